// Copyright (c) 2024, Jay Shah, Ganesh Bikshandi, Ying Zhang, Vijay Thakkar, Pradeep Ramani, Tri Dao.
// Splitting the different template instantiations to different files to speed up compilation.
// This file is auto-generated. See "generate_kernels.py"

#include "flash_fwd_hdim64_e4m3_packgqa_sm90.cu"
#include "flash_fwd_hdim96_e4m3_packgqa_sm90.cu"
#include "flash_fwd_hdim128_e4m3_packgqa_sm90.cu"
#include "flash_fwd_hdim192_e4m3_packgqa_sm90.cu"
#include "flash_fwd_hdim256_e4m3_packgqa_sm90.cu"

// ===== COMPILED SASS (sm_90a) =====

	.target	sm_90a

	.elftype	@"ET_EXEC"


//--------------------- .note.nv.tkinfo           --------------------------
	.section	.note.nv.tkinfo,"",@"SHT_NOTE"
	.sectionflags	@"SHF_NOTE_NV_TKINFO"
	.tkinfo
        /*0018*/ 	.word	0x00000002
        /*0030*/ 	.string	""
        /*0030*/ 	.string	"ptxas"
        /*0030*/ 	.string	"Cuda compilation tools, release 13.0, V13.0.88"
        /*0030*/ 	.string	"Build cuda_13.0.r13.0/compiler.36424714_0"
        /*0030*/ 	.string	"-arch sm_90a -m 64 "



//--------------------- .note.nv.cuinfo           --------------------------
	.section	.note.nv.cuinfo,"",@"SHT_NOTE"
	.sectionflags	@"SHF_NOTE_NV_CUINFO"
        /*0018*/ 	.short	0x0002
        /*001a*/ 	.short	0x005a
        /*001c*/ 	.short	0x0082
	.zero		2


//--------------------- .nv.info                  --------------------------
	.section	.nv.info,"",@"SHT_CUDA_INFO"
	.align	4


	//----- nvinfo : EIATTR_REGCOUNT
	.align		4
        /*0000*/ 	.byte	0x04, 0x2f
        /*0002*/ 	.short	(.L_53 - .L_52)
	.align		4
.L_52:
        /*0004*/ 	.word	index@(_ZN7cutlass13device_kernelIN5flash11enable_sm90INS1_16FlashAttnFwdSm90INS1_25CollectiveMainloopFwdSm90ILi2EN4cute5tupleIJNS5_1CILi1EEES8_S8_EEENS6_IJNS7_ILi192EEENS7_ILi160EEENS7_ILi64EEEEEELi64ENS_12float_e4m3_tEfNS_4arch4Sm90ELb1ELb0ELb0ELb1ELb0ELb1ELb0ELb1ELb1ELb1ELb0ELb0EEENS1_21CollectiveEpilogueFwdINS6_IJSA_SC_SB_EEES9_NS_10bfloat16_tESG_Li384ELb1ELb1ELb0ELb1EEENS1_36VarlenDynamicPersistentTileSchedulerILi192ELi160ELi384ELi128ELb0ELb1ELb1ELb1ELb1ELb1EEEEEEEEEvNT_6ParamsE)
        /*0008*/ 	.word	0x00000080


	//----- nvinfo : EIATTR_FRAME_SIZE
	.align		4
.L_53:
        /*000c*/ 	.byte	0x04, 0x11
        /*000e*/ 	.short	(.L_55 - .L_54)
	.align		4
.L_54:
        /*0010*/ 	.word	index@(_ZN7cutlass13device_kernelIN5flash11enable_sm90INS1_16FlashAttnFwdSm90INS1_25CollectiveMainloopFwdSm90ILi2EN4cute5tupleIJNS5_1CILi1EEES8_S8_EEENS6_IJNS7_ILi192EEENS7_ILi160EEENS7_ILi64EEEEEELi64ENS_12float_e4m3_tEfNS_4arch4Sm90ELb1ELb0ELb0ELb1ELb0ELb1ELb0ELb1ELb1ELb1ELb0ELb0EEENS1_21CollectiveEpilogueFwdINS6_IJSA_SC_SB_EEES9_NS_10bfloat16_tESG_Li384ELb1ELb1ELb0ELb1EEENS1_36VarlenDynamicPersistentTileSchedulerILi192ELi160ELi384ELi128ELb0ELb1ELb1ELb1ELb1ELb1EEEEEEEEEvNT_6ParamsE)
        /*0014*/ 	.word	0x00000090


	//----- nvinfo : EIATTR_REGCOUNT
	.align		4
.L_55:
        /*0018*/ 	.byte	0x04, 0x2f
        /*001a*/ 	.short	(.L_57 - .L_56)
	.align		4
.L_56:
        /*001c*/ 	.word	index@(_ZN7cutlass13device_kernelIN5flash11enable_sm90INS1_16FlashAttnFwdSm90INS1_25CollectiveMainloopFwdSm90ILi2EN4cute5tupleIJNS5_1CILi1EEES8_S8_EEENS6_IJNS7_ILi192EEENS7_ILi160EEENS7_ILi64EEEEEELi64ENS_12float_e4m3_tEfNS_4arch4Sm90ELb1ELb0ELb0ELb1ELb0ELb0ELb0ELb1ELb1ELb1ELb0ELb0EEENS1_21CollectiveEpilogueFwdINS6_IJSA_SC_SB_EEES9_NS_10bfloat16_tESG_Li384ELb1ELb1ELb0ELb1EEENS1_36VarlenDynamicPersistentTileSchedulerILi192ELi160ELi384ELi128ELb0ELb1ELb1ELb1ELb1ELb1EEEEEEEEEvNT_6ParamsE)
        /*0020*/ 	.word	0x00000080


	//----- nvinfo : EIATTR_FRAME_SIZE
	.align		4
.L_57:
        /*0024*/ 	.byte	0x04, 0x11
        /*0026*/ 	.short	(.L_59 - .L_58)
	.align		4
.L_58:
        /*0028*/ 	.word	index@(_ZN7cutlass13device_kernelIN5flash11enable_sm90INS1_16FlashAttnFwdSm90INS1_25CollectiveMainloopFwdSm90ILi2EN4cute5tupleIJNS5_1CILi1EEES8_S8_EEENS6_IJNS7_ILi192EEENS7_ILi160EEENS7_ILi64EEEEEELi64ENS_12float_e4m3_tEfNS_4arch4Sm90ELb1ELb0ELb0ELb1ELb0ELb0ELb0ELb1ELb1ELb1ELb0ELb0EEENS1_21CollectiveEpilogueFwdINS6_IJSA_SC_SB_EEES9_NS_10bfloat16_tESG_Li384ELb1ELb1ELb0ELb1EEENS1_36VarlenDynamicPersistentTileSchedulerILi192ELi160ELi384ELi128ELb0ELb1ELb1ELb1ELb1ELb1EEEEEEEEEvNT_6ParamsE)
        /*002c*/ 	.word	0x00000010


	//----- nvinfo : EIATTR_REGCOUNT
	.align		4
.L_59:
        /*0030*/ 	.byte	0x04, 0x2f
        /*0032*/ 	.short	(.L_61 - .L_60)
	.align		4
.L_60:
        /*0034*/ 	.word	index@(_ZN7cutlass13device_kernelIN5flash11enable_sm90INS1_16FlashAttnFwdSm90INS1_25CollectiveMainloopFwdSm90ILi2EN4cute5tupleIJNS5_1CILi1EEES8_S8_EEENS6_IJNS7_ILi192EEENS7_ILi160EEENS7_ILi64EEEEEELi64ENS_12float_e4m3_tEfNS_4arch4Sm90ELb1ELb0ELb0ELb0ELb0ELb0ELb0ELb1ELb1ELb1ELb0ELb0EEENS1_21CollectiveEpilogueFwdINS6_IJSA_SC_SB_EEES9_NS_10bfloat16_tESG_Li384ELb0ELb1ELb0ELb1EEENS1_30DynamicPersistentTileSchedulerILi384ELi128ELb0ELb1ELb1EEEEEEEEEvNT_6ParamsE)
        /*0038*/ 	.word	0x00000080


	//----- nvinfo : EIATTR_FRAME_SIZE
	.align		4
.L_61:
        /*003c*/ 	.byte	0x04, 0x11
        /*003e*/ 	.short	(.L_63 - .L_62)
	.align		4
.L_62:
        /*0040*/ 	.word	index@(_ZN7cutlass13device_kernelIN5flash11enable_sm90INS1_16FlashAttnFwdSm90INS1_25CollectiveMainloopFwdSm90ILi2EN4cute5tupleIJNS5_1CILi1EEES8_S8_EEENS6_IJNS7_ILi192EEENS7_ILi160EEENS7_ILi64EEEEEELi64ENS_12float_e4m3_tEfNS_4arch4Sm90ELb1ELb0ELb0ELb0ELb0ELb0ELb0ELb1ELb1ELb1ELb0ELb0EEENS1_21CollectiveEpilogueFwdINS6_IJSA_SC_SB_EEES9_NS_10bfloat16_tESG_Li384ELb0ELb1ELb0ELb1EEENS1_30DynamicPersistentTileSchedulerILi384ELi128ELb0ELb1ELb1EEEEEEEEEvNT_6ParamsE)
        /*0044*/ 	.word	0x00000008


	//----- nvinfo : EIATTR_REGCOUNT
	.align		4
.L_63:
        /*0048*/ 	.byte	0x04, 0x2f
        /*004a*/ 	.short	(.L_65 - .L_64)
	.align		4
.L_64:
        /*004c*/ 	.word	index@(_ZN7cutlass13device_kernelIN5flash11enable_sm90INS1_16FlashAttnFwdSm90INS1_25CollectiveMainloopFwdSm90ILi2EN4cute5tupleIJNS5_1CILi1EEES8_S8_EEENS6_IJNS7_ILi192EEENS7_ILi160EEENS7_ILi64EEEEEELi64ENS_12float_e4m3_tEfNS_4arch4Sm90ELb0ELb1ELb0ELb1ELb0ELb1ELb0ELb1ELb1ELb1ELb0ELb0EEENS1_21CollectiveEpilogueFwdINS6_IJSA_SC_SB_EEES9_NS_10bfloat16_tESG_Li384ELb1ELb1ELb0ELb1EEENS1_36VarlenDynamicPersistentTileSchedulerILi192ELi160ELi384ELi128ELb0ELb1ELb1ELb1ELb0ELb1EEEEEEEEEvNT_6ParamsE)
        /*0050*/ 	.word	0x00000080


	//----- nvinfo : EIATTR_FRAME_SIZE
	.align		4
.L_65:
        /*0054*/ 	.byte	0x04, 0x11
        /*0056*/ 	.short	(.L_67 - .L_66)
	.align		4
.L_66:
        /*0058*/ 	.word	index@(_ZN7cutlass13device_kernelIN5flash11enable_sm90INS1_16FlashAttnFwdSm90INS1_25CollectiveMainloopFwdSm90ILi2EN4cute5tupleIJNS5_1CILi1EEES8_S8_EEENS6_IJNS7_ILi192EEENS7_ILi160EEENS7_ILi64EEEEEELi64ENS_12float_e4m3_tEfNS_4arch4Sm90ELb0ELb1ELb0ELb1ELb0ELb1ELb0ELb1ELb1ELb1ELb0ELb0EEENS1_21CollectiveEpilogueFwdINS6_IJSA_SC_SB_EEES9_NS_10bfloat16_tESG_Li384ELb1ELb1ELb0ELb1EEENS1_36VarlenDynamicPersistentTileSchedulerILi192ELi160ELi384ELi128ELb0ELb1ELb1ELb1ELb0ELb1EEEEEEEEEvNT_6ParamsE)
        /*005c*/ 	.word	0x00000060


	//----- nvinfo : EIATTR_REGCOUNT
	.align		4
.L_67:
        /*0060*/ 	.byte	0x04, 0x2f
        /*0062*/ 	.short	(.L_69 - .L_68)
	.align		4
.L_68:
        /*0064*/ 	.word	index@(_ZN7cutlass13device_kernelIN5flash11enable_sm90INS1_16FlashAttnFwdSm90INS1_25CollectiveMainloopFwdSm90ILi2EN4cute5tupleIJNS5_1CILi1EEES8_S8_EEENS6_IJNS7_ILi192EEENS7_ILi160EEENS7_ILi64EEEEEELi64ENS_12float_e4m3_tEfNS_4arch4Sm90ELb0ELb1ELb0ELb1ELb0ELb0ELb0ELb1ELb1ELb1ELb0ELb0EEENS1_21CollectiveEpilogueFwdINS6_IJSA_SC_SB_EEES9_NS_10bfloat16_tESG_Li384ELb1ELb1ELb0ELb1EEENS1_36VarlenDynamicPersistentTileSchedulerILi192ELi160ELi384ELi128ELb0ELb1ELb1ELb1ELb0ELb1EEEEEEEEEvNT_6ParamsE)
        /*0068*/ 	.word	0x00000080


	//----- nvinfo : EIATTR_FRAME_SIZE
	.align		4
.L_69:
        /*006c*/ 	.byte	0x04, 0x11
        /*006e*/ 	.short	(.L_71 - .L_70)
	.align		4
.L_70:
        /*0070*/ 	.word	index@(_ZN7cutlass13device_kernelIN5flash11enable_sm90INS1_16FlashAttnFwdSm90INS1_25CollectiveMainloopFwdSm90ILi2EN4cute5tupleIJNS5_1CILi1EEES8_S8_EEENS6_IJNS7_ILi192EEENS7_ILi160EEENS7_ILi64EEEEEELi64ENS_12float_e4m3_tEfNS_4arch4Sm90ELb0ELb1ELb0ELb1ELb0ELb0ELb0ELb1ELb1ELb1ELb0ELb0EEENS1_21CollectiveEpilogueFwdINS6_IJSA_SC_SB_EEES9_NS_10bfloat16_tESG_Li384ELb1ELb1ELb0ELb1EEENS1_36VarlenDynamicPersistentTileSchedulerILi192ELi160ELi384ELi128ELb0ELb1ELb1ELb1ELb0ELb1EEEEEEEEEvNT_6ParamsE)
        /*0074*/ 	.word	0x00000008


	//----- nvinfo : EIATTR_REGCOUNT
	.align		4
.L_71:
        /*0078*/ 	.byte	0x04, 0x2f
        /*007a*/ 	.short	(.L_73 - .L_72)
	.align		4
.L_72:
        /*007c*/ 	.word	index@(_ZN7cutlass13device_kernelIN5flash11enable_sm90INS1_16FlashAttnFwdSm90INS1_25CollectiveMainloopFwdSm90ILi2EN4cute5tupleIJNS5_1CILi1EEES8_S8_EEENS6_IJNS7_ILi192EEENS7_ILi160EEENS7_ILi64EEEEEELi64ENS_12float_e4m3_tEfNS_4arch4Sm90ELb0ELb1ELb0ELb0ELb0ELb0ELb0ELb1ELb1ELb1ELb0ELb0EEENS1_21CollectiveEpilogueFwdINS6_IJSA_SC_SB_EEES9_NS_10bfloat16_tESG_Li384ELb0ELb1ELb0ELb1EEENS1_30DynamicPersistentTileSchedulerILi384ELi128ELb0ELb1ELb1EEEEEEEEEvNT_6ParamsE)
        /*0080*/ 	.word	0x00000080


	//----- nvinfo : EIATTR_FRAME_SIZE
	.align		4
.L_73:
        /*0084*/ 	.byte	0x04, 0x11
        /*0086*/ 	.short	(.L_75 - .L_74)
	.align		4
.L_74:
        /*0088*/ 	.word	index@(_ZN7cutlass13device_kernelIN5flash11enable_sm90INS1_16FlashAttnFwdSm90INS1_25CollectiveMainloopFwdSm90ILi2EN4cute5tupleIJNS5_1CILi1EEES8_S8_EEENS6_IJNS7_ILi192EEENS7_ILi160EEENS7_ILi64EEEEEELi64ENS_12float_e4m3_tEfNS_4arch4Sm90ELb0ELb1ELb0ELb0ELb0ELb0ELb0ELb1ELb1ELb1ELb0ELb0EEENS1_21CollectiveEpilogueFwdINS6_IJSA_SC_SB_EEES9_NS_10bfloat16_tESG_Li384ELb0ELb1ELb0ELb1EEENS1_30DynamicPersistentTileSchedulerILi384ELi128ELb0ELb1ELb1EEEEEEEEEvNT_6ParamsE)
        /*008c*/ 	.word	0x00000000


	//----- nvinfo : EIATTR_REGCOUNT
	.align		4
.L_75:
        /*0090*/ 	.byte	0x04, 0x2f
        /*0092*/ 	.short	(.L_77 - .L_76)
	.align		4
.L_76:
        /*0094*/ 	.word	index@(_ZN7cutlass13device_kernelIN5flash11enable_sm90INS1_16FlashAttnFwdSm90INS1_25CollectiveMainloopFwdSm90ILi2EN4cute5tupleIJNS5_1CILi1EEES8_S8_EEENS6_IJNS7_ILi192EEENS7_ILi160EEENS7_ILi64EEEEEELi64ENS_12float_e4m3_tEfNS_4arch4Sm90ELb0ELb0ELb0ELb1ELb0ELb1ELb0ELb1ELb1ELb1ELb0ELb0EEENS1_21CollectiveEpilogueFwdINS6_IJSA_SC_SB_EEES9_NS_10bfloat16_tESG_Li384ELb1ELb1ELb0ELb1EEENS1_36VarlenDynamicPersistentTileSchedulerILi192ELi160ELi384ELi128ELb0ELb1ELb1ELb0ELb1ELb1EEEEEEEEEvNT_6ParamsE)
        /*0098*/ 	.word	0x00000080


	//----- nvinfo : EIATTR_FRAME_SIZE
	.align		4
.L_77:
        /*009c*/ 	.byte	0x04, 0x11
        /*009e*/ 	.short	(.L_79 - .L_78)
	.align		4
.L_78:
        /*00a0*/ 	.word	index@(_ZN7cutlass13device_kernelIN5flash11enable_sm90INS1_16FlashAttnFwdSm90INS1_25CollectiveMainloopFwdSm90ILi2EN4cute5tupleIJNS5_1CILi1EEES8_S8_EEENS6_IJNS7_ILi192EEENS7_ILi160EEENS7_ILi64EEEEEELi64ENS_12float_e4m3_tEfNS_4arch4Sm90ELb0ELb0ELb0ELb1ELb0ELb1ELb0ELb1ELb1ELb1ELb0ELb0EEENS1_21CollectiveEpilogueFwdINS6_IJSA_SC_SB_EEES9_NS_10bfloat16_tESG_Li384ELb1ELb1ELb0ELb1EEENS1_36VarlenDynamicPersistentTileSchedulerILi192ELi160ELi384ELi128ELb0ELb1ELb1ELb0ELb1ELb1EEEEEEEEEvNT_6ParamsE)
        /*00a4*/ 	.word	0x00000080


	//----- nvinfo : EIATTR_REGCOUNT
	.align		4
.L_79:
        /*00a8*/ 	.byte	0x04, 0x2f
        /*00aa*/ 	.short	(.L_81 - .L_80)
	.align		4
.L_80:
        /*00ac*/ 	.word	index@(_ZN7cutlass13device_kernelIN5flash11enable_sm90INS1_16FlashAttnFwdSm90INS1_25CollectiveMainloopFwdSm90ILi2EN4cute5tupleIJNS5_1CILi1EEES8_S8_EEENS6_IJNS7_ILi192EEENS7_ILi160EEENS7_ILi64EEEEEELi64ENS_12float_e4m3_tEfNS_4arch4Sm90ELb0ELb0ELb0ELb1ELb0ELb0ELb0ELb1ELb1ELb1ELb0ELb0EEENS1_21CollectiveEpilogueFwdINS6_IJSA_SC_SB_EEES9_NS_10bfloat16_tESG_Li384ELb1ELb1ELb0ELb1EEENS1_36VarlenDynamicPersistentTileSchedulerILi192ELi160ELi384ELi128ELb0ELb1ELb1ELb0ELb1ELb1EEEEEEEEEvNT_6ParamsE)
        /*00b0*/ 	.word	0x00000080


	//----- nvinfo : EIATTR_FRAME_SIZE
	.align		4
.L_81:
        /*00b4*/ 	.byte	0x04, 0x11
        /*00b6*/ 	.short	(.L_83 - .L_82)
	.align		4
.L_82:
        /*00b8*/ 	.word	index@(_ZN7cutlass13device_kernelIN5flash11enable_sm90INS1_16FlashAttnFwdSm90INS1_25CollectiveMainloopFwdSm90ILi2EN4cute5tupleIJNS5_1CILi1EEES8_S8_EEENS6_IJNS7_ILi192EEENS7_ILi160EEENS7_ILi64EEEEEELi64ENS_12float_e4m3_tEfNS_4arch4Sm90ELb0ELb0ELb0ELb1ELb0ELb0ELb0ELb1ELb1ELb1ELb0ELb0EEENS1_21CollectiveEpilogueFwdINS6_IJSA_SC_SB_EEES9_NS_10bfloat16_tESG_Li384ELb1ELb1ELb0ELb1EEENS1_36VarlenDynamicPersistentTileSchedulerILi192ELi160ELi384ELi128ELb0ELb1ELb1ELb0ELb1ELb1EEEEEEEEEvNT_6ParamsE)
        /*00bc*/ 	.word	0x00000010


	//----- nvinfo : EIATTR_REGCOUNT
	.align		4
.L_83:
        /*00c0*/ 	.byte	0x04, 0x2f
        /*00c2*/ 	.short	(.L_85 - .L_84)
	.align		4
.L_84:
        /*00c4*/ 	.word	index@(_ZN7cutlass13device_kernelIN5flash11enable_sm90INS1_16FlashAttnFwdSm90INS1_25CollectiveMainloopFwdSm90ILi2EN4cute5tupleIJNS5_1CILi1EEES8_S8_EEENS6_IJNS7_ILi192EEENS7_ILi160EEENS7_ILi64EEEEEELi64ENS_12float_e4m3_tEfNS_4arch4Sm90ELb0ELb0ELb0ELb0ELb0ELb0ELb0ELb1ELb1ELb1ELb0ELb0EEENS1_21CollectiveEpilogueFwdINS6_IJSA_SC_SB_EEES9_NS_10bfloat16_tESG_Li384ELb0ELb1ELb0ELb1EEENS1_29StaticPersistentTileSchedulerILb0EEEEEEEEEvNT_6ParamsE)
        /*00c8*/ 	.word	0x00000080


	//----- nvinfo : EIATTR_FRAME_SIZE
	.align		4
.L_85:
        /*00cc*/ 	.byte	0x04, 0x11
        /*00ce*/ 	.short	(.L_87 - .L_86)
	.align		4
.L_86:
        /*00d0*/ 	.word	index@(_ZN7cutlass13device_kernelIN5flash11enable_sm90INS1_16FlashAttnFwdSm90INS1_25CollectiveMainloopFwdSm90ILi2EN4cute5tupleIJNS5_1CILi1EEES8_S8_EEENS6_IJNS7_ILi192EEENS7_ILi160EEENS7_ILi64EEEEEELi64ENS_12float_e4m3_tEfNS_4arch4Sm90ELb0ELb0ELb0ELb0ELb0ELb0ELb0ELb1ELb1ELb1ELb0ELb0EEENS1_21CollectiveEpilogueFwdINS6_IJSA_SC_SB_EEES9_NS_10bfloat16_tESG_Li384ELb0ELb1ELb0ELb1EEENS1_29StaticPersistentTileSchedulerILb0EEEEEEEEEvNT_6ParamsE)
        /*00d4*/ 	.word	0x00000000


	//----- nvinfo : EIATTR_REGCOUNT
	.align		4
.L_87:
        /*00d8*/ 	.byte	0x04, 0x2f
        /*00da*/ 	.short	(.L_89 - .L_88)
	.align		4
.L_88:
        /*00dc*/ 	.word	index@(_ZN7cutlass13device_kernelIN5flash11enable_sm90INS1_16FlashAttnFwdSm90INS1_25CollectiveMainloopFwdSm90ILi2EN4cute5tupleIJNS5_1CILi1EEES8_S8_EEENS6_IJNS7_ILi192EEENS7_ILi128EEENS7_ILi96EEEEEELi96ENS_12float_e4m3_tEfNS_4arch4Sm90ELb1ELb0ELb0ELb1ELb0ELb1ELb0ELb1ELb1ELb1ELb0ELb0EEENS1_21CollectiveEpilogueFwdINS6_IJSA_SC_SB_EEES9_NS_10bfloat16_tESG_Li384ELb1ELb1ELb0ELb1EEENS1_36VarlenDynamicPersistentTileSchedulerILi192ELi128ELi384ELi128ELb0ELb1ELb1ELb1ELb1ELb1EEEEEEEEEvNT_6ParamsE)
        /*00e0*/ 	.word	0x00000080


	//----- nvinfo : EIATTR_FRAME_SIZE
	.align		4
.L_89:
        /*00e4*/ 	.byte	0x04, 0x11
        /*00e6*/ 	.short	(.L_91 - .L_90)
	.align		4
.L_90:
        /*00e8*/ 	.word	index@(_ZN7cutlass13device_kernelIN5flash11enable_sm90INS1_16FlashAttnFwdSm90INS1_25CollectiveMainloopFwdSm90ILi2EN4cute5tupleIJNS5_1CILi1EEES8_S8_EEENS6_IJNS7_ILi192EEENS7_ILi128EEENS7_ILi96EEEEEELi96ENS_12float_e4m3_tEfNS_4arch4Sm90ELb1ELb0ELb0ELb1ELb0ELb1ELb0ELb1ELb1ELb1ELb0ELb0EEENS1_21CollectiveEpilogueFwdINS6_IJSA_SC_SB_EEES9_NS_10bfloat16_tESG_Li384ELb1ELb1ELb0ELb1EEENS1_36VarlenDynamicPersistentTileSchedulerILi192ELi128ELi384ELi128ELb0ELb1ELb1ELb1ELb1ELb1EEEEEEEEEvNT_6ParamsE)
        /*00ec*/ 	.word	0x00000090


	//----- nvinfo : EIATTR_REGCOUNT
	.align		4
.L_91:
        /*00f0*/ 	.byte	0x04, 0x2f
        /*00f2*/ 	.short	(.L_93 - .L_92)
	.align		4
.L_92:
        /*00f4*/ 	.word	index@(_ZN7cutlass13device_kernelIN5flash11enable_sm90INS1_16FlashAttnFwdSm90INS1_25CollectiveMainloopFwdSm90ILi2EN4cute5tupleIJNS5_1CILi1EEES8_S8_EEENS6_IJNS7_ILi192EEENS7_ILi128EEENS7_ILi96EEEEEELi96ENS_12float_e4m3_tEfNS_4arch4Sm90ELb1ELb0ELb0ELb1ELb0ELb0ELb0ELb1ELb1ELb1ELb0ELb0EEENS1_21CollectiveEpilogueFwdINS6_IJSA_SC_SB_EEES9_NS_10bfloat16_tESG_Li384ELb1ELb1ELb0ELb1EEENS1_36VarlenDynamicPersistentTileSchedulerILi192ELi128ELi384ELi128ELb0ELb1ELb1ELb1ELb1ELb1EEEEEEEEEvNT_6ParamsE)
        /*00f8*/ 	.word	0x00000080


	//----- nvinfo : EIATTR_FRAME_SIZE
	.align		4
.L_93:
        /*00fc*/ 	.byte	0x04, 0x11
        /*00fe*/ 	.short	(.L_95 - .L_94)
	.align		4
.L_94:
        /*0100*/ 	.word	index@(_ZN7cutlass13device_kernelIN5flash11enable_sm90INS1_16FlashAttnFwdSm90INS1_25CollectiveMainloopFwdSm90ILi2EN4cute5tupleIJNS5_1CILi1EEES8_S8_EEENS6_IJNS7_ILi192EEENS7_ILi128EEENS7_ILi96EEEEEELi96ENS_12float_e4m3_tEfNS_4arch4Sm90ELb1ELb0ELb0ELb1ELb0ELb0ELb0ELb1ELb1ELb1ELb0ELb0EEENS1_21CollectiveEpilogueFwdINS6_IJSA_SC_SB_EEES9_NS_10bfloat16_tESG_Li384ELb1ELb1ELb0ELb1EEENS1_36VarlenDynamicPersistentTileSchedulerILi192ELi128ELi384ELi128ELb0ELb1ELb1ELb1ELb1ELb1EEEEEEEEEvNT_6ParamsE)
        /*0104*/ 	.word	0x00000020


	//----- nvinfo : EIATTR_REGCOUNT
	.align		4
.L_95:
        /*0108*/ 	.byte	0x04, 0x2f
        /*010a*/ 	.short	(.L_97 - .L_96)
	.align		4
.L_96:
        /*010c*/ 	.word	index@(_ZN7cutlass13device_kernelIN5flash11enable_sm90INS1_16FlashAttnFwdSm90INS1_25CollectiveMainloopFwdSm90ILi2EN4cute5tupleIJNS5_1CILi1EEES8_S8_EEENS6_IJNS7_ILi192EEENS7_ILi128EEENS7_ILi96EEEEEELi96ENS_12float_e4m3_tEfNS_4arch4Sm90ELb1ELb0ELb0ELb0ELb0ELb0ELb0ELb1ELb1ELb1ELb0ELb0EEENS1_21CollectiveEpilogueFwdINS6_IJSA_SC_SB_EEES9_NS_10bfloat16_tESG_Li384ELb0ELb1ELb0ELb1EEENS1_30DynamicPersistentTileSchedulerILi384ELi128ELb0ELb1ELb1EEEEEEEEEvNT_6ParamsE)
        /*0110*/ 	.word	0x00000080


	//----- nvinfo : EIATTR_FRAME_SIZE
	.align		4
.L_97:
        /*0114*/ 	.byte	0x04, 0x11
        /*0116*/ 	.short	(.L_99 - .L_98)
	.align		4
.L_98:
        /*0118*/ 	.word	index@(_ZN7cutlass13device_kernelIN5flash11enable_sm90INS1_16FlashAttnFwdSm90INS1_25CollectiveMainloopFwdSm90ILi2EN4cute5tupleIJNS5_1CILi1EEES8_S8_EEENS6_IJNS7_ILi192EEENS7_ILi128EEENS7_ILi96EEEEEELi96ENS_12float_e4m3_tEfNS_4arch4Sm90ELb1ELb0ELb0ELb0ELb0ELb0ELb0ELb1ELb1ELb1ELb0ELb0EEENS1_21CollectiveEpilogueFwdINS6_IJSA_SC_SB_EEES9_NS_10bfloat16_tESG_Li384ELb0ELb1ELb0ELb1EEENS1_30DynamicPersistentTileSchedulerILi384ELi128ELb0ELb1ELb1EEEEEEEEEvNT_6ParamsE)
        /*011c*/ 	.word	0x00000010


	//----- nvinfo : EIATTR_REGCOUNT
	.align		4
.L_99:
        /*0120*/ 	.byte	0x04, 0x2f
        /*0122*/ 	.short	(.L_101 - .L_100)
	.align		4
.L_100:
        /*0124*/ 	.word	index@(_ZN7cutlass13device_kernelIN5flash11enable_sm90INS1_16FlashAttnFwdSm90INS1_25CollectiveMainloopFwdSm90ILi2EN4cute5tupleIJNS5_1CILi1EEES8_S8_EEENS6_IJNS7_ILi192EEENS7_ILi128EEENS7_ILi96EEEEEELi96ENS_12float_e4m3_tEfNS_4arch4Sm90ELb0ELb1ELb0ELb1ELb0ELb1ELb0ELb1ELb1ELb1ELb0ELb0EEENS1_21CollectiveEpilogueFwdINS6_IJSA_SC_SB_EEES9_NS_10bfloat16_tESG_Li384ELb1ELb1ELb0ELb1EEENS1_36VarlenDynamicPersistentTileSchedulerILi192ELi128ELi384ELi128ELb0ELb1ELb1ELb1ELb0ELb1EEEEEEEEEvNT_6ParamsE)
        /*0128*/ 	.word	0x00000080


	//----- nvinfo : EIATTR_FRAME_SIZE
	.align		4
.L_101:
        /*012c*/ 	.byte	0x04, 0x11
        /*012e*/ 	.short	(.L_103 - .L_102)
	.align		4
.L_102:
        /*0130*/ 	.word	index@(_ZN7cutlass13device_kernelIN5flash11enable_sm90INS1_16FlashAttnFwdSm90INS1_25CollectiveMainloopFwdSm90ILi2EN4cute5tupleIJNS5_1CILi1EEES8_S8_EEENS6_IJNS7_ILi192EEENS7_ILi128EEENS7_ILi96EEEEEELi96ENS_12float_e4m3_tEfNS_4arch4Sm90ELb0ELb1ELb0ELb1ELb0ELb1ELb0ELb1ELb1ELb1ELb0ELb0EEENS1_21CollectiveEpilogueFwdINS6_IJSA_SC_SB_EEES9_NS_10bfloat16_tESG_Li384ELb1ELb1ELb0ELb1EEENS1_36VarlenDynamicPersistentTileSchedulerILi192ELi128ELi384ELi128ELb0ELb1ELb1ELb1ELb0ELb1EEEEEEEEEvNT_6ParamsE)
        /*0134*/ 	.word	0x00000088


	//----- nvinfo : EIATTR_REGCOUNT
	.align		4
.L_103:
        /*0138*/ 	.byte	0x04, 0x2f
        /*013a*/ 	.short	(.L_105 - .L_104)
	.align		4
.L_104:
        /*013c*/ 	.word	index@(_ZN7cutlass13device_kernelIN5flash11enable_sm90INS1_16FlashAttnFwdSm90INS1_25CollectiveMainloopFwdSm90ILi2EN4cute5tupleIJNS5_1CILi1EEES8_S8_EEENS6_IJNS7_ILi192EEENS7_ILi128EEENS7_ILi96EEEEEELi96ENS_12float_e4m3_tEfNS_4arch4Sm90ELb0ELb1ELb0ELb1ELb0ELb0ELb0ELb1ELb1ELb1ELb0ELb0EEENS1_21CollectiveEpilogueFwdINS6_IJSA_SC_SB_EEES9_NS_10bfloat16_tESG_Li384ELb1ELb1ELb0ELb1EEENS1_36VarlenDynamicPersistentTileSchedulerILi192ELi128ELi384ELi128ELb0ELb1ELb1ELb1ELb0ELb1EEEEEEEEEvNT_6ParamsE)
        /*0140*/ 	.word	0x00000080


	//----- nvinfo : EIATTR_FRAME_SIZE
	.align		4
.L_105:
        /*0144*/ 	.byte	0x04, 0x11
        /*0146*/ 	.short	(.L_107 - .L_106)
	.align		4
.L_106:
        /*0148*/ 	.word	index@(_ZN7cutlass13device_kernelIN5flash11enable_sm90INS1_16FlashAttnFwdSm90INS1_25CollectiveMainloopFwdSm90ILi2EN4cute5tupleIJNS5_1CILi1EEES8_S8_EEENS6_IJNS7_ILi192EEENS7_ILi128EEENS7_ILi96EEEEEELi96ENS_12float_e4m3_tEfNS_4arch4Sm90ELb0ELb1ELb0ELb1ELb0ELb0ELb0ELb1ELb1ELb1ELb0ELb0EEENS1_21CollectiveEpilogueFwdINS6_IJSA_SC_SB_EEES9_NS_10bfloat16_tESG_Li384ELb1ELb1ELb0ELb1EEENS1_36VarlenDynamicPersistentTileSchedulerILi192ELi128ELi384ELi128ELb0ELb1ELb1ELb1ELb0ELb1EEEEEEEEEvNT_6ParamsE)
        /*014c*/ 	.word	0x00000010


	//----- nvinfo : EIATTR_REGCOUNT
	.align		4
.L_107:
        /*0150*/ 	.byte	0x04, 0x2f
        /*0152*/ 	.short	(.L_109 - .L_108)
	.align		4
.L_108:
        /*0154*/ 	.word	index@(_ZN7cutlass13device_kernelIN5flash11enable_sm90INS1_16FlashAttnFwdSm90INS1_25CollectiveMainloopFwdSm90ILi2EN4cute5tupleIJNS5_1CILi1EEES8_S8_EEENS6_IJNS7_ILi192EEENS7_ILi128EEENS7_ILi96EEEEEELi96ENS_12float_e4m3_tEfNS_4arch4Sm90ELb0ELb1ELb0ELb0ELb0ELb0ELb0ELb1ELb1ELb1ELb0ELb0EEENS1_21CollectiveEpilogueFwdINS6_IJSA_SC_SB_EEES9_NS_10bfloat16_tESG_Li384ELb0ELb1ELb0ELb1EEENS1_30DynamicPersistentTileSchedulerILi384ELi128ELb0ELb1ELb1EEEEEEEEEvNT_6ParamsE)
        /*0158*/ 	.word	0x00000080


	//----- nvinfo : EIATTR_FRAME_SIZE
	.align		4
.L_109:
        /*015c*/ 	.byte	0x04, 0x11
        /*015e*/ 	.short	(.L_111 - .L_110)
	.align		4
.L_110:
        /*0160*/ 	.word	index@(_ZN7cutlass13device_kernelIN5flash11enable_sm90INS1_16FlashAttnFwdSm90INS1_25CollectiveMainloopFwdSm90ILi2EN4cute5tupleIJNS5_1CILi1EEES8_S8_EEENS6_IJNS7_ILi192EEENS7_ILi128EEENS7_ILi96EEEEEELi96ENS_12float_e4m3_tEfNS_4arch4Sm90ELb0ELb1ELb0ELb0ELb0ELb0ELb0ELb1ELb1ELb1ELb0ELb0EEENS1_21CollectiveEpilogueFwdINS6_IJSA_SC_SB_EEES9_NS_10bfloat16_tESG_Li384ELb0ELb1ELb0ELb1EEENS1_30DynamicPersistentTileSchedulerILi384ELi128ELb0ELb1ELb1EEEEEEEEEvNT_6ParamsE)
        /*0164*/ 	.word	0x00000010


	//----- nvinfo : EIATTR_REGCOUNT
	.align		4
.L_111:
        /*0168*/ 	.byte	0x04, 0x2f
        /*016a*/ 	.short	(.L_113 - .L_112)
	.align		4
.L_112:
        /*016c*/ 	.word	index@(_ZN7cutlass13device_kernelIN5flash11enable_sm90INS1_16FlashAttnFwdSm90INS1_25CollectiveMainloopFwdSm90ILi2EN4cute5tupleIJNS5_1CILi1EEES8_S8_EEENS6_IJNS7_ILi192EEENS7_ILi128EEENS7_ILi96EEEEEELi96ENS_12float_e4m3_tEfNS_4arch4Sm90ELb0ELb0ELb0ELb1ELb0ELb1ELb0ELb1ELb1ELb1ELb0ELb0EEENS1_21CollectiveEpilogueFwdINS6_IJSA_SC_SB_EEES9_NS_10bfloat16_tESG_Li384ELb1ELb1ELb0ELb1EEENS1_36VarlenDynamicPersistentTileSchedulerILi192ELi128ELi384ELi128ELb0ELb1ELb1ELb0ELb1ELb1EEEEEEEEEvNT_6ParamsE)
        /*0170*/ 	.word	0x00000080


	//----- nvinfo : EIATTR_FRAME_SIZE
	.align		4
.L_113:
        /*0174*/ 	.byte	0x04, 0x11
        /*0176*/ 	.short	(.L_115 - .L_114)
	.align		4
.L_114:
        /*0178*/ 	.word	index@(_ZN7cutlass13device_kernelIN5flash11enable_sm90INS1_16FlashAttnFwdSm90INS1_25CollectiveMainloopFwdSm90ILi2EN4cute5tupleIJNS5_1CILi1EEES8_S8_EEENS6_IJNS7_ILi192EEENS7_ILi128EEENS7_ILi96EEEEEELi96ENS_12float_e4m3_tEfNS_4arch4Sm90ELb0ELb0ELb0ELb1ELb0ELb1ELb0ELb1ELb1ELb1ELb0ELb0EEENS1_21CollectiveEpilogueFwdINS6_IJSA_SC_SB_EEES9_NS_10bfloat16_tESG_Li384ELb1ELb1ELb0ELb1EEENS1_36VarlenDynamicPersistentTileSchedulerILi192ELi128ELi384ELi128ELb0ELb1ELb1ELb0ELb1ELb1EEEEEEEEEvNT_6ParamsE)
        /*017c*/ 	.word	0x00000080


	//----- nvinfo : EIATTR_REGCOUNT
	.align		4
.L_115:
        /*0180*/ 	.byte	0x04, 0x2f
        /*0182*/ 	.short	(.L_117 - .L_116)
	.align		4
.L_116:
        /*0184*/ 	.word	index@(_ZN7cutlass13device_kernelIN5flash11enable_sm90INS1_16FlashAttnFwdSm90INS1_25CollectiveMainloopFwdSm90ILi2EN4cute5tupleIJNS5_1CILi1EEES8_S8_EEENS6_IJNS7_ILi192EEENS7_ILi128EEENS7_ILi96EEEEEELi96ENS_12float_e4m3_tEfNS_4arch4Sm90ELb0ELb0ELb0ELb1ELb0ELb0ELb0ELb1ELb1ELb1ELb0ELb0EEENS1_21CollectiveEpilogueFwdINS6_IJSA_SC_SB_EEES9_NS_10bfloat16_tESG_Li384ELb1ELb1ELb0ELb1EEENS1_36VarlenDynamicPersistentTileSchedulerILi192ELi128ELi384ELi128ELb0ELb1ELb1ELb0ELb1ELb1EEEEEEEEEvNT_6ParamsE)
        /*0188*/ 	.word	0x00000080


	//----- nvinfo : EIATTR_FRAME_SIZE
	.align		4
.L_117:
        /*018c*/ 	.byte	0x04, 0x11
        /*018e*/ 	.short	(.L_119 - .L_118)
	.align		4
.L_118:
        /*0190*/ 	.word	index@(_ZN7cutlass13device_kernelIN5flash11enable_sm90INS1_16FlashAttnFwdSm90INS1_25CollectiveMainloopFwdSm90ILi2EN4cute5tupleIJNS5_1CILi1EEES8_S8_EEENS6_IJNS7_ILi192EEENS7_ILi128EEENS7_ILi96EEEEEELi96ENS_12float_e4m3_tEfNS_4arch4Sm90ELb0ELb0ELb0ELb1ELb0ELb0ELb0ELb1ELb1ELb1ELb0ELb0EEENS1_21CollectiveEpilogueFwdINS6_IJSA_SC_SB_EEES9_NS_10bfloat16_tESG_Li384ELb1ELb1ELb0ELb1EEENS1_36VarlenDynamicPersistentTileSchedulerILi192ELi128ELi384ELi128ELb0ELb1ELb1ELb0ELb1ELb1EEEEEEEEEvNT_6ParamsE)
        /*0194*/ 	.word	0x00000018


	//----- nvinfo : EIATTR_REGCOUNT
	.align		4
.L_119:
        /*0198*/ 	.byte	0x04, 0x2f
        /*019a*/ 	.short	(.L_121 - .L_120)
	.align		4
.L_120:
        /*019c*/ 	.word	index@(_ZN7cutlass13device_kernelIN5flash11enable_sm90INS1_16FlashAttnFwdSm90INS1_25CollectiveMainloopFwdSm90ILi2EN4cute5tupleIJNS5_1CILi1EEES8_S8_EEENS6_IJNS7_ILi192EEENS7_ILi128EEENS7_ILi96EEEEEELi96ENS_12float_e4m3_tEfNS_4arch4Sm90ELb0ELb0ELb0ELb0ELb0ELb0ELb0ELb1ELb1ELb1ELb0ELb0EEENS1_21CollectiveEpilogueFwdINS6_IJSA_SC_SB_EEES9_NS_10bfloat16_tESG_Li384ELb0ELb1ELb0ELb1EEENS1_29StaticPersistentTileSchedulerILb0EEEEEEEEEvNT_6ParamsE)
        /*01a0*/ 	.word	0x00000080


	//----- nvinfo : EIATTR_FRAME_SIZE
	.align		4
.L_121:
        /*01a4*/ 	.byte	0x04, 0x11
        /*01a6*/ 	.short	(.L_123 - .L_122)
	.align		4
.L_122:
        /*01a8*/ 	.word	index@(_ZN7cutlass13device_kernelIN5flash11enable_sm90INS1_16FlashAttnFwdSm90INS1_25CollectiveMainloopFwdSm90ILi2EN4cute5tupleIJNS5_1CILi1EEES8_S8_EEENS6_IJNS7_ILi192EEENS7_ILi128EEENS7_ILi96EEEEEELi96ENS_12float_e4m3_tEfNS_4arch4Sm90ELb0ELb0ELb0ELb0ELb0ELb0ELb0ELb1ELb1ELb1ELb0ELb0EEENS1_21CollectiveEpilogueFwdINS6_IJSA_SC_SB_EEES9_NS_10bfloat16_tESG_Li384ELb0ELb1ELb0ELb1EEENS1_29StaticPersistentTileSchedulerILb0EEEEEEEEEvNT_6ParamsE)
        /*01ac*/ 	.word	0x00000008


	//----- nvinfo : EIATTR_REGCOUNT
	.align		4
.L_123:
        /*01b0*/ 	.byte	0x04, 0x2f
        /*01b2*/ 	.short	(.L_125 - .L_124)
	.align		4
.L_124:
        /*01b4*/ 	.word	index@(_ZN7cutlass13device_kernelIN5flash11enable_sm90INS1_16FlashAttnFwdSm90INS1_25CollectiveMainloopFwdSm90ILi2EN4cute5tupleIJNS5_1CILi1EEES8_S8_EEENS6_IJNS7_ILi128EEENS7_ILi224EEESA_EEELi128ENS_12float_e4m3_tEfNS_4arch4Sm90ELb1ELb0ELb0ELb1ELb0ELb1ELb0ELb1ELb1ELb1ELb0ELb0EEENS1_21CollectiveEpilogueFwdINS6_IJSA_SA_SB_EEES9_NS_10bfloat16_tESF_Li256ELb1ELb1ELb0ELb1EEENS1_36VarlenDynamicPersistentTileSchedulerILi128ELi224ELi256ELi128ELb0ELb1ELb1ELb1ELb1ELb1EEEEEEEEEvNT_6ParamsE)
        /*01b8*/ 	.word	0x000000a8


	//----- nvinfo : EIATTR_FRAME_SIZE
	.align		4
.L_125:
        /*01bc*/ 	.byte	0x04, 0x11
        /*01be*/ 	.short	(.L_127 - .L_126)
	.align		4
.L_126:
        /*01c0*/ 	.word	index@(_ZN7cutlass13device_kernelIN5flash11enable_sm90INS1_16FlashAttnFwdSm90INS1_25CollectiveMainloopFwdSm90ILi2EN4cute5tupleIJNS5_1CILi1EEES8_S8_EEENS6_IJNS7_ILi128EEENS7_ILi224EEESA_EEELi128ENS_12float_e4m3_tEfNS_4arch4Sm90ELb1ELb0ELb0ELb1ELb0ELb1ELb0ELb1ELb1ELb1ELb0ELb0EEENS1_21CollectiveEpilogueFwdINS6_IJSA_SA_SB_EEES9_NS_10bfloat16_tESF_Li256ELb1ELb1ELb0ELb1EEENS1_36VarlenDynamicPersistentTileSchedulerILi128ELi224ELi256ELi128ELb0ELb1ELb1ELb1ELb1ELb1EEEEEEEEEvNT_6ParamsE)
        /*01c4*/ 	.word	0x00000100


	//----- nvinfo : EIATTR_REGCOUNT
	.align		4
.L_127:
        /*01c8*/ 	.byte	0x04, 0x2f
        /*01ca*/ 	.short	(.L_129 - .L_128)
	.align		4
.L_128:
        /*01cc*/ 	.word	index@(_ZN7cutlass13device_kernelIN5flash11enable_sm90INS1_16FlashAttnFwdSm90INS1_25CollectiveMainloopFwdSm90ILi2EN4cute5tupleIJNS5_1CILi1EEES8_S8_EEENS6_IJNS7_ILi128EEENS7_ILi224EEESA_EEELi128ENS_12float_e4m3_tEfNS_4arch4Sm90ELb1ELb0ELb0ELb1ELb0ELb0ELb0ELb1ELb1ELb1ELb0ELb0EEENS1_21CollectiveEpilogueFwdINS6_IJSA_SA_SB_EEES9_NS_10bfloat16_tESF_Li256ELb1ELb1ELb0ELb1EEENS1_36VarlenDynamicPersistentTileSchedulerILi128ELi224ELi256ELi128ELb0ELb1ELb1ELb1ELb1ELb1EEEEEEEEEvNT_6ParamsE)
        /*01d0*/ 	.word	0x000000a8


	//----- nvinfo : EIATTR_FRAME_SIZE
	.align		4
.L_129:
        /*01d4*/ 	.byte	0x04, 0x11
        /*01d6*/ 	.short	(.L_131 - .L_130)
	.align		4
.L_130:
        /*01d8*/ 	.word	index@(_ZN7cutlass13device_kernelIN5flash11enable_sm90INS1_16FlashAttnFwdSm90INS1_25CollectiveMainloopFwdSm90ILi2EN4cute5tupleIJNS5_1CILi1EEES8_S8_EEENS6_IJNS7_ILi128EEENS7_ILi224EEESA_EEELi128ENS_12float_e4m3_tEfNS_4arch4Sm90ELb1ELb0ELb0ELb1ELb0ELb0ELb0ELb1ELb1ELb1ELb0ELb0EEENS1_21CollectiveEpilogueFwdINS6_IJSA_SA_SB_EEES9_NS_10bfloat16_tESF_Li256ELb1ELb1ELb0ELb1EEENS1_36VarlenDynamicPersistentTileSchedulerILi128ELi224ELi256ELi128ELb0ELb1ELb1ELb1ELb1ELb1EEEEEEEEEvNT_6ParamsE)
        /*01dc*/ 	.word	0x00000038


	//----- nvinfo : EIATTR_REGCOUNT
	.align		4
.L_131:
        /*01e0*/ 	.byte	0x04, 0x2f
        /*01e2*/ 	.short	(.L_133 - .L_132)
	.align		4
.L_132:
        /*01e4*/ 	.word	index@(_ZN7cutlass13device_kernelIN5flash11enable_sm90INS1_16FlashAttnFwdSm90INS1_25CollectiveMainloopFwdSm90ILi2EN4cute5tupleIJNS5_1CILi1EEES8_S8_EEENS6_IJNS7_ILi128EEENS7_ILi224EEESA_EEELi128ENS_12float_e4m3_tEfNS_4arch4Sm90ELb1ELb0ELb0ELb0ELb0ELb0ELb0ELb1ELb1ELb1ELb0ELb0EEENS1_21CollectiveEpilogueFwdINS6_IJSA_SA_SB_EEES9_NS_10bfloat16_tESF_Li256ELb0ELb1ELb0ELb1EEENS1_30DynamicPersistentTileSchedulerILi256ELi128ELb0ELb1ELb1EEEEEEEEEvNT_6ParamsE)
        /*01e8*/ 	.word	0x000000a8


	//----- nvinfo : EIATTR_FRAME_SIZE
	.align		4
.L_133:
        /*01ec*/ 	.byte	0x04, 0x11
        /*01ee*/ 	.short	(.L_135 - .L_134)
	.align		4
.L_134:
        /*01f0*/ 	.word	index@(_ZN7cutlass13device_kernelIN5flash11enable_sm90INS1_16FlashAttnFwdSm90INS1_25CollectiveMainloopFwdSm90ILi2EN4cute5tupleIJNS5_1CILi1EEES8_S8_EEENS6_IJNS7_ILi128EEENS7_ILi224EEESA_EEELi128ENS_12float_e4m3_tEfNS_4arch4Sm90ELb1ELb0ELb0ELb0ELb0ELb0ELb0ELb1ELb1ELb1ELb0ELb0EEENS1_21CollectiveEpilogueFwdINS6_IJSA_SA_SB_EEES9_NS_10bfloat16_tESF_Li256ELb0ELb1ELb0ELb1EEENS1_30DynamicPersistentTileSchedulerILi256ELi128ELb0ELb1ELb1EEEEEEEEEvNT_6ParamsE)
        /*01f4*/ 	.word	0x00000028


	//----- nvinfo : EIATTR_REGCOUNT
	.align		4
.L_135:
        /*01f8*/ 	.byte	0x04, 0x2f
        /*01fa*/ 	.short	(.L_137 - .L_136)
	.align		4
.L_136:
        /*01fc*/ 	.word	index@(_ZN7cutlass13device_kernelIN5flash11enable_sm90INS1_16FlashAttnFwdSm90INS1_25CollectiveMainloopFwdSm90ILi2EN4cute5tupleIJNS5_1CILi1EEES8_S8_EEENS6_IJNS7_ILi128EEENS7_ILi224EEESA_EEELi128ENS_12float_e4m3_tEfNS_4arch4Sm90ELb0ELb1ELb0ELb1ELb0ELb1ELb0ELb1ELb1ELb1ELb0ELb0EEENS1_21CollectiveEpilogueFwdINS6_IJSA_SA_SB_EEES9_NS_10bfloat16_tESF_Li256ELb1ELb1ELb0ELb1EEENS1_36VarlenDynamicPersistentTileSchedulerILi128ELi224ELi256ELi128ELb0ELb1ELb1ELb1ELb0ELb1EEEEEEEEEvNT_6ParamsE)
        /*0200*/ 	.word	0x000000a8


	//----- nvinfo : EIATTR_FRAME_SIZE
	.align		4
.L_137:
        /*0204*/ 	.byte	0x04, 0x11
        /*0206*/ 	.short	(.L_139 - .L_138)
	.align		4
.L_138:
        /*0208*/ 	.word	index@(_ZN7cutlass13device_kernelIN5flash11enable_sm90INS1_16FlashAttnFwdSm90INS1_25CollectiveMainloopFwdSm90ILi2EN4cute5tupleIJNS5_1CILi1EEES8_S8_EEENS6_IJNS7_ILi128EEENS7_ILi224EEESA_EEELi128ENS_12float_e4m3_tEfNS_4arch4Sm90ELb0ELb1ELb0ELb1ELb0ELb1ELb0ELb1ELb1ELb1ELb0ELb0EEENS1_21CollectiveEpilogueFwdINS6_IJSA_SA_SB_EEES9_NS_10bfloat16_tESF_Li256ELb1ELb1ELb0ELb1EEENS1_36VarlenDynamicPersistentTileSchedulerILi128ELi224ELi256ELi128ELb0ELb1ELb1ELb1ELb0ELb1EEEEEEEEEvNT_6ParamsE)
        /*020c*/ 	.word	0x000000d0


	//----- nvinfo : EIATTR_REGCOUNT
	.align		4
.L_139:
        /*0210*/ 	.byte	0x04, 0x2f
        /*0212*/ 	.short	(.L_141 - .L_140)
	.align		4
.L_140:
        /*0214*/ 	.word	index@(_ZN7cutlass13device_kernelIN5flash11enable_sm90INS1_16FlashAttnFwdSm90INS1_25CollectiveMainloopFwdSm90ILi2EN4cute5tupleIJNS5_1CILi1EEES8_S8_EEENS6_IJNS7_ILi128EEENS7_ILi224EEESA_EEELi128ENS_12float_e4m3_tEfNS_4arch4Sm90ELb0ELb1ELb0ELb1ELb0ELb0ELb0ELb1ELb1ELb1ELb0ELb0EEENS1_21CollectiveEpilogueFwdINS6_IJSA_SA_SB_EEES9_NS_10bfloat16_tESF_Li256ELb1ELb1ELb0ELb1EEENS1_36VarlenDynamicPersistentTileSchedulerILi128ELi224ELi256ELi128ELb0ELb1ELb1ELb1ELb0ELb1EEEEEEEEEvNT_6ParamsE)
        /*0218*/ 	.word	0x000000a8


	//----- nvinfo : EIATTR_FRAME_SIZE
	.align		4
.L_141:
        /*021c*/ 	.byte	0x04, 0x11
        /*021e*/ 	.short	(.L_143 - .L_142)
	.align		4
.L_142:
        /*0220*/ 	.word	index@(_ZN7cutlass13device_kernelIN5flash11enable_sm90INS1_16FlashAttnFwdSm90INS1_25CollectiveMainloopFwdSm90ILi2EN4cute5tupleIJNS5_1CILi1EEES8_S8_EEENS6_IJNS7_ILi128EEENS7_ILi224EEESA_EEELi128ENS_12float_e4m3_tEfNS_4arch4Sm90ELb0ELb1ELb0ELb1ELb0ELb0ELb0ELb1ELb1ELb1ELb0ELb0EEENS1_21CollectiveEpilogueFwdINS6_IJSA_SA_SB_EEES9_NS_10bfloat16_tESF_Li256ELb1ELb1ELb0ELb1EEENS1_36VarlenDynamicPersistentTileSchedulerILi128ELi224ELi256ELi128ELb0ELb1ELb1ELb1ELb0ELb1EEEEEEEEEvNT_6ParamsE)
        /*0224*/ 	.word	0x00000038


	//----- nvinfo : EIATTR_REGCOUNT
	.align		4
.L_143:
        /*0228*/ 	.byte	0x04, 0x2f
        /*022a*/ 	.short	(.L_145 - .L_144)
	.align		4
.L_144:
        /*022c*/ 	.word	index@(_ZN7cutlass13device_kernelIN5flash11enable_sm90INS1_16FlashAttnFwdSm90INS1_25CollectiveMainloopFwdSm90ILi2EN4cute5tupleIJNS5_1CILi1EEES8_S8_EEENS6_IJNS7_ILi128EEENS7_ILi224EEESA_EEELi128ENS_12float_e4m3_tEfNS_4arch4Sm90ELb0ELb1ELb0ELb0ELb0ELb0ELb0ELb1ELb1ELb1ELb0ELb0EEENS1_21CollectiveEpilogueFwdINS6_IJSA_SA_SB_EEES9_NS_10bfloat16_tESF_Li256ELb0ELb1ELb0ELb1EEENS1_30DynamicPersistentTileSchedulerILi256ELi128ELb0ELb1ELb1EEEEEEEEEvNT_6ParamsE)
        /*0230*/ 	.word	0x000000a8


	//----- nvinfo : EIATTR_FRAME_SIZE
	.align		4
.L_145:
        /*0234*/ 	.byte	0x04, 0x11
        /*0236*/ 	.short	(.L_147 - .L_146)
	.align		4
.L_146:
        /*0238*/ 	.word	index@(_ZN7cutlass13device_kernelIN5flash11enable_sm90INS1_16FlashAttnFwdSm90INS1_25CollectiveMainloopFwdSm90ILi2EN4cute5tupleIJNS5_1CILi1EEES8_S8_EEENS6_IJNS7_ILi128EEENS7_ILi224EEESA_EEELi128ENS_12float_e4m3_tEfNS_4arch4Sm90ELb0ELb1ELb0ELb0ELb0ELb0ELb0ELb1ELb1ELb1ELb0ELb0EEENS1_21CollectiveEpilogueFwdINS6_IJSA_SA_SB_EEES9_NS_10bfloat16_tESF_Li256ELb0ELb1ELb0ELb1EEENS1_30DynamicPersistentTileSchedulerILi256ELi128ELb0ELb1ELb1EEEEEEEEEvNT_6ParamsE)
        /*023c*/ 	.word	0x00000030


	//----- nvinfo : EIATTR_REGCOUNT
	.align		4
.L_147:
        /*0240*/ 	.byte	0x04, 0x2f
        /*0242*/ 	.short	(.L_149 - .L_148)
	.align		4
.L_148:
        /*0244*/ 	.word	index@(_ZN7cutlass13device_kernelIN5flash11enable_sm90INS1_16FlashAttnFwdSm90INS1_25CollectiveMainloopFwdSm90ILi2EN4cute5tupleIJNS5_1CILi1EEES8_S8_EEENS6_IJNS7_ILi128EEENS7_ILi224EEESA_EEELi128ENS_12float_e4m3_tEfNS_4arch4Sm90ELb0ELb0ELb0ELb1ELb0ELb1ELb0ELb1ELb1ELb1ELb0ELb0EEENS1_21CollectiveEpilogueFwdINS6_IJSA_SA_SB_EEES9_NS_10bfloat16_tESF_Li256ELb1ELb1ELb0ELb1EEENS1_36VarlenDynamicPersistentTileSchedulerILi128ELi224ELi256ELi128ELb0ELb1ELb1ELb0ELb1ELb1EEEEEEEEEvNT_6ParamsE)
        /*0248*/ 	.word	0x000000a8


	//----- nvinfo : EIATTR_FRAME_SIZE
	.align		4
.L_149:
        /*024c*/ 	.byte	0x04, 0x11
        /*024e*/ 	.short	(.L_151 - .L_150)
	.align		4
.L_150:
        /*0250*/ 	.word	index@(_ZN7cutlass13device_kernelIN5flash11enable_sm90INS1_16FlashAttnFwdSm90INS1_25CollectiveMainloopFwdSm90ILi2EN4cute5tupleIJNS5_1CILi1EEES8_S8_EEENS6_IJNS7_ILi128EEENS7_ILi224EEESA_EEELi128ENS_12float_e4m3_tEfNS_4arch4Sm90ELb0ELb0ELb0ELb1ELb0ELb1ELb0ELb1ELb1ELb1ELb0ELb0EEENS1_21CollectiveEpilogueFwdINS6_IJSA_SA_SB_EEES9_NS_10bfloat16_tESF_Li256ELb1ELb1ELb0ELb1EEENS1_36VarlenDynamicPersistentTileSchedulerILi128ELi224ELi256ELi128ELb0ELb1ELb1ELb0ELb1ELb1EEEEEEEEEvNT_6ParamsE)
        /*0254*/ 	.word	0x00000108


	//----- nvinfo : EIATTR_REGCOUNT
	.align		4
.L_151:
        /*0258*/ 	.byte	0x04, 0x2f
        /*025a*/ 	.short	(.L_153 - .L_152)
	.align		4
.L_152:
        /*025c*/ 	.word	index@(_ZN7cutlass13device_kernelIN5flash11enable_sm90INS1_16FlashAttnFwdSm90INS1_25CollectiveMainloopFwdSm90ILi2EN4cute5tupleIJNS5_1CILi1EEES8_S8_EEENS6_IJNS7_ILi128EEENS7_ILi224EEESA_EEELi128ENS_12float_e4m3_tEfNS_4arch4Sm90ELb0ELb0ELb0ELb1ELb0ELb0ELb0ELb1ELb1ELb1ELb0ELb0EEENS1_21CollectiveEpilogueFwdINS6_IJSA_SA_SB_EEES9_NS_10bfloat16_tESF_Li256ELb1ELb1ELb0ELb1EEENS1_36VarlenDynamicPersistentTileSchedulerILi128ELi224ELi256ELi128ELb0ELb1ELb1ELb0ELb1ELb1EEEEEEEEEvNT_6ParamsE)
        /*0260*/ 	.word	0x000000a8


	//----- nvinfo : EIATTR_FRAME_SIZE
	.align		4
.L_153:
        /*0264*/ 	.byte	0x04, 0x11
        /*0266*/ 	.short	(.L_155 - .L_154)
	.align		4
.L_154:
        /*0268*/ 	.word	index@(_ZN7cutlass13device_kernelIN5flash11enable_sm90INS1_16FlashAttnFwdSm90INS1_25CollectiveMainloopFwdSm90ILi2EN4cute5tupleIJNS5_1CILi1EEES8_S8_EEENS6_IJNS7_ILi128EEENS7_ILi224EEESA_EEELi128ENS_12float_e4m3_tEfNS_4arch4Sm90ELb0ELb0ELb0ELb1ELb0ELb0ELb0ELb1ELb1ELb1ELb0ELb0EEENS1_21CollectiveEpilogueFwdINS6_IJSA_SA_SB_EEES9_NS_10bfloat16_tESF_Li256ELb1ELb1ELb0ELb1EEENS1_36VarlenDynamicPersistentTileSchedulerILi128ELi224ELi256ELi128ELb0ELb1ELb1ELb0ELb1ELb1EEEEEEEEEvNT_6ParamsE)
        /*026c*/ 	.word	0x00000038


	//----- nvinfo : EIATTR_REGCOUNT
	.align		4
.L_155:
        /*0270*/ 	.byte	0x04, 0x2f
        /*0272*/ 	.short	(.L_157 - .L_156)
	.align		4
.L_156:
        /*0274*/ 	.word	index@(_ZN7cutlass13device_kernelIN5flash11enable_sm90INS1_16FlashAttnFwdSm90INS1_25CollectiveMainloopFwdSm90ILi2EN4cute5tupleIJNS5_1CILi1EEES8_S8_EEENS6_IJNS7_ILi128EEENS7_ILi224EEESA_EEELi128ENS_12float_e4m3_tEfNS_4arch4Sm90ELb0ELb0ELb0ELb0ELb0ELb0ELb0ELb1ELb1ELb1ELb0ELb0EEENS1_21CollectiveEpilogueFwdINS6_IJSA_SA_SB_EEES9_NS_10bfloat16_tESF_Li256ELb0ELb1ELb0ELb1EEENS1_29StaticPersistentTileSchedulerILb0EEEEEEEEEvNT_6ParamsE)
        /*0278*/ 	.word	0x000000a8


	//----- nvinfo : EIATTR_FRAME_SIZE
	.align		4
.L_157:
        /*027c*/ 	.byte	0x04, 0x11
        /*027e*/ 	.short	(.L_159 - .L_158)
	.align		4
.L_158:
        /*0280*/ 	.word	index@(_ZN7cutlass13device_kernelIN5flash11enable_sm90INS1_16FlashAttnFwdSm90INS1_25CollectiveMainloopFwdSm90ILi2EN4cute5tupleIJNS5_1CILi1EEES8_S8_EEENS6_IJNS7_ILi128EEENS7_ILi224EEESA_EEELi128ENS_12float_e4m3_tEfNS_4arch4Sm90ELb0ELb0ELb0ELb0ELb0ELb0ELb0ELb1ELb1ELb1ELb0ELb0EEENS1_21CollectiveEpilogueFwdINS6_IJSA_SA_SB_EEES9_NS_10bfloat16_tESF_Li256ELb0ELb1ELb0ELb1EEENS1_29StaticPersistentTileSchedulerILb0EEEEEEEEEvNT_6ParamsE)
        /*0284*/ 	.word	0x00000028


	//----- nvinfo : EIATTR_REGCOUNT
	.align		4
.L_159:
        /*0288*/ 	.byte	0x04, 0x2f
        /*028a*/ 	.short	(.L_161 - .L_160)
	.align		4
.L_160:
        /*028c*/ 	.word	index@(_ZN7cutlass13device_kernelIN5flash11enable_sm90INS1_16FlashAttnFwdSm90INS1_25CollectiveMainloopFwdSm90ILi2EN4cute5tupleIJNS5_1CILi1EEES8_S8_EEENS6_IJNS7_ILi128EEENS7_ILi160EEENS7_ILi192EEEEEELi192ENS_12float_e4m3_tEfNS_4arch4Sm90ELb1ELb0ELb0ELb1ELb0ELb1ELb0ELb1ELb1ELb1ELb0ELb0EEENS1_21CollectiveEpilogueFwdINS6_IJSA_SC_SB_EEES9_NS_10bfloat16_tESG_Li256ELb1ELb1ELb0ELb1EEENS1_36VarlenDynamicPersistentTileSchedulerILi128ELi160ELi256ELi128ELb0ELb1ELb1ELb1ELb1ELb1EEEEEEEEEvNT_6ParamsE)
        /*0290*/ 	.word	0x000000a8


	//----- nvinfo : EIATTR_FRAME_SIZE
	.align		4
.L_161:
        /*0294*/ 	.byte	0x04, 0x11
        /*0296*/ 	.short	(.L_163 - .L_162)
	.align		4
.L_162:
        /*0298*/ 	.word	index@(_ZN7cutlass13device_kernelIN5flash11enable_sm90INS1_16FlashAttnFwdSm90INS1_25CollectiveMainloopFwdSm90ILi2EN4cute5tupleIJNS5_1CILi1EEES8_S8_EEENS6_IJNS7_ILi128EEENS7_ILi160EEENS7_ILi192EEEEEELi192ENS_12float_e4m3_tEfNS_4arch4Sm90ELb1ELb0ELb0ELb1ELb0ELb1ELb0ELb1ELb1ELb1ELb0ELb0EEENS1_21CollectiveEpilogueFwdINS6_IJSA_SC_SB_EEES9_NS_10bfloat16_tESG_Li256ELb1ELb1ELb0ELb1EEENS1_36VarlenDynamicPersistentTileSchedulerILi128ELi160ELi256ELi128ELb0ELb1ELb1ELb1ELb1ELb1EEEEEEEEEvNT_6ParamsE)
        /*029c*/ 	.word	0x00000088


	//----- nvinfo : EIATTR_REGCOUNT
	.align		4
.L_163:
        /*02a0*/ 	.byte	0x04, 0x2f
        /*02a2*/ 	.short	(.L_165 - .L_164)
	.align		4
.L_164:
        /*02a4*/ 	.word	index@(_ZN7cutlass13device_kernelIN5flash11enable_sm90INS1_16FlashAttnFwdSm90INS1_25CollectiveMainloopFwdSm90ILi2EN4cute5tupleIJNS5_1CILi1EEES8_S8_EEENS6_IJNS7_ILi128EEENS7_ILi160EEENS7_ILi192EEEEEELi192ENS_12float_e4m3_tEfNS_4arch4Sm90ELb1ELb0ELb0ELb1ELb0ELb0ELb0ELb1ELb1ELb1ELb0ELb0EEENS1_21CollectiveEpilogueFwdINS6_IJSA_SC_SB_EEES9_NS_10bfloat16_tESG_Li256ELb1ELb1ELb0ELb1EEENS1_36VarlenDynamicPersistentTileSchedulerILi128ELi160ELi256ELi128ELb0ELb1ELb1ELb1ELb1ELb1EEEEEEEEEvNT_6ParamsE)
        /*02a8*/ 	.word	0x000000a8


	//----- nvinfo : EIATTR_FRAME_SIZE
	.align		4
.L_165:
        /*02ac*/ 	.byte	0x04, 0x11
        /*02ae*/ 	.short	(.L_167 - .L_166)
	.align		4
.L_166:
        /*02b0*/ 	.word	index@(_ZN7cutlass13device_kernelIN5flash11enable_sm90INS1_16FlashAttnFwdSm90INS1_25CollectiveMainloopFwdSm90ILi2EN4cute5tupleIJNS5_1CILi1EEES8_S8_EEENS6_IJNS7_ILi128EEENS7_ILi160EEENS7_ILi192EEEEEELi192ENS_12float_e4m3_tEfNS_4arch4Sm90ELb1ELb0ELb0ELb1ELb0ELb0ELb0ELb1ELb1ELb1ELb0ELb0EEENS1_21CollectiveEpilogueFwdINS6_IJSA_SC_SB_EEES9_NS_10bfloat16_tESG_Li256ELb1ELb1ELb0ELb1EEENS1_36VarlenDynamicPersistentTileSchedulerILi128ELi160ELi256ELi128ELb0ELb1ELb1ELb1ELb1ELb1EEEEEEEEEvNT_6ParamsE)
        /*02b4*/ 	.word	0x00000040


	//----- nvinfo : EIATTR_REGCOUNT
	.align		4
.L_167:
        /*02b8*/ 	.byte	0x04, 0x2f
        /*02ba*/ 	.short	(.L_169 - .L_168)
	.align		4
.L_168:
        /*02bc*/ 	.word	index@(_ZN7cutlass13device_kernelIN5flash11enable_sm90INS1_16FlashAttnFwdSm90INS1_25CollectiveMainloopFwdSm90ILi2EN4cute5tupleIJNS5_1CILi1EEES8_S8_EEENS6_IJNS7_ILi128EEENS7_ILi160EEENS7_ILi192EEEEEELi192ENS_12float_e4m3_tEfNS_4arch4Sm90ELb1ELb0ELb0ELb0ELb0ELb0ELb0ELb1ELb1ELb1ELb0ELb0EEENS1_21CollectiveEpilogueFwdINS6_IJSA_SC_SB_EEES9_NS_10bfloat16_tESG_Li256ELb0ELb1ELb0ELb1EEENS1_30DynamicPersistentTileSchedulerILi256ELi128ELb0ELb1ELb1EEEEEEEEEvNT_6ParamsE)
        /*02c0*/ 	.word	0x000000a8


	//----- nvinfo : EIATTR_FRAME_SIZE
	.align		4
.L_169:
        /*02c4*/ 	.byte	0x04, 0x11
        /*02c6*/ 	.short	(.L_171 - .L_170)
	.align		4
.L_170:
        /*02c8*/ 	.word	index@(_ZN7cutlass13device_kernelIN5flash11enable_sm90INS1_16FlashAttnFwdSm90INS1_25CollectiveMainloopFwdSm90ILi2EN4cute5tupleIJNS5_1CILi1EEES8_S8_EEENS6_IJNS7_ILi128EEENS7_ILi160EEENS7_ILi192EEEEEELi192ENS_12float_e4m3_tEfNS_4arch4Sm90ELb1ELb0ELb0ELb0ELb0ELb0ELb0ELb1ELb1ELb1ELb0ELb0EEENS1_21CollectiveEpilogueFwdINS6_IJSA_SC_SB_EEES9_NS_10bfloat16_tESG_Li256ELb0ELb1ELb0ELb1EEENS1_30DynamicPersistentTileSchedulerILi256ELi128ELb0ELb1ELb1EEEEEEEEEvNT_6ParamsE)
        /*02cc*/ 	.word	0x00000028


	//----- nvinfo : EIATTR_REGCOUNT
	.align		4
.L_171:
        /*02d0*/ 	.byte	0x04, 0x2f
        /*02d2*/ 	.short	(.L_173 - .L_172)
	.align		4
.L_172:
        /*02d4*/ 	.word	index@(_ZN7cutlass13device_kernelIN5flash11enable_sm90INS1_16FlashAttnFwdSm90INS1_25CollectiveMainloopFwdSm90ILi2EN4cute5tupleIJNS5_1CILi1EEES8_S8_EEENS6_IJNS7_ILi128EEENS7_ILi160EEENS7_ILi192EEEEEELi192ENS_12float_e4m3_tEfNS_4arch4Sm90ELb0ELb1ELb0ELb1ELb0ELb1ELb0ELb1ELb1ELb1ELb0ELb0EEENS1_21CollectiveEpilogueFwdINS6_IJSA_SC_SB_EEES9_NS_10bfloat16_tESG_Li256ELb1ELb1ELb0ELb1EEENS1_36VarlenDynamicPersistentTileSchedulerILi128ELi160ELi256ELi128ELb0ELb1ELb1ELb1ELb0ELb1EEEEEEEEEvNT_6ParamsE)
        /*02d8*/ 	.word	0x000000a8


	//----- nvinfo : EIATTR_FRAME_SIZE
	.align		4
.L_173:
        /*02dc*/ 	.byte	0x04, 0x11
        /*02de*/ 	.short	(.L_175 - .L_174)
	.align		4
.L_174:
        /*02e0*/ 	.word	index@($_ZN7cutlass13device_kernelIN5flash11enable_sm90INS1_16FlashAttnFwdSm90INS1_25CollectiveMainloopFwdSm90ILi2EN4cute5tupleIJNS5_1CILi1EEES8_S8_EEENS6_IJNS7_ILi128EEENS7_ILi160EEENS7_ILi192EEEEEELi192ENS_12float_e4m3_tEfNS_4arch4Sm90ELb0ELb1ELb0ELb1ELb0ELb1ELb0ELb1ELb1ELb1ELb0ELb0EEENS1_21CollectiveEpilogueFwdINS6_IJSA_SC_SB_EEES9_NS_10bfloat16_tESG_Li256ELb1ELb1ELb0ELb1EEENS1_36VarlenDynamicPersistentTileSchedulerILi128ELi160ELi256ELi128ELb0ELb1ELb1ELb1ELb0ELb1EEEEEEEEEvNT_6ParamsE$_ZZN5flash25CollectiveMainloopFwdSm90ILi2EN4cute5tupleIJNS1_1CILi1EEES4_S4_EEENS2_IJNS3_ILi128EEENS3_ILi160EEENS3_ILi192EEEEEELi192EN7cutlass12float_e4m3_tEfNSA_4arch4Sm90ELb0ELb1ELb0ELb1ELb0ELb1ELb0ELb1ELb1ELb1ELb0ELb0EE12store_kv_newINS_16FlashAttnFwdSm90ISE_NS_21CollectiveEpilogueFwdINS2_IJS6_S8_S7_EEES5_NSA_10bfloat16_tESD_Li256ELb1ELb1ELb0ELb1EEENS_36VarlenDynamicPersistentTileSchedulerILi128ELi160ELi256ELi128ELb0ELb1ELb1ELb1ELb0ELb1EEEE13SharedStorageEEEbRKNSE_6ParamsENSA_25PipelineTmaAsyncNoClusterILi2ENSA_16PipelineTmaAsyncILi2EEEEESV_RNSA_13PipelineStateILj2EEEiRT_RKNS_16SeqlenInfoQKNewKILb1ELb1EEENS2_IJiiiiEEEENKUliRKT_E_clISX_EEDaiS18_)
        /*02e4*/ 	.word	0x00000340


	//----- nvinfo : EIATTR_FRAME_SIZE
	.align		4
.L_175:
        /*02e8*/ 	.byte	0x04, 0x11
        /*02ea*/ 	.short	(.L_177 - .L_176)
	.align		4
.L_176:
        /*02ec*/ 	.word	index@(_ZN7cutlass13device_kernelIN5flash11enable_sm90INS1_16FlashAttnFwdSm90INS1_25CollectiveMainloopFwdSm90ILi2EN4cute5tupleIJNS5_1CILi1EEES8_S8_EEENS6_IJNS7_ILi128EEENS7_ILi160EEENS7_ILi192EEEEEELi192ENS_12float_e4m3_tEfNS_4arch4Sm90ELb0ELb1ELb0ELb1ELb0ELb1ELb0ELb1ELb1ELb1ELb0ELb0EEENS1_21CollectiveEpilogueFwdINS6_IJSA_SC_SB_EEES9_NS_10bfloat16_tESG_Li256ELb1ELb1ELb0ELb1EEENS1_36VarlenDynamicPersistentTileSchedulerILi128ELi160ELi256ELi128ELb0ELb1ELb1ELb1ELb0ELb1EEEEEEEEEvNT_6ParamsE)
        /*02f0*/ 	.word	0x00000340


	//----- nvinfo : EIATTR_REGCOUNT
	.align		4
.L_177:
        /*02f4*/ 	.byte	0x04, 0x2f
        /*02f6*/ 	.short	(.L_179 - .L_178)
	.align		4
.L_178:
        /*02f8*/ 	.word	index@(_ZN7cutlass13device_kernelIN5flash11enable_sm90INS1_16FlashAttnFwdSm90INS1_25CollectiveMainloopFwdSm90ILi2EN4cute5tupleIJNS5_1CILi1EEES8_S8_EEENS6_IJNS7_ILi128EEENS7_ILi160EEENS7_ILi192EEEEEELi192ENS_12float_e4m3_tEfNS_4arch4Sm90ELb0ELb1ELb0ELb1ELb0ELb0ELb0ELb1ELb1ELb1ELb0ELb0EEENS1_21CollectiveEpilogueFwdINS6_IJSA_SC_SB_EEES9_NS_10bfloat16_tESG_Li256ELb1ELb1ELb0ELb1EEENS1_36VarlenDynamicPersistentTileSchedulerILi128ELi160ELi256ELi128ELb0ELb1ELb1ELb1ELb0ELb1EEEEEEEEEvNT_6ParamsE)
        /*02fc*/ 	.word	0x000000a8


	//----- nvinfo : EIATTR_FRAME_SIZE
	.align		4
.L_179:
        /*0300*/ 	.byte	0x04, 0x11
        /*0302*/ 	.short	(.L_181 - .L_180)
	.align		4
.L_180:
        /*0304*/ 	.word	index@(_ZN7cutlass13device_kernelIN5flash11enable_sm90INS1_16FlashAttnFwdSm90INS1_25CollectiveMainloopFwdSm90ILi2EN4cute5tupleIJNS5_1CILi1EEES8_S8_EEENS6_IJNS7_ILi128EEENS7_ILi160EEENS7_ILi192EEEEEELi192ENS_12float_e4m3_tEfNS_4arch4Sm90ELb0ELb1ELb0ELb1ELb0ELb0ELb0ELb1ELb1ELb1ELb0ELb0EEENS1_21CollectiveEpilogueFwdINS6_IJSA_SC_SB_EEES9_NS_10bfloat16_tESG_Li256ELb1ELb1ELb0ELb1EEENS1_36VarlenDynamicPersistentTileSchedulerILi128ELi160ELi256ELi128ELb0ELb1ELb1ELb1ELb0ELb1EEEEEEEEEvNT_6ParamsE)
        /*0308*/ 	.word	0x00000040


	//----- nvinfo : EIATTR_REGCOUNT
	.align		4
.L_181:
        /*030c*/ 	.byte	0x04, 0x2f
        /*030e*/ 	.short	(.L_183 - .L_182)
	.align		4
.L_182:
        /*0310*/ 	.word	index@(_ZN7cutlass13device_kernelIN5flash11enable_sm90INS1_16FlashAttnFwdSm90INS1_25CollectiveMainloopFwdSm90ILi2EN4cute5tupleIJNS5_1CILi1EEES8_S8_EEENS6_IJNS7_ILi128EEENS7_ILi160EEENS7_ILi192EEEEEELi192ENS_12float_e4m3_tEfNS_4arch4Sm90ELb0ELb1ELb0ELb0ELb0ELb0ELb0ELb1ELb1ELb1ELb0ELb0EEENS1_21CollectiveEpilogueFwdINS6_IJSA_SC_SB_EEES9_NS_10bfloat16_tESG_Li256ELb0ELb1ELb0ELb1EEENS1_30DynamicPersistentTileSchedulerILi256ELi128ELb0ELb1ELb1EEEEEEEEEvNT_6ParamsE)
        /*0314*/ 	.word	0x000000a8


	//----- nvinfo : EIATTR_FRAME_SIZE
	.align		4
.L_183:
        /*0318*/ 	.byte	0x04, 0x11
        /*031a*/ 	.short	(.L_185 - .L_184)
	.align		4
.L_184:
        /*031c*/ 	.word	index@(_ZN7cutlass13device_kernelIN5flash11enable_sm90INS1_16FlashAttnFwdSm90INS1_25CollectiveMainloopFwdSm90ILi2EN4cute5tupleIJNS5_1CILi1EEES8_S8_EEENS6_IJNS7_ILi128EEENS7_ILi160EEENS7_ILi192EEEEEELi192ENS_12float_e4m3_tEfNS_4arch4Sm90ELb0ELb1ELb0ELb0ELb0ELb0ELb0ELb1ELb1ELb1ELb0ELb0EEENS1_21CollectiveEpilogueFwdINS6_IJSA_SC_SB_EEES9_NS_10bfloat16_tESG_Li256ELb0ELb1ELb0ELb1EEENS1_30DynamicPersistentTileSchedulerILi256ELi128ELb0ELb1ELb1EEEEEEEEEvNT_6ParamsE)
        /*0320*/ 	.word	0x00000030


	//----- nvinfo : EIATTR_REGCOUNT
	.align		4
.L_185:
        /*0324*/ 	.byte	0x04, 0x2f
        /*0326*/ 	.short	(.L_187 - .L_186)
	.align		4
.L_186:
        /*0328*/ 	.word	index@(_ZN7cutlass13device_kernelIN5flash11enable_sm90INS1_16FlashAttnFwdSm90INS1_25CollectiveMainloopFwdSm90ILi2EN4cute5tupleIJNS5_1CILi1EEES8_S8_EEENS6_IJNS7_ILi128EEENS7_ILi160EEENS7_ILi192EEEEEELi192ENS_12float_e4m3_tEfNS_4arch4Sm90ELb0ELb0ELb0ELb1ELb0ELb1ELb0ELb1ELb1ELb1ELb0ELb0EEENS1_21CollectiveEpilogueFwdINS6_IJSA_SC_SB_EEES9_NS_10bfloat16_tESG_Li256ELb1ELb1ELb0ELb1EEENS1_36VarlenDynamicPersistentTileSchedulerILi128ELi160ELi256ELi128ELb0ELb1ELb1ELb0ELb1ELb1EEEEEEEEEvNT_6ParamsE)
        /*032c*/ 	.word	0x000000a8


	//----- nvinfo : EIATTR_FRAME_SIZE
	.align		4
.L_187:
        /*0330*/ 	.byte	0x04, 0x11
        /*0332*/ 	.short	(.L_189 - .L_188)
	.align		4
.L_188:
        /*0334*/ 	.word	index@(_ZN7cutlass13device_kernelIN5flash11enable_sm90INS1_16FlashAttnFwdSm90INS1_25CollectiveMainloopFwdSm90ILi2EN4cute5tupleIJNS5_1CILi1EEES8_S8_EEENS6_IJNS7_ILi128EEENS7_ILi160EEENS7_ILi192EEEEEELi192ENS_12float_e4m3_tEfNS_4arch4Sm90ELb0ELb0ELb0ELb1ELb0ELb1ELb0ELb1ELb1ELb1ELb0ELb0EEENS1_21CollectiveEpilogueFwdINS6_IJSA_SC_SB_EEES9_NS_10bfloat16_tESG_Li256ELb1ELb1ELb0ELb1EEENS1_36VarlenDynamicPersistentTileSchedulerILi128ELi160ELi256ELi128ELb0ELb1ELb1ELb0ELb1ELb1EEEEEEEEEvNT_6ParamsE)
        /*0338*/ 	.word	0x00000098


	//----- nvinfo : EIATTR_REGCOUNT
	.align		4
.L_189:
        /*033c*/ 	.byte	0x04, 0x2f
        /*033e*/ 	.short	(.L_191 - .L_190)
	.align		4
.L_190:
        /*0340*/ 	.word	index@(_ZN7cutlass13device_kernelIN5flash11enable_sm90INS1_16FlashAttnFwdSm90INS1_25CollectiveMainloopFwdSm90ILi2EN4cute5tupleIJNS5_1CILi1EEES8_S8_EEENS6_IJNS7_ILi128EEENS7_ILi160EEENS7_ILi192EEEEEELi192ENS_12float_e4m3_tEfNS_4arch4Sm90ELb0ELb0ELb0ELb1ELb0ELb0ELb0ELb1ELb1ELb1ELb0ELb0EEENS1_21CollectiveEpilogueFwdINS6_IJSA_SC_SB_EEES9_NS_10bfloat16_tESG_Li256ELb1ELb1ELb0ELb1EEENS1_36VarlenDynamicPersistentTileSchedulerILi128ELi160ELi256ELi128ELb0ELb1ELb1ELb0ELb1ELb1EEEEEEEEEvNT_6ParamsE)
        /*0344*/ 	.word	0x000000a8


	//----- nvinfo : EIATTR_FRAME_SIZE
	.align		4
.L_191:
        /*0348*/ 	.byte	0x04, 0x11
        /*034a*/ 	.short	(.L_193 - .L_192)
	.align		4
.L_192:
        /*034c*/ 	.word	index@(_ZN7cutlass13device_kernelIN5flash11enable_sm90INS1_16FlashAttnFwdSm90INS1_25CollectiveMainloopFwdSm90ILi2EN4cute5tupleIJNS5_1CILi1EEES8_S8_EEENS6_IJNS7_ILi128EEENS7_ILi160EEENS7_ILi192EEEEEELi192ENS_12float_e4m3_tEfNS_4arch4Sm90ELb0ELb0ELb0ELb1ELb0ELb0ELb0ELb1ELb1ELb1ELb0ELb0EEENS1_21CollectiveEpilogueFwdINS6_IJSA_SC_SB_EEES9_NS_10bfloat16_tESG_Li256ELb1ELb1ELb0ELb1EEENS1_36VarlenDynamicPersistentTileSchedulerILi128ELi160ELi256ELi128ELb0ELb1ELb1ELb0ELb1ELb1EEEEEEEEEvNT_6ParamsE)
        /*0350*/ 	.word	0x00000030


	//----- nvinfo : EIATTR_REGCOUNT
	.align		4
.L_193:
        /*0354*/ 	.byte	0x04, 0x2f
        /*0356*/ 	.short	(.L_195 - .L_194)
	.align		4
.L_194:
        /*0358*/ 	.word	index@(_ZN7cutlass13device_kernelIN5flash11enable_sm90INS1_16FlashAttnFwdSm90INS1_25CollectiveMainloopFwdSm90ILi2EN4cute5tupleIJNS5_1CILi2EEENS7_ILi1EEES9_EEENS6_IJNS7_ILi128EEENS7_ILi160EEENS7_ILi192EEEEEELi192ENS_12float_e4m3_tEfNS_4arch4Sm90ELb0ELb0ELb0ELb0ELb0ELb0ELb0ELb1ELb1ELb1ELb0ELb0EEENS1_21CollectiveEpilogueFwdINS6_IJSB_SD_SC_EEESA_NS_10bfloat16_tESH_Li256ELb0ELb1ELb0ELb1EEENS1_29StaticPersistentTileSchedulerILb0EEEEEEEEEvNT_6ParamsE)
        /*035c*/ 	.word	0x000000a8


	//----- nvinfo : EIATTR_FRAME_SIZE
	.align		4
.L_195:
        /*0360*/ 	.byte	0x04, 0x11
        /*0362*/ 	.short	(.L_197 - .L_196)
	.align		4
.L_196:
        /*0364*/ 	.word	index@(_ZN7cutlass13device_kernelIN5flash11enable_sm90INS1_16FlashAttnFwdSm90INS1_25CollectiveMainloopFwdSm90ILi2EN4cute5tupleIJNS5_1CILi2EEENS7_ILi1EEES9_EEENS6_IJNS7_ILi128EEENS7_ILi160EEENS7_ILi192EEEEEELi192ENS_12float_e4m3_tEfNS_4arch4Sm90ELb0ELb0ELb0ELb0ELb0ELb0ELb0ELb1ELb1ELb1ELb0ELb0EEENS1_21CollectiveEpilogueFwdINS6_IJSB_SD_SC_EEESA_NS_10bfloat16_tESH_Li256ELb0ELb1ELb0ELb1EEENS1_29StaticPersistentTileSchedulerILb0EEEEEEEEEvNT_6ParamsE)
        /*0368*/ 	.word	0x00000020


	//----- nvinfo : EIATTR_REGCOUNT
	.align		4
.L_197:
        /*036c*/ 	.byte	0x04, 0x2f
        /*036e*/ 	.short	(.L_199 - .L_198)
	.align		4
.L_198:
        /*0370*/ 	.word	index@(_ZN7cutlass13device_kernelIN5flash11enable_sm90INS1_16FlashAttnFwdSm90INS1_25CollectiveMainloopFwdSm90ILi2EN4cute5tupleIJNS5_1CILi1EEES8_S8_EEENS6_IJNS7_ILi128EEENS7_ILi160EEENS7_ILi192EEEEEELi192ENS_12float_e4m3_tEfNS_4arch4Sm90ELb0ELb0ELb0ELb0ELb0ELb0ELb0ELb1ELb1ELb1ELb0ELb0EEENS1_21CollectiveEpilogueFwdINS6_IJSA_SC_SB_EEES9_NS_10bfloat16_tESG_Li256ELb0ELb1ELb0ELb1EEENS1_29StaticPersistentTileSchedulerILb0EEEEEEEEEvNT_6ParamsE)
        /*0374*/ 	.word	0x000000a8


	//----- nvinfo : EIATTR_FRAME_SIZE
	.align		4
.L_199:
        /*0378*/ 	.byte	0x04, 0x11
        /*037a*/ 	.short	(.L_201 - .L_200)
	.align		4
.L_200:
        /*037c*/ 	.word	index@(_ZN7cutlass13device_kernelIN5flash11enable_sm90INS1_16FlashAttnFwdSm90INS1_25CollectiveMainloopFwdSm90ILi2EN4cute5tupleIJNS5_1CILi1EEES8_S8_EEENS6_IJNS7_ILi128EEENS7_ILi160EEENS7_ILi192EEEEEELi192ENS_12float_e4m3_tEfNS_4arch4Sm90ELb0ELb0ELb0ELb0ELb0ELb0ELb0ELb1ELb1ELb1ELb0ELb0EEENS1_21CollectiveEpilogueFwdINS6_IJSA_SC_SB_EEES9_NS_10bfloat16_tESG_Li256ELb0ELb1ELb0ELb1EEENS1_29StaticPersistentTileSchedulerILb0EEEEEEEEEvNT_6ParamsE)
        /*0380*/ 	.word	0x00000018


	//----- nvinfo : EIATTR_REGCOUNT
	.align		4
.L_201:
        /*0384*/ 	.byte	0x04, 0x2f
        /*0386*/ 	.short	(.L_203 - .L_202)
	.align		4
.L_202:
        /*0388*/ 	.word	index@(_ZN7cutlass13device_kernelIN5flash11enable_sm90INS1_16FlashAttnFwdSm90INS1_25CollectiveMainloopFwdSm90ILi2EN4cute5tupleIJNS5_1CILi1EEES8_S8_EEENS6_IJNS7_ILi128EEESA_NS7_ILi256EEEEEELi256ENS_12float_e4m3_tEfNS_4arch4Sm90ELb1ELb0ELb0ELb1ELb0ELb1ELb0ELb1ELb1ELb1ELb0ELb0EEENS1_21CollectiveEpilogueFwdINS6_IJSA_SB_SA_EEES9_NS_10bfloat16_tESF_Li256ELb1ELb1ELb0ELb1EEENS1_36VarlenDynamicPersistentTileSchedulerILi128ELi128ELi256ELi128ELb0ELb1ELb1ELb1ELb1ELb1EEEEEEEEEvNT_6ParamsE)
        /*038c*/ 	.word	0x000000a8


	//----- nvinfo : EIATTR_FRAME_SIZE
	.align		4
.L_203:
        /*0390*/ 	.byte	0x04, 0x11
        /*0392*/ 	.short	(.L_205 - .L_204)
	.align		4
.L_204:
        /*0394*/ 	.word	index@(_ZN7cutlass13device_kernelIN5flash11enable_sm90INS1_16FlashAttnFwdSm90INS1_25CollectiveMainloopFwdSm90ILi2EN4cute5tupleIJNS5_1CILi1EEES8_S8_EEENS6_IJNS7_ILi128EEESA_NS7_ILi256EEEEEELi256ENS_12float_e4m3_tEfNS_4arch4Sm90ELb1ELb0ELb0ELb1ELb0ELb1ELb0ELb1ELb1ELb1ELb0ELb0EEENS1_21CollectiveEpilogueFwdINS6_IJSA_SB_SA_EEES9_NS_10bfloat16_tESF_Li256ELb1ELb1ELb0ELb1EEENS1_36VarlenDynamicPersistentTileSchedulerILi128ELi128ELi256ELi128ELb0ELb1ELb1ELb1ELb1ELb1EEEEEEEEEvNT_6ParamsE)
        /*0398*/ 	.word	0x00000088


	//----- nvinfo : EIATTR_REGCOUNT
	.align		4
.L_205:
        /*039c*/ 	.byte	0x04, 0x2f
        /*039e*/ 	.short	(.L_207 - .L_206)
	.align		4
.L_206:
        /*03a0*/ 	.word	index@(_ZN7cutlass13device_kernelIN5flash11enable_sm90INS1_16FlashAttnFwdSm90INS1_25CollectiveMainloopFwdSm90ILi2EN4cute5tupleIJNS5_1CILi1EEES8_S8_EEENS6_IJNS7_ILi128EEESA_NS7_ILi256EEEEEELi256ENS_12float_e4m3_tEfNS_4arch4Sm90ELb1ELb0ELb0ELb1ELb0ELb0ELb0ELb1ELb1ELb1ELb0ELb0EEENS1_21CollectiveEpilogueFwdINS6_IJSA_SB_SA_EEES9_NS_10bfloat16_tESF_Li256ELb1ELb1ELb0ELb1EEENS1_36VarlenDynamicPersistentTileSchedulerILi128ELi128ELi256ELi128ELb0ELb1ELb1ELb1ELb1ELb1EEEEEEEEEvNT_6ParamsE)
        /*03a4*/ 	.word	0x000000a8


	//----- nvinfo : EIATTR_FRAME_SIZE
	.align		4
.L_207:
        /*03a8*/ 	.byte	0x04, 0x11
        /*03aa*/ 	.short	(.L_209 - .L_208)
	.align		4
.L_208:
        /*03ac*/ 	.word	index@(_ZN7cutlass13device_kernelIN5flash11enable_sm90INS1_16FlashAttnFwdSm90INS1_25CollectiveMainloopFwdSm90ILi2EN4cute5tupleIJNS5_1CILi1EEES8_S8_EEENS6_IJNS7_ILi128EEESA_NS7_ILi256EEEEEELi256ENS_12float_e4m3_tEfNS_4arch4Sm90ELb1ELb0ELb0ELb1ELb0ELb0ELb0ELb1ELb1ELb1ELb0ELb0EEENS1_21CollectiveEpilogueFwdINS6_IJSA_SB_SA_EEES9_NS_10bfloat16_tESF_Li256ELb1ELb1ELb0ELb1EEENS1_36VarlenDynamicPersistentTileSchedulerILi128ELi128ELi256ELi128ELb0ELb1ELb1ELb1ELb1ELb1EEEEEEEEEvNT_6ParamsE)
        /*03b0*/ 	.word	0x00000048


	//----- nvinfo : EIATTR_REGCOUNT
	.align		4
.L_209:
        /*03b4*/ 	.byte	0x04, 0x2f
        /*03b6*/ 	.short	(.L_211 - .L_210)
	.align		4
.L_210:
        /*03b8*/ 	.word	index@(_ZN7cutlass13device_kernelIN5flash11enable_sm90INS1_16FlashAttnFwdSm90INS1_25CollectiveMainloopFwdSm90ILi2EN4cute5tupleIJNS5_1CILi1EEES8_S8_EEENS6_IJNS7_ILi128EEESA_NS7_ILi256EEEEEELi256ENS_12float_e4m3_tEfNS_4arch4Sm90ELb1ELb0ELb0ELb0ELb0ELb0ELb0ELb1ELb1ELb1ELb0ELb0EEENS1_21CollectiveEpilogueFwdINS6_IJSA_SB_SA_EEES9_NS_10bfloat16_tESF_Li256ELb0ELb1ELb0ELb1EEENS1_30DynamicPersistentTileSchedulerILi256ELi128ELb0ELb1ELb1EEEEEEEEEvNT_6ParamsE)
        /*03bc*/ 	.word	0x000000a8


	//----- nvinfo : EIATTR_FRAME_SIZE
	.align		4
.L_211:
        /*03c0*/ 	.byte	0x04, 0x11
        /*03c2*/ 	.short	(.L_213 - .L_212)
	.align		4
.L_212:
        /*03c4*/ 	.word	index@(_ZN7cutlass13device_kernelIN5flash11enable_sm90INS1_16FlashAttnFwdSm90INS1_25CollectiveMainloopFwdSm90ILi2EN4cute5tupleIJNS5_1CILi1EEES8_S8_EEENS6_IJNS7_ILi128EEESA_NS7_ILi256EEEEEELi256ENS_12float_e4m3_tEfNS_4arch4Sm90ELb1ELb0ELb0ELb0ELb0ELb0ELb0ELb1ELb1ELb1ELb0ELb0EEENS1_21CollectiveEpilogueFwdINS6_IJSA_SB_SA_EEES9_NS_10bfloat16_tESF_Li256ELb0ELb1ELb0ELb1EEENS1_30DynamicPersistentTileSchedulerILi256ELi128ELb0ELb1ELb1EEEEEEEEEvNT_6ParamsE)
        /*03c8*/ 	.word	0x00000038


	//----- nvinfo : EIATTR_REGCOUNT
	.align		4
.L_213:
        /*03cc*/ 	.byte	0x04, 0x2f
        /*03ce*/ 	.short	(.L_215 - .L_214)
	.align		4
.L_214:
        /*03d0*/ 	.word	index@(_ZN7cutlass13device_kernelIN5flash11enable_sm90INS1_16FlashAttnFwdSm90INS1_25CollectiveMainloopFwdSm90ILi2EN4cute5tupleIJNS5_1CILi1EEES8_S8_EEENS6_IJNS7_ILi128EEENS7_ILi64EEENS7_ILi256EEEEEELi256ENS_12float_e4m3_tEfNS_4arch4Sm90ELb0ELb1ELb0ELb1ELb0ELb1ELb0ELb1ELb1ELb1ELb0ELb0EEENS1_21CollectiveEpilogueFwdINS6_IJSA_SC_SB_EEES9_NS_10bfloat16_tESG_Li256ELb1ELb1ELb0ELb1EEENS1_36VarlenDynamicPersistentTileSchedulerILi128ELi64ELi256ELi128ELb0ELb1ELb1ELb1ELb0ELb1EEEEEEEEEvNT_6ParamsE)
        /*03d4*/ 	.word	0x000000a8


	//----- nvinfo : EIATTR_FRAME_SIZE
	.align		4
.L_215:
        /*03d8*/ 	.byte	0x04, 0x11
        /*03da*/ 	.short	(.L_217 - .L_216)
	.align		4
.L_216:
        /*03dc*/ 	.word	index@(_ZN7cutlass13device_kernelIN5flash11enable_sm90INS1_16FlashAttnFwdSm90INS1_25CollectiveMainloopFwdSm90ILi2EN4cute5tupleIJNS5_1CILi1EEES8_S8_EEENS6_IJNS7_ILi128EEENS7_ILi64EEENS7_ILi256EEEEEELi256ENS_12float_e4m3_tEfNS_4arch4Sm90ELb0ELb1ELb0ELb1ELb0ELb1ELb0ELb1ELb1ELb1ELb0ELb0EEENS1_21CollectiveEpilogueFwdINS6_IJSA_SC_SB_EEES9_NS_10bfloat16_tESG_Li256ELb1ELb1ELb0ELb1EEENS1_36VarlenDynamicPersistentTileSchedulerILi128ELi64ELi256ELi128ELb0ELb1ELb1ELb1ELb0ELb1EEEEEEEEEvNT_6ParamsE)
        /*03e0*/ 	.word	0x00000078


	//----- nvinfo : EIATTR_REGCOUNT
	.align		4
.L_217:
        /*03e4*/ 	.byte	0x04, 0x2f
        /*03e6*/ 	.short	(.L_219 - .L_218)
	.align		4
.L_218:
        /*03e8*/ 	.word	index@(_ZN7cutlass13device_kernelIN5flash11enable_sm90INS1_16FlashAttnFwdSm90INS1_25CollectiveMainloopFwdSm90ILi2EN4cute5tupleIJNS5_1CILi1EEES8_S8_EEENS6_IJNS7_ILi128EEENS7_ILi64EEENS7_ILi256EEEEEELi256ENS_12float_e4m3_tEfNS_4arch4Sm90ELb0ELb1ELb0ELb1ELb0ELb0ELb0ELb1ELb1ELb1ELb0ELb0EEENS1_21CollectiveEpilogueFwdINS6_IJSA_SC_SB_EEES9_NS_10bfloat16_tESG_Li256ELb1ELb1ELb0ELb1EEENS1_36VarlenDynamicPersistentTileSchedulerILi128ELi64ELi256ELi128ELb0ELb1ELb1ELb1ELb0ELb1EEEEEEEEEvNT_6ParamsE)
        /*03ec*/ 	.word	0x000000a8


	//----- nvinfo : EIATTR_FRAME_SIZE
	.align		4
.L_219:
        /*03f0*/ 	.byte	0x04, 0x11
        /*03f2*/ 	.short	(.L_221 - .L_220)
	.align		4
.L_220:
        /*03f4*/ 	.word	index@(_ZN7cutlass13device_kernelIN5flash11enable_sm90INS1_16FlashAttnFwdSm90INS1_25CollectiveMainloopFwdSm90ILi2EN4cute5tupleIJNS5_1CILi1EEES8_S8_EEENS6_IJNS7_ILi128EEENS7_ILi64EEENS7_ILi256EEEEEELi256ENS_12float_e4m3_tEfNS_4arch4Sm90ELb0ELb1ELb0ELb1ELb0ELb0ELb0ELb1ELb1ELb1ELb0ELb0EEENS1_21CollectiveEpilogueFwdINS6_IJSA_SC_SB_EEES9_NS_10bfloat16_tESG_Li256ELb1ELb1ELb0ELb1EEENS1_36VarlenDynamicPersistentTileSchedulerILi128ELi64ELi256ELi128ELb0ELb1ELb1ELb1ELb0ELb1EEEEEEEEEvNT_6ParamsE)
        /*03f8*/ 	.word	0x00000040


	//----- nvinfo : EIATTR_REGCOUNT
	.align		4
.L_221:
        /*03fc*/ 	.byte	0x04, 0x2f
        /*03fe*/ 	.short	(.L_223 - .L_222)
	.align		4
.L_222:
        /*0400*/ 	.word	index@(_ZN7cutlass13device_kernelIN5flash11enable_sm90INS1_16FlashAttnFwdSm90INS1_25CollectiveMainloopFwdSm90ILi2EN4cute5tupleIJNS5_1CILi1EEES8_S8_EEENS6_IJNS7_ILi128EEENS7_ILi64EEENS7_ILi256EEEEEELi256ENS_12float_e4m3_tEfNS_4arch4Sm90ELb0ELb1ELb0ELb0ELb0ELb0ELb0ELb1ELb1ELb1ELb0ELb0EEENS1_21CollectiveEpilogueFwdINS6_IJSA_SC_SB_EEES9_NS_10bfloat16_tESG_Li256ELb0ELb1ELb0ELb1EEENS1_30DynamicPersistentTileSchedulerILi256ELi128ELb0ELb1ELb1EEEEEEEEEvNT_6ParamsE)
        /*0404*/ 	.word	0x000000a8


	//----- nvinfo : EIATTR_FRAME_SIZE
	.align		4
.L_223:
        /*0408*/ 	.byte	0x04, 0x11
        /*040a*/ 	.short	(.L_225 - .L_224)
	.align		4
.L_224:
        /*040c*/ 	.word	index@(_ZN7cutlass13device_kernelIN5flash11enable_sm90INS1_16FlashAttnFwdSm90INS1_25CollectiveMainloopFwdSm90ILi2EN4cute5tupleIJNS5_1CILi1EEES8_S8_EEENS6_IJNS7_ILi128EEENS7_ILi64EEENS7_ILi256EEEEEELi256ENS_12float_e4m3_tEfNS_4arch4Sm90ELb0ELb1ELb0ELb0ELb0ELb0ELb0ELb1ELb1ELb1ELb0ELb0EEENS1_21CollectiveEpilogueFwdINS6_IJSA_SC_SB_EEES9_NS_10bfloat16_tESG_Li256ELb0ELb1ELb0ELb1EEENS1_30DynamicPersistentTileSchedulerILi256ELi128ELb0ELb1ELb1EEEEEEEEEvNT_6ParamsE)
        /*0410*/ 	.word	0x00000038


	//----- nvinfo : EIATTR_REGCOUNT
	.align		4
.L_225:
        /*0414*/ 	.byte	0x04, 0x2f
        /*0416*/ 	.short	(.L_227 - .L_226)
	.align		4
.L_226:
        /*0418*/ 	.word	index@(_ZN7cutlass13device_kernelIN5flash11enable_sm90INS1_16FlashAttnFwdSm90INS1_25CollectiveMainloopFwdSm90ILi2EN4cute5tupleIJNS5_1CILi1EEES8_S8_EEENS6_IJNS7_ILi128EEESA_NS7_ILi256EEEEEELi256ENS_12float_e4m3_tEfNS_4arch4Sm90ELb0ELb0ELb0ELb1ELb0ELb1ELb0ELb1ELb1ELb1ELb0ELb0EEENS1_21CollectiveEpilogueFwdINS6_IJSA_SB_SA_EEES9_NS_10bfloat16_tESF_Li256ELb1ELb1ELb0ELb1EEENS1_36VarlenDynamicPersistentTileSchedulerILi128ELi128ELi256ELi128ELb0ELb1ELb1ELb0ELb1ELb1EEEEEEEEEvNT_6ParamsE)
        /*041c*/ 	.word	0x000000a8


	//----- nvinfo : EIATTR_FRAME_SIZE
	.align		4
.L_227:
        /*0420*/ 	.byte	0x04, 0x11
        /*0422*/ 	.short	(.L_229 - .L_228)
	.align		4
.L_228:
        /*0424*/ 	.word	index@(_ZN7cutlass13device_kernelIN5flash11enable_sm90INS1_16FlashAttnFwdSm90INS1_25CollectiveMainloopFwdSm90ILi2EN4cute5tupleIJNS5_1CILi1EEES8_S8_EEENS6_IJNS7_ILi128EEESA_NS7_ILi256EEEEEELi256ENS_12float_e4m3_tEfNS_4arch4Sm90ELb0ELb0ELb0ELb1ELb0ELb1ELb0ELb1ELb1ELb1ELb0ELb0EEENS1_21CollectiveEpilogueFwdINS6_IJSA_SB_SA_EEES9_NS_10bfloat16_tESF_Li256ELb1ELb1ELb0ELb1EEENS1_36VarlenDynamicPersistentTileSchedulerILi128ELi128ELi256ELi128ELb0ELb1ELb1ELb0ELb1ELb1EEEEEEEEEvNT_6ParamsE)
        /*0428*/ 	.word	0x00000088


	//----- nvinfo : EIATTR_REGCOUNT
	.align		4
.L_229:
        /*042c*/ 	.byte	0x04, 0x2f
        /*042e*/ 	.short	(.L_231 - .L_230)
	.align		4
.L_230:
        /*0430*/ 	.word	index@(_ZN7cutlass13device_kernelIN5flash11enable_sm90INS1_16FlashAttnFwdSm90INS1_25CollectiveMainloopFwdSm90ILi2EN4cute5tupleIJNS5_1CILi1EEES8_S8_EEENS6_IJNS7_ILi128EEESA_NS7_ILi256EEEEEELi256ENS_12float_e4m3_tEfNS_4arch4Sm90ELb0ELb0ELb0ELb1ELb0ELb0ELb0ELb1ELb1ELb1ELb0ELb0EEENS1_21CollectiveEpilogueFwdINS6_IJSA_SB_SA_EEES9_NS_10bfloat16_tESF_Li256ELb1ELb1ELb0ELb1EEENS1_36VarlenDynamicPersistentTileSchedulerILi128ELi128ELi256ELi128ELb0ELb1ELb1ELb0ELb1ELb1EEEEEEEEEvNT_6ParamsE)
        /*0434*/ 	.word	0x000000a8


	//----- nvinfo : EIATTR_FRAME_SIZE
	.align		4
.L_231:
        /*0438*/ 	.byte	0x04, 0x11
        /*043a*/ 	.short	(.L_233 - .L_232)
	.align		4
.L_232:
        /*043c*/ 	.word	index@(_ZN7cutlass13device_kernelIN5flash11enable_sm90INS1_16FlashAttnFwdSm90INS1_25CollectiveMainloopFwdSm90ILi2EN4cute5tupleIJNS5_1CILi1EEES8_S8_EEENS6_IJNS7_ILi128EEESA_NS7_ILi256EEEEEELi256ENS_12float_e4m3_tEfNS_4arch4Sm90ELb0ELb0ELb0ELb1ELb0ELb0ELb0ELb1ELb1ELb1ELb0ELb0EEENS1_21CollectiveEpilogueFwdINS6_IJSA_SB_SA_EEES9_NS_10bfloat16_tESF_Li256ELb1ELb1ELb0ELb1EEENS1_36VarlenDynamicPersistentTileSchedulerILi128ELi128ELi256ELi128ELb0ELb1ELb1ELb0ELb1ELb1EEEEEEEEEvNT_6ParamsE)
        /*0440*/ 	.word	0x00000040


	//----- nvinfo : EIATTR_REGCOUNT
	.align		4
.L_233:
        /*0444*/ 	.byte	0x04, 0x2f
        /*0446*/ 	.short	(.L_235 - .L_234)
	.align		4
.L_234:
        /*0448*/ 	.word	index@(_ZN7cutlass13device_kernelIN5flash11enable_sm90INS1_16FlashAttnFwdSm90INS1_25CollectiveMainloopFwdSm90ILi2EN4cute5tupleIJNS5_1CILi1EEES8_S8_EEENS6_IJNS7_ILi128EEESA_NS7_ILi256EEEEEELi256ENS_12float_e4m3_tEfNS_4arch4Sm90ELb0ELb0ELb0ELb0ELb0ELb0ELb0ELb1ELb1ELb1ELb0ELb0EEENS1_21CollectiveEpilogueFwdINS6_IJSA_SB_SA_EEES9_NS_10bfloat16_tESF_Li256ELb0ELb1ELb0ELb1EEENS1_29StaticPersistentTileSchedulerILb0EEEEEEEEEvNT_6ParamsE)
        /*044c*/ 	.word	0x000000a8


	//----- nvinfo : EIATTR_FRAME_SIZE
	.align		4
.L_235:
        /*0450*/ 	.byte	0x04, 0x11
        /*0452*/ 	.short	(.L_237 - .L_236)
	.align		4
.L_236:
        /*0454*/ 	.word	index@(_ZN7cutlass13device_kernelIN5flash11enable_sm90INS1_16FlashAttnFwdSm90INS1_25CollectiveMainloopFwdSm90ILi2EN4cute5tupleIJNS5_1CILi1EEES8_S8_EEENS6_IJNS7_ILi128EEESA_NS7_ILi256EEEEEELi256ENS_12float_e4m3_tEfNS_4arch4Sm90ELb0ELb0ELb0ELb0ELb0ELb0ELb0ELb1ELb1ELb1ELb0ELb0EEENS1_21CollectiveEpilogueFwdINS6_IJSA_SB_SA_EEES9_NS_10bfloat16_tESF_Li256ELb0ELb1ELb0ELb1EEENS1_29StaticPersistentTileSchedulerILb0EEEEEEEEEvNT_6ParamsE)
        /*0458*/ 	.word	0x00000030


	//----- nvinfo : EIATTR_MIN_STACK_SIZE
	.align		4
.L_237:
        /*045c*/ 	.byte	0x04, 0x12
        /*045e*/ 	.short	(.L_239 - .L_238)
	.align		4
.L_238:
        /*0460*/ 	.word	index@(_ZN7cutlass13device_kernelIN5flash11enable_sm90INS1_16FlashAttnFwdSm90INS1_25CollectiveMainloopFwdSm90ILi2EN4cute5tupleIJNS5_1CILi1EEES8_S8_EEENS6_IJNS7_ILi128EEESA_NS7_ILi256EEEEEELi256ENS_12float_e4m3_tEfNS_4arch4Sm90ELb0ELb0ELb0ELb0ELb0ELb0ELb0ELb1ELb1ELb1ELb0ELb0EEENS1_21CollectiveEpilogueFwdINS6_IJSA_SB_SA_EEES9_NS_10bfloat16_tESF_Li256ELb0ELb1ELb0ELb1EEENS1_29StaticPersistentTileSchedulerILb0EEEEEEEEEvNT_6ParamsE)
        /*0464*/ 	.word	0x00000030


	//----- nvinfo : EIATTR_MIN_STACK_SIZE
	.align		4
.L_239:
        /*0468*/ 	.byte	0x04, 0x12
        /*046a*/ 	.short	(.L_241 - .L_240)
	.align		4
.L_240:
        /*046c*/ 	.word	index@(_ZN7cutlass13device_kernelIN5flash11enable_sm90INS1_16FlashAttnFwdSm90INS1_25CollectiveMainloopFwdSm90ILi2EN4cute5tupleIJNS5_1CILi1EEES8_S8_EEENS6_IJNS7_ILi128EEESA_NS7_ILi256EEEEEELi256ENS_12float_e4m3_tEfNS_4arch4Sm90ELb0ELb0ELb0ELb1ELb0ELb0ELb0ELb1ELb1ELb1ELb0ELb0EEENS1_21CollectiveEpilogueFwdINS6_IJSA_SB_SA_EEES9_NS_10bfloat16_tESF_Li256ELb1ELb1ELb0ELb1EEENS1_36VarlenDynamicPersistentTileSchedulerILi128ELi128ELi256ELi128ELb0ELb1ELb1ELb0ELb1ELb1EEEEEEEEEvNT_6ParamsE)
        /*0470*/ 	.word	0x00000040


	//----- nvinfo : EIATTR_MIN_STACK_SIZE
	.align		4
.L_241:
        /*0474*/ 	.byte	0x04, 0x12
        /*0476*/ 	.short	(.L_243 - .L_242)
	.align		4
.L_242:
        /*0478*/ 	.word	index@(_ZN7cutlass13device_kernelIN5flash11enable_sm90INS1_16FlashAttnFwdSm90INS1_25CollectiveMainloopFwdSm90ILi2EN4cute5tupleIJNS5_1CILi1EEES8_S8_EEENS6_IJNS7_ILi128EEESA_NS7_ILi256EEEEEELi256ENS_12float_e4m3_tEfNS_4arch4Sm90ELb0ELb0ELb0ELb1ELb0ELb1ELb0ELb1ELb1ELb1ELb0ELb0EEENS1_21CollectiveEpilogueFwdINS6_IJSA_SB_SA_EEES9_NS_10bfloat16_tESF_Li256ELb1ELb1ELb0ELb1EEENS1_36VarlenDynamicPersistentTileSchedulerILi128ELi128ELi256ELi128ELb0ELb1ELb1ELb0ELb1ELb1EEEEEEEEEvNT_6ParamsE)
        /*047c*/ 	.word	0x00000088


	//----- nvinfo : EIATTR_MIN_STACK_SIZE
	.align		4
.L_243:
        /*0480*/ 	.byte	0x04, 0x12
        /*0482*/ 	.short	(.L_245 - .L_244)
	.align		4
.L_244:
        /*0484*/ 	.word	index@(_ZN7cutlass13device_kernelIN5flash11enable_sm90INS1_16FlashAttnFwdSm90INS1_25CollectiveMainloopFwdSm90ILi2EN4cute5tupleIJNS5_1CILi1EEES8_S8_EEENS6_IJNS7_ILi128EEENS7_ILi64EEENS7_ILi256EEEEEELi256ENS_12float_e4m3_tEfNS_4arch4Sm90ELb0ELb1ELb0ELb0ELb0ELb0ELb0ELb1ELb1ELb1ELb0ELb0EEENS1_21CollectiveEpilogueFwdINS6_IJSA_SC_SB_EEES9_NS_10bfloat16_tESG_Li256ELb0ELb1ELb0ELb1EEENS1_30DynamicPersistentTileSchedulerILi256ELi128ELb0ELb1ELb1EEEEEEEEEvNT_6ParamsE)
        /*0488*/ 	.word	0x00000038


	//----- nvinfo : EIATTR_MIN_STACK_SIZE
	.align		4
.L_245:
        /*048c*/ 	.byte	0x04, 0x12
        /*048e*/ 	.short	(.L_247 - .L_246)
	.align		4
.L_246:
        /*0490*/ 	.word	index@(_ZN7cutlass13device_kernelIN5flash11enable_sm90INS1_16FlashAttnFwdSm90INS1_25CollectiveMainloopFwdSm90ILi2EN4cute5tupleIJNS5_1CILi1EEES8_S8_EEENS6_IJNS7_ILi128EEENS7_ILi64EEENS7_ILi256EEEEEELi256ENS_12float_e4m3_tEfNS_4arch4Sm90ELb0ELb1ELb0ELb1ELb0ELb0ELb0ELb1ELb1ELb1ELb0ELb0EEENS1_21CollectiveEpilogueFwdINS6_IJSA_SC_SB_EEES9_NS_10bfloat16_tESG_Li256ELb1ELb1ELb0ELb1EEENS1_36VarlenDynamicPersistentTileSchedulerILi128ELi64ELi256ELi128ELb0ELb1ELb1ELb1ELb0ELb1EEEEEEEEEvNT_6ParamsE)
        /*0494*/ 	.word	0x00000040


	//----- nvinfo : EIATTR_MIN_STACK_SIZE
	.align		4
.L_247:
        /*0498*/ 	.byte	0x04, 0x12
        /*049a*/ 	.short	(.L_249 - .L_248)
	.align		4
.L_248:
        /*049c*/ 	.word	index@(_ZN7cutlass13device_kernelIN5flash11enable_sm90INS1_16FlashAttnFwdSm90INS1_25CollectiveMainloopFwdSm90ILi2EN4cute5tupleIJNS5_1CILi1EEES8_S8_EEENS6_IJNS7_ILi128EEENS7_ILi64EEENS7_ILi256EEEEEELi256ENS_12float_e4m3_tEfNS_4arch4Sm90ELb0ELb1ELb0ELb1ELb0ELb1ELb0ELb1ELb1ELb1ELb0ELb0EEENS1_21CollectiveEpilogueFwdINS6_IJSA_SC_SB_EEES9_NS_10bfloat16_tESG_Li256ELb1ELb1ELb0ELb1EEENS1_36VarlenDynamicPersistentTileSchedulerILi128ELi64ELi256ELi128ELb0ELb1ELb1ELb1ELb0ELb1EEEEEEEEEvNT_6ParamsE)
        /*04a0*/ 	.word	0x00000078


	//----- nvinfo : EIATTR_MIN_STACK_SIZE
	.align		4
.L_249:
        /*04a4*/ 	.byte	0x04, 0x12
        /*04a6*/ 	.short	(.L_251 - .L_250)
	.align		4
.L_250:
        /*04a8*/ 	.word	index@(_ZN7cutlass13device_kernelIN5flash11enable_sm90INS1_16FlashAttnFwdSm90INS1_25CollectiveMainloopFwdSm90ILi2EN4cute5tupleIJNS5_1CILi1EEES8_S8_EEENS6_IJNS7_ILi128EEESA_NS7_ILi256EEEEEELi256ENS_12float_e4m3_tEfNS_4arch4Sm90ELb1ELb0ELb0ELb0ELb0ELb0ELb0ELb1ELb1ELb1ELb0ELb0EEENS1_21CollectiveEpilogueFwdINS6_IJSA_SB_SA_EEES9_NS_10bfloat16_tESF_Li256ELb0ELb1ELb0ELb1EEENS1_30DynamicPersistentTileSchedulerILi256ELi128ELb0ELb1ELb1EEEEEEEEEvNT_6ParamsE)
        /*04ac*/ 	.word	0x00000038


	//----- nvinfo : EIATTR_MIN_STACK_SIZE
	.align		4
.L_251:
        /*04b0*/ 	.byte	0x04, 0x12
        /*04b2*/ 	.short	(.L_253 - .L_252)
	.align		4
.L_252:
        /*04b4*/ 	.word	index@(_ZN7cutlass13device_kernelIN5flash11enable_sm90INS1_16FlashAttnFwdSm90INS1_25CollectiveMainloopFwdSm90ILi2EN4cute5tupleIJNS5_1CILi1EEES8_S8_EEENS6_IJNS7_ILi128EEESA_NS7_ILi256EEEEEELi256ENS_12float_e4m3_tEfNS_4arch4Sm90ELb1ELb0ELb0ELb1ELb0ELb0ELb0ELb1ELb1ELb1ELb0ELb0EEENS1_21CollectiveEpilogueFwdINS6_IJSA_SB_SA_EEES9_NS_10bfloat16_tESF_Li256ELb1ELb1ELb0ELb1EEENS1_36VarlenDynamicPersistentTileSchedulerILi128ELi128ELi256ELi128ELb0ELb1ELb1ELb1ELb1ELb1EEEEEEEEEvNT_6ParamsE)
        /*04b8*/ 	.word	0x00000048


	//----- nvinfo : EIATTR_MIN_STACK_SIZE
	.align		4
.L_253:
        /*04bc*/ 	.byte	0x04, 0x12
        /*04be*/ 	.short	(.L_255 - .L_254)
	.align		4
.L_254:
        /*04c0*/ 	.word	index@(_ZN7cutlass13device_kernelIN5flash11enable_sm90INS1_16FlashAttnFwdSm90INS1_25CollectiveMainloopFwdSm90ILi2EN4cute5tupleIJNS5_1CILi1EEES8_S8_EEENS6_IJNS7_ILi128EEESA_NS7_ILi256EEEEEELi256ENS_12float_e4m3_tEfNS_4arch4Sm90ELb1ELb0ELb0ELb1ELb0ELb1ELb0ELb1ELb1ELb1ELb0ELb0EEENS1_21CollectiveEpilogueFwdINS6_IJSA_SB_SA_EEES9_NS_10bfloat16_tESF_Li256ELb1ELb1ELb0ELb1EEENS1_36VarlenDynamicPersistentTileSchedulerILi128ELi128ELi256ELi128ELb0ELb1ELb1ELb1ELb1ELb1EEEEEEEEEvNT_6ParamsE)
        /*04c4*/ 	.word	0x00000088


	//----- nvinfo : EIATTR_MIN_STACK_SIZE
	.align		4
.L_255:
        /*04c8*/ 	.byte	0x04, 0x12
        /*04ca*/ 	.short	(.L_257 - .L_256)
	.align		4
.L_256:
        /*04cc*/ 	.word	index@(_ZN7cutlass13device_kernelIN5flash11enable_sm90INS1_16FlashAttnFwdSm90INS1_25CollectiveMainloopFwdSm90ILi2EN4cute5tupleIJNS5_1CILi1EEES8_S8_EEENS6_IJNS7_ILi128EEENS7_ILi160EEENS7_ILi192EEEEEELi192ENS_12float_e4m3_tEfNS_4arch4Sm90ELb0ELb0ELb0ELb0ELb0ELb0ELb0ELb1ELb1ELb1ELb0ELb0EEENS1_21CollectiveEpilogueFwdINS6_IJSA_SC_SB_EEES9_NS_10bfloat16_tESG_Li256ELb0ELb1ELb0ELb1EEENS1_29StaticPersistentTileSchedulerILb0EEEEEEEEEvNT_6ParamsE)
        /*04d0*/ 	.word	0x00000018


	//----- nvinfo : EIATTR_MIN_STACK_SIZE
	.align		4
.L_257:
        /*04d4*/ 	.byte	0x04, 0x12
        /*04d6*/ 	.short	(.L_259 - .L_258)
	.align		4
.L_258:
        /*04d8*/ 	.word	index@(_ZN7cutlass13device_kernelIN5flash11enable_sm90INS1_16FlashAttnFwdSm90INS1_25CollectiveMainloopFwdSm90ILi2EN4cute5tupleIJNS5_1CILi2EEENS7_ILi1EEES9_EEENS6_IJNS7_ILi128EEENS7_ILi160EEENS7_ILi192EEEEEELi192ENS_12float_e4m3_tEfNS_4arch4Sm90ELb0ELb0ELb0ELb0ELb0ELb0ELb0ELb1ELb1ELb1ELb0ELb0EEENS1_21CollectiveEpilogueFwdINS6_IJSB_SD_SC_EEESA_NS_10bfloat16_tESH_Li256ELb0ELb1ELb0ELb1EEENS1_29StaticPersistentTileSchedulerILb0EEEEEEEEEvNT_6ParamsE)
        /*04dc*/ 	.word	0x00000020


	//----- nvinfo : EIATTR_MIN_STACK_SIZE
	.align		4
.L_259:
        /*04e0*/ 	.byte	0x04, 0x12
        /*04e2*/ 	.short	(.L_261 - .L_260)
	.align		4
.L_260:
        /*04e4*/ 	.word	index@(_ZN7cutlass13device_kernelIN5flash11enable_sm90INS1_16FlashAttnFwdSm90INS1_25CollectiveMainloopFwdSm90ILi2EN4cute5tupleIJNS5_1CILi1EEES8_S8_EEENS6_IJNS7_ILi128EEENS7_ILi160EEENS7_ILi192EEEEEELi192ENS_12float_e4m3_tEfNS_4arch4Sm90ELb0ELb0ELb0ELb1ELb0ELb0ELb0ELb1ELb1ELb1ELb0ELb0EEENS1_21CollectiveEpilogueFwdINS6_IJSA_SC_SB_EEES9_NS_10bfloat16_tESG_Li256ELb1ELb1ELb0ELb1EEENS1_36VarlenDynamicPersistentTileSchedulerILi128ELi160ELi256ELi128ELb0ELb1ELb1ELb0ELb1ELb1EEEEEEEEEvNT_6ParamsE)
        /*04e8*/ 	.word	0x00000030


	//----- nvinfo : EIATTR_MIN_STACK_SIZE
	.align		4
.L_261:
        /*04ec*/ 	.byte	0x04, 0x12
        /*04ee*/ 	.short	(.L_263 - .L_262)
	.align		4
.L_262:
        /*04f0*/ 	.word	index@(_ZN7cutlass13device_kernelIN5flash11enable_sm90INS1_16FlashAttnFwdSm90INS1_25CollectiveMainloopFwdSm90ILi2EN4cute5tupleIJNS5_1CILi1EEES8_S8_EEENS6_IJNS7_ILi128EEENS7_ILi160EEENS7_ILi192EEEEEELi192ENS_12float_e4m3_tEfNS_4arch4Sm90ELb0ELb0ELb0ELb1ELb0ELb1ELb0ELb1ELb1ELb1ELb0ELb0EEENS1_21CollectiveEpilogueFwdINS6_IJSA_SC_SB_EEES9_NS_10bfloat16_tESG_Li256ELb1ELb1ELb0ELb1EEENS1_36VarlenDynamicPersistentTileSchedulerILi128ELi160ELi256ELi128ELb0ELb1ELb1ELb0ELb1ELb1EEEEEEEEEvNT_6ParamsE)
        /*04f4*/ 	.word	0x00000098


	//----- nvinfo : EIATTR_MIN_STACK_SIZE
	.align		4
.L_263:
        /*04f8*/ 	.byte	0x04, 0x12
        /*04fa*/ 	.short	(.L_265 - .L_264)
	.align		4
.L_264:
        /*04fc*/ 	.word	index@(_ZN7cutlass13device_kernelIN5flash11enable_sm90INS1_16FlashAttnFwdSm90INS1_25CollectiveMainloopFwdSm90ILi2EN4cute5tupleIJNS5_1CILi1EEES8_S8_EEENS6_IJNS7_ILi128EEENS7_ILi160EEENS7_ILi192EEEEEELi192ENS_12float_e4m3_tEfNS_4arch4Sm90ELb0ELb1ELb0ELb0ELb0ELb0ELb0ELb1ELb1ELb1ELb0ELb0EEENS1_21CollectiveEpilogueFwdINS6_IJSA_SC_SB_EEES9_NS_10bfloat16_tESG_Li256ELb0ELb1ELb0ELb1EEENS1_30DynamicPersistentTileSchedulerILi256ELi128ELb0ELb1ELb1EEEEEEEEEvNT_6ParamsE)
        /*0500*/ 	.word	0x00000030


	//----- nvinfo : EIATTR_MIN_STACK_SIZE
	.align		4
.L_265:
        /*0504*/ 	.byte	0x04, 0x12
        /*0506*/ 	.short	(.L_267 - .L_266)
	.align		4
.L_266:
        /*0508*/ 	.word	index@(_ZN7cutlass13device_kernelIN5flash11enable_sm90INS1_16FlashAttnFwdSm90INS1_25CollectiveMainloopFwdSm90ILi2EN4cute5tupleIJNS5_1CILi1EEES8_S8_EEENS6_IJNS7_ILi128EEENS7_ILi160EEENS7_ILi192EEEEEELi192ENS_12float_e4m3_tEfNS_4arch4Sm90ELb0ELb1ELb0ELb1ELb0ELb0ELb0ELb1ELb1ELb1ELb0ELb0EEENS1_21CollectiveEpilogueFwdINS6_IJSA_SC_SB_EEES9_NS_10bfloat16_tESG_Li256ELb1ELb1ELb0ELb1EEENS1_36VarlenDynamicPersistentTileSchedulerILi128ELi160ELi256ELi128ELb0ELb1ELb1ELb1ELb0ELb1EEEEEEEEEvNT_6ParamsE)
        /*050c*/ 	.word	0x00000040


	//----- nvinfo : EIATTR_MIN_STACK_SIZE
	.align		4
.L_267:
        /*0510*/ 	.byte	0x04, 0x12
        /*0512*/ 	.short	(.L_269 - .L_268)
	.align		4
.L_268:
        /*0514*/ 	.word	index@(_ZN7cutlass13device_kernelIN5flash11enable_sm90INS1_16FlashAttnFwdSm90INS1_25CollectiveMainloopFwdSm90ILi2EN4cute5tupleIJNS5_1CILi1EEES8_S8_EEENS6_IJNS7_ILi128EEENS7_ILi160EEENS7_ILi192EEEEEELi192ENS_12float_e4m3_tEfNS_4arch4Sm90ELb0ELb1ELb0ELb1ELb0ELb1ELb0ELb1ELb1ELb1ELb0ELb0EEENS1_21CollectiveEpilogueFwdINS6_IJSA_SC_SB_EEES9_NS_10bfloat16_tESG_Li256ELb1ELb1ELb0ELb1EEENS1_36VarlenDynamicPersistentTileSchedulerILi128ELi160ELi256ELi128ELb0ELb1ELb1ELb1ELb0ELb1EEEEEEEEEvNT_6ParamsE)
        /*0518*/ 	.word	0x00000340


	//----- nvinfo : EIATTR_MIN_STACK_SIZE
	.align		4
.L_269:
        /*051c*/ 	.byte	0x04, 0x12
        /*051e*/ 	.short	(.L_271 - .L_270)
	.align		4
.L_270:
        /*0520*/ 	.word	index@(_ZN7cutlass13device_kernelIN5flash11enable_sm90INS1_16FlashAttnFwdSm90INS1_25CollectiveMainloopFwdSm90ILi2EN4cute5tupleIJNS5_1CILi1EEES8_S8_EEENS6_IJNS7_ILi128EEENS7_ILi160EEENS7_ILi192EEEEEELi192ENS_12float_e4m3_tEfNS_4arch4Sm90ELb1ELb0ELb0ELb0ELb0ELb0ELb0ELb1ELb1ELb1ELb0ELb0EEENS1_21CollectiveEpilogueFwdINS6_IJSA_SC_SB_EEES9_NS_10bfloat16_tESG_Li256ELb0ELb1ELb0ELb1EEENS1_30DynamicPersistentTileSchedulerILi256ELi128ELb0ELb1ELb1EEEEEEEEEvNT_6ParamsE)
        /*0524*/ 	.word	0x00000028


	//----- nvinfo : EIATTR_MIN_STACK_SIZE
	.align		4
.L_271:
        /*0528*/ 	.byte	0x04, 0x12
        /*052a*/ 	.short	(.L_273 - .L_272)
	.align		4
.L_272:
        /*052c*/ 	.word	index@(_ZN7cutlass13device_kernelIN5flash11enable_sm90INS1_16FlashAttnFwdSm90INS1_25CollectiveMainloopFwdSm90ILi2EN4cute5tupleIJNS5_1CILi1EEES8_S8_EEENS6_IJNS7_ILi128EEENS7_ILi160EEENS7_ILi192EEEEEELi192ENS_12float_e4m3_tEfNS_4arch4Sm90ELb1ELb0ELb0ELb1ELb0ELb0ELb0ELb1ELb1ELb1ELb0ELb0EEENS1_21CollectiveEpilogueFwdINS6_IJSA_SC_SB_EEES9_NS_10bfloat16_tESG_Li256ELb1ELb1ELb0ELb1EEENS1_36VarlenDynamicPersistentTileSchedulerILi128ELi160ELi256ELi128ELb0ELb1ELb1ELb1ELb1ELb1EEEEEEEEEvNT_6ParamsE)
        /*0530*/ 	.word	0x00000040


	//----- nvinfo : EIATTR_MIN_STACK_SIZE
	.align		4
.L_273:
        /*0534*/ 	.byte	0x04, 0x12
        /*0536*/ 	.short	(.L_275 - .L_274)
	.align		4
.L_274:
        /*0538*/ 	.word	index@(_ZN7cutlass13device_kernelIN5flash11enable_sm90INS1_16FlashAttnFwdSm90INS1_25CollectiveMainloopFwdSm90ILi2EN4cute5tupleIJNS5_1CILi1EEES8_S8_EEENS6_IJNS7_ILi128EEENS7_ILi160EEENS7_ILi192EEEEEELi192ENS_12float_e4m3_tEfNS_4arch4Sm90ELb1ELb0ELb0ELb1ELb0ELb1ELb0ELb1ELb1ELb1ELb0ELb0EEENS1_21CollectiveEpilogueFwdINS6_IJSA_SC_SB_EEES9_NS_10bfloat16_tESG_Li256ELb1ELb1ELb0ELb1EEENS1_36VarlenDynamicPersistentTileSchedulerILi128ELi160ELi256ELi128ELb0ELb1ELb1ELb1ELb1ELb1EEEEEEEEEvNT_6ParamsE)
        /*053c*/ 	.word	0x00000088


	//----- nvinfo : EIATTR_MIN_STACK_SIZE
	.align		4
.L_275:
        /*0540*/ 	.byte	0x04, 0x12
        /*0542*/ 	.short	(.L_277 - .L_276)
	.align		4
.L_276:
        /*0544*/ 	.word	index@(_ZN7cutlass13device_kernelIN5flash11enable_sm90INS1_16FlashAttnFwdSm90INS1_25CollectiveMainloopFwdSm90ILi2EN4cute5tupleIJNS5_1CILi1EEES8_S8_EEENS6_IJNS7_ILi128EEENS7_ILi224EEESA_EEELi128ENS_12float_e4m3_tEfNS_4arch4Sm90ELb0ELb0ELb0ELb0ELb0ELb0ELb0ELb1ELb1ELb1ELb0ELb0EEENS1_21CollectiveEpilogueFwdINS6_IJSA_SA_SB_EEES9_NS_10bfloat16_tESF_Li256ELb0ELb1ELb0ELb1EEENS1_29StaticPersistentTileSchedulerILb0EEEEEEEEEvNT_6ParamsE)
        /*0548*/ 	.word	0x00000028


	//----- nvinfo : EIATTR_MIN_STACK_SIZE
	.align		4
.L_277:
        /*054c*/ 	.byte	0x04, 0x12
        /*054e*/ 	.short	(.L_279 - .L_278)
	.align		4
.L_278:
        /*0550*/ 	.word	index@(_ZN7cutlass13device_kernelIN5flash11enable_sm90INS1_16FlashAttnFwdSm90INS1_25CollectiveMainloopFwdSm90ILi2EN4cute5tupleIJNS5_1CILi1EEES8_S8_EEENS6_IJNS7_ILi128EEENS7_ILi224EEESA_EEELi128ENS_12float_e4m3_tEfNS_4arch4Sm90ELb0ELb0ELb0ELb1ELb0ELb0ELb0ELb1ELb1ELb1ELb0ELb0EEENS1_21CollectiveEpilogueFwdINS6_IJSA_SA_SB_EEES9_NS_10bfloat16_tESF_Li256ELb1ELb1ELb0ELb1EEENS1_36VarlenDynamicPersistentTileSchedulerILi128ELi224ELi256ELi128ELb0ELb1ELb1ELb0ELb1ELb1EEEEEEEEEvNT_6ParamsE)
        /*0554*/ 	.word	0x00000038


	//----- nvinfo : EIATTR_MIN_STACK_SIZE
	.align		4
.L_279:
        /*0558*/ 	.byte	0x04, 0x12
        /*055a*/ 	.short	(.L_281 - .L_280)
	.align		4
.L_280:
        /*055c*/ 	.word	index@(_ZN7cutlass13device_kernelIN5flash11enable_sm90INS1_16FlashAttnFwdSm90INS1_25CollectiveMainloopFwdSm90ILi2EN4cute5tupleIJNS5_1CILi1EEES8_S8_EEENS6_IJNS7_ILi128EEENS7_ILi224EEESA_EEELi128ENS_12float_e4m3_tEfNS_4arch4Sm90ELb0ELb0ELb0ELb1ELb0ELb1ELb0ELb1ELb1ELb1ELb0ELb0EEENS1_21CollectiveEpilogueFwdINS6_IJSA_SA_SB_EEES9_NS_10bfloat16_tESF_Li256ELb1ELb1ELb0ELb1EEENS1_36VarlenDynamicPersistentTileSchedulerILi128ELi224ELi256ELi128ELb0ELb1ELb1ELb0ELb1ELb1EEEEEEEEEvNT_6ParamsE)
        /*0560*/ 	.word	0x00000108


	//----- nvinfo : EIATTR_MIN_STACK_SIZE
	.align		4
.L_281:
        /*0564*/ 	.byte	0x04, 0x12
        /*0566*/ 	.short	(.L_283 - .L_282)
	.align		4
.L_282:
        /*0568*/ 	.word	index@(_ZN7cutlass13device_kernelIN5flash11enable_sm90INS1_16FlashAttnFwdSm90INS1_25CollectiveMainloopFwdSm90ILi2EN4cute5tupleIJNS5_1CILi1EEES8_S8_EEENS6_IJNS7_ILi128EEENS7_ILi224EEESA_EEELi128ENS_12float_e4m3_tEfNS_4arch4Sm90ELb0ELb1ELb0ELb0ELb0ELb0ELb0ELb1ELb1ELb1ELb0ELb0EEENS1_21CollectiveEpilogueFwdINS6_IJSA_SA_SB_EEES9_NS_10bfloat16_tESF_Li256ELb0ELb1ELb0ELb1EEENS1_30DynamicPersistentTileSchedulerILi256ELi128ELb0ELb1ELb1EEEEEEEEEvNT_6ParamsE)
        /*056c*/ 	.word	0x00000030


	//----- nvinfo : EIATTR_MIN_STACK_SIZE
	.align		4
.L_283:
        /*0570*/ 	.byte	0x04, 0x12
        /*0572*/ 	.short	(.L_285 - .L_284)
	.align		4
.L_284:
        /*0574*/ 	.word	index@(_ZN7cutlass13device_kernelIN5flash11enable_sm90INS1_16FlashAttnFwdSm90INS1_25CollectiveMainloopFwdSm90ILi2EN4cute5tupleIJNS5_1CILi1EEES8_S8_EEENS6_IJNS7_ILi128EEENS7_ILi224EEESA_EEELi128ENS_12float_e4m3_tEfNS_4arch4Sm90ELb0ELb1ELb0ELb1ELb0ELb0ELb0ELb1ELb1ELb1ELb0ELb0EEENS1_21CollectiveEpilogueFwdINS6_IJSA_SA_SB_EEES9_NS_10bfloat16_tESF_Li256ELb1ELb1ELb0ELb1EEENS1_36VarlenDynamicPersistentTileSchedulerILi128ELi224ELi256ELi128ELb0ELb1ELb1ELb1ELb0ELb1EEEEEEEEEvNT_6ParamsE)
        /*0578*/ 	.word	0x00000038


	//----- nvinfo : EIATTR_MIN_STACK_SIZE
	.align		4
.L_285:
        /*057c*/ 	.byte	0x04, 0x12
        /*057e*/ 	.short	(.L_287 - .L_286)
	.align		4
.L_286:
        /*0580*/ 	.word	index@(_ZN7cutlass13device_kernelIN5flash11enable_sm90INS1_16FlashAttnFwdSm90INS1_25CollectiveMainloopFwdSm90ILi2EN4cute5tupleIJNS5_1CILi1EEES8_S8_EEENS6_IJNS7_ILi128EEENS7_ILi224EEESA_EEELi128ENS_12float_e4m3_tEfNS_4arch4Sm90ELb0ELb1ELb0ELb1ELb0ELb1ELb0ELb1ELb1ELb1ELb0ELb0EEENS1_21CollectiveEpilogueFwdINS6_IJSA_SA_SB_EEES9_NS_10bfloat16_tESF_Li256ELb1ELb1ELb0ELb1EEENS1_36VarlenDynamicPersistentTileSchedulerILi128ELi224ELi256ELi128ELb0ELb1ELb1ELb1ELb0ELb1EEEEEEEEEvNT_6ParamsE)
        /*0584*/ 	.word	0x000000d0


	//----- nvinfo : EIATTR_MIN_STACK_SIZE
	.align		4
.L_287:
        /*0588*/ 	.byte	0x04, 0x12
        /*058a*/ 	.short	(.L_289 - .L_288)
	.align		4
.L_288:
        /*058c*/ 	.word	index@(_ZN7cutlass13device_kernelIN5flash11enable_sm90INS1_16FlashAttnFwdSm90INS1_25CollectiveMainloopFwdSm90ILi2EN4cute5tupleIJNS5_1CILi1EEES8_S8_EEENS6_IJNS7_ILi128EEENS7_ILi224EEESA_EEELi128ENS_12float_e4m3_tEfNS_4arch4Sm90ELb1ELb0ELb0ELb0ELb0ELb0ELb0ELb1ELb1ELb1ELb0ELb0EEENS1_21CollectiveEpilogueFwdINS6_IJSA_SA_SB_EEES9_NS_10bfloat16_tESF_Li256ELb0ELb1ELb0ELb1EEENS1_30DynamicPersistentTileSchedulerILi256ELi128ELb0ELb1ELb1EEEEEEEEEvNT_6ParamsE)
        /*0590*/ 	.word	0x00000028


	//----- nvinfo : EIATTR_MIN_STACK_SIZE
	.align		4
.L_289:
        /*0594*/ 	.byte	0x04, 0x12
        /*0596*/ 	.short	(.L_291 - .L_290)
	.align		4
.L_290:
        /*0598*/ 	.word	index@(_ZN7cutlass13device_kernelIN5flash11enable_sm90INS1_16FlashAttnFwdSm90INS1_25CollectiveMainloopFwdSm90ILi2EN4cute5tupleIJNS5_1CILi1EEES8_S8_EEENS6_IJNS7_ILi128EEENS7_ILi224EEESA_EEELi128ENS_12float_e4m3_tEfNS_4arch4Sm90ELb1ELb0ELb0ELb1ELb0ELb0ELb0ELb1ELb1ELb1ELb0ELb0EEENS1_21CollectiveEpilogueFwdINS6_IJSA_SA_SB_EEES9_NS_10bfloat16_tESF_Li256ELb1ELb1ELb0ELb1EEENS1_36VarlenDynamicPersistentTileSchedulerILi128ELi224ELi256ELi128ELb0ELb1ELb1ELb1ELb1ELb1EEEEEEEEEvNT_6ParamsE)
        /*059c*/ 	.word	0x00000038


	//----- nvinfo : EIATTR_MIN_STACK_SIZE
	.align		4
.L_291:
        /*05a0*/ 	.byte	0x04, 0x12
        /*05a2*/ 	.short	(.L_293 - .L_292)
	.align		4
.L_292:
        /*05a4*/ 	.word	index@(_ZN7cutlass13device_kernelIN5flash11enable_sm90INS1_16FlashAttnFwdSm90INS1_25CollectiveMainloopFwdSm90ILi2EN4cute5tupleIJNS5_1CILi1EEES8_S8_EEENS6_IJNS7_ILi128EEENS7_ILi224EEESA_EEELi128ENS_12float_e4m3_tEfNS_4arch4Sm90ELb1ELb0ELb0ELb1ELb0ELb1ELb0ELb1ELb1ELb1ELb0ELb0EEENS1_21CollectiveEpilogueFwdINS6_IJSA_SA_SB_EEES9_NS_10bfloat16_tESF_Li256ELb1ELb1ELb0ELb1EEENS1_36VarlenDynamicPersistentTileSchedulerILi128ELi224ELi256ELi128ELb0ELb1ELb1ELb1ELb1ELb1EEEEEEEEEvNT_6ParamsE)
        /*05a8*/ 	.word	0x00000100


	//----- nvinfo : EIATTR_MIN_STACK_SIZE
	.align		4
.L_293:
        /*05ac*/ 	.byte	0x04, 0x12
        /*05ae*/ 	.short	(.L_295 - .L_294)
	.align		4
.L_294:
        /*05b0*/ 	.word	index@(_ZN7cutlass13device_kernelIN5flash11enable_sm90INS1_16FlashAttnFwdSm90INS1_25CollectiveMainloopFwdSm90ILi2EN4cute5tupleIJNS5_1CILi1EEES8_S8_EEENS6_IJNS7_ILi192EEENS7_ILi128EEENS7_ILi96EEEEEELi96ENS_12float_e4m3_tEfNS_4arch4Sm90ELb0ELb0ELb0ELb0ELb0ELb0ELb0ELb1ELb1ELb1ELb0ELb0EEENS1_21CollectiveEpilogueFwdINS6_IJSA_SC_SB_EEES9_NS_10bfloat16_tESG_Li384ELb0ELb1ELb0ELb1EEENS1_29StaticPersistentTileSchedulerILb0EEEEEEEEEvNT_6ParamsE)
        /*05b4*/ 	.word	0x00000008


	//----- nvinfo : EIATTR_MIN_STACK_SIZE
	.align		4
.L_295:
        /*05b8*/ 	.byte	0x04, 0x12
        /*05ba*/ 	.short	(.L_297 - .L_296)
	.align		4
.L_296:
        /*05bc*/ 	.word	index@(_ZN7cutlass13device_kernelIN5flash11enable_sm90INS1_16FlashAttnFwdSm90INS1_25CollectiveMainloopFwdSm90ILi2EN4cute5tupleIJNS5_1CILi1EEES8_S8_EEENS6_IJNS7_ILi192EEENS7_ILi128EEENS7_ILi96EEEEEELi96ENS_12float_e4m3_tEfNS_4arch4Sm90ELb0ELb0ELb0ELb1ELb0ELb0ELb0ELb1ELb1ELb1ELb0ELb0EEENS1_21CollectiveEpilogueFwdINS6_IJSA_SC_SB_EEES9_NS_10bfloat16_tESG_Li384ELb1ELb1ELb0ELb1EEENS1_36VarlenDynamicPersistentTileSchedulerILi192ELi128ELi384ELi128ELb0ELb1ELb1ELb0ELb1ELb1EEEEEEEEEvNT_6ParamsE)
        /*05c0*/ 	.word	0x00000018


	//----- nvinfo : EIATTR_MIN_STACK_SIZE
	.align		4
.L_297:
        /*05c4*/ 	.byte	0x04, 0x12
        /*05c6*/ 	.short	(.L_299 - .L_298)
	.align		4
.L_298:
        /*05c8*/ 	.word	index@(_ZN7cutlass13device_kernelIN5flash11enable_sm90INS1_16FlashAttnFwdSm90INS1_25CollectiveMainloopFwdSm90ILi2EN4cute5tupleIJNS5_1CILi1EEES8_S8_EEENS6_IJNS7_ILi192EEENS7_ILi128EEENS7_ILi96EEEEEELi96ENS_12float_e4m3_tEfNS_4arch4Sm90ELb0ELb0ELb0ELb1ELb0ELb1ELb0ELb1ELb1ELb1ELb0ELb0EEENS1_21CollectiveEpilogueFwdINS6_IJSA_SC_SB_EEES9_NS_10bfloat16_tESG_Li384ELb1ELb1ELb0ELb1EEENS1_36VarlenDynamicPersistentTileSchedulerILi192ELi128ELi384ELi128ELb0ELb1ELb1ELb0ELb1ELb1EEEEEEEEEvNT_6ParamsE)
        /*05cc*/ 	.word	0x00000080


	//----- nvinfo : EIATTR_MIN_STACK_SIZE
	.align		4
.L_299:
        /*05d0*/ 	.byte	0x04, 0x12
        /*05d2*/ 	.short	(.L_301 - .L_300)
	.align		4
.L_300:
        /*05d4*/ 	.word	index@(_ZN7cutlass13device_kernelIN5flash11enable_sm90INS1_16FlashAttnFwdSm90INS1_25CollectiveMainloopFwdSm90ILi2EN4cute5tupleIJNS5_1CILi1EEES8_S8_EEENS6_IJNS7_ILi192EEENS7_ILi128EEENS7_ILi96EEEEEELi96ENS_12float_e4m3_tEfNS_4arch4Sm90ELb0ELb1ELb0ELb0ELb0ELb0ELb0ELb1ELb1ELb1ELb0ELb0EEENS1_21CollectiveEpilogueFwdINS6_IJSA_SC_SB_EEES9_NS_10bfloat16_tESG_Li384ELb0ELb1ELb0ELb1EEENS1_30DynamicPersistentTileSchedulerILi384ELi128ELb0ELb1ELb1EEEEEEEEEvNT_6ParamsE)
        /*05d8*/ 	.word	0x00000010


	//----- nvinfo : EIATTR_MIN_STACK_SIZE
	.align		4
.L_301:
        /*05dc*/ 	.byte	0x04, 0x12
        /*05de*/ 	.short	(.L_303 - .L_302)
	.align		4
.L_302:
        /*05e0*/ 	.word	index@(_ZN7cutlass13device_kernelIN5flash11enable_sm90INS1_16FlashAttnFwdSm90INS1_25CollectiveMainloopFwdSm90ILi2EN4cute5tupleIJNS5_1CILi1EEES8_S8_EEENS6_IJNS7_ILi192EEENS7_ILi128EEENS7_ILi96EEEEEELi96ENS_12float_e4m3_tEfNS_4arch4Sm90ELb0ELb1ELb0ELb1ELb0ELb0ELb0ELb1ELb1ELb1ELb0ELb0EEENS1_21CollectiveEpilogueFwdINS6_IJSA_SC_SB_EEES9_NS_10bfloat16_tESG_Li384ELb1ELb1ELb0ELb1EEENS1_36VarlenDynamicPersistentTileSchedulerILi192ELi128ELi384ELi128ELb0ELb1ELb1ELb1ELb0ELb1EEEEEEEEEvNT_6ParamsE)
        /*05e4*/ 	.word	0x00000010


	//----- nvinfo : EIATTR_MIN_STACK_SIZE
	.align		4
.L_303:
        /*05e8*/ 	.byte	0x04, 0x12
        /*05ea*/ 	.short	(.L_305 - .L_304)
	.align		4
.L_304:
        /*05ec*/ 	.word	index@(_ZN7cutlass13device_kernelIN5flash11enable_sm90INS1_16FlashAttnFwdSm90INS1_25CollectiveMainloopFwdSm90ILi2EN4cute5tupleIJNS5_1CILi1EEES8_S8_EEENS6_IJNS7_ILi192EEENS7_ILi128EEENS7_ILi96EEEEEELi96ENS_12float_e4m3_tEfNS_4arch4Sm90ELb0ELb1ELb0ELb1ELb0ELb1ELb0ELb1ELb1ELb1ELb0ELb0EEENS1_21CollectiveEpilogueFwdINS6_IJSA_SC_SB_EEES9_NS_10bfloat16_tESG_Li384ELb1ELb1ELb0ELb1EEENS1_36VarlenDynamicPersistentTileSchedulerILi192ELi128ELi384ELi128ELb0ELb1ELb1ELb1ELb0ELb1EEEEEEEEEvNT_6ParamsE)
        /*05f0*/ 	.word	0x00000088


	//----- nvinfo : EIATTR_MIN_STACK_SIZE
	.align		4
.L_305:
        /*05f4*/ 	.byte	0x04, 0x12
        /*05f6*/ 	.short	(.L_307 - .L_306)
	.align		4
.L_306:
        /*05f8*/ 	.word	index@(_ZN7cutlass13device_kernelIN5flash11enable_sm90INS1_16FlashAttnFwdSm90INS1_25CollectiveMainloopFwdSm90ILi2EN4cute5tupleIJNS5_1CILi1EEES8_S8_EEENS6_IJNS7_ILi192EEENS7_ILi128EEENS7_ILi96EEEEEELi96ENS_12float_e4m3_tEfNS_4arch4Sm90ELb1ELb0ELb0ELb0ELb0ELb0ELb0ELb1ELb1ELb1ELb0ELb0EEENS1_21CollectiveEpilogueFwdINS6_IJSA_SC_SB_EEES9_NS_10bfloat16_tESG_Li384ELb0ELb1ELb0ELb1EEENS1_30DynamicPersistentTileSchedulerILi384ELi128ELb0ELb1ELb1EEEEEEEEEvNT_6ParamsE)
        /*05fc*/ 	.word	0x00000010


	//----- nvinfo : EIATTR_MIN_STACK_SIZE
	.align		4
.L_307:
        /*0600*/ 	.byte	0x04, 0x12
        /*0602*/ 	.short	(.L_309 - .L_308)
	.align		4
.L_308:
        /*0604*/ 	.word	index@(_ZN7cutlass13device_kernelIN5flash11enable_sm90INS1_16FlashAttnFwdSm90INS1_25CollectiveMainloopFwdSm90ILi2EN4cute5tupleIJNS5_1CILi1EEES8_S8_EEENS6_IJNS7_ILi192EEENS7_ILi128EEENS7_ILi96EEEEEELi96ENS_12float_e4m3_tEfNS_4arch4Sm90ELb1ELb0ELb0ELb1ELb0ELb0ELb0ELb1ELb1ELb1ELb0ELb0EEENS1_21CollectiveEpilogueFwdINS6_IJSA_SC_SB_EEES9_NS_10bfloat16_tESG_Li384ELb1ELb1ELb0ELb1EEENS1_36VarlenDynamicPersistentTileSchedulerILi192ELi128ELi384ELi128ELb0ELb1ELb1ELb1ELb1ELb1EEEEEEEEEvNT_6ParamsE)
        /*0608*/ 	.word	0x00000020


	//----- nvinfo : EIATTR_MIN_STACK_SIZE
	.align		4
.L_309:
        /*060c*/ 	.byte	0x04, 0x12
        /*060e*/ 	.short	(.L_311 - .L_310)
	.align		4
.L_310:
        /*0610*/ 	.word	index@(_ZN7cutlass13device_kernelIN5flash11enable_sm90INS1_16FlashAttnFwdSm90INS1_25CollectiveMainloopFwdSm90ILi2EN4cute5tupleIJNS5_1CILi1EEES8_S8_EEENS6_IJNS7_ILi192EEENS7_ILi128EEENS7_ILi96EEEEEELi96ENS_12float_e4m3_tEfNS_4arch4Sm90ELb1ELb0ELb0ELb1ELb0ELb1ELb0ELb1ELb1ELb1ELb0ELb0EEENS1_21CollectiveEpilogueFwdINS6_IJSA_SC_SB_EEES9_NS_10bfloat16_tESG_Li384ELb1ELb1ELb0ELb1EEENS1_36VarlenDynamicPersistentTileSchedulerILi192ELi128ELi384ELi128ELb0ELb1ELb1ELb1ELb1ELb1EEEEEEEEEvNT_6ParamsE)
        /*0614*/ 	.word	0x00000090


	//----- nvinfo : EIATTR_MIN_STACK_SIZE
	.align		4
.L_311:
        /*0618*/ 	.byte	0x04, 0x12
        /*061a*/ 	.short	(.L_313 - .L_312)
	.align		4
.L_312:
        /*061c*/ 	.word	index@(_ZN7cutlass13device_kernelIN5flash11enable_sm90INS1_16FlashAttnFwdSm90INS1_25CollectiveMainloopFwdSm90ILi2EN4cute5tupleIJNS5_1CILi1EEES8_S8_EEENS6_IJNS7_ILi192EEENS7_ILi160EEENS7_ILi64EEEEEELi64ENS_12float_e4m3_tEfNS_4arch4Sm90ELb0ELb0ELb0ELb0ELb0ELb0ELb0ELb1ELb1ELb1ELb0ELb0EEENS1_21CollectiveEpilogueFwdINS6_IJSA_SC_SB_EEES9_NS_10bfloat16_tESG_Li384ELb0ELb1ELb0ELb1EEENS1_29StaticPersistentTileSchedulerILb0EEEEEEEEEvNT_6ParamsE)
        /*0620*/ 	.word	0x00000000


	//----- nvinfo : EIATTR_MIN_STACK_SIZE
	.align		4
.L_313:
        /*0624*/ 	.byte	0x04, 0x12
        /*0626*/ 	.short	(.L_315 - .L_314)
	.align		4
.L_314:
        /*0628*/ 	.word	index@(_ZN7cutlass13device_kernelIN5flash11enable_sm90INS1_16FlashAttnFwdSm90INS1_25CollectiveMainloopFwdSm90ILi2EN4cute5tupleIJNS5_1CILi1EEES8_S8_EEENS6_IJNS7_ILi192EEENS7_ILi160EEENS7_ILi64EEEEEELi64ENS_12float_e4m3_tEfNS_4arch4Sm90ELb0ELb0ELb0ELb1ELb0ELb0ELb0ELb1ELb1ELb1ELb0ELb0EEENS1_21CollectiveEpilogueFwdINS6_IJSA_SC_SB_EEES9_NS_10bfloat16_tESG_Li384ELb1ELb1ELb0ELb1EEENS1_36VarlenDynamicPersistentTileSchedulerILi192ELi160ELi384ELi128ELb0ELb1ELb1ELb0ELb1ELb1EEEEEEEEEvNT_6ParamsE)
        /*062c*/ 	.word	0x00000010


	//----- nvinfo : EIATTR_MIN_STACK_SIZE
	.align		4
.L_315:
        /*0630*/ 	.byte	0x04, 0x12
        /*0632*/ 	.short	(.L_317 - .L_316)
	.align		4
.L_316:
        /*0634*/ 	.word	index@(_ZN7cutlass13device_kernelIN5flash11enable_sm90INS1_16FlashAttnFwdSm90INS1_25CollectiveMainloopFwdSm90ILi2EN4cute5tupleIJNS5_1CILi1EEES8_S8_EEENS6_IJNS7_ILi192EEENS7_ILi160EEENS7_ILi64EEEEEELi64ENS_12float_e4m3_tEfNS_4arch4Sm90ELb0ELb0ELb0ELb1ELb0ELb1ELb0ELb1ELb1ELb1ELb0ELb0EEENS1_21CollectiveEpilogueFwdINS6_IJSA_SC_SB_EEES9_NS_10bfloat16_tESG_Li384ELb1ELb1ELb0ELb1EEENS1_36VarlenDynamicPersistentTileSchedulerILi192ELi160ELi384ELi128ELb0ELb1ELb1ELb0ELb1ELb1EEEEEEEEEvNT_6ParamsE)
        /*0638*/ 	.word	0x00000080


	//----- nvinfo : EIATTR_MIN_STACK_SIZE
	.align		4
.L_317:
        /*063c*/ 	.byte	0x04, 0x12
        /*063e*/ 	.short	(.L_319 - .L_318)
	.align		4
.L_318:
        /*0640*/ 	.word	index@(_ZN7cutlass13device_kernelIN5flash11enable_sm90INS1_16FlashAttnFwdSm90INS1_25CollectiveMainloopFwdSm90ILi2EN4cute5tupleIJNS5_1CILi1EEES8_S8_EEENS6_IJNS7_ILi192EEENS7_ILi160EEENS7_ILi64EEEEEELi64ENS_12float_e4m3_tEfNS_4arch4Sm90ELb0ELb1ELb0ELb0ELb0ELb0ELb0ELb1ELb1ELb1ELb0ELb0EEENS1_21CollectiveEpilogueFwdINS6_IJSA_SC_SB_EEES9_NS_10bfloat16_tESG_Li384ELb0ELb1ELb0ELb1EEENS1_30DynamicPersistentTileSchedulerILi384ELi128ELb0ELb1ELb1EEEEEEEEEvNT_6ParamsE)
        /*0644*/ 	.word	0x00000000


	//----- nvinfo : EIATTR_MIN_STACK_SIZE
	.align		4
.L_319:
        /*0648*/ 	.byte	0x04, 0x12
        /*064a*/ 	.short	(.L_321 - .L_320)
	.align		4
.L_320:
        /*064c*/ 	.word	index@(_ZN7cutlass13device_kernelIN5flash11enable_sm90INS1_16FlashAttnFwdSm90INS1_25CollectiveMainloopFwdSm90ILi2EN4cute5tupleIJNS5_1CILi1EEES8_S8_EEENS6_IJNS7_ILi192EEENS7_ILi160EEENS7_ILi64EEEEEELi64ENS_12float_e4m3_tEfNS_4arch4Sm90ELb0ELb1ELb0ELb1ELb0ELb0ELb0ELb1ELb1ELb1ELb0ELb0EEENS1_21CollectiveEpilogueFwdINS6_IJSA_SC_SB_EEES9_NS_10bfloat16_tESG_Li384ELb1ELb1ELb0ELb1EEENS1_36VarlenDynamicPersistentTileSchedulerILi192ELi160ELi384ELi128ELb0ELb1ELb1ELb1ELb0ELb1EEEEEEEEEvNT_6ParamsE)
        /*0650*/ 	.word	0x00000008


	//----- nvinfo : EIATTR_MIN_STACK_SIZE
	.align		4
.L_321:
        /*0654*/ 	.byte	0x04, 0x12
        /*0656*/ 	.short	(.L_323 - .L_322)
	.align		4
.L_322:
        /*0658*/ 	.word	index@(_ZN7cutlass13device_kernelIN5flash11enable_sm90INS1_16FlashAttnFwdSm90INS1_25CollectiveMainloopFwdSm90ILi2EN4cute5tupleIJNS5_1CILi1EEES8_S8_EEENS6_IJNS7_ILi192EEENS7_ILi160EEENS7_ILi64EEEEEELi64ENS_12float_e4m3_tEfNS_4arch4Sm90ELb0ELb1ELb0ELb1ELb0ELb1ELb0ELb1ELb1ELb1ELb0ELb0EEENS1_21CollectiveEpilogueFwdINS6_IJSA_SC_SB_EEES9_NS_10bfloat16_tESG_Li384ELb1ELb1ELb0ELb1EEENS1_36VarlenDynamicPersistentTileSchedulerILi192ELi160ELi384ELi128ELb0ELb1ELb1ELb1ELb0ELb1EEEEEEEEEvNT_6ParamsE)
        /*065c*/ 	.word	0x00000060


	//----- nvinfo : EIATTR_MIN_STACK_SIZE
	.align		4
.L_323:
        /*0660*/ 	.byte	0x04, 0x12
        /*0662*/ 	.short	(.L_325 - .L_324)
	.align		4
.L_324:
        /*0664*/ 	.word	index@(_ZN7cutlass13device_kernelIN5flash11enable_sm90INS1_16FlashAttnFwdSm90INS1_25CollectiveMainloopFwdSm90ILi2EN4cute5tupleIJNS5_1CILi1EEES8_S8_EEENS6_IJNS7_ILi192EEENS7_ILi160EEENS7_ILi64EEEEEELi64ENS_12float_e4m3_tEfNS_4arch4Sm90ELb1ELb0ELb0ELb0ELb0ELb0ELb0ELb1ELb1ELb1ELb0ELb0EEENS1_21CollectiveEpilogueFwdINS6_IJSA_SC_SB_EEES9_NS_10bfloat16_tESG_Li384ELb0ELb1ELb0ELb1EEENS1_30DynamicPersistentTileSchedulerILi384ELi128ELb0ELb1ELb1EEEEEEEEEvNT_6ParamsE)
        /*0668*/ 	.word	0x00000008


	//----- nvinfo : EIATTR_MIN_STACK_SIZE
	.align		4
.L_325:
        /*066c*/ 	.byte	0x04, 0x12
        /*066e*/ 	.short	(.L_327 - .L_326)
	.align		4
.L_326:
        /*0670*/ 	.word	index@(_ZN7cutlass13device_kernelIN5flash11enable_sm90INS1_16FlashAttnFwdSm90INS1_25CollectiveMainloopFwdSm90ILi2EN4cute5tupleIJNS5_1CILi1EEES8_S8_EEENS6_IJNS7_ILi192EEENS7_ILi160EEENS7_ILi64EEEEEELi64ENS_12float_e4m3_tEfNS_4arch4Sm90ELb1ELb0ELb0ELb1ELb0ELb0ELb0ELb1ELb1ELb1ELb0ELb0EEENS1_21CollectiveEpilogueFwdINS6_IJSA_SC_SB_EEES9_NS_10bfloat16_tESG_Li384ELb1ELb1ELb0ELb1EEENS1_36VarlenDynamicPersistentTileSchedulerILi192ELi160ELi384ELi128ELb0ELb1ELb1ELb1ELb1ELb1EEEEEEEEEvNT_6ParamsE)
        /*0674*/ 	.word	0x00000010


	//----- nvinfo : EIATTR_MIN_STACK_SIZE
	.align		4
.L_327:
        /*0678*/ 	.byte	0x04, 0x12
        /*067a*/ 	.short	(.L_329 - .L_328)
	.align		4
.L_328:
        /*067c*/ 	.word	index@(_ZN7cutlass13device_kernelIN5flash11enable_sm90INS1_16FlashAttnFwdSm90INS1_25CollectiveMainloopFwdSm90ILi2EN4cute5tupleIJNS5_1CILi1EEES8_S8_EEENS6_IJNS7_ILi192EEENS7_ILi160EEENS7_ILi64EEEEEELi64ENS_12float_e4m3_tEfNS_4arch4Sm90ELb1ELb0ELb0ELb1ELb0ELb1ELb0ELb1ELb1ELb1ELb0ELb0EEENS1_21CollectiveEpilogueFwdINS6_IJSA_SC_SB_EEES9_NS_10bfloat16_tESG_Li384ELb1ELb1ELb0ELb1EEENS1_36VarlenDynamicPersistentTileSchedulerILi192ELi160ELi384ELi128ELb0ELb1ELb1ELb1ELb1ELb1EEEEEEEEEvNT_6ParamsE)
        /*0680*/ 	.word	0x00000090
.L_329:


//--------------------- .nv.compat                --------------------------
	.section	.nv.compat,"",@"SHT_CUDA_COMPAT_INFO"
	.align	4
        /*0000*/ 	.byte	0x02, 0x09, 0x01, 0x00, 0x02, 0x02, 0x04, 0x00, 0x02, 0x05, 0x05, 0x00, 0x03, 0x07, 0x01, 0x01
        /*0010*/ 	.byte	0x02, 0x03, 0x01, 0x00, 0x02, 0x06, 0x01, 0x00, 0x04, 0x0b, 0x08, 0x00, 0x00, 0x00, 0x00, 0x00
        /*0020*/ 	.byte	0x00, 0x00, 0x00, 0x00


//--------------------- .nv.info._ZN7cutlass13device_kernelIN5flash11enable_sm90INS1_16FlashAttnFwdSm90INS1_25CollectiveMainloopFwdSm90ILi2EN4cute5tupleIJNS5_1CILi1EEES8_S8_EEENS6_IJNS7_ILi128EEESA_NS7_ILi256EEEEEELi256ENS_12float_e4m3_tEfNS_4arch4Sm90ELb0ELb0ELb0ELb0ELb0ELb0ELb0ELb1ELb1ELb1ELb0ELb0EEENS1_21CollectiveEpilogueFwdINS6_IJSA_SB_SA_EEES9_NS_10bfloat16_tESF_Li256ELb0ELb1ELb0ELb1EEENS1_29StaticPersistentTileSchedulerILb0EEEEEEEEEvNT_6ParamsE --------------------------
	.section	.nv.info._ZN7cutlass13device_kernelIN5flash11enable_sm90INS1_16FlashAttnFwdSm90INS1_25CollectiveMainloopFwdSm90ILi2EN4cute5tupleIJNS5_1CILi1EEES8_S8_EEENS6_IJNS7_ILi128EEESA_NS7_ILi256EEEEEELi256ENS_12float_e4m3_tEfNS_4arch4Sm90ELb0ELb0ELb0ELb0ELb0ELb0ELb0ELb1ELb1ELb1ELb0ELb0EEENS1_21CollectiveEpilogueFwdINS6_IJSA_SB_SA_EEES9_NS_10bfloat16_tESF_Li256ELb0ELb1ELb0ELb1EEENS1_29StaticPersistentTileSchedulerILb0EEEEEEEEEvNT_6ParamsE,"",@"SHT_CUDA_INFO"
	.sectionflags	@""
	.align	4


	//----- nvinfo : EIATTR_CUDA_API_VERSION
	.align		4
        /*0000*/ 	.byte	0x04, 0x37
        /*0002*/ 	.short	(.L_331 - .L_330)
.L_330:
        /*0004*/ 	.word	0x00000082


	//----- nvinfo : EIATTR_KPARAM_INFO
	.align		4
.L_331:
        /*0008*/ 	.byte	0x04, 0x17
        /*000a*/ 	.short	(.L_333 - .L_332)
.L_332:
        /*000c*/ 	.word	0x00000000
        /*0010*/ 	.short	0x0000
        /*0012*/ 	.short	0x0070
        /*0014*/ 	.byte	0x00, 0xf0, 0x01, 0x28


	//----- nvinfo : EIATTR_SPARSE_MMA_MASK
	.align		4
.L_333:
        /*0018*/ 	.byte	0x03, 0x50
        /*001a*/ 	.short	0x0000


	//----- nvinfo : EIATTR_MAXREG_COUNT
	.align		4
        /*001c*/ 	.byte	0x03, 0x1b
        /*001e*/ 	.short	0x00a8


	//----- nvinfo : EIATTR_NUM_BARRIERS
	.align		4
        /*0020*/ 	.byte	0x02, 0x4c
        /*0022*/ 	.byte	0x10
	.zero		1


	//----- nvinfo : EIATTR_EXTERNS
	.align		4
        /*0024*/ 	.byte	0x04, 0x0f
        /*0026*/ 	.short	(.L_335 - .L_334)


	//   ....[0]....
	.align		4
.L_334:
        /*0028*/ 	.word	index@(__assertfail)


	//----- nvinfo : EIATTR_ANNOTATIONS
	.align		4
.L_335:
        /*002c*/ 	.byte	0x04, 0x55
        /*002e*/ 	.short	(.L_337 - .L_336)


	//   ....[0]....
.L_336:
        /*0030*/ 	.word	0x00000001
        /*0034*/ 	.byte	0x70, 0x9c, 0x00, 0x00, 0x01, 0x00, 0x00, 0x00, 0x90, 0x9c, 0x00, 0x00, 0x01, 0x00, 0x00, 0x00
        /* <DEDUP_REMOVED lines=24> */
        /*01c4*/ 	.byte	0x80, 0xdc, 0x00, 0x00


	//----- nvinfo : EIATTR_MERCURY_ISA_VERSION
	.align		4
.L_337:
        /*01c8*/ 	.byte	0x03, 0x5f
        /*01ca*/ 	.short	0x0101


	//----- nvinfo : EIATTR_INT_WARP_WIDE_INSTR_OFFSETS
	.align		4
        /*01cc*/ 	.byte	0x04, 0x31
        /*01ce*/ 	.short	(.L_339 - .L_338)


	//   ....[0]....
.L_338:
        /*01d0*/ 	.word	0x00000130


	//   ....[1]....
        /*01d4*/ 	.word	0x00000170


	//   ....[2]....
        /*01d8*/ 	.word	0x000001e0


	//----- nvinfo : EIATTR_COOP_GROUP_MASK_REGIDS
	.align		4
.L_339:
        /*01dc*/ 	.byte	0x04, 0x29
        /*01de*/ 	.short	(.L_341 - .L_340)


	//   ....[0]....
.L_340:
        /*01e0*/ 	.word	0xffffffff


	//   ....[1]....
        /*01e4*/ 	.word	0xffffffff


	//   ....[2]....
        /*01e8*/ 	.word	0xffffffff


	//   ....[3]....
        /*01ec*/ 	.word	0xffffffff


	//   ....[4]....
        /*01f0*/ 	.word	0xffffffff


	//   ....[5]....
        /*01f4*/ 	.word	0xffffffff


	//   ....[6]....
        /*01f8*/ 	.word	0xffffffff


	//   ....[7]....
        /*01fc*/ 	.word	0xffffffff


	//   ....[8]....
        /*0200*/ 	.word	0xffffffff


	//   ....[9]....
        /*0204*/ 	.word	0xffffffff


	//   ....[10]....
        /*0208*/ 	.word	0xffffffff


	//   ....[11]....
        /*020c*/ 	.word	0xffffffff


	//   ....[12]....
        /*0210*/ 	.word	0xffffffff


	//   ....[13]....
        /*0214*/ 	.word	0xffffffff


	//   ....[14]....
        /*0218*/ 	.word	0xffffffff


	//   ....[15]....
        /*021c*/ 	.word	0xffffffff


	//   ....[16]....
        /*0220*/ 	.word	0xffffffff


	//   ....[17]....
        /*0224*/ 	.word	0xffffffff


	//   ....[18]....
        /*0228*/ 	.word	0xffffffff


	//   ....[19]....
        /*022c*/ 	.word	0xffffffff


	//   ....[20]....
        /*0230*/ 	.word	0xffffffff


	//   ....[21]....
        /*0234*/ 	.word	0xffffffff


	//   ....[22]....
        /*0238*/ 	.word	0xffffffff


	//   ....[23]....
        /*023c*/ 	.word	0xffffffff


	//   ....[24]....
        /*0240*/ 	.word	0xffffffff


	//   ....[25]....
        /*0244*/ 	.word	0xffffffff


	//   ....[26]....
        /*0248*/ 	.word	0xffffffff


	//   ....[27]....
        /*024c*/ 	.word	0xffffffff


	//   ....[28]....
        /*0250*/ 	.word	0xffffffff


	//   ....[29]....
        /*0254*/ 	.word	0xffffffff


	//   ....[30]....
        /*0258*/ 	.word	0xffffffff


	//   ....[31]....
        /*025c*/ 	.word	0xffffffff


	//   ....[32]....
        /*0260*/ 	.word	0xffffffff


	//   ....[33]....
        /*0264*/ 	.word	0xffffffff


	//   ....[34]....
        /*0268*/ 	.word	0xffffffff


	//   ....[35]....
        /*026c*/ 	.word	0xffffffff


	//   ....[36]....
        /*0270*/ 	.word	0xffffffff


	//   ....[37]....
        /*0274*/ 	.word	0xffffffff


	//   ....[38]....
        /*0278*/ 	.word	0xffffffff


	//   ....[39]....
        /*027c*/ 	.word	0xffffffff


	//   ....[40]....
        /*0280*/ 	.word	0xffffffff


	//   ....[41]....
        /*0284*/ 	.word	0xffffffff


	//   ....[42]....
        /*0288*/ 	.word	0xffffffff


	//   ....[43]....
        /*028c*/ 	.word	0xffffffff


	//   ....[44]....
        /*0290*/ 	.word	0xffffffff


	//   ....[45]....
        /*0294*/ 	.word	0xffffffff


	//   ....[46]....
        /*0298*/ 	.word	0xffffffff


	//   ....[47]....
        /*029c*/ 	.word	0xffffffff


	//   ....[48]....
        /*02a0*/ 	.word	0xffffffff


	//   ....[49]....
        /*02a4*/ 	.word	0xffffffff


	//   ....[50]....
        /*02a8*/ 	.word	0xffffffff


	//   ....[51]....
        /*02ac*/ 	.word	0xffffffff


	//   ....[52]....
        /*02b0*/ 	.word	0xffffffff


	//   ....[53]....
        /*02b4*/ 	.word	0xffffffff


	//   ....[54]....
        /*02b8*/ 	.word	0xffffffff


	//   ....[55]....
        /*02bc*/ 	.word	0xffffffff


	//   ....[56]....
        /*02c0*/ 	.word	0xffffffff


	//   ....[57]....
        /*02c4*/ 	.word	0xffffffff


	//   ....[58]....
        /*02c8*/ 	.word	0xffffffff


	//   ....[59]....
        /*02cc*/ 	.word	0xffffffff


	//   ....[60]....
        /*02d0*/ 	.word	0xffffffff


	//   ....[61]....
        /*02d4*/ 	.word	0xffffffff


	//   ....[62]....
        /*02d8*/ 	.word	0xffffffff


	//   ....[63]....
        /*02dc*/ 	.word	0xffffffff


	//   ....[64]....
        /*02e0*/ 	.word	0xffffffff


	//   ....[65]....
        /*02e4*/ 	.word	0xffffffff


	//   ....[66]....
        /*02e8*/ 	.word	0xffffffff


	//   ....[67]....
        /*02ec*/ 	.word	0xffffffff


	//   ....[68]....
        /*02f0*/ 	.word	0xffffffff


	//   ....[69]....
        /*02f4*/ 	.word	0xffffffff


	//   ....[70]....
        /*02f8*/ 	.word	0xffffffff


	//   ....[71]....
        /*02fc*/ 	.word	0xffffffff


	//   ....[72]....
        /*0300*/ 	.word	0xffffffff


	//   ....[73]....
        /*0304*/ 	.word	0xffffffff


	//   ....[74]....
        /*0308*/ 	.word	0xffffffff


	//   ....[75]....
        /*030c*/ 	.word	0xffffffff


	//   ....[76]....
        /*0310*/ 	.word	0xffffffff


	//   ....[77]....
        /*0314*/ 	.word	0xffffffff


	//   ....[78]....
        /*0318*/ 	.word	0xffffffff


	//   ....[79]....
        /*031c*/ 	.word	0xffffffff


	//   ....[80]....
        /*0320*/ 	.word	0xffffffff


	//   ....[81]....
        /*0324*/ 	.word	0xffffffff


	//   ....[82]....
        /*0328*/ 	.word	0xffffffff


	//   ....[83]....
        /*032c*/ 	.word	0xffffffff


	//   ....[84]....
        /*0330*/ 	.word	0xffffffff


	//   ....[85]....
        /*0334*/ 	.word	0xffffffff


	//   ....[86]....
        /*0338*/ 	.word	0xffffffff


	//   ....[87]....
        /*033c*/ 	.word	0xffffffff


	//   ....[88]....
        /*0340*/ 	.word	0xffffffff


	//   ....[89]....
        /*0344*/ 	.word	0xffffffff


	//   ....[90]....
        /*0348*/ 	.word	0xffffffff


	//   ....[91]....
        /*034c*/ 	.word	0xffffffff


	//   ....[92]....
        /*0350*/ 	.word	0xffffffff


	//   ....[93]....
        /*0354*/ 	.word	0xffffffff


	//   ....[94]....
        /*0358*/ 	.word	0xffffffff


	//   ....[95]....
        /*035c*/ 	.word	0xffffffff


	//   ....[96]....
        /*0360*/ 	.word	0xffffffff


	//   ....[97]....
        /*0364*/ 	.word	0xffffffff


	//   ....[98]....
        /*0368*/ 	.word	0xffffffff


	//   ....[99]....
        /*036c*/ 	.word	0xffffffff


	//   ....[100]....
        /*0370*/ 	.word	0xffffffff


	//   ....[101]....
        /*0374*/ 	.word	0xffffffff


	//   ....[102]....
        /*0378*/ 	.word	0xffffffff


	//   ....[103]....
        /*037c*/ 	.word	0xffffffff


	//   ....[104]....
        /*0380*/ 	.word	0xffffffff


	//   ....[105]....
        /*0384*/ 	.word	0xffffffff


	//   ....[106]....
        /*0388*/ 	.word	0xffffffff


	//   ....[107]....
        /*038c*/ 	.word	0xffffffff


	//   ....[108]....
        /*0390*/ 	.word	0xffffffff


	//   ....[109]....
        /*0394*/ 	.word	0xffffffff


	//   ....[110]....
        /*0398*/ 	.word	0xffffffff


	//   ....[111]....
        /*039c*/ 	.word	0xffffffff


	//   ....[112]....
        /*03a0*/ 	.word	0xffffffff


	//   ....[113]....
        /*03a4*/ 	.word	0xffffffff


	//   ....[114]....
        /*03a8*/ 	.word	0x0500000f


	//   ....[115]....
        /*03ac*/ 	.word	0x0500000f


	//   ....[116]....
        /*03b0*/ 	.word	0x0500000f


	//   ....[117]....
        /*03b4*/ 	.word	0x0500000f


	//   ....[118]....
        /*03b8*/ 	.word	0x0500000f


	//   ....[119]....
        /*03bc*/ 	.word	0x0500000f


	//   ....[120]....
        /*03c0*/ 	.word	0x0500000f


	//   ....[121]....
        /*03c4*/ 	.word	0x0500000f


	//   ....[122]....
        /*03c8*/ 	.word	0x0500000f


	//   ....[123]....
        /*03cc*/ 	.word	0x0500000f


	//   ....[124]....
        /*03d0*/ 	.word	0x0500000f


	//   ....[125]....
        /*03d4*/ 	.word	0x0500000f


	//   ....[126]....
        /*03d8*/ 	.word	0x0500000f


	//   ....[127]....
        /*03dc*/ 	.word	0x0500000f


	//   ....[128]....
        /*03e0*/ 	.word	0x0500000f


	//   ....[129]....
        /*03e4*/ 	.word	0x0500000f


	//   ....[130]....
        /*03e8*/ 	.word	0x0500000f


	//----- nvinfo : EIATTR_COOP_GROUP_INSTR_OFFSETS
	.align		4
.L_341:
        /*03ec*/ 	.byte	0x04, 0x28
        /*03ee*/ 	.short	(.L_343 - .L_342)


	//   ....[0]....
.L_342:
        /*03f0*/ 	.word	0x00000070


	//   ....[1]....
        /*03f4*/ 	.word	0x00000140


	//   ....[2]....
        /*03f8*/ 	.word	0x00000190


	//   ....[3]....
        /*03fc*/ 	.word	0x000003c0


	//   ....[4]....
        /*0400*/ 	.word	0x00000520


	//   ....[5]....
        /*0404*/ 	.word	0x00000640


	//   ....[6]....
        /*0408*/ 	.word	0x000007a0


	//   ....[7]....
        /*040c*/ 	.word	0x00000f60


	//   ....[8]....
        /*0410*/ 	.word	0x00002580


	//   ....[9]....
        /*0414*/ 	.word	0x00002680


	//   ....[10]....
        /*0418*/ 	.word	0x00002d30


	//   ....[11]....
        /*041c*/ 	.word	0x00002dd0


	//   ....[12]....
        /*0420*/ 	.word	0x000049a0


	//   ....[13]....
        /*0424*/ 	.word	0x000049b0


	//   ....[14]....
        /*0428*/ 	.word	0x000049e0


	//   ....[15]....
        /*042c*/ 	.word	0x000049f0


	//   ....[16]....
        /*0430*/ 	.word	0x000066d0


	//   ....[17]....
        /*0434*/ 	.word	0x000066e0


	//   ....[18]....
        /*0438*/ 	.word	0x00006710


	//   ....[19]....
        /*043c*/ 	.word	0x00006720


	//   ....[20]....
        /*0440*/ 	.word	0x00008020


	//   ....[21]....
        /*0444*/ 	.word	0x00008050


	//   ....[22]....
        /*0448*/ 	.word	0x00008170


	//   ....[23]....
        /*044c*/ 	.word	0x000081a0


	//   ....[24]....
        /*0450*/ 	.word	0x000081e0


	//   ....[25]....
        /*0454*/ 	.word	0x00008210


	//   ....[26]....
        /*0458*/ 	.word	0x00008230


	//   ....[27]....
        /*045c*/ 	.word	0x00008250


	//   ....[28]....
        /*0460*/ 	.word	0x00008260


	//   ....[29]....
        /*0464*/ 	.word	0x00008270


	//   ....[30]....
        /*0468*/ 	.word	0x00008280


	//   ....[31]....
        /*046c*/ 	.word	0x00008290


	//   ....[32]....
        /*0470*/ 	.word	0x000082a0


	//   ....[33]....
        /*0474*/ 	.word	0x000082b0


	//   ....[34]....
        /*0478*/ 	.word	0x000082c0


	//   ....[35]....
        /*047c*/ 	.word	0x000082d0


	//   ....[36]....
        /*0480*/ 	.word	0x000082e0


	//   ....[37]....
        /*0484*/ 	.word	0x000082f0


	//   ....[38]....
        /*0488*/ 	.word	0x00008300


	//   ....[39]....
        /*048c*/ 	.word	0x00008310


	//   ....[40]....
        /*0490*/ 	.word	0x00008320


	//   ....[41]....
        /*0494*/ 	.word	0x00008330


	//   ....[42]....
        /*0498*/ 	.word	0x00008340


	//   ....[43]....
        /*049c*/ 	.word	0x00008350


	//   ....[44]....
        /*04a0*/ 	.word	0x00008360


	//   ....[45]....
        /*04a4*/ 	.word	0x00008370


	//   ....[46]....
        /*04a8*/ 	.word	0x00008380


	//   ....[47]....
        /*04ac*/ 	.word	0x00008390


	//   ....[48]....
        /*04b0*/ 	.word	0x000083a0


	//   ....[49]....
        /*04b4*/ 	.word	0x000083b0


	//   ....[50]....
        /*04b8*/ 	.word	0x000083c0


	//   ....[51]....
        /*04bc*/ 	.word	0x000083d0


	//   ....[52]....
        /*04c0*/ 	.word	0x000083e0


	//   ....[53]....
        /*04c4*/ 	.word	0x00008420


	//   ....[54]....
        /*04c8*/ 	.word	0x00008430


	//   ....[55]....
        /*04cc*/ 	.word	0x00008460


	//   ....[56]....
        /*04d0*/ 	.word	0x00008470


	//   ....[57]....
        /*04d4*/ 	.word	0x000084e0


	//   ....[58]....
        /*04d8*/ 	.word	0x00008520


	//   ....[59]....
        /*04dc*/ 	.word	0x00008550


	//   ....[60]....
        /*04e0*/ 	.word	0x00008570


	//   ....[61]....
        /*04e4*/ 	.word	0x00008590


	//   ....[62]....
        /*04e8*/ 	.word	0x000085a0


	//   ....[63]....
        /*04ec*/ 	.word	0x000085b0


	//   ....[64]....
        /*04f0*/ 	.word	0x000085c0


	//   ....[65]....
        /*04f4*/ 	.word	0x000085d0


	//   ....[66]....
        /*04f8*/ 	.word	0x000085e0


	//   ....[67]....
        /*04fc*/ 	.word	0x000085f0


	//   ....[68]....
        /*0500*/ 	.word	0x00008600


	//   ....[69]....
        /*0504*/ 	.word	0x00008610


	//   ....[70]....
        /*0508*/ 	.word	0x00008620


	//   ....[71]....
        /*050c*/ 	.word	0x00008630


	//   ....[72]....
        /*0510*/ 	.word	0x00008640


	//   ....[73]....
        /*0514*/ 	.word	0x00008650


	//   ....[74]....
        /*0518*/ 	.word	0x00008660


	//   ....[75]....
        /*051c*/ 	.word	0x00008670


	//   ....[76]....
        /*0520*/ 	.word	0x00008680


	//   ....[77]....
        /*0524*/ 	.word	0x00008690


	//   ....[78]....
        /*0528*/ 	.word	0x000086a0


	//   ....[79]....
        /*052c*/ 	.word	0x000086b0


	//   ....[80]....
        /*0530*/ 	.word	0x000086c0


	//   ....[81]....
        /*0534*/ 	.word	0x000086d0


	//   ....[82]....
        /*0538*/ 	.word	0x000086e0


	//   ....[83]....
        /*053c*/ 	.word	0x000086f0


	//   ....[84]....
        /*0540*/ 	.word	0x000090c0


	//   ....[85]....
        /*0544*/ 	.word	0x000090d0


	//   ....[86]....
        /*0548*/ 	.word	0x000090f0


	//   ....[87]....
        /*054c*/ 	.word	0x00009100


	//   ....[88]....
        /*0550*/ 	.word	0x00009620


	//   ....[89]....
        /*0554*/ 	.word	0x00009660


	//   ....[90]....
        /*0558*/ 	.word	0x000097d0


	//   ....[91]....
        /*055c*/ 	.word	0x000097f0


	//   ....[92]....
        /*0560*/ 	.word	0x00009920


	//   ....[93]....
        /*0564*/ 	.word	0x00009940


	//   ....[94]....
        /*0568*/ 	.word	0x00009a80


	//   ....[95]....
        /*056c*/ 	.word	0x00009ac0


	//   ....[96]....
        /*0570*/ 	.word	0x0000a7e0


	//   ....[97]....
        /*0574*/ 	.word	0x0000b3f0


	//   ....[98]....
        /*0578*/ 	.word	0x0000b420


	//   ....[99]....
        /*057c*/ 	.word	0x0000b450


	//   ....[100]....
        /*0580*/ 	.word	0x0000b460


	//   ....[101]....
        /*0584*/ 	.word	0x0000b530


	//   ....[102]....
        /*0588*/ 	.word	0x0000b540


	//   ....[103]....
        /*058c*/ 	.word	0x0000b5c0


	//   ....[104]....
        /*0590*/ 	.word	0x0000b5d0


	//   ....[105]....
        /*0594*/ 	.word	0x0000b650


	//   ....[106]....
        /*0598*/ 	.word	0x0000b660


	//   ....[107]....
        /*059c*/ 	.word	0x0000b6e0


	//   ....[108]....
        /*05a0*/ 	.word	0x0000b6f0


	//   ....[109]....
        /*05a4*/ 	.word	0x0000b770


	//   ....[110]....
        /*05a8*/ 	.word	0x0000b780


	//   ....[111]....
        /*05ac*/ 	.word	0x0000b790


	//   ....[112]....
        /*05b0*/ 	.word	0x0000b7d0


	//   ....[113]....
        /*05b4*/ 	.word	0x0000dab0


	//   ....[114]....
        /*05b8*/ 	.word	0x0000dfd0


	//   ....[115]....
        /*05bc*/ 	.word	0x0000e180


	//   ....[116]....
        /*05c0*/ 	.word	0x0000e1e0


	//   ....[117]....
        /*05c4*/ 	.word	0x0000e270


	//   ....[118]....
        /*05c8*/ 	.word	0x0000e340


	//   ....[119]....
        /*05cc*/ 	.word	0x0000e3a0


	//   ....[120]....
        /*05d0*/ 	.word	0x0000e4b0


	//   ....[121]....
        /*05d4*/ 	.word	0x0000e510


	//   ....[122]....
        /*05d8*/ 	.word	0x0000e600


	//   ....[123]....
        /*05dc*/ 	.word	0x0000e660


	//   ....[124]....
        /*05e0*/ 	.word	0x0000e750


	//   ....[125]....
        /*05e4*/ 	.word	0x0000e7b0


	//   ....[126]....
        /*05e8*/ 	.word	0x0000e8a0


	//   ....[127]....
        /*05ec*/ 	.word	0x0000e900


	//   ....[128]....
        /*05f0*/ 	.word	0x0000e9e0


	//   ....[129]....
        /*05f4*/ 	.word	0x0000ea40


	//   ....[130]....
        /*05f8*/ 	.word	0x0000eb10


	//----- nvinfo : EIATTR_REG_RECONFIG
	.align		4
.L_343:
        /*05fc*/ 	.byte	0x01, 0x54
	.zero		2


	//----- nvinfo : EIATTR_SYSCALL_OFFSETS
	.align		4
        /*0600*/ 	.byte	0x04, 0x46
        /*0602*/ 	.short	(.L_345 - .L_344)


	//   ....[0]....
.L_344:
        /*0604*/ 	.word	0x00001480


	//   ....[1]....
        /*0608*/ 	.word	0x0000a290


	//   ....[2]....
        /*060c*/ 	.word	0x0000a3d0


	//   ....[3]....
        /*0610*/ 	.word	0x0000a510


	//   ....[4]....
        /*0614*/ 	.word	0x0000a630


	//   ....[5]....
        /*0618*/ 	.word	0x0000aff0


	//----- nvinfo : EIATTR_MBARRIER_INSTR_OFFSETS
	.align		4
.L_345:
        /*061c*/ 	.byte	0x04, 0x39
        /*061e*/ 	.short	(.L_347 - .L_346)


	//   ....[0]....
.L_346:
        /*0620*/ 	.word	0x00000270
        /*0624*/ 	.word	0x000000ff
        /*0628*/ 	.word	0x00038800
        /*062c*/ 	.short	0x0100
        /*062e*/ 	.byte	0x08
	.zero		1


	//   ....[1]....
        /*0630*/ 	.word	0x00000280
        /*0634*/ 	.word	0x000000ff
        /*0638*/ 	.word	0x00038820
        /*063c*/ 	.short	0x0100
        /*063e*/ 	.byte	0x08
	.zero		1


	//   ....[2]....
        /*0640*/ 	.word	0x00000370
        /*0644*/ 	.word	0x000000ff
        /*0648*/ 	.word	0x00038830
        /*064c*/ 	.short	0x0100
        /*064e*/ 	.byte	0x08
	.zero		1


	//   ....[3]....
        /*0650*/ 	.word	0x00000380
        /*0654*/ 	.word	0x000000ff
        /*0658*/ 	.word	0x00038840
        /*065c*/ 	.short	0x0100
        /*065e*/ 	.byte	0x08
	.zero		1


	//   ....[4]....
        /*0660*/ 	.word	0x00000390
        /*0664*/ 	.word	0x000000ff
        /*0668*/ 	.word	0x00038838
        /*066c*/ 	.short	0x0100
        /*066e*/ 	.byte	0x08
	.zero		1


	//   ....[5]....
        /*0670*/ 	.word	0x000003a0
        /*0674*/ 	.word	0x000000ff
        /*0678*/ 	.word	0x00038848
        /*067c*/ 	.short	0x0100
        /*067e*/ 	.byte	0x08
	.zero		1


	//   ....[6]....
        /*0680*/ 	.word	0x000004d0
        /*0684*/ 	.word	0x000000ff
        /*0688*/ 	.word	0x00038850
        /*068c*/ 	.short	0x0100
        /*068e*/ 	.byte	0x08
	.zero		1


	//   ....[7]....
        /*0690*/ 	.word	0x000004e0
        /*0694*/ 	.word	0x000000ff
        /*0698*/ 	.word	0x00038860
        /*069c*/ 	.short	0x0100
        /*069e*/ 	.byte	0x08
	.zero		1


	//   ....[8]....
        /*06a0*/ 	.word	0x000004f0
        /*06a4*/ 	.word	0x000000ff
        /*06a8*/ 	.word	0x00038858
        /*06ac*/ 	.short	0x0100
        /*06ae*/ 	.byte	0x08
	.zero		1


	//   ....[9]....
        /*06b0*/ 	.word	0x00000500
        /*06b4*/ 	.word	0x000000ff
        /*06b8*/ 	.word	0x00038868
        /*06bc*/ 	.short	0x0100
        /*06be*/ 	.byte	0x08
	.zero		1


	//   ....[10]....
        /*06c0*/ 	.word	0x000005f0
        /*06c4*/ 	.word	0x000000ff
        /*06c8*/ 	.word	0x00038870
        /*06cc*/ 	.short	0x0100
        /*06ce*/ 	.byte	0x06
	.zero		1


	//   ....[11]....
        /*06d0*/ 	.word	0x00000600
        /*06d4*/ 	.word	0x000000ff
        /*06d8*/ 	.word	0x00038880
        /*06dc*/ 	.short	0x0100
        /*06de*/ 	.byte	0x06
	.zero		1


	//   ....[12]....
        /*06e0*/ 	.word	0x00000610
        /*06e4*/ 	.word	0x000000ff
        /*06e8*/ 	.word	0x00038878
        /*06ec*/ 	.short	0x0100
        /*06ee*/ 	.byte	0x06
	.zero		1


	//   ....[13]....
        /*06f0*/ 	.word	0x00000620
        /*06f4*/ 	.word	0x000000ff
        /*06f8*/ 	.word	0x00038888
        /*06fc*/ 	.short	0x0100
        /*06fe*/ 	.byte	0x06
	.zero		1


	//   ....[14]....
        /*0700*/ 	.word	0x00000750
        /*0704*/ 	.word	0x000000ff
        /*0708*/ 	.word	0x00038890
        /*070c*/ 	.short	0x0100
        /*070e*/ 	.byte	0x08
	.zero		1


	//   ....[15]....
        /*0710*/ 	.word	0x00000760
        /*0714*/ 	.word	0x000000ff
        /*0718*/ 	.word	0x000388a0
        /*071c*/ 	.short	0x0100
        /*071e*/ 	.byte	0x08
	.zero		1


	//   ....[16]....
        /*0720*/ 	.word	0x00000770
        /*0724*/ 	.word	0x000000ff
        /*0728*/ 	.word	0x00038898
        /*072c*/ 	.short	0x0100
        /*072e*/ 	.byte	0x08
	.zero		1


	//   ....[17]....
        /*0730*/ 	.word	0x00000780
        /*0734*/ 	.word	0x000000ff
        /*0738*/ 	.word	0x000388a8
        /*073c*/ 	.short	0x0100
        /*073e*/ 	.byte	0x08
	.zero		1


	//   ....[18]....
        /*0740*/ 	.word	0x000008b0
        /*0744*/ 	.word	0x000000ff
        /*0748*/ 	.word	0x000388b0
        /*074c*/ 	.short	0x0100
        /*074e*/ 	.byte	0x08
	.zero		1


	//   ....[19]....
        /*0750*/ 	.word	0x000008c0
        /*0754*/ 	.word	0x000000ff
        /*0758*/ 	.word	0x000388c0
        /*075c*/ 	.short	0x0100
        /*075e*/ 	.byte	0x08
	.zero		1


	//   ....[20]....
        /*0760*/ 	.word	0x000008d0
        /*0764*/ 	.word	0x000000ff
        /*0768*/ 	.word	0x000388b8
        /*076c*/ 	.short	0x0100
        /*076e*/ 	.byte	0x08
	.zero		1


	//   ....[21]....
        /*0770*/ 	.word	0x000008e0
        /*0774*/ 	.word	0x000000ff
        /*0778*/ 	.word	0x000388c8
        /*077c*/ 	.short	0x0100
        /*077e*/ 	.byte	0x08
	.zero		1


	//   ....[22]....
        /*0780*/ 	.word	0x000014e0
        /*0784*/ 	.word	0x000000ff
        /*0788*/ 	.word	0x00038800
        /*078c*/ 	.short	0x010a
        /*078e*/ 	.byte	0x27
	.zero		1


	//   ....[23]....
        /*0790*/ 	.word	0x00001560
        /*0794*/ 	.word	0x00000003
        /*0798*/ 	.word	0x00038830
        /*079c*/ 	.short	0x010a
        /*079e*/ 	.byte	0x3f
	.zero		1


	//   ....[24]....
        /*07a0*/ 	.word	0x000015d0
        /*07a4*/ 	.word	0x00000003
        /*07a8*/ 	.word	0x00038830
        /*07ac*/ 	.short	0x010a
        /*07ae*/ 	.byte	0x3f
	.zero		1


	//   ....[25]....
        /*07b0*/ 	.word	0x00002970
        /*07b4*/ 	.word	0x00000003
        /*07b8*/ 	.word	0x00000000
        /*07bc*/ 	.short	0x0101
        /*07be*/ 	.byte	0x3f
	.zero		1


	//   ....[26]....
        /*07c0*/ 	.word	0x000040e0
        /*07c4*/ 	.word	0x000000ff
        /*07c8*/ 	.word	0x00038830
        /*07cc*/ 	.short	0x010a
        /*07ce*/ 	.byte	0x06
	.zero		1


	//   ....[27]....
        /*07d0*/ 	.word	0x00004120
        /*07d4*/ 	.word	0x000000ff
        /*07d8*/ 	.word	0x00038830
        /*07dc*/ 	.short	0x010a
        /*07de*/ 	.byte	0x06
	.zero		1


	//   ....[28]....
        /*07e0*/ 	.word	0x00004490
        /*07e4*/ 	.word	0x000000ff
        /*07e8*/ 	.word	0x00038850
        /*07ec*/ 	.short	0x010a
        /*07ee*/ 	.byte	0x06
	.zero		1


	//   ....[29]....
        /*07f0*/ 	.word	0x000044d0
        /*07f4*/ 	.word	0x000000ff
        /*07f8*/ 	.word	0x00038850
        /*07fc*/ 	.short	0x010a
        /*07fe*/ 	.byte	0x06
	.zero		1


	//   ....[30]....
        /*0800*/ 	.word	0x000057e0
        /*0804*/ 	.word	0x00000003
        /*0808*/ 	.word	0x00000000
        /*080c*/ 	.short	0x0101
        /*080e*/ 	.byte	0x3f
	.zero		1


	//   ....[31]....
        /*0810*/ 	.word	0x00005980
        /*0814*/ 	.word	0x000000ff
        /*0818*/ 	.word	0x00000000
        /*081c*/ 	.short	0x0101
        /*081e*/ 	.byte	0x06
	.zero		1


	//   ....[32]....
        /*0820*/ 	.word	0x00006380
        /*0824*/ 	.word	0x000000ff
        /*0828*/ 	.word	0x00038850
        /*082c*/ 	.short	0x010a
        /*082e*/ 	.byte	0x08
	.zero		1


	//   ....[33]....
        /*0830*/ 	.word	0x000063c0
        /*0834*/ 	.word	0x000000ff
        /*0838*/ 	.word	0x00038850
        /*083c*/ 	.short	0x010a
        /*083e*/ 	.byte	0x08
	.zero		1


	//   ....[34]....
        /*0840*/ 	.word	0x00008400
        /*0844*/ 	.word	0x000000ff
        /*0848*/ 	.word	0x00000000
        /*084c*/ 	.short	0x0101
        /*084e*/ 	.byte	0x08
	.zero		1


	//   ....[35]....
        /*0850*/ 	.word	0x00009640
        /*0854*/ 	.word	0x000000ff
        /*0858*/ 	.word	0x00000000
        /*085c*/ 	.short	0x0101
        /*085e*/ 	.byte	0x27
	.zero		1


	//   ....[36]....
        /*0860*/ 	.word	0x0000aa60
        /*0864*/ 	.word	0x00000004
        /*0868*/ 	.word	0x00038880
        /*086c*/ 	.short	0x010a
        /*086e*/ 	.byte	0x3f
	.zero		1


	//   ....[37]....
        /*0870*/ 	.word	0x0000ac60
        /*0874*/ 	.word	0x00000004
        /*0878*/ 	.word	0x00038840
        /*087c*/ 	.short	0x010a
        /*087e*/ 	.byte	0x3f
	.zero		1


	//   ....[38]....
        /*0880*/ 	.word	0x0000b8c0
        /*0884*/ 	.word	0x000000ff
        /*0888*/ 	.word	0x00038800
        /*088c*/ 	.short	0x0107
        /*088e*/ 	.byte	0x29
	.zero		1


	//   ....[39]....
        /*0890*/ 	.word	0x0000b910
        /*0894*/ 	.word	0x000000ff
        /*0898*/ 	.word	0x00038800
        /*089c*/ 	.short	0x0101
        /*089e*/ 	.byte	0x29
	.zero		1


	//   ....[40]....
        /*08a0*/ 	.word	0x0000b940
        /*08a4*/ 	.word	0x000000ff
        /*08a8*/ 	.word	0x00038820
        /*08ac*/ 	.short	0x010a
        /*08ae*/ 	.byte	0x29
	.zero		1


	//   ....[41]....
        /*08b0*/ 	.word	0x0000bc30
        /*08b4*/ 	.word	0x00000006
        /*08b8*/ 	.word	0x00038880
        /*08bc*/ 	.short	0x010a
        /*08be*/ 	.byte	0x3f
	.zero		1


	//   ....[42]....
        /*08c0*/ 	.word	0x0000bf80
        /*08c4*/ 	.word	0x00000006
        /*08c8*/ 	.word	0x00038840
        /*08cc*/ 	.short	0x010a
        /*08ce*/ 	.byte	0x3f
	.zero		1


	//   ....[43]....
        /*08d0*/ 	.word	0x0000c340
        /*08d4*/ 	.word	0x00000013
        /*08d8*/ 	.word	0x00038870
        /*08dc*/ 	.short	0x010a
        /*08de*/ 	.byte	0x3f
	.zero		1


	//   ....[44]....
        /*08e0*/ 	.word	0x0000c3b0
        /*08e4*/ 	.word	0x00000013
        /*08e8*/ 	.word	0x00038860
        /*08ec*/ 	.short	0x010a
        /*08ee*/ 	.byte	0x3f
	.zero		1


	//   ....[45]....
        /*08f0*/ 	.word	0x0000cd60
        /*08f4*/ 	.word	0x00000013
        /*08f8*/ 	.word	0x00038850
        /*08fc*/ 	.short	0x0101
        /*08fe*/ 	.byte	0x3f
	.zero		1


	//   ....[46]....
        /*0900*/ 	.word	0x0000cde0
        /*0904*/ 	.word	0x00000013
        /*0908*/ 	.word	0x00000000
        /*090c*/ 	.short	0x0101
        /*090e*/ 	.byte	0x3f
	.zero		1


	//   ....[47]....
        /*0910*/ 	.word	0x0000cee0
        /*0914*/ 	.word	0x00000003
        /*0918*/ 	.word	0x00038870
        /*091c*/ 	.short	0x010a
        /*091e*/ 	.byte	0x3f
	.zero		1


	//   ....[48]....
        /*0920*/ 	.word	0x0000cf50
        /*0924*/ 	.word	0x00000003
        /*0928*/ 	.word	0x00038860
        /*092c*/ 	.short	0x010a
        /*092e*/ 	.byte	0x3f
	.zero		1


	//   ....[49]....
        /*0930*/ 	.word	0x0000d8c0
        /*0934*/ 	.word	0x00000003
        /*0938*/ 	.word	0x00038850
        /*093c*/ 	.short	0x0101
        /*093e*/ 	.byte	0x3f
	.zero		1


	//   ....[50]....
        /*0940*/ 	.word	0x0000d960
        /*0944*/ 	.word	0x00000003
        /*0948*/ 	.word	0x00000000
        /*094c*/ 	.short	0x0101
        /*094e*/ 	.byte	0x3f
	.zero		1


	//   ....[51]....
        /*0950*/ 	.word	0x0000da60
        /*0954*/ 	.word	0x00000009
        /*0958*/ 	.word	0x00038820
        /*095c*/ 	.short	0x010a
        /*095e*/ 	.byte	0x3f
	.zero		1


	//   ....[52]....
        /*0960*/ 	.word	0x0000dbd0
        /*0964*/ 	.word	0x00000005
        /*0968*/ 	.word	0x00000000
        /*096c*/ 	.short	0x010a
        /*096e*/ 	.byte	0x3f
	.zero		1


	//   ....[53]....
        /*0970*/ 	.word	0x0000dc40
        /*0974*/ 	.word	0x00000007
        /*0978*/ 	.word	0x00000000
        /*097c*/ 	.short	0x010a
        /*097e*/ 	.byte	0x3f
	.zero		1


	//   ....[54]....
        /*0980*/ 	.word	0x0000dca0
        /*0984*/ 	.word	0x00000005
        /*0988*/ 	.word	0x00038860
        /*098c*/ 	.short	0x010a
        /*098e*/ 	.byte	0x3f
	.zero		1


	//   ....[55]....
        /*0990*/ 	.word	0x0000dcf0
        /*0994*/ 	.word	0x00000003
        /*0998*/ 	.word	0x00038860
        /*099c*/ 	.short	0x010a
        /*099e*/ 	.byte	0x3f
	.zero		1


	//   ....[56]....
        /*09a0*/ 	.word	0x0000dd30
        /*09a4*/ 	.word	0x00000005
        /*09a8*/ 	.word	0x00038880
        /*09ac*/ 	.short	0x010a
        /*09ae*/ 	.byte	0x3f
	.zero		1


	//   ....[57]....
        /*09b0*/ 	.word	0x0000dd50
        /*09b4*/ 	.word	0x00000003
        /*09b8*/ 	.word	0x00038880
        /*09bc*/ 	.short	0x010a
        /*09be*/ 	.byte	0x3f
	.zero		1


	//   ....[58]....
        /*09c0*/ 	.word	0x0000ddc0
        /*09c4*/ 	.word	0x00000003
        /*09c8*/ 	.word	0x00038800
        /*09cc*/ 	.short	0x010a
        /*09ce*/ 	.byte	0x3f
	.zero		1


	//   ....[59]....
        /*09d0*/ 	.word	0x0000de10
        /*09d4*/ 	.word	0x00000003
        /*09d8*/ 	.word	0x00038830
        /*09dc*/ 	.short	0x010a
        /*09de*/ 	.byte	0x3f
	.zero		1


	//   ....[60]....
        /*09e0*/ 	.word	0x0000de70
        /*09e4*/ 	.word	0x00000005
        /*09e8*/ 	.word	0x00038830
        /*09ec*/ 	.short	0x010a
        /*09ee*/ 	.byte	0x3f
	.zero		1


	//   ....[61]....
        /*09f0*/ 	.word	0x0000ded0
        /*09f4*/ 	.word	0x00000005
        /*09f8*/ 	.word	0x00038850
        /*09fc*/ 	.short	0x010a
        /*09fe*/ 	.byte	0x3f
	.zero		1


	//   ....[62]....
        /*0a00*/ 	.word	0x0000df30
        /*0a04*/ 	.word	0x00000007
        /*0a08*/ 	.word	0x00038850
        /*0a0c*/ 	.short	0x010a
        /*0a0e*/ 	.byte	0x3f
	.zero		1


	//   ....[63]....
        /*0a10*/ 	.word	0x0000e080
        /*0a14*/ 	.word	0x00000004
        /*0a18*/ 	.word	0x00038880
        /*0a1c*/ 	.short	0x010a
        /*0a1e*/ 	.byte	0x3f
	.zero		1


	//   ....[64]....
        /*0a20*/ 	.word	0x0000e0d0
        /*0a24*/ 	.word	0x00000004
        /*0a28*/ 	.word	0x00038840
        /*0a2c*/ 	.short	0x010a
        /*0a2e*/ 	.byte	0x3f
	.zero		1


	//   ....[65]....
        /*0a30*/ 	.word	0x0000eb50
        /*0a34*/ 	.word	0x00000012
        /*0a38*/ 	.word	0x00038820
        /*0a3c*/ 	.short	0x010a
        /*0a3e*/ 	.byte	0x3f
	.zero		1


	//   ....[66]....
        /*0a40*/ 	.word	0x0000eba0
        /*0a44*/ 	.word	0x00000006
        /*0a48*/ 	.word	0x00038880
        /*0a4c*/ 	.short	0x010a
        /*0a4e*/ 	.byte	0x3f
	.zero		1


	//   ....[67]....
        /*0a50*/ 	.word	0x0000ebf0
        /*0a54*/ 	.word	0x00000006
        /*0a58*/ 	.word	0x00038840
        /*0a5c*/ 	.short	0x010a
        /*0a5e*/ 	.byte	0x3f
	.zero		1


	//   ....[68]....
        /*0a60*/ 	.word	0x0000ec40
        /*0a64*/ 	.word	0x00000013
        /*0a68*/ 	.word	0x00038870
        /*0a6c*/ 	.short	0x010a
        /*0a6e*/ 	.byte	0x3f
	.zero		1


	//   ....[69]....
        /*0a70*/ 	.word	0x0000ec90
        /*0a74*/ 	.word	0x00000013
        /*0a78*/ 	.word	0x00038860
        /*0a7c*/ 	.short	0x010a
        /*0a7e*/ 	.byte	0x3f
	.zero		1


	//   ....[70]....
        /*0a80*/ 	.word	0x0000ece0
        /*0a84*/ 	.word	0x00000003
        /*0a88*/ 	.word	0x00038870
        /*0a8c*/ 	.short	0x010a
        /*0a8e*/ 	.byte	0x3f
	.zero		1


	//   ....[71]....
        /*0a90*/ 	.word	0x0000ed30
        /*0a94*/ 	.word	0x00000003
        /*0a98*/ 	.word	0x00038860
        /*0a9c*/ 	.short	0x010a
        /*0a9e*/ 	.byte	0x3f
	.zero		1


	//   ....[72]....
        /*0aa0*/ 	.word	0x0000ed80
        /*0aa4*/ 	.word	0x00000009
        /*0aa8*/ 	.word	0x00038820
        /*0aac*/ 	.short	0x010a
        /*0aae*/ 	.byte	0x3f
	.zero		1


	//   ....[73]....
        /*0ab0*/ 	.word	0x0000edd0
        /*0ab4*/ 	.word	0x00000005
        /*0ab8*/ 	.word	0x00000000
        /*0abc*/ 	.short	0x010a
        /*0abe*/ 	.byte	0x3f
	.zero		1


	//   ....[74]....
        /*0ac0*/ 	.word	0x0000ee20
        /*0ac4*/ 	.word	0x00000007
        /*0ac8*/ 	.word	0x00000000
        /*0acc*/ 	.short	0x010a
        /*0ace*/ 	.byte	0x3f
	.zero		1


	//   ....[75]....
        /*0ad0*/ 	.word	0x0000ee70
        /*0ad4*/ 	.word	0x00000005
        /*0ad8*/ 	.word	0x00038860
        /*0adc*/ 	.short	0x010a
        /*0ade*/ 	.byte	0x3f
	.zero		1


	//   ....[76]....
        /*0ae0*/ 	.word	0x0000eec0
        /*0ae4*/ 	.word	0x00000003
        /*0ae8*/ 	.word	0x00038860
        /*0aec*/ 	.short	0x010a
        /*0aee*/ 	.byte	0x3f
	.zero		1


	//   ....[77]....
        /*0af0*/ 	.word	0x0000ef10
        /*0af4*/ 	.word	0x00000005
        /*0af8*/ 	.word	0x00038880
        /*0afc*/ 	.short	0x010a
        /*0afe*/ 	.byte	0x3f
	.zero		1


	//----- nvinfo : EIATTR_NUM_MBARRIERS
	.align		4
.L_347:
        /*0b00*/ 	.byte	0x03, 0x38
        /*0b02*/ 	.short	0x0016


	//----- nvinfo : EIATTR_EXIT_INSTR_OFFSETS
	.align		4
        /*0b04*/ 	.byte	0x04, 0x1c
        /*0b06*/ 	.short	(.L_349 - .L_348)


	//   ....[0]....
.L_348:
        /*0b08*/ 	.word	0x00000a30


	//   ....[1]....
        /*0b0c*/ 	.word	0x00009c20


	//   ....[2]....
        /*0b10*/ 	.word	0x0000dad0


	//   ....[3]....
        /*0b14*/ 	.word	0x0000dda0


	//----- nvinfo : EIATTR_MAX_THREADS
	.align		4
.L_349:
        /*0b18*/ 	.byte	0x04, 0x05
        /*0b1a*/ 	.short	(.L_351 - .L_350)
.L_350:
        /*0b1c*/ 	.word	0x00000180
        /*0b20*/ 	.word	0x00000001
        /*0b24*/ 	.word	0x00000001


	//----- nvinfo : EIATTR_CRS_STACK_SIZE
	.align		4
.L_351:
        /*0b28*/ 	.byte	0x04, 0x1e
        /*0b2a*/ 	.short	(.L_353 - .L_352)
.L_352:
        /*0b2c*/ 	.word	0x00000000


	//----- nvinfo : EIATTR_CBANK_PARAM_SIZE
	.align		4
.L_353:
        /*0b30*/ 	.byte	0x03, 0x19
        /*0b32*/ 	.short	0x0a70


	//----- nvinfo : EIATTR_PARAM_CBANK
	.align		4
        /*0b34*/ 	.byte	0x04, 0x0a
        /*0b36*/ 	.short	(.L_355 - .L_354)
	.align		4
.L_354:
        /*0b38*/ 	.word	index@(.nv.constant0._ZN7cutlass13device_kernelIN5flash11enable_sm90INS1_16FlashAttnFwdSm90INS1_25CollectiveMainloopFwdSm90ILi2EN4cute5tupleIJNS5_1CILi1EEES8_S8_EEENS6_IJNS7_ILi128EEESA_NS7_ILi256EEEEEELi256ENS_12float_e4m3_tEfNS_4arch4Sm90ELb0ELb0ELb0ELb0ELb0ELb0ELb0ELb1ELb1ELb1ELb0ELb0EEENS1_21CollectiveEpilogueFwdINS6_IJSA_SB_SA_EEES9_NS_10bfloat16_tESF_Li256ELb0ELb1ELb0ELb1EEENS1_29StaticPersistentTileSchedulerILb0EEEEEEEEEvNT_6ParamsE)
        /*0b3c*/ 	.short	0x0210
        /*0b3e*/ 	.short	0x0a70


	//----- nvinfo : EIATTR_SW_WAR
	.align		4
.L_355:
        /*0b40*/ 	.byte	0x04, 0x36
        /*0b42*/ 	.short	(.L_357 - .L_356)
.L_356:
        /*0b44*/ 	.word	0x00000008
.L_357:


//--------------------- .nv.info._ZN7cutlass13device_kernelIN5flash11enable_sm90INS1_16FlashAttnFwdSm90INS1_25CollectiveMainloopFwdSm90ILi2EN4cute5tupleIJNS5_1CILi1EEES8_S8_EEENS6_IJNS7_ILi128EEESA_NS7_ILi256EEEEEELi256ENS_12float_e4m3_tEfNS_4arch4Sm90ELb0ELb0ELb0ELb1ELb0ELb0ELb0ELb1ELb1ELb1ELb0ELb0EEENS1_21CollectiveEpilogueFwdINS6_IJSA_SB_SA_EEES9_NS_10bfloat16_tESF_Li256ELb1ELb1ELb0ELb1EEENS1_36VarlenDynamicPersistentTileSchedulerILi128ELi128ELi256ELi128ELb0ELb1ELb1ELb0ELb1ELb1EEEEEEEEEvNT_6ParamsE --------------------------
	.section	.nv.info._ZN7cutlass13device_kernelIN5flash11enable_sm90INS1_16FlashAttnFwdSm90INS1_25CollectiveMainloopFwdSm90ILi2EN4cute5tupleIJNS5_1CILi1EEES8_S8_EEENS6_IJNS7_ILi128EEESA_NS7_ILi256EEEEEELi256ENS_12float_e4m3_tEfNS_4arch4Sm90ELb0ELb0ELb0ELb1ELb0ELb0ELb0ELb1ELb1ELb1ELb0ELb0EEENS1_21CollectiveEpilogueFwdINS6_IJSA_SB_SA_EEES9_NS_10bfloat16_tESF_Li256ELb1ELb1ELb0ELb1EEENS1_36VarlenDynamicPersistentTileSchedulerILi128ELi128ELi256ELi128ELb0ELb1ELb1ELb0ELb1ELb1EEEEEEEEEvNT_6ParamsE,"",@"SHT_CUDA_INFO"
	.sectionflags	@""
	.align	4


	//----- nvinfo : EIATTR_CUDA_API_VERSION
	.align		4
        /*0000*/ 	.byte	0x04, 0x37
        /*0002*/ 	.short	(.L_359 - .L_358)
.L_358:
        /*0004*/ 	.word	0x00000082


	//----- nvinfo : EIATTR_KPARAM_INFO
	.align		4
.L_359:
        /*0008*/ 	.byte	0x04, 0x17
        /*000a*/ 	.short	(.L_361 - .L_360)
.L_360:
        /*000c*/ 	.word	0x00000000
        /*0010*/ 	.short	0x0000
        /*0012*/ 	.short	0x0070
        /*0014*/ 	.byte	0x00, 0xf0, 0x01, 0x2a


	//----- nvinfo : EIATTR_SPARSE_MMA_MASK
	.align		4
.L_361:
        /*0018*/ 	.byte	0x03, 0x50
        /*001a*/ 	.short	0x0000


	//----- nvinfo : EIATTR_MAXREG_COUNT
	.align		4
        /*001c*/ 	.byte	0x03, 0x1b
        /*001e*/ 	.short	0x00a8


	//----- nvinfo : EIATTR_NUM_BARRIERS
	.align		4
        /*0020*/ 	.byte	0x02, 0x4c
        /*0022*/ 	.byte	0x10
	.zero		1


	//----- nvinfo : EIATTR_EXTERNS
	.align		4
        /*0024*/ 	.byte	0x04, 0x0f
        /*0026*/ 	.short	(.L_363 - .L_362)


	//   ....[0]....
	.align		4
.L_362:
        /*0028*/ 	.word	index@(__assertfail)


	//----- nvinfo : EIATTR_ANNOTATIONS
	.align		4
.L_363:
        /*002c*/ 	.byte	0x04, 0x55
        /*002e*/ 	.short	(.L_365 - .L_364)


	//   ....[0]....
.L_364:
        /* <DEDUP_REMOVED lines=42> */
        /*02c4*/ 	.byte	0x40, 0x14, 0x01, 0x00, 0x01, 0x00, 0x00, 0x00, 0x50, 0x15, 0x01, 0x00


	//----- nvinfo : EIATTR_MERCURY_ISA_VERSION
	.align		4
.L_365:
        /*02d0*/ 	.byte	0x03, 0x5f
        /*02d2*/ 	.short	0x0101


	//----- nvinfo : EIATTR_UNUSED_LOAD_BYTE_OFFSET
	.align		4
        /*02d4*/ 	.byte	0x04, 0x44
        /*02d6*/ 	.short	(.L_367 - .L_366)


	//   ....[0]....
.L_366:
        /*02d8*/ 	.word	0x00000a40
        /*02dc*/ 	.word	0x0000fff0


	//   ....[1]....
        /*02e0*/ 	.word	0x00007a90
        /*02e4*/ 	.word	0x0000fff0


	//----- nvinfo : EIATTR_INT_WARP_WIDE_INSTR_OFFSETS
	.align		4
.L_367:
        /*02e8*/ 	.byte	0x04, 0x31
        /*02ea*/ 	.short	(.L_369 - .L_368)


	//   ....[0]....
.L_368:
        /*02ec*/ 	.word	0x00000130


	//   ....[1]....
        /*02f0*/ 	.word	0x00000170


	//   ....[2]....
        /*02f4*/ 	.word	0x000001e0


	//   ....[3]....
        /*02f8*/ 	.word	0x0000c910


	//   ....[4]....
        /*02fc*/ 	.word	0x0000c9a0


	//   ....[5]....
        /*0300*/ 	.word	0x0000fab0


	//   ....[6]....
        /*0304*/ 	.word	0x0000fb10


	//----- nvinfo : EIATTR_COOP_GROUP_MASK_REGIDS
	.align		4
.L_369:
        /*0308*/ 	.byte	0x04, 0x29
        /*030a*/ 	.short	(.L_371 - .L_370)


	//   ....[0]....
.L_370:
        /*030c*/ 	.word	0xffffffff


	//   ....[1]....
        /*0310*/ 	.word	0xffffffff


	//   ....[2]....
        /*0314*/ 	.word	0xffffffff


	//   ....[3]....
        /*0318*/ 	.word	0xffffffff


	//   ....[4]....
        /*031c*/ 	.word	0xffffffff


	//   ....[5]....
        /*0320*/ 	.word	0xffffffff


	//   ....[6]....
        /*0324*/ 	.word	0xffffffff


	//   ....[7]....
        /*0328*/ 	.word	0xffffffff


	//   ....[8]....
        /*032c*/ 	.word	0xffffffff


	//   ....[9]....
        /*0330*/ 	.word	0xffffffff


	//   ....[10]....
        /*0334*/ 	.word	0xffffffff


	//   ....[11]....
        /*0338*/ 	.word	0xffffffff


	//   ....[12]....
        /*033c*/ 	.word	0xffffffff


	//   ....[13]....
        /*0340*/ 	.word	0xffffffff


	//   ....[14]....
        /*0344*/ 	.word	0xffffffff


	//   ....[15]....
        /*0348*/ 	.word	0xffffffff


	//   ....[16]....
        /*034c*/ 	.word	0xffffffff


	//   ....[17]....
        /*0350*/ 	.word	0xffffffff


	//   ....[18]....
        /*0354*/ 	.word	0xffffffff


	//   ....[19]....
        /*0358*/ 	.word	0xffffffff


	//   ....[20]....
        /*035c*/ 	.word	0xffffffff


	//   ....[21]....
        /*0360*/ 	.word	0xffffffff


	//   ....[22]....
        /*0364*/ 	.word	0xffffffff


	//   ....[23]....
        /*0368*/ 	.word	0xffffffff


	//   ....[24]....
        /*036c*/ 	.word	0xffffffff


	//   ....[25]....
        /*0370*/ 	.word	0xffffffff


	//   ....[26]....
        /*0374*/ 	.word	0xffffffff


	//   ....[27]....
        /*0378*/ 	.word	0xffffffff


	//   ....[28]....
        /*037c*/ 	.word	0xffffffff


	//   ....[29]....
        /*0380*/ 	.word	0xffffffff


	//   ....[30]....
        /*0384*/ 	.word	0xffffffff


	//   ....[31]....
        /*0388*/ 	.word	0xffffffff


	//   ....[32]....
        /*038c*/ 	.word	0xffffffff


	//   ....[33]....
        /*0390*/ 	.word	0xffffffff


	//   ....[34]....
        /*0394*/ 	.word	0xffffffff


	//   ....[35]....
        /*0398*/ 	.word	0xffffffff


	//   ....[36]....
        /*039c*/ 	.word	0xffffffff


	//   ....[37]....
        /*03a0*/ 	.word	0xffffffff


	//   ....[38]....
        /*03a4*/ 	.word	0xffffffff


	//   ....[39]....
        /*03a8*/ 	.word	0xffffffff


	//   ....[40]....
        /*03ac*/ 	.word	0xffffffff


	//   ....[41]....
        /*03b0*/ 	.word	0xffffffff


	//   ....[42]....
        /*03b4*/ 	.word	0xffffffff


	//   ....[43]....
        /*03b8*/ 	.word	0xffffffff


	//   ....[44]....
        /*03bc*/ 	.word	0xffffffff


	//   ....[45]....
        /*03c0*/ 	.word	0xffffffff


	//   ....[46]....
        /*03c4*/ 	.word	0xffffffff


	//   ....[47]....
        /*03c8*/ 	.word	0xffffffff


	//   ....[48]....
        /*03cc*/ 	.word	0xffffffff


	//   ....[49]....
        /*03d0*/ 	.word	0xffffffff


	//   ....[50]....
        /*03d4*/ 	.word	0xffffffff


	//   ....[51]....
        /*03d8*/ 	.word	0xffffffff


	//   ....[52]....
        /*03dc*/ 	.word	0xffffffff


	//   ....[53]....
        /*03e0*/ 	.word	0xffffffff


	//   ....[54]....
        /*03e4*/ 	.word	0xffffffff


	//   ....[55]....
        /*03e8*/ 	.word	0xffffffff


	//   ....[56]....
        /*03ec*/ 	.word	0xffffffff


	//   ....[57]....
        /*03f0*/ 	.word	0xffffffff


	//   ....[58]....
        /*03f4*/ 	.word	0xffffffff


	//   ....[59]....
        /*03f8*/ 	.word	0xffffffff


	//   ....[60]....
        /*03fc*/ 	.word	0xffffffff


	//   ....[61]....
        /*0400*/ 	.word	0xffffffff


	//   ....[62]....
        /*0404*/ 	.word	0xffffffff


	//   ....[63]....
        /*0408*/ 	.word	0xffffffff


	//   ....[64]....
        /*040c*/ 	.word	0xffffffff


	//   ....[65]....
        /*0410*/ 	.word	0xffffffff


	//   ....[66]....
        /*0414*/ 	.word	0xffffffff


	//   ....[67]....
        /*0418*/ 	.word	0xffffffff


	//   ....[68]....
        /*041c*/ 	.word	0xffffffff


	//   ....[69]....
        /*0420*/ 	.word	0xffffffff


	//   ....[70]....
        /*0424*/ 	.word	0xffffffff


	//   ....[71]....
        /*0428*/ 	.word	0xffffffff


	//   ....[72]....
        /*042c*/ 	.word	0xffffffff


	//   ....[73]....
        /*0430*/ 	.word	0xffffffff


	//   ....[74]....
        /*0434*/ 	.word	0xffffffff


	//   ....[75]....
        /*0438*/ 	.word	0xffffffff


	//   ....[76]....
        /*043c*/ 	.word	0xffffffff


	//   ....[77]....
        /*0440*/ 	.word	0xffffffff


	//   ....[78]....
        /*0444*/ 	.word	0xffffffff


	//   ....[79]....
        /*0448*/ 	.word	0xffffffff


	//   ....[80]....
        /*044c*/ 	.word	0xffffffff


	//   ....[81]....
        /*0450*/ 	.word	0xffffffff


	//   ....[82]....
        /*0454*/ 	.word	0xffffffff


	//   ....[83]....
        /*0458*/ 	.word	0xffffffff


	//   ....[84]....
        /*045c*/ 	.word	0xffffffff


	//   ....[85]....
        /*0460*/ 	.word	0xffffffff


	//   ....[86]....
        /*0464*/ 	.word	0xffffffff


	//   ....[87]....
        /*0468*/ 	.word	0xffffffff


	//   ....[88]....
        /*046c*/ 	.word	0xffffffff


	//   ....[89]....
        /*0470*/ 	.word	0xffffffff


	//   ....[90]....
        /*0474*/ 	.word	0xffffffff


	//   ....[91]....
        /*0478*/ 	.word	0xffffffff


	//   ....[92]....
        /*047c*/ 	.word	0xffffffff


	//   ....[93]....
        /*0480*/ 	.word	0xffffffff


	//   ....[94]....
        /*0484*/ 	.word	0xffffffff


	//   ....[95]....
        /*0488*/ 	.word	0xffffffff


	//   ....[96]....
        /*048c*/ 	.word	0xffffffff


	//   ....[97]....
        /*0490*/ 	.word	0xffffffff


	//   ....[98]....
        /*0494*/ 	.word	0xffffffff


	//   ....[99]....
        /*0498*/ 	.word	0xffffffff


	//   ....[100]....
        /*049c*/ 	.word	0xffffffff


	//   ....[101]....
        /*04a0*/ 	.word	0xffffffff


	//   ....[102]....
        /*04a4*/ 	.word	0xffffffff


	//   ....[103]....
        /*04a8*/ 	.word	0xffffffff


	//   ....[104]....
        /*04ac*/ 	.word	0xffffffff


	//   ....[105]....
        /*04b0*/ 	.word	0xffffffff


	//   ....[106]....
        /*04b4*/ 	.word	0xffffffff


	//   ....[107]....
        /*04b8*/ 	.word	0xffffffff


	//   ....[108]....
        /*04bc*/ 	.word	0xffffffff


	//   ....[109]....
        /*04c0*/ 	.word	0xffffffff


	//   ....[110]....
        /*04c4*/ 	.word	0xffffffff


	//   ....[111]....
        /*04c8*/ 	.word	0xffffffff


	//   ....[112]....
        /*04cc*/ 	.word	0xffffffff


	//   ....[113]....
        /*04d0*/ 	.word	0xffffffff


	//   ....[114]....
        /*04d4*/ 	.word	0xffffffff


	//   ....[115]....
        /*04d8*/ 	.word	0xffffffff


	//   ....[116]....
        /*04dc*/ 	.word	0xffffffff


	//   ....[117]....
        /*04e0*/ 	.word	0xffffffff


	//   ....[118]....
        /*04e4*/ 	.word	0xffffffff


	//   ....[119]....
        /*04e8*/ 	.word	0xffffffff


	//   ....[120]....
        /*04ec*/ 	.word	0xffffffff


	//   ....[121]....
        /*04f0*/ 	.word	0xffffffff


	//   ....[122]....
        /*04f4*/ 	.word	0xffffffff


	//   ....[123]....
        /*04f8*/ 	.word	0xffffffff


	//   ....[124]....
        /*04fc*/ 	.word	0xffffffff


	//   ....[125]....
        /*0500*/ 	.word	0xffffffff


	//   ....[126]....
        /*0504*/ 	.word	0xffffffff


	//   ....[127]....
        /*0508*/ 	.word	0xffffffff


	//   ....[128]....
        /*050c*/ 	.word	0xffffffff


	//   ....[129]....
        /*0510*/ 	.word	0xffffffff


	//   ....[130]....
        /*0514*/ 	.word	0xffffffff


	//   ....[131]....
        /*0518*/ 	.word	0xffffffff


	//   ....[132]....
        /*051c*/ 	.word	0xffffffff


	//   ....[133]....
        /*0520*/ 	.word	0xffffffff


	//   ....[134]....
        /*0524*/ 	.word	0xffffffff


	//   ....[135]....
        /*0528*/ 	.word	0xffffffff


	//   ....[136]....
        /*052c*/ 	.word	0xffffffff


	//   ....[137]....
        /*0530*/ 	.word	0xffffffff


	//   ....[138]....
        /*0534*/ 	.word	0xffffffff


	//   ....[139]....
        /*0538*/ 	.word	0xffffffff


	//   ....[140]....
        /*053c*/ 	.word	0xffffffff


	//   ....[141]....
        /*0540*/ 	.word	0xffffffff


	//   ....[142]....
        /*0544*/ 	.word	0xffffffff


	//   ....[143]....
        /*0548*/ 	.word	0xffffffff


	//   ....[144]....
        /*054c*/ 	.word	0xffffffff


	//   ....[145]....
        /*0550*/ 	.word	0xffffffff


	//   ....[146]....
        /*0554*/ 	.word	0xffffffff


	//   ....[147]....
        /*0558*/ 	.word	0xffffffff


	//   ....[148]....
        /*055c*/ 	.word	0xffffffff


	//   ....[149]....
        /*0560*/ 	.word	0xffffffff


	//   ....[150]....
        /*0564*/ 	.word	0xffffffff


	//   ....[151]....
        /*0568*/ 	.word	0xffffffff


	//   ....[152]....
        /*056c*/ 	.word	0xffffffff


	//   ....[153]....
        /*0570*/ 	.word	0xffffffff


	//   ....[154]....
        /*0574*/ 	.word	0xffffffff


	//   ....[155]....
        /*0578*/ 	.word	0x0500000f


	//   ....[156]....
        /*057c*/ 	.word	0x0500000f


	//   ....[157]....
        /*0580*/ 	.word	0x0500000f


	//   ....[158]....
        /*0584*/ 	.word	0x0500000f


	//   ....[159]....
        /*0588*/ 	.word	0x0500000f


	//   ....[160]....
        /*058c*/ 	.word	0x0500000f


	//   ....[161]....
        /*0590*/ 	.word	0x0500000f


	//   ....[162]....
        /*0594*/ 	.word	0x0500000f


	//   ....[163]....
        /*0598*/ 	.word	0x0500000f


	//   ....[164]....
        /*059c*/ 	.word	0x0500000f


	//   ....[165]....
        /*05a0*/ 	.word	0x0500000f


	//   ....[166]....
        /*05a4*/ 	.word	0x0500000f


	//   ....[167]....
        /*05a8*/ 	.word	0x0500000f


	//   ....[168]....
        /*05ac*/ 	.word	0x0500000f


	//   ....[169]....
        /*05b0*/ 	.word	0x0500000f


	//   ....[170]....
        /*05b4*/ 	.word	0x0500000f


	//   ....[171]....
        /*05b8*/ 	.word	0x0500000f


	//   ....[172]....
        /*05bc*/ 	.word	0x0500000f


	//----- nvinfo : EIATTR_COOP_GROUP_INSTR_OFFSETS
	.align		4
.L_371:
        /*05c0*/ 	.byte	0x04, 0x28
        /*05c2*/ 	.short	(.L_373 - .L_372)


	//   ....[0]....
.L_372:
        /*05c4*/ 	.word	0x00000070


	//   ....[1]....
        /*05c8*/ 	.word	0x00000140


	//   ....[2]....
        /*05cc*/ 	.word	0x00000190


	//   ....[3]....
        /*05d0*/ 	.word	0x000003c0


	//   ....[4]....
        /*05d4*/ 	.word	0x00000520


	//   ....[5]....
        /*05d8*/ 	.word	0x00000640


	//   ....[6]....
        /*05dc*/ 	.word	0x000007a0


	//   ....[7]....
        /*05e0*/ 	.word	0x00001960


	//   ....[8]....
        /*05e4*/ 	.word	0x00002ca0


	//   ....[9]....
        /*05e8*/ 	.word	0x00002d90


	//   ....[10]....
        /*05ec*/ 	.word	0x00003380


	//   ....[11]....
        /*05f0*/ 	.word	0x000034c0


	//   ....[12]....
        /*05f4*/ 	.word	0x00005190


	//   ....[13]....
        /*05f8*/ 	.word	0x000051a0


	//   ....[14]....
        /*05fc*/ 	.word	0x000051d0


	//   ....[15]....
        /*0600*/ 	.word	0x000051e0


	//   ....[16]....
        /*0604*/ 	.word	0x00006f40


	//   ....[17]....
        /*0608*/ 	.word	0x00006f50


	//   ....[18]....
        /*060c*/ 	.word	0x00006f80


	//   ....[19]....
        /*0610*/ 	.word	0x00006f90


	//   ....[20]....
        /*0614*/ 	.word	0x00008610


	//   ....[21]....
        /*0618*/ 	.word	0x00008650


	//   ....[22]....
        /*061c*/ 	.word	0x00008680


	//   ....[23]....
        /*0620*/ 	.word	0x000086b0


	//   ....[24]....
        /*0624*/ 	.word	0x000086e0


	//   ....[25]....
        /*0628*/ 	.word	0x00008710


	//   ....[26]....
        /*062c*/ 	.word	0x00008740


	//   ....[27]....
        /*0630*/ 	.word	0x00008770


	//   ....[28]....
        /*0634*/ 	.word	0x000087a0


	//   ....[29]....
        /*0638*/ 	.word	0x000087d0


	//   ....[30]....
        /*063c*/ 	.word	0x00008800


	//   ....[31]....
        /*0640*/ 	.word	0x00008830


	//   ....[32]....
        /*0644*/ 	.word	0x00008880


	//   ....[33]....
        /*0648*/ 	.word	0x000088b0


	//   ....[34]....
        /*064c*/ 	.word	0x000088e0


	//   ....[35]....
        /*0650*/ 	.word	0x00008910


	//   ....[36]....
        /*0654*/ 	.word	0x00008940


	//   ....[37]....
        /*0658*/ 	.word	0x00008970


	//   ....[38]....
        /*065c*/ 	.word	0x000089a0


	//   ....[39]....
        /*0660*/ 	.word	0x000089d0


	//   ....[40]....
        /*0664*/ 	.word	0x00008a00


	//   ....[41]....
        /*0668*/ 	.word	0x00008a30


	//   ....[42]....
        /*066c*/ 	.word	0x00008a60


	//   ....[43]....
        /*0670*/ 	.word	0x00008a90


	//   ....[44]....
        /*0674*/ 	.word	0x00008ac0


	//   ....[45]....
        /*0678*/ 	.word	0x00008af0


	//   ....[46]....
        /*067c*/ 	.word	0x00008b20


	//   ....[47]....
        /*0680*/ 	.word	0x00008b50


	//   ....[48]....
        /*0684*/ 	.word	0x00008b80


	//   ....[49]....
        /*0688*/ 	.word	0x00008bb0


	//   ....[50]....
        /*068c*/ 	.word	0x00008be0


	//   ....[51]....
        /*0690*/ 	.word	0x00008c10


	//   ....[52]....
        /*0694*/ 	.word	0x00008c40


	//   ....[53]....
        /*0698*/ 	.word	0x00008c70


	//   ....[54]....
        /*069c*/ 	.word	0x00008cf0


	//   ....[55]....
        /*06a0*/ 	.word	0x00008d20


	//   ....[56]....
        /*06a4*/ 	.word	0x00008d40


	//   ....[57]....
        /*06a8*/ 	.word	0x00008d60


	//   ....[58]....
        /*06ac*/ 	.word	0x00008d70


	//   ....[59]....
        /*06b0*/ 	.word	0x00008d80


	//   ....[60]....
        /*06b4*/ 	.word	0x00008d90


	//   ....[61]....
        /*06b8*/ 	.word	0x00008da0


	//   ....[62]....
        /*06bc*/ 	.word	0x00008dc0


	//   ....[63]....
        /*06c0*/ 	.word	0x00008de0


	//   ....[64]....
        /*06c4*/ 	.word	0x00008df0


	//   ....[65]....
        /*06c8*/ 	.word	0x00008e00


	//   ....[66]....
        /*06cc*/ 	.word	0x00008e20


	//   ....[67]....
        /*06d0*/ 	.word	0x00008e40


	//   ....[68]....
        /*06d4*/ 	.word	0x00008e60


	//   ....[69]....
        /*06d8*/ 	.word	0x00008e70


	//   ....[70]....
        /*06dc*/ 	.word	0x00008e80


	//   ....[71]....
        /*06e0*/ 	.word	0x00008ea0


	//   ....[72]....
        /*06e4*/ 	.word	0x00008eb0


	//   ....[73]....
        /*06e8*/ 	.word	0x00008ec0


	//   ....[74]....
        /*06ec*/ 	.word	0x00008ed0


	//   ....[75]....
        /*06f0*/ 	.word	0x00008f00


	//   ....[76]....
        /*06f4*/ 	.word	0x00008f10


	//   ....[77]....
        /*06f8*/ 	.word	0x00008f20


	//   ....[78]....
        /*06fc*/ 	.word	0x00008f30


	//   ....[79]....
        /*0700*/ 	.word	0x00008f50


	//   ....[80]....
        /*0704*/ 	.word	0x00008f70


	//   ....[81]....
        /*0708*/ 	.word	0x00008f90


	//   ....[82]....
        /*070c*/ 	.word	0x00008fa0


	//   ....[83]....
        /*0710*/ 	.word	0x00008fb0


	//   ....[84]....
        /*0714*/ 	.word	0x000097d0


	//   ....[85]....
        /*0718*/ 	.word	0x00009810


	//   ....[86]....
        /*071c*/ 	.word	0x00009850


	//   ....[87]....
        /*0720*/ 	.word	0x00009890


	//   ....[88]....
        /*0724*/ 	.word	0x0000a130


	//   ....[89]....
        /*0728*/ 	.word	0x0000a170


	//   ....[90]....
        /*072c*/ 	.word	0x0000a2f0


	//   ....[91]....
        /*0730*/ 	.word	0x0000a310


	//   ....[92]....
        /*0734*/ 	.word	0x0000a450


	//   ....[93]....
        /*0738*/ 	.word	0x0000a470


	//   ....[94]....
        /*073c*/ 	.word	0x0000a5c0


	//   ....[95]....
        /*0740*/ 	.word	0x0000a5e0


	//   ....[96]....
        /*0744*/ 	.word	0x0000afd0


	//   ....[97]....
        /*0748*/ 	.word	0x0000aff0


	//   ....[98]....
        /*074c*/ 	.word	0x0000b130


	//   ....[99]....
        /*0750*/ 	.word	0x0000b150


	//   ....[100]....
        /*0754*/ 	.word	0x0000b290


	//   ....[101]....
        /*0758*/ 	.word	0x0000b2b0


	//   ....[102]....
        /*075c*/ 	.word	0x0000b400


	//   ....[103]....
        /*0760*/ 	.word	0x0000b420


	//   ....[104]....
        /*0764*/ 	.word	0x0000b5e0


	//   ....[105]....
        /*0768*/ 	.word	0x0000b7f0


	//   ....[106]....
        /*076c*/ 	.word	0x0000b820


	//   ....[107]....
        /*0770*/ 	.word	0x0000b850


	//   ....[108]....
        /*0774*/ 	.word	0x0000b890


	//   ....[109]....
        /*0778*/ 	.word	0x0000b8c0


	//   ....[110]....
        /*077c*/ 	.word	0x0000b8f0


	//   ....[111]....
        /*0780*/ 	.word	0x0000ba80


	//   ....[112]....
        /*0784*/ 	.word	0x0000bab0


	//   ....[113]....
        /*0788*/ 	.word	0x0000bae0


	//   ....[114]....
        /*078c*/ 	.word	0x0000bb10


	//   ....[115]....
        /*0790*/ 	.word	0x0000bb40


	//   ....[116]....
        /*0794*/ 	.word	0x0000bb80


	//   ....[117]....
        /*0798*/ 	.word	0x0000bc10


	//   ....[118]....
        /*079c*/ 	.word	0x0000bc50


	//   ....[119]....
        /*07a0*/ 	.word	0x0000bce0


	//   ....[120]....
        /*07a4*/ 	.word	0x0000d0d0


	//   ....[121]....
        /*07a8*/ 	.word	0x0000dd70


	//   ....[122]....
        /*07ac*/ 	.word	0x0000dd80


	//   ....[123]....
        /*07b0*/ 	.word	0x0000ddc0


	//   ....[124]....
        /*07b4*/ 	.word	0x0000de00


	//   ....[125]....
        /*07b8*/ 	.word	0x0000df20


	//   ....[126]....
        /*07bc*/ 	.word	0x0000df30


	//   ....[127]....
        /*07c0*/ 	.word	0x0000dfd0


	//   ....[128]....
        /*07c4*/ 	.word	0x0000dfe0


	//   ....[129]....
        /*07c8*/ 	.word	0x0000e080


	//   ....[130]....
        /*07cc*/ 	.word	0x0000e090


	//   ....[131]....
        /*07d0*/ 	.word	0x0000e130


	//   ....[132]....
        /*07d4*/ 	.word	0x0000e140


	//   ....[133]....
        /*07d8*/ 	.word	0x0000e1d0


	//   ....[134]....
        /*07dc*/ 	.word	0x0000e1e0


	//   ....[135]....
        /*07e0*/ 	.word	0x0000e1f0


	//   ....[136]....
        /*07e4*/ 	.word	0x0000e200


	//   ....[137]....
        /*07e8*/ 	.word	0x00010a40


	//   ....[138]....
        /*07ec*/ 	.word	0x00010a50


	//   ....[139]....
        /*07f0*/ 	.word	0x00010a80


	//   ....[140]....
        /*07f4*/ 	.word	0x00010ab0


	//   ....[141]....
        /*07f8*/ 	.word	0x00010ae0


	//   ....[142]....
        /*07fc*/ 	.word	0x00010b10


	//   ....[143]....
        /*0800*/ 	.word	0x00010b40


	//   ....[144]....
        /*0804*/ 	.word	0x00010b50


	//   ....[145]....
        /*0808*/ 	.word	0x00010c90


	//   ....[146]....
        /*080c*/ 	.word	0x00010cd0


	//   ....[147]....
        /*0810*/ 	.word	0x00010d00


	//   ....[148]....
        /*0814*/ 	.word	0x00010d30


	//   ....[149]....
        /*0818*/ 	.word	0x00010d60


	//   ....[150]....
        /*081c*/ 	.word	0x00010d90


	//   ....[151]....
        /*0820*/ 	.word	0x00010e10


	//   ....[152]....
        /*0824*/ 	.word	0x00010e50


	//   ....[153]....
        /*0828*/ 	.word	0x00010ea0


	//   ....[154]....
        /*082c*/ 	.word	0x00011360


	//   ....[155]....
        /*0830*/ 	.word	0x00011880


	//   ....[156]....
        /*0834*/ 	.word	0x00011a60


	//   ....[157]....
        /*0838*/ 	.word	0x00011ad0


	//   ....[158]....
        /*083c*/ 	.word	0x00011b30


	//   ....[159]....
        /*0840*/ 	.word	0x00011bd0


	//   ....[160]....
        /*0844*/ 	.word	0x00011c90


	//   ....[161]....
        /*0848*/ 	.word	0x00011db0


	//   ....[162]....
        /*084c*/ 	.word	0x00011e10


	//   ....[163]....
        /*0850*/ 	.word	0x00011f20


	//   ....[164]....
        /*0854*/ 	.word	0x00011f80


	//   ....[165]....
        /*0858*/ 	.word	0x00012090


	//   ....[166]....
        /*085c*/ 	.word	0x000120f0


	//   ....[167]....
        /*0860*/ 	.word	0x00012200


	//   ....[168]....
        /*0864*/ 	.word	0x00012260


	//   ....[169]....
        /*0868*/ 	.word	0x00012360


	//   ....[170]....
        /*086c*/ 	.word	0x000123c0


	//   ....[171]....
        /*0870*/ 	.word	0x00012460


	//   ....[172]....
        /*0874*/ 	.word	0x00012800


	//----- nvinfo : EIATTR_REG_RECONFIG
	.align		4
.L_373:
        /*0878*/ 	.byte	0x01, 0x54
	.zero		2


	//----- nvinfo : EIATTR_SYSCALL_OFFSETS
	.align		4
        /*087c*/ 	.byte	0x04, 0x46
        /*087e*/ 	.short	(.L_375 - .L_374)


	//   ....[0]....
.L_374:
        /*0880*/ 	.word	0x00001b50


	//   ....[1]....
        /*0884*/ 	.word	0x0000cb10


	//   ....[2]....
        /*0888*/ 	.word	0x0000cca0


	//   ....[3]....
        /*088c*/ 	.word	0x0000ce00


	//   ....[4]....
        /*0890*/ 	.word	0x0000cf40


	//   ....[5]....
        /*0894*/ 	.word	0x0000d9b0


	//----- nvinfo : EIATTR_MBARRIER_INSTR_OFFSETS
	.align		4
.L_375:
        /*0898*/ 	.byte	0x04, 0x39
        /*089a*/ 	.short	(.L_377 - .L_376)


	//   ....[0]....
.L_376:
        /*089c*/ 	.word	0x00000270
        /*08a0*/ 	.word	0x000000ff
        /*08a4*/ 	.word	0x00038800
        /*08a8*/ 	.short	0x0100
        /*08aa*/ 	.byte	0x08
	.zero		1


	//   ....[1]....
        /*08ac*/ 	.word	0x00000280
        /*08b0*/ 	.word	0x000000ff
        /*08b4*/ 	.word	0x00038820
        /*08b8*/ 	.short	0x0100
        /*08ba*/ 	.byte	0x08
	.zero		1


	//   ....[2]....
        /*08bc*/ 	.word	0x00000370
        /*08c0*/ 	.word	0x000000ff
        /*08c4*/ 	.word	0x00038830
        /*08c8*/ 	.short	0x0100
        /*08ca*/ 	.byte	0x08
	.zero		1


	//   ....[3]....
        /*08cc*/ 	.word	0x00000380
        /*08d0*/ 	.word	0x000000ff
        /*08d4*/ 	.word	0x00038840
        /*08d8*/ 	.short	0x0100
        /*08da*/ 	.byte	0x08
	.zero		1


	//   ....[4]....
        /*08dc*/ 	.word	0x00000390
        /*08e0*/ 	.word	0x000000ff
        /*08e4*/ 	.word	0x00038838
        /*08e8*/ 	.short	0x0100
        /*08ea*/ 	.byte	0x08
	.zero		1


	//   ....[5]....
        /*08ec*/ 	.word	0x000003a0
        /*08f0*/ 	.word	0x000000ff
        /*08f4*/ 	.word	0x00038848
        /*08f8*/ 	.short	0x0100
        /*08fa*/ 	.byte	0x08
	.zero		1


	//   ....[6]....
        /*08fc*/ 	.word	0x000004d0
        /*0900*/ 	.word	0x000000ff
        /*0904*/ 	.word	0x00038850
        /*0908*/ 	.short	0x0100
        /*090a*/ 	.byte	0x08
	.zero		1


	//   ....[7]....
        /*090c*/ 	.word	0x000004e0
        /*0910*/ 	.word	0x000000ff
        /*0914*/ 	.word	0x00038860
        /*0918*/ 	.short	0x0100
        /*091a*/ 	.byte	0x08
	.zero		1


	//   ....[8]....
        /*091c*/ 	.word	0x000004f0
        /*0920*/ 	.word	0x000000ff
        /*0924*/ 	.word	0x00038858
        /*0928*/ 	.short	0x0100
        /*092a*/ 	.byte	0x08
	.zero		1


	//   ....[9]....
        /*092c*/ 	.word	0x00000500
        /*0930*/ 	.word	0x000000ff
        /*0934*/ 	.word	0x00038868
        /*0938*/ 	.short	0x0100
        /*093a*/ 	.byte	0x08
	.zero		1


	//   ....[10]....
        /*093c*/ 	.word	0x000005f0
        /*0940*/ 	.word	0x000000ff
        /*0944*/ 	.word	0x00038870
        /*0948*/ 	.short	0x0100
        /*094a*/ 	.byte	0x06
	.zero		1


	//   ....[11]....
        /*094c*/ 	.word	0x00000600
        /*0950*/ 	.word	0x000000ff
        /*0954*/ 	.word	0x00038880
        /*0958*/ 	.short	0x0100
        /*095a*/ 	.byte	0x06
	.zero		1


	//   ....[12]....
        /*095c*/ 	.word	0x00000610
        /*0960*/ 	.word	0x000000ff
        /*0964*/ 	.word	0x00038878
        /*0968*/ 	.short	0x0100
        /*096a*/ 	.byte	0x06
	.zero		1


	//   ....[13]....
        /*096c*/ 	.word	0x00000620
        /*0970*/ 	.word	0x000000ff
        /*0974*/ 	.word	0x00038888
        /*0978*/ 	.short	0x0100
        /*097a*/ 	.byte	0x06
	.zero		1


	//   ....[14]....
        /*097c*/ 	.word	0x00000750
        /*0980*/ 	.word	0x000000ff
        /*0984*/ 	.word	0x00038890
        /*0988*/ 	.short	0x0100
        /*098a*/ 	.byte	0x08
	.zero		1


	//   ....[15]....
        /*098c*/ 	.word	0x00000760
        /*0990*/ 	.word	0x000000ff
        /*0994*/ 	.word	0x000388a0
        /*0998*/ 	.short	0x0100
        /*099a*/ 	.byte	0x08
	.zero		1


	//   ....[16]....
        /*099c*/ 	.word	0x00000770
        /*09a0*/ 	.word	0x000000ff
        /*09a4*/ 	.word	0x00038898
        /*09a8*/ 	.short	0x0100
        /*09aa*/ 	.byte	0x08
	.zero		1


	//   ....[17]....
        /*09ac*/ 	.word	0x00000780
        /*09b0*/ 	.word	0x000000ff
        /*09b4*/ 	.word	0x000388a8
        /*09b8*/ 	.short	0x0100
        /*09ba*/ 	.byte	0x08
	.zero		1


	//   ....[18]....
        /*09bc*/ 	.word	0x000008b0
        /*09c0*/ 	.word	0x000000ff
        /*09c4*/ 	.word	0x000388b0
        /*09c8*/ 	.short	0x0100
        /*09ca*/ 	.byte	0x08
	.zero		1


	//   ....[19]....
        /*09cc*/ 	.word	0x000008c0
        /*09d0*/ 	.word	0x000000ff
        /*09d4*/ 	.word	0x000388c0
        /*09d8*/ 	.short	0x0100
        /*09da*/ 	.byte	0x08
	.zero		1


	//   ....[20]....
        /*09dc*/ 	.word	0x000008d0
        /*09e0*/ 	.word	0x000000ff
        /*09e4*/ 	.word	0x000388b8
        /*09e8*/ 	.short	0x0100
        /*09ea*/ 	.byte	0x08
	.zero		1


	//   ....[21]....
        /*09ec*/ 	.word	0x000008e0
        /*09f0*/ 	.word	0x000000ff
        /*09f4*/ 	.word	0x000388c8
        /*09f8*/ 	.short	0x0100
        /*09fa*/ 	.byte	0x08
	.zero		1


	//   ....[22]....
        /*09fc*/ 	.word	0x00001c00
        /*0a00*/ 	.word	0x00000000
        /*0a04*/ 	.word	0x00038800
        /*0a08*/ 	.short	0x010a
        /*0a0a*/ 	.byte	0x3f
	.zero		1


	//   ....[23]....
        /*0a0c*/ 	.word	0x00001c90
        /*0a10*/ 	.word	0x00000004
        /*0a14*/ 	.word	0x00038830
        /*0a18*/ 	.short	0x010a
        /*0a1a*/ 	.byte	0x3f
	.zero		1


	//   ....[24]....
        /*0a1c*/ 	.word	0x00001d00
        /*0a20*/ 	.word	0x00000004
        /*0a24*/ 	.word	0x00038830
        /*0a28*/ 	.short	0x010a
        /*0a2a*/ 	.byte	0x3f
	.zero		1


	//   ....[25]....
        /*0a2c*/ 	.word	0x000030a0
        /*0a30*/ 	.word	0x00000004
        /*0a34*/ 	.word	0x00000000
        /*0a38*/ 	.short	0x0101
        /*0a3a*/ 	.byte	0x3f
	.zero		1


	//   ....[26]....
        /*0a3c*/ 	.word	0x00004850
        /*0a40*/ 	.word	0x000000ff
        /*0a44*/ 	.word	0x00038830
        /*0a48*/ 	.short	0x010a
        /*0a4a*/ 	.byte	0x06
	.zero		1


	//   ....[27]....
        /*0a4c*/ 	.word	0x00004890
        /*0a50*/ 	.word	0x000000ff
        /*0a54*/ 	.word	0x00038830
        /*0a58*/ 	.short	0x010a
        /*0a5a*/ 	.byte	0x06
	.zero		1


	//   ....[28]....
        /*0a5c*/ 	.word	0x00004c30
        /*0a60*/ 	.word	0x000000ff
        /*0a64*/ 	.word	0x00038850
        /*0a68*/ 	.short	0x010a
        /*0a6a*/ 	.byte	0x06
	.zero		1


	//   ....[29]....
        /*0a6c*/ 	.word	0x00004c70
        /*0a70*/ 	.word	0x000000ff
        /*0a74*/ 	.word	0x00038850
        /*0a78*/ 	.short	0x010a
        /*0a7a*/ 	.byte	0x06
	.zero		1


	//   ....[30]....
        /*0a7c*/ 	.word	0x00005b50
        /*0a80*/ 	.word	0x000000c9
        /*0a84*/ 	.word	0x00000000
        /*0a88*/ 	.short	0x0101
        /*0a8a*/ 	.byte	0x3f
	.zero		1


	//   ....[31]....
        /*0a8c*/ 	.word	0x00006180
        /*0a90*/ 	.word	0x00000009
        /*0a94*/ 	.word	0x00000000
        /*0a98*/ 	.short	0x0101
        /*0a9a*/ 	.byte	0x3f
	.zero		1


	//   ....[32]....
        /*0a9c*/ 	.word	0x00006b90
        /*0aa0*/ 	.word	0x0000000e
        /*0aa4*/ 	.word	0x00038850
        /*0aa8*/ 	.short	0x010a
        /*0aaa*/ 	.byte	0x3f
	.zero		1


	//   ....[33]....
        /*0aac*/ 	.word	0x00006c20
        /*0ab0*/ 	.word	0x0000000e
        /*0ab4*/ 	.word	0x00038850
        /*0ab8*/ 	.short	0x010a
        /*0aba*/ 	.byte	0x3f
	.zero		1


	//   ....[34]....
        /*0abc*/ 	.word	0x00007230
        /*0ac0*/ 	.word	0x00000002
        /*0ac4*/ 	.word	0x00000000
        /*0ac8*/ 	.short	0x0101
        /*0aca*/ 	.byte	0x3f
	.zero		1


	//   ....[35]....
        /*0acc*/ 	.word	0x0000a160
        /*0ad0*/ 	.word	0x00000002
        /*0ad4*/ 	.word	0x00000000
        /*0ad8*/ 	.short	0x0101
        /*0ada*/ 	.byte	0x3f
	.zero		1


	//   ....[36]....
        /*0adc*/ 	.word	0x0000d360
        /*0ae0*/ 	.word	0x00000003
        /*0ae4*/ 	.word	0x00038880
        /*0ae8*/ 	.short	0x010a
        /*0aea*/ 	.byte	0x3f
	.zero		1


	//   ....[37]....
        /*0aec*/ 	.word	0x0000d560
        /*0af0*/ 	.word	0x00000003
        /*0af4*/ 	.word	0x00038840
        /*0af8*/ 	.short	0x010a
        /*0afa*/ 	.byte	0x3f
	.zero		1


	//   ....[38]....
        /*0afc*/ 	.word	0x0000e340
        /*0b00*/ 	.word	0x00000011
        /*0b04*/ 	.word	0x00038800
        /*0b08*/ 	.short	0x0107
        /*0b0a*/ 	.byte	0x3f
	.zero		1


	//   ....[39]....
        /*0b0c*/ 	.word	0x0000e440
        /*0b10*/ 	.word	0x00000011
        /*0b14*/ 	.word	0x00038800
        /*0b18*/ 	.short	0x0101
        /*0b1a*/ 	.byte	0x3f
	.zero		1


	//   ....[40]....
        /*0b1c*/ 	.word	0x0000e460
        /*0b20*/ 	.word	0x00000011
        /*0b24*/ 	.word	0x00038820
        /*0b28*/ 	.short	0x010a
        /*0b2a*/ 	.byte	0x3f
	.zero		1


	//   ....[41]....
        /*0b2c*/ 	.word	0x0000e780
        /*0b30*/ 	.word	0x00000006
        /*0b34*/ 	.word	0x00038880
        /*0b38*/ 	.short	0x010a
        /*0b3a*/ 	.byte	0x3f
	.zero		1


	//   ....[42]....
        /*0b3c*/ 	.word	0x0000ead0
        /*0b40*/ 	.word	0x00000006
        /*0b44*/ 	.word	0x00038840
        /*0b48*/ 	.short	0x010a
        /*0b4a*/ 	.byte	0x3f
	.zero		1


	//   ....[43]....
        /*0b4c*/ 	.word	0x0000ee90
        /*0b50*/ 	.word	0x00000013
        /*0b54*/ 	.word	0x00038870
        /*0b58*/ 	.short	0x010a
        /*0b5a*/ 	.byte	0x3f
	.zero		1


	//   ....[44]....
        /*0b5c*/ 	.word	0x0000ef00
        /*0b60*/ 	.word	0x00000013
        /*0b64*/ 	.word	0x00038860
        /*0b68*/ 	.short	0x010a
        /*0b6a*/ 	.byte	0x3f
	.zero		1


	//   ....[45]....
        /*0b6c*/ 	.word	0x0000f990
        /*0b70*/ 	.word	0x00000013
        /*0b74*/ 	.word	0x00038850
        /*0b78*/ 	.short	0x0101
        /*0b7a*/ 	.byte	0x3f
	.zero		1


	//   ....[46]....
        /*0b7c*/ 	.word	0x0000fa10
        /*0b80*/ 	.word	0x00000013
        /*0b84*/ 	.word	0x00000000
        /*0b88*/ 	.short	0x0101
        /*0b8a*/ 	.byte	0x3f
	.zero		1


	//   ....[47]....
        /*0b8c*/ 	.word	0x0000fc40
        /*0b90*/ 	.word	0x00000002
        /*0b94*/ 	.word	0x00038870
        /*0b98*/ 	.short	0x010a
        /*0b9a*/ 	.byte	0x3f
	.zero		1


	//   ....[48]....
        /*0b9c*/ 	.word	0x0000fcb0
        /*0ba0*/ 	.word	0x00000002
        /*0ba4*/ 	.word	0x00038860
        /*0ba8*/ 	.short	0x010a
        /*0baa*/ 	.byte	0x3f
	.zero		1


	//   ....[49]....
        /*0bac*/ 	.word	0x00010740
        /*0bb0*/ 	.word	0x00000002
        /*0bb4*/ 	.word	0x00038850
        /*0bb8*/ 	.short	0x0101
        /*0bba*/ 	.byte	0x3f
	.zero		1


	//   ....[50]....
        /*0bbc*/ 	.word	0x00010790
        /*0bc0*/ 	.word	0x00000002
        /*0bc4*/ 	.word	0x00000000
        /*0bc8*/ 	.short	0x0101
        /*0bca*/ 	.byte	0x3f
	.zero		1


	//   ....[51]....
        /*0bcc*/ 	.word	0x000112e0
        /*0bd0*/ 	.word	0x00000000
        /*0bd4*/ 	.word	0x00038820
        /*0bd8*/ 	.short	0x010a
        /*0bda*/ 	.byte	0x3f
	.zero		1


	//   ....[52]....
        /*0bdc*/ 	.word	0x000114a0
        /*0be0*/ 	.word	0x00000006
        /*0be4*/ 	.word	0x00000000
        /*0be8*/ 	.short	0x010a
        /*0bea*/ 	.byte	0x3f
	.zero		1


	//   ....[53]....
        /*0bec*/ 	.word	0x00011510
        /*0bf0*/ 	.word	0x00000007
        /*0bf4*/ 	.word	0x00000000
        /*0bf8*/ 	.short	0x010a
        /*0bfa*/ 	.byte	0x3f
	.zero		1


	//   ....[54]....
        /*0bfc*/ 	.word	0x00011570
        /*0c00*/ 	.word	0x00000004
        /*0c04*/ 	.word	0x00038860
        /*0c08*/ 	.short	0x010a
        /*0c0a*/ 	.byte	0x3f
	.zero		1


	//   ....[55]....
        /*0c0c*/ 	.word	0x000115c0
        /*0c10*/ 	.word	0x00000003
        /*0c14*/ 	.word	0x00038860
        /*0c18*/ 	.short	0x010a
        /*0c1a*/ 	.byte	0x3f
	.zero		1


	//   ....[56]....
        /*0c1c*/ 	.word	0x00011600
        /*0c20*/ 	.word	0x00000004
        /*0c24*/ 	.word	0x00038880
        /*0c28*/ 	.short	0x010a
        /*0c2a*/ 	.byte	0x3f
	.zero		1


	//   ....[57]....
        /*0c2c*/ 	.word	0x00011620
        /*0c30*/ 	.word	0x00000003
        /*0c34*/ 	.word	0x00038880
        /*0c38*/ 	.short	0x010a
        /*0c3a*/ 	.byte	0x3f
	.zero		1


	//   ....[58]....
        /*0c3c*/ 	.word	0x00011680
        /*0c40*/ 	.word	0x00000000
        /*0c44*/ 	.word	0x00038800
        /*0c48*/ 	.short	0x010a
        /*0c4a*/ 	.byte	0x3f
	.zero		1


	//   ....[59]....
        /*0c4c*/ 	.word	0x000116d0
        /*0c50*/ 	.word	0x00000004
        /*0c54*/ 	.word	0x00038830
        /*0c58*/ 	.short	0x010a
        /*0c5a*/ 	.byte	0x3f
	.zero		1


	//   ....[60]....
        /*0c5c*/ 	.word	0x00011730
        /*0c60*/ 	.word	0x00000003
        /*0c64*/ 	.word	0x00038830
        /*0c68*/ 	.short	0x010a
        /*0c6a*/ 	.byte	0x3f
	.zero		1


	//   ....[61]....
        /*0c6c*/ 	.word	0x00011790
        /*0c70*/ 	.word	0x00000003
        /*0c74*/ 	.word	0x00038850
        /*0c78*/ 	.short	0x010a
        /*0c7a*/ 	.byte	0x3f
	.zero		1


	//   ....[62]....
        /*0c7c*/ 	.word	0x000117e0
        /*0c80*/ 	.word	0x0000000e
        /*0c84*/ 	.word	0x00038850
        /*0c88*/ 	.short	0x010a
        /*0c8a*/ 	.byte	0x3f
	.zero		1


	//   ....[63]....
        /*0c8c*/ 	.word	0x00011930
        /*0c90*/ 	.word	0x00000003
        /*0c94*/ 	.word	0x00038880
        /*0c98*/ 	.short	0x010a
        /*0c9a*/ 	.byte	0x3f
	.zero		1


	//   ....[64]....
        /*0c9c*/ 	.word	0x00011980
        /*0ca0*/ 	.word	0x00000003
        /*0ca4*/ 	.word	0x00038840
        /*0ca8*/ 	.short	0x010a
        /*0caa*/ 	.byte	0x3f
	.zero		1


	//   ....[65]....
        /*0cac*/ 	.word	0x000124f0
        /*0cb0*/ 	.word	0x00000011
        /*0cb4*/ 	.word	0x00038820
        /*0cb8*/ 	.short	0x010a
        /*0cba*/ 	.byte	0x3f
	.zero		1


	//   ....[66]....
        /*0cbc*/ 	.word	0x00012540
        /*0cc0*/ 	.word	0x00000006
        /*0cc4*/ 	.word	0x00038880
        /*0cc8*/ 	.short	0x010a
        /*0cca*/ 	.byte	0x3f
	.zero		1


	//   ....[67]....
        /*0ccc*/ 	.word	0x00012590
        /*0cd0*/ 	.word	0x00000006
        /*0cd4*/ 	.word	0x00038840
        /*0cd8*/ 	.short	0x010a
        /*0cda*/ 	.byte	0x3f
	.zero		1


	//   ....[68]....
        /*0cdc*/ 	.word	0x000125e0
        /*0ce0*/ 	.word	0x00000013
        /*0ce4*/ 	.word	0x00038870
        /*0ce8*/ 	.short	0x010a
        /*0cea*/ 	.byte	0x3f
	.zero		1


	//   ....[69]....
        /*0cec*/ 	.word	0x00012630
        /*0cf0*/ 	.word	0x00000013
        /*0cf4*/ 	.word	0x00038860
        /*0cf8*/ 	.short	0x010a
        /*0cfa*/ 	.byte	0x3f
	.zero		1


	//   ....[70]....
        /*0cfc*/ 	.word	0x00012680
        /*0d00*/ 	.word	0x00000002
        /*0d04*/ 	.word	0x00038870
        /*0d08*/ 	.short	0x010a
        /*0d0a*/ 	.byte	0x3f
	.zero		1


	//   ....[71]....
        /*0d0c*/ 	.word	0x000126d0
        /*0d10*/ 	.word	0x00000002
        /*0d14*/ 	.word	0x00038860
        /*0d18*/ 	.short	0x010a
        /*0d1a*/ 	.byte	0x3f
	.zero		1


	//   ....[72]....
        /*0d1c*/ 	.word	0x00012720
        /*0d20*/ 	.word	0x00000000
        /*0d24*/ 	.word	0x00038820
        /*0d28*/ 	.short	0x010a
        /*0d2a*/ 	.byte	0x3f
	.zero		1


	//   ....[73]....
        /*0d2c*/ 	.word	0x000128c0
        /*0d30*/ 	.word	0x00000006
        /*0d34*/ 	.word	0x00000000
        /*0d38*/ 	.short	0x010a
        /*0d3a*/ 	.byte	0x3f
	.zero		1


	//   ....[74]....
        /*0d3c*/ 	.word	0x00012910
        /*0d40*/ 	.word	0x00000007
        /*0d44*/ 	.word	0x00000000
        /*0d48*/ 	.short	0x010a
        /*0d4a*/ 	.byte	0x3f
	.zero		1


	//   ....[75]....
        /*0d4c*/ 	.word	0x00012960
        /*0d50*/ 	.word	0x00000004
        /*0d54*/ 	.word	0x00038860
        /*0d58*/ 	.short	0x010a
        /*0d5a*/ 	.byte	0x3f
	.zero		1


	//   ....[76]....
        /*0d5c*/ 	.word	0x000129b0
        /*0d60*/ 	.word	0x00000003
        /*0d64*/ 	.word	0x00038860
        /*0d68*/ 	.short	0x010a
        /*0d6a*/ 	.byte	0x3f
	.zero		1


	//   ....[77]....
        /*0d6c*/ 	.word	0x00012a00
        /*0d70*/ 	.word	0x00000004
        /*0d74*/ 	.word	0x00038880
        /*0d78*/ 	.short	0x010a
        /*0d7a*/ 	.byte	0x3f
	.zero		1


	//----- nvinfo : EIATTR_NUM_MBARRIERS
	.align		4
.L_377:
        /*0d7c*/ 	.byte	0x03, 0x38
        /*0d7e*/ 	.short	0x0016


	//----- nvinfo : EIATTR_EXIT_INSTR_OFFSETS
	.align		4
        /*0d80*/ 	.byte	0x04, 0x1c
        /*0d82*/ 	.short	(.L_379 - .L_378)


	//   ....[0]....
.L_378:
        /*0d84*/ 	.word	0x00000a80


	//   ....[1]....
        /*0d88*/ 	.word	0x0000b590


	//   ....[2]....
        /*0d8c*/ 	.word	0x00011670


	//----- nvinfo : EIATTR_MAX_THREADS
	.align		4
.L_379:
        /*0d90*/ 	.byte	0x04, 0x05
        /*0d92*/ 	.short	(.L_381 - .L_380)
.L_380:
        /*0d94*/ 	.word	0x00000180
        /*0d98*/ 	.word	0x00000001
        /*0d9c*/ 	.word	0x00000001


	//----- nvinfo : EIATTR_CRS_STACK_SIZE
	.align		4
.L_381:
        /*0da0*/ 	.byte	0x04, 0x1e
        /*0da2*/ 	.short	(.L_383 - .L_382)
.L_382:
        /*0da4*/ 	.word	0x00000000


	//----- nvinfo : EIATTR_CBANK_PARAM_SIZE
	.align		4
.L_383:
        /*0da8*/ 	.byte	0x03, 0x19
        /*0daa*/ 	.short	0x0af0


	//----- nvinfo : EIATTR_PARAM_CBANK
	.align		4
        /*0dac*/ 	.byte	0x04, 0x0a
        /*0dae*/ 	.short	(.L_385 - .L_384)
	.align		4
.L_384:
        /*0db0*/ 	.word	index@(.nv.constant0._ZN7cutlass13device_kernelIN5flash11enable_sm90INS1_16FlashAttnFwdSm90INS1_25CollectiveMainloopFwdSm90ILi2EN4cute5tupleIJNS5_1CILi1EEES8_S8_EEENS6_IJNS7_ILi128EEESA_NS7_ILi256EEEEEELi256ENS_12float_e4m3_tEfNS_4arch4Sm90ELb0ELb0ELb0ELb1ELb0ELb0ELb0ELb1ELb1ELb1ELb0ELb0EEENS1_21CollectiveEpilogueFwdINS6_IJSA_SB_SA_EEES9_NS_10bfloat16_tESF_Li256ELb1ELb1ELb0ELb1EEENS1_36VarlenDynamicPersistentTileSchedulerILi128ELi128ELi256ELi128ELb0ELb1ELb1ELb0ELb1ELb1EEEEEEEEEvNT_6ParamsE)
        /*0db4*/ 	.short	0x0210
        /*0db6*/ 	.short	0x0af0


	//----- nvinfo : EIATTR_SW_WAR
	.align		4
.L_385:
        /*0db8*/ 	.byte	0x04, 0x36
        /*0dba*/ 	.short	(.L_387 - .L_386)
.L_386:
        /*0dbc*/ 	.word	0x00000008
.L_387:


//--------------------- .nv.info._ZN7cutlass13device_kernelIN5flash11enable_sm90INS1_16FlashAttnFwdSm90INS1_25CollectiveMainloopFwdSm90ILi2EN4cute5tupleIJNS5_1CILi1EEES8_S8_EEENS6_IJNS7_ILi128EEESA_NS7_ILi256EEEEEELi256ENS_12float_e4m3_tEfNS_4arch4Sm90ELb0ELb0ELb0ELb1ELb0ELb1ELb0ELb1ELb1ELb1ELb0ELb0EEENS1_21CollectiveEpilogueFwdINS6_IJSA_SB_SA_EEES9_NS_10bfloat16_tESF_Li256ELb1ELb1ELb0ELb1EEENS1_36VarlenDynamicPersistentTileSchedulerILi128ELi128ELi256ELi128ELb0ELb1ELb1ELb0ELb1ELb1EEEEEEEEEvNT_6ParamsE --------------------------
	.section	.nv.info._ZN7cutlass13device_kernelIN5flash11enable_sm90INS1_16FlashAttnFwdSm90INS1_25CollectiveMainloopFwdSm90ILi2EN4cute5tupleIJNS5_1CILi1EEES8_S8_EEENS6_IJNS7_ILi128EEESA_NS7_ILi256EEEEEELi256ENS_12float_e4m3_tEfNS_4arch4Sm90ELb0ELb0ELb0ELb1ELb0ELb1ELb0ELb1ELb1ELb1ELb0ELb0EEENS1_21CollectiveEpilogueFwdINS6_IJSA_SB_SA_EEES9_NS_10bfloat16_tESF_Li256ELb1ELb1ELb0ELb1EEENS1_36VarlenDynamicPersistentTileSchedulerILi128ELi128ELi256ELi128ELb0ELb1ELb1ELb0ELb1ELb1EEEEEEEEEvNT_6ParamsE,"",@"SHT_CUDA_INFO"
	.sectionflags	@""
	.align	4


	//----- nvinfo : EIATTR_CUDA_API_VERSION
	.align		4
        /*0000*/ 	.byte	0x04, 0x37
        /*0002*/ 	.short	(.L_389 - .L_388)
.L_388:
        /*0004*/ 	.word	0x00000082


	//----- nvinfo : EIATTR_KPARAM_INFO
	.align		4
.L_389:
        /*0008*/ 	.byte	0x04, 0x17
        /*000a*/ 	.short	(.L_391 - .L_390)
.L_390:
        /*000c*/ 	.word	0x00000000
        /*0010*/ 	.short	0x0000
        /*0012*/ 	.short	0x0070
        /*0014*/ 	.byte	0x00, 0xf0, 0x01, 0x2a


	//----- nvinfo : EIATTR_SPARSE_MMA_MASK
	.align		4
.L_391:
        /*0018*/ 	.byte	0x03, 0x50
        /*001a*/ 	.short	0x0000


	//----- nvinfo : EIATTR_MAXREG_COUNT
	.align		4
        /*001c*/ 	.byte	0x03, 0x1b
        /*001e*/ 	.short	0x00a8


	//----- nvinfo : EIATTR_NUM_BARRIERS
	.align		4
        /*0020*/ 	.byte	0x02, 0x4c
        /*0022*/ 	.byte	0x10
	.zero		1


	//----- nvinfo : EIATTR_EXTERNS
	.align		4
        /*0024*/ 	.byte	0x04, 0x0f
        /*0026*/ 	.short	(.L_393 - .L_392)


	//   ....[0]....
	.align		4
.L_392:
        /*0028*/ 	.word	index@(__assertfail)


	//----- nvinfo : EIATTR_ANNOTATIONS
	.align		4
.L_393:
        /*002c*/ 	.byte	0x04, 0x55
        /*002e*/ 	.short	(.L_395 - .L_394)


	//   ....[0]....
.L_394:
        /* <DEDUP_REMOVED lines=116> */


	//----- nvinfo : EIATTR_MERCURY_ISA_VERSION
	.align		4
.L_395:
        /*0760*/ 	.byte	0x03, 0x5f
        /*0762*/ 	.short	0x0101


	//----- nvinfo : EIATTR_UNUSED_LOAD_BYTE_OFFSET
	.align		4
        /*0764*/ 	.byte	0x04, 0x44
        /*0766*/ 	.short	(.L_397 - .L_396)


	//   ....[0]....
.L_396:
        /*0768*/ 	.word	0x00000ad0
        /*076c*/ 	.word	0x0000fff0


	//   ....[1]....
        /*0770*/ 	.word	0x0001a330
        /*0774*/ 	.word	0x0000fff0


	//----- nvinfo : EIATTR_INT_WARP_WIDE_INSTR_OFFSETS
	.align		4
.L_397:
        /*0778*/ 	.byte	0x04, 0x31
        /*077a*/ 	.short	(.L_399 - .L_398)


	//   ....[0]....
.L_398:
        /*077c*/ 	.word	0x00000190


	//   ....[1]....
        /*0780*/ 	.word	0x000001d0


	//   ....[2]....
        /*0784*/ 	.word	0x00000240


	//   ....[3]....
        /*0788*/ 	.word	0x00020500


	//   ....[4]....
        /*078c*/ 	.word	0x00020560


	//   ....[5]....
        /*0790*/ 	.word	0x000239e0


	//   ....[6]....
        /*0794*/ 	.word	0x00023a40


	//----- nvinfo : EIATTR_COOP_GROUP_MASK_REGIDS
	.align		4
.L_399:
        /*0798*/ 	.byte	0x04, 0x29
        /*079a*/ 	.short	(.L_401 - .L_400)


	//   ....[0]....
.L_400:
        /*079c*/ 	.word	0xffffffff


	//   ....[1]....
        /*07a0*/ 	.word	0xffffffff


	//   ....[2]....
        /*07a4*/ 	.word	0xffffffff


	//   ....[3]....
        /*07a8*/ 	.word	0xffffffff


	//   ....[4]....
        /*07ac*/ 	.word	0xffffffff


	//   ....[5]....
        /*07b0*/ 	.word	0xffffffff


	//   ....[6]....
        /*07b4*/ 	.word	0xffffffff


	//   ....[7]....
        /*07b8*/ 	.word	0xffffffff


	//   ....[8]....
        /*07bc*/ 	.word	0xffffffff


	//   ....[9]....
        /*07c0*/ 	.word	0xffffffff


	//   ....[10]....
        /*07c4*/ 	.word	0xffffffff


	//   ....[11]....
        /*07c8*/ 	.word	0xffffffff


	//   ....[12]....
        /*07cc*/ 	.word	0xffffffff


	//   ....[13]....
        /*07d0*/ 	.word	0xffffffff


	//   ....[14]....
        /*07d4*/ 	.word	0xffffffff


	//   ....[15]....
        /*07d8*/ 	.word	0xffffffff


	//   ....[16]....
        /*07dc*/ 	.word	0xffffffff


	//   ....[17]....
        /*07e0*/ 	.word	0xffffffff


	//   ....[18]....
        /*07e4*/ 	.word	0xffffffff


	//   ....[19]....
        /*07e8*/ 	.word	0xffffffff


	//   ....[20]....
        /*07ec*/ 	.word	0xffffffff


	//   ....[21]....
        /*07f0*/ 	.word	0xffffffff


	//   ....[22]....
        /*07f4*/ 	.word	0xffffffff


	//   ....[23]....
        /*07f8*/ 	.word	0xffffffff


	//   ....[24]....
        /*07fc*/ 	.word	0xffffffff


	//   ....[25]....
        /*0800*/ 	.word	0xffffffff


	//   ....[26]....
        /*0804*/ 	.word	0xffffffff


	//   ....[27]....
        /*0808*/ 	.word	0xffffffff


	//   ....[28]....
        /*080c*/ 	.word	0xffffffff


	//   ....[29]....
        /*0810*/ 	.word	0xffffffff


	//   ....[30]....
        /*0814*/ 	.word	0xffffffff


	//   ....[31]....
        /*0818*/ 	.word	0xffffffff


	//   ....[32]....
        /*081c*/ 	.word	0xffffffff


	//   ....[33]....
        /*0820*/ 	.word	0xffffffff


	//   ....[34]....
        /*0824*/ 	.word	0xffffffff


	//   ....[35]....
        /*0828*/ 	.word	0xffffffff


	//   ....[36]....
        /*082c*/ 	.word	0xffffffff


	//   ....[37]....
        /*0830*/ 	.word	0xffffffff


	//   ....[38]....
        /*0834*/ 	.word	0xffffffff


	//   ....[39]....
        /*0838*/ 	.word	0xffffffff


	//   ....[40]....
        /*083c*/ 	.word	0xffffffff


	//   ....[41]....
        /*0840*/ 	.word	0xffffffff


	//   ....[42]....
        /*0844*/ 	.word	0xffffffff


	//   ....[43]....
        /*0848*/ 	.word	0xffffffff


	//   ....[44]....
        /*084c*/ 	.word	0xffffffff


	//   ....[45]....
        /*0850*/ 	.word	0xffffffff


	//   ....[46]....
        /*0854*/ 	.word	0xffffffff


	//   ....[47]....
        /*0858*/ 	.word	0xffffffff


	//   ....[48]....
        /*085c*/ 	.word	0xffffffff


	//   ....[49]....
        /*0860*/ 	.word	0xffffffff


	//   ....[50]....
        /*0864*/ 	.word	0xffffffff


	//   ....[51]....
        /*0868*/ 	.word	0xffffffff


	//   ....[52]....
        /*086c*/ 	.word	0xffffffff


	//   ....[53]....
        /*0870*/ 	.word	0xffffffff


	//   ....[54]....
        /*0874*/ 	.word	0xffffffff


	//   ....[55]....
        /*0878*/ 	.word	0xffffffff


	//   ....[56]....
        /*087c*/ 	.word	0xffffffff


	//   ....[57]....
        /*0880*/ 	.word	0xffffffff


	//   ....[58]....
        /*0884*/ 	.word	0xffffffff


	//   ....[59]....
        /*0888*/ 	.word	0xffffffff


	//   ....[60]....
        /*088c*/ 	.word	0xffffffff


	//   ....[61]....
        /*0890*/ 	.word	0xffffffff


	//   ....[62]....
        /*0894*/ 	.word	0xffffffff


	//   ....[63]....
        /*0898*/ 	.word	0xffffffff


	//   ....[64]....
        /*089c*/ 	.word	0xffffffff


	//   ....[65]....
        /*08a0*/ 	.word	0xffffffff


	//   ....[66]....
        /*08a4*/ 	.word	0xffffffff


	//   ....[67]....
        /*08a8*/ 	.word	0xffffffff


	//   ....[68]....
        /*08ac*/ 	.word	0xffffffff


	//   ....[69]....
        /*08b0*/ 	.word	0xffffffff


	//   ....[70]....
        /*08b4*/ 	.word	0xffffffff


	//   ....[71]....
        /*08b8*/ 	.word	0xffffffff


	//   ....[72]....
        /*08bc*/ 	.word	0xffffffff


	//   ....[73]....
        /*08c0*/ 	.word	0xffffffff


	//   ....[74]....
        /*08c4*/ 	.word	0xffffffff


	//   ....[75]....
        /*08c8*/ 	.word	0xffffffff


	//   ....[76]....
        /*08cc*/ 	.word	0xffffffff


	//   ....[77]....
        /*08d0*/ 	.word	0xffffffff


	//   ....[78]....
        /*08d4*/ 	.word	0xffffffff


	//   ....[79]....
        /*08d8*/ 	.word	0xffffffff


	//   ....[80]....
        /*08dc*/ 	.word	0xffffffff


	//   ....[81]....
        /*08e0*/ 	.word	0xffffffff


	//   ....[82]....
        /*08e4*/ 	.word	0xffffffff


	//   ....[83]....
        /*08e8*/ 	.word	0xffffffff


	//   ....[84]....
        /*08ec*/ 	.word	0xffffffff


	//   ....[85]....
        /*08f0*/ 	.word	0xffffffff


	//   ....[86]....
        /*08f4*/ 	.word	0xffffffff


	//   ....[87]....
        /*08f8*/ 	.word	0xffffffff


	//   ....[88]....
        /*08fc*/ 	.word	0xffffffff


	//   ....[89]....
        /*0900*/ 	.word	0xffffffff


	//   ....[90]....
        /*0904*/ 	.word	0xffffffff


	//   ....[91]....
        /*0908*/ 	.word	0xffffffff


	//   ....[92]....
        /*090c*/ 	.word	0xffffffff


	//   ....[93]....
        /*0910*/ 	.word	0xffffffff


	//   ....[94]....
        /*0914*/ 	.word	0xffffffff


	//   ....[95]....
        /*0918*/ 	.word	0xffffffff


	//   ....[96]....
        /*091c*/ 	.word	0xffffffff


	//   ....[97]....
        /*0920*/ 	.word	0xffffffff


	//   ....[98]....
        /*0924*/ 	.word	0xffffffff


	//   ....[99]....
        /*0928*/ 	.word	0xffffffff


	//   ....[100]....
        /*092c*/ 	.word	0xffffffff


	//   ....[101]....
        /*0930*/ 	.word	0xffffffff


	//   ....[102]....
        /*0934*/ 	.word	0xffffffff


	//   ....[103]....
        /*0938*/ 	.word	0xffffffff


	//   ....[104]....
        /*093c*/ 	.word	0xffffffff


	//   ....[105]....
        /*0940*/ 	.word	0xffffffff


	//   ....[106]....
        /*0944*/ 	.word	0xffffffff


	//   ....[107]....
        /*0948*/ 	.word	0xffffffff


	//   ....[108]....
        /*094c*/ 	.word	0xffffffff


	//   ....[109]....
        /*0950*/ 	.word	0xffffffff


	//   ....[110]....
        /*0954*/ 	.word	0xffffffff


	//   ....[111]....
        /*0958*/ 	.word	0xffffffff


	//   ....[112]....
        /*095c*/ 	.word	0xffffffff


	//   ....[113]....
        /*0960*/ 	.word	0xffffffff


	//   ....[114]....
        /*0964*/ 	.word	0xffffffff


	//   ....[115]....
        /*0968*/ 	.word	0xffffffff


	//   ....[116]....
        /*096c*/ 	.word	0xffffffff


	//   ....[117]....
        /*0970*/ 	.word	0xffffffff


	//   ....[118]....
        /*0974*/ 	.word	0xffffffff


	//   ....[119]....
        /*0978*/ 	.word	0xffffffff


	//   ....[120]....
        /*097c*/ 	.word	0xffffffff


	//   ....[121]....
        /*0980*/ 	.word	0xffffffff


	//   ....[122]....
        /*0984*/ 	.word	0xffffffff


	//   ....[123]....
        /*0988*/ 	.word	0xffffffff


	//   ....[124]....
        /*098c*/ 	.word	0xffffffff


	//   ....[125]....
        /*0990*/ 	.word	0xffffffff


	//   ....[126]....
        /*0994*/ 	.word	0xffffffff


	//   ....[127]....
        /*0998*/ 	.word	0xffffffff


	//   ....[128]....
        /*099c*/ 	.word	0xffffffff


	//   ....[129]....
        /*09a0*/ 	.word	0xffffffff


	//   ....[130]....
        /*09a4*/ 	.word	0xffffffff


	//   ....[131]....
        /*09a8*/ 	.word	0xffffffff


	//   ....[132]....
        /*09ac*/ 	.word	0xffffffff


	//   ....[133]....
        /*09b0*/ 	.word	0xffffffff


	//   ....[134]....
        /*09b4*/ 	.word	0xffffffff


	//   ....[135]....
        /*09b8*/ 	.word	0xffffffff


	//   ....[136]....
        /*09bc*/ 	.word	0xffffffff


	//   ....[137]....
        /*09c0*/ 	.word	0xffffffff


	//   ....[138]....
        /*09c4*/ 	.word	0xffffffff


	//   ....[139]....
        /*09c8*/ 	.word	0xffffffff


	//   ....[140]....
        /*09cc*/ 	.word	0xffffffff


	//   ....[141]....
        /*09d0*/ 	.word	0xffffffff


	//   ....[142]....
        /*09d4*/ 	.word	0xffffffff


	//   ....[143]....
        /*09d8*/ 	.word	0xffffffff


	//   ....[144]....
        /*09dc*/ 	.word	0xffffffff


	//   ....[145]....
        /*09e0*/ 	.word	0xffffffff


	//   ....[146]....
        /*09e4*/ 	.word	0xffffffff


	//   ....[147]....
        /*09e8*/ 	.word	0xffffffff


	//   ....[148]....
        /*09ec*/ 	.word	0xffffffff


	//   ....[149]....
        /*09f0*/ 	.word	0xffffffff


	//   ....[150]....
        /*09f4*/ 	.word	0xffffffff


	//   ....[151]....
        /*09f8*/ 	.word	0xffffffff


	//   ....[152]....
        /*09fc*/ 	.word	0xffffffff


	//   ....[153]....
        /*0a00*/ 	.word	0xffffffff


	//   ....[154]....
        /*0a04*/ 	.word	0xffffffff


	//   ....[155]....
        /*0a08*/ 	.word	0xffffffff


	//   ....[156]....
        /*0a0c*/ 	.word	0xffffffff


	//   ....[157]....
        /*0a10*/ 	.word	0xffffffff


	//   ....[158]....
        /*0a14*/ 	.word	0xffffffff


	//   ....[159]....
        /*0a18*/ 	.word	0xffffffff


	//   ....[160]....
        /*0a1c*/ 	.word	0xffffffff


	//   ....[161]....
        /*0a20*/ 	.word	0xffffffff


	//   ....[162]....
        /*0a24*/ 	.word	0xffffffff


	//   ....[163]....
        /*0a28*/ 	.word	0xffffffff


	//   ....[164]....
        /*0a2c*/ 	.word	0x0500000f


	//   ....[165]....
        /*0a30*/ 	.word	0x0500000f


	//   ....[166]....
        /*0a34*/ 	.word	0x0500000f


	//   ....[167]....
        /*0a38*/ 	.word	0x0500000f


	//   ....[168]....
        /*0a3c*/ 	.word	0x0500000f


	//   ....[169]....
        /*0a40*/ 	.word	0x0500000f


	//   ....[170]....
        /*0a44*/ 	.word	0x0500000f


	//   ....[171]....
        /*0a48*/ 	.word	0x0500000f


	//   ....[172]....
        /*0a4c*/ 	.word	0x0500000f


	//   ....[173]....
        /*0a50*/ 	.word	0x0500000f


	//   ....[174]....
        /*0a54*/ 	.word	0x0500000f


	//   ....[175]....
        /*0a58*/ 	.word	0x0500000f


	//   ....[176]....
        /*0a5c*/ 	.word	0x0500000f


	//   ....[177]....
        /*0a60*/ 	.word	0x0500000f


	//   ....[178]....
        /*0a64*/ 	.word	0x0500000f


	//   ....[179]....
        /*0a68*/ 	.word	0x0500000f


	//   ....[180]....
        /*0a6c*/ 	.word	0x0500000f


	//   ....[181]....
        /*0a70*/ 	.word	0x0500000f


	//   ....[182]....
        /*0a74*/ 	.word	0x0500000f


	//   ....[183]....
        /*0a78*/ 	.word	0x0500000f


	//   ....[184]....
        /*0a7c*/ 	.word	0x0500000f


	//   ....[185]....
        /*0a80*/ 	.word	0x0500000f


	//   ....[186]....
        /*0a84*/ 	.word	0x0500000f


	//   ....[187]....
        /*0a88*/ 	.word	0x0500000f


	//   ....[188]....
        /*0a8c*/ 	.word	0x0500000f


	//   ....[189]....
        /*0a90*/ 	.word	0x0500000f


	//   ....[190]....
        /*0a94*/ 	.word	0x0500000f


	//   ....[191]....
        /*0a98*/ 	.word	0x0500000f


	//   ....[192]....
        /*0a9c*/ 	.word	0x0500000f


	//   ....[193]....
        /*0aa0*/ 	.word	0x0500000f


	//   ....[194]....
        /*0aa4*/ 	.word	0x0500000f


	//   ....[195]....
        /*0aa8*/ 	.word	0x0500000f


	//   ....[196]....
        /*0aac*/ 	.word	0x0500000f


	//   ....[197]....
        /*0ab0*/ 	.word	0x0500000f


	//   ....[198]....
        /*0ab4*/ 	.word	0x0500000f


	//   ....[199]....
        /*0ab8*/ 	.word	0x0500000f


	//   ....[200]....
        /*0abc*/ 	.word	0x0500000f


	//   ....[201]....
        /*0ac0*/ 	.word	0x0500000f


	//   ....[202]....
        /*0ac4*/ 	.word	0x0500000f


	//   ....[203]....
        /*0ac8*/ 	.word	0x0500000f


	//   ....[204]....
        /*0acc*/ 	.word	0x0500000f


	//   ....[205]....
        /*0ad0*/ 	.word	0x0500000f


	//   ....[206]....
        /*0ad4*/ 	.word	0x0500000f


	//   ....[207]....
        /*0ad8*/ 	.word	0x0500000f


	//   ....[208]....
        /*0adc*/ 	.word	0x0500000f


	//   ....[209]....
        /*0ae0*/ 	.word	0x0500000f


	//   ....[210]....
        /*0ae4*/ 	.word	0x0500000f


	//   ....[211]....
        /*0ae8*/ 	.word	0x0500000f


	//   ....[212]....
        /*0aec*/ 	.word	0x0500000f


	//   ....[213]....
        /*0af0*/ 	.word	0x0500000f


	//   ....[214]....
        /*0af4*/ 	.word	0x0500000f


	//   ....[215]....
        /*0af8*/ 	.word	0x0500000f


	//   ....[216]....
        /*0afc*/ 	.word	0x0500000f


	//   ....[217]....
        /*0b00*/ 	.word	0x0500000f


	//   ....[218]....
        /*0b04*/ 	.word	0x0500000f


	//   ....[219]....
        /*0b08*/ 	.word	0x0500000f


	//   ....[220]....
        /*0b0c*/ 	.word	0x0500000f


	//   ....[221]....
        /*0b10*/ 	.word	0x0500000f


	//   ....[222]....
        /*0b14*/ 	.word	0x0500000f


	//   ....[223]....
        /*0b18*/ 	.word	0x0500000f


	//   ....[224]....
        /*0b1c*/ 	.word	0x0500000f


	//   ....[225]....
        /*0b20*/ 	.word	0x0500000f


	//   ....[226]....
        /*0b24*/ 	.word	0x0500000f


	//   ....[227]....
        /*0b28*/ 	.word	0x0500000f


	//   ....[228]....
        /*0b2c*/ 	.word	0x0500000f


	//   ....[229]....
        /*0b30*/ 	.word	0x0500000f


	//   ....[230]....
        /*0b34*/ 	.word	0x0500000f


	//   ....[231]....
        /*0b38*/ 	.word	0x0500000f


	//   ....[232]....
        /*0b3c*/ 	.word	0x0500000f


	//   ....[233]....
        /*0b40*/ 	.word	0x0500000f


	//   ....[234]....
        /*0b44*/ 	.word	0x0500000f


	//   ....[235]....
        /*0b48*/ 	.word	0x0500000f


	//   ....[236]....
        /*0b4c*/ 	.word	0x0500000f


	//   ....[237]....
        /*0b50*/ 	.word	0x0500000f


	//   ....[238]....
        /*0b54*/ 	.word	0x0500000f


	//   ....[239]....
        /*0b58*/ 	.word	0x0500000f


	//   ....[240]....
        /*0b5c*/ 	.word	0x0500000f


	//   ....[241]....
        /*0b60*/ 	.word	0x0500000f


	//   ....[242]....
        /*0b64*/ 	.word	0x0500000f


	//   ....[243]....
        /*0b68*/ 	.word	0x0500000f


	//   ....[244]....
        /*0b6c*/ 	.word	0x0500000f


	//   ....[245]....
        /*0b70*/ 	.word	0x0500000f


	//   ....[246]....
        /*0b74*/ 	.word	0x0500000f


	//   ....[247]....
        /*0b78*/ 	.word	0x0500000f


	//   ....[248]....
        /*0b7c*/ 	.word	0x0500000f


	//   ....[249]....
        /*0b80*/ 	.word	0x0500000f


	//   ....[250]....
        /*0b84*/ 	.word	0x0500000f


	//   ....[251]....
        /*0b88*/ 	.word	0x0500000f


	//   ....[252]....
        /*0b8c*/ 	.word	0x0500000f


	//   ....[253]....
        /*0b90*/ 	.word	0x0500000f


	//   ....[254]....
        /*0b94*/ 	.word	0x0500000f


	//   ....[255]....
        /*0b98*/ 	.word	0x0500000f


	//   ....[0]....
        /*0b9c*/ 	.word	0x0500000f


	//   ....[1]....
        /*0ba0*/ 	.word	0x0500000f


	//   ....[2]....
        /*0ba4*/ 	.word	0x0500000f


	//   ....[3]....
        /*0ba8*/ 	.word	0x0500000f


	//   ....[4]....
        /*0bac*/ 	.word	0x0500000f


	//   ....[5]....
        /*0bb0*/ 	.word	0x0500000f


	//   ....[6]....
        /*0bb4*/ 	.word	0x0500000f


	//   ....[7]....
        /*0bb8*/ 	.word	0x0500000f


	//   ....[8]....
        /*0bbc*/ 	.word	0x0500000f


	//   ....[9]....
        /*0bc0*/ 	.word	0x0500000f


	//   ....[10]....
        /*0bc4*/ 	.word	0x0500000f


	//   ....[11]....
        /*0bc8*/ 	.word	0x0500000f


	//   ....[12]....
        /*0bcc*/ 	.word	0x0500000f


	//   ....[13]....
        /*0bd0*/ 	.word	0x0500000f


	//   ....[14]....
        /*0bd4*/ 	.word	0x0500000f


	//   ....[15]....
        /*0bd8*/ 	.word	0x0500000f


	//   ....[16]....
        /*0bdc*/ 	.word	0x0500000f


	//   ....[17]....
        /*0be0*/ 	.word	0x0500000f


	//   ....[18]....
        /*0be4*/ 	.word	0x0500000f


	//   ....[19]....
        /*0be8*/ 	.word	0x0500000f


	//   ....[20]....
        /*0bec*/ 	.word	0x0500000f


	//   ....[21]....
        /*0bf0*/ 	.word	0x0500000f


	//   ....[22]....
        /*0bf4*/ 	.word	0x0500000f


	//   ....[23]....
        /*0bf8*/ 	.word	0x0500000f


	//   ....[24]....
        /*0bfc*/ 	.word	0x0500000f


	//----- nvinfo : EIATTR_COOP_GROUP_INSTR_OFFSETS
	.align		4
.L_401:
        /*0c00*/ 	.byte	0x04, 0x28
        /*0c02*/ 	.short	(.L_403 - .L_402)


	//   ....[0]....
.L_402:
        /*0c04*/ 	.word	0x00000070


	//   ....[1]....
        /*0c08*/ 	.word	0x000001a0


	//   ....[2]....
        /*0c0c*/ 	.word	0x000001f0


	//   ....[3]....
        /*0c10*/ 	.word	0x00000420


	//   ....[4]....
        /*0c14*/ 	.word	0x00000580


	//   ....[5]....
        /*0c18*/ 	.word	0x000006a0


	//   ....[6]....
        /*0c1c*/ 	.word	0x00000800


	//   ....[7]....
        /*0c20*/ 	.word	0x0000cc90


	//   ....[8]....
        /*0c24*/ 	.word	0x0000d1e0


	//   ....[9]....
        /*0c28*/ 	.word	0x0000d1f0


	//   ....[10]....
        /*0c2c*/ 	.word	0x0000d200


	//   ....[11]....
        /*0c30*/ 	.word	0x0000d210


	//   ....[12]....
        /*0c34*/ 	.word	0x00010860


	//   ....[13]....
        /*0c38*/ 	.word	0x00010870


	//   ....[14]....
        /*0c3c*/ 	.word	0x00010880


	//   ....[15]....
        /*0c40*/ 	.word	0x00010890


	//   ....[16]....
        /*0c44*/ 	.word	0x000153a0


	//   ....[17]....
        /*0c48*/ 	.word	0x00015450


	//   ....[18]....
        /*0c4c*/ 	.word	0x00015bb0


	//   ....[19]....
        /*0c50*/ 	.word	0x00015c20


	//   ....[20]....
        /*0c54*/ 	.word	0x00017850


	//   ....[21]....
        /*0c58*/ 	.word	0x00017b20


	//   ....[22]....
        /*0c5c*/ 	.word	0x00017b80


	//   ....[23]....
        /*0c60*/ 	.word	0x00017ba0


	//   ....[24]....
        /*0c64*/ 	.word	0x000197d0


	//   ....[25]....
        /*0c68*/ 	.word	0x000197e0


	//   ....[26]....
        /*0c6c*/ 	.word	0x00019810


	//   ....[27]....
        /*0c70*/ 	.word	0x00019820


	//   ....[28]....
        /*0c74*/ 	.word	0x0001af20


	//   ....[29]....
        /*0c78*/ 	.word	0x0001af50


	//   ....[30]....
        /*0c7c*/ 	.word	0x0001afa0


	//   ....[31]....
        /*0c80*/ 	.word	0x0001afd0


	//   ....[32]....
        /*0c84*/ 	.word	0x0001b030


	//   ....[33]....
        /*0c88*/ 	.word	0x0001b100


	//   ....[34]....
        /*0c8c*/ 	.word	0x0001b130


	//   ....[35]....
        /*0c90*/ 	.word	0x0001b160


	//   ....[36]....
        /*0c94*/ 	.word	0x0001b190


	//   ....[37]....
        /*0c98*/ 	.word	0x0001b1c0


	//   ....[38]....
        /*0c9c*/ 	.word	0x0001b1f0


	//   ....[39]....
        /*0ca0*/ 	.word	0x0001b220


	//   ....[40]....
        /*0ca4*/ 	.word	0x0001b250


	//   ....[41]....
        /*0ca8*/ 	.word	0x0001b280


	//   ....[42]....
        /*0cac*/ 	.word	0x0001b2b0


	//   ....[43]....
        /*0cb0*/ 	.word	0x0001b2e0


	//   ....[44]....
        /*0cb4*/ 	.word	0x0001b310


	//   ....[45]....
        /*0cb8*/ 	.word	0x0001b340


	//   ....[46]....
        /*0cbc*/ 	.word	0x0001b370


	//   ....[47]....
        /*0cc0*/ 	.word	0x0001b3a0


	//   ....[48]....
        /*0cc4*/ 	.word	0x0001b3d0


	//   ....[49]....
        /*0cc8*/ 	.word	0x0001b400


	//   ....[50]....
        /*0ccc*/ 	.word	0x0001b430


	//   ....[51]....
        /*0cd0*/ 	.word	0x0001b460


	//   ....[52]....
        /*0cd4*/ 	.word	0x0001b490


	//   ....[53]....
        /*0cd8*/ 	.word	0x0001b4c0


	//   ....[54]....
        /*0cdc*/ 	.word	0x0001b4f0


	//   ....[55]....
        /*0ce0*/ 	.word	0x0001b500


	//   ....[56]....
        /*0ce4*/ 	.word	0x0001b530


	//   ....[57]....
        /*0ce8*/ 	.word	0x0001b560


	//   ....[58]....
        /*0cec*/ 	.word	0x0001b590


	//   ....[59]....
        /*0cf0*/ 	.word	0x0001b5c0


	//   ....[60]....
        /*0cf4*/ 	.word	0x0001b5f0


	//   ....[61]....
        /*0cf8*/ 	.word	0x0001b620


	//   ....[62]....
        /*0cfc*/ 	.word	0x0001b650


	//   ....[63]....
        /*0d00*/ 	.word	0x0001b680


	//   ....[64]....
        /*0d04*/ 	.word	0x0001b6b0


	//   ....[65]....
        /*0d08*/ 	.word	0x0001b6e0


	//   ....[66]....
        /*0d0c*/ 	.word	0x0001b710


	//   ....[67]....
        /*0d10*/ 	.word	0x0001b740


	//   ....[68]....
        /*0d14*/ 	.word	0x0001b750


	//   ....[69]....
        /*0d18*/ 	.word	0x0001b760


	//   ....[70]....
        /*0d1c*/ 	.word	0x0001b780


	//   ....[71]....
        /*0d20*/ 	.word	0x0001b7b0


	//   ....[72]....
        /*0d24*/ 	.word	0x0001b7e0


	//   ....[73]....
        /*0d28*/ 	.word	0x0001b7f0


	//   ....[74]....
        /*0d2c*/ 	.word	0x0001b800


	//   ....[75]....
        /*0d30*/ 	.word	0x0001b810


	//   ....[76]....
        /*0d34*/ 	.word	0x0001b820


	//   ....[77]....
        /*0d38*/ 	.word	0x0001b830


	//   ....[78]....
        /*0d3c*/ 	.word	0x0001b840


	//   ....[79]....
        /*0d40*/ 	.word	0x0001b850


	//   ....[80]....
        /*0d44*/ 	.word	0x0001b860


	//   ....[81]....
        /*0d48*/ 	.word	0x0001b890


	//   ....[82]....
        /*0d4c*/ 	.word	0x0001b8c0


	//   ....[83]....
        /*0d50*/ 	.word	0x0001b8f0


	//   ....[84]....
        /*0d54*/ 	.word	0x0001b920


	//   ....[85]....
        /*0d58*/ 	.word	0x0001b950


	//   ....[86]....
        /*0d5c*/ 	.word	0x0001b980


	//   ....[87]....
        /*0d60*/ 	.word	0x0001b9a0


	//   ....[88]....
        /*0d64*/ 	.word	0x0001b9d0


	//   ....[89]....
        /*0d68*/ 	.word	0x0001b9e0


	//   ....[90]....
        /*0d6c*/ 	.word	0x0001b9f0


	//   ....[91]....
        /*0d70*/ 	.word	0x0001ba00


	//   ....[92]....
        /*0d74*/ 	.word	0x0001c330


	//   ....[93]....
        /*0d78*/ 	.word	0x0001c4c0


	//   ....[94]....
        /*0d7c*/ 	.word	0x0001c500


	//   ....[95]....
        /*0d80*/ 	.word	0x0001c530


	//   ....[96]....
        /*0d84*/ 	.word	0x0001cab0


	//   ....[97]....
        /*0d88*/ 	.word	0x0001cb10


	//   ....[98]....
        /*0d8c*/ 	.word	0x0001cc50


	//   ....[99]....
        /*0d90*/ 	.word	0x0001cc70


	//   ....[100]....
        /*0d94*/ 	.word	0x0001cdb0


	//   ....[101]....
        /*0d98*/ 	.word	0x0001cdd0


	//   ....[102]....
        /*0d9c*/ 	.word	0x0001cf20


	//   ....[103]....
        /*0da0*/ 	.word	0x0001cf40


	//   ....[104]....
        /*0da4*/ 	.word	0x0001d8a0


	//   ....[105]....
        /*0da8*/ 	.word	0x0001d8b0


	//   ....[106]....
        /*0dac*/ 	.word	0x0001da40


	//   ....[107]....
        /*0db0*/ 	.word	0x0001da50


	//   ....[108]....
        /*0db4*/ 	.word	0x0001dbe0


	//   ....[109]....
        /*0db8*/ 	.word	0x0001dbf0


	//   ....[110]....
        /*0dbc*/ 	.word	0x0001dd80


	//   ....[111]....
        /*0dc0*/ 	.word	0x0001dd90


	//   ....[112]....
        /*0dc4*/ 	.word	0x0001df80


	//   ....[113]....
        /*0dc8*/ 	.word	0x0001e170


	//   ....[114]....
        /*0dcc*/ 	.word	0x0001e1a0


	//   ....[115]....
        /*0dd0*/ 	.word	0x0001e1d0


	//   ....[116]....
        /*0dd4*/ 	.word	0x0001e200


	//   ....[117]....
        /*0dd8*/ 	.word	0x0001e230


	//   ....[118]....
        /*0ddc*/ 	.word	0x0001e260


	//   ....[119]....
        /*0de0*/ 	.word	0x0001e3d0


	//   ....[120]....
        /*0de4*/ 	.word	0x0001e400


	//   ....[121]....
        /*0de8*/ 	.word	0x0001e430


	//   ....[122]....
        /*0dec*/ 	.word	0x0001e460


	//   ....[123]....
        /*0df0*/ 	.word	0x0001e490


	//   ....[124]....
        /*0df4*/ 	.word	0x0001e4c0


	//   ....[125]....
        /*0df8*/ 	.word	0x0001e560


	//   ....[126]....
        /*0dfc*/ 	.word	0x0001e590


	//   ....[127]....
        /*0e00*/ 	.word	0x0001e620


	//   ....[128]....
        /*0e04*/ 	.word	0x0001f350


	//   ....[129]....
        /*0e08*/ 	.word	0x00020ce0


	//   ....[130]....
        /*0e0c*/ 	.word	0x00021ac0


	//   ....[131]....
        /*0e10*/ 	.word	0x00021af0


	//   ....[132]....
        /*0e14*/ 	.word	0x00021b10


	//   ....[133]....
        /*0e18*/ 	.word	0x00021b30


	//   ....[134]....
        /*0e1c*/ 	.word	0x00021c40


	//   ....[135]....
        /*0e20*/ 	.word	0x00021c50


	//   ....[136]....
        /*0e24*/ 	.word	0x00021ce0


	//   ....[137]....
        /*0e28*/ 	.word	0x00021cf0


	//   ....[138]....
        /*0e2c*/ 	.word	0x00021d80


	//   ....[139]....
        /*0e30*/ 	.word	0x00021d90


	//   ....[140]....
        /*0e34*/ 	.word	0x00021e20


	//   ....[141]....
        /*0e38*/ 	.word	0x00021e30


	//   ....[142]....
        /*0e3c*/ 	.word	0x00021ec0


	//   ....[143]....
        /*0e40*/ 	.word	0x00021ed0


	//   ....[144]....
        /*0e44*/ 	.word	0x00021f20


	//   ....[145]....
        /*0e48*/ 	.word	0x00021f50


	//   ....[146]....
        /*0e4c*/ 	.word	0x00024a70


	//   ....[147]....
        /*0e50*/ 	.word	0x00024aa0


	//   ....[148]....
        /*0e54*/ 	.word	0x00024ae0


	//   ....[149]....
        /*0e58*/ 	.word	0x00024b10


	//   ....[150]....
        /*0e5c*/ 	.word	0x00024b40


	//   ....[151]....
        /*0e60*/ 	.word	0x00024b70


	//   ....[152]....
        /*0e64*/ 	.word	0x00024ba0


	//   ....[153]....
        /*0e68*/ 	.word	0x00024bd0


	//   ....[154]....
        /*0e6c*/ 	.word	0x00024d60


	//   ....[155]....
        /*0e70*/ 	.word	0x00024d90


	//   ....[156]....
        /*0e74*/ 	.word	0x00024dc0


	//   ....[157]....
        /*0e78*/ 	.word	0x00024df0


	//   ....[158]....
        /*0e7c*/ 	.word	0x00024e20


	//   ....[159]....
        /*0e80*/ 	.word	0x00024e50


	//   ....[160]....
        /*0e84*/ 	.word	0x00024f20


	//   ....[161]....
        /*0e88*/ 	.word	0x00024f40


	//   ....[162]....
        /*0e8c*/ 	.word	0x00024fb0


	//   ....[163]....
        /*0e90*/ 	.word	0x00025450


	//   ....[164]....
        /*0e94*/ 	.word	0x00025950


	//   ....[165]....
        /*0e98*/ 	.word	0x00025a00


	//   ....[166]....
        /*0e9c*/ 	.word	0x00025a90


	//   ....[167]....
        /*0ea0*/ 	.word	0x00025ae0


	//   ....[168]....
        /*0ea4*/ 	.word	0x00025b30


	//   ....[169]....
        /*0ea8*/ 	.word	0x00025c10


	//   ....[170]....
        /*0eac*/ 	.word	0x00025ca0


	//   ....[171]....
        /*0eb0*/ 	.word	0x00025cf0


	//   ....[172]....
        /*0eb4*/ 	.word	0x00025d40


	//   ....[173]....
        /*0eb8*/ 	.word	0x00026060


	//   ....[174]....
        /*0ebc*/ 	.word	0x00026180


	//   ....[175]....
        /*0ec0*/ 	.word	0x000262b0


	//   ....[176]....
        /*0ec4*/ 	.word	0x000263d0


	//   ....[177]....
        /*0ec8*/ 	.word	0x000264d0


	//   ....[178]....
        /*0ecc*/ 	.word	0x00026550


	//   ....[179]....
        /*0ed0*/ 	.word	0x000265b0


	//   ....[180]....
        /*0ed4*/ 	.word	0x00026610


	//   ....[181]....
        /*0ed8*/ 	.word	0x00026670


	//   ....[182]....
        /*0edc*/ 	.word	0x000266d0


	//   ....[183]....
        /*0ee0*/ 	.word	0x00026730


	//   ....[184]....
        /*0ee4*/ 	.word	0x000267b0


	//   ....[185]....
        /*0ee8*/ 	.word	0x00026810


	//   ....[186]....
        /*0eec*/ 	.word	0x00026890


	//   ....[187]....
        /*0ef0*/ 	.word	0x000268f0


	//   ....[188]....
        /*0ef4*/ 	.word	0x00026970


	//   ....[189]....
        /*0ef8*/ 	.word	0x000269d0


	//   ....[190]....
        /*0efc*/ 	.word	0x00026a50


	//   ....[191]....
        /*0f00*/ 	.word	0x00026ab0


	//   ....[192]....
        /*0f04*/ 	.word	0x00026b30


	//   ....[193]....
        /*0f08*/ 	.word	0x00026b90


	//   ....[194]....
        /*0f0c*/ 	.word	0x00026c10


	//   ....[195]....
        /*0f10*/ 	.word	0x00026c70


	//   ....[196]....
        /*0f14*/ 	.word	0x00026cf0


	//   ....[197]....
        /*0f18*/ 	.word	0x00026d50


	//   ....[198]....
        /*0f1c*/ 	.word	0x00026dd0


	//   ....[199]....
        /*0f20*/ 	.word	0x00026e30


	//   ....[200]....
        /*0f24*/ 	.word	0x00026eb0


	//   ....[201]....
        /*0f28*/ 	.word	0x00026f10


	//   ....[202]....
        /*0f2c*/ 	.word	0x00026f90


	//   ....[203]....
        /*0f30*/ 	.word	0x00026ff0


	//   ....[204]....
        /*0f34*/ 	.word	0x00027070


	//   ....[205]....
        /*0f38*/ 	.word	0x000270d0


	//   ....[206]....
        /*0f3c*/ 	.word	0x00027150


	//   ....[207]....
        /*0f40*/ 	.word	0x000271b0


	//   ....[208]....
        /*0f44*/ 	.word	0x00027220


	//   ....[209]....
        /*0f48*/ 	.word	0x00027280


	//   ....[210]....
        /*0f4c*/ 	.word	0x000272f0


	//   ....[211]....
        /*0f50*/ 	.word	0x00027350


	//   ....[212]....
        /*0f54*/ 	.word	0x000273b0


	//   ....[213]....
        /*0f58*/ 	.word	0x00027410


	//   ....[214]....
        /*0f5c*/ 	.word	0x00027480


	//   ....[215]....
        /*0f60*/ 	.word	0x000274e0


	//   ....[216]....
        /*0f64*/ 	.word	0x00027560


	//   ....[217]....
        /*0f68*/ 	.word	0x000275c0


	//   ....[218]....
        /*0f6c*/ 	.word	0x00027640


	//   ....[219]....
        /*0f70*/ 	.word	0x000276a0


	//   ....[220]....
        /*0f74*/ 	.word	0x00027720


	//   ....[221]....
        /*0f78*/ 	.word	0x00027780


	//   ....[222]....
        /*0f7c*/ 	.word	0x00027800


	//   ....[223]....
        /*0f80*/ 	.word	0x00027860


	//   ....[224]....
        /*0f84*/ 	.word	0x000278e0


	//   ....[225]....
        /*0f88*/ 	.word	0x00027940


	//   ....[226]....
        /*0f8c*/ 	.word	0x000279b0


	//   ....[227]....
        /*0f90*/ 	.word	0x00027a10


	//   ....[228]....
        /*0f94*/ 	.word	0x00027a70


	//   ....[229]....
        /*0f98*/ 	.word	0x00027ad0


	//   ....[230]....
        /*0f9c*/ 	.word	0x00027b40


	//   ....[231]....
        /*0fa0*/ 	.word	0x00027ba0


	//   ....[232]....
        /*0fa4*/ 	.word	0x00027c20


	//   ....[233]....
        /*0fa8*/ 	.word	0x00027c80


	//   ....[234]....
        /*0fac*/ 	.word	0x00027d00


	//   ....[235]....
        /*0fb0*/ 	.word	0x00027d60


	//   ....[236]....
        /*0fb4*/ 	.word	0x00027e00


	//   ....[237]....
        /*0fb8*/ 	.word	0x00027f50


	//   ....[238]....
        /*0fbc*/ 	.word	0x00027fa0


	//   ....[239]....
        /*0fc0*/ 	.word	0x00028030


	//   ....[240]....
        /*0fc4*/ 	.word	0x000280c0


	//   ....[241]....
        /*0fc8*/ 	.word	0x00028150


	//   ....[242]....
        /*0fcc*/ 	.word	0x000281e0


	//   ....[243]....
        /*0fd0*/ 	.word	0x00028270


	//   ....[244]....
        /*0fd4*/ 	.word	0x00028300


	//   ....[245]....
        /*0fd8*/ 	.word	0x000283c0


	//   ....[246]....
        /*0fdc*/ 	.word	0x000286b0


	//   ....[247]....
        /*0fe0*/ 	.word	0x000288d0


	//   ....[248]....
        /*0fe4*/ 	.word	0x00028920


	//   ....[249]....
        /*0fe8*/ 	.word	0x00028980


	//   ....[250]....
        /*0fec*/ 	.word	0x00028a60


	//   ....[251]....
        /*0ff0*/ 	.word	0x00028b10


	//   ....[252]....
        /*0ff4*/ 	.word	0x00028c20


	//   ....[253]....
        /*0ff8*/ 	.word	0x00028c80


	//   ....[254]....
        /*0ffc*/ 	.word	0x00028d80


	//   ....[255]....
        /*1000*/ 	.word	0x00028de0


	//   ....[0]....
        /*1004*/ 	.word	0x00028ee0


	//   ....[1]....
        /*1008*/ 	.word	0x00028f40


	//   ....[2]....
        /*100c*/ 	.word	0x00029040


	//   ....[3]....
        /*1010*/ 	.word	0x000290a0


	//   ....[4]....
        /*1014*/ 	.word	0x00029180


	//   ....[5]....
        /*1018*/ 	.word	0x00029200


	//   ....[6]....
        /*101c*/ 	.word	0x000292e0


	//   ....[7]....
        /*1020*/ 	.word	0x000295c0


	//   ....[8]....
        /*1024*/ 	.word	0x00029660


	//   ....[9]....
        /*1028*/ 	.word	0x00029780


	//   ....[10]....
        /*102c*/ 	.word	0x00029800


	//   ....[11]....
        /*1030*/ 	.word	0x00029880


	//   ....[12]....
        /*1034*/ 	.word	0x00029900


	//   ....[13]....
        /*1038*/ 	.word	0x00029980


	//   ....[14]....
        /*103c*/ 	.word	0x00029a10


	//   ....[15]....
        /*1040*/ 	.word	0x00029ab0


	//   ....[16]....
        /*1044*/ 	.word	0x00029b60


	//   ....[17]....
        /*1048*/ 	.word	0x00029be0


	//   ....[18]....
        /*104c*/ 	.word	0x00029c60


	//   ....[19]....
        /*1050*/ 	.word	0x00029ce0


	//   ....[20]....
        /*1054*/ 	.word	0x00029d70


	//   ....[21]....
        /*1058*/ 	.word	0x00029df0


	//   ....[22]....
        /*105c*/ 	.word	0x00029e90


	//   ....[23]....
        /*1060*/ 	.word	0x00029f20


	//   ....[24]....
        /*1064*/ 	.word	0x0002a050


	//----- nvinfo : EIATTR_REG_RECONFIG
	.align		4
.L_403:
        /*1068*/ 	.byte	0x01, 0x54
	.zero		2


	//----- nvinfo : EIATTR_SYSCALL_OFFSETS
	.align		4
        /*106c*/ 	.byte	0x04, 0x46
        /*106e*/ 	.short	(.L_405 - .L_404)


	//   ....[0]....
.L_404:
        /*1070*/ 	.word	0x000019c0


	//   ....[1]....
        /*1074*/ 	.word	0x00001b10


	//   ....[2]....
        /*1078*/ 	.word	0x0000ce30


	//   ....[3]....
        /*107c*/ 	.word	0x0000d150


	//   ....[4]....
        /*1080*/ 	.word	0x00020700


	//   ....[5]....
        /*1084*/ 	.word	0x000208a0


	//   ....[6]....
        /*1088*/ 	.word	0x00020a10


	//   ....[7]....
        /*108c*/ 	.word	0x00020b60


	//   ....[8]....
        /*1090*/ 	.word	0x000216a0


	//----- nvinfo : EIATTR_MBARRIER_INSTR_OFFSETS
	.align		4
.L_405:
        /*1094*/ 	.byte	0x04, 0x39
        /*1096*/ 	.short	(.L_407 - .L_406)


	//   ....[0]....
.L_406:
        /*1098*/ 	.word	0x000002d0
        /*109c*/ 	.word	0x000000ff
        /*10a0*/ 	.word	0x00038800
        /*10a4*/ 	.short	0x0100
        /*10a6*/ 	.byte	0x08
	.zero		1


	//   ....[1]....
        /*10a8*/ 	.word	0x000002e0
        /*10ac*/ 	.word	0x000000ff
        /*10b0*/ 	.word	0x00038820
        /*10b4*/ 	.short	0x0100
        /*10b6*/ 	.byte	0x08
	.zero		1


	//   ....[2]....
        /*10b8*/ 	.word	0x000003d0
        /*10bc*/ 	.word	0x000000ff
        /*10c0*/ 	.word	0x00038830
        /*10c4*/ 	.short	0x0100
        /*10c6*/ 	.byte	0x08
	.zero		1


	//   ....[3]....
        /*10c8*/ 	.word	0x000003e0
        /*10cc*/ 	.word	0x000000ff
        /*10d0*/ 	.word	0x00038840
        /*10d4*/ 	.short	0x0100
        /*10d6*/ 	.byte	0x08
	.zero		1


	//   ....[4]....
        /*10d8*/ 	.word	0x000003f0
        /*10dc*/ 	.word	0x000000ff
        /*10e0*/ 	.word	0x00038838
        /*10e4*/ 	.short	0x0100
        /*10e6*/ 	.byte	0x08
	.zero		1


	//   ....[5]....
        /*10e8*/ 	.word	0x00000400
        /*10ec*/ 	.word	0x000000ff
        /*10f0*/ 	.word	0x00038848
        /*10f4*/ 	.short	0x0100
        /*10f6*/ 	.byte	0x08
	.zero		1


	//   ....[6]....
        /*10f8*/ 	.word	0x00000530
        /*10fc*/ 	.word	0x000000ff
        /*1100*/ 	.word	0x00038850
        /*1104*/ 	.short	0x0100
        /*1106*/ 	.byte	0x08
	.zero		1


	//   ....[7]....
        /*1108*/ 	.word	0x00000540
        /*110c*/ 	.word	0x000000ff
        /*1110*/ 	.word	0x00038860
        /*1114*/ 	.short	0x0100
        /*1116*/ 	.byte	0x08
	.zero		1


	//   ....[8]....
        /*1118*/ 	.word	0x00000550
        /*111c*/ 	.word	0x000000ff
        /*1120*/ 	.word	0x00038858
        /*1124*/ 	.short	0x0100
        /*1126*/ 	.byte	0x08
	.zero		1


	//   ....[9]....
        /*1128*/ 	.word	0x00000560
        /*112c*/ 	.word	0x000000ff
        /*1130*/ 	.word	0x00038868
        /*1134*/ 	.short	0x0100
        /*1136*/ 	.byte	0x08
	.zero		1


	//   ....[10]....
        /*1138*/ 	.word	0x00000650
        /*113c*/ 	.word	0x000000ff
        /*1140*/ 	.word	0x00038870
        /*1144*/ 	.short	0x0100
        /*1146*/ 	.byte	0x06
	.zero		1


	//   ....[11]....
        /*1148*/ 	.word	0x00000660
        /*114c*/ 	.word	0x000000ff
        /*1150*/ 	.word	0x00038880
        /*1154*/ 	.short	0x0100
        /*1156*/ 	.byte	0x06
	.zero		1


	//   ....[12]....
        /*1158*/ 	.word	0x00000670
        /*115c*/ 	.word	0x000000ff
        /*1160*/ 	.word	0x00038878
        /*1164*/ 	.short	0x0100
        /*1166*/ 	.byte	0x06
	.zero		1


	//   ....[13]....
        /*1168*/ 	.word	0x00000680
        /*116c*/ 	.word	0x000000ff
        /*1170*/ 	.word	0x00038888
        /*1174*/ 	.short	0x0100
        /*1176*/ 	.byte	0x06
	.zero		1


	//   ....[14]....
        /*1178*/ 	.word	0x000007b0
        /*117c*/ 	.word	0x000000ff
        /*1180*/ 	.word	0x00038890
        /*1184*/ 	.short	0x0100
        /*1186*/ 	.byte	0x08
	.zero		1


	//   ....[15]....
        /*1188*/ 	.word	0x000007c0
        /*118c*/ 	.word	0x000000ff
        /*1190*/ 	.word	0x000388a0
        /*1194*/ 	.short	0x0100
        /*1196*/ 	.byte	0x08
	.zero		1


	//   ....[16]....
        /*1198*/ 	.word	0x000007d0
        /*119c*/ 	.word	0x000000ff
        /*11a0*/ 	.word	0x00038898
        /*11a4*/ 	.short	0x0100
        /*11a6*/ 	.byte	0x08
	.zero		1


	//   ....[17]....
        /*11a8*/ 	.word	0x000007e0
        /*11ac*/ 	.word	0x000000ff
        /*11b0*/ 	.word	0x000388a8
        /*11b4*/ 	.short	0x0100
        /*11b6*/ 	.byte	0x08
	.zero		1


	//   ....[18]....
        /*11b8*/ 	.word	0x00000910
        /*11bc*/ 	.word	0x000000ff
        /*11c0*/ 	.word	0x000388b0
        /*11c4*/ 	.short	0x0100
        /*11c6*/ 	.byte	0x08
	.zero		1


	//   ....[19]....
        /*11c8*/ 	.word	0x00000920
        /*11cc*/ 	.word	0x000000ff
        /*11d0*/ 	.word	0x000388c0
        /*11d4*/ 	.short	0x0100
        /*11d6*/ 	.byte	0x08
	.zero		1


	//   ....[20]....
        /*11d8*/ 	.word	0x00000930
        /*11dc*/ 	.word	0x000000ff
        /*11e0*/ 	.word	0x000388b8
        /*11e4*/ 	.short	0x0100
        /*11e6*/ 	.byte	0x08
	.zero		1


	//   ....[21]....
        /*11e8*/ 	.word	0x00000940
        /*11ec*/ 	.word	0x000000ff
        /*11f0*/ 	.word	0x000388c8
        /*11f4*/ 	.short	0x0100
        /*11f6*/ 	.byte	0x08
	.zero		1


	//   ....[22]....
        /*11f8*/ 	.word	0x000030e0
        /*11fc*/ 	.word	0x0000006e
        /*1200*/ 	.word	0x00038890
        /*1204*/ 	.short	0x010a
        /*1206*/ 	.byte	0x3f
	.zero		1


	//   ....[23]....
        /*1208*/ 	.word	0x000073f0
        /*120c*/ 	.word	0x0000006e
        /*1210*/ 	.word	0x00038890
        /*1214*/ 	.short	0x010a
        /*1216*/ 	.byte	0x3f
	.zero		1


	//   ....[24]....
        /*1218*/ 	.word	0x0000b800
        /*121c*/ 	.word	0x0000006e
        /*1220*/ 	.word	0x00038890
        /*1224*/ 	.short	0x010a
        /*1226*/ 	.byte	0x3f
	.zero		1


	//   ....[25]....
        /*1228*/ 	.word	0x0000bda0
        /*122c*/ 	.word	0x00000030
        /*1230*/ 	.word	0x00000000
        /*1234*/ 	.short	0x0101
        /*1236*/ 	.byte	0x3f
	.zero		1


	//   ....[26]....
        /*1238*/ 	.word	0x0000bde0
        /*123c*/ 	.word	0x0000006e
        /*1240*/ 	.word	0x000388b0
        /*1244*/ 	.short	0x010a
        /*1246*/ 	.byte	0x3f
	.zero		1


	//   ....[27]....
        /*1248*/ 	.word	0x0000c3e0
        /*124c*/ 	.word	0x0000006e
        /*1250*/ 	.word	0x00000000
        /*1254*/ 	.short	0x0101
        /*1256*/ 	.byte	0x3f
	.zero		1


	//   ....[28]....
        /*1258*/ 	.word	0x0000cec0
        /*125c*/ 	.word	0x00000016
        /*1260*/ 	.word	0x00038800
        /*1264*/ 	.short	0x010a
        /*1266*/ 	.byte	0x3f
	.zero		1


	//   ....[29]....
        /*1268*/ 	.word	0x0000cf10
        /*126c*/ 	.word	0x00000016
        /*1270*/ 	.word	0x00038800
        /*1274*/ 	.short	0x010a
        /*1276*/ 	.byte	0x3f
	.zero		1


	//   ....[30]....
        /*1278*/ 	.word	0x0000d500
        /*127c*/ 	.word	0x00000016
        /*1280*/ 	.word	0x00038800
        /*1284*/ 	.short	0x010a
        /*1286*/ 	.byte	0x3f
	.zero		1


	//   ....[31]....
        /*1288*/ 	.word	0x00010b10
        /*128c*/ 	.word	0x00000016
        /*1290*/ 	.word	0x00038800
        /*1294*/ 	.short	0x010a
        /*1296*/ 	.byte	0x3f
	.zero		1


	//   ....[32]....
        /*1298*/ 	.word	0x00014350
        /*129c*/ 	.word	0x00000004
        /*12a0*/ 	.word	0x00038830
        /*12a4*/ 	.short	0x010a
        /*12a6*/ 	.byte	0x3f
	.zero		1


	//   ....[33]....
        /*12a8*/ 	.word	0x00014440
        /*12ac*/ 	.word	0x00000004
        /*12b0*/ 	.word	0x00038830
        /*12b4*/ 	.short	0x010a
        /*12b6*/ 	.byte	0x3f
	.zero		1


	//   ....[34]....
        /*12b8*/ 	.word	0x00015470
        /*12bc*/ 	.word	0x00000004
        /*12c0*/ 	.word	0x00000000
        /*12c4*/ 	.short	0x0101
        /*12c6*/ 	.byte	0x3f
	.zero		1


	//   ....[35]....
        /*12c8*/ 	.word	0x00017040
        /*12cc*/ 	.word	0x00000003
        /*12d0*/ 	.word	0x00038830
        /*12d4*/ 	.short	0x010a
        /*12d6*/ 	.byte	0x3f
	.zero		1


	//   ....[36]....
        /*12d8*/ 	.word	0x00017090
        /*12dc*/ 	.word	0x00000003
        /*12e0*/ 	.word	0x00038830
        /*12e4*/ 	.short	0x010a
        /*12e6*/ 	.byte	0x3f
	.zero		1


	//   ....[37]....
        /*12e8*/ 	.word	0x000174d0
        /*12ec*/ 	.word	0x00000006
        /*12f0*/ 	.word	0x00038850
        /*12f4*/ 	.short	0x010a
        /*12f6*/ 	.byte	0x3f
	.zero		1


	//   ....[38]....
        /*12f8*/ 	.word	0x00017510
        /*12fc*/ 	.word	0x00000006
        /*1300*/ 	.word	0x00038850
        /*1304*/ 	.short	0x010a
        /*1306*/ 	.byte	0x3f
	.zero		1


	//   ....[39]....
        /*1308*/ 	.word	0x00018880
        /*130c*/ 	.word	0x000000cc
        /*1310*/ 	.word	0x00000000
        /*1314*/ 	.short	0x0101
        /*1316*/ 	.byte	0x3f
	.zero		1


	//   ....[40]....
        /*1318*/ 	.word	0x000189f0
        /*131c*/ 	.word	0x0000000c
        /*1320*/ 	.word	0x00000000
        /*1324*/ 	.short	0x0101
        /*1326*/ 	.byte	0x3f
	.zero		1


	//   ....[41]....
        /*1328*/ 	.word	0x00019450
        /*132c*/ 	.word	0x00000004
        /*1330*/ 	.word	0x00038850
        /*1334*/ 	.short	0x010a
        /*1336*/ 	.byte	0x3f
	.zero		1


	//   ....[42]....
        /*1338*/ 	.word	0x000194d0
        /*133c*/ 	.word	0x00000004
        /*1340*/ 	.word	0x00038850
        /*1344*/ 	.short	0x010a
        /*1346*/ 	.byte	0x3f
	.zero		1


	//   ....[43]....
        /*1348*/ 	.word	0x00019aa0
        /*134c*/ 	.word	0x00000016
        /*1350*/ 	.word	0x00000000
        /*1354*/ 	.short	0x0101
        /*1356*/ 	.byte	0x3f
	.zero		1


	//   ....[44]....
        /*1358*/ 	.word	0x0001cad0
        /*135c*/ 	.word	0x00000000
        /*1360*/ 	.word	0x00000000
        /*1364*/ 	.short	0x0101
        /*1366*/ 	.byte	0x3f
	.zero		1


	//   ....[45]....
        /*1368*/ 	.word	0x0001f440
        /*136c*/ 	.word	0x00000004
        /*1370*/ 	.word	0x00038820
        /*1374*/ 	.short	0x010a
        /*1376*/ 	.byte	0x3f
	.zero		1


	//   ....[46]....
        /*1378*/ 	.word	0x0001f530
        /*137c*/ 	.word	0x00000005
        /*1380*/ 	.word	0x000388a0
        /*1384*/ 	.short	0x010a
        /*1386*/ 	.byte	0x3f
	.zero		1


	//   ....[47]....
        /*1388*/ 	.word	0x0001f880
        /*138c*/ 	.word	0x00000005
        /*1390*/ 	.word	0x000388c0
        /*1394*/ 	.short	0x010a
        /*1396*/ 	.byte	0x3f
	.zero		1


	//   ....[48]....
        /*1398*/ 	.word	0x0001fd30
        /*139c*/ 	.word	0x00000006
        /*13a0*/ 	.word	0x000388a0
        /*13a4*/ 	.short	0x010a
        /*13a6*/ 	.byte	0x3f
	.zero		1


	//   ....[49]....
        /*13a8*/ 	.word	0x00020070
        /*13ac*/ 	.word	0x00000006
        /*13b0*/ 	.word	0x000388c0
        /*13b4*/ 	.short	0x010a
        /*13b6*/ 	.byte	0x3f
	.zero		1


	//   ....[50]....
        /*13b8*/ 	.word	0x00020fb0
        /*13bc*/ 	.word	0x00000000
        /*13c0*/ 	.word	0x00038880
        /*13c4*/ 	.short	0x010a
        /*13c6*/ 	.byte	0x3f
	.zero		1


	//   ....[51]....
        /*13c8*/ 	.word	0x000211d0
        /*13cc*/ 	.word	0x00000000
        /*13d0*/ 	.word	0x00038840
        /*13d4*/ 	.short	0x010a
        /*13d6*/ 	.byte	0x3f
	.zero		1


	//   ....[52]....
        /*13d8*/ 	.word	0x00022040
        /*13dc*/ 	.word	0x00000009
        /*13e0*/ 	.word	0x00038800
        /*13e4*/ 	.short	0x0107
        /*13e6*/ 	.byte	0x3f
	.zero		1


	//   ....[53]....
        /*13e8*/ 	.word	0x00022140
        /*13ec*/ 	.word	0x00000002
        /*13f0*/ 	.word	0x00038800
        /*13f4*/ 	.short	0x0101
        /*13f6*/ 	.byte	0x3f
	.zero		1


	//   ....[54]....
        /*13f8*/ 	.word	0x00022160
        /*13fc*/ 	.word	0x00000002
        /*1400*/ 	.word	0x00038820
        /*1404*/ 	.short	0x010a
        /*1406*/ 	.byte	0x3f
	.zero		1


	//   ....[55]....
        /*1408*/ 	.word	0x000224c0
        /*140c*/ 	.word	0x00000006
        /*1410*/ 	.word	0x00038880
        /*1414*/ 	.short	0x010a
        /*1416*/ 	.byte	0x3f
	.zero		1


	//   ....[56]....
        /*1418*/ 	.word	0x00022830
        /*141c*/ 	.word	0x00000006
        /*1420*/ 	.word	0x00038840
        /*1424*/ 	.short	0x010a
        /*1426*/ 	.byte	0x3f
	.zero		1


	//   ....[57]....
        /*1428*/ 	.word	0x00022c20
        /*142c*/ 	.word	0x00000003
        /*1430*/ 	.word	0x00038870
        /*1434*/ 	.short	0x010a
        /*1436*/ 	.byte	0x3f
	.zero		1


	//   ....[58]....
        /*1438*/ 	.word	0x00022c90
        /*143c*/ 	.word	0x00000003
        /*1440*/ 	.word	0x00038860
        /*1444*/ 	.short	0x010a
        /*1446*/ 	.byte	0x3f
	.zero		1


	//   ....[59]....
        /*1448*/ 	.word	0x000238c0
        /*144c*/ 	.word	0x00000003
        /*1450*/ 	.word	0x00038850
        /*1454*/ 	.short	0x0101
        /*1456*/ 	.byte	0x3f
	.zero		1


	//   ....[60]....
        /*1458*/ 	.word	0x00023940
        /*145c*/ 	.word	0x00000003
        /*1460*/ 	.word	0x00000000
        /*1464*/ 	.short	0x0101
        /*1466*/ 	.byte	0x3f
	.zero		1


	//   ....[61]....
        /*1468*/ 	.word	0x00023b70
        /*146c*/ 	.word	0x00000000
        /*1470*/ 	.word	0x00038870
        /*1474*/ 	.short	0x010a
        /*1476*/ 	.byte	0x3f
	.zero		1


	//   ....[62]....
        /*1478*/ 	.word	0x00023be0
        /*147c*/ 	.word	0x00000000
        /*1480*/ 	.word	0x00038860
        /*1484*/ 	.short	0x010a
        /*1486*/ 	.byte	0x3f
	.zero		1


	//   ....[63]....
        /*1488*/ 	.word	0x00024800
        /*148c*/ 	.word	0x00000000
        /*1490*/ 	.word	0x00038850
        /*1494*/ 	.short	0x0101
        /*1496*/ 	.byte	0x3f
	.zero		1


	//   ....[64]....
        /*1498*/ 	.word	0x00024850
        /*149c*/ 	.word	0x00000000
        /*14a0*/ 	.word	0x00000000
        /*14a4*/ 	.short	0x0101
        /*14a6*/ 	.byte	0x3f
	.zero		1


	//   ....[65]....
        /*14a8*/ 	.word	0x000253d0
        /*14ac*/ 	.word	0x00000000
        /*14b0*/ 	.word	0x00038820
        /*14b4*/ 	.short	0x010a
        /*14b6*/ 	.byte	0x3f
	.zero		1


	//   ....[66]....
        /*14b8*/ 	.word	0x00025580
        /*14bc*/ 	.word	0x00000006
        /*14c0*/ 	.word	0x00000000
        /*14c4*/ 	.short	0x010a
        /*14c6*/ 	.byte	0x3f
	.zero		1


	//   ....[67]....
        /*14c8*/ 	.word	0x000255f0
        /*14cc*/ 	.word	0x00000007
        /*14d0*/ 	.word	0x00000000
        /*14d4*/ 	.short	0x010a
        /*14d6*/ 	.byte	0x3f
	.zero		1


	//   ....[68]....
        /*14d8*/ 	.word	0x00025650
        /*14dc*/ 	.word	0x00000004
        /*14e0*/ 	.word	0x00038860
        /*14e4*/ 	.short	0x010a
        /*14e6*/ 	.byte	0x3f
	.zero		1


	//   ....[69]....
        /*14e8*/ 	.word	0x000256a0
        /*14ec*/ 	.word	0x00000003
        /*14f0*/ 	.word	0x00038860
        /*14f4*/ 	.short	0x010a
        /*14f6*/ 	.byte	0x3f
	.zero		1


	//   ....[70]....
        /*14f8*/ 	.word	0x000256e0
        /*14fc*/ 	.word	0x00000004
        /*1500*/ 	.word	0x00038880
        /*1504*/ 	.short	0x010a
        /*1506*/ 	.byte	0x3f
	.zero		1


	//   ....[71]....
        /*1508*/ 	.word	0x00025700
        /*150c*/ 	.word	0x00000003
        /*1510*/ 	.word	0x00038880
        /*1514*/ 	.short	0x010a
        /*1516*/ 	.byte	0x3f
	.zero		1


	//   ....[72]....
        /*1518*/ 	.word	0x00025760
        /*151c*/ 	.word	0x0000006e
        /*1520*/ 	.word	0x00038890
        /*1524*/ 	.short	0x010a
        /*1526*/ 	.byte	0x3f
	.zero		1


	//   ....[73]....
        /*1528*/ 	.word	0x000257b0
        /*152c*/ 	.word	0x0000006e
        /*1530*/ 	.word	0x00038890
        /*1534*/ 	.short	0x010a
        /*1536*/ 	.byte	0x3f
	.zero		1


	//   ....[74]....
        /*1538*/ 	.word	0x00025800
        /*153c*/ 	.word	0x0000006e
        /*1540*/ 	.word	0x00038890
        /*1544*/ 	.short	0x010a
        /*1546*/ 	.byte	0x3f
	.zero		1


	//   ....[75]....
        /*1548*/ 	.word	0x00025850
        /*154c*/ 	.word	0x0000006e
        /*1550*/ 	.word	0x000388b0
        /*1554*/ 	.short	0x010a
        /*1556*/ 	.byte	0x3f
	.zero		1


	//   ....[76]....
        /*1558*/ 	.word	0x00025b60
        /*155c*/ 	.word	0x00000016
        /*1560*/ 	.word	0x00038800
        /*1564*/ 	.short	0x010a
        /*1566*/ 	.byte	0x3f
	.zero		1


	//   ....[77]....
        /*1568*/ 	.word	0x00025d70
        /*156c*/ 	.word	0x00000016
        /*1570*/ 	.word	0x00038800
        /*1574*/ 	.short	0x010a
        /*1576*/ 	.byte	0x3f
	.zero		1


	//   ....[78]....
        /*1578*/ 	.word	0x00025dc0
        /*157c*/ 	.word	0x00000004
        /*1580*/ 	.word	0x00038830
        /*1584*/ 	.short	0x010a
        /*1586*/ 	.byte	0x3f
	.zero		1


	//   ....[79]....
        /*1588*/ 	.word	0x00025e10
        /*158c*/ 	.word	0x00000003
        /*1590*/ 	.word	0x00038830
        /*1594*/ 	.short	0x010a
        /*1596*/ 	.byte	0x3f
	.zero		1


	//   ....[80]....
        /*1598*/ 	.word	0x00025e60
        /*159c*/ 	.word	0x00000006
        /*15a0*/ 	.word	0x00038850
        /*15a4*/ 	.short	0x010a
        /*15a6*/ 	.byte	0x3f
	.zero		1


	//   ....[81]....
        /*15a8*/ 	.word	0x00025eb0
        /*15ac*/ 	.word	0x00000004
        /*15b0*/ 	.word	0x00038850
        /*15b4*/ 	.short	0x010a
        /*15b6*/ 	.byte	0x3f
	.zero		1


	//   ....[82]....
        /*15b8*/ 	.word	0x00028490
        /*15bc*/ 	.word	0x00000003
        /*15c0*/ 	.word	0x00038820
        /*15c4*/ 	.short	0x010a
        /*15c6*/ 	.byte	0x3f
	.zero		1


	//   ....[83]....
        /*15c8*/ 	.word	0x000284e0
        /*15cc*/ 	.word	0x00000005
        /*15d0*/ 	.word	0x000388a0
        /*15d4*/ 	.short	0x010a
        /*15d6*/ 	.byte	0x3f
	.zero		1


	//   ....[84]....
        /*15d8*/ 	.word	0x00028530
        /*15dc*/ 	.word	0x00000005
        /*15e0*/ 	.word	0x000388c0
        /*15e4*/ 	.short	0x010a
        /*15e6*/ 	.byte	0x3f
	.zero		1


	//   ....[85]....
        /*15e8*/ 	.word	0x00028580
        /*15ec*/ 	.word	0x00000006
        /*15f0*/ 	.word	0x000388a0
        /*15f4*/ 	.short	0x010a
        /*15f6*/ 	.byte	0x3f
	.zero		1


	//   ....[86]....
        /*15f8*/ 	.word	0x000285d0
        /*15fc*/ 	.word	0x00000006
        /*1600*/ 	.word	0x000388c0
        /*1604*/ 	.short	0x010a
        /*1606*/ 	.byte	0x3f
	.zero		1


	//   ....[87]....
        /*1608*/ 	.word	0x00028770
        /*160c*/ 	.word	0x00000000
        /*1610*/ 	.word	0x00038880
        /*1614*/ 	.short	0x010a
        /*1616*/ 	.byte	0x3f
	.zero		1


	//   ....[88]....
        /*1618*/ 	.word	0x000287c0
        /*161c*/ 	.word	0x00000000
        /*1620*/ 	.word	0x00038840
        /*1624*/ 	.short	0x010a
        /*1626*/ 	.byte	0x3f
	.zero		1


	//   ....[89]....
        /*1628*/ 	.word	0x00029330
        /*162c*/ 	.word	0x00000002
        /*1630*/ 	.word	0x00038820
        /*1634*/ 	.short	0x010a
        /*1636*/ 	.byte	0x3f
	.zero		1


	//   ....[90]....
        /*1638*/ 	.word	0x00029380
        /*163c*/ 	.word	0x00000006
        /*1640*/ 	.word	0x00038880
        /*1644*/ 	.short	0x010a
        /*1646*/ 	.byte	0x3f
	.zero		1


	//   ....[91]....
        /*1648*/ 	.word	0x000293d0
        /*164c*/ 	.word	0x00000006
        /*1650*/ 	.word	0x00038840
        /*1654*/ 	.short	0x010a
        /*1656*/ 	.byte	0x3f
	.zero		1


	//   ....[92]....
        /*1658*/ 	.word	0x00029420
        /*165c*/ 	.word	0x00000003
        /*1660*/ 	.word	0x00038870
        /*1664*/ 	.short	0x010a
        /*1666*/ 	.byte	0x3f
	.zero		1


	//   ....[93]....
        /*1668*/ 	.word	0x00029470
        /*166c*/ 	.word	0x00000003
        /*1670*/ 	.word	0x00038860
        /*1674*/ 	.short	0x010a
        /*1676*/ 	.byte	0x3f
	.zero		1


	//   ....[94]....
        /*1678*/ 	.word	0x000294c0
        /*167c*/ 	.word	0x00000000
        /*1680*/ 	.word	0x00038870
        /*1684*/ 	.short	0x010a
        /*1686*/ 	.byte	0x3f
	.zero		1


	//   ....[95]....
        /*1688*/ 	.word	0x00029510
        /*168c*/ 	.word	0x00000000
        /*1690*/ 	.word	0x00038860
        /*1694*/ 	.short	0x010a
        /*1696*/ 	.byte	0x3f
	.zero		1


	//   ....[96]....
        /*1698*/ 	.word	0x00029f70
        /*169c*/ 	.word	0x00000000
        /*16a0*/ 	.word	0x00038820
        /*16a4*/ 	.short	0x010a
        /*16a6*/ 	.byte	0x3f
	.zero		1


	//   ....[97]....
        /*16a8*/ 	.word	0x0002a110
        /*16ac*/ 	.word	0x00000006
        /*16b0*/ 	.word	0x00000000
        /*16b4*/ 	.short	0x010a
        /*16b6*/ 	.byte	0x3f
	.zero		1


	//   ....[98]....
        /*16b8*/ 	.word	0x0002a160
        /*16bc*/ 	.word	0x00000007
        /*16c0*/ 	.word	0x00000000
        /*16c4*/ 	.short	0x010a
        /*16c6*/ 	.byte	0x3f
	.zero		1


	//   ....[99]....
        /*16c8*/ 	.word	0x0002a1b0
        /*16cc*/ 	.word	0x00000004
        /*16d0*/ 	.word	0x00038860
        /*16d4*/ 	.short	0x010a
        /*16d6*/ 	.byte	0x3f
	.zero		1


	//   ....[100]....
        /*16d8*/ 	.word	0x0002a200
        /*16dc*/ 	.word	0x00000003
        /*16e0*/ 	.word	0x00038860
        /*16e4*/ 	.short	0x010a
        /*16e6*/ 	.byte	0x3f
	.zero		1


	//   ....[101]....
        /*16e8*/ 	.word	0x0002a250
        /*16ec*/ 	.word	0x00000004
        /*16f0*/ 	.word	0x00038880
        /*16f4*/ 	.short	0x010a
        /*16f6*/ 	.byte	0x3f
	.zero		1


	//----- nvinfo : EIATTR_NUM_MBARRIERS
	.align		4
.L_407:
        /*16f8*/ 	.byte	0x03, 0x38
        /*16fa*/ 	.short	0x0016


	//----- nvinfo : EIATTR_EXIT_INSTR_OFFSETS
	.align		4
        /*16fc*/ 	.byte	0x04, 0x1c
        /*16fe*/ 	.short	(.L_409 - .L_408)


	//   ....[0]....
.L_408:
        /*1700*/ 	.word	0x00025750


	//----- nvinfo : EIATTR_MAX_THREADS
	.align		4
.L_409:
        /*1704*/ 	.byte	0x04, 0x05
        /*1706*/ 	.short	(.L_411 - .L_410)
.L_410:
        /*1708*/ 	.word	0x00000180
        /*170c*/ 	.word	0x00000001
        /*1710*/ 	.word	0x00000001


	//----- nvinfo : EIATTR_CRS_STACK_SIZE
	.align		4
.L_411:
        /*1714*/ 	.byte	0x04, 0x1e
        /*1716*/ 	.short	(.L_413 - .L_412)
.L_412:
        /*1718*/ 	.word	0x00000000


	//----- nvinfo : EIATTR_CBANK_PARAM_SIZE
	.align		4
.L_413:
        /*171c*/ 	.byte	0x03, 0x19
        /*171e*/ 	.short	0x0af0


	//----- nvinfo : EIATTR_PARAM_CBANK
	.align		4
        /*1720*/ 	.byte	0x04, 0x0a
        /*1722*/ 	.short	(.L_415 - .L_414)
	.align		4
.L_414:
        /*1724*/ 	.word	index@(.nv.constant0._ZN7cutlass13device_kernelIN5flash11enable_sm90INS1_16FlashAttnFwdSm90INS1_25CollectiveMainloopFwdSm90ILi2EN4cute5tupleIJNS5_1CILi1EEES8_S8_EEENS6_IJNS7_ILi128EEESA_NS7_ILi256EEEEEELi256ENS_12float_e4m3_tEfNS_4arch4Sm90ELb0ELb0ELb0ELb1ELb0ELb1ELb0ELb1ELb1ELb1ELb0ELb0EEENS1_21CollectiveEpilogueFwdINS6_IJSA_SB_SA_EEES9_NS_10bfloat16_tESF_Li256ELb1ELb1ELb0ELb1EEENS1_36VarlenDynamicPersistentTileSchedulerILi128ELi128ELi256ELi128ELb0ELb1ELb1ELb0ELb1ELb1EEEEEEEEEvNT_6ParamsE)
        /*1728*/ 	.short	0x0210
        /*172a*/ 	.short	0x0af0


	//----- nvinfo : EIATTR_SW_WAR
	.align		4
.L_415:
        /*172c*/ 	.byte	0x04, 0x36
        /*172e*/ 	.short	(.L_417 - .L_416)
.L_416:
        /*1730*/ 	.word	0x00000008
.L_417:


//--------------------- .nv.info._ZN7cutlass13device_kernelIN5flash11enable_sm90INS1_16FlashAttnFwdSm90INS1_25CollectiveMainloopFwdSm90ILi2EN4cute5tupleIJNS5_1CILi1EEES8_S8_EEENS6_IJNS7_ILi128EEENS7_ILi64EEENS7_ILi256EEEEEELi256ENS_12float_e4m3_tEfNS_4arch4Sm90ELb0ELb1ELb0ELb0ELb0ELb0ELb0ELb1ELb1ELb1ELb0ELb0EEENS1_21CollectiveEpilogueFwdINS6_IJSA_SC_SB_EEES9_NS_10bfloat16_tESG_Li256ELb0ELb1ELb0ELb1EEENS1_30DynamicPersistentTileSchedulerILi256ELi128ELb0ELb1ELb1EEEEEEEEEvNT_6ParamsE --------------------------
	.section	.nv.info._ZN7cutlass13device_kernelIN5flash11enable_sm90INS1_16FlashAttnFwdSm90INS1_25CollectiveMainloopFwdSm90ILi2EN4cute5tupleIJNS5_1CILi1EEES8_S8_EEENS6_IJNS7_ILi128EEENS7_ILi64EEENS7_ILi256EEEEEELi256ENS_12float_e4m3_tEfNS_4arch4Sm90ELb0ELb1ELb0ELb0ELb0ELb0ELb0ELb1ELb1ELb1ELb0ELb0EEENS1_21CollectiveEpilogueFwdINS6_IJSA_SC_SB_EEES9_NS_10bfloat16_tESG_Li256ELb0ELb1ELb0ELb1EEENS1_30DynamicPersistentTileSchedulerILi256ELi128ELb0ELb1ELb1EEEEEEEEEvNT_6ParamsE,"",@"SHT_CUDA_INFO"
	.sectionflags	@""
	.align	4


	//----- nvinfo : EIATTR_CUDA_API_VERSION
	.align		4
        /*0000*/ 	.byte	0x04, 0x37
        /*0002*/ 	.short	(.L_419 - .L_418)
.L_418:
        /*0004*/ 	.word	0x00000082


	//----- nvinfo : EIATTR_KPARAM_INFO
	.align		4
.L_419:
        /*0008*/ 	.byte	0x04, 0x17
        /*000a*/ 	.short	(.L_421 - .L_420)
.L_420:
        /*000c*/ 	.word	0x00000000
        /*0010*/ 	.short	0x0000
        /*0012*/ 	.short	0x0070
        /*0014*/ 	.byte	0x00, 0xf0, 0x01, 0x2a


	//----- nvinfo : EIATTR_SPARSE_MMA_MASK
	.align		4
.L_421:
        /*0018*/ 	.byte	0x03, 0x50
        /*001a*/ 	.short	0x0000


	//----- nvinfo : EIATTR_MAXREG_COUNT
	.align		4
        /*001c*/ 	.byte	0x03, 0x1b
        /*001e*/ 	.short	0x00a8


	//----- nvinfo : EIATTR_NUM_BARRIERS
	.align		4
        /*0020*/ 	.byte	0x02, 0x4c
        /*0022*/ 	.byte	0x10
	.zero		1


	//----- nvinfo : EIATTR_EXTERNS
	.align		4
        /*0024*/ 	.byte	0x04, 0x0f
        /*0026*/ 	.short	(.L_423 - .L_422)


	//   ....[0]....
	.align		4
.L_422:
        /*0028*/ 	.word	index@(__assertfail)


	//----- nvinfo : EIATTR_ANNOTATIONS
	.align		4
.L_423:
        /*002c*/ 	.byte	0x04, 0x55
        /*002e*/ 	.short	(.L_425 - .L_424)


	//   ....[0]....
.L_424:
        /* <DEDUP_REMOVED lines=36> */


	//----- nvinfo : EIATTR_MERCURY_ISA_VERSION
	.align		4
.L_425:
        /*0258*/ 	.byte	0x03, 0x5f
        /*025a*/ 	.short	0x0101


	//----- nvinfo : EIATTR_INT_WARP_WIDE_INSTR_OFFSETS
	.align		4
        /*025c*/ 	.byte	0x04, 0x31
        /*025e*/ 	.short	(.L_427 - .L_426)


	//   ....[0]....
.L_426:
        /*0260*/ 	.word	0x00000130


	//   ....[1]....
        /*0264*/ 	.word	0x00000170


	//   ....[2]....
        /*0268*/ 	.word	0x000001e0


	//   ....[3]....
        /*026c*/ 	.word	0x0000f7b0


	//   ....[4]....
        /*0270*/ 	.word	0x0000f840


	//   ....[5]....
        /*0274*/ 	.word	0x00012360


	//   ....[6]....
        /*0278*/ 	.word	0x000123f0


	//----- nvinfo : EIATTR_COOP_GROUP_MASK_REGIDS
	.align		4
.L_427:
        /*027c*/ 	.byte	0x04, 0x29
        /*027e*/ 	.short	(.L_429 - .L_428)


	//   ....[0]....
.L_428:
        /*0280*/ 	.word	0xffffffff


	//   ....[1]....
        /*0284*/ 	.word	0xffffffff


	//   ....[2]....
        /*0288*/ 	.word	0xffffffff


	//   ....[3]....
        /*028c*/ 	.word	0xffffffff


	//   ....[4]....
        /*0290*/ 	.word	0xffffffff


	//   ....[5]....
        /*0294*/ 	.word	0xffffffff


	//   ....[6]....
        /*0298*/ 	.word	0xffffffff


	//   ....[7]....
        /*029c*/ 	.word	0xffffffff


	//   ....[8]....
        /*02a0*/ 	.word	0xffffffff


	//   ....[9]....
        /*02a4*/ 	.word	0xffffffff


	//   ....[10]....
        /*02a8*/ 	.word	0xffffffff


	//   ....[11]....
        /*02ac*/ 	.word	0xffffffff


	//   ....[12]....
        /*02b0*/ 	.word	0xffffffff


	//   ....[13]....
        /*02b4*/ 	.word	0xffffffff


	//   ....[14]....
        /*02b8*/ 	.word	0xffffffff


	//   ....[15]....
        /*02bc*/ 	.word	0xffffffff


	//   ....[16]....
        /*02c0*/ 	.word	0xffffffff


	//   ....[17]....
        /*02c4*/ 	.word	0xffffffff


	//   ....[18]....
        /*02c8*/ 	.word	0xffffffff


	//   ....[19]....
        /*02cc*/ 	.word	0xffffffff


	//   ....[20]....
        /*02d0*/ 	.word	0xffffffff


	//   ....[21]....
        /*02d4*/ 	.word	0xffffffff


	//   ....[22]....
        /*02d8*/ 	.word	0xffffffff


	//   ....[23]....
        /*02dc*/ 	.word	0xffffffff


	//   ....[24]....
        /*02e0*/ 	.word	0xffffffff


	//   ....[25]....
        /*02e4*/ 	.word	0xffffffff


	//   ....[26]....
        /*02e8*/ 	.word	0xffffffff


	//   ....[27]....
        /*02ec*/ 	.word	0xffffffff


	//   ....[28]....
        /*02f0*/ 	.word	0xffffffff


	//   ....[29]....
        /*02f4*/ 	.word	0xffffffff


	//   ....[30]....
        /*02f8*/ 	.word	0xffffffff


	//   ....[31]....
        /*02fc*/ 	.word	0xffffffff


	//   ....[32]....
        /*0300*/ 	.word	0xffffffff


	//   ....[33]....
        /*0304*/ 	.word	0xffffffff


	//   ....[34]....
        /*0308*/ 	.word	0xffffffff


	//   ....[35]....
        /*030c*/ 	.word	0xffffffff


	//   ....[36]....
        /*0310*/ 	.word	0xffffffff


	//   ....[37]....
        /*0314*/ 	.word	0xffffffff


	//   ....[38]....
        /*0318*/ 	.word	0xffffffff


	//   ....[39]....
        /*031c*/ 	.word	0xffffffff


	//   ....[40]....
        /*0320*/ 	.word	0xffffffff


	//   ....[41]....
        /*0324*/ 	.word	0xffffffff


	//   ....[42]....
        /*0328*/ 	.word	0xffffffff


	//   ....[43]....
        /*032c*/ 	.word	0xffffffff


	//   ....[44]....
        /*0330*/ 	.word	0xffffffff


	//   ....[45]....
        /*0334*/ 	.word	0xffffffff


	//   ....[46]....
        /*0338*/ 	.word	0xffffffff


	//   ....[47]....
        /*033c*/ 	.word	0xffffffff


	//   ....[48]....
        /*0340*/ 	.word	0xffffffff


	//   ....[49]....
        /*0344*/ 	.word	0xffffffff


	//   ....[50]....
        /*0348*/ 	.word	0xffffffff


	//   ....[51]....
        /*034c*/ 	.word	0xffffffff


	//   ....[52]....
        /*0350*/ 	.word	0xffffffff


	//   ....[53]....
        /*0354*/ 	.word	0xffffffff


	//   ....[54]....
        /*0358*/ 	.word	0xffffffff


	//   ....[55]....
        /*035c*/ 	.word	0xffffffff


	//   ....[56]....
        /*0360*/ 	.word	0xffffffff


	//   ....[57]....
        /*0364*/ 	.word	0xffffffff


	//   ....[58]....
        /*0368*/ 	.word	0xffffffff


	//   ....[59]....
        /*036c*/ 	.word	0xffffffff


	//   ....[60]....
        /*0370*/ 	.word	0xffffffff


	//   ....[61]....
        /*0374*/ 	.word	0xffffffff


	//   ....[62]....
        /*0378*/ 	.word	0xffffffff


	//   ....[63]....
        /*037c*/ 	.word	0xffffffff


	//   ....[64]....
        /*0380*/ 	.word	0xffffffff


	//   ....[65]....
        /*0384*/ 	.word	0xffffffff


	//   ....[66]....
        /*0388*/ 	.word	0xffffffff


	//   ....[67]....
        /*038c*/ 	.word	0xffffffff


	//   ....[68]....
        /*0390*/ 	.word	0xffffffff


	//   ....[69]....
        /*0394*/ 	.word	0xffffffff


	//   ....[70]....
        /*0398*/ 	.word	0xffffffff


	//   ....[71]....
        /*039c*/ 	.word	0xffffffff


	//   ....[72]....
        /*03a0*/ 	.word	0xffffffff


	//   ....[73]....
        /*03a4*/ 	.word	0xffffffff


	//   ....[74]....
        /*03a8*/ 	.word	0xffffffff


	//   ....[75]....
        /*03ac*/ 	.word	0xffffffff


	//   ....[76]....
        /*03b0*/ 	.word	0xffffffff


	//   ....[77]....
        /*03b4*/ 	.word	0xffffffff


	//   ....[78]....
        /*03b8*/ 	.word	0xffffffff


	//   ....[79]....
        /*03bc*/ 	.word	0xffffffff


	//   ....[80]....
        /*03c0*/ 	.word	0xffffffff


	//   ....[81]....
        /*03c4*/ 	.word	0xffffffff


	//   ....[82]....
        /*03c8*/ 	.word	0xffffffff


	//   ....[83]....
        /*03cc*/ 	.word	0xffffffff


	//   ....[84]....
        /*03d0*/ 	.word	0xffffffff


	//   ....[85]....
        /*03d4*/ 	.word	0xffffffff


	//   ....[86]....
        /*03d8*/ 	.word	0xffffffff


	//   ....[87]....
        /*03dc*/ 	.word	0xffffffff


	//   ....[88]....
        /*03e0*/ 	.word	0xffffffff


	//   ....[89]....
        /*03e4*/ 	.word	0xffffffff


	//   ....[90]....
        /*03e8*/ 	.word	0xffffffff


	//   ....[91]....
        /*03ec*/ 	.word	0xffffffff


	//   ....[92]....
        /*03f0*/ 	.word	0xffffffff


	//   ....[93]....
        /*03f4*/ 	.word	0xffffffff


	//   ....[94]....
        /*03f8*/ 	.word	0xffffffff


	//   ....[95]....
        /*03fc*/ 	.word	0xffffffff


	//   ....[96]....
        /*0400*/ 	.word	0xffffffff


	//   ....[97]....
        /*0404*/ 	.word	0xffffffff


	//   ....[98]....
        /*0408*/ 	.word	0xffffffff


	//   ....[99]....
        /*040c*/ 	.word	0xffffffff


	//   ....[100]....
        /*0410*/ 	.word	0xffffffff


	//   ....[101]....
        /*0414*/ 	.word	0xffffffff


	//   ....[102]....
        /*0418*/ 	.word	0xffffffff


	//   ....[103]....
        /*041c*/ 	.word	0xffffffff


	//   ....[104]....
        /*0420*/ 	.word	0xffffffff


	//   ....[105]....
        /*0424*/ 	.word	0xffffffff


	//   ....[106]....
        /*0428*/ 	.word	0xffffffff


	//   ....[107]....
        /*042c*/ 	.word	0xffffffff


	//   ....[108]....
        /*0430*/ 	.word	0xffffffff


	//   ....[109]....
        /*0434*/ 	.word	0xffffffff


	//   ....[110]....
        /*0438*/ 	.word	0xffffffff


	//   ....[111]....
        /*043c*/ 	.word	0xffffffff


	//   ....[112]....
        /*0440*/ 	.word	0xffffffff


	//   ....[113]....
        /*0444*/ 	.word	0xffffffff


	//   ....[114]....
        /*0448*/ 	.word	0xffffffff


	//   ....[115]....
        /*044c*/ 	.word	0xffffffff


	//   ....[116]....
        /*0450*/ 	.word	0xffffffff


	//   ....[117]....
        /*0454*/ 	.word	0xffffffff


	//   ....[118]....
        /*0458*/ 	.word	0xffffffff


	//   ....[119]....
        /*045c*/ 	.word	0xffffffff


	//   ....[120]....
        /*0460*/ 	.word	0xffffffff


	//   ....[121]....
        /*0464*/ 	.word	0xffffffff


	//   ....[122]....
        /*0468*/ 	.word	0xffffffff


	//   ....[123]....
        /*046c*/ 	.word	0xffffffff


	//   ....[124]....
        /*0470*/ 	.word	0xffffffff


	//   ....[125]....
        /*0474*/ 	.word	0xffffffff


	//   ....[126]....
        /*0478*/ 	.word	0xffffffff


	//   ....[127]....
        /*047c*/ 	.word	0xffffffff


	//   ....[128]....
        /*0480*/ 	.word	0xffffffff


	//   ....[129]....
        /*0484*/ 	.word	0xffffffff


	//   ....[130]....
        /*0488*/ 	.word	0xffffffff


	//   ....[131]....
        /*048c*/ 	.word	0xffffffff


	//   ....[132]....
        /*0490*/ 	.word	0xffffffff


	//   ....[133]....
        /*0494*/ 	.word	0xffffffff


	//   ....[134]....
        /*0498*/ 	.word	0xffffffff


	//   ....[135]....
        /*049c*/ 	.word	0xffffffff


	//   ....[136]....
        /*04a0*/ 	.word	0xffffffff


	//   ....[137]....
        /*04a4*/ 	.word	0xffffffff


	//   ....[138]....
        /*04a8*/ 	.word	0x0500000f


	//   ....[139]....
        /*04ac*/ 	.word	0x0500000f


	//   ....[140]....
        /*04b0*/ 	.word	0x0500000f


	//   ....[141]....
        /*04b4*/ 	.word	0x0500000f


	//   ....[142]....
        /*04b8*/ 	.word	0x0500000f


	//   ....[143]....
        /*04bc*/ 	.word	0x0500000f


	//   ....[144]....
        /*04c0*/ 	.word	0x0500000f


	//   ....[145]....
        /*04c4*/ 	.word	0x0500000f


	//   ....[146]....
        /*04c8*/ 	.word	0x0500000f


	//   ....[147]....
        /*04cc*/ 	.word	0x0500000f


	//   ....[148]....
        /*04d0*/ 	.word	0x0500000f


	//   ....[149]....
        /*04d4*/ 	.word	0x0500000f


	//   ....[150]....
        /*04d8*/ 	.word	0x0500000f


	//   ....[151]....
        /*04dc*/ 	.word	0x0500000f


	//   ....[152]....
        /*04e0*/ 	.word	0x0500000f


	//   ....[153]....
        /*04e4*/ 	.word	0x0500000f


	//   ....[154]....
        /*04e8*/ 	.word	0x0500000f


	//   ....[155]....
        /*04ec*/ 	.word	0x0500000f


	//----- nvinfo : EIATTR_COOP_GROUP_INSTR_OFFSETS
	.align		4
.L_429:
        /*04f0*/ 	.byte	0x04, 0x28
        /*04f2*/ 	.short	(.L_431 - .L_430)


	//   ....[0]....
.L_430:
        /*04f4*/ 	.word	0x00000070


	//   ....[1]....
        /*04f8*/ 	.word	0x00000140


	//   ....[2]....
        /*04fc*/ 	.word	0x00000190


	//   ....[3]....
        /*0500*/ 	.word	0x000003c0


	//   ....[4]....
        /*0504*/ 	.word	0x00000520


	//   ....[5]....
        /*0508*/ 	.word	0x00000640


	//   ....[6]....
        /*050c*/ 	.word	0x000007a0


	//   ....[7]....
        /*0510*/ 	.word	0x00001d20


	//   ....[8]....
        /*0514*/ 	.word	0x00002480


	//   ....[9]....
        /*0518*/ 	.word	0x00002800


	//   ....[10]....
        /*051c*/ 	.word	0x000031c0


	//   ....[11]....
        /*0520*/ 	.word	0x000032d0


	//   ....[12]....
        /*0524*/ 	.word	0x00003630


	//   ....[13]....
        /*0528*/ 	.word	0x000036d0


	//   ....[14]....
        /*052c*/ 	.word	0x00004920


	//   ....[15]....
        /*0530*/ 	.word	0x00004b70


	//   ....[16]....
        /*0534*/ 	.word	0x00005240


	//   ....[17]....
        /*0538*/ 	.word	0x00005340


	//   ....[18]....
        /*053c*/ 	.word	0x000056c0


	//   ....[19]....
        /*0540*/ 	.word	0x00005760


	//   ....[20]....
        /*0544*/ 	.word	0x00007100


	//   ....[21]....
        /*0548*/ 	.word	0x00007110


	//   ....[22]....
        /*054c*/ 	.word	0x00007140


	//   ....[23]....
        /*0550*/ 	.word	0x00007150


	//   ....[24]....
        /*0554*/ 	.word	0x00008980


	//   ....[25]....
        /*0558*/ 	.word	0x00008c20


	//   ....[26]....
        /*055c*/ 	.word	0x000092f0


	//   ....[27]....
        /*0560*/ 	.word	0x000093f0


	//   ....[28]....
        /*0564*/ 	.word	0x00009750


	//   ....[29]....
        /*0568*/ 	.word	0x00009800


	//   ....[30]....
        /*056c*/ 	.word	0x0000a9f0


	//   ....[31]....
        /*0570*/ 	.word	0x0000aa00


	//   ....[32]....
        /*0574*/ 	.word	0x0000aa30


	//   ....[33]....
        /*0578*/ 	.word	0x0000aa40


	//   ....[34]....
        /*057c*/ 	.word	0x0000c400


	//   ....[35]....
        /*0580*/ 	.word	0x0000c420


	//   ....[36]....
        /*0584*/ 	.word	0x0000c570


	//   ....[37]....
        /*0588*/ 	.word	0x0000c5b0


	//   ....[38]....
        /*058c*/ 	.word	0x0000c5e0


	//   ....[39]....
        /*0590*/ 	.word	0x0000c600


	//   ....[40]....
        /*0594*/ 	.word	0x0000c620


	//   ....[41]....
        /*0598*/ 	.word	0x0000c630


	//   ....[42]....
        /*059c*/ 	.word	0x0000c650


	//   ....[43]....
        /*05a0*/ 	.word	0x0000c670


	//   ....[44]....
        /*05a4*/ 	.word	0x0000c6a0


	//   ....[45]....
        /*05a8*/ 	.word	0x0000c6d0


	//   ....[46]....
        /*05ac*/ 	.word	0x0000c700


	//   ....[47]....
        /*05b0*/ 	.word	0x0000c710


	//   ....[48]....
        /*05b4*/ 	.word	0x0000c730


	//   ....[49]....
        /*05b8*/ 	.word	0x0000c740


	//   ....[50]....
        /*05bc*/ 	.word	0x0000c750


	//   ....[51]....
        /*05c0*/ 	.word	0x0000c760


	//   ....[52]....
        /*05c4*/ 	.word	0x0000c780


	//   ....[53]....
        /*05c8*/ 	.word	0x0000c7a0


	//   ....[54]....
        /*05cc*/ 	.word	0x0000c7c0


	//   ....[55]....
        /*05d0*/ 	.word	0x0000c7d0


	//   ....[56]....
        /*05d4*/ 	.word	0x0000c7e0


	//   ....[57]....
        /*05d8*/ 	.word	0x0000c7f0


	//   ....[58]....
        /*05dc*/ 	.word	0x0000c810


	//   ....[59]....
        /*05e0*/ 	.word	0x0000c830


	//   ....[60]....
        /*05e4*/ 	.word	0x0000c840


	//   ....[61]....
        /*05e8*/ 	.word	0x0000c850


	//   ....[62]....
        /*05ec*/ 	.word	0x0000c870


	//   ....[63]....
        /*05f0*/ 	.word	0x0000c880


	//   ....[64]....
        /*05f4*/ 	.word	0x0000c890


	//   ....[65]....
        /*05f8*/ 	.word	0x0000c8a0


	//   ....[66]....
        /*05fc*/ 	.word	0x0000c8d0


	//   ....[67]....
        /*0600*/ 	.word	0x0000c900


	//   ....[68]....
        /*0604*/ 	.word	0x0000c920


	//   ....[69]....
        /*0608*/ 	.word	0x0000c940


	//   ....[70]....
        /*060c*/ 	.word	0x0000c960


	//   ....[71]....
        /*0610*/ 	.word	0x0000c9d0


	//   ....[72]....
        /*0614*/ 	.word	0x0000c9f0


	//   ....[73]....
        /*0618*/ 	.word	0x0000ca00


	//   ....[74]....
        /*061c*/ 	.word	0x0000ca10


	//   ....[75]....
        /*0620*/ 	.word	0x0000ca20


	//   ....[76]....
        /*0624*/ 	.word	0x0000ca30


	//   ....[77]....
        /*0628*/ 	.word	0x0000ca40


	//   ....[78]....
        /*062c*/ 	.word	0x0000ca50


	//   ....[79]....
        /*0630*/ 	.word	0x0000ca60


	//   ....[80]....
        /*0634*/ 	.word	0x0000ca70


	//   ....[81]....
        /*0638*/ 	.word	0x0000ca80


	//   ....[82]....
        /*063c*/ 	.word	0x0000caa0


	//   ....[83]....
        /*0640*/ 	.word	0x0000cab0


	//   ....[84]....
        /*0644*/ 	.word	0x0000cac0


	//   ....[85]....
        /*0648*/ 	.word	0x0000cad0


	//   ....[86]....
        /*064c*/ 	.word	0x0000cae0


	//   ....[87]....
        /*0650*/ 	.word	0x0000caf0


	//   ....[88]....
        /*0654*/ 	.word	0x0000cb00


	//   ....[89]....
        /*0658*/ 	.word	0x0000cb10


	//   ....[90]....
        /*065c*/ 	.word	0x0000cb20


	//   ....[91]....
        /*0660*/ 	.word	0x0000cb30


	//   ....[92]....
        /*0664*/ 	.word	0x0000cb40


	//   ....[93]....
        /*0668*/ 	.word	0x0000cb50


	//   ....[94]....
        /*066c*/ 	.word	0x0000cb60


	//   ....[95]....
        /*0670*/ 	.word	0x0000cb70


	//   ....[96]....
        /*0674*/ 	.word	0x0000cb80


	//   ....[97]....
        /*0678*/ 	.word	0x0000cb90


	//   ....[98]....
        /*067c*/ 	.word	0x0000d390


	//   ....[99]....
        /*0680*/ 	.word	0x0000d3c0


	//   ....[100]....
        /*0684*/ 	.word	0x0000d3f0


	//   ....[101]....
        /*0688*/ 	.word	0x0000d420


	//   ....[102]....
        /*068c*/ 	.word	0x0000d970


	//   ....[103]....
        /*0690*/ 	.word	0x0000d9b0


	//   ....[104]....
        /*0694*/ 	.word	0x0000daf0


	//   ....[105]....
        /*0698*/ 	.word	0x0000db10


	//   ....[106]....
        /*069c*/ 	.word	0x0000dc50


	//   ....[107]....
        /*06a0*/ 	.word	0x0000dc70


	//   ....[108]....
        /*06a4*/ 	.word	0x0000ddc0


	//   ....[109]....
        /*06a8*/ 	.word	0x0000dde0


	//   ....[110]....
        /*06ac*/ 	.word	0x0000e4e0


	//   ....[111]....
        /*06b0*/ 	.word	0x0000e510


	//   ....[112]....
        /*06b4*/ 	.word	0x0000e660


	//   ....[113]....
        /*06b8*/ 	.word	0x0000e680


	//   ....[114]....
        /*06bc*/ 	.word	0x0000e7c0


	//   ....[115]....
        /*06c0*/ 	.word	0x0000e7e0


	//   ....[116]....
        /*06c4*/ 	.word	0x0000e930


	//   ....[117]....
        /*06c8*/ 	.word	0x0000e950


	//   ....[118]....
        /*06cc*/ 	.word	0x0000eb30


	//   ....[119]....
        /*06d0*/ 	.word	0x0000ffa0


	//   ....[120]....
        /*06d4*/ 	.word	0x00010b90


	//   ....[121]....
        /*06d8*/ 	.word	0x00010bc0


	//   ....[122]....
        /*06dc*/ 	.word	0x00010bf0


	//   ....[123]....
        /*06e0*/ 	.word	0x00010c20


	//   ....[124]....
        /*06e4*/ 	.word	0x00010d20


	//   ....[125]....
        /*06e8*/ 	.word	0x00010d30


	//   ....[126]....
        /*06ec*/ 	.word	0x00010db0


	//   ....[127]....
        /*06f0*/ 	.word	0x00010dc0


	//   ....[128]....
        /*06f4*/ 	.word	0x00010e40


	//   ....[129]....
        /*06f8*/ 	.word	0x00010e50


	//   ....[130]....
        /*06fc*/ 	.word	0x00010ed0


	//   ....[131]....
        /*0700*/ 	.word	0x00010ee0


	//   ....[132]....
        /*0704*/ 	.word	0x00010f60


	//   ....[133]....
        /*0708*/ 	.word	0x00010f70


	//   ....[134]....
        /*070c*/ 	.word	0x00010f80


	//   ....[135]....
        /*0710*/ 	.word	0x00010f90


	//   ....[136]....
        /*0714*/ 	.word	0x00012ce0


	//   ....[137]....
        /*0718*/ 	.word	0x00012e80


	//   ....[138]....
        /*071c*/ 	.word	0x00013540


	//   ....[139]....
        /*0720*/ 	.word	0x000136f0


	//   ....[140]....
        /*0724*/ 	.word	0x00013750


	//   ....[141]....
        /*0728*/ 	.word	0x000137e0


	//   ....[142]....
        /*072c*/ 	.word	0x00013880


	//   ....[143]....
        /*0730*/ 	.word	0x00013940


	//   ....[144]....
        /*0734*/ 	.word	0x00013a40


	//   ....[145]....
        /*0738*/ 	.word	0x00013aa0


	//   ....[146]....
        /*073c*/ 	.word	0x00013b90


	//   ....[147]....
        /*0740*/ 	.word	0x00013bf0


	//   ....[148]....
        /*0744*/ 	.word	0x00013ce0


	//   ....[149]....
        /*0748*/ 	.word	0x00013d40


	//   ....[150]....
        /*074c*/ 	.word	0x00013e30


	//   ....[151]....
        /*0750*/ 	.word	0x00013e90


	//   ....[152]....
        /*0754*/ 	.word	0x00013f60


	//   ....[153]....
        /*0758*/ 	.word	0x00013fe0


	//   ....[154]....
        /*075c*/ 	.word	0x000140b0


	//   ....[155]....
        /*0760*/ 	.word	0x00014400


	//----- nvinfo : EIATTR_REG_RECONFIG
	.align		4
.L_431:
        /*0764*/ 	.byte	0x01, 0x54
	.zero		2


	//----- nvinfo : EIATTR_SYSCALL_OFFSETS
	.align		4
        /*0768*/ 	.byte	0x04, 0x46
        /*076a*/ 	.short	(.L_433 - .L_432)


	//   ....[0]....
.L_432:
        /*076c*/ 	.word	0x00001f00


	//   ....[1]....
        /*0770*/ 	.word	0x0000f9b0


	//   ....[2]....
        /*0774*/ 	.word	0x0000fb40


	//   ....[3]....
        /*0778*/ 	.word	0x0000fca0


	//   ....[4]....
        /*077c*/ 	.word	0x0000fdf0


	//   ....[5]....
        /*0780*/ 	.word	0x000107b0


	//----- nvinfo : EIATTR_MBARRIER_INSTR_OFFSETS
	.align		4
.L_433:
        /*0784*/ 	.byte	0x04, 0x39
        /*0786*/ 	.short	(.L_435 - .L_434)


	//   ....[0]....
.L_434:
        /*0788*/ 	.word	0x00000270
        /*078c*/ 	.word	0x000000ff
        /*0790*/ 	.word	0x00028400
        /*0794*/ 	.short	0x0100
        /*0796*/ 	.byte	0x08
	.zero		1


	//   ....[1]....
        /*0798*/ 	.word	0x00000280
        /*079c*/ 	.word	0x000000ff
        /*07a0*/ 	.word	0x00028420
        /*07a4*/ 	.short	0x0100
        /*07a6*/ 	.byte	0x08
	.zero		1


	//   ....[2]....
        /*07a8*/ 	.word	0x00000370
        /*07ac*/ 	.word	0x000000ff
        /*07b0*/ 	.word	0x00028430
        /*07b4*/ 	.short	0x0100
        /*07b6*/ 	.byte	0x08
	.zero		1


	//   ....[3]....
        /*07b8*/ 	.word	0x00000380
        /*07bc*/ 	.word	0x000000ff
        /*07c0*/ 	.word	0x00028440
        /*07c4*/ 	.short	0x0100
        /*07c6*/ 	.byte	0x08
	.zero		1


	//   ....[4]....
        /*07c8*/ 	.word	0x00000390
        /*07cc*/ 	.word	0x000000ff
        /*07d0*/ 	.word	0x00028438
        /*07d4*/ 	.short	0x0100
        /*07d6*/ 	.byte	0x08
	.zero		1


	//   ....[5]....
        /*07d8*/ 	.word	0x000003a0
        /*07dc*/ 	.word	0x000000ff
        /*07e0*/ 	.word	0x00028448
        /*07e4*/ 	.short	0x0100
        /*07e6*/ 	.byte	0x08
	.zero		1


	//   ....[6]....
        /*07e8*/ 	.word	0x000004d0
        /*07ec*/ 	.word	0x000000ff
        /*07f0*/ 	.word	0x00028450
        /*07f4*/ 	.short	0x0100
        /*07f6*/ 	.byte	0x08
	.zero		1


	//   ....[7]....
        /*07f8*/ 	.word	0x000004e0
        /*07fc*/ 	.word	0x000000ff
        /*0800*/ 	.word	0x00028460
        /*0804*/ 	.short	0x0100
        /*0806*/ 	.byte	0x08
	.zero		1


	//   ....[8]....
        /*0808*/ 	.word	0x000004f0
        /*080c*/ 	.word	0x000000ff
        /*0810*/ 	.word	0x00028458
        /*0814*/ 	.short	0x0100
        /*0816*/ 	.byte	0x08
	.zero		1


	//   ....[9]....
        /*0818*/ 	.word	0x00000500
        /*081c*/ 	.word	0x000000ff
        /*0820*/ 	.word	0x00028468
        /*0824*/ 	.short	0x0100
        /*0826*/ 	.byte	0x08
	.zero		1


	//   ....[10]....
        /*0828*/ 	.word	0x000005f0
        /*082c*/ 	.word	0x000000ff
        /*0830*/ 	.word	0x00028470
        /*0834*/ 	.short	0x0100
        /*0836*/ 	.byte	0x06
	.zero		1


	//   ....[11]....
        /*0838*/ 	.word	0x00000600
        /*083c*/ 	.word	0x000000ff
        /*0840*/ 	.word	0x00028480
        /*0844*/ 	.short	0x0100
        /*0846*/ 	.byte	0x06
	.zero		1


	//   ....[12]....
        /*0848*/ 	.word	0x00000610
        /*084c*/ 	.word	0x000000ff
        /*0850*/ 	.word	0x00028478
        /*0854*/ 	.short	0x0100
        /*0856*/ 	.byte	0x06
	.zero		1


	//   ....[13]....
        /*0858*/ 	.word	0x00000620
        /*085c*/ 	.word	0x000000ff
        /*0860*/ 	.word	0x00028488
        /*0864*/ 	.short	0x0100
        /*0866*/ 	.byte	0x06
	.zero		1


	//   ....[14]....
        /*0868*/ 	.word	0x00000750
        /*086c*/ 	.word	0x000000ff
        /*0870*/ 	.word	0x00028490
        /*0874*/ 	.short	0x0100
        /*0876*/ 	.byte	0x08
	.zero		1


	//   ....[15]....
        /*0878*/ 	.word	0x00000760
        /*087c*/ 	.word	0x000000ff
        /*0880*/ 	.word	0x000284a0
        /*0884*/ 	.short	0x0100
        /*0886*/ 	.byte	0x08
	.zero		1


	//   ....[16]....
        /*0888*/ 	.word	0x00000770
        /*088c*/ 	.word	0x000000ff
        /*0890*/ 	.word	0x00028498
        /*0894*/ 	.short	0x0100
        /*0896*/ 	.byte	0x08
	.zero		1


	//   ....[17]....
        /*0898*/ 	.word	0x00000780
        /*089c*/ 	.word	0x000000ff
        /*08a0*/ 	.word	0x000284a8
        /*08a4*/ 	.short	0x0100
        /*08a6*/ 	.byte	0x08
	.zero		1


	//   ....[18]....
        /*08a8*/ 	.word	0x000008b0
        /*08ac*/ 	.word	0x000000ff
        /*08b0*/ 	.word	0x000284b0
        /*08b4*/ 	.short	0x0100
        /*08b6*/ 	.byte	0x08
	.zero		1


	//   ....[19]....
        /*08b8*/ 	.word	0x000008c0
        /*08bc*/ 	.word	0x000000ff
        /*08c0*/ 	.word	0x000284c0
        /*08c4*/ 	.short	0x0100
        /*08c6*/ 	.byte	0x08
	.zero		1


	//   ....[20]....
        /*08c8*/ 	.word	0x000008d0
        /*08cc*/ 	.word	0x000000ff
        /*08d0*/ 	.word	0x000284b8
        /*08d4*/ 	.short	0x0100
        /*08d6*/ 	.byte	0x08
	.zero		1


	//   ....[21]....
        /*08d8*/ 	.word	0x000008e0
        /*08dc*/ 	.word	0x000000ff
        /*08e0*/ 	.word	0x000284c8
        /*08e4*/ 	.short	0x0100
        /*08e6*/ 	.byte	0x08
	.zero		1


	//   ....[22]....
        /*08e8*/ 	.word	0x00001f80
        /*08ec*/ 	.word	0x000000ff
        /*08f0*/ 	.word	0x00028400
        /*08f4*/ 	.short	0x010a
        /*08f6*/ 	.byte	0x29
	.zero		1


	//   ....[23]....
        /*08f8*/ 	.word	0x00002000
        /*08fc*/ 	.word	0x00000005
        /*0900*/ 	.word	0x00028430
        /*0904*/ 	.short	0x010a
        /*0906*/ 	.byte	0x3f
	.zero		1


	//   ....[24]....
        /*0908*/ 	.word	0x00002060
        /*090c*/ 	.word	0x00000005
        /*0910*/ 	.word	0x00028430
        /*0914*/ 	.short	0x010a
        /*0916*/ 	.byte	0x3f
	.zero		1


	//   ....[25]....
        /*0918*/ 	.word	0x000025e0
        /*091c*/ 	.word	0x00000000
        /*0920*/ 	.word	0x00000000
        /*0924*/ 	.short	0x0101
        /*0926*/ 	.byte	0x3f
	.zero		1


	//   ....[26]....
        /*0928*/ 	.word	0x00004330
        /*092c*/ 	.word	0x000000ff
        /*0930*/ 	.word	0x00028430
        /*0934*/ 	.short	0x010a
        /*0936*/ 	.byte	0x06
	.zero		1


	//   ....[27]....
        /*0938*/ 	.word	0x00004370
        /*093c*/ 	.word	0x000000ff
        /*0940*/ 	.word	0x00028430
        /*0944*/ 	.short	0x010a
        /*0946*/ 	.byte	0x06
	.zero		1


	//   ....[28]....
        /*0948*/ 	.word	0x000046b0
        /*094c*/ 	.word	0x000000ff
        /*0950*/ 	.word	0x00028450
        /*0954*/ 	.short	0x010a
        /*0956*/ 	.byte	0x06
	.zero		1


	//   ....[29]....
        /*0958*/ 	.word	0x000046f0
        /*095c*/ 	.word	0x000000ff
        /*0960*/ 	.word	0x00028450
        /*0964*/ 	.short	0x010a
        /*0966*/ 	.byte	0x06
	.zero		1


	//   ....[30]....
        /*0968*/ 	.word	0x000049b0
        /*096c*/ 	.word	0x0000000b
        /*0970*/ 	.word	0x00000000
        /*0974*/ 	.short	0x0101
        /*0976*/ 	.byte	0x3f
	.zero		1


	//   ....[31]....
        /*0978*/ 	.word	0x00005df0
        /*097c*/ 	.word	0x000000ff
        /*0980*/ 	.word	0x00000000
        /*0984*/ 	.short	0x0101
        /*0986*/ 	.byte	0x06
	.zero		1


	//   ....[32]....
        /*0988*/ 	.word	0x00006a20
        /*098c*/ 	.word	0x000000ff
        /*0990*/ 	.word	0x00028430
        /*0994*/ 	.short	0x010a
        /*0996*/ 	.byte	0x06
	.zero		1


	//   ....[33]....
        /*0998*/ 	.word	0x00006a60
        /*099c*/ 	.word	0x000000ff
        /*09a0*/ 	.word	0x00028430
        /*09a4*/ 	.short	0x010a
        /*09a6*/ 	.byte	0x06
	.zero		1


	//   ....[34]....
        /*09a8*/ 	.word	0x00006dd0
        /*09ac*/ 	.word	0x000000ff
        /*09b0*/ 	.word	0x00028450
        /*09b4*/ 	.short	0x010a
        /*09b6*/ 	.byte	0x06
	.zero		1


	//   ....[35]....
        /*09b8*/ 	.word	0x00006e10
        /*09bc*/ 	.word	0x000000ff
        /*09c0*/ 	.word	0x00028450
        /*09c4*/ 	.short	0x010a
        /*09c6*/ 	.byte	0x06
	.zero		1


	//   ....[36]....
        /*09c8*/ 	.word	0x00007860
        /*09cc*/ 	.word	0x00000000
        /*09d0*/ 	.word	0x00000000
        /*09d4*/ 	.short	0x0101
        /*09d6*/ 	.byte	0x3f
	.zero		1


	//   ....[37]....
        /*09d8*/ 	.word	0x00007a00
        /*09dc*/ 	.word	0x000000ff
        /*09e0*/ 	.word	0x00000000
        /*09e4*/ 	.short	0x0101
        /*09e6*/ 	.byte	0x06
	.zero		1


	//   ....[38]....
        /*09e8*/ 	.word	0x00008400
        /*09ec*/ 	.word	0x000000ff
        /*09f0*/ 	.word	0x00028430
        /*09f4*/ 	.short	0x010a
        /*09f6*/ 	.byte	0x06
	.zero		1


	//   ....[39]....
        /*09f8*/ 	.word	0x00008440
        /*09fc*/ 	.word	0x000000ff
        /*0a00*/ 	.word	0x00028430
        /*0a04*/ 	.short	0x010a
        /*0a06*/ 	.byte	0x06
	.zero		1


	//   ....[40]....
        /*0a08*/ 	.word	0x000087b0
        /*0a0c*/ 	.word	0x000000ff
        /*0a10*/ 	.word	0x00028450
        /*0a14*/ 	.short	0x010a
        /*0a16*/ 	.byte	0x06
	.zero		1


	//   ....[41]....
        /*0a18*/ 	.word	0x000087f0
        /*0a1c*/ 	.word	0x000000ff
        /*0a20*/ 	.word	0x00028450
        /*0a24*/ 	.short	0x010a
        /*0a26*/ 	.byte	0x06
	.zero		1


	//   ....[42]....
        /*0a28*/ 	.word	0x00008a70
        /*0a2c*/ 	.word	0x00000004
        /*0a30*/ 	.word	0x00000000
        /*0a34*/ 	.short	0x0101
        /*0a36*/ 	.byte	0x3f
	.zero		1


	//   ....[43]....
        /*0a38*/ 	.word	0x00009e90
        /*0a3c*/ 	.word	0x000000ff
        /*0a40*/ 	.word	0x00000000
        /*0a44*/ 	.short	0x0101
        /*0a46*/ 	.byte	0x06
	.zero		1


	//   ....[44]....
        /*0a48*/ 	.word	0x0000a790
        /*0a4c*/ 	.word	0x000000ff
        /*0a50*/ 	.word	0x00028450
        /*0a54*/ 	.short	0x010a
        /*0a56*/ 	.byte	0x09
	.zero		1


	//   ....[45]....
        /*0a58*/ 	.word	0x0000a7d0
        /*0a5c*/ 	.word	0x000000ff
        /*0a60*/ 	.word	0x00028450
        /*0a64*/ 	.short	0x010a
        /*0a66*/ 	.byte	0x09
	.zero		1


	//   ....[46]....
        /*0a68*/ 	.word	0x0000b090
        /*0a6c*/ 	.word	0x000000ff
        /*0a70*/ 	.word	0x00000000
        /*0a74*/ 	.short	0x0101
        /*0a76*/ 	.byte	0x04
	.zero		1


	//   ....[47]....
        /*0a78*/ 	.word	0x0000d9a0
        /*0a7c*/ 	.word	0x00000004
        /*0a80*/ 	.word	0x00000000
        /*0a84*/ 	.short	0x0101
        /*0a86*/ 	.byte	0x3f
	.zero		1


	//   ....[48]....
        /*0a88*/ 	.word	0x00010220
        /*0a8c*/ 	.word	0x00000004
        /*0a90*/ 	.word	0x00028480
        /*0a94*/ 	.short	0x010a
        /*0a96*/ 	.byte	0x3f
	.zero		1


	//   ....[49]....
        /*0a98*/ 	.word	0x00010420
        /*0a9c*/ 	.word	0x00000004
        /*0aa0*/ 	.word	0x00028440
        /*0aa4*/ 	.short	0x010a
        /*0aa6*/ 	.byte	0x3f
	.zero		1


	//   ....[50]....
        /*0aa8*/ 	.word	0x000110b0
        /*0aac*/ 	.word	0x00000011
        /*0ab0*/ 	.word	0x00028400
        /*0ab4*/ 	.short	0x0107
        /*0ab6*/ 	.byte	0x3f
	.zero		1


	//   ....[51]....
        /*0ab8*/ 	.word	0x000111b0
        /*0abc*/ 	.word	0x00000011
        /*0ac0*/ 	.word	0x00028400
        /*0ac4*/ 	.short	0x0101
        /*0ac6*/ 	.byte	0x3f
	.zero		1


	//   ....[52]....
        /*0ac8*/ 	.word	0x000111d0
        /*0acc*/ 	.word	0x00000011
        /*0ad0*/ 	.word	0x00028420
        /*0ad4*/ 	.short	0x010a
        /*0ad6*/ 	.byte	0x3f
	.zero		1


	//   ....[53]....
        /*0ad8*/ 	.word	0x000114e0
        /*0adc*/ 	.word	0x00000006
        /*0ae0*/ 	.word	0x00028480
        /*0ae4*/ 	.short	0x010a
        /*0ae6*/ 	.byte	0x3f
	.zero		1


	//   ....[54]....
        /*0ae8*/ 	.word	0x00011830
        /*0aec*/ 	.word	0x00000006
        /*0af0*/ 	.word	0x00028440
        /*0af4*/ 	.short	0x010a
        /*0af6*/ 	.byte	0x3f
	.zero		1


	//   ....[55]....
        /*0af8*/ 	.word	0x00011bf0
        /*0afc*/ 	.word	0x00000013
        /*0b00*/ 	.word	0x00028470
        /*0b04*/ 	.short	0x010a
        /*0b06*/ 	.byte	0x3f
	.zero		1


	//   ....[56]....
        /*0b08*/ 	.word	0x00011c60
        /*0b0c*/ 	.word	0x00000013
        /*0b10*/ 	.word	0x00028460
        /*0b14*/ 	.short	0x010a
        /*0b16*/ 	.byte	0x3f
	.zero		1


	//   ....[57]....
        /*0b18*/ 	.word	0x00012240
        /*0b1c*/ 	.word	0x00000013
        /*0b20*/ 	.word	0x00028450
        /*0b24*/ 	.short	0x0101
        /*0b26*/ 	.byte	0x3f
	.zero		1


	//   ....[58]....
        /*0b28*/ 	.word	0x000122c0
        /*0b2c*/ 	.word	0x00000013
        /*0b30*/ 	.word	0x00000000
        /*0b34*/ 	.short	0x0101
        /*0b36*/ 	.byte	0x3f
	.zero		1


	//   ....[59]....
        /*0b38*/ 	.word	0x000124f0
        /*0b3c*/ 	.word	0x00000002
        /*0b40*/ 	.word	0x00028470
        /*0b44*/ 	.short	0x010a
        /*0b46*/ 	.byte	0x3f
	.zero		1


	//   ....[60]....
        /*0b48*/ 	.word	0x00012560
        /*0b4c*/ 	.word	0x00000002
        /*0b50*/ 	.word	0x00028460
        /*0b54*/ 	.short	0x010a
        /*0b56*/ 	.byte	0x3f
	.zero		1


	//   ....[61]....
        /*0b58*/ 	.word	0x00012b00
        /*0b5c*/ 	.word	0x00000002
        /*0b60*/ 	.word	0x00028450
        /*0b64*/ 	.short	0x0101
        /*0b66*/ 	.byte	0x3f
	.zero		1


	//   ....[62]....
        /*0b68*/ 	.word	0x00012b80
        /*0b6c*/ 	.word	0x00000002
        /*0b70*/ 	.word	0x00000000
        /*0b74*/ 	.short	0x0101
        /*0b76*/ 	.byte	0x3f
	.zero		1


	//   ....[63]....
        /*0b78*/ 	.word	0x00012e00
        /*0b7c*/ 	.word	0x00000000
        /*0b80*/ 	.word	0x00028420
        /*0b84*/ 	.short	0x010a
        /*0b86*/ 	.byte	0x3f
	.zero		1


	//   ....[64]....
        /*0b88*/ 	.word	0x00012fc0
        /*0b8c*/ 	.word	0x00000006
        /*0b90*/ 	.word	0x00000000
        /*0b94*/ 	.short	0x010a
        /*0b96*/ 	.byte	0x3f
	.zero		1


	//   ....[65]....
        /*0b98*/ 	.word	0x00013030
        /*0b9c*/ 	.word	0x00000007
        /*0ba0*/ 	.word	0x00000000
        /*0ba4*/ 	.short	0x010a
        /*0ba6*/ 	.byte	0x3f
	.zero		1


	//   ....[66]....
        /*0ba8*/ 	.word	0x00013090
        /*0bac*/ 	.word	0x00000004
        /*0bb0*/ 	.word	0x00028460
        /*0bb4*/ 	.short	0x010a
        /*0bb6*/ 	.byte	0x3f
	.zero		1


	//   ....[67]....
        /*0bb8*/ 	.word	0x000130e0
        /*0bbc*/ 	.word	0x00000003
        /*0bc0*/ 	.word	0x00028460
        /*0bc4*/ 	.short	0x010a
        /*0bc6*/ 	.byte	0x3f
	.zero		1


	//   ....[68]....
        /*0bc8*/ 	.word	0x00013120
        /*0bcc*/ 	.word	0x00000004
        /*0bd0*/ 	.word	0x00028480
        /*0bd4*/ 	.short	0x010a
        /*0bd6*/ 	.byte	0x3f
	.zero		1


	//   ....[69]....
        /*0bd8*/ 	.word	0x00013140
        /*0bdc*/ 	.word	0x00000003
        /*0be0*/ 	.word	0x00028480
        /*0be4*/ 	.short	0x010a
        /*0be6*/ 	.byte	0x3f
	.zero		1


	//   ....[70]....
        /*0be8*/ 	.word	0x000131b0
        /*0bec*/ 	.word	0x00000003
        /*0bf0*/ 	.word	0x00028400
        /*0bf4*/ 	.short	0x010a
        /*0bf6*/ 	.byte	0x3f
	.zero		1


	//   ....[71]....
        /*0bf8*/ 	.word	0x00013200
        /*0bfc*/ 	.word	0x00000005
        /*0c00*/ 	.word	0x00028430
        /*0c04*/ 	.short	0x010a
        /*0c06*/ 	.byte	0x3f
	.zero		1


	//   ....[72]....
        /*0c08*/ 	.word	0x00013260
        /*0c0c*/ 	.word	0x00000008
        /*0c10*/ 	.word	0x00028430
        /*0c14*/ 	.short	0x010a
        /*0c16*/ 	.byte	0x3f
	.zero		1


	//   ....[73]....
        /*0c18*/ 	.word	0x000132c0
        /*0c1c*/ 	.word	0x00000008
        /*0c20*/ 	.word	0x00028450
        /*0c24*/ 	.short	0x010a
        /*0c26*/ 	.byte	0x3f
	.zero		1


	//   ....[74]....
        /*0c28*/ 	.word	0x00013320
        /*0c2c*/ 	.word	0x00000005
        /*0c30*/ 	.word	0x00028430
        /*0c34*/ 	.short	0x010a
        /*0c36*/ 	.byte	0x3f
	.zero		1


	//   ....[75]....
        /*0c38*/ 	.word	0x00013380
        /*0c3c*/ 	.word	0x00000005
        /*0c40*/ 	.word	0x00028450
        /*0c44*/ 	.short	0x010a
        /*0c46*/ 	.byte	0x3f
	.zero		1


	//   ....[76]....
        /*0c48*/ 	.word	0x000133e0
        /*0c4c*/ 	.word	0x00000005
        /*0c50*/ 	.word	0x00028430
        /*0c54*/ 	.short	0x010a
        /*0c56*/ 	.byte	0x3f
	.zero		1


	//   ....[77]....
        /*0c58*/ 	.word	0x00013440
        /*0c5c*/ 	.word	0x00000005
        /*0c60*/ 	.word	0x00028450
        /*0c64*/ 	.short	0x010a
        /*0c66*/ 	.byte	0x3f
	.zero		1


	//   ....[78]....
        /*0c68*/ 	.word	0x000134a0
        /*0c6c*/ 	.word	0x00000007
        /*0c70*/ 	.word	0x00028450
        /*0c74*/ 	.short	0x010a
        /*0c76*/ 	.byte	0x3f
	.zero		1


	//   ....[79]....
        /*0c78*/ 	.word	0x000135f0
        /*0c7c*/ 	.word	0x00000004
        /*0c80*/ 	.word	0x00028480
        /*0c84*/ 	.short	0x010a
        /*0c86*/ 	.byte	0x3f
	.zero		1


	//   ....[80]....
        /*0c88*/ 	.word	0x00013640
        /*0c8c*/ 	.word	0x00000004
        /*0c90*/ 	.word	0x00028440
        /*0c94*/ 	.short	0x010a
        /*0c96*/ 	.byte	0x3f
	.zero		1


	//   ....[81]....
        /*0c98*/ 	.word	0x000140f0
        /*0c9c*/ 	.word	0x00000011
        /*0ca0*/ 	.word	0x00028420
        /*0ca4*/ 	.short	0x010a
        /*0ca6*/ 	.byte	0x3f
	.zero		1


	//   ....[82]....
        /*0ca8*/ 	.word	0x00014140
        /*0cac*/ 	.word	0x00000006
        /*0cb0*/ 	.word	0x00028480
        /*0cb4*/ 	.short	0x010a
        /*0cb6*/ 	.byte	0x3f
	.zero		1


	//   ....[83]....
        /*0cb8*/ 	.word	0x00014190
        /*0cbc*/ 	.word	0x00000006
        /*0cc0*/ 	.word	0x00028440
        /*0cc4*/ 	.short	0x010a
        /*0cc6*/ 	.byte	0x3f
	.zero		1


	//   ....[84]....
        /*0cc8*/ 	.word	0x000141e0
        /*0ccc*/ 	.word	0x00000013
        /*0cd0*/ 	.word	0x00028470
        /*0cd4*/ 	.short	0x010a
        /*0cd6*/ 	.byte	0x3f
	.zero		1


	//   ....[85]....
        /*0cd8*/ 	.word	0x00014230
        /*0cdc*/ 	.word	0x00000013
        /*0ce0*/ 	.word	0x00028460
        /*0ce4*/ 	.short	0x010a
        /*0ce6*/ 	.byte	0x3f
	.zero		1


	//   ....[86]....
        /*0ce8*/ 	.word	0x00014280
        /*0cec*/ 	.word	0x00000002
        /*0cf0*/ 	.word	0x00028470
        /*0cf4*/ 	.short	0x010a
        /*0cf6*/ 	.byte	0x3f
	.zero		1


	//   ....[87]....
        /*0cf8*/ 	.word	0x000142d0
        /*0cfc*/ 	.word	0x00000002
        /*0d00*/ 	.word	0x00028460
        /*0d04*/ 	.short	0x010a
        /*0d06*/ 	.byte	0x3f
	.zero		1


	//   ....[88]....
        /*0d08*/ 	.word	0x00014320
        /*0d0c*/ 	.word	0x00000000
        /*0d10*/ 	.word	0x00028420
        /*0d14*/ 	.short	0x010a
        /*0d16*/ 	.byte	0x3f
	.zero		1


	//   ....[89]....
        /*0d18*/ 	.word	0x000144c0
        /*0d1c*/ 	.word	0x00000006
        /*0d20*/ 	.word	0x00000000
        /*0d24*/ 	.short	0x010a
        /*0d26*/ 	.byte	0x3f
	.zero		1


	//   ....[90]....
        /*0d28*/ 	.word	0x00014510
        /*0d2c*/ 	.word	0x00000007
        /*0d30*/ 	.word	0x00000000
        /*0d34*/ 	.short	0x010a
        /*0d36*/ 	.byte	0x3f
	.zero		1


	//   ....[91]....
        /*0d38*/ 	.word	0x00014560
        /*0d3c*/ 	.word	0x00000004
        /*0d40*/ 	.word	0x00028460
        /*0d44*/ 	.short	0x010a
        /*0d46*/ 	.byte	0x3f
	.zero		1


	//   ....[92]....
        /*0d48*/ 	.word	0x000145b0
        /*0d4c*/ 	.word	0x00000003
        /*0d50*/ 	.word	0x00028460
        /*0d54*/ 	.short	0x010a
        /*0d56*/ 	.byte	0x3f
	.zero		1


	//   ....[93]....
        /*0d58*/ 	.word	0x00014600
        /*0d5c*/ 	.word	0x00000004
        /*0d60*/ 	.word	0x00028480
        /*0d64*/ 	.short	0x010a
        /*0d66*/ 	.byte	0x3f
	.zero		1


	//----- nvinfo : EIATTR_NUM_MBARRIERS
	.align		4
.L_435:
        /*0d68*/ 	.byte	0x03, 0x38
        /*0d6a*/ 	.short	0x0016


	//----- nvinfo : EIATTR_EXIT_INSTR_OFFSETS
	.align		4
        /*0d6c*/ 	.byte	0x04, 0x1c
        /*0d6e*/ 	.short	(.L_437 - .L_436)


	//   ....[0]....
.L_436:
        /*0d70*/ 	.word	0x00000a40


	//   ....[1]....
        /*0d74*/ 	.word	0x0000ead0


	//   ....[2]....
        /*0d78*/ 	.word	0x00013190


	//----- nvinfo : EIATTR_MAX_THREADS
	.align		4
.L_437:
        /*0d7c*/ 	.byte	0x04, 0x05
        /*0d7e*/ 	.short	(.L_439 - .L_438)
.L_438:
        /*0d80*/ 	.word	0x00000180
        /*0d84*/ 	.word	0x00000001
        /*0d88*/ 	.word	0x00000001


	//----- nvinfo : EIATTR_CRS_STACK_SIZE
	.align		4
.L_439:
        /*0d8c*/ 	.byte	0x04, 0x1e
        /*0d8e*/ 	.short	(.L_441 - .L_440)
.L_440:
        /*0d90*/ 	.word	0x00000000


	//----- nvinfo : EIATTR_CBANK_PARAM_SIZE
	.align		4
.L_441:
        /*0d94*/ 	.byte	0x03, 0x19
        /*0d96*/ 	.short	0x0af0


	//----- nvinfo : EIATTR_PARAM_CBANK
	.align		4
        /*0d98*/ 	.byte	0x04, 0x0a
        /*0d9a*/ 	.short	(.L_443 - .L_442)
	.align		4
.L_442:
        /*0d9c*/ 	.word	index@(.nv.constant0._ZN7cutlass13device_kernelIN5flash11enable_sm90INS1_16FlashAttnFwdSm90INS1_25CollectiveMainloopFwdSm90ILi2EN4cute5tupleIJNS5_1CILi1EEES8_S8_EEENS6_IJNS7_ILi128EEENS7_ILi64EEENS7_ILi256EEEEEELi256ENS_12float_e4m3_tEfNS_4arch4Sm90ELb0ELb1ELb0ELb0ELb0ELb0ELb0ELb1ELb1ELb1ELb0ELb0EEENS1_21CollectiveEpilogueFwdINS6_IJSA_SC_SB_EEES9_NS_10bfloat16_tESG_Li256ELb0ELb1ELb0ELb1EEENS1_30DynamicPersistentTileSchedulerILi256ELi128ELb0ELb1ELb1EEEEEEEEEvNT_6ParamsE)
        /*0da0*/ 	.short	0x0210
        /*0da2*/ 	.short	0x0af0


	//----- nvinfo : EIATTR_SW_WAR
	.align		4
.L_443:
        /*0da4*/ 	.byte	0x04, 0x36
        /*0da6*/ 	.short	(.L_445 - .L_444)
.L_444:
        /*0da8*/ 	.word	0x00000008
.L_445:


//--------------------- .nv.info._ZN7cutlass13device_kernelIN5flash11enable_sm90INS1_16FlashAttnFwdSm90INS1_25CollectiveMainloopFwdSm90ILi2EN4cute5tupleIJNS5_1CILi1EEES8_S8_EEENS6_IJNS7_ILi128EEENS7_ILi64EEENS7_ILi256EEEEEELi256ENS_12float_e4m3_tEfNS_4arch4Sm90ELb0ELb1ELb0ELb1ELb0ELb0ELb0ELb1ELb1ELb1ELb0ELb0EEENS1_21CollectiveEpilogueFwdINS6_IJSA_SC_SB_EEES9_NS_10bfloat16_tESG_Li256ELb1ELb1ELb0ELb1EEENS1_36VarlenDynamicPersistentTileSchedulerILi128ELi64ELi256ELi128ELb0ELb1ELb1ELb1ELb0ELb1EEEEEEEEEvNT_6ParamsE --------------------------
	.section	.nv.info._ZN7cutlass13device_kernelIN5flash11enable_sm90INS1_16FlashAttnFwdSm90INS1_25CollectiveMainloopFwdSm90ILi2EN4cute5tupleIJNS5_1CILi1EEES8_S8_EEENS6_IJNS7_ILi128EEENS7_ILi64EEENS7_ILi256EEEEEELi256ENS_12float_e4m3_tEfNS_4arch4Sm90ELb0ELb1ELb0ELb1ELb0ELb0ELb0ELb1ELb1ELb1ELb0ELb0EEENS1_21CollectiveEpilogueFwdINS6_IJSA_SC_SB_EEES9_NS_10bfloat16_tESG_Li256ELb1ELb1ELb0ELb1EEENS1_36VarlenDynamicPersistentTileSchedulerILi128ELi64ELi256ELi128ELb0ELb1ELb1ELb1ELb0ELb1EEEEEEEEEvNT_6ParamsE,"",@"SHT_CUDA_INFO"
	.sectionflags	@""
	.align	4


	//----- nvinfo : EIATTR_CUDA_API_VERSION
	.align		4
        /*0000*/ 	.byte	0x04, 0x37
        /*0002*/ 	.short	(.L_447 - .L_446)
.L_446:
        /*0004*/ 	.word	0x00000082


	//----- nvinfo : EIATTR_KPARAM_INFO
	.align		4
.L_447:
        /*0008*/ 	.byte	0x04, 0x17
        /*000a*/ 	.short	(.L_449 - .L_448)
.L_448:
        /*000c*/ 	.word	0x00000000
        /*0010*/ 	.short	0x0000
        /*0012*/ 	.short	0x0070
        /*0014*/ 	.byte	0x00, 0xf0, 0x01, 0x2a


	//----- nvinfo : EIATTR_SPARSE_MMA_MASK
	.align		4
.L_449:
        /*0018*/ 	.byte	0x03, 0x50
        /*001a*/ 	.short	0x0000


	//----- nvinfo : EIATTR_MAXREG_COUNT
	.align		4
        /*001c*/ 	.byte	0x03, 0x1b
        /*001e*/ 	.short	0x00a8


	//----- nvinfo : EIATTR_NUM_BARRIERS
	.align		4
        /*0020*/ 	.byte	0x02, 0x4c
        /*0022*/ 	.byte	0x10
	.zero		1


	//----- nvinfo : EIATTR_EXTERNS
	.align		4
        /*0024*/ 	.byte	0x04, 0x0f
        /*0026*/ 	.short	(.L_451 - .L_450)


	//   ....[0]....
	.align		4
.L_450:
        /*0028*/ 	.word	index@(__assertfail)


	//----- nvinfo : EIATTR_ANNOTATIONS
	.align		4
.L_451:
        /*002c*/ 	.byte	0x04, 0x55
        /*002e*/ 	.short	(.L_453 - .L_452)


	//   ....[0]....
.L_452:
        /* <DEDUP_REMOVED lines=44> */


	//----- nvinfo : EIATTR_MERCURY_ISA_VERSION
	.align		4
.L_453:
        /*02e0*/ 	.byte	0x03, 0x5f
        /*02e2*/ 	.short	0x0101


	//----- nvinfo : EIATTR_UNUSED_LOAD_BYTE_OFFSET
	.align		4
        /*02e4*/ 	.byte	0x04, 0x44
        /*02e6*/ 	.short	(.L_455 - .L_454)


	//   ....[0]....
.L_454:
        /*02e8*/ 	.word	0x00000a40
        /*02ec*/ 	.word	0x0000fff0


	//   ....[1]....
        /*02f0*/ 	.word	0x0000b6c0
        /*02f4*/ 	.word	0x0000fff0


	//----- nvinfo : EIATTR_INT_WARP_WIDE_INSTR_OFFSETS
	.align		4
.L_455:
        /*02f8*/ 	.byte	0x04, 0x31
        /*02fa*/ 	.short	(.L_457 - .L_456)


	//   ....[0]....
.L_456:
        /*02fc*/ 	.word	0x00000130


	//   ....[1]....
        /*0300*/ 	.word	0x00000170


	//   ....[2]....
        /*0304*/ 	.word	0x000001e0


	//   ....[3]....
        /*0308*/ 	.word	0x00010b40


	//   ....[4]....
        /*030c*/ 	.word	0x00010bd0


	//   ....[5]....
        /*0310*/ 	.word	0x00013890


	//   ....[6]....
        /*0314*/ 	.word	0x00013920


	//----- nvinfo : EIATTR_COOP_GROUP_MASK_REGIDS
	.align		4
.L_457:
        /*0318*/ 	.byte	0x04, 0x29
        /*031a*/ 	.short	(.L_459 - .L_458)


	//   ....[0]....
.L_458:
        /*031c*/ 	.word	0xffffffff


	//   ....[1]....
        /*0320*/ 	.word	0xffffffff


	//   ....[2]....
        /*0324*/ 	.word	0xffffffff


	//   ....[3]....
        /*0328*/ 	.word	0xffffffff


	//   ....[4]....
        /*032c*/ 	.word	0xffffffff


	//   ....[5]....
        /*0330*/ 	.word	0xffffffff


	//   ....[6]....
        /*0334*/ 	.word	0xffffffff


	//   ....[7]....
        /*0338*/ 	.word	0xffffffff


	//   ....[8]....
        /*033c*/ 	.word	0xffffffff


	//   ....[9]....
        /*0340*/ 	.word	0xffffffff


	//   ....[10]....
        /*0344*/ 	.word	0xffffffff


	//   ....[11]....
        /*0348*/ 	.word	0xffffffff


	//   ....[12]....
        /*034c*/ 	.word	0xffffffff


	//   ....[13]....
        /*0350*/ 	.word	0xffffffff


	//   ....[14]....
        /*0354*/ 	.word	0xffffffff


	//   ....[15]....
        /*0358*/ 	.word	0xffffffff


	//   ....[16]....
        /*035c*/ 	.word	0xffffffff


	//   ....[17]....
        /*0360*/ 	.word	0xffffffff


	//   ....[18]....
        /*0364*/ 	.word	0xffffffff


	//   ....[19]....
        /*0368*/ 	.word	0xffffffff


	//   ....[20]....
        /*036c*/ 	.word	0xffffffff


	//   ....[21]....
        /*0370*/ 	.word	0xffffffff


	//   ....[22]....
        /*0374*/ 	.word	0xffffffff


	//   ....[23]....
        /*0378*/ 	.word	0xffffffff


	//   ....[24]....
        /*037c*/ 	.word	0xffffffff


	//   ....[25]....
        /*0380*/ 	.word	0xffffffff


	//   ....[26]....
        /*0384*/ 	.word	0xffffffff


	//   ....[27]....
        /*0388*/ 	.word	0xffffffff


	//   ....[28]....
        /*038c*/ 	.word	0xffffffff


	//   ....[29]....
        /*0390*/ 	.word	0xffffffff


	//   ....[30]....
        /*0394*/ 	.word	0xffffffff


	//   ....[31]....
        /*0398*/ 	.word	0xffffffff


	//   ....[32]....
        /*039c*/ 	.word	0xffffffff


	//   ....[33]....
        /*03a0*/ 	.word	0xffffffff


	//   ....[34]....
        /*03a4*/ 	.word	0xffffffff


	//   ....[35]....
        /*03a8*/ 	.word	0xffffffff


	//   ....[36]....
        /*03ac*/ 	.word	0xffffffff


	//   ....[37]....
        /*03b0*/ 	.word	0xffffffff


	//   ....[38]....
        /*03b4*/ 	.word	0xffffffff


	//   ....[39]....
        /*03b8*/ 	.word	0xffffffff


	//   ....[40]....
        /*03bc*/ 	.word	0xffffffff


	//   ....[41]....
        /*03c0*/ 	.word	0xffffffff


	//   ....[42]....
        /*03c4*/ 	.word	0xffffffff


	//   ....[43]....
        /*03c8*/ 	.word	0xffffffff


	//   ....[44]....
        /*03cc*/ 	.word	0xffffffff


	//   ....[45]....
        /*03d0*/ 	.word	0xffffffff


	//   ....[46]....
        /*03d4*/ 	.word	0xffffffff


	//   ....[47]....
        /*03d8*/ 	.word	0xffffffff


	//   ....[48]....
        /*03dc*/ 	.word	0xffffffff


	//   ....[49]....
        /*03e0*/ 	.word	0xffffffff


	//   ....[50]....
        /*03e4*/ 	.word	0xffffffff


	//   ....[51]....
        /*03e8*/ 	.word	0xffffffff


	//   ....[52]....
        /*03ec*/ 	.word	0xffffffff


	//   ....[53]....
        /*03f0*/ 	.word	0xffffffff


	//   ....[54]....
        /*03f4*/ 	.word	0xffffffff


	//   ....[55]....
        /*03f8*/ 	.word	0xffffffff


	//   ....[56]....
        /*03fc*/ 	.word	0xffffffff


	//   ....[57]....
        /*0400*/ 	.word	0xffffffff


	//   ....[58]....
        /*0404*/ 	.word	0xffffffff


	//   ....[59]....
        /*0408*/ 	.word	0xffffffff


	//   ....[60]....
        /*040c*/ 	.word	0xffffffff


	//   ....[61]....
        /*0410*/ 	.word	0xffffffff


	//   ....[62]....
        /*0414*/ 	.word	0xffffffff


	//   ....[63]....
        /*0418*/ 	.word	0xffffffff


	//   ....[64]....
        /*041c*/ 	.word	0xffffffff


	//   ....[65]....
        /*0420*/ 	.word	0xffffffff


	//   ....[66]....
        /*0424*/ 	.word	0xffffffff


	//   ....[67]....
        /*0428*/ 	.word	0xffffffff


	//   ....[68]....
        /*042c*/ 	.word	0xffffffff


	//   ....[69]....
        /*0430*/ 	.word	0xffffffff


	//   ....[70]....
        /*0434*/ 	.word	0xffffffff


	//   ....[71]....
        /*0438*/ 	.word	0xffffffff


	//   ....[72]....
        /*043c*/ 	.word	0xffffffff


	//   ....[73]....
        /*0440*/ 	.word	0xffffffff


	//   ....[74]....
        /*0444*/ 	.word	0xffffffff


	//   ....[75]....
        /*0448*/ 	.word	0xffffffff


	//   ....[76]....
        /*044c*/ 	.word	0xffffffff


	//   ....[77]....
        /*0450*/ 	.word	0xffffffff


	//   ....[78]....
        /*0454*/ 	.word	0xffffffff


	//   ....[79]....
        /*0458*/ 	.word	0xffffffff


	//   ....[80]....
        /*045c*/ 	.word	0xffffffff


	//   ....[81]....
        /*0460*/ 	.word	0xffffffff


	//   ....[82]....
        /*0464*/ 	.word	0xffffffff


	//   ....[83]....
        /*0468*/ 	.word	0xffffffff


	//   ....[84]....
        /*046c*/ 	.word	0xffffffff


	//   ....[85]....
        /*0470*/ 	.word	0xffffffff


	//   ....[86]....
        /*0474*/ 	.word	0xffffffff


	//   ....[87]....
        /*0478*/ 	.word	0xffffffff


	//   ....[88]....
        /*047c*/ 	.word	0xffffffff


	//   ....[89]....
        /*0480*/ 	.word	0xffffffff


	//   ....[90]....
        /*0484*/ 	.word	0xffffffff


	//   ....[91]....
        /*0488*/ 	.word	0xffffffff


	//   ....[92]....
        /*048c*/ 	.word	0xffffffff


	//   ....[93]....
        /*0490*/ 	.word	0xffffffff


	//   ....[94]....
        /*0494*/ 	.word	0xffffffff


	//   ....[95]....
        /*0498*/ 	.word	0xffffffff


	//   ....[96]....
        /*049c*/ 	.word	0xffffffff


	//   ....[97]....
        /*04a0*/ 	.word	0xffffffff


	//   ....[98]....
        /*04a4*/ 	.word	0xffffffff


	//   ....[99]....
        /*04a8*/ 	.word	0xffffffff


	//   ....[100]....
        /*04ac*/ 	.word	0xffffffff


	//   ....[101]....
        /*04b0*/ 	.word	0xffffffff


	//   ....[102]....
        /*04b4*/ 	.word	0xffffffff


	//   ....[103]....
        /*04b8*/ 	.word	0xffffffff


	//   ....[104]....
        /*04bc*/ 	.word	0xffffffff


	//   ....[105]....
        /*04c0*/ 	.word	0xffffffff


	//   ....[106]....
        /*04c4*/ 	.word	0xffffffff


	//   ....[107]....
        /*04c8*/ 	.word	0xffffffff


	//   ....[108]....
        /*04cc*/ 	.word	0xffffffff


	//   ....[109]....
        /*04d0*/ 	.word	0xffffffff


	//   ....[110]....
        /*04d4*/ 	.word	0xffffffff


	//   ....[111]....
        /*04d8*/ 	.word	0xffffffff


	//   ....[112]....
        /*04dc*/ 	.word	0xffffffff


	//   ....[113]....
        /*04e0*/ 	.word	0xffffffff


	//   ....[114]....
        /*04e4*/ 	.word	0xffffffff


	//   ....[115]....
        /*04e8*/ 	.word	0xffffffff


	//   ....[116]....
        /*04ec*/ 	.word	0xffffffff


	//   ....[117]....
        /*04f0*/ 	.word	0xffffffff


	//   ....[118]....
        /*04f4*/ 	.word	0xffffffff


	//   ....[119]....
        /*04f8*/ 	.word	0xffffffff


	//   ....[120]....
        /*04fc*/ 	.word	0xffffffff


	//   ....[121]....
        /*0500*/ 	.word	0xffffffff


	//   ....[122]....
        /*0504*/ 	.word	0xffffffff


	//   ....[123]....
        /*0508*/ 	.word	0xffffffff


	//   ....[124]....
        /*050c*/ 	.word	0xffffffff


	//   ....[125]....
        /*0510*/ 	.word	0xffffffff


	//   ....[126]....
        /*0514*/ 	.word	0xffffffff


	//   ....[127]....
        /*0518*/ 	.word	0xffffffff


	//   ....[128]....
        /*051c*/ 	.word	0xffffffff


	//   ....[129]....
        /*0520*/ 	.word	0xffffffff


	//   ....[130]....
        /*0524*/ 	.word	0xffffffff


	//   ....[131]....
        /*0528*/ 	.word	0xffffffff


	//   ....[132]....
        /*052c*/ 	.word	0xffffffff


	//   ....[133]....
        /*0530*/ 	.word	0xffffffff


	//   ....[134]....
        /*0534*/ 	.word	0xffffffff


	//   ....[135]....
        /*0538*/ 	.word	0xffffffff


	//   ....[136]....
        /*053c*/ 	.word	0xffffffff


	//   ....[137]....
        /*0540*/ 	.word	0xffffffff


	//   ....[138]....
        /*0544*/ 	.word	0xffffffff


	//   ....[139]....
        /*0548*/ 	.word	0xffffffff


	//   ....[140]....
        /*054c*/ 	.word	0xffffffff


	//   ....[141]....
        /*0550*/ 	.word	0xffffffff


	//   ....[142]....
        /*0554*/ 	.word	0xffffffff


	//   ....[143]....
        /*0558*/ 	.word	0xffffffff


	//   ....[144]....
        /*055c*/ 	.word	0xffffffff


	//   ....[145]....
        /*0560*/ 	.word	0xffffffff


	//   ....[146]....
        /*0564*/ 	.word	0xffffffff


	//   ....[147]....
        /*0568*/ 	.word	0xffffffff


	//   ....[148]....
        /*056c*/ 	.word	0xffffffff


	//   ....[149]....
        /*0570*/ 	.word	0xffffffff


	//   ....[150]....
        /*0574*/ 	.word	0xffffffff


	//   ....[151]....
        /*0578*/ 	.word	0xffffffff


	//   ....[152]....
        /*057c*/ 	.word	0xffffffff


	//   ....[153]....
        /*0580*/ 	.word	0xffffffff


	//   ....[154]....
        /*0584*/ 	.word	0xffffffff


	//   ....[155]....
        /*0588*/ 	.word	0xffffffff


	//   ....[156]....
        /*058c*/ 	.word	0xffffffff


	//   ....[157]....
        /*0590*/ 	.word	0xffffffff


	//   ....[158]....
        /*0594*/ 	.word	0xffffffff


	//   ....[159]....
        /*0598*/ 	.word	0xffffffff


	//   ....[160]....
        /*059c*/ 	.word	0xffffffff


	//   ....[161]....
        /*05a0*/ 	.word	0xffffffff


	//   ....[162]....
        /*05a4*/ 	.word	0xffffffff


	//   ....[163]....
        /*05a8*/ 	.word	0xffffffff


	//   ....[164]....
        /*05ac*/ 	.word	0xffffffff


	//   ....[165]....
        /*05b0*/ 	.word	0xffffffff


	//   ....[166]....
        /*05b4*/ 	.word	0xffffffff


	//   ....[167]....
        /*05b8*/ 	.word	0xffffffff


	//   ....[168]....
        /*05bc*/ 	.word	0xffffffff


	//   ....[169]....
        /*05c0*/ 	.word	0x0500000f


	//   ....[170]....
        /*05c4*/ 	.word	0x0500000f


	//   ....[171]....
        /*05c8*/ 	.word	0x0500000f


	//   ....[172]....
        /*05cc*/ 	.word	0x0500000f


	//   ....[173]....
        /*05d0*/ 	.word	0x0500000f


	//   ....[174]....
        /*05d4*/ 	.word	0x0500000f


	//   ....[175]....
        /*05d8*/ 	.word	0x0500000f


	//   ....[176]....
        /*05dc*/ 	.word	0x0500000f


	//   ....[177]....
        /*05e0*/ 	.word	0x0500000f


	//   ....[178]....
        /*05e4*/ 	.word	0x0500000f


	//   ....[179]....
        /*05e8*/ 	.word	0x0500000f


	//   ....[180]....
        /*05ec*/ 	.word	0x0500000f


	//   ....[181]....
        /*05f0*/ 	.word	0x0500000f


	//   ....[182]....
        /*05f4*/ 	.word	0x0500000f


	//   ....[183]....
        /*05f8*/ 	.word	0x0500000f


	//   ....[184]....
        /*05fc*/ 	.word	0x0500000f


	//   ....[185]....
        /*0600*/ 	.word	0x0500000f


	//   ....[186]....
        /*0604*/ 	.word	0x0500000f


	//----- nvinfo : EIATTR_COOP_GROUP_INSTR_OFFSETS
	.align		4
.L_459:
        /*0608*/ 	.byte	0x04, 0x28
        /*060a*/ 	.short	(.L_461 - .L_460)


	//   ....[0]....
.L_460:
        /*060c*/ 	.word	0x00000070


	//   ....[1]....
        /*0610*/ 	.word	0x00000140


	//   ....[2]....
        /*0614*/ 	.word	0x00000190


	//   ....[3]....
        /*0618*/ 	.word	0x000003c0


	//   ....[4]....
        /*061c*/ 	.word	0x00000520


	//   ....[5]....
        /*0620*/ 	.word	0x00000640


	//   ....[6]....
        /*0624*/ 	.word	0x000007a0


	//   ....[7]....
        /*0628*/ 	.word	0x00001eb0


	//   ....[8]....
        /*062c*/ 	.word	0x000025c0


	//   ....[9]....
        /*0630*/ 	.word	0x00002970


	//   ....[10]....
        /*0634*/ 	.word	0x00003310


	//   ....[11]....
        /*0638*/ 	.word	0x000034a0


	//   ....[12]....
        /*063c*/ 	.word	0x00003760


	//   ....[13]....
        /*0640*/ 	.word	0x00003810


	//   ....[14]....
        /*0644*/ 	.word	0x00004a80


	//   ....[15]....
        /*0648*/ 	.word	0x00004cc0


	//   ....[16]....
        /*064c*/ 	.word	0x00005390


	//   ....[17]....
        /*0650*/ 	.word	0x00005490


	//   ....[18]....
        /*0654*/ 	.word	0x00005830


	//   ....[19]....
        /*0658*/ 	.word	0x000058c0


	//   ....[20]....
        /*065c*/ 	.word	0x00007270


	//   ....[21]....
        /*0660*/ 	.word	0x00007290


	//   ....[22]....
        /*0664*/ 	.word	0x000072b0


	//   ....[23]....
        /*0668*/ 	.word	0x000072d0


	//   ....[24]....
        /*066c*/ 	.word	0x00008b60


	//   ....[25]....
        /*0670*/ 	.word	0x00008da0


	//   ....[26]....
        /*0674*/ 	.word	0x00009470


	//   ....[27]....
        /*0678*/ 	.word	0x00009570


	//   ....[28]....
        /*067c*/ 	.word	0x00009900


	//   ....[29]....
        /*0680*/ 	.word	0x00009990


	//   ....[30]....
        /*0684*/ 	.word	0x0000ab70


	//   ....[31]....
        /*0688*/ 	.word	0x0000ab80


	//   ....[32]....
        /*068c*/ 	.word	0x0000abb0


	//   ....[33]....
        /*0690*/ 	.word	0x0000abc0


	//   ....[34]....
        /*0694*/ 	.word	0x0000c260


	//   ....[35]....
        /*0698*/ 	.word	0x0000c2a0


	//   ....[36]....
        /*069c*/ 	.word	0x0000c2d0


	//   ....[37]....
        /*06a0*/ 	.word	0x0000c300


	//   ....[38]....
        /*06a4*/ 	.word	0x0000c330


	//   ....[39]....
        /*06a8*/ 	.word	0x0000c360


	//   ....[40]....
        /*06ac*/ 	.word	0x0000c390


	//   ....[41]....
        /*06b0*/ 	.word	0x0000c3c0


	//   ....[42]....
        /*06b4*/ 	.word	0x0000c3f0


	//   ....[43]....
        /*06b8*/ 	.word	0x0000c420


	//   ....[44]....
        /*06bc*/ 	.word	0x0000c450


	//   ....[45]....
        /*06c0*/ 	.word	0x0000c480


	//   ....[46]....
        /*06c4*/ 	.word	0x0000c4b0


	//   ....[47]....
        /*06c8*/ 	.word	0x0000c4e0


	//   ....[48]....
        /*06cc*/ 	.word	0x0000c510


	//   ....[49]....
        /*06d0*/ 	.word	0x0000c540


	//   ....[50]....
        /*06d4*/ 	.word	0x0000c570


	//   ....[51]....
        /*06d8*/ 	.word	0x0000c5a0


	//   ....[52]....
        /*06dc*/ 	.word	0x0000c5d0


	//   ....[53]....
        /*06e0*/ 	.word	0x0000c600


	//   ....[54]....
        /*06e4*/ 	.word	0x0000c630


	//   ....[55]....
        /*06e8*/ 	.word	0x0000c660


	//   ....[56]....
        /*06ec*/ 	.word	0x0000c690


	//   ....[57]....
        /*06f0*/ 	.word	0x0000c6c0


	//   ....[58]....
        /*06f4*/ 	.word	0x0000c6f0


	//   ....[59]....
        /*06f8*/ 	.word	0x0000c720


	//   ....[60]....
        /*06fc*/ 	.word	0x0000c750


	//   ....[61]....
        /*0700*/ 	.word	0x0000c780


	//   ....[62]....
        /*0704*/ 	.word	0x0000c7b0


	//   ....[63]....
        /*0708*/ 	.word	0x0000c7e0


	//   ....[64]....
        /*070c*/ 	.word	0x0000c810


	//   ....[65]....
        /*0710*/ 	.word	0x0000c840


	//   ....[66]....
        /*0714*/ 	.word	0x0000c870


	//   ....[67]....
        /*0718*/ 	.word	0x0000c8a0


	//   ....[68]....
        /*071c*/ 	.word	0x0000c8d0


	//   ....[69]....
        /*0720*/ 	.word	0x0000c900


	//   ....[70]....
        /*0724*/ 	.word	0x0000c930


	//   ....[71]....
        /*0728*/ 	.word	0x0000c950


	//   ....[72]....
        /*072c*/ 	.word	0x0000c960


	//   ....[73]....
        /*0730*/ 	.word	0x0000c970


	//   ....[74]....
        /*0734*/ 	.word	0x0000c980


	//   ....[75]....
        /*0738*/ 	.word	0x0000c990


	//   ....[76]....
        /*073c*/ 	.word	0x0000c9b0


	//   ....[77]....
        /*0740*/ 	.word	0x0000c9d0


	//   ....[78]....
        /*0744*/ 	.word	0x0000c9e0


	//   ....[79]....
        /*0748*/ 	.word	0x0000ca00


	//   ....[80]....
        /*074c*/ 	.word	0x0000ca10


	//   ....[81]....
        /*0750*/ 	.word	0x0000ca30


	//   ....[82]....
        /*0754*/ 	.word	0x0000ca40


	//   ....[83]....
        /*0758*/ 	.word	0x0000ca60


	//   ....[84]....
        /*075c*/ 	.word	0x0000ca70


	//   ....[85]....
        /*0760*/ 	.word	0x0000ca90


	//   ....[86]....
        /*0764*/ 	.word	0x0000caa0


	//   ....[87]....
        /*0768*/ 	.word	0x0000cac0


	//   ....[88]....
        /*076c*/ 	.word	0x0000cad0


	//   ....[89]....
        /*0770*/ 	.word	0x0000caf0


	//   ....[90]....
        /*0774*/ 	.word	0x0000cb00


	//   ....[91]....
        /*0778*/ 	.word	0x0000cb30


	//   ....[92]....
        /*077c*/ 	.word	0x0000cb70


	//   ....[93]....
        /*0780*/ 	.word	0x0000cba0


	//   ....[94]....
        /*0784*/ 	.word	0x0000cbb0


	//   ....[95]....
        /*0788*/ 	.word	0x0000cbd0


	//   ....[96]....
        /*078c*/ 	.word	0x0000cbf0


	//   ....[97]....
        /*0790*/ 	.word	0x0000cc00


	//   ....[98]....
        /*0794*/ 	.word	0x0000d3e0


	//   ....[99]....
        /*0798*/ 	.word	0x0000d420


	//   ....[100]....
        /*079c*/ 	.word	0x0000d450


	//   ....[101]....
        /*07a0*/ 	.word	0x0000d4c0


	//   ....[102]....
        /*07a4*/ 	.word	0x0000dd50


	//   ....[103]....
        /*07a8*/ 	.word	0x0000dd70


	//   ....[104]....
        /*07ac*/ 	.word	0x0000dec0


	//   ....[105]....
        /*07b0*/ 	.word	0x0000dee0


	//   ....[106]....
        /*07b4*/ 	.word	0x0000e020


	//   ....[107]....
        /*07b8*/ 	.word	0x0000e040


	//   ....[108]....
        /*07bc*/ 	.word	0x0000e190


	//   ....[109]....
        /*07c0*/ 	.word	0x0000e1b0


	//   ....[110]....
        /*07c4*/ 	.word	0x0000eae0


	//   ....[111]....
        /*07c8*/ 	.word	0x0000eb10


	//   ....[112]....
        /*07cc*/ 	.word	0x0000ec60


	//   ....[113]....
        /*07d0*/ 	.word	0x0000ec80


	//   ....[114]....
        /*07d4*/ 	.word	0x0000edc0


	//   ....[115]....
        /*07d8*/ 	.word	0x0000ede0


	//   ....[116]....
        /*07dc*/ 	.word	0x0000ef30


	//   ....[117]....
        /*07e0*/ 	.word	0x0000ef50


	//   ....[118]....
        /*07e4*/ 	.word	0x0000f130


	//   ....[119]....
        /*07e8*/ 	.word	0x0000f320


	//   ....[120]....
        /*07ec*/ 	.word	0x0000f350


	//   ....[121]....
        /*07f0*/ 	.word	0x0000f380


	//   ....[122]....
        /*07f4*/ 	.word	0x0000f3c0


	//   ....[123]....
        /*07f8*/ 	.word	0x0000f3f0


	//   ....[124]....
        /*07fc*/ 	.word	0x0000f430


	//   ....[125]....
        /*0800*/ 	.word	0x0000f5c0


	//   ....[126]....
        /*0804*/ 	.word	0x0000f5f0


	//   ....[127]....
        /*0808*/ 	.word	0x0000f620


	//   ....[128]....
        /*080c*/ 	.word	0x0000f650


	//   ....[129]....
        /*0810*/ 	.word	0x0000f680


	//   ....[130]....
        /*0814*/ 	.word	0x0000f6c0


	//   ....[131]....
        /*0818*/ 	.word	0x0000f760


	//   ....[132]....
        /*081c*/ 	.word	0x0000f7f0


	//   ....[133]....
        /*0820*/ 	.word	0x0000f8a0


	//   ....[134]....
        /*0824*/ 	.word	0x00011310


	//   ....[135]....
        /*0828*/ 	.word	0x00011ff0


	//   ....[136]....
        /*082c*/ 	.word	0x00012020


	//   ....[137]....
        /*0830*/ 	.word	0x00012050


	//   ....[138]....
        /*0834*/ 	.word	0x00012070


	//   ....[139]....
        /*0838*/ 	.word	0x00012190


	//   ....[140]....
        /*083c*/ 	.word	0x000121a0


	//   ....[141]....
        /*0840*/ 	.word	0x00012240


	//   ....[142]....
        /*0844*/ 	.word	0x00012250


	//   ....[143]....
        /*0848*/ 	.word	0x000122f0


	//   ....[144]....
        /*084c*/ 	.word	0x00012300


	//   ....[145]....
        /*0850*/ 	.word	0x000123a0


	//   ....[146]....
        /*0854*/ 	.word	0x000123b0


	//   ....[147]....
        /*0858*/ 	.word	0x00012440


	//   ....[148]....
        /*085c*/ 	.word	0x00012450


	//   ....[149]....
        /*0860*/ 	.word	0x00012460


	//   ....[150]....
        /*0864*/ 	.word	0x00012470


	//   ....[151]....
        /*0868*/ 	.word	0x00014330


	//   ....[152]....
        /*086c*/ 	.word	0x00014360


	//   ....[153]....
        /*0870*/ 	.word	0x00014390


	//   ....[154]....
        /*0874*/ 	.word	0x000143c0


	//   ....[155]....
        /*0878*/ 	.word	0x000143f0


	//   ....[156]....
        /*087c*/ 	.word	0x00014400


	//   ....[157]....
        /*0880*/ 	.word	0x00014430


	//   ....[158]....
        /*0884*/ 	.word	0x00014440


	//   ....[159]....
        /*0888*/ 	.word	0x00014580


	//   ....[160]....
        /*088c*/ 	.word	0x000145c0


	//   ....[161]....
        /*0890*/ 	.word	0x000145f0


	//   ....[162]....
        /*0894*/ 	.word	0x00014620


	//   ....[163]....
        /*0898*/ 	.word	0x00014650


	//   ....[164]....
        /*089c*/ 	.word	0x00014680


	//   ....[165]....
        /*08a0*/ 	.word	0x00014710


	//   ....[166]....
        /*08a4*/ 	.word	0x000147a0


	//   ....[167]....
        /*08a8*/ 	.word	0x00014810


	//   ....[168]....
        /*08ac*/ 	.word	0x00014ea0


	//   ....[169]....
        /*08b0*/ 	.word	0x00015560


	//   ....[170]....
        /*08b4*/ 	.word	0x00015720


	//   ....[171]....
        /*08b8*/ 	.word	0x00015790


	//   ....[172]....
        /*08bc*/ 	.word	0x000157f0


	//   ....[173]....
        /*08c0*/ 	.word	0x00015890


	//   ....[174]....
        /*08c4*/ 	.word	0x00015950


	//   ....[175]....
        /*08c8*/ 	.word	0x00015a70


	//   ....[176]....
        /*08cc*/ 	.word	0x00015ad0


	//   ....[177]....
        /*08d0*/ 	.word	0x00015be0


	//   ....[178]....
        /*08d4*/ 	.word	0x00015c40


	//   ....[179]....
        /*08d8*/ 	.word	0x00015d50


	//   ....[180]....
        /*08dc*/ 	.word	0x00015db0


	//   ....[181]....
        /*08e0*/ 	.word	0x00015ec0


	//   ....[182]....
        /*08e4*/ 	.word	0x00015f20


	//   ....[183]....
        /*08e8*/ 	.word	0x00016020


	//   ....[184]....
        /*08ec*/ 	.word	0x00016080


	//   ....[185]....
        /*08f0*/ 	.word	0x00016120


	//   ....[186]....
        /*08f4*/ 	.word	0x000164c0


	//----- nvinfo : EIATTR_REG_RECONFIG
	.align		4
.L_461:
        /*08f8*/ 	.byte	0x01, 0x54
	.zero		2


	//----- nvinfo : EIATTR_SYSCALL_OFFSETS
	.align		4
        /*08fc*/ 	.byte	0x04, 0x46
        /*08fe*/ 	.short	(.L_463 - .L_462)


	//   ....[0]....
.L_462:
        /*0900*/ 	.word	0x00002090


	//   ....[1]....
        /*0904*/ 	.word	0x00010d40


	//   ....[2]....
        /*0908*/ 	.word	0x00010ed0


	//   ....[3]....
        /*090c*/ 	.word	0x00011030


	//   ....[4]....
        /*0910*/ 	.word	0x00011180


	//   ....[5]....
        /*0914*/ 	.word	0x00011b90


	//----- nvinfo : EIATTR_MBARRIER_INSTR_OFFSETS
	.align		4
.L_463:
        /*0918*/ 	.byte	0x04, 0x39
        /*091a*/ 	.short	(.L_465 - .L_464)


	//   ....[0]....
.L_464:
        /*091c*/ 	.word	0x00000270
        /*0920*/ 	.word	0x000000ff
        /*0924*/ 	.word	0x00028400
        /*0928*/ 	.short	0x0100
        /*092a*/ 	.byte	0x08
	.zero		1


	//   ....[1]....
        /*092c*/ 	.word	0x00000280
        /*0930*/ 	.word	0x000000ff
        /*0934*/ 	.word	0x00028420
        /*0938*/ 	.short	0x0100
        /*093a*/ 	.byte	0x08
	.zero		1


	//   ....[2]....
        /*093c*/ 	.word	0x00000370
        /*0940*/ 	.word	0x000000ff
        /*0944*/ 	.word	0x00028430
        /*0948*/ 	.short	0x0100
        /*094a*/ 	.byte	0x08
	.zero		1


	//   ....[3]....
        /*094c*/ 	.word	0x00000380
        /*0950*/ 	.word	0x000000ff
        /*0954*/ 	.word	0x00028440
        /*0958*/ 	.short	0x0100
        /*095a*/ 	.byte	0x08
	.zero		1


	//   ....[4]....
        /*095c*/ 	.word	0x00000390
        /*0960*/ 	.word	0x000000ff
        /*0964*/ 	.word	0x00028438
        /*0968*/ 	.short	0x0100
        /*096a*/ 	.byte	0x08
	.zero		1


	//   ....[5]....
        /*096c*/ 	.word	0x000003a0
        /*0970*/ 	.word	0x000000ff
        /*0974*/ 	.word	0x00028448
        /*0978*/ 	.short	0x0100
        /*097a*/ 	.byte	0x08
	.zero		1


	//   ....[6]....
        /*097c*/ 	.word	0x000004d0
        /*0980*/ 	.word	0x000000ff
        /*0984*/ 	.word	0x00028450
        /*0988*/ 	.short	0x0100
        /*098a*/ 	.byte	0x08
	.zero		1


	//   ....[7]....
        /*098c*/ 	.word	0x000004e0
        /*0990*/ 	.word	0x000000ff
        /*0994*/ 	.word	0x00028460
        /*0998*/ 	.short	0x0100
        /*099a*/ 	.byte	0x08
	.zero		1


	//   ....[8]....
        /*099c*/ 	.word	0x000004f0
        /*09a0*/ 	.word	0x000000ff
        /*09a4*/ 	.word	0x00028458
        /*09a8*/ 	.short	0x0100
        /*09aa*/ 	.byte	0x08
	.zero		1


	//   ....[9]....
        /*09ac*/ 	.word	0x00000500
        /*09b0*/ 	.word	0x000000ff
        /*09b4*/ 	.word	0x00028468
        /*09b8*/ 	.short	0x0100
        /*09ba*/ 	.byte	0x08
	.zero		1


	//   ....[10]....
        /*09bc*/ 	.word	0x000005f0
        /*09c0*/ 	.word	0x000000ff
        /*09c4*/ 	.word	0x00028470
        /*09c8*/ 	.short	0x0100
        /*09ca*/ 	.byte	0x06
	.zero		1


	//   ....[11]....
        /*09cc*/ 	.word	0x00000600
        /*09d0*/ 	.word	0x000000ff
        /*09d4*/ 	.word	0x00028480
        /*09d8*/ 	.short	0x0100
        /*09da*/ 	.byte	0x06
	.zero		1


	//   ....[12]....
        /*09dc*/ 	.word	0x00000610
        /*09e0*/ 	.word	0x000000ff
        /*09e4*/ 	.word	0x00028478
        /*09e8*/ 	.short	0x0100
        /*09ea*/ 	.byte	0x06
	.zero		1


	//   ....[13]....
        /*09ec*/ 	.word	0x00000620
        /*09f0*/ 	.word	0x000000ff
        /*09f4*/ 	.word	0x00028488
        /*09f8*/ 	.short	0x0100
        /*09fa*/ 	.byte	0x06
	.zero		1


	//   ....[14]....
        /*09fc*/ 	.word	0x00000750
        /*0a00*/ 	.word	0x000000ff
        /*0a04*/ 	.word	0x00028490
        /*0a08*/ 	.short	0x0100
        /*0a0a*/ 	.byte	0x08
	.zero		1


	//   ....[15]....
        /*0a0c*/ 	.word	0x00000760
        /*0a10*/ 	.word	0x000000ff
        /*0a14*/ 	.word	0x000284a0
        /*0a18*/ 	.short	0x0100
        /*0a1a*/ 	.byte	0x08
	.zero		1


	//   ....[16]....
        /*0a1c*/ 	.word	0x00000770
        /*0a20*/ 	.word	0x000000ff
        /*0a24*/ 	.word	0x00028498
        /*0a28*/ 	.short	0x0100
        /*0a2a*/ 	.byte	0x08
	.zero		1


	//   ....[17]....
        /*0a2c*/ 	.word	0x00000780
        /*0a30*/ 	.word	0x000000ff
        /*0a34*/ 	.word	0x000284a8
        /*0a38*/ 	.short	0x0100
        /*0a3a*/ 	.byte	0x08
	.zero		1


	//   ....[18]....
        /*0a3c*/ 	.word	0x000008b0
        /*0a40*/ 	.word	0x000000ff
        /*0a44*/ 	.word	0x000284b0
        /*0a48*/ 	.short	0x0100
        /*0a4a*/ 	.byte	0x08
	.zero		1


	//   ....[19]....
        /*0a4c*/ 	.word	0x000008c0
        /*0a50*/ 	.word	0x000000ff
        /*0a54*/ 	.word	0x000284c0
        /*0a58*/ 	.short	0x0100
        /*0a5a*/ 	.byte	0x08
	.zero		1


	//   ....[20]....
        /*0a5c*/ 	.word	0x000008d0
        /*0a60*/ 	.word	0x000000ff
        /*0a64*/ 	.word	0x000284b8
        /*0a68*/ 	.short	0x0100
        /*0a6a*/ 	.byte	0x08
	.zero		1


	//   ....[21]....
        /*0a6c*/ 	.word	0x000008e0
        /*0a70*/ 	.word	0x000000ff
        /*0a74*/ 	.word	0x000284c8
        /*0a78*/ 	.short	0x0100
        /*0a7a*/ 	.byte	0x08
	.zero		1


	//   ....[22]....
        /*0a7c*/ 	.word	0x00002110
        /*0a80*/ 	.word	0x000000ff
        /*0a84*/ 	.word	0x00028400
        /*0a88*/ 	.short	0x010a
        /*0a8a*/ 	.byte	0x29
	.zero		1


	//   ....[23]....
        /*0a8c*/ 	.word	0x00002190
        /*0a90*/ 	.word	0x00000005
        /*0a94*/ 	.word	0x00028430
        /*0a98*/ 	.short	0x010a
        /*0a9a*/ 	.byte	0x3f
	.zero		1


	//   ....[24]....
        /*0a9c*/ 	.word	0x000021f0
        /*0aa0*/ 	.word	0x00000005
        /*0aa4*/ 	.word	0x00028430
        /*0aa8*/ 	.short	0x010a
        /*0aaa*/ 	.byte	0x3f
	.zero		1


	//   ....[25]....
        /*0aac*/ 	.word	0x00002750
        /*0ab0*/ 	.word	0x00000000
        /*0ab4*/ 	.word	0x00000000
        /*0ab8*/ 	.short	0x0101
        /*0aba*/ 	.byte	0x3f
	.zero		1


	//   ....[26]....
        /*0abc*/ 	.word	0x000044a0
        /*0ac0*/ 	.word	0x000000ff
        /*0ac4*/ 	.word	0x00028430
        /*0ac8*/ 	.short	0x010a
        /*0aca*/ 	.byte	0x06
	.zero		1


	//   ....[27]....
        /*0acc*/ 	.word	0x000044e0
        /*0ad0*/ 	.word	0x000000ff
        /*0ad4*/ 	.word	0x00028430
        /*0ad8*/ 	.short	0x010a
        /*0ada*/ 	.byte	0x06
	.zero		1


	//   ....[28]....
        /*0adc*/ 	.word	0x00004820
        /*0ae0*/ 	.word	0x000000ff
        /*0ae4*/ 	.word	0x00028450
        /*0ae8*/ 	.short	0x010a
        /*0aea*/ 	.byte	0x06
	.zero		1


	//   ....[29]....
        /*0aec*/ 	.word	0x00004860
        /*0af0*/ 	.word	0x000000ff
        /*0af4*/ 	.word	0x00028450
        /*0af8*/ 	.short	0x010a
        /*0afa*/ 	.byte	0x06
	.zero		1


	//   ....[30]....
        /*0afc*/ 	.word	0x00004b00
        /*0b00*/ 	.word	0x00000009
        /*0b04*/ 	.word	0x00000000
        /*0b08*/ 	.short	0x0101
        /*0b0a*/ 	.byte	0x3f
	.zero		1


	//   ....[31]....
        /*0b0c*/ 	.word	0x00005f40
        /*0b10*/ 	.word	0x000000ff
        /*0b14*/ 	.word	0x00000000
        /*0b18*/ 	.short	0x0101
        /*0b1a*/ 	.byte	0x06
	.zero		1


	//   ....[32]....
        /*0b1c*/ 	.word	0x00006ba0
        /*0b20*/ 	.word	0x000000ff
        /*0b24*/ 	.word	0x00028430
        /*0b28*/ 	.short	0x010a
        /*0b2a*/ 	.byte	0x06
	.zero		1


	//   ....[33]....
        /*0b2c*/ 	.word	0x00006be0
        /*0b30*/ 	.word	0x000000ff
        /*0b34*/ 	.word	0x00028430
        /*0b38*/ 	.short	0x010a
        /*0b3a*/ 	.byte	0x06
	.zero		1


	//   ....[34]....
        /*0b3c*/ 	.word	0x00006f50
        /*0b40*/ 	.word	0x000000ff
        /*0b44*/ 	.word	0x00028450
        /*0b48*/ 	.short	0x010a
        /*0b4a*/ 	.byte	0x06
	.zero		1


	//   ....[35]....
        /*0b4c*/ 	.word	0x00006f90
        /*0b50*/ 	.word	0x000000ff
        /*0b54*/ 	.word	0x00028450
        /*0b58*/ 	.short	0x010a
        /*0b5a*/ 	.byte	0x06
	.zero		1


	//   ....[36]....
        /*0b5c*/ 	.word	0x000079d0
        /*0b60*/ 	.word	0x00000000
        /*0b64*/ 	.word	0x00000000
        /*0b68*/ 	.short	0x0101
        /*0b6a*/ 	.byte	0x3f
	.zero		1


	//   ....[37]....
        /*0b6c*/ 	.word	0x00007b80
        /*0b70*/ 	.word	0x000000ff
        /*0b74*/ 	.word	0x00000000
        /*0b78*/ 	.short	0x0101
        /*0b7a*/ 	.byte	0x06
	.zero		1


	//   ....[38]....
        /*0b7c*/ 	.word	0x00008570
        /*0b80*/ 	.word	0x000000ff
        /*0b84*/ 	.word	0x00028430
        /*0b88*/ 	.short	0x010a
        /*0b8a*/ 	.byte	0x06
	.zero		1


	//   ....[39]....
        /*0b8c*/ 	.word	0x000085b0
        /*0b90*/ 	.word	0x000000ff
        /*0b94*/ 	.word	0x00028430
        /*0b98*/ 	.short	0x010a
        /*0b9a*/ 	.byte	0x06
	.zero		1


	//   ....[40]....
        /*0b9c*/ 	.word	0x00008920
        /*0ba0*/ 	.word	0x000000ff
        /*0ba4*/ 	.word	0x00028450
        /*0ba8*/ 	.short	0x010a
        /*0baa*/ 	.byte	0x06
	.zero		1


	//   ....[41]....
        /*0bac*/ 	.word	0x00008960
        /*0bb0*/ 	.word	0x000000ff
        /*0bb4*/ 	.word	0x00028450
        /*0bb8*/ 	.short	0x010a
        /*0bba*/ 	.byte	0x06
	.zero		1


	//   ....[42]....
        /*0bbc*/ 	.word	0x00008ba0
        /*0bc0*/ 	.word	0x00000004
        /*0bc4*/ 	.word	0x00000000
        /*0bc8*/ 	.short	0x0101
        /*0bca*/ 	.byte	0x3f
	.zero		1


	//   ....[43]....
        /*0bcc*/ 	.word	0x0000a010
        /*0bd0*/ 	.word	0x000000ff
        /*0bd4*/ 	.word	0x00000000
        /*0bd8*/ 	.short	0x0101
        /*0bda*/ 	.byte	0x06
	.zero		1


	//   ....[44]....
        /*0bdc*/ 	.word	0x0000a910
        /*0be0*/ 	.word	0x000000ff
        /*0be4*/ 	.word	0x00028450
        /*0be8*/ 	.short	0x010a
        /*0bea*/ 	.byte	0x09
	.zero		1


	//   ....[45]....
        /*0bec*/ 	.word	0x0000a950
        /*0bf0*/ 	.word	0x000000ff
        /*0bf4*/ 	.word	0x00028450
        /*0bf8*/ 	.short	0x010a
        /*0bfa*/ 	.byte	0x09
	.zero		1


	//   ....[46]....
        /*0bfc*/ 	.word	0x0000afc0
        /*0c00*/ 	.word	0x000000ff
        /*0c04*/ 	.word	0x00000000
        /*0c08*/ 	.short	0x0101
        /*0c0a*/ 	.byte	0x04
	.zero		1


	//   ....[47]....
        /*0c0c*/ 	.word	0x0000dd40
        /*0c10*/ 	.word	0x00000004
        /*0c14*/ 	.word	0x00000000
        /*0c18*/ 	.short	0x0101
        /*0c1a*/ 	.byte	0x3f
	.zero		1


	//   ....[48]....
        /*0c1c*/ 	.word	0x00011590
        /*0c20*/ 	.word	0x00000004
        /*0c24*/ 	.word	0x00028480
        /*0c28*/ 	.short	0x010a
        /*0c2a*/ 	.byte	0x3f
	.zero		1


	//   ....[49]....
        /*0c2c*/ 	.word	0x000117a0
        /*0c30*/ 	.word	0x00000004
        /*0c34*/ 	.word	0x00028440
        /*0c38*/ 	.short	0x010a
        /*0c3a*/ 	.byte	0x3f
	.zero		1


	//   ....[50]....
        /*0c3c*/ 	.word	0x000125b0
        /*0c40*/ 	.word	0x00000011
        /*0c44*/ 	.word	0x00028400
        /*0c48*/ 	.short	0x0107
        /*0c4a*/ 	.byte	0x3f
	.zero		1


	//   ....[51]....
        /*0c4c*/ 	.word	0x000126b0
        /*0c50*/ 	.word	0x00000011
        /*0c54*/ 	.word	0x00028400
        /*0c58*/ 	.short	0x0101
        /*0c5a*/ 	.byte	0x3f
	.zero		1


	//   ....[52]....
        /*0c5c*/ 	.word	0x000126d0
        /*0c60*/ 	.word	0x00000011
        /*0c64*/ 	.word	0x00028420
        /*0c68*/ 	.short	0x010a
        /*0c6a*/ 	.byte	0x3f
	.zero		1


	//   ....[53]....
        /*0c6c*/ 	.word	0x000129f0
        /*0c70*/ 	.word	0x00000006
        /*0c74*/ 	.word	0x00028480
        /*0c78*/ 	.short	0x010a
        /*0c7a*/ 	.byte	0x3f
	.zero		1


	//   ....[54]....
        /*0c7c*/ 	.word	0x00012d50
        /*0c80*/ 	.word	0x00000006
        /*0c84*/ 	.word	0x00028440
        /*0c88*/ 	.short	0x010a
        /*0c8a*/ 	.byte	0x3f
	.zero		1


	//   ....[55]....
        /*0c8c*/ 	.word	0x00013110
        /*0c90*/ 	.word	0x00000013
        /*0c94*/ 	.word	0x00028470
        /*0c98*/ 	.short	0x010a
        /*0c9a*/ 	.byte	0x3f
	.zero		1


	//   ....[56]....
        /*0c9c*/ 	.word	0x00013180
        /*0ca0*/ 	.word	0x00000013
        /*0ca4*/ 	.word	0x00028460
        /*0ca8*/ 	.short	0x010a
        /*0caa*/ 	.byte	0x3f
	.zero		1


	//   ....[57]....
        /*0cac*/ 	.word	0x00013760
        /*0cb0*/ 	.word	0x00000013
        /*0cb4*/ 	.word	0x00028450
        /*0cb8*/ 	.short	0x0101
        /*0cba*/ 	.byte	0x3f
	.zero		1


	//   ....[58]....
        /*0cbc*/ 	.word	0x000137e0
        /*0cc0*/ 	.word	0x00000013
        /*0cc4*/ 	.word	0x00000000
        /*0cc8*/ 	.short	0x0101
        /*0cca*/ 	.byte	0x3f
	.zero		1


	//   ....[59]....
        /*0ccc*/ 	.word	0x00013a20
        /*0cd0*/ 	.word	0x00000002
        /*0cd4*/ 	.word	0x00028470
        /*0cd8*/ 	.short	0x010a
        /*0cda*/ 	.byte	0x3f
	.zero		1


	//   ....[60]....
        /*0cdc*/ 	.word	0x00013a90
        /*0ce0*/ 	.word	0x00000002
        /*0ce4*/ 	.word	0x00028460
        /*0ce8*/ 	.short	0x010a
        /*0cea*/ 	.byte	0x3f
	.zero		1


	//   ....[61]....
        /*0cec*/ 	.word	0x00014030
        /*0cf0*/ 	.word	0x00000002
        /*0cf4*/ 	.word	0x00028450
        /*0cf8*/ 	.short	0x0101
        /*0cfa*/ 	.byte	0x3f
	.zero		1


	//   ....[62]....
        /*0cfc*/ 	.word	0x00014080
        /*0d00*/ 	.word	0x00000002
        /*0d04*/ 	.word	0x00000000
        /*0d08*/ 	.short	0x0101
        /*0d0a*/ 	.byte	0x3f
	.zero		1


	//   ....[63]....
        /*0d0c*/ 	.word	0x00014e20
        /*0d10*/ 	.word	0x00000000
        /*0d14*/ 	.word	0x00028420
        /*0d18*/ 	.short	0x010a
        /*0d1a*/ 	.byte	0x3f
	.zero		1


	//   ....[64]....
        /*0d1c*/ 	.word	0x00014fe0
        /*0d20*/ 	.word	0x00000006
        /*0d24*/ 	.word	0x00000000
        /*0d28*/ 	.short	0x010a
        /*0d2a*/ 	.byte	0x3f
	.zero		1


	//   ....[65]....
        /*0d2c*/ 	.word	0x00015050
        /*0d30*/ 	.word	0x00000007
        /*0d34*/ 	.word	0x00000000
        /*0d38*/ 	.short	0x010a
        /*0d3a*/ 	.byte	0x3f
	.zero		1


	//   ....[66]....
        /*0d3c*/ 	.word	0x000150b0
        /*0d40*/ 	.word	0x00000004
        /*0d44*/ 	.word	0x00028460
        /*0d48*/ 	.short	0x010a
        /*0d4a*/ 	.byte	0x3f
	.zero		1


	//   ....[67]....
        /*0d4c*/ 	.word	0x00015100
        /*0d50*/ 	.word	0x00000003
        /*0d54*/ 	.word	0x00028460
        /*0d58*/ 	.short	0x010a
        /*0d5a*/ 	.byte	0x3f
	.zero		1


	//   ....[68]....
        /*0d5c*/ 	.word	0x00015140
        /*0d60*/ 	.word	0x00000004
        /*0d64*/ 	.word	0x00028480
        /*0d68*/ 	.short	0x010a
        /*0d6a*/ 	.byte	0x3f
	.zero		1


	//   ....[69]....
        /*0d6c*/ 	.word	0x00015160
        /*0d70*/ 	.word	0x00000003
        /*0d74*/ 	.word	0x00028480
        /*0d78*/ 	.short	0x010a
        /*0d7a*/ 	.byte	0x3f
	.zero		1


	//   ....[70]....
        /*0d7c*/ 	.word	0x000151d0
        /*0d80*/ 	.word	0x00000003
        /*0d84*/ 	.word	0x00028400
        /*0d88*/ 	.short	0x010a
        /*0d8a*/ 	.byte	0x3f
	.zero		1


	//   ....[71]....
        /*0d8c*/ 	.word	0x00015220
        /*0d90*/ 	.word	0x00000005
        /*0d94*/ 	.word	0x00028430
        /*0d98*/ 	.short	0x010a
        /*0d9a*/ 	.byte	0x3f
	.zero		1


	//   ....[72]....
        /*0d9c*/ 	.word	0x00015280
        /*0da0*/ 	.word	0x00000008
        /*0da4*/ 	.word	0x00028430
        /*0da8*/ 	.short	0x010a
        /*0daa*/ 	.byte	0x3f
	.zero		1


	//   ....[73]....
        /*0dac*/ 	.word	0x000152e0
        /*0db0*/ 	.word	0x00000008
        /*0db4*/ 	.word	0x00028450
        /*0db8*/ 	.short	0x010a
        /*0dba*/ 	.byte	0x3f
	.zero		1


	//   ....[74]....
        /*0dbc*/ 	.word	0x00015340
        /*0dc0*/ 	.word	0x00000005
        /*0dc4*/ 	.word	0x00028430
        /*0dc8*/ 	.short	0x010a
        /*0dca*/ 	.byte	0x3f
	.zero		1


	//   ....[75]....
        /*0dcc*/ 	.word	0x000153a0
        /*0dd0*/ 	.word	0x00000005
        /*0dd4*/ 	.word	0x00028450
        /*0dd8*/ 	.short	0x010a
        /*0dda*/ 	.byte	0x3f
	.zero		1


	//   ....[76]....
        /*0ddc*/ 	.word	0x00015400
        /*0de0*/ 	.word	0x00000005
        /*0de4*/ 	.word	0x00028430
        /*0de8*/ 	.short	0x010a
        /*0dea*/ 	.byte	0x3f
	.zero		1


	//   ....[77]....
        /*0dec*/ 	.word	0x00015460
        /*0df0*/ 	.word	0x00000005
        /*0df4*/ 	.word	0x00028450
        /*0df8*/ 	.short	0x010a
        /*0dfa*/ 	.byte	0x3f
	.zero		1


	//   ....[78]....
        /*0dfc*/ 	.word	0x000154c0
        /*0e00*/ 	.word	0x00000007
        /*0e04*/ 	.word	0x00028450
        /*0e08*/ 	.short	0x010a
        /*0e0a*/ 	.byte	0x3f
	.zero		1


	//   ....[79]....
        /*0e0c*/ 	.word	0x00015610
        /*0e10*/ 	.word	0x00000004
        /*0e14*/ 	.word	0x00028480
        /*0e18*/ 	.short	0x010a
        /*0e1a*/ 	.byte	0x3f
	.zero		1


	//   ....[80]....
        /*0e1c*/ 	.word	0x00015660
        /*0e20*/ 	.word	0x00000004
        /*0e24*/ 	.word	0x00028440
        /*0e28*/ 	.short	0x010a
        /*0e2a*/ 	.byte	0x3f
	.zero		1


	//   ....[81]....
        /*0e2c*/ 	.word	0x000161b0
        /*0e30*/ 	.word	0x00000011
        /*0e34*/ 	.word	0x00028420
        /*0e38*/ 	.short	0x010a
        /*0e3a*/ 	.byte	0x3f
	.zero		1


	//   ....[82]....
        /*0e3c*/ 	.word	0x00016200
        /*0e40*/ 	.word	0x00000006
        /*0e44*/ 	.word	0x00028480
        /*0e48*/ 	.short	0x010a
        /*0e4a*/ 	.byte	0x3f
	.zero		1


	//   ....[83]....
        /*0e4c*/ 	.word	0x00016250
        /*0e50*/ 	.word	0x00000006
        /*0e54*/ 	.word	0x00028440
        /*0e58*/ 	.short	0x010a
        /*0e5a*/ 	.byte	0x3f
	.zero		1


	//   ....[84]....
        /*0e5c*/ 	.word	0x000162a0
        /*0e60*/ 	.word	0x00000013
        /*0e64*/ 	.word	0x00028470
        /*0e68*/ 	.short	0x010a
        /*0e6a*/ 	.byte	0x3f
	.zero		1


	//   ....[85]....
        /*0e6c*/ 	.word	0x000162f0
        /*0e70*/ 	.word	0x00000013
        /*0e74*/ 	.word	0x00028460
        /*0e78*/ 	.short	0x010a
        /*0e7a*/ 	.byte	0x3f
	.zero		1


	//   ....[86]....
        /*0e7c*/ 	.word	0x00016340
        /*0e80*/ 	.word	0x00000002
        /*0e84*/ 	.word	0x00028470
        /*0e88*/ 	.short	0x010a
        /*0e8a*/ 	.byte	0x3f
	.zero		1


	//   ....[87]....
        /*0e8c*/ 	.word	0x00016390
        /*0e90*/ 	.word	0x00000002
        /*0e94*/ 	.word	0x00028460
        /*0e98*/ 	.short	0x010a
        /*0e9a*/ 	.byte	0x3f
	.zero		1


	//   ....[88]....
        /*0e9c*/ 	.word	0x000163e0
        /*0ea0*/ 	.word	0x00000000
        /*0ea4*/ 	.word	0x00028420
        /*0ea8*/ 	.short	0x010a
        /*0eaa*/ 	.byte	0x3f
	.zero		1


	//   ....[89]....
        /*0eac*/ 	.word	0x00016580
        /*0eb0*/ 	.word	0x00000006
        /*0eb4*/ 	.word	0x00000000
        /*0eb8*/ 	.short	0x010a
        /*0eba*/ 	.byte	0x3f
	.zero		1


	//   ....[90]....
        /*0ebc*/ 	.word	0x000165d0
        /*0ec0*/ 	.word	0x00000007
        /*0ec4*/ 	.word	0x00000000
        /*0ec8*/ 	.short	0x010a
        /*0eca*/ 	.byte	0x3f
	.zero		1


	//   ....[91]....
        /*0ecc*/ 	.word	0x00016620
        /*0ed0*/ 	.word	0x00000004
        /*0ed4*/ 	.word	0x00028460
        /*0ed8*/ 	.short	0x010a
        /*0eda*/ 	.byte	0x3f
	.zero		1


	//   ....[92]....
        /*0edc*/ 	.word	0x00016670
        /*0ee0*/ 	.word	0x00000003
        /*0ee4*/ 	.word	0x00028460
        /*0ee8*/ 	.short	0x010a
        /*0eea*/ 	.byte	0x3f
	.zero		1


	//   ....[93]....
        /*0eec*/ 	.word	0x000166c0
        /*0ef0*/ 	.word	0x00000004
        /*0ef4*/ 	.word	0x00028480
        /*0ef8*/ 	.short	0x010a
        /*0efa*/ 	.byte	0x3f
	.zero		1


	//----- nvinfo : EIATTR_NUM_MBARRIERS
	.align		4
.L_465:
        /*0efc*/ 	.byte	0x03, 0x38
        /*0efe*/ 	.short	0x0016


	//----- nvinfo : EIATTR_EXIT_INSTR_OFFSETS
	.align		4
        /*0f00*/ 	.byte	0x04, 0x1c
        /*0f02*/ 	.short	(.L_467 - .L_466)


	//   ....[0]....
.L_466:
        /*0f04*/ 	.word	0x00000a80


	//   ....[1]....
        /*0f08*/ 	.word	0x0000f0d0


	//   ....[2]....
        /*0f0c*/ 	.word	0x000151b0


	//----- nvinfo : EIATTR_MAX_THREADS
	.align		4
.L_467:
        /*0f10*/ 	.byte	0x04, 0x05
        /*0f12*/ 	.short	(.L_469 - .L_468)
.L_468:
        /*0f14*/ 	.word	0x00000180
        /*0f18*/ 	.word	0x00000001
        /*0f1c*/ 	.word	0x00000001


	//----- nvinfo : EIATTR_CRS_STACK_SIZE
	.align		4
.L_469:
        /*0f20*/ 	.byte	0x04, 0x1e
        /*0f22*/ 	.short	(.L_471 - .L_470)
.L_470:
        /*0f24*/ 	.word	0x00000000


	//----- nvinfo : EIATTR_CBANK_PARAM_SIZE
	.align		4
.L_471:
        /*0f28*/ 	.byte	0x03, 0x19
        /*0f2a*/ 	.short	0x0af0


	//----- nvinfo : EIATTR_PARAM_CBANK
	.align		4
        /*0f2c*/ 	.byte	0x04, 0x0a
        /*0f2e*/ 	.short	(.L_473 - .L_472)
	.align		4
.L_472:
        /*0f30*/ 	.word	index@(.nv.constant0._ZN7cutlass13device_kernelIN5flash11enable_sm90INS1_16FlashAttnFwdSm90INS1_25CollectiveMainloopFwdSm90ILi2EN4cute5tupleIJNS5_1CILi1EEES8_S8_EEENS6_IJNS7_ILi128EEENS7_ILi64EEENS7_ILi256EEEEEELi256ENS_12float_e4m3_tEfNS_4arch4Sm90ELb0ELb1ELb0ELb1ELb0ELb0ELb0ELb1ELb1ELb1ELb0ELb0EEENS1_21CollectiveEpilogueFwdINS6_IJSA_SC_SB_EEES9_NS_10bfloat16_tESG_Li256ELb1ELb1ELb0ELb1EEENS1_36VarlenDynamicPersistentTileSchedulerILi128ELi64ELi256ELi128ELb0ELb1ELb1ELb1ELb0ELb1EEEEEEEEEvNT_6ParamsE)
        /*0f34*/ 	.short	0x0210
        /*0f36*/ 	.short	0x0af0


	//----- nvinfo : EIATTR_SW_WAR
	.align		4
.L_473:
        /*0f38*/ 	.byte	0x04, 0x36
        /*0f3a*/ 	.short	(.L_475 - .L_474)
.L_474:
        /*0f3c*/ 	.word	0x00000008
.L_475:


//--------------------- .nv.info._ZN7cutlass13device_kernelIN5flash11enable_sm90INS1_16FlashAttnFwdSm90INS1_25CollectiveMainloopFwdSm90ILi2EN4cute5tupleIJNS5_1CILi1EEES8_S8_EEENS6_IJNS7_ILi128EEENS7_ILi64EEENS7_ILi256EEEEEELi256ENS_12float_e4m3_tEfNS_4arch4Sm90ELb0ELb1ELb0ELb1ELb0ELb1ELb0ELb1ELb1ELb1ELb0ELb0EEENS1_21CollectiveEpilogueFwdINS6_IJSA_SC_SB_EEES9_NS_10bfloat16_tESG_Li256ELb1ELb1ELb0ELb1EEENS1_36VarlenDynamicPersistentTileSchedulerILi128ELi64ELi256ELi128ELb0ELb1ELb1ELb1ELb0ELb1EEEEEEEEEvNT_6ParamsE --------------------------
	.section	.nv.info._ZN7cutlass13device_kernelIN5flash11enable_sm90INS1_16FlashAttnFwdSm90INS1_25CollectiveMainloopFwdSm90ILi2EN4cute5tupleIJNS5_1CILi1EEES8_S8_EEENS6_IJNS7_ILi128EEENS7_ILi64EEENS7_ILi256EEEEEELi256ENS_12float_e4m3_tEfNS_4arch4Sm90ELb0ELb1ELb0ELb1ELb0ELb1ELb0ELb1ELb1ELb1ELb0ELb0EEENS1_21CollectiveEpilogueFwdINS6_IJSA_SC_SB_EEES9_NS_10bfloat16_tESG_Li256ELb1ELb1ELb0ELb1EEENS1_36VarlenDynamicPersistentTileSchedulerILi128ELi64ELi256ELi128ELb0ELb1ELb1ELb1ELb0ELb1EEEEEEEEEvNT_6ParamsE,"",@"SHT_CUDA_INFO"
	.sectionflags	@""
	.align	4


	//----- nvinfo : EIATTR_CUDA_API_VERSION
	.align		4
        /*0000*/ 	.byte	0x04, 0x37
        /*0002*/ 	.short	(.L_477 - .L_476)
.L_476:
        /*0004*/ 	.word	0x00000082


	//----- nvinfo : EIATTR_KPARAM_INFO
	.align		4
.L_477:
        /*0008*/ 	.byte	0x04, 0x17
        /*000a*/ 	.short	(.L_479 - .L_478)
.L_478:
        /*000c*/ 	.word	0x00000000
        /*0010*/ 	.short	0x0000
        /*0012*/ 	.short	0x0070
        /*0014*/ 	.byte	0x00, 0xf0, 0x01, 0x2a


	//----- nvinfo : EIATTR_SPARSE_MMA_MASK
	.align		4
.L_479:
        /*0018*/ 	.byte	0x03, 0x50
        /*001a*/ 	.short	0x0000


	//----- nvinfo : EIATTR_MAXREG_COUNT
	.align		4
        /*001c*/ 	.byte	0x03, 0x1b
        /*001e*/ 	.short	0x00a8


	//----- nvinfo : EIATTR_NUM_BARRIERS
	.align		4
        /*0020*/ 	.byte	0x02, 0x4c
        /*0022*/ 	.byte	0x10
	.zero		1


	//----- nvinfo : EIATTR_EXTERNS
	.align		4
        /*0024*/ 	.byte	0x04, 0x0f
        /*0026*/ 	.short	(.L_481 - .L_480)


	//   ....[0]....
	.align		4
.L_480:
        /*0028*/ 	.word	index@(__assertfail)


	//----- nvinfo : EIATTR_ANNOTATIONS
	.align		4
.L_481:
        /*002c*/ 	.byte	0x04, 0x55
        /*002e*/ 	.short	(.L_483 - .L_482)


	//   ....[0]....
.L_482:
        /* <DEDUP_REMOVED lines=71> */


	//----- nvinfo : EIATTR_MERCURY_ISA_VERSION
	.align		4
.L_483:
        /*0488*/ 	.byte	0x03, 0x5f
        /*048a*/ 	.short	0x0101


	//----- nvinfo : EIATTR_UNUSED_LOAD_BYTE_OFFSET
	.align		4
        /*048c*/ 	.byte	0x04, 0x44
        /*048e*/ 	.short	(.L_485 - .L_484)


	//   ....[0]....
.L_484:
        /*0490*/ 	.word	0x00000ad0
        /*0494*/ 	.word	0x0000fff0


	//   ....[1]....
        /*0498*/ 	.word	0x0001af00
        /*049c*/ 	.word	0x0000fff0


	//----- nvinfo : EIATTR_INT_WARP_WIDE_INSTR_OFFSETS
	.align		4
.L_485:
        /*04a0*/ 	.byte	0x04, 0x31
        /*04a2*/ 	.short	(.L_487 - .L_486)


	//   ....[0]....
.L_486:
        /*04a4*/ 	.word	0x00000190


	//   ....[1]....
        /*04a8*/ 	.word	0x000001d0


	//   ....[2]....
        /*04ac*/ 	.word	0x00000240


	//   ....[3]....
        /*04b0*/ 	.word	0x000217f0


	//   ....[4]....
        /*04b4*/ 	.word	0x00021850


	//   ....[5]....
        /*04b8*/ 	.word	0x00024620


	//   ....[6]....
        /*04bc*/ 	.word	0x00024680


	//----- nvinfo : EIATTR_COOP_GROUP_MASK_REGIDS
	.align		4
.L_487:
        /*04c0*/ 	.byte	0x04, 0x29
        /*04c2*/ 	.short	(.L_489 - .L_488)


	//   ....[0]....
.L_488:
        /*04c4*/ 	.word	0xffffffff


	//   ....[1]....
        /*04c8*/ 	.word	0xffffffff


	//   ....[2]....
        /*04cc*/ 	.word	0xffffffff


	//   ....[3]....
        /*04d0*/ 	.word	0xffffffff


	//   ....[4]....
        /*04d4*/ 	.word	0xffffffff


	//   ....[5]....
        /*04d8*/ 	.word	0xffffffff


	//   ....[6]....
        /*04dc*/ 	.word	0xffffffff


	//   ....[7]....
        /*04e0*/ 	.word	0xffffffff


	//   ....[8]....
        /*04e4*/ 	.word	0xffffffff


	//   ....[9]....
        /*04e8*/ 	.word	0xffffffff


	//   ....[10]....
        /*04ec*/ 	.word	0xffffffff


	//   ....[11]....
        /*04f0*/ 	.word	0xffffffff


	//   ....[12]....
        /*04f4*/ 	.word	0xffffffff


	//   ....[13]....
        /*04f8*/ 	.word	0xffffffff


	//   ....[14]....
        /*04fc*/ 	.word	0xffffffff


	//   ....[15]....
        /*0500*/ 	.word	0xffffffff


	//   ....[16]....
        /*0504*/ 	.word	0xffffffff


	//   ....[17]....
        /*0508*/ 	.word	0xffffffff


	//   ....[18]....
        /*050c*/ 	.word	0xffffffff


	//   ....[19]....
        /*0510*/ 	.word	0xffffffff


	//   ....[20]....
        /*0514*/ 	.word	0xffffffff


	//   ....[21]....
        /*0518*/ 	.word	0xffffffff


	//   ....[22]....
        /*051c*/ 	.word	0xffffffff


	//   ....[23]....
        /*0520*/ 	.word	0xffffffff


	//   ....[24]....
        /*0524*/ 	.word	0xffffffff


	//   ....[25]....
        /*0528*/ 	.word	0xffffffff


	//   ....[26]....
        /*052c*/ 	.word	0xffffffff


	//   ....[27]....
        /*0530*/ 	.word	0xffffffff


	//   ....[28]....
        /*0534*/ 	.word	0xffffffff


	//   ....[29]....
        /*0538*/ 	.word	0xffffffff


	//   ....[30]....
        /*053c*/ 	.word	0xffffffff


	//   ....[31]....
        /*0540*/ 	.word	0xffffffff


	//   ....[32]....
        /*0544*/ 	.word	0xffffffff


	//   ....[33]....
        /*0548*/ 	.word	0xffffffff


	//   ....[34]....
        /*054c*/ 	.word	0xffffffff


	//   ....[35]....
        /*0550*/ 	.word	0xffffffff


	//   ....[36]....
        /*0554*/ 	.word	0xffffffff


	//   ....[37]....
        /*0558*/ 	.word	0xffffffff


	//   ....[38]....
        /*055c*/ 	.word	0xffffffff


	//   ....[39]....
        /*0560*/ 	.word	0xffffffff


	//   ....[40]....
        /*0564*/ 	.word	0xffffffff


	//   ....[41]....
        /*0568*/ 	.word	0xffffffff


	//   ....[42]....
        /*056c*/ 	.word	0xffffffff


	//   ....[43]....
        /*0570*/ 	.word	0xffffffff


	//   ....[44]....
        /*0574*/ 	.word	0xffffffff


	//   ....[45]....
        /*0578*/ 	.word	0xffffffff


	//   ....[46]....
        /*057c*/ 	.word	0xffffffff


	//   ....[47]....
        /*0580*/ 	.word	0xffffffff


	//   ....[48]....
        /*0584*/ 	.word	0xffffffff


	//   ....[49]....
        /*0588*/ 	.word	0xffffffff


	//   ....[50]....
        /*058c*/ 	.word	0xffffffff


	//   ....[51]....
        /*0590*/ 	.word	0xffffffff


	//   ....[52]....
        /*0594*/ 	.word	0xffffffff


	//   ....[53]....
        /*0598*/ 	.word	0xffffffff


	//   ....[54]....
        /*059c*/ 	.word	0xffffffff


	//   ....[55]....
        /*05a0*/ 	.word	0xffffffff


	//   ....[56]....
        /*05a4*/ 	.word	0xffffffff


	//   ....[57]....
        /*05a8*/ 	.word	0xffffffff


	//   ....[58]....
        /*05ac*/ 	.word	0xffffffff


	//   ....[59]....
        /*05b0*/ 	.word	0xffffffff


	//   ....[60]....
        /*05b4*/ 	.word	0xffffffff


	//   ....[61]....
        /*05b8*/ 	.word	0xffffffff


	//   ....[62]....
        /*05bc*/ 	.word	0xffffffff


	//   ....[63]....
        /*05c0*/ 	.word	0xffffffff


	//   ....[64]....
        /*05c4*/ 	.word	0xffffffff


	//   ....[65]....
        /*05c8*/ 	.word	0xffffffff


	//   ....[66]....
        /*05cc*/ 	.word	0xffffffff


	//   ....[67]....
        /*05d0*/ 	.word	0xffffffff


	//   ....[68]....
        /*05d4*/ 	.word	0xffffffff


	//   ....[69]....
        /*05d8*/ 	.word	0xffffffff


	//   ....[70]....
        /*05dc*/ 	.word	0xffffffff


	//   ....[71]....
        /*05e0*/ 	.word	0xffffffff


	//   ....[72]....
        /*05e4*/ 	.word	0xffffffff


	//   ....[73]....
        /*05e8*/ 	.word	0xffffffff


	//   ....[74]....
        /*05ec*/ 	.word	0xffffffff


	//   ....[75]....
        /*05f0*/ 	.word	0xffffffff


	//   ....[76]....
        /*05f4*/ 	.word	0xffffffff


	//   ....[77]....
        /*05f8*/ 	.word	0xffffffff


	//   ....[78]....
        /*05fc*/ 	.word	0xffffffff


	//   ....[79]....
        /*0600*/ 	.word	0xffffffff


	//   ....[80]....
        /*0604*/ 	.word	0xffffffff


	//   ....[81]....
        /*0608*/ 	.word	0xffffffff


	//   ....[82]....
        /*060c*/ 	.word	0xffffffff


	//   ....[83]....
        /*0610*/ 	.word	0xffffffff


	//   ....[84]....
        /*0614*/ 	.word	0xffffffff


	//   ....[85]....
        /*0618*/ 	.word	0xffffffff


	//   ....[86]....
        /*061c*/ 	.word	0xffffffff


	//   ....[87]....
        /*0620*/ 	.word	0xffffffff


	//   ....[88]....
        /*0624*/ 	.word	0xffffffff


	//   ....[89]....
        /*0628*/ 	.word	0xffffffff


	//   ....[90]....
        /*062c*/ 	.word	0xffffffff


	//   ....[91]....
        /*0630*/ 	.word	0xffffffff


	//   ....[92]....
        /*0634*/ 	.word	0xffffffff


	//   ....[93]....
        /*0638*/ 	.word	0xffffffff


	//   ....[94]....
        /*063c*/ 	.word	0xffffffff


	//   ....[95]....
        /*0640*/ 	.word	0xffffffff


	//   ....[96]....
        /*0644*/ 	.word	0xffffffff


	//   ....[97]....
        /*0648*/ 	.word	0xffffffff


	//   ....[98]....
        /*064c*/ 	.word	0xffffffff


	//   ....[99]....
        /*0650*/ 	.word	0xffffffff


	//   ....[100]....
        /*0654*/ 	.word	0xffffffff


	//   ....[101]....
        /*0658*/ 	.word	0xffffffff


	//   ....[102]....
        /*065c*/ 	.word	0xffffffff


	//   ....[103]....
        /*0660*/ 	.word	0xffffffff


	//   ....[104]....
        /*0664*/ 	.word	0xffffffff


	//   ....[105]....
        /*0668*/ 	.word	0xffffffff


	//   ....[106]....
        /*066c*/ 	.word	0xffffffff


	//   ....[107]....
        /*0670*/ 	.word	0xffffffff


	//   ....[108]....
        /*0674*/ 	.word	0xffffffff


	//   ....[109]....
        /*0678*/ 	.word	0xffffffff


	//   ....[110]....
        /*067c*/ 	.word	0xffffffff


	//   ....[111]....
        /*0680*/ 	.word	0xffffffff


	//   ....[112]....
        /*0684*/ 	.word	0xffffffff


	//   ....[113]....
        /*0688*/ 	.word	0xffffffff


	//   ....[114]....
        /*068c*/ 	.word	0xffffffff


	//   ....[115]....
        /*0690*/ 	.word	0xffffffff


	//   ....[116]....
        /*0694*/ 	.word	0xffffffff


	//   ....[117]....
        /*0698*/ 	.word	0xffffffff


	//   ....[118]....
        /*069c*/ 	.word	0xffffffff


	//   ....[119]....
        /*06a0*/ 	.word	0xffffffff


	//   ....[120]....
        /*06a4*/ 	.word	0xffffffff


	//   ....[121]....
        /*06a8*/ 	.word	0xffffffff


	//   ....[122]....
        /*06ac*/ 	.word	0xffffffff


	//   ....[123]....
        /*06b0*/ 	.word	0xffffffff


	//   ....[124]....
        /*06b4*/ 	.word	0xffffffff


	//   ....[125]....
        /*06b8*/ 	.word	0xffffffff


	//   ....[126]....
        /*06bc*/ 	.word	0xffffffff


	//   ....[127]....
        /*06c0*/ 	.word	0xffffffff


	//   ....[128]....
        /*06c4*/ 	.word	0xffffffff


	//   ....[129]....
        /*06c8*/ 	.word	0xffffffff


	//   ....[130]....
        /*06cc*/ 	.word	0xffffffff


	//   ....[131]....
        /*06d0*/ 	.word	0xffffffff


	//   ....[132]....
        /*06d4*/ 	.word	0xffffffff


	//   ....[133]....
        /*06d8*/ 	.word	0xffffffff


	//   ....[134]....
        /*06dc*/ 	.word	0xffffffff


	//   ....[135]....
        /*06e0*/ 	.word	0xffffffff


	//   ....[136]....
        /*06e4*/ 	.word	0xffffffff


	//   ....[137]....
        /*06e8*/ 	.word	0xffffffff


	//   ....[138]....
        /*06ec*/ 	.word	0xffffffff


	//   ....[139]....
        /*06f0*/ 	.word	0xffffffff


	//   ....[140]....
        /*06f4*/ 	.word	0xffffffff


	//   ....[141]....
        /*06f8*/ 	.word	0xffffffff


	//   ....[142]....
        /*06fc*/ 	.word	0xffffffff


	//   ....[143]....
        /*0700*/ 	.word	0xffffffff


	//   ....[144]....
        /*0704*/ 	.word	0xffffffff


	//   ....[145]....
        /*0708*/ 	.word	0xffffffff


	//   ....[146]....
        /*070c*/ 	.word	0xffffffff


	//   ....[147]....
        /*0710*/ 	.word	0xffffffff


	//   ....[148]....
        /*0714*/ 	.word	0xffffffff


	//   ....[149]....
        /*0718*/ 	.word	0xffffffff


	//   ....[150]....
        /*071c*/ 	.word	0xffffffff


	//   ....[151]....
        /*0720*/ 	.word	0xffffffff


	//   ....[152]....
        /*0724*/ 	.word	0xffffffff


	//   ....[153]....
        /*0728*/ 	.word	0xffffffff


	//   ....[154]....
        /*072c*/ 	.word	0xffffffff


	//   ....[155]....
        /*0730*/ 	.word	0xffffffff


	//   ....[156]....
        /*0734*/ 	.word	0xffffffff


	//   ....[157]....
        /*0738*/ 	.word	0xffffffff


	//   ....[158]....
        /*073c*/ 	.word	0xffffffff


	//   ....[159]....
        /*0740*/ 	.word	0xffffffff


	//   ....[160]....
        /*0744*/ 	.word	0xffffffff


	//   ....[161]....
        /*0748*/ 	.word	0xffffffff


	//   ....[162]....
        /*074c*/ 	.word	0xffffffff


	//   ....[163]....
        /*0750*/ 	.word	0xffffffff


	//   ....[164]....
        /*0754*/ 	.word	0xffffffff


	//   ....[165]....
        /*0758*/ 	.word	0xffffffff


	//   ....[166]....
        /*075c*/ 	.word	0xffffffff


	//   ....[167]....
        /*0760*/ 	.word	0xffffffff


	//   ....[168]....
        /*0764*/ 	.word	0xffffffff


	//   ....[169]....
        /*0768*/ 	.word	0xffffffff


	//   ....[170]....
        /*076c*/ 	.word	0xffffffff


	//   ....[171]....
        /*0770*/ 	.word	0xffffffff


	//   ....[172]....
        /*0774*/ 	.word	0xffffffff


	//   ....[173]....
        /*0778*/ 	.word	0xffffffff


	//   ....[174]....
        /*077c*/ 	.word	0xffffffff


	//   ....[175]....
        /*0780*/ 	.word	0xffffffff


	//   ....[176]....
        /*0784*/ 	.word	0xffffffff


	//   ....[177]....
        /*0788*/ 	.word	0xffffffff


	//   ....[178]....
        /*078c*/ 	.word	0xffffffff


	//   ....[179]....
        /*0790*/ 	.word	0xffffffff


	//   ....[180]....
        /*0794*/ 	.word	0xffffffff


	//   ....[181]....
        /*0798*/ 	.word	0xffffffff


	//   ....[182]....
        /*079c*/ 	.word	0xffffffff


	//   ....[183]....
        /*07a0*/ 	.word	0xffffffff


	//   ....[184]....
        /*07a4*/ 	.word	0xffffffff


	//   ....[185]....
        /*07a8*/ 	.word	0xffffffff


	//   ....[186]....
        /*07ac*/ 	.word	0xffffffff


	//   ....[187]....
        /*07b0*/ 	.word	0xffffffff


	//   ....[188]....
        /*07b4*/ 	.word	0xffffffff


	//   ....[189]....
        /*07b8*/ 	.word	0xffffffff


	//   ....[190]....
        /*07bc*/ 	.word	0xffffffff


	//   ....[191]....
        /*07c0*/ 	.word	0xffffffff


	//   ....[192]....
        /*07c4*/ 	.word	0xffffffff


	//   ....[193]....
        /*07c8*/ 	.word	0xffffffff


	//   ....[194]....
        /*07cc*/ 	.word	0xffffffff


	//   ....[195]....
        /*07d0*/ 	.word	0xffffffff


	//   ....[196]....
        /*07d4*/ 	.word	0xffffffff


	//   ....[197]....
        /*07d8*/ 	.word	0xffffffff


	//   ....[198]....
        /*07dc*/ 	.word	0xffffffff


	//   ....[199]....
        /*07e0*/ 	.word	0xffffffff


	//   ....[200]....
        /*07e4*/ 	.word	0xffffffff


	//   ....[201]....
        /*07e8*/ 	.word	0xffffffff


	//   ....[202]....
        /*07ec*/ 	.word	0x0500000f


	//   ....[203]....
        /*07f0*/ 	.word	0x0500000f


	//   ....[204]....
        /*07f4*/ 	.word	0x0500000f


	//   ....[205]....
        /*07f8*/ 	.word	0x0500000f


	//   ....[206]....
        /*07fc*/ 	.word	0x0500000f


	//   ....[207]....
        /*0800*/ 	.word	0x0500000f


	//   ....[208]....
        /*0804*/ 	.word	0x0500000f


	//   ....[209]....
        /*0808*/ 	.word	0x0500000f


	//   ....[210]....
        /*080c*/ 	.word	0x0500000f


	//   ....[211]....
        /*0810*/ 	.word	0x0500000f


	//   ....[212]....
        /*0814*/ 	.word	0x0500000f


	//   ....[213]....
        /*0818*/ 	.word	0x0500000f


	//   ....[214]....
        /*081c*/ 	.word	0x0500000f


	//   ....[215]....
        /*0820*/ 	.word	0x0500000f


	//   ....[216]....
        /*0824*/ 	.word	0x0500000f


	//   ....[217]....
        /*0828*/ 	.word	0x0500000f


	//   ....[218]....
        /*082c*/ 	.word	0x0500000f


	//   ....[219]....
        /*0830*/ 	.word	0x0500000f


	//   ....[220]....
        /*0834*/ 	.word	0x0500000f


	//   ....[221]....
        /*0838*/ 	.word	0x0500000f


	//   ....[222]....
        /*083c*/ 	.word	0x0500000f


	//   ....[223]....
        /*0840*/ 	.word	0x0500000f


	//   ....[224]....
        /*0844*/ 	.word	0x0500000f


	//   ....[225]....
        /*0848*/ 	.word	0x0500000f


	//   ....[226]....
        /*084c*/ 	.word	0x0500000f


	//   ....[227]....
        /*0850*/ 	.word	0x0500000f


	//   ....[228]....
        /*0854*/ 	.word	0x0500000f


	//   ....[229]....
        /*0858*/ 	.word	0x0500000f


	//   ....[230]....
        /*085c*/ 	.word	0x0500000f


	//   ....[231]....
        /*0860*/ 	.word	0x0500000f


	//   ....[232]....
        /*0864*/ 	.word	0x0500000f


	//   ....[233]....
        /*0868*/ 	.word	0x0500000f


	//   ....[234]....
        /*086c*/ 	.word	0x0500000f


	//   ....[235]....
        /*0870*/ 	.word	0x0500000f


	//   ....[236]....
        /*0874*/ 	.word	0x0500000f


	//   ....[237]....
        /*0878*/ 	.word	0x0500000f


	//   ....[238]....
        /*087c*/ 	.word	0x0500000f


	//   ....[239]....
        /*0880*/ 	.word	0x0500000f


	//   ....[240]....
        /*0884*/ 	.word	0x0500000f


	//   ....[241]....
        /*0888*/ 	.word	0x0500000f


	//   ....[242]....
        /*088c*/ 	.word	0x0500000f


	//   ....[243]....
        /*0890*/ 	.word	0x0500000f


	//   ....[244]....
        /*0894*/ 	.word	0x0500000f


	//   ....[245]....
        /*0898*/ 	.word	0x0500000f


	//   ....[246]....
        /*089c*/ 	.word	0x0500000f


	//   ....[247]....
        /*08a0*/ 	.word	0x0500000f


	//   ....[248]....
        /*08a4*/ 	.word	0x0500000f


	//   ....[249]....
        /*08a8*/ 	.word	0x0500000f


	//   ....[250]....
        /*08ac*/ 	.word	0x0500000f


	//   ....[251]....
        /*08b0*/ 	.word	0x0500000f


	//   ....[252]....
        /*08b4*/ 	.word	0x0500000f


	//   ....[253]....
        /*08b8*/ 	.word	0x0500000f


	//   ....[254]....
        /*08bc*/ 	.word	0x0500000f


	//   ....[255]....
        /*08c0*/ 	.word	0x0500000f


	//   ....[0]....
        /*08c4*/ 	.word	0x0500000f


	//   ....[1]....
        /*08c8*/ 	.word	0x0500000f


	//   ....[2]....
        /*08cc*/ 	.word	0x0500000f


	//   ....[3]....
        /*08d0*/ 	.word	0x0500000f


	//   ....[4]....
        /*08d4*/ 	.word	0x0500000f


	//   ....[5]....
        /*08d8*/ 	.word	0x0500000f


	//   ....[6]....
        /*08dc*/ 	.word	0x0500000f


	//   ....[7]....
        /*08e0*/ 	.word	0x0500000f


	//   ....[8]....
        /*08e4*/ 	.word	0x0500000f


	//   ....[9]....
        /*08e8*/ 	.word	0x0500000f


	//   ....[10]....
        /*08ec*/ 	.word	0x0500000f


	//   ....[11]....
        /*08f0*/ 	.word	0x0500000f


	//   ....[12]....
        /*08f4*/ 	.word	0x0500000f


	//   ....[13]....
        /*08f8*/ 	.word	0x0500000f


	//   ....[14]....
        /*08fc*/ 	.word	0x0500000f


	//   ....[15]....
        /*0900*/ 	.word	0x0500000f


	//   ....[16]....
        /*0904*/ 	.word	0x0500000f


	//   ....[17]....
        /*0908*/ 	.word	0x0500000f


	//   ....[18]....
        /*090c*/ 	.word	0x0500000f


	//   ....[19]....
        /*0910*/ 	.word	0x0500000f


	//   ....[20]....
        /*0914*/ 	.word	0x0500000f


	//   ....[21]....
        /*0918*/ 	.word	0x0500000f


	//   ....[22]....
        /*091c*/ 	.word	0x0500000f


	//   ....[23]....
        /*0920*/ 	.word	0x0500000f


	//   ....[24]....
        /*0924*/ 	.word	0x0500000f


	//   ....[25]....
        /*0928*/ 	.word	0x0500000f


	//   ....[26]....
        /*092c*/ 	.word	0x0500000f


	//   ....[27]....
        /*0930*/ 	.word	0x0500000f


	//   ....[28]....
        /*0934*/ 	.word	0x0500000f


	//   ....[29]....
        /*0938*/ 	.word	0x0500000f


	//   ....[30]....
        /*093c*/ 	.word	0x0500000f


	//   ....[31]....
        /*0940*/ 	.word	0x0500000f


	//   ....[32]....
        /*0944*/ 	.word	0x0500000f


	//   ....[33]....
        /*0948*/ 	.word	0x0500000f


	//   ....[34]....
        /*094c*/ 	.word	0x0500000f


	//   ....[35]....
        /*0950*/ 	.word	0x0500000f


	//   ....[36]....
        /*0954*/ 	.word	0x0500000f


	//   ....[37]....
        /*0958*/ 	.word	0x0500000f


	//   ....[38]....
        /*095c*/ 	.word	0x0500000f


	//   ....[39]....
        /*0960*/ 	.word	0x0500000f


	//   ....[40]....
        /*0964*/ 	.word	0x0500000f


	//   ....[41]....
        /*0968*/ 	.word	0x0500000f


	//   ....[42]....
        /*096c*/ 	.word	0x0500000f


	//   ....[43]....
        /*0970*/ 	.word	0x0500000f


	//   ....[44]....
        /*0974*/ 	.word	0x0500000f


	//   ....[45]....
        /*0978*/ 	.word	0x0500000f


	//   ....[46]....
        /*097c*/ 	.word	0x0500000f


	//   ....[47]....
        /*0980*/ 	.word	0x0500000f


	//   ....[48]....
        /*0984*/ 	.word	0x0500000f


	//   ....[49]....
        /*0988*/ 	.word	0x0500000f


	//   ....[50]....
        /*098c*/ 	.word	0x0500000f


	//   ....[51]....
        /*0990*/ 	.word	0x0500000f


	//   ....[52]....
        /*0994*/ 	.word	0x0500000f


	//   ....[53]....
        /*0998*/ 	.word	0x0500000f


	//   ....[54]....
        /*099c*/ 	.word	0x0500000f


	//   ....[55]....
        /*09a0*/ 	.word	0x0500000f


	//   ....[56]....
        /*09a4*/ 	.word	0x0500000f


	//   ....[57]....
        /*09a8*/ 	.word	0x0500000f


	//   ....[58]....
        /*09ac*/ 	.word	0x0500000f


	//   ....[59]....
        /*09b0*/ 	.word	0x0500000f


	//   ....[60]....
        /*09b4*/ 	.word	0x0500000f


	//   ....[61]....
        /*09b8*/ 	.word	0x0500000f


	//   ....[62]....
        /*09bc*/ 	.word	0x0500000f


	//   ....[63]....
        /*09c0*/ 	.word	0x0500000f


	//   ....[64]....
        /*09c4*/ 	.word	0x0500000f


	//   ....[65]....
        /*09c8*/ 	.word	0x0500000f


	//   ....[66]....
        /*09cc*/ 	.word	0x0500000f


	//   ....[67]....
        /*09d0*/ 	.word	0x0500000f


	//   ....[68]....
        /*09d4*/ 	.word	0x0500000f


	//   ....[69]....
        /*09d8*/ 	.word	0x0500000f


	//   ....[70]....
        /*09dc*/ 	.word	0x0500000f


	//   ....[71]....
        /*09e0*/ 	.word	0x0500000f


	//   ....[72]....
        /*09e4*/ 	.word	0x0500000f


	//   ....[73]....
        /*09e8*/ 	.word	0x0500000f


	//   ....[74]....
        /*09ec*/ 	.word	0x0500000f


	//   ....[75]....
        /*09f0*/ 	.word	0x0500000f


	//   ....[76]....
        /*09f4*/ 	.word	0x0500000f


	//   ....[77]....
        /*09f8*/ 	.word	0x0500000f


	//   ....[78]....
        /*09fc*/ 	.word	0x0500000f


	//   ....[79]....
        /*0a00*/ 	.word	0x0500000f


	//   ....[80]....
        /*0a04*/ 	.word	0x0500000f


	//   ....[81]....
        /*0a08*/ 	.word	0x0500000f


	//   ....[82]....
        /*0a0c*/ 	.word	0x0500000f


	//   ....[83]....
        /*0a10*/ 	.word	0x0500000f


	//   ....[84]....
        /*0a14*/ 	.word	0x0500000f


	//   ....[85]....
        /*0a18*/ 	.word	0x0500000f


	//   ....[86]....
        /*0a1c*/ 	.word	0x0500000f


	//----- nvinfo : EIATTR_COOP_GROUP_INSTR_OFFSETS
	.align		4
.L_489:
        /*0a20*/ 	.byte	0x04, 0x28
        /*0a22*/ 	.short	(.L_491 - .L_490)


	//   ....[0]....
.L_490:
        /*0a24*/ 	.word	0x00000070


	//   ....[1]....
        /*0a28*/ 	.word	0x000001a0


	//   ....[2]....
        /*0a2c*/ 	.word	0x000001f0


	//   ....[3]....
        /*0a30*/ 	.word	0x00000420


	//   ....[4]....
        /*0a34*/ 	.word	0x00000580


	//   ....[5]....
        /*0a38*/ 	.word	0x000006a0


	//   ....[6]....
        /*0a3c*/ 	.word	0x00000800


	//   ....[7]....
        /*0a40*/ 	.word	0x00007f80


	//   ....[8]....
        /*0a44*/ 	.word	0x00008640


	//   ....[9]....
        /*0a48*/ 	.word	0x00008650


	//   ....[10]....
        /*0a4c*/ 	.word	0x00008660


	//   ....[11]....
        /*0a50*/ 	.word	0x00008670


	//   ....[12]....
        /*0a54*/ 	.word	0x00008870


	//   ....[13]....
        /*0a58*/ 	.word	0x00008880


	//   ....[14]....
        /*0a5c*/ 	.word	0x00008890


	//   ....[15]....
        /*0a60*/ 	.word	0x000088a0


	//   ....[16]....
        /*0a64*/ 	.word	0x00008a80


	//   ....[17]....
        /*0a68*/ 	.word	0x00008a90


	//   ....[18]....
        /*0a6c*/ 	.word	0x00008aa0


	//   ....[19]....
        /*0a70*/ 	.word	0x00008ab0


	//   ....[20]....
        /*0a74*/ 	.word	0x00008cb0


	//   ....[21]....
        /*0a78*/ 	.word	0x00008cc0


	//   ....[22]....
        /*0a7c*/ 	.word	0x00008cd0


	//   ....[23]....
        /*0a80*/ 	.word	0x00008ce0


	//   ....[24]....
        /*0a84*/ 	.word	0x0000cf90


	//   ....[25]....
        /*0a88*/ 	.word	0x0000cfb0


	//   ....[26]....
        /*0a8c*/ 	.word	0x0000cfc0


	//   ....[27]....
        /*0a90*/ 	.word	0x0000cfd0


	//   ....[28]....
        /*0a94*/ 	.word	0x0000d0c0


	//   ....[29]....
        /*0a98*/ 	.word	0x0000d0e0


	//   ....[30]....
        /*0a9c*/ 	.word	0x0000d0f0


	//   ....[31]....
        /*0aa0*/ 	.word	0x0000d100


	//   ....[32]....
        /*0aa4*/ 	.word	0x0000d2e0


	//   ....[33]....
        /*0aa8*/ 	.word	0x0000d300


	//   ....[34]....
        /*0aac*/ 	.word	0x0000d320


	//   ....[35]....
        /*0ab0*/ 	.word	0x0000d330


	//   ....[36]....
        /*0ab4*/ 	.word	0x0000d400


	//   ....[37]....
        /*0ab8*/ 	.word	0x0000d430


	//   ....[38]....
        /*0abc*/ 	.word	0x0000d440


	//   ....[39]....
        /*0ac0*/ 	.word	0x0000d450


	//   ....[40]....
        /*0ac4*/ 	.word	0x00011c00


	//   ....[41]....
        /*0ac8*/ 	.word	0x00011fa0


	//   ....[42]....
        /*0acc*/ 	.word	0x00012860


	//   ....[43]....
        /*0ad0*/ 	.word	0x00012940


	//   ....[44]....
        /*0ad4*/ 	.word	0x00012d40


	//   ....[45]....
        /*0ad8*/ 	.word	0x00012db0


	//   ....[46]....
        /*0adc*/ 	.word	0x00014160


	//   ....[47]....
        /*0ae0*/ 	.word	0x000143a0


	//   ....[48]....
        /*0ae4*/ 	.word	0x00014ad0


	//   ....[49]....
        /*0ae8*/ 	.word	0x00014b80


	//   ....[50]....
        /*0aec*/ 	.word	0x00014ee0


	//   ....[51]....
        /*0af0*/ 	.word	0x00014f40


	//   ....[52]....
        /*0af4*/ 	.word	0x00016a10


	//   ....[53]....
        /*0af8*/ 	.word	0x00016a20


	//   ....[54]....
        /*0afc*/ 	.word	0x00016a50


	//   ....[55]....
        /*0b00*/ 	.word	0x00016c00


	//   ....[56]....
        /*0b04*/ 	.word	0x00018340


	//   ....[57]....
        /*0b08*/ 	.word	0x000185d0


	//   ....[58]....
        /*0b0c*/ 	.word	0x00018d00


	//   ....[59]....
        /*0b10*/ 	.word	0x00018db0


	//   ....[60]....
        /*0b14*/ 	.word	0x00019120


	//   ....[61]....
        /*0b18*/ 	.word	0x000191a0


	//   ....[62]....
        /*0b1c*/ 	.word	0x0001a3a0


	//   ....[63]....
        /*0b20*/ 	.word	0x0001a3b0


	//   ....[64]....
        /*0b24*/ 	.word	0x0001a3e0


	//   ....[65]....
        /*0b28*/ 	.word	0x0001a3f0


	//   ....[66]....
        /*0b2c*/ 	.word	0x0001ba80


	//   ....[67]....
        /*0b30*/ 	.word	0x0001bab0


	//   ....[68]....
        /*0b34*/ 	.word	0x0001bae0


	//   ....[69]....
        /*0b38*/ 	.word	0x0001bb30


	//   ....[70]....
        /*0b3c*/ 	.word	0x0001bb60


	//   ....[71]....
        /*0b40*/ 	.word	0x0001bb90


	//   ....[72]....
        /*0b44*/ 	.word	0x0001bbc0


	//   ....[73]....
        /*0b48*/ 	.word	0x0001bbf0


	//   ....[74]....
        /*0b4c*/ 	.word	0x0001bc20


	//   ....[75]....
        /*0b50*/ 	.word	0x0001bc60


	//   ....[76]....
        /*0b54*/ 	.word	0x0001bc90


	//   ....[77]....
        /*0b58*/ 	.word	0x0001bcc0


	//   ....[78]....
        /*0b5c*/ 	.word	0x0001bcf0


	//   ....[79]....
        /*0b60*/ 	.word	0x0001bd20


	//   ....[80]....
        /*0b64*/ 	.word	0x0001bd50


	//   ....[81]....
        /*0b68*/ 	.word	0x0001bd80


	//   ....[82]....
        /*0b6c*/ 	.word	0x0001bdb0


	//   ....[83]....
        /*0b70*/ 	.word	0x0001bde0


	//   ....[84]....
        /*0b74*/ 	.word	0x0001be10


	//   ....[85]....
        /*0b78*/ 	.word	0x0001be40


	//   ....[86]....
        /*0b7c*/ 	.word	0x0001be70


	//   ....[87]....
        /*0b80*/ 	.word	0x0001bea0


	//   ....[88]....
        /*0b84*/ 	.word	0x0001bed0


	//   ....[89]....
        /*0b88*/ 	.word	0x0001bf00


	//   ....[90]....
        /*0b8c*/ 	.word	0x0001bf30


	//   ....[91]....
        /*0b90*/ 	.word	0x0001bf60


	//   ....[92]....
        /*0b94*/ 	.word	0x0001bf90


	//   ....[93]....
        /*0b98*/ 	.word	0x0001bfc0


	//   ....[94]....
        /*0b9c*/ 	.word	0x0001bff0


	//   ....[95]....
        /*0ba0*/ 	.word	0x0001c020


	//   ....[96]....
        /*0ba4*/ 	.word	0x0001c050


	//   ....[97]....
        /*0ba8*/ 	.word	0x0001c080


	//   ....[98]....
        /*0bac*/ 	.word	0x0001c0b0


	//   ....[99]....
        /*0bb0*/ 	.word	0x0001c0e0


	//   ....[100]....
        /*0bb4*/ 	.word	0x0001c110


	//   ....[101]....
        /*0bb8*/ 	.word	0x0001c140


	//   ....[102]....
        /*0bbc*/ 	.word	0x0001c180


	//   ....[103]....
        /*0bc0*/ 	.word	0x0001c1b0


	//   ....[104]....
        /*0bc4*/ 	.word	0x0001c1e0


	//   ....[105]....
        /*0bc8*/ 	.word	0x0001c210


	//   ....[106]....
        /*0bcc*/ 	.word	0x0001c240


	//   ....[107]....
        /*0bd0*/ 	.word	0x0001c270


	//   ....[108]....
        /*0bd4*/ 	.word	0x0001c2a0


	//   ....[109]....
        /*0bd8*/ 	.word	0x0001c2d0


	//   ....[110]....
        /*0bdc*/ 	.word	0x0001c300


	//   ....[111]....
        /*0be0*/ 	.word	0x0001c330


	//   ....[112]....
        /*0be4*/ 	.word	0x0001c340


	//   ....[113]....
        /*0be8*/ 	.word	0x0001c350


	//   ....[114]....
        /*0bec*/ 	.word	0x0001c360


	//   ....[115]....
        /*0bf0*/ 	.word	0x0001c370


	//   ....[116]....
        /*0bf4*/ 	.word	0x0001c390


	//   ....[117]....
        /*0bf8*/ 	.word	0x0001c3b0


	//   ....[118]....
        /*0bfc*/ 	.word	0x0001c3e0


	//   ....[119]....
        /*0c00*/ 	.word	0x0001c410


	//   ....[120]....
        /*0c04*/ 	.word	0x0001c440


	//   ....[121]....
        /*0c08*/ 	.word	0x0001c470


	//   ....[122]....
        /*0c0c*/ 	.word	0x0001c4a0


	//   ....[123]....
        /*0c10*/ 	.word	0x0001c4b0


	//   ....[124]....
        /*0c14*/ 	.word	0x0001c4c0


	//   ....[125]....
        /*0c18*/ 	.word	0x0001c4d0


	//   ....[126]....
        /*0c1c*/ 	.word	0x0001c4e0


	//   ....[127]....
        /*0c20*/ 	.word	0x0001c4f0


	//   ....[128]....
        /*0c24*/ 	.word	0x0001c500


	//   ....[129]....
        /*0c28*/ 	.word	0x0001c530


	//   ....[130]....
        /*0c2c*/ 	.word	0x0001cb80


	//   ....[131]....
        /*0c30*/ 	.word	0x0001cbc0


	//   ....[132]....
        /*0c34*/ 	.word	0x0001cc00


	//   ....[133]....
        /*0c38*/ 	.word	0x0001cc70


	//   ....[134]....
        /*0c3c*/ 	.word	0x0001d4c0


	//   ....[135]....
        /*0c40*/ 	.word	0x0001d4f0


	//   ....[136]....
        /*0c44*/ 	.word	0x0001d640


	//   ....[137]....
        /*0c48*/ 	.word	0x0001d660


	//   ....[138]....
        /*0c4c*/ 	.word	0x0001d7a0


	//   ....[139]....
        /*0c50*/ 	.word	0x0001d7c0


	//   ....[140]....
        /*0c54*/ 	.word	0x0001d910


	//   ....[141]....
        /*0c58*/ 	.word	0x0001d930


	//   ....[142]....
        /*0c5c*/ 	.word	0x0001e1a0


	//   ....[143]....
        /*0c60*/ 	.word	0x0001e1b0


	//   ....[144]....
        /*0c64*/ 	.word	0x0001e340


	//   ....[145]....
        /*0c68*/ 	.word	0x0001e350


	//   ....[146]....
        /*0c6c*/ 	.word	0x0001e4e0


	//   ....[147]....
        /*0c70*/ 	.word	0x0001e4f0


	//   ....[148]....
        /*0c74*/ 	.word	0x0001e680


	//   ....[149]....
        /*0c78*/ 	.word	0x0001e690


	//   ....[150]....
        /*0c7c*/ 	.word	0x0001e880


	//   ....[151]....
        /*0c80*/ 	.word	0x0001ea60


	//   ....[152]....
        /*0c84*/ 	.word	0x0001ea90


	//   ....[153]....
        /*0c88*/ 	.word	0x0001eac0


	//   ....[154]....
        /*0c8c*/ 	.word	0x0001eaf0


	//   ....[155]....
        /*0c90*/ 	.word	0x0001eb20


	//   ....[156]....
        /*0c94*/ 	.word	0x0001eb50


	//   ....[157]....
        /*0c98*/ 	.word	0x0001ecc0


	//   ....[158]....
        /*0c9c*/ 	.word	0x0001ecf0


	//   ....[159]....
        /*0ca0*/ 	.word	0x0001ed20


	//   ....[160]....
        /*0ca4*/ 	.word	0x0001ed50


	//   ....[161]....
        /*0ca8*/ 	.word	0x0001ed80


	//   ....[162]....
        /*0cac*/ 	.word	0x0001edb0


	//   ....[163]....
        /*0cb0*/ 	.word	0x0001ee50


	//   ....[164]....
        /*0cb4*/ 	.word	0x0001eeb0


	//   ....[165]....
        /*0cb8*/ 	.word	0x0001ef40


	//   ....[166]....
        /*0cbc*/ 	.word	0x00020200


	//   ....[167]....
        /*0cc0*/ 	.word	0x00021fa0


	//   ....[168]....
        /*0cc4*/ 	.word	0x00022d10


	//   ....[169]....
        /*0cc8*/ 	.word	0x00022d20


	//   ....[170]....
        /*0ccc*/ 	.word	0x00022d50


	//   ....[171]....
        /*0cd0*/ 	.word	0x00022d60


	//   ....[172]....
        /*0cd4*/ 	.word	0x00022e70


	//   ....[173]....
        /*0cd8*/ 	.word	0x00022e80


	//   ....[174]....
        /*0cdc*/ 	.word	0x00022f10


	//   ....[175]....
        /*0ce0*/ 	.word	0x00022f20


	//   ....[176]....
        /*0ce4*/ 	.word	0x00022fb0


	//   ....[177]....
        /*0ce8*/ 	.word	0x00022fc0


	//   ....[178]....
        /*0cec*/ 	.word	0x00023050


	//   ....[179]....
        /*0cf0*/ 	.word	0x00023060


	//   ....[180]....
        /*0cf4*/ 	.word	0x000230f0


	//   ....[181]....
        /*0cf8*/ 	.word	0x00023100


	//   ....[182]....
        /*0cfc*/ 	.word	0x00023150


	//   ....[183]....
        /*0d00*/ 	.word	0x00023180


	//   ....[184]....
        /*0d04*/ 	.word	0x000250c0


	//   ....[185]....
        /*0d08*/ 	.word	0x000250f0


	//   ....[186]....
        /*0d0c*/ 	.word	0x00025130


	//   ....[187]....
        /*0d10*/ 	.word	0x00025160


	//   ....[188]....
        /*0d14*/ 	.word	0x00025190


	//   ....[189]....
        /*0d18*/ 	.word	0x000251c0


	//   ....[190]....
        /*0d1c*/ 	.word	0x000251f0


	//   ....[191]....
        /*0d20*/ 	.word	0x00025220


	//   ....[192]....
        /*0d24*/ 	.word	0x000253b0


	//   ....[193]....
        /*0d28*/ 	.word	0x000253e0


	//   ....[194]....
        /*0d2c*/ 	.word	0x00025410


	//   ....[195]....
        /*0d30*/ 	.word	0x00025440


	//   ....[196]....
        /*0d34*/ 	.word	0x00025470


	//   ....[197]....
        /*0d38*/ 	.word	0x000254a0


	//   ....[198]....
        /*0d3c*/ 	.word	0x00025570


	//   ....[199]....
        /*0d40*/ 	.word	0x00025590


	//   ....[200]....
        /*0d44*/ 	.word	0x00025600


	//   ....[201]....
        /*0d48*/ 	.word	0x00025ce0


	//   ....[202]....
        /*0d4c*/ 	.word	0x00026190


	//   ....[203]....
        /*0d50*/ 	.word	0x00026240


	//   ....[204]....
        /*0d54*/ 	.word	0x000262d0


	//   ....[205]....
        /*0d58*/ 	.word	0x00026320


	//   ....[206]....
        /*0d5c*/ 	.word	0x00026370


	//   ....[207]....
        /*0d60*/ 	.word	0x00026400


	//   ....[208]....
        /*0d64*/ 	.word	0x00026490


	//   ....[209]....
        /*0d68*/ 	.word	0x000264e0


	//   ....[210]....
        /*0d6c*/ 	.word	0x00026530


	//   ....[211]....
        /*0d70*/ 	.word	0x000265c0


	//   ....[212]....
        /*0d74*/ 	.word	0x00026650


	//   ....[213]....
        /*0d78*/ 	.word	0x000266a0


	//   ....[214]....
        /*0d7c*/ 	.word	0x000266f0


	//   ....[215]....
        /*0d80*/ 	.word	0x00026780


	//   ....[216]....
        /*0d84*/ 	.word	0x00026810


	//   ....[217]....
        /*0d88*/ 	.word	0x00026860


	//   ....[218]....
        /*0d8c*/ 	.word	0x000268b0


	//   ....[219]....
        /*0d90*/ 	.word	0x000269a0


	//   ....[220]....
        /*0d94*/ 	.word	0x00026a50


	//   ....[221]....
        /*0d98*/ 	.word	0x00026ab0


	//   ....[222]....
        /*0d9c*/ 	.word	0x00026b30


	//   ....[223]....
        /*0da0*/ 	.word	0x00026c20


	//   ....[224]....
        /*0da4*/ 	.word	0x00026c70


	//   ....[225]....
        /*0da8*/ 	.word	0x00026cc0


	//   ....[226]....
        /*0dac*/ 	.word	0x00026d10


	//   ....[227]....
        /*0db0*/ 	.word	0x00026e30


	//   ....[228]....
        /*0db4*/ 	.word	0x00026ed0


	//   ....[229]....
        /*0db8*/ 	.word	0x00026f30


	//   ....[230]....
        /*0dbc*/ 	.word	0x00026fb0


	//   ....[231]....
        /*0dc0*/ 	.word	0x000270b0


	//   ....[232]....
        /*0dc4*/ 	.word	0x00027100


	//   ....[233]....
        /*0dc8*/ 	.word	0x00027150


	//   ....[234]....
        /*0dcc*/ 	.word	0x000271a0


	//   ....[235]....
        /*0dd0*/ 	.word	0x000275d0


	//   ....[236]....
        /*0dd4*/ 	.word	0x00027700


	//   ....[237]....
        /*0dd8*/ 	.word	0x00027830


	//   ....[238]....
        /*0ddc*/ 	.word	0x00027950


	//   ....[239]....
        /*0de0*/ 	.word	0x00027a80


	//   ....[240]....
        /*0de4*/ 	.word	0x00027b80


	//   ....[241]....
        /*0de8*/ 	.word	0x00027be0


	//   ....[242]....
        /*0dec*/ 	.word	0x00027c40


	//   ....[243]....
        /*0df0*/ 	.word	0x00027ca0


	//   ....[244]....
        /*0df4*/ 	.word	0x00027d20


	//   ....[245]....
        /*0df8*/ 	.word	0x00027d80


	//   ....[246]....
        /*0dfc*/ 	.word	0x00027e00


	//   ....[247]....
        /*0e00*/ 	.word	0x00027e60


	//   ....[248]....
        /*0e04*/ 	.word	0x00027ee0


	//   ....[249]....
        /*0e08*/ 	.word	0x00027f40


	//   ....[250]....
        /*0e0c*/ 	.word	0x00027fc0


	//   ....[251]....
        /*0e10*/ 	.word	0x00028020


	//   ....[252]....
        /*0e14*/ 	.word	0x000280a0


	//   ....[253]....
        /*0e18*/ 	.word	0x00028100


	//   ....[254]....
        /*0e1c*/ 	.word	0x00028180


	//   ....[255]....
        /*0e20*/ 	.word	0x000281e0


	//   ....[0]....
        /*0e24*/ 	.word	0x00028260


	//   ....[1]....
        /*0e28*/ 	.word	0x000282c0


	//   ....[2]....
        /*0e2c*/ 	.word	0x00028340


	//   ....[3]....
        /*0e30*/ 	.word	0x000283a0


	//   ....[4]....
        /*0e34*/ 	.word	0x00028420


	//   ....[5]....
        /*0e38*/ 	.word	0x00028480


	//   ....[6]....
        /*0e3c*/ 	.word	0x00028500


	//   ....[7]....
        /*0e40*/ 	.word	0x00028560


	//   ....[8]....
        /*0e44*/ 	.word	0x000285e0


	//   ....[9]....
        /*0e48*/ 	.word	0x00028640


	//   ....[10]....
        /*0e4c*/ 	.word	0x000286c0


	//   ....[11]....
        /*0e50*/ 	.word	0x00028720


	//   ....[12]....
        /*0e54*/ 	.word	0x000287a0


	//   ....[13]....
        /*0e58*/ 	.word	0x00028800


	//   ....[14]....
        /*0e5c*/ 	.word	0x00028870


	//   ....[15]....
        /*0e60*/ 	.word	0x000288d0


	//   ....[16]....
        /*0e64*/ 	.word	0x00028930


	//   ....[17]....
        /*0e68*/ 	.word	0x00028990


	//   ....[18]....
        /*0e6c*/ 	.word	0x000289f0


	//   ....[19]....
        /*0e70*/ 	.word	0x00028a50


	//   ....[20]....
        /*0e74*/ 	.word	0x00028ac0


	//   ....[21]....
        /*0e78*/ 	.word	0x00028b20


	//   ....[22]....
        /*0e7c*/ 	.word	0x00028ba0


	//   ....[23]....
        /*0e80*/ 	.word	0x00028c00


	//   ....[24]....
        /*0e84*/ 	.word	0x00028c80


	//   ....[25]....
        /*0e88*/ 	.word	0x00028ce0


	//   ....[26]....
        /*0e8c*/ 	.word	0x00028d60


	//   ....[27]....
        /*0e90*/ 	.word	0x00028dc0


	//   ....[28]....
        /*0e94*/ 	.word	0x00028e40


	//   ....[29]....
        /*0e98*/ 	.word	0x00028ea0


	//   ....[30]....
        /*0e9c*/ 	.word	0x00028f20


	//   ....[31]....
        /*0ea0*/ 	.word	0x00028f80


	//   ....[32]....
        /*0ea4*/ 	.word	0x00029000


	//   ....[33]....
        /*0ea8*/ 	.word	0x00029060


	//   ....[34]....
        /*0eac*/ 	.word	0x000290d0


	//   ....[35]....
        /*0eb0*/ 	.word	0x00029130


	//   ....[36]....
        /*0eb4*/ 	.word	0x00029190


	//   ....[37]....
        /*0eb8*/ 	.word	0x000291f0


	//   ....[38]....
        /*0ebc*/ 	.word	0x00029260


	//   ....[39]....
        /*0ec0*/ 	.word	0x000292c0


	//   ....[40]....
        /*0ec4*/ 	.word	0x00029340


	//   ....[41]....
        /*0ec8*/ 	.word	0x000293a0


	//   ....[42]....
        /*0ecc*/ 	.word	0x00029450


	//   ....[43]....
        /*0ed0*/ 	.word	0x00029580


	//   ....[44]....
        /*0ed4*/ 	.word	0x000295d0


	//   ....[45]....
        /*0ed8*/ 	.word	0x00029660


	//   ....[46]....
        /*0edc*/ 	.word	0x000296f0


	//   ....[47]....
        /*0ee0*/ 	.word	0x00029780


	//   ....[48]....
        /*0ee4*/ 	.word	0x00029810


	//   ....[49]....
        /*0ee8*/ 	.word	0x000298a0


	//   ....[50]....
        /*0eec*/ 	.word	0x00029930


	//   ....[51]....
        /*0ef0*/ 	.word	0x000299f0


	//   ....[52]....
        /*0ef4*/ 	.word	0x00029ce0


	//   ....[53]....
        /*0ef8*/ 	.word	0x00029f00


	//   ....[54]....
        /*0efc*/ 	.word	0x00029f50


	//   ....[55]....
        /*0f00*/ 	.word	0x00029fb0


	//   ....[56]....
        /*0f04*/ 	.word	0x0002a050


	//   ....[57]....
        /*0f08*/ 	.word	0x0002a110


	//   ....[58]....
        /*0f0c*/ 	.word	0x0002a220


	//   ....[59]....
        /*0f10*/ 	.word	0x0002a280


	//   ....[60]....
        /*0f14*/ 	.word	0x0002a380


	//   ....[61]....
        /*0f18*/ 	.word	0x0002a3e0


	//   ....[62]....
        /*0f1c*/ 	.word	0x0002a4e0


	//   ....[63]....
        /*0f20*/ 	.word	0x0002a540


	//   ....[64]....
        /*0f24*/ 	.word	0x0002a640


	//   ....[65]....
        /*0f28*/ 	.word	0x0002a6a0


	//   ....[66]....
        /*0f2c*/ 	.word	0x0002a780


	//   ....[67]....
        /*0f30*/ 	.word	0x0002a800


	//   ....[68]....
        /*0f34*/ 	.word	0x0002a8e0


	//   ....[69]....
        /*0f38*/ 	.word	0x0002abc0


	//   ....[70]....
        /*0f3c*/ 	.word	0x0002ac60


	//   ....[71]....
        /*0f40*/ 	.word	0x0002ad80


	//   ....[72]....
        /*0f44*/ 	.word	0x0002ae00


	//   ....[73]....
        /*0f48*/ 	.word	0x0002ae80


	//   ....[74]....
        /*0f4c*/ 	.word	0x0002af00


	//   ....[75]....
        /*0f50*/ 	.word	0x0002af80


	//   ....[76]....
        /*0f54*/ 	.word	0x0002b010


	//   ....[77]....
        /*0f58*/ 	.word	0x0002b0b0


	//   ....[78]....
        /*0f5c*/ 	.word	0x0002b160


	//   ....[79]....
        /*0f60*/ 	.word	0x0002b1e0


	//   ....[80]....
        /*0f64*/ 	.word	0x0002b260


	//   ....[81]....
        /*0f68*/ 	.word	0x0002b2e0


	//   ....[82]....
        /*0f6c*/ 	.word	0x0002b370


	//   ....[83]....
        /*0f70*/ 	.word	0x0002b3f0


	//   ....[84]....
        /*0f74*/ 	.word	0x0002b490


	//   ....[85]....
        /*0f78*/ 	.word	0x0002b520


	//   ....[86]....
        /*0f7c*/ 	.word	0x0002b650


	//----- nvinfo : EIATTR_REG_RECONFIG
	.align		4
.L_491:
        /*0f80*/ 	.byte	0x01, 0x54
	.zero		2


	//----- nvinfo : EIATTR_SYSCALL_OFFSETS
	.align		4
        /*0f84*/ 	.byte	0x04, 0x46
        /*0f86*/ 	.short	(.L_493 - .L_492)


	//   ....[0]....
.L_492:
        /*0f88*/ 	.word	0x00001ce0


	//   ....[1]....
        /*0f8c*/ 	.word	0x00001e30


	//   ....[2]....
        /*0f90*/ 	.word	0x00008110


	//   ....[3]....
        /*0f94*/ 	.word	0x00008420


	//   ....[4]....
        /*0f98*/ 	.word	0x000219f0


	//   ....[5]....
        /*0f9c*/ 	.word	0x00021b90


	//   ....[6]....
        /*0fa0*/ 	.word	0x00021d00


	//   ....[7]....
        /*0fa4*/ 	.word	0x00021e40


	//   ....[8]....
        /*0fa8*/ 	.word	0x00022870


	//----- nvinfo : EIATTR_MBARRIER_INSTR_OFFSETS
	.align		4
.L_493:
        /*0fac*/ 	.byte	0x04, 0x39
        /*0fae*/ 	.short	(.L_495 - .L_494)


	//   ....[0]....
.L_494:
        /*0fb0*/ 	.word	0x000002d0
        /*0fb4*/ 	.word	0x000000ff
        /*0fb8*/ 	.word	0x00028400
        /*0fbc*/ 	.short	0x0100
        /*0fbe*/ 	.byte	0x08
	.zero		1


	//   ....[1]....
        /*0fc0*/ 	.word	0x000002e0
        /*0fc4*/ 	.word	0x000000ff
        /*0fc8*/ 	.word	0x00028420
        /*0fcc*/ 	.short	0x0100
        /*0fce*/ 	.byte	0x08
	.zero		1


	//   ....[2]....
        /*0fd0*/ 	.word	0x000003d0
        /*0fd4*/ 	.word	0x000000ff
        /*0fd8*/ 	.word	0x00028430
        /*0fdc*/ 	.short	0x0100
        /*0fde*/ 	.byte	0x08
	.zero		1


	//   ....[3]....
        /*0fe0*/ 	.word	0x000003e0
        /*0fe4*/ 	.word	0x000000ff
        /*0fe8*/ 	.word	0x00028440
        /*0fec*/ 	.short	0x0100
        /*0fee*/ 	.byte	0x08
	.zero		1


	//   ....[4]....
        /*0ff0*/ 	.word	0x000003f0
        /*0ff4*/ 	.word	0x000000ff
        /*0ff8*/ 	.word	0x00028438
        /*0ffc*/ 	.short	0x0100
        /*0ffe*/ 	.byte	0x08
	.zero		1


	//   ....[5]....
        /*1000*/ 	.word	0x00000400
        /*1004*/ 	.word	0x000000ff
        /*1008*/ 	.word	0x00028448
        /*100c*/ 	.short	0x0100
        /*100e*/ 	.byte	0x08
	.zero		1


	//   ....[6]....
        /*1010*/ 	.word	0x00000530
        /*1014*/ 	.word	0x000000ff
        /*1018*/ 	.word	0x00028450
        /*101c*/ 	.short	0x0100
        /*101e*/ 	.byte	0x08
	.zero		1


	//   ....[7]....
        /*1020*/ 	.word	0x00000540
        /*1024*/ 	.word	0x000000ff
        /*1028*/ 	.word	0x00028460
        /*102c*/ 	.short	0x0100
        /*102e*/ 	.byte	0x08
	.zero		1


	//   ....[8]....
        /*1030*/ 	.word	0x00000550
        /*1034*/ 	.word	0x000000ff
        /*1038*/ 	.word	0x00028458
        /*103c*/ 	.short	0x0100
        /*103e*/ 	.byte	0x08
	.zero		1


	//   ....[9]....
        /*1040*/ 	.word	0x00000560
        /*1044*/ 	.word	0x000000ff
        /*1048*/ 	.word	0x00028468
        /*104c*/ 	.short	0x0100
        /*104e*/ 	.byte	0x08
	.zero		1


	//   ....[10]....
        /*1050*/ 	.word	0x00000650
        /*1054*/ 	.word	0x000000ff
        /*1058*/ 	.word	0x00028470
        /*105c*/ 	.short	0x0100
        /*105e*/ 	.byte	0x06
	.zero		1


	//   ....[11]....
        /*1060*/ 	.word	0x00000660
        /*1064*/ 	.word	0x000000ff
        /*1068*/ 	.word	0x00028480
        /*106c*/ 	.short	0x0100
        /*106e*/ 	.byte	0x06
	.zero		1


	//   ....[12]....
        /*1070*/ 	.word	0x00000670
        /*1074*/ 	.word	0x000000ff
        /*1078*/ 	.word	0x00028478
        /*107c*/ 	.short	0x0100
        /*107e*/ 	.byte	0x06
	.zero		1


	//   ....[13]....
        /*1080*/ 	.word	0x00000680
        /*1084*/ 	.word	0x000000ff
        /*1088*/ 	.word	0x00028488
        /*108c*/ 	.short	0x0100
        /*108e*/ 	.byte	0x06
	.zero		1


	//   ....[14]....
        /*1090*/ 	.word	0x000007b0
        /*1094*/ 	.word	0x000000ff
        /*1098*/ 	.word	0x00028490
        /*109c*/ 	.short	0x0100
        /*109e*/ 	.byte	0x08
	.zero		1


	//   ....[15]....
        /*10a0*/ 	.word	0x000007c0
        /*10a4*/ 	.word	0x000000ff
        /*10a8*/ 	.word	0x000284a0
        /*10ac*/ 	.short	0x0100
        /*10ae*/ 	.byte	0x08
	.zero		1


	//   ....[16]....
        /*10b0*/ 	.word	0x000007d0
        /*10b4*/ 	.word	0x000000ff
        /*10b8*/ 	.word	0x00028498
        /*10bc*/ 	.short	0x0100
        /*10be*/ 	.byte	0x08
	.zero		1


	//   ....[17]....
        /*10c0*/ 	.word	0x000007e0
        /*10c4*/ 	.word	0x000000ff
        /*10c8*/ 	.word	0x000284a8
        /*10cc*/ 	.short	0x0100
        /*10ce*/ 	.byte	0x08
	.zero		1


	//   ....[18]....
        /*10d0*/ 	.word	0x00000910
        /*10d4*/ 	.word	0x000000ff
        /*10d8*/ 	.word	0x000284b0
        /*10dc*/ 	.short	0x0100
        /*10de*/ 	.byte	0x08
	.zero		1


	//   ....[19]....
        /*10e0*/ 	.word	0x00000920
        /*10e4*/ 	.word	0x000000ff
        /*10e8*/ 	.word	0x000284c0
        /*10ec*/ 	.short	0x0100
        /*10ee*/ 	.byte	0x08
	.zero		1


	//   ....[20]....
        /*10f0*/ 	.word	0x00000930
        /*10f4*/ 	.word	0x000000ff
        /*10f8*/ 	.word	0x000284b8
        /*10fc*/ 	.short	0x0100
        /*10fe*/ 	.byte	0x08
	.zero		1


	//   ....[21]....
        /*1100*/ 	.word	0x00000940
        /*1104*/ 	.word	0x000000ff
        /*1108*/ 	.word	0x000284c8
        /*110c*/ 	.short	0x0100
        /*110e*/ 	.byte	0x08
	.zero		1


	//   ....[22]....
        /*1110*/ 	.word	0x00002c00
        /*1114*/ 	.word	0x00000050
        /*1118*/ 	.word	0x00028490
        /*111c*/ 	.short	0x010a
        /*111e*/ 	.byte	0x3f
	.zero		1


	//   ....[23]....
        /*1120*/ 	.word	0x00004cb0
        /*1124*/ 	.word	0x00000050
        /*1128*/ 	.word	0x00028490
        /*112c*/ 	.short	0x010a
        /*112e*/ 	.byte	0x3f
	.zero		1


	//   ....[24]....
        /*1130*/ 	.word	0x00006da0
        /*1134*/ 	.word	0x00000050
        /*1138*/ 	.word	0x00028490
        /*113c*/ 	.short	0x010a
        /*113e*/ 	.byte	0x3f
	.zero		1


	//   ....[25]....
        /*1140*/ 	.word	0x00006fb0
        /*1144*/ 	.word	0x00000004
        /*1148*/ 	.word	0x00000000
        /*114c*/ 	.short	0x0101
        /*114e*/ 	.byte	0x3f
	.zero		1


	//   ....[26]....
        /*1150*/ 	.word	0x00006ff0
        /*1154*/ 	.word	0x00000050
        /*1158*/ 	.word	0x000284b0
        /*115c*/ 	.short	0x010a
        /*115e*/ 	.byte	0x3f
	.zero		1


	//   ....[27]....
        /*1160*/ 	.word	0x000073a0
        /*1164*/ 	.word	0x00000050
        /*1168*/ 	.word	0x00000000
        /*116c*/ 	.short	0x0101
        /*116e*/ 	.byte	0x3f
	.zero		1


	//   ....[28]....
        /*1170*/ 	.word	0x000081a0
        /*1174*/ 	.word	0x00000010
        /*1178*/ 	.word	0x00028400
        /*117c*/ 	.short	0x010a
        /*117e*/ 	.byte	0x3f
	.zero		1


	//   ....[29]....
        /*1180*/ 	.word	0x000081f0
        /*1184*/ 	.word	0x00000010
        /*1188*/ 	.word	0x00028400
        /*118c*/ 	.short	0x010a
        /*118e*/ 	.byte	0x3f
	.zero		1


	//   ....[30]....
        /*1190*/ 	.word	0x00008f20
        /*1194*/ 	.word	0x00000010
        /*1198*/ 	.word	0x00028400
        /*119c*/ 	.short	0x010a
        /*119e*/ 	.byte	0x3f
	.zero		1


	//   ....[31]....
        /*11a0*/ 	.word	0x0000d6b0
        /*11a4*/ 	.word	0x00000010
        /*11a8*/ 	.word	0x00028400
        /*11ac*/ 	.short	0x010a
        /*11ae*/ 	.byte	0x3f
	.zero		1


	//   ....[32]....
        /*11b0*/ 	.word	0x00011710
        /*11b4*/ 	.word	0x00000009
        /*11b8*/ 	.word	0x00028430
        /*11bc*/ 	.short	0x010a
        /*11be*/ 	.byte	0x3f
	.zero		1


	//   ....[33]....
        /*11c0*/ 	.word	0x00011780
        /*11c4*/ 	.word	0x00000009
        /*11c8*/ 	.word	0x00028430
        /*11cc*/ 	.short	0x010a
        /*11ce*/ 	.byte	0x3f
	.zero		1


	//   ....[34]....
        /*11d0*/ 	.word	0x00011e00
        /*11d4*/ 	.word	0x00000000
        /*11d8*/ 	.word	0x00000000
        /*11dc*/ 	.short	0x0101
        /*11de*/ 	.byte	0x3f
	.zero		1


	//   ....[35]....
        /*11e0*/ 	.word	0x00013ab0
        /*11e4*/ 	.word	0x0000000b
        /*11e8*/ 	.word	0x00028430
        /*11ec*/ 	.short	0x010a
        /*11ee*/ 	.byte	0x3f
	.zero		1


	//   ....[36]....
        /*11f0*/ 	.word	0x00013b00
        /*11f4*/ 	.word	0x0000000b
        /*11f8*/ 	.word	0x00028430
        /*11fc*/ 	.short	0x010a
        /*11fe*/ 	.byte	0x3f
	.zero		1


	//   ....[37]....
        /*1200*/ 	.word	0x00013f10
        /*1204*/ 	.word	0x0000000b
        /*1208*/ 	.word	0x00028450
        /*120c*/ 	.short	0x010a
        /*120e*/ 	.byte	0x3f
	.zero		1


	//   ....[38]....
        /*1210*/ 	.word	0x00013f50
        /*1214*/ 	.word	0x0000000b
        /*1218*/ 	.word	0x00028450
        /*121c*/ 	.short	0x010a
        /*121e*/ 	.byte	0x3f
	.zero		1


	//   ....[39]....
        /*1220*/ 	.word	0x00014180
        /*1224*/ 	.word	0x00000006
        /*1228*/ 	.word	0x00000000
        /*122c*/ 	.short	0x0101
        /*122e*/ 	.byte	0x3f
	.zero		1


	//   ....[40]....
        /*1230*/ 	.word	0x00015610
        /*1234*/ 	.word	0x0000000a
        /*1238*/ 	.word	0x00000000
        /*123c*/ 	.short	0x0101
        /*123e*/ 	.byte	0x3f
	.zero		1


	//   ....[41]....
        /*1240*/ 	.word	0x00016210
        /*1244*/ 	.word	0x00000005
        /*1248*/ 	.word	0x00028430
        /*124c*/ 	.short	0x010a
        /*124e*/ 	.byte	0x3f
	.zero		1


	//   ....[42]....
        /*1250*/ 	.word	0x00016260
        /*1254*/ 	.word	0x00000005
        /*1258*/ 	.word	0x00028430
        /*125c*/ 	.short	0x010a
        /*125e*/ 	.byte	0x3f
	.zero		1


	//   ....[43]....
        /*1260*/ 	.word	0x000166a0
        /*1264*/ 	.word	0x00000006
        /*1268*/ 	.word	0x00028450
        /*126c*/ 	.short	0x010a
        /*126e*/ 	.byte	0x3f
	.zero		1


	//   ....[44]....
        /*1270*/ 	.word	0x000166e0
        /*1274*/ 	.word	0x00000006
        /*1278*/ 	.word	0x00028450
        /*127c*/ 	.short	0x010a
        /*127e*/ 	.byte	0x3f
	.zero		1


	//   ....[45]....
        /*1280*/ 	.word	0x00017080
        /*1284*/ 	.word	0x000000ac
        /*1288*/ 	.word	0x00000000
        /*128c*/ 	.short	0x0101
        /*128e*/ 	.byte	0x3f
	.zero		1


	//   ....[46]....
        /*1290*/ 	.word	0x00017300
        /*1294*/ 	.word	0x0000000a
        /*1298*/ 	.word	0x00000000
        /*129c*/ 	.short	0x0101
        /*129e*/ 	.byte	0x3f
	.zero		1


	//   ....[47]....
        /*12a0*/ 	.word	0x00017cc0
        /*12a4*/ 	.word	0x00000005
        /*12a8*/ 	.word	0x00028430
        /*12ac*/ 	.short	0x010a
        /*12ae*/ 	.byte	0x3f
	.zero		1


	//   ....[48]....
        /*12b0*/ 	.word	0x00017d10
        /*12b4*/ 	.word	0x00000005
        /*12b8*/ 	.word	0x00028430
        /*12bc*/ 	.short	0x010a
        /*12be*/ 	.byte	0x3f
	.zero		1


	//   ....[49]....
        /*12c0*/ 	.word	0x00018150
        /*12c4*/ 	.word	0x00000006
        /*12c8*/ 	.word	0x00028450
        /*12cc*/ 	.short	0x010a
        /*12ce*/ 	.byte	0x3f
	.zero		1


	//   ....[50]....
        /*12d0*/ 	.word	0x00018190
        /*12d4*/ 	.word	0x00000006
        /*12d8*/ 	.word	0x00028450
        /*12dc*/ 	.short	0x010a
        /*12de*/ 	.byte	0x3f
	.zero		1


	//   ....[51]....
        /*12e0*/ 	.word	0x000183c0
        /*12e4*/ 	.word	0x00000005
        /*12e8*/ 	.word	0x00000000
        /*12ec*/ 	.short	0x0101
        /*12ee*/ 	.byte	0x3f
	.zero		1


	//   ....[52]....
        /*12f0*/ 	.word	0x00019800
        /*12f4*/ 	.word	0x00000006
        /*12f8*/ 	.word	0x00000000
        /*12fc*/ 	.short	0x0101
        /*12fe*/ 	.byte	0x3f
	.zero		1


	//   ....[53]....
        /*1300*/ 	.word	0x0001a120
        /*1304*/ 	.word	0x00000004
        /*1308*/ 	.word	0x00028450
        /*130c*/ 	.short	0x010a
        /*130e*/ 	.byte	0x3f
	.zero		1


	//   ....[54]....
        /*1310*/ 	.word	0x0001a160
        /*1314*/ 	.word	0x00000004
        /*1318*/ 	.word	0x00028450
        /*131c*/ 	.short	0x010a
        /*131e*/ 	.byte	0x3f
	.zero		1


	//   ....[55]....
        /*1320*/ 	.word	0x0001ab90
        /*1324*/ 	.word	0x0000000d
        /*1328*/ 	.word	0x00000000
        /*132c*/ 	.short	0x0101
        /*132e*/ 	.byte	0x3f
	.zero		1


	//   ....[56]....
        /*1330*/ 	.word	0x0001d4e0
        /*1334*/ 	.word	0x00000000
        /*1338*/ 	.word	0x00000000
        /*133c*/ 	.short	0x0101
        /*133e*/ 	.byte	0x3f
	.zero		1


	//   ....[57]....
        /*1340*/ 	.word	0x000202f0
        /*1344*/ 	.word	0x00000006
        /*1348*/ 	.word	0x00028420
        /*134c*/ 	.short	0x010a
        /*134e*/ 	.byte	0x3f
	.zero		1


	//   ....[58]....
        /*1350*/ 	.word	0x000203e0
        /*1354*/ 	.word	0x00000007
        /*1358*/ 	.word	0x000284a0
        /*135c*/ 	.short	0x010a
        /*135e*/ 	.byte	0x3f
	.zero		1


	//   ....[59]....
        /*1360*/ 	.word	0x00020730
        /*1364*/ 	.word	0x00000007
        /*1368*/ 	.word	0x000284c0
        /*136c*/ 	.short	0x010a
        /*136e*/ 	.byte	0x3f
	.zero		1


	//   ....[60]....
        /*1370*/ 	.word	0x00020be0
        /*1374*/ 	.word	0x00000008
        /*1378*/ 	.word	0x000284a0
        /*137c*/ 	.short	0x010a
        /*137e*/ 	.byte	0x3f
	.zero		1


	//   ....[61]....
        /*1380*/ 	.word	0x00020f20
        /*1384*/ 	.word	0x00000008
        /*1388*/ 	.word	0x000284c0
        /*138c*/ 	.short	0x010a
        /*138e*/ 	.byte	0x3f
	.zero		1


	//   ....[62]....
        /*1390*/ 	.word	0x00022250
        /*1394*/ 	.word	0x00000000
        /*1398*/ 	.word	0x00028480
        /*139c*/ 	.short	0x010a
        /*139e*/ 	.byte	0x3f
	.zero		1


	//   ....[63]....
        /*13a0*/ 	.word	0x00022460
        /*13a4*/ 	.word	0x00000000
        /*13a8*/ 	.word	0x00028440
        /*13ac*/ 	.short	0x010a
        /*13ae*/ 	.byte	0x3f
	.zero		1


	//   ....[64]....
        /*13b0*/ 	.word	0x00023270
        /*13b4*/ 	.word	0x00000009
        /*13b8*/ 	.word	0x00028400
        /*13bc*/ 	.short	0x0107
        /*13be*/ 	.byte	0x3f
	.zero		1


	//   ....[65]....
        /*13c0*/ 	.word	0x00023370
        /*13c4*/ 	.word	0x00000002
        /*13c8*/ 	.word	0x00028400
        /*13cc*/ 	.short	0x0101
        /*13ce*/ 	.byte	0x3f
	.zero		1


	//   ....[66]....
        /*13d0*/ 	.word	0x00023390
        /*13d4*/ 	.word	0x00000002
        /*13d8*/ 	.word	0x00028420
        /*13dc*/ 	.short	0x010a
        /*13de*/ 	.byte	0x3f
	.zero		1


	//   ....[67]....
        /*13e0*/ 	.word	0x000236e0
        /*13e4*/ 	.word	0x00000006
        /*13e8*/ 	.word	0x00028480
        /*13ec*/ 	.short	0x010a
        /*13ee*/ 	.byte	0x3f
	.zero		1


	//   ....[68]....
        /*13f0*/ 	.word	0x00023a30
        /*13f4*/ 	.word	0x00000006
        /*13f8*/ 	.word	0x00028440
        /*13fc*/ 	.short	0x010a
        /*13fe*/ 	.byte	0x3f
	.zero		1


	//   ....[69]....
        /*1400*/ 	.word	0x00023e00
        /*1404*/ 	.word	0x00000014
        /*1408*/ 	.word	0x00028470
        /*140c*/ 	.short	0x010a
        /*140e*/ 	.byte	0x3f
	.zero		1


	//   ....[70]....
        /*1410*/ 	.word	0x00023e70
        /*1414*/ 	.word	0x00000014
        /*1418*/ 	.word	0x00028460
        /*141c*/ 	.short	0x010a
        /*141e*/ 	.byte	0x3f
	.zero		1


	//   ....[71]....
        /*1420*/ 	.word	0x000244f0
        /*1424*/ 	.word	0x00000014
        /*1428*/ 	.word	0x00028450
        /*142c*/ 	.short	0x0101
        /*142e*/ 	.byte	0x3f
	.zero		1


	//   ....[72]....
        /*1430*/ 	.word	0x00024570
        /*1434*/ 	.word	0x00000014
        /*1438*/ 	.word	0x00000000
        /*143c*/ 	.short	0x0101
        /*143e*/ 	.byte	0x3f
	.zero		1


	//   ....[73]....
        /*1440*/ 	.word	0x000247b0
        /*1444*/ 	.word	0x00000000
        /*1448*/ 	.word	0x00028470
        /*144c*/ 	.short	0x010a
        /*144e*/ 	.byte	0x3f
	.zero		1


	//   ....[74]....
        /*1450*/ 	.word	0x00024820
        /*1454*/ 	.word	0x00000000
        /*1458*/ 	.word	0x00028460
        /*145c*/ 	.short	0x010a
        /*145e*/ 	.byte	0x3f
	.zero		1


	//   ....[75]....
        /*1460*/ 	.word	0x00024e60
        /*1464*/ 	.word	0x00000000
        /*1468*/ 	.word	0x00028450
        /*146c*/ 	.short	0x0101
        /*146e*/ 	.byte	0x3f
	.zero		1


	//   ....[76]....
        /*1470*/ 	.word	0x00024ea0
        /*1474*/ 	.word	0x00000000
        /*1478*/ 	.word	0x00000000
        /*147c*/ 	.short	0x0101
        /*147e*/ 	.byte	0x3f
	.zero		1


	//   ....[77]....
        /*1480*/ 	.word	0x00025c60
        /*1484*/ 	.word	0x00000000
        /*1488*/ 	.word	0x00028420
        /*148c*/ 	.short	0x010a
        /*148e*/ 	.byte	0x3f
	.zero		1


	//   ....[78]....
        /*1490*/ 	.word	0x00025e10
        /*1494*/ 	.word	0x00000006
        /*1498*/ 	.word	0x00000000
        /*149c*/ 	.short	0x010a
        /*149e*/ 	.byte	0x3f
	.zero		1


	//   ....[79]....
        /*14a0*/ 	.word	0x00025e80
        /*14a4*/ 	.word	0x00000007
        /*14a8*/ 	.word	0x00000000
        /*14ac*/ 	.short	0x010a
        /*14ae*/ 	.byte	0x3f
	.zero		1


	//   ....[80]....
        /*14b0*/ 	.word	0x00025ee0
        /*14b4*/ 	.word	0x00000004
        /*14b8*/ 	.word	0x00028460
        /*14bc*/ 	.short	0x010a
        /*14be*/ 	.byte	0x3f
	.zero		1


	//   ....[81]....
        /*14c0*/ 	.word	0x00025f30
        /*14c4*/ 	.word	0x00000003
        /*14c8*/ 	.word	0x00028460
        /*14cc*/ 	.short	0x010a
        /*14ce*/ 	.byte	0x3f
	.zero		1


	//   ....[82]....
        /*14d0*/ 	.word	0x00025f70
        /*14d4*/ 	.word	0x00000004
        /*14d8*/ 	.word	0x00028480
        /*14dc*/ 	.short	0x010a
        /*14de*/ 	.byte	0x3f
	.zero		1


	//   ....[83]....
        /*14e0*/ 	.word	0x00025f90
        /*14e4*/ 	.word	0x00000003
        /*14e8*/ 	.word	0x00028480
        /*14ec*/ 	.short	0x010a
        /*14ee*/ 	.byte	0x3f
	.zero		1


	//   ....[84]....
        /*14f0*/ 	.word	0x00025ff0
        /*14f4*/ 	.word	0x00000050
        /*14f8*/ 	.word	0x00028490
        /*14fc*/ 	.short	0x010a
        /*14fe*/ 	.byte	0x3f
	.zero		1


	//   ....[85]....
        /*1500*/ 	.word	0x00026040
        /*1504*/ 	.word	0x00000050
        /*1508*/ 	.word	0x00028490
        /*150c*/ 	.short	0x010a
        /*150e*/ 	.byte	0x3f
	.zero		1


	//   ....[86]....
        /*1510*/ 	.word	0x00026090
        /*1514*/ 	.word	0x00000050
        /*1518*/ 	.word	0x00028490
        /*151c*/ 	.short	0x010a
        /*151e*/ 	.byte	0x3f
	.zero		1


	//   ....[87]....
        /*1520*/ 	.word	0x000260e0
        /*1524*/ 	.word	0x00000050
        /*1528*/ 	.word	0x000284b0
        /*152c*/ 	.short	0x010a
        /*152e*/ 	.byte	0x3f
	.zero		1


	//   ....[88]....
        /*1530*/ 	.word	0x000268e0
        /*1534*/ 	.word	0x00000010
        /*1538*/ 	.word	0x00028400
        /*153c*/ 	.short	0x010a
        /*153e*/ 	.byte	0x3f
	.zero		1


	//   ....[89]....
        /*1540*/ 	.word	0x00027260
        /*1544*/ 	.word	0x00000010
        /*1548*/ 	.word	0x00028400
        /*154c*/ 	.short	0x010a
        /*154e*/ 	.byte	0x3f
	.zero		1


	//   ....[90]....
        /*1550*/ 	.word	0x000272b0
        /*1554*/ 	.word	0x00000009
        /*1558*/ 	.word	0x00028430
        /*155c*/ 	.short	0x010a
        /*155e*/ 	.byte	0x3f
	.zero		1


	//   ....[91]....
        /*1560*/ 	.word	0x00027300
        /*1564*/ 	.word	0x0000000b
        /*1568*/ 	.word	0x00028430
        /*156c*/ 	.short	0x010a
        /*156e*/ 	.byte	0x3f
	.zero		1


	//   ....[92]....
        /*1570*/ 	.word	0x00027350
        /*1574*/ 	.word	0x0000000b
        /*1578*/ 	.word	0x00028450
        /*157c*/ 	.short	0x010a
        /*157e*/ 	.byte	0x3f
	.zero		1


	//   ....[93]....
        /*1580*/ 	.word	0x000273a0
        /*1584*/ 	.word	0x00000005
        /*1588*/ 	.word	0x00028430
        /*158c*/ 	.short	0x010a
        /*158e*/ 	.byte	0x3f
	.zero		1


	//   ....[94]....
        /*1590*/ 	.word	0x000273f0
        /*1594*/ 	.word	0x00000006
        /*1598*/ 	.word	0x00028450
        /*159c*/ 	.short	0x010a
        /*159e*/ 	.byte	0x3f
	.zero		1


	//   ....[95]....
        /*15a0*/ 	.word	0x00027440
        /*15a4*/ 	.word	0x00000005
        /*15a8*/ 	.word	0x00028430
        /*15ac*/ 	.short	0x010a
        /*15ae*/ 	.byte	0x3f
	.zero		1


	//   ....[96]....
        /*15b0*/ 	.word	0x00027490
        /*15b4*/ 	.word	0x00000006
        /*15b8*/ 	.word	0x00028450
        /*15bc*/ 	.short	0x010a
        /*15be*/ 	.byte	0x3f
	.zero		1


	//   ....[97]....
        /*15c0*/ 	.word	0x000274e0
        /*15c4*/ 	.word	0x00000004
        /*15c8*/ 	.word	0x00028450
        /*15cc*/ 	.short	0x010a
        /*15ce*/ 	.byte	0x3f
	.zero		1


	//   ....[98]....
        /*15d0*/ 	.word	0x00029ac0
        /*15d4*/ 	.word	0x00000005
        /*15d8*/ 	.word	0x00028420
        /*15dc*/ 	.short	0x010a
        /*15de*/ 	.byte	0x3f
	.zero		1


	//   ....[99]....
        /*15e0*/ 	.word	0x00029b10
        /*15e4*/ 	.word	0x00000007
        /*15e8*/ 	.word	0x000284a0
        /*15ec*/ 	.short	0x010a
        /*15ee*/ 	.byte	0x3f
	.zero		1


	//   ....[100]....
        /*15f0*/ 	.word	0x00029b60
        /*15f4*/ 	.word	0x00000007
        /*15f8*/ 	.word	0x000284c0
        /*15fc*/ 	.short	0x010a
        /*15fe*/ 	.byte	0x3f
	.zero		1


	//   ....[101]....
        /*1600*/ 	.word	0x00029bb0
        /*1604*/ 	.word	0x00000008
        /*1608*/ 	.word	0x000284a0
        /*160c*/ 	.short	0x010a
        /*160e*/ 	.byte	0x3f
	.zero		1


	//   ....[102]....
        /*1610*/ 	.word	0x00029c00
        /*1614*/ 	.word	0x00000008
        /*1618*/ 	.word	0x000284c0
        /*161c*/ 	.short	0x010a
        /*161e*/ 	.byte	0x3f
	.zero		1


	//   ....[103]....
        /*1620*/ 	.word	0x00029da0
        /*1624*/ 	.word	0x00000000
        /*1628*/ 	.word	0x00028480
        /*162c*/ 	.short	0x010a
        /*162e*/ 	.byte	0x3f
	.zero		1


	//   ....[104]....
        /*1630*/ 	.word	0x00029df0
        /*1634*/ 	.word	0x00000000
        /*1638*/ 	.word	0x00028440
        /*163c*/ 	.short	0x010a
        /*163e*/ 	.byte	0x3f
	.zero		1


	//   ....[105]....
        /*1640*/ 	.word	0x0002a930
        /*1644*/ 	.word	0x00000002
        /*1648*/ 	.word	0x00028420
        /*164c*/ 	.short	0x010a
        /*164e*/ 	.byte	0x3f
	.zero		1


	//   ....[106]....
        /*1650*/ 	.word	0x0002a980
        /*1654*/ 	.word	0x00000006
        /*1658*/ 	.word	0x00028480
        /*165c*/ 	.short	0x010a
        /*165e*/ 	.byte	0x3f
	.zero		1


	//   ....[107]....
        /*1660*/ 	.word	0x0002a9d0
        /*1664*/ 	.word	0x00000006
        /*1668*/ 	.word	0x00028440
        /*166c*/ 	.short	0x010a
        /*166e*/ 	.byte	0x3f
	.zero		1


	//   ....[108]....
        /*1670*/ 	.word	0x0002aa20
        /*1674*/ 	.word	0x00000014
        /*1678*/ 	.word	0x00028470
        /*167c*/ 	.short	0x010a
        /*167e*/ 	.byte	0x3f
	.zero		1


	//   ....[109]....
        /*1680*/ 	.word	0x0002aa70
        /*1684*/ 	.word	0x00000014
        /*1688*/ 	.word	0x00028460
        /*168c*/ 	.short	0x010a
        /*168e*/ 	.byte	0x3f
	.zero		1


	//   ....[110]....
        /*1690*/ 	.word	0x0002aac0
        /*1694*/ 	.word	0x00000000
        /*1698*/ 	.word	0x00028470
        /*169c*/ 	.short	0x010a
        /*169e*/ 	.byte	0x3f
	.zero		1


	//   ....[111]....
        /*16a0*/ 	.word	0x0002ab10
        /*16a4*/ 	.word	0x00000000
        /*16a8*/ 	.word	0x00028460
        /*16ac*/ 	.short	0x010a
        /*16ae*/ 	.byte	0x3f
	.zero		1


	//   ....[112]....
        /*16b0*/ 	.word	0x0002b570
        /*16b4*/ 	.word	0x00000000
        /*16b8*/ 	.word	0x00028420
        /*16bc*/ 	.short	0x010a
        /*16be*/ 	.byte	0x3f
	.zero		1


	//   ....[113]....
        /*16c0*/ 	.word	0x0002b710
        /*16c4*/ 	.word	0x00000006
        /*16c8*/ 	.word	0x00000000
        /*16cc*/ 	.short	0x010a
        /*16ce*/ 	.byte	0x3f
	.zero		1


	//   ....[114]....
        /*16d0*/ 	.word	0x0002b760
        /*16d4*/ 	.word	0x00000007
        /*16d8*/ 	.word	0x00000000
        /*16dc*/ 	.short	0x010a
        /*16de*/ 	.byte	0x3f
	.zero		1


	//   ....[115]....
        /*16e0*/ 	.word	0x0002b7b0
        /*16e4*/ 	.word	0x00000004
        /*16e8*/ 	.word	0x00028460
        /*16ec*/ 	.short	0x010a
        /*16ee*/ 	.byte	0x3f
	.zero		1


	//   ....[116]....
        /*16f0*/ 	.word	0x0002b800
        /*16f4*/ 	.word	0x00000003
        /*16f8*/ 	.word	0x00028460
        /*16fc*/ 	.short	0x010a
        /*16fe*/ 	.byte	0x3f
	.zero		1


	//   ....[117]....
        /*1700*/ 	.word	0x0002b850
        /*1704*/ 	.word	0x00000004
        /*1708*/ 	.word	0x00028480
        /*170c*/ 	.short	0x010a
        /*170e*/ 	.byte	0x3f
	.zero		1


	//----- nvinfo : EIATTR_NUM_MBARRIERS
	.align		4
.L_495:
        /*1710*/ 	.byte	0x03, 0x38
        /*1712*/ 	.short	0x0016


	//----- nvinfo : EIATTR_EXIT_INSTR_OFFSETS
	.align		4
        /*1714*/ 	.byte	0x04, 0x1c
        /*1716*/ 	.short	(.L_497 - .L_496)


	//   ....[0]....
.L_496:
        /*1718*/ 	.word	0x00025fe0


	//----- nvinfo : EIATTR_MAX_THREADS
	.align		4
.L_497:
        /*171c*/ 	.byte	0x04, 0x05
        /*171e*/ 	.short	(.L_499 - .L_498)
.L_498:
        /*1720*/ 	.word	0x00000180
        /*1724*/ 	.word	0x00000001
        /*1728*/ 	.word	0x00000001


	//----- nvinfo : EIATTR_CRS_STACK_SIZE
	.align		4
.L_499:
        /*172c*/ 	.byte	0x04, 0x1e
        /*172e*/ 	.short	(.L_501 - .L_500)
.L_500:
        /*1730*/ 	.word	0x00000000


	//----- nvinfo : EIATTR_CBANK_PARAM_SIZE
	.align		4
.L_501:
        /*1734*/ 	.byte	0x03, 0x19
        /*1736*/ 	.short	0x0af0


	//----- nvinfo : EIATTR_PARAM_CBANK
	.align		4
        /*1738*/ 	.byte	0x04, 0x0a
        /*173a*/ 	.short	(.L_503 - .L_502)
	.align		4
.L_502:
        /*173c*/ 	.word	index@(.nv.constant0._ZN7cutlass13device_kernelIN5flash11enable_sm90INS1_16FlashAttnFwdSm90INS1_25CollectiveMainloopFwdSm90ILi2EN4cute5tupleIJNS5_1CILi1EEES8_S8_EEENS6_IJNS7_ILi128EEENS7_ILi64EEENS7_ILi256EEEEEELi256ENS_12float_e4m3_tEfNS_4arch4Sm90ELb0ELb1ELb0ELb1ELb0ELb1ELb0ELb1ELb1ELb1ELb0ELb0EEENS1_21CollectiveEpilogueFwdINS6_IJSA_SC_SB_EEES9_NS_10bfloat16_tESG_Li256ELb1ELb1ELb0ELb1EEENS1_36VarlenDynamicPersistentTileSchedulerILi128ELi64ELi256ELi128ELb0ELb1ELb1ELb1ELb0ELb1EEEEEEEEEvNT_6ParamsE)
        /*1740*/ 	.short	0x0210
        /*1742*/ 	.short	0x0af0


	//----- nvinfo : EIATTR_SW_WAR
	.align		4
.L_503:
        /*1744*/ 	.byte	0x04, 0x36
        /*1746*/ 	.short	(.L_505 - .L_504)
.L_504:
        /*1748*/ 	.word	0x00000008
.L_505:


//--------------------- .nv.info._ZN7cutlass13device_kernelIN5flash11enable_sm90INS1_16FlashAttnFwdSm90INS1_25CollectiveMainloopFwdSm90ILi2EN4cute5tupleIJNS5_1CILi1EEES8_S8_EEENS6_IJNS7_ILi128EEESA_NS7_ILi256EEEEEELi256ENS_12float_e4m3_tEfNS_4arch4Sm90ELb1ELb0ELb0ELb0ELb0ELb0ELb0ELb1ELb1ELb1ELb0ELb0EEENS1_21CollectiveEpilogueFwdINS6_IJSA_SB_SA_EEES9_NS_10bfloat16_tESF_Li256ELb0ELb1ELb0ELb1EEENS1_30DynamicPersistentTileSchedulerILi256ELi128ELb0ELb1ELb1EEEEEEEEEvNT_6ParamsE --------------------------
	.section	.nv.info._ZN7cutlass13device_kernelIN5flash11enable_sm90INS1_16FlashAttnFwdSm90INS1_25CollectiveMainloopFwdSm90ILi2EN4cute5tupleIJNS5_1CILi1EEES8_S8_EEENS6_IJNS7_ILi128EEESA_NS7_ILi256EEEEEELi256ENS_12float_e4m3_tEfNS_4arch4Sm90ELb1ELb0ELb0ELb0ELb0ELb0ELb0ELb1ELb1ELb1ELb0ELb0EEENS1_21CollectiveEpilogueFwdINS6_IJSA_SB_SA_EEES9_NS_10bfloat16_tESF_Li256ELb0ELb1ELb0ELb1EEENS1_30DynamicPersistentTileSchedulerILi256ELi128ELb0ELb1ELb1EEEEEEEEEvNT_6ParamsE,"",@"SHT_CUDA_INFO"
	.sectionflags	@""
	.align	4


	//----- nvinfo : EIATTR_CUDA_API_VERSION
	.align		4
        /*0000*/ 	.byte	0x04, 0x37
        /*0002*/ 	.short	(.L_507 - .L_506)
.L_506:
        /*0004*/ 	.word	0x00000082


	//----- nvinfo : EIATTR_KPARAM_INFO
	.align		4
.L_507:
        /*0008*/ 	.byte	0x04, 0x17
        /*000a*/ 	.short	(.L_509 - .L_508)
.L_508:
        /*000c*/ 	.word	0x00000000
        /*0010*/ 	.short	0x0000
        /*0012*/ 	.short	0x0070
        /*0014*/ 	.byte	0x00, 0xf0, 0x01, 0x2a


	//----- nvinfo : EIATTR_SPARSE_MMA_MASK
	.align		4
.L_509:
        /*0018*/ 	.byte	0x03, 0x50
        /*001a*/ 	.short	0x0000


	//----- nvinfo : EIATTR_MAXREG_COUNT
	.align		4
        /*001c*/ 	.byte	0x03, 0x1b
        /*001e*/ 	.short	0x00a8


	//----- nvinfo : EIATTR_NUM_BARRIERS
	.align		4
        /*0020*/ 	.byte	0x02, 0x4c
        /*0022*/ 	.byte	0x10
	.zero		1


	//----- nvinfo : EIATTR_EXTERNS
	.align		4
        /*0024*/ 	.byte	0x04, 0x0f
        /*0026*/ 	.short	(.L_511 - .L_510)


	//   ....[0]....
	.align		4
.L_510:
        /*0028*/ 	.word	index@(__assertfail)


	//----- nvinfo : EIATTR_ANNOTATIONS
	.align		4
.L_511:
        /*002c*/ 	.byte	0x04, 0x55
        /*002e*/ 	.short	(.L_513 - .L_512)


	//   ....[0]....
.L_512:
        /* <DEDUP_REMOVED lines=37> */


	//----- nvinfo : EIATTR_MERCURY_ISA_VERSION
	.align		4
.L_513:
        /*0268*/ 	.byte	0x03, 0x5f
        /*026a*/ 	.short	0x0101


	//----- nvinfo : EIATTR_INT_WARP_WIDE_INSTR_OFFSETS
	.align		4
        /*026c*/ 	.byte	0x04, 0x31
        /*026e*/ 	.short	(.L_515 - .L_514)


	//   ....[0]....
.L_514:
        /*0270*/ 	.word	0x00000130


	//   ....[1]....
        /*0274*/ 	.word	0x00000170


	//   ....[2]....
        /*0278*/ 	.word	0x000001e0


	//   ....[3]....
        /*027c*/ 	.word	0x0000e0e0


	//   ....[4]....
        /*0280*/ 	.word	0x0000e170


	//   ....[5]....
        /*0284*/ 	.word	0x00011220


	//   ....[6]....
        /*0288*/ 	.word	0x00011280


	//----- nvinfo : EIATTR_COOP_GROUP_MASK_REGIDS
	.align		4
.L_515:
        /*028c*/ 	.byte	0x04, 0x29
        /*028e*/ 	.short	(.L_517 - .L_516)


	//   ....[0]....
.L_516:
        /*0290*/ 	.word	0xffffffff


	//   ....[1]....
        /*0294*/ 	.word	0xffffffff


	//   ....[2]....
        /*0298*/ 	.word	0xffffffff


	//   ....[3]....
        /*029c*/ 	.word	0xffffffff


	//   ....[4]....
        /*02a0*/ 	.word	0xffffffff


	//   ....[5]....
        /*02a4*/ 	.word	0xffffffff


	//   ....[6]....
        /*02a8*/ 	.word	0xffffffff


	//   ....[7]....
        /*02ac*/ 	.word	0xffffffff


	//   ....[8]....
        /*02b0*/ 	.word	0xffffffff


	//   ....[9]....
        /*02b4*/ 	.word	0xffffffff


	//   ....[10]....
        /*02b8*/ 	.word	0xffffffff


	//   ....[11]....
        /*02bc*/ 	.word	0xffffffff


	//   ....[12]....
        /*02c0*/ 	.word	0xffffffff


	//   ....[13]....
        /*02c4*/ 	.word	0xffffffff


	//   ....[14]....
        /*02c8*/ 	.word	0xffffffff


	//   ....[15]....
        /*02cc*/ 	.word	0xffffffff


	//   ....[16]....
        /*02d0*/ 	.word	0xffffffff


	//   ....[17]....
        /*02d4*/ 	.word	0xffffffff


	//   ....[18]....
        /*02d8*/ 	.word	0xffffffff


	//   ....[19]....
        /*02dc*/ 	.word	0xffffffff


	//   ....[20]....
        /*02e0*/ 	.word	0xffffffff


	//   ....[21]....
        /*02e4*/ 	.word	0xffffffff


	//   ....[22]....
        /*02e8*/ 	.word	0xffffffff


	//   ....[23]....
        /*02ec*/ 	.word	0xffffffff


	//   ....[24]....
        /*02f0*/ 	.word	0xffffffff


	//   ....[25]....
        /*02f4*/ 	.word	0xffffffff


	//   ....[26]....
        /*02f8*/ 	.word	0xffffffff


	//   ....[27]....
        /*02fc*/ 	.word	0xffffffff


	//   ....[28]....
        /*0300*/ 	.word	0xffffffff


	//   ....[29]....
        /*0304*/ 	.word	0xffffffff


	//   ....[30]....
        /*0308*/ 	.word	0xffffffff


	//   ....[31]....
        /*030c*/ 	.word	0xffffffff


	//   ....[32]....
        /*0310*/ 	.word	0xffffffff


	//   ....[33]....
        /*0314*/ 	.word	0xffffffff


	//   ....[34]....
        /*0318*/ 	.word	0xffffffff


	//   ....[35]....
        /*031c*/ 	.word	0xffffffff


	//   ....[36]....
        /*0320*/ 	.word	0xffffffff


	//   ....[37]....
        /*0324*/ 	.word	0xffffffff


	//   ....[38]....
        /*0328*/ 	.word	0xffffffff


	//   ....[39]....
        /*032c*/ 	.word	0xffffffff


	//   ....[40]....
        /*0330*/ 	.word	0xffffffff


	//   ....[41]....
        /*0334*/ 	.word	0xffffffff


	//   ....[42]....
        /*0338*/ 	.word	0xffffffff


	//   ....[43]....
        /*033c*/ 	.word	0xffffffff


	//   ....[44]....
        /*0340*/ 	.word	0xffffffff


	//   ....[45]....
        /*0344*/ 	.word	0xffffffff


	//   ....[46]....
        /*0348*/ 	.word	0xffffffff


	//   ....[47]....
        /*034c*/ 	.word	0xffffffff


	//   ....[48]....
        /*0350*/ 	.word	0xffffffff


	//   ....[49]....
        /*0354*/ 	.word	0xffffffff


	//   ....[50]....
        /*0358*/ 	.word	0xffffffff


	//   ....[51]....
        /*035c*/ 	.word	0xffffffff


	//   ....[52]....
        /*0360*/ 	.word	0xffffffff


	//   ....[53]....
        /*0364*/ 	.word	0xffffffff


	//   ....[54]....
        /*0368*/ 	.word	0xffffffff


	//   ....[55]....
        /*036c*/ 	.word	0xffffffff


	//   ....[56]....
        /*0370*/ 	.word	0xffffffff


	//   ....[57]....
        /*0374*/ 	.word	0xffffffff


	//   ....[58]....
        /*0378*/ 	.word	0xffffffff


	//   ....[59]....
        /*037c*/ 	.word	0xffffffff


	//   ....[60]....
        /*0380*/ 	.word	0xffffffff


	//   ....[61]....
        /*0384*/ 	.word	0xffffffff


	//   ....[62]....
        /*0388*/ 	.word	0xffffffff


	//   ....[63]....
        /*038c*/ 	.word	0xffffffff


	//   ....[64]....
        /*0390*/ 	.word	0xffffffff


	//   ....[65]....
        /*0394*/ 	.word	0xffffffff


	//   ....[66]....
        /*0398*/ 	.word	0xffffffff


	//   ....[67]....
        /*039c*/ 	.word	0xffffffff


	//   ....[68]....
        /*03a0*/ 	.word	0xffffffff


	//   ....[69]....
        /*03a4*/ 	.word	0xffffffff


	//   ....[70]....
        /*03a8*/ 	.word	0xffffffff


	//   ....[71]....
        /*03ac*/ 	.word	0xffffffff


	//   ....[72]....
        /*03b0*/ 	.word	0xffffffff


	//   ....[73]....
        /*03b4*/ 	.word	0xffffffff


	//   ....[74]....
        /*03b8*/ 	.word	0xffffffff


	//   ....[75]....
        /*03bc*/ 	.word	0xffffffff


	//   ....[76]....
        /*03c0*/ 	.word	0xffffffff


	//   ....[77]....
        /*03c4*/ 	.word	0xffffffff


	//   ....[78]....
        /*03c8*/ 	.word	0xffffffff


	//   ....[79]....
        /*03cc*/ 	.word	0xffffffff


	//   ....[80]....
        /*03d0*/ 	.word	0xffffffff


	//   ....[81]....
        /*03d4*/ 	.word	0xffffffff


	//   ....[82]....
        /*03d8*/ 	.word	0xffffffff


	//   ....[83]....
        /*03dc*/ 	.word	0xffffffff


	//   ....[84]....
        /*03e0*/ 	.word	0xffffffff


	//   ....[85]....
        /*03e4*/ 	.word	0xffffffff


	//   ....[86]....
        /*03e8*/ 	.word	0xffffffff


	//   ....[87]....
        /*03ec*/ 	.word	0xffffffff


	//   ....[88]....
        /*03f0*/ 	.word	0xffffffff


	//   ....[89]....
        /*03f4*/ 	.word	0xffffffff


	//   ....[90]....
        /*03f8*/ 	.word	0xffffffff


	//   ....[91]....
        /*03fc*/ 	.word	0xffffffff


	//   ....[92]....
        /*0400*/ 	.word	0xffffffff


	//   ....[93]....
        /*0404*/ 	.word	0xffffffff


	//   ....[94]....
        /*0408*/ 	.word	0xffffffff


	//   ....[95]....
        /*040c*/ 	.word	0xffffffff


	//   ....[96]....
        /*0410*/ 	.word	0xffffffff


	//   ....[97]....
        /*0414*/ 	.word	0xffffffff


	//   ....[98]....
        /*0418*/ 	.word	0xffffffff


	//   ....[99]....
        /*041c*/ 	.word	0xffffffff


	//   ....[100]....
        /*0420*/ 	.word	0xffffffff


	//   ....[101]....
        /*0424*/ 	.word	0xffffffff


	//   ....[102]....
        /*0428*/ 	.word	0xffffffff


	//   ....[103]....
        /*042c*/ 	.word	0xffffffff


	//   ....[104]....
        /*0430*/ 	.word	0xffffffff


	//   ....[105]....
        /*0434*/ 	.word	0xffffffff


	//   ....[106]....
        /*0438*/ 	.word	0xffffffff


	//   ....[107]....
        /*043c*/ 	.word	0xffffffff


	//   ....[108]....
        /*0440*/ 	.word	0xffffffff


	//   ....[109]....
        /*0444*/ 	.word	0xffffffff


	//   ....[110]....
        /*0448*/ 	.word	0xffffffff


	//   ....[111]....
        /*044c*/ 	.word	0xffffffff


	//   ....[112]....
        /*0450*/ 	.word	0xffffffff


	//   ....[113]....
        /*0454*/ 	.word	0xffffffff


	//   ....[114]....
        /*0458*/ 	.word	0xffffffff


	//   ....[115]....
        /*045c*/ 	.word	0xffffffff


	//   ....[116]....
        /*0460*/ 	.word	0xffffffff


	//   ....[117]....
        /*0464*/ 	.word	0xffffffff


	//   ....[118]....
        /*0468*/ 	.word	0xffffffff


	//   ....[119]....
        /*046c*/ 	.word	0xffffffff


	//   ....[120]....
        /*0470*/ 	.word	0xffffffff


	//   ....[121]....
        /*0474*/ 	.word	0xffffffff


	//   ....[122]....
        /*0478*/ 	.word	0xffffffff


	//   ....[123]....
        /*047c*/ 	.word	0xffffffff


	//   ....[124]....
        /*0480*/ 	.word	0xffffffff


	//   ....[125]....
        /*0484*/ 	.word	0xffffffff


	//   ....[126]....
        /*0488*/ 	.word	0xffffffff


	//   ....[127]....
        /*048c*/ 	.word	0xffffffff


	//   ....[128]....
        /*0490*/ 	.word	0xffffffff


	//   ....[129]....
        /*0494*/ 	.word	0xffffffff


	//   ....[130]....
        /*0498*/ 	.word	0xffffffff


	//   ....[131]....
        /*049c*/ 	.word	0xffffffff


	//   ....[132]....
        /*04a0*/ 	.word	0x0500000f


	//   ....[133]....
        /*04a4*/ 	.word	0x0500000f


	//   ....[134]....
        /*04a8*/ 	.word	0x0500000f


	//   ....[135]....
        /*04ac*/ 	.word	0x0500000f


	//   ....[136]....
        /*04b0*/ 	.word	0x0500000f


	//   ....[137]....
        /*04b4*/ 	.word	0x0500000f


	//   ....[138]....
        /*04b8*/ 	.word	0x0500000f


	//   ....[139]....
        /*04bc*/ 	.word	0x0500000f


	//   ....[140]....
        /*04c0*/ 	.word	0x0500000f


	//   ....[141]....
        /*04c4*/ 	.word	0x0500000f


	//   ....[142]....
        /*04c8*/ 	.word	0x0500000f


	//   ....[143]....
        /*04cc*/ 	.word	0x0500000f


	//   ....[144]....
        /*04d0*/ 	.word	0x0500000f


	//   ....[145]....
        /*04d4*/ 	.word	0x0500000f


	//   ....[146]....
        /*04d8*/ 	.word	0x0500000f


	//   ....[147]....
        /*04dc*/ 	.word	0x0500000f


	//   ....[148]....
        /*04e0*/ 	.word	0x0500000f


	//   ....[149]....
        /*04e4*/ 	.word	0x0500000f


	//----- nvinfo : EIATTR_COOP_GROUP_INSTR_OFFSETS
	.align		4
.L_517:
        /*04e8*/ 	.byte	0x04, 0x28
        /*04ea*/ 	.short	(.L_519 - .L_518)


	//   ....[0]....
.L_518:
        /*04ec*/ 	.word	0x00000070


	//   ....[1]....
        /*04f0*/ 	.word	0x00000140


	//   ....[2]....
        /*04f4*/ 	.word	0x00000190


	//   ....[3]....
        /*04f8*/ 	.word	0x000003c0


	//   ....[4]....
        /*04fc*/ 	.word	0x00000520


	//   ....[5]....
        /*0500*/ 	.word	0x00000640


	//   ....[6]....
        /*0504*/ 	.word	0x000007a0


	//   ....[7]....
        /*0508*/ 	.word	0x00001990


	//   ....[8]....
        /*050c*/ 	.word	0x00002260


	//   ....[9]....
        /*0510*/ 	.word	0x00002aa0


	//   ....[10]....
        /*0514*/ 	.word	0x00002ac0


	//   ....[11]....
        /*0518*/ 	.word	0x00002ad0


	//   ....[12]....
        /*051c*/ 	.word	0x000035c0


	//   ....[13]....
        /*0520*/ 	.word	0x000036c0


	//   ....[14]....
        /*0524*/ 	.word	0x000049a0


	//   ....[15]....
        /*0528*/ 	.word	0x000049c0


	//   ....[16]....
        /*052c*/ 	.word	0x00005040


	//   ....[17]....
        /*0530*/ 	.word	0x00005140


	//   ....[18]....
        /*0534*/ 	.word	0x000059b0


	//   ....[19]....
        /*0538*/ 	.word	0x00005a30


	//   ....[20]....
        /*053c*/ 	.word	0x000078f0


	//   ....[21]....
        /*0540*/ 	.word	0x00007900


	//   ....[22]....
        /*0544*/ 	.word	0x00007930


	//   ....[23]....
        /*0548*/ 	.word	0x00007940


	//   ....[24]....
        /*054c*/ 	.word	0x00009550


	//   ....[25]....
        /*0550*/ 	.word	0x00009600


	//   ....[26]....
        /*0554*/ 	.word	0x00009620


	//   ....[27]....
        /*0558*/ 	.word	0x00009640


	//   ....[28]....
        /*055c*/ 	.word	0x0000b060


	//   ....[29]....
        /*0560*/ 	.word	0x0000b090


	//   ....[30]....
        /*0564*/ 	.word	0x0000b120


	//   ....[31]....
        /*0568*/ 	.word	0x0000b150


	//   ....[32]....
        /*056c*/ 	.word	0x0000b170


	//   ....[33]....
        /*0570*/ 	.word	0x0000b190


	//   ....[34]....
        /*0574*/ 	.word	0x0000b1c0


	//   ....[35]....
        /*0578*/ 	.word	0x0000b1d0


	//   ....[36]....
        /*057c*/ 	.word	0x0000b200


	//   ....[37]....
        /*0580*/ 	.word	0x0000b230


	//   ....[38]....
        /*0584*/ 	.word	0x0000b260


	//   ....[39]....
        /*0588*/ 	.word	0x0000b290


	//   ....[40]....
        /*058c*/ 	.word	0x0000b2c0


	//   ....[41]....
        /*0590*/ 	.word	0x0000b2e0


	//   ....[42]....
        /*0594*/ 	.word	0x0000b310


	//   ....[43]....
        /*0598*/ 	.word	0x0000b320


	//   ....[44]....
        /*059c*/ 	.word	0x0000b340


	//   ....[45]....
        /*05a0*/ 	.word	0x0000b350


	//   ....[46]....
        /*05a4*/ 	.word	0x0000b360


	//   ....[47]....
        /*05a8*/ 	.word	0x0000b370


	//   ....[48]....
        /*05ac*/ 	.word	0x0000b390


	//   ....[49]....
        /*05b0*/ 	.word	0x0000b3a0


	//   ....[50]....
        /*05b4*/ 	.word	0x0000b3b0


	//   ....[51]....
        /*05b8*/ 	.word	0x0000b3c0


	//   ....[52]....
        /*05bc*/ 	.word	0x0000b3d0


	//   ....[53]....
        /*05c0*/ 	.word	0x0000b3e0


	//   ....[54]....
        /*05c4*/ 	.word	0x0000b3f0


	//   ....[55]....
        /*05c8*/ 	.word	0x0000b400


	//   ....[56]....
        /*05cc*/ 	.word	0x0000b420


	//   ....[57]....
        /*05d0*/ 	.word	0x0000b430


	//   ....[58]....
        /*05d4*/ 	.word	0x0000b440


	//   ....[59]....
        /*05d8*/ 	.word	0x0000b450


	//   ....[60]....
        /*05dc*/ 	.word	0x0000b5a0


	//   ....[61]....
        /*05e0*/ 	.word	0x0000b5d0


	//   ....[62]....
        /*05e4*/ 	.word	0x0000b610


	//   ....[63]....
        /*05e8*/ 	.word	0x0000b640


	//   ....[64]....
        /*05ec*/ 	.word	0x0000b660


	//   ....[65]....
        /*05f0*/ 	.word	0x0000b680


	//   ....[66]....
        /*05f4*/ 	.word	0x0000b6a0


	//   ....[67]....
        /*05f8*/ 	.word	0x0000b6c0


	//   ....[68]....
        /*05fc*/ 	.word	0x0000b6e0


	//   ....[69]....
        /*0600*/ 	.word	0x0000b710


	//   ....[70]....
        /*0604*/ 	.word	0x0000b720


	//   ....[71]....
        /*0608*/ 	.word	0x0000b730


	//   ....[72]....
        /*060c*/ 	.word	0x0000b740


	//   ....[73]....
        /*0610*/ 	.word	0x0000b750


	//   ....[74]....
        /*0614*/ 	.word	0x0000b760


	//   ....[75]....
        /*0618*/ 	.word	0x0000b770


	//   ....[76]....
        /*061c*/ 	.word	0x0000b780


	//   ....[77]....
        /*0620*/ 	.word	0x0000b790


	//   ....[78]....
        /*0624*/ 	.word	0x0000b7d0


	//   ....[79]....
        /*0628*/ 	.word	0x0000b7f0


	//   ....[80]....
        /*062c*/ 	.word	0x0000b810


	//   ....[81]....
        /*0630*/ 	.word	0x0000b820


	//   ....[82]....
        /*0634*/ 	.word	0x0000b840


	//   ....[83]....
        /*0638*/ 	.word	0x0000b850


	//   ....[84]....
        /*063c*/ 	.word	0x0000b860


	//   ....[85]....
        /*0640*/ 	.word	0x0000b870


	//   ....[86]....
        /*0644*/ 	.word	0x0000b880


	//   ....[87]....
        /*0648*/ 	.word	0x0000b890


	//   ....[88]....
        /*064c*/ 	.word	0x0000b8a0


	//   ....[89]....
        /*0650*/ 	.word	0x0000b8b0


	//   ....[90]....
        /*0654*/ 	.word	0x0000b8c0


	//   ....[91]....
        /*0658*/ 	.word	0x0000b8d0


	//   ....[92]....
        /*065c*/ 	.word	0x0000bf70


	//   ....[93]....
        /*0660*/ 	.word	0x0000bfa0


	//   ....[94]....
        /*0664*/ 	.word	0x0000bfd0


	//   ....[95]....
        /*0668*/ 	.word	0x0000c000


	//   ....[96]....
        /*066c*/ 	.word	0x0000c580


	//   ....[97]....
        /*0670*/ 	.word	0x0000c5b0


	//   ....[98]....
        /*0674*/ 	.word	0x0000c740


	//   ....[99]....
        /*0678*/ 	.word	0x0000c760


	//   ....[100]....
        /*067c*/ 	.word	0x0000c8a0


	//   ....[101]....
        /*0680*/ 	.word	0x0000c8c0


	//   ....[102]....
        /*0684*/ 	.word	0x0000ca10


	//   ....[103]....
        /*0688*/ 	.word	0x0000ca30


	//   ....[104]....
        /*068c*/ 	.word	0x0000d1b0


	//   ....[105]....
        /*0690*/ 	.word	0x0000d1d0


	//   ....[106]....
        /*0694*/ 	.word	0x0000d310


	//   ....[107]....
        /*0698*/ 	.word	0x0000d330


	//   ....[108]....
        /*069c*/ 	.word	0x0000d470


	//   ....[109]....
        /*06a0*/ 	.word	0x0000d490


	//   ....[110]....
        /*06a4*/ 	.word	0x0000d5e0


	//   ....[111]....
        /*06a8*/ 	.word	0x0000d600


	//   ....[112]....
        /*06ac*/ 	.word	0x0000d7e0


	//   ....[113]....
        /*06b0*/ 	.word	0x0000e8d0


	//   ....[114]....
        /*06b4*/ 	.word	0x0000f4f0


	//   ....[115]....
        /*06b8*/ 	.word	0x0000f510


	//   ....[116]....
        /*06bc*/ 	.word	0x0000f550


	//   ....[117]....
        /*06c0*/ 	.word	0x0000f590


	//   ....[118]....
        /*06c4*/ 	.word	0x0000f6a0


	//   ....[119]....
        /*06c8*/ 	.word	0x0000f6b0


	//   ....[120]....
        /*06cc*/ 	.word	0x0000f750


	//   ....[121]....
        /*06d0*/ 	.word	0x0000f760


	//   ....[122]....
        /*06d4*/ 	.word	0x0000f800


	//   ....[123]....
        /*06d8*/ 	.word	0x0000f810


	//   ....[124]....
        /*06dc*/ 	.word	0x0000f8b0


	//   ....[125]....
        /*06e0*/ 	.word	0x0000f8c0


	//   ....[126]....
        /*06e4*/ 	.word	0x0000f900


	//   ....[127]....
        /*06e8*/ 	.word	0x0000f960


	//   ....[128]....
        /*06ec*/ 	.word	0x0000f970


	//   ....[129]....
        /*06f0*/ 	.word	0x0000f980


	//   ....[130]....
        /*06f4*/ 	.word	0x00012090


	//   ....[131]....
        /*06f8*/ 	.word	0x00012230


	//   ....[132]....
        /*06fc*/ 	.word	0x00012830


	//   ....[133]....
        /*0700*/ 	.word	0x00012a00


	//   ....[134]....
        /*0704*/ 	.word	0x00012a70


	//   ....[135]....
        /*0708*/ 	.word	0x00012b00


	//   ....[136]....
        /*070c*/ 	.word	0x00012ba0


	//   ....[137]....
        /*0710*/ 	.word	0x00012c60


	//   ....[138]....
        /*0714*/ 	.word	0x00012d80


	//   ....[139]....
        /*0718*/ 	.word	0x00012de0


	//   ....[140]....
        /*071c*/ 	.word	0x00012ef0


	//   ....[141]....
        /*0720*/ 	.word	0x00012f50


	//   ....[142]....
        /*0724*/ 	.word	0x00013060


	//   ....[143]....
        /*0728*/ 	.word	0x000130c0


	//   ....[144]....
        /*072c*/ 	.word	0x000131c0


	//   ....[145]....
        /*0730*/ 	.word	0x00013220


	//   ....[146]....
        /*0734*/ 	.word	0x00013320


	//   ....[147]....
        /*0738*/ 	.word	0x00013380


	//   ....[148]....
        /*073c*/ 	.word	0x00013420


	//   ....[149]....
        /*0740*/ 	.word	0x000137c0


	//----- nvinfo : EIATTR_REG_RECONFIG
	.align		4
.L_519:
        /*0744*/ 	.byte	0x01, 0x54
	.zero		2


	//----- nvinfo : EIATTR_SYSCALL_OFFSETS
	.align		4
        /*0748*/ 	.byte	0x04, 0x46
        /*074a*/ 	.short	(.L_521 - .L_520)


	//   ....[0]....
.L_520:
        /*074c*/ 	.word	0x00001b70


	//   ....[1]....
        /*0750*/ 	.word	0x0000e2e0


	//   ....[2]....
        /*0754*/ 	.word	0x0000e470


	//   ....[3]....
        /*0758*/ 	.word	0x0000e5d0


	//   ....[4]....
        /*075c*/ 	.word	0x0000e720


	//   ....[5]....
        /*0760*/ 	.word	0x0000f0e0


	//----- nvinfo : EIATTR_MBARRIER_INSTR_OFFSETS
	.align		4
.L_521:
        /*0764*/ 	.byte	0x04, 0x39
        /*0766*/ 	.short	(.L_523 - .L_522)


	//   ....[0]....
.L_522:
        /*0768*/ 	.word	0x00000270
        /*076c*/ 	.word	0x000000ff
        /*0770*/ 	.word	0x00038800
        /*0774*/ 	.short	0x0100
        /*0776*/ 	.byte	0x08
	.zero		1


	//   ....[1]....
        /*0778*/ 	.word	0x00000280
        /*077c*/ 	.word	0x000000ff
        /*0780*/ 	.word	0x00038820
        /*0784*/ 	.short	0x0100
        /*0786*/ 	.byte	0x08
	.zero		1


	//   ....[2]....
        /*0788*/ 	.word	0x00000370
        /*078c*/ 	.word	0x000000ff
        /*0790*/ 	.word	0x00038830
        /*0794*/ 	.short	0x0100
        /*0796*/ 	.byte	0x08
	.zero		1


	//   ....[3]....
        /*0798*/ 	.word	0x00000380
        /*079c*/ 	.word	0x000000ff
        /*07a0*/ 	.word	0x00038840
        /*07a4*/ 	.short	0x0100
        /*07a6*/ 	.byte	0x08
	.zero		1


	//   ....[4]....
        /*07a8*/ 	.word	0x00000390
        /*07ac*/ 	.word	0x000000ff
        /*07b0*/ 	.word	0x00038838
        /*07b4*/ 	.short	0x0100
        /*07b6*/ 	.byte	0x08
	.zero		1


	//   ....[5]....
        /*07b8*/ 	.word	0x000003a0
        /*07bc*/ 	.word	0x000000ff
        /*07c0*/ 	.word	0x00038848
        /*07c4*/ 	.short	0x0100
        /*07c6*/ 	.byte	0x08
	.zero		1


	//   ....[6]....
        /*07c8*/ 	.word	0x000004d0
        /*07cc*/ 	.word	0x000000ff
        /*07d0*/ 	.word	0x00038850
        /*07d4*/ 	.short	0x0100
        /*07d6*/ 	.byte	0x08
	.zero		1


	//   ....[7]....
        /*07d8*/ 	.word	0x000004e0
        /*07dc*/ 	.word	0x000000ff
        /*07e0*/ 	.word	0x00038860
        /*07e4*/ 	.short	0x0100
        /*07e6*/ 	.byte	0x08
	.zero		1


	//   ....[8]....
        /*07e8*/ 	.word	0x000004f0
        /*07ec*/ 	.word	0x000000ff
        /*07f0*/ 	.word	0x00038858
        /*07f4*/ 	.short	0x0100
        /*07f6*/ 	.byte	0x08
	.zero		1


	//   ....[9]....
        /*07f8*/ 	.word	0x00000500
        /*07fc*/ 	.word	0x000000ff
        /*0800*/ 	.word	0x00038868
        /*0804*/ 	.short	0x0100
        /*0806*/ 	.byte	0x08
	.zero		1


	//   ....[10]....
        /*0808*/ 	.word	0x000005f0
        /*080c*/ 	.word	0x000000ff
        /*0810*/ 	.word	0x00038870
        /*0814*/ 	.short	0x0100
        /*0816*/ 	.byte	0x06
	.zero		1


	//   ....[11]....
        /*0818*/ 	.word	0x00000600
        /*081c*/ 	.word	0x000000ff
        /*0820*/ 	.word	0x00038880
        /*0824*/ 	.short	0x0100
        /*0826*/ 	.byte	0x06
	.zero		1


	//   ....[12]....
        /*0828*/ 	.word	0x00000610
        /*082c*/ 	.word	0x000000ff
        /*0830*/ 	.word	0x00038878
        /*0834*/ 	.short	0x0100
        /*0836*/ 	.byte	0x06
	.zero		1


	//   ....[13]....
        /*0838*/ 	.word	0x00000620
        /*083c*/ 	.word	0x000000ff
        /*0840*/ 	.word	0x00038888
        /*0844*/ 	.short	0x0100
        /*0846*/ 	.byte	0x06
	.zero		1


	//   ....[14]....
        /*0848*/ 	.word	0x00000750
        /*084c*/ 	.word	0x000000ff
        /*0850*/ 	.word	0x00038890
        /*0854*/ 	.short	0x0100
        /*0856*/ 	.byte	0x08
	.zero		1


	//   ....[15]....
        /*0858*/ 	.word	0x00000760
        /*085c*/ 	.word	0x000000ff
        /*0860*/ 	.word	0x000388a0
        /*0864*/ 	.short	0x0100
        /*0866*/ 	.byte	0x08
	.zero		1


	//   ....[16]....
        /*0868*/ 	.word	0x00000770
        /*086c*/ 	.word	0x000000ff
        /*0870*/ 	.word	0x00038898
        /*0874*/ 	.short	0x0100
        /*0876*/ 	.byte	0x08
	.zero		1


	//   ....[17]....
        /*0878*/ 	.word	0x00000780
        /*087c*/ 	.word	0x000000ff
        /*0880*/ 	.word	0x000388a8
        /*0884*/ 	.short	0x0100
        /*0886*/ 	.byte	0x08
	.zero		1


	//   ....[18]....
        /*0888*/ 	.word	0x000008b0
        /*088c*/ 	.word	0x000000ff
        /*0890*/ 	.word	0x000388b0
        /*0894*/ 	.short	0x0100
        /*0896*/ 	.byte	0x08
	.zero		1


	//   ....[19]....
        /*0898*/ 	.word	0x000008c0
        /*089c*/ 	.word	0x000000ff
        /*08a0*/ 	.word	0x000388c0
        /*08a4*/ 	.short	0x0100
        /*08a6*/ 	.byte	0x08
	.zero		1


	//   ....[20]....
        /*08a8*/ 	.word	0x000008d0
        /*08ac*/ 	.word	0x000000ff
        /*08b0*/ 	.word	0x000388b8
        /*08b4*/ 	.short	0x0100
        /*08b6*/ 	.byte	0x08
	.zero		1


	//   ....[21]....
        /*08b8*/ 	.word	0x000008e0
        /*08bc*/ 	.word	0x000000ff
        /*08c0*/ 	.word	0x000388c8
        /*08c4*/ 	.short	0x0100
        /*08c6*/ 	.byte	0x08
	.zero		1


	//   ....[22]....
        /*08c8*/ 	.word	0x00001bf0
        /*08cc*/ 	.word	0x000000ff
        /*08d0*/ 	.word	0x00038800
        /*08d4*/ 	.short	0x010a
        /*08d6*/ 	.byte	0x29
	.zero		1


	//   ....[23]....
        /*08d8*/ 	.word	0x00001c70
        /*08dc*/ 	.word	0x00000003
        /*08e0*/ 	.word	0x00038830
        /*08e4*/ 	.short	0x010a
        /*08e6*/ 	.byte	0x3f
	.zero		1


	//   ....[24]....
        /*08e8*/ 	.word	0x00001cd0
        /*08ec*/ 	.word	0x00000003
        /*08f0*/ 	.word	0x00038830
        /*08f4*/ 	.short	0x010a
        /*08f6*/ 	.byte	0x3f
	.zero		1


	//   ....[25]....
        /*08f8*/ 	.word	0x000024e0
        /*08fc*/ 	.word	0x00000003
        /*0900*/ 	.word	0x00000000
        /*0904*/ 	.short	0x0101
        /*0906*/ 	.byte	0x3f
	.zero		1


	//   ....[26]....
        /*0908*/ 	.word	0x00004380
        /*090c*/ 	.word	0x000000ff
        /*0910*/ 	.word	0x00038830
        /*0914*/ 	.short	0x010a
        /*0916*/ 	.byte	0x06
	.zero		1


	//   ....[27]....
        /*0918*/ 	.word	0x000043c0
        /*091c*/ 	.word	0x000000ff
        /*0920*/ 	.word	0x00038830
        /*0924*/ 	.short	0x010a
        /*0926*/ 	.byte	0x06
	.zero		1


	//   ....[28]....
        /*0928*/ 	.word	0x00004730
        /*092c*/ 	.word	0x000000ff
        /*0930*/ 	.word	0x00038850
        /*0934*/ 	.short	0x010a
        /*0936*/ 	.byte	0x06
	.zero		1


	//   ....[29]....
        /*0938*/ 	.word	0x00004770
        /*093c*/ 	.word	0x000000ff
        /*0940*/ 	.word	0x00038850
        /*0944*/ 	.short	0x010a
        /*0946*/ 	.byte	0x06
	.zero		1


	//   ....[30]....
        /*0948*/ 	.word	0x000061c0
        /*094c*/ 	.word	0x00000003
        /*0950*/ 	.word	0x00000000
        /*0954*/ 	.short	0x0101
        /*0956*/ 	.byte	0x3f
	.zero		1


	//   ....[31]....
        /*0958*/ 	.word	0x000065a0
        /*095c*/ 	.word	0x000000ff
        /*0960*/ 	.word	0x00000000
        /*0964*/ 	.short	0x0101
        /*0966*/ 	.byte	0x06
	.zero		1


	//   ....[32]....
        /*0968*/ 	.word	0x00007050
        /*096c*/ 	.word	0x000000ff
        /*0970*/ 	.word	0x00038830
        /*0974*/ 	.short	0x010a
        /*0976*/ 	.byte	0x06
	.zero		1


	//   ....[33]....
        /*0978*/ 	.word	0x00007090
        /*097c*/ 	.word	0x000000ff
        /*0980*/ 	.word	0x00038830
        /*0984*/ 	.short	0x010a
        /*0986*/ 	.byte	0x06
	.zero		1


	//   ....[34]....
        /*0988*/ 	.word	0x000073d0
        /*098c*/ 	.word	0x000000ff
        /*0990*/ 	.word	0x00038850
        /*0994*/ 	.short	0x010a
        /*0996*/ 	.byte	0x06
	.zero		1


	//   ....[35]....
        /*0998*/ 	.word	0x00007410
        /*099c*/ 	.word	0x000000ff
        /*09a0*/ 	.word	0x00038850
        /*09a4*/ 	.short	0x010a
        /*09a6*/ 	.byte	0x06
	.zero		1


	//   ....[36]....
        /*09a8*/ 	.word	0x000086c0
        /*09ac*/ 	.word	0x00000003
        /*09b0*/ 	.word	0x00000000
        /*09b4*/ 	.short	0x0101
        /*09b6*/ 	.byte	0x3f
	.zero		1


	//   ....[37]....
        /*09b8*/ 	.word	0x000088b0
        /*09bc*/ 	.word	0x000000ff
        /*09c0*/ 	.word	0x00000000
        /*09c4*/ 	.short	0x0101
        /*09c6*/ 	.byte	0x06
	.zero		1


	//   ....[38]....
        /*09c8*/ 	.word	0x000092b0
        /*09cc*/ 	.word	0x000000ff
        /*09d0*/ 	.word	0x00038850
        /*09d4*/ 	.short	0x010a
        /*09d6*/ 	.byte	0x0e
	.zero		1


	//   ....[39]....
        /*09d8*/ 	.word	0x000092f0
        /*09dc*/ 	.word	0x000000ff
        /*09e0*/ 	.word	0x00038850
        /*09e4*/ 	.short	0x010a
        /*09e6*/ 	.byte	0x0e
	.zero		1


	//   ....[40]....
        /*09e8*/ 	.word	0x00009cb0
        /*09ec*/ 	.word	0x000000ff
        /*09f0*/ 	.word	0x00000000
        /*09f4*/ 	.short	0x0101
        /*09f6*/ 	.byte	0x04
	.zero		1


	//   ....[41]....
        /*09f8*/ 	.word	0x0000c560
        /*09fc*/ 	.word	0x00000000
        /*0a00*/ 	.word	0x00000000
        /*0a04*/ 	.short	0x0101
        /*0a06*/ 	.byte	0x3f
	.zero		1


	//   ....[42]....
        /*0a08*/ 	.word	0x0000eb50
        /*0a0c*/ 	.word	0x00000004
        /*0a10*/ 	.word	0x00038880
        /*0a14*/ 	.short	0x010a
        /*0a16*/ 	.byte	0x3f
	.zero		1


	//   ....[43]....
        /*0a18*/ 	.word	0x0000ed50
        /*0a1c*/ 	.word	0x00000004
        /*0a20*/ 	.word	0x00038840
        /*0a24*/ 	.short	0x010a
        /*0a26*/ 	.byte	0x3f
	.zero		1


	//   ....[44]....
        /*0a28*/ 	.word	0x0000fac0
        /*0a2c*/ 	.word	0x00000011
        /*0a30*/ 	.word	0x00038800
        /*0a34*/ 	.short	0x0107
        /*0a36*/ 	.byte	0x3f
	.zero		1


	//   ....[45]....
        /*0a38*/ 	.word	0x0000fbc0
        /*0a3c*/ 	.word	0x00000011
        /*0a40*/ 	.word	0x00038800
        /*0a44*/ 	.short	0x0101
        /*0a46*/ 	.byte	0x3f
	.zero		1


	//   ....[46]....
        /*0a48*/ 	.word	0x0000fbe0
        /*0a4c*/ 	.word	0x00000011
        /*0a50*/ 	.word	0x00038820
        /*0a54*/ 	.short	0x010a
        /*0a56*/ 	.byte	0x3f
	.zero		1


	//   ....[47]....
        /*0a58*/ 	.word	0x0000fef0
        /*0a5c*/ 	.word	0x00000006
        /*0a60*/ 	.word	0x00038880
        /*0a64*/ 	.short	0x010a
        /*0a66*/ 	.byte	0x3f
	.zero		1


	//   ....[48]....
        /*0a68*/ 	.word	0x00010240
        /*0a6c*/ 	.word	0x00000006
        /*0a70*/ 	.word	0x00038840
        /*0a74*/ 	.short	0x010a
        /*0a76*/ 	.byte	0x3f
	.zero		1


	//   ....[49]....
        /*0a78*/ 	.word	0x00010600
        /*0a7c*/ 	.word	0x00000013
        /*0a80*/ 	.word	0x00038870
        /*0a84*/ 	.short	0x010a
        /*0a86*/ 	.byte	0x3f
	.zero		1


	//   ....[50]....
        /*0a88*/ 	.word	0x00010670
        /*0a8c*/ 	.word	0x00000013
        /*0a90*/ 	.word	0x00038860
        /*0a94*/ 	.short	0x010a
        /*0a96*/ 	.byte	0x3f
	.zero		1


	//   ....[51]....
        /*0a98*/ 	.word	0x00011100
        /*0a9c*/ 	.word	0x00000013
        /*0aa0*/ 	.word	0x00038850
        /*0aa4*/ 	.short	0x0101
        /*0aa6*/ 	.byte	0x3f
	.zero		1


	//   ....[52]....
        /*0aa8*/ 	.word	0x00011180
        /*0aac*/ 	.word	0x00000013
        /*0ab0*/ 	.word	0x00000000
        /*0ab4*/ 	.short	0x0101
        /*0ab6*/ 	.byte	0x3f
	.zero		1


	//   ....[53]....
        /*0ab8*/ 	.word	0x000113b0
        /*0abc*/ 	.word	0x00000002
        /*0ac0*/ 	.word	0x00038870
        /*0ac4*/ 	.short	0x010a
        /*0ac6*/ 	.byte	0x3f
	.zero		1


	//   ....[54]....
        /*0ac8*/ 	.word	0x00011420
        /*0acc*/ 	.word	0x00000002
        /*0ad0*/ 	.word	0x00038860
        /*0ad4*/ 	.short	0x010a
        /*0ad6*/ 	.byte	0x3f
	.zero		1


	//   ....[55]....
        /*0ad8*/ 	.word	0x00011eb0
        /*0adc*/ 	.word	0x00000002
        /*0ae0*/ 	.word	0x00038850
        /*0ae4*/ 	.short	0x0101
        /*0ae6*/ 	.byte	0x3f
	.zero		1


	//   ....[56]....
        /*0ae8*/ 	.word	0x00011f30
        /*0aec*/ 	.word	0x00000002
        /*0af0*/ 	.word	0x00000000
        /*0af4*/ 	.short	0x0101
        /*0af6*/ 	.byte	0x3f
	.zero		1


	//   ....[57]....
        /*0af8*/ 	.word	0x000121b0
        /*0afc*/ 	.word	0x00000000
        /*0b00*/ 	.word	0x00038820
        /*0b04*/ 	.short	0x010a
        /*0b06*/ 	.byte	0x3f
	.zero		1


	//   ....[58]....
        /*0b08*/ 	.word	0x00012370
        /*0b0c*/ 	.word	0x00000006
        /*0b10*/ 	.word	0x00000000
        /*0b14*/ 	.short	0x010a
        /*0b16*/ 	.byte	0x3f
	.zero		1


	//   ....[59]....
        /*0b18*/ 	.word	0x000123e0
        /*0b1c*/ 	.word	0x00000007
        /*0b20*/ 	.word	0x00000000
        /*0b24*/ 	.short	0x010a
        /*0b26*/ 	.byte	0x3f
	.zero		1


	//   ....[60]....
        /*0b28*/ 	.word	0x00012440
        /*0b2c*/ 	.word	0x00000004
        /*0b30*/ 	.word	0x00038860
        /*0b34*/ 	.short	0x010a
        /*0b36*/ 	.byte	0x3f
	.zero		1


	//   ....[61]....
        /*0b38*/ 	.word	0x00012490
        /*0b3c*/ 	.word	0x00000003
        /*0b40*/ 	.word	0x00038860
        /*0b44*/ 	.short	0x010a
        /*0b46*/ 	.byte	0x3f
	.zero		1


	//   ....[62]....
        /*0b48*/ 	.word	0x000124d0
        /*0b4c*/ 	.word	0x00000004
        /*0b50*/ 	.word	0x00038880
        /*0b54*/ 	.short	0x010a
        /*0b56*/ 	.byte	0x3f
	.zero		1


	//   ....[63]....
        /*0b58*/ 	.word	0x000124f0
        /*0b5c*/ 	.word	0x00000003
        /*0b60*/ 	.word	0x00038880
        /*0b64*/ 	.short	0x010a
        /*0b66*/ 	.byte	0x3f
	.zero		1


	//   ....[64]....
        /*0b68*/ 	.word	0x00012560
        /*0b6c*/ 	.word	0x00000003
        /*0b70*/ 	.word	0x00038800
        /*0b74*/ 	.short	0x010a
        /*0b76*/ 	.byte	0x3f
	.zero		1


	//   ....[65]....
        /*0b78*/ 	.word	0x000125b0
        /*0b7c*/ 	.word	0x00000003
        /*0b80*/ 	.word	0x00038830
        /*0b84*/ 	.short	0x010a
        /*0b86*/ 	.byte	0x3f
	.zero		1


	//   ....[66]....
        /*0b88*/ 	.word	0x00012610
        /*0b8c*/ 	.word	0x00000007
        /*0b90*/ 	.word	0x00038830
        /*0b94*/ 	.short	0x010a
        /*0b96*/ 	.byte	0x3f
	.zero		1


	//   ....[67]....
        /*0b98*/ 	.word	0x00012670
        /*0b9c*/ 	.word	0x00000007
        /*0ba0*/ 	.word	0x00038850
        /*0ba4*/ 	.short	0x010a
        /*0ba6*/ 	.byte	0x3f
	.zero		1


	//   ....[68]....
        /*0ba8*/ 	.word	0x000126d0
        /*0bac*/ 	.word	0x00000009
        /*0bb0*/ 	.word	0x00038830
        /*0bb4*/ 	.short	0x010a
        /*0bb6*/ 	.byte	0x3f
	.zero		1


	//   ....[69]....
        /*0bb8*/ 	.word	0x00012730
        /*0bbc*/ 	.word	0x00000009
        /*0bc0*/ 	.word	0x00038850
        /*0bc4*/ 	.short	0x010a
        /*0bc6*/ 	.byte	0x3f
	.zero		1


	//   ....[70]....
        /*0bc8*/ 	.word	0x00012790
        /*0bcc*/ 	.word	0x00000006
        /*0bd0*/ 	.word	0x00038850
        /*0bd4*/ 	.short	0x010a
        /*0bd6*/ 	.byte	0x3f
	.zero		1


	//   ....[71]....
        /*0bd8*/ 	.word	0x000128e0
        /*0bdc*/ 	.word	0x00000004
        /*0be0*/ 	.word	0x00038880
        /*0be4*/ 	.short	0x010a
        /*0be6*/ 	.byte	0x3f
	.zero		1


	//   ....[72]....
        /*0be8*/ 	.word	0x00012930
        /*0bec*/ 	.word	0x00000004
        /*0bf0*/ 	.word	0x00038840
        /*0bf4*/ 	.short	0x010a
        /*0bf6*/ 	.byte	0x3f
	.zero		1


	//   ....[73]....
        /*0bf8*/ 	.word	0x000134b0
        /*0bfc*/ 	.word	0x00000011
        /*0c00*/ 	.word	0x00038820
        /*0c04*/ 	.short	0x010a
        /*0c06*/ 	.byte	0x3f
	.zero		1


	//   ....[74]....
        /*0c08*/ 	.word	0x00013500
        /*0c0c*/ 	.word	0x00000006
        /*0c10*/ 	.word	0x00038880
        /*0c14*/ 	.short	0x010a
        /*0c16*/ 	.byte	0x3f
	.zero		1


	//   ....[75]....
        /*0c18*/ 	.word	0x00013550
        /*0c1c*/ 	.word	0x00000006
        /*0c20*/ 	.word	0x00038840
        /*0c24*/ 	.short	0x010a
        /*0c26*/ 	.byte	0x3f
	.zero		1


	//   ....[76]....
        /*0c28*/ 	.word	0x000135a0
        /*0c2c*/ 	.word	0x00000013
        /*0c30*/ 	.word	0x00038870
        /*0c34*/ 	.short	0x010a
        /*0c36*/ 	.byte	0x3f
	.zero		1


	//   ....[77]....
        /*0c38*/ 	.word	0x000135f0
        /*0c3c*/ 	.word	0x00000013
        /*0c40*/ 	.word	0x00038860
        /*0c44*/ 	.short	0x010a
        /*0c46*/ 	.byte	0x3f
	.zero		1


	//   ....[78]....
        /*0c48*/ 	.word	0x00013640
        /*0c4c*/ 	.word	0x00000002
        /*0c50*/ 	.word	0x00038870
        /*0c54*/ 	.short	0x010a
        /*0c56*/ 	.byte	0x3f
	.zero		1


	//   ....[79]....
        /*0c58*/ 	.word	0x00013690
        /*0c5c*/ 	.word	0x00000002
        /*0c60*/ 	.word	0x00038860
        /*0c64*/ 	.short	0x010a
        /*0c66*/ 	.byte	0x3f
	.zero		1


	//   ....[80]....
        /*0c68*/ 	.word	0x000136e0
        /*0c6c*/ 	.word	0x00000000
        /*0c70*/ 	.word	0x00038820
        /*0c74*/ 	.short	0x010a
        /*0c76*/ 	.byte	0x3f
	.zero		1


	//   ....[81]....
        /*0c78*/ 	.word	0x00013880
        /*0c7c*/ 	.word	0x00000006
        /*0c80*/ 	.word	0x00000000
        /*0c84*/ 	.short	0x010a
        /*0c86*/ 	.byte	0x3f
	.zero		1


	//   ....[82]....
        /*0c88*/ 	.word	0x000138d0
        /*0c8c*/ 	.word	0x00000007
        /*0c90*/ 	.word	0x00000000
        /*0c94*/ 	.short	0x010a
        /*0c96*/ 	.byte	0x3f
	.zero		1


	//   ....[83]....
        /*0c98*/ 	.word	0x00013920
        /*0c9c*/ 	.word	0x00000004
        /*0ca0*/ 	.word	0x00038860
        /*0ca4*/ 	.short	0x010a
        /*0ca6*/ 	.byte	0x3f
	.zero		1


	//   ....[84]....
        /*0ca8*/ 	.word	0x00013970
        /*0cac*/ 	.word	0x00000003
        /*0cb0*/ 	.word	0x00038860
        /*0cb4*/ 	.short	0x010a
        /*0cb6*/ 	.byte	0x3f
	.zero		1


	//   ....[85]....
        /*0cb8*/ 	.word	0x000139c0
        /*0cbc*/ 	.word	0x00000004
        /*0cc0*/ 	.word	0x00038880
        /*0cc4*/ 	.short	0x010a
        /*0cc6*/ 	.byte	0x3f
	.zero		1


	//----- nvinfo : EIATTR_NUM_MBARRIERS
	.align		4
.L_523:
        /*0cc8*/ 	.byte	0x03, 0x38
        /*0cca*/ 	.short	0x0016


	//----- nvinfo : EIATTR_EXIT_INSTR_OFFSETS
	.align		4
        /*0ccc*/ 	.byte	0x04, 0x1c
        /*0cce*/ 	.short	(.L_525 - .L_524)


	//   ....[0]....
.L_524:
        /*0cd0*/ 	.word	0x00000a40


	//   ....[1]....
        /*0cd4*/ 	.word	0x0000d780


	//   ....[2]....
        /*0cd8*/ 	.word	0x00012540


	//----- nvinfo : EIATTR_MAX_THREADS
	.align		4
.L_525:
        /*0cdc*/ 	.byte	0x04, 0x05
        /*0cde*/ 	.short	(.L_527 - .L_526)
.L_526:
        /*0ce0*/ 	.word	0x00000180
        /*0ce4*/ 	.word	0x00000001
        /*0ce8*/ 	.word	0x00000001


	//----- nvinfo : EIATTR_CRS_STACK_SIZE
	.align		4
.L_527:
        /*0cec*/ 	.byte	0x04, 0x1e
        /*0cee*/ 	.short	(.L_529 - .L_528)
.L_528:
        /*0cf0*/ 	.word	0x00000000


	//----- nvinfo : EIATTR_CBANK_PARAM_SIZE
	.align		4
.L_529:
        /*0cf4*/ 	.byte	0x03, 0x19
        /*0cf6*/ 	.short	0x0af0


	//----- nvinfo : EIATTR_PARAM_CBANK
	.align		4
        /*0cf8*/ 	.byte	0x04, 0x0a
        /*0cfa*/ 	.short	(.L_531 - .L_530)
	.align		4
.L_530:
        /*0cfc*/ 	.word	index@(.nv.constant0._ZN7cutlass13device_kernelIN5flash11enable_sm90INS1_16FlashAttnFwdSm90INS1_25CollectiveMainloopFwdSm90ILi2EN4cute5tupleIJNS5_1CILi1EEES8_S8_EEENS6_IJNS7_ILi128EEESA_NS7_ILi256EEEEEELi256ENS_12float_e4m3_tEfNS_4arch4Sm90ELb1ELb0ELb0ELb0ELb0ELb0ELb0ELb1ELb1ELb1ELb0ELb0EEENS1_21CollectiveEpilogueFwdINS6_IJSA_SB_SA_EEES9_NS_10bfloat16_tESF_Li256ELb0ELb1ELb0ELb1EEENS1_30DynamicPersistentTileSchedulerILi256ELi128ELb0ELb1ELb1EEEEEEEEEvNT_6ParamsE)
        /*0d00*/ 	.short	0x0210
        /*0d02*/ 	.short	0x0af0


	//----- nvinfo : EIATTR_SW_WAR
	.align		4
.L_531:
        /*0d04*/ 	.byte	0x04, 0x36
        /*0d06*/ 	.short	(.L_533 - .L_532)
.L_532:
        /*0d08*/ 	.word	0x00000008
.L_533:


//--------------------- .nv.info._ZN7cutlass13device_kernelIN5flash11enable_sm90INS1_16FlashAttnFwdSm90INS1_25CollectiveMainloopFwdSm90ILi2EN4cute5tupleIJNS5_1CILi1EEES8_S8_EEENS6_IJNS7_ILi128EEESA_NS7_ILi256EEEEEELi256ENS_12float_e4m3_tEfNS_4arch4Sm90ELb1ELb0ELb0ELb1ELb0ELb0ELb0ELb1ELb1ELb1ELb0ELb0EEENS1_21CollectiveEpilogueFwdINS6_IJSA_SB_SA_EEES9_NS_10bfloat16_tESF_Li256ELb1ELb1ELb0ELb1EEENS1_36VarlenDynamicPersistentTileSchedulerILi128ELi128ELi256ELi128ELb0ELb1ELb1ELb1ELb1ELb1EEEEEEEEEvNT_6ParamsE --------------------------
	.section	.nv.info._ZN7cutlass13device_kernelIN5flash11enable_sm90INS1_16FlashAttnFwdSm90INS1_25CollectiveMainloopFwdSm90ILi2EN4cute5tupleIJNS5_1CILi1EEES8_S8_EEENS6_IJNS7_ILi128EEESA_NS7_ILi256EEEEEELi256ENS_12float_e4m3_tEfNS_4arch4Sm90ELb1ELb0ELb0ELb1ELb0ELb0ELb0ELb1ELb1ELb1ELb0ELb0EEENS1_21CollectiveEpilogueFwdINS6_IJSA_SB_SA_EEES9_NS_10bfloat16_tESF_Li256ELb1ELb1ELb0ELb1EEENS1_36VarlenDynamicPersistentTileSchedulerILi128ELi128ELi256ELi128ELb0ELb1ELb1ELb1ELb1ELb1EEEEEEEEEvNT_6ParamsE,"",@"SHT_CUDA_INFO"
	.sectionflags	@""
	.align	4


	//----- nvinfo : EIATTR_CUDA_API_VERSION
	.align		4
        /*0000*/ 	.byte	0x04, 0x37
        /*0002*/ 	.short	(.L_535 - .L_534)
.L_534:
        /*0004*/ 	.word	0x00000082


	//----- nvinfo : EIATTR_KPARAM_INFO
	.align		4
.L_535:
        /*0008*/ 	.byte	0x04, 0x17
        /*000a*/ 	.short	(.L_537 - .L_536)
.L_536:
        /*000c*/ 	.word	0x00000000
        /*0010*/ 	.short	0x0000
        /*0012*/ 	.short	0x0070
        /*0014*/ 	.byte	0x00, 0xf0, 0x01, 0x2a


	//----- nvinfo : EIATTR_SPARSE_MMA_MASK
	.align		4
.L_537:
        /*0018*/ 	.byte	0x03, 0x50
        /*001a*/ 	.short	0x0000


	//----- nvinfo : EIATTR_MAXREG_COUNT
	.align		4
        /*001c*/ 	.byte	0x03, 0x1b
        /*001e*/ 	.short	0x00a8


	//----- nvinfo : EIATTR_NUM_BARRIERS
	.align		4
        /*0020*/ 	.byte	0x02, 0x4c
        /*0022*/ 	.byte	0x10
	.zero		1


	//----- nvinfo : EIATTR_EXTERNS
	.align		4
        /*0024*/ 	.byte	0x04, 0x0f
        /*0026*/ 	.short	(.L_539 - .L_538)


	//   ....[0]....
	.align		4
.L_538:
        /*0028*/ 	.word	index@(__assertfail)


	//----- nvinfo : EIATTR_ANNOTATIONS
	.align		4
.L_539:
        /*002c*/ 	.byte	0x04, 0x55
        /*002e*/ 	.short	(.L_541 - .L_540)


	//   ....[0]....
.L_540:
        /* <DEDUP_REMOVED lines=46> */


	//----- nvinfo : EIATTR_MERCURY_ISA_VERSION
	.align		4
.L_541:
        /*02f8*/ 	.byte	0x03, 0x5f
        /*02fa*/ 	.short	0x0101


	//----- nvinfo : EIATTR_UNUSED_LOAD_BYTE_OFFSET
	.align		4
        /*02fc*/ 	.byte	0x04, 0x44
        /*02fe*/ 	.short	(.L_543 - .L_542)


	//   ....[0]....
.L_542:
        /*0300*/ 	.word	0x00000a40
        /*0304*/ 	.word	0x0000fff0


	//   ....[1]....
        /*0308*/ 	.word	0x0000a260
        /*030c*/ 	.word	0x0000fff0


	//----- nvinfo : EIATTR_INT_WARP_WIDE_INSTR_OFFSETS
	.align		4
.L_543:
        /*0310*/ 	.byte	0x04, 0x31
        /*0312*/ 	.short	(.L_545 - .L_544)


	//   ....[0]....
.L_544:
        /*0314*/ 	.word	0x00000130


	//   ....[1]....
        /*0318*/ 	.word	0x00000170


	//   ....[2]....
        /*031c*/ 	.word	0x000001e0


	//   ....[3]....
        /*0320*/ 	.word	0x0000f3c0


	//   ....[4]....
        /*0324*/ 	.word	0x0000f450


	//   ....[5]....
        /*0328*/ 	.word	0x000124b0


	//   ....[6]....
        /*032c*/ 	.word	0x00012510


	//----- nvinfo : EIATTR_COOP_GROUP_MASK_REGIDS
	.align		4
.L_545:
        /*0330*/ 	.byte	0x04, 0x29
        /*0332*/ 	.short	(.L_547 - .L_546)


	//   ....[0]....
.L_546:
        /*0334*/ 	.word	0xffffffff


	//   ....[1]....
        /*0338*/ 	.word	0xffffffff


	//   ....[2]....
        /*033c*/ 	.word	0xffffffff


	//   ....[3]....
        /*0340*/ 	.word	0xffffffff


	//   ....[4]....
        /*0344*/ 	.word	0xffffffff


	//   ....[5]....
        /*0348*/ 	.word	0xffffffff


	//   ....[6]....
        /*034c*/ 	.word	0xffffffff


	//   ....[7]....
        /*0350*/ 	.word	0xffffffff


	//   ....[8]....
        /*0354*/ 	.word	0xffffffff


	//   ....[9]....
        /*0358*/ 	.word	0xffffffff


	//   ....[10]....
        /*035c*/ 	.word	0xffffffff


	//   ....[11]....
        /*0360*/ 	.word	0xffffffff


	//   ....[12]....
        /*0364*/ 	.word	0xffffffff


	//   ....[13]....
        /*0368*/ 	.word	0xffffffff


	//   ....[14]....
        /*036c*/ 	.word	0xffffffff


	//   ....[15]....
        /*0370*/ 	.word	0xffffffff


	//   ....[16]....
        /*0374*/ 	.word	0xffffffff


	//   ....[17]....
        /*0378*/ 	.word	0xffffffff


	//   ....[18]....
        /*037c*/ 	.word	0xffffffff


	//   ....[19]....
        /*0380*/ 	.word	0xffffffff


	//   ....[20]....
        /*0384*/ 	.word	0xffffffff


	//   ....[21]....
        /*0388*/ 	.word	0xffffffff


	//   ....[22]....
        /*038c*/ 	.word	0xffffffff


	//   ....[23]....
        /*0390*/ 	.word	0xffffffff


	//   ....[24]....
        /*0394*/ 	.word	0xffffffff


	//   ....[25]....
        /*0398*/ 	.word	0xffffffff


	//   ....[26]....
        /*039c*/ 	.word	0xffffffff


	//   ....[27]....
        /*03a0*/ 	.word	0xffffffff


	//   ....[28]....
        /*03a4*/ 	.word	0xffffffff


	//   ....[29]....
        /*03a8*/ 	.word	0xffffffff


	//   ....[30]....
        /*03ac*/ 	.word	0xffffffff


	//   ....[31]....
        /*03b0*/ 	.word	0xffffffff


	//   ....[32]....
        /*03b4*/ 	.word	0xffffffff


	//   ....[33]....
        /*03b8*/ 	.word	0xffffffff


	//   ....[34]....
        /*03bc*/ 	.word	0xffffffff


	//   ....[35]....
        /*03c0*/ 	.word	0xffffffff


	//   ....[36]....
        /*03c4*/ 	.word	0xffffffff


	//   ....[37]....
        /*03c8*/ 	.word	0xffffffff


	//   ....[38]....
        /*03cc*/ 	.word	0xffffffff


	//   ....[39]....
        /*03d0*/ 	.word	0xffffffff


	//   ....[40]....
        /*03d4*/ 	.word	0xffffffff


	//   ....[41]....
        /*03d8*/ 	.word	0xffffffff


	//   ....[42]....
        /*03dc*/ 	.word	0xffffffff


	//   ....[43]....
        /*03e0*/ 	.word	0xffffffff


	//   ....[44]....
        /*03e4*/ 	.word	0xffffffff


	//   ....[45]....
        /*03e8*/ 	.word	0xffffffff


	//   ....[46]....
        /*03ec*/ 	.word	0xffffffff


	//   ....[47]....
        /*03f0*/ 	.word	0xffffffff


	//   ....[48]....
        /*03f4*/ 	.word	0xffffffff


	//   ....[49]....
        /*03f8*/ 	.word	0xffffffff


	//   ....[50]....
        /*03fc*/ 	.word	0xffffffff


	//   ....[51]....
        /*0400*/ 	.word	0xffffffff


	//   ....[52]....
        /*0404*/ 	.word	0xffffffff


	//   ....[53]....
        /*0408*/ 	.word	0xffffffff


	//   ....[54]....
        /*040c*/ 	.word	0xffffffff


	//   ....[55]....
        /*0410*/ 	.word	0xffffffff


	//   ....[56]....
        /*0414*/ 	.word	0xffffffff


	//   ....[57]....
        /*0418*/ 	.word	0xffffffff


	//   ....[58]....
        /*041c*/ 	.word	0xffffffff


	//   ....[59]....
        /*0420*/ 	.word	0xffffffff


	//   ....[60]....
        /*0424*/ 	.word	0xffffffff


	//   ....[61]....
        /*0428*/ 	.word	0xffffffff


	//   ....[62]....
        /*042c*/ 	.word	0xffffffff


	//   ....[63]....
        /*0430*/ 	.word	0xffffffff


	//   ....[64]....
        /*0434*/ 	.word	0xffffffff


	//   ....[65]....
        /*0438*/ 	.word	0xffffffff


	//   ....[66]....
        /*043c*/ 	.word	0xffffffff


	//   ....[67]....
        /*0440*/ 	.word	0xffffffff


	//   ....[68]....
        /*0444*/ 	.word	0xffffffff


	//   ....[69]....
        /*0448*/ 	.word	0xffffffff


	//   ....[70]....
        /*044c*/ 	.word	0xffffffff


	//   ....[71]....
        /*0450*/ 	.word	0xffffffff


	//   ....[72]....
        /*0454*/ 	.word	0xffffffff


	//   ....[73]....
        /*0458*/ 	.word	0xffffffff


	//   ....[74]....
        /*045c*/ 	.word	0xffffffff


	//   ....[75]....
        /*0460*/ 	.word	0xffffffff


	//   ....[76]....
        /*0464*/ 	.word	0xffffffff


	//   ....[77]....
        /*0468*/ 	.word	0xffffffff


	//   ....[78]....
        /*046c*/ 	.word	0xffffffff


	//   ....[79]....
        /*0470*/ 	.word	0xffffffff


	//   ....[80]....
        /*0474*/ 	.word	0xffffffff


	//   ....[81]....
        /*0478*/ 	.word	0xffffffff


	//   ....[82]....
        /*047c*/ 	.word	0xffffffff


	//   ....[83]....
        /*0480*/ 	.word	0xffffffff


	//   ....[84]....
        /*0484*/ 	.word	0xffffffff


	//   ....[85]....
        /*0488*/ 	.word	0xffffffff


	//   ....[86]....
        /*048c*/ 	.word	0xffffffff


	//   ....[87]....
        /*0490*/ 	.word	0xffffffff


	//   ....[88]....
        /*0494*/ 	.word	0xffffffff


	//   ....[89]....
        /*0498*/ 	.word	0xffffffff


	//   ....[90]....
        /*049c*/ 	.word	0xffffffff


	//   ....[91]....
        /*04a0*/ 	.word	0xffffffff


	//   ....[92]....
        /*04a4*/ 	.word	0xffffffff


	//   ....[93]....
        /*04a8*/ 	.word	0xffffffff


	//   ....[94]....
        /*04ac*/ 	.word	0xffffffff


	//   ....[95]....
        /*04b0*/ 	.word	0xffffffff


	//   ....[96]....
        /*04b4*/ 	.word	0xffffffff


	//   ....[97]....
        /*04b8*/ 	.word	0xffffffff


	//   ....[98]....
        /*04bc*/ 	.word	0xffffffff


	//   ....[99]....
        /*04c0*/ 	.word	0xffffffff


	//   ....[100]....
        /*04c4*/ 	.word	0xffffffff


	//   ....[101]....
        /*04c8*/ 	.word	0xffffffff


	//   ....[102]....
        /*04cc*/ 	.word	0xffffffff


	//   ....[103]....
        /*04d0*/ 	.word	0xffffffff


	//   ....[104]....
        /*04d4*/ 	.word	0xffffffff


	//   ....[105]....
        /*04d8*/ 	.word	0xffffffff


	//   ....[106]....
        /*04dc*/ 	.word	0xffffffff


	//   ....[107]....
        /*04e0*/ 	.word	0xffffffff


	//   ....[108]....
        /*04e4*/ 	.word	0xffffffff


	//   ....[109]....
        /*04e8*/ 	.word	0xffffffff


	//   ....[110]....
        /*04ec*/ 	.word	0xffffffff


	//   ....[111]....
        /*04f0*/ 	.word	0xffffffff


	//   ....[112]....
        /*04f4*/ 	.word	0xffffffff


	//   ....[113]....
        /*04f8*/ 	.word	0xffffffff


	//   ....[114]....
        /*04fc*/ 	.word	0xffffffff


	//   ....[115]....
        /*0500*/ 	.word	0xffffffff


	//   ....[116]....
        /*0504*/ 	.word	0xffffffff


	//   ....[117]....
        /*0508*/ 	.word	0xffffffff


	//   ....[118]....
        /*050c*/ 	.word	0xffffffff


	//   ....[119]....
        /*0510*/ 	.word	0xffffffff


	//   ....[120]....
        /*0514*/ 	.word	0xffffffff


	//   ....[121]....
        /*0518*/ 	.word	0xffffffff


	//   ....[122]....
        /*051c*/ 	.word	0xffffffff


	//   ....[123]....
        /*0520*/ 	.word	0xffffffff


	//   ....[124]....
        /*0524*/ 	.word	0xffffffff


	//   ....[125]....
        /*0528*/ 	.word	0xffffffff


	//   ....[126]....
        /*052c*/ 	.word	0xffffffff


	//   ....[127]....
        /*0530*/ 	.word	0xffffffff


	//   ....[128]....
        /*0534*/ 	.word	0xffffffff


	//   ....[129]....
        /*0538*/ 	.word	0xffffffff


	//   ....[130]....
        /*053c*/ 	.word	0xffffffff


	//   ....[131]....
        /*0540*/ 	.word	0xffffffff


	//   ....[132]....
        /*0544*/ 	.word	0xffffffff


	//   ....[133]....
        /*0548*/ 	.word	0xffffffff


	//   ....[134]....
        /*054c*/ 	.word	0xffffffff


	//   ....[135]....
        /*0550*/ 	.word	0xffffffff


	//   ....[136]....
        /*0554*/ 	.word	0xffffffff


	//   ....[137]....
        /*0558*/ 	.word	0xffffffff


	//   ....[138]....
        /*055c*/ 	.word	0xffffffff


	//   ....[139]....
        /*0560*/ 	.word	0xffffffff


	//   ....[140]....
        /*0564*/ 	.word	0xffffffff


	//   ....[141]....
        /*0568*/ 	.word	0xffffffff


	//   ....[142]....
        /*056c*/ 	.word	0xffffffff


	//   ....[143]....
        /*0570*/ 	.word	0xffffffff


	//   ....[144]....
        /*0574*/ 	.word	0xffffffff


	//   ....[145]....
        /*0578*/ 	.word	0xffffffff


	//   ....[146]....
        /*057c*/ 	.word	0xffffffff


	//   ....[147]....
        /*0580*/ 	.word	0xffffffff


	//   ....[148]....
        /*0584*/ 	.word	0xffffffff


	//   ....[149]....
        /*0588*/ 	.word	0xffffffff


	//   ....[150]....
        /*058c*/ 	.word	0xffffffff


	//   ....[151]....
        /*0590*/ 	.word	0xffffffff


	//   ....[152]....
        /*0594*/ 	.word	0xffffffff


	//   ....[153]....
        /*0598*/ 	.word	0xffffffff


	//   ....[154]....
        /*059c*/ 	.word	0xffffffff


	//   ....[155]....
        /*05a0*/ 	.word	0xffffffff


	//   ....[156]....
        /*05a4*/ 	.word	0xffffffff


	//   ....[157]....
        /*05a8*/ 	.word	0xffffffff


	//   ....[158]....
        /*05ac*/ 	.word	0xffffffff


	//   ....[159]....
        /*05b0*/ 	.word	0xffffffff


	//   ....[160]....
        /*05b4*/ 	.word	0xffffffff


	//   ....[161]....
        /*05b8*/ 	.word	0xffffffff


	//   ....[162]....
        /*05bc*/ 	.word	0xffffffff


	//   ....[163]....
        /*05c0*/ 	.word	0x0500000f


	//   ....[164]....
        /*05c4*/ 	.word	0x0500000f


	//   ....[165]....
        /*05c8*/ 	.word	0x0500000f


	//   ....[166]....
        /*05cc*/ 	.word	0x0500000f


	//   ....[167]....
        /*05d0*/ 	.word	0x0500000f


	//   ....[168]....
        /*05d4*/ 	.word	0x0500000f


	//   ....[169]....
        /*05d8*/ 	.word	0x0500000f


	//   ....[170]....
        /*05dc*/ 	.word	0x0500000f


	//   ....[171]....
        /*05e0*/ 	.word	0x0500000f


	//   ....[172]....
        /*05e4*/ 	.word	0x0500000f


	//   ....[173]....
        /*05e8*/ 	.word	0x0500000f


	//   ....[174]....
        /*05ec*/ 	.word	0x0500000f


	//   ....[175]....
        /*05f0*/ 	.word	0x0500000f


	//   ....[176]....
        /*05f4*/ 	.word	0x0500000f


	//   ....[177]....
        /*05f8*/ 	.word	0x0500000f


	//   ....[178]....
        /*05fc*/ 	.word	0x0500000f


	//   ....[179]....
        /*0600*/ 	.word	0x0500000f


	//   ....[180]....
        /*0604*/ 	.word	0x0500000f


	//----- nvinfo : EIATTR_COOP_GROUP_INSTR_OFFSETS
	.align		4
.L_547:
        /*0608*/ 	.byte	0x04, 0x28
        /*060a*/ 	.short	(.L_549 - .L_548)


	//   ....[0]....
.L_548:
        /*060c*/ 	.word	0x00000070


	//   ....[1]....
        /*0610*/ 	.word	0x00000140


	//   ....[2]....
        /*0614*/ 	.word	0x00000190


	//   ....[3]....
        /*0618*/ 	.word	0x000003c0


	//   ....[4]....
        /*061c*/ 	.word	0x00000520


	//   ....[5]....
        /*0620*/ 	.word	0x00000640


	//   ....[6]....
        /*0624*/ 	.word	0x000007a0


	//   ....[7]....
        /*0628*/ 	.word	0x00001b40


	//   ....[8]....
        /*062c*/ 	.word	0x00002420


	//   ....[9]....
        /*0630*/ 	.word	0x00002c60


	//   ....[10]....
        /*0634*/ 	.word	0x00002cb0


	//   ....[11]....
        /*0638*/ 	.word	0x00002d50


	//   ....[12]....
        /*063c*/ 	.word	0x000036d0


	//   ....[13]....
        /*0640*/ 	.word	0x000037d0


	//   ....[14]....
        /*0644*/ 	.word	0x00004af0


	//   ....[15]....
        /*0648*/ 	.word	0x00004b10


	//   ....[16]....
        /*064c*/ 	.word	0x000051a0


	//   ....[17]....
        /*0650*/ 	.word	0x000052a0


	//   ....[18]....
        /*0654*/ 	.word	0x00005af0


	//   ....[19]....
        /*0658*/ 	.word	0x00005b70


	//   ....[20]....
        /*065c*/ 	.word	0x00007a30


	//   ....[21]....
        /*0660*/ 	.word	0x00007a40


	//   ....[22]....
        /*0664*/ 	.word	0x00007a70


	//   ....[23]....
        /*0668*/ 	.word	0x00007a80


	//   ....[24]....
        /*066c*/ 	.word	0x00009710


	//   ....[25]....
        /*0670*/ 	.word	0x00009720


	//   ....[26]....
        /*0674*/ 	.word	0x00009750


	//   ....[27]....
        /*0678*/ 	.word	0x00009760


	//   ....[28]....
        /*067c*/ 	.word	0x0000ade0


	//   ....[29]....
        /*0680*/ 	.word	0x0000ae20


	//   ....[30]....
        /*0684*/ 	.word	0x0000ae60


	//   ....[31]....
        /*0688*/ 	.word	0x0000ae90


	//   ....[32]....
        /*068c*/ 	.word	0x0000aec0


	//   ....[33]....
        /*0690*/ 	.word	0x0000aef0


	//   ....[34]....
        /*0694*/ 	.word	0x0000af20


	//   ....[35]....
        /*0698*/ 	.word	0x0000af50


	//   ....[36]....
        /*069c*/ 	.word	0x0000af80


	//   ....[37]....
        /*06a0*/ 	.word	0x0000afb0


	//   ....[38]....
        /*06a4*/ 	.word	0x0000afe0


	//   ....[39]....
        /*06a8*/ 	.word	0x0000b010


	//   ....[40]....
        /*06ac*/ 	.word	0x0000b040


	//   ....[41]....
        /*06b0*/ 	.word	0x0000b070


	//   ....[42]....
        /*06b4*/ 	.word	0x0000b0a0


	//   ....[43]....
        /*06b8*/ 	.word	0x0000b0d0


	//   ....[44]....
        /*06bc*/ 	.word	0x0000b100


	//   ....[45]....
        /*06c0*/ 	.word	0x0000b130


	//   ....[46]....
        /*06c4*/ 	.word	0x0000b160


	//   ....[47]....
        /*06c8*/ 	.word	0x0000b190


	//   ....[48]....
        /*06cc*/ 	.word	0x0000b1c0


	//   ....[49]....
        /*06d0*/ 	.word	0x0000b1f0


	//   ....[50]....
        /*06d4*/ 	.word	0x0000b220


	//   ....[51]....
        /*06d8*/ 	.word	0x0000b250


	//   ....[52]....
        /*06dc*/ 	.word	0x0000b280


	//   ....[53]....
        /*06e0*/ 	.word	0x0000b2b0


	//   ....[54]....
        /*06e4*/ 	.word	0x0000b2e0


	//   ....[55]....
        /*06e8*/ 	.word	0x0000b310


	//   ....[56]....
        /*06ec*/ 	.word	0x0000b340


	//   ....[57]....
        /*06f0*/ 	.word	0x0000b370


	//   ....[58]....
        /*06f4*/ 	.word	0x0000b3a0


	//   ....[59]....
        /*06f8*/ 	.word	0x0000b3d0


	//   ....[60]....
        /*06fc*/ 	.word	0x0000b400


	//   ....[61]....
        /*0700*/ 	.word	0x0000b430


	//   ....[62]....
        /*0704*/ 	.word	0x0000b4b0


	//   ....[63]....
        /*0708*/ 	.word	0x0000b4e0


	//   ....[64]....
        /*070c*/ 	.word	0x0000b510


	//   ....[65]....
        /*0710*/ 	.word	0x0000b530


	//   ....[66]....
        /*0714*/ 	.word	0x0000b540


	//   ....[67]....
        /*0718*/ 	.word	0x0000b550


	//   ....[68]....
        /*071c*/ 	.word	0x0000b560


	//   ....[69]....
        /*0720*/ 	.word	0x0000b570


	//   ....[70]....
        /*0724*/ 	.word	0x0000b590


	//   ....[71]....
        /*0728*/ 	.word	0x0000b5b0


	//   ....[72]....
        /*072c*/ 	.word	0x0000b5c0


	//   ....[73]....
        /*0730*/ 	.word	0x0000b5d0


	//   ....[74]....
        /*0734*/ 	.word	0x0000b5f0


	//   ....[75]....
        /*0738*/ 	.word	0x0000b610


	//   ....[76]....
        /*073c*/ 	.word	0x0000b630


	//   ....[77]....
        /*0740*/ 	.word	0x0000b640


	//   ....[78]....
        /*0744*/ 	.word	0x0000b650


	//   ....[79]....
        /*0748*/ 	.word	0x0000b670


	//   ....[80]....
        /*074c*/ 	.word	0x0000b680


	//   ....[81]....
        /*0750*/ 	.word	0x0000b690


	//   ....[82]....
        /*0754*/ 	.word	0x0000b6a0


	//   ....[83]....
        /*0758*/ 	.word	0x0000b6d0


	//   ....[84]....
        /*075c*/ 	.word	0x0000b6e0


	//   ....[85]....
        /*0760*/ 	.word	0x0000b6f0


	//   ....[86]....
        /*0764*/ 	.word	0x0000b700


	//   ....[87]....
        /*0768*/ 	.word	0x0000b720


	//   ....[88]....
        /*076c*/ 	.word	0x0000b740


	//   ....[89]....
        /*0770*/ 	.word	0x0000b760


	//   ....[90]....
        /*0774*/ 	.word	0x0000b770


	//   ....[91]....
        /*0778*/ 	.word	0x0000b780


	//   ....[92]....
        /*077c*/ 	.word	0x0000bf70


	//   ....[93]....
        /*0780*/ 	.word	0x0000bfb0


	//   ....[94]....
        /*0784*/ 	.word	0x0000bfe0


	//   ....[95]....
        /*0788*/ 	.word	0x0000c010


	//   ....[96]....
        /*078c*/ 	.word	0x0000c8d0


	//   ....[97]....
        /*0790*/ 	.word	0x0000c910


	//   ....[98]....
        /*0794*/ 	.word	0x0000ca80


	//   ....[99]....
        /*0798*/ 	.word	0x0000caa0


	//   ....[100]....
        /*079c*/ 	.word	0x0000cbe0


	//   ....[101]....
        /*07a0*/ 	.word	0x0000cc00


	//   ....[102]....
        /*07a4*/ 	.word	0x0000cd50


	//   ....[103]....
        /*07a8*/ 	.word	0x0000cd70


	//   ....[104]....
        /*07ac*/ 	.word	0x0000d730


	//   ....[105]....
        /*07b0*/ 	.word	0x0000d750


	//   ....[106]....
        /*07b4*/ 	.word	0x0000d890


	//   ....[107]....
        /*07b8*/ 	.word	0x0000d8b0


	//   ....[108]....
        /*07bc*/ 	.word	0x0000d9f0


	//   ....[109]....
        /*07c0*/ 	.word	0x0000da10


	//   ....[110]....
        /*07c4*/ 	.word	0x0000db60


	//   ....[111]....
        /*07c8*/ 	.word	0x0000db80


	//   ....[112]....
        /*07cc*/ 	.word	0x0000dd40


	//   ....[113]....
        /*07d0*/ 	.word	0x0000df20


	//   ....[114]....
        /*07d4*/ 	.word	0x0000df50


	//   ....[115]....
        /*07d8*/ 	.word	0x0000df80


	//   ....[116]....
        /*07dc*/ 	.word	0x0000dfc0


	//   ....[117]....
        /*07e0*/ 	.word	0x0000dff0


	//   ....[118]....
        /*07e4*/ 	.word	0x0000e030


	//   ....[119]....
        /*07e8*/ 	.word	0x0000e1c0


	//   ....[120]....
        /*07ec*/ 	.word	0x0000e1f0


	//   ....[121]....
        /*07f0*/ 	.word	0x0000e220


	//   ....[122]....
        /*07f4*/ 	.word	0x0000e250


	//   ....[123]....
        /*07f8*/ 	.word	0x0000e280


	//   ....[124]....
        /*07fc*/ 	.word	0x0000e2c0


	//   ....[125]....
        /*0800*/ 	.word	0x0000e360


	//   ....[126]....
        /*0804*/ 	.word	0x0000e3f0


	//   ....[127]....
        /*0808*/ 	.word	0x0000e4a0


	//   ....[128]....
        /*080c*/ 	.word	0x0000fb50


	//   ....[129]....
        /*0810*/ 	.word	0x000107f0


	//   ....[130]....
        /*0814*/ 	.word	0x00010800


	//   ....[131]....
        /*0818*/ 	.word	0x00010820


	//   ....[132]....
        /*081c*/ 	.word	0x00010860


	//   ....[133]....
        /*0820*/ 	.word	0x00010970


	//   ....[134]....
        /*0824*/ 	.word	0x00010980


	//   ....[135]....
        /*0828*/ 	.word	0x00010a10


	//   ....[136]....
        /*082c*/ 	.word	0x00010a20


	//   ....[137]....
        /*0830*/ 	.word	0x00010ab0


	//   ....[138]....
        /*0834*/ 	.word	0x00010ac0


	//   ....[139]....
        /*0838*/ 	.word	0x00010b50


	//   ....[140]....
        /*083c*/ 	.word	0x00010b60


	//   ....[141]....
        /*0840*/ 	.word	0x00010bf0


	//   ....[142]....
        /*0844*/ 	.word	0x00010c00


	//   ....[143]....
        /*0848*/ 	.word	0x00010c50


	//   ....[144]....
        /*084c*/ 	.word	0x00010c80


	//   ....[145]....
        /*0850*/ 	.word	0x00013440


	//   ....[146]....
        /*0854*/ 	.word	0x00013450


	//   ....[147]....
        /*0858*/ 	.word	0x00013460


	//   ....[148]....
        /*085c*/ 	.word	0x00013490


	//   ....[149]....
        /*0860*/ 	.word	0x000134c0


	//   ....[150]....
        /*0864*/ 	.word	0x000134f0


	//   ....[151]....
        /*0868*/ 	.word	0x00013520


	//   ....[152]....
        /*086c*/ 	.word	0x00013550


	//   ....[153]....
        /*0870*/ 	.word	0x00013690


	//   ....[154]....
        /*0874*/ 	.word	0x000136d0


	//   ....[155]....
        /*0878*/ 	.word	0x00013700


	//   ....[156]....
        /*087c*/ 	.word	0x00013730


	//   ....[157]....
        /*0880*/ 	.word	0x00013760


	//   ....[158]....
        /*0884*/ 	.word	0x00013790


	//   ....[159]....
        /*0888*/ 	.word	0x00013820


	//   ....[160]....
        /*088c*/ 	.word	0x000138c0


	//   ....[161]....
        /*0890*/ 	.word	0x00013920


	//   ....[162]....
        /*0894*/ 	.word	0x00013fd0


	//   ....[163]....
        /*0898*/ 	.word	0x000145d0


	//   ....[164]....
        /*089c*/ 	.word	0x000147e0


	//   ....[165]....
        /*08a0*/ 	.word	0x00014830


	//   ....[166]....
        /*08a4*/ 	.word	0x00014890


	//   ....[167]....
        /*08a8*/ 	.word	0x00014930


	//   ....[168]....
        /*08ac*/ 	.word	0x000149f0


	//   ....[169]....
        /*08b0*/ 	.word	0x00014b10


	//   ....[170]....
        /*08b4*/ 	.word	0x00014b70


	//   ....[171]....
        /*08b8*/ 	.word	0x00014c70


	//   ....[172]....
        /*08bc*/ 	.word	0x00014cd0


	//   ....[173]....
        /*08c0*/ 	.word	0x00014dd0


	//   ....[174]....
        /*08c4*/ 	.word	0x00014e30


	//   ....[175]....
        /*08c8*/ 	.word	0x00014f30


	//   ....[176]....
        /*08cc*/ 	.word	0x00014f90


	//   ....[177]....
        /*08d0*/ 	.word	0x00015080


	//   ....[178]....
        /*08d4*/ 	.word	0x000150e0


	//   ....[179]....
        /*08d8*/ 	.word	0x000151c0


	//   ....[180]....
        /*08dc*/ 	.word	0x00015510


	//----- nvinfo : EIATTR_REG_RECONFIG
	.align		4
.L_549:
        /*08e0*/ 	.byte	0x01, 0x54
	.zero		2


	//----- nvinfo : EIATTR_SYSCALL_OFFSETS
	.align		4
        /*08e4*/ 	.byte	0x04, 0x46
        /*08e6*/ 	.short	(.L_551 - .L_550)


	//   ....[0]....
.L_550:
        /*08e8*/ 	.word	0x00001d20


	//   ....[1]....
        /*08ec*/ 	.word	0x0000f5c0


	//   ....[2]....
        /*08f0*/ 	.word	0x0000f720


	//   ....[3]....
        /*08f4*/ 	.word	0x0000f880


	//   ....[4]....
        /*08f8*/ 	.word	0x0000f9c0


	//   ....[5]....
        /*08fc*/ 	.word	0x000103f0


	//----- nvinfo : EIATTR_MBARRIER_INSTR_OFFSETS
	.align		4
.L_551:
        /*0900*/ 	.byte	0x04, 0x39
        /*0902*/ 	.short	(.L_553 - .L_552)


	//   ....[0]....
.L_552:
        /*0904*/ 	.word	0x00000270
        /*0908*/ 	.word	0x000000ff
        /*090c*/ 	.word	0x00038800
        /*0910*/ 	.short	0x0100
        /*0912*/ 	.byte	0x08
	.zero		1


	//   ....[1]....
        /*0914*/ 	.word	0x00000280
        /*0918*/ 	.word	0x000000ff
        /*091c*/ 	.word	0x00038820
        /*0920*/ 	.short	0x0100
        /*0922*/ 	.byte	0x08
	.zero		1


	//   ....[2]....
        /*0924*/ 	.word	0x00000370
        /*0928*/ 	.word	0x000000ff
        /*092c*/ 	.word	0x00038830
        /*0930*/ 	.short	0x0100
        /*0932*/ 	.byte	0x08
	.zero		1


	//   ....[3]....
        /*0934*/ 	.word	0x00000380
        /*0938*/ 	.word	0x000000ff
        /*093c*/ 	.word	0x00038840
        /*0940*/ 	.short	0x0100
        /*0942*/ 	.byte	0x08
	.zero		1


	//   ....[4]....
        /*0944*/ 	.word	0x00000390
        /*0948*/ 	.word	0x000000ff
        /*094c*/ 	.word	0x00038838
        /*0950*/ 	.short	0x0100
        /*0952*/ 	.byte	0x08
	.zero		1


	//   ....[5]....
        /*0954*/ 	.word	0x000003a0
        /*0958*/ 	.word	0x000000ff
        /*095c*/ 	.word	0x00038848
        /*0960*/ 	.short	0x0100
        /*0962*/ 	.byte	0x08
	.zero		1


	//   ....[6]....
        /*0964*/ 	.word	0x000004d0
        /*0968*/ 	.word	0x000000ff
        /*096c*/ 	.word	0x00038850
        /*0970*/ 	.short	0x0100
        /*0972*/ 	.byte	0x08
	.zero		1


	//   ....[7]....
        /*0974*/ 	.word	0x000004e0
        /*0978*/ 	.word	0x000000ff
        /*097c*/ 	.word	0x00038860
        /*0980*/ 	.short	0x0100
        /*0982*/ 	.byte	0x08
	.zero		1


	//   ....[8]....
        /*0984*/ 	.word	0x000004f0
        /*0988*/ 	.word	0x000000ff
        /*098c*/ 	.word	0x00038858
        /*0990*/ 	.short	0x0100
        /*0992*/ 	.byte	0x08
	.zero		1


	//   ....[9]....
        /*0994*/ 	.word	0x00000500
        /*0998*/ 	.word	0x000000ff
        /*099c*/ 	.word	0x00038868
        /*09a0*/ 	.short	0x0100
        /*09a2*/ 	.byte	0x08
	.zero		1


	//   ....[10]....
        /*09a4*/ 	.word	0x000005f0
        /*09a8*/ 	.word	0x000000ff
        /*09ac*/ 	.word	0x00038870
        /*09b0*/ 	.short	0x0100
        /*09b2*/ 	.byte	0x06
	.zero		1


	//   ....[11]....
        /*09b4*/ 	.word	0x00000600
        /*09b8*/ 	.word	0x000000ff
        /*09bc*/ 	.word	0x00038880
        /*09c0*/ 	.short	0x0100
        /*09c2*/ 	.byte	0x06
	.zero		1


	//   ....[12]....
        /*09c4*/ 	.word	0x00000610
        /*09c8*/ 	.word	0x000000ff
        /*09cc*/ 	.word	0x00038878
        /*09d0*/ 	.short	0x0100
        /*09d2*/ 	.byte	0x06
	.zero		1


	//   ....[13]....
        /*09d4*/ 	.word	0x00000620
        /*09d8*/ 	.word	0x000000ff
        /*09dc*/ 	.word	0x00038888
        /*09e0*/ 	.short	0x0100
        /*09e2*/ 	.byte	0x06
	.zero		1


	//   ....[14]....
        /*09e4*/ 	.word	0x00000750
        /*09e8*/ 	.word	0x000000ff
        /*09ec*/ 	.word	0x00038890
        /*09f0*/ 	.short	0x0100
        /*09f2*/ 	.byte	0x08
	.zero		1


	//   ....[15]....
        /*09f4*/ 	.word	0x00000760
        /*09f8*/ 	.word	0x000000ff
        /*09fc*/ 	.word	0x000388a0
        /*0a00*/ 	.short	0x0100
        /*0a02*/ 	.byte	0x08
	.zero		1


	//   ....[16]....
        /*0a04*/ 	.word	0x00000770
        /*0a08*/ 	.word	0x000000ff
        /*0a0c*/ 	.word	0x00038898
        /*0a10*/ 	.short	0x0100
        /*0a12*/ 	.byte	0x08
	.zero		1


	//   ....[17]....
        /*0a14*/ 	.word	0x00000780
        /*0a18*/ 	.word	0x000000ff
        /*0a1c*/ 	.word	0x000388a8
        /*0a20*/ 	.short	0x0100
        /*0a22*/ 	.byte	0x08
	.zero		1


	//   ....[18]....
        /*0a24*/ 	.word	0x000008b0
        /*0a28*/ 	.word	0x000000ff
        /*0a2c*/ 	.word	0x000388b0
        /*0a30*/ 	.short	0x0100
        /*0a32*/ 	.byte	0x08
	.zero		1


	//   ....[19]....
        /*0a34*/ 	.word	0x000008c0
        /*0a38*/ 	.word	0x000000ff
        /*0a3c*/ 	.word	0x000388c0
        /*0a40*/ 	.short	0x0100
        /*0a42*/ 	.byte	0x08
	.zero		1


	//   ....[20]....
        /*0a44*/ 	.word	0x000008d0
        /*0a48*/ 	.word	0x000000ff
        /*0a4c*/ 	.word	0x000388b8
        /*0a50*/ 	.short	0x0100
        /*0a52*/ 	.byte	0x08
	.zero		1


	//   ....[21]....
        /*0a54*/ 	.word	0x000008e0
        /*0a58*/ 	.word	0x000000ff
        /*0a5c*/ 	.word	0x000388c8
        /*0a60*/ 	.short	0x0100
        /*0a62*/ 	.byte	0x08
	.zero		1


	//   ....[22]....
        /*0a64*/ 	.word	0x00001da0
        /*0a68*/ 	.word	0x000000ff
        /*0a6c*/ 	.word	0x00038800
        /*0a70*/ 	.short	0x010a
        /*0a72*/ 	.byte	0x29
	.zero		1


	//   ....[23]....
        /*0a74*/ 	.word	0x00001e20
        /*0a78*/ 	.word	0x00000003
        /*0a7c*/ 	.word	0x00038830
        /*0a80*/ 	.short	0x010a
        /*0a82*/ 	.byte	0x3f
	.zero		1


	//   ....[24]....
        /*0a84*/ 	.word	0x00001e80
        /*0a88*/ 	.word	0x00000003
        /*0a8c*/ 	.word	0x00038830
        /*0a90*/ 	.short	0x010a
        /*0a92*/ 	.byte	0x3f
	.zero		1


	//   ....[25]....
        /*0a94*/ 	.word	0x000026e0
        /*0a98*/ 	.word	0x00000003
        /*0a9c*/ 	.word	0x00000000
        /*0aa0*/ 	.short	0x0101
        /*0aa2*/ 	.byte	0x3f
	.zero		1


	//   ....[26]....
        /*0aa4*/ 	.word	0x000044d0
        /*0aa8*/ 	.word	0x000000ff
        /*0aac*/ 	.word	0x00038830
        /*0ab0*/ 	.short	0x010a
        /*0ab2*/ 	.byte	0x06
	.zero		1


	//   ....[27]....
        /*0ab4*/ 	.word	0x00004510
        /*0ab8*/ 	.word	0x000000ff
        /*0abc*/ 	.word	0x00038830
        /*0ac0*/ 	.short	0x010a
        /*0ac2*/ 	.byte	0x06
	.zero		1


	//   ....[28]....
        /*0ac4*/ 	.word	0x00004880
        /*0ac8*/ 	.word	0x000000ff
        /*0acc*/ 	.word	0x00038850
        /*0ad0*/ 	.short	0x010a
        /*0ad2*/ 	.byte	0x06
	.zero		1


	//   ....[29]....
        /*0ad4*/ 	.word	0x000048c0
        /*0ad8*/ 	.word	0x000000ff
        /*0adc*/ 	.word	0x00038850
        /*0ae0*/ 	.short	0x010a
        /*0ae2*/ 	.byte	0x06
	.zero		1


	//   ....[30]....
        /*0ae4*/ 	.word	0x000062f0
        /*0ae8*/ 	.word	0x00000003
        /*0aec*/ 	.word	0x00000000
        /*0af0*/ 	.short	0x0101
        /*0af2*/ 	.byte	0x3f
	.zero		1


	//   ....[31]....
        /*0af4*/ 	.word	0x000066f0
        /*0af8*/ 	.word	0x000000ff
        /*0afc*/ 	.word	0x00000000
        /*0b00*/ 	.short	0x0101
        /*0b02*/ 	.byte	0x06
	.zero		1


	//   ....[32]....
        /*0b04*/ 	.word	0x00007190
        /*0b08*/ 	.word	0x000000ff
        /*0b0c*/ 	.word	0x00038830
        /*0b10*/ 	.short	0x010a
        /*0b12*/ 	.byte	0x06
	.zero		1


	//   ....[33]....
        /*0b14*/ 	.word	0x000071d0
        /*0b18*/ 	.word	0x000000ff
        /*0b1c*/ 	.word	0x00038830
        /*0b20*/ 	.short	0x010a
        /*0b22*/ 	.byte	0x06
	.zero		1


	//   ....[34]....
        /*0b24*/ 	.word	0x00007510
        /*0b28*/ 	.word	0x000000ff
        /*0b2c*/ 	.word	0x00038850
        /*0b30*/ 	.short	0x010a
        /*0b32*/ 	.byte	0x06
	.zero		1


	//   ....[35]....
        /*0b34*/ 	.word	0x00007550
        /*0b38*/ 	.word	0x000000ff
        /*0b3c*/ 	.word	0x00038850
        /*0b40*/ 	.short	0x010a
        /*0b42*/ 	.byte	0x06
	.zero		1


	//   ....[36]....
        /*0b44*/ 	.word	0x00008800
        /*0b48*/ 	.word	0x00000003
        /*0b4c*/ 	.word	0x00000000
        /*0b50*/ 	.short	0x0101
        /*0b52*/ 	.byte	0x3f
	.zero		1


	//   ....[37]....
        /*0b54*/ 	.word	0x000089f0
        /*0b58*/ 	.word	0x000000ff
        /*0b5c*/ 	.word	0x00000000
        /*0b60*/ 	.short	0x0101
        /*0b62*/ 	.byte	0x06
	.zero		1


	//   ....[38]....
        /*0b64*/ 	.word	0x000093f0
        /*0b68*/ 	.word	0x000000ff
        /*0b6c*/ 	.word	0x00038850
        /*0b70*/ 	.short	0x010a
        /*0b72*/ 	.byte	0x10
	.zero		1


	//   ....[39]....
        /*0b74*/ 	.word	0x00009430
        /*0b78*/ 	.word	0x000000ff
        /*0b7c*/ 	.word	0x00038850
        /*0b80*/ 	.short	0x010a
        /*0b82*/ 	.byte	0x10
	.zero		1


	//   ....[40]....
        /*0b84*/ 	.word	0x00009b70
        /*0b88*/ 	.word	0x000000ff
        /*0b8c*/ 	.word	0x00000000
        /*0b90*/ 	.short	0x0101
        /*0b92*/ 	.byte	0x04
	.zero		1


	//   ....[41]....
        /*0b94*/ 	.word	0x0000c8c0
        /*0b98*/ 	.word	0x00000000
        /*0b9c*/ 	.word	0x00000000
        /*0ba0*/ 	.short	0x0101
        /*0ba2*/ 	.byte	0x3f
	.zero		1


	//   ....[42]....
        /*0ba4*/ 	.word	0x0000fdb0
        /*0ba8*/ 	.word	0x00000002
        /*0bac*/ 	.word	0x00038880
        /*0bb0*/ 	.short	0x010a
        /*0bb2*/ 	.byte	0x3f
	.zero		1


	//   ....[43]....
        /*0bb4*/ 	.word	0x0000ffc0
        /*0bb8*/ 	.word	0x00000002
        /*0bbc*/ 	.word	0x00038840
        /*0bc0*/ 	.short	0x010a
        /*0bc2*/ 	.byte	0x3f
	.zero		1


	//   ....[44]....
        /*0bc4*/ 	.word	0x00010d50
        /*0bc8*/ 	.word	0x00000011
        /*0bcc*/ 	.word	0x00038800
        /*0bd0*/ 	.short	0x0107
        /*0bd2*/ 	.byte	0x3f
	.zero		1


	//   ....[45]....
        /*0bd4*/ 	.word	0x00010e50
        /*0bd8*/ 	.word	0x00000011
        /*0bdc*/ 	.word	0x00038800
        /*0be0*/ 	.short	0x0101
        /*0be2*/ 	.byte	0x3f
	.zero		1


	//   ....[46]....
        /*0be4*/ 	.word	0x00010e70
        /*0be8*/ 	.word	0x00000011
        /*0bec*/ 	.word	0x00038820
        /*0bf0*/ 	.short	0x010a
        /*0bf2*/ 	.byte	0x3f
	.zero		1


	//   ....[47]....
        /*0bf4*/ 	.word	0x00011170
        /*0bf8*/ 	.word	0x00000006
        /*0bfc*/ 	.word	0x00038880
        /*0c00*/ 	.short	0x010a
        /*0c02*/ 	.byte	0x3f
	.zero		1


	//   ....[48]....
        /*0c04*/ 	.word	0x000114d0
        /*0c08*/ 	.word	0x00000006
        /*0c0c*/ 	.word	0x00038840
        /*0c10*/ 	.short	0x010a
        /*0c12*/ 	.byte	0x3f
	.zero		1


	//   ....[49]....
        /*0c14*/ 	.word	0x00011890
        /*0c18*/ 	.word	0x00000013
        /*0c1c*/ 	.word	0x00038870
        /*0c20*/ 	.short	0x010a
        /*0c22*/ 	.byte	0x3f
	.zero		1


	//   ....[50]....
        /*0c24*/ 	.word	0x00011900
        /*0c28*/ 	.word	0x00000013
        /*0c2c*/ 	.word	0x00038860
        /*0c30*/ 	.short	0x010a
        /*0c32*/ 	.byte	0x3f
	.zero		1


	//   ....[51]....
        /*0c34*/ 	.word	0x00012390
        /*0c38*/ 	.word	0x00000013
        /*0c3c*/ 	.word	0x00038850
        /*0c40*/ 	.short	0x0101
        /*0c42*/ 	.byte	0x3f
	.zero		1


	//   ....[52]....
        /*0c44*/ 	.word	0x00012410
        /*0c48*/ 	.word	0x00000013
        /*0c4c*/ 	.word	0x00000000
        /*0c50*/ 	.short	0x0101
        /*0c52*/ 	.byte	0x3f
	.zero		1


	//   ....[53]....
        /*0c54*/ 	.word	0x00012640
        /*0c58*/ 	.word	0x00000002
        /*0c5c*/ 	.word	0x00038870
        /*0c60*/ 	.short	0x010a
        /*0c62*/ 	.byte	0x3f
	.zero		1


	//   ....[54]....
        /*0c64*/ 	.word	0x000126b0
        /*0c68*/ 	.word	0x00000002
        /*0c6c*/ 	.word	0x00038860
        /*0c70*/ 	.short	0x010a
        /*0c72*/ 	.byte	0x3f
	.zero		1


	//   ....[55]....
        /*0c74*/ 	.word	0x00013140
        /*0c78*/ 	.word	0x00000002
        /*0c7c*/ 	.word	0x00038850
        /*0c80*/ 	.short	0x0101
        /*0c82*/ 	.byte	0x3f
	.zero		1


	//   ....[56]....
        /*0c84*/ 	.word	0x00013190
        /*0c88*/ 	.word	0x00000002
        /*0c8c*/ 	.word	0x00000000
        /*0c90*/ 	.short	0x0101
        /*0c92*/ 	.byte	0x3f
	.zero		1


	//   ....[57]....
        /*0c94*/ 	.word	0x00013f50
        /*0c98*/ 	.word	0x00000000
        /*0c9c*/ 	.word	0x00038820
        /*0ca0*/ 	.short	0x010a
        /*0ca2*/ 	.byte	0x3f
	.zero		1


	//   ....[58]....
        /*0ca4*/ 	.word	0x00014110
        /*0ca8*/ 	.word	0x00000006
        /*0cac*/ 	.word	0x00000000
        /*0cb0*/ 	.short	0x010a
        /*0cb2*/ 	.byte	0x3f
	.zero		1


	//   ....[59]....
        /*0cb4*/ 	.word	0x00014180
        /*0cb8*/ 	.word	0x00000007
        /*0cbc*/ 	.word	0x00000000
        /*0cc0*/ 	.short	0x010a
        /*0cc2*/ 	.byte	0x3f
	.zero		1


	//   ....[60]....
        /*0cc4*/ 	.word	0x000141e0
        /*0cc8*/ 	.word	0x00000004
        /*0ccc*/ 	.word	0x00038860
        /*0cd0*/ 	.short	0x010a
        /*0cd2*/ 	.byte	0x3f
	.zero		1


	//   ....[61]....
        /*0cd4*/ 	.word	0x00014230
        /*0cd8*/ 	.word	0x00000003
        /*0cdc*/ 	.word	0x00038860
        /*0ce0*/ 	.short	0x010a
        /*0ce2*/ 	.byte	0x3f
	.zero		1


	//   ....[62]....
        /*0ce4*/ 	.word	0x00014270
        /*0ce8*/ 	.word	0x00000004
        /*0cec*/ 	.word	0x00038880
        /*0cf0*/ 	.short	0x010a
        /*0cf2*/ 	.byte	0x3f
	.zero		1


	//   ....[63]....
        /*0cf4*/ 	.word	0x00014290
        /*0cf8*/ 	.word	0x00000003
        /*0cfc*/ 	.word	0x00038880
        /*0d00*/ 	.short	0x010a
        /*0d02*/ 	.byte	0x3f
	.zero		1


	//   ....[64]....
        /*0d04*/ 	.word	0x00014300
        /*0d08*/ 	.word	0x00000003
        /*0d0c*/ 	.word	0x00038800
        /*0d10*/ 	.short	0x010a
        /*0d12*/ 	.byte	0x3f
	.zero		1


	//   ....[65]....
        /*0d14*/ 	.word	0x00014350
        /*0d18*/ 	.word	0x00000003
        /*0d1c*/ 	.word	0x00038830
        /*0d20*/ 	.short	0x010a
        /*0d22*/ 	.byte	0x3f
	.zero		1


	//   ....[66]....
        /*0d24*/ 	.word	0x000143b0
        /*0d28*/ 	.word	0x00000007
        /*0d2c*/ 	.word	0x00038830
        /*0d30*/ 	.short	0x010a
        /*0d32*/ 	.byte	0x3f
	.zero		1


	//   ....[67]....
        /*0d34*/ 	.word	0x00014410
        /*0d38*/ 	.word	0x00000007
        /*0d3c*/ 	.word	0x00038850
        /*0d40*/ 	.short	0x010a
        /*0d42*/ 	.byte	0x3f
	.zero		1


	//   ....[68]....
        /*0d44*/ 	.word	0x00014470
        /*0d48*/ 	.word	0x00000009
        /*0d4c*/ 	.word	0x00038830
        /*0d50*/ 	.short	0x010a
        /*0d52*/ 	.byte	0x3f
	.zero		1


	//   ....[69]....
        /*0d54*/ 	.word	0x000144d0
        /*0d58*/ 	.word	0x00000009
        /*0d5c*/ 	.word	0x00038850
        /*0d60*/ 	.short	0x010a
        /*0d62*/ 	.byte	0x3f
	.zero		1


	//   ....[70]....
        /*0d64*/ 	.word	0x00014530
        /*0d68*/ 	.word	0x00000006
        /*0d6c*/ 	.word	0x00038850
        /*0d70*/ 	.short	0x010a
        /*0d72*/ 	.byte	0x3f
	.zero		1


	//   ....[71]....
        /*0d74*/ 	.word	0x00014680
        /*0d78*/ 	.word	0x00000002
        /*0d7c*/ 	.word	0x00038880
        /*0d80*/ 	.short	0x010a
        /*0d82*/ 	.byte	0x3f
	.zero		1


	//   ....[72]....
        /*0d84*/ 	.word	0x000146d0
        /*0d88*/ 	.word	0x00000002
        /*0d8c*/ 	.word	0x00038840
        /*0d90*/ 	.short	0x010a
        /*0d92*/ 	.byte	0x3f
	.zero		1


	//   ....[73]....
        /*0d94*/ 	.word	0x00015200
        /*0d98*/ 	.word	0x00000011
        /*0d9c*/ 	.word	0x00038820
        /*0da0*/ 	.short	0x010a
        /*0da2*/ 	.byte	0x3f
	.zero		1


	//   ....[74]....
        /*0da4*/ 	.word	0x00015250
        /*0da8*/ 	.word	0x00000006
        /*0dac*/ 	.word	0x00038880
        /*0db0*/ 	.short	0x010a
        /*0db2*/ 	.byte	0x3f
	.zero		1


	//   ....[75]....
        /*0db4*/ 	.word	0x000152a0
        /*0db8*/ 	.word	0x00000006
        /*0dbc*/ 	.word	0x00038840
        /*0dc0*/ 	.short	0x010a
        /*0dc2*/ 	.byte	0x3f
	.zero		1


	//   ....[76]....
        /*0dc4*/ 	.word	0x000152f0
        /*0dc8*/ 	.word	0x00000013
        /*0dcc*/ 	.word	0x00038870
        /*0dd0*/ 	.short	0x010a
        /*0dd2*/ 	.byte	0x3f
	.zero		1


	//   ....[77]....
        /*0dd4*/ 	.word	0x00015340
        /*0dd8*/ 	.word	0x00000013
        /*0ddc*/ 	.word	0x00038860
        /*0de0*/ 	.short	0x010a
        /*0de2*/ 	.byte	0x3f
	.zero		1


	//   ....[78]....
        /*0de4*/ 	.word	0x00015390
        /*0de8*/ 	.word	0x00000002
        /*0dec*/ 	.word	0x00038870
        /*0df0*/ 	.short	0x010a
        /*0df2*/ 	.byte	0x3f
	.zero		1


	//   ....[79]....
        /*0df4*/ 	.word	0x000153e0
        /*0df8*/ 	.word	0x00000002
        /*0dfc*/ 	.word	0x00038860
        /*0e00*/ 	.short	0x010a
        /*0e02*/ 	.byte	0x3f
	.zero		1


	//   ....[80]....
        /*0e04*/ 	.word	0x00015430
        /*0e08*/ 	.word	0x00000000
        /*0e0c*/ 	.word	0x00038820
        /*0e10*/ 	.short	0x010a
        /*0e12*/ 	.byte	0x3f
	.zero		1


	//   ....[81]....
        /*0e14*/ 	.word	0x000155d0
        /*0e18*/ 	.word	0x00000006
        /*0e1c*/ 	.word	0x00000000
        /*0e20*/ 	.short	0x010a
        /*0e22*/ 	.byte	0x3f
	.zero		1


	//   ....[82]....
        /*0e24*/ 	.word	0x00015620
        /*0e28*/ 	.word	0x00000007
        /*0e2c*/ 	.word	0x00000000
        /*0e30*/ 	.short	0x010a
        /*0e32*/ 	.byte	0x3f
	.zero		1


	//   ....[83]....
        /*0e34*/ 	.word	0x00015670
        /*0e38*/ 	.word	0x00000004
        /*0e3c*/ 	.word	0x00038860
        /*0e40*/ 	.short	0x010a
        /*0e42*/ 	.byte	0x3f
	.zero		1


	//   ....[84]....
        /*0e44*/ 	.word	0x000156c0
        /*0e48*/ 	.word	0x00000003
        /*0e4c*/ 	.word	0x00038860
        /*0e50*/ 	.short	0x010a
        /*0e52*/ 	.byte	0x3f
	.zero		1


	//   ....[85]....
        /*0e54*/ 	.word	0x00015710
        /*0e58*/ 	.word	0x00000004
        /*0e5c*/ 	.word	0x00038880
        /*0e60*/ 	.short	0x010a
        /*0e62*/ 	.byte	0x3f
	.zero		1


	//----- nvinfo : EIATTR_NUM_MBARRIERS
	.align		4
.L_553:
        /*0e64*/ 	.byte	0x03, 0x38
        /*0e66*/ 	.short	0x0016


	//----- nvinfo : EIATTR_EXIT_INSTR_OFFSETS
	.align		4
        /*0e68*/ 	.byte	0x04, 0x1c
        /*0e6a*/ 	.short	(.L_555 - .L_554)


	//   ....[0]....
.L_554:
        /*0e6c*/ 	.word	0x00000a80


	//   ....[1]....
        /*0e70*/ 	.word	0x0000dcf0


	//   ....[2]....
        /*0e74*/ 	.word	0x000142e0


	//----- nvinfo : EIATTR_MAX_THREADS
	.align		4
.L_555:
        /*0e78*/ 	.byte	0x04, 0x05
        /*0e7a*/ 	.short	(.L_557 - .L_556)
.L_556:
        /*0e7c*/ 	.word	0x00000180
        /*0e80*/ 	.word	0x00000001
        /*0e84*/ 	.word	0x00000001


	//----- nvinfo : EIATTR_CRS_STACK_SIZE
	.align		4
.L_557:
        /*0e88*/ 	.byte	0x04, 0x1e
        /*0e8a*/ 	.short	(.L_559 - .L_558)
.L_558:
        /*0e8c*/ 	.word	0x00000000


	//----- nvinfo : EIATTR_CBANK_PARAM_SIZE
	.align		4
.L_559:
        /*0e90*/ 	.byte	0x03, 0x19
        /*0e92*/ 	.short	0x0af0


	//----- nvinfo : EIATTR_PARAM_CBANK
	.align		4
        /*0e94*/ 	.byte	0x04, 0x0a
        /*0e96*/ 	.short	(.L_561 - .L_560)
	.align		4
.L_560:
        /*0e98*/ 	.word	index@(.nv.constant0._ZN7cutlass13device_kernelIN5flash11enable_sm90INS1_16FlashAttnFwdSm90INS1_25CollectiveMainloopFwdSm90ILi2EN4cute5tupleIJNS5_1CILi1EEES8_S8_EEENS6_IJNS7_ILi128EEESA_NS7_ILi256EEEEEELi256ENS_12float_e4m3_tEfNS_4arch4Sm90ELb1ELb0ELb0ELb1ELb0ELb0ELb0ELb1ELb1ELb1ELb0ELb0EEENS1_21CollectiveEpilogueFwdINS6_IJSA_SB_SA_EEES9_NS_10bfloat16_tESF_Li256ELb1ELb1ELb0ELb1EEENS1_36VarlenDynamicPersistentTileSchedulerILi128ELi128ELi256ELi128ELb0ELb1ELb1ELb1ELb1ELb1EEEEEEEEEvNT_6ParamsE)
        /*0e9c*/ 	.short	0x0210
        /*0e9e*/ 	.short	0x0af0


	//----- nvinfo : EIATTR_SW_WAR
	.align		4
.L_561:
        /*0ea0*/ 	.byte	0x04, 0x36
        /*0ea2*/ 	.short	(.L_563 - .L_562)
.L_562:
        /*0ea4*/ 	.word	0x00000008
.L_563:


//--------------------- .nv.info._ZN7cutlass13device_kernelIN5flash11enable_sm90INS1_16FlashAttnFwdSm90INS1_25CollectiveMainloopFwdSm90ILi2EN4cute5tupleIJNS5_1CILi1EEES8_S8_EEENS6_IJNS7_ILi128EEESA_NS7_ILi256EEEEEELi256ENS_12float_e4m3_tEfNS_4arch4Sm90ELb1ELb0ELb0ELb1ELb0ELb1ELb0ELb1ELb1ELb1ELb0ELb0EEENS1_21CollectiveEpilogueFwdINS6_IJSA_SB_SA_EEES9_NS_10bfloat16_tESF_Li256ELb1ELb1ELb0ELb1EEENS1_36VarlenDynamicPersistentTileSchedulerILi128ELi128ELi256ELi128ELb0ELb1ELb1ELb1ELb1ELb1EEEEEEEEEvNT_6ParamsE --------------------------
	.section	.nv.info._ZN7cutlass13device_kernelIN5flash11enable_sm90INS1_16FlashAttnFwdSm90INS1_25CollectiveMainloopFwdSm90ILi2EN4cute5tupleIJNS5_1CILi1EEES8_S8_EEENS6_IJNS7_ILi128EEESA_NS7_ILi256EEEEEELi256ENS_12float_e4m3_tEfNS_4arch4Sm90ELb1ELb0ELb0ELb1ELb0ELb1ELb0ELb1ELb1ELb1ELb0ELb0EEENS1_21CollectiveEpilogueFwdINS6_IJSA_SB_SA_EEES9_NS_10bfloat16_tESF_Li256ELb1ELb1ELb0ELb1EEENS1_36VarlenDynamicPersistentTileSchedulerILi128ELi128ELi256ELi128ELb0ELb1ELb1ELb1ELb1ELb1EEEEEEEEEvNT_6ParamsE,"",@"SHT_CUDA_INFO"
	.sectionflags	@""
	.align	4


	//----- nvinfo : EIATTR_CUDA_API_VERSION
	.align		4
        /*0000*/ 	.byte	0x04, 0x37
        /*0002*/ 	.short	(.L_565 - .L_564)
.L_564:
        /*0004*/ 	.word	0x00000082


	//----- nvinfo : EIATTR_KPARAM_INFO
	.align		4
.L_565:
        /*0008*/ 	.byte	0x04, 0x17
        /*000a*/ 	.short	(.L_567 - .L_566)
.L_566:
        /*000c*/ 	.word	0x00000000
        /*0010*/ 	.short	0x0000
        /*0012*/ 	.short	0x0070
        /*0014*/ 	.byte	0x00, 0xf0, 0x01, 0x2a


	//----- nvinfo : EIATTR_SPARSE_MMA_MASK
	.align		4
.L_567:
        /*0018*/ 	.byte	0x03, 0x50
        /*001a*/ 	.short	0x0000


	//----- nvinfo : EIATTR_MAXREG_COUNT
	.align		4
        /*001c*/ 	.byte	0x03, 0x1b
        /*001e*/ 	.short	0x00a8


	//----- nvinfo : EIATTR_NUM_BARRIERS
	.align		4
        /*0020*/ 	.byte	0x02, 0x4c
        /*0022*/ 	.byte	0x10
	.zero		1


	//----- nvinfo : EIATTR_EXTERNS
	.align		4
        /*0024*/ 	.byte	0x04, 0x0f
        /*0026*/ 	.short	(.L_569 - .L_568)


	//   ....[0]....
	.align		4
.L_568:
        /*0028*/ 	.word	index@(__assertfail)


	//----- nvinfo : EIATTR_ANNOTATIONS
	.align		4
.L_569:
        /*002c*/ 	.byte	0x04, 0x55
        /*002e*/ 	.short	(.L_571 - .L_570)


	//   ....[0]....
.L_570:
        /* <DEDUP_REMOVED lines=126> */


	//----- nvinfo : EIATTR_MERCURY_ISA_VERSION
	.align		4
.L_571:
        /*07f8*/ 	.byte	0x03, 0x5f
        /*07fa*/ 	.short	0x0101


	//----- nvinfo : EIATTR_UNUSED_LOAD_BYTE_OFFSET
	.align		4
        /*07fc*/ 	.byte	0x04, 0x44
        /*07fe*/ 	.short	(.L_573 - .L_572)


	//   ....[0]....
.L_572:
        /*0800*/ 	.word	0x00000ad0
        /*0804*/ 	.word	0x0000fff0


	//   ....[1]....
        /*0808*/ 	.word	0x0001f1b0
        /*080c*/ 	.word	0x0000fff0


	//----- nvinfo : EIATTR_INT_WARP_WIDE_INSTR_OFFSETS
	.align		4
.L_573:
        /*0810*/ 	.byte	0x04, 0x31
        /*0812*/ 	.short	(.L_575 - .L_574)


	//   ....[0]....
.L_574:
        /*0814*/ 	.word	0x00000190


	//   ....[1]....
        /*0818*/ 	.word	0x000001d0


	//   ....[2]....
        /*081c*/ 	.word	0x00000240


	//   ....[3]....
        /*0820*/ 	.word	0x000257e0


	//   ....[4]....
        /*0824*/ 	.word	0x00025840


	//   ....[5]....
        /*0828*/ 	.word	0x00028d00


	//   ....[6]....
        /*082c*/ 	.word	0x00028d60


	//----- nvinfo : EIATTR_COOP_GROUP_MASK_REGIDS
	.align		4
.L_575:
        /*0830*/ 	.byte	0x04, 0x29
        /*0832*/ 	.short	(.L_577 - .L_576)


	//   ....[0]....
.L_576:
        /*0834*/ 	.word	0xffffffff


	//   ....[1]....
        /*0838*/ 	.word	0xffffffff


	//   ....[2]....
        /*083c*/ 	.word	0xffffffff


	//   ....[3]....
        /*0840*/ 	.word	0xffffffff


	//   ....[4]....
        /*0844*/ 	.word	0xffffffff


	//   ....[5]....
        /*0848*/ 	.word	0xffffffff


	//   ....[6]....
        /*084c*/ 	.word	0xffffffff


	//   ....[7]....
        /*0850*/ 	.word	0xffffffff


	//   ....[8]....
        /*0854*/ 	.word	0xffffffff


	//   ....[9]....
        /*0858*/ 	.word	0xffffffff


	//   ....[10]....
        /*085c*/ 	.word	0xffffffff


	//   ....[11]....
        /*0860*/ 	.word	0xffffffff


	//   ....[12]....
        /*0864*/ 	.word	0xffffffff


	//   ....[13]....
        /*0868*/ 	.word	0xffffffff


	//   ....[14]....
        /*086c*/ 	.word	0xffffffff


	//   ....[15]....
        /*0870*/ 	.word	0xffffffff


	//   ....[16]....
        /*0874*/ 	.word	0xffffffff


	//   ....[17]....
        /*0878*/ 	.word	0xffffffff


	//   ....[18]....
        /*087c*/ 	.word	0xffffffff


	//   ....[19]....
        /*0880*/ 	.word	0xffffffff


	//   ....[20]....
        /*0884*/ 	.word	0xffffffff


	//   ....[21]....
        /*0888*/ 	.word	0xffffffff


	//   ....[22]....
        /*088c*/ 	.word	0xffffffff


	//   ....[23]....
        /*0890*/ 	.word	0xffffffff


	//   ....[24]....
        /*0894*/ 	.word	0xffffffff


	//   ....[25]....
        /*0898*/ 	.word	0xffffffff


	//   ....[26]....
        /*089c*/ 	.word	0xffffffff


	//   ....[27]....
        /*08a0*/ 	.word	0xffffffff


	//   ....[28]....
        /*08a4*/ 	.word	0xffffffff


	//   ....[29]....
        /*08a8*/ 	.word	0xffffffff


	//   ....[30]....
        /*08ac*/ 	.word	0xffffffff


	//   ....[31]....
        /*08b0*/ 	.word	0xffffffff


	//   ....[32]....
        /*08b4*/ 	.word	0xffffffff


	//   ....[33]....
        /*08b8*/ 	.word	0xffffffff


	//   ....[34]....
        /*08bc*/ 	.word	0xffffffff


	//   ....[35]....
        /*08c0*/ 	.word	0xffffffff


	//   ....[36]....
        /*08c4*/ 	.word	0xffffffff


	//   ....[37]....
        /*08c8*/ 	.word	0xffffffff


	//   ....[38]....
        /*08cc*/ 	.word	0xffffffff


	//   ....[39]....
        /*08d0*/ 	.word	0xffffffff


	//   ....[40]....
        /*08d4*/ 	.word	0xffffffff


	//   ....[41]....
        /*08d8*/ 	.word	0xffffffff


	//   ....[42]....
        /*08dc*/ 	.word	0xffffffff


	//   ....[43]....
        /*08e0*/ 	.word	0xffffffff


	//   ....[44]....
        /*08e4*/ 	.word	0xffffffff


	//   ....[45]....
        /*08e8*/ 	.word	0xffffffff


	//   ....[46]....
        /*08ec*/ 	.word	0xffffffff


	//   ....[47]....
        /*08f0*/ 	.word	0xffffffff


	//   ....[48]....
        /*08f4*/ 	.word	0xffffffff


	//   ....[49]....
        /*08f8*/ 	.word	0xffffffff


	//   ....[50]....
        /*08fc*/ 	.word	0xffffffff


	//   ....[51]....
        /*0900*/ 	.word	0xffffffff


	//   ....[52]....
        /*0904*/ 	.word	0xffffffff


	//   ....[53]....
        /*0908*/ 	.word	0xffffffff


	//   ....[54]....
        /*090c*/ 	.word	0xffffffff


	//   ....[55]....
        /*0910*/ 	.word	0xffffffff


	//   ....[56]....
        /*0914*/ 	.word	0xffffffff


	//   ....[57]....
        /*0918*/ 	.word	0xffffffff


	//   ....[58]....
        /*091c*/ 	.word	0xffffffff


	//   ....[59]....
        /*0920*/ 	.word	0xffffffff


	//   ....[60]....
        /*0924*/ 	.word	0xffffffff


	//   ....[61]....
        /*0928*/ 	.word	0xffffffff


	//   ....[62]....
        /*092c*/ 	.word	0xffffffff


	//   ....[63]....
        /*0930*/ 	.word	0xffffffff


	//   ....[64]....
        /*0934*/ 	.word	0xffffffff


	//   ....[65]....
        /*0938*/ 	.word	0xffffffff


	//   ....[66]....
        /*093c*/ 	.word	0xffffffff


	//   ....[67]....
        /*0940*/ 	.word	0xffffffff


	//   ....[68]....
        /*0944*/ 	.word	0xffffffff


	//   ....[69]....
        /*0948*/ 	.word	0xffffffff


	//   ....[70]....
        /*094c*/ 	.word	0xffffffff


	//   ....[71]....
        /*0950*/ 	.word	0xffffffff


	//   ....[72]....
        /*0954*/ 	.word	0xffffffff


	//   ....[73]....
        /*0958*/ 	.word	0xffffffff


	//   ....[74]....
        /*095c*/ 	.word	0xffffffff


	//   ....[75]....
        /*0960*/ 	.word	0xffffffff


	//   ....[76]....
        /*0964*/ 	.word	0xffffffff


	//   ....[77]....
        /*0968*/ 	.word	0xffffffff


	//   ....[78]....
        /*096c*/ 	.word	0xffffffff


	//   ....[79]....
        /*0970*/ 	.word	0xffffffff


	//   ....[80]....
        /*0974*/ 	.word	0xffffffff


	//   ....[81]....
        /*0978*/ 	.word	0xffffffff


	//   ....[82]....
        /*097c*/ 	.word	0xffffffff


	//   ....[83]....
        /*0980*/ 	.word	0xffffffff


	//   ....[84]....
        /*0984*/ 	.word	0xffffffff


	//   ....[85]....
        /*0988*/ 	.word	0xffffffff


	//   ....[86]....
        /*098c*/ 	.word	0xffffffff


	//   ....[87]....
        /*0990*/ 	.word	0xffffffff


	//   ....[88]....
        /*0994*/ 	.word	0xffffffff


	//   ....[89]....
        /*0998*/ 	.word	0xffffffff


	//   ....[90]....
        /*099c*/ 	.word	0xffffffff


	//   ....[91]....
        /*09a0*/ 	.word	0xffffffff


	//   ....[92]....
        /*09a4*/ 	.word	0xffffffff


	//   ....[93]....
        /*09a8*/ 	.word	0xffffffff


	//   ....[94]....
        /*09ac*/ 	.word	0xffffffff


	//   ....[95]....
        /*09b0*/ 	.word	0xffffffff


	//   ....[96]....
        /*09b4*/ 	.word	0xffffffff


	//   ....[97]....
        /*09b8*/ 	.word	0xffffffff


	//   ....[98]....
        /*09bc*/ 	.word	0xffffffff


	//   ....[99]....
        /*09c0*/ 	.word	0xffffffff


	//   ....[100]....
        /*09c4*/ 	.word	0xffffffff


	//   ....[101]....
        /*09c8*/ 	.word	0xffffffff


	//   ....[102]....
        /*09cc*/ 	.word	0xffffffff


	//   ....[103]....
        /*09d0*/ 	.word	0xffffffff


	//   ....[104]....
        /*09d4*/ 	.word	0xffffffff


	//   ....[105]....
        /*09d8*/ 	.word	0xffffffff


	//   ....[106]....
        /*09dc*/ 	.word	0xffffffff


	//   ....[107]....
        /*09e0*/ 	.word	0xffffffff


	//   ....[108]....
        /*09e4*/ 	.word	0xffffffff


	//   ....[109]....
        /*09e8*/ 	.word	0xffffffff


	//   ....[110]....
        /*09ec*/ 	.word	0xffffffff


	//   ....[111]....
        /*09f0*/ 	.word	0xffffffff


	//   ....[112]....
        /*09f4*/ 	.word	0xffffffff


	//   ....[113]....
        /*09f8*/ 	.word	0xffffffff


	//   ....[114]....
        /*09fc*/ 	.word	0xffffffff


	//   ....[115]....
        /*0a00*/ 	.word	0xffffffff


	//   ....[116]....
        /*0a04*/ 	.word	0xffffffff


	//   ....[117]....
        /*0a08*/ 	.word	0xffffffff


	//   ....[118]....
        /*0a0c*/ 	.word	0xffffffff


	//   ....[119]....
        /*0a10*/ 	.word	0xffffffff


	//   ....[120]....
        /*0a14*/ 	.word	0xffffffff


	//   ....[121]....
        /*0a18*/ 	.word	0xffffffff


	//   ....[122]....
        /*0a1c*/ 	.word	0xffffffff


	//   ....[123]....
        /*0a20*/ 	.word	0xffffffff


	//   ....[124]....
        /*0a24*/ 	.word	0xffffffff


	//   ....[125]....
        /*0a28*/ 	.word	0xffffffff


	//   ....[126]....
        /*0a2c*/ 	.word	0xffffffff


	//   ....[127]....
        /*0a30*/ 	.word	0xffffffff


	//   ....[128]....
        /*0a34*/ 	.word	0xffffffff


	//   ....[129]....
        /*0a38*/ 	.word	0xffffffff


	//   ....[130]....
        /*0a3c*/ 	.word	0xffffffff


	//   ....[131]....
        /*0a40*/ 	.word	0xffffffff


	//   ....[132]....
        /*0a44*/ 	.word	0xffffffff


	//   ....[133]....
        /*0a48*/ 	.word	0xffffffff


	//   ....[134]....
        /*0a4c*/ 	.word	0xffffffff


	//   ....[135]....
        /*0a50*/ 	.word	0xffffffff


	//   ....[136]....
        /*0a54*/ 	.word	0xffffffff


	//   ....[137]....
        /*0a58*/ 	.word	0xffffffff


	//   ....[138]....
        /*0a5c*/ 	.word	0xffffffff


	//   ....[139]....
        /*0a60*/ 	.word	0xffffffff


	//   ....[140]....
        /*0a64*/ 	.word	0xffffffff


	//   ....[141]....
        /*0a68*/ 	.word	0xffffffff


	//   ....[142]....
        /*0a6c*/ 	.word	0xffffffff


	//   ....[143]....
        /*0a70*/ 	.word	0xffffffff


	//   ....[144]....
        /*0a74*/ 	.word	0xffffffff


	//   ....[145]....
        /*0a78*/ 	.word	0xffffffff


	//   ....[146]....
        /*0a7c*/ 	.word	0xffffffff


	//   ....[147]....
        /*0a80*/ 	.word	0xffffffff


	//   ....[148]....
        /*0a84*/ 	.word	0xffffffff


	//   ....[149]....
        /*0a88*/ 	.word	0xffffffff


	//   ....[150]....
        /*0a8c*/ 	.word	0xffffffff


	//   ....[151]....
        /*0a90*/ 	.word	0xffffffff


	//   ....[152]....
        /*0a94*/ 	.word	0xffffffff


	//   ....[153]....
        /*0a98*/ 	.word	0xffffffff


	//   ....[154]....
        /*0a9c*/ 	.word	0xffffffff


	//   ....[155]....
        /*0aa0*/ 	.word	0xffffffff


	//   ....[156]....
        /*0aa4*/ 	.word	0xffffffff


	//   ....[157]....
        /*0aa8*/ 	.word	0xffffffff


	//   ....[158]....
        /*0aac*/ 	.word	0xffffffff


	//   ....[159]....
        /*0ab0*/ 	.word	0xffffffff


	//   ....[160]....
        /*0ab4*/ 	.word	0xffffffff


	//   ....[161]....
        /*0ab8*/ 	.word	0xffffffff


	//   ....[162]....
        /*0abc*/ 	.word	0xffffffff


	//   ....[163]....
        /*0ac0*/ 	.word	0xffffffff


	//   ....[164]....
        /*0ac4*/ 	.word	0xffffffff


	//   ....[165]....
        /*0ac8*/ 	.word	0xffffffff


	//   ....[166]....
        /*0acc*/ 	.word	0xffffffff


	//   ....[167]....
        /*0ad0*/ 	.word	0xffffffff


	//   ....[168]....
        /*0ad4*/ 	.word	0xffffffff


	//   ....[169]....
        /*0ad8*/ 	.word	0xffffffff


	//   ....[170]....
        /*0adc*/ 	.word	0xffffffff


	//   ....[171]....
        /*0ae0*/ 	.word	0xffffffff


	//   ....[172]....
        /*0ae4*/ 	.word	0xffffffff


	//   ....[173]....
        /*0ae8*/ 	.word	0xffffffff


	//   ....[174]....
        /*0aec*/ 	.word	0xffffffff


	//   ....[175]....
        /*0af0*/ 	.word	0xffffffff


	//   ....[176]....
        /*0af4*/ 	.word	0xffffffff


	//   ....[177]....
        /*0af8*/ 	.word	0xffffffff


	//   ....[178]....
        /*0afc*/ 	.word	0xffffffff


	//   ....[179]....
        /*0b00*/ 	.word	0xffffffff


	//   ....[180]....
        /*0b04*/ 	.word	0xffffffff


	//   ....[181]....
        /*0b08*/ 	.word	0xffffffff


	//   ....[182]....
        /*0b0c*/ 	.word	0xffffffff


	//   ....[183]....
        /*0b10*/ 	.word	0xffffffff


	//   ....[184]....
        /*0b14*/ 	.word	0xffffffff


	//   ....[185]....
        /*0b18*/ 	.word	0xffffffff


	//   ....[186]....
        /*0b1c*/ 	.word	0xffffffff


	//   ....[187]....
        /*0b20*/ 	.word	0xffffffff


	//   ....[188]....
        /*0b24*/ 	.word	0xffffffff


	//   ....[189]....
        /*0b28*/ 	.word	0xffffffff


	//   ....[190]....
        /*0b2c*/ 	.word	0xffffffff


	//   ....[191]....
        /*0b30*/ 	.word	0xffffffff


	//   ....[192]....
        /*0b34*/ 	.word	0xffffffff


	//   ....[193]....
        /*0b38*/ 	.word	0xffffffff


	//   ....[194]....
        /*0b3c*/ 	.word	0xffffffff


	//   ....[195]....
        /*0b40*/ 	.word	0xffffffff


	//   ....[196]....
        /*0b44*/ 	.word	0x0500000f


	//   ....[197]....
        /*0b48*/ 	.word	0x0500000f


	//   ....[198]....
        /*0b4c*/ 	.word	0x0500000f


	//   ....[199]....
        /*0b50*/ 	.word	0x0500000f


	//   ....[200]....
        /*0b54*/ 	.word	0x0500000f


	//   ....[201]....
        /*0b58*/ 	.word	0x0500000f


	//   ....[202]....
        /*0b5c*/ 	.word	0x0500000f


	//   ....[203]....
        /*0b60*/ 	.word	0x0500000f


	//   ....[204]....
        /*0b64*/ 	.word	0x0500000f


	//   ....[205]....
        /*0b68*/ 	.word	0x0500000f


	//   ....[206]....
        /*0b6c*/ 	.word	0x0500000f


	//   ....[207]....
        /*0b70*/ 	.word	0x0500000f


	//   ....[208]....
        /*0b74*/ 	.word	0x0500000f


	//   ....[209]....
        /*0b78*/ 	.word	0x0500000f


	//   ....[210]....
        /*0b7c*/ 	.word	0x0500000f


	//   ....[211]....
        /*0b80*/ 	.word	0x0500000f


	//   ....[212]....
        /*0b84*/ 	.word	0x0500000f


	//   ....[213]....
        /*0b88*/ 	.word	0x0500000f


	//   ....[214]....
        /*0b8c*/ 	.word	0x0500000f


	//   ....[215]....
        /*0b90*/ 	.word	0x0500000f


	//   ....[216]....
        /*0b94*/ 	.word	0x0500000f


	//   ....[217]....
        /*0b98*/ 	.word	0x0500000f


	//   ....[218]....
        /*0b9c*/ 	.word	0x0500000f


	//   ....[219]....
        /*0ba0*/ 	.word	0x0500000f


	//   ....[220]....
        /*0ba4*/ 	.word	0x0500000f


	//   ....[221]....
        /*0ba8*/ 	.word	0x0500000f


	//   ....[222]....
        /*0bac*/ 	.word	0x0500000f


	//   ....[223]....
        /*0bb0*/ 	.word	0x0500000f


	//   ....[224]....
        /*0bb4*/ 	.word	0x0500000f


	//   ....[225]....
        /*0bb8*/ 	.word	0x0500000f


	//   ....[226]....
        /*0bbc*/ 	.word	0x0500000f


	//   ....[227]....
        /*0bc0*/ 	.word	0x0500000f


	//   ....[228]....
        /*0bc4*/ 	.word	0x0500000f


	//   ....[229]....
        /*0bc8*/ 	.word	0x0500000f


	//   ....[230]....
        /*0bcc*/ 	.word	0x0500000f


	//   ....[231]....
        /*0bd0*/ 	.word	0x0500000f


	//   ....[232]....
        /*0bd4*/ 	.word	0x0500000f


	//   ....[233]....
        /*0bd8*/ 	.word	0x0500000f


	//   ....[234]....
        /*0bdc*/ 	.word	0x0500000f


	//   ....[235]....
        /*0be0*/ 	.word	0x0500000f


	//   ....[236]....
        /*0be4*/ 	.word	0x0500000f


	//   ....[237]....
        /*0be8*/ 	.word	0x0500000f


	//   ....[238]....
        /*0bec*/ 	.word	0x0500000f


	//   ....[239]....
        /*0bf0*/ 	.word	0x0500000f


	//   ....[240]....
        /*0bf4*/ 	.word	0x0500000f


	//   ....[241]....
        /*0bf8*/ 	.word	0x0500000f


	//   ....[242]....
        /*0bfc*/ 	.word	0x0500000f


	//   ....[243]....
        /*0c00*/ 	.word	0x0500000f


	//   ....[244]....
        /*0c04*/ 	.word	0x0500000f


	//   ....[245]....
        /*0c08*/ 	.word	0x0500000f


	//   ....[246]....
        /*0c0c*/ 	.word	0x0500000f


	//   ....[247]....
        /*0c10*/ 	.word	0x0500000f


	//   ....[248]....
        /*0c14*/ 	.word	0x0500000f


	//   ....[249]....
        /*0c18*/ 	.word	0x0500000f


	//   ....[250]....
        /*0c1c*/ 	.word	0x0500000f


	//   ....[251]....
        /*0c20*/ 	.word	0x0500000f


	//   ....[252]....
        /*0c24*/ 	.word	0x0500000f


	//   ....[253]....
        /*0c28*/ 	.word	0x0500000f


	//   ....[254]....
        /*0c2c*/ 	.word	0x0500000f


	//   ....[255]....
        /*0c30*/ 	.word	0x0500000f


	//   ....[0]....
        /*0c34*/ 	.word	0x0500000f


	//   ....[1]....
        /*0c38*/ 	.word	0x0500000f


	//   ....[2]....
        /*0c3c*/ 	.word	0x0500000f


	//   ....[3]....
        /*0c40*/ 	.word	0x0500000f


	//   ....[4]....
        /*0c44*/ 	.word	0x0500000f


	//   ....[5]....
        /*0c48*/ 	.word	0x0500000f


	//   ....[6]....
        /*0c4c*/ 	.word	0x0500000f


	//   ....[7]....
        /*0c50*/ 	.word	0x0500000f


	//   ....[8]....
        /*0c54*/ 	.word	0x0500000f


	//   ....[9]....
        /*0c58*/ 	.word	0x0500000f


	//   ....[10]....
        /*0c5c*/ 	.word	0x0500000f


	//   ....[11]....
        /*0c60*/ 	.word	0x0500000f


	//   ....[12]....
        /*0c64*/ 	.word	0x0500000f


	//   ....[13]....
        /*0c68*/ 	.word	0x0500000f


	//   ....[14]....
        /*0c6c*/ 	.word	0x0500000f


	//   ....[15]....
        /*0c70*/ 	.word	0x0500000f


	//   ....[16]....
        /*0c74*/ 	.word	0x0500000f


	//   ....[17]....
        /*0c78*/ 	.word	0x0500000f


	//   ....[18]....
        /*0c7c*/ 	.word	0x0500000f


	//   ....[19]....
        /*0c80*/ 	.word	0x0500000f


	//   ....[20]....
        /*0c84*/ 	.word	0x0500000f


	//   ....[21]....
        /*0c88*/ 	.word	0x0500000f


	//   ....[22]....
        /*0c8c*/ 	.word	0x0500000f


	//   ....[23]....
        /*0c90*/ 	.word	0x0500000f


	//   ....[24]....
        /*0c94*/ 	.word	0x0500000f


	//   ....[25]....
        /*0c98*/ 	.word	0x0500000f


	//   ....[26]....
        /*0c9c*/ 	.word	0x0500000f


	//   ....[27]....
        /*0ca0*/ 	.word	0x0500000f


	//   ....[28]....
        /*0ca4*/ 	.word	0x0500000f


	//   ....[29]....
        /*0ca8*/ 	.word	0x0500000f


	//   ....[30]....
        /*0cac*/ 	.word	0x0500000f


	//   ....[31]....
        /*0cb0*/ 	.word	0x0500000f


	//   ....[32]....
        /*0cb4*/ 	.word	0x0500000f


	//   ....[33]....
        /*0cb8*/ 	.word	0x0500000f


	//   ....[34]....
        /*0cbc*/ 	.word	0x0500000f


	//   ....[35]....
        /*0cc0*/ 	.word	0x0500000f


	//   ....[36]....
        /*0cc4*/ 	.word	0x0500000f


	//   ....[37]....
        /*0cc8*/ 	.word	0x0500000f


	//   ....[38]....
        /*0ccc*/ 	.word	0x0500000f


	//   ....[39]....
        /*0cd0*/ 	.word	0x0500000f


	//   ....[40]....
        /*0cd4*/ 	.word	0x0500000f


	//   ....[41]....
        /*0cd8*/ 	.word	0x0500000f


	//   ....[42]....
        /*0cdc*/ 	.word	0x0500000f


	//   ....[43]....
        /*0ce0*/ 	.word	0x0500000f


	//   ....[44]....
        /*0ce4*/ 	.word	0x0500000f


	//   ....[45]....
        /*0ce8*/ 	.word	0x0500000f


	//   ....[46]....
        /*0cec*/ 	.word	0x0500000f


	//   ....[47]....
        /*0cf0*/ 	.word	0x0500000f


	//   ....[48]....
        /*0cf4*/ 	.word	0x0500000f


	//   ....[49]....
        /*0cf8*/ 	.word	0x0500000f


	//   ....[50]....
        /*0cfc*/ 	.word	0x0500000f


	//   ....[51]....
        /*0d00*/ 	.word	0x0500000f


	//   ....[52]....
        /*0d04*/ 	.word	0x0500000f


	//   ....[53]....
        /*0d08*/ 	.word	0x0500000f


	//   ....[54]....
        /*0d0c*/ 	.word	0x0500000f


	//   ....[55]....
        /*0d10*/ 	.word	0x0500000f


	//   ....[56]....
        /*0d14*/ 	.word	0x0500000f


	//   ....[57]....
        /*0d18*/ 	.word	0x0500000f


	//   ....[58]....
        /*0d1c*/ 	.word	0x0500000f


	//   ....[59]....
        /*0d20*/ 	.word	0x0500000f


	//   ....[60]....
        /*0d24*/ 	.word	0x0500000f


	//   ....[61]....
        /*0d28*/ 	.word	0x0500000f


	//   ....[62]....
        /*0d2c*/ 	.word	0x0500000f


	//   ....[63]....
        /*0d30*/ 	.word	0x0500000f


	//   ....[64]....
        /*0d34*/ 	.word	0x0500000f


	//   ....[65]....
        /*0d38*/ 	.word	0x0500000f


	//   ....[66]....
        /*0d3c*/ 	.word	0x0500000f


	//   ....[67]....
        /*0d40*/ 	.word	0x0500000f


	//   ....[68]....
        /*0d44*/ 	.word	0x0500000f


	//   ....[69]....
        /*0d48*/ 	.word	0x0500000f


	//   ....[70]....
        /*0d4c*/ 	.word	0x0500000f


	//   ....[71]....
        /*0d50*/ 	.word	0x0500000f


	//   ....[72]....
        /*0d54*/ 	.word	0x0500000f


	//   ....[73]....
        /*0d58*/ 	.word	0x0500000f


	//   ....[74]....
        /*0d5c*/ 	.word	0x0500000f


	//   ....[75]....
        /*0d60*/ 	.word	0x0500000f


	//   ....[76]....
        /*0d64*/ 	.word	0x0500000f


	//   ....[77]....
        /*0d68*/ 	.word	0x0500000f


	//   ....[78]....
        /*0d6c*/ 	.word	0x0500000f


	//   ....[79]....
        /*0d70*/ 	.word	0x0500000f


	//   ....[80]....
        /*0d74*/ 	.word	0x0500000f


	//----- nvinfo : EIATTR_COOP_GROUP_INSTR_OFFSETS
	.align		4
.L_577:
        /*0d78*/ 	.byte	0x04, 0x28
        /*0d7a*/ 	.short	(.L_579 - .L_578)


	//   ....[0]....
.L_578:
        /*0d7c*/ 	.word	0x00000070


	//   ....[1]....
        /*0d80*/ 	.word	0x000001a0


	//   ....[2]....
        /*0d84*/ 	.word	0x000001f0


	//   ....[3]....
        /*0d88*/ 	.word	0x00000420


	//   ....[4]....
        /*0d8c*/ 	.word	0x00000580


	//   ....[5]....
        /*0d90*/ 	.word	0x000006a0


	//   ....[6]....
        /*0d94*/ 	.word	0x00000800


	//   ....[7]....
        /*0d98*/ 	.word	0x0000ce80


	//   ....[8]....
        /*0d9c*/ 	.word	0x0000d5a0


	//   ....[9]....
        /*0da0*/ 	.word	0x0000d5b0


	//   ....[10]....
        /*0da4*/ 	.word	0x0000d5c0


	//   ....[11]....
        /*0da8*/ 	.word	0x0000d5d0


	//   ....[12]....
        /*0dac*/ 	.word	0x0000d7e0


	//   ....[13]....
        /*0db0*/ 	.word	0x0000d7f0


	//   ....[14]....
        /*0db4*/ 	.word	0x0000d800


	//   ....[15]....
        /*0db8*/ 	.word	0x0000d810


	//   ....[16]....
        /*0dbc*/ 	.word	0x0000d9f0


	//   ....[17]....
        /*0dc0*/ 	.word	0x0000da00


	//   ....[18]....
        /*0dc4*/ 	.word	0x0000da10


	//   ....[19]....
        /*0dc8*/ 	.word	0x0000da20


	//   ....[20]....
        /*0dcc*/ 	.word	0x0000dc20


	//   ....[21]....
        /*0dd0*/ 	.word	0x0000dc30


	//   ....[22]....
        /*0dd4*/ 	.word	0x0000dc40


	//   ....[23]....
        /*0dd8*/ 	.word	0x0000dc50


	//   ....[24]....
        /*0ddc*/ 	.word	0x00011f80


	//   ....[25]....
        /*0de0*/ 	.word	0x00011f90


	//   ....[26]....
        /*0de4*/ 	.word	0x00011fa0


	//   ....[27]....
        /*0de8*/ 	.word	0x00011fb0


	//   ....[28]....
        /*0dec*/ 	.word	0x000120b0


	//   ....[29]....
        /*0df0*/ 	.word	0x000120d0


	//   ....[30]....
        /*0df4*/ 	.word	0x000120e0


	//   ....[31]....
        /*0df8*/ 	.word	0x000120f0


	//   ....[32]....
        /*0dfc*/ 	.word	0x000122d0


	//   ....[33]....
        /*0e00*/ 	.word	0x000122f0


	//   ....[34]....
        /*0e04*/ 	.word	0x00012310


	//   ....[35]....
        /*0e08*/ 	.word	0x00012320


	//   ....[36]....
        /*0e0c*/ 	.word	0x000123f0


	//   ....[37]....
        /*0e10*/ 	.word	0x00012420


	//   ....[38]....
        /*0e14*/ 	.word	0x00012430


	//   ....[39]....
        /*0e18*/ 	.word	0x00012440


	//   ....[40]....
        /*0e1c*/ 	.word	0x00016f40


	//   ....[41]....
        /*0e20*/ 	.word	0x000175c0


	//   ....[42]....
        /*0e24*/ 	.word	0x000175d0


	//   ....[43]....
        /*0e28*/ 	.word	0x000175f0


	//   ....[44]....
        /*0e2c*/ 	.word	0x00017c80


	//   ....[45]....
        /*0e30*/ 	.word	0x00017ca0


	//   ....[46]....
        /*0e34*/ 	.word	0x00019800


	//   ....[47]....
        /*0e38*/ 	.word	0x00019e60


	//   ....[48]....
        /*0e3c*/ 	.word	0x00019ec0


	//   ....[49]....
        /*0e40*/ 	.word	0x00019ed0


	//   ....[50]....
        /*0e44*/ 	.word	0x0001a5d0


	//   ....[51]....
        /*0e48*/ 	.word	0x0001a790


	//   ....[52]....
        /*0e4c*/ 	.word	0x0001c8e0


	//   ....[53]....
        /*0e50*/ 	.word	0x0001c970


	//   ....[54]....
        /*0e54*/ 	.word	0x0001c9a0


	//   ....[55]....
        /*0e58*/ 	.word	0x0001cc40


	//   ....[56]....
        /*0e5c*/ 	.word	0x0001e650


	//   ....[57]....
        /*0e60*/ 	.word	0x0001e660


	//   ....[58]....
        /*0e64*/ 	.word	0x0001e690


	//   ....[59]....
        /*0e68*/ 	.word	0x0001e6a0


	//   ....[60]....
        /*0e6c*/ 	.word	0x0001fda0


	//   ....[61]....
        /*0e70*/ 	.word	0x0001fdd0


	//   ....[62]....
        /*0e74*/ 	.word	0x0001fe30


	//   ....[63]....
        /*0e78*/ 	.word	0x0001fe60


	//   ....[64]....
        /*0e7c*/ 	.word	0x0001fe90


	//   ....[65]....
        /*0e80*/ 	.word	0x0001fec0


	//   ....[66]....
        /*0e84*/ 	.word	0x0001fef0


	//   ....[67]....
        /*0e88*/ 	.word	0x0001ff20


	//   ....[68]....
        /*0e8c*/ 	.word	0x0001ff50


	//   ....[69]....
        /*0e90*/ 	.word	0x0001ff80


	//   ....[70]....
        /*0e94*/ 	.word	0x0001ffb0


	//   ....[71]....
        /*0e98*/ 	.word	0x0001ffe0


	//   ....[72]....
        /*0e9c*/ 	.word	0x00020010


	//   ....[73]....
        /*0ea0*/ 	.word	0x00020040


	//   ....[74]....
        /*0ea4*/ 	.word	0x00020070


	//   ....[75]....
        /*0ea8*/ 	.word	0x000200a0


	//   ....[76]....
        /*0eac*/ 	.word	0x000200d0


	//   ....[77]....
        /*0eb0*/ 	.word	0x00020100


	//   ....[78]....
        /*0eb4*/ 	.word	0x00020130


	//   ....[79]....
        /*0eb8*/ 	.word	0x00020160


	//   ....[80]....
        /*0ebc*/ 	.word	0x00020190


	//   ....[81]....
        /*0ec0*/ 	.word	0x000201c0


	//   ....[82]....
        /*0ec4*/ 	.word	0x000201f0


	//   ....[83]....
        /*0ec8*/ 	.word	0x00020220


	//   ....[84]....
        /*0ecc*/ 	.word	0x00020250


	//   ....[85]....
        /*0ed0*/ 	.word	0x00020280


	//   ....[86]....
        /*0ed4*/ 	.word	0x000202b0


	//   ....[87]....
        /*0ed8*/ 	.word	0x000202e0


	//   ....[88]....
        /*0edc*/ 	.word	0x00020310


	//   ....[89]....
        /*0ee0*/ 	.word	0x00020340


	//   ....[90]....
        /*0ee4*/ 	.word	0x00020370


	//   ....[91]....
        /*0ee8*/ 	.word	0x000203a0


	//   ....[92]....
        /*0eec*/ 	.word	0x000203d0


	//   ....[93]....
        /*0ef0*/ 	.word	0x00020400


	//   ....[94]....
        /*0ef4*/ 	.word	0x00020430


	//   ....[95]....
        /*0ef8*/ 	.word	0x00020460


	//   ....[96]....
        /*0efc*/ 	.word	0x00020490


	//   ....[97]....
        /*0f00*/ 	.word	0x000204c0


	//   ....[98]....
        /*0f04*/ 	.word	0x000204f0


	//   ....[99]....
        /*0f08*/ 	.word	0x00020520


	//   ....[100]....
        /*0f0c*/ 	.word	0x00020550


	//   ....[101]....
        /*0f10*/ 	.word	0x00020580


	//   ....[102]....
        /*0f14*/ 	.word	0x000205b0


	//   ....[103]....
        /*0f18*/ 	.word	0x000205d0


	//   ....[104]....
        /*0f1c*/ 	.word	0x000205f0


	//   ....[105]....
        /*0f20*/ 	.word	0x00020620


	//   ....[106]....
        /*0f24*/ 	.word	0x00020650


	//   ....[107]....
        /*0f28*/ 	.word	0x00020660


	//   ....[108]....
        /*0f2c*/ 	.word	0x00020670


	//   ....[109]....
        /*0f30*/ 	.word	0x00020680


	//   ....[110]....
        /*0f34*/ 	.word	0x00020690


	//   ....[111]....
        /*0f38*/ 	.word	0x000206a0


	//   ....[112]....
        /*0f3c*/ 	.word	0x000206d0


	//   ....[113]....
        /*0f40*/ 	.word	0x00020700


	//   ....[114]....
        /*0f44*/ 	.word	0x00020730


	//   ....[115]....
        /*0f48*/ 	.word	0x00020760


	//   ....[116]....
        /*0f4c*/ 	.word	0x00020790


	//   ....[117]....
        /*0f50*/ 	.word	0x000207c0


	//   ....[118]....
        /*0f54*/ 	.word	0x000207f0


	//   ....[119]....
        /*0f58*/ 	.word	0x00020810


	//   ....[120]....
        /*0f5c*/ 	.word	0x00020840


	//   ....[121]....
        /*0f60*/ 	.word	0x00020850


	//   ....[122]....
        /*0f64*/ 	.word	0x00020860


	//   ....[123]....
        /*0f68*/ 	.word	0x00020870


	//   ....[124]....
        /*0f6c*/ 	.word	0x000210f0


	//   ....[125]....
        /*0f70*/ 	.word	0x00021150


	//   ....[126]....
        /*0f74*/ 	.word	0x000212f0


	//   ....[127]....
        /*0f78*/ 	.word	0x00021380


	//   ....[128]....
        /*0f7c*/ 	.word	0x000219d0


	//   ....[129]....
        /*0f80*/ 	.word	0x00021a00


	//   ....[130]....
        /*0f84*/ 	.word	0x00021b70


	//   ....[131]....
        /*0f88*/ 	.word	0x00021b90


	//   ....[132]....
        /*0f8c*/ 	.word	0x00021cd0


	//   ....[133]....
        /*0f90*/ 	.word	0x00021cf0


	//   ....[134]....
        /*0f94*/ 	.word	0x00021e40


	//   ....[135]....
        /*0f98*/ 	.word	0x00021e60


	//   ....[136]....
        /*0f9c*/ 	.word	0x000227b0


	//   ....[137]....
        /*0fa0*/ 	.word	0x000227c0


	//   ....[138]....
        /*0fa4*/ 	.word	0x00022950


	//   ....[139]....
        /*0fa8*/ 	.word	0x00022960


	//   ....[140]....
        /*0fac*/ 	.word	0x00022af0


	//   ....[141]....
        /*0fb0*/ 	.word	0x00022b00


	//   ....[142]....
        /*0fb4*/ 	.word	0x00022c90


	//   ....[143]....
        /*0fb8*/ 	.word	0x00022ca0


	//   ....[144]....
        /*0fbc*/ 	.word	0x00022ea0


	//   ....[145]....
        /*0fc0*/ 	.word	0x00023080


	//   ....[146]....
        /*0fc4*/ 	.word	0x000230b0


	//   ....[147]....
        /*0fc8*/ 	.word	0x000230e0


	//   ....[148]....
        /*0fcc*/ 	.word	0x00023110


	//   ....[149]....
        /*0fd0*/ 	.word	0x00023140


	//   ....[150]....
        /*0fd4*/ 	.word	0x00023170


	//   ....[151]....
        /*0fd8*/ 	.word	0x000232e0


	//   ....[152]....
        /*0fdc*/ 	.word	0x00023310


	//   ....[153]....
        /*0fe0*/ 	.word	0x00023340


	//   ....[154]....
        /*0fe4*/ 	.word	0x00023370


	//   ....[155]....
        /*0fe8*/ 	.word	0x000233a0


	//   ....[156]....
        /*0fec*/ 	.word	0x000233d0


	//   ....[157]....
        /*0ff0*/ 	.word	0x00023470


	//   ....[158]....
        /*0ff4*/ 	.word	0x000234d0


	//   ....[159]....
        /*0ff8*/ 	.word	0x00023560


	//   ....[160]....
        /*0ffc*/ 	.word	0x00024570


	//   ....[161]....
        /*1000*/ 	.word	0x00025fc0


	//   ....[162]....
        /*1004*/ 	.word	0x00026da0


	//   ....[163]....
        /*1008*/ 	.word	0x00026dc0


	//   ....[164]....
        /*100c*/ 	.word	0x00026de0


	//   ....[165]....
        /*1010*/ 	.word	0x00026e00


	//   ....[166]....
        /*1014*/ 	.word	0x00026ea0


	//   ....[167]....
        /*1018*/ 	.word	0x00026f30


	//   ....[168]....
        /*101c*/ 	.word	0x00026f60


	//   ....[169]....
        /*1020*/ 	.word	0x00026fe0


	//   ....[170]....
        /*1024*/ 	.word	0x00027010


	//   ....[171]....
        /*1028*/ 	.word	0x00027090


	//   ....[172]....
        /*102c*/ 	.word	0x000270c0


	//   ....[173]....
        /*1030*/ 	.word	0x00027140


	//   ....[174]....
        /*1034*/ 	.word	0x00027170


	//   ....[175]....
        /*1038*/ 	.word	0x000271f0


	//   ....[176]....
        /*103c*/ 	.word	0x00027200


	//   ....[177]....
        /*1040*/ 	.word	0x00027280


	//   ....[178]....
        /*1044*/ 	.word	0x00029d90


	//   ....[179]....
        /*1048*/ 	.word	0x00029dc0


	//   ....[180]....
        /*104c*/ 	.word	0x00029e00


	//   ....[181]....
        /*1050*/ 	.word	0x00029e30


	//   ....[182]....
        /*1054*/ 	.word	0x00029e60


	//   ....[183]....
        /*1058*/ 	.word	0x00029e90


	//   ....[184]....
        /*105c*/ 	.word	0x00029ec0


	//   ....[185]....
        /*1060*/ 	.word	0x00029ef0


	//   ....[186]....
        /*1064*/ 	.word	0x0002a080


	//   ....[187]....
        /*1068*/ 	.word	0x0002a0b0


	//   ....[188]....
        /*106c*/ 	.word	0x0002a0e0


	//   ....[189]....
        /*1070*/ 	.word	0x0002a110


	//   ....[190]....
        /*1074*/ 	.word	0x0002a140


	//   ....[191]....
        /*1078*/ 	.word	0x0002a170


	//   ....[192]....
        /*107c*/ 	.word	0x0002a240


	//   ....[193]....
        /*1080*/ 	.word	0x0002a260


	//   ....[194]....
        /*1084*/ 	.word	0x0002a2d0


	//   ....[195]....
        /*1088*/ 	.word	0x0002a9b0


	//   ....[196]....
        /*108c*/ 	.word	0x0002ae50


	//   ....[197]....
        /*1090*/ 	.word	0x0002af00


	//   ....[198]....
        /*1094*/ 	.word	0x0002af90


	//   ....[199]....
        /*1098*/ 	.word	0x0002afe0


	//   ....[200]....
        /*109c*/ 	.word	0x0002b030


	//   ....[201]....
        /*10a0*/ 	.word	0x0002b0c0


	//   ....[202]....
        /*10a4*/ 	.word	0x0002b150


	//   ....[203]....
        /*10a8*/ 	.word	0x0002b1a0


	//   ....[204]....
        /*10ac*/ 	.word	0x0002b1f0


	//   ....[205]....
        /*10b0*/ 	.word	0x0002b280


	//   ....[206]....
        /*10b4*/ 	.word	0x0002b310


	//   ....[207]....
        /*10b8*/ 	.word	0x0002b360


	//   ....[208]....
        /*10bc*/ 	.word	0x0002b3b0


	//   ....[209]....
        /*10c0*/ 	.word	0x0002b440


	//   ....[210]....
        /*10c4*/ 	.word	0x0002b4d0


	//   ....[211]....
        /*10c8*/ 	.word	0x0002b520


	//   ....[212]....
        /*10cc*/ 	.word	0x0002b570


	//   ....[213]....
        /*10d0*/ 	.word	0x0002b660


	//   ....[214]....
        /*10d4*/ 	.word	0x0002b710


	//   ....[215]....
        /*10d8*/ 	.word	0x0002b760


	//   ....[216]....
        /*10dc*/ 	.word	0x0002b7b0


	//   ....[217]....
        /*10e0*/ 	.word	0x0002b8f0


	//   ....[218]....
        /*10e4*/ 	.word	0x0002b940


	//   ....[219]....
        /*10e8*/ 	.word	0x0002b990


	//   ....[220]....
        /*10ec*/ 	.word	0x0002b9e0


	//   ....[221]....
        /*10f0*/ 	.word	0x0002bb00


	//   ....[222]....
        /*10f4*/ 	.word	0x0002bba0


	//   ....[223]....
        /*10f8*/ 	.word	0x0002bc00


	//   ....[224]....
        /*10fc*/ 	.word	0x0002bc80


	//   ....[225]....
        /*1100*/ 	.word	0x0002bd80


	//   ....[226]....
        /*1104*/ 	.word	0x0002bdd0


	//   ....[227]....
        /*1108*/ 	.word	0x0002be20


	//   ....[228]....
        /*110c*/ 	.word	0x0002be70


	//   ....[229]....
        /*1110*/ 	.word	0x0002c260


	//   ....[230]....
        /*1114*/ 	.word	0x0002c380


	//   ....[231]....
        /*1118*/ 	.word	0x0002c4b0


	//   ....[232]....
        /*111c*/ 	.word	0x0002c5e0


	//   ....[233]....
        /*1120*/ 	.word	0x0002c710


	//   ....[234]....
        /*1124*/ 	.word	0x0002c7b0


	//   ....[235]....
        /*1128*/ 	.word	0x0002c810


	//   ....[236]....
        /*112c*/ 	.word	0x0002c890


	//   ....[237]....
        /*1130*/ 	.word	0x0002c8f0


	//   ....[238]....
        /*1134*/ 	.word	0x0002c970


	//   ....[239]....
        /*1138*/ 	.word	0x0002c9d0


	//   ....[240]....
        /*113c*/ 	.word	0x0002ca50


	//   ....[241]....
        /*1140*/ 	.word	0x0002cab0


	//   ....[242]....
        /*1144*/ 	.word	0x0002cb30


	//   ....[243]....
        /*1148*/ 	.word	0x0002cb90


	//   ....[244]....
        /*114c*/ 	.word	0x0002cbf0


	//   ....[245]....
        /*1150*/ 	.word	0x0002cc50


	//   ....[246]....
        /*1154*/ 	.word	0x0002ccb0


	//   ....[247]....
        /*1158*/ 	.word	0x0002cd10


	//   ....[248]....
        /*115c*/ 	.word	0x0002cd90


	//   ....[249]....
        /*1160*/ 	.word	0x0002cdf0


	//   ....[250]....
        /*1164*/ 	.word	0x0002ce70


	//   ....[251]....
        /*1168*/ 	.word	0x0002ced0


	//   ....[252]....
        /*116c*/ 	.word	0x0002cf50


	//   ....[253]....
        /*1170*/ 	.word	0x0002cfb0


	//   ....[254]....
        /*1174*/ 	.word	0x0002d030


	//   ....[255]....
        /*1178*/ 	.word	0x0002d090


	//   ....[0]....
        /*117c*/ 	.word	0x0002d110


	//   ....[1]....
        /*1180*/ 	.word	0x0002d170


	//   ....[2]....
        /*1184*/ 	.word	0x0002d1f0


	//   ....[3]....
        /*1188*/ 	.word	0x0002d250


	//   ....[4]....
        /*118c*/ 	.word	0x0002d2d0


	//   ....[5]....
        /*1190*/ 	.word	0x0002d330


	//   ....[6]....
        /*1194*/ 	.word	0x0002d3b0


	//   ....[7]....
        /*1198*/ 	.word	0x0002d410


	//   ....[8]....
        /*119c*/ 	.word	0x0002d480


	//   ....[9]....
        /*11a0*/ 	.word	0x0002d4e0


	//   ....[10]....
        /*11a4*/ 	.word	0x0002d550


	//   ....[11]....
        /*11a8*/ 	.word	0x0002d5b0


	//   ....[12]....
        /*11ac*/ 	.word	0x0002d630


	//   ....[13]....
        /*11b0*/ 	.word	0x0002d690


	//   ....[14]....
        /*11b4*/ 	.word	0x0002d700


	//   ....[15]....
        /*11b8*/ 	.word	0x0002d760


	//   ....[16]....
        /*11bc*/ 	.word	0x0002d7d0


	//   ....[17]....
        /*11c0*/ 	.word	0x0002d830


	//   ....[18]....
        /*11c4*/ 	.word	0x0002d8b0


	//   ....[19]....
        /*11c8*/ 	.word	0x0002d910


	//   ....[20]....
        /*11cc*/ 	.word	0x0002d970


	//   ....[21]....
        /*11d0*/ 	.word	0x0002d9d0


	//   ....[22]....
        /*11d4*/ 	.word	0x0002da50


	//   ....[23]....
        /*11d8*/ 	.word	0x0002dab0


	//   ....[24]....
        /*11dc*/ 	.word	0x0002db30


	//   ....[25]....
        /*11e0*/ 	.word	0x0002db90


	//   ....[26]....
        /*11e4*/ 	.word	0x0002dc00


	//   ....[27]....
        /*11e8*/ 	.word	0x0002dc60


	//   ....[28]....
        /*11ec*/ 	.word	0x0002dcd0


	//   ....[29]....
        /*11f0*/ 	.word	0x0002dd30


	//   ....[30]....
        /*11f4*/ 	.word	0x0002dd90


	//   ....[31]....
        /*11f8*/ 	.word	0x0002ddf0


	//   ....[32]....
        /*11fc*/ 	.word	0x0002de60


	//   ....[33]....
        /*1200*/ 	.word	0x0002dec0


	//   ....[34]....
        /*1204*/ 	.word	0x0002df40


	//   ....[35]....
        /*1208*/ 	.word	0x0002dfb0


	//   ....[36]....
        /*120c*/ 	.word	0x0002e040


	//   ....[37]....
        /*1210*/ 	.word	0x0002e1b0


	//   ....[38]....
        /*1214*/ 	.word	0x0002e200


	//   ....[39]....
        /*1218*/ 	.word	0x0002e290


	//   ....[40]....
        /*121c*/ 	.word	0x0002e320


	//   ....[41]....
        /*1220*/ 	.word	0x0002e3b0


	//   ....[42]....
        /*1224*/ 	.word	0x0002e440


	//   ....[43]....
        /*1228*/ 	.word	0x0002e4d0


	//   ....[44]....
        /*122c*/ 	.word	0x0002e560


	//   ....[45]....
        /*1230*/ 	.word	0x0002e620


	//   ....[46]....
        /*1234*/ 	.word	0x0002e910


	//   ....[47]....
        /*1238*/ 	.word	0x0002eb20


	//   ....[48]....
        /*123c*/ 	.word	0x0002eb70


	//   ....[49]....
        /*1240*/ 	.word	0x0002ebd0


	//   ....[50]....
        /*1244*/ 	.word	0x0002ecb0


	//   ....[51]....
        /*1248*/ 	.word	0x0002ed70


	//   ....[52]....
        /*124c*/ 	.word	0x0002ee00


	//   ....[53]....
        /*1250*/ 	.word	0x0002eee0


	//   ....[54]....
        /*1254*/ 	.word	0x0002ef70


	//   ....[55]....
        /*1258*/ 	.word	0x0002f050


	//   ....[56]....
        /*125c*/ 	.word	0x0002f0e0


	//   ....[57]....
        /*1260*/ 	.word	0x0002f1c0


	//   ....[58]....
        /*1264*/ 	.word	0x0002f250


	//   ....[59]....
        /*1268*/ 	.word	0x0002f330


	//   ....[60]....
        /*126c*/ 	.word	0x0002f3c0


	//   ....[61]....
        /*1270*/ 	.word	0x0002f490


	//   ....[62]....
        /*1274*/ 	.word	0x0002f590


	//   ....[63]....
        /*1278*/ 	.word	0x0002f870


	//   ....[64]....
        /*127c*/ 	.word	0x0002f910


	//   ....[65]....
        /*1280*/ 	.word	0x0002fa30


	//   ....[66]....
        /*1284*/ 	.word	0x0002fab0


	//   ....[67]....
        /*1288*/ 	.word	0x0002fb30


	//   ....[68]....
        /*128c*/ 	.word	0x0002fbb0


	//   ....[69]....
        /*1290*/ 	.word	0x0002fc30


	//   ....[70]....
        /*1294*/ 	.word	0x0002fcc0


	//   ....[71]....
        /*1298*/ 	.word	0x0002fd60


	//   ....[72]....
        /*129c*/ 	.word	0x0002fe10


	//   ....[73]....
        /*12a0*/ 	.word	0x0002fe90


	//   ....[74]....
        /*12a4*/ 	.word	0x0002ff10


	//   ....[75]....
        /*12a8*/ 	.word	0x0002ff90


	//   ....[76]....
        /*12ac*/ 	.word	0x00030020


	//   ....[77]....
        /*12b0*/ 	.word	0x000300a0


	//   ....[78]....
        /*12b4*/ 	.word	0x00030140


	//   ....[79]....
        /*12b8*/ 	.word	0x000301d0


	//   ....[80]....
        /*12bc*/ 	.word	0x00030300


	//----- nvinfo : EIATTR_REG_RECONFIG
	.align		4
.L_579:
        /*12c0*/ 	.byte	0x01, 0x54
	.zero		2


	//----- nvinfo : EIATTR_SYSCALL_OFFSETS
	.align		4
        /*12c4*/ 	.byte	0x04, 0x46
        /*12c6*/ 	.short	(.L_581 - .L_580)


	//   ....[0]....
.L_580:
        /*12c8*/ 	.word	0x00001b10


	//   ....[1]....
        /*12cc*/ 	.word	0x00001c60


	//   ....[2]....
        /*12d0*/ 	.word	0x0000d020


	//   ....[3]....
        /*12d4*/ 	.word	0x0000d320


	//   ....[4]....
        /*12d8*/ 	.word	0x000259e0


	//   ....[5]....
        /*12dc*/ 	.word	0x00025b80


	//   ....[6]....
        /*12e0*/ 	.word	0x00025cf0


	//   ....[7]....
        /*12e4*/ 	.word	0x00025e40


	//   ....[8]....
        /*12e8*/ 	.word	0x00026980


	//----- nvinfo : EIATTR_MBARRIER_INSTR_OFFSETS
	.align		4
.L_581:
        /*12ec*/ 	.byte	0x04, 0x39
        /*12ee*/ 	.short	(.L_583 - .L_582)


	//   ....[0]....
.L_582:
        /*12f0*/ 	.word	0x000002d0
        /*12f4*/ 	.word	0x000000ff
        /*12f8*/ 	.word	0x00038800
        /*12fc*/ 	.short	0x0100
        /*12fe*/ 	.byte	0x08
	.zero		1


	//   ....[1]....
        /*1300*/ 	.word	0x000002e0
        /*1304*/ 	.word	0x000000ff
        /*1308*/ 	.word	0x00038820
        /*130c*/ 	.short	0x0100
        /*130e*/ 	.byte	0x08
	.zero		1


	//   ....[2]....
        /*1310*/ 	.word	0x000003d0
        /*1314*/ 	.word	0x000000ff
        /*1318*/ 	.word	0x00038830
        /*131c*/ 	.short	0x0100
        /*131e*/ 	.byte	0x08
	.zero		1


	//   ....[3]....
        /*1320*/ 	.word	0x000003e0
        /*1324*/ 	.word	0x000000ff
        /*1328*/ 	.word	0x00038840
        /*132c*/ 	.short	0x0100
        /*132e*/ 	.byte	0x08
	.zero		1


	//   ....[4]....
        /*1330*/ 	.word	0x000003f0
        /*1334*/ 	.word	0x000000ff
        /*1338*/ 	.word	0x00038838
        /*133c*/ 	.short	0x0100
        /*133e*/ 	.byte	0x08
	.zero		1


	//   ....[5]....
        /*1340*/ 	.word	0x00000400
        /*1344*/ 	.word	0x000000ff
        /*1348*/ 	.word	0x00038848
        /*134c*/ 	.short	0x0100
        /*134e*/ 	.byte	0x08
	.zero		1


	//   ....[6]....
        /*1350*/ 	.word	0x00000530
        /*1354*/ 	.word	0x000000ff
        /*1358*/ 	.word	0x00038850
        /*135c*/ 	.short	0x0100
        /*135e*/ 	.byte	0x08
	.zero		1


	//   ....[7]....
        /*1360*/ 	.word	0x00000540
        /*1364*/ 	.word	0x000000ff
        /*1368*/ 	.word	0x00038860
        /*136c*/ 	.short	0x0100
        /*136e*/ 	.byte	0x08
	.zero		1


	//   ....[8]....
        /*1370*/ 	.word	0x00000550
        /*1374*/ 	.word	0x000000ff
        /*1378*/ 	.word	0x00038858
        /*137c*/ 	.short	0x0100
        /*137e*/ 	.byte	0x08
	.zero		1


	//   ....[9]....
        /*1380*/ 	.word	0x00000560
        /*1384*/ 	.word	0x000000ff
        /*1388*/ 	.word	0x00038868
        /*138c*/ 	.short	0x0100
        /*138e*/ 	.byte	0x08
	.zero		1


	//   ....[10]....
        /*1390*/ 	.word	0x00000650
        /*1394*/ 	.word	0x000000ff
        /*1398*/ 	.word	0x00038870
        /*139c*/ 	.short	0x0100
        /*139e*/ 	.byte	0x06
	.zero		1


	//   ....[11]....
        /*13a0*/ 	.word	0x00000660
        /*13a4*/ 	.word	0x000000ff
        /*13a8*/ 	.word	0x00038880
        /*13ac*/ 	.short	0x0100
        /*13ae*/ 	.byte	0x06
	.zero		1


	//   ....[12]....
        /*13b0*/ 	.word	0x00000670
        /*13b4*/ 	.word	0x000000ff
        /*13b8*/ 	.word	0x00038878
        /*13bc*/ 	.short	0x0100
        /*13be*/ 	.byte	0x06
	.zero		1


	//   ....[13]....
        /*13c0*/ 	.word	0x00000680
        /*13c4*/ 	.word	0x000000ff
        /*13c8*/ 	.word	0x00038888
        /*13cc*/ 	.short	0x0100
        /*13ce*/ 	.byte	0x06
	.zero		1


	//   ....[14]....
        /*13d0*/ 	.word	0x000007b0
        /*13d4*/ 	.word	0x000000ff
        /*13d8*/ 	.word	0x00038890
        /*13dc*/ 	.short	0x0100
        /*13de*/ 	.byte	0x08
	.zero		1


	//   ....[15]....
        /*13e0*/ 	.word	0x000007c0
        /*13e4*/ 	.word	0x000000ff
        /*13e8*/ 	.word	0x000388a0
        /*13ec*/ 	.short	0x0100
        /*13ee*/ 	.byte	0x08
	.zero		1


	//   ....[16]....
        /*13f0*/ 	.word	0x000007d0
        /*13f4*/ 	.word	0x000000ff
        /*13f8*/ 	.word	0x00038898
        /*13fc*/ 	.short	0x0100
        /*13fe*/ 	.byte	0x08
	.zero		1


	//   ....[17]....
        /*1400*/ 	.word	0x000007e0
        /*1404*/ 	.word	0x000000ff
        /*1408*/ 	.word	0x000388a8
        /*140c*/ 	.short	0x0100
        /*140e*/ 	.byte	0x08
	.zero		1


	//   ....[18]....
        /*1410*/ 	.word	0x00000910
        /*1414*/ 	.word	0x000000ff
        /*1418*/ 	.word	0x000388b0
        /*141c*/ 	.short	0x0100
        /*141e*/ 	.byte	0x08
	.zero		1


	//   ....[19]....
        /*1420*/ 	.word	0x00000920
        /*1424*/ 	.word	0x000000ff
        /*1428*/ 	.word	0x000388c0
        /*142c*/ 	.short	0x0100
        /*142e*/ 	.byte	0x08
	.zero		1


	//   ....[20]....
        /*1430*/ 	.word	0x00000930
        /*1434*/ 	.word	0x000000ff
        /*1438*/ 	.word	0x000388b8
        /*143c*/ 	.short	0x0100
        /*143e*/ 	.byte	0x08
	.zero		1


	//   ....[21]....
        /*1440*/ 	.word	0x00000940
        /*1444*/ 	.word	0x000000ff
        /*1448*/ 	.word	0x000388c8
        /*144c*/ 	.short	0x0100
        /*144e*/ 	.byte	0x08
	.zero		1


	//   ....[22]....
        /*1450*/ 	.word	0x00003210
        /*1454*/ 	.word	0x0000006f
        /*1458*/ 	.word	0x00038890
        /*145c*/ 	.short	0x010a
        /*145e*/ 	.byte	0x3f
	.zero		1


	//   ....[23]....
        /*1460*/ 	.word	0x00007550
        /*1464*/ 	.word	0x0000006f
        /*1468*/ 	.word	0x00038890
        /*146c*/ 	.short	0x010a
        /*146e*/ 	.byte	0x3f
	.zero		1


	//   ....[24]....
        /*1470*/ 	.word	0x0000b920
        /*1474*/ 	.word	0x0000006f
        /*1478*/ 	.word	0x00038890
        /*147c*/ 	.short	0x010a
        /*147e*/ 	.byte	0x3f
	.zero		1


	//   ....[25]....
        /*1480*/ 	.word	0x0000bec0
        /*1484*/ 	.word	0x00000030
        /*1488*/ 	.word	0x00000000
        /*148c*/ 	.short	0x0101
        /*148e*/ 	.byte	0x3f
	.zero		1


	//   ....[26]....
        /*1490*/ 	.word	0x0000bf00
        /*1494*/ 	.word	0x0000006f
        /*1498*/ 	.word	0x000388b0
        /*149c*/ 	.short	0x010a
        /*149e*/ 	.byte	0x3f
	.zero		1


	//   ....[27]....
        /*14a0*/ 	.word	0x0000c500
        /*14a4*/ 	.word	0x0000006f
        /*14a8*/ 	.word	0x00000000
        /*14ac*/ 	.short	0x0101
        /*14ae*/ 	.byte	0x3f
	.zero		1


	//   ....[28]....
        /*14b0*/ 	.word	0x0000d0b0
        /*14b4*/ 	.word	0x00000012
        /*14b8*/ 	.word	0x00038800
        /*14bc*/ 	.short	0x010a
        /*14be*/ 	.byte	0x3f
	.zero		1


	//   ....[29]....
        /*14c0*/ 	.word	0x0000d100
        /*14c4*/ 	.word	0x00000012
        /*14c8*/ 	.word	0x00038800
        /*14cc*/ 	.short	0x010a
        /*14ce*/ 	.byte	0x3f
	.zero		1


	//   ....[30]....
        /*14d0*/ 	.word	0x0000de90
        /*14d4*/ 	.word	0x00000012
        /*14d8*/ 	.word	0x00038800
        /*14dc*/ 	.short	0x010a
        /*14de*/ 	.byte	0x3f
	.zero		1


	//   ....[31]....
        /*14e0*/ 	.word	0x00012680
        /*14e4*/ 	.word	0x00000012
        /*14e8*/ 	.word	0x00038800
        /*14ec*/ 	.short	0x010a
        /*14ee*/ 	.byte	0x3f
	.zero		1


	//   ....[32]....
        /*14f0*/ 	.word	0x00016910
        /*14f4*/ 	.word	0x00000004
        /*14f8*/ 	.word	0x00038830
        /*14fc*/ 	.short	0x010a
        /*14fe*/ 	.byte	0x3f
	.zero		1


	//   ....[33]....
        /*1500*/ 	.word	0x00016980
        /*1504*/ 	.word	0x00000004
        /*1508*/ 	.word	0x00038830
        /*150c*/ 	.short	0x010a
        /*150e*/ 	.byte	0x3f
	.zero		1


	//   ....[34]....
        /*1510*/ 	.word	0x00018390
        /*1514*/ 	.word	0x00000004
        /*1518*/ 	.word	0x00000000
        /*151c*/ 	.short	0x0101
        /*151e*/ 	.byte	0x3f
	.zero		1


	//   ....[35]....
        /*1520*/ 	.word	0x000190a0
        /*1524*/ 	.word	0x00000003
        /*1528*/ 	.word	0x00038830
        /*152c*/ 	.short	0x010a
        /*152e*/ 	.byte	0x3f
	.zero		1


	//   ....[36]....
        /*1530*/ 	.word	0x000190f0
        /*1534*/ 	.word	0x00000003
        /*1538*/ 	.word	0x00038830
        /*153c*/ 	.short	0x010a
        /*153e*/ 	.byte	0x3f
	.zero		1


	//   ....[37]....
        /*1540*/ 	.word	0x00019530
        /*1544*/ 	.word	0x00000003
        /*1548*/ 	.word	0x00038850
        /*154c*/ 	.short	0x010a
        /*154e*/ 	.byte	0x3f
	.zero		1


	//   ....[38]....
        /*1550*/ 	.word	0x00019570
        /*1554*/ 	.word	0x00000003
        /*1558*/ 	.word	0x00038850
        /*155c*/ 	.short	0x010a
        /*155e*/ 	.byte	0x3f
	.zero		1


	//   ....[39]....
        /*1560*/ 	.word	0x0001aa00
        /*1564*/ 	.word	0x0000000d
        /*1568*/ 	.word	0x00000000
        /*156c*/ 	.short	0x0101
        /*156e*/ 	.byte	0x3f
	.zero		1


	//   ....[40]....
        /*1570*/ 	.word	0x0001b3e0
        /*1574*/ 	.word	0x0000000d
        /*1578*/ 	.word	0x00000000
        /*157c*/ 	.short	0x0101
        /*157e*/ 	.byte	0x3f
	.zero		1


	//   ....[41]....
        /*1580*/ 	.word	0x0001bf00
        /*1584*/ 	.word	0x00000000
        /*1588*/ 	.word	0x00038830
        /*158c*/ 	.short	0x010a
        /*158e*/ 	.byte	0x3f
	.zero		1


	//   ....[42]....
        /*1590*/ 	.word	0x0001bf50
        /*1594*/ 	.word	0x00000000
        /*1598*/ 	.word	0x00038830
        /*159c*/ 	.short	0x010a
        /*159e*/ 	.byte	0x3f
	.zero		1


	//   ....[43]....
        /*15a0*/ 	.word	0x0001c360
        /*15a4*/ 	.word	0x00000003
        /*15a8*/ 	.word	0x00038850
        /*15ac*/ 	.short	0x010a
        /*15ae*/ 	.byte	0x3f
	.zero		1


	//   ....[44]....
        /*15b0*/ 	.word	0x0001c3a0
        /*15b4*/ 	.word	0x00000003
        /*15b8*/ 	.word	0x00038850
        /*15bc*/ 	.short	0x010a
        /*15be*/ 	.byte	0x3f
	.zero		1


	//   ....[45]....
        /*15c0*/ 	.word	0x0001d3a0
        /*15c4*/ 	.word	0x000000cc
        /*15c8*/ 	.word	0x00000000
        /*15cc*/ 	.short	0x0101
        /*15ce*/ 	.byte	0x3f
	.zero		1


	//   ....[46]....
        /*15d0*/ 	.word	0x0001d880
        /*15d4*/ 	.word	0x0000000d
        /*15d8*/ 	.word	0x00000000
        /*15dc*/ 	.short	0x0101
        /*15de*/ 	.byte	0x3f
	.zero		1


	//   ....[47]....
        /*15e0*/ 	.word	0x0001e2d0
        /*15e4*/ 	.word	0x0000000c
        /*15e8*/ 	.word	0x00038850
        /*15ec*/ 	.short	0x010a
        /*15ee*/ 	.byte	0x3f
	.zero		1


	//   ....[48]....
        /*15f0*/ 	.word	0x0001e350
        /*15f4*/ 	.word	0x0000000c
        /*15f8*/ 	.word	0x00038850
        /*15fc*/ 	.short	0x010a
        /*15fe*/ 	.byte	0x3f
	.zero		1


	//   ....[49]....
        /*1600*/ 	.word	0x0001e940
        /*1604*/ 	.word	0x00000012
        /*1608*/ 	.word	0x00000000
        /*160c*/ 	.short	0x0101
        /*160e*/ 	.byte	0x3f
	.zero		1


	//   ....[50]....
        /*1610*/ 	.word	0x000219b0
        /*1614*/ 	.word	0x00000000
        /*1618*/ 	.word	0x00000000
        /*161c*/ 	.short	0x0101
        /*161e*/ 	.byte	0x3f
	.zero		1


	//   ....[51]....
        /*1620*/ 	.word	0x00024660
        /*1624*/ 	.word	0x00000004
        /*1628*/ 	.word	0x00038820
        /*162c*/ 	.short	0x010a
        /*162e*/ 	.byte	0x3f
	.zero		1


	//   ....[52]....
        /*1630*/ 	.word	0x00024750
        /*1634*/ 	.word	0x00000005
        /*1638*/ 	.word	0x000388a0
        /*163c*/ 	.short	0x010a
        /*163e*/ 	.byte	0x3f
	.zero		1


	//   ....[53]....
        /*1640*/ 	.word	0x00024aa0
        /*1644*/ 	.word	0x00000005
        /*1648*/ 	.word	0x000388c0
        /*164c*/ 	.short	0x010a
        /*164e*/ 	.byte	0x3f
	.zero		1


	//   ....[54]....
        /*1650*/ 	.word	0x00024f50
        /*1654*/ 	.word	0x00000006
        /*1658*/ 	.word	0x000388a0
        /*165c*/ 	.short	0x010a
        /*165e*/ 	.byte	0x3f
	.zero		1


	//   ....[55]....
        /*1660*/ 	.word	0x00025290
        /*1664*/ 	.word	0x00000006
        /*1668*/ 	.word	0x000388c0
        /*166c*/ 	.short	0x010a
        /*166e*/ 	.byte	0x3f
	.zero		1


	//   ....[56]....
        /*1670*/ 	.word	0x00026290
        /*1674*/ 	.word	0x00000000
        /*1678*/ 	.word	0x00038880
        /*167c*/ 	.short	0x010a
        /*167e*/ 	.byte	0x3f
	.zero		1


	//   ....[57]....
        /*1680*/ 	.word	0x000264b0
        /*1684*/ 	.word	0x00000000
        /*1688*/ 	.word	0x00038840
        /*168c*/ 	.short	0x010a
        /*168e*/ 	.byte	0x3f
	.zero		1


	//   ....[58]....
        /*1690*/ 	.word	0x00027370
        /*1694*/ 	.word	0x00000009
        /*1698*/ 	.word	0x00038800
        /*169c*/ 	.short	0x0107
        /*169e*/ 	.byte	0x3f
	.zero		1


	//   ....[59]....
        /*16a0*/ 	.word	0x00027470
        /*16a4*/ 	.word	0x00000002
        /*16a8*/ 	.word	0x00038800
        /*16ac*/ 	.short	0x0101
        /*16ae*/ 	.byte	0x3f
	.zero		1


	//   ....[60]....
        /*16b0*/ 	.word	0x00027490
        /*16b4*/ 	.word	0x00000002
        /*16b8*/ 	.word	0x00038820
        /*16bc*/ 	.short	0x010a
        /*16be*/ 	.byte	0x3f
	.zero		1


	//   ....[61]....
        /*16c0*/ 	.word	0x000277e0
        /*16c4*/ 	.word	0x00000006
        /*16c8*/ 	.word	0x00038880
        /*16cc*/ 	.short	0x010a
        /*16ce*/ 	.byte	0x3f
	.zero		1


	//   ....[62]....
        /*16d0*/ 	.word	0x00027b50
        /*16d4*/ 	.word	0x00000006
        /*16d8*/ 	.word	0x00038840
        /*16dc*/ 	.short	0x010a
        /*16de*/ 	.byte	0x3f
	.zero		1


	//   ....[63]....
        /*16e0*/ 	.word	0x00027f40
        /*16e4*/ 	.word	0x00000003
        /*16e8*/ 	.word	0x00038870
        /*16ec*/ 	.short	0x010a
        /*16ee*/ 	.byte	0x3f
	.zero		1


	//   ....[64]....
        /*16f0*/ 	.word	0x00027fb0
        /*16f4*/ 	.word	0x00000003
        /*16f8*/ 	.word	0x00038860
        /*16fc*/ 	.short	0x010a
        /*16fe*/ 	.byte	0x3f
	.zero		1


	//   ....[65]....
        /*1700*/ 	.word	0x00028be0
        /*1704*/ 	.word	0x00000003
        /*1708*/ 	.word	0x00038850
        /*170c*/ 	.short	0x0101
        /*170e*/ 	.byte	0x3f
	.zero		1


	//   ....[66]....
        /*1710*/ 	.word	0x00028c60
        /*1714*/ 	.word	0x00000003
        /*1718*/ 	.word	0x00000000
        /*171c*/ 	.short	0x0101
        /*171e*/ 	.byte	0x3f
	.zero		1


	//   ....[67]....
        /*1720*/ 	.word	0x00028e90
        /*1724*/ 	.word	0x00000000
        /*1728*/ 	.word	0x00038870
        /*172c*/ 	.short	0x010a
        /*172e*/ 	.byte	0x3f
	.zero		1


	//   ....[68]....
        /*1730*/ 	.word	0x00028f00
        /*1734*/ 	.word	0x00000000
        /*1738*/ 	.word	0x00038860
        /*173c*/ 	.short	0x010a
        /*173e*/ 	.byte	0x3f
	.zero		1


	//   ....[69]....
        /*1740*/ 	.word	0x00029b20
        /*1744*/ 	.word	0x00000000
        /*1748*/ 	.word	0x00038850
        /*174c*/ 	.short	0x0101
        /*174e*/ 	.byte	0x3f
	.zero		1


	//   ....[70]....
        /*1750*/ 	.word	0x00029b70
        /*1754*/ 	.word	0x00000000
        /*1758*/ 	.word	0x00000000
        /*175c*/ 	.short	0x0101
        /*175e*/ 	.byte	0x3f
	.zero		1


	//   ....[71]....
        /*1760*/ 	.word	0x0002a930
        /*1764*/ 	.word	0x00000000
        /*1768*/ 	.word	0x00038820
        /*176c*/ 	.short	0x010a
        /*176e*/ 	.byte	0x3f
	.zero		1


	//   ....[72]....
        /*1770*/ 	.word	0x0002aae0
        /*1774*/ 	.word	0x00000006
        /*1778*/ 	.word	0x00000000
        /*177c*/ 	.short	0x010a
        /*177e*/ 	.byte	0x3f
	.zero		1


	//   ....[73]....
        /*1780*/ 	.word	0x0002ab50
        /*1784*/ 	.word	0x00000007
        /*1788*/ 	.word	0x00000000
        /*178c*/ 	.short	0x010a
        /*178e*/ 	.byte	0x3f
	.zero		1


	//   ....[74]....
        /*1790*/ 	.word	0x0002abb0
        /*1794*/ 	.word	0x00000004
        /*1798*/ 	.word	0x00038860
        /*179c*/ 	.short	0x010a
        /*179e*/ 	.byte	0x3f
	.zero		1


	//   ....[75]....
        /*17a0*/ 	.word	0x0002ac00
        /*17a4*/ 	.word	0x00000003
        /*17a8*/ 	.word	0x00038860
        /*17ac*/ 	.short	0x010a
        /*17ae*/ 	.byte	0x3f
	.zero		1


	//   ....[76]....
        /*17b0*/ 	.word	0x0002ac40
        /*17b4*/ 	.word	0x00000004
        /*17b8*/ 	.word	0x00038880
        /*17bc*/ 	.short	0x010a
        /*17be*/ 	.byte	0x3f
	.zero		1


	//   ....[77]....
        /*17c0*/ 	.word	0x0002ac60
        /*17c4*/ 	.word	0x00000003
        /*17c8*/ 	.word	0x00038880
        /*17cc*/ 	.short	0x010a
        /*17ce*/ 	.byte	0x3f
	.zero		1


	//   ....[78]....
        /*17d0*/ 	.word	0x0002acc0
        /*17d4*/ 	.word	0x0000006f
        /*17d8*/ 	.word	0x00038890
        /*17dc*/ 	.short	0x010a
        /*17de*/ 	.byte	0x3f
	.zero		1


	//   ....[79]....
        /*17e0*/ 	.word	0x0002ad10
        /*17e4*/ 	.word	0x0000006f
        /*17e8*/ 	.word	0x00038890
        /*17ec*/ 	.short	0x010a
        /*17ee*/ 	.byte	0x3f
	.zero		1


	//   ....[80]....
        /*17f0*/ 	.word	0x0002ad60
        /*17f4*/ 	.word	0x0000006f
        /*17f8*/ 	.word	0x00038890
        /*17fc*/ 	.short	0x010a
        /*17fe*/ 	.byte	0x3f
	.zero		1


	//   ....[81]....
        /*1800*/ 	.word	0x0002adb0
        /*1804*/ 	.word	0x0000006f
        /*1808*/ 	.word	0x000388b0
        /*180c*/ 	.short	0x010a
        /*180e*/ 	.byte	0x3f
	.zero		1


	//   ....[82]....
        /*1810*/ 	.word	0x0002b5a0
        /*1814*/ 	.word	0x00000012
        /*1818*/ 	.word	0x00038800
        /*181c*/ 	.short	0x010a
        /*181e*/ 	.byte	0x3f
	.zero		1


	//   ....[83]....
        /*1820*/ 	.word	0x0002bf30
        /*1824*/ 	.word	0x00000012
        /*1828*/ 	.word	0x00038800
        /*182c*/ 	.short	0x010a
        /*182e*/ 	.byte	0x3f
	.zero		1


	//   ....[84]....
        /*1830*/ 	.word	0x0002bf80
        /*1834*/ 	.word	0x00000004
        /*1838*/ 	.word	0x00038830
        /*183c*/ 	.short	0x010a
        /*183e*/ 	.byte	0x3f
	.zero		1


	//   ....[85]....
        /*1840*/ 	.word	0x0002bfd0
        /*1844*/ 	.word	0x00000003
        /*1848*/ 	.word	0x00038830
        /*184c*/ 	.short	0x010a
        /*184e*/ 	.byte	0x3f
	.zero		1


	//   ....[86]....
        /*1850*/ 	.word	0x0002c020
        /*1854*/ 	.word	0x00000003
        /*1858*/ 	.word	0x00038850
        /*185c*/ 	.short	0x010a
        /*185e*/ 	.byte	0x3f
	.zero		1


	//   ....[87]....
        /*1860*/ 	.word	0x0002c070
        /*1864*/ 	.word	0x00000000
        /*1868*/ 	.word	0x00038830
        /*186c*/ 	.short	0x010a
        /*186e*/ 	.byte	0x3f
	.zero		1


	//   ....[88]....
        /*1870*/ 	.word	0x0002c0c0
        /*1874*/ 	.word	0x00000003
        /*1878*/ 	.word	0x00038850
        /*187c*/ 	.short	0x010a
        /*187e*/ 	.byte	0x3f
	.zero		1


	//   ....[89]....
        /*1880*/ 	.word	0x0002c110
        /*1884*/ 	.word	0x0000000c
        /*1888*/ 	.word	0x00038850
        /*188c*/ 	.short	0x010a
        /*188e*/ 	.byte	0x3f
	.zero		1


	//   ....[90]....
        /*1890*/ 	.word	0x0002e6f0
        /*1894*/ 	.word	0x00000003
        /*1898*/ 	.word	0x00038820
        /*189c*/ 	.short	0x010a
        /*189e*/ 	.byte	0x3f
	.zero		1


	//   ....[91]....
        /*18a0*/ 	.word	0x0002e740
        /*18a4*/ 	.word	0x00000005
        /*18a8*/ 	.word	0x000388a0
        /*18ac*/ 	.short	0x010a
        /*18ae*/ 	.byte	0x3f
	.zero		1


	//   ....[92]....
        /*18b0*/ 	.word	0x0002e790
        /*18b4*/ 	.word	0x00000005
        /*18b8*/ 	.word	0x000388c0
        /*18bc*/ 	.short	0x010a
        /*18be*/ 	.byte	0x3f
	.zero		1


	//   ....[93]....
        /*18c0*/ 	.word	0x0002e7e0
        /*18c4*/ 	.word	0x00000006
        /*18c8*/ 	.word	0x000388a0
        /*18cc*/ 	.short	0x010a
        /*18ce*/ 	.byte	0x3f
	.zero		1


	//   ....[94]....
        /*18d0*/ 	.word	0x0002e830
        /*18d4*/ 	.word	0x00000006
        /*18d8*/ 	.word	0x000388c0
        /*18dc*/ 	.short	0x010a
        /*18de*/ 	.byte	0x3f
	.zero		1


	//   ....[95]....
        /*18e0*/ 	.word	0x0002e9d0
        /*18e4*/ 	.word	0x00000000
        /*18e8*/ 	.word	0x00038880
        /*18ec*/ 	.short	0x010a
        /*18ee*/ 	.byte	0x3f
	.zero		1


	//   ....[96]....
        /*18f0*/ 	.word	0x0002ea20
        /*18f4*/ 	.word	0x00000000
        /*18f8*/ 	.word	0x00038840
        /*18fc*/ 	.short	0x010a
        /*18fe*/ 	.byte	0x3f
	.zero		1


	//   ....[97]....
        /*1900*/ 	.word	0x0002f5e0
        /*1904*/ 	.word	0x00000002
        /*1908*/ 	.word	0x00038820
        /*190c*/ 	.short	0x010a
        /*190e*/ 	.byte	0x3f
	.zero		1


	//   ....[98]....
        /*1910*/ 	.word	0x0002f630
        /*1914*/ 	.word	0x00000006
        /*1918*/ 	.word	0x00038880
        /*191c*/ 	.short	0x010a
        /*191e*/ 	.byte	0x3f
	.zero		1


	//   ....[99]....
        /*1920*/ 	.word	0x0002f680
        /*1924*/ 	.word	0x00000006
        /*1928*/ 	.word	0x00038840
        /*192c*/ 	.short	0x010a
        /*192e*/ 	.byte	0x3f
	.zero		1


	//   ....[100]....
        /*1930*/ 	.word	0x0002f6d0
        /*1934*/ 	.word	0x00000003
        /*1938*/ 	.word	0x00038870
        /*193c*/ 	.short	0x010a
        /*193e*/ 	.byte	0x3f
	.zero		1


	//   ....[101]....
        /*1940*/ 	.word	0x0002f720
        /*1944*/ 	.word	0x00000003
        /*1948*/ 	.word	0x00038860
        /*194c*/ 	.short	0x010a
        /*194e*/ 	.byte	0x3f
	.zero		1


	//   ....[102]....
        /*1950*/ 	.word	0x0002f770
        /*1954*/ 	.word	0x00000000
        /*1958*/ 	.word	0x00038870
        /*195c*/ 	.short	0x010a
        /*195e*/ 	.byte	0x3f
	.zero		1


	//   ....[103]....
        /*1960*/ 	.word	0x0002f7c0
        /*1964*/ 	.word	0x00000000
        /*1968*/ 	.word	0x00038860
        /*196c*/ 	.short	0x010a
        /*196e*/ 	.byte	0x3f
	.zero		1


	//   ....[104]....
        /*1970*/ 	.word	0x00030220
        /*1974*/ 	.word	0x00000000
        /*1978*/ 	.word	0x00038820
        /*197c*/ 	.short	0x010a
        /*197e*/ 	.byte	0x3f
	.zero		1


	//   ....[105]....
        /*1980*/ 	.word	0x000303c0
        /*1984*/ 	.word	0x00000006
        /*1988*/ 	.word	0x00000000
        /*198c*/ 	.short	0x010a
        /*198e*/ 	.byte	0x3f
	.zero		1


	//   ....[106]....
        /*1990*/ 	.word	0x00030410
        /*1994*/ 	.word	0x00000007
        /*1998*/ 	.word	0x00000000
        /*199c*/ 	.short	0x010a
        /*199e*/ 	.byte	0x3f
	.zero		1


	//   ....[107]....
        /*19a0*/ 	.word	0x00030460
        /*19a4*/ 	.word	0x00000004
        /*19a8*/ 	.word	0x00038860
        /*19ac*/ 	.short	0x010a
        /*19ae*/ 	.byte	0x3f
	.zero		1


	//   ....[108]....
        /*19b0*/ 	.word	0x000304b0
        /*19b4*/ 	.word	0x00000003
        /*19b8*/ 	.word	0x00038860
        /*19bc*/ 	.short	0x010a
        /*19be*/ 	.byte	0x3f
	.zero		1


	//   ....[109]....
        /*19c0*/ 	.word	0x00030500
        /*19c4*/ 	.word	0x00000004
        /*19c8*/ 	.word	0x00038880
        /*19cc*/ 	.short	0x010a
        /*19ce*/ 	.byte	0x3f
	.zero		1


	//----- nvinfo : EIATTR_NUM_MBARRIERS
	.align		4
.L_583:
        /*19d0*/ 	.byte	0x03, 0x38
        /*19d2*/ 	.short	0x0016


	//----- nvinfo : EIATTR_EXIT_INSTR_OFFSETS
	.align		4
        /*19d4*/ 	.byte	0x04, 0x1c
        /*19d6*/ 	.short	(.L_585 - .L_584)


	//   ....[0]....
.L_584:
        /*19d8*/ 	.word	0x0002acb0


	//----- nvinfo : EIATTR_MAX_THREADS
	.align		4
.L_585:
        /*19dc*/ 	.byte	0x04, 0x05
        /*19de*/ 	.short	(.L_587 - .L_586)
.L_586:
        /*19e0*/ 	.word	0x00000180
        /*19e4*/ 	.word	0x00000001
        /*19e8*/ 	.word	0x00000001


	//----- nvinfo : EIATTR_CRS_STACK_SIZE
	.align		4
.L_587:
        /*19ec*/ 	.byte	0x04, 0x1e
        /*19ee*/ 	.short	(.L_589 - .L_588)
.L_588:
        /*19f0*/ 	.word	0x00000000


	//----- nvinfo : EIATTR_CBANK_PARAM_SIZE
	.align		4
.L_589:
        /*19f4*/ 	.byte	0x03, 0x19
        /*19f6*/ 	.short	0x0af0


	//----- nvinfo : EIATTR_PARAM_CBANK
	.align		4
        /*19f8*/ 	.byte	0x04, 0x0a
        /*19fa*/ 	.short	(.L_591 - .L_590)
	.align		4
.L_590:
        /*19fc*/ 	.word	index@(.nv.constant0._ZN7cutlass13device_kernelIN5flash11enable_sm90INS1_16FlashAttnFwdSm90INS1_25CollectiveMainloopFwdSm90ILi2EN4cute5tupleIJNS5_1CILi1EEES8_S8_EEENS6_IJNS7_ILi128EEESA_NS7_ILi256EEEEEELi256ENS_12float_e4m3_tEfNS_4arch4Sm90ELb1ELb0ELb0ELb1ELb0ELb1ELb0ELb1ELb1ELb1ELb0ELb0EEENS1_21CollectiveEpilogueFwdINS6_IJSA_SB_SA_EEES9_NS_10bfloat16_tESF_Li256ELb1ELb1ELb0ELb1EEENS1_36VarlenDynamicPersistentTileSchedulerILi128ELi128ELi256ELi128ELb0ELb1ELb1ELb1ELb1ELb1EEEEEEEEEvNT_6ParamsE)
        /*1a00*/ 	.short	0x0210
        /*1a02*/ 	.short	0x0af0


	//----- nvinfo : EIATTR_SW_WAR
	.align		4
.L_591:
        /*1a04*/ 	.byte	0x04, 0x36
        /*1a06*/ 	.short	(.L_593 - .L_592)
.L_592:
        /*1a08*/ 	.word	0x00000008
.L_593:


//--------------------- .nv.info._ZN7cutlass13device_kernelIN5flash11enable_sm90INS1_16FlashAttnFwdSm90INS1_25CollectiveMainloopFwdSm90ILi2EN4cute5tupleIJNS5_1CILi1EEES8_S8_EEENS6_IJNS7_ILi128EEENS7_ILi160EEENS7_ILi192EEEEEELi192ENS_12float_e4m3_tEfNS_4arch4Sm90ELb0ELb0ELb0ELb0ELb0ELb0ELb0ELb1ELb1ELb1ELb0ELb0EEENS1_21CollectiveEpilogueFwdINS6_IJSA_SC_SB_EEES9_NS_10bfloat16_tESG_Li256ELb0ELb1ELb0ELb1EEENS1_29StaticPersistentTileSchedulerILb0EEEEEEEEEvNT_6ParamsE --------------------------
	.section	.nv.info._ZN7cutlass13device_kernelIN5flash11enable_sm90INS1_16FlashAttnFwdSm90INS1_25CollectiveMainloopFwdSm90ILi2EN4cute5tupleIJNS5_1CILi1EEES8_S8_EEENS6_IJNS7_ILi128EEENS7_ILi160EEENS7_ILi192EEEEEELi192ENS_12float_e4m3_tEfNS_4arch4Sm90ELb0ELb0ELb0ELb0ELb0ELb0ELb0ELb1ELb1ELb1ELb0ELb0EEENS1_21CollectiveEpilogueFwdINS6_IJSA_SC_SB_EEES9_NS_10bfloat16_tESG_Li256ELb0ELb1ELb0ELb1EEENS1_29StaticPersistentTileSchedulerILb0EEEEEEEEEvNT_6ParamsE,"",@"SHT_CUDA_INFO"
	.sectionflags	@""
	.align	4


	//----- nvinfo : EIATTR_CUDA_API_VERSION
	.align		4
        /*0000*/ 	.byte	0x04, 0x37
        /*0002*/ 	.short	(.L_595 - .L_594)
.L_594:
        /*0004*/ 	.word	0x00000082


	//----- nvinfo : EIATTR_KPARAM_INFO
	.align		4
.L_595:
        /*0008*/ 	.byte	0x04, 0x17
        /*000a*/ 	.short	(.L_597 - .L_596)
.L_596:
        /*000c*/ 	.word	0x00000000
        /*0010*/ 	.short	0x0000
        /*0012*/ 	.short	0x0070
        /*0014*/ 	.byte	0x00, 0xf0, 0x01, 0x28


	//----- nvinfo : EIATTR_SPARSE_MMA_MASK
	.align		4
.L_597:
        /*0018*/ 	.byte	0x03, 0x50
        /*001a*/ 	.short	0x0000


	//----- nvinfo : EIATTR_MAXREG_COUNT
	.align		4
        /*001c*/ 	.byte	0x03, 0x1b
        /*001e*/ 	.short	0x00a8


	//----- nvinfo : EIATTR_NUM_BARRIERS
	.align		4
        /*0020*/ 	.byte	0x02, 0x4c
        /*0022*/ 	.byte	0x10
	.zero		1


	//----- nvinfo : EIATTR_EXTERNS
	.align		4
        /*0024*/ 	.byte	0x04, 0x0f
        /*0026*/ 	.short	(.L_599 - .L_598)


	//   ....[0]....
	.align		4
.L_598:
        /*0028*/ 	.word	index@(__assertfail)


	//----- nvinfo : EIATTR_ANNOTATIONS
	.align		4
.L_599:
        /*002c*/ 	.byte	0x04, 0x55
        /*002e*/ 	.short	(.L_601 - .L_600)


	//   ....[0]....
.L_600:
        /* <DEDUP_REMOVED lines=13> */


	//----- nvinfo : EIATTR_MERCURY_ISA_VERSION
	.align		4
.L_601:
        /*00e8*/ 	.byte	0x03, 0x5f
        /*00ea*/ 	.short	0x0101


	//----- nvinfo : EIATTR_INT_WARP_WIDE_INSTR_OFFSETS
	.align		4
        /*00ec*/ 	.byte	0x04, 0x31
        /*00ee*/ 	.short	(.L_603 - .L_602)


	//   ....[0]....
.L_602:
        /*00f0*/ 	.word	0x00000130


	//   ....[1]....
        /*00f4*/ 	.word	0x00000170


	//   ....[2]....
        /*00f8*/ 	.word	0x000001e0


	//----- nvinfo : EIATTR_COOP_GROUP_MASK_REGIDS
	.align		4
.L_603:
        /*00fc*/ 	.byte	0x04, 0x29
        /*00fe*/ 	.short	(.L_605 - .L_604)


	//   ....[0]....
.L_604:
        /*0100*/ 	.word	0xffffffff


	//   ....[1]....
        /*0104*/ 	.word	0xffffffff


	//   ....[2]....
        /*0108*/ 	.word	0xffffffff


	//   ....[3]....
        /*010c*/ 	.word	0xffffffff


	//   ....[4]....
        /*0110*/ 	.word	0xffffffff


	//   ....[5]....
        /*0114*/ 	.word	0xffffffff


	//   ....[6]....
        /*0118*/ 	.word	0xffffffff


	//   ....[7]....
        /*011c*/ 	.word	0xffffffff


	//   ....[8]....
        /*0120*/ 	.word	0xffffffff


	//   ....[9]....
        /*0124*/ 	.word	0xffffffff


	//   ....[10]....
        /*0128*/ 	.word	0xffffffff


	//   ....[11]....
        /*012c*/ 	.word	0xffffffff


	//   ....[12]....
        /*0130*/ 	.word	0xffffffff


	//   ....[13]....
        /*0134*/ 	.word	0xffffffff


	//   ....[14]....
        /*0138*/ 	.word	0xffffffff


	//   ....[15]....
        /*013c*/ 	.word	0xffffffff


	//   ....[16]....
        /*0140*/ 	.word	0xffffffff


	//   ....[17]....
        /*0144*/ 	.word	0xffffffff


	//   ....[18]....
        /*0148*/ 	.word	0xffffffff


	//   ....[19]....
        /*014c*/ 	.word	0xffffffff


	//   ....[20]....
        /*0150*/ 	.word	0xffffffff


	//   ....[21]....
        /*0154*/ 	.word	0xffffffff


	//   ....[22]....
        /*0158*/ 	.word	0xffffffff


	//   ....[23]....
        /*015c*/ 	.word	0xffffffff


	//   ....[24]....
        /*0160*/ 	.word	0xffffffff


	//   ....[25]....
        /*0164*/ 	.word	0xffffffff


	//   ....[26]....
        /*0168*/ 	.word	0xffffffff


	//   ....[27]....
        /*016c*/ 	.word	0xffffffff


	//   ....[28]....
        /*0170*/ 	.word	0xffffffff


	//   ....[29]....
        /*0174*/ 	.word	0xffffffff


	//   ....[30]....
        /*0178*/ 	.word	0xffffffff


	//   ....[31]....
        /*017c*/ 	.word	0xffffffff


	//   ....[32]....
        /*0180*/ 	.word	0xffffffff


	//   ....[33]....
        /*0184*/ 	.word	0xffffffff


	//   ....[34]....
        /*0188*/ 	.word	0xffffffff


	//   ....[35]....
        /*018c*/ 	.word	0xffffffff


	//   ....[36]....
        /*0190*/ 	.word	0xffffffff


	//   ....[37]....
        /*0194*/ 	.word	0xffffffff


	//   ....[38]....
        /*0198*/ 	.word	0xffffffff


	//   ....[39]....
        /*019c*/ 	.word	0xffffffff


	//   ....[40]....
        /*01a0*/ 	.word	0xffffffff


	//   ....[41]....
        /*01a4*/ 	.word	0xffffffff


	//   ....[42]....
        /*01a8*/ 	.word	0xffffffff


	//   ....[43]....
        /*01ac*/ 	.word	0xffffffff


	//   ....[44]....
        /*01b0*/ 	.word	0xffffffff


	//   ....[45]....
        /*01b4*/ 	.word	0xffffffff


	//   ....[46]....
        /*01b8*/ 	.word	0xffffffff


	//   ....[47]....
        /*01bc*/ 	.word	0xffffffff


	//   ....[48]....
        /*01c0*/ 	.word	0xffffffff


	//   ....[49]....
        /*01c4*/ 	.word	0xffffffff


	//   ....[50]....
        /*01c8*/ 	.word	0xffffffff


	//   ....[51]....
        /*01cc*/ 	.word	0xffffffff


	//   ....[52]....
        /*01d0*/ 	.word	0xffffffff


	//   ....[53]....
        /*01d4*/ 	.word	0xffffffff


	//   ....[54]....
        /*01d8*/ 	.word	0xffffffff


	//   ....[55]....
        /*01dc*/ 	.word	0xffffffff


	//   ....[56]....
        /*01e0*/ 	.word	0xffffffff


	//   ....[57]....
        /*01e4*/ 	.word	0xffffffff


	//   ....[58]....
        /*01e8*/ 	.word	0xffffffff


	//   ....[59]....
        /*01ec*/ 	.word	0xffffffff


	//   ....[60]....
        /*01f0*/ 	.word	0xffffffff


	//   ....[61]....
        /*01f4*/ 	.word	0xffffffff


	//   ....[62]....
        /*01f8*/ 	.word	0xffffffff


	//   ....[63]....
        /*01fc*/ 	.word	0xffffffff


	//   ....[64]....
        /*0200*/ 	.word	0xffffffff


	//   ....[65]....
        /*0204*/ 	.word	0xffffffff


	//   ....[66]....
        /*0208*/ 	.word	0xffffffff


	//   ....[67]....
        /*020c*/ 	.word	0xffffffff


	//   ....[68]....
        /*0210*/ 	.word	0xffffffff


	//   ....[69]....
        /*0214*/ 	.word	0xffffffff


	//   ....[70]....
        /*0218*/ 	.word	0xffffffff


	//   ....[71]....
        /*021c*/ 	.word	0xffffffff


	//   ....[72]....
        /*0220*/ 	.word	0xffffffff


	//   ....[73]....
        /*0224*/ 	.word	0xffffffff


	//   ....[74]....
        /*0228*/ 	.word	0xffffffff


	//   ....[75]....
        /*022c*/ 	.word	0xffffffff


	//   ....[76]....
        /*0230*/ 	.word	0xffffffff


	//   ....[77]....
        /*0234*/ 	.word	0xffffffff


	//   ....[78]....
        /*0238*/ 	.word	0xffffffff


	//   ....[79]....
        /*023c*/ 	.word	0xffffffff


	//   ....[80]....
        /*0240*/ 	.word	0xffffffff


	//   ....[81]....
        /*0244*/ 	.word	0xffffffff


	//   ....[82]....
        /*0248*/ 	.word	0xffffffff


	//   ....[83]....
        /*024c*/ 	.word	0xffffffff


	//   ....[84]....
        /*0250*/ 	.word	0xffffffff


	//   ....[85]....
        /*0254*/ 	.word	0xffffffff


	//   ....[86]....
        /*0258*/ 	.word	0xffffffff


	//   ....[87]....
        /*025c*/ 	.word	0xffffffff


	//   ....[88]....
        /*0260*/ 	.word	0xffffffff


	//   ....[89]....
        /*0264*/ 	.word	0xffffffff


	//   ....[90]....
        /*0268*/ 	.word	0x0500000f


	//   ....[91]....
        /*026c*/ 	.word	0x0500000f


	//   ....[92]....
        /*0270*/ 	.word	0x0500000f


	//   ....[93]....
        /*0274*/ 	.word	0x0500000f


	//   ....[94]....
        /*0278*/ 	.word	0x0500000f


	//   ....[95]....
        /*027c*/ 	.word	0x0500000f


	//   ....[96]....
        /*0280*/ 	.word	0x0500000f


	//   ....[97]....
        /*0284*/ 	.word	0x0500000f


	//   ....[98]....
        /*0288*/ 	.word	0x0500000f


	//----- nvinfo : EIATTR_COOP_GROUP_INSTR_OFFSETS
	.align		4
.L_605:
        /*028c*/ 	.byte	0x04, 0x28
        /*028e*/ 	.short	(.L_607 - .L_606)


	//   ....[0]....
.L_606:
        /*0290*/ 	.word	0x00000070


	//   ....[1]....
        /*0294*/ 	.word	0x00000140


	//   ....[2]....
        /*0298*/ 	.word	0x00000190


	//   ....[3]....
        /*029c*/ 	.word	0x000003c0


	//   ....[4]....
        /*02a0*/ 	.word	0x00000520


	//   ....[5]....
        /*02a4*/ 	.word	0x00000640


	//   ....[6]....
        /*02a8*/ 	.word	0x000007a0


	//   ....[7]....
        /*02ac*/ 	.word	0x00000f40


	//   ....[8]....
        /*02b0*/ 	.word	0x00002c90


	//   ....[9]....
        /*02b4*/ 	.word	0x00002d70


	//   ....[10]....
        /*02b8*/ 	.word	0x000034d0


	//   ....[11]....
        /*02bc*/ 	.word	0x00003580


	//   ....[12]....
        /*02c0*/ 	.word	0x00005ea0


	//   ....[13]....
        /*02c4*/ 	.word	0x00005eb0


	//   ....[14]....
        /*02c8*/ 	.word	0x00005ef0


	//   ....[15]....
        /*02cc*/ 	.word	0x00005f00


	//   ....[16]....
        /*02d0*/ 	.word	0x00007db0


	//   ....[17]....
        /*02d4*/ 	.word	0x00007dc0


	//   ....[18]....
        /*02d8*/ 	.word	0x00007df0


	//   ....[19]....
        /*02dc*/ 	.word	0x00007e00


	//   ....[20]....
        /*02e0*/ 	.word	0x000090f0


	//   ....[21]....
        /*02e4*/ 	.word	0x00009120


	//   ....[22]....
        /*02e8*/ 	.word	0x00009160


	//   ....[23]....
        /*02ec*/ 	.word	0x000091a0


	//   ....[24]....
        /*02f0*/ 	.word	0x000091d0


	//   ....[25]....
        /*02f4*/ 	.word	0x00009200


	//   ....[26]....
        /*02f8*/ 	.word	0x00009230


	//   ....[27]....
        /*02fc*/ 	.word	0x00009240


	//   ....[28]....
        /*0300*/ 	.word	0x00009260


	//   ....[29]....
        /*0304*/ 	.word	0x00009270


	//   ....[30]....
        /*0308*/ 	.word	0x00009280


	//   ....[31]....
        /*030c*/ 	.word	0x00009290


	//   ....[32]....
        /*0310*/ 	.word	0x000092c0


	//   ....[33]....
        /*0314*/ 	.word	0x000092e0


	//   ....[34]....
        /*0318*/ 	.word	0x00009300


	//   ....[35]....
        /*031c*/ 	.word	0x00009320


	//   ....[36]....
        /*0320*/ 	.word	0x00009330


	//   ....[37]....
        /*0324*/ 	.word	0x00009340


	//   ....[38]....
        /*0328*/ 	.word	0x00009350


	//   ....[39]....
        /*032c*/ 	.word	0x00009360


	//   ....[40]....
        /*0330*/ 	.word	0x00009370


	//   ....[41]....
        /*0334*/ 	.word	0x00009380


	//   ....[42]....
        /*0338*/ 	.word	0x00009390


	//   ....[43]....
        /*033c*/ 	.word	0x000093a0


	//   ....[44]....
        /*0340*/ 	.word	0x000093b0


	//   ....[45]....
        /*0344*/ 	.word	0x000093c0


	//   ....[46]....
        /*0348*/ 	.word	0x000093d0


	//   ....[47]....
        /*034c*/ 	.word	0x000093e0


	//   ....[48]....
        /*0350*/ 	.word	0x000093f0


	//   ....[49]....
        /*0354*/ 	.word	0x00009400


	//   ....[50]....
        /*0358*/ 	.word	0x00009420


	//   ....[51]....
        /*035c*/ 	.word	0x00009440


	//   ....[52]....
        /*0360*/ 	.word	0x000094c0


	//   ....[53]....
        /*0364*/ 	.word	0x00009500


	//   ....[54]....
        /*0368*/ 	.word	0x00009540


	//   ....[55]....
        /*036c*/ 	.word	0x00009580


	//   ....[56]....
        /*0370*/ 	.word	0x00009600


	//   ....[57]....
        /*0374*/ 	.word	0x00009640


	//   ....[58]....
        /*0378*/ 	.word	0x00009680


	//   ....[59]....
        /*037c*/ 	.word	0x000096c0


	//   ....[60]....
        /*0380*/ 	.word	0x00009730


	//   ....[61]....
        /*0384*/ 	.word	0x00009750


	//   ....[62]....
        /*0388*/ 	.word	0x00009770


	//   ....[63]....
        /*038c*/ 	.word	0x00009790


	//   ....[64]....
        /*0390*/ 	.word	0x000097b0


	//   ....[65]....
        /*0394*/ 	.word	0x000097d0


	//   ....[66]....
        /*0398*/ 	.word	0x000097f0


	//   ....[67]....
        /*039c*/ 	.word	0x00009810


	//   ....[68]....
        /*03a0*/ 	.word	0x00009d50


	//   ....[69]....
        /*03a4*/ 	.word	0x00009d80


	//   ....[70]....
        /*03a8*/ 	.word	0x00009eb0


	//   ....[71]....
        /*03ac*/ 	.word	0x00009ed0


	//   ....[72]....
        /*03b0*/ 	.word	0x0000a3d0


	//   ....[73]....
        /*03b4*/ 	.word	0x0000a410


	//   ....[74]....
        /*03b8*/ 	.word	0x0000a520


	//   ....[75]....
        /*03bc*/ 	.word	0x0000a540


	//   ....[76]....
        /*03c0*/ 	.word	0x0000a630


	//   ....[77]....
        /*03c4*/ 	.word	0x0000a650


	//   ....[78]....
        /*03c8*/ 	.word	0x0000a750


	//   ....[79]....
        /*03cc*/ 	.word	0x0000a790


	//   ....[80]....
        /*03d0*/ 	.word	0x0000b430


	//   ....[81]....
        /*03d4*/ 	.word	0x0000c100


	//   ....[82]....
        /*03d8*/ 	.word	0x0000c130


	//   ....[83]....
        /*03dc*/ 	.word	0x0000c1f0


	//   ....[84]....
        /*03e0*/ 	.word	0x0000c200


	//   ....[85]....
        /*03e4*/ 	.word	0x0000c290


	//   ....[86]....
        /*03e8*/ 	.word	0x0000c2a0


	//   ....[87]....
        /*03ec*/ 	.word	0x0000c2b0


	//   ....[88]....
        /*03f0*/ 	.word	0x0000c2c0


	//   ....[89]....
        /*03f4*/ 	.word	0x0000ea10


	//   ....[90]....
        /*03f8*/ 	.word	0x0000ef10


	//   ....[91]....
        /*03fc*/ 	.word	0x0000f0c0


	//   ....[92]....
        /*0400*/ 	.word	0x0000f110


	//   ....[93]....
        /*0404*/ 	.word	0x0000f1a0


	//   ....[94]....
        /*0408*/ 	.word	0x0000f2a0


	//   ....[95]....
        /*040c*/ 	.word	0x0000f300


	//   ....[96]....
        /*0410*/ 	.word	0x0000f400


	//   ....[97]....
        /*0414*/ 	.word	0x0000f460


	//   ....[98]....
        /*0418*/ 	.word	0x0000f540


	//----- nvinfo : EIATTR_REG_RECONFIG
	.align		4
.L_607:
        /*041c*/ 	.byte	0x01, 0x54
	.zero		2


	//----- nvinfo : EIATTR_SYSCALL_OFFSETS
	.align		4
        /*0420*/ 	.byte	0x04, 0x46
        /*0422*/ 	.short	(.L_609 - .L_608)


	//   ....[0]....
.L_608:
        /*0424*/ 	.word	0x00001460


	//   ....[1]....
        /*0428*/ 	.word	0x0000aee0


	//   ....[2]....
        /*042c*/ 	.word	0x0000b020


	//   ....[3]....
        /*0430*/ 	.word	0x0000b160


	//   ....[4]....
        /*0434*/ 	.word	0x0000b280


	//   ....[5]....
        /*0438*/ 	.word	0x0000bd00


	//----- nvinfo : EIATTR_MBARRIER_INSTR_OFFSETS
	.align		4
.L_609:
        /*043c*/ 	.byte	0x04, 0x39
        /*043e*/ 	.short	(.L_611 - .L_610)


	//   ....[0]....
.L_610:
        /*0440*/ 	.word	0x00000270
        /*0444*/ 	.word	0x000000ff
        /*0448*/ 	.word	0x00033400
        /*044c*/ 	.short	0x0100
        /*044e*/ 	.byte	0x08
	.zero		1


	//   ....[1]....
        /*0450*/ 	.word	0x00000280
        /*0454*/ 	.word	0x000000ff
        /*0458*/ 	.word	0x00033420
        /*045c*/ 	.short	0x0100
        /*045e*/ 	.byte	0x08
	.zero		1


	//   ....[2]....
        /*0460*/ 	.word	0x00000370
        /*0464*/ 	.word	0x000000ff
        /*0468*/ 	.word	0x00033430
        /*046c*/ 	.short	0x0100
        /*046e*/ 	.byte	0x08
	.zero		1


	//   ....[3]....
        /*0470*/ 	.word	0x00000380
        /*0474*/ 	.word	0x000000ff
        /*0478*/ 	.word	0x00033440
        /*047c*/ 	.short	0x0100
        /*047e*/ 	.byte	0x08
	.zero		1


	//   ....[4]....
        /*0480*/ 	.word	0x00000390
        /*0484*/ 	.word	0x000000ff
        /*0488*/ 	.word	0x00033438
        /*048c*/ 	.short	0x0100
        /*048e*/ 	.byte	0x08
	.zero		1


	//   ....[5]....
        /*0490*/ 	.word	0x000003a0
        /*0494*/ 	.word	0x000000ff
        /*0498*/ 	.word	0x00033448
        /*049c*/ 	.short	0x0100
        /*049e*/ 	.byte	0x08
	.zero		1


	//   ....[6]....
        /*04a0*/ 	.word	0x000004d0
        /*04a4*/ 	.word	0x000000ff
        /*04a8*/ 	.word	0x00033450
        /*04ac*/ 	.short	0x0100
        /*04ae*/ 	.byte	0x08
	.zero		1


	//   ....[7]....
        /*04b0*/ 	.word	0x000004e0
        /*04b4*/ 	.word	0x000000ff
        /*04b8*/ 	.word	0x00033460
        /*04bc*/ 	.short	0x0100
        /*04be*/ 	.byte	0x08
	.zero		1


	//   ....[8]....
        /*04c0*/ 	.word	0x000004f0
        /*04c4*/ 	.word	0x000000ff
        /*04c8*/ 	.word	0x00033458
        /*04cc*/ 	.short	0x0100
        /*04ce*/ 	.byte	0x08
	.zero		1


	//   ....[9]....
        /*04d0*/ 	.word	0x00000500
        /*04d4*/ 	.word	0x000000ff
        /*04d8*/ 	.word	0x00033468
        /*04dc*/ 	.short	0x0100
        /*04de*/ 	.byte	0x08
	.zero		1


	//   ....[10]....
        /*04e0*/ 	.word	0x000005f0
        /*04e4*/ 	.word	0x000000ff
        /*04e8*/ 	.word	0x00033470
        /*04ec*/ 	.short	0x0100
        /*04ee*/ 	.byte	0x06
	.zero		1


	//   ....[11]....
        /*04f0*/ 	.word	0x00000600
        /*04f4*/ 	.word	0x000000ff
        /*04f8*/ 	.word	0x00033480
        /*04fc*/ 	.short	0x0100
        /*04fe*/ 	.byte	0x06
	.zero		1


	//   ....[12]....
        /*0500*/ 	.word	0x00000610
        /*0504*/ 	.word	0x000000ff
        /*0508*/ 	.word	0x00033478
        /*050c*/ 	.short	0x0100
        /*050e*/ 	.byte	0x06
	.zero		1


	//   ....[13]....
        /*0510*/ 	.word	0x00000620
        /*0514*/ 	.word	0x000000ff
        /*0518*/ 	.word	0x00033488
        /*051c*/ 	.short	0x0100
        /*051e*/ 	.byte	0x06
	.zero		1


	//   ....[14]....
        /*0520*/ 	.word	0x00000750
        /*0524*/ 	.word	0x000000ff
        /*0528*/ 	.word	0x00033490
        /*052c*/ 	.short	0x0100
        /*052e*/ 	.byte	0x08
	.zero		1


	//   ....[15]....
        /*0530*/ 	.word	0x00000760
        /*0534*/ 	.word	0x000000ff
        /*0538*/ 	.word	0x000334a0
        /*053c*/ 	.short	0x0100
        /*053e*/ 	.byte	0x08
	.zero		1


	//   ....[16]....
        /*0540*/ 	.word	0x00000770
        /*0544*/ 	.word	0x000000ff
        /*0548*/ 	.word	0x00033498
        /*054c*/ 	.short	0x0100
        /*054e*/ 	.byte	0x08
	.zero		1


	//   ....[17]....
        /*0550*/ 	.word	0x00000780
        /*0554*/ 	.word	0x000000ff
        /*0558*/ 	.word	0x000334a8
        /*055c*/ 	.short	0x0100
        /*055e*/ 	.byte	0x08
	.zero		1


	//   ....[18]....
        /*0560*/ 	.word	0x000008b0
        /*0564*/ 	.word	0x000000ff
        /*0568*/ 	.word	0x000334b0
        /*056c*/ 	.short	0x0100
        /*056e*/ 	.byte	0x08
	.zero		1


	//   ....[19]....
        /*0570*/ 	.word	0x000008c0
        /*0574*/ 	.word	0x000000ff
        /*0578*/ 	.word	0x000334c0
        /*057c*/ 	.short	0x0100
        /*057e*/ 	.byte	0x08
	.zero		1


	//   ....[20]....
        /*0580*/ 	.word	0x000008d0
        /*0584*/ 	.word	0x000000ff
        /*0588*/ 	.word	0x000334b8
        /*058c*/ 	.short	0x0100
        /*058e*/ 	.byte	0x08
	.zero		1


	//   ....[21]....
        /*0590*/ 	.word	0x000008e0
        /*0594*/ 	.word	0x000000ff
        /*0598*/ 	.word	0x000334c8
        /*059c*/ 	.short	0x0100
        /*059e*/ 	.byte	0x08
	.zero		1


	//   ....[22]....
        /*05a0*/ 	.word	0x000014c0
        /*05a4*/ 	.word	0x000000ff
        /*05a8*/ 	.word	0x00033400
        /*05ac*/ 	.short	0x010a
        /*05ae*/ 	.byte	0x27
	.zero		1


	//   ....[23]....
        /*05b0*/ 	.word	0x00001540
        /*05b4*/ 	.word	0x00000003
        /*05b8*/ 	.word	0x00033430
        /*05bc*/ 	.short	0x010a
        /*05be*/ 	.byte	0x3f
	.zero		1


	//   ....[24]....
        /*05c0*/ 	.word	0x000015b0
        /*05c4*/ 	.word	0x00000003
        /*05c8*/ 	.word	0x00033430
        /*05cc*/ 	.short	0x010a
        /*05ce*/ 	.byte	0x3f
	.zero		1


	//   ....[25]....
        /*05d0*/ 	.word	0x00003540
        /*05d4*/ 	.word	0x00000003
        /*05d8*/ 	.word	0x00000000
        /*05dc*/ 	.short	0x0101
        /*05de*/ 	.byte	0x3f
	.zero		1


	//   ....[26]....
        /*05e0*/ 	.word	0x00004c10
        /*05e4*/ 	.word	0x000000ff
        /*05e8*/ 	.word	0x00033430
        /*05ec*/ 	.short	0x010a
        /*05ee*/ 	.byte	0x06
	.zero		1


	//   ....[27]....
        /*05f0*/ 	.word	0x00004c50
        /*05f4*/ 	.word	0x000000ff
        /*05f8*/ 	.word	0x00033430
        /*05fc*/ 	.short	0x010a
        /*05fe*/ 	.byte	0x06
	.zero		1


	//   ....[28]....
        /*0600*/ 	.word	0x00005870
        /*0604*/ 	.word	0x000000ff
        /*0608*/ 	.word	0x00033450
        /*060c*/ 	.short	0x010a
        /*060e*/ 	.byte	0x06
	.zero		1


	//   ....[29]....
        /*0610*/ 	.word	0x000058b0
        /*0614*/ 	.word	0x000000ff
        /*0618*/ 	.word	0x00033450
        /*061c*/ 	.short	0x010a
        /*061e*/ 	.byte	0x06
	.zero		1


	//   ....[30]....
        /*0620*/ 	.word	0x00006ff0
        /*0624*/ 	.word	0x00000003
        /*0628*/ 	.word	0x00000000
        /*062c*/ 	.short	0x0101
        /*062e*/ 	.byte	0x3f
	.zero		1


	//   ....[31]....
        /*0630*/ 	.word	0x000071a0
        /*0634*/ 	.word	0x000000ff
        /*0638*/ 	.word	0x00000000
        /*063c*/ 	.short	0x0101
        /*063e*/ 	.byte	0x06
	.zero		1


	//   ....[32]....
        /*0640*/ 	.word	0x00007a20
        /*0644*/ 	.word	0x000000ff
        /*0648*/ 	.word	0x00033450
        /*064c*/ 	.short	0x010a
        /*064e*/ 	.byte	0x04
	.zero		1


	//   ....[33]....
        /*0650*/ 	.word	0x00007a60
        /*0654*/ 	.word	0x000000ff
        /*0658*/ 	.word	0x00033450
        /*065c*/ 	.short	0x010a
        /*065e*/ 	.byte	0x04
	.zero		1


	//   ....[34]....
        /*0660*/ 	.word	0x00009180
        /*0664*/ 	.word	0x000000ff
        /*0668*/ 	.word	0x00000000
        /*066c*/ 	.short	0x0101
        /*066e*/ 	.byte	0x04
	.zero		1


	//   ....[35]....
        /*0670*/ 	.word	0x0000a3f0
        /*0674*/ 	.word	0x000000ff
        /*0678*/ 	.word	0x00000000
        /*067c*/ 	.short	0x0101
        /*067e*/ 	.byte	0x27
	.zero		1


	//   ....[36]....
        /*0680*/ 	.word	0x0000b690
        /*0684*/ 	.word	0x00000004
        /*0688*/ 	.word	0x00033480
        /*068c*/ 	.short	0x010a
        /*068e*/ 	.byte	0x3f
	.zero		1


	//   ....[37]....
        /*0690*/ 	.word	0x0000b900
        /*0694*/ 	.word	0x00000004
        /*0698*/ 	.word	0x00033440
        /*069c*/ 	.short	0x010a
        /*069e*/ 	.byte	0x3f
	.zero		1


	//   ....[38]....
        /*06a0*/ 	.word	0x0000c400
        /*06a4*/ 	.word	0x000000ff
        /*06a8*/ 	.word	0x00033400
        /*06ac*/ 	.short	0x0107
        /*06ae*/ 	.byte	0x29
	.zero		1


	//   ....[39]....
        /*06b0*/ 	.word	0x0000c450
        /*06b4*/ 	.word	0x000000ff
        /*06b8*/ 	.word	0x00033400
        /*06bc*/ 	.short	0x0101
        /*06be*/ 	.byte	0x29
	.zero		1


	//   ....[40]....
        /*06c0*/ 	.word	0x0000c480
        /*06c4*/ 	.word	0x000000ff
        /*06c8*/ 	.word	0x00033420
        /*06cc*/ 	.short	0x010a
        /*06ce*/ 	.byte	0x29
	.zero		1


	//   ....[41]....
        /*06d0*/ 	.word	0x0000c780
        /*06d4*/ 	.word	0x00000006
        /*06d8*/ 	.word	0x00033480
        /*06dc*/ 	.short	0x010a
        /*06de*/ 	.byte	0x3f
	.zero		1


	//   ....[42]....
        /*06e0*/ 	.word	0x0000cbb0
        /*06e4*/ 	.word	0x00000006
        /*06e8*/ 	.word	0x00033440
        /*06ec*/ 	.short	0x010a
        /*06ee*/ 	.byte	0x3f
	.zero		1


	//   ....[43]....
        /*06f0*/ 	.word	0x0000d060
        /*06f4*/ 	.word	0x00000003
        /*06f8*/ 	.word	0x00033470
        /*06fc*/ 	.short	0x010a
        /*06fe*/ 	.byte	0x3f
	.zero		1


	//   ....[44]....
        /*0700*/ 	.word	0x0000d0d0
        /*0704*/ 	.word	0x00000003
        /*0708*/ 	.word	0x00033460
        /*070c*/ 	.short	0x010a
        /*070e*/ 	.byte	0x3f
	.zero		1


	//   ....[45]....
        /*0710*/ 	.word	0x0000dbb0
        /*0714*/ 	.word	0x00000003
        /*0718*/ 	.word	0x00033450
        /*071c*/ 	.short	0x0101
        /*071e*/ 	.byte	0x3f
	.zero		1


	//   ....[46]....
        /*0720*/ 	.word	0x0000dc20
        /*0724*/ 	.word	0x00000003
        /*0728*/ 	.word	0x00000000
        /*072c*/ 	.short	0x0101
        /*072e*/ 	.byte	0x3f
	.zero		1


	//   ....[47]....
        /*0730*/ 	.word	0x0000dd20
        /*0734*/ 	.word	0x00000000
        /*0738*/ 	.word	0x00033470
        /*073c*/ 	.short	0x010a
        /*073e*/ 	.byte	0x3f
	.zero		1


	//   ....[48]....
        /*0740*/ 	.word	0x0000dd90
        /*0744*/ 	.word	0x00000000
        /*0748*/ 	.word	0x00033460
        /*074c*/ 	.short	0x010a
        /*074e*/ 	.byte	0x3f
	.zero		1


	//   ....[49]....
        /*0750*/ 	.word	0x0000e830
        /*0754*/ 	.word	0x00000000
        /*0758*/ 	.word	0x00033450
        /*075c*/ 	.short	0x0101
        /*075e*/ 	.byte	0x3f
	.zero		1


	//   ....[50]....
        /*0760*/ 	.word	0x0000e8c0
        /*0764*/ 	.word	0x00000002
        /*0768*/ 	.word	0x00000000
        /*076c*/ 	.short	0x0101
        /*076e*/ 	.byte	0x3f
	.zero		1


	//   ....[51]....
        /*0770*/ 	.word	0x0000e9c0
        /*0774*/ 	.word	0x00000008
        /*0778*/ 	.word	0x00033420
        /*077c*/ 	.short	0x010a
        /*077e*/ 	.byte	0x3f
	.zero		1


	//   ....[52]....
        /*0780*/ 	.word	0x0000eb40
        /*0784*/ 	.word	0x00000005
        /*0788*/ 	.word	0x00000000
        /*078c*/ 	.short	0x010a
        /*078e*/ 	.byte	0x3f
	.zero		1


	//   ....[53]....
        /*0790*/ 	.word	0x0000eb90
        /*0794*/ 	.word	0x00000007
        /*0798*/ 	.word	0x00000000
        /*079c*/ 	.short	0x010a
        /*079e*/ 	.byte	0x3f
	.zero		1


	//   ....[54]....
        /*07a0*/ 	.word	0x0000ebe0
        /*07a4*/ 	.word	0x00000013
        /*07a8*/ 	.word	0x00033460
        /*07ac*/ 	.short	0x010a
        /*07ae*/ 	.byte	0x3f
	.zero		1


	//   ....[55]....
        /*07b0*/ 	.word	0x0000ec30
        /*07b4*/ 	.word	0x00000003
        /*07b8*/ 	.word	0x00033460
        /*07bc*/ 	.short	0x010a
        /*07be*/ 	.byte	0x3f
	.zero		1


	//   ....[56]....
        /*07c0*/ 	.word	0x0000ec70
        /*07c4*/ 	.word	0x00000013
        /*07c8*/ 	.word	0x00033480
        /*07cc*/ 	.short	0x010a
        /*07ce*/ 	.byte	0x3f
	.zero		1


	//   ....[57]....
        /*07d0*/ 	.word	0x0000ec90
        /*07d4*/ 	.word	0x00000003
        /*07d8*/ 	.word	0x00033480
        /*07dc*/ 	.short	0x010a
        /*07de*/ 	.byte	0x3f
	.zero		1


	//   ....[58]....
        /*07e0*/ 	.word	0x0000ed00
        /*07e4*/ 	.word	0x00000003
        /*07e8*/ 	.word	0x00033400
        /*07ec*/ 	.short	0x010a
        /*07ee*/ 	.byte	0x3f
	.zero		1


	//   ....[59]....
        /*07f0*/ 	.word	0x0000ed50
        /*07f4*/ 	.word	0x00000003
        /*07f8*/ 	.word	0x00033430
        /*07fc*/ 	.short	0x010a
        /*07fe*/ 	.byte	0x3f
	.zero		1


	//   ....[60]....
        /*0800*/ 	.word	0x0000edb0
        /*0804*/ 	.word	0x00000005
        /*0808*/ 	.word	0x00033430
        /*080c*/ 	.short	0x010a
        /*080e*/ 	.byte	0x3f
	.zero		1


	//   ....[61]....
        /*0810*/ 	.word	0x0000ee10
        /*0814*/ 	.word	0x00000005
        /*0818*/ 	.word	0x00033450
        /*081c*/ 	.short	0x010a
        /*081e*/ 	.byte	0x3f
	.zero		1


	//   ....[62]....
        /*0820*/ 	.word	0x0000ee70
        /*0824*/ 	.word	0x00000007
        /*0828*/ 	.word	0x00033450
        /*082c*/ 	.short	0x010a
        /*082e*/ 	.byte	0x3f
	.zero		1


	//   ....[63]....
        /*0830*/ 	.word	0x0000efc0
        /*0834*/ 	.word	0x00000004
        /*0838*/ 	.word	0x00033480
        /*083c*/ 	.short	0x010a
        /*083e*/ 	.byte	0x3f
	.zero		1


	//   ....[64]....
        /*0840*/ 	.word	0x0000f010
        /*0844*/ 	.word	0x00000004
        /*0848*/ 	.word	0x00033440
        /*084c*/ 	.short	0x010a
        /*084e*/ 	.byte	0x3f
	.zero		1


	//   ....[65]....
        /*0850*/ 	.word	0x0000f590
        /*0854*/ 	.word	0x00000002
        /*0858*/ 	.word	0x00033420
        /*085c*/ 	.short	0x010a
        /*085e*/ 	.byte	0x3f
	.zero		1


	//   ....[66]....
        /*0860*/ 	.word	0x0000f5e0
        /*0864*/ 	.word	0x00000006
        /*0868*/ 	.word	0x00033480
        /*086c*/ 	.short	0x010a
        /*086e*/ 	.byte	0x3f
	.zero		1


	//   ....[67]....
        /*0870*/ 	.word	0x0000f630
        /*0874*/ 	.word	0x00000006
        /*0878*/ 	.word	0x00033440
        /*087c*/ 	.short	0x010a
        /*087e*/ 	.byte	0x3f
	.zero		1


	//   ....[68]....
        /*0880*/ 	.word	0x0000f680
        /*0884*/ 	.word	0x00000003
        /*0888*/ 	.word	0x00033470
        /*088c*/ 	.short	0x010a
        /*088e*/ 	.byte	0x3f
	.zero		1


	//   ....[69]....
        /*0890*/ 	.word	0x0000f6d0
        /*0894*/ 	.word	0x00000003
        /*0898*/ 	.word	0x00033460
        /*089c*/ 	.short	0x010a
        /*089e*/ 	.byte	0x3f
	.zero		1


	//   ....[70]....
        /*08a0*/ 	.word	0x0000f720
        /*08a4*/ 	.word	0x00000000
        /*08a8*/ 	.word	0x00033470
        /*08ac*/ 	.short	0x010a
        /*08ae*/ 	.byte	0x3f
	.zero		1


	//   ....[71]....
        /*08b0*/ 	.word	0x0000f770
        /*08b4*/ 	.word	0x00000000
        /*08b8*/ 	.word	0x00033460
        /*08bc*/ 	.short	0x010a
        /*08be*/ 	.byte	0x3f
	.zero		1


	//   ....[72]....
        /*08c0*/ 	.word	0x0000f7c0
        /*08c4*/ 	.word	0x00000008
        /*08c8*/ 	.word	0x00033420
        /*08cc*/ 	.short	0x010a
        /*08ce*/ 	.byte	0x3f
	.zero		1


	//   ....[73]....
        /*08d0*/ 	.word	0x0000f810
        /*08d4*/ 	.word	0x00000005
        /*08d8*/ 	.word	0x00000000
        /*08dc*/ 	.short	0x010a
        /*08de*/ 	.byte	0x3f
	.zero		1


	//   ....[74]....
        /*08e0*/ 	.word	0x0000f860
        /*08e4*/ 	.word	0x00000007
        /*08e8*/ 	.word	0x00000000
        /*08ec*/ 	.short	0x010a
        /*08ee*/ 	.byte	0x3f
	.zero		1


	//   ....[75]....
        /*08f0*/ 	.word	0x0000f8b0
        /*08f4*/ 	.word	0x00000013
        /*08f8*/ 	.word	0x00033460
        /*08fc*/ 	.short	0x010a
        /*08fe*/ 	.byte	0x3f
	.zero		1


	//   ....[76]....
        /*0900*/ 	.word	0x0000f900
        /*0904*/ 	.word	0x00000003
        /*0908*/ 	.word	0x00033460
        /*090c*/ 	.short	0x010a
        /*090e*/ 	.byte	0x3f
	.zero		1


	//   ....[77]....
        /*0910*/ 	.word	0x0000f950
        /*0914*/ 	.word	0x00000013
        /*0918*/ 	.word	0x00033480
        /*091c*/ 	.short	0x010a
        /*091e*/ 	.byte	0x3f
	.zero		1


	//----- nvinfo : EIATTR_NUM_MBARRIERS
	.align		4
.L_611:
        /*0920*/ 	.byte	0x03, 0x38
        /*0922*/ 	.short	0x0016


	//----- nvinfo : EIATTR_EXIT_INSTR_OFFSETS
	.align		4
        /*0924*/ 	.byte	0x04, 0x1c
        /*0926*/ 	.short	(.L_613 - .L_612)


	//   ....[0]....
.L_612:
        /*0928*/ 	.word	0x00000a30


	//   ....[1]....
        /*092c*/ 	.word	0x0000a8b0


	//   ....[2]....
        /*0930*/ 	.word	0x0000ea30


	//   ....[3]....
        /*0934*/ 	.word	0x0000ece0


	//----- nvinfo : EIATTR_MAX_THREADS
	.align		4
.L_613:
        /*0938*/ 	.byte	0x04, 0x05
        /*093a*/ 	.short	(.L_615 - .L_614)
.L_614:
        /*093c*/ 	.word	0x00000180
        /*0940*/ 	.word	0x00000001
        /*0944*/ 	.word	0x00000001


	//----- nvinfo : EIATTR_CRS_STACK_SIZE
	.align		4
.L_615:
        /*0948*/ 	.byte	0x04, 0x1e
        /*094a*/ 	.short	(.L_617 - .L_616)
.L_616:
        /*094c*/ 	.word	0x00000000


	//----- nvinfo : EIATTR_CBANK_PARAM_SIZE
	.align		4
.L_617:
        /*0950*/ 	.byte	0x03, 0x19
        /*0952*/ 	.short	0x0a70


	//----- nvinfo : EIATTR_PARAM_CBANK
	.align		4
        /*0954*/ 	.byte	0x04, 0x0a
        /*0956*/ 	.short	(.L_619 - .L_618)
	.align		4
.L_618:
        /*0958*/ 	.word	index@(.nv.constant0._ZN7cutlass13device_kernelIN5flash11enable_sm90INS1_16FlashAttnFwdSm90INS1_25CollectiveMainloopFwdSm90ILi2EN4cute5tupleIJNS5_1CILi1EEES8_S8_EEENS6_IJNS7_ILi128EEENS7_ILi160EEENS7_ILi192EEEEEELi192ENS_12float_e4m3_tEfNS_4arch4Sm90ELb0ELb0ELb0ELb0ELb0ELb0ELb0ELb1ELb1ELb1ELb0ELb0EEENS1_21CollectiveEpilogueFwdINS6_IJSA_SC_SB_EEES9_NS_10bfloat16_tESG_Li256ELb0ELb1ELb0ELb1EEENS1_29StaticPersistentTileSchedulerILb0EEEEEEEEEvNT_6ParamsE)
        /*095c*/ 	.short	0x0210
        /*095e*/ 	.short	0x0a70


	//----- nvinfo : EIATTR_SW_WAR
	.align		4
.L_619:
        /*0960*/ 	.byte	0x04, 0x36
        /*0962*/ 	.short	(.L_621 - .L_620)
.L_620:
        /*0964*/ 	.word	0x00000008
.L_621:


//--------------------- .nv.info._ZN7cutlass13device_kernelIN5flash11enable_sm90INS1_16FlashAttnFwdSm90INS1_25CollectiveMainloopFwdSm90ILi2EN4cute5tupleIJNS5_1CILi2EEENS7_ILi1EEES9_EEENS6_IJNS7_ILi128EEENS7_ILi160EEENS7_ILi192EEEEEELi192ENS_12float_e4m3_tEfNS_4arch4Sm90ELb0ELb0ELb0ELb0ELb0ELb0ELb0ELb1ELb1ELb1ELb0ELb0EEENS1_21CollectiveEpilogueFwdINS6_IJSB_SD_SC_EEESA_NS_10bfloat16_tESH_Li256ELb0ELb1ELb0ELb1EEENS1_29StaticPersistentTileSchedulerILb0EEEEEEEEEvNT_6ParamsE --------------------------
	.section	.nv.info._ZN7cutlass13device_kernelIN5flash11enable_sm90INS1_16FlashAttnFwdSm90INS1_25CollectiveMainloopFwdSm90ILi2EN4cute5tupleIJNS5_1CILi2EEENS7_ILi1EEES9_EEENS6_IJNS7_ILi128EEENS7_ILi160EEENS7_ILi192EEEEEELi192ENS_12float_e4m3_tEfNS_4arch4Sm90ELb0ELb0ELb0ELb0ELb0ELb0ELb0ELb1ELb1ELb1ELb0ELb0EEENS1_21CollectiveEpilogueFwdINS6_IJSB_SD_SC_EEESA_NS_10bfloat16_tESH_Li256ELb0ELb1ELb0ELb1EEENS1_29StaticPersistentTileSchedulerILb0EEEEEEEEEvNT_6ParamsE,"",@"SHT_CUDA_INFO"
	.sectionflags	@""
	.align	4


	//----- nvinfo : EIATTR_CUDA_API_VERSION
	.align		4
        /*0000*/ 	.byte	0x04, 0x37
        /*0002*/ 	.short	(.L_623 - .L_622)
.L_622:
        /*0004*/ 	.word	0x00000082


	//----- nvinfo : EIATTR_KPARAM_INFO
	.align		4
.L_623:
        /*0008*/ 	.byte	0x04, 0x17
        /*000a*/ 	.short	(.L_625 - .L_624)
.L_624:
        /*000c*/ 	.word	0x00000000
        /*0010*/ 	.short	0x0000
        /*0012*/ 	.short	0x0070
        /*0014*/ 	.byte	0x00, 0xf0, 0x01, 0x28


	//----- nvinfo : EIATTR_SPARSE_MMA_MASK
	.align		4
.L_625:
        /*0018*/ 	.byte	0x03, 0x50
        /*001a*/ 	.short	0x0000


	//----- nvinfo : EIATTR_MAXREG_COUNT
	.align		4
        /*001c*/ 	.byte	0x03, 0x1b
        /*001e*/ 	.short	0x00a8


	//----- nvinfo : EIATTR_NUM_BARRIERS
	.align		4
        /*0020*/ 	.byte	0x02, 0x4c
        /*0022*/ 	.byte	0x10
	.zero		1


	//----- nvinfo : EIATTR_EXTERNS
	.align		4
        /*0024*/ 	.byte	0x04, 0x0f
        /*0026*/ 	.short	(.L_627 - .L_626)


	//   ....[0]....
	.align		4
.L_626:
        /*0028*/ 	.word	index@(__assertfail)


	//----- nvinfo : EIATTR_ANNOTATIONS
	.align		4
.L_627:
        /*002c*/ 	.byte	0x04, 0x55
        /*002e*/ 	.short	(.L_629 - .L_628)


	//   ....[0]....
.L_628:
        /* <DEDUP_REMOVED lines=26> */


	//----- nvinfo : EIATTR_MERCURY_ISA_VERSION
	.align		4
.L_629:
        /*01c0*/ 	.byte	0x03, 0x5f
        /*01c2*/ 	.short	0x0101


	//----- nvinfo : EIATTR_INT_WARP_WIDE_INSTR_OFFSETS
	.align		4
        /*01c4*/ 	.byte	0x04, 0x31
        /*01c6*/ 	.short	(.L_631 - .L_630)


	//   ....[0]....
.L_630:
        /*01c8*/ 	.word	0x00000130


	//   ....[1]....
        /*01cc*/ 	.word	0x00000170


	//   ....[2]....
        /*01d0*/ 	.word	0x000001e0


	//----- nvinfo : EIATTR_COOP_GROUP_MASK_REGIDS
	.align		4
.L_631:
        /*01d4*/ 	.byte	0x04, 0x29
        /*01d6*/ 	.short	(.L_633 - .L_632)


	//   ....[0]....
.L_632:
        /*01d8*/ 	.word	0xffffffff


	//   ....[1]....
        /*01dc*/ 	.word	0xffffffff


	//   ....[2]....
        /*01e0*/ 	.word	0xffffffff


	//   ....[3]....
        /*01e4*/ 	.word	0xffffffff


	//   ....[4]....
        /*01e8*/ 	.word	0xffffffff


	//   ....[5]....
        /*01ec*/ 	.word	0xffffffff


	//   ....[6]....
        /*01f0*/ 	.word	0xffffffff


	//   ....[7]....
        /*01f4*/ 	.word	0xffffffff


	//   ....[8]....
        /*01f8*/ 	.word	0xffffffff


	//   ....[9]....
        /*01fc*/ 	.word	0xffffffff


	//   ....[10]....
        /*0200*/ 	.word	0xffffffff


	//   ....[11]....
        /*0204*/ 	.word	0xffffffff


	//   ....[12]....
        /*0208*/ 	.word	0xffffffff


	//   ....[13]....
        /*020c*/ 	.word	0xffffffff


	//   ....[14]....
        /*0210*/ 	.word	0xffffffff


	//   ....[15]....
        /*0214*/ 	.word	0xffffffff


	//   ....[16]....
        /*0218*/ 	.word	0xffffffff


	//   ....[17]....
        /*021c*/ 	.word	0xffffffff


	//   ....[18]....
        /*0220*/ 	.word	0xffffffff


	//   ....[19]....
        /*0224*/ 	.word	0xffffffff


	//   ....[20]....
        /*0228*/ 	.word	0xffffffff


	//   ....[21]....
        /*022c*/ 	.word	0xffffffff


	//   ....[22]....
        /*0230*/ 	.word	0xffffffff


	//   ....[23]....
        /*0234*/ 	.word	0xffffffff


	//   ....[24]....
        /*0238*/ 	.word	0xffffffff


	//   ....[25]....
        /*023c*/ 	.word	0xffffffff


	//   ....[26]....
        /*0240*/ 	.word	0xffffffff


	//   ....[27]....
        /*0244*/ 	.word	0xffffffff


	//   ....[28]....
        /*0248*/ 	.word	0xffffffff


	//   ....[29]....
        /*024c*/ 	.word	0xffffffff


	//   ....[30]....
        /*0250*/ 	.word	0xffffffff


	//   ....[31]....
        /*0254*/ 	.word	0xffffffff


	//   ....[32]....
        /*0258*/ 	.word	0xffffffff


	//   ....[33]....
        /*025c*/ 	.word	0xffffffff


	//   ....[34]....
        /*0260*/ 	.word	0xffffffff


	//   ....[35]....
        /*0264*/ 	.word	0xffffffff


	//   ....[36]....
        /*0268*/ 	.word	0xffffffff


	//   ....[37]....
        /*026c*/ 	.word	0xffffffff


	//   ....[38]....
        /*0270*/ 	.word	0xffffffff


	//   ....[39]....
        /*0274*/ 	.word	0xffffffff


	//   ....[40]....
        /*0278*/ 	.word	0xffffffff


	//   ....[41]....
        /*027c*/ 	.word	0xffffffff


	//   ....[42]....
        /*0280*/ 	.word	0xffffffff


	//   ....[43]....
        /*0284*/ 	.word	0xffffffff


	//   ....[44]....
        /*0288*/ 	.word	0xffffffff


	//   ....[45]....
        /*028c*/ 	.word	0xffffffff


	//   ....[46]....
        /*0290*/ 	.word	0xffffffff


	//   ....[47]....
        /*0294*/ 	.word	0xffffffff


	//   ....[48]....
        /*0298*/ 	.word	0xffffffff


	//   ....[49]....
        /*029c*/ 	.word	0xffffffff


	//   ....[50]....
        /*02a0*/ 	.word	0xffffffff


	//   ....[51]....
        /*02a4*/ 	.word	0xffffffff


	//   ....[52]....
        /*02a8*/ 	.word	0xffffffff


	//   ....[53]....
        /*02ac*/ 	.word	0xffffffff


	//   ....[54]....
        /*02b0*/ 	.word	0xffffffff


	//   ....[55]....
        /*02b4*/ 	.word	0xffffffff


	//   ....[56]....
        /*02b8*/ 	.word	0xffffffff


	//   ....[57]....
        /*02bc*/ 	.word	0xffffffff


	//   ....[58]....
        /*02c0*/ 	.word	0xffffffff


	//   ....[59]....
        /*02c4*/ 	.word	0xffffffff


	//   ....[60]....
        /*02c8*/ 	.word	0xffffffff


	//   ....[61]....
        /*02cc*/ 	.word	0xffffffff


	//   ....[62]....
        /*02d0*/ 	.word	0xffffffff


	//   ....[63]....
        /*02d4*/ 	.word	0xffffffff


	//   ....[64]....
        /*02d8*/ 	.word	0xffffffff


	//   ....[65]....
        /*02dc*/ 	.word	0xffffffff


	//   ....[66]....
        /*02e0*/ 	.word	0xffffffff


	//   ....[67]....
        /*02e4*/ 	.word	0xffffffff


	//   ....[68]....
        /*02e8*/ 	.word	0xffffffff


	//   ....[69]....
        /*02ec*/ 	.word	0xffffffff


	//   ....[70]....
        /*02f0*/ 	.word	0xffffffff


	//   ....[71]....
        /*02f4*/ 	.word	0xffffffff


	//   ....[72]....
        /*02f8*/ 	.word	0xffffffff


	//   ....[73]....
        /*02fc*/ 	.word	0xffffffff


	//   ....[74]....
        /*0300*/ 	.word	0xffffffff


	//   ....[75]....
        /*0304*/ 	.word	0xffffffff


	//   ....[76]....
        /*0308*/ 	.word	0xffffffff


	//   ....[77]....
        /*030c*/ 	.word	0xffffffff


	//   ....[78]....
        /*0310*/ 	.word	0xffffffff


	//   ....[79]....
        /*0314*/ 	.word	0xffffffff


	//   ....[80]....
        /*0318*/ 	.word	0xffffffff


	//   ....[81]....
        /*031c*/ 	.word	0xffffffff


	//   ....[82]....
        /*0320*/ 	.word	0xffffffff


	//   ....[83]....
        /*0324*/ 	.word	0xffffffff


	//   ....[84]....
        /*0328*/ 	.word	0xffffffff


	//   ....[85]....
        /*032c*/ 	.word	0xffffffff


	//   ....[86]....
        /*0330*/ 	.word	0xffffffff


	//   ....[87]....
        /*0334*/ 	.word	0xffffffff


	//   ....[88]....
        /*0338*/ 	.word	0xffffffff


	//   ....[89]....
        /*033c*/ 	.word	0xffffffff


	//   ....[90]....
        /*0340*/ 	.word	0xffffffff


	//   ....[91]....
        /*0344*/ 	.word	0x0500000f


	//   ....[92]....
        /*0348*/ 	.word	0x0500000f


	//   ....[93]....
        /*034c*/ 	.word	0x0500000f


	//   ....[94]....
        /*0350*/ 	.word	0x0500000f


	//   ....[95]....
        /*0354*/ 	.word	0x0500000f


	//   ....[96]....
        /*0358*/ 	.word	0x0500000f


	//   ....[97]....
        /*035c*/ 	.word	0x0500000f


	//   ....[98]....
        /*0360*/ 	.word	0x0500000f


	//   ....[99]....
        /*0364*/ 	.word	0x0500000f


	//----- nvinfo : EIATTR_COOP_GROUP_INSTR_OFFSETS
	.align		4
.L_633:
        /*0368*/ 	.byte	0x04, 0x28
        /*036a*/ 	.short	(.L_635 - .L_634)


	//   ....[0]....
.L_634:
        /*036c*/ 	.word	0x00000070


	//   ....[1]....
        /*0370*/ 	.word	0x00000140


	//   ....[2]....
        /*0374*/ 	.word	0x00000190


	//   ....[3]....
        /*0378*/ 	.word	0x000003d0


	//   ....[4]....
        /*037c*/ 	.word	0x000005f0


	//   ....[5]....
        /*0380*/ 	.word	0x00000820


	//   ....[6]....
        /*0384*/ 	.word	0x00000aa0


	//   ....[7]....
        /*0388*/ 	.word	0x00000de0


	//   ....[8]....
        /*038c*/ 	.word	0x00001460


	//   ....[9]....
        /*0390*/ 	.word	0x00003160


	//   ....[10]....
        /*0394*/ 	.word	0x00003260


	//   ....[11]....
        /*0398*/ 	.word	0x000039b0


	//   ....[12]....
        /*039c*/ 	.word	0x00003a30


	//   ....[13]....
        /*03a0*/ 	.word	0x00006020


	//   ....[14]....
        /*03a4*/ 	.word	0x00006030


	//   ....[15]....
        /*03a8*/ 	.word	0x00006060


	//   ....[16]....
        /*03ac*/ 	.word	0x00006070


	//   ....[17]....
        /*03b0*/ 	.word	0x00007dd0


	//   ....[18]....
        /*03b4*/ 	.word	0x00007de0


	//   ....[19]....
        /*03b8*/ 	.word	0x00007e10


	//   ....[20]....
        /*03bc*/ 	.word	0x00007e20


	//   ....[21]....
        /*03c0*/ 	.word	0x00009150


	//   ....[22]....
        /*03c4*/ 	.word	0x00009180


	//   ....[23]....
        /*03c8*/ 	.word	0x000091c0


	//   ....[24]....
        /*03cc*/ 	.word	0x000091e0


	//   ....[25]....
        /*03d0*/ 	.word	0x000091f0


	//   ....[26]....
        /*03d4*/ 	.word	0x00009200


	//   ....[27]....
        /*03d8*/ 	.word	0x00009210


	//   ....[28]....
        /*03dc*/ 	.word	0x00009220


	//   ....[29]....
        /*03e0*/ 	.word	0x00009230


	//   ....[30]....
        /*03e4*/ 	.word	0x00009240


	//   ....[31]....
        /*03e8*/ 	.word	0x00009250


	//   ....[32]....
        /*03ec*/ 	.word	0x00009260


	//   ....[33]....
        /*03f0*/ 	.word	0x000092a0


	//   ....[34]....
        /*03f4*/ 	.word	0x000092d0


	//   ....[35]....
        /*03f8*/ 	.word	0x000093a0


	//   ....[36]....
        /*03fc*/ 	.word	0x00009410


	//   ....[37]....
        /*0400*/ 	.word	0x00009450


	//   ....[38]....
        /*0404*/ 	.word	0x00009480


	//   ....[39]....
        /*0408*/ 	.word	0x000094a0


	//   ....[40]....
        /*040c*/ 	.word	0x000094c0


	//   ....[41]....
        /*0410*/ 	.word	0x000094f0


	//   ....[42]....
        /*0414*/ 	.word	0x00009510


	//   ....[43]....
        /*0418*/ 	.word	0x00009530


	//   ....[44]....
        /*041c*/ 	.word	0x00009540


	//   ....[45]....
        /*0420*/ 	.word	0x00009560


	//   ....[46]....
        /*0424*/ 	.word	0x00009580


	//   ....[47]....
        /*0428*/ 	.word	0x000095a0


	//   ....[48]....
        /*042c*/ 	.word	0x000095b0


	//   ....[49]....
        /*0430*/ 	.word	0x000095c0


	//   ....[50]....
        /*0434*/ 	.word	0x000095d0


	//   ....[51]....
        /*0438*/ 	.word	0x000095e0


	//   ....[52]....
        /*043c*/ 	.word	0x000095f0


	//   ....[53]....
        /*0440*/ 	.word	0x00009600


	//   ....[54]....
        /*0444*/ 	.word	0x00009610


	//   ....[55]....
        /*0448*/ 	.word	0x00009620


	//   ....[56]....
        /*044c*/ 	.word	0x00009630


	//   ....[57]....
        /*0450*/ 	.word	0x00009650


	//   ....[58]....
        /*0454*/ 	.word	0x00009690


	//   ....[59]....
        /*0458*/ 	.word	0x00009730


	//   ....[60]....
        /*045c*/ 	.word	0x00009750


	//   ....[61]....
        /*0460*/ 	.word	0x00009770


	//   ....[62]....
        /*0464*/ 	.word	0x00009790


	//   ....[63]....
        /*0468*/ 	.word	0x000097b0


	//   ....[64]....
        /*046c*/ 	.word	0x000097d0


	//   ....[65]....
        /*0470*/ 	.word	0x000097f0


	//   ....[66]....
        /*0474*/ 	.word	0x00009810


	//   ....[67]....
        /*0478*/ 	.word	0x00009820


	//   ....[68]....
        /*047c*/ 	.word	0x00009830


	//   ....[69]....
        /*0480*/ 	.word	0x00009db0


	//   ....[70]....
        /*0484*/ 	.word	0x00009de0


	//   ....[71]....
        /*0488*/ 	.word	0x00009ed0


	//   ....[72]....
        /*048c*/ 	.word	0x00009ef0


	//   ....[73]....
        /*0490*/ 	.word	0x0000a430


	//   ....[74]....
        /*0494*/ 	.word	0x0000a460


	//   ....[75]....
        /*0498*/ 	.word	0x0000a570


	//   ....[76]....
        /*049c*/ 	.word	0x0000a590


	//   ....[77]....
        /*04a0*/ 	.word	0x0000a680


	//   ....[78]....
        /*04a4*/ 	.word	0x0000a6a0


	//   ....[79]....
        /*04a8*/ 	.word	0x0000a7a0


	//   ....[80]....
        /*04ac*/ 	.word	0x0000a7e0


	//   ....[81]....
        /*04b0*/ 	.word	0x0000b540


	//   ....[82]....
        /*04b4*/ 	.word	0x0000c320


	//   ....[83]....
        /*04b8*/ 	.word	0x0000c350


	//   ....[84]....
        /*04bc*/ 	.word	0x0000c430


	//   ....[85]....
        /*04c0*/ 	.word	0x0000c440


	//   ....[86]....
        /*04c4*/ 	.word	0x0000c4d0


	//   ....[87]....
        /*04c8*/ 	.word	0x0000c4e0


	//   ....[88]....
        /*04cc*/ 	.word	0x0000c4f0


	//   ....[89]....
        /*04d0*/ 	.word	0x0000c500


	//   ....[90]....
        /*04d4*/ 	.word	0x0000ecd0


	//   ....[91]....
        /*04d8*/ 	.word	0x0000f1f0


	//   ....[92]....
        /*04dc*/ 	.word	0x0000f3c0


	//   ....[93]....
        /*04e0*/ 	.word	0x0000f420


	//   ....[94]....
        /*04e4*/ 	.word	0x0000f4b0


	//   ....[95]....
        /*04e8*/ 	.word	0x0000f5c0


	//   ....[96]....
        /*04ec*/ 	.word	0x0000f620


	//   ....[97]....
        /*04f0*/ 	.word	0x0000f720


	//   ....[98]....
        /*04f4*/ 	.word	0x0000f780


	//   ....[99]....
        /*04f8*/ 	.word	0x0000f860


	//----- nvinfo : EIATTR_REG_RECONFIG
	.align		4
.L_635:
        /*04fc*/ 	.byte	0x01, 0x54
	.zero		2


	//----- nvinfo : EIATTR_SYSCALL_OFFSETS
	.align		4
        /*0500*/ 	.byte	0x04, 0x46
        /*0502*/ 	.short	(.L_637 - .L_636)


	//   ....[0]....
.L_636:
        /*0504*/ 	.word	0x00001980


	//   ....[1]....
        /*0508*/ 	.word	0x0000afb0


	//   ....[2]....
        /*050c*/ 	.word	0x0000b130


	//   ....[3]....
        /*0510*/ 	.word	0x0000b270


	//   ....[4]....
        /*0514*/ 	.word	0x0000b390


	//   ....[5]....
        /*0518*/ 	.word	0x0000bf10


	//----- nvinfo : EIATTR_MBARRIER_INSTR_OFFSETS
	.align		4
.L_637:
        /*051c*/ 	.byte	0x04, 0x39
        /*051e*/ 	.short	(.L_639 - .L_638)


	//   ....[0]....
.L_638:
        /*0520*/ 	.word	0x00000270
        /*0524*/ 	.word	0x000000ff
        /*0528*/ 	.word	0x00033400
        /*052c*/ 	.short	0x0100
        /*052e*/ 	.byte	0x08
	.zero		1


	//   ....[1]....
        /*0530*/ 	.word	0x00000280
        /*0534*/ 	.word	0x000000ff
        /*0538*/ 	.word	0x00033420
        /*053c*/ 	.short	0x0100
        /*053e*/ 	.byte	0x08
	.zero		1


	//   ....[2]....
        /*0540*/ 	.word	0x00000370
        /*0544*/ 	.word	0x000000ff
        /*0548*/ 	.word	0x00033430
        /*054c*/ 	.short	0x0100
        /*054e*/ 	.byte	0x08
	.zero		1


	//   ....[3]....
        /*0550*/ 	.word	0x00000380
        /*0554*/ 	.word	0x000000ff
        /*0558*/ 	.word	0x00033440
        /*055c*/ 	.short	0x0100
        /*055e*/ 	.byte	0x08
	.zero		1


	//   ....[4]....
        /*0560*/ 	.word	0x00000390
        /*0564*/ 	.word	0x000000ff
        /*0568*/ 	.word	0x00033438
        /*056c*/ 	.short	0x0100
        /*056e*/ 	.byte	0x08
	.zero		1


	//   ....[5]....
        /*0570*/ 	.word	0x000003a0
        /*0574*/ 	.word	0x000000ff
        /*0578*/ 	.word	0x00033448
        /*057c*/ 	.short	0x0100
        /*057e*/ 	.byte	0x08
	.zero		1


	//   ....[6]....
        /*0580*/ 	.word	0x000005a0
        /*0584*/ 	.word	0x000000ff
        /*0588*/ 	.word	0x00033450
        /*058c*/ 	.short	0x0100
        /*058e*/ 	.byte	0x08
	.zero		1


	//   ....[7]....
        /*0590*/ 	.word	0x000005b0
        /*0594*/ 	.word	0x000000ff
        /*0598*/ 	.word	0x00033460
        /*059c*/ 	.short	0x0100
        /*059e*/ 	.byte	0x08
	.zero		1


	//   ....[8]....
        /*05a0*/ 	.word	0x000005c0
        /*05a4*/ 	.word	0x000000ff
        /*05a8*/ 	.word	0x00033458
        /*05ac*/ 	.short	0x0100
        /*05ae*/ 	.byte	0x08
	.zero		1


	//   ....[9]....
        /*05b0*/ 	.word	0x000005d0
        /*05b4*/ 	.word	0x000000ff
        /*05b8*/ 	.word	0x00033468
        /*05bc*/ 	.short	0x0100
        /*05be*/ 	.byte	0x08
	.zero		1


	//   ....[10]....
        /*05c0*/ 	.word	0x000007d0
        /*05c4*/ 	.word	0x000000ff
        /*05c8*/ 	.word	0x00033470
        /*05cc*/ 	.short	0x0100
        /*05ce*/ 	.byte	0x08
	.zero		1


	//   ....[11]....
        /*05d0*/ 	.word	0x000007e0
        /*05d4*/ 	.word	0x000000ff
        /*05d8*/ 	.word	0x00033480
        /*05dc*/ 	.short	0x0100
        /*05de*/ 	.byte	0x08
	.zero		1


	//   ....[12]....
        /*05e0*/ 	.word	0x000007f0
        /*05e4*/ 	.word	0x000000ff
        /*05e8*/ 	.word	0x00033478
        /*05ec*/ 	.short	0x0100
        /*05ee*/ 	.byte	0x08
	.zero		1


	//   ....[13]....
        /*05f0*/ 	.word	0x00000800
        /*05f4*/ 	.word	0x000000ff
        /*05f8*/ 	.word	0x00033488
        /*05fc*/ 	.short	0x0100
        /*05fe*/ 	.byte	0x08
	.zero		1


	//   ....[14]....
        /*0600*/ 	.word	0x00000a50
        /*0604*/ 	.word	0x000000ff
        /*0608*/ 	.word	0x00033490
        /*060c*/ 	.short	0x0100
        /*060e*/ 	.byte	0x08
	.zero		1


	//   ....[15]....
        /*0610*/ 	.word	0x00000a60
        /*0614*/ 	.word	0x000000ff
        /*0618*/ 	.word	0x000334a0
        /*061c*/ 	.short	0x0100
        /*061e*/ 	.byte	0x08
	.zero		1


	//   ....[16]....
        /*0620*/ 	.word	0x00000a70
        /*0624*/ 	.word	0x000000ff
        /*0628*/ 	.word	0x00033498
        /*062c*/ 	.short	0x0100
        /*062e*/ 	.byte	0x08
	.zero		1


	//   ....[17]....
        /*0630*/ 	.word	0x00000a80
        /*0634*/ 	.word	0x000000ff
        /*0638*/ 	.word	0x000334a8
        /*063c*/ 	.short	0x0100
        /*063e*/ 	.byte	0x08
	.zero		1


	//   ....[18]....
        /*0640*/ 	.word	0x00000d30
        /*0644*/ 	.word	0x000000ff
        /*0648*/ 	.word	0x000334b0
        /*064c*/ 	.short	0x0100
        /*064e*/ 	.byte	0x08
	.zero		1


	//   ....[19]....
        /*0650*/ 	.word	0x00000d40
        /*0654*/ 	.word	0x000000ff
        /*0658*/ 	.word	0x000334c0
        /*065c*/ 	.short	0x0100
        /*065e*/ 	.byte	0x08
	.zero		1


	//   ....[20]....
        /*0660*/ 	.word	0x00000d50
        /*0664*/ 	.word	0x000000ff
        /*0668*/ 	.word	0x000334b8
        /*066c*/ 	.short	0x0100
        /*066e*/ 	.byte	0x08
	.zero		1


	//   ....[21]....
        /*0670*/ 	.word	0x00000d60
        /*0674*/ 	.word	0x000000ff
        /*0678*/ 	.word	0x000334c8
        /*067c*/ 	.short	0x0100
        /*067e*/ 	.byte	0x08
	.zero		1


	//   ....[22]....
        /*0680*/ 	.word	0x000019e0
        /*0684*/ 	.word	0x000000ff
        /*0688*/ 	.word	0x00033400
        /*068c*/ 	.short	0x010a
        /*068e*/ 	.byte	0x27
	.zero		1


	//   ....[23]....
        /*0690*/ 	.word	0x00001a60
        /*0694*/ 	.word	0x00000003
        /*0698*/ 	.word	0x00033430
        /*069c*/ 	.short	0x010a
        /*069e*/ 	.byte	0x3f
	.zero		1


	//   ....[24]....
        /*06a0*/ 	.word	0x00001aa0
        /*06a4*/ 	.word	0x00000003
        /*06a8*/ 	.word	0x00033430
        /*06ac*/ 	.short	0x010a
        /*06ae*/ 	.byte	0x3f
	.zero		1


	//   ....[25]....
        /*06b0*/ 	.word	0x00003d30
        /*06b4*/ 	.word	0x00000003
        /*06b8*/ 	.word	0x00000000
        /*06bc*/ 	.short	0x0101
        /*06be*/ 	.byte	0x3f
	.zero		1


	//   ....[26]....
        /*06c0*/ 	.word	0x00004be0
        /*06c4*/ 	.word	0x000000ff
        /*06c8*/ 	.word	0x00033430
        /*06cc*/ 	.short	0x010a
        /*06ce*/ 	.byte	0x06
	.zero		1


	//   ....[27]....
        /*06d0*/ 	.word	0x00004c20
        /*06d4*/ 	.word	0x000000ff
        /*06d8*/ 	.word	0x00033430
        /*06dc*/ 	.short	0x010a
        /*06de*/ 	.byte	0x06
	.zero		1


	//   ....[28]....
        /*06e0*/ 	.word	0x00005860
        /*06e4*/ 	.word	0x000000ff
        /*06e8*/ 	.word	0x00033450
        /*06ec*/ 	.short	0x010a
        /*06ee*/ 	.byte	0x06
	.zero		1


	//   ....[29]....
        /*06f0*/ 	.word	0x000058a0
        /*06f4*/ 	.word	0x000000ff
        /*06f8*/ 	.word	0x00033450
        /*06fc*/ 	.short	0x010a
        /*06fe*/ 	.byte	0x06
	.zero		1


	//   ....[30]....
        /*0700*/ 	.word	0x00006ed0
        /*0704*/ 	.word	0x00000003
        /*0708*/ 	.word	0x00000000
        /*070c*/ 	.short	0x0101
        /*070e*/ 	.byte	0x3f
	.zero		1


	//   ....[31]....
        /*0710*/ 	.word	0x000071c0
        /*0714*/ 	.word	0x000000ff
        /*0718*/ 	.word	0x00000000
        /*071c*/ 	.short	0x0101
        /*071e*/ 	.byte	0x06
	.zero		1


	//   ....[32]....
        /*0720*/ 	.word	0x00007a40
        /*0724*/ 	.word	0x000000ff
        /*0728*/ 	.word	0x00033450
        /*072c*/ 	.short	0x010a
        /*072e*/ 	.byte	0x04
	.zero		1


	//   ....[33]....
        /*0730*/ 	.word	0x00007a80
        /*0734*/ 	.word	0x000000ff
        /*0738*/ 	.word	0x00033450
        /*073c*/ 	.short	0x010a
        /*073e*/ 	.byte	0x04
	.zero		1


	//   ....[34]....
        /*0740*/ 	.word	0x000091d0
        /*0744*/ 	.word	0x000000ff
        /*0748*/ 	.word	0x00000000
        /*074c*/ 	.short	0x0101
        /*074e*/ 	.byte	0x04
	.zero		1


	//   ....[35]....
        /*0750*/ 	.word	0x0000a410
        /*0754*/ 	.word	0x000000ff
        /*0758*/ 	.word	0x00000000
        /*075c*/ 	.short	0x0101
        /*075e*/ 	.byte	0x04
	.zero		1


	//   ....[36]....
        /*0760*/ 	.word	0x0000a470
        /*0764*/ 	.word	0x000000ff
        /*0768*/ 	.word	0x00000000
        /*076c*/ 	.short	0x0101
        /*076e*/ 	.byte	0x27
	.zero		1


	//   ....[37]....
        /*0770*/ 	.word	0x0000b780
        /*0774*/ 	.word	0x00000004
        /*0778*/ 	.word	0x00033480
        /*077c*/ 	.short	0x010a
        /*077e*/ 	.byte	0x3f
	.zero		1


	//   ....[38]....
        /*0780*/ 	.word	0x0000bad0
        /*0784*/ 	.word	0x00000004
        /*0788*/ 	.word	0x00033440
        /*078c*/ 	.short	0x010a
        /*078e*/ 	.byte	0x3f
	.zero		1


	//   ....[39]....
        /*0790*/ 	.word	0x0000c640
        /*0794*/ 	.word	0x000000ff
        /*0798*/ 	.word	0x00033400
        /*079c*/ 	.short	0x0107
        /*079e*/ 	.byte	0x29
	.zero		1


	//   ....[40]....
        /*07a0*/ 	.word	0x0000c690
        /*07a4*/ 	.word	0x000000ff
        /*07a8*/ 	.word	0x00033400
        /*07ac*/ 	.short	0x0101
        /*07ae*/ 	.byte	0x29
	.zero		1


	//   ....[41]....
        /*07b0*/ 	.word	0x0000c6c0
        /*07b4*/ 	.word	0x000000ff
        /*07b8*/ 	.word	0x00033420
        /*07bc*/ 	.short	0x010a
        /*07be*/ 	.byte	0x29
	.zero		1


	//   ....[42]....
        /*07c0*/ 	.word	0x0000c9a0
        /*07c4*/ 	.word	0x00000006
        /*07c8*/ 	.word	0x00033480
        /*07cc*/ 	.short	0x010a
        /*07ce*/ 	.byte	0x3f
	.zero		1


	//   ....[43]....
        /*07d0*/ 	.word	0x0000ced0
        /*07d4*/ 	.word	0x00000006
        /*07d8*/ 	.word	0x00033440
        /*07dc*/ 	.short	0x010a
        /*07de*/ 	.byte	0x3f
	.zero		1


	//   ....[44]....
        /*07e0*/ 	.word	0x0000d3c0
        /*07e4*/ 	.word	0x00000003
        /*07e8*/ 	.word	0x00033470
        /*07ec*/ 	.short	0x010a
        /*07ee*/ 	.byte	0x3f
	.zero		1


	//   ....[45]....
        /*07f0*/ 	.word	0x0000d430
        /*07f4*/ 	.word	0x00000003
        /*07f8*/ 	.word	0x00033460
        /*07fc*/ 	.short	0x010a
        /*07fe*/ 	.byte	0x3f
	.zero		1


	//   ....[46]....
        /*0800*/ 	.word	0x0000de40
        /*0804*/ 	.word	0x00000003
        /*0808*/ 	.word	0x00033450
        /*080c*/ 	.short	0x0101
        /*080e*/ 	.byte	0x3f
	.zero		1


	//   ....[47]....
        /*0810*/ 	.word	0x0000ded0
        /*0814*/ 	.word	0x00000003
        /*0818*/ 	.word	0x00000000
        /*081c*/ 	.short	0x0101
        /*081e*/ 	.byte	0x3f
	.zero		1


	//   ....[48]....
        /*0820*/ 	.word	0x0000dfe0
        /*0824*/ 	.word	0x00000000
        /*0828*/ 	.word	0x00033470
        /*082c*/ 	.short	0x010a
        /*082e*/ 	.byte	0x3f
	.zero		1


	//   ....[49]....
        /*0830*/ 	.word	0x0000e070
        /*0834*/ 	.word	0x00000000
        /*0838*/ 	.word	0x00033460
        /*083c*/ 	.short	0x010a
        /*083e*/ 	.byte	0x3f
	.zero		1


	//   ....[50]....
        /*0840*/ 	.word	0x0000ea90
        /*0844*/ 	.word	0x00000000
        /*0848*/ 	.word	0x00033450
        /*084c*/ 	.short	0x0101
        /*084e*/ 	.byte	0x3f
	.zero		1


	//   ....[51]....
        /*0850*/ 	.word	0x0000eb20
        /*0854*/ 	.word	0x00000000
        /*0858*/ 	.word	0x00000000
        /*085c*/ 	.short	0x0101
        /*085e*/ 	.byte	0x3f
	.zero		1


	//   ....[52]....
        /*0860*/ 	.word	0x0000ec80
        /*0864*/ 	.word	0x00000009
        /*0868*/ 	.word	0x00033420
        /*086c*/ 	.short	0x010a
        /*086e*/ 	.byte	0x3f
	.zero		1


	//   ....[53]....
        /*0870*/ 	.word	0x0000edf0
        /*0874*/ 	.word	0x00000005
        /*0878*/ 	.word	0x00000000
        /*087c*/ 	.short	0x010a
        /*087e*/ 	.byte	0x3f
	.zero		1


	//   ....[54]....
        /*0880*/ 	.word	0x0000ee60
        /*0884*/ 	.word	0x00000007
        /*0888*/ 	.word	0x00000000
        /*088c*/ 	.short	0x010a
        /*088e*/ 	.byte	0x3f
	.zero		1


	//   ....[55]....
        /*0890*/ 	.word	0x0000eec0
        /*0894*/ 	.word	0x00000005
        /*0898*/ 	.word	0x00033460
        /*089c*/ 	.short	0x010a
        /*089e*/ 	.byte	0x3f
	.zero		1


	//   ....[56]....
        /*08a0*/ 	.word	0x0000ef10
        /*08a4*/ 	.word	0x00000003
        /*08a8*/ 	.word	0x00033460
        /*08ac*/ 	.short	0x010a
        /*08ae*/ 	.byte	0x3f
	.zero		1


	//   ....[57]....
        /*08b0*/ 	.word	0x0000ef50
        /*08b4*/ 	.word	0x00000005
        /*08b8*/ 	.word	0x00033480
        /*08bc*/ 	.short	0x010a
        /*08be*/ 	.byte	0x3f
	.zero		1


	//   ....[58]....
        /*08c0*/ 	.word	0x0000ef70
        /*08c4*/ 	.word	0x00000003
        /*08c8*/ 	.word	0x00033480
        /*08cc*/ 	.short	0x010a
        /*08ce*/ 	.byte	0x3f
	.zero		1


	//   ....[59]....
        /*08d0*/ 	.word	0x0000efe0
        /*08d4*/ 	.word	0x00000003
        /*08d8*/ 	.word	0x00033400
        /*08dc*/ 	.short	0x010a
        /*08de*/ 	.byte	0x3f
	.zero		1


	//   ....[60]....
        /*08e0*/ 	.word	0x0000f030
        /*08e4*/ 	.word	0x00000003
        /*08e8*/ 	.word	0x00033430
        /*08ec*/ 	.short	0x010a
        /*08ee*/ 	.byte	0x3f
	.zero		1


	//   ....[61]....
        /*08f0*/ 	.word	0x0000f090
        /*08f4*/ 	.word	0x00000005
        /*08f8*/ 	.word	0x00033430
        /*08fc*/ 	.short	0x010a
        /*08fe*/ 	.byte	0x3f
	.zero		1


	//   ....[62]....
        /*0900*/ 	.word	0x0000f0f0
        /*0904*/ 	.word	0x00000005
        /*0908*/ 	.word	0x00033450
        /*090c*/ 	.short	0x010a
        /*090e*/ 	.byte	0x3f
	.zero		1


	//   ....[63]....
        /*0910*/ 	.word	0x0000f150
        /*0914*/ 	.word	0x00000007
        /*0918*/ 	.word	0x00033450
        /*091c*/ 	.short	0x010a
        /*091e*/ 	.byte	0x3f
	.zero		1


	//   ....[64]....
        /*0920*/ 	.word	0x0000f2a0
        /*0924*/ 	.word	0x00000004
        /*0928*/ 	.word	0x00033480
        /*092c*/ 	.short	0x010a
        /*092e*/ 	.byte	0x3f
	.zero		1


	//   ....[65]....
        /*0930*/ 	.word	0x0000f2f0
        /*0934*/ 	.word	0x00000004
        /*0938*/ 	.word	0x00033440
        /*093c*/ 	.short	0x010a
        /*093e*/ 	.byte	0x3f
	.zero		1


	//   ....[66]....
        /*0940*/ 	.word	0x0000f8b0
        /*0944*/ 	.word	0x00000002
        /*0948*/ 	.word	0x00033420
        /*094c*/ 	.short	0x010a
        /*094e*/ 	.byte	0x3f
	.zero		1


	//   ....[67]....
        /*0950*/ 	.word	0x0000f900
        /*0954*/ 	.word	0x00000006
        /*0958*/ 	.word	0x00033480
        /*095c*/ 	.short	0x010a
        /*095e*/ 	.byte	0x3f
	.zero		1


	//   ....[68]....
        /*0960*/ 	.word	0x0000f950
        /*0964*/ 	.word	0x00000006
        /*0968*/ 	.word	0x00033440
        /*096c*/ 	.short	0x010a
        /*096e*/ 	.byte	0x3f
	.zero		1


	//   ....[69]....
        /*0970*/ 	.word	0x0000f9a0
        /*0974*/ 	.word	0x00000003
        /*0978*/ 	.word	0x00033470
        /*097c*/ 	.short	0x010a
        /*097e*/ 	.byte	0x3f
	.zero		1


	//   ....[70]....
        /*0980*/ 	.word	0x0000f9f0
        /*0984*/ 	.word	0x00000003
        /*0988*/ 	.word	0x00033460
        /*098c*/ 	.short	0x010a
        /*098e*/ 	.byte	0x3f
	.zero		1


	//   ....[71]....
        /*0990*/ 	.word	0x0000fa40
        /*0994*/ 	.word	0x00000000
        /*0998*/ 	.word	0x00033470
        /*099c*/ 	.short	0x010a
        /*099e*/ 	.byte	0x3f
	.zero		1


	//   ....[72]....
        /*09a0*/ 	.word	0x0000fa90
        /*09a4*/ 	.word	0x00000000
        /*09a8*/ 	.word	0x00033460
        /*09ac*/ 	.short	0x010a
        /*09ae*/ 	.byte	0x3f
	.zero		1


	//   ....[73]....
        /*09b0*/ 	.word	0x0000fae0
        /*09b4*/ 	.word	0x00000009
        /*09b8*/ 	.word	0x00033420
        /*09bc*/ 	.short	0x010a
        /*09be*/ 	.byte	0x3f
	.zero		1


	//   ....[74]....
        /*09c0*/ 	.word	0x0000fb30
        /*09c4*/ 	.word	0x00000005
        /*09c8*/ 	.word	0x00000000
        /*09cc*/ 	.short	0x010a
        /*09ce*/ 	.byte	0x3f
	.zero		1


	//   ....[75]....
        /*09d0*/ 	.word	0x0000fb80
        /*09d4*/ 	.word	0x00000007
        /*09d8*/ 	.word	0x00000000
        /*09dc*/ 	.short	0x010a
        /*09de*/ 	.byte	0x3f
	.zero		1


	//   ....[76]....
        /*09e0*/ 	.word	0x0000fbd0
        /*09e4*/ 	.word	0x00000005
        /*09e8*/ 	.word	0x00033460
        /*09ec*/ 	.short	0x010a
        /*09ee*/ 	.byte	0x3f
	.zero		1


	//   ....[77]....
        /*09f0*/ 	.word	0x0000fc20
        /*09f4*/ 	.word	0x00000003
        /*09f8*/ 	.word	0x00033460
        /*09fc*/ 	.short	0x010a
        /*09fe*/ 	.byte	0x3f
	.zero		1


	//   ....[78]....
        /*0a00*/ 	.word	0x0000fc70
        /*0a04*/ 	.word	0x00000005
        /*0a08*/ 	.word	0x00033480
        /*0a0c*/ 	.short	0x010a
        /*0a0e*/ 	.byte	0x3f
	.zero		1


	//----- nvinfo : EIATTR_NUM_MBARRIERS
	.align		4
.L_639:
        /*0a10*/ 	.byte	0x03, 0x38
        /*0a12*/ 	.short	0x0016


	//----- nvinfo : EIATTR_EXIT_INSTR_OFFSETS
	.align		4
        /*0a14*/ 	.byte	0x04, 0x1c
        /*0a16*/ 	.short	(.L_641 - .L_640)


	//   ....[0]....
.L_640:
        /*0a18*/ 	.word	0x00000f50


	//   ....[1]....
        /*0a1c*/ 	.word	0x0000a900


	//   ....[2]....
        /*0a20*/ 	.word	0x0000ecf0


	//   ....[3]....
        /*0a24*/ 	.word	0x0000efc0


	//----- nvinfo : EIATTR_MAX_THREADS
	.align		4
.L_641:
        /*0a28*/ 	.byte	0x04, 0x05
        /*0a2a*/ 	.short	(.L_643 - .L_642)
.L_642:
        /*0a2c*/ 	.word	0x00000180
        /*0a30*/ 	.word	0x00000001
        /*0a34*/ 	.word	0x00000001


	//----- nvinfo : EIATTR_CRS_STACK_SIZE
	.align		4
.L_643:
        /*0a38*/ 	.byte	0x04, 0x1e
        /*0a3a*/ 	.short	(.L_645 - .L_644)
.L_644:
        /*0a3c*/ 	.word	0x00000000


	//----- nvinfo : EIATTR_CBANK_PARAM_SIZE
	.align		4
.L_645:
        /*0a40*/ 	.byte	0x03, 0x19
        /*0a42*/ 	.short	0x0a70


	//----- nvinfo : EIATTR_PARAM_CBANK
	.align		4
        /*0a44*/ 	.byte	0x04, 0x0a
        /*0a46*/ 	.short	(.L_647 - .L_646)
	.align		4
.L_646:
        /*0a48*/ 	.word	index@(.nv.constant0._ZN7cutlass13device_kernelIN5flash11enable_sm90INS1_16FlashAttnFwdSm90INS1_25CollectiveMainloopFwdSm90ILi2EN4cute5tupleIJNS5_1CILi2EEENS7_ILi1EEES9_EEENS6_IJNS7_ILi128EEENS7_ILi160EEENS7_ILi192EEEEEELi192ENS_12float_e4m3_tEfNS_4arch4Sm90ELb0ELb0ELb0ELb0ELb0ELb0ELb0ELb1ELb1ELb1ELb0ELb0EEENS1_21CollectiveEpilogueFwdINS6_IJSB_SD_SC_EEESA_NS_10bfloat16_tESH_Li256ELb0ELb1ELb0ELb1EEENS1_29StaticPersistentTileSchedulerILb0EEEEEEEEEvNT_6ParamsE)
        /*0a4c*/ 	.short	0x0210
        /*0a4e*/ 	.short	0x0a70


	//----- nvinfo : EIATTR_SW_WAR
	.align		4
.L_647:
        /*0a50*/ 	.byte	0x04, 0x36
        /*0a52*/ 	.short	(.L_649 - .L_648)
.L_648:
        /*0a54*/ 	.word	0x00000008
.L_649:


//--------------------- .nv.info._ZN7cutlass13device_kernelIN5flash11enable_sm90INS1_16FlashAttnFwdSm90INS1_25CollectiveMainloopFwdSm90ILi2EN4cute5tupleIJNS5_1CILi1EEES8_S8_EEENS6_IJNS7_ILi128EEENS7_ILi160EEENS7_ILi192EEEEEELi192ENS_12float_e4m3_tEfNS_4arch4Sm90ELb0ELb0ELb0ELb1ELb0ELb0ELb0ELb1ELb1ELb1ELb0ELb0EEENS1_21CollectiveEpilogueFwdINS6_IJSA_SC_SB_EEES9_NS_10bfloat16_tESG_Li256ELb1ELb1ELb0ELb1EEENS1_36VarlenDynamicPersistentTileSchedulerILi128ELi160ELi256ELi128ELb0ELb1ELb1ELb0ELb1ELb1EEEEEEEEEvNT_6ParamsE --------------------------
	.section	.nv.info._ZN7cutlass13device_kernelIN5flash11enable_sm90INS1_16FlashAttnFwdSm90INS1_25CollectiveMainloopFwdSm90ILi2EN4cute5tupleIJNS5_1CILi1EEES8_S8_EEENS6_IJNS7_ILi128EEENS7_ILi160EEENS7_ILi192EEEEEELi192ENS_12float_e4m3_tEfNS_4arch4Sm90ELb0ELb0ELb0ELb1ELb0ELb0ELb0ELb1ELb1ELb1ELb0ELb0EEENS1_21CollectiveEpilogueFwdINS6_IJSA_SC_SB_EEES9_NS_10bfloat16_tESG_Li256ELb1ELb1ELb0ELb1EEENS1_36VarlenDynamicPersistentTileSchedulerILi128ELi160ELi256ELi128ELb0ELb1ELb1ELb0ELb1ELb1EEEEEEEEEvNT_6ParamsE,"",@"SHT_CUDA_INFO"
	.sectionflags	@""
	.align	4


	//----- nvinfo : EIATTR_CUDA_API_VERSION
	.align		4
        /*0000*/ 	.byte	0x04, 0x37
        /*0002*/ 	.short	(.L_651 - .L_650)
.L_650:
        /*0004*/ 	.word	0x00000082


	//----- nvinfo : EIATTR_KPARAM_INFO
	.align		4
.L_651:
        /*0008*/ 	.byte	0x04, 0x17
        /*000a*/ 	.short	(.L_653 - .L_652)
.L_652:
        /*000c*/ 	.word	0x00000000
        /*0010*/ 	.short	0x0000
        /*0012*/ 	.short	0x0070
        /*0014*/ 	.byte	0x00, 0xf0, 0x01, 0x2a


	//----- nvinfo : EIATTR_SPARSE_MMA_MASK
	.align		4
.L_653:
        /*0018*/ 	.byte	0x03, 0x50
        /*001a*/ 	.short	0x0000


	//----- nvinfo : EIATTR_MAXREG_COUNT
	.align		4
        /*001c*/ 	.byte	0x03, 0x1b
        /*001e*/ 	.short	0x00a8


	//----- nvinfo : EIATTR_NUM_BARRIERS
	.align		4
        /*0020*/ 	.byte	0x02, 0x4c
        /*0022*/ 	.byte	0x10
	.zero		1


	//----- nvinfo : EIATTR_EXTERNS
	.align		4
        /*0024*/ 	.byte	0x04, 0x0f
        /*0026*/ 	.short	(.L_655 - .L_654)


	//   ....[0]....
	.align		4
.L_654:
        /*0028*/ 	.word	index@(__assertfail)


	//----- nvinfo : EIATTR_ANNOTATIONS
	.align		4
.L_655:
        /*002c*/ 	.byte	0x04, 0x55
        /*002e*/ 	.short	(.L_657 - .L_656)


	//   ....[0]....
.L_656:
        /* <DEDUP_REMOVED lines=39> */


	//----- nvinfo : EIATTR_MERCURY_ISA_VERSION
	.align		4
.L_657:
        /*0290*/ 	.byte	0x03, 0x5f
        /*0292*/ 	.short	0x0101


	//----- nvinfo : EIATTR_UNUSED_LOAD_BYTE_OFFSET
	.align		4
        /*0294*/ 	.byte	0x04, 0x44
        /*0296*/ 	.short	(.L_659 - .L_658)


	//   ....[0]....
.L_658:
        /*0298*/ 	.word	0x00000a40
        /*029c*/ 	.word	0x0000fff0


	//   ....[1]....
        /*02a0*/ 	.word	0x00008e70
        /*02a4*/ 	.word	0x0000fff0


	//----- nvinfo : EIATTR_INT_WARP_WIDE_INSTR_OFFSETS
	.align		4
.L_659:
        /*02a8*/ 	.byte	0x04, 0x31
        /*02aa*/ 	.short	(.L_661 - .L_660)


	//   ....[0]....
.L_660:
        /*02ac*/ 	.word	0x00000130


	//   ....[1]....
        /*02b0*/ 	.word	0x00000170


	//   ....[2]....
        /*02b4*/ 	.word	0x000001e0


	//   ....[3]....
        /*02b8*/ 	.word	0x0000d300


	//   ....[4]....
        /*02bc*/ 	.word	0x0000d390


	//   ....[5]....
        /*02c0*/ 	.word	0x000105a0


	//   ....[6]....
        /*02c4*/ 	.word	0x00010630


	//----- nvinfo : EIATTR_COOP_GROUP_MASK_REGIDS
	.align		4
.L_661:
        /*02c8*/ 	.byte	0x04, 0x29
        /*02ca*/ 	.short	(.L_663 - .L_662)


	//   ....[0]....
.L_662:
        /*02cc*/ 	.word	0xffffffff


	//   ....[1]....
        /*02d0*/ 	.word	0xffffffff


	//   ....[2]....
        /*02d4*/ 	.word	0xffffffff


	//   ....[3]....
        /*02d8*/ 	.word	0xffffffff


	//   ....[4]....
        /*02dc*/ 	.word	0xffffffff


	//   ....[5]....
        /*02e0*/ 	.word	0xffffffff


	//   ....[6]....
        /*02e4*/ 	.word	0xffffffff


	//   ....[7]....
        /*02e8*/ 	.word	0xffffffff


	//   ....[8]....
        /*02ec*/ 	.word	0xffffffff


	//   ....[9]....
        /*02f0*/ 	.word	0xffffffff


	//   ....[10]....
        /*02f4*/ 	.word	0xffffffff


	//   ....[11]....
        /*02f8*/ 	.word	0xffffffff


	//   ....[12]....
        /*02fc*/ 	.word	0xffffffff


	//   ....[13]....
        /*0300*/ 	.word	0xffffffff


	//   ....[14]....
        /*0304*/ 	.word	0xffffffff


	//   ....[15]....
        /*0308*/ 	.word	0xffffffff


	//   ....[16]....
        /*030c*/ 	.word	0xffffffff


	//   ....[17]....
        /*0310*/ 	.word	0xffffffff


	//   ....[18]....
        /*0314*/ 	.word	0xffffffff


	//   ....[19]....
        /*0318*/ 	.word	0xffffffff


	//   ....[20]....
        /*031c*/ 	.word	0xffffffff


	//   ....[21]....
        /*0320*/ 	.word	0xffffffff


	//   ....[22]....
        /*0324*/ 	.word	0xffffffff


	//   ....[23]....
        /*0328*/ 	.word	0xffffffff


	//   ....[24]....
        /*032c*/ 	.word	0xffffffff


	//   ....[25]....
        /*0330*/ 	.word	0xffffffff


	//   ....[26]....
        /*0334*/ 	.word	0xffffffff


	//   ....[27]....
        /*0338*/ 	.word	0xffffffff


	//   ....[28]....
        /*033c*/ 	.word	0xffffffff


	//   ....[29]....
        /*0340*/ 	.word	0xffffffff


	//   ....[30]....
        /*0344*/ 	.word	0xffffffff


	//   ....[31]....
        /*0348*/ 	.word	0xffffffff


	//   ....[32]....
        /*034c*/ 	.word	0xffffffff


	//   ....[33]....
        /*0350*/ 	.word	0xffffffff


	//   ....[34]....
        /*0354*/ 	.word	0xffffffff


	//   ....[35]....
        /*0358*/ 	.word	0xffffffff


	//   ....[36]....
        /*035c*/ 	.word	0xffffffff


	//   ....[37]....
        /*0360*/ 	.word	0xffffffff


	//   ....[38]....
        /*0364*/ 	.word	0xffffffff


	//   ....[39]....
        /*0368*/ 	.word	0xffffffff


	//   ....[40]....
        /*036c*/ 	.word	0xffffffff


	//   ....[41]....
        /*0370*/ 	.word	0xffffffff


	//   ....[42]....
        /*0374*/ 	.word	0xffffffff


	//   ....[43]....
        /*0378*/ 	.word	0xffffffff


	//   ....[44]....
        /*037c*/ 	.word	0xffffffff


	//   ....[45]....
        /*0380*/ 	.word	0xffffffff


	//   ....[46]....
        /*0384*/ 	.word	0xffffffff


	//   ....[47]....
        /*0388*/ 	.word	0xffffffff


	//   ....[48]....
        /*038c*/ 	.word	0xffffffff


	//   ....[49]....
        /*0390*/ 	.word	0xffffffff


	//   ....[50]....
        /*0394*/ 	.word	0xffffffff


	//   ....[51]....
        /*0398*/ 	.word	0xffffffff


	//   ....[52]....
        /*039c*/ 	.word	0xffffffff


	//   ....[53]....
        /*03a0*/ 	.word	0xffffffff


	//   ....[54]....
        /*03a4*/ 	.word	0xffffffff


	//   ....[55]....
        /*03a8*/ 	.word	0xffffffff


	//   ....[56]....
        /*03ac*/ 	.word	0xffffffff


	//   ....[57]....
        /*03b0*/ 	.word	0xffffffff


	//   ....[58]....
        /*03b4*/ 	.word	0xffffffff


	//   ....[59]....
        /*03b8*/ 	.word	0xffffffff


	//   ....[60]....
        /*03bc*/ 	.word	0xffffffff


	//   ....[61]....
        /*03c0*/ 	.word	0xffffffff


	//   ....[62]....
        /*03c4*/ 	.word	0xffffffff


	//   ....[63]....
        /*03c8*/ 	.word	0xffffffff


	//   ....[64]....
        /*03cc*/ 	.word	0xffffffff


	//   ....[65]....
        /*03d0*/ 	.word	0xffffffff


	//   ....[66]....
        /*03d4*/ 	.word	0xffffffff


	//   ....[67]....
        /*03d8*/ 	.word	0xffffffff


	//   ....[68]....
        /*03dc*/ 	.word	0xffffffff


	//   ....[69]....
        /*03e0*/ 	.word	0xffffffff


	//   ....[70]....
        /*03e4*/ 	.word	0xffffffff


	//   ....[71]....
        /*03e8*/ 	.word	0xffffffff


	//   ....[72]....
        /*03ec*/ 	.word	0xffffffff


	//   ....[73]....
        /*03f0*/ 	.word	0xffffffff


	//   ....[74]....
        /*03f4*/ 	.word	0xffffffff


	//   ....[75]....
        /*03f8*/ 	.word	0xffffffff


	//   ....[76]....
        /*03fc*/ 	.word	0xffffffff


	//   ....[77]....
        /*0400*/ 	.word	0xffffffff


	//   ....[78]....
        /*0404*/ 	.word	0xffffffff


	//   ....[79]....
        /*0408*/ 	.word	0xffffffff


	//   ....[80]....
        /*040c*/ 	.word	0xffffffff


	//   ....[81]....
        /*0410*/ 	.word	0xffffffff


	//   ....[82]....
        /*0414*/ 	.word	0xffffffff


	//   ....[83]....
        /*0418*/ 	.word	0xffffffff


	//   ....[84]....
        /*041c*/ 	.word	0xffffffff


	//   ....[85]....
        /*0420*/ 	.word	0xffffffff


	//   ....[86]....
        /*0424*/ 	.word	0xffffffff


	//   ....[87]....
        /*0428*/ 	.word	0xffffffff


	//   ....[88]....
        /*042c*/ 	.word	0xffffffff


	//   ....[89]....
        /*0430*/ 	.word	0xffffffff


	//   ....[90]....
        /*0434*/ 	.word	0xffffffff


	//   ....[91]....
        /*0438*/ 	.word	0xffffffff


	//   ....[92]....
        /*043c*/ 	.word	0xffffffff


	//   ....[93]....
        /*0440*/ 	.word	0xffffffff


	//   ....[94]....
        /*0444*/ 	.word	0xffffffff


	//   ....[95]....
        /*0448*/ 	.word	0xffffffff


	//   ....[96]....
        /*044c*/ 	.word	0xffffffff


	//   ....[97]....
        /*0450*/ 	.word	0xffffffff


	//   ....[98]....
        /*0454*/ 	.word	0xffffffff


	//   ....[99]....
        /*0458*/ 	.word	0xffffffff


	//   ....[100]....
        /*045c*/ 	.word	0xffffffff


	//   ....[101]....
        /*0460*/ 	.word	0xffffffff


	//   ....[102]....
        /*0464*/ 	.word	0xffffffff


	//   ....[103]....
        /*0468*/ 	.word	0xffffffff


	//   ....[104]....
        /*046c*/ 	.word	0xffffffff


	//   ....[105]....
        /*0470*/ 	.word	0xffffffff


	//   ....[106]....
        /*0474*/ 	.word	0xffffffff


	//   ....[107]....
        /*0478*/ 	.word	0xffffffff


	//   ....[108]....
        /*047c*/ 	.word	0xffffffff


	//   ....[109]....
        /*0480*/ 	.word	0xffffffff


	//   ....[110]....
        /*0484*/ 	.word	0xffffffff


	//   ....[111]....
        /*0488*/ 	.word	0xffffffff


	//   ....[112]....
        /*048c*/ 	.word	0xffffffff


	//   ....[113]....
        /*0490*/ 	.word	0xffffffff


	//   ....[114]....
        /*0494*/ 	.word	0xffffffff


	//   ....[115]....
        /*0498*/ 	.word	0xffffffff


	//   ....[116]....
        /*049c*/ 	.word	0xffffffff


	//   ....[117]....
        /*04a0*/ 	.word	0xffffffff


	//   ....[118]....
        /*04a4*/ 	.word	0xffffffff


	//   ....[119]....
        /*04a8*/ 	.word	0xffffffff


	//   ....[120]....
        /*04ac*/ 	.word	0xffffffff


	//   ....[121]....
        /*04b0*/ 	.word	0xffffffff


	//   ....[122]....
        /*04b4*/ 	.word	0xffffffff


	//   ....[123]....
        /*04b8*/ 	.word	0xffffffff


	//   ....[124]....
        /*04bc*/ 	.word	0xffffffff


	//   ....[125]....
        /*04c0*/ 	.word	0xffffffff


	//   ....[126]....
        /*04c4*/ 	.word	0xffffffff


	//   ....[127]....
        /*04c8*/ 	.word	0xffffffff


	//   ....[128]....
        /*04cc*/ 	.word	0xffffffff


	//   ....[129]....
        /*04d0*/ 	.word	0xffffffff


	//   ....[130]....
        /*04d4*/ 	.word	0xffffffff


	//   ....[131]....
        /*04d8*/ 	.word	0x0500000f


	//   ....[132]....
        /*04dc*/ 	.word	0x0500000f


	//   ....[133]....
        /*04e0*/ 	.word	0x0500000f


	//   ....[134]....
        /*04e4*/ 	.word	0x0500000f


	//   ....[135]....
        /*04e8*/ 	.word	0x0500000f


	//   ....[136]....
        /*04ec*/ 	.word	0x0500000f


	//   ....[137]....
        /*04f0*/ 	.word	0x0500000f


	//   ....[138]....
        /*04f4*/ 	.word	0x0500000f


	//   ....[139]....
        /*04f8*/ 	.word	0x0500000f


	//   ....[140]....
        /*04fc*/ 	.word	0x0500000f


	//----- nvinfo : EIATTR_COOP_GROUP_INSTR_OFFSETS
	.align		4
.L_663:
        /*0500*/ 	.byte	0x04, 0x28
        /*0502*/ 	.short	(.L_665 - .L_664)


	//   ....[0]....
.L_664:
        /*0504*/ 	.word	0x00000070


	//   ....[1]....
        /*0508*/ 	.word	0x00000140


	//   ....[2]....
        /*050c*/ 	.word	0x00000190


	//   ....[3]....
        /*0510*/ 	.word	0x000003c0


	//   ....[4]....
        /*0514*/ 	.word	0x00000520


	//   ....[5]....
        /*0518*/ 	.word	0x00000640


	//   ....[6]....
        /*051c*/ 	.word	0x000007a0


	//   ....[7]....
        /*0520*/ 	.word	0x00001800


	//   ....[8]....
        /*0524*/ 	.word	0x00003280


	//   ....[9]....
        /*0528*/ 	.word	0x00003320


	//   ....[10]....
        /*052c*/ 	.word	0x00003b30


	//   ....[11]....
        /*0530*/ 	.word	0x00003bc0


	//   ....[12]....
        /*0534*/ 	.word	0x00006530


	//   ....[13]....
        /*0538*/ 	.word	0x00006580


	//   ....[14]....
        /*053c*/ 	.word	0x000065a0


	//   ....[15]....
        /*0540*/ 	.word	0x000065d0


	//   ....[16]....
        /*0544*/ 	.word	0x00008520


	//   ....[17]....
        /*0548*/ 	.word	0x00008530


	//   ....[18]....
        /*054c*/ 	.word	0x00008560


	//   ....[19]....
        /*0550*/ 	.word	0x00008570


	//   ....[20]....
        /*0554*/ 	.word	0x000099d0


	//   ....[21]....
        /*0558*/ 	.word	0x00009a00


	//   ....[22]....
        /*055c*/ 	.word	0x00009a30


	//   ....[23]....
        /*0560*/ 	.word	0x00009a60


	//   ....[24]....
        /*0564*/ 	.word	0x00009a90


	//   ....[25]....
        /*0568*/ 	.word	0x00009ab0


	//   ....[26]....
        /*056c*/ 	.word	0x00009ac0


	//   ....[27]....
        /*0570*/ 	.word	0x00009ad0


	//   ....[28]....
        /*0574*/ 	.word	0x00009ae0


	//   ....[29]....
        /*0578*/ 	.word	0x00009b10


	//   ....[30]....
        /*057c*/ 	.word	0x00009b20


	//   ....[31]....
        /*0580*/ 	.word	0x00009b50


	//   ....[32]....
        /*0584*/ 	.word	0x00009b80


	//   ....[33]....
        /*0588*/ 	.word	0x00009b90


	//   ....[34]....
        /*058c*/ 	.word	0x00009bc0


	//   ....[35]....
        /*0590*/ 	.word	0x00009bd0


	//   ....[36]....
        /*0594*/ 	.word	0x00009be0


	//   ....[37]....
        /*0598*/ 	.word	0x00009c10


	//   ....[38]....
        /*059c*/ 	.word	0x00009c40


	//   ....[39]....
        /*05a0*/ 	.word	0x00009c50


	//   ....[40]....
        /*05a4*/ 	.word	0x00009c60


	//   ....[41]....
        /*05a8*/ 	.word	0x00009c70


	//   ....[42]....
        /*05ac*/ 	.word	0x00009ca0


	//   ....[43]....
        /*05b0*/ 	.word	0x00009cd0


	//   ....[44]....
        /*05b4*/ 	.word	0x00009d10


	//   ....[45]....
        /*05b8*/ 	.word	0x00009d30


	//   ....[46]....
        /*05bc*/ 	.word	0x00009d60


	//   ....[47]....
        /*05c0*/ 	.word	0x00009d70


	//   ....[48]....
        /*05c4*/ 	.word	0x00009d80


	//   ....[49]....
        /*05c8*/ 	.word	0x00009d90


	//   ....[50]....
        /*05cc*/ 	.word	0x00009da0


	//   ....[51]....
        /*05d0*/ 	.word	0x00009db0


	//   ....[52]....
        /*05d4*/ 	.word	0x00009dc0


	//   ....[53]....
        /*05d8*/ 	.word	0x00009dd0


	//   ....[54]....
        /*05dc*/ 	.word	0x00009de0


	//   ....[55]....
        /*05e0*/ 	.word	0x00009df0


	//   ....[56]....
        /*05e4*/ 	.word	0x00009e00


	//   ....[57]....
        /*05e8*/ 	.word	0x00009e10


	//   ....[58]....
        /*05ec*/ 	.word	0x00009e20


	//   ....[59]....
        /*05f0*/ 	.word	0x00009e30


	//   ....[60]....
        /*05f4*/ 	.word	0x00009e40


	//   ....[61]....
        /*05f8*/ 	.word	0x00009e50


	//   ....[62]....
        /*05fc*/ 	.word	0x00009e60


	//   ....[63]....
        /*0600*/ 	.word	0x00009e70


	//   ....[64]....
        /*0604*/ 	.word	0x00009e80


	//   ....[65]....
        /*0608*/ 	.word	0x00009ea0


	//   ....[66]....
        /*060c*/ 	.word	0x00009ed0


	//   ....[67]....
        /*0610*/ 	.word	0x00009ee0


	//   ....[68]....
        /*0614*/ 	.word	0x0000a610


	//   ....[69]....
        /*0618*/ 	.word	0x0000a650


	//   ....[70]....
        /*061c*/ 	.word	0x0000a680


	//   ....[71]....
        /*0620*/ 	.word	0x0000a6c0


	//   ....[72]....
        /*0624*/ 	.word	0x0000add0


	//   ....[73]....
        /*0628*/ 	.word	0x0000ae10


	//   ....[74]....
        /*062c*/ 	.word	0x0000af10


	//   ....[75]....
        /*0630*/ 	.word	0x0000af30


	//   ....[76]....
        /*0634*/ 	.word	0x0000b030


	//   ....[77]....
        /*0638*/ 	.word	0x0000b050


	//   ....[78]....
        /*063c*/ 	.word	0x0000b160


	//   ....[79]....
        /*0640*/ 	.word	0x0000b180


	//   ....[80]....
        /*0644*/ 	.word	0x0000bad0


	//   ....[81]....
        /*0648*/ 	.word	0x0000baf0


	//   ....[82]....
        /*064c*/ 	.word	0x0000bbf0


	//   ....[83]....
        /*0650*/ 	.word	0x0000bc10


	//   ....[84]....
        /*0654*/ 	.word	0x0000bd10


	//   ....[85]....
        /*0658*/ 	.word	0x0000bd30


	//   ....[86]....
        /*065c*/ 	.word	0x0000be40


	//   ....[87]....
        /*0660*/ 	.word	0x0000be60


	//   ....[88]....
        /*0664*/ 	.word	0x0000bfe0


	//   ....[89]....
        /*0668*/ 	.word	0x0000c1f0


	//   ....[90]....
        /*066c*/ 	.word	0x0000c220


	//   ....[91]....
        /*0670*/ 	.word	0x0000c250


	//   ....[92]....
        /*0674*/ 	.word	0x0000c290


	//   ....[93]....
        /*0678*/ 	.word	0x0000c2c0


	//   ....[94]....
        /*067c*/ 	.word	0x0000c2f0


	//   ....[95]....
        /*0680*/ 	.word	0x0000c480


	//   ....[96]....
        /*0684*/ 	.word	0x0000c4b0


	//   ....[97]....
        /*0688*/ 	.word	0x0000c4e0


	//   ....[98]....
        /*068c*/ 	.word	0x0000c510


	//   ....[99]....
        /*0690*/ 	.word	0x0000c540


	//   ....[100]....
        /*0694*/ 	.word	0x0000c580


	//   ....[101]....
        /*0698*/ 	.word	0x0000c610


	//   ....[102]....
        /*069c*/ 	.word	0x0000c650


	//   ....[103]....
        /*06a0*/ 	.word	0x0000c6e0


	//   ....[104]....
        /*06a4*/ 	.word	0x0000dab0


	//   ....[105]....
        /*06a8*/ 	.word	0x0000e890


	//   ....[106]....
        /*06ac*/ 	.word	0x0000e8c0


	//   ....[107]....
        /*06b0*/ 	.word	0x0000e970


	//   ....[108]....
        /*06b4*/ 	.word	0x0000e980


	//   ....[109]....
        /*06b8*/ 	.word	0x0000ea10


	//   ....[110]....
        /*06bc*/ 	.word	0x0000ea20


	//   ....[111]....
        /*06c0*/ 	.word	0x0000ea30


	//   ....[112]....
        /*06c4*/ 	.word	0x0000ea70


	//   ....[113]....
        /*06c8*/ 	.word	0x00011610


	//   ....[114]....
        /*06cc*/ 	.word	0x00011640


	//   ....[115]....
        /*06d0*/ 	.word	0x00011670


	//   ....[116]....
        /*06d4*/ 	.word	0x000116a0


	//   ....[117]....
        /*06d8*/ 	.word	0x000116e0


	//   ....[118]....
        /*06dc*/ 	.word	0x000116f0


	//   ....[119]....
        /*06e0*/ 	.word	0x00011720


	//   ....[120]....
        /*06e4*/ 	.word	0x00011730


	//   ....[121]....
        /*06e8*/ 	.word	0x00011870


	//   ....[122]....
        /*06ec*/ 	.word	0x000118a0


	//   ....[123]....
        /*06f0*/ 	.word	0x000118d0


	//   ....[124]....
        /*06f4*/ 	.word	0x00011900


	//   ....[125]....
        /*06f8*/ 	.word	0x00011930


	//   ....[126]....
        /*06fc*/ 	.word	0x00011970


	//   ....[127]....
        /*0700*/ 	.word	0x000119f0


	//   ....[128]....
        /*0704*/ 	.word	0x00011a30


	//   ....[129]....
        /*0708*/ 	.word	0x00011a80


	//   ....[130]....
        /*070c*/ 	.word	0x00011f30


	//   ....[131]....
        /*0710*/ 	.word	0x00012450


	//   ....[132]....
        /*0714*/ 	.word	0x00012650


	//   ....[133]....
        /*0718*/ 	.word	0x000126a0


	//   ....[134]....
        /*071c*/ 	.word	0x00012700


	//   ....[135]....
        /*0720*/ 	.word	0x00012800


	//   ....[136]....
        /*0724*/ 	.word	0x00012860


	//   ....[137]....
        /*0728*/ 	.word	0x00012960


	//   ....[138]....
        /*072c*/ 	.word	0x000129c0


	//   ....[139]....
        /*0730*/ 	.word	0x00012aa0


	//   ....[140]....
        /*0734*/ 	.word	0x00012df0


	//----- nvinfo : EIATTR_REG_RECONFIG
	.align		4
.L_665:
        /*0738*/ 	.byte	0x01, 0x54
	.zero		2


	//----- nvinfo : EIATTR_SYSCALL_OFFSETS
	.align		4
        /*073c*/ 	.byte	0x04, 0x46
        /*073e*/ 	.short	(.L_667 - .L_666)


	//   ....[0]....
.L_666:
        /*0740*/ 	.word	0x000019e0


	//   ....[1]....
        /*0744*/ 	.word	0x0000d500


	//   ....[2]....
        /*0748*/ 	.word	0x0000d690


	//   ....[3]....
        /*074c*/ 	.word	0x0000d7e0


	//   ....[4]....
        /*0750*/ 	.word	0x0000d920


	//   ....[5]....
        /*0754*/ 	.word	0x0000e480


	//----- nvinfo : EIATTR_MBARRIER_INSTR_OFFSETS
	.align		4
.L_667:
        /*0758*/ 	.byte	0x04, 0x39
        /*075a*/ 	.short	(.L_669 - .L_668)


	//   ....[0]....
.L_668:
        /*075c*/ 	.word	0x00000270
        /*0760*/ 	.word	0x000000ff
        /*0764*/ 	.word	0x00033400
        /*0768*/ 	.short	0x0100
        /*076a*/ 	.byte	0x08
	.zero		1


	//   ....[1]....
        /*076c*/ 	.word	0x00000280
        /*0770*/ 	.word	0x000000ff
        /*0774*/ 	.word	0x00033420
        /*0778*/ 	.short	0x0100
        /*077a*/ 	.byte	0x08
	.zero		1


	//   ....[2]....
        /*077c*/ 	.word	0x00000370
        /*0780*/ 	.word	0x000000ff
        /*0784*/ 	.word	0x00033430
        /*0788*/ 	.short	0x0100
        /*078a*/ 	.byte	0x08
	.zero		1


	//   ....[3]....
        /*078c*/ 	.word	0x00000380
        /*0790*/ 	.word	0x000000ff
        /*0794*/ 	.word	0x00033440
        /*0798*/ 	.short	0x0100
        /*079a*/ 	.byte	0x08
	.zero		1


	//   ....[4]....
        /*079c*/ 	.word	0x00000390
        /*07a0*/ 	.word	0x000000ff
        /*07a4*/ 	.word	0x00033438
        /*07a8*/ 	.short	0x0100
        /*07aa*/ 	.byte	0x08
	.zero		1


	//   ....[5]....
        /*07ac*/ 	.word	0x000003a0
        /*07b0*/ 	.word	0x000000ff
        /*07b4*/ 	.word	0x00033448
        /*07b8*/ 	.short	0x0100
        /*07ba*/ 	.byte	0x08
	.zero		1


	//   ....[6]....
        /*07bc*/ 	.word	0x000004d0
        /*07c0*/ 	.word	0x000000ff
        /*07c4*/ 	.word	0x00033450
        /*07c8*/ 	.short	0x0100
        /*07ca*/ 	.byte	0x08
	.zero		1


	//   ....[7]....
        /*07cc*/ 	.word	0x000004e0
        /*07d0*/ 	.word	0x000000ff
        /*07d4*/ 	.word	0x00033460
        /*07d8*/ 	.short	0x0100
        /*07da*/ 	.byte	0x08
	.zero		1


	//   ....[8]....
        /*07dc*/ 	.word	0x000004f0
        /*07e0*/ 	.word	0x000000ff
        /*07e4*/ 	.word	0x00033458
        /*07e8*/ 	.short	0x0100
        /*07ea*/ 	.byte	0x08
	.zero		1


	//   ....[9]....
        /*07ec*/ 	.word	0x00000500
        /*07f0*/ 	.word	0x000000ff
        /*07f4*/ 	.word	0x00033468
        /*07f8*/ 	.short	0x0100
        /*07fa*/ 	.byte	0x08
	.zero		1


	//   ....[10]....
        /*07fc*/ 	.word	0x000005f0
        /*0800*/ 	.word	0x000000ff
        /*0804*/ 	.word	0x00033470
        /*0808*/ 	.short	0x0100
        /*080a*/ 	.byte	0x06
	.zero		1


	//   ....[11]....
        /*080c*/ 	.word	0x00000600
        /*0810*/ 	.word	0x000000ff
        /*0814*/ 	.word	0x00033480
        /*0818*/ 	.short	0x0100
        /*081a*/ 	.byte	0x06
	.zero		1


	//   ....[12]....
        /*081c*/ 	.word	0x00000610
        /*0820*/ 	.word	0x000000ff
        /*0824*/ 	.word	0x00033478
        /*0828*/ 	.short	0x0100
        /*082a*/ 	.byte	0x06
	.zero		1


	//   ....[13]....
        /*082c*/ 	.word	0x00000620
        /*0830*/ 	.word	0x000000ff
        /*0834*/ 	.word	0x00033488
        /*0838*/ 	.short	0x0100
        /*083a*/ 	.byte	0x06
	.zero		1


	//   ....[14]....
        /*083c*/ 	.word	0x00000750
        /*0840*/ 	.word	0x000000ff
        /*0844*/ 	.word	0x00033490
        /*0848*/ 	.short	0x0100
        /*084a*/ 	.byte	0x08
	.zero		1


	//   ....[15]....
        /*084c*/ 	.word	0x00000760
        /*0850*/ 	.word	0x000000ff
        /*0854*/ 	.word	0x000334a0
        /*0858*/ 	.short	0x0100
        /*085a*/ 	.byte	0x08
	.zero		1


	//   ....[16]....
        /*085c*/ 	.word	0x00000770
        /*0860*/ 	.word	0x000000ff
        /*0864*/ 	.word	0x00033498
        /*0868*/ 	.short	0x0100
        /*086a*/ 	.byte	0x08
	.zero		1


	//   ....[17]....
        /*086c*/ 	.word	0x00000780
        /*0870*/ 	.word	0x000000ff
        /*0874*/ 	.word	0x000334a8
        /*0878*/ 	.short	0x0100
        /*087a*/ 	.byte	0x08
	.zero		1


	//   ....[18]....
        /*087c*/ 	.word	0x000008b0
        /*0880*/ 	.word	0x000000ff
        /*0884*/ 	.word	0x000334b0
        /*0888*/ 	.short	0x0100
        /*088a*/ 	.byte	0x08
	.zero		1


	//   ....[19]....
        /*088c*/ 	.word	0x000008c0
        /*0890*/ 	.word	0x000000ff
        /*0894*/ 	.word	0x000334c0
        /*0898*/ 	.short	0x0100
        /*089a*/ 	.byte	0x08
	.zero		1


	//   ....[20]....
        /*089c*/ 	.word	0x000008d0
        /*08a0*/ 	.word	0x000000ff
        /*08a4*/ 	.word	0x000334b8
        /*08a8*/ 	.short	0x0100
        /*08aa*/ 	.byte	0x08
	.zero		1


	//   ....[21]....
        /*08ac*/ 	.word	0x000008e0
        /*08b0*/ 	.word	0x000000ff
        /*08b4*/ 	.word	0x000334c8
        /*08b8*/ 	.short	0x0100
        /*08ba*/ 	.byte	0x08
	.zero		1


	//   ....[22]....
        /*08bc*/ 	.word	0x00001a90
        /*08c0*/ 	.word	0x00000000
        /*08c4*/ 	.word	0x00033400
        /*08c8*/ 	.short	0x010a
        /*08ca*/ 	.byte	0x3f
	.zero		1


	//   ....[23]....
        /*08cc*/ 	.word	0x00001b20
        /*08d0*/ 	.word	0x00000004
        /*08d4*/ 	.word	0x00033430
        /*08d8*/ 	.short	0x010a
        /*08da*/ 	.byte	0x3f
	.zero		1


	//   ....[24]....
        /*08dc*/ 	.word	0x00001b90
        /*08e0*/ 	.word	0x00000004
        /*08e4*/ 	.word	0x00033430
        /*08e8*/ 	.short	0x010a
        /*08ea*/ 	.byte	0x3f
	.zero		1


	//   ....[25]....
        /*08ec*/ 	.word	0x00003b00
        /*08f0*/ 	.word	0x00000004
        /*08f4*/ 	.word	0x00000000
        /*08f8*/ 	.short	0x0101
        /*08fa*/ 	.byte	0x3f
	.zero		1


	//   ....[26]....
        /*08fc*/ 	.word	0x00005230
        /*0900*/ 	.word	0x000000ff
        /*0904*/ 	.word	0x00033430
        /*0908*/ 	.short	0x010a
        /*090a*/ 	.byte	0x06
	.zero		1


	//   ....[27]....
        /*090c*/ 	.word	0x00005270
        /*0910*/ 	.word	0x000000ff
        /*0914*/ 	.word	0x00033430
        /*0918*/ 	.short	0x010a
        /*091a*/ 	.byte	0x06
	.zero		1


	//   ....[28]....
        /*091c*/ 	.word	0x00005ee0
        /*0920*/ 	.word	0x000000ff
        /*0924*/ 	.word	0x00033450
        /*0928*/ 	.short	0x010a
        /*092a*/ 	.byte	0x06
	.zero		1


	//   ....[29]....
        /*092c*/ 	.word	0x00005f20
        /*0930*/ 	.word	0x000000ff
        /*0934*/ 	.word	0x00033450
        /*0938*/ 	.short	0x010a
        /*093a*/ 	.byte	0x06
	.zero		1


	//   ....[30]....
        /*093c*/ 	.word	0x000076d0
        /*0940*/ 	.word	0x00000004
        /*0944*/ 	.word	0x00000000
        /*0948*/ 	.short	0x0101
        /*094a*/ 	.byte	0x3f
	.zero		1


	//   ....[31]....
        /*094c*/ 	.word	0x00007880
        /*0950*/ 	.word	0x00000009
        /*0954*/ 	.word	0x00000000
        /*0958*/ 	.short	0x0101
        /*095a*/ 	.byte	0x3f
	.zero		1


	//   ....[32]....
        /*095c*/ 	.word	0x00008110
        /*0960*/ 	.word	0x0000000e
        /*0964*/ 	.word	0x00033450
        /*0968*/ 	.short	0x010a
        /*096a*/ 	.byte	0x3f
	.zero		1


	//   ....[33]....
        /*096c*/ 	.word	0x000081a0
        /*0970*/ 	.word	0x0000000e
        /*0974*/ 	.word	0x00033450
        /*0978*/ 	.short	0x010a
        /*097a*/ 	.byte	0x3f
	.zero		1


	//   ....[34]....
        /*097c*/ 	.word	0x00008810
        /*0980*/ 	.word	0x00000003
        /*0984*/ 	.word	0x00000000
        /*0988*/ 	.short	0x0101
        /*098a*/ 	.byte	0x3f
	.zero		1


	//   ....[35]....
        /*098c*/ 	.word	0x0000ae00
        /*0990*/ 	.word	0x00000002
        /*0994*/ 	.word	0x00000000
        /*0998*/ 	.short	0x0101
        /*099a*/ 	.byte	0x3f
	.zero		1


	//   ....[36]....
        /*099c*/ 	.word	0x0000dd40
        /*09a0*/ 	.word	0x00000003
        /*09a4*/ 	.word	0x00033480
        /*09a8*/ 	.short	0x010a
        /*09aa*/ 	.byte	0x3f
	.zero		1


	//   ....[37]....
        /*09ac*/ 	.word	0x0000dfc0
        /*09b0*/ 	.word	0x00000003
        /*09b4*/ 	.word	0x00033440
        /*09b8*/ 	.short	0x010a
        /*09ba*/ 	.byte	0x3f
	.zero		1


	//   ....[38]....
        /*09bc*/ 	.word	0x0000eb80
        /*09c0*/ 	.word	0x00000011
        /*09c4*/ 	.word	0x00033400
        /*09c8*/ 	.short	0x0107
        /*09ca*/ 	.byte	0x3f
	.zero		1


	//   ....[39]....
        /*09cc*/ 	.word	0x0000ec80
        /*09d0*/ 	.word	0x00000011
        /*09d4*/ 	.word	0x00033400
        /*09d8*/ 	.short	0x0101
        /*09da*/ 	.byte	0x3f
	.zero		1


	//   ....[40]....
        /*09dc*/ 	.word	0x0000eca0
        /*09e0*/ 	.word	0x00000011
        /*09e4*/ 	.word	0x00033420
        /*09e8*/ 	.short	0x010a
        /*09ea*/ 	.byte	0x3f
	.zero		1


	//   ....[41]....
        /*09ec*/ 	.word	0x0000efe0
        /*09f0*/ 	.word	0x00000006
        /*09f4*/ 	.word	0x00033480
        /*09f8*/ 	.short	0x010a
        /*09fa*/ 	.byte	0x3f
	.zero		1


	//   ....[42]....
        /*09fc*/ 	.word	0x0000f420
        /*0a00*/ 	.word	0x00000006
        /*0a04*/ 	.word	0x00033440
        /*0a08*/ 	.short	0x010a
        /*0a0a*/ 	.byte	0x3f
	.zero		1


	//   ....[43]....
        /*0a0c*/ 	.word	0x0000f8d0
        /*0a10*/ 	.word	0x00000003
        /*0a14*/ 	.word	0x00033470
        /*0a18*/ 	.short	0x010a
        /*0a1a*/ 	.byte	0x3f
	.zero		1


	//   ....[44]....
        /*0a1c*/ 	.word	0x0000f940
        /*0a20*/ 	.word	0x00000003
        /*0a24*/ 	.word	0x00033460
        /*0a28*/ 	.short	0x010a
        /*0a2a*/ 	.byte	0x3f
	.zero		1


	//   ....[45]....
        /*0a2c*/ 	.word	0x00010480
        /*0a30*/ 	.word	0x00000003
        /*0a34*/ 	.word	0x00033450
        /*0a38*/ 	.short	0x0101
        /*0a3a*/ 	.byte	0x3f
	.zero		1


	//   ....[46]....
        /*0a3c*/ 	.word	0x00010500
        /*0a40*/ 	.word	0x00000003
        /*0a44*/ 	.word	0x00000000
        /*0a48*/ 	.short	0x0101
        /*0a4a*/ 	.byte	0x3f
	.zero		1


	//   ....[47]....
        /*0a4c*/ 	.word	0x00010730
        /*0a50*/ 	.word	0x00000000
        /*0a54*/ 	.word	0x00033470
        /*0a58*/ 	.short	0x010a
        /*0a5a*/ 	.byte	0x3f
	.zero		1


	//   ....[48]....
        /*0a5c*/ 	.word	0x000107a0
        /*0a60*/ 	.word	0x00000000
        /*0a64*/ 	.word	0x00033460
        /*0a68*/ 	.short	0x010a
        /*0a6a*/ 	.byte	0x3f
	.zero		1


	//   ....[49]....
        /*0a6c*/ 	.word	0x00011310
        /*0a70*/ 	.word	0x00000000
        /*0a74*/ 	.word	0x00033450
        /*0a78*/ 	.short	0x0101
        /*0a7a*/ 	.byte	0x3f
	.zero		1


	//   ....[50]....
        /*0a7c*/ 	.word	0x00011360
        /*0a80*/ 	.word	0x00000002
        /*0a84*/ 	.word	0x00000000
        /*0a88*/ 	.short	0x0101
        /*0a8a*/ 	.byte	0x3f
	.zero		1


	//   ....[51]....
        /*0a8c*/ 	.word	0x00011eb0
        /*0a90*/ 	.word	0x00000000
        /*0a94*/ 	.word	0x00033420
        /*0a98*/ 	.short	0x010a
        /*0a9a*/ 	.byte	0x3f
	.zero		1


	//   ....[52]....
        /*0a9c*/ 	.word	0x00012070
        /*0aa0*/ 	.word	0x00000006
        /*0aa4*/ 	.word	0x00000000
        /*0aa8*/ 	.short	0x010a
        /*0aaa*/ 	.byte	0x3f
	.zero		1


	//   ....[53]....
        /*0aac*/ 	.word	0x000120e0
        /*0ab0*/ 	.word	0x00000007
        /*0ab4*/ 	.word	0x00000000
        /*0ab8*/ 	.short	0x010a
        /*0aba*/ 	.byte	0x3f
	.zero		1


	//   ....[54]....
        /*0abc*/ 	.word	0x00012140
        /*0ac0*/ 	.word	0x00000004
        /*0ac4*/ 	.word	0x00033460
        /*0ac8*/ 	.short	0x010a
        /*0aca*/ 	.byte	0x3f
	.zero		1


	//   ....[55]....
        /*0acc*/ 	.word	0x00012190
        /*0ad0*/ 	.word	0x00000003
        /*0ad4*/ 	.word	0x00033460
        /*0ad8*/ 	.short	0x010a
        /*0ada*/ 	.byte	0x3f
	.zero		1


	//   ....[56]....
        /*0adc*/ 	.word	0x000121d0
        /*0ae0*/ 	.word	0x00000004
        /*0ae4*/ 	.word	0x00033480
        /*0ae8*/ 	.short	0x010a
        /*0aea*/ 	.byte	0x3f
	.zero		1


	//   ....[57]....
        /*0aec*/ 	.word	0x000121f0
        /*0af0*/ 	.word	0x00000003
        /*0af4*/ 	.word	0x00033480
        /*0af8*/ 	.short	0x010a
        /*0afa*/ 	.byte	0x3f
	.zero		1


	//   ....[58]....
        /*0afc*/ 	.word	0x00012250
        /*0b00*/ 	.word	0x00000000
        /*0b04*/ 	.word	0x00033400
        /*0b08*/ 	.short	0x010a
        /*0b0a*/ 	.byte	0x3f
	.zero		1


	//   ....[59]....
        /*0b0c*/ 	.word	0x000122a0
        /*0b10*/ 	.word	0x00000004
        /*0b14*/ 	.word	0x00033430
        /*0b18*/ 	.short	0x010a
        /*0b1a*/ 	.byte	0x3f
	.zero		1


	//   ....[60]....
        /*0b1c*/ 	.word	0x00012300
        /*0b20*/ 	.word	0x00000003
        /*0b24*/ 	.word	0x00033430
        /*0b28*/ 	.short	0x010a
        /*0b2a*/ 	.byte	0x3f
	.zero		1


	//   ....[61]....
        /*0b2c*/ 	.word	0x00012360
        /*0b30*/ 	.word	0x00000003
        /*0b34*/ 	.word	0x00033450
        /*0b38*/ 	.short	0x010a
        /*0b3a*/ 	.byte	0x3f
	.zero		1


	//   ....[62]....
        /*0b3c*/ 	.word	0x000123b0
        /*0b40*/ 	.word	0x0000000e
        /*0b44*/ 	.word	0x00033450
        /*0b48*/ 	.short	0x010a
        /*0b4a*/ 	.byte	0x3f
	.zero		1


	//   ....[63]....
        /*0b4c*/ 	.word	0x00012500
        /*0b50*/ 	.word	0x00000003
        /*0b54*/ 	.word	0x00033480
        /*0b58*/ 	.short	0x010a
        /*0b5a*/ 	.byte	0x3f
	.zero		1


	//   ....[64]....
        /*0b5c*/ 	.word	0x00012550
        /*0b60*/ 	.word	0x00000003
        /*0b64*/ 	.word	0x00033440
        /*0b68*/ 	.short	0x010a
        /*0b6a*/ 	.byte	0x3f
	.zero		1


	//   ....[65]....
        /*0b6c*/ 	.word	0x00012ae0
        /*0b70*/ 	.word	0x00000011
        /*0b74*/ 	.word	0x00033420
        /*0b78*/ 	.short	0x010a
        /*0b7a*/ 	.byte	0x3f
	.zero		1


	//   ....[66]....
        /*0b7c*/ 	.word	0x00012b30
        /*0b80*/ 	.word	0x00000006
        /*0b84*/ 	.word	0x00033480
        /*0b88*/ 	.short	0x010a
        /*0b8a*/ 	.byte	0x3f
	.zero		1


	//   ....[67]....
        /*0b8c*/ 	.word	0x00012b80
        /*0b90*/ 	.word	0x00000006
        /*0b94*/ 	.word	0x00033440
        /*0b98*/ 	.short	0x010a
        /*0b9a*/ 	.byte	0x3f
	.zero		1


	//   ....[68]....
        /*0b9c*/ 	.word	0x00012bd0
        /*0ba0*/ 	.word	0x00000003
        /*0ba4*/ 	.word	0x00033470
        /*0ba8*/ 	.short	0x010a
        /*0baa*/ 	.byte	0x3f
	.zero		1


	//   ....[69]....
        /*0bac*/ 	.word	0x00012c20
        /*0bb0*/ 	.word	0x00000003
        /*0bb4*/ 	.word	0x00033460
        /*0bb8*/ 	.short	0x010a
        /*0bba*/ 	.byte	0x3f
	.zero		1


	//   ....[70]....
        /*0bbc*/ 	.word	0x00012c70
        /*0bc0*/ 	.word	0x00000000
        /*0bc4*/ 	.word	0x00033470
        /*0bc8*/ 	.short	0x010a
        /*0bca*/ 	.byte	0x3f
	.zero		1


	//   ....[71]....
        /*0bcc*/ 	.word	0x00012cc0
        /*0bd0*/ 	.word	0x00000000
        /*0bd4*/ 	.word	0x00033460
        /*0bd8*/ 	.short	0x010a
        /*0bda*/ 	.byte	0x3f
	.zero		1


	//   ....[72]....
        /*0bdc*/ 	.word	0x00012d10
        /*0be0*/ 	.word	0x00000000
        /*0be4*/ 	.word	0x00033420
        /*0be8*/ 	.short	0x010a
        /*0bea*/ 	.byte	0x3f
	.zero		1


	//   ....[73]....
        /*0bec*/ 	.word	0x00012eb0
        /*0bf0*/ 	.word	0x00000006
        /*0bf4*/ 	.word	0x00000000
        /*0bf8*/ 	.short	0x010a
        /*0bfa*/ 	.byte	0x3f
	.zero		1


	//   ....[74]....
        /*0bfc*/ 	.word	0x00012f00
        /*0c00*/ 	.word	0x00000007
        /*0c04*/ 	.word	0x00000000
        /*0c08*/ 	.short	0x010a
        /*0c0a*/ 	.byte	0x3f
	.zero		1


	//   ....[75]....
        /*0c0c*/ 	.word	0x00012f50
        /*0c10*/ 	.word	0x00000004
        /*0c14*/ 	.word	0x00033460
        /*0c18*/ 	.short	0x010a
        /*0c1a*/ 	.byte	0x3f
	.zero		1


	//   ....[76]....
        /*0c1c*/ 	.word	0x00012fa0
        /*0c20*/ 	.word	0x00000003
        /*0c24*/ 	.word	0x00033460
        /*0c28*/ 	.short	0x010a
        /*0c2a*/ 	.byte	0x3f
	.zero		1


	//   ....[77]....
        /*0c2c*/ 	.word	0x00012ff0
        /*0c30*/ 	.word	0x00000004
        /*0c34*/ 	.word	0x00033480
        /*0c38*/ 	.short	0x010a
        /*0c3a*/ 	.byte	0x3f
	.zero		1


	//----- nvinfo : EIATTR_NUM_MBARRIERS
	.align		4
.L_669:
        /*0c3c*/ 	.byte	0x03, 0x38
        /*0c3e*/ 	.short	0x0016


	//----- nvinfo : EIATTR_EXIT_INSTR_OFFSETS
	.align		4
        /*0c40*/ 	.byte	0x04, 0x1c
        /*0c42*/ 	.short	(.L_671 - .L_670)


	//   ....[0]....
.L_670:
        /*0c44*/ 	.word	0x00000a80


	//   ....[1]....
        /*0c48*/ 	.word	0x0000bf90


	//   ....[2]....
        /*0c4c*/ 	.word	0x00012240


	//----- nvinfo : EIATTR_MAX_THREADS
	.align		4
.L_671:
        /*0c50*/ 	.byte	0x04, 0x05
        /*0c52*/ 	.short	(.L_673 - .L_672)
.L_672:
        /*0c54*/ 	.word	0x00000180
        /*0c58*/ 	.word	0x00000001
        /*0c5c*/ 	.word	0x00000001


	//----- nvinfo : EIATTR_CRS_STACK_SIZE
	.align		4
.L_673:
        /*0c60*/ 	.byte	0x04, 0x1e
        /*0c62*/ 	.short	(.L_675 - .L_674)
.L_674:
        /*0c64*/ 	.word	0x00000000


	//----- nvinfo : EIATTR_CBANK_PARAM_SIZE
	.align		4
.L_675:
        /*0c68*/ 	.byte	0x03, 0x19
        /*0c6a*/ 	.short	0x0af0


	//----- nvinfo : EIATTR_PARAM_CBANK
	.align		4
        /*0c6c*/ 	.byte	0x04, 0x0a
        /*0c6e*/ 	.short	(.L_677 - .L_676)
	.align		4
.L_676:
        /*0c70*/ 	.word	index@(.nv.constant0._ZN7cutlass13device_kernelIN5flash11enable_sm90INS1_16FlashAttnFwdSm90INS1_25CollectiveMainloopFwdSm90ILi2EN4cute5tupleIJNS5_1CILi1EEES8_S8_EEENS6_IJNS7_ILi128EEENS7_ILi160EEENS7_ILi192EEEEEELi192ENS_12float_e4m3_tEfNS_4arch4Sm90ELb0ELb0ELb0ELb1ELb0ELb0ELb0ELb1ELb1ELb1ELb0ELb0EEENS1_21CollectiveEpilogueFwdINS6_IJSA_SC_SB_EEES9_NS_10bfloat16_tESG_Li256ELb1ELb1ELb0ELb1EEENS1_36VarlenDynamicPersistentTileSchedulerILi128ELi160ELi256ELi128ELb0ELb1ELb1ELb0ELb1ELb1EEEEEEEEEvNT_6ParamsE)
        /*0c74*/ 	.short	0x0210
        /*0c76*/ 	.short	0x0af0


	//----- nvinfo : EIATTR_SW_WAR
	.align		4
.L_677:
        /*0c78*/ 	.byte	0x04, 0x36
        /*0c7a*/ 	.short	(.L_679 - .L_678)
.L_678:
        /*0c7c*/ 	.word	0x00000008
.L_679:


//--------------------- .nv.info._ZN7cutlass13device_kernelIN5flash11enable_sm90INS1_16FlashAttnFwdSm90INS1_25CollectiveMainloopFwdSm90ILi2EN4cute5tupleIJNS5_1CILi1EEES8_S8_EEENS6_IJNS7_ILi128EEENS7_ILi160EEENS7_ILi192EEEEEELi192ENS_12float_e4m3_tEfNS_4arch4Sm90ELb0ELb0ELb0ELb1ELb0ELb1ELb0ELb1ELb1ELb1ELb0ELb0EEENS1_21CollectiveEpilogueFwdINS6_IJSA_SC_SB_EEES9_NS_10bfloat16_tESG_Li256ELb1ELb1ELb0ELb1EEENS1_36VarlenDynamicPersistentTileSchedulerILi128ELi160ELi256ELi128ELb0ELb1ELb1ELb0ELb1ELb1EEEEEEEEEvNT_6ParamsE --------------------------
	.section	.nv.info._ZN7cutlass13device_kernelIN5flash11enable_sm90INS1_16FlashAttnFwdSm90INS1_25CollectiveMainloopFwdSm90ILi2EN4cute5tupleIJNS5_1CILi1EEES8_S8_EEENS6_IJNS7_ILi128EEENS7_ILi160EEENS7_ILi192EEEEEELi192ENS_12float_e4m3_tEfNS_4arch4Sm90ELb0ELb0ELb0ELb1ELb0ELb1ELb0ELb1ELb1ELb1ELb0ELb0EEENS1_21CollectiveEpilogueFwdINS6_IJSA_SC_SB_EEES9_NS_10bfloat16_tESG_Li256ELb1ELb1ELb0ELb1EEENS1_36VarlenDynamicPersistentTileSchedulerILi128ELi160ELi256ELi128ELb0ELb1ELb1ELb0ELb1ELb1EEEEEEEEEvNT_6ParamsE,"",@"SHT_CUDA_INFO"
	.sectionflags	@""
	.align	4


	//----- nvinfo : EIATTR_CUDA_API_VERSION
	.align		4
        /*0000*/ 	.byte	0x04, 0x37
        /*0002*/ 	.short	(.L_681 - .L_680)
.L_680:
        /*0004*/ 	.word	0x00000082


	//----- nvinfo : EIATTR_KPARAM_INFO
	.align		4
.L_681:
        /*0008*/ 	.byte	0x04, 0x17
        /*000a*/ 	.short	(.L_683 - .L_682)
.L_682:
        /*000c*/ 	.word	0x00000000
        /*0010*/ 	.short	0x0000
        /*0012*/ 	.short	0x0070
        /*0014*/ 	.byte	0x00, 0xf0, 0x01, 0x2a


	//----- nvinfo : EIATTR_SPARSE_MMA_MASK
	.align		4
.L_683:
        /*0018*/ 	.byte	0x03, 0x50
        /*001a*/ 	.short	0x0000


	//----- nvinfo : EIATTR_MAXREG_COUNT
	.align		4
        /*001c*/ 	.byte	0x03, 0x1b
        /*001e*/ 	.short	0x00a8


	//----- nvinfo : EIATTR_NUM_BARRIERS
	.align		4
        /*0020*/ 	.byte	0x02, 0x4c
        /*0022*/ 	.byte	0x10
	.zero		1


	//----- nvinfo : EIATTR_EXTERNS
	.align		4
        /*0024*/ 	.byte	0x04, 0x0f
        /*0026*/ 	.short	(.L_685 - .L_684)


	//   ....[0]....
	.align		4
.L_684:
        /*0028*/ 	.word	index@(__assertfail)


	//----- nvinfo : EIATTR_ANNOTATIONS
	.align		4
.L_685:
        /*002c*/ 	.byte	0x04, 0x55
        /*002e*/ 	.short	(.L_687 - .L_686)


	//   ....[0]....
.L_686:
        /* <DEDUP_REMOVED lines=118> */


	//----- nvinfo : EIATTR_MERCURY_ISA_VERSION
	.align		4
.L_687:
        /*0778*/ 	.byte	0x03, 0x5f
        /*077a*/ 	.short	0x0101


	//----- nvinfo : EIATTR_UNUSED_LOAD_BYTE_OFFSET
	.align		4
        /*077c*/ 	.byte	0x04, 0x44
        /*077e*/ 	.short	(.L_689 - .L_688)


	//   ....[0]....
.L_688:
        /*0780*/ 	.word	0x00000ae0
        /*0784*/ 	.word	0x0000fff0


	//   ....[1]....
        /*0788*/ 	.word	0x0001f400
        /*078c*/ 	.word	0x0000fff0


	//----- nvinfo : EIATTR_INT_WARP_WIDE_INSTR_OFFSETS
	.align		4
.L_689:
        /*0790*/ 	.byte	0x04, 0x31
        /*0792*/ 	.short	(.L_691 - .L_690)


	//   ....[0]....
.L_690:
        /*0794*/ 	.word	0x00000190


	//   ....[1]....
        /*0798*/ 	.word	0x000001d0


	//   ....[2]....
        /*079c*/ 	.word	0x00000240


	//   ....[3]....
        /*07a0*/ 	.word	0x00025120


	//   ....[4]....
        /*07a4*/ 	.word	0x000251b0


	//   ....[5]....
        /*07a8*/ 	.word	0x000285f0


	//   ....[6]....
        /*07ac*/ 	.word	0x00028650


	//----- nvinfo : EIATTR_COOP_GROUP_MASK_REGIDS
	.align		4
.L_691:
        /*07b0*/ 	.byte	0x04, 0x29
        /*07b2*/ 	.short	(.L_693 - .L_692)


	//   ....[0]....
.L_692:
        /*07b4*/ 	.word	0xffffffff


	//   ....[1]....
        /*07b8*/ 	.word	0xffffffff


	//   ....[2]....
        /*07bc*/ 	.word	0xffffffff


	//   ....[3]....
        /*07c0*/ 	.word	0xffffffff


	//   ....[4]....
        /*07c4*/ 	.word	0xffffffff


	//   ....[5]....
        /*07c8*/ 	.word	0xffffffff


	//   ....[6]....
        /*07cc*/ 	.word	0xffffffff


	//   ....[7]....
        /*07d0*/ 	.word	0xffffffff


	//   ....[8]....
        /*07d4*/ 	.word	0xffffffff


	//   ....[9]....
        /*07d8*/ 	.word	0xffffffff


	//   ....[10]....
        /*07dc*/ 	.word	0xffffffff


	//   ....[11]....
        /*07e0*/ 	.word	0xffffffff


	//   ....[12]....
        /*07e4*/ 	.word	0xffffffff


	//   ....[13]....
        /*07e8*/ 	.word	0xffffffff


	//   ....[14]....
        /*07ec*/ 	.word	0xffffffff


	//   ....[15]....
        /*07f0*/ 	.word	0xffffffff


	//   ....[16]....
        /*07f4*/ 	.word	0xffffffff


	//   ....[17]....
        /*07f8*/ 	.word	0xffffffff


	//   ....[18]....
        /*07fc*/ 	.word	0xffffffff


	//   ....[19]....
        /*0800*/ 	.word	0xffffffff


	//   ....[20]....
        /*0804*/ 	.word	0xffffffff


	//   ....[21]....
        /*0808*/ 	.word	0xffffffff


	//   ....[22]....
        /*080c*/ 	.word	0xffffffff


	//   ....[23]....
        /*0810*/ 	.word	0xffffffff


	//   ....[24]....
        /*0814*/ 	.word	0xffffffff


	//   ....[25]....
        /*0818*/ 	.word	0xffffffff


	//   ....[26]....
        /*081c*/ 	.word	0xffffffff


	//   ....[27]....
        /*0820*/ 	.word	0xffffffff


	//   ....[28]....
        /*0824*/ 	.word	0xffffffff


	//   ....[29]....
        /*0828*/ 	.word	0xffffffff


	//   ....[30]....
        /*082c*/ 	.word	0xffffffff


	//   ....[31]....
        /*0830*/ 	.word	0xffffffff


	//   ....[32]....
        /*0834*/ 	.word	0xffffffff


	//   ....[33]....
        /*0838*/ 	.word	0xffffffff


	//   ....[34]....
        /*083c*/ 	.word	0xffffffff


	//   ....[35]....
        /*0840*/ 	.word	0xffffffff


	//   ....[36]....
        /*0844*/ 	.word	0xffffffff


	//   ....[37]....
        /*0848*/ 	.word	0xffffffff


	//   ....[38]....
        /*084c*/ 	.word	0xffffffff


	//   ....[39]....
        /*0850*/ 	.word	0xffffffff


	//   ....[40]....
        /*0854*/ 	.word	0xffffffff


	//   ....[41]....
        /*0858*/ 	.word	0xffffffff


	//   ....[42]....
        /*085c*/ 	.word	0xffffffff


	//   ....[43]....
        /*0860*/ 	.word	0xffffffff


	//   ....[44]....
        /*0864*/ 	.word	0xffffffff


	//   ....[45]....
        /*0868*/ 	.word	0xffffffff


	//   ....[46]....
        /*086c*/ 	.word	0xffffffff


	//   ....[47]....
        /*0870*/ 	.word	0xffffffff


	//   ....[48]....
        /*0874*/ 	.word	0xffffffff


	//   ....[49]....
        /*0878*/ 	.word	0xffffffff


	//   ....[50]....
        /*087c*/ 	.word	0xffffffff


	//   ....[51]....
        /*0880*/ 	.word	0xffffffff


	//   ....[52]....
        /*0884*/ 	.word	0xffffffff


	//   ....[53]....
        /*0888*/ 	.word	0xffffffff


	//   ....[54]....
        /*088c*/ 	.word	0xffffffff


	//   ....[55]....
        /*0890*/ 	.word	0xffffffff


	//   ....[56]....
        /*0894*/ 	.word	0xffffffff


	//   ....[57]....
        /*0898*/ 	.word	0xffffffff


	//   ....[58]....
        /*089c*/ 	.word	0xffffffff


	//   ....[59]....
        /*08a0*/ 	.word	0xffffffff


	//   ....[60]....
        /*08a4*/ 	.word	0xffffffff


	//   ....[61]....
        /*08a8*/ 	.word	0xffffffff


	//   ....[62]....
        /*08ac*/ 	.word	0xffffffff


	//   ....[63]....
        /*08b0*/ 	.word	0xffffffff


	//   ....[64]....
        /*08b4*/ 	.word	0xffffffff


	//   ....[65]....
        /*08b8*/ 	.word	0xffffffff


	//   ....[66]....
        /*08bc*/ 	.word	0xffffffff


	//   ....[67]....
        /*08c0*/ 	.word	0xffffffff


	//   ....[68]....
        /*08c4*/ 	.word	0xffffffff


	//   ....[69]....
        /*08c8*/ 	.word	0xffffffff


	//   ....[70]....
        /*08cc*/ 	.word	0xffffffff


	//   ....[71]....
        /*08d0*/ 	.word	0xffffffff


	//   ....[72]....
        /*08d4*/ 	.word	0xffffffff


	//   ....[73]....
        /*08d8*/ 	.word	0xffffffff


	//   ....[74]....
        /*08dc*/ 	.word	0xffffffff


	//   ....[75]....
        /*08e0*/ 	.word	0xffffffff


	//   ....[76]....
        /*08e4*/ 	.word	0xffffffff


	//   ....[77]....
        /*08e8*/ 	.word	0xffffffff


	//   ....[78]....
        /*08ec*/ 	.word	0xffffffff


	//   ....[79]....
        /*08f0*/ 	.word	0xffffffff


	//   ....[80]....
        /*08f4*/ 	.word	0xffffffff


	//   ....[81]....
        /*08f8*/ 	.word	0xffffffff


	//   ....[82]....
        /*08fc*/ 	.word	0xffffffff


	//   ....[83]....
        /*0900*/ 	.word	0xffffffff


	//   ....[84]....
        /*0904*/ 	.word	0xffffffff


	//   ....[85]....
        /*0908*/ 	.word	0xffffffff


	//   ....[86]....
        /*090c*/ 	.word	0xffffffff


	//   ....[87]....
        /*0910*/ 	.word	0xffffffff


	//   ....[88]....
        /*0914*/ 	.word	0xffffffff


	//   ....[89]....
        /*0918*/ 	.word	0xffffffff


	//   ....[90]....
        /*091c*/ 	.word	0xffffffff


	//   ....[91]....
        /*0920*/ 	.word	0xffffffff


	//   ....[92]....
        /*0924*/ 	.word	0xffffffff


	//   ....[93]....
        /*0928*/ 	.word	0xffffffff


	//   ....[94]....
        /*092c*/ 	.word	0xffffffff


	//   ....[95]....
        /*0930*/ 	.word	0xffffffff


	//   ....[96]....
        /*0934*/ 	.word	0xffffffff


	//   ....[97]....
        /*0938*/ 	.word	0xffffffff


	//   ....[98]....
        /*093c*/ 	.word	0xffffffff


	//   ....[99]....
        /*0940*/ 	.word	0xffffffff


	//   ....[100]....
        /*0944*/ 	.word	0xffffffff


	//   ....[101]....
        /*0948*/ 	.word	0xffffffff


	//   ....[102]....
        /*094c*/ 	.word	0xffffffff


	//   ....[103]....
        /*0950*/ 	.word	0xffffffff


	//   ....[104]....
        /*0954*/ 	.word	0xffffffff


	//   ....[105]....
        /*0958*/ 	.word	0xffffffff


	//   ....[106]....
        /*095c*/ 	.word	0xffffffff


	//   ....[107]....
        /*0960*/ 	.word	0xffffffff


	//   ....[108]....
        /*0964*/ 	.word	0xffffffff


	//   ....[109]....
        /*0968*/ 	.word	0xffffffff


	//   ....[110]....
        /*096c*/ 	.word	0xffffffff


	//   ....[111]....
        /*0970*/ 	.word	0xffffffff


	//   ....[112]....
        /*0974*/ 	.word	0xffffffff


	//   ....[113]....
        /*0978*/ 	.word	0xffffffff


	//   ....[114]....
        /*097c*/ 	.word	0xffffffff


	//   ....[115]....
        /*0980*/ 	.word	0xffffffff


	//   ....[116]....
        /*0984*/ 	.word	0xffffffff


	//   ....[117]....
        /*0988*/ 	.word	0xffffffff


	//   ....[118]....
        /*098c*/ 	.word	0xffffffff


	//   ....[119]....
        /*0990*/ 	.word	0xffffffff


	//   ....[120]....
        /*0994*/ 	.word	0xffffffff


	//   ....[121]....
        /*0998*/ 	.word	0xffffffff


	//   ....[122]....
        /*099c*/ 	.word	0xffffffff


	//   ....[123]....
        /*09a0*/ 	.word	0xffffffff


	//   ....[124]....
        /*09a4*/ 	.word	0xffffffff


	//   ....[125]....
        /*09a8*/ 	.word	0xffffffff


	//   ....[126]....
        /*09ac*/ 	.word	0xffffffff


	//   ....[127]....
        /*09b0*/ 	.word	0xffffffff


	//   ....[128]....
        /*09b4*/ 	.word	0xffffffff


	//   ....[129]....
        /*09b8*/ 	.word	0xffffffff


	//   ....[130]....
        /*09bc*/ 	.word	0xffffffff


	//   ....[131]....
        /*09c0*/ 	.word	0xffffffff


	//   ....[132]....
        /*09c4*/ 	.word	0xffffffff


	//   ....[133]....
        /*09c8*/ 	.word	0xffffffff


	//   ....[134]....
        /*09cc*/ 	.word	0xffffffff


	//   ....[135]....
        /*09d0*/ 	.word	0xffffffff


	//   ....[136]....
        /*09d4*/ 	.word	0xffffffff


	//   ....[137]....
        /*09d8*/ 	.word	0xffffffff


	//   ....[138]....
        /*09dc*/ 	.word	0xffffffff


	//   ....[139]....
        /*09e0*/ 	.word	0xffffffff


	//   ....[140]....
        /*09e4*/ 	.word	0x0500000f


	//   ....[141]....
        /*09e8*/ 	.word	0x0500000f


	//   ....[142]....
        /*09ec*/ 	.word	0x0500000f


	//   ....[143]....
        /*09f0*/ 	.word	0x0500000f


	//   ....[144]....
        /*09f4*/ 	.word	0x0500000f


	//   ....[145]....
        /*09f8*/ 	.word	0x0500000f


	//   ....[146]....
        /*09fc*/ 	.word	0x0500000f


	//   ....[147]....
        /*0a00*/ 	.word	0x0500000f


	//   ....[148]....
        /*0a04*/ 	.word	0x0500000f


	//   ....[149]....
        /*0a08*/ 	.word	0x0500000f


	//   ....[150]....
        /*0a0c*/ 	.word	0x0500000f


	//   ....[151]....
        /*0a10*/ 	.word	0x0500000f


	//   ....[152]....
        /*0a14*/ 	.word	0x0500000f


	//   ....[153]....
        /*0a18*/ 	.word	0x0500000f


	//   ....[154]....
        /*0a1c*/ 	.word	0x0500000f


	//   ....[155]....
        /*0a20*/ 	.word	0x0500000f


	//   ....[156]....
        /*0a24*/ 	.word	0x0500000f


	//   ....[157]....
        /*0a28*/ 	.word	0x0500000f


	//   ....[158]....
        /*0a2c*/ 	.word	0x0500000f


	//   ....[159]....
        /*0a30*/ 	.word	0x0500000f


	//   ....[160]....
        /*0a34*/ 	.word	0x0500000f


	//   ....[161]....
        /*0a38*/ 	.word	0x0500000f


	//   ....[162]....
        /*0a3c*/ 	.word	0x0500000f


	//   ....[163]....
        /*0a40*/ 	.word	0x0500000f


	//   ....[164]....
        /*0a44*/ 	.word	0x0500000f


	//   ....[165]....
        /*0a48*/ 	.word	0x0500000f


	//   ....[166]....
        /*0a4c*/ 	.word	0x0500000f


	//   ....[167]....
        /*0a50*/ 	.word	0x0500000f


	//   ....[168]....
        /*0a54*/ 	.word	0x0500000f


	//   ....[169]....
        /*0a58*/ 	.word	0x0500000f


	//   ....[170]....
        /*0a5c*/ 	.word	0x0500000f


	//   ....[171]....
        /*0a60*/ 	.word	0x0500000f


	//   ....[172]....
        /*0a64*/ 	.word	0x0500000f


	//   ....[173]....
        /*0a68*/ 	.word	0x0500000f


	//   ....[174]....
        /*0a6c*/ 	.word	0x0500000f


	//   ....[175]....
        /*0a70*/ 	.word	0x0500000f


	//   ....[176]....
        /*0a74*/ 	.word	0x0500000f


	//   ....[177]....
        /*0a78*/ 	.word	0x0500000f


	//   ....[178]....
        /*0a7c*/ 	.word	0x0500000f


	//   ....[179]....
        /*0a80*/ 	.word	0x0500000f


	//   ....[180]....
        /*0a84*/ 	.word	0x0500000f


	//   ....[181]....
        /*0a88*/ 	.word	0x0500000f


	//   ....[182]....
        /*0a8c*/ 	.word	0x0500000f


	//   ....[183]....
        /*0a90*/ 	.word	0x0500000f


	//   ....[184]....
        /*0a94*/ 	.word	0x0500000f


	//   ....[185]....
        /*0a98*/ 	.word	0x0500000f


	//   ....[186]....
        /*0a9c*/ 	.word	0x0500000f


	//   ....[187]....
        /*0aa0*/ 	.word	0x0500000f


	//   ....[188]....
        /*0aa4*/ 	.word	0x0500000f


	//   ....[189]....
        /*0aa8*/ 	.word	0x0500000f


	//   ....[190]....
        /*0aac*/ 	.word	0x0500000f


	//   ....[191]....
        /*0ab0*/ 	.word	0x0500000f


	//   ....[192]....
        /*0ab4*/ 	.word	0x0500000f


	//   ....[193]....
        /*0ab8*/ 	.word	0x0500000f


	//   ....[194]....
        /*0abc*/ 	.word	0x0500000f


	//   ....[195]....
        /*0ac0*/ 	.word	0x0500000f


	//   ....[196]....
        /*0ac4*/ 	.word	0x0500000f


	//   ....[197]....
        /*0ac8*/ 	.word	0x0500000f


	//   ....[198]....
        /*0acc*/ 	.word	0x0500000f


	//   ....[199]....
        /*0ad0*/ 	.word	0x0500000f


	//   ....[200]....
        /*0ad4*/ 	.word	0x0500000f


	//   ....[201]....
        /*0ad8*/ 	.word	0x0500000f


	//   ....[202]....
        /*0adc*/ 	.word	0x0500000f


	//   ....[203]....
        /*0ae0*/ 	.word	0x0500000f


	//   ....[204]....
        /*0ae4*/ 	.word	0x0500000f


	//   ....[205]....
        /*0ae8*/ 	.word	0x0500000f


	//   ....[206]....
        /*0aec*/ 	.word	0x0500000f


	//   ....[207]....
        /*0af0*/ 	.word	0x0500000f


	//   ....[208]....
        /*0af4*/ 	.word	0x0500000f


	//   ....[209]....
        /*0af8*/ 	.word	0x0500000f


	//   ....[210]....
        /*0afc*/ 	.word	0x0500000f


	//   ....[211]....
        /*0b00*/ 	.word	0x0500000f


	//   ....[212]....
        /*0b04*/ 	.word	0x0500000f


	//   ....[213]....
        /*0b08*/ 	.word	0x0500000f


	//   ....[214]....
        /*0b0c*/ 	.word	0x0500000f


	//   ....[215]....
        /*0b10*/ 	.word	0x0500000f


	//   ....[216]....
        /*0b14*/ 	.word	0x0500000f


	//   ....[217]....
        /*0b18*/ 	.word	0x0500000f


	//   ....[218]....
        /*0b1c*/ 	.word	0x0500000f


	//   ....[219]....
        /*0b20*/ 	.word	0x0500000f


	//   ....[220]....
        /*0b24*/ 	.word	0x0500000f


	//   ....[221]....
        /*0b28*/ 	.word	0x0500000f


	//   ....[222]....
        /*0b2c*/ 	.word	0x0500000f


	//   ....[223]....
        /*0b30*/ 	.word	0x0500000f


	//   ....[224]....
        /*0b34*/ 	.word	0x0500000f


	//   ....[225]....
        /*0b38*/ 	.word	0x0500000f


	//   ....[226]....
        /*0b3c*/ 	.word	0x0500000f


	//   ....[227]....
        /*0b40*/ 	.word	0x0500000f


	//   ....[228]....
        /*0b44*/ 	.word	0x0500000f


	//   ....[229]....
        /*0b48*/ 	.word	0x0500000f


	//   ....[230]....
        /*0b4c*/ 	.word	0x0500000f


	//   ....[231]....
        /*0b50*/ 	.word	0x0500000f


	//   ....[232]....
        /*0b54*/ 	.word	0x0500000f


	//----- nvinfo : EIATTR_COOP_GROUP_INSTR_OFFSETS
	.align		4
.L_693:
        /*0b58*/ 	.byte	0x04, 0x28
        /*0b5a*/ 	.short	(.L_695 - .L_694)


	//   ....[0]....
.L_694:
        /*0b5c*/ 	.word	0x00000070


	//   ....[1]....
        /*0b60*/ 	.word	0x000001a0


	//   ....[2]....
        /*0b64*/ 	.word	0x000001f0


	//   ....[3]....
        /*0b68*/ 	.word	0x00000420


	//   ....[4]....
        /*0b6c*/ 	.word	0x00000580


	//   ....[5]....
        /*0b70*/ 	.word	0x000006a0


	//   ....[6]....
        /*0b74*/ 	.word	0x00000800


	//   ....[7]....
        /*0b78*/ 	.word	0x00010820


	//   ....[8]....
        /*0b7c*/ 	.word	0x00010d70


	//   ....[9]....
        /*0b80*/ 	.word	0x00010d80


	//   ....[10]....
        /*0b84*/ 	.word	0x00010d90


	//   ....[11]....
        /*0b88*/ 	.word	0x00010da0


	//   ....[12]....
        /*0b8c*/ 	.word	0x00014250


	//   ....[13]....
        /*0b90*/ 	.word	0x00014260


	//   ....[14]....
        /*0b94*/ 	.word	0x00014270


	//   ....[15]....
        /*0b98*/ 	.word	0x00014280


	//   ....[16]....
        /*0b9c*/ 	.word	0x00019430


	//   ....[17]....
        /*0ba0*/ 	.word	0x00019470


	//   ....[18]....
        /*0ba4*/ 	.word	0x00019b40


	//   ....[19]....
        /*0ba8*/ 	.word	0x00019bf0


	//   ....[20]....
        /*0bac*/ 	.word	0x0001c840


	//   ....[21]....
        /*0bb0*/ 	.word	0x0001cc10


	//   ....[22]....
        /*0bb4*/ 	.word	0x0001cc70


	//   ....[23]....
        /*0bb8*/ 	.word	0x0001cc90


	//   ....[24]....
        /*0bbc*/ 	.word	0x0001ea50


	//   ....[25]....
        /*0bc0*/ 	.word	0x0001eab0


	//   ....[26]....
        /*0bc4*/ 	.word	0x0001ead0


	//   ....[27]....
        /*0bc8*/ 	.word	0x0001eaf0


	//   ....[28]....
        /*0bcc*/ 	.word	0x0001fcf0


	//   ....[29]....
        /*0bd0*/ 	.word	0x0001fd20


	//   ....[30]....
        /*0bd4*/ 	.word	0x0001fd50


	//   ....[31]....
        /*0bd8*/ 	.word	0x0001fd80


	//   ....[32]....
        /*0bdc*/ 	.word	0x0001fdc0


	//   ....[33]....
        /*0be0*/ 	.word	0x0001fdf0


	//   ....[34]....
        /*0be4*/ 	.word	0x0001fe20


	//   ....[35]....
        /*0be8*/ 	.word	0x0001fe50


	//   ....[36]....
        /*0bec*/ 	.word	0x0001fe80


	//   ....[37]....
        /*0bf0*/ 	.word	0x0001feb0


	//   ....[38]....
        /*0bf4*/ 	.word	0x0001fee0


	//   ....[39]....
        /*0bf8*/ 	.word	0x0001ff10


	//   ....[40]....
        /*0bfc*/ 	.word	0x0001ff40


	//   ....[41]....
        /*0c00*/ 	.word	0x0001ff70


	//   ....[42]....
        /*0c04*/ 	.word	0x0001ffa0


	//   ....[43]....
        /*0c08*/ 	.word	0x0001ffd0


	//   ....[44]....
        /*0c0c*/ 	.word	0x00020000


	//   ....[45]....
        /*0c10*/ 	.word	0x00020030


	//   ....[46]....
        /*0c14*/ 	.word	0x00020060


	//   ....[47]....
        /*0c18*/ 	.word	0x00020090


	//   ....[48]....
        /*0c1c*/ 	.word	0x000200c0


	//   ....[49]....
        /*0c20*/ 	.word	0x000200f0


	//   ....[50]....
        /*0c24*/ 	.word	0x00020120


	//   ....[51]....
        /*0c28*/ 	.word	0x00020150


	//   ....[52]....
        /*0c2c*/ 	.word	0x00020180


	//   ....[53]....
        /*0c30*/ 	.word	0x000201b0


	//   ....[54]....
        /*0c34*/ 	.word	0x000201e0


	//   ....[55]....
        /*0c38*/ 	.word	0x00020210


	//   ....[56]....
        /*0c3c*/ 	.word	0x00020240


	//   ....[57]....
        /*0c40*/ 	.word	0x00020270


	//   ....[58]....
        /*0c44*/ 	.word	0x000202a0


	//   ....[59]....
        /*0c48*/ 	.word	0x000202d0


	//   ....[60]....
        /*0c4c*/ 	.word	0x00020300


	//   ....[61]....
        /*0c50*/ 	.word	0x00020330


	//   ....[62]....
        /*0c54*/ 	.word	0x00020360


	//   ....[63]....
        /*0c58*/ 	.word	0x00020390


	//   ....[64]....
        /*0c5c*/ 	.word	0x000203b0


	//   ....[65]....
        /*0c60*/ 	.word	0x000203c0


	//   ....[66]....
        /*0c64*/ 	.word	0x000203d0


	//   ....[67]....
        /*0c68*/ 	.word	0x000203e0


	//   ....[68]....
        /*0c6c*/ 	.word	0x00020410


	//   ....[69]....
        /*0c70*/ 	.word	0x00020440


	//   ....[70]....
        /*0c74*/ 	.word	0x00020470


	//   ....[71]....
        /*0c78*/ 	.word	0x000204a0


	//   ....[72]....
        /*0c7c*/ 	.word	0x000204d0


	//   ....[73]....
        /*0c80*/ 	.word	0x00020500


	//   ....[74]....
        /*0c84*/ 	.word	0x00020530


	//   ....[75]....
        /*0c88*/ 	.word	0x00020540


	//   ....[76]....
        /*0c8c*/ 	.word	0x00020d70


	//   ....[77]....
        /*0c90*/ 	.word	0x00020e70


	//   ....[78]....
        /*0c94*/ 	.word	0x00020ea0


	//   ....[79]....
        /*0c98*/ 	.word	0x00020ec0


	//   ....[80]....
        /*0c9c*/ 	.word	0x00021430


	//   ....[81]....
        /*0ca0*/ 	.word	0x00021460


	//   ....[82]....
        /*0ca4*/ 	.word	0x00021590


	//   ....[83]....
        /*0ca8*/ 	.word	0x000215b0


	//   ....[84]....
        /*0cac*/ 	.word	0x000216b0


	//   ....[85]....
        /*0cb0*/ 	.word	0x000216d0


	//   ....[86]....
        /*0cb4*/ 	.word	0x000217e0


	//   ....[87]....
        /*0cb8*/ 	.word	0x00021800


	//   ....[88]....
        /*0cbc*/ 	.word	0x000220e0


	//   ....[89]....
        /*0cc0*/ 	.word	0x000220f0


	//   ....[90]....
        /*0cc4*/ 	.word	0x000222a0


	//   ....[91]....
        /*0cc8*/ 	.word	0x000222b0


	//   ....[92]....
        /*0ccc*/ 	.word	0x00022450


	//   ....[93]....
        /*0cd0*/ 	.word	0x00022460


	//   ....[94]....
        /*0cd4*/ 	.word	0x00022600


	//   ....[95]....
        /*0cd8*/ 	.word	0x00022610


	//   ....[96]....
        /*0cdc*/ 	.word	0x00022810


	//   ....[97]....
        /*0ce0*/ 	.word	0x00022a00


	//   ....[98]....
        /*0ce4*/ 	.word	0x00022a30


	//   ....[99]....
        /*0ce8*/ 	.word	0x00022a60


	//   ....[100]....
        /*0cec*/ 	.word	0x00022a90


	//   ....[101]....
        /*0cf0*/ 	.word	0x00022ac0


	//   ....[102]....
        /*0cf4*/ 	.word	0x00022af0


	//   ....[103]....
        /*0cf8*/ 	.word	0x00022c60


	//   ....[104]....
        /*0cfc*/ 	.word	0x00022c90


	//   ....[105]....
        /*0d00*/ 	.word	0x00022cc0


	//   ....[106]....
        /*0d04*/ 	.word	0x00022cf0


	//   ....[107]....
        /*0d08*/ 	.word	0x00022d20


	//   ....[108]....
        /*0d0c*/ 	.word	0x00022d50


	//   ....[109]....
        /*0d10*/ 	.word	0x00022df0


	//   ....[110]....
        /*0d14*/ 	.word	0x00022e20


	//   ....[111]....
        /*0d18*/ 	.word	0x00022eb0


	//   ....[112]....
        /*0d1c*/ 	.word	0x00023b90


	//   ....[113]....
        /*0d20*/ 	.word	0x00025900


	//   ....[114]....
        /*0d24*/ 	.word	0x000267a0


	//   ....[115]....
        /*0d28*/ 	.word	0x000267c0


	//   ....[116]....
        /*0d2c*/ 	.word	0x00026800


	//   ....[117]....
        /*0d30*/ 	.word	0x00026880


	//   ....[118]....
        /*0d34*/ 	.word	0x00026910


	//   ....[119]....
        /*0d38*/ 	.word	0x00026920


	//   ....[120]....
        /*0d3c*/ 	.word	0x00026970


	//   ....[121]....
        /*0d40*/ 	.word	0x000269b0


	//   ....[122]....
        /*0d44*/ 	.word	0x00029660


	//   ....[123]....
        /*0d48*/ 	.word	0x00029690


	//   ....[124]....
        /*0d4c*/ 	.word	0x000296d0


	//   ....[125]....
        /*0d50*/ 	.word	0x00029700


	//   ....[126]....
        /*0d54*/ 	.word	0x00029730


	//   ....[127]....
        /*0d58*/ 	.word	0x00029760


	//   ....[128]....
        /*0d5c*/ 	.word	0x00029790


	//   ....[129]....
        /*0d60*/ 	.word	0x000297c0


	//   ....[130]....
        /*0d64*/ 	.word	0x00029940


	//   ....[131]....
        /*0d68*/ 	.word	0x00029970


	//   ....[132]....
        /*0d6c*/ 	.word	0x000299a0


	//   ....[133]....
        /*0d70*/ 	.word	0x000299d0


	//   ....[134]....
        /*0d74*/ 	.word	0x00029a00


	//   ....[135]....
        /*0d78*/ 	.word	0x00029a30


	//   ....[136]....
        /*0d7c*/ 	.word	0x00029af0


	//   ....[137]....
        /*0d80*/ 	.word	0x00029b10


	//   ....[138]....
        /*0d84*/ 	.word	0x00029b80


	//   ....[139]....
        /*0d88*/ 	.word	0x0002a010


	//   ....[140]....
        /*0d8c*/ 	.word	0x0002a510


	//   ....[141]....
        /*0d90*/ 	.word	0x0002a5c0


	//   ....[142]....
        /*0d94*/ 	.word	0x0002a650


	//   ....[143]....
        /*0d98*/ 	.word	0x0002a6a0


	//   ....[144]....
        /*0d9c*/ 	.word	0x0002a6f0


	//   ....[145]....
        /*0da0*/ 	.word	0x0002a7d0


	//   ....[146]....
        /*0da4*/ 	.word	0x0002a860


	//   ....[147]....
        /*0da8*/ 	.word	0x0002a8b0


	//   ....[148]....
        /*0dac*/ 	.word	0x0002a900


	//   ....[149]....
        /*0db0*/ 	.word	0x0002ab50


	//   ....[150]....
        /*0db4*/ 	.word	0x0002ac90


	//   ....[151]....
        /*0db8*/ 	.word	0x0002adc0


	//   ....[152]....
        /*0dbc*/ 	.word	0x0002aee0


	//   ....[153]....
        /*0dc0*/ 	.word	0x0002afa0


	//   ....[154]....
        /*0dc4*/ 	.word	0x0002b020


	//   ....[155]....
        /*0dc8*/ 	.word	0x0002b080


	//   ....[156]....
        /*0dcc*/ 	.word	0x0002b0e0


	//   ....[157]....
        /*0dd0*/ 	.word	0x0002b140


	//   ....[158]....
        /*0dd4*/ 	.word	0x0002b1c0


	//   ....[159]....
        /*0dd8*/ 	.word	0x0002b220


	//   ....[160]....
        /*0ddc*/ 	.word	0x0002b2a0


	//   ....[161]....
        /*0de0*/ 	.word	0x0002b300


	//   ....[162]....
        /*0de4*/ 	.word	0x0002b380


	//   ....[163]....
        /*0de8*/ 	.word	0x0002b3e0


	//   ....[164]....
        /*0dec*/ 	.word	0x0002b460


	//   ....[165]....
        /*0df0*/ 	.word	0x0002b4c0


	//   ....[166]....
        /*0df4*/ 	.word	0x0002b540


	//   ....[167]....
        /*0df8*/ 	.word	0x0002b5a0


	//   ....[168]....
        /*0dfc*/ 	.word	0x0002b620


	//   ....[169]....
        /*0e00*/ 	.word	0x0002b680


	//   ....[170]....
        /*0e04*/ 	.word	0x0002b700


	//   ....[171]....
        /*0e08*/ 	.word	0x0002b760


	//   ....[172]....
        /*0e0c*/ 	.word	0x0002b7e0


	//   ....[173]....
        /*0e10*/ 	.word	0x0002b840


	//   ....[174]....
        /*0e14*/ 	.word	0x0002b8c0


	//   ....[175]....
        /*0e18*/ 	.word	0x0002b920


	//   ....[176]....
        /*0e1c*/ 	.word	0x0002b9a0


	//   ....[177]....
        /*0e20*/ 	.word	0x0002ba00


	//   ....[178]....
        /*0e24*/ 	.word	0x0002ba60


	//   ....[179]....
        /*0e28*/ 	.word	0x0002bac0


	//   ....[180]....
        /*0e2c*/ 	.word	0x0002bb20


	//   ....[181]....
        /*0e30*/ 	.word	0x0002bb80


	//   ....[182]....
        /*0e34*/ 	.word	0x0002bc00


	//   ....[183]....
        /*0e38*/ 	.word	0x0002bc60


	//   ....[184]....
        /*0e3c*/ 	.word	0x0002bce0


	//   ....[185]....
        /*0e40*/ 	.word	0x0002bd40


	//   ....[186]....
        /*0e44*/ 	.word	0x0002bdc0


	//   ....[187]....
        /*0e48*/ 	.word	0x0002be20


	//   ....[188]....
        /*0e4c*/ 	.word	0x0002bea0


	//   ....[189]....
        /*0e50*/ 	.word	0x0002bf00


	//   ....[190]....
        /*0e54*/ 	.word	0x0002bf70


	//   ....[191]....
        /*0e58*/ 	.word	0x0002bfd0


	//   ....[192]....
        /*0e5c*/ 	.word	0x0002c040


	//   ....[193]....
        /*0e60*/ 	.word	0x0002c0a0


	//   ....[194]....
        /*0e64*/ 	.word	0x0002c120


	//   ....[195]....
        /*0e68*/ 	.word	0x0002c180


	//   ....[196]....
        /*0e6c*/ 	.word	0x0002c1f0


	//   ....[197]....
        /*0e70*/ 	.word	0x0002c310


	//   ....[198]....
        /*0e74*/ 	.word	0x0002c360


	//   ....[199]....
        /*0e78*/ 	.word	0x0002c3f0


	//   ....[200]....
        /*0e7c*/ 	.word	0x0002c480


	//   ....[201]....
        /*0e80*/ 	.word	0x0002c510


	//   ....[202]....
        /*0e84*/ 	.word	0x0002c5a0


	//   ....[203]....
        /*0e88*/ 	.word	0x0002c630


	//   ....[204]....
        /*0e8c*/ 	.word	0x0002c6c0


	//   ....[205]....
        /*0e90*/ 	.word	0x0002c780


	//   ....[206]....
        /*0e94*/ 	.word	0x0002ca70


	//   ....[207]....
        /*0e98*/ 	.word	0x0002cc70


	//   ....[208]....
        /*0e9c*/ 	.word	0x0002ccc0


	//   ....[209]....
        /*0ea0*/ 	.word	0x0002cd20


	//   ....[210]....
        /*0ea4*/ 	.word	0x0002ce30


	//   ....[211]....
        /*0ea8*/ 	.word	0x0002ce90


	//   ....[212]....
        /*0eac*/ 	.word	0x0002cfa0


	//   ....[213]....
        /*0eb0*/ 	.word	0x0002d000


	//   ....[214]....
        /*0eb4*/ 	.word	0x0002d0e0


	//   ....[215]....
        /*0eb8*/ 	.word	0x0002d400


	//   ....[216]....
        /*0ebc*/ 	.word	0x0002d4a0


	//   ....[217]....
        /*0ec0*/ 	.word	0x0002d5c0


	//   ....[218]....
        /*0ec4*/ 	.word	0x0002d640


	//   ....[219]....
        /*0ec8*/ 	.word	0x0002d6c0


	//   ....[220]....
        /*0ecc*/ 	.word	0x0002d740


	//   ....[221]....
        /*0ed0*/ 	.word	0x0002d7c0


	//   ....[222]....
        /*0ed4*/ 	.word	0x0002d850


	//   ....[223]....
        /*0ed8*/ 	.word	0x0002d8f0


	//   ....[224]....
        /*0edc*/ 	.word	0x0002d9a0


	//   ....[225]....
        /*0ee0*/ 	.word	0x0002da20


	//   ....[226]....
        /*0ee4*/ 	.word	0x0002daa0


	//   ....[227]....
        /*0ee8*/ 	.word	0x0002db20


	//   ....[228]....
        /*0eec*/ 	.word	0x0002dbb0


	//   ....[229]....
        /*0ef0*/ 	.word	0x0002dc30


	//   ....[230]....
        /*0ef4*/ 	.word	0x0002dcd0


	//   ....[231]....
        /*0ef8*/ 	.word	0x0002dd60


	//   ....[232]....
        /*0efc*/ 	.word	0x0002de90


	//----- nvinfo : EIATTR_REG_RECONFIG
	.align		4
.L_695:
        /*0f00*/ 	.byte	0x01, 0x54
	.zero		2


	//----- nvinfo : EIATTR_SYSCALL_OFFSETS
	.align		4
        /*0f04*/ 	.byte	0x04, 0x46
        /*0f06*/ 	.short	(.L_697 - .L_696)


	//   ....[0]....
.L_696:
        /*0f08*/ 	.word	0x00001c80


	//   ....[1]....
        /*0f0c*/ 	.word	0x00001dd0


	//   ....[2]....
        /*0f10*/ 	.word	0x000109b0


	//   ....[3]....
        /*0f14*/ 	.word	0x00010ce0


	//   ....[4]....
        /*0f18*/ 	.word	0x00025320


	//   ....[5]....
        /*0f1c*/ 	.word	0x000254c0


	//   ....[6]....
        /*0f20*/ 	.word	0x00025630


	//   ....[7]....
        /*0f24*/ 	.word	0x00025780


	//   ....[8]....
        /*0f28*/ 	.word	0x00026350


	//----- nvinfo : EIATTR_MBARRIER_INSTR_OFFSETS
	.align		4
.L_697:
        /*0f2c*/ 	.byte	0x04, 0x39
        /*0f2e*/ 	.short	(.L_699 - .L_698)


	//   ....[0]....
.L_698:
        /*0f30*/ 	.word	0x000002d0
        /*0f34*/ 	.word	0x000000ff
        /*0f38*/ 	.word	0x00033400
        /*0f3c*/ 	.short	0x0100
        /*0f3e*/ 	.byte	0x08
	.zero		1


	//   ....[1]....
        /*0f40*/ 	.word	0x000002e0
        /*0f44*/ 	.word	0x000000ff
        /*0f48*/ 	.word	0x00033420
        /*0f4c*/ 	.short	0x0100
        /*0f4e*/ 	.byte	0x08
	.zero		1


	//   ....[2]....
        /*0f50*/ 	.word	0x000003d0
        /*0f54*/ 	.word	0x000000ff
        /*0f58*/ 	.word	0x00033430
        /*0f5c*/ 	.short	0x0100
        /*0f5e*/ 	.byte	0x08
	.zero		1


	//   ....[3]....
        /*0f60*/ 	.word	0x000003e0
        /*0f64*/ 	.word	0x000000ff
        /*0f68*/ 	.word	0x00033440
        /*0f6c*/ 	.short	0x0100
        /*0f6e*/ 	.byte	0x08
	.zero		1


	//   ....[4]....
        /*0f70*/ 	.word	0x000003f0
        /*0f74*/ 	.word	0x000000ff
        /*0f78*/ 	.word	0x00033438
        /*0f7c*/ 	.short	0x0100
        /*0f7e*/ 	.byte	0x08
	.zero		1


	//   ....[5]....
        /*0f80*/ 	.word	0x00000400
        /*0f84*/ 	.word	0x000000ff
        /*0f88*/ 	.word	0x00033448
        /*0f8c*/ 	.short	0x0100
        /*0f8e*/ 	.byte	0x08
	.zero		1


	//   ....[6]....
        /*0f90*/ 	.word	0x00000530
        /*0f94*/ 	.word	0x000000ff
        /*0f98*/ 	.word	0x00033450
        /*0f9c*/ 	.short	0x0100
        /*0f9e*/ 	.byte	0x08
	.zero		1


	//   ....[7]....
        /*0fa0*/ 	.word	0x00000540
        /*0fa4*/ 	.word	0x000000ff
        /*0fa8*/ 	.word	0x00033460
        /*0fac*/ 	.short	0x0100
        /*0fae*/ 	.byte	0x08
	.zero		1


	//   ....[8]....
        /*0fb0*/ 	.word	0x00000550
        /*0fb4*/ 	.word	0x000000ff
        /*0fb8*/ 	.word	0x00033458
        /*0fbc*/ 	.short	0x0100
        /*0fbe*/ 	.byte	0x08
	.zero		1


	//   ....[9]....
        /*0fc0*/ 	.word	0x00000560
        /*0fc4*/ 	.word	0x000000ff
        /*0fc8*/ 	.word	0x00033468
        /*0fcc*/ 	.short	0x0100
        /*0fce*/ 	.byte	0x08
	.zero		1


	//   ....[10]....
        /*0fd0*/ 	.word	0x00000650
        /*0fd4*/ 	.word	0x000000ff
        /*0fd8*/ 	.word	0x00033470
        /*0fdc*/ 	.short	0x0100
        /*0fde*/ 	.byte	0x06
	.zero		1


	//   ....[11]....
        /*0fe0*/ 	.word	0x00000660
        /*0fe4*/ 	.word	0x000000ff
        /*0fe8*/ 	.word	0x00033480
        /*0fec*/ 	.short	0x0100
        /*0fee*/ 	.byte	0x06
	.zero		1


	//   ....[12]....
        /*0ff0*/ 	.word	0x00000670
        /*0ff4*/ 	.word	0x000000ff
        /*0ff8*/ 	.word	0x00033478
        /*0ffc*/ 	.short	0x0100
        /*0ffe*/ 	.byte	0x06
	.zero		1


	//   ....[13]....
        /*1000*/ 	.word	0x00000680
        /*1004*/ 	.word	0x000000ff
        /*1008*/ 	.word	0x00033488
        /*100c*/ 	.short	0x0100
        /*100e*/ 	.byte	0x06
	.zero		1


	//   ....[14]....
        /*1010*/ 	.word	0x000007b0
        /*1014*/ 	.word	0x000000ff
        /*1018*/ 	.word	0x00033490
        /*101c*/ 	.short	0x0100
        /*101e*/ 	.byte	0x08
	.zero		1


	//   ....[15]....
        /*1020*/ 	.word	0x000007c0
        /*1024*/ 	.word	0x000000ff
        /*1028*/ 	.word	0x000334a0
        /*102c*/ 	.short	0x0100
        /*102e*/ 	.byte	0x08
	.zero		1


	//   ....[16]....
        /*1030*/ 	.word	0x000007d0
        /*1034*/ 	.word	0x000000ff
        /*1038*/ 	.word	0x00033498
        /*103c*/ 	.short	0x0100
        /*103e*/ 	.byte	0x08
	.zero		1


	//   ....[17]....
        /*1040*/ 	.word	0x000007e0
        /*1044*/ 	.word	0x000000ff
        /*1048*/ 	.word	0x000334a8
        /*104c*/ 	.short	0x0100
        /*104e*/ 	.byte	0x08
	.zero		1


	//   ....[18]....
        /*1050*/ 	.word	0x00000910
        /*1054*/ 	.word	0x000000ff
        /*1058*/ 	.word	0x000334b0
        /*105c*/ 	.short	0x0100
        /*105e*/ 	.byte	0x08
	.zero		1


	//   ....[19]....
        /*1060*/ 	.word	0x00000920
        /*1064*/ 	.word	0x000000ff
        /*1068*/ 	.word	0x000334c0
        /*106c*/ 	.short	0x0100
        /*106e*/ 	.byte	0x08
	.zero		1


	//   ....[20]....
        /*1070*/ 	.word	0x00000930
        /*1074*/ 	.word	0x000000ff
        /*1078*/ 	.word	0x000334b8
        /*107c*/ 	.short	0x0100
        /*107e*/ 	.byte	0x08
	.zero		1


	//   ....[21]....
        /*1080*/ 	.word	0x00000940
        /*1084*/ 	.word	0x000000ff
        /*1088*/ 	.word	0x000334c8
        /*108c*/ 	.short	0x0100
        /*108e*/ 	.byte	0x08
	.zero		1


	//   ....[22]....
        /*1090*/ 	.word	0x00003580
        /*1094*/ 	.word	0x0000002b
        /*1098*/ 	.word	0x00033490
        /*109c*/ 	.short	0x010a
        /*109e*/ 	.byte	0x3f
	.zero		1


	//   ....[23]....
        /*10a0*/ 	.word	0x000095c0
        /*10a4*/ 	.word	0x0000002b
        /*10a8*/ 	.word	0x00033490
        /*10ac*/ 	.short	0x010a
        /*10ae*/ 	.byte	0x3f
	.zero		1


	//   ....[24]....
        /*10b0*/ 	.word	0x0000f770
        /*10b4*/ 	.word	0x0000002b
        /*10b8*/ 	.word	0x00033490
        /*10bc*/ 	.short	0x010a
        /*10be*/ 	.byte	0x3f
	.zero		1


	//   ....[25]....
        /*10c0*/ 	.word	0x0000fb50
        /*10c4*/ 	.word	0x0000002c
        /*10c8*/ 	.word	0x00000000
        /*10cc*/ 	.short	0x0101
        /*10ce*/ 	.byte	0x3f
	.zero		1


	//   ....[26]....
        /*10d0*/ 	.word	0x0000fb90
        /*10d4*/ 	.word	0x0000002b
        /*10d8*/ 	.word	0x000334b0
        /*10dc*/ 	.short	0x010a
        /*10de*/ 	.byte	0x3f
	.zero		1


	//   ....[27]....
        /*10e0*/ 	.word	0x000100b0
        /*10e4*/ 	.word	0x0000002b
        /*10e8*/ 	.word	0x00000000
        /*10ec*/ 	.short	0x0101
        /*10ee*/ 	.byte	0x3f
	.zero		1


	//   ....[28]....
        /*10f0*/ 	.word	0x00010a40
        /*10f4*/ 	.word	0x00000010
        /*10f8*/ 	.word	0x00033400
        /*10fc*/ 	.short	0x010a
        /*10fe*/ 	.byte	0x3f
	.zero		1


	//   ....[29]....
        /*1100*/ 	.word	0x00010a90
        /*1104*/ 	.word	0x00000010
        /*1108*/ 	.word	0x00033400
        /*110c*/ 	.short	0x010a
        /*110e*/ 	.byte	0x3f
	.zero		1


	//   ....[30]....
        /*1110*/ 	.word	0x00011330
        /*1114*/ 	.word	0x00000010
        /*1118*/ 	.word	0x00033400
        /*111c*/ 	.short	0x010a
        /*111e*/ 	.byte	0x3f
	.zero		1


	//   ....[31]....
        /*1120*/ 	.word	0x000146d0
        /*1124*/ 	.word	0x00000010
        /*1128*/ 	.word	0x00033400
        /*112c*/ 	.short	0x010a
        /*112e*/ 	.byte	0x3f
	.zero		1


	//   ....[32]....
        /*1130*/ 	.word	0x00017840
        /*1134*/ 	.word	0x00000000
        /*1138*/ 	.word	0x00033430
        /*113c*/ 	.short	0x010a
        /*113e*/ 	.byte	0x3f
	.zero		1


	//   ....[33]....
        /*1140*/ 	.word	0x000178c0
        /*1144*/ 	.word	0x00000000
        /*1148*/ 	.word	0x00033430
        /*114c*/ 	.short	0x010a
        /*114e*/ 	.byte	0x3f
	.zero		1


	//   ....[34]....
        /*1150*/ 	.word	0x00019ed0
        /*1154*/ 	.word	0x00000029
        /*1158*/ 	.word	0x00000000
        /*115c*/ 	.short	0x0101
        /*115e*/ 	.byte	0x3f
	.zero		1


	//   ....[35]....
        /*1160*/ 	.word	0x0001b300
        /*1164*/ 	.word	0x0000000b
        /*1168*/ 	.word	0x00033430
        /*116c*/ 	.short	0x010a
        /*116e*/ 	.byte	0x3f
	.zero		1


	//   ....[36]....
        /*1170*/ 	.word	0x0001b350
        /*1174*/ 	.word	0x0000000b
        /*1178*/ 	.word	0x00033430
        /*117c*/ 	.short	0x010a
        /*117e*/ 	.byte	0x3f
	.zero		1


	//   ....[37]....
        /*1180*/ 	.word	0x0001c450
        /*1184*/ 	.word	0x0000000a
        /*1188*/ 	.word	0x00033450
        /*118c*/ 	.short	0x010a
        /*118e*/ 	.byte	0x3f
	.zero		1


	//   ....[38]....
        /*1190*/ 	.word	0x0001c490
        /*1194*/ 	.word	0x0000000a
        /*1198*/ 	.word	0x00033450
        /*119c*/ 	.short	0x010a
        /*119e*/ 	.byte	0x3f
	.zero		1


	//   ....[39]....
        /*11a0*/ 	.word	0x0001daf0
        /*11a4*/ 	.word	0x00000000
        /*11a8*/ 	.word	0x00000000
        /*11ac*/ 	.short	0x0101
        /*11ae*/ 	.byte	0x3f
	.zero		1


	//   ....[40]....
        /*11b0*/ 	.word	0x0001dde0
        /*11b4*/ 	.word	0x00000007
        /*11b8*/ 	.word	0x00000000
        /*11bc*/ 	.short	0x0101
        /*11be*/ 	.byte	0x3f
	.zero		1


	//   ....[41]....
        /*11c0*/ 	.word	0x0001e6b0
        /*11c4*/ 	.word	0x00000003
        /*11c8*/ 	.word	0x00033450
        /*11cc*/ 	.short	0x010a
        /*11ce*/ 	.byte	0x3f
	.zero		1


	//   ....[42]....
        /*11d0*/ 	.word	0x0001e730
        /*11d4*/ 	.word	0x00000003
        /*11d8*/ 	.word	0x00033450
        /*11dc*/ 	.short	0x010a
        /*11de*/ 	.byte	0x3f
	.zero		1


	//   ....[43]....
        /*11e0*/ 	.word	0x0001ed90
        /*11e4*/ 	.word	0x00000003
        /*11e8*/ 	.word	0x00000000
        /*11ec*/ 	.short	0x0101
        /*11ee*/ 	.byte	0x3f
	.zero		1


	//   ....[44]....
        /*11f0*/ 	.word	0x00021410
        /*11f4*/ 	.word	0x00000000
        /*11f8*/ 	.word	0x00000000
        /*11fc*/ 	.short	0x0101
        /*11fe*/ 	.byte	0x3f
	.zero		1


	//   ....[45]....
        /*1200*/ 	.word	0x00023c80
        /*1204*/ 	.word	0x00000005
        /*1208*/ 	.word	0x00033420
        /*120c*/ 	.short	0x010a
        /*120e*/ 	.byte	0x3f
	.zero		1


	//   ....[46]....
        /*1210*/ 	.word	0x00023d70
        /*1214*/ 	.word	0x00000005
        /*1218*/ 	.word	0x000334a0
        /*121c*/ 	.short	0x010a
        /*121e*/ 	.byte	0x3f
	.zero		1


	//   ....[47]....
        /*1220*/ 	.word	0x000241c0
        /*1224*/ 	.word	0x00000005
        /*1228*/ 	.word	0x000334c0
        /*122c*/ 	.short	0x010a
        /*122e*/ 	.byte	0x3f
	.zero		1


	//   ....[48]....
        /*1230*/ 	.word	0x00024760
        /*1234*/ 	.word	0x00000007
        /*1238*/ 	.word	0x000334a0
        /*123c*/ 	.short	0x010a
        /*123e*/ 	.byte	0x3f
	.zero		1


	//   ....[49]....
        /*1240*/ 	.word	0x00024ba0
        /*1244*/ 	.word	0x00000007
        /*1248*/ 	.word	0x000334c0
        /*124c*/ 	.short	0x010a
        /*124e*/ 	.byte	0x3f
	.zero		1


	//   ....[50]....
        /*1250*/ 	.word	0x00025bc0
        /*1254*/ 	.word	0x00000002
        /*1258*/ 	.word	0x00033480
        /*125c*/ 	.short	0x010a
        /*125e*/ 	.byte	0x3f
	.zero		1


	//   ....[51]....
        /*1260*/ 	.word	0x00025e30
        /*1264*/ 	.word	0x00000002
        /*1268*/ 	.word	0x00033440
        /*126c*/ 	.short	0x010a
        /*126e*/ 	.byte	0x3f
	.zero		1


	//   ....[52]....
        /*1270*/ 	.word	0x00026ab0
        /*1274*/ 	.word	0x00000008
        /*1278*/ 	.word	0x00033400
        /*127c*/ 	.short	0x0107
        /*127e*/ 	.byte	0x3f
	.zero		1


	//   ....[53]....
        /*1280*/ 	.word	0x00026bb0
        /*1284*/ 	.word	0x00000002
        /*1288*/ 	.word	0x00033400
        /*128c*/ 	.short	0x0101
        /*128e*/ 	.byte	0x3f
	.zero		1


	//   ....[54]....
        /*1290*/ 	.word	0x00026bd0
        /*1294*/ 	.word	0x00000002
        /*1298*/ 	.word	0x00033420
        /*129c*/ 	.short	0x010a
        /*129e*/ 	.byte	0x3f
	.zero		1


	//   ....[55]....
        /*12a0*/ 	.word	0x00026f30
        /*12a4*/ 	.word	0x00000006
        /*12a8*/ 	.word	0x00033480
        /*12ac*/ 	.short	0x010a
        /*12ae*/ 	.byte	0x3f
	.zero		1


	//   ....[56]....
        /*12b0*/ 	.word	0x000273b0
        /*12b4*/ 	.word	0x00000006
        /*12b8*/ 	.word	0x00033440
        /*12bc*/ 	.short	0x010a
        /*12be*/ 	.byte	0x3f
	.zero		1


	//   ....[57]....
        /*12c0*/ 	.word	0x000278a0
        /*12c4*/ 	.word	0x00000003
        /*12c8*/ 	.word	0x00033470
        /*12cc*/ 	.short	0x010a
        /*12ce*/ 	.byte	0x3f
	.zero		1


	//   ....[58]....
        /*12d0*/ 	.word	0x00027910
        /*12d4*/ 	.word	0x00000003
        /*12d8*/ 	.word	0x00033460
        /*12dc*/ 	.short	0x010a
        /*12de*/ 	.byte	0x3f
	.zero		1


	//   ....[59]....
        /*12e0*/ 	.word	0x000284d0
        /*12e4*/ 	.word	0x00000003
        /*12e8*/ 	.word	0x00033450
        /*12ec*/ 	.short	0x0101
        /*12ee*/ 	.byte	0x3f
	.zero		1


	//   ....[60]....
        /*12f0*/ 	.word	0x00028550
        /*12f4*/ 	.word	0x00000003
        /*12f8*/ 	.word	0x00000000
        /*12fc*/ 	.short	0x0101
        /*12fe*/ 	.byte	0x3f
	.zero		1


	//   ....[61]....
        /*1300*/ 	.word	0x00028780
        /*1304*/ 	.word	0x00000000
        /*1308*/ 	.word	0x00033470
        /*130c*/ 	.short	0x010a
        /*130e*/ 	.byte	0x3f
	.zero		1


	//   ....[62]....
        /*1310*/ 	.word	0x000287f0
        /*1314*/ 	.word	0x00000000
        /*1318*/ 	.word	0x00033460
        /*131c*/ 	.short	0x010a
        /*131e*/ 	.byte	0x3f
	.zero		1


	//   ....[63]....
        /*1320*/ 	.word	0x000293f0
        /*1324*/ 	.word	0x00000000
        /*1328*/ 	.word	0x00033450
        /*132c*/ 	.short	0x0101
        /*132e*/ 	.byte	0x3f
	.zero		1


	//   ....[64]....
        /*1330*/ 	.word	0x00029440
        /*1334*/ 	.word	0x00000000
        /*1338*/ 	.word	0x00000000
        /*133c*/ 	.short	0x0101
        /*133e*/ 	.byte	0x3f
	.zero		1


	//   ....[65]....
        /*1340*/ 	.word	0x00029f90
        /*1344*/ 	.word	0x00000000
        /*1348*/ 	.word	0x00033420
        /*134c*/ 	.short	0x010a
        /*134e*/ 	.byte	0x3f
	.zero		1


	//   ....[66]....
        /*1350*/ 	.word	0x0002a140
        /*1354*/ 	.word	0x00000006
        /*1358*/ 	.word	0x00000000
        /*135c*/ 	.short	0x010a
        /*135e*/ 	.byte	0x3f
	.zero		1


	//   ....[67]....
        /*1360*/ 	.word	0x0002a1b0
        /*1364*/ 	.word	0x00000007
        /*1368*/ 	.word	0x00000000
        /*136c*/ 	.short	0x010a
        /*136e*/ 	.byte	0x3f
	.zero		1


	//   ....[68]....
        /*1370*/ 	.word	0x0002a210
        /*1374*/ 	.word	0x00000004
        /*1378*/ 	.word	0x00033460
        /*137c*/ 	.short	0x010a
        /*137e*/ 	.byte	0x3f
	.zero		1


	//   ....[69]....
        /*1380*/ 	.word	0x0002a260
        /*1384*/ 	.word	0x00000003
        /*1388*/ 	.word	0x00033460
        /*138c*/ 	.short	0x010a
        /*138e*/ 	.byte	0x3f
	.zero		1


	//   ....[70]....
        /*1390*/ 	.word	0x0002a2a0
        /*1394*/ 	.word	0x00000004
        /*1398*/ 	.word	0x00033480
        /*139c*/ 	.short	0x010a
        /*139e*/ 	.byte	0x3f
	.zero		1


	//   ....[71]....
        /*13a0*/ 	.word	0x0002a2c0
        /*13a4*/ 	.word	0x00000003
        /*13a8*/ 	.word	0x00033480
        /*13ac*/ 	.short	0x010a
        /*13ae*/ 	.byte	0x3f
	.zero		1


	//   ....[72]....
        /*13b0*/ 	.word	0x0002a320
        /*13b4*/ 	.word	0x0000002b
        /*13b8*/ 	.word	0x00033490
        /*13bc*/ 	.short	0x010a
        /*13be*/ 	.byte	0x3f
	.zero		1


	//   ....[73]....
        /*13c0*/ 	.word	0x0002a370
        /*13c4*/ 	.word	0x0000002b
        /*13c8*/ 	.word	0x00033490
        /*13cc*/ 	.short	0x010a
        /*13ce*/ 	.byte	0x3f
	.zero		1


	//   ....[74]....
        /*13d0*/ 	.word	0x0002a3c0
        /*13d4*/ 	.word	0x0000002b
        /*13d8*/ 	.word	0x00033490
        /*13dc*/ 	.short	0x010a
        /*13de*/ 	.byte	0x3f
	.zero		1


	//   ....[75]....
        /*13e0*/ 	.word	0x0002a410
        /*13e4*/ 	.word	0x0000002b
        /*13e8*/ 	.word	0x000334b0
        /*13ec*/ 	.short	0x010a
        /*13ee*/ 	.byte	0x3f
	.zero		1


	//   ....[76]....
        /*13f0*/ 	.word	0x0002a720
        /*13f4*/ 	.word	0x00000010
        /*13f8*/ 	.word	0x00033400
        /*13fc*/ 	.short	0x010a
        /*13fe*/ 	.byte	0x3f
	.zero		1


	//   ....[77]....
        /*1400*/ 	.word	0x0002a940
        /*1404*/ 	.word	0x00000010
        /*1408*/ 	.word	0x00033400
        /*140c*/ 	.short	0x010a
        /*140e*/ 	.byte	0x3f
	.zero		1


	//   ....[78]....
        /*1410*/ 	.word	0x0002a990
        /*1414*/ 	.word	0x00000000
        /*1418*/ 	.word	0x00033430
        /*141c*/ 	.short	0x010a
        /*141e*/ 	.byte	0x3f
	.zero		1


	//   ....[79]....
        /*1420*/ 	.word	0x0002a9e0
        /*1424*/ 	.word	0x0000000b
        /*1428*/ 	.word	0x00033430
        /*142c*/ 	.short	0x010a
        /*142e*/ 	.byte	0x3f
	.zero		1


	//   ....[80]....
        /*1430*/ 	.word	0x0002aa30
        /*1434*/ 	.word	0x0000000a
        /*1438*/ 	.word	0x00033450
        /*143c*/ 	.short	0x010a
        /*143e*/ 	.byte	0x3f
	.zero		1


	//   ....[81]....
        /*1440*/ 	.word	0x0002aa80
        /*1444*/ 	.word	0x00000003
        /*1448*/ 	.word	0x00033450
        /*144c*/ 	.short	0x010a
        /*144e*/ 	.byte	0x3f
	.zero		1


	//   ....[82]....
        /*1450*/ 	.word	0x0002c850
        /*1454*/ 	.word	0x00000004
        /*1458*/ 	.word	0x00033420
        /*145c*/ 	.short	0x010a
        /*145e*/ 	.byte	0x3f
	.zero		1


	//   ....[83]....
        /*1460*/ 	.word	0x0002c8a0
        /*1464*/ 	.word	0x00000005
        /*1468*/ 	.word	0x000334a0
        /*146c*/ 	.short	0x010a
        /*146e*/ 	.byte	0x3f
	.zero		1


	//   ....[84]....
        /*1470*/ 	.word	0x0002c8f0
        /*1474*/ 	.word	0x00000005
        /*1478*/ 	.word	0x000334c0
        /*147c*/ 	.short	0x010a
        /*147e*/ 	.byte	0x3f
	.zero		1


	//   ....[85]....
        /*1480*/ 	.word	0x0002c940
        /*1484*/ 	.word	0x00000007
        /*1488*/ 	.word	0x000334a0
        /*148c*/ 	.short	0x010a
        /*148e*/ 	.byte	0x3f
	.zero		1


	//   ....[86]....
        /*1490*/ 	.word	0x0002c990
        /*1494*/ 	.word	0x00000007
        /*1498*/ 	.word	0x000334c0
        /*149c*/ 	.short	0x010a
        /*149e*/ 	.byte	0x3f
	.zero		1


	//   ....[87]....
        /*14a0*/ 	.word	0x0002cb30
        /*14a4*/ 	.word	0x00000002
        /*14a8*/ 	.word	0x00033480
        /*14ac*/ 	.short	0x010a
        /*14ae*/ 	.byte	0x3f
	.zero		1


	//   ....[88]....
        /*14b0*/ 	.word	0x0002cb80
        /*14b4*/ 	.word	0x00000002
        /*14b8*/ 	.word	0x00033440
        /*14bc*/ 	.short	0x010a
        /*14be*/ 	.byte	0x3f
	.zero		1


	//   ....[89]....
        /*14c0*/ 	.word	0x0002d170
        /*14c4*/ 	.word	0x00000002
        /*14c8*/ 	.word	0x00033420
        /*14cc*/ 	.short	0x010a
        /*14ce*/ 	.byte	0x3f
	.zero		1


	//   ....[90]....
        /*14d0*/ 	.word	0x0002d1c0
        /*14d4*/ 	.word	0x00000006
        /*14d8*/ 	.word	0x00033480
        /*14dc*/ 	.short	0x010a
        /*14de*/ 	.byte	0x3f
	.zero		1


	//   ....[91]....
        /*14e0*/ 	.word	0x0002d210
        /*14e4*/ 	.word	0x00000006
        /*14e8*/ 	.word	0x00033440
        /*14ec*/ 	.short	0x010a
        /*14ee*/ 	.byte	0x3f
	.zero		1


	//   ....[92]....
        /*14f0*/ 	.word	0x0002d260
        /*14f4*/ 	.word	0x00000003
        /*14f8*/ 	.word	0x00033470
        /*14fc*/ 	.short	0x010a
        /*14fe*/ 	.byte	0x3f
	.zero		1


	//   ....[93]....
        /*1500*/ 	.word	0x0002d2b0
        /*1504*/ 	.word	0x00000003
        /*1508*/ 	.word	0x00033460
        /*150c*/ 	.short	0x010a
        /*150e*/ 	.byte	0x3f
	.zero		1


	//   ....[94]....
        /*1510*/ 	.word	0x0002d300
        /*1514*/ 	.word	0x00000000
        /*1518*/ 	.word	0x00033470
        /*151c*/ 	.short	0x010a
        /*151e*/ 	.byte	0x3f
	.zero		1


	//   ....[95]....
        /*1520*/ 	.word	0x0002d350
        /*1524*/ 	.word	0x00000000
        /*1528*/ 	.word	0x00033460
        /*152c*/ 	.short	0x010a
        /*152e*/ 	.byte	0x3f
	.zero		1


	//   ....[96]....
        /*1530*/ 	.word	0x0002ddb0
        /*1534*/ 	.word	0x00000000
        /*1538*/ 	.word	0x00033420
        /*153c*/ 	.short	0x010a
        /*153e*/ 	.byte	0x3f
	.zero		1


	//   ....[97]....
        /*1540*/ 	.word	0x0002df50
        /*1544*/ 	.word	0x00000006
        /*1548*/ 	.word	0x00000000
        /*154c*/ 	.short	0x010a
        /*154e*/ 	.byte	0x3f
	.zero		1


	//   ....[98]....
        /*1550*/ 	.word	0x0002dfa0
        /*1554*/ 	.word	0x00000007
        /*1558*/ 	.word	0x00000000
        /*155c*/ 	.short	0x010a
        /*155e*/ 	.byte	0x3f
	.zero		1


	//   ....[99]....
        /*1560*/ 	.word	0x0002dff0
        /*1564*/ 	.word	0x00000004
        /*1568*/ 	.word	0x00033460
        /*156c*/ 	.short	0x010a
        /*156e*/ 	.byte	0x3f
	.zero		1


	//   ....[100]....
        /*1570*/ 	.word	0x0002e040
        /*1574*/ 	.word	0x00000003
        /*1578*/ 	.word	0x00033460
        /*157c*/ 	.short	0x010a
        /*157e*/ 	.byte	0x3f
	.zero		1


	//   ....[101]....
        /*1580*/ 	.word	0x0002e090
        /*1584*/ 	.word	0x00000004
        /*1588*/ 	.word	0x00033480
        /*158c*/ 	.short	0x010a
        /*158e*/ 	.byte	0x3f
	.zero		1


	//----- nvinfo : EIATTR_NUM_MBARRIERS
	.align		4
.L_699:
        /*1590*/ 	.byte	0x03, 0x38
        /*1592*/ 	.short	0x0016


	//----- nvinfo : EIATTR_EXIT_INSTR_OFFSETS
	.align		4
        /*1594*/ 	.byte	0x04, 0x1c
        /*1596*/ 	.short	(.L_701 - .L_700)


	//   ....[0]....
.L_700:
        /*1598*/ 	.word	0x0002a310


	//----- nvinfo : EIATTR_MAX_THREADS
	.align		4
.L_701:
        /*159c*/ 	.byte	0x04, 0x05
        /*159e*/ 	.short	(.L_703 - .L_702)
.L_702:
        /*15a0*/ 	.word	0x00000180
        /*15a4*/ 	.word	0x00000001
        /*15a8*/ 	.word	0x00000001


	//----- nvinfo : EIATTR_CRS_STACK_SIZE
	.align		4
.L_703:
        /*15ac*/ 	.byte	0x04, 0x1e
        /*15ae*/ 	.short	(.L_705 - .L_704)
.L_704:
        /*15b0*/ 	.word	0x00000000


	//----- nvinfo : EIATTR_CBANK_PARAM_SIZE
	.align		4
.L_705:
        /*15b4*/ 	.byte	0x03, 0x19
        /*15b6*/ 	.short	0x0af0


	//----- nvinfo : EIATTR_PARAM_CBANK
	.align		4
        /*15b8*/ 	.byte	0x04, 0x0a
        /*15ba*/ 	.short	(.L_707 - .L_706)
	.align		4
.L_706:
        /*15bc*/ 	.word	index@(.nv.constant0._ZN7cutlass13device_kernelIN5flash11enable_sm90INS1_16FlashAttnFwdSm90INS1_25CollectiveMainloopFwdSm90ILi2EN4cute5tupleIJNS5_1CILi1EEES8_S8_EEENS6_IJNS7_ILi128EEENS7_ILi160EEENS7_ILi192EEEEEELi192ENS_12float_e4m3_tEfNS_4arch4Sm90ELb0ELb0ELb0ELb1ELb0ELb1ELb0ELb1ELb1ELb1ELb0ELb0EEENS1_21CollectiveEpilogueFwdINS6_IJSA_SC_SB_EEES9_NS_10bfloat16_tESG_Li256ELb1ELb1ELb0ELb1EEENS1_36VarlenDynamicPersistentTileSchedulerILi128ELi160ELi256ELi128ELb0ELb1ELb1ELb0ELb1ELb1EEEEEEEEEvNT_6ParamsE)
        /*15c0*/ 	.short	0x0210
        /*15c2*/ 	.short	0x0af0


	//----- nvinfo : EIATTR_SW_WAR
	.align		4
.L_707:
        /*15c4*/ 	.byte	0x04, 0x36
        /*15c6*/ 	.short	(.L_709 - .L_708)
.L_708:
        /*15c8*/ 	.word	0x00000008
.L_709:


//--------------------- .nv.info._ZN7cutlass13device_kernelIN5flash11enable_sm90INS1_16FlashAttnFwdSm90INS1_25CollectiveMainloopFwdSm90ILi2EN4cute5tupleIJNS5_1CILi1EEES8_S8_EEENS6_IJNS7_ILi128EEENS7_ILi160EEENS7_ILi192EEEEEELi192ENS_12float_e4m3_tEfNS_4arch4Sm90ELb0ELb1ELb0ELb0ELb0ELb0ELb0ELb1ELb1ELb1ELb0ELb0EEENS1_21CollectiveEpilogueFwdINS6_IJSA_SC_SB_EEES9_NS_10bfloat16_tESG_Li256ELb0ELb1ELb0ELb1EEENS1_30DynamicPersistentTileSchedulerILi256ELi128ELb0ELb1ELb1EEEEEEEEEvNT_6ParamsE --------------------------
	.section	.nv.info._ZN7cutlass13device_kernelIN5flash11enable_sm90INS1_16FlashAttnFwdSm90INS1_25CollectiveMainloopFwdSm90ILi2EN4cute5tupleIJNS5_1CILi1EEES8_S8_EEENS6_IJNS7_ILi128EEENS7_ILi160EEENS7_ILi192EEEEEELi192ENS_12float_e4m3_tEfNS_4arch4Sm90ELb0ELb1ELb0ELb0ELb0ELb0ELb0ELb1ELb1ELb1ELb0ELb0EEENS1_21CollectiveEpilogueFwdINS6_IJSA_SC_SB_EEES9_NS_10bfloat16_tESG_Li256ELb0ELb1ELb0ELb1EEENS1_30DynamicPersistentTileSchedulerILi256ELi128ELb0ELb1ELb1EEEEEEEEEvNT_6ParamsE,"",@"SHT_CUDA_INFO"
	.sectionflags	@""
	.align	4


	//----- nvinfo : EIATTR_CUDA_API_VERSION
	.align		4
        /*0000*/ 	.byte	0x04, 0x37
        /*0002*/ 	.short	(.L_711 - .L_710)
.L_710:
        /*0004*/ 	.word	0x00000082


	//----- nvinfo : EIATTR_KPARAM_INFO
	.align		4
.L_711:
        /*0008*/ 	.byte	0x04, 0x17
        /*000a*/ 	.short	(.L_713 - .L_712)
.L_712:
        /*000c*/ 	.word	0x00000000
        /*0010*/ 	.short	0x0000
        /*0012*/ 	.short	0x0070
        /*0014*/ 	.byte	0x00, 0xf0, 0x01, 0x2a


	//----- nvinfo : EIATTR_SPARSE_MMA_MASK
	.align		4
.L_713:
        /*0018*/ 	.byte	0x03, 0x50
        /*001a*/ 	.short	0x0000


	//----- nvinfo : EIATTR_MAXREG_COUNT
	.align		4
        /*001c*/ 	.byte	0x03, 0x1b
        /*001e*/ 	.short	0x00a8


	//----- nvinfo : EIATTR_NUM_BARRIERS
	.align		4
        /*0020*/ 	.byte	0x02, 0x4c
        /*0022*/ 	.byte	0x10
	.zero		1


	//----- nvinfo : EIATTR_EXTERNS
	.align		4
        /*0024*/ 	.byte	0x04, 0x0f
        /*0026*/ 	.short	(.L_715 - .L_714)


	//   ....[0]....
	.align		4
.L_714:
        /*0028*/ 	.word	index@(__assertfail)


	//----- nvinfo : EIATTR_ANNOTATIONS
	.align		4
.L_715:
        /*002c*/ 	.byte	0x04, 0x55
        /*002e*/ 	.short	(.L_717 - .L_716)


	//   ....[0]....
.L_716:
        /* <DEDUP_REMOVED lines=28> */


	//----- nvinfo : EIATTR_MERCURY_ISA_VERSION
	.align		4
.L_717:
        /*01e0*/ 	.byte	0x03, 0x5f
        /*01e2*/ 	.short	0x0101


	//----- nvinfo : EIATTR_INT_WARP_WIDE_INSTR_OFFSETS
	.align		4
        /*01e4*/ 	.byte	0x04, 0x31
        /*01e6*/ 	.short	(.L_719 - .L_718)


	//   ....[0]....
.L_718:
        /*01e8*/ 	.word	0x00000130


	//   ....[1]....
        /*01ec*/ 	.word	0x00000170


	//   ....[2]....
        /*01f0*/ 	.word	0x000001e0


	//   ....[3]....
        /*01f4*/ 	.word	0x000171b0


	//   ....[4]....
        /*01f8*/ 	.word	0x00017240


	//   ....[5]....
        /*01fc*/ 	.word	0x0001a320


	//   ....[6]....
        /*0200*/ 	.word	0x0001a3b0


	//----- nvinfo : EIATTR_COOP_GROUP_MASK_REGIDS
	.align		4
.L_719:
        /*0204*/ 	.byte	0x04, 0x29
        /*0206*/ 	.short	(.L_721 - .L_720)


	//   ....[0]....
.L_720:
        /*0208*/ 	.word	0xffffffff


	//   ....[1]....
        /*020c*/ 	.word	0xffffffff


	//   ....[2]....
        /*0210*/ 	.word	0xffffffff


	//   ....[3]....
        /*0214*/ 	.word	0xffffffff


	//   ....[4]....
        /*0218*/ 	.word	0xffffffff


	//   ....[5]....
        /*021c*/ 	.word	0xffffffff


	//   ....[6]....
        /*0220*/ 	.word	0xffffffff


	//   ....[7]....
        /*0224*/ 	.word	0xffffffff


	//   ....[8]....
        /*0228*/ 	.word	0xffffffff


	//   ....[9]....
        /*022c*/ 	.word	0xffffffff


	//   ....[10]....
        /*0230*/ 	.word	0xffffffff


	//   ....[11]....
        /*0234*/ 	.word	0xffffffff


	//   ....[12]....
        /*0238*/ 	.word	0xffffffff


	//   ....[13]....
        /*023c*/ 	.word	0xffffffff


	//   ....[14]....
        /*0240*/ 	.word	0xffffffff


	//   ....[15]....
        /*0244*/ 	.word	0xffffffff


	//   ....[16]....
        /*0248*/ 	.word	0xffffffff


	//   ....[17]....
        /*024c*/ 	.word	0xffffffff


	//   ....[18]....
        /*0250*/ 	.word	0xffffffff


	//   ....[19]....
        /*0254*/ 	.word	0xffffffff


	//   ....[20]....
        /*0258*/ 	.word	0xffffffff


	//   ....[21]....
        /*025c*/ 	.word	0xffffffff


	//   ....[22]....
        /*0260*/ 	.word	0xffffffff


	//   ....[23]....
        /*0264*/ 	.word	0xffffffff


	//   ....[24]....
        /*0268*/ 	.word	0xffffffff


	//   ....[25]....
        /*026c*/ 	.word	0xffffffff


	//   ....[26]....
        /*0270*/ 	.word	0xffffffff


	//   ....[27]....
        /*0274*/ 	.word	0xffffffff


	//   ....[28]....
        /*0278*/ 	.word	0xffffffff


	//   ....[29]....
        /*027c*/ 	.word	0xffffffff


	//   ....[30]....
        /*0280*/ 	.word	0xffffffff


	//   ....[31]....
        /*0284*/ 	.word	0xffffffff


	//   ....[32]....
        /*0288*/ 	.word	0xffffffff


	//   ....[33]....
        /*028c*/ 	.word	0xffffffff


	//   ....[34]....
        /*0290*/ 	.word	0xffffffff


	//   ....[35]....
        /*0294*/ 	.word	0xffffffff


	//   ....[36]....
        /*0298*/ 	.word	0xffffffff


	//   ....[37]....
        /*029c*/ 	.word	0xffffffff


	//   ....[38]....
        /*02a0*/ 	.word	0xffffffff


	//   ....[39]....
        /*02a4*/ 	.word	0xffffffff


	//   ....[40]....
        /*02a8*/ 	.word	0xffffffff


	//   ....[41]....
        /*02ac*/ 	.word	0xffffffff


	//   ....[42]....
        /*02b0*/ 	.word	0xffffffff


	//   ....[43]....
        /*02b4*/ 	.word	0xffffffff


	//   ....[44]....
        /*02b8*/ 	.word	0xffffffff


	//   ....[45]....
        /*02bc*/ 	.word	0xffffffff


	//   ....[46]....
        /*02c0*/ 	.word	0xffffffff


	//   ....[47]....
        /*02c4*/ 	.word	0xffffffff


	//   ....[48]....
        /*02c8*/ 	.word	0xffffffff


	//   ....[49]....
        /*02cc*/ 	.word	0xffffffff


	//   ....[50]....
        /*02d0*/ 	.word	0xffffffff


	//   ....[51]....
        /*02d4*/ 	.word	0xffffffff


	//   ....[52]....
        /*02d8*/ 	.word	0xffffffff


	//   ....[53]....
        /*02dc*/ 	.word	0xffffffff


	//   ....[54]....
        /*02e0*/ 	.word	0xffffffff


	//   ....[55]....
        /*02e4*/ 	.word	0xffffffff


	//   ....[56]....
        /*02e8*/ 	.word	0xffffffff


	//   ....[57]....
        /*02ec*/ 	.word	0xffffffff


	//   ....[58]....
        /*02f0*/ 	.word	0xffffffff


	//   ....[59]....
        /*02f4*/ 	.word	0xffffffff


	//   ....[60]....
        /*02f8*/ 	.word	0xffffffff


	//   ....[61]....
        /*02fc*/ 	.word	0xffffffff


	//   ....[62]....
        /*0300*/ 	.word	0xffffffff


	//   ....[63]....
        /*0304*/ 	.word	0xffffffff


	//   ....[64]....
        /*0308*/ 	.word	0xffffffff


	//   ....[65]....
        /*030c*/ 	.word	0xffffffff


	//   ....[66]....
        /*0310*/ 	.word	0xffffffff


	//   ....[67]....
        /*0314*/ 	.word	0xffffffff


	//   ....[68]....
        /*0318*/ 	.word	0xffffffff


	//   ....[69]....
        /*031c*/ 	.word	0xffffffff


	//   ....[70]....
        /*0320*/ 	.word	0xffffffff


	//   ....[71]....
        /*0324*/ 	.word	0xffffffff


	//   ....[72]....
        /*0328*/ 	.word	0xffffffff


	//   ....[73]....
        /*032c*/ 	.word	0xffffffff


	//   ....[74]....
        /*0330*/ 	.word	0xffffffff


	//   ....[75]....
        /*0334*/ 	.word	0xffffffff


	//   ....[76]....
        /*0338*/ 	.word	0xffffffff


	//   ....[77]....
        /*033c*/ 	.word	0xffffffff


	//   ....[78]....
        /*0340*/ 	.word	0xffffffff


	//   ....[79]....
        /*0344*/ 	.word	0xffffffff


	//   ....[80]....
        /*0348*/ 	.word	0xffffffff


	//   ....[81]....
        /*034c*/ 	.word	0xffffffff


	//   ....[82]....
        /*0350*/ 	.word	0xffffffff


	//   ....[83]....
        /*0354*/ 	.word	0xffffffff


	//   ....[84]....
        /*0358*/ 	.word	0xffffffff


	//   ....[85]....
        /*035c*/ 	.word	0xffffffff


	//   ....[86]....
        /*0360*/ 	.word	0xffffffff


	//   ....[87]....
        /*0364*/ 	.word	0xffffffff


	//   ....[88]....
        /*0368*/ 	.word	0xffffffff


	//   ....[89]....
        /*036c*/ 	.word	0xffffffff


	//   ....[90]....
        /*0370*/ 	.word	0xffffffff


	//   ....[91]....
        /*0374*/ 	.word	0xffffffff


	//   ....[92]....
        /*0378*/ 	.word	0xffffffff


	//   ....[93]....
        /*037c*/ 	.word	0xffffffff


	//   ....[94]....
        /*0380*/ 	.word	0xffffffff


	//   ....[95]....
        /*0384*/ 	.word	0xffffffff


	//   ....[96]....
        /*0388*/ 	.word	0xffffffff


	//   ....[97]....
        /*038c*/ 	.word	0xffffffff


	//   ....[98]....
        /*0390*/ 	.word	0xffffffff


	//   ....[99]....
        /*0394*/ 	.word	0xffffffff


	//   ....[100]....
        /*0398*/ 	.word	0xffffffff


	//   ....[101]....
        /*039c*/ 	.word	0xffffffff


	//   ....[102]....
        /*03a0*/ 	.word	0xffffffff


	//   ....[103]....
        /*03a4*/ 	.word	0xffffffff


	//   ....[104]....
        /*03a8*/ 	.word	0xffffffff


	//   ....[105]....
        /*03ac*/ 	.word	0xffffffff


	//   ....[106]....
        /*03b0*/ 	.word	0xffffffff


	//   ....[107]....
        /*03b4*/ 	.word	0xffffffff


	//   ....[108]....
        /*03b8*/ 	.word	0xffffffff


	//   ....[109]....
        /*03bc*/ 	.word	0xffffffff


	//   ....[110]....
        /*03c0*/ 	.word	0xffffffff


	//   ....[111]....
        /*03c4*/ 	.word	0xffffffff


	//   ....[112]....
        /*03c8*/ 	.word	0xffffffff


	//   ....[113]....
        /*03cc*/ 	.word	0xffffffff


	//   ....[114]....
        /*03d0*/ 	.word	0x0500000f


	//   ....[115]....
        /*03d4*/ 	.word	0x0500000f


	//   ....[116]....
        /*03d8*/ 	.word	0x0500000f


	//   ....[117]....
        /*03dc*/ 	.word	0x0500000f


	//   ....[118]....
        /*03e0*/ 	.word	0x0500000f


	//   ....[119]....
        /*03e4*/ 	.word	0x0500000f


	//   ....[120]....
        /*03e8*/ 	.word	0x0500000f


	//   ....[121]....
        /*03ec*/ 	.word	0x0500000f


	//   ....[122]....
        /*03f0*/ 	.word	0x0500000f


	//   ....[123]....
        /*03f4*/ 	.word	0x0500000f


	//----- nvinfo : EIATTR_COOP_GROUP_INSTR_OFFSETS
	.align		4
.L_721:
        /*03f8*/ 	.byte	0x04, 0x28
        /*03fa*/ 	.short	(.L_723 - .L_722)


	//   ....[0]....
.L_722:
        /*03fc*/ 	.word	0x00000070


	//   ....[1]....
        /*0400*/ 	.word	0x00000140


	//   ....[2]....
        /*0404*/ 	.word	0x00000190


	//   ....[3]....
        /*0408*/ 	.word	0x000003c0


	//   ....[4]....
        /*040c*/ 	.word	0x00000520


	//   ....[5]....
        /*0410*/ 	.word	0x00000640


	//   ....[6]....
        /*0414*/ 	.word	0x000007a0


	//   ....[7]....
        /*0418*/ 	.word	0x00001b90


	//   ....[8]....
        /*041c*/ 	.word	0x00002bf0


	//   ....[9]....
        /*0420*/ 	.word	0x00002ec0


	//   ....[10]....
        /*0424*/ 	.word	0x000043e0


	//   ....[11]....
        /*0428*/ 	.word	0x000044f0


	//   ....[12]....
        /*042c*/ 	.word	0x00004fb0


	//   ....[13]....
        /*0430*/ 	.word	0x00005010


	//   ....[14]....
        /*0434*/ 	.word	0x000073a0


	//   ....[15]....
        /*0438*/ 	.word	0x000083a0


	//   ....[16]....
        /*043c*/ 	.word	0x00008bb0


	//   ....[17]....
        /*0440*/ 	.word	0x00008cc0


	//   ....[18]....
        /*0444*/ 	.word	0x00009810


	//   ....[19]....
        /*0448*/ 	.word	0x00009880


	//   ....[20]....
        /*044c*/ 	.word	0x0000c440


	//   ....[21]....
        /*0450*/ 	.word	0x0000c450


	//   ....[22]....
        /*0454*/ 	.word	0x0000c490


	//   ....[23]....
        /*0458*/ 	.word	0x0000c4a0


	//   ....[24]....
        /*045c*/ 	.word	0x0000f070


	//   ....[25]....
        /*0460*/ 	.word	0x0000f290


	//   ....[26]....
        /*0464*/ 	.word	0x000108d0


	//   ....[27]....
        /*0468*/ 	.word	0x000109e0


	//   ....[28]....
        /*046c*/ 	.word	0x00011520


	//   ....[29]....
        /*0470*/ 	.word	0x000115b0


	//   ....[30]....
        /*0474*/ 	.word	0x00012f10


	//   ....[31]....
        /*0478*/ 	.word	0x00012f20


	//   ....[32]....
        /*047c*/ 	.word	0x00012f50


	//   ....[33]....
        /*0480*/ 	.word	0x00012f60


	//   ....[34]....
        /*0484*/ 	.word	0x000147f0


	//   ....[35]....
        /*0488*/ 	.word	0x00014830


	//   ....[36]....
        /*048c*/ 	.word	0x00014860


	//   ....[37]....
        /*0490*/ 	.word	0x00014890


	//   ....[38]....
        /*0494*/ 	.word	0x000148d0


	//   ....[39]....
        /*0498*/ 	.word	0x00014900


	//   ....[40]....
        /*049c*/ 	.word	0x00014940


	//   ....[41]....
        /*04a0*/ 	.word	0x00014970


	//   ....[42]....
        /*04a4*/ 	.word	0x000149a0


	//   ....[43]....
        /*04a8*/ 	.word	0x000149e0


	//   ....[44]....
        /*04ac*/ 	.word	0x00014a10


	//   ....[45]....
        /*04b0*/ 	.word	0x00014a40


	//   ....[46]....
        /*04b4*/ 	.word	0x00014a70


	//   ....[47]....
        /*04b8*/ 	.word	0x00014a80


	//   ....[48]....
        /*04bc*/ 	.word	0x00014a90


	//   ....[49]....
        /*04c0*/ 	.word	0x00014aa0


	//   ....[50]....
        /*04c4*/ 	.word	0x00014ac0


	//   ....[51]....
        /*04c8*/ 	.word	0x00014ad0


	//   ....[52]....
        /*04cc*/ 	.word	0x00014ae0


	//   ....[53]....
        /*04d0*/ 	.word	0x00014b10


	//   ....[54]....
        /*04d4*/ 	.word	0x00014b40


	//   ....[55]....
        /*04d8*/ 	.word	0x00014b50


	//   ....[56]....
        /*04dc*/ 	.word	0x00014b60


	//   ....[57]....
        /*04e0*/ 	.word	0x00014b70


	//   ....[58]....
        /*04e4*/ 	.word	0x00014b80


	//   ....[59]....
        /*04e8*/ 	.word	0x00014ba0


	//   ....[60]....
        /*04ec*/ 	.word	0x00014bb0


	//   ....[61]....
        /*04f0*/ 	.word	0x00014bc0


	//   ....[62]....
        /*04f4*/ 	.word	0x00014bd0


	//   ....[63]....
        /*04f8*/ 	.word	0x00014be0


	//   ....[64]....
        /*04fc*/ 	.word	0x00014bf0


	//   ....[65]....
        /*0500*/ 	.word	0x00014c00


	//   ....[66]....
        /*0504*/ 	.word	0x00014c10


	//   ....[67]....
        /*0508*/ 	.word	0x00014c20


	//   ....[68]....
        /*050c*/ 	.word	0x00014c30


	//   ....[69]....
        /*0510*/ 	.word	0x00014c40


	//   ....[70]....
        /*0514*/ 	.word	0x00014c50


	//   ....[71]....
        /*0518*/ 	.word	0x00014c60


	//   ....[72]....
        /*051c*/ 	.word	0x00014c70


	//   ....[73]....
        /*0520*/ 	.word	0x00014c80


	//   ....[74]....
        /*0524*/ 	.word	0x00014c90


	//   ....[75]....
        /*0528*/ 	.word	0x00014ca0


	//   ....[76]....
        /*052c*/ 	.word	0x00014cb0


	//   ....[77]....
        /*0530*/ 	.word	0x00014cc0


	//   ....[78]....
        /*0534*/ 	.word	0x00014cd0


	//   ....[79]....
        /*0538*/ 	.word	0x00014cf0


	//   ....[80]....
        /*053c*/ 	.word	0x00014d00


	//   ....[81]....
        /*0540*/ 	.word	0x00014d10


	//   ....[82]....
        /*0544*/ 	.word	0x00015020


	//   ....[83]....
        /*0548*/ 	.word	0x00015050


	//   ....[84]....
        /*054c*/ 	.word	0x00015080


	//   ....[85]....
        /*0550*/ 	.word	0x000150b0


	//   ....[86]....
        /*0554*/ 	.word	0x000155c0


	//   ....[87]....
        /*0558*/ 	.word	0x000155e0


	//   ....[88]....
        /*055c*/ 	.word	0x000156f0


	//   ....[89]....
        /*0560*/ 	.word	0x00015710


	//   ....[90]....
        /*0564*/ 	.word	0x00015810


	//   ....[91]....
        /*0568*/ 	.word	0x00015830


	//   ....[92]....
        /*056c*/ 	.word	0x00015940


	//   ....[93]....
        /*0570*/ 	.word	0x00015960


	//   ....[94]....
        /*0574*/ 	.word	0x00016040


	//   ....[95]....
        /*0578*/ 	.word	0x00016050


	//   ....[96]....
        /*057c*/ 	.word	0x00016160


	//   ....[97]....
        /*0580*/ 	.word	0x00016180


	//   ....[98]....
        /*0584*/ 	.word	0x00016280


	//   ....[99]....
        /*0588*/ 	.word	0x000162a0


	//   ....[100]....
        /*058c*/ 	.word	0x000163b0


	//   ....[101]....
        /*0590*/ 	.word	0x000163d0


	//   ....[102]....
        /*0594*/ 	.word	0x00016580


	//   ....[103]....
        /*0598*/ 	.word	0x00017950


	//   ....[104]....
        /*059c*/ 	.word	0x00018600


	//   ....[105]....
        /*05a0*/ 	.word	0x00018630


	//   ....[106]....
        /*05a4*/ 	.word	0x000186f0


	//   ....[107]....
        /*05a8*/ 	.word	0x00018700


	//   ....[108]....
        /*05ac*/ 	.word	0x00018790


	//   ....[109]....
        /*05b0*/ 	.word	0x000187a0


	//   ....[110]....
        /*05b4*/ 	.word	0x000187b0


	//   ....[111]....
        /*05b8*/ 	.word	0x000187c0


	//   ....[112]....
        /*05bc*/ 	.word	0x0001b330


	//   ....[113]....
        /*05c0*/ 	.word	0x0001b4d0


	//   ....[114]....
        /*05c4*/ 	.word	0x0001bb90


	//   ....[115]....
        /*05c8*/ 	.word	0x0001bd40


	//   ....[116]....
        /*05cc*/ 	.word	0x0001bd90


	//   ....[117]....
        /*05d0*/ 	.word	0x0001be20


	//   ....[118]....
        /*05d4*/ 	.word	0x0001bf20


	//   ....[119]....
        /*05d8*/ 	.word	0x0001bf80


	//   ....[120]....
        /*05dc*/ 	.word	0x0001c080


	//   ....[121]....
        /*05e0*/ 	.word	0x0001c0e0


	//   ....[122]....
        /*05e4*/ 	.word	0x0001c1c0


	//   ....[123]....
        /*05e8*/ 	.word	0x0001c510


	//----- nvinfo : EIATTR_REG_RECONFIG
	.align		4
.L_723:
        /*05ec*/ 	.byte	0x01, 0x54
	.zero		2


	//----- nvinfo : EIATTR_SYSCALL_OFFSETS
	.align		4
        /*05f0*/ 	.byte	0x04, 0x46
        /*05f2*/ 	.short	(.L_725 - .L_724)


	//   ....[0]....
.L_724:
        /*05f4*/ 	.word	0x00001d70


	//   ....[1]....
        /*05f8*/ 	.word	0x000173b0


	//   ....[2]....
        /*05fc*/ 	.word	0x00017520


	//   ....[3]....
        /*0600*/ 	.word	0x00017670


	//   ....[4]....
        /*0604*/ 	.word	0x000177b0


	//   ....[5]....
        /*0608*/ 	.word	0x00018200


	//----- nvinfo : EIATTR_MBARRIER_INSTR_OFFSETS
	.align		4
.L_725:
        /*060c*/ 	.byte	0x04, 0x39
        /*060e*/ 	.short	(.L_727 - .L_726)


	//   ....[0]....
.L_726:
        /*0610*/ 	.word	0x00000270
        /*0614*/ 	.word	0x000000ff
        /*0618*/ 	.word	0x00033400
        /*061c*/ 	.short	0x0100
        /*061e*/ 	.byte	0x08
	.zero		1


	//   ....[1]....
        /*0620*/ 	.word	0x00000280
        /*0624*/ 	.word	0x000000ff
        /*0628*/ 	.word	0x00033420
        /*062c*/ 	.short	0x0100
        /*062e*/ 	.byte	0x08
	.zero		1


	//   ....[2]....
        /*0630*/ 	.word	0x00000370
        /*0634*/ 	.word	0x000000ff
        /*0638*/ 	.word	0x00033430
        /*063c*/ 	.short	0x0100
        /*063e*/ 	.byte	0x08
	.zero		1


	//   ....[3]....
        /*0640*/ 	.word	0x00000380
        /*0644*/ 	.word	0x000000ff
        /*0648*/ 	.word	0x00033440
        /*064c*/ 	.short	0x0100
        /*064e*/ 	.byte	0x08
	.zero		1


	//   ....[4]....
        /*0650*/ 	.word	0x00000390
        /*0654*/ 	.word	0x000000ff
        /*0658*/ 	.word	0x00033438
        /*065c*/ 	.short	0x0100
        /*065e*/ 	.byte	0x08
	.zero		1


	//   ....[5]....
        /*0660*/ 	.word	0x000003a0
        /*0664*/ 	.word	0x000000ff
        /*0668*/ 	.word	0x00033448
        /*066c*/ 	.short	0x0100
        /*066e*/ 	.byte	0x08
	.zero		1


	//   ....[6]....
        /*0670*/ 	.word	0x000004d0
        /*0674*/ 	.word	0x000000ff
        /*0678*/ 	.word	0x00033450
        /*067c*/ 	.short	0x0100
        /*067e*/ 	.byte	0x08
	.zero		1


	//   ....[7]....
        /*0680*/ 	.word	0x000004e0
        /*0684*/ 	.word	0x000000ff
        /*0688*/ 	.word	0x00033460
        /*068c*/ 	.short	0x0100
        /*068e*/ 	.byte	0x08
	.zero		1


	//   ....[8]....
        /*0690*/ 	.word	0x000004f0
        /*0694*/ 	.word	0x000000ff
        /*0698*/ 	.word	0x00033458
        /*069c*/ 	.short	0x0100
        /*069e*/ 	.byte	0x08
	.zero		1


	//   ....[9]....
        /*06a0*/ 	.word	0x00000500
        /*06a4*/ 	.word	0x000000ff
        /*06a8*/ 	.word	0x00033468
        /*06ac*/ 	.short	0x0100
        /*06ae*/ 	.byte	0x08
	.zero		1


	//   ....[10]....
        /*06b0*/ 	.word	0x000005f0
        /*06b4*/ 	.word	0x000000ff
        /*06b8*/ 	.word	0x00033470
        /*06bc*/ 	.short	0x0100
        /*06be*/ 	.byte	0x06
	.zero		1


	//   ....[11]....
        /*06c0*/ 	.word	0x00000600
        /*06c4*/ 	.word	0x000000ff
        /*06c8*/ 	.word	0x00033480
        /*06cc*/ 	.short	0x0100
        /*06ce*/ 	.byte	0x06
	.zero		1


	//   ....[12]....
        /*06d0*/ 	.word	0x00000610
        /*06d4*/ 	.word	0x000000ff
        /*06d8*/ 	.word	0x00033478
        /*06dc*/ 	.short	0x0100
        /*06de*/ 	.byte	0x06
	.zero		1


	//   ....[13]....
        /*06e0*/ 	.word	0x00000620
        /*06e4*/ 	.word	0x000000ff
        /*06e8*/ 	.word	0x00033488
        /*06ec*/ 	.short	0x0100
        /*06ee*/ 	.byte	0x06
	.zero		1


	//   ....[14]....
        /*06f0*/ 	.word	0x00000750
        /*06f4*/ 	.word	0x000000ff
        /*06f8*/ 	.word	0x00033490
        /*06fc*/ 	.short	0x0100
        /*06fe*/ 	.byte	0x08
	.zero		1


	//   ....[15]....
        /*0700*/ 	.word	0x00000760
        /*0704*/ 	.word	0x000000ff
        /*0708*/ 	.word	0x000334a0
        /*070c*/ 	.short	0x0100
        /*070e*/ 	.byte	0x08
	.zero		1


	//   ....[16]....
        /*0710*/ 	.word	0x00000770
        /*0714*/ 	.word	0x000000ff
        /*0718*/ 	.word	0x00033498
        /*071c*/ 	.short	0x0100
        /*071e*/ 	.byte	0x08
	.zero		1


	//   ....[17]....
        /*0720*/ 	.word	0x00000780
        /*0724*/ 	.word	0x000000ff
        /*0728*/ 	.word	0x000334a8
        /*072c*/ 	.short	0x0100
        /*072e*/ 	.byte	0x08
	.zero		1


	//   ....[18]....
        /*0730*/ 	.word	0x000008b0
        /*0734*/ 	.word	0x000000ff
        /*0738*/ 	.word	0x000334b0
        /*073c*/ 	.short	0x0100
        /*073e*/ 	.byte	0x08
	.zero		1


	//   ....[19]....
        /*0740*/ 	.word	0x000008c0
        /*0744*/ 	.word	0x000000ff
        /*0748*/ 	.word	0x000334c0
        /*074c*/ 	.short	0x0100
        /*074e*/ 	.byte	0x08
	.zero		1


	//   ....[20]....
        /*0750*/ 	.word	0x000008d0
        /*0754*/ 	.word	0x000000ff
        /*0758*/ 	.word	0x000334b8
        /*075c*/ 	.short	0x0100
        /*075e*/ 	.byte	0x08
	.zero		1


	//   ....[21]....
        /*0760*/ 	.word	0x000008e0
        /*0764*/ 	.word	0x000000ff
        /*0768*/ 	.word	0x000334c8
        /*076c*/ 	.short	0x0100
        /*076e*/ 	.byte	0x08
	.zero		1


	//   ....[22]....
        /*0770*/ 	.word	0x00001df0
        /*0774*/ 	.word	0x000000ff
        /*0778*/ 	.word	0x00033400
        /*077c*/ 	.short	0x010a
        /*077e*/ 	.byte	0x29
	.zero		1


	//   ....[23]....
        /*0780*/ 	.word	0x00001e70
        /*0784*/ 	.word	0x00000003
        /*0788*/ 	.word	0x00033430
        /*078c*/ 	.short	0x010a
        /*078e*/ 	.byte	0x3f
	.zero		1


	//   ....[24]....
        /*0790*/ 	.word	0x00001ef0
        /*0794*/ 	.word	0x00000003
        /*0798*/ 	.word	0x00033430
        /*079c*/ 	.short	0x010a
        /*079e*/ 	.byte	0x3f
	.zero		1


	//   ....[25]....
        /*07a0*/ 	.word	0x00002cc0
        /*07a4*/ 	.word	0x00000000
        /*07a8*/ 	.word	0x00000000
        /*07ac*/ 	.short	0x0101
        /*07ae*/ 	.byte	0x3f
	.zero		1


	//   ....[26]....
        /*07b0*/ 	.word	0x000063c0
        /*07b4*/ 	.word	0x000000ff
        /*07b8*/ 	.word	0x00033430
        /*07bc*/ 	.short	0x010a
        /*07be*/ 	.byte	0x06
	.zero		1


	//   ....[27]....
        /*07c0*/ 	.word	0x00006400
        /*07c4*/ 	.word	0x000000ff
        /*07c8*/ 	.word	0x00033430
        /*07cc*/ 	.short	0x010a
        /*07ce*/ 	.byte	0x06
	.zero		1


	//   ....[28]....
        /*07d0*/ 	.word	0x00006ff0
        /*07d4*/ 	.word	0x000000ff
        /*07d8*/ 	.word	0x00033450
        /*07dc*/ 	.short	0x010a
        /*07de*/ 	.byte	0x06
	.zero		1


	//   ....[29]....
        /*07e0*/ 	.word	0x00007030
        /*07e4*/ 	.word	0x000000ff
        /*07e8*/ 	.word	0x00033450
        /*07ec*/ 	.short	0x010a
        /*07ee*/ 	.byte	0x06
	.zero		1


	//   ....[30]....
        /*07f0*/ 	.word	0x000073d0
        /*07f4*/ 	.word	0x00000009
        /*07f8*/ 	.word	0x00000000
        /*07fc*/ 	.short	0x0101
        /*07fe*/ 	.byte	0x3f
	.zero		1


	//   ....[31]....
        /*0800*/ 	.word	0x0000a5d0
        /*0804*/ 	.word	0x000000ff
        /*0808*/ 	.word	0x00000000
        /*080c*/ 	.short	0x0101
        /*080e*/ 	.byte	0x06
	.zero		1


	//   ....[32]....
        /*0810*/ 	.word	0x0000b1b0
        /*0814*/ 	.word	0x000000ff
        /*0818*/ 	.word	0x00033430
        /*081c*/ 	.short	0x010a
        /*081e*/ 	.byte	0x06
	.zero		1


	//   ....[33]....
        /*0820*/ 	.word	0x0000b1f0
        /*0824*/ 	.word	0x000000ff
        /*0828*/ 	.word	0x00033430
        /*082c*/ 	.short	0x010a
        /*082e*/ 	.byte	0x06
	.zero		1


	//   ....[34]....
        /*0830*/ 	.word	0x0000be10
        /*0834*/ 	.word	0x000000ff
        /*0838*/ 	.word	0x00033450
        /*083c*/ 	.short	0x010a
        /*083e*/ 	.byte	0x06
	.zero		1


	//   ....[35]....
        /*0840*/ 	.word	0x0000be50
        /*0844*/ 	.word	0x000000ff
        /*0848*/ 	.word	0x00033450
        /*084c*/ 	.short	0x010a
        /*084e*/ 	.byte	0x06
	.zero		1


	//   ....[36]....
        /*0850*/ 	.word	0x0000d590
        /*0854*/ 	.word	0x00000005
        /*0858*/ 	.word	0x00000000
        /*085c*/ 	.short	0x0101
        /*085e*/ 	.byte	0x3f
	.zero		1


	//   ....[37]....
        /*0860*/ 	.word	0x0000d740
        /*0864*/ 	.word	0x000000ff
        /*0868*/ 	.word	0x00000000
        /*086c*/ 	.short	0x0101
        /*086e*/ 	.byte	0x06
	.zero		1


	//   ....[38]....
        /*0870*/ 	.word	0x0000e0c0
        /*0874*/ 	.word	0x000000ff
        /*0878*/ 	.word	0x00033430
        /*087c*/ 	.short	0x010a
        /*087e*/ 	.byte	0x06
	.zero		1


	//   ....[39]....
        /*0880*/ 	.word	0x0000e100
        /*0884*/ 	.word	0x000000ff
        /*0888*/ 	.word	0x00033430
        /*088c*/ 	.short	0x010a
        /*088e*/ 	.byte	0x06
	.zero		1


	//   ....[40]....
        /*0890*/ 	.word	0x0000ed20
        /*0894*/ 	.word	0x000000ff
        /*0898*/ 	.word	0x00033450
        /*089c*/ 	.short	0x010a
        /*089e*/ 	.byte	0x06
	.zero		1


	//   ....[41]....
        /*08a0*/ 	.word	0x0000ed60
        /*08a4*/ 	.word	0x000000ff
        /*08a8*/ 	.word	0x00033450
        /*08ac*/ 	.short	0x010a
        /*08ae*/ 	.byte	0x06
	.zero		1


	//   ....[42]....
        /*08b0*/ 	.word	0x0000f0a0
        /*08b4*/ 	.word	0x00000000
        /*08b8*/ 	.word	0x00000000
        /*08bc*/ 	.short	0x0101
        /*08be*/ 	.byte	0x3f
	.zero		1


	//   ....[43]....
        /*08c0*/ 	.word	0x000122f0
        /*08c4*/ 	.word	0x000000ff
        /*08c8*/ 	.word	0x00000000
        /*08cc*/ 	.short	0x0101
        /*08ce*/ 	.byte	0x06
	.zero		1


	//   ....[44]....
        /*08d0*/ 	.word	0x00012b70
        /*08d4*/ 	.word	0x000000ff
        /*08d8*/ 	.word	0x00033450
        /*08dc*/ 	.short	0x010a
        /*08de*/ 	.byte	0x09
	.zero		1


	//   ....[45]....
        /*08e0*/ 	.word	0x00012bb0
        /*08e4*/ 	.word	0x000000ff
        /*08e8*/ 	.word	0x00033450
        /*08ec*/ 	.short	0x010a
        /*08ee*/ 	.byte	0x09
	.zero		1


	//   ....[46]....
        /*08f0*/ 	.word	0x00013320
        /*08f4*/ 	.word	0x000000ff
        /*08f8*/ 	.word	0x00000000
        /*08fc*/ 	.short	0x0101
        /*08fe*/ 	.byte	0x04
	.zero		1


	//   ....[47]....
        /*0900*/ 	.word	0x000155b0
        /*0904*/ 	.word	0x00000027
        /*0908*/ 	.word	0x00000000
        /*090c*/ 	.short	0x0101
        /*090e*/ 	.byte	0x3f
	.zero		1


	//   ....[48]....
        /*0910*/ 	.word	0x00017bb0
        /*0914*/ 	.word	0x00000004
        /*0918*/ 	.word	0x00033480
        /*091c*/ 	.short	0x010a
        /*091e*/ 	.byte	0x3f
	.zero		1


	//   ....[49]....
        /*0920*/ 	.word	0x00017e20
        /*0924*/ 	.word	0x00000004
        /*0928*/ 	.word	0x00033440
        /*092c*/ 	.short	0x010a
        /*092e*/ 	.byte	0x3f
	.zero		1


	//   ....[50]....
        /*0930*/ 	.word	0x00018900
        /*0934*/ 	.word	0x00000012
        /*0938*/ 	.word	0x00033400
        /*093c*/ 	.short	0x0107
        /*093e*/ 	.byte	0x3f
	.zero		1


	//   ....[51]....
        /*0940*/ 	.word	0x00018a00
        /*0944*/ 	.word	0x00000012
        /*0948*/ 	.word	0x00033400
        /*094c*/ 	.short	0x0101
        /*094e*/ 	.byte	0x3f
	.zero		1


	//   ....[52]....
        /*0950*/ 	.word	0x00018a20
        /*0954*/ 	.word	0x00000012
        /*0958*/ 	.word	0x00033420
        /*095c*/ 	.short	0x010a
        /*095e*/ 	.byte	0x3f
	.zero		1


	//   ....[53]....
        /*0960*/ 	.word	0x00018d20
        /*0964*/ 	.word	0x00000006
        /*0968*/ 	.word	0x00033480
        /*096c*/ 	.short	0x010a
        /*096e*/ 	.byte	0x3f
	.zero		1


	//   ....[54]....
        /*0970*/ 	.word	0x00019170
        /*0974*/ 	.word	0x00000006
        /*0978*/ 	.word	0x00033440
        /*097c*/ 	.short	0x010a
        /*097e*/ 	.byte	0x3f
	.zero		1


	//   ....[55]....
        /*0980*/ 	.word	0x00019620
        /*0984*/ 	.word	0x00000003
        /*0988*/ 	.word	0x00033470
        /*098c*/ 	.short	0x010a
        /*098e*/ 	.byte	0x3f
	.zero		1


	//   ....[56]....
        /*0990*/ 	.word	0x00019690
        /*0994*/ 	.word	0x00000003
        /*0998*/ 	.word	0x00033460
        /*099c*/ 	.short	0x010a
        /*099e*/ 	.byte	0x3f
	.zero		1


	//   ....[57]....
        /*09a0*/ 	.word	0x0001a200
        /*09a4*/ 	.word	0x00000003
        /*09a8*/ 	.word	0x00033450
        /*09ac*/ 	.short	0x0101
        /*09ae*/ 	.byte	0x3f
	.zero		1


	//   ....[58]....
        /*09b0*/ 	.word	0x0001a280
        /*09b4*/ 	.word	0x00000003
        /*09b8*/ 	.word	0x00000000
        /*09bc*/ 	.short	0x0101
        /*09be*/ 	.byte	0x3f
	.zero		1


	//   ....[59]....
        /*09c0*/ 	.word	0x0001a4b0
        /*09c4*/ 	.word	0x00000000
        /*09c8*/ 	.word	0x00033470
        /*09cc*/ 	.short	0x010a
        /*09ce*/ 	.byte	0x3f
	.zero		1


	//   ....[60]....
        /*09d0*/ 	.word	0x0001a520
        /*09d4*/ 	.word	0x00000000
        /*09d8*/ 	.word	0x00033460
        /*09dc*/ 	.short	0x010a
        /*09de*/ 	.byte	0x3f
	.zero		1


	//   ....[61]....
        /*09e0*/ 	.word	0x0001b150
        /*09e4*/ 	.word	0x00000000
        /*09e8*/ 	.word	0x00033450
        /*09ec*/ 	.short	0x0101
        /*09ee*/ 	.byte	0x3f
	.zero		1


	//   ....[62]....
        /*09f0*/ 	.word	0x0001b1a0
        /*09f4*/ 	.word	0x00000002
        /*09f8*/ 	.word	0x00000000
        /*09fc*/ 	.short	0x0101
        /*09fe*/ 	.byte	0x3f
	.zero		1


	//   ....[63]....
        /*0a00*/ 	.word	0x0001b450
        /*0a04*/ 	.word	0x00000000
        /*0a08*/ 	.word	0x00033420
        /*0a0c*/ 	.short	0x010a
        /*0a0e*/ 	.byte	0x3f
	.zero		1


	//   ....[64]....
        /*0a10*/ 	.word	0x0001b610
        /*0a14*/ 	.word	0x00000006
        /*0a18*/ 	.word	0x00000000
        /*0a1c*/ 	.short	0x010a
        /*0a1e*/ 	.byte	0x3f
	.zero		1


	//   ....[65]....
        /*0a20*/ 	.word	0x0001b680
        /*0a24*/ 	.word	0x00000007
        /*0a28*/ 	.word	0x00000000
        /*0a2c*/ 	.short	0x010a
        /*0a2e*/ 	.byte	0x3f
	.zero		1


	//   ....[66]....
        /*0a30*/ 	.word	0x0001b6e0
        /*0a34*/ 	.word	0x00000004
        /*0a38*/ 	.word	0x00033460
        /*0a3c*/ 	.short	0x010a
        /*0a3e*/ 	.byte	0x3f
	.zero		1


	//   ....[67]....
        /*0a40*/ 	.word	0x0001b730
        /*0a44*/ 	.word	0x00000003
        /*0a48*/ 	.word	0x00033460
        /*0a4c*/ 	.short	0x010a
        /*0a4e*/ 	.byte	0x3f
	.zero		1


	//   ....[68]....
        /*0a50*/ 	.word	0x0001b770
        /*0a54*/ 	.word	0x00000004
        /*0a58*/ 	.word	0x00033480
        /*0a5c*/ 	.short	0x010a
        /*0a5e*/ 	.byte	0x3f
	.zero		1


	//   ....[69]....
        /*0a60*/ 	.word	0x0001b790
        /*0a64*/ 	.word	0x00000003
        /*0a68*/ 	.word	0x00033480
        /*0a6c*/ 	.short	0x010a
        /*0a6e*/ 	.byte	0x3f
	.zero		1


	//   ....[70]....
        /*0a70*/ 	.word	0x0001b800
        /*0a74*/ 	.word	0x00000003
        /*0a78*/ 	.word	0x00033400
        /*0a7c*/ 	.short	0x010a
        /*0a7e*/ 	.byte	0x3f
	.zero		1


	//   ....[71]....
        /*0a80*/ 	.word	0x0001b850
        /*0a84*/ 	.word	0x00000003
        /*0a88*/ 	.word	0x00033430
        /*0a8c*/ 	.short	0x010a
        /*0a8e*/ 	.byte	0x3f
	.zero		1


	//   ....[72]....
        /*0a90*/ 	.word	0x0001b8b0
        /*0a94*/ 	.word	0x00000008
        /*0a98*/ 	.word	0x00033430
        /*0a9c*/ 	.short	0x010a
        /*0a9e*/ 	.byte	0x3f
	.zero		1


	//   ....[73]....
        /*0aa0*/ 	.word	0x0001b910
        /*0aa4*/ 	.word	0x00000008
        /*0aa8*/ 	.word	0x00033450
        /*0aac*/ 	.short	0x010a
        /*0aae*/ 	.byte	0x3f
	.zero		1


	//   ....[74]....
        /*0ab0*/ 	.word	0x0001b970
        /*0ab4*/ 	.word	0x00000003
        /*0ab8*/ 	.word	0x00033430
        /*0abc*/ 	.short	0x010a
        /*0abe*/ 	.byte	0x3f
	.zero		1


	//   ....[75]....
        /*0ac0*/ 	.word	0x0001b9d0
        /*0ac4*/ 	.word	0x00000003
        /*0ac8*/ 	.word	0x00033450
        /*0acc*/ 	.short	0x010a
        /*0ace*/ 	.byte	0x3f
	.zero		1


	//   ....[76]....
        /*0ad0*/ 	.word	0x0001ba30
        /*0ad4*/ 	.word	0x00000003
        /*0ad8*/ 	.word	0x00033430
        /*0adc*/ 	.short	0x010a
        /*0ade*/ 	.byte	0x3f
	.zero		1


	//   ....[77]....
        /*0ae0*/ 	.word	0x0001ba90
        /*0ae4*/ 	.word	0x00000003
        /*0ae8*/ 	.word	0x00033450
        /*0aec*/ 	.short	0x010a
        /*0aee*/ 	.byte	0x3f
	.zero		1


	//   ....[78]....
        /*0af0*/ 	.word	0x0001baf0
        /*0af4*/ 	.word	0x00000007
        /*0af8*/ 	.word	0x00033450
        /*0afc*/ 	.short	0x010a
        /*0afe*/ 	.byte	0x3f
	.zero		1


	//   ....[79]....
        /*0b00*/ 	.word	0x0001bc40
        /*0b04*/ 	.word	0x00000004
        /*0b08*/ 	.word	0x00033480
        /*0b0c*/ 	.short	0x010a
        /*0b0e*/ 	.byte	0x3f
	.zero		1


	//   ....[80]....
        /*0b10*/ 	.word	0x0001bc90
        /*0b14*/ 	.word	0x00000004
        /*0b18*/ 	.word	0x00033440
        /*0b1c*/ 	.short	0x010a
        /*0b1e*/ 	.byte	0x3f
	.zero		1


	//   ....[81]....
        /*0b20*/ 	.word	0x0001c200
        /*0b24*/ 	.word	0x00000012
        /*0b28*/ 	.word	0x00033420
        /*0b2c*/ 	.short	0x010a
        /*0b2e*/ 	.byte	0x3f
	.zero		1


	//   ....[82]....
        /*0b30*/ 	.word	0x0001c250
        /*0b34*/ 	.word	0x00000006
        /*0b38*/ 	.word	0x00033480
        /*0b3c*/ 	.short	0x010a
        /*0b3e*/ 	.byte	0x3f
	.zero		1


	//   ....[83]....
        /*0b40*/ 	.word	0x0001c2a0
        /*0b44*/ 	.word	0x00000006
        /*0b48*/ 	.word	0x00033440
        /*0b4c*/ 	.short	0x010a
        /*0b4e*/ 	.byte	0x3f
	.zero		1


	//   ....[84]....
        /*0b50*/ 	.word	0x0001c2f0
        /*0b54*/ 	.word	0x00000003
        /*0b58*/ 	.word	0x00033470
        /*0b5c*/ 	.short	0x010a
        /*0b5e*/ 	.byte	0x3f
	.zero		1


	//   ....[85]....
        /*0b60*/ 	.word	0x0001c340
        /*0b64*/ 	.word	0x00000003
        /*0b68*/ 	.word	0x00033460
        /*0b6c*/ 	.short	0x010a
        /*0b6e*/ 	.byte	0x3f
	.zero		1


	//   ....[86]....
        /*0b70*/ 	.word	0x0001c390
        /*0b74*/ 	.word	0x00000000
        /*0b78*/ 	.word	0x00033470
        /*0b7c*/ 	.short	0x010a
        /*0b7e*/ 	.byte	0x3f
	.zero		1


	//   ....[87]....
        /*0b80*/ 	.word	0x0001c3e0
        /*0b84*/ 	.word	0x00000000
        /*0b88*/ 	.word	0x00033460
        /*0b8c*/ 	.short	0x010a
        /*0b8e*/ 	.byte	0x3f
	.zero		1


	//   ....[88]....
        /*0b90*/ 	.word	0x0001c430
        /*0b94*/ 	.word	0x00000000
        /*0b98*/ 	.word	0x00033420
        /*0b9c*/ 	.short	0x010a
        /*0b9e*/ 	.byte	0x3f
	.zero		1


	//   ....[89]....
        /*0ba0*/ 	.word	0x0001c5d0
        /*0ba4*/ 	.word	0x00000006
        /*0ba8*/ 	.word	0x00000000
        /*0bac*/ 	.short	0x010a
        /*0bae*/ 	.byte	0x3f
	.zero		1


	//   ....[90]....
        /*0bb0*/ 	.word	0x0001c620
        /*0bb4*/ 	.word	0x00000007
        /*0bb8*/ 	.word	0x00000000
        /*0bbc*/ 	.short	0x010a
        /*0bbe*/ 	.byte	0x3f
	.zero		1


	//   ....[91]....
        /*0bc0*/ 	.word	0x0001c670
        /*0bc4*/ 	.word	0x00000004
        /*0bc8*/ 	.word	0x00033460
        /*0bcc*/ 	.short	0x010a
        /*0bce*/ 	.byte	0x3f
	.zero		1


	//   ....[92]....
        /*0bd0*/ 	.word	0x0001c6c0
        /*0bd4*/ 	.word	0x00000003
        /*0bd8*/ 	.word	0x00033460
        /*0bdc*/ 	.short	0x010a
        /*0bde*/ 	.byte	0x3f
	.zero		1


	//   ....[93]....
        /*0be0*/ 	.word	0x0001c710
        /*0be4*/ 	.word	0x00000004
        /*0be8*/ 	.word	0x00033480
        /*0bec*/ 	.short	0x010a
        /*0bee*/ 	.byte	0x3f
	.zero		1


	//----- nvinfo : EIATTR_NUM_MBARRIERS
	.align		4
.L_727:
        /*0bf0*/ 	.byte	0x03, 0x38
        /*0bf2*/ 	.short	0x0016


	//----- nvinfo : EIATTR_EXIT_INSTR_OFFSETS
	.align		4
        /*0bf4*/ 	.byte	0x04, 0x1c
        /*0bf6*/ 	.short	(.L_729 - .L_728)


	//   ....[0]....
.L_728:
        /*0bf8*/ 	.word	0x00000a40


	//   ....[1]....
        /*0bfc*/ 	.word	0x00016510


	//   ....[2]....
        /*0c00*/ 	.word	0x0001b7e0


	//----- nvinfo : EIATTR_MAX_THREADS
	.align		4
.L_729:
        /*0c04*/ 	.byte	0x04, 0x05
        /*0c06*/ 	.short	(.L_731 - .L_730)
.L_730:
        /*0c08*/ 	.word	0x00000180
        /*0c0c*/ 	.word	0x00000001
        /*0c10*/ 	.word	0x00000001


	//----- nvinfo : EIATTR_CRS_STACK_SIZE
	.align		4
.L_731:
        /*0c14*/ 	.byte	0x04, 0x1e
        /*0c16*/ 	.short	(.L_733 - .L_732)
.L_732:
        /*0c18*/ 	.word	0x00000000


	//----- nvinfo : EIATTR_CBANK_PARAM_SIZE
	.align		4
.L_733:
        /*0c1c*/ 	.byte	0x03, 0x19
        /*0c1e*/ 	.short	0x0af0


	//----- nvinfo : EIATTR_PARAM_CBANK
	.align		4
        /*0c20*/ 	.byte	0x04, 0x0a
        /*0c22*/ 	.short	(.L_735 - .L_734)
	.align		4
.L_734:
        /*0c24*/ 	.word	index@(.nv.constant0._ZN7cutlass13device_kernelIN5flash11enable_sm90INS1_16FlashAttnFwdSm90INS1_25CollectiveMainloopFwdSm90ILi2EN4cute5tupleIJNS5_1CILi1EEES8_S8_EEENS6_IJNS7_ILi128EEENS7_ILi160EEENS7_ILi192EEEEEELi192ENS_12float_e4m3_tEfNS_4arch4Sm90ELb0ELb1ELb0ELb0ELb0ELb0ELb0ELb1ELb1ELb1ELb0ELb0EEENS1_21CollectiveEpilogueFwdINS6_IJSA_SC_SB_EEES9_NS_10bfloat16_tESG_Li256ELb0ELb1ELb0ELb1EEENS1_30DynamicPersistentTileSchedulerILi256ELi128ELb0ELb1ELb1EEEEEEEEEvNT_6ParamsE)
        /*0c28*/ 	.short	0x0210
        /*0c2a*/ 	.short	0x0af0


	//----- nvinfo : EIATTR_SW_WAR
	.align		4
.L_735:
        /*0c2c*/ 	.byte	0x04, 0x36
        /*0c2e*/ 	.short	(.L_737 - .L_736)
.L_736:
        /*0c30*/ 	.word	0x00000008
.L_737:


//--------------------- .nv.info._ZN7cutlass13device_kernelIN5flash11enable_sm90INS1_16FlashAttnFwdSm90INS1_25CollectiveMainloopFwdSm90ILi2EN4cute5tupleIJNS5_1CILi1EEES8_S8_EEENS6_IJNS7_ILi128EEENS7_ILi160EEENS7_ILi192EEEEEELi192ENS_12float_e4m3_tEfNS_4arch4Sm90ELb0ELb1ELb0ELb1ELb0ELb0ELb0ELb1ELb1ELb1ELb0ELb0EEENS1_21CollectiveEpilogueFwdINS6_IJSA_SC_SB_EEES9_NS_10bfloat16_tESG_Li256ELb1ELb1ELb0ELb1EEENS1_36VarlenDynamicPersistentTileSchedulerILi128ELi160ELi256ELi128ELb0ELb1ELb1ELb1ELb0ELb1EEEEEEEEEvNT_6ParamsE --------------------------
	.section	.nv.info._ZN7cutlass13device_kernelIN5flash11enable_sm90INS1_16FlashAttnFwdSm90INS1_25CollectiveMainloopFwdSm90ILi2EN4cute5tupleIJNS5_1CILi1EEES8_S8_EEENS6_IJNS7_ILi128EEENS7_ILi160EEENS7_ILi192EEEEEELi192ENS_12float_e4m3_tEfNS_4arch4Sm90ELb0ELb1ELb0ELb1ELb0ELb0ELb0ELb1ELb1ELb1ELb0ELb0EEENS1_21CollectiveEpilogueFwdINS6_IJSA_SC_SB_EEES9_NS_10bfloat16_tESG_Li256ELb1ELb1ELb0ELb1EEENS1_36VarlenDynamicPersistentTileSchedulerILi128ELi160ELi256ELi128ELb0ELb1ELb1ELb1ELb0ELb1EEEEEEEEEvNT_6ParamsE,"",@"SHT_CUDA_INFO"
	.sectionflags	@""
	.align	4


	//----- nvinfo : EIATTR_CUDA_API_VERSION
	.align		4
        /*0000*/ 	.byte	0x04, 0x37
        /*0002*/ 	.short	(.L_739 - .L_738)
.L_738:
        /*0004*/ 	.word	0x00000082


	//----- nvinfo : EIATTR_KPARAM_INFO
	.align		4
.L_739:
        /*0008*/ 	.byte	0x04, 0x17
        /*000a*/ 	.short	(.L_741 - .L_740)
.L_740:
        /*000c*/ 	.word	0x00000000
        /*0010*/ 	.short	0x0000
        /*0012*/ 	.short	0x0070
        /*0014*/ 	.byte	0x00, 0xf0, 0x01, 0x2a


	//----- nvinfo : EIATTR_SPARSE_MMA_MASK
	.align		4
.L_741:
        /*0018*/ 	.byte	0x03, 0x50
        /*001a*/ 	.short	0x0000


	//----- nvinfo : EIATTR_MAXREG_COUNT
	.align		4
        /*001c*/ 	.byte	0x03, 0x1b
        /*001e*/ 	.short	0x00a8


	//----- nvinfo : EIATTR_NUM_BARRIERS
	.align		4
        /*0020*/ 	.byte	0x02, 0x4c
        /*0022*/ 	.byte	0x10
	.zero		1


	//----- nvinfo : EIATTR_EXTERNS
	.align		4
        /*0024*/ 	.byte	0x04, 0x0f
        /*0026*/ 	.short	(.L_743 - .L_742)


	//   ....[0]....
	.align		4
.L_742:
        /*0028*/ 	.word	index@(__assertfail)


	//----- nvinfo : EIATTR_ANNOTATIONS
	.align		4
.L_743:
        /*002c*/ 	.byte	0x04, 0x55
        /*002e*/ 	.short	(.L_745 - .L_744)


	//   ....[0]....
.L_744:
        /* <DEDUP_REMOVED lines=38> */


	//----- nvinfo : EIATTR_MERCURY_ISA_VERSION
	.align		4
.L_745:
        /*0280*/ 	.byte	0x03, 0x5f
        /*0282*/ 	.short	0x0101


	//----- nvinfo : EIATTR_UNUSED_LOAD_BYTE_OFFSET
	.align		4
        /*0284*/ 	.byte	0x04, 0x44
        /*0286*/ 	.short	(.L_747 - .L_746)


	//   ....[0]....
.L_746:
        /*0288*/ 	.word	0x00000a40
        /*028c*/ 	.word	0x0000fff0


	//   ....[1]....
        /*0290*/ 	.word	0x00013a40
        /*0294*/ 	.word	0x0000fff0


	//----- nvinfo : EIATTR_INT_WARP_WIDE_INSTR_OFFSETS
	.align		4
.L_747:
        /*0298*/ 	.byte	0x04, 0x31
        /*029a*/ 	.short	(.L_749 - .L_748)


	//   ....[0]....
.L_748:
        /*029c*/ 	.word	0x00000130


	//   ....[1]....
        /*02a0*/ 	.word	0x00000170


	//   ....[2]....
        /*02a4*/ 	.word	0x000001e0


	//   ....[3]....
        /*02a8*/ 	.word	0x00018530


	//   ....[4]....
        /*02ac*/ 	.word	0x000185c0


	//   ....[5]....
        /*02b0*/ 	.word	0x0001b7d0


	//   ....[6]....
        /*02b4*/ 	.word	0x0001b860


	//----- nvinfo : EIATTR_COOP_GROUP_MASK_REGIDS
	.align		4
.L_749:
        /*02b8*/ 	.byte	0x04, 0x29
        /*02ba*/ 	.short	(.L_751 - .L_750)


	//   ....[0]....
.L_750:
        /*02bc*/ 	.word	0xffffffff


	//   ....[1]....
        /*02c0*/ 	.word	0xffffffff


	//   ....[2]....
        /*02c4*/ 	.word	0xffffffff


	//   ....[3]....
        /*02c8*/ 	.word	0xffffffff


	//   ....[4]....
        /*02cc*/ 	.word	0xffffffff


	//   ....[5]....
        /*02d0*/ 	.word	0xffffffff


	//   ....[6]....
        /*02d4*/ 	.word	0xffffffff


	//   ....[7]....
        /*02d8*/ 	.word	0xffffffff


	//   ....[8]....
        /*02dc*/ 	.word	0xffffffff


	//   ....[9]....
        /*02e0*/ 	.word	0xffffffff


	//   ....[10]....
        /*02e4*/ 	.word	0xffffffff


	//   ....[11]....
        /*02e8*/ 	.word	0xffffffff


	//   ....[12]....
        /*02ec*/ 	.word	0xffffffff


	//   ....[13]....
        /*02f0*/ 	.word	0xffffffff


	//   ....[14]....
        /*02f4*/ 	.word	0xffffffff


	//   ....[15]....
        /*02f8*/ 	.word	0xffffffff


	//   ....[16]....
        /*02fc*/ 	.word	0xffffffff


	//   ....[17]....
        /*0300*/ 	.word	0xffffffff


	//   ....[18]....
        /*0304*/ 	.word	0xffffffff


	//   ....[19]....
        /*0308*/ 	.word	0xffffffff


	//   ....[20]....
        /*030c*/ 	.word	0xffffffff


	//   ....[21]....
        /*0310*/ 	.word	0xffffffff


	//   ....[22]....
        /*0314*/ 	.word	0xffffffff


	//   ....[23]....
        /*0318*/ 	.word	0xffffffff


	//   ....[24]....
        /*031c*/ 	.word	0xffffffff


	//   ....[25]....
        /*0320*/ 	.word	0xffffffff


	//   ....[26]....
        /*0324*/ 	.word	0xffffffff


	//   ....[27]....
        /*0328*/ 	.word	0xffffffff


	//   ....[28]....
        /*032c*/ 	.word	0xffffffff


	//   ....[29]....
        /*0330*/ 	.word	0xffffffff


	//   ....[30]....
        /*0334*/ 	.word	0xffffffff


	//   ....[31]....
        /*0338*/ 	.word	0xffffffff


	//   ....[32]....
        /*033c*/ 	.word	0xffffffff


	//   ....[33]....
        /*0340*/ 	.word	0xffffffff


	//   ....[34]....
        /*0344*/ 	.word	0xffffffff


	//   ....[35]....
        /*0348*/ 	.word	0xffffffff


	//   ....[36]....
        /*034c*/ 	.word	0xffffffff


	//   ....[37]....
        /*0350*/ 	.word	0xffffffff


	//   ....[38]....
        /*0354*/ 	.word	0xffffffff


	//   ....[39]....
        /*0358*/ 	.word	0xffffffff


	//   ....[40]....
        /*035c*/ 	.word	0xffffffff


	//   ....[41]....
        /*0360*/ 	.word	0xffffffff


	//   ....[42]....
        /*0364*/ 	.word	0xffffffff


	//   ....[43]....
        /*0368*/ 	.word	0xffffffff


	//   ....[44]....
        /*036c*/ 	.word	0xffffffff


	//   ....[45]....
        /*0370*/ 	.word	0xffffffff


	//   ....[46]....
        /*0374*/ 	.word	0xffffffff


	//   ....[47]....
        /*0378*/ 	.word	0xffffffff


	//   ....[48]....
        /*037c*/ 	.word	0xffffffff


	//   ....[49]....
        /*0380*/ 	.word	0xffffffff


	//   ....[50]....
        /*0384*/ 	.word	0xffffffff


	//   ....[51]....
        /*0388*/ 	.word	0xffffffff


	//   ....[52]....
        /*038c*/ 	.word	0xffffffff


	//   ....[53]....
        /*0390*/ 	.word	0xffffffff


	//   ....[54]....
        /*0394*/ 	.word	0xffffffff


	//   ....[55]....
        /*0398*/ 	.word	0xffffffff


	//   ....[56]....
        /*039c*/ 	.word	0xffffffff


	//   ....[57]....
        /*03a0*/ 	.word	0xffffffff


	//   ....[58]....
        /*03a4*/ 	.word	0xffffffff


	//   ....[59]....
        /*03a8*/ 	.word	0xffffffff


	//   ....[60]....
        /*03ac*/ 	.word	0xffffffff


	//   ....[61]....
        /*03b0*/ 	.word	0xffffffff


	//   ....[62]....
        /*03b4*/ 	.word	0xffffffff


	//   ....[63]....
        /*03b8*/ 	.word	0xffffffff


	//   ....[64]....
        /*03bc*/ 	.word	0xffffffff


	//   ....[65]....
        /*03c0*/ 	.word	0xffffffff


	//   ....[66]....
        /*03c4*/ 	.word	0xffffffff


	//   ....[67]....
        /*03c8*/ 	.word	0xffffffff


	//   ....[68]....
        /*03cc*/ 	.word	0xffffffff


	//   ....[69]....
        /*03d0*/ 	.word	0xffffffff


	//   ....[70]....
        /*03d4*/ 	.word	0xffffffff


	//   ....[71]....
        /*03d8*/ 	.word	0xffffffff


	//   ....[72]....
        /*03dc*/ 	.word	0xffffffff


	//   ....[73]....
        /*03e0*/ 	.word	0xffffffff


	//   ....[74]....
        /*03e4*/ 	.word	0xffffffff


	//   ....[75]....
        /*03e8*/ 	.word	0xffffffff


	//   ....[76]....
        /*03ec*/ 	.word	0xffffffff


	//   ....[77]....
        /*03f0*/ 	.word	0xffffffff


	//   ....[78]....
        /*03f4*/ 	.word	0xffffffff


	//   ....[79]....
        /*03f8*/ 	.word	0xffffffff


	//   ....[80]....
        /*03fc*/ 	.word	0xffffffff


	//   ....[81]....
        /*0400*/ 	.word	0xffffffff


	//   ....[82]....
        /*0404*/ 	.word	0xffffffff


	//   ....[83]....
        /*0408*/ 	.word	0xffffffff


	//   ....[84]....
        /*040c*/ 	.word	0xffffffff


	//   ....[85]....
        /*0410*/ 	.word	0xffffffff


	//   ....[86]....
        /*0414*/ 	.word	0xffffffff


	//   ....[87]....
        /*0418*/ 	.word	0xffffffff


	//   ....[88]....
        /*041c*/ 	.word	0xffffffff


	//   ....[89]....
        /*0420*/ 	.word	0xffffffff


	//   ....[90]....
        /*0424*/ 	.word	0xffffffff


	//   ....[91]....
        /*0428*/ 	.word	0xffffffff


	//   ....[92]....
        /*042c*/ 	.word	0xffffffff


	//   ....[93]....
        /*0430*/ 	.word	0xffffffff


	//   ....[94]....
        /*0434*/ 	.word	0xffffffff


	//   ....[95]....
        /*0438*/ 	.word	0xffffffff


	//   ....[96]....
        /*043c*/ 	.word	0xffffffff


	//   ....[97]....
        /*0440*/ 	.word	0xffffffff


	//   ....[98]....
        /*0444*/ 	.word	0xffffffff


	//   ....[99]....
        /*0448*/ 	.word	0xffffffff


	//   ....[100]....
        /*044c*/ 	.word	0xffffffff


	//   ....[101]....
        /*0450*/ 	.word	0xffffffff


	//   ....[102]....
        /*0454*/ 	.word	0xffffffff


	//   ....[103]....
        /*0458*/ 	.word	0xffffffff


	//   ....[104]....
        /*045c*/ 	.word	0xffffffff


	//   ....[105]....
        /*0460*/ 	.word	0xffffffff


	//   ....[106]....
        /*0464*/ 	.word	0xffffffff


	//   ....[107]....
        /*0468*/ 	.word	0xffffffff


	//   ....[108]....
        /*046c*/ 	.word	0xffffffff


	//   ....[109]....
        /*0470*/ 	.word	0xffffffff


	//   ....[110]....
        /*0474*/ 	.word	0xffffffff


	//   ....[111]....
        /*0478*/ 	.word	0xffffffff


	//   ....[112]....
        /*047c*/ 	.word	0xffffffff


	//   ....[113]....
        /*0480*/ 	.word	0xffffffff


	//   ....[114]....
        /*0484*/ 	.word	0xffffffff


	//   ....[115]....
        /*0488*/ 	.word	0xffffffff


	//   ....[116]....
        /*048c*/ 	.word	0xffffffff


	//   ....[117]....
        /*0490*/ 	.word	0xffffffff


	//   ....[118]....
        /*0494*/ 	.word	0xffffffff


	//   ....[119]....
        /*0498*/ 	.word	0xffffffff


	//   ....[120]....
        /*049c*/ 	.word	0xffffffff


	//   ....[121]....
        /*04a0*/ 	.word	0xffffffff


	//   ....[122]....
        /*04a4*/ 	.word	0xffffffff


	//   ....[123]....
        /*04a8*/ 	.word	0xffffffff


	//   ....[124]....
        /*04ac*/ 	.word	0xffffffff


	//   ....[125]....
        /*04b0*/ 	.word	0xffffffff


	//   ....[126]....
        /*04b4*/ 	.word	0xffffffff


	//   ....[127]....
        /*04b8*/ 	.word	0xffffffff


	//   ....[128]....
        /*04bc*/ 	.word	0xffffffff


	//   ....[129]....
        /*04c0*/ 	.word	0xffffffff


	//   ....[130]....
        /*04c4*/ 	.word	0xffffffff


	//   ....[131]....
        /*04c8*/ 	.word	0xffffffff


	//   ....[132]....
        /*04cc*/ 	.word	0xffffffff


	//   ....[133]....
        /*04d0*/ 	.word	0xffffffff


	//   ....[134]....
        /*04d4*/ 	.word	0xffffffff


	//   ....[135]....
        /*04d8*/ 	.word	0xffffffff


	//   ....[136]....
        /*04dc*/ 	.word	0xffffffff


	//   ....[137]....
        /*04e0*/ 	.word	0xffffffff


	//   ....[138]....
        /*04e4*/ 	.word	0xffffffff


	//   ....[139]....
        /*04e8*/ 	.word	0xffffffff


	//   ....[140]....
        /*04ec*/ 	.word	0xffffffff


	//   ....[141]....
        /*04f0*/ 	.word	0xffffffff


	//   ....[142]....
        /*04f4*/ 	.word	0xffffffff


	//   ....[143]....
        /*04f8*/ 	.word	0xffffffff


	//   ....[144]....
        /*04fc*/ 	.word	0xffffffff


	//   ....[145]....
        /*0500*/ 	.word	0x0500000f


	//   ....[146]....
        /*0504*/ 	.word	0x0500000f


	//   ....[147]....
        /*0508*/ 	.word	0x0500000f


	//   ....[148]....
        /*050c*/ 	.word	0x0500000f


	//   ....[149]....
        /*0510*/ 	.word	0x0500000f


	//   ....[150]....
        /*0514*/ 	.word	0x0500000f


	//   ....[151]....
        /*0518*/ 	.word	0x0500000f


	//   ....[152]....
        /*051c*/ 	.word	0x0500000f


	//   ....[153]....
        /*0520*/ 	.word	0x0500000f


	//   ....[154]....
        /*0524*/ 	.word	0x0500000f


	//----- nvinfo : EIATTR_COOP_GROUP_INSTR_OFFSETS
	.align		4
.L_751:
        /*0528*/ 	.byte	0x04, 0x28
        /*052a*/ 	.short	(.L_753 - .L_752)


	//   ....[0]....
.L_752:
        /*052c*/ 	.word	0x00000070


	//   ....[1]....
        /*0530*/ 	.word	0x00000140


	//   ....[2]....
        /*0534*/ 	.word	0x00000190


	//   ....[3]....
        /*0538*/ 	.word	0x000003c0


	//   ....[4]....
        /*053c*/ 	.word	0x00000520


	//   ....[5]....
        /*0540*/ 	.word	0x00000640


	//   ....[6]....
        /*0544*/ 	.word	0x000007a0


	//   ....[7]....
        /*0548*/ 	.word	0x00001d20


	//   ....[8]....
        /*054c*/ 	.word	0x00002d40


	//   ....[9]....
        /*0550*/ 	.word	0x00003040


	//   ....[10]....
        /*0554*/ 	.word	0x00004560


	//   ....[11]....
        /*0558*/ 	.word	0x00004670


	//   ....[12]....
        /*055c*/ 	.word	0x00005140


	//   ....[13]....
        /*0560*/ 	.word	0x000051a0


	//   ....[14]....
        /*0564*/ 	.word	0x00007520


	//   ....[15]....
        /*0568*/ 	.word	0x00008540


	//   ....[16]....
        /*056c*/ 	.word	0x00008d50


	//   ....[17]....
        /*0570*/ 	.word	0x00008e60


	//   ....[18]....
        /*0574*/ 	.word	0x000099a0


	//   ....[19]....
        /*0578*/ 	.word	0x00009a00


	//   ....[20]....
        /*057c*/ 	.word	0x0000c600


	//   ....[21]....
        /*0580*/ 	.word	0x0000c610


	//   ....[22]....
        /*0584*/ 	.word	0x0000c650


	//   ....[23]....
        /*0588*/ 	.word	0x0000c660


	//   ....[24]....
        /*058c*/ 	.word	0x0000f2a0


	//   ....[25]....
        /*0590*/ 	.word	0x000102c0


	//   ....[26]....
        /*0594*/ 	.word	0x00010ad0


	//   ....[27]....
        /*0598*/ 	.word	0x00010be0


	//   ....[28]....
        /*059c*/ 	.word	0x00011720


	//   ....[29]....
        /*05a0*/ 	.word	0x00011780


	//   ....[30]....
        /*05a4*/ 	.word	0x000130f0


	//   ....[31]....
        /*05a8*/ 	.word	0x00013100


	//   ....[32]....
        /*05ac*/ 	.word	0x00013130


	//   ....[33]....
        /*05b0*/ 	.word	0x00013140


	//   ....[34]....
        /*05b4*/ 	.word	0x000145b0


	//   ....[35]....
        /*05b8*/ 	.word	0x000145e0


	//   ....[36]....
        /*05bc*/ 	.word	0x00014610


	//   ....[37]....
        /*05c0*/ 	.word	0x00014640


	//   ....[38]....
        /*05c4*/ 	.word	0x00014670


	//   ....[39]....
        /*05c8*/ 	.word	0x00014690


	//   ....[40]....
        /*05cc*/ 	.word	0x000146a0


	//   ....[41]....
        /*05d0*/ 	.word	0x000146b0


	//   ....[42]....
        /*05d4*/ 	.word	0x000146e0


	//   ....[43]....
        /*05d8*/ 	.word	0x000146f0


	//   ....[44]....
        /*05dc*/ 	.word	0x00014700


	//   ....[45]....
        /*05e0*/ 	.word	0x00014730


	//   ....[46]....
        /*05e4*/ 	.word	0x00014760


	//   ....[47]....
        /*05e8*/ 	.word	0x00014770


	//   ....[48]....
        /*05ec*/ 	.word	0x000147a0


	//   ....[49]....
        /*05f0*/ 	.word	0x000147b0


	//   ....[50]....
        /*05f4*/ 	.word	0x000147c0


	//   ....[51]....
        /*05f8*/ 	.word	0x000147f0


	//   ....[52]....
        /*05fc*/ 	.word	0x00014820


	//   ....[53]....
        /*0600*/ 	.word	0x00014830


	//   ....[54]....
        /*0604*/ 	.word	0x00014840


	//   ....[55]....
        /*0608*/ 	.word	0x00014850


	//   ....[56]....
        /*060c*/ 	.word	0x00014880


	//   ....[57]....
        /*0610*/ 	.word	0x000148b0


	//   ....[58]....
        /*0614*/ 	.word	0x000148f0


	//   ....[59]....
        /*0618*/ 	.word	0x00014910


	//   ....[60]....
        /*061c*/ 	.word	0x00014940


	//   ....[61]....
        /*0620*/ 	.word	0x00014950


	//   ....[62]....
        /*0624*/ 	.word	0x00014960


	//   ....[63]....
        /*0628*/ 	.word	0x00014970


	//   ....[64]....
        /*062c*/ 	.word	0x00014990


	//   ....[65]....
        /*0630*/ 	.word	0x000149d0


	//   ....[66]....
        /*0634*/ 	.word	0x00014a00


	//   ....[67]....
        /*0638*/ 	.word	0x00014a10


	//   ....[68]....
        /*063c*/ 	.word	0x00014a20


	//   ....[69]....
        /*0640*/ 	.word	0x00014a30


	//   ....[70]....
        /*0644*/ 	.word	0x00014a40


	//   ....[71]....
        /*0648*/ 	.word	0x00014a50


	//   ....[72]....
        /*064c*/ 	.word	0x00014a60


	//   ....[73]....
        /*0650*/ 	.word	0x00014a70


	//   ....[74]....
        /*0654*/ 	.word	0x00014a80


	//   ....[75]....
        /*0658*/ 	.word	0x00014a90


	//   ....[76]....
        /*065c*/ 	.word	0x00014aa0


	//   ....[77]....
        /*0660*/ 	.word	0x00014ab0


	//   ....[78]....
        /*0664*/ 	.word	0x00014ac0


	//   ....[79]....
        /*0668*/ 	.word	0x00014ad0


	//   ....[80]....
        /*066c*/ 	.word	0x00014ae0


	//   ....[81]....
        /*0670*/ 	.word	0x00014af0


	//   ....[82]....
        /*0674*/ 	.word	0x000151d0


	//   ....[83]....
        /*0678*/ 	.word	0x00015200


	//   ....[84]....
        /*067c*/ 	.word	0x00015230


	//   ....[85]....
        /*0680*/ 	.word	0x00015260


	//   ....[86]....
        /*0684*/ 	.word	0x00015990


	//   ....[87]....
        /*0688*/ 	.word	0x000159c0


	//   ....[88]....
        /*068c*/ 	.word	0x00015ac0


	//   ....[89]....
        /*0690*/ 	.word	0x00015ae0


	//   ....[90]....
        /*0694*/ 	.word	0x00015be0


	//   ....[91]....
        /*0698*/ 	.word	0x00015c00


	//   ....[92]....
        /*069c*/ 	.word	0x00015d10


	//   ....[93]....
        /*06a0*/ 	.word	0x00015d30


	//   ....[94]....
        /*06a4*/ 	.word	0x00016640


	//   ....[95]....
        /*06a8*/ 	.word	0x00016660


	//   ....[96]....
        /*06ac*/ 	.word	0x00016760


	//   ....[97]....
        /*06b0*/ 	.word	0x00016780


	//   ....[98]....
        /*06b4*/ 	.word	0x00016880


	//   ....[99]....
        /*06b8*/ 	.word	0x000168a0


	//   ....[100]....
        /*06bc*/ 	.word	0x000169b0


	//   ....[101]....
        /*06c0*/ 	.word	0x000169d0


	//   ....[102]....
        /*06c4*/ 	.word	0x00016b70


	//   ....[103]....
        /*06c8*/ 	.word	0x00016d40


	//   ....[104]....
        /*06cc*/ 	.word	0x00016d70


	//   ....[105]....
        /*06d0*/ 	.word	0x00016da0


	//   ....[106]....
        /*06d4*/ 	.word	0x00016de0


	//   ....[107]....
        /*06d8*/ 	.word	0x00016e10


	//   ....[108]....
        /*06dc*/ 	.word	0x00016e50


	//   ....[109]....
        /*06e0*/ 	.word	0x00016fe0


	//   ....[110]....
        /*06e4*/ 	.word	0x00017010


	//   ....[111]....
        /*06e8*/ 	.word	0x00017040


	//   ....[112]....
        /*06ec*/ 	.word	0x00017070


	//   ....[113]....
        /*06f0*/ 	.word	0x000170a0


	//   ....[114]....
        /*06f4*/ 	.word	0x000170e0


	//   ....[115]....
        /*06f8*/ 	.word	0x00017180


	//   ....[116]....
        /*06fc*/ 	.word	0x00017210


	//   ....[117]....
        /*0700*/ 	.word	0x000172c0


	//   ....[118]....
        /*0704*/ 	.word	0x00018cc0


	//   ....[119]....
        /*0708*/ 	.word	0x00019a70


	//   ....[120]....
        /*070c*/ 	.word	0x00019ab0


	//   ....[121]....
        /*0710*/ 	.word	0x00019b70


	//   ....[122]....
        /*0714*/ 	.word	0x00019b80


	//   ....[123]....
        /*0718*/ 	.word	0x00019c10


	//   ....[124]....
        /*071c*/ 	.word	0x00019c20


	//   ....[125]....
        /*0720*/ 	.word	0x00019c30


	//   ....[126]....
        /*0724*/ 	.word	0x00019c40


	//   ....[127]....
        /*0728*/ 	.word	0x0001c8e0


	//   ....[128]....
        /*072c*/ 	.word	0x0001c910


	//   ....[129]....
        /*0730*/ 	.word	0x0001c940


	//   ....[130]....
        /*0734*/ 	.word	0x0001c980


	//   ....[131]....
        /*0738*/ 	.word	0x0001c9b0


	//   ....[132]....
        /*073c*/ 	.word	0x0001c9c0


	//   ....[133]....
        /*0740*/ 	.word	0x0001c9f0


	//   ....[134]....
        /*0744*/ 	.word	0x0001ca00


	//   ....[135]....
        /*0748*/ 	.word	0x0001cb40


	//   ....[136]....
        /*074c*/ 	.word	0x0001cb70


	//   ....[137]....
        /*0750*/ 	.word	0x0001cba0


	//   ....[138]....
        /*0754*/ 	.word	0x0001cbd0


	//   ....[139]....
        /*0758*/ 	.word	0x0001cc00


	//   ....[140]....
        /*075c*/ 	.word	0x0001cc40


	//   ....[141]....
        /*0760*/ 	.word	0x0001ccd0


	//   ....[142]....
        /*0764*/ 	.word	0x0001cd60


	//   ....[143]....
        /*0768*/ 	.word	0x0001cdd0


	//   ....[144]....
        /*076c*/ 	.word	0x0001d460


	//   ....[145]....
        /*0770*/ 	.word	0x0001db20


	//   ....[146]....
        /*0774*/ 	.word	0x0001dd10


	//   ....[147]....
        /*0778*/ 	.word	0x0001dd70


	//   ....[148]....
        /*077c*/ 	.word	0x0001ddd0


	//   ....[149]....
        /*0780*/ 	.word	0x0001ded0


	//   ....[150]....
        /*0784*/ 	.word	0x0001df30


	//   ....[151]....
        /*0788*/ 	.word	0x0001e030


	//   ....[152]....
        /*078c*/ 	.word	0x0001e090


	//   ....[153]....
        /*0790*/ 	.word	0x0001e170


	//   ....[154]....
        /*0794*/ 	.word	0x0001e4c0


	//----- nvinfo : EIATTR_REG_RECONFIG
	.align		4
.L_753:
        /*0798*/ 	.byte	0x01, 0x54
	.zero		2


	//----- nvinfo : EIATTR_SYSCALL_OFFSETS
	.align		4
        /*079c*/ 	.byte	0x04, 0x46
        /*079e*/ 	.short	(.L_755 - .L_754)


	//   ....[0]....
.L_754:
        /*07a0*/ 	.word	0x00001f00


	//   ....[1]....
        /*07a4*/ 	.word	0x00018730


	//   ....[2]....
        /*07a8*/ 	.word	0x000188a0


	//   ....[3]....
        /*07ac*/ 	.word	0x000189f0


	//   ....[4]....
        /*07b0*/ 	.word	0x00018b30


	//   ....[5]....
        /*07b4*/ 	.word	0x000195f0


	//----- nvinfo : EIATTR_MBARRIER_INSTR_OFFSETS
	.align		4
.L_755:
        /*07b8*/ 	.byte	0x04, 0x39
        /*07ba*/ 	.short	(.L_757 - .L_756)


	//   ....[0]....
.L_756:
        /*07bc*/ 	.word	0x00000270
        /*07c0*/ 	.word	0x000000ff
        /*07c4*/ 	.word	0x00033400
        /*07c8*/ 	.short	0x0100
        /*07ca*/ 	.byte	0x08
	.zero		1


	//   ....[1]....
        /*07cc*/ 	.word	0x00000280
        /*07d0*/ 	.word	0x000000ff
        /*07d4*/ 	.word	0x00033420
        /*07d8*/ 	.short	0x0100
        /*07da*/ 	.byte	0x08
	.zero		1


	//   ....[2]....
        /*07dc*/ 	.word	0x00000370
        /*07e0*/ 	.word	0x000000ff
        /*07e4*/ 	.word	0x00033430
        /*07e8*/ 	.short	0x0100
        /*07ea*/ 	.byte	0x08
	.zero		1


	//   ....[3]....
        /*07ec*/ 	.word	0x00000380
        /*07f0*/ 	.word	0x000000ff
        /*07f4*/ 	.word	0x00033440
        /*07f8*/ 	.short	0x0100
        /*07fa*/ 	.byte	0x08
	.zero		1


	//   ....[4]....
        /*07fc*/ 	.word	0x00000390
        /*0800*/ 	.word	0x000000ff
        /*0804*/ 	.word	0x00033438
        /*0808*/ 	.short	0x0100
        /*080a*/ 	.byte	0x08
	.zero		1


	//   ....[5]....
        /*080c*/ 	.word	0x000003a0
        /*0810*/ 	.word	0x000000ff
        /*0814*/ 	.word	0x00033448
        /*0818*/ 	.short	0x0100
        /*081a*/ 	.byte	0x08
	.zero		1


	//   ....[6]....
        /*081c*/ 	.word	0x000004d0
        /*0820*/ 	.word	0x000000ff
        /*0824*/ 	.word	0x00033450
        /*0828*/ 	.short	0x0100
        /*082a*/ 	.byte	0x08
	.zero		1


	//   ....[7]....
        /*082c*/ 	.word	0x000004e0
        /*0830*/ 	.word	0x000000ff
        /*0834*/ 	.word	0x00033460
        /*0838*/ 	.short	0x0100
        /*083a*/ 	.byte	0x08
	.zero		1


	//   ....[8]....
        /*083c*/ 	.word	0x000004f0
        /*0840*/ 	.word	0x000000ff
        /*0844*/ 	.word	0x00033458
        /*0848*/ 	.short	0x0100
        /*084a*/ 	.byte	0x08
	.zero		1


	//   ....[9]....
        /*084c*/ 	.word	0x00000500
        /*0850*/ 	.word	0x000000ff
        /*0854*/ 	.word	0x00033468
        /*0858*/ 	.short	0x0100
        /*085a*/ 	.byte	0x08
	.zero		1


	//   ....[10]....
        /*085c*/ 	.word	0x000005f0
        /*0860*/ 	.word	0x000000ff
        /*0864*/ 	.word	0x00033470
        /*0868*/ 	.short	0x0100
        /*086a*/ 	.byte	0x06
	.zero		1


	//   ....[11]....
        /*086c*/ 	.word	0x00000600
        /*0870*/ 	.word	0x000000ff
        /*0874*/ 	.word	0x00033480
        /*0878*/ 	.short	0x0100
        /*087a*/ 	.byte	0x06
	.zero		1


	//   ....[12]....
        /*087c*/ 	.word	0x00000610
        /*0880*/ 	.word	0x000000ff
        /*0884*/ 	.word	0x00033478
        /*0888*/ 	.short	0x0100
        /*088a*/ 	.byte	0x06
	.zero		1


	//   ....[13]....
        /*088c*/ 	.word	0x00000620
        /*0890*/ 	.word	0x000000ff
        /*0894*/ 	.word	0x00033488
        /*0898*/ 	.short	0x0100
        /*089a*/ 	.byte	0x06
	.zero		1


	//   ....[14]....
        /*089c*/ 	.word	0x00000750
        /*08a0*/ 	.word	0x000000ff
        /*08a4*/ 	.word	0x00033490
        /*08a8*/ 	.short	0x0100
        /*08aa*/ 	.byte	0x08
	.zero		1


	//   ....[15]....
        /*08ac*/ 	.word	0x00000760
        /*08b0*/ 	.word	0x000000ff
        /*08b4*/ 	.word	0x000334a0
        /*08b8*/ 	.short	0x0100
        /*08ba*/ 	.byte	0x08
	.zero		1


	//   ....[16]....
        /*08bc*/ 	.word	0x00000770
        /*08c0*/ 	.word	0x000000ff
        /*08c4*/ 	.word	0x00033498
        /*08c8*/ 	.short	0x0100
        /*08ca*/ 	.byte	0x08
	.zero		1


	//   ....[17]....
        /*08cc*/ 	.word	0x00000780
        /*08d0*/ 	.word	0x000000ff
        /*08d4*/ 	.word	0x000334a8
        /*08d8*/ 	.short	0x0100
        /*08da*/ 	.byte	0x08
	.zero		1


	//   ....[18]....
        /*08dc*/ 	.word	0x000008b0
        /*08e0*/ 	.word	0x000000ff
        /*08e4*/ 	.word	0x000334b0
        /*08e8*/ 	.short	0x0100
        /*08ea*/ 	.byte	0x08
	.zero		1


	//   ....[19]....
        /*08ec*/ 	.word	0x000008c0
        /*08f0*/ 	.word	0x000000ff
        /*08f4*/ 	.word	0x000334c0
        /*08f8*/ 	.short	0x0100
        /*08fa*/ 	.byte	0x08
	.zero		1


	//   ....[20]....
        /*08fc*/ 	.word	0x000008d0
        /*0900*/ 	.word	0x000000ff
        /*0904*/ 	.word	0x000334b8
        /*0908*/ 	.short	0x0100
        /*090a*/ 	.byte	0x08
	.zero		1


	//   ....[21]....
        /*090c*/ 	.word	0x000008e0
        /*0910*/ 	.word	0x000000ff
        /*0914*/ 	.word	0x000334c8
        /*0918*/ 	.short	0x0100
        /*091a*/ 	.byte	0x08
	.zero		1


	//   ....[22]....
        /*091c*/ 	.word	0x00001f80
        /*0920*/ 	.word	0x000000ff
        /*0924*/ 	.word	0x00033400
        /*0928*/ 	.short	0x010a
        /*092a*/ 	.byte	0x29
	.zero		1


	//   ....[23]....
        /*092c*/ 	.word	0x00002000
        /*0930*/ 	.word	0x00000005
        /*0934*/ 	.word	0x00033430
        /*0938*/ 	.short	0x010a
        /*093a*/ 	.byte	0x3f
	.zero		1


	//   ....[24]....
        /*093c*/ 	.word	0x00002080
        /*0940*/ 	.word	0x00000005
        /*0944*/ 	.word	0x00033430
        /*0948*/ 	.short	0x010a
        /*094a*/ 	.byte	0x3f
	.zero		1


	//   ....[25]....
        /*094c*/ 	.word	0x00002e80
        /*0950*/ 	.word	0x00000000
        /*0954*/ 	.word	0x00000000
        /*0958*/ 	.short	0x0101
        /*095a*/ 	.byte	0x3f
	.zero		1


	//   ....[26]....
        /*095c*/ 	.word	0x00006540
        /*0960*/ 	.word	0x000000ff
        /*0964*/ 	.word	0x00033430
        /*0968*/ 	.short	0x010a
        /*096a*/ 	.byte	0x06
	.zero		1


	//   ....[27]....
        /*096c*/ 	.word	0x00006580
        /*0970*/ 	.word	0x000000ff
        /*0974*/ 	.word	0x00033430
        /*0978*/ 	.short	0x010a
        /*097a*/ 	.byte	0x06
	.zero		1


	//   ....[28]....
        /*097c*/ 	.word	0x00007190
        /*0980*/ 	.word	0x000000ff
        /*0984*/ 	.word	0x00033450
        /*0988*/ 	.short	0x010a
        /*098a*/ 	.byte	0x06
	.zero		1


	//   ....[29]....
        /*098c*/ 	.word	0x000071d0
        /*0990*/ 	.word	0x000000ff
        /*0994*/ 	.word	0x00033450
        /*0998*/ 	.short	0x010a
        /*099a*/ 	.byte	0x06
	.zero		1


	//   ....[30]....
        /*099c*/ 	.word	0x00007570
        /*09a0*/ 	.word	0x00000007
        /*09a4*/ 	.word	0x00000000
        /*09a8*/ 	.short	0x0101
        /*09aa*/ 	.byte	0x3f
	.zero		1


	//   ....[31]....
        /*09ac*/ 	.word	0x0000a770
        /*09b0*/ 	.word	0x000000ff
        /*09b4*/ 	.word	0x00000000
        /*09b8*/ 	.short	0x0101
        /*09ba*/ 	.byte	0x06
	.zero		1


	//   ....[32]....
        /*09bc*/ 	.word	0x0000b350
        /*09c0*/ 	.word	0x000000ff
        /*09c4*/ 	.word	0x00033430
        /*09c8*/ 	.short	0x010a
        /*09ca*/ 	.byte	0x06
	.zero		1


	//   ....[33]....
        /*09cc*/ 	.word	0x0000b390
        /*09d0*/ 	.word	0x000000ff
        /*09d4*/ 	.word	0x00033430
        /*09d8*/ 	.short	0x010a
        /*09da*/ 	.byte	0x06
	.zero		1


	//   ....[34]....
        /*09dc*/ 	.word	0x0000bfd0
        /*09e0*/ 	.word	0x000000ff
        /*09e4*/ 	.word	0x00033450
        /*09e8*/ 	.short	0x010a
        /*09ea*/ 	.byte	0x06
	.zero		1


	//   ....[35]....
        /*09ec*/ 	.word	0x0000c010
        /*09f0*/ 	.word	0x000000ff
        /*09f4*/ 	.word	0x00033450
        /*09f8*/ 	.short	0x010a
        /*09fa*/ 	.byte	0x06
	.zero		1


	//   ....[36]....
        /*09fc*/ 	.word	0x0000d770
        /*0a00*/ 	.word	0x00000005
        /*0a04*/ 	.word	0x00000000
        /*0a08*/ 	.short	0x0101
        /*0a0a*/ 	.byte	0x3f
	.zero		1


	//   ....[37]....
        /*0a0c*/ 	.word	0x0000d920
        /*0a10*/ 	.word	0x000000ff
        /*0a14*/ 	.word	0x00000000
        /*0a18*/ 	.short	0x0101
        /*0a1a*/ 	.byte	0x06
	.zero		1


	//   ....[38]....
        /*0a1c*/ 	.word	0x0000e290
        /*0a20*/ 	.word	0x000000ff
        /*0a24*/ 	.word	0x00033430
        /*0a28*/ 	.short	0x010a
        /*0a2a*/ 	.byte	0x06
	.zero		1


	//   ....[39]....
        /*0a2c*/ 	.word	0x0000e2d0
        /*0a30*/ 	.word	0x000000ff
        /*0a34*/ 	.word	0x00033430
        /*0a38*/ 	.short	0x010a
        /*0a3a*/ 	.byte	0x06
	.zero		1


	//   ....[40]....
        /*0a3c*/ 	.word	0x0000ef10
        /*0a40*/ 	.word	0x000000ff
        /*0a44*/ 	.word	0x00033450
        /*0a48*/ 	.short	0x010a
        /*0a4a*/ 	.byte	0x06
	.zero		1


	//   ....[41]....
        /*0a4c*/ 	.word	0x0000ef50
        /*0a50*/ 	.word	0x000000ff
        /*0a54*/ 	.word	0x00033450
        /*0a58*/ 	.short	0x010a
        /*0a5a*/ 	.byte	0x06
	.zero		1


	//   ....[42]....
        /*0a5c*/ 	.word	0x0000f300
        /*0a60*/ 	.word	0x00000000
        /*0a64*/ 	.word	0x00000000
        /*0a68*/ 	.short	0x0101
        /*0a6a*/ 	.byte	0x3f
	.zero		1


	//   ....[43]....
        /*0a6c*/ 	.word	0x000124f0
        /*0a70*/ 	.word	0x000000ff
        /*0a74*/ 	.word	0x00000000
        /*0a78*/ 	.short	0x0101
        /*0a7a*/ 	.byte	0x06
	.zero		1


	//   ....[44]....
        /*0a7c*/ 	.word	0x00012d70
        /*0a80*/ 	.word	0x000000ff
        /*0a84*/ 	.word	0x00033450
        /*0a88*/ 	.short	0x010a
        /*0a8a*/ 	.byte	0x09
	.zero		1


	//   ....[45]....
        /*0a8c*/ 	.word	0x00012db0
        /*0a90*/ 	.word	0x000000ff
        /*0a94*/ 	.word	0x00033450
        /*0a98*/ 	.short	0x010a
        /*0a9a*/ 	.byte	0x09
	.zero		1


	//   ....[46]....
        /*0a9c*/ 	.word	0x00013500
        /*0aa0*/ 	.word	0x000000ff
        /*0aa4*/ 	.word	0x00000000
        /*0aa8*/ 	.short	0x0101
        /*0aaa*/ 	.byte	0x04
	.zero		1


	//   ....[47]....
        /*0aac*/ 	.word	0x00015980
        /*0ab0*/ 	.word	0x00000000
        /*0ab4*/ 	.word	0x00000000
        /*0ab8*/ 	.short	0x0101
        /*0aba*/ 	.byte	0x3f
	.zero		1


	//   ....[48]....
        /*0abc*/ 	.word	0x00018f30
        /*0ac0*/ 	.word	0x00000004
        /*0ac4*/ 	.word	0x00033480
        /*0ac8*/ 	.short	0x010a
        /*0aca*/ 	.byte	0x3f
	.zero		1


	//   ....[49]....
        /*0acc*/ 	.word	0x000191b0
        /*0ad0*/ 	.word	0x00000004
        /*0ad4*/ 	.word	0x00033440
        /*0ad8*/ 	.short	0x010a
        /*0ada*/ 	.byte	0x3f
	.zero		1


	//   ....[50]....
        /*0adc*/ 	.word	0x00019d80
        /*0ae0*/ 	.word	0x00000012
        /*0ae4*/ 	.word	0x00033400
        /*0ae8*/ 	.short	0x0107
        /*0aea*/ 	.byte	0x3f
	.zero		1


	//   ....[51]....
        /*0aec*/ 	.word	0x00019e80
        /*0af0*/ 	.word	0x00000012
        /*0af4*/ 	.word	0x00033400
        /*0af8*/ 	.short	0x0101
        /*0afa*/ 	.byte	0x3f
	.zero		1


	//   ....[52]....
        /*0afc*/ 	.word	0x00019ea0
        /*0b00*/ 	.word	0x00000012
        /*0b04*/ 	.word	0x00033420
        /*0b08*/ 	.short	0x010a
        /*0b0a*/ 	.byte	0x3f
	.zero		1


	//   ....[53]....
        /*0b0c*/ 	.word	0x0001a1b0
        /*0b10*/ 	.word	0x00000006
        /*0b14*/ 	.word	0x00033480
        /*0b18*/ 	.short	0x010a
        /*0b1a*/ 	.byte	0x3f
	.zero		1


	//   ....[54]....
        /*0b1c*/ 	.word	0x0001a610
        /*0b20*/ 	.word	0x00000006
        /*0b24*/ 	.word	0x00033440
        /*0b28*/ 	.short	0x010a
        /*0b2a*/ 	.byte	0x3f
	.zero		1


	//   ....[55]....
        /*0b2c*/ 	.word	0x0001aac0
        /*0b30*/ 	.word	0x00000003
        /*0b34*/ 	.word	0x00033470
        /*0b38*/ 	.short	0x010a
        /*0b3a*/ 	.byte	0x3f
	.zero		1


	//   ....[56]....
        /*0b3c*/ 	.word	0x0001ab30
        /*0b40*/ 	.word	0x00000003
        /*0b44*/ 	.word	0x00033460
        /*0b48*/ 	.short	0x010a
        /*0b4a*/ 	.byte	0x3f
	.zero		1


	//   ....[57]....
        /*0b4c*/ 	.word	0x0001b6a0
        /*0b50*/ 	.word	0x00000003
        /*0b54*/ 	.word	0x00033450
        /*0b58*/ 	.short	0x0101
        /*0b5a*/ 	.byte	0x3f
	.zero		1


	//   ....[58]....
        /*0b5c*/ 	.word	0x0001b720
        /*0b60*/ 	.word	0x00000003
        /*0b64*/ 	.word	0x00000000
        /*0b68*/ 	.short	0x0101
        /*0b6a*/ 	.byte	0x3f
	.zero		1


	//   ....[59]....
        /*0b6c*/ 	.word	0x0001b960
        /*0b70*/ 	.word	0x00000000
        /*0b74*/ 	.word	0x00033470
        /*0b78*/ 	.short	0x010a
        /*0b7a*/ 	.byte	0x3f
	.zero		1


	//   ....[60]....
        /*0b7c*/ 	.word	0x0001b9d0
        /*0b80*/ 	.word	0x00000000
        /*0b84*/ 	.word	0x00033460
        /*0b88*/ 	.short	0x010a
        /*0b8a*/ 	.byte	0x3f
	.zero		1


	//   ....[61]....
        /*0b8c*/ 	.word	0x0001c5f0
        /*0b90*/ 	.word	0x00000000
        /*0b94*/ 	.word	0x00033450
        /*0b98*/ 	.short	0x0101
        /*0b9a*/ 	.byte	0x3f
	.zero		1


	//   ....[62]....
        /*0b9c*/ 	.word	0x0001c640
        /*0ba0*/ 	.word	0x00000002
        /*0ba4*/ 	.word	0x00000000
        /*0ba8*/ 	.short	0x0101
        /*0baa*/ 	.byte	0x3f
	.zero		1


	//   ....[63]....
        /*0bac*/ 	.word	0x0001d3e0
        /*0bb0*/ 	.word	0x00000000
        /*0bb4*/ 	.word	0x00033420
        /*0bb8*/ 	.short	0x010a
        /*0bba*/ 	.byte	0x3f
	.zero		1


	//   ....[64]....
        /*0bbc*/ 	.word	0x0001d5a0
        /*0bc0*/ 	.word	0x00000006
        /*0bc4*/ 	.word	0x00000000
        /*0bc8*/ 	.short	0x010a
        /*0bca*/ 	.byte	0x3f
	.zero		1


	//   ....[65]....
        /*0bcc*/ 	.word	0x0001d610
        /*0bd0*/ 	.word	0x00000007
        /*0bd4*/ 	.word	0x00000000
        /*0bd8*/ 	.short	0x010a
        /*0bda*/ 	.byte	0x3f
	.zero		1


	//   ....[66]....
        /*0bdc*/ 	.word	0x0001d670
        /*0be0*/ 	.word	0x00000004
        /*0be4*/ 	.word	0x00033460
        /*0be8*/ 	.short	0x010a
        /*0bea*/ 	.byte	0x3f
	.zero		1


	//   ....[67]....
        /*0bec*/ 	.word	0x0001d6c0
        /*0bf0*/ 	.word	0x00000003
        /*0bf4*/ 	.word	0x00033460
        /*0bf8*/ 	.short	0x010a
        /*0bfa*/ 	.byte	0x3f
	.zero		1


	//   ....[68]....
        /*0bfc*/ 	.word	0x0001d700
        /*0c00*/ 	.word	0x00000004
        /*0c04*/ 	.word	0x00033480
        /*0c08*/ 	.short	0x010a
        /*0c0a*/ 	.byte	0x3f
	.zero		1


	//   ....[69]....
        /*0c0c*/ 	.word	0x0001d720
        /*0c10*/ 	.word	0x00000003
        /*0c14*/ 	.word	0x00033480
        /*0c18*/ 	.short	0x010a
        /*0c1a*/ 	.byte	0x3f
	.zero		1


	//   ....[70]....
        /*0c1c*/ 	.word	0x0001d790
        /*0c20*/ 	.word	0x00000003
        /*0c24*/ 	.word	0x00033400
        /*0c28*/ 	.short	0x010a
        /*0c2a*/ 	.byte	0x3f
	.zero		1


	//   ....[71]....
        /*0c2c*/ 	.word	0x0001d7e0
        /*0c30*/ 	.word	0x00000005
        /*0c34*/ 	.word	0x00033430
        /*0c38*/ 	.short	0x010a
        /*0c3a*/ 	.byte	0x3f
	.zero		1


	//   ....[72]....
        /*0c3c*/ 	.word	0x0001d840
        /*0c40*/ 	.word	0x00000008
        /*0c44*/ 	.word	0x00033430
        /*0c48*/ 	.short	0x010a
        /*0c4a*/ 	.byte	0x3f
	.zero		1


	//   ....[73]....
        /*0c4c*/ 	.word	0x0001d8a0
        /*0c50*/ 	.word	0x00000008
        /*0c54*/ 	.word	0x00033450
        /*0c58*/ 	.short	0x010a
        /*0c5a*/ 	.byte	0x3f
	.zero		1


	//   ....[74]....
        /*0c5c*/ 	.word	0x0001d900
        /*0c60*/ 	.word	0x00000003
        /*0c64*/ 	.word	0x00033430
        /*0c68*/ 	.short	0x010a
        /*0c6a*/ 	.byte	0x3f
	.zero		1


	//   ....[75]....
        /*0c6c*/ 	.word	0x0001d960
        /*0c70*/ 	.word	0x00000003
        /*0c74*/ 	.word	0x00033450
        /*0c78*/ 	.short	0x010a
        /*0c7a*/ 	.byte	0x3f
	.zero		1


	//   ....[76]....
        /*0c7c*/ 	.word	0x0001d9c0
        /*0c80*/ 	.word	0x00000003
        /*0c84*/ 	.word	0x00033430
        /*0c88*/ 	.short	0x010a
        /*0c8a*/ 	.byte	0x3f
	.zero		1


	//   ....[77]....
        /*0c8c*/ 	.word	0x0001da20
        /*0c90*/ 	.word	0x00000003
        /*0c94*/ 	.word	0x00033450
        /*0c98*/ 	.short	0x010a
        /*0c9a*/ 	.byte	0x3f
	.zero		1


	//   ....[78]....
        /*0c9c*/ 	.word	0x0001da80
        /*0ca0*/ 	.word	0x00000007
        /*0ca4*/ 	.word	0x00033450
        /*0ca8*/ 	.short	0x010a
        /*0caa*/ 	.byte	0x3f
	.zero		1


	//   ....[79]....
        /*0cac*/ 	.word	0x0001dbd0
        /*0cb0*/ 	.word	0x00000004
        /*0cb4*/ 	.word	0x00033480
        /*0cb8*/ 	.short	0x010a
        /*0cba*/ 	.byte	0x3f
	.zero		1


	//   ....[80]....
        /*0cbc*/ 	.word	0x0001dc20
        /*0cc0*/ 	.word	0x00000004
        /*0cc4*/ 	.word	0x00033440
        /*0cc8*/ 	.short	0x010a
        /*0cca*/ 	.byte	0x3f
	.zero		1


	//   ....[81]....
        /*0ccc*/ 	.word	0x0001e1b0
        /*0cd0*/ 	.word	0x00000012
        /*0cd4*/ 	.word	0x00033420
        /*0cd8*/ 	.short	0x010a
        /*0cda*/ 	.byte	0x3f
	.zero		1


	//   ....[82]....
        /*0cdc*/ 	.word	0x0001e200
        /*0ce0*/ 	.word	0x00000006
        /*0ce4*/ 	.word	0x00033480
        /*0ce8*/ 	.short	0x010a
        /*0cea*/ 	.byte	0x3f
	.zero		1


	//   ....[83]....
        /*0cec*/ 	.word	0x0001e250
        /*0cf0*/ 	.word	0x00000006
        /*0cf4*/ 	.word	0x00033440
        /*0cf8*/ 	.short	0x010a
        /*0cfa*/ 	.byte	0x3f
	.zero		1


	//   ....[84]....
        /*0cfc*/ 	.word	0x0001e2a0
        /*0d00*/ 	.word	0x00000003
        /*0d04*/ 	.word	0x00033470
        /*0d08*/ 	.short	0x010a
        /*0d0a*/ 	.byte	0x3f
	.zero		1


	//   ....[85]....
        /*0d0c*/ 	.word	0x0001e2f0
        /*0d10*/ 	.word	0x00000003
        /*0d14*/ 	.word	0x00033460
        /*0d18*/ 	.short	0x010a
        /*0d1a*/ 	.byte	0x3f
	.zero		1


	//   ....[86]....
        /*0d1c*/ 	.word	0x0001e340
        /*0d20*/ 	.word	0x00000000
        /*0d24*/ 	.word	0x00033470
        /*0d28*/ 	.short	0x010a
        /*0d2a*/ 	.byte	0x3f
	.zero		1


	//   ....[87]....
        /*0d2c*/ 	.word	0x0001e390
        /*0d30*/ 	.word	0x00000000
        /*0d34*/ 	.word	0x00033460
        /*0d38*/ 	.short	0x010a
        /*0d3a*/ 	.byte	0x3f
	.zero		1


	//   ....[88]....
        /*0d3c*/ 	.word	0x0001e3e0
        /*0d40*/ 	.word	0x00000000
        /*0d44*/ 	.word	0x00033420
        /*0d48*/ 	.short	0x010a
        /*0d4a*/ 	.byte	0x3f
	.zero		1


	//   ....[89]....
        /*0d4c*/ 	.word	0x0001e580
        /*0d50*/ 	.word	0x00000006
        /*0d54*/ 	.word	0x00000000
        /*0d58*/ 	.short	0x010a
        /*0d5a*/ 	.byte	0x3f
	.zero		1


	//   ....[90]....
        /*0d5c*/ 	.word	0x0001e5d0
        /*0d60*/ 	.word	0x00000007
        /*0d64*/ 	.word	0x00000000
        /*0d68*/ 	.short	0x010a
        /*0d6a*/ 	.byte	0x3f
	.zero		1


	//   ....[91]....
        /*0d6c*/ 	.word	0x0001e620
        /*0d70*/ 	.word	0x00000004
        /*0d74*/ 	.word	0x00033460
        /*0d78*/ 	.short	0x010a
        /*0d7a*/ 	.byte	0x3f
	.zero		1


	//   ....[92]....
        /*0d7c*/ 	.word	0x0001e670
        /*0d80*/ 	.word	0x00000003
        /*0d84*/ 	.word	0x00033460
        /*0d88*/ 	.short	0x010a
        /*0d8a*/ 	.byte	0x3f
	.zero		1


	//   ....[93]....
        /*0d8c*/ 	.word	0x0001e6c0
        /*0d90*/ 	.word	0x00000004
        /*0d94*/ 	.word	0x00033480
        /*0d98*/ 	.short	0x010a
        /*0d9a*/ 	.byte	0x3f
	.zero		1


	//----- nvinfo : EIATTR_NUM_MBARRIERS
	.align		4
.L_757:
        /*0d9c*/ 	.byte	0x03, 0x38
        /*0d9e*/ 	.short	0x0016


	//----- nvinfo : EIATTR_EXIT_INSTR_OFFSETS
	.align		4
        /*0da0*/ 	.byte	0x04, 0x1c
        /*0da2*/ 	.short	(.L_759 - .L_758)


	//   ....[0]....
.L_758:
        /*0da4*/ 	.word	0x00000a80


	//   ....[1]....
        /*0da8*/ 	.word	0x00016b10


	//   ....[2]....
        /*0dac*/ 	.word	0x0001d770


	//----- nvinfo : EIATTR_MAX_THREADS
	.align		4
.L_759:
        /*0db0*/ 	.byte	0x04, 0x05
        /*0db2*/ 	.short	(.L_761 - .L_760)
.L_760:
        /*0db4*/ 	.word	0x00000180
        /*0db8*/ 	.word	0x00000001
        /*0dbc*/ 	.word	0x00000001


	//----- nvinfo : EIATTR_CRS_STACK_SIZE
	.align		4
.L_761:
        /*0dc0*/ 	.byte	0x04, 0x1e
        /*0dc2*/ 	.short	(.L_763 - .L_762)
.L_762:
        /*0dc4*/ 	.word	0x00000000


	//----- nvinfo : EIATTR_CBANK_PARAM_SIZE
	.align		4
.L_763:
        /*0dc8*/ 	.byte	0x03, 0x19
        /*0dca*/ 	.short	0x0af0


	//----- nvinfo : EIATTR_PARAM_CBANK
	.align		4
        /*0dcc*/ 	.byte	0x04, 0x0a
        /*0dce*/ 	.short	(.L_765 - .L_764)
	.align		4
.L_764:
        /*0dd0*/ 	.word	index@(.nv.constant0._ZN7cutlass13device_kernelIN5flash11enable_sm90INS1_16FlashAttnFwdSm90INS1_25CollectiveMainloopFwdSm90ILi2EN4cute5tupleIJNS5_1CILi1EEES8_S8_EEENS6_IJNS7_ILi128EEENS7_ILi160EEENS7_ILi192EEEEEELi192ENS_12float_e4m3_tEfNS_4arch4Sm90ELb0ELb1ELb0ELb1ELb0ELb0ELb0ELb1ELb1ELb1ELb0ELb0EEENS1_21CollectiveEpilogueFwdINS6_IJSA_SC_SB_EEES9_NS_10bfloat16_tESG_Li256ELb1ELb1ELb0ELb1EEENS1_36VarlenDynamicPersistentTileSchedulerILi128ELi160ELi256ELi128ELb0ELb1ELb1ELb1ELb0ELb1EEEEEEEEEvNT_6ParamsE)
        /*0dd4*/ 	.short	0x0210
        /*0dd6*/ 	.short	0x0af0


	//----- nvinfo : EIATTR_SW_WAR
	.align		4
.L_765:
        /*0dd8*/ 	.byte	0x04, 0x36
        /*0dda*/ 	.short	(.L_767 - .L_766)
.L_766:
        /*0ddc*/ 	.word	0x00000008
.L_767:


//--------------------- .nv.info._ZN7cutlass13device_kernelIN5flash11enable_sm90INS1_16FlashAttnFwdSm90INS1_25CollectiveMainloopFwdSm90ILi2EN4cute5tupleIJNS5_1CILi1EEES8_S8_EEENS6_IJNS7_ILi128EEENS7_ILi160EEENS7_ILi192EEEEEELi192ENS_12float_e4m3_tEfNS_4arch4Sm90ELb0ELb1ELb0ELb1ELb0ELb1ELb0ELb1ELb1ELb1ELb0ELb0EEENS1_21CollectiveEpilogueFwdINS6_IJSA_SC_SB_EEES9_NS_10bfloat16_tESG_Li256ELb1ELb1ELb0ELb1EEENS1_36VarlenDynamicPersistentTileSchedulerILi128ELi160ELi256ELi128ELb0ELb1ELb1ELb1ELb0ELb1EEEEEEEEEvNT_6ParamsE --------------------------
	.section	.nv.info._ZN7cutlass13device_kernelIN5flash11enable_sm90INS1_16FlashAttnFwdSm90INS1_25CollectiveMainloopFwdSm90ILi2EN4cute5tupleIJNS5_1CILi1EEES8_S8_EEENS6_IJNS7_ILi128EEENS7_ILi160EEENS7_ILi192EEEEEELi192ENS_12float_e4m3_tEfNS_4arch4Sm90ELb0ELb1ELb0ELb1ELb0ELb1ELb0ELb1ELb1ELb1ELb0ELb0EEENS1_21CollectiveEpilogueFwdINS6_IJSA_SC_SB_EEES9_NS_10bfloat16_tESG_Li256ELb1ELb1ELb0ELb1EEENS1_36VarlenDynamicPersistentTileSchedulerILi128ELi160ELi256ELi128ELb0ELb1ELb1ELb1ELb0ELb1EEEEEEEEEvNT_6ParamsE,"",@"SHT_CUDA_INFO"
	.sectionflags	@""
	.align	4


	//----- nvinfo : EIATTR_CUDA_API_VERSION
	.align		4
        /*0000*/ 	.byte	0x04, 0x37
        /*0002*/ 	.short	(.L_769 - .L_768)
.L_768:
        /*0004*/ 	.word	0x00000082


	//----- nvinfo : EIATTR_KPARAM_INFO
	.align		4
.L_769:
        /*0008*/ 	.byte	0x04, 0x17
        /*000a*/ 	.short	(.L_771 - .L_770)
.L_770:
        /*000c*/ 	.word	0x00000000
        /*0010*/ 	.short	0x0000
        /*0012*/ 	.short	0x0070
        /*0014*/ 	.byte	0x00, 0xf0, 0x01, 0x2a


	//----- nvinfo : EIATTR_SPARSE_MMA_MASK
	.align		4
.L_771:
        /*0018*/ 	.byte	0x03, 0x50
        /*001a*/ 	.short	0x0000


	//----- nvinfo : EIATTR_MAXREG_COUNT
	.align		4
        /*001c*/ 	.byte	0x03, 0x1b
        /*001e*/ 	.short	0x00a8


	//----- nvinfo : EIATTR_NUM_BARRIERS
	.align		4
        /*0020*/ 	.byte	0x02, 0x4c
        /*0022*/ 	.byte	0x10
	.zero		1


	//----- nvinfo : EIATTR_EXTERNS
	.align		4
        /*0024*/ 	.byte	0x04, 0x0f
        /*0026*/ 	.short	(.L_773 - .L_772)


	//   ....[0]....
	.align		4
.L_772:
        /*0028*/ 	.word	index@(__assertfail)


	//----- nvinfo : EIATTR_ANNOTATIONS
	.align		4
.L_773:
        /*002c*/ 	.byte	0x04, 0x55
        /*002e*/ 	.short	(.L_775 - .L_774)


	//   ....[0]....
.L_774:
        /* <DEDUP_REMOVED lines=70> */


	//----- nvinfo : EIATTR_MERCURY_ISA_VERSION
	.align		4
.L_775:
        /*0480*/ 	.byte	0x03, 0x5f
        /*0482*/ 	.short	0x0101


	//----- nvinfo : EIATTR_UNUSED_LOAD_BYTE_OFFSET
	.align		4
        /*0484*/ 	.byte	0x04, 0x44
        /*0486*/ 	.short	(.L_777 - .L_776)


	//   ....[0]....
.L_776:
        /*0488*/ 	.word	0x00000b40
        /*048c*/ 	.word	0x0000fff0


	//   ....[1]....
        /*0490*/ 	.word	0x0001dae0
        /*0494*/ 	.word	0x0000fff0


	//----- nvinfo : EIATTR_INT_WARP_WIDE_INSTR_OFFSETS
	.align		4
.L_777:
        /*0498*/ 	.byte	0x04, 0x31
        /*049a*/ 	.short	(.L_779 - .L_778)


	//   ....[0]....
.L_778:
        /*049c*/ 	.word	0x000001e0


	//   ....[1]....
        /*04a0*/ 	.word	0x00000220


	//   ....[2]....
        /*04a4*/ 	.word	0x00000290


	//   ....[3]....
        /*04a8*/ 	.word	0x00023fc0


	//   ....[4]....
        /*04ac*/ 	.word	0x00024050


	//   ....[5]....
        /*04b0*/ 	.word	0x00027380


	//   ....[6]....
        /*04b4*/ 	.word	0x000273e0


	//----- nvinfo : EIATTR_COOP_GROUP_MASK_REGIDS
	.align		4
.L_779:
        /*04b8*/ 	.byte	0x04, 0x29
        /*04ba*/ 	.short	(.L_781 - .L_780)


	//   ....[0]....
.L_780:
        /*04bc*/ 	.word	0xffffffff


	//   ....[1]....
        /*04c0*/ 	.word	0xffffffff


	//   ....[2]....
        /*04c4*/ 	.word	0xffffffff


	//   ....[3]....
        /*04c8*/ 	.word	0xffffffff


	//   ....[4]....
        /*04cc*/ 	.word	0xffffffff


	//   ....[5]....
        /*04d0*/ 	.word	0xffffffff


	//   ....[6]....
        /*04d4*/ 	.word	0xffffffff


	//   ....[7]....
        /*04d8*/ 	.word	0xffffffff


	//   ....[8]....
        /*04dc*/ 	.word	0xffffffff


	//   ....[9]....
        /*04e0*/ 	.word	0xffffffff


	//   ....[10]....
        /*04e4*/ 	.word	0xffffffff


	//   ....[11]....
        /*04e8*/ 	.word	0xffffffff


	//   ....[12]....
        /*04ec*/ 	.word	0xffffffff


	//   ....[13]....
        /*04f0*/ 	.word	0xffffffff


	//   ....[14]....
        /*04f4*/ 	.word	0xffffffff


	//   ....[15]....
        /*04f8*/ 	.word	0xffffffff


	//   ....[16]....
        /*04fc*/ 	.word	0xffffffff


	//   ....[17]....
        /*0500*/ 	.word	0xffffffff


	//   ....[18]....
        /*0504*/ 	.word	0xffffffff


	//   ....[19]....
        /*0508*/ 	.word	0xffffffff


	//   ....[20]....
        /*050c*/ 	.word	0xffffffff


	//   ....[21]....
        /*0510*/ 	.word	0xffffffff


	//   ....[22]....
        /*0514*/ 	.word	0xffffffff


	//   ....[23]....
        /*0518*/ 	.word	0xffffffff


	//   ....[24]....
        /*051c*/ 	.word	0xffffffff


	//   ....[25]....
        /*0520*/ 	.word	0xffffffff


	//   ....[26]....
        /*0524*/ 	.word	0xffffffff


	//   ....[27]....
        /*0528*/ 	.word	0xffffffff


	//   ....[28]....
        /*052c*/ 	.word	0xffffffff


	//   ....[29]....
        /*0530*/ 	.word	0xffffffff


	//   ....[30]....
        /*0534*/ 	.word	0xffffffff


	//   ....[31]....
        /*0538*/ 	.word	0xffffffff


	//   ....[32]....
        /*053c*/ 	.word	0xffffffff


	//   ....[33]....
        /*0540*/ 	.word	0xffffffff


	//   ....[34]....
        /*0544*/ 	.word	0xffffffff


	//   ....[35]....
        /*0548*/ 	.word	0xffffffff


	//   ....[36]....
        /*054c*/ 	.word	0xffffffff


	//   ....[37]....
        /*0550*/ 	.word	0xffffffff


	//   ....[38]....
        /*0554*/ 	.word	0xffffffff


	//   ....[39]....
        /*0558*/ 	.word	0xffffffff


	//   ....[40]....
        /*055c*/ 	.word	0xffffffff


	//   ....[41]....
        /*0560*/ 	.word	0xffffffff


	//   ....[42]....
        /*0564*/ 	.word	0xffffffff


	//   ....[43]....
        /*0568*/ 	.word	0xffffffff


	//   ....[44]....
        /*056c*/ 	.word	0xffffffff


	//   ....[45]....
        /*0570*/ 	.word	0xffffffff


	//   ....[46]....
        /*0574*/ 	.word	0xffffffff


	//   ....[47]....
        /*0578*/ 	.word	0xffffffff


	//   ....[48]....
        /*057c*/ 	.word	0xffffffff


	//   ....[49]....
        /*0580*/ 	.word	0xffffffff


	//   ....[50]....
        /*0584*/ 	.word	0xffffffff


	//   ....[51]....
        /*0588*/ 	.word	0xffffffff


	//   ....[52]....
        /*058c*/ 	.word	0xffffffff


	//   ....[53]....
        /*0590*/ 	.word	0xffffffff


	//   ....[54]....
        /*0594*/ 	.word	0xffffffff


	//   ....[55]....
        /*0598*/ 	.word	0xffffffff


	//   ....[56]....
        /*059c*/ 	.word	0xffffffff


	//   ....[57]....
        /*05a0*/ 	.word	0xffffffff


	//   ....[58]....
        /*05a4*/ 	.word	0xffffffff


	//   ....[59]....
        /*05a8*/ 	.word	0xffffffff


	//   ....[60]....
        /*05ac*/ 	.word	0xffffffff


	//   ....[61]....
        /*05b0*/ 	.word	0xffffffff


	//   ....[62]....
        /*05b4*/ 	.word	0xffffffff


	//   ....[63]....
        /*05b8*/ 	.word	0xffffffff


	//   ....[64]....
        /*05bc*/ 	.word	0xffffffff


	//   ....[65]....
        /*05c0*/ 	.word	0xffffffff


	//   ....[66]....
        /*05c4*/ 	.word	0xffffffff


	//   ....[67]....
        /*05c8*/ 	.word	0xffffffff


	//   ....[68]....
        /*05cc*/ 	.word	0xffffffff


	//   ....[69]....
        /*05d0*/ 	.word	0xffffffff


	//   ....[70]....
        /*05d4*/ 	.word	0xffffffff


	//   ....[71]....
        /*05d8*/ 	.word	0xffffffff


	//   ....[72]....
        /*05dc*/ 	.word	0xffffffff


	//   ....[73]....
        /*05e0*/ 	.word	0xffffffff


	//   ....[74]....
        /*05e4*/ 	.word	0xffffffff


	//   ....[75]....
        /*05e8*/ 	.word	0xffffffff


	//   ....[76]....
        /*05ec*/ 	.word	0xffffffff


	//   ....[77]....
        /*05f0*/ 	.word	0xffffffff


	//   ....[78]....
        /*05f4*/ 	.word	0xffffffff


	//   ....[79]....
        /*05f8*/ 	.word	0xffffffff


	//   ....[80]....
        /*05fc*/ 	.word	0xffffffff


	//   ....[81]....
        /*0600*/ 	.word	0xffffffff


	//   ....[82]....
        /*0604*/ 	.word	0xffffffff


	//   ....[83]....
        /*0608*/ 	.word	0xffffffff


	//   ....[84]....
        /*060c*/ 	.word	0xffffffff


	//   ....[85]....
        /*0610*/ 	.word	0xffffffff


	//   ....[86]....
        /*0614*/ 	.word	0xffffffff


	//   ....[87]....
        /*0618*/ 	.word	0xffffffff


	//   ....[88]....
        /*061c*/ 	.word	0xffffffff


	//   ....[89]....
        /*0620*/ 	.word	0xffffffff


	//   ....[90]....
        /*0624*/ 	.word	0xffffffff


	//   ....[91]....
        /*0628*/ 	.word	0xffffffff


	//   ....[92]....
        /*062c*/ 	.word	0xffffffff


	//   ....[93]....
        /*0630*/ 	.word	0xffffffff


	//   ....[94]....
        /*0634*/ 	.word	0xffffffff


	//   ....[95]....
        /*0638*/ 	.word	0xffffffff


	//   ....[96]....
        /*063c*/ 	.word	0xffffffff


	//   ....[97]....
        /*0640*/ 	.word	0xffffffff


	//   ....[98]....
        /*0644*/ 	.word	0xffffffff


	//   ....[99]....
        /*0648*/ 	.word	0xffffffff


	//   ....[100]....
        /*064c*/ 	.word	0xffffffff


	//   ....[101]....
        /*0650*/ 	.word	0xffffffff


	//   ....[102]....
        /*0654*/ 	.word	0xffffffff


	//   ....[103]....
        /*0658*/ 	.word	0xffffffff


	//   ....[104]....
        /*065c*/ 	.word	0xffffffff


	//   ....[105]....
        /*0660*/ 	.word	0xffffffff


	//   ....[106]....
        /*0664*/ 	.word	0xffffffff


	//   ....[107]....
        /*0668*/ 	.word	0xffffffff


	//   ....[108]....
        /*066c*/ 	.word	0xffffffff


	//   ....[109]....
        /*0670*/ 	.word	0xffffffff


	//   ....[110]....
        /*0674*/ 	.word	0xffffffff


	//   ....[111]....
        /*0678*/ 	.word	0xffffffff


	//   ....[112]....
        /*067c*/ 	.word	0xffffffff


	//   ....[113]....
        /*0680*/ 	.word	0xffffffff


	//   ....[114]....
        /*0684*/ 	.word	0xffffffff


	//   ....[115]....
        /*0688*/ 	.word	0xffffffff


	//   ....[116]....
        /*068c*/ 	.word	0xffffffff


	//   ....[117]....
        /*0690*/ 	.word	0xffffffff


	//   ....[118]....
        /*0694*/ 	.word	0xffffffff


	//   ....[119]....
        /*0698*/ 	.word	0xffffffff


	//   ....[120]....
        /*069c*/ 	.word	0xffffffff


	//   ....[121]....
        /*06a0*/ 	.word	0xffffffff


	//   ....[122]....
        /*06a4*/ 	.word	0xffffffff


	//   ....[123]....
        /*06a8*/ 	.word	0xffffffff


	//   ....[124]....
        /*06ac*/ 	.word	0xffffffff


	//   ....[125]....
        /*06b0*/ 	.word	0xffffffff


	//   ....[126]....
        /*06b4*/ 	.word	0xffffffff


	//   ....[127]....
        /*06b8*/ 	.word	0xffffffff


	//   ....[128]....
        /*06bc*/ 	.word	0xffffffff


	//   ....[129]....
        /*06c0*/ 	.word	0xffffffff


	//   ....[130]....
        /*06c4*/ 	.word	0xffffffff


	//   ....[131]....
        /*06c8*/ 	.word	0xffffffff


	//   ....[132]....
        /*06cc*/ 	.word	0xffffffff


	//   ....[133]....
        /*06d0*/ 	.word	0xffffffff


	//   ....[134]....
        /*06d4*/ 	.word	0xffffffff


	//   ....[135]....
        /*06d8*/ 	.word	0xffffffff


	//   ....[136]....
        /*06dc*/ 	.word	0xffffffff


	//   ....[137]....
        /*06e0*/ 	.word	0xffffffff


	//   ....[138]....
        /*06e4*/ 	.word	0xffffffff


	//   ....[139]....
        /*06e8*/ 	.word	0xffffffff


	//   ....[140]....
        /*06ec*/ 	.word	0xffffffff


	//   ....[141]....
        /*06f0*/ 	.word	0xffffffff


	//   ....[142]....
        /*06f4*/ 	.word	0xffffffff


	//   ....[143]....
        /*06f8*/ 	.word	0xffffffff


	//   ....[144]....
        /*06fc*/ 	.word	0xffffffff


	//   ....[145]....
        /*0700*/ 	.word	0xffffffff


	//   ....[146]....
        /*0704*/ 	.word	0xffffffff


	//   ....[147]....
        /*0708*/ 	.word	0xffffffff


	//   ....[148]....
        /*070c*/ 	.word	0xffffffff


	//   ....[149]....
        /*0710*/ 	.word	0xffffffff


	//   ....[150]....
        /*0714*/ 	.word	0xffffffff


	//   ....[151]....
        /*0718*/ 	.word	0xffffffff


	//   ....[152]....
        /*071c*/ 	.word	0xffffffff


	//   ....[153]....
        /*0720*/ 	.word	0xffffffff


	//   ....[154]....
        /*0724*/ 	.word	0x0500000f


	//   ....[155]....
        /*0728*/ 	.word	0x0500000f


	//   ....[156]....
        /*072c*/ 	.word	0x0500000f


	//   ....[157]....
        /*0730*/ 	.word	0x0500000f


	//   ....[158]....
        /*0734*/ 	.word	0x0500000f


	//   ....[159]....
        /*0738*/ 	.word	0x0500000f


	//   ....[160]....
        /*073c*/ 	.word	0x0500000f


	//   ....[161]....
        /*0740*/ 	.word	0x0500000f


	//   ....[162]....
        /*0744*/ 	.word	0x0500000f


	//   ....[163]....
        /*0748*/ 	.word	0x0500000f


	//   ....[164]....
        /*074c*/ 	.word	0x0500000f


	//   ....[165]....
        /*0750*/ 	.word	0x0500000f


	//   ....[166]....
        /*0754*/ 	.word	0x0500000f


	//   ....[167]....
        /*0758*/ 	.word	0x0500000f


	//   ....[168]....
        /*075c*/ 	.word	0x0500000f


	//   ....[169]....
        /*0760*/ 	.word	0x0500000f


	//   ....[170]....
        /*0764*/ 	.word	0x0500000f


	//   ....[171]....
        /*0768*/ 	.word	0x0500000f


	//   ....[172]....
        /*076c*/ 	.word	0x0500000f


	//   ....[173]....
        /*0770*/ 	.word	0x0500000f


	//   ....[174]....
        /*0774*/ 	.word	0x0500000f


	//   ....[175]....
        /*0778*/ 	.word	0x0500000f


	//   ....[176]....
        /*077c*/ 	.word	0x0500000f


	//   ....[177]....
        /*0780*/ 	.word	0x0500000f


	//   ....[178]....
        /*0784*/ 	.word	0x0500000f


	//   ....[179]....
        /*0788*/ 	.word	0x0500000f


	//   ....[180]....
        /*078c*/ 	.word	0x0500000f


	//   ....[181]....
        /*0790*/ 	.word	0x0500000f


	//   ....[182]....
        /*0794*/ 	.word	0x0500000f


	//   ....[183]....
        /*0798*/ 	.word	0x0500000f


	//   ....[184]....
        /*079c*/ 	.word	0x0500000f


	//   ....[185]....
        /*07a0*/ 	.word	0x0500000f


	//   ....[186]....
        /*07a4*/ 	.word	0x0500000f


	//   ....[187]....
        /*07a8*/ 	.word	0x0500000f


	//   ....[188]....
        /*07ac*/ 	.word	0x0500000f


	//   ....[189]....
        /*07b0*/ 	.word	0x0500000f


	//----- nvinfo : EIATTR_COOP_GROUP_INSTR_OFFSETS
	.align		4
.L_781:
        /*07b4*/ 	.byte	0x04, 0x28
        /*07b6*/ 	.short	(.L_783 - .L_782)


	//   ....[0]....
.L_782:
        /*07b8*/ 	.word	0x000000c0


	//   ....[1]....
        /*07bc*/ 	.word	0x000001f0


	//   ....[2]....
        /*07c0*/ 	.word	0x00000240


	//   ....[3]....
        /*07c4*/ 	.word	0x00000470


	//   ....[4]....
        /*07c8*/ 	.word	0x000005d0


	//   ....[5]....
        /*07cc*/ 	.word	0x000006f0


	//   ....[6]....
        /*07d0*/ 	.word	0x00000850


	//   ....[7]....
        /*07d4*/ 	.word	0x00004d10


	//   ....[8]....
        /*07d8*/ 	.word	0x00005440


	//   ....[9]....
        /*07dc*/ 	.word	0x00005450


	//   ....[10]....
        /*07e0*/ 	.word	0x00005460


	//   ....[11]....
        /*07e4*/ 	.word	0x00005470


	//   ....[12]....
        /*07e8*/ 	.word	0x00008b20


	//   ....[13]....
        /*07ec*/ 	.word	0x00008b30


	//   ....[14]....
        /*07f0*/ 	.word	0x00008b40


	//   ....[15]....
        /*07f4*/ 	.word	0x00008b50


	//   ....[16]....
        /*07f8*/ 	.word	0x0000cde0


	//   ....[17]....
        /*07fc*/ 	.word	0x0000d080


	//   ....[18]....
        /*0800*/ 	.word	0x0000e510


	//   ....[19]....
        /*0804*/ 	.word	0x0000e630


	//   ....[20]....
        /*0808*/ 	.word	0x0000f1a0


	//   ....[21]....
        /*080c*/ 	.word	0x0000f1f0


	//   ....[22]....
        /*0810*/ 	.word	0x00011540


	//   ....[23]....
        /*0814*/ 	.word	0x000125c0


	//   ....[24]....
        /*0818*/ 	.word	0x00012e10


	//   ....[25]....
        /*081c*/ 	.word	0x00012f20


	//   ....[26]....
        /*0820*/ 	.word	0x00013a60


	//   ....[27]....
        /*0824*/ 	.word	0x00013ab0


	//   ....[28]....
        /*0828*/ 	.word	0x00016690


	//   ....[29]....
        /*082c*/ 	.word	0x000166a0


	//   ....[30]....
        /*0830*/ 	.word	0x000166e0


	//   ....[31]....
        /*0834*/ 	.word	0x000166f0


	//   ....[32]....
        /*0838*/ 	.word	0x00019300


	//   ....[33]....
        /*083c*/ 	.word	0x0001a350


	//   ....[34]....
        /*0840*/ 	.word	0x0001aba0


	//   ....[35]....
        /*0844*/ 	.word	0x0001acb0


	//   ....[36]....
        /*0848*/ 	.word	0x0001b7f0


	//   ....[37]....
        /*084c*/ 	.word	0x0001b840


	//   ....[38]....
        /*0850*/ 	.word	0x0001d190


	//   ....[39]....
        /*0854*/ 	.word	0x0001d1a0


	//   ....[40]....
        /*0858*/ 	.word	0x0001d1d0


	//   ....[41]....
        /*085c*/ 	.word	0x0001d1e0


	//   ....[42]....
        /*0860*/ 	.word	0x0001e660


	//   ....[43]....
        /*0864*/ 	.word	0x0001e690


	//   ....[44]....
        /*0868*/ 	.word	0x0001e6c0


	//   ....[45]....
        /*086c*/ 	.word	0x0001e6f0


	//   ....[46]....
        /*0870*/ 	.word	0x0001e720


	//   ....[47]....
        /*0874*/ 	.word	0x0001e750


	//   ....[48]....
        /*0878*/ 	.word	0x0001e760


	//   ....[49]....
        /*087c*/ 	.word	0x0001e770


	//   ....[50]....
        /*0880*/ 	.word	0x0001e780


	//   ....[51]....
        /*0884*/ 	.word	0x0001e790


	//   ....[52]....
        /*0888*/ 	.word	0x0001e7a0


	//   ....[53]....
        /*088c*/ 	.word	0x0001e7d0


	//   ....[54]....
        /*0890*/ 	.word	0x0001e850


	//   ....[55]....
        /*0894*/ 	.word	0x0001e890


	//   ....[56]....
        /*0898*/ 	.word	0x0001e8a0


	//   ....[57]....
        /*089c*/ 	.word	0x0001e8d0


	//   ....[58]....
        /*08a0*/ 	.word	0x0001e900


	//   ....[59]....
        /*08a4*/ 	.word	0x0001e910


	//   ....[60]....
        /*08a8*/ 	.word	0x0001e920


	//   ....[61]....
        /*08ac*/ 	.word	0x0001e930


	//   ....[62]....
        /*08b0*/ 	.word	0x0001e940


	//   ....[63]....
        /*08b4*/ 	.word	0x0001e970


	//   ....[64]....
        /*08b8*/ 	.word	0x0001e9a0


	//   ....[65]....
        /*08bc*/ 	.word	0x0001e9b0


	//   ....[66]....
        /*08c0*/ 	.word	0x0001e9c0


	//   ....[67]....
        /*08c4*/ 	.word	0x0001e9f0


	//   ....[68]....
        /*08c8*/ 	.word	0x0001ea20


	//   ....[69]....
        /*08cc*/ 	.word	0x0001ea30


	//   ....[70]....
        /*08d0*/ 	.word	0x0001ea40


	//   ....[71]....
        /*08d4*/ 	.word	0x0001ea60


	//   ....[72]....
        /*08d8*/ 	.word	0x0001ea90


	//   ....[73]....
        /*08dc*/ 	.word	0x0001eaa0


	//   ....[74]....
        /*08e0*/ 	.word	0x0001eab0


	//   ....[75]....
        /*08e4*/ 	.word	0x0001eac0


	//   ....[76]....
        /*08e8*/ 	.word	0x0001ead0


	//   ....[77]....
        /*08ec*/ 	.word	0x0001eae0


	//   ....[78]....
        /*08f0*/ 	.word	0x0001eaf0


	//   ....[79]....
        /*08f4*/ 	.word	0x0001eb00


	//   ....[80]....
        /*08f8*/ 	.word	0x0001eb10


	//   ....[81]....
        /*08fc*/ 	.word	0x0001eb20


	//   ....[82]....
        /*0900*/ 	.word	0x0001eb30


	//   ....[83]....
        /*0904*/ 	.word	0x0001eb40


	//   ....[84]....
        /*0908*/ 	.word	0x0001eb50


	//   ....[85]....
        /*090c*/ 	.word	0x0001eb60


	//   ....[86]....
        /*0910*/ 	.word	0x0001eb70


	//   ....[87]....
        /*0914*/ 	.word	0x0001eb80


	//   ....[88]....
        /*0918*/ 	.word	0x0001eba0


	//   ....[89]....
        /*091c*/ 	.word	0x0001ebb0


	//   ....[90]....
        /*0920*/ 	.word	0x0001f2a0


	//   ....[91]....
        /*0924*/ 	.word	0x0001f2d0


	//   ....[92]....
        /*0928*/ 	.word	0x0001f350


	//   ....[93]....
        /*092c*/ 	.word	0x0001f3a0


	//   ....[94]....
        /*0930*/ 	.word	0x0001fa80


	//   ....[95]....
        /*0934*/ 	.word	0x0001fab0


	//   ....[96]....
        /*0938*/ 	.word	0x0001fbe0


	//   ....[97]....
        /*093c*/ 	.word	0x0001fc00


	//   ....[98]....
        /*0940*/ 	.word	0x0001fd00


	//   ....[99]....
        /*0944*/ 	.word	0x0001fd20


	//   ....[100]....
        /*0948*/ 	.word	0x0001fe30


	//   ....[101]....
        /*094c*/ 	.word	0x0001fe50


	//   ....[102]....
        /*0950*/ 	.word	0x00020790


	//   ....[103]....
        /*0954*/ 	.word	0x000207c0


	//   ....[104]....
        /*0958*/ 	.word	0x000208e0


	//   ....[105]....
        /*095c*/ 	.word	0x00020900


	//   ....[106]....
        /*0960*/ 	.word	0x00020a00


	//   ....[107]....
        /*0964*/ 	.word	0x00020a20


	//   ....[108]....
        /*0968*/ 	.word	0x00020b30


	//   ....[109]....
        /*096c*/ 	.word	0x00020b50


	//   ....[110]....
        /*0970*/ 	.word	0x00020cf0


	//   ....[111]....
        /*0974*/ 	.word	0x00020ed0


	//   ....[112]....
        /*0978*/ 	.word	0x00020f00


	//   ....[113]....
        /*097c*/ 	.word	0x00020f30


	//   ....[114]....
        /*0980*/ 	.word	0x00020f60


	//   ....[115]....
        /*0984*/ 	.word	0x00020f90


	//   ....[116]....
        /*0988*/ 	.word	0x00020fc0


	//   ....[117]....
        /*098c*/ 	.word	0x00021130


	//   ....[118]....
        /*0990*/ 	.word	0x00021160


	//   ....[119]....
        /*0994*/ 	.word	0x00021190


	//   ....[120]....
        /*0998*/ 	.word	0x000211c0


	//   ....[121]....
        /*099c*/ 	.word	0x000211f0


	//   ....[122]....
        /*09a0*/ 	.word	0x00021220


	//   ....[123]....
        /*09a4*/ 	.word	0x000212c0


	//   ....[124]....
        /*09a8*/ 	.word	0x00021320


	//   ....[125]....
        /*09ac*/ 	.word	0x000213b0


	//   ....[126]....
        /*09b0*/ 	.word	0x00022600


	//   ....[127]....
        /*09b4*/ 	.word	0x00024770


	//   ....[128]....
        /*09b8*/ 	.word	0x00025560


	//   ....[129]....
        /*09bc*/ 	.word	0x00025580


	//   ....[130]....
        /*09c0*/ 	.word	0x000255e0


	//   ....[131]....
        /*09c4*/ 	.word	0x00025660


	//   ....[132]....
        /*09c8*/ 	.word	0x000256f0


	//   ....[133]....
        /*09cc*/ 	.word	0x00025700


	//   ....[134]....
        /*09d0*/ 	.word	0x00025750


	//   ....[135]....
        /*09d4*/ 	.word	0x00025790


	//   ....[136]....
        /*09d8*/ 	.word	0x000283f0


	//   ....[137]....
        /*09dc*/ 	.word	0x00028420


	//   ....[138]....
        /*09e0*/ 	.word	0x00028460


	//   ....[139]....
        /*09e4*/ 	.word	0x00028490


	//   ....[140]....
        /*09e8*/ 	.word	0x000284c0


	//   ....[141]....
        /*09ec*/ 	.word	0x000284f0


	//   ....[142]....
        /*09f0*/ 	.word	0x00028520


	//   ....[143]....
        /*09f4*/ 	.word	0x00028550


	//   ....[144]....
        /*09f8*/ 	.word	0x000286d0


	//   ....[145]....
        /*09fc*/ 	.word	0x00028700


	//   ....[146]....
        /*0a00*/ 	.word	0x00028730


	//   ....[147]....
        /*0a04*/ 	.word	0x00028760


	//   ....[148]....
        /*0a08*/ 	.word	0x00028790


	//   ....[149]....
        /*0a0c*/ 	.word	0x000287c0


	//   ....[150]....
        /*0a10*/ 	.word	0x00028880


	//   ....[151]....
        /*0a14*/ 	.word	0x000288a0


	//   ....[152]....
        /*0a18*/ 	.word	0x00028910


	//   ....[153]....
        /*0a1c*/ 	.word	0x00028fe0


	//   ....[154]....
        /*0a20*/ 	.word	0x00029390


	//   ....[155]....
        /*0a24*/ 	.word	0x000293e0


	//   ....[156]....
        /*0a28*/ 	.word	0x00029430


	//   ....[157]....
        /*0a2c*/ 	.word	0x00029480


	//   ....[158]....
        /*0a30*/ 	.word	0x00029550


	//   ....[159]....
        /*0a34*/ 	.word	0x000295a0


	//   ....[160]....
        /*0a38*/ 	.word	0x000295f0


	//   ....[161]....
        /*0a3c*/ 	.word	0x00029640


	//   ....[162]....
        /*0a40*/ 	.word	0x00029a50


	//   ....[163]....
        /*0a44*/ 	.word	0x00029d40


	//   ....[164]....
        /*0a48*/ 	.word	0x00029f50


	//   ....[165]....
        /*0a4c*/ 	.word	0x00029fa0


	//   ....[166]....
        /*0a50*/ 	.word	0x0002a000


	//   ....[167]....
        /*0a54*/ 	.word	0x0002a110


	//   ....[168]....
        /*0a58*/ 	.word	0x0002a170


	//   ....[169]....
        /*0a5c*/ 	.word	0x0002a280


	//   ....[170]....
        /*0a60*/ 	.word	0x0002a2e0


	//   ....[171]....
        /*0a64*/ 	.word	0x0002a3c0


	//   ....[172]....
        /*0a68*/ 	.word	0x0002a6e0


	//   ....[173]....
        /*0a6c*/ 	.word	0x0002a780


	//   ....[174]....
        /*0a70*/ 	.word	0x0002a8a0


	//   ....[175]....
        /*0a74*/ 	.word	0x0002a920


	//   ....[176]....
        /*0a78*/ 	.word	0x0002a9a0


	//   ....[177]....
        /*0a7c*/ 	.word	0x0002aa20


	//   ....[178]....
        /*0a80*/ 	.word	0x0002aaa0


	//   ....[179]....
        /*0a84*/ 	.word	0x0002ab30


	//   ....[180]....
        /*0a88*/ 	.word	0x0002abd0


	//   ....[181]....
        /*0a8c*/ 	.word	0x0002ac80


	//   ....[182]....
        /*0a90*/ 	.word	0x0002ad00


	//   ....[183]....
        /*0a94*/ 	.word	0x0002ad80


	//   ....[184]....
        /*0a98*/ 	.word	0x0002ae00


	//   ....[185]....
        /*0a9c*/ 	.word	0x0002ae90


	//   ....[186]....
        /*0aa0*/ 	.word	0x0002af10


	//   ....[187]....
        /*0aa4*/ 	.word	0x0002afb0


	//   ....[188]....
        /*0aa8*/ 	.word	0x0002b040


	//   ....[189]....
        /*0aac*/ 	.word	0x0002b170


	//----- nvinfo : EIATTR_REG_RECONFIG
	.align		4
.L_783:
        /*0ab0*/ 	.byte	0x01, 0x54
	.zero		2


	//----- nvinfo : EIATTR_SYSCALL_OFFSETS
	.align		4
        /*0ab4*/ 	.byte	0x04, 0x46
        /*0ab6*/ 	.short	(.L_785 - .L_784)


	//   ....[0]....
.L_784:
        /*0ab8*/ 	.word	0x00002030


	//   ....[1]....
        /*0abc*/ 	.word	0x000021f0


	//   ....[2]....
        /*0ac0*/ 	.word	0x00004ec0


	//   ....[3]....
        /*0ac4*/ 	.word	0x00005200


	//   ....[4]....
        /*0ac8*/ 	.word	0x000241c0


	//   ....[5]....
        /*0acc*/ 	.word	0x00024360


	//   ....[6]....
        /*0ad0*/ 	.word	0x000244d0


	//   ....[7]....
        /*0ad4*/ 	.word	0x00024610


	//   ....[8]....
        /*0ad8*/ 	.word	0x000250d0


	//----- nvinfo : EIATTR_MBARRIER_INSTR_OFFSETS
	.align		4
.L_785:
        /*0adc*/ 	.byte	0x04, 0x39
        /*0ade*/ 	.short	(.L_787 - .L_786)


	//   ....[0]....
.L_786:
        /*0ae0*/ 	.word	0x00000320
        /*0ae4*/ 	.word	0x000000ff
        /*0ae8*/ 	.word	0x00033400
        /*0aec*/ 	.short	0x0100
        /*0aee*/ 	.byte	0x08
	.zero		1


	//   ....[1]....
        /*0af0*/ 	.word	0x00000330
        /*0af4*/ 	.word	0x000000ff
        /*0af8*/ 	.word	0x00033420
        /*0afc*/ 	.short	0x0100
        /*0afe*/ 	.byte	0x08
	.zero		1


	//   ....[2]....
        /*0b00*/ 	.word	0x00000420
        /*0b04*/ 	.word	0x000000ff
        /*0b08*/ 	.word	0x00033430
        /*0b0c*/ 	.short	0x0100
        /*0b0e*/ 	.byte	0x08
	.zero		1


	//   ....[3]....
        /*0b10*/ 	.word	0x00000430
        /*0b14*/ 	.word	0x000000ff
        /*0b18*/ 	.word	0x00033440
        /*0b1c*/ 	.short	0x0100
        /*0b1e*/ 	.byte	0x08
	.zero		1


	//   ....[4]....
        /*0b20*/ 	.word	0x00000440
        /*0b24*/ 	.word	0x000000ff
        /*0b28*/ 	.word	0x00033438
        /*0b2c*/ 	.short	0x0100
        /*0b2e*/ 	.byte	0x08
	.zero		1


	//   ....[5]....
        /*0b30*/ 	.word	0x00000450
        /*0b34*/ 	.word	0x000000ff
        /*0b38*/ 	.word	0x00033448
        /*0b3c*/ 	.short	0x0100
        /*0b3e*/ 	.byte	0x08
	.zero		1


	//   ....[6]....
        /*0b40*/ 	.word	0x00000580
        /*0b44*/ 	.word	0x000000ff
        /*0b48*/ 	.word	0x00033450
        /*0b4c*/ 	.short	0x0100
        /*0b4e*/ 	.byte	0x08
	.zero		1


	//   ....[7]....
        /*0b50*/ 	.word	0x00000590
        /*0b54*/ 	.word	0x000000ff
        /*0b58*/ 	.word	0x00033460
        /*0b5c*/ 	.short	0x0100
        /*0b5e*/ 	.byte	0x08
	.zero		1


	//   ....[8]....
        /*0b60*/ 	.word	0x000005a0
        /*0b64*/ 	.word	0x000000ff
        /*0b68*/ 	.word	0x00033458
        /*0b6c*/ 	.short	0x0100
        /*0b6e*/ 	.byte	0x08
	.zero		1


	//   ....[9]....
        /*0b70*/ 	.word	0x000005b0
        /*0b74*/ 	.word	0x000000ff
        /*0b78*/ 	.word	0x00033468
        /*0b7c*/ 	.short	0x0100
        /*0b7e*/ 	.byte	0x08
	.zero		1


	//   ....[10]....
        /*0b80*/ 	.word	0x000006a0
        /*0b84*/ 	.word	0x000000ff
        /*0b88*/ 	.word	0x00033470
        /*0b8c*/ 	.short	0x0100
        /*0b8e*/ 	.byte	0x06
	.zero		1


	//   ....[11]....
        /*0b90*/ 	.word	0x000006b0
        /*0b94*/ 	.word	0x000000ff
        /*0b98*/ 	.word	0x00033480
        /*0b9c*/ 	.short	0x0100
        /*0b9e*/ 	.byte	0x06
	.zero		1


	//   ....[12]....
        /*0ba0*/ 	.word	0x000006c0
        /*0ba4*/ 	.word	0x000000ff
        /*0ba8*/ 	.word	0x00033478
        /*0bac*/ 	.short	0x0100
        /*0bae*/ 	.byte	0x06
	.zero		1


	//   ....[13]....
        /*0bb0*/ 	.word	0x000006d0
        /*0bb4*/ 	.word	0x000000ff
        /*0bb8*/ 	.word	0x00033488
        /*0bbc*/ 	.short	0x0100
        /*0bbe*/ 	.byte	0x06
	.zero		1


	//   ....[14]....
        /*0bc0*/ 	.word	0x00000800
        /*0bc4*/ 	.word	0x000000ff
        /*0bc8*/ 	.word	0x00033490
        /*0bcc*/ 	.short	0x0100
        /*0bce*/ 	.byte	0x08
	.zero		1


	//   ....[15]....
        /*0bd0*/ 	.word	0x00000810
        /*0bd4*/ 	.word	0x000000ff
        /*0bd8*/ 	.word	0x000334a0
        /*0bdc*/ 	.short	0x0100
        /*0bde*/ 	.byte	0x08
	.zero		1


	//   ....[16]....
        /*0be0*/ 	.word	0x00000820
        /*0be4*/ 	.word	0x000000ff
        /*0be8*/ 	.word	0x00033498
        /*0bec*/ 	.short	0x0100
        /*0bee*/ 	.byte	0x08
	.zero		1


	//   ....[17]....
        /*0bf0*/ 	.word	0x00000830
        /*0bf4*/ 	.word	0x000000ff
        /*0bf8*/ 	.word	0x000334a8
        /*0bfc*/ 	.short	0x0100
        /*0bfe*/ 	.byte	0x08
	.zero		1


	//   ....[18]....
        /*0c00*/ 	.word	0x00000960
        /*0c04*/ 	.word	0x000000ff
        /*0c08*/ 	.word	0x000334b0
        /*0c0c*/ 	.short	0x0100
        /*0c0e*/ 	.byte	0x08
	.zero		1


	//   ....[19]....
        /*0c10*/ 	.word	0x00000970
        /*0c14*/ 	.word	0x000000ff
        /*0c18*/ 	.word	0x000334c0
        /*0c1c*/ 	.short	0x0100
        /*0c1e*/ 	.byte	0x08
	.zero		1


	//   ....[20]....
        /*0c20*/ 	.word	0x00000980
        /*0c24*/ 	.word	0x000000ff
        /*0c28*/ 	.word	0x000334b8
        /*0c2c*/ 	.short	0x0100
        /*0c2e*/ 	.byte	0x08
	.zero		1


	//   ....[21]....
        /*0c30*/ 	.word	0x00000990
        /*0c34*/ 	.word	0x000000ff
        /*0c38*/ 	.word	0x000334c8
        /*0c3c*/ 	.short	0x0100
        /*0c3e*/ 	.byte	0x08
	.zero		1


	//   ....[22]....
        /*0c40*/ 	.word	0x00003bd0
        /*0c44*/ 	.word	0x00000040
        /*0c48*/ 	.word	0x000334b0
        /*0c4c*/ 	.short	0x010a
        /*0c4e*/ 	.byte	0x3f
	.zero		1


	//   ....[23]....
        /*0c50*/ 	.word	0x00004140
        /*0c54*/ 	.word	0x00000003
        /*0c58*/ 	.word	0x00000000
        /*0c5c*/ 	.short	0x0101
        /*0c5e*/ 	.byte	0x3f
	.zero		1


	//   ....[24]....
        /*0c60*/ 	.word	0x00004f60
        /*0c64*/ 	.word	0x00000003
        /*0c68*/ 	.word	0x00033400
        /*0c6c*/ 	.short	0x010a
        /*0c6e*/ 	.byte	0x3f
	.zero		1


	//   ....[25]....
        /*0c70*/ 	.word	0x00004fb0
        /*0c74*/ 	.word	0x00000003
        /*0c78*/ 	.word	0x00033400
        /*0c7c*/ 	.short	0x010a
        /*0c7e*/ 	.byte	0x3f
	.zero		1


	//   ....[26]....
        /*0c80*/ 	.word	0x000059e0
        /*0c84*/ 	.word	0x000000ff
        /*0c88*/ 	.word	0x00033400
        /*0c8c*/ 	.short	0x010a
        /*0c8e*/ 	.byte	0x27
	.zero		1


	//   ....[27]....
        /*0c90*/ 	.word	0x00008f80
        /*0c94*/ 	.word	0x000000ff
        /*0c98*/ 	.word	0x00033400
        /*0c9c*/ 	.short	0x010a
        /*0c9e*/ 	.byte	0x27
	.zero		1


	//   ....[28]....
        /*0ca0*/ 	.word	0x0000c010
        /*0ca4*/ 	.word	0x00000005
        /*0ca8*/ 	.word	0x00033430
        /*0cac*/ 	.short	0x010a
        /*0cae*/ 	.byte	0x3f
	.zero		1


	//   ....[29]....
        /*0cb0*/ 	.word	0x0000c080
        /*0cb4*/ 	.word	0x00000005
        /*0cb8*/ 	.word	0x00033430
        /*0cbc*/ 	.short	0x010a
        /*0cbe*/ 	.byte	0x3f
	.zero		1


	//   ....[30]....
        /*0cc0*/ 	.word	0x0000cec0
        /*0cc4*/ 	.word	0x00000000
        /*0cc8*/ 	.word	0x00000000
        /*0ccc*/ 	.short	0x0101
        /*0cce*/ 	.byte	0x3f
	.zero		1


	//   ....[31]....
        /*0cd0*/ 	.word	0x000105a0
        /*0cd4*/ 	.word	0x000000ff
        /*0cd8*/ 	.word	0x00033430
        /*0cdc*/ 	.short	0x010a
        /*0cde*/ 	.byte	0x06
	.zero		1


	//   ....[32]....
        /*0ce0*/ 	.word	0x000105e0
        /*0ce4*/ 	.word	0x000000ff
        /*0ce8*/ 	.word	0x00033430
        /*0cec*/ 	.short	0x010a
        /*0cee*/ 	.byte	0x06
	.zero		1


	//   ....[33]....
        /*0cf0*/ 	.word	0x000111f0
        /*0cf4*/ 	.word	0x000000ff
        /*0cf8*/ 	.word	0x00033450
        /*0cfc*/ 	.short	0x010a
        /*0cfe*/ 	.byte	0x06
	.zero		1


	//   ....[34]....
        /*0d00*/ 	.word	0x00011230
        /*0d04*/ 	.word	0x000000ff
        /*0d08*/ 	.word	0x00033450
        /*0d0c*/ 	.short	0x010a
        /*0d0e*/ 	.byte	0x06
	.zero		1


	//   ....[35]....
        /*0d10*/ 	.word	0x000115c0
        /*0d14*/ 	.word	0x00000007
        /*0d18*/ 	.word	0x00000000
        /*0d1c*/ 	.short	0x0101
        /*0d1e*/ 	.byte	0x3f
	.zero		1


	//   ....[36]....
        /*0d20*/ 	.word	0x00014810
        /*0d24*/ 	.word	0x000000ff
        /*0d28*/ 	.word	0x00000000
        /*0d2c*/ 	.short	0x0101
        /*0d2e*/ 	.byte	0x06
	.zero		1


	//   ....[37]....
        /*0d30*/ 	.word	0x000153e0
        /*0d34*/ 	.word	0x000000ff
        /*0d38*/ 	.word	0x00033430
        /*0d3c*/ 	.short	0x010a
        /*0d3e*/ 	.byte	0x05
	.zero		1


	//   ....[38]....
        /*0d40*/ 	.word	0x00015420
        /*0d44*/ 	.word	0x000000ff
        /*0d48*/ 	.word	0x00033430
        /*0d4c*/ 	.short	0x010a
        /*0d4e*/ 	.byte	0x05
	.zero		1


	//   ....[39]....
        /*0d50*/ 	.word	0x00016060
        /*0d54*/ 	.word	0x000000ff
        /*0d58*/ 	.word	0x00033450
        /*0d5c*/ 	.short	0x010a
        /*0d5e*/ 	.byte	0x06
	.zero		1


	//   ....[40]....
        /*0d60*/ 	.word	0x000160a0
        /*0d64*/ 	.word	0x000000ff
        /*0d68*/ 	.word	0x00033450
        /*0d6c*/ 	.short	0x010a
        /*0d6e*/ 	.byte	0x06
	.zero		1


	//   ....[41]....
        /*0d70*/ 	.word	0x00017780
        /*0d74*/ 	.word	0x00000005
        /*0d78*/ 	.word	0x00000000
        /*0d7c*/ 	.short	0x0101
        /*0d7e*/ 	.byte	0x3f
	.zero		1


	//   ....[42]....
        /*0d80*/ 	.word	0x00017990
        /*0d84*/ 	.word	0x000000ff
        /*0d88*/ 	.word	0x00000000
        /*0d8c*/ 	.short	0x0101
        /*0d8e*/ 	.byte	0x06
	.zero		1


	//   ....[43]....
        /*0d90*/ 	.word	0x00018300
        /*0d94*/ 	.word	0x000000ff
        /*0d98*/ 	.word	0x00033430
        /*0d9c*/ 	.short	0x010a
        /*0d9e*/ 	.byte	0x05
	.zero		1


	//   ....[44]....
        /*0da0*/ 	.word	0x00018340
        /*0da4*/ 	.word	0x000000ff
        /*0da8*/ 	.word	0x00033430
        /*0dac*/ 	.short	0x010a
        /*0dae*/ 	.byte	0x05
	.zero		1


	//   ....[45]....
        /*0db0*/ 	.word	0x00018f80
        /*0db4*/ 	.word	0x000000ff
        /*0db8*/ 	.word	0x00033450
        /*0dbc*/ 	.short	0x010a
        /*0dbe*/ 	.byte	0x06
	.zero		1


	//   ....[46]....
        /*0dc0*/ 	.word	0x00018fc0
        /*0dc4*/ 	.word	0x000000ff
        /*0dc8*/ 	.word	0x00033450
        /*0dcc*/ 	.short	0x010a
        /*0dce*/ 	.byte	0x06
	.zero		1


	//   ....[47]....
        /*0dd0*/ 	.word	0x00019360
        /*0dd4*/ 	.word	0x00000000
        /*0dd8*/ 	.word	0x00000000
        /*0ddc*/ 	.short	0x0101
        /*0dde*/ 	.byte	0x3f
	.zero		1


	//   ....[48]....
        /*0de0*/ 	.word	0x0001c5a0
        /*0de4*/ 	.word	0x000000ff
        /*0de8*/ 	.word	0x00000000
        /*0dec*/ 	.short	0x0101
        /*0dee*/ 	.byte	0x06
	.zero		1


	//   ....[49]....
        /*0df0*/ 	.word	0x0001ce20
        /*0df4*/ 	.word	0x000000ff
        /*0df8*/ 	.word	0x00033450
        /*0dfc*/ 	.short	0x010a
        /*0dfe*/ 	.byte	0x0c
	.zero		1


	//   ....[50]....
        /*0e00*/ 	.word	0x0001ce60
        /*0e04*/ 	.word	0x000000ff
        /*0e08*/ 	.word	0x00033450
        /*0e0c*/ 	.short	0x010a
        /*0e0e*/ 	.byte	0x0c
	.zero		1


	//   ....[51]....
        /*0e10*/ 	.word	0x0001d550
        /*0e14*/ 	.word	0x000000ff
        /*0e18*/ 	.word	0x00000000
        /*0e1c*/ 	.short	0x0101
        /*0e1e*/ 	.byte	0x04
	.zero		1


	//   ....[52]....
        /*0e20*/ 	.word	0x0001fa90
        /*0e24*/ 	.word	0x000000ff
        /*0e28*/ 	.word	0x00000000
        /*0e2c*/ 	.short	0x0101
        /*0e2e*/ 	.byte	0x04
	.zero		1


	//   ....[53]....
        /*0e30*/ 	.word	0x000226f0
        /*0e34*/ 	.word	0x00000006
        /*0e38*/ 	.word	0x00033420
        /*0e3c*/ 	.short	0x010a
        /*0e3e*/ 	.byte	0x3f
	.zero		1


	//   ....[54]....
        /*0e40*/ 	.word	0x000227e0
        /*0e44*/ 	.word	0x00000007
        /*0e48*/ 	.word	0x000334a0
        /*0e4c*/ 	.short	0x010a
        /*0e4e*/ 	.byte	0x3f
	.zero		1


	//   ....[55]....
        /*0e50*/ 	.word	0x00022c30
        /*0e54*/ 	.word	0x00000007
        /*0e58*/ 	.word	0x000334c0
        /*0e5c*/ 	.short	0x010a
        /*0e5e*/ 	.byte	0x3f
	.zero		1


	//   ....[56]....
        /*0e60*/ 	.word	0x000231d0
        /*0e64*/ 	.word	0x00000008
        /*0e68*/ 	.word	0x000334a0
        /*0e6c*/ 	.short	0x010a
        /*0e6e*/ 	.byte	0x3f
	.zero		1


	//   ....[57]....
        /*0e70*/ 	.word	0x00023610
        /*0e74*/ 	.word	0x00000008
        /*0e78*/ 	.word	0x000334c0
        /*0e7c*/ 	.short	0x010a
        /*0e7e*/ 	.byte	0x3f
	.zero		1


	//   ....[58]....
        /*0e80*/ 	.word	0x00024a10
        /*0e84*/ 	.word	0x00000002
        /*0e88*/ 	.word	0x00033480
        /*0e8c*/ 	.short	0x010a
        /*0e8e*/ 	.byte	0x3f
	.zero		1


	//   ....[59]....
        /*0e90*/ 	.word	0x00024c70
        /*0e94*/ 	.word	0x00000002
        /*0e98*/ 	.word	0x00033440
        /*0e9c*/ 	.short	0x010a
        /*0e9e*/ 	.byte	0x3f
	.zero		1


	//   ....[60]....
        /*0ea0*/ 	.word	0x00025890
        /*0ea4*/ 	.word	0x00000008
        /*0ea8*/ 	.word	0x00033400
        /*0eac*/ 	.short	0x0107
        /*0eae*/ 	.byte	0x3f
	.zero		1


	//   ....[61]....
        /*0eb0*/ 	.word	0x00025990
        /*0eb4*/ 	.word	0x00000002
        /*0eb8*/ 	.word	0x00033400
        /*0ebc*/ 	.short	0x0101
        /*0ebe*/ 	.byte	0x3f
	.zero		1


	//   ....[62]....
        /*0ec0*/ 	.word	0x000259b0
        /*0ec4*/ 	.word	0x00000002
        /*0ec8*/ 	.word	0x00033420
        /*0ecc*/ 	.short	0x010a
        /*0ece*/ 	.byte	0x3f
	.zero		1


	//   ....[63]....
        /*0ed0*/ 	.word	0x00025d00
        /*0ed4*/ 	.word	0x00000006
        /*0ed8*/ 	.word	0x00033480
        /*0edc*/ 	.short	0x010a
        /*0ede*/ 	.byte	0x3f
	.zero		1


	//   ....[64]....
        /*0ee0*/ 	.word	0x00026150
        /*0ee4*/ 	.word	0x00000006
        /*0ee8*/ 	.word	0x00033440
        /*0eec*/ 	.short	0x010a
        /*0eee*/ 	.byte	0x3f
	.zero		1


	//   ....[65]....
        /*0ef0*/ 	.word	0x00026610
        /*0ef4*/ 	.word	0x00000003
        /*0ef8*/ 	.word	0x00033470
        /*0efc*/ 	.short	0x010a
        /*0efe*/ 	.byte	0x3f
	.zero		1


	//   ....[66]....
        /*0f00*/ 	.word	0x00026680
        /*0f04*/ 	.word	0x00000003
        /*0f08*/ 	.word	0x00033460
        /*0f0c*/ 	.short	0x010a
        /*0f0e*/ 	.byte	0x3f
	.zero		1


	//   ....[67]....
        /*0f10*/ 	.word	0x00027250
        /*0f14*/ 	.word	0x00000003
        /*0f18*/ 	.word	0x00033450
        /*0f1c*/ 	.short	0x0101
        /*0f1e*/ 	.byte	0x3f
	.zero		1


	//   ....[68]....
        /*0f20*/ 	.word	0x000272d0
        /*0f24*/ 	.word	0x00000003
        /*0f28*/ 	.word	0x00000000
        /*0f2c*/ 	.short	0x0101
        /*0f2e*/ 	.byte	0x3f
	.zero		1


	//   ....[69]....
        /*0f30*/ 	.word	0x00027510
        /*0f34*/ 	.word	0x00000000
        /*0f38*/ 	.word	0x00033470
        /*0f3c*/ 	.short	0x010a
        /*0f3e*/ 	.byte	0x3f
	.zero		1


	//   ....[70]....
        /*0f40*/ 	.word	0x00027580
        /*0f44*/ 	.word	0x00000000
        /*0f48*/ 	.word	0x00033460
        /*0f4c*/ 	.short	0x010a
        /*0f4e*/ 	.byte	0x3f
	.zero		1


	//   ....[71]....
        /*0f50*/ 	.word	0x00028180
        /*0f54*/ 	.word	0x00000000
        /*0f58*/ 	.word	0x00033450
        /*0f5c*/ 	.short	0x0101
        /*0f5e*/ 	.byte	0x3f
	.zero		1


	//   ....[72]....
        /*0f60*/ 	.word	0x000281d0
        /*0f64*/ 	.word	0x00000000
        /*0f68*/ 	.word	0x00000000
        /*0f6c*/ 	.short	0x0101
        /*0f6e*/ 	.byte	0x3f
	.zero		1


	//   ....[73]....
        /*0f70*/ 	.word	0x00028f60
        /*0f74*/ 	.word	0x00000000
        /*0f78*/ 	.word	0x00033420
        /*0f7c*/ 	.short	0x010a
        /*0f7e*/ 	.byte	0x3f
	.zero		1


	//   ....[74]....
        /*0f80*/ 	.word	0x00029120
        /*0f84*/ 	.word	0x00000006
        /*0f88*/ 	.word	0x00000000
        /*0f8c*/ 	.short	0x010a
        /*0f8e*/ 	.byte	0x3f
	.zero		1


	//   ....[75]....
        /*0f90*/ 	.word	0x00029190
        /*0f94*/ 	.word	0x00000007
        /*0f98*/ 	.word	0x00000000
        /*0f9c*/ 	.short	0x010a
        /*0f9e*/ 	.byte	0x3f
	.zero		1


	//   ....[76]....
        /*0fa0*/ 	.word	0x000291f0
        /*0fa4*/ 	.word	0x00000004
        /*0fa8*/ 	.word	0x00033460
        /*0fac*/ 	.short	0x010a
        /*0fae*/ 	.byte	0x3f
	.zero		1


	//   ....[77]....
        /*0fb0*/ 	.word	0x00029240
        /*0fb4*/ 	.word	0x00000003
        /*0fb8*/ 	.word	0x00033460
        /*0fbc*/ 	.short	0x010a
        /*0fbe*/ 	.byte	0x3f
	.zero		1


	//   ....[78]....
        /*0fc0*/ 	.word	0x00029280
        /*0fc4*/ 	.word	0x00000004
        /*0fc8*/ 	.word	0x00033480
        /*0fcc*/ 	.short	0x010a
        /*0fce*/ 	.byte	0x3f
	.zero		1


	//   ....[79]....
        /*0fd0*/ 	.word	0x000292a0
        /*0fd4*/ 	.word	0x00000003
        /*0fd8*/ 	.word	0x00033480
        /*0fdc*/ 	.short	0x010a
        /*0fde*/ 	.byte	0x3f
	.zero		1


	//   ....[80]....
        /*0fe0*/ 	.word	0x00029300
        /*0fe4*/ 	.word	0x00000040
        /*0fe8*/ 	.word	0x000334b0
        /*0fec*/ 	.short	0x010a
        /*0fee*/ 	.byte	0x3f
	.zero		1


	//   ....[81]....
        /*0ff0*/ 	.word	0x000294c0
        /*0ff4*/ 	.word	0x00000003
        /*0ff8*/ 	.word	0x00033400
        /*0ffc*/ 	.short	0x010a
        /*0ffe*/ 	.byte	0x3f
	.zero		1


	//   ....[82]....
        /*1000*/ 	.word	0x00029680
        /*1004*/ 	.word	0x00000003
        /*1008*/ 	.word	0x00033400
        /*100c*/ 	.short	0x010a
        /*100e*/ 	.byte	0x3f
	.zero		1


	//   ....[83]....
        /*1010*/ 	.word	0x000296d0
        /*1014*/ 	.word	0x00000005
        /*1018*/ 	.word	0x00033430
        /*101c*/ 	.short	0x010a
        /*101e*/ 	.byte	0x3f
	.zero		1


	//   ....[84]....
        /*1020*/ 	.word	0x00029730
        /*1024*/ 	.word	0x00000008
        /*1028*/ 	.word	0x00033430
        /*102c*/ 	.short	0x010a
        /*102e*/ 	.byte	0x3f
	.zero		1


	//   ....[85]....
        /*1030*/ 	.word	0x00029790
        /*1034*/ 	.word	0x00000008
        /*1038*/ 	.word	0x00033450
        /*103c*/ 	.short	0x010a
        /*103e*/ 	.byte	0x3f
	.zero		1


	//   ....[86]....
        /*1040*/ 	.word	0x000297f0
        /*1044*/ 	.word	0x00000003
        /*1048*/ 	.word	0x00033430
        /*104c*/ 	.short	0x010a
        /*104e*/ 	.byte	0x3f
	.zero		1


	//   ....[87]....
        /*1050*/ 	.word	0x00029850
        /*1054*/ 	.word	0x00000003
        /*1058*/ 	.word	0x00033450
        /*105c*/ 	.short	0x010a
        /*105e*/ 	.byte	0x3f
	.zero		1


	//   ....[88]....
        /*1060*/ 	.word	0x000298b0
        /*1064*/ 	.word	0x00000003
        /*1068*/ 	.word	0x00033430
        /*106c*/ 	.short	0x010a
        /*106e*/ 	.byte	0x3f
	.zero		1


	//   ....[89]....
        /*1070*/ 	.word	0x00029910
        /*1074*/ 	.word	0x00000003
        /*1078*/ 	.word	0x00033450
        /*107c*/ 	.short	0x010a
        /*107e*/ 	.byte	0x3f
	.zero		1


	//   ....[90]....
        /*1080*/ 	.word	0x00029970
        /*1084*/ 	.word	0x00000007
        /*1088*/ 	.word	0x00033450
        /*108c*/ 	.short	0x010a
        /*108e*/ 	.byte	0x3f
	.zero		1


	//   ....[91]....
        /*1090*/ 	.word	0x00029b20
        /*1094*/ 	.word	0x00000005
        /*1098*/ 	.word	0x00033420
        /*109c*/ 	.short	0x010a
        /*109e*/ 	.byte	0x3f
	.zero		1


	//   ....[92]....
        /*10a0*/ 	.word	0x00029b70
        /*10a4*/ 	.word	0x00000007
        /*10a8*/ 	.word	0x000334a0
        /*10ac*/ 	.short	0x010a
        /*10ae*/ 	.byte	0x3f
	.zero		1


	//   ....[93]....
        /*10b0*/ 	.word	0x00029bc0
        /*10b4*/ 	.word	0x00000007
        /*10b8*/ 	.word	0x000334c0
        /*10bc*/ 	.short	0x010a
        /*10be*/ 	.byte	0x3f
	.zero		1


	//   ....[94]....
        /*10c0*/ 	.word	0x00029c10
        /*10c4*/ 	.word	0x00000008
        /*10c8*/ 	.word	0x000334a0
        /*10cc*/ 	.short	0x010a
        /*10ce*/ 	.byte	0x3f
	.zero		1


	//   ....[95]....
        /*10d0*/ 	.word	0x00029c60
        /*10d4*/ 	.word	0x00000008
        /*10d8*/ 	.word	0x000334c0
        /*10dc*/ 	.short	0x010a
        /*10de*/ 	.byte	0x3f
	.zero		1


	//   ....[96]....
        /*10e0*/ 	.word	0x00029e00
        /*10e4*/ 	.word	0x00000002
        /*10e8*/ 	.word	0x00033480
        /*10ec*/ 	.short	0x010a
        /*10ee*/ 	.byte	0x3f
	.zero		1


	//   ....[97]....
        /*10f0*/ 	.word	0x00029e50
        /*10f4*/ 	.word	0x00000002
        /*10f8*/ 	.word	0x00033440
        /*10fc*/ 	.short	0x010a
        /*10fe*/ 	.byte	0x3f
	.zero		1


	//   ....[98]....
        /*1100*/ 	.word	0x0002a450
        /*1104*/ 	.word	0x00000002
        /*1108*/ 	.word	0x00033420
        /*110c*/ 	.short	0x010a
        /*110e*/ 	.byte	0x3f
	.zero		1


	//   ....[99]....
        /*1110*/ 	.word	0x0002a4a0
        /*1114*/ 	.word	0x00000006
        /*1118*/ 	.word	0x00033480
        /*111c*/ 	.short	0x010a
        /*111e*/ 	.byte	0x3f
	.zero		1


	//   ....[100]....
        /*1120*/ 	.word	0x0002a4f0
        /*1124*/ 	.word	0x00000006
        /*1128*/ 	.word	0x00033440
        /*112c*/ 	.short	0x010a
        /*112e*/ 	.byte	0x3f
	.zero		1


	//   ....[101]....
        /*1130*/ 	.word	0x0002a540
        /*1134*/ 	.word	0x00000003
        /*1138*/ 	.word	0x00033470
        /*113c*/ 	.short	0x010a
        /*113e*/ 	.byte	0x3f
	.zero		1


	//   ....[102]....
        /*1140*/ 	.word	0x0002a590
        /*1144*/ 	.word	0x00000003
        /*1148*/ 	.word	0x00033460
        /*114c*/ 	.short	0x010a
        /*114e*/ 	.byte	0x3f
	.zero		1


	//   ....[103]....
        /*1150*/ 	.word	0x0002a5e0
        /*1154*/ 	.word	0x00000000
        /*1158*/ 	.word	0x00033470
        /*115c*/ 	.short	0x010a
        /*115e*/ 	.byte	0x3f
	.zero		1


	//   ....[104]....
        /*1160*/ 	.word	0x0002a630
        /*1164*/ 	.word	0x00000000
        /*1168*/ 	.word	0x00033460
        /*116c*/ 	.short	0x010a
        /*116e*/ 	.byte	0x3f
	.zero		1


	//   ....[105]....
        /*1170*/ 	.word	0x0002b090
        /*1174*/ 	.word	0x00000000
        /*1178*/ 	.word	0x00033420
        /*117c*/ 	.short	0x010a
        /*117e*/ 	.byte	0x3f
	.zero		1


	//   ....[106]....
        /*1180*/ 	.word	0x0002b230
        /*1184*/ 	.word	0x00000006
        /*1188*/ 	.word	0x00000000
        /*118c*/ 	.short	0x010a
        /*118e*/ 	.byte	0x3f
	.zero		1


	//   ....[107]....
        /*1190*/ 	.word	0x0002b280
        /*1194*/ 	.word	0x00000007
        /*1198*/ 	.word	0x00000000
        /*119c*/ 	.short	0x010a
        /*119e*/ 	.byte	0x3f
	.zero		1


	//   ....[108]....
        /*11a0*/ 	.word	0x0002b2d0
        /*11a4*/ 	.word	0x00000004
        /*11a8*/ 	.word	0x00033460
        /*11ac*/ 	.short	0x010a
        /*11ae*/ 	.byte	0x3f
	.zero		1


	//   ....[109]....
        /*11b0*/ 	.word	0x0002b320
        /*11b4*/ 	.word	0x00000003
        /*11b8*/ 	.word	0x00033460
        /*11bc*/ 	.short	0x010a
        /*11be*/ 	.byte	0x3f
	.zero		1


	//   ....[110]....
        /*11c0*/ 	.word	0x0002b370
        /*11c4*/ 	.word	0x00000004
        /*11c8*/ 	.word	0x00033480
        /*11cc*/ 	.short	0x010a
        /*11ce*/ 	.byte	0x3f
	.zero		1


	//   ....[111]....
        /*11d0*/ 	.word	0x0002c1a0
        /*11d4*/ 	.word	0x0000000d
        /*11d8*/ 	.word	0x00000000
        /*11dc*/ 	.short	0x010a
        /*11de*/ 	.byte	0x3f
	.zero		1


	//   ....[112]....
        /*11e0*/ 	.word	0x00033cd0
        /*11e4*/ 	.word	0x0000000d
        /*11e8*/ 	.word	0x00000000
        /*11ec*/ 	.short	0x010a
        /*11ee*/ 	.byte	0x3f
	.zero		1


	//   ....[113]....
        /*11f0*/ 	.word	0x0003ba30
        /*11f4*/ 	.word	0x0000000d
        /*11f8*/ 	.word	0x00000000
        /*11fc*/ 	.short	0x010a
        /*11fe*/ 	.byte	0x3f
	.zero		1


	//   ....[114]....
        /*1200*/ 	.word	0x0003c6e0
        /*1204*/ 	.word	0x0000000d
        /*1208*/ 	.word	0x00000000
        /*120c*/ 	.short	0x0101
        /*120e*/ 	.byte	0x3f
	.zero		1


	//   ....[115]....
        /*1210*/ 	.word	0x0003c710
        /*1214*/ 	.word	0x0000000d
        /*1218*/ 	.word	0x00000000
        /*121c*/ 	.short	0x010a
        /*121e*/ 	.byte	0x3f
	.zero		1


	//   ....[116]....
        /*1220*/ 	.word	0x0003c760
        /*1224*/ 	.word	0x0000000d
        /*1228*/ 	.word	0x00000000
        /*122c*/ 	.short	0x010a
        /*122e*/ 	.byte	0x3f
	.zero		1


	//   ....[117]....
        /*1230*/ 	.word	0x0003c7b0
        /*1234*/ 	.word	0x0000000d
        /*1238*/ 	.word	0x00000000
        /*123c*/ 	.short	0x010a
        /*123e*/ 	.byte	0x3f
	.zero		1


	//----- nvinfo : EIATTR_NUM_MBARRIERS
	.align		4
.L_787:
        /*1240*/ 	.byte	0x03, 0x38
        /*1242*/ 	.short	0x0016


	//----- nvinfo : EIATTR_EXIT_INSTR_OFFSETS
	.align		4
        /*1244*/ 	.byte	0x04, 0x1c
        /*1246*/ 	.short	(.L_789 - .L_788)


	//   ....[0]....
.L_788:
        /*1248*/ 	.word	0x00000b70


	//   ....[1]....
        /*124c*/ 	.word	0x00020c90


	//   ....[2]....
        /*1250*/ 	.word	0x000292f0


	//----- nvinfo : EIATTR_MAX_THREADS
	.align		4
.L_789:
        /*1254*/ 	.byte	0x04, 0x05
        /*1256*/ 	.short	(.L_791 - .L_790)
.L_790:
        /*1258*/ 	.word	0x00000180
        /*125c*/ 	.word	0x00000001
        /*1260*/ 	.word	0x00000001


	//----- nvinfo : EIATTR_CRS_STACK_SIZE
	.align		4
.L_791:
        /*1264*/ 	.byte	0x04, 0x1e
        /*1266*/ 	.short	(.L_793 - .L_792)
.L_792:
        /*1268*/ 	.word	0x00000000


	//----- nvinfo : EIATTR_CBANK_PARAM_SIZE
	.align		4
.L_793:
        /*126c*/ 	.byte	0x03, 0x19
        /*126e*/ 	.short	0x0af0


	//----- nvinfo : EIATTR_PARAM_CBANK
	.align		4
        /*1270*/ 	.byte	0x04, 0x0a
        /*1272*/ 	.short	(.L_795 - .L_794)
	.align		4
.L_794:
        /*1274*/ 	.word	index@(.nv.constant0._ZN7cutlass13device_kernelIN5flash11enable_sm90INS1_16FlashAttnFwdSm90INS1_25CollectiveMainloopFwdSm90ILi2EN4cute5tupleIJNS5_1CILi1EEES8_S8_EEENS6_IJNS7_ILi128EEENS7_ILi160EEENS7_ILi192EEEEEELi192ENS_12float_e4m3_tEfNS_4arch4Sm90ELb0ELb1ELb0ELb1ELb0ELb1ELb0ELb1ELb1ELb1ELb0ELb0EEENS1_21CollectiveEpilogueFwdINS6_IJSA_SC_SB_EEES9_NS_10bfloat16_tESG_Li256ELb1ELb1ELb0ELb1EEENS1_36VarlenDynamicPersistentTileSchedulerILi128ELi160ELi256ELi128ELb0ELb1ELb1ELb1ELb0ELb1EEEEEEEEEvNT_6ParamsE)
        /*1278*/ 	.short	0x0210
        /*127a*/ 	.short	0x0af0


	//----- nvinfo : EIATTR_SW_WAR
	.align		4
.L_795:
        /*127c*/ 	.byte	0x04, 0x36
        /*127e*/ 	.short	(.L_797 - .L_796)
.L_796:
        /*1280*/ 	.word	0x00000008
.L_797:


//--------------------- .nv.info._ZN7cutlass13device_kernelIN5flash11enable_sm90INS1_16FlashAttnFwdSm90INS1_25CollectiveMainloopFwdSm90ILi2EN4cute5tupleIJNS5_1CILi1EEES8_S8_EEENS6_IJNS7_ILi128EEENS7_ILi160EEENS7_ILi192EEEEEELi192ENS_12float_e4m3_tEfNS_4arch4Sm90ELb1ELb0ELb0ELb0ELb0ELb0ELb0ELb1ELb1ELb1ELb0ELb0EEENS1_21CollectiveEpilogueFwdINS6_IJSA_SC_SB_EEES9_NS_10bfloat16_tESG_Li256ELb0ELb1ELb0ELb1EEENS1_30DynamicPersistentTileSchedulerILi256ELi128ELb0ELb1ELb1EEEEEEEEEvNT_6ParamsE --------------------------
	.section	.nv.info._ZN7cutlass13device_kernelIN5flash11enable_sm90INS1_16FlashAttnFwdSm90INS1_25CollectiveMainloopFwdSm90ILi2EN4cute5tupleIJNS5_1CILi1EEES8_S8_EEENS6_IJNS7_ILi128EEENS7_ILi160EEENS7_ILi192EEEEEELi192ENS_12float_e4m3_tEfNS_4arch4Sm90ELb1ELb0ELb0ELb0ELb0ELb0ELb0ELb1ELb1ELb1ELb0ELb0EEENS1_21CollectiveEpilogueFwdINS6_IJSA_SC_SB_EEES9_NS_10bfloat16_tESG_Li256ELb0ELb1ELb0ELb1EEENS1_30DynamicPersistentTileSchedulerILi256ELi128ELb0ELb1ELb1EEEEEEEEEvNT_6ParamsE,"",@"SHT_CUDA_INFO"
	.sectionflags	@""
	.align	4


	//----- nvinfo : EIATTR_CUDA_API_VERSION
	.align		4
        /*0000*/ 	.byte	0x04, 0x37
        /*0002*/ 	.short	(.L_799 - .L_798)
.L_798:
        /*0004*/ 	.word	0x00000082


	//----- nvinfo : EIATTR_KPARAM_INFO
	.align		4
.L_799:
        /*0008*/ 	.byte	0x04, 0x17
        /*000a*/ 	.short	(.L_801 - .L_800)
.L_800:
        /*000c*/ 	.word	0x00000000
        /*0010*/ 	.short	0x0000
        /*0012*/ 	.short	0x0070
        /*0014*/ 	.byte	0x00, 0xf0, 0x01, 0x2a


	//----- nvinfo : EIATTR_SPARSE_MMA_MASK
	.align		4
.L_801:
        /*0018*/ 	.byte	0x03, 0x50
        /*001a*/ 	.short	0x0000


	//----- nvinfo : EIATTR_MAXREG_COUNT
	.align		4
        /*001c*/ 	.byte	0x03, 0x1b
        /*001e*/ 	.short	0x00a8


	//----- nvinfo : EIATTR_NUM_BARRIERS
	.align		4
        /*0020*/ 	.byte	0x02, 0x4c
        /*0022*/ 	.byte	0x10
	.zero		1


	//----- nvinfo : EIATTR_EXTERNS
	.align		4
        /*0024*/ 	.byte	0x04, 0x0f
        /*0026*/ 	.short	(.L_803 - .L_802)


	//   ....[0]....
	.align		4
.L_802:
        /*0028*/ 	.word	index@(__assertfail)


	//----- nvinfo : EIATTR_ANNOTATIONS
	.align		4
.L_803:
        /*002c*/ 	.byte	0x04, 0x55
        /*002e*/ 	.short	(.L_805 - .L_804)


	//   ....[0]....
.L_804:
        /* <DEDUP_REMOVED lines=31> */


	//----- nvinfo : EIATTR_MERCURY_ISA_VERSION
	.align		4
.L_805:
        /*0208*/ 	.byte	0x03, 0x5f
        /*020a*/ 	.short	0x0101


	//----- nvinfo : EIATTR_INT_WARP_WIDE_INSTR_OFFSETS
	.align		4
        /*020c*/ 	.byte	0x04, 0x31
        /*020e*/ 	.short	(.L_807 - .L_806)


	//   ....[0]....
.L_806:
        /*0210*/ 	.word	0x00000130


	//   ....[1]....
        /*0214*/ 	.word	0x00000170


	//   ....[2]....
        /*0218*/ 	.word	0x000001e0


	//   ....[3]....
        /*021c*/ 	.word	0x0000fa50


	//   ....[4]....
        /*0220*/ 	.word	0x0000fae0


	//   ....[5]....
        /*0224*/ 	.word	0x00012c40


	//   ....[6]....
        /*0228*/ 	.word	0x00012cd0


	//----- nvinfo : EIATTR_COOP_GROUP_MASK_REGIDS
	.align		4
.L_807:
        /*022c*/ 	.byte	0x04, 0x29
        /*022e*/ 	.short	(.L_809 - .L_808)


	//   ....[0]....
.L_808:
        /*0230*/ 	.word	0xffffffff


	//   ....[1]....
        /*0234*/ 	.word	0xffffffff


	//   ....[2]....
        /*0238*/ 	.word	0xffffffff


	//   ....[3]....
        /*023c*/ 	.word	0xffffffff


	//   ....[4]....
        /*0240*/ 	.word	0xffffffff


	//   ....[5]....
        /*0244*/ 	.word	0xffffffff


	//   ....[6]....
        /*0248*/ 	.word	0xffffffff


	//   ....[7]....
        /*024c*/ 	.word	0xffffffff


	//   ....[8]....
        /*0250*/ 	.word	0xffffffff


	//   ....[9]....
        /*0254*/ 	.word	0xffffffff


	//   ....[10]....
        /*0258*/ 	.word	0xffffffff


	//   ....[11]....
        /*025c*/ 	.word	0xffffffff


	//   ....[12]....
        /*0260*/ 	.word	0xffffffff


	//   ....[13]....
        /*0264*/ 	.word	0xffffffff


	//   ....[14]....
        /*0268*/ 	.word	0xffffffff


	//   ....[15]....
        /*026c*/ 	.word	0xffffffff


	//   ....[16]....
        /*0270*/ 	.word	0xffffffff


	//   ....[17]....
        /*0274*/ 	.word	0xffffffff


	//   ....[18]....
        /*0278*/ 	.word	0xffffffff


	//   ....[19]....
        /*027c*/ 	.word	0xffffffff


	//   ....[20]....
        /*0280*/ 	.word	0xffffffff


	//   ....[21]....
        /*0284*/ 	.word	0xffffffff


	//   ....[22]....
        /*0288*/ 	.word	0xffffffff


	//   ....[23]....
        /*028c*/ 	.word	0xffffffff


	//   ....[24]....
        /*0290*/ 	.word	0xffffffff


	//   ....[25]....
        /*0294*/ 	.word	0xffffffff


	//   ....[26]....
        /*0298*/ 	.word	0xffffffff


	//   ....[27]....
        /*029c*/ 	.word	0xffffffff


	//   ....[28]....
        /*02a0*/ 	.word	0xffffffff


	//   ....[29]....
        /*02a4*/ 	.word	0xffffffff


	//   ....[30]....
        /*02a8*/ 	.word	0xffffffff


	//   ....[31]....
        /*02ac*/ 	.word	0xffffffff


	//   ....[32]....
        /*02b0*/ 	.word	0xffffffff


	//   ....[33]....
        /*02b4*/ 	.word	0xffffffff


	//   ....[34]....
        /*02b8*/ 	.word	0xffffffff


	//   ....[35]....
        /*02bc*/ 	.word	0xffffffff


	//   ....[36]....
        /*02c0*/ 	.word	0xffffffff


	//   ....[37]....
        /*02c4*/ 	.word	0xffffffff


	//   ....[38]....
        /*02c8*/ 	.word	0xffffffff


	//   ....[39]....
        /*02cc*/ 	.word	0xffffffff


	//   ....[40]....
        /*02d0*/ 	.word	0xffffffff


	//   ....[41]....
        /*02d4*/ 	.word	0xffffffff


	//   ....[42]....
        /*02d8*/ 	.word	0xffffffff


	//   ....[43]....
        /*02dc*/ 	.word	0xffffffff


	//   ....[44]....
        /*02e0*/ 	.word	0xffffffff


	//   ....[45]....
        /*02e4*/ 	.word	0xffffffff


	//   ....[46]....
        /*02e8*/ 	.word	0xffffffff


	//   ....[47]....
        /*02ec*/ 	.word	0xffffffff


	//   ....[48]....
        /*02f0*/ 	.word	0xffffffff


	//   ....[49]....
        /*02f4*/ 	.word	0xffffffff


	//   ....[50]....
        /*02f8*/ 	.word	0xffffffff


	//   ....[51]....
        /*02fc*/ 	.word	0xffffffff


	//   ....[52]....
        /*0300*/ 	.word	0xffffffff


	//   ....[53]....
        /*0304*/ 	.word	0xffffffff


	//   ....[54]....
        /*0308*/ 	.word	0xffffffff


	//   ....[55]....
        /*030c*/ 	.word	0xffffffff


	//   ....[56]....
        /*0310*/ 	.word	0xffffffff


	//   ....[57]....
        /*0314*/ 	.word	0xffffffff


	//   ....[58]....
        /*0318*/ 	.word	0xffffffff


	//   ....[59]....
        /*031c*/ 	.word	0xffffffff


	//   ....[60]....
        /*0320*/ 	.word	0xffffffff


	//   ....[61]....
        /*0324*/ 	.word	0xffffffff


	//   ....[62]....
        /*0328*/ 	.word	0xffffffff


	//   ....[63]....
        /*032c*/ 	.word	0xffffffff


	//   ....[64]....
        /*0330*/ 	.word	0xffffffff


	//   ....[65]....
        /*0334*/ 	.word	0xffffffff


	//   ....[66]....
        /*0338*/ 	.word	0xffffffff


	//   ....[67]....
        /*033c*/ 	.word	0xffffffff


	//   ....[68]....
        /*0340*/ 	.word	0xffffffff


	//   ....[69]....
        /*0344*/ 	.word	0xffffffff


	//   ....[70]....
        /*0348*/ 	.word	0xffffffff


	//   ....[71]....
        /*034c*/ 	.word	0xffffffff


	//   ....[72]....
        /*0350*/ 	.word	0xffffffff


	//   ....[73]....
        /*0354*/ 	.word	0xffffffff


	//   ....[74]....
        /*0358*/ 	.word	0xffffffff


	//   ....[75]....
        /*035c*/ 	.word	0xffffffff


	//   ....[76]....
        /*0360*/ 	.word	0xffffffff


	//   ....[77]....
        /*0364*/ 	.word	0xffffffff


	//   ....[78]....
        /*0368*/ 	.word	0xffffffff


	//   ....[79]....
        /*036c*/ 	.word	0xffffffff


	//   ....[80]....
        /*0370*/ 	.word	0xffffffff


	//   ....[81]....
        /*0374*/ 	.word	0xffffffff


	//   ....[82]....
        /*0378*/ 	.word	0xffffffff


	//   ....[83]....
        /*037c*/ 	.word	0xffffffff


	//   ....[84]....
        /*0380*/ 	.word	0xffffffff


	//   ....[85]....
        /*0384*/ 	.word	0xffffffff


	//   ....[86]....
        /*0388*/ 	.word	0xffffffff


	//   ....[87]....
        /*038c*/ 	.word	0xffffffff


	//   ....[88]....
        /*0390*/ 	.word	0xffffffff


	//   ....[89]....
        /*0394*/ 	.word	0xffffffff


	//   ....[90]....
        /*0398*/ 	.word	0xffffffff


	//   ....[91]....
        /*039c*/ 	.word	0xffffffff


	//   ....[92]....
        /*03a0*/ 	.word	0xffffffff


	//   ....[93]....
        /*03a4*/ 	.word	0xffffffff


	//   ....[94]....
        /*03a8*/ 	.word	0xffffffff


	//   ....[95]....
        /*03ac*/ 	.word	0xffffffff


	//   ....[96]....
        /*03b0*/ 	.word	0xffffffff


	//   ....[97]....
        /*03b4*/ 	.word	0xffffffff


	//   ....[98]....
        /*03b8*/ 	.word	0xffffffff


	//   ....[99]....
        /*03bc*/ 	.word	0xffffffff


	//   ....[100]....
        /*03c0*/ 	.word	0xffffffff


	//   ....[101]....
        /*03c4*/ 	.word	0xffffffff


	//   ....[102]....
        /*03c8*/ 	.word	0xffffffff


	//   ....[103]....
        /*03cc*/ 	.word	0xffffffff


	//   ....[104]....
        /*03d0*/ 	.word	0xffffffff


	//   ....[105]....
        /*03d4*/ 	.word	0xffffffff


	//   ....[106]....
        /*03d8*/ 	.word	0xffffffff


	//   ....[107]....
        /*03dc*/ 	.word	0xffffffff


	//   ....[108]....
        /*03e0*/ 	.word	0x0500000f


	//   ....[109]....
        /*03e4*/ 	.word	0x0500000f


	//   ....[110]....
        /*03e8*/ 	.word	0x0500000f


	//   ....[111]....
        /*03ec*/ 	.word	0x0500000f


	//   ....[112]....
        /*03f0*/ 	.word	0x0500000f


	//   ....[113]....
        /*03f4*/ 	.word	0x0500000f


	//   ....[114]....
        /*03f8*/ 	.word	0x0500000f


	//   ....[115]....
        /*03fc*/ 	.word	0x0500000f


	//   ....[116]....
        /*0400*/ 	.word	0x0500000f


	//   ....[117]....
        /*0404*/ 	.word	0x0500000f


	//----- nvinfo : EIATTR_COOP_GROUP_INSTR_OFFSETS
	.align		4
.L_809:
        /*0408*/ 	.byte	0x04, 0x28
        /*040a*/ 	.short	(.L_811 - .L_810)


	//   ....[0]....
.L_810:
        /*040c*/ 	.word	0x00000070


	//   ....[1]....
        /*0410*/ 	.word	0x00000140


	//   ....[2]....
        /*0414*/ 	.word	0x00000190


	//   ....[3]....
        /*0418*/ 	.word	0x000003c0


	//   ....[4]....
        /*041c*/ 	.word	0x00000520


	//   ....[5]....
        /*0420*/ 	.word	0x00000640


	//   ....[6]....
        /*0424*/ 	.word	0x000007a0


	//   ....[7]....
        /*0428*/ 	.word	0x00001880


	//   ....[8]....
        /*042c*/ 	.word	0x00002700


	//   ....[9]....
        /*0430*/ 	.word	0x00002c30


	//   ....[10]....
        /*0434*/ 	.word	0x00003210


	//   ....[11]....
        /*0438*/ 	.word	0x000032d0


	//   ....[12]....
        /*043c*/ 	.word	0x00003e20


	//   ....[13]....
        /*0440*/ 	.word	0x00003ef0


	//   ....[14]....
        /*0444*/ 	.word	0x00005d80


	//   ....[15]....
        /*0448*/ 	.word	0x00005da0


	//   ....[16]....
        /*044c*/ 	.word	0x00006630


	//   ....[17]....
        /*0450*/ 	.word	0x00006730


	//   ....[18]....
        /*0454*/ 	.word	0x00007210


	//   ....[19]....
        /*0458*/ 	.word	0x00007270


	//   ....[20]....
        /*045c*/ 	.word	0x00009c80


	//   ....[21]....
        /*0460*/ 	.word	0x00009c90


	//   ....[22]....
        /*0464*/ 	.word	0x00009cc0


	//   ....[23]....
        /*0468*/ 	.word	0x00009cd0


	//   ....[24]....
        /*046c*/ 	.word	0x0000bb90


	//   ....[25]....
        /*0470*/ 	.word	0x0000bba0


	//   ....[26]....
        /*0474*/ 	.word	0x0000bbd0


	//   ....[27]....
        /*0478*/ 	.word	0x0000bbe0


	//   ....[28]....
        /*047c*/ 	.word	0x0000d450


	//   ....[29]....
        /*0480*/ 	.word	0x0000d480


	//   ....[30]....
        /*0484*/ 	.word	0x0000d4b0


	//   ....[31]....
        /*0488*/ 	.word	0x0000d4e0


	//   ....[32]....
        /*048c*/ 	.word	0x0000d510


	//   ....[33]....
        /*0490*/ 	.word	0x0000d540


	//   ....[34]....
        /*0494*/ 	.word	0x0000d570


	//   ....[35]....
        /*0498*/ 	.word	0x0000d5b0


	//   ....[36]....
        /*049c*/ 	.word	0x0000d5d0


	//   ....[37]....
        /*04a0*/ 	.word	0x0000d600


	//   ....[38]....
        /*04a4*/ 	.word	0x0000d630


	//   ....[39]....
        /*04a8*/ 	.word	0x0000d660


	//   ....[40]....
        /*04ac*/ 	.word	0x0000d690


	//   ....[41]....
        /*04b0*/ 	.word	0x0000d6a0


	//   ....[42]....
        /*04b4*/ 	.word	0x0000d6b0


	//   ....[43]....
        /*04b8*/ 	.word	0x0000d6c0


	//   ....[44]....
        /*04bc*/ 	.word	0x0000d6e0


	//   ....[45]....
        /*04c0*/ 	.word	0x0000d6f0


	//   ....[46]....
        /*04c4*/ 	.word	0x0000d700


	//   ....[47]....
        /*04c8*/ 	.word	0x0000d730


	//   ....[48]....
        /*04cc*/ 	.word	0x0000d760


	//   ....[49]....
        /*04d0*/ 	.word	0x0000d770


	//   ....[50]....
        /*04d4*/ 	.word	0x0000d780


	//   ....[51]....
        /*04d8*/ 	.word	0x0000d790


	//   ....[52]....
        /*04dc*/ 	.word	0x0000d7a0


	//   ....[53]....
        /*04e0*/ 	.word	0x0000d7c0


	//   ....[54]....
        /*04e4*/ 	.word	0x0000d7d0


	//   ....[55]....
        /*04e8*/ 	.word	0x0000d7e0


	//   ....[56]....
        /*04ec*/ 	.word	0x0000d7f0


	//   ....[57]....
        /*04f0*/ 	.word	0x0000d800


	//   ....[58]....
        /*04f4*/ 	.word	0x0000d810


	//   ....[59]....
        /*04f8*/ 	.word	0x0000d820


	//   ....[60]....
        /*04fc*/ 	.word	0x0000d830


	//   ....[61]....
        /*0500*/ 	.word	0x0000d840


	//   ....[62]....
        /*0504*/ 	.word	0x0000d850


	//   ....[63]....
        /*0508*/ 	.word	0x0000d860


	//   ....[64]....
        /*050c*/ 	.word	0x0000d870


	//   ....[65]....
        /*0510*/ 	.word	0x0000d880


	//   ....[66]....
        /*0514*/ 	.word	0x0000d890


	//   ....[67]....
        /*0518*/ 	.word	0x0000d8a0


	//   ....[68]....
        /*051c*/ 	.word	0x0000d8b0


	//   ....[69]....
        /*0520*/ 	.word	0x0000d8c0


	//   ....[70]....
        /*0524*/ 	.word	0x0000d8d0


	//   ....[71]....
        /*0528*/ 	.word	0x0000d8e0


	//   ....[72]....
        /*052c*/ 	.word	0x0000d8f0


	//   ....[73]....
        /*0530*/ 	.word	0x0000d900


	//   ....[74]....
        /*0534*/ 	.word	0x0000d910


	//   ....[75]....
        /*0538*/ 	.word	0x0000d920


	//   ....[76]....
        /*053c*/ 	.word	0x0000dc30


	//   ....[77]....
        /*0540*/ 	.word	0x0000dc60


	//   ....[78]....
        /*0544*/ 	.word	0x0000dc90


	//   ....[79]....
        /*0548*/ 	.word	0x0000dcc0


	//   ....[80]....
        /*054c*/ 	.word	0x0000e1e0


	//   ....[81]....
        /*0550*/ 	.word	0x0000e210


	//   ....[82]....
        /*0554*/ 	.word	0x0000e310


	//   ....[83]....
        /*0558*/ 	.word	0x0000e330


	//   ....[84]....
        /*055c*/ 	.word	0x0000e430


	//   ....[85]....
        /*0560*/ 	.word	0x0000e450


	//   ....[86]....
        /*0564*/ 	.word	0x0000e560


	//   ....[87]....
        /*0568*/ 	.word	0x0000e580


	//   ....[88]....
        /*056c*/ 	.word	0x0000ec60


	//   ....[89]....
        /*0570*/ 	.word	0x0000ec80


	//   ....[90]....
        /*0574*/ 	.word	0x0000ed80


	//   ....[91]....
        /*0578*/ 	.word	0x0000eda0


	//   ....[92]....
        /*057c*/ 	.word	0x0000eea0


	//   ....[93]....
        /*0580*/ 	.word	0x0000eec0


	//   ....[94]....
        /*0584*/ 	.word	0x0000efd0


	//   ....[95]....
        /*0588*/ 	.word	0x0000eff0


	//   ....[96]....
        /*058c*/ 	.word	0x0000f190


	//   ....[97]....
        /*0590*/ 	.word	0x00010230


	//   ....[98]....
        /*0594*/ 	.word	0x00010f30


	//   ....[99]....
        /*0598*/ 	.word	0x00010f60


	//   ....[100]....
        /*059c*/ 	.word	0x00011030


	//   ....[101]....
        /*05a0*/ 	.word	0x00011040


	//   ....[102]....
        /*05a4*/ 	.word	0x000110d0


	//   ....[103]....
        /*05a8*/ 	.word	0x000110e0


	//   ....[104]....
        /*05ac*/ 	.word	0x000110f0


	//   ....[105]....
        /*05b0*/ 	.word	0x00011100


	//   ....[106]....
        /*05b4*/ 	.word	0x00013ba0


	//   ....[107]....
        /*05b8*/ 	.word	0x00013d40


	//   ....[108]....
        /*05bc*/ 	.word	0x00014340


	//   ....[109]....
        /*05c0*/ 	.word	0x000144f0


	//   ....[110]....
        /*05c4*/ 	.word	0x00014550


	//   ....[111]....
        /*05c8*/ 	.word	0x000145e0


	//   ....[112]....
        /*05cc*/ 	.word	0x000146e0


	//   ....[113]....
        /*05d0*/ 	.word	0x00014740


	//   ....[114]....
        /*05d4*/ 	.word	0x00014840


	//   ....[115]....
        /*05d8*/ 	.word	0x000148a0


	//   ....[116]....
        /*05dc*/ 	.word	0x00014980


	//   ....[117]....
        /*05e0*/ 	.word	0x00014cd0


	//----- nvinfo : EIATTR_REG_RECONFIG
	.align		4
.L_811:
        /*05e4*/ 	.byte	0x01, 0x54
	.zero		2


	//----- nvinfo : EIATTR_SYSCALL_OFFSETS
	.align		4
        /*05e8*/ 	.byte	0x04, 0x46
        /*05ea*/ 	.short	(.L_813 - .L_812)


	//   ....[0]....
.L_812:
        /*05ec*/ 	.word	0x00001a60


	//   ....[1]....
        /*05f0*/ 	.word	0x0000fc50


	//   ....[2]....
        /*05f4*/ 	.word	0x0000fde0


	//   ....[3]....
        /*05f8*/ 	.word	0x0000ff30


	//   ....[4]....
        /*05fc*/ 	.word	0x00010070


	//   ....[5]....
        /*0600*/ 	.word	0x00010b10


	//----- nvinfo : EIATTR_MBARRIER_INSTR_OFFSETS
	.align		4
.L_813:
        /*0604*/ 	.byte	0x04, 0x39
        /*0606*/ 	.short	(.L_815 - .L_814)


	//   ....[0]....
.L_814:
        /*0608*/ 	.word	0x00000270
        /*060c*/ 	.word	0x000000ff
        /*0610*/ 	.word	0x00033400
        /*0614*/ 	.short	0x0100
        /*0616*/ 	.byte	0x08
	.zero		1


	//   ....[1]....
        /*0618*/ 	.word	0x00000280
        /*061c*/ 	.word	0x000000ff
        /*0620*/ 	.word	0x00033420
        /*0624*/ 	.short	0x0100
        /*0626*/ 	.byte	0x08
	.zero		1


	//   ....[2]....
        /*0628*/ 	.word	0x00000370
        /*062c*/ 	.word	0x000000ff
        /*0630*/ 	.word	0x00033430
        /*0634*/ 	.short	0x0100
        /*0636*/ 	.byte	0x08
	.zero		1


	//   ....[3]....
        /*0638*/ 	.word	0x00000380
        /*063c*/ 	.word	0x000000ff
        /*0640*/ 	.word	0x00033440
        /*0644*/ 	.short	0x0100
        /*0646*/ 	.byte	0x08
	.zero		1


	//   ....[4]....
        /*0648*/ 	.word	0x00000390
        /*064c*/ 	.word	0x000000ff
        /*0650*/ 	.word	0x00033438
        /*0654*/ 	.short	0x0100
        /*0656*/ 	.byte	0x08
	.zero		1


	//   ....[5]....
        /*0658*/ 	.word	0x000003a0
        /*065c*/ 	.word	0x000000ff
        /*0660*/ 	.word	0x00033448
        /*0664*/ 	.short	0x0100
        /*0666*/ 	.byte	0x08
	.zero		1


	//   ....[6]....
        /*0668*/ 	.word	0x000004d0
        /*066c*/ 	.word	0x000000ff
        /*0670*/ 	.word	0x00033450
        /*0674*/ 	.short	0x0100
        /*0676*/ 	.byte	0x08
	.zero		1


	//   ....[7]....
        /*0678*/ 	.word	0x000004e0
        /*067c*/ 	.word	0x000000ff
        /*0680*/ 	.word	0x00033460
        /*0684*/ 	.short	0x0100
        /*0686*/ 	.byte	0x08
	.zero		1


	//   ....[8]....
        /*0688*/ 	.word	0x000004f0
        /*068c*/ 	.word	0x000000ff
        /*0690*/ 	.word	0x00033458
        /*0694*/ 	.short	0x0100
        /*0696*/ 	.byte	0x08
	.zero		1


	//   ....[9]....
        /*0698*/ 	.word	0x00000500
        /*069c*/ 	.word	0x000000ff
        /*06a0*/ 	.word	0x00033468
        /*06a4*/ 	.short	0x0100
        /*06a6*/ 	.byte	0x08
	.zero		1


	//   ....[10]....
        /*06a8*/ 	.word	0x000005f0
        /*06ac*/ 	.word	0x000000ff
        /*06b0*/ 	.word	0x00033470
        /*06b4*/ 	.short	0x0100
        /*06b6*/ 	.byte	0x06
	.zero		1


	//   ....[11]....
        /*06b8*/ 	.word	0x00000600
        /*06bc*/ 	.word	0x000000ff
        /*06c0*/ 	.word	0x00033480
        /*06c4*/ 	.short	0x0100
        /*06c6*/ 	.byte	0x06
	.zero		1


	//   ....[12]....
        /*06c8*/ 	.word	0x00000610
        /*06cc*/ 	.word	0x000000ff
        /*06d0*/ 	.word	0x00033478
        /*06d4*/ 	.short	0x0100
        /*06d6*/ 	.byte	0x06
	.zero		1


	//   ....[13]....
        /*06d8*/ 	.word	0x00000620
        /*06dc*/ 	.word	0x000000ff
        /*06e0*/ 	.word	0x00033488
        /*06e4*/ 	.short	0x0100
        /*06e6*/ 	.byte	0x06
	.zero		1


	//   ....[14]....
        /*06e8*/ 	.word	0x00000750
        /*06ec*/ 	.word	0x000000ff
        /*06f0*/ 	.word	0x00033490
        /*06f4*/ 	.short	0x0100
        /*06f6*/ 	.byte	0x08
	.zero		1


	//   ....[15]....
        /*06f8*/ 	.word	0x00000760
        /*06fc*/ 	.word	0x000000ff
        /*0700*/ 	.word	0x000334a0
        /*0704*/ 	.short	0x0100
        /*0706*/ 	.byte	0x08
	.zero		1


	//   ....[16]....
        /*0708*/ 	.word	0x00000770
        /*070c*/ 	.word	0x000000ff
        /*0710*/ 	.word	0x00033498
        /*0714*/ 	.short	0x0100
        /*0716*/ 	.byte	0x08
	.zero		1


	//   ....[17]....
        /*0718*/ 	.word	0x00000780
        /*071c*/ 	.word	0x000000ff
        /*0720*/ 	.word	0x000334a8
        /*0724*/ 	.short	0x0100
        /*0726*/ 	.byte	0x08
	.zero		1


	//   ....[18]....
        /*0728*/ 	.word	0x000008b0
        /*072c*/ 	.word	0x000000ff
        /*0730*/ 	.word	0x000334b0
        /*0734*/ 	.short	0x0100
        /*0736*/ 	.byte	0x08
	.zero		1


	//   ....[19]....
        /*0738*/ 	.word	0x000008c0
        /*073c*/ 	.word	0x000000ff
        /*0740*/ 	.word	0x000334c0
        /*0744*/ 	.short	0x0100
        /*0746*/ 	.byte	0x08
	.zero		1


	//   ....[20]....
        /*0748*/ 	.word	0x000008d0
        /*074c*/ 	.word	0x000000ff
        /*0750*/ 	.word	0x000334b8
        /*0754*/ 	.short	0x0100
        /*0756*/ 	.byte	0x08
	.zero		1


	//   ....[21]....
        /*0758*/ 	.word	0x000008e0
        /*075c*/ 	.word	0x000000ff
        /*0760*/ 	.word	0x000334c8
        /*0764*/ 	.short	0x0100
        /*0766*/ 	.byte	0x08
	.zero		1


	//   ....[22]....
        /*0768*/ 	.word	0x00001ae0
        /*076c*/ 	.word	0x000000ff
        /*0770*/ 	.word	0x00033400
        /*0774*/ 	.short	0x010a
        /*0776*/ 	.byte	0x29
	.zero		1


	//   ....[23]....
        /*0778*/ 	.word	0x00001b60
        /*077c*/ 	.word	0x00000002
        /*0780*/ 	.word	0x00033430
        /*0784*/ 	.short	0x010a
        /*0786*/ 	.byte	0x3f
	.zero		1


	//   ....[24]....
        /*0788*/ 	.word	0x00001bc0
        /*078c*/ 	.word	0x00000002
        /*0790*/ 	.word	0x00033430
        /*0794*/ 	.short	0x010a
        /*0796*/ 	.byte	0x3f
	.zero		1


	//   ....[25]....
        /*0798*/ 	.word	0x00003070
        /*079c*/ 	.word	0x00000002
        /*07a0*/ 	.word	0x00000000
        /*07a4*/ 	.short	0x0101
        /*07a6*/ 	.byte	0x3f
	.zero		1


	//   ....[26]....
        /*07a8*/ 	.word	0x00004fa0
        /*07ac*/ 	.word	0x000000ff
        /*07b0*/ 	.word	0x00033430
        /*07b4*/ 	.short	0x010a
        /*07b6*/ 	.byte	0x06
	.zero		1


	//   ....[27]....
        /*07b8*/ 	.word	0x00004fe0
        /*07bc*/ 	.word	0x000000ff
        /*07c0*/ 	.word	0x00033430
        /*07c4*/ 	.short	0x010a
        /*07c6*/ 	.byte	0x06
	.zero		1


	//   ....[28]....
        /*07c8*/ 	.word	0x00005c20
        /*07cc*/ 	.word	0x000000ff
        /*07d0*/ 	.word	0x00033450
        /*07d4*/ 	.short	0x010a
        /*07d6*/ 	.byte	0x06
	.zero		1


	//   ....[29]....
        /*07d8*/ 	.word	0x00005c60
        /*07dc*/ 	.word	0x000000ff
        /*07e0*/ 	.word	0x00033450
        /*07e4*/ 	.short	0x010a
        /*07e6*/ 	.byte	0x06
	.zero		1


	//   ....[30]....
        /*07e8*/ 	.word	0x00007ed0
        /*07ec*/ 	.word	0x00000002
        /*07f0*/ 	.word	0x00000000
        /*07f4*/ 	.short	0x0101
        /*07f6*/ 	.byte	0x3f
	.zero		1


	//   ....[31]....
        /*07f8*/ 	.word	0x000080c0
        /*07fc*/ 	.word	0x000000ff
        /*0800*/ 	.word	0x00000000
        /*0804*/ 	.short	0x0101
        /*0806*/ 	.byte	0x06
	.zero		1


	//   ....[32]....
        /*0808*/ 	.word	0x000089f0
        /*080c*/ 	.word	0x000000ff
        /*0810*/ 	.word	0x00033430
        /*0814*/ 	.short	0x010a
        /*0816*/ 	.byte	0x06
	.zero		1


	//   ....[33]....
        /*0818*/ 	.word	0x00008a30
        /*081c*/ 	.word	0x000000ff
        /*0820*/ 	.word	0x00033430
        /*0824*/ 	.short	0x010a
        /*0826*/ 	.byte	0x06
	.zero		1


	//   ....[34]....
        /*0828*/ 	.word	0x00009640
        /*082c*/ 	.word	0x000000ff
        /*0830*/ 	.word	0x00033450
        /*0834*/ 	.short	0x010a
        /*0836*/ 	.byte	0x06
	.zero		1


	//   ....[35]....
        /*0838*/ 	.word	0x00009680
        /*083c*/ 	.word	0x000000ff
        /*0840*/ 	.word	0x00033450
        /*0844*/ 	.short	0x010a
        /*0846*/ 	.byte	0x06
	.zero		1


	//   ....[36]....
        /*0848*/ 	.word	0x0000ad60
        /*084c*/ 	.word	0x00000002
        /*0850*/ 	.word	0x00000000
        /*0854*/ 	.short	0x0101
        /*0856*/ 	.byte	0x3f
	.zero		1


	//   ....[37]....
        /*0858*/ 	.word	0x0000af70
        /*085c*/ 	.word	0x000000ff
        /*0860*/ 	.word	0x00000000
        /*0864*/ 	.short	0x0101
        /*0866*/ 	.byte	0x06
	.zero		1


	//   ....[38]....
        /*0868*/ 	.word	0x0000b7f0
        /*086c*/ 	.word	0x000000ff
        /*0870*/ 	.word	0x00033450
        /*0874*/ 	.short	0x010a
        /*0876*/ 	.byte	0x09
	.zero		1


	//   ....[39]....
        /*0878*/ 	.word	0x0000b830
        /*087c*/ 	.word	0x000000ff
        /*0880*/ 	.word	0x00033450
        /*0884*/ 	.short	0x010a
        /*0886*/ 	.byte	0x09
	.zero		1


	//   ....[40]....
        /*0888*/ 	.word	0x0000bf70
        /*088c*/ 	.word	0x000000ff
        /*0890*/ 	.word	0x00000000
        /*0894*/ 	.short	0x0101
        /*0896*/ 	.byte	0x04
	.zero		1


	//   ....[41]....
        /*0898*/ 	.word	0x0000e1d0
        /*089c*/ 	.word	0x00000000
        /*08a0*/ 	.word	0x00000000
        /*08a4*/ 	.short	0x0101
        /*08a6*/ 	.byte	0x3f
	.zero		1


	//   ....[42]....
        /*08a8*/ 	.word	0x000104a0
        /*08ac*/ 	.word	0x00000004
        /*08b0*/ 	.word	0x00033480
        /*08b4*/ 	.short	0x010a
        /*08b6*/ 	.byte	0x3f
	.zero		1


	//   ....[43]....
        /*08b8*/ 	.word	0x00010710
        /*08bc*/ 	.word	0x00000004
        /*08c0*/ 	.word	0x00033440
        /*08c4*/ 	.short	0x010a
        /*08c6*/ 	.byte	0x3f
	.zero		1


	//   ....[44]....
        /*08c8*/ 	.word	0x00011240
        /*08cc*/ 	.word	0x00000011
        /*08d0*/ 	.word	0x00033400
        /*08d4*/ 	.short	0x0107
        /*08d6*/ 	.byte	0x3f
	.zero		1


	//   ....[45]....
        /*08d8*/ 	.word	0x00011340
        /*08dc*/ 	.word	0x00000011
        /*08e0*/ 	.word	0x00033400
        /*08e4*/ 	.short	0x0101
        /*08e6*/ 	.byte	0x3f
	.zero		1


	//   ....[46]....
        /*08e8*/ 	.word	0x00011360
        /*08ec*/ 	.word	0x00000011
        /*08f0*/ 	.word	0x00033420
        /*08f4*/ 	.short	0x010a
        /*08f6*/ 	.byte	0x3f
	.zero		1


	//   ....[47]....
        /*08f8*/ 	.word	0x00011670
        /*08fc*/ 	.word	0x00000006
        /*0900*/ 	.word	0x00033480
        /*0904*/ 	.short	0x010a
        /*0906*/ 	.byte	0x3f
	.zero		1


	//   ....[48]....
        /*0908*/ 	.word	0x00011ac0
        /*090c*/ 	.word	0x00000006
        /*0910*/ 	.word	0x00033440
        /*0914*/ 	.short	0x010a
        /*0916*/ 	.byte	0x3f
	.zero		1


	//   ....[49]....
        /*0918*/ 	.word	0x00011f70
        /*091c*/ 	.word	0x00000003
        /*0920*/ 	.word	0x00033470
        /*0924*/ 	.short	0x010a
        /*0926*/ 	.byte	0x3f
	.zero		1


	//   ....[50]....
        /*0928*/ 	.word	0x00011fe0
        /*092c*/ 	.word	0x00000003
        /*0930*/ 	.word	0x00033460
        /*0934*/ 	.short	0x010a
        /*0936*/ 	.byte	0x3f
	.zero		1


	//   ....[51]....
        /*0938*/ 	.word	0x00012b20
        /*093c*/ 	.word	0x00000003
        /*0940*/ 	.word	0x00033450
        /*0944*/ 	.short	0x0101
        /*0946*/ 	.byte	0x3f
	.zero		1


	//   ....[52]....
        /*0948*/ 	.word	0x00012ba0
        /*094c*/ 	.word	0x00000003
        /*0950*/ 	.word	0x00000000
        /*0954*/ 	.short	0x0101
        /*0956*/ 	.byte	0x3f
	.zero		1


	//   ....[53]....
        /*0958*/ 	.word	0x00012dd0
        /*095c*/ 	.word	0x00000000
        /*0960*/ 	.word	0x00033470
        /*0964*/ 	.short	0x010a
        /*0966*/ 	.byte	0x3f
	.zero		1


	//   ....[54]....
        /*0968*/ 	.word	0x00012e40
        /*096c*/ 	.word	0x00000000
        /*0970*/ 	.word	0x00033460
        /*0974*/ 	.short	0x010a
        /*0976*/ 	.byte	0x3f
	.zero		1


	//   ....[55]....
        /*0978*/ 	.word	0x000139b0
        /*097c*/ 	.word	0x00000000
        /*0980*/ 	.word	0x00033450
        /*0984*/ 	.short	0x0101
        /*0986*/ 	.byte	0x3f
	.zero		1


	//   ....[56]....
        /*0988*/ 	.word	0x00013a00
        /*098c*/ 	.word	0x00000002
        /*0990*/ 	.word	0x00000000
        /*0994*/ 	.short	0x0101
        /*0996*/ 	.byte	0x3f
	.zero		1


	//   ....[57]....
        /*0998*/ 	.word	0x00013cc0
        /*099c*/ 	.word	0x00000000
        /*09a0*/ 	.word	0x00033420
        /*09a4*/ 	.short	0x010a
        /*09a6*/ 	.byte	0x3f
	.zero		1


	//   ....[58]....
        /*09a8*/ 	.word	0x00013e80
        /*09ac*/ 	.word	0x00000006
        /*09b0*/ 	.word	0x00000000
        /*09b4*/ 	.short	0x010a
        /*09b6*/ 	.byte	0x3f
	.zero		1


	//   ....[59]....
        /*09b8*/ 	.word	0x00013ef0
        /*09bc*/ 	.word	0x00000007
        /*09c0*/ 	.word	0x00000000
        /*09c4*/ 	.short	0x010a
        /*09c6*/ 	.byte	0x3f
	.zero		1


	//   ....[60]....
        /*09c8*/ 	.word	0x00013f50
        /*09cc*/ 	.word	0x00000004
        /*09d0*/ 	.word	0x00033460
        /*09d4*/ 	.short	0x010a
        /*09d6*/ 	.byte	0x3f
	.zero		1


	//   ....[61]....
        /*09d8*/ 	.word	0x00013fa0
        /*09dc*/ 	.word	0x00000003
        /*09e0*/ 	.word	0x00033460
        /*09e4*/ 	.short	0x010a
        /*09e6*/ 	.byte	0x3f
	.zero		1


	//   ....[62]....
        /*09e8*/ 	.word	0x00013fe0
        /*09ec*/ 	.word	0x00000004
        /*09f0*/ 	.word	0x00033480
        /*09f4*/ 	.short	0x010a
        /*09f6*/ 	.byte	0x3f
	.zero		1


	//   ....[63]....
        /*09f8*/ 	.word	0x00014000
        /*09fc*/ 	.word	0x00000003
        /*0a00*/ 	.word	0x00033480
        /*0a04*/ 	.short	0x010a
        /*0a06*/ 	.byte	0x3f
	.zero		1


	//   ....[64]....
        /*0a08*/ 	.word	0x00014070
        /*0a0c*/ 	.word	0x00000003
        /*0a10*/ 	.word	0x00033400
        /*0a14*/ 	.short	0x010a
        /*0a16*/ 	.byte	0x3f
	.zero		1


	//   ....[65]....
        /*0a18*/ 	.word	0x000140c0
        /*0a1c*/ 	.word	0x00000002
        /*0a20*/ 	.word	0x00033430
        /*0a24*/ 	.short	0x010a
        /*0a26*/ 	.byte	0x3f
	.zero		1


	//   ....[66]....
        /*0a28*/ 	.word	0x00014120
        /*0a2c*/ 	.word	0x00000005
        /*0a30*/ 	.word	0x00033430
        /*0a34*/ 	.short	0x010a
        /*0a36*/ 	.byte	0x3f
	.zero		1


	//   ....[67]....
        /*0a38*/ 	.word	0x00014180
        /*0a3c*/ 	.word	0x00000005
        /*0a40*/ 	.word	0x00033450
        /*0a44*/ 	.short	0x010a
        /*0a46*/ 	.byte	0x3f
	.zero		1


	//   ....[68]....
        /*0a48*/ 	.word	0x000141e0
        /*0a4c*/ 	.word	0x00000009
        /*0a50*/ 	.word	0x00033430
        /*0a54*/ 	.short	0x010a
        /*0a56*/ 	.byte	0x3f
	.zero		1


	//   ....[69]....
        /*0a58*/ 	.word	0x00014240
        /*0a5c*/ 	.word	0x00000009
        /*0a60*/ 	.word	0x00033450
        /*0a64*/ 	.short	0x010a
        /*0a66*/ 	.byte	0x3f
	.zero		1


	//   ....[70]....
        /*0a68*/ 	.word	0x000142a0
        /*0a6c*/ 	.word	0x00000006
        /*0a70*/ 	.word	0x00033450
        /*0a74*/ 	.short	0x010a
        /*0a76*/ 	.byte	0x3f
	.zero		1


	//   ....[71]....
        /*0a78*/ 	.word	0x000143f0
        /*0a7c*/ 	.word	0x00000004
        /*0a80*/ 	.word	0x00033480
        /*0a84*/ 	.short	0x010a
        /*0a86*/ 	.byte	0x3f
	.zero		1


	//   ....[72]....
        /*0a88*/ 	.word	0x00014440
        /*0a8c*/ 	.word	0x00000004
        /*0a90*/ 	.word	0x00033440
        /*0a94*/ 	.short	0x010a
        /*0a96*/ 	.byte	0x3f
	.zero		1


	//   ....[73]....
        /*0a98*/ 	.word	0x000149c0
        /*0a9c*/ 	.word	0x00000011
        /*0aa0*/ 	.word	0x00033420
        /*0aa4*/ 	.short	0x010a
        /*0aa6*/ 	.byte	0x3f
	.zero		1


	//   ....[74]....
        /*0aa8*/ 	.word	0x00014a10
        /*0aac*/ 	.word	0x00000006
        /*0ab0*/ 	.word	0x00033480
        /*0ab4*/ 	.short	0x010a
        /*0ab6*/ 	.byte	0x3f
	.zero		1


	//   ....[75]....
        /*0ab8*/ 	.word	0x00014a60
        /*0abc*/ 	.word	0x00000006
        /*0ac0*/ 	.word	0x00033440
        /*0ac4*/ 	.short	0x010a
        /*0ac6*/ 	.byte	0x3f
	.zero		1


	//   ....[76]....
        /*0ac8*/ 	.word	0x00014ab0
        /*0acc*/ 	.word	0x00000003
        /*0ad0*/ 	.word	0x00033470
        /*0ad4*/ 	.short	0x010a
        /*0ad6*/ 	.byte	0x3f
	.zero		1


	//   ....[77]....
        /*0ad8*/ 	.word	0x00014b00
        /*0adc*/ 	.word	0x00000003
        /*0ae0*/ 	.word	0x00033460
        /*0ae4*/ 	.short	0x010a
        /*0ae6*/ 	.byte	0x3f
	.zero		1


	//   ....[78]....
        /*0ae8*/ 	.word	0x00014b50
        /*0aec*/ 	.word	0x00000000
        /*0af0*/ 	.word	0x00033470
        /*0af4*/ 	.short	0x010a
        /*0af6*/ 	.byte	0x3f
	.zero		1


	//   ....[79]....
        /*0af8*/ 	.word	0x00014ba0
        /*0afc*/ 	.word	0x00000000
        /*0b00*/ 	.word	0x00033460
        /*0b04*/ 	.short	0x010a
        /*0b06*/ 	.byte	0x3f
	.zero		1


	//   ....[80]....
        /*0b08*/ 	.word	0x00014bf0
        /*0b0c*/ 	.word	0x00000000
        /*0b10*/ 	.word	0x00033420
        /*0b14*/ 	.short	0x010a
        /*0b16*/ 	.byte	0x3f
	.zero		1


	//   ....[81]....
        /*0b18*/ 	.word	0x00014d90
        /*0b1c*/ 	.word	0x00000006
        /*0b20*/ 	.word	0x00000000
        /*0b24*/ 	.short	0x010a
        /*0b26*/ 	.byte	0x3f
	.zero		1


	//   ....[82]....
        /*0b28*/ 	.word	0x00014de0
        /*0b2c*/ 	.word	0x00000007
        /*0b30*/ 	.word	0x00000000
        /*0b34*/ 	.short	0x010a
        /*0b36*/ 	.byte	0x3f
	.zero		1


	//   ....[83]....
        /*0b38*/ 	.word	0x00014e30
        /*0b3c*/ 	.word	0x00000004
        /*0b40*/ 	.word	0x00033460
        /*0b44*/ 	.short	0x010a
        /*0b46*/ 	.byte	0x3f
	.zero		1


	//   ....[84]....
        /*0b48*/ 	.word	0x00014e80
        /*0b4c*/ 	.word	0x00000003
        /*0b50*/ 	.word	0x00033460
        /*0b54*/ 	.short	0x010a
        /*0b56*/ 	.byte	0x3f
	.zero		1


	//   ....[85]....
        /*0b58*/ 	.word	0x00014ed0
        /*0b5c*/ 	.word	0x00000004
        /*0b60*/ 	.word	0x00033480
        /*0b64*/ 	.short	0x010a
        /*0b66*/ 	.byte	0x3f
	.zero		1


	//----- nvinfo : EIATTR_NUM_MBARRIERS
	.align		4
.L_815:
        /*0b68*/ 	.byte	0x03, 0x38
        /*0b6a*/ 	.short	0x0016


	//----- nvinfo : EIATTR_EXIT_INSTR_OFFSETS
	.align		4
        /*0b6c*/ 	.byte	0x04, 0x1c
        /*0b6e*/ 	.short	(.L_817 - .L_816)


	//   ....[0]....
.L_816:
        /*0b70*/ 	.word	0x00000a40


	//   ....[1]....
        /*0b74*/ 	.word	0x0000f130


	//   ....[2]....
        /*0b78*/ 	.word	0x00014050


	//----- nvinfo : EIATTR_MAX_THREADS
	.align		4
.L_817:
        /*0b7c*/ 	.byte	0x04, 0x05
        /*0b7e*/ 	.short	(.L_819 - .L_818)
.L_818:
        /*0b80*/ 	.word	0x00000180
        /*0b84*/ 	.word	0x00000001
        /*0b88*/ 	.word	0x00000001


	//----- nvinfo : EIATTR_CRS_STACK_SIZE
	.align		4
.L_819:
        /*0b8c*/ 	.byte	0x04, 0x1e
        /*0b8e*/ 	.short	(.L_821 - .L_820)
.L_820:
        /*0b90*/ 	.word	0x00000000


	//----- nvinfo : EIATTR_CBANK_PARAM_SIZE
	.align		4
.L_821:
        /*0b94*/ 	.byte	0x03, 0x19
        /*0b96*/ 	.short	0x0af0


	//----- nvinfo : EIATTR_PARAM_CBANK
	.align		4
        /*0b98*/ 	.byte	0x04, 0x0a
        /*0b9a*/ 	.short	(.L_823 - .L_822)
	.align		4
.L_822:
        /*0b9c*/ 	.word	index@(.nv.constant0._ZN7cutlass13device_kernelIN5flash11enable_sm90INS1_16FlashAttnFwdSm90INS1_25CollectiveMainloopFwdSm90ILi2EN4cute5tupleIJNS5_1CILi1EEES8_S8_EEENS6_IJNS7_ILi128EEENS7_ILi160EEENS7_ILi192EEEEEELi192ENS_12float_e4m3_tEfNS_4arch4Sm90ELb1ELb0ELb0ELb0ELb0ELb0ELb0ELb1ELb1ELb1ELb0ELb0EEENS1_21CollectiveEpilogueFwdINS6_IJSA_SC_SB_EEES9_NS_10bfloat16_tESG_Li256ELb0ELb1ELb0ELb1EEENS1_30DynamicPersistentTileSchedulerILi256ELi128ELb0ELb1ELb1EEEEEEEEEvNT_6ParamsE)
        /*0ba0*/ 	.short	0x0210
        /*0ba2*/ 	.short	0x0af0


	//----- nvinfo : EIATTR_SW_WAR
	.align		4
.L_823:
        /*0ba4*/ 	.byte	0x04, 0x36
        /*0ba6*/ 	.short	(.L_825 - .L_824)
.L_824:
        /*0ba8*/ 	.word	0x00000008
.L_825:


//--------------------- .nv.info._ZN7cutlass13device_kernelIN5flash11enable_sm90INS1_16FlashAttnFwdSm90INS1_25CollectiveMainloopFwdSm90ILi2EN4cute5tupleIJNS5_1CILi1EEES8_S8_EEENS6_IJNS7_ILi128EEENS7_ILi160EEENS7_ILi192EEEEEELi192ENS_12float_e4m3_tEfNS_4arch4Sm90ELb1ELb0ELb0ELb1ELb0ELb0ELb0ELb1ELb1ELb1ELb0ELb0EEENS1_21CollectiveEpilogueFwdINS6_IJSA_SC_SB_EEES9_NS_10bfloat16_tESG_Li256ELb1ELb1ELb0ELb1EEENS1_36VarlenDynamicPersistentTileSchedulerILi128ELi160ELi256ELi128ELb0ELb1ELb1ELb1ELb1ELb1EEEEEEEEEvNT_6ParamsE --------------------------
	.section	.nv.info._ZN7cutlass13device_kernelIN5flash11enable_sm90INS1_16FlashAttnFwdSm90INS1_25CollectiveMainloopFwdSm90ILi2EN4cute5tupleIJNS5_1CILi1EEES8_S8_EEENS6_IJNS7_ILi128EEENS7_ILi160EEENS7_ILi192EEEEEELi192ENS_12float_e4m3_tEfNS_4arch4Sm90ELb1ELb0ELb0ELb1ELb0ELb0ELb0ELb1ELb1ELb1ELb0ELb0EEENS1_21CollectiveEpilogueFwdINS6_IJSA_SC_SB_EEES9_NS_10bfloat16_tESG_Li256ELb1ELb1ELb0ELb1EEENS1_36VarlenDynamicPersistentTileSchedulerILi128ELi160ELi256ELi128ELb0ELb1ELb1ELb1ELb1ELb1EEEEEEEEEvNT_6ParamsE,"",@"SHT_CUDA_INFO"
	.sectionflags	@""
	.align	4


	//----- nvinfo : EIATTR_CUDA_API_VERSION
	.align		4
        /*0000*/ 	.byte	0x04, 0x37
        /*0002*/ 	.short	(.L_827 - .L_826)
.L_826:
        /*0004*/ 	.word	0x00000082


	//----- nvinfo : EIATTR_KPARAM_INFO
	.align		4
.L_827:
        /*0008*/ 	.byte	0x04, 0x17
        /*000a*/ 	.short	(.L_829 - .L_828)
.L_828:
        /*000c*/ 	.word	0x00000000
        /*0010*/ 	.short	0x0000
        /*0012*/ 	.short	0x0070
        /*0014*/ 	.byte	0x00, 0xf0, 0x01, 0x2a


	//----- nvinfo : EIATTR_SPARSE_MMA_MASK
	.align		4
.L_829:
        /*0018*/ 	.byte	0x03, 0x50
        /*001a*/ 	.short	0x0000


	//----- nvinfo : EIATTR_MAXREG_COUNT
	.align		4
        /*001c*/ 	.byte	0x03, 0x1b
        /*001e*/ 	.short	0x00a8


	//----- nvinfo : EIATTR_NUM_BARRIERS
	.align		4
        /*0020*/ 	.byte	0x02, 0x4c
        /*0022*/ 	.byte	0x10
	.zero		1


	//----- nvinfo : EIATTR_EXTERNS
	.align		4
        /*0024*/ 	.byte	0x04, 0x0f
        /*0026*/ 	.short	(.L_831 - .L_830)


	//   ....[0]....
	.align		4
.L_830:
        /*0028*/ 	.word	index@(__assertfail)


	//----- nvinfo : EIATTR_ANNOTATIONS
	.align		4
.L_831:
        /*002c*/ 	.byte	0x04, 0x55
        /*002e*/ 	.short	(.L_833 - .L_832)


	//   ....[0]....
.L_832:
        /* <DEDUP_REMOVED lines=41> */


	//----- nvinfo : EIATTR_MERCURY_ISA_VERSION
	.align		4
.L_833:
        /*02b0*/ 	.byte	0x03, 0x5f
        /*02b2*/ 	.short	0x0101


	//----- nvinfo : EIATTR_UNUSED_LOAD_BYTE_OFFSET
	.align		4
        /*02b4*/ 	.byte	0x04, 0x44
        /*02b6*/ 	.short	(.L_835 - .L_834)


	//   ....[0]....
.L_834:
        /*02b8*/ 	.word	0x00000a40
        /*02bc*/ 	.word	0x0000fff0


	//   ....[1]....
        /*02c0*/ 	.word	0x0000c5f0
        /*02c4*/ 	.word	0x0000fff0


	//----- nvinfo : EIATTR_INT_WARP_WIDE_INSTR_OFFSETS
	.align		4
.L_835:
        /*02c8*/ 	.byte	0x04, 0x31
        /*02ca*/ 	.short	(.L_837 - .L_836)


	//   ....[0]....
.L_836:
        /*02cc*/ 	.word	0x00000130


	//   ....[1]....
        /*02d0*/ 	.word	0x00000170


	//   ....[2]....
        /*02d4*/ 	.word	0x000001e0


	//   ....[3]....
        /*02d8*/ 	.word	0x00010d30


	//   ....[4]....
        /*02dc*/ 	.word	0x00010dc0


	//   ....[5]....
        /*02e0*/ 	.word	0x00013f50


	//   ....[6]....
        /*02e4*/ 	.word	0x00013fe0


	//----- nvinfo : EIATTR_COOP_GROUP_MASK_REGIDS
	.align		4
.L_837:
        /*02e8*/ 	.byte	0x04, 0x29
        /*02ea*/ 	.short	(.L_839 - .L_838)


	//   ....[0]....
.L_838:
        /*02ec*/ 	.word	0xffffffff


	//   ....[1]....
        /*02f0*/ 	.word	0xffffffff


	//   ....[2]....
        /*02f4*/ 	.word	0xffffffff


	//   ....[3]....
        /*02f8*/ 	.word	0xffffffff


	//   ....[4]....
        /*02fc*/ 	.word	0xffffffff


	//   ....[5]....
        /*0300*/ 	.word	0xffffffff


	//   ....[6]....
        /*0304*/ 	.word	0xffffffff


	//   ....[7]....
        /*0308*/ 	.word	0xffffffff


	//   ....[8]....
        /*030c*/ 	.word	0xffffffff


	//   ....[9]....
        /*0310*/ 	.word	0xffffffff


	//   ....[10]....
        /*0314*/ 	.word	0xffffffff


	//   ....[11]....
        /*0318*/ 	.word	0xffffffff


	//   ....[12]....
        /*031c*/ 	.word	0xffffffff


	//   ....[13]....
        /*0320*/ 	.word	0xffffffff


	//   ....[14]....
        /*0324*/ 	.word	0xffffffff


	//   ....[15]....
        /*0328*/ 	.word	0xffffffff


	//   ....[16]....
        /*032c*/ 	.word	0xffffffff


	//   ....[17]....
        /*0330*/ 	.word	0xffffffff


	//   ....[18]....
        /*0334*/ 	.word	0xffffffff


	//   ....[19]....
        /*0338*/ 	.word	0xffffffff


	//   ....[20]....
        /*033c*/ 	.word	0xffffffff


	//   ....[21]....
        /*0340*/ 	.word	0xffffffff


	//   ....[22]....
        /*0344*/ 	.word	0xffffffff


	//   ....[23]....
        /*0348*/ 	.word	0xffffffff


	//   ....[24]....
        /*034c*/ 	.word	0xffffffff


	//   ....[25]....
        /*0350*/ 	.word	0xffffffff


	//   ....[26]....
        /*0354*/ 	.word	0xffffffff


	//   ....[27]....
        /*0358*/ 	.word	0xffffffff


	//   ....[28]....
        /*035c*/ 	.word	0xffffffff


	//   ....[29]....
        /*0360*/ 	.word	0xffffffff


	//   ....[30]....
        /*0364*/ 	.word	0xffffffff


	//   ....[31]....
        /*0368*/ 	.word	0xffffffff


	//   ....[32]....
        /*036c*/ 	.word	0xffffffff


	//   ....[33]....
        /*0370*/ 	.word	0xffffffff


	//   ....[34]....
        /*0374*/ 	.word	0xffffffff


	//   ....[35]....
        /*0378*/ 	.word	0xffffffff


	//   ....[36]....
        /*037c*/ 	.word	0xffffffff


	//   ....[37]....
        /*0380*/ 	.word	0xffffffff


	//   ....[38]....
        /*0384*/ 	.word	0xffffffff


	//   ....[39]....
        /*0388*/ 	.word	0xffffffff


	//   ....[40]....
        /*038c*/ 	.word	0xffffffff


	//   ....[41]....
        /*0390*/ 	.word	0xffffffff


	//   ....[42]....
        /*0394*/ 	.word	0xffffffff


	//   ....[43]....
        /*0398*/ 	.word	0xffffffff


	//   ....[44]....
        /*039c*/ 	.word	0xffffffff


	//   ....[45]....
        /*03a0*/ 	.word	0xffffffff


	//   ....[46]....
        /*03a4*/ 	.word	0xffffffff


	//   ....[47]....
        /*03a8*/ 	.word	0xffffffff


	//   ....[48]....
        /*03ac*/ 	.word	0xffffffff


	//   ....[49]....
        /*03b0*/ 	.word	0xffffffff


	//   ....[50]....
        /*03b4*/ 	.word	0xffffffff


	//   ....[51]....
        /*03b8*/ 	.word	0xffffffff


	//   ....[52]....
        /*03bc*/ 	.word	0xffffffff


	//   ....[53]....
        /*03c0*/ 	.word	0xffffffff


	//   ....[54]....
        /*03c4*/ 	.word	0xffffffff


	//   ....[55]....
        /*03c8*/ 	.word	0xffffffff


	//   ....[56]....
        /*03cc*/ 	.word	0xffffffff


	//   ....[57]....
        /*03d0*/ 	.word	0xffffffff


	//   ....[58]....
        /*03d4*/ 	.word	0xffffffff


	//   ....[59]....
        /*03d8*/ 	.word	0xffffffff


	//   ....[60]....
        /*03dc*/ 	.word	0xffffffff


	//   ....[61]....
        /*03e0*/ 	.word	0xffffffff


	//   ....[62]....
        /*03e4*/ 	.word	0xffffffff


	//   ....[63]....
        /*03e8*/ 	.word	0xffffffff


	//   ....[64]....
        /*03ec*/ 	.word	0xffffffff


	//   ....[65]....
        /*03f0*/ 	.word	0xffffffff


	//   ....[66]....
        /*03f4*/ 	.word	0xffffffff


	//   ....[67]....
        /*03f8*/ 	.word	0xffffffff


	//   ....[68]....
        /*03fc*/ 	.word	0xffffffff


	//   ....[69]....
        /*0400*/ 	.word	0xffffffff


	//   ....[70]....
        /*0404*/ 	.word	0xffffffff


	//   ....[71]....
        /*0408*/ 	.word	0xffffffff


	//   ....[72]....
        /*040c*/ 	.word	0xffffffff


	//   ....[73]....
        /*0410*/ 	.word	0xffffffff


	//   ....[74]....
        /*0414*/ 	.word	0xffffffff


	//   ....[75]....
        /*0418*/ 	.word	0xffffffff


	//   ....[76]....
        /*041c*/ 	.word	0xffffffff


	//   ....[77]....
        /*0420*/ 	.word	0xffffffff


	//   ....[78]....
        /*0424*/ 	.word	0xffffffff


	//   ....[79]....
        /*0428*/ 	.word	0xffffffff


	//   ....[80]....
        /*042c*/ 	.word	0xffffffff


	//   ....[81]....
        /*0430*/ 	.word	0xffffffff


	//   ....[82]....
        /*0434*/ 	.word	0xffffffff


	//   ....[83]....
        /*0438*/ 	.word	0xffffffff


	//   ....[84]....
        /*043c*/ 	.word	0xffffffff


	//   ....[85]....
        /*0440*/ 	.word	0xffffffff


	//   ....[86]....
        /*0444*/ 	.word	0xffffffff


	//   ....[87]....
        /*0448*/ 	.word	0xffffffff


	//   ....[88]....
        /*044c*/ 	.word	0xffffffff


	//   ....[89]....
        /*0450*/ 	.word	0xffffffff


	//   ....[90]....
        /*0454*/ 	.word	0xffffffff


	//   ....[91]....
        /*0458*/ 	.word	0xffffffff


	//   ....[92]....
        /*045c*/ 	.word	0xffffffff


	//   ....[93]....
        /*0460*/ 	.word	0xffffffff


	//   ....[94]....
        /*0464*/ 	.word	0xffffffff


	//   ....[95]....
        /*0468*/ 	.word	0xffffffff


	//   ....[96]....
        /*046c*/ 	.word	0xffffffff


	//   ....[97]....
        /*0470*/ 	.word	0xffffffff


	//   ....[98]....
        /*0474*/ 	.word	0xffffffff


	//   ....[99]....
        /*0478*/ 	.word	0xffffffff


	//   ....[100]....
        /*047c*/ 	.word	0xffffffff


	//   ....[101]....
        /*0480*/ 	.word	0xffffffff


	//   ....[102]....
        /*0484*/ 	.word	0xffffffff


	//   ....[103]....
        /*0488*/ 	.word	0xffffffff


	//   ....[104]....
        /*048c*/ 	.word	0xffffffff


	//   ....[105]....
        /*0490*/ 	.word	0xffffffff


	//   ....[106]....
        /*0494*/ 	.word	0xffffffff


	//   ....[107]....
        /*0498*/ 	.word	0xffffffff


	//   ....[108]....
        /*049c*/ 	.word	0xffffffff


	//   ....[109]....
        /*04a0*/ 	.word	0xffffffff


	//   ....[110]....
        /*04a4*/ 	.word	0xffffffff


	//   ....[111]....
        /*04a8*/ 	.word	0xffffffff


	//   ....[112]....
        /*04ac*/ 	.word	0xffffffff


	//   ....[113]....
        /*04b0*/ 	.word	0xffffffff


	//   ....[114]....
        /*04b4*/ 	.word	0xffffffff


	//   ....[115]....
        /*04b8*/ 	.word	0xffffffff


	//   ....[116]....
        /*04bc*/ 	.word	0xffffffff


	//   ....[117]....
        /*04c0*/ 	.word	0xffffffff


	//   ....[118]....
        /*04c4*/ 	.word	0xffffffff


	//   ....[119]....
        /*04c8*/ 	.word	0xffffffff


	//   ....[120]....
        /*04cc*/ 	.word	0xffffffff


	//   ....[121]....
        /*04d0*/ 	.word	0xffffffff


	//   ....[122]....
        /*04d4*/ 	.word	0xffffffff


	//   ....[123]....
        /*04d8*/ 	.word	0xffffffff


	//   ....[124]....
        /*04dc*/ 	.word	0xffffffff


	//   ....[125]....
        /*04e0*/ 	.word	0xffffffff


	//   ....[126]....
        /*04e4*/ 	.word	0xffffffff


	//   ....[127]....
        /*04e8*/ 	.word	0xffffffff


	//   ....[128]....
        /*04ec*/ 	.word	0xffffffff


	//   ....[129]....
        /*04f0*/ 	.word	0xffffffff


	//   ....[130]....
        /*04f4*/ 	.word	0xffffffff


	//   ....[131]....
        /*04f8*/ 	.word	0xffffffff


	//   ....[132]....
        /*04fc*/ 	.word	0xffffffff


	//   ....[133]....
        /*0500*/ 	.word	0xffffffff


	//   ....[134]....
        /*0504*/ 	.word	0xffffffff


	//   ....[135]....
        /*0508*/ 	.word	0xffffffff


	//   ....[136]....
        /*050c*/ 	.word	0xffffffff


	//   ....[137]....
        /*0510*/ 	.word	0xffffffff


	//   ....[138]....
        /*0514*/ 	.word	0xffffffff


	//   ....[139]....
        /*0518*/ 	.word	0x0500000f


	//   ....[140]....
        /*051c*/ 	.word	0x0500000f


	//   ....[141]....
        /*0520*/ 	.word	0x0500000f


	//   ....[142]....
        /*0524*/ 	.word	0x0500000f


	//   ....[143]....
        /*0528*/ 	.word	0x0500000f


	//   ....[144]....
        /*052c*/ 	.word	0x0500000f


	//   ....[145]....
        /*0530*/ 	.word	0x0500000f


	//   ....[146]....
        /*0534*/ 	.word	0x0500000f


	//   ....[147]....
        /*0538*/ 	.word	0x0500000f


	//   ....[148]....
        /*053c*/ 	.word	0x0500000f


	//----- nvinfo : EIATTR_COOP_GROUP_INSTR_OFFSETS
	.align		4
.L_839:
        /*0540*/ 	.byte	0x04, 0x28
        /*0542*/ 	.short	(.L_841 - .L_840)


	//   ....[0]....
.L_840:
        /*0544*/ 	.word	0x00000070


	//   ....[1]....
        /*0548*/ 	.word	0x00000140


	//   ....[2]....
        /*054c*/ 	.word	0x00000190


	//   ....[3]....
        /*0550*/ 	.word	0x000003c0


	//   ....[4]....
        /*0554*/ 	.word	0x00000520


	//   ....[5]....
        /*0558*/ 	.word	0x00000640


	//   ....[6]....
        /*055c*/ 	.word	0x000007a0


	//   ....[7]....
        /*0560*/ 	.word	0x00001a30


	//   ....[8]....
        /*0564*/ 	.word	0x00002820


	//   ....[9]....
        /*0568*/ 	.word	0x00002840


	//   ....[10]....
        /*056c*/ 	.word	0x00003360


	//   ....[11]....
        /*0570*/ 	.word	0x00003420


	//   ....[12]....
        /*0574*/ 	.word	0x00003f70


	//   ....[13]....
        /*0578*/ 	.word	0x00004040


	//   ....[14]....
        /*057c*/ 	.word	0x00005ed0


	//   ....[15]....
        /*0580*/ 	.word	0x00005f00


	//   ....[16]....
        /*0584*/ 	.word	0x000067a0


	//   ....[17]....
        /*0588*/ 	.word	0x000068a0


	//   ....[18]....
        /*058c*/ 	.word	0x00007350


	//   ....[19]....
        /*0590*/ 	.word	0x000073b0


	//   ....[20]....
        /*0594*/ 	.word	0x00009dc0


	//   ....[21]....
        /*0598*/ 	.word	0x00009dd0


	//   ....[22]....
        /*059c*/ 	.word	0x00009e00


	//   ....[23]....
        /*05a0*/ 	.word	0x00009e10


	//   ....[24]....
        /*05a4*/ 	.word	0x0000bca0


	//   ....[25]....
        /*05a8*/ 	.word	0x0000bcb0


	//   ....[26]....
        /*05ac*/ 	.word	0x0000bce0


	//   ....[27]....
        /*05b0*/ 	.word	0x0000bcf0


	//   ....[28]....
        /*05b4*/ 	.word	0x0000d150


	//   ....[29]....
        /*05b8*/ 	.word	0x0000d180


	//   ....[30]....
        /*05bc*/ 	.word	0x0000d1b0


	//   ....[31]....
        /*05c0*/ 	.word	0x0000d1e0


	//   ....[32]....
        /*05c4*/ 	.word	0x0000d210


	//   ....[33]....
        /*05c8*/ 	.word	0x0000d230


	//   ....[34]....
        /*05cc*/ 	.word	0x0000d240


	//   ....[35]....
        /*05d0*/ 	.word	0x0000d250


	//   ....[36]....
        /*05d4*/ 	.word	0x0000d260


	//   ....[37]....
        /*05d8*/ 	.word	0x0000d270


	//   ....[38]....
        /*05dc*/ 	.word	0x0000d280


	//   ....[39]....
        /*05e0*/ 	.word	0x0000d2b0


	//   ....[40]....
        /*05e4*/ 	.word	0x0000d2e0


	//   ....[41]....
        /*05e8*/ 	.word	0x0000d310


	//   ....[42]....
        /*05ec*/ 	.word	0x0000d340


	//   ....[43]....
        /*05f0*/ 	.word	0x0000d350


	//   ....[44]....
        /*05f4*/ 	.word	0x0000d360


	//   ....[45]....
        /*05f8*/ 	.word	0x0000d390


	//   ....[46]....
        /*05fc*/ 	.word	0x0000d3c0


	//   ....[47]....
        /*0600*/ 	.word	0x0000d3d0


	//   ....[48]....
        /*0604*/ 	.word	0x0000d3e0


	//   ....[49]....
        /*0608*/ 	.word	0x0000d410


	//   ....[50]....
        /*060c*/ 	.word	0x0000d450


	//   ....[51]....
        /*0610*/ 	.word	0x0000d460


	//   ....[52]....
        /*0614*/ 	.word	0x0000d490


	//   ....[53]....
        /*0618*/ 	.word	0x0000d4c0


	//   ....[54]....
        /*061c*/ 	.word	0x0000d4f0


	//   ....[55]....
        /*0620*/ 	.word	0x0000d500


	//   ....[56]....
        /*0624*/ 	.word	0x0000d510


	//   ....[57]....
        /*0628*/ 	.word	0x0000d520


	//   ....[58]....
        /*062c*/ 	.word	0x0000d530


	//   ....[59]....
        /*0630*/ 	.word	0x0000d560


	//   ....[60]....
        /*0634*/ 	.word	0x0000d570


	//   ....[61]....
        /*0638*/ 	.word	0x0000d580


	//   ....[62]....
        /*063c*/ 	.word	0x0000d590


	//   ....[63]....
        /*0640*/ 	.word	0x0000d5a0


	//   ....[64]....
        /*0644*/ 	.word	0x0000d5b0


	//   ....[65]....
        /*0648*/ 	.word	0x0000d5c0


	//   ....[66]....
        /*064c*/ 	.word	0x0000d5d0


	//   ....[67]....
        /*0650*/ 	.word	0x0000d600


	//   ....[68]....
        /*0654*/ 	.word	0x0000d630


	//   ....[69]....
        /*0658*/ 	.word	0x0000d640


	//   ....[70]....
        /*065c*/ 	.word	0x0000d650


	//   ....[71]....
        /*0660*/ 	.word	0x0000d660


	//   ....[72]....
        /*0664*/ 	.word	0x0000d690


	//   ....[73]....
        /*0668*/ 	.word	0x0000d6a0


	//   ....[74]....
        /*066c*/ 	.word	0x0000d6b0


	//   ....[75]....
        /*0670*/ 	.word	0x0000d6c0


	//   ....[76]....
        /*0674*/ 	.word	0x0000dd50


	//   ....[77]....
        /*0678*/ 	.word	0x0000dd90


	//   ....[78]....
        /*067c*/ 	.word	0x0000ddd0


	//   ....[79]....
        /*0680*/ 	.word	0x0000de00


	//   ....[80]....
        /*0684*/ 	.word	0x0000e530


	//   ....[81]....
        /*0688*/ 	.word	0x0000e560


	//   ....[82]....
        /*068c*/ 	.word	0x0000e660


	//   ....[83]....
        /*0690*/ 	.word	0x0000e680


	//   ....[84]....
        /*0694*/ 	.word	0x0000e780


	//   ....[85]....
        /*0698*/ 	.word	0x0000e7a0


	//   ....[86]....
        /*069c*/ 	.word	0x0000e8b0


	//   ....[87]....
        /*06a0*/ 	.word	0x0000e8d0


	//   ....[88]....
        /*06a4*/ 	.word	0x0000f1d0


	//   ....[89]....
        /*06a8*/ 	.word	0x0000f1f0


	//   ....[90]....
        /*06ac*/ 	.word	0x0000f2f0


	//   ....[91]....
        /*06b0*/ 	.word	0x0000f310


	//   ....[92]....
        /*06b4*/ 	.word	0x0000f410


	//   ....[93]....
        /*06b8*/ 	.word	0x0000f430


	//   ....[94]....
        /*06bc*/ 	.word	0x0000f540


	//   ....[95]....
        /*06c0*/ 	.word	0x0000f560


	//   ....[96]....
        /*06c4*/ 	.word	0x0000f6e0


	//   ....[97]....
        /*06c8*/ 	.word	0x0000f8c0


	//   ....[98]....
        /*06cc*/ 	.word	0x0000f8f0


	//   ....[99]....
        /*06d0*/ 	.word	0x0000f920


	//   ....[100]....
        /*06d4*/ 	.word	0x0000f960


	//   ....[101]....
        /*06d8*/ 	.word	0x0000f990


	//   ....[102]....
        /*06dc*/ 	.word	0x0000f9d0


	//   ....[103]....
        /*06e0*/ 	.word	0x0000fb60


	//   ....[104]....
        /*06e4*/ 	.word	0x0000fb90


	//   ....[105]....
        /*06e8*/ 	.word	0x0000fbc0


	//   ....[106]....
        /*06ec*/ 	.word	0x0000fbf0


	//   ....[107]....
        /*06f0*/ 	.word	0x0000fc20


	//   ....[108]....
        /*06f4*/ 	.word	0x0000fc60


	//   ....[109]....
        /*06f8*/ 	.word	0x0000fd00


	//   ....[110]....
        /*06fc*/ 	.word	0x0000fd90


	//   ....[111]....
        /*0700*/ 	.word	0x0000fe40


	//   ....[112]....
        /*0704*/ 	.word	0x000114b0


	//   ....[113]....
        /*0708*/ 	.word	0x00012260


	//   ....[114]....
        /*070c*/ 	.word	0x00012280


	//   ....[115]....
        /*0710*/ 	.word	0x00012330


	//   ....[116]....
        /*0714*/ 	.word	0x00012340


	//   ....[117]....
        /*0718*/ 	.word	0x000123d0


	//   ....[118]....
        /*071c*/ 	.word	0x000123e0


	//   ....[119]....
        /*0720*/ 	.word	0x000123f0


	//   ....[120]....
        /*0724*/ 	.word	0x00012400


	//   ....[121]....
        /*0728*/ 	.word	0x00014fc0


	//   ....[122]....
        /*072c*/ 	.word	0x00014ff0


	//   ....[123]....
        /*0730*/ 	.word	0x00015020


	//   ....[124]....
        /*0734*/ 	.word	0x00015060


	//   ....[125]....
        /*0738*/ 	.word	0x00015090


	//   ....[126]....
        /*073c*/ 	.word	0x000150a0


	//   ....[127]....
        /*0740*/ 	.word	0x000150d0


	//   ....[128]....
        /*0744*/ 	.word	0x000150e0


	//   ....[129]....
        /*0748*/ 	.word	0x00015220


	//   ....[130]....
        /*074c*/ 	.word	0x00015250


	//   ....[131]....
        /*0750*/ 	.word	0x00015280


	//   ....[132]....
        /*0754*/ 	.word	0x000152b0


	//   ....[133]....
        /*0758*/ 	.word	0x000152e0


	//   ....[134]....
        /*075c*/ 	.word	0x00015320


	//   ....[135]....
        /*0760*/ 	.word	0x000153b0


	//   ....[136]....
        /*0764*/ 	.word	0x00015440


	//   ....[137]....
        /*0768*/ 	.word	0x000154b0


	//   ....[138]....
        /*076c*/ 	.word	0x00015b40


	//   ....[139]....
        /*0770*/ 	.word	0x00016140


	//   ....[140]....
        /*0774*/ 	.word	0x00016320


	//   ....[141]....
        /*0778*/ 	.word	0x00016380


	//   ....[142]....
        /*077c*/ 	.word	0x00016400


	//   ....[143]....
        /*0780*/ 	.word	0x000164f0


	//   ....[144]....
        /*0784*/ 	.word	0x00016550


	//   ....[145]....
        /*0788*/ 	.word	0x00016650


	//   ....[146]....
        /*078c*/ 	.word	0x000166b0


	//   ....[147]....
        /*0790*/ 	.word	0x00016790


	//   ....[148]....
        /*0794*/ 	.word	0x00016ae0


	//----- nvinfo : EIATTR_REG_RECONFIG
	.align		4
.L_841:
        /*0798*/ 	.byte	0x01, 0x54
	.zero		2


	//----- nvinfo : EIATTR_SYSCALL_OFFSETS
	.align		4
        /*079c*/ 	.byte	0x04, 0x46
        /*079e*/ 	.short	(.L_843 - .L_842)


	//   ....[0]....
.L_842:
        /*07a0*/ 	.word	0x00001c10


	//   ....[1]....
        /*07a4*/ 	.word	0x00010f30


	//   ....[2]....
        /*07a8*/ 	.word	0x00011090


	//   ....[3]....
        /*07ac*/ 	.word	0x000111e0


	//   ....[4]....
        /*07b0*/ 	.word	0x00011320


	//   ....[5]....
        /*07b4*/ 	.word	0x00011e40


	//----- nvinfo : EIATTR_MBARRIER_INSTR_OFFSETS
	.align		4
.L_843:
        /*07b8*/ 	.byte	0x04, 0x39
        /*07ba*/ 	.short	(.L_845 - .L_844)


	//   ....[0]....
.L_844:
        /*07bc*/ 	.word	0x00000270
        /*07c0*/ 	.word	0x000000ff
        /*07c4*/ 	.word	0x00033400
        /*07c8*/ 	.short	0x0100
        /*07ca*/ 	.byte	0x08
	.zero		1


	//   ....[1]....
        /*07cc*/ 	.word	0x00000280
        /*07d0*/ 	.word	0x000000ff
        /*07d4*/ 	.word	0x00033420
        /*07d8*/ 	.short	0x0100
        /*07da*/ 	.byte	0x08
	.zero		1


	//   ....[2]....
        /*07dc*/ 	.word	0x00000370
        /*07e0*/ 	.word	0x000000ff
        /*07e4*/ 	.word	0x00033430
        /*07e8*/ 	.short	0x0100
        /*07ea*/ 	.byte	0x08
	.zero		1


	//   ....[3]....
        /*07ec*/ 	.word	0x00000380
        /*07f0*/ 	.word	0x000000ff
        /*07f4*/ 	.word	0x00033440
        /*07f8*/ 	.short	0x0100
        /*07fa*/ 	.byte	0x08
	.zero		1


	//   ....[4]....
        /*07fc*/ 	.word	0x00000390
        /*0800*/ 	.word	0x000000ff
        /*0804*/ 	.word	0x00033438
        /*0808*/ 	.short	0x0100
        /*080a*/ 	.byte	0x08
	.zero		1


	//   ....[5]....
        /*080c*/ 	.word	0x000003a0
        /*0810*/ 	.word	0x000000ff
        /*0814*/ 	.word	0x00033448
        /*0818*/ 	.short	0x0100
        /*081a*/ 	.byte	0x08
	.zero		1


	//   ....[6]....
        /*081c*/ 	.word	0x000004d0
        /*0820*/ 	.word	0x000000ff
        /*0824*/ 	.word	0x00033450
        /*0828*/ 	.short	0x0100
        /*082a*/ 	.byte	0x08
	.zero		1


	//   ....[7]....
        /*082c*/ 	.word	0x000004e0
        /*0830*/ 	.word	0x000000ff
        /*0834*/ 	.word	0x00033460
        /*0838*/ 	.short	0x0100
        /*083a*/ 	.byte	0x08
	.zero		1


	//   ....[8]....
        /*083c*/ 	.word	0x000004f0
        /*0840*/ 	.word	0x000000ff
        /*0844*/ 	.word	0x00033458
        /*0848*/ 	.short	0x0100
        /*084a*/ 	.byte	0x08
	.zero		1


	//   ....[9]....
        /*084c*/ 	.word	0x00000500
        /*0850*/ 	.word	0x000000ff
        /*0854*/ 	.word	0x00033468
        /*0858*/ 	.short	0x0100
        /*085a*/ 	.byte	0x08
	.zero		1


	//   ....[10]....
        /*085c*/ 	.word	0x000005f0
        /*0860*/ 	.word	0x000000ff
        /*0864*/ 	.word	0x00033470
        /*0868*/ 	.short	0x0100
        /*086a*/ 	.byte	0x06
	.zero		1


	//   ....[11]....
        /*086c*/ 	.word	0x00000600
        /*0870*/ 	.word	0x000000ff
        /*0874*/ 	.word	0x00033480
        /*0878*/ 	.short	0x0100
        /*087a*/ 	.byte	0x06
	.zero		1


	//   ....[12]....
        /*087c*/ 	.word	0x00000610
        /*0880*/ 	.word	0x000000ff
        /*0884*/ 	.word	0x00033478
        /*0888*/ 	.short	0x0100
        /*088a*/ 	.byte	0x06
	.zero		1


	//   ....[13]....
        /*088c*/ 	.word	0x00000620
        /*0890*/ 	.word	0x000000ff
        /*0894*/ 	.word	0x00033488
        /*0898*/ 	.short	0x0100
        /*089a*/ 	.byte	0x06
	.zero		1


	//   ....[14]....
        /*089c*/ 	.word	0x00000750
        /*08a0*/ 	.word	0x000000ff
        /*08a4*/ 	.word	0x00033490
        /*08a8*/ 	.short	0x0100
        /*08aa*/ 	.byte	0x08
	.zero		1


	//   ....[15]....
        /*08ac*/ 	.word	0x00000760
        /*08b0*/ 	.word	0x000000ff
        /*08b4*/ 	.word	0x000334a0
        /*08b8*/ 	.short	0x0100
        /*08ba*/ 	.byte	0x08
	.zero		1


	//   ....[16]....
        /*08bc*/ 	.word	0x00000770
        /*08c0*/ 	.word	0x000000ff
        /*08c4*/ 	.word	0x00033498
        /*08c8*/ 	.short	0x0100
        /*08ca*/ 	.byte	0x08
	.zero		1


	//   ....[17]....
        /*08cc*/ 	.word	0x00000780
        /*08d0*/ 	.word	0x000000ff
        /*08d4*/ 	.word	0x000334a8
        /*08d8*/ 	.short	0x0100
        /*08da*/ 	.byte	0x08
	.zero		1


	//   ....[18]....
        /*08dc*/ 	.word	0x000008b0
        /*08e0*/ 	.word	0x000000ff
        /*08e4*/ 	.word	0x000334b0
        /*08e8*/ 	.short	0x0100
        /*08ea*/ 	.byte	0x08
	.zero		1


	//   ....[19]....
        /*08ec*/ 	.word	0x000008c0
        /*08f0*/ 	.word	0x000000ff
        /*08f4*/ 	.word	0x000334c0
        /*08f8*/ 	.short	0x0100
        /*08fa*/ 	.byte	0x08
	.zero		1


	//   ....[20]....
        /*08fc*/ 	.word	0x000008d0
        /*0900*/ 	.word	0x000000ff
        /*0904*/ 	.word	0x000334b8
        /*0908*/ 	.short	0x0100
        /*090a*/ 	.byte	0x08
	.zero		1


	//   ....[21]....
        /*090c*/ 	.word	0x000008e0
        /*0910*/ 	.word	0x000000ff
        /*0914*/ 	.word	0x000334c8
        /*0918*/ 	.short	0x0100
        /*091a*/ 	.byte	0x08
	.zero		1


	//   ....[22]....
        /*091c*/ 	.word	0x00001c90
        /*0920*/ 	.word	0x000000ff
        /*0924*/ 	.word	0x00033400
        /*0928*/ 	.short	0x010a
        /*092a*/ 	.byte	0x29
	.zero		1


	//   ....[23]....
        /*092c*/ 	.word	0x00001d10
        /*0930*/ 	.word	0x00000002
        /*0934*/ 	.word	0x00033430
        /*0938*/ 	.short	0x010a
        /*093a*/ 	.byte	0x3f
	.zero		1


	//   ....[24]....
        /*093c*/ 	.word	0x00001d70
        /*0940*/ 	.word	0x00000002
        /*0944*/ 	.word	0x00033430
        /*0948*/ 	.short	0x010a
        /*094a*/ 	.byte	0x3f
	.zero		1


	//   ....[25]....
        /*094c*/ 	.word	0x000031c0
        /*0950*/ 	.word	0x00000002
        /*0954*/ 	.word	0x00000000
        /*0958*/ 	.short	0x0101
        /*095a*/ 	.byte	0x3f
	.zero		1


	//   ....[26]....
        /*095c*/ 	.word	0x000050f0
        /*0960*/ 	.word	0x000000ff
        /*0964*/ 	.word	0x00033430
        /*0968*/ 	.short	0x010a
        /*096a*/ 	.byte	0x06
	.zero		1


	//   ....[27]....
        /*096c*/ 	.word	0x00005130
        /*0970*/ 	.word	0x000000ff
        /*0974*/ 	.word	0x00033430
        /*0978*/ 	.short	0x010a
        /*097a*/ 	.byte	0x06
	.zero		1


	//   ....[28]....
        /*097c*/ 	.word	0x00005d70
        /*0980*/ 	.word	0x000000ff
        /*0984*/ 	.word	0x00033450
        /*0988*/ 	.short	0x010a
        /*098a*/ 	.byte	0x06
	.zero		1


	//   ....[29]....
        /*098c*/ 	.word	0x00005db0
        /*0990*/ 	.word	0x000000ff
        /*0994*/ 	.word	0x00033450
        /*0998*/ 	.short	0x010a
        /*099a*/ 	.byte	0x06
	.zero		1


	//   ....[30]....
        /*099c*/ 	.word	0x00008020
        /*09a0*/ 	.word	0x00000002
        /*09a4*/ 	.word	0x00000000
        /*09a8*/ 	.short	0x0101
        /*09aa*/ 	.byte	0x3f
	.zero		1


	//   ....[31]....
        /*09ac*/ 	.word	0x00008210
        /*09b0*/ 	.word	0x000000ff
        /*09b4*/ 	.word	0x00000000
        /*09b8*/ 	.short	0x0101
        /*09ba*/ 	.byte	0x06
	.zero		1


	//   ....[32]....
        /*09bc*/ 	.word	0x00008b30
        /*09c0*/ 	.word	0x000000ff
        /*09c4*/ 	.word	0x00033430
        /*09c8*/ 	.short	0x010a
        /*09ca*/ 	.byte	0x06
	.zero		1


	//   ....[33]....
        /*09cc*/ 	.word	0x00008b70
        /*09d0*/ 	.word	0x000000ff
        /*09d4*/ 	.word	0x00033430
        /*09d8*/ 	.short	0x010a
        /*09da*/ 	.byte	0x06
	.zero		1


	//   ....[34]....
        /*09dc*/ 	.word	0x00009780
        /*09e0*/ 	.word	0x000000ff
        /*09e4*/ 	.word	0x00033450
        /*09e8*/ 	.short	0x010a
        /*09ea*/ 	.byte	0x06
	.zero		1


	//   ....[35]....
        /*09ec*/ 	.word	0x000097c0
        /*09f0*/ 	.word	0x000000ff
        /*09f4*/ 	.word	0x00033450
        /*09f8*/ 	.short	0x010a
        /*09fa*/ 	.byte	0x06
	.zero		1


	//   ....[36]....
        /*09fc*/ 	.word	0x0000aea0
        /*0a00*/ 	.word	0x00000002
        /*0a04*/ 	.word	0x00000000
        /*0a08*/ 	.short	0x0101
        /*0a0a*/ 	.byte	0x3f
	.zero		1


	//   ....[37]....
        /*0a0c*/ 	.word	0x0000b0b0
        /*0a10*/ 	.word	0x000000ff
        /*0a14*/ 	.word	0x00000000
        /*0a18*/ 	.short	0x0101
        /*0a1a*/ 	.byte	0x06
	.zero		1


	//   ....[38]....
        /*0a1c*/ 	.word	0x0000b930
        /*0a20*/ 	.word	0x000000ff
        /*0a24*/ 	.word	0x00033450
        /*0a28*/ 	.short	0x010a
        /*0a2a*/ 	.byte	0x09
	.zero		1


	//   ....[39]....
        /*0a2c*/ 	.word	0x0000b970
        /*0a30*/ 	.word	0x000000ff
        /*0a34*/ 	.word	0x00033450
        /*0a38*/ 	.short	0x010a
        /*0a3a*/ 	.byte	0x09
	.zero		1


	//   ....[40]....
        /*0a3c*/ 	.word	0x0000c070
        /*0a40*/ 	.word	0x000000ff
        /*0a44*/ 	.word	0x00000000
        /*0a48*/ 	.short	0x0101
        /*0a4a*/ 	.byte	0x04
	.zero		1


	//   ....[41]....
        /*0a4c*/ 	.word	0x0000e520
        /*0a50*/ 	.word	0x00000000
        /*0a54*/ 	.word	0x00000000
        /*0a58*/ 	.short	0x0101
        /*0a5a*/ 	.byte	0x3f
	.zero		1


	//   ....[42]....
        /*0a5c*/ 	.word	0x00011720
        /*0a60*/ 	.word	0x00000004
        /*0a64*/ 	.word	0x00033480
        /*0a68*/ 	.short	0x010a
        /*0a6a*/ 	.byte	0x3f
	.zero		1


	//   ....[43]....
        /*0a6c*/ 	.word	0x000119a0
        /*0a70*/ 	.word	0x00000004
        /*0a74*/ 	.word	0x00033440
        /*0a78*/ 	.short	0x010a
        /*0a7a*/ 	.byte	0x3f
	.zero		1


	//   ....[44]....
        /*0a7c*/ 	.word	0x00012540
        /*0a80*/ 	.word	0x00000011
        /*0a84*/ 	.word	0x00033400
        /*0a88*/ 	.short	0x0107
        /*0a8a*/ 	.byte	0x3f
	.zero		1


	//   ....[45]....
        /*0a8c*/ 	.word	0x00012640
        /*0a90*/ 	.word	0x00000011
        /*0a94*/ 	.word	0x00033400
        /*0a98*/ 	.short	0x0101
        /*0a9a*/ 	.byte	0x3f
	.zero		1


	//   ....[46]....
        /*0a9c*/ 	.word	0x00012660
        /*0aa0*/ 	.word	0x00000011
        /*0aa4*/ 	.word	0x00033420
        /*0aa8*/ 	.short	0x010a
        /*0aaa*/ 	.byte	0x3f
	.zero		1


	//   ....[47]....
        /*0aac*/ 	.word	0x00012970
        /*0ab0*/ 	.word	0x00000006
        /*0ab4*/ 	.word	0x00033480
        /*0ab8*/ 	.short	0x010a
        /*0aba*/ 	.byte	0x3f
	.zero		1


	//   ....[48]....
        /*0abc*/ 	.word	0x00012dd0
        /*0ac0*/ 	.word	0x00000006
        /*0ac4*/ 	.word	0x00033440
        /*0ac8*/ 	.short	0x010a
        /*0aca*/ 	.byte	0x3f
	.zero		1


	//   ....[49]....
        /*0acc*/ 	.word	0x00013280
        /*0ad0*/ 	.word	0x00000003
        /*0ad4*/ 	.word	0x00033470
        /*0ad8*/ 	.short	0x010a
        /*0ada*/ 	.byte	0x3f
	.zero		1


	//   ....[50]....
        /*0adc*/ 	.word	0x000132f0
        /*0ae0*/ 	.word	0x00000003
        /*0ae4*/ 	.word	0x00033460
        /*0ae8*/ 	.short	0x010a
        /*0aea*/ 	.byte	0x3f
	.zero		1


	//   ....[51]....
        /*0aec*/ 	.word	0x00013e30
        /*0af0*/ 	.word	0x00000003
        /*0af4*/ 	.word	0x00033450
        /*0af8*/ 	.short	0x0101
        /*0afa*/ 	.byte	0x3f
	.zero		1


	//   ....[52]....
        /*0afc*/ 	.word	0x00013eb0
        /*0b00*/ 	.word	0x00000003
        /*0b04*/ 	.word	0x00000000
        /*0b08*/ 	.short	0x0101
        /*0b0a*/ 	.byte	0x3f
	.zero		1


	//   ....[53]....
        /*0b0c*/ 	.word	0x000140e0
        /*0b10*/ 	.word	0x00000000
        /*0b14*/ 	.word	0x00033470
        /*0b18*/ 	.short	0x010a
        /*0b1a*/ 	.byte	0x3f
	.zero		1


	//   ....[54]....
        /*0b1c*/ 	.word	0x00014150
        /*0b20*/ 	.word	0x00000000
        /*0b24*/ 	.word	0x00033460
        /*0b28*/ 	.short	0x010a
        /*0b2a*/ 	.byte	0x3f
	.zero		1


	//   ....[55]....
        /*0b2c*/ 	.word	0x00014cc0
        /*0b30*/ 	.word	0x00000000
        /*0b34*/ 	.word	0x00033450
        /*0b38*/ 	.short	0x0101
        /*0b3a*/ 	.byte	0x3f
	.zero		1


	//   ....[56]....
        /*0b3c*/ 	.word	0x00014d10
        /*0b40*/ 	.word	0x00000002
        /*0b44*/ 	.word	0x00000000
        /*0b48*/ 	.short	0x0101
        /*0b4a*/ 	.byte	0x3f
	.zero		1


	//   ....[57]....
        /*0b4c*/ 	.word	0x00015ac0
        /*0b50*/ 	.word	0x00000000
        /*0b54*/ 	.word	0x00033420
        /*0b58*/ 	.short	0x010a
        /*0b5a*/ 	.byte	0x3f
	.zero		1


	//   ....[58]....
        /*0b5c*/ 	.word	0x00015c80
        /*0b60*/ 	.word	0x00000006
        /*0b64*/ 	.word	0x00000000
        /*0b68*/ 	.short	0x010a
        /*0b6a*/ 	.byte	0x3f
	.zero		1


	//   ....[59]....
        /*0b6c*/ 	.word	0x00015cf0
        /*0b70*/ 	.word	0x00000007
        /*0b74*/ 	.word	0x00000000
        /*0b78*/ 	.short	0x010a
        /*0b7a*/ 	.byte	0x3f
	.zero		1


	//   ....[60]....
        /*0b7c*/ 	.word	0x00015d50
        /*0b80*/ 	.word	0x00000004
        /*0b84*/ 	.word	0x00033460
        /*0b88*/ 	.short	0x010a
        /*0b8a*/ 	.byte	0x3f
	.zero		1


	//   ....[61]....
        /*0b8c*/ 	.word	0x00015da0
        /*0b90*/ 	.word	0x00000003
        /*0b94*/ 	.word	0x00033460
        /*0b98*/ 	.short	0x010a
        /*0b9a*/ 	.byte	0x3f
	.zero		1


	//   ....[62]....
        /*0b9c*/ 	.word	0x00015de0
        /*0ba0*/ 	.word	0x00000004
        /*0ba4*/ 	.word	0x00033480
        /*0ba8*/ 	.short	0x010a
        /*0baa*/ 	.byte	0x3f
	.zero		1


	//   ....[63]....
        /*0bac*/ 	.word	0x00015e00
        /*0bb0*/ 	.word	0x00000003
        /*0bb4*/ 	.word	0x00033480
        /*0bb8*/ 	.short	0x010a
        /*0bba*/ 	.byte	0x3f
	.zero		1


	//   ....[64]....
        /*0bbc*/ 	.word	0x00015e70
        /*0bc0*/ 	.word	0x00000003
        /*0bc4*/ 	.word	0x00033400
        /*0bc8*/ 	.short	0x010a
        /*0bca*/ 	.byte	0x3f
	.zero		1


	//   ....[65]....
        /*0bcc*/ 	.word	0x00015ec0
        /*0bd0*/ 	.word	0x00000002
        /*0bd4*/ 	.word	0x00033430
        /*0bd8*/ 	.short	0x010a
        /*0bda*/ 	.byte	0x3f
	.zero		1


	//   ....[66]....
        /*0bdc*/ 	.word	0x00015f20
        /*0be0*/ 	.word	0x00000005
        /*0be4*/ 	.word	0x00033430
        /*0be8*/ 	.short	0x010a
        /*0bea*/ 	.byte	0x3f
	.zero		1


	//   ....[67]....
        /*0bec*/ 	.word	0x00015f80
        /*0bf0*/ 	.word	0x00000005
        /*0bf4*/ 	.word	0x00033450
        /*0bf8*/ 	.short	0x010a
        /*0bfa*/ 	.byte	0x3f
	.zero		1


	//   ....[68]....
        /*0bfc*/ 	.word	0x00015fe0
        /*0c00*/ 	.word	0x00000009
        /*0c04*/ 	.word	0x00033430
        /*0c08*/ 	.short	0x010a
        /*0c0a*/ 	.byte	0x3f
	.zero		1


	//   ....[69]....
        /*0c0c*/ 	.word	0x00016040
        /*0c10*/ 	.word	0x00000009
        /*0c14*/ 	.word	0x00033450
        /*0c18*/ 	.short	0x010a
        /*0c1a*/ 	.byte	0x3f
	.zero		1


	//   ....[70]....
        /*0c1c*/ 	.word	0x000160a0
        /*0c20*/ 	.word	0x00000006
        /*0c24*/ 	.word	0x00033450
        /*0c28*/ 	.short	0x010a
        /*0c2a*/ 	.byte	0x3f
	.zero		1


	//   ....[71]....
        /*0c2c*/ 	.word	0x000161f0
        /*0c30*/ 	.word	0x00000004
        /*0c34*/ 	.word	0x00033480
        /*0c38*/ 	.short	0x010a
        /*0c3a*/ 	.byte	0x3f
	.zero		1


	//   ....[72]....
        /*0c3c*/ 	.word	0x00016240
        /*0c40*/ 	.word	0x00000004
        /*0c44*/ 	.word	0x00033440
        /*0c48*/ 	.short	0x010a
        /*0c4a*/ 	.byte	0x3f
	.zero		1


	//   ....[73]....
        /*0c4c*/ 	.word	0x000167d0
        /*0c50*/ 	.word	0x00000011
        /*0c54*/ 	.word	0x00033420
        /*0c58*/ 	.short	0x010a
        /*0c5a*/ 	.byte	0x3f
	.zero		1


	//   ....[74]....
        /*0c5c*/ 	.word	0x00016820
        /*0c60*/ 	.word	0x00000006
        /*0c64*/ 	.word	0x00033480
        /*0c68*/ 	.short	0x010a
        /*0c6a*/ 	.byte	0x3f
	.zero		1


	//   ....[75]....
        /*0c6c*/ 	.word	0x00016870
        /*0c70*/ 	.word	0x00000006
        /*0c74*/ 	.word	0x00033440
        /*0c78*/ 	.short	0x010a
        /*0c7a*/ 	.byte	0x3f
	.zero		1


	//   ....[76]....
        /*0c7c*/ 	.word	0x000168c0
        /*0c80*/ 	.word	0x00000003
        /*0c84*/ 	.word	0x00033470
        /*0c88*/ 	.short	0x010a
        /*0c8a*/ 	.byte	0x3f
	.zero		1


	//   ....[77]....
        /*0c8c*/ 	.word	0x00016910
        /*0c90*/ 	.word	0x00000003
        /*0c94*/ 	.word	0x00033460
        /*0c98*/ 	.short	0x010a
        /*0c9a*/ 	.byte	0x3f
	.zero		1


	//   ....[78]....
        /*0c9c*/ 	.word	0x00016960
        /*0ca0*/ 	.word	0x00000000
        /*0ca4*/ 	.word	0x00033470
        /*0ca8*/ 	.short	0x010a
        /*0caa*/ 	.byte	0x3f
	.zero		1


	//   ....[79]....
        /*0cac*/ 	.word	0x000169b0
        /*0cb0*/ 	.word	0x00000000
        /*0cb4*/ 	.word	0x00033460
        /*0cb8*/ 	.short	0x010a
        /*0cba*/ 	.byte	0x3f
	.zero		1


	//   ....[80]....
        /*0cbc*/ 	.word	0x00016a00
        /*0cc0*/ 	.word	0x00000000
        /*0cc4*/ 	.word	0x00033420
        /*0cc8*/ 	.short	0x010a
        /*0cca*/ 	.byte	0x3f
	.zero		1


	//   ....[81]....
        /*0ccc*/ 	.word	0x00016ba0
        /*0cd0*/ 	.word	0x00000006
        /*0cd4*/ 	.word	0x00000000
        /*0cd8*/ 	.short	0x010a
        /*0cda*/ 	.byte	0x3f
	.zero		1


	//   ....[82]....
        /*0cdc*/ 	.word	0x00016bf0
        /*0ce0*/ 	.word	0x00000007
        /*0ce4*/ 	.word	0x00000000
        /*0ce8*/ 	.short	0x010a
        /*0cea*/ 	.byte	0x3f
	.zero		1


	//   ....[83]....
        /*0cec*/ 	.word	0x00016c40
        /*0cf0*/ 	.word	0x00000004
        /*0cf4*/ 	.word	0x00033460
        /*0cf8*/ 	.short	0x010a
        /*0cfa*/ 	.byte	0x3f
	.zero		1


	//   ....[84]....
        /*0cfc*/ 	.word	0x00016c90
        /*0d00*/ 	.word	0x00000003
        /*0d04*/ 	.word	0x00033460
        /*0d08*/ 	.short	0x010a
        /*0d0a*/ 	.byte	0x3f
	.zero		1


	//   ....[85]....
        /*0d0c*/ 	.word	0x00016ce0
        /*0d10*/ 	.word	0x00000004
        /*0d14*/ 	.word	0x00033480
        /*0d18*/ 	.short	0x010a
        /*0d1a*/ 	.byte	0x3f
	.zero		1


	//----- nvinfo : EIATTR_NUM_MBARRIERS
	.align		4
.L_845:
        /*0d1c*/ 	.byte	0x03, 0x38
        /*0d1e*/ 	.short	0x0016


	//----- nvinfo : EIATTR_EXIT_INSTR_OFFSETS
	.align		4
        /*0d20*/ 	.byte	0x04, 0x1c
        /*0d22*/ 	.short	(.L_847 - .L_846)


	//   ....[0]....
.L_846:
        /*0d24*/ 	.word	0x00000a80


	//   ....[1]....
        /*0d28*/ 	.word	0x0000f690


	//   ....[2]....
        /*0d2c*/ 	.word	0x00015e50


	//----- nvinfo : EIATTR_MAX_THREADS
	.align		4
.L_847:
        /*0d30*/ 	.byte	0x04, 0x05
        /*0d32*/ 	.short	(.L_849 - .L_848)
.L_848:
        /*0d34*/ 	.word	0x00000180
        /*0d38*/ 	.word	0x00000001
        /*0d3c*/ 	.word	0x00000001


	//----- nvinfo : EIATTR_CRS_STACK_SIZE
	.align		4
.L_849:
        /*0d40*/ 	.byte	0x04, 0x1e
        /*0d42*/ 	.short	(.L_851 - .L_850)
.L_850:
        /*0d44*/ 	.word	0x00000000


	//----- nvinfo : EIATTR_CBANK_PARAM_SIZE
	.align		4
.L_851:
        /*0d48*/ 	.byte	0x03, 0x19
        /*0d4a*/ 	.short	0x0af0


	//----- nvinfo : EIATTR_PARAM_CBANK
	.align		4
        /*0d4c*/ 	.byte	0x04, 0x0a
        /*0d4e*/ 	.short	(.L_853 - .L_852)
	.align		4
.L_852:
        /*0d50*/ 	.word	index@(.nv.constant0._ZN7cutlass13device_kernelIN5flash11enable_sm90INS1_16FlashAttnFwdSm90INS1_25CollectiveMainloopFwdSm90ILi2EN4cute5tupleIJNS5_1CILi1EEES8_S8_EEENS6_IJNS7_ILi128EEENS7_ILi160EEENS7_ILi192EEEEEELi192ENS_12float_e4m3_tEfNS_4arch4Sm90ELb1ELb0ELb0ELb1ELb0ELb0ELb0ELb1ELb1ELb1ELb0ELb0EEENS1_21CollectiveEpilogueFwdINS6_IJSA_SC_SB_EEES9_NS_10bfloat16_tESG_Li256ELb1ELb1ELb0ELb1EEENS1_36VarlenDynamicPersistentTileSchedulerILi128ELi160ELi256ELi128ELb0ELb1ELb1ELb1ELb1ELb1EEEEEEEEEvNT_6ParamsE)
        /*0d54*/ 	.short	0x0210
        /*0d56*/ 	.short	0x0af0


	//----- nvinfo : EIATTR_SW_WAR
	.align		4
.L_853:
        /*0d58*/ 	.byte	0x04, 0x36
        /*0d5a*/ 	.short	(.L_855 - .L_854)
.L_854:
        /*0d5c*/ 	.word	0x00000008
.L_855:


//--------------------- .nv.info._ZN7cutlass13device_kernelIN5flash11enable_sm90INS1_16FlashAttnFwdSm90INS1_25CollectiveMainloopFwdSm90ILi2EN4cute5tupleIJNS5_1CILi1EEES8_S8_EEENS6_IJNS7_ILi128EEENS7_ILi160EEENS7_ILi192EEEEEELi192ENS_12float_e4m3_tEfNS_4arch4Sm90ELb1ELb0ELb0ELb1ELb0ELb1ELb0ELb1ELb1ELb1ELb0ELb0EEENS1_21CollectiveEpilogueFwdINS6_IJSA_SC_SB_EEES9_NS_10bfloat16_tESG_Li256ELb1ELb1ELb0ELb1EEENS1_36VarlenDynamicPersistentTileSchedulerILi128ELi160ELi256ELi128ELb0ELb1ELb1ELb1ELb1ELb1EEEEEEEEEvNT_6ParamsE --------------------------
	.section	.nv.info._ZN7cutlass13device_kernelIN5flash11enable_sm90INS1_16FlashAttnFwdSm90INS1_25CollectiveMainloopFwdSm90ILi2EN4cute5tupleIJNS5_1CILi1EEES8_S8_EEENS6_IJNS7_ILi128EEENS7_ILi160EEENS7_ILi192EEEEEELi192ENS_12float_e4m3_tEfNS_4arch4Sm90ELb1ELb0ELb0ELb1ELb0ELb1ELb0ELb1ELb1ELb1ELb0ELb0EEENS1_21CollectiveEpilogueFwdINS6_IJSA_SC_SB_EEES9_NS_10bfloat16_tESG_Li256ELb1ELb1ELb0ELb1EEENS1_36VarlenDynamicPersistentTileSchedulerILi128ELi160ELi256ELi128ELb0ELb1ELb1ELb1ELb1ELb1EEEEEEEEEvNT_6ParamsE,"",@"SHT_CUDA_INFO"
	.sectionflags	@""
	.align	4


	//----- nvinfo : EIATTR_CUDA_API_VERSION
	.align		4
        /*0000*/ 	.byte	0x04, 0x37
        /*0002*/ 	.short	(.L_857 - .L_856)
.L_856:
        /*0004*/ 	.word	0x00000082


	//----- nvinfo : EIATTR_KPARAM_INFO
	.align		4
.L_857:
        /*0008*/ 	.byte	0x04, 0x17
        /*000a*/ 	.short	(.L_859 - .L_858)
.L_858:
        /*000c*/ 	.word	0x00000000
        /*0010*/ 	.short	0x0000
        /*0012*/ 	.short	0x0070
        /*0014*/ 	.byte	0x00, 0xf0, 0x01, 0x2a


	//----- nvinfo : EIATTR_SPARSE_MMA_MASK
	.align		4
.L_859:
        /*0018*/ 	.byte	0x03, 0x50
        /*001a*/ 	.short	0x0000


	//----- nvinfo : EIATTR_MAXREG_COUNT
	.align		4
        /*001c*/ 	.byte	0x03, 0x1b
        /*001e*/ 	.short	0x00a8


	//----- nvinfo : EIATTR_NUM_BARRIERS
	.align		4
        /*0020*/ 	.byte	0x02, 0x4c
        /*0022*/ 	.byte	0x10
	.zero		1


	//----- nvinfo : EIATTR_EXTERNS
	.align		4
        /*0024*/ 	.byte	0x04, 0x0f
        /*0026*/ 	.short	(.L_861 - .L_860)


	//   ....[0]....
	.align		4
.L_860:
        /*0028*/ 	.word	index@(__assertfail)


	//----- nvinfo : EIATTR_ANNOTATIONS
	.align		4
.L_861:
        /*002c*/ 	.byte	0x04, 0x55
        /*002e*/ 	.short	(.L_863 - .L_862)


	//   ....[0]....
.L_862:
        /* <DEDUP_REMOVED lines=116> */


	//----- nvinfo : EIATTR_MERCURY_ISA_VERSION
	.align		4
.L_863:
        /*0760*/ 	.byte	0x03, 0x5f
        /*0762*/ 	.short	0x0101


	//----- nvinfo : EIATTR_UNUSED_LOAD_BYTE_OFFSET
	.align		4
        /*0764*/ 	.byte	0x04, 0x44
        /*0766*/ 	.short	(.L_865 - .L_864)


	//   ....[0]....
.L_864:
        /*0768*/ 	.word	0x00000ae0
        /*076c*/ 	.word	0x0000fff0


	//   ....[1]....
        /*0770*/ 	.word	0x00023400
        /*0774*/ 	.word	0x0000fff0


	//----- nvinfo : EIATTR_INT_WARP_WIDE_INSTR_OFFSETS
	.align		4
.L_865:
        /*0778*/ 	.byte	0x04, 0x31
        /*077a*/ 	.short	(.L_867 - .L_866)


	//   ....[0]....
.L_866:
        /*077c*/ 	.word	0x00000190


	//   ....[1]....
        /*0780*/ 	.word	0x000001d0


	//   ....[2]....
        /*0784*/ 	.word	0x00000240


	//   ....[3]....
        /*0788*/ 	.word	0x00029550


	//   ....[4]....
        /*078c*/ 	.word	0x000295e0


	//   ....[5]....
        /*0790*/ 	.word	0x0002ca40


	//   ....[6]....
        /*0794*/ 	.word	0x0002caa0


	//----- nvinfo : EIATTR_COOP_GROUP_MASK_REGIDS
	.align		4
.L_867:
        /*0798*/ 	.byte	0x04, 0x29
        /*079a*/ 	.short	(.L_869 - .L_868)


	//   ....[0]....
.L_868:
        /*079c*/ 	.word	0xffffffff


	//   ....[1]....
        /*07a0*/ 	.word	0xffffffff


	//   ....[2]....
        /*07a4*/ 	.word	0xffffffff


	//   ....[3]....
        /*07a8*/ 	.word	0xffffffff


	//   ....[4]....
        /*07ac*/ 	.word	0xffffffff


	//   ....[5]....
        /*07b0*/ 	.word	0xffffffff


	//   ....[6]....
        /*07b4*/ 	.word	0xffffffff


	//   ....[7]....
        /*07b8*/ 	.word	0xffffffff


	//   ....[8]....
        /*07bc*/ 	.word	0xffffffff


	//   ....[9]....
        /*07c0*/ 	.word	0xffffffff


	//   ....[10]....
        /*07c4*/ 	.word	0xffffffff


	//   ....[11]....
        /*07c8*/ 	.word	0xffffffff


	//   ....[12]....
        /*07cc*/ 	.word	0xffffffff


	//   ....[13]....
        /*07d0*/ 	.word	0xffffffff


	//   ....[14]....
        /*07d4*/ 	.word	0xffffffff


	//   ....[15]....
        /*07d8*/ 	.word	0xffffffff


	//   ....[16]....
        /*07dc*/ 	.word	0xffffffff


	//   ....[17]....
        /*07e0*/ 	.word	0xffffffff


	//   ....[18]....
        /*07e4*/ 	.word	0xffffffff


	//   ....[19]....
        /*07e8*/ 	.word	0xffffffff


	//   ....[20]....
        /*07ec*/ 	.word	0xffffffff


	//   ....[21]....
        /*07f0*/ 	.word	0xffffffff


	//   ....[22]....
        /*07f4*/ 	.word	0xffffffff


	//   ....[23]....
        /*07f8*/ 	.word	0xffffffff


	//   ....[24]....
        /*07fc*/ 	.word	0xffffffff


	//   ....[25]....
        /*0800*/ 	.word	0xffffffff


	//   ....[26]....
        /*0804*/ 	.word	0xffffffff


	//   ....[27]....
        /*0808*/ 	.word	0xffffffff


	//   ....[28]....
        /*080c*/ 	.word	0xffffffff


	//   ....[29]....
        /*0810*/ 	.word	0xffffffff


	//   ....[30]....
        /*0814*/ 	.word	0xffffffff


	//   ....[31]....
        /*0818*/ 	.word	0xffffffff


	//   ....[32]....
        /*081c*/ 	.word	0xffffffff


	//   ....[33]....
        /*0820*/ 	.word	0xffffffff


	//   ....[34]....
        /*0824*/ 	.word	0xffffffff


	//   ....[35]....
        /*0828*/ 	.word	0xffffffff


	//   ....[36]....
        /*082c*/ 	.word	0xffffffff


	//   ....[37]....
        /*0830*/ 	.word	0xffffffff


	//   ....[38]....
        /*0834*/ 	.word	0xffffffff


	//   ....[39]....
        /*0838*/ 	.word	0xffffffff


	//   ....[40]....
        /*083c*/ 	.word	0xffffffff


	//   ....[41]....
        /*0840*/ 	.word	0xffffffff


	//   ....[42]....
        /*0844*/ 	.word	0xffffffff


	//   ....[43]....
        /*0848*/ 	.word	0xffffffff


	//   ....[44]....
        /*084c*/ 	.word	0xffffffff


	//   ....[45]....
        /*0850*/ 	.word	0xffffffff


	//   ....[46]....
        /*0854*/ 	.word	0xffffffff


	//   ....[47]....
        /*0858*/ 	.word	0xffffffff


	//   ....[48]....
        /*085c*/ 	.word	0xffffffff


	//   ....[49]....
        /*0860*/ 	.word	0xffffffff


	//   ....[50]....
        /*0864*/ 	.word	0xffffffff


	//   ....[51]....
        /*0868*/ 	.word	0xffffffff


	//   ....[52]....
        /*086c*/ 	.word	0xffffffff


	//   ....[53]....
        /*0870*/ 	.word	0xffffffff


	//   ....[54]....
        /*0874*/ 	.word	0xffffffff


	//   ....[55]....
        /*0878*/ 	.word	0xffffffff


	//   ....[56]....
        /*087c*/ 	.word	0xffffffff


	//   ....[57]....
        /*0880*/ 	.word	0xffffffff


	//   ....[58]....
        /*0884*/ 	.word	0xffffffff


	//   ....[59]....
        /*0888*/ 	.word	0xffffffff


	//   ....[60]....
        /*088c*/ 	.word	0xffffffff


	//   ....[61]....
        /*0890*/ 	.word	0xffffffff


	//   ....[62]....
        /*0894*/ 	.word	0xffffffff


	//   ....[63]....
        /*0898*/ 	.word	0xffffffff


	//   ....[64]....
        /*089c*/ 	.word	0xffffffff


	//   ....[65]....
        /*08a0*/ 	.word	0xffffffff


	//   ....[66]....
        /*08a4*/ 	.word	0xffffffff


	//   ....[67]....
        /*08a8*/ 	.word	0xffffffff


	//   ....[68]....
        /*08ac*/ 	.word	0xffffffff


	//   ....[69]....
        /*08b0*/ 	.word	0xffffffff


	//   ....[70]....
        /*08b4*/ 	.word	0xffffffff


	//   ....[71]....
        /*08b8*/ 	.word	0xffffffff


	//   ....[72]....
        /*08bc*/ 	.word	0xffffffff


	//   ....[73]....
        /*08c0*/ 	.word	0xffffffff


	//   ....[74]....
        /*08c4*/ 	.word	0xffffffff


	//   ....[75]....
        /*08c8*/ 	.word	0xffffffff


	//   ....[76]....
        /*08cc*/ 	.word	0xffffffff


	//   ....[77]....
        /*08d0*/ 	.word	0xffffffff


	//   ....[78]....
        /*08d4*/ 	.word	0xffffffff


	//   ....[79]....
        /*08d8*/ 	.word	0xffffffff


	//   ....[80]....
        /*08dc*/ 	.word	0xffffffff


	//   ....[81]....
        /*08e0*/ 	.word	0xffffffff


	//   ....[82]....
        /*08e4*/ 	.word	0xffffffff


	//   ....[83]....
        /*08e8*/ 	.word	0xffffffff


	//   ....[84]....
        /*08ec*/ 	.word	0xffffffff


	//   ....[85]....
        /*08f0*/ 	.word	0xffffffff


	//   ....[86]....
        /*08f4*/ 	.word	0xffffffff


	//   ....[87]....
        /*08f8*/ 	.word	0xffffffff


	//   ....[88]....
        /*08fc*/ 	.word	0xffffffff


	//   ....[89]....
        /*0900*/ 	.word	0xffffffff


	//   ....[90]....
        /*0904*/ 	.word	0xffffffff


	//   ....[91]....
        /*0908*/ 	.word	0xffffffff


	//   ....[92]....
        /*090c*/ 	.word	0xffffffff


	//   ....[93]....
        /*0910*/ 	.word	0xffffffff


	//   ....[94]....
        /*0914*/ 	.word	0xffffffff


	//   ....[95]....
        /*0918*/ 	.word	0xffffffff


	//   ....[96]....
        /*091c*/ 	.word	0xffffffff


	//   ....[97]....
        /*0920*/ 	.word	0xffffffff


	//   ....[98]....
        /*0924*/ 	.word	0xffffffff


	//   ....[99]....
        /*0928*/ 	.word	0xffffffff


	//   ....[100]....
        /*092c*/ 	.word	0xffffffff


	//   ....[101]....
        /*0930*/ 	.word	0xffffffff


	//   ....[102]....
        /*0934*/ 	.word	0xffffffff


	//   ....[103]....
        /*0938*/ 	.word	0xffffffff


	//   ....[104]....
        /*093c*/ 	.word	0xffffffff


	//   ....[105]....
        /*0940*/ 	.word	0xffffffff


	//   ....[106]....
        /*0944*/ 	.word	0xffffffff


	//   ....[107]....
        /*0948*/ 	.word	0xffffffff


	//   ....[108]....
        /*094c*/ 	.word	0xffffffff


	//   ....[109]....
        /*0950*/ 	.word	0xffffffff


	//   ....[110]....
        /*0954*/ 	.word	0xffffffff


	//   ....[111]....
        /*0958*/ 	.word	0xffffffff


	//   ....[112]....
        /*095c*/ 	.word	0xffffffff


	//   ....[113]....
        /*0960*/ 	.word	0xffffffff


	//   ....[114]....
        /*0964*/ 	.word	0xffffffff


	//   ....[115]....
        /*0968*/ 	.word	0xffffffff


	//   ....[116]....
        /*096c*/ 	.word	0xffffffff


	//   ....[117]....
        /*0970*/ 	.word	0xffffffff


	//   ....[118]....
        /*0974*/ 	.word	0xffffffff


	//   ....[119]....
        /*0978*/ 	.word	0xffffffff


	//   ....[120]....
        /*097c*/ 	.word	0xffffffff


	//   ....[121]....
        /*0980*/ 	.word	0xffffffff


	//   ....[122]....
        /*0984*/ 	.word	0xffffffff


	//   ....[123]....
        /*0988*/ 	.word	0xffffffff


	//   ....[124]....
        /*098c*/ 	.word	0xffffffff


	//   ....[125]....
        /*0990*/ 	.word	0xffffffff


	//   ....[126]....
        /*0994*/ 	.word	0xffffffff


	//   ....[127]....
        /*0998*/ 	.word	0xffffffff


	//   ....[128]....
        /*099c*/ 	.word	0xffffffff


	//   ....[129]....
        /*09a0*/ 	.word	0xffffffff


	//   ....[130]....
        /*09a4*/ 	.word	0xffffffff


	//   ....[131]....
        /*09a8*/ 	.word	0xffffffff


	//   ....[132]....
        /*09ac*/ 	.word	0xffffffff


	//   ....[133]....
        /*09b0*/ 	.word	0xffffffff


	//   ....[134]....
        /*09b4*/ 	.word	0xffffffff


	//   ....[135]....
        /*09b8*/ 	.word	0xffffffff


	//   ....[136]....
        /*09bc*/ 	.word	0xffffffff


	//   ....[137]....
        /*09c0*/ 	.word	0xffffffff


	//   ....[138]....
        /*09c4*/ 	.word	0xffffffff


	//   ....[139]....
        /*09c8*/ 	.word	0xffffffff


	//   ....[140]....
        /*09cc*/ 	.word	0xffffffff


	//   ....[141]....
        /*09d0*/ 	.word	0xffffffff


	//   ....[142]....
        /*09d4*/ 	.word	0xffffffff


	//   ....[143]....
        /*09d8*/ 	.word	0xffffffff


	//   ....[144]....
        /*09dc*/ 	.word	0xffffffff


	//   ....[145]....
        /*09e0*/ 	.word	0xffffffff


	//   ....[146]....
        /*09e4*/ 	.word	0xffffffff


	//   ....[147]....
        /*09e8*/ 	.word	0xffffffff


	//   ....[148]....
        /*09ec*/ 	.word	0x0500000f


	//   ....[149]....
        /*09f0*/ 	.word	0x0500000f


	//   ....[150]....
        /*09f4*/ 	.word	0x0500000f


	//   ....[151]....
        /*09f8*/ 	.word	0x0500000f


	//   ....[152]....
        /*09fc*/ 	.word	0x0500000f


	//   ....[153]....
        /*0a00*/ 	.word	0x0500000f


	//   ....[154]....
        /*0a04*/ 	.word	0x0500000f


	//   ....[155]....
        /*0a08*/ 	.word	0x0500000f


	//   ....[156]....
        /*0a0c*/ 	.word	0x0500000f


	//   ....[157]....
        /*0a10*/ 	.word	0x0500000f


	//   ....[158]....
        /*0a14*/ 	.word	0x0500000f


	//   ....[159]....
        /*0a18*/ 	.word	0x0500000f


	//   ....[160]....
        /*0a1c*/ 	.word	0x0500000f


	//   ....[161]....
        /*0a20*/ 	.word	0x0500000f


	//   ....[162]....
        /*0a24*/ 	.word	0x0500000f


	//   ....[163]....
        /*0a28*/ 	.word	0x0500000f


	//   ....[164]....
        /*0a2c*/ 	.word	0x0500000f


	//   ....[165]....
        /*0a30*/ 	.word	0x0500000f


	//   ....[166]....
        /*0a34*/ 	.word	0x0500000f


	//   ....[167]....
        /*0a38*/ 	.word	0x0500000f


	//   ....[168]....
        /*0a3c*/ 	.word	0x0500000f


	//   ....[169]....
        /*0a40*/ 	.word	0x0500000f


	//   ....[170]....
        /*0a44*/ 	.word	0x0500000f


	//   ....[171]....
        /*0a48*/ 	.word	0x0500000f


	//   ....[172]....
        /*0a4c*/ 	.word	0x0500000f


	//   ....[173]....
        /*0a50*/ 	.word	0x0500000f


	//   ....[174]....
        /*0a54*/ 	.word	0x0500000f


	//   ....[175]....
        /*0a58*/ 	.word	0x0500000f


	//   ....[176]....
        /*0a5c*/ 	.word	0x0500000f


	//   ....[177]....
        /*0a60*/ 	.word	0x0500000f


	//   ....[178]....
        /*0a64*/ 	.word	0x0500000f


	//   ....[179]....
        /*0a68*/ 	.word	0x0500000f


	//   ....[180]....
        /*0a6c*/ 	.word	0x0500000f


	//   ....[181]....
        /*0a70*/ 	.word	0x0500000f


	//   ....[182]....
        /*0a74*/ 	.word	0x0500000f


	//   ....[183]....
        /*0a78*/ 	.word	0x0500000f


	//   ....[184]....
        /*0a7c*/ 	.word	0x0500000f


	//   ....[185]....
        /*0a80*/ 	.word	0x0500000f


	//   ....[186]....
        /*0a84*/ 	.word	0x0500000f


	//   ....[187]....
        /*0a88*/ 	.word	0x0500000f


	//   ....[188]....
        /*0a8c*/ 	.word	0x0500000f


	//   ....[189]....
        /*0a90*/ 	.word	0x0500000f


	//   ....[190]....
        /*0a94*/ 	.word	0x0500000f


	//   ....[191]....
        /*0a98*/ 	.word	0x0500000f


	//   ....[192]....
        /*0a9c*/ 	.word	0x0500000f


	//   ....[193]....
        /*0aa0*/ 	.word	0x0500000f


	//   ....[194]....
        /*0aa4*/ 	.word	0x0500000f


	//   ....[195]....
        /*0aa8*/ 	.word	0x0500000f


	//   ....[196]....
        /*0aac*/ 	.word	0x0500000f


	//   ....[197]....
        /*0ab0*/ 	.word	0x0500000f


	//   ....[198]....
        /*0ab4*/ 	.word	0x0500000f


	//   ....[199]....
        /*0ab8*/ 	.word	0x0500000f


	//   ....[200]....
        /*0abc*/ 	.word	0x0500000f


	//   ....[201]....
        /*0ac0*/ 	.word	0x0500000f


	//   ....[202]....
        /*0ac4*/ 	.word	0x0500000f


	//   ....[203]....
        /*0ac8*/ 	.word	0x0500000f


	//   ....[204]....
        /*0acc*/ 	.word	0x0500000f


	//   ....[205]....
        /*0ad0*/ 	.word	0x0500000f


	//   ....[206]....
        /*0ad4*/ 	.word	0x0500000f


	//   ....[207]....
        /*0ad8*/ 	.word	0x0500000f


	//   ....[208]....
        /*0adc*/ 	.word	0x0500000f


	//   ....[209]....
        /*0ae0*/ 	.word	0x0500000f


	//   ....[210]....
        /*0ae4*/ 	.word	0x0500000f


	//   ....[211]....
        /*0ae8*/ 	.word	0x0500000f


	//   ....[212]....
        /*0aec*/ 	.word	0x0500000f


	//   ....[213]....
        /*0af0*/ 	.word	0x0500000f


	//   ....[214]....
        /*0af4*/ 	.word	0x0500000f


	//   ....[215]....
        /*0af8*/ 	.word	0x0500000f


	//   ....[216]....
        /*0afc*/ 	.word	0x0500000f


	//   ....[217]....
        /*0b00*/ 	.word	0x0500000f


	//   ....[218]....
        /*0b04*/ 	.word	0x0500000f


	//   ....[219]....
        /*0b08*/ 	.word	0x0500000f


	//   ....[220]....
        /*0b0c*/ 	.word	0x0500000f


	//   ....[221]....
        /*0b10*/ 	.word	0x0500000f


	//   ....[222]....
        /*0b14*/ 	.word	0x0500000f


	//   ....[223]....
        /*0b18*/ 	.word	0x0500000f


	//   ....[224]....
        /*0b1c*/ 	.word	0x0500000f


	//   ....[225]....
        /*0b20*/ 	.word	0x0500000f


	//   ....[226]....
        /*0b24*/ 	.word	0x0500000f


	//   ....[227]....
        /*0b28*/ 	.word	0x0500000f


	//   ....[228]....
        /*0b2c*/ 	.word	0x0500000f


	//   ....[229]....
        /*0b30*/ 	.word	0x0500000f


	//   ....[230]....
        /*0b34*/ 	.word	0x0500000f


	//   ....[231]....
        /*0b38*/ 	.word	0x0500000f


	//   ....[232]....
        /*0b3c*/ 	.word	0x0500000f


	//   ....[233]....
        /*0b40*/ 	.word	0x0500000f


	//   ....[234]....
        /*0b44*/ 	.word	0x0500000f


	//   ....[235]....
        /*0b48*/ 	.word	0x0500000f


	//   ....[236]....
        /*0b4c*/ 	.word	0x0500000f


	//   ....[237]....
        /*0b50*/ 	.word	0x0500000f


	//   ....[238]....
        /*0b54*/ 	.word	0x0500000f


	//   ....[239]....
        /*0b58*/ 	.word	0x0500000f


	//   ....[240]....
        /*0b5c*/ 	.word	0x0500000f


	//----- nvinfo : EIATTR_COOP_GROUP_INSTR_OFFSETS
	.align		4
.L_869:
        /*0b60*/ 	.byte	0x04, 0x28
        /*0b62*/ 	.short	(.L_871 - .L_870)


	//   ....[0]....
.L_870:
        /*0b64*/ 	.word	0x00000070


	//   ....[1]....
        /*0b68*/ 	.word	0x000001a0


	//   ....[2]....
        /*0b6c*/ 	.word	0x000001f0


	//   ....[3]....
        /*0b70*/ 	.word	0x00000420


	//   ....[4]....
        /*0b74*/ 	.word	0x00000580


	//   ....[5]....
        /*0b78*/ 	.word	0x000006a0


	//   ....[6]....
        /*0b7c*/ 	.word	0x00000800


	//   ....[7]....
        /*0b80*/ 	.word	0x000108a0


	//   ....[8]....
        /*0b84*/ 	.word	0x00010f60


	//   ....[9]....
        /*0b88*/ 	.word	0x00010f70


	//   ....[10]....
        /*0b8c*/ 	.word	0x00010f80


	//   ....[11]....
        /*0b90*/ 	.word	0x00010f90


	//   ....[12]....
        /*0b94*/ 	.word	0x000145e0


	//   ....[13]....
        /*0b98*/ 	.word	0x000145f0


	//   ....[14]....
        /*0b9c*/ 	.word	0x00014600


	//   ....[15]....
        /*0ba0*/ 	.word	0x00014610


	//   ....[16]....
        /*0ba4*/ 	.word	0x00018bc0


	//   ....[17]....
        /*0ba8*/ 	.word	0x00019490


	//   ....[18]....
        /*0bac*/ 	.word	0x000194b0


	//   ....[19]....
        /*0bb0*/ 	.word	0x000194c0


	//   ....[20]....
        /*0bb4*/ 	.word	0x00019d40


	//   ....[21]....
        /*0bb8*/ 	.word	0x00019d90


	//   ....[22]....
        /*0bbc*/ 	.word	0x0001c7a0


	//   ....[23]....
        /*0bc0*/ 	.word	0x0001cfb0


	//   ....[24]....
        /*0bc4*/ 	.word	0x0001cfe0


	//   ....[25]....
        /*0bc8*/ 	.word	0x0001d000


	//   ....[26]....
        /*0bcc*/ 	.word	0x0001dc30


	//   ....[27]....
        /*0bd0*/ 	.word	0x0001dc80


	//   ....[28]....
        /*0bd4*/ 	.word	0x00020ad0


	//   ....[29]....
        /*0bd8*/ 	.word	0x00020c20


	//   ....[30]....
        /*0bdc*/ 	.word	0x00020c40


	//   ....[31]....
        /*0be0*/ 	.word	0x00020cd0


	//   ....[32]....
        /*0be4*/ 	.word	0x00022a50


	//   ....[33]....
        /*0be8*/ 	.word	0x00022ab0


	//   ....[34]....
        /*0bec*/ 	.word	0x00022ad0


	//   ....[35]....
        /*0bf0*/ 	.word	0x00022af0


	//   ....[36]....
        /*0bf4*/ 	.word	0x00023cf0


	//   ....[37]....
        /*0bf8*/ 	.word	0x00023d20


	//   ....[38]....
        /*0bfc*/ 	.word	0x00023d50


	//   ....[39]....
        /*0c00*/ 	.word	0x00023d80


	//   ....[40]....
        /*0c04*/ 	.word	0x00023dc0


	//   ....[41]....
        /*0c08*/ 	.word	0x00023df0


	//   ....[42]....
        /*0c0c*/ 	.word	0x00023e20


	//   ....[43]....
        /*0c10*/ 	.word	0x00023e50


	//   ....[44]....
        /*0c14*/ 	.word	0x00023e80


	//   ....[45]....
        /*0c18*/ 	.word	0x00023eb0


	//   ....[46]....
        /*0c1c*/ 	.word	0x00023ee0


	//   ....[47]....
        /*0c20*/ 	.word	0x00023f10


	//   ....[48]....
        /*0c24*/ 	.word	0x00023f40


	//   ....[49]....
        /*0c28*/ 	.word	0x00023f70


	//   ....[50]....
        /*0c2c*/ 	.word	0x00023fa0


	//   ....[51]....
        /*0c30*/ 	.word	0x00023fd0


	//   ....[52]....
        /*0c34*/ 	.word	0x00024000


	//   ....[53]....
        /*0c38*/ 	.word	0x00024030


	//   ....[54]....
        /*0c3c*/ 	.word	0x00024060


	//   ....[55]....
        /*0c40*/ 	.word	0x00024090


	//   ....[56]....
        /*0c44*/ 	.word	0x000240c0


	//   ....[57]....
        /*0c48*/ 	.word	0x000240f0


	//   ....[58]....
        /*0c4c*/ 	.word	0x00024120


	//   ....[59]....
        /*0c50*/ 	.word	0x00024150


	//   ....[60]....
        /*0c54*/ 	.word	0x00024180


	//   ....[61]....
        /*0c58*/ 	.word	0x000241b0


	//   ....[62]....
        /*0c5c*/ 	.word	0x000241e0


	//   ....[63]....
        /*0c60*/ 	.word	0x00024210


	//   ....[64]....
        /*0c64*/ 	.word	0x00024240


	//   ....[65]....
        /*0c68*/ 	.word	0x00024270


	//   ....[66]....
        /*0c6c*/ 	.word	0x000242a0


	//   ....[67]....
        /*0c70*/ 	.word	0x000242d0


	//   ....[68]....
        /*0c74*/ 	.word	0x00024300


	//   ....[69]....
        /*0c78*/ 	.word	0x00024330


	//   ....[70]....
        /*0c7c*/ 	.word	0x00024360


	//   ....[71]....
        /*0c80*/ 	.word	0x00024390


	//   ....[72]....
        /*0c84*/ 	.word	0x000243b0


	//   ....[73]....
        /*0c88*/ 	.word	0x000243c0


	//   ....[74]....
        /*0c8c*/ 	.word	0x000243d0


	//   ....[75]....
        /*0c90*/ 	.word	0x000243e0


	//   ....[76]....
        /*0c94*/ 	.word	0x00024410


	//   ....[77]....
        /*0c98*/ 	.word	0x00024440


	//   ....[78]....
        /*0c9c*/ 	.word	0x00024470


	//   ....[79]....
        /*0ca0*/ 	.word	0x000244a0


	//   ....[80]....
        /*0ca4*/ 	.word	0x000244d0


	//   ....[81]....
        /*0ca8*/ 	.word	0x00024500


	//   ....[82]....
        /*0cac*/ 	.word	0x00024530


	//   ....[83]....
        /*0cb0*/ 	.word	0x00024540


	//   ....[84]....
        /*0cb4*/ 	.word	0x00024db0


	//   ....[85]....
        /*0cb8*/ 	.word	0x00024ea0


	//   ....[86]....
        /*0cbc*/ 	.word	0x00024ed0


	//   ....[87]....
        /*0cc0*/ 	.word	0x00024ef0


	//   ....[88]....
        /*0cc4*/ 	.word	0x00025450


	//   ....[89]....
        /*0cc8*/ 	.word	0x00025470


	//   ....[90]....
        /*0ccc*/ 	.word	0x000255a0


	//   ....[91]....
        /*0cd0*/ 	.word	0x000255c0


	//   ....[92]....
        /*0cd4*/ 	.word	0x000256c0


	//   ....[93]....
        /*0cd8*/ 	.word	0x000256e0


	//   ....[94]....
        /*0cdc*/ 	.word	0x000257f0


	//   ....[95]....
        /*0ce0*/ 	.word	0x00025810


	//   ....[96]....
        /*0ce4*/ 	.word	0x000260d0


	//   ....[97]....
        /*0ce8*/ 	.word	0x000260e0


	//   ....[98]....
        /*0cec*/ 	.word	0x000262b0


	//   ....[99]....
        /*0cf0*/ 	.word	0x000262c0


	//   ....[100]....
        /*0cf4*/ 	.word	0x00026480


	//   ....[101]....
        /*0cf8*/ 	.word	0x00026490


	//   ....[102]....
        /*0cfc*/ 	.word	0x00026650


	//   ....[103]....
        /*0d00*/ 	.word	0x00026660


	//   ....[104]....
        /*0d04*/ 	.word	0x00026890


	//   ....[105]....
        /*0d08*/ 	.word	0x00026a70


	//   ....[106]....
        /*0d0c*/ 	.word	0x00026aa0


	//   ....[107]....
        /*0d10*/ 	.word	0x00026ad0


	//   ....[108]....
        /*0d14*/ 	.word	0x00026b00


	//   ....[109]....
        /*0d18*/ 	.word	0x00026b30


	//   ....[110]....
        /*0d1c*/ 	.word	0x00026b60


	//   ....[111]....
        /*0d20*/ 	.word	0x00026cd0


	//   ....[112]....
        /*0d24*/ 	.word	0x00026d00


	//   ....[113]....
        /*0d28*/ 	.word	0x00026d30


	//   ....[114]....
        /*0d2c*/ 	.word	0x00026d60


	//   ....[115]....
        /*0d30*/ 	.word	0x00026d90


	//   ....[116]....
        /*0d34*/ 	.word	0x00026dc0


	//   ....[117]....
        /*0d38*/ 	.word	0x00026e60


	//   ....[118]....
        /*0d3c*/ 	.word	0x00026ec0


	//   ....[119]....
        /*0d40*/ 	.word	0x00026f50


	//   ....[120]....
        /*0d44*/ 	.word	0x00027f00


	//   ....[121]....
        /*0d48*/ 	.word	0x00029d30


	//   ....[122]....
        /*0d4c*/ 	.word	0x0002abb0


	//   ....[123]....
        /*0d50*/ 	.word	0x0002abd0


	//   ....[124]....
        /*0d54*/ 	.word	0x0002abf0


	//   ....[125]....
        /*0d58*/ 	.word	0x0002acb0


	//   ....[126]....
        /*0d5c*/ 	.word	0x0002ace0


	//   ....[127]....
        /*0d60*/ 	.word	0x0002ad70


	//   ....[128]....
        /*0d64*/ 	.word	0x0002ad80


	//   ....[129]....
        /*0d68*/ 	.word	0x0002ae10


	//   ....[130]....
        /*0d6c*/ 	.word	0x0002dab0


	//   ....[131]....
        /*0d70*/ 	.word	0x0002dae0


	//   ....[132]....
        /*0d74*/ 	.word	0x0002db20


	//   ....[133]....
        /*0d78*/ 	.word	0x0002db50


	//   ....[134]....
        /*0d7c*/ 	.word	0x0002db80


	//   ....[135]....
        /*0d80*/ 	.word	0x0002dbb0


	//   ....[136]....
        /*0d84*/ 	.word	0x0002dbe0


	//   ....[137]....
        /*0d88*/ 	.word	0x0002dc10


	//   ....[138]....
        /*0d8c*/ 	.word	0x0002dd90


	//   ....[139]....
        /*0d90*/ 	.word	0x0002ddc0


	//   ....[140]....
        /*0d94*/ 	.word	0x0002ddf0


	//   ....[141]....
        /*0d98*/ 	.word	0x0002de20


	//   ....[142]....
        /*0d9c*/ 	.word	0x0002de50


	//   ....[143]....
        /*0da0*/ 	.word	0x0002de80


	//   ....[144]....
        /*0da4*/ 	.word	0x0002df40


	//   ....[145]....
        /*0da8*/ 	.word	0x0002df60


	//   ....[146]....
        /*0dac*/ 	.word	0x0002dfd0


	//   ....[147]....
        /*0db0*/ 	.word	0x0002e6a0


	//   ....[148]....
        /*0db4*/ 	.word	0x0002eba0


	//   ....[149]....
        /*0db8*/ 	.word	0x0002ec40


	//   ....[150]....
        /*0dbc*/ 	.word	0x0002ecd0


	//   ....[151]....
        /*0dc0*/ 	.word	0x0002ed20


	//   ....[152]....
        /*0dc4*/ 	.word	0x0002ed70


	//   ....[153]....
        /*0dc8*/ 	.word	0x0002ee40


	//   ....[154]....
        /*0dcc*/ 	.word	0x0002eed0


	//   ....[155]....
        /*0dd0*/ 	.word	0x0002ef20


	//   ....[156]....
        /*0dd4*/ 	.word	0x0002ef70


	//   ....[157]....
        /*0dd8*/ 	.word	0x0002f240


	//   ....[158]....
        /*0ddc*/ 	.word	0x0002f370


	//   ....[159]....
        /*0de0*/ 	.word	0x0002f4a0


	//   ....[160]....
        /*0de4*/ 	.word	0x0002f5d0


	//   ....[161]....
        /*0de8*/ 	.word	0x0002f6b0


	//   ....[162]....
        /*0dec*/ 	.word	0x0002f730


	//   ....[163]....
        /*0df0*/ 	.word	0x0002f790


	//   ....[164]....
        /*0df4*/ 	.word	0x0002f7f0


	//   ....[165]....
        /*0df8*/ 	.word	0x0002f850


	//   ....[166]....
        /*0dfc*/ 	.word	0x0002f8d0


	//   ....[167]....
        /*0e00*/ 	.word	0x0002f930


	//   ....[168]....
        /*0e04*/ 	.word	0x0002f9b0


	//   ....[169]....
        /*0e08*/ 	.word	0x0002fa10


	//   ....[170]....
        /*0e0c*/ 	.word	0x0002fa90


	//   ....[171]....
        /*0e10*/ 	.word	0x0002faf0


	//   ....[172]....
        /*0e14*/ 	.word	0x0002fb70


	//   ....[173]....
        /*0e18*/ 	.word	0x0002fbd0


	//   ....[174]....
        /*0e1c*/ 	.word	0x0002fc50


	//   ....[175]....
        /*0e20*/ 	.word	0x0002fcb0


	//   ....[176]....
        /*0e24*/ 	.word	0x0002fd30


	//   ....[177]....
        /*0e28*/ 	.word	0x0002fd90


	//   ....[178]....
        /*0e2c*/ 	.word	0x0002fe10


	//   ....[179]....
        /*0e30*/ 	.word	0x0002fe70


	//   ....[180]....
        /*0e34*/ 	.word	0x0002fef0


	//   ....[181]....
        /*0e38*/ 	.word	0x0002ff50


	//   ....[182]....
        /*0e3c*/ 	.word	0x0002ffd0


	//   ....[183]....
        /*0e40*/ 	.word	0x00030030


	//   ....[184]....
        /*0e44*/ 	.word	0x000300b0


	//   ....[185]....
        /*0e48*/ 	.word	0x00030110


	//   ....[186]....
        /*0e4c*/ 	.word	0x00030170


	//   ....[187]....
        /*0e50*/ 	.word	0x000301d0


	//   ....[188]....
        /*0e54*/ 	.word	0x00030230


	//   ....[189]....
        /*0e58*/ 	.word	0x00030290


	//   ....[190]....
        /*0e5c*/ 	.word	0x00030310


	//   ....[191]....
        /*0e60*/ 	.word	0x00030370


	//   ....[192]....
        /*0e64*/ 	.word	0x000303f0


	//   ....[193]....
        /*0e68*/ 	.word	0x00030450


	//   ....[194]....
        /*0e6c*/ 	.word	0x000304d0


	//   ....[195]....
        /*0e70*/ 	.word	0x00030530


	//   ....[196]....
        /*0e74*/ 	.word	0x000305b0


	//   ....[197]....
        /*0e78*/ 	.word	0x00030610


	//   ....[198]....
        /*0e7c*/ 	.word	0x00030680


	//   ....[199]....
        /*0e80*/ 	.word	0x000306e0


	//   ....[200]....
        /*0e84*/ 	.word	0x00030750


	//   ....[201]....
        /*0e88*/ 	.word	0x000307b0


	//   ....[202]....
        /*0e8c*/ 	.word	0x00030830


	//   ....[203]....
        /*0e90*/ 	.word	0x00030890


	//   ....[204]....
        /*0e94*/ 	.word	0x00030900


	//   ....[205]....
        /*0e98*/ 	.word	0x00030a20


	//   ....[206]....
        /*0e9c*/ 	.word	0x00030a70


	//   ....[207]....
        /*0ea0*/ 	.word	0x00030b00


	//   ....[208]....
        /*0ea4*/ 	.word	0x00030b90


	//   ....[209]....
        /*0ea8*/ 	.word	0x00030c20


	//   ....[210]....
        /*0eac*/ 	.word	0x00030cb0


	//   ....[211]....
        /*0eb0*/ 	.word	0x00030d40


	//   ....[212]....
        /*0eb4*/ 	.word	0x00030dd0


	//   ....[213]....
        /*0eb8*/ 	.word	0x00030e90


	//   ....[214]....
        /*0ebc*/ 	.word	0x00031180


	//   ....[215]....
        /*0ec0*/ 	.word	0x000313a0


	//   ....[216]....
        /*0ec4*/ 	.word	0x000313f0


	//   ....[217]....
        /*0ec8*/ 	.word	0x00031450


	//   ....[218]....
        /*0ecc*/ 	.word	0x00031500


	//   ....[219]....
        /*0ed0*/ 	.word	0x000315c0


	//   ....[220]....
        /*0ed4*/ 	.word	0x00031660


	//   ....[221]....
        /*0ed8*/ 	.word	0x00031740


	//   ....[222]....
        /*0edc*/ 	.word	0x00031840


	//   ....[223]....
        /*0ee0*/ 	.word	0x00031b20


	//   ....[224]....
        /*0ee4*/ 	.word	0x00031bc0


	//   ....[225]....
        /*0ee8*/ 	.word	0x00031ce0


	//   ....[226]....
        /*0eec*/ 	.word	0x00031d60


	//   ....[227]....
        /*0ef0*/ 	.word	0x00031de0


	//   ....[228]....
        /*0ef4*/ 	.word	0x00031e60


	//   ....[229]....
        /*0ef8*/ 	.word	0x00031ee0


	//   ....[230]....
        /*0efc*/ 	.word	0x00031f70


	//   ....[231]....
        /*0f00*/ 	.word	0x00032010


	//   ....[232]....
        /*0f04*/ 	.word	0x000320c0


	//   ....[233]....
        /*0f08*/ 	.word	0x00032140


	//   ....[234]....
        /*0f0c*/ 	.word	0x000321c0


	//   ....[235]....
        /*0f10*/ 	.word	0x00032240


	//   ....[236]....
        /*0f14*/ 	.word	0x000322d0


	//   ....[237]....
        /*0f18*/ 	.word	0x00032350


	//   ....[238]....
        /*0f1c*/ 	.word	0x000323f0


	//   ....[239]....
        /*0f20*/ 	.word	0x00032480


	//   ....[240]....
        /*0f24*/ 	.word	0x000325b0


	//----- nvinfo : EIATTR_REG_RECONFIG
	.align		4
.L_871:
        /*0f28*/ 	.byte	0x01, 0x54
	.zero		2


	//----- nvinfo : EIATTR_SYSCALL_OFFSETS
	.align		4
        /*0f2c*/ 	.byte	0x04, 0x46
        /*0f2e*/ 	.short	(.L_873 - .L_872)


	//   ....[0]....
.L_872:
        /*0f30*/ 	.word	0x00001cb0


	//   ....[1]....
        /*0f34*/ 	.word	0x00001e00


	//   ....[2]....
        /*0f38*/ 	.word	0x00010a30


	//   ....[3]....
        /*0f3c*/ 	.word	0x00010d40


	//   ....[4]....
        /*0f40*/ 	.word	0x00029750


	//   ....[5]....
        /*0f44*/ 	.word	0x000298f0


	//   ....[6]....
        /*0f48*/ 	.word	0x00029a60


	//   ....[7]....
        /*0f4c*/ 	.word	0x00029bb0


	//   ....[8]....
        /*0f50*/ 	.word	0x0002a780


	//----- nvinfo : EIATTR_MBARRIER_INSTR_OFFSETS
	.align		4
.L_873:
        /*0f54*/ 	.byte	0x04, 0x39
        /*0f56*/ 	.short	(.L_875 - .L_874)


	//   ....[0]....
.L_874:
        /*0f58*/ 	.word	0x000002d0
        /*0f5c*/ 	.word	0x000000ff
        /*0f60*/ 	.word	0x00033400
        /*0f64*/ 	.short	0x0100
        /*0f66*/ 	.byte	0x08
	.zero		1


	//   ....[1]....
        /*0f68*/ 	.word	0x000002e0
        /*0f6c*/ 	.word	0x000000ff
        /*0f70*/ 	.word	0x00033420
        /*0f74*/ 	.short	0x0100
        /*0f76*/ 	.byte	0x08
	.zero		1


	//   ....[2]....
        /*0f78*/ 	.word	0x000003d0
        /*0f7c*/ 	.word	0x000000ff
        /*0f80*/ 	.word	0x00033430
        /*0f84*/ 	.short	0x0100
        /*0f86*/ 	.byte	0x08
	.zero		1


	//   ....[3]....
        /*0f88*/ 	.word	0x000003e0
        /*0f8c*/ 	.word	0x000000ff
        /*0f90*/ 	.word	0x00033440
        /*0f94*/ 	.short	0x0100
        /*0f96*/ 	.byte	0x08
	.zero		1


	//   ....[4]....
        /*0f98*/ 	.word	0x000003f0
        /*0f9c*/ 	.word	0x000000ff
        /*0fa0*/ 	.word	0x00033438
        /*0fa4*/ 	.short	0x0100
        /*0fa6*/ 	.byte	0x08
	.zero		1


	//   ....[5]....
        /*0fa8*/ 	.word	0x00000400
        /*0fac*/ 	.word	0x000000ff
        /*0fb0*/ 	.word	0x00033448
        /*0fb4*/ 	.short	0x0100
        /*0fb6*/ 	.byte	0x08
	.zero		1


	//   ....[6]....
        /*0fb8*/ 	.word	0x00000530
        /*0fbc*/ 	.word	0x000000ff
        /*0fc0*/ 	.word	0x00033450
        /*0fc4*/ 	.short	0x0100
        /*0fc6*/ 	.byte	0x08
	.zero		1


	//   ....[7]....
        /*0fc8*/ 	.word	0x00000540
        /*0fcc*/ 	.word	0x000000ff
        /*0fd0*/ 	.word	0x00033460
        /*0fd4*/ 	.short	0x0100
        /*0fd6*/ 	.byte	0x08
	.zero		1


	//   ....[8]....
        /*0fd8*/ 	.word	0x00000550
        /*0fdc*/ 	.word	0x000000ff
        /*0fe0*/ 	.word	0x00033458
        /*0fe4*/ 	.short	0x0100
        /*0fe6*/ 	.byte	0x08
	.zero		1


	//   ....[9]....
        /*0fe8*/ 	.word	0x00000560
        /*0fec*/ 	.word	0x000000ff
        /*0ff0*/ 	.word	0x00033468
        /*0ff4*/ 	.short	0x0100
        /*0ff6*/ 	.byte	0x08
	.zero		1


	//   ....[10]....
        /*0ff8*/ 	.word	0x00000650
        /*0ffc*/ 	.word	0x000000ff
        /*1000*/ 	.word	0x00033470
        /*1004*/ 	.short	0x0100
        /*1006*/ 	.byte	0x06
	.zero		1


	//   ....[11]....
        /*1008*/ 	.word	0x00000660
        /*100c*/ 	.word	0x000000ff
        /*1010*/ 	.word	0x00033480
        /*1014*/ 	.short	0x0100
        /*1016*/ 	.byte	0x06
	.zero		1


	//   ....[12]....
        /*1018*/ 	.word	0x00000670
        /*101c*/ 	.word	0x000000ff
        /*1020*/ 	.word	0x00033478
        /*1024*/ 	.short	0x0100
        /*1026*/ 	.byte	0x06
	.zero		1


	//   ....[13]....
        /*1028*/ 	.word	0x00000680
        /*102c*/ 	.word	0x000000ff
        /*1030*/ 	.word	0x00033488
        /*1034*/ 	.short	0x0100
        /*1036*/ 	.byte	0x06
	.zero		1


	//   ....[14]....
        /*1038*/ 	.word	0x000007b0
        /*103c*/ 	.word	0x000000ff
        /*1040*/ 	.word	0x00033490
        /*1044*/ 	.short	0x0100
        /*1046*/ 	.byte	0x08
	.zero		1


	//   ....[15]....
        /*1048*/ 	.word	0x000007c0
        /*104c*/ 	.word	0x000000ff
        /*1050*/ 	.word	0x000334a0
        /*1054*/ 	.short	0x0100
        /*1056*/ 	.byte	0x08
	.zero		1


	//   ....[16]....
        /*1058*/ 	.word	0x000007d0
        /*105c*/ 	.word	0x000000ff
        /*1060*/ 	.word	0x00033498
        /*1064*/ 	.short	0x0100
        /*1066*/ 	.byte	0x08
	.zero		1


	//   ....[17]....
        /*1068*/ 	.word	0x000007e0
        /*106c*/ 	.word	0x000000ff
        /*1070*/ 	.word	0x000334a8
        /*1074*/ 	.short	0x0100
        /*1076*/ 	.byte	0x08
	.zero		1


	//   ....[18]....
        /*1078*/ 	.word	0x00000910
        /*107c*/ 	.word	0x000000ff
        /*1080*/ 	.word	0x000334b0
        /*1084*/ 	.short	0x0100
        /*1086*/ 	.byte	0x08
	.zero		1


	//   ....[19]....
        /*1088*/ 	.word	0x00000920
        /*108c*/ 	.word	0x000000ff
        /*1090*/ 	.word	0x000334c0
        /*1094*/ 	.short	0x0100
        /*1096*/ 	.byte	0x08
	.zero		1


	//   ....[20]....
        /*1098*/ 	.word	0x00000930
        /*109c*/ 	.word	0x000000ff
        /*10a0*/ 	.word	0x000334b8
        /*10a4*/ 	.short	0x0100
        /*10a6*/ 	.byte	0x08
	.zero		1


	//   ....[21]....
        /*10a8*/ 	.word	0x00000940
        /*10ac*/ 	.word	0x000000ff
        /*10b0*/ 	.word	0x000334c8
        /*10b4*/ 	.short	0x0100
        /*10b6*/ 	.byte	0x08
	.zero		1


	//   ....[22]....
        /*10b8*/ 	.word	0x000035e0
        /*10bc*/ 	.word	0x00000065
        /*10c0*/ 	.word	0x00033490
        /*10c4*/ 	.short	0x010a
        /*10c6*/ 	.byte	0x3f
	.zero		1


	//   ....[23]....
        /*10c8*/ 	.word	0x000095d0
        /*10cc*/ 	.word	0x00000065
        /*10d0*/ 	.word	0x00033490
        /*10d4*/ 	.short	0x010a
        /*10d6*/ 	.byte	0x3f
	.zero		1


	//   ....[24]....
        /*10d8*/ 	.word	0x0000f720
        /*10dc*/ 	.word	0x00000065
        /*10e0*/ 	.word	0x00033490
        /*10e4*/ 	.short	0x010a
        /*10e6*/ 	.byte	0x3f
	.zero		1


	//   ....[25]....
        /*10e8*/ 	.word	0x0000fb00
        /*10ec*/ 	.word	0x0000002c
        /*10f0*/ 	.word	0x00000000
        /*10f4*/ 	.short	0x0101
        /*10f6*/ 	.byte	0x3f
	.zero		1


	//   ....[26]....
        /*10f8*/ 	.word	0x0000fb40
        /*10fc*/ 	.word	0x00000065
        /*1100*/ 	.word	0x000334b0
        /*1104*/ 	.short	0x010a
        /*1106*/ 	.byte	0x3f
	.zero		1


	//   ....[27]....
        /*1108*/ 	.word	0x00010060
        /*110c*/ 	.word	0x00000065
        /*1110*/ 	.word	0x00000000
        /*1114*/ 	.short	0x0101
        /*1116*/ 	.byte	0x3f
	.zero		1


	//   ....[28]....
        /*1118*/ 	.word	0x00010ac0
        /*111c*/ 	.word	0x00000010
        /*1120*/ 	.word	0x00033400
        /*1124*/ 	.short	0x010a
        /*1126*/ 	.byte	0x3f
	.zero		1


	//   ....[29]....
        /*1128*/ 	.word	0x00010b10
        /*112c*/ 	.word	0x00000010
        /*1130*/ 	.word	0x00033400
        /*1134*/ 	.short	0x010a
        /*1136*/ 	.byte	0x3f
	.zero		1


	//   ....[30]....
        /*1138*/ 	.word	0x00011500
        /*113c*/ 	.word	0x00000010
        /*1140*/ 	.word	0x00033400
        /*1144*/ 	.short	0x010a
        /*1146*/ 	.byte	0x3f
	.zero		1


	//   ....[31]....
        /*1148*/ 	.word	0x00014a60
        /*114c*/ 	.word	0x00000010
        /*1150*/ 	.word	0x00033400
        /*1154*/ 	.short	0x010a
        /*1156*/ 	.byte	0x3f
	.zero		1


	//   ....[32]....
        /*1158*/ 	.word	0x00017ba0
        /*115c*/ 	.word	0x00000003
        /*1160*/ 	.word	0x00033430
        /*1164*/ 	.short	0x010a
        /*1166*/ 	.byte	0x3f
	.zero		1


	//   ....[33]....
        /*1168*/ 	.word	0x00017c10
        /*116c*/ 	.word	0x00000003
        /*1170*/ 	.word	0x00033430
        /*1174*/ 	.short	0x010a
        /*1176*/ 	.byte	0x3f
	.zero		1


	//   ....[34]....
        /*1178*/ 	.word	0x0001a350
        /*117c*/ 	.word	0x00000040
        /*1180*/ 	.word	0x00000000
        /*1184*/ 	.short	0x0101
        /*1186*/ 	.byte	0x3f
	.zero		1


	//   ....[35]....
        /*1188*/ 	.word	0x0001b370
        /*118c*/ 	.word	0x00000009
        /*1190*/ 	.word	0x00033430
        /*1194*/ 	.short	0x010a
        /*1196*/ 	.byte	0x3f
	.zero		1


	//   ....[36]....
        /*1198*/ 	.word	0x0001b3c0
        /*119c*/ 	.word	0x00000009
        /*11a0*/ 	.word	0x00033430
        /*11a4*/ 	.short	0x010a
        /*11a6*/ 	.byte	0x3f
	.zero		1


	//   ....[37]....
        /*11a8*/ 	.word	0x0001c4c0
        /*11ac*/ 	.word	0x00000008
        /*11b0*/ 	.word	0x00033450
        /*11b4*/ 	.short	0x010a
        /*11b6*/ 	.byte	0x3f
	.zero		1


	//   ....[38]....
        /*11b8*/ 	.word	0x0001c500
        /*11bc*/ 	.word	0x00000008
        /*11c0*/ 	.word	0x00033450
        /*11c4*/ 	.short	0x010a
        /*11c6*/ 	.byte	0x3f
	.zero		1


	//   ....[39]....
        /*11c8*/ 	.word	0x0001e6c0
        /*11cc*/ 	.word	0x00000003
        /*11d0*/ 	.word	0x00000000
        /*11d4*/ 	.short	0x0101
        /*11d6*/ 	.byte	0x3f
	.zero		1


	//   ....[40]....
        /*11d8*/ 	.word	0x0001e9b0
        /*11dc*/ 	.word	0x00000087
        /*11e0*/ 	.word	0x00000000
        /*11e4*/ 	.short	0x0101
        /*11e6*/ 	.byte	0x3f
	.zero		1


	//   ....[41]....
        /*11e8*/ 	.word	0x0001f340
        /*11ec*/ 	.word	0x00000000
        /*11f0*/ 	.word	0x00033430
        /*11f4*/ 	.short	0x010a
        /*11f6*/ 	.byte	0x3f
	.zero		1


	//   ....[42]....
        /*11f8*/ 	.word	0x0001f390
        /*11fc*/ 	.word	0x00000000
        /*1200*/ 	.word	0x00033430
        /*1204*/ 	.short	0x010a
        /*1206*/ 	.byte	0x3f
	.zero		1


	//   ....[43]....
        /*1208*/ 	.word	0x00020460
        /*120c*/ 	.word	0x00000008
        /*1210*/ 	.word	0x00033450
        /*1214*/ 	.short	0x010a
        /*1216*/ 	.byte	0x3f
	.zero		1


	//   ....[44]....
        /*1218*/ 	.word	0x000204a0
        /*121c*/ 	.word	0x00000008
        /*1220*/ 	.word	0x00033450
        /*1224*/ 	.short	0x010a
        /*1226*/ 	.byte	0x3f
	.zero		1


	//   ....[45]....
        /*1228*/ 	.word	0x00021b00
        /*122c*/ 	.word	0x00000003
        /*1230*/ 	.word	0x00000000
        /*1234*/ 	.short	0x0101
        /*1236*/ 	.byte	0x3f
	.zero		1


	//   ....[46]....
        /*1238*/ 	.word	0x00021df0
        /*123c*/ 	.word	0x00000009
        /*1240*/ 	.word	0x00000000
        /*1244*/ 	.short	0x0101
        /*1246*/ 	.byte	0x3f
	.zero		1


	//   ....[47]....
        /*1248*/ 	.word	0x000226b0
        /*124c*/ 	.word	0x00000014
        /*1250*/ 	.word	0x00033450
        /*1254*/ 	.short	0x010a
        /*1256*/ 	.byte	0x3f
	.zero		1


	//   ....[48]....
        /*1258*/ 	.word	0x00022730
        /*125c*/ 	.word	0x00000014
        /*1260*/ 	.word	0x00033450
        /*1264*/ 	.short	0x010a
        /*1266*/ 	.byte	0x3f
	.zero		1


	//   ....[49]....
        /*1268*/ 	.word	0x00022d90
        /*126c*/ 	.word	0x00000002
        /*1270*/ 	.word	0x00000000
        /*1274*/ 	.short	0x0101
        /*1276*/ 	.byte	0x3f
	.zero		1


	//   ....[50]....
        /*1278*/ 	.word	0x00025440
        /*127c*/ 	.word	0x00000000
        /*1280*/ 	.word	0x00000000
        /*1284*/ 	.short	0x0101
        /*1286*/ 	.byte	0x3f
	.zero		1


	//   ....[51]....
        /*1288*/ 	.word	0x00027ff0
        /*128c*/ 	.word	0x00000005
        /*1290*/ 	.word	0x00033420
        /*1294*/ 	.short	0x010a
        /*1296*/ 	.byte	0x3f
	.zero		1


	//   ....[52]....
        /*1298*/ 	.word	0x000280e0
        /*129c*/ 	.word	0x00000005
        /*12a0*/ 	.word	0x000334a0
        /*12a4*/ 	.short	0x010a
        /*12a6*/ 	.byte	0x3f
	.zero		1


	//   ....[53]....
        /*12a8*/ 	.word	0x00028530
        /*12ac*/ 	.word	0x00000005
        /*12b0*/ 	.word	0x000334c0
        /*12b4*/ 	.short	0x010a
        /*12b6*/ 	.byte	0x3f
	.zero		1


	//   ....[54]....
        /*12b8*/ 	.word	0x00028ad0
        /*12bc*/ 	.word	0x00000007
        /*12c0*/ 	.word	0x000334a0
        /*12c4*/ 	.short	0x010a
        /*12c6*/ 	.byte	0x3f
	.zero		1


	//   ....[55]....
        /*12c8*/ 	.word	0x00028f10
        /*12cc*/ 	.word	0x00000007
        /*12d0*/ 	.word	0x000334c0
        /*12d4*/ 	.short	0x010a
        /*12d6*/ 	.byte	0x3f
	.zero		1


	//   ....[56]....
        /*12d8*/ 	.word	0x00029ff0
        /*12dc*/ 	.word	0x00000002
        /*12e0*/ 	.word	0x00033480
        /*12e4*/ 	.short	0x010a
        /*12e6*/ 	.byte	0x3f
	.zero		1


	//   ....[57]....
        /*12e8*/ 	.word	0x0002a260
        /*12ec*/ 	.word	0x00000002
        /*12f0*/ 	.word	0x00033440
        /*12f4*/ 	.short	0x010a
        /*12f6*/ 	.byte	0x3f
	.zero		1


	//   ....[58]....
        /*12f8*/ 	.word	0x0002af10
        /*12fc*/ 	.word	0x00000009
        /*1300*/ 	.word	0x00033400
        /*1304*/ 	.short	0x0107
        /*1306*/ 	.byte	0x3f
	.zero		1


	//   ....[59]....
        /*1308*/ 	.word	0x0002b010
        /*130c*/ 	.word	0x00000002
        /*1310*/ 	.word	0x00033400
        /*1314*/ 	.short	0x0101
        /*1316*/ 	.byte	0x3f
	.zero		1


	//   ....[60]....
        /*1318*/ 	.word	0x0002b030
        /*131c*/ 	.word	0x00000002
        /*1320*/ 	.word	0x00033420
        /*1324*/ 	.short	0x010a
        /*1326*/ 	.byte	0x3f
	.zero		1


	//   ....[61]....
        /*1328*/ 	.word	0x0002b380
        /*132c*/ 	.word	0x00000006
        /*1330*/ 	.word	0x00033480
        /*1334*/ 	.short	0x010a
        /*1336*/ 	.byte	0x3f
	.zero		1


	//   ....[62]....
        /*1338*/ 	.word	0x0002b800
        /*133c*/ 	.word	0x00000006
        /*1340*/ 	.word	0x00033440
        /*1344*/ 	.short	0x010a
        /*1346*/ 	.byte	0x3f
	.zero		1


	//   ....[63]....
        /*1348*/ 	.word	0x0002bcf0
        /*134c*/ 	.word	0x00000003
        /*1350*/ 	.word	0x00033470
        /*1354*/ 	.short	0x010a
        /*1356*/ 	.byte	0x3f
	.zero		1


	//   ....[64]....
        /*1358*/ 	.word	0x0002bd60
        /*135c*/ 	.word	0x00000003
        /*1360*/ 	.word	0x00033460
        /*1364*/ 	.short	0x010a
        /*1366*/ 	.byte	0x3f
	.zero		1


	//   ....[65]....
        /*1368*/ 	.word	0x0002c920
        /*136c*/ 	.word	0x00000003
        /*1370*/ 	.word	0x00033450
        /*1374*/ 	.short	0x0101
        /*1376*/ 	.byte	0x3f
	.zero		1


	//   ....[66]....
        /*1378*/ 	.word	0x0002c9a0
        /*137c*/ 	.word	0x00000003
        /*1380*/ 	.word	0x00000000
        /*1384*/ 	.short	0x0101
        /*1386*/ 	.byte	0x3f
	.zero		1


	//   ....[67]....
        /*1388*/ 	.word	0x0002cbd0
        /*138c*/ 	.word	0x00000000
        /*1390*/ 	.word	0x00033470
        /*1394*/ 	.short	0x010a
        /*1396*/ 	.byte	0x3f
	.zero		1


	//   ....[68]....
        /*1398*/ 	.word	0x0002cc40
        /*139c*/ 	.word	0x00000000
        /*13a0*/ 	.word	0x00033460
        /*13a4*/ 	.short	0x010a
        /*13a6*/ 	.byte	0x3f
	.zero		1


	//   ....[69]....
        /*13a8*/ 	.word	0x0002d840
        /*13ac*/ 	.word	0x00000000
        /*13b0*/ 	.word	0x00033450
        /*13b4*/ 	.short	0x0101
        /*13b6*/ 	.byte	0x3f
	.zero		1


	//   ....[70]....
        /*13b8*/ 	.word	0x0002d890
        /*13bc*/ 	.word	0x00000000
        /*13c0*/ 	.word	0x00000000
        /*13c4*/ 	.short	0x0101
        /*13c6*/ 	.byte	0x3f
	.zero		1


	//   ....[71]....
        /*13c8*/ 	.word	0x0002e620
        /*13cc*/ 	.word	0x00000000
        /*13d0*/ 	.word	0x00033420
        /*13d4*/ 	.short	0x010a
        /*13d6*/ 	.byte	0x3f
	.zero		1


	//   ....[72]....
        /*13d8*/ 	.word	0x0002e7d0
        /*13dc*/ 	.word	0x00000006
        /*13e0*/ 	.word	0x00000000
        /*13e4*/ 	.short	0x010a
        /*13e6*/ 	.byte	0x3f
	.zero		1


	//   ....[73]....
        /*13e8*/ 	.word	0x0002e840
        /*13ec*/ 	.word	0x00000007
        /*13f0*/ 	.word	0x00000000
        /*13f4*/ 	.short	0x010a
        /*13f6*/ 	.byte	0x3f
	.zero		1


	//   ....[74]....
        /*13f8*/ 	.word	0x0002e8a0
        /*13fc*/ 	.word	0x00000004
        /*1400*/ 	.word	0x00033460
        /*1404*/ 	.short	0x010a
        /*1406*/ 	.byte	0x3f
	.zero		1


	//   ....[75]....
        /*1408*/ 	.word	0x0002e8f0
        /*140c*/ 	.word	0x00000003
        /*1410*/ 	.word	0x00033460
        /*1414*/ 	.short	0x010a
        /*1416*/ 	.byte	0x3f
	.zero		1


	//   ....[76]....
        /*1418*/ 	.word	0x0002e930
        /*141c*/ 	.word	0x00000004
        /*1420*/ 	.word	0x00033480
        /*1424*/ 	.short	0x010a
        /*1426*/ 	.byte	0x3f
	.zero		1


	//   ....[77]....
        /*1428*/ 	.word	0x0002e950
        /*142c*/ 	.word	0x00000003
        /*1430*/ 	.word	0x00033480
        /*1434*/ 	.short	0x010a
        /*1436*/ 	.byte	0x3f
	.zero		1


	//   ....[78]....
        /*1438*/ 	.word	0x0002e9b0
        /*143c*/ 	.word	0x00000065
        /*1440*/ 	.word	0x00033490
        /*1444*/ 	.short	0x010a
        /*1446*/ 	.byte	0x3f
	.zero		1


	//   ....[79]....
        /*1448*/ 	.word	0x0002ea00
        /*144c*/ 	.word	0x00000065
        /*1450*/ 	.word	0x00033490
        /*1454*/ 	.short	0x010a
        /*1456*/ 	.byte	0x3f
	.zero		1


	//   ....[80]....
        /*1458*/ 	.word	0x0002ea50
        /*145c*/ 	.word	0x00000065
        /*1460*/ 	.word	0x00033490
        /*1464*/ 	.short	0x010a
        /*1466*/ 	.byte	0x3f
	.zero		1


	//   ....[81]....
        /*1468*/ 	.word	0x0002eaa0
        /*146c*/ 	.word	0x00000065
        /*1470*/ 	.word	0x000334b0
        /*1474*/ 	.short	0x010a
        /*1476*/ 	.byte	0x3f
	.zero		1


	//   ....[82]....
        /*1478*/ 	.word	0x0002eda0
        /*147c*/ 	.word	0x00000010
        /*1480*/ 	.word	0x00033400
        /*1484*/ 	.short	0x010a
        /*1486*/ 	.byte	0x3f
	.zero		1


	//   ....[83]....
        /*1488*/ 	.word	0x0002efb0
        /*148c*/ 	.word	0x00000010
        /*1490*/ 	.word	0x00033400
        /*1494*/ 	.short	0x010a
        /*1496*/ 	.byte	0x3f
	.zero		1


	//   ....[84]....
        /*1498*/ 	.word	0x0002f000
        /*149c*/ 	.word	0x00000003
        /*14a0*/ 	.word	0x00033430
        /*14a4*/ 	.short	0x010a
        /*14a6*/ 	.byte	0x3f
	.zero		1


	//   ....[85]....
        /*14a8*/ 	.word	0x0002f050
        /*14ac*/ 	.word	0x00000009
        /*14b0*/ 	.word	0x00033430
        /*14b4*/ 	.short	0x010a
        /*14b6*/ 	.byte	0x3f
	.zero		1


	//   ....[86]....
        /*14b8*/ 	.word	0x0002f0a0
        /*14bc*/ 	.word	0x00000008
        /*14c0*/ 	.word	0x00033450
        /*14c4*/ 	.short	0x010a
        /*14c6*/ 	.byte	0x3f
	.zero		1


	//   ....[87]....
        /*14c8*/ 	.word	0x0002f0f0
        /*14cc*/ 	.word	0x00000000
        /*14d0*/ 	.word	0x00033430
        /*14d4*/ 	.short	0x010a
        /*14d6*/ 	.byte	0x3f
	.zero		1


	//   ....[88]....
        /*14d8*/ 	.word	0x0002f140
        /*14dc*/ 	.word	0x00000008
        /*14e0*/ 	.word	0x00033450
        /*14e4*/ 	.short	0x010a
        /*14e6*/ 	.byte	0x3f
	.zero		1


	//   ....[89]....
        /*14e8*/ 	.word	0x0002f190
        /*14ec*/ 	.word	0x00000014
        /*14f0*/ 	.word	0x00033450
        /*14f4*/ 	.short	0x010a
        /*14f6*/ 	.byte	0x3f
	.zero		1


	//   ....[90]....
        /*14f8*/ 	.word	0x00030f60
        /*14fc*/ 	.word	0x00000004
        /*1500*/ 	.word	0x00033420
        /*1504*/ 	.short	0x010a
        /*1506*/ 	.byte	0x3f
	.zero		1


	//   ....[91]....
        /*1508*/ 	.word	0x00030fb0
        /*150c*/ 	.word	0x00000005
        /*1510*/ 	.word	0x000334a0
        /*1514*/ 	.short	0x010a
        /*1516*/ 	.byte	0x3f
	.zero		1


	//   ....[92]....
        /*1518*/ 	.word	0x00031000
        /*151c*/ 	.word	0x00000005
        /*1520*/ 	.word	0x000334c0
        /*1524*/ 	.short	0x010a
        /*1526*/ 	.byte	0x3f
	.zero		1


	//   ....[93]....
        /*1528*/ 	.word	0x00031050
        /*152c*/ 	.word	0x00000007
        /*1530*/ 	.word	0x000334a0
        /*1534*/ 	.short	0x010a
        /*1536*/ 	.byte	0x3f
	.zero		1


	//   ....[94]....
        /*1538*/ 	.word	0x000310a0
        /*153c*/ 	.word	0x00000007
        /*1540*/ 	.word	0x000334c0
        /*1544*/ 	.short	0x010a
        /*1546*/ 	.byte	0x3f
	.zero		1


	//   ....[95]....
        /*1548*/ 	.word	0x00031240
        /*154c*/ 	.word	0x00000002
        /*1550*/ 	.word	0x00033480
        /*1554*/ 	.short	0x010a
        /*1556*/ 	.byte	0x3f
	.zero		1


	//   ....[96]....
        /*1558*/ 	.word	0x00031290
        /*155c*/ 	.word	0x00000002
        /*1560*/ 	.word	0x00033440
        /*1564*/ 	.short	0x010a
        /*1566*/ 	.byte	0x3f
	.zero		1


	//   ....[97]....
        /*1568*/ 	.word	0x00031890
        /*156c*/ 	.word	0x00000002
        /*1570*/ 	.word	0x00033420
        /*1574*/ 	.short	0x010a
        /*1576*/ 	.byte	0x3f
	.zero		1


	//   ....[98]....
        /*1578*/ 	.word	0x000318e0
        /*157c*/ 	.word	0x00000006
        /*1580*/ 	.word	0x00033480
        /*1584*/ 	.short	0x010a
        /*1586*/ 	.byte	0x3f
	.zero		1


	//   ....[99]....
        /*1588*/ 	.word	0x00031930
        /*158c*/ 	.word	0x00000006
        /*1590*/ 	.word	0x00033440
        /*1594*/ 	.short	0x010a
        /*1596*/ 	.byte	0x3f
	.zero		1


	//   ....[100]....
        /*1598*/ 	.word	0x00031980
        /*159c*/ 	.word	0x00000003
        /*15a0*/ 	.word	0x00033470
        /*15a4*/ 	.short	0x010a
        /*15a6*/ 	.byte	0x3f
	.zero		1


	//   ....[101]....
        /*15a8*/ 	.word	0x000319d0
        /*15ac*/ 	.word	0x00000003
        /*15b0*/ 	.word	0x00033460
        /*15b4*/ 	.short	0x010a
        /*15b6*/ 	.byte	0x3f
	.zero		1


	//   ....[102]....
        /*15b8*/ 	.word	0x00031a20
        /*15bc*/ 	.word	0x00000000
        /*15c0*/ 	.word	0x00033470
        /*15c4*/ 	.short	0x010a
        /*15c6*/ 	.byte	0x3f
	.zero		1


	//   ....[103]....
        /*15c8*/ 	.word	0x00031a70
        /*15cc*/ 	.word	0x00000000
        /*15d0*/ 	.word	0x00033460
        /*15d4*/ 	.short	0x010a
        /*15d6*/ 	.byte	0x3f
	.zero		1


	//   ....[104]....
        /*15d8*/ 	.word	0x000324d0
        /*15dc*/ 	.word	0x00000000
        /*15e0*/ 	.word	0x00033420
        /*15e4*/ 	.short	0x010a
        /*15e6*/ 	.byte	0x3f
	.zero		1


	//   ....[105]....
        /*15e8*/ 	.word	0x00032670
        /*15ec*/ 	.word	0x00000006
        /*15f0*/ 	.word	0x00000000
        /*15f4*/ 	.short	0x010a
        /*15f6*/ 	.byte	0x3f
	.zero		1


	//   ....[106]....
        /*15f8*/ 	.word	0x000326c0
        /*15fc*/ 	.word	0x00000007
        /*1600*/ 	.word	0x00000000
        /*1604*/ 	.short	0x010a
        /*1606*/ 	.byte	0x3f
	.zero		1


	//   ....[107]....
        /*1608*/ 	.word	0x00032710
        /*160c*/ 	.word	0x00000004
        /*1610*/ 	.word	0x00033460
        /*1614*/ 	.short	0x010a
        /*1616*/ 	.byte	0x3f
	.zero		1


	//   ....[108]....
        /*1618*/ 	.word	0x00032760
        /*161c*/ 	.word	0x00000003
        /*1620*/ 	.word	0x00033460
        /*1624*/ 	.short	0x010a
        /*1626*/ 	.byte	0x3f
	.zero		1


	//   ....[109]....
        /*1628*/ 	.word	0x000327b0
        /*162c*/ 	.word	0x00000004
        /*1630*/ 	.word	0x00033480
        /*1634*/ 	.short	0x010a
        /*1636*/ 	.byte	0x3f
	.zero		1


	//----- nvinfo : EIATTR_NUM_MBARRIERS
	.align		4
.L_875:
        /*1638*/ 	.byte	0x03, 0x38
        /*163a*/ 	.short	0x0016


	//----- nvinfo : EIATTR_EXIT_INSTR_OFFSETS
	.align		4
        /*163c*/ 	.byte	0x04, 0x1c
        /*163e*/ 	.short	(.L_877 - .L_876)


	//   ....[0]....
.L_876:
        /*1640*/ 	.word	0x0002e9a0


	//----- nvinfo : EIATTR_MAX_THREADS
	.align		4
.L_877:
        /*1644*/ 	.byte	0x04, 0x05
        /*1646*/ 	.short	(.L_879 - .L_878)
.L_878:
        /*1648*/ 	.word	0x00000180
        /*164c*/ 	.word	0x00000001
        /*1650*/ 	.word	0x00000001


	//----- nvinfo : EIATTR_CRS_STACK_SIZE
	.align		4
.L_879:
        /*1654*/ 	.byte	0x04, 0x1e
        /*1656*/ 	.short	(.L_881 - .L_880)
.L_880:
        /*1658*/ 	.word	0x00000000


	//----- nvinfo : EIATTR_CBANK_PARAM_SIZE
	.align		4
.L_881:
        /*165c*/ 	.byte	0x03, 0x19
        /*165e*/ 	.short	0x0af0


	//----- nvinfo : EIATTR_PARAM_CBANK
	.align		4
        /*1660*/ 	.byte	0x04, 0x0a
        /*1662*/ 	.short	(.L_883 - .L_882)
	.align		4
.L_882:
        /*1664*/ 	.word	index@(.nv.constant0._ZN7cutlass13device_kernelIN5flash11enable_sm90INS1_16FlashAttnFwdSm90INS1_25CollectiveMainloopFwdSm90ILi2EN4cute5tupleIJNS5_1CILi1EEES8_S8_EEENS6_IJNS7_ILi128EEENS7_ILi160EEENS7_ILi192EEEEEELi192ENS_12float_e4m3_tEfNS_4arch4Sm90ELb1ELb0ELb0ELb1ELb0ELb1ELb0ELb1ELb1ELb1ELb0ELb0EEENS1_21CollectiveEpilogueFwdINS6_IJSA_SC_SB_EEES9_NS_10bfloat16_tESG_Li256ELb1ELb1ELb0ELb1EEENS1_36VarlenDynamicPersistentTileSchedulerILi128ELi160ELi256ELi128ELb0ELb1ELb1ELb1ELb1ELb1EEEEEEEEEvNT_6ParamsE)
        /*1668*/ 	.short	0x0210
        /*166a*/ 	.short	0x0af0


	//----- nvinfo : EIATTR_SW_WAR
	.align		4
.L_883:
        /*166c*/ 	.byte	0x04, 0x36
        /*166e*/ 	.short	(.L_885 - .L_884)
.L_884:
        /*1670*/ 	.word	0x00000008
.L_885:


//--------------------- .nv.info._ZN7cutlass13device_kernelIN5flash11enable_sm90INS1_16FlashAttnFwdSm90INS1_25CollectiveMainloopFwdSm90ILi2EN4cute5tupleIJNS5_1CILi1EEES8_S8_EEENS6_IJNS7_ILi128EEENS7_ILi224EEESA_EEELi128ENS_12float_e4m3_tEfNS_4arch4Sm90ELb0ELb0ELb0ELb0ELb0ELb0ELb0ELb1ELb1ELb1ELb0ELb0EEENS1_21CollectiveEpilogueFwdINS6_IJSA_SA_SB_EEES9_NS_10bfloat16_tESF_Li256ELb0ELb1ELb0ELb1EEENS1_29StaticPersistentTileSchedulerILb0EEEEEEEEEvNT_6ParamsE --------------------------
	.section	.nv.info._ZN7cutlass13device_kernelIN5flash11enable_sm90INS1_16FlashAttnFwdSm90INS1_25CollectiveMainloopFwdSm90ILi2EN4cute5tupleIJNS5_1CILi1EEES8_S8_EEENS6_IJNS7_ILi128EEENS7_ILi224EEESA_EEELi128ENS_12float_e4m3_tEfNS_4arch4Sm90ELb0ELb0ELb0ELb0ELb0ELb0ELb0ELb1ELb1ELb1ELb0ELb0EEENS1_21CollectiveEpilogueFwdINS6_IJSA_SA_SB_EEES9_NS_10bfloat16_tESF_Li256ELb0ELb1ELb0ELb1EEENS1_29StaticPersistentTileSchedulerILb0EEEEEEEEEvNT_6ParamsE,"",@"SHT_CUDA_INFO"
	.sectionflags	@""
	.align	4


	//----- nvinfo : EIATTR_CUDA_API_VERSION
	.align		4
        /*0000*/ 	.byte	0x04, 0x37
        /*0002*/ 	.short	(.L_887 - .L_886)
.L_886:
        /*0004*/ 	.word	0x00000082


	//----- nvinfo : EIATTR_KPARAM_INFO
	.align		4
.L_887:
        /*0008*/ 	.byte	0x04, 0x17
        /*000a*/ 	.short	(.L_889 - .L_888)
.L_888:
        /*000c*/ 	.word	0x00000000
        /*0010*/ 	.short	0x0000
        /*0012*/ 	.short	0x0070
        /*0014*/ 	.byte	0x00, 0xf0, 0x01, 0x28


	//----- nvinfo : EIATTR_SPARSE_MMA_MASK
	.align		4
.L_889:
        /*0018*/ 	.byte	0x03, 0x50
        /*001a*/ 	.short	0x0000


	//----- nvinfo : EIATTR_MAXREG_COUNT
	.align		4
        /*001c*/ 	.byte	0x03, 0x1b
        /*001e*/ 	.short	0x00a8


	//----- nvinfo : EIATTR_NUM_BARRIERS
	.align		4
        /*0020*/ 	.byte	0x02, 0x4c
        /*0022*/ 	.byte	0x10
	.zero		1


	//----- nvinfo : EIATTR_EXTERNS
	.align		4
        /*0024*/ 	.byte	0x04, 0x0f
        /*0026*/ 	.short	(.L_891 - .L_890)


	//   ....[0]....
	.align		4
.L_890:
        /*0028*/ 	.word	index@(__assertfail)


	//----- nvinfo : EIATTR_ANNOTATIONS
	.align		4
.L_891:
        /*002c*/ 	.byte	0x04, 0x55
        /*002e*/ 	.short	(.L_893 - .L_892)


	//   ....[0]....
.L_892:
        /* <DEDUP_REMOVED lines=23> */


	//----- nvinfo : EIATTR_MERCURY_ISA_VERSION
	.align		4
.L_893:
        /*0188*/ 	.byte	0x03, 0x5f
        /*018a*/ 	.short	0x0101


	//----- nvinfo : EIATTR_INT_WARP_WIDE_INSTR_OFFSETS
	.align		4
        /*018c*/ 	.byte	0x04, 0x31
        /*018e*/ 	.short	(.L_895 - .L_894)


	//   ....[0]....
.L_894:
        /*0190*/ 	.word	0x00000130


	//   ....[1]....
        /*0194*/ 	.word	0x00000170


	//   ....[2]....
        /*0198*/ 	.word	0x000001e0


	//----- nvinfo : EIATTR_COOP_GROUP_MASK_REGIDS
	.align		4
.L_895:
        /*019c*/ 	.byte	0x04, 0x29
        /*019e*/ 	.short	(.L_897 - .L_896)


	//   ....[0]....
.L_896:
        /*01a0*/ 	.word	0xffffffff


	//   ....[1]....
        /*01a4*/ 	.word	0xffffffff


	//   ....[2]....
        /*01a8*/ 	.word	0xffffffff


	//   ....[3]....
        /*01ac*/ 	.word	0xffffffff


	//   ....[4]....
        /*01b0*/ 	.word	0xffffffff


	//   ....[5]....
        /*01b4*/ 	.word	0xffffffff


	//   ....[6]....
        /*01b8*/ 	.word	0xffffffff


	//   ....[7]....
        /*01bc*/ 	.word	0xffffffff


	//   ....[8]....
        /*01c0*/ 	.word	0xffffffff


	//   ....[9]....
        /*01c4*/ 	.word	0xffffffff


	//   ....[10]....
        /*01c8*/ 	.word	0xffffffff


	//   ....[11]....
        /*01cc*/ 	.word	0xffffffff


	//   ....[12]....
        /*01d0*/ 	.word	0xffffffff


	//   ....[13]....
        /*01d4*/ 	.word	0xffffffff


	//   ....[14]....
        /*01d8*/ 	.word	0xffffffff


	//   ....[15]....
        /*01dc*/ 	.word	0xffffffff


	//   ....[16]....
        /*01e0*/ 	.word	0xffffffff


	//   ....[17]....
        /*01e4*/ 	.word	0xffffffff


	//   ....[18]....
        /*01e8*/ 	.word	0xffffffff


	//   ....[19]....
        /*01ec*/ 	.word	0xffffffff


	//   ....[20]....
        /*01f0*/ 	.word	0xffffffff


	//   ....[21]....
        /*01f4*/ 	.word	0xffffffff


	//   ....[22]....
        /*01f8*/ 	.word	0xffffffff


	//   ....[23]....
        /*01fc*/ 	.word	0xffffffff


	//   ....[24]....
        /*0200*/ 	.word	0xffffffff


	//   ....[25]....
        /*0204*/ 	.word	0xffffffff


	//   ....[26]....
        /*0208*/ 	.word	0xffffffff


	//   ....[27]....
        /*020c*/ 	.word	0xffffffff


	//   ....[28]....
        /*0210*/ 	.word	0xffffffff


	//   ....[29]....
        /*0214*/ 	.word	0xffffffff


	//   ....[30]....
        /*0218*/ 	.word	0xffffffff


	//   ....[31]....
        /*021c*/ 	.word	0xffffffff


	//   ....[32]....
        /*0220*/ 	.word	0xffffffff


	//   ....[33]....
        /*0224*/ 	.word	0xffffffff


	//   ....[34]....
        /*0228*/ 	.word	0xffffffff


	//   ....[35]....
        /*022c*/ 	.word	0xffffffff


	//   ....[36]....
        /*0230*/ 	.word	0xffffffff


	//   ....[37]....
        /*0234*/ 	.word	0xffffffff


	//   ....[38]....
        /*0238*/ 	.word	0xffffffff


	//   ....[39]....
        /*023c*/ 	.word	0xffffffff


	//   ....[40]....
        /*0240*/ 	.word	0xffffffff


	//   ....[41]....
        /*0244*/ 	.word	0xffffffff


	//   ....[42]....
        /*0248*/ 	.word	0xffffffff


	//   ....[43]....
        /*024c*/ 	.word	0xffffffff


	//   ....[44]....
        /*0250*/ 	.word	0xffffffff


	//   ....[45]....
        /*0254*/ 	.word	0xffffffff


	//   ....[46]....
        /*0258*/ 	.word	0xffffffff


	//   ....[47]....
        /*025c*/ 	.word	0xffffffff


	//   ....[48]....
        /*0260*/ 	.word	0xffffffff


	//   ....[49]....
        /*0264*/ 	.word	0xffffffff


	//   ....[50]....
        /*0268*/ 	.word	0xffffffff


	//   ....[51]....
        /*026c*/ 	.word	0xffffffff


	//   ....[52]....
        /*0270*/ 	.word	0xffffffff


	//   ....[53]....
        /*0274*/ 	.word	0xffffffff


	//   ....[54]....
        /*0278*/ 	.word	0xffffffff


	//   ....[55]....
        /*027c*/ 	.word	0xffffffff


	//   ....[56]....
        /*0280*/ 	.word	0xffffffff


	//   ....[57]....
        /*0284*/ 	.word	0xffffffff


	//   ....[58]....
        /*0288*/ 	.word	0xffffffff


	//   ....[59]....
        /*028c*/ 	.word	0xffffffff


	//   ....[60]....
        /*0290*/ 	.word	0xffffffff


	//   ....[61]....
        /*0294*/ 	.word	0xffffffff


	//   ....[62]....
        /*0298*/ 	.word	0xffffffff


	//   ....[63]....
        /*029c*/ 	.word	0xffffffff


	//   ....[64]....
        /*02a0*/ 	.word	0xffffffff


	//   ....[65]....
        /*02a4*/ 	.word	0xffffffff


	//   ....[66]....
        /*02a8*/ 	.word	0xffffffff


	//   ....[67]....
        /*02ac*/ 	.word	0xffffffff


	//   ....[68]....
        /*02b0*/ 	.word	0xffffffff


	//   ....[69]....
        /*02b4*/ 	.word	0xffffffff


	//   ....[70]....
        /*02b8*/ 	.word	0xffffffff


	//   ....[71]....
        /*02bc*/ 	.word	0xffffffff


	//   ....[72]....
        /*02c0*/ 	.word	0xffffffff


	//   ....[73]....
        /*02c4*/ 	.word	0xffffffff


	//   ....[74]....
        /*02c8*/ 	.word	0xffffffff


	//   ....[75]....
        /*02cc*/ 	.word	0xffffffff


	//   ....[76]....
        /*02d0*/ 	.word	0xffffffff


	//   ....[77]....
        /*02d4*/ 	.word	0xffffffff


	//   ....[78]....
        /*02d8*/ 	.word	0xffffffff


	//   ....[79]....
        /*02dc*/ 	.word	0xffffffff


	//   ....[80]....
        /*02e0*/ 	.word	0xffffffff


	//   ....[81]....
        /*02e4*/ 	.word	0xffffffff


	//   ....[82]....
        /*02e8*/ 	.word	0x0500000f


	//   ....[83]....
        /*02ec*/ 	.word	0x0500000f


	//   ....[84]....
        /*02f0*/ 	.word	0x0500000f


	//   ....[85]....
        /*02f4*/ 	.word	0x0500000f


	//   ....[86]....
        /*02f8*/ 	.word	0x0500000f


	//   ....[87]....
        /*02fc*/ 	.word	0x0500000f


	//   ....[88]....
        /*0300*/ 	.word	0x0500000f


	//   ....[89]....
        /*0304*/ 	.word	0x0500000f


	//   ....[90]....
        /*0308*/ 	.word	0x0500000f


	//   ....[91]....
        /*030c*/ 	.word	0x0500000f


	//   ....[92]....
        /*0310*/ 	.word	0x0500000f


	//   ....[93]....
        /*0314*/ 	.word	0x0500000f


	//   ....[94]....
        /*0318*/ 	.word	0x0500000f


	//   ....[95]....
        /*031c*/ 	.word	0x0500000f


	//   ....[96]....
        /*0320*/ 	.word	0x0500000f


	//   ....[97]....
        /*0324*/ 	.word	0x0500000f


	//   ....[98]....
        /*0328*/ 	.word	0x0500000f


	//----- nvinfo : EIATTR_COOP_GROUP_INSTR_OFFSETS
	.align		4
.L_897:
        /*032c*/ 	.byte	0x04, 0x28
        /*032e*/ 	.short	(.L_899 - .L_898)


	//   ....[0]....
.L_898:
        /*0330*/ 	.word	0x00000070


	//   ....[1]....
        /*0334*/ 	.word	0x00000140


	//   ....[2]....
        /*0338*/ 	.word	0x00000190


	//   ....[3]....
        /*033c*/ 	.word	0x000003c0


	//   ....[4]....
        /*0340*/ 	.word	0x00000520


	//   ....[5]....
        /*0344*/ 	.word	0x00000640


	//   ....[6]....
        /*0348*/ 	.word	0x000007a0


	//   ....[7]....
        /*034c*/ 	.word	0x00000f20


	//   ....[8]....
        /*0350*/ 	.word	0x00002ef0


	//   ....[9]....
        /*0354*/ 	.word	0x00002ff0


	//   ....[10]....
        /*0358*/ 	.word	0x00003820


	//   ....[11]....
        /*035c*/ 	.word	0x000038f0


	//   ....[12]....
        /*0360*/ 	.word	0x00006890


	//   ....[13]....
        /*0364*/ 	.word	0x000068b0


	//   ....[14]....
        /*0368*/ 	.word	0x000068e0


	//   ....[15]....
        /*036c*/ 	.word	0x00006900


	//   ....[16]....
        /*0370*/ 	.word	0x00008d50


	//   ....[17]....
        /*0374*/ 	.word	0x00008d60


	//   ....[18]....
        /*0378*/ 	.word	0x00008de0


	//   ....[19]....
        /*037c*/ 	.word	0x00008df0


	//   ....[20]....
        /*0380*/ 	.word	0x00009fc0


	//   ....[21]....
        /*0384*/ 	.word	0x0000a000


	//   ....[22]....
        /*0388*/ 	.word	0x0000a040


	//   ....[23]....
        /*038c*/ 	.word	0x0000a070


	//   ....[24]....
        /*0390*/ 	.word	0x0000a0b0


	//   ....[25]....
        /*0394*/ 	.word	0x0000a0f0


	//   ....[26]....
        /*0398*/ 	.word	0x0000a120


	//   ....[27]....
        /*039c*/ 	.word	0x0000a150


	//   ....[28]....
        /*03a0*/ 	.word	0x0000a190


	//   ....[29]....
        /*03a4*/ 	.word	0x0000a1d0


	//   ....[30]....
        /*03a8*/ 	.word	0x0000a200


	//   ....[31]....
        /*03ac*/ 	.word	0x0000a220


	//   ....[32]....
        /*03b0*/ 	.word	0x0000a260


	//   ....[33]....
        /*03b4*/ 	.word	0x0000a290


	//   ....[34]....
        /*03b8*/ 	.word	0x0000a2b0


	//   ....[35]....
        /*03bc*/ 	.word	0x0000a2c0


	//   ....[36]....
        /*03c0*/ 	.word	0x0000a2e0


	//   ....[37]....
        /*03c4*/ 	.word	0x0000a2f0


	//   ....[38]....
        /*03c8*/ 	.word	0x0000a300


	//   ....[39]....
        /*03cc*/ 	.word	0x0000a310


	//   ....[40]....
        /*03d0*/ 	.word	0x0000a320


	//   ....[41]....
        /*03d4*/ 	.word	0x0000a330


	//   ....[42]....
        /*03d8*/ 	.word	0x0000a340


	//   ....[43]....
        /*03dc*/ 	.word	0x0000a350


	//   ....[44]....
        /*03e0*/ 	.word	0x0000a360


	//   ....[45]....
        /*03e4*/ 	.word	0x0000a370


	//   ....[46]....
        /*03e8*/ 	.word	0x0000a380


	//   ....[47]....
        /*03ec*/ 	.word	0x0000a390


	//   ....[48]....
        /*03f0*/ 	.word	0x0000a3a0


	//   ....[49]....
        /*03f4*/ 	.word	0x0000a3b0


	//   ....[50]....
        /*03f8*/ 	.word	0x0000a3c0


	//   ....[51]....
        /*03fc*/ 	.word	0x0000a3d0


	//   ....[52]....
        /*0400*/ 	.word	0x0000a540


	//   ....[53]....
        /*0404*/ 	.word	0x0000a570


	//   ....[54]....
        /*0408*/ 	.word	0x0000a5a0


	//   ....[55]....
        /*040c*/ 	.word	0x0000a5d0


	//   ....[56]....
        /*0410*/ 	.word	0x0000aa80


	//   ....[57]....
        /*0414*/ 	.word	0x0000aac0


	//   ....[58]....
        /*0418*/ 	.word	0x0000ab90


	//   ....[59]....
        /*041c*/ 	.word	0x0000abb0


	//   ....[60]....
        /*0420*/ 	.word	0x0000ac60


	//   ....[61]....
        /*0424*/ 	.word	0x0000ac80


	//   ....[62]....
        /*0428*/ 	.word	0x0000ad40


	//   ....[63]....
        /*042c*/ 	.word	0x0000ad80


	//   ....[64]....
        /*0430*/ 	.word	0x0000ba10


	//   ....[65]....
        /*0434*/ 	.word	0x0000c500


	//   ....[66]....
        /*0438*/ 	.word	0x0000c530


	//   ....[67]....
        /*043c*/ 	.word	0x0000c560


	//   ....[68]....
        /*0440*/ 	.word	0x0000c570


	//   ....[69]....
        /*0444*/ 	.word	0x0000c600


	//   ....[70]....
        /*0448*/ 	.word	0x0000c620


	//   ....[71]....
        /*044c*/ 	.word	0x0000c690


	//   ....[72]....
        /*0450*/ 	.word	0x0000c6a0


	//   ....[73]....
        /*0454*/ 	.word	0x0000c710


	//   ....[74]....
        /*0458*/ 	.word	0x0000c720


	//   ....[75]....
        /*045c*/ 	.word	0x0000c790


	//   ....[76]....
        /*0460*/ 	.word	0x0000c7a0


	//   ....[77]....
        /*0464*/ 	.word	0x0000c810


	//   ....[78]....
        /*0468*/ 	.word	0x0000c820


	//   ....[79]....
        /*046c*/ 	.word	0x0000c830


	//   ....[80]....
        /*0470*/ 	.word	0x0000c840


	//   ....[81]....
        /*0474*/ 	.word	0x0000e3b0


	//   ....[82]....
        /*0478*/ 	.word	0x0000e8d0


	//   ....[83]....
        /*047c*/ 	.word	0x0000ea80


	//   ....[84]....
        /*0480*/ 	.word	0x0000ead0


	//   ....[85]....
        /*0484*/ 	.word	0x0000eb60


	//   ....[86]....
        /*0488*/ 	.word	0x0000ec50


	//   ....[87]....
        /*048c*/ 	.word	0x0000ecb0


	//   ....[88]....
        /*0490*/ 	.word	0x0000ed80


	//   ....[89]....
        /*0494*/ 	.word	0x0000ede0


	//   ....[90]....
        /*0498*/ 	.word	0x0000eec0


	//   ....[91]....
        /*049c*/ 	.word	0x0000ef20


	//   ....[92]....
        /*04a0*/ 	.word	0x0000f000


	//   ....[93]....
        /*04a4*/ 	.word	0x0000f060


	//   ....[94]....
        /*04a8*/ 	.word	0x0000f140


	//   ....[95]....
        /*04ac*/ 	.word	0x0000f1a0


	//   ....[96]....
        /*04b0*/ 	.word	0x0000f270


	//   ....[97]....
        /*04b4*/ 	.word	0x0000f2d0


	//   ....[98]....
        /*04b8*/ 	.word	0x0000f390


	//----- nvinfo : EIATTR_REG_RECONFIG
	.align		4
.L_899:
        /*04bc*/ 	.byte	0x01, 0x54
	.zero		2


	//----- nvinfo : EIATTR_SYSCALL_OFFSETS
	.align		4
        /*04c0*/ 	.byte	0x04, 0x46
        /*04c2*/ 	.short	(.L_901 - .L_900)


	//   ....[0]....
.L_900:
        /*04c4*/ 	.word	0x00001450


	//   ....[1]....
        /*04c8*/ 	.word	0x0000b4c0


	//   ....[2]....
        /*04cc*/ 	.word	0x0000b600


	//   ....[3]....
        /*04d0*/ 	.word	0x0000b740


	//   ....[4]....
        /*04d4*/ 	.word	0x0000b860


	//   ....[5]....
        /*04d8*/ 	.word	0x0000c150


	//----- nvinfo : EIATTR_MBARRIER_INSTR_OFFSETS
	.align		4
.L_901:
        /*04dc*/ 	.byte	0x04, 0x39
        /*04de*/ 	.short	(.L_903 - .L_902)


	//   ....[0]....
.L_902:
        /*04e0*/ 	.word	0x00000270
        /*04e4*/ 	.word	0x000000ff
        /*04e8*/ 	.word	0x0002e800
        /*04ec*/ 	.short	0x0100
        /*04ee*/ 	.byte	0x08
	.zero		1


	//   ....[1]....
        /*04f0*/ 	.word	0x00000280
        /*04f4*/ 	.word	0x000000ff
        /*04f8*/ 	.word	0x0002e820
        /*04fc*/ 	.short	0x0100
        /*04fe*/ 	.byte	0x08
	.zero		1


	//   ....[2]....
        /*0500*/ 	.word	0x00000370
        /*0504*/ 	.word	0x000000ff
        /*0508*/ 	.word	0x0002e830
        /*050c*/ 	.short	0x0100
        /*050e*/ 	.byte	0x08
	.zero		1


	//   ....[3]....
        /*0510*/ 	.word	0x00000380
        /*0514*/ 	.word	0x000000ff
        /*0518*/ 	.word	0x0002e840
        /*051c*/ 	.short	0x0100
        /*051e*/ 	.byte	0x08
	.zero		1


	//   ....[4]....
        /*0520*/ 	.word	0x00000390
        /*0524*/ 	.word	0x000000ff
        /*0528*/ 	.word	0x0002e838
        /*052c*/ 	.short	0x0100
        /*052e*/ 	.byte	0x08
	.zero		1


	//   ....[5]....
        /*0530*/ 	.word	0x000003a0
        /*0534*/ 	.word	0x000000ff
        /*0538*/ 	.word	0x0002e848
        /*053c*/ 	.short	0x0100
        /*053e*/ 	.byte	0x08
	.zero		1


	//   ....[6]....
        /*0540*/ 	.word	0x000004d0
        /*0544*/ 	.word	0x000000ff
        /*0548*/ 	.word	0x0002e850
        /*054c*/ 	.short	0x0100
        /*054e*/ 	.byte	0x08
	.zero		1


	//   ....[7]....
        /*0550*/ 	.word	0x000004e0
        /*0554*/ 	.word	0x000000ff
        /*0558*/ 	.word	0x0002e860
        /*055c*/ 	.short	0x0100
        /*055e*/ 	.byte	0x08
	.zero		1


	//   ....[8]....
        /*0560*/ 	.word	0x000004f0
        /*0564*/ 	.word	0x000000ff
        /*0568*/ 	.word	0x0002e858
        /*056c*/ 	.short	0x0100
        /*056e*/ 	.byte	0x08
	.zero		1


	//   ....[9]....
        /*0570*/ 	.word	0x00000500
        /*0574*/ 	.word	0x000000ff
        /*0578*/ 	.word	0x0002e868
        /*057c*/ 	.short	0x0100
        /*057e*/ 	.byte	0x08
	.zero		1


	//   ....[10]....
        /*0580*/ 	.word	0x000005f0
        /*0584*/ 	.word	0x000000ff
        /*0588*/ 	.word	0x0002e870
        /*058c*/ 	.short	0x0100
        /*058e*/ 	.byte	0x06
	.zero		1


	//   ....[11]....
        /*0590*/ 	.word	0x00000600
        /*0594*/ 	.word	0x000000ff
        /*0598*/ 	.word	0x0002e880
        /*059c*/ 	.short	0x0100
        /*059e*/ 	.byte	0x06
	.zero		1


	//   ....[12]....
        /*05a0*/ 	.word	0x00000610
        /*05a4*/ 	.word	0x000000ff
        /*05a8*/ 	.word	0x0002e878
        /*05ac*/ 	.short	0x0100
        /*05ae*/ 	.byte	0x06
	.zero		1


	//   ....[13]....
        /*05b0*/ 	.word	0x00000620
        /*05b4*/ 	.word	0x000000ff
        /*05b8*/ 	.word	0x0002e888
        /*05bc*/ 	.short	0x0100
        /*05be*/ 	.byte	0x06
	.zero		1


	//   ....[14]....
        /*05c0*/ 	.word	0x00000750
        /*05c4*/ 	.word	0x000000ff
        /*05c8*/ 	.word	0x0002e890
        /*05cc*/ 	.short	0x0100
        /*05ce*/ 	.byte	0x08
	.zero		1


	//   ....[15]....
        /*05d0*/ 	.word	0x00000760
        /*05d4*/ 	.word	0x000000ff
        /*05d8*/ 	.word	0x0002e8a0
        /*05dc*/ 	.short	0x0100
        /*05de*/ 	.byte	0x08
	.zero		1


	//   ....[16]....
        /*05e0*/ 	.word	0x00000770
        /*05e4*/ 	.word	0x000000ff
        /*05e8*/ 	.word	0x0002e898
        /*05ec*/ 	.short	0x0100
        /*05ee*/ 	.byte	0x08
	.zero		1


	//   ....[17]....
        /*05f0*/ 	.word	0x00000780
        /*05f4*/ 	.word	0x000000ff
        /*05f8*/ 	.word	0x0002e8a8
        /*05fc*/ 	.short	0x0100
        /*05fe*/ 	.byte	0x08
	.zero		1


	//   ....[18]....
        /*0600*/ 	.word	0x000008b0
        /*0604*/ 	.word	0x000000ff
        /*0608*/ 	.word	0x0002e8b0
        /*060c*/ 	.short	0x0100
        /*060e*/ 	.byte	0x08
	.zero		1


	//   ....[19]....
        /*0610*/ 	.word	0x000008c0
        /*0614*/ 	.word	0x000000ff
        /*0618*/ 	.word	0x0002e8c0
        /*061c*/ 	.short	0x0100
        /*061e*/ 	.byte	0x08
	.zero		1


	//   ....[20]....
        /*0620*/ 	.word	0x000008d0
        /*0624*/ 	.word	0x000000ff
        /*0628*/ 	.word	0x0002e8b8
        /*062c*/ 	.short	0x0100
        /*062e*/ 	.byte	0x08
	.zero		1


	//   ....[21]....
        /*0630*/ 	.word	0x000008e0
        /*0634*/ 	.word	0x000000ff
        /*0638*/ 	.word	0x0002e8c8
        /*063c*/ 	.short	0x0100
        /*063e*/ 	.byte	0x08
	.zero		1


	//   ....[22]....
        /*0640*/ 	.word	0x000014b0
        /*0644*/ 	.word	0x000000ff
        /*0648*/ 	.word	0x0002e800
        /*064c*/ 	.short	0x010a
        /*064e*/ 	.byte	0x27
	.zero		1


	//   ....[23]....
        /*0650*/ 	.word	0x00001530
        /*0654*/ 	.word	0x00000004
        /*0658*/ 	.word	0x0002e830
        /*065c*/ 	.short	0x010a
        /*065e*/ 	.byte	0x3f
	.zero		1


	//   ....[24]....
        /*0660*/ 	.word	0x00001570
        /*0664*/ 	.word	0x00000004
        /*0668*/ 	.word	0x0002e830
        /*066c*/ 	.short	0x010a
        /*066e*/ 	.byte	0x3f
	.zero		1


	//   ....[25]....
        /*0670*/ 	.word	0x00003890
        /*0674*/ 	.word	0x00000004
        /*0678*/ 	.word	0x00000000
        /*067c*/ 	.short	0x0101
        /*067e*/ 	.byte	0x3f
	.zero		1


	//   ....[26]....
        /*0680*/ 	.word	0x000053f0
        /*0684*/ 	.word	0x000000ff
        /*0688*/ 	.word	0x0002e830
        /*068c*/ 	.short	0x010a
        /*068e*/ 	.byte	0x06
	.zero		1


	//   ....[27]....
        /*0690*/ 	.word	0x00005430
        /*0694*/ 	.word	0x000000ff
        /*0698*/ 	.word	0x0002e830
        /*069c*/ 	.short	0x010a
        /*069e*/ 	.byte	0x06
	.zero		1


	//   ....[28]....
        /*06a0*/ 	.word	0x00006020
        /*06a4*/ 	.word	0x000000ff
        /*06a8*/ 	.word	0x0002e850
        /*06ac*/ 	.short	0x010a
        /*06ae*/ 	.byte	0x06
	.zero		1


	//   ....[29]....
        /*06b0*/ 	.word	0x00006060
        /*06b4*/ 	.word	0x000000ff
        /*06b8*/ 	.word	0x0002e850
        /*06bc*/ 	.short	0x010a
        /*06be*/ 	.byte	0x06
	.zero		1


	//   ....[30]....
        /*06c0*/ 	.word	0x00007de0
        /*06c4*/ 	.word	0x00000004
        /*06c8*/ 	.word	0x00000000
        /*06cc*/ 	.short	0x0101
        /*06ce*/ 	.byte	0x3f
	.zero		1


	//   ....[31]....
        /*06d0*/ 	.word	0x000081f0
        /*06d4*/ 	.word	0x000000ff
        /*06d8*/ 	.word	0x00000000
        /*06dc*/ 	.short	0x0101
        /*06de*/ 	.byte	0x06
	.zero		1


	//   ....[32]....
        /*06e0*/ 	.word	0x00008970
        /*06e4*/ 	.word	0x000000ff
        /*06e8*/ 	.word	0x0002e850
        /*06ec*/ 	.short	0x010a
        /*06ee*/ 	.byte	0x04
	.zero		1


	//   ....[33]....
        /*06f0*/ 	.word	0x000089b0
        /*06f4*/ 	.word	0x000000ff
        /*06f8*/ 	.word	0x0002e850
        /*06fc*/ 	.short	0x010a
        /*06fe*/ 	.byte	0x04
	.zero		1


	//   ....[34]....
        /*0700*/ 	.word	0x00009820
        /*0704*/ 	.word	0x000000ff
        /*0708*/ 	.word	0x00000000
        /*070c*/ 	.short	0x0101
        /*070e*/ 	.byte	0x04
	.zero		1


	//   ....[35]....
        /*0710*/ 	.word	0x0000aaa0
        /*0714*/ 	.word	0x000000ff
        /*0718*/ 	.word	0x00000000
        /*071c*/ 	.short	0x0101
        /*071e*/ 	.byte	0x27
	.zero		1


	//   ....[36]....
        /*0720*/ 	.word	0x0000bc90
        /*0724*/ 	.word	0x00000004
        /*0728*/ 	.word	0x0002e880
        /*072c*/ 	.short	0x010a
        /*072e*/ 	.byte	0x3f
	.zero		1


	//   ....[37]....
        /*0730*/ 	.word	0x0000be30
        /*0734*/ 	.word	0x00000004
        /*0738*/ 	.word	0x0002e840
        /*073c*/ 	.short	0x010a
        /*073e*/ 	.byte	0x3f
	.zero		1


	//   ....[38]....
        /*0740*/ 	.word	0x0000c910
        /*0744*/ 	.word	0x000000ff
        /*0748*/ 	.word	0x0002e800
        /*074c*/ 	.short	0x0107
        /*074e*/ 	.byte	0x29
	.zero		1


	//   ....[39]....
        /*0750*/ 	.word	0x0000c960
        /*0754*/ 	.word	0x000000ff
        /*0758*/ 	.word	0x0002e800
        /*075c*/ 	.short	0x0101
        /*075e*/ 	.byte	0x29
	.zero		1


	//   ....[40]....
        /*0760*/ 	.word	0x0000c990
        /*0764*/ 	.word	0x000000ff
        /*0768*/ 	.word	0x0002e820
        /*076c*/ 	.short	0x010a
        /*076e*/ 	.byte	0x29
	.zero		1


	//   ....[41]....
        /*0770*/ 	.word	0x0000cc80
        /*0774*/ 	.word	0x00000004
        /*0778*/ 	.word	0x0002e880
        /*077c*/ 	.short	0x010a
        /*077e*/ 	.byte	0x3f
	.zero		1


	//   ....[42]....
        /*0780*/ 	.word	0x0000cee0
        /*0784*/ 	.word	0x00000004
        /*0788*/ 	.word	0x0002e840
        /*078c*/ 	.short	0x010a
        /*078e*/ 	.byte	0x3f
	.zero		1


	//   ....[43]....
        /*0790*/ 	.word	0x0000d1b0
        /*0794*/ 	.word	0x00000013
        /*0798*/ 	.word	0x0002e870
        /*079c*/ 	.short	0x010a
        /*079e*/ 	.byte	0x3f
	.zero		1


	//   ....[44]....
        /*07a0*/ 	.word	0x0000d220
        /*07a4*/ 	.word	0x00000013
        /*07a8*/ 	.word	0x0002e860
        /*07ac*/ 	.short	0x010a
        /*07ae*/ 	.byte	0x3f
	.zero		1


	//   ....[45]....
        /*07b0*/ 	.word	0x0000d950
        /*07b4*/ 	.word	0x00000013
        /*07b8*/ 	.word	0x0002e850
        /*07bc*/ 	.short	0x0101
        /*07be*/ 	.byte	0x3f
	.zero		1


	//   ....[46]....
        /*07c0*/ 	.word	0x0000d9d0
        /*07c4*/ 	.word	0x00000013
        /*07c8*/ 	.word	0x00000000
        /*07cc*/ 	.short	0x0101
        /*07ce*/ 	.byte	0x3f
	.zero		1


	//   ....[47]....
        /*07d0*/ 	.word	0x0000dab0
        /*07d4*/ 	.word	0x00000010
        /*07d8*/ 	.word	0x0002e870
        /*07dc*/ 	.short	0x010a
        /*07de*/ 	.byte	0x3f
	.zero		1


	//   ....[48]....
        /*07e0*/ 	.word	0x0000db40
        /*07e4*/ 	.word	0x00000010
        /*07e8*/ 	.word	0x0002e860
        /*07ec*/ 	.short	0x010a
        /*07ee*/ 	.byte	0x3f
	.zero		1


	//   ....[49]....
        /*07f0*/ 	.word	0x0000e1c0
        /*07f4*/ 	.word	0x00000010
        /*07f8*/ 	.word	0x0002e850
        /*07fc*/ 	.short	0x0101
        /*07fe*/ 	.byte	0x3f
	.zero		1


	//   ....[50]....
        /*0800*/ 	.word	0x0000e250
        /*0804*/ 	.word	0x00000000
        /*0808*/ 	.word	0x00000000
        /*080c*/ 	.short	0x0101
        /*080e*/ 	.byte	0x3f
	.zero		1


	//   ....[51]....
        /*0810*/ 	.word	0x0000e360
        /*0814*/ 	.word	0x00000009
        /*0818*/ 	.word	0x0002e820
        /*081c*/ 	.short	0x010a
        /*081e*/ 	.byte	0x3f
	.zero		1


	//   ....[52]....
        /*0820*/ 	.word	0x0000e4d0
        /*0824*/ 	.word	0x00000005
        /*0828*/ 	.word	0x00000000
        /*082c*/ 	.short	0x010a
        /*082e*/ 	.byte	0x3f
	.zero		1


	//   ....[53]....
        /*0830*/ 	.word	0x0000e540
        /*0834*/ 	.word	0x00000007
        /*0838*/ 	.word	0x00000000
        /*083c*/ 	.short	0x010a
        /*083e*/ 	.byte	0x3f
	.zero		1


	//   ....[54]....
        /*0840*/ 	.word	0x0000e5a0
        /*0844*/ 	.word	0x00000005
        /*0848*/ 	.word	0x0002e860
        /*084c*/ 	.short	0x010a
        /*084e*/ 	.byte	0x3f
	.zero		1


	//   ....[55]....
        /*0850*/ 	.word	0x0000e5f0
        /*0854*/ 	.word	0x00000003
        /*0858*/ 	.word	0x0002e860
        /*085c*/ 	.short	0x010a
        /*085e*/ 	.byte	0x3f
	.zero		1


	//   ....[56]....
        /*0860*/ 	.word	0x0000e630
        /*0864*/ 	.word	0x00000005
        /*0868*/ 	.word	0x0002e880
        /*086c*/ 	.short	0x010a
        /*086e*/ 	.byte	0x3f
	.zero		1


	//   ....[57]....
        /*0870*/ 	.word	0x0000e650
        /*0874*/ 	.word	0x00000003
        /*0878*/ 	.word	0x0002e880
        /*087c*/ 	.short	0x010a
        /*087e*/ 	.byte	0x3f
	.zero		1


	//   ....[58]....
        /*0880*/ 	.word	0x0000e6c0
        /*0884*/ 	.word	0x00000003
        /*0888*/ 	.word	0x0002e800
        /*088c*/ 	.short	0x010a
        /*088e*/ 	.byte	0x3f
	.zero		1


	//   ....[59]....
        /*0890*/ 	.word	0x0000e710
        /*0894*/ 	.word	0x00000004
        /*0898*/ 	.word	0x0002e830
        /*089c*/ 	.short	0x010a
        /*089e*/ 	.byte	0x3f
	.zero		1


	//   ....[60]....
        /*08a0*/ 	.word	0x0000e770
        /*08a4*/ 	.word	0x00000006
        /*08a8*/ 	.word	0x0002e830
        /*08ac*/ 	.short	0x010a
        /*08ae*/ 	.byte	0x3f
	.zero		1


	//   ....[61]....
        /*08b0*/ 	.word	0x0000e7d0
        /*08b4*/ 	.word	0x00000006
        /*08b8*/ 	.word	0x0002e850
        /*08bc*/ 	.short	0x010a
        /*08be*/ 	.byte	0x3f
	.zero		1


	//   ....[62]....
        /*08c0*/ 	.word	0x0000e830
        /*08c4*/ 	.word	0x00000007
        /*08c8*/ 	.word	0x0002e850
        /*08cc*/ 	.short	0x010a
        /*08ce*/ 	.byte	0x3f
	.zero		1


	//   ....[63]....
        /*08d0*/ 	.word	0x0000e980
        /*08d4*/ 	.word	0x00000004
        /*08d8*/ 	.word	0x0002e880
        /*08dc*/ 	.short	0x010a
        /*08de*/ 	.byte	0x3f
	.zero		1


	//   ....[64]....
        /*08e0*/ 	.word	0x0000e9d0
        /*08e4*/ 	.word	0x00000004
        /*08e8*/ 	.word	0x0002e840
        /*08ec*/ 	.short	0x010a
        /*08ee*/ 	.byte	0x3f
	.zero		1


	//   ....[65]....
        /*08f0*/ 	.word	0x0000f3e0
        /*08f4*/ 	.word	0x00000002
        /*08f8*/ 	.word	0x0002e820
        /*08fc*/ 	.short	0x010a
        /*08fe*/ 	.byte	0x3f
	.zero		1


	//   ....[66]....
        /*0900*/ 	.word	0x0000f430
        /*0904*/ 	.word	0x00000004
        /*0908*/ 	.word	0x0002e880
        /*090c*/ 	.short	0x010a
        /*090e*/ 	.byte	0x3f
	.zero		1


	//   ....[67]....
        /*0910*/ 	.word	0x0000f480
        /*0914*/ 	.word	0x00000004
        /*0918*/ 	.word	0x0002e840
        /*091c*/ 	.short	0x010a
        /*091e*/ 	.byte	0x3f
	.zero		1


	//   ....[68]....
        /*0920*/ 	.word	0x0000f4d0
        /*0924*/ 	.word	0x00000013
        /*0928*/ 	.word	0x0002e870
        /*092c*/ 	.short	0x010a
        /*092e*/ 	.byte	0x3f
	.zero		1


	//   ....[69]....
        /*0930*/ 	.word	0x0000f520
        /*0934*/ 	.word	0x00000013
        /*0938*/ 	.word	0x0002e860
        /*093c*/ 	.short	0x010a
        /*093e*/ 	.byte	0x3f
	.zero		1


	//   ....[70]....
        /*0940*/ 	.word	0x0000f570
        /*0944*/ 	.word	0x00000010
        /*0948*/ 	.word	0x0002e870
        /*094c*/ 	.short	0x010a
        /*094e*/ 	.byte	0x3f
	.zero		1


	//   ....[71]....
        /*0950*/ 	.word	0x0000f5c0
        /*0954*/ 	.word	0x00000010
        /*0958*/ 	.word	0x0002e860
        /*095c*/ 	.short	0x010a
        /*095e*/ 	.byte	0x3f
	.zero		1


	//   ....[72]....
        /*0960*/ 	.word	0x0000f610
        /*0964*/ 	.word	0x00000009
        /*0968*/ 	.word	0x0002e820
        /*096c*/ 	.short	0x010a
        /*096e*/ 	.byte	0x3f
	.zero		1


	//   ....[73]....
        /*0970*/ 	.word	0x0000f660
        /*0974*/ 	.word	0x00000005
        /*0978*/ 	.word	0x00000000
        /*097c*/ 	.short	0x010a
        /*097e*/ 	.byte	0x3f
	.zero		1


	//   ....[74]....
        /*0980*/ 	.word	0x0000f6b0
        /*0984*/ 	.word	0x00000007
        /*0988*/ 	.word	0x00000000
        /*098c*/ 	.short	0x010a
        /*098e*/ 	.byte	0x3f
	.zero		1


	//   ....[75]....
        /*0990*/ 	.word	0x0000f700
        /*0994*/ 	.word	0x00000005
        /*0998*/ 	.word	0x0002e860
        /*099c*/ 	.short	0x010a
        /*099e*/ 	.byte	0x3f
	.zero		1


	//   ....[76]....
        /*09a0*/ 	.word	0x0000f750
        /*09a4*/ 	.word	0x00000003
        /*09a8*/ 	.word	0x0002e860
        /*09ac*/ 	.short	0x010a
        /*09ae*/ 	.byte	0x3f
	.zero		1


	//   ....[77]....
        /*09b0*/ 	.word	0x0000f7a0
        /*09b4*/ 	.word	0x00000005
        /*09b8*/ 	.word	0x0002e880
        /*09bc*/ 	.short	0x010a
        /*09be*/ 	.byte	0x3f
	.zero		1


	//----- nvinfo : EIATTR_NUM_MBARRIERS
	.align		4
.L_903:
        /*09c0*/ 	.byte	0x03, 0x38
        /*09c2*/ 	.short	0x0016


	//----- nvinfo : EIATTR_EXIT_INSTR_OFFSETS
	.align		4
        /*09c4*/ 	.byte	0x04, 0x1c
        /*09c6*/ 	.short	(.L_905 - .L_904)


	//   ....[0]....
.L_904:
        /*09c8*/ 	.word	0x00000a30


	//   ....[1]....
        /*09cc*/ 	.word	0x0000ae60


	//   ....[2]....
        /*09d0*/ 	.word	0x0000e3d0


	//   ....[3]....
        /*09d4*/ 	.word	0x0000e6a0


	//----- nvinfo : EIATTR_MAX_THREADS
	.align		4
.L_905:
        /*09d8*/ 	.byte	0x04, 0x05
        /*09da*/ 	.short	(.L_907 - .L_906)
.L_906:
        /*09dc*/ 	.word	0x00000180
        /*09e0*/ 	.word	0x00000001
        /*09e4*/ 	.word	0x00000001


	//----- nvinfo : EIATTR_CRS_STACK_SIZE
	.align		4
.L_907:
        /*09e8*/ 	.byte	0x04, 0x1e
        /*09ea*/ 	.short	(.L_909 - .L_908)
.L_908:
        /*09ec*/ 	.word	0x00000000


	//----- nvinfo : EIATTR_CBANK_PARAM_SIZE
	.align		4
.L_909:
        /*09f0*/ 	.byte	0x03, 0x19
        /*09f2*/ 	.short	0x0a70


	//----- nvinfo : EIATTR_PARAM_CBANK
	.align		4
        /*09f4*/ 	.byte	0x04, 0x0a
        /*09f6*/ 	.short	(.L_911 - .L_910)
	.align		4
.L_910:
        /*09f8*/ 	.word	index@(.nv.constant0._ZN7cutlass13device_kernelIN5flash11enable_sm90INS1_16FlashAttnFwdSm90INS1_25CollectiveMainloopFwdSm90ILi2EN4cute5tupleIJNS5_1CILi1EEES8_S8_EEENS6_IJNS7_ILi128EEENS7_ILi224EEESA_EEELi128ENS_12float_e4m3_tEfNS_4arch4Sm90ELb0ELb0ELb0ELb0ELb0ELb0ELb0ELb1ELb1ELb1ELb0ELb0EEENS1_21CollectiveEpilogueFwdINS6_IJSA_SA_SB_EEES9_NS_10bfloat16_tESF_Li256ELb0ELb1ELb0ELb1EEENS1_29StaticPersistentTileSchedulerILb0EEEEEEEEEvNT_6ParamsE)
        /*09fc*/ 	.short	0x0210
        /*09fe*/ 	.short	0x0a70


	//----- nvinfo : EIATTR_SW_WAR
	.align		4
.L_911:
        /*0a00*/ 	.byte	0x04, 0x36
        /*0a02*/ 	.short	(.L_913 - .L_912)
.L_912:
        /*0a04*/ 	.word	0x00000008
.L_913:


//--------------------- .nv.info._ZN7cutlass13device_kernelIN5flash11enable_sm90INS1_16FlashAttnFwdSm90INS1_25CollectiveMainloopFwdSm90ILi2EN4cute5tupleIJNS5_1CILi1EEES8_S8_EEENS6_IJNS7_ILi128EEENS7_ILi224EEESA_EEELi128ENS_12float_e4m3_tEfNS_4arch4Sm90ELb0ELb0ELb0ELb1ELb0ELb0ELb0ELb1ELb1ELb1ELb0ELb0EEENS1_21CollectiveEpilogueFwdINS6_IJSA_SA_SB_EEES9_NS_10bfloat16_tESF_Li256ELb1ELb1ELb0ELb1EEENS1_36VarlenDynamicPersistentTileSchedulerILi128ELi224ELi256ELi128ELb0ELb1ELb1ELb0ELb1ELb1EEEEEEEEEvNT_6ParamsE --------------------------
	.section	.nv.info._ZN7cutlass13device_kernelIN5flash11enable_sm90INS1_16FlashAttnFwdSm90INS1_25CollectiveMainloopFwdSm90ILi2EN4cute5tupleIJNS5_1CILi1EEES8_S8_EEENS6_IJNS7_ILi128EEENS7_ILi224EEESA_EEELi128ENS_12float_e4m3_tEfNS_4arch4Sm90ELb0ELb0ELb0ELb1ELb0ELb0ELb0ELb1ELb1ELb1ELb0ELb0EEENS1_21CollectiveEpilogueFwdINS6_IJSA_SA_SB_EEES9_NS_10bfloat16_tESF_Li256ELb1ELb1ELb0ELb1EEENS1_36VarlenDynamicPersistentTileSchedulerILi128ELi224ELi256ELi128ELb0ELb1ELb1ELb0ELb1ELb1EEEEEEEEEvNT_6ParamsE,"",@"SHT_CUDA_INFO"
	.sectionflags	@""
	.align	4


	//----- nvinfo : EIATTR_CUDA_API_VERSION
	.align		4
        /*0000*/ 	.byte	0x04, 0x37
        /*0002*/ 	.short	(.L_915 - .L_914)
.L_914:
        /*0004*/ 	.word	0x00000082


	//----- nvinfo : EIATTR_KPARAM_INFO
	.align		4
.L_915:
        /*0008*/ 	.byte	0x04, 0x17
        /*000a*/ 	.short	(.L_917 - .L_916)
.L_916:
        /*000c*/ 	.word	0x00000000
        /*0010*/ 	.short	0x0000
        /*0012*/ 	.short	0x0070
        /*0014*/ 	.byte	0x00, 0xf0, 0x01, 0x2a


	//----- nvinfo : EIATTR_SPARSE_MMA_MASK
	.align		4
.L_917:
        /*0018*/ 	.byte	0x03, 0x50
        /*001a*/ 	.short	0x0000


	//----- nvinfo : EIATTR_MAXREG_COUNT
	.align		4
        /*001c*/ 	.byte	0x03, 0x1b
        /*001e*/ 	.short	0x00a8


	//----- nvinfo : EIATTR_NUM_BARRIERS
	.align		4
        /*0020*/ 	.byte	0x02, 0x4c
        /*0022*/ 	.byte	0x10
	.zero		1


	//----- nvinfo : EIATTR_EXTERNS
	.align		4
        /*0024*/ 	.byte	0x04, 0x0f
        /*0026*/ 	.short	(.L_919 - .L_918)


	//   ....[0]....
	.align		4
.L_918:
        /*0028*/ 	.word	index@(__assertfail)


	//----- nvinfo : EIATTR_ANNOTATIONS
	.align		4
.L_919:
        /*002c*/ 	.byte	0x04, 0x55
        /*002e*/ 	.short	(.L_921 - .L_920)


	//   ....[0]....
.L_920:
        /* <DEDUP_REMOVED lines=39> */


	//----- nvinfo : EIATTR_MERCURY_ISA_VERSION
	.align		4
.L_921:
        /*0288*/ 	.byte	0x03, 0x5f
        /*028a*/ 	.short	0x0101


	//----- nvinfo : EIATTR_UNUSED_LOAD_BYTE_OFFSET
	.align		4
        /*028c*/ 	.byte	0x04, 0x44
        /*028e*/ 	.short	(.L_923 - .L_922)


	//   ....[0]....
.L_922:
        /*0290*/ 	.word	0x00000a40
        /*0294*/ 	.word	0x0000fff0


	//   ....[1]....
        /*0298*/ 	.word	0x00009b60
        /*029c*/ 	.word	0x0000fff0


	//----- nvinfo : EIATTR_INT_WARP_WIDE_INSTR_OFFSETS
	.align		4
.L_923:
        /*02a0*/ 	.byte	0x04, 0x31
        /*02a2*/ 	.short	(.L_925 - .L_924)


	//   ....[0]....
.L_924:
        /*02a4*/ 	.word	0x00000130


	//   ....[1]....
        /*02a8*/ 	.word	0x00000170


	//   ....[2]....
        /*02ac*/ 	.word	0x000001e0


	//   ....[3]....
        /*02b0*/ 	.word	0x0000d6c0


	//   ....[4]....
        /*02b4*/ 	.word	0x0000d750


	//   ....[5]....
        /*02b8*/ 	.word	0x00010100


	//   ....[6]....
        /*02bc*/ 	.word	0x00010190


	//----- nvinfo : EIATTR_COOP_GROUP_MASK_REGIDS
	.align		4
.L_925:
        /*02c0*/ 	.byte	0x04, 0x29
        /*02c2*/ 	.short	(.L_927 - .L_926)


	//   ....[0]....
.L_926:
        /*02c4*/ 	.word	0xffffffff


	//   ....[1]....
        /*02c8*/ 	.word	0xffffffff


	//   ....[2]....
        /*02cc*/ 	.word	0xffffffff


	//   ....[3]....
        /*02d0*/ 	.word	0xffffffff


	//   ....[4]....
        /*02d4*/ 	.word	0xffffffff


	//   ....[5]....
        /*02d8*/ 	.word	0xffffffff


	//   ....[6]....
        /*02dc*/ 	.word	0xffffffff


	//   ....[7]....
        /*02e0*/ 	.word	0xffffffff


	//   ....[8]....
        /*02e4*/ 	.word	0xffffffff


	//   ....[9]....
        /*02e8*/ 	.word	0xffffffff


	//   ....[10]....
        /*02ec*/ 	.word	0xffffffff


	//   ....[11]....
        /*02f0*/ 	.word	0xffffffff


	//   ....[12]....
        /*02f4*/ 	.word	0xffffffff


	//   ....[13]....
        /*02f8*/ 	.word	0xffffffff


	//   ....[14]....
        /*02fc*/ 	.word	0xffffffff


	//   ....[15]....
        /*0300*/ 	.word	0xffffffff


	//   ....[16]....
        /*0304*/ 	.word	0xffffffff


	//   ....[17]....
        /*0308*/ 	.word	0xffffffff


	//   ....[18]....
        /*030c*/ 	.word	0xffffffff


	//   ....[19]....
        /*0310*/ 	.word	0xffffffff


	//   ....[20]....
        /*0314*/ 	.word	0xffffffff


	//   ....[21]....
        /*0318*/ 	.word	0xffffffff


	//   ....[22]....
        /*031c*/ 	.word	0xffffffff


	//   ....[23]....
        /*0320*/ 	.word	0xffffffff


	//   ....[24]....
        /*0324*/ 	.word	0xffffffff


	//   ....[25]....
        /*0328*/ 	.word	0xffffffff


	//   ....[26]....
        /*032c*/ 	.word	0xffffffff


	//   ....[27]....
        /*0330*/ 	.word	0xffffffff


	//   ....[28]....
        /*0334*/ 	.word	0xffffffff


	//   ....[29]....
        /*0338*/ 	.word	0xffffffff


	//   ....[30]....
        /*033c*/ 	.word	0xffffffff


	//   ....[31]....
        /*0340*/ 	.word	0xffffffff


	//   ....[32]....
        /*0344*/ 	.word	0xffffffff


	//   ....[33]....
        /*0348*/ 	.word	0xffffffff


	//   ....[34]....
        /*034c*/ 	.word	0xffffffff


	//   ....[35]....
        /*0350*/ 	.word	0xffffffff


	//   ....[36]....
        /*0354*/ 	.word	0xffffffff


	//   ....[37]....
        /*0358*/ 	.word	0xffffffff


	//   ....[38]....
        /*035c*/ 	.word	0xffffffff


	//   ....[39]....
        /*0360*/ 	.word	0xffffffff


	//   ....[40]....
        /*0364*/ 	.word	0xffffffff


	//   ....[41]....
        /*0368*/ 	.word	0xffffffff


	//   ....[42]....
        /*036c*/ 	.word	0xffffffff


	//   ....[43]....
        /*0370*/ 	.word	0xffffffff


	//   ....[44]....
        /*0374*/ 	.word	0xffffffff


	//   ....[45]....
        /*0378*/ 	.word	0xffffffff


	//   ....[46]....
        /*037c*/ 	.word	0xffffffff


	//   ....[47]....
        /*0380*/ 	.word	0xffffffff


	//   ....[48]....
        /*0384*/ 	.word	0xffffffff


	//   ....[49]....
        /*0388*/ 	.word	0xffffffff


	//   ....[50]....
        /*038c*/ 	.word	0xffffffff


	//   ....[51]....
        /*0390*/ 	.word	0xffffffff


	//   ....[52]....
        /*0394*/ 	.word	0xffffffff


	//   ....[53]....
        /*0398*/ 	.word	0xffffffff


	//   ....[54]....
        /*039c*/ 	.word	0xffffffff


	//   ....[55]....
        /*03a0*/ 	.word	0xffffffff


	//   ....[56]....
        /*03a4*/ 	.word	0xffffffff


	//   ....[57]....
        /*03a8*/ 	.word	0xffffffff


	//   ....[58]....
        /*03ac*/ 	.word	0xffffffff


	//   ....[59]....
        /*03b0*/ 	.word	0xffffffff


	//   ....[60]....
        /*03b4*/ 	.word	0xffffffff


	//   ....[61]....
        /*03b8*/ 	.word	0xffffffff


	//   ....[62]....
        /*03bc*/ 	.word	0xffffffff


	//   ....[63]....
        /*03c0*/ 	.word	0xffffffff


	//   ....[64]....
        /*03c4*/ 	.word	0xffffffff


	//   ....[65]....
        /*03c8*/ 	.word	0xffffffff


	//   ....[66]....
        /*03cc*/ 	.word	0xffffffff


	//   ....[67]....
        /*03d0*/ 	.word	0xffffffff


	//   ....[68]....
        /*03d4*/ 	.word	0xffffffff


	//   ....[69]....
        /*03d8*/ 	.word	0xffffffff


	//   ....[70]....
        /*03dc*/ 	.word	0xffffffff


	//   ....[71]....
        /*03e0*/ 	.word	0xffffffff


	//   ....[72]....
        /*03e4*/ 	.word	0xffffffff


	//   ....[73]....
        /*03e8*/ 	.word	0xffffffff


	//   ....[74]....
        /*03ec*/ 	.word	0xffffffff


	//   ....[75]....
        /*03f0*/ 	.word	0xffffffff


	//   ....[76]....
        /*03f4*/ 	.word	0xffffffff


	//   ....[77]....
        /*03f8*/ 	.word	0xffffffff


	//   ....[78]....
        /*03fc*/ 	.word	0xffffffff


	//   ....[79]....
        /*0400*/ 	.word	0xffffffff


	//   ....[80]....
        /*0404*/ 	.word	0xffffffff


	//   ....[81]....
        /*0408*/ 	.word	0xffffffff


	//   ....[82]....
        /*040c*/ 	.word	0xffffffff


	//   ....[83]....
        /*0410*/ 	.word	0xffffffff


	//   ....[84]....
        /*0414*/ 	.word	0xffffffff


	//   ....[85]....
        /*0418*/ 	.word	0xffffffff


	//   ....[86]....
        /*041c*/ 	.word	0xffffffff


	//   ....[87]....
        /*0420*/ 	.word	0xffffffff


	//   ....[88]....
        /*0424*/ 	.word	0xffffffff


	//   ....[89]....
        /*0428*/ 	.word	0xffffffff


	//   ....[90]....
        /*042c*/ 	.word	0xffffffff


	//   ....[91]....
        /*0430*/ 	.word	0xffffffff


	//   ....[92]....
        /*0434*/ 	.word	0xffffffff


	//   ....[93]....
        /*0438*/ 	.word	0xffffffff


	//   ....[94]....
        /*043c*/ 	.word	0xffffffff


	//   ....[95]....
        /*0440*/ 	.word	0xffffffff


	//   ....[96]....
        /*0444*/ 	.word	0xffffffff


	//   ....[97]....
        /*0448*/ 	.word	0xffffffff


	//   ....[98]....
        /*044c*/ 	.word	0xffffffff


	//   ....[99]....
        /*0450*/ 	.word	0xffffffff


	//   ....[100]....
        /*0454*/ 	.word	0xffffffff


	//   ....[101]....
        /*0458*/ 	.word	0xffffffff


	//   ....[102]....
        /*045c*/ 	.word	0xffffffff


	//   ....[103]....
        /*0460*/ 	.word	0xffffffff


	//   ....[104]....
        /*0464*/ 	.word	0xffffffff


	//   ....[105]....
        /*0468*/ 	.word	0xffffffff


	//   ....[106]....
        /*046c*/ 	.word	0xffffffff


	//   ....[107]....
        /*0470*/ 	.word	0xffffffff


	//   ....[108]....
        /*0474*/ 	.word	0xffffffff


	//   ....[109]....
        /*0478*/ 	.word	0xffffffff


	//   ....[110]....
        /*047c*/ 	.word	0xffffffff


	//   ....[111]....
        /*0480*/ 	.word	0xffffffff


	//   ....[112]....
        /*0484*/ 	.word	0xffffffff


	//   ....[113]....
        /*0488*/ 	.word	0xffffffff


	//   ....[114]....
        /*048c*/ 	.word	0xffffffff


	//   ....[115]....
        /*0490*/ 	.word	0xffffffff


	//   ....[116]....
        /*0494*/ 	.word	0xffffffff


	//   ....[117]....
        /*0498*/ 	.word	0xffffffff


	//   ....[118]....
        /*049c*/ 	.word	0xffffffff


	//   ....[119]....
        /*04a0*/ 	.word	0xffffffff


	//   ....[120]....
        /*04a4*/ 	.word	0xffffffff


	//   ....[121]....
        /*04a8*/ 	.word	0xffffffff


	//   ....[122]....
        /*04ac*/ 	.word	0xffffffff


	//   ....[123]....
        /*04b0*/ 	.word	0x0500000f


	//   ....[124]....
        /*04b4*/ 	.word	0x0500000f


	//   ....[125]....
        /*04b8*/ 	.word	0x0500000f


	//   ....[126]....
        /*04bc*/ 	.word	0x0500000f


	//   ....[127]....
        /*04c0*/ 	.word	0x0500000f


	//   ....[128]....
        /*04c4*/ 	.word	0x0500000f


	//   ....[129]....
        /*04c8*/ 	.word	0x0500000f


	//   ....[130]....
        /*04cc*/ 	.word	0x0500000f


	//   ....[131]....
        /*04d0*/ 	.word	0x0500000f


	//   ....[132]....
        /*04d4*/ 	.word	0x0500000f


	//   ....[133]....
        /*04d8*/ 	.word	0x0500000f


	//   ....[134]....
        /*04dc*/ 	.word	0x0500000f


	//   ....[135]....
        /*04e0*/ 	.word	0x0500000f


	//   ....[136]....
        /*04e4*/ 	.word	0x0500000f


	//   ....[137]....
        /*04e8*/ 	.word	0x0500000f


	//   ....[138]....
        /*04ec*/ 	.word	0x0500000f


	//   ....[139]....
        /*04f0*/ 	.word	0x0500000f


	//   ....[140]....
        /*04f4*/ 	.word	0x0500000f


	//----- nvinfo : EIATTR_COOP_GROUP_INSTR_OFFSETS
	.align		4
.L_927:
        /*04f8*/ 	.byte	0x04, 0x28
        /*04fa*/ 	.short	(.L_929 - .L_928)


	//   ....[0]....
.L_928:
        /*04fc*/ 	.word	0x00000070


	//   ....[1]....
        /*0500*/ 	.word	0x00000140


	//   ....[2]....
        /*0504*/ 	.word	0x00000190


	//   ....[3]....
        /*0508*/ 	.word	0x000003c0


	//   ....[4]....
        /*050c*/ 	.word	0x00000520


	//   ....[5]....
        /*0510*/ 	.word	0x00000640


	//   ....[6]....
        /*0514*/ 	.word	0x000007a0


	//   ....[7]....
        /*0518*/ 	.word	0x000016f0


	//   ....[8]....
        /*051c*/ 	.word	0x000033f0


	//   ....[9]....
        /*0520*/ 	.word	0x000034f0


	//   ....[10]....
        /*0524*/ 	.word	0x00003ce0


	//   ....[11]....
        /*0528*/ 	.word	0x00003d80


	//   ....[12]....
        /*052c*/ 	.word	0x00006e10


	//   ....[13]....
        /*0530*/ 	.word	0x00006e40


	//   ....[14]....
        /*0534*/ 	.word	0x00006e60


	//   ....[15]....
        /*0538*/ 	.word	0x00006e90


	//   ....[16]....
        /*053c*/ 	.word	0x000093c0


	//   ....[17]....
        /*0540*/ 	.word	0x00009420


	//   ....[18]....
        /*0544*/ 	.word	0x00009440


	//   ....[19]....
        /*0548*/ 	.word	0x00009460


	//   ....[20]....
        /*054c*/ 	.word	0x0000a3e0


	//   ....[21]....
        /*0550*/ 	.word	0x0000a3f0


	//   ....[22]....
        /*0554*/ 	.word	0x0000a400


	//   ....[23]....
        /*0558*/ 	.word	0x0000a410


	//   ....[24]....
        /*055c*/ 	.word	0x0000a420


	//   ....[25]....
        /*0560*/ 	.word	0x0000a430


	//   ....[26]....
        /*0564*/ 	.word	0x0000a440


	//   ....[27]....
        /*0568*/ 	.word	0x0000a450


	//   ....[28]....
        /*056c*/ 	.word	0x0000a480


	//   ....[29]....
        /*0570*/ 	.word	0x0000a490


	//   ....[30]....
        /*0574*/ 	.word	0x0000a4c0


	//   ....[31]....
        /*0578*/ 	.word	0x0000a4d0


	//   ....[32]....
        /*057c*/ 	.word	0x0000a500


	//   ....[33]....
        /*0580*/ 	.word	0x0000a510


	//   ....[34]....
        /*0584*/ 	.word	0x0000a520


	//   ....[35]....
        /*0588*/ 	.word	0x0000a550


	//   ....[36]....
        /*058c*/ 	.word	0x0000a580


	//   ....[37]....
        /*0590*/ 	.word	0x0000a590


	//   ....[38]....
        /*0594*/ 	.word	0x0000a5c0


	//   ....[39]....
        /*0598*/ 	.word	0x0000a5e0


	//   ....[40]....
        /*059c*/ 	.word	0x0000a5f0


	//   ....[41]....
        /*05a0*/ 	.word	0x0000a620


	//   ....[42]....
        /*05a4*/ 	.word	0x0000a680


	//   ....[43]....
        /*05a8*/ 	.word	0x0000a690


	//   ....[44]....
        /*05ac*/ 	.word	0x0000a6a0


	//   ....[45]....
        /*05b0*/ 	.word	0x0000a6d0


	//   ....[46]....
        /*05b4*/ 	.word	0x0000a700


	//   ....[47]....
        /*05b8*/ 	.word	0x0000a710


	//   ....[48]....
        /*05bc*/ 	.word	0x0000a720


	//   ....[49]....
        /*05c0*/ 	.word	0x0000a730


	//   ....[50]....
        /*05c4*/ 	.word	0x0000a740


	//   ....[51]....
        /*05c8*/ 	.word	0x0000a760


	//   ....[52]....
        /*05cc*/ 	.word	0x0000ad30


	//   ....[53]....
        /*05d0*/ 	.word	0x0000ad70


	//   ....[54]....
        /*05d4*/ 	.word	0x0000adb0


	//   ....[55]....
        /*05d8*/ 	.word	0x0000adf0


	//   ....[56]....
        /*05dc*/ 	.word	0x0000b390


	//   ....[57]....
        /*05e0*/ 	.word	0x0000b3d0


	//   ....[58]....
        /*05e4*/ 	.word	0x0000b490


	//   ....[59]....
        /*05e8*/ 	.word	0x0000b4b0


	//   ....[60]....
        /*05ec*/ 	.word	0x0000b570


	//   ....[61]....
        /*05f0*/ 	.word	0x0000b590


	//   ....[62]....
        /*05f4*/ 	.word	0x0000b660


	//   ....[63]....
        /*05f8*/ 	.word	0x0000b680


	//   ....[64]....
        /*05fc*/ 	.word	0x0000bf90


	//   ....[65]....
        /*0600*/ 	.word	0x0000bfb0


	//   ....[66]....
        /*0604*/ 	.word	0x0000c070


	//   ....[67]....
        /*0608*/ 	.word	0x0000c090


	//   ....[68]....
        /*060c*/ 	.word	0x0000c150


	//   ....[69]....
        /*0610*/ 	.word	0x0000c170


	//   ....[70]....
        /*0614*/ 	.word	0x0000c240


	//   ....[71]....
        /*0618*/ 	.word	0x0000c260


	//   ....[72]....
        /*061c*/ 	.word	0x0000c3a0


	//   ....[73]....
        /*0620*/ 	.word	0x0000c5b0


	//   ....[74]....
        /*0624*/ 	.word	0x0000c5e0


	//   ....[75]....
        /*0628*/ 	.word	0x0000c610


	//   ....[76]....
        /*062c*/ 	.word	0x0000c650


	//   ....[77]....
        /*0630*/ 	.word	0x0000c680


	//   ....[78]....
        /*0634*/ 	.word	0x0000c6b0


	//   ....[79]....
        /*0638*/ 	.word	0x0000c840


	//   ....[80]....
        /*063c*/ 	.word	0x0000c870


	//   ....[81]....
        /*0640*/ 	.word	0x0000c8a0


	//   ....[82]....
        /*0644*/ 	.word	0x0000c8d0


	//   ....[83]....
        /*0648*/ 	.word	0x0000c900


	//   ....[84]....
        /*064c*/ 	.word	0x0000c940


	//   ....[85]....
        /*0650*/ 	.word	0x0000c9d0


	//   ....[86]....
        /*0654*/ 	.word	0x0000ca10


	//   ....[87]....
        /*0658*/ 	.word	0x0000caa0


	//   ....[88]....
        /*065c*/ 	.word	0x0000de80


	//   ....[89]....
        /*0660*/ 	.word	0x0000ea10


	//   ....[90]....
        /*0664*/ 	.word	0x0000ea40


	//   ....[91]....
        /*0668*/ 	.word	0x0000eaf0


	//   ....[92]....
        /*066c*/ 	.word	0x0000eb00


	//   ....[93]....
        /*0670*/ 	.word	0x0000eb70


	//   ....[94]....
        /*0674*/ 	.word	0x0000eb80


	//   ....[95]....
        /*0678*/ 	.word	0x0000ebf0


	//   ....[96]....
        /*067c*/ 	.word	0x0000ec00


	//   ....[97]....
        /*0680*/ 	.word	0x0000ec70


	//   ....[98]....
        /*0684*/ 	.word	0x0000ec80


	//   ....[99]....
        /*0688*/ 	.word	0x0000ecf0


	//   ....[100]....
        /*068c*/ 	.word	0x0000ed00


	//   ....[101]....
        /*0690*/ 	.word	0x0000ed70


	//   ....[102]....
        /*0694*/ 	.word	0x0000ed80


	//   ....[103]....
        /*0698*/ 	.word	0x0000ed90


	//   ....[104]....
        /*069c*/ 	.word	0x0000edd0


	//   ....[105]....
        /*06a0*/ 	.word	0x00010c70


	//   ....[106]....
        /*06a4*/ 	.word	0x00010ca0


	//   ....[107]....
        /*06a8*/ 	.word	0x00010cd0


	//   ....[108]....
        /*06ac*/ 	.word	0x00010d00


	//   ....[109]....
        /*06b0*/ 	.word	0x00010d40


	//   ....[110]....
        /*06b4*/ 	.word	0x00010d50


	//   ....[111]....
        /*06b8*/ 	.word	0x00010d80


	//   ....[112]....
        /*06bc*/ 	.word	0x00010d90


	//   ....[113]....
        /*06c0*/ 	.word	0x00010ed0


	//   ....[114]....
        /*06c4*/ 	.word	0x00010f00


	//   ....[115]....
        /*06c8*/ 	.word	0x00010f30


	//   ....[116]....
        /*06cc*/ 	.word	0x00010f60


	//   ....[117]....
        /*06d0*/ 	.word	0x00010f90


	//   ....[118]....
        /*06d4*/ 	.word	0x00010fd0


	//   ....[119]....
        /*06d8*/ 	.word	0x00011050


	//   ....[120]....
        /*06dc*/ 	.word	0x00011090


	//   ....[121]....
        /*06e0*/ 	.word	0x000110e0


	//   ....[122]....
        /*06e4*/ 	.word	0x00011590


	//   ....[123]....
        /*06e8*/ 	.word	0x00011ab0


	//   ....[124]....
        /*06ec*/ 	.word	0x00011c70


	//   ....[125]....
        /*06f0*/ 	.word	0x00011ce0


	//   ....[126]....
        /*06f4*/ 	.word	0x00011d40


	//   ....[127]....
        /*06f8*/ 	.word	0x00011e30


	//   ....[128]....
        /*06fc*/ 	.word	0x00011e90


	//   ....[129]....
        /*0700*/ 	.word	0x00011f70


	//   ....[130]....
        /*0704*/ 	.word	0x00011fd0


	//   ....[131]....
        /*0708*/ 	.word	0x000120b0


	//   ....[132]....
        /*070c*/ 	.word	0x00012110


	//   ....[133]....
        /*0710*/ 	.word	0x000121f0


	//   ....[134]....
        /*0714*/ 	.word	0x00012250


	//   ....[135]....
        /*0718*/ 	.word	0x00012330


	//   ....[136]....
        /*071c*/ 	.word	0x00012390


	//   ....[137]....
        /*0720*/ 	.word	0x00012450


	//   ....[138]....
        /*0724*/ 	.word	0x000124d0


	//   ....[139]....
        /*0728*/ 	.word	0x00012590


	//   ....[140]....
        /*072c*/ 	.word	0x000128e0


	//----- nvinfo : EIATTR_REG_RECONFIG
	.align		4
.L_929:
        /*0730*/ 	.byte	0x01, 0x54
	.zero		2


	//----- nvinfo : EIATTR_SYSCALL_OFFSETS
	.align		4
        /*0734*/ 	.byte	0x04, 0x46
        /*0736*/ 	.short	(.L_931 - .L_930)


	//   ....[0]....
.L_930:
        /*0738*/ 	.word	0x000018d0


	//   ....[1]....
        /*073c*/ 	.word	0x0000d8c0


	//   ....[2]....
        /*0740*/ 	.word	0x0000da50


	//   ....[3]....
        /*0744*/ 	.word	0x0000dbb0


	//   ....[4]....
        /*0748*/ 	.word	0x0000dcf0


	//   ....[5]....
        /*074c*/ 	.word	0x0000e690


	//----- nvinfo : EIATTR_MBARRIER_INSTR_OFFSETS
	.align		4
.L_931:
        /*0750*/ 	.byte	0x04, 0x39
        /*0752*/ 	.short	(.L_933 - .L_932)


	//   ....[0]....
.L_932:
        /*0754*/ 	.word	0x00000270
        /*0758*/ 	.word	0x000000ff
        /*075c*/ 	.word	0x0002e800
        /*0760*/ 	.short	0x0100
        /*0762*/ 	.byte	0x08
	.zero		1


	//   ....[1]....
        /*0764*/ 	.word	0x00000280
        /*0768*/ 	.word	0x000000ff
        /*076c*/ 	.word	0x0002e820
        /*0770*/ 	.short	0x0100
        /*0772*/ 	.byte	0x08
	.zero		1


	//   ....[2]....
        /*0774*/ 	.word	0x00000370
        /*0778*/ 	.word	0x000000ff
        /*077c*/ 	.word	0x0002e830
        /*0780*/ 	.short	0x0100
        /*0782*/ 	.byte	0x08
	.zero		1


	//   ....[3]....
        /*0784*/ 	.word	0x00000380
        /*0788*/ 	.word	0x000000ff
        /*078c*/ 	.word	0x0002e840
        /*0790*/ 	.short	0x0100
        /*0792*/ 	.byte	0x08
	.zero		1


	//   ....[4]....
        /*0794*/ 	.word	0x00000390
        /*0798*/ 	.word	0x000000ff
        /*079c*/ 	.word	0x0002e838
        /*07a0*/ 	.short	0x0100
        /*07a2*/ 	.byte	0x08
	.zero		1


	//   ....[5]....
        /*07a4*/ 	.word	0x000003a0
        /*07a8*/ 	.word	0x000000ff
        /*07ac*/ 	.word	0x0002e848
        /*07b0*/ 	.short	0x0100
        /*07b2*/ 	.byte	0x08
	.zero		1


	//   ....[6]....
        /*07b4*/ 	.word	0x000004d0
        /*07b8*/ 	.word	0x000000ff
        /*07bc*/ 	.word	0x0002e850
        /*07c0*/ 	.short	0x0100
        /*07c2*/ 	.byte	0x08
	.zero		1


	//   ....[7]....
        /*07c4*/ 	.word	0x000004e0
        /*07c8*/ 	.word	0x000000ff
        /*07cc*/ 	.word	0x0002e860
        /*07d0*/ 	.short	0x0100
        /*07d2*/ 	.byte	0x08
	.zero		1


	//   ....[8]....
        /*07d4*/ 	.word	0x000004f0
        /*07d8*/ 	.word	0x000000ff
        /*07dc*/ 	.word	0x0002e858
        /*07e0*/ 	.short	0x0100
        /*07e2*/ 	.byte	0x08
	.zero		1


	//   ....[9]....
        /*07e4*/ 	.word	0x00000500
        /*07e8*/ 	.word	0x000000ff
        /*07ec*/ 	.word	0x0002e868
        /*07f0*/ 	.short	0x0100
        /*07f2*/ 	.byte	0x08
	.zero		1


	//   ....[10]....
        /*07f4*/ 	.word	0x000005f0
        /*07f8*/ 	.word	0x000000ff
        /*07fc*/ 	.word	0x0002e870
        /*0800*/ 	.short	0x0100
        /*0802*/ 	.byte	0x06
	.zero		1


	//   ....[11]....
        /*0804*/ 	.word	0x00000600
        /*0808*/ 	.word	0x000000ff
        /*080c*/ 	.word	0x0002e880
        /*0810*/ 	.short	0x0100
        /*0812*/ 	.byte	0x06
	.zero		1


	//   ....[12]....
        /*0814*/ 	.word	0x00000610
        /*0818*/ 	.word	0x000000ff
        /*081c*/ 	.word	0x0002e878
        /*0820*/ 	.short	0x0100
        /*0822*/ 	.byte	0x06
	.zero		1


	//   ....[13]....
        /*0824*/ 	.word	0x00000620
        /*0828*/ 	.word	0x000000ff
        /*082c*/ 	.word	0x0002e888
        /*0830*/ 	.short	0x0100
        /*0832*/ 	.byte	0x06
	.zero		1


	//   ....[14]....
        /*0834*/ 	.word	0x00000750
        /*0838*/ 	.word	0x000000ff
        /*083c*/ 	.word	0x0002e890
        /*0840*/ 	.short	0x0100
        /*0842*/ 	.byte	0x08
	.zero		1


	//   ....[15]....
        /*0844*/ 	.word	0x00000760
        /*0848*/ 	.word	0x000000ff
        /*084c*/ 	.word	0x0002e8a0
        /*0850*/ 	.short	0x0100
        /*0852*/ 	.byte	0x08
	.zero		1


	//   ....[16]....
        /*0854*/ 	.word	0x00000770
        /*0858*/ 	.word	0x000000ff
        /*085c*/ 	.word	0x0002e898
        /*0860*/ 	.short	0x0100
        /*0862*/ 	.byte	0x08
	.zero		1


	//   ....[17]....
        /*0864*/ 	.word	0x00000780
        /*0868*/ 	.word	0x000000ff
        /*086c*/ 	.word	0x0002e8a8
        /*0870*/ 	.short	0x0100
        /*0872*/ 	.byte	0x08
	.zero		1


	//   ....[18]....
        /*0874*/ 	.word	0x000008b0
        /*0878*/ 	.word	0x000000ff
        /*087c*/ 	.word	0x0002e8b0
        /*0880*/ 	.short	0x0100
        /*0882*/ 	.byte	0x08
	.zero		1


	//   ....[19]....
        /*0884*/ 	.word	0x000008c0
        /*0888*/ 	.word	0x000000ff
        /*088c*/ 	.word	0x0002e8c0
        /*0890*/ 	.short	0x0100
        /*0892*/ 	.byte	0x08
	.zero		1


	//   ....[20]....
        /*0894*/ 	.word	0x000008d0
        /*0898*/ 	.word	0x000000ff
        /*089c*/ 	.word	0x0002e8b8
        /*08a0*/ 	.short	0x0100
        /*08a2*/ 	.byte	0x08
	.zero		1


	//   ....[21]....
        /*08a4*/ 	.word	0x000008e0
        /*08a8*/ 	.word	0x000000ff
        /*08ac*/ 	.word	0x0002e8c8
        /*08b0*/ 	.short	0x0100
        /*08b2*/ 	.byte	0x08
	.zero		1


	//   ....[22]....
        /*08b4*/ 	.word	0x00001980
        /*08b8*/ 	.word	0x00000000
        /*08bc*/ 	.word	0x0002e800
        /*08c0*/ 	.short	0x010a
        /*08c2*/ 	.byte	0x3f
	.zero		1


	//   ....[23]....
        /*08c4*/ 	.word	0x00001a10
        /*08c8*/ 	.word	0x00000005
        /*08cc*/ 	.word	0x0002e830
        /*08d0*/ 	.short	0x010a
        /*08d2*/ 	.byte	0x3f
	.zero		1


	//   ....[24]....
        /*08d4*/ 	.word	0x00001aa0
        /*08d8*/ 	.word	0x00000005
        /*08dc*/ 	.word	0x0002e830
        /*08e0*/ 	.short	0x010a
        /*08e2*/ 	.byte	0x3f
	.zero		1


	//   ....[25]....
        /*08e4*/ 	.word	0x000040e0
        /*08e8*/ 	.word	0x0000003b
        /*08ec*/ 	.word	0x00000000
        /*08f0*/ 	.short	0x0101
        /*08f2*/ 	.byte	0x3f
	.zero		1


	//   ....[26]....
        /*08f4*/ 	.word	0x00005900
        /*08f8*/ 	.word	0x000000ff
        /*08fc*/ 	.word	0x0002e830
        /*0900*/ 	.short	0x010a
        /*0902*/ 	.byte	0x06
	.zero		1


	//   ....[27]....
        /*0904*/ 	.word	0x00005940
        /*0908*/ 	.word	0x000000ff
        /*090c*/ 	.word	0x0002e830
        /*0910*/ 	.short	0x010a
        /*0912*/ 	.byte	0x06
	.zero		1


	//   ....[28]....
        /*0914*/ 	.word	0x00006560
        /*0918*/ 	.word	0x000000ff
        /*091c*/ 	.word	0x0002e850
        /*0920*/ 	.short	0x010a
        /*0922*/ 	.byte	0x06
	.zero		1


	//   ....[29]....
        /*0924*/ 	.word	0x000065a0
        /*0928*/ 	.word	0x000000ff
        /*092c*/ 	.word	0x0002e850
        /*0930*/ 	.short	0x010a
        /*0932*/ 	.byte	0x06
	.zero		1


	//   ....[30]....
        /*0934*/ 	.word	0x000083b0
        /*0938*/ 	.word	0x00000005
        /*093c*/ 	.word	0x00000000
        /*0940*/ 	.short	0x0101
        /*0942*/ 	.byte	0x3f
	.zero		1


	//   ....[31]....
        /*0944*/ 	.word	0x000087d0
        /*0948*/ 	.word	0x0000000b
        /*094c*/ 	.word	0x00000000
        /*0950*/ 	.short	0x0101
        /*0952*/ 	.byte	0x3f
	.zero		1


	//   ....[32]....
        /*0954*/ 	.word	0x00008f20
        /*0958*/ 	.word	0x00000014
        /*095c*/ 	.word	0x0002e850
        /*0960*/ 	.short	0x010a
        /*0962*/ 	.byte	0x3f
	.zero		1


	//   ....[33]....
        /*0964*/ 	.word	0x00008fb0
        /*0968*/ 	.word	0x00000014
        /*096c*/ 	.word	0x0002e850
        /*0970*/ 	.short	0x010a
        /*0972*/ 	.byte	0x3f
	.zero		1


	//   ....[34]....
        /*0974*/ 	.word	0x00009700
        /*0978*/ 	.word	0x00000005
        /*097c*/ 	.word	0x00000000
        /*0980*/ 	.short	0x0101
        /*0982*/ 	.byte	0x3f
	.zero		1


	//   ....[35]....
        /*0984*/ 	.word	0x0000b3c0
        /*0988*/ 	.word	0x00000002
        /*098c*/ 	.word	0x00000000
        /*0990*/ 	.short	0x0101
        /*0992*/ 	.byte	0x3f
	.zero		1


	//   ....[36]....
        /*0994*/ 	.word	0x0000e110
        /*0998*/ 	.word	0x00000003
        /*099c*/ 	.word	0x0002e880
        /*09a0*/ 	.short	0x010a
        /*09a2*/ 	.byte	0x3f
	.zero		1


	//   ....[37]....
        /*09a4*/ 	.word	0x0000e2b0
        /*09a8*/ 	.word	0x00000003
        /*09ac*/ 	.word	0x0002e840
        /*09b0*/ 	.short	0x010a
        /*09b2*/ 	.byte	0x3f
	.zero		1


	//   ....[38]....
        /*09b4*/ 	.word	0x0000ee80
        /*09b8*/ 	.word	0x00000011
        /*09bc*/ 	.word	0x0002e800
        /*09c0*/ 	.short	0x0107
        /*09c2*/ 	.byte	0x3f
	.zero		1


	//   ....[39]....
        /*09c4*/ 	.word	0x0000ef70
        /*09c8*/ 	.word	0x00000011
        /*09cc*/ 	.word	0x0002e800
        /*09d0*/ 	.short	0x0101
        /*09d2*/ 	.byte	0x3f
	.zero		1


	//   ....[40]....
        /*09d4*/ 	.word	0x0000ef90
        /*09d8*/ 	.word	0x00000011
        /*09dc*/ 	.word	0x0002e820
        /*09e0*/ 	.short	0x010a
        /*09e2*/ 	.byte	0x3f
	.zero		1


	//   ....[41]....
        /*09e4*/ 	.word	0x0000f2d0
        /*09e8*/ 	.word	0x00000003
        /*09ec*/ 	.word	0x0002e880
        /*09f0*/ 	.short	0x010a
        /*09f2*/ 	.byte	0x3f
	.zero		1


	//   ....[42]....
        /*09f4*/ 	.word	0x0000f510
        /*09f8*/ 	.word	0x00000003
        /*09fc*/ 	.word	0x0002e840
        /*0a00*/ 	.short	0x010a
        /*0a02*/ 	.byte	0x3f
	.zero		1


	//   ....[43]....
        /*0a04*/ 	.word	0x0000f7e0
        /*0a08*/ 	.word	0x00000014
        /*0a0c*/ 	.word	0x0002e870
        /*0a10*/ 	.short	0x010a
        /*0a12*/ 	.byte	0x3f
	.zero		1


	//   ....[44]....
        /*0a14*/ 	.word	0x0000f850
        /*0a18*/ 	.word	0x00000014
        /*0a1c*/ 	.word	0x0002e860
        /*0a20*/ 	.short	0x010a
        /*0a22*/ 	.byte	0x3f
	.zero		1


	//   ....[45]....
        /*0a24*/ 	.word	0x0000ffe0
        /*0a28*/ 	.word	0x00000014
        /*0a2c*/ 	.word	0x0002e850
        /*0a30*/ 	.short	0x0101
        /*0a32*/ 	.byte	0x3f
	.zero		1


	//   ....[46]....
        /*0a34*/ 	.word	0x00010060
        /*0a38*/ 	.word	0x00000014
        /*0a3c*/ 	.word	0x00000000
        /*0a40*/ 	.short	0x0101
        /*0a42*/ 	.byte	0x3f
	.zero		1


	//   ....[47]....
        /*0a44*/ 	.word	0x00010290
        /*0a48*/ 	.word	0x00000010
        /*0a4c*/ 	.word	0x0002e870
        /*0a50*/ 	.short	0x010a
        /*0a52*/ 	.byte	0x3f
	.zero		1


	//   ....[48]....
        /*0a54*/ 	.word	0x00010300
        /*0a58*/ 	.word	0x00000010
        /*0a5c*/ 	.word	0x0002e860
        /*0a60*/ 	.short	0x010a
        /*0a62*/ 	.byte	0x3f
	.zero		1


	//   ....[49]....
        /*0a64*/ 	.word	0x00010980
        /*0a68*/ 	.word	0x00000010
        /*0a6c*/ 	.word	0x0002e850
        /*0a70*/ 	.short	0x0101
        /*0a72*/ 	.byte	0x3f
	.zero		1


	//   ....[50]....
        /*0a74*/ 	.word	0x000109c0
        /*0a78*/ 	.word	0x00000000
        /*0a7c*/ 	.word	0x00000000
        /*0a80*/ 	.short	0x0101
        /*0a82*/ 	.byte	0x3f
	.zero		1


	//   ....[51]....
        /*0a84*/ 	.word	0x00011510
        /*0a88*/ 	.word	0x00000000
        /*0a8c*/ 	.word	0x0002e820
        /*0a90*/ 	.short	0x010a
        /*0a92*/ 	.byte	0x3f
	.zero		1


	//   ....[52]....
        /*0a94*/ 	.word	0x000116d0
        /*0a98*/ 	.word	0x00000006
        /*0a9c*/ 	.word	0x00000000
        /*0aa0*/ 	.short	0x010a
        /*0aa2*/ 	.byte	0x3f
	.zero		1


	//   ....[53]....
        /*0aa4*/ 	.word	0x00011740
        /*0aa8*/ 	.word	0x00000007
        /*0aac*/ 	.word	0x00000000
        /*0ab0*/ 	.short	0x010a
        /*0ab2*/ 	.byte	0x3f
	.zero		1


	//   ....[54]....
        /*0ab4*/ 	.word	0x000117a0
        /*0ab8*/ 	.word	0x00000004
        /*0abc*/ 	.word	0x0002e860
        /*0ac0*/ 	.short	0x010a
        /*0ac2*/ 	.byte	0x3f
	.zero		1


	//   ....[55]....
        /*0ac4*/ 	.word	0x000117f0
        /*0ac8*/ 	.word	0x00000003
        /*0acc*/ 	.word	0x0002e860
        /*0ad0*/ 	.short	0x010a
        /*0ad2*/ 	.byte	0x3f
	.zero		1


	//   ....[56]....
        /*0ad4*/ 	.word	0x00011830
        /*0ad8*/ 	.word	0x00000004
        /*0adc*/ 	.word	0x0002e880
        /*0ae0*/ 	.short	0x010a
        /*0ae2*/ 	.byte	0x3f
	.zero		1


	//   ....[57]....
        /*0ae4*/ 	.word	0x00011850
        /*0ae8*/ 	.word	0x00000003
        /*0aec*/ 	.word	0x0002e880
        /*0af0*/ 	.short	0x010a
        /*0af2*/ 	.byte	0x3f
	.zero		1


	//   ....[58]....
        /*0af4*/ 	.word	0x000118b0
        /*0af8*/ 	.word	0x00000000
        /*0afc*/ 	.word	0x0002e800
        /*0b00*/ 	.short	0x010a
        /*0b02*/ 	.byte	0x3f
	.zero		1


	//   ....[59]....
        /*0b04*/ 	.word	0x00011900
        /*0b08*/ 	.word	0x00000005
        /*0b0c*/ 	.word	0x0002e830
        /*0b10*/ 	.short	0x010a
        /*0b12*/ 	.byte	0x3f
	.zero		1


	//   ....[60]....
        /*0b14*/ 	.word	0x00011960
        /*0b18*/ 	.word	0x00000007
        /*0b1c*/ 	.word	0x0002e830
        /*0b20*/ 	.short	0x010a
        /*0b22*/ 	.byte	0x3f
	.zero		1


	//   ....[61]....
        /*0b24*/ 	.word	0x000119c0
        /*0b28*/ 	.word	0x00000007
        /*0b2c*/ 	.word	0x0002e850
        /*0b30*/ 	.short	0x010a
        /*0b32*/ 	.byte	0x3f
	.zero		1


	//   ....[62]....
        /*0b34*/ 	.word	0x00011a10
        /*0b38*/ 	.word	0x00000014
        /*0b3c*/ 	.word	0x0002e850
        /*0b40*/ 	.short	0x010a
        /*0b42*/ 	.byte	0x3f
	.zero		1


	//   ....[63]....
        /*0b44*/ 	.word	0x00011b60
        /*0b48*/ 	.word	0x00000003
        /*0b4c*/ 	.word	0x0002e880
        /*0b50*/ 	.short	0x010a
        /*0b52*/ 	.byte	0x3f
	.zero		1


	//   ....[64]....
        /*0b54*/ 	.word	0x00011bb0
        /*0b58*/ 	.word	0x00000003
        /*0b5c*/ 	.word	0x0002e840
        /*0b60*/ 	.short	0x010a
        /*0b62*/ 	.byte	0x3f
	.zero		1


	//   ....[65]....
        /*0b64*/ 	.word	0x000125d0
        /*0b68*/ 	.word	0x00000011
        /*0b6c*/ 	.word	0x0002e820
        /*0b70*/ 	.short	0x010a
        /*0b72*/ 	.byte	0x3f
	.zero		1


	//   ....[66]....
        /*0b74*/ 	.word	0x00012620
        /*0b78*/ 	.word	0x00000003
        /*0b7c*/ 	.word	0x0002e880
        /*0b80*/ 	.short	0x010a
        /*0b82*/ 	.byte	0x3f
	.zero		1


	//   ....[67]....
        /*0b84*/ 	.word	0x00012670
        /*0b88*/ 	.word	0x00000003
        /*0b8c*/ 	.word	0x0002e840
        /*0b90*/ 	.short	0x010a
        /*0b92*/ 	.byte	0x3f
	.zero		1


	//   ....[68]....
        /*0b94*/ 	.word	0x000126c0
        /*0b98*/ 	.word	0x00000014
        /*0b9c*/ 	.word	0x0002e870
        /*0ba0*/ 	.short	0x010a
        /*0ba2*/ 	.byte	0x3f
	.zero		1


	//   ....[69]....
        /*0ba4*/ 	.word	0x00012710
        /*0ba8*/ 	.word	0x00000014
        /*0bac*/ 	.word	0x0002e860
        /*0bb0*/ 	.short	0x010a
        /*0bb2*/ 	.byte	0x3f
	.zero		1


	//   ....[70]....
        /*0bb4*/ 	.word	0x00012760
        /*0bb8*/ 	.word	0x00000010
        /*0bbc*/ 	.word	0x0002e870
        /*0bc0*/ 	.short	0x010a
        /*0bc2*/ 	.byte	0x3f
	.zero		1


	//   ....[71]....
        /*0bc4*/ 	.word	0x000127b0
        /*0bc8*/ 	.word	0x00000010
        /*0bcc*/ 	.word	0x0002e860
        /*0bd0*/ 	.short	0x010a
        /*0bd2*/ 	.byte	0x3f
	.zero		1


	//   ....[72]....
        /*0bd4*/ 	.word	0x00012800
        /*0bd8*/ 	.word	0x00000000
        /*0bdc*/ 	.word	0x0002e820
        /*0be0*/ 	.short	0x010a
        /*0be2*/ 	.byte	0x3f
	.zero		1


	//   ....[73]....
        /*0be4*/ 	.word	0x000129a0
        /*0be8*/ 	.word	0x00000006
        /*0bec*/ 	.word	0x00000000
        /*0bf0*/ 	.short	0x010a
        /*0bf2*/ 	.byte	0x3f
	.zero		1


	//   ....[74]....
        /*0bf4*/ 	.word	0x000129f0
        /*0bf8*/ 	.word	0x00000007
        /*0bfc*/ 	.word	0x00000000
        /*0c00*/ 	.short	0x010a
        /*0c02*/ 	.byte	0x3f
	.zero		1


	//   ....[75]....
        /*0c04*/ 	.word	0x00012a40
        /*0c08*/ 	.word	0x00000004
        /*0c0c*/ 	.word	0x0002e860
        /*0c10*/ 	.short	0x010a
        /*0c12*/ 	.byte	0x3f
	.zero		1


	//   ....[76]....
        /*0c14*/ 	.word	0x00012a90
        /*0c18*/ 	.word	0x00000003
        /*0c1c*/ 	.word	0x0002e860
        /*0c20*/ 	.short	0x010a
        /*0c22*/ 	.byte	0x3f
	.zero		1


	//   ....[77]....
        /*0c24*/ 	.word	0x00012ae0
        /*0c28*/ 	.word	0x00000004
        /*0c2c*/ 	.word	0x0002e880
        /*0c30*/ 	.short	0x010a
        /*0c32*/ 	.byte	0x3f
	.zero		1


	//----- nvinfo : EIATTR_NUM_MBARRIERS
	.align		4
.L_933:
        /*0c34*/ 	.byte	0x03, 0x38
        /*0c36*/ 	.short	0x0016


	//----- nvinfo : EIATTR_EXIT_INSTR_OFFSETS
	.align		4
        /*0c38*/ 	.byte	0x04, 0x1c
        /*0c3a*/ 	.short	(.L_935 - .L_934)


	//   ....[0]....
.L_934:
        /*0c3c*/ 	.word	0x00000a80


	//   ....[1]....
        /*0c40*/ 	.word	0x0000c350


	//   ....[2]....
        /*0c44*/ 	.word	0x000118a0


	//----- nvinfo : EIATTR_MAX_THREADS
	.align		4
.L_935:
        /*0c48*/ 	.byte	0x04, 0x05
        /*0c4a*/ 	.short	(.L_937 - .L_936)
.L_936:
        /*0c4c*/ 	.word	0x00000180
        /*0c50*/ 	.word	0x00000001
        /*0c54*/ 	.word	0x00000001


	//----- nvinfo : EIATTR_CRS_STACK_SIZE
	.align		4
.L_937:
        /*0c58*/ 	.byte	0x04, 0x1e
        /*0c5a*/ 	.short	(.L_939 - .L_938)
.L_938:
        /*0c5c*/ 	.word	0x00000000


	//----- nvinfo : EIATTR_CBANK_PARAM_SIZE
	.align		4
.L_939:
        /*0c60*/ 	.byte	0x03, 0x19
        /*0c62*/ 	.short	0x0af0


	//----- nvinfo : EIATTR_PARAM_CBANK
	.align		4
        /*0c64*/ 	.byte	0x04, 0x0a
        /*0c66*/ 	.short	(.L_941 - .L_940)
	.align		4
.L_940:
        /*0c68*/ 	.word	index@(.nv.constant0._ZN7cutlass13device_kernelIN5flash11enable_sm90INS1_16FlashAttnFwdSm90INS1_25CollectiveMainloopFwdSm90ILi2EN4cute5tupleIJNS5_1CILi1EEES8_S8_EEENS6_IJNS7_ILi128EEENS7_ILi224EEESA_EEELi128ENS_12float_e4m3_tEfNS_4arch4Sm90ELb0ELb0ELb0ELb1ELb0ELb0ELb0ELb1ELb1ELb1ELb0ELb0EEENS1_21CollectiveEpilogueFwdINS6_IJSA_SA_SB_EEES9_NS_10bfloat16_tESF_Li256ELb1ELb1ELb0ELb1EEENS1_36VarlenDynamicPersistentTileSchedulerILi128ELi224ELi256ELi128ELb0ELb1ELb1ELb0ELb1ELb1EEEEEEEEEvNT_6ParamsE)
        /*0c6c*/ 	.short	0x0210
        /*0c6e*/ 	.short	0x0af0


	//----- nvinfo : EIATTR_SW_WAR
	.align		4
.L_941:
        /*0c70*/ 	.byte	0x04, 0x36
        /*0c72*/ 	.short	(.L_943 - .L_942)
.L_942:
        /*0c74*/ 	.word	0x00000008
.L_943:


//--------------------- .nv.info._ZN7cutlass13device_kernelIN5flash11enable_sm90INS1_16FlashAttnFwdSm90INS1_25CollectiveMainloopFwdSm90ILi2EN4cute5tupleIJNS5_1CILi1EEES8_S8_EEENS6_IJNS7_ILi128EEENS7_ILi224EEESA_EEELi128ENS_12float_e4m3_tEfNS_4arch4Sm90ELb0ELb0ELb0ELb1ELb0ELb1ELb0ELb1ELb1ELb1ELb0ELb0EEENS1_21CollectiveEpilogueFwdINS6_IJSA_SA_SB_EEES9_NS_10bfloat16_tESF_Li256ELb1ELb1ELb0ELb1EEENS1_36VarlenDynamicPersistentTileSchedulerILi128ELi224ELi256ELi128ELb0ELb1ELb1ELb0ELb1ELb1EEEEEEEEEvNT_6ParamsE --------------------------
	.section	.nv.info._ZN7cutlass13device_kernelIN5flash11enable_sm90INS1_16FlashAttnFwdSm90INS1_25CollectiveMainloopFwdSm90ILi2EN4cute5tupleIJNS5_1CILi1EEES8_S8_EEENS6_IJNS7_ILi128EEENS7_ILi224EEESA_EEELi128ENS_12float_e4m3_tEfNS_4arch4Sm90ELb0ELb0ELb0ELb1ELb0ELb1ELb0ELb1ELb1ELb1ELb0ELb0EEENS1_21CollectiveEpilogueFwdINS6_IJSA_SA_SB_EEES9_NS_10bfloat16_tESF_Li256ELb1ELb1ELb0ELb1EEENS1_36VarlenDynamicPersistentTileSchedulerILi128ELi224ELi256ELi128ELb0ELb1ELb1ELb0ELb1ELb1EEEEEEEEEvNT_6ParamsE,"",@"SHT_CUDA_INFO"
	.sectionflags	@""
	.align	4


	//----- nvinfo : EIATTR_CUDA_API_VERSION
	.align		4
        /*0000*/ 	.byte	0x04, 0x37
        /*0002*/ 	.short	(.L_945 - .L_944)
.L_944:
        /*0004*/ 	.word	0x00000082


	//----- nvinfo : EIATTR_KPARAM_INFO
	.align		4
.L_945:
        /*0008*/ 	.byte	0x04, 0x17
        /*000a*/ 	.short	(.L_947 - .L_946)
.L_946:
        /*000c*/ 	.word	0x00000000
        /*0010*/ 	.short	0x0000
        /*0012*/ 	.short	0x0070
        /*0014*/ 	.byte	0x00, 0xf0, 0x01, 0x2a


	//----- nvinfo : EIATTR_SPARSE_MMA_MASK
	.align		4
.L_947:
        /*0018*/ 	.byte	0x03, 0x50
        /*001a*/ 	.short	0x0000


	//----- nvinfo : EIATTR_MAXREG_COUNT
	.align		4
        /*001c*/ 	.byte	0x03, 0x1b
        /*001e*/ 	.short	0x00a8


	//----- nvinfo : EIATTR_NUM_BARRIERS
	.align		4
        /*0020*/ 	.byte	0x02, 0x4c
        /*0022*/ 	.byte	0x10
	.zero		1


	//----- nvinfo : EIATTR_EXTERNS
	.align		4
        /*0024*/ 	.byte	0x04, 0x0f
        /*0026*/ 	.short	(.L_949 - .L_948)


	//   ....[0]....
	.align		4
.L_948:
        /*0028*/ 	.word	index@(__assertfail)


	//----- nvinfo : EIATTR_ANNOTATIONS
	.align		4
.L_949:
        /*002c*/ 	.byte	0x04, 0x55
        /*002e*/ 	.short	(.L_951 - .L_950)


	//   ....[0]....
.L_950:
        /* <DEDUP_REMOVED lines=156> */


	//----- nvinfo : EIATTR_MERCURY_ISA_VERSION
	.align		4
.L_951:
        /*09d8*/ 	.byte	0x03, 0x5f
        /*09da*/ 	.short	0x0101


	//----- nvinfo : EIATTR_UNUSED_LOAD_BYTE_OFFSET
	.align		4
        /*09dc*/ 	.byte	0x04, 0x44
        /*09de*/ 	.short	(.L_953 - .L_952)


	//   ....[0]....
.L_952:
        /*09e0*/ 	.word	0x00000b10
        /*09e4*/ 	.word	0x0000fff0


	//   ....[1]....
        /*09e8*/ 	.word	0x0001a430
        /*09ec*/ 	.word	0x0000fff0


	//----- nvinfo : EIATTR_INT_WARP_WIDE_INSTR_OFFSETS
	.align		4
.L_953:
        /*09f0*/ 	.byte	0x04, 0x31
        /*09f2*/ 	.short	(.L_955 - .L_954)


	//   ....[0]....
.L_954:
        /*09f4*/ 	.word	0x00000190


	//   ....[1]....
        /*09f8*/ 	.word	0x000001d0


	//   ....[2]....
        /*09fc*/ 	.word	0x00000240


	//   ....[3]....
        /*0a00*/ 	.word	0x0001f110


	//   ....[4]....
        /*0a04*/ 	.word	0x0001f170


	//   ....[5]....
        /*0a08*/ 	.word	0x00022080


	//   ....[6]....
        /*0a0c*/ 	.word	0x000220e0


	//----- nvinfo : EIATTR_COOP_GROUP_MASK_REGIDS
	.align		4
.L_955:
        /*0a10*/ 	.byte	0x04, 0x29
        /*0a12*/ 	.short	(.L_957 - .L_956)


	//   ....[0]....
.L_956:
        /*0a14*/ 	.word	0xffffffff


	//   ....[1]....
        /*0a18*/ 	.word	0xffffffff


	//   ....[2]....
        /*0a1c*/ 	.word	0xffffffff


	//   ....[3]....
        /*0a20*/ 	.word	0xffffffff


	//   ....[4]....
        /*0a24*/ 	.word	0xffffffff


	//   ....[5]....
        /*0a28*/ 	.word	0xffffffff


	//   ....[6]....
        /*0a2c*/ 	.word	0xffffffff


	//   ....[7]....
        /*0a30*/ 	.word	0xffffffff


	//   ....[8]....
        /*0a34*/ 	.word	0xffffffff


	//   ....[9]....
        /*0a38*/ 	.word	0xffffffff


	//   ....[10]....
        /*0a3c*/ 	.word	0xffffffff


	//   ....[11]....
        /*0a40*/ 	.word	0xffffffff


	//   ....[12]....
        /*0a44*/ 	.word	0xffffffff


	//   ....[13]....
        /*0a48*/ 	.word	0xffffffff


	//   ....[14]....
        /*0a4c*/ 	.word	0xffffffff


	//   ....[15]....
        /*0a50*/ 	.word	0xffffffff


	//   ....[16]....
        /*0a54*/ 	.word	0xffffffff


	//   ....[17]....
        /*0a58*/ 	.word	0xffffffff


	//   ....[18]....
        /*0a5c*/ 	.word	0xffffffff


	//   ....[19]....
        /*0a60*/ 	.word	0xffffffff


	//   ....[20]....
        /*0a64*/ 	.word	0xffffffff


	//   ....[21]....
        /*0a68*/ 	.word	0xffffffff


	//   ....[22]....
        /*0a6c*/ 	.word	0xffffffff


	//   ....[23]....
        /*0a70*/ 	.word	0xffffffff


	//   ....[24]....
        /*0a74*/ 	.word	0xffffffff


	//   ....[25]....
        /*0a78*/ 	.word	0xffffffff


	//   ....[26]....
        /*0a7c*/ 	.word	0xffffffff


	//   ....[27]....
        /*0a80*/ 	.word	0xffffffff


	//   ....[28]....
        /*0a84*/ 	.word	0xffffffff


	//   ....[29]....
        /*0a88*/ 	.word	0xffffffff


	//   ....[30]....
        /*0a8c*/ 	.word	0xffffffff


	//   ....[31]....
        /*0a90*/ 	.word	0xffffffff


	//   ....[32]....
        /*0a94*/ 	.word	0xffffffff


	//   ....[33]....
        /*0a98*/ 	.word	0xffffffff


	//   ....[34]....
        /*0a9c*/ 	.word	0xffffffff


	//   ....[35]....
        /*0aa0*/ 	.word	0xffffffff


	//   ....[36]....
        /*0aa4*/ 	.word	0xffffffff


	//   ....[37]....
        /*0aa8*/ 	.word	0xffffffff


	//   ....[38]....
        /*0aac*/ 	.word	0xffffffff


	//   ....[39]....
        /*0ab0*/ 	.word	0xffffffff


	//   ....[40]....
        /*0ab4*/ 	.word	0xffffffff


	//   ....[41]....
        /*0ab8*/ 	.word	0xffffffff


	//   ....[42]....
        /*0abc*/ 	.word	0xffffffff


	//   ....[43]....
        /*0ac0*/ 	.word	0xffffffff


	//   ....[44]....
        /*0ac4*/ 	.word	0xffffffff


	//   ....[45]....
        /*0ac8*/ 	.word	0xffffffff


	//   ....[46]....
        /*0acc*/ 	.word	0xffffffff


	//   ....[47]....
        /*0ad0*/ 	.word	0xffffffff


	//   ....[48]....
        /*0ad4*/ 	.word	0xffffffff


	//   ....[49]....
        /*0ad8*/ 	.word	0xffffffff


	//   ....[50]....
        /*0adc*/ 	.word	0xffffffff


	//   ....[51]....
        /*0ae0*/ 	.word	0xffffffff


	//   ....[52]....
        /*0ae4*/ 	.word	0xffffffff


	//   ....[53]....
        /*0ae8*/ 	.word	0xffffffff


	//   ....[54]....
        /*0aec*/ 	.word	0xffffffff


	//   ....[55]....
        /*0af0*/ 	.word	0xffffffff


	//   ....[56]....
        /*0af4*/ 	.word	0xffffffff


	//   ....[57]....
        /*0af8*/ 	.word	0xffffffff


	//   ....[58]....
        /*0afc*/ 	.word	0xffffffff


	//   ....[59]....
        /*0b00*/ 	.word	0xffffffff


	//   ....[60]....
        /*0b04*/ 	.word	0xffffffff


	//   ....[61]....
        /*0b08*/ 	.word	0xffffffff


	//   ....[62]....
        /*0b0c*/ 	.word	0xffffffff


	//   ....[63]....
        /*0b10*/ 	.word	0xffffffff


	//   ....[64]....
        /*0b14*/ 	.word	0xffffffff


	//   ....[65]....
        /*0b18*/ 	.word	0xffffffff


	//   ....[66]....
        /*0b1c*/ 	.word	0xffffffff


	//   ....[67]....
        /*0b20*/ 	.word	0xffffffff


	//   ....[68]....
        /*0b24*/ 	.word	0xffffffff


	//   ....[69]....
        /*0b28*/ 	.word	0xffffffff


	//   ....[70]....
        /*0b2c*/ 	.word	0xffffffff


	//   ....[71]....
        /*0b30*/ 	.word	0xffffffff


	//   ....[72]....
        /*0b34*/ 	.word	0xffffffff


	//   ....[73]....
        /*0b38*/ 	.word	0xffffffff


	//   ....[74]....
        /*0b3c*/ 	.word	0xffffffff


	//   ....[75]....
        /*0b40*/ 	.word	0xffffffff


	//   ....[76]....
        /*0b44*/ 	.word	0xffffffff


	//   ....[77]....
        /*0b48*/ 	.word	0xffffffff


	//   ....[78]....
        /*0b4c*/ 	.word	0xffffffff


	//   ....[79]....
        /*0b50*/ 	.word	0xffffffff


	//   ....[80]....
        /*0b54*/ 	.word	0xffffffff


	//   ....[81]....
        /*0b58*/ 	.word	0xffffffff


	//   ....[82]....
        /*0b5c*/ 	.word	0xffffffff


	//   ....[83]....
        /*0b60*/ 	.word	0xffffffff


	//   ....[84]....
        /*0b64*/ 	.word	0xffffffff


	//   ....[85]....
        /*0b68*/ 	.word	0xffffffff


	//   ....[86]....
        /*0b6c*/ 	.word	0xffffffff


	//   ....[87]....
        /*0b70*/ 	.word	0xffffffff


	//   ....[88]....
        /*0b74*/ 	.word	0xffffffff


	//   ....[89]....
        /*0b78*/ 	.word	0xffffffff


	//   ....[90]....
        /*0b7c*/ 	.word	0xffffffff


	//   ....[91]....
        /*0b80*/ 	.word	0xffffffff


	//   ....[92]....
        /*0b84*/ 	.word	0xffffffff


	//   ....[93]....
        /*0b88*/ 	.word	0xffffffff


	//   ....[94]....
        /*0b8c*/ 	.word	0xffffffff


	//   ....[95]....
        /*0b90*/ 	.word	0xffffffff


	//   ....[96]....
        /*0b94*/ 	.word	0xffffffff


	//   ....[97]....
        /*0b98*/ 	.word	0xffffffff


	//   ....[98]....
        /*0b9c*/ 	.word	0xffffffff


	//   ....[99]....
        /*0ba0*/ 	.word	0xffffffff


	//   ....[100]....
        /*0ba4*/ 	.word	0xffffffff


	//   ....[101]....
        /*0ba8*/ 	.word	0xffffffff


	//   ....[102]....
        /*0bac*/ 	.word	0xffffffff


	//   ....[103]....
        /*0bb0*/ 	.word	0xffffffff


	//   ....[104]....
        /*0bb4*/ 	.word	0xffffffff


	//   ....[105]....
        /*0bb8*/ 	.word	0xffffffff


	//   ....[106]....
        /*0bbc*/ 	.word	0xffffffff


	//   ....[107]....
        /*0bc0*/ 	.word	0xffffffff


	//   ....[108]....
        /*0bc4*/ 	.word	0xffffffff


	//   ....[109]....
        /*0bc8*/ 	.word	0xffffffff


	//   ....[110]....
        /*0bcc*/ 	.word	0xffffffff


	//   ....[111]....
        /*0bd0*/ 	.word	0xffffffff


	//   ....[112]....
        /*0bd4*/ 	.word	0xffffffff


	//   ....[113]....
        /*0bd8*/ 	.word	0xffffffff


	//   ....[114]....
        /*0bdc*/ 	.word	0xffffffff


	//   ....[115]....
        /*0be0*/ 	.word	0xffffffff


	//   ....[116]....
        /*0be4*/ 	.word	0xffffffff


	//   ....[117]....
        /*0be8*/ 	.word	0xffffffff


	//   ....[118]....
        /*0bec*/ 	.word	0xffffffff


	//   ....[119]....
        /*0bf0*/ 	.word	0xffffffff


	//   ....[120]....
        /*0bf4*/ 	.word	0xffffffff


	//   ....[121]....
        /*0bf8*/ 	.word	0xffffffff


	//   ....[122]....
        /*0bfc*/ 	.word	0xffffffff


	//   ....[123]....
        /*0c00*/ 	.word	0xffffffff


	//   ....[124]....
        /*0c04*/ 	.word	0xffffffff


	//   ....[125]....
        /*0c08*/ 	.word	0xffffffff


	//   ....[126]....
        /*0c0c*/ 	.word	0xffffffff


	//   ....[127]....
        /*0c10*/ 	.word	0xffffffff


	//   ....[128]....
        /*0c14*/ 	.word	0xffffffff


	//   ....[129]....
        /*0c18*/ 	.word	0xffffffff


	//   ....[130]....
        /*0c1c*/ 	.word	0xffffffff


	//   ....[131]....
        /*0c20*/ 	.word	0xffffffff


	//   ....[132]....
        /*0c24*/ 	.word	0x0500000f


	//   ....[133]....
        /*0c28*/ 	.word	0x0500000f


	//   ....[134]....
        /*0c2c*/ 	.word	0x0500000f


	//   ....[135]....
        /*0c30*/ 	.word	0x0500000f


	//   ....[136]....
        /*0c34*/ 	.word	0x0500000f


	//   ....[137]....
        /*0c38*/ 	.word	0x0500000f


	//   ....[138]....
        /*0c3c*/ 	.word	0x0500000f


	//   ....[139]....
        /*0c40*/ 	.word	0x0500000f


	//   ....[140]....
        /*0c44*/ 	.word	0x0500000f


	//   ....[141]....
        /*0c48*/ 	.word	0x0500000f


	//   ....[142]....
        /*0c4c*/ 	.word	0x0500000f


	//   ....[143]....
        /*0c50*/ 	.word	0x0500000f


	//   ....[144]....
        /*0c54*/ 	.word	0x0500000f


	//   ....[145]....
        /*0c58*/ 	.word	0x0500000f


	//   ....[146]....
        /*0c5c*/ 	.word	0x0500000f


	//   ....[147]....
        /*0c60*/ 	.word	0x0500000f


	//   ....[148]....
        /*0c64*/ 	.word	0x0500000f


	//   ....[149]....
        /*0c68*/ 	.word	0x0500000f


	//   ....[150]....
        /*0c6c*/ 	.word	0x0500000f


	//   ....[151]....
        /*0c70*/ 	.word	0x0500000f


	//   ....[152]....
        /*0c74*/ 	.word	0x0500000f


	//   ....[153]....
        /*0c78*/ 	.word	0x0500000f


	//   ....[154]....
        /*0c7c*/ 	.word	0x0500000f


	//   ....[155]....
        /*0c80*/ 	.word	0x0500000f


	//   ....[156]....
        /*0c84*/ 	.word	0x0500000f


	//   ....[157]....
        /*0c88*/ 	.word	0x0500000f


	//   ....[158]....
        /*0c8c*/ 	.word	0x0500000f


	//   ....[159]....
        /*0c90*/ 	.word	0x0500000f


	//   ....[160]....
        /*0c94*/ 	.word	0x0500000f


	//   ....[161]....
        /*0c98*/ 	.word	0x0500000f


	//   ....[162]....
        /*0c9c*/ 	.word	0x0500000f


	//   ....[163]....
        /*0ca0*/ 	.word	0x0500000f


	//   ....[164]....
        /*0ca4*/ 	.word	0x0500000f


	//   ....[165]....
        /*0ca8*/ 	.word	0x0500000f


	//   ....[166]....
        /*0cac*/ 	.word	0x0500000f


	//   ....[167]....
        /*0cb0*/ 	.word	0x0500000f


	//   ....[168]....
        /*0cb4*/ 	.word	0x0500000f


	//   ....[169]....
        /*0cb8*/ 	.word	0x0500000f


	//   ....[170]....
        /*0cbc*/ 	.word	0x0500000f


	//   ....[171]....
        /*0cc0*/ 	.word	0x0500000f


	//   ....[172]....
        /*0cc4*/ 	.word	0x0500000f


	//   ....[173]....
        /*0cc8*/ 	.word	0x0500000f


	//   ....[174]....
        /*0ccc*/ 	.word	0x0500000f


	//   ....[175]....
        /*0cd0*/ 	.word	0x0500000f


	//   ....[176]....
        /*0cd4*/ 	.word	0x0500000f


	//   ....[177]....
        /*0cd8*/ 	.word	0x0500000f


	//   ....[178]....
        /*0cdc*/ 	.word	0x0500000f


	//   ....[179]....
        /*0ce0*/ 	.word	0x0500000f


	//   ....[180]....
        /*0ce4*/ 	.word	0x0500000f


	//   ....[181]....
        /*0ce8*/ 	.word	0x0500000f


	//   ....[182]....
        /*0cec*/ 	.word	0x0500000f


	//   ....[183]....
        /*0cf0*/ 	.word	0x0500000f


	//   ....[184]....
        /*0cf4*/ 	.word	0x0500000f


	//   ....[185]....
        /*0cf8*/ 	.word	0x0500000f


	//   ....[186]....
        /*0cfc*/ 	.word	0x0500000f


	//   ....[187]....
        /*0d00*/ 	.word	0x0500000f


	//   ....[188]....
        /*0d04*/ 	.word	0x0500000f


	//   ....[189]....
        /*0d08*/ 	.word	0x0500000f


	//   ....[190]....
        /*0d0c*/ 	.word	0x0500000f


	//   ....[191]....
        /*0d10*/ 	.word	0x0500000f


	//   ....[192]....
        /*0d14*/ 	.word	0x0500000f


	//   ....[193]....
        /*0d18*/ 	.word	0x0500000f


	//   ....[194]....
        /*0d1c*/ 	.word	0x0500000f


	//   ....[195]....
        /*0d20*/ 	.word	0x0500000f


	//   ....[196]....
        /*0d24*/ 	.word	0x0500000f


	//   ....[197]....
        /*0d28*/ 	.word	0x0500000f


	//   ....[198]....
        /*0d2c*/ 	.word	0x0500000f


	//   ....[199]....
        /*0d30*/ 	.word	0x0500000f


	//   ....[200]....
        /*0d34*/ 	.word	0x0500000f


	//   ....[201]....
        /*0d38*/ 	.word	0x0500000f


	//   ....[202]....
        /*0d3c*/ 	.word	0x0500000f


	//   ....[203]....
        /*0d40*/ 	.word	0x0500000f


	//   ....[204]....
        /*0d44*/ 	.word	0x0500000f


	//   ....[205]....
        /*0d48*/ 	.word	0x0500000f


	//   ....[206]....
        /*0d4c*/ 	.word	0x0500000f


	//   ....[207]....
        /*0d50*/ 	.word	0x0500000f


	//   ....[208]....
        /*0d54*/ 	.word	0x0500000f


	//   ....[209]....
        /*0d58*/ 	.word	0x0500000f


	//   ....[210]....
        /*0d5c*/ 	.word	0x0500000f


	//   ....[211]....
        /*0d60*/ 	.word	0x0500000f


	//   ....[212]....
        /*0d64*/ 	.word	0x0500000f


	//   ....[213]....
        /*0d68*/ 	.word	0x0500000f


	//   ....[214]....
        /*0d6c*/ 	.word	0x0500000f


	//   ....[215]....
        /*0d70*/ 	.word	0x0500000f


	//   ....[216]....
        /*0d74*/ 	.word	0x0500000f


	//----- nvinfo : EIATTR_COOP_GROUP_INSTR_OFFSETS
	.align		4
.L_957:
        /*0d78*/ 	.byte	0x04, 0x28
        /*0d7a*/ 	.short	(.L_959 - .L_958)


	//   ....[0]....
.L_958:
        /*0d7c*/ 	.word	0x00000070


	//   ....[1]....
        /*0d80*/ 	.word	0x000001a0


	//   ....[2]....
        /*0d84*/ 	.word	0x000001f0


	//   ....[3]....
        /*0d88*/ 	.word	0x00000420


	//   ....[4]....
        /*0d8c*/ 	.word	0x00000580


	//   ....[5]....
        /*0d90*/ 	.word	0x000006a0


	//   ....[6]....
        /*0d94*/ 	.word	0x00000800


	//   ....[7]....
        /*0d98*/ 	.word	0x0000ce80


	//   ....[8]....
        /*0d9c*/ 	.word	0x0000d440


	//   ....[9]....
        /*0da0*/ 	.word	0x0000d450


	//   ....[10]....
        /*0da4*/ 	.word	0x0000d460


	//   ....[11]....
        /*0da8*/ 	.word	0x0000d470


	//   ....[12]....
        /*0dac*/ 	.word	0x0000f390


	//   ....[13]....
        /*0db0*/ 	.word	0x0000f3a0


	//   ....[14]....
        /*0db4*/ 	.word	0x0000f3b0


	//   ....[15]....
        /*0db8*/ 	.word	0x0000f3c0


	//   ....[16]....
        /*0dbc*/ 	.word	0x00013260


	//   ....[17]....
        /*0dc0*/ 	.word	0x00013360


	//   ....[18]....
        /*0dc4*/ 	.word	0x00013c60


	//   ....[19]....
        /*0dc8*/ 	.word	0x00013d20


	//   ....[20]....
        /*0dcc*/ 	.word	0x00017700


	//   ....[21]....
        /*0dd0*/ 	.word	0x00017710


	//   ....[22]....
        /*0dd4*/ 	.word	0x00017750


	//   ....[23]....
        /*0dd8*/ 	.word	0x00017770


	//   ....[24]....
        /*0ddc*/ 	.word	0x00019c00


	//   ....[25]....
        /*0de0*/ 	.word	0x00019c10


	//   ....[26]....
        /*0de4*/ 	.word	0x00019c90


	//   ....[27]....
        /*0de8*/ 	.word	0x00019ca0


	//   ....[28]....
        /*0dec*/ 	.word	0x0001aaa0


	//   ....[29]....
        /*0df0*/ 	.word	0x0001aad0


	//   ....[30]....
        /*0df4*/ 	.word	0x0001ab00


	//   ....[31]....
        /*0df8*/ 	.word	0x0001ab30


	//   ....[32]....
        /*0dfc*/ 	.word	0x0001ab60


	//   ....[33]....
        /*0e00*/ 	.word	0x0001ab90


	//   ....[34]....
        /*0e04*/ 	.word	0x0001abc0


	//   ....[35]....
        /*0e08*/ 	.word	0x0001abf0


	//   ....[36]....
        /*0e0c*/ 	.word	0x0001ac20


	//   ....[37]....
        /*0e10*/ 	.word	0x0001ac50


	//   ....[38]....
        /*0e14*/ 	.word	0x0001ac80


	//   ....[39]....
        /*0e18*/ 	.word	0x0001acb0


	//   ....[40]....
        /*0e1c*/ 	.word	0x0001ace0


	//   ....[41]....
        /*0e20*/ 	.word	0x0001ad10


	//   ....[42]....
        /*0e24*/ 	.word	0x0001ad40


	//   ....[43]....
        /*0e28*/ 	.word	0x0001ad70


	//   ....[44]....
        /*0e2c*/ 	.word	0x0001ada0


	//   ....[45]....
        /*0e30*/ 	.word	0x0001add0


	//   ....[46]....
        /*0e34*/ 	.word	0x0001ae00


	//   ....[47]....
        /*0e38*/ 	.word	0x0001ae30


	//   ....[48]....
        /*0e3c*/ 	.word	0x0001ae50


	//   ....[49]....
        /*0e40*/ 	.word	0x0001ae80


	//   ....[50]....
        /*0e44*/ 	.word	0x0001aeb0


	//   ....[51]....
        /*0e48*/ 	.word	0x0001aee0


	//   ....[52]....
        /*0e4c*/ 	.word	0x0001aef0


	//   ....[53]....
        /*0e50*/ 	.word	0x0001af00


	//   ....[54]....
        /*0e54*/ 	.word	0x0001af20


	//   ....[55]....
        /*0e58*/ 	.word	0x0001af30


	//   ....[56]....
        /*0e5c*/ 	.word	0x0001af40


	//   ....[57]....
        /*0e60*/ 	.word	0x0001af50


	//   ....[58]....
        /*0e64*/ 	.word	0x0001af80


	//   ....[59]....
        /*0e68*/ 	.word	0x0001afb0


	//   ....[60]....
        /*0e6c*/ 	.word	0x0001b5f0


	//   ....[61]....
        /*0e70*/ 	.word	0x0001b630


	//   ....[62]....
        /*0e74*/ 	.word	0x0001b670


	//   ....[63]....
        /*0e78*/ 	.word	0x0001b690


	//   ....[64]....
        /*0e7c*/ 	.word	0x0001bd70


	//   ....[65]....
        /*0e80*/ 	.word	0x0001bd90


	//   ....[66]....
        /*0e84*/ 	.word	0x0001be50


	//   ....[67]....
        /*0e88*/ 	.word	0x0001be70


	//   ....[68]....
        /*0e8c*/ 	.word	0x0001bf30


	//   ....[69]....
        /*0e90*/ 	.word	0x0001bf50


	//   ....[70]....
        /*0e94*/ 	.word	0x0001c020


	//   ....[71]....
        /*0e98*/ 	.word	0x0001c040


	//   ....[72]....
        /*0e9c*/ 	.word	0x0001c8e0


	//   ....[73]....
        /*0ea0*/ 	.word	0x0001c8f0


	//   ....[74]....
        /*0ea4*/ 	.word	0x0001ca50


	//   ....[75]....
        /*0ea8*/ 	.word	0x0001ca60


	//   ....[76]....
        /*0eac*/ 	.word	0x0001cbb0


	//   ....[77]....
        /*0eb0*/ 	.word	0x0001cbc0


	//   ....[78]....
        /*0eb4*/ 	.word	0x0001cd10


	//   ....[79]....
        /*0eb8*/ 	.word	0x0001cd20


	//   ....[80]....
        /*0ebc*/ 	.word	0x0001ced0


	//   ....[81]....
        /*0ec0*/ 	.word	0x0001d0c0


	//   ....[82]....
        /*0ec4*/ 	.word	0x0001d0f0


	//   ....[83]....
        /*0ec8*/ 	.word	0x0001d120


	//   ....[84]....
        /*0ecc*/ 	.word	0x0001d150


	//   ....[85]....
        /*0ed0*/ 	.word	0x0001d180


	//   ....[86]....
        /*0ed4*/ 	.word	0x0001d1b0


	//   ....[87]....
        /*0ed8*/ 	.word	0x0001d320


	//   ....[88]....
        /*0edc*/ 	.word	0x0001d350


	//   ....[89]....
        /*0ee0*/ 	.word	0x0001d380


	//   ....[90]....
        /*0ee4*/ 	.word	0x0001d3b0


	//   ....[91]....
        /*0ee8*/ 	.word	0x0001d3e0


	//   ....[92]....
        /*0eec*/ 	.word	0x0001d410


	//   ....[93]....
        /*0ef0*/ 	.word	0x0001d4b0


	//   ....[94]....
        /*0ef4*/ 	.word	0x0001d4e0


	//   ....[95]....
        /*0ef8*/ 	.word	0x0001d570


	//   ....[96]....
        /*0efc*/ 	.word	0x0001e340


	//   ....[97]....
        /*0f00*/ 	.word	0x0001f8f0


	//   ....[98]....
        /*0f04*/ 	.word	0x000205f0


	//   ....[99]....
        /*0f08*/ 	.word	0x00020610


	//   ....[100]....
        /*0f0c*/ 	.word	0x000206a0


	//   ....[101]....
        /*0f10*/ 	.word	0x000206b0


	//   ....[102]....
        /*0f14*/ 	.word	0x00020730


	//   ....[103]....
        /*0f18*/ 	.word	0x00020740


	//   ....[104]....
        /*0f1c*/ 	.word	0x000207c0


	//   ....[105]....
        /*0f20*/ 	.word	0x000207d0


	//   ....[106]....
        /*0f24*/ 	.word	0x00020850


	//   ....[107]....
        /*0f28*/ 	.word	0x00020860


	//   ....[108]....
        /*0f2c*/ 	.word	0x000208e0


	//   ....[109]....
        /*0f30*/ 	.word	0x000208f0


	//   ....[110]....
        /*0f34*/ 	.word	0x00020970


	//   ....[111]....
        /*0f38*/ 	.word	0x00020980


	//   ....[112]....
        /*0f3c*/ 	.word	0x000209d0


	//   ....[113]....
        /*0f40*/ 	.word	0x000209f0


	//   ....[114]....
        /*0f44*/ 	.word	0x00022ec0


	//   ....[115]....
        /*0f48*/ 	.word	0x00022ef0


	//   ....[116]....
        /*0f4c*/ 	.word	0x00022f30


	//   ....[117]....
        /*0f50*/ 	.word	0x00022f60


	//   ....[118]....
        /*0f54*/ 	.word	0x00022f90


	//   ....[119]....
        /*0f58*/ 	.word	0x00022fc0


	//   ....[120]....
        /*0f5c*/ 	.word	0x00022ff0


	//   ....[121]....
        /*0f60*/ 	.word	0x00023020


	//   ....[122]....
        /*0f64*/ 	.word	0x000231b0


	//   ....[123]....
        /*0f68*/ 	.word	0x000231e0


	//   ....[124]....
        /*0f6c*/ 	.word	0x00023210


	//   ....[125]....
        /*0f70*/ 	.word	0x00023240


	//   ....[126]....
        /*0f74*/ 	.word	0x00023270


	//   ....[127]....
        /*0f78*/ 	.word	0x000232a0


	//   ....[128]....
        /*0f7c*/ 	.word	0x00023370


	//   ....[129]....
        /*0f80*/ 	.word	0x00023390


	//   ....[130]....
        /*0f84*/ 	.word	0x00023400


	//   ....[131]....
        /*0f88*/ 	.word	0x000238a0


	//   ....[132]....
        /*0f8c*/ 	.word	0x00023dc0


	//   ....[133]....
        /*0f90*/ 	.word	0x00023e70


	//   ....[134]....
        /*0f94*/ 	.word	0x00023f00


	//   ....[135]....
        /*0f98*/ 	.word	0x00023f50


	//   ....[136]....
        /*0f9c*/ 	.word	0x00023fa0


	//   ....[137]....
        /*0fa0*/ 	.word	0x00024080


	//   ....[138]....
        /*0fa4*/ 	.word	0x00024110


	//   ....[139]....
        /*0fa8*/ 	.word	0x00024160


	//   ....[140]....
        /*0fac*/ 	.word	0x000241b0


	//   ....[141]....
        /*0fb0*/ 	.word	0x000243f0


	//   ....[142]....
        /*0fb4*/ 	.word	0x00024510


	//   ....[143]....
        /*0fb8*/ 	.word	0x00024640


	//   ....[144]....
        /*0fbc*/ 	.word	0x000246d0


	//   ....[145]....
        /*0fc0*/ 	.word	0x00024730


	//   ....[146]....
        /*0fc4*/ 	.word	0x000247b0


	//   ....[147]....
        /*0fc8*/ 	.word	0x00024810


	//   ....[148]....
        /*0fcc*/ 	.word	0x00024870


	//   ....[149]....
        /*0fd0*/ 	.word	0x000248d0


	//   ....[150]....
        /*0fd4*/ 	.word	0x00024950


	//   ....[151]....
        /*0fd8*/ 	.word	0x000249b0


	//   ....[152]....
        /*0fdc*/ 	.word	0x00024a30


	//   ....[153]....
        /*0fe0*/ 	.word	0x00024a90


	//   ....[154]....
        /*0fe4*/ 	.word	0x00024b10


	//   ....[155]....
        /*0fe8*/ 	.word	0x00024b70


	//   ....[156]....
        /*0fec*/ 	.word	0x00024bf0


	//   ....[157]....
        /*0ff0*/ 	.word	0x00024c50


	//   ....[158]....
        /*0ff4*/ 	.word	0x00024ce0


	//   ....[159]....
        /*0ff8*/ 	.word	0x00024d40


	//   ....[160]....
        /*0ffc*/ 	.word	0x00024dc0


	//   ....[161]....
        /*1000*/ 	.word	0x00024e20


	//   ....[162]....
        /*1004*/ 	.word	0x00024e80


	//   ....[163]....
        /*1008*/ 	.word	0x00024ee0


	//   ....[164]....
        /*100c*/ 	.word	0x00024f40


	//   ....[165]....
        /*1010*/ 	.word	0x00024fa0


	//   ....[166]....
        /*1014*/ 	.word	0x00025020


	//   ....[167]....
        /*1018*/ 	.word	0x00025080


	//   ....[168]....
        /*101c*/ 	.word	0x00025100


	//   ....[169]....
        /*1020*/ 	.word	0x00025160


	//   ....[170]....
        /*1024*/ 	.word	0x000251e0


	//   ....[171]....
        /*1028*/ 	.word	0x00025240


	//   ....[172]....
        /*102c*/ 	.word	0x000252c0


	//   ....[173]....
        /*1030*/ 	.word	0x000253b0


	//   ....[174]....
        /*1034*/ 	.word	0x00025400


	//   ....[175]....
        /*1038*/ 	.word	0x00025490


	//   ....[176]....
        /*103c*/ 	.word	0x00025520


	//   ....[177]....
        /*1040*/ 	.word	0x000255b0


	//   ....[178]....
        /*1044*/ 	.word	0x00025640


	//   ....[179]....
        /*1048*/ 	.word	0x000256d0


	//   ....[180]....
        /*104c*/ 	.word	0x00025760


	//   ....[181]....
        /*1050*/ 	.word	0x00025820


	//   ....[182]....
        /*1054*/ 	.word	0x00025b10


	//   ....[183]....
        /*1058*/ 	.word	0x00025d10


	//   ....[184]....
        /*105c*/ 	.word	0x00025d60


	//   ....[185]....
        /*1060*/ 	.word	0x00025dc0


	//   ....[186]....
        /*1064*/ 	.word	0x00025eb0


	//   ....[187]....
        /*1068*/ 	.word	0x00025f10


	//   ....[188]....
        /*106c*/ 	.word	0x00026000


	//   ....[189]....
        /*1070*/ 	.word	0x00026060


	//   ....[190]....
        /*1074*/ 	.word	0x00026150


	//   ....[191]....
        /*1078*/ 	.word	0x000261b0


	//   ....[192]....
        /*107c*/ 	.word	0x000262a0


	//   ....[193]....
        /*1080*/ 	.word	0x00026300


	//   ....[194]....
        /*1084*/ 	.word	0x000263f0


	//   ....[195]....
        /*1088*/ 	.word	0x00026450


	//   ....[196]....
        /*108c*/ 	.word	0x00026520


	//   ....[197]....
        /*1090*/ 	.word	0x000265a0


	//   ....[198]....
        /*1094*/ 	.word	0x00026670


	//   ....[199]....
        /*1098*/ 	.word	0x00026950


	//   ....[200]....
        /*109c*/ 	.word	0x000269f0


	//   ....[201]....
        /*10a0*/ 	.word	0x00026b10


	//   ....[202]....
        /*10a4*/ 	.word	0x00026b90


	//   ....[203]....
        /*10a8*/ 	.word	0x00026c10


	//   ....[204]....
        /*10ac*/ 	.word	0x00026c90


	//   ....[205]....
        /*10b0*/ 	.word	0x00026d10


	//   ....[206]....
        /*10b4*/ 	.word	0x00026da0


	//   ....[207]....
        /*10b8*/ 	.word	0x00026e40


	//   ....[208]....
        /*10bc*/ 	.word	0x00026ef0


	//   ....[209]....
        /*10c0*/ 	.word	0x00026f70


	//   ....[210]....
        /*10c4*/ 	.word	0x00026ff0


	//   ....[211]....
        /*10c8*/ 	.word	0x00027070


	//   ....[212]....
        /*10cc*/ 	.word	0x00027100


	//   ....[213]....
        /*10d0*/ 	.word	0x00027180


	//   ....[214]....
        /*10d4*/ 	.word	0x00027220


	//   ....[215]....
        /*10d8*/ 	.word	0x000272c0


	//   ....[216]....
        /*10dc*/ 	.word	0x000273f0


	//----- nvinfo : EIATTR_REG_RECONFIG
	.align		4
.L_959:
        /*10e0*/ 	.byte	0x01, 0x54
	.zero		2


	//----- nvinfo : EIATTR_SYSCALL_OFFSETS
	.align		4
        /*10e4*/ 	.byte	0x04, 0x46
        /*10e6*/ 	.short	(.L_961 - .L_960)


	//   ....[0]....
.L_960:
        /*10e8*/ 	.word	0x00001ab0


	//   ....[1]....
        /*10ec*/ 	.word	0x00001c00


	//   ....[2]....
        /*10f0*/ 	.word	0x0000d040


	//   ....[3]....
        /*10f4*/ 	.word	0x0000d3a0


	//   ....[4]....
        /*10f8*/ 	.word	0x0001f310


	//   ....[5]....
        /*10fc*/ 	.word	0x0001f4b0


	//   ....[6]....
        /*1100*/ 	.word	0x0001f620


	//   ....[7]....
        /*1104*/ 	.word	0x0001f770


	//   ....[8]....
        /*1108*/ 	.word	0x00020210


	//----- nvinfo : EIATTR_MBARRIER_INSTR_OFFSETS
	.align		4
.L_961:
        /*110c*/ 	.byte	0x04, 0x39
        /*110e*/ 	.short	(.L_963 - .L_962)


	//   ....[0]....
.L_962:
        /*1110*/ 	.word	0x000002d0
        /*1114*/ 	.word	0x000000ff
        /*1118*/ 	.word	0x0002e800
        /*111c*/ 	.short	0x0100
        /*111e*/ 	.byte	0x08
	.zero		1


	//   ....[1]....
        /*1120*/ 	.word	0x000002e0
        /*1124*/ 	.word	0x000000ff
        /*1128*/ 	.word	0x0002e820
        /*112c*/ 	.short	0x0100
        /*112e*/ 	.byte	0x08
	.zero		1


	//   ....[2]....
        /*1130*/ 	.word	0x000003d0
        /*1134*/ 	.word	0x000000ff
        /*1138*/ 	.word	0x0002e830
        /*113c*/ 	.short	0x0100
        /*113e*/ 	.byte	0x08
	.zero		1


	//   ....[3]....
        /*1140*/ 	.word	0x000003e0
        /*1144*/ 	.word	0x000000ff
        /*1148*/ 	.word	0x0002e840
        /*114c*/ 	.short	0x0100
        /*114e*/ 	.byte	0x08
	.zero		1


	//   ....[4]....
        /*1150*/ 	.word	0x000003f0
        /*1154*/ 	.word	0x000000ff
        /*1158*/ 	.word	0x0002e838
        /*115c*/ 	.short	0x0100
        /*115e*/ 	.byte	0x08
	.zero		1


	//   ....[5]....
        /*1160*/ 	.word	0x00000400
        /*1164*/ 	.word	0x000000ff
        /*1168*/ 	.word	0x0002e848
        /*116c*/ 	.short	0x0100
        /*116e*/ 	.byte	0x08
	.zero		1


	//   ....[6]....
        /*1170*/ 	.word	0x00000530
        /*1174*/ 	.word	0x000000ff
        /*1178*/ 	.word	0x0002e850
        /*117c*/ 	.short	0x0100
        /*117e*/ 	.byte	0x08
	.zero		1


	//   ....[7]....
        /*1180*/ 	.word	0x00000540
        /*1184*/ 	.word	0x000000ff
        /*1188*/ 	.word	0x0002e860
        /*118c*/ 	.short	0x0100
        /*118e*/ 	.byte	0x08
	.zero		1


	//   ....[8]....
        /*1190*/ 	.word	0x00000550
        /*1194*/ 	.word	0x000000ff
        /*1198*/ 	.word	0x0002e858
        /*119c*/ 	.short	0x0100
        /*119e*/ 	.byte	0x08
	.zero		1


	//   ....[9]....
        /*11a0*/ 	.word	0x00000560
        /*11a4*/ 	.word	0x000000ff
        /*11a8*/ 	.word	0x0002e868
        /*11ac*/ 	.short	0x0100
        /*11ae*/ 	.byte	0x08
	.zero		1


	//   ....[10]....
        /*11b0*/ 	.word	0x00000650
        /*11b4*/ 	.word	0x000000ff
        /*11b8*/ 	.word	0x0002e870
        /*11bc*/ 	.short	0x0100
        /*11be*/ 	.byte	0x06
	.zero		1


	//   ....[11]....
        /*11c0*/ 	.word	0x00000660
        /*11c4*/ 	.word	0x000000ff
        /*11c8*/ 	.word	0x0002e880
        /*11cc*/ 	.short	0x0100
        /*11ce*/ 	.byte	0x06
	.zero		1


	//   ....[12]....
        /*11d0*/ 	.word	0x00000670
        /*11d4*/ 	.word	0x000000ff
        /*11d8*/ 	.word	0x0002e878
        /*11dc*/ 	.short	0x0100
        /*11de*/ 	.byte	0x06
	.zero		1


	//   ....[13]....
        /*11e0*/ 	.word	0x00000680
        /*11e4*/ 	.word	0x000000ff
        /*11e8*/ 	.word	0x0002e888
        /*11ec*/ 	.short	0x0100
        /*11ee*/ 	.byte	0x06
	.zero		1


	//   ....[14]....
        /*11f0*/ 	.word	0x000007b0
        /*11f4*/ 	.word	0x000000ff
        /*11f8*/ 	.word	0x0002e890
        /*11fc*/ 	.short	0x0100
        /*11fe*/ 	.byte	0x08
	.zero		1


	//   ....[15]....
        /*1200*/ 	.word	0x000007c0
        /*1204*/ 	.word	0x000000ff
        /*1208*/ 	.word	0x0002e8a0
        /*120c*/ 	.short	0x0100
        /*120e*/ 	.byte	0x08
	.zero		1


	//   ....[16]....
        /*1210*/ 	.word	0x000007d0
        /*1214*/ 	.word	0x000000ff
        /*1218*/ 	.word	0x0002e898
        /*121c*/ 	.short	0x0100
        /*121e*/ 	.byte	0x08
	.zero		1


	//   ....[17]....
        /*1220*/ 	.word	0x000007e0
        /*1224*/ 	.word	0x000000ff
        /*1228*/ 	.word	0x0002e8a8
        /*122c*/ 	.short	0x0100
        /*122e*/ 	.byte	0x08
	.zero		1


	//   ....[18]....
        /*1230*/ 	.word	0x00000910
        /*1234*/ 	.word	0x000000ff
        /*1238*/ 	.word	0x0002e8b0
        /*123c*/ 	.short	0x0100
        /*123e*/ 	.byte	0x08
	.zero		1


	//   ....[19]....
        /*1240*/ 	.word	0x00000920
        /*1244*/ 	.word	0x000000ff
        /*1248*/ 	.word	0x0002e8c0
        /*124c*/ 	.short	0x0100
        /*124e*/ 	.byte	0x08
	.zero		1


	//   ....[20]....
        /*1250*/ 	.word	0x00000930
        /*1254*/ 	.word	0x000000ff
        /*1258*/ 	.word	0x0002e8b8
        /*125c*/ 	.short	0x0100
        /*125e*/ 	.byte	0x08
	.zero		1


	//   ....[21]....
        /*1260*/ 	.word	0x00000940
        /*1264*/ 	.word	0x000000ff
        /*1268*/ 	.word	0x0002e8c8
        /*126c*/ 	.short	0x0100
        /*126e*/ 	.byte	0x08
	.zero		1


	//   ....[22]....
        /*1270*/ 	.word	0x00003200
        /*1274*/ 	.word	0x0000006f
        /*1278*/ 	.word	0x0002e890
        /*127c*/ 	.short	0x010a
        /*127e*/ 	.byte	0x3f
	.zero		1


	//   ....[23]....
        /*1280*/ 	.word	0x00007640
        /*1284*/ 	.word	0x0000006f
        /*1288*/ 	.word	0x0002e890
        /*128c*/ 	.short	0x010a
        /*128e*/ 	.byte	0x3f
	.zero		1


	//   ....[24]....
        /*1290*/ 	.word	0x0000b910
        /*1294*/ 	.word	0x0000006f
        /*1298*/ 	.word	0x0002e890
        /*129c*/ 	.short	0x010a
        /*129e*/ 	.byte	0x3f
	.zero		1


	//   ....[25]....
        /*12a0*/ 	.word	0x0000c030
        /*12a4*/ 	.word	0x00000034
        /*12a8*/ 	.word	0x00000000
        /*12ac*/ 	.short	0x0101
        /*12ae*/ 	.byte	0x3f
	.zero		1


	//   ....[26]....
        /*12b0*/ 	.word	0x0000c070
        /*12b4*/ 	.word	0x0000006f
        /*12b8*/ 	.word	0x0002e8b0
        /*12bc*/ 	.short	0x010a
        /*12be*/ 	.byte	0x3f
	.zero		1


	//   ....[27]....
        /*12c0*/ 	.word	0x0000c820
        /*12c4*/ 	.word	0x0000006f
        /*12c8*/ 	.word	0x00000000
        /*12cc*/ 	.short	0x0101
        /*12ce*/ 	.byte	0x3f
	.zero		1


	//   ....[28]....
        /*12d0*/ 	.word	0x0000d100
        /*12d4*/ 	.word	0x00000010
        /*12d8*/ 	.word	0x0002e800
        /*12dc*/ 	.short	0x010a
        /*12de*/ 	.byte	0x3f
	.zero		1


	//   ....[29]....
        /*12e0*/ 	.word	0x0000d150
        /*12e4*/ 	.word	0x00000010
        /*12e8*/ 	.word	0x0002e800
        /*12ec*/ 	.short	0x010a
        /*12ee*/ 	.byte	0x3f
	.zero		1


	//   ....[30]....
        /*12f0*/ 	.word	0x0000d9d0
        /*12f4*/ 	.word	0x00000010
        /*12f8*/ 	.word	0x0002e800
        /*12fc*/ 	.short	0x010a
        /*12fe*/ 	.byte	0x3f
	.zero		1


	//   ....[31]....
        /*1300*/ 	.word	0x0000f790
        /*1304*/ 	.word	0x00000010
        /*1308*/ 	.word	0x0002e800
        /*130c*/ 	.short	0x010a
        /*130e*/ 	.byte	0x3f
	.zero		1


	//   ....[32]....
        /*1310*/ 	.word	0x00011360
        /*1314*/ 	.word	0x00000003
        /*1318*/ 	.word	0x0002e830
        /*131c*/ 	.short	0x010a
        /*131e*/ 	.byte	0x3f
	.zero		1


	//   ....[33]....
        /*1320*/ 	.word	0x00011410
        /*1324*/ 	.word	0x00000003
        /*1328*/ 	.word	0x0002e830
        /*132c*/ 	.short	0x010a
        /*132e*/ 	.byte	0x3f
	.zero		1


	//   ....[34]....
        /*1330*/ 	.word	0x00013fa0
        /*1334*/ 	.word	0x0000003d
        /*1338*/ 	.word	0x00000000
        /*133c*/ 	.short	0x0101
        /*133e*/ 	.byte	0x3f
	.zero		1


	//   ....[35]....
        /*1340*/ 	.word	0x00015780
        /*1344*/ 	.word	0x0000000d
        /*1348*/ 	.word	0x0002e830
        /*134c*/ 	.short	0x010a
        /*134e*/ 	.byte	0x3f
	.zero		1


	//   ....[36]....
        /*1350*/ 	.word	0x000157d0
        /*1354*/ 	.word	0x0000000d
        /*1358*/ 	.word	0x0002e830
        /*135c*/ 	.short	0x010a
        /*135e*/ 	.byte	0x3f
	.zero		1


	//   ....[37]....
        /*1360*/ 	.word	0x00016d10
        /*1364*/ 	.word	0x0000000c
        /*1368*/ 	.word	0x0002e850
        /*136c*/ 	.short	0x010a
        /*136e*/ 	.byte	0x3f
	.zero		1


	//   ....[38]....
        /*1370*/ 	.word	0x00016d50
        /*1374*/ 	.word	0x0000000c
        /*1378*/ 	.word	0x0002e850
        /*137c*/ 	.short	0x010a
        /*137e*/ 	.byte	0x3f
	.zero		1


	//   ....[39]....
        /*1380*/ 	.word	0x00018d50
        /*1384*/ 	.word	0x00000072
        /*1388*/ 	.word	0x00000000
        /*138c*/ 	.short	0x0101
        /*138e*/ 	.byte	0x3f
	.zero		1


	//   ....[40]....
        /*1390*/ 	.word	0x000196f0
        /*1394*/ 	.word	0x00000066
        /*1398*/ 	.word	0x00000000
        /*139c*/ 	.short	0x0101
        /*139e*/ 	.byte	0x3f
	.zero		1


	//   ....[41]....
        /*13a0*/ 	.word	0x00019780
        /*13a4*/ 	.word	0x0000000c
        /*13a8*/ 	.word	0x0002e850
        /*13ac*/ 	.short	0x010a
        /*13ae*/ 	.byte	0x3f
	.zero		1


	//   ....[42]....
        /*13b0*/ 	.word	0x00019800
        /*13b4*/ 	.word	0x0000000c
        /*13b8*/ 	.word	0x0002e850
        /*13bc*/ 	.short	0x010a
        /*13be*/ 	.byte	0x3f
	.zero		1


	//   ....[43]....
        /*13c0*/ 	.word	0x0001a350
        /*13c4*/ 	.word	0x00000000
        /*13c8*/ 	.word	0x00000000
        /*13cc*/ 	.short	0x0101
        /*13ce*/ 	.byte	0x3f
	.zero		1


	//   ....[44]....
        /*13d0*/ 	.word	0x0001bd80
        /*13d4*/ 	.word	0x00000000
        /*13d8*/ 	.word	0x00000000
        /*13dc*/ 	.short	0x0101
        /*13de*/ 	.byte	0x3f
	.zero		1


	//   ....[45]....
        /*13e0*/ 	.word	0x0001e430
        /*13e4*/ 	.word	0x00000005
        /*13e8*/ 	.word	0x0002e820
        /*13ec*/ 	.short	0x010a
        /*13ee*/ 	.byte	0x3f
	.zero		1


	//   ....[46]....
        /*13f0*/ 	.word	0x0001e520
        /*13f4*/ 	.word	0x00000006
        /*13f8*/ 	.word	0x0002e8a0
        /*13fc*/ 	.short	0x010a
        /*13fe*/ 	.byte	0x3f
	.zero		1


	//   ....[47]....
        /*1400*/ 	.word	0x0001e770
        /*1404*/ 	.word	0x00000006
        /*1408*/ 	.word	0x0002e8c0
        /*140c*/ 	.short	0x010a
        /*140e*/ 	.byte	0x3f
	.zero		1


	//   ....[48]....
        /*1410*/ 	.word	0x0001eb30
        /*1414*/ 	.word	0x00000004
        /*1418*/ 	.word	0x0002e8a0
        /*141c*/ 	.short	0x010a
        /*141e*/ 	.byte	0x3f
	.zero		1


	//   ....[49]....
        /*1420*/ 	.word	0x0001ed70
        /*1424*/ 	.word	0x00000004
        /*1428*/ 	.word	0x0002e8c0
        /*142c*/ 	.short	0x010a
        /*142e*/ 	.byte	0x3f
	.zero		1


	//   ....[50]....
        /*1430*/ 	.word	0x0001fbc0
        /*1434*/ 	.word	0x00000000
        /*1438*/ 	.word	0x0002e880
        /*143c*/ 	.short	0x010a
        /*143e*/ 	.byte	0x3f
	.zero		1


	//   ....[51]....
        /*1440*/ 	.word	0x0001fd90
        /*1444*/ 	.word	0x00000000
        /*1448*/ 	.word	0x0002e840
        /*144c*/ 	.short	0x010a
        /*144e*/ 	.byte	0x3f
	.zero		1


	//   ....[52]....
        /*1450*/ 	.word	0x00020aa0
        /*1454*/ 	.word	0x00000008
        /*1458*/ 	.word	0x0002e800
        /*145c*/ 	.short	0x0107
        /*145e*/ 	.byte	0x3f
	.zero		1


	//   ....[53]....
        /*1460*/ 	.word	0x00020ba0
        /*1464*/ 	.word	0x00000002
        /*1468*/ 	.word	0x0002e800
        /*146c*/ 	.short	0x0101
        /*146e*/ 	.byte	0x3f
	.zero		1


	//   ....[54]....
        /*1470*/ 	.word	0x00020bc0
        /*1474*/ 	.word	0x00000002
        /*1478*/ 	.word	0x0002e820
        /*147c*/ 	.short	0x010a
        /*147e*/ 	.byte	0x3f
	.zero		1


	//   ....[55]....
        /*1480*/ 	.word	0x00020f20
        /*1484*/ 	.word	0x00000006
        /*1488*/ 	.word	0x0002e880
        /*148c*/ 	.short	0x010a
        /*148e*/ 	.byte	0x3f
	.zero		1


	//   ....[56]....
        /*1490*/ 	.word	0x00021180
        /*1494*/ 	.word	0x00000006
        /*1498*/ 	.word	0x0002e840
        /*149c*/ 	.short	0x010a
        /*149e*/ 	.byte	0x3f
	.zero		1


	//   ....[57]....
        /*14a0*/ 	.word	0x00021470
        /*14a4*/ 	.word	0x00000003
        /*14a8*/ 	.word	0x0002e870
        /*14ac*/ 	.short	0x010a
        /*14ae*/ 	.byte	0x3f
	.zero		1


	//   ....[58]....
        /*14b0*/ 	.word	0x000214e0
        /*14b4*/ 	.word	0x00000003
        /*14b8*/ 	.word	0x0002e860
        /*14bc*/ 	.short	0x010a
        /*14be*/ 	.byte	0x3f
	.zero		1


	//   ....[59]....
        /*14c0*/ 	.word	0x00021f60
        /*14c4*/ 	.word	0x00000003
        /*14c8*/ 	.word	0x0002e850
        /*14cc*/ 	.short	0x0101
        /*14ce*/ 	.byte	0x3f
	.zero		1


	//   ....[60]....
        /*14d0*/ 	.word	0x00021fe0
        /*14d4*/ 	.word	0x00000003
        /*14d8*/ 	.word	0x00000000
        /*14dc*/ 	.short	0x0101
        /*14de*/ 	.byte	0x3f
	.zero		1


	//   ....[61]....
        /*14e0*/ 	.word	0x00022210
        /*14e4*/ 	.word	0x00000000
        /*14e8*/ 	.word	0x0002e870
        /*14ec*/ 	.short	0x010a
        /*14ee*/ 	.byte	0x3f
	.zero		1


	//   ....[62]....
        /*14f0*/ 	.word	0x00022280
        /*14f4*/ 	.word	0x00000000
        /*14f8*/ 	.word	0x0002e860
        /*14fc*/ 	.short	0x010a
        /*14fe*/ 	.byte	0x3f
	.zero		1


	//   ....[63]....
        /*1500*/ 	.word	0x00022c60
        /*1504*/ 	.word	0x00000000
        /*1508*/ 	.word	0x0002e850
        /*150c*/ 	.short	0x0101
        /*150e*/ 	.byte	0x3f
	.zero		1


	//   ....[64]....
        /*1510*/ 	.word	0x00022ca0
        /*1514*/ 	.word	0x00000000
        /*1518*/ 	.word	0x00000000
        /*151c*/ 	.short	0x0101
        /*151e*/ 	.byte	0x3f
	.zero		1


	//   ....[65]....
        /*1520*/ 	.word	0x00023820
        /*1524*/ 	.word	0x00000000
        /*1528*/ 	.word	0x0002e820
        /*152c*/ 	.short	0x010a
        /*152e*/ 	.byte	0x3f
	.zero		1


	//   ....[66]....
        /*1530*/ 	.word	0x000239f0
        /*1534*/ 	.word	0x00000006
        /*1538*/ 	.word	0x00000000
        /*153c*/ 	.short	0x010a
        /*153e*/ 	.byte	0x3f
	.zero		1


	//   ....[67]....
        /*1540*/ 	.word	0x00023a60
        /*1544*/ 	.word	0x00000007
        /*1548*/ 	.word	0x00000000
        /*154c*/ 	.short	0x010a
        /*154e*/ 	.byte	0x3f
	.zero		1


	//   ....[68]....
        /*1550*/ 	.word	0x00023ac0
        /*1554*/ 	.word	0x00000004
        /*1558*/ 	.word	0x0002e860
        /*155c*/ 	.short	0x010a
        /*155e*/ 	.byte	0x3f
	.zero		1


	//   ....[69]....
        /*1560*/ 	.word	0x00023b10
        /*1564*/ 	.word	0x00000003
        /*1568*/ 	.word	0x0002e860
        /*156c*/ 	.short	0x010a
        /*156e*/ 	.byte	0x3f
	.zero		1


	//   ....[70]....
        /*1570*/ 	.word	0x00023b50
        /*1574*/ 	.word	0x00000004
        /*1578*/ 	.word	0x0002e880
        /*157c*/ 	.short	0x010a
        /*157e*/ 	.byte	0x3f
	.zero		1


	//   ....[71]....
        /*1580*/ 	.word	0x00023b70
        /*1584*/ 	.word	0x00000003
        /*1588*/ 	.word	0x0002e880
        /*158c*/ 	.short	0x010a
        /*158e*/ 	.byte	0x3f
	.zero		1


	//   ....[72]....
        /*1590*/ 	.word	0x00023bd0
        /*1594*/ 	.word	0x0000006f
        /*1598*/ 	.word	0x0002e890
        /*159c*/ 	.short	0x010a
        /*159e*/ 	.byte	0x3f
	.zero		1


	//   ....[73]....
        /*15a0*/ 	.word	0x00023c20
        /*15a4*/ 	.word	0x0000006f
        /*15a8*/ 	.word	0x0002e890
        /*15ac*/ 	.short	0x010a
        /*15ae*/ 	.byte	0x3f
	.zero		1


	//   ....[74]....
        /*15b0*/ 	.word	0x00023c70
        /*15b4*/ 	.word	0x0000006f
        /*15b8*/ 	.word	0x0002e890
        /*15bc*/ 	.short	0x010a
        /*15be*/ 	.byte	0x3f
	.zero		1


	//   ....[75]....
        /*15c0*/ 	.word	0x00023cc0
        /*15c4*/ 	.word	0x0000006f
        /*15c8*/ 	.word	0x0002e8b0
        /*15cc*/ 	.short	0x010a
        /*15ce*/ 	.byte	0x3f
	.zero		1


	//   ....[76]....
        /*15d0*/ 	.word	0x00023fd0
        /*15d4*/ 	.word	0x00000010
        /*15d8*/ 	.word	0x0002e800
        /*15dc*/ 	.short	0x010a
        /*15de*/ 	.byte	0x3f
	.zero		1


	//   ....[77]....
        /*15e0*/ 	.word	0x000241e0
        /*15e4*/ 	.word	0x00000010
        /*15e8*/ 	.word	0x0002e800
        /*15ec*/ 	.short	0x010a
        /*15ee*/ 	.byte	0x3f
	.zero		1


	//   ....[78]....
        /*15f0*/ 	.word	0x00024230
        /*15f4*/ 	.word	0x00000003
        /*15f8*/ 	.word	0x0002e830
        /*15fc*/ 	.short	0x010a
        /*15fe*/ 	.byte	0x3f
	.zero		1


	//   ....[79]....
        /*1600*/ 	.word	0x00024280
        /*1604*/ 	.word	0x0000000d
        /*1608*/ 	.word	0x0002e830
        /*160c*/ 	.short	0x010a
        /*160e*/ 	.byte	0x3f
	.zero		1


	//   ....[80]....
        /*1610*/ 	.word	0x000242d0
        /*1614*/ 	.word	0x0000000c
        /*1618*/ 	.word	0x0002e850
        /*161c*/ 	.short	0x010a
        /*161e*/ 	.byte	0x3f
	.zero		1


	//   ....[81]....
        /*1620*/ 	.word	0x00024320
        /*1624*/ 	.word	0x0000000c
        /*1628*/ 	.word	0x0002e850
        /*162c*/ 	.short	0x010a
        /*162e*/ 	.byte	0x3f
	.zero		1


	//   ....[82]....
        /*1630*/ 	.word	0x000258f0
        /*1634*/ 	.word	0x00000004
        /*1638*/ 	.word	0x0002e820
        /*163c*/ 	.short	0x010a
        /*163e*/ 	.byte	0x3f
	.zero		1


	//   ....[83]....
        /*1640*/ 	.word	0x00025940
        /*1644*/ 	.word	0x00000006
        /*1648*/ 	.word	0x0002e8a0
        /*164c*/ 	.short	0x010a
        /*164e*/ 	.byte	0x3f
	.zero		1


	//   ....[84]....
        /*1650*/ 	.word	0x00025990
        /*1654*/ 	.word	0x00000006
        /*1658*/ 	.word	0x0002e8c0
        /*165c*/ 	.short	0x010a
        /*165e*/ 	.byte	0x3f
	.zero		1


	//   ....[85]....
        /*1660*/ 	.word	0x000259e0
        /*1664*/ 	.word	0x00000004
        /*1668*/ 	.word	0x0002e8a0
        /*166c*/ 	.short	0x010a
        /*166e*/ 	.byte	0x3f
	.zero		1


	//   ....[86]....
        /*1670*/ 	.word	0x00025a30
        /*1674*/ 	.word	0x00000004
        /*1678*/ 	.word	0x0002e8c0
        /*167c*/ 	.short	0x010a
        /*167e*/ 	.byte	0x3f
	.zero		1


	//   ....[87]....
        /*1680*/ 	.word	0x00025bd0
        /*1684*/ 	.word	0x00000000
        /*1688*/ 	.word	0x0002e880
        /*168c*/ 	.short	0x010a
        /*168e*/ 	.byte	0x3f
	.zero		1


	//   ....[88]....
        /*1690*/ 	.word	0x00025c20
        /*1694*/ 	.word	0x00000000
        /*1698*/ 	.word	0x0002e840
        /*169c*/ 	.short	0x010a
        /*169e*/ 	.byte	0x3f
	.zero		1


	//   ....[89]....
        /*16a0*/ 	.word	0x000266c0
        /*16a4*/ 	.word	0x00000002
        /*16a8*/ 	.word	0x0002e820
        /*16ac*/ 	.short	0x010a
        /*16ae*/ 	.byte	0x3f
	.zero		1


	//   ....[90]....
        /*16b0*/ 	.word	0x00026710
        /*16b4*/ 	.word	0x00000006
        /*16b8*/ 	.word	0x0002e880
        /*16bc*/ 	.short	0x010a
        /*16be*/ 	.byte	0x3f
	.zero		1


	//   ....[91]....
        /*16c0*/ 	.word	0x00026760
        /*16c4*/ 	.word	0x00000006
        /*16c8*/ 	.word	0x0002e840
        /*16cc*/ 	.short	0x010a
        /*16ce*/ 	.byte	0x3f
	.zero		1


	//   ....[92]....
        /*16d0*/ 	.word	0x000267b0
        /*16d4*/ 	.word	0x00000003
        /*16d8*/ 	.word	0x0002e870
        /*16dc*/ 	.short	0x010a
        /*16de*/ 	.byte	0x3f
	.zero		1


	//   ....[93]....
        /*16e0*/ 	.word	0x00026800
        /*16e4*/ 	.word	0x00000003
        /*16e8*/ 	.word	0x0002e860
        /*16ec*/ 	.short	0x010a
        /*16ee*/ 	.byte	0x3f
	.zero		1


	//   ....[94]....
        /*16f0*/ 	.word	0x00026850
        /*16f4*/ 	.word	0x00000000
        /*16f8*/ 	.word	0x0002e870
        /*16fc*/ 	.short	0x010a
        /*16fe*/ 	.byte	0x3f
	.zero		1


	//   ....[95]....
        /*1700*/ 	.word	0x000268a0
        /*1704*/ 	.word	0x00000000
        /*1708*/ 	.word	0x0002e860
        /*170c*/ 	.short	0x010a
        /*170e*/ 	.byte	0x3f
	.zero		1


	//   ....[96]....
        /*1710*/ 	.word	0x00027310
        /*1714*/ 	.word	0x00000000
        /*1718*/ 	.word	0x0002e820
        /*171c*/ 	.short	0x010a
        /*171e*/ 	.byte	0x3f
	.zero		1


	//   ....[97]....
        /*1720*/ 	.word	0x000274b0
        /*1724*/ 	.word	0x00000006
        /*1728*/ 	.word	0x00000000
        /*172c*/ 	.short	0x010a
        /*172e*/ 	.byte	0x3f
	.zero		1


	//   ....[98]....
        /*1730*/ 	.word	0x00027500
        /*1734*/ 	.word	0x00000007
        /*1738*/ 	.word	0x00000000
        /*173c*/ 	.short	0x010a
        /*173e*/ 	.byte	0x3f
	.zero		1


	//   ....[99]....
        /*1740*/ 	.word	0x00027550
        /*1744*/ 	.word	0x00000004
        /*1748*/ 	.word	0x0002e860
        /*174c*/ 	.short	0x010a
        /*174e*/ 	.byte	0x3f
	.zero		1


	//   ....[100]....
        /*1750*/ 	.word	0x000275a0
        /*1754*/ 	.word	0x00000003
        /*1758*/ 	.word	0x0002e860
        /*175c*/ 	.short	0x010a
        /*175e*/ 	.byte	0x3f
	.zero		1


	//   ....[101]....
        /*1760*/ 	.word	0x000275f0
        /*1764*/ 	.word	0x00000004
        /*1768*/ 	.word	0x0002e880
        /*176c*/ 	.short	0x010a
        /*176e*/ 	.byte	0x3f
	.zero		1


	//----- nvinfo : EIATTR_NUM_MBARRIERS
	.align		4
.L_963:
        /*1770*/ 	.byte	0x03, 0x38
        /*1772*/ 	.short	0x0016


	//----- nvinfo : EIATTR_EXIT_INSTR_OFFSETS
	.align		4
        /*1774*/ 	.byte	0x04, 0x1c
        /*1776*/ 	.short	(.L_965 - .L_964)


	//   ....[0]....
.L_964:
        /*1778*/ 	.word	0x00023bc0


	//----- nvinfo : EIATTR_MAX_THREADS
	.align		4
.L_965:
        /*177c*/ 	.byte	0x04, 0x05
        /*177e*/ 	.short	(.L_967 - .L_966)
.L_966:
        /*1780*/ 	.word	0x00000180
        /*1784*/ 	.word	0x00000001
        /*1788*/ 	.word	0x00000001


	//----- nvinfo : EIATTR_CRS_STACK_SIZE
	.align		4
.L_967:
        /*178c*/ 	.byte	0x04, 0x1e
        /*178e*/ 	.short	(.L_969 - .L_968)
.L_968:
        /*1790*/ 	.word	0x00000000


	//----- nvinfo : EIATTR_CBANK_PARAM_SIZE
	.align		4
.L_969:
        /*1794*/ 	.byte	0x03, 0x19
        /*1796*/ 	.short	0x0af0


	//----- nvinfo : EIATTR_PARAM_CBANK
	.align		4
        /*1798*/ 	.byte	0x04, 0x0a
        /*179a*/ 	.short	(.L_971 - .L_970)
	.align		4
.L_970:
        /*179c*/ 	.word	index@(.nv.constant0._ZN7cutlass13device_kernelIN5flash11enable_sm90INS1_16FlashAttnFwdSm90INS1_25CollectiveMainloopFwdSm90ILi2EN4cute5tupleIJNS5_1CILi1EEES8_S8_EEENS6_IJNS7_ILi128EEENS7_ILi224EEESA_EEELi128ENS_12float_e4m3_tEfNS_4arch4Sm90ELb0ELb0ELb0ELb1ELb0ELb1ELb0ELb1ELb1ELb1ELb0ELb0EEENS1_21CollectiveEpilogueFwdINS6_IJSA_SA_SB_EEES9_NS_10bfloat16_tESF_Li256ELb1ELb1ELb0ELb1EEENS1_36VarlenDynamicPersistentTileSchedulerILi128ELi224ELi256ELi128ELb0ELb1ELb1ELb0ELb1ELb1EEEEEEEEEvNT_6ParamsE)
        /*17a0*/ 	.short	0x0210
        /*17a2*/ 	.short	0x0af0


	//----- nvinfo : EIATTR_SW_WAR
	.align		4
.L_971:
        /*17a4*/ 	.byte	0x04, 0x36
        /*17a6*/ 	.short	(.L_973 - .L_972)
.L_972:
        /*17a8*/ 	.word	0x00000008
.L_973:


//--------------------- .nv.info._ZN7cutlass13device_kernelIN5flash11enable_sm90INS1_16FlashAttnFwdSm90INS1_25CollectiveMainloopFwdSm90ILi2EN4cute5tupleIJNS5_1CILi1EEES8_S8_EEENS6_IJNS7_ILi128EEENS7_ILi224EEESA_EEELi128ENS_12float_e4m3_tEfNS_4arch4Sm90ELb0ELb1ELb0ELb0ELb0ELb0ELb0ELb1ELb1ELb1ELb0ELb0EEENS1_21CollectiveEpilogueFwdINS6_IJSA_SA_SB_EEES9_NS_10bfloat16_tESF_Li256ELb0ELb1ELb0ELb1EEENS1_30DynamicPersistentTileSchedulerILi256ELi128ELb0ELb1ELb1EEEEEEEEEvNT_6ParamsE --------------------------
	.section	.nv.info._ZN7cutlass13device_kernelIN5flash11enable_sm90INS1_16FlashAttnFwdSm90INS1_25CollectiveMainloopFwdSm90ILi2EN4cute5tupleIJNS5_1CILi1EEES8_S8_EEENS6_IJNS7_ILi128EEENS7_ILi224EEESA_EEELi128ENS_12float_e4m3_tEfNS_4arch4Sm90ELb0ELb1ELb0ELb0ELb0ELb0ELb0ELb1ELb1ELb1ELb0ELb0EEENS1_21CollectiveEpilogueFwdINS6_IJSA_SA_SB_EEES9_NS_10bfloat16_tESF_Li256ELb0ELb1ELb0ELb1EEENS1_30DynamicPersistentTileSchedulerILi256ELi128ELb0ELb1ELb1EEEEEEEEEvNT_6ParamsE,"",@"SHT_CUDA_INFO"
	.sectionflags	@""
	.align	4


	//----- nvinfo : EIATTR_CUDA_API_VERSION
	.align		4
        /*0000*/ 	.byte	0x04, 0x37
        /*0002*/ 	.short	(.L_975 - .L_974)
.L_974:
        /*0004*/ 	.word	0x00000082


	//----- nvinfo : EIATTR_KPARAM_INFO
	.align		4
.L_975:
        /*0008*/ 	.byte	0x04, 0x17
        /*000a*/ 	.short	(.L_977 - .L_976)
.L_976:
        /*000c*/ 	.word	0x00000000
        /*0010*/ 	.short	0x0000
        /*0012*/ 	.short	0x0070
        /*0014*/ 	.byte	0x00, 0xf0, 0x01, 0x2a


	//----- nvinfo : EIATTR_SPARSE_MMA_MASK
	.align		4
.L_977:
        /*0018*/ 	.byte	0x03, 0x50
        /*001a*/ 	.short	0x0000


	//----- nvinfo : EIATTR_MAXREG_COUNT
	.align		4
        /*001c*/ 	.byte	0x03, 0x1b
        /*001e*/ 	.short	0x00a8


	//----- nvinfo : EIATTR_NUM_BARRIERS
	.align		4
        /*0020*/ 	.byte	0x02, 0x4c
        /*0022*/ 	.byte	0x10
	.zero		1


	//----- nvinfo : EIATTR_EXTERNS
	.align		4
        /*0024*/ 	.byte	0x04, 0x0f
        /*0026*/ 	.short	(.L_979 - .L_978)


	//   ....[0]....
	.align		4
.L_978:
        /*0028*/ 	.word	index@(__assertfail)


	//----- nvinfo : EIATTR_ANNOTATIONS
	.align		4
.L_979:
        /*002c*/ 	.byte	0x04, 0x55
        /*002e*/ 	.short	(.L_981 - .L_980)


	//   ....[0]....
.L_980:
        /* <DEDUP_REMOVED lines=28> */


	//----- nvinfo : EIATTR_MERCURY_ISA_VERSION
	.align		4
.L_981:
        /*01d8*/ 	.byte	0x03, 0x5f
        /*01da*/ 	.short	0x0101


	//----- nvinfo : EIATTR_INT_WARP_WIDE_INSTR_OFFSETS
	.align		4
        /*01dc*/ 	.byte	0x04, 0x31
        /*01de*/ 	.short	(.L_983 - .L_982)


	//   ....[0]....
.L_982:
        /*01e0*/ 	.word	0x00000130


	//   ....[1]....
        /*01e4*/ 	.word	0x00000170


	//   ....[2]....
        /*01e8*/ 	.word	0x000001e0


	//   ....[3]....
        /*01ec*/ 	.word	0x0001a0d0


	//   ....[4]....
        /*01f0*/ 	.word	0x0001a160


	//   ....[5]....
        /*01f4*/ 	.word	0x0001ca50


	//   ....[6]....
        /*01f8*/ 	.word	0x0001cae0


	//----- nvinfo : EIATTR_COOP_GROUP_MASK_REGIDS
	.align		4
.L_983:
        /*01fc*/ 	.byte	0x04, 0x29
        /*01fe*/ 	.short	(.L_985 - .L_984)


	//   ....[0]....
.L_984:
        /*0200*/ 	.word	0xffffffff


	//   ....[1]....
        /*0204*/ 	.word	0xffffffff


	//   ....[2]....
        /*0208*/ 	.word	0xffffffff


	//   ....[3]....
        /*020c*/ 	.word	0xffffffff


	//   ....[4]....
        /*0210*/ 	.word	0xffffffff


	//   ....[5]....
        /*0214*/ 	.word	0xffffffff


	//   ....[6]....
        /*0218*/ 	.word	0xffffffff


	//   ....[7]....
        /*021c*/ 	.word	0xffffffff


	//   ....[8]....
        /*0220*/ 	.word	0xffffffff


	//   ....[9]....
        /*0224*/ 	.word	0xffffffff


	//   ....[10]....
        /*0228*/ 	.word	0xffffffff


	//   ....[11]....
        /*022c*/ 	.word	0xffffffff


	//   ....[12]....
        /*0230*/ 	.word	0xffffffff


	//   ....[13]....
        /*0234*/ 	.word	0xffffffff


	//   ....[14]....
        /*0238*/ 	.word	0xffffffff


	//   ....[15]....
        /*023c*/ 	.word	0xffffffff


	//   ....[16]....
        /*0240*/ 	.word	0xffffffff


	//   ....[17]....
        /*0244*/ 	.word	0xffffffff


	//   ....[18]....
        /*0248*/ 	.word	0xffffffff


	//   ....[19]....
        /*024c*/ 	.word	0xffffffff


	//   ....[20]....
        /*0250*/ 	.word	0xffffffff


	//   ....[21]....
        /*0254*/ 	.word	0xffffffff


	//   ....[22]....
        /*0258*/ 	.word	0xffffffff


	//   ....[23]....
        /*025c*/ 	.word	0xffffffff


	//   ....[24]....
        /*0260*/ 	.word	0xffffffff


	//   ....[25]....
        /*0264*/ 	.word	0xffffffff


	//   ....[26]....
        /*0268*/ 	.word	0xffffffff


	//   ....[27]....
        /*026c*/ 	.word	0xffffffff


	//   ....[28]....
        /*0270*/ 	.word	0xffffffff


	//   ....[29]....
        /*0274*/ 	.word	0xffffffff


	//   ....[30]....
        /*0278*/ 	.word	0xffffffff


	//   ....[31]....
        /*027c*/ 	.word	0xffffffff


	//   ....[32]....
        /*0280*/ 	.word	0xffffffff


	//   ....[33]....
        /*0284*/ 	.word	0xffffffff


	//   ....[34]....
        /*0288*/ 	.word	0xffffffff


	//   ....[35]....
        /*028c*/ 	.word	0xffffffff


	//   ....[36]....
        /*0290*/ 	.word	0xffffffff


	//   ....[37]....
        /*0294*/ 	.word	0xffffffff


	//   ....[38]....
        /*0298*/ 	.word	0xffffffff


	//   ....[39]....
        /*029c*/ 	.word	0xffffffff


	//   ....[40]....
        /*02a0*/ 	.word	0xffffffff


	//   ....[41]....
        /*02a4*/ 	.word	0xffffffff


	//   ....[42]....
        /*02a8*/ 	.word	0xffffffff


	//   ....[43]....
        /*02ac*/ 	.word	0xffffffff


	//   ....[44]....
        /*02b0*/ 	.word	0xffffffff


	//   ....[45]....
        /*02b4*/ 	.word	0xffffffff


	//   ....[46]....
        /*02b8*/ 	.word	0xffffffff


	//   ....[47]....
        /*02bc*/ 	.word	0xffffffff


	//   ....[48]....
        /*02c0*/ 	.word	0xffffffff


	//   ....[49]....
        /*02c4*/ 	.word	0xffffffff


	//   ....[50]....
        /*02c8*/ 	.word	0xffffffff


	//   ....[51]....
        /*02cc*/ 	.word	0xffffffff


	//   ....[52]....
        /*02d0*/ 	.word	0xffffffff


	//   ....[53]....
        /*02d4*/ 	.word	0xffffffff


	//   ....[54]....
        /*02d8*/ 	.word	0xffffffff


	//   ....[55]....
        /*02dc*/ 	.word	0xffffffff


	//   ....[56]....
        /*02e0*/ 	.word	0xffffffff


	//   ....[57]....
        /*02e4*/ 	.word	0xffffffff


	//   ....[58]....
        /*02e8*/ 	.word	0xffffffff


	//   ....[59]....
        /*02ec*/ 	.word	0xffffffff


	//   ....[60]....
        /*02f0*/ 	.word	0xffffffff


	//   ....[61]....
        /*02f4*/ 	.word	0xffffffff


	//   ....[62]....
        /*02f8*/ 	.word	0xffffffff


	//   ....[63]....
        /*02fc*/ 	.word	0xffffffff


	//   ....[64]....
        /*0300*/ 	.word	0xffffffff


	//   ....[65]....
        /*0304*/ 	.word	0xffffffff


	//   ....[66]....
        /*0308*/ 	.word	0xffffffff


	//   ....[67]....
        /*030c*/ 	.word	0xffffffff


	//   ....[68]....
        /*0310*/ 	.word	0xffffffff


	//   ....[69]....
        /*0314*/ 	.word	0xffffffff


	//   ....[70]....
        /*0318*/ 	.word	0xffffffff


	//   ....[71]....
        /*031c*/ 	.word	0xffffffff


	//   ....[72]....
        /*0320*/ 	.word	0xffffffff


	//   ....[73]....
        /*0324*/ 	.word	0xffffffff


	//   ....[74]....
        /*0328*/ 	.word	0xffffffff


	//   ....[75]....
        /*032c*/ 	.word	0xffffffff


	//   ....[76]....
        /*0330*/ 	.word	0xffffffff


	//   ....[77]....
        /*0334*/ 	.word	0xffffffff


	//   ....[78]....
        /*0338*/ 	.word	0xffffffff


	//   ....[79]....
        /*033c*/ 	.word	0xffffffff


	//   ....[80]....
        /*0340*/ 	.word	0xffffffff


	//   ....[81]....
        /*0344*/ 	.word	0xffffffff


	//   ....[82]....
        /*0348*/ 	.word	0xffffffff


	//   ....[83]....
        /*034c*/ 	.word	0xffffffff


	//   ....[84]....
        /*0350*/ 	.word	0xffffffff


	//   ....[85]....
        /*0354*/ 	.word	0xffffffff


	//   ....[86]....
        /*0358*/ 	.word	0xffffffff


	//   ....[87]....
        /*035c*/ 	.word	0xffffffff


	//   ....[88]....
        /*0360*/ 	.word	0xffffffff


	//   ....[89]....
        /*0364*/ 	.word	0xffffffff


	//   ....[90]....
        /*0368*/ 	.word	0xffffffff


	//   ....[91]....
        /*036c*/ 	.word	0xffffffff


	//   ....[92]....
        /*0370*/ 	.word	0xffffffff


	//   ....[93]....
        /*0374*/ 	.word	0xffffffff


	//   ....[94]....
        /*0378*/ 	.word	0xffffffff


	//   ....[95]....
        /*037c*/ 	.word	0xffffffff


	//   ....[96]....
        /*0380*/ 	.word	0xffffffff


	//   ....[97]....
        /*0384*/ 	.word	0xffffffff


	//   ....[98]....
        /*0388*/ 	.word	0xffffffff


	//   ....[99]....
        /*038c*/ 	.word	0xffffffff


	//   ....[100]....
        /*0390*/ 	.word	0xffffffff


	//   ....[101]....
        /*0394*/ 	.word	0xffffffff


	//   ....[102]....
        /*0398*/ 	.word	0xffffffff


	//   ....[103]....
        /*039c*/ 	.word	0xffffffff


	//   ....[104]....
        /*03a0*/ 	.word	0xffffffff


	//   ....[105]....
        /*03a4*/ 	.word	0xffffffff


	//   ....[106]....
        /*03a8*/ 	.word	0x0500000f


	//   ....[107]....
        /*03ac*/ 	.word	0x0500000f


	//   ....[108]....
        /*03b0*/ 	.word	0x0500000f


	//   ....[109]....
        /*03b4*/ 	.word	0x0500000f


	//   ....[110]....
        /*03b8*/ 	.word	0x0500000f


	//   ....[111]....
        /*03bc*/ 	.word	0x0500000f


	//   ....[112]....
        /*03c0*/ 	.word	0x0500000f


	//   ....[113]....
        /*03c4*/ 	.word	0x0500000f


	//   ....[114]....
        /*03c8*/ 	.word	0x0500000f


	//   ....[115]....
        /*03cc*/ 	.word	0x0500000f


	//   ....[116]....
        /*03d0*/ 	.word	0x0500000f


	//   ....[117]....
        /*03d4*/ 	.word	0x0500000f


	//   ....[118]....
        /*03d8*/ 	.word	0x0500000f


	//   ....[119]....
        /*03dc*/ 	.word	0x0500000f


	//   ....[120]....
        /*03e0*/ 	.word	0x0500000f


	//   ....[121]....
        /*03e4*/ 	.word	0x0500000f


	//   ....[122]....
        /*03e8*/ 	.word	0x0500000f


	//   ....[123]....
        /*03ec*/ 	.word	0x0500000f


	//----- nvinfo : EIATTR_COOP_GROUP_INSTR_OFFSETS
	.align		4
.L_985:
        /*03f0*/ 	.byte	0x04, 0x28
        /*03f2*/ 	.short	(.L_987 - .L_986)


	//   ....[0]....
.L_986:
        /*03f4*/ 	.word	0x00000070


	//   ....[1]....
        /*03f8*/ 	.word	0x00000140


	//   ....[2]....
        /*03fc*/ 	.word	0x00000190


	//   ....[3]....
        /*0400*/ 	.word	0x000003c0


	//   ....[4]....
        /*0404*/ 	.word	0x00000520


	//   ....[5]....
        /*0408*/ 	.word	0x00000640


	//   ....[6]....
        /*040c*/ 	.word	0x000007a0


	//   ....[7]....
        /*0410*/ 	.word	0x00001b10


	//   ....[8]....
        /*0414*/ 	.word	0x000029f0


	//   ....[9]....
        /*0418*/ 	.word	0x00002cf0


	//   ....[10]....
        /*041c*/ 	.word	0x00004990


	//   ....[11]....
        /*0420*/ 	.word	0x00004aa0


	//   ....[12]....
        /*0424*/ 	.word	0x00005b10


	//   ....[13]....
        /*0428*/ 	.word	0x00005b90


	//   ....[14]....
        /*042c*/ 	.word	0x00008350


	//   ....[15]....
        /*0430*/ 	.word	0x00008530


	//   ....[16]....
        /*0434*/ 	.word	0x0000a3f0


	//   ....[17]....
        /*0438*/ 	.word	0x0000a500


	//   ....[18]....
        /*043c*/ 	.word	0x0000b520


	//   ....[19]....
        /*0440*/ 	.word	0x0000b580


	//   ....[20]....
        /*0444*/ 	.word	0x0000e720


	//   ....[21]....
        /*0448*/ 	.word	0x0000e740


	//   ....[22]....
        /*044c*/ 	.word	0x0000e760


	//   ....[23]....
        /*0450*/ 	.word	0x0000e790


	//   ....[24]....
        /*0454*/ 	.word	0x000118e0


	//   ....[25]....
        /*0458*/ 	.word	0x00012f40


	//   ....[26]....
        /*045c*/ 	.word	0x000139b0


	//   ....[27]....
        /*0460*/ 	.word	0x00013ac0


	//   ....[28]....
        /*0464*/ 	.word	0x00014af0


	//   ....[29]....
        /*0468*/ 	.word	0x00014b60


	//   ....[30]....
        /*046c*/ 	.word	0x00016880


	//   ....[31]....
        /*0470*/ 	.word	0x000168a0


	//   ....[32]....
        /*0474*/ 	.word	0x00016900


	//   ....[33]....
        /*0478*/ 	.word	0x00016910


	//   ....[34]....
        /*047c*/ 	.word	0x00017dc0


	//   ....[35]....
        /*0480*/ 	.word	0x00017dd0


	//   ....[36]....
        /*0484*/ 	.word	0x00017de0


	//   ....[37]....
        /*0488*/ 	.word	0x00017df0


	//   ....[38]....
        /*048c*/ 	.word	0x00017e00


	//   ....[39]....
        /*0490*/ 	.word	0x00017e10


	//   ....[40]....
        /*0494*/ 	.word	0x00017e20


	//   ....[41]....
        /*0498*/ 	.word	0x00017e30


	//   ....[42]....
        /*049c*/ 	.word	0x00017e40


	//   ....[43]....
        /*04a0*/ 	.word	0x00017e70


	//   ....[44]....
        /*04a4*/ 	.word	0x00017eb0


	//   ....[45]....
        /*04a8*/ 	.word	0x00017ec0


	//   ....[46]....
        /*04ac*/ 	.word	0x00017ef0


	//   ....[47]....
        /*04b0*/ 	.word	0x00017f00


	//   ....[48]....
        /*04b4*/ 	.word	0x00017f10


	//   ....[49]....
        /*04b8*/ 	.word	0x00017f20


	//   ....[50]....
        /*04bc*/ 	.word	0x00017f30


	//   ....[51]....
        /*04c0*/ 	.word	0x00017f40


	//   ....[52]....
        /*04c4*/ 	.word	0x00017f50


	//   ....[53]....
        /*04c8*/ 	.word	0x00017f60


	//   ....[54]....
        /*04cc*/ 	.word	0x00017f70


	//   ....[55]....
        /*04d0*/ 	.word	0x00017f80


	//   ....[56]....
        /*04d4*/ 	.word	0x00017f90


	//   ....[57]....
        /*04d8*/ 	.word	0x00017fa0


	//   ....[58]....
        /*04dc*/ 	.word	0x00017fb0


	//   ....[59]....
        /*04e0*/ 	.word	0x00017fc0


	//   ....[60]....
        /*04e4*/ 	.word	0x00017ff0


	//   ....[61]....
        /*04e8*/ 	.word	0x00018020


	//   ....[62]....
        /*04ec*/ 	.word	0x00018040


	//   ....[63]....
        /*04f0*/ 	.word	0x00018050


	//   ....[64]....
        /*04f4*/ 	.word	0x00018080


	//   ....[65]....
        /*04f8*/ 	.word	0x00018090


	//   ....[66]....
        /*04fc*/ 	.word	0x000181a0


	//   ....[67]....
        /*0500*/ 	.word	0x000181d0


	//   ....[68]....
        /*0504*/ 	.word	0x00018200


	//   ....[69]....
        /*0508*/ 	.word	0x00018260


	//   ....[70]....
        /*050c*/ 	.word	0x000186b0


	//   ....[71]....
        /*0510*/ 	.word	0x000186e0


	//   ....[72]....
        /*0514*/ 	.word	0x000187a0


	//   ....[73]....
        /*0518*/ 	.word	0x000187c0


	//   ....[74]....
        /*051c*/ 	.word	0x00018880


	//   ....[75]....
        /*0520*/ 	.word	0x000188a0


	//   ....[76]....
        /*0524*/ 	.word	0x00018970


	//   ....[77]....
        /*0528*/ 	.word	0x00018990


	//   ....[78]....
        /*052c*/ 	.word	0x00019020


	//   ....[79]....
        /*0530*/ 	.word	0x00019040


	//   ....[80]....
        /*0534*/ 	.word	0x00019100


	//   ....[81]....
        /*0538*/ 	.word	0x00019120


	//   ....[82]....
        /*053c*/ 	.word	0x000191e0


	//   ....[83]....
        /*0540*/ 	.word	0x00019200


	//   ....[84]....
        /*0544*/ 	.word	0x000192d0


	//   ....[85]....
        /*0548*/ 	.word	0x000192f0


	//   ....[86]....
        /*054c*/ 	.word	0x00019460


	//   ....[87]....
        /*0550*/ 	.word	0x0001a880


	//   ....[88]....
        /*0554*/ 	.word	0x0001b310


	//   ....[89]....
        /*0558*/ 	.word	0x0001b320


	//   ....[90]....
        /*055c*/ 	.word	0x0001b360


	//   ....[91]....
        /*0560*/ 	.word	0x0001b3a0


	//   ....[92]....
        /*0564*/ 	.word	0x0001b440


	//   ....[93]....
        /*0568*/ 	.word	0x0001b450


	//   ....[94]....
        /*056c*/ 	.word	0x0001b4c0


	//   ....[95]....
        /*0570*/ 	.word	0x0001b4d0


	//   ....[96]....
        /*0574*/ 	.word	0x0001b540


	//   ....[97]....
        /*0578*/ 	.word	0x0001b550


	//   ....[98]....
        /*057c*/ 	.word	0x0001b5c0


	//   ....[99]....
        /*0580*/ 	.word	0x0001b5d0


	//   ....[100]....
        /*0584*/ 	.word	0x0001b640


	//   ....[101]....
        /*0588*/ 	.word	0x0001b650


	//   ....[102]....
        /*058c*/ 	.word	0x0001b660


	//   ....[103]....
        /*0590*/ 	.word	0x0001b6a0


	//   ....[104]....
        /*0594*/ 	.word	0x0001d4e0


	//   ....[105]....
        /*0598*/ 	.word	0x0001d680


	//   ....[106]....
        /*059c*/ 	.word	0x0001dd40


	//   ....[107]....
        /*05a0*/ 	.word	0x0001df10


	//   ....[108]....
        /*05a4*/ 	.word	0x0001df60


	//   ....[109]....
        /*05a8*/ 	.word	0x0001dff0


	//   ....[110]....
        /*05ac*/ 	.word	0x0001e0e0


	//   ....[111]....
        /*05b0*/ 	.word	0x0001e140


	//   ....[112]....
        /*05b4*/ 	.word	0x0001e210


	//   ....[113]....
        /*05b8*/ 	.word	0x0001e270


	//   ....[114]....
        /*05bc*/ 	.word	0x0001e350


	//   ....[115]....
        /*05c0*/ 	.word	0x0001e3b0


	//   ....[116]....
        /*05c4*/ 	.word	0x0001e490


	//   ....[117]....
        /*05c8*/ 	.word	0x0001e4f0


	//   ....[118]....
        /*05cc*/ 	.word	0x0001e5d0


	//   ....[119]....
        /*05d0*/ 	.word	0x0001e630


	//   ....[120]....
        /*05d4*/ 	.word	0x0001e700


	//   ....[121]....
        /*05d8*/ 	.word	0x0001e760


	//   ....[122]....
        /*05dc*/ 	.word	0x0001e820


	//   ....[123]....
        /*05e0*/ 	.word	0x0001eb70


	//----- nvinfo : EIATTR_REG_RECONFIG
	.align		4
.L_987:
        /*05e4*/ 	.byte	0x01, 0x54
	.zero		2


	//----- nvinfo : EIATTR_SYSCALL_OFFSETS
	.align		4
        /*05e8*/ 	.byte	0x04, 0x46
        /*05ea*/ 	.short	(.L_989 - .L_988)


	//   ....[0]....
.L_988:
        /*05ec*/ 	.word	0x00001c90


	//   ....[1]....
        /*05f0*/ 	.word	0x0001a2d0


	//   ....[2]....
        /*05f4*/ 	.word	0x0001a440


	//   ....[3]....
        /*05f8*/ 	.word	0x0001a5a0


	//   ....[4]....
        /*05fc*/ 	.word	0x0001a6e0


	//   ....[5]....
        /*0600*/ 	.word	0x0001af70


	//----- nvinfo : EIATTR_MBARRIER_INSTR_OFFSETS
	.align		4
.L_989:
        /*0604*/ 	.byte	0x04, 0x39
        /*0606*/ 	.short	(.L_991 - .L_990)


	//   ....[0]....
.L_990:
        /*0608*/ 	.word	0x00000270
        /*060c*/ 	.word	0x000000ff
        /*0610*/ 	.word	0x0002e800
        /*0614*/ 	.short	0x0100
        /*0616*/ 	.byte	0x08
	.zero		1


	//   ....[1]....
        /*0618*/ 	.word	0x00000280
        /*061c*/ 	.word	0x000000ff
        /*0620*/ 	.word	0x0002e820
        /*0624*/ 	.short	0x0100
        /*0626*/ 	.byte	0x08
	.zero		1


	//   ....[2]....
        /*0628*/ 	.word	0x00000370
        /*062c*/ 	.word	0x000000ff
        /*0630*/ 	.word	0x0002e830
        /*0634*/ 	.short	0x0100
        /*0636*/ 	.byte	0x08
	.zero		1


	//   ....[3]....
        /*0638*/ 	.word	0x00000380
        /*063c*/ 	.word	0x000000ff
        /*0640*/ 	.word	0x0002e840
        /*0644*/ 	.short	0x0100
        /*0646*/ 	.byte	0x08
	.zero		1


	//   ....[4]....
        /*0648*/ 	.word	0x00000390
        /*064c*/ 	.word	0x000000ff
        /*0650*/ 	.word	0x0002e838
        /*0654*/ 	.short	0x0100
        /*0656*/ 	.byte	0x08
	.zero		1


	//   ....[5]....
        /*0658*/ 	.word	0x000003a0
        /*065c*/ 	.word	0x000000ff
        /*0660*/ 	.word	0x0002e848
        /*0664*/ 	.short	0x0100
        /*0666*/ 	.byte	0x08
	.zero		1


	//   ....[6]....
        /*0668*/ 	.word	0x000004d0
        /*066c*/ 	.word	0x000000ff
        /*0670*/ 	.word	0x0002e850
        /*0674*/ 	.short	0x0100
        /*0676*/ 	.byte	0x08
	.zero		1


	//   ....[7]....
        /*0678*/ 	.word	0x000004e0
        /*067c*/ 	.word	0x000000ff
        /*0680*/ 	.word	0x0002e860
        /*0684*/ 	.short	0x0100
        /*0686*/ 	.byte	0x08
	.zero		1


	//   ....[8]....
        /*0688*/ 	.word	0x000004f0
        /*068c*/ 	.word	0x000000ff
        /*0690*/ 	.word	0x0002e858
        /*0694*/ 	.short	0x0100
        /*0696*/ 	.byte	0x08
	.zero		1


	//   ....[9]....
        /*0698*/ 	.word	0x00000500
        /*069c*/ 	.word	0x000000ff
        /*06a0*/ 	.word	0x0002e868
        /*06a4*/ 	.short	0x0100
        /*06a6*/ 	.byte	0x08
	.zero		1


	//   ....[10]....
        /*06a8*/ 	.word	0x000005f0
        /*06ac*/ 	.word	0x000000ff
        /*06b0*/ 	.word	0x0002e870
        /*06b4*/ 	.short	0x0100
        /*06b6*/ 	.byte	0x06
	.zero		1


	//   ....[11]....
        /*06b8*/ 	.word	0x00000600
        /*06bc*/ 	.word	0x000000ff
        /*06c0*/ 	.word	0x0002e880
        /*06c4*/ 	.short	0x0100
        /*06c6*/ 	.byte	0x06
	.zero		1


	//   ....[12]....
        /*06c8*/ 	.word	0x00000610
        /*06cc*/ 	.word	0x000000ff
        /*06d0*/ 	.word	0x0002e878
        /*06d4*/ 	.short	0x0100
        /*06d6*/ 	.byte	0x06
	.zero		1


	//   ....[13]....
        /*06d8*/ 	.word	0x00000620
        /*06dc*/ 	.word	0x000000ff
        /*06e0*/ 	.word	0x0002e888
        /*06e4*/ 	.short	0x0100
        /*06e6*/ 	.byte	0x06
	.zero		1


	//   ....[14]....
        /*06e8*/ 	.word	0x00000750
        /*06ec*/ 	.word	0x000000ff
        /*06f0*/ 	.word	0x0002e890
        /*06f4*/ 	.short	0x0100
        /*06f6*/ 	.byte	0x08
	.zero		1


	//   ....[15]....
        /*06f8*/ 	.word	0x00000760
        /*06fc*/ 	.word	0x000000ff
        /*0700*/ 	.word	0x0002e8a0
        /*0704*/ 	.short	0x0100
        /*0706*/ 	.byte	0x08
	.zero		1


	//   ....[16]....
        /*0708*/ 	.word	0x00000770
        /*070c*/ 	.word	0x000000ff
        /*0710*/ 	.word	0x0002e898
        /*0714*/ 	.short	0x0100
        /*0716*/ 	.byte	0x08
	.zero		1


	//   ....[17]....
        /*0718*/ 	.word	0x00000780
        /*071c*/ 	.word	0x000000ff
        /*0720*/ 	.word	0x0002e8a8
        /*0724*/ 	.short	0x0100
        /*0726*/ 	.byte	0x08
	.zero		1


	//   ....[18]....
        /*0728*/ 	.word	0x000008b0
        /*072c*/ 	.word	0x000000ff
        /*0730*/ 	.word	0x0002e8b0
        /*0734*/ 	.short	0x0100
        /*0736*/ 	.byte	0x08
	.zero		1


	//   ....[19]....
        /*0738*/ 	.word	0x000008c0
        /*073c*/ 	.word	0x000000ff
        /*0740*/ 	.word	0x0002e8c0
        /*0744*/ 	.short	0x0100
        /*0746*/ 	.byte	0x08
	.zero		1


	//   ....[20]....
        /*0748*/ 	.word	0x000008d0
        /*074c*/ 	.word	0x000000ff
        /*0750*/ 	.word	0x0002e8b8
        /*0754*/ 	.short	0x0100
        /*0756*/ 	.byte	0x08
	.zero		1


	//   ....[21]....
        /*0758*/ 	.word	0x000008e0
        /*075c*/ 	.word	0x000000ff
        /*0760*/ 	.word	0x0002e8c8
        /*0764*/ 	.short	0x0100
        /*0766*/ 	.byte	0x08
	.zero		1


	//   ....[22]....
        /*0768*/ 	.word	0x00001d10
        /*076c*/ 	.word	0x000000ff
        /*0770*/ 	.word	0x0002e800
        /*0774*/ 	.short	0x010a
        /*0776*/ 	.byte	0x29
	.zero		1


	//   ....[23]....
        /*0778*/ 	.word	0x00001d90
        /*077c*/ 	.word	0x00000005
        /*0780*/ 	.word	0x0002e830
        /*0784*/ 	.short	0x010a
        /*0786*/ 	.byte	0x3f
	.zero		1


	//   ....[24]....
        /*0788*/ 	.word	0x00001dd0
        /*078c*/ 	.word	0x00000005
        /*0790*/ 	.word	0x0002e830
        /*0794*/ 	.short	0x010a
        /*0796*/ 	.byte	0x3f
	.zero		1


	//   ....[25]....
        /*0798*/ 	.word	0x00002b00
        /*079c*/ 	.word	0x00000000
        /*07a0*/ 	.word	0x00000000
        /*07a4*/ 	.short	0x0101
        /*07a6*/ 	.byte	0x3f
	.zero		1


	//   ....[26]....
        /*07a8*/ 	.word	0x00007310
        /*07ac*/ 	.word	0x000000ff
        /*07b0*/ 	.word	0x0002e830
        /*07b4*/ 	.short	0x010a
        /*07b6*/ 	.byte	0x06
	.zero		1


	//   ....[27]....
        /*07b8*/ 	.word	0x00007350
        /*07bc*/ 	.word	0x000000ff
        /*07c0*/ 	.word	0x0002e830
        /*07c4*/ 	.short	0x010a
        /*07c6*/ 	.byte	0x06
	.zero		1


	//   ....[28]....
        /*07c8*/ 	.word	0x00007f10
        /*07cc*/ 	.word	0x000000ff
        /*07d0*/ 	.word	0x0002e850
        /*07d4*/ 	.short	0x010a
        /*07d6*/ 	.byte	0x06
	.zero		1


	//   ....[29]....
        /*07d8*/ 	.word	0x00007f50
        /*07dc*/ 	.word	0x000000ff
        /*07e0*/ 	.word	0x0002e850
        /*07e4*/ 	.short	0x010a
        /*07e6*/ 	.byte	0x06
	.zero		1


	//   ....[30]....
        /*07e8*/ 	.word	0x00008380
        /*07ec*/ 	.word	0x00000009
        /*07f0*/ 	.word	0x00000000
        /*07f4*/ 	.short	0x0101
        /*07f6*/ 	.byte	0x3f
	.zero		1


	//   ....[31]....
        /*07f8*/ 	.word	0x0000c790
        /*07fc*/ 	.word	0x000000ff
        /*0800*/ 	.word	0x00000000
        /*0804*/ 	.short	0x0101
        /*0806*/ 	.byte	0x06
	.zero		1


	//   ....[32]....
        /*0808*/ 	.word	0x0000d280
        /*080c*/ 	.word	0x000000ff
        /*0810*/ 	.word	0x0002e830
        /*0814*/ 	.short	0x010a
        /*0816*/ 	.byte	0x06
	.zero		1


	//   ....[33]....
        /*0818*/ 	.word	0x0000d2c0
        /*081c*/ 	.word	0x000000ff
        /*0820*/ 	.word	0x0002e830
        /*0824*/ 	.short	0x010a
        /*0826*/ 	.byte	0x06
	.zero		1


	//   ....[34]....
        /*0828*/ 	.word	0x0000deb0
        /*082c*/ 	.word	0x000000ff
        /*0830*/ 	.word	0x0002e850
        /*0834*/ 	.short	0x010a
        /*0836*/ 	.byte	0x06
	.zero		1


	//   ....[35]....
        /*0838*/ 	.word	0x0000def0
        /*083c*/ 	.word	0x000000ff
        /*0840*/ 	.word	0x0002e850
        /*0844*/ 	.short	0x010a
        /*0846*/ 	.byte	0x06
	.zero		1


	//   ....[36]....
        /*0848*/ 	.word	0x0000fdb0
        /*084c*/ 	.word	0x00000005
        /*0850*/ 	.word	0x00000000
        /*0854*/ 	.short	0x0101
        /*0856*/ 	.byte	0x3f
	.zero		1


	//   ....[37]....
        /*0858*/ 	.word	0x00010080
        /*085c*/ 	.word	0x000000ff
        /*0860*/ 	.word	0x00000000
        /*0864*/ 	.short	0x0101
        /*0866*/ 	.byte	0x06
	.zero		1


	//   ....[38]....
        /*0868*/ 	.word	0x000108f0
        /*086c*/ 	.word	0x000000ff
        /*0870*/ 	.word	0x0002e830
        /*0874*/ 	.short	0x010a
        /*0876*/ 	.byte	0x06
	.zero		1


	//   ....[39]....
        /*0878*/ 	.word	0x00010930
        /*087c*/ 	.word	0x000000ff
        /*0880*/ 	.word	0x0002e830
        /*0884*/ 	.short	0x010a
        /*0886*/ 	.byte	0x06
	.zero		1


	//   ....[40]....
        /*0888*/ 	.word	0x000114f0
        /*088c*/ 	.word	0x000000ff
        /*0890*/ 	.word	0x0002e850
        /*0894*/ 	.short	0x010a
        /*0896*/ 	.byte	0x06
	.zero		1


	//   ....[41]....
        /*0898*/ 	.word	0x00011530
        /*089c*/ 	.word	0x000000ff
        /*08a0*/ 	.word	0x0002e850
        /*08a4*/ 	.short	0x010a
        /*08a6*/ 	.byte	0x06
	.zero		1


	//   ....[42]....
        /*08a8*/ 	.word	0x00011910
        /*08ac*/ 	.word	0x00000000
        /*08b0*/ 	.word	0x00000000
        /*08b4*/ 	.short	0x0101
        /*08b6*/ 	.byte	0x3f
	.zero		1


	//   ....[43]....
        /*08b8*/ 	.word	0x00015d60
        /*08bc*/ 	.word	0x000000ff
        /*08c0*/ 	.word	0x00000000
        /*08c4*/ 	.short	0x0101
        /*08c6*/ 	.byte	0x06
	.zero		1


	//   ....[44]....
        /*08c8*/ 	.word	0x000164d0
        /*08cc*/ 	.word	0x000000ff
        /*08d0*/ 	.word	0x0002e850
        /*08d4*/ 	.short	0x010a
        /*08d6*/ 	.byte	0x04
	.zero		1


	//   ....[45]....
        /*08d8*/ 	.word	0x00016510
        /*08dc*/ 	.word	0x000000ff
        /*08e0*/ 	.word	0x0002e850
        /*08e4*/ 	.short	0x010a
        /*08e6*/ 	.byte	0x04
	.zero		1


	//   ....[46]....
        /*08e8*/ 	.word	0x00016c60
        /*08ec*/ 	.word	0x000000ff
        /*08f0*/ 	.word	0x00000000
        /*08f4*/ 	.short	0x0101
        /*08f6*/ 	.byte	0x04
	.zero		1


	//   ....[47]....
        /*08f8*/ 	.word	0x000186d0
        /*08fc*/ 	.word	0x00000008
        /*0900*/ 	.word	0x00000000
        /*0904*/ 	.short	0x0101
        /*0906*/ 	.byte	0x3f
	.zero		1


	//   ....[48]....
        /*0908*/ 	.word	0x0001aae0
        /*090c*/ 	.word	0x00000004
        /*0910*/ 	.word	0x0002e880
        /*0914*/ 	.short	0x010a
        /*0916*/ 	.byte	0x3f
	.zero		1


	//   ....[49]....
        /*0918*/ 	.word	0x0001ac70
        /*091c*/ 	.word	0x00000004
        /*0920*/ 	.word	0x0002e840
        /*0924*/ 	.short	0x010a
        /*0926*/ 	.byte	0x3f
	.zero		1


	//   ....[50]....
        /*0928*/ 	.word	0x0001b750
        /*092c*/ 	.word	0x00000012
        /*0930*/ 	.word	0x0002e800
        /*0934*/ 	.short	0x0107
        /*0936*/ 	.byte	0x3f
	.zero		1


	//   ....[51]....
        /*0938*/ 	.word	0x0001b840
        /*093c*/ 	.word	0x00000012
        /*0940*/ 	.word	0x0002e800
        /*0944*/ 	.short	0x0101
        /*0946*/ 	.byte	0x3f
	.zero		1


	//   ....[52]....
        /*0948*/ 	.word	0x0001b860
        /*094c*/ 	.word	0x00000012
        /*0950*/ 	.word	0x0002e820
        /*0954*/ 	.short	0x010a
        /*0956*/ 	.byte	0x3f
	.zero		1


	//   ....[53]....
        /*0958*/ 	.word	0x0001bb60
        /*095c*/ 	.word	0x00000004
        /*0960*/ 	.word	0x0002e880
        /*0964*/ 	.short	0x010a
        /*0966*/ 	.byte	0x3f
	.zero		1


	//   ....[54]....
        /*0968*/ 	.word	0x0001bdb0
        /*096c*/ 	.word	0x00000004
        /*0970*/ 	.word	0x0002e840
        /*0974*/ 	.short	0x010a
        /*0976*/ 	.byte	0x3f
	.zero		1


	//   ....[55]....
        /*0978*/ 	.word	0x0001c080
        /*097c*/ 	.word	0x00000014
        /*0980*/ 	.word	0x0002e870
        /*0984*/ 	.short	0x010a
        /*0986*/ 	.byte	0x3f
	.zero		1


	//   ....[56]....
        /*0988*/ 	.word	0x0001c0f0
        /*098c*/ 	.word	0x00000014
        /*0990*/ 	.word	0x0002e860
        /*0994*/ 	.short	0x010a
        /*0996*/ 	.byte	0x3f
	.zero		1


	//   ....[57]....
        /*0998*/ 	.word	0x0001c930
        /*099c*/ 	.word	0x00000014
        /*09a0*/ 	.word	0x0002e850
        /*09a4*/ 	.short	0x0101
        /*09a6*/ 	.byte	0x3f
	.zero		1


	//   ....[58]....
        /*09a8*/ 	.word	0x0001c9b0
        /*09ac*/ 	.word	0x00000014
        /*09b0*/ 	.word	0x00000000
        /*09b4*/ 	.short	0x0101
        /*09b6*/ 	.byte	0x3f
	.zero		1


	//   ....[59]....
        /*09b8*/ 	.word	0x0001cbe0
        /*09bc*/ 	.word	0x00000011
        /*09c0*/ 	.word	0x0002e870
        /*09c4*/ 	.short	0x010a
        /*09c6*/ 	.byte	0x3f
	.zero		1


	//   ....[60]....
        /*09c8*/ 	.word	0x0001cc50
        /*09cc*/ 	.word	0x00000011
        /*09d0*/ 	.word	0x0002e860
        /*09d4*/ 	.short	0x010a
        /*09d6*/ 	.byte	0x3f
	.zero		1


	//   ....[61]....
        /*09d8*/ 	.word	0x0001d310
        /*09dc*/ 	.word	0x00000011
        /*09e0*/ 	.word	0x0002e850
        /*09e4*/ 	.short	0x0101
        /*09e6*/ 	.byte	0x3f
	.zero		1


	//   ....[62]....
        /*09e8*/ 	.word	0x0001d350
        /*09ec*/ 	.word	0x00000000
        /*09f0*/ 	.word	0x00000000
        /*09f4*/ 	.short	0x0101
        /*09f6*/ 	.byte	0x3f
	.zero		1


	//   ....[63]....
        /*09f8*/ 	.word	0x0001d600
        /*09fc*/ 	.word	0x00000000
        /*0a00*/ 	.word	0x0002e820
        /*0a04*/ 	.short	0x010a
        /*0a06*/ 	.byte	0x3f
	.zero		1


	//   ....[64]....
        /*0a08*/ 	.word	0x0001d7c0
        /*0a0c*/ 	.word	0x00000006
        /*0a10*/ 	.word	0x00000000
        /*0a14*/ 	.short	0x010a
        /*0a16*/ 	.byte	0x3f
	.zero		1


	//   ....[65]....
        /*0a18*/ 	.word	0x0001d830
        /*0a1c*/ 	.word	0x00000007
        /*0a20*/ 	.word	0x00000000
        /*0a24*/ 	.short	0x010a
        /*0a26*/ 	.byte	0x3f
	.zero		1


	//   ....[66]....
        /*0a28*/ 	.word	0x0001d890
        /*0a2c*/ 	.word	0x00000004
        /*0a30*/ 	.word	0x0002e860
        /*0a34*/ 	.short	0x010a
        /*0a36*/ 	.byte	0x3f
	.zero		1


	//   ....[67]....
        /*0a38*/ 	.word	0x0001d8e0
        /*0a3c*/ 	.word	0x00000003
        /*0a40*/ 	.word	0x0002e860
        /*0a44*/ 	.short	0x010a
        /*0a46*/ 	.byte	0x3f
	.zero		1


	//   ....[68]....
        /*0a48*/ 	.word	0x0001d920
        /*0a4c*/ 	.word	0x00000004
        /*0a50*/ 	.word	0x0002e880
        /*0a54*/ 	.short	0x010a
        /*0a56*/ 	.byte	0x3f
	.zero		1


	//   ....[69]....
        /*0a58*/ 	.word	0x0001d940
        /*0a5c*/ 	.word	0x00000003
        /*0a60*/ 	.word	0x0002e880
        /*0a64*/ 	.short	0x010a
        /*0a66*/ 	.byte	0x3f
	.zero		1


	//   ....[70]....
        /*0a68*/ 	.word	0x0001d9b0
        /*0a6c*/ 	.word	0x00000003
        /*0a70*/ 	.word	0x0002e800
        /*0a74*/ 	.short	0x010a
        /*0a76*/ 	.byte	0x3f
	.zero		1


	//   ....[71]....
        /*0a78*/ 	.word	0x0001da00
        /*0a7c*/ 	.word	0x00000005
        /*0a80*/ 	.word	0x0002e830
        /*0a84*/ 	.short	0x010a
        /*0a86*/ 	.byte	0x3f
	.zero		1


	//   ....[72]....
        /*0a88*/ 	.word	0x0001da60
        /*0a8c*/ 	.word	0x00000009
        /*0a90*/ 	.word	0x0002e830
        /*0a94*/ 	.short	0x010a
        /*0a96*/ 	.byte	0x3f
	.zero		1


	//   ....[73]....
        /*0a98*/ 	.word	0x0001dac0
        /*0a9c*/ 	.word	0x00000009
        /*0aa0*/ 	.word	0x0002e850
        /*0aa4*/ 	.short	0x010a
        /*0aa6*/ 	.byte	0x3f
	.zero		1


	//   ....[74]....
        /*0aa8*/ 	.word	0x0001db20
        /*0aac*/ 	.word	0x00000003
        /*0ab0*/ 	.word	0x0002e830
        /*0ab4*/ 	.short	0x010a
        /*0ab6*/ 	.byte	0x3f
	.zero		1


	//   ....[75]....
        /*0ab8*/ 	.word	0x0001db80
        /*0abc*/ 	.word	0x00000003
        /*0ac0*/ 	.word	0x0002e850
        /*0ac4*/ 	.short	0x010a
        /*0ac6*/ 	.byte	0x3f
	.zero		1


	//   ....[76]....
        /*0ac8*/ 	.word	0x0001dbe0
        /*0acc*/ 	.word	0x00000003
        /*0ad0*/ 	.word	0x0002e830
        /*0ad4*/ 	.short	0x010a
        /*0ad6*/ 	.byte	0x3f
	.zero		1


	//   ....[77]....
        /*0ad8*/ 	.word	0x0001dc40
        /*0adc*/ 	.word	0x00000003
        /*0ae0*/ 	.word	0x0002e850
        /*0ae4*/ 	.short	0x010a
        /*0ae6*/ 	.byte	0x3f
	.zero		1


	//   ....[78]....
        /*0ae8*/ 	.word	0x0001dca0
        /*0aec*/ 	.word	0x00000007
        /*0af0*/ 	.word	0x0002e850
        /*0af4*/ 	.short	0x010a
        /*0af6*/ 	.byte	0x3f
	.zero		1


	//   ....[79]....
        /*0af8*/ 	.word	0x0001ddf0
        /*0afc*/ 	.word	0x00000004
        /*0b00*/ 	.word	0x0002e880
        /*0b04*/ 	.short	0x010a
        /*0b06*/ 	.byte	0x3f
	.zero		1


	//   ....[80]....
        /*0b08*/ 	.word	0x0001de40
        /*0b0c*/ 	.word	0x00000004
        /*0b10*/ 	.word	0x0002e840
        /*0b14*/ 	.short	0x010a
        /*0b16*/ 	.byte	0x3f
	.zero		1


	//   ....[81]....
        /*0b18*/ 	.word	0x0001e860
        /*0b1c*/ 	.word	0x00000012
        /*0b20*/ 	.word	0x0002e820
        /*0b24*/ 	.short	0x010a
        /*0b26*/ 	.byte	0x3f
	.zero		1


	//   ....[82]....
        /*0b28*/ 	.word	0x0001e8b0
        /*0b2c*/ 	.word	0x00000004
        /*0b30*/ 	.word	0x0002e880
        /*0b34*/ 	.short	0x010a
        /*0b36*/ 	.byte	0x3f
	.zero		1


	//   ....[83]....
        /*0b38*/ 	.word	0x0001e900
        /*0b3c*/ 	.word	0x00000004
        /*0b40*/ 	.word	0x0002e840
        /*0b44*/ 	.short	0x010a
        /*0b46*/ 	.byte	0x3f
	.zero		1


	//   ....[84]....
        /*0b48*/ 	.word	0x0001e950
        /*0b4c*/ 	.word	0x00000014
        /*0b50*/ 	.word	0x0002e870
        /*0b54*/ 	.short	0x010a
        /*0b56*/ 	.byte	0x3f
	.zero		1


	//   ....[85]....
        /*0b58*/ 	.word	0x0001e9a0
        /*0b5c*/ 	.word	0x00000014
        /*0b60*/ 	.word	0x0002e860
        /*0b64*/ 	.short	0x010a
        /*0b66*/ 	.byte	0x3f
	.zero		1


	//   ....[86]....
        /*0b68*/ 	.word	0x0001e9f0
        /*0b6c*/ 	.word	0x00000011
        /*0b70*/ 	.word	0x0002e870
        /*0b74*/ 	.short	0x010a
        /*0b76*/ 	.byte	0x3f
	.zero		1


	//   ....[87]....
        /*0b78*/ 	.word	0x0001ea40
        /*0b7c*/ 	.word	0x00000011
        /*0b80*/ 	.word	0x0002e860
        /*0b84*/ 	.short	0x010a
        /*0b86*/ 	.byte	0x3f
	.zero		1


	//   ....[88]....
        /*0b88*/ 	.word	0x0001ea90
        /*0b8c*/ 	.word	0x00000000
        /*0b90*/ 	.word	0x0002e820
        /*0b94*/ 	.short	0x010a
        /*0b96*/ 	.byte	0x3f
	.zero		1


	//   ....[89]....
        /*0b98*/ 	.word	0x0001ec30
        /*0b9c*/ 	.word	0x00000006
        /*0ba0*/ 	.word	0x00000000
        /*0ba4*/ 	.short	0x010a
        /*0ba6*/ 	.byte	0x3f
	.zero		1


	//   ....[90]....
        /*0ba8*/ 	.word	0x0001ec80
        /*0bac*/ 	.word	0x00000007
        /*0bb0*/ 	.word	0x00000000
        /*0bb4*/ 	.short	0x010a
        /*0bb6*/ 	.byte	0x3f
	.zero		1


	//   ....[91]....
        /*0bb8*/ 	.word	0x0001ecd0
        /*0bbc*/ 	.word	0x00000004
        /*0bc0*/ 	.word	0x0002e860
        /*0bc4*/ 	.short	0x010a
        /*0bc6*/ 	.byte	0x3f
	.zero		1


	//   ....[92]....
        /*0bc8*/ 	.word	0x0001ed20
        /*0bcc*/ 	.word	0x00000003
        /*0bd0*/ 	.word	0x0002e860
        /*0bd4*/ 	.short	0x010a
        /*0bd6*/ 	.byte	0x3f
	.zero		1


	//   ....[93]....
        /*0bd8*/ 	.word	0x0001ed70
        /*0bdc*/ 	.word	0x00000004
        /*0be0*/ 	.word	0x0002e880
        /*0be4*/ 	.short	0x010a
        /*0be6*/ 	.byte	0x3f
	.zero		1


	//----- nvinfo : EIATTR_NUM_MBARRIERS
	.align		4
.L_991:
        /*0be8*/ 	.byte	0x03, 0x38
        /*0bea*/ 	.short	0x0016


	//----- nvinfo : EIATTR_EXIT_INSTR_OFFSETS
	.align		4
        /*0bec*/ 	.byte	0x04, 0x1c
        /*0bee*/ 	.short	(.L_993 - .L_992)


	//   ....[0]....
.L_992:
        /*0bf0*/ 	.word	0x00000a40


	//   ....[1]....
        /*0bf4*/ 	.word	0x000193f0


	//   ....[2]....
        /*0bf8*/ 	.word	0x0001d990


	//----- nvinfo : EIATTR_MAX_THREADS
	.align		4
.L_993:
        /*0bfc*/ 	.byte	0x04, 0x05
        /*0bfe*/ 	.short	(.L_995 - .L_994)
.L_994:
        /*0c00*/ 	.word	0x00000180
        /*0c04*/ 	.word	0x00000001
        /*0c08*/ 	.word	0x00000001


	//----- nvinfo : EIATTR_CRS_STACK_SIZE
	.align		4
.L_995:
        /*0c0c*/ 	.byte	0x04, 0x1e
        /*0c0e*/ 	.short	(.L_997 - .L_996)
.L_996:
        /*0c10*/ 	.word	0x00000000


	//----- nvinfo : EIATTR_CBANK_PARAM_SIZE
	.align		4
.L_997:
        /*0c14*/ 	.byte	0x03, 0x19
        /*0c16*/ 	.short	0x0af0


	//----- nvinfo : EIATTR_PARAM_CBANK
	.align		4
        /*0c18*/ 	.byte	0x04, 0x0a
        /*0c1a*/ 	.short	(.L_999 - .L_998)
	.align		4
.L_998:
        /*0c1c*/ 	.word	index@(.nv.constant0._ZN7cutlass13device_kernelIN5flash11enable_sm90INS1_16FlashAttnFwdSm90INS1_25CollectiveMainloopFwdSm90ILi2EN4cute5tupleIJNS5_1CILi1EEES8_S8_EEENS6_IJNS7_ILi128EEENS7_ILi224EEESA_EEELi128ENS_12float_e4m3_tEfNS_4arch4Sm90ELb0ELb1ELb0ELb0ELb0ELb0ELb0ELb1ELb1ELb1ELb0ELb0EEENS1_21CollectiveEpilogueFwdINS6_IJSA_SA_SB_EEES9_NS_10bfloat16_tESF_Li256ELb0ELb1ELb0ELb1EEENS1_30DynamicPersistentTileSchedulerILi256ELi128ELb0ELb1ELb1EEEEEEEEEvNT_6ParamsE)
        /*0c20*/ 	.short	0x0210
        /*0c22*/ 	.short	0x0af0


	//----- nvinfo : EIATTR_SW_WAR
	.align		4
.L_999:
        /*0c24*/ 	.byte	0x04, 0x36
        /*0c26*/ 	.short	(.L_1001 - .L_1000)
.L_1000:
        /*0c28*/ 	.word	0x00000008
.L_1001:


//--------------------- .nv.info._ZN7cutlass13device_kernelIN5flash11enable_sm90INS1_16FlashAttnFwdSm90INS1_25CollectiveMainloopFwdSm90ILi2EN4cute5tupleIJNS5_1CILi1EEES8_S8_EEENS6_IJNS7_ILi128EEENS7_ILi224EEESA_EEELi128ENS_12float_e4m3_tEfNS_4arch4Sm90ELb0ELb1ELb0ELb1ELb0ELb0ELb0ELb1ELb1ELb1ELb0ELb0EEENS1_21CollectiveEpilogueFwdINS6_IJSA_SA_SB_EEES9_NS_10bfloat16_tESF_Li256ELb1ELb1ELb0ELb1EEENS1_36VarlenDynamicPersistentTileSchedulerILi128ELi224ELi256ELi128ELb0ELb1ELb1ELb1ELb0ELb1EEEEEEEEEvNT_6ParamsE --------------------------
	.section	.nv.info._ZN7cutlass13device_kernelIN5flash11enable_sm90INS1_16FlashAttnFwdSm90INS1_25CollectiveMainloopFwdSm90ILi2EN4cute5tupleIJNS5_1CILi1EEES8_S8_EEENS6_IJNS7_ILi128EEENS7_ILi224EEESA_EEELi128ENS_12float_e4m3_tEfNS_4arch4Sm90ELb0ELb1ELb0ELb1ELb0ELb0ELb0ELb1ELb1ELb1ELb0ELb0EEENS1_21CollectiveEpilogueFwdINS6_IJSA_SA_SB_EEES9_NS_10bfloat16_tESF_Li256ELb1ELb1ELb0ELb1EEENS1_36VarlenDynamicPersistentTileSchedulerILi128ELi224ELi256ELi128ELb0ELb1ELb1ELb1ELb0ELb1EEEEEEEEEvNT_6ParamsE,"",@"SHT_CUDA_INFO"
	.sectionflags	@""
	.align	4


	//----- nvinfo : EIATTR_CUDA_API_VERSION
	.align		4
        /*0000*/ 	.byte	0x04, 0x37
        /*0002*/ 	.short	(.L_1003 - .L_1002)
.L_1002:
        /*0004*/ 	.word	0x00000082


	//----- nvinfo : EIATTR_KPARAM_INFO
	.align		4
.L_1003:
        /*0008*/ 	.byte	0x04, 0x17
        /*000a*/ 	.short	(.L_1005 - .L_1004)
.L_1004:
        /*000c*/ 	.word	0x00000000
        /*0010*/ 	.short	0x0000
        /*0012*/ 	.short	0x0070
        /*0014*/ 	.byte	0x00, 0xf0, 0x01, 0x2a


	//----- nvinfo : EIATTR_SPARSE_MMA_MASK
	.align		4
.L_1005:
        /*0018*/ 	.byte	0x03, 0x50
        /*001a*/ 	.short	0x0000


	//----- nvinfo : EIATTR_MAXREG_COUNT
	.align		4
        /*001c*/ 	.byte	0x03, 0x1b
        /*001e*/ 	.short	0x00a8


	//----- nvinfo : EIATTR_NUM_BARRIERS
	.align		4
        /*0020*/ 	.byte	0x02, 0x4c
        /*0022*/ 	.byte	0x10
	.zero		1


	//----- nvinfo : EIATTR_EXTERNS
	.align		4
        /*0024*/ 	.byte	0x04, 0x0f
        /*0026*/ 	.short	(.L_1007 - .L_1006)


	//   ....[0]....
	.align		4
.L_1006:
        /*0028*/ 	.word	index@(__assertfail)


	//----- nvinfo : EIATTR_ANNOTATIONS
	.align		4
.L_1007:
        /*002c*/ 	.byte	0x04, 0x55
        /*002e*/ 	.short	(.L_1009 - .L_1008)


	//   ....[0]....
.L_1008:
        /* <DEDUP_REMOVED lines=36> */


	//----- nvinfo : EIATTR_MERCURY_ISA_VERSION
	.align		4
.L_1009:
        /*0260*/ 	.byte	0x03, 0x5f
        /*0262*/ 	.short	0x0101


	//----- nvinfo : EIATTR_UNUSED_LOAD_BYTE_OFFSET
	.align		4
        /*0264*/ 	.byte	0x04, 0x44
        /*0266*/ 	.short	(.L_1011 - .L_1010)


	//   ....[0]....
.L_1010:
        /*0268*/ 	.word	0x00000a40
        /*026c*/ 	.word	0x0000fff0


	//   ....[1]....
        /*0270*/ 	.word	0x00017260
        /*0274*/ 	.word	0x0000fff0


	//----- nvinfo : EIATTR_INT_WARP_WIDE_INSTR_OFFSETS
	.align		4
.L_1011:
        /*0278*/ 	.byte	0x04, 0x31
        /*027a*/ 	.short	(.L_1013 - .L_1012)


	//   ....[0]....
.L_1012:
        /*027c*/ 	.word	0x00000130


	//   ....[1]....
        /*0280*/ 	.word	0x00000170


	//   ....[2]....
        /*0284*/ 	.word	0x000001e0


	//   ....[3]....
        /*0288*/ 	.word	0x0001b480


	//   ....[4]....
        /*028c*/ 	.word	0x0001b510


	//   ....[5]....
        /*0290*/ 	.word	0x0001df50


	//   ....[6]....
        /*0294*/ 	.word	0x0001dfe0


	//----- nvinfo : EIATTR_COOP_GROUP_MASK_REGIDS
	.align		4
.L_1013:
        /*0298*/ 	.byte	0x04, 0x29
        /*029a*/ 	.short	(.L_1015 - .L_1014)


	//   ....[0]....
.L_1014:
        /*029c*/ 	.word	0xffffffff


	//   ....[1]....
        /*02a0*/ 	.word	0xffffffff


	//   ....[2]....
        /*02a4*/ 	.word	0xffffffff


	//   ....[3]....
        /*02a8*/ 	.word	0xffffffff


	//   ....[4]....
        /*02ac*/ 	.word	0xffffffff


	//   ....[5]....
        /*02b0*/ 	.word	0xffffffff


	//   ....[6]....
        /*02b4*/ 	.word	0xffffffff


	//   ....[7]....
        /*02b8*/ 	.word	0xffffffff


	//   ....[8]....
        /*02bc*/ 	.word	0xffffffff


	//   ....[9]....
        /*02c0*/ 	.word	0xffffffff


	//   ....[10]....
        /*02c4*/ 	.word	0xffffffff


	//   ....[11]....
        /*02c8*/ 	.word	0xffffffff


	//   ....[12]....
        /*02cc*/ 	.word	0xffffffff


	//   ....[13]....
        /*02d0*/ 	.word	0xffffffff


	//   ....[14]....
        /*02d4*/ 	.word	0xffffffff


	//   ....[15]....
        /*02d8*/ 	.word	0xffffffff


	//   ....[16]....
        /*02dc*/ 	.word	0xffffffff


	//   ....[17]....
        /*02e0*/ 	.word	0xffffffff


	//   ....[18]....
        /*02e4*/ 	.word	0xffffffff


	//   ....[19]....
        /*02e8*/ 	.word	0xffffffff


	//   ....[20]....
        /*02ec*/ 	.word	0xffffffff


	//   ....[21]....
        /*02f0*/ 	.word	0xffffffff


	//   ....[22]....
        /*02f4*/ 	.word	0xffffffff


	//   ....[23]....
        /*02f8*/ 	.word	0xffffffff


	//   ....[24]....
        /*02fc*/ 	.word	0xffffffff


	//   ....[25]....
        /*0300*/ 	.word	0xffffffff


	//   ....[26]....
        /*0304*/ 	.word	0xffffffff


	//   ....[27]....
        /*0308*/ 	.word	0xffffffff


	//   ....[28]....
        /*030c*/ 	.word	0xffffffff


	//   ....[29]....
        /*0310*/ 	.word	0xffffffff


	//   ....[30]....
        /*0314*/ 	.word	0xffffffff


	//   ....[31]....
        /*0318*/ 	.word	0xffffffff


	//   ....[32]....
        /*031c*/ 	.word	0xffffffff


	//   ....[33]....
        /*0320*/ 	.word	0xffffffff


	//   ....[34]....
        /*0324*/ 	.word	0xffffffff


	//   ....[35]....
        /*0328*/ 	.word	0xffffffff


	//   ....[36]....
        /*032c*/ 	.word	0xffffffff


	//   ....[37]....
        /*0330*/ 	.word	0xffffffff


	//   ....[38]....
        /*0334*/ 	.word	0xffffffff


	//   ....[39]....
        /*0338*/ 	.word	0xffffffff


	//   ....[40]....
        /*033c*/ 	.word	0xffffffff


	//   ....[41]....
        /*0340*/ 	.word	0xffffffff


	//   ....[42]....
        /*0344*/ 	.word	0xffffffff


	//   ....[43]....
        /*0348*/ 	.word	0xffffffff


	//   ....[44]....
        /*034c*/ 	.word	0xffffffff


	//   ....[45]....
        /*0350*/ 	.word	0xffffffff


	//   ....[46]....
        /*0354*/ 	.word	0xffffffff


	//   ....[47]....
        /*0358*/ 	.word	0xffffffff


	//   ....[48]....
        /*035c*/ 	.word	0xffffffff


	//   ....[49]....
        /*0360*/ 	.word	0xffffffff


	//   ....[50]....
        /*0364*/ 	.word	0xffffffff


	//   ....[51]....
        /*0368*/ 	.word	0xffffffff


	//   ....[52]....
        /*036c*/ 	.word	0xffffffff


	//   ....[53]....
        /*0370*/ 	.word	0xffffffff


	//   ....[54]....
        /*0374*/ 	.word	0xffffffff


	//   ....[55]....
        /*0378*/ 	.word	0xffffffff


	//   ....[56]....
        /*037c*/ 	.word	0xffffffff


	//   ....[57]....
        /*0380*/ 	.word	0xffffffff


	//   ....[58]....
        /*0384*/ 	.word	0xffffffff


	//   ....[59]....
        /*0388*/ 	.word	0xffffffff


	//   ....[60]....
        /*038c*/ 	.word	0xffffffff


	//   ....[61]....
        /*0390*/ 	.word	0xffffffff


	//   ....[62]....
        /*0394*/ 	.word	0xffffffff


	//   ....[63]....
        /*0398*/ 	.word	0xffffffff


	//   ....[64]....
        /*039c*/ 	.word	0xffffffff


	//   ....[65]....
        /*03a0*/ 	.word	0xffffffff


	//   ....[66]....
        /*03a4*/ 	.word	0xffffffff


	//   ....[67]....
        /*03a8*/ 	.word	0xffffffff


	//   ....[68]....
        /*03ac*/ 	.word	0xffffffff


	//   ....[69]....
        /*03b0*/ 	.word	0xffffffff


	//   ....[70]....
        /*03b4*/ 	.word	0xffffffff


	//   ....[71]....
        /*03b8*/ 	.word	0xffffffff


	//   ....[72]....
        /*03bc*/ 	.word	0xffffffff


	//   ....[73]....
        /*03c0*/ 	.word	0xffffffff


	//   ....[74]....
        /*03c4*/ 	.word	0xffffffff


	//   ....[75]....
        /*03c8*/ 	.word	0xffffffff


	//   ....[76]....
        /*03cc*/ 	.word	0xffffffff


	//   ....[77]....
        /*03d0*/ 	.word	0xffffffff


	//   ....[78]....
        /*03d4*/ 	.word	0xffffffff


	//   ....[79]....
        /*03d8*/ 	.word	0xffffffff


	//   ....[80]....
        /*03dc*/ 	.word	0xffffffff


	//   ....[81]....
        /*03e0*/ 	.word	0xffffffff


	//   ....[82]....
        /*03e4*/ 	.word	0xffffffff


	//   ....[83]....
        /*03e8*/ 	.word	0xffffffff


	//   ....[84]....
        /*03ec*/ 	.word	0xffffffff


	//   ....[85]....
        /*03f0*/ 	.word	0xffffffff


	//   ....[86]....
        /*03f4*/ 	.word	0xffffffff


	//   ....[87]....
        /*03f8*/ 	.word	0xffffffff


	//   ....[88]....
        /*03fc*/ 	.word	0xffffffff


	//   ....[89]....
        /*0400*/ 	.word	0xffffffff


	//   ....[90]....
        /*0404*/ 	.word	0xffffffff


	//   ....[91]....
        /*0408*/ 	.word	0xffffffff


	//   ....[92]....
        /*040c*/ 	.word	0xffffffff


	//   ....[93]....
        /*0410*/ 	.word	0xffffffff


	//   ....[94]....
        /*0414*/ 	.word	0xffffffff


	//   ....[95]....
        /*0418*/ 	.word	0xffffffff


	//   ....[96]....
        /*041c*/ 	.word	0xffffffff


	//   ....[97]....
        /*0420*/ 	.word	0xffffffff


	//   ....[98]....
        /*0424*/ 	.word	0xffffffff


	//   ....[99]....
        /*0428*/ 	.word	0xffffffff


	//   ....[100]....
        /*042c*/ 	.word	0xffffffff


	//   ....[101]....
        /*0430*/ 	.word	0xffffffff


	//   ....[102]....
        /*0434*/ 	.word	0xffffffff


	//   ....[103]....
        /*0438*/ 	.word	0xffffffff


	//   ....[104]....
        /*043c*/ 	.word	0xffffffff


	//   ....[105]....
        /*0440*/ 	.word	0xffffffff


	//   ....[106]....
        /*0444*/ 	.word	0xffffffff


	//   ....[107]....
        /*0448*/ 	.word	0xffffffff


	//   ....[108]....
        /*044c*/ 	.word	0xffffffff


	//   ....[109]....
        /*0450*/ 	.word	0xffffffff


	//   ....[110]....
        /*0454*/ 	.word	0xffffffff


	//   ....[111]....
        /*0458*/ 	.word	0xffffffff


	//   ....[112]....
        /*045c*/ 	.word	0xffffffff


	//   ....[113]....
        /*0460*/ 	.word	0xffffffff


	//   ....[114]....
        /*0464*/ 	.word	0xffffffff


	//   ....[115]....
        /*0468*/ 	.word	0xffffffff


	//   ....[116]....
        /*046c*/ 	.word	0xffffffff


	//   ....[117]....
        /*0470*/ 	.word	0xffffffff


	//   ....[118]....
        /*0474*/ 	.word	0xffffffff


	//   ....[119]....
        /*0478*/ 	.word	0xffffffff


	//   ....[120]....
        /*047c*/ 	.word	0xffffffff


	//   ....[121]....
        /*0480*/ 	.word	0xffffffff


	//   ....[122]....
        /*0484*/ 	.word	0xffffffff


	//   ....[123]....
        /*0488*/ 	.word	0xffffffff


	//   ....[124]....
        /*048c*/ 	.word	0xffffffff


	//   ....[125]....
        /*0490*/ 	.word	0xffffffff


	//   ....[126]....
        /*0494*/ 	.word	0xffffffff


	//   ....[127]....
        /*0498*/ 	.word	0xffffffff


	//   ....[128]....
        /*049c*/ 	.word	0xffffffff


	//   ....[129]....
        /*04a0*/ 	.word	0xffffffff


	//   ....[130]....
        /*04a4*/ 	.word	0xffffffff


	//   ....[131]....
        /*04a8*/ 	.word	0xffffffff


	//   ....[132]....
        /*04ac*/ 	.word	0xffffffff


	//   ....[133]....
        /*04b0*/ 	.word	0xffffffff


	//   ....[134]....
        /*04b4*/ 	.word	0xffffffff


	//   ....[135]....
        /*04b8*/ 	.word	0xffffffff


	//   ....[136]....
        /*04bc*/ 	.word	0xffffffff


	//   ....[137]....
        /*04c0*/ 	.word	0x0500000f


	//   ....[138]....
        /*04c4*/ 	.word	0x0500000f


	//   ....[139]....
        /*04c8*/ 	.word	0x0500000f


	//   ....[140]....
        /*04cc*/ 	.word	0x0500000f


	//   ....[141]....
        /*04d0*/ 	.word	0x0500000f


	//   ....[142]....
        /*04d4*/ 	.word	0x0500000f


	//   ....[143]....
        /*04d8*/ 	.word	0x0500000f


	//   ....[144]....
        /*04dc*/ 	.word	0x0500000f


	//   ....[145]....
        /*04e0*/ 	.word	0x0500000f


	//   ....[146]....
        /*04e4*/ 	.word	0x0500000f


	//   ....[147]....
        /*04e8*/ 	.word	0x0500000f


	//   ....[148]....
        /*04ec*/ 	.word	0x0500000f


	//   ....[149]....
        /*04f0*/ 	.word	0x0500000f


	//   ....[150]....
        /*04f4*/ 	.word	0x0500000f


	//   ....[151]....
        /*04f8*/ 	.word	0x0500000f


	//   ....[152]....
        /*04fc*/ 	.word	0x0500000f


	//   ....[153]....
        /*0500*/ 	.word	0x0500000f


	//   ....[154]....
        /*0504*/ 	.word	0x0500000f


	//----- nvinfo : EIATTR_COOP_GROUP_INSTR_OFFSETS
	.align		4
.L_1015:
        /*0508*/ 	.byte	0x04, 0x28
        /*050a*/ 	.short	(.L_1017 - .L_1016)


	//   ....[0]....
.L_1016:
        /*050c*/ 	.word	0x00000070


	//   ....[1]....
        /*0510*/ 	.word	0x00000140


	//   ....[2]....
        /*0514*/ 	.word	0x00000190


	//   ....[3]....
        /*0518*/ 	.word	0x000003c0


	//   ....[4]....
        /*051c*/ 	.word	0x00000520


	//   ....[5]....
        /*0520*/ 	.word	0x00000640


	//   ....[6]....
        /*0524*/ 	.word	0x000007a0


	//   ....[7]....
        /*0528*/ 	.word	0x00001c20


	//   ....[8]....
        /*052c*/ 	.word	0x00002b30


	//   ....[9]....
        /*0530*/ 	.word	0x00002e30


	//   ....[10]....
        /*0534*/ 	.word	0x00005220


	//   ....[11]....
        /*0538*/ 	.word	0x00005240


	//   ....[12]....
        /*053c*/ 	.word	0x00005c60


	//   ....[13]....
        /*0540*/ 	.word	0x00005ce0


	//   ....[14]....
        /*0544*/ 	.word	0x00008470


	//   ....[15]....
        /*0548*/ 	.word	0x00008690


	//   ....[16]....
        /*054c*/ 	.word	0x0000a550


	//   ....[17]....
        /*0550*/ 	.word	0x0000a660


	//   ....[18]....
        /*0554*/ 	.word	0x0000b690


	//   ....[19]....
        /*0558*/ 	.word	0x0000b6f0


	//   ....[20]....
        /*055c*/ 	.word	0x0000e8a0


	//   ....[21]....
        /*0560*/ 	.word	0x0000e8c0


	//   ....[22]....
        /*0564*/ 	.word	0x0000e8e0


	//   ....[23]....
        /*0568*/ 	.word	0x0000e910


	//   ....[24]....
        /*056c*/ 	.word	0x00011b10


	//   ....[25]....
        /*0570*/ 	.word	0x00013130


	//   ....[26]....
        /*0574*/ 	.word	0x00013bb0


	//   ....[27]....
        /*0578*/ 	.word	0x00013cc0


	//   ....[28]....
        /*057c*/ 	.word	0x00014cf0


	//   ....[29]....
        /*0580*/ 	.word	0x00014d70


	//   ....[30]....
        /*0584*/ 	.word	0x00016a90


	//   ....[31]....
        /*0588*/ 	.word	0x00016aa0


	//   ....[32]....
        /*058c*/ 	.word	0x00016b20


	//   ....[33]....
        /*0590*/ 	.word	0x00016b30


	//   ....[34]....
        /*0594*/ 	.word	0x00017b20


	//   ....[35]....
        /*0598*/ 	.word	0x00017b30


	//   ....[36]....
        /*059c*/ 	.word	0x00017b40


	//   ....[37]....
        /*05a0*/ 	.word	0x00017b50


	//   ....[38]....
        /*05a4*/ 	.word	0x00017b60


	//   ....[39]....
        /*05a8*/ 	.word	0x00017b70


	//   ....[40]....
        /*05ac*/ 	.word	0x00017b80


	//   ....[41]....
        /*05b0*/ 	.word	0x00017b90


	//   ....[42]....
        /*05b4*/ 	.word	0x00017bc0


	//   ....[43]....
        /*05b8*/ 	.word	0x00017bd0


	//   ....[44]....
        /*05bc*/ 	.word	0x00017c00


	//   ....[45]....
        /*05c0*/ 	.word	0x00017c10


	//   ....[46]....
        /*05c4*/ 	.word	0x00017c40


	//   ....[47]....
        /*05c8*/ 	.word	0x00017c50


	//   ....[48]....
        /*05cc*/ 	.word	0x00017c60


	//   ....[49]....
        /*05d0*/ 	.word	0x00017c90


	//   ....[50]....
        /*05d4*/ 	.word	0x00017cc0


	//   ....[51]....
        /*05d8*/ 	.word	0x00017cd0


	//   ....[52]....
        /*05dc*/ 	.word	0x00017ce0


	//   ....[53]....
        /*05e0*/ 	.word	0x00017d10


	//   ....[54]....
        /*05e4*/ 	.word	0x00017d20


	//   ....[55]....
        /*05e8*/ 	.word	0x00017d50


	//   ....[56]....
        /*05ec*/ 	.word	0x00017d80


	//   ....[57]....
        /*05f0*/ 	.word	0x00017d90


	//   ....[58]....
        /*05f4*/ 	.word	0x00017da0


	//   ....[59]....
        /*05f8*/ 	.word	0x00017dd0


	//   ....[60]....
        /*05fc*/ 	.word	0x00017e00


	//   ....[61]....
        /*0600*/ 	.word	0x00017e10


	//   ....[62]....
        /*0604*/ 	.word	0x00017e50


	//   ....[63]....
        /*0608*/ 	.word	0x00017e60


	//   ....[64]....
        /*060c*/ 	.word	0x00017e90


	//   ....[65]....
        /*0610*/ 	.word	0x00017ec0


	//   ....[66]....
        /*0614*/ 	.word	0x00018450


	//   ....[67]....
        /*0618*/ 	.word	0x00018490


	//   ....[68]....
        /*061c*/ 	.word	0x000184c0


	//   ....[69]....
        /*0620*/ 	.word	0x000184f0


	//   ....[70]....
        /*0624*/ 	.word	0x00018ab0


	//   ....[71]....
        /*0628*/ 	.word	0x00018ae0


	//   ....[72]....
        /*062c*/ 	.word	0x00018ba0


	//   ....[73]....
        /*0630*/ 	.word	0x00018bc0


	//   ....[74]....
        /*0634*/ 	.word	0x00018c80


	//   ....[75]....
        /*0638*/ 	.word	0x00018ca0


	//   ....[76]....
        /*063c*/ 	.word	0x00018d70


	//   ....[77]....
        /*0640*/ 	.word	0x00018d90


	//   ....[78]....
        /*0644*/ 	.word	0x00019670


	//   ....[79]....
        /*0648*/ 	.word	0x00019680


	//   ....[80]....
        /*064c*/ 	.word	0x00019740


	//   ....[81]....
        /*0650*/ 	.word	0x00019760


	//   ....[82]....
        /*0654*/ 	.word	0x00019820


	//   ....[83]....
        /*0658*/ 	.word	0x00019840


	//   ....[84]....
        /*065c*/ 	.word	0x00019910


	//   ....[85]....
        /*0660*/ 	.word	0x00019930


	//   ....[86]....
        /*0664*/ 	.word	0x00019a90


	//   ....[87]....
        /*0668*/ 	.word	0x00019c60


	//   ....[88]....
        /*066c*/ 	.word	0x00019c90


	//   ....[89]....
        /*0670*/ 	.word	0x00019cc0


	//   ....[90]....
        /*0674*/ 	.word	0x00019d00


	//   ....[91]....
        /*0678*/ 	.word	0x00019d30


	//   ....[92]....
        /*067c*/ 	.word	0x00019d70


	//   ....[93]....
        /*0680*/ 	.word	0x00019f00


	//   ....[94]....
        /*0684*/ 	.word	0x00019f30


	//   ....[95]....
        /*0688*/ 	.word	0x00019f60


	//   ....[96]....
        /*068c*/ 	.word	0x00019f90


	//   ....[97]....
        /*0690*/ 	.word	0x00019fc0


	//   ....[98]....
        /*0694*/ 	.word	0x0001a000


	//   ....[99]....
        /*0698*/ 	.word	0x0001a0a0


	//   ....[100]....
        /*069c*/ 	.word	0x0001a130


	//   ....[101]....
        /*06a0*/ 	.word	0x0001a1e0


	//   ....[102]....
        /*06a4*/ 	.word	0x0001bc20


	//   ....[103]....
        /*06a8*/ 	.word	0x0001c7a0


	//   ....[104]....
        /*06ac*/ 	.word	0x0001c7b0


	//   ....[105]....
        /*06b0*/ 	.word	0x0001c7f0


	//   ....[106]....
        /*06b4*/ 	.word	0x0001c830


	//   ....[107]....
        /*06b8*/ 	.word	0x0001c910


	//   ....[108]....
        /*06bc*/ 	.word	0x0001c920


	//   ....[109]....
        /*06c0*/ 	.word	0x0001c990


	//   ....[110]....
        /*06c4*/ 	.word	0x0001c9a0


	//   ....[111]....
        /*06c8*/ 	.word	0x0001ca10


	//   ....[112]....
        /*06cc*/ 	.word	0x0001ca20


	//   ....[113]....
        /*06d0*/ 	.word	0x0001ca90


	//   ....[114]....
        /*06d4*/ 	.word	0x0001caa0


	//   ....[115]....
        /*06d8*/ 	.word	0x0001cb10


	//   ....[116]....
        /*06dc*/ 	.word	0x0001cb20


	//   ....[117]....
        /*06e0*/ 	.word	0x0001cb30


	//   ....[118]....
        /*06e4*/ 	.word	0x0001cb70


	//   ....[119]....
        /*06e8*/ 	.word	0x0001eb00


	//   ....[120]....
        /*06ec*/ 	.word	0x0001eb30


	//   ....[121]....
        /*06f0*/ 	.word	0x0001eb60


	//   ....[122]....
        /*06f4*/ 	.word	0x0001eb90


	//   ....[123]....
        /*06f8*/ 	.word	0x0001ebc0


	//   ....[124]....
        /*06fc*/ 	.word	0x0001ebd0


	//   ....[125]....
        /*0700*/ 	.word	0x0001ec00


	//   ....[126]....
        /*0704*/ 	.word	0x0001ec10


	//   ....[127]....
        /*0708*/ 	.word	0x0001ed50


	//   ....[128]....
        /*070c*/ 	.word	0x0001ed90


	//   ....[129]....
        /*0710*/ 	.word	0x0001edc0


	//   ....[130]....
        /*0714*/ 	.word	0x0001edf0


	//   ....[131]....
        /*0718*/ 	.word	0x0001ee20


	//   ....[132]....
        /*071c*/ 	.word	0x0001ee50


	//   ....[133]....
        /*0720*/ 	.word	0x0001eee0


	//   ....[134]....
        /*0724*/ 	.word	0x0001ef70


	//   ....[135]....
        /*0728*/ 	.word	0x0001efe0


	//   ....[136]....
        /*072c*/ 	.word	0x0001f670


	//   ....[137]....
        /*0730*/ 	.word	0x0001fd30


	//   ....[138]....
        /*0734*/ 	.word	0x0001ff10


	//   ....[139]....
        /*0738*/ 	.word	0x0001ff90


	//   ....[140]....
        /*073c*/ 	.word	0x0001fff0


	//   ....[141]....
        /*0740*/ 	.word	0x00020090


	//   ....[142]....
        /*0744*/ 	.word	0x00020130


	//   ....[143]....
        /*0748*/ 	.word	0x00020230


	//   ....[144]....
        /*074c*/ 	.word	0x00020290


	//   ....[145]....
        /*0750*/ 	.word	0x00020370


	//   ....[146]....
        /*0754*/ 	.word	0x000203d0


	//   ....[147]....
        /*0758*/ 	.word	0x000204b0


	//   ....[148]....
        /*075c*/ 	.word	0x00020510


	//   ....[149]....
        /*0760*/ 	.word	0x000205f0


	//   ....[150]....
        /*0764*/ 	.word	0x00020650


	//   ....[151]....
        /*0768*/ 	.word	0x00020720


	//   ....[152]....
        /*076c*/ 	.word	0x00020780


	//   ....[153]....
        /*0770*/ 	.word	0x00020840


	//   ....[154]....
        /*0774*/ 	.word	0x00020b90


	//----- nvinfo : EIATTR_REG_RECONFIG
	.align		4
.L_1017:
        /*0778*/ 	.byte	0x01, 0x54
	.zero		2


	//----- nvinfo : EIATTR_SYSCALL_OFFSETS
	.align		4
        /*077c*/ 	.byte	0x04, 0x46
        /*077e*/ 	.short	(.L_1019 - .L_1018)


	//   ....[0]....
.L_1018:
        /*0780*/ 	.word	0x00001de0


	//   ....[1]....
        /*0784*/ 	.word	0x0001b680


	//   ....[2]....
        /*0788*/ 	.word	0x0001b7f0


	//   ....[3]....
        /*078c*/ 	.word	0x0001b950


	//   ....[4]....
        /*0790*/ 	.word	0x0001ba90


	//   ....[5]....
        /*0794*/ 	.word	0x0001c390


	//----- nvinfo : EIATTR_MBARRIER_INSTR_OFFSETS
	.align		4
.L_1019:
        /*0798*/ 	.byte	0x04, 0x39
        /*079a*/ 	.short	(.L_1021 - .L_1020)


	//   ....[0]....
.L_1020:
        /*079c*/ 	.word	0x00000270
        /*07a0*/ 	.word	0x000000ff
        /*07a4*/ 	.word	0x0002e800
        /*07a8*/ 	.short	0x0100
        /*07aa*/ 	.byte	0x08
	.zero		1


	//   ....[1]....
        /*07ac*/ 	.word	0x00000280
        /*07b0*/ 	.word	0x000000ff
        /*07b4*/ 	.word	0x0002e820
        /*07b8*/ 	.short	0x0100
        /*07ba*/ 	.byte	0x08
	.zero		1


	//   ....[2]....
        /*07bc*/ 	.word	0x00000370
        /*07c0*/ 	.word	0x000000ff
        /*07c4*/ 	.word	0x0002e830
        /*07c8*/ 	.short	0x0100
        /*07ca*/ 	.byte	0x08
	.zero		1


	//   ....[3]....
        /*07cc*/ 	.word	0x00000380
        /*07d0*/ 	.word	0x000000ff
        /*07d4*/ 	.word	0x0002e840
        /*07d8*/ 	.short	0x0100
        /*07da*/ 	.byte	0x08
	.zero		1


	//   ....[4]....
        /*07dc*/ 	.word	0x00000390
        /*07e0*/ 	.word	0x000000ff
        /*07e4*/ 	.word	0x0002e838
        /*07e8*/ 	.short	0x0100
        /*07ea*/ 	.byte	0x08
	.zero		1


	//   ....[5]....
        /*07ec*/ 	.word	0x000003a0
        /*07f0*/ 	.word	0x000000ff
        /*07f4*/ 	.word	0x0002e848
        /*07f8*/ 	.short	0x0100
        /*07fa*/ 	.byte	0x08
	.zero		1


	//   ....[6]....
        /*07fc*/ 	.word	0x000004d0
        /*0800*/ 	.word	0x000000ff
        /*0804*/ 	.word	0x0002e850
        /*0808*/ 	.short	0x0100
        /*080a*/ 	.byte	0x08
	.zero		1


	//   ....[7]....
        /*080c*/ 	.word	0x000004e0
        /*0810*/ 	.word	0x000000ff
        /*0814*/ 	.word	0x0002e860
        /*0818*/ 	.short	0x0100
        /*081a*/ 	.byte	0x08
	.zero		1


	//   ....[8]....
        /*081c*/ 	.word	0x000004f0
        /*0820*/ 	.word	0x000000ff
        /*0824*/ 	.word	0x0002e858
        /*0828*/ 	.short	0x0100
        /*082a*/ 	.byte	0x08
	.zero		1


	//   ....[9]....
        /*082c*/ 	.word	0x00000500
        /*0830*/ 	.word	0x000000ff
        /*0834*/ 	.word	0x0002e868
        /*0838*/ 	.short	0x0100
        /*083a*/ 	.byte	0x08
	.zero		1


	//   ....[10]....
        /*083c*/ 	.word	0x000005f0
        /*0840*/ 	.word	0x000000ff
        /*0844*/ 	.word	0x0002e870
        /*0848*/ 	.short	0x0100
        /*084a*/ 	.byte	0x06
	.zero		1


	//   ....[11]....
        /*084c*/ 	.word	0x00000600
        /*0850*/ 	.word	0x000000ff
        /*0854*/ 	.word	0x0002e880
        /*0858*/ 	.short	0x0100
        /*085a*/ 	.byte	0x06
	.zero		1


	//   ....[12]....
        /*085c*/ 	.word	0x00000610
        /*0860*/ 	.word	0x000000ff
        /*0864*/ 	.word	0x0002e878
        /*0868*/ 	.short	0x0100
        /*086a*/ 	.byte	0x06
	.zero		1


	//   ....[13]....
        /*086c*/ 	.word	0x00000620
        /*0870*/ 	.word	0x000000ff
        /*0874*/ 	.word	0x0002e888
        /*0878*/ 	.short	0x0100
        /*087a*/ 	.byte	0x06
	.zero		1


	//   ....[14]....
        /*087c*/ 	.word	0x00000750
        /*0880*/ 	.word	0x000000ff
        /*0884*/ 	.word	0x0002e890
        /*0888*/ 	.short	0x0100
        /*088a*/ 	.byte	0x08
	.zero		1


	//   ....[15]....
        /*088c*/ 	.word	0x00000760
        /*0890*/ 	.word	0x000000ff
        /*0894*/ 	.word	0x0002e8a0
        /*0898*/ 	.short	0x0100
        /*089a*/ 	.byte	0x08
	.zero		1


	//   ....[16]....
        /*089c*/ 	.word	0x00000770
        /*08a0*/ 	.word	0x000000ff
        /*08a4*/ 	.word	0x0002e898
        /*08a8*/ 	.short	0x0100
        /*08aa*/ 	.byte	0x08
	.zero		1


	//   ....[17]....
        /*08ac*/ 	.word	0x00000780
        /*08b0*/ 	.word	0x000000ff
        /*08b4*/ 	.word	0x0002e8a8
        /*08b8*/ 	.short	0x0100
        /*08ba*/ 	.byte	0x08
	.zero		1


	//   ....[18]....
        /*08bc*/ 	.word	0x000008b0
        /*08c0*/ 	.word	0x000000ff
        /*08c4*/ 	.word	0x0002e8b0
        /*08c8*/ 	.short	0x0100
        /*08ca*/ 	.byte	0x08
	.zero		1


	//   ....[19]....
        /*08cc*/ 	.word	0x000008c0
        /*08d0*/ 	.word	0x000000ff
        /*08d4*/ 	.word	0x0002e8c0
        /*08d8*/ 	.short	0x0100
        /*08da*/ 	.byte	0x08
	.zero		1


	//   ....[20]....
        /*08dc*/ 	.word	0x000008d0
        /*08e0*/ 	.word	0x000000ff
        /*08e4*/ 	.word	0x0002e8b8
        /*08e8*/ 	.short	0x0100
        /*08ea*/ 	.byte	0x08
	.zero		1


	//   ....[21]....
        /*08ec*/ 	.word	0x000008e0
        /*08f0*/ 	.word	0x000000ff
        /*08f4*/ 	.word	0x0002e8c8
        /*08f8*/ 	.short	0x0100
        /*08fa*/ 	.byte	0x08
	.zero		1


	//   ....[22]....
        /*08fc*/ 	.word	0x00001e60
        /*0900*/ 	.word	0x000000ff
        /*0904*/ 	.word	0x0002e800
        /*0908*/ 	.short	0x010a
        /*090a*/ 	.byte	0x29
	.zero		1


	//   ....[23]....
        /*090c*/ 	.word	0x00001ee0
        /*0910*/ 	.word	0x00000005
        /*0914*/ 	.word	0x0002e830
        /*0918*/ 	.short	0x010a
        /*091a*/ 	.byte	0x3f
	.zero		1


	//   ....[24]....
        /*091c*/ 	.word	0x00001f20
        /*0920*/ 	.word	0x00000005
        /*0924*/ 	.word	0x0002e830
        /*0928*/ 	.short	0x010a
        /*092a*/ 	.byte	0x3f
	.zero		1


	//   ....[25]....
        /*092c*/ 	.word	0x00002c40
        /*0930*/ 	.word	0x00000000
        /*0934*/ 	.word	0x00000000
        /*0938*/ 	.short	0x0101
        /*093a*/ 	.byte	0x3f
	.zero		1


	//   ....[26]....
        /*093c*/ 	.word	0x00007450
        /*0940*/ 	.word	0x000000ff
        /*0944*/ 	.word	0x0002e830
        /*0948*/ 	.short	0x010a
        /*094a*/ 	.byte	0x06
	.zero		1


	//   ....[27]....
        /*094c*/ 	.word	0x00007490
        /*0950*/ 	.word	0x000000ff
        /*0954*/ 	.word	0x0002e830
        /*0958*/ 	.short	0x010a
        /*095a*/ 	.byte	0x06
	.zero		1


	//   ....[28]....
        /*095c*/ 	.word	0x00008070
        /*0960*/ 	.word	0x000000ff
        /*0964*/ 	.word	0x0002e850
        /*0968*/ 	.short	0x010a
        /*096a*/ 	.byte	0x06
	.zero		1


	//   ....[29]....
        /*096c*/ 	.word	0x000080b0
        /*0970*/ 	.word	0x000000ff
        /*0974*/ 	.word	0x0002e850
        /*0978*/ 	.short	0x010a
        /*097a*/ 	.byte	0x06
	.zero		1


	//   ....[30]....
        /*097c*/ 	.word	0x000084e0
        /*0980*/ 	.word	0x00000008
        /*0984*/ 	.word	0x00000000
        /*0988*/ 	.short	0x0101
        /*098a*/ 	.byte	0x3f
	.zero		1


	//   ....[31]....
        /*098c*/ 	.word	0x0000c8f0
        /*0990*/ 	.word	0x000000ff
        /*0994*/ 	.word	0x00000000
        /*0998*/ 	.short	0x0101
        /*099a*/ 	.byte	0x06
	.zero		1


	//   ....[32]....
        /*099c*/ 	.word	0x0000d3e0
        /*09a0*/ 	.word	0x000000ff
        /*09a4*/ 	.word	0x0002e830
        /*09a8*/ 	.short	0x010a
        /*09aa*/ 	.byte	0x06
	.zero		1


	//   ....[33]....
        /*09ac*/ 	.word	0x0000d420
        /*09b0*/ 	.word	0x000000ff
        /*09b4*/ 	.word	0x0002e830
        /*09b8*/ 	.short	0x010a
        /*09ba*/ 	.byte	0x06
	.zero		1


	//   ....[34]....
        /*09bc*/ 	.word	0x0000e030
        /*09c0*/ 	.word	0x000000ff
        /*09c4*/ 	.word	0x0002e850
        /*09c8*/ 	.short	0x010a
        /*09ca*/ 	.byte	0x06
	.zero		1


	//   ....[35]....
        /*09cc*/ 	.word	0x0000e070
        /*09d0*/ 	.word	0x000000ff
        /*09d4*/ 	.word	0x0002e850
        /*09d8*/ 	.short	0x010a
        /*09da*/ 	.byte	0x06
	.zero		1


	//   ....[36]....
        /*09dc*/ 	.word	0x0000ff50
        /*09e0*/ 	.word	0x00000005
        /*09e4*/ 	.word	0x00000000
        /*09e8*/ 	.short	0x0101
        /*09ea*/ 	.byte	0x3f
	.zero		1


	//   ....[37]....
        /*09ec*/ 	.word	0x00010220
        /*09f0*/ 	.word	0x000000ff
        /*09f4*/ 	.word	0x00000000
        /*09f8*/ 	.short	0x0101
        /*09fa*/ 	.byte	0x06
	.zero		1


	//   ....[38]....
        /*09fc*/ 	.word	0x00010a90
        /*0a00*/ 	.word	0x000000ff
        /*0a04*/ 	.word	0x0002e830
        /*0a08*/ 	.short	0x010a
        /*0a0a*/ 	.byte	0x06
	.zero		1


	//   ....[39]....
        /*0a0c*/ 	.word	0x00010ad0
        /*0a10*/ 	.word	0x000000ff
        /*0a14*/ 	.word	0x0002e830
        /*0a18*/ 	.short	0x010a
        /*0a1a*/ 	.byte	0x06
	.zero		1


	//   ....[40]....
        /*0a1c*/ 	.word	0x000116e0
        /*0a20*/ 	.word	0x000000ff
        /*0a24*/ 	.word	0x0002e850
        /*0a28*/ 	.short	0x010a
        /*0a2a*/ 	.byte	0x06
	.zero		1


	//   ....[41]....
        /*0a2c*/ 	.word	0x00011720
        /*0a30*/ 	.word	0x000000ff
        /*0a34*/ 	.word	0x0002e850
        /*0a38*/ 	.short	0x010a
        /*0a3a*/ 	.byte	0x06
	.zero		1


	//   ....[42]....
        /*0a3c*/ 	.word	0x00011b60
        /*0a40*/ 	.word	0x00000000
        /*0a44*/ 	.word	0x00000000
        /*0a48*/ 	.short	0x0101
        /*0a4a*/ 	.byte	0x3f
	.zero		1


	//   ....[43]....
        /*0a4c*/ 	.word	0x00015f60
        /*0a50*/ 	.word	0x000000ff
        /*0a54*/ 	.word	0x00000000
        /*0a58*/ 	.short	0x0101
        /*0a5a*/ 	.byte	0x06
	.zero		1


	//   ....[44]....
        /*0a5c*/ 	.word	0x000166e0
        /*0a60*/ 	.word	0x000000ff
        /*0a64*/ 	.word	0x0002e850
        /*0a68*/ 	.short	0x010a
        /*0a6a*/ 	.byte	0x04
	.zero		1


	//   ....[45]....
        /*0a6c*/ 	.word	0x00016720
        /*0a70*/ 	.word	0x000000ff
        /*0a74*/ 	.word	0x0002e850
        /*0a78*/ 	.short	0x010a
        /*0a7a*/ 	.byte	0x04
	.zero		1


	//   ....[46]....
        /*0a7c*/ 	.word	0x00016e80
        /*0a80*/ 	.word	0x000000ff
        /*0a84*/ 	.word	0x00000000
        /*0a88*/ 	.short	0x0101
        /*0a8a*/ 	.byte	0x04
	.zero		1


	//   ....[47]....
        /*0a8c*/ 	.word	0x00018aa0
        /*0a90*/ 	.word	0x00000009
        /*0a94*/ 	.word	0x00000000
        /*0a98*/ 	.short	0x0101
        /*0a9a*/ 	.byte	0x3f
	.zero		1


	//   ....[48]....
        /*0a9c*/ 	.word	0x0001be90
        /*0aa0*/ 	.word	0x00000004
        /*0aa4*/ 	.word	0x0002e880
        /*0aa8*/ 	.short	0x010a
        /*0aaa*/ 	.byte	0x3f
	.zero		1


	//   ....[49]....
        /*0aac*/ 	.word	0x0001c030
        /*0ab0*/ 	.word	0x00000004
        /*0ab4*/ 	.word	0x0002e840
        /*0ab8*/ 	.short	0x010a
        /*0aba*/ 	.byte	0x3f
	.zero		1


	//   ....[50]....
        /*0abc*/ 	.word	0x0001cc20
        /*0ac0*/ 	.word	0x00000012
        /*0ac4*/ 	.word	0x0002e800
        /*0ac8*/ 	.short	0x0107
        /*0aca*/ 	.byte	0x3f
	.zero		1


	//   ....[51]....
        /*0acc*/ 	.word	0x0001cd10
        /*0ad0*/ 	.word	0x00000012
        /*0ad4*/ 	.word	0x0002e800
        /*0ad8*/ 	.short	0x0101
        /*0ada*/ 	.byte	0x3f
	.zero		1


	//   ....[52]....
        /*0adc*/ 	.word	0x0001cd30
        /*0ae0*/ 	.word	0x00000012
        /*0ae4*/ 	.word	0x0002e820
        /*0ae8*/ 	.short	0x010a
        /*0aea*/ 	.byte	0x3f
	.zero		1


	//   ....[53]....
        /*0aec*/ 	.word	0x0001d040
        /*0af0*/ 	.word	0x00000004
        /*0af4*/ 	.word	0x0002e880
        /*0af8*/ 	.short	0x010a
        /*0afa*/ 	.byte	0x3f
	.zero		1


	//   ....[54]....
        /*0afc*/ 	.word	0x0001d2a0
        /*0b00*/ 	.word	0x00000004
        /*0b04*/ 	.word	0x0002e840
        /*0b08*/ 	.short	0x010a
        /*0b0a*/ 	.byte	0x3f
	.zero		1


	//   ....[55]....
        /*0b0c*/ 	.word	0x0001d570
        /*0b10*/ 	.word	0x00000014
        /*0b14*/ 	.word	0x0002e870
        /*0b18*/ 	.short	0x010a
        /*0b1a*/ 	.byte	0x3f
	.zero		1


	//   ....[56]....
        /*0b1c*/ 	.word	0x0001d5e0
        /*0b20*/ 	.word	0x00000014
        /*0b24*/ 	.word	0x0002e860
        /*0b28*/ 	.short	0x010a
        /*0b2a*/ 	.byte	0x3f
	.zero		1


	//   ....[57]....
        /*0b2c*/ 	.word	0x0001de20
        /*0b30*/ 	.word	0x00000014
        /*0b34*/ 	.word	0x0002e850
        /*0b38*/ 	.short	0x0101
        /*0b3a*/ 	.byte	0x3f
	.zero		1


	//   ....[58]....
        /*0b3c*/ 	.word	0x0001dea0
        /*0b40*/ 	.word	0x00000014
        /*0b44*/ 	.word	0x00000000
        /*0b48*/ 	.short	0x0101
        /*0b4a*/ 	.byte	0x3f
	.zero		1


	//   ....[59]....
        /*0b4c*/ 	.word	0x0001e0e0
        /*0b50*/ 	.word	0x00000011
        /*0b54*/ 	.word	0x0002e870
        /*0b58*/ 	.short	0x010a
        /*0b5a*/ 	.byte	0x3f
	.zero		1


	//   ....[60]....
        /*0b5c*/ 	.word	0x0001e150
        /*0b60*/ 	.word	0x00000011
        /*0b64*/ 	.word	0x0002e860
        /*0b68*/ 	.short	0x010a
        /*0b6a*/ 	.byte	0x3f
	.zero		1


	//   ....[61]....
        /*0b6c*/ 	.word	0x0001e810
        /*0b70*/ 	.word	0x00000011
        /*0b74*/ 	.word	0x0002e850
        /*0b78*/ 	.short	0x0101
        /*0b7a*/ 	.byte	0x3f
	.zero		1


	//   ....[62]....
        /*0b7c*/ 	.word	0x0001e850
        /*0b80*/ 	.word	0x00000000
        /*0b84*/ 	.word	0x00000000
        /*0b88*/ 	.short	0x0101
        /*0b8a*/ 	.byte	0x3f
	.zero		1


	//   ....[63]....
        /*0b8c*/ 	.word	0x0001f5f0
        /*0b90*/ 	.word	0x00000000
        /*0b94*/ 	.word	0x0002e820
        /*0b98*/ 	.short	0x010a
        /*0b9a*/ 	.byte	0x3f
	.zero		1


	//   ....[64]....
        /*0b9c*/ 	.word	0x0001f7b0
        /*0ba0*/ 	.word	0x00000006
        /*0ba4*/ 	.word	0x00000000
        /*0ba8*/ 	.short	0x010a
        /*0baa*/ 	.byte	0x3f
	.zero		1


	//   ....[65]....
        /*0bac*/ 	.word	0x0001f820
        /*0bb0*/ 	.word	0x00000007
        /*0bb4*/ 	.word	0x00000000
        /*0bb8*/ 	.short	0x010a
        /*0bba*/ 	.byte	0x3f
	.zero		1


	//   ....[66]....
        /*0bbc*/ 	.word	0x0001f880
        /*0bc0*/ 	.word	0x00000004
        /*0bc4*/ 	.word	0x0002e860
        /*0bc8*/ 	.short	0x010a
        /*0bca*/ 	.byte	0x3f
	.zero		1


	//   ....[67]....
        /*0bcc*/ 	.word	0x0001f8d0
        /*0bd0*/ 	.word	0x00000003
        /*0bd4*/ 	.word	0x0002e860
        /*0bd8*/ 	.short	0x010a
        /*0bda*/ 	.byte	0x3f
	.zero		1


	//   ....[68]....
        /*0bdc*/ 	.word	0x0001f910
        /*0be0*/ 	.word	0x00000004
        /*0be4*/ 	.word	0x0002e880
        /*0be8*/ 	.short	0x010a
        /*0bea*/ 	.byte	0x3f
	.zero		1


	//   ....[69]....
        /*0bec*/ 	.word	0x0001f930
        /*0bf0*/ 	.word	0x00000003
        /*0bf4*/ 	.word	0x0002e880
        /*0bf8*/ 	.short	0x010a
        /*0bfa*/ 	.byte	0x3f
	.zero		1


	//   ....[70]....
        /*0bfc*/ 	.word	0x0001f9a0
        /*0c00*/ 	.word	0x00000003
        /*0c04*/ 	.word	0x0002e800
        /*0c08*/ 	.short	0x010a
        /*0c0a*/ 	.byte	0x3f
	.zero		1


	//   ....[71]....
        /*0c0c*/ 	.word	0x0001f9f0
        /*0c10*/ 	.word	0x00000005
        /*0c14*/ 	.word	0x0002e830
        /*0c18*/ 	.short	0x010a
        /*0c1a*/ 	.byte	0x3f
	.zero		1


	//   ....[72]....
        /*0c1c*/ 	.word	0x0001fa50
        /*0c20*/ 	.word	0x00000009
        /*0c24*/ 	.word	0x0002e830
        /*0c28*/ 	.short	0x010a
        /*0c2a*/ 	.byte	0x3f
	.zero		1


	//   ....[73]....
        /*0c2c*/ 	.word	0x0001fab0
        /*0c30*/ 	.word	0x00000009
        /*0c34*/ 	.word	0x0002e850
        /*0c38*/ 	.short	0x010a
        /*0c3a*/ 	.byte	0x3f
	.zero		1


	//   ....[74]....
        /*0c3c*/ 	.word	0x0001fb10
        /*0c40*/ 	.word	0x00000003
        /*0c44*/ 	.word	0x0002e830
        /*0c48*/ 	.short	0x010a
        /*0c4a*/ 	.byte	0x3f
	.zero		1


	//   ....[75]....
        /*0c4c*/ 	.word	0x0001fb70
        /*0c50*/ 	.word	0x00000003
        /*0c54*/ 	.word	0x0002e850
        /*0c58*/ 	.short	0x010a
        /*0c5a*/ 	.byte	0x3f
	.zero		1


	//   ....[76]....
        /*0c5c*/ 	.word	0x0001fbd0
        /*0c60*/ 	.word	0x00000003
        /*0c64*/ 	.word	0x0002e830
        /*0c68*/ 	.short	0x010a
        /*0c6a*/ 	.byte	0x3f
	.zero		1


	//   ....[77]....
        /*0c6c*/ 	.word	0x0001fc30
        /*0c70*/ 	.word	0x00000003
        /*0c74*/ 	.word	0x0002e850
        /*0c78*/ 	.short	0x010a
        /*0c7a*/ 	.byte	0x3f
	.zero		1


	//   ....[78]....
        /*0c7c*/ 	.word	0x0001fc90
        /*0c80*/ 	.word	0x00000007
        /*0c84*/ 	.word	0x0002e850
        /*0c88*/ 	.short	0x010a
        /*0c8a*/ 	.byte	0x3f
	.zero		1


	//   ....[79]....
        /*0c8c*/ 	.word	0x0001fde0
        /*0c90*/ 	.word	0x00000004
        /*0c94*/ 	.word	0x0002e880
        /*0c98*/ 	.short	0x010a
        /*0c9a*/ 	.byte	0x3f
	.zero		1


	//   ....[80]....
        /*0c9c*/ 	.word	0x0001fe30
        /*0ca0*/ 	.word	0x00000004
        /*0ca4*/ 	.word	0x0002e840
        /*0ca8*/ 	.short	0x010a
        /*0caa*/ 	.byte	0x3f
	.zero		1


	//   ....[81]....
        /*0cac*/ 	.word	0x00020880
        /*0cb0*/ 	.word	0x00000012
        /*0cb4*/ 	.word	0x0002e820
        /*0cb8*/ 	.short	0x010a
        /*0cba*/ 	.byte	0x3f
	.zero		1


	//   ....[82]....
        /*0cbc*/ 	.word	0x000208d0
        /*0cc0*/ 	.word	0x00000004
        /*0cc4*/ 	.word	0x0002e880
        /*0cc8*/ 	.short	0x010a
        /*0cca*/ 	.byte	0x3f
	.zero		1


	//   ....[83]....
        /*0ccc*/ 	.word	0x00020920
        /*0cd0*/ 	.word	0x00000004
        /*0cd4*/ 	.word	0x0002e840
        /*0cd8*/ 	.short	0x010a
        /*0cda*/ 	.byte	0x3f
	.zero		1


	//   ....[84]....
        /*0cdc*/ 	.word	0x00020970
        /*0ce0*/ 	.word	0x00000014
        /*0ce4*/ 	.word	0x0002e870
        /*0ce8*/ 	.short	0x010a
        /*0cea*/ 	.byte	0x3f
	.zero		1


	//   ....[85]....
        /*0cec*/ 	.word	0x000209c0
        /*0cf0*/ 	.word	0x00000014
        /*0cf4*/ 	.word	0x0002e860
        /*0cf8*/ 	.short	0x010a
        /*0cfa*/ 	.byte	0x3f
	.zero		1


	//   ....[86]....
        /*0cfc*/ 	.word	0x00020a10
        /*0d00*/ 	.word	0x00000011
        /*0d04*/ 	.word	0x0002e870
        /*0d08*/ 	.short	0x010a
        /*0d0a*/ 	.byte	0x3f
	.zero		1


	//   ....[87]....
        /*0d0c*/ 	.word	0x00020a60
        /*0d10*/ 	.word	0x00000011
        /*0d14*/ 	.word	0x0002e860
        /*0d18*/ 	.short	0x010a
        /*0d1a*/ 	.byte	0x3f
	.zero		1


	//   ....[88]....
        /*0d1c*/ 	.word	0x00020ab0
        /*0d20*/ 	.word	0x00000000
        /*0d24*/ 	.word	0x0002e820
        /*0d28*/ 	.short	0x010a
        /*0d2a*/ 	.byte	0x3f
	.zero		1


	//   ....[89]....
        /*0d2c*/ 	.word	0x00020c50
        /*0d30*/ 	.word	0x00000006
        /*0d34*/ 	.word	0x00000000
        /*0d38*/ 	.short	0x010a
        /*0d3a*/ 	.byte	0x3f
	.zero		1


	//   ....[90]....
        /*0d3c*/ 	.word	0x00020ca0
        /*0d40*/ 	.word	0x00000007
        /*0d44*/ 	.word	0x00000000
        /*0d48*/ 	.short	0x010a
        /*0d4a*/ 	.byte	0x3f
	.zero		1


	//   ....[91]....
        /*0d4c*/ 	.word	0x00020cf0
        /*0d50*/ 	.word	0x00000004
        /*0d54*/ 	.word	0x0002e860
        /*0d58*/ 	.short	0x010a
        /*0d5a*/ 	.byte	0x3f
	.zero		1


	//   ....[92]....
        /*0d5c*/ 	.word	0x00020d40
        /*0d60*/ 	.word	0x00000003
        /*0d64*/ 	.word	0x0002e860
        /*0d68*/ 	.short	0x010a
        /*0d6a*/ 	.byte	0x3f
	.zero		1


	//   ....[93]....
        /*0d6c*/ 	.word	0x00020d90
        /*0d70*/ 	.word	0x00000004
        /*0d74*/ 	.word	0x0002e880
        /*0d78*/ 	.short	0x010a
        /*0d7a*/ 	.byte	0x3f
	.zero		1


	//----- nvinfo : EIATTR_NUM_MBARRIERS
	.align		4
.L_1021:
        /*0d7c*/ 	.byte	0x03, 0x38
        /*0d7e*/ 	.short	0x0016


	//----- nvinfo : EIATTR_EXIT_INSTR_OFFSETS
	.align		4
        /*0d80*/ 	.byte	0x04, 0x1c
        /*0d82*/ 	.short	(.L_1023 - .L_1022)


	//   ....[0]....
.L_1022:
        /*0d84*/ 	.word	0x00000a80


	//   ....[1]....
        /*0d88*/ 	.word	0x00019a30


	//   ....[2]....
        /*0d8c*/ 	.word	0x0001f980


	//----- nvinfo : EIATTR_MAX_THREADS
	.align		4
.L_1023:
        /*0d90*/ 	.byte	0x04, 0x05
        /*0d92*/ 	.short	(.L_1025 - .L_1024)
.L_1024:
        /*0d94*/ 	.word	0x00000180
        /*0d98*/ 	.word	0x00000001
        /*0d9c*/ 	.word	0x00000001


	//----- nvinfo : EIATTR_CRS_STACK_SIZE
	.align		4
.L_1025:
        /*0da0*/ 	.byte	0x04, 0x1e
        /*0da2*/ 	.short	(.L_1027 - .L_1026)
.L_1026:
        /*0da4*/ 	.word	0x00000000


	//----- nvinfo : EIATTR_CBANK_PARAM_SIZE
	.align		4
.L_1027:
        /*0da8*/ 	.byte	0x03, 0x19
        /*0daa*/ 	.short	0x0af0


	//----- nvinfo : EIATTR_PARAM_CBANK
	.align		4
        /*0dac*/ 	.byte	0x04, 0x0a
        /*0dae*/ 	.short	(.L_1029 - .L_1028)
	.align		4
.L_1028:
        /*0db0*/ 	.word	index@(.nv.constant0._ZN7cutlass13device_kernelIN5flash11enable_sm90INS1_16FlashAttnFwdSm90INS1_25CollectiveMainloopFwdSm90ILi2EN4cute5tupleIJNS5_1CILi1EEES8_S8_EEENS6_IJNS7_ILi128EEENS7_ILi224EEESA_EEELi128ENS_12float_e4m3_tEfNS_4arch4Sm90ELb0ELb1ELb0ELb1ELb0ELb0ELb0ELb1ELb1ELb1ELb0ELb0EEENS1_21CollectiveEpilogueFwdINS6_IJSA_SA_SB_EEES9_NS_10bfloat16_tESF_Li256ELb1ELb1ELb0ELb1EEENS1_36VarlenDynamicPersistentTileSchedulerILi128ELi224ELi256ELi128ELb0ELb1ELb1ELb1ELb0ELb1EEEEEEEEEvNT_6ParamsE)
        /*0db4*/ 	.short	0x0210
        /*0db6*/ 	.short	0x0af0


	//----- nvinfo : EIATTR_SW_WAR
	.align		4
.L_1029:
        /*0db8*/ 	.byte	0x04, 0x36
        /*0dba*/ 	.short	(.L_1031 - .L_1030)
.L_1030:
        /*0dbc*/ 	.word	0x00000008
.L_1031:


//--------------------- .nv.info._ZN7cutlass13device_kernelIN5flash11enable_sm90INS1_16FlashAttnFwdSm90INS1_25CollectiveMainloopFwdSm90ILi2EN4cute5tupleIJNS5_1CILi1EEES8_S8_EEENS6_IJNS7_ILi128EEENS7_ILi224EEESA_EEELi128ENS_12float_e4m3_tEfNS_4arch4Sm90ELb0ELb1ELb0ELb1ELb0ELb1ELb0ELb1ELb1ELb1ELb0ELb0EEENS1_21CollectiveEpilogueFwdINS6_IJSA_SA_SB_EEES9_NS_10bfloat16_tESF_Li256ELb1ELb1ELb0ELb1EEENS1_36VarlenDynamicPersistentTileSchedulerILi128ELi224ELi256ELi128ELb0ELb1ELb1ELb1ELb0ELb1EEEEEEEEEvNT_6ParamsE --------------------------
	.section	.nv.info._ZN7cutlass13device_kernelIN5flash11enable_sm90INS1_16FlashAttnFwdSm90INS1_25CollectiveMainloopFwdSm90ILi2EN4cute5tupleIJNS5_1CILi1EEES8_S8_EEENS6_IJNS7_ILi128EEENS7_ILi224EEESA_EEELi128ENS_12float_e4m3_tEfNS_4arch4Sm90ELb0ELb1ELb0ELb1ELb0ELb1ELb0ELb1ELb1ELb1ELb0ELb0EEENS1_21CollectiveEpilogueFwdINS6_IJSA_SA_SB_EEES9_NS_10bfloat16_tESF_Li256ELb1ELb1ELb0ELb1EEENS1_36VarlenDynamicPersistentTileSchedulerILi128ELi224ELi256ELi128ELb0ELb1ELb1ELb1ELb0ELb1EEEEEEEEEvNT_6ParamsE,"",@"SHT_CUDA_INFO"
	.sectionflags	@""
	.align	4


	//----- nvinfo : EIATTR_CUDA_API_VERSION
	.align		4
        /*0000*/ 	.byte	0x04, 0x37
        /*0002*/ 	.short	(.L_1033 - .L_1032)
.L_1032:
        /*0004*/ 	.word	0x00000082


	//----- nvinfo : EIATTR_KPARAM_INFO
	.align		4
.L_1033:
        /*0008*/ 	.byte	0x04, 0x17
        /*000a*/ 	.short	(.L_1035 - .L_1034)
.L_1034:
        /*000c*/ 	.word	0x00000000
        /*0010*/ 	.short	0x0000
        /*0012*/ 	.short	0x0070
        /*0014*/ 	.byte	0x00, 0xf0, 0x01, 0x2a


	//----- nvinfo : EIATTR_SPARSE_MMA_MASK
	.align		4
.L_1035:
        /*0018*/ 	.byte	0x03, 0x50
        /*001a*/ 	.short	0x0000


	//----- nvinfo : EIATTR_MAXREG_COUNT
	.align		4
        /*001c*/ 	.byte	0x03, 0x1b
        /*001e*/ 	.short	0x00a8


	//----- nvinfo : EIATTR_NUM_BARRIERS
	.align		4
        /*0020*/ 	.byte	0x02, 0x4c
        /*0022*/ 	.byte	0x10
	.zero		1


	//----- nvinfo : EIATTR_EXTERNS
	.align		4
        /*0024*/ 	.byte	0x04, 0x0f
        /*0026*/ 	.short	(.L_1037 - .L_1036)


	//   ....[0]....
	.align		4
.L_1036:
        /*0028*/ 	.word	index@(__assertfail)


	//----- nvinfo : EIATTR_ANNOTATIONS
	.align		4
.L_1037:
        /*002c*/ 	.byte	0x04, 0x55
        /*002e*/ 	.short	(.L_1039 - .L_1038)


	//   ....[0]....
.L_1038:
        /* <DEDUP_REMOVED lines=173> */


	//----- nvinfo : EIATTR_MERCURY_ISA_VERSION
	.align		4
.L_1039:
        /*0ae8*/ 	.byte	0x03, 0x5f
        /*0aea*/ 	.short	0x0101


	//----- nvinfo : EIATTR_UNUSED_LOAD_BYTE_OFFSET
	.align		4
        /*0aec*/ 	.byte	0x04, 0x44
        /*0aee*/ 	.short	(.L_1041 - .L_1040)


	//   ....[0]....
.L_1040:
        /*0af0*/ 	.word	0x00000b20
        /*0af4*/ 	.word	0x0000fff0


	//   ....[1]....
        /*0af8*/ 	.word	0x0002a490
        /*0afc*/ 	.word	0x0000fff0


	//----- nvinfo : EIATTR_INT_WARP_WIDE_INSTR_OFFSETS
	.align		4
.L_1041:
        /*0b00*/ 	.byte	0x04, 0x31
        /*0b02*/ 	.short	(.L_1043 - .L_1042)


	//   ....[0]....
.L_1042:
        /*0b04*/ 	.word	0x00000190


	//   ....[1]....
        /*0b08*/ 	.word	0x000001d0


	//   ....[2]....
        /*0b0c*/ 	.word	0x00000240


	//   ....[3]....
        /*0b10*/ 	.word	0x0002fbb0


	//   ....[4]....
        /*0b14*/ 	.word	0x0002fc20


	//   ....[5]....
        /*0b18*/ 	.word	0x00032aa0


	//   ....[6]....
        /*0b1c*/ 	.word	0x00032b10


	//----- nvinfo : EIATTR_COOP_GROUP_MASK_REGIDS
	.align		4
.L_1043:
        /*0b20*/ 	.byte	0x04, 0x29
        /*0b22*/ 	.short	(.L_1045 - .L_1044)


	//   ....[0]....
.L_1044:
        /*0b24*/ 	.word	0xffffffff


	//   ....[1]....
        /*0b28*/ 	.word	0xffffffff


	//   ....[2]....
        /*0b2c*/ 	.word	0xffffffff


	//   ....[3]....
        /*0b30*/ 	.word	0xffffffff


	//   ....[4]....
        /*0b34*/ 	.word	0xffffffff


	//   ....[5]....
        /*0b38*/ 	.word	0xffffffff


	//   ....[6]....
        /*0b3c*/ 	.word	0xffffffff


	//   ....[7]....
        /*0b40*/ 	.word	0xffffffff


	//   ....[8]....
        /*0b44*/ 	.word	0xffffffff


	//   ....[9]....
        /*0b48*/ 	.word	0xffffffff


	//   ....[10]....
        /*0b4c*/ 	.word	0xffffffff


	//   ....[11]....
        /*0b50*/ 	.word	0xffffffff


	//   ....[12]....
        /*0b54*/ 	.word	0xffffffff


	//   ....[13]....
        /*0b58*/ 	.word	0xffffffff


	//   ....[14]....
        /*0b5c*/ 	.word	0xffffffff


	//   ....[15]....
        /*0b60*/ 	.word	0xffffffff


	//   ....[16]....
        /*0b64*/ 	.word	0xffffffff


	//   ....[17]....
        /*0b68*/ 	.word	0xffffffff


	//   ....[18]....
        /*0b6c*/ 	.word	0xffffffff


	//   ....[19]....
        /*0b70*/ 	.word	0xffffffff


	//   ....[20]....
        /*0b74*/ 	.word	0xffffffff


	//   ....[21]....
        /*0b78*/ 	.word	0xffffffff


	//   ....[22]....
        /*0b7c*/ 	.word	0xffffffff


	//   ....[23]....
        /*0b80*/ 	.word	0xffffffff


	//   ....[24]....
        /*0b84*/ 	.word	0xffffffff


	//   ....[25]....
        /*0b88*/ 	.word	0xffffffff


	//   ....[26]....
        /*0b8c*/ 	.word	0xffffffff


	//   ....[27]....
        /*0b90*/ 	.word	0xffffffff


	//   ....[28]....
        /*0b94*/ 	.word	0xffffffff


	//   ....[29]....
        /*0b98*/ 	.word	0xffffffff


	//   ....[30]....
        /*0b9c*/ 	.word	0xffffffff


	//   ....[31]....
        /*0ba0*/ 	.word	0xffffffff


	//   ....[32]....
        /*0ba4*/ 	.word	0xffffffff


	//   ....[33]....
        /*0ba8*/ 	.word	0xffffffff


	//   ....[34]....
        /*0bac*/ 	.word	0xffffffff


	//   ....[35]....
        /*0bb0*/ 	.word	0xffffffff


	//   ....[36]....
        /*0bb4*/ 	.word	0xffffffff


	//   ....[37]....
        /*0bb8*/ 	.word	0xffffffff


	//   ....[38]....
        /*0bbc*/ 	.word	0xffffffff


	//   ....[39]....
        /*0bc0*/ 	.word	0xffffffff


	//   ....[40]....
        /*0bc4*/ 	.word	0xffffffff


	//   ....[41]....
        /*0bc8*/ 	.word	0xffffffff


	//   ....[42]....
        /*0bcc*/ 	.word	0xffffffff


	//   ....[43]....
        /*0bd0*/ 	.word	0xffffffff


	//   ....[44]....
        /*0bd4*/ 	.word	0xffffffff


	//   ....[45]....
        /*0bd8*/ 	.word	0xffffffff


	//   ....[46]....
        /*0bdc*/ 	.word	0xffffffff


	//   ....[47]....
        /*0be0*/ 	.word	0xffffffff


	//   ....[48]....
        /*0be4*/ 	.word	0xffffffff


	//   ....[49]....
        /*0be8*/ 	.word	0xffffffff


	//   ....[50]....
        /*0bec*/ 	.word	0xffffffff


	//   ....[51]....
        /*0bf0*/ 	.word	0xffffffff


	//   ....[52]....
        /*0bf4*/ 	.word	0xffffffff


	//   ....[53]....
        /*0bf8*/ 	.word	0xffffffff


	//   ....[54]....
        /*0bfc*/ 	.word	0xffffffff


	//   ....[55]....
        /*0c00*/ 	.word	0xffffffff


	//   ....[56]....
        /*0c04*/ 	.word	0xffffffff


	//   ....[57]....
        /*0c08*/ 	.word	0xffffffff


	//   ....[58]....
        /*0c0c*/ 	.word	0xffffffff


	//   ....[59]....
        /*0c10*/ 	.word	0xffffffff


	//   ....[60]....
        /*0c14*/ 	.word	0xffffffff


	//   ....[61]....
        /*0c18*/ 	.word	0xffffffff


	//   ....[62]....
        /*0c1c*/ 	.word	0xffffffff


	//   ....[63]....
        /*0c20*/ 	.word	0xffffffff


	//   ....[64]....
        /*0c24*/ 	.word	0xffffffff


	//   ....[65]....
        /*0c28*/ 	.word	0xffffffff


	//   ....[66]....
        /*0c2c*/ 	.word	0xffffffff


	//   ....[67]....
        /*0c30*/ 	.word	0xffffffff


	//   ....[68]....
        /*0c34*/ 	.word	0xffffffff


	//   ....[69]....
        /*0c38*/ 	.word	0xffffffff


	//   ....[70]....
        /*0c3c*/ 	.word	0xffffffff


	//   ....[71]....
        /*0c40*/ 	.word	0xffffffff


	//   ....[72]....
        /*0c44*/ 	.word	0xffffffff


	//   ....[73]....
        /*0c48*/ 	.word	0xffffffff


	//   ....[74]....
        /*0c4c*/ 	.word	0xffffffff


	//   ....[75]....
        /*0c50*/ 	.word	0xffffffff


	//   ....[76]....
        /*0c54*/ 	.word	0xffffffff


	//   ....[77]....
        /*0c58*/ 	.word	0xffffffff


	//   ....[78]....
        /*0c5c*/ 	.word	0xffffffff


	//   ....[79]....
        /*0c60*/ 	.word	0xffffffff


	//   ....[80]....
        /*0c64*/ 	.word	0xffffffff


	//   ....[81]....
        /*0c68*/ 	.word	0xffffffff


	//   ....[82]....
        /*0c6c*/ 	.word	0xffffffff


	//   ....[83]....
        /*0c70*/ 	.word	0xffffffff


	//   ....[84]....
        /*0c74*/ 	.word	0xffffffff


	//   ....[85]....
        /*0c78*/ 	.word	0xffffffff


	//   ....[86]....
        /*0c7c*/ 	.word	0xffffffff


	//   ....[87]....
        /*0c80*/ 	.word	0xffffffff


	//   ....[88]....
        /*0c84*/ 	.word	0xffffffff


	//   ....[89]....
        /*0c88*/ 	.word	0xffffffff


	//   ....[90]....
        /*0c8c*/ 	.word	0xffffffff


	//   ....[91]....
        /*0c90*/ 	.word	0xffffffff


	//   ....[92]....
        /*0c94*/ 	.word	0xffffffff


	//   ....[93]....
        /*0c98*/ 	.word	0xffffffff


	//   ....[94]....
        /*0c9c*/ 	.word	0xffffffff


	//   ....[95]....
        /*0ca0*/ 	.word	0xffffffff


	//   ....[96]....
        /*0ca4*/ 	.word	0xffffffff


	//   ....[97]....
        /*0ca8*/ 	.word	0xffffffff


	//   ....[98]....
        /*0cac*/ 	.word	0xffffffff


	//   ....[99]....
        /*0cb0*/ 	.word	0xffffffff


	//   ....[100]....
        /*0cb4*/ 	.word	0xffffffff


	//   ....[101]....
        /*0cb8*/ 	.word	0xffffffff


	//   ....[102]....
        /*0cbc*/ 	.word	0xffffffff


	//   ....[103]....
        /*0cc0*/ 	.word	0xffffffff


	//   ....[104]....
        /*0cc4*/ 	.word	0xffffffff


	//   ....[105]....
        /*0cc8*/ 	.word	0xffffffff


	//   ....[106]....
        /*0ccc*/ 	.word	0xffffffff


	//   ....[107]....
        /*0cd0*/ 	.word	0xffffffff


	//   ....[108]....
        /*0cd4*/ 	.word	0xffffffff


	//   ....[109]....
        /*0cd8*/ 	.word	0xffffffff


	//   ....[110]....
        /*0cdc*/ 	.word	0xffffffff


	//   ....[111]....
        /*0ce0*/ 	.word	0xffffffff


	//   ....[112]....
        /*0ce4*/ 	.word	0xffffffff


	//   ....[113]....
        /*0ce8*/ 	.word	0xffffffff


	//   ....[114]....
        /*0cec*/ 	.word	0xffffffff


	//   ....[115]....
        /*0cf0*/ 	.word	0xffffffff


	//   ....[116]....
        /*0cf4*/ 	.word	0xffffffff


	//   ....[117]....
        /*0cf8*/ 	.word	0xffffffff


	//   ....[118]....
        /*0cfc*/ 	.word	0xffffffff


	//   ....[119]....
        /*0d00*/ 	.word	0xffffffff


	//   ....[120]....
        /*0d04*/ 	.word	0xffffffff


	//   ....[121]....
        /*0d08*/ 	.word	0xffffffff


	//   ....[122]....
        /*0d0c*/ 	.word	0xffffffff


	//   ....[123]....
        /*0d10*/ 	.word	0xffffffff


	//   ....[124]....
        /*0d14*/ 	.word	0xffffffff


	//   ....[125]....
        /*0d18*/ 	.word	0xffffffff


	//   ....[126]....
        /*0d1c*/ 	.word	0xffffffff


	//   ....[127]....
        /*0d20*/ 	.word	0xffffffff


	//   ....[128]....
        /*0d24*/ 	.word	0xffffffff


	//   ....[129]....
        /*0d28*/ 	.word	0xffffffff


	//   ....[130]....
        /*0d2c*/ 	.word	0xffffffff


	//   ....[131]....
        /*0d30*/ 	.word	0xffffffff


	//   ....[132]....
        /*0d34*/ 	.word	0xffffffff


	//   ....[133]....
        /*0d38*/ 	.word	0xffffffff


	//   ....[134]....
        /*0d3c*/ 	.word	0xffffffff


	//   ....[135]....
        /*0d40*/ 	.word	0xffffffff


	//   ....[136]....
        /*0d44*/ 	.word	0xffffffff


	//   ....[137]....
        /*0d48*/ 	.word	0xffffffff


	//   ....[138]....
        /*0d4c*/ 	.word	0xffffffff


	//   ....[139]....
        /*0d50*/ 	.word	0xffffffff


	//   ....[140]....
        /*0d54*/ 	.word	0xffffffff


	//   ....[141]....
        /*0d58*/ 	.word	0xffffffff


	//   ....[142]....
        /*0d5c*/ 	.word	0xffffffff


	//   ....[143]....
        /*0d60*/ 	.word	0xffffffff


	//   ....[144]....
        /*0d64*/ 	.word	0xffffffff


	//   ....[145]....
        /*0d68*/ 	.word	0xffffffff


	//   ....[146]....
        /*0d6c*/ 	.word	0xffffffff


	//   ....[147]....
        /*0d70*/ 	.word	0xffffffff


	//   ....[148]....
        /*0d74*/ 	.word	0xffffffff


	//   ....[149]....
        /*0d78*/ 	.word	0xffffffff


	//   ....[150]....
        /*0d7c*/ 	.word	0xffffffff


	//   ....[151]....
        /*0d80*/ 	.word	0xffffffff


	//   ....[152]....
        /*0d84*/ 	.word	0xffffffff


	//   ....[153]....
        /*0d88*/ 	.word	0xffffffff


	//   ....[154]....
        /*0d8c*/ 	.word	0x0500000f


	//   ....[155]....
        /*0d90*/ 	.word	0x0500000f


	//   ....[156]....
        /*0d94*/ 	.word	0x0500000f


	//   ....[157]....
        /*0d98*/ 	.word	0x0500000f


	//   ....[158]....
        /*0d9c*/ 	.word	0x0500000f


	//   ....[159]....
        /*0da0*/ 	.word	0x0500000f


	//   ....[160]....
        /*0da4*/ 	.word	0x0500000f


	//   ....[161]....
        /*0da8*/ 	.word	0x0500000f


	//   ....[162]....
        /*0dac*/ 	.word	0x0500000f


	//   ....[163]....
        /*0db0*/ 	.word	0x0500000f


	//   ....[164]....
        /*0db4*/ 	.word	0x0500000f


	//   ....[165]....
        /*0db8*/ 	.word	0x0500000f


	//   ....[166]....
        /*0dbc*/ 	.word	0x0500000f


	//   ....[167]....
        /*0dc0*/ 	.word	0x0500000f


	//   ....[168]....
        /*0dc4*/ 	.word	0x0500000f


	//   ....[169]....
        /*0dc8*/ 	.word	0x0500000f


	//   ....[170]....
        /*0dcc*/ 	.word	0x0500000f


	//   ....[171]....
        /*0dd0*/ 	.word	0x0500000f


	//   ....[172]....
        /*0dd4*/ 	.word	0x0500000f


	//   ....[173]....
        /*0dd8*/ 	.word	0x0500000f


	//   ....[174]....
        /*0ddc*/ 	.word	0x0500000f


	//   ....[175]....
        /*0de0*/ 	.word	0x0500000f


	//   ....[176]....
        /*0de4*/ 	.word	0x0500000f


	//   ....[177]....
        /*0de8*/ 	.word	0x0500000f


	//   ....[178]....
        /*0dec*/ 	.word	0x0500000f


	//   ....[179]....
        /*0df0*/ 	.word	0x0500000f


	//   ....[180]....
        /*0df4*/ 	.word	0x0500000f


	//   ....[181]....
        /*0df8*/ 	.word	0x0500000f


	//   ....[182]....
        /*0dfc*/ 	.word	0x0500000f


	//   ....[183]....
        /*0e00*/ 	.word	0x0500000f


	//   ....[184]....
        /*0e04*/ 	.word	0x0500000f


	//   ....[185]....
        /*0e08*/ 	.word	0x0500000f


	//   ....[186]....
        /*0e0c*/ 	.word	0x0500000f


	//   ....[187]....
        /*0e10*/ 	.word	0x0500000f


	//   ....[188]....
        /*0e14*/ 	.word	0x0500000f


	//   ....[189]....
        /*0e18*/ 	.word	0x0500000f


	//   ....[190]....
        /*0e1c*/ 	.word	0x0500000f


	//   ....[191]....
        /*0e20*/ 	.word	0x0500000f


	//   ....[192]....
        /*0e24*/ 	.word	0x0500000f


	//   ....[193]....
        /*0e28*/ 	.word	0x0500000f


	//   ....[194]....
        /*0e2c*/ 	.word	0x0500000f


	//   ....[195]....
        /*0e30*/ 	.word	0x0500000f


	//   ....[196]....
        /*0e34*/ 	.word	0x0500000f


	//   ....[197]....
        /*0e38*/ 	.word	0x0500000f


	//   ....[198]....
        /*0e3c*/ 	.word	0x0500000f


	//   ....[199]....
        /*0e40*/ 	.word	0x0500000f


	//   ....[200]....
        /*0e44*/ 	.word	0x0500000f


	//   ....[201]....
        /*0e48*/ 	.word	0x0500000f


	//   ....[202]....
        /*0e4c*/ 	.word	0x0500000f


	//   ....[203]....
        /*0e50*/ 	.word	0x0500000f


	//   ....[204]....
        /*0e54*/ 	.word	0x0500000f


	//   ....[205]....
        /*0e58*/ 	.word	0x0500000f


	//   ....[206]....
        /*0e5c*/ 	.word	0x0500000f


	//   ....[207]....
        /*0e60*/ 	.word	0x0500000f


	//   ....[208]....
        /*0e64*/ 	.word	0x0500000f


	//   ....[209]....
        /*0e68*/ 	.word	0x0500000f


	//   ....[210]....
        /*0e6c*/ 	.word	0x0500000f


	//   ....[211]....
        /*0e70*/ 	.word	0x0500000f


	//   ....[212]....
        /*0e74*/ 	.word	0x0500000f


	//   ....[213]....
        /*0e78*/ 	.word	0x0500000f


	//   ....[214]....
        /*0e7c*/ 	.word	0x0500000f


	//   ....[215]....
        /*0e80*/ 	.word	0x0500000f


	//   ....[216]....
        /*0e84*/ 	.word	0x0500000f


	//   ....[217]....
        /*0e88*/ 	.word	0x0500000f


	//   ....[218]....
        /*0e8c*/ 	.word	0x0500000f


	//   ....[219]....
        /*0e90*/ 	.word	0x0500000f


	//   ....[220]....
        /*0e94*/ 	.word	0x0500000f


	//   ....[221]....
        /*0e98*/ 	.word	0x0500000f


	//   ....[222]....
        /*0e9c*/ 	.word	0x0500000f


	//   ....[223]....
        /*0ea0*/ 	.word	0x0500000f


	//   ....[224]....
        /*0ea4*/ 	.word	0x0500000f


	//   ....[225]....
        /*0ea8*/ 	.word	0x0500000f


	//   ....[226]....
        /*0eac*/ 	.word	0x0500000f


	//   ....[227]....
        /*0eb0*/ 	.word	0x0500000f


	//   ....[228]....
        /*0eb4*/ 	.word	0x0500000f


	//   ....[229]....
        /*0eb8*/ 	.word	0x0500000f


	//   ....[230]....
        /*0ebc*/ 	.word	0x0500000f


	//   ....[231]....
        /*0ec0*/ 	.word	0x0500000f


	//   ....[232]....
        /*0ec4*/ 	.word	0x0500000f


	//   ....[233]....
        /*0ec8*/ 	.word	0x0500000f


	//   ....[234]....
        /*0ecc*/ 	.word	0x0500000f


	//   ....[235]....
        /*0ed0*/ 	.word	0x0500000f


	//   ....[236]....
        /*0ed4*/ 	.word	0x0500000f


	//   ....[237]....
        /*0ed8*/ 	.word	0x0500000f


	//   ....[238]....
        /*0edc*/ 	.word	0x0500000f


	//   ....[239]....
        /*0ee0*/ 	.word	0x0500000f


	//   ....[240]....
        /*0ee4*/ 	.word	0x0500000f


	//   ....[241]....
        /*0ee8*/ 	.word	0x0500000f


	//   ....[242]....
        /*0eec*/ 	.word	0x0500000f


	//   ....[243]....
        /*0ef0*/ 	.word	0x0500000f


	//   ....[244]....
        /*0ef4*/ 	.word	0x0500000f


	//   ....[245]....
        /*0ef8*/ 	.word	0x0500000f


	//   ....[246]....
        /*0efc*/ 	.word	0x0500000f


	//----- nvinfo : EIATTR_COOP_GROUP_INSTR_OFFSETS
	.align		4
.L_1045:
        /*0f00*/ 	.byte	0x04, 0x28
        /*0f02*/ 	.short	(.L_1047 - .L_1046)


	//   ....[0]....
.L_1046:
        /*0f04*/ 	.word	0x00000070


	//   ....[1]....
        /*0f08*/ 	.word	0x000001a0


	//   ....[2]....
        /*0f0c*/ 	.word	0x000001f0


	//   ....[3]....
        /*0f10*/ 	.word	0x00000420


	//   ....[4]....
        /*0f14*/ 	.word	0x00000580


	//   ....[5]....
        /*0f18*/ 	.word	0x000006a0


	//   ....[6]....
        /*0f1c*/ 	.word	0x00000800


	//   ....[7]....
        /*0f20*/ 	.word	0x0000d750


	//   ....[8]....
        /*0f24*/ 	.word	0x0000dee0


	//   ....[9]....
        /*0f28*/ 	.word	0x0000def0


	//   ....[10]....
        /*0f2c*/ 	.word	0x0000df00


	//   ....[11]....
        /*0f30*/ 	.word	0x0000df10


	//   ....[12]....
        /*0f34*/ 	.word	0x0000e130


	//   ....[13]....
        /*0f38*/ 	.word	0x0000e140


	//   ....[14]....
        /*0f3c*/ 	.word	0x0000e150


	//   ....[15]....
        /*0f40*/ 	.word	0x0000e160


	//   ....[16]....
        /*0f44*/ 	.word	0x000105f0


	//   ....[17]....
        /*0f48*/ 	.word	0x00010600


	//   ....[18]....
        /*0f4c*/ 	.word	0x00010610


	//   ....[19]....
        /*0f50*/ 	.word	0x00010620


	//   ....[20]....
        /*0f54*/ 	.word	0x00010720


	//   ....[21]....
        /*0f58*/ 	.word	0x00010740


	//   ....[22]....
        /*0f5c*/ 	.word	0x00010750


	//   ....[23]....
        /*0f60*/ 	.word	0x00010760


	//   ....[24]....
        /*0f64*/ 	.word	0x00013ce0


	//   ....[25]....
        /*0f68*/ 	.word	0x00013fa0


	//   ....[26]....
        /*0f6c*/ 	.word	0x00016190


	//   ....[27]....
        /*0f70*/ 	.word	0x00016260


	//   ....[28]....
        /*0f74*/ 	.word	0x00016c80


	//   ....[29]....
        /*0f78*/ 	.word	0x00016ce0


	//   ....[30]....
        /*0f7c*/ 	.word	0x00019f20


	//   ....[31]....
        /*0f80*/ 	.word	0x0001a1d0


	//   ....[32]....
        /*0f84*/ 	.word	0x0001c740


	//   ....[33]....
        /*0f88*/ 	.word	0x0001c7f0


	//   ....[34]....
        /*0f8c*/ 	.word	0x0001cdc0


	//   ....[35]....
        /*0f90*/ 	.word	0x0001cde0


	//   ....[36]....
        /*0f94*/ 	.word	0x00020d70


	//   ....[37]....
        /*0f98*/ 	.word	0x00020e60


	//   ....[38]....
        /*0f9c*/ 	.word	0x00020e80


	//   ....[39]....
        /*0fa0*/ 	.word	0x00020ef0


	//   ....[40]....
        /*0fa4*/ 	.word	0x00024a50


	//   ....[41]....
        /*0fa8*/ 	.word	0x00024cb0


	//   ....[42]....
        /*0fac*/ 	.word	0x00027250


	//   ....[43]....
        /*0fb0*/ 	.word	0x000272f0


	//   ....[44]....
        /*0fb4*/ 	.word	0x000278a0


	//   ....[45]....
        /*0fb8*/ 	.word	0x000278d0


	//   ....[46]....
        /*0fbc*/ 	.word	0x00029bb0


	//   ....[47]....
        /*0fc0*/ 	.word	0x00029c10


	//   ....[48]....
        /*0fc4*/ 	.word	0x00029c30


	//   ....[49]....
        /*0fc8*/ 	.word	0x00029c50


	//   ....[50]....
        /*0fcc*/ 	.word	0x0002ab90


	//   ....[51]....
        /*0fd0*/ 	.word	0x0002abc0


	//   ....[52]....
        /*0fd4*/ 	.word	0x0002abf0


	//   ....[53]....
        /*0fd8*/ 	.word	0x0002ac30


	//   ....[54]....
        /*0fdc*/ 	.word	0x0002ac60


	//   ....[55]....
        /*0fe0*/ 	.word	0x0002ac90


	//   ....[56]....
        /*0fe4*/ 	.word	0x0002acc0


	//   ....[57]....
        /*0fe8*/ 	.word	0x0002acf0


	//   ....[58]....
        /*0fec*/ 	.word	0x0002ad20


	//   ....[59]....
        /*0ff0*/ 	.word	0x0002ad50


	//   ....[60]....
        /*0ff4*/ 	.word	0x0002ad80


	//   ....[61]....
        /*0ff8*/ 	.word	0x0002adb0


	//   ....[62]....
        /*0ffc*/ 	.word	0x0002ade0


	//   ....[63]....
        /*1000*/ 	.word	0x0002ae10


	//   ....[64]....
        /*1004*/ 	.word	0x0002ae40


	//   ....[65]....
        /*1008*/ 	.word	0x0002ae70


	//   ....[66]....
        /*100c*/ 	.word	0x0002aea0


	//   ....[67]....
        /*1010*/ 	.word	0x0002aed0


	//   ....[68]....
        /*1014*/ 	.word	0x0002af00


	//   ....[69]....
        /*1018*/ 	.word	0x0002af30


	//   ....[70]....
        /*101c*/ 	.word	0x0002af60


	//   ....[71]....
        /*1020*/ 	.word	0x0002af90


	//   ....[72]....
        /*1024*/ 	.word	0x0002afc0


	//   ....[73]....
        /*1028*/ 	.word	0x0002afd0


	//   ....[74]....
        /*102c*/ 	.word	0x0002afe0


	//   ....[75]....
        /*1030*/ 	.word	0x0002aff0


	//   ....[76]....
        /*1034*/ 	.word	0x0002b000


	//   ....[77]....
        /*1038*/ 	.word	0x0002b010


	//   ....[78]....
        /*103c*/ 	.word	0x0002b020


	//   ....[79]....
        /*1040*/ 	.word	0x0002b030


	//   ....[80]....
        /*1044*/ 	.word	0x0002b060


	//   ....[81]....
        /*1048*/ 	.word	0x0002b090


	//   ....[82]....
        /*104c*/ 	.word	0x0002b790


	//   ....[83]....
        /*1050*/ 	.word	0x0002b7c0


	//   ....[84]....
        /*1054*/ 	.word	0x0002b800


	//   ....[85]....
        /*1058*/ 	.word	0x0002b840


	//   ....[86]....
        /*105c*/ 	.word	0x0002be50


	//   ....[87]....
        /*1060*/ 	.word	0x0002be60


	//   ....[88]....
        /*1064*/ 	.word	0x0002bf30


	//   ....[89]....
        /*1068*/ 	.word	0x0002bf50


	//   ....[90]....
        /*106c*/ 	.word	0x0002c020


	//   ....[91]....
        /*1070*/ 	.word	0x0002c040


	//   ....[92]....
        /*1074*/ 	.word	0x0002c120


	//   ....[93]....
        /*1078*/ 	.word	0x0002c140


	//   ....[94]....
        /*107c*/ 	.word	0x0002c970


	//   ....[95]....
        /*1080*/ 	.word	0x0002c980


	//   ....[96]....
        /*1084*/ 	.word	0x0002cab0


	//   ....[97]....
        /*1088*/ 	.word	0x0002cac0


	//   ....[98]....
        /*108c*/ 	.word	0x0002cbe0


	//   ....[99]....
        /*1090*/ 	.word	0x0002cbf0


	//   ....[100]....
        /*1094*/ 	.word	0x0002cd10


	//   ....[101]....
        /*1098*/ 	.word	0x0002cd20


	//   ....[102]....
        /*109c*/ 	.word	0x0002ceb0


	//   ....[103]....
        /*10a0*/ 	.word	0x0002d0a0


	//   ....[104]....
        /*10a4*/ 	.word	0x0002d0d0


	//   ....[105]....
        /*10a8*/ 	.word	0x0002d100


	//   ....[106]....
        /*10ac*/ 	.word	0x0002d130


	//   ....[107]....
        /*10b0*/ 	.word	0x0002d160


	//   ....[108]....
        /*10b4*/ 	.word	0x0002d190


	//   ....[109]....
        /*10b8*/ 	.word	0x0002d310


	//   ....[110]....
        /*10bc*/ 	.word	0x0002d340


	//   ....[111]....
        /*10c0*/ 	.word	0x0002d370


	//   ....[112]....
        /*10c4*/ 	.word	0x0002d3a0


	//   ....[113]....
        /*10c8*/ 	.word	0x0002d3d0


	//   ....[114]....
        /*10cc*/ 	.word	0x0002d400


	//   ....[115]....
        /*10d0*/ 	.word	0x0002d4b0


	//   ....[116]....
        /*10d4*/ 	.word	0x0002d510


	//   ....[117]....
        /*10d8*/ 	.word	0x0002d5a0


	//   ....[118]....
        /*10dc*/ 	.word	0x0002e970


	//   ....[119]....
        /*10e0*/ 	.word	0x00030380


	//   ....[120]....
        /*10e4*/ 	.word	0x00030ff0


	//   ....[121]....
        /*10e8*/ 	.word	0x00031010


	//   ....[122]....
        /*10ec*/ 	.word	0x000310c0


	//   ....[123]....
        /*10f0*/ 	.word	0x000310d0


	//   ....[124]....
        /*10f4*/ 	.word	0x00031150


	//   ....[125]....
        /*10f8*/ 	.word	0x00031160


	//   ....[126]....
        /*10fc*/ 	.word	0x000311e0


	//   ....[127]....
        /*1100*/ 	.word	0x000311f0


	//   ....[128]....
        /*1104*/ 	.word	0x00031270


	//   ....[129]....
        /*1108*/ 	.word	0x00031280


	//   ....[130]....
        /*110c*/ 	.word	0x00031300


	//   ....[131]....
        /*1110*/ 	.word	0x00031310


	//   ....[132]....
        /*1114*/ 	.word	0x00031390


	//   ....[133]....
        /*1118*/ 	.word	0x000313a0


	//   ....[134]....
        /*111c*/ 	.word	0x000313f0


	//   ....[135]....
        /*1120*/ 	.word	0x00031410


	//   ....[136]....
        /*1124*/ 	.word	0x00033900


	//   ....[137]....
        /*1128*/ 	.word	0x00033930


	//   ....[138]....
        /*112c*/ 	.word	0x00033970


	//   ....[139]....
        /*1130*/ 	.word	0x000339a0


	//   ....[140]....
        /*1134*/ 	.word	0x000339d0


	//   ....[141]....
        /*1138*/ 	.word	0x00033a00


	//   ....[142]....
        /*113c*/ 	.word	0x00033a30


	//   ....[143]....
        /*1140*/ 	.word	0x00033a60


	//   ....[144]....
        /*1144*/ 	.word	0x00033c00


	//   ....[145]....
        /*1148*/ 	.word	0x00033c30


	//   ....[146]....
        /*114c*/ 	.word	0x00033c60


	//   ....[147]....
        /*1150*/ 	.word	0x00033c90


	//   ....[148]....
        /*1154*/ 	.word	0x00033cc0


	//   ....[149]....
        /*1158*/ 	.word	0x00033cf0


	//   ....[150]....
        /*115c*/ 	.word	0x00033dc0


	//   ....[151]....
        /*1160*/ 	.word	0x00033de0


	//   ....[152]....
        /*1164*/ 	.word	0x00033e50


	//   ....[153]....
        /*1168*/ 	.word	0x00034540


	//   ....[154]....
        /*116c*/ 	.word	0x00034a00


	//   ....[155]....
        /*1170*/ 	.word	0x00034ab0


	//   ....[156]....
        /*1174*/ 	.word	0x00034b40


	//   ....[157]....
        /*1178*/ 	.word	0x00034b90


	//   ....[158]....
        /*117c*/ 	.word	0x00034be0


	//   ....[159]....
        /*1180*/ 	.word	0x00034c70


	//   ....[160]....
        /*1184*/ 	.word	0x00034d00


	//   ....[161]....
        /*1188*/ 	.word	0x00034d50


	//   ....[162]....
        /*118c*/ 	.word	0x00034da0


	//   ....[163]....
        /*1190*/ 	.word	0x00034e90


	//   ....[164]....
        /*1194*/ 	.word	0x00034f40


	//   ....[165]....
        /*1198*/ 	.word	0x00034f90


	//   ....[166]....
        /*119c*/ 	.word	0x00034fe0


	//   ....[167]....
        /*11a0*/ 	.word	0x00035130


	//   ....[168]....
        /*11a4*/ 	.word	0x00035180


	//   ....[169]....
        /*11a8*/ 	.word	0x000351d0


	//   ....[170]....
        /*11ac*/ 	.word	0x00035220


	//   ....[171]....
        /*11b0*/ 	.word	0x00035630


	//   ....[172]....
        /*11b4*/ 	.word	0x00035760


	//   ....[173]....
        /*11b8*/ 	.word	0x00035890


	//   ....[174]....
        /*11bc*/ 	.word	0x00035910


	//   ....[175]....
        /*11c0*/ 	.word	0x00035970


	//   ....[176]....
        /*11c4*/ 	.word	0x000359f0


	//   ....[177]....
        /*11c8*/ 	.word	0x00035a50


	//   ....[178]....
        /*11cc*/ 	.word	0x00035ad0


	//   ....[179]....
        /*11d0*/ 	.word	0x00035b30


	//   ....[180]....
        /*11d4*/ 	.word	0x00035bb0


	//   ....[181]....
        /*11d8*/ 	.word	0x00035c10


	//   ....[182]....
        /*11dc*/ 	.word	0x00035c90


	//   ....[183]....
        /*11e0*/ 	.word	0x00035cf0


	//   ....[184]....
        /*11e4*/ 	.word	0x00035d70


	//   ....[185]....
        /*11e8*/ 	.word	0x00035dd0


	//   ....[186]....
        /*11ec*/ 	.word	0x00035e30


	//   ....[187]....
        /*11f0*/ 	.word	0x00035e90


	//   ....[188]....
        /*11f4*/ 	.word	0x00035f10


	//   ....[189]....
        /*11f8*/ 	.word	0x00035f70


	//   ....[190]....
        /*11fc*/ 	.word	0x00035ff0


	//   ....[191]....
        /*1200*/ 	.word	0x00036050


	//   ....[192]....
        /*1204*/ 	.word	0x000360c0


	//   ....[193]....
        /*1208*/ 	.word	0x00036120


	//   ....[194]....
        /*120c*/ 	.word	0x000361a0


	//   ....[195]....
        /*1210*/ 	.word	0x00036200


	//   ....[196]....
        /*1214*/ 	.word	0x00036280


	//   ....[197]....
        /*1218*/ 	.word	0x000362e0


	//   ....[198]....
        /*121c*/ 	.word	0x00036360


	//   ....[199]....
        /*1220*/ 	.word	0x000363c0


	//   ....[200]....
        /*1224*/ 	.word	0x00036430


	//   ....[201]....
        /*1228*/ 	.word	0x00036490


	//   ....[202]....
        /*122c*/ 	.word	0x00036500


	//   ....[203]....
        /*1230*/ 	.word	0x000365f0


	//   ....[204]....
        /*1234*/ 	.word	0x00036640


	//   ....[205]....
        /*1238*/ 	.word	0x000366d0


	//   ....[206]....
        /*123c*/ 	.word	0x00036760


	//   ....[207]....
        /*1240*/ 	.word	0x000367f0


	//   ....[208]....
        /*1244*/ 	.word	0x00036880


	//   ....[209]....
        /*1248*/ 	.word	0x00036910


	//   ....[210]....
        /*124c*/ 	.word	0x000369a0


	//   ....[211]....
        /*1250*/ 	.word	0x00036a60


	//   ....[212]....
        /*1254*/ 	.word	0x00036d50


	//   ....[213]....
        /*1258*/ 	.word	0x00036f60


	//   ....[214]....
        /*125c*/ 	.word	0x00036fb0


	//   ....[215]....
        /*1260*/ 	.word	0x000370c0


	//   ....[216]....
        /*1264*/ 	.word	0x00037110


	//   ....[217]....
        /*1268*/ 	.word	0x00037220


	//   ....[218]....
        /*126c*/ 	.word	0x00037270


	//   ....[219]....
        /*1270*/ 	.word	0x00037380


	//   ....[220]....
        /*1274*/ 	.word	0x000373d0


	//   ....[221]....
        /*1278*/ 	.word	0x000374e0


	//   ....[222]....
        /*127c*/ 	.word	0x00037530


	//   ....[223]....
        /*1280*/ 	.word	0x00037640


	//   ....[224]....
        /*1284*/ 	.word	0x00037690


	//   ....[225]....
        /*1288*/ 	.word	0x00037780


	//   ....[226]....
        /*128c*/ 	.word	0x000377f0


	//   ....[227]....
        /*1290*/ 	.word	0x000378e0


	//   ....[228]....
        /*1294*/ 	.word	0x00037930


	//   ....[229]....
        /*1298*/ 	.word	0x00037c10


	//   ....[230]....
        /*129c*/ 	.word	0x00037cb0


	//   ....[231]....
        /*12a0*/ 	.word	0x00037de0


	//   ....[232]....
        /*12a4*/ 	.word	0x00037e60


	//   ....[233]....
        /*12a8*/ 	.word	0x00037ee0


	//   ....[234]....
        /*12ac*/ 	.word	0x00037f60


	//   ....[235]....
        /*12b0*/ 	.word	0x00037fe0


	//   ....[236]....
        /*12b4*/ 	.word	0x00038070


	//   ....[237]....
        /*12b8*/ 	.word	0x00038110


	//   ....[238]....
        /*12bc*/ 	.word	0x000381c0


	//   ....[239]....
        /*12c0*/ 	.word	0x00038240


	//   ....[240]....
        /*12c4*/ 	.word	0x000382c0


	//   ....[241]....
        /*12c8*/ 	.word	0x00038340


	//   ....[242]....
        /*12cc*/ 	.word	0x000383d0


	//   ....[243]....
        /*12d0*/ 	.word	0x00038450


	//   ....[244]....
        /*12d4*/ 	.word	0x000384f0


	//   ....[245]....
        /*12d8*/ 	.word	0x00038580


	//   ....[246]....
        /*12dc*/ 	.word	0x000386b0


	//----- nvinfo : EIATTR_REG_RECONFIG
	.align		4
.L_1047:
        /*12e0*/ 	.byte	0x01, 0x54
	.zero		2


	//----- nvinfo : EIATTR_SYSCALL_OFFSETS
	.align		4
        /*12e4*/ 	.byte	0x04, 0x46
        /*12e6*/ 	.short	(.L_1049 - .L_1048)


	//   ....[0]....
.L_1048:
        /*12e8*/ 	.word	0x00001d10


	//   ....[1]....
        /*12ec*/ 	.word	0x00001e60


	//   ....[2]....
        /*12f0*/ 	.word	0x0000d910


	//   ....[3]....
        /*12f4*/ 	.word	0x0000dc50


	//   ....[4]....
        /*12f8*/ 	.word	0x0002fdc0


	//   ....[5]....
        /*12fc*/ 	.word	0x0002ff60


	//   ....[6]....
        /*1300*/ 	.word	0x000300d0


	//   ....[7]....
        /*1304*/ 	.word	0x00030210


	//   ....[8]....
        /*1308*/ 	.word	0x00030bc0


	//----- nvinfo : EIATTR_MBARRIER_INSTR_OFFSETS
	.align		4
.L_1049:
        /*130c*/ 	.byte	0x04, 0x39
        /*130e*/ 	.short	(.L_1051 - .L_1050)


	//   ....[0]....
.L_1050:
        /*1310*/ 	.word	0x000002d0
        /*1314*/ 	.word	0x000000ff
        /*1318*/ 	.word	0x0002e800
        /*131c*/ 	.short	0x0100
        /*131e*/ 	.byte	0x08
	.zero		1


	//   ....[1]....
        /*1320*/ 	.word	0x000002e0
        /*1324*/ 	.word	0x000000ff
        /*1328*/ 	.word	0x0002e820
        /*132c*/ 	.short	0x0100
        /*132e*/ 	.byte	0x08
	.zero		1


	//   ....[2]....
        /*1330*/ 	.word	0x000003d0
        /*1334*/ 	.word	0x000000ff
        /*1338*/ 	.word	0x0002e830
        /*133c*/ 	.short	0x0100
        /*133e*/ 	.byte	0x08
	.zero		1


	//   ....[3]....
        /*1340*/ 	.word	0x000003e0
        /*1344*/ 	.word	0x000000ff
        /*1348*/ 	.word	0x0002e840
        /*134c*/ 	.short	0x0100
        /*134e*/ 	.byte	0x08
	.zero		1


	//   ....[4]....
        /*1350*/ 	.word	0x000003f0
        /*1354*/ 	.word	0x000000ff
        /*1358*/ 	.word	0x0002e838
        /*135c*/ 	.short	0x0100
        /*135e*/ 	.byte	0x08
	.zero		1


	//   ....[5]....
        /*1360*/ 	.word	0x00000400
        /*1364*/ 	.word	0x000000ff
        /*1368*/ 	.word	0x0002e848
        /*136c*/ 	.short	0x0100
        /*136e*/ 	.byte	0x08
	.zero		1


	//   ....[6]....
        /*1370*/ 	.word	0x00000530
        /*1374*/ 	.word	0x000000ff
        /*1378*/ 	.word	0x0002e850
        /*137c*/ 	.short	0x0100
        /*137e*/ 	.byte	0x08
	.zero		1


	//   ....[7]....
        /*1380*/ 	.word	0x00000540
        /*1384*/ 	.word	0x000000ff
        /*1388*/ 	.word	0x0002e860
        /*138c*/ 	.short	0x0100
        /*138e*/ 	.byte	0x08
	.zero		1


	//   ....[8]....
        /*1390*/ 	.word	0x00000550
        /*1394*/ 	.word	0x000000ff
        /*1398*/ 	.word	0x0002e858
        /*139c*/ 	.short	0x0100
        /*139e*/ 	.byte	0x08
	.zero		1


	//   ....[9]....
        /*13a0*/ 	.word	0x00000560
        /*13a4*/ 	.word	0x000000ff
        /*13a8*/ 	.word	0x0002e868
        /*13ac*/ 	.short	0x0100
        /*13ae*/ 	.byte	0x08
	.zero		1


	//   ....[10]....
        /*13b0*/ 	.word	0x00000650
        /*13b4*/ 	.word	0x000000ff
        /*13b8*/ 	.word	0x0002e870
        /*13bc*/ 	.short	0x0100
        /*13be*/ 	.byte	0x06
	.zero		1


	//   ....[11]....
        /*13c0*/ 	.word	0x00000660
        /*13c4*/ 	.word	0x000000ff
        /*13c8*/ 	.word	0x0002e880
        /*13cc*/ 	.short	0x0100
        /*13ce*/ 	.byte	0x06
	.zero		1


	//   ....[12]....
        /*13d0*/ 	.word	0x00000670
        /*13d4*/ 	.word	0x000000ff
        /*13d8*/ 	.word	0x0002e878
        /*13dc*/ 	.short	0x0100
        /*13de*/ 	.byte	0x06
	.zero		1


	//   ....[13]....
        /*13e0*/ 	.word	0x00000680
        /*13e4*/ 	.word	0x000000ff
        /*13e8*/ 	.word	0x0002e888
        /*13ec*/ 	.short	0x0100
        /*13ee*/ 	.byte	0x06
	.zero		1


	//   ....[14]....
        /*13f0*/ 	.word	0x000007b0
        /*13f4*/ 	.word	0x000000ff
        /*13f8*/ 	.word	0x0002e890
        /*13fc*/ 	.short	0x0100
        /*13fe*/ 	.byte	0x08
	.zero		1


	//   ....[15]....
        /*1400*/ 	.word	0x000007c0
        /*1404*/ 	.word	0x000000ff
        /*1408*/ 	.word	0x0002e8a0
        /*140c*/ 	.short	0x0100
        /*140e*/ 	.byte	0x08
	.zero		1


	//   ....[16]....
        /*1410*/ 	.word	0x000007d0
        /*1414*/ 	.word	0x000000ff
        /*1418*/ 	.word	0x0002e898
        /*141c*/ 	.short	0x0100
        /*141e*/ 	.byte	0x08
	.zero		1


	//   ....[17]....
        /*1420*/ 	.word	0x000007e0
        /*1424*/ 	.word	0x000000ff
        /*1428*/ 	.word	0x0002e8a8
        /*142c*/ 	.short	0x0100
        /*142e*/ 	.byte	0x08
	.zero		1


	//   ....[18]....
        /*1430*/ 	.word	0x00000910
        /*1434*/ 	.word	0x000000ff
        /*1438*/ 	.word	0x0002e8b0
        /*143c*/ 	.short	0x0100
        /*143e*/ 	.byte	0x08
	.zero		1


	//   ....[19]....
        /*1440*/ 	.word	0x00000920
        /*1444*/ 	.word	0x000000ff
        /*1448*/ 	.word	0x0002e8c0
        /*144c*/ 	.short	0x0100
        /*144e*/ 	.byte	0x08
	.zero		1


	//   ....[20]....
        /*1450*/ 	.word	0x00000930
        /*1454*/ 	.word	0x000000ff
        /*1458*/ 	.word	0x0002e8b8
        /*145c*/ 	.short	0x0100
        /*145e*/ 	.byte	0x08
	.zero		1


	//   ....[21]....
        /*1460*/ 	.word	0x00000940
        /*1464*/ 	.word	0x000000ff
        /*1468*/ 	.word	0x0002e8c8
        /*146c*/ 	.short	0x0100
        /*146e*/ 	.byte	0x08
	.zero		1


	//   ....[22]....
        /*1470*/ 	.word	0x00003460
        /*1474*/ 	.word	0x00000068
        /*1478*/ 	.word	0x0002e890
        /*147c*/ 	.short	0x010a
        /*147e*/ 	.byte	0x3f
	.zero		1


	//   ....[23]....
        /*1480*/ 	.word	0x00007950
        /*1484*/ 	.word	0x00000068
        /*1488*/ 	.word	0x0002e890
        /*148c*/ 	.short	0x010a
        /*148e*/ 	.byte	0x3f
	.zero		1


	//   ....[24]....
        /*1490*/ 	.word	0x0000bba0
        /*1494*/ 	.word	0x00000068
        /*1498*/ 	.word	0x0002e890
        /*149c*/ 	.short	0x010a
        /*149e*/ 	.byte	0x3f
	.zero		1


	//   ....[25]....
        /*14a0*/ 	.word	0x0000c320
        /*14a4*/ 	.word	0x0000002c
        /*14a8*/ 	.word	0x00000000
        /*14ac*/ 	.short	0x0101
        /*14ae*/ 	.byte	0x3f
	.zero		1


	//   ....[26]....
        /*14b0*/ 	.word	0x0000c360
        /*14b4*/ 	.word	0x00000068
        /*14b8*/ 	.word	0x0002e8b0
        /*14bc*/ 	.short	0x010a
        /*14be*/ 	.byte	0x3f
	.zero		1


	//   ....[27]....
        /*14c0*/ 	.word	0x0000cc40
        /*14c4*/ 	.word	0x00000068
        /*14c8*/ 	.word	0x00000000
        /*14cc*/ 	.short	0x0101
        /*14ce*/ 	.byte	0x3f
	.zero		1


	//   ....[28]....
        /*14d0*/ 	.word	0x0000d9d0
        /*14d4*/ 	.word	0x00000011
        /*14d8*/ 	.word	0x0002e800
        /*14dc*/ 	.short	0x010a
        /*14de*/ 	.byte	0x3f
	.zero		1


	//   ....[29]....
        /*14e0*/ 	.word	0x0000da20
        /*14e4*/ 	.word	0x00000011
        /*14e8*/ 	.word	0x0002e800
        /*14ec*/ 	.short	0x010a
        /*14ee*/ 	.byte	0x3f
	.zero		1


	//   ....[30]....
        /*14f0*/ 	.word	0x0000e470
        /*14f4*/ 	.word	0x00000011
        /*14f8*/ 	.word	0x0002e800
        /*14fc*/ 	.short	0x010a
        /*14fe*/ 	.byte	0x3f
	.zero		1


	//   ....[31]....
        /*1500*/ 	.word	0x00010a00
        /*1504*/ 	.word	0x00000011
        /*1508*/ 	.word	0x0002e800
        /*150c*/ 	.short	0x010a
        /*150e*/ 	.byte	0x3f
	.zero		1


	//   ....[32]....
        /*1510*/ 	.word	0x00012b00
        /*1514*/ 	.word	0x00000000
        /*1518*/ 	.word	0x0002e830
        /*151c*/ 	.short	0x010a
        /*151e*/ 	.byte	0x3f
	.zero		1


	//   ....[33]....
        /*1520*/ 	.word	0x00012ba0
        /*1524*/ 	.word	0x00000000
        /*1528*/ 	.word	0x0002e830
        /*152c*/ 	.short	0x010a
        /*152e*/ 	.byte	0x3f
	.zero		1


	//   ....[34]....
        /*1530*/ 	.word	0x00013dd0
        /*1534*/ 	.word	0x00000000
        /*1538*/ 	.word	0x00000000
        /*153c*/ 	.short	0x0101
        /*153e*/ 	.byte	0x3f
	.zero		1


	//   ....[35]....
        /*1540*/ 	.word	0x00018590
        /*1544*/ 	.word	0x0000000f
        /*1548*/ 	.word	0x0002e830
        /*154c*/ 	.short	0x010a
        /*154e*/ 	.byte	0x3f
	.zero		1


	//   ....[36]....
        /*1550*/ 	.word	0x000185e0
        /*1554*/ 	.word	0x0000000f
        /*1558*/ 	.word	0x0002e830
        /*155c*/ 	.short	0x010a
        /*155e*/ 	.byte	0x3f
	.zero		1


	//   ....[37]....
        /*1560*/ 	.word	0x00019a30
        /*1564*/ 	.word	0x0000000f
        /*1568*/ 	.word	0x0002e850
        /*156c*/ 	.short	0x010a
        /*156e*/ 	.byte	0x3f
	.zero		1


	//   ....[38]....
        /*1570*/ 	.word	0x00019a70
        /*1574*/ 	.word	0x0000000f
        /*1578*/ 	.word	0x0002e850
        /*157c*/ 	.short	0x010a
        /*157e*/ 	.byte	0x3f
	.zero		1


	//   ....[39]....
        /*1580*/ 	.word	0x00019f80
        /*1584*/ 	.word	0x00000014
        /*1588*/ 	.word	0x00000000
        /*158c*/ 	.short	0x0101
        /*158e*/ 	.byte	0x3f
	.zero		1


	//   ....[40]....
        /*1590*/ 	.word	0x0001eb90
        /*1594*/ 	.word	0x00000000
        /*1598*/ 	.word	0x00000000
        /*159c*/ 	.short	0x0101
        /*159e*/ 	.byte	0x3f
	.zero		1


	//   ....[41]....
        /*15a0*/ 	.word	0x0001f030
        /*15a4*/ 	.word	0x00000000
        /*15a8*/ 	.word	0x0002e830
        /*15ac*/ 	.short	0x010a
        /*15ae*/ 	.byte	0x3f
	.zero		1


	//   ....[42]....
        /*15b0*/ 	.word	0x0001f080
        /*15b4*/ 	.word	0x00000000
        /*15b8*/ 	.word	0x0002e830
        /*15bc*/ 	.short	0x010a
        /*15be*/ 	.byte	0x3f
	.zero		1


	//   ....[43]....
        /*15c0*/ 	.word	0x000204e0
        /*15c4*/ 	.word	0x00000003
        /*15c8*/ 	.word	0x0002e850
        /*15cc*/ 	.short	0x010a
        /*15ce*/ 	.byte	0x3f
	.zero		1


	//   ....[44]....
        /*15d0*/ 	.word	0x00020520
        /*15d4*/ 	.word	0x00000003
        /*15d8*/ 	.word	0x0002e850
        /*15dc*/ 	.short	0x010a
        /*15de*/ 	.byte	0x3f
	.zero		1


	//   ....[45]....
        /*15e0*/ 	.word	0x00022110
        /*15e4*/ 	.word	0x00000076
        /*15e8*/ 	.word	0x00000000
        /*15ec*/ 	.short	0x0101
        /*15ee*/ 	.byte	0x3f
	.zero		1


	//   ....[46]....
        /*15f0*/ 	.word	0x000227e0
        /*15f4*/ 	.word	0x00000014
        /*15f8*/ 	.word	0x00000000
        /*15fc*/ 	.short	0x0101
        /*15fe*/ 	.byte	0x3f
	.zero		1


	//   ....[47]....
        /*1600*/ 	.word	0x00023040
        /*1604*/ 	.word	0x00000000
        /*1608*/ 	.word	0x0002e830
        /*160c*/ 	.short	0x010a
        /*160e*/ 	.byte	0x3f
	.zero		1


	//   ....[48]....
        /*1610*/ 	.word	0x00023090
        /*1614*/ 	.word	0x00000000
        /*1618*/ 	.word	0x0002e830
        /*161c*/ 	.short	0x010a
        /*161e*/ 	.byte	0x3f
	.zero		1


	//   ....[49]....
        /*1620*/ 	.word	0x00024510
        /*1624*/ 	.word	0x00000003
        /*1628*/ 	.word	0x0002e850
        /*162c*/ 	.short	0x010a
        /*162e*/ 	.byte	0x3f
	.zero		1


	//   ....[50]....
        /*1630*/ 	.word	0x00024550
        /*1634*/ 	.word	0x00000003
        /*1638*/ 	.word	0x0002e850
        /*163c*/ 	.short	0x010a
        /*163e*/ 	.byte	0x3f
	.zero		1


	//   ....[51]....
        /*1640*/ 	.word	0x00024a90
        /*1644*/ 	.word	0x0000000e
        /*1648*/ 	.word	0x00000000
        /*164c*/ 	.short	0x0101
        /*164e*/ 	.byte	0x3f
	.zero		1


	//   ....[52]....
        /*1650*/ 	.word	0x00028fc0
        /*1654*/ 	.word	0x0000000d
        /*1658*/ 	.word	0x00000000
        /*165c*/ 	.short	0x0101
        /*165e*/ 	.byte	0x3f
	.zero		1


	//   ....[53]....
        /*1660*/ 	.word	0x00029710
        /*1664*/ 	.word	0x0000000d
        /*1668*/ 	.word	0x0002e850
        /*166c*/ 	.short	0x010a
        /*166e*/ 	.byte	0x3f
	.zero		1


	//   ....[54]....
        /*1670*/ 	.word	0x00029790
        /*1674*/ 	.word	0x0000000d
        /*1678*/ 	.word	0x0002e850
        /*167c*/ 	.short	0x010a
        /*167e*/ 	.byte	0x3f
	.zero		1


	//   ....[55]....
        /*1680*/ 	.word	0x0002a2f0
        /*1684*/ 	.word	0x00000000
        /*1688*/ 	.word	0x00000000
        /*168c*/ 	.short	0x0101
        /*168e*/ 	.byte	0x3f
	.zero		1


	//   ....[56]....
        /*1690*/ 	.word	0x0002be40
        /*1694*/ 	.word	0x00000000
        /*1698*/ 	.word	0x00000000
        /*169c*/ 	.short	0x0101
        /*169e*/ 	.byte	0x3f
	.zero		1


	//   ....[57]....
        /*16a0*/ 	.word	0x0002ea60
        /*16a4*/ 	.word	0x00000006
        /*16a8*/ 	.word	0x0002e820
        /*16ac*/ 	.short	0x010a
        /*16ae*/ 	.byte	0x3f
	.zero		1


	//   ....[58]....
        /*16b0*/ 	.word	0x0002eb50
        /*16b4*/ 	.word	0x00000004
        /*16b8*/ 	.word	0x0002e8a0
        /*16bc*/ 	.short	0x010a
        /*16be*/ 	.byte	0x3f
	.zero		1


	//   ....[59]....
        /*16c0*/ 	.word	0x0002eda0
        /*16c4*/ 	.word	0x00000004
        /*16c8*/ 	.word	0x0002e8c0
        /*16cc*/ 	.short	0x010a
        /*16ce*/ 	.byte	0x3f
	.zero		1


	//   ....[60]....
        /*16d0*/ 	.word	0x0002f160
        /*16d4*/ 	.word	0x00000005
        /*16d8*/ 	.word	0x0002e8a0
        /*16dc*/ 	.short	0x010a
        /*16de*/ 	.byte	0x3f
	.zero		1


	//   ....[61]....
        /*16e0*/ 	.word	0x0002f3a0
        /*16e4*/ 	.word	0x00000005
        /*16e8*/ 	.word	0x0002e8c0
        /*16ec*/ 	.short	0x010a
        /*16ee*/ 	.byte	0x3f
	.zero		1


	//   ....[62]....
        /*16f0*/ 	.word	0x00030640
        /*16f4*/ 	.word	0x00000000
        /*16f8*/ 	.word	0x0002e880
        /*16fc*/ 	.short	0x010a
        /*16fe*/ 	.byte	0x3f
	.zero		1


	//   ....[63]....
        /*1700*/ 	.word	0x00030800
        /*1704*/ 	.word	0x00000000
        /*1708*/ 	.word	0x0002e840
        /*170c*/ 	.short	0x010a
        /*170e*/ 	.byte	0x3f
	.zero		1


	//   ....[64]....
        /*1710*/ 	.word	0x000314d0
        /*1714*/ 	.word	0x00000008
        /*1718*/ 	.word	0x0002e800
        /*171c*/ 	.short	0x0107
        /*171e*/ 	.byte	0x3f
	.zero		1


	//   ....[65]....
        /*1720*/ 	.word	0x000315d0
        /*1724*/ 	.word	0x00000002
        /*1728*/ 	.word	0x0002e800
        /*172c*/ 	.short	0x0101
        /*172e*/ 	.byte	0x3f
	.zero		1


	//   ....[66]....
        /*1730*/ 	.word	0x000315f0
        /*1734*/ 	.word	0x00000002
        /*1738*/ 	.word	0x0002e820
        /*173c*/ 	.short	0x010a
        /*173e*/ 	.byte	0x3f
	.zero		1


	//   ....[67]....
        /*1740*/ 	.word	0x00031950
        /*1744*/ 	.word	0x00000006
        /*1748*/ 	.word	0x0002e880
        /*174c*/ 	.short	0x010a
        /*174e*/ 	.byte	0x3f
	.zero		1


	//   ....[68]....
        /*1750*/ 	.word	0x00031ba0
        /*1754*/ 	.word	0x00000006
        /*1758*/ 	.word	0x0002e840
        /*175c*/ 	.short	0x010a
        /*175e*/ 	.byte	0x3f
	.zero		1


	//   ....[69]....
        /*1760*/ 	.word	0x00031e80
        /*1764*/ 	.word	0x00000003
        /*1768*/ 	.word	0x0002e870
        /*176c*/ 	.short	0x010a
        /*176e*/ 	.byte	0x3f
	.zero		1


	//   ....[70]....
        /*1770*/ 	.word	0x00031ef0
        /*1774*/ 	.word	0x00000003
        /*1778*/ 	.word	0x0002e860
        /*177c*/ 	.short	0x010a
        /*177e*/ 	.byte	0x3f
	.zero		1


	//   ....[71]....
        /*1780*/ 	.word	0x00032970
        /*1784*/ 	.word	0x00000003
        /*1788*/ 	.word	0x0002e850
        /*178c*/ 	.short	0x0101
        /*178e*/ 	.byte	0x3f
	.zero		1


	//   ....[72]....
        /*1790*/ 	.word	0x000329f0
        /*1794*/ 	.word	0x00000003
        /*1798*/ 	.word	0x00000000
        /*179c*/ 	.short	0x0101
        /*179e*/ 	.byte	0x3f
	.zero		1


	//   ....[73]....
        /*17a0*/ 	.word	0x00032c40
        /*17a4*/ 	.word	0x00000000
        /*17a8*/ 	.word	0x0002e870
        /*17ac*/ 	.short	0x010a
        /*17ae*/ 	.byte	0x3f
	.zero		1


	//   ....[74]....
        /*17b0*/ 	.word	0x00032cb0
        /*17b4*/ 	.word	0x00000000
        /*17b8*/ 	.word	0x0002e860
        /*17bc*/ 	.short	0x010a
        /*17be*/ 	.byte	0x3f
	.zero		1


	//   ....[75]....
        /*17c0*/ 	.word	0x00033690
        /*17c4*/ 	.word	0x00000000
        /*17c8*/ 	.word	0x0002e850
        /*17cc*/ 	.short	0x0101
        /*17ce*/ 	.byte	0x3f
	.zero		1


	//   ....[76]....
        /*17d0*/ 	.word	0x000336d0
        /*17d4*/ 	.word	0x00000000
        /*17d8*/ 	.word	0x00000000
        /*17dc*/ 	.short	0x0101
        /*17de*/ 	.byte	0x3f
	.zero		1


	//   ....[77]....
        /*17e0*/ 	.word	0x000344c0
        /*17e4*/ 	.word	0x00000000
        /*17e8*/ 	.word	0x0002e820
        /*17ec*/ 	.short	0x010a
        /*17ee*/ 	.byte	0x3f
	.zero		1


	//   ....[78]....
        /*17f0*/ 	.word	0x00034690
        /*17f4*/ 	.word	0x00000006
        /*17f8*/ 	.word	0x00000000
        /*17fc*/ 	.short	0x010a
        /*17fe*/ 	.byte	0x3f
	.zero		1


	//   ....[79]....
        /*1800*/ 	.word	0x00034700
        /*1804*/ 	.word	0x00000007
        /*1808*/ 	.word	0x00000000
        /*180c*/ 	.short	0x010a
        /*180e*/ 	.byte	0x3f
	.zero		1


	//   ....[80]....
        /*1810*/ 	.word	0x00034760
        /*1814*/ 	.word	0x00000004
        /*1818*/ 	.word	0x0002e860
        /*181c*/ 	.short	0x010a
        /*181e*/ 	.byte	0x3f
	.zero		1


	//   ....[81]....
        /*1820*/ 	.word	0x000347b0
        /*1824*/ 	.word	0x00000003
        /*1828*/ 	.word	0x0002e860
        /*182c*/ 	.short	0x010a
        /*182e*/ 	.byte	0x3f
	.zero		1


	//   ....[82]....
        /*1830*/ 	.word	0x000347f0
        /*1834*/ 	.word	0x00000004
        /*1838*/ 	.word	0x0002e880
        /*183c*/ 	.short	0x010a
        /*183e*/ 	.byte	0x3f
	.zero		1


	//   ....[83]....
        /*1840*/ 	.word	0x00034810
        /*1844*/ 	.word	0x00000003
        /*1848*/ 	.word	0x0002e880
        /*184c*/ 	.short	0x010a
        /*184e*/ 	.byte	0x3f
	.zero		1


	//   ....[84]....
        /*1850*/ 	.word	0x00034870
        /*1854*/ 	.word	0x00000068
        /*1858*/ 	.word	0x0002e890
        /*185c*/ 	.short	0x010a
        /*185e*/ 	.byte	0x3f
	.zero		1


	//   ....[85]....
        /*1860*/ 	.word	0x000348c0
        /*1864*/ 	.word	0x00000068
        /*1868*/ 	.word	0x0002e890
        /*186c*/ 	.short	0x010a
        /*186e*/ 	.byte	0x3f
	.zero		1


	//   ....[86]....
        /*1870*/ 	.word	0x00034910
        /*1874*/ 	.word	0x00000068
        /*1878*/ 	.word	0x0002e890
        /*187c*/ 	.short	0x010a
        /*187e*/ 	.byte	0x3f
	.zero		1


	//   ....[87]....
        /*1880*/ 	.word	0x00034960
        /*1884*/ 	.word	0x00000068
        /*1888*/ 	.word	0x0002e8b0
        /*188c*/ 	.short	0x010a
        /*188e*/ 	.byte	0x3f
	.zero		1


	//   ....[88]....
        /*1890*/ 	.word	0x00034dd0
        /*1894*/ 	.word	0x00000011
        /*1898*/ 	.word	0x0002e800
        /*189c*/ 	.short	0x010a
        /*189e*/ 	.byte	0x3f
	.zero		1


	//   ....[89]....
        /*18a0*/ 	.word	0x000352e0
        /*18a4*/ 	.word	0x00000011
        /*18a8*/ 	.word	0x0002e800
        /*18ac*/ 	.short	0x010a
        /*18ae*/ 	.byte	0x3f
	.zero		1


	//   ....[90]....
        /*18b0*/ 	.word	0x00035330
        /*18b4*/ 	.word	0x00000000
        /*18b8*/ 	.word	0x0002e830
        /*18bc*/ 	.short	0x010a
        /*18be*/ 	.byte	0x3f
	.zero		1


	//   ....[91]....
        /*18c0*/ 	.word	0x00035380
        /*18c4*/ 	.word	0x0000000f
        /*18c8*/ 	.word	0x0002e830
        /*18cc*/ 	.short	0x010a
        /*18ce*/ 	.byte	0x3f
	.zero		1


	//   ....[92]....
        /*18d0*/ 	.word	0x000353d0
        /*18d4*/ 	.word	0x0000000f
        /*18d8*/ 	.word	0x0002e850
        /*18dc*/ 	.short	0x010a
        /*18de*/ 	.byte	0x3f
	.zero		1


	//   ....[93]....
        /*18e0*/ 	.word	0x00035420
        /*18e4*/ 	.word	0x00000000
        /*18e8*/ 	.word	0x0002e830
        /*18ec*/ 	.short	0x010a
        /*18ee*/ 	.byte	0x3f
	.zero		1


	//   ....[94]....
        /*18f0*/ 	.word	0x00035470
        /*18f4*/ 	.word	0x00000003
        /*18f8*/ 	.word	0x0002e850
        /*18fc*/ 	.short	0x010a
        /*18fe*/ 	.byte	0x3f
	.zero		1


	//   ....[95]....
        /*1900*/ 	.word	0x000354c0
        /*1904*/ 	.word	0x00000000
        /*1908*/ 	.word	0x0002e830
        /*190c*/ 	.short	0x010a
        /*190e*/ 	.byte	0x3f
	.zero		1


	//   ....[96]....
        /*1910*/ 	.word	0x00035510
        /*1914*/ 	.word	0x00000003
        /*1918*/ 	.word	0x0002e850
        /*191c*/ 	.short	0x010a
        /*191e*/ 	.byte	0x3f
	.zero		1


	//   ....[97]....
        /*1920*/ 	.word	0x00035560
        /*1924*/ 	.word	0x0000000d
        /*1928*/ 	.word	0x0002e850
        /*192c*/ 	.short	0x010a
        /*192e*/ 	.byte	0x3f
	.zero		1


	//   ....[98]....
        /*1930*/ 	.word	0x00036b30
        /*1934*/ 	.word	0x00000005
        /*1938*/ 	.word	0x0002e820
        /*193c*/ 	.short	0x010a
        /*193e*/ 	.byte	0x3f
	.zero		1


	//   ....[99]....
        /*1940*/ 	.word	0x00036b80
        /*1944*/ 	.word	0x00000004
        /*1948*/ 	.word	0x0002e8a0
        /*194c*/ 	.short	0x010a
        /*194e*/ 	.byte	0x3f
	.zero		1


	//   ....[100]....
        /*1950*/ 	.word	0x00036bd0
        /*1954*/ 	.word	0x00000004
        /*1958*/ 	.word	0x0002e8c0
        /*195c*/ 	.short	0x010a
        /*195e*/ 	.byte	0x3f
	.zero		1


	//   ....[101]....
        /*1960*/ 	.word	0x00036c20
        /*1964*/ 	.word	0x00000005
        /*1968*/ 	.word	0x0002e8a0
        /*196c*/ 	.short	0x010a
        /*196e*/ 	.byte	0x3f
	.zero		1


	//   ....[102]....
        /*1970*/ 	.word	0x00036c70
        /*1974*/ 	.word	0x00000005
        /*1978*/ 	.word	0x0002e8c0
        /*197c*/ 	.short	0x010a
        /*197e*/ 	.byte	0x3f
	.zero		1


	//   ....[103]....
        /*1980*/ 	.word	0x00036e10
        /*1984*/ 	.word	0x00000000
        /*1988*/ 	.word	0x0002e880
        /*198c*/ 	.short	0x010a
        /*198e*/ 	.byte	0x3f
	.zero		1


	//   ....[104]....
        /*1990*/ 	.word	0x00036e60
        /*1994*/ 	.word	0x00000000
        /*1998*/ 	.word	0x0002e840
        /*199c*/ 	.short	0x010a
        /*199e*/ 	.byte	0x3f
	.zero		1


	//   ....[105]....
        /*19a0*/ 	.word	0x00037980
        /*19a4*/ 	.word	0x00000002
        /*19a8*/ 	.word	0x0002e820
        /*19ac*/ 	.short	0x010a
        /*19ae*/ 	.byte	0x3f
	.zero		1


	//   ....[106]....
        /*19b0*/ 	.word	0x000379d0
        /*19b4*/ 	.word	0x00000006
        /*19b8*/ 	.word	0x0002e880
        /*19bc*/ 	.short	0x010a
        /*19be*/ 	.byte	0x3f
	.zero		1


	//   ....[107]....
        /*19c0*/ 	.word	0x00037a20
        /*19c4*/ 	.word	0x00000006
        /*19c8*/ 	.word	0x0002e840
        /*19cc*/ 	.short	0x010a
        /*19ce*/ 	.byte	0x3f
	.zero		1


	//   ....[108]....
        /*19d0*/ 	.word	0x00037a70
        /*19d4*/ 	.word	0x00000003
        /*19d8*/ 	.word	0x0002e870
        /*19dc*/ 	.short	0x010a
        /*19de*/ 	.byte	0x3f
	.zero		1


	//   ....[109]....
        /*19e0*/ 	.word	0x00037ac0
        /*19e4*/ 	.word	0x00000003
        /*19e8*/ 	.word	0x0002e860
        /*19ec*/ 	.short	0x010a
        /*19ee*/ 	.byte	0x3f
	.zero		1


	//   ....[110]....
        /*19f0*/ 	.word	0x00037b10
        /*19f4*/ 	.word	0x00000000
        /*19f8*/ 	.word	0x0002e870
        /*19fc*/ 	.short	0x010a
        /*19fe*/ 	.byte	0x3f
	.zero		1


	//   ....[111]....
        /*1a00*/ 	.word	0x00037b60
        /*1a04*/ 	.word	0x00000000
        /*1a08*/ 	.word	0x0002e860
        /*1a0c*/ 	.short	0x010a
        /*1a0e*/ 	.byte	0x3f
	.zero		1


	//   ....[112]....
        /*1a10*/ 	.word	0x000385d0
        /*1a14*/ 	.word	0x00000000
        /*1a18*/ 	.word	0x0002e820
        /*1a1c*/ 	.short	0x010a
        /*1a1e*/ 	.byte	0x3f
	.zero		1


	//   ....[113]....
        /*1a20*/ 	.word	0x00038770
        /*1a24*/ 	.word	0x00000006
        /*1a28*/ 	.word	0x00000000
        /*1a2c*/ 	.short	0x010a
        /*1a2e*/ 	.byte	0x3f
	.zero		1


	//   ....[114]....
        /*1a30*/ 	.word	0x000387c0
        /*1a34*/ 	.word	0x00000007
        /*1a38*/ 	.word	0x00000000
        /*1a3c*/ 	.short	0x010a
        /*1a3e*/ 	.byte	0x3f
	.zero		1


	//   ....[115]....
        /*1a40*/ 	.word	0x00038810
        /*1a44*/ 	.word	0x00000004
        /*1a48*/ 	.word	0x0002e860
        /*1a4c*/ 	.short	0x010a
        /*1a4e*/ 	.byte	0x3f
	.zero		1


	//   ....[116]....
        /*1a50*/ 	.word	0x00038860
        /*1a54*/ 	.word	0x00000003
        /*1a58*/ 	.word	0x0002e860
        /*1a5c*/ 	.short	0x010a
        /*1a5e*/ 	.byte	0x3f
	.zero		1


	//   ....[117]....
        /*1a60*/ 	.word	0x000388b0
        /*1a64*/ 	.word	0x00000004
        /*1a68*/ 	.word	0x0002e880
        /*1a6c*/ 	.short	0x010a
        /*1a6e*/ 	.byte	0x3f
	.zero		1


	//----- nvinfo : EIATTR_NUM_MBARRIERS
	.align		4
.L_1051:
        /*1a70*/ 	.byte	0x03, 0x38
        /*1a72*/ 	.short	0x0016


	//----- nvinfo : EIATTR_EXIT_INSTR_OFFSETS
	.align		4
        /*1a74*/ 	.byte	0x04, 0x1c
        /*1a76*/ 	.short	(.L_1053 - .L_1052)


	//   ....[0]....
.L_1052:
        /*1a78*/ 	.word	0x00034860


	//----- nvinfo : EIATTR_MAX_THREADS
	.align		4
.L_1053:
        /*1a7c*/ 	.byte	0x04, 0x05
        /*1a7e*/ 	.short	(.L_1055 - .L_1054)
.L_1054:
        /*1a80*/ 	.word	0x00000180
        /*1a84*/ 	.word	0x00000001
        /*1a88*/ 	.word	0x00000001


	//----- nvinfo : EIATTR_CRS_STACK_SIZE
	.align		4
.L_1055:
        /*1a8c*/ 	.byte	0x04, 0x1e
        /*1a8e*/ 	.short	(.L_1057 - .L_1056)
.L_1056:
        /*1a90*/ 	.word	0x00000000


	//----- nvinfo : EIATTR_CBANK_PARAM_SIZE
	.align		4
.L_1057:
        /*1a94*/ 	.byte	0x03, 0x19
        /*1a96*/ 	.short	0x0af0


	//----- nvinfo : EIATTR_PARAM_CBANK
	.align		4
        /*1a98*/ 	.byte	0x04, 0x0a
        /*1a9a*/ 	.short	(.L_1059 - .L_1058)
	.align		4
.L_1058:
        /*1a9c*/ 	.word	index@(.nv.constant0._ZN7cutlass13device_kernelIN5flash11enable_sm90INS1_16FlashAttnFwdSm90INS1_25CollectiveMainloopFwdSm90ILi2EN4cute5tupleIJNS5_1CILi1EEES8_S8_EEENS6_IJNS7_ILi128EEENS7_ILi224EEESA_EEELi128ENS_12float_e4m3_tEfNS_4arch4Sm90ELb0ELb1ELb0ELb1ELb0ELb1ELb0ELb1ELb1ELb1ELb0ELb0EEENS1_21CollectiveEpilogueFwdINS6_IJSA_SA_SB_EEES9_NS_10bfloat16_tESF_Li256ELb1ELb1ELb0ELb1EEENS1_36VarlenDynamicPersistentTileSchedulerILi128ELi224ELi256ELi128ELb0ELb1ELb1ELb1ELb0ELb1EEEEEEEEEvNT_6ParamsE)
        /*1aa0*/ 	.short	0x0210
        /*1aa2*/ 	.short	0x0af0


	//----- nvinfo : EIATTR_SW_WAR
	.align		4
.L_1059:
        /*1aa4*/ 	.byte	0x04, 0x36
        /*1aa6*/ 	.short	(.L_1061 - .L_1060)
.L_1060:
        /*1aa8*/ 	.word	0x00000008
.L_1061:


//--------------------- .nv.info._ZN7cutlass13device_kernelIN5flash11enable_sm90INS1_16FlashAttnFwdSm90INS1_25CollectiveMainloopFwdSm90ILi2EN4cute5tupleIJNS5_1CILi1EEES8_S8_EEENS6_IJNS7_ILi128EEENS7_ILi224EEESA_EEELi128ENS_12float_e4m3_tEfNS_4arch4Sm90ELb1ELb0ELb0ELb0ELb0ELb0ELb0ELb1ELb1ELb1ELb0ELb0EEENS1_21CollectiveEpilogueFwdINS6_IJSA_SA_SB_EEES9_NS_10bfloat16_tESF_Li256ELb0ELb1ELb0ELb1EEENS1_30DynamicPersistentTileSchedulerILi256ELi128ELb0ELb1ELb1EEEEEEEEEvNT_6ParamsE --------------------------
	.section	.nv.info._ZN7cutlass13device_kernelIN5flash11enable_sm90INS1_16FlashAttnFwdSm90INS1_25CollectiveMainloopFwdSm90ILi2EN4cute5tupleIJNS5_1CILi1EEES8_S8_EEENS6_IJNS7_ILi128EEENS7_ILi224EEESA_EEELi128ENS_12float_e4m3_tEfNS_4arch4Sm90ELb1ELb0ELb0ELb0ELb0ELb0ELb0ELb1ELb1ELb1ELb0ELb0EEENS1_21CollectiveEpilogueFwdINS6_IJSA_SA_SB_EEES9_NS_10bfloat16_tESF_Li256ELb0ELb1ELb0ELb1EEENS1_30DynamicPersistentTileSchedulerILi256ELi128ELb0ELb1ELb1EEEEEEEEEvNT_6ParamsE,"",@"SHT_CUDA_INFO"
	.sectionflags	@""
	.align	4


	//----- nvinfo : EIATTR_CUDA_API_VERSION
	.align		4
        /*0000*/ 	.byte	0x04, 0x37
        /*0002*/ 	.short	(.L_1063 - .L_1062)
.L_1062:
        /*0004*/ 	.word	0x00000082


	//----- nvinfo : EIATTR_KPARAM_INFO
	.align		4
.L_1063:
        /*0008*/ 	.byte	0x04, 0x17
        /*000a*/ 	.short	(.L_1065 - .L_1064)
.L_1064:
        /*000c*/ 	.word	0x00000000
        /*0010*/ 	.short	0x0000
        /*0012*/ 	.short	0x0070
        /*0014*/ 	.byte	0x00, 0xf0, 0x01, 0x2a


	//----- nvinfo : EIATTR_SPARSE_MMA_MASK
	.align		4
.L_1065:
        /*0018*/ 	.byte	0x03, 0x50
        /*001a*/ 	.short	0x0000


	//----- nvinfo : EIATTR_MAXREG_COUNT
	.align		4
        /*001c*/ 	.byte	0x03, 0x1b
        /*001e*/ 	.short	0x00a8


	//----- nvinfo : EIATTR_NUM_BARRIERS
	.align		4
        /*0020*/ 	.byte	0x02, 0x4c
        /*0022*/ 	.byte	0x10
	.zero		1


	//----- nvinfo : EIATTR_EXTERNS
	.align		4
        /*0024*/ 	.byte	0x04, 0x0f
        /*0026*/ 	.short	(.L_1067 - .L_1066)


	//   ....[0]....
	.align		4
.L_1066:
        /*0028*/ 	.word	index@(__assertfail)


	//----- nvinfo : EIATTR_ANNOTATIONS
	.align		4
.L_1067:
        /*002c*/ 	.byte	0x04, 0x55
        /*002e*/ 	.short	(.L_1069 - .L_1068)


	//   ....[0]....
.L_1068:
        /* <DEDUP_REMOVED lines=30> */


	//----- nvinfo : EIATTR_MERCURY_ISA_VERSION
	.align		4
.L_1069:
        /*0200*/ 	.byte	0x03, 0x5f
        /*0202*/ 	.short	0x0101


	//----- nvinfo : EIATTR_INT_WARP_WIDE_INSTR_OFFSETS
	.align		4
        /*0204*/ 	.byte	0x04, 0x31
        /*0206*/ 	.short	(.L_1071 - .L_1070)


	//   ....[0]....
.L_1070:
        /*0208*/ 	.word	0x00000130


	//   ....[1]....
        /*020c*/ 	.word	0x00000170


	//   ....[2]....
        /*0210*/ 	.word	0x000001e0


	//   ....[3]....
        /*0214*/ 	.word	0x00010cf0


	//   ....[4]....
        /*0218*/ 	.word	0x00010d80


	//   ....[5]....
        /*021c*/ 	.word	0x000136c0


	//   ....[6]....
        /*0220*/ 	.word	0x00013750


	//----- nvinfo : EIATTR_COOP_GROUP_MASK_REGIDS
	.align		4
.L_1071:
        /*0224*/ 	.byte	0x04, 0x29
        /*0226*/ 	.short	(.L_1073 - .L_1072)


	//   ....[0]....
.L_1072:
        /*0228*/ 	.word	0xffffffff


	//   ....[1]....
        /*022c*/ 	.word	0xffffffff


	//   ....[2]....
        /*0230*/ 	.word	0xffffffff


	//   ....[3]....
        /*0234*/ 	.word	0xffffffff


	//   ....[4]....
        /*0238*/ 	.word	0xffffffff


	//   ....[5]....
        /*023c*/ 	.word	0xffffffff


	//   ....[6]....
        /*0240*/ 	.word	0xffffffff


	//   ....[7]....
        /*0244*/ 	.word	0xffffffff


	//   ....[8]....
        /*0248*/ 	.word	0xffffffff


	//   ....[9]....
        /*024c*/ 	.word	0xffffffff


	//   ....[10]....
        /*0250*/ 	.word	0xffffffff


	//   ....[11]....
        /*0254*/ 	.word	0xffffffff


	//   ....[12]....
        /*0258*/ 	.word	0xffffffff


	//   ....[13]....
        /*025c*/ 	.word	0xffffffff


	//   ....[14]....
        /*0260*/ 	.word	0xffffffff


	//   ....[15]....
        /*0264*/ 	.word	0xffffffff


	//   ....[16]....
        /*0268*/ 	.word	0xffffffff


	//   ....[17]....
        /*026c*/ 	.word	0xffffffff


	//   ....[18]....
        /*0270*/ 	.word	0xffffffff


	//   ....[19]....
        /*0274*/ 	.word	0xffffffff


	//   ....[20]....
        /*0278*/ 	.word	0xffffffff


	//   ....[21]....
        /*027c*/ 	.word	0xffffffff


	//   ....[22]....
        /*0280*/ 	.word	0xffffffff


	//   ....[23]....
        /*0284*/ 	.word	0xffffffff


	//   ....[24]....
        /*0288*/ 	.word	0xffffffff


	//   ....[25]....
        /*028c*/ 	.word	0xffffffff


	//   ....[26]....
        /*0290*/ 	.word	0xffffffff


	//   ....[27]....
        /*0294*/ 	.word	0xffffffff


	//   ....[28]....
        /*0298*/ 	.word	0xffffffff


	//   ....[29]....
        /*029c*/ 	.word	0xffffffff


	//   ....[30]....
        /*02a0*/ 	.word	0xffffffff


	//   ....[31]....
        /*02a4*/ 	.word	0xffffffff


	//   ....[32]....
        /*02a8*/ 	.word	0xffffffff


	//   ....[33]....
        /*02ac*/ 	.word	0xffffffff


	//   ....[34]....
        /*02b0*/ 	.word	0xffffffff


	//   ....[35]....
        /*02b4*/ 	.word	0xffffffff


	//   ....[36]....
        /*02b8*/ 	.word	0xffffffff


	//   ....[37]....
        /*02bc*/ 	.word	0xffffffff


	//   ....[38]....
        /*02c0*/ 	.word	0xffffffff


	//   ....[39]....
        /*02c4*/ 	.word	0xffffffff


	//   ....[40]....
        /*02c8*/ 	.word	0xffffffff


	//   ....[41]....
        /*02cc*/ 	.word	0xffffffff


	//   ....[42]....
        /*02d0*/ 	.word	0xffffffff


	//   ....[43]....
        /*02d4*/ 	.word	0xffffffff


	//   ....[44]....
        /*02d8*/ 	.word	0xffffffff


	//   ....[45]....
        /*02dc*/ 	.word	0xffffffff


	//   ....[46]....
        /*02e0*/ 	.word	0xffffffff


	//   ....[47]....
        /*02e4*/ 	.word	0xffffffff


	//   ....[48]....
        /*02e8*/ 	.word	0xffffffff


	//   ....[49]....
        /*02ec*/ 	.word	0xffffffff


	//   ....[50]....
        /*02f0*/ 	.word	0xffffffff


	//   ....[51]....
        /*02f4*/ 	.word	0xffffffff


	//   ....[52]....
        /*02f8*/ 	.word	0xffffffff


	//   ....[53]....
        /*02fc*/ 	.word	0xffffffff


	//   ....[54]....
        /*0300*/ 	.word	0xffffffff


	//   ....[55]....
        /*0304*/ 	.word	0xffffffff


	//   ....[56]....
        /*0308*/ 	.word	0xffffffff


	//   ....[57]....
        /*030c*/ 	.word	0xffffffff


	//   ....[58]....
        /*0310*/ 	.word	0xffffffff


	//   ....[59]....
        /*0314*/ 	.word	0xffffffff


	//   ....[60]....
        /*0318*/ 	.word	0xffffffff


	//   ....[61]....
        /*031c*/ 	.word	0xffffffff


	//   ....[62]....
        /*0320*/ 	.word	0xffffffff


	//   ....[63]....
        /*0324*/ 	.word	0xffffffff


	//   ....[64]....
        /*0328*/ 	.word	0xffffffff


	//   ....[65]....
        /*032c*/ 	.word	0xffffffff


	//   ....[66]....
        /*0330*/ 	.word	0xffffffff


	//   ....[67]....
        /*0334*/ 	.word	0xffffffff


	//   ....[68]....
        /*0338*/ 	.word	0xffffffff


	//   ....[69]....
        /*033c*/ 	.word	0xffffffff


	//   ....[70]....
        /*0340*/ 	.word	0xffffffff


	//   ....[71]....
        /*0344*/ 	.word	0xffffffff


	//   ....[72]....
        /*0348*/ 	.word	0xffffffff


	//   ....[73]....
        /*034c*/ 	.word	0xffffffff


	//   ....[74]....
        /*0350*/ 	.word	0xffffffff


	//   ....[75]....
        /*0354*/ 	.word	0xffffffff


	//   ....[76]....
        /*0358*/ 	.word	0xffffffff


	//   ....[77]....
        /*035c*/ 	.word	0xffffffff


	//   ....[78]....
        /*0360*/ 	.word	0xffffffff


	//   ....[79]....
        /*0364*/ 	.word	0xffffffff


	//   ....[80]....
        /*0368*/ 	.word	0xffffffff


	//   ....[81]....
        /*036c*/ 	.word	0xffffffff


	//   ....[82]....
        /*0370*/ 	.word	0xffffffff


	//   ....[83]....
        /*0374*/ 	.word	0xffffffff


	//   ....[84]....
        /*0378*/ 	.word	0xffffffff


	//   ....[85]....
        /*037c*/ 	.word	0xffffffff


	//   ....[86]....
        /*0380*/ 	.word	0xffffffff


	//   ....[87]....
        /*0384*/ 	.word	0xffffffff


	//   ....[88]....
        /*0388*/ 	.word	0xffffffff


	//   ....[89]....
        /*038c*/ 	.word	0xffffffff


	//   ....[90]....
        /*0390*/ 	.word	0xffffffff


	//   ....[91]....
        /*0394*/ 	.word	0xffffffff


	//   ....[92]....
        /*0398*/ 	.word	0xffffffff


	//   ....[93]....
        /*039c*/ 	.word	0xffffffff


	//   ....[94]....
        /*03a0*/ 	.word	0xffffffff


	//   ....[95]....
        /*03a4*/ 	.word	0xffffffff


	//   ....[96]....
        /*03a8*/ 	.word	0xffffffff


	//   ....[97]....
        /*03ac*/ 	.word	0xffffffff


	//   ....[98]....
        /*03b0*/ 	.word	0xffffffff


	//   ....[99]....
        /*03b4*/ 	.word	0xffffffff


	//   ....[100]....
        /*03b8*/ 	.word	0x0500000f


	//   ....[101]....
        /*03bc*/ 	.word	0x0500000f


	//   ....[102]....
        /*03c0*/ 	.word	0x0500000f


	//   ....[103]....
        /*03c4*/ 	.word	0x0500000f


	//   ....[104]....
        /*03c8*/ 	.word	0x0500000f


	//   ....[105]....
        /*03cc*/ 	.word	0x0500000f


	//   ....[106]....
        /*03d0*/ 	.word	0x0500000f


	//   ....[107]....
        /*03d4*/ 	.word	0x0500000f


	//   ....[108]....
        /*03d8*/ 	.word	0x0500000f


	//   ....[109]....
        /*03dc*/ 	.word	0x0500000f


	//   ....[110]....
        /*03e0*/ 	.word	0x0500000f


	//   ....[111]....
        /*03e4*/ 	.word	0x0500000f


	//   ....[112]....
        /*03e8*/ 	.word	0x0500000f


	//   ....[113]....
        /*03ec*/ 	.word	0x0500000f


	//   ....[114]....
        /*03f0*/ 	.word	0x0500000f


	//   ....[115]....
        /*03f4*/ 	.word	0x0500000f


	//   ....[116]....
        /*03f8*/ 	.word	0x0500000f


	//   ....[117]....
        /*03fc*/ 	.word	0x0500000f


	//----- nvinfo : EIATTR_COOP_GROUP_INSTR_OFFSETS
	.align		4
.L_1073:
        /*0400*/ 	.byte	0x04, 0x28
        /*0402*/ 	.short	(.L_1075 - .L_1074)


	//   ....[0]....
.L_1074:
        /*0404*/ 	.word	0x00000070


	//   ....[1]....
        /*0408*/ 	.word	0x00000140


	//   ....[2]....
        /*040c*/ 	.word	0x00000190


	//   ....[3]....
        /*0410*/ 	.word	0x000003c0


	//   ....[4]....
        /*0414*/ 	.word	0x00000520


	//   ....[5]....
        /*0418*/ 	.word	0x00000640


	//   ....[6]....
        /*041c*/ 	.word	0x000007a0


	//   ....[7]....
        /*0420*/ 	.word	0x00001780


	//   ....[8]....
        /*0424*/ 	.word	0x000023e0


	//   ....[9]....
        /*0428*/ 	.word	0x00002dc0


	//   ....[10]....
        /*042c*/ 	.word	0x00003320


	//   ....[11]....
        /*0430*/ 	.word	0x000033e0


	//   ....[12]....
        /*0434*/ 	.word	0x000042f0


	//   ....[13]....
        /*0438*/ 	.word	0x000043b0


	//   ....[14]....
        /*043c*/ 	.word	0x000067f0


	//   ....[15]....
        /*0440*/ 	.word	0x00006830


	//   ....[16]....
        /*0444*/ 	.word	0x000073b0


	//   ....[17]....
        /*0448*/ 	.word	0x00007480


	//   ....[18]....
        /*044c*/ 	.word	0x00008440


	//   ....[19]....
        /*0450*/ 	.word	0x000084f0


	//   ....[20]....
        /*0454*/ 	.word	0x0000b480


	//   ....[21]....
        /*0458*/ 	.word	0x0000b490


	//   ....[22]....
        /*045c*/ 	.word	0x0000b4d0


	//   ....[23]....
        /*0460*/ 	.word	0x0000b4e0


	//   ....[24]....
        /*0464*/ 	.word	0x0000d900


	//   ....[25]....
        /*0468*/ 	.word	0x0000d920


	//   ....[26]....
        /*046c*/ 	.word	0x0000d980


	//   ....[27]....
        /*0470*/ 	.word	0x0000d990


	//   ....[28]....
        /*0474*/ 	.word	0x0000ece0


	//   ....[29]....
        /*0478*/ 	.word	0x0000ecf0


	//   ....[30]....
        /*047c*/ 	.word	0x0000ed00


	//   ....[31]....
        /*0480*/ 	.word	0x0000ed10


	//   ....[32]....
        /*0484*/ 	.word	0x0000ed20


	//   ....[33]....
        /*0488*/ 	.word	0x0000ed30


	//   ....[34]....
        /*048c*/ 	.word	0x0000ed40


	//   ....[35]....
        /*0490*/ 	.word	0x0000ed50


	//   ....[36]....
        /*0494*/ 	.word	0x0000ed60


	//   ....[37]....
        /*0498*/ 	.word	0x0000ed70


	//   ....[38]....
        /*049c*/ 	.word	0x0000eda0


	//   ....[39]....
        /*04a0*/ 	.word	0x0000edb0


	//   ....[40]....
        /*04a4*/ 	.word	0x0000edc0


	//   ....[41]....
        /*04a8*/ 	.word	0x0000edd0


	//   ....[42]....
        /*04ac*/ 	.word	0x0000edf0


	//   ....[43]....
        /*04b0*/ 	.word	0x0000ee00


	//   ....[44]....
        /*04b4*/ 	.word	0x0000ee30


	//   ....[45]....
        /*04b8*/ 	.word	0x0000ee40


	//   ....[46]....
        /*04bc*/ 	.word	0x0000ee60


	//   ....[47]....
        /*04c0*/ 	.word	0x0000ee70


	//   ....[48]....
        /*04c4*/ 	.word	0x0000ee80


	//   ....[49]....
        /*04c8*/ 	.word	0x0000ee90


	//   ....[50]....
        /*04cc*/ 	.word	0x0000eea0


	//   ....[51]....
        /*04d0*/ 	.word	0x0000eeb0


	//   ....[52]....
        /*04d4*/ 	.word	0x0000eed0


	//   ....[53]....
        /*04d8*/ 	.word	0x0000ef00


	//   ....[54]....
        /*04dc*/ 	.word	0x0000ef40


	//   ....[55]....
        /*04e0*/ 	.word	0x0000ef80


	//   ....[56]....
        /*04e4*/ 	.word	0x0000efc0


	//   ....[57]....
        /*04e8*/ 	.word	0x0000f000


	//   ....[58]....
        /*04ec*/ 	.word	0x0000f010


	//   ....[59]....
        /*04f0*/ 	.word	0x0000f020


	//   ....[60]....
        /*04f4*/ 	.word	0x0000f110


	//   ....[61]....
        /*04f8*/ 	.word	0x0000f140


	//   ....[62]....
        /*04fc*/ 	.word	0x0000f170


	//   ....[63]....
        /*0500*/ 	.word	0x0000f1a0


	//   ....[64]....
        /*0504*/ 	.word	0x0000f680


	//   ....[65]....
        /*0508*/ 	.word	0x0000f690


	//   ....[66]....
        /*050c*/ 	.word	0x0000f750


	//   ....[67]....
        /*0510*/ 	.word	0x0000f770


	//   ....[68]....
        /*0514*/ 	.word	0x0000f830


	//   ....[69]....
        /*0518*/ 	.word	0x0000f850


	//   ....[70]....
        /*051c*/ 	.word	0x0000f920


	//   ....[71]....
        /*0520*/ 	.word	0x0000f940


	//   ....[72]....
        /*0524*/ 	.word	0x0000ffe0


	//   ....[73]....
        /*0528*/ 	.word	0x00010000


	//   ....[74]....
        /*052c*/ 	.word	0x000100c0


	//   ....[75]....
        /*0530*/ 	.word	0x000100e0


	//   ....[76]....
        /*0534*/ 	.word	0x000101a0


	//   ....[77]....
        /*0538*/ 	.word	0x000101c0


	//   ....[78]....
        /*053c*/ 	.word	0x00010290


	//   ....[79]....
        /*0540*/ 	.word	0x000102b0


	//   ....[80]....
        /*0544*/ 	.word	0x00010410


	//   ....[81]....
        /*0548*/ 	.word	0x000114e0


	//   ....[82]....
        /*054c*/ 	.word	0x00011fe0


	//   ....[83]....
        /*0550*/ 	.word	0x00011ff0


	//   ....[84]....
        /*0554*/ 	.word	0x00012030


	//   ....[85]....
        /*0558*/ 	.word	0x00012070


	//   ....[86]....
        /*055c*/ 	.word	0x00012110


	//   ....[87]....
        /*0560*/ 	.word	0x00012120


	//   ....[88]....
        /*0564*/ 	.word	0x00012190


	//   ....[89]....
        /*0568*/ 	.word	0x000121a0


	//   ....[90]....
        /*056c*/ 	.word	0x00012210


	//   ....[91]....
        /*0570*/ 	.word	0x00012220


	//   ....[92]....
        /*0574*/ 	.word	0x00012290


	//   ....[93]....
        /*0578*/ 	.word	0x000122a0


	//   ....[94]....
        /*057c*/ 	.word	0x00012310


	//   ....[95]....
        /*0580*/ 	.word	0x00012320


	//   ....[96]....
        /*0584*/ 	.word	0x00012330


	//   ....[97]....
        /*0588*/ 	.word	0x00012370


	//   ....[98]....
        /*058c*/ 	.word	0x00014150


	//   ....[99]....
        /*0590*/ 	.word	0x000142f0


	//   ....[100]....
        /*0594*/ 	.word	0x000148f0


	//   ....[101]....
        /*0598*/ 	.word	0x00014ac0


	//   ....[102]....
        /*059c*/ 	.word	0x00014b20


	//   ....[103]....
        /*05a0*/ 	.word	0x00014bb0


	//   ....[104]....
        /*05a4*/ 	.word	0x00014ca0


	//   ....[105]....
        /*05a8*/ 	.word	0x00014d00


	//   ....[106]....
        /*05ac*/ 	.word	0x00014dd0


	//   ....[107]....
        /*05b0*/ 	.word	0x00014e30


	//   ....[108]....
        /*05b4*/ 	.word	0x00014f10


	//   ....[109]....
        /*05b8*/ 	.word	0x00014f70


	//   ....[110]....
        /*05bc*/ 	.word	0x00015050


	//   ....[111]....
        /*05c0*/ 	.word	0x000150b0


	//   ....[112]....
        /*05c4*/ 	.word	0x00015190


	//   ....[113]....
        /*05c8*/ 	.word	0x000151f0


	//   ....[114]....
        /*05cc*/ 	.word	0x000152c0


	//   ....[115]....
        /*05d0*/ 	.word	0x00015320


	//   ....[116]....
        /*05d4*/ 	.word	0x000153e0


	//   ....[117]....
        /*05d8*/ 	.word	0x00015730


	//----- nvinfo : EIATTR_REG_RECONFIG
	.align		4
.L_1075:
        /*05dc*/ 	.byte	0x01, 0x54
	.zero		2


	//----- nvinfo : EIATTR_SYSCALL_OFFSETS
	.align		4
        /*05e0*/ 	.byte	0x04, 0x46
        /*05e2*/ 	.short	(.L_1077 - .L_1076)


	//   ....[0]....
.L_1076:
        /*05e4*/ 	.word	0x00001960


	//   ....[1]....
        /*05e8*/ 	.word	0x00010ef0


	//   ....[2]....
        /*05ec*/ 	.word	0x00011080


	//   ....[3]....
        /*05f0*/ 	.word	0x000111e0


	//   ....[4]....
        /*05f4*/ 	.word	0x00011330


	//   ....[5]....
        /*05f8*/ 	.word	0x00011c10


	//----- nvinfo : EIATTR_MBARRIER_INSTR_OFFSETS
	.align		4
.L_1077:
        /*05fc*/ 	.byte	0x04, 0x39
        /*05fe*/ 	.short	(.L_1079 - .L_1078)


	//   ....[0]....
.L_1078:
        /*0600*/ 	.word	0x00000270
        /*0604*/ 	.word	0x000000ff
        /*0608*/ 	.word	0x0002e800
        /*060c*/ 	.short	0x0100
        /*060e*/ 	.byte	0x08
	.zero		1


	//   ....[1]....
        /*0610*/ 	.word	0x00000280
        /*0614*/ 	.word	0x000000ff
        /*0618*/ 	.word	0x0002e820
        /*061c*/ 	.short	0x0100
        /*061e*/ 	.byte	0x08
	.zero		1


	//   ....[2]....
        /*0620*/ 	.word	0x00000370
        /*0624*/ 	.word	0x000000ff
        /*0628*/ 	.word	0x0002e830
        /*062c*/ 	.short	0x0100
        /*062e*/ 	.byte	0x08
	.zero		1


	//   ....[3]....
        /*0630*/ 	.word	0x00000380
        /*0634*/ 	.word	0x000000ff
        /*0638*/ 	.word	0x0002e840
        /*063c*/ 	.short	0x0100
        /*063e*/ 	.byte	0x08
	.zero		1


	//   ....[4]....
        /*0640*/ 	.word	0x00000390
        /*0644*/ 	.word	0x000000ff
        /*0648*/ 	.word	0x0002e838
        /*064c*/ 	.short	0x0100
        /*064e*/ 	.byte	0x08
	.zero		1


	//   ....[5]....
        /*0650*/ 	.word	0x000003a0
        /*0654*/ 	.word	0x000000ff
        /*0658*/ 	.word	0x0002e848
        /*065c*/ 	.short	0x0100
        /*065e*/ 	.byte	0x08
	.zero		1


	//   ....[6]....
        /*0660*/ 	.word	0x000004d0
        /*0664*/ 	.word	0x000000ff
        /*0668*/ 	.word	0x0002e850
        /*066c*/ 	.short	0x0100
        /*066e*/ 	.byte	0x08
	.zero		1


	//   ....[7]....
        /*0670*/ 	.word	0x000004e0
        /*0674*/ 	.word	0x000000ff
        /*0678*/ 	.word	0x0002e860
        /*067c*/ 	.short	0x0100
        /*067e*/ 	.byte	0x08
	.zero		1


	//   ....[8]....
        /*0680*/ 	.word	0x000004f0
        /*0684*/ 	.word	0x000000ff
        /*0688*/ 	.word	0x0002e858
        /*068c*/ 	.short	0x0100
        /*068e*/ 	.byte	0x08
	.zero		1


	//   ....[9]....
        /*0690*/ 	.word	0x00000500
        /*0694*/ 	.word	0x000000ff
        /*0698*/ 	.word	0x0002e868
        /*069c*/ 	.short	0x0100
        /*069e*/ 	.byte	0x08
	.zero		1


	//   ....[10]....
        /*06a0*/ 	.word	0x000005f0
        /*06a4*/ 	.word	0x000000ff
        /*06a8*/ 	.word	0x0002e870
        /*06ac*/ 	.short	0x0100
        /*06ae*/ 	.byte	0x06
	.zero		1


	//   ....[11]....
        /*06b0*/ 	.word	0x00000600
        /*06b4*/ 	.word	0x000000ff
        /*06b8*/ 	.word	0x0002e880
        /*06bc*/ 	.short	0x0100
        /*06be*/ 	.byte	0x06
	.zero		1


	//   ....[12]....
        /*06c0*/ 	.word	0x00000610
        /*06c4*/ 	.word	0x000000ff
        /*06c8*/ 	.word	0x0002e878
        /*06cc*/ 	.short	0x0100
        /*06ce*/ 	.byte	0x06
	.zero		1


	//   ....[13]....
        /*06d0*/ 	.word	0x00000620
        /*06d4*/ 	.word	0x000000ff
        /*06d8*/ 	.word	0x0002e888
        /*06dc*/ 	.short	0x0100
        /*06de*/ 	.byte	0x06
	.zero		1


	//   ....[14]....
        /*06e0*/ 	.word	0x00000750
        /*06e4*/ 	.word	0x000000ff
        /*06e8*/ 	.word	0x0002e890
        /*06ec*/ 	.short	0x0100
        /*06ee*/ 	.byte	0x08
	.zero		1


	//   ....[15]....
        /*06f0*/ 	.word	0x00000760
        /*06f4*/ 	.word	0x000000ff
        /*06f8*/ 	.word	0x0002e8a0
        /*06fc*/ 	.short	0x0100
        /*06fe*/ 	.byte	0x08
	.zero		1


	//   ....[16]....
        /*0700*/ 	.word	0x00000770
        /*0704*/ 	.word	0x000000ff
        /*0708*/ 	.word	0x0002e898
        /*070c*/ 	.short	0x0100
        /*070e*/ 	.byte	0x08
	.zero		1


	//   ....[17]....
        /*0710*/ 	.word	0x00000780
        /*0714*/ 	.word	0x000000ff
        /*0718*/ 	.word	0x0002e8a8
        /*071c*/ 	.short	0x0100
        /*071e*/ 	.byte	0x08
	.zero		1


	//   ....[18]....
        /*0720*/ 	.word	0x000008b0
        /*0724*/ 	.word	0x000000ff
        /*0728*/ 	.word	0x0002e8b0
        /*072c*/ 	.short	0x0100
        /*072e*/ 	.byte	0x08
	.zero		1


	//   ....[19]....
        /*0730*/ 	.word	0x000008c0
        /*0734*/ 	.word	0x000000ff
        /*0738*/ 	.word	0x0002e8c0
        /*073c*/ 	.short	0x0100
        /*073e*/ 	.byte	0x08
	.zero		1


	//   ....[20]....
        /*0740*/ 	.word	0x000008d0
        /*0744*/ 	.word	0x000000ff
        /*0748*/ 	.word	0x0002e8b8
        /*074c*/ 	.short	0x0100
        /*074e*/ 	.byte	0x08
	.zero		1


	//   ....[21]....
        /*0750*/ 	.word	0x000008e0
        /*0754*/ 	.word	0x000000ff
        /*0758*/ 	.word	0x0002e8c8
        /*075c*/ 	.short	0x0100
        /*075e*/ 	.byte	0x08
	.zero		1


	//   ....[22]....
        /*0760*/ 	.word	0x000019e0
        /*0764*/ 	.word	0x000000ff
        /*0768*/ 	.word	0x0002e800
        /*076c*/ 	.short	0x010a
        /*076e*/ 	.byte	0x29
	.zero		1


	//   ....[23]....
        /*0770*/ 	.word	0x00001a60
        /*0774*/ 	.word	0x00000002
        /*0778*/ 	.word	0x0002e830
        /*077c*/ 	.short	0x010a
        /*077e*/ 	.byte	0x3f
	.zero		1


	//   ....[24]....
        /*0780*/ 	.word	0x00001aa0
        /*0784*/ 	.word	0x00000002
        /*0788*/ 	.word	0x0002e830
        /*078c*/ 	.short	0x010a
        /*078e*/ 	.byte	0x3f
	.zero		1


	//   ....[25]....
        /*0790*/ 	.word	0x000046f0
        /*0794*/ 	.word	0x00000057
        /*0798*/ 	.word	0x00000000
        /*079c*/ 	.short	0x0101
        /*079e*/ 	.byte	0x3f
	.zero		1


	//   ....[26]....
        /*07a0*/ 	.word	0x00005a00
        /*07a4*/ 	.word	0x000000ff
        /*07a8*/ 	.word	0x0002e830
        /*07ac*/ 	.short	0x010a
        /*07ae*/ 	.byte	0x06
	.zero		1


	//   ....[27]....
        /*07b0*/ 	.word	0x00005a40
        /*07b4*/ 	.word	0x000000ff
        /*07b8*/ 	.word	0x0002e830
        /*07bc*/ 	.short	0x010a
        /*07be*/ 	.byte	0x06
	.zero		1


	//   ....[28]....
        /*07c0*/ 	.word	0x00006650
        /*07c4*/ 	.word	0x000000ff
        /*07c8*/ 	.word	0x0002e850
        /*07cc*/ 	.short	0x010a
        /*07ce*/ 	.byte	0x06
	.zero		1


	//   ....[29]....
        /*07d0*/ 	.word	0x00006690
        /*07d4*/ 	.word	0x000000ff
        /*07d8*/ 	.word	0x0002e850
        /*07dc*/ 	.short	0x010a
        /*07de*/ 	.byte	0x06
	.zero		1


	//   ....[30]....
        /*07e0*/ 	.word	0x00009360
        /*07e4*/ 	.word	0x00000002
        /*07e8*/ 	.word	0x00000000
        /*07ec*/ 	.short	0x0101
        /*07ee*/ 	.byte	0x3f
	.zero		1


	//   ....[31]....
        /*07f0*/ 	.word	0x00009790
        /*07f4*/ 	.word	0x000000ff
        /*07f8*/ 	.word	0x00000000
        /*07fc*/ 	.short	0x0101
        /*07fe*/ 	.byte	0x06
	.zero		1


	//   ....[32]....
        /*0800*/ 	.word	0x00009fe0
        /*0804*/ 	.word	0x000000ff
        /*0808*/ 	.word	0x0002e830
        /*080c*/ 	.short	0x010a
        /*080e*/ 	.byte	0x06
	.zero		1


	//   ....[33]....
        /*0810*/ 	.word	0x0000a020
        /*0814*/ 	.word	0x000000ff
        /*0818*/ 	.word	0x0002e830
        /*081c*/ 	.short	0x010a
        /*081e*/ 	.byte	0x06
	.zero		1


	//   ....[34]....
        /*0820*/ 	.word	0x0000ac00
        /*0824*/ 	.word	0x000000ff
        /*0828*/ 	.word	0x0002e850
        /*082c*/ 	.short	0x010a
        /*082e*/ 	.byte	0x06
	.zero		1


	//   ....[35]....
        /*0830*/ 	.word	0x0000ac40
        /*0834*/ 	.word	0x000000ff
        /*0838*/ 	.word	0x0002e850
        /*083c*/ 	.short	0x010a
        /*083e*/ 	.byte	0x06
	.zero		1


	//   ....[36]....
        /*0840*/ 	.word	0x0000cac0
        /*0844*/ 	.word	0x00000002
        /*0848*/ 	.word	0x00000000
        /*084c*/ 	.short	0x0101
        /*084e*/ 	.byte	0x3f
	.zero		1


	//   ....[37]....
        /*0850*/ 	.word	0x0000cdd0
        /*0854*/ 	.word	0x000000ff
        /*0858*/ 	.word	0x00000000
        /*085c*/ 	.short	0x0101
        /*085e*/ 	.byte	0x06
	.zero		1


	//   ....[38]....
        /*0860*/ 	.word	0x0000d550
        /*0864*/ 	.word	0x000000ff
        /*0868*/ 	.word	0x0002e850
        /*086c*/ 	.short	0x010a
        /*086e*/ 	.byte	0x04
	.zero		1


	//   ....[39]....
        /*0870*/ 	.word	0x0000d590
        /*0874*/ 	.word	0x000000ff
        /*0878*/ 	.word	0x0002e850
        /*087c*/ 	.short	0x010a
        /*087e*/ 	.byte	0x04
	.zero		1


	//   ....[40]....
        /*0880*/ 	.word	0x0000dc90
        /*0884*/ 	.word	0x000000ff
        /*0888*/ 	.word	0x00000000
        /*088c*/ 	.short	0x0101
        /*088e*/ 	.byte	0x04
	.zero		1


	//   ....[41]....
        /*0890*/ 	.word	0x0000f670
        /*0894*/ 	.word	0x00000000
        /*0898*/ 	.word	0x00000000
        /*089c*/ 	.short	0x0101
        /*089e*/ 	.byte	0x3f
	.zero		1


	//   ....[42]....
        /*08a0*/ 	.word	0x00011760
        /*08a4*/ 	.word	0x00000004
        /*08a8*/ 	.word	0x0002e880
        /*08ac*/ 	.short	0x010a
        /*08ae*/ 	.byte	0x3f
	.zero		1


	//   ....[43]....
        /*08b0*/ 	.word	0x000118f0
        /*08b4*/ 	.word	0x00000004
        /*08b8*/ 	.word	0x0002e840
        /*08bc*/ 	.short	0x010a
        /*08be*/ 	.byte	0x3f
	.zero		1


	//   ....[44]....
        /*08c0*/ 	.word	0x00012420
        /*08c4*/ 	.word	0x00000011
        /*08c8*/ 	.word	0x0002e800
        /*08cc*/ 	.short	0x0107
        /*08ce*/ 	.byte	0x3f
	.zero		1


	//   ....[45]....
        /*08d0*/ 	.word	0x00012510
        /*08d4*/ 	.word	0x00000011
        /*08d8*/ 	.word	0x0002e800
        /*08dc*/ 	.short	0x0101
        /*08de*/ 	.byte	0x3f
	.zero		1


	//   ....[46]....
        /*08e0*/ 	.word	0x00012530
        /*08e4*/ 	.word	0x00000011
        /*08e8*/ 	.word	0x0002e820
        /*08ec*/ 	.short	0x010a
        /*08ee*/ 	.byte	0x3f
	.zero		1


	//   ....[47]....
        /*08f0*/ 	.word	0x00012840
        /*08f4*/ 	.word	0x00000004
        /*08f8*/ 	.word	0x0002e880
        /*08fc*/ 	.short	0x010a
        /*08fe*/ 	.byte	0x3f
	.zero		1


	//   ....[48]....
        /*0900*/ 	.word	0x00012a90
        /*0904*/ 	.word	0x00000004
        /*0908*/ 	.word	0x0002e840
        /*090c*/ 	.short	0x010a
        /*090e*/ 	.byte	0x3f
	.zero		1


	//   ....[49]....
        /*0910*/ 	.word	0x00012d60
        /*0914*/ 	.word	0x00000014
        /*0918*/ 	.word	0x0002e870
        /*091c*/ 	.short	0x010a
        /*091e*/ 	.byte	0x3f
	.zero		1


	//   ....[50]....
        /*0920*/ 	.word	0x00012dd0
        /*0924*/ 	.word	0x00000014
        /*0928*/ 	.word	0x0002e860
        /*092c*/ 	.short	0x010a
        /*092e*/ 	.byte	0x3f
	.zero		1


	//   ....[51]....
        /*0930*/ 	.word	0x000135a0
        /*0934*/ 	.word	0x00000014
        /*0938*/ 	.word	0x0002e850
        /*093c*/ 	.short	0x0101
        /*093e*/ 	.byte	0x3f
	.zero		1


	//   ....[52]....
        /*0940*/ 	.word	0x00013620
        /*0944*/ 	.word	0x00000014
        /*0948*/ 	.word	0x00000000
        /*094c*/ 	.short	0x0101
        /*094e*/ 	.byte	0x3f
	.zero		1


	//   ....[53]....
        /*0950*/ 	.word	0x00013850
        /*0954*/ 	.word	0x00000010
        /*0958*/ 	.word	0x0002e870
        /*095c*/ 	.short	0x010a
        /*095e*/ 	.byte	0x3f
	.zero		1


	//   ....[54]....
        /*0960*/ 	.word	0x000138c0
        /*0964*/ 	.word	0x00000010
        /*0968*/ 	.word	0x0002e860
        /*096c*/ 	.short	0x010a
        /*096e*/ 	.byte	0x3f
	.zero		1


	//   ....[55]....
        /*0970*/ 	.word	0x00013f70
        /*0974*/ 	.word	0x00000010
        /*0978*/ 	.word	0x0002e850
        /*097c*/ 	.short	0x0101
        /*097e*/ 	.byte	0x3f
	.zero		1


	//   ....[56]....
        /*0980*/ 	.word	0x00013fb0
        /*0984*/ 	.word	0x00000000
        /*0988*/ 	.word	0x00000000
        /*098c*/ 	.short	0x0101
        /*098e*/ 	.byte	0x3f
	.zero		1


	//   ....[57]....
        /*0990*/ 	.word	0x00014270
        /*0994*/ 	.word	0x00000000
        /*0998*/ 	.word	0x0002e820
        /*099c*/ 	.short	0x010a
        /*099e*/ 	.byte	0x3f
	.zero		1


	//   ....[58]....
        /*09a0*/ 	.word	0x00014430
        /*09a4*/ 	.word	0x00000006
        /*09a8*/ 	.word	0x00000000
        /*09ac*/ 	.short	0x010a
        /*09ae*/ 	.byte	0x3f
	.zero		1


	//   ....[59]....
        /*09b0*/ 	.word	0x000144a0
        /*09b4*/ 	.word	0x00000007
        /*09b8*/ 	.word	0x00000000
        /*09bc*/ 	.short	0x010a
        /*09be*/ 	.byte	0x3f
	.zero		1


	//   ....[60]....
        /*09c0*/ 	.word	0x00014500
        /*09c4*/ 	.word	0x00000004
        /*09c8*/ 	.word	0x0002e860
        /*09cc*/ 	.short	0x010a
        /*09ce*/ 	.byte	0x3f
	.zero		1


	//   ....[61]....
        /*09d0*/ 	.word	0x00014550
        /*09d4*/ 	.word	0x00000003
        /*09d8*/ 	.word	0x0002e860
        /*09dc*/ 	.short	0x010a
        /*09de*/ 	.byte	0x3f
	.zero		1


	//   ....[62]....
        /*09e0*/ 	.word	0x00014590
        /*09e4*/ 	.word	0x00000004
        /*09e8*/ 	.word	0x0002e880
        /*09ec*/ 	.short	0x010a
        /*09ee*/ 	.byte	0x3f
	.zero		1


	//   ....[63]....
        /*09f0*/ 	.word	0x000145b0
        /*09f4*/ 	.word	0x00000003
        /*09f8*/ 	.word	0x0002e880
        /*09fc*/ 	.short	0x010a
        /*09fe*/ 	.byte	0x3f
	.zero		1


	//   ....[64]....
        /*0a00*/ 	.word	0x00014620
        /*0a04*/ 	.word	0x00000003
        /*0a08*/ 	.word	0x0002e800
        /*0a0c*/ 	.short	0x010a
        /*0a0e*/ 	.byte	0x3f
	.zero		1


	//   ....[65]....
        /*0a10*/ 	.word	0x00014670
        /*0a14*/ 	.word	0x00000002
        /*0a18*/ 	.word	0x0002e830
        /*0a1c*/ 	.short	0x010a
        /*0a1e*/ 	.byte	0x3f
	.zero		1


	//   ....[66]....
        /*0a20*/ 	.word	0x000146d0
        /*0a24*/ 	.word	0x00000007
        /*0a28*/ 	.word	0x0002e830
        /*0a2c*/ 	.short	0x010a
        /*0a2e*/ 	.byte	0x3f
	.zero		1


	//   ....[67]....
        /*0a30*/ 	.word	0x00014730
        /*0a34*/ 	.word	0x00000007
        /*0a38*/ 	.word	0x0002e850
        /*0a3c*/ 	.short	0x010a
        /*0a3e*/ 	.byte	0x3f
	.zero		1


	//   ....[68]....
        /*0a40*/ 	.word	0x00014790
        /*0a44*/ 	.word	0x00000007
        /*0a48*/ 	.word	0x0002e830
        /*0a4c*/ 	.short	0x010a
        /*0a4e*/ 	.byte	0x3f
	.zero		1


	//   ....[69]....
        /*0a50*/ 	.word	0x000147f0
        /*0a54*/ 	.word	0x00000007
        /*0a58*/ 	.word	0x0002e850
        /*0a5c*/ 	.short	0x010a
        /*0a5e*/ 	.byte	0x3f
	.zero		1


	//   ....[70]....
        /*0a60*/ 	.word	0x00014850
        /*0a64*/ 	.word	0x00000005
        /*0a68*/ 	.word	0x0002e850
        /*0a6c*/ 	.short	0x010a
        /*0a6e*/ 	.byte	0x3f
	.zero		1


	//   ....[71]....
        /*0a70*/ 	.word	0x000149a0
        /*0a74*/ 	.word	0x00000004
        /*0a78*/ 	.word	0x0002e880
        /*0a7c*/ 	.short	0x010a
        /*0a7e*/ 	.byte	0x3f
	.zero		1


	//   ....[72]....
        /*0a80*/ 	.word	0x000149f0
        /*0a84*/ 	.word	0x00000004
        /*0a88*/ 	.word	0x0002e840
        /*0a8c*/ 	.short	0x010a
        /*0a8e*/ 	.byte	0x3f
	.zero		1


	//   ....[73]....
        /*0a90*/ 	.word	0x00015420
        /*0a94*/ 	.word	0x00000011
        /*0a98*/ 	.word	0x0002e820
        /*0a9c*/ 	.short	0x010a
        /*0a9e*/ 	.byte	0x3f
	.zero		1


	//   ....[74]....
        /*0aa0*/ 	.word	0x00015470
        /*0aa4*/ 	.word	0x00000004
        /*0aa8*/ 	.word	0x0002e880
        /*0aac*/ 	.short	0x010a
        /*0aae*/ 	.byte	0x3f
	.zero		1


	//   ....[75]....
        /*0ab0*/ 	.word	0x000154c0
        /*0ab4*/ 	.word	0x00000004
        /*0ab8*/ 	.word	0x0002e840
        /*0abc*/ 	.short	0x010a
        /*0abe*/ 	.byte	0x3f
	.zero		1


	//   ....[76]....
        /*0ac0*/ 	.word	0x00015510
        /*0ac4*/ 	.word	0x00000014
        /*0ac8*/ 	.word	0x0002e870
        /*0acc*/ 	.short	0x010a
        /*0ace*/ 	.byte	0x3f
	.zero		1


	//   ....[77]....
        /*0ad0*/ 	.word	0x00015560
        /*0ad4*/ 	.word	0x00000014
        /*0ad8*/ 	.word	0x0002e860
        /*0adc*/ 	.short	0x010a
        /*0ade*/ 	.byte	0x3f
	.zero		1


	//   ....[78]....
        /*0ae0*/ 	.word	0x000155b0
        /*0ae4*/ 	.word	0x00000010
        /*0ae8*/ 	.word	0x0002e870
        /*0aec*/ 	.short	0x010a
        /*0aee*/ 	.byte	0x3f
	.zero		1


	//   ....[79]....
        /*0af0*/ 	.word	0x00015600
        /*0af4*/ 	.word	0x00000010
        /*0af8*/ 	.word	0x0002e860
        /*0afc*/ 	.short	0x010a
        /*0afe*/ 	.byte	0x3f
	.zero		1


	//   ....[80]....
        /*0b00*/ 	.word	0x00015650
        /*0b04*/ 	.word	0x00000000
        /*0b08*/ 	.word	0x0002e820
        /*0b0c*/ 	.short	0x010a
        /*0b0e*/ 	.byte	0x3f
	.zero		1


	//   ....[81]....
        /*0b10*/ 	.word	0x000157f0
        /*0b14*/ 	.word	0x00000006
        /*0b18*/ 	.word	0x00000000
        /*0b1c*/ 	.short	0x010a
        /*0b1e*/ 	.byte	0x3f
	.zero		1


	//   ....[82]....
        /*0b20*/ 	.word	0x00015840
        /*0b24*/ 	.word	0x00000007
        /*0b28*/ 	.word	0x00000000
        /*0b2c*/ 	.short	0x010a
        /*0b2e*/ 	.byte	0x3f
	.zero		1


	//   ....[83]....
        /*0b30*/ 	.word	0x00015890
        /*0b34*/ 	.word	0x00000004
        /*0b38*/ 	.word	0x0002e860
        /*0b3c*/ 	.short	0x010a
        /*0b3e*/ 	.byte	0x3f
	.zero		1


	//   ....[84]....
        /*0b40*/ 	.word	0x000158e0
        /*0b44*/ 	.word	0x00000003
        /*0b48*/ 	.word	0x0002e860
        /*0b4c*/ 	.short	0x010a
        /*0b4e*/ 	.byte	0x3f
	.zero		1


	//   ....[85]....
        /*0b50*/ 	.word	0x00015930
        /*0b54*/ 	.word	0x00000004
        /*0b58*/ 	.word	0x0002e880
        /*0b5c*/ 	.short	0x010a
        /*0b5e*/ 	.byte	0x3f
	.zero		1


	//----- nvinfo : EIATTR_NUM_MBARRIERS
	.align		4
.L_1079:
        /*0b60*/ 	.byte	0x03, 0x38
        /*0b62*/ 	.short	0x0016


	//----- nvinfo : EIATTR_EXIT_INSTR_OFFSETS
	.align		4
        /*0b64*/ 	.byte	0x04, 0x1c
        /*0b66*/ 	.short	(.L_1081 - .L_1080)


	//   ....[0]....
.L_1080:
        /*0b68*/ 	.word	0x00000a40


	//   ....[1]....
        /*0b6c*/ 	.word	0x000103b0


	//   ....[2]....
        /*0b70*/ 	.word	0x00014600


	//----- nvinfo : EIATTR_MAX_THREADS
	.align		4
.L_1081:
        /*0b74*/ 	.byte	0x04, 0x05
        /*0b76*/ 	.short	(.L_1083 - .L_1082)
.L_1082:
        /*0b78*/ 	.word	0x00000180
        /*0b7c*/ 	.word	0x00000001
        /*0b80*/ 	.word	0x00000001


	//----- nvinfo : EIATTR_CRS_STACK_SIZE
	.align		4
.L_1083:
        /*0b84*/ 	.byte	0x04, 0x1e
        /*0b86*/ 	.short	(.L_1085 - .L_1084)
.L_1084:
        /*0b88*/ 	.word	0x00000000


	//----- nvinfo : EIATTR_CBANK_PARAM_SIZE
	.align		4
.L_1085:
        /*0b8c*/ 	.byte	0x03, 0x19
        /*0b8e*/ 	.short	0x0af0


	//----- nvinfo : EIATTR_PARAM_CBANK
	.align		4
        /*0b90*/ 	.byte	0x04, 0x0a
        /*0b92*/ 	.short	(.L_1087 - .L_1086)
	.align		4
.L_1086:
        /*0b94*/ 	.word	index@(.nv.constant0._ZN7cutlass13device_kernelIN5flash11enable_sm90INS1_16FlashAttnFwdSm90INS1_25CollectiveMainloopFwdSm90ILi2EN4cute5tupleIJNS5_1CILi1EEES8_S8_EEENS6_IJNS7_ILi128EEENS7_ILi224EEESA_EEELi128ENS_12float_e4m3_tEfNS_4arch4Sm90ELb1ELb0ELb0ELb0ELb0ELb0ELb0ELb1ELb1ELb1ELb0ELb0EEENS1_21CollectiveEpilogueFwdINS6_IJSA_SA_SB_EEES9_NS_10bfloat16_tESF_Li256ELb0ELb1ELb0ELb1EEENS1_30DynamicPersistentTileSchedulerILi256ELi128ELb0ELb1ELb1EEEEEEEEEvNT_6ParamsE)
        /*0b98*/ 	.short	0x0210
        /*0b9a*/ 	.short	0x0af0


	//----- nvinfo : EIATTR_SW_WAR
	.align		4
.L_1087:
        /*0b9c*/ 	.byte	0x04, 0x36
        /*0b9e*/ 	.short	(.L_1089 - .L_1088)
.L_1088:
        /*0ba0*/ 	.word	0x00000008
.L_1089:


//--------------------- .nv.info._ZN7cutlass13device_kernelIN5flash11enable_sm90INS1_16FlashAttnFwdSm90INS1_25CollectiveMainloopFwdSm90ILi2EN4cute5tupleIJNS5_1CILi1EEES8_S8_EEENS6_IJNS7_ILi128EEENS7_ILi224EEESA_EEELi128ENS_12float_e4m3_tEfNS_4arch4Sm90ELb1ELb0ELb0ELb1ELb0ELb0ELb0ELb1ELb1ELb1ELb0ELb0EEENS1_21CollectiveEpilogueFwdINS6_IJSA_SA_SB_EEES9_NS_10bfloat16_tESF_Li256ELb1ELb1ELb0ELb1EEENS1_36VarlenDynamicPersistentTileSchedulerILi128ELi224ELi256ELi128ELb0ELb1ELb1ELb1ELb1ELb1EEEEEEEEEvNT_6ParamsE --------------------------
	.section	.nv.info._ZN7cutlass13device_kernelIN5flash11enable_sm90INS1_16FlashAttnFwdSm90INS1_25CollectiveMainloopFwdSm90ILi2EN4cute5tupleIJNS5_1CILi1EEES8_S8_EEENS6_IJNS7_ILi128EEENS7_ILi224EEESA_EEELi128ENS_12float_e4m3_tEfNS_4arch4Sm90ELb1ELb0ELb0ELb1ELb0ELb0ELb0ELb1ELb1ELb1ELb0ELb0EEENS1_21CollectiveEpilogueFwdINS6_IJSA_SA_SB_EEES9_NS_10bfloat16_tESF_Li256ELb1ELb1ELb0ELb1EEENS1_36VarlenDynamicPersistentTileSchedulerILi128ELi224ELi256ELi128ELb0ELb1ELb1ELb1ELb1ELb1EEEEEEEEEvNT_6ParamsE,"",@"SHT_CUDA_INFO"
	.sectionflags	@""
	.align	4


	//----- nvinfo : EIATTR_CUDA_API_VERSION
	.align		4
        /*0000*/ 	.byte	0x04, 0x37
        /*0002*/ 	.short	(.L_1091 - .L_1090)
.L_1090:
        /*0004*/ 	.word	0x00000082


	//----- nvinfo : EIATTR_KPARAM_INFO
	.align		4
.L_1091:
        /*0008*/ 	.byte	0x04, 0x17
        /*000a*/ 	.short	(.L_1093 - .L_1092)
.L_1092:
        /*000c*/ 	.word	0x00000000
        /*0010*/ 	.short	0x0000
        /*0012*/ 	.short	0x0070
        /*0014*/ 	.byte	0x00, 0xf0, 0x01, 0x2a


	//----- nvinfo : EIATTR_SPARSE_MMA_MASK
	.align		4
.L_1093:
        /*0018*/ 	.byte	0x03, 0x50
        /*001a*/ 	.short	0x0000


	//----- nvinfo : EIATTR_MAXREG_COUNT
	.align		4
        /*001c*/ 	.byte	0x03, 0x1b
        /*001e*/ 	.short	0x00a8


	//----- nvinfo : EIATTR_NUM_BARRIERS
	.align		4
        /*0020*/ 	.byte	0x02, 0x4c
        /*0022*/ 	.byte	0x10
	.zero		1


	//----- nvinfo : EIATTR_EXTERNS
	.align		4
        /*0024*/ 	.byte	0x04, 0x0f
        /*0026*/ 	.short	(.L_1095 - .L_1094)


	//   ....[0]....
	.align		4
.L_1094:
        /*0028*/ 	.word	index@(__assertfail)


	//----- nvinfo : EIATTR_ANNOTATIONS
	.align		4
.L_1095:
        /*002c*/ 	.byte	0x04, 0x55
        /*002e*/ 	.short	(.L_1097 - .L_1096)


	//   ....[0]....
.L_1096:
        /* <DEDUP_REMOVED lines=39> */


	//----- nvinfo : EIATTR_MERCURY_ISA_VERSION
	.align		4
.L_1097:
        /*0290*/ 	.byte	0x03, 0x5f
        /*0292*/ 	.short	0x0101


	//----- nvinfo : EIATTR_UNUSED_LOAD_BYTE_OFFSET
	.align		4
        /*0294*/ 	.byte	0x04, 0x44
        /*0296*/ 	.short	(.L_1099 - .L_1098)


	//   ....[0]....
.L_1098:
        /*0298*/ 	.word	0x00000a40
        /*029c*/ 	.word	0x0000fff0


	//   ....[1]....
        /*02a0*/ 	.word	0x0000e1d0
        /*02a4*/ 	.word	0x0000fff0


	//----- nvinfo : EIATTR_INT_WARP_WIDE_INSTR_OFFSETS
	.align		4
.L_1099:
        /*02a8*/ 	.byte	0x04, 0x31
        /*02aa*/ 	.short	(.L_1101 - .L_1100)


	//   ....[0]....
.L_1100:
        /*02ac*/ 	.word	0x00000130


	//   ....[1]....
        /*02b0*/ 	.word	0x00000170


	//   ....[2]....
        /*02b4*/ 	.word	0x000001e0


	//   ....[3]....
        /*02b8*/ 	.word	0x00011fd0


	//   ....[4]....
        /*02bc*/ 	.word	0x00012060


	//   ....[5]....
        /*02c0*/ 	.word	0x000149c0


	//   ....[6]....
        /*02c4*/ 	.word	0x00014a50


	//----- nvinfo : EIATTR_COOP_GROUP_MASK_REGIDS
	.align		4
.L_1101:
        /*02c8*/ 	.byte	0x04, 0x29
        /*02ca*/ 	.short	(.L_1103 - .L_1102)


	//   ....[0]....
.L_1102:
        /*02cc*/ 	.word	0xffffffff


	//   ....[1]....
        /*02d0*/ 	.word	0xffffffff


	//   ....[2]....
        /*02d4*/ 	.word	0xffffffff


	//   ....[3]....
        /*02d8*/ 	.word	0xffffffff


	//   ....[4]....
        /*02dc*/ 	.word	0xffffffff


	//   ....[5]....
        /*02e0*/ 	.word	0xffffffff


	//   ....[6]....
        /*02e4*/ 	.word	0xffffffff


	//   ....[7]....
        /*02e8*/ 	.word	0xffffffff


	//   ....[8]....
        /*02ec*/ 	.word	0xffffffff


	//   ....[9]....
        /*02f0*/ 	.word	0xffffffff


	//   ....[10]....
        /*02f4*/ 	.word	0xffffffff


	//   ....[11]....
        /*02f8*/ 	.word	0xffffffff


	//   ....[12]....
        /*02fc*/ 	.word	0xffffffff


	//   ....[13]....
        /*0300*/ 	.word	0xffffffff


	//   ....[14]....
        /*0304*/ 	.word	0xffffffff


	//   ....[15]....
        /*0308*/ 	.word	0xffffffff


	//   ....[16]....
        /*030c*/ 	.word	0xffffffff


	//   ....[17]....
        /*0310*/ 	.word	0xffffffff


	//   ....[18]....
        /*0314*/ 	.word	0xffffffff


	//   ....[19]....
        /*0318*/ 	.word	0xffffffff


	//   ....[20]....
        /*031c*/ 	.word	0xffffffff


	//   ....[21]....
        /*0320*/ 	.word	0xffffffff


	//   ....[22]....
        /*0324*/ 	.word	0xffffffff


	//   ....[23]....
        /*0328*/ 	.word	0xffffffff


	//   ....[24]....
        /*032c*/ 	.word	0xffffffff


	//   ....[25]....
        /*0330*/ 	.word	0xffffffff


	//   ....[26]....
        /*0334*/ 	.word	0xffffffff


	//   ....[27]....
        /*0338*/ 	.word	0xffffffff


	//   ....[28]....
        /*033c*/ 	.word	0xffffffff


	//   ....[29]....
        /*0340*/ 	.word	0xffffffff


	//   ....[30]....
        /*0344*/ 	.word	0xffffffff


	//   ....[31]....
        /*0348*/ 	.word	0xffffffff


	//   ....[32]....
        /*034c*/ 	.word	0xffffffff


	//   ....[33]....
        /*0350*/ 	.word	0xffffffff


	//   ....[34]....
        /*0354*/ 	.word	0xffffffff


	//   ....[35]....
        /*0358*/ 	.word	0xffffffff


	//   ....[36]....
        /*035c*/ 	.word	0xffffffff


	//   ....[37]....
        /*0360*/ 	.word	0xffffffff


	//   ....[38]....
        /*0364*/ 	.word	0xffffffff


	//   ....[39]....
        /*0368*/ 	.word	0xffffffff


	//   ....[40]....
        /*036c*/ 	.word	0xffffffff


	//   ....[41]....
        /*0370*/ 	.word	0xffffffff


	//   ....[42]....
        /*0374*/ 	.word	0xffffffff


	//   ....[43]....
        /*0378*/ 	.word	0xffffffff


	//   ....[44]....
        /*037c*/ 	.word	0xffffffff


	//   ....[45]....
        /*0380*/ 	.word	0xffffffff


	//   ....[46]....
        /*0384*/ 	.word	0xffffffff


	//   ....[47]....
        /*0388*/ 	.word	0xffffffff


	//   ....[48]....
        /*038c*/ 	.word	0xffffffff


	//   ....[49]....
        /*0390*/ 	.word	0xffffffff


	//   ....[50]....
        /*0394*/ 	.word	0xffffffff


	//   ....[51]....
        /*0398*/ 	.word	0xffffffff


	//   ....[52]....
        /*039c*/ 	.word	0xffffffff


	//   ....[53]....
        /*03a0*/ 	.word	0xffffffff


	//   ....[54]....
        /*03a4*/ 	.word	0xffffffff


	//   ....[55]....
        /*03a8*/ 	.word	0xffffffff


	//   ....[56]....
        /*03ac*/ 	.word	0xffffffff


	//   ....[57]....
        /*03b0*/ 	.word	0xffffffff


	//   ....[58]....
        /*03b4*/ 	.word	0xffffffff


	//   ....[59]....
        /*03b8*/ 	.word	0xffffffff


	//   ....[60]....
        /*03bc*/ 	.word	0xffffffff


	//   ....[61]....
        /*03c0*/ 	.word	0xffffffff


	//   ....[62]....
        /*03c4*/ 	.word	0xffffffff


	//   ....[63]....
        /*03c8*/ 	.word	0xffffffff


	//   ....[64]....
        /*03cc*/ 	.word	0xffffffff


	//   ....[65]....
        /*03d0*/ 	.word	0xffffffff


	//   ....[66]....
        /*03d4*/ 	.word	0xffffffff


	//   ....[67]....
        /*03d8*/ 	.word	0xffffffff


	//   ....[68]....
        /*03dc*/ 	.word	0xffffffff


	//   ....[69]....
        /*03e0*/ 	.word	0xffffffff


	//   ....[70]....
        /*03e4*/ 	.word	0xffffffff


	//   ....[71]....
        /*03e8*/ 	.word	0xffffffff


	//   ....[72]....
        /*03ec*/ 	.word	0xffffffff


	//   ....[73]....
        /*03f0*/ 	.word	0xffffffff


	//   ....[74]....
        /*03f4*/ 	.word	0xffffffff


	//   ....[75]....
        /*03f8*/ 	.word	0xffffffff


	//   ....[76]....
        /*03fc*/ 	.word	0xffffffff


	//   ....[77]....
        /*0400*/ 	.word	0xffffffff


	//   ....[78]....
        /*0404*/ 	.word	0xffffffff


	//   ....[79]....
        /*0408*/ 	.word	0xffffffff


	//   ....[80]....
        /*040c*/ 	.word	0xffffffff


	//   ....[81]....
        /*0410*/ 	.word	0xffffffff


	//   ....[82]....
        /*0414*/ 	.word	0xffffffff


	//   ....[83]....
        /*0418*/ 	.word	0xffffffff


	//   ....[84]....
        /*041c*/ 	.word	0xffffffff


	//   ....[85]....
        /*0420*/ 	.word	0xffffffff


	//   ....[86]....
        /*0424*/ 	.word	0xffffffff


	//   ....[87]....
        /*0428*/ 	.word	0xffffffff


	//   ....[88]....
        /*042c*/ 	.word	0xffffffff


	//   ....[89]....
        /*0430*/ 	.word	0xffffffff


	//   ....[90]....
        /*0434*/ 	.word	0xffffffff


	//   ....[91]....
        /*0438*/ 	.word	0xffffffff


	//   ....[92]....
        /*043c*/ 	.word	0xffffffff


	//   ....[93]....
        /*0440*/ 	.word	0xffffffff


	//   ....[94]....
        /*0444*/ 	.word	0xffffffff


	//   ....[95]....
        /*0448*/ 	.word	0xffffffff


	//   ....[96]....
        /*044c*/ 	.word	0xffffffff


	//   ....[97]....
        /*0450*/ 	.word	0xffffffff


	//   ....[98]....
        /*0454*/ 	.word	0xffffffff


	//   ....[99]....
        /*0458*/ 	.word	0xffffffff


	//   ....[100]....
        /*045c*/ 	.word	0xffffffff


	//   ....[101]....
        /*0460*/ 	.word	0xffffffff


	//   ....[102]....
        /*0464*/ 	.word	0xffffffff


	//   ....[103]....
        /*0468*/ 	.word	0xffffffff


	//   ....[104]....
        /*046c*/ 	.word	0xffffffff


	//   ....[105]....
        /*0470*/ 	.word	0xffffffff


	//   ....[106]....
        /*0474*/ 	.word	0xffffffff


	//   ....[107]....
        /*0478*/ 	.word	0xffffffff


	//   ....[108]....
        /*047c*/ 	.word	0xffffffff


	//   ....[109]....
        /*0480*/ 	.word	0xffffffff


	//   ....[110]....
        /*0484*/ 	.word	0xffffffff


	//   ....[111]....
        /*0488*/ 	.word	0xffffffff


	//   ....[112]....
        /*048c*/ 	.word	0xffffffff


	//   ....[113]....
        /*0490*/ 	.word	0xffffffff


	//   ....[114]....
        /*0494*/ 	.word	0xffffffff


	//   ....[115]....
        /*0498*/ 	.word	0xffffffff


	//   ....[116]....
        /*049c*/ 	.word	0xffffffff


	//   ....[117]....
        /*04a0*/ 	.word	0xffffffff


	//   ....[118]....
        /*04a4*/ 	.word	0xffffffff


	//   ....[119]....
        /*04a8*/ 	.word	0xffffffff


	//   ....[120]....
        /*04ac*/ 	.word	0xffffffff


	//   ....[121]....
        /*04b0*/ 	.word	0xffffffff


	//   ....[122]....
        /*04b4*/ 	.word	0xffffffff


	//   ....[123]....
        /*04b8*/ 	.word	0xffffffff


	//   ....[124]....
        /*04bc*/ 	.word	0xffffffff


	//   ....[125]....
        /*04c0*/ 	.word	0xffffffff


	//   ....[126]....
        /*04c4*/ 	.word	0xffffffff


	//   ....[127]....
        /*04c8*/ 	.word	0xffffffff


	//   ....[128]....
        /*04cc*/ 	.word	0xffffffff


	//   ....[129]....
        /*04d0*/ 	.word	0xffffffff


	//   ....[130]....
        /*04d4*/ 	.word	0xffffffff


	//   ....[131]....
        /*04d8*/ 	.word	0x0500000f


	//   ....[132]....
        /*04dc*/ 	.word	0x0500000f


	//   ....[133]....
        /*04e0*/ 	.word	0x0500000f


	//   ....[134]....
        /*04e4*/ 	.word	0x0500000f


	//   ....[135]....
        /*04e8*/ 	.word	0x0500000f


	//   ....[136]....
        /*04ec*/ 	.word	0x0500000f


	//   ....[137]....
        /*04f0*/ 	.word	0x0500000f


	//   ....[138]....
        /*04f4*/ 	.word	0x0500000f


	//   ....[139]....
        /*04f8*/ 	.word	0x0500000f


	//   ....[140]....
        /*04fc*/ 	.word	0x0500000f


	//   ....[141]....
        /*0500*/ 	.word	0x0500000f


	//   ....[142]....
        /*0504*/ 	.word	0x0500000f


	//   ....[143]....
        /*0508*/ 	.word	0x0500000f


	//   ....[144]....
        /*050c*/ 	.word	0x0500000f


	//   ....[145]....
        /*0510*/ 	.word	0x0500000f


	//   ....[146]....
        /*0514*/ 	.word	0x0500000f


	//   ....[147]....
        /*0518*/ 	.word	0x0500000f


	//   ....[148]....
        /*051c*/ 	.word	0x0500000f


	//----- nvinfo : EIATTR_COOP_GROUP_INSTR_OFFSETS
	.align		4
.L_1103:
        /*0520*/ 	.byte	0x04, 0x28
        /*0522*/ 	.short	(.L_1105 - .L_1104)


	//   ....[0]....
.L_1104:
        /*0524*/ 	.word	0x00000070


	//   ....[1]....
        /*0528*/ 	.word	0x00000140


	//   ....[2]....
        /*052c*/ 	.word	0x00000190


	//   ....[3]....
        /*0530*/ 	.word	0x000003c0


	//   ....[4]....
        /*0534*/ 	.word	0x00000520


	//   ....[5]....
        /*0538*/ 	.word	0x00000640


	//   ....[6]....
        /*053c*/ 	.word	0x000007a0


	//   ....[7]....
        /*0540*/ 	.word	0x00001930


	//   ....[8]....
        /*0544*/ 	.word	0x00002580


	//   ....[9]....
        /*0548*/ 	.word	0x000025a0


	//   ....[10]....
        /*054c*/ 	.word	0x00003480


	//   ....[11]....
        /*0550*/ 	.word	0x00003540


	//   ....[12]....
        /*0554*/ 	.word	0x00004450


	//   ....[13]....
        /*0558*/ 	.word	0x00004510


	//   ....[14]....
        /*055c*/ 	.word	0x00006930


	//   ....[15]....
        /*0560*/ 	.word	0x00006980


	//   ....[16]....
        /*0564*/ 	.word	0x00007500


	//   ....[17]....
        /*0568*/ 	.word	0x000075d0


	//   ....[18]....
        /*056c*/ 	.word	0x00008590


	//   ....[19]....
        /*0570*/ 	.word	0x00008640


	//   ....[20]....
        /*0574*/ 	.word	0x0000b5c0


	//   ....[21]....
        /*0578*/ 	.word	0x0000b5d0


	//   ....[22]....
        /*057c*/ 	.word	0x0000b610


	//   ....[23]....
        /*0580*/ 	.word	0x0000b620


	//   ....[24]....
        /*0584*/ 	.word	0x0000da30


	//   ....[25]....
        /*0588*/ 	.word	0x0000da40


	//   ....[26]....
        /*058c*/ 	.word	0x0000dac0


	//   ....[27]....
        /*0590*/ 	.word	0x0000dad0


	//   ....[28]....
        /*0594*/ 	.word	0x0000ea50


	//   ....[29]....
        /*0598*/ 	.word	0x0000ea60


	//   ....[30]....
        /*059c*/ 	.word	0x0000ea70


	//   ....[31]....
        /*05a0*/ 	.word	0x0000ea80


	//   ....[32]....
        /*05a4*/ 	.word	0x0000ea90


	//   ....[33]....
        /*05a8*/ 	.word	0x0000eaa0


	//   ....[34]....
        /*05ac*/ 	.word	0x0000eab0


	//   ....[35]....
        /*05b0*/ 	.word	0x0000eac0


	//   ....[36]....
        /*05b4*/ 	.word	0x0000eaf0


	//   ....[37]....
        /*05b8*/ 	.word	0x0000eb00


	//   ....[38]....
        /*05bc*/ 	.word	0x0000eb30


	//   ....[39]....
        /*05c0*/ 	.word	0x0000eb40


	//   ....[40]....
        /*05c4*/ 	.word	0x0000eb70


	//   ....[41]....
        /*05c8*/ 	.word	0x0000eb80


	//   ....[42]....
        /*05cc*/ 	.word	0x0000ebb0


	//   ....[43]....
        /*05d0*/ 	.word	0x0000ebc0


	//   ....[44]....
        /*05d4*/ 	.word	0x0000ebf0


	//   ....[45]....
        /*05d8*/ 	.word	0x0000ec00


	//   ....[46]....
        /*05dc*/ 	.word	0x0000ec30


	//   ....[47]....
        /*05e0*/ 	.word	0x0000ec40


	//   ....[48]....
        /*05e4*/ 	.word	0x0000ec60


	//   ....[49]....
        /*05e8*/ 	.word	0x0000ec70


	//   ....[50]....
        /*05ec*/ 	.word	0x0000eca0


	//   ....[51]....
        /*05f0*/ 	.word	0x0000ecc0


	//   ....[52]....
        /*05f4*/ 	.word	0x0000ecd0


	//   ....[53]....
        /*05f8*/ 	.word	0x0000ed00


	//   ....[54]....
        /*05fc*/ 	.word	0x0000ed50


	//   ....[55]....
        /*0600*/ 	.word	0x0000ed60


	//   ....[56]....
        /*0604*/ 	.word	0x0000ed90


	//   ....[57]....
        /*0608*/ 	.word	0x0000edc0


	//   ....[58]....
        /*060c*/ 	.word	0x0000ede0


	//   ....[59]....
        /*0610*/ 	.word	0x0000edf0


	//   ....[60]....
        /*0614*/ 	.word	0x0000f380


	//   ....[61]....
        /*0618*/ 	.word	0x0000f3c0


	//   ....[62]....
        /*061c*/ 	.word	0x0000f400


	//   ....[63]....
        /*0620*/ 	.word	0x0000f440


	//   ....[64]....
        /*0624*/ 	.word	0x0000f9f0


	//   ....[65]....
        /*0628*/ 	.word	0x0000fa00


	//   ....[66]....
        /*062c*/ 	.word	0x0000fac0


	//   ....[67]....
        /*0630*/ 	.word	0x0000fae0


	//   ....[68]....
        /*0634*/ 	.word	0x0000fba0


	//   ....[69]....
        /*0638*/ 	.word	0x0000fbc0


	//   ....[70]....
        /*063c*/ 	.word	0x0000fc90


	//   ....[71]....
        /*0640*/ 	.word	0x0000fcb0


	//   ....[72]....
        /*0644*/ 	.word	0x00010570


	//   ....[73]....
        /*0648*/ 	.word	0x00010590


	//   ....[74]....
        /*064c*/ 	.word	0x00010650


	//   ....[75]....
        /*0650*/ 	.word	0x00010670


	//   ....[76]....
        /*0654*/ 	.word	0x00010730


	//   ....[77]....
        /*0658*/ 	.word	0x00010750


	//   ....[78]....
        /*065c*/ 	.word	0x00010820


	//   ....[79]....
        /*0660*/ 	.word	0x00010840


	//   ....[80]....
        /*0664*/ 	.word	0x00010980


	//   ....[81]....
        /*0668*/ 	.word	0x00010b60


	//   ....[82]....
        /*066c*/ 	.word	0x00010b90


	//   ....[83]....
        /*0670*/ 	.word	0x00010bc0


	//   ....[84]....
        /*0674*/ 	.word	0x00010c00


	//   ....[85]....
        /*0678*/ 	.word	0x00010c30


	//   ....[86]....
        /*067c*/ 	.word	0x00010c70


	//   ....[87]....
        /*0680*/ 	.word	0x00010e00


	//   ....[88]....
        /*0684*/ 	.word	0x00010e30


	//   ....[89]....
        /*0688*/ 	.word	0x00010e60


	//   ....[90]....
        /*068c*/ 	.word	0x00010e90


	//   ....[91]....
        /*0690*/ 	.word	0x00010ec0


	//   ....[92]....
        /*0694*/ 	.word	0x00010f00


	//   ....[93]....
        /*0698*/ 	.word	0x00010fa0


	//   ....[94]....
        /*069c*/ 	.word	0x00011030


	//   ....[95]....
        /*06a0*/ 	.word	0x000110e0


	//   ....[96]....
        /*06a4*/ 	.word	0x00012760


	//   ....[97]....
        /*06a8*/ 	.word	0x000132d0


	//   ....[98]....
        /*06ac*/ 	.word	0x000132f0


	//   ....[99]....
        /*06b0*/ 	.word	0x00013390


	//   ....[100]....
        /*06b4*/ 	.word	0x000133a0


	//   ....[101]....
        /*06b8*/ 	.word	0x00013410


	//   ....[102]....
        /*06bc*/ 	.word	0x00013420


	//   ....[103]....
        /*06c0*/ 	.word	0x00013490


	//   ....[104]....
        /*06c4*/ 	.word	0x000134a0


	//   ....[105]....
        /*06c8*/ 	.word	0x00013510


	//   ....[106]....
        /*06cc*/ 	.word	0x00013520


	//   ....[107]....
        /*06d0*/ 	.word	0x00013590


	//   ....[108]....
        /*06d4*/ 	.word	0x000135a0


	//   ....[109]....
        /*06d8*/ 	.word	0x00013610


	//   ....[110]....
        /*06dc*/ 	.word	0x00013620


	//   ....[111]....
        /*06e0*/ 	.word	0x00013630


	//   ....[112]....
        /*06e4*/ 	.word	0x00013640


	//   ....[113]....
        /*06e8*/ 	.word	0x00015570


	//   ....[114]....
        /*06ec*/ 	.word	0x000155a0


	//   ....[115]....
        /*06f0*/ 	.word	0x000155d0


	//   ....[116]....
        /*06f4*/ 	.word	0x00015600


	//   ....[117]....
        /*06f8*/ 	.word	0x00015630


	//   ....[118]....
        /*06fc*/ 	.word	0x00015640


	//   ....[119]....
        /*0700*/ 	.word	0x00015670


	//   ....[120]....
        /*0704*/ 	.word	0x00015680


	//   ....[121]....
        /*0708*/ 	.word	0x000157c0


	//   ....[122]....
        /*070c*/ 	.word	0x00015800


	//   ....[123]....
        /*0710*/ 	.word	0x00015830


	//   ....[124]....
        /*0714*/ 	.word	0x00015860


	//   ....[125]....
        /*0718*/ 	.word	0x00015890


	//   ....[126]....
        /*071c*/ 	.word	0x000158c0


	//   ....[127]....
        /*0720*/ 	.word	0x00015950


	//   ....[128]....
        /*0724*/ 	.word	0x000159e0


	//   ....[129]....
        /*0728*/ 	.word	0x00015a50


	//   ....[130]....
        /*072c*/ 	.word	0x000160e0


	//   ....[131]....
        /*0730*/ 	.word	0x000166e0


	//   ....[132]....
        /*0734*/ 	.word	0x000168c0


	//   ....[133]....
        /*0738*/ 	.word	0x00016930


	//   ....[134]....
        /*073c*/ 	.word	0x000169a0


	//   ....[135]....
        /*0740*/ 	.word	0x00016a90


	//   ....[136]....
        /*0744*/ 	.word	0x00016af0


	//   ....[137]....
        /*0748*/ 	.word	0x00016bd0


	//   ....[138]....
        /*074c*/ 	.word	0x00016c30


	//   ....[139]....
        /*0750*/ 	.word	0x00016d10


	//   ....[140]....
        /*0754*/ 	.word	0x00016d70


	//   ....[141]....
        /*0758*/ 	.word	0x00016e50


	//   ....[142]....
        /*075c*/ 	.word	0x00016eb0


	//   ....[143]....
        /*0760*/ 	.word	0x00016f90


	//   ....[144]....
        /*0764*/ 	.word	0x00016ff0


	//   ....[145]....
        /*0768*/ 	.word	0x000170c0


	//   ....[146]....
        /*076c*/ 	.word	0x00017120


	//   ....[147]....
        /*0770*/ 	.word	0x000171e0


	//   ....[148]....
        /*0774*/ 	.word	0x00017530


	//----- nvinfo : EIATTR_REG_RECONFIG
	.align		4
.L_1105:
        /*0778*/ 	.byte	0x01, 0x54
	.zero		2


	//----- nvinfo : EIATTR_SYSCALL_OFFSETS
	.align		4
        /*077c*/ 	.byte	0x04, 0x46
        /*077e*/ 	.short	(.L_1107 - .L_1106)


	//   ....[0]....
.L_1106:
        /*0780*/ 	.word	0x00001b10


	//   ....[1]....
        /*0784*/ 	.word	0x000121d0


	//   ....[2]....
        /*0788*/ 	.word	0x00012330


	//   ....[3]....
        /*078c*/ 	.word	0x00012490


	//   ....[4]....
        /*0790*/ 	.word	0x000125d0


	//   ....[5]....
        /*0794*/ 	.word	0x00012f20


	//----- nvinfo : EIATTR_MBARRIER_INSTR_OFFSETS
	.align		4
.L_1107:
        /*0798*/ 	.byte	0x04, 0x39
        /*079a*/ 	.short	(.L_1109 - .L_1108)


	//   ....[0]....
.L_1108:
        /*079c*/ 	.word	0x00000270
        /*07a0*/ 	.word	0x000000ff
        /*07a4*/ 	.word	0x0002e800
        /*07a8*/ 	.short	0x0100
        /*07aa*/ 	.byte	0x08
	.zero		1


	//   ....[1]....
        /*07ac*/ 	.word	0x00000280
        /*07b0*/ 	.word	0x000000ff
        /*07b4*/ 	.word	0x0002e820
        /*07b8*/ 	.short	0x0100
        /*07ba*/ 	.byte	0x08
	.zero		1


	//   ....[2]....
        /*07bc*/ 	.word	0x00000370
        /*07c0*/ 	.word	0x000000ff
        /*07c4*/ 	.word	0x0002e830
        /*07c8*/ 	.short	0x0100
        /*07ca*/ 	.byte	0x08
	.zero		1


	//   ....[3]....
        /*07cc*/ 	.word	0x00000380
        /*07d0*/ 	.word	0x000000ff
        /*07d4*/ 	.word	0x0002e840
        /*07d8*/ 	.short	0x0100
        /*07da*/ 	.byte	0x08
	.zero		1


	//   ....[4]....
        /*07dc*/ 	.word	0x00000390
        /*07e0*/ 	.word	0x000000ff
        /*07e4*/ 	.word	0x0002e838
        /*07e8*/ 	.short	0x0100
        /*07ea*/ 	.byte	0x08
	.zero		1


	//   ....[5]....
        /*07ec*/ 	.word	0x000003a0
        /*07f0*/ 	.word	0x000000ff
        /*07f4*/ 	.word	0x0002e848
        /*07f8*/ 	.short	0x0100
        /*07fa*/ 	.byte	0x08
	.zero		1


	//   ....[6]....
        /*07fc*/ 	.word	0x000004d0
        /*0800*/ 	.word	0x000000ff
        /*0804*/ 	.word	0x0002e850
        /*0808*/ 	.short	0x0100
        /*080a*/ 	.byte	0x08
	.zero		1


	//   ....[7]....
        /*080c*/ 	.word	0x000004e0
        /*0810*/ 	.word	0x000000ff
        /*0814*/ 	.word	0x0002e860
        /*0818*/ 	.short	0x0100
        /*081a*/ 	.byte	0x08
	.zero		1


	//   ....[8]....
        /*081c*/ 	.word	0x000004f0
        /*0820*/ 	.word	0x000000ff
        /*0824*/ 	.word	0x0002e858
        /*0828*/ 	.short	0x0100
        /*082a*/ 	.byte	0x08
	.zero		1


	//   ....[9]....
        /*082c*/ 	.word	0x00000500
        /*0830*/ 	.word	0x000000ff
        /*0834*/ 	.word	0x0002e868
        /*0838*/ 	.short	0x0100
        /*083a*/ 	.byte	0x08
	.zero		1


	//   ....[10]....
        /*083c*/ 	.word	0x000005f0
        /*0840*/ 	.word	0x000000ff
        /*0844*/ 	.word	0x0002e870
        /*0848*/ 	.short	0x0100
        /*084a*/ 	.byte	0x06
	.zero		1


	//   ....[11]....
        /*084c*/ 	.word	0x00000600
        /*0850*/ 	.word	0x000000ff
        /*0854*/ 	.word	0x0002e880
        /*0858*/ 	.short	0x0100
        /*085a*/ 	.byte	0x06
	.zero		1


	//   ....[12]....
        /*085c*/ 	.word	0x00000610
        /*0860*/ 	.word	0x000000ff
        /*0864*/ 	.word	0x0002e878
        /*0868*/ 	.short	0x0100
        /*086a*/ 	.byte	0x06
	.zero		1


	//   ....[13]....
        /*086c*/ 	.word	0x00000620
        /*0870*/ 	.word	0x000000ff
        /*0874*/ 	.word	0x0002e888
        /*0878*/ 	.short	0x0100
        /*087a*/ 	.byte	0x06
	.zero		1


	//   ....[14]....
        /*087c*/ 	.word	0x00000750
        /*0880*/ 	.word	0x000000ff
        /*0884*/ 	.word	0x0002e890
        /*0888*/ 	.short	0x0100
        /*088a*/ 	.byte	0x08
	.zero		1


	//   ....[15]....
        /*088c*/ 	.word	0x00000760
        /*0890*/ 	.word	0x000000ff
        /*0894*/ 	.word	0x0002e8a0
        /*0898*/ 	.short	0x0100
        /*089a*/ 	.byte	0x08
	.zero		1


	//   ....[16]....
        /*089c*/ 	.word	0x00000770
        /*08a0*/ 	.word	0x000000ff
        /*08a4*/ 	.word	0x0002e898
        /*08a8*/ 	.short	0x0100
        /*08aa*/ 	.byte	0x08
	.zero		1


	//   ....[17]....
        /*08ac*/ 	.word	0x00000780
        /*08b0*/ 	.word	0x000000ff
        /*08b4*/ 	.word	0x0002e8a8
        /*08b8*/ 	.short	0x0100
        /*08ba*/ 	.byte	0x08
	.zero		1


	//   ....[18]....
        /*08bc*/ 	.word	0x000008b0
        /*08c0*/ 	.word	0x000000ff
        /*08c4*/ 	.word	0x0002e8b0
        /*08c8*/ 	.short	0x0100
        /*08ca*/ 	.byte	0x08
	.zero		1


	//   ....[19]....
        /*08cc*/ 	.word	0x000008c0
        /*08d0*/ 	.word	0x000000ff
        /*08d4*/ 	.word	0x0002e8c0
        /*08d8*/ 	.short	0x0100
        /*08da*/ 	.byte	0x08
	.zero		1


	//   ....[20]....
        /*08dc*/ 	.word	0x000008d0
        /*08e0*/ 	.word	0x000000ff
        /*08e4*/ 	.word	0x0002e8b8
        /*08e8*/ 	.short	0x0100
        /*08ea*/ 	.byte	0x08
	.zero		1


	//   ....[21]....
        /*08ec*/ 	.word	0x000008e0
        /*08f0*/ 	.word	0x000000ff
        /*08f4*/ 	.word	0x0002e8c8
        /*08f8*/ 	.short	0x0100
        /*08fa*/ 	.byte	0x08
	.zero		1


	//   ....[22]....
        /*08fc*/ 	.word	0x00001b90
        /*0900*/ 	.word	0x000000ff
        /*0904*/ 	.word	0x0002e800
        /*0908*/ 	.short	0x010a
        /*090a*/ 	.byte	0x29
	.zero		1


	//   ....[23]....
        /*090c*/ 	.word	0x00001c10
        /*0910*/ 	.word	0x00000002
        /*0914*/ 	.word	0x0002e830
        /*0918*/ 	.short	0x010a
        /*091a*/ 	.byte	0x3f
	.zero		1


	//   ....[24]....
        /*091c*/ 	.word	0x00001c50
        /*0920*/ 	.word	0x00000002
        /*0924*/ 	.word	0x0002e830
        /*0928*/ 	.short	0x010a
        /*092a*/ 	.byte	0x3f
	.zero		1


	//   ....[25]....
        /*092c*/ 	.word	0x00004850
        /*0930*/ 	.word	0x00000057
        /*0934*/ 	.word	0x00000000
        /*0938*/ 	.short	0x0101
        /*093a*/ 	.byte	0x3f
	.zero		1


	//   ....[26]....
        /*093c*/ 	.word	0x00005b50
        /*0940*/ 	.word	0x000000ff
        /*0944*/ 	.word	0x0002e830
        /*0948*/ 	.short	0x010a
        /*094a*/ 	.byte	0x06
	.zero		1


	//   ....[27]....
        /*094c*/ 	.word	0x00005b90
        /*0950*/ 	.word	0x000000ff
        /*0954*/ 	.word	0x0002e830
        /*0958*/ 	.short	0x010a
        /*095a*/ 	.byte	0x06
	.zero		1


	//   ....[28]....
        /*095c*/ 	.word	0x000067a0
        /*0960*/ 	.word	0x000000ff
        /*0964*/ 	.word	0x0002e850
        /*0968*/ 	.short	0x010a
        /*096a*/ 	.byte	0x06
	.zero		1


	//   ....[29]....
        /*096c*/ 	.word	0x000067e0
        /*0970*/ 	.word	0x000000ff
        /*0974*/ 	.word	0x0002e850
        /*0978*/ 	.short	0x010a
        /*097a*/ 	.byte	0x06
	.zero		1


	//   ....[30]....
        /*097c*/ 	.word	0x000094b0
        /*0980*/ 	.word	0x00000002
        /*0984*/ 	.word	0x00000000
        /*0988*/ 	.short	0x0101
        /*098a*/ 	.byte	0x3f
	.zero		1


	//   ....[31]....
        /*098c*/ 	.word	0x000098e0
        /*0990*/ 	.word	0x000000ff
        /*0994*/ 	.word	0x00000000
        /*0998*/ 	.short	0x0101
        /*099a*/ 	.byte	0x06
	.zero		1


	//   ....[32]....
        /*099c*/ 	.word	0x0000a120
        /*09a0*/ 	.word	0x000000ff
        /*09a4*/ 	.word	0x0002e830
        /*09a8*/ 	.short	0x010a
        /*09aa*/ 	.byte	0x06
	.zero		1


	//   ....[33]....
        /*09ac*/ 	.word	0x0000a160
        /*09b0*/ 	.word	0x000000ff
        /*09b4*/ 	.word	0x0002e830
        /*09b8*/ 	.short	0x010a
        /*09ba*/ 	.byte	0x06
	.zero		1


	//   ....[34]....
        /*09bc*/ 	.word	0x0000ad40
        /*09c0*/ 	.word	0x000000ff
        /*09c4*/ 	.word	0x0002e850
        /*09c8*/ 	.short	0x010a
        /*09ca*/ 	.byte	0x06
	.zero		1


	//   ....[35]....
        /*09cc*/ 	.word	0x0000ad80
        /*09d0*/ 	.word	0x000000ff
        /*09d4*/ 	.word	0x0002e850
        /*09d8*/ 	.short	0x010a
        /*09da*/ 	.byte	0x06
	.zero		1


	//   ....[36]....
        /*09dc*/ 	.word	0x0000cc00
        /*09e0*/ 	.word	0x00000002
        /*09e4*/ 	.word	0x00000000
        /*09e8*/ 	.short	0x0101
        /*09ea*/ 	.byte	0x3f
	.zero		1


	//   ....[37]....
        /*09ec*/ 	.word	0x0000cf10
        /*09f0*/ 	.word	0x000000ff
        /*09f4*/ 	.word	0x00000000
        /*09f8*/ 	.short	0x0101
        /*09fa*/ 	.byte	0x06
	.zero		1


	//   ....[38]....
        /*09fc*/ 	.word	0x0000d690
        /*0a00*/ 	.word	0x000000ff
        /*0a04*/ 	.word	0x0002e850
        /*0a08*/ 	.short	0x010a
        /*0a0a*/ 	.byte	0x04
	.zero		1


	//   ....[39]....
        /*0a0c*/ 	.word	0x0000d6d0
        /*0a10*/ 	.word	0x000000ff
        /*0a14*/ 	.word	0x0002e850
        /*0a18*/ 	.short	0x010a
        /*0a1a*/ 	.byte	0x04
	.zero		1


	//   ....[40]....
        /*0a1c*/ 	.word	0x0000ddb0
        /*0a20*/ 	.word	0x000000ff
        /*0a24*/ 	.word	0x00000000
        /*0a28*/ 	.short	0x0101
        /*0a2a*/ 	.byte	0x04
	.zero		1


	//   ....[41]....
        /*0a2c*/ 	.word	0x0000f9e0
        /*0a30*/ 	.word	0x00000000
        /*0a34*/ 	.word	0x00000000
        /*0a38*/ 	.short	0x0101
        /*0a3a*/ 	.byte	0x3f
	.zero		1


	//   ....[42]....
        /*0a3c*/ 	.word	0x000129c0
        /*0a40*/ 	.word	0x00000004
        /*0a44*/ 	.word	0x0002e880
        /*0a48*/ 	.short	0x010a
        /*0a4a*/ 	.byte	0x3f
	.zero		1


	//   ....[43]....
        /*0a4c*/ 	.word	0x00012b60
        /*0a50*/ 	.word	0x00000004
        /*0a54*/ 	.word	0x0002e840
        /*0a58*/ 	.short	0x010a
        /*0a5a*/ 	.byte	0x3f
	.zero		1


	//   ....[44]....
        /*0a5c*/ 	.word	0x00013720
        /*0a60*/ 	.word	0x00000011
        /*0a64*/ 	.word	0x0002e800
        /*0a68*/ 	.short	0x0107
        /*0a6a*/ 	.byte	0x3f
	.zero		1


	//   ....[45]....
        /*0a6c*/ 	.word	0x00013810
        /*0a70*/ 	.word	0x00000011
        /*0a74*/ 	.word	0x0002e800
        /*0a78*/ 	.short	0x0101
        /*0a7a*/ 	.byte	0x3f
	.zero		1


	//   ....[46]....
        /*0a7c*/ 	.word	0x00013830
        /*0a80*/ 	.word	0x00000011
        /*0a84*/ 	.word	0x0002e820
        /*0a88*/ 	.short	0x010a
        /*0a8a*/ 	.byte	0x3f
	.zero		1


	//   ....[47]....
        /*0a8c*/ 	.word	0x00013b30
        /*0a90*/ 	.word	0x00000004
        /*0a94*/ 	.word	0x0002e880
        /*0a98*/ 	.short	0x010a
        /*0a9a*/ 	.byte	0x3f
	.zero		1


	//   ....[48]....
        /*0a9c*/ 	.word	0x00013d90
        /*0aa0*/ 	.word	0x00000004
        /*0aa4*/ 	.word	0x0002e840
        /*0aa8*/ 	.short	0x010a
        /*0aaa*/ 	.byte	0x3f
	.zero		1


	//   ....[49]....
        /*0aac*/ 	.word	0x00014060
        /*0ab0*/ 	.word	0x00000014
        /*0ab4*/ 	.word	0x0002e870
        /*0ab8*/ 	.short	0x010a
        /*0aba*/ 	.byte	0x3f
	.zero		1


	//   ....[50]....
        /*0abc*/ 	.word	0x000140d0
        /*0ac0*/ 	.word	0x00000014
        /*0ac4*/ 	.word	0x0002e860
        /*0ac8*/ 	.short	0x010a
        /*0aca*/ 	.byte	0x3f
	.zero		1


	//   ....[51]....
        /*0acc*/ 	.word	0x000148a0
        /*0ad0*/ 	.word	0x00000014
        /*0ad4*/ 	.word	0x0002e850
        /*0ad8*/ 	.short	0x0101
        /*0ada*/ 	.byte	0x3f
	.zero		1


	//   ....[52]....
        /*0adc*/ 	.word	0x00014920
        /*0ae0*/ 	.word	0x00000014
        /*0ae4*/ 	.word	0x00000000
        /*0ae8*/ 	.short	0x0101
        /*0aea*/ 	.byte	0x3f
	.zero		1


	//   ....[53]....
        /*0aec*/ 	.word	0x00014b50
        /*0af0*/ 	.word	0x00000010
        /*0af4*/ 	.word	0x0002e870
        /*0af8*/ 	.short	0x010a
        /*0afa*/ 	.byte	0x3f
	.zero		1


	//   ....[54]....
        /*0afc*/ 	.word	0x00014bc0
        /*0b00*/ 	.word	0x00000010
        /*0b04*/ 	.word	0x0002e860
        /*0b08*/ 	.short	0x010a
        /*0b0a*/ 	.byte	0x3f
	.zero		1


	//   ....[55]....
        /*0b0c*/ 	.word	0x00015270
        /*0b10*/ 	.word	0x00000010
        /*0b14*/ 	.word	0x0002e850
        /*0b18*/ 	.short	0x0101
        /*0b1a*/ 	.byte	0x3f
	.zero		1


	//   ....[56]....
        /*0b1c*/ 	.word	0x000152b0
        /*0b20*/ 	.word	0x00000000
        /*0b24*/ 	.word	0x00000000
        /*0b28*/ 	.short	0x0101
        /*0b2a*/ 	.byte	0x3f
	.zero		1


	//   ....[57]....
        /*0b2c*/ 	.word	0x00016060
        /*0b30*/ 	.word	0x00000000
        /*0b34*/ 	.word	0x0002e820
        /*0b38*/ 	.short	0x010a
        /*0b3a*/ 	.byte	0x3f
	.zero		1


	//   ....[58]....
        /*0b3c*/ 	.word	0x00016220
        /*0b40*/ 	.word	0x00000006
        /*0b44*/ 	.word	0x00000000
        /*0b48*/ 	.short	0x010a
        /*0b4a*/ 	.byte	0x3f
	.zero		1


	//   ....[59]....
        /*0b4c*/ 	.word	0x00016290
        /*0b50*/ 	.word	0x00000007
        /*0b54*/ 	.word	0x00000000
        /*0b58*/ 	.short	0x010a
        /*0b5a*/ 	.byte	0x3f
	.zero		1


	//   ....[60]....
        /*0b5c*/ 	.word	0x000162f0
        /*0b60*/ 	.word	0x00000004
        /*0b64*/ 	.word	0x0002e860
        /*0b68*/ 	.short	0x010a
        /*0b6a*/ 	.byte	0x3f
	.zero		1


	//   ....[61]....
        /*0b6c*/ 	.word	0x00016340
        /*0b70*/ 	.word	0x00000003
        /*0b74*/ 	.word	0x0002e860
        /*0b78*/ 	.short	0x010a
        /*0b7a*/ 	.byte	0x3f
	.zero		1


	//   ....[62]....
        /*0b7c*/ 	.word	0x00016380
        /*0b80*/ 	.word	0x00000004
        /*0b84*/ 	.word	0x0002e880
        /*0b88*/ 	.short	0x010a
        /*0b8a*/ 	.byte	0x3f
	.zero		1


	//   ....[63]....
        /*0b8c*/ 	.word	0x000163a0
        /*0b90*/ 	.word	0x00000003
        /*0b94*/ 	.word	0x0002e880
        /*0b98*/ 	.short	0x010a
        /*0b9a*/ 	.byte	0x3f
	.zero		1


	//   ....[64]....
        /*0b9c*/ 	.word	0x00016410
        /*0ba0*/ 	.word	0x00000003
        /*0ba4*/ 	.word	0x0002e800
        /*0ba8*/ 	.short	0x010a
        /*0baa*/ 	.byte	0x3f
	.zero		1


	//   ....[65]....
        /*0bac*/ 	.word	0x00016460
        /*0bb0*/ 	.word	0x00000002
        /*0bb4*/ 	.word	0x0002e830
        /*0bb8*/ 	.short	0x010a
        /*0bba*/ 	.byte	0x3f
	.zero		1


	//   ....[66]....
        /*0bbc*/ 	.word	0x000164c0
        /*0bc0*/ 	.word	0x00000007
        /*0bc4*/ 	.word	0x0002e830
        /*0bc8*/ 	.short	0x010a
        /*0bca*/ 	.byte	0x3f
	.zero		1


	//   ....[67]....
        /*0bcc*/ 	.word	0x00016520
        /*0bd0*/ 	.word	0x00000007
        /*0bd4*/ 	.word	0x0002e850
        /*0bd8*/ 	.short	0x010a
        /*0bda*/ 	.byte	0x3f
	.zero		1


	//   ....[68]....
        /*0bdc*/ 	.word	0x00016580
        /*0be0*/ 	.word	0x00000007
        /*0be4*/ 	.word	0x0002e830
        /*0be8*/ 	.short	0x010a
        /*0bea*/ 	.byte	0x3f
	.zero		1


	//   ....[69]....
        /*0bec*/ 	.word	0x000165e0
        /*0bf0*/ 	.word	0x00000007
        /*0bf4*/ 	.word	0x0002e850
        /*0bf8*/ 	.short	0x010a
        /*0bfa*/ 	.byte	0x3f
	.zero		1


	//   ....[70]....
        /*0bfc*/ 	.word	0x00016640
        /*0c00*/ 	.word	0x00000005
        /*0c04*/ 	.word	0x0002e850
        /*0c08*/ 	.short	0x010a
        /*0c0a*/ 	.byte	0x3f
	.zero		1


	//   ....[71]....
        /*0c0c*/ 	.word	0x00016790
        /*0c10*/ 	.word	0x00000004
        /*0c14*/ 	.word	0x0002e880
        /*0c18*/ 	.short	0x010a
        /*0c1a*/ 	.byte	0x3f
	.zero		1


	//   ....[72]....
        /*0c1c*/ 	.word	0x000167e0
        /*0c20*/ 	.word	0x00000004
        /*0c24*/ 	.word	0x0002e840
        /*0c28*/ 	.short	0x010a
        /*0c2a*/ 	.byte	0x3f
	.zero		1


	//   ....[73]....
        /*0c2c*/ 	.word	0x00017220
        /*0c30*/ 	.word	0x00000011
        /*0c34*/ 	.word	0x0002e820
        /*0c38*/ 	.short	0x010a
        /*0c3a*/ 	.byte	0x3f
	.zero		1


	//   ....[74]....
        /*0c3c*/ 	.word	0x00017270
        /*0c40*/ 	.word	0x00000004
        /*0c44*/ 	.word	0x0002e880
        /*0c48*/ 	.short	0x010a
        /*0c4a*/ 	.byte	0x3f
	.zero		1


	//   ....[75]....
        /*0c4c*/ 	.word	0x000172c0
        /*0c50*/ 	.word	0x00000004
        /*0c54*/ 	.word	0x0002e840
        /*0c58*/ 	.short	0x010a
        /*0c5a*/ 	.byte	0x3f
	.zero		1


	//   ....[76]....
        /*0c5c*/ 	.word	0x00017310
        /*0c60*/ 	.word	0x00000014
        /*0c64*/ 	.word	0x0002e870
        /*0c68*/ 	.short	0x010a
        /*0c6a*/ 	.byte	0x3f
	.zero		1


	//   ....[77]....
        /*0c6c*/ 	.word	0x00017360
        /*0c70*/ 	.word	0x00000014
        /*0c74*/ 	.word	0x0002e860
        /*0c78*/ 	.short	0x010a
        /*0c7a*/ 	.byte	0x3f
	.zero		1


	//   ....[78]....
        /*0c7c*/ 	.word	0x000173b0
        /*0c80*/ 	.word	0x00000010
        /*0c84*/ 	.word	0x0002e870
        /*0c88*/ 	.short	0x010a
        /*0c8a*/ 	.byte	0x3f
	.zero		1


	//   ....[79]....
        /*0c8c*/ 	.word	0x00017400
        /*0c90*/ 	.word	0x00000010
        /*0c94*/ 	.word	0x0002e860
        /*0c98*/ 	.short	0x010a
        /*0c9a*/ 	.byte	0x3f
	.zero		1


	//   ....[80]....
        /*0c9c*/ 	.word	0x00017450
        /*0ca0*/ 	.word	0x00000000
        /*0ca4*/ 	.word	0x0002e820
        /*0ca8*/ 	.short	0x010a
        /*0caa*/ 	.byte	0x3f
	.zero		1


	//   ....[81]....
        /*0cac*/ 	.word	0x000175f0
        /*0cb0*/ 	.word	0x00000006
        /*0cb4*/ 	.word	0x00000000
        /*0cb8*/ 	.short	0x010a
        /*0cba*/ 	.byte	0x3f
	.zero		1


	//   ....[82]....
        /*0cbc*/ 	.word	0x00017640
        /*0cc0*/ 	.word	0x00000007
        /*0cc4*/ 	.word	0x00000000
        /*0cc8*/ 	.short	0x010a
        /*0cca*/ 	.byte	0x3f
	.zero		1


	//   ....[83]....
        /*0ccc*/ 	.word	0x00017690
        /*0cd0*/ 	.word	0x00000004
        /*0cd4*/ 	.word	0x0002e860
        /*0cd8*/ 	.short	0x010a
        /*0cda*/ 	.byte	0x3f
	.zero		1


	//   ....[84]....
        /*0cdc*/ 	.word	0x000176e0
        /*0ce0*/ 	.word	0x00000003
        /*0ce4*/ 	.word	0x0002e860
        /*0ce8*/ 	.short	0x010a
        /*0cea*/ 	.byte	0x3f
	.zero		1


	//   ....[85]....
        /*0cec*/ 	.word	0x00017730
        /*0cf0*/ 	.word	0x00000004
        /*0cf4*/ 	.word	0x0002e880
        /*0cf8*/ 	.short	0x010a
        /*0cfa*/ 	.byte	0x3f
	.zero		1


	//----- nvinfo : EIATTR_NUM_MBARRIERS
	.align		4
.L_1109:
        /*0cfc*/ 	.byte	0x03, 0x38
        /*0cfe*/ 	.short	0x0016


	//----- nvinfo : EIATTR_EXIT_INSTR_OFFSETS
	.align		4
        /*0d00*/ 	.byte	0x04, 0x1c
        /*0d02*/ 	.short	(.L_1111 - .L_1110)


	//   ....[0]....
.L_1110:
        /*0d04*/ 	.word	0x00000a80


	//   ....[1]....
        /*0d08*/ 	.word	0x00010930


	//   ....[2]....
        /*0d0c*/ 	.word	0x000163f0


	//----- nvinfo : EIATTR_MAX_THREADS
	.align		4
.L_1111:
        /*0d10*/ 	.byte	0x04, 0x05
        /*0d12*/ 	.short	(.L_1113 - .L_1112)
.L_1112:
        /*0d14*/ 	.word	0x00000180
        /*0d18*/ 	.word	0x00000001
        /*0d1c*/ 	.word	0x00000001


	//----- nvinfo : EIATTR_CRS_STACK_SIZE
	.align		4
.L_1113:
        /*0d20*/ 	.byte	0x04, 0x1e
        /*0d22*/ 	.short	(.L_1115 - .L_1114)
.L_1114:
        /*0d24*/ 	.word	0x00000000


	//----- nvinfo : EIATTR_CBANK_PARAM_SIZE
	.align		4
.L_1115:
        /*0d28*/ 	.byte	0x03, 0x19
        /*0d2a*/ 	.short	0x0af0


	//----- nvinfo : EIATTR_PARAM_CBANK
	.align		4
        /*0d2c*/ 	.byte	0x04, 0x0a
        /*0d2e*/ 	.short	(.L_1117 - .L_1116)
	.align		4
.L_1116:
        /*0d30*/ 	.word	index@(.nv.constant0._ZN7cutlass13device_kernelIN5flash11enable_sm90INS1_16FlashAttnFwdSm90INS1_25CollectiveMainloopFwdSm90ILi2EN4cute5tupleIJNS5_1CILi1EEES8_S8_EEENS6_IJNS7_ILi128EEENS7_ILi224EEESA_EEELi128ENS_12float_e4m3_tEfNS_4arch4Sm90ELb1ELb0ELb0ELb1ELb0ELb0ELb0ELb1ELb1ELb1ELb0ELb0EEENS1_21CollectiveEpilogueFwdINS6_IJSA_SA_SB_EEES9_NS_10bfloat16_tESF_Li256ELb1ELb1ELb0ELb1EEENS1_36VarlenDynamicPersistentTileSchedulerILi128ELi224ELi256ELi128ELb0ELb1ELb1ELb1ELb1ELb1EEEEEEEEEvNT_6ParamsE)
        /*0d34*/ 	.short	0x0210
        /*0d36*/ 	.short	0x0af0


	//----- nvinfo : EIATTR_SW_WAR
	.align		4
.L_1117:
        /*0d38*/ 	.byte	0x04, 0x36
        /*0d3a*/ 	.short	(.L_1119 - .L_1118)
.L_1118:
        /*0d3c*/ 	.word	0x00000008
.L_1119:


//--------------------- .nv.info._ZN7cutlass13device_kernelIN5flash11enable_sm90INS1_16FlashAttnFwdSm90INS1_25CollectiveMainloopFwdSm90ILi2EN4cute5tupleIJNS5_1CILi1EEES8_S8_EEENS6_IJNS7_ILi128EEENS7_ILi224EEESA_EEELi128ENS_12float_e4m3_tEfNS_4arch4Sm90ELb1ELb0ELb0ELb1ELb0ELb1ELb0ELb1ELb1ELb1ELb0ELb0EEENS1_21CollectiveEpilogueFwdINS6_IJSA_SA_SB_EEES9_NS_10bfloat16_tESF_Li256ELb1ELb1ELb0ELb1EEENS1_36VarlenDynamicPersistentTileSchedulerILi128ELi224ELi256ELi128ELb0ELb1ELb1ELb1ELb1ELb1EEEEEEEEEvNT_6ParamsE --------------------------
	.section	.nv.info._ZN7cutlass13device_kernelIN5flash11enable_sm90INS1_16FlashAttnFwdSm90INS1_25CollectiveMainloopFwdSm90ILi2EN4cute5tupleIJNS5_1CILi1EEES8_S8_EEENS6_IJNS7_ILi128EEENS7_ILi224EEESA_EEELi128ENS_12float_e4m3_tEfNS_4arch4Sm90ELb1ELb0ELb0ELb1ELb0ELb1ELb0ELb1ELb1ELb1ELb0ELb0EEENS1_21CollectiveEpilogueFwdINS6_IJSA_SA_SB_EEES9_NS_10bfloat16_tESF_Li256ELb1ELb1ELb0ELb1EEENS1_36VarlenDynamicPersistentTileSchedulerILi128ELi224ELi256ELi128ELb0ELb1ELb1ELb1ELb1ELb1EEEEEEEEEvNT_6ParamsE,"",@"SHT_CUDA_INFO"
	.sectionflags	@""
	.align	4


	//----- nvinfo : EIATTR_CUDA_API_VERSION
	.align		4
        /*0000*/ 	.byte	0x04, 0x37
        /*0002*/ 	.short	(.L_1121 - .L_1120)
.L_1120:
        /*0004*/ 	.word	0x00000082


	//----- nvinfo : EIATTR_KPARAM_INFO
	.align		4
.L_1121:
        /*0008*/ 	.byte	0x04, 0x17
        /*000a*/ 	.short	(.L_1123 - .L_1122)
.L_1122:
        /*000c*/ 	.word	0x00000000
        /*0010*/ 	.short	0x0000
        /*0012*/ 	.short	0x0070
        /*0014*/ 	.byte	0x00, 0xf0, 0x01, 0x2a


	//----- nvinfo : EIATTR_SPARSE_MMA_MASK
	.align		4
.L_1123:
        /*0018*/ 	.byte	0x03, 0x50
        /*001a*/ 	.short	0x0000


	//----- nvinfo : EIATTR_MAXREG_COUNT
	.align		4
        /*001c*/ 	.byte	0x03, 0x1b
        /*001e*/ 	.short	0x00a8


	//----- nvinfo : EIATTR_NUM_BARRIERS
	.align		4
        /*0020*/ 	.byte	0x02, 0x4c
        /*0022*/ 	.byte	0x10
	.zero		1


	//----- nvinfo : EIATTR_EXTERNS
	.align		4
        /*0024*/ 	.byte	0x04, 0x0f
        /*0026*/ 	.short	(.L_1125 - .L_1124)


	//   ....[0]....
	.align		4
.L_1124:
        /*0028*/ 	.word	index@(__assertfail)


	//----- nvinfo : EIATTR_ANNOTATIONS
	.align		4
.L_1125:
        /*002c*/ 	.byte	0x04, 0x55
        /*002e*/ 	.short	(.L_1127 - .L_1126)


	//   ....[0]....
.L_1126:
        /* <DEDUP_REMOVED lines=176> */


	//----- nvinfo : EIATTR_MERCURY_ISA_VERSION
	.align		4
.L_1127:
        /*0b20*/ 	.byte	0x03, 0x5f
        /*0b22*/ 	.short	0x0101


	//----- nvinfo : EIATTR_UNUSED_LOAD_BYTE_OFFSET
	.align		4
        /*0b24*/ 	.byte	0x04, 0x44
        /*0b26*/ 	.short	(.L_1129 - .L_1128)


	//   ....[0]....
.L_1128:
        /*0b28*/ 	.word	0x00000ae0
        /*0b2c*/ 	.word	0x0000fff0


	//   ....[1]....
        /*0b30*/ 	.word	0x000208d0
        /*0b34*/ 	.word	0x0000fff0


	//----- nvinfo : EIATTR_INT_WARP_WIDE_INSTR_OFFSETS
	.align		4
.L_1129:
        /*0b38*/ 	.byte	0x04, 0x31
        /*0b3a*/ 	.short	(.L_1131 - .L_1130)


	//   ....[0]....
.L_1130:
        /*0b3c*/ 	.word	0x00000190


	//   ....[1]....
        /*0b40*/ 	.word	0x000001d0


	//   ....[2]....
        /*0b44*/ 	.word	0x00000240


	//   ....[3]....
        /*0b48*/ 	.word	0x00025ae0


	//   ....[4]....
        /*0b4c*/ 	.word	0x00025b50


	//   ....[5]....
        /*0b50*/ 	.word	0x00028b20


	//   ....[6]....
        /*0b54*/ 	.word	0x00028b90


	//----- nvinfo : EIATTR_COOP_GROUP_MASK_REGIDS
	.align		4
.L_1131:
        /*0b58*/ 	.byte	0x04, 0x29
        /*0b5a*/ 	.short	(.L_1133 - .L_1132)


	//   ....[0]....
.L_1132:
        /*0b5c*/ 	.word	0xffffffff


	//   ....[1]....
        /*0b60*/ 	.word	0xffffffff


	//   ....[2]....
        /*0b64*/ 	.word	0xffffffff


	//   ....[3]....
        /*0b68*/ 	.word	0xffffffff


	//   ....[4]....
        /*0b6c*/ 	.word	0xffffffff


	//   ....[5]....
        /*0b70*/ 	.word	0xffffffff


	//   ....[6]....
        /*0b74*/ 	.word	0xffffffff


	//   ....[7]....
        /*0b78*/ 	.word	0xffffffff


	//   ....[8]....
        /*0b7c*/ 	.word	0xffffffff


	//   ....[9]....
        /*0b80*/ 	.word	0xffffffff


	//   ....[10]....
        /*0b84*/ 	.word	0xffffffff


	//   ....[11]....
        /*0b88*/ 	.word	0xffffffff


	//   ....[12]....
        /*0b8c*/ 	.word	0xffffffff


	//   ....[13]....
        /*0b90*/ 	.word	0xffffffff


	//   ....[14]....
        /*0b94*/ 	.word	0xffffffff


	//   ....[15]....
        /*0b98*/ 	.word	0xffffffff


	//   ....[16]....
        /*0b9c*/ 	.word	0xffffffff


	//   ....[17]....
        /*0ba0*/ 	.word	0xffffffff


	//   ....[18]....
        /*0ba4*/ 	.word	0xffffffff


	//   ....[19]....
        /*0ba8*/ 	.word	0xffffffff


	//   ....[20]....
        /*0bac*/ 	.word	0xffffffff


	//   ....[21]....
        /*0bb0*/ 	.word	0xffffffff


	//   ....[22]....
        /*0bb4*/ 	.word	0xffffffff


	//   ....[23]....
        /*0bb8*/ 	.word	0xffffffff


	//   ....[24]....
        /*0bbc*/ 	.word	0xffffffff


	//   ....[25]....
        /*0bc0*/ 	.word	0xffffffff


	//   ....[26]....
        /*0bc4*/ 	.word	0xffffffff


	//   ....[27]....
        /*0bc8*/ 	.word	0xffffffff


	//   ....[28]....
        /*0bcc*/ 	.word	0xffffffff


	//   ....[29]....
        /*0bd0*/ 	.word	0xffffffff


	//   ....[30]....
        /*0bd4*/ 	.word	0xffffffff


	//   ....[31]....
        /*0bd8*/ 	.word	0xffffffff


	//   ....[32]....
        /*0bdc*/ 	.word	0xffffffff


	//   ....[33]....
        /*0be0*/ 	.word	0xffffffff


	//   ....[34]....
        /*0be4*/ 	.word	0xffffffff


	//   ....[35]....
        /*0be8*/ 	.word	0xffffffff


	//   ....[36]....
        /*0bec*/ 	.word	0xffffffff


	//   ....[37]....
        /*0bf0*/ 	.word	0xffffffff


	//   ....[38]....
        /*0bf4*/ 	.word	0xffffffff


	//   ....[39]....
        /*0bf8*/ 	.word	0xffffffff


	//   ....[40]....
        /*0bfc*/ 	.word	0xffffffff


	//   ....[41]....
        /*0c00*/ 	.word	0xffffffff


	//   ....[42]....
        /*0c04*/ 	.word	0xffffffff


	//   ....[43]....
        /*0c08*/ 	.word	0xffffffff


	//   ....[44]....
        /*0c0c*/ 	.word	0xffffffff


	//   ....[45]....
        /*0c10*/ 	.word	0xffffffff


	//   ....[46]....
        /*0c14*/ 	.word	0xffffffff


	//   ....[47]....
        /*0c18*/ 	.word	0xffffffff


	//   ....[48]....
        /*0c1c*/ 	.word	0xffffffff


	//   ....[49]....
        /*0c20*/ 	.word	0xffffffff


	//   ....[50]....
        /*0c24*/ 	.word	0xffffffff


	//   ....[51]....
        /*0c28*/ 	.word	0xffffffff


	//   ....[52]....
        /*0c2c*/ 	.word	0xffffffff


	//   ....[53]....
        /*0c30*/ 	.word	0xffffffff


	//   ....[54]....
        /*0c34*/ 	.word	0xffffffff


	//   ....[55]....
        /*0c38*/ 	.word	0xffffffff


	//   ....[56]....
        /*0c3c*/ 	.word	0xffffffff


	//   ....[57]....
        /*0c40*/ 	.word	0xffffffff


	//   ....[58]....
        /*0c44*/ 	.word	0xffffffff


	//   ....[59]....
        /*0c48*/ 	.word	0xffffffff


	//   ....[60]....
        /*0c4c*/ 	.word	0xffffffff


	//   ....[61]....
        /*0c50*/ 	.word	0xffffffff


	//   ....[62]....
        /*0c54*/ 	.word	0xffffffff


	//   ....[63]....
        /*0c58*/ 	.word	0xffffffff


	//   ....[64]....
        /*0c5c*/ 	.word	0xffffffff


	//   ....[65]....
        /*0c60*/ 	.word	0xffffffff


	//   ....[66]....
        /*0c64*/ 	.word	0xffffffff


	//   ....[67]....
        /*0c68*/ 	.word	0xffffffff


	//   ....[68]....
        /*0c6c*/ 	.word	0xffffffff


	//   ....[69]....
        /*0c70*/ 	.word	0xffffffff


	//   ....[70]....
        /*0c74*/ 	.word	0xffffffff


	//   ....[71]....
        /*0c78*/ 	.word	0xffffffff


	//   ....[72]....
        /*0c7c*/ 	.word	0xffffffff


	//   ....[73]....
        /*0c80*/ 	.word	0xffffffff


	//   ....[74]....
        /*0c84*/ 	.word	0xffffffff


	//   ....[75]....
        /*0c88*/ 	.word	0xffffffff


	//   ....[76]....
        /*0c8c*/ 	.word	0xffffffff


	//   ....[77]....
        /*0c90*/ 	.word	0xffffffff


	//   ....[78]....
        /*0c94*/ 	.word	0xffffffff


	//   ....[79]....
        /*0c98*/ 	.word	0xffffffff


	//   ....[80]....
        /*0c9c*/ 	.word	0xffffffff


	//   ....[81]....
        /*0ca0*/ 	.word	0xffffffff


	//   ....[82]....
        /*0ca4*/ 	.word	0xffffffff


	//   ....[83]....
        /*0ca8*/ 	.word	0xffffffff


	//   ....[84]....
        /*0cac*/ 	.word	0xffffffff


	//   ....[85]....
        /*0cb0*/ 	.word	0xffffffff


	//   ....[86]....
        /*0cb4*/ 	.word	0xffffffff


	//   ....[87]....
        /*0cb8*/ 	.word	0xffffffff


	//   ....[88]....
        /*0cbc*/ 	.word	0xffffffff


	//   ....[89]....
        /*0cc0*/ 	.word	0xffffffff


	//   ....[90]....
        /*0cc4*/ 	.word	0xffffffff


	//   ....[91]....
        /*0cc8*/ 	.word	0xffffffff


	//   ....[92]....
        /*0ccc*/ 	.word	0xffffffff


	//   ....[93]....
        /*0cd0*/ 	.word	0xffffffff


	//   ....[94]....
        /*0cd4*/ 	.word	0xffffffff


	//   ....[95]....
        /*0cd8*/ 	.word	0xffffffff


	//   ....[96]....
        /*0cdc*/ 	.word	0xffffffff


	//   ....[97]....
        /*0ce0*/ 	.word	0xffffffff


	//   ....[98]....
        /*0ce4*/ 	.word	0xffffffff


	//   ....[99]....
        /*0ce8*/ 	.word	0xffffffff


	//   ....[100]....
        /*0cec*/ 	.word	0xffffffff


	//   ....[101]....
        /*0cf0*/ 	.word	0xffffffff


	//   ....[102]....
        /*0cf4*/ 	.word	0xffffffff


	//   ....[103]....
        /*0cf8*/ 	.word	0xffffffff


	//   ....[104]....
        /*0cfc*/ 	.word	0xffffffff


	//   ....[105]....
        /*0d00*/ 	.word	0xffffffff


	//   ....[106]....
        /*0d04*/ 	.word	0xffffffff


	//   ....[107]....
        /*0d08*/ 	.word	0xffffffff


	//   ....[108]....
        /*0d0c*/ 	.word	0xffffffff


	//   ....[109]....
        /*0d10*/ 	.word	0xffffffff


	//   ....[110]....
        /*0d14*/ 	.word	0xffffffff


	//   ....[111]....
        /*0d18*/ 	.word	0xffffffff


	//   ....[112]....
        /*0d1c*/ 	.word	0xffffffff


	//   ....[113]....
        /*0d20*/ 	.word	0xffffffff


	//   ....[114]....
        /*0d24*/ 	.word	0xffffffff


	//   ....[115]....
        /*0d28*/ 	.word	0xffffffff


	//   ....[116]....
        /*0d2c*/ 	.word	0xffffffff


	//   ....[117]....
        /*0d30*/ 	.word	0xffffffff


	//   ....[118]....
        /*0d34*/ 	.word	0xffffffff


	//   ....[119]....
        /*0d38*/ 	.word	0xffffffff


	//   ....[120]....
        /*0d3c*/ 	.word	0xffffffff


	//   ....[121]....
        /*0d40*/ 	.word	0xffffffff


	//   ....[122]....
        /*0d44*/ 	.word	0xffffffff


	//   ....[123]....
        /*0d48*/ 	.word	0xffffffff


	//   ....[124]....
        /*0d4c*/ 	.word	0xffffffff


	//   ....[125]....
        /*0d50*/ 	.word	0xffffffff


	//   ....[126]....
        /*0d54*/ 	.word	0xffffffff


	//   ....[127]....
        /*0d58*/ 	.word	0xffffffff


	//   ....[128]....
        /*0d5c*/ 	.word	0xffffffff


	//   ....[129]....
        /*0d60*/ 	.word	0xffffffff


	//   ....[130]....
        /*0d64*/ 	.word	0xffffffff


	//   ....[131]....
        /*0d68*/ 	.word	0xffffffff


	//   ....[132]....
        /*0d6c*/ 	.word	0xffffffff


	//   ....[133]....
        /*0d70*/ 	.word	0xffffffff


	//   ....[134]....
        /*0d74*/ 	.word	0xffffffff


	//   ....[135]....
        /*0d78*/ 	.word	0xffffffff


	//   ....[136]....
        /*0d7c*/ 	.word	0xffffffff


	//   ....[137]....
        /*0d80*/ 	.word	0xffffffff


	//   ....[138]....
        /*0d84*/ 	.word	0xffffffff


	//   ....[139]....
        /*0d88*/ 	.word	0xffffffff


	//   ....[140]....
        /*0d8c*/ 	.word	0xffffffff


	//   ....[141]....
        /*0d90*/ 	.word	0xffffffff


	//   ....[142]....
        /*0d94*/ 	.word	0xffffffff


	//   ....[143]....
        /*0d98*/ 	.word	0xffffffff


	//   ....[144]....
        /*0d9c*/ 	.word	0xffffffff


	//   ....[145]....
        /*0da0*/ 	.word	0xffffffff


	//   ....[146]....
        /*0da4*/ 	.word	0xffffffff


	//   ....[147]....
        /*0da8*/ 	.word	0xffffffff


	//   ....[148]....
        /*0dac*/ 	.word	0x0500000f


	//   ....[149]....
        /*0db0*/ 	.word	0x0500000f


	//   ....[150]....
        /*0db4*/ 	.word	0x0500000f


	//   ....[151]....
        /*0db8*/ 	.word	0x0500000f


	//   ....[152]....
        /*0dbc*/ 	.word	0x0500000f


	//   ....[153]....
        /*0dc0*/ 	.word	0x0500000f


	//   ....[154]....
        /*0dc4*/ 	.word	0x0500000f


	//   ....[155]....
        /*0dc8*/ 	.word	0x0500000f


	//   ....[156]....
        /*0dcc*/ 	.word	0x0500000f


	//   ....[157]....
        /*0dd0*/ 	.word	0x0500000f


	//   ....[158]....
        /*0dd4*/ 	.word	0x0500000f


	//   ....[159]....
        /*0dd8*/ 	.word	0x0500000f


	//   ....[160]....
        /*0ddc*/ 	.word	0x0500000f


	//   ....[161]....
        /*0de0*/ 	.word	0x0500000f


	//   ....[162]....
        /*0de4*/ 	.word	0x0500000f


	//   ....[163]....
        /*0de8*/ 	.word	0x0500000f


	//   ....[164]....
        /*0dec*/ 	.word	0x0500000f


	//   ....[165]....
        /*0df0*/ 	.word	0x0500000f


	//   ....[166]....
        /*0df4*/ 	.word	0x0500000f


	//   ....[167]....
        /*0df8*/ 	.word	0x0500000f


	//   ....[168]....
        /*0dfc*/ 	.word	0x0500000f


	//   ....[169]....
        /*0e00*/ 	.word	0x0500000f


	//   ....[170]....
        /*0e04*/ 	.word	0x0500000f


	//   ....[171]....
        /*0e08*/ 	.word	0x0500000f


	//   ....[172]....
        /*0e0c*/ 	.word	0x0500000f


	//   ....[173]....
        /*0e10*/ 	.word	0x0500000f


	//   ....[174]....
        /*0e14*/ 	.word	0x0500000f


	//   ....[175]....
        /*0e18*/ 	.word	0x0500000f


	//   ....[176]....
        /*0e1c*/ 	.word	0x0500000f


	//   ....[177]....
        /*0e20*/ 	.word	0x0500000f


	//   ....[178]....
        /*0e24*/ 	.word	0x0500000f


	//   ....[179]....
        /*0e28*/ 	.word	0x0500000f


	//   ....[180]....
        /*0e2c*/ 	.word	0x0500000f


	//   ....[181]....
        /*0e30*/ 	.word	0x0500000f


	//   ....[182]....
        /*0e34*/ 	.word	0x0500000f


	//   ....[183]....
        /*0e38*/ 	.word	0x0500000f


	//   ....[184]....
        /*0e3c*/ 	.word	0x0500000f


	//   ....[185]....
        /*0e40*/ 	.word	0x0500000f


	//   ....[186]....
        /*0e44*/ 	.word	0x0500000f


	//   ....[187]....
        /*0e48*/ 	.word	0x0500000f


	//   ....[188]....
        /*0e4c*/ 	.word	0x0500000f


	//   ....[189]....
        /*0e50*/ 	.word	0x0500000f


	//   ....[190]....
        /*0e54*/ 	.word	0x0500000f


	//   ....[191]....
        /*0e58*/ 	.word	0x0500000f


	//   ....[192]....
        /*0e5c*/ 	.word	0x0500000f


	//   ....[193]....
        /*0e60*/ 	.word	0x0500000f


	//   ....[194]....
        /*0e64*/ 	.word	0x0500000f


	//   ....[195]....
        /*0e68*/ 	.word	0x0500000f


	//   ....[196]....
        /*0e6c*/ 	.word	0x0500000f


	//   ....[197]....
        /*0e70*/ 	.word	0x0500000f


	//   ....[198]....
        /*0e74*/ 	.word	0x0500000f


	//   ....[199]....
        /*0e78*/ 	.word	0x0500000f


	//   ....[200]....
        /*0e7c*/ 	.word	0x0500000f


	//   ....[201]....
        /*0e80*/ 	.word	0x0500000f


	//   ....[202]....
        /*0e84*/ 	.word	0x0500000f


	//   ....[203]....
        /*0e88*/ 	.word	0x0500000f


	//   ....[204]....
        /*0e8c*/ 	.word	0x0500000f


	//   ....[205]....
        /*0e90*/ 	.word	0x0500000f


	//   ....[206]....
        /*0e94*/ 	.word	0x0500000f


	//   ....[207]....
        /*0e98*/ 	.word	0x0500000f


	//   ....[208]....
        /*0e9c*/ 	.word	0x0500000f


	//   ....[209]....
        /*0ea0*/ 	.word	0x0500000f


	//   ....[210]....
        /*0ea4*/ 	.word	0x0500000f


	//   ....[211]....
        /*0ea8*/ 	.word	0x0500000f


	//   ....[212]....
        /*0eac*/ 	.word	0x0500000f


	//   ....[213]....
        /*0eb0*/ 	.word	0x0500000f


	//   ....[214]....
        /*0eb4*/ 	.word	0x0500000f


	//   ....[215]....
        /*0eb8*/ 	.word	0x0500000f


	//   ....[216]....
        /*0ebc*/ 	.word	0x0500000f


	//   ....[217]....
        /*0ec0*/ 	.word	0x0500000f


	//   ....[218]....
        /*0ec4*/ 	.word	0x0500000f


	//   ....[219]....
        /*0ec8*/ 	.word	0x0500000f


	//   ....[220]....
        /*0ecc*/ 	.word	0x0500000f


	//   ....[221]....
        /*0ed0*/ 	.word	0x0500000f


	//   ....[222]....
        /*0ed4*/ 	.word	0x0500000f


	//   ....[223]....
        /*0ed8*/ 	.word	0x0500000f


	//   ....[224]....
        /*0edc*/ 	.word	0x0500000f


	//   ....[225]....
        /*0ee0*/ 	.word	0x0500000f


	//   ....[226]....
        /*0ee4*/ 	.word	0x0500000f


	//   ....[227]....
        /*0ee8*/ 	.word	0x0500000f


	//   ....[228]....
        /*0eec*/ 	.word	0x0500000f


	//   ....[229]....
        /*0ef0*/ 	.word	0x0500000f


	//   ....[230]....
        /*0ef4*/ 	.word	0x0500000f


	//   ....[231]....
        /*0ef8*/ 	.word	0x0500000f


	//   ....[232]....
        /*0efc*/ 	.word	0x0500000f


	//   ....[233]....
        /*0f00*/ 	.word	0x0500000f


	//   ....[234]....
        /*0f04*/ 	.word	0x0500000f


	//   ....[235]....
        /*0f08*/ 	.word	0x0500000f


	//   ....[236]....
        /*0f0c*/ 	.word	0x0500000f


	//   ....[237]....
        /*0f10*/ 	.word	0x0500000f


	//   ....[238]....
        /*0f14*/ 	.word	0x0500000f


	//   ....[239]....
        /*0f18*/ 	.word	0x0500000f


	//   ....[240]....
        /*0f1c*/ 	.word	0x0500000f


	//----- nvinfo : EIATTR_COOP_GROUP_INSTR_OFFSETS
	.align		4
.L_1133:
        /*0f20*/ 	.byte	0x04, 0x28
        /*0f22*/ 	.short	(.L_1135 - .L_1134)


	//   ....[0]....
.L_1134:
        /*0f24*/ 	.word	0x00000070


	//   ....[1]....
        /*0f28*/ 	.word	0x000001a0


	//   ....[2]....
        /*0f2c*/ 	.word	0x000001f0


	//   ....[3]....
        /*0f30*/ 	.word	0x00000420


	//   ....[4]....
        /*0f34*/ 	.word	0x00000580


	//   ....[5]....
        /*0f38*/ 	.word	0x000006a0


	//   ....[6]....
        /*0f3c*/ 	.word	0x00000800


	//   ....[7]....
        /*0f40*/ 	.word	0x0000d200


	//   ....[8]....
        /*0f44*/ 	.word	0x0000d9a0


	//   ....[9]....
        /*0f48*/ 	.word	0x0000d9b0


	//   ....[10]....
        /*0f4c*/ 	.word	0x0000d9c0


	//   ....[11]....
        /*0f50*/ 	.word	0x0000d9d0


	//   ....[12]....
        /*0f54*/ 	.word	0x0000dc00


	//   ....[13]....
        /*0f58*/ 	.word	0x0000dc10


	//   ....[14]....
        /*0f5c*/ 	.word	0x0000dc20


	//   ....[15]....
        /*0f60*/ 	.word	0x0000dc30


	//   ....[16]....
        /*0f64*/ 	.word	0x00010180


	//   ....[17]....
        /*0f68*/ 	.word	0x00010190


	//   ....[18]....
        /*0f6c*/ 	.word	0x000101a0


	//   ....[19]....
        /*0f70*/ 	.word	0x000101b0


	//   ....[20]....
        /*0f74*/ 	.word	0x000102b0


	//   ....[21]....
        /*0f78*/ 	.word	0x000102d0


	//   ....[22]....
        /*0f7c*/ 	.word	0x000102e0


	//   ....[23]....
        /*0f80*/ 	.word	0x000102f0


	//   ....[24]....
        /*0f84*/ 	.word	0x00013700


	//   ....[25]....
        /*0f88*/ 	.word	0x000143c0


	//   ....[26]....
        /*0f8c*/ 	.word	0x000143d0


	//   ....[27]....
        /*0f90*/ 	.word	0x000143f0


	//   ....[28]....
        /*0f94*/ 	.word	0x000150c0


	//   ....[29]....
        /*0f98*/ 	.word	0x000150f0


	//   ....[30]....
        /*0f9c*/ 	.word	0x00018400


	//   ....[31]....
        /*0fa0*/ 	.word	0x00019020


	//   ....[32]....
        /*0fa4*/ 	.word	0x00019050


	//   ....[33]....
        /*0fa8*/ 	.word	0x00019150


	//   ....[34]....
        /*0fac*/ 	.word	0x0001a190


	//   ....[35]....
        /*0fb0*/ 	.word	0x0001a200


	//   ....[36]....
        /*0fb4*/ 	.word	0x0001dac0


	//   ....[37]....
        /*0fb8*/ 	.word	0x0001daf0


	//   ....[38]....
        /*0fbc*/ 	.word	0x0001dbd0


	//   ....[39]....
        /*0fc0*/ 	.word	0x0001dcb0


	//   ....[40]....
        /*0fc4*/ 	.word	0x000200a0


	//   ....[41]....
        /*0fc8*/ 	.word	0x00020100


	//   ....[42]....
        /*0fcc*/ 	.word	0x00020120


	//   ....[43]....
        /*0fd0*/ 	.word	0x00020140


	//   ....[44]....
        /*0fd4*/ 	.word	0x00020f50


	//   ....[45]....
        /*0fd8*/ 	.word	0x00020f80


	//   ....[46]....
        /*0fdc*/ 	.word	0x00020fb0


	//   ....[47]....
        /*0fe0*/ 	.word	0x00020fe0


	//   ....[48]....
        /*0fe4*/ 	.word	0x00021010


	//   ....[49]....
        /*0fe8*/ 	.word	0x00021040


	//   ....[50]....
        /*0fec*/ 	.word	0x00021070


	//   ....[51]....
        /*0ff0*/ 	.word	0x000210a0


	//   ....[52]....
        /*0ff4*/ 	.word	0x000210d0


	//   ....[53]....
        /*0ff8*/ 	.word	0x00021100


	//   ....[54]....
        /*0ffc*/ 	.word	0x00021130


	//   ....[55]....
        /*1000*/ 	.word	0x00021160


	//   ....[56]....
        /*1004*/ 	.word	0x00021190


	//   ....[57]....
        /*1008*/ 	.word	0x000211c0


	//   ....[58]....
        /*100c*/ 	.word	0x000211f0


	//   ....[59]....
        /*1010*/ 	.word	0x00021220


	//   ....[60]....
        /*1014*/ 	.word	0x00021250


	//   ....[61]....
        /*1018*/ 	.word	0x00021280


	//   ....[62]....
        /*101c*/ 	.word	0x000212b0


	//   ....[63]....
        /*1020*/ 	.word	0x000212e0


	//   ....[64]....
        /*1024*/ 	.word	0x00021310


	//   ....[65]....
        /*1028*/ 	.word	0x00021340


	//   ....[66]....
        /*102c*/ 	.word	0x00021370


	//   ....[67]....
        /*1030*/ 	.word	0x00021390


	//   ....[68]....
        /*1034*/ 	.word	0x000213a0


	//   ....[69]....
        /*1038*/ 	.word	0x000213b0


	//   ....[70]....
        /*103c*/ 	.word	0x000213d0


	//   ....[71]....
        /*1040*/ 	.word	0x000213e0


	//   ....[72]....
        /*1044*/ 	.word	0x000213f0


	//   ....[73]....
        /*1048*/ 	.word	0x00021400


	//   ....[74]....
        /*104c*/ 	.word	0x00021430


	//   ....[75]....
        /*1050*/ 	.word	0x00021460


	//   ....[76]....
        /*1054*/ 	.word	0x00021ac0


	//   ....[77]....
        /*1058*/ 	.word	0x00021b00


	//   ....[78]....
        /*105c*/ 	.word	0x00021b40


	//   ....[79]....
        /*1060*/ 	.word	0x00021b80


	//   ....[80]....
        /*1064*/ 	.word	0x00022260


	//   ....[81]....
        /*1068*/ 	.word	0x00022270


	//   ....[82]....
        /*106c*/ 	.word	0x00022340


	//   ....[83]....
        /*1070*/ 	.word	0x00022360


	//   ....[84]....
        /*1074*/ 	.word	0x00022430


	//   ....[85]....
        /*1078*/ 	.word	0x00022450


	//   ....[86]....
        /*107c*/ 	.word	0x00022530


	//   ....[87]....
        /*1080*/ 	.word	0x00022550


	//   ....[88]....
        /*1084*/ 	.word	0x00022e30


	//   ....[89]....
        /*1088*/ 	.word	0x00022e40


	//   ....[90]....
        /*108c*/ 	.word	0x00022fb0


	//   ....[91]....
        /*1090*/ 	.word	0x00022fc0


	//   ....[92]....
        /*1094*/ 	.word	0x00023120


	//   ....[93]....
        /*1098*/ 	.word	0x00023130


	//   ....[94]....
        /*109c*/ 	.word	0x00023290


	//   ....[95]....
        /*10a0*/ 	.word	0x000232a0


	//   ....[96]....
        /*10a4*/ 	.word	0x00023470


	//   ....[97]....
        /*10a8*/ 	.word	0x00023660


	//   ....[98]....
        /*10ac*/ 	.word	0x00023690


	//   ....[99]....
        /*10b0*/ 	.word	0x000236c0


	//   ....[100]....
        /*10b4*/ 	.word	0x000236f0


	//   ....[101]....
        /*10b8*/ 	.word	0x00023720


	//   ....[102]....
        /*10bc*/ 	.word	0x00023750


	//   ....[103]....
        /*10c0*/ 	.word	0x000238d0


	//   ....[104]....
        /*10c4*/ 	.word	0x00023900


	//   ....[105]....
        /*10c8*/ 	.word	0x00023930


	//   ....[106]....
        /*10cc*/ 	.word	0x00023960


	//   ....[107]....
        /*10d0*/ 	.word	0x00023990


	//   ....[108]....
        /*10d4*/ 	.word	0x000239c0


	//   ....[109]....
        /*10d8*/ 	.word	0x00023a70


	//   ....[110]....
        /*10dc*/ 	.word	0x00023ad0


	//   ....[111]....
        /*10e0*/ 	.word	0x00023b60


	//   ....[112]....
        /*10e4*/ 	.word	0x00024c40


	//   ....[113]....
        /*10e8*/ 	.word	0x000262e0


	//   ....[114]....
        /*10ec*/ 	.word	0x00027010


	//   ....[115]....
        /*10f0*/ 	.word	0x00027020


	//   ....[116]....
        /*10f4*/ 	.word	0x00027040


	//   ....[117]....
        /*10f8*/ 	.word	0x000270e0


	//   ....[118]....
        /*10fc*/ 	.word	0x00027110


	//   ....[119]....
        /*1100*/ 	.word	0x00027180


	//   ....[120]....
        /*1104*/ 	.word	0x000271b0


	//   ....[121]....
        /*1108*/ 	.word	0x00027220


	//   ....[122]....
        /*110c*/ 	.word	0x00027250


	//   ....[123]....
        /*1110*/ 	.word	0x000272c0


	//   ....[124]....
        /*1114*/ 	.word	0x000272f0


	//   ....[125]....
        /*1118*/ 	.word	0x00027360


	//   ....[126]....
        /*111c*/ 	.word	0x00027390


	//   ....[127]....
        /*1120*/ 	.word	0x00027400


	//   ....[128]....
        /*1124*/ 	.word	0x00027410


	//   ....[129]....
        /*1128*/ 	.word	0x00027480


	//   ....[130]....
        /*112c*/ 	.word	0x00029980


	//   ....[131]....
        /*1130*/ 	.word	0x000299b0


	//   ....[132]....
        /*1134*/ 	.word	0x000299f0


	//   ....[133]....
        /*1138*/ 	.word	0x00029a20


	//   ....[134]....
        /*113c*/ 	.word	0x00029a50


	//   ....[135]....
        /*1140*/ 	.word	0x00029a80


	//   ....[136]....
        /*1144*/ 	.word	0x00029ab0


	//   ....[137]....
        /*1148*/ 	.word	0x00029ae0


	//   ....[138]....
        /*114c*/ 	.word	0x00029c80


	//   ....[139]....
        /*1150*/ 	.word	0x00029cb0


	//   ....[140]....
        /*1154*/ 	.word	0x00029ce0


	//   ....[141]....
        /*1158*/ 	.word	0x00029d10


	//   ....[142]....
        /*115c*/ 	.word	0x00029d40


	//   ....[143]....
        /*1160*/ 	.word	0x00029d70


	//   ....[144]....
        /*1164*/ 	.word	0x00029e40


	//   ....[145]....
        /*1168*/ 	.word	0x00029e60


	//   ....[146]....
        /*116c*/ 	.word	0x00029ed0


	//   ....[147]....
        /*1170*/ 	.word	0x0002a5c0


	//   ....[148]....
        /*1174*/ 	.word	0x0002aac0


	//   ....[149]....
        /*1178*/ 	.word	0x0002ab70


	//   ....[150]....
        /*117c*/ 	.word	0x0002ac00


	//   ....[151]....
        /*1180*/ 	.word	0x0002ac50


	//   ....[152]....
        /*1184*/ 	.word	0x0002aca0


	//   ....[153]....
        /*1188*/ 	.word	0x0002ad30


	//   ....[154]....
        /*118c*/ 	.word	0x0002adc0


	//   ....[155]....
        /*1190*/ 	.word	0x0002ae10


	//   ....[156]....
        /*1194*/ 	.word	0x0002ae60


	//   ....[157]....
        /*1198*/ 	.word	0x0002af50


	//   ....[158]....
        /*119c*/ 	.word	0x0002b000


	//   ....[159]....
        /*11a0*/ 	.word	0x0002b050


	//   ....[160]....
        /*11a4*/ 	.word	0x0002b0a0


	//   ....[161]....
        /*11a8*/ 	.word	0x0002b1f0


	//   ....[162]....
        /*11ac*/ 	.word	0x0002b240


	//   ....[163]....
        /*11b0*/ 	.word	0x0002b290


	//   ....[164]....
        /*11b4*/ 	.word	0x0002b2e0


	//   ....[165]....
        /*11b8*/ 	.word	0x0002b650


	//   ....[166]....
        /*11bc*/ 	.word	0x0002b780


	//   ....[167]....
        /*11c0*/ 	.word	0x0002b8b0


	//   ....[168]....
        /*11c4*/ 	.word	0x0002b930


	//   ....[169]....
        /*11c8*/ 	.word	0x0002b990


	//   ....[170]....
        /*11cc*/ 	.word	0x0002ba10


	//   ....[171]....
        /*11d0*/ 	.word	0x0002ba70


	//   ....[172]....
        /*11d4*/ 	.word	0x0002bad0


	//   ....[173]....
        /*11d8*/ 	.word	0x0002bb30


	//   ....[174]....
        /*11dc*/ 	.word	0x0002bbb0


	//   ....[175]....
        /*11e0*/ 	.word	0x0002bc10


	//   ....[176]....
        /*11e4*/ 	.word	0x0002bc90


	//   ....[177]....
        /*11e8*/ 	.word	0x0002bcf0


	//   ....[178]....
        /*11ec*/ 	.word	0x0002bd70


	//   ....[179]....
        /*11f0*/ 	.word	0x0002bdd0


	//   ....[180]....
        /*11f4*/ 	.word	0x0002be50


	//   ....[181]....
        /*11f8*/ 	.word	0x0002beb0


	//   ....[182]....
        /*11fc*/ 	.word	0x0002bf40


	//   ....[183]....
        /*1200*/ 	.word	0x0002bfa0


	//   ....[184]....
        /*1204*/ 	.word	0x0002c020


	//   ....[185]....
        /*1208*/ 	.word	0x0002c080


	//   ....[186]....
        /*120c*/ 	.word	0x0002c0e0


	//   ....[187]....
        /*1210*/ 	.word	0x0002c140


	//   ....[188]....
        /*1214*/ 	.word	0x0002c1a0


	//   ....[189]....
        /*1218*/ 	.word	0x0002c200


	//   ....[190]....
        /*121c*/ 	.word	0x0002c280


	//   ....[191]....
        /*1220*/ 	.word	0x0002c2e0


	//   ....[192]....
        /*1224*/ 	.word	0x0002c360


	//   ....[193]....
        /*1228*/ 	.word	0x0002c3c0


	//   ....[194]....
        /*122c*/ 	.word	0x0002c440


	//   ....[195]....
        /*1230*/ 	.word	0x0002c4a0


	//   ....[196]....
        /*1234*/ 	.word	0x0002c520


	//   ....[197]....
        /*1238*/ 	.word	0x0002c610


	//   ....[198]....
        /*123c*/ 	.word	0x0002c660


	//   ....[199]....
        /*1240*/ 	.word	0x0002c6f0


	//   ....[200]....
        /*1244*/ 	.word	0x0002c780


	//   ....[201]....
        /*1248*/ 	.word	0x0002c810


	//   ....[202]....
        /*124c*/ 	.word	0x0002c8a0


	//   ....[203]....
        /*1250*/ 	.word	0x0002c930


	//   ....[204]....
        /*1254*/ 	.word	0x0002c9c0


	//   ....[205]....
        /*1258*/ 	.word	0x0002ca80


	//   ....[206]....
        /*125c*/ 	.word	0x0002cd70


	//   ....[207]....
        /*1260*/ 	.word	0x0002cf60


	//   ....[208]....
        /*1264*/ 	.word	0x0002cfb0


	//   ....[209]....
        /*1268*/ 	.word	0x0002d0b0


	//   ....[210]....
        /*126c*/ 	.word	0x0002d120


	//   ....[211]....
        /*1270*/ 	.word	0x0002d220


	//   ....[212]....
        /*1274*/ 	.word	0x0002d290


	//   ....[213]....
        /*1278*/ 	.word	0x0002d390


	//   ....[214]....
        /*127c*/ 	.word	0x0002d400


	//   ....[215]....
        /*1280*/ 	.word	0x0002d500


	//   ....[216]....
        /*1284*/ 	.word	0x0002d570


	//   ....[217]....
        /*1288*/ 	.word	0x0002d670


	//   ....[218]....
        /*128c*/ 	.word	0x0002d6e0


	//   ....[219]....
        /*1290*/ 	.word	0x0002d7e0


	//   ....[220]....
        /*1294*/ 	.word	0x0002d850


	//   ....[221]....
        /*1298*/ 	.word	0x0002d950


	//   ....[222]....
        /*129c*/ 	.word	0x0002d9a0


	//   ....[223]....
        /*12a0*/ 	.word	0x0002dc80


	//   ....[224]....
        /*12a4*/ 	.word	0x0002dd20


	//   ....[225]....
        /*12a8*/ 	.word	0x0002de50


	//   ....[226]....
        /*12ac*/ 	.word	0x0002ded0


	//   ....[227]....
        /*12b0*/ 	.word	0x0002df50


	//   ....[228]....
        /*12b4*/ 	.word	0x0002dfd0


	//   ....[229]....
        /*12b8*/ 	.word	0x0002e050


	//   ....[230]....
        /*12bc*/ 	.word	0x0002e0e0


	//   ....[231]....
        /*12c0*/ 	.word	0x0002e180


	//   ....[232]....
        /*12c4*/ 	.word	0x0002e230


	//   ....[233]....
        /*12c8*/ 	.word	0x0002e2b0


	//   ....[234]....
        /*12cc*/ 	.word	0x0002e330


	//   ....[235]....
        /*12d0*/ 	.word	0x0002e3b0


	//   ....[236]....
        /*12d4*/ 	.word	0x0002e440


	//   ....[237]....
        /*12d8*/ 	.word	0x0002e4c0


	//   ....[238]....
        /*12dc*/ 	.word	0x0002e560


	//   ....[239]....
        /*12e0*/ 	.word	0x0002e5f0


	//   ....[240]....
        /*12e4*/ 	.word	0x0002e720


	//----- nvinfo : EIATTR_REG_RECONFIG
	.align		4
.L_1135:
        /*12e8*/ 	.byte	0x01, 0x54
	.zero		2


	//----- nvinfo : EIATTR_SYSCALL_OFFSETS
	.align		4
        /*12ec*/ 	.byte	0x04, 0x46
        /*12ee*/ 	.short	(.L_1137 - .L_1136)


	//   ....[0]....
.L_1136:
        /*12f0*/ 	.word	0x00001bc0


	//   ....[1]....
        /*12f4*/ 	.word	0x00001d10


	//   ....[2]....
        /*12f8*/ 	.word	0x0000d3c0


	//   ....[3]....
        /*12fc*/ 	.word	0x0000d700


	//   ....[4]....
        /*1300*/ 	.word	0x00025cf0


	//   ....[5]....
        /*1304*/ 	.word	0x00025e90


	//   ....[6]....
        /*1308*/ 	.word	0x00026000


	//   ....[7]....
        /*130c*/ 	.word	0x00026150


	//   ....[8]....
        /*1310*/ 	.word	0x00026c10


	//----- nvinfo : EIATTR_MBARRIER_INSTR_OFFSETS
	.align		4
.L_1137:
        /*1314*/ 	.byte	0x04, 0x39
        /*1316*/ 	.short	(.L_1139 - .L_1138)


	//   ....[0]....
.L_1138:
        /*1318*/ 	.word	0x000002d0
        /*131c*/ 	.word	0x000000ff
        /*1320*/ 	.word	0x0002e800
        /*1324*/ 	.short	0x0100
        /*1326*/ 	.byte	0x08
	.zero		1


	//   ....[1]....
        /*1328*/ 	.word	0x000002e0
        /*132c*/ 	.word	0x000000ff
        /*1330*/ 	.word	0x0002e820
        /*1334*/ 	.short	0x0100
        /*1336*/ 	.byte	0x08
	.zero		1


	//   ....[2]....
        /*1338*/ 	.word	0x000003d0
        /*133c*/ 	.word	0x000000ff
        /*1340*/ 	.word	0x0002e830
        /*1344*/ 	.short	0x0100
        /*1346*/ 	.byte	0x08
	.zero		1


	//   ....[3]....
        /*1348*/ 	.word	0x000003e0
        /*134c*/ 	.word	0x000000ff
        /*1350*/ 	.word	0x0002e840
        /*1354*/ 	.short	0x0100
        /*1356*/ 	.byte	0x08
	.zero		1


	//   ....[4]....
        /*1358*/ 	.word	0x000003f0
        /*135c*/ 	.word	0x000000ff
        /*1360*/ 	.word	0x0002e838
        /*1364*/ 	.short	0x0100
        /*1366*/ 	.byte	0x08
	.zero		1


	//   ....[5]....
        /*1368*/ 	.word	0x00000400
        /*136c*/ 	.word	0x000000ff
        /*1370*/ 	.word	0x0002e848
        /*1374*/ 	.short	0x0100
        /*1376*/ 	.byte	0x08
	.zero		1


	//   ....[6]....
        /*1378*/ 	.word	0x00000530
        /*137c*/ 	.word	0x000000ff
        /*1380*/ 	.word	0x0002e850
        /*1384*/ 	.short	0x0100
        /*1386*/ 	.byte	0x08
	.zero		1


	//   ....[7]....
        /*1388*/ 	.word	0x00000540
        /*138c*/ 	.word	0x000000ff
        /*1390*/ 	.word	0x0002e860
        /*1394*/ 	.short	0x0100
        /*1396*/ 	.byte	0x08
	.zero		1


	//   ....[8]....
        /*1398*/ 	.word	0x00000550
        /*139c*/ 	.word	0x000000ff
        /*13a0*/ 	.word	0x0002e858
        /*13a4*/ 	.short	0x0100
        /*13a6*/ 	.byte	0x08
	.zero		1


	//   ....[9]....
        /*13a8*/ 	.word	0x00000560
        /*13ac*/ 	.word	0x000000ff
        /*13b0*/ 	.word	0x0002e868
        /*13b4*/ 	.short	0x0100
        /*13b6*/ 	.byte	0x08
	.zero		1


	//   ....[10]....
        /*13b8*/ 	.word	0x00000650
        /*13bc*/ 	.word	0x000000ff
        /*13c0*/ 	.word	0x0002e870
        /*13c4*/ 	.short	0x0100
        /*13c6*/ 	.byte	0x06
	.zero		1


	//   ....[11]....
        /*13c8*/ 	.word	0x00000660
        /*13cc*/ 	.word	0x000000ff
        /*13d0*/ 	.word	0x0002e880
        /*13d4*/ 	.short	0x0100
        /*13d6*/ 	.byte	0x06
	.zero		1


	//   ....[12]....
        /*13d8*/ 	.word	0x00000670
        /*13dc*/ 	.word	0x000000ff
        /*13e0*/ 	.word	0x0002e878
        /*13e4*/ 	.short	0x0100
        /*13e6*/ 	.byte	0x06
	.zero		1


	//   ....[13]....
        /*13e8*/ 	.word	0x00000680
        /*13ec*/ 	.word	0x000000ff
        /*13f0*/ 	.word	0x0002e888
        /*13f4*/ 	.short	0x0100
        /*13f6*/ 	.byte	0x06
	.zero		1


	//   ....[14]....
        /*13f8*/ 	.word	0x000007b0
        /*13fc*/ 	.word	0x000000ff
        /*1400*/ 	.word	0x0002e890
        /*1404*/ 	.short	0x0100
        /*1406*/ 	.byte	0x08
	.zero		1


	//   ....[15]....
        /*1408*/ 	.word	0x000007c0
        /*140c*/ 	.word	0x000000ff
        /*1410*/ 	.word	0x0002e8a0
        /*1414*/ 	.short	0x0100
        /*1416*/ 	.byte	0x08
	.zero		1


	//   ....[16]....
        /*1418*/ 	.word	0x000007d0
        /*141c*/ 	.word	0x000000ff
        /*1420*/ 	.word	0x0002e898
        /*1424*/ 	.short	0x0100
        /*1426*/ 	.byte	0x08
	.zero		1


	//   ....[17]....
        /*1428*/ 	.word	0x000007e0
        /*142c*/ 	.word	0x000000ff
        /*1430*/ 	.word	0x0002e8a8
        /*1434*/ 	.short	0x0100
        /*1436*/ 	.byte	0x08
	.zero		1


	//   ....[18]....
        /*1438*/ 	.word	0x00000910
        /*143c*/ 	.word	0x000000ff
        /*1440*/ 	.word	0x0002e8b0
        /*1444*/ 	.short	0x0100
        /*1446*/ 	.byte	0x08
	.zero		1


	//   ....[19]....
        /*1448*/ 	.word	0x00000920
        /*144c*/ 	.word	0x000000ff
        /*1450*/ 	.word	0x0002e8c0
        /*1454*/ 	.short	0x0100
        /*1456*/ 	.byte	0x08
	.zero		1


	//   ....[20]....
        /*1458*/ 	.word	0x00000930
        /*145c*/ 	.word	0x000000ff
        /*1460*/ 	.word	0x0002e8b8
        /*1464*/ 	.short	0x0100
        /*1466*/ 	.byte	0x08
	.zero		1


	//   ....[21]....
        /*1468*/ 	.word	0x00000940
        /*146c*/ 	.word	0x000000ff
        /*1470*/ 	.word	0x0002e8c8
        /*1474*/ 	.short	0x0100
        /*1476*/ 	.byte	0x08
	.zero		1


	//   ....[22]....
        /*1478*/ 	.word	0x00003350
        /*147c*/ 	.word	0x0000006e
        /*1480*/ 	.word	0x0002e890
        /*1484*/ 	.short	0x010a
        /*1486*/ 	.byte	0x3f
	.zero		1


	//   ....[23]....
        /*1488*/ 	.word	0x00007810
        /*148c*/ 	.word	0x0000006e
        /*1490*/ 	.word	0x0002e890
        /*1494*/ 	.short	0x010a
        /*1496*/ 	.byte	0x3f
	.zero		1


	//   ....[24]....
        /*1498*/ 	.word	0x0000bb20
        /*149c*/ 	.word	0x0000006e
        /*14a0*/ 	.word	0x0002e890
        /*14a4*/ 	.short	0x010a
        /*14a6*/ 	.byte	0x3f
	.zero		1


	//   ....[25]....
        /*14a8*/ 	.word	0x0000c2c0
        /*14ac*/ 	.word	0x00000030
        /*14b0*/ 	.word	0x00000000
        /*14b4*/ 	.short	0x0101
        /*14b6*/ 	.byte	0x3f
	.zero		1


	//   ....[26]....
        /*14b8*/ 	.word	0x0000c300
        /*14bc*/ 	.word	0x0000006e
        /*14c0*/ 	.word	0x0002e8b0
        /*14c4*/ 	.short	0x010a
        /*14c6*/ 	.byte	0x3f
	.zero		1


	//   ....[27]....
        /*14c8*/ 	.word	0x0000cac0
        /*14cc*/ 	.word	0x0000006e
        /*14d0*/ 	.word	0x00000000
        /*14d4*/ 	.short	0x0101
        /*14d6*/ 	.byte	0x3f
	.zero		1


	//   ....[28]....
        /*14d8*/ 	.word	0x0000d480
        /*14dc*/ 	.word	0x00000010
        /*14e0*/ 	.word	0x0002e800
        /*14e4*/ 	.short	0x010a
        /*14e6*/ 	.byte	0x3f
	.zero		1


	//   ....[29]....
        /*14e8*/ 	.word	0x0000d4d0
        /*14ec*/ 	.word	0x00000010
        /*14f0*/ 	.word	0x0002e800
        /*14f4*/ 	.short	0x010a
        /*14f6*/ 	.byte	0x3f
	.zero		1


	//   ....[30]....
        /*14f8*/ 	.word	0x0000dfa0
        /*14fc*/ 	.word	0x00000010
        /*1500*/ 	.word	0x0002e800
        /*1504*/ 	.short	0x010a
        /*1506*/ 	.byte	0x3f
	.zero		1


	//   ....[31]....
        /*1508*/ 	.word	0x00010590
        /*150c*/ 	.word	0x00000010
        /*1510*/ 	.word	0x0002e800
        /*1514*/ 	.short	0x010a
        /*1516*/ 	.byte	0x3f
	.zero		1


	//   ....[32]....
        /*1518*/ 	.word	0x000126d0
        /*151c*/ 	.word	0x00000088
        /*1520*/ 	.word	0x0002e830
        /*1524*/ 	.short	0x010a
        /*1526*/ 	.byte	0x3f
	.zero		1


	//   ....[33]....
        /*1528*/ 	.word	0x00012770
        /*152c*/ 	.word	0x00000088
        /*1530*/ 	.word	0x0002e830
        /*1534*/ 	.short	0x010a
        /*1536*/ 	.byte	0x3f
	.zero		1


	//   ....[34]....
        /*1538*/ 	.word	0x000166d0
        /*153c*/ 	.word	0x00000088
        /*1540*/ 	.word	0x00000000
        /*1544*/ 	.short	0x0101
        /*1546*/ 	.byte	0x3f
	.zero		1


	//   ....[35]....
        /*1548*/ 	.word	0x00016bf0
        /*154c*/ 	.word	0x00000003
        /*1550*/ 	.word	0x0002e830
        /*1554*/ 	.short	0x010a
        /*1556*/ 	.byte	0x3f
	.zero		1


	//   ....[36]....
        /*1558*/ 	.word	0x00016c40
        /*155c*/ 	.word	0x00000003
        /*1560*/ 	.word	0x0002e830
        /*1564*/ 	.short	0x010a
        /*1566*/ 	.byte	0x3f
	.zero		1


	//   ....[37]....
        /*1568*/ 	.word	0x00018160
        /*156c*/ 	.word	0x00000003
        /*1570*/ 	.word	0x0002e850
        /*1574*/ 	.short	0x010a
        /*1576*/ 	.byte	0x3f
	.zero		1


	//   ....[38]....
        /*1578*/ 	.word	0x000181a0
        /*157c*/ 	.word	0x00000003
        /*1580*/ 	.word	0x0002e850
        /*1584*/ 	.short	0x010a
        /*1586*/ 	.byte	0x3f
	.zero		1


	//   ....[39]....
        /*1588*/ 	.word	0x0001b110
        /*158c*/ 	.word	0x0000000e
        /*1590*/ 	.word	0x00000000
        /*1594*/ 	.short	0x0101
        /*1596*/ 	.byte	0x3f
	.zero		1


	//   ....[40]....
        /*1598*/ 	.word	0x0001bad0
        /*159c*/ 	.word	0x00000069
        /*15a0*/ 	.word	0x00000000
        /*15a4*/ 	.short	0x0101
        /*15a6*/ 	.byte	0x3f
	.zero		1


	//   ....[41]....
        /*15a8*/ 	.word	0x0001bc40
        /*15ac*/ 	.word	0x00000000
        /*15b0*/ 	.word	0x0002e830
        /*15b4*/ 	.short	0x010a
        /*15b6*/ 	.byte	0x3f
	.zero		1


	//   ....[42]....
        /*15b8*/ 	.word	0x0001bc90
        /*15bc*/ 	.word	0x00000000
        /*15c0*/ 	.word	0x0002e830
        /*15c4*/ 	.short	0x010a
        /*15c6*/ 	.byte	0x3f
	.zero		1


	//   ....[43]....
        /*15c8*/ 	.word	0x0001d1a0
        /*15cc*/ 	.word	0x00000003
        /*15d0*/ 	.word	0x0002e850
        /*15d4*/ 	.short	0x010a
        /*15d6*/ 	.byte	0x3f
	.zero		1


	//   ....[44]....
        /*15d8*/ 	.word	0x0001d1e0
        /*15dc*/ 	.word	0x00000003
        /*15e0*/ 	.word	0x0002e850
        /*15e4*/ 	.short	0x010a
        /*15e6*/ 	.byte	0x3f
	.zero		1


	//   ....[45]....
        /*15e8*/ 	.word	0x0001f080
        /*15ec*/ 	.word	0x0000000e
        /*15f0*/ 	.word	0x00000000
        /*15f4*/ 	.short	0x0101
        /*15f6*/ 	.byte	0x3f
	.zero		1


	//   ....[46]....
        /*15f8*/ 	.word	0x0001fb90
        /*15fc*/ 	.word	0x00000067
        /*1600*/ 	.word	0x00000000
        /*1604*/ 	.short	0x0101
        /*1606*/ 	.byte	0x3f
	.zero		1


	//   ....[47]....
        /*1608*/ 	.word	0x0001fc10
        /*160c*/ 	.word	0x0000000d
        /*1610*/ 	.word	0x0002e850
        /*1614*/ 	.short	0x010a
        /*1616*/ 	.byte	0x3f
	.zero		1


	//   ....[48]....
        /*1618*/ 	.word	0x0001fc90
        /*161c*/ 	.word	0x0000000d
        /*1620*/ 	.word	0x0002e850
        /*1624*/ 	.short	0x010a
        /*1626*/ 	.byte	0x3f
	.zero		1


	//   ....[49]....
        /*1628*/ 	.word	0x000207f0
        /*162c*/ 	.word	0x00000000
        /*1630*/ 	.word	0x00000000
        /*1634*/ 	.short	0x0101
        /*1636*/ 	.byte	0x3f
	.zero		1


	//   ....[50]....
        /*1638*/ 	.word	0x00022250
        /*163c*/ 	.word	0x00000000
        /*1640*/ 	.word	0x00000000
        /*1644*/ 	.short	0x0101
        /*1646*/ 	.byte	0x3f
	.zero		1


	//   ....[51]....
        /*1648*/ 	.word	0x00024d30
        /*164c*/ 	.word	0x00000005
        /*1650*/ 	.word	0x0002e820
        /*1654*/ 	.short	0x010a
        /*1656*/ 	.byte	0x3f
	.zero		1


	//   ....[52]....
        /*1658*/ 	.word	0x00024e20
        /*165c*/ 	.word	0x00000006
        /*1660*/ 	.word	0x0002e8a0
        /*1664*/ 	.short	0x010a
        /*1666*/ 	.byte	0x3f
	.zero		1


	//   ....[53]....
        /*1668*/ 	.word	0x00025070
        /*166c*/ 	.word	0x00000006
        /*1670*/ 	.word	0x0002e8c0
        /*1674*/ 	.short	0x010a
        /*1676*/ 	.byte	0x3f
	.zero		1


	//   ....[54]....
        /*1678*/ 	.word	0x00025430
        /*167c*/ 	.word	0x00000004
        /*1680*/ 	.word	0x0002e8a0
        /*1684*/ 	.short	0x010a
        /*1686*/ 	.byte	0x3f
	.zero		1


	//   ....[55]....
        /*1688*/ 	.word	0x00025670
        /*168c*/ 	.word	0x00000004
        /*1690*/ 	.word	0x0002e8c0
        /*1694*/ 	.short	0x010a
        /*1696*/ 	.byte	0x3f
	.zero		1


	//   ....[56]....
        /*1698*/ 	.word	0x000265c0
        /*169c*/ 	.word	0x00000000
        /*16a0*/ 	.word	0x0002e880
        /*16a4*/ 	.short	0x010a
        /*16a6*/ 	.byte	0x3f
	.zero		1


	//   ....[57]....
        /*16a8*/ 	.word	0x00026790
        /*16ac*/ 	.word	0x00000000
        /*16b0*/ 	.word	0x0002e840
        /*16b4*/ 	.short	0x010a
        /*16b6*/ 	.byte	0x3f
	.zero		1


	//   ....[58]....
        /*16b8*/ 	.word	0x00027540
        /*16bc*/ 	.word	0x00000009
        /*16c0*/ 	.word	0x0002e800
        /*16c4*/ 	.short	0x0107
        /*16c6*/ 	.byte	0x3f
	.zero		1


	//   ....[59]....
        /*16c8*/ 	.word	0x00027640
        /*16cc*/ 	.word	0x00000002
        /*16d0*/ 	.word	0x0002e800
        /*16d4*/ 	.short	0x0101
        /*16d6*/ 	.byte	0x3f
	.zero		1


	//   ....[60]....
        /*16d8*/ 	.word	0x00027660
        /*16dc*/ 	.word	0x00000002
        /*16e0*/ 	.word	0x0002e820
        /*16e4*/ 	.short	0x010a
        /*16e6*/ 	.byte	0x3f
	.zero		1


	//   ....[61]....
        /*16e8*/ 	.word	0x000279c0
        /*16ec*/ 	.word	0x00000006
        /*16f0*/ 	.word	0x0002e880
        /*16f4*/ 	.short	0x010a
        /*16f6*/ 	.byte	0x3f
	.zero		1


	//   ....[62]....
        /*16f8*/ 	.word	0x00027c20
        /*16fc*/ 	.word	0x00000006
        /*1700*/ 	.word	0x0002e840
        /*1704*/ 	.short	0x010a
        /*1706*/ 	.byte	0x3f
	.zero		1


	//   ....[63]....
        /*1708*/ 	.word	0x00027f10
        /*170c*/ 	.word	0x00000003
        /*1710*/ 	.word	0x0002e870
        /*1714*/ 	.short	0x010a
        /*1716*/ 	.byte	0x3f
	.zero		1


	//   ....[64]....
        /*1718*/ 	.word	0x00027f80
        /*171c*/ 	.word	0x00000003
        /*1720*/ 	.word	0x0002e860
        /*1724*/ 	.short	0x010a
        /*1726*/ 	.byte	0x3f
	.zero		1


	//   ....[65]....
        /*1728*/ 	.word	0x00028a00
        /*172c*/ 	.word	0x00000003
        /*1730*/ 	.word	0x0002e850
        /*1734*/ 	.short	0x0101
        /*1736*/ 	.byte	0x3f
	.zero		1


	//   ....[66]....
        /*1738*/ 	.word	0x00028a80
        /*173c*/ 	.word	0x00000003
        /*1740*/ 	.word	0x00000000
        /*1744*/ 	.short	0x0101
        /*1746*/ 	.byte	0x3f
	.zero		1


	//   ....[67]....
        /*1748*/ 	.word	0x00028cc0
        /*174c*/ 	.word	0x00000000
        /*1750*/ 	.word	0x0002e870
        /*1754*/ 	.short	0x010a
        /*1756*/ 	.byte	0x3f
	.zero		1


	//   ....[68]....
        /*1758*/ 	.word	0x00028d30
        /*175c*/ 	.word	0x00000000
        /*1760*/ 	.word	0x0002e860
        /*1764*/ 	.short	0x010a
        /*1766*/ 	.byte	0x3f
	.zero		1


	//   ....[69]....
        /*1768*/ 	.word	0x00029710
        /*176c*/ 	.word	0x00000000
        /*1770*/ 	.word	0x0002e850
        /*1774*/ 	.short	0x0101
        /*1776*/ 	.byte	0x3f
	.zero		1


	//   ....[70]....
        /*1778*/ 	.word	0x00029750
        /*177c*/ 	.word	0x00000000
        /*1780*/ 	.word	0x00000000
        /*1784*/ 	.short	0x0101
        /*1786*/ 	.byte	0x3f
	.zero		1


	//   ....[71]....
        /*1788*/ 	.word	0x0002a540
        /*178c*/ 	.word	0x00000000
        /*1790*/ 	.word	0x0002e820
        /*1794*/ 	.short	0x010a
        /*1796*/ 	.byte	0x3f
	.zero		1


	//   ....[72]....
        /*1798*/ 	.word	0x0002a6f0
        /*179c*/ 	.word	0x00000006
        /*17a0*/ 	.word	0x00000000
        /*17a4*/ 	.short	0x010a
        /*17a6*/ 	.byte	0x3f
	.zero		1


	//   ....[73]....
        /*17a8*/ 	.word	0x0002a760
        /*17ac*/ 	.word	0x00000007
        /*17b0*/ 	.word	0x00000000
        /*17b4*/ 	.short	0x010a
        /*17b6*/ 	.byte	0x3f
	.zero		1


	//   ....[74]....
        /*17b8*/ 	.word	0x0002a7c0
        /*17bc*/ 	.word	0x00000004
        /*17c0*/ 	.word	0x0002e860
        /*17c4*/ 	.short	0x010a
        /*17c6*/ 	.byte	0x3f
	.zero		1


	//   ....[75]....
        /*17c8*/ 	.word	0x0002a810
        /*17cc*/ 	.word	0x00000003
        /*17d0*/ 	.word	0x0002e860
        /*17d4*/ 	.short	0x010a
        /*17d6*/ 	.byte	0x3f
	.zero		1


	//   ....[76]....
        /*17d8*/ 	.word	0x0002a850
        /*17dc*/ 	.word	0x00000004
        /*17e0*/ 	.word	0x0002e880
        /*17e4*/ 	.short	0x010a
        /*17e6*/ 	.byte	0x3f
	.zero		1


	//   ....[77]....
        /*17e8*/ 	.word	0x0002a870
        /*17ec*/ 	.word	0x00000003
        /*17f0*/ 	.word	0x0002e880
        /*17f4*/ 	.short	0x010a
        /*17f6*/ 	.byte	0x3f
	.zero		1


	//   ....[78]....
        /*17f8*/ 	.word	0x0002a8d0
        /*17fc*/ 	.word	0x0000006e
        /*1800*/ 	.word	0x0002e890
        /*1804*/ 	.short	0x010a
        /*1806*/ 	.byte	0x3f
	.zero		1


	//   ....[79]....
        /*1808*/ 	.word	0x0002a920
        /*180c*/ 	.word	0x0000006e
        /*1810*/ 	.word	0x0002e890
        /*1814*/ 	.short	0x010a
        /*1816*/ 	.byte	0x3f
	.zero		1


	//   ....[80]....
        /*1818*/ 	.word	0x0002a970
        /*181c*/ 	.word	0x0000006e
        /*1820*/ 	.word	0x0002e890
        /*1824*/ 	.short	0x010a
        /*1826*/ 	.byte	0x3f
	.zero		1


	//   ....[81]....
        /*1828*/ 	.word	0x0002a9c0
        /*182c*/ 	.word	0x0000006e
        /*1830*/ 	.word	0x0002e8b0
        /*1834*/ 	.short	0x010a
        /*1836*/ 	.byte	0x3f
	.zero		1


	//   ....[82]....
        /*1838*/ 	.word	0x0002ae90
        /*183c*/ 	.word	0x00000010
        /*1840*/ 	.word	0x0002e800
        /*1844*/ 	.short	0x010a
        /*1846*/ 	.byte	0x3f
	.zero		1


	//   ....[83]....
        /*1848*/ 	.word	0x0002b3a0
        /*184c*/ 	.word	0x00000010
        /*1850*/ 	.word	0x0002e800
        /*1854*/ 	.short	0x010a
        /*1856*/ 	.byte	0x3f
	.zero		1


	//   ....[84]....
        /*1858*/ 	.word	0x0002b3f0
        /*185c*/ 	.word	0x00000088
        /*1860*/ 	.word	0x0002e830
        /*1864*/ 	.short	0x010a
        /*1866*/ 	.byte	0x3f
	.zero		1


	//   ....[85]....
        /*1868*/ 	.word	0x0002b440
        /*186c*/ 	.word	0x00000003
        /*1870*/ 	.word	0x0002e830
        /*1874*/ 	.short	0x010a
        /*1876*/ 	.byte	0x3f
	.zero		1


	//   ....[86]....
        /*1878*/ 	.word	0x0002b490
        /*187c*/ 	.word	0x00000003
        /*1880*/ 	.word	0x0002e850
        /*1884*/ 	.short	0x010a
        /*1886*/ 	.byte	0x3f
	.zero		1


	//   ....[87]....
        /*1888*/ 	.word	0x0002b4e0
        /*188c*/ 	.word	0x00000000
        /*1890*/ 	.word	0x0002e830
        /*1894*/ 	.short	0x010a
        /*1896*/ 	.byte	0x3f
	.zero		1


	//   ....[88]....
        /*1898*/ 	.word	0x0002b530
        /*189c*/ 	.word	0x00000003
        /*18a0*/ 	.word	0x0002e850
        /*18a4*/ 	.short	0x010a
        /*18a6*/ 	.byte	0x3f
	.zero		1


	//   ....[89]....
        /*18a8*/ 	.word	0x0002b580
        /*18ac*/ 	.word	0x0000000d
        /*18b0*/ 	.word	0x0002e850
        /*18b4*/ 	.short	0x010a
        /*18b6*/ 	.byte	0x3f
	.zero		1


	//   ....[90]....
        /*18b8*/ 	.word	0x0002cb50
        /*18bc*/ 	.word	0x00000004
        /*18c0*/ 	.word	0x0002e820
        /*18c4*/ 	.short	0x010a
        /*18c6*/ 	.byte	0x3f
	.zero		1


	//   ....[91]....
        /*18c8*/ 	.word	0x0002cba0
        /*18cc*/ 	.word	0x00000006
        /*18d0*/ 	.word	0x0002e8a0
        /*18d4*/ 	.short	0x010a
        /*18d6*/ 	.byte	0x3f
	.zero		1


	//   ....[92]....
        /*18d8*/ 	.word	0x0002cbf0
        /*18dc*/ 	.word	0x00000006
        /*18e0*/ 	.word	0x0002e8c0
        /*18e4*/ 	.short	0x010a
        /*18e6*/ 	.byte	0x3f
	.zero		1


	//   ....[93]....
        /*18e8*/ 	.word	0x0002cc40
        /*18ec*/ 	.word	0x00000004
        /*18f0*/ 	.word	0x0002e8a0
        /*18f4*/ 	.short	0x010a
        /*18f6*/ 	.byte	0x3f
	.zero		1


	//   ....[94]....
        /*18f8*/ 	.word	0x0002cc90
        /*18fc*/ 	.word	0x00000004
        /*1900*/ 	.word	0x0002e8c0
        /*1904*/ 	.short	0x010a
        /*1906*/ 	.byte	0x3f
	.zero		1


	//   ....[95]....
        /*1908*/ 	.word	0x0002ce30
        /*190c*/ 	.word	0x00000000
        /*1910*/ 	.word	0x0002e880
        /*1914*/ 	.short	0x010a
        /*1916*/ 	.byte	0x3f
	.zero		1


	//   ....[96]....
        /*1918*/ 	.word	0x0002ce80
        /*191c*/ 	.word	0x00000000
        /*1920*/ 	.word	0x0002e840
        /*1924*/ 	.short	0x010a
        /*1926*/ 	.byte	0x3f
	.zero		1


	//   ....[97]....
        /*1928*/ 	.word	0x0002d9f0
        /*192c*/ 	.word	0x00000002
        /*1930*/ 	.word	0x0002e820
        /*1934*/ 	.short	0x010a
        /*1936*/ 	.byte	0x3f
	.zero		1


	//   ....[98]....
        /*1938*/ 	.word	0x0002da40
        /*193c*/ 	.word	0x00000006
        /*1940*/ 	.word	0x0002e880
        /*1944*/ 	.short	0x010a
        /*1946*/ 	.byte	0x3f
	.zero		1


	//   ....[99]....
        /*1948*/ 	.word	0x0002da90
        /*194c*/ 	.word	0x00000006
        /*1950*/ 	.word	0x0002e840
        /*1954*/ 	.short	0x010a
        /*1956*/ 	.byte	0x3f
	.zero		1


	//   ....[100]....
        /*1958*/ 	.word	0x0002dae0
        /*195c*/ 	.word	0x00000003
        /*1960*/ 	.word	0x0002e870
        /*1964*/ 	.short	0x010a
        /*1966*/ 	.byte	0x3f
	.zero		1


	//   ....[101]....
        /*1968*/ 	.word	0x0002db30
        /*196c*/ 	.word	0x00000003
        /*1970*/ 	.word	0x0002e860
        /*1974*/ 	.short	0x010a
        /*1976*/ 	.byte	0x3f
	.zero		1


	//   ....[102]....
        /*1978*/ 	.word	0x0002db80
        /*197c*/ 	.word	0x00000000
        /*1980*/ 	.word	0x0002e870
        /*1984*/ 	.short	0x010a
        /*1986*/ 	.byte	0x3f
	.zero		1


	//   ....[103]....
        /*1988*/ 	.word	0x0002dbd0
        /*198c*/ 	.word	0x00000000
        /*1990*/ 	.word	0x0002e860
        /*1994*/ 	.short	0x010a
        /*1996*/ 	.byte	0x3f
	.zero		1


	//   ....[104]....
        /*1998*/ 	.word	0x0002e640
        /*199c*/ 	.word	0x00000000
        /*19a0*/ 	.word	0x0002e820
        /*19a4*/ 	.short	0x010a
        /*19a6*/ 	.byte	0x3f
	.zero		1


	//   ....[105]....
        /*19a8*/ 	.word	0x0002e7e0
        /*19ac*/ 	.word	0x00000006
        /*19b0*/ 	.word	0x00000000
        /*19b4*/ 	.short	0x010a
        /*19b6*/ 	.byte	0x3f
	.zero		1


	//   ....[106]....
        /*19b8*/ 	.word	0x0002e830
        /*19bc*/ 	.word	0x00000007
        /*19c0*/ 	.word	0x00000000
        /*19c4*/ 	.short	0x010a
        /*19c6*/ 	.byte	0x3f
	.zero		1


	//   ....[107]....
        /*19c8*/ 	.word	0x0002e880
        /*19cc*/ 	.word	0x00000004
        /*19d0*/ 	.word	0x0002e860
        /*19d4*/ 	.short	0x010a
        /*19d6*/ 	.byte	0x3f
	.zero		1


	//   ....[108]....
        /*19d8*/ 	.word	0x0002e8d0
        /*19dc*/ 	.word	0x00000003
        /*19e0*/ 	.word	0x0002e860
        /*19e4*/ 	.short	0x010a
        /*19e6*/ 	.byte	0x3f
	.zero		1


	//   ....[109]....
        /*19e8*/ 	.word	0x0002e920
        /*19ec*/ 	.word	0x00000004
        /*19f0*/ 	.word	0x0002e880
        /*19f4*/ 	.short	0x010a
        /*19f6*/ 	.byte	0x3f
	.zero		1


	//----- nvinfo : EIATTR_NUM_MBARRIERS
	.align		4
.L_1139:
        /*19f8*/ 	.byte	0x03, 0x38
        /*19fa*/ 	.short	0x0016


	//----- nvinfo : EIATTR_EXIT_INSTR_OFFSETS
	.align		4
        /*19fc*/ 	.byte	0x04, 0x1c
        /*19fe*/ 	.short	(.L_1141 - .L_1140)


	//   ....[0]....
.L_1140:
        /*1a00*/ 	.word	0x0002a8c0


	//----- nvinfo : EIATTR_MAX_THREADS
	.align		4
.L_1141:
        /*1a04*/ 	.byte	0x04, 0x05
        /*1a06*/ 	.short	(.L_1143 - .L_1142)
.L_1142:
        /*1a08*/ 	.word	0x00000180
        /*1a0c*/ 	.word	0x00000001
        /*1a10*/ 	.word	0x00000001


	//----- nvinfo : EIATTR_CRS_STACK_SIZE
	.align		4
.L_1143:
        /*1a14*/ 	.byte	0x04, 0x1e
        /*1a16*/ 	.short	(.L_1145 - .L_1144)
.L_1144:
        /*1a18*/ 	.word	0x00000000


	//----- nvinfo : EIATTR_CBANK_PARAM_SIZE
	.align		4
.L_1145:
        /*1a1c*/ 	.byte	0x03, 0x19
        /*1a1e*/ 	.short	0x0af0


	//----- nvinfo : EIATTR_PARAM_CBANK
	.align		4
        /*1a20*/ 	.byte	0x04, 0x0a
        /*1a22*/ 	.short	(.L_1147 - .L_1146)
	.align		4
.L_1146:
        /*1a24*/ 	.word	index@(.nv.constant0._ZN7cutlass13device_kernelIN5flash11enable_sm90INS1_16FlashAttnFwdSm90INS1_25CollectiveMainloopFwdSm90ILi2EN4cute5tupleIJNS5_1CILi1EEES8_S8_EEENS6_IJNS7_ILi128EEENS7_ILi224EEESA_EEELi128ENS_12float_e4m3_tEfNS_4arch4Sm90ELb1ELb0ELb0ELb1ELb0ELb1ELb0ELb1ELb1ELb1ELb0ELb0EEENS1_21CollectiveEpilogueFwdINS6_IJSA_SA_SB_EEES9_NS_10bfloat16_tESF_Li256ELb1ELb1ELb0ELb1EEENS1_36VarlenDynamicPersistentTileSchedulerILi128ELi224ELi256ELi128ELb0ELb1ELb1ELb1ELb1ELb1EEEEEEEEEvNT_6ParamsE)
        /*1a28*/ 	.short	0x0210
        /*1a2a*/ 	.short	0x0af0


	//----- nvinfo : EIATTR_SW_WAR
	.align		4
.L_1147:
        /*1a2c*/ 	.byte	0x04, 0x36
        /*1a2e*/ 	.short	(.L_1149 - .L_1148)
.L_1148:
        /*1a30*/ 	.word	0x00000008
.L_1149:


//--------------------- .nv.info._ZN7cutlass13device_kernelIN5flash11enable_sm90INS1_16FlashAttnFwdSm90INS1_25CollectiveMainloopFwdSm90ILi2EN4cute5tupleIJNS5_1CILi1EEES8_S8_EEENS6_IJNS7_ILi192EEENS7_ILi128EEENS7_ILi96EEEEEELi96ENS_12float_e4m3_tEfNS_4arch4Sm90ELb0ELb0ELb0ELb0ELb0ELb0ELb0ELb1ELb1ELb1ELb0ELb0EEENS1_21CollectiveEpilogueFwdINS6_IJSA_SC_SB_EEES9_NS_10bfloat16_tESG_Li384ELb0ELb1ELb0ELb1EEENS1_29StaticPersistentTileSchedulerILb0EEEEEEEEEvNT_6ParamsE --------------------------
	.section	.nv.info._ZN7cutlass13device_kernelIN5flash11enable_sm90INS1_16FlashAttnFwdSm90INS1_25CollectiveMainloopFwdSm90ILi2EN4cute5tupleIJNS5_1CILi1EEES8_S8_EEENS6_IJNS7_ILi192EEENS7_ILi128EEENS7_ILi96EEEEEELi96ENS_12float_e4m3_tEfNS_4arch4Sm90ELb0ELb0ELb0ELb0ELb0ELb0ELb0ELb1ELb1ELb1ELb0ELb0EEENS1_21CollectiveEpilogueFwdINS6_IJSA_SC_SB_EEES9_NS_10bfloat16_tESG_Li384ELb0ELb1ELb0ELb1EEENS1_29StaticPersistentTileSchedulerILb0EEEEEEEEEvNT_6ParamsE,"",@"SHT_CUDA_INFO"
	.sectionflags	@""
	.align	4


	//----- nvinfo : EIATTR_CUDA_API_VERSION
	.align		4
        /*0000*/ 	.byte	0x04, 0x37
        /*0002*/ 	.short	(.L_1151 - .L_1150)
.L_1150:
        /*0004*/ 	.word	0x00000082


	//----- nvinfo : EIATTR_KPARAM_INFO
	.align		4
.L_1151:
        /*0008*/ 	.byte	0x04, 0x17
        /*000a*/ 	.short	(.L_1153 - .L_1152)
.L_1152:
        /*000c*/ 	.word	0x00000000
        /*0010*/ 	.short	0x0000
        /*0012*/ 	.short	0x0070
        /*0014*/ 	.byte	0x00, 0xf0, 0x01, 0x28


	//----- nvinfo : EIATTR_SPARSE_MMA_MASK
	.align		4
.L_1153:
        /*0018*/ 	.byte	0x03, 0x50
        /*001a*/ 	.short	0x0000


	//----- nvinfo : EIATTR_MAXREG_COUNT
	.align		4
        /*001c*/ 	.byte	0x03, 0x1b
        /*001e*/ 	.short	0x0080


	//----- nvinfo : EIATTR_NUM_BARRIERS
	.align		4
        /*0020*/ 	.byte	0x02, 0x4c
        /*0022*/ 	.byte	0x09
	.zero		1


	//----- nvinfo : EIATTR_EXTERNS
	.align		4
        /*0024*/ 	.byte	0x04, 0x0f
        /*0026*/ 	.short	(.L_1155 - .L_1154)


	//   ....[0]....
	.align		4
.L_1154:
        /*0028*/ 	.word	index@(__assertfail)


	//----- nvinfo : EIATTR_ANNOTATIONS
	.align		4
.L_1155:
        /*002c*/ 	.byte	0x04, 0x55
        /*002e*/ 	.short	(.L_1157 - .L_1156)


	//   ....[0]....
.L_1156:
        /*0030*/ 	.word	0x00000001
        /*0034*/ 	.byte	0x10, 0x15, 0x00, 0x00, 0x01, 0x00, 0x00, 0x00, 0x70, 0x15, 0x00, 0x00, 0x01, 0x00, 0x00, 0x00
        /*0044*/ 	.byte	0xa0, 0x73, 0x00, 0x00, 0x01, 0x00, 0x00, 0x00, 0x50, 0x7a, 0x00, 0x00, 0x01, 0x00, 0x00, 0x00
        /*0054*/ 	.byte	0x80, 0x7b, 0x00, 0x00, 0x01, 0x00, 0x00, 0x00, 0x20, 0x7c, 0x00, 0x00, 0x01, 0x00, 0x00, 0x00
        /*0064*/ 	.byte	0x20, 0x81, 0x00, 0x00, 0x01, 0x00, 0x00, 0x00, 0x10, 0x83, 0x00, 0x00, 0x01, 0x00, 0x00, 0x00
        /*0074*/ 	.byte	0x80, 0x87, 0x00, 0x00, 0x01, 0x00, 0x00, 0x00, 0x50, 0x8d, 0x00, 0x00


	//----- nvinfo : EIATTR_MERCURY_ISA_VERSION
	.align		4
.L_1157:
        /*0080*/ 	.byte	0x03, 0x5f
        /*0082*/ 	.short	0x0101


	//----- nvinfo : EIATTR_INT_WARP_WIDE_INSTR_OFFSETS
	.align		4
        /*0084*/ 	.byte	0x04, 0x31
        /*0086*/ 	.short	(.L_1159 - .L_1158)


	//   ....[0]....
.L_1158:
        /*0088*/ 	.word	0x00000130


	//   ....[1]....
        /*008c*/ 	.word	0x00000170


	//   ....[2]....
        /*0090*/ 	.word	0x000001e0


	//----- nvinfo : EIATTR_COOP_GROUP_MASK_REGIDS
	.align		4
.L_1159:
        /*0094*/ 	.byte	0x04, 0x29
        /*0096*/ 	.short	(.L_1161 - .L_1160)


	//   ....[0]....
.L_1160:
        /*0098*/ 	.word	0xffffffff


	//   ....[1]....
        /*009c*/ 	.word	0xffffffff


	//   ....[2]....
        /*00a0*/ 	.word	0xffffffff


	//   ....[3]....
        /*00a4*/ 	.word	0xffffffff


	//   ....[4]....
        /*00a8*/ 	.word	0xffffffff


	//   ....[5]....
        /*00ac*/ 	.word	0xffffffff


	//   ....[6]....
        /*00b0*/ 	.word	0xffffffff


	//   ....[7]....
        /*00b4*/ 	.word	0xffffffff


	//   ....[8]....
        /*00b8*/ 	.word	0xffffffff


	//   ....[9]....
        /*00bc*/ 	.word	0xffffffff


	//   ....[10]....
        /*00c0*/ 	.word	0xffffffff


	//   ....[11]....
        /*00c4*/ 	.word	0xffffffff


	//   ....[12]....
        /*00c8*/ 	.word	0xffffffff


	//   ....[13]....
        /*00cc*/ 	.word	0xffffffff


	//   ....[14]....
        /*00d0*/ 	.word	0xffffffff


	//   ....[15]....
        /*00d4*/ 	.word	0xffffffff


	//   ....[16]....
        /*00d8*/ 	.word	0xffffffff


	//   ....[17]....
        /*00dc*/ 	.word	0xffffffff


	//   ....[18]....
        /*00e0*/ 	.word	0xffffffff


	//   ....[19]....
        /*00e4*/ 	.word	0xffffffff


	//   ....[20]....
        /*00e8*/ 	.word	0xffffffff


	//   ....[21]....
        /*00ec*/ 	.word	0xffffffff


	//   ....[22]....
        /*00f0*/ 	.word	0xffffffff


	//   ....[23]....
        /*00f4*/ 	.word	0xffffffff


	//   ....[24]....
        /*00f8*/ 	.word	0xffffffff


	//   ....[25]....
        /*00fc*/ 	.word	0xffffffff


	//   ....[26]....
        /*0100*/ 	.word	0xffffffff


	//   ....[27]....
        /*0104*/ 	.word	0xffffffff


	//   ....[28]....
        /*0108*/ 	.word	0xffffffff


	//   ....[29]....
        /*010c*/ 	.word	0xffffffff


	//   ....[30]....
        /*0110*/ 	.word	0xffffffff


	//   ....[31]....
        /*0114*/ 	.word	0xffffffff


	//   ....[32]....
        /*0118*/ 	.word	0xffffffff


	//   ....[33]....
        /*011c*/ 	.word	0xffffffff


	//   ....[34]....
        /*0120*/ 	.word	0xffffffff


	//   ....[35]....
        /*0124*/ 	.word	0xffffffff


	//   ....[36]....
        /*0128*/ 	.word	0xffffffff


	//   ....[37]....
        /*012c*/ 	.word	0xffffffff


	//   ....[38]....
        /*0130*/ 	.word	0xffffffff


	//   ....[39]....
        /*0134*/ 	.word	0xffffffff


	//   ....[40]....
        /*0138*/ 	.word	0xffffffff


	//   ....[41]....
        /*013c*/ 	.word	0xffffffff


	//   ....[42]....
        /*0140*/ 	.word	0xffffffff


	//   ....[43]....
        /*0144*/ 	.word	0xffffffff


	//   ....[44]....
        /*0148*/ 	.word	0xffffffff


	//   ....[45]....
        /*014c*/ 	.word	0xffffffff


	//   ....[46]....
        /*0150*/ 	.word	0xffffffff


	//   ....[47]....
        /*0154*/ 	.word	0xffffffff


	//   ....[48]....
        /*0158*/ 	.word	0xffffffff


	//   ....[49]....
        /*015c*/ 	.word	0xffffffff


	//   ....[50]....
        /*0160*/ 	.word	0xffffffff


	//   ....[51]....
        /*0164*/ 	.word	0xffffffff


	//   ....[52]....
        /*0168*/ 	.word	0xffffffff


	//   ....[53]....
        /*016c*/ 	.word	0xffffffff


	//   ....[54]....
        /*0170*/ 	.word	0xffffffff


	//   ....[55]....
        /*0174*/ 	.word	0xffffffff


	//   ....[56]....
        /*0178*/ 	.word	0xffffffff


	//   ....[57]....
        /*017c*/ 	.word	0xffffffff


	//   ....[58]....
        /*0180*/ 	.word	0xffffffff


	//   ....[59]....
        /*0184*/ 	.word	0xffffffff


	//   ....[60]....
        /*0188*/ 	.word	0x0500000f


	//   ....[61]....
        /*018c*/ 	.word	0x0500000f


	//   ....[62]....
        /*0190*/ 	.word	0x0500000f


	//   ....[63]....
        /*0194*/ 	.word	0x0500000f


	//   ....[64]....
        /*0198*/ 	.word	0x0500000f


	//   ....[65]....
        /*019c*/ 	.word	0x0500000f


	//   ....[66]....
        /*01a0*/ 	.word	0x0500000f


	//----- nvinfo : EIATTR_COOP_GROUP_INSTR_OFFSETS
	.align		4
.L_1161:
        /*01a4*/ 	.byte	0x04, 0x28
        /*01a6*/ 	.short	(.L_1163 - .L_1162)


	//   ....[0]....
.L_1162:
        /*01a8*/ 	.word	0x00000060


	//   ....[1]....
        /*01ac*/ 	.word	0x00000140


	//   ....[2]....
        /*01b0*/ 	.word	0x00000190


	//   ....[3]....
        /*01b4*/ 	.word	0x000003c0


	//   ....[4]....
        /*01b8*/ 	.word	0x00000520


	//   ....[5]....
        /*01bc*/ 	.word	0x00000640


	//   ....[6]....
        /*01c0*/ 	.word	0x000007a0


	//   ....[7]....
        /*01c4*/ 	.word	0x00000ee0


	//   ....[8]....
        /*01c8*/ 	.word	0x00002230


	//   ....[9]....
        /*01cc*/ 	.word	0x00002330


	//   ....[10]....
        /*01d0*/ 	.word	0x00002880


	//   ....[11]....
        /*01d4*/ 	.word	0x00002910


	//   ....[12]....
        /*01d8*/ 	.word	0x00003d80


	//   ....[13]....
        /*01dc*/ 	.word	0x00003db0


	//   ....[14]....
        /*01e0*/ 	.word	0x00003e10


	//   ....[15]....
        /*01e4*/ 	.word	0x00003e30


	//   ....[16]....
        /*01e8*/ 	.word	0x00005500


	//   ....[17]....
        /*01ec*/ 	.word	0x00005510


	//   ....[18]....
        /*01f0*/ 	.word	0x00005590


	//   ....[19]....
        /*01f4*/ 	.word	0x000055a0


	//   ....[20]....
        /*01f8*/ 	.word	0x00006590


	//   ....[21]....
        /*01fc*/ 	.word	0x000065a0


	//   ....[22]....
        /*0200*/ 	.word	0x000065b0


	//   ....[23]....
        /*0204*/ 	.word	0x000065c0


	//   ....[24]....
        /*0208*/ 	.word	0x000065d0


	//   ....[25]....
        /*020c*/ 	.word	0x000065e0


	//   ....[26]....
        /*0210*/ 	.word	0x000065f0


	//   ....[27]....
        /*0214*/ 	.word	0x00006600


	//   ....[28]....
        /*0218*/ 	.word	0x00006630


	//   ....[29]....
        /*021c*/ 	.word	0x00006640


	//   ....[30]....
        /*0220*/ 	.word	0x00006670


	//   ....[31]....
        /*0224*/ 	.word	0x00006680


	//   ....[32]....
        /*0228*/ 	.word	0x00006690


	//   ....[33]....
        /*022c*/ 	.word	0x000066a0


	//   ....[34]....
        /*0230*/ 	.word	0x000066b0


	//   ....[35]....
        /*0234*/ 	.word	0x000066c0


	//   ....[36]....
        /*0238*/ 	.word	0x000066d0


	//   ....[37]....
        /*023c*/ 	.word	0x00006700


	//   ....[38]....
        /*0240*/ 	.word	0x00006710


	//   ....[39]....
        /*0244*/ 	.word	0x00006720


	//   ....[40]....
        /*0248*/ 	.word	0x00006750


	//   ....[41]....
        /*024c*/ 	.word	0x00006760


	//   ....[42]....
        /*0250*/ 	.word	0x00006770


	//   ....[43]....
        /*0254*/ 	.word	0x00006790


	//   ....[44]....
        /*0258*/ 	.word	0x000067f0


	//   ....[45]....
        /*025c*/ 	.word	0x00006820


	//   ....[46]....
        /*0260*/ 	.word	0x00006850


	//   ....[47]....
        /*0264*/ 	.word	0x00006880


	//   ....[48]....
        /*0268*/ 	.word	0x00006d50


	//   ....[49]....
        /*026c*/ 	.word	0x00006d90


	//   ....[50]....
        /*0270*/ 	.word	0x00006ea0


	//   ....[51]....
        /*0274*/ 	.word	0x00006ee0


	//   ....[52]....
        /*0278*/ 	.word	0x00007bc0


	//   ....[53]....
        /*027c*/ 	.word	0x000089c0


	//   ....[54]....
        /*0280*/ 	.word	0x000089f0


	//   ....[55]....
        /*0284*/ 	.word	0x00008a20


	//   ....[56]....
        /*0288*/ 	.word	0x00008a40


	//   ....[57]....
        /*028c*/ 	.word	0x00008a50


	//   ....[58]....
        /*0290*/ 	.word	0x00008b30


	//   ....[59]....
        /*0294*/ 	.word	0x0000a470


	//   ....[60]....
        /*0298*/ 	.word	0x0000a960


	//   ....[61]....
        /*029c*/ 	.word	0x0000ab10


	//   ....[62]....
        /*02a0*/ 	.word	0x0000ab60


	//   ....[63]....
        /*02a4*/ 	.word	0x0000abf0


	//   ....[64]....
        /*02a8*/ 	.word	0x0000ac90


	//   ....[65]....
        /*02ac*/ 	.word	0x0000ad80


	//   ....[66]....
        /*02b0*/ 	.word	0x0000ae50


	//----- nvinfo : EIATTR_REG_RECONFIG
	.align		4
.L_1163:
        /*02b4*/ 	.byte	0x01, 0x54
	.zero		2


	//----- nvinfo : EIATTR_SYSCALL_OFFSETS
	.align		4
        /*02b8*/ 	.byte	0x04, 0x46
        /*02ba*/ 	.short	(.L_1165 - .L_1164)


	//   ....[0]....
.L_1164:
        /*02bc*/ 	.word	0x00001400


	//   ....[1]....
        /*02c0*/ 	.word	0x00007690


	//   ....[2]....
        /*02c4*/ 	.word	0x000077d0


	//   ....[3]....
        /*02c8*/ 	.word	0x00007910


	//   ....[4]....
        /*02cc*/ 	.word	0x00007a30


	//   ....[5]....
        /*02d0*/ 	.word	0x000084f0


	//----- nvinfo : EIATTR_MBARRIER_INSTR_OFFSETS
	.align		4
.L_1165:
        /*02d4*/ 	.byte	0x04, 0x39
        /*02d6*/ 	.short	(.L_1167 - .L_1166)


	//   ....[0]....
.L_1166:
        /*02d8*/ 	.word	0x00000270
        /*02dc*/ 	.word	0x000000ff
        /*02e0*/ 	.word	0x00019c00
        /*02e4*/ 	.short	0x0100
        /*02e6*/ 	.byte	0x08
	.zero		1


	//   ....[1]....
        /*02e8*/ 	.word	0x00000280
        /*02ec*/ 	.word	0x000000ff
        /*02f0*/ 	.word	0x00019c20
        /*02f4*/ 	.short	0x0100
        /*02f6*/ 	.byte	0x08
	.zero		1


	//   ....[2]....
        /*02f8*/ 	.word	0x00000370
        /*02fc*/ 	.word	0x000000ff
        /*0300*/ 	.word	0x00019c30
        /*0304*/ 	.short	0x0100
        /*0306*/ 	.byte	0x08
	.zero		1


	//   ....[3]....
        /*0308*/ 	.word	0x00000380
        /*030c*/ 	.word	0x000000ff
        /*0310*/ 	.word	0x00019c40
        /*0314*/ 	.short	0x0100
        /*0316*/ 	.byte	0x08
	.zero		1


	//   ....[4]....
        /*0318*/ 	.word	0x00000390
        /*031c*/ 	.word	0x000000ff
        /*0320*/ 	.word	0x00019c38
        /*0324*/ 	.short	0x0100
        /*0326*/ 	.byte	0x08
	.zero		1


	//   ....[5]....
        /*0328*/ 	.word	0x000003a0
        /*032c*/ 	.word	0x000000ff
        /*0330*/ 	.word	0x00019c48
        /*0334*/ 	.short	0x0100
        /*0336*/ 	.byte	0x08
	.zero		1


	//   ....[6]....
        /*0338*/ 	.word	0x000004d0
        /*033c*/ 	.word	0x000000ff
        /*0340*/ 	.word	0x00019c50
        /*0344*/ 	.short	0x0100
        /*0346*/ 	.byte	0x08
	.zero		1


	//   ....[7]....
        /*0348*/ 	.word	0x000004e0
        /*034c*/ 	.word	0x000000ff
        /*0350*/ 	.word	0x00019c60
        /*0354*/ 	.short	0x0100
        /*0356*/ 	.byte	0x08
	.zero		1


	//   ....[8]....
        /*0358*/ 	.word	0x000004f0
        /*035c*/ 	.word	0x000000ff
        /*0360*/ 	.word	0x00019c58
        /*0364*/ 	.short	0x0100
        /*0366*/ 	.byte	0x08
	.zero		1


	//   ....[9]....
        /*0368*/ 	.word	0x00000500
        /*036c*/ 	.word	0x000000ff
        /*0370*/ 	.word	0x00019c68
        /*0374*/ 	.short	0x0100
        /*0376*/ 	.byte	0x08
	.zero		1


	//   ....[10]....
        /*0378*/ 	.word	0x000005f0
        /*037c*/ 	.word	0x000000ff
        /*0380*/ 	.word	0x00019c70
        /*0384*/ 	.short	0x0100
        /*0386*/ 	.byte	0x06
	.zero		1


	//   ....[11]....
        /*0388*/ 	.word	0x00000600
        /*038c*/ 	.word	0x000000ff
        /*0390*/ 	.word	0x00019c80
        /*0394*/ 	.short	0x0100
        /*0396*/ 	.byte	0x06
	.zero		1


	//   ....[12]....
        /*0398*/ 	.word	0x00000610
        /*039c*/ 	.word	0x000000ff
        /*03a0*/ 	.word	0x00019c78
        /*03a4*/ 	.short	0x0100
        /*03a6*/ 	.byte	0x06
	.zero		1


	//   ....[13]....
        /*03a8*/ 	.word	0x00000620
        /*03ac*/ 	.word	0x000000ff
        /*03b0*/ 	.word	0x00019c88
        /*03b4*/ 	.short	0x0100
        /*03b6*/ 	.byte	0x06
	.zero		1


	//   ....[14]....
        /*03b8*/ 	.word	0x00000750
        /*03bc*/ 	.word	0x000000ff
        /*03c0*/ 	.word	0x00019c90
        /*03c4*/ 	.short	0x0100
        /*03c6*/ 	.byte	0x08
	.zero		1


	//   ....[15]....
        /*03c8*/ 	.word	0x00000760
        /*03cc*/ 	.word	0x000000ff
        /*03d0*/ 	.word	0x00019ca0
        /*03d4*/ 	.short	0x0100
        /*03d6*/ 	.byte	0x08
	.zero		1


	//   ....[16]....
        /*03d8*/ 	.word	0x00000770
        /*03dc*/ 	.word	0x000000ff
        /*03e0*/ 	.word	0x00019c98
        /*03e4*/ 	.short	0x0100
        /*03e6*/ 	.byte	0x08
	.zero		1


	//   ....[17]....
        /*03e8*/ 	.word	0x00000780
        /*03ec*/ 	.word	0x000000ff
        /*03f0*/ 	.word	0x00019ca8
        /*03f4*/ 	.short	0x0100
        /*03f6*/ 	.byte	0x08
	.zero		1


	//   ....[18]....
        /*03f8*/ 	.word	0x000008b0
        /*03fc*/ 	.word	0x000000ff
        /*0400*/ 	.word	0x00019cb0
        /*0404*/ 	.short	0x0100
        /*0406*/ 	.byte	0x08
	.zero		1


	//   ....[19]....
        /*0408*/ 	.word	0x000008c0
        /*040c*/ 	.word	0x000000ff
        /*0410*/ 	.word	0x00019cc0
        /*0414*/ 	.short	0x0100
        /*0416*/ 	.byte	0x08
	.zero		1


	//   ....[20]....
        /*0418*/ 	.word	0x000008d0
        /*041c*/ 	.word	0x000000ff
        /*0420*/ 	.word	0x00019cb8
        /*0424*/ 	.short	0x0100
        /*0426*/ 	.byte	0x08
	.zero		1


	//   ....[21]....
        /*0428*/ 	.word	0x000008e0
        /*042c*/ 	.word	0x000000ff
        /*0430*/ 	.word	0x00019cc8
        /*0434*/ 	.short	0x0100
        /*0436*/ 	.byte	0x08
	.zero		1


	//   ....[22]....
        /*0438*/ 	.word	0x00001460
        /*043c*/ 	.word	0x000000ff
        /*0440*/ 	.word	0x00019c00
        /*0444*/ 	.short	0x010a
        /*0446*/ 	.byte	0x2b
	.zero		1


	//   ....[23]....
        /*0448*/ 	.word	0x000014e0
        /*044c*/ 	.word	0x00000003
        /*0450*/ 	.word	0x00019c30
        /*0454*/ 	.short	0x010a
        /*0456*/ 	.byte	0x3f
	.zero		1


	//   ....[24]....
        /*0458*/ 	.word	0x00001590
        /*045c*/ 	.word	0x00000003
        /*0460*/ 	.word	0x00019c30
        /*0464*/ 	.short	0x010a
        /*0466*/ 	.byte	0x3f
	.zero		1


	//   ....[25]....
        /*0468*/ 	.word	0x00002c20
        /*046c*/ 	.word	0x00000032
        /*0470*/ 	.word	0x00000000
        /*0474*/ 	.short	0x0101
        /*0476*/ 	.byte	0x3f
	.zero		1


	//   ....[26]....
        /*0478*/ 	.word	0x000036d0
        /*047c*/ 	.word	0x000000ff
        /*0480*/ 	.word	0x00019c30
        /*0484*/ 	.short	0x010a
        /*0486*/ 	.byte	0x13
	.zero		1


	//   ....[27]....
        /*0488*/ 	.word	0x00003710
        /*048c*/ 	.word	0x000000ff
        /*0490*/ 	.word	0x00019c30
        /*0494*/ 	.short	0x010a
        /*0496*/ 	.byte	0x13
	.zero		1


	//   ....[28]....
        /*0498*/ 	.word	0x00003870
        /*049c*/ 	.word	0x000000ff
        /*04a0*/ 	.word	0x00019c50
        /*04a4*/ 	.short	0x010a
        /*04a6*/ 	.byte	0x0b
	.zero		1


	//   ....[29]....
        /*04a8*/ 	.word	0x000038b0
        /*04ac*/ 	.word	0x000000ff
        /*04b0*/ 	.word	0x00019c50
        /*04b4*/ 	.short	0x010a
        /*04b6*/ 	.byte	0x0b
	.zero		1


	//   ....[30]....
        /*04b8*/ 	.word	0x00004a10
        /*04bc*/ 	.word	0x00000003
        /*04c0*/ 	.word	0x00000000
        /*04c4*/ 	.short	0x0101
        /*04c6*/ 	.byte	0x3f
	.zero		1


	//   ....[31]....
        /*04c8*/ 	.word	0x00004ce0
        /*04cc*/ 	.word	0x000000ff
        /*04d0*/ 	.word	0x00000000
        /*04d4*/ 	.short	0x0101
        /*04d6*/ 	.byte	0x06
	.zero		1


	//   ....[32]....
        /*04d8*/ 	.word	0x00005210
        /*04dc*/ 	.word	0x000000ff
        /*04e0*/ 	.word	0x00019c50
        /*04e4*/ 	.short	0x010a
        /*04e6*/ 	.byte	0x04
	.zero		1


	//   ....[33]....
        /*04e8*/ 	.word	0x00005250
        /*04ec*/ 	.word	0x000000ff
        /*04f0*/ 	.word	0x00019c50
        /*04f4*/ 	.short	0x010a
        /*04f6*/ 	.byte	0x04
	.zero		1


	//   ....[34]....
        /*04f8*/ 	.word	0x00005e90
        /*04fc*/ 	.word	0x000000ff
        /*0500*/ 	.word	0x00000000
        /*0504*/ 	.short	0x0101
        /*0506*/ 	.byte	0x04
	.zero		1


	//   ....[35]....
        /*0508*/ 	.word	0x00006d70
        /*050c*/ 	.word	0x000000ff
        /*0510*/ 	.word	0x00000000
        /*0514*/ 	.short	0x0101
        /*0516*/ 	.byte	0x2b
	.zero		1


	//   ....[36]....
        /*0518*/ 	.word	0x00007e20
        /*051c*/ 	.word	0x00000005
        /*0520*/ 	.word	0x00019c80
        /*0524*/ 	.short	0x010a
        /*0526*/ 	.byte	0x3f
	.zero		1


	//   ....[37]....
        /*0528*/ 	.word	0x00008080
        /*052c*/ 	.word	0x00000005
        /*0530*/ 	.word	0x00019c40
        /*0534*/ 	.short	0x010a
        /*0536*/ 	.byte	0x3f
	.zero		1


	//   ....[38]....
        /*0538*/ 	.word	0x00008c40
        /*053c*/ 	.word	0x000000ff
        /*0540*/ 	.word	0x00019c00
        /*0544*/ 	.short	0x0107
        /*0546*/ 	.byte	0x28
	.zero		1


	//   ....[39]....
        /*0548*/ 	.word	0x00008c90
        /*054c*/ 	.word	0x000000ff
        /*0550*/ 	.word	0x00019c00
        /*0554*/ 	.short	0x0101
        /*0556*/ 	.byte	0x28
	.zero		1


	//   ....[40]....
        /*0558*/ 	.word	0x00008cc0
        /*055c*/ 	.word	0x000000ff
        /*0560*/ 	.word	0x00019c20
        /*0564*/ 	.short	0x010a
        /*0566*/ 	.byte	0x28
	.zero		1


	//   ....[41]....
        /*0568*/ 	.word	0x00008f90
        /*056c*/ 	.word	0x00000007
        /*0570*/ 	.word	0x00019c80
        /*0574*/ 	.short	0x010a
        /*0576*/ 	.byte	0x3f
	.zero		1


	//   ....[42]....
        /*0578*/ 	.word	0x000093b0
        /*057c*/ 	.word	0x00000007
        /*0580*/ 	.word	0x00019c40
        /*0584*/ 	.short	0x010a
        /*0586*/ 	.byte	0x3f
	.zero		1


	//   ....[43]....
        /*0588*/ 	.word	0x00009860
        /*058c*/ 	.word	0x00000003
        /*0590*/ 	.word	0x00019c70
        /*0594*/ 	.short	0x010a
        /*0596*/ 	.byte	0x3f
	.zero		1


	//   ....[44]....
        /*0598*/ 	.word	0x000098d0
        /*059c*/ 	.word	0x00000003
        /*05a0*/ 	.word	0x00019c60
        /*05a4*/ 	.short	0x010a
        /*05a6*/ 	.byte	0x3f
	.zero		1


	//   ....[45]....
        /*05a8*/ 	.word	0x00009cd0
        /*05ac*/ 	.word	0x00000003
        /*05b0*/ 	.word	0x00019c50
        /*05b4*/ 	.short	0x0101
        /*05b6*/ 	.byte	0x3f
	.zero		1


	//   ....[46]....
        /*05b8*/ 	.word	0x00009d50
        /*05bc*/ 	.word	0x00000002
        /*05c0*/ 	.word	0x00000000
        /*05c4*/ 	.short	0x0101
        /*05c6*/ 	.byte	0x3f
	.zero		1


	//   ....[47]....
        /*05c8*/ 	.word	0x00009e30
        /*05cc*/ 	.word	0x00000000
        /*05d0*/ 	.word	0x00019c70
        /*05d4*/ 	.short	0x010a
        /*05d6*/ 	.byte	0x3f
	.zero		1


	//   ....[48]....
        /*05d8*/ 	.word	0x00009e90
        /*05dc*/ 	.word	0x00000000
        /*05e0*/ 	.word	0x00019c60
        /*05e4*/ 	.short	0x010a
        /*05e6*/ 	.byte	0x3f
	.zero		1


	//   ....[49]....
        /*05e8*/ 	.word	0x0000a2f0
        /*05ec*/ 	.word	0x00000000
        /*05f0*/ 	.word	0x00019c50
        /*05f4*/ 	.short	0x0101
        /*05f6*/ 	.byte	0x3f
	.zero		1


	//   ....[50]....
        /*05f8*/ 	.word	0x0000a360
        /*05fc*/ 	.word	0x00000002
        /*0600*/ 	.word	0x00000000
        /*0604*/ 	.short	0x0101
        /*0606*/ 	.byte	0x3f
	.zero		1


	//   ....[51]....
        /*0608*/ 	.word	0x0000a420
        /*060c*/ 	.word	0x00000009
        /*0610*/ 	.word	0x00019c20
        /*0614*/ 	.short	0x010a
        /*0616*/ 	.byte	0x3f
	.zero		1


	//   ....[52]....
        /*0618*/ 	.word	0x0000a570
        /*061c*/ 	.word	0x00000007
        /*0620*/ 	.word	0x00000000
        /*0624*/ 	.short	0x010a
        /*0626*/ 	.byte	0x3f
	.zero		1


	//   ....[53]....
        /*0628*/ 	.word	0x0000a5e0
        /*062c*/ 	.word	0x00000003
        /*0630*/ 	.word	0x00000000
        /*0634*/ 	.short	0x010a
        /*0636*/ 	.byte	0x3f
	.zero		1


	//   ....[54]....
        /*0638*/ 	.word	0x0000a630
        /*063c*/ 	.word	0x00000003
        /*0640*/ 	.word	0x00019c60
        /*0644*/ 	.short	0x010a
        /*0646*/ 	.byte	0x3f
	.zero		1


	//   ....[55]....
        /*0648*/ 	.word	0x0000a680
        /*064c*/ 	.word	0x00000005
        /*0650*/ 	.word	0x00019c60
        /*0654*/ 	.short	0x010a
        /*0656*/ 	.byte	0x3f
	.zero		1


	//   ....[56]....
        /*0658*/ 	.word	0x0000a6c0
        /*065c*/ 	.word	0x00000003
        /*0660*/ 	.word	0x00019c80
        /*0664*/ 	.short	0x010a
        /*0666*/ 	.byte	0x3f
	.zero		1


	//   ....[57]....
        /*0668*/ 	.word	0x0000a6e0
        /*066c*/ 	.word	0x00000005
        /*0670*/ 	.word	0x00019c80
        /*0674*/ 	.short	0x010a
        /*0676*/ 	.byte	0x3f
	.zero		1


	//   ....[58]....
        /*0678*/ 	.word	0x0000a750
        /*067c*/ 	.word	0x00000003
        /*0680*/ 	.word	0x00019c00
        /*0684*/ 	.short	0x010a
        /*0686*/ 	.byte	0x3f
	.zero		1


	//   ....[59]....
        /*0688*/ 	.word	0x0000a7a0
        /*068c*/ 	.word	0x00000003
        /*0690*/ 	.word	0x00019c30
        /*0694*/ 	.short	0x010a
        /*0696*/ 	.byte	0x3f
	.zero		1


	//   ....[60]....
        /*0698*/ 	.word	0x0000a800
        /*069c*/ 	.word	0x00000005
        /*06a0*/ 	.word	0x00019c30
        /*06a4*/ 	.short	0x010a
        /*06a6*/ 	.byte	0x3f
	.zero		1


	//   ....[61]....
        /*06a8*/ 	.word	0x0000a860
        /*06ac*/ 	.word	0x00000005
        /*06b0*/ 	.word	0x00019c50
        /*06b4*/ 	.short	0x010a
        /*06b6*/ 	.byte	0x3f
	.zero		1


	//   ....[62]....
        /*06b8*/ 	.word	0x0000a8c0
        /*06bc*/ 	.word	0x00000007
        /*06c0*/ 	.word	0x00019c50
        /*06c4*/ 	.short	0x010a
        /*06c6*/ 	.byte	0x3f
	.zero		1


	//   ....[63]....
        /*06c8*/ 	.word	0x0000aa10
        /*06cc*/ 	.word	0x00000005
        /*06d0*/ 	.word	0x00019c80
        /*06d4*/ 	.short	0x010a
        /*06d6*/ 	.byte	0x3f
	.zero		1


	//   ....[64]....
        /*06d8*/ 	.word	0x0000aa60
        /*06dc*/ 	.word	0x00000005
        /*06e0*/ 	.word	0x00019c40
        /*06e4*/ 	.short	0x010a
        /*06e6*/ 	.byte	0x3f
	.zero		1


	//   ....[65]....
        /*06e8*/ 	.word	0x0000ae80
        /*06ec*/ 	.word	0x0000001d
        /*06f0*/ 	.word	0x00019c20
        /*06f4*/ 	.short	0x010a
        /*06f6*/ 	.byte	0x3f
	.zero		1


	//   ....[66]....
        /*06f8*/ 	.word	0x0000aed0
        /*06fc*/ 	.word	0x00000007
        /*0700*/ 	.word	0x00019c80
        /*0704*/ 	.short	0x010a
        /*0706*/ 	.byte	0x3f
	.zero		1


	//   ....[67]....
        /*0708*/ 	.word	0x0000af20
        /*070c*/ 	.word	0x00000007
        /*0710*/ 	.word	0x00019c40
        /*0714*/ 	.short	0x010a
        /*0716*/ 	.byte	0x3f
	.zero		1


	//   ....[68]....
        /*0718*/ 	.word	0x0000af70
        /*071c*/ 	.word	0x00000003
        /*0720*/ 	.word	0x00019c70
        /*0724*/ 	.short	0x010a
        /*0726*/ 	.byte	0x3f
	.zero		1


	//   ....[69]....
        /*0728*/ 	.word	0x0000afc0
        /*072c*/ 	.word	0x00000003
        /*0730*/ 	.word	0x00019c60
        /*0734*/ 	.short	0x010a
        /*0736*/ 	.byte	0x3f
	.zero		1


	//   ....[70]....
        /*0738*/ 	.word	0x0000b010
        /*073c*/ 	.word	0x00000000
        /*0740*/ 	.word	0x00019c70
        /*0744*/ 	.short	0x010a
        /*0746*/ 	.byte	0x3f
	.zero		1


	//   ....[71]....
        /*0748*/ 	.word	0x0000b060
        /*074c*/ 	.word	0x00000000
        /*0750*/ 	.word	0x00019c60
        /*0754*/ 	.short	0x010a
        /*0756*/ 	.byte	0x3f
	.zero		1


	//   ....[72]....
        /*0758*/ 	.word	0x0000b0b0
        /*075c*/ 	.word	0x00000009
        /*0760*/ 	.word	0x00019c20
        /*0764*/ 	.short	0x010a
        /*0766*/ 	.byte	0x3f
	.zero		1


	//   ....[73]....
        /*0768*/ 	.word	0x0000b100
        /*076c*/ 	.word	0x00000007
        /*0770*/ 	.word	0x00000000
        /*0774*/ 	.short	0x010a
        /*0776*/ 	.byte	0x3f
	.zero		1


	//   ....[74]....
        /*0778*/ 	.word	0x0000b150
        /*077c*/ 	.word	0x00000003
        /*0780*/ 	.word	0x00000000
        /*0784*/ 	.short	0x010a
        /*0786*/ 	.byte	0x3f
	.zero		1


	//   ....[75]....
        /*0788*/ 	.word	0x0000b1a0
        /*078c*/ 	.word	0x00000003
        /*0790*/ 	.word	0x00019c60
        /*0794*/ 	.short	0x010a
        /*0796*/ 	.byte	0x3f
	.zero		1


	//   ....[76]....
        /*0798*/ 	.word	0x0000b1f0
        /*079c*/ 	.word	0x00000005
        /*07a0*/ 	.word	0x00019c60
        /*07a4*/ 	.short	0x010a
        /*07a6*/ 	.byte	0x3f
	.zero		1


	//   ....[77]....
        /*07a8*/ 	.word	0x0000b240
        /*07ac*/ 	.word	0x00000003
        /*07b0*/ 	.word	0x00019c80
        /*07b4*/ 	.short	0x010a
        /*07b6*/ 	.byte	0x3f
	.zero		1


	//----- nvinfo : EIATTR_NUM_MBARRIERS
	.align		4
.L_1167:
        /*07b8*/ 	.byte	0x03, 0x38
        /*07ba*/ 	.short	0x0016


	//----- nvinfo : EIATTR_EXIT_INSTR_OFFSETS
	.align		4
        /*07bc*/ 	.byte	0x04, 0x1c
        /*07be*/ 	.short	(.L_1169 - .L_1168)


	//   ....[0]....
.L_1168:
        /*07c0*/ 	.word	0x000009f0


	//   ....[1]....
        /*07c4*/ 	.word	0x00007000


	//   ....[2]....
        /*07c8*/ 	.word	0x0000a490


	//   ....[3]....
        /*07cc*/ 	.word	0x0000a730


	//----- nvinfo : EIATTR_MAX_THREADS
	.align		4
.L_1169:
        /*07d0*/ 	.byte	0x04, 0x05
        /*07d2*/ 	.short	(.L_1171 - .L_1170)
.L_1170:
        /*07d4*/ 	.word	0x00000200
        /*07d8*/ 	.word	0x00000001
        /*07dc*/ 	.word	0x00000001


	//----- nvinfo : EIATTR_CRS_STACK_SIZE
	.align		4
.L_1171:
        /*07e0*/ 	.byte	0x04, 0x1e
        /*07e2*/ 	.short	(.L_1173 - .L_1172)
.L_1172:
        /*07e4*/ 	.word	0x00000000


	//----- nvinfo : EIATTR_CBANK_PARAM_SIZE
	.align		4
.L_1173:
        /*07e8*/ 	.byte	0x03, 0x19
        /*07ea*/ 	.short	0x0a70


	//----- nvinfo : EIATTR_PARAM_CBANK
	.align		4
        /*07ec*/ 	.byte	0x04, 0x0a
        /*07ee*/ 	.short	(.L_1175 - .L_1174)
	.align		4
.L_1174:
        /*07f0*/ 	.word	index@(.nv.constant0._ZN7cutlass13device_kernelIN5flash11enable_sm90INS1_16FlashAttnFwdSm90INS1_25CollectiveMainloopFwdSm90ILi2EN4cute5tupleIJNS5_1CILi1EEES8_S8_EEENS6_IJNS7_ILi192EEENS7_ILi128EEENS7_ILi96EEEEEELi96ENS_12float_e4m3_tEfNS_4arch4Sm90ELb0ELb0ELb0ELb0ELb0ELb0ELb0ELb1ELb1ELb1ELb0ELb0EEENS1_21CollectiveEpilogueFwdINS6_IJSA_SC_SB_EEES9_NS_10bfloat16_tESG_Li384ELb0ELb1ELb0ELb1EEENS1_29StaticPersistentTileSchedulerILb0EEEEEEEEEvNT_6ParamsE)
        /*07f4*/ 	.short	0x0210
        /*07f6*/ 	.short	0x0a70


	//----- nvinfo : EIATTR_SW_WAR
	.align		4
.L_1175:
        /*07f8*/ 	.byte	0x04, 0x36
        /*07fa*/ 	.short	(.L_1177 - .L_1176)
.L_1176:
        /*07fc*/ 	.word	0x00000008
.L_1177:


//--------------------- .nv.info._ZN7cutlass13device_kernelIN5flash11enable_sm90INS1_16FlashAttnFwdSm90INS1_25CollectiveMainloopFwdSm90ILi2EN4cute5tupleIJNS5_1CILi1EEES8_S8_EEENS6_IJNS7_ILi192EEENS7_ILi128EEENS7_ILi96EEEEEELi96ENS_12float_e4m3_tEfNS_4arch4Sm90ELb0ELb0ELb0ELb1ELb0ELb0ELb0ELb1ELb1ELb1ELb0ELb0EEENS1_21CollectiveEpilogueFwdINS6_IJSA_SC_SB_EEES9_NS_10bfloat16_tESG_Li384ELb1ELb1ELb0ELb1EEENS1_36VarlenDynamicPersistentTileSchedulerILi192ELi128ELi384ELi128ELb0ELb1ELb1ELb0ELb1ELb1EEEEEEEEEvNT_6ParamsE --------------------------
	.section	.nv.info._ZN7cutlass13device_kernelIN5flash11enable_sm90INS1_16FlashAttnFwdSm90INS1_25CollectiveMainloopFwdSm90ILi2EN4cute5tupleIJNS5_1CILi1EEES8_S8_EEENS6_IJNS7_ILi192EEENS7_ILi128EEENS7_ILi96EEEEEELi96ENS_12float_e4m3_tEfNS_4arch4Sm90ELb0ELb0ELb0ELb1ELb0ELb0ELb0ELb1ELb1ELb1ELb0ELb0EEENS1_21CollectiveEpilogueFwdINS6_IJSA_SC_SB_EEES9_NS_10bfloat16_tESG_Li384ELb1ELb1ELb0ELb1EEENS1_36VarlenDynamicPersistentTileSchedulerILi192ELi128ELi384ELi128ELb0ELb1ELb1ELb0ELb1ELb1EEEEEEEEEvNT_6ParamsE,"",@"SHT_CUDA_INFO"
	.sectionflags	@""
	.align	4


	//----- nvinfo : EIATTR_CUDA_API_VERSION
	.align		4
        /*0000*/ 	.byte	0x04, 0x37
        /*0002*/ 	.short	(.L_1179 - .L_1178)
.L_1178:
        /*0004*/ 	.word	0x00000082


	//----- nvinfo : EIATTR_KPARAM_INFO
	.align		4
.L_1179:
        /*0008*/ 	.byte	0x04, 0x17
        /*000a*/ 	.short	(.L_1181 - .L_1180)
.L_1180:
        /*000c*/ 	.word	0x00000000
        /*0010*/ 	.short	0x0000
        /*0012*/ 	.short	0x0070
        /*0014*/ 	.byte	0x00, 0xf0, 0x01, 0x2a


	//----- nvinfo : EIATTR_SPARSE_MMA_MASK
	.align		4
.L_1181:
        /*0018*/ 	.byte	0x03, 0x50
        /*001a*/ 	.short	0x0000


	//----- nvinfo : EIATTR_MAXREG_COUNT
	.align		4
        /*001c*/ 	.byte	0x03, 0x1b
        /*001e*/ 	.short	0x0080


	//----- nvinfo : EIATTR_NUM_BARRIERS
	.align		4
        /*0020*/ 	.byte	0x02, 0x4c
        /*0022*/ 	.byte	0x09
	.zero		1


	//----- nvinfo : EIATTR_EXTERNS
	.align		4
        /*0024*/ 	.byte	0x04, 0x0f
        /*0026*/ 	.short	(.L_1183 - .L_1182)


	//   ....[0]....
	.align		4
.L_1182:
        /*0028*/ 	.word	index@(__assertfail)


	//----- nvinfo : EIATTR_ANNOTATIONS
	.align		4
.L_1183:
        /*002c*/ 	.byte	0x04, 0x55
        /*002e*/ 	.short	(.L_1185 - .L_1184)


	//   ....[0]....
.L_1184:
        /* <DEDUP_REMOVED lines=22> */


	//----- nvinfo : EIATTR_MERCURY_ISA_VERSION
	.align		4
.L_1185:
        /*0180*/ 	.byte	0x03, 0x5f
        /*0182*/ 	.short	0x0101


	//----- nvinfo : EIATTR_UNUSED_LOAD_BYTE_OFFSET
	.align		4
        /*0184*/ 	.byte	0x04, 0x44
        /*0186*/ 	.short	(.L_1187 - .L_1186)


	//   ....[0]....
.L_1186:
        /*0188*/ 	.word	0x00000a00
        /*018c*/ 	.word	0x0000fff0


	//   ....[1]....
        /*0190*/ 	.word	0x000060e0
        /*0194*/ 	.word	0x0000fff0


	//----- nvinfo : EIATTR_INT_WARP_WIDE_INSTR_OFFSETS
	.align		4
.L_1187:
        /*0198*/ 	.byte	0x04, 0x31
        /*019a*/ 	.short	(.L_1189 - .L_1188)


	//   ....[0]....
.L_1188:
        /*019c*/ 	.word	0x00000130


	//   ....[1]....
        /*01a0*/ 	.word	0x00000170


	//   ....[2]....
        /*01a4*/ 	.word	0x000001e0


	//   ....[3]....
        /*01a8*/ 	.word	0x00009610


	//   ....[4]....
        /*01ac*/ 	.word	0x000096a0


	//   ....[5]....
        /*01b0*/ 	.word	0x0000c150


	//   ....[6]....
        /*01b4*/ 	.word	0x0000c1e0


	//----- nvinfo : EIATTR_COOP_GROUP_MASK_REGIDS
	.align		4
.L_1189:
        /*01b8*/ 	.byte	0x04, 0x29
        /*01ba*/ 	.short	(.L_1191 - .L_1190)


	//   ....[0]....
.L_1190:
        /*01bc*/ 	.word	0xffffffff


	//   ....[1]....
        /*01c0*/ 	.word	0xffffffff


	//   ....[2]....
        /*01c4*/ 	.word	0xffffffff


	//   ....[3]....
        /*01c8*/ 	.word	0xffffffff


	//   ....[4]....
        /*01cc*/ 	.word	0xffffffff


	//   ....[5]....
        /*01d0*/ 	.word	0xffffffff


	//   ....[6]....
        /*01d4*/ 	.word	0xffffffff


	//   ....[7]....
        /*01d8*/ 	.word	0xffffffff


	//   ....[8]....
        /*01dc*/ 	.word	0xffffffff


	//   ....[9]....
        /*01e0*/ 	.word	0xffffffff


	//   ....[10]....
        /*01e4*/ 	.word	0xffffffff


	//   ....[11]....
        /*01e8*/ 	.word	0xffffffff


	//   ....[12]....
        /*01ec*/ 	.word	0xffffffff


	//   ....[13]....
        /*01f0*/ 	.word	0xffffffff


	//   ....[14]....
        /*01f4*/ 	.word	0xffffffff


	//   ....[15]....
        /*01f8*/ 	.word	0xffffffff


	//   ....[16]....
        /*01fc*/ 	.word	0xffffffff


	//   ....[17]....
        /*0200*/ 	.word	0xffffffff


	//   ....[18]....
        /*0204*/ 	.word	0xffffffff


	//   ....[19]....
        /*0208*/ 	.word	0xffffffff


	//   ....[20]....
        /*020c*/ 	.word	0xffffffff


	//   ....[21]....
        /*0210*/ 	.word	0xffffffff


	//   ....[22]....
        /*0214*/ 	.word	0xffffffff


	//   ....[23]....
        /*0218*/ 	.word	0xffffffff


	//   ....[24]....
        /*021c*/ 	.word	0xffffffff


	//   ....[25]....
        /*0220*/ 	.word	0xffffffff


	//   ....[26]....
        /*0224*/ 	.word	0xffffffff


	//   ....[27]....
        /*0228*/ 	.word	0xffffffff


	//   ....[28]....
        /*022c*/ 	.word	0xffffffff


	//   ....[29]....
        /*0230*/ 	.word	0xffffffff


	//   ....[30]....
        /*0234*/ 	.word	0xffffffff


	//   ....[31]....
        /*0238*/ 	.word	0xffffffff


	//   ....[32]....
        /*023c*/ 	.word	0xffffffff


	//   ....[33]....
        /*0240*/ 	.word	0xffffffff


	//   ....[34]....
        /*0244*/ 	.word	0xffffffff


	//   ....[35]....
        /*0248*/ 	.word	0xffffffff


	//   ....[36]....
        /*024c*/ 	.word	0xffffffff


	//   ....[37]....
        /*0250*/ 	.word	0xffffffff


	//   ....[38]....
        /*0254*/ 	.word	0xffffffff


	//   ....[39]....
        /*0258*/ 	.word	0xffffffff


	//   ....[40]....
        /*025c*/ 	.word	0xffffffff


	//   ....[41]....
        /*0260*/ 	.word	0xffffffff


	//   ....[42]....
        /*0264*/ 	.word	0xffffffff


	//   ....[43]....
        /*0268*/ 	.word	0xffffffff


	//   ....[44]....
        /*026c*/ 	.word	0xffffffff


	//   ....[45]....
        /*0270*/ 	.word	0xffffffff


	//   ....[46]....
        /*0274*/ 	.word	0xffffffff


	//   ....[47]....
        /*0278*/ 	.word	0xffffffff


	//   ....[48]....
        /*027c*/ 	.word	0xffffffff


	//   ....[49]....
        /*0280*/ 	.word	0xffffffff


	//   ....[50]....
        /*0284*/ 	.word	0xffffffff


	//   ....[51]....
        /*0288*/ 	.word	0xffffffff


	//   ....[52]....
        /*028c*/ 	.word	0xffffffff


	//   ....[53]....
        /*0290*/ 	.word	0xffffffff


	//   ....[54]....
        /*0294*/ 	.word	0xffffffff


	//   ....[55]....
        /*0298*/ 	.word	0xffffffff


	//   ....[56]....
        /*029c*/ 	.word	0xffffffff


	//   ....[57]....
        /*02a0*/ 	.word	0xffffffff


	//   ....[58]....
        /*02a4*/ 	.word	0xffffffff


	//   ....[59]....
        /*02a8*/ 	.word	0xffffffff


	//   ....[60]....
        /*02ac*/ 	.word	0xffffffff


	//   ....[61]....
        /*02b0*/ 	.word	0xffffffff


	//   ....[62]....
        /*02b4*/ 	.word	0xffffffff


	//   ....[63]....
        /*02b8*/ 	.word	0xffffffff


	//   ....[64]....
        /*02bc*/ 	.word	0xffffffff


	//   ....[65]....
        /*02c0*/ 	.word	0xffffffff


	//   ....[66]....
        /*02c4*/ 	.word	0xffffffff


	//   ....[67]....
        /*02c8*/ 	.word	0xffffffff


	//   ....[68]....
        /*02cc*/ 	.word	0xffffffff


	//   ....[69]....
        /*02d0*/ 	.word	0xffffffff


	//   ....[70]....
        /*02d4*/ 	.word	0xffffffff


	//   ....[71]....
        /*02d8*/ 	.word	0xffffffff


	//   ....[72]....
        /*02dc*/ 	.word	0xffffffff


	//   ....[73]....
        /*02e0*/ 	.word	0xffffffff


	//   ....[74]....
        /*02e4*/ 	.word	0xffffffff


	//   ....[75]....
        /*02e8*/ 	.word	0xffffffff


	//   ....[76]....
        /*02ec*/ 	.word	0xffffffff


	//   ....[77]....
        /*02f0*/ 	.word	0xffffffff


	//   ....[78]....
        /*02f4*/ 	.word	0xffffffff


	//   ....[79]....
        /*02f8*/ 	.word	0xffffffff


	//   ....[80]....
        /*02fc*/ 	.word	0xffffffff


	//   ....[81]....
        /*0300*/ 	.word	0xffffffff


	//   ....[82]....
        /*0304*/ 	.word	0xffffffff


	//   ....[83]....
        /*0308*/ 	.word	0xffffffff


	//   ....[84]....
        /*030c*/ 	.word	0xffffffff


	//   ....[85]....
        /*0310*/ 	.word	0xffffffff


	//   ....[86]....
        /*0314*/ 	.word	0xffffffff


	//   ....[87]....
        /*0318*/ 	.word	0xffffffff


	//   ....[88]....
        /*031c*/ 	.word	0xffffffff


	//   ....[89]....
        /*0320*/ 	.word	0xffffffff


	//   ....[90]....
        /*0324*/ 	.word	0xffffffff


	//   ....[91]....
        /*0328*/ 	.word	0xffffffff


	//   ....[92]....
        /*032c*/ 	.word	0xffffffff


	//   ....[93]....
        /*0330*/ 	.word	0xffffffff


	//   ....[94]....
        /*0334*/ 	.word	0xffffffff


	//   ....[95]....
        /*0338*/ 	.word	0xffffffff


	//   ....[96]....
        /*033c*/ 	.word	0xffffffff


	//   ....[97]....
        /*0340*/ 	.word	0x0500000f


	//   ....[98]....
        /*0344*/ 	.word	0x0500000f


	//   ....[99]....
        /*0348*/ 	.word	0x0500000f


	//   ....[100]....
        /*034c*/ 	.word	0x0500000f


	//   ....[101]....
        /*0350*/ 	.word	0x0500000f


	//   ....[102]....
        /*0354*/ 	.word	0x0500000f


	//   ....[103]....
        /*0358*/ 	.word	0x0500000f


	//   ....[104]....
        /*035c*/ 	.word	0x0500000f


	//----- nvinfo : EIATTR_COOP_GROUP_INSTR_OFFSETS
	.align		4
.L_1191:
        /*0360*/ 	.byte	0x04, 0x28
        /*0362*/ 	.short	(.L_1193 - .L_1192)


	//   ....[0]....
.L_1192:
        /*0364*/ 	.word	0x00000060


	//   ....[1]....
        /*0368*/ 	.word	0x00000140


	//   ....[2]....
        /*036c*/ 	.word	0x00000190


	//   ....[3]....
        /*0370*/ 	.word	0x000003c0


	//   ....[4]....
        /*0374*/ 	.word	0x00000520


	//   ....[5]....
        /*0378*/ 	.word	0x00000640


	//   ....[6]....
        /*037c*/ 	.word	0x000007a0


	//   ....[7]....
        /*0380*/ 	.word	0x00001600


	//   ....[8]....
        /*0384*/ 	.word	0x00002690


	//   ....[9]....
        /*0388*/ 	.word	0x00002790


	//   ....[10]....
        /*038c*/ 	.word	0x00002cf0


	//   ....[11]....
        /*0390*/ 	.word	0x00002d80


	//   ....[12]....
        /*0394*/ 	.word	0x00004250


	//   ....[13]....
        /*0398*/ 	.word	0x00004260


	//   ....[14]....
        /*039c*/ 	.word	0x00004300


	//   ....[15]....
        /*03a0*/ 	.word	0x00004310


	//   ....[16]....
        /*03a4*/ 	.word	0x00005a30


	//   ....[17]....
        /*03a8*/ 	.word	0x00005a50


	//   ....[18]....
        /*03ac*/ 	.word	0x00005ad0


	//   ....[19]....
        /*03b0*/ 	.word	0x00005ae0


	//   ....[20]....
        /*03b4*/ 	.word	0x000067c0


	//   ....[21]....
        /*03b8*/ 	.word	0x000067d0


	//   ....[22]....
        /*03bc*/ 	.word	0x000067e0


	//   ....[23]....
        /*03c0*/ 	.word	0x000067f0


	//   ....[24]....
        /*03c4*/ 	.word	0x00006800


	//   ....[25]....
        /*03c8*/ 	.word	0x00006810


	//   ....[26]....
        /*03cc*/ 	.word	0x00006820


	//   ....[27]....
        /*03d0*/ 	.word	0x00006830


	//   ....[28]....
        /*03d4*/ 	.word	0x00006860


	//   ....[29]....
        /*03d8*/ 	.word	0x00006870


	//   ....[30]....
        /*03dc*/ 	.word	0x000068a0


	//   ....[31]....
        /*03e0*/ 	.word	0x000068b0


	//   ....[32]....
        /*03e4*/ 	.word	0x000068e0


	//   ....[33]....
        /*03e8*/ 	.word	0x000068f0


	//   ....[34]....
        /*03ec*/ 	.word	0x00006920


	//   ....[35]....
        /*03f0*/ 	.word	0x00006930


	//   ....[36]....
        /*03f4*/ 	.word	0x00006950


	//   ....[37]....
        /*03f8*/ 	.word	0x00006980


	//   ....[38]....
        /*03fc*/ 	.word	0x00006990


	//   ....[39]....
        /*0400*/ 	.word	0x000069a0


	//   ....[40]....
        /*0404*/ 	.word	0x000069e0


	//   ....[41]....
        /*0408*/ 	.word	0x000069f0


	//   ....[42]....
        /*040c*/ 	.word	0x00006a00


	//   ....[43]....
        /*0410*/ 	.word	0x00006a20


	//   ....[44]....
        /*0414*/ 	.word	0x00006fd0


	//   ....[45]....
        /*0418*/ 	.word	0x00007000


	//   ....[46]....
        /*041c*/ 	.word	0x00007030


	//   ....[47]....
        /*0420*/ 	.word	0x00007070


	//   ....[48]....
        /*0424*/ 	.word	0x00007540


	//   ....[49]....
        /*0428*/ 	.word	0x00007570


	//   ....[50]....
        /*042c*/ 	.word	0x00007680


	//   ....[51]....
        /*0430*/ 	.word	0x000076a0


	//   ....[52]....
        /*0434*/ 	.word	0x00007fe0


	//   ....[53]....
        /*0438*/ 	.word	0x00007ff0


	//   ....[54]....
        /*043c*/ 	.word	0x000080f0


	//   ....[55]....
        /*0440*/ 	.word	0x00008110


	//   ....[56]....
        /*0444*/ 	.word	0x00008290


	//   ....[57]....
        /*0448*/ 	.word	0x00008480


	//   ....[58]....
        /*044c*/ 	.word	0x000084b0


	//   ....[59]....
        /*0450*/ 	.word	0x000084e0


	//   ....[60]....
        /*0454*/ 	.word	0x00008520


	//   ....[61]....
        /*0458*/ 	.word	0x00008550


	//   ....[62]....
        /*045c*/ 	.word	0x000085a0


	//   ....[63]....
        /*0460*/ 	.word	0x00008720


	//   ....[64]....
        /*0464*/ 	.word	0x00008750


	//   ....[65]....
        /*0468*/ 	.word	0x00008780


	//   ....[66]....
        /*046c*/ 	.word	0x000087b0


	//   ....[67]....
        /*0470*/ 	.word	0x000087e0


	//   ....[68]....
        /*0474*/ 	.word	0x00008820


	//   ....[69]....
        /*0478*/ 	.word	0x000088b0


	//   ....[70]....
        /*047c*/ 	.word	0x000088f0


	//   ....[71]....
        /*0480*/ 	.word	0x00008980


	//   ....[72]....
        /*0484*/ 	.word	0x00009d90


	//   ....[73]....
        /*0488*/ 	.word	0x0000ac40


	//   ....[74]....
        /*048c*/ 	.word	0x0000ac60


	//   ....[75]....
        /*0490*/ 	.word	0x0000ac70


	//   ....[76]....
        /*0494*/ 	.word	0x0000ac80


	//   ....[77]....
        /*0498*/ 	.word	0x0000aca0


	//   ....[78]....
        /*049c*/ 	.word	0x0000acc0


	//   ....[79]....
        /*04a0*/ 	.word	0x0000ca20


	//   ....[80]....
        /*04a4*/ 	.word	0x0000ca50


	//   ....[81]....
        /*04a8*/ 	.word	0x0000ca80


	//   ....[82]....
        /*04ac*/ 	.word	0x0000cab0


	//   ....[83]....
        /*04b0*/ 	.word	0x0000caf0


	//   ....[84]....
        /*04b4*/ 	.word	0x0000cb00


	//   ....[85]....
        /*04b8*/ 	.word	0x0000cb30


	//   ....[86]....
        /*04bc*/ 	.word	0x0000cb40


	//   ....[87]....
        /*04c0*/ 	.word	0x0000cc80


	//   ....[88]....
        /*04c4*/ 	.word	0x0000ccb0


	//   ....[89]....
        /*04c8*/ 	.word	0x0000ccf0


	//   ....[90]....
        /*04cc*/ 	.word	0x0000cd20


	//   ....[91]....
        /*04d0*/ 	.word	0x0000cd50


	//   ....[92]....
        /*04d4*/ 	.word	0x0000cd80


	//   ....[93]....
        /*04d8*/ 	.word	0x0000ce30


	//   ....[94]....
        /*04dc*/ 	.word	0x0000ce70


	//   ....[95]....
        /*04e0*/ 	.word	0x0000cf00


	//   ....[96]....
        /*04e4*/ 	.word	0x0000d370


	//   ....[97]....
        /*04e8*/ 	.word	0x0000d850


	//   ....[98]....
        /*04ec*/ 	.word	0x0000da50


	//   ....[99]....
        /*04f0*/ 	.word	0x0000daa0


	//   ....[100]....
        /*04f4*/ 	.word	0x0000db00


	//   ....[101]....
        /*04f8*/ 	.word	0x0000dba0


	//   ....[102]....
        /*04fc*/ 	.word	0x0000dc70


	//   ....[103]....
        /*0500*/ 	.word	0x0000dd00


	//   ....[104]....
        /*0504*/ 	.word	0x0000e0a0


	//----- nvinfo : EIATTR_REG_RECONFIG
	.align		4
.L_1193:
        /*0508*/ 	.byte	0x01, 0x54
	.zero		2


	//----- nvinfo : EIATTR_SYSCALL_OFFSETS
	.align		4
        /*050c*/ 	.byte	0x04, 0x46
        /*050e*/ 	.short	(.L_1195 - .L_1194)


	//   ....[0]....
.L_1194:
        /*0510*/ 	.word	0x000017f0


	//   ....[1]....
        /*0514*/ 	.word	0x00009810


	//   ....[2]....
        /*0518*/ 	.word	0x000099a0


	//   ....[3]....
        /*051c*/ 	.word	0x00009af0


	//   ....[4]....
        /*0520*/ 	.word	0x00009c30


	//   ....[5]....
        /*0524*/ 	.word	0x0000a720


	//----- nvinfo : EIATTR_MBARRIER_INSTR_OFFSETS
	.align		4
.L_1195:
        /*0528*/ 	.byte	0x04, 0x39
        /*052a*/ 	.short	(.L_1197 - .L_1196)


	//   ....[0]....
.L_1196:
        /*052c*/ 	.word	0x00000270
        /*0530*/ 	.word	0x000000ff
        /*0534*/ 	.word	0x00019c00
        /*0538*/ 	.short	0x0100
        /*053a*/ 	.byte	0x08
	.zero		1


	//   ....[1]....
        /*053c*/ 	.word	0x00000280
        /*0540*/ 	.word	0x000000ff
        /*0544*/ 	.word	0x00019c20
        /*0548*/ 	.short	0x0100
        /*054a*/ 	.byte	0x08
	.zero		1


	//   ....[2]....
        /*054c*/ 	.word	0x00000370
        /*0550*/ 	.word	0x000000ff
        /*0554*/ 	.word	0x00019c30
        /*0558*/ 	.short	0x0100
        /*055a*/ 	.byte	0x08
	.zero		1


	//   ....[3]....
        /*055c*/ 	.word	0x00000380
        /*0560*/ 	.word	0x000000ff
        /*0564*/ 	.word	0x00019c40
        /*0568*/ 	.short	0x0100
        /*056a*/ 	.byte	0x08
	.zero		1


	//   ....[4]....
        /*056c*/ 	.word	0x00000390
        /*0570*/ 	.word	0x000000ff
        /*0574*/ 	.word	0x00019c38
        /*0578*/ 	.short	0x0100
        /*057a*/ 	.byte	0x08
	.zero		1


	//   ....[5]....
        /*057c*/ 	.word	0x000003a0
        /*0580*/ 	.word	0x000000ff
        /*0584*/ 	.word	0x00019c48
        /*0588*/ 	.short	0x0100
        /*058a*/ 	.byte	0x08
	.zero		1


	//   ....[6]....
        /*058c*/ 	.word	0x000004d0
        /*0590*/ 	.word	0x000000ff
        /*0594*/ 	.word	0x00019c50
        /*0598*/ 	.short	0x0100
        /*059a*/ 	.byte	0x08
	.zero		1


	//   ....[7]....
        /*059c*/ 	.word	0x000004e0
        /*05a0*/ 	.word	0x000000ff
        /*05a4*/ 	.word	0x00019c60
        /*05a8*/ 	.short	0x0100
        /*05aa*/ 	.byte	0x08
	.zero		1


	//   ....[8]....
        /*05ac*/ 	.word	0x000004f0
        /*05b0*/ 	.word	0x000000ff
        /*05b4*/ 	.word	0x00019c58
        /*05b8*/ 	.short	0x0100
        /*05ba*/ 	.byte	0x08
	.zero		1


	//   ....[9]....
        /*05bc*/ 	.word	0x00000500
        /*05c0*/ 	.word	0x000000ff
        /*05c4*/ 	.word	0x00019c68
        /*05c8*/ 	.short	0x0100
        /*05ca*/ 	.byte	0x08
	.zero		1


	//   ....[10]....
        /*05cc*/ 	.word	0x000005f0
        /*05d0*/ 	.word	0x000000ff
        /*05d4*/ 	.word	0x00019c70
        /*05d8*/ 	.short	0x0100
        /*05da*/ 	.byte	0x06
	.zero		1


	//   ....[11]....
        /*05dc*/ 	.word	0x00000600
        /*05e0*/ 	.word	0x000000ff
        /*05e4*/ 	.word	0x00019c80
        /*05e8*/ 	.short	0x0100
        /*05ea*/ 	.byte	0x06
	.zero		1


	//   ....[12]....
        /*05ec*/ 	.word	0x00000610
        /*05f0*/ 	.word	0x000000ff
        /*05f4*/ 	.word	0x00019c78
        /*05f8*/ 	.short	0x0100
        /*05fa*/ 	.byte	0x06
	.zero		1


	//   ....[13]....
        /*05fc*/ 	.word	0x00000620
        /*0600*/ 	.word	0x000000ff
        /*0604*/ 	.word	0x00019c88
        /*0608*/ 	.short	0x0100
        /*060a*/ 	.byte	0x06
	.zero		1


	//   ....[14]....
        /*060c*/ 	.word	0x00000750
        /*0610*/ 	.word	0x000000ff
        /*0614*/ 	.word	0x00019c90
        /*0618*/ 	.short	0x0100
        /*061a*/ 	.byte	0x08
	.zero		1


	//   ....[15]....
        /*061c*/ 	.word	0x00000760
        /*0620*/ 	.word	0x000000ff
        /*0624*/ 	.word	0x00019ca0
        /*0628*/ 	.short	0x0100
        /*062a*/ 	.byte	0x08
	.zero		1


	//   ....[16]....
        /*062c*/ 	.word	0x00000770
        /*0630*/ 	.word	0x000000ff
        /*0634*/ 	.word	0x00019c98
        /*0638*/ 	.short	0x0100
        /*063a*/ 	.byte	0x08
	.zero		1


	//   ....[17]....
        /*063c*/ 	.word	0x00000780
        /*0640*/ 	.word	0x000000ff
        /*0644*/ 	.word	0x00019ca8
        /*0648*/ 	.short	0x0100
        /*064a*/ 	.byte	0x08
	.zero		1


	//   ....[18]....
        /*064c*/ 	.word	0x000008b0
        /*0650*/ 	.word	0x000000ff
        /*0654*/ 	.word	0x00019cb0
        /*0658*/ 	.short	0x0100
        /*065a*/ 	.byte	0x08
	.zero		1


	//   ....[19]....
        /*065c*/ 	.word	0x000008c0
        /*0660*/ 	.word	0x000000ff
        /*0664*/ 	.word	0x00019cc0
        /*0668*/ 	.short	0x0100
        /*066a*/ 	.byte	0x08
	.zero		1


	//   ....[20]....
        /*066c*/ 	.word	0x000008d0
        /*0670*/ 	.word	0x000000ff
        /*0674*/ 	.word	0x00019cb8
        /*0678*/ 	.short	0x0100
        /*067a*/ 	.byte	0x08
	.zero		1


	//   ....[21]....
        /*067c*/ 	.word	0x000008e0
        /*0680*/ 	.word	0x000000ff
        /*0684*/ 	.word	0x00019cc8
        /*0688*/ 	.short	0x0100
        /*068a*/ 	.byte	0x08
	.zero		1


	//   ....[22]....
        /*068c*/ 	.word	0x000018a0
        /*0690*/ 	.word	0x00000000
        /*0694*/ 	.word	0x00019c00
        /*0698*/ 	.short	0x010a
        /*069a*/ 	.byte	0x3f
	.zero		1


	//   ....[23]....
        /*069c*/ 	.word	0x00001930
        /*06a0*/ 	.word	0x00000004
        /*06a4*/ 	.word	0x00019c30
        /*06a8*/ 	.short	0x010a
        /*06aa*/ 	.byte	0x3f
	.zero		1


	//   ....[24]....
        /*06ac*/ 	.word	0x000019e0
        /*06b0*/ 	.word	0x00000004
        /*06b4*/ 	.word	0x00019c30
        /*06b8*/ 	.short	0x010a
        /*06ba*/ 	.byte	0x3f
	.zero		1


	//   ....[25]....
        /*06bc*/ 	.word	0x00003250
        /*06c0*/ 	.word	0x00000033
        /*06c4*/ 	.word	0x00000000
        /*06c8*/ 	.short	0x0101
        /*06ca*/ 	.byte	0x3f
	.zero		1


	//   ....[26]....
        /*06cc*/ 	.word	0x00003b80
        /*06d0*/ 	.word	0x00000004
        /*06d4*/ 	.word	0x00019c30
        /*06d8*/ 	.short	0x010a
        /*06da*/ 	.byte	0x3f
	.zero		1


	//   ....[27]....
        /*06dc*/ 	.word	0x00003bc0
        /*06e0*/ 	.word	0x00000004
        /*06e4*/ 	.word	0x00019c30
        /*06e8*/ 	.short	0x010a
        /*06ea*/ 	.byte	0x3f
	.zero		1


	//   ....[28]....
        /*06ec*/ 	.word	0x00003d30
        /*06f0*/ 	.word	0x000000ff
        /*06f4*/ 	.word	0x00019c50
        /*06f8*/ 	.short	0x010a
        /*06fa*/ 	.byte	0x0b
	.zero		1


	//   ....[29]....
        /*06fc*/ 	.word	0x00003d70
        /*0700*/ 	.word	0x000000ff
        /*0704*/ 	.word	0x00019c50
        /*0708*/ 	.short	0x010a
        /*070a*/ 	.byte	0x0b
	.zero		1


	//   ....[30]....
        /*070c*/ 	.word	0x00004ea0
        /*0710*/ 	.word	0x00000005
        /*0714*/ 	.word	0x00000000
        /*0718*/ 	.short	0x0101
        /*071a*/ 	.byte	0x3f
	.zero		1


	//   ....[31]....
        /*071c*/ 	.word	0x00005230
        /*0720*/ 	.word	0x000000ff
        /*0724*/ 	.word	0x00000000
        /*0728*/ 	.short	0x0101
        /*072a*/ 	.byte	0x06
	.zero		1


	//   ....[32]....
        /*072c*/ 	.word	0x000056f0
        /*0730*/ 	.word	0x0000000f
        /*0734*/ 	.word	0x00019c50
        /*0738*/ 	.short	0x010a
        /*073a*/ 	.byte	0x3f
	.zero		1


	//   ....[33]....
        /*073c*/ 	.word	0x00005740
        /*0740*/ 	.word	0x0000000f
        /*0744*/ 	.word	0x00019c50
        /*0748*/ 	.short	0x010a
        /*074a*/ 	.byte	0x3f
	.zero		1


	//   ....[34]....
        /*074c*/ 	.word	0x00005d80
        /*0750*/ 	.word	0x00000003
        /*0754*/ 	.word	0x00000000
        /*0758*/ 	.short	0x0101
        /*075a*/ 	.byte	0x3f
	.zero		1


	//   ....[35]....
        /*075c*/ 	.word	0x00007560
        /*0760*/ 	.word	0x00000002
        /*0764*/ 	.word	0x00000000
        /*0768*/ 	.short	0x0101
        /*076a*/ 	.byte	0x3f
	.zero		1


	//   ....[36]....
        /*076c*/ 	.word	0x00009fe0
        /*0770*/ 	.word	0x00000004
        /*0774*/ 	.word	0x00019c80
        /*0778*/ 	.short	0x010a
        /*077a*/ 	.byte	0x3f
	.zero		1


	//   ....[37]....
        /*077c*/ 	.word	0x0000a260
        /*0780*/ 	.word	0x00000004
        /*0784*/ 	.word	0x00019c40
        /*0788*/ 	.short	0x010a
        /*078a*/ 	.byte	0x3f
	.zero		1


	//   ....[38]....
        /*078c*/ 	.word	0x0000aea0
        /*0790*/ 	.word	0x00000010
        /*0794*/ 	.word	0x00019c00
        /*0798*/ 	.short	0x0107
        /*079a*/ 	.byte	0x3f
	.zero		1


	//   ....[39]....
        /*079c*/ 	.word	0x0000afa0
        /*07a0*/ 	.word	0x00000010
        /*07a4*/ 	.word	0x00019c00
        /*07a8*/ 	.short	0x0101
        /*07aa*/ 	.byte	0x3f
	.zero		1


	//   ....[40]....
        /*07ac*/ 	.word	0x0000afc0
        /*07b0*/ 	.word	0x00000010
        /*07b4*/ 	.word	0x00019c20
        /*07b8*/ 	.short	0x010a
        /*07ba*/ 	.byte	0x3f
	.zero		1


	//   ....[41]....
        /*07bc*/ 	.word	0x0000b2c0
        /*07c0*/ 	.word	0x00000006
        /*07c4*/ 	.word	0x00019c80
        /*07c8*/ 	.short	0x010a
        /*07ca*/ 	.byte	0x3f
	.zero		1


	//   ....[42]....
        /*07cc*/ 	.word	0x0000b6e0
        /*07d0*/ 	.word	0x00000006
        /*07d4*/ 	.word	0x00019c40
        /*07d8*/ 	.short	0x010a
        /*07da*/ 	.byte	0x3f
	.zero		1


	//   ....[43]....
        /*07dc*/ 	.word	0x0000bb90
        /*07e0*/ 	.word	0x00000003
        /*07e4*/ 	.word	0x00019c70
        /*07e8*/ 	.short	0x010a
        /*07ea*/ 	.byte	0x3f
	.zero		1


	//   ....[44]....
        /*07ec*/ 	.word	0x0000bc00
        /*07f0*/ 	.word	0x00000003
        /*07f4*/ 	.word	0x00019c60
        /*07f8*/ 	.short	0x010a
        /*07fa*/ 	.byte	0x3f
	.zero		1


	//   ....[45]....
        /*07fc*/ 	.word	0x0000c030
        /*0800*/ 	.word	0x00000003
        /*0804*/ 	.word	0x00019c50
        /*0808*/ 	.short	0x0101
        /*080a*/ 	.byte	0x3f
	.zero		1


	//   ....[46]....
        /*080c*/ 	.word	0x0000c0a0
        /*0810*/ 	.word	0x00000000
        /*0814*/ 	.word	0x00000000
        /*0818*/ 	.short	0x0101
        /*081a*/ 	.byte	0x3f
	.zero		1


	//   ....[47]....
        /*081c*/ 	.word	0x0000c2b0
        /*0820*/ 	.word	0x00000000
        /*0824*/ 	.word	0x00019c70
        /*0828*/ 	.short	0x010a
        /*082a*/ 	.byte	0x3f
	.zero		1


	//   ....[48]....
        /*082c*/ 	.word	0x0000c320
        /*0830*/ 	.word	0x00000000
        /*0834*/ 	.word	0x00019c60
        /*0838*/ 	.short	0x010a
        /*083a*/ 	.byte	0x3f
	.zero		1


	//   ....[49]....
        /*083c*/ 	.word	0x0000c750
        /*0840*/ 	.word	0x00000000
        /*0844*/ 	.word	0x00019c50
        /*0848*/ 	.short	0x0101
        /*084a*/ 	.byte	0x3f
	.zero		1


	//   ....[50]....
        /*084c*/ 	.word	0x0000c7a0
        /*0850*/ 	.word	0x00000002
        /*0854*/ 	.word	0x00000000
        /*0858*/ 	.short	0x0101
        /*085a*/ 	.byte	0x3f
	.zero		1


	//   ....[51]....
        /*085c*/ 	.word	0x0000d2f0
        /*0860*/ 	.word	0x00000007
        /*0864*/ 	.word	0x00019c20
        /*0868*/ 	.short	0x010a
        /*086a*/ 	.byte	0x3f
	.zero		1


	//   ....[52]....
        /*086c*/ 	.word	0x0000d490
        /*0870*/ 	.word	0x00000005
        /*0874*/ 	.word	0x00000000
        /*0878*/ 	.short	0x010a
        /*087a*/ 	.byte	0x3f
	.zero		1


	//   ....[53]....
        /*087c*/ 	.word	0x0000d500
        /*0880*/ 	.word	0x00000003
        /*0884*/ 	.word	0x00000000
        /*0888*/ 	.short	0x010a
        /*088a*/ 	.byte	0x3f
	.zero		1


	//   ....[54]....
        /*088c*/ 	.word	0x0000d550
        /*0890*/ 	.word	0x00000003
        /*0894*/ 	.word	0x00019c60
        /*0898*/ 	.short	0x010a
        /*089a*/ 	.byte	0x3f
	.zero		1


	//   ....[55]....
        /*089c*/ 	.word	0x0000d5a0
        /*08a0*/ 	.word	0x00000005
        /*08a4*/ 	.word	0x00019c60
        /*08a8*/ 	.short	0x010a
        /*08aa*/ 	.byte	0x3f
	.zero		1


	//   ....[56]....
        /*08ac*/ 	.word	0x0000d5e0
        /*08b0*/ 	.word	0x00000003
        /*08b4*/ 	.word	0x00019c80
        /*08b8*/ 	.short	0x010a
        /*08ba*/ 	.byte	0x3f
	.zero		1


	//   ....[57]....
        /*08bc*/ 	.word	0x0000d600
        /*08c0*/ 	.word	0x00000005
        /*08c4*/ 	.word	0x00019c80
        /*08c8*/ 	.short	0x010a
        /*08ca*/ 	.byte	0x3f
	.zero		1


	//   ....[58]....
        /*08cc*/ 	.word	0x0000d660
        /*08d0*/ 	.word	0x00000000
        /*08d4*/ 	.word	0x00019c00
        /*08d8*/ 	.short	0x010a
        /*08da*/ 	.byte	0x3f
	.zero		1


	//   ....[59]....
        /*08dc*/ 	.word	0x0000d6b0
        /*08e0*/ 	.word	0x00000004
        /*08e4*/ 	.word	0x00019c30
        /*08e8*/ 	.short	0x010a
        /*08ea*/ 	.byte	0x3f
	.zero		1


	//   ....[60]....
        /*08ec*/ 	.word	0x0000d700
        /*08f0*/ 	.word	0x00000004
        /*08f4*/ 	.word	0x00019c30
        /*08f8*/ 	.short	0x010a
        /*08fa*/ 	.byte	0x3f
	.zero		1


	//   ....[61]....
        /*08fc*/ 	.word	0x0000d760
        /*0900*/ 	.word	0x0000000a
        /*0904*/ 	.word	0x00019c50
        /*0908*/ 	.short	0x010a
        /*090a*/ 	.byte	0x3f
	.zero		1


	//   ....[62]....
        /*090c*/ 	.word	0x0000d7b0
        /*0910*/ 	.word	0x0000000f
        /*0914*/ 	.word	0x00019c50
        /*0918*/ 	.short	0x010a
        /*091a*/ 	.byte	0x3f
	.zero		1


	//   ....[63]....
        /*091c*/ 	.word	0x0000d900
        /*0920*/ 	.word	0x00000004
        /*0924*/ 	.word	0x00019c80
        /*0928*/ 	.short	0x010a
        /*092a*/ 	.byte	0x3f
	.zero		1


	//   ....[64]....
        /*092c*/ 	.word	0x0000d950
        /*0930*/ 	.word	0x00000004
        /*0934*/ 	.word	0x00019c40
        /*0938*/ 	.short	0x010a
        /*093a*/ 	.byte	0x3f
	.zero		1


	//   ....[65]....
        /*093c*/ 	.word	0x0000dd90
        /*0940*/ 	.word	0x00000010
        /*0944*/ 	.word	0x00019c20
        /*0948*/ 	.short	0x010a
        /*094a*/ 	.byte	0x3f
	.zero		1


	//   ....[66]....
        /*094c*/ 	.word	0x0000dde0
        /*0950*/ 	.word	0x00000006
        /*0954*/ 	.word	0x00019c80
        /*0958*/ 	.short	0x010a
        /*095a*/ 	.byte	0x3f
	.zero		1


	//   ....[67]....
        /*095c*/ 	.word	0x0000de30
        /*0960*/ 	.word	0x00000006
        /*0964*/ 	.word	0x00019c40
        /*0968*/ 	.short	0x010a
        /*096a*/ 	.byte	0x3f
	.zero		1


	//   ....[68]....
        /*096c*/ 	.word	0x0000de80
        /*0970*/ 	.word	0x00000003
        /*0974*/ 	.word	0x00019c70
        /*0978*/ 	.short	0x010a
        /*097a*/ 	.byte	0x3f
	.zero		1


	//   ....[69]....
        /*097c*/ 	.word	0x0000ded0
        /*0980*/ 	.word	0x00000003
        /*0984*/ 	.word	0x00019c60
        /*0988*/ 	.short	0x010a
        /*098a*/ 	.byte	0x3f
	.zero		1


	//   ....[70]....
        /*098c*/ 	.word	0x0000df20
        /*0990*/ 	.word	0x00000000
        /*0994*/ 	.word	0x00019c70
        /*0998*/ 	.short	0x010a
        /*099a*/ 	.byte	0x3f
	.zero		1


	//   ....[71]....
        /*099c*/ 	.word	0x0000df70
        /*09a0*/ 	.word	0x00000000
        /*09a4*/ 	.word	0x00019c60
        /*09a8*/ 	.short	0x010a
        /*09aa*/ 	.byte	0x3f
	.zero		1


	//   ....[72]....
        /*09ac*/ 	.word	0x0000dfc0
        /*09b0*/ 	.word	0x00000007
        /*09b4*/ 	.word	0x00019c20
        /*09b8*/ 	.short	0x010a
        /*09ba*/ 	.byte	0x3f
	.zero		1


	//   ....[73]....
        /*09bc*/ 	.word	0x0000e160
        /*09c0*/ 	.word	0x00000005
        /*09c4*/ 	.word	0x00000000
        /*09c8*/ 	.short	0x010a
        /*09ca*/ 	.byte	0x3f
	.zero		1


	//   ....[74]....
        /*09cc*/ 	.word	0x0000e1b0
        /*09d0*/ 	.word	0x00000003
        /*09d4*/ 	.word	0x00000000
        /*09d8*/ 	.short	0x010a
        /*09da*/ 	.byte	0x3f
	.zero		1


	//   ....[75]....
        /*09dc*/ 	.word	0x0000e200
        /*09e0*/ 	.word	0x00000003
        /*09e4*/ 	.word	0x00019c60
        /*09e8*/ 	.short	0x010a
        /*09ea*/ 	.byte	0x3f
	.zero		1


	//   ....[76]....
        /*09ec*/ 	.word	0x0000e250
        /*09f0*/ 	.word	0x00000005
        /*09f4*/ 	.word	0x00019c60
        /*09f8*/ 	.short	0x010a
        /*09fa*/ 	.byte	0x3f
	.zero		1


	//   ....[77]....
        /*09fc*/ 	.word	0x0000e2a0
        /*0a00*/ 	.word	0x00000003
        /*0a04*/ 	.word	0x00019c80
        /*0a08*/ 	.short	0x010a
        /*0a0a*/ 	.byte	0x3f
	.zero		1


	//----- nvinfo : EIATTR_NUM_MBARRIERS
	.align		4
.L_1197:
        /*0a0c*/ 	.byte	0x03, 0x38
        /*0a0e*/ 	.short	0x0016


	//----- nvinfo : EIATTR_EXIT_INSTR_OFFSETS
	.align		4
        /*0a10*/ 	.byte	0x04, 0x1c
        /*0a12*/ 	.short	(.L_1199 - .L_1198)


	//   ....[0]....
.L_1198:
        /*0a14*/ 	.word	0x00000a40


	//   ....[1]....
        /*0a18*/ 	.word	0x00008230


	//   ....[2]....
        /*0a1c*/ 	.word	0x0000d650


	//----- nvinfo : EIATTR_MAX_THREADS
	.align		4
.L_1199:
        /*0a20*/ 	.byte	0x04, 0x05
        /*0a22*/ 	.short	(.L_1201 - .L_1200)
.L_1200:
        /*0a24*/ 	.word	0x00000200
        /*0a28*/ 	.word	0x00000001
        /*0a2c*/ 	.word	0x00000001


	//----- nvinfo : EIATTR_CRS_STACK_SIZE
	.align		4
.L_1201:
        /*0a30*/ 	.byte	0x04, 0x1e
        /*0a32*/ 	.short	(.L_1203 - .L_1202)
.L_1202:
        /*0a34*/ 	.word	0x00000000


	//----- nvinfo : EIATTR_CBANK_PARAM_SIZE
	.align		4
.L_1203:
        /*0a38*/ 	.byte	0x03, 0x19
        /*0a3a*/ 	.short	0x0af0


	//----- nvinfo : EIATTR_PARAM_CBANK
	.align		4
        /*0a3c*/ 	.byte	0x04, 0x0a
        /*0a3e*/ 	.short	(.L_1205 - .L_1204)
	.align		4
.L_1204:
        /*0a40*/ 	.word	index@(.nv.constant0._ZN7cutlass13device_kernelIN5flash11enable_sm90INS1_16FlashAttnFwdSm90INS1_25CollectiveMainloopFwdSm90ILi2EN4cute5tupleIJNS5_1CILi1EEES8_S8_EEENS6_IJNS7_ILi192EEENS7_ILi128EEENS7_ILi96EEEEEELi96ENS_12float_e4m3_tEfNS_4arch4Sm90ELb0ELb0ELb0ELb1ELb0ELb0ELb0ELb1ELb1ELb1ELb0ELb0EEENS1_21CollectiveEpilogueFwdINS6_IJSA_SC_SB_EEES9_NS_10bfloat16_tESG_Li384ELb1ELb1ELb0ELb1EEENS1_36VarlenDynamicPersistentTileSchedulerILi192ELi128ELi384ELi128ELb0ELb1ELb1ELb0ELb1ELb1EEEEEEEEEvNT_6ParamsE)
        /*0a44*/ 	.short	0x0210
        /*0a46*/ 	.short	0x0af0


	//----- nvinfo : EIATTR_SW_WAR
	.align		4
.L_1205:
        /*0a48*/ 	.byte	0x04, 0x36
        /*0a4a*/ 	.short	(.L_1207 - .L_1206)
.L_1206:
        /*0a4c*/ 	.word	0x00000008
.L_1207:


//--------------------- .nv.info._ZN7cutlass13device_kernelIN5flash11enable_sm90INS1_16FlashAttnFwdSm90INS1_25CollectiveMainloopFwdSm90ILi2EN4cute5tupleIJNS5_1CILi1EEES8_S8_EEENS6_IJNS7_ILi192EEENS7_ILi128EEENS7_ILi96EEEEEELi96ENS_12float_e4m3_tEfNS_4arch4Sm90ELb0ELb0ELb0ELb1ELb0ELb1ELb0ELb1ELb1ELb1ELb0ELb0EEENS1_21CollectiveEpilogueFwdINS6_IJSA_SC_SB_EEES9_NS_10bfloat16_tESG_Li384ELb1ELb1ELb0ELb1EEENS1_36VarlenDynamicPersistentTileSchedulerILi192ELi128ELi384ELi128ELb0ELb1ELb1ELb0ELb1ELb1EEEEEEEEEvNT_6ParamsE --------------------------
	.section	.nv.info._ZN7cutlass13device_kernelIN5flash11enable_sm90INS1_16FlashAttnFwdSm90INS1_25CollectiveMainloopFwdSm90ILi2EN4cute5tupleIJNS5_1CILi1EEES8_S8_EEENS6_IJNS7_ILi192EEENS7_ILi128EEENS7_ILi96EEEEEELi96ENS_12float_e4m3_tEfNS_4arch4Sm90ELb0ELb0ELb0ELb1ELb0ELb1ELb0ELb1ELb1ELb1ELb0ELb0EEENS1_21CollectiveEpilogueFwdINS6_IJSA_SC_SB_EEES9_NS_10bfloat16_tESG_Li384ELb1ELb1ELb0ELb1EEENS1_36VarlenDynamicPersistentTileSchedulerILi192ELi128ELi384ELi128ELb0ELb1ELb1ELb0ELb1ELb1EEEEEEEEEvNT_6ParamsE,"",@"SHT_CUDA_INFO"
	.sectionflags	@""
	.align	4


	//----- nvinfo : EIATTR_CUDA_API_VERSION
	.align		4
        /*0000*/ 	.byte	0x04, 0x37
        /*0002*/ 	.short	(.L_1209 - .L_1208)
.L_1208:
        /*0004*/ 	.word	0x00000082


	//----- nvinfo : EIATTR_KPARAM_INFO
	.align		4
.L_1209:
        /*0008*/ 	.byte	0x04, 0x17
        /*000a*/ 	.short	(.L_1211 - .L_1210)
.L_1210:
        /*000c*/ 	.word	0x00000000
        /*0010*/ 	.short	0x0000
        /*0012*/ 	.short	0x0070
        /*0014*/ 	.byte	0x00, 0xf0, 0x01, 0x2a


	//----- nvinfo : EIATTR_SPARSE_MMA_MASK
	.align		4
.L_1211:
        /*0018*/ 	.byte	0x03, 0x50
        /*001a*/ 	.short	0x0000


	//----- nvinfo : EIATTR_MAXREG_COUNT
	.align		4
        /*001c*/ 	.byte	0x03, 0x1b
        /*001e*/ 	.short	0x0080


	//----- nvinfo : EIATTR_NUM_BARRIERS
	.align		4
        /*0020*/ 	.byte	0x02, 0x4c
        /*0022*/ 	.byte	0x10
	.zero		1


	//----- nvinfo : EIATTR_EXTERNS
	.align		4
        /*0024*/ 	.byte	0x04, 0x0f
        /*0026*/ 	.short	(.L_1213 - .L_1212)


	//   ....[0]....
	.align		4
.L_1212:
        /*0028*/ 	.word	index@(__assertfail)


	//----- nvinfo : EIATTR_ANNOTATIONS
	.align		4
.L_1213:
        /*002c*/ 	.byte	0x04, 0x55
        /*002e*/ 	.short	(.L_1215 - .L_1214)


	//   ....[0]....
.L_1214:
        /* <DEDUP_REMOVED lines=84> */


	//----- nvinfo : EIATTR_MERCURY_ISA_VERSION
	.align		4
.L_1215:
        /*0558*/ 	.byte	0x03, 0x5f
        /*055a*/ 	.short	0x0101


	//----- nvinfo : EIATTR_UNUSED_LOAD_BYTE_OFFSET
	.align		4
        /*055c*/ 	.byte	0x04, 0x44
        /*055e*/ 	.short	(.L_1217 - .L_1216)


	//   ....[0]....
.L_1216:
        /*0560*/ 	.word	0x00000aa0
        /*0564*/ 	.word	0x0000fff0


	//   ....[1]....
        /*0568*/ 	.word	0x0000faf0
        /*056c*/ 	.word	0x0000fff0


	//----- nvinfo : EIATTR_INT_WARP_WIDE_INSTR_OFFSETS
	.align		4
.L_1217:
        /*0570*/ 	.byte	0x04, 0x31
        /*0572*/ 	.short	(.L_1219 - .L_1218)


	//   ....[0]....
.L_1218:
        /*0574*/ 	.word	0x00000190


	//   ....[1]....
        /*0578*/ 	.word	0x000001d0


	//   ....[2]....
        /*057c*/ 	.word	0x00000240


	//   ....[3]....
        /*0580*/ 	.word	0x000145e0


	//   ....[4]....
        /*0584*/ 	.word	0x00014670


	//   ....[5]....
        /*0588*/ 	.word	0x000171a0


	//   ....[6]....
        /*058c*/ 	.word	0x00017230


	//----- nvinfo : EIATTR_COOP_GROUP_MASK_REGIDS
	.align		4
.L_1219:
        /*0590*/ 	.byte	0x04, 0x29
        /*0592*/ 	.short	(.L_1221 - .L_1220)


	//   ....[0]....
.L_1220:
        /*0594*/ 	.word	0xffffffff


	//   ....[1]....
        /*0598*/ 	.word	0xffffffff


	//   ....[2]....
        /*059c*/ 	.word	0xffffffff


	//   ....[3]....
        /*05a0*/ 	.word	0xffffffff


	//   ....[4]....
        /*05a4*/ 	.word	0xffffffff


	//   ....[5]....
        /*05a8*/ 	.word	0xffffffff


	//   ....[6]....
        /*05ac*/ 	.word	0xffffffff


	//   ....[7]....
        /*05b0*/ 	.word	0xffffffff


	//   ....[8]....
        /*05b4*/ 	.word	0xffffffff


	//   ....[9]....
        /*05b8*/ 	.word	0xffffffff


	//   ....[10]....
        /*05bc*/ 	.word	0xffffffff


	//   ....[11]....
        /*05c0*/ 	.word	0xffffffff


	//   ....[12]....
        /*05c4*/ 	.word	0xffffffff


	//   ....[13]....
        /*05c8*/ 	.word	0xffffffff


	//   ....[14]....
        /*05cc*/ 	.word	0xffffffff


	//   ....[15]....
        /*05d0*/ 	.word	0xffffffff


	//   ....[16]....
        /*05d4*/ 	.word	0xffffffff


	//   ....[17]....
        /*05d8*/ 	.word	0xffffffff


	//   ....[18]....
        /*05dc*/ 	.word	0xffffffff


	//   ....[19]....
        /*05e0*/ 	.word	0xffffffff


	//   ....[20]....
        /*05e4*/ 	.word	0xffffffff


	//   ....[21]....
        /*05e8*/ 	.word	0xffffffff


	//   ....[22]....
        /*05ec*/ 	.word	0xffffffff


	//   ....[23]....
        /*05f0*/ 	.word	0xffffffff


	//   ....[24]....
        /*05f4*/ 	.word	0xffffffff


	//   ....[25]....
        /*05f8*/ 	.word	0xffffffff


	//   ....[26]....
        /*05fc*/ 	.word	0xffffffff


	//   ....[27]....
        /*0600*/ 	.word	0xffffffff


	//   ....[28]....
        /*0604*/ 	.word	0xffffffff


	//   ....[29]....
        /*0608*/ 	.word	0xffffffff


	//   ....[30]....
        /*060c*/ 	.word	0xffffffff


	//   ....[31]....
        /*0610*/ 	.word	0xffffffff


	//   ....[32]....
        /*0614*/ 	.word	0xffffffff


	//   ....[33]....
        /*0618*/ 	.word	0xffffffff


	//   ....[34]....
        /*061c*/ 	.word	0xffffffff


	//   ....[35]....
        /*0620*/ 	.word	0xffffffff


	//   ....[36]....
        /*0624*/ 	.word	0xffffffff


	//   ....[37]....
        /*0628*/ 	.word	0xffffffff


	//   ....[38]....
        /*062c*/ 	.word	0xffffffff


	//   ....[39]....
        /*0630*/ 	.word	0xffffffff


	//   ....[40]....
        /*0634*/ 	.word	0xffffffff


	//   ....[41]....
        /*0638*/ 	.word	0xffffffff


	//   ....[42]....
        /*063c*/ 	.word	0xffffffff


	//   ....[43]....
        /*0640*/ 	.word	0xffffffff


	//   ....[44]....
        /*0644*/ 	.word	0xffffffff


	//   ....[45]....
        /*0648*/ 	.word	0xffffffff


	//   ....[46]....
        /*064c*/ 	.word	0xffffffff


	//   ....[47]....
        /*0650*/ 	.word	0xffffffff


	//   ....[48]....
        /*0654*/ 	.word	0xffffffff


	//   ....[49]....
        /*0658*/ 	.word	0xffffffff


	//   ....[50]....
        /*065c*/ 	.word	0xffffffff


	//   ....[51]....
        /*0660*/ 	.word	0xffffffff


	//   ....[52]....
        /*0664*/ 	.word	0xffffffff


	//   ....[53]....
        /*0668*/ 	.word	0xffffffff


	//   ....[54]....
        /*066c*/ 	.word	0xffffffff


	//   ....[55]....
        /*0670*/ 	.word	0xffffffff


	//   ....[56]....
        /*0674*/ 	.word	0xffffffff


	//   ....[57]....
        /*0678*/ 	.word	0xffffffff


	//   ....[58]....
        /*067c*/ 	.word	0xffffffff


	//   ....[59]....
        /*0680*/ 	.word	0xffffffff


	//   ....[60]....
        /*0684*/ 	.word	0xffffffff


	//   ....[61]....
        /*0688*/ 	.word	0xffffffff


	//   ....[62]....
        /*068c*/ 	.word	0xffffffff


	//   ....[63]....
        /*0690*/ 	.word	0xffffffff


	//   ....[64]....
        /*0694*/ 	.word	0xffffffff


	//   ....[65]....
        /*0698*/ 	.word	0xffffffff


	//   ....[66]....
        /*069c*/ 	.word	0xffffffff


	//   ....[67]....
        /*06a0*/ 	.word	0xffffffff


	//   ....[68]....
        /*06a4*/ 	.word	0xffffffff


	//   ....[69]....
        /*06a8*/ 	.word	0xffffffff


	//   ....[70]....
        /*06ac*/ 	.word	0xffffffff


	//   ....[71]....
        /*06b0*/ 	.word	0xffffffff


	//   ....[72]....
        /*06b4*/ 	.word	0xffffffff


	//   ....[73]....
        /*06b8*/ 	.word	0xffffffff


	//   ....[74]....
        /*06bc*/ 	.word	0xffffffff


	//   ....[75]....
        /*06c0*/ 	.word	0xffffffff


	//   ....[76]....
        /*06c4*/ 	.word	0xffffffff


	//   ....[77]....
        /*06c8*/ 	.word	0xffffffff


	//   ....[78]....
        /*06cc*/ 	.word	0xffffffff


	//   ....[79]....
        /*06d0*/ 	.word	0xffffffff


	//   ....[80]....
        /*06d4*/ 	.word	0xffffffff


	//   ....[81]....
        /*06d8*/ 	.word	0xffffffff


	//   ....[82]....
        /*06dc*/ 	.word	0xffffffff


	//   ....[83]....
        /*06e0*/ 	.word	0xffffffff


	//   ....[84]....
        /*06e4*/ 	.word	0xffffffff


	//   ....[85]....
        /*06e8*/ 	.word	0xffffffff


	//   ....[86]....
        /*06ec*/ 	.word	0xffffffff


	//   ....[87]....
        /*06f0*/ 	.word	0xffffffff


	//   ....[88]....
        /*06f4*/ 	.word	0xffffffff


	//   ....[89]....
        /*06f8*/ 	.word	0xffffffff


	//   ....[90]....
        /*06fc*/ 	.word	0xffffffff


	//   ....[91]....
        /*0700*/ 	.word	0xffffffff


	//   ....[92]....
        /*0704*/ 	.word	0xffffffff


	//   ....[93]....
        /*0708*/ 	.word	0xffffffff


	//   ....[94]....
        /*070c*/ 	.word	0xffffffff


	//   ....[95]....
        /*0710*/ 	.word	0xffffffff


	//   ....[96]....
        /*0714*/ 	.word	0xffffffff


	//   ....[97]....
        /*0718*/ 	.word	0xffffffff


	//   ....[98]....
        /*071c*/ 	.word	0xffffffff


	//   ....[99]....
        /*0720*/ 	.word	0xffffffff


	//   ....[100]....
        /*0724*/ 	.word	0xffffffff


	//   ....[101]....
        /*0728*/ 	.word	0xffffffff


	//   ....[102]....
        /*072c*/ 	.word	0xffffffff


	//   ....[103]....
        /*0730*/ 	.word	0xffffffff


	//   ....[104]....
        /*0734*/ 	.word	0xffffffff


	//   ....[105]....
        /*0738*/ 	.word	0xffffffff


	//   ....[106]....
        /*073c*/ 	.word	0x0500000f


	//   ....[107]....
        /*0740*/ 	.word	0x0500000f


	//   ....[108]....
        /*0744*/ 	.word	0x0500000f


	//   ....[109]....
        /*0748*/ 	.word	0x0500000f


	//   ....[110]....
        /*074c*/ 	.word	0x0500000f


	//   ....[111]....
        /*0750*/ 	.word	0x0500000f


	//   ....[112]....
        /*0754*/ 	.word	0x0500000f


	//   ....[113]....
        /*0758*/ 	.word	0x0500000f


	//   ....[114]....
        /*075c*/ 	.word	0x0500000f


	//   ....[115]....
        /*0760*/ 	.word	0x0500000f


	//   ....[116]....
        /*0764*/ 	.word	0x0500000f


	//   ....[117]....
        /*0768*/ 	.word	0x0500000f


	//   ....[118]....
        /*076c*/ 	.word	0x0500000f


	//   ....[119]....
        /*0770*/ 	.word	0x0500000f


	//   ....[120]....
        /*0774*/ 	.word	0x0500000f


	//   ....[121]....
        /*0778*/ 	.word	0x0500000f


	//   ....[122]....
        /*077c*/ 	.word	0x0500000f


	//   ....[123]....
        /*0780*/ 	.word	0x0500000f


	//   ....[124]....
        /*0784*/ 	.word	0x0500000f


	//   ....[125]....
        /*0788*/ 	.word	0x0500000f


	//   ....[126]....
        /*078c*/ 	.word	0x0500000f


	//   ....[127]....
        /*0790*/ 	.word	0x0500000f


	//   ....[128]....
        /*0794*/ 	.word	0x0500000f


	//   ....[129]....
        /*0798*/ 	.word	0x0500000f


	//   ....[130]....
        /*079c*/ 	.word	0x0500000f


	//   ....[131]....
        /*07a0*/ 	.word	0x0500000f


	//   ....[132]....
        /*07a4*/ 	.word	0x0500000f


	//   ....[133]....
        /*07a8*/ 	.word	0x0500000f


	//   ....[134]....
        /*07ac*/ 	.word	0x0500000f


	//   ....[135]....
        /*07b0*/ 	.word	0x0500000f


	//   ....[136]....
        /*07b4*/ 	.word	0x0500000f


	//   ....[137]....
        /*07b8*/ 	.word	0x0500000f


	//   ....[138]....
        /*07bc*/ 	.word	0x0500000f


	//   ....[139]....
        /*07c0*/ 	.word	0x0500000f


	//----- nvinfo : EIATTR_COOP_GROUP_INSTR_OFFSETS
	.align		4
.L_1221:
        /*07c4*/ 	.byte	0x04, 0x28
        /*07c6*/ 	.short	(.L_1223 - .L_1222)


	//   ....[0]....
.L_1222:
        /*07c8*/ 	.word	0x00000070


	//   ....[1]....
        /*07cc*/ 	.word	0x000001a0


	//   ....[2]....
        /*07d0*/ 	.word	0x000001f0


	//   ....[3]....
        /*07d4*/ 	.word	0x00000420


	//   ....[4]....
        /*07d8*/ 	.word	0x00000580


	//   ....[5]....
        /*07dc*/ 	.word	0x000006a0


	//   ....[6]....
        /*07e0*/ 	.word	0x00000800


	//   ....[7]....
        /*07e4*/ 	.word	0x00006be0


	//   ....[8]....
        /*07e8*/ 	.word	0x00007150


	//   ....[9]....
        /*07ec*/ 	.word	0x00007160


	//   ....[10]....
        /*07f0*/ 	.word	0x00007170


	//   ....[11]....
        /*07f4*/ 	.word	0x00007180


	//   ....[12]....
        /*07f8*/ 	.word	0x00008c70


	//   ....[13]....
        /*07fc*/ 	.word	0x00008c80


	//   ....[14]....
        /*0800*/ 	.word	0x00008c90


	//   ....[15]....
        /*0804*/ 	.word	0x00008ca0


	//   ....[16]....
        /*0808*/ 	.word	0x0000bc20


	//   ....[17]....
        /*080c*/ 	.word	0x0000bd10


	//   ....[18]....
        /*0810*/ 	.word	0x0000c240


	//   ....[19]....
        /*0814*/ 	.word	0x0000c2e0


	//   ....[20]....
        /*0818*/ 	.word	0x0000da70


	//   ....[21]....
        /*081c*/ 	.word	0x0000dd20


	//   ....[22]....
        /*0820*/ 	.word	0x0000dd50


	//   ....[23]....
        /*0824*/ 	.word	0x0000dda0


	//   ....[24]....
        /*0828*/ 	.word	0x0000f430


	//   ....[25]....
        /*082c*/ 	.word	0x0000f440


	//   ....[26]....
        /*0830*/ 	.word	0x0000f4d0


	//   ....[27]....
        /*0834*/ 	.word	0x0000f4e0


	//   ....[28]....
        /*0838*/ 	.word	0x00010070


	//   ....[29]....
        /*083c*/ 	.word	0x00010080


	//   ....[30]....
        /*0840*/ 	.word	0x00010090


	//   ....[31]....
        /*0844*/ 	.word	0x000100a0


	//   ....[32]....
        /*0848*/ 	.word	0x000100b0


	//   ....[33]....
        /*084c*/ 	.word	0x000100c0


	//   ....[34]....
        /*0850*/ 	.word	0x000100d0


	//   ....[35]....
        /*0854*/ 	.word	0x000100e0


	//   ....[36]....
        /*0858*/ 	.word	0x000100f0


	//   ....[37]....
        /*085c*/ 	.word	0x00010100


	//   ....[38]....
        /*0860*/ 	.word	0x00010110


	//   ....[39]....
        /*0864*/ 	.word	0x00010120


	//   ....[40]....
        /*0868*/ 	.word	0x00010140


	//   ....[41]....
        /*086c*/ 	.word	0x00010150


	//   ....[42]....
        /*0870*/ 	.word	0x00010160


	//   ....[43]....
        /*0874*/ 	.word	0x00010170


	//   ....[44]....
        /*0878*/ 	.word	0x00010190


	//   ....[45]....
        /*087c*/ 	.word	0x000101a0


	//   ....[46]....
        /*0880*/ 	.word	0x000101b0


	//   ....[47]....
        /*0884*/ 	.word	0x000101c0


	//   ....[48]....
        /*0888*/ 	.word	0x000101e0


	//   ....[49]....
        /*088c*/ 	.word	0x000101f0


	//   ....[50]....
        /*0890*/ 	.word	0x00010200


	//   ....[51]....
        /*0894*/ 	.word	0x00010210


	//   ....[52]....
        /*0898*/ 	.word	0x00010a40


	//   ....[53]....
        /*089c*/ 	.word	0x00010a70


	//   ....[54]....
        /*08a0*/ 	.word	0x00010bd0


	//   ....[55]....
        /*08a4*/ 	.word	0x00010be0


	//   ....[56]....
        /*08a8*/ 	.word	0x00011030


	//   ....[57]....
        /*08ac*/ 	.word	0x00011060


	//   ....[58]....
        /*08b0*/ 	.word	0x00011160


	//   ....[59]....
        /*08b4*/ 	.word	0x00011180


	//   ....[60]....
        /*08b8*/ 	.word	0x00011ac0


	//   ....[61]....
        /*08bc*/ 	.word	0x00011ad0


	//   ....[62]....
        /*08c0*/ 	.word	0x00011bd0


	//   ....[63]....
        /*08c4*/ 	.word	0x00011bf0


	//   ....[64]....
        /*08c8*/ 	.word	0x00011d80


	//   ....[65]....
        /*08cc*/ 	.word	0x00011f60


	//   ....[66]....
        /*08d0*/ 	.word	0x00011f90


	//   ....[67]....
        /*08d4*/ 	.word	0x00011fc0


	//   ....[68]....
        /*08d8*/ 	.word	0x00011ff0


	//   ....[69]....
        /*08dc*/ 	.word	0x00012020


	//   ....[70]....
        /*08e0*/ 	.word	0x00012050


	//   ....[71]....
        /*08e4*/ 	.word	0x000121c0


	//   ....[72]....
        /*08e8*/ 	.word	0x000121f0


	//   ....[73]....
        /*08ec*/ 	.word	0x00012220


	//   ....[74]....
        /*08f0*/ 	.word	0x00012250


	//   ....[75]....
        /*08f4*/ 	.word	0x00012280


	//   ....[76]....
        /*08f8*/ 	.word	0x000122b0


	//   ....[77]....
        /*08fc*/ 	.word	0x00012340


	//   ....[78]....
        /*0900*/ 	.word	0x00012370


	//   ....[79]....
        /*0904*/ 	.word	0x000123f0


	//   ....[80]....
        /*0908*/ 	.word	0x00013130


	//   ....[81]....
        /*090c*/ 	.word	0x00014d70


	//   ....[82]....
        /*0910*/ 	.word	0x00015c70


	//   ....[83]....
        /*0914*/ 	.word	0x00015ca0


	//   ....[84]....
        /*0918*/ 	.word	0x00015cc0


	//   ....[85]....
        /*091c*/ 	.word	0x00015cd0


	//   ....[86]....
        /*0920*/ 	.word	0x00015da0


	//   ....[87]....
        /*0924*/ 	.word	0x00015db0


	//   ....[88]....
        /*0928*/ 	.word	0x000179f0


	//   ....[89]....
        /*092c*/ 	.word	0x00017a20


	//   ....[90]....
        /*0930*/ 	.word	0x00017a60


	//   ....[91]....
        /*0934*/ 	.word	0x00017a90


	//   ....[92]....
        /*0938*/ 	.word	0x00017ac0


	//   ....[93]....
        /*093c*/ 	.word	0x00017af0


	//   ....[94]....
        /*0940*/ 	.word	0x00017b20


	//   ....[95]....
        /*0944*/ 	.word	0x00017b50


	//   ....[96]....
        /*0948*/ 	.word	0x00017cd0


	//   ....[97]....
        /*094c*/ 	.word	0x00017d00


	//   ....[98]....
        /*0950*/ 	.word	0x00017d30


	//   ....[99]....
        /*0954*/ 	.word	0x00017d60


	//   ....[100]....
        /*0958*/ 	.word	0x00017d90


	//   ....[101]....
        /*095c*/ 	.word	0x00017dc0


	//   ....[102]....
        /*0960*/ 	.word	0x00017e80


	//   ....[103]....
        /*0964*/ 	.word	0x00017ea0


	//   ....[104]....
        /*0968*/ 	.word	0x00017f10


	//   ....[105]....
        /*096c*/ 	.word	0x00018380


	//   ....[106]....
        /*0970*/ 	.word	0x00018800


	//   ....[107]....
        /*0974*/ 	.word	0x00018890


	//   ....[108]....
        /*0978*/ 	.word	0x000188e0


	//   ....[109]....
        /*097c*/ 	.word	0x00018930


	//   ....[110]....
        /*0980*/ 	.word	0x00018a10


	//   ....[111]....
        /*0984*/ 	.word	0x00018aa0


	//   ....[112]....
        /*0988*/ 	.word	0x00018af0


	//   ....[113]....
        /*098c*/ 	.word	0x00018b40


	//   ....[114]....
        /*0990*/ 	.word	0x00018da0


	//   ....[115]....
        /*0994*/ 	.word	0x00019080


	//   ....[116]....
        /*0998*/ 	.word	0x00019250


	//   ....[117]....
        /*099c*/ 	.word	0x000192b0


	//   ....[118]....
        /*09a0*/ 	.word	0x00019310


	//   ....[119]....
        /*09a4*/ 	.word	0x000193e0


	//   ....[120]....
        /*09a8*/ 	.word	0x00019460


	//   ....[121]....
        /*09ac*/ 	.word	0x00019530


	//   ....[122]....
        /*09b0*/ 	.word	0x00019800


	//   ....[123]....
        /*09b4*/ 	.word	0x000198a0


	//   ....[124]....
        /*09b8*/ 	.word	0x000199c0


	//   ....[125]....
        /*09bc*/ 	.word	0x00019a30


	//   ....[126]....
        /*09c0*/ 	.word	0x00019aa0


	//   ....[127]....
        /*09c4*/ 	.word	0x00019b10


	//   ....[128]....
        /*09c8*/ 	.word	0x00019b80


	//   ....[129]....
        /*09cc*/ 	.word	0x00019c00


	//   ....[130]....
        /*09d0*/ 	.word	0x00019c90


	//   ....[131]....
        /*09d4*/ 	.word	0x00019d30


	//   ....[132]....
        /*09d8*/ 	.word	0x00019da0


	//   ....[133]....
        /*09dc*/ 	.word	0x00019e10


	//   ....[134]....
        /*09e0*/ 	.word	0x00019e80


	//   ....[135]....
        /*09e4*/ 	.word	0x00019f00


	//   ....[136]....
        /*09e8*/ 	.word	0x00019f70


	//   ....[137]....
        /*09ec*/ 	.word	0x0001a010


	//   ....[138]....
        /*09f0*/ 	.word	0x0001a0a0


	//   ....[139]....
        /*09f4*/ 	.word	0x0001a1c0


	//----- nvinfo : EIATTR_REG_RECONFIG
	.align		4
.L_1223:
        /*09f8*/ 	.byte	0x01, 0x54
	.zero		2


	//----- nvinfo : EIATTR_SYSCALL_OFFSETS
	.align		4
        /*09fc*/ 	.byte	0x04, 0x46
        /*09fe*/ 	.short	(.L_1225 - .L_1224)


	//   ....[0]....
.L_1224:
        /*0a00*/ 	.word	0x00001980


	//   ....[1]....
        /*0a04*/ 	.word	0x00001ad0


	//   ....[2]....
        /*0a08*/ 	.word	0x00006d50


	//   ....[3]....
        /*0a0c*/ 	.word	0x00007090


	//   ....[4]....
        /*0a10*/ 	.word	0x000147d0


	//   ....[5]....
        /*0a14*/ 	.word	0x00014960


	//   ....[6]....
        /*0a18*/ 	.word	0x00014ab0


	//   ....[7]....
        /*0a1c*/ 	.word	0x00014c00


	//   ....[8]....
        /*0a20*/ 	.word	0x00015720


	//----- nvinfo : EIATTR_MBARRIER_INSTR_OFFSETS
	.align		4
.L_1225:
        /*0a24*/ 	.byte	0x04, 0x39
        /*0a26*/ 	.short	(.L_1227 - .L_1226)


	//   ....[0]....
.L_1226:
        /*0a28*/ 	.word	0x000002d0
        /*0a2c*/ 	.word	0x000000ff
        /*0a30*/ 	.word	0x00019c00
        /*0a34*/ 	.short	0x0100
        /*0a36*/ 	.byte	0x08
	.zero		1


	//   ....[1]....
        /*0a38*/ 	.word	0x000002e0
        /*0a3c*/ 	.word	0x000000ff
        /*0a40*/ 	.word	0x00019c20
        /*0a44*/ 	.short	0x0100
        /*0a46*/ 	.byte	0x08
	.zero		1


	//   ....[2]....
        /*0a48*/ 	.word	0x000003d0
        /*0a4c*/ 	.word	0x000000ff
        /*0a50*/ 	.word	0x00019c30
        /*0a54*/ 	.short	0x0100
        /*0a56*/ 	.byte	0x08
	.zero		1


	//   ....[3]....
        /*0a58*/ 	.word	0x000003e0
        /*0a5c*/ 	.word	0x000000ff
        /*0a60*/ 	.word	0x00019c40
        /*0a64*/ 	.short	0x0100
        /*0a66*/ 	.byte	0x08
	.zero		1


	//   ....[4]....
        /*0a68*/ 	.word	0x000003f0
        /*0a6c*/ 	.word	0x000000ff
        /*0a70*/ 	.word	0x00019c38
        /*0a74*/ 	.short	0x0100
        /*0a76*/ 	.byte	0x08
	.zero		1


	//   ....[5]....
        /*0a78*/ 	.word	0x00000400
        /*0a7c*/ 	.word	0x000000ff
        /*0a80*/ 	.word	0x00019c48
        /*0a84*/ 	.short	0x0100
        /*0a86*/ 	.byte	0x08
	.zero		1


	//   ....[6]....
        /*0a88*/ 	.word	0x00000530
        /*0a8c*/ 	.word	0x000000ff
        /*0a90*/ 	.word	0x00019c50
        /*0a94*/ 	.short	0x0100
        /*0a96*/ 	.byte	0x08
	.zero		1


	//   ....[7]....
        /*0a98*/ 	.word	0x00000540
        /*0a9c*/ 	.word	0x000000ff
        /*0aa0*/ 	.word	0x00019c60
        /*0aa4*/ 	.short	0x0100
        /*0aa6*/ 	.byte	0x08
	.zero		1


	//   ....[8]....
        /*0aa8*/ 	.word	0x00000550
        /*0aac*/ 	.word	0x000000ff
        /*0ab0*/ 	.word	0x00019c58
        /*0ab4*/ 	.short	0x0100
        /*0ab6*/ 	.byte	0x08
	.zero		1


	//   ....[9]....
        /*0ab8*/ 	.word	0x00000560
        /*0abc*/ 	.word	0x000000ff
        /*0ac0*/ 	.word	0x00019c68
        /*0ac4*/ 	.short	0x0100
        /*0ac6*/ 	.byte	0x08
	.zero		1


	//   ....[10]....
        /*0ac8*/ 	.word	0x00000650
        /*0acc*/ 	.word	0x000000ff
        /*0ad0*/ 	.word	0x00019c70
        /*0ad4*/ 	.short	0x0100
        /*0ad6*/ 	.byte	0x06
	.zero		1


	//   ....[11]....
        /*0ad8*/ 	.word	0x00000660
        /*0adc*/ 	.word	0x000000ff
        /*0ae0*/ 	.word	0x00019c80
        /*0ae4*/ 	.short	0x0100
        /*0ae6*/ 	.byte	0x06
	.zero		1


	//   ....[12]....
        /*0ae8*/ 	.word	0x00000670
        /*0aec*/ 	.word	0x000000ff
        /*0af0*/ 	.word	0x00019c78
        /*0af4*/ 	.short	0x0100
        /*0af6*/ 	.byte	0x06
	.zero		1


	//   ....[13]....
        /*0af8*/ 	.word	0x00000680
        /*0afc*/ 	.word	0x000000ff
        /*0b00*/ 	.word	0x00019c88
        /*0b04*/ 	.short	0x0100
        /*0b06*/ 	.byte	0x06
	.zero		1


	//   ....[14]....
        /*0b08*/ 	.word	0x000007b0
        /*0b0c*/ 	.word	0x000000ff
        /*0b10*/ 	.word	0x00019c90
        /*0b14*/ 	.short	0x0100
        /*0b16*/ 	.byte	0x08
	.zero		1


	//   ....[15]....
        /*0b18*/ 	.word	0x000007c0
        /*0b1c*/ 	.word	0x000000ff
        /*0b20*/ 	.word	0x00019ca0
        /*0b24*/ 	.short	0x0100
        /*0b26*/ 	.byte	0x08
	.zero		1


	//   ....[16]....
        /*0b28*/ 	.word	0x000007d0
        /*0b2c*/ 	.word	0x000000ff
        /*0b30*/ 	.word	0x00019c98
        /*0b34*/ 	.short	0x0100
        /*0b36*/ 	.byte	0x08
	.zero		1


	//   ....[17]....
        /*0b38*/ 	.word	0x000007e0
        /*0b3c*/ 	.word	0x000000ff
        /*0b40*/ 	.word	0x00019ca8
        /*0b44*/ 	.short	0x0100
        /*0b46*/ 	.byte	0x08
	.zero		1


	//   ....[18]....
        /*0b48*/ 	.word	0x00000910
        /*0b4c*/ 	.word	0x000000ff
        /*0b50*/ 	.word	0x00019cb0
        /*0b54*/ 	.short	0x0100
        /*0b56*/ 	.byte	0x08
	.zero		1


	//   ....[19]....
        /*0b58*/ 	.word	0x00000920
        /*0b5c*/ 	.word	0x000000ff
        /*0b60*/ 	.word	0x00019cc0
        /*0b64*/ 	.short	0x0100
        /*0b66*/ 	.byte	0x08
	.zero		1


	//   ....[20]....
        /*0b68*/ 	.word	0x00000930
        /*0b6c*/ 	.word	0x000000ff
        /*0b70*/ 	.word	0x00019cb8
        /*0b74*/ 	.short	0x0100
        /*0b76*/ 	.byte	0x08
	.zero		1


	//   ....[21]....
        /*0b78*/ 	.word	0x00000940
        /*0b7c*/ 	.word	0x000000ff
        /*0b80*/ 	.word	0x00019cc8
        /*0b84*/ 	.short	0x0100
        /*0b86*/ 	.byte	0x08
	.zero		1


	//   ....[22]....
        /*0b88*/ 	.word	0x000027d0
        /*0b8c*/ 	.word	0x00000053
        /*0b90*/ 	.word	0x00019c90
        /*0b94*/ 	.short	0x010a
        /*0b96*/ 	.byte	0x3f
	.zero		1


	//   ....[23]....
        /*0b98*/ 	.word	0x00004090
        /*0b9c*/ 	.word	0x00000053
        /*0ba0*/ 	.word	0x00019c90
        /*0ba4*/ 	.short	0x010a
        /*0ba6*/ 	.byte	0x3f
	.zero		1


	//   ....[24]....
        /*0ba8*/ 	.word	0x000061b0
        /*0bac*/ 	.word	0x00000053
        /*0bb0*/ 	.word	0x00019c90
        /*0bb4*/ 	.short	0x010a
        /*0bb6*/ 	.byte	0x3f
	.zero		1


	//   ....[25]....
        /*0bb8*/ 	.word	0x00006380
        /*0bbc*/ 	.word	0x00000008
        /*0bc0*/ 	.word	0x00000000
        /*0bc4*/ 	.short	0x0101
        /*0bc6*/ 	.byte	0x3f
	.zero		1


	//   ....[26]....
        /*0bc8*/ 	.word	0x000063c0
        /*0bcc*/ 	.word	0x00000053
        /*0bd0*/ 	.word	0x00019cb0
        /*0bd4*/ 	.short	0x010a
        /*0bd6*/ 	.byte	0x3f
	.zero		1


	//   ....[27]....
        /*0bd8*/ 	.word	0x00006630
        /*0bdc*/ 	.word	0x00000053
        /*0be0*/ 	.word	0x00000000
        /*0be4*/ 	.short	0x0101
        /*0be6*/ 	.byte	0x3f
	.zero		1


	//   ....[28]....
        /*0be8*/ 	.word	0x00006df0
        /*0bec*/ 	.word	0x00000010
        /*0bf0*/ 	.word	0x00019c00
        /*0bf4*/ 	.short	0x010a
        /*0bf6*/ 	.byte	0x3f
	.zero		1


	//   ....[29]....
        /*0bf8*/ 	.word	0x00006e40
        /*0bfc*/ 	.word	0x00000010
        /*0c00*/ 	.word	0x00019c00
        /*0c04*/ 	.short	0x010a
        /*0c06*/ 	.byte	0x3f
	.zero		1


	//   ....[30]....
        /*0c08*/ 	.word	0x000074a0
        /*0c0c*/ 	.word	0x00000010
        /*0c10*/ 	.word	0x00019c00
        /*0c14*/ 	.short	0x010a
        /*0c16*/ 	.byte	0x3f
	.zero		1


	//   ....[31]....
        /*0c18*/ 	.word	0x00008fb0
        /*0c1c*/ 	.word	0x00000010
        /*0c20*/ 	.word	0x00019c00
        /*0c24*/ 	.short	0x010a
        /*0c26*/ 	.byte	0x3f
	.zero		1


	//   ....[32]....
        /*0c28*/ 	.word	0x0000b130
        /*0c2c*/ 	.word	0x00000003
        /*0c30*/ 	.word	0x00019c30
        /*0c34*/ 	.short	0x010a
        /*0c36*/ 	.byte	0x3f
	.zero		1


	//   ....[33]....
        /*0c38*/ 	.word	0x0000b1e0
        /*0c3c*/ 	.word	0x00000003
        /*0c40*/ 	.word	0x00019c30
        /*0c44*/ 	.short	0x010a
        /*0c46*/ 	.byte	0x3f
	.zero		1


	//   ....[34]....
        /*0c48*/ 	.word	0x0000c220
        /*0c4c*/ 	.word	0x00000003
        /*0c50*/ 	.word	0x00000000
        /*0c54*/ 	.short	0x0101
        /*0c56*/ 	.byte	0x3f
	.zero		1


	//   ....[35]....
        /*0c58*/ 	.word	0x0000d3e0
        /*0c5c*/ 	.word	0x0000000e
        /*0c60*/ 	.word	0x00019c30
        /*0c64*/ 	.short	0x010a
        /*0c66*/ 	.byte	0x3f
	.zero		1


	//   ....[36]....
        /*0c68*/ 	.word	0x0000d460
        /*0c6c*/ 	.word	0x0000000e
        /*0c70*/ 	.word	0x00019c30
        /*0c74*/ 	.short	0x010a
        /*0c76*/ 	.byte	0x3f
	.zero		1


	//   ....[37]....
        /*0c78*/ 	.word	0x0000d690
        /*0c7c*/ 	.word	0x0000000f
        /*0c80*/ 	.word	0x00019c50
        /*0c84*/ 	.short	0x010a
        /*0c86*/ 	.byte	0x3f
	.zero		1


	//   ....[38]....
        /*0c88*/ 	.word	0x0000d6e0
        /*0c8c*/ 	.word	0x0000000f
        /*0c90*/ 	.word	0x00019c50
        /*0c94*/ 	.short	0x010a
        /*0c96*/ 	.byte	0x3f
	.zero		1


	//   ....[39]....
        /*0c98*/ 	.word	0x0000e460
        /*0c9c*/ 	.word	0x0000000e
        /*0ca0*/ 	.word	0x00000000
        /*0ca4*/ 	.short	0x0101
        /*0ca6*/ 	.byte	0x3f
	.zero		1


	//   ....[40]....
        /*0ca8*/ 	.word	0x0000f060
        /*0cac*/ 	.word	0x0000000f
        /*0cb0*/ 	.word	0x00000000
        /*0cb4*/ 	.short	0x0101
        /*0cb6*/ 	.byte	0x3f
	.zero		1


	//   ....[41]....
        /*0cb8*/ 	.word	0x0000f0e0
        /*0cbc*/ 	.word	0x00000007
        /*0cc0*/ 	.word	0x00019c50
        /*0cc4*/ 	.short	0x010a
        /*0cc6*/ 	.byte	0x3f
	.zero		1


	//   ....[42]....
        /*0cc8*/ 	.word	0x0000f130
        /*0ccc*/ 	.word	0x00000007
        /*0cd0*/ 	.word	0x00019c50
        /*0cd4*/ 	.short	0x010a
        /*0cd6*/ 	.byte	0x3f
	.zero		1


	//   ....[43]....
        /*0cd8*/ 	.word	0x0000fa30
        /*0cdc*/ 	.word	0x00000002
        /*0ce0*/ 	.word	0x00000000
        /*0ce4*/ 	.short	0x0101
        /*0ce6*/ 	.byte	0x3f
	.zero		1


	//   ....[44]....
        /*0ce8*/ 	.word	0x00011050
        /*0cec*/ 	.word	0x00000000
        /*0cf0*/ 	.word	0x00000000
        /*0cf4*/ 	.short	0x0101
        /*0cf6*/ 	.byte	0x3f
	.zero		1


	//   ....[45]....
        /*0cf8*/ 	.word	0x00013210
        /*0cfc*/ 	.word	0x00000016
        /*0d00*/ 	.word	0x00019c20
        /*0d04*/ 	.short	0x010a
        /*0d06*/ 	.byte	0x3f
	.zero		1


	//   ....[46]....
        /*0d08*/ 	.word	0x000132d0
        /*0d0c*/ 	.word	0x00000008
        /*0d10*/ 	.word	0x00019ca0
        /*0d14*/ 	.short	0x010a
        /*0d16*/ 	.byte	0x3f
	.zero		1


	//   ....[47]....
        /*0d18*/ 	.word	0x00013700
        /*0d1c*/ 	.word	0x00000008
        /*0d20*/ 	.word	0x00019cc0
        /*0d24*/ 	.short	0x010a
        /*0d26*/ 	.byte	0x3f
	.zero		1


	//   ....[48]....
        /*0d28*/ 	.word	0x00013c60
        /*0d2c*/ 	.word	0x00000008
        /*0d30*/ 	.word	0x00019ca0
        /*0d34*/ 	.short	0x010a
        /*0d36*/ 	.byte	0x3f
	.zero		1


	//   ....[49]....
        /*0d38*/ 	.word	0x00014080
        /*0d3c*/ 	.word	0x00000008
        /*0d40*/ 	.word	0x00019cc0
        /*0d44*/ 	.short	0x010a
        /*0d46*/ 	.byte	0x3f
	.zero		1


	//   ....[50]....
        /*0d48*/ 	.word	0x00014fc0
        /*0d4c*/ 	.word	0x00000004
        /*0d50*/ 	.word	0x00019c80
        /*0d54*/ 	.short	0x010a
        /*0d56*/ 	.byte	0x3f
	.zero		1


	//   ....[51]....
        /*0d58*/ 	.word	0x00015220
        /*0d5c*/ 	.word	0x00000004
        /*0d60*/ 	.word	0x00019c40
        /*0d64*/ 	.short	0x010a
        /*0d66*/ 	.byte	0x3f
	.zero		1


	//   ....[52]....
        /*0d68*/ 	.word	0x00015e90
        /*0d6c*/ 	.word	0x00000016
        /*0d70*/ 	.word	0x00019c00
        /*0d74*/ 	.short	0x0107
        /*0d76*/ 	.byte	0x3f
	.zero		1


	//   ....[53]....
        /*0d78*/ 	.word	0x00015f90
        /*0d7c*/ 	.word	0x00000016
        /*0d80*/ 	.word	0x00019c00
        /*0d84*/ 	.short	0x0101
        /*0d86*/ 	.byte	0x3f
	.zero		1


	//   ....[54]....
        /*0d88*/ 	.word	0x00015fb0
        /*0d8c*/ 	.word	0x00000016
        /*0d90*/ 	.word	0x00019c20
        /*0d94*/ 	.short	0x010a
        /*0d96*/ 	.byte	0x3f
	.zero		1


	//   ....[55]....
        /*0d98*/ 	.word	0x000162b0
        /*0d9c*/ 	.word	0x00000006
        /*0da0*/ 	.word	0x00019c80
        /*0da4*/ 	.short	0x010a
        /*0da6*/ 	.byte	0x3f
	.zero		1


	//   ....[56]....
        /*0da8*/ 	.word	0x00016700
        /*0dac*/ 	.word	0x00000006
        /*0db0*/ 	.word	0x00019c40
        /*0db4*/ 	.short	0x010a
        /*0db6*/ 	.byte	0x3f
	.zero		1


	//   ....[57]....
        /*0db8*/ 	.word	0x00016bb0
        /*0dbc*/ 	.word	0x00000003
        /*0dc0*/ 	.word	0x00019c70
        /*0dc4*/ 	.short	0x010a
        /*0dc6*/ 	.byte	0x3f
	.zero		1


	//   ....[58]....
        /*0dc8*/ 	.word	0x00016c20
        /*0dcc*/ 	.word	0x00000003
        /*0dd0*/ 	.word	0x00019c60
        /*0dd4*/ 	.short	0x010a
        /*0dd6*/ 	.byte	0x3f
	.zero		1


	//   ....[59]....
        /*0dd8*/ 	.word	0x00017080
        /*0ddc*/ 	.word	0x00000003
        /*0de0*/ 	.word	0x00019c50
        /*0de4*/ 	.short	0x0101
        /*0de6*/ 	.byte	0x3f
	.zero		1


	//   ....[60]....
        /*0de8*/ 	.word	0x00017100
        /*0dec*/ 	.word	0x00000003
        /*0df0*/ 	.word	0x00000000
        /*0df4*/ 	.short	0x0101
        /*0df6*/ 	.byte	0x3f
	.zero		1


	//   ....[61]....
        /*0df8*/ 	.word	0x000172f0
        /*0dfc*/ 	.word	0x00000000
        /*0e00*/ 	.word	0x00019c70
        /*0e04*/ 	.short	0x010a
        /*0e06*/ 	.byte	0x3f
	.zero		1


	//   ....[62]....
        /*0e08*/ 	.word	0x00017360
        /*0e0c*/ 	.word	0x00000000
        /*0e10*/ 	.word	0x00019c60
        /*0e14*/ 	.short	0x010a
        /*0e16*/ 	.byte	0x3f
	.zero		1


	//   ....[63]....
        /*0e18*/ 	.word	0x000177c0
        /*0e1c*/ 	.word	0x00000000
        /*0e20*/ 	.word	0x00019c50
        /*0e24*/ 	.short	0x0101
        /*0e26*/ 	.byte	0x3f
	.zero		1


	//   ....[64]....
        /*0e28*/ 	.word	0x00017810
        /*0e2c*/ 	.word	0x00000002
        /*0e30*/ 	.word	0x00000000
        /*0e34*/ 	.short	0x0101
        /*0e36*/ 	.byte	0x3f
	.zero		1


	//   ....[65]....
        /*0e38*/ 	.word	0x00018300
        /*0e3c*/ 	.word	0x00000009
        /*0e40*/ 	.word	0x00019c20
        /*0e44*/ 	.short	0x010a
        /*0e46*/ 	.byte	0x3f
	.zero		1


	//   ....[66]....
        /*0e48*/ 	.word	0x00018490
        /*0e4c*/ 	.word	0x00000007
        /*0e50*/ 	.word	0x00000000
        /*0e54*/ 	.short	0x010a
        /*0e56*/ 	.byte	0x3f
	.zero		1


	//   ....[67]....
        /*0e58*/ 	.word	0x00018500
        /*0e5c*/ 	.word	0x00000003
        /*0e60*/ 	.word	0x00000000
        /*0e64*/ 	.short	0x010a
        /*0e66*/ 	.byte	0x3f
	.zero		1


	//   ....[68]....
        /*0e68*/ 	.word	0x00018550
        /*0e6c*/ 	.word	0x00000003
        /*0e70*/ 	.word	0x00019c60
        /*0e74*/ 	.short	0x010a
        /*0e76*/ 	.byte	0x3f
	.zero		1


	//   ....[69]....
        /*0e78*/ 	.word	0x000185a0
        /*0e7c*/ 	.word	0x00000005
        /*0e80*/ 	.word	0x00019c60
        /*0e84*/ 	.short	0x010a
        /*0e86*/ 	.byte	0x3f
	.zero		1


	//   ....[70]....
        /*0e88*/ 	.word	0x000185e0
        /*0e8c*/ 	.word	0x00000003
        /*0e90*/ 	.word	0x00019c80
        /*0e94*/ 	.short	0x010a
        /*0e96*/ 	.byte	0x3f
	.zero		1


	//   ....[71]....
        /*0e98*/ 	.word	0x00018600
        /*0e9c*/ 	.word	0x00000005
        /*0ea0*/ 	.word	0x00019c80
        /*0ea4*/ 	.short	0x010a
        /*0ea6*/ 	.byte	0x3f
	.zero		1


	//   ....[72]....
        /*0ea8*/ 	.word	0x00018660
        /*0eac*/ 	.word	0x00000053
        /*0eb0*/ 	.word	0x00019c90
        /*0eb4*/ 	.short	0x010a
        /*0eb6*/ 	.byte	0x3f
	.zero		1


	//   ....[73]....
        /*0eb8*/ 	.word	0x000186b0
        /*0ebc*/ 	.word	0x00000053
        /*0ec0*/ 	.word	0x00019c90
        /*0ec4*/ 	.short	0x010a
        /*0ec6*/ 	.byte	0x3f
	.zero		1


	//   ....[74]....
        /*0ec8*/ 	.word	0x00018700
        /*0ecc*/ 	.word	0x00000053
        /*0ed0*/ 	.word	0x00019c90
        /*0ed4*/ 	.short	0x010a
        /*0ed6*/ 	.byte	0x3f
	.zero		1


	//   ....[75]....
        /*0ed8*/ 	.word	0x00018750
        /*0edc*/ 	.word	0x00000053
        /*0ee0*/ 	.word	0x00019cb0
        /*0ee4*/ 	.short	0x010a
        /*0ee6*/ 	.byte	0x3f
	.zero		1


	//   ....[76]....
        /*0ee8*/ 	.word	0x00018960
        /*0eec*/ 	.word	0x00000010
        /*0ef0*/ 	.word	0x00019c00
        /*0ef4*/ 	.short	0x010a
        /*0ef6*/ 	.byte	0x3f
	.zero		1


	//   ....[77]....
        /*0ef8*/ 	.word	0x00018b80
        /*0efc*/ 	.word	0x00000010
        /*0f00*/ 	.word	0x00019c00
        /*0f04*/ 	.short	0x010a
        /*0f06*/ 	.byte	0x3f
	.zero		1


	//   ....[78]....
        /*0f08*/ 	.word	0x00018bd0
        /*0f0c*/ 	.word	0x00000003
        /*0f10*/ 	.word	0x00019c30
        /*0f14*/ 	.short	0x010a
        /*0f16*/ 	.byte	0x3f
	.zero		1


	//   ....[79]....
        /*0f18*/ 	.word	0x00018c20
        /*0f1c*/ 	.word	0x0000000e
        /*0f20*/ 	.word	0x00019c30
        /*0f24*/ 	.short	0x010a
        /*0f26*/ 	.byte	0x3f
	.zero		1


	//   ....[80]....
        /*0f28*/ 	.word	0x00018c70
        /*0f2c*/ 	.word	0x0000000f
        /*0f30*/ 	.word	0x00019c50
        /*0f34*/ 	.short	0x010a
        /*0f36*/ 	.byte	0x3f
	.zero		1


	//   ....[81]....
        /*0f38*/ 	.word	0x00018cc0
        /*0f3c*/ 	.word	0x00000007
        /*0f40*/ 	.word	0x00019c50
        /*0f44*/ 	.short	0x010a
        /*0f46*/ 	.byte	0x3f
	.zero		1


	//   ....[82]....
        /*0f48*/ 	.word	0x00018e60
        /*0f4c*/ 	.word	0x00000016
        /*0f50*/ 	.word	0x00019c20
        /*0f54*/ 	.short	0x010a
        /*0f56*/ 	.byte	0x3f
	.zero		1


	//   ....[83]....
        /*0f58*/ 	.word	0x00018eb0
        /*0f5c*/ 	.word	0x00000008
        /*0f60*/ 	.word	0x00019ca0
        /*0f64*/ 	.short	0x010a
        /*0f66*/ 	.byte	0x3f
	.zero		1


	//   ....[84]....
        /*0f68*/ 	.word	0x00018f00
        /*0f6c*/ 	.word	0x00000008
        /*0f70*/ 	.word	0x00019cc0
        /*0f74*/ 	.short	0x010a
        /*0f76*/ 	.byte	0x3f
	.zero		1


	//   ....[85]....
        /*0f78*/ 	.word	0x00018f50
        /*0f7c*/ 	.word	0x00000008
        /*0f80*/ 	.word	0x00019ca0
        /*0f84*/ 	.short	0x010a
        /*0f86*/ 	.byte	0x3f
	.zero		1


	//   ....[86]....
        /*0f88*/ 	.word	0x00018fa0
        /*0f8c*/ 	.word	0x00000008
        /*0f90*/ 	.word	0x00019cc0
        /*0f94*/ 	.short	0x010a
        /*0f96*/ 	.byte	0x3f
	.zero		1


	//   ....[87]....
        /*0f98*/ 	.word	0x00019140
        /*0f9c*/ 	.word	0x00000004
        /*0fa0*/ 	.word	0x00019c80
        /*0fa4*/ 	.short	0x010a
        /*0fa6*/ 	.byte	0x3f
	.zero		1


	//   ....[88]....
        /*0fa8*/ 	.word	0x00019190
        /*0fac*/ 	.word	0x00000004
        /*0fb0*/ 	.word	0x00019c40
        /*0fb4*/ 	.short	0x010a
        /*0fb6*/ 	.byte	0x3f
	.zero		1


	//   ....[89]....
        /*0fb8*/ 	.word	0x00019570
        /*0fbc*/ 	.word	0x00000016
        /*0fc0*/ 	.word	0x00019c20
        /*0fc4*/ 	.short	0x010a
        /*0fc6*/ 	.byte	0x3f
	.zero		1


	//   ....[90]....
        /*0fc8*/ 	.word	0x000195c0
        /*0fcc*/ 	.word	0x00000006
        /*0fd0*/ 	.word	0x00019c80
        /*0fd4*/ 	.short	0x010a
        /*0fd6*/ 	.byte	0x3f
	.zero		1


	//   ....[91]....
        /*0fd8*/ 	.word	0x00019610
        /*0fdc*/ 	.word	0x00000006
        /*0fe0*/ 	.word	0x00019c40
        /*0fe4*/ 	.short	0x010a
        /*0fe6*/ 	.byte	0x3f
	.zero		1


	//   ....[92]....
        /*0fe8*/ 	.word	0x00019660
        /*0fec*/ 	.word	0x00000003
        /*0ff0*/ 	.word	0x00019c70
        /*0ff4*/ 	.short	0x010a
        /*0ff6*/ 	.byte	0x3f
	.zero		1


	//   ....[93]....
        /*0ff8*/ 	.word	0x000196b0
        /*0ffc*/ 	.word	0x00000003
        /*1000*/ 	.word	0x00019c60
        /*1004*/ 	.short	0x010a
        /*1006*/ 	.byte	0x3f
	.zero		1


	//   ....[94]....
        /*1008*/ 	.word	0x00019700
        /*100c*/ 	.word	0x00000000
        /*1010*/ 	.word	0x00019c70
        /*1014*/ 	.short	0x010a
        /*1016*/ 	.byte	0x3f
	.zero		1


	//   ....[95]....
        /*1018*/ 	.word	0x00019750
        /*101c*/ 	.word	0x00000000
        /*1020*/ 	.word	0x00019c60
        /*1024*/ 	.short	0x010a
        /*1026*/ 	.byte	0x3f
	.zero		1


	//   ....[96]....
        /*1028*/ 	.word	0x0001a0e0
        /*102c*/ 	.word	0x00000009
        /*1030*/ 	.word	0x00019c20
        /*1034*/ 	.short	0x010a
        /*1036*/ 	.byte	0x3f
	.zero		1


	//   ....[97]....
        /*1038*/ 	.word	0x0001a280
        /*103c*/ 	.word	0x00000007
        /*1040*/ 	.word	0x00000000
        /*1044*/ 	.short	0x010a
        /*1046*/ 	.byte	0x3f
	.zero		1


	//   ....[98]....
        /*1048*/ 	.word	0x0001a2d0
        /*104c*/ 	.word	0x00000003
        /*1050*/ 	.word	0x00000000
        /*1054*/ 	.short	0x010a
        /*1056*/ 	.byte	0x3f
	.zero		1


	//   ....[99]....
        /*1058*/ 	.word	0x0001a320
        /*105c*/ 	.word	0x00000003
        /*1060*/ 	.word	0x00019c60
        /*1064*/ 	.short	0x010a
        /*1066*/ 	.byte	0x3f
	.zero		1


	//   ....[100]....
        /*1068*/ 	.word	0x0001a370
        /*106c*/ 	.word	0x00000005
        /*1070*/ 	.word	0x00019c60
        /*1074*/ 	.short	0x010a
        /*1076*/ 	.byte	0x3f
	.zero		1


	//   ....[101]....
        /*1078*/ 	.word	0x0001a3c0
        /*107c*/ 	.word	0x00000003
        /*1080*/ 	.word	0x00019c80
        /*1084*/ 	.short	0x010a
        /*1086*/ 	.byte	0x3f
	.zero		1


	//----- nvinfo : EIATTR_NUM_MBARRIERS
	.align		4
.L_1227:
        /*1088*/ 	.byte	0x03, 0x38
        /*108a*/ 	.short	0x0016


	//----- nvinfo : EIATTR_EXIT_INSTR_OFFSETS
	.align		4
        /*108c*/ 	.byte	0x04, 0x1c
        /*108e*/ 	.short	(.L_1229 - .L_1228)


	//   ....[0]....
.L_1228:
        /*1090*/ 	.word	0x00018650


	//----- nvinfo : EIATTR_MAX_THREADS
	.align		4
.L_1229:
        /*1094*/ 	.byte	0x04, 0x05
        /*1096*/ 	.short	(.L_1231 - .L_1230)
.L_1230:
        /*1098*/ 	.word	0x00000200
        /*109c*/ 	.word	0x00000001
        /*10a0*/ 	.word	0x00000001


	//----- nvinfo : EIATTR_CRS_STACK_SIZE
	.align		4
.L_1231:
        /*10a4*/ 	.byte	0x04, 0x1e
        /*10a6*/ 	.short	(.L_1233 - .L_1232)
.L_1232:
        /*10a8*/ 	.word	0x00000000


	//----- nvinfo : EIATTR_CBANK_PARAM_SIZE
	.align		4
.L_1233:
        /*10ac*/ 	.byte	0x03, 0x19
        /*10ae*/ 	.short	0x0af0


	//----- nvinfo : EIATTR_PARAM_CBANK
	.align		4
        /*10b0*/ 	.byte	0x04, 0x0a
        /*10b2*/ 	.short	(.L_1235 - .L_1234)
	.align		4
.L_1234:
        /*10b4*/ 	.word	index@(.nv.constant0._ZN7cutlass13device_kernelIN5flash11enable_sm90INS1_16FlashAttnFwdSm90INS1_25CollectiveMainloopFwdSm90ILi2EN4cute5tupleIJNS5_1CILi1EEES8_S8_EEENS6_IJNS7_ILi192EEENS7_ILi128EEENS7_ILi96EEEEEELi96ENS_12float_e4m3_tEfNS_4arch4Sm90ELb0ELb0ELb0ELb1ELb0ELb1ELb0ELb1ELb1ELb1ELb0ELb0EEENS1_21CollectiveEpilogueFwdINS6_IJSA_SC_SB_EEES9_NS_10bfloat16_tESG_Li384ELb1ELb1ELb0ELb1EEENS1_36VarlenDynamicPersistentTileSchedulerILi192ELi128ELi384ELi128ELb0ELb1ELb1ELb0ELb1ELb1EEEEEEEEEvNT_6ParamsE)
        /*10b8*/ 	.short	0x0210
        /*10ba*/ 	.short	0x0af0


	//----- nvinfo : EIATTR_SW_WAR
	.align		4
.L_1235:
        /*10bc*/ 	.byte	0x04, 0x36
        /*10be*/ 	.short	(.L_1237 - .L_1236)
.L_1236:
        /*10c0*/ 	.word	0x00000008
.L_1237:


//--------------------- .nv.info._ZN7cutlass13device_kernelIN5flash11enable_sm90INS1_16FlashAttnFwdSm90INS1_25CollectiveMainloopFwdSm90ILi2EN4cute5tupleIJNS5_1CILi1EEES8_S8_EEENS6_IJNS7_ILi192EEENS7_ILi128EEENS7_ILi96EEEEEELi96ENS_12float_e4m3_tEfNS_4arch4Sm90ELb0ELb1ELb0ELb0ELb0ELb0ELb0ELb1ELb1ELb1ELb0ELb0EEENS1_21CollectiveEpilogueFwdINS6_IJSA_SC_SB_EEES9_NS_10bfloat16_tESG_Li384ELb0ELb1ELb0ELb1EEENS1_30DynamicPersistentTileSchedulerILi384ELi128ELb0ELb1ELb1EEEEEEEEEvNT_6ParamsE --------------------------
	.section	.nv.info._ZN7cutlass13device_kernelIN5flash11enable_sm90INS1_16FlashAttnFwdSm90INS1_25CollectiveMainloopFwdSm90ILi2EN4cute5tupleIJNS5_1CILi1EEES8_S8_EEENS6_IJNS7_ILi192EEENS7_ILi128EEENS7_ILi96EEEEEELi96ENS_12float_e4m3_tEfNS_4arch4Sm90ELb0ELb1ELb0ELb0ELb0ELb0ELb0ELb1ELb1ELb1ELb0ELb0EEENS1_21CollectiveEpilogueFwdINS6_IJSA_SC_SB_EEES9_NS_10bfloat16_tESG_Li384ELb0ELb1ELb0ELb1EEENS1_30DynamicPersistentTileSchedulerILi384ELi128ELb0ELb1ELb1EEEEEEEEEvNT_6ParamsE,"",@"SHT_CUDA_INFO"
	.sectionflags	@""
	.align	4


	//----- nvinfo : EIATTR_CUDA_API_VERSION
	.align		4
        /*0000*/ 	.byte	0x04, 0x37
        /*0002*/ 	.short	(.L_1239 - .L_1238)
.L_1238:
        /*0004*/ 	.word	0x00000082


	//----- nvinfo : EIATTR_KPARAM_INFO
	.align		4
.L_1239:
        /*0008*/ 	.byte	0x04, 0x17
        /*000a*/ 	.short	(.L_1241 - .L_1240)
.L_1240:
        /*000c*/ 	.word	0x00000000
        /*0010*/ 	.short	0x0000
        /*0012*/ 	.short	0x0070
        /*0014*/ 	.byte	0x00, 0xf0, 0x01, 0x2a


	//----- nvinfo : EIATTR_SPARSE_MMA_MASK
	.align		4
.L_1241:
        /*0018*/ 	.byte	0x03, 0x50
        /*001a*/ 	.short	0x0000


	//----- nvinfo : EIATTR_MAXREG_COUNT
	.align		4
        /*001c*/ 	.byte	0x03, 0x1b
        /*001e*/ 	.short	0x0080


	//----- nvinfo : EIATTR_NUM_BARRIERS
	.align		4
        /*0020*/ 	.byte	0x02, 0x4c
        /*0022*/ 	.byte	0x09
	.zero		1


	//----- nvinfo : EIATTR_EXTERNS
	.align		4
        /*0024*/ 	.byte	0x04, 0x0f
        /*0026*/ 	.short	(.L_1243 - .L_1242)


	//   ....[0]....
	.align		4
.L_1242:
        /*0028*/ 	.word	index@(__assertfail)


	//----- nvinfo : EIATTR_ANNOTATIONS
	.align		4
.L_1243:
        /*002c*/ 	.byte	0x04, 0x55
        /*002e*/ 	.short	(.L_1245 - .L_1244)


	//   ....[0]....
.L_1244:
        /* <DEDUP_REMOVED lines=9> */


	//----- nvinfo : EIATTR_MERCURY_ISA_VERSION
	.align		4
.L_1245:
        /*00a8*/ 	.byte	0x03, 0x5f
        /*00aa*/ 	.short	0x0101


	//----- nvinfo : EIATTR_INT_WARP_WIDE_INSTR_OFFSETS
	.align		4
        /*00ac*/ 	.byte	0x04, 0x31
        /*00ae*/ 	.short	(.L_1247 - .L_1246)


	//   ....[0]....
.L_1246:
        /*00b0*/ 	.word	0x00000130


	//   ....[1]....
        /*00b4*/ 	.word	0x00000170


	//   ....[2]....
        /*00b8*/ 	.word	0x000001e0


	//   ....[3]....
        /*00bc*/ 	.word	0x0000f8c0


	//   ....[4]....
        /*00c0*/ 	.word	0x0000f950


	//   ....[5]....
        /*00c4*/ 	.word	0x00012320


	//   ....[6]....
        /*00c8*/ 	.word	0x000123b0


	//----- nvinfo : EIATTR_COOP_GROUP_MASK_REGIDS
	.align		4
.L_1247:
        /*00cc*/ 	.byte	0x04, 0x29
        /*00ce*/ 	.short	(.L_1249 - .L_1248)


	//   ....[0]....
.L_1248:
        /*00d0*/ 	.word	0xffffffff


	//   ....[1]....
        /*00d4*/ 	.word	0xffffffff


	//   ....[2]....
        /*00d8*/ 	.word	0xffffffff


	//   ....[3]....
        /*00dc*/ 	.word	0xffffffff


	//   ....[4]....
        /*00e0*/ 	.word	0xffffffff


	//   ....[5]....
        /*00e4*/ 	.word	0xffffffff


	//   ....[6]....
        /*00e8*/ 	.word	0xffffffff


	//   ....[7]....
        /*00ec*/ 	.word	0xffffffff


	//   ....[8]....
        /*00f0*/ 	.word	0xffffffff


	//   ....[9]....
        /*00f4*/ 	.word	0xffffffff


	//   ....[10]....
        /*00f8*/ 	.word	0xffffffff


	//   ....[11]....
        /*00fc*/ 	.word	0xffffffff


	//   ....[12]....
        /*0100*/ 	.word	0xffffffff


	//   ....[13]....
        /*0104*/ 	.word	0xffffffff


	//   ....[14]....
        /*0108*/ 	.word	0xffffffff


	//   ....[15]....
        /*010c*/ 	.word	0xffffffff


	//   ....[16]....
        /*0110*/ 	.word	0xffffffff


	//   ....[17]....
        /*0114*/ 	.word	0xffffffff


	//   ....[18]....
        /*0118*/ 	.word	0xffffffff


	//   ....[19]....
        /*011c*/ 	.word	0xffffffff


	//   ....[20]....
        /*0120*/ 	.word	0xffffffff


	//   ....[21]....
        /*0124*/ 	.word	0xffffffff


	//   ....[22]....
        /*0128*/ 	.word	0xffffffff


	//   ....[23]....
        /*012c*/ 	.word	0xffffffff


	//   ....[24]....
        /*0130*/ 	.word	0xffffffff


	//   ....[25]....
        /*0134*/ 	.word	0xffffffff


	//   ....[26]....
        /*0138*/ 	.word	0xffffffff


	//   ....[27]....
        /*013c*/ 	.word	0xffffffff


	//   ....[28]....
        /*0140*/ 	.word	0xffffffff


	//   ....[29]....
        /*0144*/ 	.word	0xffffffff


	//   ....[30]....
        /*0148*/ 	.word	0xffffffff


	//   ....[31]....
        /*014c*/ 	.word	0xffffffff


	//   ....[32]....
        /*0150*/ 	.word	0xffffffff


	//   ....[33]....
        /*0154*/ 	.word	0xffffffff


	//   ....[34]....
        /*0158*/ 	.word	0xffffffff


	//   ....[35]....
        /*015c*/ 	.word	0xffffffff


	//   ....[36]....
        /*0160*/ 	.word	0xffffffff


	//   ....[37]....
        /*0164*/ 	.word	0xffffffff


	//   ....[38]....
        /*0168*/ 	.word	0xffffffff


	//   ....[39]....
        /*016c*/ 	.word	0xffffffff


	//   ....[40]....
        /*0170*/ 	.word	0xffffffff


	//   ....[41]....
        /*0174*/ 	.word	0xffffffff


	//   ....[42]....
        /*0178*/ 	.word	0xffffffff


	//   ....[43]....
        /*017c*/ 	.word	0xffffffff


	//   ....[44]....
        /*0180*/ 	.word	0xffffffff


	//   ....[45]....
        /*0184*/ 	.word	0xffffffff


	//   ....[46]....
        /*0188*/ 	.word	0xffffffff


	//   ....[47]....
        /*018c*/ 	.word	0xffffffff


	//   ....[48]....
        /*0190*/ 	.word	0xffffffff


	//   ....[49]....
        /*0194*/ 	.word	0xffffffff


	//   ....[50]....
        /*0198*/ 	.word	0xffffffff


	//   ....[51]....
        /*019c*/ 	.word	0xffffffff


	//   ....[52]....
        /*01a0*/ 	.word	0xffffffff


	//   ....[53]....
        /*01a4*/ 	.word	0xffffffff


	//   ....[54]....
        /*01a8*/ 	.word	0xffffffff


	//   ....[55]....
        /*01ac*/ 	.word	0xffffffff


	//   ....[56]....
        /*01b0*/ 	.word	0xffffffff


	//   ....[57]....
        /*01b4*/ 	.word	0xffffffff


	//   ....[58]....
        /*01b8*/ 	.word	0xffffffff


	//   ....[59]....
        /*01bc*/ 	.word	0xffffffff


	//   ....[60]....
        /*01c0*/ 	.word	0xffffffff


	//   ....[61]....
        /*01c4*/ 	.word	0xffffffff


	//   ....[62]....
        /*01c8*/ 	.word	0xffffffff


	//   ....[63]....
        /*01cc*/ 	.word	0xffffffff


	//   ....[64]....
        /*01d0*/ 	.word	0xffffffff


	//   ....[65]....
        /*01d4*/ 	.word	0xffffffff


	//   ....[66]....
        /*01d8*/ 	.word	0xffffffff


	//   ....[67]....
        /*01dc*/ 	.word	0xffffffff


	//   ....[68]....
        /*01e0*/ 	.word	0xffffffff


	//   ....[69]....
        /*01e4*/ 	.word	0xffffffff


	//   ....[70]....
        /*01e8*/ 	.word	0xffffffff


	//   ....[71]....
        /*01ec*/ 	.word	0xffffffff


	//   ....[72]....
        /*01f0*/ 	.word	0xffffffff


	//   ....[73]....
        /*01f4*/ 	.word	0xffffffff


	//   ....[74]....
        /*01f8*/ 	.word	0xffffffff


	//   ....[75]....
        /*01fc*/ 	.word	0xffffffff


	//   ....[76]....
        /*0200*/ 	.word	0xffffffff


	//   ....[77]....
        /*0204*/ 	.word	0xffffffff


	//   ....[78]....
        /*0208*/ 	.word	0xffffffff


	//   ....[79]....
        /*020c*/ 	.word	0xffffffff


	//   ....[80]....
        /*0210*/ 	.word	0x0500000f


	//   ....[81]....
        /*0214*/ 	.word	0x0500000f


	//   ....[82]....
        /*0218*/ 	.word	0x0500000f


	//   ....[83]....
        /*021c*/ 	.word	0x0500000f


	//   ....[84]....
        /*0220*/ 	.word	0x0500000f


	//   ....[85]....
        /*0224*/ 	.word	0x0500000f


	//   ....[86]....
        /*0228*/ 	.word	0x0500000f


	//   ....[87]....
        /*022c*/ 	.word	0x0500000f


	//----- nvinfo : EIATTR_COOP_GROUP_INSTR_OFFSETS
	.align		4
.L_1249:
        /*0230*/ 	.byte	0x04, 0x28
        /*0232*/ 	.short	(.L_1251 - .L_1250)


	//   ....[0]....
.L_1250:
        /*0234*/ 	.word	0x00000060


	//   ....[1]....
        /*0238*/ 	.word	0x00000140


	//   ....[2]....
        /*023c*/ 	.word	0x00000190


	//   ....[3]....
        /*0240*/ 	.word	0x000003c0


	//   ....[4]....
        /*0244*/ 	.word	0x00000520


	//   ....[5]....
        /*0248*/ 	.word	0x00000640


	//   ....[6]....
        /*024c*/ 	.word	0x000007a0


	//   ....[7]....
        /*0250*/ 	.word	0x000019e0


	//   ....[8]....
        /*0254*/ 	.word	0x00002000


	//   ....[9]....
        /*0258*/ 	.word	0x00002dc0


	//   ....[10]....
        /*025c*/ 	.word	0x00003540


	//   ....[11]....
        /*0260*/ 	.word	0x00003650


	//   ....[12]....
        /*0264*/ 	.word	0x00003f90


	//   ....[13]....
        /*0268*/ 	.word	0x00004000


	//   ....[14]....
        /*026c*/ 	.word	0x00005370


	//   ....[15]....
        /*0270*/ 	.word	0x000055a0


	//   ....[16]....
        /*0274*/ 	.word	0x00006180


	//   ....[17]....
        /*0278*/ 	.word	0x00006280


	//   ....[18]....
        /*027c*/ 	.word	0x00006ad0


	//   ....[19]....
        /*0280*/ 	.word	0x00006b60


	//   ....[20]....
        /*0284*/ 	.word	0x000084f0


	//   ....[21]....
        /*0288*/ 	.word	0x00008500


	//   ....[22]....
        /*028c*/ 	.word	0x00008560


	//   ....[23]....
        /*0290*/ 	.word	0x00008570


	//   ....[24]....
        /*0294*/ 	.word	0x00009d70


	//   ....[25]....
        /*0298*/ 	.word	0x0000a090


	//   ....[26]....
        /*029c*/ 	.word	0x0000ac50


	//   ....[27]....
        /*02a0*/ 	.word	0x0000ad50


	//   ....[28]....
        /*02a4*/ 	.word	0x0000b590


	//   ....[29]....
        /*02a8*/ 	.word	0x0000b620


	//   ....[30]....
        /*02ac*/ 	.word	0x0000c8b0


	//   ....[31]....
        /*02b0*/ 	.word	0x0000c8d0


	//   ....[32]....
        /*02b4*/ 	.word	0x0000c940


	//   ....[33]....
        /*02b8*/ 	.word	0x0000c950


	//   ....[34]....
        /*02bc*/ 	.word	0x0000d9d0


	//   ....[35]....
        /*02c0*/ 	.word	0x0000d9e0


	//   ....[36]....
        /*02c4*/ 	.word	0x0000d9f0


	//   ....[37]....
        /*02c8*/ 	.word	0x0000da00


	//   ....[38]....
        /*02cc*/ 	.word	0x0000da10


	//   ....[39]....
        /*02d0*/ 	.word	0x0000da20


	//   ....[40]....
        /*02d4*/ 	.word	0x0000da30


	//   ....[41]....
        /*02d8*/ 	.word	0x0000da40


	//   ....[42]....
        /*02dc*/ 	.word	0x0000da50


	//   ....[43]....
        /*02e0*/ 	.word	0x0000da80


	//   ....[44]....
        /*02e4*/ 	.word	0x0000dab0


	//   ....[45]....
        /*02e8*/ 	.word	0x0000dac0


	//   ....[46]....
        /*02ec*/ 	.word	0x0000db00


	//   ....[47]....
        /*02f0*/ 	.word	0x0000db10


	//   ....[48]....
        /*02f4*/ 	.word	0x0000db20


	//   ....[49]....
        /*02f8*/ 	.word	0x0000db30


	//   ....[50]....
        /*02fc*/ 	.word	0x0000db60


	//   ....[51]....
        /*0300*/ 	.word	0x0000db90


	//   ....[52]....
        /*0304*/ 	.word	0x0000dbc0


	//   ....[53]....
        /*0308*/ 	.word	0x0000dbd0


	//   ....[54]....
        /*030c*/ 	.word	0x0000dbe0


	//   ....[55]....
        /*0310*/ 	.word	0x0000dc00


	//   ....[56]....
        /*0314*/ 	.word	0x0000dc20


	//   ....[57]....
        /*0318*/ 	.word	0x0000dc40


	//   ....[58]....
        /*031c*/ 	.word	0x0000dc80


	//   ....[59]....
        /*0320*/ 	.word	0x0000dcc0


	//   ....[60]....
        /*0324*/ 	.word	0x0000dcf0


	//   ....[61]....
        /*0328*/ 	.word	0x0000dd20


	//   ....[62]....
        /*032c*/ 	.word	0x0000e130


	//   ....[63]....
        /*0330*/ 	.word	0x0000e160


	//   ....[64]....
        /*0334*/ 	.word	0x0000e280


	//   ....[65]....
        /*0338*/ 	.word	0x0000e2a0


	//   ....[66]....
        /*033c*/ 	.word	0x0000e980


	//   ....[67]....
        /*0340*/ 	.word	0x0000e990


	//   ....[68]....
        /*0344*/ 	.word	0x0000ea90


	//   ....[69]....
        /*0348*/ 	.word	0x0000eab0


	//   ....[70]....
        /*034c*/ 	.word	0x0000ec70


	//   ....[71]....
        /*0350*/ 	.word	0x00010040


	//   ....[72]....
        /*0354*/ 	.word	0x00010e00


	//   ....[73]....
        /*0358*/ 	.word	0x00010e30


	//   ....[74]....
        /*035c*/ 	.word	0x00010e50


	//   ....[75]....
        /*0360*/ 	.word	0x00010e70


	//   ....[76]....
        /*0364*/ 	.word	0x00010e80


	//   ....[77]....
        /*0368*/ 	.word	0x00010e90


	//   ....[78]....
        /*036c*/ 	.word	0x00012ae0


	//   ....[79]....
        /*0370*/ 	.word	0x00012c80


	//   ....[80]....
        /*0374*/ 	.word	0x00013310


	//   ....[81]....
        /*0378*/ 	.word	0x000134c0


	//   ....[82]....
        /*037c*/ 	.word	0x00013510


	//   ....[83]....
        /*0380*/ 	.word	0x000135a0


	//   ....[84]....
        /*0384*/ 	.word	0x00013640


	//   ....[85]....
        /*0388*/ 	.word	0x00013710


	//   ....[86]....
        /*038c*/ 	.word	0x000137b0


	//   ....[87]....
        /*0390*/ 	.word	0x00013b50


	//----- nvinfo : EIATTR_REG_RECONFIG
	.align		4
.L_1251:
        /*0394*/ 	.byte	0x01, 0x54
	.zero		2


	//----- nvinfo : EIATTR_SYSCALL_OFFSETS
	.align		4
        /*0398*/ 	.byte	0x04, 0x46
        /*039a*/ 	.short	(.L_1253 - .L_1252)


	//   ....[0]....
.L_1252:
        /*039c*/ 	.word	0x00001bc0


	//   ....[1]....
        /*03a0*/ 	.word	0x0000fac0


	//   ....[2]....
        /*03a4*/ 	.word	0x0000fc30


	//   ....[3]....
        /*03a8*/ 	.word	0x0000fd80


	//   ....[4]....
        /*03ac*/ 	.word	0x0000fec0


	//   ....[5]....
        /*03b0*/ 	.word	0x00010930


	//----- nvinfo : EIATTR_MBARRIER_INSTR_OFFSETS
	.align		4
.L_1253:
        /*03b4*/ 	.byte	0x04, 0x39
        /*03b6*/ 	.short	(.L_1255 - .L_1254)


	//   ....[0]....
.L_1254:
        /*03b8*/ 	.word	0x00000270
        /*03bc*/ 	.word	0x000000ff
        /*03c0*/ 	.word	0x00019c00
        /*03c4*/ 	.short	0x0100
        /*03c6*/ 	.byte	0x08
	.zero		1


	//   ....[1]....
        /*03c8*/ 	.word	0x00000280
        /*03cc*/ 	.word	0x000000ff
        /*03d0*/ 	.word	0x00019c20
        /*03d4*/ 	.short	0x0100
        /*03d6*/ 	.byte	0x08
	.zero		1


	//   ....[2]....
        /*03d8*/ 	.word	0x00000370
        /*03dc*/ 	.word	0x000000ff
        /*03e0*/ 	.word	0x00019c30
        /*03e4*/ 	.short	0x0100
        /*03e6*/ 	.byte	0x08
	.zero		1


	//   ....[3]....
        /*03e8*/ 	.word	0x00000380
        /*03ec*/ 	.word	0x000000ff
        /*03f0*/ 	.word	0x00019c40
        /*03f4*/ 	.short	0x0100
        /*03f6*/ 	.byte	0x08
	.zero		1


	//   ....[4]....
        /*03f8*/ 	.word	0x00000390
        /*03fc*/ 	.word	0x000000ff
        /*0400*/ 	.word	0x00019c38
        /*0404*/ 	.short	0x0100
        /*0406*/ 	.byte	0x08
	.zero		1


	//   ....[5]....
        /*0408*/ 	.word	0x000003a0
        /*040c*/ 	.word	0x000000ff
        /*0410*/ 	.word	0x00019c48
        /*0414*/ 	.short	0x0100
        /*0416*/ 	.byte	0x08
	.zero		1


	//   ....[6]....
        /*0418*/ 	.word	0x000004d0
        /*041c*/ 	.word	0x000000ff
        /*0420*/ 	.word	0x00019c50
        /*0424*/ 	.short	0x0100
        /*0426*/ 	.byte	0x08
	.zero		1


	//   ....[7]....
        /*0428*/ 	.word	0x000004e0
        /*042c*/ 	.word	0x000000ff
        /*0430*/ 	.word	0x00019c60
        /*0434*/ 	.short	0x0100
        /*0436*/ 	.byte	0x08
	.zero		1


	//   ....[8]....
        /*0438*/ 	.word	0x000004f0
        /*043c*/ 	.word	0x000000ff
        /*0440*/ 	.word	0x00019c58
        /*0444*/ 	.short	0x0100
        /*0446*/ 	.byte	0x08
	.zero		1


	//   ....[9]....
        /*0448*/ 	.word	0x00000500
        /*044c*/ 	.word	0x000000ff
        /*0450*/ 	.word	0x00019c68
        /*0454*/ 	.short	0x0100
        /*0456*/ 	.byte	0x08
	.zero		1


	//   ....[10]....
        /*0458*/ 	.word	0x000005f0
        /*045c*/ 	.word	0x000000ff
        /*0460*/ 	.word	0x00019c70
        /*0464*/ 	.short	0x0100
        /*0466*/ 	.byte	0x06
	.zero		1


	//   ....[11]....
        /*0468*/ 	.word	0x00000600
        /*046c*/ 	.word	0x000000ff
        /*0470*/ 	.word	0x00019c80
        /*0474*/ 	.short	0x0100
        /*0476*/ 	.byte	0x06
	.zero		1


	//   ....[12]....
        /*0478*/ 	.word	0x00000610
        /*047c*/ 	.word	0x000000ff
        /*0480*/ 	.word	0x00019c78
        /*0484*/ 	.short	0x0100
        /*0486*/ 	.byte	0x06
	.zero		1


	//   ....[13]....
        /*0488*/ 	.word	0x00000620
        /*048c*/ 	.word	0x000000ff
        /*0490*/ 	.word	0x00019c88
        /*0494*/ 	.short	0x0100
        /*0496*/ 	.byte	0x06
	.zero		1


	//   ....[14]....
        /*0498*/ 	.word	0x00000750
        /*049c*/ 	.word	0x000000ff
        /*04a0*/ 	.word	0x00019c90
        /*04a4*/ 	.short	0x0100
        /*04a6*/ 	.byte	0x08
	.zero		1


	//   ....[15]....
        /*04a8*/ 	.word	0x00000760
        /*04ac*/ 	.word	0x000000ff
        /*04b0*/ 	.word	0x00019ca0
        /*04b4*/ 	.short	0x0100
        /*04b6*/ 	.byte	0x08
	.zero		1


	//   ....[16]....
        /*04b8*/ 	.word	0x00000770
        /*04bc*/ 	.word	0x000000ff
        /*04c0*/ 	.word	0x00019c98
        /*04c4*/ 	.short	0x0100
        /*04c6*/ 	.byte	0x08
	.zero		1


	//   ....[17]....
        /*04c8*/ 	.word	0x00000780
        /*04cc*/ 	.word	0x000000ff
        /*04d0*/ 	.word	0x00019ca8
        /*04d4*/ 	.short	0x0100
        /*04d6*/ 	.byte	0x08
	.zero		1


	//   ....[18]....
        /*04d8*/ 	.word	0x000008b0
        /*04dc*/ 	.word	0x000000ff
        /*04e0*/ 	.word	0x00019cb0
        /*04e4*/ 	.short	0x0100
        /*04e6*/ 	.byte	0x08
	.zero		1


	//   ....[19]....
        /*04e8*/ 	.word	0x000008c0
        /*04ec*/ 	.word	0x000000ff
        /*04f0*/ 	.word	0x00019cc0
        /*04f4*/ 	.short	0x0100
        /*04f6*/ 	.byte	0x08
	.zero		1


	//   ....[20]....
        /*04f8*/ 	.word	0x000008d0
        /*04fc*/ 	.word	0x000000ff
        /*0500*/ 	.word	0x00019cb8
        /*0504*/ 	.short	0x0100
        /*0506*/ 	.byte	0x08
	.zero		1


	//   ....[21]....
        /*0508*/ 	.word	0x000008e0
        /*050c*/ 	.word	0x000000ff
        /*0510*/ 	.word	0x00019cc8
        /*0514*/ 	.short	0x0100
        /*0516*/ 	.byte	0x08
	.zero		1


	//   ....[22]....
        /*0518*/ 	.word	0x00001c40
        /*051c*/ 	.word	0x000000ff
        /*0520*/ 	.word	0x00019c00
        /*0524*/ 	.short	0x010a
        /*0526*/ 	.byte	0x2d
	.zero		1


	//   ....[23]....
        /*0528*/ 	.word	0x00001cc0
        /*052c*/ 	.word	0x00000005
        /*0530*/ 	.word	0x00019c30
        /*0534*/ 	.short	0x010a
        /*0536*/ 	.byte	0x3f
	.zero		1


	//   ....[24]....
        /*0538*/ 	.word	0x00001d20
        /*053c*/ 	.word	0x00000005
        /*0540*/ 	.word	0x00019c30
        /*0544*/ 	.short	0x010a
        /*0546*/ 	.byte	0x3f
	.zero		1


	//   ....[25]....
        /*0548*/ 	.word	0x00002070
        /*054c*/ 	.word	0x00000000
        /*0550*/ 	.word	0x00000000
        /*0554*/ 	.short	0x0101
        /*0556*/ 	.byte	0x3f
	.zero		1


	//   ....[26]....
        /*0558*/ 	.word	0x00004ee0
        /*055c*/ 	.word	0x000000ff
        /*0560*/ 	.word	0x00019c30
        /*0564*/ 	.short	0x010a
        /*0566*/ 	.byte	0x06
	.zero		1


	//   ....[27]....
        /*0568*/ 	.word	0x00004f20
        /*056c*/ 	.word	0x000000ff
        /*0570*/ 	.word	0x00019c30
        /*0574*/ 	.short	0x010a
        /*0576*/ 	.byte	0x06
	.zero		1


	//   ....[28]....
        /*0578*/ 	.word	0x00005080
        /*057c*/ 	.word	0x000000ff
        /*0580*/ 	.word	0x00019c50
        /*0584*/ 	.short	0x010a
        /*0586*/ 	.byte	0x0b
	.zero		1


	//   ....[29]....
        /*0588*/ 	.word	0x000050c0
        /*058c*/ 	.word	0x000000ff
        /*0590*/ 	.word	0x00019c50
        /*0594*/ 	.short	0x010a
        /*0596*/ 	.byte	0x0b
	.zero		1


	//   ....[30]....
        /*0598*/ 	.word	0x000053a0
        /*059c*/ 	.word	0x00000008
        /*05a0*/ 	.word	0x00000000
        /*05a4*/ 	.short	0x0101
        /*05a6*/ 	.byte	0x3f
	.zero		1


	//   ....[31]....
        /*05a8*/ 	.word	0x000075e0
        /*05ac*/ 	.word	0x000000ff
        /*05b0*/ 	.word	0x00000000
        /*05b4*/ 	.short	0x0101
        /*05b6*/ 	.byte	0x06
	.zero		1


	//   ....[32]....
        /*05b8*/ 	.word	0x00007e10
        /*05bc*/ 	.word	0x000000ff
        /*05c0*/ 	.word	0x00019c30
        /*05c4*/ 	.short	0x010a
        /*05c6*/ 	.byte	0x06
	.zero		1


	//   ....[33]....
        /*05c8*/ 	.word	0x00007e50
        /*05cc*/ 	.word	0x000000ff
        /*05d0*/ 	.word	0x00019c30
        /*05d4*/ 	.short	0x010a
        /*05d6*/ 	.byte	0x06
	.zero		1


	//   ....[34]....
        /*05d8*/ 	.word	0x00007fb0
        /*05dc*/ 	.word	0x000000ff
        /*05e0*/ 	.word	0x00019c50
        /*05e4*/ 	.short	0x010a
        /*05e6*/ 	.byte	0x0b
	.zero		1


	//   ....[35]....
        /*05e8*/ 	.word	0x00007ff0
        /*05ec*/ 	.word	0x000000ff
        /*05f0*/ 	.word	0x00019c50
        /*05f4*/ 	.short	0x010a
        /*05f6*/ 	.byte	0x0b
	.zero		1


	//   ....[36]....
        /*05f8*/ 	.word	0x00009140
        /*05fc*/ 	.word	0x00000004
        /*0600*/ 	.word	0x00000000
        /*0604*/ 	.short	0x0101
        /*0606*/ 	.byte	0x3f
	.zero		1


	//   ....[37]....
        /*0608*/ 	.word	0x00009410
        /*060c*/ 	.word	0x000000ff
        /*0610*/ 	.word	0x00000000
        /*0614*/ 	.short	0x0101
        /*0616*/ 	.byte	0x06
	.zero		1


	//   ....[38]....
        /*0618*/ 	.word	0x00009a10
        /*061c*/ 	.word	0x000000ff
        /*0620*/ 	.word	0x00019c30
        /*0624*/ 	.short	0x010a
        /*0626*/ 	.byte	0x06
	.zero		1


	//   ....[39]....
        /*0628*/ 	.word	0x00009a50
        /*062c*/ 	.word	0x000000ff
        /*0630*/ 	.word	0x00019c30
        /*0634*/ 	.short	0x010a
        /*0636*/ 	.byte	0x06
	.zero		1


	//   ....[40]....
        /*0638*/ 	.word	0x00009bb0
        /*063c*/ 	.word	0x000000ff
        /*0640*/ 	.word	0x00019c50
        /*0644*/ 	.short	0x010a
        /*0646*/ 	.byte	0x0b
	.zero		1


	//   ....[41]....
        /*0648*/ 	.word	0x00009bf0
        /*064c*/ 	.word	0x000000ff
        /*0650*/ 	.word	0x00019c50
        /*0654*/ 	.short	0x010a
        /*0656*/ 	.byte	0x0b
	.zero		1


	//   ....[42]....
        /*0658*/ 	.word	0x00009ee0
        /*065c*/ 	.word	0x00000002
        /*0660*/ 	.word	0x00000000
        /*0664*/ 	.short	0x0101
        /*0666*/ 	.byte	0x3f
	.zero		1


	//   ....[43]....
        /*0668*/ 	.word	0x0000c0c0
        /*066c*/ 	.word	0x000000ff
        /*0670*/ 	.word	0x00000000
        /*0674*/ 	.short	0x0101
        /*0676*/ 	.byte	0x06
	.zero		1


	//   ....[44]....
        /*0678*/ 	.word	0x0000c5e0
        /*067c*/ 	.word	0x000000ff
        /*0680*/ 	.word	0x00019c50
        /*0684*/ 	.short	0x010a
        /*0686*/ 	.byte	0x0e
	.zero		1


	//   ....[45]....
        /*0688*/ 	.word	0x0000c620
        /*068c*/ 	.word	0x000000ff
        /*0690*/ 	.word	0x00019c50
        /*0694*/ 	.short	0x010a
        /*0696*/ 	.byte	0x0e
	.zero		1


	//   ....[46]....
        /*0698*/ 	.word	0x0000cc30
        /*069c*/ 	.word	0x000000ff
        /*06a0*/ 	.word	0x00000000
        /*06a4*/ 	.short	0x0101
        /*06a6*/ 	.byte	0x04
	.zero		1


	//   ....[47]....
        /*06a8*/ 	.word	0x0000e140
        /*06ac*/ 	.word	0x00000000
        /*06b0*/ 	.word	0x00000000
        /*06b4*/ 	.short	0x0101
        /*06b6*/ 	.byte	0x3f
	.zero		1


	//   ....[48]....
        /*06b8*/ 	.word	0x00010280
        /*06bc*/ 	.word	0x00000003
        /*06c0*/ 	.word	0x00019c80
        /*06c4*/ 	.short	0x010a
        /*06c6*/ 	.byte	0x3f
	.zero		1


	//   ....[49]....
        /*06c8*/ 	.word	0x000104e0
        /*06cc*/ 	.word	0x00000003
        /*06d0*/ 	.word	0x00019c40
        /*06d4*/ 	.short	0x010a
        /*06d6*/ 	.byte	0x3f
	.zero		1


	//   ....[50]....
        /*06d8*/ 	.word	0x00011080
        /*06dc*/ 	.word	0x00000010
        /*06e0*/ 	.word	0x00019c00
        /*06e4*/ 	.short	0x0107
        /*06e6*/ 	.byte	0x3f
	.zero		1


	//   ....[51]....
        /*06e8*/ 	.word	0x00011180
        /*06ec*/ 	.word	0x00000010
        /*06f0*/ 	.word	0x00019c00
        /*06f4*/ 	.short	0x0101
        /*06f6*/ 	.byte	0x3f
	.zero		1


	//   ....[52]....
        /*06f8*/ 	.word	0x000111a0
        /*06fc*/ 	.word	0x00000010
        /*0700*/ 	.word	0x00019c20
        /*0704*/ 	.short	0x010a
        /*0706*/ 	.byte	0x3f
	.zero		1


	//   ....[53]....
        /*0708*/ 	.word	0x00011480
        /*070c*/ 	.word	0x00000006
        /*0710*/ 	.word	0x00019c80
        /*0714*/ 	.short	0x010a
        /*0716*/ 	.byte	0x3f
	.zero		1


	//   ....[54]....
        /*0718*/ 	.word	0x000118a0
        /*071c*/ 	.word	0x00000006
        /*0720*/ 	.word	0x00019c40
        /*0724*/ 	.short	0x010a
        /*0726*/ 	.byte	0x3f
	.zero		1


	//   ....[55]....
        /*0728*/ 	.word	0x00011d50
        /*072c*/ 	.word	0x00000003
        /*0730*/ 	.word	0x00019c70
        /*0734*/ 	.short	0x010a
        /*0736*/ 	.byte	0x3f
	.zero		1


	//   ....[56]....
        /*0738*/ 	.word	0x00011dc0
        /*073c*/ 	.word	0x00000003
        /*0740*/ 	.word	0x00019c60
        /*0744*/ 	.short	0x010a
        /*0746*/ 	.byte	0x3f
	.zero		1


	//   ....[57]....
        /*0748*/ 	.word	0x00012200
        /*074c*/ 	.word	0x00000003
        /*0750*/ 	.word	0x00019c50
        /*0754*/ 	.short	0x0101
        /*0756*/ 	.byte	0x3f
	.zero		1


	//   ....[58]....
        /*0758*/ 	.word	0x00012270
        /*075c*/ 	.word	0x00000000
        /*0760*/ 	.word	0x00000000
        /*0764*/ 	.short	0x0101
        /*0766*/ 	.byte	0x3f
	.zero		1


	//   ....[59]....
        /*0768*/ 	.word	0x00012480
        /*076c*/ 	.word	0x00000000
        /*0770*/ 	.word	0x00019c70
        /*0774*/ 	.short	0x010a
        /*0776*/ 	.byte	0x3f
	.zero		1


	//   ....[60]....
        /*0778*/ 	.word	0x000124f0
        /*077c*/ 	.word	0x00000000
        /*0780*/ 	.word	0x00019c60
        /*0784*/ 	.short	0x010a
        /*0786*/ 	.byte	0x3f
	.zero		1


	//   ....[61]....
        /*0788*/ 	.word	0x00012930
        /*078c*/ 	.word	0x00000000
        /*0790*/ 	.word	0x00019c50
        /*0794*/ 	.short	0x0101
        /*0796*/ 	.byte	0x3f
	.zero		1


	//   ....[62]....
        /*0798*/ 	.word	0x000129c0
        /*079c*/ 	.word	0x00000002
        /*07a0*/ 	.word	0x00000000
        /*07a4*/ 	.short	0x0101
        /*07a6*/ 	.byte	0x3f
	.zero		1


	//   ....[63]....
        /*07a8*/ 	.word	0x00012c00
        /*07ac*/ 	.word	0x00000006
        /*07b0*/ 	.word	0x00019c20
        /*07b4*/ 	.short	0x010a
        /*07b6*/ 	.byte	0x3f
	.zero		1


	//   ....[64]....
        /*07b8*/ 	.word	0x00012da0
        /*07bc*/ 	.word	0x00000005
        /*07c0*/ 	.word	0x00000000
        /*07c4*/ 	.short	0x010a
        /*07c6*/ 	.byte	0x3f
	.zero		1


	//   ....[65]....
        /*07c8*/ 	.word	0x00012e10
        /*07cc*/ 	.word	0x00000009
        /*07d0*/ 	.word	0x00000000
        /*07d4*/ 	.short	0x010a
        /*07d6*/ 	.byte	0x3f
	.zero		1


	//   ....[66]....
        /*07d8*/ 	.word	0x00012e60
        /*07dc*/ 	.word	0x00000013
        /*07e0*/ 	.word	0x00019c60
        /*07e4*/ 	.short	0x010a
        /*07e6*/ 	.byte	0x3f
	.zero		1


	//   ....[67]....
        /*07e8*/ 	.word	0x00012eb0
        /*07ec*/ 	.word	0x00000007
        /*07f0*/ 	.word	0x00019c60
        /*07f4*/ 	.short	0x010a
        /*07f6*/ 	.byte	0x3f
	.zero		1


	//   ....[68]....
        /*07f8*/ 	.word	0x00012ef0
        /*07fc*/ 	.word	0x00000013
        /*0800*/ 	.word	0x00019c80
        /*0804*/ 	.short	0x010a
        /*0806*/ 	.byte	0x3f
	.zero		1


	//   ....[69]....
        /*0808*/ 	.word	0x00012f10
        /*080c*/ 	.word	0x00000007
        /*0810*/ 	.word	0x00019c80
        /*0814*/ 	.short	0x010a
        /*0816*/ 	.byte	0x3f
	.zero		1


	//   ....[70]....
        /*0818*/ 	.word	0x00012f80
        /*081c*/ 	.word	0x00000003
        /*0820*/ 	.word	0x00019c00
        /*0824*/ 	.short	0x010a
        /*0826*/ 	.byte	0x3f
	.zero		1


	//   ....[71]....
        /*0828*/ 	.word	0x00012fd0
        /*082c*/ 	.word	0x00000005
        /*0830*/ 	.word	0x00019c30
        /*0834*/ 	.short	0x010a
        /*0836*/ 	.byte	0x3f
	.zero		1


	//   ....[72]....
        /*0838*/ 	.word	0x00013030
        /*083c*/ 	.word	0x00000007
        /*0840*/ 	.word	0x00019c30
        /*0844*/ 	.short	0x010a
        /*0846*/ 	.byte	0x3f
	.zero		1


	//   ....[73]....
        /*0848*/ 	.word	0x00013090
        /*084c*/ 	.word	0x00000007
        /*0850*/ 	.word	0x00019c50
        /*0854*/ 	.short	0x010a
        /*0856*/ 	.byte	0x3f
	.zero		1


	//   ....[74]....
        /*0858*/ 	.word	0x000130f0
        /*085c*/ 	.word	0x0000000b
        /*0860*/ 	.word	0x00019c30
        /*0864*/ 	.short	0x010a
        /*0866*/ 	.byte	0x3f
	.zero		1


	//   ....[75]....
        /*0868*/ 	.word	0x00013150
        /*086c*/ 	.word	0x0000000b
        /*0870*/ 	.word	0x00019c50
        /*0874*/ 	.short	0x010a
        /*0876*/ 	.byte	0x3f
	.zero		1


	//   ....[76]....
        /*0878*/ 	.word	0x000131b0
        /*087c*/ 	.word	0x00000007
        /*0880*/ 	.word	0x00019c30
        /*0884*/ 	.short	0x010a
        /*0886*/ 	.byte	0x3f
	.zero		1


	//   ....[77]....
        /*0888*/ 	.word	0x00013210
        /*088c*/ 	.word	0x00000007
        /*0890*/ 	.word	0x00019c50
        /*0894*/ 	.short	0x010a
        /*0896*/ 	.byte	0x3f
	.zero		1


	//   ....[78]....
        /*0898*/ 	.word	0x00013270
        /*089c*/ 	.word	0x00000006
        /*08a0*/ 	.word	0x00019c50
        /*08a4*/ 	.short	0x010a
        /*08a6*/ 	.byte	0x3f
	.zero		1


	//   ....[79]....
        /*08a8*/ 	.word	0x000133c0
        /*08ac*/ 	.word	0x00000003
        /*08b0*/ 	.word	0x00019c80
        /*08b4*/ 	.short	0x010a
        /*08b6*/ 	.byte	0x3f
	.zero		1


	//   ....[80]....
        /*08b8*/ 	.word	0x00013410
        /*08bc*/ 	.word	0x00000003
        /*08c0*/ 	.word	0x00019c40
        /*08c4*/ 	.short	0x010a
        /*08c6*/ 	.byte	0x3f
	.zero		1


	//   ....[81]....
        /*08c8*/ 	.word	0x00013840
        /*08cc*/ 	.word	0x00000010
        /*08d0*/ 	.word	0x00019c20
        /*08d4*/ 	.short	0x010a
        /*08d6*/ 	.byte	0x3f
	.zero		1


	//   ....[82]....
        /*08d8*/ 	.word	0x00013890
        /*08dc*/ 	.word	0x00000006
        /*08e0*/ 	.word	0x00019c80
        /*08e4*/ 	.short	0x010a
        /*08e6*/ 	.byte	0x3f
	.zero		1


	//   ....[83]....
        /*08e8*/ 	.word	0x000138e0
        /*08ec*/ 	.word	0x00000006
        /*08f0*/ 	.word	0x00019c40
        /*08f4*/ 	.short	0x010a
        /*08f6*/ 	.byte	0x3f
	.zero		1


	//   ....[84]....
        /*08f8*/ 	.word	0x00013930
        /*08fc*/ 	.word	0x00000003
        /*0900*/ 	.word	0x00019c70
        /*0904*/ 	.short	0x010a
        /*0906*/ 	.byte	0x3f
	.zero		1


	//   ....[85]....
        /*0908*/ 	.word	0x00013980
        /*090c*/ 	.word	0x00000003
        /*0910*/ 	.word	0x00019c60
        /*0914*/ 	.short	0x010a
        /*0916*/ 	.byte	0x3f
	.zero		1


	//   ....[86]....
        /*0918*/ 	.word	0x000139d0
        /*091c*/ 	.word	0x00000000
        /*0920*/ 	.word	0x00019c70
        /*0924*/ 	.short	0x010a
        /*0926*/ 	.byte	0x3f
	.zero		1


	//   ....[87]....
        /*0928*/ 	.word	0x00013a20
        /*092c*/ 	.word	0x00000000
        /*0930*/ 	.word	0x00019c60
        /*0934*/ 	.short	0x010a
        /*0936*/ 	.byte	0x3f
	.zero		1


	//   ....[88]....
        /*0938*/ 	.word	0x00013a70
        /*093c*/ 	.word	0x00000006
        /*0940*/ 	.word	0x00019c20
        /*0944*/ 	.short	0x010a
        /*0946*/ 	.byte	0x3f
	.zero		1


	//   ....[89]....
        /*0948*/ 	.word	0x00013c10
        /*094c*/ 	.word	0x00000005
        /*0950*/ 	.word	0x00000000
        /*0954*/ 	.short	0x010a
        /*0956*/ 	.byte	0x3f
	.zero		1


	//   ....[90]....
        /*0958*/ 	.word	0x00013c60
        /*095c*/ 	.word	0x00000009
        /*0960*/ 	.word	0x00000000
        /*0964*/ 	.short	0x010a
        /*0966*/ 	.byte	0x3f
	.zero		1


	//   ....[91]....
        /*0968*/ 	.word	0x00013cb0
        /*096c*/ 	.word	0x00000013
        /*0970*/ 	.word	0x00019c60
        /*0974*/ 	.short	0x010a
        /*0976*/ 	.byte	0x3f
	.zero		1


	//   ....[92]....
        /*0978*/ 	.word	0x00013d00
        /*097c*/ 	.word	0x00000007
        /*0980*/ 	.word	0x00019c60
        /*0984*/ 	.short	0x010a
        /*0986*/ 	.byte	0x3f
	.zero		1


	//   ....[93]....
        /*0988*/ 	.word	0x00013d50
        /*098c*/ 	.word	0x00000013
        /*0990*/ 	.word	0x00019c80
        /*0994*/ 	.short	0x010a
        /*0996*/ 	.byte	0x3f
	.zero		1


	//----- nvinfo : EIATTR_NUM_MBARRIERS
	.align		4
.L_1255:
        /*0998*/ 	.byte	0x03, 0x38
        /*099a*/ 	.short	0x0016


	//----- nvinfo : EIATTR_EXIT_INSTR_OFFSETS
	.align		4
        /*099c*/ 	.byte	0x04, 0x1c
        /*099e*/ 	.short	(.L_1257 - .L_1256)


	//   ....[0]....
.L_1256:
        /*09a0*/ 	.word	0x00000a00


	//   ....[1]....
        /*09a4*/ 	.word	0x0000ebe0


	//   ....[2]....
        /*09a8*/ 	.word	0x00012f60


	//----- nvinfo : EIATTR_MAX_THREADS
	.align		4
.L_1257:
        /*09ac*/ 	.byte	0x04, 0x05
        /*09ae*/ 	.short	(.L_1259 - .L_1258)
.L_1258:
        /*09b0*/ 	.word	0x00000200
        /*09b4*/ 	.word	0x00000001
        /*09b8*/ 	.word	0x00000001


	//----- nvinfo : EIATTR_CRS_STACK_SIZE
	.align		4
.L_1259:
        /*09bc*/ 	.byte	0x04, 0x1e
        /*09be*/ 	.short	(.L_1261 - .L_1260)
.L_1260:
        /*09c0*/ 	.word	0x00000000


	//----- nvinfo : EIATTR_CBANK_PARAM_SIZE
	.align		4
.L_1261:
        /*09c4*/ 	.byte	0x03, 0x19
        /*09c6*/ 	.short	0x0af0


	//----- nvinfo : EIATTR_PARAM_CBANK
	.align		4
        /*09c8*/ 	.byte	0x04, 0x0a
        /*09ca*/ 	.short	(.L_1263 - .L_1262)
	.align		4
.L_1262:
        /*09cc*/ 	.word	index@(.nv.constant0._ZN7cutlass13device_kernelIN5flash11enable_sm90INS1_16FlashAttnFwdSm90INS1_25CollectiveMainloopFwdSm90ILi2EN4cute5tupleIJNS5_1CILi1EEES8_S8_EEENS6_IJNS7_ILi192EEENS7_ILi128EEENS7_ILi96EEEEEELi96ENS_12float_e4m3_tEfNS_4arch4Sm90ELb0ELb1ELb0ELb0ELb0ELb0ELb0ELb1ELb1ELb1ELb0ELb0EEENS1_21CollectiveEpilogueFwdINS6_IJSA_SC_SB_EEES9_NS_10bfloat16_tESG_Li384ELb0ELb1ELb0ELb1EEENS1_30DynamicPersistentTileSchedulerILi384ELi128ELb0ELb1ELb1EEEEEEEEEvNT_6ParamsE)
        /*09d0*/ 	.short	0x0210
        /*09d2*/ 	.short	0x0af0


	//----- nvinfo : EIATTR_SW_WAR
	.align		4
.L_1263:
        /*09d4*/ 	.byte	0x04, 0x36
        /*09d6*/ 	.short	(.L_1265 - .L_1264)
.L_1264:
        /*09d8*/ 	.word	0x00000008
.L_1265:


//--------------------- .nv.info._ZN7cutlass13device_kernelIN5flash11enable_sm90INS1_16FlashAttnFwdSm90INS1_25CollectiveMainloopFwdSm90ILi2EN4cute5tupleIJNS5_1CILi1EEES8_S8_EEENS6_IJNS7_ILi192EEENS7_ILi128EEENS7_ILi96EEEEEELi96ENS_12float_e4m3_tEfNS_4arch4Sm90ELb0ELb1ELb0ELb1ELb0ELb0ELb0ELb1ELb1ELb1ELb0ELb0EEENS1_21CollectiveEpilogueFwdINS6_IJSA_SC_SB_EEES9_NS_10bfloat16_tESG_Li384ELb1ELb1ELb0ELb1EEENS1_36VarlenDynamicPersistentTileSchedulerILi192ELi128ELi384ELi128ELb0ELb1ELb1ELb1ELb0ELb1EEEEEEEEEvNT_6ParamsE --------------------------
	.section	.nv.info._ZN7cutlass13device_kernelIN5flash11enable_sm90INS1_16FlashAttnFwdSm90INS1_25CollectiveMainloopFwdSm90ILi2EN4cute5tupleIJNS5_1CILi1EEES8_S8_EEENS6_IJNS7_ILi192EEENS7_ILi128EEENS7_ILi96EEEEEELi96ENS_12float_e4m3_tEfNS_4arch4Sm90ELb0ELb1ELb0ELb1ELb0ELb0ELb0ELb1ELb1ELb1ELb0ELb0EEENS1_21CollectiveEpilogueFwdINS6_IJSA_SC_SB_EEES9_NS_10bfloat16_tESG_Li384ELb1ELb1ELb0ELb1EEENS1_36VarlenDynamicPersistentTileSchedulerILi192ELi128ELi384ELi128ELb0ELb1ELb1ELb1ELb0ELb1EEEEEEEEEvNT_6ParamsE,"",@"SHT_CUDA_INFO"
	.sectionflags	@""
	.align	4


	//----- nvinfo : EIATTR_CUDA_API_VERSION
	.align		4
        /*0000*/ 	.byte	0x04, 0x37
        /*0002*/ 	.short	(.L_1267 - .L_1266)
.L_1266:
        /*0004*/ 	.word	0x00000082


	//----- nvinfo : EIATTR_KPARAM_INFO
	.align		4
.L_1267:
        /*0008*/ 	.byte	0x04, 0x17
        /*000a*/ 	.short	(.L_1269 - .L_1268)
.L_1268:
        /*000c*/ 	.word	0x00000000
        /*0010*/ 	.short	0x0000
        /*0012*/ 	.short	0x0070
        /*0014*/ 	.byte	0x00, 0xf0, 0x01, 0x2a


	//----- nvinfo : EIATTR_SPARSE_MMA_MASK
	.align		4
.L_1269:
        /*0018*/ 	.byte	0x03, 0x50
        /*001a*/ 	.short	0x0000


	//----- nvinfo : EIATTR_MAXREG_COUNT
	.align		4
        /*001c*/ 	.byte	0x03, 0x1b
        /*001e*/ 	.short	0x0080


	//----- nvinfo : EIATTR_NUM_BARRIERS
	.align		4
        /*0020*/ 	.byte	0x02, 0x4c
        /*0022*/ 	.byte	0x09
	.zero		1


	//----- nvinfo : EIATTR_EXTERNS
	.align		4
        /*0024*/ 	.byte	0x04, 0x0f
        /*0026*/ 	.short	(.L_1271 - .L_1270)


	//   ....[0]....
	.align		4
.L_1270:
        /*0028*/ 	.word	index@(__assertfail)


	//----- nvinfo : EIATTR_ANNOTATIONS
	.align		4
.L_1271:
        /*002c*/ 	.byte	0x04, 0x55
        /*002e*/ 	.short	(.L_1273 - .L_1272)


	//   ....[0]....
.L_1272:
        /* <DEDUP_REMOVED lines=16> */


	//----- nvinfo : EIATTR_MERCURY_ISA_VERSION
	.align		4
.L_1273:
        /*0118*/ 	.byte	0x03, 0x5f
        /*011a*/ 	.short	0x0101


	//----- nvinfo : EIATTR_UNUSED_LOAD_BYTE_OFFSET
	.align		4
        /*011c*/ 	.byte	0x04, 0x44
        /*011e*/ 	.short	(.L_1275 - .L_1274)


	//   ....[0]....
.L_1274:
        /*0120*/ 	.word	0x00000a00
        /*0124*/ 	.word	0x0000fff0


	//   ....[1]....
        /*0128*/ 	.word	0x0000d0b0
        /*012c*/ 	.word	0x0000fff0


	//----- nvinfo : EIATTR_INT_WARP_WIDE_INSTR_OFFSETS
	.align		4
.L_1275:
        /*0130*/ 	.byte	0x04, 0x31
        /*0132*/ 	.short	(.L_1277 - .L_1276)


	//   ....[0]....
.L_1276:
        /*0134*/ 	.word	0x00000130


	//   ....[1]....
        /*0138*/ 	.word	0x00000170


	//   ....[2]....
        /*013c*/ 	.word	0x000001e0


	//   ....[3]....
        /*0140*/ 	.word	0x00010c20


	//   ....[4]....
        /*0144*/ 	.word	0x00010cb0


	//   ....[5]....
        /*0148*/ 	.word	0x00013750


	//   ....[6]....
        /*014c*/ 	.word	0x000137e0


	//----- nvinfo : EIATTR_COOP_GROUP_MASK_REGIDS
	.align		4
.L_1277:
        /*0150*/ 	.byte	0x04, 0x29
        /*0152*/ 	.short	(.L_1279 - .L_1278)


	//   ....[0]....
.L_1278:
        /*0154*/ 	.word	0xffffffff


	//   ....[1]....
        /*0158*/ 	.word	0xffffffff


	//   ....[2]....
        /*015c*/ 	.word	0xffffffff


	//   ....[3]....
        /*0160*/ 	.word	0xffffffff


	//   ....[4]....
        /*0164*/ 	.word	0xffffffff


	//   ....[5]....
        /*0168*/ 	.word	0xffffffff


	//   ....[6]....
        /*016c*/ 	.word	0xffffffff


	//   ....[7]....
        /*0170*/ 	.word	0xffffffff


	//   ....[8]....
        /*0174*/ 	.word	0xffffffff


	//   ....[9]....
        /*0178*/ 	.word	0xffffffff


	//   ....[10]....
        /*017c*/ 	.word	0xffffffff


	//   ....[11]....
        /*0180*/ 	.word	0xffffffff


	//   ....[12]....
        /*0184*/ 	.word	0xffffffff


	//   ....[13]....
        /*0188*/ 	.word	0xffffffff


	//   ....[14]....
        /*018c*/ 	.word	0xffffffff


	//   ....[15]....
        /*0190*/ 	.word	0xffffffff


	//   ....[16]....
        /*0194*/ 	.word	0xffffffff


	//   ....[17]....
        /*0198*/ 	.word	0xffffffff


	//   ....[18]....
        /*019c*/ 	.word	0xffffffff


	//   ....[19]....
        /*01a0*/ 	.word	0xffffffff


	//   ....[20]....
        /*01a4*/ 	.word	0xffffffff


	//   ....[21]....
        /*01a8*/ 	.word	0xffffffff


	//   ....[22]....
        /*01ac*/ 	.word	0xffffffff


	//   ....[23]....
        /*01b0*/ 	.word	0xffffffff


	//   ....[24]....
        /*01b4*/ 	.word	0xffffffff


	//   ....[25]....
        /*01b8*/ 	.word	0xffffffff


	//   ....[26]....
        /*01bc*/ 	.word	0xffffffff


	//   ....[27]....
        /*01c0*/ 	.word	0xffffffff


	//   ....[28]....
        /*01c4*/ 	.word	0xffffffff


	//   ....[29]....
        /*01c8*/ 	.word	0xffffffff


	//   ....[30]....
        /*01cc*/ 	.word	0xffffffff


	//   ....[31]....
        /*01d0*/ 	.word	0xffffffff


	//   ....[32]....
        /*01d4*/ 	.word	0xffffffff


	//   ....[33]....
        /*01d8*/ 	.word	0xffffffff


	//   ....[34]....
        /*01dc*/ 	.word	0xffffffff


	//   ....[35]....
        /*01e0*/ 	.word	0xffffffff


	//   ....[36]....
        /*01e4*/ 	.word	0xffffffff


	//   ....[37]....
        /*01e8*/ 	.word	0xffffffff


	//   ....[38]....
        /*01ec*/ 	.word	0xffffffff


	//   ....[39]....
        /*01f0*/ 	.word	0xffffffff


	//   ....[40]....
        /*01f4*/ 	.word	0xffffffff


	//   ....[41]....
        /*01f8*/ 	.word	0xffffffff


	//   ....[42]....
        /*01fc*/ 	.word	0xffffffff


	//   ....[43]....
        /*0200*/ 	.word	0xffffffff


	//   ....[44]....
        /*0204*/ 	.word	0xffffffff


	//   ....[45]....
        /*0208*/ 	.word	0xffffffff


	//   ....[46]....
        /*020c*/ 	.word	0xffffffff


	//   ....[47]....
        /*0210*/ 	.word	0xffffffff


	//   ....[48]....
        /*0214*/ 	.word	0xffffffff


	//   ....[49]....
        /*0218*/ 	.word	0xffffffff


	//   ....[50]....
        /*021c*/ 	.word	0xffffffff


	//   ....[51]....
        /*0220*/ 	.word	0xffffffff


	//   ....[52]....
        /*0224*/ 	.word	0xffffffff


	//   ....[53]....
        /*0228*/ 	.word	0xffffffff


	//   ....[54]....
        /*022c*/ 	.word	0xffffffff


	//   ....[55]....
        /*0230*/ 	.word	0xffffffff


	//   ....[56]....
        /*0234*/ 	.word	0xffffffff


	//   ....[57]....
        /*0238*/ 	.word	0xffffffff


	//   ....[58]....
        /*023c*/ 	.word	0xffffffff


	//   ....[59]....
        /*0240*/ 	.word	0xffffffff


	//   ....[60]....
        /*0244*/ 	.word	0xffffffff


	//   ....[61]....
        /*0248*/ 	.word	0xffffffff


	//   ....[62]....
        /*024c*/ 	.word	0xffffffff


	//   ....[63]....
        /*0250*/ 	.word	0xffffffff


	//   ....[64]....
        /*0254*/ 	.word	0xffffffff


	//   ....[65]....
        /*0258*/ 	.word	0xffffffff


	//   ....[66]....
        /*025c*/ 	.word	0xffffffff


	//   ....[67]....
        /*0260*/ 	.word	0xffffffff


	//   ....[68]....
        /*0264*/ 	.word	0xffffffff


	//   ....[69]....
        /*0268*/ 	.word	0xffffffff


	//   ....[70]....
        /*026c*/ 	.word	0xffffffff


	//   ....[71]....
        /*0270*/ 	.word	0xffffffff


	//   ....[72]....
        /*0274*/ 	.word	0xffffffff


	//   ....[73]....
        /*0278*/ 	.word	0xffffffff


	//   ....[74]....
        /*027c*/ 	.word	0xffffffff


	//   ....[75]....
        /*0280*/ 	.word	0xffffffff


	//   ....[76]....
        /*0284*/ 	.word	0xffffffff


	//   ....[77]....
        /*0288*/ 	.word	0xffffffff


	//   ....[78]....
        /*028c*/ 	.word	0xffffffff


	//   ....[79]....
        /*0290*/ 	.word	0xffffffff


	//   ....[80]....
        /*0294*/ 	.word	0xffffffff


	//   ....[81]....
        /*0298*/ 	.word	0xffffffff


	//   ....[82]....
        /*029c*/ 	.word	0xffffffff


	//   ....[83]....
        /*02a0*/ 	.word	0xffffffff


	//   ....[84]....
        /*02a4*/ 	.word	0xffffffff


	//   ....[85]....
        /*02a8*/ 	.word	0xffffffff


	//   ....[86]....
        /*02ac*/ 	.word	0xffffffff


	//   ....[87]....
        /*02b0*/ 	.word	0xffffffff


	//   ....[88]....
        /*02b4*/ 	.word	0xffffffff


	//   ....[89]....
        /*02b8*/ 	.word	0xffffffff


	//   ....[90]....
        /*02bc*/ 	.word	0xffffffff


	//   ....[91]....
        /*02c0*/ 	.word	0xffffffff


	//   ....[92]....
        /*02c4*/ 	.word	0xffffffff


	//   ....[93]....
        /*02c8*/ 	.word	0xffffffff


	//   ....[94]....
        /*02cc*/ 	.word	0xffffffff


	//   ....[95]....
        /*02d0*/ 	.word	0xffffffff


	//   ....[96]....
        /*02d4*/ 	.word	0xffffffff


	//   ....[97]....
        /*02d8*/ 	.word	0xffffffff


	//   ....[98]....
        /*02dc*/ 	.word	0xffffffff


	//   ....[99]....
        /*02e0*/ 	.word	0xffffffff


	//   ....[100]....
        /*02e4*/ 	.word	0xffffffff


	//   ....[101]....
        /*02e8*/ 	.word	0xffffffff


	//   ....[102]....
        /*02ec*/ 	.word	0xffffffff


	//   ....[103]....
        /*02f0*/ 	.word	0xffffffff


	//   ....[104]....
        /*02f4*/ 	.word	0xffffffff


	//   ....[105]....
        /*02f8*/ 	.word	0xffffffff


	//   ....[106]....
        /*02fc*/ 	.word	0xffffffff


	//   ....[107]....
        /*0300*/ 	.word	0xffffffff


	//   ....[108]....
        /*0304*/ 	.word	0xffffffff


	//   ....[109]....
        /*0308*/ 	.word	0xffffffff


	//   ....[110]....
        /*030c*/ 	.word	0xffffffff


	//   ....[111]....
        /*0310*/ 	.word	0x0500000f


	//   ....[112]....
        /*0314*/ 	.word	0x0500000f


	//   ....[113]....
        /*0318*/ 	.word	0x0500000f


	//   ....[114]....
        /*031c*/ 	.word	0x0500000f


	//   ....[115]....
        /*0320*/ 	.word	0x0500000f


	//   ....[116]....
        /*0324*/ 	.word	0x0500000f


	//   ....[117]....
        /*0328*/ 	.word	0x0500000f


	//   ....[118]....
        /*032c*/ 	.word	0x0500000f


	//----- nvinfo : EIATTR_COOP_GROUP_INSTR_OFFSETS
	.align		4
.L_1279:
        /*0330*/ 	.byte	0x04, 0x28
        /*0332*/ 	.short	(.L_1281 - .L_1280)


	//   ....[0]....
.L_1280:
        /*0334*/ 	.word	0x00000060


	//   ....[1]....
        /*0338*/ 	.word	0x00000140


	//   ....[2]....
        /*033c*/ 	.word	0x00000190


	//   ....[3]....
        /*0340*/ 	.word	0x000003c0


	//   ....[4]....
        /*0344*/ 	.word	0x00000520


	//   ....[5]....
        /*0348*/ 	.word	0x00000640


	//   ....[6]....
        /*034c*/ 	.word	0x000007a0


	//   ....[7]....
        /*0350*/ 	.word	0x00001b80


	//   ....[8]....
        /*0354*/ 	.word	0x00002140


	//   ....[9]....
        /*0358*/ 	.word	0x00002410


	//   ....[10]....
        /*035c*/ 	.word	0x000036c0


	//   ....[11]....
        /*0360*/ 	.word	0x000037d0


	//   ....[12]....
        /*0364*/ 	.word	0x00004120


	//   ....[13]....
        /*0368*/ 	.word	0x00004180


	//   ....[14]....
        /*036c*/ 	.word	0x000054c0


	//   ....[15]....
        /*0370*/ 	.word	0x000056f0


	//   ....[16]....
        /*0374*/ 	.word	0x000062d0


	//   ....[17]....
        /*0378*/ 	.word	0x000063d0


	//   ....[18]....
        /*037c*/ 	.word	0x00006c20


	//   ....[19]....
        /*0380*/ 	.word	0x00006cb0


	//   ....[20]....
        /*0384*/ 	.word	0x00008670


	//   ....[21]....
        /*0388*/ 	.word	0x00008680


	//   ....[22]....
        /*038c*/ 	.word	0x000086e0


	//   ....[23]....
        /*0390*/ 	.word	0x000086f0


	//   ....[24]....
        /*0394*/ 	.word	0x00009fb0


	//   ....[25]....
        /*0398*/ 	.word	0x0000a1f0


	//   ....[26]....
        /*039c*/ 	.word	0x0000adc0


	//   ....[27]....
        /*03a0*/ 	.word	0x0000aec0


	//   ....[28]....
        /*03a4*/ 	.word	0x0000b710


	//   ....[29]....
        /*03a8*/ 	.word	0x0000b790


	//   ....[30]....
        /*03ac*/ 	.word	0x0000ca10


	//   ....[31]....
        /*03b0*/ 	.word	0x0000ca30


	//   ....[32]....
        /*03b4*/ 	.word	0x0000caa0


	//   ....[33]....
        /*03b8*/ 	.word	0x0000cab0


	//   ....[34]....
        /*03bc*/ 	.word	0x0000d760


	//   ....[35]....
        /*03c0*/ 	.word	0x0000d770


	//   ....[36]....
        /*03c4*/ 	.word	0x0000d780


	//   ....[37]....
        /*03c8*/ 	.word	0x0000d790


	//   ....[38]....
        /*03cc*/ 	.word	0x0000d7a0


	//   ....[39]....
        /*03d0*/ 	.word	0x0000d7b0


	//   ....[40]....
        /*03d4*/ 	.word	0x0000d7c0


	//   ....[41]....
        /*03d8*/ 	.word	0x0000d7d0


	//   ....[42]....
        /*03dc*/ 	.word	0x0000d7e0


	//   ....[43]....
        /*03e0*/ 	.word	0x0000d7f0


	//   ....[44]....
        /*03e4*/ 	.word	0x0000d800


	//   ....[45]....
        /*03e8*/ 	.word	0x0000d830


	//   ....[46]....
        /*03ec*/ 	.word	0x0000d850


	//   ....[47]....
        /*03f0*/ 	.word	0x0000d880


	//   ....[48]....
        /*03f4*/ 	.word	0x0000d8c0


	//   ....[49]....
        /*03f8*/ 	.word	0x0000d900


	//   ....[50]....
        /*03fc*/ 	.word	0x0000d940


	//   ....[51]....
        /*0400*/ 	.word	0x0000d970


	//   ....[52]....
        /*0404*/ 	.word	0x0000d9a0


	//   ....[53]....
        /*0408*/ 	.word	0x0000d9d0


	//   ....[54]....
        /*040c*/ 	.word	0x0000da00


	//   ....[55]....
        /*0410*/ 	.word	0x0000da10


	//   ....[56]....
        /*0414*/ 	.word	0x0000da20


	//   ....[57]....
        /*0418*/ 	.word	0x0000da50


	//   ....[58]....
        /*041c*/ 	.word	0x0000dfa0


	//   ....[59]....
        /*0420*/ 	.word	0x0000dfe0


	//   ....[60]....
        /*0424*/ 	.word	0x0000e010


	//   ....[61]....
        /*0428*/ 	.word	0x0000e050


	//   ....[62]....
        /*042c*/ 	.word	0x0000e4f0


	//   ....[63]....
        /*0430*/ 	.word	0x0000e520


	//   ....[64]....
        /*0434*/ 	.word	0x0000e640


	//   ....[65]....
        /*0438*/ 	.word	0x0000e660


	//   ....[66]....
        /*043c*/ 	.word	0x0000ef70


	//   ....[67]....
        /*0440*/ 	.word	0x0000ef80


	//   ....[68]....
        /*0444*/ 	.word	0x0000f080


	//   ....[69]....
        /*0448*/ 	.word	0x0000f0a0


	//   ....[70]....
        /*044c*/ 	.word	0x0000f230


	//   ....[71]....
        /*0450*/ 	.word	0x0000f400


	//   ....[72]....
        /*0454*/ 	.word	0x0000f430


	//   ....[73]....
        /*0458*/ 	.word	0x0000f460


	//   ....[74]....
        /*045c*/ 	.word	0x0000f4b0


	//   ....[75]....
        /*0460*/ 	.word	0x0000f4e0


	//   ....[76]....
        /*0464*/ 	.word	0x0000f520


	//   ....[77]....
        /*0468*/ 	.word	0x0000f6a0


	//   ....[78]....
        /*046c*/ 	.word	0x0000f6d0


	//   ....[79]....
        /*0470*/ 	.word	0x0000f700


	//   ....[80]....
        /*0474*/ 	.word	0x0000f730


	//   ....[81]....
        /*0478*/ 	.word	0x0000f760


	//   ....[82]....
        /*047c*/ 	.word	0x0000f7a0


	//   ....[83]....
        /*0480*/ 	.word	0x0000f830


	//   ....[84]....
        /*0484*/ 	.word	0x0000f8c0


	//   ....[85]....
        /*0488*/ 	.word	0x0000f970


	//   ....[86]....
        /*048c*/ 	.word	0x00011390


	//   ....[87]....
        /*0490*/ 	.word	0x00012240


	//   ....[88]....
        /*0494*/ 	.word	0x00012250


	//   ....[89]....
        /*0498*/ 	.word	0x00012260


	//   ....[90]....
        /*049c*/ 	.word	0x00012270


	//   ....[91]....
        /*04a0*/ 	.word	0x00012280


	//   ....[92]....
        /*04a4*/ 	.word	0x00012290


	//   ....[93]....
        /*04a8*/ 	.word	0x00014030


	//   ....[94]....
        /*04ac*/ 	.word	0x00014060


	//   ....[95]....
        /*04b0*/ 	.word	0x00014090


	//   ....[96]....
        /*04b4*/ 	.word	0x000140d0


	//   ....[97]....
        /*04b8*/ 	.word	0x00014100


	//   ....[98]....
        /*04bc*/ 	.word	0x00014110


	//   ....[99]....
        /*04c0*/ 	.word	0x00014140


	//   ....[100]....
        /*04c4*/ 	.word	0x00014150


	//   ....[101]....
        /*04c8*/ 	.word	0x00014290


	//   ....[102]....
        /*04cc*/ 	.word	0x000142c0


	//   ....[103]....
        /*04d0*/ 	.word	0x000142f0


	//   ....[104]....
        /*04d4*/ 	.word	0x00014320


	//   ....[105]....
        /*04d8*/ 	.word	0x00014350


	//   ....[106]....
        /*04dc*/ 	.word	0x00014390


	//   ....[107]....
        /*04e0*/ 	.word	0x00014420


	//   ....[108]....
        /*04e4*/ 	.word	0x000144b0


	//   ....[109]....
        /*04e8*/ 	.word	0x00014520


	//   ....[110]....
        /*04ec*/ 	.word	0x00014bb0


	//   ....[111]....
        /*04f0*/ 	.word	0x00015240


	//   ....[112]....
        /*04f4*/ 	.word	0x00015410


	//   ....[113]....
        /*04f8*/ 	.word	0x00015470


	//   ....[114]....
        /*04fc*/ 	.word	0x000154d0


	//   ....[115]....
        /*0500*/ 	.word	0x00015570


	//   ....[116]....
        /*0504*/ 	.word	0x00015640


	//   ....[117]....
        /*0508*/ 	.word	0x000156e0


	//   ....[118]....
        /*050c*/ 	.word	0x00015a80


	//----- nvinfo : EIATTR_REG_RECONFIG
	.align		4
.L_1281:
        /*0510*/ 	.byte	0x01, 0x54
	.zero		2


	//----- nvinfo : EIATTR_SYSCALL_OFFSETS
	.align		4
        /*0514*/ 	.byte	0x04, 0x46
        /*0516*/ 	.short	(.L_1283 - .L_1282)


	//   ....[0]....
.L_1282:
        /*0518*/ 	.word	0x00001d60


	//   ....[1]....
        /*051c*/ 	.word	0x00010e20


	//   ....[2]....
        /*0520*/ 	.word	0x00010f90


	//   ....[3]....
        /*0524*/ 	.word	0x000110e0


	//   ....[4]....
        /*0528*/ 	.word	0x00011220


	//   ....[5]....
        /*052c*/ 	.word	0x00011cf0


	//----- nvinfo : EIATTR_MBARRIER_INSTR_OFFSETS
	.align		4
.L_1283:
        /*0530*/ 	.byte	0x04, 0x39
        /*0532*/ 	.short	(.L_1285 - .L_1284)


	//   ....[0]....
.L_1284:
        /*0534*/ 	.word	0x00000270
        /*0538*/ 	.word	0x000000ff
        /*053c*/ 	.word	0x00019c00
        /*0540*/ 	.short	0x0100
        /*0542*/ 	.byte	0x08
	.zero		1


	//   ....[1]....
        /*0544*/ 	.word	0x00000280
        /*0548*/ 	.word	0x000000ff
        /*054c*/ 	.word	0x00019c20
        /*0550*/ 	.short	0x0100
        /*0552*/ 	.byte	0x08
	.zero		1


	//   ....[2]....
        /*0554*/ 	.word	0x00000370
        /*0558*/ 	.word	0x000000ff
        /*055c*/ 	.word	0x00019c30
        /*0560*/ 	.short	0x0100
        /*0562*/ 	.byte	0x08
	.zero		1


	//   ....[3]....
        /*0564*/ 	.word	0x00000380
        /*0568*/ 	.word	0x000000ff
        /*056c*/ 	.word	0x00019c40
        /*0570*/ 	.short	0x0100
        /*0572*/ 	.byte	0x08
	.zero		1


	//   ....[4]....
        /*0574*/ 	.word	0x00000390
        /*0578*/ 	.word	0x000000ff
        /*057c*/ 	.word	0x00019c38
        /*0580*/ 	.short	0x0100
        /*0582*/ 	.byte	0x08
	.zero		1


	//   ....[5]....
        /*0584*/ 	.word	0x000003a0
        /*0588*/ 	.word	0x000000ff
        /*058c*/ 	.word	0x00019c48
        /*0590*/ 	.short	0x0100
        /*0592*/ 	.byte	0x08
	.zero		1


	//   ....[6]....
        /*0594*/ 	.word	0x000004d0
        /*0598*/ 	.word	0x000000ff
        /*059c*/ 	.word	0x00019c50
        /*05a0*/ 	.short	0x0100
        /*05a2*/ 	.byte	0x08
	.zero		1


	//   ....[7]....
        /*05a4*/ 	.word	0x000004e0
        /*05a8*/ 	.word	0x000000ff
        /*05ac*/ 	.word	0x00019c60
        /*05b0*/ 	.short	0x0100
        /*05b2*/ 	.byte	0x08
	.zero		1


	//   ....[8]....
        /*05b4*/ 	.word	0x000004f0
        /*05b8*/ 	.word	0x000000ff
        /*05bc*/ 	.word	0x00019c58
        /*05c0*/ 	.short	0x0100
        /*05c2*/ 	.byte	0x08
	.zero		1


	//   ....[9]....
        /*05c4*/ 	.word	0x00000500
        /*05c8*/ 	.word	0x000000ff
        /*05cc*/ 	.word	0x00019c68
        /*05d0*/ 	.short	0x0100
        /*05d2*/ 	.byte	0x08
	.zero		1


	//   ....[10]....
        /*05d4*/ 	.word	0x000005f0
        /*05d8*/ 	.word	0x000000ff
        /*05dc*/ 	.word	0x00019c70
        /*05e0*/ 	.short	0x0100
        /*05e2*/ 	.byte	0x06
	.zero		1


	//   ....[11]....
        /*05e4*/ 	.word	0x00000600
        /*05e8*/ 	.word	0x000000ff
        /*05ec*/ 	.word	0x00019c80
        /*05f0*/ 	.short	0x0100
        /*05f2*/ 	.byte	0x06
	.zero		1


	//   ....[12]....
        /*05f4*/ 	.word	0x00000610
        /*05f8*/ 	.word	0x000000ff
        /*05fc*/ 	.word	0x00019c78
        /*0600*/ 	.short	0x0100
        /*0602*/ 	.byte	0x06
	.zero		1


	//   ....[13]....
        /*0604*/ 	.word	0x00000620
        /*0608*/ 	.word	0x000000ff
        /*060c*/ 	.word	0x00019c88
        /*0610*/ 	.short	0x0100
        /*0612*/ 	.byte	0x06
	.zero		1


	//   ....[14]....
        /*0614*/ 	.word	0x00000750
        /*0618*/ 	.word	0x000000ff
        /*061c*/ 	.word	0x00019c90
        /*0620*/ 	.short	0x0100
        /*0622*/ 	.byte	0x08
	.zero		1


	//   ....[15]....
        /*0624*/ 	.word	0x00000760
        /*0628*/ 	.word	0x000000ff
        /*062c*/ 	.word	0x00019ca0
        /*0630*/ 	.short	0x0100
        /*0632*/ 	.byte	0x08
	.zero		1


	//   ....[16]....
        /*0634*/ 	.word	0x00000770
        /*0638*/ 	.word	0x000000ff
        /*063c*/ 	.word	0x00019c98
        /*0640*/ 	.short	0x0100
        /*0642*/ 	.byte	0x08
	.zero		1


	//   ....[17]....
        /*0644*/ 	.word	0x00000780
        /*0648*/ 	.word	0x000000ff
        /*064c*/ 	.word	0x00019ca8
        /*0650*/ 	.short	0x0100
        /*0652*/ 	.byte	0x08
	.zero		1


	//   ....[18]....
        /*0654*/ 	.word	0x000008b0
        /*0658*/ 	.word	0x000000ff
        /*065c*/ 	.word	0x00019cb0
        /*0660*/ 	.short	0x0100
        /*0662*/ 	.byte	0x08
	.zero		1


	//   ....[19]....
        /*0664*/ 	.word	0x000008c0
        /*0668*/ 	.word	0x000000ff
        /*066c*/ 	.word	0x00019cc0
        /*0670*/ 	.short	0x0100
        /*0672*/ 	.byte	0x08
	.zero		1


	//   ....[20]....
        /*0674*/ 	.word	0x000008d0
        /*0678*/ 	.word	0x000000ff
        /*067c*/ 	.word	0x00019cb8
        /*0680*/ 	.short	0x0100
        /*0682*/ 	.byte	0x08
	.zero		1


	//   ....[21]....
        /*0684*/ 	.word	0x000008e0
        /*0688*/ 	.word	0x000000ff
        /*068c*/ 	.word	0x00019cc8
        /*0690*/ 	.short	0x0100
        /*0692*/ 	.byte	0x08
	.zero		1


	//   ....[22]....
        /*0694*/ 	.word	0x00001de0
        /*0698*/ 	.word	0x000000ff
        /*069c*/ 	.word	0x00019c00
        /*06a0*/ 	.short	0x010a
        /*06a2*/ 	.byte	0x2e
	.zero		1


	//   ....[23]....
        /*06a4*/ 	.word	0x00001e60
        /*06a8*/ 	.word	0x00000005
        /*06ac*/ 	.word	0x00019c30
        /*06b0*/ 	.short	0x010a
        /*06b2*/ 	.byte	0x3f
	.zero		1


	//   ....[24]....
        /*06b4*/ 	.word	0x00001ec0
        /*06b8*/ 	.word	0x00000005
        /*06bc*/ 	.word	0x00019c30
        /*06c0*/ 	.short	0x010a
        /*06c2*/ 	.byte	0x3f
	.zero		1


	//   ....[25]....
        /*06c4*/ 	.word	0x000021e0
        /*06c8*/ 	.word	0x00000000
        /*06cc*/ 	.word	0x00000000
        /*06d0*/ 	.short	0x0101
        /*06d2*/ 	.byte	0x3f
	.zero		1


	//   ....[26]....
        /*06d4*/ 	.word	0x00005060
        /*06d8*/ 	.word	0x000000ff
        /*06dc*/ 	.word	0x00019c30
        /*06e0*/ 	.short	0x010a
        /*06e2*/ 	.byte	0x17
	.zero		1


	//   ....[27]....
        /*06e4*/ 	.word	0x000050a0
        /*06e8*/ 	.word	0x000000ff
        /*06ec*/ 	.word	0x00019c30
        /*06f0*/ 	.short	0x010a
        /*06f2*/ 	.byte	0x17
	.zero		1


	//   ....[28]....
        /*06f4*/ 	.word	0x00005200
        /*06f8*/ 	.word	0x000000ff
        /*06fc*/ 	.word	0x00019c50
        /*0700*/ 	.short	0x010a
        /*0702*/ 	.byte	0x0b
	.zero		1


	//   ....[29]....
        /*0704*/ 	.word	0x00005240
        /*0708*/ 	.word	0x000000ff
        /*070c*/ 	.word	0x00019c50
        /*0710*/ 	.short	0x010a
        /*0712*/ 	.byte	0x0b
	.zero		1


	//   ....[30]....
        /*0714*/ 	.word	0x000054f0
        /*0718*/ 	.word	0x00000006
        /*071c*/ 	.word	0x00000000
        /*0720*/ 	.short	0x0101
        /*0722*/ 	.byte	0x3f
	.zero		1


	//   ....[31]....
        /*0724*/ 	.word	0x00007730
        /*0728*/ 	.word	0x000000ff
        /*072c*/ 	.word	0x00000000
        /*0730*/ 	.short	0x0101
        /*0732*/ 	.byte	0x06
	.zero		1


	//   ....[32]....
        /*0734*/ 	.word	0x00007f90
        /*0738*/ 	.word	0x000000ff
        /*073c*/ 	.word	0x00019c30
        /*0740*/ 	.short	0x010a
        /*0742*/ 	.byte	0x14
	.zero		1


	//   ....[33]....
        /*0744*/ 	.word	0x00007fd0
        /*0748*/ 	.word	0x000000ff
        /*074c*/ 	.word	0x00019c30
        /*0750*/ 	.short	0x010a
        /*0752*/ 	.byte	0x14
	.zero		1


	//   ....[34]....
        /*0754*/ 	.word	0x00008130
        /*0758*/ 	.word	0x000000ff
        /*075c*/ 	.word	0x00019c50
        /*0760*/ 	.short	0x010a
        /*0762*/ 	.byte	0x0b
	.zero		1


	//   ....[35]....
        /*0764*/ 	.word	0x00008170
        /*0768*/ 	.word	0x000000ff
        /*076c*/ 	.word	0x00019c50
        /*0770*/ 	.short	0x010a
        /*0772*/ 	.byte	0x0b
	.zero		1


	//   ....[36]....
        /*0774*/ 	.word	0x000092d0
        /*0778*/ 	.word	0x00000004
        /*077c*/ 	.word	0x00000000
        /*0780*/ 	.short	0x0101
        /*0782*/ 	.byte	0x3f
	.zero		1


	//   ....[37]....
        /*0784*/ 	.word	0x00009580
        /*0788*/ 	.word	0x000000ff
        /*078c*/ 	.word	0x00000000
        /*0790*/ 	.short	0x0101
        /*0792*/ 	.byte	0x06
	.zero		1


	//   ....[38]....
        /*0794*/ 	.word	0x00009b80
        /*0798*/ 	.word	0x000000ff
        /*079c*/ 	.word	0x00019c30
        /*07a0*/ 	.short	0x010a
        /*07a2*/ 	.byte	0x16
	.zero		1


	//   ....[39]....
        /*07a4*/ 	.word	0x00009bc0
        /*07a8*/ 	.word	0x000000ff
        /*07ac*/ 	.word	0x00019c30
        /*07b0*/ 	.short	0x010a
        /*07b2*/ 	.byte	0x16
	.zero		1


	//   ....[40]....
        /*07b4*/ 	.word	0x00009d20
        /*07b8*/ 	.word	0x000000ff
        /*07bc*/ 	.word	0x00019c50
        /*07c0*/ 	.short	0x010a
        /*07c2*/ 	.byte	0x0b
	.zero		1


	//   ....[41]....
        /*07c4*/ 	.word	0x00009d60
        /*07c8*/ 	.word	0x000000ff
        /*07cc*/ 	.word	0x00019c50
        /*07d0*/ 	.short	0x010a
        /*07d2*/ 	.byte	0x0b
	.zero		1


	//   ....[42]....
        /*07d4*/ 	.word	0x00009ff0
        /*07d8*/ 	.word	0x00000002
        /*07dc*/ 	.word	0x00000000
        /*07e0*/ 	.short	0x0101
        /*07e2*/ 	.byte	0x3f
	.zero		1


	//   ....[43]....
        /*07e4*/ 	.word	0x0000c220
        /*07e8*/ 	.word	0x000000ff
        /*07ec*/ 	.word	0x00000000
        /*07f0*/ 	.short	0x0101
        /*07f2*/ 	.byte	0x06
	.zero		1


	//   ....[44]....
        /*07f4*/ 	.word	0x0000c740
        /*07f8*/ 	.word	0x000000ff
        /*07fc*/ 	.word	0x00019c50
        /*0800*/ 	.short	0x010a
        /*0802*/ 	.byte	0x0e
	.zero		1


	//   ....[45]....
        /*0804*/ 	.word	0x0000c780
        /*0808*/ 	.word	0x000000ff
        /*080c*/ 	.word	0x00019c50
        /*0810*/ 	.short	0x010a
        /*0812*/ 	.byte	0x0e
	.zero		1


	//   ....[46]....
        /*0814*/ 	.word	0x0000cd90
        /*0818*/ 	.word	0x000000ff
        /*081c*/ 	.word	0x00000000
        /*0820*/ 	.short	0x0101
        /*0822*/ 	.byte	0x04
	.zero		1


	//   ....[47]....
        /*0824*/ 	.word	0x0000e510
        /*0828*/ 	.word	0x00000000
        /*082c*/ 	.word	0x00000000
        /*0830*/ 	.short	0x0101
        /*0832*/ 	.byte	0x3f
	.zero		1


	//   ....[48]....
        /*0834*/ 	.word	0x000115c0
        /*0838*/ 	.word	0x00000004
        /*083c*/ 	.word	0x00019c80
        /*0840*/ 	.short	0x010a
        /*0842*/ 	.byte	0x3f
	.zero		1


	//   ....[49]....
        /*0844*/ 	.word	0x00011840
        /*0848*/ 	.word	0x00000004
        /*084c*/ 	.word	0x00019c40
        /*0850*/ 	.short	0x010a
        /*0852*/ 	.byte	0x3f
	.zero		1


	//   ....[50]....
        /*0854*/ 	.word	0x000124a0
        /*0858*/ 	.word	0x00000010
        /*085c*/ 	.word	0x00019c00
        /*0860*/ 	.short	0x0107
        /*0862*/ 	.byte	0x3f
	.zero		1


	//   ....[51]....
        /*0864*/ 	.word	0x000125a0
        /*0868*/ 	.word	0x00000010
        /*086c*/ 	.word	0x00019c00
        /*0870*/ 	.short	0x0101
        /*0872*/ 	.byte	0x3f
	.zero		1


	//   ....[52]....
        /*0874*/ 	.word	0x000125c0
        /*0878*/ 	.word	0x00000010
        /*087c*/ 	.word	0x00019c20
        /*0880*/ 	.short	0x010a
        /*0882*/ 	.byte	0x3f
	.zero		1


	//   ....[53]....
        /*0884*/ 	.word	0x000128a0
        /*0888*/ 	.word	0x00000006
        /*088c*/ 	.word	0x00019c80
        /*0890*/ 	.short	0x010a
        /*0892*/ 	.byte	0x3f
	.zero		1


	//   ....[54]....
        /*0894*/ 	.word	0x00012cc0
        /*0898*/ 	.word	0x00000006
        /*089c*/ 	.word	0x00019c40
        /*08a0*/ 	.short	0x010a
        /*08a2*/ 	.byte	0x3f
	.zero		1


	//   ....[55]....
        /*08a4*/ 	.word	0x00013170
        /*08a8*/ 	.word	0x00000003
        /*08ac*/ 	.word	0x00019c70
        /*08b0*/ 	.short	0x010a
        /*08b2*/ 	.byte	0x3f
	.zero		1


	//   ....[56]....
        /*08b4*/ 	.word	0x000131e0
        /*08b8*/ 	.word	0x00000003
        /*08bc*/ 	.word	0x00019c60
        /*08c0*/ 	.short	0x010a
        /*08c2*/ 	.byte	0x3f
	.zero		1


	//   ....[57]....
        /*08c4*/ 	.word	0x00013630
        /*08c8*/ 	.word	0x00000003
        /*08cc*/ 	.word	0x00019c50
        /*08d0*/ 	.short	0x0101
        /*08d2*/ 	.byte	0x3f
	.zero		1


	//   ....[58]....
        /*08d4*/ 	.word	0x000136b0
        /*08d8*/ 	.word	0x00000003
        /*08dc*/ 	.word	0x00000000
        /*08e0*/ 	.short	0x0101
        /*08e2*/ 	.byte	0x3f
	.zero		1


	//   ....[59]....
        /*08e4*/ 	.word	0x000138b0
        /*08e8*/ 	.word	0x00000000
        /*08ec*/ 	.word	0x00019c70
        /*08f0*/ 	.short	0x010a
        /*08f2*/ 	.byte	0x3f
	.zero		1


	//   ....[60]....
        /*08f4*/ 	.word	0x00013920
        /*08f8*/ 	.word	0x00000000
        /*08fc*/ 	.word	0x00019c60
        /*0900*/ 	.short	0x010a
        /*0902*/ 	.byte	0x3f
	.zero		1


	//   ....[61]....
        /*0904*/ 	.word	0x00013d70
        /*0908*/ 	.word	0x00000000
        /*090c*/ 	.word	0x00019c50
        /*0910*/ 	.short	0x0101
        /*0912*/ 	.byte	0x3f
	.zero		1


	//   ....[62]....
        /*0914*/ 	.word	0x00013dc0
        /*0918*/ 	.word	0x00000002
        /*091c*/ 	.word	0x00000000
        /*0920*/ 	.short	0x0101
        /*0922*/ 	.byte	0x3f
	.zero		1


	//   ....[63]....
        /*0924*/ 	.word	0x00014b30
        /*0928*/ 	.word	0x00000009
        /*092c*/ 	.word	0x00019c20
        /*0930*/ 	.short	0x010a
        /*0932*/ 	.byte	0x3f
	.zero		1


	//   ....[64]....
        /*0934*/ 	.word	0x00014cd0
        /*0938*/ 	.word	0x00000007
        /*093c*/ 	.word	0x00000000
        /*0940*/ 	.short	0x010a
        /*0942*/ 	.byte	0x3f
	.zero		1


	//   ....[65]....
        /*0944*/ 	.word	0x00014d40
        /*0948*/ 	.word	0x00000003
        /*094c*/ 	.word	0x00000000
        /*0950*/ 	.short	0x010a
        /*0952*/ 	.byte	0x3f
	.zero		1


	//   ....[66]....
        /*0954*/ 	.word	0x00014d90
        /*0958*/ 	.word	0x00000003
        /*095c*/ 	.word	0x00019c60
        /*0960*/ 	.short	0x010a
        /*0962*/ 	.byte	0x3f
	.zero		1


	//   ....[67]....
        /*0964*/ 	.word	0x00014de0
        /*0968*/ 	.word	0x00000005
        /*096c*/ 	.word	0x00019c60
        /*0970*/ 	.short	0x010a
        /*0972*/ 	.byte	0x3f
	.zero		1


	//   ....[68]....
        /*0974*/ 	.word	0x00014e20
        /*0978*/ 	.word	0x00000003
        /*097c*/ 	.word	0x00019c80
        /*0980*/ 	.short	0x010a
        /*0982*/ 	.byte	0x3f
	.zero		1


	//   ....[69]....
        /*0984*/ 	.word	0x00014e40
        /*0988*/ 	.word	0x00000005
        /*098c*/ 	.word	0x00019c80
        /*0990*/ 	.short	0x010a
        /*0992*/ 	.byte	0x3f
	.zero		1


	//   ....[70]....
        /*0994*/ 	.word	0x00014eb0
        /*0998*/ 	.word	0x00000003
        /*099c*/ 	.word	0x00019c00
        /*09a0*/ 	.short	0x010a
        /*09a2*/ 	.byte	0x3f
	.zero		1


	//   ....[71]....
        /*09a4*/ 	.word	0x00014f00
        /*09a8*/ 	.word	0x00000005
        /*09ac*/ 	.word	0x00019c30
        /*09b0*/ 	.short	0x010a
        /*09b2*/ 	.byte	0x3f
	.zero		1


	//   ....[72]....
        /*09b4*/ 	.word	0x00014f60
        /*09b8*/ 	.word	0x00000007
        /*09bc*/ 	.word	0x00019c30
        /*09c0*/ 	.short	0x010a
        /*09c2*/ 	.byte	0x3f
	.zero		1


	//   ....[73]....
        /*09c4*/ 	.word	0x00014fc0
        /*09c8*/ 	.word	0x00000007
        /*09cc*/ 	.word	0x00019c50
        /*09d0*/ 	.short	0x010a
        /*09d2*/ 	.byte	0x3f
	.zero		1


	//   ....[74]....
        /*09d4*/ 	.word	0x00015020
        /*09d8*/ 	.word	0x0000000b
        /*09dc*/ 	.word	0x00019c30
        /*09e0*/ 	.short	0x010a
        /*09e2*/ 	.byte	0x3f
	.zero		1


	//   ....[75]....
        /*09e4*/ 	.word	0x00015080
        /*09e8*/ 	.word	0x0000000b
        /*09ec*/ 	.word	0x00019c50
        /*09f0*/ 	.short	0x010a
        /*09f2*/ 	.byte	0x3f
	.zero		1


	//   ....[76]....
        /*09f4*/ 	.word	0x000150e0
        /*09f8*/ 	.word	0x00000007
        /*09fc*/ 	.word	0x00019c30
        /*0a00*/ 	.short	0x010a
        /*0a02*/ 	.byte	0x3f
	.zero		1


	//   ....[77]....
        /*0a04*/ 	.word	0x00015140
        /*0a08*/ 	.word	0x00000007
        /*0a0c*/ 	.word	0x00019c50
        /*0a10*/ 	.short	0x010a
        /*0a12*/ 	.byte	0x3f
	.zero		1


	//   ....[78]....
        /*0a14*/ 	.word	0x000151a0
        /*0a18*/ 	.word	0x00000006
        /*0a1c*/ 	.word	0x00019c50
        /*0a20*/ 	.short	0x010a
        /*0a22*/ 	.byte	0x3f
	.zero		1


	//   ....[79]....
        /*0a24*/ 	.word	0x000152f0
        /*0a28*/ 	.word	0x00000004
        /*0a2c*/ 	.word	0x00019c80
        /*0a30*/ 	.short	0x010a
        /*0a32*/ 	.byte	0x3f
	.zero		1


	//   ....[80]....
        /*0a34*/ 	.word	0x00015340
        /*0a38*/ 	.word	0x00000004
        /*0a3c*/ 	.word	0x00019c40
        /*0a40*/ 	.short	0x010a
        /*0a42*/ 	.byte	0x3f
	.zero		1


	//   ....[81]....
        /*0a44*/ 	.word	0x00015770
        /*0a48*/ 	.word	0x00000010
        /*0a4c*/ 	.word	0x00019c20
        /*0a50*/ 	.short	0x010a
        /*0a52*/ 	.byte	0x3f
	.zero		1


	//   ....[82]....
        /*0a54*/ 	.word	0x000157c0
        /*0a58*/ 	.word	0x00000006
        /*0a5c*/ 	.word	0x00019c80
        /*0a60*/ 	.short	0x010a
        /*0a62*/ 	.byte	0x3f
	.zero		1


	//   ....[83]....
        /*0a64*/ 	.word	0x00015810
        /*0a68*/ 	.word	0x00000006
        /*0a6c*/ 	.word	0x00019c40
        /*0a70*/ 	.short	0x010a
        /*0a72*/ 	.byte	0x3f
	.zero		1


	//   ....[84]....
        /*0a74*/ 	.word	0x00015860
        /*0a78*/ 	.word	0x00000003
        /*0a7c*/ 	.word	0x00019c70
        /*0a80*/ 	.short	0x010a
        /*0a82*/ 	.byte	0x3f
	.zero		1


	//   ....[85]....
        /*0a84*/ 	.word	0x000158b0
        /*0a88*/ 	.word	0x00000003
        /*0a8c*/ 	.word	0x00019c60
        /*0a90*/ 	.short	0x010a
        /*0a92*/ 	.byte	0x3f
	.zero		1


	//   ....[86]....
        /*0a94*/ 	.word	0x00015900
        /*0a98*/ 	.word	0x00000000
        /*0a9c*/ 	.word	0x00019c70
        /*0aa0*/ 	.short	0x010a
        /*0aa2*/ 	.byte	0x3f
	.zero		1


	//   ....[87]....
        /*0aa4*/ 	.word	0x00015950
        /*0aa8*/ 	.word	0x00000000
        /*0aac*/ 	.word	0x00019c60
        /*0ab0*/ 	.short	0x010a
        /*0ab2*/ 	.byte	0x3f
	.zero		1


	//   ....[88]....
        /*0ab4*/ 	.word	0x000159a0
        /*0ab8*/ 	.word	0x00000009
        /*0abc*/ 	.word	0x00019c20
        /*0ac0*/ 	.short	0x010a
        /*0ac2*/ 	.byte	0x3f
	.zero		1


	//   ....[89]....
        /*0ac4*/ 	.word	0x00015b40
        /*0ac8*/ 	.word	0x00000007
        /*0acc*/ 	.word	0x00000000
        /*0ad0*/ 	.short	0x010a
        /*0ad2*/ 	.byte	0x3f
	.zero		1


	//   ....[90]....
        /*0ad4*/ 	.word	0x00015b90
        /*0ad8*/ 	.word	0x00000003
        /*0adc*/ 	.word	0x00000000
        /*0ae0*/ 	.short	0x010a
        /*0ae2*/ 	.byte	0x3f
	.zero		1


	//   ....[91]....
        /*0ae4*/ 	.word	0x00015be0
        /*0ae8*/ 	.word	0x00000003
        /*0aec*/ 	.word	0x00019c60
        /*0af0*/ 	.short	0x010a
        /*0af2*/ 	.byte	0x3f
	.zero		1


	//   ....[92]....
        /*0af4*/ 	.word	0x00015c30
        /*0af8*/ 	.word	0x00000005
        /*0afc*/ 	.word	0x00019c60
        /*0b00*/ 	.short	0x010a
        /*0b02*/ 	.byte	0x3f
	.zero		1


	//   ....[93]....
        /*0b04*/ 	.word	0x00015c80
        /*0b08*/ 	.word	0x00000003
        /*0b0c*/ 	.word	0x00019c80
        /*0b10*/ 	.short	0x010a
        /*0b12*/ 	.byte	0x3f
	.zero		1


	//----- nvinfo : EIATTR_NUM_MBARRIERS
	.align		4
.L_1285:
        /*0b14*/ 	.byte	0x03, 0x38
        /*0b16*/ 	.short	0x0016


	//----- nvinfo : EIATTR_EXIT_INSTR_OFFSETS
	.align		4
        /*0b18*/ 	.byte	0x04, 0x1c
        /*0b1a*/ 	.short	(.L_1287 - .L_1286)


	//   ....[0]....
.L_1286:
        /*0b1c*/ 	.word	0x00000a40


	//   ....[1]....
        /*0b20*/ 	.word	0x0000f1d0


	//   ....[2]....
        /*0b24*/ 	.word	0x00014e90


	//----- nvinfo : EIATTR_MAX_THREADS
	.align		4
.L_1287:
        /*0b28*/ 	.byte	0x04, 0x05
        /*0b2a*/ 	.short	(.L_1289 - .L_1288)
.L_1288:
        /*0b2c*/ 	.word	0x00000200
        /*0b30*/ 	.word	0x00000001
        /*0b34*/ 	.word	0x00000001


	//----- nvinfo : EIATTR_CRS_STACK_SIZE
	.align		4
.L_1289:
        /*0b38*/ 	.byte	0x04, 0x1e
        /*0b3a*/ 	.short	(.L_1291 - .L_1290)
.L_1290:
        /*0b3c*/ 	.word	0x00000000


	//----- nvinfo : EIATTR_CBANK_PARAM_SIZE
	.align		4
.L_1291:
        /*0b40*/ 	.byte	0x03, 0x19
        /*0b42*/ 	.short	0x0af0


	//----- nvinfo : EIATTR_PARAM_CBANK
	.align		4
        /*0b44*/ 	.byte	0x04, 0x0a
        /*0b46*/ 	.short	(.L_1293 - .L_1292)
	.align		4
.L_1292:
        /*0b48*/ 	.word	index@(.nv.constant0._ZN7cutlass13device_kernelIN5flash11enable_sm90INS1_16FlashAttnFwdSm90INS1_25CollectiveMainloopFwdSm90ILi2EN4cute5tupleIJNS5_1CILi1EEES8_S8_EEENS6_IJNS7_ILi192EEENS7_ILi128EEENS7_ILi96EEEEEELi96ENS_12float_e4m3_tEfNS_4arch4Sm90ELb0ELb1ELb0ELb1ELb0ELb0ELb0ELb1ELb1ELb1ELb0ELb0EEENS1_21CollectiveEpilogueFwdINS6_IJSA_SC_SB_EEES9_NS_10bfloat16_tESG_Li384ELb1ELb1ELb0ELb1EEENS1_36VarlenDynamicPersistentTileSchedulerILi192ELi128ELi384ELi128ELb0ELb1ELb1ELb1ELb0ELb1EEEEEEEEEvNT_6ParamsE)
        /*0b4c*/ 	.short	0x0210
        /*0b4e*/ 	.short	0x0af0


	//----- nvinfo : EIATTR_SW_WAR
	.align		4
.L_1293:
        /*0b50*/ 	.byte	0x04, 0x36
        /*0b52*/ 	.short	(.L_1295 - .L_1294)
.L_1294:
        /*0b54*/ 	.word	0x00000008
.L_1295:


//--------------------- .nv.info._ZN7cutlass13device_kernelIN5flash11enable_sm90INS1_16FlashAttnFwdSm90INS1_25CollectiveMainloopFwdSm90ILi2EN4cute5tupleIJNS5_1CILi1EEES8_S8_EEENS6_IJNS7_ILi192EEENS7_ILi128EEENS7_ILi96EEEEEELi96ENS_12float_e4m3_tEfNS_4arch4Sm90ELb0ELb1ELb0ELb1ELb0ELb1ELb0ELb1ELb1ELb1ELb0ELb0EEENS1_21CollectiveEpilogueFwdINS6_IJSA_SC_SB_EEES9_NS_10bfloat16_tESG_Li384ELb1ELb1ELb0ELb1EEENS1_36VarlenDynamicPersistentTileSchedulerILi192ELi128ELi384ELi128ELb0ELb1ELb1ELb1ELb0ELb1EEEEEEEEEvNT_6ParamsE --------------------------
	.section	.nv.info._ZN7cutlass13device_kernelIN5flash11enable_sm90INS1_16FlashAttnFwdSm90INS1_25CollectiveMainloopFwdSm90ILi2EN4cute5tupleIJNS5_1CILi1EEES8_S8_EEENS6_IJNS7_ILi192EEENS7_ILi128EEENS7_ILi96EEEEEELi96ENS_12float_e4m3_tEfNS_4arch4Sm90ELb0ELb1ELb0ELb1ELb0ELb1ELb0ELb1ELb1ELb1ELb0ELb0EEENS1_21CollectiveEpilogueFwdINS6_IJSA_SC_SB_EEES9_NS_10bfloat16_tESG_Li384ELb1ELb1ELb0ELb1EEENS1_36VarlenDynamicPersistentTileSchedulerILi192ELi128ELi384ELi128ELb0ELb1ELb1ELb1ELb0ELb1EEEEEEEEEvNT_6ParamsE,"",@"SHT_CUDA_INFO"
	.sectionflags	@""
	.align	4


	//----- nvinfo : EIATTR_CUDA_API_VERSION
	.align		4
        /*0000*/ 	.byte	0x04, 0x37
        /*0002*/ 	.short	(.L_1297 - .L_1296)
.L_1296:
        /*0004*/ 	.word	0x00000082


	//----- nvinfo : EIATTR_KPARAM_INFO
	.align		4
.L_1297:
        /*0008*/ 	.byte	0x04, 0x17
        /*000a*/ 	.short	(.L_1299 - .L_1298)
.L_1298:
        /*000c*/ 	.word	0x00000000
        /*0010*/ 	.short	0x0000
        /*0012*/ 	.short	0x0070
        /*0014*/ 	.byte	0x00, 0xf0, 0x01, 0x2a


	//----- nvinfo : EIATTR_SPARSE_MMA_MASK
	.align		4
.L_1299:
        /*0018*/ 	.byte	0x03, 0x50
        /*001a*/ 	.short	0x0000


	//----- nvinfo : EIATTR_MAXREG_COUNT
	.align		4
        /*001c*/ 	.byte	0x03, 0x1b
        /*001e*/ 	.short	0x0080


	//----- nvinfo : EIATTR_NUM_BARRIERS
	.align		4
        /*0020*/ 	.byte	0x02, 0x4c
        /*0022*/ 	.byte	0x10
	.zero		1


	//----- nvinfo : EIATTR_EXTERNS
	.align		4
        /*0024*/ 	.byte	0x04, 0x0f
        /*0026*/ 	.short	(.L_1301 - .L_1300)


	//   ....[0]....
	.align		4
.L_1300:
        /*0028*/ 	.word	index@(__assertfail)


	//----- nvinfo : EIATTR_ANNOTATIONS
	.align		4
.L_1301:
        /*002c*/ 	.byte	0x04, 0x55
        /*002e*/ 	.short	(.L_1303 - .L_1302)


	//   ....[0]....
.L_1302:
        /* <DEDUP_REMOVED lines=95> */


	//----- nvinfo : EIATTR_MERCURY_ISA_VERSION
	.align		4
.L_1303:
        /*0610*/ 	.byte	0x03, 0x5f
        /*0612*/ 	.short	0x0101


	//----- nvinfo : EIATTR_UNUSED_LOAD_BYTE_OFFSET
	.align		4
        /*0614*/ 	.byte	0x04, 0x44
        /*0616*/ 	.short	(.L_1305 - .L_1304)


	//   ....[0]....
.L_1304:
        /*0618*/ 	.word	0x00000aa0
        /*061c*/ 	.word	0x0000fff0


	//   ....[1]....
        /*0620*/ 	.word	0x00017b10
        /*0624*/ 	.word	0x0000fff0


	//----- nvinfo : EIATTR_INT_WARP_WIDE_INSTR_OFFSETS
	.align		4
.L_1305:
        /*0628*/ 	.byte	0x04, 0x31
        /*062a*/ 	.short	(.L_1307 - .L_1306)


	//   ....[0]....
.L_1306:
        /*062c*/ 	.word	0x00000190


	//   ....[1]....
        /*0630*/ 	.word	0x000001d0


	//   ....[2]....
        /*0634*/ 	.word	0x00000240


	//   ....[3]....
        /*0638*/ 	.word	0x0001cf60


	//   ....[4]....
        /*063c*/ 	.word	0x0001cff0


	//   ....[5]....
        /*0640*/ 	.word	0x0001faa0


	//   ....[6]....
        /*0644*/ 	.word	0x0001fb30


	//----- nvinfo : EIATTR_COOP_GROUP_MASK_REGIDS
	.align		4
.L_1307:
        /*0648*/ 	.byte	0x04, 0x29
        /*064a*/ 	.short	(.L_1309 - .L_1308)


	//   ....[0]....
.L_1308:
        /*064c*/ 	.word	0xffffffff


	//   ....[1]....
        /*0650*/ 	.word	0xffffffff


	//   ....[2]....
        /*0654*/ 	.word	0xffffffff


	//   ....[3]....
        /*0658*/ 	.word	0xffffffff


	//   ....[4]....
        /*065c*/ 	.word	0xffffffff


	//   ....[5]....
        /*0660*/ 	.word	0xffffffff


	//   ....[6]....
        /*0664*/ 	.word	0xffffffff


	//   ....[7]....
        /*0668*/ 	.word	0xffffffff


	//   ....[8]....
        /*066c*/ 	.word	0xffffffff


	//   ....[9]....
        /*0670*/ 	.word	0xffffffff


	//   ....[10]....
        /*0674*/ 	.word	0xffffffff


	//   ....[11]....
        /*0678*/ 	.word	0xffffffff


	//   ....[12]....
        /*067c*/ 	.word	0xffffffff


	//   ....[13]....
        /*0680*/ 	.word	0xffffffff


	//   ....[14]....
        /*0684*/ 	.word	0xffffffff


	//   ....[15]....
        /*0688*/ 	.word	0xffffffff


	//   ....[16]....
        /*068c*/ 	.word	0xffffffff


	//   ....[17]....
        /*0690*/ 	.word	0xffffffff


	//   ....[18]....
        /*0694*/ 	.word	0xffffffff


	//   ....[19]....
        /*0698*/ 	.word	0xffffffff


	//   ....[20]....
        /*069c*/ 	.word	0xffffffff


	//   ....[21]....
        /*06a0*/ 	.word	0xffffffff


	//   ....[22]....
        /*06a4*/ 	.word	0xffffffff


	//   ....[23]....
        /*06a8*/ 	.word	0xffffffff


	//   ....[24]....
        /*06ac*/ 	.word	0xffffffff


	//   ....[25]....
        /*06b0*/ 	.word	0xffffffff


	//   ....[26]....
        /*06b4*/ 	.word	0xffffffff


	//   ....[27]....
        /*06b8*/ 	.word	0xffffffff


	//   ....[28]....
        /*06bc*/ 	.word	0xffffffff


	//   ....[29]....
        /*06c0*/ 	.word	0xffffffff


	//   ....[30]....
        /*06c4*/ 	.word	0xffffffff


	//   ....[31]....
        /*06c8*/ 	.word	0xffffffff


	//   ....[32]....
        /*06cc*/ 	.word	0xffffffff


	//   ....[33]....
        /*06d0*/ 	.word	0xffffffff


	//   ....[34]....
        /*06d4*/ 	.word	0xffffffff


	//   ....[35]....
        /*06d8*/ 	.word	0xffffffff


	//   ....[36]....
        /*06dc*/ 	.word	0xffffffff


	//   ....[37]....
        /*06e0*/ 	.word	0xffffffff


	//   ....[38]....
        /*06e4*/ 	.word	0xffffffff


	//   ....[39]....
        /*06e8*/ 	.word	0xffffffff


	//   ....[40]....
        /*06ec*/ 	.word	0xffffffff


	//   ....[41]....
        /*06f0*/ 	.word	0xffffffff


	//   ....[42]....
        /*06f4*/ 	.word	0xffffffff


	//   ....[43]....
        /*06f8*/ 	.word	0xffffffff


	//   ....[44]....
        /*06fc*/ 	.word	0xffffffff


	//   ....[45]....
        /*0700*/ 	.word	0xffffffff


	//   ....[46]....
        /*0704*/ 	.word	0xffffffff


	//   ....[47]....
        /*0708*/ 	.word	0xffffffff


	//   ....[48]....
        /*070c*/ 	.word	0xffffffff


	//   ....[49]....
        /*0710*/ 	.word	0xffffffff


	//   ....[50]....
        /*0714*/ 	.word	0xffffffff


	//   ....[51]....
        /*0718*/ 	.word	0xffffffff


	//   ....[52]....
        /*071c*/ 	.word	0xffffffff


	//   ....[53]....
        /*0720*/ 	.word	0xffffffff


	//   ....[54]....
        /*0724*/ 	.word	0xffffffff


	//   ....[55]....
        /*0728*/ 	.word	0xffffffff


	//   ....[56]....
        /*072c*/ 	.word	0xffffffff


	//   ....[57]....
        /*0730*/ 	.word	0xffffffff


	//   ....[58]....
        /*0734*/ 	.word	0xffffffff


	//   ....[59]....
        /*0738*/ 	.word	0xffffffff


	//   ....[60]....
        /*073c*/ 	.word	0xffffffff


	//   ....[61]....
        /*0740*/ 	.word	0xffffffff


	//   ....[62]....
        /*0744*/ 	.word	0xffffffff


	//   ....[63]....
        /*0748*/ 	.word	0xffffffff


	//   ....[64]....
        /*074c*/ 	.word	0xffffffff


	//   ....[65]....
        /*0750*/ 	.word	0xffffffff


	//   ....[66]....
        /*0754*/ 	.word	0xffffffff


	//   ....[67]....
        /*0758*/ 	.word	0xffffffff


	//   ....[68]....
        /*075c*/ 	.word	0xffffffff


	//   ....[69]....
        /*0760*/ 	.word	0xffffffff


	//   ....[70]....
        /*0764*/ 	.word	0xffffffff


	//   ....[71]....
        /*0768*/ 	.word	0xffffffff


	//   ....[72]....
        /*076c*/ 	.word	0xffffffff


	//   ....[73]....
        /*0770*/ 	.word	0xffffffff


	//   ....[74]....
        /*0774*/ 	.word	0xffffffff


	//   ....[75]....
        /*0778*/ 	.word	0xffffffff


	//   ....[76]....
        /*077c*/ 	.word	0xffffffff


	//   ....[77]....
        /*0780*/ 	.word	0xffffffff


	//   ....[78]....
        /*0784*/ 	.word	0xffffffff


	//   ....[79]....
        /*0788*/ 	.word	0xffffffff


	//   ....[80]....
        /*078c*/ 	.word	0xffffffff


	//   ....[81]....
        /*0790*/ 	.word	0xffffffff


	//   ....[82]....
        /*0794*/ 	.word	0xffffffff


	//   ....[83]....
        /*0798*/ 	.word	0xffffffff


	//   ....[84]....
        /*079c*/ 	.word	0xffffffff


	//   ....[85]....
        /*07a0*/ 	.word	0xffffffff


	//   ....[86]....
        /*07a4*/ 	.word	0xffffffff


	//   ....[87]....
        /*07a8*/ 	.word	0xffffffff


	//   ....[88]....
        /*07ac*/ 	.word	0xffffffff


	//   ....[89]....
        /*07b0*/ 	.word	0xffffffff


	//   ....[90]....
        /*07b4*/ 	.word	0xffffffff


	//   ....[91]....
        /*07b8*/ 	.word	0xffffffff


	//   ....[92]....
        /*07bc*/ 	.word	0xffffffff


	//   ....[93]....
        /*07c0*/ 	.word	0xffffffff


	//   ....[94]....
        /*07c4*/ 	.word	0xffffffff


	//   ....[95]....
        /*07c8*/ 	.word	0xffffffff


	//   ....[96]....
        /*07cc*/ 	.word	0xffffffff


	//   ....[97]....
        /*07d0*/ 	.word	0xffffffff


	//   ....[98]....
        /*07d4*/ 	.word	0xffffffff


	//   ....[99]....
        /*07d8*/ 	.word	0xffffffff


	//   ....[100]....
        /*07dc*/ 	.word	0xffffffff


	//   ....[101]....
        /*07e0*/ 	.word	0xffffffff


	//   ....[102]....
        /*07e4*/ 	.word	0xffffffff


	//   ....[103]....
        /*07e8*/ 	.word	0xffffffff


	//   ....[104]....
        /*07ec*/ 	.word	0xffffffff


	//   ....[105]....
        /*07f0*/ 	.word	0xffffffff


	//   ....[106]....
        /*07f4*/ 	.word	0xffffffff


	//   ....[107]....
        /*07f8*/ 	.word	0xffffffff


	//   ....[108]....
        /*07fc*/ 	.word	0xffffffff


	//   ....[109]....
        /*0800*/ 	.word	0xffffffff


	//   ....[110]....
        /*0804*/ 	.word	0xffffffff


	//   ....[111]....
        /*0808*/ 	.word	0xffffffff


	//   ....[112]....
        /*080c*/ 	.word	0xffffffff


	//   ....[113]....
        /*0810*/ 	.word	0xffffffff


	//   ....[114]....
        /*0814*/ 	.word	0xffffffff


	//   ....[115]....
        /*0818*/ 	.word	0xffffffff


	//   ....[116]....
        /*081c*/ 	.word	0xffffffff


	//   ....[117]....
        /*0820*/ 	.word	0xffffffff


	//   ....[118]....
        /*0824*/ 	.word	0xffffffff


	//   ....[119]....
        /*0828*/ 	.word	0xffffffff


	//   ....[120]....
        /*082c*/ 	.word	0x0500000f


	//   ....[121]....
        /*0830*/ 	.word	0x0500000f


	//   ....[122]....
        /*0834*/ 	.word	0x0500000f


	//   ....[123]....
        /*0838*/ 	.word	0x0500000f


	//   ....[124]....
        /*083c*/ 	.word	0x0500000f


	//   ....[125]....
        /*0840*/ 	.word	0x0500000f


	//   ....[126]....
        /*0844*/ 	.word	0x0500000f


	//   ....[127]....
        /*0848*/ 	.word	0x0500000f


	//   ....[128]....
        /*084c*/ 	.word	0x0500000f


	//   ....[129]....
        /*0850*/ 	.word	0x0500000f


	//   ....[130]....
        /*0854*/ 	.word	0x0500000f


	//   ....[131]....
        /*0858*/ 	.word	0x0500000f


	//   ....[132]....
        /*085c*/ 	.word	0x0500000f


	//   ....[133]....
        /*0860*/ 	.word	0x0500000f


	//   ....[134]....
        /*0864*/ 	.word	0x0500000f


	//   ....[135]....
        /*0868*/ 	.word	0x0500000f


	//   ....[136]....
        /*086c*/ 	.word	0x0500000f


	//   ....[137]....
        /*0870*/ 	.word	0x0500000f


	//   ....[138]....
        /*0874*/ 	.word	0x0500000f


	//   ....[139]....
        /*0878*/ 	.word	0x0500000f


	//   ....[140]....
        /*087c*/ 	.word	0x0500000f


	//   ....[141]....
        /*0880*/ 	.word	0x0500000f


	//   ....[142]....
        /*0884*/ 	.word	0x0500000f


	//   ....[143]....
        /*0888*/ 	.word	0x0500000f


	//   ....[144]....
        /*088c*/ 	.word	0x0500000f


	//   ....[145]....
        /*0890*/ 	.word	0x0500000f


	//   ....[146]....
        /*0894*/ 	.word	0x0500000f


	//   ....[147]....
        /*0898*/ 	.word	0x0500000f


	//   ....[148]....
        /*089c*/ 	.word	0x0500000f


	//   ....[149]....
        /*08a0*/ 	.word	0x0500000f


	//   ....[150]....
        /*08a4*/ 	.word	0x0500000f


	//   ....[151]....
        /*08a8*/ 	.word	0x0500000f


	//   ....[152]....
        /*08ac*/ 	.word	0x0500000f


	//   ....[153]....
        /*08b0*/ 	.word	0x0500000f


	//----- nvinfo : EIATTR_COOP_GROUP_INSTR_OFFSETS
	.align		4
.L_1309:
        /*08b4*/ 	.byte	0x04, 0x28
        /*08b6*/ 	.short	(.L_1311 - .L_1310)


	//   ....[0]....
.L_1310:
        /*08b8*/ 	.word	0x00000070


	//   ....[1]....
        /*08bc*/ 	.word	0x000001a0


	//   ....[2]....
        /*08c0*/ 	.word	0x000001f0


	//   ....[3]....
        /*08c4*/ 	.word	0x00000420


	//   ....[4]....
        /*08c8*/ 	.word	0x00000580


	//   ....[5]....
        /*08cc*/ 	.word	0x000006a0


	//   ....[6]....
        /*08d0*/ 	.word	0x00000800


	//   ....[7]....
        /*08d4*/ 	.word	0x000074f0


	//   ....[8]....
        /*08d8*/ 	.word	0x00007be0


	//   ....[9]....
        /*08dc*/ 	.word	0x00007bf0


	//   ....[10]....
        /*08e0*/ 	.word	0x00007c00


	//   ....[11]....
        /*08e4*/ 	.word	0x00007c10


	//   ....[12]....
        /*08e8*/ 	.word	0x000098e0


	//   ....[13]....
        /*08ec*/ 	.word	0x000098f0


	//   ....[14]....
        /*08f0*/ 	.word	0x00009900


	//   ....[15]....
        /*08f4*/ 	.word	0x00009910


	//   ....[16]....
        /*08f8*/ 	.word	0x0000c1b0


	//   ....[17]....
        /*08fc*/ 	.word	0x0000c460


	//   ....[18]....
        /*0900*/ 	.word	0x0000d6f0


	//   ....[19]....
        /*0904*/ 	.word	0x0000d7f0


	//   ....[20]....
        /*0908*/ 	.word	0x0000dea0


	//   ....[21]....
        /*090c*/ 	.word	0x0000dfe0


	//   ....[22]....
        /*0910*/ 	.word	0x0000f6c0


	//   ....[23]....
        /*0914*/ 	.word	0x0000f8d0


	//   ....[24]....
        /*0918*/ 	.word	0x00010880


	//   ....[25]....
        /*091c*/ 	.word	0x00010980


	//   ....[26]....
        /*0920*/ 	.word	0x00010d60


	//   ....[27]....
        /*0924*/ 	.word	0x00010eb0


	//   ....[28]....
        /*0928*/ 	.word	0x00012c00


	//   ....[29]....
        /*092c*/ 	.word	0x00012c30


	//   ....[30]....
        /*0930*/ 	.word	0x00012c90


	//   ....[31]....
        /*0934*/ 	.word	0x00012cf0


	//   ....[32]....
        /*0938*/ 	.word	0x00014850


	//   ....[33]....
        /*093c*/ 	.word	0x00014a10


	//   ....[34]....
        /*0940*/ 	.word	0x000156b0


	//   ....[35]....
        /*0944*/ 	.word	0x00015830


	//   ....[36]....
        /*0948*/ 	.word	0x00015ff0


	//   ....[37]....
        /*094c*/ 	.word	0x00016050


	//   ....[38]....
        /*0950*/ 	.word	0x00017460


	//   ....[39]....
        /*0954*/ 	.word	0x00017470


	//   ....[40]....
        /*0958*/ 	.word	0x00017500


	//   ....[41]....
        /*095c*/ 	.word	0x00017510


	//   ....[42]....
        /*0960*/ 	.word	0x000180f0


	//   ....[43]....
        /*0964*/ 	.word	0x00018120


	//   ....[44]....
        /*0968*/ 	.word	0x00018140


	//   ....[45]....
        /*096c*/ 	.word	0x00018150


	//   ....[46]....
        /*0970*/ 	.word	0x00018160


	//   ....[47]....
        /*0974*/ 	.word	0x00018170


	//   ....[48]....
        /*0978*/ 	.word	0x00018180


	//   ....[49]....
        /*097c*/ 	.word	0x00018190


	//   ....[50]....
        /*0980*/ 	.word	0x000181a0


	//   ....[51]....
        /*0984*/ 	.word	0x000181b0


	//   ....[52]....
        /*0988*/ 	.word	0x000181c0


	//   ....[53]....
        /*098c*/ 	.word	0x000181d0


	//   ....[54]....
        /*0990*/ 	.word	0x000181f0


	//   ....[55]....
        /*0994*/ 	.word	0x00018210


	//   ....[56]....
        /*0998*/ 	.word	0x00018220


	//   ....[57]....
        /*099c*/ 	.word	0x00018230


	//   ....[58]....
        /*09a0*/ 	.word	0x00018240


	//   ....[59]....
        /*09a4*/ 	.word	0x00018250


	//   ....[60]....
        /*09a8*/ 	.word	0x00018260


	//   ....[61]....
        /*09ac*/ 	.word	0x00018270


	//   ....[62]....
        /*09b0*/ 	.word	0x00018280


	//   ....[63]....
        /*09b4*/ 	.word	0x00018290


	//   ....[64]....
        /*09b8*/ 	.word	0x000182a0


	//   ....[65]....
        /*09bc*/ 	.word	0x000182b0


	//   ....[66]....
        /*09c0*/ 	.word	0x00018a30


	//   ....[67]....
        /*09c4*/ 	.word	0x00018a70


	//   ....[68]....
        /*09c8*/ 	.word	0x00018a80


	//   ....[69]....
        /*09cc*/ 	.word	0x00018a90


	//   ....[70]....
        /*09d0*/ 	.word	0x00019030


	//   ....[71]....
        /*09d4*/ 	.word	0x00019060


	//   ....[72]....
        /*09d8*/ 	.word	0x00019160


	//   ....[73]....
        /*09dc*/ 	.word	0x00019180


	//   ....[74]....
        /*09e0*/ 	.word	0x00019a90


	//   ....[75]....
        /*09e4*/ 	.word	0x00019aa0


	//   ....[76]....
        /*09e8*/ 	.word	0x00019ba0


	//   ....[77]....
        /*09ec*/ 	.word	0x00019bc0


	//   ....[78]....
        /*09f0*/ 	.word	0x00019d50


	//   ....[79]....
        /*09f4*/ 	.word	0x00019f10


	//   ....[80]....
        /*09f8*/ 	.word	0x00019f40


	//   ....[81]....
        /*09fc*/ 	.word	0x00019f70


	//   ....[82]....
        /*0a00*/ 	.word	0x00019fa0


	//   ....[83]....
        /*0a04*/ 	.word	0x00019fd0


	//   ....[84]....
        /*0a08*/ 	.word	0x0001a000


	//   ....[85]....
        /*0a0c*/ 	.word	0x0001a170


	//   ....[86]....
        /*0a10*/ 	.word	0x0001a1a0


	//   ....[87]....
        /*0a14*/ 	.word	0x0001a1d0


	//   ....[88]....
        /*0a18*/ 	.word	0x0001a200


	//   ....[89]....
        /*0a1c*/ 	.word	0x0001a230


	//   ....[90]....
        /*0a20*/ 	.word	0x0001a260


	//   ....[91]....
        /*0a24*/ 	.word	0x0001a300


	//   ....[92]....
        /*0a28*/ 	.word	0x0001a360


	//   ....[93]....
        /*0a2c*/ 	.word	0x0001a400


	//   ....[94]....
        /*0a30*/ 	.word	0x0001b680


	//   ....[95]....
        /*0a34*/ 	.word	0x0001d6b0


	//   ....[96]....
        /*0a38*/ 	.word	0x0001e570


	//   ....[97]....
        /*0a3c*/ 	.word	0x0001e580


	//   ....[98]....
        /*0a40*/ 	.word	0x0001e590


	//   ....[99]....
        /*0a44*/ 	.word	0x0001e5a0


	//   ....[100]....
        /*0a48*/ 	.word	0x0001e6a0


	//   ....[101]....
        /*0a4c*/ 	.word	0x0001e6b0


	//   ....[102]....
        /*0a50*/ 	.word	0x000202e0


	//   ....[103]....
        /*0a54*/ 	.word	0x00020310


	//   ....[104]....
        /*0a58*/ 	.word	0x00020350


	//   ....[105]....
        /*0a5c*/ 	.word	0x00020380


	//   ....[106]....
        /*0a60*/ 	.word	0x000203b0


	//   ....[107]....
        /*0a64*/ 	.word	0x000203e0


	//   ....[108]....
        /*0a68*/ 	.word	0x00020410


	//   ....[109]....
        /*0a6c*/ 	.word	0x00020440


	//   ....[110]....
        /*0a70*/ 	.word	0x000205c0


	//   ....[111]....
        /*0a74*/ 	.word	0x000205f0


	//   ....[112]....
        /*0a78*/ 	.word	0x00020620


	//   ....[113]....
        /*0a7c*/ 	.word	0x00020650


	//   ....[114]....
        /*0a80*/ 	.word	0x00020680


	//   ....[115]....
        /*0a84*/ 	.word	0x000206b0


	//   ....[116]....
        /*0a88*/ 	.word	0x00020770


	//   ....[117]....
        /*0a8c*/ 	.word	0x00020790


	//   ....[118]....
        /*0a90*/ 	.word	0x00020800


	//   ....[119]....
        /*0a94*/ 	.word	0x00020ea0


	//   ....[120]....
        /*0a98*/ 	.word	0x00021310


	//   ....[121]....
        /*0a9c*/ 	.word	0x000213a0


	//   ....[122]....
        /*0aa0*/ 	.word	0x000213f0


	//   ....[123]....
        /*0aa4*/ 	.word	0x00021440


	//   ....[124]....
        /*0aa8*/ 	.word	0x00021510


	//   ....[125]....
        /*0aac*/ 	.word	0x000215a0


	//   ....[126]....
        /*0ab0*/ 	.word	0x000215f0


	//   ....[127]....
        /*0ab4*/ 	.word	0x00021640


	//   ....[128]....
        /*0ab8*/ 	.word	0x000219e0


	//   ....[129]....
        /*0abc*/ 	.word	0x00021cc0


	//   ....[130]....
        /*0ac0*/ 	.word	0x00021ec0


	//   ....[131]....
        /*0ac4*/ 	.word	0x00021f10


	//   ....[132]....
        /*0ac8*/ 	.word	0x00021f70


	//   ....[133]....
        /*0acc*/ 	.word	0x00022040


	//   ....[134]....
        /*0ad0*/ 	.word	0x000220c0


	//   ....[135]....
        /*0ad4*/ 	.word	0x00022190


	//   ....[136]....
        /*0ad8*/ 	.word	0x00022460


	//   ....[137]....
        /*0adc*/ 	.word	0x00022500


	//   ....[138]....
        /*0ae0*/ 	.word	0x00022620


	//   ....[139]....
        /*0ae4*/ 	.word	0x00022690


	//   ....[140]....
        /*0ae8*/ 	.word	0x00022700


	//   ....[141]....
        /*0aec*/ 	.word	0x00022770


	//   ....[142]....
        /*0af0*/ 	.word	0x000227e0


	//   ....[143]....
        /*0af4*/ 	.word	0x00022860


	//   ....[144]....
        /*0af8*/ 	.word	0x000228f0


	//   ....[145]....
        /*0afc*/ 	.word	0x00022990


	//   ....[146]....
        /*0b00*/ 	.word	0x00022a00


	//   ....[147]....
        /*0b04*/ 	.word	0x00022a70


	//   ....[148]....
        /*0b08*/ 	.word	0x00022ae0


	//   ....[149]....
        /*0b0c*/ 	.word	0x00022b60


	//   ....[150]....
        /*0b10*/ 	.word	0x00022bd0


	//   ....[151]....
        /*0b14*/ 	.word	0x00022c70


	//   ....[152]....
        /*0b18*/ 	.word	0x00022d00


	//   ....[153]....
        /*0b1c*/ 	.word	0x00022e30


	//----- nvinfo : EIATTR_REG_RECONFIG
	.align		4
.L_1311:
        /*0b20*/ 	.byte	0x01, 0x54
	.zero		2


	//----- nvinfo : EIATTR_SYSCALL_OFFSETS
	.align		4
        /*0b24*/ 	.byte	0x04, 0x46
        /*0b26*/ 	.short	(.L_1313 - .L_1312)


	//   ....[0]....
.L_1312:
        /*0b28*/ 	.word	0x00001d50


	//   ....[1]....
        /*0b2c*/ 	.word	0x00001ea0


	//   ....[2]....
        /*0b30*/ 	.word	0x00007660


	//   ....[3]....
        /*0b34*/ 	.word	0x00007980


	//   ....[4]....
        /*0b38*/ 	.word	0x0001d150


	//   ....[5]....
        /*0b3c*/ 	.word	0x0001d2c0


	//   ....[6]....
        /*0b40*/ 	.word	0x0001d410


	//   ....[7]....
        /*0b44*/ 	.word	0x0001d550


	//   ....[8]....
        /*0b48*/ 	.word	0x0001e010


	//----- nvinfo : EIATTR_MBARRIER_INSTR_OFFSETS
	.align		4
.L_1313:
        /*0b4c*/ 	.byte	0x04, 0x39
        /*0b4e*/ 	.short	(.L_1315 - .L_1314)


	//   ....[0]....
.L_1314:
        /*0b50*/ 	.word	0x000002d0
        /*0b54*/ 	.word	0x000000ff
        /*0b58*/ 	.word	0x00019c00
        /*0b5c*/ 	.short	0x0100
        /*0b5e*/ 	.byte	0x08
	.zero		1


	//   ....[1]....
        /*0b60*/ 	.word	0x000002e0
        /*0b64*/ 	.word	0x000000ff
        /*0b68*/ 	.word	0x00019c20
        /*0b6c*/ 	.short	0x0100
        /*0b6e*/ 	.byte	0x08
	.zero		1


	//   ....[2]....
        /*0b70*/ 	.word	0x000003d0
        /*0b74*/ 	.word	0x000000ff
        /*0b78*/ 	.word	0x00019c30
        /*0b7c*/ 	.short	0x0100
        /*0b7e*/ 	.byte	0x08
	.zero		1


	//   ....[3]....
        /*0b80*/ 	.word	0x000003e0
        /*0b84*/ 	.word	0x000000ff
        /*0b88*/ 	.word	0x00019c40
        /*0b8c*/ 	.short	0x0100
        /*0b8e*/ 	.byte	0x08
	.zero		1


	//   ....[4]....
        /*0b90*/ 	.word	0x000003f0
        /*0b94*/ 	.word	0x000000ff
        /*0b98*/ 	.word	0x00019c38
        /*0b9c*/ 	.short	0x0100
        /*0b9e*/ 	.byte	0x08
	.zero		1


	//   ....[5]....
        /*0ba0*/ 	.word	0x00000400
        /*0ba4*/ 	.word	0x000000ff
        /*0ba8*/ 	.word	0x00019c48
        /*0bac*/ 	.short	0x0100
        /*0bae*/ 	.byte	0x08
	.zero		1


	//   ....[6]....
        /*0bb0*/ 	.word	0x00000530
        /*0bb4*/ 	.word	0x000000ff
        /*0bb8*/ 	.word	0x00019c50
        /*0bbc*/ 	.short	0x0100
        /*0bbe*/ 	.byte	0x08
	.zero		1


	//   ....[7]....
        /*0bc0*/ 	.word	0x00000540
        /*0bc4*/ 	.word	0x000000ff
        /*0bc8*/ 	.word	0x00019c60
        /*0bcc*/ 	.short	0x0100
        /*0bce*/ 	.byte	0x08
	.zero		1


	//   ....[8]....
        /*0bd0*/ 	.word	0x00000550
        /*0bd4*/ 	.word	0x000000ff
        /*0bd8*/ 	.word	0x00019c58
        /*0bdc*/ 	.short	0x0100
        /*0bde*/ 	.byte	0x08
	.zero		1


	//   ....[9]....
        /*0be0*/ 	.word	0x00000560
        /*0be4*/ 	.word	0x000000ff
        /*0be8*/ 	.word	0x00019c68
        /*0bec*/ 	.short	0x0100
        /*0bee*/ 	.byte	0x08
	.zero		1


	//   ....[10]....
        /*0bf0*/ 	.word	0x00000650
        /*0bf4*/ 	.word	0x000000ff
        /*0bf8*/ 	.word	0x00019c70
        /*0bfc*/ 	.short	0x0100
        /*0bfe*/ 	.byte	0x06
	.zero		1


	//   ....[11]....
        /*0c00*/ 	.word	0x00000660
        /*0c04*/ 	.word	0x000000ff
        /*0c08*/ 	.word	0x00019c80
        /*0c0c*/ 	.short	0x0100
        /*0c0e*/ 	.byte	0x06
	.zero		1


	//   ....[12]....
        /*0c10*/ 	.word	0x00000670
        /*0c14*/ 	.word	0x000000ff
        /*0c18*/ 	.word	0x00019c78
        /*0c1c*/ 	.short	0x0100
        /*0c1e*/ 	.byte	0x06
	.zero		1


	//   ....[13]....
        /*0c20*/ 	.word	0x00000680
        /*0c24*/ 	.word	0x000000ff
        /*0c28*/ 	.word	0x00019c88
        /*0c2c*/ 	.short	0x0100
        /*0c2e*/ 	.byte	0x06
	.zero		1


	//   ....[14]....
        /*0c30*/ 	.word	0x000007b0
        /*0c34*/ 	.word	0x000000ff
        /*0c38*/ 	.word	0x00019c90
        /*0c3c*/ 	.short	0x0100
        /*0c3e*/ 	.byte	0x08
	.zero		1


	//   ....[15]....
        /*0c40*/ 	.word	0x000007c0
        /*0c44*/ 	.word	0x000000ff
        /*0c48*/ 	.word	0x00019ca0
        /*0c4c*/ 	.short	0x0100
        /*0c4e*/ 	.byte	0x08
	.zero		1


	//   ....[16]....
        /*0c50*/ 	.word	0x000007d0
        /*0c54*/ 	.word	0x000000ff
        /*0c58*/ 	.word	0x00019c98
        /*0c5c*/ 	.short	0x0100
        /*0c5e*/ 	.byte	0x08
	.zero		1


	//   ....[17]....
        /*0c60*/ 	.word	0x000007e0
        /*0c64*/ 	.word	0x000000ff
        /*0c68*/ 	.word	0x00019ca8
        /*0c6c*/ 	.short	0x0100
        /*0c6e*/ 	.byte	0x08
	.zero		1


	//   ....[18]....
        /*0c70*/ 	.word	0x00000910
        /*0c74*/ 	.word	0x000000ff
        /*0c78*/ 	.word	0x00019cb0
        /*0c7c*/ 	.short	0x0100
        /*0c7e*/ 	.byte	0x08
	.zero		1


	//   ....[19]....
        /*0c80*/ 	.word	0x00000920
        /*0c84*/ 	.word	0x000000ff
        /*0c88*/ 	.word	0x00019cc0
        /*0c8c*/ 	.short	0x0100
        /*0c8e*/ 	.byte	0x08
	.zero		1


	//   ....[20]....
        /*0c90*/ 	.word	0x00000930
        /*0c94*/ 	.word	0x000000ff
        /*0c98*/ 	.word	0x00019cb8
        /*0c9c*/ 	.short	0x0100
        /*0c9e*/ 	.byte	0x08
	.zero		1


	//   ....[21]....
        /*0ca0*/ 	.word	0x00000940
        /*0ca4*/ 	.word	0x000000ff
        /*0ca8*/ 	.word	0x00019cc8
        /*0cac*/ 	.short	0x0100
        /*0cae*/ 	.byte	0x08
	.zero		1


	//   ....[22]....
        /*0cb0*/ 	.word	0x00002c30
        /*0cb4*/ 	.word	0x00000053
        /*0cb8*/ 	.word	0x00019c90
        /*0cbc*/ 	.short	0x010a
        /*0cbe*/ 	.byte	0x3f
	.zero		1


	//   ....[23]....
        /*0cc0*/ 	.word	0x00004510
        /*0cc4*/ 	.word	0x00000053
        /*0cc8*/ 	.word	0x00019c90
        /*0ccc*/ 	.short	0x010a
        /*0cce*/ 	.byte	0x3f
	.zero		1


	//   ....[24]....
        /*0cd0*/ 	.word	0x00006680
        /*0cd4*/ 	.word	0x00000053
        /*0cd8*/ 	.word	0x00019c90
        /*0cdc*/ 	.short	0x010a
        /*0cde*/ 	.byte	0x3f
	.zero		1


	//   ....[25]....
        /*0ce0*/ 	.word	0x00006830
        /*0ce4*/ 	.word	0x00000008
        /*0ce8*/ 	.word	0x00000000
        /*0cec*/ 	.short	0x0101
        /*0cee*/ 	.byte	0x3f
	.zero		1


	//   ....[26]....
        /*0cf0*/ 	.word	0x00006870
        /*0cf4*/ 	.word	0x00000053
        /*0cf8*/ 	.word	0x00019cb0
        /*0cfc*/ 	.short	0x010a
        /*0cfe*/ 	.byte	0x3f
	.zero		1


	//   ....[27]....
        /*0d00*/ 	.word	0x00006af0
        /*0d04*/ 	.word	0x00000053
        /*0d08*/ 	.word	0x00000000
        /*0d0c*/ 	.short	0x0101
        /*0d0e*/ 	.byte	0x3f
	.zero		1


	//   ....[28]....
        /*0d10*/ 	.word	0x00007700
        /*0d14*/ 	.word	0x00000010
        /*0d18*/ 	.word	0x00019c00
        /*0d1c*/ 	.short	0x010a
        /*0d1e*/ 	.byte	0x3f
	.zero		1


	//   ....[29]....
        /*0d20*/ 	.word	0x00007750
        /*0d24*/ 	.word	0x00000010
        /*0d28*/ 	.word	0x00019c00
        /*0d2c*/ 	.short	0x010a
        /*0d2e*/ 	.byte	0x3f
	.zero		1


	//   ....[30]....
        /*0d30*/ 	.word	0x00007f50
        /*0d34*/ 	.word	0x00000010
        /*0d38*/ 	.word	0x00019c00
        /*0d3c*/ 	.short	0x010a
        /*0d3e*/ 	.byte	0x3f
	.zero		1


	//   ....[31]....
        /*0d40*/ 	.word	0x00009c10
        /*0d44*/ 	.word	0x00000010
        /*0d48*/ 	.word	0x00019c00
        /*0d4c*/ 	.short	0x010a
        /*0d4e*/ 	.byte	0x3f
	.zero		1


	//   ....[32]....
        /*0d50*/ 	.word	0x0000bdc0
        /*0d54*/ 	.word	0x0000000f
        /*0d58*/ 	.word	0x00019c30
        /*0d5c*/ 	.short	0x010a
        /*0d5e*/ 	.byte	0x3f
	.zero		1


	//   ....[33]....
        /*0d60*/ 	.word	0x0000be30
        /*0d64*/ 	.word	0x0000000f
        /*0d68*/ 	.word	0x00019c30
        /*0d6c*/ 	.short	0x010a
        /*0d6e*/ 	.byte	0x3f
	.zero		1


	//   ....[34]....
        /*0d70*/ 	.word	0x0000c280
        /*0d74*/ 	.word	0x00000000
        /*0d78*/ 	.word	0x00000000
        /*0d7c*/ 	.short	0x0101
        /*0d7e*/ 	.byte	0x3f
	.zero		1


	//   ....[35]....
        /*0d80*/ 	.word	0x0000f090
        /*0d84*/ 	.word	0x00000007
        /*0d88*/ 	.word	0x00019c30
        /*0d8c*/ 	.short	0x010a
        /*0d8e*/ 	.byte	0x3f
	.zero		1


	//   ....[36]....
        /*0d90*/ 	.word	0x0000f110
        /*0d94*/ 	.word	0x00000007
        /*0d98*/ 	.word	0x00019c30
        /*0d9c*/ 	.short	0x010a
        /*0d9e*/ 	.byte	0x3f
	.zero		1


	//   ....[37]....
        /*0da0*/ 	.word	0x0000f330
        /*0da4*/ 	.word	0x00000013
        /*0da8*/ 	.word	0x00019c50
        /*0dac*/ 	.short	0x010a
        /*0dae*/ 	.byte	0x3f
	.zero		1


	//   ....[38]....
        /*0db0*/ 	.word	0x0000f380
        /*0db4*/ 	.word	0x00000013
        /*0db8*/ 	.word	0x00019c50
        /*0dbc*/ 	.short	0x010a
        /*0dbe*/ 	.byte	0x3f
	.zero		1


	//   ....[39]....
        /*0dc0*/ 	.word	0x0000f6d0
        /*0dc4*/ 	.word	0x00000007
        /*0dc8*/ 	.word	0x00000000
        /*0dcc*/ 	.short	0x0101
        /*0dce*/ 	.byte	0x3f
	.zero		1


	//   ....[40]....
        /*0dd0*/ 	.word	0x00011ef0
        /*0dd4*/ 	.word	0x00000013
        /*0dd8*/ 	.word	0x00000000
        /*0ddc*/ 	.short	0x0101
        /*0dde*/ 	.byte	0x3f
	.zero		1


	//   ....[41]....
        /*0de0*/ 	.word	0x00012380
        /*0de4*/ 	.word	0x0000000f
        /*0de8*/ 	.word	0x00019c30
        /*0dec*/ 	.short	0x010a
        /*0dee*/ 	.byte	0x3f
	.zero		1


	//   ....[42]....
        /*0df0*/ 	.word	0x00012400
        /*0df4*/ 	.word	0x0000000f
        /*0df8*/ 	.word	0x00019c30
        /*0dfc*/ 	.short	0x010a
        /*0dfe*/ 	.byte	0x3f
	.zero		1


	//   ....[43]....
        /*0e00*/ 	.word	0x00012620
        /*0e04*/ 	.word	0x0000009a
        /*0e08*/ 	.word	0x00019c50
        /*0e0c*/ 	.short	0x010a
        /*0e0e*/ 	.byte	0x3f
	.zero		1


	//   ....[44]....
        /*0e10*/ 	.word	0x00012670
        /*0e14*/ 	.word	0x0000009a
        /*0e18*/ 	.word	0x00019c50
        /*0e1c*/ 	.short	0x010a
        /*0e1e*/ 	.byte	0x3f
	.zero		1


	//   ....[45]....
        /*0e20*/ 	.word	0x000134c0
        /*0e24*/ 	.word	0x0000000f
        /*0e28*/ 	.word	0x00000000
        /*0e2c*/ 	.short	0x0101
        /*0e2e*/ 	.byte	0x3f
	.zero		1


	//   ....[46]....
        /*0e30*/ 	.word	0x00013a60
        /*0e34*/ 	.word	0x0000009a
        /*0e38*/ 	.word	0x00000000
        /*0e3c*/ 	.short	0x0101
        /*0e3e*/ 	.byte	0x3f
	.zero		1


	//   ....[47]....
        /*0e40*/ 	.word	0x000141d0
        /*0e44*/ 	.word	0x00000000
        /*0e48*/ 	.word	0x00019c30
        /*0e4c*/ 	.short	0x010a
        /*0e4e*/ 	.byte	0x3f
	.zero		1


	//   ....[48]....
        /*0e50*/ 	.word	0x00014250
        /*0e54*/ 	.word	0x00000000
        /*0e58*/ 	.word	0x00019c30
        /*0e5c*/ 	.short	0x010a
        /*0e5e*/ 	.byte	0x3f
	.zero		1


	//   ....[49]....
        /*0e60*/ 	.word	0x00014470
        /*0e64*/ 	.word	0x00000015
        /*0e68*/ 	.word	0x00019c50
        /*0e6c*/ 	.short	0x010a
        /*0e6e*/ 	.byte	0x3f
	.zero		1


	//   ....[50]....
        /*0e70*/ 	.word	0x000144c0
        /*0e74*/ 	.word	0x00000015
        /*0e78*/ 	.word	0x00019c50
        /*0e7c*/ 	.short	0x010a
        /*0e7e*/ 	.byte	0x3f
	.zero		1


	//   ....[51]....
        /*0e80*/ 	.word	0x00014860
        /*0e84*/ 	.word	0x0000000c
        /*0e88*/ 	.word	0x00000000
        /*0e8c*/ 	.short	0x0101
        /*0e8e*/ 	.byte	0x3f
	.zero		1


	//   ....[52]....
        /*0e90*/ 	.word	0x00016a60
        /*0e94*/ 	.word	0x00000015
        /*0e98*/ 	.word	0x00000000
        /*0e9c*/ 	.short	0x0101
        /*0e9e*/ 	.byte	0x3f
	.zero		1


	//   ....[53]....
        /*0ea0*/ 	.word	0x000170e0
        /*0ea4*/ 	.word	0x00000004
        /*0ea8*/ 	.word	0x00019c50
        /*0eac*/ 	.short	0x010a
        /*0eae*/ 	.byte	0x3f
	.zero		1


	//   ....[54]....
        /*0eb0*/ 	.word	0x00017130
        /*0eb4*/ 	.word	0x00000004
        /*0eb8*/ 	.word	0x00019c50
        /*0ebc*/ 	.short	0x010a
        /*0ebe*/ 	.byte	0x3f
	.zero		1


	//   ....[55]....
        /*0ec0*/ 	.word	0x00017a40
        /*0ec4*/ 	.word	0x00000002
        /*0ec8*/ 	.word	0x00000000
        /*0ecc*/ 	.short	0x0101
        /*0ece*/ 	.byte	0x3f
	.zero		1


	//   ....[56]....
        /*0ed0*/ 	.word	0x00019050
        /*0ed4*/ 	.word	0x00000000
        /*0ed8*/ 	.word	0x00000000
        /*0edc*/ 	.short	0x0101
        /*0ede*/ 	.byte	0x3f
	.zero		1


	//   ....[57]....
        /*0ee0*/ 	.word	0x0001b760
        /*0ee4*/ 	.word	0x00000017
        /*0ee8*/ 	.word	0x00019c20
        /*0eec*/ 	.short	0x010a
        /*0eee*/ 	.byte	0x3f
	.zero		1


	//   ....[58]....
        /*0ef0*/ 	.word	0x0001b820
        /*0ef4*/ 	.word	0x00000009
        /*0ef8*/ 	.word	0x00019ca0
        /*0efc*/ 	.short	0x010a
        /*0efe*/ 	.byte	0x3f
	.zero		1


	//   ....[59]....
        /*0f00*/ 	.word	0x0001bc50
        /*0f04*/ 	.word	0x00000009
        /*0f08*/ 	.word	0x00019cc0
        /*0f0c*/ 	.short	0x010a
        /*0f0e*/ 	.byte	0x3f
	.zero		1


	//   ....[60]....
        /*0f10*/ 	.word	0x0001c1b0
        /*0f14*/ 	.word	0x00000008
        /*0f18*/ 	.word	0x00019ca0
        /*0f1c*/ 	.short	0x010a
        /*0f1e*/ 	.byte	0x3f
	.zero		1


	//   ....[61]....
        /*0f20*/ 	.word	0x0001c5d0
        /*0f24*/ 	.word	0x00000008
        /*0f28*/ 	.word	0x00019cc0
        /*0f2c*/ 	.short	0x010a
        /*0f2e*/ 	.byte	0x3f
	.zero		1


	//   ....[62]....
        /*0f30*/ 	.word	0x0001d8e0
        /*0f34*/ 	.word	0x00000004
        /*0f38*/ 	.word	0x00019c80
        /*0f3c*/ 	.short	0x010a
        /*0f3e*/ 	.byte	0x3f
	.zero		1


	//   ....[63]....
        /*0f40*/ 	.word	0x0001db40
        /*0f44*/ 	.word	0x00000004
        /*0f48*/ 	.word	0x00019c40
        /*0f4c*/ 	.short	0x010a
        /*0f4e*/ 	.byte	0x3f
	.zero		1


	//   ....[64]....
        /*0f50*/ 	.word	0x0001e790
        /*0f54*/ 	.word	0x00000017
        /*0f58*/ 	.word	0x00019c00
        /*0f5c*/ 	.short	0x0107
        /*0f5e*/ 	.byte	0x3f
	.zero		1


	//   ....[65]....
        /*0f60*/ 	.word	0x0001e890
        /*0f64*/ 	.word	0x00000017
        /*0f68*/ 	.word	0x00019c00
        /*0f6c*/ 	.short	0x0101
        /*0f6e*/ 	.byte	0x3f
	.zero		1


	//   ....[66]....
        /*0f70*/ 	.word	0x0001e8b0
        /*0f74*/ 	.word	0x00000017
        /*0f78*/ 	.word	0x00019c20
        /*0f7c*/ 	.short	0x010a
        /*0f7e*/ 	.byte	0x3f
	.zero		1


	//   ....[67]....
        /*0f80*/ 	.word	0x0001eba0
        /*0f84*/ 	.word	0x00000006
        /*0f88*/ 	.word	0x00019c80
        /*0f8c*/ 	.short	0x010a
        /*0f8e*/ 	.byte	0x3f
	.zero		1


	//   ....[68]....
        /*0f90*/ 	.word	0x0001eff0
        /*0f94*/ 	.word	0x00000006
        /*0f98*/ 	.word	0x00019c40
        /*0f9c*/ 	.short	0x010a
        /*0f9e*/ 	.byte	0x3f
	.zero		1


	//   ....[69]....
        /*0fa0*/ 	.word	0x0001f4a0
        /*0fa4*/ 	.word	0x00000003
        /*0fa8*/ 	.word	0x00019c70
        /*0fac*/ 	.short	0x010a
        /*0fae*/ 	.byte	0x3f
	.zero		1


	//   ....[70]....
        /*0fb0*/ 	.word	0x0001f510
        /*0fb4*/ 	.word	0x00000003
        /*0fb8*/ 	.word	0x00019c60
        /*0fbc*/ 	.short	0x010a
        /*0fbe*/ 	.byte	0x3f
	.zero		1


	//   ....[71]....
        /*0fc0*/ 	.word	0x0001f970
        /*0fc4*/ 	.word	0x00000003
        /*0fc8*/ 	.word	0x00019c50
        /*0fcc*/ 	.short	0x0101
        /*0fce*/ 	.byte	0x3f
	.zero		1


	//   ....[72]....
        /*0fd0*/ 	.word	0x0001f9f0
        /*0fd4*/ 	.word	0x00000003
        /*0fd8*/ 	.word	0x00000000
        /*0fdc*/ 	.short	0x0101
        /*0fde*/ 	.byte	0x3f
	.zero		1


	//   ....[73]....
        /*0fe0*/ 	.word	0x0001fbf0
        /*0fe4*/ 	.word	0x00000000
        /*0fe8*/ 	.word	0x00019c70
        /*0fec*/ 	.short	0x010a
        /*0fee*/ 	.byte	0x3f
	.zero		1


	//   ....[74]....
        /*0ff0*/ 	.word	0x0001fc60
        /*0ff4*/ 	.word	0x00000000
        /*0ff8*/ 	.word	0x00019c60
        /*0ffc*/ 	.short	0x010a
        /*0ffe*/ 	.byte	0x3f
	.zero		1


	//   ....[75]....
        /*1000*/ 	.word	0x000200c0
        /*1004*/ 	.word	0x00000000
        /*1008*/ 	.word	0x00019c50
        /*100c*/ 	.short	0x0101
        /*100e*/ 	.byte	0x3f
	.zero		1


	//   ....[76]....
        /*1010*/ 	.word	0x00020110
        /*1014*/ 	.word	0x00000002
        /*1018*/ 	.word	0x00000000
        /*101c*/ 	.short	0x0101
        /*101e*/ 	.byte	0x3f
	.zero		1


	//   ....[77]....
        /*1020*/ 	.word	0x00020e20
        /*1024*/ 	.word	0x00000009
        /*1028*/ 	.word	0x00019c20
        /*102c*/ 	.short	0x010a
        /*102e*/ 	.byte	0x3f
	.zero		1


	//   ....[78]....
        /*1030*/ 	.word	0x00020fb0
        /*1034*/ 	.word	0x00000007
        /*1038*/ 	.word	0x00000000
        /*103c*/ 	.short	0x010a
        /*103e*/ 	.byte	0x3f
	.zero		1


	//   ....[79]....
        /*1040*/ 	.word	0x00021020
        /*1044*/ 	.word	0x00000003
        /*1048*/ 	.word	0x00000000
        /*104c*/ 	.short	0x010a
        /*104e*/ 	.byte	0x3f
	.zero		1


	//   ....[80]....
        /*1050*/ 	.word	0x00021070
        /*1054*/ 	.word	0x00000003
        /*1058*/ 	.word	0x00019c60
        /*105c*/ 	.short	0x010a
        /*105e*/ 	.byte	0x3f
	.zero		1


	//   ....[81]....
        /*1060*/ 	.word	0x000210c0
        /*1064*/ 	.word	0x00000005
        /*1068*/ 	.word	0x00019c60
        /*106c*/ 	.short	0x010a
        /*106e*/ 	.byte	0x3f
	.zero		1


	//   ....[82]....
        /*1070*/ 	.word	0x00021100
        /*1074*/ 	.word	0x00000003
        /*1078*/ 	.word	0x00019c80
        /*107c*/ 	.short	0x010a
        /*107e*/ 	.byte	0x3f
	.zero		1


	//   ....[83]....
        /*1080*/ 	.word	0x00021120
        /*1084*/ 	.word	0x00000005
        /*1088*/ 	.word	0x00019c80
        /*108c*/ 	.short	0x010a
        /*108e*/ 	.byte	0x3f
	.zero		1


	//   ....[84]....
        /*1090*/ 	.word	0x00021180
        /*1094*/ 	.word	0x00000053
        /*1098*/ 	.word	0x00019c90
        /*109c*/ 	.short	0x010a
        /*109e*/ 	.byte	0x3f
	.zero		1


	//   ....[85]....
        /*10a0*/ 	.word	0x000211d0
        /*10a4*/ 	.word	0x00000053
        /*10a8*/ 	.word	0x00019c90
        /*10ac*/ 	.short	0x010a
        /*10ae*/ 	.byte	0x3f
	.zero		1


	//   ....[86]....
        /*10b0*/ 	.word	0x00021220
        /*10b4*/ 	.word	0x00000053
        /*10b8*/ 	.word	0x00019c90
        /*10bc*/ 	.short	0x010a
        /*10be*/ 	.byte	0x3f
	.zero		1


	//   ....[87]....
        /*10c0*/ 	.word	0x00021270
        /*10c4*/ 	.word	0x00000053
        /*10c8*/ 	.word	0x00019cb0
        /*10cc*/ 	.short	0x010a
        /*10ce*/ 	.byte	0x3f
	.zero		1


	//   ....[88]....
        /*10d0*/ 	.word	0x00021470
        /*10d4*/ 	.word	0x00000010
        /*10d8*/ 	.word	0x00019c00
        /*10dc*/ 	.short	0x010a
        /*10de*/ 	.byte	0x3f
	.zero		1


	//   ....[89]....
        /*10e0*/ 	.word	0x00021680
        /*10e4*/ 	.word	0x00000010
        /*10e8*/ 	.word	0x00019c00
        /*10ec*/ 	.short	0x010a
        /*10ee*/ 	.byte	0x3f
	.zero		1


	//   ....[90]....
        /*10f0*/ 	.word	0x000216d0
        /*10f4*/ 	.word	0x0000000f
        /*10f8*/ 	.word	0x00019c30
        /*10fc*/ 	.short	0x010a
        /*10fe*/ 	.byte	0x3f
	.zero		1


	//   ....[91]....
        /*1100*/ 	.word	0x00021720
        /*1104*/ 	.word	0x00000007
        /*1108*/ 	.word	0x00019c30
        /*110c*/ 	.short	0x010a
        /*110e*/ 	.byte	0x3f
	.zero		1


	//   ....[92]....
        /*1110*/ 	.word	0x00021770
        /*1114*/ 	.word	0x00000013
        /*1118*/ 	.word	0x00019c50
        /*111c*/ 	.short	0x010a
        /*111e*/ 	.byte	0x3f
	.zero		1


	//   ....[93]....
        /*1120*/ 	.word	0x000217c0
        /*1124*/ 	.word	0x0000000f
        /*1128*/ 	.word	0x00019c30
        /*112c*/ 	.short	0x010a
        /*112e*/ 	.byte	0x3f
	.zero		1


	//   ....[94]....
        /*1130*/ 	.word	0x00021810
        /*1134*/ 	.word	0x0000009a
        /*1138*/ 	.word	0x00019c50
        /*113c*/ 	.short	0x010a
        /*113e*/ 	.byte	0x3f
	.zero		1


	//   ....[95]....
        /*1140*/ 	.word	0x00021860
        /*1144*/ 	.word	0x00000000
        /*1148*/ 	.word	0x00019c30
        /*114c*/ 	.short	0x010a
        /*114e*/ 	.byte	0x3f
	.zero		1


	//   ....[96]....
        /*1150*/ 	.word	0x000218b0
        /*1154*/ 	.word	0x00000015
        /*1158*/ 	.word	0x00019c50
        /*115c*/ 	.short	0x010a
        /*115e*/ 	.byte	0x3f
	.zero		1


	//   ....[97]....
        /*1160*/ 	.word	0x00021900
        /*1164*/ 	.word	0x00000004
        /*1168*/ 	.word	0x00019c50
        /*116c*/ 	.short	0x010a
        /*116e*/ 	.byte	0x3f
	.zero		1


	//   ....[98]....
        /*1170*/ 	.word	0x00021aa0
        /*1174*/ 	.word	0x00000017
        /*1178*/ 	.word	0x00019c20
        /*117c*/ 	.short	0x010a
        /*117e*/ 	.byte	0x3f
	.zero		1


	//   ....[99]....
        /*1180*/ 	.word	0x00021af0
        /*1184*/ 	.word	0x00000009
        /*1188*/ 	.word	0x00019ca0
        /*118c*/ 	.short	0x010a
        /*118e*/ 	.byte	0x3f
	.zero		1


	//   ....[100]....
        /*1190*/ 	.word	0x00021b40
        /*1194*/ 	.word	0x00000009
        /*1198*/ 	.word	0x00019cc0
        /*119c*/ 	.short	0x010a
        /*119e*/ 	.byte	0x3f
	.zero		1


	//   ....[101]....
        /*11a0*/ 	.word	0x00021b90
        /*11a4*/ 	.word	0x00000008
        /*11a8*/ 	.word	0x00019ca0
        /*11ac*/ 	.short	0x010a
        /*11ae*/ 	.byte	0x3f
	.zero		1


	//   ....[102]....
        /*11b0*/ 	.word	0x00021be0
        /*11b4*/ 	.word	0x00000008
        /*11b8*/ 	.word	0x00019cc0
        /*11bc*/ 	.short	0x010a
        /*11be*/ 	.byte	0x3f
	.zero		1


	//   ....[103]....
        /*11c0*/ 	.word	0x00021d80
        /*11c4*/ 	.word	0x00000004
        /*11c8*/ 	.word	0x00019c80
        /*11cc*/ 	.short	0x010a
        /*11ce*/ 	.byte	0x3f
	.zero		1


	//   ....[104]....
        /*11d0*/ 	.word	0x00021dd0
        /*11d4*/ 	.word	0x00000004
        /*11d8*/ 	.word	0x00019c40
        /*11dc*/ 	.short	0x010a
        /*11de*/ 	.byte	0x3f
	.zero		1


	//   ....[105]....
        /*11e0*/ 	.word	0x000221d0
        /*11e4*/ 	.word	0x00000017
        /*11e8*/ 	.word	0x00019c20
        /*11ec*/ 	.short	0x010a
        /*11ee*/ 	.byte	0x3f
	.zero		1


	//   ....[106]....
        /*11f0*/ 	.word	0x00022220
        /*11f4*/ 	.word	0x00000006
        /*11f8*/ 	.word	0x00019c80
        /*11fc*/ 	.short	0x010a
        /*11fe*/ 	.byte	0x3f
	.zero		1


	//   ....[107]....
        /*1200*/ 	.word	0x00022270
        /*1204*/ 	.word	0x00000006
        /*1208*/ 	.word	0x00019c40
        /*120c*/ 	.short	0x010a
        /*120e*/ 	.byte	0x3f
	.zero		1


	//   ....[108]....
        /*1210*/ 	.word	0x000222c0
        /*1214*/ 	.word	0x00000003
        /*1218*/ 	.word	0x00019c70
        /*121c*/ 	.short	0x010a
        /*121e*/ 	.byte	0x3f
	.zero		1


	//   ....[109]....
        /*1220*/ 	.word	0x00022310
        /*1224*/ 	.word	0x00000003
        /*1228*/ 	.word	0x00019c60
        /*122c*/ 	.short	0x010a
        /*122e*/ 	.byte	0x3f
	.zero		1


	//   ....[110]....
        /*1230*/ 	.word	0x00022360
        /*1234*/ 	.word	0x00000000
        /*1238*/ 	.word	0x00019c70
        /*123c*/ 	.short	0x010a
        /*123e*/ 	.byte	0x3f
	.zero		1


	//   ....[111]....
        /*1240*/ 	.word	0x000223b0
        /*1244*/ 	.word	0x00000000
        /*1248*/ 	.word	0x00019c60
        /*124c*/ 	.short	0x010a
        /*124e*/ 	.byte	0x3f
	.zero		1


	//   ....[112]....
        /*1250*/ 	.word	0x00022d50
        /*1254*/ 	.word	0x00000009
        /*1258*/ 	.word	0x00019c20
        /*125c*/ 	.short	0x010a
        /*125e*/ 	.byte	0x3f
	.zero		1


	//   ....[113]....
        /*1260*/ 	.word	0x00022ef0
        /*1264*/ 	.word	0x00000007
        /*1268*/ 	.word	0x00000000
        /*126c*/ 	.short	0x010a
        /*126e*/ 	.byte	0x3f
	.zero		1


	//   ....[114]....
        /*1270*/ 	.word	0x00022f40
        /*1274*/ 	.word	0x00000003
        /*1278*/ 	.word	0x00000000
        /*127c*/ 	.short	0x010a
        /*127e*/ 	.byte	0x3f
	.zero		1


	//   ....[115]....
        /*1280*/ 	.word	0x00022f90
        /*1284*/ 	.word	0x00000003
        /*1288*/ 	.word	0x00019c60
        /*128c*/ 	.short	0x010a
        /*128e*/ 	.byte	0x3f
	.zero		1


	//   ....[116]....
        /*1290*/ 	.word	0x00022fe0
        /*1294*/ 	.word	0x00000005
        /*1298*/ 	.word	0x00019c60
        /*129c*/ 	.short	0x010a
        /*129e*/ 	.byte	0x3f
	.zero		1


	//   ....[117]....
        /*12a0*/ 	.word	0x00023030
        /*12a4*/ 	.word	0x00000003
        /*12a8*/ 	.word	0x00019c80
        /*12ac*/ 	.short	0x010a
        /*12ae*/ 	.byte	0x3f
	.zero		1


	//----- nvinfo : EIATTR_NUM_MBARRIERS
	.align		4
.L_1315:
        /*12b0*/ 	.byte	0x03, 0x38
        /*12b2*/ 	.short	0x0016


	//----- nvinfo : EIATTR_EXIT_INSTR_OFFSETS
	.align		4
        /*12b4*/ 	.byte	0x04, 0x1c
        /*12b6*/ 	.short	(.L_1317 - .L_1316)


	//   ....[0]....
.L_1316:
        /*12b8*/ 	.word	0x00021170


	//----- nvinfo : EIATTR_MAX_THREADS
	.align		4
.L_1317:
        /*12bc*/ 	.byte	0x04, 0x05
        /*12be*/ 	.short	(.L_1319 - .L_1318)
.L_1318:
        /*12c0*/ 	.word	0x00000200
        /*12c4*/ 	.word	0x00000001
        /*12c8*/ 	.word	0x00000001


	//----- nvinfo : EIATTR_CRS_STACK_SIZE
	.align		4
.L_1319:
        /*12cc*/ 	.byte	0x04, 0x1e
        /*12ce*/ 	.short	(.L_1321 - .L_1320)
.L_1320:
        /*12d0*/ 	.word	0x00000000


	//----- nvinfo : EIATTR_CBANK_PARAM_SIZE
	.align		4
.L_1321:
        /*12d4*/ 	.byte	0x03, 0x19
        /*12d6*/ 	.short	0x0af0


	//----- nvinfo : EIATTR_PARAM_CBANK
	.align		4
        /*12d8*/ 	.byte	0x04, 0x0a
        /*12da*/ 	.short	(.L_1323 - .L_1322)
	.align		4
.L_1322:
        /*12dc*/ 	.word	index@(.nv.constant0._ZN7cutlass13device_kernelIN5flash11enable_sm90INS1_16FlashAttnFwdSm90INS1_25CollectiveMainloopFwdSm90ILi2EN4cute5tupleIJNS5_1CILi1EEES8_S8_EEENS6_IJNS7_ILi192EEENS7_ILi128EEENS7_ILi96EEEEEELi96ENS_12float_e4m3_tEfNS_4arch4Sm90ELb0ELb1ELb0ELb1ELb0ELb1ELb0ELb1ELb1ELb1ELb0ELb0EEENS1_21CollectiveEpilogueFwdINS6_IJSA_SC_SB_EEES9_NS_10bfloat16_tESG_Li384ELb1ELb1ELb0ELb1EEENS1_36VarlenDynamicPersistentTileSchedulerILi192ELi128ELi384ELi128ELb0ELb1ELb1ELb1ELb0ELb1EEEEEEEEEvNT_6ParamsE)
        /*12e0*/ 	.short	0x0210
        /*12e2*/ 	.short	0x0af0


	//----- nvinfo : EIATTR_SW_WAR
	.align		4
.L_1323:
        /*12e4*/ 	.byte	0x04, 0x36
        /*12e6*/ 	.short	(.L_1325 - .L_1324)
.L_1324:
        /*12e8*/ 	.word	0x00000008
.L_1325:


//--------------------- .nv.info._ZN7cutlass13device_kernelIN5flash11enable_sm90INS1_16FlashAttnFwdSm90INS1_25CollectiveMainloopFwdSm90ILi2EN4cute5tupleIJNS5_1CILi1EEES8_S8_EEENS6_IJNS7_ILi192EEENS7_ILi128EEENS7_ILi96EEEEEELi96ENS_12float_e4m3_tEfNS_4arch4Sm90ELb1ELb0ELb0ELb0ELb0ELb0ELb0ELb1ELb1ELb1ELb0ELb0EEENS1_21CollectiveEpilogueFwdINS6_IJSA_SC_SB_EEES9_NS_10bfloat16_tESG_Li384ELb0ELb1ELb0ELb1EEENS1_30DynamicPersistentTileSchedulerILi384ELi128ELb0ELb1ELb1EEEEEEEEEvNT_6ParamsE --------------------------
	.section	.nv.info._ZN7cutlass13device_kernelIN5flash11enable_sm90INS1_16FlashAttnFwdSm90INS1_25CollectiveMainloopFwdSm90ILi2EN4cute5tupleIJNS5_1CILi1EEES8_S8_EEENS6_IJNS7_ILi192EEENS7_ILi128EEENS7_ILi96EEEEEELi96ENS_12float_e4m3_tEfNS_4arch4Sm90ELb1ELb0ELb0ELb0ELb0ELb0ELb0ELb1ELb1ELb1ELb0ELb0EEENS1_21CollectiveEpilogueFwdINS6_IJSA_SC_SB_EEES9_NS_10bfloat16_tESG_Li384ELb0ELb1ELb0ELb1EEENS1_30DynamicPersistentTileSchedulerILi384ELi128ELb0ELb1ELb1EEEEEEEEEvNT_6ParamsE,"",@"SHT_CUDA_INFO"
	.sectionflags	@""
	.align	4


	//----- nvinfo : EIATTR_CUDA_API_VERSION
	.align		4
        /*0000*/ 	.byte	0x04, 0x37
        /*0002*/ 	.short	(.L_1327 - .L_1326)
.L_1326:
        /*0004*/ 	.word	0x00000082


	//----- nvinfo : EIATTR_KPARAM_INFO
	.align		4
.L_1327:
        /*0008*/ 	.byte	0x04, 0x17
        /*000a*/ 	.short	(.L_1329 - .L_1328)
.L_1328:
        /*000c*/ 	.word	0x00000000
        /*0010*/ 	.short	0x0000
        /*0012*/ 	.short	0x0070
        /*0014*/ 	.byte	0x00, 0xf0, 0x01, 0x2a


	//----- nvinfo : EIATTR_SPARSE_MMA_MASK
	.align		4
.L_1329:
        /*0018*/ 	.byte	0x03, 0x50
        /*001a*/ 	.short	0x0000


	//----- nvinfo : EIATTR_MAXREG_COUNT
	.align		4
        /*001c*/ 	.byte	0x03, 0x1b
        /*001e*/ 	.short	0x0080


	//----- nvinfo : EIATTR_NUM_BARRIERS
	.align		4
        /*0020*/ 	.byte	0x02, 0x4c
        /*0022*/ 	.byte	0x09
	.zero		1


	//----- nvinfo : EIATTR_EXTERNS
	.align		4
        /*0024*/ 	.byte	0x04, 0x0f
        /*0026*/ 	.short	(.L_1331 - .L_1330)


	//   ....[0]....
	.align		4
.L_1330:
        /*0028*/ 	.word	index@(__assertfail)


	//----- nvinfo : EIATTR_ANNOTATIONS
	.align		4
.L_1331:
        /*002c*/ 	.byte	0x04, 0x55
        /*002e*/ 	.short	(.L_1333 - .L_1332)


	//   ....[0]....
.L_1332:
        /* <DEDUP_REMOVED lines=9> */


	//----- nvinfo : EIATTR_MERCURY_ISA_VERSION
	.align		4
.L_1333:
        /*00a8*/ 	.byte	0x03, 0x5f
        /*00aa*/ 	.short	0x0101


	//----- nvinfo : EIATTR_INT_WARP_WIDE_INSTR_OFFSETS
	.align		4
        /*00ac*/ 	.byte	0x04, 0x31
        /*00ae*/ 	.short	(.L_1335 - .L_1334)


	//   ....[0]....
.L_1334:
        /*00b0*/ 	.word	0x00000130


	//   ....[1]....
        /*00b4*/ 	.word	0x00000170


	//   ....[2]....
        /*00b8*/ 	.word	0x000001e0


	//   ....[3]....
        /*00bc*/ 	.word	0x0000ab30


	//   ....[4]....
        /*00c0*/ 	.word	0x0000abc0


	//   ....[5]....
        /*00c4*/ 	.word	0x0000d5c0


	//   ....[6]....
        /*00c8*/ 	.word	0x0000d650


	//----- nvinfo : EIATTR_COOP_GROUP_MASK_REGIDS
	.align		4
.L_1335:
        /*00cc*/ 	.byte	0x04, 0x29
        /*00ce*/ 	.short	(.L_1337 - .L_1336)


	//   ....[0]....
.L_1336:
        /*00d0*/ 	.word	0xffffffff


	//   ....[1]....
        /*00d4*/ 	.word	0xffffffff


	//   ....[2]....
        /*00d8*/ 	.word	0xffffffff


	//   ....[3]....
        /*00dc*/ 	.word	0xffffffff


	//   ....[4]....
        /*00e0*/ 	.word	0xffffffff


	//   ....[5]....
        /*00e4*/ 	.word	0xffffffff


	//   ....[6]....
        /*00e8*/ 	.word	0xffffffff


	//   ....[7]....
        /*00ec*/ 	.word	0xffffffff


	//   ....[8]....
        /*00f0*/ 	.word	0xffffffff


	//   ....[9]....
        /*00f4*/ 	.word	0xffffffff


	//   ....[10]....
        /*00f8*/ 	.word	0xffffffff


	//   ....[11]....
        /*00fc*/ 	.word	0xffffffff


	//   ....[12]....
        /*0100*/ 	.word	0xffffffff


	//   ....[13]....
        /*0104*/ 	.word	0xffffffff


	//   ....[14]....
        /*0108*/ 	.word	0xffffffff


	//   ....[15]....
        /*010c*/ 	.word	0xffffffff


	//   ....[16]....
        /*0110*/ 	.word	0xffffffff


	//   ....[17]....
        /*0114*/ 	.word	0xffffffff


	//   ....[18]....
        /*0118*/ 	.word	0xffffffff


	//   ....[19]....
        /*011c*/ 	.word	0xffffffff


	//   ....[20]....
        /*0120*/ 	.word	0xffffffff


	//   ....[21]....
        /*0124*/ 	.word	0xffffffff


	//   ....[22]....
        /*0128*/ 	.word	0xffffffff


	//   ....[23]....
        /*012c*/ 	.word	0xffffffff


	//   ....[24]....
        /*0130*/ 	.word	0xffffffff


	//   ....[25]....
        /*0134*/ 	.word	0xffffffff


	//   ....[26]....
        /*0138*/ 	.word	0xffffffff


	//   ....[27]....
        /*013c*/ 	.word	0xffffffff


	//   ....[28]....
        /*0140*/ 	.word	0xffffffff


	//   ....[29]....
        /*0144*/ 	.word	0xffffffff


	//   ....[30]....
        /*0148*/ 	.word	0xffffffff


	//   ....[31]....
        /*014c*/ 	.word	0xffffffff


	//   ....[32]....
        /*0150*/ 	.word	0xffffffff


	//   ....[33]....
        /*0154*/ 	.word	0xffffffff


	//   ....[34]....
        /*0158*/ 	.word	0xffffffff


	//   ....[35]....
        /*015c*/ 	.word	0xffffffff


	//   ....[36]....
        /*0160*/ 	.word	0xffffffff


	//   ....[37]....
        /*0164*/ 	.word	0xffffffff


	//   ....[38]....
        /*0168*/ 	.word	0xffffffff


	//   ....[39]....
        /*016c*/ 	.word	0xffffffff


	//   ....[40]....
        /*0170*/ 	.word	0xffffffff


	//   ....[41]....
        /*0174*/ 	.word	0xffffffff


	//   ....[42]....
        /*0178*/ 	.word	0xffffffff


	//   ....[43]....
        /*017c*/ 	.word	0xffffffff


	//   ....[44]....
        /*0180*/ 	.word	0xffffffff


	//   ....[45]....
        /*0184*/ 	.word	0xffffffff


	//   ....[46]....
        /*0188*/ 	.word	0xffffffff


	//   ....[47]....
        /*018c*/ 	.word	0xffffffff


	//   ....[48]....
        /*0190*/ 	.word	0xffffffff


	//   ....[49]....
        /*0194*/ 	.word	0xffffffff


	//   ....[50]....
        /*0198*/ 	.word	0xffffffff


	//   ....[51]....
        /*019c*/ 	.word	0xffffffff


	//   ....[52]....
        /*01a0*/ 	.word	0xffffffff


	//   ....[53]....
        /*01a4*/ 	.word	0xffffffff


	//   ....[54]....
        /*01a8*/ 	.word	0xffffffff


	//   ....[55]....
        /*01ac*/ 	.word	0xffffffff


	//   ....[56]....
        /*01b0*/ 	.word	0xffffffff


	//   ....[57]....
        /*01b4*/ 	.word	0xffffffff


	//   ....[58]....
        /*01b8*/ 	.word	0xffffffff


	//   ....[59]....
        /*01bc*/ 	.word	0xffffffff


	//   ....[60]....
        /*01c0*/ 	.word	0xffffffff


	//   ....[61]....
        /*01c4*/ 	.word	0xffffffff


	//   ....[62]....
        /*01c8*/ 	.word	0xffffffff


	//   ....[63]....
        /*01cc*/ 	.word	0xffffffff


	//   ....[64]....
        /*01d0*/ 	.word	0xffffffff


	//   ....[65]....
        /*01d4*/ 	.word	0xffffffff


	//   ....[66]....
        /*01d8*/ 	.word	0xffffffff


	//   ....[67]....
        /*01dc*/ 	.word	0xffffffff


	//   ....[68]....
        /*01e0*/ 	.word	0xffffffff


	//   ....[69]....
        /*01e4*/ 	.word	0xffffffff


	//   ....[70]....
        /*01e8*/ 	.word	0xffffffff


	//   ....[71]....
        /*01ec*/ 	.word	0xffffffff


	//   ....[72]....
        /*01f0*/ 	.word	0xffffffff


	//   ....[73]....
        /*01f4*/ 	.word	0xffffffff


	//   ....[74]....
        /*01f8*/ 	.word	0x0500000f


	//   ....[75]....
        /*01fc*/ 	.word	0x0500000f


	//   ....[76]....
        /*0200*/ 	.word	0x0500000f


	//   ....[77]....
        /*0204*/ 	.word	0x0500000f


	//   ....[78]....
        /*0208*/ 	.word	0x0500000f


	//   ....[79]....
        /*020c*/ 	.word	0x0500000f


	//   ....[80]....
        /*0210*/ 	.word	0x0500000f


	//   ....[81]....
        /*0214*/ 	.word	0x0500000f


	//----- nvinfo : EIATTR_COOP_GROUP_INSTR_OFFSETS
	.align		4
.L_1337:
        /*0218*/ 	.byte	0x04, 0x28
        /*021a*/ 	.short	(.L_1339 - .L_1338)


	//   ....[0]....
.L_1338:
        /*021c*/ 	.word	0x00000060


	//   ....[1]....
        /*0220*/ 	.word	0x00000140


	//   ....[2]....
        /*0224*/ 	.word	0x00000190


	//   ....[3]....
        /*0228*/ 	.word	0x000003c0


	//   ....[4]....
        /*022c*/ 	.word	0x00000520


	//   ....[5]....
        /*0230*/ 	.word	0x00000640


	//   ....[6]....
        /*0234*/ 	.word	0x000007a0


	//   ....[7]....
        /*0238*/ 	.word	0x00001690


	//   ....[8]....
        /*023c*/ 	.word	0x00001d40


	//   ....[9]....
        /*0240*/ 	.word	0x00002490


	//   ....[10]....
        /*0244*/ 	.word	0x000024a0


	//   ....[11]....
        /*0248*/ 	.word	0x000024c0


	//   ....[12]....
        /*024c*/ 	.word	0x00002f50


	//   ....[13]....
        /*0250*/ 	.word	0x00003010


	//   ....[14]....
        /*0254*/ 	.word	0x00003ef0


	//   ....[15]....
        /*0258*/ 	.word	0x000045d0


	//   ....[16]....
        /*025c*/ 	.word	0x00004600


	//   ....[17]....
        /*0260*/ 	.word	0x00004610


	//   ....[18]....
        /*0264*/ 	.word	0x00005010


	//   ....[19]....
        /*0268*/ 	.word	0x00005080


	//   ....[20]....
        /*026c*/ 	.word	0x00006780


	//   ....[21]....
        /*0270*/ 	.word	0x000067b0


	//   ....[22]....
        /*0274*/ 	.word	0x00006810


	//   ....[23]....
        /*0278*/ 	.word	0x00006820


	//   ....[24]....
        /*027c*/ 	.word	0x00007ec0


	//   ....[25]....
        /*0280*/ 	.word	0x00007ee0


	//   ....[26]....
        /*0284*/ 	.word	0x00007f50


	//   ....[27]....
        /*0288*/ 	.word	0x00007f60


	//   ....[28]....
        /*028c*/ 	.word	0x00008fe0


	//   ....[29]....
        /*0290*/ 	.word	0x00008ff0


	//   ....[30]....
        /*0294*/ 	.word	0x00009000


	//   ....[31]....
        /*0298*/ 	.word	0x00009010


	//   ....[32]....
        /*029c*/ 	.word	0x00009020


	//   ....[33]....
        /*02a0*/ 	.word	0x00009030


	//   ....[34]....
        /*02a4*/ 	.word	0x00009040


	//   ....[35]....
        /*02a8*/ 	.word	0x00009050


	//   ....[36]....
        /*02ac*/ 	.word	0x00009080


	//   ....[37]....
        /*02b0*/ 	.word	0x00009090


	//   ....[38]....
        /*02b4*/ 	.word	0x000090c0


	//   ....[39]....
        /*02b8*/ 	.word	0x000090d0


	//   ....[40]....
        /*02bc*/ 	.word	0x000090f0


	//   ....[41]....
        /*02c0*/ 	.word	0x00009100


	//   ....[42]....
        /*02c4*/ 	.word	0x00009110


	//   ....[43]....
        /*02c8*/ 	.word	0x00009120


	//   ....[44]....
        /*02cc*/ 	.word	0x00009150


	//   ....[45]....
        /*02d0*/ 	.word	0x00009160


	//   ....[46]....
        /*02d4*/ 	.word	0x00009190


	//   ....[47]....
        /*02d8*/ 	.word	0x000091b0


	//   ....[48]....
        /*02dc*/ 	.word	0x000091d0


	//   ....[49]....
        /*02e0*/ 	.word	0x000091e0


	//   ....[50]....
        /*02e4*/ 	.word	0x000091f0


	//   ....[51]....
        /*02e8*/ 	.word	0x00009200


	//   ....[52]....
        /*02ec*/ 	.word	0x00009230


	//   ....[53]....
        /*02f0*/ 	.word	0x00009260


	//   ....[54]....
        /*02f4*/ 	.word	0x000092a0


	//   ....[55]....
        /*02f8*/ 	.word	0x000092d0


	//   ....[56]....
        /*02fc*/ 	.word	0x00009740


	//   ....[57]....
        /*0300*/ 	.word	0x00009770


	//   ....[58]....
        /*0304*/ 	.word	0x00009880


	//   ....[59]....
        /*0308*/ 	.word	0x000098a0


	//   ....[60]....
        /*030c*/ 	.word	0x00009f70


	//   ....[61]....
        /*0310*/ 	.word	0x00009f80


	//   ....[62]....
        /*0314*/ 	.word	0x0000a080


	//   ....[63]....
        /*0318*/ 	.word	0x0000a0a0


	//   ....[64]....
        /*031c*/ 	.word	0x0000a260


	//   ....[65]....
        /*0320*/ 	.word	0x0000b2b0


	//   ....[66]....
        /*0324*/ 	.word	0x0000c090


	//   ....[67]....
        /*0328*/ 	.word	0x0000c0c0


	//   ....[68]....
        /*032c*/ 	.word	0x0000c0f0


	//   ....[69]....
        /*0330*/ 	.word	0x0000c110


	//   ....[70]....
        /*0334*/ 	.word	0x0000c120


	//   ....[71]....
        /*0338*/ 	.word	0x0000c130


	//   ....[72]....
        /*033c*/ 	.word	0x0000dd80


	//   ....[73]....
        /*0340*/ 	.word	0x0000df20


	//   ....[74]....
        /*0344*/ 	.word	0x0000e4f0


	//   ....[75]....
        /*0348*/ 	.word	0x0000e6a0


	//   ....[76]....
        /*034c*/ 	.word	0x0000e700


	//   ....[77]....
        /*0350*/ 	.word	0x0000e790


	//   ....[78]....
        /*0354*/ 	.word	0x0000e830


	//   ....[79]....
        /*0358*/ 	.word	0x0000e900


	//   ....[80]....
        /*035c*/ 	.word	0x0000e9a0


	//   ....[81]....
        /*0360*/ 	.word	0x0000ed40


	//----- nvinfo : EIATTR_REG_RECONFIG
	.align		4
.L_1339:
        /*0364*/ 	.byte	0x01, 0x54
	.zero		2


	//----- nvinfo : EIATTR_SYSCALL_OFFSETS
	.align		4
        /*0368*/ 	.byte	0x04, 0x46
        /*036a*/ 	.short	(.L_1341 - .L_1340)


	//   ....[0]....
.L_1340:
        /*036c*/ 	.word	0x00001870


	//   ....[1]....
        /*0370*/ 	.word	0x0000ad30


	//   ....[2]....
        /*0374*/ 	.word	0x0000aea0


	//   ....[3]....
        /*0378*/ 	.word	0x0000aff0


	//   ....[4]....
        /*037c*/ 	.word	0x0000b130


	//   ....[5]....
        /*0380*/ 	.word	0x0000bba0


	//----- nvinfo : EIATTR_MBARRIER_INSTR_OFFSETS
	.align		4
.L_1341:
        /*0384*/ 	.byte	0x04, 0x39
        /*0386*/ 	.short	(.L_1343 - .L_1342)


	//   ....[0]....
.L_1342:
        /*0388*/ 	.word	0x00000270
        /*038c*/ 	.word	0x000000ff
        /*0390*/ 	.word	0x00019c00
        /*0394*/ 	.short	0x0100
        /*0396*/ 	.byte	0x08
	.zero		1


	//   ....[1]....
        /*0398*/ 	.word	0x00000280
        /*039c*/ 	.word	0x000000ff
        /*03a0*/ 	.word	0x00019c20
        /*03a4*/ 	.short	0x0100
        /*03a6*/ 	.byte	0x08
	.zero		1


	//   ....[2]....
        /*03a8*/ 	.word	0x00000370
        /*03ac*/ 	.word	0x000000ff
        /*03b0*/ 	.word	0x00019c30
        /*03b4*/ 	.short	0x0100
        /*03b6*/ 	.byte	0x08
	.zero		1


	//   ....[3]....
        /*03b8*/ 	.word	0x00000380
        /*03bc*/ 	.word	0x000000ff
        /*03c0*/ 	.word	0x00019c40
        /*03c4*/ 	.short	0x0100
        /*03c6*/ 	.byte	0x08
	.zero		1


	//   ....[4]....
        /*03c8*/ 	.word	0x00000390
        /*03cc*/ 	.word	0x000000ff
        /*03d0*/ 	.word	0x00019c38
        /*03d4*/ 	.short	0x0100
        /*03d6*/ 	.byte	0x08
	.zero		1


	//   ....[5]....
        /*03d8*/ 	.word	0x000003a0
        /*03dc*/ 	.word	0x000000ff
        /*03e0*/ 	.word	0x00019c48
        /*03e4*/ 	.short	0x0100
        /*03e6*/ 	.byte	0x08
	.zero		1


	//   ....[6]....
        /*03e8*/ 	.word	0x000004d0
        /*03ec*/ 	.word	0x000000ff
        /*03f0*/ 	.word	0x00019c50
        /*03f4*/ 	.short	0x0100
        /*03f6*/ 	.byte	0x08
	.zero		1


	//   ....[7]....
        /*03f8*/ 	.word	0x000004e0
        /*03fc*/ 	.word	0x000000ff
        /*0400*/ 	.word	0x00019c60
        /*0404*/ 	.short	0x0100
        /*0406*/ 	.byte	0x08
	.zero		1


	//   ....[8]....
        /*0408*/ 	.word	0x000004f0
        /*040c*/ 	.word	0x000000ff
        /*0410*/ 	.word	0x00019c58
        /*0414*/ 	.short	0x0100
        /*0416*/ 	.byte	0x08
	.zero		1


	//   ....[9]....
        /*0418*/ 	.word	0x00000500
        /*041c*/ 	.word	0x000000ff
        /*0420*/ 	.word	0x00019c68
        /*0424*/ 	.short	0x0100
        /*0426*/ 	.byte	0x08
	.zero		1


	//   ....[10]....
        /*0428*/ 	.word	0x000005f0
        /*042c*/ 	.word	0x000000ff
        /*0430*/ 	.word	0x00019c70
        /*0434*/ 	.short	0x0100
        /*0436*/ 	.byte	0x06
	.zero		1


	//   ....[11]....
        /*0438*/ 	.word	0x00000600
        /*043c*/ 	.word	0x000000ff
        /*0440*/ 	.word	0x00019c80
        /*0444*/ 	.short	0x0100
        /*0446*/ 	.byte	0x06
	.zero		1


	//   ....[12]....
        /*0448*/ 	.word	0x00000610
        /*044c*/ 	.word	0x000000ff
        /*0450*/ 	.word	0x00019c78
        /*0454*/ 	.short	0x0100
        /*0456*/ 	.byte	0x06
	.zero		1


	//   ....[13]....
        /*0458*/ 	.word	0x00000620
        /*045c*/ 	.word	0x000000ff
        /*0460*/ 	.word	0x00019c88
        /*0464*/ 	.short	0x0100
        /*0466*/ 	.byte	0x06
	.zero		1


	//   ....[14]....
        /*0468*/ 	.word	0x00000750
        /*046c*/ 	.word	0x000000ff
        /*0470*/ 	.word	0x00019c90
        /*0474*/ 	.short	0x0100
        /*0476*/ 	.byte	0x08
	.zero		1


	//   ....[15]....
        /*0478*/ 	.word	0x00000760
        /*047c*/ 	.word	0x000000ff
        /*0480*/ 	.word	0x00019ca0
        /*0484*/ 	.short	0x0100
        /*0486*/ 	.byte	0x08
	.zero		1


	//   ....[16]....
        /*0488*/ 	.word	0x00000770
        /*048c*/ 	.word	0x000000ff
        /*0490*/ 	.word	0x00019c98
        /*0494*/ 	.short	0x0100
        /*0496*/ 	.byte	0x08
	.zero		1


	//   ....[17]....
        /*0498*/ 	.word	0x00000780
        /*049c*/ 	.word	0x000000ff
        /*04a0*/ 	.word	0x00019ca8
        /*04a4*/ 	.short	0x0100
        /*04a6*/ 	.byte	0x08
	.zero		1


	//   ....[18]....
        /*04a8*/ 	.word	0x000008b0
        /*04ac*/ 	.word	0x000000ff
        /*04b0*/ 	.word	0x00019cb0
        /*04b4*/ 	.short	0x0100
        /*04b6*/ 	.byte	0x08
	.zero		1


	//   ....[19]....
        /*04b8*/ 	.word	0x000008c0
        /*04bc*/ 	.word	0x000000ff
        /*04c0*/ 	.word	0x00019cc0
        /*04c4*/ 	.short	0x0100
        /*04c6*/ 	.byte	0x08
	.zero		1


	//   ....[20]....
        /*04c8*/ 	.word	0x000008d0
        /*04cc*/ 	.word	0x000000ff
        /*04d0*/ 	.word	0x00019cb8
        /*04d4*/ 	.short	0x0100
        /*04d6*/ 	.byte	0x08
	.zero		1


	//   ....[21]....
        /*04d8*/ 	.word	0x000008e0
        /*04dc*/ 	.word	0x000000ff
        /*04e0*/ 	.word	0x00019cc8
        /*04e4*/ 	.short	0x0100
        /*04e6*/ 	.byte	0x08
	.zero		1


	//   ....[22]....
        /*04e8*/ 	.word	0x000018f0
        /*04ec*/ 	.word	0x000000ff
        /*04f0*/ 	.word	0x00019c00
        /*04f4*/ 	.short	0x010a
        /*04f6*/ 	.byte	0x2d
	.zero		1


	//   ....[23]....
        /*04f8*/ 	.word	0x00001970
        /*04fc*/ 	.word	0x00000003
        /*0500*/ 	.word	0x00019c30
        /*0504*/ 	.short	0x010a
        /*0506*/ 	.byte	0x3f
	.zero		1


	//   ....[24]....
        /*0508*/ 	.word	0x000019d0
        /*050c*/ 	.word	0x00000003
        /*0510*/ 	.word	0x00019c30
        /*0514*/ 	.short	0x010a
        /*0516*/ 	.byte	0x3f
	.zero		1


	//   ....[25]....
        /*0518*/ 	.word	0x00003400
        /*051c*/ 	.word	0x00000030
        /*0520*/ 	.word	0x00000000
        /*0524*/ 	.short	0x0101
        /*0526*/ 	.byte	0x3f
	.zero		1


	//   ....[26]....
        /*0528*/ 	.word	0x00003bb0
        /*052c*/ 	.word	0x000000ff
        /*0530*/ 	.word	0x00019c30
        /*0534*/ 	.short	0x010a
        /*0536*/ 	.byte	0x15
	.zero		1


	//   ....[27]....
        /*0538*/ 	.word	0x00003bf0
        /*053c*/ 	.word	0x000000ff
        /*0540*/ 	.word	0x00019c30
        /*0544*/ 	.short	0x010a
        /*0546*/ 	.byte	0x15
	.zero		1


	//   ....[28]....
        /*0548*/ 	.word	0x00003d50
        /*054c*/ 	.word	0x000000ff
        /*0550*/ 	.word	0x00019c50
        /*0554*/ 	.short	0x010a
        /*0556*/ 	.byte	0x0b
	.zero		1


	//   ....[29]....
        /*0558*/ 	.word	0x00003d90
        /*055c*/ 	.word	0x000000ff
        /*0560*/ 	.word	0x00019c50
        /*0564*/ 	.short	0x010a
        /*0566*/ 	.byte	0x0b
	.zero		1


	//   ....[30]....
        /*0568*/ 	.word	0x000058f0
        /*056c*/ 	.word	0x00000003
        /*0570*/ 	.word	0x00000000
        /*0574*/ 	.short	0x0101
        /*0576*/ 	.byte	0x3f
	.zero		1


	//   ....[31]....
        /*0578*/ 	.word	0x00005b10
        /*057c*/ 	.word	0x000000ff
        /*0580*/ 	.word	0x00000000
        /*0584*/ 	.short	0x0101
        /*0586*/ 	.byte	0x06
	.zero		1


	//   ....[32]....
        /*0588*/ 	.word	0x000060c0
        /*058c*/ 	.word	0x000000ff
        /*0590*/ 	.word	0x00019c30
        /*0594*/ 	.short	0x010a
        /*0596*/ 	.byte	0x06
	.zero		1


	//   ....[33]....
        /*0598*/ 	.word	0x00006100
        /*059c*/ 	.word	0x000000ff
        /*05a0*/ 	.word	0x00019c30
        /*05a4*/ 	.short	0x010a
        /*05a6*/ 	.byte	0x06
	.zero		1


	//   ....[34]....
        /*05a8*/ 	.word	0x00006260
        /*05ac*/ 	.word	0x000000ff
        /*05b0*/ 	.word	0x00019c50
        /*05b4*/ 	.short	0x010a
        /*05b6*/ 	.byte	0x0b
	.zero		1


	//   ....[35]....
        /*05b8*/ 	.word	0x000062a0
        /*05bc*/ 	.word	0x000000ff
        /*05c0*/ 	.word	0x00019c50
        /*05c4*/ 	.short	0x010a
        /*05c6*/ 	.byte	0x0b
	.zero		1


	//   ....[36]....
        /*05c8*/ 	.word	0x00007410
        /*05cc*/ 	.word	0x00000003
        /*05d0*/ 	.word	0x00000000
        /*05d4*/ 	.short	0x0101
        /*05d6*/ 	.byte	0x3f
	.zero		1


	//   ....[37]....
        /*05d8*/ 	.word	0x000076c0
        /*05dc*/ 	.word	0x000000ff
        /*05e0*/ 	.word	0x00000000
        /*05e4*/ 	.short	0x0101
        /*05e6*/ 	.byte	0x06
	.zero		1


	//   ....[38]....
        /*05e8*/ 	.word	0x00007bf0
        /*05ec*/ 	.word	0x000000ff
        /*05f0*/ 	.word	0x00019c50
        /*05f4*/ 	.short	0x010a
        /*05f6*/ 	.byte	0x0e
	.zero		1


	//   ....[39]....
        /*05f8*/ 	.word	0x00007c30
        /*05fc*/ 	.word	0x000000ff
        /*0600*/ 	.word	0x00019c50
        /*0604*/ 	.short	0x010a
        /*0606*/ 	.byte	0x0e
	.zero		1


	//   ....[40]....
        /*0608*/ 	.word	0x00008240
        /*060c*/ 	.word	0x000000ff
        /*0610*/ 	.word	0x00000000
        /*0614*/ 	.short	0x0101
        /*0616*/ 	.byte	0x04
	.zero		1


	//   ....[41]....
        /*0618*/ 	.word	0x00009750
        /*061c*/ 	.word	0x00000000
        /*0620*/ 	.word	0x00000000
        /*0624*/ 	.short	0x0101
        /*0626*/ 	.byte	0x3f
	.zero		1


	//   ....[42]....
        /*0628*/ 	.word	0x0000b4f0
        /*062c*/ 	.word	0x00000003
        /*0630*/ 	.word	0x00019c80
        /*0634*/ 	.short	0x010a
        /*0636*/ 	.byte	0x3f
	.zero		1


	//   ....[43]....
        /*0638*/ 	.word	0x0000b750
        /*063c*/ 	.word	0x00000003
        /*0640*/ 	.word	0x00019c40
        /*0644*/ 	.short	0x010a
        /*0646*/ 	.byte	0x3f
	.zero		1


	//   ....[44]....
        /*0648*/ 	.word	0x0000c320
        /*064c*/ 	.word	0x00000010
        /*0650*/ 	.word	0x00019c00
        /*0654*/ 	.short	0x0107
        /*0656*/ 	.byte	0x3f
	.zero		1


	//   ....[45]....
        /*0658*/ 	.word	0x0000c420
        /*065c*/ 	.word	0x00000010
        /*0660*/ 	.word	0x00019c00
        /*0664*/ 	.short	0x0101
        /*0666*/ 	.byte	0x3f
	.zero		1


	//   ....[46]....
        /*0668*/ 	.word	0x0000c440
        /*066c*/ 	.word	0x00000010
        /*0670*/ 	.word	0x00019c20
        /*0674*/ 	.short	0x010a
        /*0676*/ 	.byte	0x3f
	.zero		1


	//   ....[47]....
        /*0678*/ 	.word	0x0000c720
        /*067c*/ 	.word	0x00000006
        /*0680*/ 	.word	0x00019c80
        /*0684*/ 	.short	0x010a
        /*0686*/ 	.byte	0x3f
	.zero		1


	//   ....[48]....
        /*0688*/ 	.word	0x0000cb40
        /*068c*/ 	.word	0x00000006
        /*0690*/ 	.word	0x00019c40
        /*0694*/ 	.short	0x010a
        /*0696*/ 	.byte	0x3f
	.zero		1


	//   ....[49]....
        /*0698*/ 	.word	0x0000cff0
        /*069c*/ 	.word	0x00000003
        /*06a0*/ 	.word	0x00019c70
        /*06a4*/ 	.short	0x010a
        /*06a6*/ 	.byte	0x3f
	.zero		1


	//   ....[50]....
        /*06a8*/ 	.word	0x0000d060
        /*06ac*/ 	.word	0x00000003
        /*06b0*/ 	.word	0x00019c60
        /*06b4*/ 	.short	0x010a
        /*06b6*/ 	.byte	0x3f
	.zero		1


	//   ....[51]....
        /*06b8*/ 	.word	0x0000d4a0
        /*06bc*/ 	.word	0x00000003
        /*06c0*/ 	.word	0x00019c50
        /*06c4*/ 	.short	0x0101
        /*06c6*/ 	.byte	0x3f
	.zero		1


	//   ....[52]....
        /*06c8*/ 	.word	0x0000d510
        /*06cc*/ 	.word	0x00000000
        /*06d0*/ 	.word	0x00000000
        /*06d4*/ 	.short	0x0101
        /*06d6*/ 	.byte	0x3f
	.zero		1


	//   ....[53]....
        /*06d8*/ 	.word	0x0000d720
        /*06dc*/ 	.word	0x00000000
        /*06e0*/ 	.word	0x00019c70
        /*06e4*/ 	.short	0x010a
        /*06e6*/ 	.byte	0x3f
	.zero		1


	//   ....[54]....
        /*06e8*/ 	.word	0x0000d790
        /*06ec*/ 	.word	0x00000000
        /*06f0*/ 	.word	0x00019c60
        /*06f4*/ 	.short	0x010a
        /*06f6*/ 	.byte	0x3f
	.zero		1


	//   ....[55]....
        /*06f8*/ 	.word	0x0000dbd0
        /*06fc*/ 	.word	0x00000000
        /*0700*/ 	.word	0x00019c50
        /*0704*/ 	.short	0x0101
        /*0706*/ 	.byte	0x3f
	.zero		1


	//   ....[56]....
        /*0708*/ 	.word	0x0000dc60
        /*070c*/ 	.word	0x00000002
        /*0710*/ 	.word	0x00000000
        /*0714*/ 	.short	0x0101
        /*0716*/ 	.byte	0x3f
	.zero		1


	//   ....[57]....
        /*0718*/ 	.word	0x0000dea0
        /*071c*/ 	.word	0x00000007
        /*0720*/ 	.word	0x00019c20
        /*0724*/ 	.short	0x010a
        /*0726*/ 	.byte	0x3f
	.zero		1


	//   ....[58]....
        /*0728*/ 	.word	0x0000e040
        /*072c*/ 	.word	0x00000005
        /*0730*/ 	.word	0x00000000
        /*0734*/ 	.short	0x010a
        /*0736*/ 	.byte	0x3f
	.zero		1


	//   ....[59]....
        /*0738*/ 	.word	0x0000e0b0
        /*073c*/ 	.word	0x00000003
        /*0740*/ 	.word	0x00000000
        /*0744*/ 	.short	0x010a
        /*0746*/ 	.byte	0x3f
	.zero		1


	//   ....[60]....
        /*0748*/ 	.word	0x0000e100
        /*074c*/ 	.word	0x00000003
        /*0750*/ 	.word	0x00019c60
        /*0754*/ 	.short	0x010a
        /*0756*/ 	.byte	0x3f
	.zero		1


	//   ....[61]....
        /*0758*/ 	.word	0x0000e150
        /*075c*/ 	.word	0x00000005
        /*0760*/ 	.word	0x00019c60
        /*0764*/ 	.short	0x010a
        /*0766*/ 	.byte	0x3f
	.zero		1


	//   ....[62]....
        /*0768*/ 	.word	0x0000e190
        /*076c*/ 	.word	0x00000003
        /*0770*/ 	.word	0x00019c80
        /*0774*/ 	.short	0x010a
        /*0776*/ 	.byte	0x3f
	.zero		1


	//   ....[63]....
        /*0778*/ 	.word	0x0000e1b0
        /*077c*/ 	.word	0x00000005
        /*0780*/ 	.word	0x00019c80
        /*0784*/ 	.short	0x010a
        /*0786*/ 	.byte	0x3f
	.zero		1


	//   ....[64]....
        /*0788*/ 	.word	0x0000e220
        /*078c*/ 	.word	0x00000003
        /*0790*/ 	.word	0x00019c00
        /*0794*/ 	.short	0x010a
        /*0796*/ 	.byte	0x3f
	.zero		1


	//   ....[65]....
        /*0798*/ 	.word	0x0000e270
        /*079c*/ 	.word	0x00000003
        /*07a0*/ 	.word	0x00019c30
        /*07a4*/ 	.short	0x010a
        /*07a6*/ 	.byte	0x3f
	.zero		1


	//   ....[66]....
        /*07a8*/ 	.word	0x0000e2d0
        /*07ac*/ 	.word	0x00000007
        /*07b0*/ 	.word	0x00019c30
        /*07b4*/ 	.short	0x010a
        /*07b6*/ 	.byte	0x3f
	.zero		1


	//   ....[67]....
        /*07b8*/ 	.word	0x0000e330
        /*07bc*/ 	.word	0x00000007
        /*07c0*/ 	.word	0x00019c50
        /*07c4*/ 	.short	0x010a
        /*07c6*/ 	.byte	0x3f
	.zero		1


	//   ....[68]....
        /*07c8*/ 	.word	0x0000e390
        /*07cc*/ 	.word	0x00000009
        /*07d0*/ 	.word	0x00019c30
        /*07d4*/ 	.short	0x010a
        /*07d6*/ 	.byte	0x3f
	.zero		1


	//   ....[69]....
        /*07d8*/ 	.word	0x0000e3f0
        /*07dc*/ 	.word	0x00000009
        /*07e0*/ 	.word	0x00019c50
        /*07e4*/ 	.short	0x010a
        /*07e6*/ 	.byte	0x3f
	.zero		1


	//   ....[70]....
        /*07e8*/ 	.word	0x0000e450
        /*07ec*/ 	.word	0x00000006
        /*07f0*/ 	.word	0x00019c50
        /*07f4*/ 	.short	0x010a
        /*07f6*/ 	.byte	0x3f
	.zero		1


	//   ....[71]....
        /*07f8*/ 	.word	0x0000e5a0
        /*07fc*/ 	.word	0x00000003
        /*0800*/ 	.word	0x00019c80
        /*0804*/ 	.short	0x010a
        /*0806*/ 	.byte	0x3f
	.zero		1


	//   ....[72]....
        /*0808*/ 	.word	0x0000e5f0
        /*080c*/ 	.word	0x00000003
        /*0810*/ 	.word	0x00019c40
        /*0814*/ 	.short	0x010a
        /*0816*/ 	.byte	0x3f
	.zero		1


	//   ....[73]....
        /*0818*/ 	.word	0x0000ea30
        /*081c*/ 	.word	0x00000010
        /*0820*/ 	.word	0x00019c20
        /*0824*/ 	.short	0x010a
        /*0826*/ 	.byte	0x3f
	.zero		1


	//   ....[74]....
        /*0828*/ 	.word	0x0000ea80
        /*082c*/ 	.word	0x00000006
        /*0830*/ 	.word	0x00019c80
        /*0834*/ 	.short	0x010a
        /*0836*/ 	.byte	0x3f
	.zero		1


	//   ....[75]....
        /*0838*/ 	.word	0x0000ead0
        /*083c*/ 	.word	0x00000006
        /*0840*/ 	.word	0x00019c40
        /*0844*/ 	.short	0x010a
        /*0846*/ 	.byte	0x3f
	.zero		1


	//   ....[76]....
        /*0848*/ 	.word	0x0000eb20
        /*084c*/ 	.word	0x00000003
        /*0850*/ 	.word	0x00019c70
        /*0854*/ 	.short	0x010a
        /*0856*/ 	.byte	0x3f
	.zero		1


	//   ....[77]....
        /*0858*/ 	.word	0x0000eb70
        /*085c*/ 	.word	0x00000003
        /*0860*/ 	.word	0x00019c60
        /*0864*/ 	.short	0x010a
        /*0866*/ 	.byte	0x3f
	.zero		1


	//   ....[78]....
        /*0868*/ 	.word	0x0000ebc0
        /*086c*/ 	.word	0x00000000
        /*0870*/ 	.word	0x00019c70
        /*0874*/ 	.short	0x010a
        /*0876*/ 	.byte	0x3f
	.zero		1


	//   ....[79]....
        /*0878*/ 	.word	0x0000ec10
        /*087c*/ 	.word	0x00000000
        /*0880*/ 	.word	0x00019c60
        /*0884*/ 	.short	0x010a
        /*0886*/ 	.byte	0x3f
	.zero		1


	//   ....[80]....
        /*0888*/ 	.word	0x0000ec60
        /*088c*/ 	.word	0x00000007
        /*0890*/ 	.word	0x00019c20
        /*0894*/ 	.short	0x010a
        /*0896*/ 	.byte	0x3f
	.zero		1


	//   ....[81]....
        /*0898*/ 	.word	0x0000ee00
        /*089c*/ 	.word	0x00000005
        /*08a0*/ 	.word	0x00000000
        /*08a4*/ 	.short	0x010a
        /*08a6*/ 	.byte	0x3f
	.zero		1


	//   ....[82]....
        /*08a8*/ 	.word	0x0000ee50
        /*08ac*/ 	.word	0x00000003
        /*08b0*/ 	.word	0x00000000
        /*08b4*/ 	.short	0x010a
        /*08b6*/ 	.byte	0x3f
	.zero		1


	//   ....[83]....
        /*08b8*/ 	.word	0x0000eea0
        /*08bc*/ 	.word	0x00000003
        /*08c0*/ 	.word	0x00019c60
        /*08c4*/ 	.short	0x010a
        /*08c6*/ 	.byte	0x3f
	.zero		1


	//   ....[84]....
        /*08c8*/ 	.word	0x0000eef0
        /*08cc*/ 	.word	0x00000005
        /*08d0*/ 	.word	0x00019c60
        /*08d4*/ 	.short	0x010a
        /*08d6*/ 	.byte	0x3f
	.zero		1


	//   ....[85]....
        /*08d8*/ 	.word	0x0000ef40
        /*08dc*/ 	.word	0x00000003
        /*08e0*/ 	.word	0x00019c80
        /*08e4*/ 	.short	0x010a
        /*08e6*/ 	.byte	0x3f
	.zero		1


	//----- nvinfo : EIATTR_NUM_MBARRIERS
	.align		4
.L_1343:
        /*08e8*/ 	.byte	0x03, 0x38
        /*08ea*/ 	.short	0x0016


	//----- nvinfo : EIATTR_EXIT_INSTR_OFFSETS
	.align		4
        /*08ec*/ 	.byte	0x04, 0x1c
        /*08ee*/ 	.short	(.L_1345 - .L_1344)


	//   ....[0]....
.L_1344:
        /*08f0*/ 	.word	0x00000a00


	//   ....[1]....
        /*08f4*/ 	.word	0x0000a1d0


	//   ....[2]....
        /*08f8*/ 	.word	0x0000e200


	//----- nvinfo : EIATTR_MAX_THREADS
	.align		4
.L_1345:
        /*08fc*/ 	.byte	0x04, 0x05
        /*08fe*/ 	.short	(.L_1347 - .L_1346)
.L_1346:
        /*0900*/ 	.word	0x00000200
        /*0904*/ 	.word	0x00000001
        /*0908*/ 	.word	0x00000001


	//----- nvinfo : EIATTR_CRS_STACK_SIZE
	.align		4
.L_1347:
        /*090c*/ 	.byte	0x04, 0x1e
        /*090e*/ 	.short	(.L_1349 - .L_1348)
.L_1348:
        /*0910*/ 	.word	0x00000000


	//----- nvinfo : EIATTR_CBANK_PARAM_SIZE
	.align		4
.L_1349:
        /*0914*/ 	.byte	0x03, 0x19
        /*0916*/ 	.short	0x0af0


	//----- nvinfo : EIATTR_PARAM_CBANK
	.align		4
        /*0918*/ 	.byte	0x04, 0x0a
        /*091a*/ 	.short	(.L_1351 - .L_1350)
	.align		4
.L_1350:
        /*091c*/ 	.word	index@(.nv.constant0._ZN7cutlass13device_kernelIN5flash11enable_sm90INS1_16FlashAttnFwdSm90INS1_25CollectiveMainloopFwdSm90ILi2EN4cute5tupleIJNS5_1CILi1EEES8_S8_EEENS6_IJNS7_ILi192EEENS7_ILi128EEENS7_ILi96EEEEEELi96ENS_12float_e4m3_tEfNS_4arch4Sm90ELb1ELb0ELb0ELb0ELb0ELb0ELb0ELb1ELb1ELb1ELb0ELb0EEENS1_21CollectiveEpilogueFwdINS6_IJSA_SC_SB_EEES9_NS_10bfloat16_tESG_Li384ELb0ELb1ELb0ELb1EEENS1_30DynamicPersistentTileSchedulerILi384ELi128ELb0ELb1ELb1EEEEEEEEEvNT_6ParamsE)
        /*0920*/ 	.short	0x0210
        /*0922*/ 	.short	0x0af0


	//----- nvinfo : EIATTR_SW_WAR
	.align		4
.L_1351:
        /*0924*/ 	.byte	0x04, 0x36
        /*0926*/ 	.short	(.L_1353 - .L_1352)
.L_1352:
        /*0928*/ 	.word	0x00000008
.L_1353:


//--------------------- .nv.info._ZN7cutlass13device_kernelIN5flash11enable_sm90INS1_16FlashAttnFwdSm90INS1_25CollectiveMainloopFwdSm90ILi2EN4cute5tupleIJNS5_1CILi1EEES8_S8_EEENS6_IJNS7_ILi192EEENS7_ILi128EEENS7_ILi96EEEEEELi96ENS_12float_e4m3_tEfNS_4arch4Sm90ELb1ELb0ELb0ELb1ELb0ELb0ELb0ELb1ELb1ELb1ELb0ELb0EEENS1_21CollectiveEpilogueFwdINS6_IJSA_SC_SB_EEES9_NS_10bfloat16_tESG_Li384ELb1ELb1ELb0ELb1EEENS1_36VarlenDynamicPersistentTileSchedulerILi192ELi128ELi384ELi128ELb0ELb1ELb1ELb1ELb1ELb1EEEEEEEEEvNT_6ParamsE --------------------------
	.section	.nv.info._ZN7cutlass13device_kernelIN5flash11enable_sm90INS1_16FlashAttnFwdSm90INS1_25CollectiveMainloopFwdSm90ILi2EN4cute5tupleIJNS5_1CILi1EEES8_S8_EEENS6_IJNS7_ILi192EEENS7_ILi128EEENS7_ILi96EEEEEELi96ENS_12float_e4m3_tEfNS_4arch4Sm90ELb1ELb0ELb0ELb1ELb0ELb0ELb0ELb1ELb1ELb1ELb0ELb0EEENS1_21CollectiveEpilogueFwdINS6_IJSA_SC_SB_EEES9_NS_10bfloat16_tESG_Li384ELb1ELb1ELb0ELb1EEENS1_36VarlenDynamicPersistentTileSchedulerILi192ELi128ELi384ELi128ELb0ELb1ELb1ELb1ELb1ELb1EEEEEEEEEvNT_6ParamsE,"",@"SHT_CUDA_INFO"
	.sectionflags	@""
	.align	4


	//----- nvinfo : EIATTR_CUDA_API_VERSION
	.align		4
        /*0000*/ 	.byte	0x04, 0x37
        /*0002*/ 	.short	(.L_1355 - .L_1354)
.L_1354:
        /*0004*/ 	.word	0x00000082


	//----- nvinfo : EIATTR_KPARAM_INFO
	.align		4
.L_1355:
        /*0008*/ 	.byte	0x04, 0x17
        /*000a*/ 	.short	(.L_1357 - .L_1356)
.L_1356:
        /*000c*/ 	.word	0x00000000
        /*0010*/ 	.short	0x0000
        /*0012*/ 	.short	0x0070
        /*0014*/ 	.byte	0x00, 0xf0, 0x01, 0x2a


	//----- nvinfo : EIATTR_SPARSE_MMA_MASK
	.align		4
.L_1357:
        /*0018*/ 	.byte	0x03, 0x50
        /*001a*/ 	.short	0x0000


	//----- nvinfo : EIATTR_MAXREG_COUNT
	.align		4
        /*001c*/ 	.byte	0x03, 0x1b
        /*001e*/ 	.short	0x0080


	//----- nvinfo : EIATTR_NUM_BARRIERS
	.align		4
        /*0020*/ 	.byte	0x02, 0x4c
        /*0022*/ 	.byte	0x09
	.zero		1


	//----- nvinfo : EIATTR_EXTERNS
	.align		4
        /*0024*/ 	.byte	0x04, 0x0f
        /*0026*/ 	.short	(.L_1359 - .L_1358)


	//   ....[0]....
	.align		4
.L_1358:
        /*0028*/ 	.word	index@(__assertfail)


	//----- nvinfo : EIATTR_ANNOTATIONS
	.align		4
.L_1359:
        /*002c*/ 	.byte	0x04, 0x55
        /*002e*/ 	.short	(.L_1361 - .L_1360)


	//   ....[0]....
.L_1360:
        /* <DEDUP_REMOVED lines=20> */


	//----- nvinfo : EIATTR_MERCURY_ISA_VERSION
	.align		4
.L_1361:
        /*0158*/ 	.byte	0x03, 0x5f
        /*015a*/ 	.short	0x0101


	//----- nvinfo : EIATTR_UNUSED_LOAD_BYTE_OFFSET
	.align		4
        /*015c*/ 	.byte	0x04, 0x44
        /*015e*/ 	.short	(.L_1363 - .L_1362)


	//   ....[0]....
.L_1362:
        /*0160*/ 	.word	0x00000a00
        /*0164*/ 	.word	0x0000fff0


	//   ....[1]....
        /*0168*/ 	.word	0x000086a0
        /*016c*/ 	.word	0x0000fff0


	//----- nvinfo : EIATTR_INT_WARP_WIDE_INSTR_OFFSETS
	.align		4
.L_1363:
        /*0170*/ 	.byte	0x04, 0x31
        /*0172*/ 	.short	(.L_1365 - .L_1364)


	//   ....[0]....
.L_1364:
        /*0174*/ 	.word	0x00000130


	//   ....[1]....
        /*0178*/ 	.word	0x00000170


	//   ....[2]....
        /*017c*/ 	.word	0x000001e0


	//   ....[3]....
        /*0180*/ 	.word	0x0000be70


	//   ....[4]....
        /*0184*/ 	.word	0x0000bf00


	//   ....[5]....
        /*0188*/ 	.word	0x0000e920


	//   ....[6]....
        /*018c*/ 	.word	0x0000e9b0


	//----- nvinfo : EIATTR_COOP_GROUP_MASK_REGIDS
	.align		4
.L_1365:
        /*0190*/ 	.byte	0x04, 0x29
        /*0192*/ 	.short	(.L_1367 - .L_1366)


	//   ....[0]....
.L_1366:
        /*0194*/ 	.word	0xffffffff


	//   ....[1]....
        /*0198*/ 	.word	0xffffffff


	//   ....[2]....
        /*019c*/ 	.word	0xffffffff


	//   ....[3]....
        /*01a0*/ 	.word	0xffffffff


	//   ....[4]....
        /*01a4*/ 	.word	0xffffffff


	//   ....[5]....
        /*01a8*/ 	.word	0xffffffff


	//   ....[6]....
        /*01ac*/ 	.word	0xffffffff


	//   ....[7]....
        /*01b0*/ 	.word	0xffffffff


	//   ....[8]....
        /*01b4*/ 	.word	0xffffffff


	//   ....[9]....
        /*01b8*/ 	.word	0xffffffff


	//   ....[10]....
        /*01bc*/ 	.word	0xffffffff


	//   ....[11]....
        /*01c0*/ 	.word	0xffffffff


	//   ....[12]....
        /*01c4*/ 	.word	0xffffffff


	//   ....[13]....
        /*01c8*/ 	.word	0xffffffff


	//   ....[14]....
        /*01cc*/ 	.word	0xffffffff


	//   ....[15]....
        /*01d0*/ 	.word	0xffffffff


	//   ....[16]....
        /*01d4*/ 	.word	0xffffffff


	//   ....[17]....
        /*01d8*/ 	.word	0xffffffff


	//   ....[18]....
        /*01dc*/ 	.word	0xffffffff


	//   ....[19]....
        /*01e0*/ 	.word	0xffffffff


	//   ....[20]....
        /*01e4*/ 	.word	0xffffffff


	//   ....[21]....
        /*01e8*/ 	.word	0xffffffff


	//   ....[22]....
        /*01ec*/ 	.word	0xffffffff


	//   ....[23]....
        /*01f0*/ 	.word	0xffffffff


	//   ....[24]....
        /*01f4*/ 	.word	0xffffffff


	//   ....[25]....
        /*01f8*/ 	.word	0xffffffff


	//   ....[26]....
        /*01fc*/ 	.word	0xffffffff


	//   ....[27]....
        /*0200*/ 	.word	0xffffffff


	//   ....[28]....
        /*0204*/ 	.word	0xffffffff


	//   ....[29]....
        /*0208*/ 	.word	0xffffffff


	//   ....[30]....
        /*020c*/ 	.word	0xffffffff


	//   ....[31]....
        /*0210*/ 	.word	0xffffffff


	//   ....[32]....
        /*0214*/ 	.word	0xffffffff


	//   ....[33]....
        /*0218*/ 	.word	0xffffffff


	//   ....[34]....
        /*021c*/ 	.word	0xffffffff


	//   ....[35]....
        /*0220*/ 	.word	0xffffffff


	//   ....[36]....
        /*0224*/ 	.word	0xffffffff


	//   ....[37]....
        /*0228*/ 	.word	0xffffffff


	//   ....[38]....
        /*022c*/ 	.word	0xffffffff


	//   ....[39]....
        /*0230*/ 	.word	0xffffffff


	//   ....[40]....
        /*0234*/ 	.word	0xffffffff


	//   ....[41]....
        /*0238*/ 	.word	0xffffffff


	//   ....[42]....
        /*023c*/ 	.word	0xffffffff


	//   ....[43]....
        /*0240*/ 	.word	0xffffffff


	//   ....[44]....
        /*0244*/ 	.word	0xffffffff


	//   ....[45]....
        /*0248*/ 	.word	0xffffffff


	//   ....[46]....
        /*024c*/ 	.word	0xffffffff


	//   ....[47]....
        /*0250*/ 	.word	0xffffffff


	//   ....[48]....
        /*0254*/ 	.word	0xffffffff


	//   ....[49]....
        /*0258*/ 	.word	0xffffffff


	//   ....[50]....
        /*025c*/ 	.word	0xffffffff


	//   ....[51]....
        /*0260*/ 	.word	0xffffffff


	//   ....[52]....
        /*0264*/ 	.word	0xffffffff


	//   ....[53]....
        /*0268*/ 	.word	0xffffffff


	//   ....[54]....
        /*026c*/ 	.word	0xffffffff


	//   ....[55]....
        /*0270*/ 	.word	0xffffffff


	//   ....[56]....
        /*0274*/ 	.word	0xffffffff


	//   ....[57]....
        /*0278*/ 	.word	0xffffffff


	//   ....[58]....
        /*027c*/ 	.word	0xffffffff


	//   ....[59]....
        /*0280*/ 	.word	0xffffffff


	//   ....[60]....
        /*0284*/ 	.word	0xffffffff


	//   ....[61]....
        /*0288*/ 	.word	0xffffffff


	//   ....[62]....
        /*028c*/ 	.word	0xffffffff


	//   ....[63]....
        /*0290*/ 	.word	0xffffffff


	//   ....[64]....
        /*0294*/ 	.word	0xffffffff


	//   ....[65]....
        /*0298*/ 	.word	0xffffffff


	//   ....[66]....
        /*029c*/ 	.word	0xffffffff


	//   ....[67]....
        /*02a0*/ 	.word	0xffffffff


	//   ....[68]....
        /*02a4*/ 	.word	0xffffffff


	//   ....[69]....
        /*02a8*/ 	.word	0xffffffff


	//   ....[70]....
        /*02ac*/ 	.word	0xffffffff


	//   ....[71]....
        /*02b0*/ 	.word	0xffffffff


	//   ....[72]....
        /*02b4*/ 	.word	0xffffffff


	//   ....[73]....
        /*02b8*/ 	.word	0xffffffff


	//   ....[74]....
        /*02bc*/ 	.word	0xffffffff


	//   ....[75]....
        /*02c0*/ 	.word	0xffffffff


	//   ....[76]....
        /*02c4*/ 	.word	0xffffffff


	//   ....[77]....
        /*02c8*/ 	.word	0xffffffff


	//   ....[78]....
        /*02cc*/ 	.word	0xffffffff


	//   ....[79]....
        /*02d0*/ 	.word	0xffffffff


	//   ....[80]....
        /*02d4*/ 	.word	0xffffffff


	//   ....[81]....
        /*02d8*/ 	.word	0xffffffff


	//   ....[82]....
        /*02dc*/ 	.word	0xffffffff


	//   ....[83]....
        /*02e0*/ 	.word	0xffffffff


	//   ....[84]....
        /*02e4*/ 	.word	0xffffffff


	//   ....[85]....
        /*02e8*/ 	.word	0xffffffff


	//   ....[86]....
        /*02ec*/ 	.word	0xffffffff


	//   ....[87]....
        /*02f0*/ 	.word	0xffffffff


	//   ....[88]....
        /*02f4*/ 	.word	0xffffffff


	//   ....[89]....
        /*02f8*/ 	.word	0xffffffff


	//   ....[90]....
        /*02fc*/ 	.word	0xffffffff


	//   ....[91]....
        /*0300*/ 	.word	0xffffffff


	//   ....[92]....
        /*0304*/ 	.word	0xffffffff


	//   ....[93]....
        /*0308*/ 	.word	0xffffffff


	//   ....[94]....
        /*030c*/ 	.word	0xffffffff


	//   ....[95]....
        /*0310*/ 	.word	0xffffffff


	//   ....[96]....
        /*0314*/ 	.word	0xffffffff


	//   ....[97]....
        /*0318*/ 	.word	0xffffffff


	//   ....[98]....
        /*031c*/ 	.word	0xffffffff


	//   ....[99]....
        /*0320*/ 	.word	0xffffffff


	//   ....[100]....
        /*0324*/ 	.word	0xffffffff


	//   ....[101]....
        /*0328*/ 	.word	0xffffffff


	//   ....[102]....
        /*032c*/ 	.word	0xffffffff


	//   ....[103]....
        /*0330*/ 	.word	0xffffffff


	//   ....[104]....
        /*0334*/ 	.word	0xffffffff


	//   ....[105]....
        /*0338*/ 	.word	0x0500000f


	//   ....[106]....
        /*033c*/ 	.word	0x0500000f


	//   ....[107]....
        /*0340*/ 	.word	0x0500000f


	//   ....[108]....
        /*0344*/ 	.word	0x0500000f


	//   ....[109]....
        /*0348*/ 	.word	0x0500000f


	//   ....[110]....
        /*034c*/ 	.word	0x0500000f


	//   ....[111]....
        /*0350*/ 	.word	0x0500000f


	//   ....[112]....
        /*0354*/ 	.word	0x0500000f


	//----- nvinfo : EIATTR_COOP_GROUP_INSTR_OFFSETS
	.align		4
.L_1367:
        /*0358*/ 	.byte	0x04, 0x28
        /*035a*/ 	.short	(.L_1369 - .L_1368)


	//   ....[0]....
.L_1368:
        /*035c*/ 	.word	0x00000060


	//   ....[1]....
        /*0360*/ 	.word	0x00000140


	//   ....[2]....
        /*0364*/ 	.word	0x00000190


	//   ....[3]....
        /*0368*/ 	.word	0x000003c0


	//   ....[4]....
        /*036c*/ 	.word	0x00000520


	//   ....[5]....
        /*0370*/ 	.word	0x00000640


	//   ....[6]....
        /*0374*/ 	.word	0x000007a0


	//   ....[7]....
        /*0378*/ 	.word	0x00001840


	//   ....[8]....
        /*037c*/ 	.word	0x00001f00


	//   ....[9]....
        /*0380*/ 	.word	0x00002660


	//   ....[10]....
        /*0384*/ 	.word	0x00002690


	//   ....[11]....
        /*0388*/ 	.word	0x00002710


	//   ....[12]....
        /*038c*/ 	.word	0x00003080


	//   ....[13]....
        /*0390*/ 	.word	0x00003130


	//   ....[14]....
        /*0394*/ 	.word	0x00004030


	//   ....[15]....
        /*0398*/ 	.word	0x00004720


	//   ....[16]....
        /*039c*/ 	.word	0x00004750


	//   ....[17]....
        /*03a0*/ 	.word	0x00004760


	//   ....[18]....
        /*03a4*/ 	.word	0x00005160


	//   ....[19]....
        /*03a8*/ 	.word	0x000051d0


	//   ....[20]....
        /*03ac*/ 	.word	0x000068d0


	//   ....[21]....
        /*03b0*/ 	.word	0x00006900


	//   ....[22]....
        /*03b4*/ 	.word	0x00006960


	//   ....[23]....
        /*03b8*/ 	.word	0x00006970


	//   ....[24]....
        /*03bc*/ 	.word	0x00008000


	//   ....[25]....
        /*03c0*/ 	.word	0x00008020


	//   ....[26]....
        /*03c4*/ 	.word	0x00008090


	//   ....[27]....
        /*03c8*/ 	.word	0x000080a0


	//   ....[28]....
        /*03cc*/ 	.word	0x00008d40


	//   ....[29]....
        /*03d0*/ 	.word	0x00008d50


	//   ....[30]....
        /*03d4*/ 	.word	0x00008d60


	//   ....[31]....
        /*03d8*/ 	.word	0x00008d70


	//   ....[32]....
        /*03dc*/ 	.word	0x00008d80


	//   ....[33]....
        /*03e0*/ 	.word	0x00008d90


	//   ....[34]....
        /*03e4*/ 	.word	0x00008da0


	//   ....[35]....
        /*03e8*/ 	.word	0x00008db0


	//   ....[36]....
        /*03ec*/ 	.word	0x00008de0


	//   ....[37]....
        /*03f0*/ 	.word	0x00008df0


	//   ....[38]....
        /*03f4*/ 	.word	0x00008e20


	//   ....[39]....
        /*03f8*/ 	.word	0x00008e50


	//   ....[40]....
        /*03fc*/ 	.word	0x00008e90


	//   ....[41]....
        /*0400*/ 	.word	0x00008eb0


	//   ....[42]....
        /*0404*/ 	.word	0x00008ee0


	//   ....[43]....
        /*0408*/ 	.word	0x00008ef0


	//   ....[44]....
        /*040c*/ 	.word	0x00008f20


	//   ....[45]....
        /*0410*/ 	.word	0x00008f30


	//   ....[46]....
        /*0414*/ 	.word	0x00008f40


	//   ....[47]....
        /*0418*/ 	.word	0x00008f70


	//   ....[48]....
        /*041c*/ 	.word	0x00008fa0


	//   ....[49]....
        /*0420*/ 	.word	0x00008fb0


	//   ....[50]....
        /*0424*/ 	.word	0x00008fc0


	//   ....[51]....
        /*0428*/ 	.word	0x00008fe0


	//   ....[52]....
        /*042c*/ 	.word	0x00009560


	//   ....[53]....
        /*0430*/ 	.word	0x000095a0


	//   ....[54]....
        /*0434*/ 	.word	0x000095d0


	//   ....[55]....
        /*0438*/ 	.word	0x00009610


	//   ....[56]....
        /*043c*/ 	.word	0x00009ac0


	//   ....[57]....
        /*0440*/ 	.word	0x00009af0


	//   ....[58]....
        /*0444*/ 	.word	0x00009c00


	//   ....[59]....
        /*0448*/ 	.word	0x00009c20


	//   ....[60]....
        /*044c*/ 	.word	0x0000a530


	//   ....[61]....
        /*0450*/ 	.word	0x0000a540


	//   ....[62]....
        /*0454*/ 	.word	0x0000a640


	//   ....[63]....
        /*0458*/ 	.word	0x0000a660


	//   ....[64]....
        /*045c*/ 	.word	0x0000a7d0


	//   ....[65]....
        /*0460*/ 	.word	0x0000a9b0


	//   ....[66]....
        /*0464*/ 	.word	0x0000a9e0


	//   ....[67]....
        /*0468*/ 	.word	0x0000aa10


	//   ....[68]....
        /*046c*/ 	.word	0x0000aa60


	//   ....[69]....
        /*0470*/ 	.word	0x0000aa90


	//   ....[70]....
        /*0474*/ 	.word	0x0000aad0


	//   ....[71]....
        /*0478*/ 	.word	0x0000ac50


	//   ....[72]....
        /*047c*/ 	.word	0x0000ac80


	//   ....[73]....
        /*0480*/ 	.word	0x0000acb0


	//   ....[74]....
        /*0484*/ 	.word	0x0000ace0


	//   ....[75]....
        /*0488*/ 	.word	0x0000ad10


	//   ....[76]....
        /*048c*/ 	.word	0x0000ad50


	//   ....[77]....
        /*0490*/ 	.word	0x0000ade0


	//   ....[78]....
        /*0494*/ 	.word	0x0000ae70


	//   ....[79]....
        /*0498*/ 	.word	0x0000af20


	//   ....[80]....
        /*049c*/ 	.word	0x0000c5c0


	//   ....[81]....
        /*04a0*/ 	.word	0x0000d410


	//   ....[82]....
        /*04a4*/ 	.word	0x0000d430


	//   ....[83]....
        /*04a8*/ 	.word	0x0000d440


	//   ....[84]....
        /*04ac*/ 	.word	0x0000d460


	//   ....[85]....
        /*04b0*/ 	.word	0x0000d480


	//   ....[86]....
        /*04b4*/ 	.word	0x0000d590


	//   ....[87]....
        /*04b8*/ 	.word	0x0000f200


	//   ....[88]....
        /*04bc*/ 	.word	0x0000f230


	//   ....[89]....
        /*04c0*/ 	.word	0x0000f260


	//   ....[90]....
        /*04c4*/ 	.word	0x0000f2a0


	//   ....[91]....
        /*04c8*/ 	.word	0x0000f2d0


	//   ....[92]....
        /*04cc*/ 	.word	0x0000f2e0


	//   ....[93]....
        /*04d0*/ 	.word	0x0000f310


	//   ....[94]....
        /*04d4*/ 	.word	0x0000f320


	//   ....[95]....
        /*04d8*/ 	.word	0x0000f460


	//   ....[96]....
        /*04dc*/ 	.word	0x0000f490


	//   ....[97]....
        /*04e0*/ 	.word	0x0000f4c0


	//   ....[98]....
        /*04e4*/ 	.word	0x0000f4f0


	//   ....[99]....
        /*04e8*/ 	.word	0x0000f520


	//   ....[100]....
        /*04ec*/ 	.word	0x0000f560


	//   ....[101]....
        /*04f0*/ 	.word	0x0000f5f0


	//   ....[102]....
        /*04f4*/ 	.word	0x0000f680


	//   ....[103]....
        /*04f8*/ 	.word	0x0000f6f0


	//   ....[104]....
        /*04fc*/ 	.word	0x0000fd80


	//   ....[105]....
        /*0500*/ 	.word	0x00010350


	//   ....[106]....
        /*0504*/ 	.word	0x00010550


	//   ....[107]....
        /*0508*/ 	.word	0x000105a0


	//   ....[108]....
        /*050c*/ 	.word	0x00010600


	//   ....[109]....
        /*0510*/ 	.word	0x000106a0


	//   ....[110]....
        /*0514*/ 	.word	0x00010760


	//   ....[111]....
        /*0518*/ 	.word	0x000107e0


	//   ....[112]....
        /*051c*/ 	.word	0x00010bb0


	//----- nvinfo : EIATTR_REG_RECONFIG
	.align		4
.L_1369:
        /*0520*/ 	.byte	0x01, 0x54
	.zero		2


	//----- nvinfo : EIATTR_SYSCALL_OFFSETS
	.align		4
        /*0524*/ 	.byte	0x04, 0x46
        /*0526*/ 	.short	(.L_1371 - .L_1370)


	//   ....[0]....
.L_1370:
        /*0528*/ 	.word	0x00001a20


	//   ....[1]....
        /*052c*/ 	.word	0x0000c070


	//   ....[2]....
        /*0530*/ 	.word	0x0000c1d0


	//   ....[3]....
        /*0534*/ 	.word	0x0000c320


	//   ....[4]....
        /*0538*/ 	.word	0x0000c460


	//   ....[5]....
        /*053c*/ 	.word	0x0000cef0


	//----- nvinfo : EIATTR_MBARRIER_INSTR_OFFSETS
	.align		4
.L_1371:
        /*0540*/ 	.byte	0x04, 0x39
        /*0542*/ 	.short	(.L_1373 - .L_1372)


	//   ....[0]....
.L_1372:
        /*0544*/ 	.word	0x00000270
        /*0548*/ 	.word	0x000000ff
        /*054c*/ 	.word	0x00019c00
        /*0550*/ 	.short	0x0100
        /*0552*/ 	.byte	0x08
	.zero		1


	//   ....[1]....
        /*0554*/ 	.word	0x00000280
        /*0558*/ 	.word	0x000000ff
        /*055c*/ 	.word	0x00019c20
        /*0560*/ 	.short	0x0100
        /*0562*/ 	.byte	0x08
	.zero		1


	//   ....[2]....
        /*0564*/ 	.word	0x00000370
        /*0568*/ 	.word	0x000000ff
        /*056c*/ 	.word	0x00019c30
        /*0570*/ 	.short	0x0100
        /*0572*/ 	.byte	0x08
	.zero		1


	//   ....[3]....
        /*0574*/ 	.word	0x00000380
        /*0578*/ 	.word	0x000000ff
        /*057c*/ 	.word	0x00019c40
        /*0580*/ 	.short	0x0100
        /*0582*/ 	.byte	0x08
	.zero		1


	//   ....[4]....
        /*0584*/ 	.word	0x00000390
        /*0588*/ 	.word	0x000000ff
        /*058c*/ 	.word	0x00019c38
        /*0590*/ 	.short	0x0100
        /*0592*/ 	.byte	0x08
	.zero		1


	//   ....[5]....
        /*0594*/ 	.word	0x000003a0
        /*0598*/ 	.word	0x000000ff
        /*059c*/ 	.word	0x00019c48
        /*05a0*/ 	.short	0x0100
        /*05a2*/ 	.byte	0x08
	.zero		1


	//   ....[6]....
        /*05a4*/ 	.word	0x000004d0
        /*05a8*/ 	.word	0x000000ff
        /*05ac*/ 	.word	0x00019c50
        /*05b0*/ 	.short	0x0100
        /*05b2*/ 	.byte	0x08
	.zero		1


	//   ....[7]....
        /*05b4*/ 	.word	0x000004e0
        /*05b8*/ 	.word	0x000000ff
        /*05bc*/ 	.word	0x00019c60
        /*05c0*/ 	.short	0x0100
        /*05c2*/ 	.byte	0x08
	.zero		1


	//   ....[8]....
        /*05c4*/ 	.word	0x000004f0
        /*05c8*/ 	.word	0x000000ff
        /*05cc*/ 	.word	0x00019c58
        /*05d0*/ 	.short	0x0100
        /*05d2*/ 	.byte	0x08
	.zero		1


	//   ....[9]....
        /*05d4*/ 	.word	0x00000500
        /*05d8*/ 	.word	0x000000ff
        /*05dc*/ 	.word	0x00019c68
        /*05e0*/ 	.short	0x0100
        /*05e2*/ 	.byte	0x08
	.zero		1


	//   ....[10]....
        /*05e4*/ 	.word	0x000005f0
        /*05e8*/ 	.word	0x000000ff
        /*05ec*/ 	.word	0x00019c70
        /*05f0*/ 	.short	0x0100
        /*05f2*/ 	.byte	0x06
	.zero		1


	//   ....[11]....
        /*05f4*/ 	.word	0x00000600
        /*05f8*/ 	.word	0x000000ff
        /*05fc*/ 	.word	0x00019c80
        /*0600*/ 	.short	0x0100
        /*0602*/ 	.byte	0x06
	.zero		1


	//   ....[12]....
        /*0604*/ 	.word	0x00000610
        /*0608*/ 	.word	0x000000ff
        /*060c*/ 	.word	0x00019c78
        /*0610*/ 	.short	0x0100
        /*0612*/ 	.byte	0x06
	.zero		1


	//   ....[13]....
        /*0614*/ 	.word	0x00000620
        /*0618*/ 	.word	0x000000ff
        /*061c*/ 	.word	0x00019c88
        /*0620*/ 	.short	0x0100
        /*0622*/ 	.byte	0x06
	.zero		1


	//   ....[14]....
        /*0624*/ 	.word	0x00000750
        /*0628*/ 	.word	0x000000ff
        /*062c*/ 	.word	0x00019c90
        /*0630*/ 	.short	0x0100
        /*0632*/ 	.byte	0x08
	.zero		1


	//   ....[15]....
        /*0634*/ 	.word	0x00000760
        /*0638*/ 	.word	0x000000ff
        /*063c*/ 	.word	0x00019ca0
        /*0640*/ 	.short	0x0100
        /*0642*/ 	.byte	0x08
	.zero		1


	//   ....[16]....
        /*0644*/ 	.word	0x00000770
        /*0648*/ 	.word	0x000000ff
        /*064c*/ 	.word	0x00019c98
        /*0650*/ 	.short	0x0100
        /*0652*/ 	.byte	0x08
	.zero		1


	//   ....[17]....
        /*0654*/ 	.word	0x00000780
        /*0658*/ 	.word	0x000000ff
        /*065c*/ 	.word	0x00019ca8
        /*0660*/ 	.short	0x0100
        /*0662*/ 	.byte	0x08
	.zero		1


	//   ....[18]....
        /*0664*/ 	.word	0x000008b0
        /*0668*/ 	.word	0x000000ff
        /*066c*/ 	.word	0x00019cb0
        /*0670*/ 	.short	0x0100
        /*0672*/ 	.byte	0x08
	.zero		1


	//   ....[19]....
        /*0674*/ 	.word	0x000008c0
        /*0678*/ 	.word	0x000000ff
        /*067c*/ 	.word	0x00019cc0
        /*0680*/ 	.short	0x0100
        /*0682*/ 	.byte	0x08
	.zero		1


	//   ....[20]....
        /*0684*/ 	.word	0x000008d0
        /*0688*/ 	.word	0x000000ff
        /*068c*/ 	.word	0x00019cb8
        /*0690*/ 	.short	0x0100
        /*0692*/ 	.byte	0x08
	.zero		1


	//   ....[21]....
        /*0694*/ 	.word	0x000008e0
        /*0698*/ 	.word	0x000000ff
        /*069c*/ 	.word	0x00019cc8
        /*06a0*/ 	.short	0x0100
        /*06a2*/ 	.byte	0x08
	.zero		1


	//   ....[22]....
        /*06a4*/ 	.word	0x00001aa0
        /*06a8*/ 	.word	0x000000ff
        /*06ac*/ 	.word	0x00019c00
        /*06b0*/ 	.short	0x010a
        /*06b2*/ 	.byte	0x2f
	.zero		1


	//   ....[23]....
        /*06b4*/ 	.word	0x00001b20
        /*06b8*/ 	.word	0x00000003
        /*06bc*/ 	.word	0x00019c30
        /*06c0*/ 	.short	0x010a
        /*06c2*/ 	.byte	0x3f
	.zero		1


	//   ....[24]....
        /*06c4*/ 	.word	0x00001b80
        /*06c8*/ 	.word	0x00000003
        /*06cc*/ 	.word	0x00019c30
        /*06d0*/ 	.short	0x010a
        /*06d2*/ 	.byte	0x3f
	.zero		1


	//   ....[25]....
        /*06d4*/ 	.word	0x00003530
        /*06d8*/ 	.word	0x00000030
        /*06dc*/ 	.word	0x00000000
        /*06e0*/ 	.short	0x0101
        /*06e2*/ 	.byte	0x3f
	.zero		1


	//   ....[26]....
        /*06e4*/ 	.word	0x00003d00
        /*06e8*/ 	.word	0x000000ff
        /*06ec*/ 	.word	0x00019c30
        /*06f0*/ 	.short	0x010a
        /*06f2*/ 	.byte	0x15
	.zero		1


	//   ....[27]....
        /*06f4*/ 	.word	0x00003d40
        /*06f8*/ 	.word	0x000000ff
        /*06fc*/ 	.word	0x00019c30
        /*0700*/ 	.short	0x010a
        /*0702*/ 	.byte	0x15
	.zero		1


	//   ....[28]....
        /*0704*/ 	.word	0x00003ea0
        /*0708*/ 	.word	0x000000ff
        /*070c*/ 	.word	0x00019c50
        /*0710*/ 	.short	0x010a
        /*0712*/ 	.byte	0x0b
	.zero		1


	//   ....[29]....
        /*0714*/ 	.word	0x00003ee0
        /*0718*/ 	.word	0x000000ff
        /*071c*/ 	.word	0x00019c50
        /*0720*/ 	.short	0x010a
        /*0722*/ 	.byte	0x0b
	.zero		1


	//   ....[30]....
        /*0724*/ 	.word	0x00005a40
        /*0728*/ 	.word	0x00000003
        /*072c*/ 	.word	0x00000000
        /*0730*/ 	.short	0x0101
        /*0732*/ 	.byte	0x3f
	.zero		1


	//   ....[31]....
        /*0734*/ 	.word	0x00005c60
        /*0738*/ 	.word	0x000000ff
        /*073c*/ 	.word	0x00000000
        /*0740*/ 	.short	0x0101
        /*0742*/ 	.byte	0x06
	.zero		1


	//   ....[32]....
        /*0744*/ 	.word	0x00006210
        /*0748*/ 	.word	0x000000ff
        /*074c*/ 	.word	0x00019c30
        /*0750*/ 	.short	0x010a
        /*0752*/ 	.byte	0x06
	.zero		1


	//   ....[33]....
        /*0754*/ 	.word	0x00006250
        /*0758*/ 	.word	0x000000ff
        /*075c*/ 	.word	0x00019c30
        /*0760*/ 	.short	0x010a
        /*0762*/ 	.byte	0x06
	.zero		1


	//   ....[34]....
        /*0764*/ 	.word	0x000063b0
        /*0768*/ 	.word	0x000000ff
        /*076c*/ 	.word	0x00019c50
        /*0770*/ 	.short	0x010a
        /*0772*/ 	.byte	0x0b
	.zero		1


	//   ....[35]....
        /*0774*/ 	.word	0x000063f0
        /*0778*/ 	.word	0x000000ff
        /*077c*/ 	.word	0x00019c50
        /*0780*/ 	.short	0x010a
        /*0782*/ 	.byte	0x0b
	.zero		1


	//   ....[36]....
        /*0784*/ 	.word	0x00007560
        /*0788*/ 	.word	0x00000003
        /*078c*/ 	.word	0x00000000
        /*0790*/ 	.short	0x0101
        /*0792*/ 	.byte	0x3f
	.zero		1


	//   ....[37]....
        /*0794*/ 	.word	0x00007810
        /*0798*/ 	.word	0x000000ff
        /*079c*/ 	.word	0x00000000
        /*07a0*/ 	.short	0x0101
        /*07a2*/ 	.byte	0x06
	.zero		1


	//   ....[38]....
        /*07a4*/ 	.word	0x00007d40
        /*07a8*/ 	.word	0x000000ff
        /*07ac*/ 	.word	0x00019c50
        /*07b0*/ 	.short	0x010a
        /*07b2*/ 	.byte	0x0e
	.zero		1


	//   ....[39]....
        /*07b4*/ 	.word	0x00007d80
        /*07b8*/ 	.word	0x000000ff
        /*07bc*/ 	.word	0x00019c50
        /*07c0*/ 	.short	0x010a
        /*07c2*/ 	.byte	0x0e
	.zero		1


	//   ....[40]....
        /*07c4*/ 	.word	0x00008380
        /*07c8*/ 	.word	0x000000ff
        /*07cc*/ 	.word	0x00000000
        /*07d0*/ 	.short	0x0101
        /*07d2*/ 	.byte	0x04
	.zero		1


	//   ....[41]....
        /*07d4*/ 	.word	0x00009ae0
        /*07d8*/ 	.word	0x00000000
        /*07dc*/ 	.word	0x00000000
        /*07e0*/ 	.short	0x0101
        /*07e2*/ 	.byte	0x3f
	.zero		1


	//   ....[42]....
        /*07e4*/ 	.word	0x0000c7e0
        /*07e8*/ 	.word	0x00000004
        /*07ec*/ 	.word	0x00019c80
        /*07f0*/ 	.short	0x010a
        /*07f2*/ 	.byte	0x3f
	.zero		1


	//   ....[43]....
        /*07f4*/ 	.word	0x0000ca60
        /*07f8*/ 	.word	0x00000004
        /*07fc*/ 	.word	0x00019c40
        /*0800*/ 	.short	0x010a
        /*0802*/ 	.byte	0x3f
	.zero		1


	//   ....[44]....
        /*0804*/ 	.word	0x0000d670
        /*0808*/ 	.word	0x00000010
        /*080c*/ 	.word	0x00019c00
        /*0810*/ 	.short	0x0107
        /*0812*/ 	.byte	0x3f
	.zero		1


	//   ....[45]....
        /*0814*/ 	.word	0x0000d780
        /*0818*/ 	.word	0x00000010
        /*081c*/ 	.word	0x00019c00
        /*0820*/ 	.short	0x0101
        /*0822*/ 	.byte	0x3f
	.zero		1


	//   ....[46]....
        /*0824*/ 	.word	0x0000d7a0
        /*0828*/ 	.word	0x00000010
        /*082c*/ 	.word	0x00019c20
        /*0830*/ 	.short	0x010a
        /*0832*/ 	.byte	0x3f
	.zero		1


	//   ....[47]....
        /*0834*/ 	.word	0x0000da80
        /*0838*/ 	.word	0x00000006
        /*083c*/ 	.word	0x00019c80
        /*0840*/ 	.short	0x010a
        /*0842*/ 	.byte	0x3f
	.zero		1


	//   ....[48]....
        /*0844*/ 	.word	0x0000dea0
        /*0848*/ 	.word	0x00000006
        /*084c*/ 	.word	0x00019c40
        /*0850*/ 	.short	0x010a
        /*0852*/ 	.byte	0x3f
	.zero		1


	//   ....[49]....
        /*0854*/ 	.word	0x0000e350
        /*0858*/ 	.word	0x00000003
        /*085c*/ 	.word	0x00019c70
        /*0860*/ 	.short	0x010a
        /*0862*/ 	.byte	0x3f
	.zero		1


	//   ....[50]....
        /*0864*/ 	.word	0x0000e3c0
        /*0868*/ 	.word	0x00000003
        /*086c*/ 	.word	0x00019c60
        /*0870*/ 	.short	0x010a
        /*0872*/ 	.byte	0x3f
	.zero		1


	//   ....[51]....
        /*0874*/ 	.word	0x0000e800
        /*0878*/ 	.word	0x00000003
        /*087c*/ 	.word	0x00019c50
        /*0880*/ 	.short	0x0101
        /*0882*/ 	.byte	0x3f
	.zero		1


	//   ....[52]....
        /*0884*/ 	.word	0x0000e870
        /*0888*/ 	.word	0x00000000
        /*088c*/ 	.word	0x00000000
        /*0890*/ 	.short	0x0101
        /*0892*/ 	.byte	0x3f
	.zero		1


	//   ....[53]....
        /*0894*/ 	.word	0x0000ea80
        /*0898*/ 	.word	0x00000000
        /*089c*/ 	.word	0x00019c70
        /*08a0*/ 	.short	0x010a
        /*08a2*/ 	.byte	0x3f
	.zero		1


	//   ....[54]....
        /*08a4*/ 	.word	0x0000eaf0
        /*08a8*/ 	.word	0x00000000
        /*08ac*/ 	.word	0x00019c60
        /*08b0*/ 	.short	0x010a
        /*08b2*/ 	.byte	0x3f
	.zero		1


	//   ....[55]....
        /*08b4*/ 	.word	0x0000ef30
        /*08b8*/ 	.word	0x00000000
        /*08bc*/ 	.word	0x00019c50
        /*08c0*/ 	.short	0x0101
        /*08c2*/ 	.byte	0x3f
	.zero		1


	//   ....[56]....
        /*08c4*/ 	.word	0x0000ef80
        /*08c8*/ 	.word	0x00000002
        /*08cc*/ 	.word	0x00000000
        /*08d0*/ 	.short	0x0101
        /*08d2*/ 	.byte	0x3f
	.zero		1


	//   ....[57]....
        /*08d4*/ 	.word	0x0000fd00
        /*08d8*/ 	.word	0x00000007
        /*08dc*/ 	.word	0x00019c20
        /*08e0*/ 	.short	0x010a
        /*08e2*/ 	.byte	0x3f
	.zero		1


	//   ....[58]....
        /*08e4*/ 	.word	0x0000fea0
        /*08e8*/ 	.word	0x00000005
        /*08ec*/ 	.word	0x00000000
        /*08f0*/ 	.short	0x010a
        /*08f2*/ 	.byte	0x3f
	.zero		1


	//   ....[59]....
        /*08f4*/ 	.word	0x0000ff10
        /*08f8*/ 	.word	0x00000003
        /*08fc*/ 	.word	0x00000000
        /*0900*/ 	.short	0x010a
        /*0902*/ 	.byte	0x3f
	.zero		1


	//   ....[60]....
        /*0904*/ 	.word	0x0000ff60
        /*0908*/ 	.word	0x00000003
        /*090c*/ 	.word	0x00019c60
        /*0910*/ 	.short	0x010a
        /*0912*/ 	.byte	0x3f
	.zero		1


	//   ....[61]....
        /*0914*/ 	.word	0x0000ffb0
        /*0918*/ 	.word	0x00000005
        /*091c*/ 	.word	0x00019c60
        /*0920*/ 	.short	0x010a
        /*0922*/ 	.byte	0x3f
	.zero		1


	//   ....[62]....
        /*0924*/ 	.word	0x0000fff0
        /*0928*/ 	.word	0x00000003
        /*092c*/ 	.word	0x00019c80
        /*0930*/ 	.short	0x010a
        /*0932*/ 	.byte	0x3f
	.zero		1


	//   ....[63]....
        /*0934*/ 	.word	0x00010010
        /*0938*/ 	.word	0x00000005
        /*093c*/ 	.word	0x00019c80
        /*0940*/ 	.short	0x010a
        /*0942*/ 	.byte	0x3f
	.zero		1


	//   ....[64]....
        /*0944*/ 	.word	0x00010080
        /*0948*/ 	.word	0x00000003
        /*094c*/ 	.word	0x00019c00
        /*0950*/ 	.short	0x010a
        /*0952*/ 	.byte	0x3f
	.zero		1


	//   ....[65]....
        /*0954*/ 	.word	0x000100d0
        /*0958*/ 	.word	0x00000003
        /*095c*/ 	.word	0x00019c30
        /*0960*/ 	.short	0x010a
        /*0962*/ 	.byte	0x3f
	.zero		1


	//   ....[66]....
        /*0964*/ 	.word	0x00010130
        /*0968*/ 	.word	0x00000007
        /*096c*/ 	.word	0x00019c30
        /*0970*/ 	.short	0x010a
        /*0972*/ 	.byte	0x3f
	.zero		1


	//   ....[67]....
        /*0974*/ 	.word	0x00010190
        /*0978*/ 	.word	0x00000007
        /*097c*/ 	.word	0x00019c50
        /*0980*/ 	.short	0x010a
        /*0982*/ 	.byte	0x3f
	.zero		1


	//   ....[68]....
        /*0984*/ 	.word	0x000101f0
        /*0988*/ 	.word	0x00000009
        /*098c*/ 	.word	0x00019c30
        /*0990*/ 	.short	0x010a
        /*0992*/ 	.byte	0x3f
	.zero		1


	//   ....[69]....
        /*0994*/ 	.word	0x00010250
        /*0998*/ 	.word	0x00000009
        /*099c*/ 	.word	0x00019c50
        /*09a0*/ 	.short	0x010a
        /*09a2*/ 	.byte	0x3f
	.zero		1


	//   ....[70]....
        /*09a4*/ 	.word	0x000102b0
        /*09a8*/ 	.word	0x00000006
        /*09ac*/ 	.word	0x00019c50
        /*09b0*/ 	.short	0x010a
        /*09b2*/ 	.byte	0x3f
	.zero		1


	//   ....[71]....
        /*09b4*/ 	.word	0x00010400
        /*09b8*/ 	.word	0x00000004
        /*09bc*/ 	.word	0x00019c80
        /*09c0*/ 	.short	0x010a
        /*09c2*/ 	.byte	0x3f
	.zero		1


	//   ....[72]....
        /*09c4*/ 	.word	0x00010450
        /*09c8*/ 	.word	0x00000004
        /*09cc*/ 	.word	0x00019c40
        /*09d0*/ 	.short	0x010a
        /*09d2*/ 	.byte	0x3f
	.zero		1


	//   ....[73]....
        /*09d4*/ 	.word	0x000108a0
        /*09d8*/ 	.word	0x00000010
        /*09dc*/ 	.word	0x00019c20
        /*09e0*/ 	.short	0x010a
        /*09e2*/ 	.byte	0x3f
	.zero		1


	//   ....[74]....
        /*09e4*/ 	.word	0x000108f0
        /*09e8*/ 	.word	0x00000006
        /*09ec*/ 	.word	0x00019c80
        /*09f0*/ 	.short	0x010a
        /*09f2*/ 	.byte	0x3f
	.zero		1


	//   ....[75]....
        /*09f4*/ 	.word	0x00010940
        /*09f8*/ 	.word	0x00000006
        /*09fc*/ 	.word	0x00019c40
        /*0a00*/ 	.short	0x010a
        /*0a02*/ 	.byte	0x3f
	.zero		1


	//   ....[76]....
        /*0a04*/ 	.word	0x00010990
        /*0a08*/ 	.word	0x00000003
        /*0a0c*/ 	.word	0x00019c70
        /*0a10*/ 	.short	0x010a
        /*0a12*/ 	.byte	0x3f
	.zero		1


	//   ....[77]....
        /*0a14*/ 	.word	0x000109e0
        /*0a18*/ 	.word	0x00000003
        /*0a1c*/ 	.word	0x00019c60
        /*0a20*/ 	.short	0x010a
        /*0a22*/ 	.byte	0x3f
	.zero		1


	//   ....[78]....
        /*0a24*/ 	.word	0x00010a30
        /*0a28*/ 	.word	0x00000000
        /*0a2c*/ 	.word	0x00019c70
        /*0a30*/ 	.short	0x010a
        /*0a32*/ 	.byte	0x3f
	.zero		1


	//   ....[79]....
        /*0a34*/ 	.word	0x00010a80
        /*0a38*/ 	.word	0x00000000
        /*0a3c*/ 	.word	0x00019c60
        /*0a40*/ 	.short	0x010a
        /*0a42*/ 	.byte	0x3f
	.zero		1


	//   ....[80]....
        /*0a44*/ 	.word	0x00010ad0
        /*0a48*/ 	.word	0x00000007
        /*0a4c*/ 	.word	0x00019c20
        /*0a50*/ 	.short	0x010a
        /*0a52*/ 	.byte	0x3f
	.zero		1


	//   ....[81]....
        /*0a54*/ 	.word	0x00010c70
        /*0a58*/ 	.word	0x00000005
        /*0a5c*/ 	.word	0x00000000
        /*0a60*/ 	.short	0x010a
        /*0a62*/ 	.byte	0x3f
	.zero		1


	//   ....[82]....
        /*0a64*/ 	.word	0x00010cc0
        /*0a68*/ 	.word	0x00000003
        /*0a6c*/ 	.word	0x00000000
        /*0a70*/ 	.short	0x010a
        /*0a72*/ 	.byte	0x3f
	.zero		1


	//   ....[83]....
        /*0a74*/ 	.word	0x00010d10
        /*0a78*/ 	.word	0x00000003
        /*0a7c*/ 	.word	0x00019c60
        /*0a80*/ 	.short	0x010a
        /*0a82*/ 	.byte	0x3f
	.zero		1


	//   ....[84]....
        /*0a84*/ 	.word	0x00010d60
        /*0a88*/ 	.word	0x00000005
        /*0a8c*/ 	.word	0x00019c60
        /*0a90*/ 	.short	0x010a
        /*0a92*/ 	.byte	0x3f
	.zero		1


	//   ....[85]....
        /*0a94*/ 	.word	0x00010db0
        /*0a98*/ 	.word	0x00000003
        /*0a9c*/ 	.word	0x00019c80
        /*0aa0*/ 	.short	0x010a
        /*0aa2*/ 	.byte	0x3f
	.zero		1


	//----- nvinfo : EIATTR_NUM_MBARRIERS
	.align		4
.L_1373:
        /*0aa4*/ 	.byte	0x03, 0x38
        /*0aa6*/ 	.short	0x0016


	//----- nvinfo : EIATTR_EXIT_INSTR_OFFSETS
	.align		4
        /*0aa8*/ 	.byte	0x04, 0x1c
        /*0aaa*/ 	.short	(.L_1375 - .L_1374)


	//   ....[0]....
.L_1374:
        /*0aac*/ 	.word	0x00000a40


	//   ....[1]....
        /*0ab0*/ 	.word	0x0000a780


	//   ....[2]....
        /*0ab4*/ 	.word	0x00010060


	//----- nvinfo : EIATTR_MAX_THREADS
	.align		4
.L_1375:
        /*0ab8*/ 	.byte	0x04, 0x05
        /*0aba*/ 	.short	(.L_1377 - .L_1376)
.L_1376:
        /*0abc*/ 	.word	0x00000200
        /*0ac0*/ 	.word	0x00000001
        /*0ac4*/ 	.word	0x00000001


	//----- nvinfo : EIATTR_CRS_STACK_SIZE
	.align		4
.L_1377:
        /*0ac8*/ 	.byte	0x04, 0x1e
        /*0aca*/ 	.short	(.L_1379 - .L_1378)
.L_1378:
        /*0acc*/ 	.word	0x00000000


	//----- nvinfo : EIATTR_CBANK_PARAM_SIZE
	.align		4
.L_1379:
        /*0ad0*/ 	.byte	0x03, 0x19
        /*0ad2*/ 	.short	0x0af0


	//----- nvinfo : EIATTR_PARAM_CBANK
	.align		4
        /*0ad4*/ 	.byte	0x04, 0x0a
        /*0ad6*/ 	.short	(.L_1381 - .L_1380)
	.align		4
.L_1380:
        /*0ad8*/ 	.word	index@(.nv.constant0._ZN7cutlass13device_kernelIN5flash11enable_sm90INS1_16FlashAttnFwdSm90INS1_25CollectiveMainloopFwdSm90ILi2EN4cute5tupleIJNS5_1CILi1EEES8_S8_EEENS6_IJNS7_ILi192EEENS7_ILi128EEENS7_ILi96EEEEEELi96ENS_12float_e4m3_tEfNS_4arch4Sm90ELb1ELb0ELb0ELb1ELb0ELb0ELb0ELb1ELb1ELb1ELb0ELb0EEENS1_21CollectiveEpilogueFwdINS6_IJSA_SC_SB_EEES9_NS_10bfloat16_tESG_Li384ELb1ELb1ELb0ELb1EEENS1_36VarlenDynamicPersistentTileSchedulerILi192ELi128ELi384ELi128ELb0ELb1ELb1ELb1ELb1ELb1EEEEEEEEEvNT_6ParamsE)
        /*0adc*/ 	.short	0x0210
        /*0ade*/ 	.short	0x0af0


	//----- nvinfo : EIATTR_SW_WAR
	.align		4
.L_1381:
        /*0ae0*/ 	.byte	0x04, 0x36
        /*0ae2*/ 	.short	(.L_1383 - .L_1382)
.L_1382:
        /*0ae4*/ 	.word	0x00000008
.L_1383:


//--------------------- .nv.info._ZN7cutlass13device_kernelIN5flash11enable_sm90INS1_16FlashAttnFwdSm90INS1_25CollectiveMainloopFwdSm90ILi2EN4cute5tupleIJNS5_1CILi1EEES8_S8_EEENS6_IJNS7_ILi192EEENS7_ILi128EEENS7_ILi96EEEEEELi96ENS_12float_e4m3_tEfNS_4arch4Sm90ELb1ELb0ELb0ELb1ELb0ELb1ELb0ELb1ELb1ELb1ELb0ELb0EEENS1_21CollectiveEpilogueFwdINS6_IJSA_SC_SB_EEES9_NS_10bfloat16_tESG_Li384ELb1ELb1ELb0ELb1EEENS1_36VarlenDynamicPersistentTileSchedulerILi192ELi128ELi384ELi128ELb0ELb1ELb1ELb1ELb1ELb1EEEEEEEEEvNT_6ParamsE --------------------------
	.section	.nv.info._ZN7cutlass13device_kernelIN5flash11enable_sm90INS1_16FlashAttnFwdSm90INS1_25CollectiveMainloopFwdSm90ILi2EN4cute5tupleIJNS5_1CILi1EEES8_S8_EEENS6_IJNS7_ILi192EEENS7_ILi128EEENS7_ILi96EEEEEELi96ENS_12float_e4m3_tEfNS_4arch4Sm90ELb1ELb0ELb0ELb1ELb0ELb1ELb0ELb1ELb1ELb1ELb0ELb0EEENS1_21CollectiveEpilogueFwdINS6_IJSA_SC_SB_EEES9_NS_10bfloat16_tESG_Li384ELb1ELb1ELb0ELb1EEENS1_36VarlenDynamicPersistentTileSchedulerILi192ELi128ELi384ELi128ELb0ELb1ELb1ELb1ELb1ELb1EEEEEEEEEvNT_6ParamsE,"",@"SHT_CUDA_INFO"
	.sectionflags	@""
	.align	4


	//----- nvinfo : EIATTR_CUDA_API_VERSION
	.align		4
        /*0000*/ 	.byte	0x04, 0x37
        /*0002*/ 	.short	(.L_1385 - .L_1384)
.L_1384:
        /*0004*/ 	.word	0x00000082


	//----- nvinfo : EIATTR_KPARAM_INFO
	.align		4
.L_1385:
        /*0008*/ 	.byte	0x04, 0x17
        /*000a*/ 	.short	(.L_1387 - .L_1386)
.L_1386:
        /*000c*/ 	.word	0x00000000
        /*0010*/ 	.short	0x0000
        /*0012*/ 	.short	0x0070
        /*0014*/ 	.byte	0x00, 0xf0, 0x01, 0x2a


	//----- nvinfo : EIATTR_SPARSE_MMA_MASK
	.align		4
.L_1387:
        /*0018*/ 	.byte	0x03, 0x50
        /*001a*/ 	.short	0x0000


	//----- nvinfo : EIATTR_MAXREG_COUNT
	.align		4
        /*001c*/ 	.byte	0x03, 0x1b
        /*001e*/ 	.short	0x0080


	//----- nvinfo : EIATTR_NUM_BARRIERS
	.align		4
        /*0020*/ 	.byte	0x02, 0x4c
        /*0022*/ 	.byte	0x10
	.zero		1


	//----- nvinfo : EIATTR_EXTERNS
	.align		4
        /*0024*/ 	.byte	0x04, 0x0f
        /*0026*/ 	.short	(.L_1389 - .L_1388)


	//   ....[0]....
	.align		4
.L_1388:
        /*0028*/ 	.word	index@(__assertfail)


	//----- nvinfo : EIATTR_ANNOTATIONS
	.align		4
.L_1389:
        /*002c*/ 	.byte	0x04, 0x55
        /*002e*/ 	.short	(.L_1391 - .L_1390)


	//   ....[0]....
.L_1390:
        /* <DEDUP_REMOVED lines=96> */


	//----- nvinfo : EIATTR_MERCURY_ISA_VERSION
	.align		4
.L_1391:
        /*0618*/ 	.byte	0x03, 0x5f
        /*061a*/ 	.short	0x0101


	//----- nvinfo : EIATTR_UNUSED_LOAD_BYTE_OFFSET
	.align		4
        /*061c*/ 	.byte	0x04, 0x44
        /*061e*/ 	.short	(.L_1393 - .L_1392)


	//   ....[0]....
.L_1392:
        /*0620*/ 	.word	0x00000aa0
        /*0624*/ 	.word	0x0000fff0


	//   ....[1]....
        /*0628*/ 	.word	0x000127c0
        /*062c*/ 	.word	0x0000fff0


	//----- nvinfo : EIATTR_INT_WARP_WIDE_INSTR_OFFSETS
	.align		4
.L_1393:
        /*0630*/ 	.byte	0x04, 0x31
        /*0632*/ 	.short	(.L_1395 - .L_1394)


	//   ....[0]....
.L_1394:
        /*0634*/ 	.word	0x00000190


	//   ....[1]....
        /*0638*/ 	.word	0x000001d0


	//   ....[2]....
        /*063c*/ 	.word	0x00000240


	//   ....[3]....
        /*0640*/ 	.word	0x00017640


	//   ....[4]....
        /*0644*/ 	.word	0x000176d0


	//   ....[5]....
        /*0648*/ 	.word	0x0001a220


	//   ....[6]....
        /*064c*/ 	.word	0x0001a2b0


	//----- nvinfo : EIATTR_COOP_GROUP_MASK_REGIDS
	.align		4
.L_1395:
        /*0650*/ 	.byte	0x04, 0x29
        /*0652*/ 	.short	(.L_1397 - .L_1396)


	//   ....[0]....
.L_1396:
        /*0654*/ 	.word	0xffffffff


	//   ....[1]....
        /*0658*/ 	.word	0xffffffff


	//   ....[2]....
        /*065c*/ 	.word	0xffffffff


	//   ....[3]....
        /*0660*/ 	.word	0xffffffff


	//   ....[4]....
        /*0664*/ 	.word	0xffffffff


	//   ....[5]....
        /*0668*/ 	.word	0xffffffff


	//   ....[6]....
        /*066c*/ 	.word	0xffffffff


	//   ....[7]....
        /*0670*/ 	.word	0xffffffff


	//   ....[8]....
        /*0674*/ 	.word	0xffffffff


	//   ....[9]....
        /*0678*/ 	.word	0xffffffff


	//   ....[10]....
        /*067c*/ 	.word	0xffffffff


	//   ....[11]....
        /*0680*/ 	.word	0xffffffff


	//   ....[12]....
        /*0684*/ 	.word	0xffffffff


	//   ....[13]....
        /*0688*/ 	.word	0xffffffff


	//   ....[14]....
        /*068c*/ 	.word	0xffffffff


	//   ....[15]....
        /*0690*/ 	.word	0xffffffff


	//   ....[16]....
        /*0694*/ 	.word	0xffffffff


	//   ....[17]....
        /*0698*/ 	.word	0xffffffff


	//   ....[18]....
        /*069c*/ 	.word	0xffffffff


	//   ....[19]....
        /*06a0*/ 	.word	0xffffffff


	//   ....[20]....
        /*06a4*/ 	.word	0xffffffff


	//   ....[21]....
        /*06a8*/ 	.word	0xffffffff


	//   ....[22]....
        /*06ac*/ 	.word	0xffffffff


	//   ....[23]....
        /*06b0*/ 	.word	0xffffffff


	//   ....[24]....
        /*06b4*/ 	.word	0xffffffff


	//   ....[25]....
        /*06b8*/ 	.word	0xffffffff


	//   ....[26]....
        /*06bc*/ 	.word	0xffffffff


	//   ....[27]....
        /*06c0*/ 	.word	0xffffffff


	//   ....[28]....
        /*06c4*/ 	.word	0xffffffff


	//   ....[29]....
        /*06c8*/ 	.word	0xffffffff


	//   ....[30]....
        /*06cc*/ 	.word	0xffffffff


	//   ....[31]....
        /*06d0*/ 	.word	0xffffffff


	//   ....[32]....
        /*06d4*/ 	.word	0xffffffff


	//   ....[33]....
        /*06d8*/ 	.word	0xffffffff


	//   ....[34]....
        /*06dc*/ 	.word	0xffffffff


	//   ....[35]....
        /*06e0*/ 	.word	0xffffffff


	//   ....[36]....
        /*06e4*/ 	.word	0xffffffff


	//   ....[37]....
        /*06e8*/ 	.word	0xffffffff


	//   ....[38]....
        /*06ec*/ 	.word	0xffffffff


	//   ....[39]....
        /*06f0*/ 	.word	0xffffffff


	//   ....[40]....
        /*06f4*/ 	.word	0xffffffff


	//   ....[41]....
        /*06f8*/ 	.word	0xffffffff


	//   ....[42]....
        /*06fc*/ 	.word	0xffffffff


	//   ....[43]....
        /*0700*/ 	.word	0xffffffff


	//   ....[44]....
        /*0704*/ 	.word	0xffffffff


	//   ....[45]....
        /*0708*/ 	.word	0xffffffff


	//   ....[46]....
        /*070c*/ 	.word	0xffffffff


	//   ....[47]....
        /*0710*/ 	.word	0xffffffff


	//   ....[48]....
        /*0714*/ 	.word	0xffffffff


	//   ....[49]....
        /*0718*/ 	.word	0xffffffff


	//   ....[50]....
        /*071c*/ 	.word	0xffffffff


	//   ....[51]....
        /*0720*/ 	.word	0xffffffff


	//   ....[52]....
        /*0724*/ 	.word	0xffffffff


	//   ....[53]....
        /*0728*/ 	.word	0xffffffff


	//   ....[54]....
        /*072c*/ 	.word	0xffffffff


	//   ....[55]....
        /*0730*/ 	.word	0xffffffff


	//   ....[56]....
        /*0734*/ 	.word	0xffffffff


	//   ....[57]....
        /*0738*/ 	.word	0xffffffff


	//   ....[58]....
        /*073c*/ 	.word	0xffffffff


	//   ....[59]....
        /*0740*/ 	.word	0xffffffff


	//   ....[60]....
        /*0744*/ 	.word	0xffffffff


	//   ....[61]....
        /*0748*/ 	.word	0xffffffff


	//   ....[62]....
        /*074c*/ 	.word	0xffffffff


	//   ....[63]....
        /*0750*/ 	.word	0xffffffff


	//   ....[64]....
        /*0754*/ 	.word	0xffffffff


	//   ....[65]....
        /*0758*/ 	.word	0xffffffff


	//   ....[66]....
        /*075c*/ 	.word	0xffffffff


	//   ....[67]....
        /*0760*/ 	.word	0xffffffff


	//   ....[68]....
        /*0764*/ 	.word	0xffffffff


	//   ....[69]....
        /*0768*/ 	.word	0xffffffff


	//   ....[70]....
        /*076c*/ 	.word	0xffffffff


	//   ....[71]....
        /*0770*/ 	.word	0xffffffff


	//   ....[72]....
        /*0774*/ 	.word	0xffffffff


	//   ....[73]....
        /*0778*/ 	.word	0xffffffff


	//   ....[74]....
        /*077c*/ 	.word	0xffffffff


	//   ....[75]....
        /*0780*/ 	.word	0xffffffff


	//   ....[76]....
        /*0784*/ 	.word	0xffffffff


	//   ....[77]....
        /*0788*/ 	.word	0xffffffff


	//   ....[78]....
        /*078c*/ 	.word	0xffffffff


	//   ....[79]....
        /*0790*/ 	.word	0xffffffff


	//   ....[80]....
        /*0794*/ 	.word	0xffffffff


	//   ....[81]....
        /*0798*/ 	.word	0xffffffff


	//   ....[82]....
        /*079c*/ 	.word	0xffffffff


	//   ....[83]....
        /*07a0*/ 	.word	0xffffffff


	//   ....[84]....
        /*07a4*/ 	.word	0xffffffff


	//   ....[85]....
        /*07a8*/ 	.word	0xffffffff


	//   ....[86]....
        /*07ac*/ 	.word	0xffffffff


	//   ....[87]....
        /*07b0*/ 	.word	0xffffffff


	//   ....[88]....
        /*07b4*/ 	.word	0xffffffff


	//   ....[89]....
        /*07b8*/ 	.word	0xffffffff


	//   ....[90]....
        /*07bc*/ 	.word	0xffffffff


	//   ....[91]....
        /*07c0*/ 	.word	0xffffffff


	//   ....[92]....
        /*07c4*/ 	.word	0xffffffff


	//   ....[93]....
        /*07c8*/ 	.word	0xffffffff


	//   ....[94]....
        /*07cc*/ 	.word	0xffffffff


	//   ....[95]....
        /*07d0*/ 	.word	0xffffffff


	//   ....[96]....
        /*07d4*/ 	.word	0xffffffff


	//   ....[97]....
        /*07d8*/ 	.word	0xffffffff


	//   ....[98]....
        /*07dc*/ 	.word	0xffffffff


	//   ....[99]....
        /*07e0*/ 	.word	0xffffffff


	//   ....[100]....
        /*07e4*/ 	.word	0xffffffff


	//   ....[101]....
        /*07e8*/ 	.word	0xffffffff


	//   ....[102]....
        /*07ec*/ 	.word	0xffffffff


	//   ....[103]....
        /*07f0*/ 	.word	0xffffffff


	//   ....[104]....
        /*07f4*/ 	.word	0xffffffff


	//   ....[105]....
        /*07f8*/ 	.word	0xffffffff


	//   ....[106]....
        /*07fc*/ 	.word	0xffffffff


	//   ....[107]....
        /*0800*/ 	.word	0xffffffff


	//   ....[108]....
        /*0804*/ 	.word	0xffffffff


	//   ....[109]....
        /*0808*/ 	.word	0xffffffff


	//   ....[110]....
        /*080c*/ 	.word	0xffffffff


	//   ....[111]....
        /*0810*/ 	.word	0xffffffff


	//   ....[112]....
        /*0814*/ 	.word	0xffffffff


	//   ....[113]....
        /*0818*/ 	.word	0xffffffff


	//   ....[114]....
        /*081c*/ 	.word	0x0500000f


	//   ....[115]....
        /*0820*/ 	.word	0x0500000f


	//   ....[116]....
        /*0824*/ 	.word	0x0500000f


	//   ....[117]....
        /*0828*/ 	.word	0x0500000f


	//   ....[118]....
        /*082c*/ 	.word	0x0500000f


	//   ....[119]....
        /*0830*/ 	.word	0x0500000f


	//   ....[120]....
        /*0834*/ 	.word	0x0500000f


	//   ....[121]....
        /*0838*/ 	.word	0x0500000f


	//   ....[122]....
        /*083c*/ 	.word	0x0500000f


	//   ....[123]....
        /*0840*/ 	.word	0x0500000f


	//   ....[124]....
        /*0844*/ 	.word	0x0500000f


	//   ....[125]....
        /*0848*/ 	.word	0x0500000f


	//   ....[126]....
        /*084c*/ 	.word	0x0500000f


	//   ....[127]....
        /*0850*/ 	.word	0x0500000f


	//   ....[128]....
        /*0854*/ 	.word	0x0500000f


	//   ....[129]....
        /*0858*/ 	.word	0x0500000f


	//   ....[130]....
        /*085c*/ 	.word	0x0500000f


	//   ....[131]....
        /*0860*/ 	.word	0x0500000f


	//   ....[132]....
        /*0864*/ 	.word	0x0500000f


	//   ....[133]....
        /*0868*/ 	.word	0x0500000f


	//   ....[134]....
        /*086c*/ 	.word	0x0500000f


	//   ....[135]....
        /*0870*/ 	.word	0x0500000f


	//   ....[136]....
        /*0874*/ 	.word	0x0500000f


	//   ....[137]....
        /*0878*/ 	.word	0x0500000f


	//   ....[138]....
        /*087c*/ 	.word	0x0500000f


	//   ....[139]....
        /*0880*/ 	.word	0x0500000f


	//   ....[140]....
        /*0884*/ 	.word	0x0500000f


	//   ....[141]....
        /*0888*/ 	.word	0x0500000f


	//   ....[142]....
        /*088c*/ 	.word	0x0500000f


	//   ....[143]....
        /*0890*/ 	.word	0x0500000f


	//   ....[144]....
        /*0894*/ 	.word	0x0500000f


	//   ....[145]....
        /*0898*/ 	.word	0x0500000f


	//   ....[146]....
        /*089c*/ 	.word	0x0500000f


	//   ....[147]....
        /*08a0*/ 	.word	0x0500000f


	//----- nvinfo : EIATTR_COOP_GROUP_INSTR_OFFSETS
	.align		4
.L_1397:
        /*08a4*/ 	.byte	0x04, 0x28
        /*08a6*/ 	.short	(.L_1399 - .L_1398)


	//   ....[0]....
.L_1398:
        /*08a8*/ 	.word	0x00000070


	//   ....[1]....
        /*08ac*/ 	.word	0x000001a0


	//   ....[2]....
        /*08b0*/ 	.word	0x000001f0


	//   ....[3]....
        /*08b4*/ 	.word	0x00000420


	//   ....[4]....
        /*08b8*/ 	.word	0x00000580


	//   ....[5]....
        /*08bc*/ 	.word	0x000006a0


	//   ....[6]....
        /*08c0*/ 	.word	0x00000800


	//   ....[7]....
        /*08c4*/ 	.word	0x00006e00


	//   ....[8]....
        /*08c8*/ 	.word	0x00007510


	//   ....[9]....
        /*08cc*/ 	.word	0x00007520


	//   ....[10]....
        /*08d0*/ 	.word	0x00007530


	//   ....[11]....
        /*08d4*/ 	.word	0x00007540


	//   ....[12]....
        /*08d8*/ 	.word	0x00009200


	//   ....[13]....
        /*08dc*/ 	.word	0x00009210


	//   ....[14]....
        /*08e0*/ 	.word	0x00009220


	//   ....[15]....
        /*08e4*/ 	.word	0x00009230


	//   ....[16]....
        /*08e8*/ 	.word	0x0000ba80


	//   ....[17]....
        /*08ec*/ 	.word	0x0000c110


	//   ....[18]....
        /*08f0*/ 	.word	0x0000c120


	//   ....[19]....
        /*08f4*/ 	.word	0x0000c140


	//   ....[20]....
        /*08f8*/ 	.word	0x0000c890


	//   ....[21]....
        /*08fc*/ 	.word	0x0000c8b0


	//   ....[22]....
        /*0900*/ 	.word	0x0000ded0


	//   ....[23]....
        /*0904*/ 	.word	0x0000def0


	//   ....[24]....
        /*0908*/ 	.word	0x0000e590


	//   ....[25]....
        /*090c*/ 	.word	0x0000e6a0


	//   ....[26]....
        /*0910*/ 	.word	0x0000ee60


	//   ....[27]....
        /*0914*/ 	.word	0x0000ef50


	//   ....[28]....
        /*0918*/ 	.word	0x00010910


	//   ....[29]....
        /*091c*/ 	.word	0x00010940


	//   ....[30]....
        /*0920*/ 	.word	0x00010990


	//   ....[31]....
        /*0924*/ 	.word	0x00010b00


	//   ....[32]....
        /*0928*/ 	.word	0x00012110


	//   ....[33]....
        /*092c*/ 	.word	0x00012120


	//   ....[34]....
        /*0930*/ 	.word	0x000121b0


	//   ....[35]....
        /*0934*/ 	.word	0x000121c0


	//   ....[36]....
        /*0938*/ 	.word	0x00012d90


	//   ....[37]....
        /*093c*/ 	.word	0x00012dc0


	//   ....[38]....
        /*0940*/ 	.word	0x00012de0


	//   ....[39]....
        /*0944*/ 	.word	0x00012df0


	//   ....[40]....
        /*0948*/ 	.word	0x00012e00


	//   ....[41]....
        /*094c*/ 	.word	0x00012e10


	//   ....[42]....
        /*0950*/ 	.word	0x00012e20


	//   ....[43]....
        /*0954*/ 	.word	0x00012e30


	//   ....[44]....
        /*0958*/ 	.word	0x00012e40


	//   ....[45]....
        /*095c*/ 	.word	0x00012e50


	//   ....[46]....
        /*0960*/ 	.word	0x00012e60


	//   ....[47]....
        /*0964*/ 	.word	0x00012e70


	//   ....[48]....
        /*0968*/ 	.word	0x00012e80


	//   ....[49]....
        /*096c*/ 	.word	0x00012e90


	//   ....[50]....
        /*0970*/ 	.word	0x00012ea0


	//   ....[51]....
        /*0974*/ 	.word	0x00012eb0


	//   ....[52]....
        /*0978*/ 	.word	0x00012ed0


	//   ....[53]....
        /*097c*/ 	.word	0x00012ee0


	//   ....[54]....
        /*0980*/ 	.word	0x00012ef0


	//   ....[55]....
        /*0984*/ 	.word	0x00012f00


	//   ....[56]....
        /*0988*/ 	.word	0x00012f10


	//   ....[57]....
        /*098c*/ 	.word	0x00012f20


	//   ....[58]....
        /*0990*/ 	.word	0x00012f30


	//   ....[59]....
        /*0994*/ 	.word	0x00012f40


	//   ....[60]....
        /*0998*/ 	.word	0x00013710


	//   ....[61]....
        /*099c*/ 	.word	0x00013740


	//   ....[62]....
        /*09a0*/ 	.word	0x000138a0


	//   ....[63]....
        /*09a4*/ 	.word	0x000138b0


	//   ....[64]....
        /*09a8*/ 	.word	0x00013d00


	//   ....[65]....
        /*09ac*/ 	.word	0x00013d30


	//   ....[66]....
        /*09b0*/ 	.word	0x00013e30


	//   ....[67]....
        /*09b4*/ 	.word	0x00013e50


	//   ....[68]....
        /*09b8*/ 	.word	0x00014780


	//   ....[69]....
        /*09bc*/ 	.word	0x00014790


	//   ....[70]....
        /*09c0*/ 	.word	0x00014890


	//   ....[71]....
        /*09c4*/ 	.word	0x000148b0


	//   ....[72]....
        /*09c8*/ 	.word	0x00014a40


	//   ....[73]....
        /*09cc*/ 	.word	0x00014c20


	//   ....[74]....
        /*09d0*/ 	.word	0x00014c50


	//   ....[75]....
        /*09d4*/ 	.word	0x00014c80


	//   ....[76]....
        /*09d8*/ 	.word	0x00014cb0


	//   ....[77]....
        /*09dc*/ 	.word	0x00014ce0


	//   ....[78]....
        /*09e0*/ 	.word	0x00014d10


	//   ....[79]....
        /*09e4*/ 	.word	0x00014e80


	//   ....[80]....
        /*09e8*/ 	.word	0x00014eb0


	//   ....[81]....
        /*09ec*/ 	.word	0x00014ee0


	//   ....[82]....
        /*09f0*/ 	.word	0x00014f10


	//   ....[83]....
        /*09f4*/ 	.word	0x00014f40


	//   ....[84]....
        /*09f8*/ 	.word	0x00014f70


	//   ....[85]....
        /*09fc*/ 	.word	0x00015010


	//   ....[86]....
        /*0a00*/ 	.word	0x00015070


	//   ....[87]....
        /*0a04*/ 	.word	0x00015110


	//   ....[88]....
        /*0a08*/ 	.word	0x000160c0


	//   ....[89]....
        /*0a0c*/ 	.word	0x00017dd0


	//   ....[90]....
        /*0a10*/ 	.word	0x00018cd0


	//   ....[91]....
        /*0a14*/ 	.word	0x00018d00


	//   ....[92]....
        /*0a18*/ 	.word	0x00018d20


	//   ....[93]....
        /*0a1c*/ 	.word	0x00018d30


	//   ....[94]....
        /*0a20*/ 	.word	0x00018e30


	//   ....[95]....
        /*0a24*/ 	.word	0x00018e40


	//   ....[96]....
        /*0a28*/ 	.word	0x0001aa70


	//   ....[97]....
        /*0a2c*/ 	.word	0x0001aaa0


	//   ....[98]....
        /*0a30*/ 	.word	0x0001aae0


	//   ....[99]....
        /*0a34*/ 	.word	0x0001ab10


	//   ....[100]....
        /*0a38*/ 	.word	0x0001ab40


	//   ....[101]....
        /*0a3c*/ 	.word	0x0001ab70


	//   ....[102]....
        /*0a40*/ 	.word	0x0001aba0


	//   ....[103]....
        /*0a44*/ 	.word	0x0001abd0


	//   ....[104]....
        /*0a48*/ 	.word	0x0001ad50


	//   ....[105]....
        /*0a4c*/ 	.word	0x0001ad80


	//   ....[106]....
        /*0a50*/ 	.word	0x0001adb0


	//   ....[107]....
        /*0a54*/ 	.word	0x0001ade0


	//   ....[108]....
        /*0a58*/ 	.word	0x0001ae10


	//   ....[109]....
        /*0a5c*/ 	.word	0x0001ae40


	//   ....[110]....
        /*0a60*/ 	.word	0x0001af00


	//   ....[111]....
        /*0a64*/ 	.word	0x0001af20


	//   ....[112]....
        /*0a68*/ 	.word	0x0001af90


	//   ....[113]....
        /*0a6c*/ 	.word	0x0001b630


	//   ....[114]....
        /*0a70*/ 	.word	0x0001baa0


	//   ....[115]....
        /*0a74*/ 	.word	0x0001bb30


	//   ....[116]....
        /*0a78*/ 	.word	0x0001bb80


	//   ....[117]....
        /*0a7c*/ 	.word	0x0001bbd0


	//   ....[118]....
        /*0a80*/ 	.word	0x0001bca0


	//   ....[119]....
        /*0a84*/ 	.word	0x0001bd30


	//   ....[120]....
        /*0a88*/ 	.word	0x0001bd80


	//   ....[121]....
        /*0a8c*/ 	.word	0x0001bdd0


	//   ....[122]....
        /*0a90*/ 	.word	0x0001c0d0


	//   ....[123]....
        /*0a94*/ 	.word	0x0001c3b0


	//   ....[124]....
        /*0a98*/ 	.word	0x0001c580


	//   ....[125]....
        /*0a9c*/ 	.word	0x0001c5e0


	//   ....[126]....
        /*0aa0*/ 	.word	0x0001c640


	//   ....[127]....
        /*0aa4*/ 	.word	0x0001c6e0


	//   ....[128]....
        /*0aa8*/ 	.word	0x0001c7b0


	//   ....[129]....
        /*0aac*/ 	.word	0x0001c890


	//   ....[130]....
        /*0ab0*/ 	.word	0x0001cb60


	//   ....[131]....
        /*0ab4*/ 	.word	0x0001cc00


	//   ....[132]....
        /*0ab8*/ 	.word	0x0001cd20


	//   ....[133]....
        /*0abc*/ 	.word	0x0001cd90


	//   ....[134]....
        /*0ac0*/ 	.word	0x0001ce00


	//   ....[135]....
        /*0ac4*/ 	.word	0x0001ce70


	//   ....[136]....
        /*0ac8*/ 	.word	0x0001cee0


	//   ....[137]....
        /*0acc*/ 	.word	0x0001cf60


	//   ....[138]....
        /*0ad0*/ 	.word	0x0001cff0


	//   ....[139]....
        /*0ad4*/ 	.word	0x0001d090


	//   ....[140]....
        /*0ad8*/ 	.word	0x0001d100


	//   ....[141]....
        /*0adc*/ 	.word	0x0001d170


	//   ....[142]....
        /*0ae0*/ 	.word	0x0001d1e0


	//   ....[143]....
        /*0ae4*/ 	.word	0x0001d260


	//   ....[144]....
        /*0ae8*/ 	.word	0x0001d2d0


	//   ....[145]....
        /*0aec*/ 	.word	0x0001d370


	//   ....[146]....
        /*0af0*/ 	.word	0x0001d400


	//   ....[147]....
        /*0af4*/ 	.word	0x0001d530


	//----- nvinfo : EIATTR_REG_RECONFIG
	.align		4
.L_1399:
        /*0af8*/ 	.byte	0x01, 0x54
	.zero		2


	//----- nvinfo : EIATTR_SYSCALL_OFFSETS
	.align		4
        /*0afc*/ 	.byte	0x04, 0x46
        /*0afe*/ 	.short	(.L_1401 - .L_1400)


	//   ....[0]....
.L_1400:
        /*0b00*/ 	.word	0x00001a90


	//   ....[1]....
        /*0b04*/ 	.word	0x00001be0


	//   ....[2]....
        /*0b08*/ 	.word	0x00006f90


	//   ....[3]....
        /*0b0c*/ 	.word	0x000072b0


	//   ....[4]....
        /*0b10*/ 	.word	0x00017830


	//   ....[5]....
        /*0b14*/ 	.word	0x000179c0


	//   ....[6]....
        /*0b18*/ 	.word	0x00017b10


	//   ....[7]....
        /*0b1c*/ 	.word	0x00017c60


	//   ....[8]....
        /*0b20*/ 	.word	0x00018780


	//----- nvinfo : EIATTR_MBARRIER_INSTR_OFFSETS
	.align		4
.L_1401:
        /*0b24*/ 	.byte	0x04, 0x39
        /*0b26*/ 	.short	(.L_1403 - .L_1402)


	//   ....[0]....
.L_1402:
        /*0b28*/ 	.word	0x000002d0
        /*0b2c*/ 	.word	0x000000ff
        /*0b30*/ 	.word	0x00019c00
        /*0b34*/ 	.short	0x0100
        /*0b36*/ 	.byte	0x08
	.zero		1


	//   ....[1]....
        /*0b38*/ 	.word	0x000002e0
        /*0b3c*/ 	.word	0x000000ff
        /*0b40*/ 	.word	0x00019c20
        /*0b44*/ 	.short	0x0100
        /*0b46*/ 	.byte	0x08
	.zero		1


	//   ....[2]....
        /*0b48*/ 	.word	0x000003d0
        /*0b4c*/ 	.word	0x000000ff
        /*0b50*/ 	.word	0x00019c30
        /*0b54*/ 	.short	0x0100
        /*0b56*/ 	.byte	0x08
	.zero		1


	//   ....[3]....
        /*0b58*/ 	.word	0x000003e0
        /*0b5c*/ 	.word	0x000000ff
        /*0b60*/ 	.word	0x00019c40
        /*0b64*/ 	.short	0x0100
        /*0b66*/ 	.byte	0x08
	.zero		1


	//   ....[4]....
        /*0b68*/ 	.word	0x000003f0
        /*0b6c*/ 	.word	0x000000ff
        /*0b70*/ 	.word	0x00019c38
        /*0b74*/ 	.short	0x0100
        /*0b76*/ 	.byte	0x08
	.zero		1


	//   ....[5]....
        /*0b78*/ 	.word	0x00000400
        /*0b7c*/ 	.word	0x000000ff
        /*0b80*/ 	.word	0x00019c48
        /*0b84*/ 	.short	0x0100
        /*0b86*/ 	.byte	0x08
	.zero		1


	//   ....[6]....
        /*0b88*/ 	.word	0x00000530
        /*0b8c*/ 	.word	0x000000ff
        /*0b90*/ 	.word	0x00019c50
        /*0b94*/ 	.short	0x0100
        /*0b96*/ 	.byte	0x08
	.zero		1


	//   ....[7]....
        /*0b98*/ 	.word	0x00000540
        /*0b9c*/ 	.word	0x000000ff
        /*0ba0*/ 	.word	0x00019c60
        /*0ba4*/ 	.short	0x0100
        /*0ba6*/ 	.byte	0x08
	.zero		1


	//   ....[8]....
        /*0ba8*/ 	.word	0x00000550
        /*0bac*/ 	.word	0x000000ff
        /*0bb0*/ 	.word	0x00019c58
        /*0bb4*/ 	.short	0x0100
        /*0bb6*/ 	.byte	0x08
	.zero		1


	//   ....[9]....
        /*0bb8*/ 	.word	0x00000560
        /*0bbc*/ 	.word	0x000000ff
        /*0bc0*/ 	.word	0x00019c68
        /*0bc4*/ 	.short	0x0100
        /*0bc6*/ 	.byte	0x08
	.zero		1


	//   ....[10]....
        /*0bc8*/ 	.word	0x00000650
        /*0bcc*/ 	.word	0x000000ff
        /*0bd0*/ 	.word	0x00019c70
        /*0bd4*/ 	.short	0x0100
        /*0bd6*/ 	.byte	0x06
	.zero		1


	//   ....[11]....
        /*0bd8*/ 	.word	0x00000660
        /*0bdc*/ 	.word	0x000000ff
        /*0be0*/ 	.word	0x00019c80
        /*0be4*/ 	.short	0x0100
        /*0be6*/ 	.byte	0x06
	.zero		1


	//   ....[12]....
        /*0be8*/ 	.word	0x00000670
        /*0bec*/ 	.word	0x000000ff
        /*0bf0*/ 	.word	0x00019c78
        /*0bf4*/ 	.short	0x0100
        /*0bf6*/ 	.byte	0x06
	.zero		1


	//   ....[13]....
        /*0bf8*/ 	.word	0x00000680
        /*0bfc*/ 	.word	0x000000ff
        /*0c00*/ 	.word	0x00019c88
        /*0c04*/ 	.short	0x0100
        /*0c06*/ 	.byte	0x06
	.zero		1


	//   ....[14]....
        /*0c08*/ 	.word	0x000007b0
        /*0c0c*/ 	.word	0x000000ff
        /*0c10*/ 	.word	0x00019c90
        /*0c14*/ 	.short	0x0100
        /*0c16*/ 	.byte	0x08
	.zero		1


	//   ....[15]....
        /*0c18*/ 	.word	0x000007c0
        /*0c1c*/ 	.word	0x000000ff
        /*0c20*/ 	.word	0x00019ca0
        /*0c24*/ 	.short	0x0100
        /*0c26*/ 	.byte	0x08
	.zero		1


	//   ....[16]....
        /*0c28*/ 	.word	0x000007d0
        /*0c2c*/ 	.word	0x000000ff
        /*0c30*/ 	.word	0x00019c98
        /*0c34*/ 	.short	0x0100
        /*0c36*/ 	.byte	0x08
	.zero		1


	//   ....[17]....
        /*0c38*/ 	.word	0x000007e0
        /*0c3c*/ 	.word	0x000000ff
        /*0c40*/ 	.word	0x00019ca8
        /*0c44*/ 	.short	0x0100
        /*0c46*/ 	.byte	0x08
	.zero		1


	//   ....[18]....
        /*0c48*/ 	.word	0x00000910
        /*0c4c*/ 	.word	0x000000ff
        /*0c50*/ 	.word	0x00019cb0
        /*0c54*/ 	.short	0x0100
        /*0c56*/ 	.byte	0x08
	.zero		1


	//   ....[19]....
        /*0c58*/ 	.word	0x00000920
        /*0c5c*/ 	.word	0x000000ff
        /*0c60*/ 	.word	0x00019cc0
        /*0c64*/ 	.short	0x0100
        /*0c66*/ 	.byte	0x08
	.zero		1


	//   ....[20]....
        /*0c68*/ 	.word	0x00000930
        /*0c6c*/ 	.word	0x000000ff
        /*0c70*/ 	.word	0x00019cb8
        /*0c74*/ 	.short	0x0100
        /*0c76*/ 	.byte	0x08
	.zero		1


	//   ....[21]....
        /*0c78*/ 	.word	0x00000940
        /*0c7c*/ 	.word	0x000000ff
        /*0c80*/ 	.word	0x00019cc8
        /*0c84*/ 	.short	0x0100
        /*0c86*/ 	.byte	0x08
	.zero		1


	//   ....[22]....
        /*0c88*/ 	.word	0x00002910
        /*0c8c*/ 	.word	0x00000052
        /*0c90*/ 	.word	0x00019c90
        /*0c94*/ 	.short	0x010a
        /*0c96*/ 	.byte	0x3f
	.zero		1


	//   ....[23]....
        /*0c98*/ 	.word	0x000041d0
        /*0c9c*/ 	.word	0x00000052
        /*0ca0*/ 	.word	0x00019c90
        /*0ca4*/ 	.short	0x010a
        /*0ca6*/ 	.byte	0x3f
	.zero		1


	//   ....[24]....
        /*0ca8*/ 	.word	0x00006310
        /*0cac*/ 	.word	0x00000052
        /*0cb0*/ 	.word	0x00019c90
        /*0cb4*/ 	.short	0x010a
        /*0cb6*/ 	.byte	0x3f
	.zero		1


	//   ....[25]....
        /*0cb8*/ 	.word	0x000064e0
        /*0cbc*/ 	.word	0x00000008
        /*0cc0*/ 	.word	0x00000000
        /*0cc4*/ 	.short	0x0101
        /*0cc6*/ 	.byte	0x3f
	.zero		1


	//   ....[26]....
        /*0cc8*/ 	.word	0x00006520
        /*0ccc*/ 	.word	0x00000052
        /*0cd0*/ 	.word	0x00019cb0
        /*0cd4*/ 	.short	0x010a
        /*0cd6*/ 	.byte	0x3f
	.zero		1


	//   ....[27]....
        /*0cd8*/ 	.word	0x00006790
        /*0cdc*/ 	.word	0x00000052
        /*0ce0*/ 	.word	0x00000000
        /*0ce4*/ 	.short	0x0101
        /*0ce6*/ 	.byte	0x3f
	.zero		1


	//   ....[28]....
        /*0ce8*/ 	.word	0x00007030
        /*0cec*/ 	.word	0x00000010
        /*0cf0*/ 	.word	0x00019c00
        /*0cf4*/ 	.short	0x010a
        /*0cf6*/ 	.byte	0x3f
	.zero		1


	//   ....[29]....
        /*0cf8*/ 	.word	0x00007080
        /*0cfc*/ 	.word	0x00000010
        /*0d00*/ 	.word	0x00019c00
        /*0d04*/ 	.short	0x010a
        /*0d06*/ 	.byte	0x3f
	.zero		1


	//   ....[30]....
        /*0d08*/ 	.word	0x00007880
        /*0d0c*/ 	.word	0x00000010
        /*0d10*/ 	.word	0x00019c00
        /*0d14*/ 	.short	0x010a
        /*0d16*/ 	.byte	0x3f
	.zero		1


	//   ....[31]....
        /*0d18*/ 	.word	0x00009540
        /*0d1c*/ 	.word	0x00000010
        /*0d20*/ 	.word	0x00019c00
        /*0d24*/ 	.short	0x010a
        /*0d26*/ 	.byte	0x3f
	.zero		1


	//   ....[32]....
        /*0d28*/ 	.word	0x0000b6d0
        /*0d2c*/ 	.word	0x0000000a
        /*0d30*/ 	.word	0x00019c30
        /*0d34*/ 	.short	0x010a
        /*0d36*/ 	.byte	0x3f
	.zero		1


	//   ....[33]....
        /*0d38*/ 	.word	0x0000b740
        /*0d3c*/ 	.word	0x0000000a
        /*0d40*/ 	.word	0x00019c30
        /*0d44*/ 	.short	0x010a
        /*0d46*/ 	.byte	0x3f
	.zero		1


	//   ....[34]....
        /*0d48*/ 	.word	0x0000cf20
        /*0d4c*/ 	.word	0x00000029
        /*0d50*/ 	.word	0x00000000
        /*0d54*/ 	.short	0x0101
        /*0d56*/ 	.byte	0x3f
	.zero		1


	//   ....[35]....
        /*0d58*/ 	.word	0x0000d980
        /*0d5c*/ 	.word	0x0000000f
        /*0d60*/ 	.word	0x00019c30
        /*0d64*/ 	.short	0x010a
        /*0d66*/ 	.byte	0x3f
	.zero		1


	//   ....[36]....
        /*0d68*/ 	.word	0x0000d9f0
        /*0d6c*/ 	.word	0x0000000f
        /*0d70*/ 	.word	0x00019c30
        /*0d74*/ 	.short	0x010a
        /*0d76*/ 	.byte	0x3f
	.zero		1


	//   ....[37]....
        /*0d78*/ 	.word	0x0000dc00
        /*0d7c*/ 	.word	0x00000014
        /*0d80*/ 	.word	0x00019c50
        /*0d84*/ 	.short	0x010a
        /*0d86*/ 	.byte	0x3f
	.zero		1


	//   ....[38]....
        /*0d88*/ 	.word	0x0000dc50
        /*0d8c*/ 	.word	0x00000014
        /*0d90*/ 	.word	0x00019c50
        /*0d94*/ 	.short	0x010a
        /*0d96*/ 	.byte	0x3f
	.zero		1


	//   ....[39]....
        /*0d98*/ 	.word	0x0000f380
        /*0d9c*/ 	.word	0x0000000f
        /*0da0*/ 	.word	0x00000000
        /*0da4*/ 	.short	0x0101
        /*0da6*/ 	.byte	0x3f
	.zero		1


	//   ....[40]....
        /*0da8*/ 	.word	0x0000f9d0
        /*0dac*/ 	.word	0x00000014
        /*0db0*/ 	.word	0x00000000
        /*0db4*/ 	.short	0x0101
        /*0db6*/ 	.byte	0x3f
	.zero		1


	//   ....[41]....
        /*0db8*/ 	.word	0x000100d0
        /*0dbc*/ 	.word	0x00000000
        /*0dc0*/ 	.word	0x00019c30
        /*0dc4*/ 	.short	0x010a
        /*0dc6*/ 	.byte	0x3f
	.zero		1


	//   ....[42]....
        /*0dc8*/ 	.word	0x00010140
        /*0dcc*/ 	.word	0x00000000
        /*0dd0*/ 	.word	0x00019c30
        /*0dd4*/ 	.short	0x010a
        /*0dd6*/ 	.byte	0x3f
	.zero		1


	//   ....[43]....
        /*0dd8*/ 	.word	0x00010350
        /*0ddc*/ 	.word	0x0000000f
        /*0de0*/ 	.word	0x00019c50
        /*0de4*/ 	.short	0x010a
        /*0de6*/ 	.byte	0x3f
	.zero		1


	//   ....[44]....
        /*0de8*/ 	.word	0x000103a0
        /*0dec*/ 	.word	0x0000000f
        /*0df0*/ 	.word	0x00019c50
        /*0df4*/ 	.short	0x010a
        /*0df6*/ 	.byte	0x3f
	.zero		1


	//   ....[45]....
        /*0df8*/ 	.word	0x000112f0
        /*0dfc*/ 	.word	0x00000052
        /*0e00*/ 	.word	0x00000000
        /*0e04*/ 	.short	0x0101
        /*0e06*/ 	.byte	0x3f
	.zero		1


	//   ....[46]....
        /*0e08*/ 	.word	0x00011d30
        /*0e0c*/ 	.word	0x0000000f
        /*0e10*/ 	.word	0x00000000
        /*0e14*/ 	.short	0x0101
        /*0e16*/ 	.byte	0x3f
	.zero		1


	//   ....[47]....
        /*0e18*/ 	.word	0x00011db0
        /*0e1c*/ 	.word	0x0000000c
        /*0e20*/ 	.word	0x00019c50
        /*0e24*/ 	.short	0x010a
        /*0e26*/ 	.byte	0x3f
	.zero		1


	//   ....[48]....
        /*0e28*/ 	.word	0x00011e00
        /*0e2c*/ 	.word	0x0000000c
        /*0e30*/ 	.word	0x00019c50
        /*0e34*/ 	.short	0x010a
        /*0e36*/ 	.byte	0x3f
	.zero		1


	//   ....[49]....
        /*0e38*/ 	.word	0x00012710
        /*0e3c*/ 	.word	0x00000002
        /*0e40*/ 	.word	0x00000000
        /*0e44*/ 	.short	0x0101
        /*0e46*/ 	.byte	0x3f
	.zero		1


	//   ....[50]....
        /*0e48*/ 	.word	0x00013d20
        /*0e4c*/ 	.word	0x00000000
        /*0e50*/ 	.word	0x00000000
        /*0e54*/ 	.short	0x0101
        /*0e56*/ 	.byte	0x3f
	.zero		1


	//   ....[51]....
        /*0e58*/ 	.word	0x000161a0
        /*0e5c*/ 	.word	0x00000016
        /*0e60*/ 	.word	0x00019c20
        /*0e64*/ 	.short	0x010a
        /*0e66*/ 	.byte	0x3f
	.zero		1


	//   ....[52]....
        /*0e68*/ 	.word	0x00016260
        /*0e6c*/ 	.word	0x00000008
        /*0e70*/ 	.word	0x00019ca0
        /*0e74*/ 	.short	0x010a
        /*0e76*/ 	.byte	0x3f
	.zero		1


	//   ....[53]....
        /*0e78*/ 	.word	0x00016690
        /*0e7c*/ 	.word	0x00000008
        /*0e80*/ 	.word	0x00019cc0
        /*0e84*/ 	.short	0x010a
        /*0e86*/ 	.byte	0x3f
	.zero		1


	//   ....[54]....
        /*0e88*/ 	.word	0x00016bf0
        /*0e8c*/ 	.word	0x00000008
        /*0e90*/ 	.word	0x00019ca0
        /*0e94*/ 	.short	0x010a
        /*0e96*/ 	.byte	0x3f
	.zero		1


	//   ....[55]....
        /*0e98*/ 	.word	0x00017010
        /*0e9c*/ 	.word	0x00000008
        /*0ea0*/ 	.word	0x00019cc0
        /*0ea4*/ 	.short	0x010a
        /*0ea6*/ 	.byte	0x3f
	.zero		1


	//   ....[56]....
        /*0ea8*/ 	.word	0x00018020
        /*0eac*/ 	.word	0x00000004
        /*0eb0*/ 	.word	0x00019c80
        /*0eb4*/ 	.short	0x010a
        /*0eb6*/ 	.byte	0x3f
	.zero		1


	//   ....[57]....
        /*0eb8*/ 	.word	0x00018280
        /*0ebc*/ 	.word	0x00000004
        /*0ec0*/ 	.word	0x00019c40
        /*0ec4*/ 	.short	0x010a
        /*0ec6*/ 	.byte	0x3f
	.zero		1


	//   ....[58]....
        /*0ec8*/ 	.word	0x00018f20
        /*0ecc*/ 	.word	0x00000016
        /*0ed0*/ 	.word	0x00019c00
        /*0ed4*/ 	.short	0x0107
        /*0ed6*/ 	.byte	0x3f
	.zero		1


	//   ....[59]....
        /*0ed8*/ 	.word	0x00019020
        /*0edc*/ 	.word	0x00000016
        /*0ee0*/ 	.word	0x00019c00
        /*0ee4*/ 	.short	0x0101
        /*0ee6*/ 	.byte	0x3f
	.zero		1


	//   ....[60]....
        /*0ee8*/ 	.word	0x00019040
        /*0eec*/ 	.word	0x00000016
        /*0ef0*/ 	.word	0x00019c20
        /*0ef4*/ 	.short	0x010a
        /*0ef6*/ 	.byte	0x3f
	.zero		1


	//   ....[61]....
        /*0ef8*/ 	.word	0x00019330
        /*0efc*/ 	.word	0x00000006
        /*0f00*/ 	.word	0x00019c80
        /*0f04*/ 	.short	0x010a
        /*0f06*/ 	.byte	0x3f
	.zero		1


	//   ....[62]....
        /*0f08*/ 	.word	0x00019780
        /*0f0c*/ 	.word	0x00000006
        /*0f10*/ 	.word	0x00019c40
        /*0f14*/ 	.short	0x010a
        /*0f16*/ 	.byte	0x3f
	.zero		1


	//   ....[63]....
        /*0f18*/ 	.word	0x00019c30
        /*0f1c*/ 	.word	0x00000003
        /*0f20*/ 	.word	0x00019c70
        /*0f24*/ 	.short	0x010a
        /*0f26*/ 	.byte	0x3f
	.zero		1


	//   ....[64]....
        /*0f28*/ 	.word	0x00019ca0
        /*0f2c*/ 	.word	0x00000003
        /*0f30*/ 	.word	0x00019c60
        /*0f34*/ 	.short	0x010a
        /*0f36*/ 	.byte	0x3f
	.zero		1


	//   ....[65]....
        /*0f38*/ 	.word	0x0001a100
        /*0f3c*/ 	.word	0x00000003
        /*0f40*/ 	.word	0x00019c50
        /*0f44*/ 	.short	0x0101
        /*0f46*/ 	.byte	0x3f
	.zero		1


	//   ....[66]....
        /*0f48*/ 	.word	0x0001a180
        /*0f4c*/ 	.word	0x00000003
        /*0f50*/ 	.word	0x00000000
        /*0f54*/ 	.short	0x0101
        /*0f56*/ 	.byte	0x3f
	.zero		1


	//   ....[67]....
        /*0f58*/ 	.word	0x0001a370
        /*0f5c*/ 	.word	0x00000000
        /*0f60*/ 	.word	0x00019c70
        /*0f64*/ 	.short	0x010a
        /*0f66*/ 	.byte	0x3f
	.zero		1


	//   ....[68]....
        /*0f68*/ 	.word	0x0001a3e0
        /*0f6c*/ 	.word	0x00000000
        /*0f70*/ 	.word	0x00019c60
        /*0f74*/ 	.short	0x010a
        /*0f76*/ 	.byte	0x3f
	.zero		1


	//   ....[69]....
        /*0f78*/ 	.word	0x0001a840
        /*0f7c*/ 	.word	0x00000000
        /*0f80*/ 	.word	0x00019c50
        /*0f84*/ 	.short	0x0101
        /*0f86*/ 	.byte	0x3f
	.zero		1


	//   ....[70]....
        /*0f88*/ 	.word	0x0001a890
        /*0f8c*/ 	.word	0x00000002
        /*0f90*/ 	.word	0x00000000
        /*0f94*/ 	.short	0x0101
        /*0f96*/ 	.byte	0x3f
	.zero		1


	//   ....[71]....
        /*0f98*/ 	.word	0x0001b5b0
        /*0f9c*/ 	.word	0x00000009
        /*0fa0*/ 	.word	0x00019c20
        /*0fa4*/ 	.short	0x010a
        /*0fa6*/ 	.byte	0x3f
	.zero		1


	//   ....[72]....
        /*0fa8*/ 	.word	0x0001b740
        /*0fac*/ 	.word	0x00000007
        /*0fb0*/ 	.word	0x00000000
        /*0fb4*/ 	.short	0x010a
        /*0fb6*/ 	.byte	0x3f
	.zero		1


	//   ....[73]....
        /*0fb8*/ 	.word	0x0001b7b0
        /*0fbc*/ 	.word	0x00000003
        /*0fc0*/ 	.word	0x00000000
        /*0fc4*/ 	.short	0x010a
        /*0fc6*/ 	.byte	0x3f
	.zero		1


	//   ....[74]....
        /*0fc8*/ 	.word	0x0001b800
        /*0fcc*/ 	.word	0x00000003
        /*0fd0*/ 	.word	0x00019c60
        /*0fd4*/ 	.short	0x010a
        /*0fd6*/ 	.byte	0x3f
	.zero		1


	//   ....[75]....
        /*0fd8*/ 	.word	0x0001b850
        /*0fdc*/ 	.word	0x00000005
        /*0fe0*/ 	.word	0x00019c60
        /*0fe4*/ 	.short	0x010a
        /*0fe6*/ 	.byte	0x3f
	.zero		1


	//   ....[76]....
        /*0fe8*/ 	.word	0x0001b890
        /*0fec*/ 	.word	0x00000003
        /*0ff0*/ 	.word	0x00019c80
        /*0ff4*/ 	.short	0x010a
        /*0ff6*/ 	.byte	0x3f
	.zero		1


	//   ....[77]....
        /*0ff8*/ 	.word	0x0001b8b0
        /*0ffc*/ 	.word	0x00000005
        /*1000*/ 	.word	0x00019c80
        /*1004*/ 	.short	0x010a
        /*1006*/ 	.byte	0x3f
	.zero		1


	//   ....[78]....
        /*1008*/ 	.word	0x0001b910
        /*100c*/ 	.word	0x00000052
        /*1010*/ 	.word	0x00019c90
        /*1014*/ 	.short	0x010a
        /*1016*/ 	.byte	0x3f
	.zero		1


	//   ....[79]....
        /*1018*/ 	.word	0x0001b960
        /*101c*/ 	.word	0x00000052
        /*1020*/ 	.word	0x00019c90
        /*1024*/ 	.short	0x010a
        /*1026*/ 	.byte	0x3f
	.zero		1


	//   ....[80]....
        /*1028*/ 	.word	0x0001b9b0
        /*102c*/ 	.word	0x00000052
        /*1030*/ 	.word	0x00019c90
        /*1034*/ 	.short	0x010a
        /*1036*/ 	.byte	0x3f
	.zero		1


	//   ....[81]....
        /*1038*/ 	.word	0x0001ba00
        /*103c*/ 	.word	0x00000052
        /*1040*/ 	.word	0x00019cb0
        /*1044*/ 	.short	0x010a
        /*1046*/ 	.byte	0x3f
	.zero		1


	//   ....[82]....
        /*1048*/ 	.word	0x0001bc00
        /*104c*/ 	.word	0x00000010
        /*1050*/ 	.word	0x00019c00
        /*1054*/ 	.short	0x010a
        /*1056*/ 	.byte	0x3f
	.zero		1


	//   ....[83]....
        /*1058*/ 	.word	0x0001be10
        /*105c*/ 	.word	0x00000010
        /*1060*/ 	.word	0x00019c00
        /*1064*/ 	.short	0x010a
        /*1066*/ 	.byte	0x3f
	.zero		1


	//   ....[84]....
        /*1068*/ 	.word	0x0001be60
        /*106c*/ 	.word	0x0000000a
        /*1070*/ 	.word	0x00019c30
        /*1074*/ 	.short	0x010a
        /*1076*/ 	.byte	0x3f
	.zero		1


	//   ....[85]....
        /*1078*/ 	.word	0x0001beb0
        /*107c*/ 	.word	0x0000000f
        /*1080*/ 	.word	0x00019c30
        /*1084*/ 	.short	0x010a
        /*1086*/ 	.byte	0x3f
	.zero		1


	//   ....[86]....
        /*1088*/ 	.word	0x0001bf00
        /*108c*/ 	.word	0x00000014
        /*1090*/ 	.word	0x00019c50
        /*1094*/ 	.short	0x010a
        /*1096*/ 	.byte	0x3f
	.zero		1


	//   ....[87]....
        /*1098*/ 	.word	0x0001bf50
        /*109c*/ 	.word	0x00000000
        /*10a0*/ 	.word	0x00019c30
        /*10a4*/ 	.short	0x010a
        /*10a6*/ 	.byte	0x3f
	.zero		1


	//   ....[88]....
        /*10a8*/ 	.word	0x0001bfa0
        /*10ac*/ 	.word	0x0000000f
        /*10b0*/ 	.word	0x00019c50
        /*10b4*/ 	.short	0x010a
        /*10b6*/ 	.byte	0x3f
	.zero		1


	//   ....[89]....
        /*10b8*/ 	.word	0x0001bff0
        /*10bc*/ 	.word	0x0000000c
        /*10c0*/ 	.word	0x00019c50
        /*10c4*/ 	.short	0x010a
        /*10c6*/ 	.byte	0x3f
	.zero		1


	//   ....[90]....
        /*10c8*/ 	.word	0x0001c190
        /*10cc*/ 	.word	0x00000016
        /*10d0*/ 	.word	0x00019c20
        /*10d4*/ 	.short	0x010a
        /*10d6*/ 	.byte	0x3f
	.zero		1


	//   ....[91]....
        /*10d8*/ 	.word	0x0001c1e0
        /*10dc*/ 	.word	0x00000008
        /*10e0*/ 	.word	0x00019ca0
        /*10e4*/ 	.short	0x010a
        /*10e6*/ 	.byte	0x3f
	.zero		1


	//   ....[92]....
        /*10e8*/ 	.word	0x0001c230
        /*10ec*/ 	.word	0x00000008
        /*10f0*/ 	.word	0x00019cc0
        /*10f4*/ 	.short	0x010a
        /*10f6*/ 	.byte	0x3f
	.zero		1


	//   ....[93]....
        /*10f8*/ 	.word	0x0001c280
        /*10fc*/ 	.word	0x00000008
        /*1100*/ 	.word	0x00019ca0
        /*1104*/ 	.short	0x010a
        /*1106*/ 	.byte	0x3f
	.zero		1


	//   ....[94]....
        /*1108*/ 	.word	0x0001c2d0
        /*110c*/ 	.word	0x00000008
        /*1110*/ 	.word	0x00019cc0
        /*1114*/ 	.short	0x010a
        /*1116*/ 	.byte	0x3f
	.zero		1


	//   ....[95]....
        /*1118*/ 	.word	0x0001c470
        /*111c*/ 	.word	0x00000004
        /*1120*/ 	.word	0x00019c80
        /*1124*/ 	.short	0x010a
        /*1126*/ 	.byte	0x3f
	.zero		1


	//   ....[96]....
        /*1128*/ 	.word	0x0001c4c0
        /*112c*/ 	.word	0x00000004
        /*1130*/ 	.word	0x00019c40
        /*1134*/ 	.short	0x010a
        /*1136*/ 	.byte	0x3f
	.zero		1


	//   ....[97]....
        /*1138*/ 	.word	0x0001c8d0
        /*113c*/ 	.word	0x00000016
        /*1140*/ 	.word	0x00019c20
        /*1144*/ 	.short	0x010a
        /*1146*/ 	.byte	0x3f
	.zero		1


	//   ....[98]....
        /*1148*/ 	.word	0x0001c920
        /*114c*/ 	.word	0x00000006
        /*1150*/ 	.word	0x00019c80
        /*1154*/ 	.short	0x010a
        /*1156*/ 	.byte	0x3f
	.zero		1


	//   ....[99]....
        /*1158*/ 	.word	0x0001c970
        /*115c*/ 	.word	0x00000006
        /*1160*/ 	.word	0x00019c40
        /*1164*/ 	.short	0x010a
        /*1166*/ 	.byte	0x3f
	.zero		1


	//   ....[100]....
        /*1168*/ 	.word	0x0001c9c0
        /*116c*/ 	.word	0x00000003
        /*1170*/ 	.word	0x00019c70
        /*1174*/ 	.short	0x010a
        /*1176*/ 	.byte	0x3f
	.zero		1


	//   ....[101]....
        /*1178*/ 	.word	0x0001ca10
        /*117c*/ 	.word	0x00000003
        /*1180*/ 	.word	0x00019c60
        /*1184*/ 	.short	0x010a
        /*1186*/ 	.byte	0x3f
	.zero		1


	//   ....[102]....
        /*1188*/ 	.word	0x0001ca60
        /*118c*/ 	.word	0x00000000
        /*1190*/ 	.word	0x00019c70
        /*1194*/ 	.short	0x010a
        /*1196*/ 	.byte	0x3f
	.zero		1


	//   ....[103]....
        /*1198*/ 	.word	0x0001cab0
        /*119c*/ 	.word	0x00000000
        /*11a0*/ 	.word	0x00019c60
        /*11a4*/ 	.short	0x010a
        /*11a6*/ 	.byte	0x3f
	.zero		1


	//   ....[104]....
        /*11a8*/ 	.word	0x0001d450
        /*11ac*/ 	.word	0x00000009
        /*11b0*/ 	.word	0x00019c20
        /*11b4*/ 	.short	0x010a
        /*11b6*/ 	.byte	0x3f
	.zero		1


	//   ....[105]....
        /*11b8*/ 	.word	0x0001d5f0
        /*11bc*/ 	.word	0x00000007
        /*11c0*/ 	.word	0x00000000
        /*11c4*/ 	.short	0x010a
        /*11c6*/ 	.byte	0x3f
	.zero		1


	//   ....[106]....
        /*11c8*/ 	.word	0x0001d640
        /*11cc*/ 	.word	0x00000003
        /*11d0*/ 	.word	0x00000000
        /*11d4*/ 	.short	0x010a
        /*11d6*/ 	.byte	0x3f
	.zero		1


	//   ....[107]....
        /*11d8*/ 	.word	0x0001d690
        /*11dc*/ 	.word	0x00000003
        /*11e0*/ 	.word	0x00019c60
        /*11e4*/ 	.short	0x010a
        /*11e6*/ 	.byte	0x3f
	.zero		1


	//   ....[108]....
        /*11e8*/ 	.word	0x0001d6e0
        /*11ec*/ 	.word	0x00000005
        /*11f0*/ 	.word	0x00019c60
        /*11f4*/ 	.short	0x010a
        /*11f6*/ 	.byte	0x3f
	.zero		1


	//   ....[109]....
        /*11f8*/ 	.word	0x0001d730
        /*11fc*/ 	.word	0x00000003
        /*1200*/ 	.word	0x00019c80
        /*1204*/ 	.short	0x010a
        /*1206*/ 	.byte	0x3f
	.zero		1


	//----- nvinfo : EIATTR_NUM_MBARRIERS
	.align		4
.L_1403:
        /*1208*/ 	.byte	0x03, 0x38
        /*120a*/ 	.short	0x0016


	//----- nvinfo : EIATTR_EXIT_INSTR_OFFSETS
	.align		4
        /*120c*/ 	.byte	0x04, 0x1c
        /*120e*/ 	.short	(.L_1405 - .L_1404)


	//   ....[0]....
.L_1404:
        /*1210*/ 	.word	0x0001b900


	//----- nvinfo : EIATTR_MAX_THREADS
	.align		4
.L_1405:
        /*1214*/ 	.byte	0x04, 0x05
        /*1216*/ 	.short	(.L_1407 - .L_1406)
.L_1406:
        /*1218*/ 	.word	0x00000200
        /*121c*/ 	.word	0x00000001
        /*1220*/ 	.word	0x00000001


	//----- nvinfo : EIATTR_CRS_STACK_SIZE
	.align		4
.L_1407:
        /*1224*/ 	.byte	0x04, 0x1e
        /*1226*/ 	.short	(.L_1409 - .L_1408)
.L_1408:
        /*1228*/ 	.word	0x00000000


	//----- nvinfo : EIATTR_CBANK_PARAM_SIZE
	.align		4
.L_1409:
        /*122c*/ 	.byte	0x03, 0x19
        /*122e*/ 	.short	0x0af0


	//----- nvinfo : EIATTR_PARAM_CBANK
	.align		4
        /*1230*/ 	.byte	0x04, 0x0a
        /*1232*/ 	.short	(.L_1411 - .L_1410)
	.align		4
.L_1410:
        /*1234*/ 	.word	index@(.nv.constant0._ZN7cutlass13device_kernelIN5flash11enable_sm90INS1_16FlashAttnFwdSm90INS1_25CollectiveMainloopFwdSm90ILi2EN4cute5tupleIJNS5_1CILi1EEES8_S8_EEENS6_IJNS7_ILi192EEENS7_ILi128EEENS7_ILi96EEEEEELi96ENS_12float_e4m3_tEfNS_4arch4Sm90ELb1ELb0ELb0ELb1ELb0ELb1ELb0ELb1ELb1ELb1ELb0ELb0EEENS1_21CollectiveEpilogueFwdINS6_IJSA_SC_SB_EEES9_NS_10bfloat16_tESG_Li384ELb1ELb1ELb0ELb1EEENS1_36VarlenDynamicPersistentTileSchedulerILi192ELi128ELi384ELi128ELb0ELb1ELb1ELb1ELb1ELb1EEEEEEEEEvNT_6ParamsE)
        /*1238*/ 	.short	0x0210
        /*123a*/ 	.short	0x0af0


	//----- nvinfo : EIATTR_SW_WAR
	.align		4
.L_1411:
        /*123c*/ 	.byte	0x04, 0x36
        /*123e*/ 	.short	(.L_1413 - .L_1412)
.L_1412:
        /*1240*/ 	.word	0x00000008
.L_1413:


//--------------------- .nv.info._ZN7cutlass13device_kernelIN5flash11enable_sm90INS1_16FlashAttnFwdSm90INS1_25CollectiveMainloopFwdSm90ILi2EN4cute5tupleIJNS5_1CILi1EEES8_S8_EEENS6_IJNS7_ILi192EEENS7_ILi160EEENS7_ILi64EEEEEELi64ENS_12float_e4m3_tEfNS_4arch4Sm90ELb0ELb0ELb0ELb0ELb0ELb0ELb0ELb1ELb1ELb1ELb0ELb0EEENS1_21CollectiveEpilogueFwdINS6_IJSA_SC_SB_EEES9_NS_10bfloat16_tESG_Li384ELb0ELb1ELb0ELb1EEENS1_29StaticPersistentTileSchedulerILb0EEEEEEEEEvNT_6ParamsE --------------------------
	.section	.nv.info._ZN7cutlass13device_kernelIN5flash11enable_sm90INS1_16FlashAttnFwdSm90INS1_25CollectiveMainloopFwdSm90ILi2EN4cute5tupleIJNS5_1CILi1EEES8_S8_EEENS6_IJNS7_ILi192EEENS7_ILi160EEENS7_ILi64EEEEEELi64ENS_12float_e4m3_tEfNS_4arch4Sm90ELb0ELb0ELb0ELb0ELb0ELb0ELb0ELb1ELb1ELb1ELb0ELb0EEENS1_21CollectiveEpilogueFwdINS6_IJSA_SC_SB_EEES9_NS_10bfloat16_tESG_Li384ELb0ELb1ELb0ELb1EEENS1_29StaticPersistentTileSchedulerILb0EEEEEEEEEvNT_6ParamsE,"",@"SHT_CUDA_INFO"
	.sectionflags	@""
	.align	4


	//----- nvinfo : EIATTR_CUDA_API_VERSION
	.align		4
        /*0000*/ 	.byte	0x04, 0x37
        /*0002*/ 	.short	(.L_1415 - .L_1414)
.L_1414:
        /*0004*/ 	.word	0x00000082


	//----- nvinfo : EIATTR_KPARAM_INFO
	.align		4
.L_1415:
        /*0008*/ 	.byte	0x04, 0x17
        /*000a*/ 	.short	(.L_1417 - .L_1416)
.L_1416:
        /*000c*/ 	.word	0x00000000
        /*0010*/ 	.short	0x0000
        /*0012*/ 	.short	0x0070
        /*0014*/ 	.byte	0x00, 0xf0, 0x01, 0x28


	//----- nvinfo : EIATTR_SPARSE_MMA_MASK
	.align		4
.L_1417:
        /*0018*/ 	.byte	0x03, 0x50
        /*001a*/ 	.short	0x0000


	//----- nvinfo : EIATTR_MAXREG_COUNT
	.align		4
        /*001c*/ 	.byte	0x03, 0x1b
        /*001e*/ 	.short	0x0080


	//----- nvinfo : EIATTR_NUM_BARRIERS
	.align		4
        /*0020*/ 	.byte	0x02, 0x4c
        /*0022*/ 	.byte	0x09
	.zero		1


	//----- nvinfo : EIATTR_EXTERNS
	.align		4
        /*0024*/ 	.byte	0x04, 0x0f
        /*0026*/ 	.short	(.L_1419 - .L_1418)


	//   ....[0]....
	.align		4
.L_1418:
        /*0028*/ 	.word	index@(__assertfail)


	//----- nvinfo : EIATTR_MERCURY_ISA_VERSION
	.align		4
.L_1419:
        /*002c*/ 	.byte	0x03, 0x5f
        /*002e*/ 	.short	0x0101


	//----- nvinfo : EIATTR_INT_WARP_WIDE_INSTR_OFFSETS
	.align		4
        /*0030*/ 	.byte	0x04, 0x31
        /*0032*/ 	.short	(.L_1421 - .L_1420)


	//   ....[0]....
.L_1420:
        /*0034*/ 	.word	0x00000120


	//   ....[1]....
        /*0038*/ 	.word	0x00000160


	//   ....[2]....
        /*003c*/ 	.word	0x000001d0


	//----- nvinfo : EIATTR_COOP_GROUP_MASK_REGIDS
	.align		4
.L_1421:
        /*0040*/ 	.byte	0x04, 0x29
        /*0042*/ 	.short	(.L_1423 - .L_1422)


	//   ....[0]....
.L_1422:
        /*0044*/ 	.word	0xffffffff


	//   ....[1]....
        /*0048*/ 	.word	0xffffffff


	//   ....[2]....
        /*004c*/ 	.word	0xffffffff


	//   ....[3]....
        /*0050*/ 	.word	0xffffffff


	//   ....[4]....
        /*0054*/ 	.word	0xffffffff


	//   ....[5]....
        /*0058*/ 	.word	0xffffffff


	//   ....[6]....
        /*005c*/ 	.word	0xffffffff


	//   ....[7]....
        /*0060*/ 	.word	0xffffffff


	//   ....[8]....
        /*0064*/ 	.word	0xffffffff


	//   ....[9]....
        /*0068*/ 	.word	0xffffffff


	//   ....[10]....
        /*006c*/ 	.word	0xffffffff


	//   ....[11]....
        /*0070*/ 	.word	0xffffffff


	//   ....[12]....
        /*0074*/ 	.word	0xffffffff


	//   ....[13]....
        /*0078*/ 	.word	0xffffffff


	//   ....[14]....
        /*007c*/ 	.word	0xffffffff


	//   ....[15]....
        /*0080*/ 	.word	0xffffffff


	//   ....[16]....
        /*0084*/ 	.word	0xffffffff


	//   ....[17]....
        /*0088*/ 	.word	0xffffffff


	//   ....[18]....
        /*008c*/ 	.word	0xffffffff


	//   ....[19]....
        /*0090*/ 	.word	0xffffffff


	//   ....[20]....
        /*0094*/ 	.word	0xffffffff


	//   ....[21]....
        /*0098*/ 	.word	0xffffffff


	//   ....[22]....
        /*009c*/ 	.word	0xffffffff


	//   ....[23]....
        /*00a0*/ 	.word	0xffffffff


	//   ....[24]....
        /*00a4*/ 	.word	0xffffffff


	//   ....[25]....
        /*00a8*/ 	.word	0xffffffff


	//   ....[26]....
        /*00ac*/ 	.word	0xffffffff


	//   ....[27]....
        /*00b0*/ 	.word	0xffffffff


	//   ....[28]....
        /*00b4*/ 	.word	0xffffffff


	//   ....[29]....
        /*00b8*/ 	.word	0xffffffff


	//   ....[30]....
        /*00bc*/ 	.word	0xffffffff


	//   ....[31]....
        /*00c0*/ 	.word	0xffffffff


	//   ....[32]....
        /*00c4*/ 	.word	0xffffffff


	//   ....[33]....
        /*00c8*/ 	.word	0xffffffff


	//   ....[34]....
        /*00cc*/ 	.word	0xffffffff


	//   ....[35]....
        /*00d0*/ 	.word	0xffffffff


	//   ....[36]....
        /*00d4*/ 	.word	0xffffffff


	//   ....[37]....
        /*00d8*/ 	.word	0xffffffff


	//   ....[38]....
        /*00dc*/ 	.word	0xffffffff


	//   ....[39]....
        /*00e0*/ 	.word	0xffffffff


	//   ....[40]....
        /*00e4*/ 	.word	0xffffffff


	//   ....[41]....
        /*00e8*/ 	.word	0xffffffff


	//   ....[42]....
        /*00ec*/ 	.word	0xffffffff


	//   ....[43]....
        /*00f0*/ 	.word	0xffffffff


	//   ....[44]....
        /*00f4*/ 	.word	0xffffffff


	//   ....[45]....
        /*00f8*/ 	.word	0xffffffff


	//   ....[46]....
        /*00fc*/ 	.word	0xffffffff


	//   ....[47]....
        /*0100*/ 	.word	0xffffffff


	//   ....[48]....
        /*0104*/ 	.word	0xffffffff


	//   ....[49]....
        /*0108*/ 	.word	0xffffffff


	//   ....[50]....
        /*010c*/ 	.word	0xffffffff


	//   ....[51]....
        /*0110*/ 	.word	0xffffffff


	//   ....[52]....
        /*0114*/ 	.word	0xffffffff


	//   ....[53]....
        /*0118*/ 	.word	0xffffffff


	//   ....[54]....
        /*011c*/ 	.word	0xffffffff


	//   ....[55]....
        /*0120*/ 	.word	0xffffffff


	//   ....[56]....
        /*0124*/ 	.word	0xffffffff


	//   ....[57]....
        /*0128*/ 	.word	0xffffffff


	//   ....[58]....
        /*012c*/ 	.word	0xffffffff


	//   ....[59]....
        /*0130*/ 	.word	0xffffffff


	//   ....[60]....
        /*0134*/ 	.word	0xffffffff


	//   ....[61]....
        /*0138*/ 	.word	0xffffffff


	//   ....[62]....
        /*013c*/ 	.word	0x0500000f


	//   ....[63]....
        /*0140*/ 	.word	0x0500000f


	//   ....[64]....
        /*0144*/ 	.word	0x0500000f


	//   ....[65]....
        /*0148*/ 	.word	0x0500000f


	//   ....[66]....
        /*014c*/ 	.word	0x0500000f


	//   ....[67]....
        /*0150*/ 	.word	0x0500000f


	//   ....[68]....
        /*0154*/ 	.word	0x0500000f


	//   ....[69]....
        /*0158*/ 	.word	0x0500000f


	//   ....[70]....
        /*015c*/ 	.word	0x0500000f


	//   ....[71]....
        /*0160*/ 	.word	0x0500000f


	//   ....[72]....
        /*0164*/ 	.word	0x0500000f


	//   ....[73]....
        /*0168*/ 	.word	0x0500000f


	//   ....[74]....
        /*016c*/ 	.word	0x0500000f


	//----- nvinfo : EIATTR_COOP_GROUP_INSTR_OFFSETS
	.align		4
.L_1423:
        /*0170*/ 	.byte	0x04, 0x28
        /*0172*/ 	.short	(.L_1425 - .L_1424)


	//   ....[0]....
.L_1424:
        /*0174*/ 	.word	0x00000050


	//   ....[1]....
        /*0178*/ 	.word	0x00000130


	//   ....[2]....
        /*017c*/ 	.word	0x00000180


	//   ....[3]....
        /*0180*/ 	.word	0x000003b0


	//   ....[4]....
        /*0184*/ 	.word	0x00000510


	//   ....[5]....
        /*0188*/ 	.word	0x00000630


	//   ....[6]....
        /*018c*/ 	.word	0x00000790


	//   ....[7]....
        /*0190*/ 	.word	0x00000ec0


	//   ....[8]....
        /*0194*/ 	.word	0x00002510


	//   ....[9]....
        /*0198*/ 	.word	0x00002600


	//   ....[10]....
        /*019c*/ 	.word	0x000028c0


	//   ....[11]....
        /*01a0*/ 	.word	0x00002a80


	//   ....[12]....
        /*01a4*/ 	.word	0x000048d0


	//   ....[13]....
        /*01a8*/ 	.word	0x000048e0


	//   ....[14]....
        /*01ac*/ 	.word	0x00004910


	//   ....[15]....
        /*01b0*/ 	.word	0x00004940


	//   ....[16]....
        /*01b4*/ 	.word	0x00006300


	//   ....[17]....
        /*01b8*/ 	.word	0x00006310


	//   ....[18]....
        /*01bc*/ 	.word	0x00006390


	//   ....[19]....
        /*01c0*/ 	.word	0x000063a0


	//   ....[20]....
        /*01c4*/ 	.word	0x00007080


	//   ....[21]....
        /*01c8*/ 	.word	0x00007090


	//   ....[22]....
        /*01cc*/ 	.word	0x000070a0


	//   ....[23]....
        /*01d0*/ 	.word	0x000070b0


	//   ....[24]....
        /*01d4*/ 	.word	0x000070c0


	//   ....[25]....
        /*01d8*/ 	.word	0x000070d0


	//   ....[26]....
        /*01dc*/ 	.word	0x000070e0


	//   ....[27]....
        /*01e0*/ 	.word	0x000070f0


	//   ....[28]....
        /*01e4*/ 	.word	0x00007100


	//   ....[29]....
        /*01e8*/ 	.word	0x00007120


	//   ....[30]....
        /*01ec*/ 	.word	0x00007140


	//   ....[31]....
        /*01f0*/ 	.word	0x00007150


	//   ....[32]....
        /*01f4*/ 	.word	0x00007160


	//   ....[33]....
        /*01f8*/ 	.word	0x00007190


	//   ....[34]....
        /*01fc*/ 	.word	0x000071a0


	//   ....[35]....
        /*0200*/ 	.word	0x000071d0


	//   ....[36]....
        /*0204*/ 	.word	0x000071f0


	//   ....[37]....
        /*0208*/ 	.word	0x00007210


	//   ....[38]....
        /*020c*/ 	.word	0x000072a0


	//   ....[39]....
        /*0210*/ 	.word	0x000072d0


	//   ....[40]....
        /*0214*/ 	.word	0x000076f0


	//   ....[41]....
        /*0218*/ 	.word	0x00007720


	//   ....[42]....
        /*021c*/ 	.word	0x00007750


	//   ....[43]....
        /*0220*/ 	.word	0x00007790


	//   ....[44]....
        /*0224*/ 	.word	0x000077d0


	//   ....[45]....
        /*0228*/ 	.word	0x000077f0


	//   ....[46]....
        /*022c*/ 	.word	0x00007800


	//   ....[47]....
        /*0230*/ 	.word	0x00007810


	//   ....[48]....
        /*0234*/ 	.word	0x000083a0


	//   ....[49]....
        /*0238*/ 	.word	0x00008eb0


	//   ....[50]....
        /*023c*/ 	.word	0x00008ee0


	//   ....[51]....
        /*0240*/ 	.word	0x00008f10


	//   ....[52]....
        /*0244*/ 	.word	0x00008f40


	//   ....[53]....
        /*0248*/ 	.word	0x00008f90


	//   ....[54]....
        /*024c*/ 	.word	0x00008fd0


	//   ....[55]....
        /*0250*/ 	.word	0x00008fe0


	//   ....[56]....
        /*0254*/ 	.word	0x00009010


	//   ....[57]....
        /*0258*/ 	.word	0x00009040


	//   ....[58]....
        /*025c*/ 	.word	0x000090a0


	//   ....[59]....
        /*0260*/ 	.word	0x000090b0


	//   ....[60]....
        /*0264*/ 	.word	0x000090d0


	//   ....[61]....
        /*0268*/ 	.word	0x0000a300


	//   ....[62]....
        /*026c*/ 	.word	0x0000a7f0


	//   ....[63]....
        /*0270*/ 	.word	0x0000a9a0


	//   ....[64]....
        /*0274*/ 	.word	0x0000a9f0


	//   ....[65]....
        /*0278*/ 	.word	0x0000aab0


	//   ....[66]....
        /*027c*/ 	.word	0x0000ab70


	//   ....[67]....
        /*0280*/ 	.word	0x0000abd0


	//   ....[68]....
        /*0284*/ 	.word	0x0000ac80


	//   ....[69]....
        /*0288*/ 	.word	0x0000ace0


	//   ....[70]....
        /*028c*/ 	.word	0x0000ada0


	//   ....[71]....
        /*0290*/ 	.word	0x0000ae00


	//   ....[72]....
        /*0294*/ 	.word	0x0000aec0


	//   ....[73]....
        /*0298*/ 	.word	0x0000af20


	//   ....[74]....
        /*029c*/ 	.word	0x0000afd0


	//----- nvinfo : EIATTR_REG_RECONFIG
	.align		4
.L_1425:
        /*02a0*/ 	.byte	0x01, 0x54
	.zero		2


	//----- nvinfo : EIATTR_SYSCALL_OFFSETS
	.align		4
        /*02a4*/ 	.byte	0x04, 0x46
        /*02a6*/ 	.short	(.L_1427 - .L_1426)


	//   ....[0]....
.L_1426:
        /*02a8*/ 	.word	0x00001410


	//   ....[1]....
        /*02ac*/ 	.word	0x00007e90


	//   ....[2]....
        /*02b0*/ 	.word	0x00007fd0


	//   ....[3]....
        /*02b4*/ 	.word	0x00008110


	//   ....[4]....
        /*02b8*/ 	.word	0x00008230


	//   ....[5]....
        /*02bc*/ 	.word	0x00008a90


	//----- nvinfo : EIATTR_MBARRIER_INSTR_OFFSETS
	.align		4
.L_1427:
        /*02c0*/ 	.byte	0x04, 0x39
        /*02c2*/ 	.short	(.L_1429 - .L_1428)


	//   ....[0]....
.L_1428:
        /*02c4*/ 	.word	0x00000260
        /*02c8*/ 	.word	0x000000ff
        /*02cc*/ 	.word	0x00013200
        /*02d0*/ 	.short	0x0100
        /*02d2*/ 	.byte	0x08
	.zero		1


	//   ....[1]....
        /*02d4*/ 	.word	0x00000270
        /*02d8*/ 	.word	0x000000ff
        /*02dc*/ 	.word	0x00013220
        /*02e0*/ 	.short	0x0100
        /*02e2*/ 	.byte	0x08
	.zero		1


	//   ....[2]....
        /*02e4*/ 	.word	0x00000360
        /*02e8*/ 	.word	0x000000ff
        /*02ec*/ 	.word	0x00013230
        /*02f0*/ 	.short	0x0100
        /*02f2*/ 	.byte	0x08
	.zero		1


	//   ....[3]....
        /*02f4*/ 	.word	0x00000370
        /*02f8*/ 	.word	0x000000ff
        /*02fc*/ 	.word	0x00013240
        /*0300*/ 	.short	0x0100
        /*0302*/ 	.byte	0x08
	.zero		1


	//   ....[4]....
        /*0304*/ 	.word	0x00000380
        /*0308*/ 	.word	0x000000ff
        /*030c*/ 	.word	0x00013238
        /*0310*/ 	.short	0x0100
        /*0312*/ 	.byte	0x08
	.zero		1


	//   ....[5]....
        /*0314*/ 	.word	0x00000390
        /*0318*/ 	.word	0x000000ff
        /*031c*/ 	.word	0x00013248
        /*0320*/ 	.short	0x0100
        /*0322*/ 	.byte	0x08
	.zero		1


	//   ....[6]....
        /*0324*/ 	.word	0x000004c0
        /*0328*/ 	.word	0x000000ff
        /*032c*/ 	.word	0x00013250
        /*0330*/ 	.short	0x0100
        /*0332*/ 	.byte	0x08
	.zero		1


	//   ....[7]....
        /*0334*/ 	.word	0x000004d0
        /*0338*/ 	.word	0x000000ff
        /*033c*/ 	.word	0x00013260
        /*0340*/ 	.short	0x0100
        /*0342*/ 	.byte	0x08
	.zero		1


	//   ....[8]....
        /*0344*/ 	.word	0x000004e0
        /*0348*/ 	.word	0x000000ff
        /*034c*/ 	.word	0x00013258
        /*0350*/ 	.short	0x0100
        /*0352*/ 	.byte	0x08
	.zero		1


	//   ....[9]....
        /*0354*/ 	.word	0x000004f0
        /*0358*/ 	.word	0x000000ff
        /*035c*/ 	.word	0x00013268
        /*0360*/ 	.short	0x0100
        /*0362*/ 	.byte	0x08
	.zero		1


	//   ....[10]....
        /*0364*/ 	.word	0x000005e0
        /*0368*/ 	.word	0x000000ff
        /*036c*/ 	.word	0x00013270
        /*0370*/ 	.short	0x0100
        /*0372*/ 	.byte	0x06
	.zero		1


	//   ....[11]....
        /*0374*/ 	.word	0x000005f0
        /*0378*/ 	.word	0x000000ff
        /*037c*/ 	.word	0x00013280
        /*0380*/ 	.short	0x0100
        /*0382*/ 	.byte	0x06
	.zero		1


	//   ....[12]....
        /*0384*/ 	.word	0x00000600
        /*0388*/ 	.word	0x000000ff
        /*038c*/ 	.word	0x00013278
        /*0390*/ 	.short	0x0100
        /*0392*/ 	.byte	0x06
	.zero		1


	//   ....[13]....
        /*0394*/ 	.word	0x00000610
        /*0398*/ 	.word	0x000000ff
        /*039c*/ 	.word	0x00013288
        /*03a0*/ 	.short	0x0100
        /*03a2*/ 	.byte	0x06
	.zero		1


	//   ....[14]....
        /*03a4*/ 	.word	0x00000740
        /*03a8*/ 	.word	0x000000ff
        /*03ac*/ 	.word	0x00013290
        /*03b0*/ 	.short	0x0100
        /*03b2*/ 	.byte	0x08
	.zero		1


	//   ....[15]....
        /*03b4*/ 	.word	0x00000750
        /*03b8*/ 	.word	0x000000ff
        /*03bc*/ 	.word	0x000132a0
        /*03c0*/ 	.short	0x0100
        /*03c2*/ 	.byte	0x08
	.zero		1


	//   ....[16]....
        /*03c4*/ 	.word	0x00000760
        /*03c8*/ 	.word	0x000000ff
        /*03cc*/ 	.word	0x00013298
        /*03d0*/ 	.short	0x0100
        /*03d2*/ 	.byte	0x08
	.zero		1


	//   ....[17]....
        /*03d4*/ 	.word	0x00000770
        /*03d8*/ 	.word	0x000000ff
        /*03dc*/ 	.word	0x000132a8
        /*03e0*/ 	.short	0x0100
        /*03e2*/ 	.byte	0x08
	.zero		1


	//   ....[18]....
        /*03e4*/ 	.word	0x000008a0
        /*03e8*/ 	.word	0x000000ff
        /*03ec*/ 	.word	0x000132b0
        /*03f0*/ 	.short	0x0100
        /*03f2*/ 	.byte	0x08
	.zero		1


	//   ....[19]....
        /*03f4*/ 	.word	0x000008b0
        /*03f8*/ 	.word	0x000000ff
        /*03fc*/ 	.word	0x000132c0
        /*0400*/ 	.short	0x0100
        /*0402*/ 	.byte	0x08
	.zero		1


	//   ....[20]....
        /*0404*/ 	.word	0x000008c0
        /*0408*/ 	.word	0x000000ff
        /*040c*/ 	.word	0x000132b8
        /*0410*/ 	.short	0x0100
        /*0412*/ 	.byte	0x08
	.zero		1


	//   ....[21]....
        /*0414*/ 	.word	0x000008d0
        /*0418*/ 	.word	0x000000ff
        /*041c*/ 	.word	0x000132c8
        /*0420*/ 	.short	0x0100
        /*0422*/ 	.byte	0x08
	.zero		1


	//   ....[22]....
        /*0424*/ 	.word	0x00001470
        /*0428*/ 	.word	0x000000ff
        /*042c*/ 	.word	0x00013200
        /*0430*/ 	.short	0x010a
        /*0432*/ 	.byte	0x30
	.zero		1


	//   ....[23]....
        /*0434*/ 	.word	0x000014f0
        /*0438*/ 	.word	0x00000004
        /*043c*/ 	.word	0x00013230
        /*0440*/ 	.short	0x010a
        /*0442*/ 	.byte	0x3f
	.zero		1


	//   ....[24]....
        /*0444*/ 	.word	0x00001530
        /*0448*/ 	.word	0x00000004
        /*044c*/ 	.word	0x00013230
        /*0450*/ 	.short	0x010a
        /*0452*/ 	.byte	0x3f
	.zero		1


	//   ....[25]....
        /*0454*/ 	.word	0x00002e30
        /*0458*/ 	.word	0x0000003a
        /*045c*/ 	.word	0x00000000
        /*0460*/ 	.short	0x0101
        /*0462*/ 	.byte	0x3f
	.zero		1


	//   ....[26]....
        /*0464*/ 	.word	0x00003dc0
        /*0468*/ 	.word	0x000000ff
        /*046c*/ 	.word	0x00013230
        /*0470*/ 	.short	0x010a
        /*0472*/ 	.byte	0x10
	.zero		1


	//   ....[27]....
        /*0474*/ 	.word	0x00003e00
        /*0478*/ 	.word	0x000000ff
        /*047c*/ 	.word	0x00013230
        /*0480*/ 	.short	0x010a
        /*0482*/ 	.byte	0x10
	.zero		1


	//   ....[28]....
        /*0484*/ 	.word	0x00004250
        /*0488*/ 	.word	0x000000ff
        /*048c*/ 	.word	0x00013250
        /*0490*/ 	.short	0x010a
        /*0492*/ 	.byte	0x09
	.zero		1


	//   ....[29]....
        /*0494*/ 	.word	0x00004290
        /*0498*/ 	.word	0x000000ff
        /*049c*/ 	.word	0x00013250
        /*04a0*/ 	.short	0x010a
        /*04a2*/ 	.byte	0x09
	.zero		1


	//   ....[30]....
        /*04a4*/ 	.word	0x00005820
        /*04a8*/ 	.word	0x00000004
        /*04ac*/ 	.word	0x00000000
        /*04b0*/ 	.short	0x0101
        /*04b2*/ 	.byte	0x3f
	.zero		1


	//   ....[31]....
        /*04b4*/ 	.word	0x00005b10
        /*04b8*/ 	.word	0x000000ff
        /*04bc*/ 	.word	0x00000000
        /*04c0*/ 	.short	0x0101
        /*04c2*/ 	.byte	0x06
	.zero		1


	//   ....[32]....
        /*04c4*/ 	.word	0x00005fc0
        /*04c8*/ 	.word	0x000000ff
        /*04cc*/ 	.word	0x00013250
        /*04d0*/ 	.short	0x010a
        /*04d2*/ 	.byte	0x04
	.zero		1


	//   ....[33]....
        /*04d4*/ 	.word	0x00006000
        /*04d8*/ 	.word	0x000000ff
        /*04dc*/ 	.word	0x00013250
        /*04e0*/ 	.short	0x010a
        /*04e2*/ 	.byte	0x04
	.zero		1


	//   ....[34]....
        /*04e4*/ 	.word	0x00006d00
        /*04e8*/ 	.word	0x000000ff
        /*04ec*/ 	.word	0x00000000
        /*04f0*/ 	.short	0x0101
        /*04f2*/ 	.byte	0x04
	.zero		1


	//   ....[35]....
        /*04f4*/ 	.word	0x00007630
        /*04f8*/ 	.word	0x000000ff
        /*04fc*/ 	.word	0x00000000
        /*0500*/ 	.short	0x0101
        /*0502*/ 	.byte	0x30
	.zero		1


	//   ....[36]....
        /*0504*/ 	.word	0x000085d0
        /*0508*/ 	.word	0x00000003
        /*050c*/ 	.word	0x00013280
        /*0510*/ 	.short	0x010a
        /*0512*/ 	.byte	0x3f
	.zero		1


	//   ....[37]....
        /*0514*/ 	.word	0x00008740
        /*0518*/ 	.word	0x00000003
        /*051c*/ 	.word	0x00013240
        /*0520*/ 	.short	0x010a
        /*0522*/ 	.byte	0x3f
	.zero		1


	//   ....[38]....
        /*0524*/ 	.word	0x000091b0
        /*0528*/ 	.word	0x000000ff
        /*052c*/ 	.word	0x00013200
        /*0530*/ 	.short	0x0107
        /*0532*/ 	.byte	0x29
	.zero		1


	//   ....[39]....
        /*0534*/ 	.word	0x00009200
        /*0538*/ 	.word	0x000000ff
        /*053c*/ 	.word	0x00013200
        /*0540*/ 	.short	0x0101
        /*0542*/ 	.byte	0x29
	.zero		1


	//   ....[40]....
        /*0544*/ 	.word	0x00009230
        /*0548*/ 	.word	0x000000ff
        /*054c*/ 	.word	0x00013220
        /*0550*/ 	.short	0x010a
        /*0552*/ 	.byte	0x29
	.zero		1


	//   ....[41]....
        /*0554*/ 	.word	0x000094c0
        /*0558*/ 	.word	0x00000006
        /*055c*/ 	.word	0x00013280
        /*0560*/ 	.short	0x010a
        /*0562*/ 	.byte	0x3f
	.zero		1


	//   ....[42]....
        /*0564*/ 	.word	0x000096f0
        /*0568*/ 	.word	0x00000006
        /*056c*/ 	.word	0x00013240
        /*0570*/ 	.short	0x010a
        /*0572*/ 	.byte	0x3f
	.zero		1


	//   ....[43]....
        /*0574*/ 	.word	0x000099a0
        /*0578*/ 	.word	0x00000003
        /*057c*/ 	.word	0x00013270
        /*0580*/ 	.short	0x010a
        /*0582*/ 	.byte	0x3f
	.zero		1


	//   ....[44]....
        /*0584*/ 	.word	0x00009a10
        /*0588*/ 	.word	0x00000003
        /*058c*/ 	.word	0x00013260
        /*0590*/ 	.short	0x010a
        /*0592*/ 	.byte	0x3f
	.zero		1


	//   ....[45]....
        /*0594*/ 	.word	0x00009cd0
        /*0598*/ 	.word	0x00000003
        /*059c*/ 	.word	0x00013250
        /*05a0*/ 	.short	0x0101
        /*05a2*/ 	.byte	0x3f
	.zero		1


	//   ....[46]....
        /*05a4*/ 	.word	0x00009d40
        /*05a8*/ 	.word	0x00000002
        /*05ac*/ 	.word	0x00000000
        /*05b0*/ 	.short	0x0101
        /*05b2*/ 	.byte	0x3f
	.zero		1


	//   ....[47]....
        /*05b4*/ 	.word	0x00009e20
        /*05b8*/ 	.word	0x00000002
        /*05bc*/ 	.word	0x00013270
        /*05c0*/ 	.short	0x010a
        /*05c2*/ 	.byte	0x3f
	.zero		1


	//   ....[48]....
        /*05c4*/ 	.word	0x00009e90
        /*05c8*/ 	.word	0x00000002
        /*05cc*/ 	.word	0x00013260
        /*05d0*/ 	.short	0x010a
        /*05d2*/ 	.byte	0x3f
	.zero		1


	//   ....[49]....
        /*05d4*/ 	.word	0x0000a1a0
        /*05d8*/ 	.word	0x00000002
        /*05dc*/ 	.word	0x00013250
        /*05e0*/ 	.short	0x0101
        /*05e2*/ 	.byte	0x3f
	.zero		1


	//   ....[50]....
        /*05e4*/ 	.word	0x0000a1f0
        /*05e8*/ 	.word	0x00000000
        /*05ec*/ 	.word	0x00000000
        /*05f0*/ 	.short	0x0101
        /*05f2*/ 	.byte	0x3f
	.zero		1


	//   ....[51]....
        /*05f4*/ 	.word	0x0000a2b0
        /*05f8*/ 	.word	0x00000007
        /*05fc*/ 	.word	0x00013220
        /*0600*/ 	.short	0x010a
        /*0602*/ 	.byte	0x3f
	.zero		1


	//   ....[52]....
        /*0604*/ 	.word	0x0000a400
        /*0608*/ 	.word	0x00000005
        /*060c*/ 	.word	0x00000000
        /*0610*/ 	.short	0x010a
        /*0612*/ 	.byte	0x3f
	.zero		1


	//   ....[53]....
        /*0614*/ 	.word	0x0000a470
        /*0618*/ 	.word	0x00000003
        /*061c*/ 	.word	0x00000000
        /*0620*/ 	.short	0x010a
        /*0622*/ 	.byte	0x3f
	.zero		1


	//   ....[54]....
        /*0624*/ 	.word	0x0000a4c0
        /*0628*/ 	.word	0x00000003
        /*062c*/ 	.word	0x00013260
        /*0630*/ 	.short	0x010a
        /*0632*/ 	.byte	0x3f
	.zero		1


	//   ....[55]....
        /*0634*/ 	.word	0x0000a510
        /*0638*/ 	.word	0x00000005
        /*063c*/ 	.word	0x00013260
        /*0640*/ 	.short	0x010a
        /*0642*/ 	.byte	0x3f
	.zero		1


	//   ....[56]....
        /*0644*/ 	.word	0x0000a550
        /*0648*/ 	.word	0x00000003
        /*064c*/ 	.word	0x00013280
        /*0650*/ 	.short	0x010a
        /*0652*/ 	.byte	0x3f
	.zero		1


	//   ....[57]....
        /*0654*/ 	.word	0x0000a570
        /*0658*/ 	.word	0x00000005
        /*065c*/ 	.word	0x00013280
        /*0660*/ 	.short	0x010a
        /*0662*/ 	.byte	0x3f
	.zero		1


	//   ....[58]....
        /*0664*/ 	.word	0x0000a5e0
        /*0668*/ 	.word	0x00000003
        /*066c*/ 	.word	0x00013200
        /*0670*/ 	.short	0x010a
        /*0672*/ 	.byte	0x3f
	.zero		1


	//   ....[59]....
        /*0674*/ 	.word	0x0000a630
        /*0678*/ 	.word	0x00000004
        /*067c*/ 	.word	0x00013230
        /*0680*/ 	.short	0x010a
        /*0682*/ 	.byte	0x3f
	.zero		1


	//   ....[60]....
        /*0684*/ 	.word	0x0000a690
        /*0688*/ 	.word	0x00000006
        /*068c*/ 	.word	0x00013230
        /*0690*/ 	.short	0x010a
        /*0692*/ 	.byte	0x3f
	.zero		1


	//   ....[61]....
        /*0694*/ 	.word	0x0000a6f0
        /*0698*/ 	.word	0x00000006
        /*069c*/ 	.word	0x00013250
        /*06a0*/ 	.short	0x010a
        /*06a2*/ 	.byte	0x3f
	.zero		1


	//   ....[62]....
        /*06a4*/ 	.word	0x0000a750
        /*06a8*/ 	.word	0x00000007
        /*06ac*/ 	.word	0x00013250
        /*06b0*/ 	.short	0x010a
        /*06b2*/ 	.byte	0x3f
	.zero		1


	//   ....[63]....
        /*06b4*/ 	.word	0x0000a8a0
        /*06b8*/ 	.word	0x00000003
        /*06bc*/ 	.word	0x00013280
        /*06c0*/ 	.short	0x010a
        /*06c2*/ 	.byte	0x3f
	.zero		1


	//   ....[64]....
        /*06c4*/ 	.word	0x0000a8f0
        /*06c8*/ 	.word	0x00000003
        /*06cc*/ 	.word	0x00013240
        /*06d0*/ 	.short	0x010a
        /*06d2*/ 	.byte	0x3f
	.zero		1


	//   ....[65]....
        /*06d4*/ 	.word	0x0000b010
        /*06d8*/ 	.word	0x00000003
        /*06dc*/ 	.word	0x00013220
        /*06e0*/ 	.short	0x010a
        /*06e2*/ 	.byte	0x3f
	.zero		1


	//   ....[66]....
        /*06e4*/ 	.word	0x0000b060
        /*06e8*/ 	.word	0x00000006
        /*06ec*/ 	.word	0x00013280
        /*06f0*/ 	.short	0x010a
        /*06f2*/ 	.byte	0x3f
	.zero		1


	//   ....[67]....
        /*06f4*/ 	.word	0x0000b0b0
        /*06f8*/ 	.word	0x00000006
        /*06fc*/ 	.word	0x00013240
        /*0700*/ 	.short	0x010a
        /*0702*/ 	.byte	0x3f
	.zero		1


	//   ....[68]....
        /*0704*/ 	.word	0x0000b100
        /*0708*/ 	.word	0x00000003
        /*070c*/ 	.word	0x00013270
        /*0710*/ 	.short	0x010a
        /*0712*/ 	.byte	0x3f
	.zero		1


	//   ....[69]....
        /*0714*/ 	.word	0x0000b150
        /*0718*/ 	.word	0x00000003
        /*071c*/ 	.word	0x00013260
        /*0720*/ 	.short	0x010a
        /*0722*/ 	.byte	0x3f
	.zero		1


	//   ....[70]....
        /*0724*/ 	.word	0x0000b1a0
        /*0728*/ 	.word	0x00000002
        /*072c*/ 	.word	0x00013270
        /*0730*/ 	.short	0x010a
        /*0732*/ 	.byte	0x3f
	.zero		1


	//   ....[71]....
        /*0734*/ 	.word	0x0000b1f0
        /*0738*/ 	.word	0x00000002
        /*073c*/ 	.word	0x00013260
        /*0740*/ 	.short	0x010a
        /*0742*/ 	.byte	0x3f
	.zero		1


	//   ....[72]....
        /*0744*/ 	.word	0x0000b240
        /*0748*/ 	.word	0x00000007
        /*074c*/ 	.word	0x00013220
        /*0750*/ 	.short	0x010a
        /*0752*/ 	.byte	0x3f
	.zero		1


	//   ....[73]....
        /*0754*/ 	.word	0x0000b290
        /*0758*/ 	.word	0x00000005
        /*075c*/ 	.word	0x00000000
        /*0760*/ 	.short	0x010a
        /*0762*/ 	.byte	0x3f
	.zero		1


	//   ....[74]....
        /*0764*/ 	.word	0x0000b2e0
        /*0768*/ 	.word	0x00000003
        /*076c*/ 	.word	0x00000000
        /*0770*/ 	.short	0x010a
        /*0772*/ 	.byte	0x3f
	.zero		1


	//   ....[75]....
        /*0774*/ 	.word	0x0000b330
        /*0778*/ 	.word	0x00000003
        /*077c*/ 	.word	0x00013260
        /*0780*/ 	.short	0x010a
        /*0782*/ 	.byte	0x3f
	.zero		1


	//   ....[76]....
        /*0784*/ 	.word	0x0000b380
        /*0788*/ 	.word	0x00000005
        /*078c*/ 	.word	0x00013260
        /*0790*/ 	.short	0x010a
        /*0792*/ 	.byte	0x3f
	.zero		1


	//   ....[77]....
        /*0794*/ 	.word	0x0000b3d0
        /*0798*/ 	.word	0x00000003
        /*079c*/ 	.word	0x00013280
        /*07a0*/ 	.short	0x010a
        /*07a2*/ 	.byte	0x3f
	.zero		1


	//----- nvinfo : EIATTR_NUM_MBARRIERS
	.align		4
.L_1429:
        /*07a4*/ 	.byte	0x03, 0x38
        /*07a6*/ 	.short	0x0016


	//----- nvinfo : EIATTR_EXIT_INSTR_OFFSETS
	.align		4
        /*07a8*/ 	.byte	0x04, 0x1c
        /*07aa*/ 	.short	(.L_1431 - .L_1430)


	//   ....[0]....
.L_1430:
        /*07ac*/ 	.word	0x000009f0


	//   ....[1]....
        /*07b0*/ 	.word	0x000078c0


	//   ....[2]....
        /*07b4*/ 	.word	0x0000a320


	//   ....[3]....
        /*07b8*/ 	.word	0x0000a5c0


	//----- nvinfo : EIATTR_MAX_THREADS
	.align		4
.L_1431:
        /*07bc*/ 	.byte	0x04, 0x05
        /*07be*/ 	.short	(.L_1433 - .L_1432)
.L_1432:
        /*07c0*/ 	.word	0x00000200
        /*07c4*/ 	.word	0x00000001
        /*07c8*/ 	.word	0x00000001


	//----- nvinfo : EIATTR_CRS_STACK_SIZE
	.align		4
.L_1433:
        /*07cc*/ 	.byte	0x04, 0x1e
        /*07ce*/ 	.short	(.L_1435 - .L_1434)
.L_1434:
        /*07d0*/ 	.word	0x00000000


	//----- nvinfo : EIATTR_CBANK_PARAM_SIZE
	.align		4
.L_1435:
        /*07d4*/ 	.byte	0x03, 0x19
        /*07d6*/ 	.short	0x0a70


	//----- nvinfo : EIATTR_PARAM_CBANK
	.align		4
        /*07d8*/ 	.byte	0x04, 0x0a
        /*07da*/ 	.short	(.L_1437 - .L_1436)
	.align		4
.L_1436:
        /*07dc*/ 	.word	index@(.nv.constant0._ZN7cutlass13device_kernelIN5flash11enable_sm90INS1_16FlashAttnFwdSm90INS1_25CollectiveMainloopFwdSm90ILi2EN4cute5tupleIJNS5_1CILi1EEES8_S8_EEENS6_IJNS7_ILi192EEENS7_ILi160EEENS7_ILi64EEEEEELi64ENS_12float_e4m3_tEfNS_4arch4Sm90ELb0ELb0ELb0ELb0ELb0ELb0ELb0ELb1ELb1ELb1ELb0ELb0EEENS1_21CollectiveEpilogueFwdINS6_IJSA_SC_SB_EEES9_NS_10bfloat16_tESG_Li384ELb0ELb1ELb0ELb1EEENS1_29StaticPersistentTileSchedulerILb0EEEEEEEEEvNT_6ParamsE)
        /*07e0*/ 	.short	0x0210
        /*07e2*/ 	.short	0x0a70


	//----- nvinfo : EIATTR_SW_WAR
	.align		4
.L_1437:
        /*07e4*/ 	.byte	0x04, 0x36
        /*07e6*/ 	.short	(.L_1439 - .L_1438)
.L_1438:
        /*07e8*/ 	.word	0x00000008
.L_1439:


//--------------------- .nv.info._ZN7cutlass13device_kernelIN5flash11enable_sm90INS1_16FlashAttnFwdSm90INS1_25CollectiveMainloopFwdSm90ILi2EN4cute5tupleIJNS5_1CILi1EEES8_S8_EEENS6_IJNS7_ILi192EEENS7_ILi160EEENS7_ILi64EEEEEELi64ENS_12float_e4m3_tEfNS_4arch4Sm90ELb0ELb0ELb0ELb1ELb0ELb0ELb0ELb1ELb1ELb1ELb0ELb0EEENS1_21CollectiveEpilogueFwdINS6_IJSA_SC_SB_EEES9_NS_10bfloat16_tESG_Li384ELb1ELb1ELb0ELb1EEENS1_36VarlenDynamicPersistentTileSchedulerILi192ELi160ELi384ELi128ELb0ELb1ELb1ELb0ELb1ELb1EEEEEEEEEvNT_6ParamsE --------------------------
	.section	.nv.info._ZN7cutlass13device_kernelIN5flash11enable_sm90INS1_16FlashAttnFwdSm90INS1_25CollectiveMainloopFwdSm90ILi2EN4cute5tupleIJNS5_1CILi1EEES8_S8_EEENS6_IJNS7_ILi192EEENS7_ILi160EEENS7_ILi64EEEEEELi64ENS_12float_e4m3_tEfNS_4arch4Sm90ELb0ELb0ELb0ELb1ELb0ELb0ELb0ELb1ELb1ELb1ELb0ELb0EEENS1_21CollectiveEpilogueFwdINS6_IJSA_SC_SB_EEES9_NS_10bfloat16_tESG_Li384ELb1ELb1ELb0ELb1EEENS1_36VarlenDynamicPersistentTileSchedulerILi192ELi160ELi384ELi128ELb0ELb1ELb1ELb0ELb1ELb1EEEEEEEEEvNT_6ParamsE,"",@"SHT_CUDA_INFO"
	.sectionflags	@""
	.align	4


	//----- nvinfo : EIATTR_CUDA_API_VERSION
	.align		4
        /*0000*/ 	.byte	0x04, 0x37
        /*0002*/ 	.short	(.L_1441 - .L_1440)
.L_1440:
        /*0004*/ 	.word	0x00000082


	//----- nvinfo : EIATTR_KPARAM_INFO
	.align		4
.L_1441:
        /*0008*/ 	.byte	0x04, 0x17
        /*000a*/ 	.short	(.L_1443 - .L_1442)
.L_1442:
        /*000c*/ 	.word	0x00000000
        /*0010*/ 	.short	0x0000
        /*0012*/ 	.short	0x0070
        /*0014*/ 	.byte	0x00, 0xf0, 0x01, 0x2a


	//----- nvinfo : EIATTR_SPARSE_MMA_MASK
	.align		4
.L_1443:
        /*0018*/ 	.byte	0x03, 0x50
        /*001a*/ 	.short	0x0000


	//----- nvinfo : EIATTR_MAXREG_COUNT
	.align		4
        /*001c*/ 	.byte	0x03, 0x1b
        /*001e*/ 	.short	0x0080


	//----- nvinfo : EIATTR_NUM_BARRIERS
	.align		4
        /*0020*/ 	.byte	0x02, 0x4c
        /*0022*/ 	.byte	0x09
	.zero		1


	//----- nvinfo : EIATTR_EXTERNS
	.align		4
        /*0024*/ 	.byte	0x04, 0x0f
        /*0026*/ 	.short	(.L_1445 - .L_1444)


	//   ....[0]....
	.align		4
.L_1444:
        /*0028*/ 	.word	index@(__assertfail)


	//----- nvinfo : EIATTR_ANNOTATIONS
	.align		4
.L_1445:
        /*002c*/ 	.byte	0x04, 0x55
        /*002e*/ 	.short	(.L_1447 - .L_1446)


	//   ....[0]....
.L_1446:
        /* <DEDUP_REMOVED lines=11> */


	//----- nvinfo : EIATTR_MERCURY_ISA_VERSION
	.align		4
.L_1447:
        /*00d0*/ 	.byte	0x03, 0x5f
        /*00d2*/ 	.short	0x0101


	//----- nvinfo : EIATTR_UNUSED_LOAD_BYTE_OFFSET
	.align		4
        /*00d4*/ 	.byte	0x04, 0x44
        /*00d6*/ 	.short	(.L_1449 - .L_1448)


	//   ....[0]....
.L_1448:
        /*00d8*/ 	.word	0x00000a00
        /*00dc*/ 	.word	0x0000fff0


	//   ....[1]....
        /*00e0*/ 	.word	0x00006dc0
        /*00e4*/ 	.word	0x0000fff0


	//----- nvinfo : EIATTR_INT_WARP_WIDE_INSTR_OFFSETS
	.align		4
.L_1449:
        /*00e8*/ 	.byte	0x04, 0x31
        /*00ea*/ 	.short	(.L_1451 - .L_1450)


	//   ....[0]....
.L_1450:
        /*00ec*/ 	.word	0x00000130


	//   ....[1]....
        /*00f0*/ 	.word	0x00000170


	//   ....[2]....
        /*00f4*/ 	.word	0x000001e0


	//   ....[3]....
        /*00f8*/ 	.word	0x00009d30


	//   ....[4]....
        /*00fc*/ 	.word	0x00009dc0


	//   ....[5]....
        /*0100*/ 	.word	0x0000c1c0


	//   ....[6]....
        /*0104*/ 	.word	0x0000c250


	//----- nvinfo : EIATTR_COOP_GROUP_MASK_REGIDS
	.align		4
.L_1451:
        /*0108*/ 	.byte	0x04, 0x29
        /*010a*/ 	.short	(.L_1453 - .L_1452)


	//   ....[0]....
.L_1452:
        /*010c*/ 	.word	0xffffffff


	//   ....[1]....
        /*0110*/ 	.word	0xffffffff


	//   ....[2]....
        /*0114*/ 	.word	0xffffffff


	//   ....[3]....
        /*0118*/ 	.word	0xffffffff


	//   ....[4]....
        /*011c*/ 	.word	0xffffffff


	//   ....[5]....
        /*0120*/ 	.word	0xffffffff


	//   ....[6]....
        /*0124*/ 	.word	0xffffffff


	//   ....[7]....
        /*0128*/ 	.word	0xffffffff


	//   ....[8]....
        /*012c*/ 	.word	0xffffffff


	//   ....[9]....
        /*0130*/ 	.word	0xffffffff


	//   ....[10]....
        /*0134*/ 	.word	0xffffffff


	//   ....[11]....
        /*0138*/ 	.word	0xffffffff


	//   ....[12]....
        /*013c*/ 	.word	0xffffffff


	//   ....[13]....
        /*0140*/ 	.word	0xffffffff


	//   ....[14]....
        /*0144*/ 	.word	0xffffffff


	//   ....[15]....
        /*0148*/ 	.word	0xffffffff


	//   ....[16]....
        /*014c*/ 	.word	0xffffffff


	//   ....[17]....
        /*0150*/ 	.word	0xffffffff


	//   ....[18]....
        /*0154*/ 	.word	0xffffffff


	//   ....[19]....
        /*0158*/ 	.word	0xffffffff


	//   ....[20]....
        /*015c*/ 	.word	0xffffffff


	//   ....[21]....
        /*0160*/ 	.word	0xffffffff


	//   ....[22]....
        /*0164*/ 	.word	0xffffffff


	//   ....[23]....
        /*0168*/ 	.word	0xffffffff


	//   ....[24]....
        /*016c*/ 	.word	0xffffffff


	//   ....[25]....
        /*0170*/ 	.word	0xffffffff


	//   ....[26]....
        /*0174*/ 	.word	0xffffffff


	//   ....[27]....
        /*0178*/ 	.word	0xffffffff


	//   ....[28]....
        /*017c*/ 	.word	0xffffffff


	//   ....[29]....
        /*0180*/ 	.word	0xffffffff


	//   ....[30]....
        /*0184*/ 	.word	0xffffffff


	//   ....[31]....
        /*0188*/ 	.word	0xffffffff


	//   ....[32]....
        /*018c*/ 	.word	0xffffffff


	//   ....[33]....
        /*0190*/ 	.word	0xffffffff


	//   ....[34]....
        /*0194*/ 	.word	0xffffffff


	//   ....[35]....
        /*0198*/ 	.word	0xffffffff


	//   ....[36]....
        /*019c*/ 	.word	0xffffffff


	//   ....[37]....
        /*01a0*/ 	.word	0xffffffff


	//   ....[38]....
        /*01a4*/ 	.word	0xffffffff


	//   ....[39]....
        /*01a8*/ 	.word	0xffffffff


	//   ....[40]....
        /*01ac*/ 	.word	0xffffffff


	//   ....[41]....
        /*01b0*/ 	.word	0xffffffff


	//   ....[42]....
        /*01b4*/ 	.word	0xffffffff


	//   ....[43]....
        /*01b8*/ 	.word	0xffffffff


	//   ....[44]....
        /*01bc*/ 	.word	0xffffffff


	//   ....[45]....
        /*01c0*/ 	.word	0xffffffff


	//   ....[46]....
        /*01c4*/ 	.word	0xffffffff


	//   ....[47]....
        /*01c8*/ 	.word	0xffffffff


	//   ....[48]....
        /*01cc*/ 	.word	0xffffffff


	//   ....[49]....
        /*01d0*/ 	.word	0xffffffff


	//   ....[50]....
        /*01d4*/ 	.word	0xffffffff


	//   ....[51]....
        /*01d8*/ 	.word	0xffffffff


	//   ....[52]....
        /*01dc*/ 	.word	0xffffffff


	//   ....[53]....
        /*01e0*/ 	.word	0xffffffff


	//   ....[54]....
        /*01e4*/ 	.word	0xffffffff


	//   ....[55]....
        /*01e8*/ 	.word	0xffffffff


	//   ....[56]....
        /*01ec*/ 	.word	0xffffffff


	//   ....[57]....
        /*01f0*/ 	.word	0xffffffff


	//   ....[58]....
        /*01f4*/ 	.word	0xffffffff


	//   ....[59]....
        /*01f8*/ 	.word	0xffffffff


	//   ....[60]....
        /*01fc*/ 	.word	0xffffffff


	//   ....[61]....
        /*0200*/ 	.word	0xffffffff


	//   ....[62]....
        /*0204*/ 	.word	0xffffffff


	//   ....[63]....
        /*0208*/ 	.word	0xffffffff


	//   ....[64]....
        /*020c*/ 	.word	0xffffffff


	//   ....[65]....
        /*0210*/ 	.word	0xffffffff


	//   ....[66]....
        /*0214*/ 	.word	0xffffffff


	//   ....[67]....
        /*0218*/ 	.word	0xffffffff


	//   ....[68]....
        /*021c*/ 	.word	0xffffffff


	//   ....[69]....
        /*0220*/ 	.word	0xffffffff


	//   ....[70]....
        /*0224*/ 	.word	0xffffffff


	//   ....[71]....
        /*0228*/ 	.word	0xffffffff


	//   ....[72]....
        /*022c*/ 	.word	0xffffffff


	//   ....[73]....
        /*0230*/ 	.word	0xffffffff


	//   ....[74]....
        /*0234*/ 	.word	0xffffffff


	//   ....[75]....
        /*0238*/ 	.word	0xffffffff


	//   ....[76]....
        /*023c*/ 	.word	0xffffffff


	//   ....[77]....
        /*0240*/ 	.word	0xffffffff


	//   ....[78]....
        /*0244*/ 	.word	0xffffffff


	//   ....[79]....
        /*0248*/ 	.word	0xffffffff


	//   ....[80]....
        /*024c*/ 	.word	0xffffffff


	//   ....[81]....
        /*0250*/ 	.word	0xffffffff


	//   ....[82]....
        /*0254*/ 	.word	0xffffffff


	//   ....[83]....
        /*0258*/ 	.word	0xffffffff


	//   ....[84]....
        /*025c*/ 	.word	0xffffffff


	//   ....[85]....
        /*0260*/ 	.word	0xffffffff


	//   ....[86]....
        /*0264*/ 	.word	0xffffffff


	//   ....[87]....
        /*0268*/ 	.word	0xffffffff


	//   ....[88]....
        /*026c*/ 	.word	0xffffffff


	//   ....[89]....
        /*0270*/ 	.word	0xffffffff


	//   ....[90]....
        /*0274*/ 	.word	0xffffffff


	//   ....[91]....
        /*0278*/ 	.word	0xffffffff


	//   ....[92]....
        /*027c*/ 	.word	0xffffffff


	//   ....[93]....
        /*0280*/ 	.word	0xffffffff


	//   ....[94]....
        /*0284*/ 	.word	0xffffffff


	//   ....[95]....
        /*0288*/ 	.word	0xffffffff


	//   ....[96]....
        /*028c*/ 	.word	0xffffffff


	//   ....[97]....
        /*0290*/ 	.word	0xffffffff


	//   ....[98]....
        /*0294*/ 	.word	0xffffffff


	//   ....[99]....
        /*0298*/ 	.word	0xffffffff


	//   ....[100]....
        /*029c*/ 	.word	0xffffffff


	//   ....[101]....
        /*02a0*/ 	.word	0xffffffff


	//   ....[102]....
        /*02a4*/ 	.word	0xffffffff


	//   ....[103]....
        /*02a8*/ 	.word	0x0500000f


	//   ....[104]....
        /*02ac*/ 	.word	0x0500000f


	//   ....[105]....
        /*02b0*/ 	.word	0x0500000f


	//   ....[106]....
        /*02b4*/ 	.word	0x0500000f


	//   ....[107]....
        /*02b8*/ 	.word	0x0500000f


	//   ....[108]....
        /*02bc*/ 	.word	0x0500000f


	//   ....[109]....
        /*02c0*/ 	.word	0x0500000f


	//   ....[110]....
        /*02c4*/ 	.word	0x0500000f


	//   ....[111]....
        /*02c8*/ 	.word	0x0500000f


	//   ....[112]....
        /*02cc*/ 	.word	0x0500000f


	//   ....[113]....
        /*02d0*/ 	.word	0x0500000f


	//   ....[114]....
        /*02d4*/ 	.word	0x0500000f


	//   ....[115]....
        /*02d8*/ 	.word	0x0500000f


	//   ....[116]....
        /*02dc*/ 	.word	0x0500000f


	//----- nvinfo : EIATTR_COOP_GROUP_INSTR_OFFSETS
	.align		4
.L_1453:
        /*02e0*/ 	.byte	0x04, 0x28
        /*02e2*/ 	.short	(.L_1455 - .L_1454)


	//   ....[0]....
.L_1454:
        /*02e4*/ 	.word	0x00000060


	//   ....[1]....
        /*02e8*/ 	.word	0x00000140


	//   ....[2]....
        /*02ec*/ 	.word	0x00000190


	//   ....[3]....
        /*02f0*/ 	.word	0x000003c0


	//   ....[4]....
        /*02f4*/ 	.word	0x00000520


	//   ....[5]....
        /*02f8*/ 	.word	0x00000640


	//   ....[6]....
        /*02fc*/ 	.word	0x000007a0


	//   ....[7]....
        /*0300*/ 	.word	0x00001590


	//   ....[8]....
        /*0304*/ 	.word	0x000028b0


	//   ....[9]....
        /*0308*/ 	.word	0x000029b0


	//   ....[10]....
        /*030c*/ 	.word	0x00002cf0


	//   ....[11]....
        /*0310*/ 	.word	0x00002e90


	//   ....[12]....
        /*0314*/ 	.word	0x00004d60


	//   ....[13]....
        /*0318*/ 	.word	0x00004d70


	//   ....[14]....
        /*031c*/ 	.word	0x00004da0


	//   ....[15]....
        /*0320*/ 	.word	0x00004db0


	//   ....[16]....
        /*0324*/ 	.word	0x00006800


	//   ....[17]....
        /*0328*/ 	.word	0x00006810


	//   ....[18]....
        /*032c*/ 	.word	0x000068b0


	//   ....[19]....
        /*0330*/ 	.word	0x000068c0


	//   ....[20]....
        /*0334*/ 	.word	0x00007320


	//   ....[21]....
        /*0338*/ 	.word	0x00007330


	//   ....[22]....
        /*033c*/ 	.word	0x00007340


	//   ....[23]....
        /*0340*/ 	.word	0x00007350


	//   ....[24]....
        /*0344*/ 	.word	0x00007360


	//   ....[25]....
        /*0348*/ 	.word	0x00007370


	//   ....[26]....
        /*034c*/ 	.word	0x00007380


	//   ....[27]....
        /*0350*/ 	.word	0x00007390


	//   ....[28]....
        /*0354*/ 	.word	0x000073c0


	//   ....[29]....
        /*0358*/ 	.word	0x000073e0


	//   ....[30]....
        /*035c*/ 	.word	0x000073f0


	//   ....[31]....
        /*0360*/ 	.word	0x00007400


	//   ....[32]....
        /*0364*/ 	.word	0x00007430


	//   ....[33]....
        /*0368*/ 	.word	0x00007450


	//   ....[34]....
        /*036c*/ 	.word	0x00007480


	//   ....[35]....
        /*0370*/ 	.word	0x00007490


	//   ....[36]....
        /*0374*/ 	.word	0x000078f0


	//   ....[37]....
        /*0378*/ 	.word	0x00007930


	//   ....[38]....
        /*037c*/ 	.word	0x00007970


	//   ....[39]....
        /*0380*/ 	.word	0x000079a0


	//   ....[40]....
        /*0384*/ 	.word	0x00007e60


	//   ....[41]....
        /*0388*/ 	.word	0x00007ea0


	//   ....[42]....
        /*038c*/ 	.word	0x00007ed0


	//   ....[43]....
        /*0390*/ 	.word	0x00007f00


	//   ....[44]....
        /*0394*/ 	.word	0x00007f30


	//   ....[45]....
        /*0398*/ 	.word	0x00007f50


	//   ....[46]....
        /*039c*/ 	.word	0x00007f70


	//   ....[47]....
        /*03a0*/ 	.word	0x00007f90


	//   ....[48]....
        /*03a4*/ 	.word	0x00008890


	//   ....[49]....
        /*03a8*/ 	.word	0x000088c0


	//   ....[50]....
        /*03ac*/ 	.word	0x00008900


	//   ....[51]....
        /*03b0*/ 	.word	0x00008930


	//   ....[52]....
        /*03b4*/ 	.word	0x00008960


	//   ....[53]....
        /*03b8*/ 	.word	0x00008970


	//   ....[54]....
        /*03bc*/ 	.word	0x00008980


	//   ....[55]....
        /*03c0*/ 	.word	0x000089a0


	//   ....[56]....
        /*03c4*/ 	.word	0x00008af0


	//   ....[57]....
        /*03c8*/ 	.word	0x00008cf0


	//   ....[58]....
        /*03cc*/ 	.word	0x00008d20


	//   ....[59]....
        /*03d0*/ 	.word	0x00008d50


	//   ....[60]....
        /*03d4*/ 	.word	0x00008d80


	//   ....[61]....
        /*03d8*/ 	.word	0x00008db0


	//   ....[62]....
        /*03dc*/ 	.word	0x00008df0


	//   ....[63]....
        /*03e0*/ 	.word	0x00008f70


	//   ....[64]....
        /*03e4*/ 	.word	0x00008fa0


	//   ....[65]....
        /*03e8*/ 	.word	0x00008fd0


	//   ....[66]....
        /*03ec*/ 	.word	0x00009000


	//   ....[67]....
        /*03f0*/ 	.word	0x00009030


	//   ....[68]....
        /*03f4*/ 	.word	0x00009070


	//   ....[69]....
        /*03f8*/ 	.word	0x000090f0


	//   ....[70]....
        /*03fc*/ 	.word	0x00009130


	//   ....[71]....
        /*0400*/ 	.word	0x000091c0


	//   ....[72]....
        /*0404*/ 	.word	0x0000a4b0


	//   ....[73]....
        /*0408*/ 	.word	0x0000b110


	//   ....[74]....
        /*040c*/ 	.word	0x0000b140


	//   ....[75]....
        /*0410*/ 	.word	0x0000b1b0


	//   ....[76]....
        /*0414*/ 	.word	0x0000b1f0


	//   ....[77]....
        /*0418*/ 	.word	0x0000b230


	//   ....[78]....
        /*041c*/ 	.word	0x0000b260


	//   ....[79]....
        /*0420*/ 	.word	0x0000b270


	//   ....[80]....
        /*0424*/ 	.word	0x0000b280


	//   ....[81]....
        /*0428*/ 	.word	0x0000b290


	//   ....[82]....
        /*042c*/ 	.word	0x0000b2f0


	//   ....[83]....
        /*0430*/ 	.word	0x0000b360


	//   ....[84]....
        /*0434*/ 	.word	0x0000b380


	//   ....[85]....
        /*0438*/ 	.word	0x0000c8e0


	//   ....[86]....
        /*043c*/ 	.word	0x0000c910


	//   ....[87]....
        /*0440*/ 	.word	0x0000c940


	//   ....[88]....
        /*0444*/ 	.word	0x0000c950


	//   ....[89]....
        /*0448*/ 	.word	0x0000c980


	//   ....[90]....
        /*044c*/ 	.word	0x0000c990


	//   ....[91]....
        /*0450*/ 	.word	0x0000c9c0


	//   ....[92]....
        /*0454*/ 	.word	0x0000ca00


	//   ....[93]....
        /*0458*/ 	.word	0x0000cb40


	//   ....[94]....
        /*045c*/ 	.word	0x0000cb70


	//   ....[95]....
        /*0460*/ 	.word	0x0000cba0


	//   ....[96]....
        /*0464*/ 	.word	0x0000cbd0


	//   ....[97]....
        /*0468*/ 	.word	0x0000cc00


	//   ....[98]....
        /*046c*/ 	.word	0x0000cc40


	//   ....[99]....
        /*0470*/ 	.word	0x0000ccd0


	//   ....[100]....
        /*0474*/ 	.word	0x0000cd10


	//   ....[101]....
        /*0478*/ 	.word	0x0000cda0


	//   ....[102]....
        /*047c*/ 	.word	0x0000d1d0


	//   ....[103]....
        /*0480*/ 	.word	0x0000d6b0


	//   ....[104]....
        /*0484*/ 	.word	0x0000d870


	//   ....[105]....
        /*0488*/ 	.word	0x0000d8e0


	//   ....[106]....
        /*048c*/ 	.word	0x0000d960


	//   ....[107]....
        /*0490*/ 	.word	0x0000da10


	//   ....[108]....
        /*0494*/ 	.word	0x0000da90


	//   ....[109]....
        /*0498*/ 	.word	0x0000db30


	//   ....[110]....
        /*049c*/ 	.word	0x0000dbb0


	//   ....[111]....
        /*04a0*/ 	.word	0x0000dc60


	//   ....[112]....
        /*04a4*/ 	.word	0x0000dcc0


	//   ....[113]....
        /*04a8*/ 	.word	0x0000dd70


	//   ....[114]....
        /*04ac*/ 	.word	0x0000ddf0


	//   ....[115]....
        /*04b0*/ 	.word	0x0000de90


	//   ....[116]....
        /*04b4*/ 	.word	0x0000e1d0


	//----- nvinfo : EIATTR_REG_RECONFIG
	.align		4
.L_1455:
        /*04b8*/ 	.byte	0x01, 0x54
	.zero		2


	//----- nvinfo : EIATTR_SYSCALL_OFFSETS
	.align		4
        /*04bc*/ 	.byte	0x04, 0x46
        /*04be*/ 	.short	(.L_1457 - .L_1456)


	//   ....[0]....
.L_1456:
        /*04c0*/ 	.word	0x000017a0


	//   ....[1]....
        /*04c4*/ 	.word	0x00009f20


	//   ....[2]....
        /*04c8*/ 	.word	0x0000a0b0


	//   ....[3]....
        /*04cc*/ 	.word	0x0000a200


	//   ....[4]....
        /*04d0*/ 	.word	0x0000a350


	//   ....[5]....
        /*04d4*/ 	.word	0x0000ac90


	//----- nvinfo : EIATTR_MBARRIER_INSTR_OFFSETS
	.align		4
.L_1457:
        /*04d8*/ 	.byte	0x04, 0x39
        /*04da*/ 	.short	(.L_1459 - .L_1458)


	//   ....[0]....
.L_1458:
        /*04dc*/ 	.word	0x00000270
        /*04e0*/ 	.word	0x000000ff
        /*04e4*/ 	.word	0x00013200
        /*04e8*/ 	.short	0x0100
        /*04ea*/ 	.byte	0x08
	.zero		1


	//   ....[1]....
        /*04ec*/ 	.word	0x00000280
        /*04f0*/ 	.word	0x000000ff
        /*04f4*/ 	.word	0x00013220
        /*04f8*/ 	.short	0x0100
        /*04fa*/ 	.byte	0x08
	.zero		1


	//   ....[2]....
        /*04fc*/ 	.word	0x00000370
        /*0500*/ 	.word	0x000000ff
        /*0504*/ 	.word	0x00013230
        /*0508*/ 	.short	0x0100
        /*050a*/ 	.byte	0x08
	.zero		1


	//   ....[3]....
        /*050c*/ 	.word	0x00000380
        /*0510*/ 	.word	0x000000ff
        /*0514*/ 	.word	0x00013240
        /*0518*/ 	.short	0x0100
        /*051a*/ 	.byte	0x08
	.zero		1


	//   ....[4]....
        /*051c*/ 	.word	0x00000390
        /*0520*/ 	.word	0x000000ff
        /*0524*/ 	.word	0x00013238
        /*0528*/ 	.short	0x0100
        /*052a*/ 	.byte	0x08
	.zero		1


	//   ....[5]....
        /*052c*/ 	.word	0x000003a0
        /*0530*/ 	.word	0x000000ff
        /*0534*/ 	.word	0x00013248
        /*0538*/ 	.short	0x0100
        /*053a*/ 	.byte	0x08
	.zero		1


	//   ....[6]....
        /*053c*/ 	.word	0x000004d0
        /*0540*/ 	.word	0x000000ff
        /*0544*/ 	.word	0x00013250
        /*0548*/ 	.short	0x0100
        /*054a*/ 	.byte	0x08
	.zero		1


	//   ....[7]....
        /*054c*/ 	.word	0x000004e0
        /*0550*/ 	.word	0x000000ff
        /*0554*/ 	.word	0x00013260
        /*0558*/ 	.short	0x0100
        /*055a*/ 	.byte	0x08
	.zero		1


	//   ....[8]....
        /*055c*/ 	.word	0x000004f0
        /*0560*/ 	.word	0x000000ff
        /*0564*/ 	.word	0x00013258
        /*0568*/ 	.short	0x0100
        /*056a*/ 	.byte	0x08
	.zero		1


	//   ....[9]....
        /*056c*/ 	.word	0x00000500
        /*0570*/ 	.word	0x000000ff
        /*0574*/ 	.word	0x00013268
        /*0578*/ 	.short	0x0100
        /*057a*/ 	.byte	0x08
	.zero		1


	//   ....[10]....
        /*057c*/ 	.word	0x000005f0
        /*0580*/ 	.word	0x000000ff
        /*0584*/ 	.word	0x00013270
        /*0588*/ 	.short	0x0100
        /*058a*/ 	.byte	0x06
	.zero		1


	//   ....[11]....
        /*058c*/ 	.word	0x00000600
        /*0590*/ 	.word	0x000000ff
        /*0594*/ 	.word	0x00013280
        /*0598*/ 	.short	0x0100
        /*059a*/ 	.byte	0x06
	.zero		1


	//   ....[12]....
        /*059c*/ 	.word	0x00000610
        /*05a0*/ 	.word	0x000000ff
        /*05a4*/ 	.word	0x00013278
        /*05a8*/ 	.short	0x0100
        /*05aa*/ 	.byte	0x06
	.zero		1


	//   ....[13]....
        /*05ac*/ 	.word	0x00000620
        /*05b0*/ 	.word	0x000000ff
        /*05b4*/ 	.word	0x00013288
        /*05b8*/ 	.short	0x0100
        /*05ba*/ 	.byte	0x06
	.zero		1


	//   ....[14]....
        /*05bc*/ 	.word	0x00000750
        /*05c0*/ 	.word	0x000000ff
        /*05c4*/ 	.word	0x00013290
        /*05c8*/ 	.short	0x0100
        /*05ca*/ 	.byte	0x08
	.zero		1


	//   ....[15]....
        /*05cc*/ 	.word	0x00000760
        /*05d0*/ 	.word	0x000000ff
        /*05d4*/ 	.word	0x000132a0
        /*05d8*/ 	.short	0x0100
        /*05da*/ 	.byte	0x08
	.zero		1


	//   ....[16]....
        /*05dc*/ 	.word	0x00000770
        /*05e0*/ 	.word	0x000000ff
        /*05e4*/ 	.word	0x00013298
        /*05e8*/ 	.short	0x0100
        /*05ea*/ 	.byte	0x08
	.zero		1


	//   ....[17]....
        /*05ec*/ 	.word	0x00000780
        /*05f0*/ 	.word	0x000000ff
        /*05f4*/ 	.word	0x000132a8
        /*05f8*/ 	.short	0x0100
        /*05fa*/ 	.byte	0x08
	.zero		1


	//   ....[18]....
        /*05fc*/ 	.word	0x000008b0
        /*0600*/ 	.word	0x000000ff
        /*0604*/ 	.word	0x000132b0
        /*0608*/ 	.short	0x0100
        /*060a*/ 	.byte	0x08
	.zero		1


	//   ....[19]....
        /*060c*/ 	.word	0x000008c0
        /*0610*/ 	.word	0x000000ff
        /*0614*/ 	.word	0x000132c0
        /*0618*/ 	.short	0x0100
        /*061a*/ 	.byte	0x08
	.zero		1


	//   ....[20]....
        /*061c*/ 	.word	0x000008d0
        /*0620*/ 	.word	0x000000ff
        /*0624*/ 	.word	0x000132b8
        /*0628*/ 	.short	0x0100
        /*062a*/ 	.byte	0x08
	.zero		1


	//   ....[21]....
        /*062c*/ 	.word	0x000008e0
        /*0630*/ 	.word	0x000000ff
        /*0634*/ 	.word	0x000132c8
        /*0638*/ 	.short	0x0100
        /*063a*/ 	.byte	0x08
	.zero		1


	//   ....[22]....
        /*063c*/ 	.word	0x00001850
        /*0640*/ 	.word	0x00000000
        /*0644*/ 	.word	0x00013200
        /*0648*/ 	.short	0x010a
        /*064a*/ 	.byte	0x3f
	.zero		1


	//   ....[23]....
        /*064c*/ 	.word	0x000018e0
        /*0650*/ 	.word	0x00000005
        /*0654*/ 	.word	0x00013230
        /*0658*/ 	.short	0x010a
        /*065a*/ 	.byte	0x3f
	.zero		1


	//   ....[24]....
        /*065c*/ 	.word	0x000019b0
        /*0660*/ 	.word	0x00000005
        /*0664*/ 	.word	0x00013230
        /*0668*/ 	.short	0x010a
        /*066a*/ 	.byte	0x3f
	.zero		1


	//   ....[25]....
        /*066c*/ 	.word	0x000032d0
        /*0670*/ 	.word	0x0000003a
        /*0674*/ 	.word	0x00000000
        /*0678*/ 	.short	0x0101
        /*067a*/ 	.byte	0x3f
	.zero		1


	//   ....[26]....
        /*067c*/ 	.word	0x00004220
        /*0680*/ 	.word	0x00000005
        /*0684*/ 	.word	0x00013230
        /*0688*/ 	.short	0x010a
        /*068a*/ 	.byte	0x3f
	.zero		1


	//   ....[27]....
        /*068c*/ 	.word	0x00004260
        /*0690*/ 	.word	0x00000005
        /*0694*/ 	.word	0x00013230
        /*0698*/ 	.short	0x010a
        /*069a*/ 	.byte	0x3f
	.zero		1


	//   ....[28]....
        /*069c*/ 	.word	0x000046c0
        /*06a0*/ 	.word	0x000000ff
        /*06a4*/ 	.word	0x00013250
        /*06a8*/ 	.short	0x010a
        /*06aa*/ 	.byte	0x09
	.zero		1


	//   ....[29]....
        /*06ac*/ 	.word	0x00004700
        /*06b0*/ 	.word	0x000000ff
        /*06b4*/ 	.word	0x00013250
        /*06b8*/ 	.short	0x010a
        /*06ba*/ 	.byte	0x09
	.zero		1


	//   ....[30]....
        /*06bc*/ 	.word	0x00005c90
        /*06c0*/ 	.word	0x00000006
        /*06c4*/ 	.word	0x00000000
        /*06c8*/ 	.short	0x0101
        /*06ca*/ 	.byte	0x3f
	.zero		1


	//   ....[31]....
        /*06cc*/ 	.word	0x00006020
        /*06d0*/ 	.word	0x000000ff
        /*06d4*/ 	.word	0x00000000
        /*06d8*/ 	.short	0x0101
        /*06da*/ 	.byte	0x06
	.zero		1


	//   ....[32]....
        /*06dc*/ 	.word	0x00006460
        /*06e0*/ 	.word	0x00000014
        /*06e4*/ 	.word	0x00013250
        /*06e8*/ 	.short	0x010a
        /*06ea*/ 	.byte	0x3f
	.zero		1


	//   ....[33]....
        /*06ec*/ 	.word	0x000064b0
        /*06f0*/ 	.word	0x00000014
        /*06f4*/ 	.word	0x00013250
        /*06f8*/ 	.short	0x010a
        /*06fa*/ 	.byte	0x3f
	.zero		1


	//   ....[34]....
        /*06fc*/ 	.word	0x00006b60
        /*0700*/ 	.word	0x00000005
        /*0704*/ 	.word	0x00000000
        /*0708*/ 	.short	0x0101
        /*070a*/ 	.byte	0x3f
	.zero		1


	//   ....[35]....
        /*070c*/ 	.word	0x00007f60
        /*0710*/ 	.word	0x00000000
        /*0714*/ 	.word	0x00000000
        /*0718*/ 	.short	0x0101
        /*071a*/ 	.byte	0x3f
	.zero		1


	//   ....[36]....
        /*071c*/ 	.word	0x0000a720
        /*0720*/ 	.word	0x00000005
        /*0724*/ 	.word	0x00013280
        /*0728*/ 	.short	0x010a
        /*072a*/ 	.byte	0x3f
	.zero		1


	//   ....[37]....
        /*072c*/ 	.word	0x0000a8b0
        /*0730*/ 	.word	0x00000005
        /*0734*/ 	.word	0x00013240
        /*0738*/ 	.short	0x010a
        /*073a*/ 	.byte	0x3f
	.zero		1


	//   ....[38]....
        /*073c*/ 	.word	0x0000b430
        /*0740*/ 	.word	0x00000010
        /*0744*/ 	.word	0x00013200
        /*0748*/ 	.short	0x0107
        /*074a*/ 	.byte	0x3f
	.zero		1


	//   ....[39]....
        /*074c*/ 	.word	0x0000b520
        /*0750*/ 	.word	0x00000010
        /*0754*/ 	.word	0x00013200
        /*0758*/ 	.short	0x0101
        /*075a*/ 	.byte	0x3f
	.zero		1


	//   ....[40]....
        /*075c*/ 	.word	0x0000b540
        /*0760*/ 	.word	0x00000010
        /*0764*/ 	.word	0x00013220
        /*0768*/ 	.short	0x010a
        /*076a*/ 	.byte	0x3f
	.zero		1


	//   ....[41]....
        /*076c*/ 	.word	0x0000b830
        /*0770*/ 	.word	0x00000004
        /*0774*/ 	.word	0x00013280
        /*0778*/ 	.short	0x010a
        /*077a*/ 	.byte	0x3f
	.zero		1


	//   ....[42]....
        /*077c*/ 	.word	0x0000ba80
        /*0780*/ 	.word	0x00000004
        /*0784*/ 	.word	0x00013240
        /*0788*/ 	.short	0x010a
        /*078a*/ 	.byte	0x3f
	.zero		1


	//   ....[43]....
        /*078c*/ 	.word	0x0000bd40
        /*0790*/ 	.word	0x00000003
        /*0794*/ 	.word	0x00013270
        /*0798*/ 	.short	0x010a
        /*079a*/ 	.byte	0x3f
	.zero		1


	//   ....[44]....
        /*079c*/ 	.word	0x0000bdc0
        /*07a0*/ 	.word	0x00000003
        /*07a4*/ 	.word	0x00013260
        /*07a8*/ 	.short	0x010a
        /*07aa*/ 	.byte	0x3f
	.zero		1


	//   ....[45]....
        /*07ac*/ 	.word	0x0000c0a0
        /*07b0*/ 	.word	0x00000003
        /*07b4*/ 	.word	0x00013250
        /*07b8*/ 	.short	0x0101
        /*07ba*/ 	.byte	0x3f
	.zero		1


	//   ....[46]....
        /*07bc*/ 	.word	0x0000c120
        /*07c0*/ 	.word	0x00000002
        /*07c4*/ 	.word	0x00000000
        /*07c8*/ 	.short	0x0101
        /*07ca*/ 	.byte	0x3f
	.zero		1


	//   ....[47]....
        /*07cc*/ 	.word	0x0000c310
        /*07d0*/ 	.word	0x00000002
        /*07d4*/ 	.word	0x00013270
        /*07d8*/ 	.short	0x010a
        /*07da*/ 	.byte	0x3f
	.zero		1


	//   ....[48]....
        /*07dc*/ 	.word	0x0000c390
        /*07e0*/ 	.word	0x00000002
        /*07e4*/ 	.word	0x00013260
        /*07e8*/ 	.short	0x010a
        /*07ea*/ 	.byte	0x3f
	.zero		1


	//   ....[49]....
        /*07ec*/ 	.word	0x0000c660
        /*07f0*/ 	.word	0x00000002
        /*07f4*/ 	.word	0x00013250
        /*07f8*/ 	.short	0x0101
        /*07fa*/ 	.byte	0x3f
	.zero		1


	//   ....[50]....
        /*07fc*/ 	.word	0x0000c6b0
        /*0800*/ 	.word	0x00000000
        /*0804*/ 	.word	0x00000000
        /*0808*/ 	.short	0x0101
        /*080a*/ 	.byte	0x3f
	.zero		1


	//   ....[51]....
        /*080c*/ 	.word	0x0000d150
        /*0810*/ 	.word	0x00000007
        /*0814*/ 	.word	0x00013220
        /*0818*/ 	.short	0x010a
        /*081a*/ 	.byte	0x3f
	.zero		1


	//   ....[52]....
        /*081c*/ 	.word	0x0000d2f0
        /*0820*/ 	.word	0x00000005
        /*0824*/ 	.word	0x00000000
        /*0828*/ 	.short	0x010a
        /*082a*/ 	.byte	0x3f
	.zero		1


	//   ....[53]....
        /*082c*/ 	.word	0x0000d360
        /*0830*/ 	.word	0x00000003
        /*0834*/ 	.word	0x00000000
        /*0838*/ 	.short	0x010a
        /*083a*/ 	.byte	0x3f
	.zero		1


	//   ....[54]....
        /*083c*/ 	.word	0x0000d3b0
        /*0840*/ 	.word	0x00000003
        /*0844*/ 	.word	0x00013260
        /*0848*/ 	.short	0x010a
        /*084a*/ 	.byte	0x3f
	.zero		1


	//   ....[55]....
        /*084c*/ 	.word	0x0000d400
        /*0850*/ 	.word	0x00000005
        /*0854*/ 	.word	0x00013260
        /*0858*/ 	.short	0x010a
        /*085a*/ 	.byte	0x3f
	.zero		1


	//   ....[56]....
        /*085c*/ 	.word	0x0000d440
        /*0860*/ 	.word	0x00000003
        /*0864*/ 	.word	0x00013280
        /*0868*/ 	.short	0x010a
        /*086a*/ 	.byte	0x3f
	.zero		1


	//   ....[57]....
        /*086c*/ 	.word	0x0000d460
        /*0870*/ 	.word	0x00000005
        /*0874*/ 	.word	0x00013280
        /*0878*/ 	.short	0x010a
        /*087a*/ 	.byte	0x3f
	.zero		1


	//   ....[58]....
        /*087c*/ 	.word	0x0000d4c0
        /*0880*/ 	.word	0x00000000
        /*0884*/ 	.word	0x00013200
        /*0888*/ 	.short	0x010a
        /*088a*/ 	.byte	0x3f
	.zero		1


	//   ....[59]....
        /*088c*/ 	.word	0x0000d510
        /*0890*/ 	.word	0x00000005
        /*0894*/ 	.word	0x00013230
        /*0898*/ 	.short	0x010a
        /*089a*/ 	.byte	0x3f
	.zero		1


	//   ....[60]....
        /*089c*/ 	.word	0x0000d560
        /*08a0*/ 	.word	0x00000005
        /*08a4*/ 	.word	0x00013230
        /*08a8*/ 	.short	0x010a
        /*08aa*/ 	.byte	0x3f
	.zero		1


	//   ....[61]....
        /*08ac*/ 	.word	0x0000d5c0
        /*08b0*/ 	.word	0x0000000d
        /*08b4*/ 	.word	0x00013250
        /*08b8*/ 	.short	0x010a
        /*08ba*/ 	.byte	0x3f
	.zero		1


	//   ....[62]....
        /*08bc*/ 	.word	0x0000d610
        /*08c0*/ 	.word	0x00000014
        /*08c4*/ 	.word	0x00013250
        /*08c8*/ 	.short	0x010a
        /*08ca*/ 	.byte	0x3f
	.zero		1


	//   ....[63]....
        /*08cc*/ 	.word	0x0000d760
        /*08d0*/ 	.word	0x00000005
        /*08d4*/ 	.word	0x00013280
        /*08d8*/ 	.short	0x010a
        /*08da*/ 	.byte	0x3f
	.zero		1


	//   ....[64]....
        /*08dc*/ 	.word	0x0000d7b0
        /*08e0*/ 	.word	0x00000005
        /*08e4*/ 	.word	0x00013240
        /*08e8*/ 	.short	0x010a
        /*08ea*/ 	.byte	0x3f
	.zero		1


	//   ....[65]....
        /*08ec*/ 	.word	0x0000dec0
        /*08f0*/ 	.word	0x00000010
        /*08f4*/ 	.word	0x00013220
        /*08f8*/ 	.short	0x010a
        /*08fa*/ 	.byte	0x3f
	.zero		1


	//   ....[66]....
        /*08fc*/ 	.word	0x0000df10
        /*0900*/ 	.word	0x00000004
        /*0904*/ 	.word	0x00013280
        /*0908*/ 	.short	0x010a
        /*090a*/ 	.byte	0x3f
	.zero		1


	//   ....[67]....
        /*090c*/ 	.word	0x0000df60
        /*0910*/ 	.word	0x00000004
        /*0914*/ 	.word	0x00013240
        /*0918*/ 	.short	0x010a
        /*091a*/ 	.byte	0x3f
	.zero		1


	//   ....[68]....
        /*091c*/ 	.word	0x0000dfb0
        /*0920*/ 	.word	0x00000003
        /*0924*/ 	.word	0x00013270
        /*0928*/ 	.short	0x010a
        /*092a*/ 	.byte	0x3f
	.zero		1


	//   ....[69]....
        /*092c*/ 	.word	0x0000e000
        /*0930*/ 	.word	0x00000003
        /*0934*/ 	.word	0x00013260
        /*0938*/ 	.short	0x010a
        /*093a*/ 	.byte	0x3f
	.zero		1


	//   ....[70]....
        /*093c*/ 	.word	0x0000e050
        /*0940*/ 	.word	0x00000002
        /*0944*/ 	.word	0x00013270
        /*0948*/ 	.short	0x010a
        /*094a*/ 	.byte	0x3f
	.zero		1


	//   ....[71]....
        /*094c*/ 	.word	0x0000e0a0
        /*0950*/ 	.word	0x00000002
        /*0954*/ 	.word	0x00013260
        /*0958*/ 	.short	0x010a
        /*095a*/ 	.byte	0x3f
	.zero		1


	//   ....[72]....
        /*095c*/ 	.word	0x0000e0f0
        /*0960*/ 	.word	0x00000007
        /*0964*/ 	.word	0x00013220
        /*0968*/ 	.short	0x010a
        /*096a*/ 	.byte	0x3f
	.zero		1


	//   ....[73]....
        /*096c*/ 	.word	0x0000e290
        /*0970*/ 	.word	0x00000005
        /*0974*/ 	.word	0x00000000
        /*0978*/ 	.short	0x010a
        /*097a*/ 	.byte	0x3f
	.zero		1


	//   ....[74]....
        /*097c*/ 	.word	0x0000e2e0
        /*0980*/ 	.word	0x00000003
        /*0984*/ 	.word	0x00000000
        /*0988*/ 	.short	0x010a
        /*098a*/ 	.byte	0x3f
	.zero		1


	//   ....[75]....
        /*098c*/ 	.word	0x0000e330
        /*0990*/ 	.word	0x00000003
        /*0994*/ 	.word	0x00013260
        /*0998*/ 	.short	0x010a
        /*099a*/ 	.byte	0x3f
	.zero		1


	//   ....[76]....
        /*099c*/ 	.word	0x0000e380
        /*09a0*/ 	.word	0x00000005
        /*09a4*/ 	.word	0x00013260
        /*09a8*/ 	.short	0x010a
        /*09aa*/ 	.byte	0x3f
	.zero		1


	//   ....[77]....
        /*09ac*/ 	.word	0x0000e3d0
        /*09b0*/ 	.word	0x00000003
        /*09b4*/ 	.word	0x00013280
        /*09b8*/ 	.short	0x010a
        /*09ba*/ 	.byte	0x3f
	.zero		1


	//----- nvinfo : EIATTR_NUM_MBARRIERS
	.align		4
.L_1459:
        /*09bc*/ 	.byte	0x03, 0x38
        /*09be*/ 	.short	0x0016


	//----- nvinfo : EIATTR_EXIT_INSTR_OFFSETS
	.align		4
        /*09c0*/ 	.byte	0x04, 0x1c
        /*09c2*/ 	.short	(.L_1461 - .L_1460)


	//   ....[0]....
.L_1460:
        /*09c4*/ 	.word	0x00000a40


	//   ....[1]....
        /*09c8*/ 	.word	0x00008aa0


	//   ....[2]....
        /*09cc*/ 	.word	0x0000d4b0


	//----- nvinfo : EIATTR_MAX_THREADS
	.align		4
.L_1461:
        /*09d0*/ 	.byte	0x04, 0x05
        /*09d2*/ 	.short	(.L_1463 - .L_1462)
.L_1462:
        /*09d4*/ 	.word	0x00000200
        /*09d8*/ 	.word	0x00000001
        /*09dc*/ 	.word	0x00000001


	//----- nvinfo : EIATTR_CRS_STACK_SIZE
	.align		4
.L_1463:
        /*09e0*/ 	.byte	0x04, 0x1e
        /*09e2*/ 	.short	(.L_1465 - .L_1464)
.L_1464:
        /*09e4*/ 	.word	0x00000000


	//----- nvinfo : EIATTR_CBANK_PARAM_SIZE
	.align		4
.L_1465:
        /*09e8*/ 	.byte	0x03, 0x19
        /*09ea*/ 	.short	0x0af0


	//----- nvinfo : EIATTR_PARAM_CBANK
	.align		4
        /*09ec*/ 	.byte	0x04, 0x0a
        /*09ee*/ 	.short	(.L_1467 - .L_1466)
	.align		4
.L_1466:
        /*09f0*/ 	.word	index@(.nv.constant0._ZN7cutlass13device_kernelIN5flash11enable_sm90INS1_16FlashAttnFwdSm90INS1_25CollectiveMainloopFwdSm90ILi2EN4cute5tupleIJNS5_1CILi1EEES8_S8_EEENS6_IJNS7_ILi192EEENS7_ILi160EEENS7_ILi64EEEEEELi64ENS_12float_e4m3_tEfNS_4arch4Sm90ELb0ELb0ELb0ELb1ELb0ELb0ELb0ELb1ELb1ELb1ELb0ELb0EEENS1_21CollectiveEpilogueFwdINS6_IJSA_SC_SB_EEES9_NS_10bfloat16_tESG_Li384ELb1ELb1ELb0ELb1EEENS1_36VarlenDynamicPersistentTileSchedulerILi192ELi160ELi384ELi128ELb0ELb1ELb1ELb0ELb1ELb1EEEEEEEEEvNT_6ParamsE)
        /*09f4*/ 	.short	0x0210
        /*09f6*/ 	.short	0x0af0


	//----- nvinfo : EIATTR_SW_WAR
	.align		4
.L_1467:
        /*09f8*/ 	.byte	0x04, 0x36
        /*09fa*/ 	.short	(.L_1469 - .L_1468)
.L_1468:
        /*09fc*/ 	.word	0x00000008
.L_1469:


//--------------------- .nv.info._ZN7cutlass13device_kernelIN5flash11enable_sm90INS1_16FlashAttnFwdSm90INS1_25CollectiveMainloopFwdSm90ILi2EN4cute5tupleIJNS5_1CILi1EEES8_S8_EEENS6_IJNS7_ILi192EEENS7_ILi160EEENS7_ILi64EEEEEELi64ENS_12float_e4m3_tEfNS_4arch4Sm90ELb0ELb0ELb0ELb1ELb0ELb1ELb0ELb1ELb1ELb1ELb0ELb0EEENS1_21CollectiveEpilogueFwdINS6_IJSA_SC_SB_EEES9_NS_10bfloat16_tESG_Li384ELb1ELb1ELb0ELb1EEENS1_36VarlenDynamicPersistentTileSchedulerILi192ELi160ELi384ELi128ELb0ELb1ELb1ELb0ELb1ELb1EEEEEEEEEvNT_6ParamsE --------------------------
	.section	.nv.info._ZN7cutlass13device_kernelIN5flash11enable_sm90INS1_16FlashAttnFwdSm90INS1_25CollectiveMainloopFwdSm90ILi2EN4cute5tupleIJNS5_1CILi1EEES8_S8_EEENS6_IJNS7_ILi192EEENS7_ILi160EEENS7_ILi64EEEEEELi64ENS_12float_e4m3_tEfNS_4arch4Sm90ELb0ELb0ELb0ELb1ELb0ELb1ELb0ELb1ELb1ELb1ELb0ELb0EEENS1_21CollectiveEpilogueFwdINS6_IJSA_SC_SB_EEES9_NS_10bfloat16_tESG_Li384ELb1ELb1ELb0ELb1EEENS1_36VarlenDynamicPersistentTileSchedulerILi192ELi160ELi384ELi128ELb0ELb1ELb1ELb0ELb1ELb1EEEEEEEEEvNT_6ParamsE,"",@"SHT_CUDA_INFO"
	.sectionflags	@""
	.align	4


	//----- nvinfo : EIATTR_CUDA_API_VERSION
	.align		4
        /*0000*/ 	.byte	0x04, 0x37
        /*0002*/ 	.short	(.L_1471 - .L_1470)
.L_1470:
        /*0004*/ 	.word	0x00000082


	//----- nvinfo : EIATTR_KPARAM_INFO
	.align		4
.L_1471:
        /*0008*/ 	.byte	0x04, 0x17
        /*000a*/ 	.short	(.L_1473 - .L_1472)
.L_1472:
        /*000c*/ 	.word	0x00000000
        /*0010*/ 	.short	0x0000
        /*0012*/ 	.short	0x0070
        /*0014*/ 	.byte	0x00, 0xf0, 0x01, 0x2a


	//----- nvinfo : EIATTR_SPARSE_MMA_MASK
	.align		4
.L_1473:
        /*0018*/ 	.byte	0x03, 0x50
        /*001a*/ 	.short	0x0000


	//----- nvinfo : EIATTR_MAXREG_COUNT
	.align		4
        /*001c*/ 	.byte	0x03, 0x1b
        /*001e*/ 	.short	0x0080


	//----- nvinfo : EIATTR_NUM_BARRIERS
	.align		4
        /*0020*/ 	.byte	0x02, 0x4c
        /*0022*/ 	.byte	0x10
	.zero		1


	//----- nvinfo : EIATTR_EXTERNS
	.align		4
        /*0024*/ 	.byte	0x04, 0x0f
        /*0026*/ 	.short	(.L_1475 - .L_1474)


	//   ....[0]....
	.align		4
.L_1474:
        /*0028*/ 	.word	index@(__assertfail)


	//----- nvinfo : EIATTR_ANNOTATIONS
	.align		4
.L_1475:
        /*002c*/ 	.byte	0x04, 0x55
        /*002e*/ 	.short	(.L_1477 - .L_1476)


	//   ....[0]....
.L_1476:
        /* <DEDUP_REMOVED lines=97> */


	//----- nvinfo : EIATTR_MERCURY_ISA_VERSION
	.align		4
.L_1477:
        /*0630*/ 	.byte	0x03, 0x5f
        /*0632*/ 	.short	0x0101


	//----- nvinfo : EIATTR_UNUSED_LOAD_BYTE_OFFSET
	.align		4
        /*0634*/ 	.byte	0x04, 0x44
        /*0636*/ 	.short	(.L_1479 - .L_1478)


	//   ....[0]....
.L_1478:
        /*0638*/ 	.word	0x00000a90
        /*063c*/ 	.word	0x0000fff0


	//   ....[1]....
        /*0640*/ 	.word	0x0000d6e0
        /*0644*/ 	.word	0x0000fff0


	//----- nvinfo : EIATTR_INT_WARP_WIDE_INSTR_OFFSETS
	.align		4
.L_1479:
        /*0648*/ 	.byte	0x04, 0x31
        /*064a*/ 	.short	(.L_1481 - .L_1480)


	//   ....[0]....
.L_1480:
        /*064c*/ 	.word	0x00000180


	//   ....[1]....
        /*0650*/ 	.word	0x00000220


	//   ....[2]....
        /*0654*/ 	.word	0x00000290


	//   ....[3]....
        /*0658*/ 	.word	0x000114e0


	//   ....[4]....
        /*065c*/ 	.word	0x00011570


	//   ....[5]....
        /*0660*/ 	.word	0x00013c30


	//   ....[6]....
        /*0664*/ 	.word	0x00013cc0


	//----- nvinfo : EIATTR_COOP_GROUP_MASK_REGIDS
	.align		4
.L_1481:
        /*0668*/ 	.byte	0x04, 0x29
        /*066a*/ 	.short	(.L_1483 - .L_1482)


	//   ....[0]....
.L_1482:
        /*066c*/ 	.word	0xffffffff


	//   ....[1]....
        /*0670*/ 	.word	0xffffffff


	//   ....[2]....
        /*0674*/ 	.word	0xffffffff


	//   ....[3]....
        /*0678*/ 	.word	0xffffffff


	//   ....[4]....
        /*067c*/ 	.word	0xffffffff


	//   ....[5]....
        /*0680*/ 	.word	0xffffffff


	//   ....[6]....
        /*0684*/ 	.word	0xffffffff


	//   ....[7]....
        /*0688*/ 	.word	0xffffffff


	//   ....[8]....
        /*068c*/ 	.word	0xffffffff


	//   ....[9]....
        /*0690*/ 	.word	0xffffffff


	//   ....[10]....
        /*0694*/ 	.word	0xffffffff


	//   ....[11]....
        /*0698*/ 	.word	0xffffffff


	//   ....[12]....
        /*069c*/ 	.word	0xffffffff


	//   ....[13]....
        /*06a0*/ 	.word	0xffffffff


	//   ....[14]....
        /*06a4*/ 	.word	0xffffffff


	//   ....[15]....
        /*06a8*/ 	.word	0xffffffff


	//   ....[16]....
        /*06ac*/ 	.word	0xffffffff


	//   ....[17]....
        /*06b0*/ 	.word	0xffffffff


	//   ....[18]....
        /*06b4*/ 	.word	0xffffffff


	//   ....[19]....
        /*06b8*/ 	.word	0xffffffff


	//   ....[20]....
        /*06bc*/ 	.word	0xffffffff


	//   ....[21]....
        /*06c0*/ 	.word	0xffffffff


	//   ....[22]....
        /*06c4*/ 	.word	0xffffffff


	//   ....[23]....
        /*06c8*/ 	.word	0xffffffff


	//   ....[24]....
        /*06cc*/ 	.word	0xffffffff


	//   ....[25]....
        /*06d0*/ 	.word	0xffffffff


	//   ....[26]....
        /*06d4*/ 	.word	0xffffffff


	//   ....[27]....
        /*06d8*/ 	.word	0xffffffff


	//   ....[28]....
        /*06dc*/ 	.word	0xffffffff


	//   ....[29]....
        /*06e0*/ 	.word	0xffffffff


	//   ....[30]....
        /*06e4*/ 	.word	0xffffffff


	//   ....[31]....
        /*06e8*/ 	.word	0xffffffff


	//   ....[32]....
        /*06ec*/ 	.word	0xffffffff


	//   ....[33]....
        /*06f0*/ 	.word	0xffffffff


	//   ....[34]....
        /*06f4*/ 	.word	0xffffffff


	//   ....[35]....
        /*06f8*/ 	.word	0xffffffff


	//   ....[36]....
        /*06fc*/ 	.word	0xffffffff


	//   ....[37]....
        /*0700*/ 	.word	0xffffffff


	//   ....[38]....
        /*0704*/ 	.word	0xffffffff


	//   ....[39]....
        /*0708*/ 	.word	0xffffffff


	//   ....[40]....
        /*070c*/ 	.word	0xffffffff


	//   ....[41]....
        /*0710*/ 	.word	0xffffffff


	//   ....[42]....
        /*0714*/ 	.word	0xffffffff


	//   ....[43]....
        /*0718*/ 	.word	0xffffffff


	//   ....[44]....
        /*071c*/ 	.word	0xffffffff


	//   ....[45]....
        /*0720*/ 	.word	0xffffffff


	//   ....[46]....
        /*0724*/ 	.word	0xffffffff


	//   ....[47]....
        /*0728*/ 	.word	0xffffffff


	//   ....[48]....
        /*072c*/ 	.word	0xffffffff


	//   ....[49]....
        /*0730*/ 	.word	0xffffffff


	//   ....[50]....
        /*0734*/ 	.word	0xffffffff


	//   ....[51]....
        /*0738*/ 	.word	0xffffffff


	//   ....[52]....
        /*073c*/ 	.word	0xffffffff


	//   ....[53]....
        /*0740*/ 	.word	0xffffffff


	//   ....[54]....
        /*0744*/ 	.word	0xffffffff


	//   ....[55]....
        /*0748*/ 	.word	0xffffffff


	//   ....[56]....
        /*074c*/ 	.word	0xffffffff


	//   ....[57]....
        /*0750*/ 	.word	0xffffffff


	//   ....[58]....
        /*0754*/ 	.word	0xffffffff


	//   ....[59]....
        /*0758*/ 	.word	0xffffffff


	//   ....[60]....
        /*075c*/ 	.word	0xffffffff


	//   ....[61]....
        /*0760*/ 	.word	0xffffffff


	//   ....[62]....
        /*0764*/ 	.word	0xffffffff


	//   ....[63]....
        /*0768*/ 	.word	0xffffffff


	//   ....[64]....
        /*076c*/ 	.word	0xffffffff


	//   ....[65]....
        /*0770*/ 	.word	0xffffffff


	//   ....[66]....
        /*0774*/ 	.word	0xffffffff


	//   ....[67]....
        /*0778*/ 	.word	0xffffffff


	//   ....[68]....
        /*077c*/ 	.word	0xffffffff


	//   ....[69]....
        /*0780*/ 	.word	0xffffffff


	//   ....[70]....
        /*0784*/ 	.word	0xffffffff


	//   ....[71]....
        /*0788*/ 	.word	0xffffffff


	//   ....[72]....
        /*078c*/ 	.word	0xffffffff


	//   ....[73]....
        /*0790*/ 	.word	0xffffffff


	//   ....[74]....
        /*0794*/ 	.word	0xffffffff


	//   ....[75]....
        /*0798*/ 	.word	0xffffffff


	//   ....[76]....
        /*079c*/ 	.word	0xffffffff


	//   ....[77]....
        /*07a0*/ 	.word	0xffffffff


	//   ....[78]....
        /*07a4*/ 	.word	0xffffffff


	//   ....[79]....
        /*07a8*/ 	.word	0xffffffff


	//   ....[80]....
        /*07ac*/ 	.word	0xffffffff


	//   ....[81]....
        /*07b0*/ 	.word	0xffffffff


	//   ....[82]....
        /*07b4*/ 	.word	0xffffffff


	//   ....[83]....
        /*07b8*/ 	.word	0xffffffff


	//   ....[84]....
        /*07bc*/ 	.word	0xffffffff


	//   ....[85]....
        /*07c0*/ 	.word	0xffffffff


	//   ....[86]....
        /*07c4*/ 	.word	0xffffffff


	//   ....[87]....
        /*07c8*/ 	.word	0xffffffff


	//   ....[88]....
        /*07cc*/ 	.word	0xffffffff


	//   ....[89]....
        /*07d0*/ 	.word	0xffffffff


	//   ....[90]....
        /*07d4*/ 	.word	0xffffffff


	//   ....[91]....
        /*07d8*/ 	.word	0xffffffff


	//   ....[92]....
        /*07dc*/ 	.word	0xffffffff


	//   ....[93]....
        /*07e0*/ 	.word	0xffffffff


	//   ....[94]....
        /*07e4*/ 	.word	0xffffffff


	//   ....[95]....
        /*07e8*/ 	.word	0xffffffff


	//   ....[96]....
        /*07ec*/ 	.word	0xffffffff


	//   ....[97]....
        /*07f0*/ 	.word	0xffffffff


	//   ....[98]....
        /*07f4*/ 	.word	0xffffffff


	//   ....[99]....
        /*07f8*/ 	.word	0xffffffff


	//   ....[100]....
        /*07fc*/ 	.word	0xffffffff


	//   ....[101]....
        /*0800*/ 	.word	0xffffffff


	//   ....[102]....
        /*0804*/ 	.word	0xffffffff


	//   ....[103]....
        /*0808*/ 	.word	0xffffffff


	//   ....[104]....
        /*080c*/ 	.word	0xffffffff


	//   ....[105]....
        /*0810*/ 	.word	0xffffffff


	//   ....[106]....
        /*0814*/ 	.word	0xffffffff


	//   ....[107]....
        /*0818*/ 	.word	0xffffffff


	//   ....[108]....
        /*081c*/ 	.word	0xffffffff


	//   ....[109]....
        /*0820*/ 	.word	0xffffffff


	//   ....[110]....
        /*0824*/ 	.word	0xffffffff


	//   ....[111]....
        /*0828*/ 	.word	0xffffffff


	//   ....[112]....
        /*082c*/ 	.word	0x0500000f


	//   ....[113]....
        /*0830*/ 	.word	0x0500000f


	//   ....[114]....
        /*0834*/ 	.word	0x0500000f


	//   ....[115]....
        /*0838*/ 	.word	0x0500000f


	//   ....[116]....
        /*083c*/ 	.word	0x0500000f


	//   ....[117]....
        /*0840*/ 	.word	0x0500000f


	//   ....[118]....
        /*0844*/ 	.word	0x0500000f


	//   ....[119]....
        /*0848*/ 	.word	0x0500000f


	//   ....[120]....
        /*084c*/ 	.word	0x0500000f


	//   ....[121]....
        /*0850*/ 	.word	0x0500000f


	//   ....[122]....
        /*0854*/ 	.word	0x0500000f


	//   ....[123]....
        /*0858*/ 	.word	0x0500000f


	//   ....[124]....
        /*085c*/ 	.word	0x0500000f


	//   ....[125]....
        /*0860*/ 	.word	0x0500000f


	//   ....[126]....
        /*0864*/ 	.word	0x0500000f


	//   ....[127]....
        /*0868*/ 	.word	0x0500000f


	//   ....[128]....
        /*086c*/ 	.word	0x0500000f


	//   ....[129]....
        /*0870*/ 	.word	0x0500000f


	//   ....[130]....
        /*0874*/ 	.word	0x0500000f


	//   ....[131]....
        /*0878*/ 	.word	0x0500000f


	//   ....[132]....
        /*087c*/ 	.word	0x0500000f


	//   ....[133]....
        /*0880*/ 	.word	0x0500000f


	//   ....[134]....
        /*0884*/ 	.word	0x0500000f


	//   ....[135]....
        /*0888*/ 	.word	0x0500000f


	//   ....[136]....
        /*088c*/ 	.word	0x0500000f


	//   ....[137]....
        /*0890*/ 	.word	0x0500000f


	//   ....[138]....
        /*0894*/ 	.word	0x0500000f


	//   ....[139]....
        /*0898*/ 	.word	0x0500000f


	//   ....[140]....
        /*089c*/ 	.word	0x0500000f


	//   ....[141]....
        /*08a0*/ 	.word	0x0500000f


	//   ....[142]....
        /*08a4*/ 	.word	0x0500000f


	//   ....[143]....
        /*08a8*/ 	.word	0x0500000f


	//   ....[144]....
        /*08ac*/ 	.word	0x0500000f


	//   ....[145]....
        /*08b0*/ 	.word	0x0500000f


	//   ....[146]....
        /*08b4*/ 	.word	0x0500000f


	//   ....[147]....
        /*08b8*/ 	.word	0x0500000f


	//   ....[148]....
        /*08bc*/ 	.word	0x0500000f


	//   ....[149]....
        /*08c0*/ 	.word	0x0500000f


	//   ....[150]....
        /*08c4*/ 	.word	0x0500000f


	//   ....[151]....
        /*08c8*/ 	.word	0x0500000f


	//----- nvinfo : EIATTR_COOP_GROUP_INSTR_OFFSETS
	.align		4
.L_1483:
        /*08cc*/ 	.byte	0x04, 0x28
        /*08ce*/ 	.short	(.L_1485 - .L_1484)


	//   ....[0]....
.L_1484:
        /*08d0*/ 	.word	0x00000060


	//   ....[1]....
        /*08d4*/ 	.word	0x00000190


	//   ....[2]....
        /*08d8*/ 	.word	0x00000240


	//   ....[3]....
        /*08dc*/ 	.word	0x00000400


	//   ....[4]....
        /*08e0*/ 	.word	0x00000560


	//   ....[5]....
        /*08e4*/ 	.word	0x00000680


	//   ....[6]....
        /*08e8*/ 	.word	0x000007e0


	//   ....[7]....
        /*08ec*/ 	.word	0x000051c0


	//   ....[8]....
        /*08f0*/ 	.word	0x00005710


	//   ....[9]....
        /*08f4*/ 	.word	0x00005720


	//   ....[10]....
        /*08f8*/ 	.word	0x00005730


	//   ....[11]....
        /*08fc*/ 	.word	0x00005740


	//   ....[12]....
        /*0900*/ 	.word	0x00006a40


	//   ....[13]....
        /*0904*/ 	.word	0x00006a50


	//   ....[14]....
        /*0908*/ 	.word	0x00006a60


	//   ....[15]....
        /*090c*/ 	.word	0x00006a70


	//   ....[16]....
        /*0910*/ 	.word	0x00008e50


	//   ....[17]....
        /*0914*/ 	.word	0x00008f50


	//   ....[18]....
        /*0918*/ 	.word	0x000095f0


	//   ....[19]....
        /*091c*/ 	.word	0x00009680


	//   ....[20]....
        /*0920*/ 	.word	0x0000b660


	//   ....[21]....
        /*0924*/ 	.word	0x0000b690


	//   ....[22]....
        /*0928*/ 	.word	0x0000b6e0


	//   ....[23]....
        /*092c*/ 	.word	0x0000b6f0


	//   ....[24]....
        /*0930*/ 	.word	0x0000d0c0


	//   ....[25]....
        /*0934*/ 	.word	0x0000d0d0


	//   ....[26]....
        /*0938*/ 	.word	0x0000d170


	//   ....[27]....
        /*093c*/ 	.word	0x0000d180


	//   ....[28]....
        /*0940*/ 	.word	0x0000dc60


	//   ....[29]....
        /*0944*/ 	.word	0x0000dc70


	//   ....[30]....
        /*0948*/ 	.word	0x0000dc80


	//   ....[31]....
        /*094c*/ 	.word	0x0000dc90


	//   ....[32]....
        /*0950*/ 	.word	0x0000dca0


	//   ....[33]....
        /*0954*/ 	.word	0x0000dcb0


	//   ....[34]....
        /*0958*/ 	.word	0x0000dcc0


	//   ....[35]....
        /*095c*/ 	.word	0x0000dcd0


	//   ....[36]....
        /*0960*/ 	.word	0x0000dce0


	//   ....[37]....
        /*0964*/ 	.word	0x0000dcf0


	//   ....[38]....
        /*0968*/ 	.word	0x0000dd00


	//   ....[39]....
        /*096c*/ 	.word	0x0000dd10


	//   ....[40]....
        /*0970*/ 	.word	0x0000dd20


	//   ....[41]....
        /*0974*/ 	.word	0x0000dd30


	//   ....[42]....
        /*0978*/ 	.word	0x0000dd40


	//   ....[43]....
        /*097c*/ 	.word	0x0000dd50


	//   ....[44]....
        /*0980*/ 	.word	0x0000e2b0


	//   ....[45]....
        /*0984*/ 	.word	0x0000e2d0


	//   ....[46]....
        /*0988*/ 	.word	0x0000e2f0


	//   ....[47]....
        /*098c*/ 	.word	0x0000e310


	//   ....[48]....
        /*0990*/ 	.word	0x0000e850


	//   ....[49]....
        /*0994*/ 	.word	0x0000e860


	//   ....[50]....
        /*0998*/ 	.word	0x0000e870


	//   ....[51]....
        /*099c*/ 	.word	0x0000e890


	//   ....[52]....
        /*09a0*/ 	.word	0x0000e8b0


	//   ....[53]....
        /*09a4*/ 	.word	0x0000e8d0


	//   ....[54]....
        /*09a8*/ 	.word	0x0000e990


	//   ....[55]....
        /*09ac*/ 	.word	0x0000e9a0


	//   ....[56]....
        /*09b0*/ 	.word	0x0000f260


	//   ....[57]....
        /*09b4*/ 	.word	0x0000f290


	//   ....[58]....
        /*09b8*/ 	.word	0x0000f2b0


	//   ....[59]....
        /*09bc*/ 	.word	0x0000f2c0


	//   ....[60]....
        /*09c0*/ 	.word	0x0000f2d0


	//   ....[61]....
        /*09c4*/ 	.word	0x0000f2e0


	//   ....[62]....
        /*09c8*/ 	.word	0x0000f2f0


	//   ....[63]....
        /*09cc*/ 	.word	0x0000f300


	//   ....[64]....
        /*09d0*/ 	.word	0x0000f4c0


	//   ....[65]....
        /*09d4*/ 	.word	0x0000f6b0


	//   ....[66]....
        /*09d8*/ 	.word	0x0000f6e0


	//   ....[67]....
        /*09dc*/ 	.word	0x0000f710


	//   ....[68]....
        /*09e0*/ 	.word	0x0000f740


	//   ....[69]....
        /*09e4*/ 	.word	0x0000f770


	//   ....[70]....
        /*09e8*/ 	.word	0x0000f7a0


	//   ....[71]....
        /*09ec*/ 	.word	0x0000f910


	//   ....[72]....
        /*09f0*/ 	.word	0x0000f940


	//   ....[73]....
        /*09f4*/ 	.word	0x0000f970


	//   ....[74]....
        /*09f8*/ 	.word	0x0000f9a0


	//   ....[75]....
        /*09fc*/ 	.word	0x0000f9d0


	//   ....[76]....
        /*0a00*/ 	.word	0x0000fa00


	//   ....[77]....
        /*0a04*/ 	.word	0x0000fa90


	//   ....[78]....
        /*0a08*/ 	.word	0x0000fac0


	//   ....[79]....
        /*0a0c*/ 	.word	0x0000fb40


	//   ....[80]....
        /*0a10*/ 	.word	0x000107f0


	//   ....[81]....
        /*0a14*/ 	.word	0x00011c70


	//   ....[82]....
        /*0a18*/ 	.word	0x000129c0


	//   ....[83]....
        /*0a1c*/ 	.word	0x000129d0


	//   ....[84]....
        /*0a20*/ 	.word	0x000129e0


	//   ....[85]....
        /*0a24*/ 	.word	0x00012a00


	//   ....[86]....
        /*0a28*/ 	.word	0x00012a60


	//   ....[87]....
        /*0a2c*/ 	.word	0x00012a80


	//   ....[88]....
        /*0a30*/ 	.word	0x00012b00


	//   ....[89]....
        /*0a34*/ 	.word	0x00012b20


	//   ....[90]....
        /*0a38*/ 	.word	0x00012b30


	//   ....[91]....
        /*0a3c*/ 	.word	0x00012ba0


	//   ....[92]....
        /*0a40*/ 	.word	0x00012bf0


	//   ....[93]....
        /*0a44*/ 	.word	0x00012c00


	//   ....[94]....
        /*0a48*/ 	.word	0x00014420


	//   ....[95]....
        /*0a4c*/ 	.word	0x00014450


	//   ....[96]....
        /*0a50*/ 	.word	0x00014490


	//   ....[97]....
        /*0a54*/ 	.word	0x000144c0


	//   ....[98]....
        /*0a58*/ 	.word	0x000144f0


	//   ....[99]....
        /*0a5c*/ 	.word	0x00014520


	//   ....[100]....
        /*0a60*/ 	.word	0x00014550


	//   ....[101]....
        /*0a64*/ 	.word	0x00014580


	//   ....[102]....
        /*0a68*/ 	.word	0x00014700


	//   ....[103]....
        /*0a6c*/ 	.word	0x00014730


	//   ....[104]....
        /*0a70*/ 	.word	0x00014760


	//   ....[105]....
        /*0a74*/ 	.word	0x00014790


	//   ....[106]....
        /*0a78*/ 	.word	0x000147c0


	//   ....[107]....
        /*0a7c*/ 	.word	0x000147f0


	//   ....[108]....
        /*0a80*/ 	.word	0x000148b0


	//   ....[109]....
        /*0a84*/ 	.word	0x000148d0


	//   ....[110]....
        /*0a88*/ 	.word	0x00014940


	//   ....[111]....
        /*0a8c*/ 	.word	0x00014db0


	//   ....[112]....
        /*0a90*/ 	.word	0x00015230


	//   ....[113]....
        /*0a94*/ 	.word	0x000152c0


	//   ....[114]....
        /*0a98*/ 	.word	0x00015310


	//   ....[115]....
        /*0a9c*/ 	.word	0x00015360


	//   ....[116]....
        /*0aa0*/ 	.word	0x00015440


	//   ....[117]....
        /*0aa4*/ 	.word	0x000154d0


	//   ....[118]....
        /*0aa8*/ 	.word	0x00015520


	//   ....[119]....
        /*0aac*/ 	.word	0x00015570


	//   ....[120]....
        /*0ab0*/ 	.word	0x000157c0


	//   ....[121]....
        /*0ab4*/ 	.word	0x00015aa0


	//   ....[122]....
        /*0ab8*/ 	.word	0x00015ca0


	//   ....[123]....
        /*0abc*/ 	.word	0x00015cf0


	//   ....[124]....
        /*0ac0*/ 	.word	0x00015d50


	//   ....[125]....
        /*0ac4*/ 	.word	0x00015e10


	//   ....[126]....
        /*0ac8*/ 	.word	0x00015e70


	//   ....[127]....
        /*0acc*/ 	.word	0x00015f70


	//   ....[128]....
        /*0ad0*/ 	.word	0x00015fd0


	//   ....[129]....
        /*0ad4*/ 	.word	0x00016080


	//   ....[130]....
        /*0ad8*/ 	.word	0x00016130


	//   ....[131]....
        /*0adc*/ 	.word	0x00016210


	//   ....[132]....
        /*0ae0*/ 	.word	0x00016270


	//   ....[133]....
        /*0ae4*/ 	.word	0x00016340


	//   ....[134]....
        /*0ae8*/ 	.word	0x00016610


	//   ....[135]....
        /*0aec*/ 	.word	0x000166b0


	//   ....[136]....
        /*0af0*/ 	.word	0x000167d0


	//   ....[137]....
        /*0af4*/ 	.word	0x00016840


	//   ....[138]....
        /*0af8*/ 	.word	0x000168b0


	//   ....[139]....
        /*0afc*/ 	.word	0x00016920


	//   ....[140]....
        /*0b00*/ 	.word	0x00016990


	//   ....[141]....
        /*0b04*/ 	.word	0x00016a10


	//   ....[142]....
        /*0b08*/ 	.word	0x00016aa0


	//   ....[143]....
        /*0b0c*/ 	.word	0x00016b30


	//   ....[144]....
        /*0b10*/ 	.word	0x00016ba0


	//   ....[145]....
        /*0b14*/ 	.word	0x00016c10


	//   ....[146]....
        /*0b18*/ 	.word	0x00016c80


	//   ....[147]....
        /*0b1c*/ 	.word	0x00016d00


	//   ....[148]....
        /*0b20*/ 	.word	0x00016d70


	//   ....[149]....
        /*0b24*/ 	.word	0x00016e10


	//   ....[150]....
        /*0b28*/ 	.word	0x00016ea0


	//   ....[151]....
        /*0b2c*/ 	.word	0x00016fc0


	//----- nvinfo : EIATTR_REG_RECONFIG
	.align		4
.L_1485:
        /*0b30*/ 	.byte	0x01, 0x54
	.zero		2


	//----- nvinfo : EIATTR_SYSCALL_OFFSETS
	.align		4
        /*0b34*/ 	.byte	0x04, 0x46
        /*0b36*/ 	.short	(.L_1487 - .L_1486)


	//   ....[0]....
.L_1486:
        /*0b38*/ 	.word	0x00001910


	//   ....[1]....
        /*0b3c*/ 	.word	0x00001a60


	//   ....[2]....
        /*0b40*/ 	.word	0x00005330


	//   ....[3]....
        /*0b44*/ 	.word	0x00005670


	//   ....[4]....
        /*0b48*/ 	.word	0x000116d0


	//   ....[5]....
        /*0b4c*/ 	.word	0x00011860


	//   ....[6]....
        /*0b50*/ 	.word	0x000119b0


	//   ....[7]....
        /*0b54*/ 	.word	0x00011b00


	//   ....[8]....
        /*0b58*/ 	.word	0x000124e0


	//----- nvinfo : EIATTR_MBARRIER_INSTR_OFFSETS
	.align		4
.L_1487:
        /*0b5c*/ 	.byte	0x04, 0x39
        /*0b5e*/ 	.short	(.L_1489 - .L_1488)


	//   ....[0]....
.L_1488:
        /*0b60*/ 	.word	0x000002b0
        /*0b64*/ 	.word	0x000000ff
        /*0b68*/ 	.word	0x00013200
        /*0b6c*/ 	.short	0x0100
        /*0b6e*/ 	.byte	0x08
	.zero		1


	//   ....[1]....
        /*0b70*/ 	.word	0x000002c0
        /*0b74*/ 	.word	0x000000ff
        /*0b78*/ 	.word	0x00013220
        /*0b7c*/ 	.short	0x0100
        /*0b7e*/ 	.byte	0x08
	.zero		1


	//   ....[2]....
        /*0b80*/ 	.word	0x000003b0
        /*0b84*/ 	.word	0x000000ff
        /*0b88*/ 	.word	0x00013230
        /*0b8c*/ 	.short	0x0100
        /*0b8e*/ 	.byte	0x08
	.zero		1


	//   ....[3]....
        /*0b90*/ 	.word	0x000003c0
        /*0b94*/ 	.word	0x000000ff
        /*0b98*/ 	.word	0x00013240
        /*0b9c*/ 	.short	0x0100
        /*0b9e*/ 	.byte	0x08
	.zero		1


	//   ....[4]....
        /*0ba0*/ 	.word	0x000003d0
        /*0ba4*/ 	.word	0x000000ff
        /*0ba8*/ 	.word	0x00013238
        /*0bac*/ 	.short	0x0100
        /*0bae*/ 	.byte	0x08
	.zero		1


	//   ....[5]....
        /*0bb0*/ 	.word	0x000003e0
        /*0bb4*/ 	.word	0x000000ff
        /*0bb8*/ 	.word	0x00013248
        /*0bbc*/ 	.short	0x0100
        /*0bbe*/ 	.byte	0x08
	.zero		1


	//   ....[6]....
        /*0bc0*/ 	.word	0x00000510
        /*0bc4*/ 	.word	0x000000ff
        /*0bc8*/ 	.word	0x00013250
        /*0bcc*/ 	.short	0x0100
        /*0bce*/ 	.byte	0x08
	.zero		1


	//   ....[7]....
        /*0bd0*/ 	.word	0x00000520
        /*0bd4*/ 	.word	0x000000ff
        /*0bd8*/ 	.word	0x00013260
        /*0bdc*/ 	.short	0x0100
        /*0bde*/ 	.byte	0x08
	.zero		1


	//   ....[8]....
        /*0be0*/ 	.word	0x00000530
        /*0be4*/ 	.word	0x000000ff
        /*0be8*/ 	.word	0x00013258
        /*0bec*/ 	.short	0x0100
        /*0bee*/ 	.byte	0x08
	.zero		1


	//   ....[9]....
        /*0bf0*/ 	.word	0x00000540
        /*0bf4*/ 	.word	0x000000ff
        /*0bf8*/ 	.word	0x00013268
        /*0bfc*/ 	.short	0x0100
        /*0bfe*/ 	.byte	0x08
	.zero		1


	//   ....[10]....
        /*0c00*/ 	.word	0x00000630
        /*0c04*/ 	.word	0x000000ff
        /*0c08*/ 	.word	0x00013270
        /*0c0c*/ 	.short	0x0100
        /*0c0e*/ 	.byte	0x06
	.zero		1


	//   ....[11]....
        /*0c10*/ 	.word	0x00000640
        /*0c14*/ 	.word	0x000000ff
        /*0c18*/ 	.word	0x00013280
        /*0c1c*/ 	.short	0x0100
        /*0c1e*/ 	.byte	0x06
	.zero		1


	//   ....[12]....
        /*0c20*/ 	.word	0x00000650
        /*0c24*/ 	.word	0x000000ff
        /*0c28*/ 	.word	0x00013278
        /*0c2c*/ 	.short	0x0100
        /*0c2e*/ 	.byte	0x06
	.zero		1


	//   ....[13]....
        /*0c30*/ 	.word	0x00000660
        /*0c34*/ 	.word	0x000000ff
        /*0c38*/ 	.word	0x00013288
        /*0c3c*/ 	.short	0x0100
        /*0c3e*/ 	.byte	0x06
	.zero		1


	//   ....[14]....
        /*0c40*/ 	.word	0x00000790
        /*0c44*/ 	.word	0x000000ff
        /*0c48*/ 	.word	0x00013290
        /*0c4c*/ 	.short	0x0100
        /*0c4e*/ 	.byte	0x08
	.zero		1


	//   ....[15]....
        /*0c50*/ 	.word	0x000007a0
        /*0c54*/ 	.word	0x000000ff
        /*0c58*/ 	.word	0x000132a0
        /*0c5c*/ 	.short	0x0100
        /*0c5e*/ 	.byte	0x08
	.zero		1


	//   ....[16]....
        /*0c60*/ 	.word	0x000007b0
        /*0c64*/ 	.word	0x000000ff
        /*0c68*/ 	.word	0x00013298
        /*0c6c*/ 	.short	0x0100
        /*0c6e*/ 	.byte	0x08
	.zero		1


	//   ....[17]....
        /*0c70*/ 	.word	0x000007c0
        /*0c74*/ 	.word	0x000000ff
        /*0c78*/ 	.word	0x000132a8
        /*0c7c*/ 	.short	0x0100
        /*0c7e*/ 	.byte	0x08
	.zero		1


	//   ....[18]....
        /*0c80*/ 	.word	0x000008f0
        /*0c84*/ 	.word	0x000000ff
        /*0c88*/ 	.word	0x000132b0
        /*0c8c*/ 	.short	0x0100
        /*0c8e*/ 	.byte	0x08
	.zero		1


	//   ....[19]....
        /*0c90*/ 	.word	0x00000900
        /*0c94*/ 	.word	0x000000ff
        /*0c98*/ 	.word	0x000132c0
        /*0c9c*/ 	.short	0x0100
        /*0c9e*/ 	.byte	0x08
	.zero		1


	//   ....[20]....
        /*0ca0*/ 	.word	0x00000910
        /*0ca4*/ 	.word	0x000000ff
        /*0ca8*/ 	.word	0x000132b8
        /*0cac*/ 	.short	0x0100
        /*0cae*/ 	.byte	0x08
	.zero		1


	//   ....[21]....
        /*0cb0*/ 	.word	0x00000920
        /*0cb4*/ 	.word	0x000000ff
        /*0cb8*/ 	.word	0x000132c8
        /*0cbc*/ 	.short	0x0100
        /*0cbe*/ 	.byte	0x08
	.zero		1


	//   ....[22]....
        /*0cc0*/ 	.word	0x00002630
        /*0cc4*/ 	.word	0x0000004a
        /*0cc8*/ 	.word	0x00013290
        /*0ccc*/ 	.short	0x010a
        /*0cce*/ 	.byte	0x3f
	.zero		1


	//   ....[23]....
        /*0cd0*/ 	.word	0x00003790
        /*0cd4*/ 	.word	0x0000004a
        /*0cd8*/ 	.word	0x00013290
        /*0cdc*/ 	.short	0x010a
        /*0cde*/ 	.byte	0x3f
	.zero		1


	//   ....[24]....
        /*0ce0*/ 	.word	0x00004870
        /*0ce4*/ 	.word	0x0000004a
        /*0ce8*/ 	.word	0x00013290
        /*0cec*/ 	.short	0x010a
        /*0cee*/ 	.byte	0x3f
	.zero		1


	//   ....[25]....
        /*0cf0*/ 	.word	0x00004a00
        /*0cf4*/ 	.word	0x00000004
        /*0cf8*/ 	.word	0x00000000
        /*0cfc*/ 	.short	0x0101
        /*0cfe*/ 	.byte	0x3f
	.zero		1


	//   ....[26]....
        /*0d00*/ 	.word	0x00004a40
        /*0d04*/ 	.word	0x0000004a
        /*0d08*/ 	.word	0x000132b0
        /*0d0c*/ 	.short	0x010a
        /*0d0e*/ 	.byte	0x3f
	.zero		1


	//   ....[27]....
        /*0d10*/ 	.word	0x00004ca0
        /*0d14*/ 	.word	0x0000004a
        /*0d18*/ 	.word	0x00000000
        /*0d1c*/ 	.short	0x0101
        /*0d1e*/ 	.byte	0x3f
	.zero		1


	//   ....[28]....
        /*0d20*/ 	.word	0x000053d0
        /*0d24*/ 	.word	0x00000010
        /*0d28*/ 	.word	0x00013200
        /*0d2c*/ 	.short	0x010a
        /*0d2e*/ 	.byte	0x3f
	.zero		1


	//   ....[29]....
        /*0d30*/ 	.word	0x00005420
        /*0d34*/ 	.word	0x00000010
        /*0d38*/ 	.word	0x00013200
        /*0d3c*/ 	.short	0x010a
        /*0d3e*/ 	.byte	0x3f
	.zero		1


	//   ....[30]....
        /*0d40*/ 	.word	0x000059a0
        /*0d44*/ 	.word	0x00000010
        /*0d48*/ 	.word	0x00013200
        /*0d4c*/ 	.short	0x010a
        /*0d4e*/ 	.byte	0x3f
	.zero		1


	//   ....[31]....
        /*0d50*/ 	.word	0x00006c40
        /*0d54*/ 	.word	0x00000010
        /*0d58*/ 	.word	0x00013200
        /*0d5c*/ 	.short	0x010a
        /*0d5e*/ 	.byte	0x3f
	.zero		1


	//   ....[32]....
        /*0d60*/ 	.word	0x00007da0
        /*0d64*/ 	.word	0x00000003
        /*0d68*/ 	.word	0x00013230
        /*0d6c*/ 	.short	0x010a
        /*0d6e*/ 	.byte	0x3f
	.zero		1


	//   ....[33]....
        /*0d70*/ 	.word	0x00007e50
        /*0d74*/ 	.word	0x00000003
        /*0d78*/ 	.word	0x00013230
        /*0d7c*/ 	.short	0x010a
        /*0d7e*/ 	.byte	0x3f
	.zero		1


	//   ....[34]....
        /*0d80*/ 	.word	0x000098c0
        /*0d84*/ 	.word	0x00000047
        /*0d88*/ 	.word	0x00000000
        /*0d8c*/ 	.short	0x0101
        /*0d8e*/ 	.byte	0x3f
	.zero		1


	//   ....[35]....
        /*0d90*/ 	.word	0x0000a8a0
        /*0d94*/ 	.word	0x0000000b
        /*0d98*/ 	.word	0x00013230
        /*0d9c*/ 	.short	0x010a
        /*0d9e*/ 	.byte	0x3f
	.zero		1


	//   ....[36]....
        /*0da0*/ 	.word	0x0000a930
        /*0da4*/ 	.word	0x0000000b
        /*0da8*/ 	.word	0x00013230
        /*0dac*/ 	.short	0x010a
        /*0dae*/ 	.byte	0x3f
	.zero		1


	//   ....[37]....
        /*0db0*/ 	.word	0x0000aef0
        /*0db4*/ 	.word	0x0000000e
        /*0db8*/ 	.word	0x00013250
        /*0dbc*/ 	.short	0x010a
        /*0dbe*/ 	.byte	0x3f
	.zero		1


	//   ....[38]....
        /*0dc0*/ 	.word	0x0000af40
        /*0dc4*/ 	.word	0x0000000e
        /*0dc8*/ 	.word	0x00013250
        /*0dcc*/ 	.short	0x010a
        /*0dce*/ 	.byte	0x3f
	.zero		1


	//   ....[39]....
        /*0dd0*/ 	.word	0x0000bef0
        /*0dd4*/ 	.word	0x0000000b
        /*0dd8*/ 	.word	0x00000000
        /*0ddc*/ 	.short	0x0101
        /*0dde*/ 	.byte	0x3f
	.zero		1


	//   ....[40]....
        /*0de0*/ 	.word	0x0000cc80
        /*0de4*/ 	.word	0x0000000e
        /*0de8*/ 	.word	0x00000000
        /*0dec*/ 	.short	0x0101
        /*0dee*/ 	.byte	0x3f
	.zero		1


	//   ....[41]....
        /*0df0*/ 	.word	0x0000cd20
        /*0df4*/ 	.word	0x00000008
        /*0df8*/ 	.word	0x00013250
        /*0dfc*/ 	.short	0x010a
        /*0dfe*/ 	.byte	0x3f
	.zero		1


	//   ....[42]....
        /*0e00*/ 	.word	0x0000cd70
        /*0e04*/ 	.word	0x00000008
        /*0e08*/ 	.word	0x00013250
        /*0e0c*/ 	.short	0x010a
        /*0e0e*/ 	.byte	0x3f
	.zero		1


	//   ....[43]....
        /*0e10*/ 	.word	0x0000d5d0
        /*0e14*/ 	.word	0x00000008
        /*0e18*/ 	.word	0x00000000
        /*0e1c*/ 	.short	0x0101
        /*0e1e*/ 	.byte	0x3f
	.zero		1


	//   ....[44]....
        /*0e20*/ 	.word	0x0000e960
        /*0e24*/ 	.word	0x00000000
        /*0e28*/ 	.word	0x00000000
        /*0e2c*/ 	.short	0x0101
        /*0e2e*/ 	.byte	0x3f
	.zero		1


	//   ....[45]....
        /*0e30*/ 	.word	0x000108d0
        /*0e34*/ 	.word	0x00000016
        /*0e38*/ 	.word	0x00013220
        /*0e3c*/ 	.short	0x010a
        /*0e3e*/ 	.byte	0x3f
	.zero		1


	//   ....[46]....
        /*0e40*/ 	.word	0x00010990
        /*0e44*/ 	.word	0x00000005
        /*0e48*/ 	.word	0x000132a0
        /*0e4c*/ 	.short	0x010a
        /*0e4e*/ 	.byte	0x3f
	.zero		1


	//   ....[47]....
        /*0e50*/ 	.word	0x00010bc0
        /*0e54*/ 	.word	0x00000005
        /*0e58*/ 	.word	0x000132c0
        /*0e5c*/ 	.short	0x010a
        /*0e5e*/ 	.byte	0x3f
	.zero		1


	//   ....[48]....
        /*0e60*/ 	.word	0x00010f40
        /*0e64*/ 	.word	0x00000005
        /*0e68*/ 	.word	0x000132a0
        /*0e6c*/ 	.short	0x010a
        /*0e6e*/ 	.byte	0x3f
	.zero		1


	//   ....[49]....
        /*0e70*/ 	.word	0x00011160
        /*0e74*/ 	.word	0x00000005
        /*0e78*/ 	.word	0x000132c0
        /*0e7c*/ 	.short	0x010a
        /*0e7e*/ 	.byte	0x3f
	.zero		1


	//   ....[50]....
        /*0e80*/ 	.word	0x00011ec0
        /*0e84*/ 	.word	0x00000004
        /*0e88*/ 	.word	0x00013280
        /*0e8c*/ 	.short	0x010a
        /*0e8e*/ 	.byte	0x3f
	.zero		1


	//   ....[51]....
        /*0e90*/ 	.word	0x00012080
        /*0e94*/ 	.word	0x00000004
        /*0e98*/ 	.word	0x00013240
        /*0e9c*/ 	.short	0x010a
        /*0e9e*/ 	.byte	0x3f
	.zero		1


	//   ....[52]....
        /*0ea0*/ 	.word	0x00012d30
        /*0ea4*/ 	.word	0x00000016
        /*0ea8*/ 	.word	0x00013200
        /*0eac*/ 	.short	0x0107
        /*0eae*/ 	.byte	0x3f
	.zero		1


	//   ....[53]....
        /*0eb0*/ 	.word	0x00012e20
        /*0eb4*/ 	.word	0x00000016
        /*0eb8*/ 	.word	0x00013200
        /*0ebc*/ 	.short	0x0101
        /*0ebe*/ 	.byte	0x3f
	.zero		1


	//   ....[54]....
        /*0ec0*/ 	.word	0x00012e40
        /*0ec4*/ 	.word	0x00000016
        /*0ec8*/ 	.word	0x00013220
        /*0ecc*/ 	.short	0x010a
        /*0ece*/ 	.byte	0x3f
	.zero		1


	//   ....[55]....
        /*0ed0*/ 	.word	0x00013140
        /*0ed4*/ 	.word	0x00000006
        /*0ed8*/ 	.word	0x00013280
        /*0edc*/ 	.short	0x010a
        /*0ede*/ 	.byte	0x3f
	.zero		1


	//   ....[56]....
        /*0ee0*/ 	.word	0x00013390
        /*0ee4*/ 	.word	0x00000006
        /*0ee8*/ 	.word	0x00013240
        /*0eec*/ 	.short	0x010a
        /*0eee*/ 	.byte	0x3f
	.zero		1


	//   ....[57]....
        /*0ef0*/ 	.word	0x00013650
        /*0ef4*/ 	.word	0x00000003
        /*0ef8*/ 	.word	0x00013270
        /*0efc*/ 	.short	0x010a
        /*0efe*/ 	.byte	0x3f
	.zero		1


	//   ....[58]....
        /*0f00*/ 	.word	0x000136d0
        /*0f04*/ 	.word	0x00000003
        /*0f08*/ 	.word	0x00013260
        /*0f0c*/ 	.short	0x010a
        /*0f0e*/ 	.byte	0x3f
	.zero		1


	//   ....[59]....
        /*0f10*/ 	.word	0x00013af0
        /*0f14*/ 	.word	0x00000003
        /*0f18*/ 	.word	0x00013250
        /*0f1c*/ 	.short	0x0101
        /*0f1e*/ 	.byte	0x3f
	.zero		1


	//   ....[60]....
        /*0f20*/ 	.word	0x00013b70
        /*0f24*/ 	.word	0x00000003
        /*0f28*/ 	.word	0x00000000
        /*0f2c*/ 	.short	0x0101
        /*0f2e*/ 	.byte	0x3f
	.zero		1


	//   ....[61]....
        /*0f30*/ 	.word	0x00013d60
        /*0f34*/ 	.word	0x00000000
        /*0f38*/ 	.word	0x00013270
        /*0f3c*/ 	.short	0x010a
        /*0f3e*/ 	.byte	0x3f
	.zero		1


	//   ....[62]....
        /*0f40*/ 	.word	0x00013dd0
        /*0f44*/ 	.word	0x00000000
        /*0f48*/ 	.word	0x00013260
        /*0f4c*/ 	.short	0x010a
        /*0f4e*/ 	.byte	0x3f
	.zero		1


	//   ....[63]....
        /*0f50*/ 	.word	0x000141f0
        /*0f54*/ 	.word	0x00000000
        /*0f58*/ 	.word	0x00013250
        /*0f5c*/ 	.short	0x0101
        /*0f5e*/ 	.byte	0x3f
	.zero		1


	//   ....[64]....
        /*0f60*/ 	.word	0x00014240
        /*0f64*/ 	.word	0x00000002
        /*0f68*/ 	.word	0x00000000
        /*0f6c*/ 	.short	0x0101
        /*0f6e*/ 	.byte	0x3f
	.zero		1


	//   ....[65]....
        /*0f70*/ 	.word	0x00014d30
        /*0f74*/ 	.word	0x00000008
        /*0f78*/ 	.word	0x00013220
        /*0f7c*/ 	.short	0x010a
        /*0f7e*/ 	.byte	0x3f
	.zero		1


	//   ....[66]....
        /*0f80*/ 	.word	0x00014ec0
        /*0f84*/ 	.word	0x00000006
        /*0f88*/ 	.word	0x00000000
        /*0f8c*/ 	.short	0x010a
        /*0f8e*/ 	.byte	0x3f
	.zero		1


	//   ....[67]....
        /*0f90*/ 	.word	0x00014f30
        /*0f94*/ 	.word	0x00000007
        /*0f98*/ 	.word	0x00000000
        /*0f9c*/ 	.short	0x010a
        /*0f9e*/ 	.byte	0x3f
	.zero		1


	//   ....[68]....
        /*0fa0*/ 	.word	0x00014f80
        /*0fa4*/ 	.word	0x00000002
        /*0fa8*/ 	.word	0x00013260
        /*0fac*/ 	.short	0x010a
        /*0fae*/ 	.byte	0x3f
	.zero		1


	//   ....[69]....
        /*0fb0*/ 	.word	0x00014fd0
        /*0fb4*/ 	.word	0x00000005
        /*0fb8*/ 	.word	0x00013260
        /*0fbc*/ 	.short	0x010a
        /*0fbe*/ 	.byte	0x3f
	.zero		1


	//   ....[70]....
        /*0fc0*/ 	.word	0x00015010
        /*0fc4*/ 	.word	0x00000002
        /*0fc8*/ 	.word	0x00013280
        /*0fcc*/ 	.short	0x010a
        /*0fce*/ 	.byte	0x3f
	.zero		1


	//   ....[71]....
        /*0fd0*/ 	.word	0x00015030
        /*0fd4*/ 	.word	0x00000005
        /*0fd8*/ 	.word	0x00013280
        /*0fdc*/ 	.short	0x010a
        /*0fde*/ 	.byte	0x3f
	.zero		1


	//   ....[72]....
        /*0fe0*/ 	.word	0x00015090
        /*0fe4*/ 	.word	0x0000004a
        /*0fe8*/ 	.word	0x00013290
        /*0fec*/ 	.short	0x010a
        /*0fee*/ 	.byte	0x3f
	.zero		1


	//   ....[73]....
        /*0ff0*/ 	.word	0x000150e0
        /*0ff4*/ 	.word	0x0000004a
        /*0ff8*/ 	.word	0x00013290
        /*0ffc*/ 	.short	0x010a
        /*0ffe*/ 	.byte	0x3f
	.zero		1


	//   ....[74]....
        /*1000*/ 	.word	0x00015130
        /*1004*/ 	.word	0x0000004a
        /*1008*/ 	.word	0x00013290
        /*100c*/ 	.short	0x010a
        /*100e*/ 	.byte	0x3f
	.zero		1


	//   ....[75]....
        /*1010*/ 	.word	0x00015180
        /*1014*/ 	.word	0x0000004a
        /*1018*/ 	.word	0x000132b0
        /*101c*/ 	.short	0x010a
        /*101e*/ 	.byte	0x3f
	.zero		1


	//   ....[76]....
        /*1020*/ 	.word	0x00015390
        /*1024*/ 	.word	0x00000010
        /*1028*/ 	.word	0x00013200
        /*102c*/ 	.short	0x010a
        /*102e*/ 	.byte	0x3f
	.zero		1


	//   ....[77]....
        /*1030*/ 	.word	0x000155a0
        /*1034*/ 	.word	0x00000010
        /*1038*/ 	.word	0x00013200
        /*103c*/ 	.short	0x010a
        /*103e*/ 	.byte	0x3f
	.zero		1


	//   ....[78]....
        /*1040*/ 	.word	0x000155f0
        /*1044*/ 	.word	0x00000003
        /*1048*/ 	.word	0x00013230
        /*104c*/ 	.short	0x010a
        /*104e*/ 	.byte	0x3f
	.zero		1


	//   ....[79]....
        /*1050*/ 	.word	0x00015640
        /*1054*/ 	.word	0x0000000b
        /*1058*/ 	.word	0x00013230
        /*105c*/ 	.short	0x010a
        /*105e*/ 	.byte	0x3f
	.zero		1


	//   ....[80]....
        /*1060*/ 	.word	0x00015690
        /*1064*/ 	.word	0x0000000e
        /*1068*/ 	.word	0x00013250
        /*106c*/ 	.short	0x010a
        /*106e*/ 	.byte	0x3f
	.zero		1


	//   ....[81]....
        /*1070*/ 	.word	0x000156e0
        /*1074*/ 	.word	0x00000008
        /*1078*/ 	.word	0x00013250
        /*107c*/ 	.short	0x010a
        /*107e*/ 	.byte	0x3f
	.zero		1


	//   ....[82]....
        /*1080*/ 	.word	0x00015880
        /*1084*/ 	.word	0x00000016
        /*1088*/ 	.word	0x00013220
        /*108c*/ 	.short	0x010a
        /*108e*/ 	.byte	0x3f
	.zero		1


	//   ....[83]....
        /*1090*/ 	.word	0x000158d0
        /*1094*/ 	.word	0x00000005
        /*1098*/ 	.word	0x000132a0
        /*109c*/ 	.short	0x010a
        /*109e*/ 	.byte	0x3f
	.zero		1


	//   ....[84]....
        /*10a0*/ 	.word	0x00015920
        /*10a4*/ 	.word	0x00000005
        /*10a8*/ 	.word	0x000132c0
        /*10ac*/ 	.short	0x010a
        /*10ae*/ 	.byte	0x3f
	.zero		1


	//   ....[85]....
        /*10b0*/ 	.word	0x00015970
        /*10b4*/ 	.word	0x00000005
        /*10b8*/ 	.word	0x000132a0
        /*10bc*/ 	.short	0x010a
        /*10be*/ 	.byte	0x3f
	.zero		1


	//   ....[86]....
        /*10c0*/ 	.word	0x000159c0
        /*10c4*/ 	.word	0x00000005
        /*10c8*/ 	.word	0x000132c0
        /*10cc*/ 	.short	0x010a
        /*10ce*/ 	.byte	0x3f
	.zero		1


	//   ....[87]....
        /*10d0*/ 	.word	0x00015b60
        /*10d4*/ 	.word	0x00000004
        /*10d8*/ 	.word	0x00013280
        /*10dc*/ 	.short	0x010a
        /*10de*/ 	.byte	0x3f
	.zero		1


	//   ....[88]....
        /*10e0*/ 	.word	0x00015bb0
        /*10e4*/ 	.word	0x00000004
        /*10e8*/ 	.word	0x00013240
        /*10ec*/ 	.short	0x010a
        /*10ee*/ 	.byte	0x3f
	.zero		1


	//   ....[89]....
        /*10f0*/ 	.word	0x00016380
        /*10f4*/ 	.word	0x00000016
        /*10f8*/ 	.word	0x00013220
        /*10fc*/ 	.short	0x010a
        /*10fe*/ 	.byte	0x3f
	.zero		1


	//   ....[90]....
        /*1100*/ 	.word	0x000163d0
        /*1104*/ 	.word	0x00000006
        /*1108*/ 	.word	0x00013280
        /*110c*/ 	.short	0x010a
        /*110e*/ 	.byte	0x3f
	.zero		1


	//   ....[91]....
        /*1110*/ 	.word	0x00016420
        /*1114*/ 	.word	0x00000006
        /*1118*/ 	.word	0x00013240
        /*111c*/ 	.short	0x010a
        /*111e*/ 	.byte	0x3f
	.zero		1


	//   ....[92]....
        /*1120*/ 	.word	0x00016470
        /*1124*/ 	.word	0x00000003
        /*1128*/ 	.word	0x00013270
        /*112c*/ 	.short	0x010a
        /*112e*/ 	.byte	0x3f
	.zero		1


	//   ....[93]....
        /*1130*/ 	.word	0x000164c0
        /*1134*/ 	.word	0x00000003
        /*1138*/ 	.word	0x00013260
        /*113c*/ 	.short	0x010a
        /*113e*/ 	.byte	0x3f
	.zero		1


	//   ....[94]....
        /*1140*/ 	.word	0x00016510
        /*1144*/ 	.word	0x00000000
        /*1148*/ 	.word	0x00013270
        /*114c*/ 	.short	0x010a
        /*114e*/ 	.byte	0x3f
	.zero		1


	//   ....[95]....
        /*1150*/ 	.word	0x00016560
        /*1154*/ 	.word	0x00000000
        /*1158*/ 	.word	0x00013260
        /*115c*/ 	.short	0x010a
        /*115e*/ 	.byte	0x3f
	.zero		1


	//   ....[96]....
        /*1160*/ 	.word	0x00016ee0
        /*1164*/ 	.word	0x00000008
        /*1168*/ 	.word	0x00013220
        /*116c*/ 	.short	0x010a
        /*116e*/ 	.byte	0x3f
	.zero		1


	//   ....[97]....
        /*1170*/ 	.word	0x00017080
        /*1174*/ 	.word	0x00000006
        /*1178*/ 	.word	0x00000000
        /*117c*/ 	.short	0x010a
        /*117e*/ 	.byte	0x3f
	.zero		1


	//   ....[98]....
        /*1180*/ 	.word	0x000170d0
        /*1184*/ 	.word	0x00000007
        /*1188*/ 	.word	0x00000000
        /*118c*/ 	.short	0x010a
        /*118e*/ 	.byte	0x3f
	.zero		1


	//   ....[99]....
        /*1190*/ 	.word	0x00017120
        /*1194*/ 	.word	0x00000002
        /*1198*/ 	.word	0x00013260
        /*119c*/ 	.short	0x010a
        /*119e*/ 	.byte	0x3f
	.zero		1


	//   ....[100]....
        /*11a0*/ 	.word	0x00017170
        /*11a4*/ 	.word	0x00000005
        /*11a8*/ 	.word	0x00013260
        /*11ac*/ 	.short	0x010a
        /*11ae*/ 	.byte	0x3f
	.zero		1


	//   ....[101]....
        /*11b0*/ 	.word	0x000171c0
        /*11b4*/ 	.word	0x00000002
        /*11b8*/ 	.word	0x00013280
        /*11bc*/ 	.short	0x010a
        /*11be*/ 	.byte	0x3f
	.zero		1


	//----- nvinfo : EIATTR_NUM_MBARRIERS
	.align		4
.L_1489:
        /*11c0*/ 	.byte	0x03, 0x38
        /*11c2*/ 	.short	0x0016


	//----- nvinfo : EIATTR_EXIT_INSTR_OFFSETS
	.align		4
        /*11c4*/ 	.byte	0x04, 0x1c
        /*11c6*/ 	.short	(.L_1491 - .L_1490)


	//   ....[0]....
.L_1490:
        /*11c8*/ 	.word	0x00015080


	//----- nvinfo : EIATTR_MAX_THREADS
	.align		4
.L_1491:
        /*11cc*/ 	.byte	0x04, 0x05
        /*11ce*/ 	.short	(.L_1493 - .L_1492)
.L_1492:
        /*11d0*/ 	.word	0x00000200
        /*11d4*/ 	.word	0x00000001
        /*11d8*/ 	.word	0x00000001


	//----- nvinfo : EIATTR_CRS_STACK_SIZE
	.align		4
.L_1493:
        /*11dc*/ 	.byte	0x04, 0x1e
        /*11de*/ 	.short	(.L_1495 - .L_1494)
.L_1494:
        /*11e0*/ 	.word	0x00000000


	//----- nvinfo : EIATTR_CBANK_PARAM_SIZE
	.align		4
.L_1495:
        /*11e4*/ 	.byte	0x03, 0x19
        /*11e6*/ 	.short	0x0af0


	//----- nvinfo : EIATTR_PARAM_CBANK
	.align		4
        /*11e8*/ 	.byte	0x04, 0x0a
        /*11ea*/ 	.short	(.L_1497 - .L_1496)
	.align		4
.L_1496:
        /*11ec*/ 	.word	index@(.nv.constant0._ZN7cutlass13device_kernelIN5flash11enable_sm90INS1_16FlashAttnFwdSm90INS1_25CollectiveMainloopFwdSm90ILi2EN4cute5tupleIJNS5_1CILi1EEES8_S8_EEENS6_IJNS7_ILi192EEENS7_ILi160EEENS7_ILi64EEEEEELi64ENS_12float_e4m3_tEfNS_4arch4Sm90ELb0ELb0ELb0ELb1ELb0ELb1ELb0ELb1ELb1ELb1ELb0ELb0EEENS1_21CollectiveEpilogueFwdINS6_IJSA_SC_SB_EEES9_NS_10bfloat16_tESG_Li384ELb1ELb1ELb0ELb1EEENS1_36VarlenDynamicPersistentTileSchedulerILi192ELi160ELi384ELi128ELb0ELb1ELb1ELb0ELb1ELb1EEEEEEEEEvNT_6ParamsE)
        /*11f0*/ 	.short	0x0210
        /*11f2*/ 	.short	0x0af0


	//----- nvinfo : EIATTR_SW_WAR
	.align		4
.L_1497:
        /*11f4*/ 	.byte	0x04, 0x36
        /*11f6*/ 	.short	(.L_1499 - .L_1498)
.L_1498:
        /*11f8*/ 	.word	0x00000008
.L_1499:


//--------------------- .nv.info._ZN7cutlass13device_kernelIN5flash11enable_sm90INS1_16FlashAttnFwdSm90INS1_25CollectiveMainloopFwdSm90ILi2EN4cute5tupleIJNS5_1CILi1EEES8_S8_EEENS6_IJNS7_ILi192EEENS7_ILi160EEENS7_ILi64EEEEEELi64ENS_12float_e4m3_tEfNS_4arch4Sm90ELb0ELb1ELb0ELb0ELb0ELb0ELb0ELb1ELb1ELb1ELb0ELb0EEENS1_21CollectiveEpilogueFwdINS6_IJSA_SC_SB_EEES9_NS_10bfloat16_tESG_Li384ELb0ELb1ELb0ELb1EEENS1_30DynamicPersistentTileSchedulerILi384ELi128ELb0ELb1ELb1EEEEEEEEEvNT_6ParamsE --------------------------
	.section	.nv.info._ZN7cutlass13device_kernelIN5flash11enable_sm90INS1_16FlashAttnFwdSm90INS1_25CollectiveMainloopFwdSm90ILi2EN4cute5tupleIJNS5_1CILi1EEES8_S8_EEENS6_IJNS7_ILi192EEENS7_ILi160EEENS7_ILi64EEEEEELi64ENS_12float_e4m3_tEfNS_4arch4Sm90ELb0ELb1ELb0ELb0ELb0ELb0ELb0ELb1ELb1ELb1ELb0ELb0EEENS1_21CollectiveEpilogueFwdINS6_IJSA_SC_SB_EEES9_NS_10bfloat16_tESG_Li384ELb0ELb1ELb0ELb1EEENS1_30DynamicPersistentTileSchedulerILi384ELi128ELb0ELb1ELb1EEEEEEEEEvNT_6ParamsE,"",@"SHT_CUDA_INFO"
	.sectionflags	@""
	.align	4


	//----- nvinfo : EIATTR_CUDA_API_VERSION
	.align		4
        /*0000*/ 	.byte	0x04, 0x37
        /*0002*/ 	.short	(.L_1501 - .L_1500)
.L_1500:
        /*0004*/ 	.word	0x00000082


	//----- nvinfo : EIATTR_KPARAM_INFO
	.align		4
.L_1501:
        /*0008*/ 	.byte	0x04, 0x17
        /*000a*/ 	.short	(.L_1503 - .L_1502)
.L_1502:
        /*000c*/ 	.word	0x00000000
        /*0010*/ 	.short	0x0000
        /*0012*/ 	.short	0x0070
        /*0014*/ 	.byte	0x00, 0xf0, 0x01, 0x2a


	//----- nvinfo : EIATTR_SPARSE_MMA_MASK
	.align		4
.L_1503:
        /*0018*/ 	.byte	0x03, 0x50
        /*001a*/ 	.short	0x0000


	//----- nvinfo : EIATTR_MAXREG_COUNT
	.align		4
        /*001c*/ 	.byte	0x03, 0x1b
        /*001e*/ 	.short	0x0080


	//----- nvinfo : EIATTR_NUM_BARRIERS
	.align		4
        /*0020*/ 	.byte	0x02, 0x4c
        /*0022*/ 	.byte	0x09
	.zero		1


	//----- nvinfo : EIATTR_EXTERNS
	.align		4
        /*0024*/ 	.byte	0x04, 0x0f
        /*0026*/ 	.short	(.L_1505 - .L_1504)


	//   ....[0]....
	.align		4
.L_1504:
        /*0028*/ 	.word	index@(__assertfail)


	//----- nvinfo : EIATTR_MERCURY_ISA_VERSION
	.align		4
.L_1505:
        /*002c*/ 	.byte	0x03, 0x5f
        /*002e*/ 	.short	0x0101


	//----- nvinfo : EIATTR_INT_WARP_WIDE_INSTR_OFFSETS
	.align		4
        /*0030*/ 	.byte	0x04, 0x31
        /*0032*/ 	.short	(.L_1507 - .L_1506)


	//   ....[0]....
.L_1506:
        /*0034*/ 	.word	0x00000120


	//   ....[1]....
        /*0038*/ 	.word	0x00000160


	//   ....[2]....
        /*003c*/ 	.word	0x000001d0


	//   ....[3]....
        /*0040*/ 	.word	0x00012a20


	//   ....[4]....
        /*0044*/ 	.word	0x00012ab0


	//   ....[5]....
        /*0048*/ 	.word	0x00014db0


	//   ....[6]....
        /*004c*/ 	.word	0x00014e40


	//----- nvinfo : EIATTR_COOP_GROUP_MASK_REGIDS
	.align		4
.L_1507:
        /*0050*/ 	.byte	0x04, 0x29
        /*0052*/ 	.short	(.L_1509 - .L_1508)


	//   ....[0]....
.L_1508:
        /*0054*/ 	.word	0xffffffff


	//   ....[1]....
        /*0058*/ 	.word	0xffffffff


	//   ....[2]....
        /*005c*/ 	.word	0xffffffff


	//   ....[3]....
        /*0060*/ 	.word	0xffffffff


	//   ....[4]....
        /*0064*/ 	.word	0xffffffff


	//   ....[5]....
        /*0068*/ 	.word	0xffffffff


	//   ....[6]....
        /*006c*/ 	.word	0xffffffff


	//   ....[7]....
        /*0070*/ 	.word	0xffffffff


	//   ....[8]....
        /*0074*/ 	.word	0xffffffff


	//   ....[9]....
        /*0078*/ 	.word	0xffffffff


	//   ....[10]....
        /*007c*/ 	.word	0xffffffff


	//   ....[11]....
        /*0080*/ 	.word	0xffffffff


	//   ....[12]....
        /*0084*/ 	.word	0xffffffff


	//   ....[13]....
        /*0088*/ 	.word	0xffffffff


	//   ....[14]....
        /*008c*/ 	.word	0xffffffff


	//   ....[15]....
        /*0090*/ 	.word	0xffffffff


	//   ....[16]....
        /*0094*/ 	.word	0xffffffff


	//   ....[17]....
        /*0098*/ 	.word	0xffffffff


	//   ....[18]....
        /*009c*/ 	.word	0xffffffff


	//   ....[19]....
        /*00a0*/ 	.word	0xffffffff


	//   ....[20]....
        /*00a4*/ 	.word	0xffffffff


	//   ....[21]....
        /*00a8*/ 	.word	0xffffffff


	//   ....[22]....
        /*00ac*/ 	.word	0xffffffff


	//   ....[23]....
        /*00b0*/ 	.word	0xffffffff


	//   ....[24]....
        /*00b4*/ 	.word	0xffffffff


	//   ....[25]....
        /*00b8*/ 	.word	0xffffffff


	//   ....[26]....
        /*00bc*/ 	.word	0xffffffff


	//   ....[27]....
        /*00c0*/ 	.word	0xffffffff


	//   ....[28]....
        /*00c4*/ 	.word	0xffffffff


	//   ....[29]....
        /*00c8*/ 	.word	0xffffffff


	//   ....[30]....
        /*00cc*/ 	.word	0xffffffff


	//   ....[31]....
        /*00d0*/ 	.word	0xffffffff


	//   ....[32]....
        /*00d4*/ 	.word	0xffffffff


	//   ....[33]....
        /*00d8*/ 	.word	0xffffffff


	//   ....[34]....
        /*00dc*/ 	.word	0xffffffff


	//   ....[35]....
        /*00e0*/ 	.word	0xffffffff


	//   ....[36]....
        /*00e4*/ 	.word	0xffffffff


	//   ....[37]....
        /*00e8*/ 	.word	0xffffffff


	//   ....[38]....
        /*00ec*/ 	.word	0xffffffff


	//   ....[39]....
        /*00f0*/ 	.word	0xffffffff


	//   ....[40]....
        /*00f4*/ 	.word	0xffffffff


	//   ....[41]....
        /*00f8*/ 	.word	0xffffffff


	//   ....[42]....
        /*00fc*/ 	.word	0xffffffff


	//   ....[43]....
        /*0100*/ 	.word	0xffffffff


	//   ....[44]....
        /*0104*/ 	.word	0xffffffff


	//   ....[45]....
        /*0108*/ 	.word	0xffffffff


	//   ....[46]....
        /*010c*/ 	.word	0xffffffff


	//   ....[47]....
        /*0110*/ 	.word	0xffffffff


	//   ....[48]....
        /*0114*/ 	.word	0xffffffff


	//   ....[49]....
        /*0118*/ 	.word	0xffffffff


	//   ....[50]....
        /*011c*/ 	.word	0xffffffff


	//   ....[51]....
        /*0120*/ 	.word	0xffffffff


	//   ....[52]....
        /*0124*/ 	.word	0xffffffff


	//   ....[53]....
        /*0128*/ 	.word	0xffffffff


	//   ....[54]....
        /*012c*/ 	.word	0xffffffff


	//   ....[55]....
        /*0130*/ 	.word	0xffffffff


	//   ....[56]....
        /*0134*/ 	.word	0xffffffff


	//   ....[57]....
        /*0138*/ 	.word	0xffffffff


	//   ....[58]....
        /*013c*/ 	.word	0xffffffff


	//   ....[59]....
        /*0140*/ 	.word	0xffffffff


	//   ....[60]....
        /*0144*/ 	.word	0xffffffff


	//   ....[61]....
        /*0148*/ 	.word	0xffffffff


	//   ....[62]....
        /*014c*/ 	.word	0xffffffff


	//   ....[63]....
        /*0150*/ 	.word	0xffffffff


	//   ....[64]....
        /*0154*/ 	.word	0xffffffff


	//   ....[65]....
        /*0158*/ 	.word	0xffffffff


	//   ....[66]....
        /*015c*/ 	.word	0xffffffff


	//   ....[67]....
        /*0160*/ 	.word	0xffffffff


	//   ....[68]....
        /*0164*/ 	.word	0xffffffff


	//   ....[69]....
        /*0168*/ 	.word	0xffffffff


	//   ....[70]....
        /*016c*/ 	.word	0xffffffff


	//   ....[71]....
        /*0170*/ 	.word	0xffffffff


	//   ....[72]....
        /*0174*/ 	.word	0xffffffff


	//   ....[73]....
        /*0178*/ 	.word	0xffffffff


	//   ....[74]....
        /*017c*/ 	.word	0xffffffff


	//   ....[75]....
        /*0180*/ 	.word	0xffffffff


	//   ....[76]....
        /*0184*/ 	.word	0xffffffff


	//   ....[77]....
        /*0188*/ 	.word	0xffffffff


	//   ....[78]....
        /*018c*/ 	.word	0xffffffff


	//   ....[79]....
        /*0190*/ 	.word	0xffffffff


	//   ....[80]....
        /*0194*/ 	.word	0xffffffff


	//   ....[81]....
        /*0198*/ 	.word	0xffffffff


	//   ....[82]....
        /*019c*/ 	.word	0xffffffff


	//   ....[83]....
        /*01a0*/ 	.word	0xffffffff


	//   ....[84]....
        /*01a4*/ 	.word	0xffffffff


	//   ....[85]....
        /*01a8*/ 	.word	0xffffffff


	//   ....[86]....
        /*01ac*/ 	.word	0x0500000f


	//   ....[87]....
        /*01b0*/ 	.word	0x0500000f


	//   ....[88]....
        /*01b4*/ 	.word	0x0500000f


	//   ....[89]....
        /*01b8*/ 	.word	0x0500000f


	//   ....[90]....
        /*01bc*/ 	.word	0x0500000f


	//   ....[91]....
        /*01c0*/ 	.word	0x0500000f


	//   ....[92]....
        /*01c4*/ 	.word	0x0500000f


	//   ....[93]....
        /*01c8*/ 	.word	0x0500000f


	//   ....[94]....
        /*01cc*/ 	.word	0x0500000f


	//   ....[95]....
        /*01d0*/ 	.word	0x0500000f


	//   ....[96]....
        /*01d4*/ 	.word	0x0500000f


	//   ....[97]....
        /*01d8*/ 	.word	0x0500000f


	//   ....[98]....
        /*01dc*/ 	.word	0x0500000f


	//   ....[99]....
        /*01e0*/ 	.word	0x0500000f


	//----- nvinfo : EIATTR_COOP_GROUP_INSTR_OFFSETS
	.align		4
.L_1509:
        /*01e4*/ 	.byte	0x04, 0x28
        /*01e6*/ 	.short	(.L_1511 - .L_1510)


	//   ....[0]....
.L_1510:
        /*01e8*/ 	.word	0x00000050


	//   ....[1]....
        /*01ec*/ 	.word	0x00000130


	//   ....[2]....
        /*01f0*/ 	.word	0x00000180


	//   ....[3]....
        /*01f4*/ 	.word	0x000003b0


	//   ....[4]....
        /*01f8*/ 	.word	0x00000510


	//   ....[5]....
        /*01fc*/ 	.word	0x00000630


	//   ....[6]....
        /*0200*/ 	.word	0x00000790


	//   ....[7]....
        /*0204*/ 	.word	0x00001960


	//   ....[8]....
        /*0208*/ 	.word	0x00002220


	//   ....[9]....
        /*020c*/ 	.word	0x000024a0


	//   ....[10]....
        /*0210*/ 	.word	0x00003bf0


	//   ....[11]....
        /*0214*/ 	.word	0x00003d00


	//   ....[12]....
        /*0218*/ 	.word	0x00004830


	//   ....[13]....
        /*021c*/ 	.word	0x000048a0


	//   ....[14]....
        /*0220*/ 	.word	0x000061d0


	//   ....[15]....
        /*0224*/ 	.word	0x000071c0


	//   ....[16]....
        /*0228*/ 	.word	0x000079d0


	//   ....[17]....
        /*022c*/ 	.word	0x00007ae0


	//   ....[18]....
        /*0230*/ 	.word	0x00008620


	//   ....[19]....
        /*0234*/ 	.word	0x00008690


	//   ....[20]....
        /*0238*/ 	.word	0x0000a690


	//   ....[21]....
        /*023c*/ 	.word	0x0000a6b0


	//   ....[22]....
        /*0240*/ 	.word	0x0000a6f0


	//   ....[23]....
        /*0244*/ 	.word	0x0000a730


	//   ....[24]....
        /*0248*/ 	.word	0x0000c620


	//   ....[25]....
        /*024c*/ 	.word	0x0000c830


	//   ....[26]....
        /*0250*/ 	.word	0x0000de70


	//   ....[27]....
        /*0254*/ 	.word	0x0000df80


	//   ....[28]....
        /*0258*/ 	.word	0x0000eac0


	//   ....[29]....
        /*025c*/ 	.word	0x0000eb40


	//   ....[30]....
        /*0260*/ 	.word	0x00010020


	//   ....[31]....
        /*0264*/ 	.word	0x00010030


	//   ....[32]....
        /*0268*/ 	.word	0x000100b0


	//   ....[33]....
        /*026c*/ 	.word	0x000100c0


	//   ....[34]....
        /*0270*/ 	.word	0x00010e60


	//   ....[35]....
        /*0274*/ 	.word	0x00010e70


	//   ....[36]....
        /*0278*/ 	.word	0x00010e80


	//   ....[37]....
        /*027c*/ 	.word	0x00010e90


	//   ....[38]....
        /*0280*/ 	.word	0x00010ea0


	//   ....[39]....
        /*0284*/ 	.word	0x00010eb0


	//   ....[40]....
        /*0288*/ 	.word	0x00010ec0


	//   ....[41]....
        /*028c*/ 	.word	0x00010ed0


	//   ....[42]....
        /*0290*/ 	.word	0x00010ee0


	//   ....[43]....
        /*0294*/ 	.word	0x00010ef0


	//   ....[44]....
        /*0298*/ 	.word	0x00010f20


	//   ....[45]....
        /*029c*/ 	.word	0x00010f30


	//   ....[46]....
        /*02a0*/ 	.word	0x00010f50


	//   ....[47]....
        /*02a4*/ 	.word	0x00010f80


	//   ....[48]....
        /*02a8*/ 	.word	0x00010fb0


	//   ....[49]....
        /*02ac*/ 	.word	0x00010fd0


	//   ....[50]....
        /*02b0*/ 	.word	0x00010fe0


	//   ....[51]....
        /*02b4*/ 	.word	0x00010ff0


	//   ....[52]....
        /*02b8*/ 	.word	0x00011030


	//   ....[53]....
        /*02bc*/ 	.word	0x000110a0


	//   ....[54]....
        /*02c0*/ 	.word	0x000114e0


	//   ....[55]....
        /*02c4*/ 	.word	0x00011500


	//   ....[56]....
        /*02c8*/ 	.word	0x00011540


	//   ....[57]....
        /*02cc*/ 	.word	0x00011570


	//   ....[58]....
        /*02d0*/ 	.word	0x00011580


	//   ....[59]....
        /*02d4*/ 	.word	0x00011590


	//   ....[60]....
        /*02d8*/ 	.word	0x000115b0


	//   ....[61]....
        /*02dc*/ 	.word	0x000115d0


	//   ....[62]....
        /*02e0*/ 	.word	0x00011c20


	//   ....[63]....
        /*02e4*/ 	.word	0x00011c60


	//   ....[64]....
        /*02e8*/ 	.word	0x00011c90


	//   ....[65]....
        /*02ec*/ 	.word	0x00011cc0


	//   ....[66]....
        /*02f0*/ 	.word	0x00011ce0


	//   ....[67]....
        /*02f4*/ 	.word	0x00011cf0


	//   ....[68]....
        /*02f8*/ 	.word	0x00011d00


	//   ....[69]....
        /*02fc*/ 	.word	0x00011d20


	//   ....[70]....
        /*0300*/ 	.word	0x00011ea0


	//   ....[71]....
        /*0304*/ 	.word	0x00013190


	//   ....[72]....
        /*0308*/ 	.word	0x00013d40


	//   ....[73]....
        /*030c*/ 	.word	0x00013d70


	//   ....[74]....
        /*0310*/ 	.word	0x00013da0


	//   ....[75]....
        /*0314*/ 	.word	0x00013df0


	//   ....[76]....
        /*0318*/ 	.word	0x00013e30


	//   ....[77]....
        /*031c*/ 	.word	0x00013e70


	//   ....[78]....
        /*0320*/ 	.word	0x00013eb0


	//   ....[79]....
        /*0324*/ 	.word	0x00013ec0


	//   ....[80]....
        /*0328*/ 	.word	0x00013ed0


	//   ....[81]....
        /*032c*/ 	.word	0x00013f10


	//   ....[82]....
        /*0330*/ 	.word	0x00013fa0


	//   ....[83]....
        /*0334*/ 	.word	0x00013fc0


	//   ....[84]....
        /*0338*/ 	.word	0x000153e0


	//   ....[85]....
        /*033c*/ 	.word	0x00015560


	//   ....[86]....
        /*0340*/ 	.word	0x00015bf0


	//   ....[87]....
        /*0344*/ 	.word	0x00015da0


	//   ....[88]....
        /*0348*/ 	.word	0x00015e00


	//   ....[89]....
        /*034c*/ 	.word	0x00015eb0


	//   ....[90]....
        /*0350*/ 	.word	0x00015f60


	//   ....[91]....
        /*0354*/ 	.word	0x00015fe0


	//   ....[92]....
        /*0358*/ 	.word	0x00016080


	//   ....[93]....
        /*035c*/ 	.word	0x00016100


	//   ....[94]....
        /*0360*/ 	.word	0x000161b0


	//   ....[95]....
        /*0364*/ 	.word	0x00016210


	//   ....[96]....
        /*0368*/ 	.word	0x000162c0


	//   ....[97]....
        /*036c*/ 	.word	0x00016340


	//   ....[98]....
        /*0370*/ 	.word	0x000163e0


	//   ....[99]....
        /*0374*/ 	.word	0x00016720


	//----- nvinfo : EIATTR_REG_RECONFIG
	.align		4
.L_1511:
        /*0378*/ 	.byte	0x01, 0x54
	.zero		2


	//----- nvinfo : EIATTR_SYSCALL_OFFSETS
	.align		4
        /*037c*/ 	.byte	0x04, 0x46
        /*037e*/ 	.short	(.L_1513 - .L_1512)


	//   ....[0]....
.L_1512:
        /*0380*/ 	.word	0x00001b20


	//   ....[1]....
        /*0384*/ 	.word	0x00012c10


	//   ....[2]....
        /*0388*/ 	.word	0x00012d80


	//   ....[3]....
        /*038c*/ 	.word	0x00012ed0


	//   ....[4]....
        /*0390*/ 	.word	0x00013010


	//   ....[5]....
        /*0394*/ 	.word	0x000138d0


	//----- nvinfo : EIATTR_MBARRIER_INSTR_OFFSETS
	.align		4
.L_1513:
        /*0398*/ 	.byte	0x04, 0x39
        /*039a*/ 	.short	(.L_1515 - .L_1514)


	//   ....[0]....
.L_1514:
        /*039c*/ 	.word	0x00000260
        /*03a0*/ 	.word	0x000000ff
        /*03a4*/ 	.word	0x00013200
        /*03a8*/ 	.short	0x0100
        /*03aa*/ 	.byte	0x08
	.zero		1


	//   ....[1]....
        /*03ac*/ 	.word	0x00000270
        /*03b0*/ 	.word	0x000000ff
        /*03b4*/ 	.word	0x00013220
        /*03b8*/ 	.short	0x0100
        /*03ba*/ 	.byte	0x08
	.zero		1


	//   ....[2]....
        /*03bc*/ 	.word	0x00000360
        /*03c0*/ 	.word	0x000000ff
        /*03c4*/ 	.word	0x00013230
        /*03c8*/ 	.short	0x0100
        /*03ca*/ 	.byte	0x08
	.zero		1


	//   ....[3]....
        /*03cc*/ 	.word	0x00000370
        /*03d0*/ 	.word	0x000000ff
        /*03d4*/ 	.word	0x00013240
        /*03d8*/ 	.short	0x0100
        /*03da*/ 	.byte	0x08
	.zero		1


	//   ....[4]....
        /*03dc*/ 	.word	0x00000380
        /*03e0*/ 	.word	0x000000ff
        /*03e4*/ 	.word	0x00013238
        /*03e8*/ 	.short	0x0100
        /*03ea*/ 	.byte	0x08
	.zero		1


	//   ....[5]....
        /*03ec*/ 	.word	0x00000390
        /*03f0*/ 	.word	0x000000ff
        /*03f4*/ 	.word	0x00013248
        /*03f8*/ 	.short	0x0100
        /*03fa*/ 	.byte	0x08
	.zero		1


	//   ....[6]....
        /*03fc*/ 	.word	0x000004c0
        /*0400*/ 	.word	0x000000ff
        /*0404*/ 	.word	0x00013250
        /*0408*/ 	.short	0x0100
        /*040a*/ 	.byte	0x08
	.zero		1


	//   ....[7]....
        /*040c*/ 	.word	0x000004d0
        /*0410*/ 	.word	0x000000ff
        /*0414*/ 	.word	0x00013260
        /*0418*/ 	.short	0x0100
        /*041a*/ 	.byte	0x08
	.zero		1


	//   ....[8]....
        /*041c*/ 	.word	0x000004e0
        /*0420*/ 	.word	0x000000ff
        /*0424*/ 	.word	0x00013258
        /*0428*/ 	.short	0x0100
        /*042a*/ 	.byte	0x08
	.zero		1


	//   ....[9]....
        /*042c*/ 	.word	0x000004f0
        /*0430*/ 	.word	0x000000ff
        /*0434*/ 	.word	0x00013268
        /*0438*/ 	.short	0x0100
        /*043a*/ 	.byte	0x08
	.zero		1


	//   ....[10]....
        /*043c*/ 	.word	0x000005e0
        /*0440*/ 	.word	0x000000ff
        /*0444*/ 	.word	0x00013270
        /*0448*/ 	.short	0x0100
        /*044a*/ 	.byte	0x06
	.zero		1


	//   ....[11]....
        /*044c*/ 	.word	0x000005f0
        /*0450*/ 	.word	0x000000ff
        /*0454*/ 	.word	0x00013280
        /*0458*/ 	.short	0x0100
        /*045a*/ 	.byte	0x06
	.zero		1


	//   ....[12]....
        /*045c*/ 	.word	0x00000600
        /*0460*/ 	.word	0x000000ff
        /*0464*/ 	.word	0x00013278
        /*0468*/ 	.short	0x0100
        /*046a*/ 	.byte	0x06
	.zero		1


	//   ....[13]....
        /*046c*/ 	.word	0x00000610
        /*0470*/ 	.word	0x000000ff
        /*0474*/ 	.word	0x00013288
        /*0478*/ 	.short	0x0100
        /*047a*/ 	.byte	0x06
	.zero		1


	//   ....[14]....
        /*047c*/ 	.word	0x00000740
        /*0480*/ 	.word	0x000000ff
        /*0484*/ 	.word	0x00013290
        /*0488*/ 	.short	0x0100
        /*048a*/ 	.byte	0x08
	.zero		1


	//   ....[15]....
        /*048c*/ 	.word	0x00000750
        /*0490*/ 	.word	0x000000ff
        /*0494*/ 	.word	0x000132a0
        /*0498*/ 	.short	0x0100
        /*049a*/ 	.byte	0x08
	.zero		1


	//   ....[16]....
        /*049c*/ 	.word	0x00000760
        /*04a0*/ 	.word	0x000000ff
        /*04a4*/ 	.word	0x00013298
        /*04a8*/ 	.short	0x0100
        /*04aa*/ 	.byte	0x08
	.zero		1


	//   ....[17]....
        /*04ac*/ 	.word	0x00000770
        /*04b0*/ 	.word	0x000000ff
        /*04b4*/ 	.word	0x000132a8
        /*04b8*/ 	.short	0x0100
        /*04ba*/ 	.byte	0x08
	.zero		1


	//   ....[18]....
        /*04bc*/ 	.word	0x000008a0
        /*04c0*/ 	.word	0x000000ff
        /*04c4*/ 	.word	0x000132b0
        /*04c8*/ 	.short	0x0100
        /*04ca*/ 	.byte	0x08
	.zero		1


	//   ....[19]....
        /*04cc*/ 	.word	0x000008b0
        /*04d0*/ 	.word	0x000000ff
        /*04d4*/ 	.word	0x000132c0
        /*04d8*/ 	.short	0x0100
        /*04da*/ 	.byte	0x08
	.zero		1


	//   ....[20]....
        /*04dc*/ 	.word	0x000008c0
        /*04e0*/ 	.word	0x000000ff
        /*04e4*/ 	.word	0x000132b8
        /*04e8*/ 	.short	0x0100
        /*04ea*/ 	.byte	0x08
	.zero		1


	//   ....[21]....
        /*04ec*/ 	.word	0x000008d0
        /*04f0*/ 	.word	0x000000ff
        /*04f4*/ 	.word	0x000132c8
        /*04f8*/ 	.short	0x0100
        /*04fa*/ 	.byte	0x08
	.zero		1


	//   ....[22]....
        /*04fc*/ 	.word	0x00001ba0
        /*0500*/ 	.word	0x000000ff
        /*0504*/ 	.word	0x00013200
        /*0508*/ 	.short	0x010a
        /*050a*/ 	.byte	0x2d
	.zero		1


	//   ....[23]....
        /*050c*/ 	.word	0x00001c20
        /*0510*/ 	.word	0x00000003
        /*0514*/ 	.word	0x00013230
        /*0518*/ 	.short	0x010a
        /*051a*/ 	.byte	0x3f
	.zero		1


	//   ....[24]....
        /*051c*/ 	.word	0x00001c60
        /*0520*/ 	.word	0x00000003
        /*0524*/ 	.word	0x00013230
        /*0528*/ 	.short	0x010a
        /*052a*/ 	.byte	0x3f
	.zero		1


	//   ....[25]....
        /*052c*/ 	.word	0x00002290
        /*0530*/ 	.word	0x00000000
        /*0534*/ 	.word	0x00000000
        /*0538*/ 	.short	0x0101
        /*053a*/ 	.byte	0x3f
	.zero		1


	//   ....[26]....
        /*053c*/ 	.word	0x000059b0
        /*0540*/ 	.word	0x000000ff
        /*0544*/ 	.word	0x00013230
        /*0548*/ 	.short	0x010a
        /*054a*/ 	.byte	0x06
	.zero		1


	//   ....[27]....
        /*054c*/ 	.word	0x000059f0
        /*0550*/ 	.word	0x000000ff
        /*0554*/ 	.word	0x00013230
        /*0558*/ 	.short	0x010a
        /*055a*/ 	.byte	0x06
	.zero		1


	//   ....[28]....
        /*055c*/ 	.word	0x00005e40
        /*0560*/ 	.word	0x000000ff
        /*0564*/ 	.word	0x00013250
        /*0568*/ 	.short	0x010a
        /*056a*/ 	.byte	0x0b
	.zero		1


	//   ....[29]....
        /*056c*/ 	.word	0x00005e80
        /*0570*/ 	.word	0x000000ff
        /*0574*/ 	.word	0x00013250
        /*0578*/ 	.short	0x010a
        /*057a*/ 	.byte	0x0b
	.zero		1


	//   ....[30]....
        /*057c*/ 	.word	0x000061e0
        /*0580*/ 	.word	0x00000009
        /*0584*/ 	.word	0x00000000
        /*0588*/ 	.short	0x0101
        /*058a*/ 	.byte	0x3f
	.zero		1


	//   ....[31]....
        /*058c*/ 	.word	0x000093b0
        /*0590*/ 	.word	0x000000ff
        /*0594*/ 	.word	0x00000000
        /*0598*/ 	.short	0x0101
        /*059a*/ 	.byte	0x06
	.zero		1


	//   ....[32]....
        /*059c*/ 	.word	0x00009ba0
        /*05a0*/ 	.word	0x000000ff
        /*05a4*/ 	.word	0x00013230
        /*05a8*/ 	.short	0x010a
        /*05aa*/ 	.byte	0x14
	.zero		1


	//   ....[33]....
        /*05ac*/ 	.word	0x00009be0
        /*05b0*/ 	.word	0x000000ff
        /*05b4*/ 	.word	0x00013230
        /*05b8*/ 	.short	0x010a
        /*05ba*/ 	.byte	0x14
	.zero		1


	//   ....[34]....
        /*05bc*/ 	.word	0x0000a030
        /*05c0*/ 	.word	0x000000ff
        /*05c4*/ 	.word	0x00013250
        /*05c8*/ 	.short	0x010a
        /*05ca*/ 	.byte	0x0b
	.zero		1


	//   ....[35]....
        /*05cc*/ 	.word	0x0000a070
        /*05d0*/ 	.word	0x000000ff
        /*05d4*/ 	.word	0x00013250
        /*05d8*/ 	.short	0x010a
        /*05da*/ 	.byte	0x0b
	.zero		1


	//   ....[36]....
        /*05dc*/ 	.word	0x0000b630
        /*05e0*/ 	.word	0x00000005
        /*05e4*/ 	.word	0x00000000
        /*05e8*/ 	.short	0x0101
        /*05ea*/ 	.byte	0x3f
	.zero		1


	//   ....[37]....
        /*05ec*/ 	.word	0x0000b8e0
        /*05f0*/ 	.word	0x000000ff
        /*05f4*/ 	.word	0x00000000
        /*05f8*/ 	.short	0x0101
        /*05fa*/ 	.byte	0x06
	.zero		1


	//   ....[38]....
        /*05fc*/ 	.word	0x0000be60
        /*0600*/ 	.word	0x000000ff
        /*0604*/ 	.word	0x00013230
        /*0608*/ 	.short	0x010a
        /*060a*/ 	.byte	0x06
	.zero		1


	//   ....[39]....
        /*060c*/ 	.word	0x0000bea0
        /*0610*/ 	.word	0x000000ff
        /*0614*/ 	.word	0x00013230
        /*0618*/ 	.short	0x010a
        /*061a*/ 	.byte	0x06
	.zero		1


	//   ....[40]....
        /*061c*/ 	.word	0x0000c2f0
        /*0620*/ 	.word	0x000000ff
        /*0624*/ 	.word	0x00013250
        /*0628*/ 	.short	0x010a
        /*062a*/ 	.byte	0x0b
	.zero		1


	//   ....[41]....
        /*062c*/ 	.word	0x0000c330
        /*0630*/ 	.word	0x000000ff
        /*0634*/ 	.word	0x00013250
        /*0638*/ 	.short	0x010a
        /*063a*/ 	.byte	0x0b
	.zero		1


	//   ....[42]....
        /*063c*/ 	.word	0x0000c640
        /*0640*/ 	.word	0x00000000
        /*0644*/ 	.word	0x00000000
        /*0648*/ 	.short	0x0101
        /*064a*/ 	.byte	0x3f
	.zero		1


	//   ....[43]....
        /*064c*/ 	.word	0x0000f850
        /*0650*/ 	.word	0x000000ff
        /*0654*/ 	.word	0x00000000
        /*0658*/ 	.short	0x0101
        /*065a*/ 	.byte	0x06
	.zero		1


	//   ....[44]....
        /*065c*/ 	.word	0x0000fcf0
        /*0660*/ 	.word	0x000000ff
        /*0664*/ 	.word	0x00013250
        /*0668*/ 	.short	0x010a
        /*066a*/ 	.byte	0x0e
	.zero		1


	//   ....[45]....
        /*066c*/ 	.word	0x0000fd30
        /*0670*/ 	.word	0x000000ff
        /*0674*/ 	.word	0x00013250
        /*0678*/ 	.short	0x010a
        /*067a*/ 	.byte	0x0e
	.zero		1


	//   ....[46]....
        /*067c*/ 	.word	0x000103a0
        /*0680*/ 	.word	0x000000ff
        /*0684*/ 	.word	0x00000000
        /*0688*/ 	.short	0x0101
        /*068a*/ 	.byte	0x04
	.zero		1


	//   ....[47]....
        /*068c*/ 	.word	0x00011420
        /*0690*/ 	.word	0x00000007
        /*0694*/ 	.word	0x00000000
        /*0698*/ 	.short	0x0101
        /*069a*/ 	.byte	0x3f
	.zero		1


	//   ....[48]....
        /*069c*/ 	.word	0x000133c0
        /*06a0*/ 	.word	0x00000005
        /*06a4*/ 	.word	0x00013280
        /*06a8*/ 	.short	0x010a
        /*06aa*/ 	.byte	0x3f
	.zero		1


	//   ....[49]....
        /*06ac*/ 	.word	0x00013560
        /*06b0*/ 	.word	0x00000005
        /*06b4*/ 	.word	0x00013240
        /*06b8*/ 	.short	0x010a
        /*06ba*/ 	.byte	0x3f
	.zero		1


	//   ....[50]....
        /*06bc*/ 	.word	0x00014070
        /*06c0*/ 	.word	0x00000012
        /*06c4*/ 	.word	0x00013200
        /*06c8*/ 	.short	0x0107
        /*06ca*/ 	.byte	0x3f
	.zero		1


	//   ....[51]....
        /*06cc*/ 	.word	0x00014140
        /*06d0*/ 	.word	0x00000012
        /*06d4*/ 	.word	0x00013200
        /*06d8*/ 	.short	0x0101
        /*06da*/ 	.byte	0x3f
	.zero		1


	//   ....[52]....
        /*06dc*/ 	.word	0x00014160
        /*06e0*/ 	.word	0x00000012
        /*06e4*/ 	.word	0x00013220
        /*06e8*/ 	.short	0x010a
        /*06ea*/ 	.byte	0x3f
	.zero		1


	//   ....[53]....
        /*06ec*/ 	.word	0x00014430
        /*06f0*/ 	.word	0x00000004
        /*06f4*/ 	.word	0x00013280
        /*06f8*/ 	.short	0x010a
        /*06fa*/ 	.byte	0x3f
	.zero		1


	//   ....[54]....
        /*06fc*/ 	.word	0x00014670
        /*0700*/ 	.word	0x00000004
        /*0704*/ 	.word	0x00013240
        /*0708*/ 	.short	0x010a
        /*070a*/ 	.byte	0x3f
	.zero		1


	//   ....[55]....
        /*070c*/ 	.word	0x00014930
        /*0710*/ 	.word	0x00000003
        /*0714*/ 	.word	0x00013270
        /*0718*/ 	.short	0x010a
        /*071a*/ 	.byte	0x3f
	.zero		1


	//   ....[56]....
        /*071c*/ 	.word	0x000149b0
        /*0720*/ 	.word	0x00000003
        /*0724*/ 	.word	0x00013260
        /*0728*/ 	.short	0x010a
        /*072a*/ 	.byte	0x3f
	.zero		1


	//   ....[57]....
        /*072c*/ 	.word	0x00014c90
        /*0730*/ 	.word	0x00000003
        /*0734*/ 	.word	0x00013250
        /*0738*/ 	.short	0x0101
        /*073a*/ 	.byte	0x3f
	.zero		1


	//   ....[58]....
        /*073c*/ 	.word	0x00014d10
        /*0740*/ 	.word	0x00000002
        /*0744*/ 	.word	0x00000000
        /*0748*/ 	.short	0x0101
        /*074a*/ 	.byte	0x3f
	.zero		1


	//   ....[59]....
        /*074c*/ 	.word	0x00014f00
        /*0750*/ 	.word	0x00000002
        /*0754*/ 	.word	0x00013270
        /*0758*/ 	.short	0x010a
        /*075a*/ 	.byte	0x3f
	.zero		1


	//   ....[60]....
        /*075c*/ 	.word	0x00014f80
        /*0760*/ 	.word	0x00000002
        /*0764*/ 	.word	0x00013260
        /*0768*/ 	.short	0x010a
        /*076a*/ 	.byte	0x3f
	.zero		1


	//   ....[61]....
        /*076c*/ 	.word	0x00015250
        /*0770*/ 	.word	0x00000002
        /*0774*/ 	.word	0x00013250
        /*0778*/ 	.short	0x0101
        /*077a*/ 	.byte	0x3f
	.zero		1


	//   ....[62]....
        /*077c*/ 	.word	0x000152e0
        /*0780*/ 	.word	0x00000000
        /*0784*/ 	.word	0x00000000
        /*0788*/ 	.short	0x0101
        /*078a*/ 	.byte	0x3f
	.zero		1


	//   ....[63]....
        /*078c*/ 	.word	0x000154e0
        /*0790*/ 	.word	0x00000006
        /*0794*/ 	.word	0x00013220
        /*0798*/ 	.short	0x010a
        /*079a*/ 	.byte	0x3f
	.zero		1


	//   ....[64]....
        /*079c*/ 	.word	0x00015680
        /*07a0*/ 	.word	0x00000005
        /*07a4*/ 	.word	0x00000000
        /*07a8*/ 	.short	0x010a
        /*07aa*/ 	.byte	0x3f
	.zero		1


	//   ....[65]....
        /*07ac*/ 	.word	0x000156f0
        /*07b0*/ 	.word	0x00000009
        /*07b4*/ 	.word	0x00000000
        /*07b8*/ 	.short	0x010a
        /*07ba*/ 	.byte	0x3f
	.zero		1


	//   ....[66]....
        /*07bc*/ 	.word	0x00015740
        /*07c0*/ 	.word	0x00000013
        /*07c4*/ 	.word	0x00013260
        /*07c8*/ 	.short	0x010a
        /*07ca*/ 	.byte	0x3f
	.zero		1


	//   ....[67]....
        /*07cc*/ 	.word	0x00015790
        /*07d0*/ 	.word	0x00000007
        /*07d4*/ 	.word	0x00013260
        /*07d8*/ 	.short	0x010a
        /*07da*/ 	.byte	0x3f
	.zero		1


	//   ....[68]....
        /*07dc*/ 	.word	0x000157d0
        /*07e0*/ 	.word	0x00000013
        /*07e4*/ 	.word	0x00013280
        /*07e8*/ 	.short	0x010a
        /*07ea*/ 	.byte	0x3f
	.zero		1


	//   ....[69]....
        /*07ec*/ 	.word	0x000157f0
        /*07f0*/ 	.word	0x00000007
        /*07f4*/ 	.word	0x00013280
        /*07f8*/ 	.short	0x010a
        /*07fa*/ 	.byte	0x3f
	.zero		1


	//   ....[70]....
        /*07fc*/ 	.word	0x00015860
        /*0800*/ 	.word	0x00000003
        /*0804*/ 	.word	0x00013200
        /*0808*/ 	.short	0x010a
        /*080a*/ 	.byte	0x3f
	.zero		1


	//   ....[71]....
        /*080c*/ 	.word	0x000158b0
        /*0810*/ 	.word	0x00000003
        /*0814*/ 	.word	0x00013230
        /*0818*/ 	.short	0x010a
        /*081a*/ 	.byte	0x3f
	.zero		1


	//   ....[72]....
        /*081c*/ 	.word	0x00015910
        /*0820*/ 	.word	0x00000009
        /*0824*/ 	.word	0x00013230
        /*0828*/ 	.short	0x010a
        /*082a*/ 	.byte	0x3f
	.zero		1


	//   ....[73]....
        /*082c*/ 	.word	0x00015970
        /*0830*/ 	.word	0x00000009
        /*0834*/ 	.word	0x00013250
        /*0838*/ 	.short	0x010a
        /*083a*/ 	.byte	0x3f
	.zero		1


	//   ....[74]....
        /*083c*/ 	.word	0x000159d0
        /*0840*/ 	.word	0x00000003
        /*0844*/ 	.word	0x00013230
        /*0848*/ 	.short	0x010a
        /*084a*/ 	.byte	0x3f
	.zero		1


	//   ....[75]....
        /*084c*/ 	.word	0x00015a30
        /*0850*/ 	.word	0x00000003
        /*0854*/ 	.word	0x00013250
        /*0858*/ 	.short	0x010a
        /*085a*/ 	.byte	0x3f
	.zero		1


	//   ....[76]....
        /*085c*/ 	.word	0x00015a90
        /*0860*/ 	.word	0x00000003
        /*0864*/ 	.word	0x00013230
        /*0868*/ 	.short	0x010a
        /*086a*/ 	.byte	0x3f
	.zero		1


	//   ....[77]....
        /*086c*/ 	.word	0x00015af0
        /*0870*/ 	.word	0x00000003
        /*0874*/ 	.word	0x00013250
        /*0878*/ 	.short	0x010a
        /*087a*/ 	.byte	0x3f
	.zero		1


	//   ....[78]....
        /*087c*/ 	.word	0x00015b50
        /*0880*/ 	.word	0x00000007
        /*0884*/ 	.word	0x00013250
        /*0888*/ 	.short	0x010a
        /*088a*/ 	.byte	0x3f
	.zero		1


	//   ....[79]....
        /*088c*/ 	.word	0x00015ca0
        /*0890*/ 	.word	0x00000005
        /*0894*/ 	.word	0x00013280
        /*0898*/ 	.short	0x010a
        /*089a*/ 	.byte	0x3f
	.zero		1


	//   ....[80]....
        /*089c*/ 	.word	0x00015cf0
        /*08a0*/ 	.word	0x00000005
        /*08a4*/ 	.word	0x00013240
        /*08a8*/ 	.short	0x010a
        /*08aa*/ 	.byte	0x3f
	.zero		1


	//   ....[81]....
        /*08ac*/ 	.word	0x00016410
        /*08b0*/ 	.word	0x00000012
        /*08b4*/ 	.word	0x00013220
        /*08b8*/ 	.short	0x010a
        /*08ba*/ 	.byte	0x3f
	.zero		1


	//   ....[82]....
        /*08bc*/ 	.word	0x00016460
        /*08c0*/ 	.word	0x00000004
        /*08c4*/ 	.word	0x00013280
        /*08c8*/ 	.short	0x010a
        /*08ca*/ 	.byte	0x3f
	.zero		1


	//   ....[83]....
        /*08cc*/ 	.word	0x000164b0
        /*08d0*/ 	.word	0x00000004
        /*08d4*/ 	.word	0x00013240
        /*08d8*/ 	.short	0x010a
        /*08da*/ 	.byte	0x3f
	.zero		1


	//   ....[84]....
        /*08dc*/ 	.word	0x00016500
        /*08e0*/ 	.word	0x00000003
        /*08e4*/ 	.word	0x00013270
        /*08e8*/ 	.short	0x010a
        /*08ea*/ 	.byte	0x3f
	.zero		1


	//   ....[85]....
        /*08ec*/ 	.word	0x00016550
        /*08f0*/ 	.word	0x00000003
        /*08f4*/ 	.word	0x00013260
        /*08f8*/ 	.short	0x010a
        /*08fa*/ 	.byte	0x3f
	.zero		1


	//   ....[86]....
        /*08fc*/ 	.word	0x000165a0
        /*0900*/ 	.word	0x00000002
        /*0904*/ 	.word	0x00013270
        /*0908*/ 	.short	0x010a
        /*090a*/ 	.byte	0x3f
	.zero		1


	//   ....[87]....
        /*090c*/ 	.word	0x000165f0
        /*0910*/ 	.word	0x00000002
        /*0914*/ 	.word	0x00013260
        /*0918*/ 	.short	0x010a
        /*091a*/ 	.byte	0x3f
	.zero		1


	//   ....[88]....
        /*091c*/ 	.word	0x00016640
        /*0920*/ 	.word	0x00000006
        /*0924*/ 	.word	0x00013220
        /*0928*/ 	.short	0x010a
        /*092a*/ 	.byte	0x3f
	.zero		1


	//   ....[89]....
        /*092c*/ 	.word	0x000167e0
        /*0930*/ 	.word	0x00000005
        /*0934*/ 	.word	0x00000000
        /*0938*/ 	.short	0x010a
        /*093a*/ 	.byte	0x3f
	.zero		1


	//   ....[90]....
        /*093c*/ 	.word	0x00016830
        /*0940*/ 	.word	0x00000009
        /*0944*/ 	.word	0x00000000
        /*0948*/ 	.short	0x010a
        /*094a*/ 	.byte	0x3f
	.zero		1


	//   ....[91]....
        /*094c*/ 	.word	0x00016880
        /*0950*/ 	.word	0x00000013
        /*0954*/ 	.word	0x00013260
        /*0958*/ 	.short	0x010a
        /*095a*/ 	.byte	0x3f
	.zero		1


	//   ....[92]....
        /*095c*/ 	.word	0x000168d0
        /*0960*/ 	.word	0x00000007
        /*0964*/ 	.word	0x00013260
        /*0968*/ 	.short	0x010a
        /*096a*/ 	.byte	0x3f
	.zero		1


	//   ....[93]....
        /*096c*/ 	.word	0x00016920
        /*0970*/ 	.word	0x00000013
        /*0974*/ 	.word	0x00013280
        /*0978*/ 	.short	0x010a
        /*097a*/ 	.byte	0x3f
	.zero		1


	//----- nvinfo : EIATTR_NUM_MBARRIERS
	.align		4
.L_1515:
        /*097c*/ 	.byte	0x03, 0x38
        /*097e*/ 	.short	0x0016


	//----- nvinfo : EIATTR_EXIT_INSTR_OFFSETS
	.align		4
        /*0980*/ 	.byte	0x04, 0x1c
        /*0982*/ 	.short	(.L_1517 - .L_1516)


	//   ....[0]....
.L_1516:
        /*0984*/ 	.word	0x000009f0


	//   ....[1]....
        /*0988*/ 	.word	0x00011e30


	//   ....[2]....
        /*098c*/ 	.word	0x00015840


	//----- nvinfo : EIATTR_MAX_THREADS
	.align		4
.L_1517:
        /*0990*/ 	.byte	0x04, 0x05
        /*0992*/ 	.short	(.L_1519 - .L_1518)
.L_1518:
        /*0994*/ 	.word	0x00000200
        /*0998*/ 	.word	0x00000001
        /*099c*/ 	.word	0x00000001


	//----- nvinfo : EIATTR_CRS_STACK_SIZE
	.align		4
.L_1519:
        /*09a0*/ 	.byte	0x04, 0x1e
        /*09a2*/ 	.short	(.L_1521 - .L_1520)
.L_1520:
        /*09a4*/ 	.word	0x00000000


	//----- nvinfo : EIATTR_CBANK_PARAM_SIZE
	.align		4
.L_1521:
        /*09a8*/ 	.byte	0x03, 0x19
        /*09aa*/ 	.short	0x0af0


	//----- nvinfo : EIATTR_PARAM_CBANK
	.align		4
        /*09ac*/ 	.byte	0x04, 0x0a
        /*09ae*/ 	.short	(.L_1523 - .L_1522)
	.align		4
.L_1522:
        /*09b0*/ 	.word	index@(.nv.constant0._ZN7cutlass13device_kernelIN5flash11enable_sm90INS1_16FlashAttnFwdSm90INS1_25CollectiveMainloopFwdSm90ILi2EN4cute5tupleIJNS5_1CILi1EEES8_S8_EEENS6_IJNS7_ILi192EEENS7_ILi160EEENS7_ILi64EEEEEELi64ENS_12float_e4m3_tEfNS_4arch4Sm90ELb0ELb1ELb0ELb0ELb0ELb0ELb0ELb1ELb1ELb1ELb0ELb0EEENS1_21CollectiveEpilogueFwdINS6_IJSA_SC_SB_EEES9_NS_10bfloat16_tESG_Li384ELb0ELb1ELb0ELb1EEENS1_30DynamicPersistentTileSchedulerILi384ELi128ELb0ELb1ELb1EEEEEEEEEvNT_6ParamsE)
        /*09b4*/ 	.short	0x0210
        /*09b6*/ 	.short	0x0af0


	//----- nvinfo : EIATTR_SW_WAR
	.align		4
.L_1523:
        /*09b8*/ 	.byte	0x04, 0x36
        /*09ba*/ 	.short	(.L_1525 - .L_1524)
.L_1524:
        /*09bc*/ 	.word	0x00000008
.L_1525:


//--------------------- .nv.info._ZN7cutlass13device_kernelIN5flash11enable_sm90INS1_16FlashAttnFwdSm90INS1_25CollectiveMainloopFwdSm90ILi2EN4cute5tupleIJNS5_1CILi1EEES8_S8_EEENS6_IJNS7_ILi192EEENS7_ILi160EEENS7_ILi64EEEEEELi64ENS_12float_e4m3_tEfNS_4arch4Sm90ELb0ELb1ELb0ELb1ELb0ELb0ELb0ELb1ELb1ELb1ELb0ELb0EEENS1_21CollectiveEpilogueFwdINS6_IJSA_SC_SB_EEES9_NS_10bfloat16_tESG_Li384ELb1ELb1ELb0ELb1EEENS1_36VarlenDynamicPersistentTileSchedulerILi192ELi160ELi384ELi128ELb0ELb1ELb1ELb1ELb0ELb1EEEEEEEEEvNT_6ParamsE --------------------------
	.section	.nv.info._ZN7cutlass13device_kernelIN5flash11enable_sm90INS1_16FlashAttnFwdSm90INS1_25CollectiveMainloopFwdSm90ILi2EN4cute5tupleIJNS5_1CILi1EEES8_S8_EEENS6_IJNS7_ILi192EEENS7_ILi160EEENS7_ILi64EEEEEELi64ENS_12float_e4m3_tEfNS_4arch4Sm90ELb0ELb1ELb0ELb1ELb0ELb0ELb0ELb1ELb1ELb1ELb0ELb0EEENS1_21CollectiveEpilogueFwdINS6_IJSA_SC_SB_EEES9_NS_10bfloat16_tESG_Li384ELb1ELb1ELb0ELb1EEENS1_36VarlenDynamicPersistentTileSchedulerILi192ELi160ELi384ELi128ELb0ELb1ELb1ELb1ELb0ELb1EEEEEEEEEvNT_6ParamsE,"",@"SHT_CUDA_INFO"
	.sectionflags	@""
	.align	4


	//----- nvinfo : EIATTR_CUDA_API_VERSION
	.align		4
        /*0000*/ 	.byte	0x04, 0x37
        /*0002*/ 	.short	(.L_1527 - .L_1526)
.L_1526:
        /*0004*/ 	.word	0x00000082


	//----- nvinfo : EIATTR_KPARAM_INFO
	.align		4
.L_1527:
        /*0008*/ 	.byte	0x04, 0x17
        /*000a*/ 	.short	(.L_1529 - .L_1528)
.L_1528:
        /*000c*/ 	.word	0x00000000
        /*0010*/ 	.short	0x0000
        /*0012*/ 	.short	0x0070
        /*0014*/ 	.byte	0x00, 0xf0, 0x01, 0x2a


	//----- nvinfo : EIATTR_SPARSE_MMA_MASK
	.align		4
.L_1529:
        /*0018*/ 	.byte	0x03, 0x50
        /*001a*/ 	.short	0x0000


	//----- nvinfo : EIATTR_MAXREG_COUNT
	.align		4
        /*001c*/ 	.byte	0x03, 0x1b
        /*001e*/ 	.short	0x0080


	//----- nvinfo : EIATTR_NUM_BARRIERS
	.align		4
        /*0020*/ 	.byte	0x02, 0x4c
        /*0022*/ 	.byte	0x09
	.zero		1


	//----- nvinfo : EIATTR_EXTERNS
	.align		4
        /*0024*/ 	.byte	0x04, 0x0f
        /*0026*/ 	.short	(.L_1531 - .L_1530)


	//   ....[0]....
	.align		4
.L_1530:
        /*0028*/ 	.word	index@(__assertfail)


	//----- nvinfo : EIATTR_ANNOTATIONS
	.align		4
.L_1531:
        /*002c*/ 	.byte	0x04, 0x55
        /*002e*/ 	.short	(.L_1533 - .L_1532)


	//   ....[0]....
.L_1532:
        /*0030*/ 	.word	0x00000001
        /*0034*/ 	.byte	0xb0, 0x2f, 0x01, 0x00, 0x01, 0x00, 0x00, 0x00, 0xd0, 0x30, 0x01, 0x00, 0x01, 0x00, 0x00, 0x00
        /*0044*/ 	.byte	0x60, 0x32, 0x01, 0x00, 0x01, 0x00, 0x00, 0x00, 0xe0, 0x4c, 0x01, 0x00, 0x01, 0x00, 0x00, 0x00
        /*0054*/ 	.byte	0x30, 0x54, 0x01, 0x00, 0x01, 0x00, 0x00, 0x00, 0x50, 0x54, 0x01, 0x00, 0x01, 0x00, 0x00, 0x00
        /*0064*/ 	.byte	0x70, 0x72, 0x01, 0x00


	//----- nvinfo : EIATTR_MERCURY_ISA_VERSION
	.align		4
.L_1533:
        /*0068*/ 	.byte	0x03, 0x5f
        /*006a*/ 	.short	0x0101


	//----- nvinfo : EIATTR_UNUSED_LOAD_BYTE_OFFSET
	.align		4
        /*006c*/ 	.byte	0x04, 0x44
        /*006e*/ 	.short	(.L_1535 - .L_1534)


	//   ....[0]....
.L_1534:
        /*0070*/ 	.word	0x00000a00
        /*0074*/ 	.word	0x0000fff0


	//   ....[1]....
        /*0078*/ 	.word	0x000106f0
        /*007c*/ 	.word	0x0000fff0


	//----- nvinfo : EIATTR_INT_WARP_WIDE_INSTR_OFFSETS
	.align		4
.L_1535:
        /*0080*/ 	.byte	0x04, 0x31
        /*0082*/ 	.short	(.L_1537 - .L_1536)


	//   ....[0]....
.L_1536:
        /*0084*/ 	.word	0x00000130


	//   ....[1]....
        /*0088*/ 	.word	0x00000170


	//   ....[2]....
        /*008c*/ 	.word	0x000001e0


	//   ....[3]....
        /*0090*/ 	.word	0x00013cb0


	//   ....[4]....
        /*0094*/ 	.word	0x00013d40


	//   ....[5]....
        /*0098*/ 	.word	0x00016130


	//   ....[6]....
        /*009c*/ 	.word	0x000161c0


	//----- nvinfo : EIATTR_COOP_GROUP_MASK_REGIDS
	.align		4
.L_1537:
        /*00a0*/ 	.byte	0x04, 0x29
        /*00a2*/ 	.short	(.L_1539 - .L_1538)


	//   ....[0]....
.L_1538:
        /*00a4*/ 	.word	0xffffffff


	//   ....[1]....
        /*00a8*/ 	.word	0xffffffff


	//   ....[2]....
        /*00ac*/ 	.word	0xffffffff


	//   ....[3]....
        /*00b0*/ 	.word	0xffffffff


	//   ....[4]....
        /*00b4*/ 	.word	0xffffffff


	//   ....[5]....
        /*00b8*/ 	.word	0xffffffff


	//   ....[6]....
        /*00bc*/ 	.word	0xffffffff


	//   ....[7]....
        /*00c0*/ 	.word	0xffffffff


	//   ....[8]....
        /*00c4*/ 	.word	0xffffffff


	//   ....[9]....
        /*00c8*/ 	.word	0xffffffff


	//   ....[10]....
        /*00cc*/ 	.word	0xffffffff


	//   ....[11]....
        /*00d0*/ 	.word	0xffffffff


	//   ....[12]....
        /*00d4*/ 	.word	0xffffffff


	//   ....[13]....
        /*00d8*/ 	.word	0xffffffff


	//   ....[14]....
        /*00dc*/ 	.word	0xffffffff


	//   ....[15]....
        /*00e0*/ 	.word	0xffffffff


	//   ....[16]....
        /*00e4*/ 	.word	0xffffffff


	//   ....[17]....
        /*00e8*/ 	.word	0xffffffff


	//   ....[18]....
        /*00ec*/ 	.word	0xffffffff


	//   ....[19]....
        /*00f0*/ 	.word	0xffffffff


	//   ....[20]....
        /*00f4*/ 	.word	0xffffffff


	//   ....[21]....
        /*00f8*/ 	.word	0xffffffff


	//   ....[22]....
        /*00fc*/ 	.word	0xffffffff


	//   ....[23]....
        /*0100*/ 	.word	0xffffffff


	//   ....[24]....
        /*0104*/ 	.word	0xffffffff


	//   ....[25]....
        /*0108*/ 	.word	0xffffffff


	//   ....[26]....
        /*010c*/ 	.word	0xffffffff


	//   ....[27]....
        /*0110*/ 	.word	0xffffffff


	//   ....[28]....
        /*0114*/ 	.word	0xffffffff


	//   ....[29]....
        /*0118*/ 	.word	0xffffffff


	//   ....[30]....
        /*011c*/ 	.word	0xffffffff


	//   ....[31]....
        /*0120*/ 	.word	0xffffffff


	//   ....[32]....
        /*0124*/ 	.word	0xffffffff


	//   ....[33]....
        /*0128*/ 	.word	0xffffffff


	//   ....[34]....
        /*012c*/ 	.word	0xffffffff


	//   ....[35]....
        /*0130*/ 	.word	0xffffffff


	//   ....[36]....
        /*0134*/ 	.word	0xffffffff


	//   ....[37]....
        /*0138*/ 	.word	0xffffffff


	//   ....[38]....
        /*013c*/ 	.word	0xffffffff


	//   ....[39]....
        /*0140*/ 	.word	0xffffffff


	//   ....[40]....
        /*0144*/ 	.word	0xffffffff


	//   ....[41]....
        /*0148*/ 	.word	0xffffffff


	//   ....[42]....
        /*014c*/ 	.word	0xffffffff


	//   ....[43]....
        /*0150*/ 	.word	0xffffffff


	//   ....[44]....
        /*0154*/ 	.word	0xffffffff


	//   ....[45]....
        /*0158*/ 	.word	0xffffffff


	//   ....[46]....
        /*015c*/ 	.word	0xffffffff


	//   ....[47]....
        /*0160*/ 	.word	0xffffffff


	//   ....[48]....
        /*0164*/ 	.word	0xffffffff


	//   ....[49]....
        /*0168*/ 	.word	0xffffffff


	//   ....[50]....
        /*016c*/ 	.word	0xffffffff


	//   ....[51]....
        /*0170*/ 	.word	0xffffffff


	//   ....[52]....
        /*0174*/ 	.word	0xffffffff


	//   ....[53]....
        /*0178*/ 	.word	0xffffffff


	//   ....[54]....
        /*017c*/ 	.word	0xffffffff


	//   ....[55]....
        /*0180*/ 	.word	0xffffffff


	//   ....[56]....
        /*0184*/ 	.word	0xffffffff


	//   ....[57]....
        /*0188*/ 	.word	0xffffffff


	//   ....[58]....
        /*018c*/ 	.word	0xffffffff


	//   ....[59]....
        /*0190*/ 	.word	0xffffffff


	//   ....[60]....
        /*0194*/ 	.word	0xffffffff


	//   ....[61]....
        /*0198*/ 	.word	0xffffffff


	//   ....[62]....
        /*019c*/ 	.word	0xffffffff


	//   ....[63]....
        /*01a0*/ 	.word	0xffffffff


	//   ....[64]....
        /*01a4*/ 	.word	0xffffffff


	//   ....[65]....
        /*01a8*/ 	.word	0xffffffff


	//   ....[66]....
        /*01ac*/ 	.word	0xffffffff


	//   ....[67]....
        /*01b0*/ 	.word	0xffffffff


	//   ....[68]....
        /*01b4*/ 	.word	0xffffffff


	//   ....[69]....
        /*01b8*/ 	.word	0xffffffff


	//   ....[70]....
        /*01bc*/ 	.word	0xffffffff


	//   ....[71]....
        /*01c0*/ 	.word	0xffffffff


	//   ....[72]....
        /*01c4*/ 	.word	0xffffffff


	//   ....[73]....
        /*01c8*/ 	.word	0xffffffff


	//   ....[74]....
        /*01cc*/ 	.word	0xffffffff


	//   ....[75]....
        /*01d0*/ 	.word	0xffffffff


	//   ....[76]....
        /*01d4*/ 	.word	0xffffffff


	//   ....[77]....
        /*01d8*/ 	.word	0xffffffff


	//   ....[78]....
        /*01dc*/ 	.word	0xffffffff


	//   ....[79]....
        /*01e0*/ 	.word	0xffffffff


	//   ....[80]....
        /*01e4*/ 	.word	0xffffffff


	//   ....[81]....
        /*01e8*/ 	.word	0xffffffff


	//   ....[82]....
        /*01ec*/ 	.word	0xffffffff


	//   ....[83]....
        /*01f0*/ 	.word	0xffffffff


	//   ....[84]....
        /*01f4*/ 	.word	0xffffffff


	//   ....[85]....
        /*01f8*/ 	.word	0xffffffff


	//   ....[86]....
        /*01fc*/ 	.word	0xffffffff


	//   ....[87]....
        /*0200*/ 	.word	0xffffffff


	//   ....[88]....
        /*0204*/ 	.word	0xffffffff


	//   ....[89]....
        /*0208*/ 	.word	0xffffffff


	//   ....[90]....
        /*020c*/ 	.word	0xffffffff


	//   ....[91]....
        /*0210*/ 	.word	0xffffffff


	//   ....[92]....
        /*0214*/ 	.word	0xffffffff


	//   ....[93]....
        /*0218*/ 	.word	0xffffffff


	//   ....[94]....
        /*021c*/ 	.word	0xffffffff


	//   ....[95]....
        /*0220*/ 	.word	0xffffffff


	//   ....[96]....
        /*0224*/ 	.word	0xffffffff


	//   ....[97]....
        /*0228*/ 	.word	0xffffffff


	//   ....[98]....
        /*022c*/ 	.word	0xffffffff


	//   ....[99]....
        /*0230*/ 	.word	0xffffffff


	//   ....[100]....
        /*0234*/ 	.word	0xffffffff


	//   ....[101]....
        /*0238*/ 	.word	0xffffffff


	//   ....[102]....
        /*023c*/ 	.word	0xffffffff


	//   ....[103]....
        /*0240*/ 	.word	0xffffffff


	//   ....[104]....
        /*0244*/ 	.word	0xffffffff


	//   ....[105]....
        /*0248*/ 	.word	0xffffffff


	//   ....[106]....
        /*024c*/ 	.word	0xffffffff


	//   ....[107]....
        /*0250*/ 	.word	0xffffffff


	//   ....[108]....
        /*0254*/ 	.word	0xffffffff


	//   ....[109]....
        /*0258*/ 	.word	0xffffffff


	//   ....[110]....
        /*025c*/ 	.word	0xffffffff


	//   ....[111]....
        /*0260*/ 	.word	0xffffffff


	//   ....[112]....
        /*0264*/ 	.word	0xffffffff


	//   ....[113]....
        /*0268*/ 	.word	0xffffffff


	//   ....[114]....
        /*026c*/ 	.word	0xffffffff


	//   ....[115]....
        /*0270*/ 	.word	0xffffffff


	//   ....[116]....
        /*0274*/ 	.word	0xffffffff


	//   ....[117]....
        /*0278*/ 	.word	0x0500000f


	//   ....[118]....
        /*027c*/ 	.word	0x0500000f


	//   ....[119]....
        /*0280*/ 	.word	0x0500000f


	//   ....[120]....
        /*0284*/ 	.word	0x0500000f


	//   ....[121]....
        /*0288*/ 	.word	0x0500000f


	//   ....[122]....
        /*028c*/ 	.word	0x0500000f


	//   ....[123]....
        /*0290*/ 	.word	0x0500000f


	//   ....[124]....
        /*0294*/ 	.word	0x0500000f


	//   ....[125]....
        /*0298*/ 	.word	0x0500000f


	//   ....[126]....
        /*029c*/ 	.word	0x0500000f


	//   ....[127]....
        /*02a0*/ 	.word	0x0500000f


	//   ....[128]....
        /*02a4*/ 	.word	0x0500000f


	//   ....[129]....
        /*02a8*/ 	.word	0x0500000f


	//   ....[130]....
        /*02ac*/ 	.word	0x0500000f


	//----- nvinfo : EIATTR_COOP_GROUP_INSTR_OFFSETS
	.align		4
.L_1539:
        /*02b0*/ 	.byte	0x04, 0x28
        /*02b2*/ 	.short	(.L_1541 - .L_1540)


	//   ....[0]....
.L_1540:
        /*02b4*/ 	.word	0x00000060


	//   ....[1]....
        /*02b8*/ 	.word	0x00000140


	//   ....[2]....
        /*02bc*/ 	.word	0x00000190


	//   ....[3]....
        /*02c0*/ 	.word	0x000003c0


	//   ....[4]....
        /*02c4*/ 	.word	0x00000520


	//   ....[5]....
        /*02c8*/ 	.word	0x00000640


	//   ....[6]....
        /*02cc*/ 	.word	0x000007a0


	//   ....[7]....
        /*02d0*/ 	.word	0x00001a90


	//   ....[8]....
        /*02d4*/ 	.word	0x00002340


	//   ....[9]....
        /*02d8*/ 	.word	0x000025c0


	//   ....[10]....
        /*02dc*/ 	.word	0x00003d10


	//   ....[11]....
        /*02e0*/ 	.word	0x00003e20


	//   ....[12]....
        /*02e4*/ 	.word	0x00004920


	//   ....[13]....
        /*02e8*/ 	.word	0x000049a0


	//   ....[14]....
        /*02ec*/ 	.word	0x000062c0


	//   ....[15]....
        /*02f0*/ 	.word	0x000072c0


	//   ....[16]....
        /*02f4*/ 	.word	0x00007ad0


	//   ....[17]....
        /*02f8*/ 	.word	0x00007be0


	//   ....[18]....
        /*02fc*/ 	.word	0x00008730


	//   ....[19]....
        /*0300*/ 	.word	0x000087a0


	//   ....[20]....
        /*0304*/ 	.word	0x0000a790


	//   ....[21]....
        /*0308*/ 	.word	0x0000a7b0


	//   ....[22]....
        /*030c*/ 	.word	0x0000a7f0


	//   ....[23]....
        /*0310*/ 	.word	0x0000a830


	//   ....[24]....
        /*0314*/ 	.word	0x0000c740


	//   ....[25]....
        /*0318*/ 	.word	0x0000d750


	//   ....[26]....
        /*031c*/ 	.word	0x0000df60


	//   ....[27]....
        /*0320*/ 	.word	0x0000e070


	//   ....[28]....
        /*0324*/ 	.word	0x0000ebb0


	//   ....[29]....
        /*0328*/ 	.word	0x0000ec30


	//   ....[30]....
        /*032c*/ 	.word	0x00010120


	//   ....[31]....
        /*0330*/ 	.word	0x00010130


	//   ....[32]....
        /*0334*/ 	.word	0x000101b0


	//   ....[33]....
        /*0338*/ 	.word	0x000101c0


	//   ....[34]....
        /*033c*/ 	.word	0x00010c80


	//   ....[35]....
        /*0340*/ 	.word	0x00010c90


	//   ....[36]....
        /*0344*/ 	.word	0x00010ca0


	//   ....[37]....
        /*0348*/ 	.word	0x00010cb0


	//   ....[38]....
        /*034c*/ 	.word	0x00010cc0


	//   ....[39]....
        /*0350*/ 	.word	0x00010cd0


	//   ....[40]....
        /*0354*/ 	.word	0x00010ce0


	//   ....[41]....
        /*0358*/ 	.word	0x00010cf0


	//   ....[42]....
        /*035c*/ 	.word	0x00010d10


	//   ....[43]....
        /*0360*/ 	.word	0x00010d20


	//   ....[44]....
        /*0364*/ 	.word	0x00010d40


	//   ....[45]....
        /*0368*/ 	.word	0x00010d70


	//   ....[46]....
        /*036c*/ 	.word	0x00010da0


	//   ....[47]....
        /*0370*/ 	.word	0x00010dc0


	//   ....[48]....
        /*0374*/ 	.word	0x00010df0


	//   ....[49]....
        /*0378*/ 	.word	0x00010e20


	//   ....[50]....
        /*037c*/ 	.word	0x00011270


	//   ....[51]....
        /*0380*/ 	.word	0x000112b0


	//   ....[52]....
        /*0384*/ 	.word	0x000112e0


	//   ....[53]....
        /*0388*/ 	.word	0x00011320


	//   ....[54]....
        /*038c*/ 	.word	0x00011830


	//   ....[55]....
        /*0390*/ 	.word	0x00011860


	//   ....[56]....
        /*0394*/ 	.word	0x00011880


	//   ....[57]....
        /*0398*/ 	.word	0x000118b0


	//   ....[58]....
        /*039c*/ 	.word	0x000118d0


	//   ....[59]....
        /*03a0*/ 	.word	0x000118e0


	//   ....[60]....
        /*03a4*/ 	.word	0x00011900


	//   ....[61]....
        /*03a8*/ 	.word	0x00011920


	//   ....[62]....
        /*03ac*/ 	.word	0x000121b0


	//   ....[63]....
        /*03b0*/ 	.word	0x000121e0


	//   ....[64]....
        /*03b4*/ 	.word	0x00012220


	//   ....[65]....
        /*03b8*/ 	.word	0x00012250


	//   ....[66]....
        /*03bc*/ 	.word	0x00012260


	//   ....[67]....
        /*03c0*/ 	.word	0x00012270


	//   ....[68]....
        /*03c4*/ 	.word	0x00012280


	//   ....[69]....
        /*03c8*/ 	.word	0x000122a0


	//   ....[70]....
        /*03cc*/ 	.word	0x00012400


	//   ....[71]....
        /*03d0*/ 	.word	0x000125d0


	//   ....[72]....
        /*03d4*/ 	.word	0x00012600


	//   ....[73]....
        /*03d8*/ 	.word	0x00012630


	//   ....[74]....
        /*03dc*/ 	.word	0x00012660


	//   ....[75]....
        /*03e0*/ 	.word	0x00012690


	//   ....[76]....
        /*03e4*/ 	.word	0x000126d0


	//   ....[77]....
        /*03e8*/ 	.word	0x00012850


	//   ....[78]....
        /*03ec*/ 	.word	0x00012880


	//   ....[79]....
        /*03f0*/ 	.word	0x000128b0


	//   ....[80]....
        /*03f4*/ 	.word	0x000128e0


	//   ....[81]....
        /*03f8*/ 	.word	0x00012910


	//   ....[82]....
        /*03fc*/ 	.word	0x00012950


	//   ....[83]....
        /*0400*/ 	.word	0x000129e0


	//   ....[84]....
        /*0404*/ 	.word	0x00012a70


	//   ....[85]....
        /*0408*/ 	.word	0x00012b20


	//   ....[86]....
        /*040c*/ 	.word	0x00014410


	//   ....[87]....
        /*0410*/ 	.word	0x000150a0


	//   ....[88]....
        /*0414*/ 	.word	0x000150d0


	//   ....[89]....
        /*0418*/ 	.word	0x00015100


	//   ....[90]....
        /*041c*/ 	.word	0x00015140


	//   ....[91]....
        /*0420*/ 	.word	0x00015180


	//   ....[92]....
        /*0424*/ 	.word	0x000151c0


	//   ....[93]....
        /*0428*/ 	.word	0x00015200


	//   ....[94]....
        /*042c*/ 	.word	0x00015210


	//   ....[95]....
        /*0430*/ 	.word	0x00015220


	//   ....[96]....
        /*0434*/ 	.word	0x00015230


	//   ....[97]....
        /*0438*/ 	.word	0x00015290


	//   ....[98]....
        /*043c*/ 	.word	0x00015300


	//   ....[99]....
        /*0440*/ 	.word	0x00016840


	//   ....[100]....
        /*0444*/ 	.word	0x00016870


	//   ....[101]....
        /*0448*/ 	.word	0x000168a0


	//   ....[102]....
        /*044c*/ 	.word	0x000168d0


	//   ....[103]....
        /*0450*/ 	.word	0x000168e0


	//   ....[104]....
        /*0454*/ 	.word	0x00016900


	//   ....[105]....
        /*0458*/ 	.word	0x00016920


	//   ....[106]....
        /*045c*/ 	.word	0x00016960


	//   ....[107]....
        /*0460*/ 	.word	0x00016aa0


	//   ....[108]....
        /*0464*/ 	.word	0x00016ad0


	//   ....[109]....
        /*0468*/ 	.word	0x00016b10


	//   ....[110]....
        /*046c*/ 	.word	0x00016b40


	//   ....[111]....
        /*0470*/ 	.word	0x00016b70


	//   ....[112]....
        /*0474*/ 	.word	0x00016ba0


	//   ....[113]....
        /*0478*/ 	.word	0x00016c40


	//   ....[114]....
        /*047c*/ 	.word	0x00016ce0


	//   ....[115]....
        /*0480*/ 	.word	0x00016d90


	//   ....[116]....
        /*0484*/ 	.word	0x00017390


	//   ....[117]....
        /*0488*/ 	.word	0x00017a20


	//   ....[118]....
        /*048c*/ 	.word	0x00017be0


	//   ....[119]....
        /*0490*/ 	.word	0x00017c50


	//   ....[120]....
        /*0494*/ 	.word	0x00017cd0


	//   ....[121]....
        /*0498*/ 	.word	0x00017d80


	//   ....[122]....
        /*049c*/ 	.word	0x00017e00


	//   ....[123]....
        /*04a0*/ 	.word	0x00017ea0


	//   ....[124]....
        /*04a4*/ 	.word	0x00017f20


	//   ....[125]....
        /*04a8*/ 	.word	0x00017fd0


	//   ....[126]....
        /*04ac*/ 	.word	0x00018030


	//   ....[127]....
        /*04b0*/ 	.word	0x000180e0


	//   ....[128]....
        /*04b4*/ 	.word	0x00018160


	//   ....[129]....
        /*04b8*/ 	.word	0x00018200


	//   ....[130]....
        /*04bc*/ 	.word	0x00018540


	//----- nvinfo : EIATTR_REG_RECONFIG
	.align		4
.L_1541:
        /*04c0*/ 	.byte	0x01, 0x54
	.zero		2


	//----- nvinfo : EIATTR_SYSCALL_OFFSETS
	.align		4
        /*04c4*/ 	.byte	0x04, 0x46
        /*04c6*/ 	.short	(.L_1543 - .L_1542)


	//   ....[0]....
.L_1542:
        /*04c8*/ 	.word	0x00001c50


	//   ....[1]....
        /*04cc*/ 	.word	0x00013ea0


	//   ....[2]....
        /*04d0*/ 	.word	0x00014010


	//   ....[3]....
        /*04d4*/ 	.word	0x00014160


	//   ....[4]....
        /*04d8*/ 	.word	0x000142a0


	//   ....[5]....
        /*04dc*/ 	.word	0x00014bd0


	//----- nvinfo : EIATTR_MBARRIER_INSTR_OFFSETS
	.align		4
.L_1543:
        /*04e0*/ 	.byte	0x04, 0x39
        /*04e2*/ 	.short	(.L_1545 - .L_1544)


	//   ....[0]....
.L_1544:
        /*04e4*/ 	.word	0x00000270
        /*04e8*/ 	.word	0x000000ff
        /*04ec*/ 	.word	0x00013200
        /*04f0*/ 	.short	0x0100
        /*04f2*/ 	.byte	0x08
	.zero		1


	//   ....[1]....
        /*04f4*/ 	.word	0x00000280
        /*04f8*/ 	.word	0x000000ff
        /*04fc*/ 	.word	0x00013220
        /*0500*/ 	.short	0x0100
        /*0502*/ 	.byte	0x08
	.zero		1


	//   ....[2]....
        /*0504*/ 	.word	0x00000370
        /*0508*/ 	.word	0x000000ff
        /*050c*/ 	.word	0x00013230
        /*0510*/ 	.short	0x0100
        /*0512*/ 	.byte	0x08
	.zero		1


	//   ....[3]....
        /*0514*/ 	.word	0x00000380
        /*0518*/ 	.word	0x000000ff
        /*051c*/ 	.word	0x00013240
        /*0520*/ 	.short	0x0100
        /*0522*/ 	.byte	0x08
	.zero		1


	//   ....[4]....
        /*0524*/ 	.word	0x00000390
        /*0528*/ 	.word	0x000000ff
        /*052c*/ 	.word	0x00013238
        /*0530*/ 	.short	0x0100
        /*0532*/ 	.byte	0x08
	.zero		1


	//   ....[5]....
        /*0534*/ 	.word	0x000003a0
        /*0538*/ 	.word	0x000000ff
        /*053c*/ 	.word	0x00013248
        /*0540*/ 	.short	0x0100
        /*0542*/ 	.byte	0x08
	.zero		1


	//   ....[6]....
        /*0544*/ 	.word	0x000004d0
        /*0548*/ 	.word	0x000000ff
        /*054c*/ 	.word	0x00013250
        /*0550*/ 	.short	0x0100
        /*0552*/ 	.byte	0x08
	.zero		1


	//   ....[7]....
        /*0554*/ 	.word	0x000004e0
        /*0558*/ 	.word	0x000000ff
        /*055c*/ 	.word	0x00013260
        /*0560*/ 	.short	0x0100
        /*0562*/ 	.byte	0x08
	.zero		1


	//   ....[8]....
        /*0564*/ 	.word	0x000004f0
        /*0568*/ 	.word	0x000000ff
        /*056c*/ 	.word	0x00013258
        /*0570*/ 	.short	0x0100
        /*0572*/ 	.byte	0x08
	.zero		1


	//   ....[9]....
        /*0574*/ 	.word	0x00000500
        /*0578*/ 	.word	0x000000ff
        /*057c*/ 	.word	0x00013268
        /*0580*/ 	.short	0x0100
        /*0582*/ 	.byte	0x08
	.zero		1


	//   ....[10]....
        /*0584*/ 	.word	0x000005f0
        /*0588*/ 	.word	0x000000ff
        /*058c*/ 	.word	0x00013270
        /*0590*/ 	.short	0x0100
        /*0592*/ 	.byte	0x06
	.zero		1


	//   ....[11]....
        /*0594*/ 	.word	0x00000600
        /*0598*/ 	.word	0x000000ff
        /*059c*/ 	.word	0x00013280
        /*05a0*/ 	.short	0x0100
        /*05a2*/ 	.byte	0x06
	.zero		1


	//   ....[12]....
        /*05a4*/ 	.word	0x00000610
        /*05a8*/ 	.word	0x000000ff
        /*05ac*/ 	.word	0x00013278
        /*05b0*/ 	.short	0x0100
        /*05b2*/ 	.byte	0x06
	.zero		1


	//   ....[13]....
        /*05b4*/ 	.word	0x00000620
        /*05b8*/ 	.word	0x000000ff
        /*05bc*/ 	.word	0x00013288
        /*05c0*/ 	.short	0x0100
        /*05c2*/ 	.byte	0x06
	.zero		1


	//   ....[14]....
        /*05c4*/ 	.word	0x00000750
        /*05c8*/ 	.word	0x000000ff
        /*05cc*/ 	.word	0x00013290
        /*05d0*/ 	.short	0x0100
        /*05d2*/ 	.byte	0x08
	.zero		1


	//   ....[15]....
        /*05d4*/ 	.word	0x00000760
        /*05d8*/ 	.word	0x000000ff
        /*05dc*/ 	.word	0x000132a0
        /*05e0*/ 	.short	0x0100
        /*05e2*/ 	.byte	0x08
	.zero		1


	//   ....[16]....
        /*05e4*/ 	.word	0x00000770
        /*05e8*/ 	.word	0x000000ff
        /*05ec*/ 	.word	0x00013298
        /*05f0*/ 	.short	0x0100
        /*05f2*/ 	.byte	0x08
	.zero		1


	//   ....[17]....
        /*05f4*/ 	.word	0x00000780
        /*05f8*/ 	.word	0x000000ff
        /*05fc*/ 	.word	0x000132a8
        /*0600*/ 	.short	0x0100
        /*0602*/ 	.byte	0x08
	.zero		1


	//   ....[18]....
        /*0604*/ 	.word	0x000008b0
        /*0608*/ 	.word	0x000000ff
        /*060c*/ 	.word	0x000132b0
        /*0610*/ 	.short	0x0100
        /*0612*/ 	.byte	0x08
	.zero		1


	//   ....[19]....
        /*0614*/ 	.word	0x000008c0
        /*0618*/ 	.word	0x000000ff
        /*061c*/ 	.word	0x000132c0
        /*0620*/ 	.short	0x0100
        /*0622*/ 	.byte	0x08
	.zero		1


	//   ....[20]....
        /*0624*/ 	.word	0x000008d0
        /*0628*/ 	.word	0x000000ff
        /*062c*/ 	.word	0x000132b8
        /*0630*/ 	.short	0x0100
        /*0632*/ 	.byte	0x08
	.zero		1


	//   ....[21]....
        /*0634*/ 	.word	0x000008e0
        /*0638*/ 	.word	0x000000ff
        /*063c*/ 	.word	0x000132c8
        /*0640*/ 	.short	0x0100
        /*0642*/ 	.byte	0x08
	.zero		1


	//   ....[22]....
        /*0644*/ 	.word	0x00001cd0
        /*0648*/ 	.word	0x000000ff
        /*064c*/ 	.word	0x00013200
        /*0650*/ 	.short	0x010a
        /*0652*/ 	.byte	0x2d
	.zero		1


	//   ....[23]....
        /*0654*/ 	.word	0x00001d50
        /*0658*/ 	.word	0x00000005
        /*065c*/ 	.word	0x00013230
        /*0660*/ 	.short	0x010a
        /*0662*/ 	.byte	0x3f
	.zero		1


	//   ....[24]....
        /*0664*/ 	.word	0x00001d90
        /*0668*/ 	.word	0x00000005
        /*066c*/ 	.word	0x00013230
        /*0670*/ 	.short	0x010a
        /*0672*/ 	.byte	0x3f
	.zero		1


	//   ....[25]....
        /*0674*/ 	.word	0x00002400
        /*0678*/ 	.word	0x00000000
        /*067c*/ 	.word	0x00000000
        /*0680*/ 	.short	0x0101
        /*0682*/ 	.byte	0x3f
	.zero		1


	//   ....[26]....
        /*0684*/ 	.word	0x00005ad0
        /*0688*/ 	.word	0x000000ff
        /*068c*/ 	.word	0x00013230
        /*0690*/ 	.short	0x010a
        /*0692*/ 	.byte	0x17
	.zero		1


	//   ....[27]....
        /*0694*/ 	.word	0x00005b10
        /*0698*/ 	.word	0x000000ff
        /*069c*/ 	.word	0x00013230
        /*06a0*/ 	.short	0x010a
        /*06a2*/ 	.byte	0x17
	.zero		1


	//   ....[28]....
        /*06a4*/ 	.word	0x00005f60
        /*06a8*/ 	.word	0x000000ff
        /*06ac*/ 	.word	0x00013250
        /*06b0*/ 	.short	0x010a
        /*06b2*/ 	.byte	0x0b
	.zero		1


	//   ....[29]....
        /*06b4*/ 	.word	0x00005fa0
        /*06b8*/ 	.word	0x000000ff
        /*06bc*/ 	.word	0x00013250
        /*06c0*/ 	.short	0x010a
        /*06c2*/ 	.byte	0x0b
	.zero		1


	//   ....[30]....
        /*06c4*/ 	.word	0x00006310
        /*06c8*/ 	.word	0x00000008
        /*06cc*/ 	.word	0x00000000
        /*06d0*/ 	.short	0x0101
        /*06d2*/ 	.byte	0x3f
	.zero		1


	//   ....[31]....
        /*06d4*/ 	.word	0x000094b0
        /*06d8*/ 	.word	0x000000ff
        /*06dc*/ 	.word	0x00000000
        /*06e0*/ 	.short	0x0101
        /*06e2*/ 	.byte	0x06
	.zero		1


	//   ....[32]....
        /*06e4*/ 	.word	0x00009ca0
        /*06e8*/ 	.word	0x000000ff
        /*06ec*/ 	.word	0x00013230
        /*06f0*/ 	.short	0x010a
        /*06f2*/ 	.byte	0x14
	.zero		1


	//   ....[33]....
        /*06f4*/ 	.word	0x00009ce0
        /*06f8*/ 	.word	0x000000ff
        /*06fc*/ 	.word	0x00013230
        /*0700*/ 	.short	0x010a
        /*0702*/ 	.byte	0x14
	.zero		1


	//   ....[34]....
        /*0704*/ 	.word	0x0000a130
        /*0708*/ 	.word	0x000000ff
        /*070c*/ 	.word	0x00013250
        /*0710*/ 	.short	0x010a
        /*0712*/ 	.byte	0x0b
	.zero		1


	//   ....[35]....
        /*0714*/ 	.word	0x0000a170
        /*0718*/ 	.word	0x000000ff
        /*071c*/ 	.word	0x00013250
        /*0720*/ 	.short	0x010a
        /*0722*/ 	.byte	0x0b
	.zero		1


	//   ....[36]....
        /*0724*/ 	.word	0x0000b730
        /*0728*/ 	.word	0x00000005
        /*072c*/ 	.word	0x00000000
        /*0730*/ 	.short	0x0101
        /*0732*/ 	.byte	0x3f
	.zero		1


	//   ....[37]....
        /*0734*/ 	.word	0x0000b9e0
        /*0738*/ 	.word	0x000000ff
        /*073c*/ 	.word	0x00000000
        /*0740*/ 	.short	0x0101
        /*0742*/ 	.byte	0x06
	.zero		1


	//   ....[38]....
        /*0744*/ 	.word	0x0000bf60
        /*0748*/ 	.word	0x000000ff
        /*074c*/ 	.word	0x00013230
        /*0750*/ 	.short	0x010a
        /*0752*/ 	.byte	0x17
	.zero		1


	//   ....[39]....
        /*0754*/ 	.word	0x0000bfa0
        /*0758*/ 	.word	0x000000ff
        /*075c*/ 	.word	0x00013230
        /*0760*/ 	.short	0x010a
        /*0762*/ 	.byte	0x17
	.zero		1


	//   ....[40]....
        /*0764*/ 	.word	0x0000c3f0
        /*0768*/ 	.word	0x000000ff
        /*076c*/ 	.word	0x00013250
        /*0770*/ 	.short	0x010a
        /*0772*/ 	.byte	0x0b
	.zero		1


	//   ....[41]....
        /*0774*/ 	.word	0x0000c430
        /*0778*/ 	.word	0x000000ff
        /*077c*/ 	.word	0x00013250
        /*0780*/ 	.short	0x010a
        /*0782*/ 	.byte	0x0b
	.zero		1


	//   ....[42]....
        /*0784*/ 	.word	0x0000c790
        /*0788*/ 	.word	0x00000000
        /*078c*/ 	.word	0x00000000
        /*0790*/ 	.short	0x0101
        /*0792*/ 	.byte	0x3f
	.zero		1


	//   ....[43]....
        /*0794*/ 	.word	0x0000f940
        /*0798*/ 	.word	0x000000ff
        /*079c*/ 	.word	0x00000000
        /*07a0*/ 	.short	0x0101
        /*07a2*/ 	.byte	0x06
	.zero		1


	//   ....[44]....
        /*07a4*/ 	.word	0x0000fde0
        /*07a8*/ 	.word	0x000000ff
        /*07ac*/ 	.word	0x00013250
        /*07b0*/ 	.short	0x010a
        /*07b2*/ 	.byte	0x0e
	.zero		1


	//   ....[45]....
        /*07b4*/ 	.word	0x0000fe20
        /*07b8*/ 	.word	0x000000ff
        /*07bc*/ 	.word	0x00013250
        /*07c0*/ 	.short	0x010a
        /*07c2*/ 	.byte	0x0e
	.zero		1


	//   ....[46]....
        /*07c4*/ 	.word	0x000104a0
        /*07c8*/ 	.word	0x000000ff
        /*07cc*/ 	.word	0x00000000
        /*07d0*/ 	.short	0x0101
        /*07d2*/ 	.byte	0x04
	.zero		1


	//   ....[47]....
        /*07d4*/ 	.word	0x00011730
        /*07d8*/ 	.word	0x0000000a
        /*07dc*/ 	.word	0x00000000
        /*07e0*/ 	.short	0x0101
        /*07e2*/ 	.byte	0x3f
	.zero		1


	//   ....[48]....
        /*07e4*/ 	.word	0x00014650
        /*07e8*/ 	.word	0x00000005
        /*07ec*/ 	.word	0x00013280
        /*07f0*/ 	.short	0x010a
        /*07f2*/ 	.byte	0x3f
	.zero		1


	//   ....[49]....
        /*07f4*/ 	.word	0x00014800
        /*07f8*/ 	.word	0x00000005
        /*07fc*/ 	.word	0x00013240
        /*0800*/ 	.short	0x010a
        /*0802*/ 	.byte	0x3f
	.zero		1


	//   ....[50]....
        /*0804*/ 	.word	0x000153c0
        /*0808*/ 	.word	0x00000012
        /*080c*/ 	.word	0x00013200
        /*0810*/ 	.short	0x0107
        /*0812*/ 	.byte	0x3f
	.zero		1


	//   ....[51]....
        /*0814*/ 	.word	0x000154b0
        /*0818*/ 	.word	0x00000012
        /*081c*/ 	.word	0x00013200
        /*0820*/ 	.short	0x0101
        /*0822*/ 	.byte	0x3f
	.zero		1


	//   ....[52]....
        /*0824*/ 	.word	0x000154d0
        /*0828*/ 	.word	0x00000012
        /*082c*/ 	.word	0x00013220
        /*0830*/ 	.short	0x010a
        /*0832*/ 	.byte	0x3f
	.zero		1


	//   ....[53]....
        /*0834*/ 	.word	0x000157a0
        /*0838*/ 	.word	0x00000004
        /*083c*/ 	.word	0x00013280
        /*0840*/ 	.short	0x010a
        /*0842*/ 	.byte	0x3f
	.zero		1


	//   ....[54]....
        /*0844*/ 	.word	0x000159f0
        /*0848*/ 	.word	0x00000004
        /*084c*/ 	.word	0x00013240
        /*0850*/ 	.short	0x010a
        /*0852*/ 	.byte	0x3f
	.zero		1


	//   ....[55]....
        /*0854*/ 	.word	0x00015cb0
        /*0858*/ 	.word	0x00000003
        /*085c*/ 	.word	0x00013270
        /*0860*/ 	.short	0x010a
        /*0862*/ 	.byte	0x3f
	.zero		1


	//   ....[56]....
        /*0864*/ 	.word	0x00015d30
        /*0868*/ 	.word	0x00000003
        /*086c*/ 	.word	0x00013260
        /*0870*/ 	.short	0x010a
        /*0872*/ 	.byte	0x3f
	.zero		1


	//   ....[57]....
        /*0874*/ 	.word	0x00016010
        /*0878*/ 	.word	0x00000003
        /*087c*/ 	.word	0x00013250
        /*0880*/ 	.short	0x0101
        /*0882*/ 	.byte	0x3f
	.zero		1


	//   ....[58]....
        /*0884*/ 	.word	0x00016090
        /*0888*/ 	.word	0x00000002
        /*088c*/ 	.word	0x00000000
        /*0890*/ 	.short	0x0101
        /*0892*/ 	.byte	0x3f
	.zero		1


	//   ....[59]....
        /*0894*/ 	.word	0x00016280
        /*0898*/ 	.word	0x00000002
        /*089c*/ 	.word	0x00013270
        /*08a0*/ 	.short	0x010a
        /*08a2*/ 	.byte	0x3f
	.zero		1


	//   ....[60]....
        /*08a4*/ 	.word	0x00016300
        /*08a8*/ 	.word	0x00000002
        /*08ac*/ 	.word	0x00013260
        /*08b0*/ 	.short	0x010a
        /*08b2*/ 	.byte	0x3f
	.zero		1


	//   ....[61]....
        /*08b4*/ 	.word	0x000165d0
        /*08b8*/ 	.word	0x00000002
        /*08bc*/ 	.word	0x00013250
        /*08c0*/ 	.short	0x0101
        /*08c2*/ 	.byte	0x3f
	.zero		1


	//   ....[62]....
        /*08c4*/ 	.word	0x00016620
        /*08c8*/ 	.word	0x00000000
        /*08cc*/ 	.word	0x00000000
        /*08d0*/ 	.short	0x0101
        /*08d2*/ 	.byte	0x3f
	.zero		1


	//   ....[63]....
        /*08d4*/ 	.word	0x00017310
        /*08d8*/ 	.word	0x00000006
        /*08dc*/ 	.word	0x00013220
        /*08e0*/ 	.short	0x010a
        /*08e2*/ 	.byte	0x3f
	.zero		1


	//   ....[64]....
        /*08e4*/ 	.word	0x000174b0
        /*08e8*/ 	.word	0x00000005
        /*08ec*/ 	.word	0x00000000
        /*08f0*/ 	.short	0x010a
        /*08f2*/ 	.byte	0x3f
	.zero		1


	//   ....[65]....
        /*08f4*/ 	.word	0x00017520
        /*08f8*/ 	.word	0x00000009
        /*08fc*/ 	.word	0x00000000
        /*0900*/ 	.short	0x010a
        /*0902*/ 	.byte	0x3f
	.zero		1


	//   ....[66]....
        /*0904*/ 	.word	0x00017570
        /*0908*/ 	.word	0x00000013
        /*090c*/ 	.word	0x00013260
        /*0910*/ 	.short	0x010a
        /*0912*/ 	.byte	0x3f
	.zero		1


	//   ....[67]....
        /*0914*/ 	.word	0x000175c0
        /*0918*/ 	.word	0x00000007
        /*091c*/ 	.word	0x00013260
        /*0920*/ 	.short	0x010a
        /*0922*/ 	.byte	0x3f
	.zero		1


	//   ....[68]....
        /*0924*/ 	.word	0x00017600
        /*0928*/ 	.word	0x00000013
        /*092c*/ 	.word	0x00013280
        /*0930*/ 	.short	0x010a
        /*0932*/ 	.byte	0x3f
	.zero		1


	//   ....[69]....
        /*0934*/ 	.word	0x00017620
        /*0938*/ 	.word	0x00000007
        /*093c*/ 	.word	0x00013280
        /*0940*/ 	.short	0x010a
        /*0942*/ 	.byte	0x3f
	.zero		1


	//   ....[70]....
        /*0944*/ 	.word	0x00017690
        /*0948*/ 	.word	0x00000003
        /*094c*/ 	.word	0x00013200
        /*0950*/ 	.short	0x010a
        /*0952*/ 	.byte	0x3f
	.zero		1


	//   ....[71]....
        /*0954*/ 	.word	0x000176e0
        /*0958*/ 	.word	0x00000005
        /*095c*/ 	.word	0x00013230
        /*0960*/ 	.short	0x010a
        /*0962*/ 	.byte	0x3f
	.zero		1


	//   ....[72]....
        /*0964*/ 	.word	0x00017740
        /*0968*/ 	.word	0x00000009
        /*096c*/ 	.word	0x00013230
        /*0970*/ 	.short	0x010a
        /*0972*/ 	.byte	0x3f
	.zero		1


	//   ....[73]....
        /*0974*/ 	.word	0x000177a0
        /*0978*/ 	.word	0x00000009
        /*097c*/ 	.word	0x00013250
        /*0980*/ 	.short	0x010a
        /*0982*/ 	.byte	0x3f
	.zero		1


	//   ....[74]....
        /*0984*/ 	.word	0x00017800
        /*0988*/ 	.word	0x00000003
        /*098c*/ 	.word	0x00013230
        /*0990*/ 	.short	0x010a
        /*0992*/ 	.byte	0x3f
	.zero		1


	//   ....[75]....
        /*0994*/ 	.word	0x00017860
        /*0998*/ 	.word	0x00000003
        /*099c*/ 	.word	0x00013250
        /*09a0*/ 	.short	0x010a
        /*09a2*/ 	.byte	0x3f
	.zero		1


	//   ....[76]....
        /*09a4*/ 	.word	0x000178c0
        /*09a8*/ 	.word	0x00000003
        /*09ac*/ 	.word	0x00013230
        /*09b0*/ 	.short	0x010a
        /*09b2*/ 	.byte	0x3f
	.zero		1


	//   ....[77]....
        /*09b4*/ 	.word	0x00017920
        /*09b8*/ 	.word	0x00000003
        /*09bc*/ 	.word	0x00013250
        /*09c0*/ 	.short	0x010a
        /*09c2*/ 	.byte	0x3f
	.zero		1


	//   ....[78]....
        /*09c4*/ 	.word	0x00017980
        /*09c8*/ 	.word	0x00000007
        /*09cc*/ 	.word	0x00013250
        /*09d0*/ 	.short	0x010a
        /*09d2*/ 	.byte	0x3f
	.zero		1


	//   ....[79]....
        /*09d4*/ 	.word	0x00017ad0
        /*09d8*/ 	.word	0x00000005
        /*09dc*/ 	.word	0x00013280
        /*09e0*/ 	.short	0x010a
        /*09e2*/ 	.byte	0x3f
	.zero		1


	//   ....[80]....
        /*09e4*/ 	.word	0x00017b20
        /*09e8*/ 	.word	0x00000005
        /*09ec*/ 	.word	0x00013240
        /*09f0*/ 	.short	0x010a
        /*09f2*/ 	.byte	0x3f
	.zero		1


	//   ....[81]....
        /*09f4*/ 	.word	0x00018230
        /*09f8*/ 	.word	0x00000012
        /*09fc*/ 	.word	0x00013220
        /*0a00*/ 	.short	0x010a
        /*0a02*/ 	.byte	0x3f
	.zero		1


	//   ....[82]....
        /*0a04*/ 	.word	0x00018280
        /*0a08*/ 	.word	0x00000004
        /*0a0c*/ 	.word	0x00013280
        /*0a10*/ 	.short	0x010a
        /*0a12*/ 	.byte	0x3f
	.zero		1


	//   ....[83]....
        /*0a14*/ 	.word	0x000182d0
        /*0a18*/ 	.word	0x00000004
        /*0a1c*/ 	.word	0x00013240
        /*0a20*/ 	.short	0x010a
        /*0a22*/ 	.byte	0x3f
	.zero		1


	//   ....[84]....
        /*0a24*/ 	.word	0x00018320
        /*0a28*/ 	.word	0x00000003
        /*0a2c*/ 	.word	0x00013270
        /*0a30*/ 	.short	0x010a
        /*0a32*/ 	.byte	0x3f
	.zero		1


	//   ....[85]....
        /*0a34*/ 	.word	0x00018370
        /*0a38*/ 	.word	0x00000003
        /*0a3c*/ 	.word	0x00013260
        /*0a40*/ 	.short	0x010a
        /*0a42*/ 	.byte	0x3f
	.zero		1


	//   ....[86]....
        /*0a44*/ 	.word	0x000183c0
        /*0a48*/ 	.word	0x00000002
        /*0a4c*/ 	.word	0x00013270
        /*0a50*/ 	.short	0x010a
        /*0a52*/ 	.byte	0x3f
	.zero		1


	//   ....[87]....
        /*0a54*/ 	.word	0x00018410
        /*0a58*/ 	.word	0x00000002
        /*0a5c*/ 	.word	0x00013260
        /*0a60*/ 	.short	0x010a
        /*0a62*/ 	.byte	0x3f
	.zero		1


	//   ....[88]....
        /*0a64*/ 	.word	0x00018460
        /*0a68*/ 	.word	0x00000006
        /*0a6c*/ 	.word	0x00013220
        /*0a70*/ 	.short	0x010a
        /*0a72*/ 	.byte	0x3f
	.zero		1


	//   ....[89]....
        /*0a74*/ 	.word	0x00018600
        /*0a78*/ 	.word	0x00000005
        /*0a7c*/ 	.word	0x00000000
        /*0a80*/ 	.short	0x010a
        /*0a82*/ 	.byte	0x3f
	.zero		1


	//   ....[90]....
        /*0a84*/ 	.word	0x00018650
        /*0a88*/ 	.word	0x00000009
        /*0a8c*/ 	.word	0x00000000
        /*0a90*/ 	.short	0x010a
        /*0a92*/ 	.byte	0x3f
	.zero		1


	//   ....[91]....
        /*0a94*/ 	.word	0x000186a0
        /*0a98*/ 	.word	0x00000013
        /*0a9c*/ 	.word	0x00013260
        /*0aa0*/ 	.short	0x010a
        /*0aa2*/ 	.byte	0x3f
	.zero		1


	//   ....[92]....
        /*0aa4*/ 	.word	0x000186f0
        /*0aa8*/ 	.word	0x00000007
        /*0aac*/ 	.word	0x00013260
        /*0ab0*/ 	.short	0x010a
        /*0ab2*/ 	.byte	0x3f
	.zero		1


	//   ....[93]....
        /*0ab4*/ 	.word	0x00018740
        /*0ab8*/ 	.word	0x00000013
        /*0abc*/ 	.word	0x00013280
        /*0ac0*/ 	.short	0x010a
        /*0ac2*/ 	.byte	0x3f
	.zero		1


	//----- nvinfo : EIATTR_NUM_MBARRIERS
	.align		4
.L_1545:
        /*0ac4*/ 	.byte	0x03, 0x38
        /*0ac6*/ 	.short	0x0016


	//----- nvinfo : EIATTR_EXIT_INSTR_OFFSETS
	.align		4
        /*0ac8*/ 	.byte	0x04, 0x1c
        /*0aca*/ 	.short	(.L_1547 - .L_1546)


	//   ....[0]....
.L_1546:
        /*0acc*/ 	.word	0x00000a40


	//   ....[1]....
        /*0ad0*/ 	.word	0x000123b0


	//   ....[2]....
        /*0ad4*/ 	.word	0x00017670


	//----- nvinfo : EIATTR_MAX_THREADS
	.align		4
.L_1547:
        /*0ad8*/ 	.byte	0x04, 0x05
        /*0ada*/ 	.short	(.L_1549 - .L_1548)
.L_1548:
        /*0adc*/ 	.word	0x00000200
        /*0ae0*/ 	.word	0x00000001
        /*0ae4*/ 	.word	0x00000001


	//----- nvinfo : EIATTR_CRS_STACK_SIZE
	.align		4
.L_1549:
        /*0ae8*/ 	.byte	0x04, 0x1e
        /*0aea*/ 	.short	(.L_1551 - .L_1550)
.L_1550:
        /*0aec*/ 	.word	0x00000000


	//----- nvinfo : EIATTR_CBANK_PARAM_SIZE
	.align		4
.L_1551:
        /*0af0*/ 	.byte	0x03, 0x19
        /*0af2*/ 	.short	0x0af0


	//----- nvinfo : EIATTR_PARAM_CBANK
	.align		4
        /*0af4*/ 	.byte	0x04, 0x0a
        /*0af6*/ 	.short	(.L_1553 - .L_1552)
	.align		4
.L_1552:
        /*0af8*/ 	.word	index@(.nv.constant0._ZN7cutlass13device_kernelIN5flash11enable_sm90INS1_16FlashAttnFwdSm90INS1_25CollectiveMainloopFwdSm90ILi2EN4cute5tupleIJNS5_1CILi1EEES8_S8_EEENS6_IJNS7_ILi192EEENS7_ILi160EEENS7_ILi64EEEEEELi64ENS_12float_e4m3_tEfNS_4arch4Sm90ELb0ELb1ELb0ELb1ELb0ELb0ELb0ELb1ELb1ELb1ELb0ELb0EEENS1_21CollectiveEpilogueFwdINS6_IJSA_SC_SB_EEES9_NS_10bfloat16_tESG_Li384ELb1ELb1ELb0ELb1EEENS1_36VarlenDynamicPersistentTileSchedulerILi192ELi160ELi384ELi128ELb0ELb1ELb1ELb1ELb0ELb1EEEEEEEEEvNT_6ParamsE)
        /*0afc*/ 	.short	0x0210
        /*0afe*/ 	.short	0x0af0


	//----- nvinfo : EIATTR_SW_WAR
	.align		4
.L_1553:
        /*0b00*/ 	.byte	0x04, 0x36
        /*0b02*/ 	.short	(.L_1555 - .L_1554)
.L_1554:
        /*0b04*/ 	.word	0x00000008
.L_1555:


//--------------------- .nv.info._ZN7cutlass13device_kernelIN5flash11enable_sm90INS1_16FlashAttnFwdSm90INS1_25CollectiveMainloopFwdSm90ILi2EN4cute5tupleIJNS5_1CILi1EEES8_S8_EEENS6_IJNS7_ILi192EEENS7_ILi160EEENS7_ILi64EEEEEELi64ENS_12float_e4m3_tEfNS_4arch4Sm90ELb0ELb1ELb0ELb1ELb0ELb1ELb0ELb1ELb1ELb1ELb0ELb0EEENS1_21CollectiveEpilogueFwdINS6_IJSA_SC_SB_EEES9_NS_10bfloat16_tESG_Li384ELb1ELb1ELb0ELb1EEENS1_36VarlenDynamicPersistentTileSchedulerILi192ELi160ELi384ELi128ELb0ELb1ELb1ELb1ELb0ELb1EEEEEEEEEvNT_6ParamsE --------------------------
	.section	.nv.info._ZN7cutlass13device_kernelIN5flash11enable_sm90INS1_16FlashAttnFwdSm90INS1_25CollectiveMainloopFwdSm90ILi2EN4cute5tupleIJNS5_1CILi1EEES8_S8_EEENS6_IJNS7_ILi192EEENS7_ILi160EEENS7_ILi64EEEEEELi64ENS_12float_e4m3_tEfNS_4arch4Sm90ELb0ELb1ELb0ELb1ELb0ELb1ELb0ELb1ELb1ELb1ELb0ELb0EEENS1_21CollectiveEpilogueFwdINS6_IJSA_SC_SB_EEES9_NS_10bfloat16_tESG_Li384ELb1ELb1ELb0ELb1EEENS1_36VarlenDynamicPersistentTileSchedulerILi192ELi160ELi384ELi128ELb0ELb1ELb1ELb1ELb0ELb1EEEEEEEEEvNT_6ParamsE,"",@"SHT_CUDA_INFO"
	.sectionflags	@""
	.align	4


	//----- nvinfo : EIATTR_CUDA_API_VERSION
	.align		4
        /*0000*/ 	.byte	0x04, 0x37
        /*0002*/ 	.short	(.L_1557 - .L_1556)
.L_1556:
        /*0004*/ 	.word	0x00000082


	//----- nvinfo : EIATTR_KPARAM_INFO
	.align		4
.L_1557:
        /*0008*/ 	.byte	0x04, 0x17
        /*000a*/ 	.short	(.L_1559 - .L_1558)
.L_1558:
        /*000c*/ 	.word	0x00000000
        /*0010*/ 	.short	0x0000
        /*0012*/ 	.short	0x0070
        /*0014*/ 	.byte	0x00, 0xf0, 0x01, 0x2a


	//----- nvinfo : EIATTR_SPARSE_MMA_MASK
	.align		4
.L_1559:
        /*0018*/ 	.byte	0x03, 0x50
        /*001a*/ 	.short	0x0000


	//----- nvinfo : EIATTR_MAXREG_COUNT
	.align		4
        /*001c*/ 	.byte	0x03, 0x1b
        /*001e*/ 	.short	0x0080


	//----- nvinfo : EIATTR_NUM_BARRIERS
	.align		4
        /*0020*/ 	.byte	0x02, 0x4c
        /*0022*/ 	.byte	0x10
	.zero		1


	//----- nvinfo : EIATTR_EXTERNS
	.align		4
        /*0024*/ 	.byte	0x04, 0x0f
        /*0026*/ 	.short	(.L_1561 - .L_1560)


	//   ....[0]....
	.align		4
.L_1560:
        /*0028*/ 	.word	index@(__assertfail)


	//----- nvinfo : EIATTR_ANNOTATIONS
	.align		4
.L_1561:
        /*002c*/ 	.byte	0x04, 0x55
        /*002e*/ 	.short	(.L_1563 - .L_1562)


	//   ....[0]....
.L_1562:
        /* <DEDUP_REMOVED lines=89> */


	//----- nvinfo : EIATTR_MERCURY_ISA_VERSION
	.align		4
.L_1563:
        /*05b0*/ 	.byte	0x03, 0x5f
        /*05b2*/ 	.short	0x0101


	//----- nvinfo : EIATTR_UNUSED_LOAD_BYTE_OFFSET
	.align		4
        /*05b4*/ 	.byte	0x04, 0x44
        /*05b6*/ 	.short	(.L_1565 - .L_1564)


	//   ....[0]....
.L_1564:
        /*05b8*/ 	.word	0x00000a90
        /*05bc*/ 	.word	0x0000fff0


	//   ....[1]....
        /*05c0*/ 	.word	0x00018020
        /*05c4*/ 	.word	0x0000fff0


	//----- nvinfo : EIATTR_INT_WARP_WIDE_INSTR_OFFSETS
	.align		4
.L_1565:
        /*05c8*/ 	.byte	0x04, 0x31
        /*05ca*/ 	.short	(.L_1567 - .L_1566)


	//   ....[0]....
.L_1566:
        /*05cc*/ 	.word	0x00000180


	//   ....[1]....
        /*05d0*/ 	.word	0x000001c0


	//   ....[2]....
        /*05d4*/ 	.word	0x00000280


	//   ....[3]....
        /*05d8*/ 	.word	0x0001c7d0


	//   ....[4]....
        /*05dc*/ 	.word	0x0001c860


	//   ....[5]....
        /*05e0*/ 	.word	0x0001ef20


	//   ....[6]....
        /*05e4*/ 	.word	0x0001efb0


	//----- nvinfo : EIATTR_COOP_GROUP_MASK_REGIDS
	.align		4
.L_1567:
        /*05e8*/ 	.byte	0x04, 0x29
        /*05ea*/ 	.short	(.L_1569 - .L_1568)


	//   ....[0]....
.L_1568:
        /*05ec*/ 	.word	0xffffffff


	//   ....[1]....
        /*05f0*/ 	.word	0xffffffff


	//   ....[2]....
        /*05f4*/ 	.word	0xffffffff


	//   ....[3]....
        /*05f8*/ 	.word	0xffffffff


	//   ....[4]....
        /*05fc*/ 	.word	0xffffffff


	//   ....[5]....
        /*0600*/ 	.word	0xffffffff


	//   ....[6]....
        /*0604*/ 	.word	0xffffffff


	//   ....[7]....
        /*0608*/ 	.word	0xffffffff


	//   ....[8]....
        /*060c*/ 	.word	0xffffffff


	//   ....[9]....
        /*0610*/ 	.word	0xffffffff


	//   ....[10]....
        /*0614*/ 	.word	0xffffffff


	//   ....[11]....
        /*0618*/ 	.word	0xffffffff


	//   ....[12]....
        /*061c*/ 	.word	0xffffffff


	//   ....[13]....
        /*0620*/ 	.word	0xffffffff


	//   ....[14]....
        /*0624*/ 	.word	0xffffffff


	//   ....[15]....
        /*0628*/ 	.word	0xffffffff


	//   ....[16]....
        /*062c*/ 	.word	0xffffffff


	//   ....[17]....
        /*0630*/ 	.word	0xffffffff


	//   ....[18]....
        /*0634*/ 	.word	0xffffffff


	//   ....[19]....
        /*0638*/ 	.word	0xffffffff


	//   ....[20]....
        /*063c*/ 	.word	0xffffffff


	//   ....[21]....
        /*0640*/ 	.word	0xffffffff


	//   ....[22]....
        /*0644*/ 	.word	0xffffffff


	//   ....[23]....
        /*0648*/ 	.word	0xffffffff


	//   ....[24]....
        /*064c*/ 	.word	0xffffffff


	//   ....[25]....
        /*0650*/ 	.word	0xffffffff


	//   ....[26]....
        /*0654*/ 	.word	0xffffffff


	//   ....[27]....
        /*0658*/ 	.word	0xffffffff


	//   ....[28]....
        /*065c*/ 	.word	0xffffffff


	//   ....[29]....
        /*0660*/ 	.word	0xffffffff


	//   ....[30]....
        /*0664*/ 	.word	0xffffffff


	//   ....[31]....
        /*0668*/ 	.word	0xffffffff


	//   ....[32]....
        /*066c*/ 	.word	0xffffffff


	//   ....[33]....
        /*0670*/ 	.word	0xffffffff


	//   ....[34]....
        /*0674*/ 	.word	0xffffffff


	//   ....[35]....
        /*0678*/ 	.word	0xffffffff


	//   ....[36]....
        /*067c*/ 	.word	0xffffffff


	//   ....[37]....
        /*0680*/ 	.word	0xffffffff


	//   ....[38]....
        /*0684*/ 	.word	0xffffffff


	//   ....[39]....
        /*0688*/ 	.word	0xffffffff


	//   ....[40]....
        /*068c*/ 	.word	0xffffffff


	//   ....[41]....
        /*0690*/ 	.word	0xffffffff


	//   ....[42]....
        /*0694*/ 	.word	0xffffffff


	//   ....[43]....
        /*0698*/ 	.word	0xffffffff


	//   ....[44]....
        /*069c*/ 	.word	0xffffffff


	//   ....[45]....
        /*06a0*/ 	.word	0xffffffff


	//   ....[46]....
        /*06a4*/ 	.word	0xffffffff


	//   ....[47]....
        /*06a8*/ 	.word	0xffffffff


	//   ....[48]....
        /*06ac*/ 	.word	0xffffffff


	//   ....[49]....
        /*06b0*/ 	.word	0xffffffff


	//   ....[50]....
        /*06b4*/ 	.word	0xffffffff


	//   ....[51]....
        /*06b8*/ 	.word	0xffffffff


	//   ....[52]....
        /*06bc*/ 	.word	0xffffffff


	//   ....[53]....
        /*06c0*/ 	.word	0xffffffff


	//   ....[54]....
        /*06c4*/ 	.word	0xffffffff


	//   ....[55]....
        /*06c8*/ 	.word	0xffffffff


	//   ....[56]....
        /*06cc*/ 	.word	0xffffffff


	//   ....[57]....
        /*06d0*/ 	.word	0xffffffff


	//   ....[58]....
        /*06d4*/ 	.word	0xffffffff


	//   ....[59]....
        /*06d8*/ 	.word	0xffffffff


	//   ....[60]....
        /*06dc*/ 	.word	0xffffffff


	//   ....[61]....
        /*06e0*/ 	.word	0xffffffff


	//   ....[62]....
        /*06e4*/ 	.word	0xffffffff


	//   ....[63]....
        /*06e8*/ 	.word	0xffffffff


	//   ....[64]....
        /*06ec*/ 	.word	0xffffffff


	//   ....[65]....
        /*06f0*/ 	.word	0xffffffff


	//   ....[66]....
        /*06f4*/ 	.word	0xffffffff


	//   ....[67]....
        /*06f8*/ 	.word	0xffffffff


	//   ....[68]....
        /*06fc*/ 	.word	0xffffffff


	//   ....[69]....
        /*0700*/ 	.word	0xffffffff


	//   ....[70]....
        /*0704*/ 	.word	0xffffffff


	//   ....[71]....
        /*0708*/ 	.word	0xffffffff


	//   ....[72]....
        /*070c*/ 	.word	0xffffffff


	//   ....[73]....
        /*0710*/ 	.word	0xffffffff


	//   ....[74]....
        /*0714*/ 	.word	0xffffffff


	//   ....[75]....
        /*0718*/ 	.word	0xffffffff


	//   ....[76]....
        /*071c*/ 	.word	0xffffffff


	//   ....[77]....
        /*0720*/ 	.word	0xffffffff


	//   ....[78]....
        /*0724*/ 	.word	0xffffffff


	//   ....[79]....
        /*0728*/ 	.word	0xffffffff


	//   ....[80]....
        /*072c*/ 	.word	0xffffffff


	//   ....[81]....
        /*0730*/ 	.word	0xffffffff


	//   ....[82]....
        /*0734*/ 	.word	0xffffffff


	//   ....[83]....
        /*0738*/ 	.word	0xffffffff


	//   ....[84]....
        /*073c*/ 	.word	0xffffffff


	//   ....[85]....
        /*0740*/ 	.word	0xffffffff


	//   ....[86]....
        /*0744*/ 	.word	0xffffffff


	//   ....[87]....
        /*0748*/ 	.word	0xffffffff


	//   ....[88]....
        /*074c*/ 	.word	0xffffffff


	//   ....[89]....
        /*0750*/ 	.word	0xffffffff


	//   ....[90]....
        /*0754*/ 	.word	0xffffffff


	//   ....[91]....
        /*0758*/ 	.word	0xffffffff


	//   ....[92]....
        /*075c*/ 	.word	0xffffffff


	//   ....[93]....
        /*0760*/ 	.word	0xffffffff


	//   ....[94]....
        /*0764*/ 	.word	0xffffffff


	//   ....[95]....
        /*0768*/ 	.word	0xffffffff


	//   ....[96]....
        /*076c*/ 	.word	0xffffffff


	//   ....[97]....
        /*0770*/ 	.word	0xffffffff


	//   ....[98]....
        /*0774*/ 	.word	0xffffffff


	//   ....[99]....
        /*0778*/ 	.word	0xffffffff


	//   ....[100]....
        /*077c*/ 	.word	0xffffffff


	//   ....[101]....
        /*0780*/ 	.word	0xffffffff


	//   ....[102]....
        /*0784*/ 	.word	0xffffffff


	//   ....[103]....
        /*0788*/ 	.word	0xffffffff


	//   ....[104]....
        /*078c*/ 	.word	0xffffffff


	//   ....[105]....
        /*0790*/ 	.word	0xffffffff


	//   ....[106]....
        /*0794*/ 	.word	0xffffffff


	//   ....[107]....
        /*0798*/ 	.word	0xffffffff


	//   ....[108]....
        /*079c*/ 	.word	0xffffffff


	//   ....[109]....
        /*07a0*/ 	.word	0xffffffff


	//   ....[110]....
        /*07a4*/ 	.word	0xffffffff


	//   ....[111]....
        /*07a8*/ 	.word	0xffffffff


	//   ....[112]....
        /*07ac*/ 	.word	0xffffffff


	//   ....[113]....
        /*07b0*/ 	.word	0xffffffff


	//   ....[114]....
        /*07b4*/ 	.word	0xffffffff


	//   ....[115]....
        /*07b8*/ 	.word	0xffffffff


	//   ....[116]....
        /*07bc*/ 	.word	0xffffffff


	//   ....[117]....
        /*07c0*/ 	.word	0xffffffff


	//   ....[118]....
        /*07c4*/ 	.word	0xffffffff


	//   ....[119]....
        /*07c8*/ 	.word	0xffffffff


	//   ....[120]....
        /*07cc*/ 	.word	0xffffffff


	//   ....[121]....
        /*07d0*/ 	.word	0xffffffff


	//   ....[122]....
        /*07d4*/ 	.word	0xffffffff


	//   ....[123]....
        /*07d8*/ 	.word	0xffffffff


	//   ....[124]....
        /*07dc*/ 	.word	0xffffffff


	//   ....[125]....
        /*07e0*/ 	.word	0xffffffff


	//   ....[126]....
        /*07e4*/ 	.word	0x0500000f


	//   ....[127]....
        /*07e8*/ 	.word	0x0500000f


	//   ....[128]....
        /*07ec*/ 	.word	0x0500000f


	//   ....[129]....
        /*07f0*/ 	.word	0x0500000f


	//   ....[130]....
        /*07f4*/ 	.word	0x0500000f


	//   ....[131]....
        /*07f8*/ 	.word	0x0500000f


	//   ....[132]....
        /*07fc*/ 	.word	0x0500000f


	//   ....[133]....
        /*0800*/ 	.word	0x0500000f


	//   ....[134]....
        /*0804*/ 	.word	0x0500000f


	//   ....[135]....
        /*0808*/ 	.word	0x0500000f


	//   ....[136]....
        /*080c*/ 	.word	0x0500000f


	//   ....[137]....
        /*0810*/ 	.word	0x0500000f


	//   ....[138]....
        /*0814*/ 	.word	0x0500000f


	//   ....[139]....
        /*0818*/ 	.word	0x0500000f


	//   ....[140]....
        /*081c*/ 	.word	0x0500000f


	//   ....[141]....
        /*0820*/ 	.word	0x0500000f


	//   ....[142]....
        /*0824*/ 	.word	0x0500000f


	//   ....[143]....
        /*0828*/ 	.word	0x0500000f


	//   ....[144]....
        /*082c*/ 	.word	0x0500000f


	//   ....[145]....
        /*0830*/ 	.word	0x0500000f


	//   ....[146]....
        /*0834*/ 	.word	0x0500000f


	//   ....[147]....
        /*0838*/ 	.word	0x0500000f


	//   ....[148]....
        /*083c*/ 	.word	0x0500000f


	//   ....[149]....
        /*0840*/ 	.word	0x0500000f


	//   ....[150]....
        /*0844*/ 	.word	0x0500000f


	//   ....[151]....
        /*0848*/ 	.word	0x0500000f


	//   ....[152]....
        /*084c*/ 	.word	0x0500000f


	//   ....[153]....
        /*0850*/ 	.word	0x0500000f


	//   ....[154]....
        /*0854*/ 	.word	0x0500000f


	//   ....[155]....
        /*0858*/ 	.word	0x0500000f


	//   ....[156]....
        /*085c*/ 	.word	0x0500000f


	//   ....[157]....
        /*0860*/ 	.word	0x0500000f


	//   ....[158]....
        /*0864*/ 	.word	0x0500000f


	//   ....[159]....
        /*0868*/ 	.word	0x0500000f


	//   ....[160]....
        /*086c*/ 	.word	0x0500000f


	//   ....[161]....
        /*0870*/ 	.word	0x0500000f


	//   ....[162]....
        /*0874*/ 	.word	0x0500000f


	//   ....[163]....
        /*0878*/ 	.word	0x0500000f


	//   ....[164]....
        /*087c*/ 	.word	0x0500000f


	//   ....[165]....
        /*0880*/ 	.word	0x0500000f


	//----- nvinfo : EIATTR_COOP_GROUP_INSTR_OFFSETS
	.align		4
.L_1569:
        /*0884*/ 	.byte	0x04, 0x28
        /*0886*/ 	.short	(.L_1571 - .L_1570)


	//   ....[0]....
.L_1570:
        /*0888*/ 	.word	0x00000060


	//   ....[1]....
        /*088c*/ 	.word	0x00000190


	//   ....[2]....
        /*0890*/ 	.word	0x00000290


	//   ....[3]....
        /*0894*/ 	.word	0x00000400


	//   ....[4]....
        /*0898*/ 	.word	0x00000560


	//   ....[5]....
        /*089c*/ 	.word	0x00000680


	//   ....[6]....
        /*08a0*/ 	.word	0x000007e0


	//   ....[7]....
        /*08a4*/ 	.word	0x000059f0


	//   ....[8]....
        /*08a8*/ 	.word	0x00006130


	//   ....[9]....
        /*08ac*/ 	.word	0x00006140


	//   ....[10]....
        /*08b0*/ 	.word	0x00006150


	//   ....[11]....
        /*08b4*/ 	.word	0x00006160


	//   ....[12]....
        /*08b8*/ 	.word	0x00007650


	//   ....[13]....
        /*08bc*/ 	.word	0x00007660


	//   ....[14]....
        /*08c0*/ 	.word	0x00007670


	//   ....[15]....
        /*08c4*/ 	.word	0x00007680


	//   ....[16]....
        /*08c8*/ 	.word	0x000091b0


	//   ....[17]....
        /*08cc*/ 	.word	0x0000a2c0


	//   ....[18]....
        /*08d0*/ 	.word	0x0000ab60


	//   ....[19]....
        /*08d4*/ 	.word	0x0000ac80


	//   ....[20]....
        /*08d8*/ 	.word	0x0000b720


	//   ....[21]....
        /*08dc*/ 	.word	0x0000b7c0


	//   ....[22]....
        /*08e0*/ 	.word	0x0000d420


	//   ....[23]....
        /*08e4*/ 	.word	0x0000d650


	//   ....[24]....
        /*08e8*/ 	.word	0x0000f050


	//   ....[25]....
        /*08ec*/ 	.word	0x0000f150


	//   ....[26]....
        /*08f0*/ 	.word	0x0000f920


	//   ....[27]....
        /*08f4*/ 	.word	0x0000fa50


	//   ....[28]....
        /*08f8*/ 	.word	0x00011cb0


	//   ....[29]....
        /*08fc*/ 	.word	0x00011cd0


	//   ....[30]....
        /*0900*/ 	.word	0x00011d50


	//   ....[31]....
        /*0904*/ 	.word	0x00011d70


	//   ....[32]....
        /*0908*/ 	.word	0x00013f60


	//   ....[33]....
        /*090c*/ 	.word	0x00014fb0


	//   ....[34]....
        /*0910*/ 	.word	0x00015810


	//   ....[35]....
        /*0914*/ 	.word	0x00015920


	//   ....[36]....
        /*0918*/ 	.word	0x000165b0


	//   ....[37]....
        /*091c*/ 	.word	0x00016600


	//   ....[38]....
        /*0920*/ 	.word	0x00017980


	//   ....[39]....
        /*0924*/ 	.word	0x000179b0


	//   ....[40]....
        /*0928*/ 	.word	0x00017ab0


	//   ....[41]....
        /*092c*/ 	.word	0x00017b70


	//   ....[42]....
        /*0930*/ 	.word	0x00018660


	//   ....[43]....
        /*0934*/ 	.word	0x00018670


	//   ....[44]....
        /*0938*/ 	.word	0x00018680


	//   ....[45]....
        /*093c*/ 	.word	0x00018690


	//   ....[46]....
        /*0940*/ 	.word	0x000186a0


	//   ....[47]....
        /*0944*/ 	.word	0x000186b0


	//   ....[48]....
        /*0948*/ 	.word	0x000186c0


	//   ....[49]....
        /*094c*/ 	.word	0x000186e0


	//   ....[50]....
        /*0950*/ 	.word	0x000186f0


	//   ....[51]....
        /*0954*/ 	.word	0x00018700


	//   ....[52]....
        /*0958*/ 	.word	0x00018710


	//   ....[53]....
        /*095c*/ 	.word	0x00018720


	//   ....[54]....
        /*0960*/ 	.word	0x00018730


	//   ....[55]....
        /*0964*/ 	.word	0x00018740


	//   ....[56]....
        /*0968*/ 	.word	0x00018750


	//   ....[57]....
        /*096c*/ 	.word	0x00018760


	//   ....[58]....
        /*0970*/ 	.word	0x00018d20


	//   ....[59]....
        /*0974*/ 	.word	0x00018d60


	//   ....[60]....
        /*0978*/ 	.word	0x00018da0


	//   ....[61]....
        /*097c*/ 	.word	0x00018de0


	//   ....[62]....
        /*0980*/ 	.word	0x00019260


	//   ....[63]....
        /*0984*/ 	.word	0x000192a0


	//   ....[64]....
        /*0988*/ 	.word	0x000192c0


	//   ....[65]....
        /*098c*/ 	.word	0x00019300


	//   ....[66]....
        /*0990*/ 	.word	0x00019320


	//   ....[67]....
        /*0994*/ 	.word	0x00019340


	//   ....[68]....
        /*0998*/ 	.word	0x00019360


	//   ....[69]....
        /*099c*/ 	.word	0x00019390


	//   ....[70]....
        /*09a0*/ 	.word	0x00019b90


	//   ....[71]....
        /*09a4*/ 	.word	0x00019bc0


	//   ....[72]....
        /*09a8*/ 	.word	0x00019c00


	//   ....[73]....
        /*09ac*/ 	.word	0x00019c30


	//   ....[74]....
        /*09b0*/ 	.word	0x00019c50


	//   ....[75]....
        /*09b4*/ 	.word	0x00019c60


	//   ....[76]....
        /*09b8*/ 	.word	0x00019c70


	//   ....[77]....
        /*09bc*/ 	.word	0x00019c90


	//   ....[78]....
        /*09c0*/ 	.word	0x00019df0


	//   ....[79]....
        /*09c4*/ 	.word	0x00019fc0


	//   ....[80]....
        /*09c8*/ 	.word	0x00019ff0


	//   ....[81]....
        /*09cc*/ 	.word	0x0001a020


	//   ....[82]....
        /*09d0*/ 	.word	0x0001a050


	//   ....[83]....
        /*09d4*/ 	.word	0x0001a080


	//   ....[84]....
        /*09d8*/ 	.word	0x0001a0b0


	//   ....[85]....
        /*09dc*/ 	.word	0x0001a220


	//   ....[86]....
        /*09e0*/ 	.word	0x0001a250


	//   ....[87]....
        /*09e4*/ 	.word	0x0001a280


	//   ....[88]....
        /*09e8*/ 	.word	0x0001a2b0


	//   ....[89]....
        /*09ec*/ 	.word	0x0001a2e0


	//   ....[90]....
        /*09f0*/ 	.word	0x0001a310


	//   ....[91]....
        /*09f4*/ 	.word	0x0001a3c0


	//   ....[92]....
        /*09f8*/ 	.word	0x0001a420


	//   ....[93]....
        /*09fc*/ 	.word	0x0001a4c0


	//   ....[94]....
        /*0a00*/ 	.word	0x0001b6b0


	//   ....[95]....
        /*0a04*/ 	.word	0x0001cf20


	//   ....[96]....
        /*0a08*/ 	.word	0x0001dc60


	//   ....[97]....
        /*0a0c*/ 	.word	0x0001dc80


	//   ....[98]....
        /*0a10*/ 	.word	0x0001dd20


	//   ....[99]....
        /*0a14*/ 	.word	0x0001dd30


	//   ....[100]....
        /*0a18*/ 	.word	0x0001ddc0


	//   ....[101]....
        /*0a1c*/ 	.word	0x0001ddd0


	//   ....[102]....
        /*0a20*/ 	.word	0x0001ddf0


	//   ....[103]....
        /*0a24*/ 	.word	0x0001de50


	//   ....[104]....
        /*0a28*/ 	.word	0x0001deb0


	//   ....[105]....
        /*0a2c*/ 	.word	0x0001dec0


	//   ....[106]....
        /*0a30*/ 	.word	0x0001df60


	//   ....[107]....
        /*0a34*/ 	.word	0x0001df80


	//   ....[108]....
        /*0a38*/ 	.word	0x0001f700


	//   ....[109]....
        /*0a3c*/ 	.word	0x0001f730


	//   ....[110]....
        /*0a40*/ 	.word	0x0001f770


	//   ....[111]....
        /*0a44*/ 	.word	0x0001f7a0


	//   ....[112]....
        /*0a48*/ 	.word	0x0001f7d0


	//   ....[113]....
        /*0a4c*/ 	.word	0x0001f800


	//   ....[114]....
        /*0a50*/ 	.word	0x0001f830


	//   ....[115]....
        /*0a54*/ 	.word	0x0001f860


	//   ....[116]....
        /*0a58*/ 	.word	0x0001f9e0


	//   ....[117]....
        /*0a5c*/ 	.word	0x0001fa10


	//   ....[118]....
        /*0a60*/ 	.word	0x0001fa40


	//   ....[119]....
        /*0a64*/ 	.word	0x0001fa70


	//   ....[120]....
        /*0a68*/ 	.word	0x0001faa0


	//   ....[121]....
        /*0a6c*/ 	.word	0x0001fad0


	//   ....[122]....
        /*0a70*/ 	.word	0x0001fb90


	//   ....[123]....
        /*0a74*/ 	.word	0x0001fbb0


	//   ....[124]....
        /*0a78*/ 	.word	0x0001fc20


	//   ....[125]....
        /*0a7c*/ 	.word	0x000202c0


	//   ....[126]....
        /*0a80*/ 	.word	0x00020730


	//   ....[127]....
        /*0a84*/ 	.word	0x000207c0


	//   ....[128]....
        /*0a88*/ 	.word	0x00020810


	//   ....[129]....
        /*0a8c*/ 	.word	0x00020860


	//   ....[130]....
        /*0a90*/ 	.word	0x00020930


	//   ....[131]....
        /*0a94*/ 	.word	0x000209c0


	//   ....[132]....
        /*0a98*/ 	.word	0x00020a10


	//   ....[133]....
        /*0a9c*/ 	.word	0x00020a60


	//   ....[134]....
        /*0aa0*/ 	.word	0x00020df0


	//   ....[135]....
        /*0aa4*/ 	.word	0x000210d0


	//   ....[136]....
        /*0aa8*/ 	.word	0x00021300


	//   ....[137]....
        /*0aac*/ 	.word	0x00021350


	//   ....[138]....
        /*0ab0*/ 	.word	0x000213b0


	//   ....[139]....
        /*0ab4*/ 	.word	0x000214a0


	//   ....[140]....
        /*0ab8*/ 	.word	0x00021500


	//   ....[141]....
        /*0abc*/ 	.word	0x000215f0


	//   ....[142]....
        /*0ac0*/ 	.word	0x00021650


	//   ....[143]....
        /*0ac4*/ 	.word	0x00021700


	//   ....[144]....
        /*0ac8*/ 	.word	0x000217b0


	//   ....[145]....
        /*0acc*/ 	.word	0x000218a0


	//   ....[146]....
        /*0ad0*/ 	.word	0x00021900


	//   ....[147]....
        /*0ad4*/ 	.word	0x000219d0


	//   ....[148]....
        /*0ad8*/ 	.word	0x00021ca0


	//   ....[149]....
        /*0adc*/ 	.word	0x00021d40


	//   ....[150]....
        /*0ae0*/ 	.word	0x00021e60


	//   ....[151]....
        /*0ae4*/ 	.word	0x00021ed0


	//   ....[152]....
        /*0ae8*/ 	.word	0x00021f40


	//   ....[153]....
        /*0aec*/ 	.word	0x00021fb0


	//   ....[154]....
        /*0af0*/ 	.word	0x00022020


	//   ....[155]....
        /*0af4*/ 	.word	0x000220a0


	//   ....[156]....
        /*0af8*/ 	.word	0x00022130


	//   ....[157]....
        /*0afc*/ 	.word	0x000221c0


	//   ....[158]....
        /*0b00*/ 	.word	0x00022230


	//   ....[159]....
        /*0b04*/ 	.word	0x000222a0


	//   ....[160]....
        /*0b08*/ 	.word	0x00022310


	//   ....[161]....
        /*0b0c*/ 	.word	0x00022390


	//   ....[162]....
        /*0b10*/ 	.word	0x00022400


	//   ....[163]....
        /*0b14*/ 	.word	0x000224a0


	//   ....[164]....
        /*0b18*/ 	.word	0x00022530


	//   ....[165]....
        /*0b1c*/ 	.word	0x00022660


	//----- nvinfo : EIATTR_REG_RECONFIG
	.align		4
.L_1571:
        /*0b20*/ 	.byte	0x01, 0x54
	.zero		2


	//----- nvinfo : EIATTR_SYSCALL_OFFSETS
	.align		4
        /*0b24*/ 	.byte	0x04, 0x46
        /*0b26*/ 	.short	(.L_1573 - .L_1572)


	//   ....[0]....
.L_1572:
        /*0b28*/ 	.word	0x00001b20


	//   ....[1]....
        /*0b2c*/ 	.word	0x00001c70


	//   ....[2]....
        /*0b30*/ 	.word	0x00005b60


	//   ....[3]....
        /*0b34*/ 	.word	0x00005e80


	//   ....[4]....
        /*0b38*/ 	.word	0x0001c9c0


	//   ....[5]....
        /*0b3c*/ 	.word	0x0001cb30


	//   ....[6]....
        /*0b40*/ 	.word	0x0001cc80


	//   ....[7]....
        /*0b44*/ 	.word	0x0001cdc0


	//   ....[8]....
        /*0b48*/ 	.word	0x0001d740


	//----- nvinfo : EIATTR_MBARRIER_INSTR_OFFSETS
	.align		4
.L_1573:
        /*0b4c*/ 	.byte	0x04, 0x39
        /*0b4e*/ 	.short	(.L_1575 - .L_1574)


	//   ....[0]....
.L_1574:
        /*0b50*/ 	.word	0x000002b0
        /*0b54*/ 	.word	0x000000ff
        /*0b58*/ 	.word	0x00013200
        /*0b5c*/ 	.short	0x0100
        /*0b5e*/ 	.byte	0x08
	.zero		1


	//   ....[1]....
        /*0b60*/ 	.word	0x000002c0
        /*0b64*/ 	.word	0x000000ff
        /*0b68*/ 	.word	0x00013220
        /*0b6c*/ 	.short	0x0100
        /*0b6e*/ 	.byte	0x08
	.zero		1


	//   ....[2]....
        /*0b70*/ 	.word	0x000003b0
        /*0b74*/ 	.word	0x000000ff
        /*0b78*/ 	.word	0x00013230
        /*0b7c*/ 	.short	0x0100
        /*0b7e*/ 	.byte	0x08
	.zero		1


	//   ....[3]....
        /*0b80*/ 	.word	0x000003c0
        /*0b84*/ 	.word	0x000000ff
        /*0b88*/ 	.word	0x00013240
        /*0b8c*/ 	.short	0x0100
        /*0b8e*/ 	.byte	0x08
	.zero		1


	//   ....[4]....
        /*0b90*/ 	.word	0x000003d0
        /*0b94*/ 	.word	0x000000ff
        /*0b98*/ 	.word	0x00013238
        /*0b9c*/ 	.short	0x0100
        /*0b9e*/ 	.byte	0x08
	.zero		1


	//   ....[5]....
        /*0ba0*/ 	.word	0x000003e0
        /*0ba4*/ 	.word	0x000000ff
        /*0ba8*/ 	.word	0x00013248
        /*0bac*/ 	.short	0x0100
        /*0bae*/ 	.byte	0x08
	.zero		1


	//   ....[6]....
        /*0bb0*/ 	.word	0x00000510
        /*0bb4*/ 	.word	0x000000ff
        /*0bb8*/ 	.word	0x00013250
        /*0bbc*/ 	.short	0x0100
        /*0bbe*/ 	.byte	0x08
	.zero		1


	//   ....[7]....
        /*0bc0*/ 	.word	0x00000520
        /*0bc4*/ 	.word	0x000000ff
        /*0bc8*/ 	.word	0x00013260
        /*0bcc*/ 	.short	0x0100
        /*0bce*/ 	.byte	0x08
	.zero		1


	//   ....[8]....
        /*0bd0*/ 	.word	0x00000530
        /*0bd4*/ 	.word	0x000000ff
        /*0bd8*/ 	.word	0x00013258
        /*0bdc*/ 	.short	0x0100
        /*0bde*/ 	.byte	0x08
	.zero		1


	//   ....[9]....
        /*0be0*/ 	.word	0x00000540
        /*0be4*/ 	.word	0x000000ff
        /*0be8*/ 	.word	0x00013268
        /*0bec*/ 	.short	0x0100
        /*0bee*/ 	.byte	0x08
	.zero		1


	//   ....[10]....
        /*0bf0*/ 	.word	0x00000630
        /*0bf4*/ 	.word	0x000000ff
        /*0bf8*/ 	.word	0x00013270
        /*0bfc*/ 	.short	0x0100
        /*0bfe*/ 	.byte	0x06
	.zero		1


	//   ....[11]....
        /*0c00*/ 	.word	0x00000640
        /*0c04*/ 	.word	0x000000ff
        /*0c08*/ 	.word	0x00013280
        /*0c0c*/ 	.short	0x0100
        /*0c0e*/ 	.byte	0x06
	.zero		1


	//   ....[12]....
        /*0c10*/ 	.word	0x00000650
        /*0c14*/ 	.word	0x000000ff
        /*0c18*/ 	.word	0x00013278
        /*0c1c*/ 	.short	0x0100
        /*0c1e*/ 	.byte	0x06
	.zero		1


	//   ....[13]....
        /*0c20*/ 	.word	0x00000660
        /*0c24*/ 	.word	0x000000ff
        /*0c28*/ 	.word	0x00013288
        /*0c2c*/ 	.short	0x0100
        /*0c2e*/ 	.byte	0x06
	.zero		1


	//   ....[14]....
        /*0c30*/ 	.word	0x00000790
        /*0c34*/ 	.word	0x000000ff
        /*0c38*/ 	.word	0x00013290
        /*0c3c*/ 	.short	0x0100
        /*0c3e*/ 	.byte	0x08
	.zero		1


	//   ....[15]....
        /*0c40*/ 	.word	0x000007a0
        /*0c44*/ 	.word	0x000000ff
        /*0c48*/ 	.word	0x000132a0
        /*0c4c*/ 	.short	0x0100
        /*0c4e*/ 	.byte	0x08
	.zero		1


	//   ....[16]....
        /*0c50*/ 	.word	0x000007b0
        /*0c54*/ 	.word	0x000000ff
        /*0c58*/ 	.word	0x00013298
        /*0c5c*/ 	.short	0x0100
        /*0c5e*/ 	.byte	0x08
	.zero		1


	//   ....[17]....
        /*0c60*/ 	.word	0x000007c0
        /*0c64*/ 	.word	0x000000ff
        /*0c68*/ 	.word	0x000132a8
        /*0c6c*/ 	.short	0x0100
        /*0c6e*/ 	.byte	0x08
	.zero		1


	//   ....[18]....
        /*0c70*/ 	.word	0x000008f0
        /*0c74*/ 	.word	0x000000ff
        /*0c78*/ 	.word	0x000132b0
        /*0c7c*/ 	.short	0x0100
        /*0c7e*/ 	.byte	0x08
	.zero		1


	//   ....[19]....
        /*0c80*/ 	.word	0x00000900
        /*0c84*/ 	.word	0x000000ff
        /*0c88*/ 	.word	0x000132c0
        /*0c8c*/ 	.short	0x0100
        /*0c8e*/ 	.byte	0x08
	.zero		1


	//   ....[20]....
        /*0c90*/ 	.word	0x00000910
        /*0c94*/ 	.word	0x000000ff
        /*0c98*/ 	.word	0x000132b8
        /*0c9c*/ 	.short	0x0100
        /*0c9e*/ 	.byte	0x08
	.zero		1


	//   ....[21]....
        /*0ca0*/ 	.word	0x00000920
        /*0ca4*/ 	.word	0x000000ff
        /*0ca8*/ 	.word	0x000132c8
        /*0cac*/ 	.short	0x0100
        /*0cae*/ 	.byte	0x08
	.zero		1


	//   ....[22]....
        /*0cb0*/ 	.word	0x00002970
        /*0cb4*/ 	.word	0x00000046
        /*0cb8*/ 	.word	0x00013290
        /*0cbc*/ 	.short	0x010a
        /*0cbe*/ 	.byte	0x3f
	.zero		1


	//   ....[23]....
        /*0cc0*/ 	.word	0x00003b00
        /*0cc4*/ 	.word	0x00000046
        /*0cc8*/ 	.word	0x00013290
        /*0ccc*/ 	.short	0x010a
        /*0cce*/ 	.byte	0x3f
	.zero		1


	//   ....[24]....
        /*0cd0*/ 	.word	0x00004c10
        /*0cd4*/ 	.word	0x00000046
        /*0cd8*/ 	.word	0x00013290
        /*0cdc*/ 	.short	0x010a
        /*0cde*/ 	.byte	0x3f
	.zero		1


	//   ....[25]....
        /*0ce0*/ 	.word	0x00004df0
        /*0ce4*/ 	.word	0x00000004
        /*0ce8*/ 	.word	0x00000000
        /*0cec*/ 	.short	0x0101
        /*0cee*/ 	.byte	0x3f
	.zero		1


	//   ....[26]....
        /*0cf0*/ 	.word	0x00004e30
        /*0cf4*/ 	.word	0x00000046
        /*0cf8*/ 	.word	0x000132b0
        /*0cfc*/ 	.short	0x010a
        /*0cfe*/ 	.byte	0x3f
	.zero		1


	//   ....[27]....
        /*0d00*/ 	.word	0x000050b0
        /*0d04*/ 	.word	0x00000046
        /*0d08*/ 	.word	0x00000000
        /*0d0c*/ 	.short	0x0101
        /*0d0e*/ 	.byte	0x3f
	.zero		1


	//   ....[28]....
        /*0d10*/ 	.word	0x00005c00
        /*0d14*/ 	.word	0x00000011
        /*0d18*/ 	.word	0x00013200
        /*0d1c*/ 	.short	0x010a
        /*0d1e*/ 	.byte	0x3f
	.zero		1


	//   ....[29]....
        /*0d20*/ 	.word	0x00005c50
        /*0d24*/ 	.word	0x00000011
        /*0d28*/ 	.word	0x00013200
        /*0d2c*/ 	.short	0x010a
        /*0d2e*/ 	.byte	0x3f
	.zero		1


	//   ....[30]....
        /*0d30*/ 	.word	0x000063c0
        /*0d34*/ 	.word	0x00000011
        /*0d38*/ 	.word	0x00013200
        /*0d3c*/ 	.short	0x010a
        /*0d3e*/ 	.byte	0x3f
	.zero		1


	//   ....[31]....
        /*0d40*/ 	.word	0x00007850
        /*0d44*/ 	.word	0x00000011
        /*0d48*/ 	.word	0x00013200
        /*0d4c*/ 	.short	0x010a
        /*0d4e*/ 	.byte	0x3f
	.zero		1


	//   ....[32]....
        /*0d50*/ 	.word	0x000089e0
        /*0d54*/ 	.word	0x0000000e
        /*0d58*/ 	.word	0x00013230
        /*0d5c*/ 	.short	0x010a
        /*0d5e*/ 	.byte	0x3f
	.zero		1


	//   ....[33]....
        /*0d60*/ 	.word	0x00008aa0
        /*0d64*/ 	.word	0x0000000e
        /*0d68*/ 	.word	0x00013230
        /*0d6c*/ 	.short	0x010a
        /*0d6e*/ 	.byte	0x3f
	.zero		1


	//   ....[34]....
        /*0d70*/ 	.word	0x000092b0
        /*0d74*/ 	.word	0x00000000
        /*0d78*/ 	.word	0x00000000
        /*0d7c*/ 	.short	0x0101
        /*0d7e*/ 	.byte	0x3f
	.zero		1


	//   ....[35]....
        /*0d80*/ 	.word	0x0000c9b0
        /*0d84*/ 	.word	0x00000009
        /*0d88*/ 	.word	0x00013230
        /*0d8c*/ 	.short	0x010a
        /*0d8e*/ 	.byte	0x3f
	.zero		1


	//   ....[36]....
        /*0d90*/ 	.word	0x0000ca40
        /*0d94*/ 	.word	0x00000009
        /*0d98*/ 	.word	0x00013230
        /*0d9c*/ 	.short	0x010a
        /*0d9e*/ 	.byte	0x3f
	.zero		1


	//   ....[37]....
        /*0da0*/ 	.word	0x0000d000
        /*0da4*/ 	.word	0x00000013
        /*0da8*/ 	.word	0x00013250
        /*0dac*/ 	.short	0x010a
        /*0dae*/ 	.byte	0x3f
	.zero		1


	//   ....[38]....
        /*0db0*/ 	.word	0x0000d050
        /*0db4*/ 	.word	0x00000013
        /*0db8*/ 	.word	0x00013250
        /*0dbc*/ 	.short	0x010a
        /*0dbe*/ 	.byte	0x3f
	.zero		1


	//   ....[39]....
        /*0dc0*/ 	.word	0x0000d440
        /*0dc4*/ 	.word	0x00000009
        /*0dc8*/ 	.word	0x00000000
        /*0dcc*/ 	.short	0x0101
        /*0dce*/ 	.byte	0x3f
	.zero		1


	//   ....[40]....
        /*0dd0*/ 	.word	0x00010990
        /*0dd4*/ 	.word	0x00000013
        /*0dd8*/ 	.word	0x00000000
        /*0ddc*/ 	.short	0x0101
        /*0dde*/ 	.byte	0x3f
	.zero		1


	//   ....[41]....
        /*0de0*/ 	.word	0x00010f80
        /*0de4*/ 	.word	0x0000000e
        /*0de8*/ 	.word	0x00013230
        /*0dec*/ 	.short	0x010a
        /*0dee*/ 	.byte	0x3f
	.zero		1


	//   ....[42]....
        /*0df0*/ 	.word	0x00011010
        /*0df4*/ 	.word	0x0000000e
        /*0df8*/ 	.word	0x00013230
        /*0dfc*/ 	.short	0x010a
        /*0dfe*/ 	.byte	0x3f
	.zero		1


	//   ....[43]....
        /*0e00*/ 	.word	0x000115d0
        /*0e04*/ 	.word	0x0000000f
        /*0e08*/ 	.word	0x00013250
        /*0e0c*/ 	.short	0x010a
        /*0e0e*/ 	.byte	0x3f
	.zero		1


	//   ....[44]....
        /*0e10*/ 	.word	0x00011620
        /*0e14*/ 	.word	0x0000000f
        /*0e18*/ 	.word	0x00013250
        /*0e1c*/ 	.short	0x010a
        /*0e1e*/ 	.byte	0x3f
	.zero		1


	//   ....[45]....
        /*0e20*/ 	.word	0x00012700
        /*0e24*/ 	.word	0x0000000e
        /*0e28*/ 	.word	0x00000000
        /*0e2c*/ 	.short	0x0101
        /*0e2e*/ 	.byte	0x3f
	.zero		1


	//   ....[46]....
        /*0e30*/ 	.word	0x00013350
        /*0e34*/ 	.word	0x0000000f
        /*0e38*/ 	.word	0x00000000
        /*0e3c*/ 	.short	0x0101
        /*0e3e*/ 	.byte	0x3f
	.zero		1


	//   ....[47]....
        /*0e40*/ 	.word	0x000134f0
        /*0e44*/ 	.word	0x00000000
        /*0e48*/ 	.word	0x00013230
        /*0e4c*/ 	.short	0x010a
        /*0e4e*/ 	.byte	0x3f
	.zero		1


	//   ....[48]....
        /*0e50*/ 	.word	0x00013580
        /*0e54*/ 	.word	0x00000000
        /*0e58*/ 	.word	0x00013230
        /*0e5c*/ 	.short	0x010a
        /*0e5e*/ 	.byte	0x3f
	.zero		1


	//   ....[49]....
        /*0e60*/ 	.word	0x00013b40
        /*0e64*/ 	.word	0x0000000f
        /*0e68*/ 	.word	0x00013250
        /*0e6c*/ 	.short	0x010a
        /*0e6e*/ 	.byte	0x3f
	.zero		1


	//   ....[50]....
        /*0e70*/ 	.word	0x00013b90
        /*0e74*/ 	.word	0x0000000f
        /*0e78*/ 	.word	0x00013250
        /*0e7c*/ 	.short	0x010a
        /*0e7e*/ 	.byte	0x3f
	.zero		1


	//   ....[51]....
        /*0e80*/ 	.word	0x00013f90
        /*0e84*/ 	.word	0x0000000a
        /*0e88*/ 	.word	0x00000000
        /*0e8c*/ 	.short	0x0101
        /*0e8e*/ 	.byte	0x3f
	.zero		1


	//   ....[52]....
        /*0e90*/ 	.word	0x000175e0
        /*0e94*/ 	.word	0x0000000f
        /*0e98*/ 	.word	0x00000000
        /*0e9c*/ 	.short	0x0101
        /*0e9e*/ 	.byte	0x3f
	.zero		1


	//   ....[53]....
        /*0ea0*/ 	.word	0x00017680
        /*0ea4*/ 	.word	0x0000000d
        /*0ea8*/ 	.word	0x00013250
        /*0eac*/ 	.short	0x010a
        /*0eae*/ 	.byte	0x3f
	.zero		1


	//   ....[54]....
        /*0eb0*/ 	.word	0x000176d0
        /*0eb4*/ 	.word	0x0000000d
        /*0eb8*/ 	.word	0x00013250
        /*0ebc*/ 	.short	0x010a
        /*0ebe*/ 	.byte	0x3f
	.zero		1


	//   ....[55]....
        /*0ec0*/ 	.word	0x00017d40
        /*0ec4*/ 	.word	0x00000000
        /*0ec8*/ 	.word	0x00000000
        /*0ecc*/ 	.short	0x0101
        /*0ece*/ 	.byte	0x3f
	.zero		1


	//   ....[56]....
        /*0ed0*/ 	.word	0x00019330
        /*0ed4*/ 	.word	0x00000002
        /*0ed8*/ 	.word	0x00000000
        /*0edc*/ 	.short	0x0101
        /*0ede*/ 	.byte	0x3f
	.zero		1


	//   ....[57]....
        /*0ee0*/ 	.word	0x0001b790
        /*0ee4*/ 	.word	0x00000017
        /*0ee8*/ 	.word	0x00013220
        /*0eec*/ 	.short	0x010a
        /*0eee*/ 	.byte	0x3f
	.zero		1


	//   ....[58]....
        /*0ef0*/ 	.word	0x0001b850
        /*0ef4*/ 	.word	0x00000005
        /*0ef8*/ 	.word	0x000132a0
        /*0efc*/ 	.short	0x010a
        /*0efe*/ 	.byte	0x3f
	.zero		1


	//   ....[59]....
        /*0f00*/ 	.word	0x0001ba80
        /*0f04*/ 	.word	0x00000005
        /*0f08*/ 	.word	0x000132c0
        /*0f0c*/ 	.short	0x010a
        /*0f0e*/ 	.byte	0x3f
	.zero		1


	//   ....[60]....
        /*0f10*/ 	.word	0x0001be00
        /*0f14*/ 	.word	0x00000005
        /*0f18*/ 	.word	0x000132a0
        /*0f1c*/ 	.short	0x010a
        /*0f1e*/ 	.byte	0x3f
	.zero		1


	//   ....[61]....
        /*0f20*/ 	.word	0x0001c020
        /*0f24*/ 	.word	0x00000005
        /*0f28*/ 	.word	0x000132c0
        /*0f2c*/ 	.short	0x010a
        /*0f2e*/ 	.byte	0x3f
	.zero		1


	//   ....[62]....
        /*0f30*/ 	.word	0x0001d150
        /*0f34*/ 	.word	0x00000004
        /*0f38*/ 	.word	0x00013280
        /*0f3c*/ 	.short	0x010a
        /*0f3e*/ 	.byte	0x3f
	.zero		1


	//   ....[63]....
        /*0f40*/ 	.word	0x0001d310
        /*0f44*/ 	.word	0x00000004
        /*0f48*/ 	.word	0x00013240
        /*0f4c*/ 	.short	0x010a
        /*0f4e*/ 	.byte	0x3f
	.zero		1


	//   ....[64]....
        /*0f50*/ 	.word	0x0001e020
        /*0f54*/ 	.word	0x00000017
        /*0f58*/ 	.word	0x00013200
        /*0f5c*/ 	.short	0x0107
        /*0f5e*/ 	.byte	0x3f
	.zero		1


	//   ....[65]....
        /*0f60*/ 	.word	0x0001e110
        /*0f64*/ 	.word	0x00000017
        /*0f68*/ 	.word	0x00013200
        /*0f6c*/ 	.short	0x0101
        /*0f6e*/ 	.byte	0x3f
	.zero		1


	//   ....[66]....
        /*0f70*/ 	.word	0x0001e130
        /*0f74*/ 	.word	0x00000017
        /*0f78*/ 	.word	0x00013220
        /*0f7c*/ 	.short	0x010a
        /*0f7e*/ 	.byte	0x3f
	.zero		1


	//   ....[67]....
        /*0f80*/ 	.word	0x0001e420
        /*0f84*/ 	.word	0x00000006
        /*0f88*/ 	.word	0x00013280
        /*0f8c*/ 	.short	0x010a
        /*0f8e*/ 	.byte	0x3f
	.zero		1


	//   ....[68]....
        /*0f90*/ 	.word	0x0001e670
        /*0f94*/ 	.word	0x00000006
        /*0f98*/ 	.word	0x00013240
        /*0f9c*/ 	.short	0x010a
        /*0f9e*/ 	.byte	0x3f
	.zero		1


	//   ....[69]....
        /*0fa0*/ 	.word	0x0001e930
        /*0fa4*/ 	.word	0x00000003
        /*0fa8*/ 	.word	0x00013270
        /*0fac*/ 	.short	0x010a
        /*0fae*/ 	.byte	0x3f
	.zero		1


	//   ....[70]....
        /*0fb0*/ 	.word	0x0001e9b0
        /*0fb4*/ 	.word	0x00000003
        /*0fb8*/ 	.word	0x00013260
        /*0fbc*/ 	.short	0x010a
        /*0fbe*/ 	.byte	0x3f
	.zero		1


	//   ....[71]....
        /*0fc0*/ 	.word	0x0001edd0
        /*0fc4*/ 	.word	0x00000003
        /*0fc8*/ 	.word	0x00013250
        /*0fcc*/ 	.short	0x0101
        /*0fce*/ 	.byte	0x3f
	.zero		1


	//   ....[72]....
        /*0fd0*/ 	.word	0x0001ee50
        /*0fd4*/ 	.word	0x00000003
        /*0fd8*/ 	.word	0x00000000
        /*0fdc*/ 	.short	0x0101
        /*0fde*/ 	.byte	0x3f
	.zero		1


	//   ....[73]....
        /*0fe0*/ 	.word	0x0001f050
        /*0fe4*/ 	.word	0x00000000
        /*0fe8*/ 	.word	0x00013270
        /*0fec*/ 	.short	0x010a
        /*0fee*/ 	.byte	0x3f
	.zero		1


	//   ....[74]....
        /*0ff0*/ 	.word	0x0001f0c0
        /*0ff4*/ 	.word	0x00000000
        /*0ff8*/ 	.word	0x00013260
        /*0ffc*/ 	.short	0x010a
        /*0ffe*/ 	.byte	0x3f
	.zero		1


	//   ....[75]....
        /*1000*/ 	.word	0x0001f4e0
        /*1004*/ 	.word	0x00000000
        /*1008*/ 	.word	0x00013250
        /*100c*/ 	.short	0x0101
        /*100e*/ 	.byte	0x3f
	.zero		1


	//   ....[76]....
        /*1010*/ 	.word	0x0001f530
        /*1014*/ 	.word	0x00000002
        /*1018*/ 	.word	0x00000000
        /*101c*/ 	.short	0x0101
        /*101e*/ 	.byte	0x3f
	.zero		1


	//   ....[77]....
        /*1020*/ 	.word	0x00020240
        /*1024*/ 	.word	0x00000008
        /*1028*/ 	.word	0x00013220
        /*102c*/ 	.short	0x010a
        /*102e*/ 	.byte	0x3f
	.zero		1


	//   ....[78]....
        /*1030*/ 	.word	0x000203d0
        /*1034*/ 	.word	0x00000006
        /*1038*/ 	.word	0x00000000
        /*103c*/ 	.short	0x010a
        /*103e*/ 	.byte	0x3f
	.zero		1


	//   ....[79]....
        /*1040*/ 	.word	0x00020440
        /*1044*/ 	.word	0x00000007
        /*1048*/ 	.word	0x00000000
        /*104c*/ 	.short	0x010a
        /*104e*/ 	.byte	0x3f
	.zero		1


	//   ....[80]....
        /*1050*/ 	.word	0x00020490
        /*1054*/ 	.word	0x00000002
        /*1058*/ 	.word	0x00013260
        /*105c*/ 	.short	0x010a
        /*105e*/ 	.byte	0x3f
	.zero		1


	//   ....[81]....
        /*1060*/ 	.word	0x000204e0
        /*1064*/ 	.word	0x00000005
        /*1068*/ 	.word	0x00013260
        /*106c*/ 	.short	0x010a
        /*106e*/ 	.byte	0x3f
	.zero		1


	//   ....[82]....
        /*1070*/ 	.word	0x00020520
        /*1074*/ 	.word	0x00000002
        /*1078*/ 	.word	0x00013280
        /*107c*/ 	.short	0x010a
        /*107e*/ 	.byte	0x3f
	.zero		1


	//   ....[83]....
        /*1080*/ 	.word	0x00020540
        /*1084*/ 	.word	0x00000005
        /*1088*/ 	.word	0x00013280
        /*108c*/ 	.short	0x010a
        /*108e*/ 	.byte	0x3f
	.zero		1


	//   ....[84]....
        /*1090*/ 	.word	0x000205a0
        /*1094*/ 	.word	0x00000046
        /*1098*/ 	.word	0x00013290
        /*109c*/ 	.short	0x010a
        /*109e*/ 	.byte	0x3f
	.zero		1


	//   ....[85]....
        /*10a0*/ 	.word	0x000205f0
        /*10a4*/ 	.word	0x00000046
        /*10a8*/ 	.word	0x00013290
        /*10ac*/ 	.short	0x010a
        /*10ae*/ 	.byte	0x3f
	.zero		1


	//   ....[86]....
        /*10b0*/ 	.word	0x00020640
        /*10b4*/ 	.word	0x00000046
        /*10b8*/ 	.word	0x00013290
        /*10bc*/ 	.short	0x010a
        /*10be*/ 	.byte	0x3f
	.zero		1


	//   ....[87]....
        /*10c0*/ 	.word	0x00020690
        /*10c4*/ 	.word	0x00000046
        /*10c8*/ 	.word	0x000132b0
        /*10cc*/ 	.short	0x010a
        /*10ce*/ 	.byte	0x3f
	.zero		1


	//   ....[88]....
        /*10d0*/ 	.word	0x00020890
        /*10d4*/ 	.word	0x00000011
        /*10d8*/ 	.word	0x00013200
        /*10dc*/ 	.short	0x010a
        /*10de*/ 	.byte	0x3f
	.zero		1


	//   ....[89]....
        /*10e0*/ 	.word	0x00020a90
        /*10e4*/ 	.word	0x00000011
        /*10e8*/ 	.word	0x00013200
        /*10ec*/ 	.short	0x010a
        /*10ee*/ 	.byte	0x3f
	.zero		1


	//   ....[90]....
        /*10f0*/ 	.word	0x00020ae0
        /*10f4*/ 	.word	0x0000000e
        /*10f8*/ 	.word	0x00013230
        /*10fc*/ 	.short	0x010a
        /*10fe*/ 	.byte	0x3f
	.zero		1


	//   ....[91]....
        /*1100*/ 	.word	0x00020b30
        /*1104*/ 	.word	0x00000009
        /*1108*/ 	.word	0x00013230
        /*110c*/ 	.short	0x010a
        /*110e*/ 	.byte	0x3f
	.zero		1


	//   ....[92]....
        /*1110*/ 	.word	0x00020b80
        /*1114*/ 	.word	0x00000013
        /*1118*/ 	.word	0x00013250
        /*111c*/ 	.short	0x010a
        /*111e*/ 	.byte	0x3f
	.zero		1


	//   ....[93]....
        /*1120*/ 	.word	0x00020bd0
        /*1124*/ 	.word	0x0000000e
        /*1128*/ 	.word	0x00013230
        /*112c*/ 	.short	0x010a
        /*112e*/ 	.byte	0x3f
	.zero		1


	//   ....[94]....
        /*1130*/ 	.word	0x00020c20
        /*1134*/ 	.word	0x0000000f
        /*1138*/ 	.word	0x00013250
        /*113c*/ 	.short	0x010a
        /*113e*/ 	.byte	0x3f
	.zero		1


	//   ....[95]....
        /*1140*/ 	.word	0x00020c70
        /*1144*/ 	.word	0x00000000
        /*1148*/ 	.word	0x00013230
        /*114c*/ 	.short	0x010a
        /*114e*/ 	.byte	0x3f
	.zero		1


	//   ....[96]....
        /*1150*/ 	.word	0x00020cc0
        /*1154*/ 	.word	0x0000000f
        /*1158*/ 	.word	0x00013250
        /*115c*/ 	.short	0x010a
        /*115e*/ 	.byte	0x3f
	.zero		1


	//   ....[97]....
        /*1160*/ 	.word	0x00020d10
        /*1164*/ 	.word	0x0000000d
        /*1168*/ 	.word	0x00013250
        /*116c*/ 	.short	0x010a
        /*116e*/ 	.byte	0x3f
	.zero		1


	//   ....[98]....
        /*1170*/ 	.word	0x00020eb0
        /*1174*/ 	.word	0x00000017
        /*1178*/ 	.word	0x00013220
        /*117c*/ 	.short	0x010a
        /*117e*/ 	.byte	0x3f
	.zero		1


	//   ....[99]....
        /*1180*/ 	.word	0x00020f00
        /*1184*/ 	.word	0x00000005
        /*1188*/ 	.word	0x000132a0
        /*118c*/ 	.short	0x010a
        /*118e*/ 	.byte	0x3f
	.zero		1


	//   ....[100]....
        /*1190*/ 	.word	0x00020f50
        /*1194*/ 	.word	0x00000005
        /*1198*/ 	.word	0x000132c0
        /*119c*/ 	.short	0x010a
        /*119e*/ 	.byte	0x3f
	.zero		1


	//   ....[101]....
        /*11a0*/ 	.word	0x00020fa0
        /*11a4*/ 	.word	0x00000005
        /*11a8*/ 	.word	0x000132a0
        /*11ac*/ 	.short	0x010a
        /*11ae*/ 	.byte	0x3f
	.zero		1


	//   ....[102]....
        /*11b0*/ 	.word	0x00020ff0
        /*11b4*/ 	.word	0x00000005
        /*11b8*/ 	.word	0x000132c0
        /*11bc*/ 	.short	0x010a
        /*11be*/ 	.byte	0x3f
	.zero		1


	//   ....[103]....
        /*11c0*/ 	.word	0x00021190
        /*11c4*/ 	.word	0x00000004
        /*11c8*/ 	.word	0x00013280
        /*11cc*/ 	.short	0x010a
        /*11ce*/ 	.byte	0x3f
	.zero		1


	//   ....[104]....
        /*11d0*/ 	.word	0x000211e0
        /*11d4*/ 	.word	0x00000004
        /*11d8*/ 	.word	0x00013240
        /*11dc*/ 	.short	0x010a
        /*11de*/ 	.byte	0x3f
	.zero		1


	//   ....[105]....
        /*11e0*/ 	.word	0x00021a10
        /*11e4*/ 	.word	0x00000017
        /*11e8*/ 	.word	0x00013220
        /*11ec*/ 	.short	0x010a
        /*11ee*/ 	.byte	0x3f
	.zero		1


	//   ....[106]....
        /*11f0*/ 	.word	0x00021a60
        /*11f4*/ 	.word	0x00000006
        /*11f8*/ 	.word	0x00013280
        /*11fc*/ 	.short	0x010a
        /*11fe*/ 	.byte	0x3f
	.zero		1


	//   ....[107]....
        /*1200*/ 	.word	0x00021ab0
        /*1204*/ 	.word	0x00000006
        /*1208*/ 	.word	0x00013240
        /*120c*/ 	.short	0x010a
        /*120e*/ 	.byte	0x3f
	.zero		1


	//   ....[108]....
        /*1210*/ 	.word	0x00021b00
        /*1214*/ 	.word	0x00000003
        /*1218*/ 	.word	0x00013270
        /*121c*/ 	.short	0x010a
        /*121e*/ 	.byte	0x3f
	.zero		1


	//   ....[109]....
        /*1220*/ 	.word	0x00021b50
        /*1224*/ 	.word	0x00000003
        /*1228*/ 	.word	0x00013260
        /*122c*/ 	.short	0x010a
        /*122e*/ 	.byte	0x3f
	.zero		1


	//   ....[110]....
        /*1230*/ 	.word	0x00021ba0
        /*1234*/ 	.word	0x00000000
        /*1238*/ 	.word	0x00013270
        /*123c*/ 	.short	0x010a
        /*123e*/ 	.byte	0x3f
	.zero		1


	//   ....[111]....
        /*1240*/ 	.word	0x00021bf0
        /*1244*/ 	.word	0x00000000
        /*1248*/ 	.word	0x00013260
        /*124c*/ 	.short	0x010a
        /*124e*/ 	.byte	0x3f
	.zero		1


	//   ....[112]....
        /*1250*/ 	.word	0x00022580
        /*1254*/ 	.word	0x00000008
        /*1258*/ 	.word	0x00013220
        /*125c*/ 	.short	0x010a
        /*125e*/ 	.byte	0x3f
	.zero		1


	//   ....[113]....
        /*1260*/ 	.word	0x00022720
        /*1264*/ 	.word	0x00000006
        /*1268*/ 	.word	0x00000000
        /*126c*/ 	.short	0x010a
        /*126e*/ 	.byte	0x3f
	.zero		1


	//   ....[114]....
        /*1270*/ 	.word	0x00022770
        /*1274*/ 	.word	0x00000007
        /*1278*/ 	.word	0x00000000
        /*127c*/ 	.short	0x010a
        /*127e*/ 	.byte	0x3f
	.zero		1


	//   ....[115]....
        /*1280*/ 	.word	0x000227c0
        /*1284*/ 	.word	0x00000002
        /*1288*/ 	.word	0x00013260
        /*128c*/ 	.short	0x010a
        /*128e*/ 	.byte	0x3f
	.zero		1


	//   ....[116]....
        /*1290*/ 	.word	0x00022810
        /*1294*/ 	.word	0x00000005
        /*1298*/ 	.word	0x00013260
        /*129c*/ 	.short	0x010a
        /*129e*/ 	.byte	0x3f
	.zero		1


	//   ....[117]....
        /*12a0*/ 	.word	0x00022860
        /*12a4*/ 	.word	0x00000002
        /*12a8*/ 	.word	0x00013280
        /*12ac*/ 	.short	0x010a
        /*12ae*/ 	.byte	0x3f
	.zero		1


	//----- nvinfo : EIATTR_NUM_MBARRIERS
	.align		4
.L_1575:
        /*12b0*/ 	.byte	0x03, 0x38
        /*12b2*/ 	.short	0x0016


	//----- nvinfo : EIATTR_EXIT_INSTR_OFFSETS
	.align		4
        /*12b4*/ 	.byte	0x04, 0x1c
        /*12b6*/ 	.short	(.L_1577 - .L_1576)


	//   ....[0]....
.L_1576:
        /*12b8*/ 	.word	0x00020590


	//----- nvinfo : EIATTR_MAX_THREADS
	.align		4
.L_1577:
        /*12bc*/ 	.byte	0x04, 0x05
        /*12be*/ 	.short	(.L_1579 - .L_1578)
.L_1578:
        /*12c0*/ 	.word	0x00000200
        /*12c4*/ 	.word	0x00000001
        /*12c8*/ 	.word	0x00000001


	//----- nvinfo : EIATTR_CRS_STACK_SIZE
	.align		4
.L_1579:
        /*12cc*/ 	.byte	0x04, 0x1e
        /*12ce*/ 	.short	(.L_1581 - .L_1580)
.L_1580:
        /*12d0*/ 	.word	0x00000000


	//----- nvinfo : EIATTR_CBANK_PARAM_SIZE
	.align		4
.L_1581:
        /*12d4*/ 	.byte	0x03, 0x19
        /*12d6*/ 	.short	0x0af0


	//----- nvinfo : EIATTR_PARAM_CBANK
	.align		4
        /*12d8*/ 	.byte	0x04, 0x0a
        /*12da*/ 	.short	(.L_1583 - .L_1582)
	.align		4
.L_1582:
        /*12dc*/ 	.word	index@(.nv.constant0._ZN7cutlass13device_kernelIN5flash11enable_sm90INS1_16FlashAttnFwdSm90INS1_25CollectiveMainloopFwdSm90ILi2EN4cute5tupleIJNS5_1CILi1EEES8_S8_EEENS6_IJNS7_ILi192EEENS7_ILi160EEENS7_ILi64EEEEEELi64ENS_12float_e4m3_tEfNS_4arch4Sm90ELb0ELb1ELb0ELb1ELb0ELb1ELb0ELb1ELb1ELb1ELb0ELb0EEENS1_21CollectiveEpilogueFwdINS6_IJSA_SC_SB_EEES9_NS_10bfloat16_tESG_Li384ELb1ELb1ELb0ELb1EEENS1_36VarlenDynamicPersistentTileSchedulerILi192ELi160ELi384ELi128ELb0ELb1ELb1ELb1ELb0ELb1EEEEEEEEEvNT_6ParamsE)
        /*12e0*/ 	.short	0x0210
        /*12e2*/ 	.short	0x0af0


	//----- nvinfo : EIATTR_SW_WAR
	.align		4
.L_1583:
        /*12e4*/ 	.byte	0x04, 0x36
        /*12e6*/ 	.short	(.L_1585 - .L_1584)
.L_1584:
        /*12e8*/ 	.word	0x00000008
.L_1585:


//--------------------- .nv.info._ZN7cutlass13device_kernelIN5flash11enable_sm90INS1_16FlashAttnFwdSm90INS1_25CollectiveMainloopFwdSm90ILi2EN4cute5tupleIJNS5_1CILi1EEES8_S8_EEENS6_IJNS7_ILi192EEENS7_ILi160EEENS7_ILi64EEEEEELi64ENS_12float_e4m3_tEfNS_4arch4Sm90ELb1ELb0ELb0ELb0ELb0ELb0ELb0ELb1ELb1ELb1ELb0ELb0EEENS1_21CollectiveEpilogueFwdINS6_IJSA_SC_SB_EEES9_NS_10bfloat16_tESG_Li384ELb0ELb1ELb0ELb1EEENS1_30DynamicPersistentTileSchedulerILi384ELi128ELb0ELb1ELb1EEEEEEEEEvNT_6ParamsE --------------------------
	.section	.nv.info._ZN7cutlass13device_kernelIN5flash11enable_sm90INS1_16FlashAttnFwdSm90INS1_25CollectiveMainloopFwdSm90ILi2EN4cute5tupleIJNS5_1CILi1EEES8_S8_EEENS6_IJNS7_ILi192EEENS7_ILi160EEENS7_ILi64EEEEEELi64ENS_12float_e4m3_tEfNS_4arch4Sm90ELb1ELb0ELb0ELb0ELb0ELb0ELb0ELb1ELb1ELb1ELb0ELb0EEENS1_21CollectiveEpilogueFwdINS6_IJSA_SC_SB_EEES9_NS_10bfloat16_tESG_Li384ELb0ELb1ELb0ELb1EEENS1_30DynamicPersistentTileSchedulerILi384ELi128ELb0ELb1ELb1EEEEEEEEEvNT_6ParamsE,"",@"SHT_CUDA_INFO"
	.sectionflags	@""
	.align	4


	//----- nvinfo : EIATTR_CUDA_API_VERSION
	.align		4
        /*0000*/ 	.byte	0x04, 0x37
        /*0002*/ 	.short	(.L_1587 - .L_1586)
.L_1586:
        /*0004*/ 	.word	0x00000082


	//----- nvinfo : EIATTR_KPARAM_INFO
	.align		4
.L_1587:
        /*0008*/ 	.byte	0x04, 0x17
        /*000a*/ 	.short	(.L_1589 - .L_1588)
.L_1588:
        /*000c*/ 	.word	0x00000000
        /*0010*/ 	.short	0x0000
        /*0012*/ 	.short	0x0070
        /*0014*/ 	.byte	0x00, 0xf0, 0x01, 0x2a


	//----- nvinfo : EIATTR_SPARSE_MMA_MASK
	.align		4
.L_1589:
        /*0018*/ 	.byte	0x03, 0x50
        /*001a*/ 	.short	0x0000


	//----- nvinfo : EIATTR_MAXREG_COUNT
	.align		4
        /*001c*/ 	.byte	0x03, 0x1b
        /*001e*/ 	.short	0x0080


	//----- nvinfo : EIATTR_NUM_BARRIERS
	.align		4
        /*0020*/ 	.byte	0x02, 0x4c
        /*0022*/ 	.byte	0x09
	.zero		1


	//----- nvinfo : EIATTR_EXTERNS
	.align		4
        /*0024*/ 	.byte	0x04, 0x0f
        /*0026*/ 	.short	(.L_1591 - .L_1590)


	//   ....[0]....
	.align		4
.L_1590:
        /*0028*/ 	.word	index@(__assertfail)


	//----- nvinfo : EIATTR_ANNOTATIONS
	.align		4
.L_1591:
        /*002c*/ 	.byte	0x04, 0x55
        /*002e*/ 	.short	(.L_1593 - .L_1592)


	//   ....[0]....
.L_1592:
        /*0030*/ 	.word	0x00000001
        /*0034*/ 	.byte	0xf0, 0x0b, 0x00, 0x00, 0x01, 0x00, 0x00, 0x00, 0xb0, 0x9c, 0x00, 0x00


	//----- nvinfo : EIATTR_MERCURY_ISA_VERSION
	.align		4
.L_1593:
        /*0040*/ 	.byte	0x03, 0x5f
        /*0042*/ 	.short	0x0101


	//----- nvinfo : EIATTR_INT_WARP_WIDE_INSTR_OFFSETS
	.align		4
        /*0044*/ 	.byte	0x04, 0x31
        /*0046*/ 	.short	(.L_1595 - .L_1594)


	//   ....[0]....
.L_1594:
        /*0048*/ 	.word	0x00000130


	//   ....[1]....
        /*004c*/ 	.word	0x00000170


	//   ....[2]....
        /*0050*/ 	.word	0x000001e0


	//   ....[3]....
        /*0054*/ 	.word	0x0000bd00


	//   ....[4]....
        /*0058*/ 	.word	0x0000bd90


	//   ....[5]....
        /*005c*/ 	.word	0x0000e0a0


	//   ....[6]....
        /*0060*/ 	.word	0x0000e130


	//----- nvinfo : EIATTR_COOP_GROUP_MASK_REGIDS
	.align		4
.L_1595:
        /*0064*/ 	.byte	0x04, 0x29
        /*0066*/ 	.short	(.L_1597 - .L_1596)


	//   ....[0]....
.L_1596:
        /*0068*/ 	.word	0xffffffff


	//   ....[1]....
        /*006c*/ 	.word	0xffffffff


	//   ....[2]....
        /*0070*/ 	.word	0xffffffff


	//   ....[3]....
        /*0074*/ 	.word	0xffffffff


	//   ....[4]....
        /*0078*/ 	.word	0xffffffff


	//   ....[5]....
        /*007c*/ 	.word	0xffffffff


	//   ....[6]....
        /*0080*/ 	.word	0xffffffff


	//   ....[7]....
        /*0084*/ 	.word	0xffffffff


	//   ....[8]....
        /*0088*/ 	.word	0xffffffff


	//   ....[9]....
        /*008c*/ 	.word	0xffffffff


	//   ....[10]....
        /*0090*/ 	.word	0xffffffff


	//   ....[11]....
        /*0094*/ 	.word	0xffffffff


	//   ....[12]....
        /*0098*/ 	.word	0xffffffff


	//   ....[13]....
        /*009c*/ 	.word	0xffffffff


	//   ....[14]....
        /*00a0*/ 	.word	0xffffffff


	//   ....[15]....
        /*00a4*/ 	.word	0xffffffff


	//   ....[16]....
        /*00a8*/ 	.word	0xffffffff


	//   ....[17]....
        /*00ac*/ 	.word	0xffffffff


	//   ....[18]....
        /*00b0*/ 	.word	0xffffffff


	//   ....[19]....
        /*00b4*/ 	.word	0xffffffff


	//   ....[20]....
        /*00b8*/ 	.word	0xffffffff


	//   ....[21]....
        /*00bc*/ 	.word	0xffffffff


	//   ....[22]....
        /*00c0*/ 	.word	0xffffffff


	//   ....[23]....
        /*00c4*/ 	.word	0xffffffff


	//   ....[24]....
        /*00c8*/ 	.word	0xffffffff


	//   ....[25]....
        /*00cc*/ 	.word	0xffffffff


	//   ....[26]....
        /*00d0*/ 	.word	0xffffffff


	//   ....[27]....
        /*00d4*/ 	.word	0xffffffff


	//   ....[28]....
        /*00d8*/ 	.word	0xffffffff


	//   ....[29]....
        /*00dc*/ 	.word	0xffffffff


	//   ....[30]....
        /*00e0*/ 	.word	0xffffffff


	//   ....[31]....
        /*00e4*/ 	.word	0xffffffff


	//   ....[32]....
        /*00e8*/ 	.word	0xffffffff


	//   ....[33]....
        /*00ec*/ 	.word	0xffffffff


	//   ....[34]....
        /*00f0*/ 	.word	0xffffffff


	//   ....[35]....
        /*00f4*/ 	.word	0xffffffff


	//   ....[36]....
        /*00f8*/ 	.word	0xffffffff


	//   ....[37]....
        /*00fc*/ 	.word	0xffffffff


	//   ....[38]....
        /*0100*/ 	.word	0xffffffff


	//   ....[39]....
        /*0104*/ 	.word	0xffffffff


	//   ....[40]....
        /*0108*/ 	.word	0xffffffff


	//   ....[41]....
        /*010c*/ 	.word	0xffffffff


	//   ....[42]....
        /*0110*/ 	.word	0xffffffff


	//   ....[43]....
        /*0114*/ 	.word	0xffffffff


	//   ....[44]....
        /*0118*/ 	.word	0xffffffff


	//   ....[45]....
        /*011c*/ 	.word	0xffffffff


	//   ....[46]....
        /*0120*/ 	.word	0xffffffff


	//   ....[47]....
        /*0124*/ 	.word	0xffffffff


	//   ....[48]....
        /*0128*/ 	.word	0xffffffff


	//   ....[49]....
        /*012c*/ 	.word	0xffffffff


	//   ....[50]....
        /*0130*/ 	.word	0xffffffff


	//   ....[51]....
        /*0134*/ 	.word	0xffffffff


	//   ....[52]....
        /*0138*/ 	.word	0xffffffff


	//   ....[53]....
        /*013c*/ 	.word	0xffffffff


	//   ....[54]....
        /*0140*/ 	.word	0xffffffff


	//   ....[55]....
        /*0144*/ 	.word	0xffffffff


	//   ....[56]....
        /*0148*/ 	.word	0xffffffff


	//   ....[57]....
        /*014c*/ 	.word	0xffffffff


	//   ....[58]....
        /*0150*/ 	.word	0xffffffff


	//   ....[59]....
        /*0154*/ 	.word	0xffffffff


	//   ....[60]....
        /*0158*/ 	.word	0xffffffff


	//   ....[61]....
        /*015c*/ 	.word	0xffffffff


	//   ....[62]....
        /*0160*/ 	.word	0xffffffff


	//   ....[63]....
        /*0164*/ 	.word	0xffffffff


	//   ....[64]....
        /*0168*/ 	.word	0xffffffff


	//   ....[65]....
        /*016c*/ 	.word	0xffffffff


	//   ....[66]....
        /*0170*/ 	.word	0xffffffff


	//   ....[67]....
        /*0174*/ 	.word	0xffffffff


	//   ....[68]....
        /*0178*/ 	.word	0xffffffff


	//   ....[69]....
        /*017c*/ 	.word	0xffffffff


	//   ....[70]....
        /*0180*/ 	.word	0xffffffff


	//   ....[71]....
        /*0184*/ 	.word	0xffffffff


	//   ....[72]....
        /*0188*/ 	.word	0xffffffff


	//   ....[73]....
        /*018c*/ 	.word	0xffffffff


	//   ....[74]....
        /*0190*/ 	.word	0xffffffff


	//   ....[75]....
        /*0194*/ 	.word	0xffffffff


	//   ....[76]....
        /*0198*/ 	.word	0xffffffff


	//   ....[77]....
        /*019c*/ 	.word	0xffffffff


	//   ....[78]....
        /*01a0*/ 	.word	0xffffffff


	//   ....[79]....
        /*01a4*/ 	.word	0xffffffff


	//   ....[80]....
        /*01a8*/ 	.word	0x0500000f


	//   ....[81]....
        /*01ac*/ 	.word	0x0500000f


	//   ....[82]....
        /*01b0*/ 	.word	0x0500000f


	//   ....[83]....
        /*01b4*/ 	.word	0x0500000f


	//   ....[84]....
        /*01b8*/ 	.word	0x0500000f


	//   ....[85]....
        /*01bc*/ 	.word	0x0500000f


	//   ....[86]....
        /*01c0*/ 	.word	0x0500000f


	//   ....[87]....
        /*01c4*/ 	.word	0x0500000f


	//   ....[88]....
        /*01c8*/ 	.word	0x0500000f


	//   ....[89]....
        /*01cc*/ 	.word	0x0500000f


	//   ....[90]....
        /*01d0*/ 	.word	0x0500000f


	//   ....[91]....
        /*01d4*/ 	.word	0x0500000f


	//   ....[92]....
        /*01d8*/ 	.word	0x0500000f


	//   ....[93]....
        /*01dc*/ 	.word	0x0500000f


	//----- nvinfo : EIATTR_COOP_GROUP_INSTR_OFFSETS
	.align		4
.L_1597:
        /*01e0*/ 	.byte	0x04, 0x28
        /*01e2*/ 	.short	(.L_1599 - .L_1598)


	//   ....[0]....
.L_1598:
        /*01e4*/ 	.word	0x00000060


	//   ....[1]....
        /*01e8*/ 	.word	0x00000140


	//   ....[2]....
        /*01ec*/ 	.word	0x00000190


	//   ....[3]....
        /*01f0*/ 	.word	0x000003c0


	//   ....[4]....
        /*01f4*/ 	.word	0x00000520


	//   ....[5]....
        /*01f8*/ 	.word	0x00000640


	//   ....[6]....
        /*01fc*/ 	.word	0x000007a0


	//   ....[7]....
        /*0200*/ 	.word	0x00001610


	//   ....[8]....
        /*0204*/ 	.word	0x00001d90


	//   ....[9]....
        /*0208*/ 	.word	0x00001da0


	//   ....[10]....
        /*020c*/ 	.word	0x00002790


	//   ....[11]....
        /*0210*/ 	.word	0x000027b0


	//   ....[12]....
        /*0214*/ 	.word	0x000033b0


	//   ....[13]....
        /*0218*/ 	.word	0x000034a0


	//   ....[14]....
        /*021c*/ 	.word	0x000049e0


	//   ....[15]....
        /*0220*/ 	.word	0x00004a00


	//   ....[16]....
        /*0224*/ 	.word	0x000052e0


	//   ....[17]....
        /*0228*/ 	.word	0x000053e0


	//   ....[18]....
        /*022c*/ 	.word	0x00005e80


	//   ....[19]....
        /*0230*/ 	.word	0x00005ee0


	//   ....[20]....
        /*0234*/ 	.word	0x00007c90


	//   ....[21]....
        /*0238*/ 	.word	0x00007cb0


	//   ....[22]....
        /*023c*/ 	.word	0x00007cf0


	//   ....[23]....
        /*0240*/ 	.word	0x00007d20


	//   ....[24]....
        /*0244*/ 	.word	0x000096b0


	//   ....[25]....
        /*0248*/ 	.word	0x000096c0


	//   ....[26]....
        /*024c*/ 	.word	0x00009740


	//   ....[27]....
        /*0250*/ 	.word	0x00009750


	//   ....[28]....
        /*0254*/ 	.word	0x0000a290


	//   ....[29]....
        /*0258*/ 	.word	0x0000a2e0


	//   ....[30]....
        /*025c*/ 	.word	0x0000a340


	//   ....[31]....
        /*0260*/ 	.word	0x0000a380


	//   ....[32]....
        /*0264*/ 	.word	0x0000a3c0


	//   ....[33]....
        /*0268*/ 	.word	0x0000a400


	//   ....[34]....
        /*026c*/ 	.word	0x0000a420


	//   ....[35]....
        /*0270*/ 	.word	0x0000a450


	//   ....[36]....
        /*0274*/ 	.word	0x0000a490


	//   ....[37]....
        /*0278*/ 	.word	0x0000a4b0


	//   ....[38]....
        /*027c*/ 	.word	0x0000a4d0


	//   ....[39]....
        /*0280*/ 	.word	0x0000a4f0


	//   ....[40]....
        /*0284*/ 	.word	0x0000a510


	//   ....[41]....
        /*0288*/ 	.word	0x0000a540


	//   ....[42]....
        /*028c*/ 	.word	0x0000a580


	//   ....[43]....
        /*0290*/ 	.word	0x0000a590


	//   ....[44]....
        /*0294*/ 	.word	0x0000a5b0


	//   ....[45]....
        /*0298*/ 	.word	0x0000a5f0


	//   ....[46]....
        /*029c*/ 	.word	0x0000a620


	//   ....[47]....
        /*02a0*/ 	.word	0x0000a650


	//   ....[48]....
        /*02a4*/ 	.word	0x0000aac0


	//   ....[49]....
        /*02a8*/ 	.word	0x0000ab00


	//   ....[50]....
        /*02ac*/ 	.word	0x0000ab30


	//   ....[51]....
        /*02b0*/ 	.word	0x0000ab70


	//   ....[52]....
        /*02b4*/ 	.word	0x0000ab80


	//   ....[53]....
        /*02b8*/ 	.word	0x0000aba0


	//   ....[54]....
        /*02bc*/ 	.word	0x0000abc0


	//   ....[55]....
        /*02c0*/ 	.word	0x0000ac10


	//   ....[56]....
        /*02c4*/ 	.word	0x0000b280


	//   ....[57]....
        /*02c8*/ 	.word	0x0000b2c0


	//   ....[58]....
        /*02cc*/ 	.word	0x0000b2f0


	//   ....[59]....
        /*02d0*/ 	.word	0x0000b320


	//   ....[60]....
        /*02d4*/ 	.word	0x0000b340


	//   ....[61]....
        /*02d8*/ 	.word	0x0000b350


	//   ....[62]....
        /*02dc*/ 	.word	0x0000b360


	//   ....[63]....
        /*02e0*/ 	.word	0x0000b380


	//   ....[64]....
        /*02e4*/ 	.word	0x0000b500


	//   ....[65]....
        /*02e8*/ 	.word	0x0000c470


	//   ....[66]....
        /*02ec*/ 	.word	0x0000d020


	//   ....[67]....
        /*02f0*/ 	.word	0x0000d050


	//   ....[68]....
        /*02f4*/ 	.word	0x0000d0e0


	//   ....[69]....
        /*02f8*/ 	.word	0x0000d120


	//   ....[70]....
        /*02fc*/ 	.word	0x0000d160


	//   ....[71]....
        /*0300*/ 	.word	0x0000d190


	//   ....[72]....
        /*0304*/ 	.word	0x0000d1a0


	//   ....[73]....
        /*0308*/ 	.word	0x0000d1b0


	//   ....[74]....
        /*030c*/ 	.word	0x0000d1c0


	//   ....[75]....
        /*0310*/ 	.word	0x0000d200


	//   ....[76]....
        /*0314*/ 	.word	0x0000d290


	//   ....[77]....
        /*0318*/ 	.word	0x0000d2b0


	//   ....[78]....
        /*031c*/ 	.word	0x0000e6d0


	//   ....[79]....
        /*0320*/ 	.word	0x0000e850


	//   ....[80]....
        /*0324*/ 	.word	0x0000ee20


	//   ....[81]....
        /*0328*/ 	.word	0x0000efd0


	//   ....[82]....
        /*032c*/ 	.word	0x0000f030


	//   ....[83]....
        /*0330*/ 	.word	0x0000f0f0


	//   ....[84]....
        /*0334*/ 	.word	0x0000f1a0


	//   ....[85]....
        /*0338*/ 	.word	0x0000f220


	//   ....[86]....
        /*033c*/ 	.word	0x0000f2c0


	//   ....[87]....
        /*0340*/ 	.word	0x0000f340


	//   ....[88]....
        /*0344*/ 	.word	0x0000f3f0


	//   ....[89]....
        /*0348*/ 	.word	0x0000f450


	//   ....[90]....
        /*034c*/ 	.word	0x0000f500


	//   ....[91]....
        /*0350*/ 	.word	0x0000f580


	//   ....[92]....
        /*0354*/ 	.word	0x0000f620


	//   ....[93]....
        /*0358*/ 	.word	0x0000f960


	//----- nvinfo : EIATTR_REG_RECONFIG
	.align		4
.L_1599:
        /*035c*/ 	.byte	0x01, 0x54
	.zero		2


	//----- nvinfo : EIATTR_SYSCALL_OFFSETS
	.align		4
        /*0360*/ 	.byte	0x04, 0x46
        /*0362*/ 	.short	(.L_1601 - .L_1600)


	//   ....[0]....
.L_1600:
        /*0364*/ 	.word	0x000017f0


	//   ....[1]....
        /*0368*/ 	.word	0x0000bef0


	//   ....[2]....
        /*036c*/ 	.word	0x0000c060


	//   ....[3]....
        /*0370*/ 	.word	0x0000c1b0


	//   ....[4]....
        /*0374*/ 	.word	0x0000c2f0


	//   ....[5]....
        /*0378*/ 	.word	0x0000cbb0


	//----- nvinfo : EIATTR_MBARRIER_INSTR_OFFSETS
	.align		4
.L_1601:
        /*037c*/ 	.byte	0x04, 0x39
        /*037e*/ 	.short	(.L_1603 - .L_1602)


	//   ....[0]....
.L_1602:
        /*0380*/ 	.word	0x00000270
        /*0384*/ 	.word	0x000000ff
        /*0388*/ 	.word	0x00013200
        /*038c*/ 	.short	0x0100
        /*038e*/ 	.byte	0x08
	.zero		1


	//   ....[1]....
        /*0390*/ 	.word	0x00000280
        /*0394*/ 	.word	0x000000ff
        /*0398*/ 	.word	0x00013220
        /*039c*/ 	.short	0x0100
        /*039e*/ 	.byte	0x08
	.zero		1


	//   ....[2]....
        /*03a0*/ 	.word	0x00000370
        /*03a4*/ 	.word	0x000000ff
        /*03a8*/ 	.word	0x00013230
        /*03ac*/ 	.short	0x0100
        /*03ae*/ 	.byte	0x08
	.zero		1


	//   ....[3]....
        /*03b0*/ 	.word	0x00000380
        /*03b4*/ 	.word	0x000000ff
        /*03b8*/ 	.word	0x00013240
        /*03bc*/ 	.short	0x0100
        /*03be*/ 	.byte	0x08
	.zero		1


	//   ....[4]....
        /*03c0*/ 	.word	0x00000390
        /*03c4*/ 	.word	0x000000ff
        /*03c8*/ 	.word	0x00013238
        /*03cc*/ 	.short	0x0100
        /*03ce*/ 	.byte	0x08
	.zero		1


	//   ....[5]....
        /*03d0*/ 	.word	0x000003a0
        /*03d4*/ 	.word	0x000000ff
        /*03d8*/ 	.word	0x00013248
        /*03dc*/ 	.short	0x0100
        /*03de*/ 	.byte	0x08
	.zero		1


	//   ....[6]....
        /*03e0*/ 	.word	0x000004d0
        /*03e4*/ 	.word	0x000000ff
        /*03e8*/ 	.word	0x00013250
        /*03ec*/ 	.short	0x0100
        /*03ee*/ 	.byte	0x08
	.zero		1


	//   ....[7]....
        /*03f0*/ 	.word	0x000004e0
        /*03f4*/ 	.word	0x000000ff
        /*03f8*/ 	.word	0x00013260
        /*03fc*/ 	.short	0x0100
        /*03fe*/ 	.byte	0x08
	.zero		1


	//   ....[8]....
        /*0400*/ 	.word	0x000004f0
        /*0404*/ 	.word	0x000000ff
        /*0408*/ 	.word	0x00013258
        /*040c*/ 	.short	0x0100
        /*040e*/ 	.byte	0x08
	.zero		1


	//   ....[9]....
        /*0410*/ 	.word	0x00000500
        /*0414*/ 	.word	0x000000ff
        /*0418*/ 	.word	0x00013268
        /*041c*/ 	.short	0x0100
        /*041e*/ 	.byte	0x08
	.zero		1


	//   ....[10]....
        /*0420*/ 	.word	0x000005f0
        /*0424*/ 	.word	0x000000ff
        /*0428*/ 	.word	0x00013270
        /*042c*/ 	.short	0x0100
        /*042e*/ 	.byte	0x06
	.zero		1


	//   ....[11]....
        /*0430*/ 	.word	0x00000600
        /*0434*/ 	.word	0x000000ff
        /*0438*/ 	.word	0x00013280
        /*043c*/ 	.short	0x0100
        /*043e*/ 	.byte	0x06
	.zero		1


	//   ....[12]....
        /*0440*/ 	.word	0x00000610
        /*0444*/ 	.word	0x000000ff
        /*0448*/ 	.word	0x00013278
        /*044c*/ 	.short	0x0100
        /*044e*/ 	.byte	0x06
	.zero		1


	//   ....[13]....
        /*0450*/ 	.word	0x00000620
        /*0454*/ 	.word	0x000000ff
        /*0458*/ 	.word	0x00013288
        /*045c*/ 	.short	0x0100
        /*045e*/ 	.byte	0x06
	.zero		1


	//   ....[14]....
        /*0460*/ 	.word	0x00000750
        /*0464*/ 	.word	0x000000ff
        /*0468*/ 	.word	0x00013290
        /*046c*/ 	.short	0x0100
        /*046e*/ 	.byte	0x08
	.zero		1


	//   ....[15]....
        /*0470*/ 	.word	0x00000760
        /*0474*/ 	.word	0x000000ff
        /*0478*/ 	.word	0x000132a0
        /*047c*/ 	.short	0x0100
        /*047e*/ 	.byte	0x08
	.zero		1


	//   ....[16]....
        /*0480*/ 	.word	0x00000770
        /*0484*/ 	.word	0x000000ff
        /*0488*/ 	.word	0x00013298
        /*048c*/ 	.short	0x0100
        /*048e*/ 	.byte	0x08
	.zero		1


	//   ....[17]....
        /*0490*/ 	.word	0x00000780
        /*0494*/ 	.word	0x000000ff
        /*0498*/ 	.word	0x000132a8
        /*049c*/ 	.short	0x0100
        /*049e*/ 	.byte	0x08
	.zero		1


	//   ....[18]....
        /*04a0*/ 	.word	0x000008b0
        /*04a4*/ 	.word	0x000000ff
        /*04a8*/ 	.word	0x000132b0
        /*04ac*/ 	.short	0x0100
        /*04ae*/ 	.byte	0x08
	.zero		1


	//   ....[19]....
        /*04b0*/ 	.word	0x000008c0
        /*04b4*/ 	.word	0x000000ff
        /*04b8*/ 	.word	0x000132c0
        /*04bc*/ 	.short	0x0100
        /*04be*/ 	.byte	0x08
	.zero		1


	//   ....[20]....
        /*04c0*/ 	.word	0x000008d0
        /*04c4*/ 	.word	0x000000ff
        /*04c8*/ 	.word	0x000132b8
        /*04cc*/ 	.short	0x0100
        /*04ce*/ 	.byte	0x08
	.zero		1


	//   ....[21]....
        /*04d0*/ 	.word	0x000008e0
        /*04d4*/ 	.word	0x000000ff
        /*04d8*/ 	.word	0x000132c8
        /*04dc*/ 	.short	0x0100
        /*04de*/ 	.byte	0x08
	.zero		1


	//   ....[22]....
        /*04e0*/ 	.word	0x00001870
        /*04e4*/ 	.word	0x000000ff
        /*04e8*/ 	.word	0x00013200
        /*04ec*/ 	.short	0x010a
        /*04ee*/ 	.byte	0x2d
	.zero		1


	//   ....[23]....
        /*04f0*/ 	.word	0x000018f0
        /*04f4*/ 	.word	0x00000003
        /*04f8*/ 	.word	0x00013230
        /*04fc*/ 	.short	0x010a
        /*04fe*/ 	.byte	0x3f
	.zero		1


	//   ....[24]....
        /*0500*/ 	.word	0x00001930
        /*0504*/ 	.word	0x00000003
        /*0508*/ 	.word	0x00013230
        /*050c*/ 	.short	0x010a
        /*050e*/ 	.byte	0x3f
	.zero		1


	//   ....[25]....
        /*0510*/ 	.word	0x00003870
        /*0514*/ 	.word	0x00000028
        /*0518*/ 	.word	0x00000000
        /*051c*/ 	.short	0x0101
        /*051e*/ 	.byte	0x3f
	.zero		1


	//   ....[26]....
        /*0520*/ 	.word	0x000043c0
        /*0524*/ 	.word	0x000000ff
        /*0528*/ 	.word	0x00013230
        /*052c*/ 	.short	0x010a
        /*052e*/ 	.byte	0x15
	.zero		1


	//   ....[27]....
        /*0530*/ 	.word	0x00004400
        /*0534*/ 	.word	0x000000ff
        /*0538*/ 	.word	0x00013230
        /*053c*/ 	.short	0x010a
        /*053e*/ 	.byte	0x15
	.zero		1


	//   ....[28]....
        /*0540*/ 	.word	0x00004850
        /*0544*/ 	.word	0x000000ff
        /*0548*/ 	.word	0x00013250
        /*054c*/ 	.short	0x010a
        /*054e*/ 	.byte	0x0b
	.zero		1


	//   ....[29]....
        /*0550*/ 	.word	0x00004890
        /*0554*/ 	.word	0x000000ff
        /*0558*/ 	.word	0x00013250
        /*055c*/ 	.short	0x010a
        /*055e*/ 	.byte	0x0b
	.zero		1


	//   ....[30]....
        /*0560*/ 	.word	0x000069b0
        /*0564*/ 	.word	0x00000003
        /*0568*/ 	.word	0x00000000
        /*056c*/ 	.short	0x0101
        /*056e*/ 	.byte	0x3f
	.zero		1


	//   ....[31]....
        /*0570*/ 	.word	0x00006c60
        /*0574*/ 	.word	0x000000ff
        /*0578*/ 	.word	0x00000000
        /*057c*/ 	.short	0x0101
        /*057e*/ 	.byte	0x06
	.zero		1


	//   ....[32]....
        /*0580*/ 	.word	0x000071a0
        /*0584*/ 	.word	0x000000ff
        /*0588*/ 	.word	0x00013230
        /*058c*/ 	.short	0x010a
        /*058e*/ 	.byte	0x14
	.zero		1


	//   ....[33]....
        /*0590*/ 	.word	0x000071e0
        /*0594*/ 	.word	0x000000ff
        /*0598*/ 	.word	0x00013230
        /*059c*/ 	.short	0x010a
        /*059e*/ 	.byte	0x14
	.zero		1


	//   ....[34]....
        /*05a0*/ 	.word	0x00007630
        /*05a4*/ 	.word	0x000000ff
        /*05a8*/ 	.word	0x00013250
        /*05ac*/ 	.short	0x010a
        /*05ae*/ 	.byte	0x0b
	.zero		1


	//   ....[35]....
        /*05b0*/ 	.word	0x00007670
        /*05b4*/ 	.word	0x000000ff
        /*05b8*/ 	.word	0x00013250
        /*05bc*/ 	.short	0x010a
        /*05be*/ 	.byte	0x0b
	.zero		1


	//   ....[36]....
        /*05c0*/ 	.word	0x00008c20
        /*05c4*/ 	.word	0x00000003
        /*05c8*/ 	.word	0x00000000
        /*05cc*/ 	.short	0x0101
        /*05ce*/ 	.byte	0x3f
	.zero		1


	//   ....[37]....
        /*05d0*/ 	.word	0x00008ed0
        /*05d4*/ 	.word	0x000000ff
        /*05d8*/ 	.word	0x00000000
        /*05dc*/ 	.short	0x0101
        /*05de*/ 	.byte	0x06
	.zero		1


	//   ....[38]....
        /*05e0*/ 	.word	0x00009380
        /*05e4*/ 	.word	0x000000ff
        /*05e8*/ 	.word	0x00013250
        /*05ec*/ 	.short	0x010a
        /*05ee*/ 	.byte	0x0e
	.zero		1


	//   ....[39]....
        /*05f0*/ 	.word	0x000093c0
        /*05f4*/ 	.word	0x000000ff
        /*05f8*/ 	.word	0x00013250
        /*05fc*/ 	.short	0x010a
        /*05fe*/ 	.byte	0x0e
	.zero		1


	//   ....[40]....
        /*0600*/ 	.word	0x00009a30
        /*0604*/ 	.word	0x000000ff
        /*0608*/ 	.word	0x00000000
        /*060c*/ 	.short	0x0101
        /*060e*/ 	.byte	0x04
	.zero		1


	//   ....[41]....
        /*0610*/ 	.word	0x0000ab50
        /*0614*/ 	.word	0x00000000
        /*0618*/ 	.word	0x00000000
        /*061c*/ 	.short	0x0101
        /*061e*/ 	.byte	0x3f
	.zero		1


	//   ....[42]....
        /*0620*/ 	.word	0x0000c6c0
        /*0624*/ 	.word	0x00000005
        /*0628*/ 	.word	0x00013280
        /*062c*/ 	.short	0x010a
        /*062e*/ 	.byte	0x3f
	.zero		1


	//   ....[43]....
        /*0630*/ 	.word	0x0000c840
        /*0634*/ 	.word	0x00000005
        /*0638*/ 	.word	0x00013240
        /*063c*/ 	.short	0x010a
        /*063e*/ 	.byte	0x3f
	.zero		1


	//   ....[44]....
        /*0640*/ 	.word	0x0000d360
        /*0644*/ 	.word	0x00000010
        /*0648*/ 	.word	0x00013200
        /*064c*/ 	.short	0x0107
        /*064e*/ 	.byte	0x3f
	.zero		1


	//   ....[45]....
        /*0650*/ 	.word	0x0000d430
        /*0654*/ 	.word	0x00000010
        /*0658*/ 	.word	0x00013200
        /*065c*/ 	.short	0x0101
        /*065e*/ 	.byte	0x3f
	.zero		1


	//   ....[46]....
        /*0660*/ 	.word	0x0000d450
        /*0664*/ 	.word	0x00000010
        /*0668*/ 	.word	0x00013220
        /*066c*/ 	.short	0x010a
        /*066e*/ 	.byte	0x3f
	.zero		1


	//   ....[47]....
        /*0670*/ 	.word	0x0000d720
        /*0674*/ 	.word	0x00000004
        /*0678*/ 	.word	0x00013280
        /*067c*/ 	.short	0x010a
        /*067e*/ 	.byte	0x3f
	.zero		1


	//   ....[48]....
        /*0680*/ 	.word	0x0000d960
        /*0684*/ 	.word	0x00000004
        /*0688*/ 	.word	0x00013240
        /*068c*/ 	.short	0x010a
        /*068e*/ 	.byte	0x3f
	.zero		1


	//   ....[49]....
        /*0690*/ 	.word	0x0000dc20
        /*0694*/ 	.word	0x00000003
        /*0698*/ 	.word	0x00013270
        /*069c*/ 	.short	0x010a
        /*069e*/ 	.byte	0x3f
	.zero		1


	//   ....[50]....
        /*06a0*/ 	.word	0x0000dca0
        /*06a4*/ 	.word	0x00000003
        /*06a8*/ 	.word	0x00013260
        /*06ac*/ 	.short	0x010a
        /*06ae*/ 	.byte	0x3f
	.zero		1


	//   ....[51]....
        /*06b0*/ 	.word	0x0000df80
        /*06b4*/ 	.word	0x00000003
        /*06b8*/ 	.word	0x00013250
        /*06bc*/ 	.short	0x0101
        /*06be*/ 	.byte	0x3f
	.zero		1


	//   ....[52]....
        /*06c0*/ 	.word	0x0000e000
        /*06c4*/ 	.word	0x00000002
        /*06c8*/ 	.word	0x00000000
        /*06cc*/ 	.short	0x0101
        /*06ce*/ 	.byte	0x3f
	.zero		1


	//   ....[53]....
        /*06d0*/ 	.word	0x0000e1f0
        /*06d4*/ 	.word	0x00000002
        /*06d8*/ 	.word	0x00013270
        /*06dc*/ 	.short	0x010a
        /*06de*/ 	.byte	0x3f
	.zero		1


	//   ....[54]....
        /*06e0*/ 	.word	0x0000e270
        /*06e4*/ 	.word	0x00000002
        /*06e8*/ 	.word	0x00013260
        /*06ec*/ 	.short	0x010a
        /*06ee*/ 	.byte	0x3f
	.zero		1


	//   ....[55]....
        /*06f0*/ 	.word	0x0000e540
        /*06f4*/ 	.word	0x00000002
        /*06f8*/ 	.word	0x00013250
        /*06fc*/ 	.short	0x0101
        /*06fe*/ 	.byte	0x3f
	.zero		1


	//   ....[56]....
        /*0700*/ 	.word	0x0000e5b0
        /*0704*/ 	.word	0x00000000
        /*0708*/ 	.word	0x00000000
        /*070c*/ 	.short	0x0101
        /*070e*/ 	.byte	0x3f
	.zero		1


	//   ....[57]....
        /*0710*/ 	.word	0x0000e7d0
        /*0714*/ 	.word	0x00000007
        /*0718*/ 	.word	0x00013220
        /*071c*/ 	.short	0x010a
        /*071e*/ 	.byte	0x3f
	.zero		1


	//   ....[58]....
        /*0720*/ 	.word	0x0000e970
        /*0724*/ 	.word	0x00000005
        /*0728*/ 	.word	0x00000000
        /*072c*/ 	.short	0x010a
        /*072e*/ 	.byte	0x3f
	.zero		1


	//   ....[59]....
        /*0730*/ 	.word	0x0000e9e0
        /*0734*/ 	.word	0x00000003
        /*0738*/ 	.word	0x00000000
        /*073c*/ 	.short	0x010a
        /*073e*/ 	.byte	0x3f
	.zero		1


	//   ....[60]....
        /*0740*/ 	.word	0x0000ea30
        /*0744*/ 	.word	0x00000003
        /*0748*/ 	.word	0x00013260
        /*074c*/ 	.short	0x010a
        /*074e*/ 	.byte	0x3f
	.zero		1


	//   ....[61]....
        /*0750*/ 	.word	0x0000ea80
        /*0754*/ 	.word	0x00000005
        /*0758*/ 	.word	0x00013260
        /*075c*/ 	.short	0x010a
        /*075e*/ 	.byte	0x3f
	.zero		1


	//   ....[62]....
        /*0760*/ 	.word	0x0000eac0
        /*0764*/ 	.word	0x00000003
        /*0768*/ 	.word	0x00013280
        /*076c*/ 	.short	0x010a
        /*076e*/ 	.byte	0x3f
	.zero		1


	//   ....[63]....
        /*0770*/ 	.word	0x0000eae0
        /*0774*/ 	.word	0x00000005
        /*0778*/ 	.word	0x00013280
        /*077c*/ 	.short	0x010a
        /*077e*/ 	.byte	0x3f
	.zero		1


	//   ....[64]....
        /*0780*/ 	.word	0x0000eb50
        /*0784*/ 	.word	0x00000003
        /*0788*/ 	.word	0x00013200
        /*078c*/ 	.short	0x010a
        /*078e*/ 	.byte	0x3f
	.zero		1


	//   ....[65]....
        /*0790*/ 	.word	0x0000eba0
        /*0794*/ 	.word	0x00000003
        /*0798*/ 	.word	0x00013230
        /*079c*/ 	.short	0x010a
        /*079e*/ 	.byte	0x3f
	.zero		1


	//   ....[66]....
        /*07a0*/ 	.word	0x0000ec00
        /*07a4*/ 	.word	0x00000009
        /*07a8*/ 	.word	0x00013230
        /*07ac*/ 	.short	0x010a
        /*07ae*/ 	.byte	0x3f
	.zero		1


	//   ....[67]....
        /*07b0*/ 	.word	0x0000ec60
        /*07b4*/ 	.word	0x00000009
        /*07b8*/ 	.word	0x00013250
        /*07bc*/ 	.short	0x010a
        /*07be*/ 	.byte	0x3f
	.zero		1


	//   ....[68]....
        /*07c0*/ 	.word	0x0000ecc0
        /*07c4*/ 	.word	0x0000000b
        /*07c8*/ 	.word	0x00013230
        /*07cc*/ 	.short	0x010a
        /*07ce*/ 	.byte	0x3f
	.zero		1


	//   ....[69]....
        /*07d0*/ 	.word	0x0000ed20
        /*07d4*/ 	.word	0x0000000b
        /*07d8*/ 	.word	0x00013250
        /*07dc*/ 	.short	0x010a
        /*07de*/ 	.byte	0x3f
	.zero		1


	//   ....[70]....
        /*07e0*/ 	.word	0x0000ed80
        /*07e4*/ 	.word	0x00000006
        /*07e8*/ 	.word	0x00013250
        /*07ec*/ 	.short	0x010a
        /*07ee*/ 	.byte	0x3f
	.zero		1


	//   ....[71]....
        /*07f0*/ 	.word	0x0000eed0
        /*07f4*/ 	.word	0x00000005
        /*07f8*/ 	.word	0x00013280
        /*07fc*/ 	.short	0x010a
        /*07fe*/ 	.byte	0x3f
	.zero		1


	//   ....[72]....
        /*0800*/ 	.word	0x0000ef20
        /*0804*/ 	.word	0x00000005
        /*0808*/ 	.word	0x00013240
        /*080c*/ 	.short	0x010a
        /*080e*/ 	.byte	0x3f
	.zero		1


	//   ....[73]....
        /*0810*/ 	.word	0x0000f650
        /*0814*/ 	.word	0x00000010
        /*0818*/ 	.word	0x00013220
        /*081c*/ 	.short	0x010a
        /*081e*/ 	.byte	0x3f
	.zero		1


	//   ....[74]....
        /*0820*/ 	.word	0x0000f6a0
        /*0824*/ 	.word	0x00000004
        /*0828*/ 	.word	0x00013280
        /*082c*/ 	.short	0x010a
        /*082e*/ 	.byte	0x3f
	.zero		1


	//   ....[75]....
        /*0830*/ 	.word	0x0000f6f0
        /*0834*/ 	.word	0x00000004
        /*0838*/ 	.word	0x00013240
        /*083c*/ 	.short	0x010a
        /*083e*/ 	.byte	0x3f
	.zero		1


	//   ....[76]....
        /*0840*/ 	.word	0x0000f740
        /*0844*/ 	.word	0x00000003
        /*0848*/ 	.word	0x00013270
        /*084c*/ 	.short	0x010a
        /*084e*/ 	.byte	0x3f
	.zero		1


	//   ....[77]....
        /*0850*/ 	.word	0x0000f790
        /*0854*/ 	.word	0x00000003
        /*0858*/ 	.word	0x00013260
        /*085c*/ 	.short	0x010a
        /*085e*/ 	.byte	0x3f
	.zero		1


	//   ....[78]....
        /*0860*/ 	.word	0x0000f7e0
        /*0864*/ 	.word	0x00000002
        /*0868*/ 	.word	0x00013270
        /*086c*/ 	.short	0x010a
        /*086e*/ 	.byte	0x3f
	.zero		1


	//   ....[79]....
        /*0870*/ 	.word	0x0000f830
        /*0874*/ 	.word	0x00000002
        /*0878*/ 	.word	0x00013260
        /*087c*/ 	.short	0x010a
        /*087e*/ 	.byte	0x3f
	.zero		1


	//   ....[80]....
        /*0880*/ 	.word	0x0000f880
        /*0884*/ 	.word	0x00000007
        /*0888*/ 	.word	0x00013220
        /*088c*/ 	.short	0x010a
        /*088e*/ 	.byte	0x3f
	.zero		1


	//   ....[81]....
        /*0890*/ 	.word	0x0000fa20
        /*0894*/ 	.word	0x00000005
        /*0898*/ 	.word	0x00000000
        /*089c*/ 	.short	0x010a
        /*089e*/ 	.byte	0x3f
	.zero		1


	//   ....[82]....
        /*08a0*/ 	.word	0x0000fa70
        /*08a4*/ 	.word	0x00000003
        /*08a8*/ 	.word	0x00000000
        /*08ac*/ 	.short	0x010a
        /*08ae*/ 	.byte	0x3f
	.zero		1


	//   ....[83]....
        /*08b0*/ 	.word	0x0000fac0
        /*08b4*/ 	.word	0x00000003
        /*08b8*/ 	.word	0x00013260
        /*08bc*/ 	.short	0x010a
        /*08be*/ 	.byte	0x3f
	.zero		1


	//   ....[84]....
        /*08c0*/ 	.word	0x0000fb10
        /*08c4*/ 	.word	0x00000005
        /*08c8*/ 	.word	0x00013260
        /*08cc*/ 	.short	0x010a
        /*08ce*/ 	.byte	0x3f
	.zero		1


	//   ....[85]....
        /*08d0*/ 	.word	0x0000fb60
        /*08d4*/ 	.word	0x00000003
        /*08d8*/ 	.word	0x00013280
        /*08dc*/ 	.short	0x010a
        /*08de*/ 	.byte	0x3f
	.zero		1


	//----- nvinfo : EIATTR_NUM_MBARRIERS
	.align		4
.L_1603:
        /*08e0*/ 	.byte	0x03, 0x38
        /*08e2*/ 	.short	0x0016


	//----- nvinfo : EIATTR_EXIT_INSTR_OFFSETS
	.align		4
        /*08e4*/ 	.byte	0x04, 0x1c
        /*08e6*/ 	.short	(.L_1605 - .L_1604)


	//   ....[0]....
.L_1604:
        /*08e8*/ 	.word	0x00000a00


	//   ....[1]....
        /*08ec*/ 	.word	0x0000b490


	//   ....[2]....
        /*08f0*/ 	.word	0x0000eb30


	//----- nvinfo : EIATTR_MAX_THREADS
	.align		4
.L_1605:
        /*08f4*/ 	.byte	0x04, 0x05
        /*08f6*/ 	.short	(.L_1607 - .L_1606)
.L_1606:
        /*08f8*/ 	.word	0x00000200
        /*08fc*/ 	.word	0x00000001
        /*0900*/ 	.word	0x00000001


	//----- nvinfo : EIATTR_CRS_STACK_SIZE
	.align		4
.L_1607:
        /*0904*/ 	.byte	0x04, 0x1e
        /*0906*/ 	.short	(.L_1609 - .L_1608)
.L_1608:
        /*0908*/ 	.word	0x00000000


	//----- nvinfo : EIATTR_CBANK_PARAM_SIZE
	.align		4
.L_1609:
        /*090c*/ 	.byte	0x03, 0x19
        /*090e*/ 	.short	0x0af0


	//----- nvinfo : EIATTR_PARAM_CBANK
	.align		4
        /*0910*/ 	.byte	0x04, 0x0a
        /*0912*/ 	.short	(.L_1611 - .L_1610)
	.align		4
.L_1610:
        /*0914*/ 	.word	index@(.nv.constant0._ZN7cutlass13device_kernelIN5flash11enable_sm90INS1_16FlashAttnFwdSm90INS1_25CollectiveMainloopFwdSm90ILi2EN4cute5tupleIJNS5_1CILi1EEES8_S8_EEENS6_IJNS7_ILi192EEENS7_ILi160EEENS7_ILi64EEEEEELi64ENS_12float_e4m3_tEfNS_4arch4Sm90ELb1ELb0ELb0ELb0ELb0ELb0ELb0ELb1ELb1ELb1ELb0ELb0EEENS1_21CollectiveEpilogueFwdINS6_IJSA_SC_SB_EEES9_NS_10bfloat16_tESG_Li384ELb0ELb1ELb0ELb1EEENS1_30DynamicPersistentTileSchedulerILi384ELi128ELb0ELb1ELb1EEEEEEEEEvNT_6ParamsE)
        /*0918*/ 	.short	0x0210
        /*091a*/ 	.short	0x0af0


	//----- nvinfo : EIATTR_SW_WAR
	.align		4
.L_1611:
        /*091c*/ 	.byte	0x04, 0x36
        /*091e*/ 	.short	(.L_1613 - .L_1612)
.L_1612:
        /*0920*/ 	.word	0x00000008
.L_1613:


//--------------------- .nv.info._ZN7cutlass13device_kernelIN5flash11enable_sm90INS1_16FlashAttnFwdSm90INS1_25CollectiveMainloopFwdSm90ILi2EN4cute5tupleIJNS5_1CILi1EEES8_S8_EEENS6_IJNS7_ILi192EEENS7_ILi160EEENS7_ILi64EEEEEELi64ENS_12float_e4m3_tEfNS_4arch4Sm90ELb1ELb0ELb0ELb1ELb0ELb0ELb0ELb1ELb1ELb1ELb0ELb0EEENS1_21CollectiveEpilogueFwdINS6_IJSA_SC_SB_EEES9_NS_10bfloat16_tESG_Li384ELb1ELb1ELb0ELb1EEENS1_36VarlenDynamicPersistentTileSchedulerILi192ELi160ELi384ELi128ELb0ELb1ELb1ELb1ELb1ELb1EEEEEEEEEvNT_6ParamsE --------------------------
	.section	.nv.info._ZN7cutlass13device_kernelIN5flash11enable_sm90INS1_16FlashAttnFwdSm90INS1_25CollectiveMainloopFwdSm90ILi2EN4cute5tupleIJNS5_1CILi1EEES8_S8_EEENS6_IJNS7_ILi192EEENS7_ILi160EEENS7_ILi64EEEEEELi64ENS_12float_e4m3_tEfNS_4arch4Sm90ELb1ELb0ELb0ELb1ELb0ELb0ELb0ELb1ELb1ELb1ELb0ELb0EEENS1_21CollectiveEpilogueFwdINS6_IJSA_SC_SB_EEES9_NS_10bfloat16_tESG_Li384ELb1ELb1ELb0ELb1EEENS1_36VarlenDynamicPersistentTileSchedulerILi192ELi160ELi384ELi128ELb0ELb1ELb1ELb1ELb1ELb1EEEEEEEEEvNT_6ParamsE,"",@"SHT_CUDA_INFO"
	.sectionflags	@""
	.align	4


	//----- nvinfo : EIATTR_CUDA_API_VERSION
	.align		4
        /*0000*/ 	.byte	0x04, 0x37
        /*0002*/ 	.short	(.L_1615 - .L_1614)
.L_1614:
        /*0004*/ 	.word	0x00000082


	//----- nvinfo : EIATTR_KPARAM_INFO
	.align		4
.L_1615:
        /*0008*/ 	.byte	0x04, 0x17
        /*000a*/ 	.short	(.L_1617 - .L_1616)
.L_1616:
        /*000c*/ 	.word	0x00000000
        /*0010*/ 	.short	0x0000
        /*0012*/ 	.short	0x0070
        /*0014*/ 	.byte	0x00, 0xf0, 0x01, 0x2a


	//----- nvinfo : EIATTR_SPARSE_MMA_MASK
	.align		4
.L_1617:
        /*0018*/ 	.byte	0x03, 0x50
        /*001a*/ 	.short	0x0000


	//----- nvinfo : EIATTR_MAXREG_COUNT
	.align		4
        /*001c*/ 	.byte	0x03, 0x1b
        /*001e*/ 	.short	0x0080


	//----- nvinfo : EIATTR_NUM_BARRIERS
	.align		4
        /*0020*/ 	.byte	0x02, 0x4c
        /*0022*/ 	.byte	0x09
	.zero		1


	//----- nvinfo : EIATTR_EXTERNS
	.align		4
        /*0024*/ 	.byte	0x04, 0x0f
        /*0026*/ 	.short	(.L_1619 - .L_1618)


	//   ....[0]....
	.align		4
.L_1618:
        /*0028*/ 	.word	index@(__assertfail)


	//----- nvinfo : EIATTR_ANNOTATIONS
	.align		4
.L_1619:
        /*002c*/ 	.byte	0x04, 0x55
        /*002e*/ 	.short	(.L_1621 - .L_1620)


	//   ....[0]....
.L_1620:
        /* <DEDUP_REMOVED lines=9> */


	//----- nvinfo : EIATTR_MERCURY_ISA_VERSION
	.align		4
.L_1621:
        /*00a8*/ 	.byte	0x03, 0x5f
        /*00aa*/ 	.short	0x0101


	//----- nvinfo : EIATTR_UNUSED_LOAD_BYTE_OFFSET
	.align		4
        /*00ac*/ 	.byte	0x04, 0x44
        /*00ae*/ 	.short	(.L_1623 - .L_1622)


	//   ....[0]....
.L_1622:
        /*00b0*/ 	.word	0x00000a00
        /*00b4*/ 	.word	0x0000fff0


	//   ....[1]....
        /*00b8*/ 	.word	0x00009db0
        /*00bc*/ 	.word	0x0000fff0


	//----- nvinfo : EIATTR_INT_WARP_WIDE_INSTR_OFFSETS
	.align		4
.L_1623:
        /*00c0*/ 	.byte	0x04, 0x31
        /*00c2*/ 	.short	(.L_1625 - .L_1624)


	//   ....[0]....
.L_1624:
        /*00c4*/ 	.word	0x00000130


	//   ....[1]....
        /*00c8*/ 	.word	0x00000170


	//   ....[2]....
        /*00cc*/ 	.word	0x000001e0


	//   ....[3]....
        /*00d0*/ 	.word	0x0000cff0


	//   ....[4]....
        /*00d4*/ 	.word	0x0000d080


	//   ....[5]....
        /*00d8*/ 	.word	0x0000f3c0


	//   ....[6]....
        /*00dc*/ 	.word	0x0000f450


	//----- nvinfo : EIATTR_COOP_GROUP_MASK_REGIDS
	.align		4
.L_1625:
        /*00e0*/ 	.byte	0x04, 0x29
        /*00e2*/ 	.short	(.L_1627 - .L_1626)


	//   ....[0]....
.L_1626:
        /*00e4*/ 	.word	0xffffffff


	//   ....[1]....
        /*00e8*/ 	.word	0xffffffff


	//   ....[2]....
        /*00ec*/ 	.word	0xffffffff


	//   ....[3]....
        /*00f0*/ 	.word	0xffffffff


	//   ....[4]....
        /*00f4*/ 	.word	0xffffffff


	//   ....[5]....
        /*00f8*/ 	.word	0xffffffff


	//   ....[6]....
        /*00fc*/ 	.word	0xffffffff


	//   ....[7]....
        /*0100*/ 	.word	0xffffffff


	//   ....[8]....
        /*0104*/ 	.word	0xffffffff


	//   ....[9]....
        /*0108*/ 	.word	0xffffffff


	//   ....[10]....
        /*010c*/ 	.word	0xffffffff


	//   ....[11]....
        /*0110*/ 	.word	0xffffffff


	//   ....[12]....
        /*0114*/ 	.word	0xffffffff


	//   ....[13]....
        /*0118*/ 	.word	0xffffffff


	//   ....[14]....
        /*011c*/ 	.word	0xffffffff


	//   ....[15]....
        /*0120*/ 	.word	0xffffffff


	//   ....[16]....
        /*0124*/ 	.word	0xffffffff


	//   ....[17]....
        /*0128*/ 	.word	0xffffffff


	//   ....[18]....
        /*012c*/ 	.word	0xffffffff


	//   ....[19]....
        /*0130*/ 	.word	0xffffffff


	//   ....[20]....
        /*0134*/ 	.word	0xffffffff


	//   ....[21]....
        /*0138*/ 	.word	0xffffffff


	//   ....[22]....
        /*013c*/ 	.word	0xffffffff


	//   ....[23]....
        /*0140*/ 	.word	0xffffffff


	//   ....[24]....
        /*0144*/ 	.word	0xffffffff


	//   ....[25]....
        /*0148*/ 	.word	0xffffffff


	//   ....[26]....
        /*014c*/ 	.word	0xffffffff


	//   ....[27]....
        /*0150*/ 	.word	0xffffffff


	//   ....[28]....
        /*0154*/ 	.word	0xffffffff


	//   ....[29]....
        /*0158*/ 	.word	0xffffffff


	//   ....[30]....
        /*015c*/ 	.word	0xffffffff


	//   ....[31]....
        /*0160*/ 	.word	0xffffffff


	//   ....[32]....
        /*0164*/ 	.word	0xffffffff


	//   ....[33]....
        /*0168*/ 	.word	0xffffffff


	//   ....[34]....
        /*016c*/ 	.word	0xffffffff


	//   ....[35]....
        /*0170*/ 	.word	0xffffffff


	//   ....[36]....
        /*0174*/ 	.word	0xffffffff


	//   ....[37]....
        /*0178*/ 	.word	0xffffffff


	//   ....[38]....
        /*017c*/ 	.word	0xffffffff


	//   ....[39]....
        /*0180*/ 	.word	0xffffffff


	//   ....[40]....
        /*0184*/ 	.word	0xffffffff


	//   ....[41]....
        /*0188*/ 	.word	0xffffffff


	//   ....[42]....
        /*018c*/ 	.word	0xffffffff


	//   ....[43]....
        /*0190*/ 	.word	0xffffffff


	//   ....[44]....
        /*0194*/ 	.word	0xffffffff


	//   ....[45]....
        /*0198*/ 	.word	0xffffffff


	//   ....[46]....
        /*019c*/ 	.word	0xffffffff


	//   ....[47]....
        /*01a0*/ 	.word	0xffffffff


	//   ....[48]....
        /*01a4*/ 	.word	0xffffffff


	//   ....[49]....
        /*01a8*/ 	.word	0xffffffff


	//   ....[50]....
        /*01ac*/ 	.word	0xffffffff


	//   ....[51]....
        /*01b0*/ 	.word	0xffffffff


	//   ....[52]....
        /*01b4*/ 	.word	0xffffffff


	//   ....[53]....
        /*01b8*/ 	.word	0xffffffff


	//   ....[54]....
        /*01bc*/ 	.word	0xffffffff


	//   ....[55]....
        /*01c0*/ 	.word	0xffffffff


	//   ....[56]....
        /*01c4*/ 	.word	0xffffffff


	//   ....[57]....
        /*01c8*/ 	.word	0xffffffff


	//   ....[58]....
        /*01cc*/ 	.word	0xffffffff


	//   ....[59]....
        /*01d0*/ 	.word	0xffffffff


	//   ....[60]....
        /*01d4*/ 	.word	0xffffffff


	//   ....[61]....
        /*01d8*/ 	.word	0xffffffff


	//   ....[62]....
        /*01dc*/ 	.word	0xffffffff


	//   ....[63]....
        /*01e0*/ 	.word	0xffffffff


	//   ....[64]....
        /*01e4*/ 	.word	0xffffffff


	//   ....[65]....
        /*01e8*/ 	.word	0xffffffff


	//   ....[66]....
        /*01ec*/ 	.word	0xffffffff


	//   ....[67]....
        /*01f0*/ 	.word	0xffffffff


	//   ....[68]....
        /*01f4*/ 	.word	0xffffffff


	//   ....[69]....
        /*01f8*/ 	.word	0xffffffff


	//   ....[70]....
        /*01fc*/ 	.word	0xffffffff


	//   ....[71]....
        /*0200*/ 	.word	0xffffffff


	//   ....[72]....
        /*0204*/ 	.word	0xffffffff


	//   ....[73]....
        /*0208*/ 	.word	0xffffffff


	//   ....[74]....
        /*020c*/ 	.word	0xffffffff


	//   ....[75]....
        /*0210*/ 	.word	0xffffffff


	//   ....[76]....
        /*0214*/ 	.word	0xffffffff


	//   ....[77]....
        /*0218*/ 	.word	0xffffffff


	//   ....[78]....
        /*021c*/ 	.word	0xffffffff


	//   ....[79]....
        /*0220*/ 	.word	0xffffffff


	//   ....[80]....
        /*0224*/ 	.word	0xffffffff


	//   ....[81]....
        /*0228*/ 	.word	0xffffffff


	//   ....[82]....
        /*022c*/ 	.word	0xffffffff


	//   ....[83]....
        /*0230*/ 	.word	0xffffffff


	//   ....[84]....
        /*0234*/ 	.word	0xffffffff


	//   ....[85]....
        /*0238*/ 	.word	0xffffffff


	//   ....[86]....
        /*023c*/ 	.word	0xffffffff


	//   ....[87]....
        /*0240*/ 	.word	0xffffffff


	//   ....[88]....
        /*0244*/ 	.word	0xffffffff


	//   ....[89]....
        /*0248*/ 	.word	0xffffffff


	//   ....[90]....
        /*024c*/ 	.word	0xffffffff


	//   ....[91]....
        /*0250*/ 	.word	0xffffffff


	//   ....[92]....
        /*0254*/ 	.word	0xffffffff


	//   ....[93]....
        /*0258*/ 	.word	0xffffffff


	//   ....[94]....
        /*025c*/ 	.word	0xffffffff


	//   ....[95]....
        /*0260*/ 	.word	0xffffffff


	//   ....[96]....
        /*0264*/ 	.word	0xffffffff


	//   ....[97]....
        /*0268*/ 	.word	0xffffffff


	//   ....[98]....
        /*026c*/ 	.word	0xffffffff


	//   ....[99]....
        /*0270*/ 	.word	0xffffffff


	//   ....[100]....
        /*0274*/ 	.word	0xffffffff


	//   ....[101]....
        /*0278*/ 	.word	0xffffffff


	//   ....[102]....
        /*027c*/ 	.word	0xffffffff


	//   ....[103]....
        /*0280*/ 	.word	0xffffffff


	//   ....[104]....
        /*0284*/ 	.word	0xffffffff


	//   ....[105]....
        /*0288*/ 	.word	0xffffffff


	//   ....[106]....
        /*028c*/ 	.word	0xffffffff


	//   ....[107]....
        /*0290*/ 	.word	0xffffffff


	//   ....[108]....
        /*0294*/ 	.word	0xffffffff


	//   ....[109]....
        /*0298*/ 	.word	0xffffffff


	//   ....[110]....
        /*029c*/ 	.word	0xffffffff


	//   ....[111]....
        /*02a0*/ 	.word	0x0500000f


	//   ....[112]....
        /*02a4*/ 	.word	0x0500000f


	//   ....[113]....
        /*02a8*/ 	.word	0x0500000f


	//   ....[114]....
        /*02ac*/ 	.word	0x0500000f


	//   ....[115]....
        /*02b0*/ 	.word	0x0500000f


	//   ....[116]....
        /*02b4*/ 	.word	0x0500000f


	//   ....[117]....
        /*02b8*/ 	.word	0x0500000f


	//   ....[118]....
        /*02bc*/ 	.word	0x0500000f


	//   ....[119]....
        /*02c0*/ 	.word	0x0500000f


	//   ....[120]....
        /*02c4*/ 	.word	0x0500000f


	//   ....[121]....
        /*02c8*/ 	.word	0x0500000f


	//   ....[122]....
        /*02cc*/ 	.word	0x0500000f


	//   ....[123]....
        /*02d0*/ 	.word	0x0500000f


	//   ....[124]....
        /*02d4*/ 	.word	0x0500000f


	//----- nvinfo : EIATTR_COOP_GROUP_INSTR_OFFSETS
	.align		4
.L_1627:
        /*02d8*/ 	.byte	0x04, 0x28
        /*02da*/ 	.short	(.L_1629 - .L_1628)


	//   ....[0]....
.L_1628:
        /*02dc*/ 	.word	0x00000060


	//   ....[1]....
        /*02e0*/ 	.word	0x00000140


	//   ....[2]....
        /*02e4*/ 	.word	0x00000190


	//   ....[3]....
        /*02e8*/ 	.word	0x000003c0


	//   ....[4]....
        /*02ec*/ 	.word	0x00000520


	//   ....[5]....
        /*02f0*/ 	.word	0x00000640


	//   ....[6]....
        /*02f4*/ 	.word	0x000007a0


	//   ....[7]....
        /*02f8*/ 	.word	0x000017d0


	//   ....[8]....
        /*02fc*/ 	.word	0x00001f40


	//   ....[9]....
        /*0300*/ 	.word	0x00001f50


	//   ....[10]....
        /*0304*/ 	.word	0x00002960


	//   ....[11]....
        /*0308*/ 	.word	0x00002a20


	//   ....[12]....
        /*030c*/ 	.word	0x000034b0


	//   ....[13]....
        /*0310*/ 	.word	0x00003540


	//   ....[14]....
        /*0314*/ 	.word	0x00004b30


	//   ....[15]....
        /*0318*/ 	.word	0x00004b50


	//   ....[16]....
        /*031c*/ 	.word	0x00005450


	//   ....[17]....
        /*0320*/ 	.word	0x00005550


	//   ....[18]....
        /*0324*/ 	.word	0x00006000


	//   ....[19]....
        /*0328*/ 	.word	0x00006060


	//   ....[20]....
        /*032c*/ 	.word	0x00007de0


	//   ....[21]....
        /*0330*/ 	.word	0x00007e00


	//   ....[22]....
        /*0334*/ 	.word	0x00007e40


	//   ....[23]....
        /*0338*/ 	.word	0x00007e70


	//   ....[24]....
        /*033c*/ 	.word	0x00009810


	//   ....[25]....
        /*0340*/ 	.word	0x00009820


	//   ....[26]....
        /*0344*/ 	.word	0x000098a0


	//   ....[27]....
        /*0348*/ 	.word	0x000098b0


	//   ....[28]....
        /*034c*/ 	.word	0x0000a300


	//   ....[29]....
        /*0350*/ 	.word	0x0000a310


	//   ....[30]....
        /*0354*/ 	.word	0x0000a320


	//   ....[31]....
        /*0358*/ 	.word	0x0000a330


	//   ....[32]....
        /*035c*/ 	.word	0x0000a340


	//   ....[33]....
        /*0360*/ 	.word	0x0000a350


	//   ....[34]....
        /*0364*/ 	.word	0x0000a370


	//   ....[35]....
        /*0368*/ 	.word	0x0000a380


	//   ....[36]....
        /*036c*/ 	.word	0x0000a3a0


	//   ....[37]....
        /*0370*/ 	.word	0x0000a3b0


	//   ....[38]....
        /*0374*/ 	.word	0x0000a3e0


	//   ....[39]....
        /*0378*/ 	.word	0x0000a3f0


	//   ....[40]....
        /*037c*/ 	.word	0x0000a410


	//   ....[41]....
        /*0380*/ 	.word	0x0000a420


	//   ....[42]....
        /*0384*/ 	.word	0x0000a450


	//   ....[43]....
        /*0388*/ 	.word	0x0000a460


	//   ....[44]....
        /*038c*/ 	.word	0x0000a8c0


	//   ....[45]....
        /*0390*/ 	.word	0x0000a900


	//   ....[46]....
        /*0394*/ 	.word	0x0000a940


	//   ....[47]....
        /*0398*/ 	.word	0x0000a970


	//   ....[48]....
        /*039c*/ 	.word	0x0000ae40


	//   ....[49]....
        /*03a0*/ 	.word	0x0000ae80


	//   ....[50]....
        /*03a4*/ 	.word	0x0000aec0


	//   ....[51]....
        /*03a8*/ 	.word	0x0000aef0


	//   ....[52]....
        /*03ac*/ 	.word	0x0000af10


	//   ....[53]....
        /*03b0*/ 	.word	0x0000af30


	//   ....[54]....
        /*03b4*/ 	.word	0x0000af50


	//   ....[55]....
        /*03b8*/ 	.word	0x0000af70


	//   ....[56]....
        /*03bc*/ 	.word	0x0000b830


	//   ....[57]....
        /*03c0*/ 	.word	0x0000b860


	//   ....[58]....
        /*03c4*/ 	.word	0x0000b8a0


	//   ....[59]....
        /*03c8*/ 	.word	0x0000b8d0


	//   ....[60]....
        /*03cc*/ 	.word	0x0000b8e0


	//   ....[61]....
        /*03d0*/ 	.word	0x0000b8f0


	//   ....[62]....
        /*03d4*/ 	.word	0x0000b900


	//   ....[63]....
        /*03d8*/ 	.word	0x0000b920


	//   ....[64]....
        /*03dc*/ 	.word	0x0000ba60


	//   ....[65]....
        /*03e0*/ 	.word	0x0000bc50


	//   ....[66]....
        /*03e4*/ 	.word	0x0000bc80


	//   ....[67]....
        /*03e8*/ 	.word	0x0000bcb0


	//   ....[68]....
        /*03ec*/ 	.word	0x0000bce0


	//   ....[69]....
        /*03f0*/ 	.word	0x0000bd10


	//   ....[70]....
        /*03f4*/ 	.word	0x0000bd50


	//   ....[71]....
        /*03f8*/ 	.word	0x0000bed0


	//   ....[72]....
        /*03fc*/ 	.word	0x0000bf00


	//   ....[73]....
        /*0400*/ 	.word	0x0000bf30


	//   ....[74]....
        /*0404*/ 	.word	0x0000bf60


	//   ....[75]....
        /*0408*/ 	.word	0x0000bf90


	//   ....[76]....
        /*040c*/ 	.word	0x0000bfd0


	//   ....[77]....
        /*0410*/ 	.word	0x0000c060


	//   ....[78]....
        /*0414*/ 	.word	0x0000c0f0


	//   ....[79]....
        /*0418*/ 	.word	0x0000c1a0


	//   ....[80]....
        /*041c*/ 	.word	0x0000d730


	//   ....[81]....
        /*0420*/ 	.word	0x0000e340


	//   ....[82]....
        /*0424*/ 	.word	0x0000e370


	//   ....[83]....
        /*0428*/ 	.word	0x0000e3e0


	//   ....[84]....
        /*042c*/ 	.word	0x0000e420


	//   ....[85]....
        /*0430*/ 	.word	0x0000e460


	//   ....[86]....
        /*0434*/ 	.word	0x0000e490


	//   ....[87]....
        /*0438*/ 	.word	0x0000e4a0


	//   ....[88]....
        /*043c*/ 	.word	0x0000e4b0


	//   ....[89]....
        /*0440*/ 	.word	0x0000e4c0


	//   ....[90]....
        /*0444*/ 	.word	0x0000e4e0


	//   ....[91]....
        /*0448*/ 	.word	0x0000e530


	//   ....[92]....
        /*044c*/ 	.word	0x0000e5a0


	//   ....[93]....
        /*0450*/ 	.word	0x0000fae0


	//   ....[94]....
        /*0454*/ 	.word	0x0000fb10


	//   ....[95]....
        /*0458*/ 	.word	0x0000fb40


	//   ....[96]....
        /*045c*/ 	.word	0x0000fb70


	//   ....[97]....
        /*0460*/ 	.word	0x0000fb80


	//   ....[98]....
        /*0464*/ 	.word	0x0000fba0


	//   ....[99]....
        /*0468*/ 	.word	0x0000fbc0


	//   ....[100]....
        /*046c*/ 	.word	0x0000fc00


	//   ....[101]....
        /*0470*/ 	.word	0x0000fd40


	//   ....[102]....
        /*0474*/ 	.word	0x0000fd70


	//   ....[103]....
        /*0478*/ 	.word	0x0000fdb0


	//   ....[104]....
        /*047c*/ 	.word	0x0000fde0


	//   ....[105]....
        /*0480*/ 	.word	0x0000fe10


	//   ....[106]....
        /*0484*/ 	.word	0x0000fe40


	//   ....[107]....
        /*0488*/ 	.word	0x0000fee0


	//   ....[108]....
        /*048c*/ 	.word	0x0000ff80


	//   ....[109]....
        /*0490*/ 	.word	0x00010030


	//   ....[110]....
        /*0494*/ 	.word	0x00010630


	//   ....[111]....
        /*0498*/ 	.word	0x00010c00


	//   ....[112]....
        /*049c*/ 	.word	0x00010dc0


	//   ....[113]....
        /*04a0*/ 	.word	0x00010e30


	//   ....[114]....
        /*04a4*/ 	.word	0x00010eb0


	//   ....[115]....
        /*04a8*/ 	.word	0x00010f60


	//   ....[116]....
        /*04ac*/ 	.word	0x00010fe0


	//   ....[117]....
        /*04b0*/ 	.word	0x00011080


	//   ....[118]....
        /*04b4*/ 	.word	0x00011100


	//   ....[119]....
        /*04b8*/ 	.word	0x000111b0


	//   ....[120]....
        /*04bc*/ 	.word	0x00011210


	//   ....[121]....
        /*04c0*/ 	.word	0x000112c0


	//   ....[122]....
        /*04c4*/ 	.word	0x00011340


	//   ....[123]....
        /*04c8*/ 	.word	0x000113e0


	//   ....[124]....
        /*04cc*/ 	.word	0x00011720


	//----- nvinfo : EIATTR_REG_RECONFIG
	.align		4
.L_1629:
        /*04d0*/ 	.byte	0x01, 0x54
	.zero		2


	//----- nvinfo : EIATTR_SYSCALL_OFFSETS
	.align		4
        /*04d4*/ 	.byte	0x04, 0x46
        /*04d6*/ 	.short	(.L_1631 - .L_1630)


	//   ....[0]....
.L_1630:
        /*04d8*/ 	.word	0x000019b0


	//   ....[1]....
        /*04dc*/ 	.word	0x0000d1e0


	//   ....[2]....
        /*04e0*/ 	.word	0x0000d340


	//   ....[3]....
        /*04e4*/ 	.word	0x0000d490


	//   ....[4]....
        /*04e8*/ 	.word	0x0000d5d0


	//   ....[5]....
        /*04ec*/ 	.word	0x0000dea0


	//----- nvinfo : EIATTR_MBARRIER_INSTR_OFFSETS
	.align		4
.L_1631:
        /*04f0*/ 	.byte	0x04, 0x39
        /*04f2*/ 	.short	(.L_1633 - .L_1632)


	//   ....[0]....
.L_1632:
        /*04f4*/ 	.word	0x00000270
        /*04f8*/ 	.word	0x000000ff
        /*04fc*/ 	.word	0x00013200
        /*0500*/ 	.short	0x0100
        /*0502*/ 	.byte	0x08
	.zero		1


	//   ....[1]....
        /*0504*/ 	.word	0x00000280
        /*0508*/ 	.word	0x000000ff
        /*050c*/ 	.word	0x00013220
        /*0510*/ 	.short	0x0100
        /*0512*/ 	.byte	0x08
	.zero		1


	//   ....[2]....
        /*0514*/ 	.word	0x00000370
        /*0518*/ 	.word	0x000000ff
        /*051c*/ 	.word	0x00013230
        /*0520*/ 	.short	0x0100
        /*0522*/ 	.byte	0x08
	.zero		1


	//   ....[3]....
        /*0524*/ 	.word	0x00000380
        /*0528*/ 	.word	0x000000ff
        /*052c*/ 	.word	0x00013240
        /*0530*/ 	.short	0x0100
        /*0532*/ 	.byte	0x08
	.zero		1


	//   ....[4]....
        /*0534*/ 	.word	0x00000390
        /*0538*/ 	.word	0x000000ff
        /*053c*/ 	.word	0x00013238
        /*0540*/ 	.short	0x0100
        /*0542*/ 	.byte	0x08
	.zero		1


	//   ....[5]....
        /*0544*/ 	.word	0x000003a0
        /*0548*/ 	.word	0x000000ff
        /*054c*/ 	.word	0x00013248
        /*0550*/ 	.short	0x0100
        /*0552*/ 	.byte	0x08
	.zero		1


	//   ....[6]....
        /*0554*/ 	.word	0x000004d0
        /*0558*/ 	.word	0x000000ff
        /*055c*/ 	.word	0x00013250
        /*0560*/ 	.short	0x0100
        /*0562*/ 	.byte	0x08
	.zero		1


	//   ....[7]....
        /*0564*/ 	.word	0x000004e0
        /*0568*/ 	.word	0x000000ff
        /*056c*/ 	.word	0x00013260
        /*0570*/ 	.short	0x0100
        /*0572*/ 	.byte	0x08
	.zero		1


	//   ....[8]....
        /*0574*/ 	.word	0x000004f0
        /*0578*/ 	.word	0x000000ff
        /*057c*/ 	.word	0x00013258
        /*0580*/ 	.short	0x0100
        /*0582*/ 	.byte	0x08
	.zero		1


	//   ....[9]....
        /*0584*/ 	.word	0x00000500
        /*0588*/ 	.word	0x000000ff
        /*058c*/ 	.word	0x00013268
        /*0590*/ 	.short	0x0100
        /*0592*/ 	.byte	0x08
	.zero		1


	//   ....[10]....
        /*0594*/ 	.word	0x000005f0
        /*0598*/ 	.word	0x000000ff
        /*059c*/ 	.word	0x00013270
        /*05a0*/ 	.short	0x0100
        /*05a2*/ 	.byte	0x06
	.zero		1


	//   ....[11]....
        /*05a4*/ 	.word	0x00000600
        /*05a8*/ 	.word	0x000000ff
        /*05ac*/ 	.word	0x00013280
        /*05b0*/ 	.short	0x0100
        /*05b2*/ 	.byte	0x06
	.zero		1


	//   ....[12]....
        /*05b4*/ 	.word	0x00000610
        /*05b8*/ 	.word	0x000000ff
        /*05bc*/ 	.word	0x00013278
        /*05c0*/ 	.short	0x0100
        /*05c2*/ 	.byte	0x06
	.zero		1


	//   ....[13]....
        /*05c4*/ 	.word	0x00000620
        /*05c8*/ 	.word	0x000000ff
        /*05cc*/ 	.word	0x00013288
        /*05d0*/ 	.short	0x0100
        /*05d2*/ 	.byte	0x06
	.zero		1


	//   ....[14]....
        /*05d4*/ 	.word	0x00000750
        /*05d8*/ 	.word	0x000000ff
        /*05dc*/ 	.word	0x00013290
        /*05e0*/ 	.short	0x0100
        /*05e2*/ 	.byte	0x08
	.zero		1


	//   ....[15]....
        /*05e4*/ 	.word	0x00000760
        /*05e8*/ 	.word	0x000000ff
        /*05ec*/ 	.word	0x000132a0
        /*05f0*/ 	.short	0x0100
        /*05f2*/ 	.byte	0x08
	.zero		1


	//   ....[16]....
        /*05f4*/ 	.word	0x00000770
        /*05f8*/ 	.word	0x000000ff
        /*05fc*/ 	.word	0x00013298
        /*0600*/ 	.short	0x0100
        /*0602*/ 	.byte	0x08
	.zero		1


	//   ....[17]....
        /*0604*/ 	.word	0x00000780
        /*0608*/ 	.word	0x000000ff
        /*060c*/ 	.word	0x000132a8
        /*0610*/ 	.short	0x0100
        /*0612*/ 	.byte	0x08
	.zero		1


	//   ....[18]....
        /*0614*/ 	.word	0x000008b0
        /*0618*/ 	.word	0x000000ff
        /*061c*/ 	.word	0x000132b0
        /*0620*/ 	.short	0x0100
        /*0622*/ 	.byte	0x08
	.zero		1


	//   ....[19]....
        /*0624*/ 	.word	0x000008c0
        /*0628*/ 	.word	0x000000ff
        /*062c*/ 	.word	0x000132c0
        /*0630*/ 	.short	0x0100
        /*0632*/ 	.byte	0x08
	.zero		1


	//   ....[20]....
        /*0634*/ 	.word	0x000008d0
        /*0638*/ 	.word	0x000000ff
        /*063c*/ 	.word	0x000132b8
        /*0640*/ 	.short	0x0100
        /*0642*/ 	.byte	0x08
	.zero		1


	//   ....[21]....
        /*0644*/ 	.word	0x000008e0
        /*0648*/ 	.word	0x000000ff
        /*064c*/ 	.word	0x000132c8
        /*0650*/ 	.short	0x0100
        /*0652*/ 	.byte	0x08
	.zero		1


	//   ....[22]....
        /*0654*/ 	.word	0x00001a30
        /*0658*/ 	.word	0x000000ff
        /*065c*/ 	.word	0x00013200
        /*0660*/ 	.short	0x010a
        /*0662*/ 	.byte	0x2d
	.zero		1


	//   ....[23]....
        /*0664*/ 	.word	0x00001ab0
        /*0668*/ 	.word	0x00000003
        /*066c*/ 	.word	0x00013230
        /*0670*/ 	.short	0x010a
        /*0672*/ 	.byte	0x3f
	.zero		1


	//   ....[24]....
        /*0674*/ 	.word	0x00001af0
        /*0678*/ 	.word	0x00000003
        /*067c*/ 	.word	0x00013230
        /*0680*/ 	.short	0x010a
        /*0682*/ 	.byte	0x3f
	.zero		1


	//   ....[25]....
        /*0684*/ 	.word	0x000038b0
        /*0688*/ 	.word	0x00000028
        /*068c*/ 	.word	0x00000000
        /*0690*/ 	.short	0x0101
        /*0692*/ 	.byte	0x3f
	.zero		1


	//   ....[26]....
        /*0694*/ 	.word	0x00004520
        /*0698*/ 	.word	0x000000ff
        /*069c*/ 	.word	0x00013230
        /*06a0*/ 	.short	0x010a
        /*06a2*/ 	.byte	0x14
	.zero		1


	//   ....[27]....
        /*06a4*/ 	.word	0x00004560
        /*06a8*/ 	.word	0x000000ff
        /*06ac*/ 	.word	0x00013230
        /*06b0*/ 	.short	0x010a
        /*06b2*/ 	.byte	0x14
	.zero		1


	//   ....[28]....
        /*06b4*/ 	.word	0x000049b0
        /*06b8*/ 	.word	0x000000ff
        /*06bc*/ 	.word	0x00013250
        /*06c0*/ 	.short	0x010a
        /*06c2*/ 	.byte	0x0b
	.zero		1


	//   ....[29]....
        /*06c4*/ 	.word	0x000049f0
        /*06c8*/ 	.word	0x000000ff
        /*06cc*/ 	.word	0x00013250
        /*06d0*/ 	.short	0x010a
        /*06d2*/ 	.byte	0x0b
	.zero		1


	//   ....[30]....
        /*06d4*/ 	.word	0x00006af0
        /*06d8*/ 	.word	0x00000003
        /*06dc*/ 	.word	0x00000000
        /*06e0*/ 	.short	0x0101
        /*06e2*/ 	.byte	0x3f
	.zero		1


	//   ....[31]....
        /*06e4*/ 	.word	0x00006dc0
        /*06e8*/ 	.word	0x000000ff
        /*06ec*/ 	.word	0x00000000
        /*06f0*/ 	.short	0x0101
        /*06f2*/ 	.byte	0x06
	.zero		1


	//   ....[32]....
        /*06f4*/ 	.word	0x000072f0
        /*06f8*/ 	.word	0x000000ff
        /*06fc*/ 	.word	0x00013230
        /*0700*/ 	.short	0x010a
        /*0702*/ 	.byte	0x06
	.zero		1


	//   ....[33]....
        /*0704*/ 	.word	0x00007330
        /*0708*/ 	.word	0x000000ff
        /*070c*/ 	.word	0x00013230
        /*0710*/ 	.short	0x010a
        /*0712*/ 	.byte	0x06
	.zero		1


	//   ....[34]....
        /*0714*/ 	.word	0x00007780
        /*0718*/ 	.word	0x000000ff
        /*071c*/ 	.word	0x00013250
        /*0720*/ 	.short	0x010a
        /*0722*/ 	.byte	0x0b
	.zero		1


	//   ....[35]....
        /*0724*/ 	.word	0x000077c0
        /*0728*/ 	.word	0x000000ff
        /*072c*/ 	.word	0x00013250
        /*0730*/ 	.short	0x010a
        /*0732*/ 	.byte	0x0b
	.zero		1


	//   ....[36]....
        /*0734*/ 	.word	0x00008d20
        /*0738*/ 	.word	0x00000003
        /*073c*/ 	.word	0x00000000
        /*0740*/ 	.short	0x0101
        /*0742*/ 	.byte	0x3f
	.zero		1


	//   ....[37]....
        /*0744*/ 	.word	0x00009030
        /*0748*/ 	.word	0x000000ff
        /*074c*/ 	.word	0x00000000
        /*0750*/ 	.short	0x0101
        /*0752*/ 	.byte	0x06
	.zero		1


	//   ....[38]....
        /*0754*/ 	.word	0x000094e0
        /*0758*/ 	.word	0x000000ff
        /*075c*/ 	.word	0x00013250
        /*0760*/ 	.short	0x010a
        /*0762*/ 	.byte	0x0e
	.zero		1


	//   ....[39]....
        /*0764*/ 	.word	0x00009520
        /*0768*/ 	.word	0x000000ff
        /*076c*/ 	.word	0x00013250
        /*0770*/ 	.short	0x010a
        /*0772*/ 	.byte	0x0e
	.zero		1


	//   ....[40]....
        /*0774*/ 	.word	0x00009b90
        /*0778*/ 	.word	0x000000ff
        /*077c*/ 	.word	0x00000000
        /*0780*/ 	.short	0x0101
        /*0782*/ 	.byte	0x04
	.zero		1


	//   ....[41]....
        /*0784*/ 	.word	0x0000aea0
        /*0788*/ 	.word	0x00000000
        /*078c*/ 	.word	0x00000000
        /*0790*/ 	.short	0x0101
        /*0792*/ 	.byte	0x3f
	.zero		1


	//   ....[42]....
        /*0794*/ 	.word	0x0000d960
        /*0798*/ 	.word	0x00000005
        /*079c*/ 	.word	0x00013280
        /*07a0*/ 	.short	0x010a
        /*07a2*/ 	.byte	0x3f
	.zero		1


	//   ....[43]....
        /*07a4*/ 	.word	0x0000daf0
        /*07a8*/ 	.word	0x00000005
        /*07ac*/ 	.word	0x00013240
        /*07b0*/ 	.short	0x010a
        /*07b2*/ 	.byte	0x3f
	.zero		1


	//   ....[44]....
        /*07b4*/ 	.word	0x0000e660
        /*07b8*/ 	.word	0x00000010
        /*07bc*/ 	.word	0x00013200
        /*07c0*/ 	.short	0x0107
        /*07c2*/ 	.byte	0x3f
	.zero		1


	//   ....[45]....
        /*07c4*/ 	.word	0x0000e750
        /*07c8*/ 	.word	0x00000010
        /*07cc*/ 	.word	0x00013200
        /*07d0*/ 	.short	0x0101
        /*07d2*/ 	.byte	0x3f
	.zero		1


	//   ....[46]....
        /*07d4*/ 	.word	0x0000e780
        /*07d8*/ 	.word	0x00000010
        /*07dc*/ 	.word	0x00013220
        /*07e0*/ 	.short	0x010a
        /*07e2*/ 	.byte	0x3f
	.zero		1


	//   ....[47]....
        /*07e4*/ 	.word	0x0000ea30
        /*07e8*/ 	.word	0x00000004
        /*07ec*/ 	.word	0x00013280
        /*07f0*/ 	.short	0x010a
        /*07f2*/ 	.byte	0x3f
	.zero		1


	//   ....[48]....
        /*07f4*/ 	.word	0x0000ec80
        /*07f8*/ 	.word	0x00000004
        /*07fc*/ 	.word	0x00013240
        /*0800*/ 	.short	0x010a
        /*0802*/ 	.byte	0x3f
	.zero		1


	//   ....[49]....
        /*0804*/ 	.word	0x0000ef40
        /*0808*/ 	.word	0x00000003
        /*080c*/ 	.word	0x00013270
        /*0810*/ 	.short	0x010a
        /*0812*/ 	.byte	0x3f
	.zero		1


	//   ....[50]....
        /*0814*/ 	.word	0x0000efc0
        /*0818*/ 	.word	0x00000003
        /*081c*/ 	.word	0x00013260
        /*0820*/ 	.short	0x010a
        /*0822*/ 	.byte	0x3f
	.zero		1


	//   ....[51]....
        /*0824*/ 	.word	0x0000f2a0
        /*0828*/ 	.word	0x00000003
        /*082c*/ 	.word	0x00013250
        /*0830*/ 	.short	0x0101
        /*0832*/ 	.byte	0x3f
	.zero		1


	//   ....[52]....
        /*0834*/ 	.word	0x0000f320
        /*0838*/ 	.word	0x00000002
        /*083c*/ 	.word	0x00000000
        /*0840*/ 	.short	0x0101
        /*0842*/ 	.byte	0x3f
	.zero		1


	//   ....[53]....
        /*0844*/ 	.word	0x0000f510
        /*0848*/ 	.word	0x00000002
        /*084c*/ 	.word	0x00013270
        /*0850*/ 	.short	0x010a
        /*0852*/ 	.byte	0x3f
	.zero		1


	//   ....[54]....
        /*0854*/ 	.word	0x0000f590
        /*0858*/ 	.word	0x00000002
        /*085c*/ 	.word	0x00013260
        /*0860*/ 	.short	0x010a
        /*0862*/ 	.byte	0x3f
	.zero		1


	//   ....[55]....
        /*0864*/ 	.word	0x0000f860
        /*0868*/ 	.word	0x00000002
        /*086c*/ 	.word	0x00013250
        /*0870*/ 	.short	0x0101
        /*0872*/ 	.byte	0x3f
	.zero		1


	//   ....[56]....
        /*0874*/ 	.word	0x0000f8b0
        /*0878*/ 	.word	0x00000000
        /*087c*/ 	.word	0x00000000
        /*0880*/ 	.short	0x0101
        /*0882*/ 	.byte	0x3f
	.zero		1


	//   ....[57]....
        /*0884*/ 	.word	0x000105b0
        /*0888*/ 	.word	0x00000007
        /*088c*/ 	.word	0x00013220
        /*0890*/ 	.short	0x010a
        /*0892*/ 	.byte	0x3f
	.zero		1


	//   ....[58]....
        /*0894*/ 	.word	0x00010750
        /*0898*/ 	.word	0x00000005
        /*089c*/ 	.word	0x00000000
        /*08a0*/ 	.short	0x010a
        /*08a2*/ 	.byte	0x3f
	.zero		1


	//   ....[59]....
        /*08a4*/ 	.word	0x000107c0
        /*08a8*/ 	.word	0x00000003
        /*08ac*/ 	.word	0x00000000
        /*08b0*/ 	.short	0x010a
        /*08b2*/ 	.byte	0x3f
	.zero		1


	//   ....[60]....
        /*08b4*/ 	.word	0x00010810
        /*08b8*/ 	.word	0x00000003
        /*08bc*/ 	.word	0x00013260
        /*08c0*/ 	.short	0x010a
        /*08c2*/ 	.byte	0x3f
	.zero		1


	//   ....[61]....
        /*08c4*/ 	.word	0x00010860
        /*08c8*/ 	.word	0x00000005
        /*08cc*/ 	.word	0x00013260
        /*08d0*/ 	.short	0x010a
        /*08d2*/ 	.byte	0x3f
	.zero		1


	//   ....[62]....
        /*08d4*/ 	.word	0x000108a0
        /*08d8*/ 	.word	0x00000003
        /*08dc*/ 	.word	0x00013280
        /*08e0*/ 	.short	0x010a
        /*08e2*/ 	.byte	0x3f
	.zero		1


	//   ....[63]....
        /*08e4*/ 	.word	0x000108c0
        /*08e8*/ 	.word	0x00000005
        /*08ec*/ 	.word	0x00013280
        /*08f0*/ 	.short	0x010a
        /*08f2*/ 	.byte	0x3f
	.zero		1


	//   ....[64]....
        /*08f4*/ 	.word	0x00010930
        /*08f8*/ 	.word	0x00000003
        /*08fc*/ 	.word	0x00013200
        /*0900*/ 	.short	0x010a
        /*0902*/ 	.byte	0x3f
	.zero		1


	//   ....[65]....
        /*0904*/ 	.word	0x00010980
        /*0908*/ 	.word	0x00000003
        /*090c*/ 	.word	0x00013230
        /*0910*/ 	.short	0x010a
        /*0912*/ 	.byte	0x3f
	.zero		1


	//   ....[66]....
        /*0914*/ 	.word	0x000109e0
        /*0918*/ 	.word	0x00000009
        /*091c*/ 	.word	0x00013230
        /*0920*/ 	.short	0x010a
        /*0922*/ 	.byte	0x3f
	.zero		1


	//   ....[67]....
        /*0924*/ 	.word	0x00010a40
        /*0928*/ 	.word	0x00000009
        /*092c*/ 	.word	0x00013250
        /*0930*/ 	.short	0x010a
        /*0932*/ 	.byte	0x3f
	.zero		1


	//   ....[68]....
        /*0934*/ 	.word	0x00010aa0
        /*0938*/ 	.word	0x0000000b
        /*093c*/ 	.word	0x00013230
        /*0940*/ 	.short	0x010a
        /*0942*/ 	.byte	0x3f
	.zero		1


	//   ....[69]....
        /*0944*/ 	.word	0x00010b00
        /*0948*/ 	.word	0x0000000b
        /*094c*/ 	.word	0x00013250
        /*0950*/ 	.short	0x010a
        /*0952*/ 	.byte	0x3f
	.zero		1


	//   ....[70]....
        /*0954*/ 	.word	0x00010b60
        /*0958*/ 	.word	0x00000006
        /*095c*/ 	.word	0x00013250
        /*0960*/ 	.short	0x010a
        /*0962*/ 	.byte	0x3f
	.zero		1


	//   ....[71]....
        /*0964*/ 	.word	0x00010cb0
        /*0968*/ 	.word	0x00000005
        /*096c*/ 	.word	0x00013280
        /*0970*/ 	.short	0x010a
        /*0972*/ 	.byte	0x3f
	.zero		1


	//   ....[72]....
        /*0974*/ 	.word	0x00010d00
        /*0978*/ 	.word	0x00000005
        /*097c*/ 	.word	0x00013240
        /*0980*/ 	.short	0x010a
        /*0982*/ 	.byte	0x3f
	.zero		1


	//   ....[73]....
        /*0984*/ 	.word	0x00011410
        /*0988*/ 	.word	0x00000010
        /*098c*/ 	.word	0x00013220
        /*0990*/ 	.short	0x010a
        /*0992*/ 	.byte	0x3f
	.zero		1


	//   ....[74]....
        /*0994*/ 	.word	0x00011460
        /*0998*/ 	.word	0x00000004
        /*099c*/ 	.word	0x00013280
        /*09a0*/ 	.short	0x010a
        /*09a2*/ 	.byte	0x3f
	.zero		1


	//   ....[75]....
        /*09a4*/ 	.word	0x000114b0
        /*09a8*/ 	.word	0x00000004
        /*09ac*/ 	.word	0x00013240
        /*09b0*/ 	.short	0x010a
        /*09b2*/ 	.byte	0x3f
	.zero		1


	//   ....[76]....
        /*09b4*/ 	.word	0x00011500
        /*09b8*/ 	.word	0x00000003
        /*09bc*/ 	.word	0x00013270
        /*09c0*/ 	.short	0x010a
        /*09c2*/ 	.byte	0x3f
	.zero		1


	//   ....[77]....
        /*09c4*/ 	.word	0x00011550
        /*09c8*/ 	.word	0x00000003
        /*09cc*/ 	.word	0x00013260
        /*09d0*/ 	.short	0x010a
        /*09d2*/ 	.byte	0x3f
	.zero		1


	//   ....[78]....
        /*09d4*/ 	.word	0x000115a0
        /*09d8*/ 	.word	0x00000002
        /*09dc*/ 	.word	0x00013270
        /*09e0*/ 	.short	0x010a
        /*09e2*/ 	.byte	0x3f
	.zero		1


	//   ....[79]....
        /*09e4*/ 	.word	0x000115f0
        /*09e8*/ 	.word	0x00000002
        /*09ec*/ 	.word	0x00013260
        /*09f0*/ 	.short	0x010a
        /*09f2*/ 	.byte	0x3f
	.zero		1


	//   ....[80]....
        /*09f4*/ 	.word	0x00011640
        /*09f8*/ 	.word	0x00000007
        /*09fc*/ 	.word	0x00013220
        /*0a00*/ 	.short	0x010a
        /*0a02*/ 	.byte	0x3f
	.zero		1


	//   ....[81]....
        /*0a04*/ 	.word	0x000117e0
        /*0a08*/ 	.word	0x00000005
        /*0a0c*/ 	.word	0x00000000
        /*0a10*/ 	.short	0x010a
        /*0a12*/ 	.byte	0x3f
	.zero		1


	//   ....[82]....
        /*0a14*/ 	.word	0x00011830
        /*0a18*/ 	.word	0x00000003
        /*0a1c*/ 	.word	0x00000000
        /*0a20*/ 	.short	0x010a
        /*0a22*/ 	.byte	0x3f
	.zero		1


	//   ....[83]....
        /*0a24*/ 	.word	0x00011880
        /*0a28*/ 	.word	0x00000003
        /*0a2c*/ 	.word	0x00013260
        /*0a30*/ 	.short	0x010a
        /*0a32*/ 	.byte	0x3f
	.zero		1


	//   ....[84]....
        /*0a34*/ 	.word	0x000118d0
        /*0a38*/ 	.word	0x00000005
        /*0a3c*/ 	.word	0x00013260
        /*0a40*/ 	.short	0x010a
        /*0a42*/ 	.byte	0x3f
	.zero		1


	//   ....[85]....
        /*0a44*/ 	.word	0x00011920
        /*0a48*/ 	.word	0x00000003
        /*0a4c*/ 	.word	0x00013280
        /*0a50*/ 	.short	0x010a
        /*0a52*/ 	.byte	0x3f
	.zero		1


	//----- nvinfo : EIATTR_NUM_MBARRIERS
	.align		4
.L_1633:
        /*0a54*/ 	.byte	0x03, 0x38
        /*0a56*/ 	.short	0x0016


	//----- nvinfo : EIATTR_EXIT_INSTR_OFFSETS
	.align		4
        /*0a58*/ 	.byte	0x04, 0x1c
        /*0a5a*/ 	.short	(.L_1635 - .L_1634)


	//   ....[0]....
.L_1634:
        /*0a5c*/ 	.word	0x00000a40


	//   ....[1]....
        /*0a60*/ 	.word	0x0000ba20


	//   ....[2]....
        /*0a64*/ 	.word	0x00010910


	//----- nvinfo : EIATTR_MAX_THREADS
	.align		4
.L_1635:
        /*0a68*/ 	.byte	0x04, 0x05
        /*0a6a*/ 	.short	(.L_1637 - .L_1636)
.L_1636:
        /*0a6c*/ 	.word	0x00000200
        /*0a70*/ 	.word	0x00000001
        /*0a74*/ 	.word	0x00000001


	//----- nvinfo : EIATTR_CRS_STACK_SIZE
	.align		4
.L_1637:
        /*0a78*/ 	.byte	0x04, 0x1e
        /*0a7a*/ 	.short	(.L_1639 - .L_1638)
.L_1638:
        /*0a7c*/ 	.word	0x00000000


	//----- nvinfo : EIATTR_CBANK_PARAM_SIZE
	.align		4
.L_1639:
        /*0a80*/ 	.byte	0x03, 0x19
        /*0a82*/ 	.short	0x0af0


	//----- nvinfo : EIATTR_PARAM_CBANK
	.align		4
        /*0a84*/ 	.byte	0x04, 0x0a
        /*0a86*/ 	.short	(.L_1641 - .L_1640)
	.align		4
.L_1640:
        /*0a88*/ 	.word	index@(.nv.constant0._ZN7cutlass13device_kernelIN5flash11enable_sm90INS1_16FlashAttnFwdSm90INS1_25CollectiveMainloopFwdSm90ILi2EN4cute5tupleIJNS5_1CILi1EEES8_S8_EEENS6_IJNS7_ILi192EEENS7_ILi160EEENS7_ILi64EEEEEELi64ENS_12float_e4m3_tEfNS_4arch4Sm90ELb1ELb0ELb0ELb1ELb0ELb0ELb0ELb1ELb1ELb1ELb0ELb0EEENS1_21CollectiveEpilogueFwdINS6_IJSA_SC_SB_EEES9_NS_10bfloat16_tESG_Li384ELb1ELb1ELb0ELb1EEENS1_36VarlenDynamicPersistentTileSchedulerILi192ELi160ELi384ELi128ELb0ELb1ELb1ELb1ELb1ELb1EEEEEEEEEvNT_6ParamsE)
        /*0a8c*/ 	.short	0x0210
        /*0a8e*/ 	.short	0x0af0


	//----- nvinfo : EIATTR_SW_WAR
	.align		4
.L_1641:
        /*0a90*/ 	.byte	0x04, 0x36
        /*0a92*/ 	.short	(.L_1643 - .L_1642)
.L_1642:
        /*0a94*/ 	.word	0x00000008
.L_1643:


//--------------------- .nv.info._ZN7cutlass13device_kernelIN5flash11enable_sm90INS1_16FlashAttnFwdSm90INS1_25CollectiveMainloopFwdSm90ILi2EN4cute5tupleIJNS5_1CILi1EEES8_S8_EEENS6_IJNS7_ILi192EEENS7_ILi160EEENS7_ILi64EEEEEELi64ENS_12float_e4m3_tEfNS_4arch4Sm90ELb1ELb0ELb0ELb1ELb0ELb1ELb0ELb1ELb1ELb1ELb0ELb0EEENS1_21CollectiveEpilogueFwdINS6_IJSA_SC_SB_EEES9_NS_10bfloat16_tESG_Li384ELb1ELb1ELb0ELb1EEENS1_36VarlenDynamicPersistentTileSchedulerILi192ELi160ELi384ELi128ELb0ELb1ELb1ELb1ELb1ELb1EEEEEEEEEvNT_6ParamsE --------------------------
	.section	.nv.info._ZN7cutlass13device_kernelIN5flash11enable_sm90INS1_16FlashAttnFwdSm90INS1_25CollectiveMainloopFwdSm90ILi2EN4cute5tupleIJNS5_1CILi1EEES8_S8_EEENS6_IJNS7_ILi192EEENS7_ILi160EEENS7_ILi64EEEEEELi64ENS_12float_e4m3_tEfNS_4arch4Sm90ELb1ELb0ELb0ELb1ELb0ELb1ELb0ELb1ELb1ELb1ELb0ELb0EEENS1_21CollectiveEpilogueFwdINS6_IJSA_SC_SB_EEES9_NS_10bfloat16_tESG_Li384ELb1ELb1ELb0ELb1EEENS1_36VarlenDynamicPersistentTileSchedulerILi192ELi160ELi384ELi128ELb0ELb1ELb1ELb1ELb1ELb1EEEEEEEEEvNT_6ParamsE,"",@"SHT_CUDA_INFO"
	.sectionflags	@""
	.align	4


	//----- nvinfo : EIATTR_CUDA_API_VERSION
	.align		4
        /*0000*/ 	.byte	0x04, 0x37
        /*0002*/ 	.short	(.L_1645 - .L_1644)
.L_1644:
        /*0004*/ 	.word	0x00000082


	//----- nvinfo : EIATTR_KPARAM_INFO
	.align		4
.L_1645:
        /*0008*/ 	.byte	0x04, 0x17
        /*000a*/ 	.short	(.L_1647 - .L_1646)
.L_1646:
        /*000c*/ 	.word	0x00000000
        /*0010*/ 	.short	0x0000
        /*0012*/ 	.short	0x0070
        /*0014*/ 	.byte	0x00, 0xf0, 0x01, 0x2a


	//----- nvinfo : EIATTR_SPARSE_MMA_MASK
	.align		4
.L_1647:
        /*0018*/ 	.byte	0x03, 0x50
        /*001a*/ 	.short	0x0000


	//----- nvinfo : EIATTR_MAXREG_COUNT
	.align		4
        /*001c*/ 	.byte	0x03, 0x1b
        /*001e*/ 	.short	0x0080


	//----- nvinfo : EIATTR_NUM_BARRIERS
	.align		4
        /*0020*/ 	.byte	0x02, 0x4c
        /*0022*/ 	.byte	0x10
	.zero		1


	//----- nvinfo : EIATTR_EXTERNS
	.align		4
        /*0024*/ 	.byte	0x04, 0x0f
        /*0026*/ 	.short	(.L_1649 - .L_1648)


	//   ....[0]....
	.align		4
.L_1648:
        /*0028*/ 	.word	index@(__assertfail)


	//----- nvinfo : EIATTR_ANNOTATIONS
	.align		4
.L_1649:
        /*002c*/ 	.byte	0x04, 0x55
        /*002e*/ 	.short	(.L_1651 - .L_1650)


	//   ....[0]....
.L_1650:
        /* <DEDUP_REMOVED lines=104> */


	//----- nvinfo : EIATTR_MERCURY_ISA_VERSION
	.align		4
.L_1651:
        /*06a0*/ 	.byte	0x03, 0x5f
        /*06a2*/ 	.short	0x0101


	//----- nvinfo : EIATTR_UNUSED_LOAD_BYTE_OFFSET
	.align		4
        /*06a4*/ 	.byte	0x04, 0x44
        /*06a6*/ 	.short	(.L_1653 - .L_1652)


	//   ....[0]....
.L_1652:
        /*06a8*/ 	.word	0x00000a90
        /*06ac*/ 	.word	0x0000fff0


	//   ....[1]....
        /*06b0*/ 	.word	0x00010e70
        /*06b4*/ 	.word	0x0000fff0


	//----- nvinfo : EIATTR_INT_WARP_WIDE_INSTR_OFFSETS
	.align		4
.L_1653:
        /*06b8*/ 	.byte	0x04, 0x31
        /*06ba*/ 	.short	(.L_1655 - .L_1654)


	//   ....[0]....
.L_1654:
        /*06bc*/ 	.word	0x00000180


	//   ....[1]....
        /*06c0*/ 	.word	0x00000220


	//   ....[2]....
        /*06c4*/ 	.word	0x00000290


	//   ....[3]....
        /*06c8*/ 	.word	0x00015010


	//   ....[4]....
        /*06cc*/ 	.word	0x000150a0


	//   ....[5]....
        /*06d0*/ 	.word	0x00017750


	//   ....[6]....
        /*06d4*/ 	.word	0x000177e0


	//----- nvinfo : EIATTR_COOP_GROUP_MASK_REGIDS
	.align		4
.L_1655:
        /*06d8*/ 	.byte	0x04, 0x29
        /*06da*/ 	.short	(.L_1657 - .L_1656)


	//   ....[0]....
.L_1656:
        /*06dc*/ 	.word	0xffffffff


	//   ....[1]....
        /*06e0*/ 	.word	0xffffffff


	//   ....[2]....
        /*06e4*/ 	.word	0xffffffff


	//   ....[3]....
        /*06e8*/ 	.word	0xffffffff


	//   ....[4]....
        /*06ec*/ 	.word	0xffffffff


	//   ....[5]....
        /*06f0*/ 	.word	0xffffffff


	//   ....[6]....
        /*06f4*/ 	.word	0xffffffff


	//   ....[7]....
        /*06f8*/ 	.word	0xffffffff


	//   ....[8]....
        /*06fc*/ 	.word	0xffffffff


	//   ....[9]....
        /*0700*/ 	.word	0xffffffff


	//   ....[10]....
        /*0704*/ 	.word	0xffffffff


	//   ....[11]....
        /*0708*/ 	.word	0xffffffff


	//   ....[12]....
        /*070c*/ 	.word	0xffffffff


	//   ....[13]....
        /*0710*/ 	.word	0xffffffff


	//   ....[14]....
        /*0714*/ 	.word	0xffffffff


	//   ....[15]....
        /*0718*/ 	.word	0xffffffff


	//   ....[16]....
        /*071c*/ 	.word	0xffffffff


	//   ....[17]....
        /*0720*/ 	.word	0xffffffff


	//   ....[18]....
        /*0724*/ 	.word	0xffffffff


	//   ....[19]....
        /*0728*/ 	.word	0xffffffff


	//   ....[20]....
        /*072c*/ 	.word	0xffffffff


	//   ....[21]....
        /*0730*/ 	.word	0xffffffff


	//   ....[22]....
        /*0734*/ 	.word	0xffffffff


	//   ....[23]....
        /*0738*/ 	.word	0xffffffff


	//   ....[24]....
        /*073c*/ 	.word	0xffffffff


	//   ....[25]....
        /*0740*/ 	.word	0xffffffff


	//   ....[26]....
        /*0744*/ 	.word	0xffffffff


	//   ....[27]....
        /*0748*/ 	.word	0xffffffff


	//   ....[28]....
        /*074c*/ 	.word	0xffffffff


	//   ....[29]....
        /*0750*/ 	.word	0xffffffff


	//   ....[30]....
        /*0754*/ 	.word	0xffffffff


	//   ....[31]....
        /*0758*/ 	.word	0xffffffff


	//   ....[32]....
        /*075c*/ 	.word	0xffffffff


	//   ....[33]....
        /*0760*/ 	.word	0xffffffff


	//   ....[34]....
        /*0764*/ 	.word	0xffffffff


	//   ....[35]....
        /*0768*/ 	.word	0xffffffff


	//   ....[36]....
        /*076c*/ 	.word	0xffffffff


	//   ....[37]....
        /*0770*/ 	.word	0xffffffff


	//   ....[38]....
        /*0774*/ 	.word	0xffffffff


	//   ....[39]....
        /*0778*/ 	.word	0xffffffff


	//   ....[40]....
        /*077c*/ 	.word	0xffffffff


	//   ....[41]....
        /*0780*/ 	.word	0xffffffff


	//   ....[42]....
        /*0784*/ 	.word	0xffffffff


	//   ....[43]....
        /*0788*/ 	.word	0xffffffff


	//   ....[44]....
        /*078c*/ 	.word	0xffffffff


	//   ....[45]....
        /*0790*/ 	.word	0xffffffff


	//   ....[46]....
        /*0794*/ 	.word	0xffffffff


	//   ....[47]....
        /*0798*/ 	.word	0xffffffff


	//   ....[48]....
        /*079c*/ 	.word	0xffffffff


	//   ....[49]....
        /*07a0*/ 	.word	0xffffffff


	//   ....[50]....
        /*07a4*/ 	.word	0xffffffff


	//   ....[51]....
        /*07a8*/ 	.word	0xffffffff


	//   ....[52]....
        /*07ac*/ 	.word	0xffffffff


	//   ....[53]....
        /*07b0*/ 	.word	0xffffffff


	//   ....[54]....
        /*07b4*/ 	.word	0xffffffff


	//   ....[55]....
        /*07b8*/ 	.word	0xffffffff


	//   ....[56]....
        /*07bc*/ 	.word	0xffffffff


	//   ....[57]....
        /*07c0*/ 	.word	0xffffffff


	//   ....[58]....
        /*07c4*/ 	.word	0xffffffff


	//   ....[59]....
        /*07c8*/ 	.word	0xffffffff


	//   ....[60]....
        /*07cc*/ 	.word	0xffffffff


	//   ....[61]....
        /*07d0*/ 	.word	0xffffffff


	//   ....[62]....
        /*07d4*/ 	.word	0xffffffff


	//   ....[63]....
        /*07d8*/ 	.word	0xffffffff


	//   ....[64]....
        /*07dc*/ 	.word	0xffffffff


	//   ....[65]....
        /*07e0*/ 	.word	0xffffffff


	//   ....[66]....
        /*07e4*/ 	.word	0xffffffff


	//   ....[67]....
        /*07e8*/ 	.word	0xffffffff


	//   ....[68]....
        /*07ec*/ 	.word	0xffffffff


	//   ....[69]....
        /*07f0*/ 	.word	0xffffffff


	//   ....[70]....
        /*07f4*/ 	.word	0xffffffff


	//   ....[71]....
        /*07f8*/ 	.word	0xffffffff


	//   ....[72]....
        /*07fc*/ 	.word	0xffffffff


	//   ....[73]....
        /*0800*/ 	.word	0xffffffff


	//   ....[74]....
        /*0804*/ 	.word	0xffffffff


	//   ....[75]....
        /*0808*/ 	.word	0xffffffff


	//   ....[76]....
        /*080c*/ 	.word	0xffffffff


	//   ....[77]....
        /*0810*/ 	.word	0xffffffff


	//   ....[78]....
        /*0814*/ 	.word	0xffffffff


	//   ....[79]....
        /*0818*/ 	.word	0xffffffff


	//   ....[80]....
        /*081c*/ 	.word	0xffffffff


	//   ....[81]....
        /*0820*/ 	.word	0xffffffff


	//   ....[82]....
        /*0824*/ 	.word	0xffffffff


	//   ....[83]....
        /*0828*/ 	.word	0xffffffff


	//   ....[84]....
        /*082c*/ 	.word	0xffffffff


	//   ....[85]....
        /*0830*/ 	.word	0xffffffff


	//   ....[86]....
        /*0834*/ 	.word	0xffffffff


	//   ....[87]....
        /*0838*/ 	.word	0xffffffff


	//   ....[88]....
        /*083c*/ 	.word	0xffffffff


	//   ....[89]....
        /*0840*/ 	.word	0xffffffff


	//   ....[90]....
        /*0844*/ 	.word	0xffffffff


	//   ....[91]....
        /*0848*/ 	.word	0xffffffff


	//   ....[92]....
        /*084c*/ 	.word	0xffffffff


	//   ....[93]....
        /*0850*/ 	.word	0xffffffff


	//   ....[94]....
        /*0854*/ 	.word	0xffffffff


	//   ....[95]....
        /*0858*/ 	.word	0xffffffff


	//   ....[96]....
        /*085c*/ 	.word	0xffffffff


	//   ....[97]....
        /*0860*/ 	.word	0xffffffff


	//   ....[98]....
        /*0864*/ 	.word	0xffffffff


	//   ....[99]....
        /*0868*/ 	.word	0xffffffff


	//   ....[100]....
        /*086c*/ 	.word	0xffffffff


	//   ....[101]....
        /*0870*/ 	.word	0xffffffff


	//   ....[102]....
        /*0874*/ 	.word	0xffffffff


	//   ....[103]....
        /*0878*/ 	.word	0xffffffff


	//   ....[104]....
        /*087c*/ 	.word	0xffffffff


	//   ....[105]....
        /*0880*/ 	.word	0xffffffff


	//   ....[106]....
        /*0884*/ 	.word	0xffffffff


	//   ....[107]....
        /*0888*/ 	.word	0xffffffff


	//   ....[108]....
        /*088c*/ 	.word	0xffffffff


	//   ....[109]....
        /*0890*/ 	.word	0xffffffff


	//   ....[110]....
        /*0894*/ 	.word	0xffffffff


	//   ....[111]....
        /*0898*/ 	.word	0xffffffff


	//   ....[112]....
        /*089c*/ 	.word	0xffffffff


	//   ....[113]....
        /*08a0*/ 	.word	0xffffffff


	//   ....[114]....
        /*08a4*/ 	.word	0xffffffff


	//   ....[115]....
        /*08a8*/ 	.word	0xffffffff


	//   ....[116]....
        /*08ac*/ 	.word	0xffffffff


	//   ....[117]....
        /*08b0*/ 	.word	0xffffffff


	//   ....[118]....
        /*08b4*/ 	.word	0xffffffff


	//   ....[119]....
        /*08b8*/ 	.word	0xffffffff


	//   ....[120]....
        /*08bc*/ 	.word	0x0500000f


	//   ....[121]....
        /*08c0*/ 	.word	0x0500000f


	//   ....[122]....
        /*08c4*/ 	.word	0x0500000f


	//   ....[123]....
        /*08c8*/ 	.word	0x0500000f


	//   ....[124]....
        /*08cc*/ 	.word	0x0500000f


	//   ....[125]....
        /*08d0*/ 	.word	0x0500000f


	//   ....[126]....
        /*08d4*/ 	.word	0x0500000f


	//   ....[127]....
        /*08d8*/ 	.word	0x0500000f


	//   ....[128]....
        /*08dc*/ 	.word	0x0500000f


	//   ....[129]....
        /*08e0*/ 	.word	0x0500000f


	//   ....[130]....
        /*08e4*/ 	.word	0x0500000f


	//   ....[131]....
        /*08e8*/ 	.word	0x0500000f


	//   ....[132]....
        /*08ec*/ 	.word	0x0500000f


	//   ....[133]....
        /*08f0*/ 	.word	0x0500000f


	//   ....[134]....
        /*08f4*/ 	.word	0x0500000f


	//   ....[135]....
        /*08f8*/ 	.word	0x0500000f


	//   ....[136]....
        /*08fc*/ 	.word	0x0500000f


	//   ....[137]....
        /*0900*/ 	.word	0x0500000f


	//   ....[138]....
        /*0904*/ 	.word	0x0500000f


	//   ....[139]....
        /*0908*/ 	.word	0x0500000f


	//   ....[140]....
        /*090c*/ 	.word	0x0500000f


	//   ....[141]....
        /*0910*/ 	.word	0x0500000f


	//   ....[142]....
        /*0914*/ 	.word	0x0500000f


	//   ....[143]....
        /*0918*/ 	.word	0x0500000f


	//   ....[144]....
        /*091c*/ 	.word	0x0500000f


	//   ....[145]....
        /*0920*/ 	.word	0x0500000f


	//   ....[146]....
        /*0924*/ 	.word	0x0500000f


	//   ....[147]....
        /*0928*/ 	.word	0x0500000f


	//   ....[148]....
        /*092c*/ 	.word	0x0500000f


	//   ....[149]....
        /*0930*/ 	.word	0x0500000f


	//   ....[150]....
        /*0934*/ 	.word	0x0500000f


	//   ....[151]....
        /*0938*/ 	.word	0x0500000f


	//   ....[152]....
        /*093c*/ 	.word	0x0500000f


	//   ....[153]....
        /*0940*/ 	.word	0x0500000f


	//   ....[154]....
        /*0944*/ 	.word	0x0500000f


	//   ....[155]....
        /*0948*/ 	.word	0x0500000f


	//   ....[156]....
        /*094c*/ 	.word	0x0500000f


	//   ....[157]....
        /*0950*/ 	.word	0x0500000f


	//   ....[158]....
        /*0954*/ 	.word	0x0500000f


	//   ....[159]....
        /*0958*/ 	.word	0x0500000f


	//----- nvinfo : EIATTR_COOP_GROUP_INSTR_OFFSETS
	.align		4
.L_1657:
        /*095c*/ 	.byte	0x04, 0x28
        /*095e*/ 	.short	(.L_1659 - .L_1658)


	//   ....[0]....
.L_1658:
        /*0960*/ 	.word	0x00000060


	//   ....[1]....
        /*0964*/ 	.word	0x00000190


	//   ....[2]....
        /*0968*/ 	.word	0x00000240


	//   ....[3]....
        /*096c*/ 	.word	0x00000400


	//   ....[4]....
        /*0970*/ 	.word	0x00000560


	//   ....[5]....
        /*0974*/ 	.word	0x00000680


	//   ....[6]....
        /*0978*/ 	.word	0x000007e0


	//   ....[7]....
        /*097c*/ 	.word	0x00005430


	//   ....[8]....
        /*0980*/ 	.word	0x00005b00


	//   ....[9]....
        /*0984*/ 	.word	0x00005b10


	//   ....[10]....
        /*0988*/ 	.word	0x00005b20


	//   ....[11]....
        /*098c*/ 	.word	0x00005b30


	//   ....[12]....
        /*0990*/ 	.word	0x00007000


	//   ....[13]....
        /*0994*/ 	.word	0x00007010


	//   ....[14]....
        /*0998*/ 	.word	0x00007020


	//   ....[15]....
        /*099c*/ 	.word	0x00007030


	//   ....[16]....
        /*09a0*/ 	.word	0x000089a0


	//   ....[17]....
        /*09a4*/ 	.word	0x000092d0


	//   ....[18]....
        /*09a8*/ 	.word	0x000092e0


	//   ....[19]....
        /*09ac*/ 	.word	0x00009300


	//   ....[20]....
        /*09b0*/ 	.word	0x00009c30


	//   ....[21]....
        /*09b4*/ 	.word	0x00009c60


	//   ....[22]....
        /*09b8*/ 	.word	0x0000b930


	//   ....[23]....
        /*09bc*/ 	.word	0x0000b950


	//   ....[24]....
        /*09c0*/ 	.word	0x0000c160


	//   ....[25]....
        /*09c4*/ 	.word	0x0000c270


	//   ....[26]....
        /*09c8*/ 	.word	0x0000cd80


	//   ....[27]....
        /*09cc*/ 	.word	0x0000ce10


	//   ....[28]....
        /*09d0*/ 	.word	0x0000edb0


	//   ....[29]....
        /*09d4*/ 	.word	0x0000edf0


	//   ....[30]....
        /*09d8*/ 	.word	0x0000ee80


	//   ....[31]....
        /*09dc*/ 	.word	0x0000eec0


	//   ....[32]....
        /*09e0*/ 	.word	0x00010800


	//   ....[33]....
        /*09e4*/ 	.word	0x000108e0


	//   ....[34]....
        /*09e8*/ 	.word	0x00010900


	//   ....[35]....
        /*09ec*/ 	.word	0x000109c0


	//   ....[36]....
        /*09f0*/ 	.word	0x000113f0


	//   ....[37]....
        /*09f4*/ 	.word	0x00011400


	//   ....[38]....
        /*09f8*/ 	.word	0x00011410


	//   ....[39]....
        /*09fc*/ 	.word	0x00011420


	//   ....[40]....
        /*0a00*/ 	.word	0x00011430


	//   ....[41]....
        /*0a04*/ 	.word	0x00011440


	//   ....[42]....
        /*0a08*/ 	.word	0x00011450


	//   ....[43]....
        /*0a0c*/ 	.word	0x00011460


	//   ....[44]....
        /*0a10*/ 	.word	0x00011470


	//   ....[45]....
        /*0a14*/ 	.word	0x00011480


	//   ....[46]....
        /*0a18*/ 	.word	0x00011490


	//   ....[47]....
        /*0a1c*/ 	.word	0x000114a0


	//   ....[48]....
        /*0a20*/ 	.word	0x000114b0


	//   ....[49]....
        /*0a24*/ 	.word	0x000114c0


	//   ....[50]....
        /*0a28*/ 	.word	0x000114d0


	//   ....[51]....
        /*0a2c*/ 	.word	0x000114e0


	//   ....[52]....
        /*0a30*/ 	.word	0x00011a40


	//   ....[53]....
        /*0a34*/ 	.word	0x00011a70


	//   ....[54]....
        /*0a38*/ 	.word	0x00011a90


	//   ....[55]....
        /*0a3c*/ 	.word	0x00011aa0


	//   ....[56]....
        /*0a40*/ 	.word	0x00011fe0


	//   ....[57]....
        /*0a44*/ 	.word	0x00011ff0


	//   ....[58]....
        /*0a48*/ 	.word	0x00012000


	//   ....[59]....
        /*0a4c*/ 	.word	0x00012020


	//   ....[60]....
        /*0a50*/ 	.word	0x00012040


	//   ....[61]....
        /*0a54*/ 	.word	0x00012060


	//   ....[62]....
        /*0a58*/ 	.word	0x00012120


	//   ....[63]....
        /*0a5c*/ 	.word	0x00012130


	//   ....[64]....
        /*0a60*/ 	.word	0x000129e0


	//   ....[65]....
        /*0a64*/ 	.word	0x00012a10


	//   ....[66]....
        /*0a68*/ 	.word	0x00012a30


	//   ....[67]....
        /*0a6c*/ 	.word	0x00012a40


	//   ....[68]....
        /*0a70*/ 	.word	0x00012a50


	//   ....[69]....
        /*0a74*/ 	.word	0x00012a60


	//   ....[70]....
        /*0a78*/ 	.word	0x00012a70


	//   ....[71]....
        /*0a7c*/ 	.word	0x00012a80


	//   ....[72]....
        /*0a80*/ 	.word	0x00012c40


	//   ....[73]....
        /*0a84*/ 	.word	0x00012e30


	//   ....[74]....
        /*0a88*/ 	.word	0x00012e60


	//   ....[75]....
        /*0a8c*/ 	.word	0x00012e90


	//   ....[76]....
        /*0a90*/ 	.word	0x00012ec0


	//   ....[77]....
        /*0a94*/ 	.word	0x00012ef0


	//   ....[78]....
        /*0a98*/ 	.word	0x00012f20


	//   ....[79]....
        /*0a9c*/ 	.word	0x00013090


	//   ....[80]....
        /*0aa0*/ 	.word	0x000130c0


	//   ....[81]....
        /*0aa4*/ 	.word	0x000130f0


	//   ....[82]....
        /*0aa8*/ 	.word	0x00013120


	//   ....[83]....
        /*0aac*/ 	.word	0x00013150


	//   ....[84]....
        /*0ab0*/ 	.word	0x00013180


	//   ....[85]....
        /*0ab4*/ 	.word	0x00013230


	//   ....[86]....
        /*0ab8*/ 	.word	0x00013290


	//   ....[87]....
        /*0abc*/ 	.word	0x00013330


	//   ....[88]....
        /*0ac0*/ 	.word	0x00014250


	//   ....[89]....
        /*0ac4*/ 	.word	0x000157a0


	//   ....[90]....
        /*0ac8*/ 	.word	0x000164f0


	//   ....[91]....
        /*0acc*/ 	.word	0x00016500


	//   ....[92]....
        /*0ad0*/ 	.word	0x00016510


	//   ....[93]....
        /*0ad4*/ 	.word	0x00016530


	//   ....[94]....
        /*0ad8*/ 	.word	0x00016590


	//   ....[95]....
        /*0adc*/ 	.word	0x000165b0


	//   ....[96]....
        /*0ae0*/ 	.word	0x00016630


	//   ....[97]....
        /*0ae4*/ 	.word	0x00016650


	//   ....[98]....
        /*0ae8*/ 	.word	0x00016660


	//   ....[99]....
        /*0aec*/ 	.word	0x000166d0


	//   ....[100]....
        /*0af0*/ 	.word	0x00016720


	//   ....[101]....
        /*0af4*/ 	.word	0x00016730


	//   ....[102]....
        /*0af8*/ 	.word	0x00017f40


	//   ....[103]....
        /*0afc*/ 	.word	0x00017f70


	//   ....[104]....
        /*0b00*/ 	.word	0x00017fb0


	//   ....[105]....
        /*0b04*/ 	.word	0x00017fe0


	//   ....[106]....
        /*0b08*/ 	.word	0x00018010


	//   ....[107]....
        /*0b0c*/ 	.word	0x00018040


	//   ....[108]....
        /*0b10*/ 	.word	0x00018070


	//   ....[109]....
        /*0b14*/ 	.word	0x000180a0


	//   ....[110]....
        /*0b18*/ 	.word	0x00018220


	//   ....[111]....
        /*0b1c*/ 	.word	0x00018250


	//   ....[112]....
        /*0b20*/ 	.word	0x00018280


	//   ....[113]....
        /*0b24*/ 	.word	0x000182b0


	//   ....[114]....
        /*0b28*/ 	.word	0x000182e0


	//   ....[115]....
        /*0b2c*/ 	.word	0x00018310


	//   ....[116]....
        /*0b30*/ 	.word	0x000183d0


	//   ....[117]....
        /*0b34*/ 	.word	0x000183f0


	//   ....[118]....
        /*0b38*/ 	.word	0x00018460


	//   ....[119]....
        /*0b3c*/ 	.word	0x00018b00


	//   ....[120]....
        /*0b40*/ 	.word	0x00018f70


	//   ....[121]....
        /*0b44*/ 	.word	0x00019000


	//   ....[122]....
        /*0b48*/ 	.word	0x00019050


	//   ....[123]....
        /*0b4c*/ 	.word	0x000190a0


	//   ....[124]....
        /*0b50*/ 	.word	0x00019170


	//   ....[125]....
        /*0b54*/ 	.word	0x00019200


	//   ....[126]....
        /*0b58*/ 	.word	0x00019250


	//   ....[127]....
        /*0b5c*/ 	.word	0x000192a0


	//   ....[128]....
        /*0b60*/ 	.word	0x00019590


	//   ....[129]....
        /*0b64*/ 	.word	0x00019870


	//   ....[130]....
        /*0b68*/ 	.word	0x00019a70


	//   ....[131]....
        /*0b6c*/ 	.word	0x00019ac0


	//   ....[132]....
        /*0b70*/ 	.word	0x00019b20


	//   ....[133]....
        /*0b74*/ 	.word	0x00019be0


	//   ....[134]....
        /*0b78*/ 	.word	0x00019c40


	//   ....[135]....
        /*0b7c*/ 	.word	0x00019d40


	//   ....[136]....
        /*0b80*/ 	.word	0x00019da0


	//   ....[137]....
        /*0b84*/ 	.word	0x00019e50


	//   ....[138]....
        /*0b88*/ 	.word	0x00019f00


	//   ....[139]....
        /*0b8c*/ 	.word	0x00019fe0


	//   ....[140]....
        /*0b90*/ 	.word	0x0001a040


	//   ....[141]....
        /*0b94*/ 	.word	0x0001a110


	//   ....[142]....
        /*0b98*/ 	.word	0x0001a3e0


	//   ....[143]....
        /*0b9c*/ 	.word	0x0001a480


	//   ....[144]....
        /*0ba0*/ 	.word	0x0001a5a0


	//   ....[145]....
        /*0ba4*/ 	.word	0x0001a610


	//   ....[146]....
        /*0ba8*/ 	.word	0x0001a680


	//   ....[147]....
        /*0bac*/ 	.word	0x0001a6f0


	//   ....[148]....
        /*0bb0*/ 	.word	0x0001a760


	//   ....[149]....
        /*0bb4*/ 	.word	0x0001a7e0


	//   ....[150]....
        /*0bb8*/ 	.word	0x0001a870


	//   ....[151]....
        /*0bbc*/ 	.word	0x0001a900


	//   ....[152]....
        /*0bc0*/ 	.word	0x0001a970


	//   ....[153]....
        /*0bc4*/ 	.word	0x0001a9e0


	//   ....[154]....
        /*0bc8*/ 	.word	0x0001aa50


	//   ....[155]....
        /*0bcc*/ 	.word	0x0001aad0


	//   ....[156]....
        /*0bd0*/ 	.word	0x0001ab40


	//   ....[157]....
        /*0bd4*/ 	.word	0x0001abe0


	//   ....[158]....
        /*0bd8*/ 	.word	0x0001ac70


	//   ....[159]....
        /*0bdc*/ 	.word	0x0001ada0


	//----- nvinfo : EIATTR_REG_RECONFIG
	.align		4
.L_1659:
        /*0be0*/ 	.byte	0x01, 0x54
	.zero		2


	//----- nvinfo : EIATTR_SYSCALL_OFFSETS
	.align		4
        /*0be4*/ 	.byte	0x04, 0x46
        /*0be6*/ 	.short	(.L_1661 - .L_1660)


	//   ....[0]....
.L_1660:
        /*0be8*/ 	.word	0x00001a10


	//   ....[1]....
        /*0bec*/ 	.word	0x00001b60


	//   ....[2]....
        /*0bf0*/ 	.word	0x000055a0


	//   ....[3]....
        /*0bf4*/ 	.word	0x000058c0


	//   ....[4]....
        /*0bf8*/ 	.word	0x00015200


	//   ....[5]....
        /*0bfc*/ 	.word	0x00015390


	//   ....[6]....
        /*0c00*/ 	.word	0x000154e0


	//   ....[7]....
        /*0c04*/ 	.word	0x00015630


	//   ....[8]....
        /*0c08*/ 	.word	0x00016010


	//----- nvinfo : EIATTR_MBARRIER_INSTR_OFFSETS
	.align		4
.L_1661:
        /*0c0c*/ 	.byte	0x04, 0x39
        /*0c0e*/ 	.short	(.L_1663 - .L_1662)


	//   ....[0]....
.L_1662:
        /*0c10*/ 	.word	0x000002b0
        /*0c14*/ 	.word	0x000000ff
        /*0c18*/ 	.word	0x00013200
        /*0c1c*/ 	.short	0x0100
        /*0c1e*/ 	.byte	0x08
	.zero		1


	//   ....[1]....
        /*0c20*/ 	.word	0x000002c0
        /*0c24*/ 	.word	0x000000ff
        /*0c28*/ 	.word	0x00013220
        /*0c2c*/ 	.short	0x0100
        /*0c2e*/ 	.byte	0x08
	.zero		1


	//   ....[2]....
        /*0c30*/ 	.word	0x000003b0
        /*0c34*/ 	.word	0x000000ff
        /*0c38*/ 	.word	0x00013230
        /*0c3c*/ 	.short	0x0100
        /*0c3e*/ 	.byte	0x08
	.zero		1


	//   ....[3]....
        /*0c40*/ 	.word	0x000003c0
        /*0c44*/ 	.word	0x000000ff
        /*0c48*/ 	.word	0x00013240
        /*0c4c*/ 	.short	0x0100
        /*0c4e*/ 	.byte	0x08
	.zero		1


	//   ....[4]....
        /*0c50*/ 	.word	0x000003d0
        /*0c54*/ 	.word	0x000000ff
        /*0c58*/ 	.word	0x00013238
        /*0c5c*/ 	.short	0x0100
        /*0c5e*/ 	.byte	0x08
	.zero		1


	//   ....[5]....
        /*0c60*/ 	.word	0x000003e0
        /*0c64*/ 	.word	0x000000ff
        /*0c68*/ 	.word	0x00013248
        /*0c6c*/ 	.short	0x0100
        /*0c6e*/ 	.byte	0x08
	.zero		1


	//   ....[6]....
        /*0c70*/ 	.word	0x00000510
        /*0c74*/ 	.word	0x000000ff
        /*0c78*/ 	.word	0x00013250
        /*0c7c*/ 	.short	0x0100
        /*0c7e*/ 	.byte	0x08
	.zero		1


	//   ....[7]....
        /*0c80*/ 	.word	0x00000520
        /*0c84*/ 	.word	0x000000ff
        /*0c88*/ 	.word	0x00013260
        /*0c8c*/ 	.short	0x0100
        /*0c8e*/ 	.byte	0x08
	.zero		1


	//   ....[8]....
        /*0c90*/ 	.word	0x00000530
        /*0c94*/ 	.word	0x000000ff
        /*0c98*/ 	.word	0x00013258
        /*0c9c*/ 	.short	0x0100
        /*0c9e*/ 	.byte	0x08
	.zero		1


	//   ....[9]....
        /*0ca0*/ 	.word	0x00000540
        /*0ca4*/ 	.word	0x000000ff
        /*0ca8*/ 	.word	0x00013268
        /*0cac*/ 	.short	0x0100
        /*0cae*/ 	.byte	0x08
	.zero		1


	//   ....[10]....
        /*0cb0*/ 	.word	0x00000630
        /*0cb4*/ 	.word	0x000000ff
        /*0cb8*/ 	.word	0x00013270
        /*0cbc*/ 	.short	0x0100
        /*0cbe*/ 	.byte	0x06
	.zero		1


	//   ....[11]....
        /*0cc0*/ 	.word	0x00000640
        /*0cc4*/ 	.word	0x000000ff
        /*0cc8*/ 	.word	0x00013280
        /*0ccc*/ 	.short	0x0100
        /*0cce*/ 	.byte	0x06
	.zero		1


	//   ....[12]....
        /*0cd0*/ 	.word	0x00000650
        /*0cd4*/ 	.word	0x000000ff
        /*0cd8*/ 	.word	0x00013278
        /*0cdc*/ 	.short	0x0100
        /*0cde*/ 	.byte	0x06
	.zero		1


	//   ....[13]....
        /*0ce0*/ 	.word	0x00000660
        /*0ce4*/ 	.word	0x000000ff
        /*0ce8*/ 	.word	0x00013288
        /*0cec*/ 	.short	0x0100
        /*0cee*/ 	.byte	0x06
	.zero		1


	//   ....[14]....
        /*0cf0*/ 	.word	0x00000790
        /*0cf4*/ 	.word	0x000000ff
        /*0cf8*/ 	.word	0x00013290
        /*0cfc*/ 	.short	0x0100
        /*0cfe*/ 	.byte	0x08
	.zero		1


	//   ....[15]....
        /*0d00*/ 	.word	0x000007a0
        /*0d04*/ 	.word	0x000000ff
        /*0d08*/ 	.word	0x000132a0
        /*0d0c*/ 	.short	0x0100
        /*0d0e*/ 	.byte	0x08
	.zero		1


	//   ....[16]....
        /*0d10*/ 	.word	0x000007b0
        /*0d14*/ 	.word	0x000000ff
        /*0d18*/ 	.word	0x00013298
        /*0d1c*/ 	.short	0x0100
        /*0d1e*/ 	.byte	0x08
	.zero		1


	//   ....[17]....
        /*0d20*/ 	.word	0x000007c0
        /*0d24*/ 	.word	0x000000ff
        /*0d28*/ 	.word	0x000132a8
        /*0d2c*/ 	.short	0x0100
        /*0d2e*/ 	.byte	0x08
	.zero		1


	//   ....[18]....
        /*0d30*/ 	.word	0x000008f0
        /*0d34*/ 	.word	0x000000ff
        /*0d38*/ 	.word	0x000132b0
        /*0d3c*/ 	.short	0x0100
        /*0d3e*/ 	.byte	0x08
	.zero		1


	//   ....[19]....
        /*0d40*/ 	.word	0x00000900
        /*0d44*/ 	.word	0x000000ff
        /*0d48*/ 	.word	0x000132c0
        /*0d4c*/ 	.short	0x0100
        /*0d4e*/ 	.byte	0x08
	.zero		1


	//   ....[20]....
        /*0d50*/ 	.word	0x00000910
        /*0d54*/ 	.word	0x000000ff
        /*0d58*/ 	.word	0x000132b8
        /*0d5c*/ 	.short	0x0100
        /*0d5e*/ 	.byte	0x08
	.zero		1


	//   ....[21]....
        /*0d60*/ 	.word	0x00000920
        /*0d64*/ 	.word	0x000000ff
        /*0d68*/ 	.word	0x000132c8
        /*0d6c*/ 	.short	0x0100
        /*0d6e*/ 	.byte	0x08
	.zero		1


	//   ....[22]....
        /*0d70*/ 	.word	0x00002790
        /*0d74*/ 	.word	0x0000004a
        /*0d78*/ 	.word	0x00013290
        /*0d7c*/ 	.short	0x010a
        /*0d7e*/ 	.byte	0x3f
	.zero		1


	//   ....[23]....
        /*0d80*/ 	.word	0x00003910
        /*0d84*/ 	.word	0x0000004a
        /*0d88*/ 	.word	0x00013290
        /*0d8c*/ 	.short	0x010a
        /*0d8e*/ 	.byte	0x3f
	.zero		1


	//   ....[24]....
        /*0d90*/ 	.word	0x00004a00
        /*0d94*/ 	.word	0x0000004a
        /*0d98*/ 	.word	0x00013290
        /*0d9c*/ 	.short	0x010a
        /*0d9e*/ 	.byte	0x3f
	.zero		1


	//   ....[25]....
        /*0da0*/ 	.word	0x00004b90
        /*0da4*/ 	.word	0x00000004
        /*0da8*/ 	.word	0x00000000
        /*0dac*/ 	.short	0x0101
        /*0dae*/ 	.byte	0x3f
	.zero		1


	//   ....[26]....
        /*0db0*/ 	.word	0x00004bd0
        /*0db4*/ 	.word	0x0000004a
        /*0db8*/ 	.word	0x000132b0
        /*0dbc*/ 	.short	0x010a
        /*0dbe*/ 	.byte	0x3f
	.zero		1


	//   ....[27]....
        /*0dc0*/ 	.word	0x00004e40
        /*0dc4*/ 	.word	0x0000004a
        /*0dc8*/ 	.word	0x00000000
        /*0dcc*/ 	.short	0x0101
        /*0dce*/ 	.byte	0x3f
	.zero		1


	//   ....[28]....
        /*0dd0*/ 	.word	0x00005640
        /*0dd4*/ 	.word	0x00000010
        /*0dd8*/ 	.word	0x00013200
        /*0ddc*/ 	.short	0x010a
        /*0dde*/ 	.byte	0x3f
	.zero		1


	//   ....[29]....
        /*0de0*/ 	.word	0x00005690
        /*0de4*/ 	.word	0x00000010
        /*0de8*/ 	.word	0x00013200
        /*0dec*/ 	.short	0x010a
        /*0dee*/ 	.byte	0x3f
	.zero		1


	//   ....[30]....
        /*0df0*/ 	.word	0x00005db0
        /*0df4*/ 	.word	0x00000010
        /*0df8*/ 	.word	0x00013200
        /*0dfc*/ 	.short	0x010a
        /*0dfe*/ 	.byte	0x3f
	.zero		1


	//   ....[31]....
        /*0e00*/ 	.word	0x00007200
        /*0e04*/ 	.word	0x00000010
        /*0e08*/ 	.word	0x00013200
        /*0e0c*/ 	.short	0x010a
        /*0e0e*/ 	.byte	0x3f
	.zero		1


	//   ....[32]....
        /*0e10*/ 	.word	0x00008340
        /*0e14*/ 	.word	0x0000000c
        /*0e18*/ 	.word	0x00013230
        /*0e1c*/ 	.short	0x010a
        /*0e1e*/ 	.byte	0x3f
	.zero		1


	//   ....[33]....
        /*0e20*/ 	.word	0x000083e0
        /*0e24*/ 	.word	0x0000000c
        /*0e28*/ 	.word	0x00013230
        /*0e2c*/ 	.short	0x010a
        /*0e2e*/ 	.byte	0x3f
	.zero		1


	//   ....[34]....
        /*0e30*/ 	.word	0x0000a5b0
        /*0e34*/ 	.word	0x0000000c
        /*0e38*/ 	.word	0x00000000
        /*0e3c*/ 	.short	0x0101
        /*0e3e*/ 	.byte	0x3f
	.zero		1


	//   ....[35]....
        /*0e40*/ 	.word	0x0000afd0
        /*0e44*/ 	.word	0x0000000d
        /*0e48*/ 	.word	0x00013230
        /*0e4c*/ 	.short	0x010a
        /*0e4e*/ 	.byte	0x3f
	.zero		1


	//   ....[36]....
        /*0e50*/ 	.word	0x0000b060
        /*0e54*/ 	.word	0x0000000d
        /*0e58*/ 	.word	0x00013230
        /*0e5c*/ 	.short	0x010a
        /*0e5e*/ 	.byte	0x3f
	.zero		1


	//   ....[37]....
        /*0e60*/ 	.word	0x0000b620
        /*0e64*/ 	.word	0x00000014
        /*0e68*/ 	.word	0x00013250
        /*0e6c*/ 	.short	0x010a
        /*0e6e*/ 	.byte	0x3f
	.zero		1


	//   ....[38]....
        /*0e70*/ 	.word	0x0000b670
        /*0e74*/ 	.word	0x00000014
        /*0e78*/ 	.word	0x00013250
        /*0e7c*/ 	.short	0x010a
        /*0e7e*/ 	.byte	0x3f
	.zero		1


	//   ....[39]....
        /*0e80*/ 	.word	0x0000cdd0
        /*0e84*/ 	.word	0x0000000d
        /*0e88*/ 	.word	0x00000000
        /*0e8c*/ 	.short	0x0101
        /*0e8e*/ 	.byte	0x3f
	.zero		1


	//   ....[40]....
        /*0e90*/ 	.word	0x0000da70
        /*0e94*/ 	.word	0x00000014
        /*0e98*/ 	.word	0x00000000
        /*0e9c*/ 	.short	0x0101
        /*0e9e*/ 	.byte	0x3f
	.zero		1


	//   ....[41]....
        /*0ea0*/ 	.word	0x0000e090
        /*0ea4*/ 	.word	0x00000003
        /*0ea8*/ 	.word	0x00013230
        /*0eac*/ 	.short	0x010a
        /*0eae*/ 	.byte	0x3f
	.zero		1


	//   ....[42]....
        /*0eb0*/ 	.word	0x0000e120
        /*0eb4*/ 	.word	0x00000003
        /*0eb8*/ 	.word	0x00013230
        /*0ebc*/ 	.short	0x010a
        /*0ebe*/ 	.byte	0x3f
	.zero		1


	//   ....[43]....
        /*0ec0*/ 	.word	0x0000e6e0
        /*0ec4*/ 	.word	0x0000000d
        /*0ec8*/ 	.word	0x00013250
        /*0ecc*/ 	.short	0x010a
        /*0ece*/ 	.byte	0x3f
	.zero		1


	//   ....[44]....
        /*0ed0*/ 	.word	0x0000e730
        /*0ed4*/ 	.word	0x0000000d
        /*0ed8*/ 	.word	0x00013250
        /*0edc*/ 	.short	0x010a
        /*0ede*/ 	.byte	0x3f
	.zero		1


	//   ....[45]....
        /*0ee0*/ 	.word	0x0000f7f0
        /*0ee4*/ 	.word	0x00000014
        /*0ee8*/ 	.word	0x00000000
        /*0eec*/ 	.short	0x0101
        /*0eee*/ 	.byte	0x3f
	.zero		1


	//   ....[46]....
        /*0ef0*/ 	.word	0x00010470
        /*0ef4*/ 	.word	0x0000000d
        /*0ef8*/ 	.word	0x00000000
        /*0efc*/ 	.short	0x0101
        /*0efe*/ 	.byte	0x3f
	.zero		1


	//   ....[47]....
        /*0f00*/ 	.word	0x000104f0
        /*0f04*/ 	.word	0x0000000a
        /*0f08*/ 	.word	0x00013250
        /*0f0c*/ 	.short	0x010a
        /*0f0e*/ 	.byte	0x3f
	.zero		1


	//   ....[48]....
        /*0f10*/ 	.word	0x00010540
        /*0f14*/ 	.word	0x0000000a
        /*0f18*/ 	.word	0x00013250
        /*0f1c*/ 	.short	0x010a
        /*0f1e*/ 	.byte	0x3f
	.zero		1


	//   ....[49]....
        /*0f20*/ 	.word	0x00010da0
        /*0f24*/ 	.word	0x00000000
        /*0f28*/ 	.word	0x00000000
        /*0f2c*/ 	.short	0x0101
        /*0f2e*/ 	.byte	0x3f
	.zero		1


	//   ....[50]....
        /*0f30*/ 	.word	0x000120f0
        /*0f34*/ 	.word	0x00000000
        /*0f38*/ 	.word	0x00000000
        /*0f3c*/ 	.short	0x0101
        /*0f3e*/ 	.byte	0x3f
	.zero		1


	//   ....[51]....
        /*0f40*/ 	.word	0x00014330
        /*0f44*/ 	.word	0x00000016
        /*0f48*/ 	.word	0x00013220
        /*0f4c*/ 	.short	0x010a
        /*0f4e*/ 	.byte	0x3f
	.zero		1


	//   ....[52]....
        /*0f50*/ 	.word	0x000143f0
        /*0f54*/ 	.word	0x00000006
        /*0f58*/ 	.word	0x000132a0
        /*0f5c*/ 	.short	0x010a
        /*0f5e*/ 	.byte	0x3f
	.zero		1


	//   ....[53]....
        /*0f60*/ 	.word	0x00014620
        /*0f64*/ 	.word	0x00000006
        /*0f68*/ 	.word	0x000132c0
        /*0f6c*/ 	.short	0x010a
        /*0f6e*/ 	.byte	0x3f
	.zero		1


	//   ....[54]....
        /*0f70*/ 	.word	0x000149a0
        /*0f74*/ 	.word	0x00000005
        /*0f78*/ 	.word	0x000132a0
        /*0f7c*/ 	.short	0x010a
        /*0f7e*/ 	.byte	0x3f
	.zero		1


	//   ....[55]....
        /*0f80*/ 	.word	0x00014bc0
        /*0f84*/ 	.word	0x00000005
        /*0f88*/ 	.word	0x000132c0
        /*0f8c*/ 	.short	0x010a
        /*0f8e*/ 	.byte	0x3f
	.zero		1


	//   ....[56]....
        /*0f90*/ 	.word	0x000159f0
        /*0f94*/ 	.word	0x00000004
        /*0f98*/ 	.word	0x00013280
        /*0f9c*/ 	.short	0x010a
        /*0f9e*/ 	.byte	0x3f
	.zero		1


	//   ....[57]....
        /*0fa0*/ 	.word	0x00015bb0
        /*0fa4*/ 	.word	0x00000004
        /*0fa8*/ 	.word	0x00013240
        /*0fac*/ 	.short	0x010a
        /*0fae*/ 	.byte	0x3f
	.zero		1


	//   ....[58]....
        /*0fb0*/ 	.word	0x00016860
        /*0fb4*/ 	.word	0x00000016
        /*0fb8*/ 	.word	0x00013200
        /*0fbc*/ 	.short	0x0107
        /*0fbe*/ 	.byte	0x3f
	.zero		1


	//   ....[59]....
        /*0fc0*/ 	.word	0x00016950
        /*0fc4*/ 	.word	0x00000016
        /*0fc8*/ 	.word	0x00013200
        /*0fcc*/ 	.short	0x0101
        /*0fce*/ 	.byte	0x3f
	.zero		1


	//   ....[60]....
        /*0fd0*/ 	.word	0x00016970
        /*0fd4*/ 	.word	0x00000016
        /*0fd8*/ 	.word	0x00013220
        /*0fdc*/ 	.short	0x010a
        /*0fde*/ 	.byte	0x3f
	.zero		1


	//   ....[61]....
        /*0fe0*/ 	.word	0x00016c60
        /*0fe4*/ 	.word	0x00000006
        /*0fe8*/ 	.word	0x00013280
        /*0fec*/ 	.short	0x010a
        /*0fee*/ 	.byte	0x3f
	.zero		1


	//   ....[62]....
        /*0ff0*/ 	.word	0x00016eb0
        /*0ff4*/ 	.word	0x00000006
        /*0ff8*/ 	.word	0x00013240
        /*0ffc*/ 	.short	0x010a
        /*0ffe*/ 	.byte	0x3f
	.zero		1


	//   ....[63]....
        /*1000*/ 	.word	0x00017170
        /*1004*/ 	.word	0x00000003
        /*1008*/ 	.word	0x00013270
        /*100c*/ 	.short	0x010a
        /*100e*/ 	.byte	0x3f
	.zero		1


	//   ....[64]....
        /*1010*/ 	.word	0x000171f0
        /*1014*/ 	.word	0x00000003
        /*1018*/ 	.word	0x00013260
        /*101c*/ 	.short	0x010a
        /*101e*/ 	.byte	0x3f
	.zero		1


	//   ....[65]....
        /*1020*/ 	.word	0x00017610
        /*1024*/ 	.word	0x00000003
        /*1028*/ 	.word	0x00013250
        /*102c*/ 	.short	0x0101
        /*102e*/ 	.byte	0x3f
	.zero		1


	//   ....[66]....
        /*1030*/ 	.word	0x00017690
        /*1034*/ 	.word	0x00000003
        /*1038*/ 	.word	0x00000000
        /*103c*/ 	.short	0x0101
        /*103e*/ 	.byte	0x3f
	.zero		1


	//   ....[67]....
        /*1040*/ 	.word	0x00017880
        /*1044*/ 	.word	0x00000000
        /*1048*/ 	.word	0x00013270
        /*104c*/ 	.short	0x010a
        /*104e*/ 	.byte	0x3f
	.zero		1


	//   ....[68]....
        /*1050*/ 	.word	0x000178f0
        /*1054*/ 	.word	0x00000000
        /*1058*/ 	.word	0x00013260
        /*105c*/ 	.short	0x010a
        /*105e*/ 	.byte	0x3f
	.zero		1


	//   ....[69]....
        /*1060*/ 	.word	0x00017d10
        /*1064*/ 	.word	0x00000000
        /*1068*/ 	.word	0x00013250
        /*106c*/ 	.short	0x0101
        /*106e*/ 	.byte	0x3f
	.zero		1


	//   ....[70]....
        /*1070*/ 	.word	0x00017d60
        /*1074*/ 	.word	0x00000002
        /*1078*/ 	.word	0x00000000
        /*107c*/ 	.short	0x0101
        /*107e*/ 	.byte	0x3f
	.zero		1


	//   ....[71]....
        /*1080*/ 	.word	0x00018a80
        /*1084*/ 	.word	0x00000008
        /*1088*/ 	.word	0x00013220
        /*108c*/ 	.short	0x010a
        /*108e*/ 	.byte	0x3f
	.zero		1


	//   ....[72]....
        /*1090*/ 	.word	0x00018c10
        /*1094*/ 	.word	0x00000006
        /*1098*/ 	.word	0x00000000
        /*109c*/ 	.short	0x010a
        /*109e*/ 	.byte	0x3f
	.zero		1


	//   ....[73]....
        /*10a0*/ 	.word	0x00018c80
        /*10a4*/ 	.word	0x00000007
        /*10a8*/ 	.word	0x00000000
        /*10ac*/ 	.short	0x010a
        /*10ae*/ 	.byte	0x3f
	.zero		1


	//   ....[74]....
        /*10b0*/ 	.word	0x00018cd0
        /*10b4*/ 	.word	0x00000002
        /*10b8*/ 	.word	0x00013260
        /*10bc*/ 	.short	0x010a
        /*10be*/ 	.byte	0x3f
	.zero		1


	//   ....[75]....
        /*10c0*/ 	.word	0x00018d20
        /*10c4*/ 	.word	0x00000005
        /*10c8*/ 	.word	0x00013260
        /*10cc*/ 	.short	0x010a
        /*10ce*/ 	.byte	0x3f
	.zero		1


	//   ....[76]....
        /*10d0*/ 	.word	0x00018d60
        /*10d4*/ 	.word	0x00000002
        /*10d8*/ 	.word	0x00013280
        /*10dc*/ 	.short	0x010a
        /*10de*/ 	.byte	0x3f
	.zero		1


	//   ....[77]....
        /*10e0*/ 	.word	0x00018d80
        /*10e4*/ 	.word	0x00000005
        /*10e8*/ 	.word	0x00013280
        /*10ec*/ 	.short	0x010a
        /*10ee*/ 	.byte	0x3f
	.zero		1


	//   ....[78]....
        /*10f0*/ 	.word	0x00018de0
        /*10f4*/ 	.word	0x0000004a
        /*10f8*/ 	.word	0x00013290
        /*10fc*/ 	.short	0x010a
        /*10fe*/ 	.byte	0x3f
	.zero		1


	//   ....[79]....
        /*1100*/ 	.word	0x00018e30
        /*1104*/ 	.word	0x0000004a
        /*1108*/ 	.word	0x00013290
        /*110c*/ 	.short	0x010a
        /*110e*/ 	.byte	0x3f
	.zero		1


	//   ....[80]....
        /*1110*/ 	.word	0x00018e80
        /*1114*/ 	.word	0x0000004a
        /*1118*/ 	.word	0x00013290
        /*111c*/ 	.short	0x010a
        /*111e*/ 	.byte	0x3f
	.zero		1


	//   ....[81]....
        /*1120*/ 	.word	0x00018ed0
        /*1124*/ 	.word	0x0000004a
        /*1128*/ 	.word	0x000132b0
        /*112c*/ 	.short	0x010a
        /*112e*/ 	.byte	0x3f
	.zero		1


	//   ....[82]....
        /*1130*/ 	.word	0x000190d0
        /*1134*/ 	.word	0x00000010
        /*1138*/ 	.word	0x00013200
        /*113c*/ 	.short	0x010a
        /*113e*/ 	.byte	0x3f
	.zero		1


	//   ....[83]....
        /*1140*/ 	.word	0x000192d0
        /*1144*/ 	.word	0x00000010
        /*1148*/ 	.word	0x00013200
        /*114c*/ 	.short	0x010a
        /*114e*/ 	.byte	0x3f
	.zero		1


	//   ....[84]....
        /*1150*/ 	.word	0x00019320
        /*1154*/ 	.word	0x0000000c
        /*1158*/ 	.word	0x00013230
        /*115c*/ 	.short	0x010a
        /*115e*/ 	.byte	0x3f
	.zero		1


	//   ....[85]....
        /*1160*/ 	.word	0x00019370
        /*1164*/ 	.word	0x0000000d
        /*1168*/ 	.word	0x00013230
        /*116c*/ 	.short	0x010a
        /*116e*/ 	.byte	0x3f
	.zero		1


	//   ....[86]....
        /*1170*/ 	.word	0x000193c0
        /*1174*/ 	.word	0x00000014
        /*1178*/ 	.word	0x00013250
        /*117c*/ 	.short	0x010a
        /*117e*/ 	.byte	0x3f
	.zero		1


	//   ....[87]....
        /*1180*/ 	.word	0x00019410
        /*1184*/ 	.word	0x00000003
        /*1188*/ 	.word	0x00013230
        /*118c*/ 	.short	0x010a
        /*118e*/ 	.byte	0x3f
	.zero		1


	//   ....[88]....
        /*1190*/ 	.word	0x00019460
        /*1194*/ 	.word	0x0000000d
        /*1198*/ 	.word	0x00013250
        /*119c*/ 	.short	0x010a
        /*119e*/ 	.byte	0x3f
	.zero		1


	//   ....[89]....
        /*11a0*/ 	.word	0x000194b0
        /*11a4*/ 	.word	0x0000000a
        /*11a8*/ 	.word	0x00013250
        /*11ac*/ 	.short	0x010a
        /*11ae*/ 	.byte	0x3f
	.zero		1


	//   ....[90]....
        /*11b0*/ 	.word	0x00019650
        /*11b4*/ 	.word	0x00000016
        /*11b8*/ 	.word	0x00013220
        /*11bc*/ 	.short	0x010a
        /*11be*/ 	.byte	0x3f
	.zero		1


	//   ....[91]....
        /*11c0*/ 	.word	0x000196a0
        /*11c4*/ 	.word	0x00000006
        /*11c8*/ 	.word	0x000132a0
        /*11cc*/ 	.short	0x010a
        /*11ce*/ 	.byte	0x3f
	.zero		1


	//   ....[92]....
        /*11d0*/ 	.word	0x000196f0
        /*11d4*/ 	.word	0x00000006
        /*11d8*/ 	.word	0x000132c0
        /*11dc*/ 	.short	0x010a
        /*11de*/ 	.byte	0x3f
	.zero		1


	//   ....[93]....
        /*11e0*/ 	.word	0x00019740
        /*11e4*/ 	.word	0x00000005
        /*11e8*/ 	.word	0x000132a0
        /*11ec*/ 	.short	0x010a
        /*11ee*/ 	.byte	0x3f
	.zero		1


	//   ....[94]....
        /*11f0*/ 	.word	0x00019790
        /*11f4*/ 	.word	0x00000005
        /*11f8*/ 	.word	0x000132c0
        /*11fc*/ 	.short	0x010a
        /*11fe*/ 	.byte	0x3f
	.zero		1


	//   ....[95]....
        /*1200*/ 	.word	0x00019930
        /*1204*/ 	.word	0x00000004
        /*1208*/ 	.word	0x00013280
        /*120c*/ 	.short	0x010a
        /*120e*/ 	.byte	0x3f
	.zero		1


	//   ....[96]....
        /*1210*/ 	.word	0x00019980
        /*1214*/ 	.word	0x00000004
        /*1218*/ 	.word	0x00013240
        /*121c*/ 	.short	0x010a
        /*121e*/ 	.byte	0x3f
	.zero		1


	//   ....[97]....
        /*1220*/ 	.word	0x0001a150
        /*1224*/ 	.word	0x00000016
        /*1228*/ 	.word	0x00013220
        /*122c*/ 	.short	0x010a
        /*122e*/ 	.byte	0x3f
	.zero		1


	//   ....[98]....
        /*1230*/ 	.word	0x0001a1a0
        /*1234*/ 	.word	0x00000006
        /*1238*/ 	.word	0x00013280
        /*123c*/ 	.short	0x010a
        /*123e*/ 	.byte	0x3f
	.zero		1


	//   ....[99]....
        /*1240*/ 	.word	0x0001a1f0
        /*1244*/ 	.word	0x00000006
        /*1248*/ 	.word	0x00013240
        /*124c*/ 	.short	0x010a
        /*124e*/ 	.byte	0x3f
	.zero		1


	//   ....[100]....
        /*1250*/ 	.word	0x0001a240
        /*1254*/ 	.word	0x00000003
        /*1258*/ 	.word	0x00013270
        /*125c*/ 	.short	0x010a
        /*125e*/ 	.byte	0x3f
	.zero		1


	//   ....[101]....
        /*1260*/ 	.word	0x0001a290
        /*1264*/ 	.word	0x00000003
        /*1268*/ 	.word	0x00013260
        /*126c*/ 	.short	0x010a
        /*126e*/ 	.byte	0x3f
	.zero		1


	//   ....[102]....
        /*1270*/ 	.word	0x0001a2e0
        /*1274*/ 	.word	0x00000000
        /*1278*/ 	.word	0x00013270
        /*127c*/ 	.short	0x010a
        /*127e*/ 	.byte	0x3f
	.zero		1


	//   ....[103]....
        /*1280*/ 	.word	0x0001a330
        /*1284*/ 	.word	0x00000000
        /*1288*/ 	.word	0x00013260
        /*128c*/ 	.short	0x010a
        /*128e*/ 	.byte	0x3f
	.zero		1


	//   ....[104]....
        /*1290*/ 	.word	0x0001acc0
        /*1294*/ 	.word	0x00000008
        /*1298*/ 	.word	0x00013220
        /*129c*/ 	.short	0x010a
        /*129e*/ 	.byte	0x3f
	.zero		1


	//   ....[105]....
        /*12a0*/ 	.word	0x0001ae60
        /*12a4*/ 	.word	0x00000006
        /*12a8*/ 	.word	0x00000000
        /*12ac*/ 	.short	0x010a
        /*12ae*/ 	.byte	0x3f
	.zero		1


	//   ....[106]....
        /*12b0*/ 	.word	0x0001aeb0
        /*12b4*/ 	.word	0x00000007
        /*12b8*/ 	.word	0x00000000
        /*12bc*/ 	.short	0x010a
        /*12be*/ 	.byte	0x3f
	.zero		1


	//   ....[107]....
        /*12c0*/ 	.word	0x0001af00
        /*12c4*/ 	.word	0x00000002
        /*12c8*/ 	.word	0x00013260
        /*12cc*/ 	.short	0x010a
        /*12ce*/ 	.byte	0x3f
	.zero		1


	//   ....[108]....
        /*12d0*/ 	.word	0x0001af50
        /*12d4*/ 	.word	0x00000005
        /*12d8*/ 	.word	0x00013260
        /*12dc*/ 	.short	0x010a
        /*12de*/ 	.byte	0x3f
	.zero		1


	//   ....[109]....
        /*12e0*/ 	.word	0x0001afa0
        /*12e4*/ 	.word	0x00000002
        /*12e8*/ 	.word	0x00013280
        /*12ec*/ 	.short	0x010a
        /*12ee*/ 	.byte	0x3f
	.zero		1


	//----- nvinfo : EIATTR_NUM_MBARRIERS
	.align		4
.L_1663:
        /*12f0*/ 	.byte	0x03, 0x38
        /*12f2*/ 	.short	0x0016


	//----- nvinfo : EIATTR_EXIT_INSTR_OFFSETS
	.align		4
        /*12f4*/ 	.byte	0x04, 0x1c
        /*12f6*/ 	.short	(.L_1665 - .L_1664)


	//   ....[0]....
.L_1664:
        /*12f8*/ 	.word	0x00018dd0


	//----- nvinfo : EIATTR_MAX_THREADS
	.align		4
.L_1665:
        /*12fc*/ 	.byte	0x04, 0x05
        /*12fe*/ 	.short	(.L_1667 - .L_1666)
.L_1666:
        /*1300*/ 	.word	0x00000200
        /*1304*/ 	.word	0x00000001
        /*1308*/ 	.word	0x00000001


	//----- nvinfo : EIATTR_CRS_STACK_SIZE
	.align		4
.L_1667:
        /*130c*/ 	.byte	0x04, 0x1e
        /*130e*/ 	.short	(.L_1669 - .L_1668)
.L_1668:
        /*1310*/ 	.word	0x00000000


	//----- nvinfo : EIATTR_CBANK_PARAM_SIZE
	.align		4
.L_1669:
        /*1314*/ 	.byte	0x03, 0x19
        /*1316*/ 	.short	0x0af0


	//----- nvinfo : EIATTR_PARAM_CBANK
	.align		4
        /*1318*/ 	.byte	0x04, 0x0a
        /*131a*/ 	.short	(.L_1671 - .L_1670)
	.align		4
.L_1670:
        /*131c*/ 	.word	index@(.nv.constant0._ZN7cutlass13device_kernelIN5flash11enable_sm90INS1_16FlashAttnFwdSm90INS1_25CollectiveMainloopFwdSm90ILi2EN4cute5tupleIJNS5_1CILi1EEES8_S8_EEENS6_IJNS7_ILi192EEENS7_ILi160EEENS7_ILi64EEEEEELi64ENS_12float_e4m3_tEfNS_4arch4Sm90ELb1ELb0ELb0ELb1ELb0ELb1ELb0ELb1ELb1ELb1ELb0ELb0EEENS1_21CollectiveEpilogueFwdINS6_IJSA_SC_SB_EEES9_NS_10bfloat16_tESG_Li384ELb1ELb1ELb0ELb1EEENS1_36VarlenDynamicPersistentTileSchedulerILi192ELi160ELi384ELi128ELb0ELb1ELb1ELb1ELb1ELb1EEEEEEEEEvNT_6ParamsE)
        /*1320*/ 	.short	0x0210
        /*1322*/ 	.short	0x0af0


	//----- nvinfo : EIATTR_SW_WAR
	.align		4
.L_1671:
        /*1324*/ 	.byte	0x04, 0x36
        /*1326*/ 	.short	(.L_1673 - .L_1672)
.L_1672:
        /*1328*/ 	.word	0x00000008
.L_1673:


//--------------------- .nv.callgraph             --------------------------
	.section	.nv.callgraph,"",@"SHT_CUDA_CALLGRAPH"
	.align	4
	.sectionentsize	8
	.align		4
        /*0000*/ 	.word	0x00000000
	.align		4
        /*0004*/ 	.word	0xffffffff
	.align		4
        /*0008*/ 	.word	index@(_ZN7cutlass13device_kernelIN5flash11enable_sm90INS1_16FlashAttnFwdSm90INS1_25CollectiveMainloopFwdSm90ILi2EN4cute5tupleIJNS5_1CILi1EEES8_S8_EEENS6_IJNS7_ILi128EEESA_NS7_ILi256EEEEEELi256ENS_12float_e4m3_tEfNS_4arch4Sm90ELb0ELb0ELb0ELb0ELb0ELb0ELb0ELb1ELb1ELb1ELb0ELb0EEENS1_21CollectiveEpilogueFwdINS6_IJSA_SB_SA_EEES9_NS_10bfloat16_tESF_Li256ELb0ELb1ELb0ELb1EEENS1_29StaticPersistentTileSchedulerILb0EEEEEEEEEvNT_6ParamsE)
	.align		4
        /*000c*/ 	.word	index@(__assertfail)
	.align		4
        /*0010*/ 	.word	index@(_ZN7cutlass13device_kernelIN5flash11enable_sm90INS1_16FlashAttnFwdSm90INS1_25CollectiveMainloopFwdSm90ILi2EN4cute5tupleIJNS5_1CILi1EEES8_S8_EEENS6_IJNS7_ILi128EEESA_NS7_ILi256EEEEEELi256ENS_12float_e4m3_tEfNS_4arch4Sm90ELb0ELb0ELb0ELb1ELb0ELb0ELb0ELb1ELb1ELb1ELb0ELb0EEENS1_21CollectiveEpilogueFwdINS6_IJSA_SB_SA_EEES9_NS_10bfloat16_tESF_Li256ELb1ELb1ELb0ELb1EEENS1_36VarlenDynamicPersistentTileSchedulerILi128ELi128ELi256ELi128ELb0ELb1ELb1ELb0ELb1ELb1EEEEEEEEEvNT_6ParamsE)
	.align		4
        /*0014*/ 	.word	index@(__assertfail)
	.align		4
        /*0018*/ 	.word	index@(_ZN7cutlass13device_kernelIN5flash11enable_sm90INS1_16FlashAttnFwdSm90INS1_25CollectiveMainloopFwdSm90ILi2EN4cute5tupleIJNS5_1CILi1EEES8_S8_EEENS6_IJNS7_ILi128EEESA_NS7_ILi256EEEEEELi256ENS_12float_e4m3_tEfNS_4arch4Sm90ELb0ELb0ELb0ELb1ELb0ELb1ELb0ELb1ELb1ELb1ELb0ELb0EEENS1_21CollectiveEpilogueFwdINS6_IJSA_SB_SA_EEES9_NS_10bfloat16_tESF_Li256ELb1ELb1ELb0ELb1EEENS1_36VarlenDynamicPersistentTileSchedulerILi128ELi128ELi256ELi128ELb0ELb1ELb1ELb0ELb1ELb1EEEEEEEEEvNT_6ParamsE)
	.align		4
        /*001c*/ 	.word	index@(__assertfail)
	.align		4
        /*0020*/ 	.word	index@(_ZN7cutlass13device_kernelIN5flash11enable_sm90INS1_16FlashAttnFwdSm90INS1_25CollectiveMainloopFwdSm90ILi2EN4cute5tupleIJNS5_1CILi1EEES8_S8_EEENS6_IJNS7_ILi128EEENS7_ILi64EEENS7_ILi256EEEEEELi256ENS_12float_e4m3_tEfNS_4arch4Sm90ELb0ELb1ELb0ELb0ELb0ELb0ELb0ELb1ELb1ELb1ELb0ELb0EEENS1_21CollectiveEpilogueFwdINS6_IJSA_SC_SB_EEES9_NS_10bfloat16_tESG_Li256ELb0ELb1ELb0ELb1EEENS1_30DynamicPersistentTileSchedulerILi256ELi128ELb0ELb1ELb1EEEEEEEEEvNT_6ParamsE)
	.align		4
        /*0024*/ 	.word	index@(__assertfail)
	.align		4
        /*0028*/ 	.word	index@(_ZN7cutlass13device_kernelIN5flash11enable_sm90INS1_16FlashAttnFwdSm90INS1_25CollectiveMainloopFwdSm90ILi2EN4cute5tupleIJNS5_1CILi1EEES8_S8_EEENS6_IJNS7_ILi128EEENS7_ILi64EEENS7_ILi256EEEEEELi256ENS_12float_e4m3_tEfNS_4arch4Sm90ELb0ELb1ELb0ELb1ELb0ELb0ELb0ELb1ELb1ELb1ELb0ELb0EEENS1_21CollectiveEpilogueFwdINS6_IJSA_SC_SB_EEES9_NS_10bfloat16_tESG_Li256ELb1ELb1ELb0ELb1EEENS1_36VarlenDynamicPersistentTileSchedulerILi128ELi64ELi256ELi128ELb0ELb1ELb1ELb1ELb0ELb1EEEEEEEEEvNT_6ParamsE)
	.align		4
        /*002c*/ 	.word	index@(__assertfail)
	.align		4
        /*0030*/ 	.word	index@(_ZN7cutlass13device_kernelIN5flash11enable_sm90INS1_16FlashAttnFwdSm90INS1_25CollectiveMainloopFwdSm90ILi2EN4cute5tupleIJNS5_1CILi1EEES8_S8_EEENS6_IJNS7_ILi128EEENS7_ILi64EEENS7_ILi256EEEEEELi256ENS_12float_e4m3_tEfNS_4arch4Sm90ELb0ELb1ELb0ELb1ELb0ELb1ELb0ELb1ELb1ELb1ELb0ELb0EEENS1_21CollectiveEpilogueFwdINS6_IJSA_SC_SB_EEES9_NS_10bfloat16_tESG_Li256ELb1ELb1ELb0ELb1EEENS1_36VarlenDynamicPersistentTileSchedulerILi128ELi64ELi256ELi128ELb0ELb1ELb1ELb1ELb0ELb1EEEEEEEEEvNT_6ParamsE)
	.align		4
        /*0034*/ 	.word	index@(__assertfail)
	.align		4
        /*0038*/ 	.word	index@(_ZN7cutlass13device_kernelIN5flash11enable_sm90INS1_16FlashAttnFwdSm90INS1_25CollectiveMainloopFwdSm90ILi2EN4cute5tupleIJNS5_1CILi1EEES8_S8_EEENS6_IJNS7_ILi128EEESA_NS7_ILi256EEEEEELi256ENS_12float_e4m3_tEfNS_4arch4Sm90ELb1ELb0ELb0ELb0ELb0ELb0ELb0ELb1ELb1ELb1ELb0ELb0EEENS1_21CollectiveEpilogueFwdINS6_IJSA_SB_SA_EEES9_NS_10bfloat16_tESF_Li256ELb0ELb1ELb0ELb1EEENS1_30DynamicPersistentTileSchedulerILi256ELi128ELb0ELb1ELb1EEEEEEEEEvNT_6ParamsE)
	.align		4
        /*003c*/ 	.word	index@(__assertfail)
	.align		4
        /*0040*/ 	.word	index@(_ZN7cutlass13device_kernelIN5flash11enable_sm90INS1_16FlashAttnFwdSm90INS1_25CollectiveMainloopFwdSm90ILi2EN4cute5tupleIJNS5_1CILi1EEES8_S8_EEENS6_IJNS7_ILi128EEESA_NS7_ILi256EEEEEELi256ENS_12float_e4m3_tEfNS_4arch4Sm90ELb1ELb0ELb0ELb1ELb0ELb0ELb0ELb1ELb1ELb1ELb0ELb0EEENS1_21CollectiveEpilogueFwdINS6_IJSA_SB_SA_EEES9_NS_10bfloat16_tESF_Li256ELb1ELb1ELb0ELb1EEENS1_36VarlenDynamicPersistentTileSchedulerILi128ELi128ELi256ELi128ELb0ELb1ELb1ELb1ELb1ELb1EEEEEEEEEvNT_6ParamsE)
	.align		4
        /*0044*/ 	.word	index@(__assertfail)
	.align		4
        /*0048*/ 	.word	index@(_ZN7cutlass13device_kernelIN5flash11enable_sm90INS1_16FlashAttnFwdSm90INS1_25CollectiveMainloopFwdSm90ILi2EN4cute5tupleIJNS5_1CILi1EEES8_S8_EEENS6_IJNS7_ILi128EEESA_NS7_ILi256EEEEEELi256ENS_12float_e4m3_tEfNS_4arch4Sm90ELb1ELb0ELb0ELb1ELb0ELb1ELb0ELb1ELb1ELb1ELb0ELb0EEENS1_21CollectiveEpilogueFwdINS6_IJSA_SB_SA_EEES9_NS_10bfloat16_tESF_Li256ELb1ELb1ELb0ELb1EEENS1_36VarlenDynamicPersistentTileSchedulerILi128ELi128ELi256ELi128ELb0ELb1ELb1ELb1ELb1ELb1EEEEEEEEEvNT_6ParamsE)
	.align		4
        /*004c*/ 	.word	index@(__assertfail)
	.align		4
        /*0050*/ 	.word	index@(_ZN7cutlass13device_kernelIN5flash11enable_sm90INS1_16FlashAttnFwdSm90INS1_25CollectiveMainloopFwdSm90ILi2EN4cute5tupleIJNS5_1CILi1EEES8_S8_EEENS6_IJNS7_ILi128EEENS7_ILi160EEENS7_ILi192EEEEEELi192ENS_12float_e4m3_tEfNS_4arch4Sm90ELb0ELb0ELb0ELb0ELb0ELb0ELb0ELb1ELb1ELb1ELb0ELb0EEENS1_21CollectiveEpilogueFwdINS6_IJSA_SC_SB_EEES9_NS_10bfloat16_tESG_Li256ELb0ELb1ELb0ELb1EEENS1_29StaticPersistentTileSchedulerILb0EEEEEEEEEvNT_6ParamsE)
	.align		4
        /*0054*/ 	.word	index@(__assertfail)
	.align		4
        /*0058*/ 	.word	index@(_ZN7cutlass13device_kernelIN5flash11enable_sm90INS1_16FlashAttnFwdSm90INS1_25CollectiveMainloopFwdSm90ILi2EN4cute5tupleIJNS5_1CILi2EEENS7_ILi1EEES9_EEENS6_IJNS7_ILi128EEENS7_ILi160EEENS7_ILi192EEEEEELi192ENS_12float_e4m3_tEfNS_4arch4Sm90ELb0ELb0ELb0ELb0ELb0ELb0ELb0ELb1ELb1ELb1ELb0ELb0EEENS1_21CollectiveEpilogueFwdINS6_IJSB_SD_SC_EEESA_NS_10bfloat16_tESH_Li256ELb0ELb1ELb0ELb1EEENS1_29StaticPersistentTileSchedulerILb0EEEEEEEEEvNT_6ParamsE)
	.align		4
        /*005c*/ 	.word	index@(__assertfail)
	.align		4
        /*0060*/ 	.word	index@(_ZN7cutlass13device_kernelIN5flash11enable_sm90INS1_16FlashAttnFwdSm90INS1_25CollectiveMainloopFwdSm90ILi2EN4cute5tupleIJNS5_1CILi1EEES8_S8_EEENS6_IJNS7_ILi128EEENS7_ILi160EEENS7_ILi192EEEEEELi192ENS_12float_e4m3_tEfNS_4arch4Sm90ELb0ELb0ELb0ELb1ELb0ELb0ELb0ELb1ELb1ELb1ELb0ELb0EEENS1_21CollectiveEpilogueFwdINS6_IJSA_SC_SB_EEES9_NS_10bfloat16_tESG_Li256ELb1ELb1ELb0ELb1EEENS1_36VarlenDynamicPersistentTileSchedulerILi128ELi160ELi256ELi128ELb0ELb1ELb1ELb0ELb1ELb1EEEEEEEEEvNT_6ParamsE)
	.align		4
        /*0064*/ 	.word	index@(__assertfail)
	.align		4
        /*0068*/ 	.word	index@(_ZN7cutlass13device_kernelIN5flash11enable_sm90INS1_16FlashAttnFwdSm90INS1_25CollectiveMainloopFwdSm90ILi2EN4cute5tupleIJNS5_1CILi1EEES8_S8_EEENS6_IJNS7_ILi128EEENS7_ILi160EEENS7_ILi192EEEEEELi192ENS_12float_e4m3_tEfNS_4arch4Sm90ELb0ELb0ELb0ELb1ELb0ELb1ELb0ELb1ELb1ELb1ELb0ELb0EEENS1_21CollectiveEpilogueFwdINS6_IJSA_SC_SB_EEES9_NS_10bfloat16_tESG_Li256ELb1ELb1ELb0ELb1EEENS1_36VarlenDynamicPersistentTileSchedulerILi128ELi160ELi256ELi128ELb0ELb1ELb1ELb0ELb1ELb1EEEEEEEEEvNT_6ParamsE)
	.align		4
        /*006c*/ 	.word	index@(__assertfail)
	.align		4
        /*0070*/ 	.word	index@(_ZN7cutlass13device_kernelIN5flash11enable_sm90INS1_16FlashAttnFwdSm90INS1_25CollectiveMainloopFwdSm90ILi2EN4cute5tupleIJNS5_1CILi1EEES8_S8_EEENS6_IJNS7_ILi128EEENS7_ILi160EEENS7_ILi192EEEEEELi192ENS_12float_e4m3_tEfNS_4arch4Sm90ELb0ELb1ELb0ELb0ELb0ELb0ELb0ELb1ELb1ELb1ELb0ELb0EEENS1_21CollectiveEpilogueFwdINS6_IJSA_SC_SB_EEES9_NS_10bfloat16_tESG_Li256ELb0ELb1ELb0ELb1EEENS1_30DynamicPersistentTileSchedulerILi256ELi128ELb0ELb1ELb1EEEEEEEEEvNT_6ParamsE)
	.align		4
        /*0074*/ 	.word	index@(__assertfail)
	.align		4
        /*0078*/ 	.word	index@(_ZN7cutlass13device_kernelIN5flash11enable_sm90INS1_16FlashAttnFwdSm90INS1_25CollectiveMainloopFwdSm90ILi2EN4cute5tupleIJNS5_1CILi1EEES8_S8_EEENS6_IJNS7_ILi128EEENS7_ILi160EEENS7_ILi192EEEEEELi192ENS_12float_e4m3_tEfNS_4arch4Sm90ELb0ELb1ELb0ELb1ELb0ELb0ELb0ELb1ELb1ELb1ELb0ELb0EEENS1_21CollectiveEpilogueFwdINS6_IJSA_SC_SB_EEES9_NS_10bfloat16_tESG_Li256ELb1ELb1ELb0ELb1EEENS1_36VarlenDynamicPersistentTileSchedulerILi128ELi160ELi256ELi128ELb0ELb1ELb1ELb1ELb0ELb1EEEEEEEEEvNT_6ParamsE)
	.align		4
        /*007c*/ 	.word	index@(__assertfail)
	.align		4
        /*0080*/ 	.word	index@(_ZN7cutlass13device_kernelIN5flash11enable_sm90INS1_16FlashAttnFwdSm90INS1_25CollectiveMainloopFwdSm90ILi2EN4cute5tupleIJNS5_1CILi1EEES8_S8_EEENS6_IJNS7_ILi128EEENS7_ILi160EEENS7_ILi192EEEEEELi192ENS_12float_e4m3_tEfNS_4arch4Sm90ELb0ELb1ELb0ELb1ELb0ELb1ELb0ELb1ELb1ELb1ELb0ELb0EEENS1_21CollectiveEpilogueFwdINS6_IJSA_SC_SB_EEES9_NS_10bfloat16_tESG_Li256ELb1ELb1ELb0ELb1EEENS1_36VarlenDynamicPersistentTileSchedulerILi128ELi160ELi256ELi128ELb0ELb1ELb1ELb1ELb0ELb1EEEEEEEEEvNT_6ParamsE)
	.align		4
        /*0084*/ 	.word	index@(__assertfail)
	.align		4
        /*0088*/ 	.word	index@(_ZN7cutlass13device_kernelIN5flash11enable_sm90INS1_16FlashAttnFwdSm90INS1_25CollectiveMainloopFwdSm90ILi2EN4cute5tupleIJNS5_1CILi1EEES8_S8_EEENS6_IJNS7_ILi128EEENS7_ILi160EEENS7_ILi192EEEEEELi192ENS_12float_e4m3_tEfNS_4arch4Sm90ELb1ELb0ELb0ELb0ELb0ELb0ELb0ELb1ELb1ELb1ELb0ELb0EEENS1_21CollectiveEpilogueFwdINS6_IJSA_SC_SB_EEES9_NS_10bfloat16_tESG_Li256ELb0ELb1ELb0ELb1EEENS1_30DynamicPersistentTileSchedulerILi256ELi128ELb0ELb1ELb1EEEEEEEEEvNT_6ParamsE)
	.align		4
        /*008c*/ 	.word	index@(__assertfail)
	.align		4
        /*0090*/ 	.word	index@(_ZN7cutlass13device_kernelIN5flash11enable_sm90INS1_16FlashAttnFwdSm90INS1_25CollectiveMainloopFwdSm90ILi2EN4cute5tupleIJNS5_1CILi1EEES8_S8_EEENS6_IJNS7_ILi128EEENS7_ILi160EEENS7_ILi192EEEEEELi192ENS_12float_e4m3_tEfNS_4arch4Sm90ELb1ELb0ELb0ELb1ELb0ELb0ELb0ELb1ELb1ELb1ELb0ELb0EEENS1_21CollectiveEpilogueFwdINS6_IJSA_SC_SB_EEES9_NS_10bfloat16_tESG_Li256ELb1ELb1ELb0ELb1EEENS1_36VarlenDynamicPersistentTileSchedulerILi128ELi160ELi256ELi128ELb0ELb1ELb1ELb1ELb1ELb1EEEEEEEEEvNT_6ParamsE)
	.align		4
        /*0094*/ 	.word	index@(__assertfail)
	.align		4
        /*0098*/ 	.word	index@(_ZN7cutlass13device_kernelIN5flash11enable_sm90INS1_16FlashAttnFwdSm90INS1_25CollectiveMainloopFwdSm90ILi2EN4cute5tupleIJNS5_1CILi1EEES8_S8_EEENS6_IJNS7_ILi128EEENS7_ILi160EEENS7_ILi192EEEEEELi192ENS_12float_e4m3_tEfNS_4arch4Sm90ELb1ELb0ELb0ELb1ELb0ELb1ELb0ELb1ELb1ELb1ELb0ELb0EEENS1_21CollectiveEpilogueFwdINS6_IJSA_SC_SB_EEES9_NS_10bfloat16_tESG_Li256ELb1ELb1ELb0ELb1EEENS1_36VarlenDynamicPersistentTileSchedulerILi128ELi160ELi256ELi128ELb0ELb1ELb1ELb1ELb1ELb1EEEEEEEEEvNT_6ParamsE)
	.align		4
        /*009c*/ 	.word	index@(__assertfail)
	.align		4
        /*00a0*/ 	.word	index@(_ZN7cutlass13device_kernelIN5flash11enable_sm90INS1_16FlashAttnFwdSm90INS1_25CollectiveMainloopFwdSm90ILi2EN4cute5tupleIJNS5_1CILi1EEES8_S8_EEENS6_IJNS7_ILi128EEENS7_ILi224EEESA_EEELi128ENS_12float_e4m3_tEfNS_4arch4Sm90ELb0ELb0ELb0ELb0ELb0ELb0ELb0ELb1ELb1ELb1ELb0ELb0EEENS1_21CollectiveEpilogueFwdINS6_IJSA_SA_SB_EEES9_NS_10bfloat16_tESF_Li256ELb0ELb1ELb0ELb1EEENS1_29StaticPersistentTileSchedulerILb0EEEEEEEEEvNT_6ParamsE)
	.align		4
        /*00a4*/ 	.word	index@(__assertfail)
	.align		4
        /*00a8*/ 	.word	index@(_ZN7cutlass13device_kernelIN5flash11enable_sm90INS1_16FlashAttnFwdSm90INS1_25CollectiveMainloopFwdSm90ILi2EN4cute5tupleIJNS5_1CILi1EEES8_S8_EEENS6_IJNS7_ILi128EEENS7_ILi224EEESA_EEELi128ENS_12float_e4m3_tEfNS_4arch4Sm90ELb0ELb0ELb0ELb1ELb0ELb0ELb0ELb1ELb1ELb1ELb0ELb0EEENS1_21CollectiveEpilogueFwdINS6_IJSA_SA_SB_EEES9_NS_10bfloat16_tESF_Li256ELb1ELb1ELb0ELb1EEENS1_36VarlenDynamicPersistentTileSchedulerILi128ELi224ELi256ELi128ELb0ELb1ELb1ELb0ELb1ELb1EEEEEEEEEvNT_6ParamsE)
	.align		4
        /*00ac*/ 	.word	index@(__assertfail)
	.align		4
        /*00b0*/ 	.word	index@(_ZN7cutlass13device_kernelIN5flash11enable_sm90INS1_16FlashAttnFwdSm90INS1_25CollectiveMainloopFwdSm90ILi2EN4cute5tupleIJNS5_1CILi1EEES8_S8_EEENS6_IJNS7_ILi128EEENS7_ILi224EEESA_EEELi128ENS_12float_e4m3_tEfNS_4arch4Sm90ELb0ELb0ELb0ELb1ELb0ELb1ELb0ELb1ELb1ELb1ELb0ELb0EEENS1_21CollectiveEpilogueFwdINS6_IJSA_SA_SB_EEES9_NS_10bfloat16_tESF_Li256ELb1ELb1ELb0ELb1EEENS1_36VarlenDynamicPersistentTileSchedulerILi128ELi224ELi256ELi128ELb0ELb1ELb1ELb0ELb1ELb1EEEEEEEEEvNT_6ParamsE)
	.align		4
        /*00b4*/ 	.word	index@(__assertfail)
	.align		4
        /*00b8*/ 	.word	index@(_ZN7cutlass13device_kernelIN5flash11enable_sm90INS1_16FlashAttnFwdSm90INS1_25CollectiveMainloopFwdSm90ILi2EN4cute5tupleIJNS5_1CILi1EEES8_S8_EEENS6_IJNS7_ILi128EEENS7_ILi224EEESA_EEELi128ENS_12float_e4m3_tEfNS_4arch4Sm90ELb0ELb1ELb0ELb0ELb0ELb0ELb0ELb1ELb1ELb1ELb0ELb0EEENS1_21CollectiveEpilogueFwdINS6_IJSA_SA_SB_EEES9_NS_10bfloat16_tESF_Li256ELb0ELb1ELb0ELb1EEENS1_30DynamicPersistentTileSchedulerILi256ELi128ELb0ELb1ELb1EEEEEEEEEvNT_6ParamsE)
	.align		4
        /*00bc*/ 	.word	index@(__assertfail)
	.align		4
        /*00c0*/ 	.word	index@(_ZN7cutlass13device_kernelIN5flash11enable_sm90INS1_16FlashAttnFwdSm90INS1_25CollectiveMainloopFwdSm90ILi2EN4cute5tupleIJNS5_1CILi1EEES8_S8_EEENS6_IJNS7_ILi128EEENS7_ILi224EEESA_EEELi128ENS_12float_e4m3_tEfNS_4arch4Sm90ELb0ELb1ELb0ELb1ELb0ELb0ELb0ELb1ELb1ELb1ELb0ELb0EEENS1_21CollectiveEpilogueFwdINS6_IJSA_SA_SB_EEES9_NS_10bfloat16_tESF_Li256ELb1ELb1ELb0ELb1EEENS1_36VarlenDynamicPersistentTileSchedulerILi128ELi224ELi256ELi128ELb0ELb1ELb1ELb1ELb0ELb1EEEEEEEEEvNT_6ParamsE)
	.align		4
        /*00c4*/ 	.word	index@(__assertfail)
	.align		4
        /*00c8*/ 	.word	index@(_ZN7cutlass13device_kernelIN5flash11enable_sm90INS1_16FlashAttnFwdSm90INS1_25CollectiveMainloopFwdSm90ILi2EN4cute5tupleIJNS5_1CILi1EEES8_S8_EEENS6_IJNS7_ILi128EEENS7_ILi224EEESA_EEELi128ENS_12float_e4m3_tEfNS_4arch4Sm90ELb0ELb1ELb0ELb1ELb0ELb1ELb0ELb1ELb1ELb1ELb0ELb0EEENS1_21CollectiveEpilogueFwdINS6_IJSA_SA_SB_EEES9_NS_10bfloat16_tESF_Li256ELb1ELb1ELb0ELb1EEENS1_36VarlenDynamicPersistentTileSchedulerILi128ELi224ELi256ELi128ELb0ELb1ELb1ELb1ELb0ELb1EEEEEEEEEvNT_6ParamsE)
	.align		4
        /*00cc*/ 	.word	index@(__assertfail)
	.align		4
        /*00d0*/ 	.word	index@(_ZN7cutlass13device_kernelIN5flash11enable_sm90INS1_16FlashAttnFwdSm90INS1_25CollectiveMainloopFwdSm90ILi2EN4cute5tupleIJNS5_1CILi1EEES8_S8_EEENS6_IJNS7_ILi128EEENS7_ILi224EEESA_EEELi128ENS_12float_e4m3_tEfNS_4arch4Sm90ELb1ELb0ELb0ELb0ELb0ELb0ELb0ELb1ELb1ELb1ELb0ELb0EEENS1_21CollectiveEpilogueFwdINS6_IJSA_SA_SB_EEES9_NS_10bfloat16_tESF_Li256ELb0ELb1ELb0ELb1EEENS1_30DynamicPersistentTileSchedulerILi256ELi128ELb0ELb1ELb1EEEEEEEEEvNT_6ParamsE)
	.align		4
        /*00d4*/ 	.word	index@(__assertfail)
	.align		4
        /*00d8*/ 	.word	index@(_ZN7cutlass13device_kernelIN5flash11enable_sm90INS1_16FlashAttnFwdSm90INS1_25CollectiveMainloopFwdSm90ILi2EN4cute5tupleIJNS5_1CILi1EEES8_S8_EEENS6_IJNS7_ILi128EEENS7_ILi224EEESA_EEELi128ENS_12float_e4m3_tEfNS_4arch4Sm90ELb1ELb0ELb0ELb1ELb0ELb0ELb0ELb1ELb1ELb1ELb0ELb0EEENS1_21CollectiveEpilogueFwdINS6_IJSA_SA_SB_EEES9_NS_10bfloat16_tESF_Li256ELb1ELb1ELb0ELb1EEENS1_36VarlenDynamicPersistentTileSchedulerILi128ELi224ELi256ELi128ELb0ELb1ELb1ELb1ELb1ELb1EEEEEEEEEvNT_6ParamsE)
	.align		4
        /*00dc*/ 	.word	index@(__assertfail)
	.align		4
        /*00e0*/ 	.word	index@(_ZN7cutlass13device_kernelIN5flash11enable_sm90INS1_16FlashAttnFwdSm90INS1_25CollectiveMainloopFwdSm90ILi2EN4cute5tupleIJNS5_1CILi1EEES8_S8_EEENS6_IJNS7_ILi128EEENS7_ILi224EEESA_EEELi128ENS_12float_e4m3_tEfNS_4arch4Sm90ELb1ELb0ELb0ELb1ELb0ELb1ELb0ELb1ELb1ELb1ELb0ELb0EEENS1_21CollectiveEpilogueFwdINS6_IJSA_SA_SB_EEES9_NS_10bfloat16_tESF_Li256ELb1ELb1ELb0ELb1EEENS1_36VarlenDynamicPersistentTileSchedulerILi128ELi224ELi256ELi128ELb0ELb1ELb1ELb1ELb1ELb1EEEEEEEEEvNT_6ParamsE)
	.align		4
        /*00e4*/ 	.word	index@(__assertfail)
	.align		4
        /*00e8*/ 	.word	index@(_ZN7cutlass13device_kernelIN5flash11enable_sm90INS1_16FlashAttnFwdSm90INS1_25CollectiveMainloopFwdSm90ILi2EN4cute5tupleIJNS5_1CILi1EEES8_S8_EEENS6_IJNS7_ILi192EEENS7_ILi128EEENS7_ILi96EEEEEELi96ENS_12float_e4m3_tEfNS_4arch4Sm90ELb0ELb0ELb0ELb0ELb0ELb0ELb0ELb1ELb1ELb1ELb0ELb0EEENS1_21CollectiveEpilogueFwdINS6_IJSA_SC_SB_EEES9_NS_10bfloat16_tESG_Li384ELb0ELb1ELb0ELb1EEENS1_29StaticPersistentTileSchedulerILb0EEEEEEEEEvNT_6ParamsE)
	.align		4
        /*00ec*/ 	.word	index@(__assertfail)
	.align		4
        /*00f0*/ 	.word	index@(_ZN7cutlass13device_kernelIN5flash11enable_sm90INS1_16FlashAttnFwdSm90INS1_25CollectiveMainloopFwdSm90ILi2EN4cute5tupleIJNS5_1CILi1EEES8_S8_EEENS6_IJNS7_ILi192EEENS7_ILi128EEENS7_ILi96EEEEEELi96ENS_12float_e4m3_tEfNS_4arch4Sm90ELb0ELb0ELb0ELb1ELb0ELb0ELb0ELb1ELb1ELb1ELb0ELb0EEENS1_21CollectiveEpilogueFwdINS6_IJSA_SC_SB_EEES9_NS_10bfloat16_tESG_Li384ELb1ELb1ELb0ELb1EEENS1_36VarlenDynamicPersistentTileSchedulerILi192ELi128ELi384ELi128ELb0ELb1ELb1ELb0ELb1ELb1EEEEEEEEEvNT_6ParamsE)
	.align		4
        /*00f4*/ 	.word	index@(__assertfail)
	.align		4
        /*00f8*/ 	.word	index@(_ZN7cutlass13device_kernelIN5flash11enable_sm90INS1_16FlashAttnFwdSm90INS1_25CollectiveMainloopFwdSm90ILi2EN4cute5tupleIJNS5_1CILi1EEES8_S8_EEENS6_IJNS7_ILi192EEENS7_ILi128EEENS7_ILi96EEEEEELi96ENS_12float_e4m3_tEfNS_4arch4Sm90ELb0ELb0ELb0ELb1ELb0ELb1ELb0ELb1ELb1ELb1ELb0ELb0EEENS1_21CollectiveEpilogueFwdINS6_IJSA_SC_SB_EEES9_NS_10bfloat16_tESG_Li384ELb1ELb1ELb0ELb1EEENS1_36VarlenDynamicPersistentTileSchedulerILi192ELi128ELi384ELi128ELb0ELb1ELb1ELb0ELb1ELb1EEEEEEEEEvNT_6ParamsE)
	.align		4
        /*00fc*/ 	.word	index@(__assertfail)
	.align		4
        /*0100*/ 	.word	index@(_ZN7cutlass13device_kernelIN5flash11enable_sm90INS1_16FlashAttnFwdSm90INS1_25CollectiveMainloopFwdSm90ILi2EN4cute5tupleIJNS5_1CILi1EEES8_S8_EEENS6_IJNS7_ILi192EEENS7_ILi128EEENS7_ILi96EEEEEELi96ENS_12float_e4m3_tEfNS_4arch4Sm90ELb0ELb1ELb0ELb0ELb0ELb0ELb0ELb1ELb1ELb1ELb0ELb0EEENS1_21CollectiveEpilogueFwdINS6_IJSA_SC_SB_EEES9_NS_10bfloat16_tESG_Li384ELb0ELb1ELb0ELb1EEENS1_30DynamicPersistentTileSchedulerILi384ELi128ELb0ELb1ELb1EEEEEEEEEvNT_6ParamsE)
	.align		4
        /*0104*/ 	.word	index@(__assertfail)
	.align		4
        /*0108*/ 	.word	index@(_ZN7cutlass13device_kernelIN5flash11enable_sm90INS1_16FlashAttnFwdSm90INS1_25CollectiveMainloopFwdSm90ILi2EN4cute5tupleIJNS5_1CILi1EEES8_S8_EEENS6_IJNS7_ILi192EEENS7_ILi128EEENS7_ILi96EEEEEELi96ENS_12float_e4m3_tEfNS_4arch4Sm90ELb0ELb1ELb0ELb1ELb0ELb0ELb0ELb1ELb1ELb1ELb0ELb0EEENS1_21CollectiveEpilogueFwdINS6_IJSA_SC_SB_EEES9_NS_10bfloat16_tESG_Li384ELb1ELb1ELb0ELb1EEENS1_36VarlenDynamicPersistentTileSchedulerILi192ELi128ELi384ELi128ELb0ELb1ELb1ELb1ELb0ELb1EEEEEEEEEvNT_6ParamsE)
	.align		4
        /*010c*/ 	.word	index@(__assertfail)
	.align		4
        /*0110*/ 	.word	index@(_ZN7cutlass13device_kernelIN5flash11enable_sm90INS1_16FlashAttnFwdSm90INS1_25CollectiveMainloopFwdSm90ILi2EN4cute5tupleIJNS5_1CILi1EEES8_S8_EEENS6_IJNS7_ILi192EEENS7_ILi128EEENS7_ILi96EEEEEELi96ENS_12float_e4m3_tEfNS_4arch4Sm90ELb0ELb1ELb0ELb1ELb0ELb1ELb0ELb1ELb1ELb1ELb0ELb0EEENS1_21CollectiveEpilogueFwdINS6_IJSA_SC_SB_EEES9_NS_10bfloat16_tESG_Li384ELb1ELb1ELb0ELb1EEENS1_36VarlenDynamicPersistentTileSchedulerILi192ELi128ELi384ELi128ELb0ELb1ELb1ELb1ELb0ELb1EEEEEEEEEvNT_6ParamsE)
	.align		4
        /*0114*/ 	.word	index@(__assertfail)
	.align		4
        /*0118*/ 	.word	index@(_ZN7cutlass13device_kernelIN5flash11enable_sm90INS1_16FlashAttnFwdSm90INS1_25CollectiveMainloopFwdSm90ILi2EN4cute5tupleIJNS5_1CILi1EEES8_S8_EEENS6_IJNS7_ILi192EEENS7_ILi128EEENS7_ILi96EEEEEELi96ENS_12float_e4m3_tEfNS_4arch4Sm90ELb1ELb0ELb0ELb0ELb0ELb0ELb0ELb1ELb1ELb1ELb0ELb0EEENS1_21CollectiveEpilogueFwdINS6_IJSA_SC_SB_EEES9_NS_10bfloat16_tESG_Li384ELb0ELb1ELb0ELb1EEENS1_30DynamicPersistentTileSchedulerILi384ELi128ELb0ELb1ELb1EEEEEEEEEvNT_6ParamsE)
	.align		4
        /*011c*/ 	.word	index@(__assertfail)
	.align		4
        /*0120*/ 	.word	index@(_ZN7cutlass13device_kernelIN5flash11enable_sm90INS1_16FlashAttnFwdSm90INS1_25CollectiveMainloopFwdSm90ILi2EN4cute5tupleIJNS5_1CILi1EEES8_S8_EEENS6_IJNS7_ILi192EEENS7_ILi128EEENS7_ILi96EEEEEELi96ENS_12float_e4m3_tEfNS_4arch4Sm90ELb1ELb0ELb0ELb1ELb0ELb0ELb0ELb1ELb1ELb1ELb0ELb0EEENS1_21CollectiveEpilogueFwdINS6_IJSA_SC_SB_EEES9_NS_10bfloat16_tESG_Li384ELb1ELb1ELb0ELb1EEENS1_36VarlenDynamicPersistentTileSchedulerILi192ELi128ELi384ELi128ELb0ELb1ELb1ELb1ELb1ELb1EEEEEEEEEvNT_6ParamsE)
	.align		4
        /*0124*/ 	.word	index@(__assertfail)
	.align		4
        /*0128*/ 	.word	index@(_ZN7cutlass13device_kernelIN5flash11enable_sm90INS1_16FlashAttnFwdSm90INS1_25CollectiveMainloopFwdSm90ILi2EN4cute5tupleIJNS5_1CILi1EEES8_S8_EEENS6_IJNS7_ILi192EEENS7_ILi128EEENS7_ILi96EEEEEELi96ENS_12float_e4m3_tEfNS_4arch4Sm90ELb1ELb0ELb0ELb1ELb0ELb1ELb0ELb1ELb1ELb1ELb0ELb0EEENS1_21CollectiveEpilogueFwdINS6_IJSA_SC_SB_EEES9_NS_10bfloat16_tESG_Li384ELb1ELb1ELb0ELb1EEENS1_36VarlenDynamicPersistentTileSchedulerILi192ELi128ELi384ELi128ELb0ELb1ELb1ELb1ELb1ELb1EEEEEEEEEvNT_6ParamsE)
	.align		4
        /*012c*/ 	.word	index@(__assertfail)
	.align		4
        /*0130*/ 	.word	index@(_ZN7cutlass13device_kernelIN5flash11enable_sm90INS1_16FlashAttnFwdSm90INS1_25CollectiveMainloopFwdSm90ILi2EN4cute5tupleIJNS5_1CILi1EEES8_S8_EEENS6_IJNS7_ILi192EEENS7_ILi160EEENS7_ILi64EEEEEELi64ENS_12float_e4m3_tEfNS_4arch4Sm90ELb0ELb0ELb0ELb0ELb0ELb0ELb0ELb1ELb1ELb1ELb0ELb0EEENS1_21CollectiveEpilogueFwdINS6_IJSA_SC_SB_EEES9_NS_10bfloat16_tESG_Li384ELb0ELb1ELb0ELb1EEENS1_29StaticPersistentTileSchedulerILb0EEEEEEEEEvNT_6ParamsE)
	.align		4
        /*0134*/ 	.word	index@(__assertfail)
	.align		4
        /*0138*/ 	.word	index@(_ZN7cutlass13device_kernelIN5flash11enable_sm90INS1_16FlashAttnFwdSm90INS1_25CollectiveMainloopFwdSm90ILi2EN4cute5tupleIJNS5_1CILi1EEES8_S8_EEENS6_IJNS7_ILi192EEENS7_ILi160EEENS7_ILi64EEEEEELi64ENS_12float_e4m3_tEfNS_4arch4Sm90ELb0ELb0ELb0ELb1ELb0ELb0ELb0ELb1ELb1ELb1ELb0ELb0EEENS1_21CollectiveEpilogueFwdINS6_IJSA_SC_SB_EEES9_NS_10bfloat16_tESG_Li384ELb1ELb1ELb0ELb1EEENS1_36VarlenDynamicPersistentTileSchedulerILi192ELi160ELi384ELi128ELb0ELb1ELb1ELb0ELb1ELb1EEEEEEEEEvNT_6ParamsE)
	.align		4
        /*013c*/ 	.word	index@(__assertfail)
	.align		4
        /*0140*/ 	.word	index@(_ZN7cutlass13device_kernelIN5flash11enable_sm90INS1_16FlashAttnFwdSm90INS1_25CollectiveMainloopFwdSm90ILi2EN4cute5tupleIJNS5_1CILi1EEES8_S8_EEENS6_IJNS7_ILi192EEENS7_ILi160EEENS7_ILi64EEEEEELi64ENS_12float_e4m3_tEfNS_4arch4Sm90ELb0ELb0ELb0ELb1ELb0ELb1ELb0ELb1ELb1ELb1ELb0ELb0EEENS1_21CollectiveEpilogueFwdINS6_IJSA_SC_SB_EEES9_NS_10bfloat16_tESG_Li384ELb1ELb1ELb0ELb1EEENS1_36VarlenDynamicPersistentTileSchedulerILi192ELi160ELi384ELi128ELb0ELb1ELb1ELb0ELb1ELb1EEEEEEEEEvNT_6ParamsE)
	.align		4
        /*0144*/ 	.word	index@(__assertfail)
	.align		4
        /*0148*/ 	.word	index@(_ZN7cutlass13device_kernelIN5flash11enable_sm90INS1_16FlashAttnFwdSm90INS1_25CollectiveMainloopFwdSm90ILi2EN4cute5tupleIJNS5_1CILi1EEES8_S8_EEENS6_IJNS7_ILi192EEENS7_ILi160EEENS7_ILi64EEEEEELi64ENS_12float_e4m3_tEfNS_4arch4Sm90ELb0ELb1ELb0ELb0ELb0ELb0ELb0ELb1ELb1ELb1ELb0ELb0EEENS1_21CollectiveEpilogueFwdINS6_IJSA_SC_SB_EEES9_NS_10bfloat16_tESG_Li384ELb0ELb1ELb0ELb1EEENS1_30DynamicPersistentTileSchedulerILi384ELi128ELb0ELb1ELb1EEEEEEEEEvNT_6ParamsE)
	.align		4
        /*014c*/ 	.word	index@(__assertfail)
	.align		4
        /*0150*/ 	.word	index@(_ZN7cutlass13device_kernelIN5flash11enable_sm90INS1_16FlashAttnFwdSm90INS1_25CollectiveMainloopFwdSm90ILi2EN4cute5tupleIJNS5_1CILi1EEES8_S8_EEENS6_IJNS7_ILi192EEENS7_ILi160EEENS7_ILi64EEEEEELi64ENS_12float_e4m3_tEfNS_4arch4Sm90ELb0ELb1ELb0ELb1ELb0ELb0ELb0ELb1ELb1ELb1ELb0ELb0EEENS1_21CollectiveEpilogueFwdINS6_IJSA_SC_SB_EEES9_NS_10bfloat16_tESG_Li384ELb1ELb1ELb0ELb1EEENS1_36VarlenDynamicPersistentTileSchedulerILi192ELi160ELi384ELi128ELb0ELb1ELb1ELb1ELb0ELb1EEEEEEEEEvNT_6ParamsE)
	.align		4
        /*0154*/ 	.word	index@(__assertfail)
	.align		4
        /*0158*/ 	.word	index@(_ZN7cutlass13device_kernelIN5flash11enable_sm90INS1_16FlashAttnFwdSm90INS1_25CollectiveMainloopFwdSm90ILi2EN4cute5tupleIJNS5_1CILi1EEES8_S8_EEENS6_IJNS7_ILi192EEENS7_ILi160EEENS7_ILi64EEEEEELi64ENS_12float_e4m3_tEfNS_4arch4Sm90ELb0ELb1ELb0ELb1ELb0ELb1ELb0ELb1ELb1ELb1ELb0ELb0EEENS1_21CollectiveEpilogueFwdINS6_IJSA_SC_SB_EEES9_NS_10bfloat16_tESG_Li384ELb1ELb1ELb0ELb1EEENS1_36VarlenDynamicPersistentTileSchedulerILi192ELi160ELi384ELi128ELb0ELb1ELb1ELb1ELb0ELb1EEEEEEEEEvNT_6ParamsE)
	.align		4
        /*015c*/ 	.word	index@(__assertfail)
	.align		4
        /*0160*/ 	.word	index@(_ZN7cutlass13device_kernelIN5flash11enable_sm90INS1_16FlashAttnFwdSm90INS1_25CollectiveMainloopFwdSm90ILi2EN4cute5tupleIJNS5_1CILi1EEES8_S8_EEENS6_IJNS7_ILi192EEENS7_ILi160EEENS7_ILi64EEEEEELi64ENS_12float_e4m3_tEfNS_4arch4Sm90ELb1ELb0ELb0ELb0ELb0ELb0ELb0ELb1ELb1ELb1ELb0ELb0EEENS1_21CollectiveEpilogueFwdINS6_IJSA_SC_SB_EEES9_NS_10bfloat16_tESG_Li384ELb0ELb1ELb0ELb1EEENS1_30DynamicPersistentTileSchedulerILi384ELi128ELb0ELb1ELb1EEEEEEEEEvNT_6ParamsE)
	.align		4
        /*0164*/ 	.word	index@(__assertfail)
	.align		4
        /*0168*/ 	.word	index@(_ZN7cutlass13device_kernelIN5flash11enable_sm90INS1_16FlashAttnFwdSm90INS1_25CollectiveMainloopFwdSm90ILi2EN4cute5tupleIJNS5_1CILi1EEES8_S8_EEENS6_IJNS7_ILi192EEENS7_ILi160EEENS7_ILi64EEEEEELi64ENS_12float_e4m3_tEfNS_4arch4Sm90ELb1ELb0ELb0ELb1ELb0ELb0ELb0ELb1ELb1ELb1ELb0ELb0EEENS1_21CollectiveEpilogueFwdINS6_IJSA_SC_SB_EEES9_NS_10bfloat16_tESG_Li384ELb1ELb1ELb0ELb1EEENS1_36VarlenDynamicPersistentTileSchedulerILi192ELi160ELi384ELi128ELb0ELb1ELb1ELb1ELb1ELb1EEEEEEEEEvNT_6ParamsE)
	.align		4
        /*016c*/ 	.word	index@(__assertfail)
	.align		4
        /*0170*/ 	.word	index@(_ZN7cutlass13device_kernelIN5flash11enable_sm90INS1_16FlashAttnFwdSm90INS1_25CollectiveMainloopFwdSm90ILi2EN4cute5tupleIJNS5_1CILi1EEES8_S8_EEENS6_IJNS7_ILi192EEENS7_ILi160EEENS7_ILi64EEEEEELi64ENS_12float_e4m3_tEfNS_4arch4Sm90ELb1ELb0ELb0ELb1ELb0ELb1ELb0ELb1ELb1ELb1ELb0ELb0EEENS1_21CollectiveEpilogueFwdINS6_IJSA_SC_SB_EEES9_NS_10bfloat16_tESG_Li384ELb1ELb1ELb0ELb1EEENS1_36VarlenDynamicPersistentTileSchedulerILi192ELi160ELi384ELi128ELb0ELb1ELb1ELb1ELb1ELb1EEEEEEEEEvNT_6ParamsE)
	.align		4
        /*0174*/ 	.word	index@(__assertfail)
	.align		4
        /*0178*/ 	.word	0x00000000
	.align		4
        /*017c*/ 	.word	0xfffffffe
	.align		4
        /*0180*/ 	.word	0x00000000
	.align		4
        /*0184*/ 	.word	0xfffffffd
	.align		4
        /*0188*/ 	.word	0x00000000
	.align		4
        /*018c*/ 	.word	0xfffffffc


//--------------------- .nv.constant4             --------------------------
	.section	.nv.constant4,"a",@progbits
	.align	8
	.align		8
.nv.constant4:
        /*0000*/ 	.dword	__assertfail
	.align		8
        /*0008*/ 	.dword	__unnamed_1
	.align		8
        /*0010*/ 	.dword	__unnamed_2
	.align		8
        /*0018*/ 	.dword	__unnamed_3
	.align		8
        /*0020*/ 	.dword	__unnamed_4
	.align		8
        /*0028*/ 	.dword	__unnamed_5
	.align		8
        /*0030*/ 	.dword	__unnamed_6
	.align		8
        /*0038*/ 	.dword	_ZZN5flash28permute_output_fp8_VcolmajorIN4cute6TensorINS1_11ArrayEngineIN7cutlass10bfloat16_tELm32EEENS1_6LayoutINS1_5tupleIJNS8_IJNS1_1CILi2EEESA_NS9_ILi8EEEEEENS9_ILi1EEESD_EEENS8_IJNS8_IJSD_SA_NS9_ILi4EEEEEENS9_ILi0EEESH_EEEEEEEEEvRT_E9upper_map
	.align		8
        /*0040*/ 	.dword	__unnamed_7
	.align		8
        /*0048*/ 	.dword	__unnamed_8
	.align		8
        /*0050*/ 	.dword	__unnamed_9
	.align		8
        /*0058*/ 	.dword	__unnamed_10
	.align		8
        /*0060*/ 	.dword	__unnamed_11
	.align		8
        /*0068*/ 	.dword	__unnamed_12
	.align		8
        /*0070*/ 	.dword	_ZZN5flash28permute_output_fp8_VcolmajorIN4cute6TensorINS1_11ArrayEngineIN7cutlass10bfloat16_tELm48EEENS1_6LayoutINS1_5tupleIJNS8_IJNS1_1CILi2EEESA_NS9_ILi12EEEEEENS9_ILi1EEESD_EEENS8_IJNS8_IJSD_SA_NS9_ILi4EEEEEENS9_ILi0EEESH_EEEEEEEEEvRT_E9upper_map
	.align		8
        /*0078*/ 	.dword	__unnamed_13
	.align		8
        /*0080*/ 	.dword	__unnamed_14
	.align		8
        /*0088*/ 	.dword	__unnamed_15
	.align		8
        /*0090*/ 	.dword	__unnamed_16
	.align		8
        /*0098*/ 	.dword	__unnamed_17
	.align		8
        /*00a0*/ 	.dword	__unnamed_18
	.align		8
        /*00a8*/ 	.dword	_ZZN5flash28permute_output_fp8_VcolmajorIN4cute6TensorINS1_11ArrayEngineIN7cutlass10bfloat16_tELm64EEENS1_6LayoutINS1_5tupleIJNS8_IJNS1_1CILi2EEESA_NS9_ILi16EEEEEENS9_ILi1EEESD_EEENS8_IJNS8_IJSD_SA_NS9_ILi4EEEEEENS9_ILi0EEESH_EEEEEEEEEvRT_E9upper_map
	.align		8
        /*00b0*/ 	.dword	__unnamed_19
	.align		8
        /*00b8*/ 	.dword	__unnamed_20
	.align		8
        /*00c0*/ 	.dword	__unnamed_21
	.align		8
        /*00c8*/ 	.dword	__unnamed_22
	.align		8
        /*00d0*/ 	.dword	__unnamed_23
	.align		8
        /*00d8*/ 	.dword	__unnamed_24
	.align		8
        /*00e0*/ 	.dword	_ZZN5flash28permute_output_fp8_VcolmajorIN4cute6TensorINS1_11ArrayEngineIN7cutlass10bfloat16_tELm96EEENS1_6LayoutINS1_5tupleIJNS8_IJNS1_1CILi2EEESA_NS9_ILi24EEEEEENS9_ILi1EEESD_EEENS8_IJNS8_IJSD_SA_NS9_ILi4EEEEEENS9_ILi0EEESH_EEEEEEEEEvRT_E9upper_map
	.align		8
        /*00e8*/ 	.dword	__unnamed_25
	.align		8
        /*00f0*/ 	.dword	__unnamed_26
	.align		8
        /*00f8*/ 	.dword	__unnamed_27
	.align		8
        /*0100*/ 	.dword	__unnamed_28
	.align		8
        /*0108*/ 	.dword	__unnamed_29
	.align		8
        /*0110*/ 	.dword	_ZZN5flash28permute_output_fp8_VcolmajorIN4cute6TensorINS1_11ArrayEngineIN7cutlass10bfloat16_tELm128EEENS1_6LayoutINS1_5tupleIJNS8_IJNS1_1CILi2EEESA_NS9_ILi32EEEEEENS9_ILi1EEESD_EEENS8_IJNS8_IJSD_SA_NS9_ILi4EEEEEENS9_ILi0EEESH_EEEEEEEEEvRT_E9upper_map
	.align		8
        /*0118*/ 	.dword	__unnamed_30
	.align		8
        /*0120*/ 	.dword	__unnamed_31
	.align		8
        /*0128*/ 	.dword	__unnamed_32
	.align		8
        /*0130*/ 	.dword	__unnamed_33
	.align		8
        /*0138*/ 	.dword	__unnamed_34
	.align		8
        /*0140*/ 	.dword	_ZN74_INTERNAL_8375f83d_38_flash_fwd_hdimall_e4m3_packgqa_sm90_cu_ef95aea4_53444cuda3std3__45__cpo5beginE
	.align		8
        /*0148*/ 	.dword	_ZN74_INTERNAL_8375f83d_38_flash_fwd_hdimall_e4m3_packgqa_sm90_cu_ef95aea4_53444cuda3std3__45__cpo3endE
	.align		8
        /*0150*/ 	.dword	_ZN74_INTERNAL_8375f83d_38_flash_fwd_hdimall_e4m3_packgqa_sm90_cu_ef95aea4_53444cuda3std3__45__cpo6cbeginE
	.align		8
        /*0158*/ 	.dword	_ZN74_INTERNAL_8375f83d_38_flash_fwd_hdimall_e4m3_packgqa_sm90_cu_ef95aea4_53444cuda3std3__45__cpo4cendE
	.align		8
        /*0160*/ 	.dword	_ZN74_INTERNAL_8375f83d_38_flash_fwd_hdimall_e4m3_packgqa_sm90_cu_ef95aea4_53444cuda3std3__476_GLOBAL__N__8375f83d_38_flash_fwd_hdimall_e4m3_packgqa_sm90_cu_ef95aea4_53446ignoreE
	.align		8
        /*0168*/ 	.dword	_ZN74_INTERNAL_8375f83d_38_flash_fwd_hdimall_e4m3_packgqa_sm90_cu_ef95aea4_53444cuda3std3__419piecewise_constructE
	.align		8
        /*0170*/ 	.dword	_ZN74_INTERNAL_8375f83d_38_flash_fwd_hdimall_e4m3_packgqa_sm90_cu_ef95aea4_53444cuda3std3__48in_placeE
	.align		8
        /*0178*/ 	.dword	_ZN74_INTERNAL_8375f83d_38_flash_fwd_hdimall_e4m3_packgqa_sm90_cu_ef95aea4_53444cuda3std6ranges3__45__cpo4swapE
	.align		8
        /*0180*/ 	.dword	_ZN74_INTERNAL_8375f83d_38_flash_fwd_hdimall_e4m3_packgqa_sm90_cu_ef95aea4_53444cuda3std6ranges3__45__cpo9iter_moveE
	.align		8
        /*0188*/ 	.dword	_ZN74_INTERNAL_8375f83d_38_flash_fwd_hdimall_e4m3_packgqa_sm90_cu_ef95aea4_53444cute7productE
	.align		8
        /*0190*/ 	.dword	_ZN74_INTERNAL_8375f83d_38_flash_fwd_hdimall_e4m3_packgqa_sm90_cu_ef95aea4_53444cute1_E
	.align		8
        /*0198*/ 	.dword	$str$25
	.align		8
        /*01a0*/ 	.dword	$str$26


//--------------------- .text._ZN7cutlass13device_kernelIN5flash11enable_sm90INS1_16FlashAttnFwdSm90INS1_25CollectiveMainloopFwdSm90ILi2EN4cute5tupleIJNS5_1CILi1EEES8_S8_EEENS6_IJNS7_ILi128EEESA_NS7_ILi256EEEEEELi256ENS_12float_e4m3_tEfNS_4arch4Sm90ELb0ELb0ELb0ELb0ELb0ELb0ELb0ELb1ELb1ELb1ELb0ELb0EEENS1_21CollectiveEpilogueFwdINS6_IJSA_SB_SA_EEES9_NS_10bfloat16_tESF_Li256ELb0ELb1ELb0ELb1EEENS1_29StaticPersistentTileSchedulerILb0EEEEEEEEEvNT_6ParamsE --------------------------
	.section	.text._ZN7cutlass13device_kernelIN5flash11enable_sm90INS1_16FlashAttnFwdSm90INS1_25CollectiveMainloopFwdSm90ILi2EN4cute5tupleIJNS5_1CILi1EEES8_S8_EEENS6_IJNS7_ILi128EEESA_NS7_ILi256EEEEEELi256ENS_12float_e4m3_tEfNS_4arch4Sm90ELb0ELb0ELb0ELb0ELb0ELb0ELb0ELb1ELb1ELb1ELb0ELb0EEENS1_21CollectiveEpilogueFwdINS6_IJSA_SB_SA_EEES9_NS_10bfloat16_tESF_Li256ELb0ELb1ELb0ELb1EEENS1_29StaticPersistentTileSchedulerILb0EEEEEEEEEvNT_6ParamsE,"ax",@progbits
	.align	128
.text._ZN7cutlass13device_kernelIN5flash11enable_sm90INS1_16FlashAttnFwdSm90INS1_25CollectiveMainloopFwdSm90ILi2EN4cute5tupleIJNS5_1CILi1EEES8_S8_EEENS6_IJNS7_ILi128EEESA_NS7_ILi256EEEEEELi256ENS_12float_e4m3_tEfNS_4arch4Sm90ELb0ELb0ELb0ELb0ELb0ELb0ELb0ELb1ELb1ELb1ELb0ELb0EEENS1_21CollectiveEpilogueFwdINS6_IJSA_SB_SA_EEES9_NS_10bfloat16_tESF_Li256ELb0ELb1ELb0ELb1EEENS1_29StaticPersistentTileSchedulerILb0EEEEEEEEEvNT_6ParamsE:
        .type           _ZN7cutlass13device_kernelIN5flash11enable_sm90INS1_16FlashAttnFwdSm90INS1_25CollectiveMainloopFwdSm90ILi2EN4cute5tupleIJNS5_1CILi1EEES8_S8_EEENS6_IJNS7_ILi128EEESA_NS7_ILi256EEEEEELi256ENS_12float_e4m3_tEfNS_4arch4Sm90ELb0ELb0ELb0ELb0ELb0ELb0ELb0ELb1ELb1ELb1ELb0ELb0EEENS1_21CollectiveEpilogueFwdINS6_IJSA_SB_SA_EEES9_NS_10bfloat16_tESF_Li256ELb0ELb1ELb0ELb1EEENS1_29StaticPersistentTileSchedulerILb0EEEEEEEEEvNT_6ParamsE,@function
        .size           _ZN7cutlass13device_kernelIN5flash11enable_sm90INS1_16FlashAttnFwdSm90INS1_25CollectiveMainloopFwdSm90ILi2EN4cute5tupleIJNS5_1CILi1EEES8_S8_EEENS6_IJNS7_ILi128EEESA_NS7_ILi256EEEEEELi256ENS_12float_e4m3_tEfNS_4arch4Sm90ELb0ELb0ELb0ELb0ELb0ELb0ELb0ELb1ELb1ELb1ELb0ELb0EEENS1_21CollectiveEpilogueFwdINS6_IJSA_SB_SA_EEES9_NS_10bfloat16_tESF_Li256ELb0ELb1ELb0ELb1EEENS1_29StaticPersistentTileSchedulerILb0EEEEEEEEEvNT_6ParamsE,(.L_x_12950 - _ZN7cutlass13device_kernelIN5flash11enable_sm90INS1_16FlashAttnFwdSm90INS1_25CollectiveMainloopFwdSm90ILi2EN4cute5tupleIJNS5_1CILi1EEES8_S8_EEENS6_IJNS7_ILi128EEESA_NS7_ILi256EEEEEELi256ENS_12float_e4m3_tEfNS_4arch4Sm90ELb0ELb0ELb0ELb0ELb0ELb0ELb0ELb1ELb1ELb1ELb0ELb0EEENS1_21CollectiveEpilogueFwdINS6_IJSA_SB_SA_EEES9_NS_10bfloat16_tESF_Li256ELb0ELb1ELb0ELb1EEENS1_29StaticPersistentTileSchedulerILb0EEEEEEEEEvNT_6ParamsE)
        .other          _ZN7cutlass13device_kernelIN5flash11enable_sm90INS1_16FlashAttnFwdSm90INS1_25CollectiveMainloopFwdSm90ILi2EN4cute5tupleIJNS5_1CILi1EEES8_S8_EEENS6_IJNS7_ILi128EEESA_NS7_ILi256EEEEEELi256ENS_12float_e4m3_tEfNS_4arch4Sm90ELb0ELb0ELb0ELb0ELb0ELb0ELb0ELb1ELb1ELb1ELb0ELb0EEENS1_21CollectiveEpilogueFwdINS6_IJSA_SB_SA_EEES9_NS_10bfloat16_tESF_Li256ELb0ELb1ELb0ELb1EEENS1_29StaticPersistentTileSchedulerILb0EEEEEEEEEvNT_6ParamsE,@"STO_CUDA_ENTRY STV_DEFAULT"
_ZN7cutlass13device_kernelIN5flash11enable_sm90INS1_16FlashAttnFwdSm90INS1_25CollectiveMainloopFwdSm90ILi2EN4cute5tupleIJNS5_1CILi1EEES8_S8_EEENS6_IJNS7_ILi128EEESA_NS7_ILi256EEEEEELi256ENS_12float_e4m3_tEfNS_4arch4Sm90ELb0ELb0ELb0ELb0ELb0ELb0ELb0ELb1ELb1ELb1ELb0ELb0EEENS1_21CollectiveEpilogueFwdINS6_IJSA_SB_SA_EEES9_NS_10bfloat16_tESF_Li256ELb0ELb1ELb0ELb1EEENS1_29StaticPersistentTileSchedulerILb0EEEEEEEEEvNT_6ParamsE:
[----:B------:R-:W0:Y:S02]  /*0000*/  LDC R1, c[0x0][0x28] ;  /* 0x00000a00ff017b82 */ /* 0x000e240000000800 */
[----:B0-----:R-:W-:Y:S01]  /*0010*/  VIADD R1, R1, 0xffffffd0 ;  /* 0xffffffd001017836 */ /* 0x001fe20000000000 */
[----:B------:R-:W0:Y:S01]  /*0020*/  S2R R3, SR_TID.X ;  /* 0x0000000000037919 */ /* 0x000e220000002100 */
[----:B------:R-:W-:Y:S01]  /*0030*/  ELECT P0, URZ, PT ;  /* 0x00000000003f782f */ /* 0x000fe20003800000 */
[----:B------:R-:W-:Y:S01]  /*0040*/  BSSY B0, `(.L_x_0) ;  /* 0x000000e000007945 */ /* 0x000fe20003800000 */
[--C-:B0-----:R-:W-:Y:S02]  /*0050*/  SHF.R.U32.HI R0, RZ, 0x5, R3.reuse ;  /* 0x00000005ff007819 */ /* 0x101fe40000011603 */
[----:B------:R-:W-:-:S03]  /*0060*/  SHF.R.U32.HI R3, RZ, 0x7, R3 ;  /* 0x00000007ff037819 */ /* 0x000fc60000011603 */
[----:B------:R-:W0:Y:S02]  /*0070*/  SHFL.IDX PT, R2, R0, RZ, 0x1f ;  /* 0x00001fff00027589 */ /* 0x000e2400000e0000 */
[----:B0-----:R-:W-:-:S13]  /*0080*/  ISETP.EQ.AND P0, PT, R2, RZ, P0 ;  /* 0x000000ff0200720c */ /* 0x001fda0000702270 */
[----:B------:R-:W-:Y:S05]  /*0090*/  @!P0 BRA `(.L_x_1) ;  /* 0x0000000000208947 */ /* 0x000fea0003800000 */
[----:B------:R-:W-:Y:S02]  /*00a0*/  ULDC.64 UR4, c[0x0][0x198] ;  /* 0x0000660000047ab9 */ /* 0x000fe40000000a00 */
[----:B------:R-:W-:Y:S02]  /*00b0*/  UIADD3 UR6, UP0, UR4, 0x370, URZ ;  /* 0x0000037004067890 */ /* 0x000fe4000ff1e03f */
[----:B------:R-:W-:Y:S02]  /*00c0*/  UIADD3 UR4, UP1, UR4, 0x470, URZ ;  /* 0x0000047004047890 */ /* 0x000fe4000ff3e03f */
[----:B------:R-:W-:Y:S02]  /*00d0*/  UIADD3.X UR7, URZ, UR5, URZ, UP0, !UPT ;  /* 0x000000053f077290 */ /* 0x000fe400087fe43f */
[----:B------:R-:W-:-:S07]  /*00e0*/  UIADD3.X UR5, URZ, UR5, URZ, UP1, !UPT ;  /* 0x000000053f057290 */ /* 0x000fce0008ffe43f */
[----:B------:R0:W-:Y:S02]  /*00f0*/  UTMACCTL.PF [UR6] ;  /* 0x00000000060079b9 */ /* 0x0001e40008040000 */
[----:B------:R0:W-:Y:S02]  /*0100*/  UTMACCTL.PF [UR4] ;  /* 0x00000000040079b9 */ /* 0x0001e40008040000 */
[----:B0-----:R-:W-:Y:S01]  /*0110*/  NOP ;  /* 0x0000000000007918 */ /* 0x001fe20000000000 */
.L_x_1:
[----:B------:R-:W-:Y:S05]  /*0120*/  BSYNC B0 ;  /* 0x0000000000007941 */ /* 0x000fea0003800000 */
.L_x_0:
[----:B------:R-:W-:Y:S01]  /*0130*/  VOTEU.ANY UP0, P0 ;  /* 0x00000000003f7886 */ /* 0x000fe20000000100 */
[----:B------:R-:W0:Y:S01]  /*0140*/  SHFL.IDX PT, R3, R3, RZ, 0x1f ;  /* 0x00001fff03037589 */ /* 0x000e2200000e0000 */
[----:B------:R-:W-:Y:S01]  /*0150*/  UMOV UR4, 0x80 ;  /* 0x0000008000047882 */ /* 0x000fe20000000000 */
[----:B------:R-:W-:Y:S01]  /*0160*/  UMOV UR7, 0x100 ;  /* 0x0000010000077882 */ /* 0x000fe20000000000 */
[----:B------:R-:W-:Y:S01]  /*0170*/  VOTEU.ANY UP1, P0 ;  /* 0x00000000003f7886 */ /* 0x000fe20000020100 */
[----:B------:R-:W1:Y:S01]  /*0180*/  @UP0 S2UR UR8, SR_CgaCtaId ;  /* 0x00000000000809c3 */ /* 0x000e620000008800 */
[----:B------:R-:W2:Y:S01]  /*0190*/  SHFL.IDX PT, R2, R0, RZ, 0x1f ;  /* 0x00001fff00027589 */ /* 0x000ea200000e0000 */
[----:B------:R-:W-:Y:S01]  /*01a0*/  @UP0 UMOV UR6, 0x400 ;  /* 0x0000040000060882 */ /* 0x000fe20000000000 */
[----:B------:R-:W-:-:S04]  /*01b0*/  @UP0 UIADD3 UR4, -UR4, 0x100000, URZ ;  /* 0x0010000004040890 */ /* 0x000fc8000fffe13f */
[----:B------:R-:W-:Y:S02]  /*01c0*/  @UP0 USHF.L.U32 UR5, UR4, 0xb, URZ ;  /* 0x0000000b04050899 */ /* 0x000fe4000800063f */
[----:B------:R-:W-:Y:S01]  /*01d0*/  @UP0 USHF.L.U32 UR4, UR4, 0x1, URZ ;  /* 0x0000000104040899 */ /* 0x000fe2000800063f */
[----:B------:R-:W-:Y:S01]  /*01e0*/  VOTEU.ANY UP2, P0 ;  /* 0x00000000003f7886 */ /* 0x000fe20000040100 */
[----:B0-----:R-:W-:Y:S01]  /*01f0*/  R2UR UR9, R3 ;  /* 0x00000000030972ca */ /* 0x001fe200000e0000 */
[----:B-1----:R-:W-:Y:S01]  /*0200*/  @UP0 ULEA UR8, UR8, UR6, 0x18 ;  /* 0x0000000608080291 */ /* 0x002fe2000f8ec03f */
[----:B--2---:R-:W-:Y:S01]  /*0210*/  ISETP.NE.AND P1, PT, R2, RZ, PT ;  /* 0x000000ff0200720c */ /* 0x004fe20003f25270 */
[----:B------:R-:W-:-:S04]  /*0220*/  @UP0 UIADD3 UR6, -UR7, 0x100000, URZ ;  /* 0x0010000007060890 */ /* 0x000fc8000fffe13f */
[----:B------:R-:W-:Y:S02]  /*0230*/  @UP0 USHF.L.U32 UR7, UR6, 0xb, URZ ;  /* 0x0000000b06070899 */ /* 0x000fe4000800063f */
[----:B------:R-:W-:-:S04]  /*0240*/  @UP0 USHF.L.U32 UR6, UR6, 0x1, URZ ;  /* 0x0000000106060899 */ /* 0x000fc8000800063f */
[----:B------:R-:W-:Y:S01]  /*0250*/  UISETP.NE.AND UP0, UPT, UR9, URZ, UPT ;  /* 0x0000003f0900728c */ /* 0x000fe2000bf05270 */
[----:B------:R-:W0:Y:S02]  /*0260*/  FENCE.VIEW.ASYNC.S ;  /* 0x00000000000073c6 */ /* 0x000e240000000000 */
[----:B0-----:R0:W1:Y:S05]  /*0270*/  @UP1 SYNCS.EXCH.64 URZ, [UR8+0x38800], UR4 ;  /* 0x03880004083f15b2 */ /* 0x00106a0008000100 */
[----:B------:R0:W2:Y:S01]  /*0280*/  @UP2 SYNCS.EXCH.64 URZ, [UR8+0x38820], UR6 ;  /* 0x03882006083f25b2 */ /* 0x0000a20008000100 */
[----:B------:R-:W-:Y:S05]  /*0290*/  @P1 BRA `(.L_x_2) ;  /* 0x0000000000481947 */ /* 0x000fea0003800000 */
[----:B0-----:R-:W0:Y:S01]  /*02a0*/  S2UR UR5, SR_CgaCtaId ;  /* 0x00000000000579c3 */ /* 0x001e220000008800 */
[----:B------:R-:W-:Y:S01]  /*02b0*/  UMOV UR4, 0x400 ;  /* 0x0000040000047882 */ /* 0x000fe20000000000 */
[----:B------:R-:W-:Y:S01]  /*02c0*/  UMOV UR6, 0x1 ;  /* 0x0000000100067882 */ /* 0x000fe20000000000 */
[----:B------:R-:W-:Y:S01]  /*02d0*/  UMOV UR7, 0x2 ;  /* 0x0000000200077882 */ /* 0x000fe20000000000 */
[----:B------:R-:W-:Y:S01]  /*02e0*/  ELECT P0, URZ, PT ;  /* 0x00000000003f782f */ /* 0x000fe20003800000 */
[----:B0-----:R-:W-:Y:S02]  /*02f0*/  ULEA UR8, UR5, UR4, 0x18 ;  /* 0x0000000405087291 */ /* 0x001fe4000f8ec03f */
[----:B------:R-:W-:-:S04]  /*0300*/  UIADD3 UR4, -UR6, 0x100000, URZ ;  /* 0x0010000006047890 */ /* 0x000fc8000fffe13f */
[----:B------:R-:W-:Y:S02]  /*0310*/  USHF.L.U32 UR5, UR4, 0xb, URZ ;  /* 0x0000000b04057899 */ /* 0x000fe4000800063f */
[----:B------:R-:W-:Y:S02]  /*0320*/  USHF.L.U32 UR4, UR4, 0x1, URZ ;  /* 0x0000000104047899 */ /* 0x000fe4000800063f */
[----:B------:R-:W-:-:S04]  /*0330*/  UIADD3 UR6, -UR7, 0x100000, URZ ;  /* 0x0010000007067890 */ /* 0x000fc8000fffe13f */
[----:B------:R-:W-:Y:S02]  /*0340*/  USHF.L.U32 UR7, UR6, 0xb, URZ ;  /* 0x0000000b06077899 */ /* 0x000fe4000800063f */
[----:B------:R-:W-:Y:S01]  /*0350*/  USHF.L.U32 UR6, UR6, 0x1, URZ ;  /* 0x0000000106067899 */ /* 0x000fe2000800063f */
[----:B------:R-:W0:Y:S03]  /*0360*/  FENCE.VIEW.ASYNC.S ;  /* 0x00000000000073c6 */ /* 0x000e260000000000 */
[----:B0-----:R3:W4:Y:S08]  /*0370*/  SYNCS.EXCH.64 URZ, [UR8+0x38830], UR4 ;  /* 0x03883004083f75b2 */ /* 0x0017300008000100 */
[----:B------:R3:W0:Y:S01]  /*0380*/  SYNCS.EXCH.64 URZ, [UR8+0x38840], UR6 ;  /* 0x03884006083f75b2 */ /* 0x0006220008000100 */
[----:B------:R3:W0:Y:S01]  /*0390*/  SYNCS.EXCH.64 URZ, [UR8+0x38838], UR4 ;  /* 0x03883804083f75b2 */ /* 0x0006220008000100 */
[----:B------:R3:W0:Y:S02]  /*03a0*/  SYNCS.EXCH.64 URZ, [UR8+0x38848], UR6 ;  /* 0x03884806083f75b2 */ /* 0x0006240008000100 */
[----:B---3--:R-:W-:Y:S01]  /*03b0*/  NOP ;  /* 0x0000000000007918 */ /* 0x008fe20000000000 */
.L_x_2:
[----:B------:R-:W3:Y:S01]  /*03c0*/  SHFL.IDX PT, R2, R0, RZ, 0x1f ;  /* 0x00001fff00027589 */ /* 0x000ee200000e0000 */
[----:B------:R-:W-:Y:S01]  /*03d0*/  NOP ;  /* 0x0000000000007918 */ /* 0x000fe20000000000 */
[----:B---3--:R-:W-:-:S13]  /*03e0*/  ISETP.NE.AND P0, PT, R2, RZ, PT ;  /* 0x000000ff0200720c */ /* 0x008fda0003f05270 */
        /* <DEDUP_REMOVED lines=14> */
[----:B0-----:R3:W0:Y:S08]  /*04d0*/  SYNCS.EXCH.64 URZ, [UR8+0x38850], UR4 ;  /* 0x03885004083f75b2 */ /* 0x0016300008000100 */
[----:B------:R3:W0:Y:S01]  /*04e0*/  SYNCS.EXCH.64 URZ, [UR8+0x38860], UR6 ;  /* 0x03886006083f75b2 */ /* 0x0006220008000100 */
[----:B------:R3:W0:Y:S01]  /*04f0*/  SYNCS.EXCH.64 URZ, [UR8+0x38858], UR4 ;  /* 0x03885804083f75b2 */ /* 0x0006220008000100 */
[----:B------:R3:W0:Y:S02]  /*0500*/  SYNCS.EXCH.64 URZ, [UR8+0x38868], UR6 ;  /* 0x03886806083f75b2 */ /* 0x0006240008000100 */
[----:B---3--:R-:W-:Y:S01]  /*0510*/  NOP ;  /* 0x0000000000007918 */ /* 0x008fe20000000000 */
.L_x_3:
[----:B------:R-:W3:Y:S01]  /*0520*/  SHFL.IDX PT, R2, R0, RZ, 0x1f ;  /* 0x00001fff00027589 */ /* 0x000ee200000e0000 */
[----:B------:R-:W-:Y:S01]  /*0530*/  NOP ;  /* 0x0000000000007918 */ /* 0x000fe20000000000 */
[----:B---3--:R-:W-:-:S13]  /*0540*/  ISETP.NE.AND P0, PT, R2, RZ, PT ;  /* 0x000000ff0200720c */ /* 0x008fda0003f05270 */
[----:B------:R-:W-:Y:S05]  /*0550*/  @P0 BRA `(.L_x_4) ;  /* 0x0000000000380947 */ /* 0x000fea0003800000 */
[----:B0-----:R-:W0:Y:S01]  /*0560*/  S2UR UR5, SR_CgaCtaId ;  /* 0x00000000000579c3 */ /* 0x001e220000008800 */
[----:B------:R-:W-:Y:S01]  /*0570*/  UMOV UR4, 0x400 ;  /* 0x0000040000047882 */ /* 0x000fe20000000000 */
[----:B------:R-:W-:Y:S01]  /*0580*/  UMOV UR7, 0x1 ;  /* 0x0000000100077882 */ /* 0x000fe20000000000 */
[----:B------:R-:W-:Y:S01]  /*0590*/  ELECT P0, URZ, PT ;  /* 0x00000000003f782f */ /* 0x000fe20003800000 */
[----:B0-----:R-:W-:Y:S02]  /*05a0*/  ULEA UR6, UR5, UR4, 0x18 ;  /* 0x0000000405067291 */ /* 0x001fe4000f8ec03f */
[----:B------:R-:W-:-:S04]  /*05b0*/  UIADD3 UR4, -UR7, 0x100000, URZ ;  /* 0x0010000007047890 */ /* 0x000fc8000fffe13f */
[----:B------:R-:W-:Y:S02]  /*05c0*/  USHF.L.U32 UR5, UR4, 0xb, URZ ;  /* 0x0000000b04057899 */ /* 0x000fe4000800063f */
[----:B------:R-:W-:Y:S01]  /*05d0*/  USHF.L.U32 UR4, UR4, 0x1, URZ ;  /* 0x0000000104047899 */ /* 0x000fe2000800063f */
[----:B------:R-:W0:Y:S11]  /*05e0*/  FENCE.VIEW.ASYNC.S ;  /* 0x00000000000073c6 */ /* 0x000e360000000000 */
[----:B0-----:R3:W0:Y:S01]  /*05f0*/  SYNCS.EXCH.64 URZ, [UR6+0x38870], UR4 ;  /* 0x03887004063f75b2 */ /* 0x0016220008000100 */
[----:B------:R3:W0:Y:S01]  /*0600*/  SYNCS.EXCH.64 URZ, [UR6+0x38880], UR4 ;  /* 0x03888004063f75b2 */ /* 0x0006220008000100 */
[----:B------:R3:W0:Y:S01]  /*0610*/  SYNCS.EXCH.64 URZ, [UR6+0x38878], UR4 ;  /* 0x03887804063f75b2 */ /* 0x0006220008000100 */
[----:B------:R3:W0:Y:S02]  /*0620*/  SYNCS.EXCH.64 URZ, [UR6+0x38888], UR4 ;  /* 0x03888804063f75b2 */ /* 0x0006240008000100 */
[----:B---3--:R-:W-:Y:S01]  /*0630*/  NOP ;  /* 0x0000000000007918 */ /* 0x008fe20000000000 */
.L_x_4:
        /* <DEDUP_REMOVED lines=22> */
.L_x_5:
        /* <DEDUP_REMOVED lines=22> */
.L_x_6:
[----:B------:R-:W-:Y:S01]  /*0900*/  PLOP3.LUT P0, PT, PT, PT, UP0, 0x80, 0x0 ;  /* 0x000000000000781c */ /* 0x000fe20003f0f008 */
[----:B------:R-:W-:Y:S01]  /*0910*/  UMOV UR38, 0x1 ;  /* 0x0000000100267882 */ /* 0x000fe20000000000 */
[----:B------:R-:W-:Y:S01]  /*0920*/  NOP ;  /* 0x0000000000007918 */ /* 0x000fe20000000000 */
[----:B------:R-:W-:Y:S01]  /*0930*/  USEL UR38, UR38, 0x2, !UP0 ;  /* 0x0000000226267887 */ /* 0x000fe2000c000000 */
[----:B------:R-:W-:Y:S01]  /*0940*/  ULDC.64 UR48, c[0x0][0x208] ;  /* 0x0000820000307ab9 */ /* 0x000fe20000000a00 */
[----:B012-4-:R-:W-:Y:S08]  /*0950*/  BAR.SYNC.DEFER_BLOCKING 0x0 ;  /* 0x0000000000007b1d */ /* 0x017ff00000010000 */
[----:B------:R-:W-:Y:S05]  /*0960*/  @!P0 BRA `(.L_x_7) ;  /* 0x0000009000b08947 */ /* 0x000fea0003800000 */
.L_x_8:
[----:B------:R-:W-:-:S08]  /*0970*/  NOP ;  /* 0x0000000000007918 */ /* 0x000fd00000000000 */
[----:B------:R-:W0:Y:S02]  /*0980*/  USETMAXREG.TRY_ALLOC.CTAPOOL UP0, 0xf0 ;  /* 0x000000f0000079c8 */ /* 0x000e240008000600 */
[----:B0-----:R-:W-:-:S13]  /*0990*/  PLOP3.LUT P0, PT, PT, PT, UP0, 0x80, 0x0 ;  /* 0x000000000000781c */ /* 0x001fda0003f0f008 */
[----:B------:R-:W-:Y:S05]  /*09a0*/  @!P0 BRA `(.L_x_8) ;  /* 0xfffffffc00f08947 */ /* 0x000fea000383ffff */
[----:B------:R-:W0:Y:S01]  /*09b0*/  S2R R2, SR_TID.X ;  /* 0x0000000000027919 */ /* 0x000e220000002100 */
[----:B------:R-:W1:Y:S08]  /*09c0*/  S2UR UR41, SR_CTAID.X ;  /* 0x00000000002979c3 */ /* 0x000e700000002500 */
[----:B------:R-:W-:Y:S06]  /*09d0*/  BAR.ARV 0x8, 0x180 ;  /* 0x0206000000007b1d */ /* 0x000fec0000002000 */
[----:B0-----:R-:W-:-:S04]  /*09e0*/  LOP3.LUT R0, R2, 0xffffff80, RZ, 0xc0, !PT ;  /* 0xffffff8002007812 */ /* 0x001fc800078ec0ff */
[----:B------:R-:W-:Y:S02]  /*09f0*/  ISETP.NE.AND P0, PT, R0, 0x80, PT ;  /* 0x000000800000780c */ /* 0x000fe40003f05270 */
[----:B------:R-:W1:Y:S11]  /*0a00*/  LDC R0, c[0x0][0xc34] ;  /* 0x00030d00ff007b82 */ /* 0x000e760000000800 */
[----:B------:R-:W-:Y:S06]  /*0a10*/  @!P0 BAR.ARV 0x9, 0x100 ;  /* 0x0244000000008b1d */ /* 0x000fec0000002000 */
[----:B-1----:R-:W-:-:S13]  /*0a20*/  ISETP.LE.AND P0, PT, R0, UR41, PT ;  /* 0x0000002900007c0c */ /* 0x002fda000bf03270 */
[----:B------:R-:W-:Y:S05]  /*0a30*/  @P0 EXIT ;  /* 0x000000000000094d */ /* 0x000fea0003800000 */
[----:B------:R-:W-:Y:S01]  /*0a40*/  VIADD R19, R2, 0xffffff80 ;  /* 0xffffff8002137836 */ /* 0x000fe20000000000 */
[----:B------:R-:W-:Y:S01]  /*0a50*/  ULOP3.LUT UR46, UR38, 0x1, URZ, 0xfc, !UPT ;  /* 0x00000001262e7892 */ /* 0x000fe2000f8efc3f */
[----:B------:R-:W-:Y:S01]  /*0a60*/  IMAD.MOV.U32 R11, RZ, RZ, -0x2 ;  /* 0xfffffffeff0b7424 */ /* 0x000fe200078e00ff */
[----:B------:R-:W-:Y:S01]  /*0a70*/  UMOV UR45, URZ ;  /* 0x0000003f002d7c82 */ /* 0x000fe20008000000 */
[----:B------:R-:W-:Y:S01]  /*0a80*/  UMOV UR44, URZ ;  /* 0x0000003f002c7c82 */ /* 0x000fe20008000000 */
[----:B------:R-:W-:Y:S01]  /*0a90*/  SHF.R.S32.HI R0, RZ, 0x1f, R19 ;  /* 0x0000001fff007819 */ /* 0x000fe20000011413 */
[----:B------:R-:W-:-:S03]  /*0aa0*/  UMOV UR52, URZ ;  /* 0x0000003f00347c82 */ /* 0x000fc60008000000 */
[CC--:B------:R-:W-:Y:S02]  /*0ab0*/  LEA.HI R3, R0.reuse, R19.reuse, RZ, 0x7 ;  /* 0x0000001300037211 */ /* 0x0c0fe400078f38ff */
[CC--:B------:R-:W-:Y:S02]  /*0ac0*/  LEA.HI R5, R0.reuse, R19.reuse, RZ, 0x5 ;  /* 0x0000001300057211 */ /* 0x0c0fe400078f28ff */
[----:B------:R-:W-:Y:S02]  /*0ad0*/  LOP3.LUT R2, R3, 0xffffff80, RZ, 0xc0, !PT ;  /* 0xffffff8003027812 */ /* 0x000fe400078ec0ff */
[CC--:B------:R-:W-:Y:S01]  /*0ae0*/  LEA.HI R4, R0.reuse, R19.reuse, RZ, 0x4 ;  /* 0x0000001300047211 */ /* 0x0c0fe200078f20ff */
[----:B------:R-:W-:Y:S01]  /*0af0*/  IMAD.SHL.U32 R7, R5, 0x20, RZ ;  /* 0x0000002005077824 */ /* 0x000fe200078e00ff */
[CC--:B------:R-:W-:Y:S01]  /*0b00*/  LEA.HI R6, R0.reuse, R19.reuse, RZ, 0x2 ;  /* 0x0000001300067211 */ /* 0x0c0fe200078f10ff */
[----:B------:R-:W-:Y:S01]  /*0b10*/  IMAD.IADD R23, R19, 0x1, -R2 ;  /* 0x0000000113177824 */ /* 0x000fe200078e0a02 */
[----:B------:R-:W-:-:S02]  /*0b20*/  LEA.HI R22, R0, R19, RZ, 0x3 ;  /* 0x0000001300167211 */ /* 0x000fc400078f18ff */
[----:B------:R-:W-:Y:S02]  /*0b30*/  SHF.R.S32.HI R5, RZ, 0x4, R4 ;  /* 0x00000004ff057819 */ /* 0x000fe40000011404 */
[----:B------:R-:W-:Y:S02]  /*0b40*/  SHF.R.S32.HI R2, RZ, 0x1f, R23 ;  /* 0x0000001fff027819 */ /* 0x000fe40000011417 */
[----:B------:R-:W-:Y:S02]  /*0b50*/  LOP3.LUT R10, R6, 0xfffffffc, RZ, 0xc0, !PT ;  /* 0xfffffffc060a7812 */ /* 0x000fe400078ec0ff */
[----:B------:R-:W-:Y:S02]  /*0b60*/  LEA.HI R0, R2, R23, RZ, 0x2 ;  /* 0x0000001702007211 */ /* 0x000fe400078f10ff */
[----:B------:R-:W-:Y:S01]  /*0b70*/  LOP3.LUT R6, R4, 0x3fffff0, RZ, 0xc0, !PT ;  /* 0x03fffff004067812 */ /* 0x000fe200078ec0ff */
[----:B------:R-:W-:Y:S01]  /*0b80*/  IMAD.IADD R10, R19, 0x1, -R10 ;  /* 0x00000001130a7824 */ /* 0x000fe200078e0a0a */
[----:B------:R-:W-:-:S02]  /*0b90*/  SHF.R.S32.HI R8, RZ, 0x2, R0 ;  /* 0x00000002ff087819 */ /* 0x000fc40000011400 */
[----:B------:R-:W-:Y:S01]  /*0ba0*/  SHF.R.S32.HI R9, RZ, 0x1f, R0 ;  /* 0x0000001fff097819 */ /* 0x000fe20000011400 */
[----:B------:R-:W-:Y:S01]  /*0bb0*/  IMAD.IADD R6, R19, 0x1, -R6 ;  /* 0x0000000113067824 */ /* 0x000fe200078e0a06 */
[----:B------:R-:W-:Y:S02]  /*0bc0*/  LEA.HI R4, R4, R5, RZ, 0x1 ;  /* 0x0000000504047211 */ /* 0x000fe400078f08ff */
[----:B------:R-:W-:Y:S02]  /*0bd0*/  LEA.HI R9, R9, R8, RZ, 0x3 ;  /* 0x0000000809097211 */ /* 0x000fe400078f18ff */
[----:B------:R-:W-:Y:S02]  /*0be0*/  SHF.R.S32.HI R232, RZ, 0x7, R3 ;  /* 0x00000007ffe87819 */ /* 0x000fe40000011403 */
[----:B------:R-:W-:Y:S02]  /*0bf0*/  LOP3.LUT R7, R7, 0xfffffc00, RZ, 0xc0, !PT ;  /* 0xfffffc0007077812 */ /* 0x000fe400078ec0ff */
[----:B------:R-:W-:-:S02]  /*0c00*/  LOP3.LUT R4, R4, 0x1ffffffe, RZ, 0xc0, !PT ;  /* 0x1ffffffe04047812 */ /* 0x000fc400078ec0ff */
[----:B------:R-:W-:Y:S01]  /*0c10*/  LOP3.LUT R9, R9, 0xfffffff8, RZ, 0xc0, !PT ;  /* 0xfffffff809097812 */ /* 0x000fe200078ec0ff */
[----:B------:R-:W-:Y:S01]  /*0c20*/  IMAD R7, R6, 0x40, R7 ;  /* 0x0000004006077824 */ /* 0x000fe200078e0207 */
[----:B------:R-:W-:Y:S01]  /*0c30*/  LEA.HI R2, R2, R23, RZ, 0x5 ;  /* 0x0000001702027211 */ /* 0x000fe200078f28ff */
[----:B------:R-:W-:Y:S01]  /*0c40*/  IMAD.IADD R4, R5, 0x1, -R4 ;  /* 0x0000000105047824 */ /* 0x000fe200078e0a04 */
[----:B------:R-:W-:Y:S01]  /*0c50*/  LOP3.LUT R12, R22, 0xfffffff8, RZ, 0xc0, !PT ;  /* 0xfffffff8160c7812 */ /* 0x000fe200078ec0ff */
[----:B------:R-:W-:Y:S01]  /*0c60*/  IMAD.IADD R9, R8, 0x1, -R9 ;  /* 0x0000000108097824 */ /* 0x000fe200078e0a09 */
[----:B------:R-:W-:Y:S01]  /*0c70*/  LEA.HI R3, R3, R232, RZ, 0x1 ;  /* 0x000000e803037211 */ /* 0x000fe200078f08ff */
[----:B------:R-:W-:Y:S01]  /*0c80*/  IMAD R235, R4, 0x8, R7 ;  /* 0x0000000804eb7824 */ /* 0x000fe200078e0207 */
[----:B------:R-:W-:Y:S01]  /*0c90*/  SHF.R.S32.HI R2, RZ, 0x5, R2 ;  /* 0x00000005ff027819 */ /* 0x000fe20000011402 */
[----:B------:R-:W-:Y:S01]  /*0ca0*/  IMAD.IADD R19, R19, 0x1, -R12 ;  /* 0x0000000113137824 */ /* 0x000fe200078e0a0c */
[----:B------:R-:W-:-:S02]  /*0cb0*/  LEA.HI R5, R10, R10, RZ, 0x1 ;  /* 0x0000000a0a057211 */ /* 0x000fc400078f08ff */
[----:B------:R-:W-:Y:S01]  /*0cc0*/  LOP3.LUT R3, R3, 0x3fffffe, RZ, 0xc0, !PT ;  /* 0x03fffffe03037812 */ /* 0x000fe200078ec0ff */
[----:B------:R-:W-:Y:S01]  /*0cd0*/  IMAD R4, R2, 0x10, R9 ;  /* 0x0000001002047824 */ /* 0x000fe200078e0209 */
[----:B------:R-:W-:Y:S01]  /*0ce0*/  LOP3.LUT R0, R0, 0x7ffffffc, RZ, 0xc0, !PT ;  /* 0x7ffffffc00007812 */ /* 0x000fe200078ec0ff */
[----:B------:R-:W-:Y:S01]  /*0cf0*/  IMAD.SHL.U32 R2, R19, 0x8, RZ ;  /* 0x0000000813027824 */ /* 0x000fe200078e00ff */
[----:B------:R-:W-:Y:S01]  /*0d00*/  LOP3.LUT R5, R5, 0x1ffffffe, RZ, 0xc0, !PT ;  /* 0x1ffffffe05057812 */ /* 0x000fe200078ec0ff */
[----:B------:R-:W-:Y:S01]  /*0d10*/  IMAD.IADD R3, R232, 0x1, -R3 ;  /* 0x00000001e8037824 */ /* 0x000fe200078e0a03 */
[----:B------:R-:W-:Y:S01]  /*0d20*/  SHF.R.S32.HI R22, RZ, 0x3, R22 ;  /* 0x00000003ff167819 */ /* 0x000fe20000011416 */
[----:B------:R-:W-:Y:S02]  /*0d30*/  IMAD.IADD R0, R23, 0x1, -R0 ;  /* 0x0000000117007824 */ /* 0x000fe400078e0a00 */
[C---:B------:R-:W-:Y:S02]  /*0d40*/  VIADD R18, R2.reuse, 0x40 ;  /* 0x0000004002127836 */ /* 0x040fe40000000000 */
[----:B------:R-:W-:-:S02]  /*0d50*/  VIADD R17, R2, 0x80 ;  /* 0x0000008002117836 */ /* 0x000fc40000000000 */
[----:B------:R-:W-:Y:S02]  /*0d60*/  VIADD R16, R2, 0xc0 ;  /* 0x000000c002107836 */ /* 0x000fe40000000000 */
[----:B------:R-:W-:Y:S02]  /*0d70*/  IMAD.IADD R234, R10, 0x1, -R5 ;  /* 0x000000010aea7824 */ /* 0x000fe400078e0a05 */
[----:B------:R-:W-:Y:S01]  /*0d80*/  IMAD R233, R3, 0x40, R4 ;  /* 0x0000004003e97824 */ /* 0x000fe200078e0204 */
[----:B------:R-:W-:Y:S01]  /*0d90*/  SHF.R.S32.HI R3, RZ, 0x1f, R18 ;  /* 0x0000001fff037819 */ /* 0x000fe20000011412 */
[----:B------:R-:W-:Y:S01]  /*0da0*/  IMAD R236, R0, R11, 0x80 ;  /* 0x0000008000ec7424 */ /* 0x000fe200078e020b */
[----:B------:R-:W-:Y:S01]  /*0db0*/  SHF.R.S32.HI R0, RZ, 0x1f, R17 ;  /* 0x0000001fff007819 */ /* 0x000fe20000011411 */
[----:B------:R-:W-:Y:S01]  /*0dc0*/  IMAD R234, R234, 0x8, R233 ;  /* 0x00000008eaea7824 */ /* 0x000fe200078e02e9 */
[----:B------:R-:W-:-:S07]  /*0dd0*/  SHF.R.S32.HI R237, RZ, 0x1f, R16 ;  /* 0x0000001fffed7819 */ /* 0x000fce0000011410 */
.L_x_39:
[----:B------:R-:W-:Y:S01]  /*0de0*/  ULDC UR4, c[0x0][0xc38] ;  /* 0x00030e0000047ab9 */ /* 0x000fe20000000800 */
[----:B------:R-:W-:Y:S01]  /*0df0*/  ULDC UR15, c[0x0][0xc44] ;  /* 0x00031100000f7ab9 */ /* 0x000fe20000000800 */
[----:B------:R-:W-:Y:S01]  /*0e00*/  UISETP.NE.AND UP3, UPT, UR4, 0x1, UPT ;  /* 0x000000010400788c */ /* 0x000fe2000bf65270 */
[----:B--2-4-:R-:W-:Y:S01]  /*0e10*/  IMAD.MOV.U32 R3, RZ, RZ, 0x3f800000 ;  /* 0x3f800000ff037424 */ /* 0x014fe200078e00ff */
[----:B------:R-:W-:Y:S01]  /*0e20*/  UISETP.NE.AND UP2, UPT, UR15, 0x1, UPT ;  /* 0x000000010f00788c */ /* 0x000fe2000bf45270 */
[----:B------:R-:W-:Y:S01]  /*0e30*/  IMAD.MOV.U32 R0, RZ, RZ, 0x3f800000 ;  /* 0x3f800000ff007424 */ /* 0x000fe200078e00ff */
[----:B------:R-:W-:Y:S01]  /*0e40*/  ULDC.64 UR6, c[0x0][0x990] ;  /* 0x0002640000067ab9 */ /* 0x000fe20000000a00 */
[----:B------:R-:W-:Y:S01]  /*0e50*/  ULDC.64 UR4, c[0x0][0x998] ;  /* 0x0002660000047ab9 */ /* 0x000fe20000000a00 */
[----:B------:R-:W-:Y:S02]  /*0e60*/  UISETP.NE.U32.AND UP0, UPT, UR6, URZ, UPT ;  /* 0x0000003f0600728c */ /* 0x000fe4000bf05070 */
[----:B------:R-:W-:Y:S01]  /*0e70*/  UISETP.NE.U32.AND UP1, UPT, UR4, URZ, UPT ;  /* 0x0000003f0400728c */ /* 0x000fe2000bf25070 */
[----:B------:R-:W-:-:S02]  /*0e80*/  UMOV UR43, UR41 ;  /* 0x00000029002b7c82 */ /* 0x000fc40008000000 */
[----:B------:R-:W-:Y:S01]  /*0e90*/  @UP3 ULDC UR8, c[0x0][0xc3c] ;  /* 0x00030f0000083ab9 */ /* 0x000fe20000000800 */
[----:B------:R-:W-:Y:S01]  /*0ea0*/  @UP3 ULDC UR10, c[0x0][0xc40] ;  /* 0x00031000000a3ab9 */ /* 0x000fe20000000800 */
[----:B------:R-:W-:Y:S02]  /*0eb0*/  UIMAD.WIDE.U32 UR8, UR41, UR8, URZ ;  /* 0x00000008290872a5 */ /* 0x000fe4000f8e003f */
[----:B------:R-:W-:Y:S02]  /*0ec0*/  UISETP.NE.AND.EX UP0, UPT, UR7, URZ, UPT, UP0 ;  /* 0x0000003f0700728c */ /* 0x000fe4000bf05300 */
[----:B------:R-:W-:Y:S02]  /*0ed0*/  @UP3 USHF.R.U32.HI UR43, URZ, UR10, UR9 ;  /* 0x0000000a3f2b3299 */ /* 0x000fe40008011609 */
[----:B------:R-:W-:Y:S01]  /*0ee0*/  UISETP.NE.AND.EX UP1, UPT, UR5, URZ, UPT, UP1 ;  /* 0x0000003f0500728c */ /* 0x000fe2000bf25310 */
[----:B------:R-:W-:Y:S01]  /*0ef0*/  @UP2 ULDC.64 UR10, c[0x0][0xc48] ;  /* 0x00031200000a2ab9 */ /* 0x000fe20000000a00 */
[----:B------:R-:W-:Y:S01]  /*0f00*/  PLOP3.LUT P0, PT, PT, PT, UP0, 0x80, 0x0 ;  /* 0x000000000000781c */ /* 0x000fe20003f0f008 */
[----:B------:R-:W-:-:S02]  /*0f10*/  UIMAD.WIDE.U32 UR8, UR43, UR10, URZ ;  /* 0x0000000a2b0872a5 */ /* 0x000fc4000f8e003f */
[----:B------:R-:W-:Y:S02]  /*0f20*/  UMOV UR42, UR43 ;  /* 0x0000002b002a7c82 */ /* 0x000fe40008000000 */
[----:B------:R-:W-:Y:S01]  /*0f30*/  @UP0 ULDC.64 UR12, c[0x0][0x9a8] ;  /* 0x00026a00000c0ab9 */ /* 0x000fe20000000a00 */
[----:B------:R-:W-:Y:S01]  /*0f40*/  @UP2 USHF.R.U32.HI UR42, URZ, UR11, UR9 ;  /* 0x0000000b3f2a2299 */ /* 0x000fe20008011609 */
[----:B------:R-:W-:Y:S01]  /*0f50*/  PLOP3.LUT P1, PT, PT, PT, UP1, 0x80, 0x0 ;  /* 0x000000000000781c */ /* 0x000fe20003f2f018 */
[----:B0--3--:R-:W0:Y:S01]  /*0f60*/  SHFL.IDX PT, R8, R232, RZ, 0x1f ;  /* 0x00001fffe8087589 */ /* 0x009e2200000e0000 */
[----:B------:R-:W-:Y:S01]  /*0f70*/  @UP1 ULDC.64 UR18, c[0x0][0x9b8] ;  /* 0x00026e0000121ab9 */ /* 0x000fe20000000a00 */
[----:B------:R-:W-:Y:S02]  /*0f80*/  @UP0 USHF.R.S32.HI UR10, URZ, 0x1f, UR42 ;  /* 0x0000001f3f0a0899 */ /* 0x000fe4000801142a */
[----:B------:R-:W-:Y:S02]  /*0f90*/  @UP1 USHF.R.S32.HI UR11, URZ, 0x1f, UR42 ;  /* 0x0000001f3f0b1899 */ /* 0x000fe4000801142a */
[----:B------:R-:W-:-:S02]  /*0fa0*/  @UP0 UIADD3 UR14, -UR42, URZ, URZ ;  /* 0x0000003f2a0e0290 */ /* 0x000fc4000fffe13f */
[----:B------:R-:W-:Y:S02]  /*0fb0*/  @UP1 UIADD3 UR20, -UR42, URZ, URZ ;  /* 0x0000003f2a141290 */ /* 0x000fe4000fffe13f */
[----:B------:R-:W-:Y:S02]  /*0fc0*/  @UP0 UIMAD.WIDE.U32 UR8, UR42, UR12, URZ ;  /* 0x0000000c2a0802a5 */ /* 0x000fe4000f8e003f */
[----:B------:R-:W-:Y:S02]  /*0fd0*/  @UP0 UIMAD UR10, UR10, UR12, URZ ;  /* 0x0000000c0a0a02a4 */ /* 0x000fe4000f8e023f */
[----:B------:R-:W-:Y:S02]  /*0fe0*/  @UP1 UIMAD UR12, UR11, UR18, URZ ;  /* 0x000000120b0c12a4 */ /* 0x000fe4000f8e023f */
[----:B------:R-:W-:Y:S02]  /*0ff0*/  @UP0 UIMAD UR14, UR15, UR14, UR43 ;  /* 0x0000000e0f0e02a4 */ /* 0x000fe4000f8e022b */
[----:B------:R-:W-:-:S02]  /*1000*/  @UP1 UIMAD UR20, UR15, UR20, UR43 ;  /* 0x000000140f1412a4 */ /* 0x000fc4000f8e022b */
[----:B------:R-:W-:Y:S02]  /*1010*/  @UP0 UIMAD UR16, UR42, UR13, UR10 ;  /* 0x0000000d2a1002a4 */ /* 0x000fe4000f8e020a */
[----:B------:R-:W-:Y:S02]  /*1020*/  @UP0 USHF.R.S32.HI UR15, URZ, 0x1f, UR14 ;  /* 0x0000001f3f0f0899 */ /* 0x000fe4000801140e */
[----:B------:R-:W-:Y:S02]  /*1030*/  @UP1 USHF.R.S32.HI UR21, URZ, 0x1f, UR20 ;  /* 0x0000001f3f151899 */ /* 0x000fe40008011414 */
[----:B------:R-:W-:Y:S02]  /*1040*/  @UP1 UIMAD.WIDE.U32 UR10, UR42, UR18, URZ ;  /* 0x000000122a0a12a5 */ /* 0x000fe4000f8e003f */
[----:B------:R-:W-:Y:S02]  /*1050*/  @UP1 UIMAD UR17, UR42, UR19, UR12 ;  /* 0x000000132a1112a4 */ /* 0x000fe4000f8e020c */
[----:B------:R-:W-:Y:S01]  /*1060*/  @UP0 UIADD3 UR9, UR9, UR16, URZ ;  /* 0x0000001009090290 */ /* 0x000fe2000fffe03f */
[----:B------:R-:W-:Y:S01]  /*1070*/  @UP0 ULDC.64 UR18, c[0x0][0x9b0] ;  /* 0x00026c0000120ab9 */ /* 0x000fe20000000a00 */
[----:B------:R-:W-:Y:S01]  /*1080*/  @UP1 ULDC.64 UR12, c[0x0][0x9c0] ;  /* 0x00027000000c1ab9 */ /* 0x000fe20000000a00 */
[----:B------:R-:W-:-:S02]  /*1090*/  @UP0 UIMAD UR15, UR15, UR18, URZ ;  /* 0x000000120f0f02a4 */ /* 0x000fc4000f8e023f */
[----:B------:R-:W-:Y:S02]  /*10a0*/  @UP1 UIMAD UR16, UR21, UR12, URZ ;  /* 0x0000000c151012a4 */ /* 0x000fe4000f8e023f */
[----:B------:R-:W-:Y:S02]  /*10b0*/  @UP1 UIADD3 UR11, UR11, UR17, URZ ;  /* 0x000000110b0b1290 */ /* 0x000fe4000fffe03f */
[----:B------:R-:W-:Y:S02]  /*10c0*/  @UP0 UIMAD UR15, UR14, UR19, UR15 ;  /* 0x000000130e0f02a4 */ /* 0x000fe4000f8e020f */
[----:B------:R-:W-:Y:S02]  /*10d0*/  @UP0 UIMAD.WIDE.U32 UR8, UR14, UR18, UR8 ;  /* 0x000000120e0802a5 */ /* 0x000fe4000f8e0008 */
[----:B------:R-:W-:Y:S02]  /*10e0*/  @UP1 UIMAD UR16, UR20, UR13, UR16 ;  /* 0x0000000d141012a4 */ /* 0x000fe4000f8e0210 */
[----:B------:R-:W-:-:S02]  /*10f0*/  @UP1 UIMAD.WIDE.U32 UR12, UR20, UR12, UR10 ;  /* 0x0000000c140c12a5 */ /* 0x000fc4000f8e000a */
[----:B------:R-:W-:Y:S02]  /*1100*/  @UP0 UIADD3 UR10, UR9, UR15, URZ ;  /* 0x0000000f090a0290 */ /* 0x000fe4000fffe03f */
[----:B------:R-:W-:Y:S02]  /*1110*/  @UP0 ULEA UR6, UP2, UR8, UR6, 0x2 ;  /* 0x0000000608060291 */ /* 0x000fe4000f84103f */
[----:B------:R-:W-:Y:S02]  /*1120*/  @UP1 UIADD3 UR9, UR13, UR16, URZ ;  /* 0x000000100d091290 */ /* 0x000fe4000fffe03f */
[----:B------:R-:W-:Y:S02]  /*1130*/  @UP1 ULEA UR4, UP3, UR12, UR4, 0x2 ;  /* 0x000000040c041291 */ /* 0x000fe4000f86103f */
[----:B------:R-:W-:Y:S01]  /*1140*/  @UP0 ULEA.HI.X UR7, UR8, UR7, UR10, 0x2, UP2 ;  /* 0x0000000708070291 */ /* 0x000fe200090f140a */
[----:B------:R-:W-:Y:S01]  /*1150*/  IMAD.U32 R4, RZ, RZ, UR6 ;  /* 0x00000006ff047e24 */ /* 0x000fe2000f8e00ff */
[----:B------:R-:W-:-:S02]  /*1160*/  @UP1 ULEA.HI.X UR5, UR12, UR5, UR9, 0x2, UP3 ;  /* 0x000000050c051291 */ /* 0x000fc400098f1409 */
[----:B------:R-:W-:Y:S01]  /*1170*/  IMAD.U32 R6, RZ, RZ, UR4 ;  /* 0x00000004ff067e24 */ /* 0x000fe2000f8e00ff */
[----:B------:R-:W1:Y:S01]  /*1180*/  S2UR UR36, SR_CgaCtaId ;  /* 0x00000000002479c3 */ /* 0x000e620000008800 */
[----:B------:R-:W-:Y:S01]  /*1190*/  IMAD.U32 R5, RZ, RZ, UR7 ;  /* 0x00000007ff057e24 */ /* 0x000fe2000f8e00ff */
[----:B0-----:R-:W-:Y:S01]  /*11a0*/  R2UR UR37, R8 ;  /* 0x00000000082572ca */ /* 0x001fe200000e0000 */
[----:B------:R-:W-:Y:S01]  /*11b0*/  IMAD.U32 R7, RZ, RZ, UR5 ;  /* 0x00000005ff077e24 */ /* 0x000fe2000f8e00ff */
[----:B------:R-:W-:Y:S01]  /*11c0*/  ULDC.64 UR4, c[0x0][0x418] ;  /* 0x0001060000047ab9 */ /* 0x000fe20000000a00 */
[----:B------:R-:W-:Y:S01]  /*11d0*/  ULDC UR51, c[0x0][0x424] ;  /* 0x0001090000337ab9 */ /* 0x000fe20000000800 */
[----:B------:R-:W2:Y:S01]  /*11e0*/  @P0 LDG.E R3, desc[UR48][R4.64] ;  /* 0x0000003004030981 */ /* 0x000ea2000c1e1900 */
[----:B------:R-:W-:Y:S01]  /*11f0*/  UMOV UR39, 0x400 ;  /* 0x0000040000277882 */ /* 0x000fe20000000000 */
[----:B------:R-:W-:Y:S02]  /*1200*/  ULDC UR7, c[0x0][0x988] ;  /* 0x0002620000077ab9 */ /* 0x000fe40000000800 */
[----:B------:R-:W2:Y:S01]  /*1210*/  @P1 LDG.E R0, desc[UR48][R6.64] ;  /* 0x0000003006001981 */ /* 0x000ea2000c1e1900 */
[----:B------:R-:W-:-:S04]  /*1220*/  UISETP.NE.U32.AND UP0, UPT, UR4, URZ, UPT ;  /* 0x0000003f0400728c */ /* 0x000fc8000bf05070 */
[----:B------:R-:W-:Y:S02]  /*1230*/  UISETP.NE.AND.EX UP0, UPT, UR5, URZ, UPT, UP0 ;  /* 0x0000003f0500728c */ /* 0x000fe4000bf05300 */
[----:B------:R-:W-:Y:S02]  /*1240*/  ULEA.HI UR4, UR37, UR37, URZ, 0x1 ;  /* 0x0000002525047291 */ /* 0x000fe4000f8f083f */
[----:B------:R-:W-:Y:S01]  /*1250*/  USEL UR51, UR51, 0x1, UP0 ;  /* 0x0000000133337887 */ /* 0x000fe20008000000 */
[----:B------:R-:W-:Y:S01]  /*1260*/  ULDC UR5, c[0x0][0x2f0] ;  /* 0x0000bc0000057ab9 */ /* 0x000fe20000000800 */
[----:B------:R-:W-:Y:S02]  /*1270*/  ULOP3.LUT UR4, UR4, 0x1e, URZ, 0xc0, !UPT ;  /* 0x0000001e04047892 */ /* 0x000fe4000f8ec03f */
[----:B-1----:R-:W-:Y:S02]  /*1280*/  ULEA UR39, UR36, UR39, 0x18 ;  /* 0x0000002724277291 */ /* 0x002fe4000f8ec03f */
[----:B------:R-:W-:-:S02]  /*1290*/  UIMAD UR51, UR51, UR5, URZ ;  /* 0x00000005333372a4 */ /* 0x000fc4000f8e023f */
[----:B------:R-:W-:Y:S02]  /*12a0*/  UIADD3 UR5, UR39, 0x20400, URZ ;  /* 0x0002040027057890 */ /* 0x000fe4000fffe03f */
[----:B------:R-:W-:Y:S02]  /*12b0*/  UIADD3 UR4, UR37, -UR4, URZ ;  /* 0x8000000425047290 */ /* 0x000fe4000fffe03f */
[----:B------:R-:W-:Y:S02]  /*12c0*/  ULOP3.LUT UP0, URZ, UR5, 0x3ff, URZ, 0xc0, !UPT ;  /* 0x000003ff053f7892 */ /* 0x000fe4000f80c03f */
[----:B------:R-:W-:Y:S02]  /*12d0*/  UIADD3 UR6, UR51, 0x7f, URZ ;  /* 0x0000007f33067890 */ /* 0x000fe4000fffe03f */
[----:B------:R-:W-:Y:S02]  /*12e0*/  ULEA UR4, UR4, UR5, 0xd ;  /* 0x0000000504047291 */ /* 0x000fe4000f8e683f */
[----:B------:R-:W-:Y:S01]  /*12f0*/  PLOP3.LUT P0, PT, PT, PT, UP0, 0x80, 0x0 ;  /* 0x000000000000781c */ /* 0x000fe20003f0f008 */
[----:B------:R-:W-:-:S02]  /*1300*/  USHF.R.S32.HI UR5, URZ, 0x1f, UR6 ;  /* 0x0000001f3f057899 */ /* 0x000fc40008011406 */
[----:B------:R-:W-:Y:S02]  /*1310*/  USHF.R.U32.HI UR4, URZ, 0x4, UR4 ;  /* 0x000000043f047899 */ /* 0x000fe40008011604 */
[----:B------:R-:W-:Y:S02]  /*1320*/  ULEA.HI UR5, UR5, UR6, URZ, 0x7 ;  /* 0x0000000605057291 */ /* 0x000fe4000f8f383f */
[----:B------:R-:W-:Y:S02]  /*1330*/  ULOP3.LUT UR53, UR4, 0x3fff, URZ, 0xc0, !UPT ;  /* 0x00003fff04357892 */ /* 0x000fe4000f8ec03f */
[----:B------:R-:W-:Y:S01]  /*1340*/  USHF.R.S32.HI UR50, URZ, 0x7, UR5 ;  /* 0x000000073f327899 */ /* 0x000fe20008011405 */
[----:B--2---:R-:W-:-:S04]  /*1350*/  FMUL.FTZ R0, R3, R0 ;  /* 0x0000000003007220 */ /* 0x004fc80000410000 */
[----:B------:R-:W-:-:S05]  /*1360*/  FMUL.FTZ R0, R0, UR7 ;  /* 0x0000000700007c20 */ /* 0x000fca0008410000 */
[----:B------:R-:W-:Y:S01]  /*1370*/  R2UR UR40, R0 ;  /* 0x00000000002872ca */ /* 0x000fe200000e0000 */
[----:B-----5:R-:W-:-:S14]  /*1380*/  @!P0 BRA `(.L_x_9) ;  /* 0x0000000000408947 */ /* 0x020fdc0003800000 */
[----:B------:R-:W-:Y:S01]  /*1390*/  MOV R0, 0x0 ;  /* 0x0000000000007802 */ /* 0x000fe20000000f00 */
[----:B------:R-:W-:Y:S01]  /*13a0*/  ULDC.64 UR4, c[0x4][0x198] ;  /* 0x0100660000047ab9 */ /* 0x000fe20000000a00 */
[----:B------:R-:W-:Y:S01]  /*13b0*/  ULDC.64 UR6, c[0x4][0x98] ;  /* 0x0100260000067ab9 */ /* 0x000fe20000000a00 */
[----:B------:R-:W-:Y:S01]  /*13c0*/  IMAD.U32 R4, RZ, RZ, UR4 ;  /* 0x00000004ff047e24 */ /* 0x000fe2000f8e00ff */
[----:B------:R0:W1:Y:S01]  /*13d0*/  LDC.64 R14, c[0x4][R0] ;  /* 0x01000000000e7b82 */ /* 0x0000620000000a00 */
[----:B------:R-:W-:Y:S01]  /*13e0*/  IMAD.U32 R5, RZ, RZ, UR5 ;  /* 0x00000005ff057e24 */ /* 0x000fe2000f8e00ff */
[----:B------:R-:W-:Y:S01]  /*13f0*/  ULDC.64 UR4, c[0x4][0x1a0] ;  /* 0x0100680000047ab9 */ /* 0x000fe20000000a00 */
[----:B------:R-:W-:Y:S02]  /*1400*/  IMAD.U32 R10, RZ, RZ, UR6 ;  /* 0x00000006ff0a7e24 */ /* 0x000fe4000f8e00ff */
[----:B------:R-:W-:Y:S02]  /*1410*/  IMAD.U32 R6, RZ, RZ, UR4 ;  /* 0x00000004ff067e24 */ /* 0x000fe4000f8e00ff */
[----:B------:R-:W-:-:S02]  /*1420*/  IMAD.U32 R7, RZ, RZ, UR5 ;  /* 0x00000005ff077e24 */ /* 0x000fc4000f8e00ff */
[----:B------:R-:W-:Y:S02]  /*1430*/  IMAD.U32 R11, RZ, RZ, UR7 ;  /* 0x00000007ff0b7e24 */ /* 0x000fe4000f8e00ff */
[----:B------:R-:W-:Y:S02]  /*1440*/  IMAD.MOV.U32 R8, RZ, RZ, 0x70 ;  /* 0x00000070ff087424 */ /* 0x000fe400078e00ff */
[----:B------:R-:W-:Y:S02]  /*1450*/  IMAD.MOV.U32 R12, RZ, RZ, 0x1 ;  /* 0x00000001ff0c7424 */ /* 0x000fe400078e00ff */
[----:B0-----:R-:W-:-:S07]  /*1460*/  IMAD.MOV.U32 R13, RZ, RZ, RZ ;  /* 0x000000ffff0d7224 */ /* 0x001fce00078e00ff */
[----:B------:R-:W-:-:S07]  /*1470*/  LEPC R20, `(.L_x_9) ;  /* 0x000000001014794e */ /* 0x000fce0000000000 */
[----:B-1----:R-:W-:Y:S05]  /*1480*/  CALL.ABS.NOINC R14 ;  /* 0x000000000e007343 */ /* 0x002fea0003c00000 */
.L_x_9:
[----:B------:R-:W-:Y:S01]  /*1490*/  ULOP3.LUT UR4, UR45, 0x1, URZ, 0xc0, !UPT ;  /* 0x000000012d047892 */ /* 0x000fe2000f8ec03f */
[----:B------:R-:W-:-:S05]  /*14a0*/  IMAD.U32 R3, RZ, RZ, UR46 ;  /* 0x0000002eff037e24 */ /* 0x000fca000f8e00ff */
[----:B------:R-:W-:Y:S01]  /*14b0*/  IMAD.U32 R0, RZ, RZ, UR4 ;  /* 0x00000004ff007e24 */ /* 0x000fe2000f8e00ff */
[----:B------:R-:W-:-:S04]  /*14c0*/  ISETP.NE.AND P0, PT, R3, 0x3, PT ;  /* 0x000000030300780c */ /* 0x000fc80003f05270 */
[----:B------:R-:W-:-:S04]  /*14d0*/  SHF.L.U32 R0, R0, 0x1f, RZ ;  /* 0x0000001f00007819 */ /* 0x000fc800000006ff */
[----:B------:R-:W0:Y:S02]  /*14e0*/  SYNCS.PHASECHK.TRANS64.TRYWAIT P1, [UR39+0x38800], R0 ;  /* 0x03880000ff0075a7 */ /* 0x000e240008020167 */
[----:B0-----:R-:W-:Y:S05]  /*14f0*/  @!P1 BRA `(.L_x_10) ;  /* 0x000000c8002c9947 */ /* 0x001fea0003800000 */
.L_x_101:
[----:B------:R-:W-:Y:S05]  /*1500*/  @!P0 BRA `(.L_x_11) ;  /* 0x0000000000048947 */ /* 0x000fea0003800000 */
[----:B------:R-:W-:Y:S01]  /*1510*/  BPT.TRAP 0x1 ;  /* 0x000000040000795c */ /* 0x000fe20000300000 */
.L_x_11:
[----:B0-----:R-:W-:Y:S02]  /*1520*/  IMAD.U32 R3, RZ, RZ, UR52 ;  /* 0x00000034ff037e24 */ /* 0x001fe4000f8e00ff */
[----:B------:R-:W-:-:S03]  /*1530*/  IMAD.U32 R0, RZ, RZ, UR44 ;  /* 0x0000002cff007e24 */ /* 0x000fc6000f8e00ff */
[----:B------:R-:W-:Y:S02]  /*1540*/  LEA R3, R3, UR39, 0x3 ;  /* 0x0000002703037c11 */ /* 0x000fe4000f8e18ff */
[----:B------:R-:W-:-:S04]  /*1550*/  SHF.L.U32 R0, R0, 0x1f, RZ ;  /* 0x0000001f00007819 */ /* 0x000fc800000006ff */
[----:B------:R0:W1:Y:S01]  /*1560*/  SYNCS.PHASECHK.TRANS64.TRYWAIT P1, [R3+URZ+0x38830], R0 ;  /* 0x03883000030075a7 */ /* 0x000062000802017f */
[----:B------:R-:W-:Y:S05]  /*1570*/  @!P0 BRA `(.L_x_12) ;  /* 0x0000000000048947 */ /* 0x000fea0003800000 */
[----:B------:R-:W-:Y:S01]  /*1580*/  BPT.TRAP 0x1 ;  /* 0x000000040000795c */ /* 0x000fe20000300000 */
.L_x_12:
[----:B------:R-:W2:Y:S01]  /*1590*/  S2R R4, SR_TID.X ;  /* 0x0000000000047919 */ /* 0x000ea20000002100 */
[----:B------:R-:W-:Y:S01]  /*15a0*/  IMAD.MOV.U32 R151, RZ, RZ, RZ ;  /* 0x000000ffff977224 */ /* 0x000fe200078e00ff */
[----:B--2---:R-:W-:Y:S01]  /*15b0*/  LOP3.LUT P2, RZ, R4, 0x7f, RZ, 0xc0, !PT ;  /* 0x0000007f04ff7812 */ /* 0x004fe2000784c0ff */
[----:B-1----:R-:W-:-:S12]  /*15c0*/  @P1 BRA `(.L_x_13) ;  /* 0x0000000000081947 */ /* 0x002fd80003800000 */
[----:B------:R-:W1:Y:S02]  /*15d0*/  SYNCS.PHASECHK.TRANS64.TRYWAIT P1, [R3+URZ+0x38830], R0 ;  /* 0x03883000030075a7 */ /* 0x000e64000802017f */
[----:B-1----:R-:W-:Y:S05]  /*15e0*/  @!P1 BRA `(.L_x_14) ;  /* 0x000000c800089947 */ /* 0x002fea0003800000 */
.L_x_13:
[----:B------:R-:W-:Y:S05]  /*15f0*/  WARPSYNC.ALL ;  /* 0x0000000000007948 */ /* 0x000fea0003800000 */
[----:B------:R-:W-:Y:S01]  /*1600*/  UIADD3 UR4, UR39, 0x28400, URZ ;  /* 0x0002840027047890 */ /* 0x000fe2000fffe03f */
[----:B------:R-:W-:Y:S01]  /*1610*/  WARPGROUP.ARRIVE ;  /* 0x00000000000079c5 */ /* 0x000fe20000000000 */
[----:B------:R-:W-:Y:S01]  /*1620*/  ULOP3.LUT UR32, UR53, 0x10000, URZ, 0xfc, !UPT ;  /* 0x0001000035207892 */ /* 0x000fe2000f8efc3f */
[----:B01----:R-:W-:Y:S01]  /*1630*/  VIADD R0, R236, UR51 ;  /* 0x00000033ec007c36 */ /* 0x003fe20008000000 */
[----:B------:R-:W-:Y:S01]  /*1640*/  USHF.R.U32.HI UR4, URZ, 0x4, UR4 ;  /* 0x000000043f047899 */ /* 0x000fe20008011604 */
[----:B------:R-:W-:Y:S01]  /*1650*/  IMAD.U32 R5, RZ, RZ, UR50 ;  /* 0x00000032ff057e24 */ /* 0x000fe2000f8e00ff */
[----:B------:R-:W-:Y:S01]  /*1660*/  UMOV UR33, 0x40000040 ;  /* 0x4000004000217882 */ /* 0x000fe20000000000 */
[----:B------:R-:W-:Y:S01]  /*1670*/  UMOV UR35, 0x40000040 ;  /* 0x4000004000237882 */ /* 0x000fe20000000000 */
[----:B------:R-:W-:Y:S01]  /*1680*/  ULOP3.LUT UR4, UR4, 0x3fff, URZ, 0xc0, !UPT ;  /* 0x00003fff04047892 */ /* 0x000fe2000f8ec03f */
[----:B------:R-:W-:Y:S01]  /*1690*/  IMAD R4, R5, -0x80, R0 ;  /* 0xffffff8005047824 */ /* 0x000fe200078e0200 */
[----:B------:R-:W-:Y:S01]  /*16a0*/  UMOV UR5, 0x40000040 ;  /* 0x4000004000057882 */ /* 0x000fe20000000000 */
[----:B------:R-:W-:Y:S01]  /*16b0*/  UMOV UR7, 0x40000040 ;  /* 0x4000004000077882 */ /* 0x000fe20000000000 */
[----:B------:R-:W-:Y:S01]  /*16c0*/  ULOP3.LUT UR47, UR4, 0x10000, URZ, 0xfc, !UPT ;  /* 0x00010000042f7892 */ /* 0x000fe2000f8efc3f */
[----:B------:R-:W-:Y:S01]  /*16d0*/  P2R R11, PR, RZ, 0x1 ;  /* 0x00000001ff0b7803 */ /* 0x000fe20000000000 */
[----:B------:R-:W-:Y:S01]  /*16e0*/  UIADD3 UR4, UR32, 0x2, URZ ;  /* 0x0000000220047890 */ /* 0x000fe2000fffe03f */
[C---:B------:R-:W-:Y:S01]  /*16f0*/  ISETP.GT.AND P3, PT, R4.reuse, RZ, PT ;  /* 0x000000ff0400720c */ /* 0x040fe20003f64270 */
[----:B------:R-:W-:Y:S01]  /*1700*/  ULEA UR34, UR52, UR47, 0xb ;  /* 0x0000002f34227291 */ /* 0x000fe2000f8e583f */
[C---:B------:R-:W-:Y:S01]  /*1710*/  ISETP.GT.AND P1, PT, R4.reuse, 0x1, PT ;  /* 0x000000010400780c */ /* 0x040fe20003f24270 */
[----:B------:R-:W-:Y:S01]  /*1720*/  UIADD3 UR8, UR32, 0x4, URZ ;  /* 0x0000000420087890 */ /* 0x000fe2000fffe03f */
[C---:B------:R-:W-:Y:S01]  /*1730*/  ISETP.GT.AND P2, PT, R4.reuse, 0x8, PT ;  /* 0x000000080400780c */ /* 0x040fe20003f44270 */
[----:B------:R-:W-:Y:S01]  /*1740*/  UIADD3 UR6, UR34, 0x2, URZ ;  /* 0x0000000222067890 */ /* 0x000fe2000fffe03f */
[C---:B------:R-:W-:Y:S01]  /*1750*/  ISETP.GT.AND P5, PT, R4.reuse, 0x9, PT ;  /* 0x000000090400780c */ /* 0x040fe20003fa4270 */
[----:B------:R-:W-:Y:S01]  /*1760*/  UIADD3 UR10, UR34, 0x4, URZ ;  /* 0x00000004220a7890 */ /* 0x000fe2000fffe03f */
[C---:B------:R-:W-:Y:S01]  /*1770*/  ISETP.GT.AND P4, PT, R4.reuse, 0x10, PT ;  /* 0x000000100400780c */ /* 0x040fe20003f84270 */
[----:B------:R-:W-:Y:S01]  /*1780*/  UMOV UR9, 0x40000040 ;  /* 0x4000004000097882 */ /* 0x000fe20000000000 */
[----:B------:R-:W-:Y:S01]  /*1790*/  QGMMA.64x128x32.F32.E4M3.E4M3 R24, gdesc[UR32], RZ, !UPT, gsb0 ;  /* 0x01e00000201879f3 */ /* 0x000fe2000c0008ff */
[----:B------:R-:W-:Y:S01]  /*17a0*/  UMOV UR11, 0x40000040 ;  /* 0x40000040000b7882 */ /* 0x000fe20000000000 */
[----:B------:R-:W-:Y:S01]  /*17b0*/  UIADD3 UR12, UR32, 0x6, URZ ;  /* 0x00000006200c7890 */ /* 0x000fe2000fffe03f */
[C---:B------:R-:W-:Y:S01]  /*17c0*/  ISETP.GT.AND P0, PT, R4.reuse, 0x59, PT ;  /* 0x000000590400780c */ /* 0x040fe20003f04270 */
[----:B------:R-:W-:Y:S01]  /*17d0*/  UIADD3 UR14, UR34, 0x6, URZ ;  /* 0x00000006220e7890 */ /* 0x000fe2000fffe03f */
[----:B------:R-:W-:Y:S01]  /*17e0*/  ISETP.GT.AND P6, PT, R4, 0x60, PT ;  /* 0x000000600400780c */ /* 0x000fe20003fc4270 */
[----:B------:R-:W-:Y:S01]  /*17f0*/  UMOV UR13, 0x40000040 ;  /* 0x40000040000d7882 */ /* 0x000fe20000000000 */
[----:B------:R-:W-:Y:S01]  /*1800*/  UMOV UR15, 0x40000040 ;  /* 0x40000040000f7882 */ /* 0x000fe20000000000 */
[----:B------:R-:W-:Y:S01]  /*1810*/  UIADD3 UR16, UR32, 0x400, URZ ;  /* 0x0000040020107890 */ /* 0x000fe2000fffe03f */
[----:B------:R-:W0:Y:S01]  /*1820*/  S2R R89, SR_TID.X ;  /* 0x0000000000597919 */ /* 0x000e220000002100 */
[----:B------:R-:W-:Y:S01]  /*1830*/  UIADD3 UR18, UR34, 0x400, URZ ;  /* 0x0000040022127890 */ /* 0x000fe2000fffe03f */
[--C-:B------:R-:W-:Y:S01]  /*1840*/  IMAD.MOV.U32 R150, RZ, RZ, R151.reuse ;  /* 0x000000ffff967224 */ /* 0x100fe200078e0097 */
[----:B------:R-:W-:Y:S01]  /*1850*/  UMOV UR17, 0x40000040 ;  /* 0x4000004000117882 */ /* 0x000fe20000000000 */
[----:B------:R-:W-:Y:S01]  /*1860*/  UMOV UR19, 0x40000040 ;  /* 0x4000004000137882 */ /* 0x000fe20000000000 */
[----:B------:R-:W-:Y:S01]  /*1870*/  UIADD3 UR20, UR32, 0x402, URZ ;  /* 0x0000040220147890 */ /* 0x000fe2000fffe03f */
[--C-:B------:R-:W-:Y:S01]  /*1880*/  IMAD.MOV.U32 R149, RZ, RZ, R151.reuse ;  /* 0x000000ffff957224 */ /* 0x100fe200078e0097 */
        /* <DEDUP_REMOVED lines=16> */
[----:B------:R-:W-:Y:S01]  /*1990*/  UISETP.GE.AND UP0, UPT, UR51, 0x81, UPT ;  /* 0x000000813300788c */ /* 0x000fe2000bf06270 */
[----:B------:R-:W-:-:S02]  /*19a0*/  IMAD.MOV.U32 R143, RZ, RZ, R151 ;  /* 0x000000ffff8f7224 */ /* 0x000fc400078e0097 */
[--C-:B------:R-:W-:Y:S02]  /*19b0*/  IMAD.MOV.U32 R142, RZ, RZ, R151.reuse ;  /* 0x000000ffff8e7224 */ /* 0x100fe400078e0097 */
[--C-:B------:R-:W-:Y:S02]  /*19c0*/  IMAD.MOV.U32 R141, RZ, RZ, R151.reuse ;  /* 0x000000ffff8d7224 */ /* 0x100fe400078e0097 */
[--C-:B------:R-:W-:Y:S02]  /*19d0*/  IMAD.MOV.U32 R140, RZ, RZ, R151.reuse ;  /* 0x000000ffff8c7224 */ /* 0x100fe400078e0097 */
[--C-:B------:R-:W-:Y:S02]  /*19e0*/  IMAD.MOV.U32 R139, RZ, RZ, R151.reuse ;  /* 0x000000ffff8b7224 */ /* 0x100fe400078e0097 */
[--C-:B------:R-:W-:Y:S02]  /*19f0*/  IMAD.MOV.U32 R138, RZ, RZ, R151.reuse ;  /* 0x000000ffff8a7224 */ /* 0x100fe400078e0097 */
        /* <DEDUP_REMOVED lines=44> */
[--C-:B------:R-:W-:Y:S01]  /*1cc0*/  IMAD.MOV.U32 R93, RZ, RZ, R151.reuse ;  /* 0x000000ffff5d7224 */ /* 0x100fe200078e0097 */
[----:B------:R-:W-:Y:S02]  /*1cd0*/  WARPGROUP.DEPBAR.LE gsb0, 0x0 ;  /* 0x00008000000079c5 */ /* 0x000fe40000010000 */
[----:B------:R-:W-:Y:S01]  /*1ce0*/  WARPGROUP.ARRIVE ;  /* 0x00000000000079c5 */ /* 0x000fe20000000000 */
[--C-:B------:R-:W-:Y:S02]  /*1cf0*/  IMAD.MOV.U32 R92, RZ, RZ, R151.reuse ;  /* 0x000000ffff5c7224 */ /* 0x100fe400078e0097 */
[--C-:B------:R-:W-:Y:S02]  /*1d00*/  IMAD.MOV.U32 R91, RZ, RZ, R151.reuse ;  /* 0x000000ffff5b7224 */ /* 0x100fe400078e0097 */
[----:B------:R-:W-:Y:S01]  /*1d10*/  IMAD.MOV.U32 R90, RZ, RZ, R151 ;  /* 0x000000ffff5a7224 */ /* 0x000fe200078e0097 */
[----:B------:R-:W-:Y:S03]  /*1d20*/  QGMMA.64x128x32.F32.E4M3.E4M3 R24, gdesc[UR4], R24, gsb0 ;  /* 0x01e00000041879f3 */ /* 0x000fe60008000818 */
[----:B------:R-:W-:-:S02]  /*1d30*/  WARPGROUP.DEPBAR.LE gsb0, 0x0 ;  /* 0x00008000000079c5 */ /* 0x000fc40000010000 */
[----:B------:R-:W-:-:S07]  /*1d40*/  WARPGROUP.ARRIVE ;  /* 0x00000000000079c5 */ /* 0x000fce0000000000 */
[----:B------:R-:W-:Y:S03]  /*1d50*/  QGMMA.64x128x32.F32.E4M3.E4M3 R24, gdesc[UR8], R24, gsb0 ;  /* 0x01e00000081879f3 */ /* 0x000fe60008000818 */
[----:B------:R-:W-:Y:S02]  /*1d60*/  WARPGROUP.DEPBAR.LE gsb0, 0x0 ;  /* 0x00008000000079c5 */ /* 0x000fe40000010000 */
        /* <DEDUP_REMOVED lines=15> */
[----:B------:R-:W-:Y:S02]  /*1e60*/  FSEL R24, R24, -INF , P3 ;  /* 0xff80000018187808 */ /* 0x000fe40001800000 */
[----:B------:R-:W-:Y:S02]  /*1e70*/  FSEL R25, R25, -INF , P1 ;  /* 0xff80000019197808 */ /* 0x000fe40000800000 */
[----:B------:R-:W-:Y:S02]  /*1e80*/  FSEL R28, R28, -INF , P2 ;  /* 0xff8000001c1c7808 */ /* 0x000fe40001000000 */
[----:B------:R-:W-:-:S02]  /*1e90*/  FMNMX.FTZ R5, R24, R25, !PT ;  /* 0x0000001918057209 */ /* 0x000fc40007810000 */
[----:B------:R-:W-:Y:S02]  /*1ea0*/  FSEL R29, R29, -INF , P5 ;  /* 0xff8000001d1d7808 */ /* 0x000fe40002800000 */
[----:B------:R-:W-:Y:S02]  /*1eb0*/  FMNMX.FTZ R0, R28, R5, !PT ;  /* 0x000000051c007209 */ /* 0x000fe40007810000 */
[----:B------:R-:W-:Y:S02]  /*1ec0*/  FSEL R26, R26, -INF , P3 ;  /* 0xff8000001a1a7808 */ /* 0x000fe40001800000 */
[----:B------:R-:W-:Y:S02]  /*1ed0*/  ISETP.GT.AND P3, PT, R4, 0x11, PT ;  /* 0x000000110400780c */ /* 0x000fe40003f64270 */
[----:B------:R-:W-:Y:S02]  /*1ee0*/  FSEL R32, R32, -INF , P4 ;  /* 0xff80000020207808 */ /* 0x000fe40002000000 */
[----:B------:R-:W-:-:S02]  /*1ef0*/  FMNMX.FTZ R5, R29, R0, !PT ;  /* 0x000000001d057209 */ /* 0x000fc40007810000 */
[----:B------:R-:W-:Y:S02]  /*1f00*/  FSEL R27, R27, -INF , P1 ;  /* 0xff8000001b1b7808 */ /* 0x000fe40000800000 */
[----:B------:R-:W-:Y:S02]  /*1f10*/  ISETP.GT.AND P1, PT, R4, 0x18, PT ;  /* 0x000000180400780c */ /* 0x000fe40003f24270 */
[----:B------:R-:W-:Y:S02]  /*1f20*/  FSEL R33, R33, -INF , P3 ;  /* 0xff80000021217808 */ /* 0x000fe40001800000 */
[----:B------:R-:W-:Y:S02]  /*1f30*/  FMNMX.FTZ R0, R32, R5, !PT ;  /* 0x0000000520007209 */ /* 0x000fe40007810000 */
[----:B------:R-:W-:Y:S02]  /*1f40*/  FSEL R30, R30, -INF , P2 ;  /* 0xff8000001e1e7808 */ /* 0x000fe40001000000 */
[----:B------:R-:W-:-:S02]  /*1f50*/  ISETP.GT.AND P2, PT, R4, 0x19, PT ;  /* 0x000000190400780c */ /* 0x000fc40003f44270 */
        /* <DEDUP_REMOVED lines=63> */
[----:B------:R-:W-:Y:S02]  /*2350*/  FMNMX.FTZ R5, R65, R0, !PT ;  /* 0x0000000041057209 */ /* 0x000fe40007810000 */
[----:B------:R-:W-:Y:S02]  /*2360*/  FSEL R69, R69, -INF , P0 ;  /* 0xff80000045457808 */ /* 0x000fe40000000000 */
[----:B------:R-:W-:-:S02]  /*2370*/  FMNMX.FTZ R0, R68, R5, !PT ;  /* 0x0000000544007209 */ /* 0x000fc40007810000 */
[----:B------:R-:W-:Y:S02]  /*2380*/  ISETP.GT.AND P0, PT, R4, 0x61, PT ;  /* 0x000000610400780c */ /* 0x000fe40003f04270 */
[----:B------:R-:W-:Y:S02]  /*2390*/  FSEL R72, R72, -INF , P6 ;  /* 0xff80000048487808 */ /* 0x000fe40003000000 */
[----:B------:R-:W-:Y:S02]  /*23a0*/  FMNMX.FTZ R5, R69, R0, !PT ;  /* 0x0000000045057209 */ /* 0x000fe40007810000 */
[----:B------:R-:W-:Y:S02]  /*23b0*/  FSEL R67, R67, -INF , P1 ;  /* 0xff80000043437808 */ /* 0x000fe40000800000 */
[----:B------:R-:W-:Y:S02]  /*23c0*/  ISETP.GT.AND P1, PT, R4, 0x68, PT ;  /* 0x000000680400780c */ /* 0x000fe40003f24270 */
[----:B------:R-:W-:-:S02]  /*23d0*/  FSEL R73, R73, -INF , P0 ;  /* 0xff80000049497808 */ /* 0x000fc40000000000 */
[----:B------:R-:W-:Y:S02]  /*23e0*/  FMNMX.FTZ R0, R72, R5, !PT ;  /* 0x0000000548007209 */ /* 0x000fe40007810000 */
[----:B------:R-:W-:Y:S02]  /*23f0*/  FSEL R70, R70, -INF , P2 ;  /* 0xff80000046467808 */ /* 0x000fe40001000000 */
[----:B------:R-:W-:Y:S02]  /*2400*/  ISETP.GT.AND P2, PT, R4, 0x69, PT ;  /* 0x000000690400780c */ /* 0x000fe40003f44270 */
[----:B------:R-:W-:Y:S02]  /*2410*/  FSEL R76, R76, -INF , P1 ;  /* 0xff8000004c4c7808 */ /* 0x000fe40000800000 */
[----:B------:R-:W-:Y:S02]  /*2420*/  FMNMX.FTZ R5, R73, R0, !PT ;  /* 0x0000000049057209 */ /* 0x000fe40007810000 */
[----:B------:R-:W-:-:S02]  /*2430*/  FSEL R66, R66, -INF , P3 ;  /* 0xff80000042427808 */ /* 0x000fc40001800000 */
[----:B------:R-:W-:Y:S02]  /*2440*/  FSEL R77, R77, -INF , P2 ;  /* 0xff8000004d4d7808 */ /* 0x000fe40001000000 */
[----:B------:R-:W-:Y:S02]  /*2450*/  FMNMX.FTZ R0, R76, R5, !PT ;  /* 0x000000054c007209 */ /* 0x000fe40007810000 */
[----:B------:R-:W-:Y:S02]  /*2460*/  ISETP.GT.AND P3, PT, R4, 0x70, PT ;  /* 0x000000700400780c */ /* 0x000fe40003f64270 */
[----:B------:R-:W-:Y:S02]  /*2470*/  FSEL R63, R63, -INF , P4 ;  /* 0xff8000003f3f7808 */ /* 0x000fe40002000000 */
[----:B------:R-:W-:Y:S02]  /*2480*/  FSEL R80, R80, -INF , P3 ;  /* 0xff80000050507808 */ /* 0x000fe40001800000 */
[----:B------:R-:W-:-:S02]  /*2490*/  FMNMX.FTZ R5, R77, R0, !PT ;  /* 0x000000004d057209 */ /* 0x000fc40007810000 */
[----:B------:R-:W-:Y:S02]  /*24a0*/  ISETP.GT.AND P4, PT, R4, 0x71, PT ;  /* 0x000000710400780c */ /* 0x000fe40003f84270 */
[----:B------:R-:W-:Y:S02]  /*24b0*/  FSEL R62, R62, -INF , P5 ;  /* 0xff8000003e3e7808 */ /* 0x000fe40002800000 */
[----:B------:R-:W-:Y:S02]  /*24c0*/  FSEL R81, R81, -INF , P4 ;  /* 0xff80000051517808 */ /* 0x000fe40002000000 */
[----:B------:R-:W-:Y:S02]  /*24d0*/  FMNMX.FTZ R0, R80, R5, !PT ;  /* 0x0000000550007209 */ /* 0x000fe40007810000 */
[----:B------:R-:W-:Y:S02]  /*24e0*/  ISETP.GT.AND P5, PT, R4, 0x78, PT ;  /* 0x000000780400780c */ /* 0x000fe40003fa4270 */
[----:B------:R-:W-:-:S02]  /*24f0*/  FMNMX.FTZ R5, R81, R0, !PT ;  /* 0x0000000051057209 */ /* 0x000fc40007810000 */
[----:B------:R-:W-:Y:S02]  /*2500*/  FSEL R84, R84, -INF , P5 ;  /* 0xff80000054547808 */ /* 0x000fe40002800000 */
[----:B------:R-:W-:Y:S02]  /*2510*/  ISETP.GT.AND P6, PT, R4, 0x79, PT ;  /* 0x000000790400780c */ /* 0x000fe40003fc4270 */
[----:B------:R-:W-:Y:S02]  /*2520*/  FMNMX.FTZ R0, R84, R5, !PT ;  /* 0x0000000554007209 */ /* 0x000fe40007810000 */
[----:B------:R-:W-:Y:S02]  /*2530*/  FSEL R85, R85, -INF , P6 ;  /* 0xff80000055557808 */ /* 0x000fe40003000000 */
[----:B------:R-:W-:Y:S02]  /*2540*/  P2R R8, PR, RZ, 0x4 ;  /* 0x00000004ff087803 */ /* 0x000fe40000000000 */
[----:B------:R-:W-:-:S02]  /*2550*/  FMNMX.FTZ R5, R85, R0, !PT ;  /* 0x0000000055057209 */ /* 0x000fc40007810000 */
[----:B------:R-:W-:Y:S02]  /*2560*/  P2R R10, PR, RZ, 0x1 ;  /* 0x00000001ff0a7803 */ /* 0x000fe40000000000 */
[----:B------:R-:W-:Y:S01]  /*2570*/  ISETP.GT.AND P0, PT, R4, 0x60, PT ;  /* 0x000000600400780c */ /* 0x000fe20003f04270 */
[----:B------:R-:W1:Y:S01]  /*2580*/  SHFL.BFLY PT, R0, R5, 0x2, 0x1f ;  /* 0x0c401f0005007f89 */ /* 0x000e6200000e0000 */
[----:B------:R-:W-:Y:S02]  /*2590*/  P2R R9, PR, RZ, 0x2 ;  /* 0x00000002ff097803 */ /* 0x000fe40000000000 */
[----:B------:R-:W-:Y:S02]  /*25a0*/  FSEL R74, R74, -INF , P0 ;  /* 0xff8000004a4a7808 */ /* 0x000fe40000000000 */
[----:B------:R-:W-:Y:S02]  /*25b0*/  ISETP.NE.AND P0, PT, R10, RZ, PT ;  /* 0x000000ff0a00720c */ /* 0x000fe40003f05270 */
[----:B------:R-:W-:-:S02]  /*25c0*/  ISETP.GT.AND P1, PT, R4, 0x59, PT ;  /* 0x000000590400780c */ /* 0x000fc40003f24270 */
[----:B------:R-:W-:Y:S02]  /*25d0*/  FSEL R75, R75, -INF , P0 ;  /* 0xff8000004b4b7808 */ /* 0x000fe40000000000 */
[----:B------:R-:W-:Y:S02]  /*25e0*/  FSEL R71, R71, -INF , P1 ;  /* 0xff80000047477808 */ /* 0x000fe40000800000 */
[----:B------:R-:W-:Y:S02]  /*25f0*/  ISETP.NE.AND P1, PT, R9, RZ, PT ;  /* 0x000000ff0900720c */ /* 0x000fe40003f25270 */
[----:B------:R-:W-:Y:S02]  /*2600*/  FSEL R82, R82, -INF , P3 ;  /* 0xff80000052527808 */ /* 0x000fe40001800000 */
[----:B------:R-:W-:Y:S02]  /*2610*/  FSEL R78, R78, -INF , P1 ;  /* 0xff8000004e4e7808 */ /* 0x000fe40000800000 */
[----:B------:R-:W-:-:S02]  /*2620*/  FSEL R83, R83, -INF , P4 ;  /* 0xff80000053537808 */ /* 0x000fc40002000000 */
[----:B------:R-:W-:Y:S02]  /*2630*/  FSEL R86, R86, -INF , P5 ;  /* 0xff80000056567808 */ /* 0x000fe40002800000 */
[----:B------:R-:W-:Y:S02]  /*2640*/  FSEL R87, R87, -INF , P6 ;  /* 0xff80000057577808 */ /* 0x000fe40003000000 */
[----:B-1----:R-:W-:Y:S02]  /*2650*/  FMNMX.FTZ R6, R5, R0, !PT ;  /* 0x0000000005067209 */ /* 0x002fe40007810000 */
[----:B------:R-:W-:Y:S02]  /*2660*/  FMNMX.FTZ R5, R26, R27, !PT ;  /* 0x0000001b1a057209 */ /* 0x000fe40007810000 */
[----:B------:R-:W-:Y:S01]  /*2670*/  ISETP.NE.AND P0, PT, R11, RZ, PT ;  /* 0x000000ff0b00720c */ /* 0x000fe20003f05270 */
[----:B------:R-:W1:Y:S02]  /*2680*/  SHFL.BFLY PT, R7, R6, 0x1, 0x1f ;  /* 0x0c201f0006077f89 */ /* 0x000e6400000e0000 */
[----:B-1----:R-:W-:Y:S01]  /*2690*/  FMNMX.FTZ R0, R6, R7, !PT ;  /* 0x0000000706007209 */ /* 0x002fe20007810000 */
[----:B------:R-:W-:-:S03]  /*26a0*/  IMAD.U32 R7, RZ, RZ, UR40 ;  /* 0x00000028ff077e24 */ /* 0x000fc6000f8e00ff */
[C---:B------:R-:W-:Y:S01]  /*26b0*/  FSETP.NEU.FTZ.AND P2, PT, R0.reuse, -INF , PT ;  /* 0xff8000000000780b */ /* 0x040fe20003f5d000 */
[----:B------:R-:W-:-:S05]  /*26c0*/  FFMA.FTZ R7, R0, R7, -8 ;  /* 0xc100000000077423 */ /* 0x000fca0000010007 */
[----:B------:R-:W-:Y:S02]  /*26d0*/  FSEL R88, R7, RZ, P2 ;  /* 0x000000ff07587208 */ /* 0x000fe40001000000 */
[----:B------:R-:W-:Y:S02]  /*26e0*/  ISETP.NE.AND P2, PT, R8, RZ, PT ;  /* 0x000000ff0800720c */ /* 0x000fe40003f45270 */
[----:B------:R-:W-:Y:S01]  /*26f0*/  FMNMX.FTZ R8, R30, R5, !PT ;  /* 0x000000051e087209 */ /* 0x000fe20007810000 */
[----:B------:R-:W-:-:S01]  /*2700*/  FFMA.FTZ R4, R24, UR40, -R88 ;  /* 0x0000002818047c23 */ /* 0x000fc20008010858 */
[----:B------:R-:W-:Y:S01]  /*2710*/  FSEL R79, R79, -INF , P2 ;  /* 0xff8000004f4f7808 */ /* 0x000fe20001000000 */
[----:B------:R-:W-:-:S01]  /*2720*/  FFMA.FTZ R6, R28, UR40, -R88 ;  /* 0x000000281c067c23 */ /* 0x000fc20008010858 */
[----:B------:R-:W-:Y:S01]  /*2730*/  FMNMX.FTZ R5, R31, R8, !PT ;  /* 0x000000081f057209 */ /* 0x000fe20007810000 */
[----:B------:R-:W-:-:S01]  /*2740*/  FFMA.FTZ R8, R32, UR40, -R88 ;  /* 0x0000002820087c23 */ /* 0x000fc20008010858 */
[--C-:B------:R-:W-:Y:S01]  /*2750*/  FFMA.FTZ R7, R25, UR40, -R88.reuse ;  /* 0x0000002819077c23 */ /* 0x100fe20008010858 */
[----:B------:R-:W-:Y:S01]  /*2760*/  MUFU.EX2 R4, R4 ;  /* 0x0000000400047308 */ /* 0x000fe20000000800 */
[----:B------:R-:W-:Y:S01]  /*2770*/  FMNMX.FTZ R10, R34, R5, !PT ;  /* 0x00000005220a7209 */ /* 0x000fe20007810000 */
[--C-:B------:R-:W-:Y:S01]  /*2780*/  FFMA.FTZ R9, R29, UR40, -R88.reuse ;  /* 0x000000281d097c23 */ /* 0x100fe20008010858 */
[----:B------:R-:W-:-:S01]  /*2790*/  FFMA.FTZ R11, R33, UR40, -R88 ;  /* 0x00000028210b7c23 */ /* 0x000fc20008010858 */
[----:B0-----:R-:W-:Y:S01]  /*27a0*/  LOP3.LUT P2, RZ, R89, 0x7f, RZ, 0xc0, !PT ;  /* 0x0000007f59ff7812 */ /* 0x001fe2000784c0ff */
[----:B------:R-:W-:-:S01]  /*27b0*/  FFMA.FTZ R21, R49, UR40, -R88 ;  /* 0x0000002831157c23 */ /* 0x000fc20008010858 */
[----:B------:R-:W-:Y:S01]  /*27c0*/  FMNMX.FTZ R5, R35, R10, !PT ;  /* 0x0000000a23057209 */ /* 0x000fe20007810000 */
[----:B------:R-:W-:-:S01]  /*27d0*/  FFMA.FTZ R29, R57, UR40, -R88 ;  /* 0x00000028391d7c23 */ /* 0x000fc20008010858 */
[----:B------:R-:W0:Y:S01]  /*27e0*/  MUFU.EX2 R7, R7 ;  /* 0x0000000700077308 */ /* 0x000e220000000800 */
[----:B------:R-:W-:-:S01]  /*27f0*/  FFMA.FTZ R13, R37, UR40, -R88 ;  /* 0x00000028250d7c23 */ /* 0x000fc20008010858 */
[----:B------:R-:W-:Y:S01]  /*2800*/  FMNMX.FTZ R10, R38, R5, !PT ;  /* 0x00000005260a7209 */ /* 0x000fe20007810000 */
[----:B------:R-:W-:-:S01]  /*2810*/  FFMA.FTZ R15, R41, UR40, -R88 ;  /* 0x00000028290f7c23 */ /* 0x000fc20008010858 */
[--C-:B------:R-:W-:Y:S01]  /*2820*/  FFMA.FTZ R25, R45, UR40, -R88.reuse ;  /* 0x000000282d197c23 */ /* 0x100fe20008010858 */
[----:B------:R-:W-:-:S01]  /*2830*/  FFMA.FTZ R52, R52, UR40, -R88 ;  /* 0x0000002834347c23 */ /* 0x000fc20008010858 */
[----:B------:R-:W-:Y:S01]  /*2840*/  FMNMX.FTZ R5, R39, R10, !PT ;  /* 0x0000000a27057209 */ /* 0x000fe20007810000 */
[----:B------:R-:W-:-:S01]  /*2850*/  FFMA.FTZ R10, R36, UR40, -R88 ;  /* 0x00000028240a7c23 */ /* 0x000fc20008010858 */
[----:B------:R-:W-:Y:S01]  /*2860*/  MUFU.EX2 R6, R6 ;  /* 0x0000000600067308 */ /* 0x000fe20000000800 */
[----:B------:R-:W-:Y:S01]  /*2870*/  @!P2 VIADD R3, R3, 0x38840 ;  /* 0x000388400303a836 */ /* 0x000fe20000000000 */
[----:B------:R-:W-:Y:S01]  /*2880*/  FMNMX.FTZ R12, R42, R5, !PT ;  /* 0x000000052a0c7209 */ /* 0x000fe20007810000 */
[----:B------:R-:W-:-:S01]  /*2890*/  FFMA.FTZ R53, R53, UR40, -R88 ;  /* 0x0000002835357c23 */ /* 0x000fc20008010858 */
[--C-:B------:R-:W-:Y:S01]  /*28a0*/  FFMA.FTZ R60, R60, UR40, -R88.reuse ;  /* 0x000000283c3c7c23 */ /* 0x100fe20008010858 */
[----:B------:R-:W-:-:S01]  /*28b0*/  FFMA.FTZ R61, R61, UR40, -R88 ;  /* 0x000000283d3d7c23 */ /* 0x000fc20008010858 */
[----:B------:R-:W-:Y:S01]  /*28c0*/  FMNMX.FTZ R5, R43, R12, !PT ;  /* 0x0000000c2b057209 */ /* 0x000fe20007810000 */
[----:B------:R-:W-:-:S01]  /*28d0*/  FFMA.FTZ R33, R65, UR40, -R88 ;  /* 0x0000002841217c23 */ /* 0x000fc20008010858 */
[----:B------:R-:W1:Y:S01]  /*28e0*/  MUFU.EX2 R9, R9 ;  /* 0x0000000900097308 */ /* 0x000e620000000800 */
[----:B0-----:R-:W-:-:S01]  /*28f0*/  FADD.FTZ R49, R4, R7 ;  /* 0x0000000704317221 */ /* 0x001fc20000010000 */
[----:B------:R-:W-:Y:S01]  /*2900*/  FMNMX.FTZ R12, R46, R5, !PT ;  /* 0x000000052e0c7209 */ /* 0x000fe20007810000 */
[----:B------:R-:W-:-:S01]  /*2910*/  FFMA.FTZ R68, R68, UR40, -R88 ;  /* 0x0000002844447c23 */ /* 0x000fc20008010858 */
[----:B------:R-:W-:Y:S01]  /*2920*/  @!P2 PRMT R3, RZ, 0x654, R3 ;  /* 0x00000654ff03a816 */ /* 0x000fe20000000003 */
[----:B------:R-:W-:-:S01]  /*2930*/  FFMA.FTZ R69, R69, UR40, -R88 ;  /* 0x0000002845457c23 */ /* 0x000fc20008010858 */
[----:B------:R-:W-:Y:S01]  /*2940*/  FMNMX.FTZ R5, R47, R12, !PT ;  /* 0x0000000c2f057209 */ /* 0x000fe20007810000 */
[----:B------:R-:W-:-:S01]  /*2950*/  FFMA.FTZ R12, R40, UR40, -R88 ;  /* 0x00000028280c7c23 */ /* 0x000fc20008010858 */
[----:B------:R-:W0:Y:S01]  /*2960*/  MUFU.EX2 R8, R8 ;  /* 0x0000000800087308 */ /* 0x000e220000000800 */
[----:B------:R2:W-:Y:S01]  /*2970*/  @!P2 SYNCS.ARRIVE.TRANS64.RED.A1T0 RZ, [R3+URZ], RZ ;  /* 0x000000ff03ffa9a7 */ /* 0x0005e2000810043f */
[----:B------:R-:W-:Y:S01]  /*2980*/  FMNMX.FTZ R14, R50, R5, !PT ;  /* 0x00000005320e7209 */ /* 0x000fe20007810000 */
[--C-:B------:R-:W-:Y:S01]  /*2990*/  FFMA.FTZ R72, R72, UR40, -R88.reuse ;  /* 0x0000002848487c23 */ /* 0x100fe20008010858 */
[----:B------:R-:W-:-:S01]  /*29a0*/  FFMA.FTZ R45, R76, UR40, -R88 ;  /* 0x000000284c2d7c23 */ /* 0x000fc20008010858 */
[--C-:B------:R-:W-:Y:S01]  /*29b0*/  FFMA.FTZ R40, R77, UR40, -R88.reuse ;  /* 0x000000284d287c23 */ /* 0x100fe20008010858 */
[----:B------:R-:W-:Y:S01]  /*29c0*/  FMNMX.FTZ R5, R51, R14, !PT ;  /* 0x0000000e33057209 */ /* 0x000fe20007810000 */
[--C-:B------:R-:W-:Y:S01]  /*29d0*/  FFMA.FTZ R73, R73, UR40, -R88.reuse ;  /* 0x0000002849497c23 */ /* 0x100fe20008010858 */
[----:B------:R-:W3:Y:S01]  /*29e0*/  MUFU.EX2 R11, R11 ;  /* 0x0000000b000b7308 */ /* 0x000ee20000000800 */
[----:B-1----:R-:W-:Y:S01]  /*29f0*/  F2FP.SATFINITE.E4M3.F32.PACK_AB_MERGE_C R216, R9, R6, RZ ;  /* 0x0000000609d8723e */ /* 0x002fe200048070ff */
[--C-:B------:R-:W-:Y:S01]  /*2a00*/  FFMA.FTZ R41, R85, UR40, -R88.reuse ;  /* 0x0000002855297c23 */ /* 0x100fe20008010858 */
[----:B------:R-:W-:Y:S01]  /*2a10*/  FMNMX.FTZ R14, R54, R5, !PT ;  /* 0x00000005360e7209 */ /* 0x000fe20007810000 */
[----:B------:R-:W-:Y:S01]  /*2a20*/  FFMA.FTZ R37, R81, UR40, -R88 ;  /* 0x0000002851257c23 */ /* 0x000fe20008010858 */
[----:B------:R-:W-:Y:S01]  /*2a30*/  F2FP.SATFINITE.E4M3.F32.PACK_AB_MERGE_C R216, R7, R4, R216 ;  /* 0x0000000407d8723e */ /* 0x000fe200048070d8 */
[--C-:B------:R-:W-:Y:S01]  /*2a40*/  IMAD.MOV.U32 R89, RZ, RZ, R151.reuse ;  /* 0x000000ffff597224 */ /* 0x100fe200078e0097 */
[----:B------:R-:W-:Y:S01]  /*2a50*/  FMNMX.FTZ R5, R55, R14, !PT ;  /* 0x0000000e37057209 */ /* 0x000fe20007810000 */
[----:B------:R-:W-:Y:S01]  /*2a60*/  FFMA.FTZ R14, R44, UR40, -R88 ;  /* 0x000000282c0e7c23 */ /* 0x000fe20008010858 */
[----:B------:R-:W-:Y:S01]  /*2a70*/  IMAD.U32 R44, RZ, RZ, UR40 ;  /* 0x00000028ff2c7e24 */ /* 0x000fe2000f8e00ff */
[----:B------:R-:W-:Y:S01]  /*2a80*/  MUFU.EX2 R10, R10 ;  /* 0x0000000a000a7308 */ /* 0x000fe20000000800 */
[----:B------:R-:W-:Y:S01]  /*2a90*/  FMNMX.FTZ R20, R58, R5, !PT ;  /* 0x000000053a147209 */ /* 0x000fe20007810000 */
[----:B------:R-:W-:-:S02]  /*2aa0*/  IMAD.MOV.U32 R85, RZ, RZ, R151 ;  /* 0x000000ffff557224 */ /* 0x000fc400078e0097 */
[--C-:B------:R-:W-:Y:S01]  /*2ab0*/  IMAD.MOV.U32 R81, RZ, RZ, R151.reuse ;  /* 0x000000ffff517224 */ /* 0x100fe200078e0097 */
[----:B------:R-:W-:Y:S01]  /*2ac0*/  FMNMX.FTZ R5, R59, R20, !PT ;  /* 0x000000143b057209 */ /* 0x000fe20007810000 */
[--C-:B------:R-:W-:Y:S02]  /*2ad0*/  IMAD.MOV.U32 R77, RZ, RZ, R151.reuse ;  /* 0x000000ffff4d7224 */ /* 0x100fe400078e0097 */
[----:B------:R-:W1:Y:S01]  /*2ae0*/  MUFU.EX2 R13, R13 ;  /* 0x0000000d000d7308 */ /* 0x000e620000000800 */
[----:B------:R-:W-:Y:S01]  /*2af0*/  FMNMX.FTZ R20, R62, R5, !PT ;  /* 0x000000053e147209 */ /* 0x000fe20007810000 */
[--C-:B------:R-:W-:Y:S02]  /*2b00*/  IMAD.MOV.U32 R76, RZ, RZ, R151.reuse ;  /* 0x000000ffff4c7224 */ /* 0x100fe400078e0097 */
[----:B------:R-:W-:Y:S01]  /*2b10*/  IMAD.MOV.U32 R65, RZ, RZ, R151 ;  /* 0x000000ffff417224 */ /* 0x000fe200078e0097 */
[----:B------:R-:W-:Y:S01]  /*2b20*/  FMNMX.FTZ R5, R63, R20, !PT ;  /* 0x000000143f057209 */ /* 0x000fe20007810000 */
[----:B------:R-:W-:-:S01]  /*2b30*/  FFMA.FTZ R20, R48, UR40, -R88 ;  /* 0x0000002830147c23 */ /* 0x000fc20008010858 */
[----:B------:R-:W-:Y:S01]  /*2b40*/  FADD.FTZ R48, R6, R49 ;  /* 0x0000003106307221 */ /* 0x000fe20000010000 */
[----:B------:R-:W-:Y:S01]  /*2b50*/  MUFU.EX2 R12, R12 ;  /* 0x0000000c000c7308 */ /* 0x000fe20000000800 */
[----:B------:R-:W-:-:S02]  /*2b60*/  FMNMX.FTZ R24, R66, R5, !PT ;  /* 0x0000000542187209 */ /* 0x000fc40007810000 */
[----:B------:R-:W-:Y:S02]  /*2b70*/  FADD.FTZ R49, R9, R48 ;  /* 0x0000003009317221 */ /* 0x000fe40000010000 */
[----:B------:R-:W-:Y:S02]  /*2b80*/  FMNMX.FTZ R5, R67, R24, !PT ;  /* 0x0000001843057209 */ /* 0x000fe40007810000 */
[----:B0-----:R-:W-:Y:S01]  /*2b90*/  FADD.FTZ R48, R8, R49 ;  /* 0x0000003108307221 */ /* 0x001fe20000010000 */
[----:B------:R-:W-:Y:S01]  /*2ba0*/  MUFU.EX2 R15, R15 ;  /* 0x0000000f000f7308 */ /* 0x000fe20000000800 */
[----:B------:R-:W-:Y:S02]  /*2bb0*/  FMNMX.FTZ R24, R70, R5, !PT ;  /* 0x0000000546187209 */ /* 0x000fe40007810000 */
[----:B---3--:R-:W-:Y:S01]  /*2bc0*/  FADD.FTZ R49, R11, R48 ;  /* 0x000000300b317221 */ /* 0x008fe20000010000 */
[----:B-1----:R-:W-:Y:S02]  /*2bd0*/  F2FP.SATFINITE.E4M3.F32.PACK_AB_MERGE_C R218, R13, R10, RZ ;  /* 0x0000000a0dda723e */ /* 0x002fe400048070ff */
[----:B------:R-:W-:Y:S01]  /*2be0*/  FMNMX.FTZ R5, R71, R24, !PT ;  /* 0x0000001847057209 */ /* 0x000fe20007810000 */
[----:B------:R-:W-:-:S01]  /*2bf0*/  FADD.FTZ R48, R10, R49 ;  /* 0x000000310a307221 */ /* 0x000fc20000010000 */
[----:B------:R-:W-:Y:S01]  /*2c00*/  MUFU.EX2 R14, R14 ;  /* 0x0000000e000e7308 */ /* 0x000fe20000000800 */
[----:B------:R-:W-:-:S02]  /*2c10*/  F2FP.SATFINITE.E4M3.F32.PACK_AB_MERGE_C R218, R11, R8, R218 ;  /* 0x000000080bda723e */ /* 0x000fc400048070da */
[----:B------:R-:W-:-:S04]  /*2c20*/  FMNMX.FTZ R24, R74, R5, !PT ;  /* 0x000000054a187209 */ /* 0x000fc80007810000 */
[----:B------:R-:W-:Y:S01]  /*2c30*/  FMNMX.FTZ R5, R75, R24, !PT ;  /* 0x000000184b057209 */ /* 0x000fe20007810000 */
[----:B------:R-:W0:Y:S03]  /*2c40*/  MUFU.EX2 R25, R25 ;  /* 0x0000001900197308 */ /* 0x000e260000000800 */
[----:B------:R-:W-:-:S04]  /*2c50*/  FMNMX.FTZ R24, R78, R5, !PT ;  /* 0x000000054e187209 */ /* 0x000fc80007810000 */
[----:B------:R-:W-:Y:S01]  /*2c60*/  FMNMX.FTZ R5, R79, R24, !PT ;  /* 0x000000184f057209 */ /* 0x000fe20007810000 */
[----:B------:R-:W-:-:S01]  /*2c70*/  FFMA.FTZ R24, R56, UR40, -R88 ;  /* 0x0000002838187c23 */ /* 0x000fc20008010858 */
[----:B------:R-:W-:Y:S02]  /*2c80*/  MUFU.EX2 R20, R20 ;  /* 0x0000001400147308 */ /* 0x000fe40000000800 */
[----:B------:R-:W-:-:S04]  /*2c90*/  FMNMX.FTZ R28, R82, R5, !PT ;  /* 0x00000005521c7209 */ /* 0x000fc80007810000 */
[----:B------:R-:W-:Y:S02]  /*2ca0*/  FMNMX.FTZ R5, R83, R28, !PT ;  /* 0x0000001c53057209 */ /* 0x000fe40007810000 */
[----:B------:R-:W-:Y:S01]  /*2cb0*/  MUFU.EX2 R21, R21 ;  /* 0x0000001500157308 */ /* 0x000fe20000000800 */
[----:B0-----:R-:W-:Y:S02]  /*2cc0*/  F2FP.SATFINITE.E4M3.F32.PACK_AB_MERGE_C R220, R25, R14, RZ ;  /* 0x0000000e19dc723e */ /* 0x001fe400048070ff */
[----:B------:R-:W-:Y:S02]  /*2cd0*/  FMNMX.FTZ R28, R86, R5, !PT ;  /* 0x00000005561c7209 */ /* 0x000fe40007810000 */
[----:B------:R-:W-:Y:S02]  /*2ce0*/  F2FP.SATFINITE.E4M3.F32.PACK_AB_MERGE_C R220, R15, R12, R220 ;  /* 0x0000000c0fdc723e */ /* 0x000fe400048070dc */
[----:B------:R-:W-:Y:S01]  /*2cf0*/  FMNMX.FTZ R5, R87, R28, !PT ;  /* 0x0000001c57057209 */ /* 0x000fe20007810000 */
[----:B------:R-:W-:Y:S01]  /*2d00*/  MUFU.EX2 R52, R52 ;  /* 0x0000003400347308 */ /* 0x000fe20000000800 */
[----:B------:R-:W-:-:S01]  /*2d10*/  FFMA.FTZ R28, R64, UR40, -R88 ;  /* 0x00000028401c7c23 */ /* 0x000fc20008010858 */
[----:B------:R-:W-:-:S02]  /*2d20*/  IMAD.MOV.U32 R64, RZ, RZ, R151 ;  /* 0x000000ffff407224 */ /* 0x000fc400078e0097 */
[----:B------:R-:W0:Y:S04]  /*2d30*/  SHFL.BFLY PT, R32, R5, 0x2, 0x1f ;  /* 0x0c401f0005207f89 */ /* 0x000e2800000e0000 */
[----:B------:R-:W1:Y:S08]  /*2d40*/  MUFU.EX2 R53, R53 ;  /* 0x0000003500357308 */ /* 0x000e700000000800 */
[----:B------:R-:W-:Y:S08]  /*2d50*/  MUFU.EX2 R24, R24 ;  /* 0x0000001800187308 */ /* 0x000ff00000000800 */
[----:B------:R-:W-:Y:S01]  /*2d60*/  MUFU.EX2 R29, R29 ;  /* 0x0000001d001d7308 */ /* 0x000fe20000000800 */
[----:B-1----:R-:W-:-:S02]  /*2d70*/  F2FP.SATFINITE.E4M3.F32.PACK_AB_MERGE_C R222, R53, R52, RZ ;  /* 0x0000003435de723e */ /* 0x002fc400048070ff */
[----:B0-----:R-:W-:Y:S01]  /*2d80*/  FMNMX.FTZ R36, R5, R32, !PT ;  /* 0x0000002005247209 */ /* 0x001fe20007810000 */
[----:B------:R-:W-:-:S01]  /*2d90*/  FFMA.FTZ R32, R80, UR40, -R88 ;  /* 0x0000002850207c23 */ /* 0x000fc20008010858 */
[----:B------:R-:W-:Y:S01]  /*2da0*/  F2FP.SATFINITE.E4M3.F32.PACK_AB_MERGE_C R222, R21, R20, R222 ;  /* 0x0000001415de723e */ /* 0x000fe200048070de */
[--C-:B------:R-:W-:Y:S02]  /*2db0*/  IMAD.MOV.U32 R80, RZ, RZ, R151.reuse ;  /* 0x000000ffff507224 */ /* 0x100fe400078e0097 */
[----:B------:R-:W-:Y:S01]  /*2dc0*/  MUFU.EX2 R60, R60 ;  /* 0x0000003c003c7308 */ /* 0x000fe20000000800 */
[----:B------:R-:W0:Y:S07]  /*2dd0*/  SHFL.BFLY PT, R5, R36, 0x1, 0x1f ;  /* 0x0c201f0024057f89 */ /* 0x000e2e00000e0000 */
[----:B------:R-:W-:Y:S08]  /*2de0*/  MUFU.EX2 R61, R61 ;  /* 0x0000003d003d7308 */ /* 0x000ff00000000800 */
[----:B------:R-:W-:Y:S08]  /*2df0*/  MUFU.EX2 R28, R28 ;  /* 0x0000001c001c7308 */ /* 0x000ff00000000800 */
[----:B------:R-:W-:Y:S01]  /*2e00*/  MUFU.EX2 R33, R33 ;  /* 0x0000002100217308 */ /* 0x000fe20000000800 */
[----:B0-----:R-:W-:Y:S01]  /*2e10*/  FMNMX.FTZ R5, R36, R5, !PT ;  /* 0x0000000524057209 */ /* 0x001fe20007810000 */
[----:B------:R-:W-:Y:S01]  /*2e20*/  FFMA.FTZ R36, R84, UR40, -R88 ;  /* 0x0000002854247c23 */ /* 0x000fe20008010858 */
[----:B------:R-:W-:-:S02]  /*2e30*/  IMAD.MOV.U32 R88, RZ, RZ, R151 ;  /* 0x000000ffff587224 */ /* 0x000fc400078e0097 */
[C---:B------:R-:W-:Y:S01]  /*2e40*/  FSETP.NEU.FTZ.AND P1, PT, R5.reuse, -INF , PT ;  /* 0xff8000000500780b */ /* 0x040fe20003f3d000 */
[----:B------:R-:W-:-:S01]  /*2e50*/  FFMA.FTZ R44, R5, R44, -8 ;  /* 0xc1000000052c7423 */ /* 0x000fc2000001002c */
[----:B------:R-:W-:Y:S01]  /*2e60*/  IMAD.MOV.U32 R84, RZ, RZ, R151 ;  /* 0x000000ffff547224 */ /* 0x000fe200078e0097 */
[----:B------:R-:W-:Y:S03]  /*2e70*/  MUFU.EX2 R68, R68 ;  /* 0x0000004400447308 */ /* 0x000fe60000000800 */
[----:B------:R-:W-:Y:S02]  /*2e80*/  FSEL R44, R44, RZ, P1 ;  /* 0x000000ff2c2c7208 */ /* 0x000fe40000800000 */
[----:B------:R-:W-:-:S03]  /*2e90*/  PLOP3.LUT P1, PT, PT, PT, UP0, 0x80, 0x0 ;  /* 0x000000000000781c */ /* 0x000fc60003f2f008 */
[--C-:B------:R-:W-:Y:S01]  /*2ea0*/  FFMA.FTZ R26, R26, UR40, -R44.reuse ;  /* 0x000000281a1a7c23 */ /* 0x100fe2000801082c */
[----:B------:R-:W-:-:S01]  /*2eb0*/  FFMA.FTZ R27, R27, UR40, -R44 ;  /* 0x000000281b1b7c23 */ /* 0x000fc2000801082c */
[--C-:B------:R-:W-:Y:S01]  /*2ec0*/  FFMA.FTZ R30, R30, UR40, -R44.reuse ;  /* 0x000000281e1e7c23 */ /* 0x100fe2000801082c */
[----:B------:R-:W-:-:S01]  /*2ed0*/  FFMA.FTZ R31, R31, UR40, -R44 ;  /* 0x000000281f1f7c23 */ /* 0x000fc2000801082c */
[--C-:B------:R-:W-:Y:S01]  /*2ee0*/  FFMA.FTZ R34, R34, UR40, -R44.reuse ;  /* 0x0000002822227c23 */ /* 0x100fe2000801082c */
[----:B------:R-:W-:-:S01]  /*2ef0*/  FFMA.FTZ R35, R35, UR40, -R44 ;  /* 0x0000002823237c23 */ /* 0x000fc2000801082c */
[----:B------:R-:W-:Y:S01]  /*2f00*/  MUFU.EX2 R26, R26 ;  /* 0x0000001a001a7308 */ /* 0x000fe20000000800 */
[----:B------:R-:W-:-:S01]  /*2f10*/  FFMA.FTZ R38, R38, UR40, -R44 ;  /* 0x0000002826267c23 */ /* 0x000fc2000801082c */
[--C-:B------:R-:W-:Y:S01]  /*2f20*/  FFMA.FTZ R39, R39, UR40, -R44.reuse ;  /* 0x0000002827277c23 */ /* 0x100fe2000801082c */
[----:B------:R-:W-:-:S01]  /*2f30*/  FFMA.FTZ R42, R42, UR40, -R44 ;  /* 0x000000282a2a7c23 */ /* 0x000fc2000801082c */
[--C-:B------:R-:W-:Y:S01]  /*2f40*/  FFMA.FTZ R43, R43, UR40, -R44.reuse ;  /* 0x000000282b2b7c23 */ /* 0x100fe2000801082c */
[----:B------:R-:W-:-:S01]  /*2f50*/  FFMA.FTZ R46, R46, UR40, -R44 ;  /* 0x000000282e2e7c23 */ /* 0x000fc2000801082c */
[--C-:B------:R-:W-:Y:S01]  /*2f60*/  FFMA.FTZ R47, R47, UR40, -R44.reuse ;  /* 0x000000282f2f7c23 */ /* 0x100fe2000801082c */
[----:B------:R-:W-:-:S01]  /*2f70*/  FFMA.FTZ R50, R50, UR40, -R44 ;  /* 0x0000002832327c23 */ /* 0x000fc2000801082c */
[----:B------:R-:W0:Y:S01]  /*2f80*/  MUFU.EX2 R27, R27 ;  /* 0x0000001b001b7308 */ /* 0x000e220000000800 */
[----:B------:R-:W-:-:S01]  /*2f90*/  FFMA.FTZ R51, R51, UR40, -R44 ;  /* 0x0000002833337c23 */ /* 0x000fc2000801082c */
[--C-:B------:R-:W-:Y:S01]  /*2fa0*/  FFMA.FTZ R54, R54, UR40, -R44.reuse ;  /* 0x0000002836367c23 */ /* 0x100fe2000801082c */
[----:B------:R-:W-:-:S01]  /*2fb0*/  FFMA.FTZ R55, R55, UR40, -R44 ;  /* 0x0000002837377c23 */ /* 0x000fc2000801082c */
[--C-:B------:R-:W-:Y:S01]  /*2fc0*/  FFMA.FTZ R58, R58, UR40, -R44.reuse ;  /* 0x000000283a3a7c23 */ /* 0x100fe2000801082c */
[----:B------:R-:W-:-:S01]  /*2fd0*/  FFMA.FTZ R59, R59, UR40, -R44 ;  /* 0x000000283b3b7c23 */ /* 0x000fc2000801082c */
[--C-:B------:R-:W-:Y:S01]  /*2fe0*/  FFMA.FTZ R62, R62, UR40, -R44.reuse ;  /* 0x000000283e3e7c23 */ /* 0x100fe2000801082c */
[----:B------:R-:W-:-:S01]  /*2ff0*/  FFMA.FTZ R63, R63, UR40, -R44 ;  /* 0x000000283f3f7c23 */ /* 0x000fc2000801082c */
[----:B------:R-:W1:Y:S01]  /*3000*/  MUFU.EX2 R30, R30 ;  /* 0x0000001e001e7308 */ /* 0x000e620000000800 */
[----:B------:R-:W-:-:S01]  /*3010*/  FFMA.FTZ R66, R66, UR40, -R44 ;  /* 0x0000002842427c23 */ /* 0x000fc2000801082c */
[--C-:B------:R-:W-:Y:S01]  /*3020*/  FFMA.FTZ R67, R67, UR40, -R44.reuse ;  /* 0x0000002843437c23 */ /* 0x100fe2000801082c */
[----:B------:R-:W-:-:S01]  /*3030*/  FFMA.FTZ R70, R70, UR40, -R44 ;  /* 0x0000002846467c23 */ /* 0x000fc2000801082c */
[--C-:B------:R-:W-:Y:S01]  /*3040*/  FFMA.FTZ R71, R71, UR40, -R44.reuse ;  /* 0x0000002847477c23 */ /* 0x100fe2000801082c */
[----:B------:R-:W-:-:S01]  /*3050*/  FFMA.FTZ R74, R74, UR40, -R44 ;  /* 0x000000284a4a7c23 */ /* 0x000fc2000801082c */
[--C-:B------:R-:W-:Y:S01]  /*3060*/  FFMA.FTZ R75, R75, UR40, -R44.reuse ;  /* 0x000000284b4b7c23 */ /* 0x100fe2000801082c */
[----:B------:R-:W-:-:S01]  /*3070*/  FFMA.FTZ R78, R78, UR40, -R44 ;  /* 0x000000284e4e7c23 */ /* 0x000fc2000801082c */
[----:B------:R-:W3:Y:S01]  /*3080*/  MUFU.EX2 R31, R31 ;  /* 0x0000001f001f7308 */ /* 0x000ee20000000800 */
[----:B0-----:R-:W-:-:S01]  /*3090*/  FADD.FTZ R57, R26, R27 ;  /* 0x0000001b1a397221 */ /* 0x001fc20000010000 */
[--C-:B------:R-:W-:Y:S01]  /*30a0*/  FFMA.FTZ R79, R79, UR40, -R44.reuse ;  /* 0x000000284f4f7c23 */ /* 0x100fe2000801082c */
[----:B------:R-:W-:-:S01]  /*30b0*/  FFMA.FTZ R82, R82, UR40, -R44 ;  /* 0x0000002852527c23 */ /* 0x000fc2000801082c */
[--C-:B------:R-:W-:Y:S01]  /*30c0*/  FFMA.FTZ R83, R83, UR40, -R44.reuse ;  /* 0x0000002853537c23 */ /* 0x100fe2000801082c */
[----:B------:R-:W-:-:S01]  /*30d0*/  FFMA.FTZ R86, R86, UR40, -R44 ;  /* 0x0000002856567c23 */ /* 0x000fc2000801082c */
[----:B------:R-:W-:Y:S01]  /*30e0*/  FFMA.FTZ R44, R87, UR40, -R44 ;  /* 0x00000028572c7c23 */ /* 0x000fe2000801082c */
[----:B------:R-:W-:Y:S01]  /*30f0*/  IMAD.MOV.U32 R87, RZ, RZ, R151 ;  /* 0x000000ffff577224 */ /* 0x000fe200078e0097 */
[----:B------:R-:W0:Y:S01]  /*3100*/  MUFU.EX2 R34, R34 ;  /* 0x0000002200227308 */ /* 0x000e220000000800 */
[----:B-1----:R-:W-:-:S07]  /*3110*/  FADD.FTZ R56, R30, R57 ;  /* 0x000000391e387221 */ /* 0x002fce0000010000 */
[----:B------:R-:W2:Y:S01]  /*3120*/  MUFU.EX2 R35, R35 ;  /* 0x0000002300237308 */ /* 0x000ea20000000800 */
[----:B---3--:R-:W-:-:S01]  /*3130*/  FADD.FTZ R57, R31, R56 ;  /* 0x000000381f397221 */ /* 0x008fc20000010000 */
[----:B------:R-:W-:Y:S01]  /*3140*/  F2FP.SATFINITE.E4M3.F32.PACK_AB_MERGE_C R30, R31, R30, RZ ;  /* 0x0000001e1f1e723e */ /* 0x000fe200048070ff */
[----:B------:R-:W-:-:S03]  /*3150*/  IMAD.MOV.U32 R31, RZ, RZ, R151 ;  /* 0x000000ffff1f7224 */ /* 0x000fc600078e0097 */
[----:B------:R-:W-:Y:S01]  /*3160*/  F2FP.SATFINITE.E4M3.F32.PACK_AB_MERGE_C R217, R27, R26, R30 ;  /* 0x0000001a1bd9723e */ /* 0x000fe2000480701e */
[----:B------:R-:W-:Y:S01]  /*3170*/  IMAD.MOV.U32 R30, RZ, RZ, R151 ;  /* 0x000000ffff1e7224 */ /* 0x000fe200078e0097 */
[----:B------:R-:W1:Y:S01]  /*3180*/  MUFU.EX2 R38, R38 ;  /* 0x0000002600267308 */ /* 0x000e620000000800 */
[----:B0-----:R-:W-:-:S01]  /*3190*/  FADD.FTZ R56, R34, R57 ;  /* 0x0000003922387221 */ /* 0x001fc20000010000 */
[--C-:B------:R-:W-:Y:S02]  /*31a0*/  IMAD.MOV.U32 R57, RZ, RZ, R151.reuse ;  /* 0x000000ffff397224 */ /* 0x100fe400078e0097 */
[--C-:B------:R-:W-:Y:S02]  /*31b0*/  IMAD.MOV.U32 R27, RZ, RZ, R151.reuse ;  /* 0x000000ffff1b7224 */ /* 0x100fe400078e0097 */
[----:B------:R-:W-:Y:S02]  /*31c0*/  IMAD.MOV.U32 R26, RZ, RZ, R151 ;  /* 0x000000ffff1a7224 */ /* 0x000fe400078e0097 */
[----:B------:R-:W0:Y:S01]  /*31d0*/  MUFU.EX2 R39, R39 ;  /* 0x0000002700277308 */ /* 0x000e220000000800 */
[----:B--2---:R-:W-:-:S07]  /*31e0*/  FADD.FTZ R3, R35, R56 ;  /* 0x0000003823037221 */ /* 0x004fce0000010000 */
[----:B------:R-:W2:Y:S01]  /*31f0*/  MUFU.EX2 R42, R42 ;  /* 0x0000002a002a7308 */ /* 0x000ea20000000800 */
[----:B-1----:R-:W-:-:S01]  /*3200*/  FADD.FTZ R56, R38, R3 ;  /* 0x0000000326387221 */ /* 0x002fc20000010000 */
[----:B------:R-:W-:-:S04]  /*3210*/  FADD.FTZ R3, R13, R48 ;  /* 0x000000300d037221 */ /* 0x000fc80000010000 */
[----:B------:R-:W-:Y:S02]  /*3220*/  FADD.FTZ R48, R12, R3 ;  /* 0x000000030c307221 */ /* 0x000fe40000010000 */
[----:B------:R-:W1:Y:S01]  /*3230*/  MUFU.EX2 R43, R43 ;  /* 0x0000002b002b7308 */ /* 0x000e620000000800 */
[----:B0-----:R-:W-:-:S01]  /*3240*/  FADD.FTZ R49, R39, R56 ;  /* 0x0000003827317221 */ /* 0x001fc20000010000 */
[----:B------:R-:W-:Y:S01]  /*3250*/  FADD.FTZ R3, R15, R48 ;  /* 0x000000300f037221 */ /* 0x000fe20000010000 */
[----:B------:R-:W-:Y:S01]  /*3260*/  F2FP.SATFINITE.E4M3.F32.PACK_AB_MERGE_C R38, R39, R38, RZ ;  /* 0x000000262726723e */ /* 0x000fe200048070ff */
[----:B------:R-:W-:Y:S02]  /*3270*/  IMAD.MOV.U32 R39, RZ, RZ, R151 ;  /* 0x000000ffff277224 */ /* 0x000fe400078e0097 */
[----:B------:R-:W-:-:S01]  /*3280*/  FADD.FTZ R48, R14, R3 ;  /* 0x000000030e307221 */ /* 0x000fc20000010000 */
[----:B------:R-:W-:Y:S01]  /*3290*/  F2FP.SATFINITE.E4M3.F32.PACK_AB_MERGE_C R219, R35, R34, R38 ;  /* 0x0000002223db723e */ /* 0x000fe20004807026 */
[----:B------:R-:W0:Y:S01]  /*32a0*/  MUFU.EX2 R46, R46 ;  /* 0x0000002e002e7308 */ /* 0x000e220000000800 */
[----:B--2---:R-:W-:-:S01]  /*32b0*/  FADD.FTZ R56, R42, R49 ;  /* 0x000000312a387221 */ /* 0x004fc20000010000 */
[----:B------:R-:W-:Y:S01]  /*32c0*/  FADD.FTZ R3, R25, R48 ;  /* 0x0000003019037221 */ /* 0x000fe20000010000 */
[----:B------:R-:W-:-:S02]  /*32d0*/  IMAD.MOV.U32 R38, RZ, RZ, R151 ;  /* 0x000000ffff267224 */ /* 0x000fc400078e0097 */
[----:B------:R-:W-:Y:S02]  /*32e0*/  IMAD.MOV.U32 R35, RZ, RZ, R151 ;  /* 0x000000ffff237224 */ /* 0x000fe400078e0097 */
[----:B------:R-:W-:-:S01]  /*32f0*/  FADD.FTZ R48, R20, R3 ;  /* 0x0000000314307221 */ /* 0x000fc20000010000 */
[----:B------:R-:W-:Y:S01]  /*3300*/  IMAD.MOV.U32 R34, RZ, RZ, R151 ;  /* 0x000000ffff227224 */ /* 0x000fe200078e0097 */
[----:B------:R-:W2:Y:S01]  /*3310*/  MUFU.EX2 R47, R47 ;  /* 0x0000002f002f7308 */ /* 0x000ea20000000800 */
[----:B-1----:R-:W-:-:S01]  /*3320*/  FADD.FTZ R49, R43, R56 ;  /* 0x000000382b317221 */ /* 0x002fc20000010000 */
[----:B------:R-:W-:Y:S01]  /*3330*/  FADD.FTZ R3, R21, R48 ;  /* 0x0000003015037221 */ /* 0x000fe20000010000 */
[--C-:B------:R-:W-:Y:S02]  /*3340*/  IMAD.MOV.U32 R48, RZ, RZ, R151.reuse ;  /* 0x000000ffff307224 */ /* 0x100fe400078e0097 */
[----:B------:R-:W-:Y:S02]  /*3350*/  IMAD.MOV.U32 R25, RZ, RZ, R151 ;  /* 0x000000ffff197224 */ /* 0x000fe400078e0097 */
[----:B------:R-:W-:-:S01]  /*3360*/  FADD.FTZ R6, R52, R3 ;  /* 0x0000000334067221 */ /* 0x000fc20000010000 */
[----:B------:R-:W-:Y:S01]  /*3370*/  IMAD.MOV.U32 R52, RZ, RZ, R151 ;  /* 0x000000ffff347224 */ /* 0x000fe200078e0097 */
[----:B------:R-:W1:Y:S01]  /*3380*/  MUFU.EX2 R50, R50 ;  /* 0x0000003200327308 */ /* 0x000e620000000800 */
[----:B0-----:R-:W-:-:S01]  /*3390*/  FADD.FTZ R56, R46, R49 ;  /* 0x000000312e387221 */ /* 0x001fc20000010000 */
[----:B------:R-:W-:-:S04]  /*33a0*/  FADD.FTZ R53, R53, R6 ;  /* 0x0000000635357221 */ /* 0x000fc80000010000 */
[----:B------:R-:W-:Y:S01]  /*33b0*/  FADD.FTZ R6, R24, R53 ;  /* 0x0000003518067221 */ /* 0x000fe20000010000 */
[----:B------:R-:W-:Y:S01]  /*33c0*/  IMAD.MOV.U32 R53, RZ, RZ, R151 ;  /* 0x000000ffff357224 */ /* 0x000fe200078e0097 */
[----:B------:R-:W0:Y:S01]  /*33d0*/  MUFU.EX2 R51, R51 ;  /* 0x0000003300337308 */ /* 0x000e220000000800 */
[----:B--2---:R-:W-:-:S01]  /*33e0*/  FADD.FTZ R49, R47, R56 ;  /* 0x000000382f317221 */ /* 0x004fc20000010000 */
[----:B------:R-:W-:Y:S01]  /*33f0*/  F2FP.SATFINITE.E4M3.F32.PACK_AB_MERGE_C R46, R47, R46, RZ ;  /* 0x0000002e2f2e723e */ /* 0x000fe200048070ff */
[----:B------:R-:W-:-:S03]  /*3400*/  IMAD.MOV.U32 R47, RZ, RZ, R151 ;  /* 0x000000ffff2f7224 */ /* 0x000fc600078e0097 */
[----:B------:R-:W-:Y:S01]  /*3410*/  F2FP.SATFINITE.E4M3.F32.PACK_AB_MERGE_C R221, R43, R42, R46 ;  /* 0x0000002a2bdd723e */ /* 0x000fe2000480702e */
[----:B------:R-:W-:Y:S01]  /*3420*/  IMAD.MOV.U32 R46, RZ, RZ, R151 ;  /* 0x000000ffff2e7224 */ /* 0x000fe200078e0097 */
[----:B------:R-:W2:Y:S01]  /*3430*/  MUFU.EX2 R54, R54 ;  /* 0x0000003600367308 */ /* 0x000ea20000000800 */
[----:B-1----:R-:W-:-:S01]  /*3440*/  FADD.FTZ R56, R50, R49 ;  /* 0x0000003132387221 */ /* 0x002fc20000010000 */
[--C-:B------:R-:W-:Y:S02]  /*3450*/  IMAD.MOV.U32 R49, RZ, RZ, R151.reuse ;  /* 0x000000ffff317224 */ /* 0x100fe400078e0097 */
[--C-:B------:R-:W-:Y:S02]  /*3460*/  IMAD.MOV.U32 R43, RZ, RZ, R151.reuse ;  /* 0x000000ffff2b7224 */ /* 0x100fe400078e0097 */
[----:B------:R-:W-:Y:S02]  /*3470*/  IMAD.MOV.U32 R42, RZ, RZ, R151 ;  /* 0x000000ffff2a7224 */ /* 0x000fe400078e0097 */
[----:B------:R-:W1:Y:S01]  /*3480*/  MUFU.EX2 R55, R55 ;  /* 0x0000003700377308 */ /* 0x000e620000000800 */
[----:B0-----:R-:W-:-:S01]  /*3490*/  FADD.FTZ R9, R51, R56 ;  /* 0x0000003833097221 */ /* 0x001fc20000010000 */
[----:B------:R-:W-:-:S06]  /*34a0*/  IMAD.MOV.U32 R56, RZ, RZ, R151 ;  /* 0x000000ffff387224 */ /* 0x000fcc00078e0097 */
[----:B------:R-:W0:Y:S01]  /*34b0*/  MUFU.EX2 R58, R58 ;  /* 0x0000003a003a7308 */ /* 0x000e220000000800 */
[----:B--2---:R-:W-:-:S07]  /*34c0*/  FADD.FTZ R10, R54, R9 ;  /* 0x00000009360a7221 */ /* 0x004fce0000010000 */
[----:B------:R-:W2:Y:S01]  /*34d0*/  MUFU.EX2 R59, R59 ;  /* 0x0000003b003b7308 */ /* 0x000ea20000000800 */
[----:B-1----:R-:W-:-:S01]  /*34e0*/  FADD.FTZ R3, R55, R10 ;  /* 0x0000000a37037221 */ /* 0x002fc20000010000 */
[----:B------:R-:W-:Y:S01]  /*34f0*/  F2FP.SATFINITE.E4M3.F32.PACK_AB_MERGE_C R54, R55, R54, RZ ;  /* 0x000000363736723e */ /* 0x000fe200048070ff */
[----:B------:R-:W-:-:S03]  /*3500*/  IMAD.MOV.U32 R55, RZ, RZ, R151 ;  /* 0x000000ffff377224 */ /* 0x000fc600078e0097 */
[----:B------:R-:W-:Y:S01]  /*3510*/  F2FP.SATFINITE.E4M3.F32.PACK_AB_MERGE_C R223, R51, R50, R54 ;  /* 0x0000003233df723e */ /* 0x000fe20004807036 */
[----:B------:R-:W-:Y:S01]  /*3520*/  IMAD.MOV.U32 R54, RZ, RZ, R151 ;  /* 0x000000ffff367224 */ /* 0x000fe200078e0097 */
[----:B------:R-:W1:Y:S01]  /*3530*/  MUFU.EX2 R62, R62 ;  /* 0x0000003e003e7308 */ /* 0x000e620000000800 */
[----:B0-----:R-:W-:-:S01]  /*3540*/  FADD.FTZ R10, R58, R3 ;  /* 0x000000033a0a7221 */ /* 0x001fc20000010000 */
[----:B------:R-:W-:Y:S01]  /*3550*/  FADD.FTZ R3, R29, R6 ;  /* 0x000000061d037221 */ /* 0x000fe20000010000 */
[--C-:B------:R-:W-:Y:S02]  /*3560*/  IMAD.MOV.U32 R51, RZ, RZ, R151.reuse ;  /* 0x000000ffff337224 */ /* 0x100fe400078e0097 */
[----:B------:R-:W-:Y:S02]  /*3570*/  IMAD.MOV.U32 R50, RZ, RZ, R151 ;  /* 0x000000ffff327224 */ /* 0x000fe400078e0097 */
[----:B------:R-:W-:-:S01]  /*3580*/  FADD.FTZ R6, R60, R3 ;  /* 0x000000033c067221 */ /* 0x000fc20000010000 */
[----:B------:R-:W-:Y:S01]  /*3590*/  F2FP.SATFINITE.E4M3.F32.PACK_AB_MERGE_C R60, R61, R60, RZ ;  /* 0x0000003c3d3c723e */ /* 0x000fe200048070ff */
[----:B------:R-:W0:Y:S01]  /*35a0*/  MUFU.EX2 R63, R63 ;  /* 0x0000003f003f7308 */ /* 0x000e220000000800 */
[----:B--2---:R-:W-:-:S01]  /*35b0*/  FADD.FTZ R9, R59, R10 ;  /* 0x0000000a3b097221 */ /* 0x004fc20000010000 */
[----:B------:R-:W-:Y:S01]  /*35c0*/  FADD.FTZ R61, R61, R6 ;  /* 0x000000063d3d7221 */ /* 0x000fe20000010000 */
[----:B------:R-:W-:Y:S01]  /*35d0*/  F2FP.SATFINITE.E4M3.F32.PACK_AB_MERGE_C R224, R29, R24, R60 ;  /* 0x000000181de0723e */ /* 0x000fe2000480703c */
[----:B------:R-:W-:-:S02]  /*35e0*/  IMAD.MOV.U32 R60, RZ, RZ, R151 ;  /* 0x000000ffff3c7224 */ /* 0x000fc400078e0097 */
[----:B------:R-:W-:Y:S02]  /*35f0*/  IMAD.MOV.U32 R29, RZ, RZ, R151 ;  /* 0x000000ffff1d7224 */ /* 0x000fe400078e0097 */
[----:B------:R-:W2:Y:S01]  /*3600*/  MUFU.EX2 R66, R66 ;  /* 0x0000004200427308 */ /* 0x000ea20000000800 */
[----:B-1----:R-:W-:-:S01]  /*3610*/  FADD.FTZ R4, R62, R9 ;  /* 0x000000093e047221 */ /* 0x002fc20000010000 */
[----:B------:R-:W-:-:S06]  /*3620*/  IMAD.MOV.U32 R24, RZ, RZ, R151 ;  /* 0x000000ffff187224 */ /* 0x000fcc00078e0097 */
[----:B------:R-:W1:Y:S01]  /*3630*/  MUFU.EX2 R67, R67 ;  /* 0x0000004300437308 */ /* 0x000e620000000800 */
[C---:B0-----:R-:W-:Y:S01]  /*3640*/  F2FP.SATFINITE.E4M3.F32.PACK_AB_MERGE_C R62, R63.reuse, R62, RZ ;  /* 0x0000003e3f3e723e */ /* 0x041fe200048070ff */
[----:B------:R-:W-:Y:S01]  /*3650*/  FADD.FTZ R63, R63, R4 ;  /* 0x000000043f3f7221 */ /* 0x000fe20000010000 */
[----:B------:R-:W-:-:S01]  /*3660*/  FADD.FTZ R4, R28, R61 ;  /* 0x0000003d1c047221 */ /* 0x000fc20000010000 */
[--C-:B------:R-:W-:Y:S01]  /*3670*/  IMAD.MOV.U32 R61, RZ, RZ, R151.reuse ;  /* 0x000000ffff3d7224 */ /* 0x100fe200078e0097 */
[----:B------:R-:W-:Y:S01]  /*3680*/  F2FP.SATFINITE.E4M3.F32.PACK_AB_MERGE_C R225, R59, R58, R62 ;  /* 0x0000003a3be1723e */ /* 0x000fe2000480703e */
[----:B------:R-:W-:Y:S02]  /*3690*/  IMAD.MOV.U32 R62, RZ, RZ, R151 ;  /* 0x000000ffff3e7224 */ /* 0x000fe400078e0097 */
[----:B------:R-:W-:-:S01]  /*36a0*/  FADD.FTZ R3, R33, R4 ;  /* 0x0000000421037221 */ /* 0x000fc20000010000 */
[----:B------:R-:W0:Y:S01]  /*36b0*/  MUFU.EX2 R70, R70 ;  /* 0x0000004600467308 */ /* 0x000e220000000800 */
[----:B--2---:R-:W-:-:S01]  /*36c0*/  FADD.FTZ R6, R66, R63 ;  /* 0x0000003f42067221 */ /* 0x004fc20000010000 */
[----:B------:R-:W-:-:S02]  /*36d0*/  IMAD.MOV.U32 R63, RZ, RZ, R151 ;  /* 0x000000ffff3f7224 */ /* 0x000fc400078e0097 */
[----:B------:R-:W-:-:S01]  /*36e0*/  FADD.FTZ R4, R68, R3 ;  /* 0x0000000344047221 */ /* 0x000fc20000010000 */
[--C-:B------:R-:W-:Y:S02]  /*36f0*/  IMAD.MOV.U32 R59, RZ, RZ, R151.reuse ;  /* 0x000000ffff3b7224 */ /* 0x100fe400078e0097 */
[----:B------:R-:W-:Y:S01]  /*3700*/  IMAD.MOV.U32 R58, RZ, RZ, R151 ;  /* 0x000000ffff3a7224 */ /* 0x000fe200078e0097 */
[----:B------:R-:W2:Y:S01]  /*3710*/  MUFU.EX2 R69, R69 ;  /* 0x0000004500457308 */ /* 0x000ea20000000800 */
[----:B-1----:R-:W-:-:S07]  /*3720*/  FADD.FTZ R7, R67, R6 ;  /* 0x0000000643077221 */ /* 0x002fce0000010000 */
[----:B------:R-:W1:Y:S01]  /*3730*/  MUFU.EX2 R71, R71 ;  /* 0x0000004700477308 */ /* 0x000e620000000800 */
[----:B0-----:R-:W-:-:S07]  /*3740*/  FADD.FTZ R6, R70, R7 ;  /* 0x0000000746067221 */ /* 0x001fce0000010000 */
[----:B------:R-:W0:Y:S01]  /*3750*/  MUFU.EX2 R72, R72 ;  /* 0x0000004800487308 */ /* 0x000e220000000800 */
[C---:B--2---:R-:W-:Y:S01]  /*3760*/  F2FP.SATFINITE.E4M3.F32.PACK_AB_MERGE_C R68, R69.reuse, R68, RZ ;  /* 0x000000444544723e */ /* 0x044fe200048070ff */
[----:B------:R-:W-:-:S03]  /*3770*/  FADD.FTZ R69, R69, R4 ;  /* 0x0000000445457221 */ /* 0x000fc60000010000 */
[----:B------:R-:W-:Y:S01]  /*3780*/  F2FP.SATFINITE.E4M3.F32.PACK_AB_MERGE_C R226, R33, R28, R68 ;  /* 0x0000001c21e2723e */ /* 0x000fe20004807044 */
[--C-:B------:R-:W-:Y:S02]  /*3790*/  IMAD.MOV.U32 R68, RZ, RZ, R151.reuse ;  /* 0x000000ffff447224 */ /* 0x100fe400078e0097 */
[----:B------:R-:W-:Y:S01]  /*37a0*/  MUFU.EX2 R45, R45 ;  /* 0x0000002d002d7308 */ /* 0x000fe20000000800 */
[C---:B-1----:R-:W-:Y:S01]  /*37b0*/  F2FP.SATFINITE.E4M3.F32.PACK_AB_MERGE_C R70, R71.reuse, R70, RZ ;  /* 0x000000464746723e */ /* 0x042fe200048070ff */
[----:B------:R-:W-:Y:S01]  /*37c0*/  FADD.FTZ R71, R71, R6 ;  /* 0x0000000647477221 */ /* 0x000fe20000010000 */
[--C-:B------:R-:W-:Y:S02]  /*37d0*/  IMAD.MOV.U32 R33, RZ, RZ, R151.reuse ;  /* 0x000000ffff217224 */ /* 0x100fe400078e0097 */
[----:B------:R-:W-:Y:S01]  /*37e0*/  F2FP.SATFINITE.E4M3.F32.PACK_AB_MERGE_C R227, R67, R66, R70 ;  /* 0x0000004243e3723e */ /* 0x000fe20004807046 */
[----:B------:R-:W-:Y:S02]  /*37f0*/  IMAD.MOV.U32 R70, RZ, RZ, R151 ;  /* 0x000000ffff467224 */ /* 0x000fe400078e0097 */
[----:B------:R-:W1:Y:S01]  /*3800*/  MUFU.EX2 R40, R40 ;  /* 0x0000002800287308 */ /* 0x000e620000000800 */
[----:B0-----:R-:W-:-:S01]  /*3810*/  FADD.FTZ R4, R72, R69 ;  /* 0x0000004548047221 */ /* 0x001fc20000010000 */
[----:B------:R-:W-:-:S02]  /*3820*/  IMAD.MOV.U32 R69, RZ, RZ, R151 ;  /* 0x000000ffff457224 */ /* 0x000fc400078e0097 */
[--C-:B------:R-:W-:Y:S02]  /*3830*/  IMAD.MOV.U32 R67, RZ, RZ, R151.reuse ;  /* 0x000000ffff437224 */ /* 0x100fe400078e0097 */
[--C-:B------:R-:W-:Y:S02]  /*3840*/  IMAD.MOV.U32 R66, RZ, RZ, R151.reuse ;  /* 0x000000ffff427224 */ /* 0x100fe400078e0097 */
[----:B------:R-:W0:Y:S01]  /*3850*/  MUFU.EX2 R74, R74 ;  /* 0x0000004a004a7308 */ /* 0x000e220000000800 */
[----:B------:R-:W-:-:S07]  /*3860*/  IMAD.MOV.U32 R28, RZ, RZ, R151 ;  /* 0x000000ffff1c7224 */ /* 0x000fce00078e0097 */
[----:B------:R-:W2:Y:S01]  /*3870*/  MUFU.EX2 R73, R73 ;  /* 0x0000004900497308 */ /* 0x000ea20000000800 */
[----:B-1----:R-:W-:-:S07]  /*3880*/  F2FP.SATFINITE.E4M3.F32.PACK_AB_MERGE_C R3, R40, R45, RZ ;  /* 0x0000002d2803723e */ /* 0x002fce00048070ff */
[----:B------:R-:W1:Y:S01]  /*3890*/  MUFU.EX2 R75, R75 ;  /* 0x0000004b004b7308 */ /* 0x000e620000000800 */
[----:B0-----:R-:W-:-:S01]  /*38a0*/  FADD.FTZ R6, R74, R71 ;  /* 0x000000474a067221 */ /* 0x001fc20000010000 */
[----:B------:R-:W-:-:S06]  /*38b0*/  IMAD.MOV.U32 R71, RZ, RZ, R151 ;  /* 0x000000ffff477224 */ /* 0x000fcc00078e0097 */
[----:B------:R-:W0:Y:S01]  /*38c0*/  MUFU.EX2 R78, R78 ;  /* 0x0000004e004e7308 */ /* 0x000e220000000800 */
[----:B--2---:R-:W-:-:S01]  /*38d0*/  FADD.FTZ R4, R73, R4 ;  /* 0x0000000449047221 */ /* 0x004fc20000010000 */
[----:B------:R-:W-:Y:S01]  /*38e0*/  F2FP.SATFINITE.E4M3.F32.PACK_AB_MERGE_C R228, R73, R72, R3 ;  /* 0x0000004849e4723e */ /* 0x000fe20004807003 */
[--C-:B------:R-:W-:Y:S02]  /*38f0*/  IMAD.MOV.U32 R73, RZ, RZ, R151.reuse ;  /* 0x000000ffff497224 */ /* 0x100fe400078e0097 */
[----:B------:R-:W-:Y:S01]  /*3900*/  FADD.FTZ R45, R45, R4 ;  /* 0x000000042d2d7221 */ /* 0x000fe20000010000 */
[----:B------:R-:W-:Y:S02]  /*3910*/  IMAD.MOV.U32 R72, RZ, RZ, R151 ;  /* 0x000000ffff487224 */ /* 0x000fe400078e0097 */
[----:B------:R-:W2:Y:S01]  /*3920*/  MUFU.EX2 R79, R79 ;  /* 0x0000004f004f7308 */ /* 0x000ea20000000800 */
[----:B-1----:R-:W-:-:S01]  /*3930*/  FADD.FTZ R7, R75, R6 ;  /* 0x000000064b077221 */ /* 0x002fc20000010000 */
[----:B------:R-:W-:Y:S01]  /*3940*/  FADD.FTZ R45, R40, R45 ;  /* 0x0000002d282d7221 */ /* 0x000fe20000010000 */
[----:B------:R-:W-:-:S05]  /*3950*/  IMAD.MOV.U32 R40, RZ, RZ, R151 ;  /* 0x000000ffff287224 */ /* 0x000fca00078e0097 */
[----:B------:R-:W-:Y:S01]  /*3960*/  MUFU.EX2 R36, R36 ;  /* 0x0000002400247308 */ /* 0x000fe20000000800 */
[----:B0-----:R-:W-:-:S07]  /*3970*/  FADD.FTZ R4, R78, R7 ;  /* 0x000000074e047221 */ /* 0x001fce0000010000 */
[----:B------:R-:W0:Y:S01]  /*3980*/  MUFU.EX2 R41, R41 ;  /* 0x0000002900297308 */ /* 0x000e220000000800 */
[C---:B--2---:R-:W-:Y:S01]  /*3990*/  F2FP.SATFINITE.E4M3.F32.PACK_AB_MERGE_C R78, R79.reuse, R78, RZ ;  /* 0x0000004e4f4e723e */ /* 0x044fe200048070ff */
[----:B------:R-:W-:-:S03]  /*39a0*/  FADD.FTZ R79, R79, R4 ;  /* 0x000000044f4f7221 */ /* 0x000fc60000010000 */
[----:B------:R-:W-:Y:S01]  /*39b0*/  F2FP.SATFINITE.E4M3.F32.PACK_AB_MERGE_C R229, R75, R74, R78 ;  /* 0x0000004a4be5723e */ /* 0x000fe2000480704e */
[--C-:B------:R-:W-:Y:S02]  /*39c0*/  IMAD.MOV.U32 R78, RZ, RZ, R151.reuse ;  /* 0x000000ffff4e7224 */ /* 0x100fe400078e0097 */
[----:B------:R-:W1:Y:S01]  /*39d0*/  MUFU.EX2 R32, R32 ;  /* 0x0000002000207308 */ /* 0x000e620000000800 */
[--C-:B------:R-:W-:Y:S02]  /*39e0*/  IMAD.MOV.U32 R75, RZ, RZ, R151.reuse ;  /* 0x000000ffff4b7224 */ /* 0x100fe400078e0097 */
[----:B------:R-:W-:-:S05]  /*39f0*/  IMAD.MOV.U32 R74, RZ, RZ, R151 ;  /* 0x000000ffff4a7224 */ /* 0x000fca00078e0097 */
[----:B------:R-:W2:Y:S01]  /*3a00*/  MUFU.EX2 R82, R82 ;  /* 0x0000005200527308 */ /* 0x000ea20000000800 */
[----:B0-----:R-:W-:-:S07]  /*3a10*/  F2FP.SATFINITE.E4M3.F32.PACK_AB_MERGE_C R7, R41, R36, RZ ;  /* 0x000000242907723e */ /* 0x001fce00048070ff */
[----:B------:R-:W0:Y:S01]  /*3a20*/  MUFU.EX2 R37, R37 ;  /* 0x0000002500257308 */ /* 0x000e220000000800 */
[----:B-1----:R-:W-:-:S01]  /*3a30*/  FADD.FTZ R4, R32, R45 ;  /* 0x0000002d20047221 */ /* 0x002fc20000010000 */
[----:B------:R-:W-:-:S06]  /*3a40*/  IMAD.MOV.U32 R45, RZ, RZ, R151 ;  /* 0x000000ffff2d7224 */ /* 0x000fcc00078e0097 */
[----:B------:R-:W1:Y:S01]  /*3a50*/  MUFU.EX2 R83, R83 ;  /* 0x0000005300537308 */ /* 0x000e620000000800 */
[----:B--2---:R-:W-:-:S01]  /*3a60*/  FADD.FTZ R6, R82, R79 ;  /* 0x0000004f52067221 */ /* 0x004fc20000010000 */
[----:B------:R-:W-:-:S06]  /*3a70*/  IMAD.MOV.U32 R79, RZ, RZ, R151 ;  /* 0x000000ffff4f7224 */ /* 0x000fcc00078e0097 */
[----:B------:R-:W-:Y:S01]  /*3a80*/  MUFU.EX2 R86, R86 ;  /* 0x0000005600567308 */ /* 0x000fe20000000800 */
[C---:B0-----:R-:W-:Y:S01]  /*3a90*/  F2FP.SATFINITE.E4M3.F32.PACK_AB_MERGE_C R230, R37.reuse, R32, R7 ;  /* 0x0000002025e6723e */ /* 0x041fe20004807007 */
[----:B------:R-:W-:Y:S01]  /*3aa0*/  FADD.FTZ R37, R37, R4 ;  /* 0x0000000425257221 */ /* 0x000fe20000010000 */
[----:B------:R-:W-:-:S03]  /*3ab0*/  IMAD.MOV.U32 R32, RZ, RZ, R151 ;  /* 0x000000ffff207224 */ /* 0x000fc600078e0097 */
[----:B------:R-:W-:Y:S01]  /*3ac0*/  FADD.FTZ R4, R36, R37 ;  /* 0x0000002524047221 */ /* 0x000fe20000010000 */
[----:B------:R-:W-:Y:S01]  /*3ad0*/  IMAD.MOV.U32 R37, RZ, RZ, R151 ;  /* 0x000000ffff257224 */ /* 0x000fe200078e0097 */
[----:B------:R0:W2:Y:S01]  /*3ae0*/  MUFU.EX2 R3, R44 ;  /* 0x0000002c00037308 */ /* 0x0000a20000000800 */
[----:B-1----:R-:W-:-:S01]  /*3af0*/  FADD.FTZ R7, R83, R6 ;  /* 0x0000000653077221 */ /* 0x002fc20000010000 */
[----:B------:R-:W-:Y:S01]  /*3b00*/  FADD.FTZ R4, R41, R4 ;  /* 0x0000000429047221 */ /* 0x000fe20000010000 */
[--C-:B------:R-:W-:Y:S02]  /*3b10*/  IMAD.MOV.U32 R41, RZ, RZ, R151.reuse ;  /* 0x000000ffff297224 */ /* 0x100fe400078e0097 */
[--C-:B------:R-:W-:Y:S02]  /*3b20*/  IMAD.MOV.U32 R36, RZ, RZ, R151.reuse ;  /* 0x000000ffff247224 */ /* 0x100fe400078e0097 */
[----:B0-----:R-:W-:Y:S01]  /*3b30*/  IMAD.MOV.U32 R44, RZ, RZ, R151 ;  /* 0x000000ffff2c7224 */ /* 0x001fe200078e0097 */
[----:B--2---:R-:W-:Y:S01]  /*3b40*/  F2FP.SATFINITE.E4M3.F32.PACK_AB_MERGE_C R6, R3, R86, RZ ;  /* 0x000000560306723e */ /* 0x004fe200048070ff */
[----:B------:R-:W-:-:S03]  /*3b50*/  FADD.FTZ R86, R86, R7 ;  /* 0x0000000756567221 */ /* 0x000fc60000010000 */
[----:B------:R-:W-:Y:S01]  /*3b60*/  F2FP.SATFINITE.E4M3.F32.PACK_AB_MERGE_C R231, R83, R82, R6 ;  /* 0x0000005253e7723e */ /* 0x000fe20004807006 */
[----:B------:R-:W-:-:S01]  /*3b70*/  FADD.FTZ R3, R3, R86 ;  /* 0x0000005603037221 */ /* 0x000fc20000010000 */
[--C-:B------:R-:W-:Y:S02]  /*3b80*/  IMAD.MOV.U32 R86, RZ, RZ, R151.reuse ;  /* 0x000000ffff567224 */ /* 0x100fe400078e0097 */
[--C-:B------:R-:W-:Y:S02]  /*3b90*/  IMAD.MOV.U32 R83, RZ, RZ, R151.reuse ;  /* 0x000000ffff537224 */ /* 0x100fe400078e0097 */
[----:B------:R-:W-:Y:S01]  /*3ba0*/  IMAD.MOV.U32 R82, RZ, RZ, R151 ;  /* 0x000000ffff527224 */ /* 0x000fe200078e0097 */
[----:B------:R-:W-:Y:S06]  /*3bb0*/  @!P1 BRA `(.L_x_15) ;  /* 0x0000002400d89947 */ /* 0x000fec0003800000 */
[----:B------:R-:W-:Y:S01]  /*3bc0*/  IMAD.MOV.U32 R6, RZ, RZ, R5 ;  /* 0x000000ffff067224 */ /* 0x000fe200078e0005 */
[----:B------:R-:W-:Y:S01]  /*3bd0*/  CS2R R150, SRZ ;  /* 0x0000000000967805 */ /* 0x000fe2000001ff00 */
[----:B------:R-:W-:Y:S01]  /*3be0*/  IMAD.MOV.U32 R7, RZ, RZ, R0 ;  /* 0x000000ffff077224 */ /* 0x000fe200078e0000 */
[----:B------:R-:W-:Y:S02]  /*3bf0*/  CS2R R148, SRZ ;  /* 0x0000000000947805 */ /* 0x000fe4000001ff00 */
[----:B------:R-:W-:Y:S02]  /*3c00*/  CS2R R146, SRZ ;  /* 0x0000000000927805 */ /* 0x000fe4000001ff00 */
[----:B------:R-:W-:Y:S02]  /*3c10*/  CS2R R144, SRZ ;  /* 0x0000000000907805 */ /* 0x000fe4000001ff00 */
[----:B------:R-:W-:Y:S02]  /*3c20*/  CS2R R142, SRZ ;  /* 0x00000000008e7805 */ /* 0x000fe4000001ff00 */
[----:B------:R-:W-:-:S02]  /*3c30*/  CS2R R140, SRZ ;  /* 0x00000000008c7805 */ /* 0x000fc4000001ff00 */
[----:B------:R-:W-:Y:S02]  /*3c40*/  CS2R R138, SRZ ;  /* 0x00000000008a7805 */ /* 0x000fe4000001ff00 */
        /* <DEDUP_REMOVED lines=56> */
[----:B------:R-:W-:Y:S01]  /*3fd0*/  CS2R R24, SRZ ;  /* 0x0000000000187805 */ /* 0x000fe2000001ff00 */
[----:B------:R-:W-:Y:S01]  /*3fe0*/  UIADD3 UR50, UR50, -0x2, URZ ;  /* 0xfffffffe32327890 */ /* 0x000fe2000fffe03f */
[----:B------:R-:W-:Y:S01]  /*3ff0*/  UMOV UR53, UR44 ;  /* 0x0000002c00357c82 */ /* 0x000fe20008000000 */
[----:B------:R-:W-:-:S10]  /*4000*/  UMOV UR51, UR52 ;  /* 0x0000003400337c82 */ /* 0x000fd40008000000 */
.L_x_25:
[----:B------:R-:W-:Y:S01]  /*4010*/  ISETP.NE.AND P2, PT, RZ, UR37, PT ;  /* 0x00000025ff007c0c */ /* 0x000fe2000bf45270 */
[----:B------:R-:W-:-:S04]  /*4020*/  UISETP.NE.AND UP0, UPT, UR51, 0x1, UPT ;  /* 0x000000013300788c */ /* 0x000fc8000bf05270 */
[----:B------:R-:W-:-:S04]  /*4030*/  USEL UR44, URZ, 0x1, UP0 ;  /* 0x000000013f2c7887 */ /* 0x000fc80008000000 */
[----:B------:R-:W-:-:S04]  /*4040*/  ULOP3.LUT UR44, UR53, UR44, URZ, 0x3c, !UPT ;  /* 0x0000002c352c7292 */ /* 0x000fc8000f8e3c3f */
[----:B------:R-:W-:Y:S08]  /*4050*/  @P2 BRA `(.L_x_16) ;  /* 0x0000000000382947 */ /* 0x000ff00003800000 */
[----:B------:R-:W-:Y:S05]  /*4060*/  @!P0 BRA `(.L_x_17) ;  /* 0x0000000000048947 */ /* 0x000fea0003800000 */
[----:B------:R-:W-:Y:S01]  /*4070*/  BPT.TRAP 0x1 ;  /* 0x000000040000795c */ /* 0x000fe20000300000 */
.L_x_17:
[----:B------:R-:W-:Y:S01]  /*4080*/  UIADD3 UR6, UR51, 0x1, URZ ;  /* 0x0000000133067890 */ /* 0x000fe2000fffe03f */
[----:B------:R-:W-:-:S03]  /*4090*/  IMAD.U32 R0, RZ, RZ, UR44 ;  /* 0x0000002cff007e24 */ /* 0x000fc6000f8e00ff */
[----:B------:R-:W-:Y:S02]  /*40a0*/  UISETP.NE.AND UP0, UPT, UR6, 0x2, UPT ;  /* 0x000000020600788c */ /* 0x000fe4000bf05270 */
[----:B------:R-:W-:Y:S02]  /*40b0*/  SHF.L.U32 R0, R0, 0x1f, RZ ;  /* 0x0000001f00007819 */ /* 0x000fe400000006ff */
[----:B------:R-:W-:-:S04]  /*40c0*/  USEL UR6, UR6, URZ, UP0 ;  /* 0x0000003f06067287 */ /* 0x000fc80008000000 */
[----:B------:R-:W-:-:S09]  /*40d0*/  ULEA UR6, UR6, UR39, 0x3 ;  /* 0x0000002706067291 */ /* 0x000fd2000f8e183f */
[----:B------:R0:W1:Y:S01]  /*40e0*/  SYNCS.PHASECHK.TRANS64.TRYWAIT P1, [UR6+0x38830], R0 ;  /* 0x03883000ff0075a7 */ /* 0x0000620008020146 */
[----:B------:R-:W-:Y:S05]  /*40f0*/  @!P0 BRA `(.L_x_18) ;  /* 0x0000000000048947 */ /* 0x000fea0003800000 */
[----:B------:R-:W-:Y:S01]  /*4100*/  BPT.TRAP 0x1 ;  /* 0x000000040000795c */ /* 0x000fe20000300000 */
.L_x_18:
[----:B-1----:R-:W-:Y:S05]  /*4110*/  @P1 BRA `(.L_x_16) ;  /* 0x0000000000081947 */ /* 0x002fea0003800000 */
[----:B------:R-:W1:Y:S02]  /*4120*/  SYNCS.PHASECHK.TRANS64.TRYWAIT P1, [UR6+0x38830], R0 ;  /* 0x03883000ff0075a7 */ /* 0x000e640008020146 */
[----:B-1----:R-:W-:Y:S05]  /*4130*/  @!P1 BRA `(.L_x_19) ;  /* 0x0000009c00489947 */ /* 0x002fea0003800000 */
.L_x_16:
[----:B-1----:R-:W1:Y:S01]  /*4140*/  S2R R5, SR_TID.X ;  /* 0x0000000000057919 */ /* 0x002e620000002100 */
[----:B------:R-:W-:Y:S01]  /*4150*/  UIADD3 UR52, UR51, 0x1, URZ ;  /* 0x0000000133347890 */ /* 0x000fe2000fffe03f */
[----:B------:R-:W-:Y:S01]  /*4160*/  UMOV UR35, 0x40000040 ;  /* 0x4000004000237882 */ /* 0x000fe20000000000 */
[----:B------:R-:W-:Y:S02]  /*4170*/  UMOV UR7, 0x40000040 ;  /* 0x4000004000077882 */ /* 0x000fe40000000000 */
[----:B------:R-:W-:Y:S01]  /*4180*/  UISETP.NE.AND UP0, UPT, UR52, 0x2, UPT ;  /* 0x000000023400788c */ /* 0x000fe2000bf05270 */
[----:B------:R-:W-:Y:S01]  /*4190*/  UMOV UR11, 0x40000040 ;  /* 0x40000040000b7882 */ /* 0x000fe20000000000 */
[----:B------:R-:W-:Y:S02]  /*41a0*/  UMOV UR15, 0x40000040 ;  /* 0x40000040000f7882 */ /* 0x000fe40000000000 */
[----:B------:R-:W-:Y:S01]  /*41b0*/  USEL UR52, UR52, URZ, UP0 ;  /* 0x0000003f34347287 */ /* 0x000fe20008000000 */
[----:B------:R-:W-:Y:S01]  /*41c0*/  UMOV UR19, 0x40000040 ;  /* 0x4000004000137882 */ /* 0x000fe20000000000 */
[----:B------:R-:W-:-:S02]  /*41d0*/  UMOV UR23, 0x40000040 ;  /* 0x4000004000177882 */ /* 0x000fc40000000000 */
[----:B------:R-:W-:Y:S01]  /*41e0*/  ULEA UR34, UR52, UR47, 0xb ;  /* 0x0000002f34227291 */ /* 0x000fe2000f8e583f */
[----:B------:R-:W-:Y:S01]  /*41f0*/  UMOV UR27, 0x40000040 ;  /* 0x40000040001b7882 */ /* 0x000fe20000000000 */
[----:B------:R-:W-:Y:S02]  /*4200*/  UMOV UR31, 0x40000040 ;  /* 0x40000040001f7882 */ /* 0x000fe40000000000 */
[----:B------:R-:W-:Y:S02]  /*4210*/  UIADD3 UR6, UR34, 0x2, URZ ;  /* 0x0000000222067890 */ /* 0x000fe4000fffe03f */
[----:B------:R-:W-:Y:S02]  /*4220*/  UIADD3 UR10, UR34, 0x4, URZ ;  /* 0x00000004220a7890 */ /* 0x000fe4000fffe03f */
[----:B------:R-:W-:Y:S02]  /*4230*/  UIADD3 UR14, UR34, 0x6, URZ ;  /* 0x00000006220e7890 */ /* 0x000fe4000fffe03f */
[----:B------:R-:W-:-:S02]  /*4240*/  UIADD3 UR18, UR34, 0x400, URZ ;  /* 0x0000040022127890 */ /* 0x000fc4000fffe03f */
[----:B------:R-:W-:Y:S02]  /*4250*/  UIADD3 UR22, UR34, 0x402, URZ ;  /* 0x0000040222167890 */ /* 0x000fe4000fffe03f */
[----:B------:R-:W-:Y:S02]  /*4260*/  UIADD3 UR26, UR34, 0x404, URZ ;  /* 0x00000404221a7890 */ /* 0x000fe4000fffe03f */
[----:B------:R-:W-:Y:S01]  /*4270*/  UIADD3 UR30, UR34, 0x406, URZ ;  /* 0x00000406221e7890 */ /* 0x000fe2000fffe03f */
[----:B-1----:R-:W-:-:S05]  /*4280*/  SHF.R.U32.HI R5, RZ, 0x7, R5 ;  /* 0x00000007ff057819 */ /* 0x002fca0000011605 */
[----:B0-----:R-:W-:-:S05]  /*4290*/  VIADD R0, R5, 0x8 ;  /* 0x0000000805007836 */ /* 0x001fca0000000000 */
[----:B------:R0:W-:Y:S06]  /*42a0*/  BAR.SYNC.DEFER_BLOCKING R0, 0x100 ;  /* 0x000400000000751d */ /* 0x0001ec0000010000 */
[----:B------:R-:W-:-:S06]  /*42b0*/  WARPGROUP.ARRIVE ;  /* 0x00000000000079c5 */ /* 0x000fcc0000000000 */
[----:B------:R-:W-:Y:S03]  /*42c0*/  QGMMA.64x128x32.F32.E4M3.E4M3 R152, gdesc[UR32], RZ, !UPT, gsb0 ;  /* 0x01e00000209879f3 */ /* 0x000fe6000c0008ff */
        /* <DEDUP_REMOVED lines=22> */
[----:B0-----:R-:W-:Y:S05]  /*4430*/  @P2 BRA `(.L_x_20) ;  /* 0x00000000002c2947 */ /* 0x001fea0003800000 */
[----:B------:R-:W-:Y:S05]  /*4440*/  @!P0 BRA `(.L_x_21) ;  /* 0x0000000000048947 */ /* 0x000fea0003800000 */
[----:B------:R-:W-:Y:S01]  /*4450*/  BPT.TRAP 0x1 ;  /* 0x000000040000795c */ /* 0x000fe20000300000 */
.L_x_21:
[----:B------:R-:W-:Y:S01]  /*4460*/  ULEA UR6, UR51, UR39, 0x3 ;  /* 0x0000002733067291 */ /* 0x000fe2000f8e183f */
[----:B------:R-:W-:-:S05]  /*4470*/  IMAD.U32 R0, RZ, RZ, UR53 ;  /* 0x00000035ff007e24 */ /* 0x000fca000f8e00ff */
[----:B------:R-:W-:-:S04]  /*4480*/  SHF.L.U32 R0, R0, 0x1f, RZ ;  /* 0x0000001f00007819 */ /* 0x000fc800000006ff */
[----:B------:R0:W1:Y:S01]  /*4490*/  SYNCS.PHASECHK.TRANS64.TRYWAIT P1, [UR6+0x38850], R0 ;  /* 0x03885000ff0075a7 */ /* 0x0000620008020146 */
[----:B------:R-:W-:Y:S05]  /*44a0*/  @!P0 BRA `(.L_x_22) ;  /* 0x0000000000048947 */ /* 0x000fea0003800000 */
[----:B------:R-:W-:Y:S01]  /*44b0*/  BPT.TRAP 0x1 ;  /* 0x000000040000795c */ /* 0x000fe20000300000 */
.L_x_22:
[----:B-1----:R-:W-:Y:S05]  /*44c0*/  @P1 BRA `(.L_x_20) ;  /* 0x0000000000081947 */ /* 0x002fea0003800000 */
[----:B------:R-:W1:Y:S02]  /*44d0*/  SYNCS.PHASECHK.TRANS64.TRYWAIT P1, [UR6+0x38850], R0 ;  /* 0x03885000ff0075a7 */ /* 0x000e640008020146 */
[----:B-1----:R-:W-:Y:S05]  /*44e0*/  @!P1 BRA `(.L_x_23) ;  /* 0x0000009800749947 */ /* 0x002fea0003800000 */
.L_x_20:
[----:B------:R-:W-:Y:S01]  /*44f0*/  UIADD3 UR6, UR39, 0x400, URZ ;  /* 0x0000040027067890 */ /* 0x000fe2000fffe03f */
[----:B------:R-:W-:Y:S01]  /*4500*/  WARPGROUP.ARRIVE ;  /* 0x00000000000079c5 */ /* 0x000fe20000000000 */
[----:B------:R-:W-:Y:S01]  /*4510*/  UMOV UR7, 0x40000040 ;  /* 0x4000004000077882 */ /* 0x000fe20000000000 */
[----:B01----:R-:W-:Y:S01]  /*4520*/  FMNMX.FTZ R0, R152, R7, !PT ;  /* 0x0000000798007209 */ /* 0x003fe20007810000 */
[----:B------:R-:W-:-:S03]  /*4530*/  USHF.R.U32.HI UR6, URZ, 0x4, UR6 ;  /* 0x000000043f067899 */ /* 0x000fc60008011606 */
[----:B------:R-:W-:Y:S01]  /*4540*/  FMNMX.FTZ R5, R153, R0, !PT ;  /* 0x0000000099057209 */ /* 0x000fe20007810000 */
[----:B------:R-:W-:Y:S01]  /*4550*/  ULOP3.LUT UR6, UR6, 0x3fff, URZ, 0xc0, !UPT ;  /* 0x00003fff06067892 */ /* 0x000fe2000f8ec03f */
[----:B------:R-:W-:-:S03]  /*4560*/  FMNMX.FTZ R0, R154, R6, !PT ;  /* 0x000000069a007209 */ /* 0x000fc60007810000 */
[----:B------:R-:W-:Y:S01]  /*4570*/  ULOP3.LUT UR6, UR6, 0x10000, URZ, 0xfc, !UPT ;  /* 0x0001000006067892 */ /* 0x000fe2000f8efc3f */
[----:B------:R-:W-:Y:S02]  /*4580*/  FMNMX.FTZ R9, R155, R0, !PT ;  /* 0x000000009b097209 */ /* 0x000fe40007810000 */
[----:B------:R-:W-:Y:S01]  /*4590*/  FMNMX.FTZ R0, R156, R5, !PT ;  /* 0x000000059c007209 */ /* 0x000fe20007810000 */
[----:B------:R-:W-:Y:S01]  /*45a0*/  ULEA UR10, UR51, UR6, 0xb ;  /* 0x00000006330a7291 */ /* 0x000fe2000f8e583f */
[----:B------:R-:W-:Y:S02]  /*45b0*/  FMNMX.FTZ R8, R158, R9, !PT ;  /* 0x000000099e087209 */ /* 0x000fe40007810000 */
[----:B------:R-:W-:Y:S02]  /*45c0*/  FMNMX.FTZ R5, R157, R0, !PT ;  /* 0x000000009d057209 */ /* 0x000fe40007810000 */
[----:B------:R-:W-:Y:S02]  /*45d0*/  FMNMX.FTZ R9, R159, R8, !PT ;  /* 0x000000089f097209 */ /* 0x000fe40007810000 */
[----:B------:R-:W-:Y:S01]  /*45e0*/  UMOV UR6, UR10 ;  /* 0x0000000a00067c82 */ /* 0x000fe20008000000 */
[----:B------:R-:W-:Y:S01]  /*45f0*/  FMNMX.FTZ R0, R160, R5, !PT ;  /* 0x00000005a0007209 */ /* 0x000fe20007810000 */
[----:B------:R-:W-:Y:S01]  /*4600*/  QGMMA.64x256x32.F32.E4M3.E4M3 R24, R216, gdesc[UR4], R24, gsb0 ;  /* 0x03e00004d8187df3 */ /* 0x000fe20008000818 */
[----:B------:R-:W-:Y:S01]  /*4610*/  UIADD3 UR6, UR10, 0x2, URZ ;  /* 0x000000020a067890 */ /* 0x000fe2000fffe03f */
[----:B------:R-:W-:Y:S01]  /*4620*/  FMNMX.FTZ R8, R162, R9, !PT ;  /* 0x00000009a2087209 */ /* 0x000fe20007810000 */
[----:B------:R-:W-:Y:S01]  /*4630*/  UMOV UR7, 0x40000040 ;  /* 0x4000004000077882 */ /* 0x000fe20000000000 */
[----:B------:R-:W-:-:S02]  /*4640*/  FMNMX.FTZ R5, R161, R0, !PT ;  /* 0x00000000a1057209 */ /* 0x000fc40007810000 */
[----:B------:R-:W-:Y:S02]  /*4650*/  FMNMX.FTZ R9, R163, R8, !PT ;  /* 0x00000008a3097209 */ /* 0x000fe40007810000 */
[----:B------:R-:W-:Y:S02]  /*4660*/  FMNMX.FTZ R0, R164, R5, !PT ;  /* 0x00000005a4007209 */ /* 0x000fe40007810000 */
[----:B------:R-:W-:Y:S02]  /*4670*/  FMNMX.FTZ R8, R166, R9, !PT ;  /* 0x00000009a6087209 */ /* 0x000fe40007810000 */
[----:B------:R-:W-:Y:S02]  /*4680*/  FMNMX.FTZ R5, R165, R0, !PT ;  /* 0x00000000a5057209 */ /* 0x000fe40007810000 */
[----:B------:R-:W-:Y:S02]  /*4690*/  FMNMX.FTZ R9, R167, R8, !PT ;  /* 0x00000008a7097209 */ /* 0x000fe40007810000 */
        /* <DEDUP_REMOVED lines=47> */
[----:B------:R-:W-:-:S03]  /*4990*/  FMNMX.FTZ R8, R215, R8, !PT ;  /* 0x00000008d7087209 */ /* 0x000fc60007810000 */
[----:B------:R-:W0:Y:S04]  /*49a0*/  SHFL.BFLY PT, R0, R5, 0x2, 0x1f ;  /* 0x0c401f0005007f89 */ /* 0x000e2800000e0000 */
[----:B------:R-:W1:Y:S01]  /*49b0*/  SHFL.BFLY PT, R11, R8, 0x2, 0x1f ;  /* 0x0c401f00080b7f89 */ /* 0x000e6200000e0000 */
[----:B0-----:R-:W-:Y:S02]  /*49c0*/  FMNMX.FTZ R9, R5, R0, !PT ;  /* 0x0000000005097209 */ /* 0x001fe40007810000 */
[----:B-1----:R-:W-:-:S03]  /*49d0*/  FMNMX.FTZ R11, R8, R11, !PT ;  /* 0x0000000b080b7209 */ /* 0x002fc60007810000 */
[----:B------:R-:W0:Y:S04]  /*49e0*/  SHFL.BFLY PT, R0, R9, 0x1, 0x1f ;  /* 0x0c201f0009007f89 */ /* 0x000e2800000e0000 */
[----:B------:R-:W1:Y:S01]  /*49f0*/  SHFL.BFLY PT, R10, R11, 0x1, 0x1f ;  /* 0x0c201f000b0a7f89 */ /* 0x000e6200000e0000 */
[----:B0-----:R-:W-:Y:S01]  /*4a00*/  FMNMX.FTZ R0, R9, R0, !PT ;  /* 0x0000000009007209 */ /* 0x001fe20007810000 */
[----:B------:R-:W-:Y:S01]  /*4a10*/  IMAD.U32 R9, RZ, RZ, UR40 ;  /* 0x00000028ff097e24 */ /* 0x000fe2000f8e00ff */
[----:B-1----:R-:W-:-:S03]  /*4a20*/  FMNMX.FTZ R5, R11, R10, !PT ;  /* 0x0000000a0b057209 */ /* 0x002fc60007810000 */
[C---:B------:R-:W-:Y:S01]  /*4a30*/  FFMA.FTZ R8, R0.reuse, R9, -8 ;  /* 0xc100000000087423 */ /* 0x040fe20000010009 */
[----:B------:R-:W-:-:S03]  /*4a40*/  FADD.FTZ R7, -R0, R7 ;  /* 0x0000000700077221 */ /* 0x000fc60000010100 */
[--C-:B------:R-:W-:Y:S01]  /*4a50*/  FFMA.FTZ R13, R160, UR40, -R8.reuse ;  /* 0x00000028a00d7c23 */ /* 0x100fe20008010808 */
[----:B------:R-:W-:-:S01]  /*4a60*/  FFMA.FTZ R160, R177, UR40, -R8 ;  /* 0x00000028b1a07c23 */ /* 0x000fc20008010808 */
[----:B------:R-:W-:Y:S01]  /*4a70*/  FFMA.FTZ R177, R196, UR40, -R8 ;  /* 0x00000028c4b17c23 */ /* 0x000fe20008010808 */
[----:B------:R-:W-:Y:S02]  /*4a80*/  IMAD.U32 R196, RZ, RZ, UR40 ;  /* 0x00000028ffc47e24 */ /* 0x000fe4000f8e00ff */
[----:B------:R-:W-:Y:S01]  /*4a90*/  FADD.FTZ R6, -R5, R6 ;  /* 0x0000000605067221 */ /* 0x000fe20000010100 */
[----:B------:R-:W-:-:S01]  /*4aa0*/  FFMA.FTZ R14, R161, UR40, -R8 ;  /* 0x00000028a10e7c23 */ /* 0x000fc20008010808 */
[----:B------:R-:W-:Y:S01]  /*4ab0*/  FFMA.FTZ R161, R180, UR40, -R8 ;  /* 0x00000028b4a17c23 */ /* 0x000fe20008010808 */
[----:B------:R-:W-:-:S01]  /*4ac0*/  FFMA.FTZ R196, R5, R196, -8 ;  /* 0xc100000005c47423 */ /* 0x000fc200000100c4 */
[----:B------:R-:W-:Y:S01]  /*4ad0*/  FMUL.FTZ R7, R7, UR40 ;  /* 0x0000002807077c20 */ /* 0x000fe20008410000 */
[----:B------:R-:W-:-:S01]  /*4ae0*/  FFMA.FTZ R10, R152, UR40, -R8 ;  /* 0x00000028980a7c23 */ /* 0x000fc20008010808 */
[----:B------:R-:W-:Y:S01]  /*4af0*/  FFMA.FTZ R180, R197, UR40, -R8 ;  /* 0x00000028c5b47c23 */ /* 0x000fe20008010808 */
[----:B------:R-:W-:Y:S01]  /*4b00*/  FMUL.FTZ R6, R6, UR40 ;  /* 0x0000002806067c20 */ /* 0x000fe20008410000 */
[----:B------:R-:W-:Y:S01]  /*4b10*/  FFMA.FTZ R197, R154, UR40, -R196 ;  /* 0x000000289ac57c23 */ /* 0x000fe200080108c4 */
[----:B------:R-:W-:-:S01]  /*4b20*/  FFMA.FTZ R9, R153, UR40, -R8 ;  /* 0x0000002899097c23 */ /* 0x000fc20008010808 */
[----:B------:R-:W-:Y:S01]  /*4b30*/  FFMA.FTZ R154, R155, UR40, -R196 ;  /* 0x000000289b9a7c23 */ /* 0x000fe200080108c4 */
[----:B------:R-:W-:Y:S01]  /*4b40*/  MUFU.EX2 R7, R7 ;  /* 0x0000000700077308 */ /* 0x000fe20000000800 */
[----:B------:R-:W-:-:S01]  /*4b50*/  FFMA.FTZ R11, R156, UR40, -R8 ;  /* 0x000000289c0b7c23 */ /* 0x000fc20008010808 */
[----:B------:R-:W-:Y:S01]  /*4b60*/  FFMA.FTZ R155, R158, UR40, -R196 ;  /* 0x000000289e9b7c23 */ /* 0x000fe200080108c4 */
        /* <DEDUP_REMOVED lines=11> */
[----:B------:R-:W-:Y:S01]  /*4c20*/  FFMA.FTZ R15, R164, UR40, -R8 ;  /* 0x00000028a40f7c23 */ /* 0x000fe20008010808 */
[----:B------:R-:W-:-:S01]  /*4c30*/  FFMA.FTZ R175, R178, UR40, -R196 ;  /* 0x00000028b2af7c23 */ /* 0x000fc200080108c4 */
[----:B------:R-:W-:Y:S01]  /*4c40*/  MUFU.EX2 R6, R6 ;  /* 0x0000000600067308 */ /* 0x000fe20000000800 */
[----:B------:R-:W-:-:S01]  /*4c50*/  FFMA.FTZ R178, R179, UR40, -R196 ;  /* 0x00000028b3b27c23 */ /* 0x000fc200080108c4 */
[----:B------:R-:W-:Y:S01]  /*4c60*/  FFMA.FTZ R164, R181, UR40, -R8 ;  /* 0x00000028b5a47c23 */ /* 0x000fe20008010808 */
[----:B------:R-:W-:-:S01]  /*4c70*/  FFMA.FTZ R179, R182, UR40, -R196 ;  /* 0x00000028b6b37c23 */ /* 0x000fc200080108c4 */
[----:B------:R-:W-:Y:S01]  /*4c80*/  FFMA.FTZ R181, R200, UR40, -R8 ;  /* 0x00000028c8b57c23 */ /* 0x000fe20008010808 */
[----:B------:R-:W-:-:S01]  /*4c90*/  FFMA.FTZ R182, R183, UR40, -R196 ;  /* 0x00000028b7b67c23 */ /* 0x000fc200080108c4 */
[----:B------:R-:W-:Y:S01]  /*4ca0*/  FFMA.FTZ R20, R165, UR40, -R8 ;  /* 0x00000028a5147c23 */ /* 0x000fe20008010808 */
[----:B------:R-:W-:-:S01]  /*4cb0*/  FFMA.FTZ R183, R186, UR40, -R196 ;  /* 0x00000028bab77c23 */ /* 0x000fc200080108c4 */
[----:B------:R-:W1:Y:S01]  /*4cc0*/  MUFU.EX2 R197, R197 ;  /* 0x000000c500c57308 */ /* 0x000e620000000800 */
[----:B0-----:R-:W-:-:S01]  /*4cd0*/  FFMA.FTZ R4, R7, R4, R10 ;  /* 0x0000000407047223 */ /* 0x001fc2000001000a */
[--C-:B------:R-:W-:Y:S01]  /*4ce0*/  FFMA.FTZ R186, R187, UR40, -R196.reuse ;  /* 0x00000028bbba7c23 */ /* 0x100fe200080108c4 */
[----:B------:R-:W-:-:S01]  /*4cf0*/  FFMA.FTZ R187, R190, UR40, -R196 ;  /* 0x00000028bebb7c23 */ /* 0x000fc200080108c4 */
[----:B------:R-:W-:Y:S01]  /*4d00*/  FFMA.FTZ R190, R191, UR40, -R196 ;  /* 0x00000028bfbe7c23 */ /* 0x000fe200080108c4 */
        /* <DEDUP_REMOVED lines=11> */
[----:B------:R-:W2:Y:S01]  /*4dc0*/  MUFU.EX2 R154, R154 ;  /* 0x0000009a009a7308 */ /* 0x000ea20000000800 */
[----:B-1----:R-:W-:-:S01]  /*4dd0*/  FFMA.FTZ R3, R6, R3, R197 ;  /* 0x0000000306037223 */ /* 0x002fc200000100c5 */
[--C-:B------:R-:W-:Y:S01]  /*4de0*/  FFMA.FTZ R173, R192, UR40, -R8.reuse ;  /* 0x00000028c0ad7c23 */ /* 0x100fe20008010808 */
[----:B------:R-:W-:-:S01]  /*4df0*/  FFMA.FTZ R176, R193, UR40, -R8 ;  /* 0x00000028c1b07c23 */ /* 0x000fc20008010808 */
[--C-:B------:R-:W-:Y:S01]  /*4e00*/  FFMA.FTZ R185, R204, UR40, -R8.reuse ;  /* 0x00000028ccb97c23 */ /* 0x100fe20008010808 */
[----:B------:R-:W-:-:S01]  /*4e10*/  FFMA.FTZ R188, R205, UR40, -R8 ;  /* 0x00000028cdbc7c23 */ /* 0x000fc20008010808 */
[----:B------:R-:W-:Y:S01]  /*4e20*/  FFMA.FTZ R189, R208, UR40, -R8 ;  /* 0x00000028d0bd7c23 */ /* 0x000fe20008010808 */
[----:B------:R-:W-:Y:S01]  /*4e30*/  IMAD.U32 R208, RZ, RZ, UR52 ;  /* 0x00000034ffd07e24 */ /* 0x000fe2000f8e00ff */
[----:B------:R-:W1:Y:S01]  /*4e40*/  MUFU.EX2 R11, R11 ;  /* 0x0000000b000b7308 */ /* 0x000e620000000800 */
[----:B0-----:R-:W-:-:S01]  /*4e50*/  FADD.FTZ R4, R9, R4 ;  /* 0x0000000409047221 */ /* 0x001fc20000010000 */
[--C-:B------:R-:W-:Y:S01]  /*4e60*/  FFMA.FTZ R192, R209, UR40, -R8.reuse ;  /* 0x00000028d1c07c23 */ /* 0x100fe20008010808 */
[----:B------:R-:W-:-:S01]  /*4e70*/  FFMA.FTZ R193, R212, UR40, -R8 ;  /* 0x00000028d4c17c23 */ /* 0x000fc20008010808 */
[----:B------:R-:W-:-:S04]  /*4e80*/  FFMA.FTZ R8, R213, UR40, -R8 ;  /* 0x00000028d5087c23 */ /* 0x000fc80008010808 */
[----:B------:R-:W0:Y:S01]  /*4e90*/  MUFU.EX2 R155, R155 ;  /* 0x0000009b009b7308 */ /* 0x000e220000000800 */
[----:B--2---:R-:W-:-:S07]  /*4ea0*/  FADD.FTZ R200, R154, R3 ;  /* 0x000000039ac87221 */ /* 0x004fce0000010000 */
[----:B------:R-:W2:Y:S01]  /*4eb0*/  MUFU.EX2 R12, R12 ;  /* 0x0000000c000c7308 */ /* 0x000ea20000000800 */
[----:B-1----:R-:W-:-:S07]  /*4ec0*/  FADD.FTZ R3, R11, R4 ;  /* 0x000000040b037221 */ /* 0x002fce0000010000 */
[----:B------:R-:W1:Y:S01]  /*4ed0*/  MUFU.EX2 R158, R158 ;  /* 0x0000009e009e7308 */ /* 0x000e620000000800 */
[----:B0-----:R-:W-:-:S01]  /*4ee0*/  FADD.FTZ R191, R155, R200 ;  /* 0x000000c89bbf7221 */ /* 0x001fc20000010000 */
[----:B------:R-:W-:Y:S02]  /*4ef0*/  WARPGROUP.DEPBAR.LE gsb0, 0x0 ;  /* 0x00008000000079c5 */ /* 0x000fe40000010000 */
[----:B------:R-:W-:-:S04]  /*4f00*/  WARPGROUP.ARRIVE ;  /* 0x00000000000079c5 */ /* 0x000fc80000000000 */
[----:B------:R-:W0:Y:S01]  /*4f10*/  MUFU.EX2 R13, R13 ;  /* 0x0000000d000d7308 */ /* 0x000e220000000800 */
[----:B--2---:R-:W-:-:S01]  /*4f20*/  FADD.FTZ R4, R12, R3 ;  /* 0x000000030c047221 */ /* 0x004fc20000010000 */
[----:B------:R-:W2:Y:S01]  /*4f30*/  S2R R219, SR_TID.X ;  /* 0x0000000000db7919 */ /* 0x000ea20000002100 */
[----:B------:R-:W-:Y:S01]  /*4f40*/  QGMMA.64x256x32.F32.E4M3.E4M3 R24, R220, gdesc[UR4], R24, gsb0 ;  /* 0x03e00004dc187df3 */ /* 0x000fe20008000818 */
[----:B------:R-:W-:Y:S01]  /*4f50*/  UIADD3 UR6, UR10, 0x4, URZ ;  /* 0x000000040a067890 */ /* 0x000fe2000fffe03f */
[----:B-1----:R-:W-:Y:S01]  /*4f60*/  FADD.FTZ R200, R158, R191 ;  /* 0x000000bf9ec87221 */ /* 0x002fe20000010000 */
[----:B------:R-:W-:Y:S02]  /*4f70*/  UMOV UR7, 0x40000040 ;  /* 0x4000004000077882 */ /* 0x000fe40000000000 */
[----:B------:R-:W1:Y:S01]  /*4f80*/  MUFU.EX2 R159, R159 ;  /* 0x0000009f009f7308 */ /* 0x000e620000000800 */
[----:B------:R-:W-:-:S01]  /*4f90*/  FFMA.FTZ R191, R194, UR40, -R196 ;  /* 0x00000028c2bf7c23 */ /* 0x000fc200080108c4 */
[----:B------:R-:W-:-:S06]  /*4fa0*/  FFMA.FTZ R194, R195, UR40, -R196 ;  /* 0x00000028c3c27c23 */ /* 0x000fcc00080108c4 */
[----:B------:R-:W3:Y:S01]  /*4fb0*/  MUFU.EX2 R14, R14 ;  /* 0x0000000e000e7308 */ /* 0x000ee20000000800 */
[----:B0-----:R-:W-:-:S07]  /*4fc0*/  FADD.FTZ R3, R13, R4 ;  /* 0x000000040d037221 */ /* 0x001fce0000010000 */
[----:B------:R-:W0:Y:S01]  /*4fd0*/  MUFU.EX2 R162, R162 ;  /* 0x000000a200a27308 */ /* 0x000e220000000800 */
[----:B-1----:R-:W-:-:S07]  /*4fe0*/  FADD.FTZ R201, R159, R200 ;  /* 0x000000c89fc97221 */ /* 0x002fce0000010000 */
[----:B------:R-:W1:Y:S01]  /*4ff0*/  MUFU.EX2 R15, R15 ;  /* 0x0000000f000f7308 */ /* 0x000e620000000800 */
[----:B---3--:R-:W-:-:S01]  /*5000*/  FADD.FTZ R4, R14, R3 ;  /* 0x000000030e047221 */ /* 0x008fc20000010000 */
[----:B--2---:R-:W-:Y:S02]  /*5010*/  LOP3.LUT P1, RZ, R219, 0x7f, RZ, 0xc0, !PT ;  /* 0x0000007fdbff7812 */ /* 0x004fe4000782c0ff */
[----:B------:R-:W-:-:S04]  /*5020*/  SHF.R.U32.HI R219, RZ, 0x7, R219 ;  /* 0x00000007ffdb7819 */ /* 0x000fc800000116db */
[----:B------:R-:W2:Y:S01]  /*5030*/  MUFU.EX2 R163, R163 ;  /* 0x000000a300a37308 */ /* 0x000ea20000000800 */
[----:B0-----:R-:W-:-:S06]  /*5040*/  FADD.FTZ R200, R162, R201 ;  /* 0x000000c9a2c87221 */ /* 0x001fcc0000010000 */
[----:B------:R-:W-:Y:S01]  /*5050*/  @!P1 LEA R208, R208, UR39, 0x3 ;  /* 0x00000027d0d09c11 */ /* 0x000fe2000f8e18ff */
[----:B------:R-:W0:Y:S01]  /*5060*/  MUFU.EX2 R20, R20 ;  /* 0x0000001400147308 */ /* 0x000e220000000800 */
[----:B-1----:R-:W-:-:S07]  /*5070*/  FADD.FTZ R3, R15, R4 ;  /* 0x000000040f037221 */ /* 0x002fce0000010000 */
[----:B------:R-:W1:Y:S01]  /*5080*/  MUFU.EX2 R166, R166 ;  /* 0x000000a600a67308 */ /* 0x000e620000000800 */
[----:B--2---:R-:W-:-:S07]  /*5090*/  FADD.FTZ R195, R163, R200 ;  /* 0x000000c8a3c37221 */ /* 0x004fce0000010000 */
[----:B------:R-:W2:Y:S01]  /*50a0*/  MUFU.EX2 R21, R21 ;  /* 0x0000001500157308 */ /* 0x000ea20000000800 */
[----:B0-----:R-:W-:-:S07]  /*50b0*/  FADD.FTZ R4, R20, R3 ;  /* 0x0000000314047221 */ /* 0x001fce0000010000 */
[----:B------:R-:W0:Y:S01]  /*50c0*/  MUFU.EX2 R167, R167 ;  /* 0x000000a700a77308 */ /* 0x000e220000000800 */
[----:B-1----:R-:W-:-:S01]  /*50d0*/  FADD.FTZ R200, R166, R195 ;  /* 0x000000c3a6c87221 */ /* 0x002fc20000010000 */
[--C-:B------:R-:W-:Y:S01]  /*50e0*/  FFMA.FTZ R195, R198, UR40, -R196.reuse ;  /* 0x00000028c6c37c23 */ /* 0x100fe200080108c4 */
[----:B------:R-:W-:-:S05]  /*50f0*/  FFMA.FTZ R198, R199, UR40, -R196 ;  /* 0x00000028c7c67c23 */ /* 0x000fca00080108c4 */
[----:B------:R-:W1:Y:S01]  /*5100*/  MUFU.EX2 R152, R152 ;  /* 0x0000009800987308 */ /* 0x000e620000000800 */
[----:B--2---:R-:W-:-:S07]  /*5110*/  FADD.FTZ R3, R21, R4 ;  /* 0x0000000415037221 */ /* 0x004fce0000010000 */
[----:B------:R-:W2:Y:S01]  /*5120*/  MUFU.EX2 R170, R170 ;  /* 0x000000aa00aa7308 */ /* 0x000ea20000000800 */
[----:B0-----:R-:W-:-:S07]  /*5130*/  FADD.FTZ R201, R167, R200 ;  /* 0x000000c8a7c97221 */ /* 0x001fce0000010000 */
[----:B------:R-:W0:Y:S01]  /*5140*/  MUFU.EX2 R153, R153 ;  /* 0x0000009900997308 */ /* 0x000e220000000800 */
[----:B-1----:R-:W-:-:S07]  /*5150*/  FADD.FTZ R4, R152, R3 ;  /* 0x0000000398047221 */ /* 0x002fce0000010000 */
        /* <DEDUP_REMOVED lines=9> */
[----:B0-----:R-:W-:-:S01]  /*51f0*/  FADD.FTZ R200, R174, R199 ;  /* 0x000000c7aec87221 */ /* 0x001fc20000010000 */
[----:B------:R-:W-:-:S06]  /*5200*/  FFMA.FTZ R199, R202, UR40, -R196 ;  /* 0x00000028cac77c23 */ /* 0x000fcc00080108c4 */
[----:B------:R-:W0:Y:S01]  /*5210*/  MUFU.EX2 R160, R160 ;  /* 0x000000a000a07308 */ /* 0x000e220000000800 */
[----:B-1----:R-:W-:-:S07]  /*5220*/  FADD.FTZ R3, R157, R4 ;  /* 0x000000049d037221 */ /* 0x002fce0000010000 */
[----:B------:R-:W1:Y:S01]  /*5230*/  MUFU.EX2 R178, R178 ;  /* 0x000000b200b27308 */ /* 0x000e620000000800 */
[----:B--2---:R-:W-:-:S01]  /*5240*/  FADD.FTZ R201, R175, R200 ;  /* 0x000000c8afc97221 */ /* 0x004fc20000010000 */
[----:B------:R-:W-:-:S06]  /*5250*/  FFMA.FTZ R200, R203, UR40, -R196 ;  /* 0x00000028cbc87c23 */ /* 0x000fcc00080108c4 */
        /* <DEDUP_REMOVED lines=16> */
[----:B-1----:R-:W-:-:S01]  /*5360*/  FADD.FTZ R203, R183, R202 ;  /* 0x000000cab7cb7221 */ /* 0x002fc20000010000 */
[----:B------:R-:W-:-:S06]  /*5370*/  FFMA.FTZ R202, R207, UR40, -R196 ;  /* 0x00000028cfca7c23 */ /* 0x000fcc00080108c4 */
        /* <DEDUP_REMOVED lines=10> */
[----:B------:R-:W-:-:S06]  /*5420*/  IADD3 R3, -R219, 0xb, RZ ;  /* 0x0000000bdb037810 */ /* 0x000fcc0007ffe1ff */
[----:B------:R-:W0:Y:S01]  /*5430*/  MUFU.EX2 R191, R191 ;  /* 0x000000bf00bf7308 */ /* 0x000e220000000800 */
[----:B-1----:R-:W-:-:S01]  /*5440*/  FADD.FTZ R204, R190, R203 ;  /* 0x000000cbbecc7221 */ /* 0x002fc20000010000 */
[----:B------:R-:W-:-:S06]  /*5450*/  FFMA.FTZ R203, R210, UR40, -R196 ;  /* 0x00000028d2cb7c23 */ /* 0x000fcc00080108c4 */
[----:B------:R-:W1:Y:S01]  /*5460*/  MUFU.EX2 R176, R176 ;  /* 0x000000b000b07308 */ /* 0x000e620000000800 */
[----:B--2---:R-:W-:-:S01]  /*5470*/  FADD.FTZ R205, R173, R4 ;  /* 0x00000004adcd7221 */ /* 0x004fc20000010000 */
[----:B------:R-:W-:Y:S02]  /*5480*/  WARPGROUP.DEPBAR.LE gsb0, 0x0 ;  /* 0x00008000000079c5 */ /* 0x000fe40000010000 */
[----:B------:R-:W-:-:S04]  /*5490*/  WARPGROUP.ARRIVE ;  /* 0x00000000000079c5 */ /* 0x000fc80000000000 */
[----:B------:R-:W2:Y:S01]  /*54a0*/  MUFU.EX2 R194, R194 ;  /* 0x000000c200c27308 */ /* 0x000ea20000000800 */
[----:B0-----:R-:W-:-:S01]  /*54b0*/  FADD.FTZ R207, R191, R204 ;  /* 0x000000ccbfcf7221 */ /* 0x001fc20000010000 */
[----:B------:R-:W-:Y:S01]  /*54c0*/  QGMMA.64x256x32.F32.E4M3.E4M3 R24, R224, gdesc[UR4], R24, gsb0 ;  /* 0x03e00004e0187df3 */ /* 0x000fe20008000818 */
[----:B------:R-:W-:Y:S01]  /*54d0*/  UIADD3 UR6, UR10, 0x6, URZ ;  /* 0x000000060a067890 */ /* 0x000fe2000fffe03f */
[----:B------:R-:W-:Y:S01]  /*54e0*/  FFMA.FTZ R204, R211, UR40, -R196 ;  /* 0x00000028d3cc7c23 */ /* 0x000fe200080108c4 */
[----:B------:R-:W-:-:S03]  /*54f0*/  UMOV UR7, 0x40000040 ;  /* 0x4000004000077882 */ /* 0x000fc60000000000 */
        /* <DEDUP_REMOVED lines=10> */
[--C-:B------:R-:W-:Y:S01]  /*55a0*/  FFMA.FTZ R205, R214, UR40, -R196.reuse ;  /* 0x00000028d6cd7c23 */ /* 0x100fe200080108c4 */
[----:B------:R-:W-:-:S05]  /*55b0*/  FFMA.FTZ R196, R215, UR40, -R196 ;  /* 0x00000028d7c47c23 */ /* 0x000fca00080108c4 */
        /* <DEDUP_REMOVED lines=14> */
[----:B------:R-:W-:Y:S01]  /*56a0*/  MUFU.EX2 R189, R189 ;  /* 0x000000bd00bd7308 */ /* 0x000fe20000000800 */
[----:B-1----:R-:W-:-:S07]  /*56b0*/  FADD.FTZ R4, R188, R207 ;  /* 0x000000cfbc047221 */ /* 0x002fce0000010000 */
[----:B------:R-:W0:Y:S01]  /*56c0*/  MUFU.EX2 R203, R203 ;  /* 0x000000cb00cb7308 */ /* 0x000e220000000800 */
[----:B--2---:R-:W-:-:S07]  /*56d0*/  FADD.FTZ R206, R202, R209 ;  /* 0x000000d1cace7221 */ /* 0x004fce0000010000 */
[----:B------:R-:W-:Y:S08]  /*56e0*/  MUFU.EX2 R192, R192 ;  /* 0x000000c000c07308 */ /* 0x000ff00000000800 */
[----:B------:R-:W1:Y:S01]  /*56f0*/  MUFU.EX2 R204, R204 ;  /* 0x000000cc00cc7308 */ /* 0x000e620000000800 */
[----:B0-----:R-:W-:-:S07]  /*5700*/  FADD.FTZ R207, R203, R206 ;  /* 0x000000cecbcf7221 */ /* 0x001fce0000010000 */
[----:B------:R-:W-:Y:S08]  /*5710*/  MUFU.EX2 R193, R193 ;  /* 0x000000c100c17308 */ /* 0x000ff00000000800 */
[----:B------:R-:W0:Y:S01]  /*5720*/  MUFU.EX2 R205, R205 ;  /* 0x000000cd00cd7308 */ /* 0x000e220000000800 */
[----:B-1----:R-:W-:-:S07]  /*5730*/  FADD.FTZ R206, R204, R207 ;  /* 0x000000cfccce7221 */ /* 0x002fce0000010000 */
[----:B------:R-:W1:Y:S08]  /*5740*/  MUFU.EX2 R8, R8 ;  /* 0x0000000800087308 */ /* 0x000e700000000800 */
[----:B------:R-:W2:Y:S01]  /*5750*/  MUFU.EX2 R196, R196 ;  /* 0x000000c400c47308 */ /* 0x000ea20000000800 */
[----:B0-----:R-:W-:-:S01]  /*5760*/  FADD.FTZ R207, R205, R206 ;  /* 0x000000cecdcf7221 */ /* 0x001fc20000010000 */
[----:B------:R-:W-:-:S02]  /*5770*/  WARPGROUP.DEPBAR.LE gsb0, 0x0 ;  /* 0x00008000000079c5 */ /* 0x000fc40000010000 */
[----:B------:R-:W-:-:S06]  /*5780*/  WARPGROUP.ARRIVE ;  /* 0x00000000000079c5 */ /* 0x000fcc0000000000 */
[----:B------:R-:W-:Y:S03]  /*5790*/  QGMMA.64x256x32.F32.E4M3.E4M3 R24, R228, gdesc[UR4], R24, gsb0 ;  /* 0x03e00004e4187df3 */ /* 0x000fe60008000818 */
[----:B------:R-:W-:Y:S02]  /*57a0*/  WARPGROUP.DEPBAR.LE gsb0, 0x0 ;  /* 0x00008000000079c5 */ /* 0x000fe40000010000 */
[----:B------:R0:W-:Y:S06]  /*57b0*/  BAR.ARV R3, 0x100 ;  /* 0x000400030000751d */ /* 0x0001ec0000002000 */
[----:B0-----:R-:W-:-:S05]  /*57c0*/  @!P1 VIADD R3, R208, 0x38840 ;  /* 0x00038840d0039836 */ /* 0x001fca0000000000 */
[----:B------:R-:W-:-:S04]  /*57d0*/  @!P1 PRMT R3, RZ, 0x654, R3 ;  /* 0x00000654ff039816 */ /* 0x000fc80000000003 */
[----:B------:R0:W-:Y:S02]  /*57e0*/  @!P1 SYNCS.ARRIVE.TRANS64.RED.A1T0 RZ, [R3+URZ], RZ ;  /* 0x000000ff03ff99a7 */ /* 0x0001e4000810043f */
[----:B0-----:R-:W-:-:S04]  /*57f0*/  FADD.FTZ R3, R189, R4 ;  /* 0x00000004bd037221 */ /* 0x001fc80000010000 */
[----:B------:R-:W-:-:S04]  /*5800*/  FADD.FTZ R4, R192, R3 ;  /* 0x00000003c0047221 */ /* 0x000fc80000010000 */
[----:B------:R-:W-:-:S04]  /*5810*/  FADD.FTZ R3, R193, R4 ;  /* 0x00000004c1037221 */ /* 0x000fc80000010000 */
[----:B-1----:R-:W-:Y:S01]  /*5820*/  FADD.FTZ R4, R8, R3 ;  /* 0x0000000308047221 */ /* 0x002fe20000010000 */
[----:B--2---:R-:W-:-:S01]  /*5830*/  FADD.FTZ R3, R196, R207 ;  /* 0x000000cfc4037221 */ /* 0x004fc20000010000 */
[----:B------:R-:W-:Y:S06]  /*5840*/  @!P0 BRA `(.L_x_24) ;  /* 0x0000000000048947 */ /* 0x000fec0003800000 */
[----:B------:R-:W-:Y:S01]  /*5850*/  BPT.TRAP 0x1 ;  /* 0x000000040000795c */ /* 0x000fe20000300000 */
.L_x_24:
[----:B------:R-:W-:Y:S01]  /*5860*/  ULEA UR6, UR51, UR39, 0x3 ;  /* 0x0000002733067291 */ /* 0x000fe2000f8e183f */
[----:B------:R-:W-:Y:S01]  /*5870*/  ISETP.LT.AND P1, PT, RZ, UR50, PT ;  /* 0x00000032ff007c0c */ /* 0x000fe2000bf21270 */
[----:B------:R-:W-:Y:S01]  /*5880*/  UIADD3 UR7, UR50, -0x1, URZ ;  /* 0xffffffff32077890 */ /* 0x000fe2000fffe03f */
[----:B------:R-:W-:Y:S01]  /*5890*/  F2FP.SATFINITE.E4M3.F32.PACK_AB_MERGE_C R11, R12, R11, RZ ;  /* 0x0000000b0c0b723e */ /* 0x000fe200048070ff */
[----:B------:R-:W-:Y:S01]  /*58a0*/  UIADD3 UR6, UR6, 0x38860, URZ ;  /* 0x0003886006067890 */ /* 0x000fe2000fffe03f */
[----:B------:R-:W-:Y:S01]  /*58b0*/  F2FP.SATFINITE.E4M3.F32.PACK_AB_MERGE_C R155, R158, R155, RZ ;  /* 0x0000009b9e9b723e */ /* 0x000fe200048070ff */
[----:B------:R-:W-:Y:S01]  /*58c0*/  UMOV UR53, UR44 ;  /* 0x0000002c00357c82 */ /* 0x000fe20008000000 */
[----:B------:R-:W-:Y:S01]  /*58d0*/  F2FP.SATFINITE.E4M3.F32.PACK_AB_MERGE_C R15, R20, R15, RZ ;  /* 0x0000000f140f723e */ /* 0x000fe200048070ff */
[----:B------:R-:W-:Y:S01]  /*58e0*/  UPRMT UR6, UR36, 0x654, UR6 ;  /* 0x0000065424067896 */ /* 0x000fe20008000006 */
[----:B------:R-:W-:Y:S01]  /*58f0*/  F2FP.SATFINITE.E4M3.F32.PACK_AB_MERGE_C R163, R166, R163, RZ ;  /* 0x000000a3a6a3723e */ /* 0x000fe200048070ff */
[----:B------:R-:W-:Y:S01]  /*5900*/  UMOV UR50, UR7 ;  /* 0x0000000700327c82 */ /* 0x000fe20008000000 */
[----:B------:R-:W-:Y:S01]  /*5910*/  F2FP.SATFINITE.E4M3.F32.PACK_AB_MERGE_C R153, R156, R153, RZ ;  /* 0x000000999c99723e */ /* 0x000fe200048070ff */
[----:B------:R-:W-:Y:S01]  /*5920*/  UMOV UR51, UR52 ;  /* 0x0000003400337c82 */ /* 0x000fe20008000000 */
[----:B------:R-:W-:Y:S01]  /*5930*/  F2FP.SATFINITE.E4M3.F32.PACK_AB_MERGE_C R171, R174, R171, RZ ;  /* 0x000000abaeab723e */ /* 0x000fe200048070ff */
[----:B------:R-:W-:Y:S01]  /*5940*/  FMUL.FTZ R24, R24, R7 ;  /* 0x0000000718187220 */ /* 0x000fe20000410000 */
[----:B------:R-:W-:Y:S01]  /*5950*/  F2FP.SATFINITE.E4M3.F32.PACK_AB_MERGE_C R161, R164, R161, RZ ;  /* 0x000000a1a4a1723e */ /* 0x000fe200048070ff */
[----:B------:R-:W-:Y:S01]  /*5960*/  FMUL.FTZ R25, R25, R7 ;  /* 0x0000000719197220 */ /* 0x000fe20000410000 */
[----:B------:R-:W-:Y:S01]  /*5970*/  F2FP.SATFINITE.E4M3.F32.PACK_AB_MERGE_C R179, R182, R179, RZ ;  /* 0x000000b3b6b3723e */ /* 0x000fe200048070ff */
[----:B------:R-:W-:Y:S01]  /*5980*/  SYNCS.ARRIVE.TRANS64.RED.A1T0 RZ, [UR6], RZ ;  /* 0x000000ffffff79a7 */ /* 0x000fe20008100406 */
[----:B------:R-:W-:Y:S01]  /*5990*/  F2FP.SATFINITE.E4M3.F32.PACK_AB_MERGE_C R169, R172, R169, RZ ;  /* 0x000000a9aca9723e */ /* 0x000fe200048070ff */
[----:B------:R-:W-:Y:S01]  /*59a0*/  FMUL.FTZ R28, R28, R7 ;  /* 0x000000071c1c7220 */ /* 0x000fe20000410000 */
        /* <DEDUP_REMOVED lines=13> */
[-C--:B------:R-:W-:Y:S01]  /*5a80*/  FMUL.FTZ R41, R41, R7.reuse ;  /* 0x0000000729297220 */ /* 0x080fe20000410000 */
        /* <DEDUP_REMOVED lines=53> */
[----:B------:R-:W-:Y:S01]  /*5de0*/  FMUL.FTZ R149, R149, R7 ;  /* 0x0000000795957220 */ /* 0x000fe20000410000 */
        /* <DEDUP_REMOVED lines=64> */
[----:B------:R-:W-:Y:S01]  /*61f0*/  F2FP.SATFINITE.E4M3.F32.PACK_AB_MERGE_C R216, R9, R10, R11 ;  /* 0x0000000a09d8723e */ /* 0x000fe2000480700b */
[----:B------:R-:W-:Y:S01]  /*6200*/  IMAD.MOV.U32 R6, RZ, RZ, R5 ;  /* 0x000000ffff067224 */ /* 0x000fe200078e0005 */
[----:B------:R-:W-:Y:S01]  /*6210*/  F2FP.SATFINITE.E4M3.F32.PACK_AB_MERGE_C R217, R154, R197, R155 ;  /* 0x000000c59ad9723e */ /* 0x000fe2000480709b */
[----:B------:R-:W-:Y:S01]  /*6220*/  IMAD.MOV.U32 R7, RZ, RZ, R0 ;  /* 0x000000ffff077224 */ /* 0x000fe200078e0000 */
[----:B------:R-:W-:-:S02]  /*6230*/  F2FP.SATFINITE.E4M3.F32.PACK_AB_MERGE_C R218, R14, R13, R15 ;  /* 0x0000000d0eda723e */ /* 0x000fc4000480700f */
[----:B------:R-:W-:Y:S02]  /*6240*/  F2FP.SATFINITE.E4M3.F32.PACK_AB_MERGE_C R219, R162, R159, R163 ;  /* 0x0000009fa2db723e */ /* 0x000fe400048070a3 */
[----:B------:R-:W-:Y:S02]  /*6250*/  F2FP.SATFINITE.E4M3.F32.PACK_AB_MERGE_C R220, R152, R21, R153 ;  /* 0x0000001598dc723e */ /* 0x000fe40004807099 */
[----:B------:R-:W-:Y:S02]  /*6260*/  F2FP.SATFINITE.E4M3.F32.PACK_AB_MERGE_C R221, R170, R167, R171 ;  /* 0x000000a7aadd723e */ /* 0x000fe400048070ab */
[----:B------:R-:W-:Y:S02]  /*6270*/  F2FP.SATFINITE.E4M3.F32.PACK_AB_MERGE_C R222, R160, R157, R161 ;  /* 0x0000009da0de723e */ /* 0x000fe400048070a1 */
[----:B------:R-:W-:Y:S02]  /*6280*/  F2FP.SATFINITE.E4M3.F32.PACK_AB_MERGE_C R223, R178, R175, R179 ;  /* 0x000000afb2df723e */ /* 0x000fe400048070b3 */
[----:B------:R-:W-:-:S02]  /*6290*/  F2FP.SATFINITE.E4M3.F32.PACK_AB_MERGE_C R224, R168, R165, R169 ;  /* 0x000000a5a8e0723e */ /* 0x000fc400048070a9 */
[----:B------:R-:W-:Y:S02]  /*62a0*/  F2FP.SATFINITE.E4M3.F32.PACK_AB_MERGE_C R225, R186, R183, R187 ;  /* 0x000000b7bae1723e */ /* 0x000fe400048070bb */
[----:B------:R-:W-:Y:S02]  /*62b0*/  F2FP.SATFINITE.E4M3.F32.PACK_AB_MERGE_C R226, R176, R173, R177 ;  /* 0x000000adb0e2723e */ /* 0x000fe400048070b1 */
[----:B------:R-:W-:Y:S02]  /*62c0*/  F2FP.SATFINITE.E4M3.F32.PACK_AB_MERGE_C R227, R194, R191, R195 ;  /* 0x000000bfc2e3723e */ /* 0x000fe400048070c3 */
[----:B------:R-:W-:Y:S02]  /*62d0*/  F2FP.SATFINITE.E4M3.F32.PACK_AB_MERGE_C R228, R184, R181, R185 ;  /* 0x000000b5b8e4723e */ /* 0x000fe400048070b9 */
[----:B------:R-:W-:Y:S02]  /*62e0*/  F2FP.SATFINITE.E4M3.F32.PACK_AB_MERGE_C R229, R200, R199, R201 ;  /* 0x000000c7c8e5723e */ /* 0x000fe400048070c9 */
[----:B------:R-:W-:-:S02]  /*62f0*/  F2FP.SATFINITE.E4M3.F32.PACK_AB_MERGE_C R230, R192, R189, R8 ;  /* 0x000000bdc0e6723e */ /* 0x000fc40004807008 */
[----:B------:R-:W-:Y:S01]  /*6300*/  F2FP.SATFINITE.E4M3.F32.PACK_AB_MERGE_C R231, R204, R203, R196 ;  /* 0x000000cbcce7723e */ /* 0x000fe200048070c4 */
[----:B------:R-:W-:Y:S06]  /*6310*/  @P1 BRA `(.L_x_25) ;  /* 0xffffffdc003c1947 */ /* 0x000fec000383ffff */
.L_x_15:
[----:B------:R-:W-:Y:S06]  /*6320*/  BAR.ARV 0x8, 0x180 ;  /* 0x0206000000007b1d */ /* 0x000fec0000002000 */
[----:B------:R-:W-:Y:S05]  /*6330*/  @!P0 BRA `(.L_x_26) ;  /* 0x0000000000048947 */ /* 0x000fea0003800000 */
[----:B------:R-:W-:Y:S01]  /*6340*/  BPT.TRAP 0x1 ;  /* 0x000000040000795c */ /* 0x000fe20000300000 */
.L_x_26:
[----:B------:R-:W-:Y:S01]  /*6350*/  ULEA UR8, UR52, UR39, 0x3 ;  /* 0x0000002734087291 */ /* 0x000fe2000f8e183f */
[----:B------:R-:W-:-:S05]  /*6360*/  IMAD.U32 R6, RZ, RZ, UR44 ;  /* 0x0000002cff067e24 */ /* 0x000fca000f8e00ff */
[----:B------:R-:W-:-:S04]  /*6370*/  SHF.L.U32 R6, R6, 0x1f, RZ ;  /* 0x0000001f06067819 */ /* 0x000fc800000006ff */
[----:B------:R0:W1:Y:S01]  /*6380*/  SYNCS.PHASECHK.TRANS64.TRYWAIT P1, [UR8+0x38850], R6 ;  /* 0x03885006ff0075a7 */ /* 0x0000620008020148 */
[----:B------:R-:W-:Y:S05]  /*6390*/  @!P0 BRA `(.L_x_27) ;  /* 0x0000000000048947 */ /* 0x000fea0003800000 */
[----:B------:R-:W-:Y:S01]  /*63a0*/  BPT.TRAP 0x1 ;  /* 0x000000040000795c */ /* 0x000fe20000300000 */
.L_x_27:
[----:B-1----:R-:W-:Y:S05]  /*63b0*/  @P1 BRA `(.L_x_28) ;  /* 0x0000000000081947 */ /* 0x002fea0003800000 */
[----:B------:R-:W1:Y:S02]  /*63c0*/  SYNCS.PHASECHK.TRANS64.TRYWAIT P1, [UR8+0x38850], R6 ;  /* 0x03885006ff0075a7 */ /* 0x000e640008020148 */
[----:B-1----:R-:W-:Y:S05]  /*63d0*/  @!P1 BRA `(.L_x_29) ;  /* 0x0000007800d09947 */ /* 0x002fea0003800000 */
.L_x_28:
[----:B------:R-:W-:Y:S01]  /*63e0*/  UIADD3 UR4, UR39, 0x400, URZ ;  /* 0x0000040027047890 */ /* 0x000fe2000fffe03f */
[----:B------:R-:W-:Y:S01]  /*63f0*/  WARPGROUP.ARRIVE ;  /* 0x00000000000079c5 */ /* 0x000fe20000000000 */
[----:B------:R-:W-:Y:S01]  /*6400*/  UMOV UR7, 0x40000040 ;  /* 0x4000004000077882 */ /* 0x000fe20000000000 */
[----:B------:R-:W-:Y:S01]  /*6410*/  IMAD.MOV.U32 R8, RZ, RZ, 0x3f800000 ;  /* 0x3f800000ff087424 */ /* 0x000fe200078e00ff */
[----:B------:R-:W-:-:S04]  /*6420*/  USHF.R.U32.HI UR4, URZ, 0x4, UR4 ;  /* 0x000000043f047899 */ /* 0x000fc80008011604 */
[----:B------:R-:W-:-:S04]  /*6430*/  ULOP3.LUT UR4, UR4, 0x3fff, URZ, 0xc0, !UPT ;  /* 0x00003fff04047892 */ /* 0x000fc8000f8ec03f */
[----:B------:R-:W-:-:S04]  /*6440*/  ULOP3.LUT UR4, UR4, 0x10000, URZ, 0xfc, !UPT ;  /* 0x0001000004047892 */ /* 0x000fc8000f8efc3f */
[----:B------:R-:W-:-:S03]  /*6450*/  ULEA UR9, UR52, UR4, 0xb ;  /* 0x0000000434097291 */ /* 0x000fc6000f8e583f */
[----:B------:R-:W-:Y:S02]  /*6460*/  ULDC.64 UR4, c[0x0][0x9a0] ;  /* 0x0002680000047ab9 */ /* 0x000fe40000000a00 */
[----:B------:R-:W-:Y:S02]  /*6470*/  UISETP.NE.U32.AND UP0, UPT, UR4, URZ, UPT ;  /* 0x0000003f0400728c */ /* 0x000fe4000bf05070 */
[----:B------:R-:W-:Y:S02]  /*6480*/  UMOV UR6, UR9 ;  /* 0x0000000900067c82 */ /* 0x000fe40008000000 */
[----:B------:R-:W-:Y:S01]  /*6490*/  QGMMA.64x256x32.F32.E4M3.E4M3 R24, R216, gdesc[UR4], R24, gsb0 ;  /* 0x03e00004d8187df3 */ /* 0x000fe20008000818 */
[----:B------:R-:W-:Y:S01]  /*64a0*/  UIADD3 UR6, UR9, 0x2, URZ ;  /* 0x0000000209067890 */ /* 0x000fe2000fffe03f */
[----:B------:R-:W-:Y:S01]  /*64b0*/  UMOV UR7, 0x40000040 ;  /* 0x4000004000077882 */ /* 0x000fe20000000000 */
[----:B------:R-:W-:-:S06]  /*64c0*/  UISETP.NE.AND.EX UP0, UPT, UR5, URZ, UPT, UP0 ;  /* 0x0000003f0500728c */ /* 0x000fcc000bf05300 */
[----:B------:R-:W-:-:S05]  /*64d0*/  PLOP3.LUT P1, PT, PT, PT, UP0, 0x80, 0x0 ;  /* 0x000000000000781c */ /* 0x000fca0003f2f008 */
[----:B------:R-:W-:Y:S01]  /*64e0*/  @UP0 USHF.R.S32.HI UR10, URZ, 0x1f, UR42 ;  /* 0x0000001f3f0a0899 */ /* 0x000fe2000801142a */
[----:B------:R-:W-:Y:S01]  /*64f0*/  @UP0 ULDC.64 UR12, c[0x0][0x9c8] ;  /* 0x00027200000c0ab9 */ /* 0x000fe20000000a00 */
[----:B------:R-:W-:Y:S02]  /*6500*/  @UP0 ULDC.64 UR14, c[0x0][0x9d0] ;  /* 0x00027400000e0ab9 */ /* 0x000fe40000000a00 */
[----:B------:R-:W-:-:S04]  /*6510*/  @UP0 UIMAD UR10, UR10, UR12, URZ ;  /* 0x0000000c0a0a02a4 */ /* 0x000fc8000f8e023f */
[----:B------:R-:W-:Y:S01]  /*6520*/  @UP0 UIMAD UR10, UR42, UR13, UR10 ;  /* 0x0000000d2a0a02a4 */ /* 0x000fe2000f8e020a */
[----:B------:R-:W-:Y:S02]  /*6530*/  WARPGROUP.DEPBAR.LE gsb0, 0x0 ;  /* 0x00008000000079c5 */ /* 0x000fe40000010000 */
[----:B------:R-:W-:-:S06]  /*6540*/  WARPGROUP.ARRIVE ;  /* 0x00000000000079c5 */ /* 0x000fcc0000000000 */
[----:B------:R-:W-:Y:S01]  /*6550*/  QGMMA.64x256x32.F32.E4M3.E4M3 R24, R220, gdesc[UR4], R24, gsb0 ;  /* 0x03e00004dc187df3 */ /* 0x000fe20008000818 */
[----:B------:R-:W-:Y:S01]  /*6560*/  @UP0 UIADD3 UR6, -UR42, URZ, URZ ;  /* 0x0000003f2a060290 */ /* 0x000fe2000fffe13f */
[----:B------:R-:W-:-:S03]  /*6570*/  @UP0 ULDC UR7, c[0x0][0xc44] ;  /* 0x0003110000070ab9 */ /* 0x000fc60000000800 */
[----:B------:R-:W-:Y:S02]  /*6580*/  @UP0 UIMAD UR11, UR7, UR6, UR43 ;  /* 0x00000006070b02a4 */ /* 0x000fe4000f8e022b */
[----:B------:R-:W-:Y:S02]  /*6590*/  @UP0 UIMAD.WIDE.U32 UR6, UR42, UR12, URZ ;  /* 0x0000000c2a0602a5 */ /* 0x000fe4000f8e003f */
[----:B------:R-:W-:Y:S02]  /*65a0*/  @UP0 USHF.R.S32.HI UR12, URZ, 0x1f, UR11 ;  /* 0x0000001f3f0c0899 */ /* 0x000fe4000801140b */
[----:B------:R-:W-:Y:S02]  /*65b0*/  @UP0 UIADD3 UR7, UR7, UR10, URZ ;  /* 0x0000000a07070290 */ /* 0x000fe4000fffe03f */
[----:B------:R-:W-:Y:S02]  /*65c0*/  @UP0 UIMAD UR10, UR12, UR14, URZ ;  /* 0x0000000e0c0a02a4 */ /* 0x000fe4000f8e023f */
[----:B------:R-:W-:-:S02]  /*65d0*/  UIADD3 UR12, UR9, 0x4, URZ ;  /* 0x00000004090c7890 */ /* 0x000fc4000fffe03f */
[----:B------:R-:W-:Y:S02]  /*65e0*/  @UP0 UIMAD UR13, UR11, UR15, UR10 ;  /* 0x0000000f0b0d02a4 */ /* 0x000fe4000f8e020a */
[----:B------:R-:W-:-:S03]  /*65f0*/  @UP0 UIMAD.WIDE.U32 UR10, UR11, UR14, UR6 ;  /* 0x0000000e0b0a02a5 */ /* 0x000fc6000f8e0006 */
[----:B------:R-:W-:Y:S01]  /*6600*/  UMOV UR6, UR12 ;  /* 0x0000000c00067c82 */ /* 0x000fe20008000000 */
[----:B------:R-:W-:Y:S01]  /*6610*/  UMOV UR7, 0x40000040 ;  /* 0x4000004000077882 */ /* 0x000fe20000000000 */
[----:B------:R-:W-:Y:S02]  /*6620*/  @UP0 UIADD3 UR11, UR11, UR13, URZ ;  /* 0x0000000d0b0b0290 */ /* 0x000fe4000fffe03f */
[----:B------:R-:W-:-:S04]  /*6630*/  @UP0 ULEA UR4, UP1, UR10, UR4, 0x2 ;  /* 0x000000040a040291 */ /* 0x000fc8000f82103f */
[----:B------:R-:W-:Y:S02]  /*6640*/  @UP0 ULEA.HI.X UR5, UR10, UR5, UR11, 0x2, UP1 ;  /* 0x000000050a050291 */ /* 0x000fe400088f140b */
[----:B01----:R-:W-:-:S04]  /*6650*/  IMAD.U32 R6, RZ, RZ, UR4 ;  /* 0x00000004ff067e24 */ /* 0x003fc8000f8e00ff */
[----:B------:R-:W-:-:S05]  /*6660*/  IMAD.U32 R7, RZ, RZ, UR5 ;  /* 0x00000005ff077e24 */ /* 0x000fca000f8e00ff */
[----:B------:R0:W2:Y:S01]  /*6670*/  @P1 LDG.E R8, desc[UR48][R6.64] ;  /* 0x0000003006081981 */ /* 0x0000a2000c1e1900 */
[----:B------:R-:W-:Y:S02]  /*6680*/  WARPGROUP.DEPBAR.LE gsb0, 0x0 ;  /* 0x00008000000079c5 */ /* 0x000fe40000010000 */
[----:B------:R-:W-:-:S06]  /*6690*/  WARPGROUP.ARRIVE ;  /* 0x00000000000079c5 */ /* 0x000fcc0000000000 */
[----:B------:R-:W-:Y:S01]  /*66a0*/  QGMMA.64x256x32.F32.E4M3.E4M3 R24, R224, gdesc[UR4], R24, gsb0 ;  /* 0x03e00004e0187df3 */ /* 0x000fe20008000818 */
[----:B------:R-:W-:Y:S01]  /*66b0*/  UIADD3 UR6, UR9, 0x6, URZ ;  /* 0x0000000609067890 */ /* 0x000fe2000fffe03f */
[----:B------:R-:W-:Y:S01]  /*66c0*/  UMOV UR7, 0x40000040 ;  /* 0x4000004000077882 */ /* 0x000fe20000000000 */
[----:B------:R-:W1:Y:S04]  /*66d0*/  SHFL.BFLY PT, R9, R4, 0x2, 0x1f ;  /* 0x0c401f0004097f89 */ /* 0x000e6800000e0000 */
[----:B------:R-:W3:Y:S01]  /*66e0*/  SHFL.BFLY PT, R12, R3, 0x2, 0x1f ;  /* 0x0c401f00030c7f89 */ /* 0x000ee200000e0000 */
[----:B-1----:R-:W-:-:S01]  /*66f0*/  FADD.FTZ R9, R9, R4 ;  /* 0x0000000409097221 */ /* 0x002fc20000010000 */
[----:B---3--:R-:W-:-:S04]  /*6700*/  FADD.FTZ R12, R12, R3 ;  /* 0x000000030c0c7221 */ /* 0x008fc80000010000 */
[----:B------:R-:W1:Y:S04]  /*6710*/  SHFL.BFLY PT, R10, R9, 0x1, 0x1f ;  /* 0x0c201f00090a7f89 */ /* 0x000e6800000e0000 */
[----:B------:R-:W3:Y:S01]  /*6720*/  SHFL.BFLY PT, R11, R12, 0x1, 0x1f ;  /* 0x0c201f000c0b7f89 */ /* 0x000ee200000e0000 */
[----:B0-----:R-:W-:Y:S02]  /*6730*/  IMAD.MOV.U32 R7, RZ, RZ, RZ ;  /* 0x000000ffff077224 */ /* 0x001fe400078e00ff */
[----:B-1----:R-:W-:Y:S01]  /*6740*/  FADD.FTZ R13, R9, R10 ;  /* 0x0000000a090d7221 */ /* 0x002fe20000010000 */
[----:B---3--:R-:W-:-:S04]  /*6750*/  FADD.FTZ R14, R12, R11 ;  /* 0x0000000b0c0e7221 */ /* 0x008fc80000010000 */
[C---:B------:R-:W-:Y:S01]  /*6760*/  FSETP.NE.FTZ.AND P1, PT, R13.reuse, RZ, PT ;  /* 0x000000ff0d00720b */ /* 0x040fe20003f35000 */
[----:B------:R-:W-:Y:S01]  /*6770*/  FMUL.FTZ R6, R13, 0.00390625 ;  /* 0x3b8000000d067820 */ /* 0x000fe20000410000 */
[----:B------:R-:W-:-:S04]  /*6780*/  FMUL.FTZ R15, R14, 0.00390625 ;  /* 0x3b8000000e0f7820 */ /* 0x000fc80000410000 */
[----:B------:R-:W-:Y:S02]  /*6790*/  FSETP.NE.FTZ.AND P2, PT, R6, RZ, PT ;  /* 0x000000ff0600720b */ /* 0x000fe40003f55000 */
[----:B------:R-:W-:-:S05]  /*67a0*/  FSETP.NE.FTZ.AND P3, PT, R15, RZ, PT ;  /* 0x000000ff0f00720b */ /* 0x000fca0003f75000 */
[----:B------:R0:W-:Y:S01]  /*67b0*/  @P1 MUFU.RCP R7, R13 ;  /* 0x0000000d00071308 */ /* 0x0001e20000001000 */
[----:B------:R-:W-:Y:S01]  /*67c0*/  FSETP.NE.FTZ.AND P1, PT, R14, RZ, PT ;  /* 0x000000ff0e00720b */ /* 0x000fe20003f35000 */
[----:B------:R-:W-:-:S06]  /*67d0*/  IMAD.MOV.U32 R11, RZ, RZ, RZ ;  /* 0x000000ffff0b7224 */ /* 0x000fcc00078e00ff */
[----:B------:R-:W1:Y:S08]  /*67e0*/  @P2 MUFU.LG2 R6, R6 ;  /* 0x0000000600062308 */ /* 0x000e700000000c00 */
[----:B------:R-:W3:Y:S08]  /*67f0*/  @P3 MUFU.LG2 R10, R15 ;  /* 0x0000000f000a3308 */ /* 0x000ef00000000c00 */
[----:B------:R-:W4:Y:S01]  /*6800*/  @P1 MUFU.RCP R11, R14 ;  /* 0x0000000e000b1308 */ /* 0x000f220000001000 */
[----:B------:R-:W-:-:S02]  /*6810*/  IMAD.U32 R9, RZ, RZ, UR40 ;  /* 0x00000028ff097e24 */ /* 0x000fc4000f8e00ff */
[----:B------:R-:W-:Y:S01]  /*6820*/  IMAD.U32 R12, RZ, RZ, UR40 ;  /* 0x00000028ff0c7e24 */ /* 0x000fe2000f8e00ff */
[----:B------:R-:W-:Y:S02]  /*6830*/  WARPGROUP.DEPBAR.LE gsb0, 0x0 ;  /* 0x00008000000079c5 */ /* 0x000fe40000010000 */
[----:B------:R-:W-:-:S06]  /*6840*/  WARPGROUP.ARRIVE ;  /* 0x00000000000079c5 */ /* 0x000fcc0000000000 */
[----:B------:R-:W-:Y:S01]  /*6850*/  QGMMA.64x256x32.F32.E4M3.E4M3 R24, R228, gdesc[UR4], R24, gsb0 ;  /* 0x03e00004e4187df3 */ /* 0x000fe20008000818 */
[----:B------:R-:W-:Y:S01]  /*6860*/  @P2 FMUL.FTZ R9, R9, 0.69314718246459960938 ;  /* 0x3f31721809092820 */ /* 0x000fe20000410000 */
[----:B0-----:R-:W-:Y:S01]  /*6870*/  @P3 FMUL.FTZ R13, R12, 0.69314718246459960938 ;  /* 0x3f3172180c0d3820 */ /* 0x001fe20000410000 */
[----:B-1----:R-:W-:Y:S01]  /*6880*/  @P2 FMUL.FTZ R6, R6, 0.69314718246459960938 ;  /* 0x3f31721806062820 */ /* 0x002fe20000410000 */
[----:B---3--:R-:W-:Y:S01]  /*6890*/  @P3 FMUL.FTZ R10, R10, 0.69314718246459960938 ;  /* 0x3f3172180a0a3820 */ /* 0x008fe20000410000 */
[----:B------:R-:W-:Y:S02]  /*68a0*/  IMAD.MOV.U32 R4, RZ, RZ, -0x800000 ;  /* 0xff800000ff047424 */ /* 0x000fe400078e00ff */
[----:B--2---:R-:W-:Y:S01]  /*68b0*/  FMUL.FTZ R158, R7, R8 ;  /* 0x00000008079e7220 */ /* 0x004fe20000410000 */
[----:B------:R-:W-:Y:S02]  /*68c0*/  IMAD.MOV.U32 R3, RZ, RZ, -0x800000 ;  /* 0xff800000ff037424 */ /* 0x000fe400078e00ff */
[----:B------:R-:W-:Y:S01]  /*68d0*/  @P2 FFMA.FTZ R4, R9, R0, R6 ;  /* 0x0000000009042223 */ /* 0x000fe20000010006 */
[----:B------:R-:W-:-:S01]  /*68e0*/  @P3 FFMA.FTZ R3, R13, R5, R10 ;  /* 0x000000050d033223 */ /* 0x000fc2000001000a */
[----:B----4-:R-:W-:Y:S01]  /*68f0*/  FMUL.FTZ R8, R11, R8 ;  /* 0x000000080b087220 */ /* 0x010fe20000410000 */
[----:B------:R-:W-:-:S02]  /*6900*/  WARPGROUP.DEPBAR.LE gsb0, 0x0 ;  /* 0x00008000000079c5 */ /* 0x000fc40000010000 */
[----:B------:R-:W-:Y:S05]  /*6910*/  @!P0 BRA `(.L_x_30) ;  /* 0x0000000000048947 */ /* 0x000fea0003800000 */
[----:B------:R-:W-:Y:S01]  /*6920*/  BPT.TRAP 0x1 ;  /* 0x000000040000795c */ /* 0x000fe20000300000 */
.L_x_30:
[----:B------:R-:W0:Y:S01]  /*6930*/  S2R R159, SR_TID.X ;  /* 0x00000000009f7919 */ /* 0x000e220000002100 */
[-C--:B------:R-:W-:Y:S01]  /*6940*/  FMUL.FTZ R157, R24, R158.reuse ;  /* 0x0000009e189d7220 */ /* 0x080fe20000410000 */
[-C--:B------:R-:W-:Y:S01]  /*6950*/  FMUL.FTZ R24, R45, R158.reuse ;  /* 0x0000009e2d187220 */ /* 0x080fe20000410000 */
[-C--:B------:R-:W-:Y:S01]  /*6960*/  FMUL.FTZ R45, R41, R158.reuse ;  /* 0x0000009e292d7220 */ /* 0x080fe20000410000 */
[-C--:B------:R-:W-:Y:S01]  /*6970*/  FMUL.FTZ R20, R53, R158.reuse ;  /* 0x0000009e35147220 */ /* 0x080fe20000410000 */
[-C--:B------:R-:W-:Y:S01]  /*6980*/  FMUL.FTZ R41, R49, R158.reuse ;  /* 0x0000009e31297220 */ /* 0x080fe20000410000 */
[----:B------:R-:W-:Y:S01]  /*6990*/  ULDC.64 UR4, c[0x4][0x110] ;  /* 0x0100440000047ab9 */ /* 0x000fe20000000a00 */
[-C--:B------:R-:W-:Y:S01]  /*69a0*/  FMUL.FTZ R21, R37, R158.reuse ;  /* 0x0000009e25157220 */ /* 0x080fe20000410000 */
[----:B------:R-:W-:Y:S01]  /*69b0*/  F2FP.BF16.F32.PACK_AB R45, R24, R45 ;  /* 0x0000002d182d723e */ /* 0x000fe200000010ff */
[-C--:B------:R-:W-:Y:S01]  /*69c0*/  FMUL.FTZ R154, R33, R158.reuse ;  /* 0x0000009e219a7220 */ /* 0x080fe20000410000 */
[----:B------:R-:W-:Y:S01]  /*69d0*/  F2FP.BF16.F32.PACK_AB R24, R20, R41 ;  /* 0x000000291418723e */ /* 0x000fe200000010ff */
[-C--:B------:R-:W-:Y:S01]  /*69e0*/  FMUL.FTZ R5, R68, R158.reuse ;  /* 0x0000009e44057220 */ /* 0x080fe20000410000 */
[-C--:B------:R-:W-:Y:S01]  /*69f0*/  FMUL.FTZ R10, R64, R158.reuse ;  /* 0x0000009e400a7220 */ /* 0x080fe20000410000 */
[----:B------:R-:W-:Y:S01]  /*6a00*/  FMUL.FTZ R13, R80, R158 ;  /* 0x0000009e500d7220 */ /* 0x000fe20000410000 */
[----:B------:R-:W-:Y:S01]  /*6a10*/  F2FP.BF16.F32.PACK_AB R154, R21, R154 ;  /* 0x0000009a159a723e */ /* 0x000fe200000010ff */
[----:B------:R-:W-:Y:S01]  /*6a20*/  FMUL.FTZ R80, R113, R158 ;  /* 0x0000009e71507220 */ /* 0x000fe20000410000 */
[----:B------:R-:W-:Y:S01]  /*6a30*/  FMUL.FTZ R113, R26, R8 ;  /* 0x000000081a717220 */ /* 0x000fe20000410000 */
[----:B------:R-:W-:Y:S01]  /*6a40*/  F2FP.BF16.F32.PACK_AB R10, R5, R10 ;  /* 0x0000000a050a723e */ /* 0x000fe200000010ff */
[----:B------:R-:W1:Y:S01]  /*6a50*/  S2UR UR6, SR_SWINHI ;  /* 0x00000000000679c3 */ /* 0x000e620000002f00 */
        /* <DEDUP_REMOVED lines=13> */
[----:B0-----:R-:W-:-:S02]  /*6b30*/  IMAD.SHL.U32 R20, R159, 0x4, RZ ;  /* 0x000000049f147824 */ /* 0x001fc400078e00ff */
[-C--:B------:R-:W-:Y:S01]  /*6b40*/  FMUL.FTZ R78, R79, R8.reuse ;  /* 0x000000084f4e7220 */ /* 0x080fe20000410000 */
[-C--:B------:R-:W-:Y:S01]  /*6b50*/  FMUL.FTZ R34, R34, R8.reuse ;  /* 0x0000000822227220 */ /* 0x080fe20000410000 */
[-C--:B------:R-:W-:Y:S01]  /*6b60*/  FMUL.FTZ R79, R86, R8.reuse ;  /* 0x00000008564f7220 */ /* 0x080fe20000410000 */
[----:B------:R-:W-:Y:S01]  /*6b70*/  FMUL.FTZ R86, R87, R8 ;  /* 0x0000000857567220 */ /* 0x000fe20000410000 */
[----:B------:R-:W-:Y:S01]  /*6b80*/  LOP3.LUT R20, R20, 0xc, RZ, 0xc0, !PT ;  /* 0x0000000c14147812 */ /* 0x000fe200078ec0ff */
[----:B------:R-:W-:Y:S01]  /*6b90*/  FMUL.FTZ R156, R32, R158 ;  /* 0x0000009e209c7220 */ /* 0x000fe20000410000 */
[----:B------:R-:W-:Y:S01]  /*6ba0*/  FMUL.FTZ R87, R94, R8 ;  /* 0x000000085e577220 */ /* 0x000fe20000410000 */
[-C--:B------:R-:W-:Y:S01]  /*6bb0*/  FMUL.FTZ R32, R61, R158.reuse ;  /* 0x0000009e3d207220 */ /* 0x080fe20000410000 */
[----:B------:R-:W-:Y:S01]  /*6bc0*/  IADD3 R20, P0, R20, UR4, RZ ;  /* 0x0000000414147c10 */ /* 0x000fe2000ff1e0ff */
[----:B------:R-:W-:Y:S01]  /*6bd0*/  FMUL.FTZ R37, R57, R158 ;  /* 0x0000009e39257220 */ /* 0x000fe20000410000 */
[----:B------:R-:W-:Y:S01]  /*6be0*/  FMUL.FTZ R94, R95, R8 ;  /* 0x000000085f5e7220 */ /* 0x000fe20000410000 */
[-C--:B------:R-:W-:Y:S01]  /*6bf0*/  FMUL.FTZ R57, R100, R158.reuse ;  /* 0x0000009e64397220 */ /* 0x080fe20000410000 */
[----:B------:R-:W-:Y:S01]  /*6c00*/  FMUL.FTZ R61, R101, R158 ;  /* 0x0000009e653d7220 */ /* 0x000fe20000410000 */
[----:B------:R-:W-:-:S02]  /*6c10*/  IMAD.X R21, RZ, RZ, UR5, P0 ;  /* 0x00000005ff157e24 */ /* 0x000fc400080e06ff */
[-C--:B------:R-:W-:Y:S01]  /*6c20*/  FMUL.FTZ R64, R97, R158.reuse ;  /* 0x0000009e61407220 */ /* 0x080fe20000410000 */
[----:B------:R-:W-:Y:S01]  /*6c30*/  FMUL.FTZ R68, R104, R158 ;  /* 0x0000009e68447220 */ /* 0x000fe20000410000 */
[----:B------:R-:W-:Y:S01]  /*6c40*/  FMUL.FTZ R95, R102, R8 ;  /* 0x00000008665f7220 */ /* 0x000fe20000410000 */
[----:B------:R-:W-:Y:S01]  /*6c50*/  F2FP.BF16.F32.PACK_AB R27, R26, R27 ;  /* 0x0000001b1a1b723e */ /* 0x000fe200000010ff */
[----:B------:R0:W2:Y:S01]  /*6c60*/  LDG.E.CONSTANT R5, desc[UR48][R20.64] ;  /* 0x0000003014057981 */ /* 0x0000a2000c1e9900 */
[-C--:B------:R-:W-:Y:S01]  /*6c70*/  FMUL.FTZ R155, R25, R158.reuse ;  /* 0x0000009e199b7220 */ /* 0x080fe20000410000 */
[-C--:B------:R-:W-:Y:S01]  /*6c80*/  FMUL.FTZ R12, R84, R158.reuse ;  /* 0x0000009e540c7220 */ /* 0x080fe20000410000 */
[-C--:B------:R-:W-:Y:S01]  /*6c90*/  FMUL.FTZ R97, R140, R158.reuse ;  /* 0x0000009e8c617220 */ /* 0x080fe20000410000 */
[-C--:B------:R-:W-:Y:S01]  /*6ca0*/  FMUL.FTZ R100, R136, R158.reuse ;  /* 0x0000009e88647220 */ /* 0x080fe20000410000 */
[-C--:B------:R-:W-:Y:S01]  /*6cb0*/  FMUL.FTZ R101, R141, R158.reuse ;  /* 0x0000009e8d657220 */ /* 0x080fe20000410000 */
[----:B------:R-:W-:Y:S01]  /*6cc0*/  FMUL.FTZ R104, R137, R158 ;  /* 0x0000009e89687220 */ /* 0x000fe20000410000 */
[----:B------:R-:W-:Y:S01]  /*6cd0*/  FMUL.FTZ R102, R103, R8 ;  /* 0x0000000867667220 */ /* 0x000fe20000410000 */
[----:B------:R-:W-:Y:S01]  /*6ce0*/  F2FP.BF16.F32.PACK_AB R26, R31, R34 ;  /* 0x000000221f1a723e */ /* 0x000fe200000010ff */
[----:B------:R-:W-:Y:S01]  /*6cf0*/  FMUL.FTZ R25, R52, R158 ;  /* 0x0000009e34197220 */ /* 0x000fe20000410000 */
[-C--:B------:R-:W-:Y:S01]  /*6d00*/  FMUL.FTZ R42, R42, R8.reuse ;  /* 0x000000082a2a7220 */ /* 0x080fe20000410000 */
[-C--:B------:R-:W-:Y:S01]  /*6d10*/  FMUL.FTZ R43, R43, R8.reuse ;  /* 0x000000082b2b7220 */ /* 0x080fe20000410000 */
[-C--:B------:R-:W-:Y:S01]  /*6d20*/  FMUL.FTZ R98, R98, R8.reuse ;  /* 0x0000000862627220 */ /* 0x080fe20000410000 */
[----:B------:R-:W-:Y:S01]  /*6d30*/  FMUL.FTZ R103, R99, R8 ;  /* 0x0000000863677220 */ /* 0x000fe20000410000 */
[----:B------:R-:W-:Y:S01]  /*6d40*/  LOP3.LUT P0, R31, R159, 0x3, RZ, 0xc0, !PT ;  /* 0x000000039f1f7812 */ /* 0x000fe2000780c0ff */
[-C--:B------:R-:W-:Y:S01]  /*6d50*/  FMUL.FTZ R15, R85, R158.reuse ;  /* 0x0000009e550f7220 */ /* 0x080fe20000410000 */
[-C--:B------:R-:W-:Y:S01]  /*6d60*/  FMUL.FTZ R52, R88, R158.reuse ;  /* 0x0000009e58347220 */ /* 0x080fe20000410000 */
[-C--:B------:R-:W-:Y:S01]  /*6d70*/  FMUL.FTZ R85, R125, R158.reuse ;  /* 0x0000009e7d557220 */ /* 0x080fe20000410000 */
[-C--:B------:R-:W-:Y:S01]  /*6d80*/  FMUL.FTZ R88, R121, R158.reuse ;  /* 0x0000009e79587220 */ /* 0x080fe20000410000 */
[-C--:B------:R-:W-:Y:S01]  /*6d90*/  FMUL.FTZ R7, R77, R158.reuse ;  /* 0x0000009e4d077220 */ /* 0x080fe20000410000 */
[----:B------:R-:W-:Y:S01]  /*6da0*/  FMUL.FTZ R14, R73, R158 ;  /* 0x0000009e490e7220 */ /* 0x000fe20000410000 */
[-C--:B------:R-:W-:Y:S01]  /*6db0*/  FMUL.FTZ R82, R82, R8.reuse ;  /* 0x0000000852527220 */ /* 0x080fe20000410000 */
[----:B------:R-:W-:Y:S01]  /*6dc0*/  FMUL.FTZ R83, R83, R8 ;  /* 0x0000000853537220 */ /* 0x000fe20000410000 */
[----:B------:R-:W-:Y:S01]  /*6dd0*/  F2FP.BF16.F32.PACK_AB R12, R12, R13 ;  /* 0x0000000d0c0c723e */ /* 0x000fe200000010ff */
[----:B------:R-:W-:Y:S01]  /*6de0*/  UMOV UR4, UR39 ;  /* 0x0000002700047c82 */ /* 0x000fe20008000000 */
[----:B-1----:R-:W-:Y:S01]  /*6df0*/  UMOV UR5, UR6 ;  /* 0x0000000600057c82 */ /* 0x002fe20008000000 */
[----:B------:R-:W-:Y:S01]  /*6e00*/  F2FP.BF16.F32.PACK_AB R97, R97, R100 ;  /* 0x000000646161723e */ /* 0x000fe200000010ff */
[----:B------:R-:W-:Y:S01]  /*6e10*/  FMUL.FTZ R152, R28, R158 ;  /* 0x0000009e1c987220 */ /* 0x000fe20000410000 */
[----:B------:R-:W-:Y:S01]  /*6e20*/  F2FP.BF16.F32.PACK_AB R104, R101, R104 ;  /* 0x000000686568723e */ /* 0x000fe200000010ff */
[-C--:B------:R-:W-:Y:S01]  /*6e30*/  FMUL.FTZ R84, R120, R158.reuse ;  /* 0x0000009e78547220 */ /* 0x080fe20000410000 */
[----:B------:R-:W-:Y:S01]  /*6e40*/  ISETP.EQ.OR P0, PT, R31, 0x3, !P0 ;  /* 0x000000031f00780c */ /* 0x000fe20004702670 */
[----:B------:R-:W-:Y:S01]  /*6e50*/  FMUL.FTZ R28, R29, R158 ;  /* 0x0000009e1d1c7220 */ /* 0x000fe20000410000 */
[----:B------:R-:W-:Y:S01]  /*6e60*/  F2FP.BF16.F32.PACK_AB R39, R39, R42 ;  /* 0x0000002a2727723e */ /* 0x000fe200000010ff */
[----:B------:R-:W-:Y:S01]  /*6e70*/  FMUL.FTZ R120, R127, R8 ;  /* 0x000000087f787220 */ /* 0x000fe20000410000 */
[----:B------:R-:W-:Y:S01]  /*6e80*/  F2FP.BF16.F32.PACK_AB R46, R46, R43 ;  /* 0x0000002b2e2e723e */ /* 0x000fe200000010ff */
[----:B------:R-:W-:Y:S01]  /*6e90*/  IMAD.U32 R42, RZ, RZ, UR4 ;  /* 0x00000004ff2a7e24 */ /* 0x000fe2000f8e00ff */
[----:B------:R-:W-:Y:S01]  /*6ea0*/  F2FP.BF16.F32.PACK_AB R13, R95, R98 ;  /* 0x000000625f0d723e */ /* 0x000fe200000010ff */
[----:B------:R-:W-:Y:S01]  /*6eb0*/  IMAD.U32 R43, RZ, RZ, UR5 ;  /* 0x00000005ff2b7e24 */ /* 0x000fe2000f8e00ff */
[----:B------:R-:W-:Y:S01]  /*6ec0*/  F2FP.BF16.F32.PACK_AB R102, R102, R103 ;  /* 0x000000676666723e */ /* 0x000fe200000010ff */
[----:B------:R-:W-:Y:S01]  /*6ed0*/  FMUL.FTZ R29, R36, R158 ;  /* 0x0000009e241d7220 */ /* 0x000fe20000410000 */
[----:B------:R-:W-:Y:S01]  /*6ee0*/  FMUL.FTZ R127, R138, R8 ;  /* 0x000000088a7f7220 */ /* 0x000fe20000410000 */
[----:B0-----:R-:W-:Y:S01]  /*6ef0*/  F2FP.BF16.F32.PACK_AB R21, R85, R88 ;  /* 0x000000585515723e */ /* 0x001fe200000010ff */
[----:B------:R-:W-:Y:S01]  /*6f00*/  FMUL.FTZ R48, R48, R158 ;  /* 0x0000009e30307220 */ /* 0x000fe20000410000 */
[----:B------:R-:W-:Y:S01]  /*6f10*/  F2FP.BF16.F32.PACK_AB R7, R7, R14 ;  /* 0x0000000e0707723e */ /* 0x000fe200000010ff */
[----:B------:R-:W-:Y:S01]  /*6f20*/  FMUL.FTZ R77, R117, R158 ;  /* 0x0000009e754d7220 */ /* 0x000fe20000410000 */
[----:B------:R-:W-:Y:S01]  /*6f30*/  SEL R138, R97, R104, P0 ;  /* 0x00000068618a7207 */ /* 0x000fe20000000000 */
[----:B------:R-:W-:Y:S01]  /*6f40*/  FMUL.FTZ R117, R106, R8 ;  /* 0x000000086a757220 */ /* 0x000fe20000410000 */
[----:B------:R-:W-:Y:S01]  /*6f50*/  SEL R88, R104, R97, P0 ;  /* 0x0000006168587207 */ /* 0x000fe20000000000 */
[----:B------:R-:W-:Y:S01]  /*6f60*/  FMUL.FTZ R0, R69, R158 ;  /* 0x0000009e45007220 */ /* 0x000fe20000410000 */
[----:B------:R-:W-:Y:S01]  /*6f70*/  F2FP.BF16.F32.PACK_AB R99, R79, R82 ;  /* 0x000000524f63723e */ /* 0x000fe200000010ff */
[-C--:B------:R-:W-:Y:S01]  /*6f80*/  FMUL.FTZ R9, R72, R158.reuse ;  /* 0x0000009e48097220 */ /* 0x080fe20000410000 */
[----:B------:R-:W-:Y:S01]  /*6f90*/  F2FP.BF16.F32.PACK_AB R14, R86, R83 ;  /* 0x00000053560e723e */ /* 0x000fe200000010ff */
[----:B------:R-:W-:Y:S01]  /*6fa0*/  FMUL.FTZ R73, R116, R158 ;  /* 0x0000009e74497220 */ /* 0x000fe20000410000 */
[----:B------:R-:W-:Y:S01]  /*6fb0*/  SEL R160, R13, R102, P0 ;  /* 0x000000660da07207 */ /* 0x000fe20000000000 */
[----:B------:R-:W-:Y:S01]  /*6fc0*/  FMUL.FTZ R106, R111, R8 ;  /* 0x000000086f6a7220 */ /* 0x000fe20000410000 */
[----:B------:R-:W-:Y:S01]  /*6fd0*/  SEL R104, R102, R13, P0 ;  /* 0x0000000d66687207 */ /* 0x000fe20000000000 */
[----:B------:R-:W-:Y:S01]  /*6fe0*/  IMAD.WIDE R102, R235, 0x2, R42 ;  /* 0x00000002eb667825 */ /* 0x000fe200078e022a */
[----:B------:R-:W-:-:S03]  /*6ff0*/  F2FP.BF16.F32.PACK_AB R29, R29, R156 ;  /* 0x0000009c1d1d723e */ /* 0x000fc600000010ff */
[----:B------:R-:W-:Y:S01]  /*7000*/  FMUL.FTZ R107, R107, R8 ;  /* 0x000000086b6b7220 */ /* 0x000fe20000410000 */
[----:B------:R-:W-:Y:S01]  /*7010*/  SEL R156, R99, R14, P0 ;  /* 0x0000000e639c7207 */ /* 0x000fe20000000000 */
[-C--:B------:R-:W-:Y:S01]  /*7020*/  FMUL.FTZ R6, R76, R158.reuse ;  /* 0x0000009e4c067220 */ /* 0x080fe20000410000 */
[-C--:B------:R-:W-:Y:S01]  /*7030*/  FMUL.FTZ R69, R109, R158.reuse ;  /* 0x0000009e6d457220 */ /* 0x080fe20000410000 */
[----:B------:R-:W-:Y:S01]  /*7040*/  FMUL.FTZ R72, R105, R158 ;  /* 0x0000009e69487220 */ /* 0x000fe20000410000 */
[-C--:B------:R-:W-:Y:S01]  /*7050*/  FMUL.FTZ R116, R119, R8.reuse ;  /* 0x0000000877747220 */ /* 0x080fe20000410000 */
[----:B------:R-:W-:Y:S01]  /*7060*/  FMUL.FTZ R115, R115, R8 ;  /* 0x0000000873737220 */ /* 0x000fe20000410000 */
[----:B------:R-:W-:Y:S01]  /*7070*/  SEL R99, R14, R99, P0 ;  /* 0x000000630e637207 */ /* 0x000fe20000000000 */
[-C--:B------:R-:W-:Y:S01]  /*7080*/  FMUL.FTZ R33, R60, R158.reuse ;  /* 0x0000009e3c217220 */ /* 0x080fe20000410000 */
[----:B------:R-:W-:Y:S01]  /*7090*/  IADD3 R14, P2, R102, 0xc020, RZ ;  /* 0x0000c020660e7810 */ /* 0x000fe20007f5e0ff */
[----:B------:R-:W-:Y:S01]  /*70a0*/  FMUL.FTZ R60, R96, R158 ;  /* 0x0000009e603c7220 */ /* 0x000fe20000410000 */
[-C--:B------:R-:W-:Y:S01]  /*70b0*/  FMUL.FTZ R119, R122, R8.reuse ;  /* 0x000000087a777220 */ /* 0x080fe20000410000 */
[----:B------:R-:W-:Y:S01]  /*70c0*/  FMUL.FTZ R121, R123, R8 ;  /* 0x000000087b797220 */ /* 0x000fe20000410000 */
[----:B------:R-:W-:Y:S01]  /*70d0*/  F2FP.BF16.F32.PACK_AB R25, R25, R48 ;  /* 0x000000301919723e */ /* 0x000fe200000010ff */
[-C--:B------:R-:W-:Y:S01]  /*70e0*/  FMUL.FTZ R11, R65, R158.reuse ;  /* 0x0000009e410b7220 */ /* 0x080fe20000410000 */
[----:B------:R-:W-:Y:S01]  /*70f0*/  FMUL.FTZ R49, R92, R158 ;  /* 0x0000009e5c317220 */ /* 0x000fe20000410000 */
[-C--:B------:R-:W-:Y:S01]  /*7100*/  FMUL.FTZ R122, R134, R8.reuse ;  /* 0x00000008867a7220 */ /* 0x080fe20000410000 */
[----:B------:R-:W-:Y:S01]  /*7110*/  FMUL.FTZ R123, R130, R8 ;  /* 0x00000008827b7220 */ /* 0x000fe20000410000 */
[-C--:B------:R-:W-:Y:S01]  /*7120*/  FMUL.FTZ R92, R128, R158.reuse ;  /* 0x0000009e805c7220 */ /* 0x080fe20000410000 */
[----:B------:R-:W-:Y:S01]  /*7130*/  FMUL.FTZ R96, R129, R158 ;  /* 0x0000009e81607220 */ /* 0x000fe20000410000 */
[-C--:B------:R-:W-:Y:S01]  /*7140*/  FMUL.FTZ R35, R35, R8.reuse ;  /* 0x0000000823237220 */ /* 0x080fe20000410000 */
[-C--:B------:R-:W-:Y:S01]  /*7150*/  FMUL.FTZ R75, R75, R8.reuse ;  /* 0x000000084b4b7220 */ /* 0x080fe20000410000 */
[----:B------:R-:W-:Y:S01]  /*7160*/  F2FP.BF16.F32.PACK_AB R107, R106, R107 ;  /* 0x0000006b6a6b723e */ /* 0x000fe200000010ff */
[-C--:B------:R-:W-:Y:S01]  /*7170*/  FMUL.FTZ R74, R74, R8.reuse ;  /* 0x000000084a4a7220 */ /* 0x080fe20000410000 */
[-C--:B------:R-:W-:Y:S01]  /*7180*/  FMUL.FTZ R128, R143, R8.reuse ;  /* 0x000000088f807220 */ /* 0x080fe20000410000 */
[----:B------:R-:W-:Y:S01]  /*7190*/  FMUL.FTZ R129, R139, R8 ;  /* 0x000000088b817220 */ /* 0x000fe20000410000 */
[----:B------:R-:W-:Y:S01]  /*71a0*/  F2FP.BF16.F32.PACK_AB R6, R6, R9 ;  /* 0x000000090606723e */ /* 0x000fe200000010ff */
[----:B------:R-:W-:Y:S01]  /*71b0*/  FMUL.FTZ R36, R44, R158 ;  /* 0x0000009e2c247220 */ /* 0x000fe20000410000 */
[----:B------:R-:W-:Y:S01]  /*71c0*/  F2FP.BF16.F32.PACK_AB R72, R69, R72 ;  /* 0x000000484548723e */ /* 0x000fe200000010ff */
[--C-:B------:R-:W-:Y:S01]  /*71d0*/  IMAD.X R69, RZ, RZ, R103.reuse, P2 ;  /* 0x000000ffff457224 */ /* 0x100fe200010e0667 */
[----:B------:R-:W-:Y:S01]  /*71e0*/  F2FP.BF16.F32.PACK_AB R20, R77, R80 ;  /* 0x000000504d14723e */ /* 0x000fe200000010ff */
[-C--:B------:R-:W-:Y:S01]  /*71f0*/  FMUL.FTZ R44, R56, R158.reuse ;  /* 0x0000009e382c7220 */ /* 0x080fe20000410000 */
[----:B------:R-:W-:Y:S01]  /*7200*/  F2FP.BF16.F32.PACK_AB R106, R116, R115 ;  /* 0x00000073746a723e */ /* 0x000fe200000010ff */
[----:B------:R-:W-:Y:S01]  /*7210*/  FMUL.FTZ R76, R112, R158 ;  /* 0x0000009e704c7220 */ /* 0x000fe20000410000 */
[----:B------:R-:W-:Y:S01]  /*7220*/  SEL R116, R25, R24, P0 ;  /* 0x0000001819747207 */ /* 0x000fe20000000000 */
[-C--:B------:R-:W-:Y:S01]  /*7230*/  FMUL.FTZ R90, R90, R8.reuse ;  /* 0x000000085a5a7220 */ /* 0x080fe20000410000 */
[----:B------:R-:W-:Y:S01]  /*7240*/  SEL R77, R24, R25, P0 ;  /* 0x00000019184d7207 */ /* 0x000fe20000000000 */
[----:B------:R-:W-:Y:S01]  /*7250*/  FMUL.FTZ R91, R91, R8 ;  /* 0x000000085b5b7220 */ /* 0x000fe20000410000 */
[----:B------:R-:W-:Y:S01]  /*7260*/  F2FP.BF16.F32.PACK_AB R57, R57, R60 ;  /* 0x0000003c3939723e */ /* 0x000fe200000010ff */
[----:B------:R-:W-:Y:S01]  /*7270*/  FMUL.FTZ R153, R40, R158 ;  /* 0x0000009e28997220 */ /* 0x000fe20000410000 */
[----:B------:R-:W-:Y:S01]  /*7280*/  F2FP.BF16.F32.PACK_AB R64, R61, R64 ;  /* 0x000000403d40723e */ /* 0x000fe200000010ff */
[-C--:B------:R-:W-:Y:S01]  /*7290*/  FMUL.FTZ R56, R89, R158.reuse ;  /* 0x0000009e59387220 */ /* 0x080fe20000410000 */
[----:B------:R-:W-:Y:S01]  /*72a0*/  IADD3 R25, P2, R102, 0x8000, RZ ;  /* 0x0000800066197810 */ /* 0x000fe20007f5e0ff */
[-C--:B------:R-:W-:Y:S01]  /*72b0*/  FMUL.FTZ R40, R81, R158.reuse ;  /* 0x0000009e51287220 */ /* 0x080fe20000410000 */
[----:B------:R-:W-:Y:S01]  /*72c0*/  F2FP.BF16.F32.PACK_AB R11, R0, R11 ;  /* 0x0000000b000b723e */ /* 0x000fe200000010ff */
[-C--:B------:R-:W-:Y:S01]  /*72d0*/  FMUL.FTZ R53, R93, R158.reuse ;  /* 0x0000009e5d357220 */ /* 0x080fe20000410000 */
[----:B------:R-:W-:Y:S01]  /*72e0*/  F2FP.BF16.F32.PACK_AB R123, R122, R123 ;  /* 0x0000007b7a7b723e */ /* 0x000fe200000010ff */
        /* <DEDUP_REMOVED lines=8> */
[----:B------:R-:W-:Y:S01]  /*7370*/  IMAD R7, R22, 0x40, R2 ;  /* 0x0000004016077824 */ /* 0x000fe200078e0202 */
        /* <DEDUP_REMOVED lines=8> */
[----:B------:R-:W-:Y:S01]  /*7400*/  SEL R128, R57, R64, P0 ;  /* 0x0000004039807207 */ /* 0x000fe20000000000 */
[----:B------:R-:W-:Y:S01]  /*7410*/  FMUL.FTZ R130, R150, R8 ;  /* 0x0000000896827220 */ /* 0x000fe20000410000 */
[----:B------:R-:W-:Y:S01]  /*7420*/  SEL R83, R64, R57, P0 ;  /* 0x0000003940537207 */ /* 0x000fe20000000000 */
[----:B------:R-:W-:Y:S01]  /*7430*/  IMAD.X R57, RZ, RZ, R103, P2 ;  /* 0x000000ffff397224 */ /* 0x000fe200010e0667 */
[C---:B------:R-:W-:Y:S01]  /*7440*/  IADD3 R31, P1, R102.reuse, 0xc000, RZ ;  /* 0x0000c000661f7810 */ /* 0x040fe20007f3e0ff */
[----:B------:R-:W-:Y:S01]  /*7450*/  IMAD.WIDE R42, R7, 0x2, R42 ;  /* 0x00000002072a7825 */ /* 0x000fe200078e022a */
[----:B------:R-:W-:-:S03]  /*7460*/  IADD3 R29, P6, R102, 0x8060, RZ ;  /* 0x00008060661d7810 */ /* 0x000fc60007fde0ff */
[----:B------:R-:W-:Y:S01]  /*7470*/  FMUL.FTZ R81, R124, R158 ;  /* 0x0000009e7c517220 */ /* 0x000fe20000410000 */
[----:B------:R-:W-:Y:S01]  /*7480*/  IADD3 R13, P2, R102, 0x60, RZ ;  /* 0x00000060660d7810 */ /* 0x000fe20007f5e0ff */
[----:B------:R-:W-:Y:S01]  /*7490*/  FMUL.FTZ R131, R146, R8 ;  /* 0x0000000892837220 */ /* 0x000fe20000410000 */
[----:B------:R-:W-:Y:S01]  /*74a0*/  F2FP.BF16.F32.PACK_AB R155, R28, R155 ;  /* 0x0000009b1c9b723e */ /* 0x000fe200000010ff */
[----:B------:R-:W-:Y:S01]  /*74b0*/  FMUL.FTZ R93, R133, R158 ;  /* 0x0000009e855d7220 */ /* 0x000fe20000410000 */
[----:B------:R-:W-:Y:S01]  /*74c0*/  SEL R154, R71, R0, P0 ;  /* 0x00000000479a7207 */ /* 0x000fe20000000000 */
[-C--:B------:R-:W-:Y:S01]  /*74d0*/  FMUL.FTZ R105, R148, R158.reuse ;  /* 0x0000009e94697220 */ /* 0x080fe20000410000 */
[----:B------:R-:W-:Y:S01]  /*74e0*/  SEL R97, R0, R71, P0 ;  /* 0x0000004700617207 */ /* 0x000fe20000000000 */
[----:B------:R-:W-:Y:S01]  /*74f0*/  FMUL.FTZ R108, R144, R158 ;  /* 0x0000009e906c7220 */ /* 0x000fe20000410000 */
[----:B------:R-:W-:Y:S01]  /*7500*/  F2FP.BF16.F32.PACK_AB R9, R87, R90 ;  /* 0x0000005a5709723e */ /* 0x000fe200000010ff */
[-C--:B------:R-:W-:Y:S01]  /*7510*/  FMUL.FTZ R109, R149, R158.reuse ;  /* 0x0000009e956d7220 */ /* 0x080fe20000410000 */
[----:B------:R-:W-:Y:S01]  /*7520*/  F2FP.BF16.F32.PACK_AB R28, R94, R91 ;  /* 0x0000005b5e1c723e */ /* 0x000fe200000010ff */
[----:B------:R-:W-:Y:S01]  /*7530*/  FMUL.FTZ R112, R145, R158 ;  /* 0x0000009e91707220 */ /* 0x000fe20000410000 */
[----:B------:R-:W-:Y:S01]  /*7540*/  F2FP.BF16.F32.PACK_AB R73, R73, R76 ;  /* 0x0000004c4949723e */ /* 0x000fe200000010ff */
[-C--:B------:R-:W-:Y:S01]  /*7550*/  FMUL.FTZ R118, R126, R8.reuse ;  /* 0x000000087e767220 */ /* 0x080fe20000410000 */
[----:B------:R-:W-:Y:S01]  /*7560*/  LOP3.LUT R6, R31, 0x380, RZ, 0xc0, !PT ;  /* 0x000003801f067812 */ /* 0x000fe200078ec0ff */
[-C--:B------:R-:W-:Y:S01]  /*7570*/  FMUL.FTZ R30, R30, R8.reuse ;  /* 0x000000081e1e7220 */ /* 0x080fe20000410000 */
[----:B------:R-:W-:Y:S01]  /*7580*/  LOP3.LUT R0, R29, 0x380, RZ, 0xc0, !PT ;  /* 0x000003801d007812 */ /* 0x000fe200078ec0ff */
[----:B------:R-:W-:Y:S01]  /*7590*/  FMUL.FTZ R124, R135, R8 ;  /* 0x00000008877c7220 */ /* 0x000fe20000410000 */
[----:B------:R-:W-:Y:S01]  /*75a0*/  F2FP.BF16.F32.PACK_AB R15, R15, R40 ;  /* 0x000000280f0f723e */ /* 0x000fe200000010ff */
[----:B------:R-:W-:Y:S01]  /*75b0*/  FMUL.FTZ R50, R50, R8 ;  /* 0x0000000832327220 */ /* 0x000fe20000410000 */
[----:B------:R-:W-:Y:S01]  /*75c0*/  F2FP.BF16.F32.PACK_AB R56, R53, R56 ;  /* 0x000000383538723e */ /* 0x000fe200000010ff */
[----:B------:R-:W-:Y:S01]  /*75d0*/  IMAD.X R53, RZ, RZ, R103, P2 ;  /* 0x000000ffff357224 */ /* 0x000fe200010e0667 */
[----:B------:R-:W-:Y:S01]  /*75e0*/  F2FP.BF16.F32.PACK_AB R36, R36, R153 ;  /* 0x000000992424723e */ /* 0x000fe200000010ff */
[-C--:B------:R-:W-:Y:S01]  /*75f0*/  FMUL.FTZ R51, R51, R8.reuse ;  /* 0x0000000833337220 */ /* 0x080fe20000410000 */
[----:B------:R-:W-:Y:S01]  /*7600*/  F2FP.BF16.F32.PACK_AB R32, R32, R37 ;  /* 0x000000252020723e */ /* 0x000fe200000010ff */
[-C--:B------:R-:W-:Y:S01]  /*7610*/  FMUL.FTZ R58, R58, R8.reuse ;  /* 0x000000083a3a7220 */ /* 0x080fe20000410000 */
[----:B------:R-:W-:Y:S01]  /*7620*/  F2FP.BF16.F32.PACK_AB R40, R132, R147 ;  /* 0x000000938428723e */ /* 0x000fe200000010ff */
[----:B------:R-:W-:Y:S01]  /*7630*/  FMUL.FTZ R59, R59, R8 ;  /* 0x000000083b3b7220 */ /* 0x000fe20000410000 */
[----:B------:R-:W-:Y:S01]  /*7640*/  F2FP.BF16.F32.PACK_AB R65, R65, R68 ;  /* 0x000000444141723e */ /* 0x000fe200000010ff */
[----:B------:R-:W-:Y:S01]  /*7650*/  FMUL.FTZ R67, R67, R8 ;  /* 0x0000000843437220 */ /* 0x000fe20000410000 */
[----:B------:R-:W-:Y:S01]  /*7660*/  SEL R132, R73, R20, P0 ;  /* 0x0000001449847207 */ /* 0x000fe20000000000 */
[-C--:B------:R-:W-:Y:S01]  /*7670*/  FMUL.FTZ R110, R110, R8.reuse ;  /* 0x000000086e6e7220 */ /* 0x080fe20000410000 */
[----:B------:R-:W-:Y:S01]  /*7680*/  SEL R85, R20, R73, P0 ;  /* 0x0000004914557207 */ /* 0x000fe20000000000 */
[----:B------:R-:W-:Y:S01]  /*7690*/  FMUL.FTZ R126, R142, R8 ;  /* 0x000000088e7e7220 */ /* 0x000fe20000410000 */
[----:B------:R-:W-:-:S02]  /*76a0*/  SEL R158, R9, R28, P0 ;  /* 0x0000001c099e7207 */ /* 0x000fc40000000000 */
[----:B------:R-:W-:Y:S01]  /*76b0*/  F2FP.BF16.F32.PACK_AB R152, R152, R157 ;  /* 0x0000009d9898723e */ /* 0x000fe200000010ff */
[----:B------:R-:W-:Y:S01]  /*76c0*/  UIADD3 UR8, UR8, 0x38860, URZ ;  /* 0x0003886008087890 */ /* 0x000fe2000fffe03f */
[----:B------:R-:W-:Y:S01]  /*76d0*/  SEL R101, R28, R9, P0 ;  /* 0x000000091c657207 */ /* 0x000fe20000000000 */
[----:B------:R-:W-:Y:S01]  /*76e0*/  UIADD3 UR4, -UR42, URZ, URZ ;  /* 0x0000003f2a047290 */ /* 0x000fe2000fffe13f */
[----:B------:R-:W-:Y:S01]  /*76f0*/  SHF.R.U64 R6, R6, 0x3, RZ ;  /* 0x0000000306067819 */ /* 0x000fe200000012ff */
[----:B------:R-:W-:Y:S01]  /*7700*/  ULDC UR5, c[0x0][0xc44] ;  /* 0x0003110000057ab9 */ /* 0x000fe20000000800 */
[----:B------:R-:W-:Y:S02]  /*7710*/  SHF.R.U64 R0, R0, 0x3, RZ ;  /* 0x0000000300007819 */ /* 0x000fe400000012ff */
[----:B------:R-:W-:Y:S02]  /*7720*/  IADD3 R37, P2, R42, 0x3000, RZ ;  /* 0x000030002a257810 */ /* 0x000fe40007f5e0ff */
[----:B------:R-:W-:-:S02]  /*7730*/  F2FP.BF16.F32.PACK_AB R33, R33, R44 ;  /* 0x0000002c2121723e */ /* 0x000fc400000010ff */
[C---:B------:R-:W-:Y:S02]  /*7740*/  IADD3 R73, P4, R102.reuse, 0xc060, RZ ;  /* 0x0000c06066497810 */ /* 0x040fe40007f9e0ff */
[----:B------:R-:W-:Y:S02]  /*7750*/  IADD3 R9, P5, R102, 0x20, RZ ;  /* 0x0000002066097810 */ /* 0x000fe40007fbe0ff */
[----:B------:R-:W-:Y:S02]  /*7760*/  F2FP.BF16.F32.PACK_AB R111, R111, R114 ;  /* 0x000000726f6f723e */ /* 0x000fe400000010ff */
[----:B------:R-:W-:Y:S02]  /*7770*/  F2FP.BF16.F32.PACK_AB R63, R63, R66 ;  /* 0x000000423f3f723e */ /* 0x000fe400000010ff */
[----:B------:R-:W-:Y:S02]  /*7780*/  F2FP.BF16.F32.PACK_AB R86, R81, R84 ;  /* 0x000000545156723e */ /* 0x000fe400000010ff */
[----:B------:R-:W-:-:S02]  /*7790*/  F2FP.BF16.F32.PACK_AB R131, R130, R131 ;  /* 0x000000838283723e */ /* 0x000fc400000010ff */
[----:B------:R-:W-:Y:S02]  /*77a0*/  SEL R114, R36, R45, P0 ;  /* 0x0000002d24727207 */ /* 0x000fe40000000000 */
[----:B------:R-:W-:Y:S02]  /*77b0*/  SEL R76, R45, R36, P0 ;  /* 0x000000242d4c7207 */ /* 0x000fe40000000000 */
[----:B------:R-:W-:Y:S02]  /*77c0*/  F2FP.BF16.F32.PACK_AB R119, R118, R119 ;  /* 0x000000777677723e */ /* 0x000fe400000010ff */
[----:B------:R-:W-:Y:S02]  /*77d0*/  SEL R130, R65, R72, P0 ;  /* 0x0000004841827207 */ /* 0x000fe40000000000 */
[----:B------:R-:W-:Y:S02]  /*77e0*/  SEL R84, R72, R65, P0 ;  /* 0x0000004148547207 */ /* 0x000fe40000000000 */
[----:B------:R-:W-:-:S02]  /*77f0*/  LOP3.LUT R66, R6, R31, RZ, 0x3c, !PT ;  /* 0x0000001f06427212 */ /* 0x000fc400078e3cff */
[----:B------:R-:W-:Y:S02]  /*7800*/  LOP3.LUT R64, R0, R29, RZ, 0x3c, !PT ;  /* 0x0000001d00407212 */ /* 0x000fe400078e3cff */
[----:B------:R-:W-:Y:S02]  /*7810*/  LOP3.LUT R36, R37, 0x380, RZ, 0xc0, !PT ;  /* 0x0000038025247812 */ /* 0x000fe400078ec0ff */
[----:B------:R-:W-:Y:S02]  /*7820*/  SEL R118, R33, R32, P0 ;  /* 0x0000002021767207 */ /* 0x000fe40000000000 */
[----:B------:R-:W-:Y:S02]  /*7830*/  SEL R78, R32, R33, P0 ;  /* 0x00000021204e7207 */ /* 0x000fe40000000000 */
[----:B------:R-:W-:Y:S02]  /*7840*/  LOP3.LUT R72, R73, 0x380, RZ, 0xc0, !PT ;  /* 0x0000038049487812 */ /* 0x000fe400078ec0ff */
[----:B------:R-:W-:-:S02]  /*7850*/  LOP3.LUT R0, R9, 0x380, RZ, 0xc0, !PT ;  /* 0x0000038009007812 */ /* 0x000fc400078ec0ff */
[----:B------:R-:W-:Y:S02]  /*7860*/  LOP3.LUT R6, R25, 0x380, RZ, 0xc0, !PT ;  /* 0x0000038019067812 */ /* 0x000fe400078ec0ff */
[----:B------:R-:W-:Y:S02]  /*7870*/  IADD3 R33, P3, R102, 0xc040, RZ ;  /* 0x0000c04066217810 */ /* 0x000fe40007f7e0ff */
[----:B------:R-:W-:Y:S01]  /*7880*/  F2FP.BF16.F32.PACK_AB R8, R30, R113 ;  /* 0x000000711e08723e */ /* 0x000fe200000010ff */
[----:B------:R-:W-:Y:S01]  /*7890*/  IMAD.X R65, RZ, RZ, R103, P6 ;  /* 0x000000ffff417224 */ /* 0x000fe200030e0667 */
[----:B------:R-:W-:Y:S02]  /*78a0*/  F2FP.BF16.F32.PACK_AB R49, R49, R52 ;  /* 0x000000343131723e */ /* 0x000fe400000010ff */
[----:B------:R-:W-:Y:S02]  /*78b0*/  F2FP.BF16.F32.PACK_AB R30, R120, R121 ;  /* 0x00000079781e723e */ /* 0x000fe400000010ff */
[----:B------:R-:W-:-:S02]  /*78c0*/  SHF.R.U64 R36, R36, 0x3, RZ ;  /* 0x0000000324247819 */ /* 0x000fc400000012ff */
[----:B------:R-:W-:Y:S02]  /*78d0*/  SEL R120, R10, R11, P0 ;  /* 0x0000000b0a787207 */ /* 0x000fe40000000000 */
[----:B------:R-:W-:Y:S02]  /*78e0*/  SEL R79, R11, R10, P0 ;  /* 0x0000000a0b4f7207 */ /* 0x000fe40000000000 */
[----:B------:R-:W-:Y:S02]  /*78f0*/  SHF.R.U64 R72, R72, 0x3, RZ ;  /* 0x0000000348487819 */ /* 0x000fe400000012ff */
[----:B------:R-:W-:Y:S02]  /*7900*/  SHF.R.U64 R0, R0, 0x3, RZ ;  /* 0x0000000300007819 */ /* 0x000fe400000012ff */
[----:B------:R-:W-:Y:S01]  /*7910*/  SHF.R.U64 R6, R6, 0x3, RZ ;  /* 0x0000000306067819 */ /* 0x000fe200000012ff */
[----:B------:R-:W-:Y:S01]  /*7920*/  IMAD.X R71, RZ, RZ, R103, P3 ;  /* 0x000000ffff477224 */ /* 0x000fe200018e0667 */
[----:B------:R-:W-:-:S02]  /*7930*/  F2FP.BF16.F32.PACK_AB R34, R124, R125 ;  /* 0x0000007d7c22723e */ /* 0x000fc400000010ff */
[----:B------:R-:W-:Y:S02]  /*7940*/  IADD3 R11, P6, R102, 0x40, RZ ;  /* 0x00000040660b7810 */ /* 0x000fe40007fde0ff */
[----:B------:R-:W-:Y:S02]  /*7950*/  F2FP.BF16.F32.PACK_AB R127, R126, R127 ;  /* 0x0000007f7e7f723e */ /* 0x000fe400000010ff */
[----:B------:R-:W-:Y:S02]  /*7960*/  SEL R124, R12, R15, P0 ;  /* 0x0000000f0c7c7207 */ /* 0x000fe40000000000 */
[----:B------:R-:W-:Y:S02]  /*7970*/  SEL R81, R15, R12, P0 ;  /* 0x0000000c0f517207 */ /* 0x000fe40000000000 */
[----:B------:R-:W-:Y:S02]  /*7980*/  SEL R126, R49, R56, P0 ;  /* 0x00000038317e7207 */ /* 0x000fe40000000000 */
[----:B------:R-:W-:-:S02]  /*7990*/  SEL R82, R56, R49, P0 ;  /* 0x0000003138527207 */ /* 0x000fc40000000000 */
[----:B------:R-:W-:Y:S02]  /*79a0*/  IADD3 R12, P3, R102, 0x8020, RZ ;  /* 0x00008020660c7810 */ /* 0x000fe40007f7e0ff */
[----:B------:R-:W-:Y:S01]  /*79b0*/  LOP3.LUT R36, R36, R37, RZ, 0x3c, !PT ;  /* 0x0000002524247212 */ /* 0x000fe200078e3cff */
[----:B------:R-:W-:Y:S01]  /*79c0*/  IMAD.X R37, RZ, RZ, R43, P2 ;  /* 0x000000ffff257224 */ /* 0x000fe200010e062b */
[----:B------:R-:W-:Y:S01]  /*79d0*/  LOP3.LUT R72, R72, R73, RZ, 0x3c, !PT ;  /* 0x0000004948487212 */ /* 0x000fe200078e3cff */
[----:B------:R-:W-:Y:S01]  /*79e0*/  IMAD.X R73, RZ, RZ, R103, P4 ;  /* 0x000000ffff497224 */ /* 0x000fe200020e0667 */
[----:B------:R-:W-:Y:S02]  /*79f0*/  LOP3.LUT R60, R0, R9, RZ, 0x3c, !PT ;  /* 0x00000009003c7212 */ /* 0x000fe400078e3cff */
[----:B------:R-:W-:Y:S02]  /*7a00*/  LOP3.LUT R56, R6, R25, RZ, 0x3c, !PT ;  /* 0x0000001906387212 */ /* 0x000fe400078e3cff */
[----:B------:R-:W-:-:S02]  /*7a10*/  SEL R142, R8, R27, P0 ;  /* 0x0000001b088e7207 */ /* 0x000fc40000000000 */
[----:B------:R-:W-:Y:S02]  /*7a20*/  SEL R94, R27, R8, P0 ;  /* 0x000000081b5e7207 */ /* 0x000fe40000000000 */
[----:B------:R-:W-:Y:S02]  /*7a30*/  LOP3.LUT R7, R102, 0x380, RZ, 0xc0, !PT ;  /* 0x0000038066077812 */ /* 0x000fe400078ec0ff */
[----:B------:R-:W-:Y:S02]  /*7a40*/  LOP3.LUT R0, R11, 0x380, RZ, 0xc0, !PT ;  /* 0x000003800b007812 */ /* 0x000fe400078ec0ff */
[----:B------:R-:W-:Y:S02]  /*7a50*/  IADD3 R25, P2, R42, 0x9000, RZ ;  /* 0x000090002a197810 */ /* 0x000fe40007f5e0ff */
[----:B------:R-:W-:Y:S02]  /*7a60*/  F2FP.BF16.F32.PACK_AB R70, R70, R67 ;  /* 0x000000434646723e */ /* 0x000fe400000010ff */
[----:B------:R-:W-:-:S02]  /*7a70*/  IADD3 R27, P4, R102, 0x8040, RZ ;  /* 0x00008040661b7810 */ /* 0x000fc40007f9e0ff */
[----:B------:R-:W-:Y:S01]  /*7a80*/  F2FP.BF16.F32.PACK_AB R62, R62, R59 ;  /* 0x0000003b3e3e723e */ /* 0x000fe200000010ff */
[----:B------:R-:W-:Y:S01]  /*7a90*/  IMAD.X R59, RZ, RZ, R103, P3 ;  /* 0x000000ffff3b7224 */ /* 0x000fe200018e0667 */
[----:B------:R-:W-:Y:S02]  /*7aa0*/  SEL R98, R152, R155, P0 ;  /* 0x0000009b98627207 */ /* 0x000fe40000000000 */
[----:B------:R-:W-:Y:S02]  /*7ab0*/  SEL R74, R155, R152, P0 ;  /* 0x000000989b4a7207 */ /* 0x000fe40000000000 */
[----:B------:R-:W-:Y:S02]  /*7ac0*/  IADD3 R15, P3, R102, 0x4000, RZ ;  /* 0x00004000660f7810 */ /* 0x000fe40007f7e0ff */
[----:B------:R-:W-:Y:S02]  /*7ad0*/  SHF.R.U64 R7, R7, 0x3, RZ ;  /* 0x0000000307077819 */ /* 0x000fe400000012ff */
[----:B------:R-:W-:-:S02]  /*7ae0*/  SHF.R.U64 R0, R0, 0x3, RZ ;  /* 0x0000000300007819 */ /* 0x000fc400000012ff */
[----:B------:R-:W-:Y:S01]  /*7af0*/  LOP3.LUT R24, R25, 0x380, RZ, 0xc0, !PT ;  /* 0x0000038019187812 */ /* 0x000fe200078ec0ff */
[--C-:B------:R-:W-:Y:S01]  /*7b00*/  IMAD.X R67, RZ, RZ, R103.reuse, P1 ;  /* 0x000000ffff437224 */ /* 0x100fe200008e0667 */
[----:B------:R-:W-:Y:S01]  /*7b10*/  SEL R134, R86, R21, P0 ;  /* 0x0000001556867207 */ /* 0x000fe20000000000 */
[--C-:B------:R-:W-:Y:S01]  /*7b20*/  IMAD.X R61, RZ, RZ, R103.reuse, P5 ;  /* 0x000000ffff3d7224 */ /* 0x100fe200028e0667 */
[----:B------:R-:W-:Y:S02]  /*7b30*/  SEL R152, R63, R70, P0 ;  /* 0x000000463f987207 */ /* 0x000fe40000000000 */
[----:B------:R-:W-:Y:S01]  /*7b40*/  SEL R95, R70, R63, P0 ;  /* 0x0000003f465f7207 */ /* 0x000fe20000000000 */
[----:B------:R-:W-:Y:S01]  /*7b50*/  IMAD.X R63, RZ, RZ, R103, P4 ;  /* 0x000000ffff3f7224 */ /* 0x000fe200020e0667 */
[----:B------:R-:W-:Y:S02]  /*7b60*/  SEL R86, R21, R86, P0 ;  /* 0x0000005615567207 */ /* 0x000fe40000000000 */
[----:B------:R-:W-:-:S02]  /*7b70*/  F2FP.BF16.F32.PACK_AB R89, R89, R92 ;  /* 0x0000005c5959723e */ /* 0x000fc400000010ff */
[----:B------:R-:W-:Y:S02]  /*7b80*/  F2FP.BF16.F32.PACK_AB R96, R93, R96 ;  /* 0x000000605d60723e */ /* 0x000fe400000010ff */
[C---:B------:R-:W-:Y:S02]  /*7b90*/  IADD3 R10, P1, R102.reuse, 0x4060, RZ ;  /* 0x00004060660a7810 */ /* 0x040fe40007f3e0ff */
[C---:B------:R-:W-:Y:S02]  /*7ba0*/  IADD3 R8, P5, R102.reuse, 0x4040, RZ ;  /* 0x0000404066087810 */ /* 0x040fe40007fbe0ff */
[----:B------:R-:W-:Y:S02]  /*7bb0*/  IADD3 R21, P4, R102, 0x4020, RZ ;  /* 0x0000402066157810 */ /* 0x000fe40007f9e0ff */
[----:B------:R-:W-:Y:S01]  /*7bc0*/  F2FP.BF16.F32.PACK_AB R54, R54, R51 ;  /* 0x000000333636723e */ /* 0x000fe200000010ff */
[----:B------:R-:W-:Y:S01]  /*7bd0*/  IMAD.X R51, RZ, RZ, R103, P3 ;  /* 0x000000ffff337224 */ /* 0x000fe200018e0667 */
[----:B------:R-:W-:-:S02]  /*7be0*/  F2FP.BF16.F32.PACK_AB R105, R105, R108 ;  /* 0x0000006c6969723e */ /* 0x000fc400000010ff */
[----:B------:R-:W-:Y:S02]  /*7bf0*/  F2FP.BF16.F32.PACK_AB R112, R109, R112 ;  /* 0x000000706d70723e */ /* 0x000fe400000010ff */
[----:B------:R-:W-:Y:S02]  /*7c00*/  LOP3.LUT R102, R7, R102, RZ, 0x3c, !PT ;  /* 0x0000006607667212 */ /* 0x000fe400078e3cff */
[----:B------:R-:W-:Y:S02]  /*7c10*/  LOP3.LUT R44, R0, R11, RZ, 0x3c, !PT ;  /* 0x0000000b002c7212 */ /* 0x000fe400078e3cff */
[----:B------:R-:W-:Y:S02]  /*7c20*/  SHF.R.U64 R24, R24, 0x3, RZ ;  /* 0x0000000318187819 */ /* 0x000fe400000012ff */
[----:B------:R-:W-:Y:S02]  /*7c30*/  F2FP.BF16.F32.PACK_AB R110, R110, R117 ;  /* 0x000000756e6e723e */ /* 0x000fe400000010ff */
[----:B------:R-:W-:-:S02]  /*7c40*/  SEL R146, R39, R46, P0 ;  /* 0x0000002e27927207 */ /* 0x000fc40000000000 */
[----:B------:R-:W-:Y:S02]  /*7c50*/  SEL R91, R46, R39, P0 ;  /* 0x000000272e5b7207 */ /* 0x000fe40000000000 */
[----:B------:R-:W-:Y:S02]  /*7c60*/  LOP3.LUT R7, R14, 0x380, RZ, 0xc0, !PT ;  /* 0x000003800e077812 */ /* 0x000fe400078ec0ff */
[----:B------:R-:W-:Y:S02]  /*7c70*/  LOP3.LUT R0, R13, 0x380, RZ, 0xc0, !PT ;  /* 0x000003800d007812 */ /* 0x000fe400078ec0ff */
[----:B------:R-:W-:Y:S02]  /*7c80*/  IADD3 R39, P3, R42, 0x2000, RZ ;  /* 0x000020002a277810 */ /* 0x000fe40007f7e0ff */
[----:B------:R-:W-:Y:S02]  /*7c90*/  SEL R136, R89, R96, P0 ;  /* 0x0000006059887207 */ /* 0x000fe40000000000 */
[----:B------:R-:W-:-:S02]  /*7ca0*/  SEL R87, R96, R89, P0 ;  /* 0x0000005960577207 */ /* 0x000fc40000000000 */
[----:B------:R-:W-:Y:S02]  /*7cb0*/  SEL R140, R105, R112, P0 ;  /* 0x00000070698c7207 */ /* 0x000fe40000000000 */
[----:B------:R-:W-:Y:S02]  /*7cc0*/  SEL R89, R112, R105, P0 ;  /* 0x0000006970597207 */ /* 0x000fe40000000000 */
[----:B------:R-:W-:Y:S01]  /*7cd0*/  LOP3.LUT R24, R24, R25, RZ, 0x3c, !PT ;  /* 0x0000001918187212 */ /* 0x000fe200078e3cff */
[----:B------:R-:W-:Y:S01]  /*7ce0*/  IMAD.X R25, RZ, RZ, R43, P2 ;  /* 0x000000ffff197224 */ /* 0x000fe200010e062b */
[----:B------:R-:W-:Y:S02]  /*7cf0*/  SEL R162, R110, R107, P0 ;  /* 0x0000006b6ea27207 */ /* 0x000fe40000000000 */
[----:B------:R-:W-:Y:S02]  /*7d00*/  SEL R105, R107, R110, P0 ;  /* 0x0000006e6b697207 */ /* 0x000fe40000000000 */
[----:B------:R-:W-:-:S02]  /*7d10*/  SEL R168, R127, R38, P0 ;  /* 0x000000267fa87207 */ /* 0x000fc40000000000 */
[----:B------:R-:W-:Y:S02]  /*7d20*/  SEL R112, R38, R127, P0 ;  /* 0x0000007f26707207 */ /* 0x000fe40000000000 */
[----:B------:R-:W-:Y:S02]  /*7d30*/  SHF.R.U64 R7, R7, 0x3, RZ ;  /* 0x0000000307077819 */ /* 0x000fe400000012ff */
[----:B------:R-:W-:Y:S02]  /*7d40*/  SHF.R.U64 R0, R0, 0x3, RZ ;  /* 0x0000000300007819 */ /* 0x000fe400000012ff */
[----:B------:R-:W-:Y:S02]  /*7d50*/  LOP3.LUT R38, R39, 0x380, RZ, 0xc0, !PT ;  /* 0x0000038027267812 */ /* 0x000fe400078ec0ff */
[----:B------:R-:W-:Y:S02]  /*7d60*/  IADD3 R107, P2, R42, 0xf000, RZ ;  /* 0x0000f0002a6b7810 */ /* 0x000fe40007f5e0ff */
[----:B------:R-:W-:-:S02]  /*7d70*/  LOP3.LUT R6, R21, 0x380, RZ, 0xc0, !PT ;  /* 0x0000038015067812 */ /* 0x000fc400078ec0ff */
[----:B------:R-:W-:Y:S02]  /*7d80*/  LOP3.LUT R68, R7, R14, RZ, 0x3c, !PT ;  /* 0x0000000e07447212 */ /* 0x000fe400078e3cff */
[----:B------:R-:W-:Y:S02]  /*7d90*/  LOP3.LUT R52, R0, R13, RZ, 0x3c, !PT ;  /* 0x0000000d00347212 */ /* 0x000fe400078e3cff */
[----:B------:R-:W-:Y:S02]  /*7da0*/  LOP3.LUT R7, R12, 0x380, RZ, 0xc0, !PT ;  /* 0x000003800c077812 */ /* 0x000fe400078ec0ff */
[----:B------:R-:W-:Y:S02]  /*7db0*/  SHF.R.U64 R38, R38, 0x3, RZ ;  /* 0x0000000326267819 */ /* 0x000fe400000012ff */
[----:B------:R-:W-:Y:S02]  /*7dc0*/  LOP3.LUT R0, R107, 0x380, RZ, 0xc0, !PT ;  /* 0x000003806b007812 */ /* 0x000fe400078ec0ff */
[----:B------:R-:W-:-:S02]  /*7dd0*/  LOP3.LUT R20, R33, 0x380, RZ, 0xc0, !PT ;  /* 0x0000038021147812 */ /* 0x000fc400078ec0ff */
[----:B------:R-:W-:Y:S02]  /*7de0*/  SHF.R.U64 R6, R6, 0x3, RZ ;  /* 0x0000000306067819 */ /* 0x000fe400000012ff */
[----:B------:R-:W-:Y:S02]  /*7df0*/  SHF.R.U64 R7, R7, 0x3, RZ ;  /* 0x0000000307077819 */ /* 0x000fe400000012ff */
[----:B------:R-:W-:Y:S01]  /*7e00*/  LOP3.LUT R38, R38, R39, RZ, 0x3c, !PT ;  /* 0x0000002726267212 */ /* 0x000fe200078e3cff */
[----:B------:R-:W-:Y:S01]  /*7e10*/  IMAD.X R39, RZ, RZ, R43, P3 ;  /* 0x000000ffff277224 */ /* 0x000fe200018e062b */
[----:B------:R-:W-:Y:S02]  /*7e20*/  SHF.R.U64 R0, R0, 0x3, RZ ;  /* 0x0000000300007819 */ /* 0x000fe400000012ff */
[----:B------:R-:W-:Y:S02]  /*7e30*/  SHF.R.U64 R20, R20, 0x3, RZ ;  /* 0x0000000314147819 */ /* 0x000fe400000012ff */
[----:B------:R-:W-:-:S02]  /*7e40*/  LOP3.LUT R48, R6, R21, RZ, 0x3c, !PT ;  /* 0x0000001506307212 */ /* 0x000fc400078e3cff */
[----:B------:R-:W-:Y:S02]  /*7e50*/  IADD3 R21, P3, R42, 0x8000, RZ ;  /* 0x000080002a157810 */ /* 0x000fe40007f7e0ff */
[----:B------:R-:W-:Y:S02]  /*7e60*/  F2FP.BF16.F32.PACK_AB R55, R55, R58 ;  /* 0x0000003a3737723e */ /* 0x000fe400000010ff */
[----:B------:R-:W-:Y:S02]  /*7e70*/  LOP3.LUT R58, R7, R12, RZ, 0x3c, !PT ;  /* 0x0000000c073a7212 */ /* 0x000fe400078e3cff */
[----:B------:R-:W-:Y:S02]  /*7e80*/  LOP3.LUT R6, R15, 0x380, RZ, 0xc0, !PT ;  /* 0x000003800f067812 */ /* 0x000fe400078ec0ff */
[----:B------:R-:W-:Y:S02]  /*7e90*/  LOP3.LUT R70, R20, R33, RZ, 0x3c, !PT ;  /* 0x0000002114467212 */ /* 0x000fe400078e3cff */
[----:B------:R-:W-:-:S02]  /*7ea0*/  LOP3.LUT R12, R0, R107, RZ, 0x3c, !PT ;  /* 0x0000006b000c7212 */ /* 0x000fc400078e3cff */
[----:B------:R-:W-:Y:S01]  /*7eb0*/  LOP3.LUT R20, R21, 0x380, RZ, 0xc0, !PT ;  /* 0x0000038015147812 */ /* 0x000fe200078ec0ff */
[----:B------:R-:W0:Y:S01]  /*7ec0*/  LDC R0, c[0x0][0xbe8] ;  /* 0x0002fa00ff007b82 */ /* 0x000e220000000800 */
[----:B------:R-:W-:Y:S02]  /*7ed0*/  SHF.R.U64 R6, R6, 0x3, RZ ;  /* 0x0000000306067819 */ /* 0x000fe400000012ff */
[----:B------:R-:W-:Y:S02]  /*7ee0*/  SHF.R.U64 R20, R20, 0x3, RZ ;  /* 0x0000000314147819 */ /* 0x000fe400000012ff */
[----:B------:R-:W-:Y:S02]  /*7ef0*/  F2FP.BF16.F32.PACK_AB R47, R47, R50 ;  /* 0x000000322f2f723e */ /* 0x000fe400000010ff */
[----:B------:R-:W-:Y:S02]  /*7f00*/  LOP3.LUT R9, R10, 0x380, RZ, 0xc0, !PT ;  /* 0x000003800a097812 */ /* 0x000fe400078ec0ff */
[----:B------:R-:W-:-:S02]  /*7f10*/  LOP3.LUT R50, R6, R15, RZ, 0x3c, !PT ;  /* 0x0000000f06327212 */ /* 0x000fc400078e3cff */
[----:B------:R-:W-:Y:S02]  /*7f20*/  LOP3.LUT R7, R8, 0x380, RZ, 0xc0, !PT ;  /* 0x0000038008077812 */ /* 0x000fe400078ec0ff */
[----:B------:R-:W-:Y:S01]  /*7f30*/  LOP3.LUT R20, R20, R21, RZ, 0x3c, !PT ;  /* 0x0000001514147212 */ /* 0x000fe200078e3cff */
[----:B------:R-:W-:Y:S01]  /*7f40*/  IMAD.X R21, RZ, RZ, R43, P3 ;  /* 0x000000ffff157224 */ /* 0x000fe200018e062b */
[----:B------:R-:W-:Y:S02]  /*7f50*/  LOP3.LUT R14, R27, 0x380, RZ, 0xc0, !PT ;  /* 0x000003801b0e7812 */ /* 0x000fe400078ec0ff */
[----:B------:R-:W-:Y:S02]  /*7f60*/  SHF.R.U64 R9, R9, 0x3, RZ ;  /* 0x0000000309097819 */ /* 0x000fe400000012ff */
[----:B------:R-:W-:Y:S02]  /*7f70*/  IADD3 R11, P3, R42, 0xe000, RZ ;  /* 0x0000e0002a0b7810 */ /* 0x000fe40007f7e0ff */
[----:B------:R-:W-:-:S02]  /*7f80*/  MOV R127, R50 ;  /* 0x00000032007f7202 */ /* 0x000fc40000000f00 */
[----:B--2---:R-:W-:Y:S02]  /*7f90*/  LOP3.LUT R51, R5, 0x2, RZ, 0x3c, !PT ;  /* 0x0000000205337812 */ /* 0x004fe400078e3cff */
[----:B------:R-:W-:Y:S02]  /*7fa0*/  SEL R148, R47, R54, P0 ;  /* 0x000000362f947207 */ /* 0x000fe40000000000 */
[----:B------:R-:W-:Y:S02]  /*7fb0*/  SEL R92, R54, R47, P0 ;  /* 0x0000002f365c7207 */ /* 0x000fe40000000000 */
[----:B------:R-:W-:Y:S02]  /*7fc0*/  SHF.R.U64 R7, R7, 0x3, RZ ;  /* 0x0000000307077819 */ /* 0x000fe400000012ff */
[----:B------:R-:W-:Y:S02]  /*7fd0*/  SHF.R.U64 R14, R14, 0x3, RZ ;  /* 0x000000030e0e7819 */ /* 0x000fe400000012ff */
[----:B------:R-:W-:-:S02]  /*7fe0*/  LOP3.LUT R54, R9, R10, RZ, 0x3c, !PT ;  /* 0x0000000a09367212 */ /* 0x000fc400078e3cff */
[----:B------:R-:W-:Y:S01]  /*7ff0*/  LOP3.LUT R10, R11, 0x380, RZ, 0xc0, !PT ;  /* 0x000003800b0a7812 */ /* 0x000fe200078ec0ff */
[----:B------:R-:W-:Y:S01]  /*8000*/  IMAD.X R47, RZ, RZ, R103, P5 ;  /* 0x000000ffff2f7224 */ /* 0x000fe200028e0667 */
[----:B------:R-:W-:Y:S01]  /*8010*/  SEL R150, R55, R62, P0 ;  /* 0x0000003e37967207 */ /* 0x000fe20000000000 */
[----:B------:R-:W-:Y:S01]  /*8020*/  SHFL.IDX PT, R50, R100, R5, 0x1c1f ;  /* 0x001c1f0564327589 */ /* 0x000fe200000e0000 */
[----:B------:R-:W-:Y:S02]  /*8030*/  SEL R93, R62, R55, P0 ;  /* 0x000000373e5d7207 */ /* 0x000fe40000000000 */
[----:B------:R-:W-:Y:S01]  /*8040*/  LOP3.LUT R46, R7, R8, RZ, 0x3c, !PT ;  /* 0x00000008072e7212 */ /* 0x000fe200078e3cff */
[----:B------:R-:W1:Y:S01]  /*8050*/  SHFL.IDX PT, R75, R75, R51, 0x1c1f ;  /* 0x001c1f334b4b7589 */ /* 0x000e6200000e0000 */
[----:B------:R-:W-:Y:S02]  /*8060*/  SEL R144, R26, R35, P0 ;  /* 0x000000231a907207 */ /* 0x000fe40000000000 */
[----:B------:R-:W-:-:S02]  /*8070*/  SEL R164, R111, R106, P0 ;  /* 0x0000006a6fa47207 */ /* 0x000fc40000000000 */
[----:B------:R-:W-:Y:S02]  /*8080*/  SEL R172, R131, R40, P0 ;  /* 0x0000002883ac7207 */ /* 0x000fe40000000000 */
[----:B------:R-:W-:Y:S02]  /*8090*/  LOP3.LUT R62, R14, R27, RZ, 0x3c, !PT ;  /* 0x0000001b0e3e7212 */ /* 0x000fe400078e3cff */
[----:B------:R-:W-:Y:S02]  /*80a0*/  SEL R166, R119, R30, P0 ;  /* 0x0000001e77a67207 */ /* 0x000fe40000000000 */
[----:B------:R-:W-:Y:S02]  /*80b0*/  SEL R170, R123, R34, P0 ;  /* 0x000000227baa7207 */ /* 0x000fe40000000000 */
[----:B------:R-:W-:Y:S02]  /*80c0*/  SHF.R.U64 R10, R10, 0x3, RZ ;  /* 0x000000030a0a7819 */ /* 0x000fe400000012ff */
[----:B------:R-:W-:-:S02]  /*80d0*/  SEL R90, R35, R26, P0 ;  /* 0x0000001a235a7207 */ /* 0x000fc40000000000 */
[----:B------:R-:W-:Y:S02]  /*80e0*/  MOV R72, R72 ;  /* 0x0000004800487202 */ /* 0x000fe40000000f00 */
[----:B------:R-:W-:Y:S02]  /*80f0*/  MOV R73, R70 ;  /* 0x0000004600497202 */ /* 0x000fe40000000f00 */
[----:B------:R-:W-:Y:S01]  /*8100*/  MOV R133, R60 ;  /* 0x0000003c00857202 */ /* 0x000fe20000000f00 */
[--C-:B------:R-:W-:Y:S01]  /*8110*/  IMAD.X R55, RZ, RZ, R103.reuse, P1 ;  /* 0x000000ffff377224 */ /* 0x100fe200008e0667 */
[----:B------:R-:W-:Y:S01]  /*8120*/  MOV R68, R68 ;  /* 0x0000004400447202 */ /* 0x000fe20000000f00 */
[--C-:B------:R-:W-:Y:S01]  /*8130*/  IMAD.X R45, RZ, RZ, R103.reuse, P6 ;  /* 0x000000ffff2d7224 */ /* 0x100fe200030e0667 */
[----:B------:R-:W-:Y:S01]  /*8140*/  MOV R70, R64 ;  /* 0x0000004000467202 */ /* 0x000fe20000000f00 */
[----:B------:R-:W-:Y:S01]  /*8150*/  IMAD.X R49, RZ, RZ, R103, P4 ;  /* 0x000000ffff317224 */ /* 0x000fe200020e0667 */
[----:B------:R-:W-:Y:S01]  /*8160*/  MOV R60, R46 ;  /* 0x0000002e003c7202 */ /* 0x000fe20000000f00 */
[----:B------:R-:W-:Y:S01]  /*8170*/  SHFL.IDX PT, R114, R114, R5, 0x1c1f ;  /* 0x001c1f0572727589 */ /* 0x000fe200000e0000 */
[----:B------:R-:W-:-:S02]  /*8180*/  SEL R106, R106, R111, P0 ;  /* 0x0000006f6a6a7207 */ /* 0x000fc40000000000 */
[----:B------:R-:W-:Y:S01]  /*8190*/  LOP3.LUT R10, R10, R11, RZ, 0x3c, !PT ;  /* 0x0000000b0a0a7212 */ /* 0x000fe200078e3cff */
[----:B------:R-:W-:Y:S01]  /*81a0*/  SHFL.IDX PT, R46, R98, R5, 0x1c1f ;  /* 0x001c1f05622e7589 */ /* 0x000fe200000e0000 */
[----:B------:R-:W-:Y:S01]  /*81b0*/  MOV R107, R102 ;  /* 0x00000066006b7202 */ /* 0x000fe20000000f00 */
[----:B------:R-:W-:Y:S01]  /*81c0*/  IMAD.X R11, RZ, RZ, R43, P3 ;  /* 0x000000ffff0b7224 */ /* 0x000fe200018e062b */
[----:B------:R-:W-:Y:S01]  /*81d0*/  MOV R69, R66 ;  /* 0x0000004200457202 */ /* 0x000fe20000000f00 */
[----:B------:R-:W-:Y:S01]  /*81e0*/  SHFL.IDX PT, R116, R116, R5, 0x1c1f ;  /* 0x001c1f0574747589 */ /* 0x000fe200000e0000 */
[----:B------:R-:W-:Y:S02]  /*81f0*/  MOV R64, R62 ;  /* 0x0000003e00407202 */ /* 0x000fe40000000f00 */
[----:B0-----:R-:W-:Y:S01]  /*8200*/  ISETP.NE.AND P3, PT, R0, 0x1, PT ;  /* 0x000000010000780c */ /* 0x001fe20003f65270 */
[----:B------:R-:W-:Y:S01]  /*8210*/  SHFL.IDX PT, R118, R118, R5, 0x1c1f ;  /* 0x001c1f0576767589 */ /* 0x000fe200000e0000 */
[----:B------:R-:W-:-:S03]  /*8220*/  SEL R113, R40, R131, P0 ;  /* 0x0000008328717207 */ /* 0x000fc60000000000 */
[----:B------:R-:W-:Y:S01]  /*8230*/  SHFL.IDX PT, R120, R120, R5, 0x1c1f ;  /* 0x001c1f0578787589 */ /* 0x000fe200000e0000 */
[----:B------:R-:W-:-:S03]  /*8240*/  UPRMT UR8, UR36, 0x654, UR8 ;  /* 0x0000065424087896 */ /* 0x000fc60008000008 */
[----:B------:R-:W-:Y:S04]  /*8250*/  SHFL.IDX PT, R122, R122, R5, 0x1c1f ;  /* 0x001c1f057a7a7589 */ /* 0x000fe800000e0000 */
        /* <DEDUP_REMOVED lines=24> */
[----:B------:R-:W-:Y:S01]  /*83e0*/  SHFL.IDX PT, R172, R172, R5, 0x1c1f ;  /* 0x001c1f05acac7589 */ /* 0x000fe200000e0000 */
[----:B------:R-:W-:Y:S01]  /*83f0*/  MOV R131, R44 ;  /* 0x0000002c00837202 */ /* 0x000fe20000000f00 */
[----:B------:R-:W-:Y:S01]  /*8400*/  SYNCS.ARRIVE.TRANS64.RED.A1T0 RZ, [UR8], RZ ;  /* 0x000000ffffff79a7 */ /* 0x000fe20008100408 */
[----:B------:R-:W-:Y:S01]  /*8410*/  MOV R67, R56 ;  /* 0x0000003800437202 */ /* 0x000fe20000000f00 */
[----:B------:R-:W0:Y:S04]  /*8420*/  SHFL.IDX PT, R5, R90, R51, 0x1c1f ;  /* 0x001c1f335a057589 */ /* 0x000e2800000e0000 */
[----:B------:R-:W-:Y:S01]  /*8430*/  SHFL.IDX PT, R77, R77, R51, 0x1c1f ;  /* 0x001c1f334d4d7589 */ /* 0x000fe200000e0000 */
[----:B------:R-:W-:Y:S01]  /*8440*/  MOV R61, R48 ;  /* 0x00000030003d7202 */ /* 0x000fe20000000f00 */
[----:B------:R-:W2:Y:S02]  /*8450*/  LDC R56, c[0x0][0xc38] ;  /* 0x00030e00ff387b82 */ /* 0x000ea40000000800 */
[----:B------:R3:W4:Y:S04]  /*8460*/  SHFL.IDX PT, R45, R74, R51, 0x1c1f ;  /* 0x001c1f334a2d7589 */ /* 0x00072800000e0000 */
[----:B------:R-:W4:Y:S01]  /*8470*/  SHFL.IDX PT, R47, R94, R51, 0x1c1f ;  /* 0x001c1f335e2f7589 */ /* 0x000f2200000e0000 */
[----:B-1----:R-:W-:Y:S01]  /*8480*/  SEL R48, R50, R75, P0 ;  /* 0x0000004b32307207 */ /* 0x002fe20000000000 */
[----:B------:R-:W-:Y:S01]  /*8490*/  UIMAD UR10, UR5, UR4, UR43 ;  /* 0x00000004050a72a4 */ /* 0x000fe2000f8e022b */
[----:B------:R-:W-:-:S02]  /*84a0*/  SEL R108, R30, R119, P0 ;  /* 0x000000771e6c7207 */ /* 0x000fc40000000000 */
[----:B------:R-:W-:Y:S01]  /*84b0*/  SEL R110, R34, R123, P0 ;  /* 0x0000007b226e7207 */ /* 0x000fe20000000000 */
[----:B---3--:R-:W1:Y:S01]  /*84c0*/  @P3 LDC R74, c[0x0][0xbec] ;  /* 0x0002fb00ff4a3b82 */ /* 0x008e620000000800 */
[----:B------:R-:W-:Y:S01]  /*84d0*/  MOV R129, R52 ;  /* 0x0000003400817202 */ /* 0x000fe20000000f00 */
[----:B------:R-:W-:Y:S01]  /*84e0*/  SHFL.IDX PT, R91, R91, R51, 0x1c1f ;  /* 0x001c1f335b5b7589 */ /* 0x000fe200000e0000 */
[----:B------:R-:W-:Y:S01]  /*84f0*/  SEL R50, R75, R50, P0 ;  /* 0x000000324b327207 */ /* 0x000fe20000000000 */
[----:B------:R-:W-:Y:S01]  /*8500*/  ULDC.64 UR8, c[0x0][0xb90] ;  /* 0x0002e40000087ab9 */ /* 0x000fe20000000a00 */
[----:B------:R-:W-:Y:S01]  /*8510*/  IADD3 R41, P4, R42, 0x1000, RZ ;  /* 0x000010002a297810 */ /* 0x000fe20007f9e0ff */
[----:B------:R-:W3:Y:S02]  /*8520*/  SHFL.IDX PT, R53, R76, R51, 0x1c1f ;  /* 0x001c1f334c357589 */ /* 0x000ee400000e0000 */
[----:B------:R-:W1:Y:S01]  /*8530*/  @P3 LDC R75, c[0x0][0xbf0] ;  /* 0x0002fc00ff4b3b82 */ /* 0x000e620000000800 */
[----:B------:R-:W-:Y:S01]  /*8540*/  MOV R65, R58 ;  /* 0x0000003a00417202 */ /* 0x000fe20000000f00 */
[----:B------:R-:W-:Y:S01]  /*8550*/  SHFL.IDX PT, R63, R78, R51, 0x1c1f ;  /* 0x001c1f334e3f7589 */ /* 0x000fe200000e0000 */
[----:B------:R-:W-:-:S03]  /*8560*/  LOP3.LUT R40, R41, 0x380, RZ, 0xc0, !PT ;  /* 0x0000038029287812 */ /* 0x000fc600078ec0ff */
[----:B------:R-:W1:Y:S01]  /*8570*/  SHFL.IDX PT, R59, R92, R51, 0x1c1f ;  /* 0x001c1f335c3b7589 */ /* 0x000e6200000e0000 */
[----:B0-----:R-:W-:-:S03]  /*8580*/  SEL R49, R144, R5, P0 ;  /* 0x0000000590317207 */ /* 0x001fc60000000000 */
        /* <DEDUP_REMOVED lines=11> */
[----:B------:R-:W0:Y:S04]  /*8640*/  SHFL.IDX PT, R93, R93, R51, 0x1c1f ;  /* 0x001c1f335d5d7589 */ /* 0x000e2800000e0000 */
[----:B------:R-:W0:Y:S04]  /*8650*/  SHFL.IDX PT, R95, R95, R51, 0x1c1f ;  /* 0x001c1f335f5f7589 */ /* 0x000e2800000e0000 */
[----:B------:R-:W0:Y:S04]  /*8660*/  SHFL.IDX PT, R97, R97, R51, 0x1c1f ;  /* 0x001c1f3361617589 */ /* 0x000e2800000e0000 */
[----:B------:R-:W0:Y:S04]  /*8670*/  SHFL.IDX PT, R99, R99, R51, 0x1c1f ;  /* 0x001c1f3363637589 */ /* 0x000e2800000e0000 */
[----:B------:R-:W0:Y:S04]  /*8680*/  SHFL.IDX PT, R101, R101, R51, 0x1c1f ;  /* 0x001c1f3365657589 */ /* 0x000e2800000e0000 */
[----:B------:R-:W0:Y:S04]  /*8690*/  SHFL.IDX PT, R123, R104, R51, 0x1c1f ;  /* 0x001c1f33687b7589 */ /* 0x000e2800000e0000 */
[----:B------:R-:W0:Y:S04]  /*86a0*/  SHFL.IDX PT, R105, R105, R51, 0x1c1f ;  /* 0x001c1f3369697589 */ /* 0x000e2800000e0000 */
[----:B------:R-:W0:Y:S04]  /*86b0*/  SHFL.IDX PT, R125, R106, R51, 0x1c1f ;  /* 0x001c1f336a7d7589 */ /* 0x000e2800000e0000 */
[----:B------:R-:W-:Y:S04]  /*86c0*/  SHFL.IDX PT, R108, R108, R51, 0x1c1f ;  /* 0x001c1f336c6c7589 */ /* 0x000fe800000e0000 */
[----:B------:R-:W0:Y:S04]  /*86d0*/  SHFL.IDX PT, R110, R110, R51, 0x1c1f ;  /* 0x001c1f336e6e7589 */ /* 0x000e2800000e0000 */
[----:B------:R-:W0:Y:S04]  /*86e0*/  SHFL.IDX PT, R112, R112, R51, 0x1c1f ;  /* 0x001c1f3370707589 */ /* 0x000e2800000e0000 */
[----:B------:R3:W0:Y:S01]  /*86f0*/  SHFL.IDX PT, R113, R113, R51, 0x1c1f ;  /* 0x001c1f3371717589 */ /* 0x00062200000e0000 */
[----:B------:R-:W-:-:S02]  /*8700*/  SHF.R.U64 R40, R40, 0x3, RZ ;  /* 0x0000000328287819 */ /* 0x000fc400000012ff */
[----:B------:R-:W-:Y:S02]  /*8710*/  IADD3 R33, P1, R42, 0x4000, RZ ;  /* 0x000040002a217810 */ /* 0x000fe40007f3e0ff */
[----:B----4-:R-:W-:Y:S02]  /*8720*/  SEL R44, R46, R45, P0 ;  /* 0x0000002d2e2c7207 */ /* 0x010fe40000000000 */
[----:B---3--:R-:W-:Y:S01]  /*8730*/  SEL R51, R5, R144, P0 ;  /* 0x0000009005337207 */ /* 0x008fe20000000000 */
[----:B------:R-:W-:Y:S01]  /*8740*/  IMAD R5, RZ, RZ, -UR43 ;  /* 0x8000002bff057e24 */ /* 0x000fe2000f8e02ff */
[----:B------:R-:W-:Y:S02]  /*8750*/  SEL R46, R45, R46, P0 ;  /* 0x0000002e2d2e7207 */ /* 0x000fe40000000000 */
[----:B------:R-:W-:Y:S01]  /*8760*/  SEL R45, R142, R47, P0 ;  /* 0x0000002f8e2d7207 */ /* 0x000fe20000000000 */
[----:B--2---:R-:W-:Y:S01]  /*8770*/  IMAD R5, R56, R5, UR41 ;  /* 0x0000002938057e24 */ /* 0x004fe2000f8e0205 */
[----:B------:R-:W-:Y:S01]  /*8780*/  LOP3.LUT R40, R40, R41, RZ, 0x3c, !PT ;  /* 0x0000002928287212 */ /* 0x000fe200078e3cff */
[----:B------:R-:W-:Y:S01]  /*8790*/  IMAD.X R41, RZ, RZ, R43, P4 ;  /* 0x000000ffff297224 */ /* 0x000fe200020e062b */
[----:B------:R-:W-:Y:S01]  /*87a0*/  SEL R47, R47, R142, P0 ;  /* 0x0000008e2f2f7207 */ /* 0x000fe20000000000 */
[----:B------:R-:W-:Y:S01]  /*87b0*/  BAR.SYNC.DEFER_BLOCKING 0x1, 0x100 ;  /* 0x0044000000007b1d */ /* 0x000fe20000010000 */
[----:B------:R-:W-:Y:S01]  /*87c0*/  LOP3.LUT R32, R33, 0x380, RZ, 0xc0, !PT ;  /* 0x0000038021207812 */ /* 0x000fe200078ec0ff */
[----:B------:R-:W-:Y:S01]  /*87d0*/  USHF.R.S32.HI UR7, URZ, 0x1f, UR10 ;  /* 0x0000001f3f077899 */ /* 0x000fe2000801140a */
[----:B------:R-:W-:-:S02]  /*87e0*/  SEL R56, R116, R77, P0 ;  /* 0x0000004d74387207 */ /* 0x000fc40000000000 */
[----:B------:R-:W-:Y:S01]  /*87f0*/  SEL R58, R77, R116, P0 ;  /* 0x000000744d3a7207 */ /* 0x000fe20000000000 */
[----:B------:R-:W-:Y:S01]  /*8800*/  IMAD R77, R5, 0x80, R234 ;  /* 0x00000080054d7824 */ /* 0x000fe200078e02ea */
[----:B------:R-:W-:Y:S01]  /*8810*/  IADD3 R29, P4, R42, 0x7000, RZ ;  /* 0x000070002a1d7810 */ /* 0x000fe20007f9e0ff */
[----:B------:R-:W-:Y:S01]  /*8820*/  UIMAD UR6, UR7, UR8, URZ ;  /* 0x00000008070672a4 */ /* 0x000fe2000f8e023f */
[----:B------:R-:W-:Y:S02]  /*8830*/  SHF.R.U64 R32, R32, 0x3, RZ ;  /* 0x0000000320207819 */ /* 0x000fe400000012ff */
[----:B------:R-:W-:Y:S01]  /*8840*/  LOP3.LUT R28, R29, 0x380, RZ, 0xc0, !PT ;  /* 0x000003801d1c7812 */ /* 0x000fe200078ec0ff */
[----:B------:R-:W-:Y:S01]  /*8850*/  UIMAD.WIDE.U32 UR4, UR10, UR8, URZ ;  /* 0x000000080a0472a5 */ /* 0x000fe2000f8e003f */
[----:B------:R-:W-:Y:S01]  /*8860*/  LOP3.LUT R32, R32, R33, RZ, 0x3c, !PT ;  /* 0x0000002120207212 */ /* 0x000fe200078e3cff */
[----:B------:R-:W-:Y:S01]  /*8870*/  UIMAD UR6, UR10, UR9, UR6 ;  /* 0x000000090a0672a4 */ /* 0x000fe2000f8e0206 */
[----:B------:R-:W-:Y:S01]  /*8880*/  IMAD.X R33, RZ, RZ, R43, P1 ;  /* 0x000000ffff217224 */ /* 0x000fe200008e062b */
[----:B------:R-:W-:Y:S01]  /*8890*/  SHF.R.U64 R28, R28, 0x3, RZ ;  /* 0x000000031c1c7819 */ /* 0x000fe200000012ff */
[----:B------:R-:W-:Y:S01]  /*88a0*/  USHF.R.S32.HI UR11, URZ, 0x1f, UR42 ;  /* 0x0000001f3f0b7899 */ /* 0x000fe2000801142a */
[----:B------:R-:W-:Y:S01]  /*88b0*/  MOV R96, R54 ;  /* 0x0000003600607202 */ /* 0x000fe20000000f00 */
[----:B------:R-:W-:Y:S01]  /*88c0*/  ULDC.64 UR8, c[0x0][0xb98] ;  /* 0x0002e60000087ab9 */ /* 0x000fe20000000a00 */
[----:B------:R1:W-:Y:S01]  /*88d0*/  STSM.16.M88.4 [R107], R44 ;  /* 0x0000002c6b007844 */ /* 0x0003e20000000200 */
[----:B------:R-:W-:-:S02]  /*88e0*/  IADD3 R27, P1, R42, 0xa000, RZ ;  /* 0x0000a0002a1b7810 */ /* 0x000fc40007f3e0ff */
[----:B------:R-:W-:Y:S02]  /*88f0*/  SEL R52, R114, R53, P0 ;  /* 0x0000003572347207 */ /* 0x000fe40000000000 */
[----:B------:R-:W-:Y:S01]  /*8900*/  SEL R54, R53, R114, P0 ;  /* 0x0000007235367207 */ /* 0x000fe20000000000 */
[----:B------:R-:W-:Y:S01]  /*8910*/  UIADD3 UR5, UR5, UR6, URZ ;  /* 0x0000000605057290 */ /* 0x000fe2000fffe03f */
[----:B------:R-:W-:Y:S02]  /*8920*/  SEL R53, R146, R91, P0 ;  /* 0x0000005b92357207 */ /* 0x000fe40000000000 */
[----:B------:R-:W-:Y:S01]  /*8930*/  SEL R55, R91, R146, P0 ;  /* 0x000000925b377207 */ /* 0x000fe20000000000 */
[----:B-1----:R-:W-:-:S04]  /*8940*/  @P3 IMAD.HI.U32 R44, R77, R74, RZ ;  /* 0x0000004a4d2c3227 */ /* 0x002fc800078e00ff */
[----:B------:R-:W-:Y:S01]  /*8950*/  IMAD.MOV.U32 R74, RZ, RZ, R77 ;  /* 0x000000ffff4a7224 */ /* 0x000fe200078e004d */
[----:B------:R-:W-:Y:S01]  /*8960*/  @P3 SHF.R.U32.HI R74, RZ, R75, R44 ;  /* 0x0000004bff4a3219 */ /* 0x000fe2000001162c */
[----:B------:R-:W-:Y:S01]  /*8970*/  UIMAD UR6, UR11, UR8, URZ ;  /* 0x000000080b0672a4 */ /* 0x000fe2000f8e023f */
[----:B------:R-:W-:Y:S01]  /*8980*/  LOP3.LUT R28, R28, R29, RZ, 0x3c, !PT ;  /* 0x0000001d1c1c7212 */ /* 0x000fe200078e3cff */
[----:B------:R-:W-:Y:S01]  /*8990*/  IMAD.X R29, RZ, RZ, R43, P4 ;  /* 0x000000ffff1d7224 */ /* 0x000fe200020e062b */
[----:B------:R-:W-:Y:S01]  /*89a0*/  SEL R57, R148, R59, P0 ;  /* 0x0000003b94397207 */ /* 0x000fe20000000000 */
[----:B------:R1:W-:Y:S01]  /*89b0*/  STSM.16.M88.4 [R133], R48 ;  /* 0x0000003085007844 */ /* 0x0003e20000000200 */
[----:B------:R-:W-:Y:S02]  /*89c0*/  LOP3.LUT R26, R27, 0x380, RZ, 0xc0, !PT ;  /* 0x000003801b1a7812 */ /* 0x000fe400078ec0ff */
[----:B------:R-:W-:Y:S02]  /*89d0*/  SEL R59, R59, R148, P0 ;  /* 0x000000943b3b7207 */ /* 0x000fe40000000000 */
[----:B------:R-:W-:-:S02]  /*89e0*/  SEL R44, R118, R63, P0 ;  /* 0x0000003f762c7207 */ /* 0x000fc40000000000 */
[----:B------:R-:W-:Y:S01]  /*89f0*/  SEL R46, R63, R118, P0 ;  /* 0x000000763f2e7207 */ /* 0x000fe20000000000 */
[----:B------:R-:W-:Y:S01]  /*8a00*/  IMAD.MOV R63, RZ, RZ, -R74 ;  /* 0x000000ffff3f7224 */ /* 0x000fe200078e0a4a */
[----:B------:R-:W-:Y:S01]  /*8a10*/  IADD3 R9, P4, R42, 0xd000, RZ ;  /* 0x0000d0002a097810 */ /* 0x000fe20007f9e0ff */
[----:B------:R2:W-:Y:S01]  /*8a20*/  STSM.16.M88.4 [R131], R52 ;  /* 0x0000003483007844 */ /* 0x0005e20000000200 */
[----:B0-----:R-:W-:Y:S02]  /*8a30*/  SEL R45, R150, R93, P0 ;  /* 0x0000005d962d7207 */ /* 0x001fe40000000000 */
[----:B------:R-:W-:Y:S01]  /*8a40*/  SEL R47, R93, R150, P0 ;  /* 0x000000965d2f7207 */ /* 0x000fe20000000000 */
[----:B------:R-:W-:Y:S01]  /*8a50*/  UIMAD UR6, UR42, UR9, UR6 ;  /* 0x000000092a0672a4 */ /* 0x000fe2000f8e0206 */
[----:B-1----:R-:W-:Y:S02]  /*8a60*/  SEL R48, R120, R79, P0 ;  /* 0x0000004f78307207 */ /* 0x002fe40000000000 */
[----:B------:R-:W-:-:S02]  /*8a70*/  SEL R50, R79, R120, P0 ;  /* 0x000000784f327207 */ /* 0x000fc40000000000 */
[----:B------:R-:W-:Y:S02]  /*8a80*/  SEL R49, R152, R95, P0 ;  /* 0x0000005f98317207 */ /* 0x000fe40000000000 */
[----:B------:R-:W-:Y:S01]  /*8a90*/  SEL R51, R95, R152, P0 ;  /* 0x000000985f337207 */ /* 0x000fe20000000000 */
[----:B------:R-:W-:Y:S01]  /*8aa0*/  UIMAD.WIDE.U32 UR4, UR42, UR8, UR4 ;  /* 0x000000082a0472a5 */ /* 0x000fe2000f8e0004 */
[----:B------:R-:W-:Y:S02]  /*8ab0*/  SHF.R.U64 R26, R26, 0x3, RZ ;  /* 0x000000031a1a7819 */ /* 0x000fe400000012ff */
[----:B--2---:R-:W-:Y:S02]  /*8ac0*/  SEL R52, R122, R115, P0 ;  /* 0x000000737a347207 */ /* 0x004fe40000000000 */
[----:B------:R-:W-:Y:S02]  /*8ad0*/  SEL R54, R115, R122, P0 ;  /* 0x0000007a73367207 */ /* 0x000fe40000000000 */
[----:B------:R-:W-:-:S02]  /*8ae0*/  SEL R53, R154, R97, P0 ;  /* 0x000000619a357207 */ /* 0x000fc40000000000 */
[----:B------:R-:W-:Y:S01]  /*8af0*/  SEL R55, R97, R154, P0 ;  /* 0x0000009a61377207 */ /* 0x000fe20000000000 */
[----:B------:R-:W-:Y:S01]  /*8b00*/  STSM.16.M88.4 [R129], R56 ;  /* 0x0000003881007844 */ /* 0x000fe20000000200 */
[----:B------:R-:W-:Y:S01]  /*8b10*/  LOP3.LUT R8, R9, 0x380, RZ, 0xc0, !PT ;  /* 0x0000038009087812 */ /* 0x000fe200078ec0ff */
[----:B------:R-:W-:Y:S01]  /*8b20*/  IMAD R63, R0, R63, R77 ;  /* 0x0000003f003f7224 */ /* 0x000fe200078e024d */
[C---:B------:R-:W-:Y:S01]  /*8b30*/  IADD3 R35, P6, R42.reuse, 0x5000, RZ ;  /* 0x000050002a237810 */ /* 0x040fe20007fde0ff */
[----:B------:R-:W-:Y:S01]  /*8b40*/  STSM.16.M88.4 [R127], R44 ;  /* 0x0000002c7f007844 */ /* 0x000fe20000000200 */
[----:B------:R-:W-:Y:S01]  /*8b50*/  IADD3 R31, P5, R42, 0x6000, RZ ;  /* 0x000060002a1f7810 */ /* 0x000fe20007fbe0ff */
[----:B------:R-:W-:Y:S01]  /*8b60*/  ULDC.64 UR8, c[0x0][0xb88] ;  /* 0x0002e20000087ab9 */ /* 0x000fe20000000a00 */
[----:B------:R-:W-:Y:S01]  /*8b70*/  LOP3.LUT R26, R26, R27, RZ, 0x3c, !PT ;  /* 0x0000001b1a1a7212 */ /* 0x000fe200078e3cff */
[----:B------:R-:W-:Y:S01]  /*8b80*/  STSM.16.M88.4 [R61], R48 ;  /* 0x000000303d007844 */ /* 0x000fe20000000200 */
[----:B------:R-:W-:Y:S01]  /*8b90*/  SHF.R.U64 R8, R8, 0x3, RZ ;  /* 0x0000000308087819 */ /* 0x000fe200000012ff */
[----:B------:R-:W-:-:S02]  /*8ba0*/  IMAD.X R27, RZ, RZ, R43, P1 ;  /* 0x000000ffff1b7224 */ /* 0x000fc400008e062b */
[----:B------:R0:W-:Y:S01]  /*8bb0*/  STSM.16.M88.4 [R60], R52 ;  /* 0x000000343c007844 */ /* 0x0001e20000000200 */
[----:B------:R-:W-:Y:S02]  /*8bc0*/  LOP3.LUT R34, R35, 0x380, RZ, 0xc0, !PT ;  /* 0x0000038023227812 */ /* 0x000fe400078ec0ff */
[----:B------:R-:W-:Y:S02]  /*8bd0*/  LOP3.LUT R30, R31, 0x380, RZ, 0xc0, !PT ;  /* 0x000003801f1e7812 */ /* 0x000fe400078ec0ff */
[----:B------:R-:W-:Y:S02]  /*8be0*/  LOP3.LUT R8, R8, R9, RZ, 0x3c, !PT ;  /* 0x0000000908087212 */ /* 0x000fe400078e3cff */
[----:B------:R-:W-:Y:S02]  /*8bf0*/  LOP3.LUT R9, R42, 0x380, RZ, 0xc0, !PT ;  /* 0x000003802a097812 */ /* 0x000fe400078ec0ff */
[----:B------:R-:W-:Y:S01]  /*8c00*/  SHF.R.U64 R34, R34, 0x3, RZ ;  /* 0x0000000322227819 */ /* 0x000fe200000012ff */
[----:B0-----:R-:W-:Y:S01]  /*8c10*/  IMAD.U32 R60, RZ, RZ, UR6 ;  /* 0x00000006ff3c7e24 */ /* 0x001fe2000f8e00ff */
[----:B------:R-:W-:Y:S01]  /*8c20*/  SHF.R.S32.HI R53, RZ, 0x1f, R74 ;  /* 0x0000001fff357819 */ /* 0x000fe2000001144a */
[----:B------:R-:W-:Y:S01]  /*8c30*/  ULDC UR6, c[0x0][0xa88] ;  /* 0x0002a20000067ab9 */ /* 0x000fe20000000800 */
[----:B------:R-:W-:-:S02]  /*8c40*/  SHF.R.S32.HI R54, RZ, 0x1f, R63 ;  /* 0x0000001fff367819 */ /* 0x000fc4000001143f */
[----:B------:R-:W-:Y:S02]  /*8c50*/  IADD3 R52, P1, R74, UR4, RZ ;  /* 0x000000044a347c10 */ /* 0x000fe4000ff3e0ff */
[----:B------:R-:W-:Y:S01]  /*8c60*/  SHF.R.U64 R30, R30, 0x3, RZ ;  /* 0x000000031e1e7819 */ /* 0x000fe200000012ff */
[----:B------:R-:W-:Y:S01]  /*8c70*/  IMAD R54, R54, UR8, RZ ;  /* 0x0000000836367c24 */ /* 0x000fe2000f8e02ff */
[----:B------:R-:W-:Y:S01]  /*8c80*/  IADD3.X R53, R53, UR5, R60, P1, !PT ;  /* 0x0000000535357c10 */ /* 0x000fe20008ffe43c */
[----:B------:R-:W-:Y:S01]  /*8c90*/  ULDC.64 UR4, c[0x0][0xb50] ;  /* 0x0002d40000047ab9 */ /* 0x000fe20000000a00 */
[----:B------:R-:W-:Y:S02]  /*8ca0*/  SEL R56, R124, R81, P0 ;  /* 0x000000517c387207 */ /* 0x000fe40000000000 */
[----:B------:R-:W-:Y:S02]  /*8cb0*/  SEL R58, R81, R124, P0 ;  /* 0x0000007c513a7207 */ /* 0x000fe40000000000 */
[----:B------:R-:W-:-:S02]  /*8cc0*/  SEL R57, R156, R99, P0 ;  /* 0x000000639c397207 */ /* 0x000fc40000000000 */
[----:B------:R-:W-:Y:S02]  /*8cd0*/  SEL R59, R99, R156, P0 ;  /* 0x0000009c633b7207 */ /* 0x000fe40000000000 */
[----:B------:R-:W-:Y:S02]  /*8ce0*/  SEL R44, R126, R117, P0 ;  /* 0x000000757e2c7207 */ /* 0x000fe40000000000 */
[----:B------:R-:W-:Y:S02]  /*8cf0*/  SEL R46, R117, R126, P0 ;  /* 0x0000007e752e7207 */ /* 0x000fe40000000000 */
[----:B------:R-:W-:Y:S02]  /*8d00*/  SEL R45, R158, R101, P0 ;  /* 0x000000659e2d7207 */ /* 0x000fe40000000000 */
[----:B------:R-:W-:Y:S01]  /*8d10*/  SEL R47, R101, R158, P0 ;  /* 0x0000009e652f7207 */ /* 0x000fe20000000000 */
[----:B------:R-:W-:Y:S01]  /*8d20*/  IMAD R55, R63, UR9, R54 ;  /* 0x000000093f377c24 */ /* 0x000fe2000f8e0236 */
[----:B------:R-:W-:Y:S01]  /*8d30*/  SHF.R.U64 R9, R9, 0x3, RZ ;  /* 0x0000000309097819 */ /* 0x000fe200000012ff */
[----:B------:R-:W-:Y:S01]  /*8d40*/  IMAD.WIDE.U32 R52, R63, UR8, R52 ;  /* 0x000000083f347c25 */ /* 0x000fe2000f8e0034 */
[----:B------:R-:W-:-:S02]  /*8d50*/  LOP3.LUT R34, R34, R35, RZ, 0x3c, !PT ;  /* 0x0000002322227212 */ /* 0x000fc400078e3cff */
[----:B------:R-:W-:Y:S01]  /*8d60*/  LOP3.LUT R30, R30, R31, RZ, 0x3c, !PT ;  /* 0x0000001f1e1e7212 */ /* 0x000fe200078e3cff */
[--C-:B------:R-:W-:Y:S01]  /*8d70*/  IMAD.X R35, RZ, RZ, R43.reuse, P6 ;  /* 0x000000ffff237224 */ /* 0x100fe200030e062b */
[C---:B------:R-:W-:Y:S01]  /*8d80*/  IADD3 R15, P6, R42.reuse, 0xb000, RZ ;  /* 0x0000b0002a0f7810 */ /* 0x040fe20007fde0ff */
[--C-:B------:R-:W-:Y:S01]  /*8d90*/  IMAD.X R31, RZ, RZ, R43.reuse, P5 ;  /* 0x000000ffff1f7224 */ /* 0x100fe200028e062b */
[----:B------:R-:W-:Y:S01]  /*8da0*/  IADD3 R7, P5, R42, 0xc000, RZ ;  /* 0x0000c0002a077810 */ /* 0x000fe20007fbe0ff */
[----:B------:R-:W-:Y:S01]  /*8db0*/  STSM.16.M88.4 [R96], R56 ;  /* 0x0000003860007844 */ /* 0x000fe20000000200 */
[----:B------:R-:W-:Y:S01]  /*8dc0*/  LOP3.LUT R42, R9, R42, RZ, 0x3c, !PT ;  /* 0x0000002a092a7212 */ /* 0x000fe200078e3cff */
[----:B------:R-:W-:Y:S01]  /*8dd0*/  IMAD.X R9, RZ, RZ, R43, P4 ;  /* 0x000000ffff097224 */ /* 0x000fe200020e062b */
[----:B------:R-:W-:Y:S01]  /*8de0*/  SEL R48, R128, R83, P0 ;  /* 0x0000005380307207 */ /* 0x000fe20000000000 */
[----:B------:R0:W-:Y:S01]  /*8df0*/  STSM.16.M88.4 [R67], R44 ;  /* 0x0000002c43007844 */ /* 0x0001e20000000200 */
[----:B------:R-:W-:Y:S01]  /*8e00*/  SEL R50, R83, R128, P0 ;  /* 0x0000008053327207 */ /* 0x000fe20000000000 */
[----:B------:R-:W-:Y:S01]  /*8e10*/  IMAD R54, R5, 0x80, R233 ;  /* 0x0000008005367824 */ /* 0x000fe200078e02e9 */
[----:B------:R-:W-:Y:S01]  /*8e20*/  SEL R49, R160, R123, P0 ;  /* 0x0000007ba0317207 */ /* 0x000fe20000000000 */
[----:B------:R-:W-:Y:S01]  /*8e30*/  IMAD R101, R0, UR6, RZ ;  /* 0x0000000600657c24 */ /* 0x000fe2000f8e02ff */
[----:B------:R-:W-:Y:S01]  /*8e40*/  SEL R51, R123, R160, P0 ;  /* 0x000000a07b337207 */ /* 0x000fe20000000000 */
[----:B------:R-:W-:Y:S01]  /*8e50*/  IMAD.X R13, RZ, RZ, R43, P2 ;  /* 0x000000ffff0d7224 */ /* 0x000fe200010e062b */
[----:B------:R-:W-:Y:S01]  /*8e60*/  SEL R60, R62, R119, P0 ;  /* 0x000000773e3c7207 */ /* 0x000fe20000000000 */
[----:B------:R-:W-:Y:S01]  /*8e70*/  ULDC.64 UR8, c[0x0][0xae8] ;  /* 0x0002ba0000087ab9 */ /* 0x000fe20000000a00 */
[----:B------:R-:W-:-:S02]  /*8e80*/  SEL R62, R119, R62, P0 ;  /* 0x0000003e773e7207 */ /* 0x000fc40000000000 */
[----:B------:R-:W-:Y:S02]  /*8e90*/  SEL R61, R162, R105, P0 ;  /* 0x00000069a23d7207 */ /* 0x000fe40000000000 */
[----:B------:R-:W-:Y:S02]  /*8ea0*/  SEL R63, R105, R162, P0 ;  /* 0x000000a2693f7207 */ /* 0x000fe40000000000 */
[----:B------:R-:W-:Y:S01]  /*8eb0*/  LOP3.LUT P1, RZ, R23, 0x3, RZ, 0xc0, !PT ;  /* 0x0000000317ff7812 */ /* 0x000fe2000782c0ff */
[----:B0-----:R-:W-:Y:S01]  /*8ec0*/  IMAD.IADD R45, R53, 0x1, R55 ;  /* 0x00000001352d7824 */ /* 0x001fe200078e0237 */
[----:B------:R-:W-:Y:S01]  /*8ed0*/  LEA R46, P4, R52, UR4, 0x2 ;  /* 0x00000004342e7c11 */ /* 0x000fe2000f8810ff */
[----:B------:R-:W-:Y:S01]  /*8ee0*/  STSM.16.M88.4 [R65], R48 ;  /* 0x0000003041007844 */ /* 0x000fe20000000200 */
[C---:B------:R-:W-:Y:S01]  /*8ef0*/  VIADD R44, R54.reuse, 0x8 ;  /* 0x00000008362c7836 */ /* 0x040fe20000000000 */
[----:B------:R-:W-:Y:S02]  /*8f00*/  ISETP.GE.OR P2, PT, R54, R101, P1 ;  /* 0x000000653600720c */ /* 0x000fe40000f46670 */
[----:B------:R-:W-:Y:S01]  /*8f10*/  LEA.HI.X R45, R52, UR5, R45, 0x2, P4 ;  /* 0x00000005342d7c11 */ /* 0x000fe2000a0f142d */
[----:B------:R0:W-:Y:S01]  /*8f20*/  STSM.16.M88.4 [R64], R60 ;  /* 0x0000003c40007844 */ /* 0x0001e20000000200 */
[----:B------:R-:W-:-:S02]  /*8f30*/  SEL R52, R102, R85, P0 ;  /* 0x0000005566347207 */ /* 0x000fc40000000000 */
[----:B------:R-:W-:Y:S02]  /*8f40*/  SEL R54, R85, R102, P0 ;  /* 0x0000006655367207 */ /* 0x000fe40000000000 */
[----:B------:R-:W-:Y:S02]  /*8f50*/  SEL R53, R164, R125, P0 ;  /* 0x0000007da4357207 */ /* 0x000fe40000000000 */
[----:B------:R-:W-:Y:S02]  /*8f60*/  SEL R55, R125, R164, P0 ;  /* 0x000000a47d377207 */ /* 0x000fe40000000000 */
[----:B------:R-:W-:Y:S02]  /*8f70*/  SEL R96, R98, R87, P0 ;  /* 0x0000005762607207 */ /* 0x000fe40000000000 */
[----:B------:R-:W-:Y:S02]  /*8f80*/  SEL R98, R87, R98, P0 ;  /* 0x0000006257627207 */ /* 0x000fe40000000000 */
[----:B------:R-:W-:-:S02]  /*8f90*/  SEL R97, R109, R110, P0 ;  /* 0x0000006e6d617207 */ /* 0x000fc40000000000 */
[----:B------:R-:W-:Y:S02]  /*8fa0*/  SEL R99, R110, R109, P0 ;  /* 0x0000006d6e637207 */ /* 0x000fe40000000000 */
[----:B0-----:R-:W-:Y:S02]  /*8fb0*/  SEL R60, R100, R121, P0 ;  /* 0x00000079643c7207 */ /* 0x001fe40000000000 */
[----:B------:R-:W-:Y:S02]  /*8fc0*/  SEL R62, R121, R100, P0 ;  /* 0x00000064793e7207 */ /* 0x000fe40000000000 */
[----:B------:R-:W-:Y:S02]  /*8fd0*/  SEL R61, R111, R108, P0 ;  /* 0x0000006c6f3d7207 */ /* 0x000fe40000000000 */
[----:B------:R-:W-:Y:S02]  /*8fe0*/  SEL R63, R108, R111, P0 ;  /* 0x0000006f6c3f7207 */ /* 0x000fe40000000000 */
[----:B------:R-:W-:-:S02]  /*8ff0*/  SEL R84, R71, R88, P0 ;  /* 0x0000005847547207 */ /* 0x000fc40000000000 */
[----:B------:R-:W-:Y:S02]  /*9000*/  SEL R86, R88, R71, P0 ;  /* 0x0000004758567207 */ /* 0x000fe40000000000 */
[----:B------:R-:W-:Y:S02]  /*9010*/  SEL R85, R103, R112, P0 ;  /* 0x0000007067557207 */ /* 0x000fe40000000000 */
[----:B------:R-:W-:Y:S02]  /*9020*/  SEL R87, R112, R103, P0 ;  /* 0x0000006770577207 */ /* 0x000fe40000000000 */
[----:B------:R-:W-:Y:S01]  /*9030*/  SEL R64, R66, R89, P0 ;  /* 0x0000005942407207 */ /* 0x000fe20000000000 */
[----:B------:R-:W-:Y:S01]  /*9040*/  STSM.16.M88.4 [R70], R52 ;  /* 0x0000003446007844 */ /* 0x000fe20000000200 */
[----:B------:R-:W-:Y:S02]  /*9050*/  SEL R65, R172, R113, P0 ;  /* 0x00000071ac417207 */ /* 0x000fe40000000000 */
[----:B------:R-:W-:-:S02]  /*9060*/  SEL R67, R113, R172, P0 ;  /* 0x000000ac71437207 */ /* 0x000fc40000000000 */
[----:B------:R-:W-:Y:S01]  /*9070*/  SEL R66, R89, R66, P0 ;  /* 0x0000004259427207 */ /* 0x000fe20000000000 */
[----:B------:R-:W-:Y:S04]  /*9080*/  STSM.16.M88.4 [R69], R60 ;  /* 0x0000003c45007844 */ /* 0x000fe80000000200 */
[----:B------:R-:W-:Y:S04]  /*9090*/  STSM.16.M88.4 [R68], R96 ;  /* 0x0000006044007844 */ /* 0x000fe80000000200 */
[----:B------:R-:W-:Y:S04]  /*90a0*/  STSM.16.M88.4 [R73], R84 ;  /* 0x0000005449007844 */ /* 0x000fe80000000200 */
[----:B------:R-:W-:Y:S04]  /*90b0*/  STSM.16.M88.4 [R72], R64 ;  /* 0x0000004048007844 */ /* 0x000fe80000000200 */
[----:B------:R-:W-:Y:S04]  /*90c0*/  SHFL.IDX PT, R74, R46, RZ, 0x1c1f ;  /* 0x001c1fff2e4a7589 */ /* 0x000fe800000e0000 */
[----:B------:R-:W0:Y:S01]  /*90d0*/  SHFL.IDX PT, R75, R45, RZ, 0x1c1f ;  /* 0x001c1fff2d4b7589 */ /* 0x000e2200000e0000 */
[----:B------:R-:W-:Y:S06]  /*90e0*/  BAR.SYNC.DEFER_BLOCKING 0x1, 0x100 ;  /* 0x0044000000007b1d */ /* 0x000fec0000010000 */
[----:B------:R-:W-:Y:S04]  /*90f0*/  SHFL.IDX PT, R76, R46, 0x1, 0x1c1f ;  /* 0x003c1f002e4c7f89 */ /* 0x000fe800000e0000 */
[----:B------:R-:W1:Y:S01]  /*9100*/  SHFL.IDX PT, R77, R45, 0x1, 0x1c1f ;  /* 0x003c1f002d4d7f89 */ /* 0x000e6200000e0000 */
[----:B------:R-:W-:-:S03]  /*9110*/  ISETP.GE.OR P1, PT, R44, R101, P1 ;  /* 0x000000652c00720c */ /* 0x000fc60000f26670 */
[----:B0-----:R0:W-:Y:S10]  /*9120*/  @!P2 ST.E desc[UR48][R74.64], R4 ;  /* 0x000000044a00a985 */ /* 0x0011f4000c101930 */
[----:B-1----:R1:W-:Y:S04]  /*9130*/  @!P1 ST.E desc[UR48][R76.64], R3 ;  /* 0x000000034c009985 */ /* 0x0023e8000c101930 */
[----:B------:R2:W5:Y:S04]  /*9140*/  LD.E.128 R80, desc[UR48][R32.64] ;  /* 0x0000003020507980 */ /* 0x000568000c101d00 */
[----:B------:R3:W5:Y:S01]  /*9150*/  LD.E.128 R60, desc[UR48][R30.64] ;  /* 0x000000301e3c7980 */ /* 0x000762000c101d00 */
[----:B0-----:R-:W-:Y:S01]  /*9160*/  IMAD R4, R19, 0x20, R22 ;  /* 0x0000002013047824 */ /* 0x001fe200078e0216 */
[----:B------:R-:W-:-:S02]  /*9170*/  UIMAD UR6, UR7, UR8, URZ ;  /* 0x00000008070672a4 */ /* 0x000fc4000f8e023f */
[----:B------:R0:W5:Y:S01]  /*9180*/  LD.E.128 R92, desc[UR48][R8.64] ;  /* 0x00000030085c7980 */ /* 0x000162000c101d00 */
[----:B--2---:R-:W2:Y:S01]  /*9190*/  @P3 LDC R33, c[0x0][0xbec] ;  /* 0x0002fb00ff213b82 */ /* 0x004ea20000000800 */
[----:B------:R-:W-:Y:S01]  /*91a0*/  UIMAD.WIDE.U32 UR4, UR10, UR8, URZ ;  /* 0x000000080a0472a5 */ /* 0x000fe2000f8e003f */
[----:B------:R-:W-:Y:S01]  /*91b0*/  LOP3.LUT R6, R7, 0x380, RZ, 0xc0, !PT ;  /* 0x0000038007067812 */ /* 0x000fe200078ec0ff */
[----:B------:R-:W5:Y:S01]  /*91c0*/  LD.E.128 R56, desc[UR48][R42.64] ;  /* 0x000000302a387980 */ /* 0x000f62000c101d00 */
[----:B------:R-:W-:-:S03]  /*91d0*/  LOP3.LUT R14, R15, 0x380, RZ, 0xc0, !PT ;  /* 0x000003800f0e7812 */ /* 0x000fc600078ec0ff */
[----:B------:R-:W5:Y:S01]  /*91e0*/  LD.E.128 R44, desc[UR48][R40.64] ;  /* 0x00000030282c7980 */ /* 0x000f62000c101d00 */
[----:B---3--:R-:W3:Y:S01]  /*91f0*/  @P3 LDC R31, c[0x0][0xbf0] ;  /* 0x0002fc00ff1f3b82 */ /* 0x008ee20000000800 */
[----:B0-----:R-:W-:Y:S01]  /*9200*/  IMAD R8, R5, 0x80, R4 ;  /* 0x0000008005087824 */ /* 0x001fe200078e0204 */
[----:B------:R-:W-:Y:S01]  /*9210*/  UIMAD UR6, UR10, UR9, UR6 ;  /* 0x000000090a0672a4 */ /* 0x000fe2000f8e0206 */
[----:B------:R-:W5:Y:S02]  /*9220*/  LD.E.128 R48, desc[UR48][R38.64] ;  /* 0x0000003026307980 */ /* 0x000f64000c101d00 */
[----:B------:R-:W-:Y:S01]  /*9230*/  ULDC.64 UR8, c[0x0][0xaf0] ;  /* 0x0002bc0000087ab9 */ /* 0x000fe20000000a00 */
[----:B------:R-:W-:Y:S01]  /*9240*/  UIADD3 UR5, UR5, UR6, URZ ;  /* 0x0000000605057290 */ /* 0x000fe2000fffe03f */
[----:B------:R-:W5:Y:S01]  /*9250*/  LD.E.128 R52, desc[UR48][R36.64] ;  /* 0x0000003024347980 */ /* 0x000f62000c101d00 */
[----:B------:R-:W-:Y:S01]  /*9260*/  UIMAD UR7, UR11, UR8, URZ ;  /* 0x000000080b0772a4 */ /* 0x000fe2000f8e023f */
[----:B-1----:R-:W-:Y:S01]  /*9270*/  IMAD.MOV.U32 R3, RZ, RZ, R8 ;  /* 0x000000ffff037224 */ /* 0x002fe200078e0008 */
[----:B------:R-:W-:Y:S01]  /*9280*/  SHF.R.U64 R6, R6, 0x3, RZ ;  /* 0x0000000306067819 */ /* 0x000fe200000012ff */
[----:B------:R-:W5:Y:S04]  /*9290*/  LD.E.128 R68, desc[UR48][R34.64] ;  /* 0x0000003022447980 */ /* 0x000f68000c101d00 */
[----:B------:R-:W5:Y:S01]  /*92a0*/  LD.E.128 R64, desc[UR48][R28.64] ;  /* 0x000000301c407980 */ /* 0x000f62000c101d00 */
[----:B--2---:R-:W-:Y:S01]  /*92b0*/  @P3 IMAD.HI.U32 R4, R8, R33, RZ ;  /* 0x0000002108043227 */ /* 0x004fe200078e00ff */
[----:B------:R-:W-:Y:S01]  /*92c0*/  UIMAD UR7, UR42, UR9, UR7 ;  /* 0x000000092a0772a4 */ /* 0x000fe2000f8e0207 */
[----:B------:R-:W-:Y:S01]  /*92d0*/  SHF.R.U64 R14, R14, 0x3, RZ ;  /* 0x000000030e0e7819 */ /* 0x000fe200000012ff */
[----:B------:R-:W-:Y:S01]  /*92e0*/  UIMAD.WIDE.U32 UR42, UR42, UR8, UR4 ;  /* 0x000000082a2a72a5 */ /* 0x000fe2000f8e0004 */
[----:B------:R-:W-:Y:S01]  /*92f0*/  LOP3.LUT R6, R6, R7, RZ, 0x3c, !PT ;  /* 0x0000000706067212 */ /* 0x000fe200078e3cff */
[----:B------:R-:W5:Y:S01]  /*9300*/  LD.E.128 R88, desc[UR48][R20.64] ;  /* 0x0000003014587980 */ /* 0x000f62000c101d00 */
[----:B---3--:R-:W-:Y:S01]  /*9310*/  @P3 SHF.R.U32.HI R3, RZ, R31, R4 ;  /* 0x0000001fff033219 */ /* 0x008fe20000011604 */
[----:B------:R-:W-:Y:S01]  /*9320*/  IMAD.X R7, RZ, RZ, R43, P5 ;  /* 0x000000ffff077224 */ /* 0x000fe200028e062b */
[----:B------:R-:W-:Y:S01]  /*9330*/  UIADD3 UR4, UR43, UR7, URZ ;  /* 0x000000072b047290 */ /* 0x000fe2000fffe03f */
[----:B------:R-:W-:Y:S01]  /*9340*/  LOP3.LUT R14, R14, R15, RZ, 0x3c, !PT ;  /* 0x0000000f0e0e7212 */ /* 0x000fe200078e3cff */
[----:B------:R-:W5:Y:S01]  /*9350*/  LD.E.128 R84, desc[UR48][R24.64] ;  /* 0x0000003018547980 */ /* 0x000f62000c101d00 */
[--C-:B------:R-:W-:Y:S01]  /*9360*/  IMAD.MOV R9, RZ, RZ, -R3.reuse ;  /* 0x000000ffff097224 */ /* 0x100fe200078e0a03 */
[----:B------:R-:W-:Y:S01]  /*9370*/  SHF.R.S32.HI R4, RZ, 0x1f, R3 ;  /* 0x0000001fff047819 */ /* 0x000fe20000011403 */
[----:B------:R-:W-:Y:S01]  /*9380*/  IMAD.X R15, RZ, RZ, R43, P6 ;  /* 0x000000ffff0f7224 */ /* 0x000fe200030e062b */
[----:B------:R0:W5:Y:S01]  /*9390*/  LD.E.128 R96, desc[UR48][R6.64] ;  /* 0x0000003006607980 */ /* 0x000162000c101d00 */
[----:B------:R-:W-:Y:S01]  /*93a0*/  IMAD R9, R0, R9, R8 ;  /* 0x0000000900097224 */ /* 0x000fe200078e0208 */
[----:B------:R-:W-:-:S02]  /*93b0*/  ULDC.64 UR6, c[0x0][0xae0] ;  /* 0x0002b80000067ab9 */ /* 0x000fc40000000a00 */
[----:B------:R-:W-:Y:S01]  /*93c0*/  IMAD R4, R4, UR6, RZ ;  /* 0x0000000604047c24 */ /* 0x000fe2000f8e02ff */
[----:B------:R-:W5:Y:S01]  /*93d0*/  LD.E.128 R76, desc[UR48][R26.64] ;  /* 0x000000301a4c7980 */ /* 0x000f62000c101d00 */
[----:B------:R-:W-:-:S03]  /*93e0*/  SHF.R.S32.HI R0, RZ, 0x1f, R9 ;  /* 0x0000001fff007819 */ /* 0x000fc60000011409 */
[----:B------:R-:W5:Y:S01]  /*93f0*/  LD.E.128 R72, desc[UR48][R14.64] ;  /* 0x000000300e487980 */ /* 0x000f62000c101d00 */
[----:B0-----:R-:W-:Y:S02]  /*9400*/  IMAD.U32 R7, RZ, RZ, UR43 ;  /* 0x0000002bff077e24 */ /* 0x001fe4000f8e00ff */
[----:B------:R-:W-:Y:S01]  /*9410*/  IMAD.U32 R6, RZ, RZ, UR42 ;  /* 0x0000002aff067e24 */ /* 0x000fe2000f8e00ff */
[----:B------:R0:W5:Y:S01]  /*9420*/  LD.E.128 R40, desc[UR48][R10.64] ;  /* 0x000000300a287980 */ /* 0x000162000c101d00 */
[----:B------:R-:W-:-:S03]  /*9430*/  IMAD.U32 R7, RZ, RZ, UR4 ;  /* 0x00000004ff077e24 */ /* 0x000fc6000f8e00ff */
[----:B------:R1:W5:Y:S01]  /*9440*/  LD.E.128 R36, desc[UR48][R12.64] ;  /* 0x000000300c247980 */ /* 0x000362000c101d00 */
[C---:B------:R-:W-:Y:S01]  /*9450*/  IMAD.WIDE.U32 R6, R3.reuse, UR6, R6 ;  /* 0x0000000603067c25 */ /* 0x040fe2000f8e0006 */
[----:B------:R-:W-:Y:S01]  /*9460*/  @!PT LDS RZ, [RZ] ;  /* 0x00000000fffff984 */ /* 0x000fe20000000800 */
[----:B------:R-:W-:Y:S01]  /*9470*/  @!PT LDS RZ, [RZ] ;  /* 0x00000000fffff984 */ /* 0x000fe20000000800 */
[----:B------:R-:W-:Y:S01]  /*9480*/  @!PT LDS RZ, [RZ] ;  /* 0x00000000fffff984 */ /* 0x000fe20000000800 */
[----:B------:R-:W-:Y:S01]  /*9490*/  @!PT LDS RZ, [RZ] ;  /* 0x00000000fffff984 */ /* 0x000fe20000000800 */
[----:B------:R2:W-:Y:S06]  /*94a0*/  MEMBAR.ALL.CTA ;  /* 0x0000000000007992 */ /* 0x0005ec0000008000 */
[----:B--2---:R-:W2:Y:S01]  /*94b0*/  FENCE.VIEW.ASYNC.S ;  /* 0x00000000000073c6 */ /* 0x004ea20000000000 */
[----:B0-----:R-:W-:Y:S01]  /*94c0*/  IMAD R11, R3, UR7, R4 ;  /* 0x00000007030b7c24 */ /* 0x001fe2000f8e0204 */
[----:B------:R-:W-:-:S02]  /*94d0*/  ULDC.64 UR6, c[0x0][0xad8] ;  /* 0x0002b60000067ab9 */ /* 0x000fc40000000a00 */
[----:B------:R-:W-:Y:S02]  /*94e0*/  IMAD R4, R0, UR6, RZ ;  /* 0x0000000600047c24 */ /* 0x000fe4000f8e02ff */
[----:B------:R-:W-:Y:S02]  /*94f0*/  IMAD.IADD R7, R7, 0x1, R11 ;  /* 0x0000000107077824 */ /* 0x000fe400078e020b */
[----:B------:R-:W-:Y:S02]  /*9500*/  IMAD R20, R5, 0x80, R22 ;  /* 0x0000008005147824 */ /* 0x000fe400078e0216 */
[C---:B------:R-:W-:Y:S01]  /*9510*/  IMAD R3, R9.reuse, UR7, R4 ;  /* 0x0000000709037c24 */ /* 0x040fe2000f8e0204 */
[----:B------:R-:W-:Y:S01]  /*9520*/  UIADD3 UR39, UR39, 0x38820, URZ ;  /* 0x0003882027277890 */ /* 0x000fe2000fffe03f */
[----:B------:R-:W-:Y:S01]  /*9530*/  IMAD.WIDE.U32 R4, R9, UR6, R6 ;  /* 0x0000000609047c25 */ /* 0x000fe2000f8e0006 */
[----:B------:R-:W-:Y:S01]  /*9540*/  UIADD3 UR52, UR52, 0x1, URZ ;  /* 0x0000000134347890 */ /* 0x000fe2000fffe03f */
[----:B------:R-:W-:Y:S01]  /*9550*/  ISETP.GE.AND P2, PT, R20, R101, PT ;  /* 0x000000651400720c */ /* 0x000fe20003f46270 */
[----:B------:R-:W-:Y:S01]  /*9560*/  ULDC.64 UR6, c[0x0][0xa80] ;  /* 0x0002a00000067ab9 */ /* 0x000fe20000000a00 */
[----:B------:R-:W-:Y:S01]  /*9570*/  IMAD.IADD R3, R5, 0x1, R3 ;  /* 0x0000000105037824 */ /* 0x000fe200078e0203 */
[----:B------:R-:W-:Y:S01]  /*9580*/  UPRMT UR39, URZ, 0x654, UR39 ;  /* 0x000006543f277896 */ /* 0x000fe20008000027 */
[----:B------:R-:W-:Y:S01]  /*9590*/  LEA R14, P3, R4, UR6, 0x1 ;  /* 0x00000006040e7c11 */ /* 0x000fe2000f8608ff */
[----:B------:R-:W-:Y:S01]  /*95a0*/  VIADD R0, R20, 0x20 ;  /* 0x0000002014007836 */ /* 0x000fe20000000000 */
[----:B------:R-:W-:-:S02]  /*95b0*/  UISETP.NE.AND UP0, UPT, UR52, 0x2, UPT ;  /* 0x000000023400788c */ /* 0x000fc4000bf05270 */
[----:B------:R-:W-:Y:S02]  /*95c0*/  LEA.HI.X R3, R4, UR7, R3, 0x1, P3 ;  /* 0x0000000704037c11 */ /* 0x000fe400098f0c03 */
[----:B------:R-:W-:Y:S01]  /*95d0*/  USEL UR5, URZ, 0x1, UP0 ;  /* 0x000000013f057887 */ /* 0x000fe20008000000 */
[-C--:B------:R-:W-:Y:S01]  /*95e0*/  ISETP.GE.AND P1, PT, R0, R101.reuse, PT ;  /* 0x000000650000720c */ /* 0x080fe20003f26270 */
[----:B------:R-:W-:Y:S01]  /*95f0*/  ULDC UR4, c[0x0][0xc] ;  /* 0x0000030000047ab9 */ /* 0x000fe20000000800 */
[----:B------:R-:W-:Y:S01]  /*9600*/  VIADD R0, R20, 0x40 ;  /* 0x0000004014007836 */ /* 0x000fe20000000000 */
[----:B------:R-:W-:Y:S01]  /*9610*/  UIADD3 UR41, UR4, UR41, URZ ;  /* 0x0000002904297290 */ /* 0x000fe2000fffe03f */
[----:B--2---:R1:W0:Y:S01]  /*9620*/  SHFL.IDX PT, R6, R14, RZ, 0x181f ;  /* 0x00181fff0e067589 */ /* 0x00422200000e0000 */
[----:B------:R-:W-:Y:S01]  /*9630*/  USEL UR52, UR52, URZ, UP0 ;  /* 0x0000003f34347287 */ /* 0x000fe20008000000 */
[----:B------:R-:W-:Y:S01]  /*9640*/  SYNCS.ARRIVE.TRANS64.RED.A1T0 RZ, [UR39], RZ ;  /* 0x000000ffffff79a7 */ /* 0x000fe20008100427 */
[----:B------:R-:W-:Y:S01]  /*9650*/  ULOP3.LUT UR44, UR44, UR5, URZ, 0x3c, !UPT ;  /* 0x000000052c2c7292 */ /* 0x000fe2000f8e3c3f */
[----:B------:R1:W2:Y:S01]  /*9660*/  SHFL.IDX PT, R7, R3, RZ, 0x181f ;  /* 0x00181fff03077589 */ /* 0x0002a200000e0000 */
[----:B------:R-:W-:Y:S01]  /*9670*/  BSSY B0, `(.L_x_31) ;  /* 0x0000015000007945 */ /* 0x000fe20003800000 */
[----:B------:R-:W-:-:S02]  /*9680*/  ISETP.GE.AND P0, PT, R0, R101, PT ;  /* 0x000000650000720c */ /* 0x000fc40003f06270 */
[----:B------:R-:W-:Y:S02]  /*9690*/  SHF.R.S32.HI R135, RZ, 0x1f, R17 ;  /* 0x0000001fff877819 */ /* 0x000fe40000011411 */
[----:B------:R-:W-:Y:S01]  /*96a0*/  SHF.R.S32.HI R137, RZ, 0x1f, R18 ;  /* 0x0000001fff897819 */ /* 0x000fe20000011412 */
[----:B------:R-:W-:Y:S08]  /*96b0*/  @P2 BRA `(.L_x_32) ;  /* 0x0000000000402947 */ /* 0x000ff00003800000 */
[----:B------:R-:W-:Y:S02]  /*96c0*/  ULDC UR4, c[0x0][0xac8] ;  /* 0x0002b20000047ab9 */ /* 0x000fe40000000800 */
[----:B------:R-:W-:Y:S02]  /*96d0*/  ISETP.GE.AND P4, PT, R18, UR4, PT ;  /* 0x0000000412007c0c */ /* 0x000fe4000bf86270 */
[----:B------:R-:W-:Y:S02]  /*96e0*/  ISETP.GE.AND P3, PT, R17, UR4, PT ;  /* 0x0000000411007c0c */ /* 0x000fe4000bf66270 */
[----:B------:R-:W-:Y:S02]  /*96f0*/  ISETP.GE.AND P2, PT, R16, UR4, PT ;  /* 0x0000000410007c0c */ /* 0x000fe4000bf46270 */
[----:B------:R-:W-:-:S07]  /*9700*/  ISETP.GE.AND P5, PT, R2, UR4, PT ;  /* 0x0000000402007c0c */ /* 0x000fce000bfa6270 */
[----:B0-----:R-:W-:-:S04]  /*9710*/  @!P4 LEA R8, P6, R18, R6, 0x1 ;  /* 0x000000061208c211 */ /* 0x001fc800078c08ff */
[----:B--2---:R-:W-:Y:S02]  /*9720*/  @!P4 LEA.HI.X R9, R18, R7, R137, 0x1, P6 ;  /* 0x000000071209c211 */ /* 0x004fe400030f0c89 */
[----:B------:R-:W-:Y:S01]  /*9730*/  @!P3 LEA R10, P6, R17, R6, 0x1 ;  /* 0x00000006110ab211 */ /* 0x000fe200078c08ff */
[----:B------:R-:W-:-:S03]  /*9740*/  @!P5 IMAD.WIDE R4, R2, 0x2, R6 ;  /* 0x000000020204d825 */ /* 0x000fc600078e0206 */
[-C--:B------:R-:W-:Y:S02]  /*9750*/  @!P3 LEA.HI.X R11, R17, R7.reuse, R135, 0x1, P6 ;  /* 0x00000007110bb211 */ /* 0x080fe400030f0c87 */
[C---:B-1----:R-:W-:Y:S01]  /*9760*/  @!P2 LEA R12, P6, R16.reuse, R6, 0x1 ;  /* 0x00000006100ca211 */ /* 0x042fe200078c08ff */
[----:B-----5:R3:W-:Y:S03]  /*9770*/  @!P5 ST.E.128 desc[UR48][R4.64], R56 ;  /* 0x000000380400d985 */ /* 0x0207e6000c101d30 */
[----:B------:R-:W-:Y:S01]  /*9780*/  @!P2 LEA.HI.X R13, R16, R7, R237, 0x1, P6 ;  /* 0x00000007100da211 */ /* 0x000fe200030f0ced */
[----:B------:R3:W-:Y:S04]  /*9790*/  @!P4 ST.E.128 desc[UR48][R8.64], R80 ;  /* 0x000000500800c985 */ /* 0x0007e8000c101d30 */
[----:B------:R3:W-:Y:S04]  /*97a0*/  @!P3 ST.E.128 desc[UR48][R10.64], R88 ;  /* 0x000000580a00b985 */ /* 0x0007e8000c101d30 */
[----:B------:R3:W-:Y:S02]  /*97b0*/  @!P2 ST.E.128 desc[UR48][R12.64], R96 ;  /* 0x000000600c00a985 */ /* 0x0007e4000c101d30 */
.L_x_32:
[----:B------:R-:W-:Y:S05]  /*97c0*/  BSYNC B0 ;  /* 0x0000000000007941 */ /* 0x000fea0003800000 */
.L_x_31:
[----:B--2---:R2:W4:Y:S01]  /*97d0*/  SHFL.IDX PT, R7, R3, 0x1, 0x181f ;  /* 0x00381f0003077f89 */ /* 0x00452200000e0000 */
[----:B------:R-:W-:Y:S03]  /*97e0*/  BSSY B0, `(.L_x_33) ;  /* 0x0000013000007945 */ /* 0x000fe60003800000 */
[----:B0-----:R2:W0:Y:S01]  /*97f0*/  SHFL.IDX PT, R6, R14, 0x1, 0x181f ;  /* 0x00381f000e067f89 */ /* 0x00142200000e0000 */
[----:B------:R-:W-:Y:S05]  /*9800*/  @P1 BRA `(.L_x_34) ;  /* 0x0000000000401947 */ /* 0x000fea0003800000 */
[----:B------:R-:W-:Y:S02]  /*9810*/  ULDC UR4, c[0x0][0xac8] ;  /* 0x0002b20000047ab9 */ /* 0x000fe40000000800 */
[----:B------:R-:W-:Y:S02]  /*9820*/  ISETP.GE.AND P3, PT, R18, UR4, PT ;  /* 0x0000000412007c0c */ /* 0x000fe4000bf66270 */
[----:B------:R-:W-:Y:S02]  /*9830*/  ISETP.GE.AND P2, PT, R17, UR4, PT ;  /* 0x0000000411007c0c */ /* 0x000fe4000bf46270 */
[----:B------:R-:W-:Y:S02]  /*9840*/  ISETP.GE.AND P1, PT, R16, UR4, PT ;  /* 0x0000000410007c0c */ /* 0x000fe4000bf26270 */
[----:B------:R-:W-:-:S07]  /*9850*/  ISETP.GE.AND P4, PT, R2, UR4, PT ;  /* 0x0000000402007c0c */ /* 0x000fce000bf86270 */
[CC--:B0--3--:R-:W-:Y:S02]  /*9860*/  @!P3 LEA R8, P6, R18.reuse, R6.reuse, 0x1 ;  /* 0x000000061208b211 */ /* 0x0c9fe400078c08ff */
[CC--:B------:R-:W-:Y:S02]  /*9870*/  @!P2 LEA R10, P5, R17.reuse, R6.reuse, 0x1 ;  /* 0x00000006110aa211 */ /* 0x0c0fe400078a08ff */
[-C--:B----4-:R-:W-:Y:S02]  /*9880*/  @!P3 LEA.HI.X R9, R18, R7.reuse, R137, 0x1, P6 ;  /* 0x000000071209b211 */ /* 0x090fe400030f0c89 */
[----:B-1----:R-:W-:Y:S01]  /*9890*/  @!P1 LEA R12, P6, R16, R6, 0x1 ;  /* 0x00000006100c9211 */ /* 0x002fe200078c08ff */
[----:B------:R-:W-:Y:S01]  /*98a0*/  @!P4 IMAD.WIDE R4, R2, 0x2, R6 ;  /* 0x000000020204c825 */ /* 0x000fe200078e0206 */
[-C--:B------:R-:W-:Y:S02]  /*98b0*/  @!P2 LEA.HI.X R11, R17, R7.reuse, R135, 0x1, P5 ;  /* 0x00000007110ba211 */ /* 0x080fe400028f0c87 */
[----:B------:R-:W-:-:S02]  /*98c0*/  @!P1 LEA.HI.X R13, R16, R7, R237, 0x1, P6 ;  /* 0x00000007100d9211 */ /* 0x000fc400030f0ced */
[----:B-----5:R0:W-:Y:S04]  /*98d0*/  @!P4 ST.E.128 desc[UR48][R4.64], R44 ;  /* 0x0000002c0400c985 */ /* 0x0201e8000c101d30 */
[----:B------:R0:W-:Y:S04]  /*98e0*/  @!P3 ST.E.128 desc[UR48][R8.64], R68 ;  /* 0x000000440800b985 */ /* 0x0001e8000c101d30 */
[----:B------:R0:W-:Y:S04]  /*98f0*/  @!P2 ST.E.128 desc[UR48][R10.64], R84 ;  /* 0x000000540a00a985 */ /* 0x0001e8000c101d30 */
[----:B------:R0:W-:Y:S02]  /*9900*/  @!P1 ST.E.128 desc[UR48][R12.64], R92 ;  /* 0x0000005c0c009985 */ /* 0x0001e4000c101d30 */
.L_x_34:
[----:B------:R-:W-:Y:S05]  /*9910*/  BSYNC B0 ;  /* 0x0000000000007941 */ /* 0x000fea0003800000 */
.L_x_33:
[----:B----4-:R4:W1:Y:S01]  /*9920*/  SHFL.IDX PT, R7, R3, 0x2, 0x181f ;  /* 0x00581f0003077f89 */ /* 0x01086200000e0000 */
        /* <DEDUP_REMOVED lines=8> */
[-C--:B0--3--:R-:W-:Y:S02]  /*99b0*/  @!P4 LEA R8, P0, R18, R6.reuse, 0x1 ;  /* 0x000000061208c211 */ /* 0x089fe400078008ff */
[CC--:B------:R-:W-:Y:S02]  /*99c0*/  @!P5 LEA R10, P1, R17.reuse, R6.reuse, 0x1 ;  /* 0x00000006110ad211 */ /* 0x0c0fe400078208ff */
[----:B-1----:R-:W-:Y:S02]  /*99d0*/  @!P6 LEA R12, P2, R16, R6, 0x1 ;  /* 0x00000006100ce211 */ /* 0x002fe400078408ff */
[----:B------:R-:W-:Y:S01]  /*99e0*/  @!P3 IMAD.WIDE R4, R2, 0x2, R6 ;  /* 0x000000020204b825 */ /* 0x000fe200078e0206 */
[-C--:B------:R-:W-:Y:S02]  /*99f0*/  @!P4 LEA.HI.X R9, R18, R7.reuse, R137, 0x1, P0 ;  /* 0x000000071209c211 */ /* 0x080fe400000f0c89 */
[-C--:B------:R-:W-:Y:S02]  /*9a00*/  @!P5 LEA.HI.X R11, R17, R7.reuse, R135, 0x1, P1 ;  /* 0x00000007110bd211 */ /* 0x080fe400008f0c87 */
[----:B------:R-:W-:Y:S01]  /*9a10*/  @!P6 LEA.HI.X R13, R16, R7, R237, 0x1, P2 ;  /* 0x00000007100de211 */ /* 0x000fe200010f0ced */
[----:B-----5:R0:W-:Y:S04]  /*9a20*/  @!P3 ST.E.128 desc[UR48][R4.64], R48 ;  /* 0x000000300400b985 */ /* 0x0201e8000c101d30 */
[----:B------:R0:W-:Y:S04]  /*9a30*/  @!P4 ST.E.128 desc[UR48][R8.64], R60 ;  /* 0x0000003c0800c985 */ /* 0x0001e8000c101d30 */
[----:B------:R0:W-:Y:S04]  /*9a40*/  @!P5 ST.E.128 desc[UR48][R10.64], R76 ;  /* 0x0000004c0a00d985 */ /* 0x0001e8000c101d30 */
[----:B------:R0:W-:Y:S02]  /*9a50*/  @!P6 ST.E.128 desc[UR48][R12.64], R40 ;  /* 0x000000280c00e985 */ /* 0x0001e4000c101d30 */
.L_x_36:
[----:B------:R-:W-:Y:S05]  /*9a60*/  BSYNC B0 ;  /* 0x0000000000007941 */ /* 0x000fea0003800000 */
.L_x_35:
[----:B------:R-:W-:Y:S01]  /*9a70*/  VIADD R0, R20, 0x60 ;  /* 0x0000006014007836 */ /* 0x000fe20000000000 */
[----:B-1----:R1:W1:Y:S01]  /*9a80*/  SHFL.IDX PT, R7, R3, 0x3, 0x181f ;  /* 0x00781f0003077f89 */ /* 0x00226200000e0000 */
[----:B------:R-:W-:Y:S01]  /*9a90*/  UIADD3 UR45, UR45, 0x1, URZ ;  /* 0x000000012d2d7890 */ /* 0x000fe2000fffe03f */
[----:B------:R-:W-:Y:S02]  /*9aa0*/  BSSY B0, `(.L_x_37) ;  /* 0x0000014000007945 */ /* 0x000fe40003800000 */
[----:B------:R-:W-:Y:S01]  /*9ab0*/  ISETP.GE.AND P0, PT, R0, R101, PT ;  /* 0x000000650000720c */ /* 0x000fe20003f06270 */
[----:B0-----:R0:W0:-:S12]  /*9ac0*/  SHFL.IDX PT, R6, R14, 0x3, 0x181f ;  /* 0x00781f000e067f89 */ /* 0x00101800000e0000 */
        /* <DEDUP_REMOVED lines=8> */
[----:B------:R-:W-:Y:S02]  /*9b50*/  @!P6 LEA R12, P2, R16, R6, 0x1 ;  /* 0x00000006100ce211 */ /* 0x000fe400078408ff */
[----:B-1----:R-:W-:Y:S01]  /*9b60*/  @!P3 IMAD.WIDE R4, R2, 0x2, R6 ;  /* 0x000000020204b825 */ /* 0x002fe200078e0206 */
[-C--:B------:R-:W-:Y:S02]  /*9b70*/  @!P4 LEA.HI.X R9, R18, R7.reuse, R137, 0x1, P0 ;  /* 0x000000071209c211 */ /* 0x080fe400000f0c89 */
[-C--:B------:R-:W-:Y:S02]  /*9b80*/  @!P5 LEA.HI.X R11, R17, R7.reuse, R135, 0x1, P1 ;  /* 0x00000007110bd211 */ /* 0x080fe400008f0c87 */
[----:B------:R-:W-:Y:S01]  /*9b90*/  @!P6 LEA.HI.X R13, R16, R7, R237, 0x1, P2 ;  /* 0x00000007100de211 */ /* 0x000fe200010f0ced */
[----:B-----5:R0:W-:Y:S04]  /*9ba0*/  @!P3 ST.E.128 desc[UR48][R4.64], R52 ;  /* 0x000000340400b985 */ /* 0x0201e8000c101d30 */
[----:B------:R0:W-:Y:S04]  /*9bb0*/  @!P4 ST.E.128 desc[UR48][R8.64], R64 ;  /* 0x000000400800c985 */ /* 0x0001e8000c101d30 */
[----:B------:R0:W-:Y:S04]  /*9bc0*/  @!P5 ST.E.128 desc[UR48][R10.64], R72 ;  /* 0x000000480a00d985 */ /* 0x0001e8000c101d30 */
[----:B------:R0:W-:Y:S02]  /*9bd0*/  @!P6 ST.E.128 desc[UR48][R12.64], R36 ;  /* 0x000000240c00e985 */ /* 0x0001e4000c101d30 */
.L_x_38:
[----:B------:R-:W-:Y:S05]  /*9be0*/  BSYNC B0 ;  /* 0x0000000000007941 */ /* 0x000fea0003800000 */
.L_x_37:
[----:B------:R-:W1:Y:S02]  /*9bf0*/  LDC R0, c[0x0][0xc34] ;  /* 0x00030d00ff007b82 */ /* 0x000e640000000800 */
[----:B-1----:R-:W-:-:S13]  /*9c00*/  ISETP.LE.AND P0, PT, R0, UR41, PT ;  /* 0x0000002900007c0c */ /* 0x002fda000bf03270 */
[----:B------:R-:W-:Y:S05]  /*9c10*/  @!P0 BRA `(.L_x_39) ;  /* 0xffffff7000708947 */ /* 0x000fea000383ffff */
[----:B------:R-:W-:Y:S05]  /*9c20*/  EXIT ;  /* 0x000000000000794d */ /* 0x000fea0003800000 */
.L_x_7:
[----:B------:R-:W-:-:S08]  /*9c30*/  NOP ;  /* 0x0000000000007918 */ /* 0x000fd00000000000 */
[----:B------:R-:W0:-:S00]  /*9c40*/  USETMAXREG.DEALLOC.CTAPOOL 0x18 ;  /* 0x00000018000079c8 */ /* 0x000e0000080e0500 */
[----:B------:R-:W1:Y:S01]  /*9c50*/  S2UR UR50, SR_CTAID.X ;  /* 0x00000000003279c3 */ /* 0x000e620000002500 */
[----:B0-----:R-:W-:Y:S01]  /*9c60*/  IMAD.MOV.U32 R0, RZ, RZ, 0x1 ;  /* 0x00000001ff007424 */ /* 0x001fe200078e00ff */
[----:B------:R0:W-:Y:S01]  /*9c70*/  STL [R1], RZ ;  /* 0x000000ff01007387 */ /* 0x0001e20000100800 */
[----:B------:R-:W-:-:S03]  /*9c80*/  UMOV UR46, 0x1 ;  /* 0x00000001002e7882 */ /* 0x000fc60000000000 */
[----:B------:R0:W-:Y:S02]  /*9c90*/  STL [R1+0x8], R0 ;  /* 0x0000080001007387 */ /* 0x0001e40000100800 */
[----:B------:R-:W1:Y:S02]  /*9ca0*/  LDC R2, c[0x0][0xc34] ;  /* 0x00030d00ff027b82 */ /* 0x000e640000000800 */
[----:B-1----:R-:W-:-:S13]  /*9cb0*/  ISETP.LE.AND P0, PT, R2, UR50, PT ;  /* 0x0000003202007c0c */ /* 0x002fda000bf03270 */
[----:B0-----:R-:W-:Y:S05]  /*9cc0*/  @P0 BRA `(.L_x_40) ;  /* 0x0000003c00500947 */ /* 0x001fea0003800000 */
[----:B------:R-:W0:Y:S01]  /*9cd0*/  S2R R7, SR_TID.X ;  /* 0x0000000000077919 */ /* 0x000e220000002100 */
[----:B------:R-:W1:Y:S01]  /*9ce0*/  S2UR UR4, SR_CgaCtaId ;  /* 0x00000000000479c3 */ /* 0x000e620000008800 */
[----:B------:R-:W-:Y:S01]  /*9cf0*/  UMOV UR41, 0x400 ;  /* 0x0000040000297882 */ /* 0x000fe20000000000 */
[----:B------:R-:W-:Y:S01]  /*9d00*/  ULDC.64 UR52, c[0x0][0x198] ;  /* 0x0000660000347ab9 */ /* 0x000fe20000000a00 */
[----:B------:R-:W-:Y:S02]  /*9d10*/  ULOP3.LUT UR42, UR38, 0x1, URZ, 0xfc, !UPT ;  /* 0x00000001262a7892 */ /* 0x000fe4000f8efc3f */
[----:B------:R-:W-:Y:S01]  /*9d20*/  ULOP3.LUT UR47, UR38, 0x2, URZ, 0xfc, !UPT ;  /* 0x00000002262f7892 */ /* 0x000fe2000f8efc3f */
[----:B------:R-:W-:Y:S01]  /*9d30*/  ULDC UR43, c[0x0][0xc] ;  /* 0x00000300002b7ab9 */ /* 0x000fe20000000800 */
[----:B------:R-:W-:Y:S01]  /*9d40*/  UMOV UR46, URZ ;  /* 0x0000003f002e7c82 */ /* 0x000fe20008000000 */
[----:B-1----:R-:W-:Y:S01]  /*9d50*/  ULEA UR41, UR4, UR41, 0x18 ;  /* 0x0000002904297291 */ /* 0x002fe2000f8ec03f */
[C---:B0-----:R-:W-:Y:S01]  /*9d60*/  IMAD.SHL.U32 R17, R7.reuse, 0x80, RZ ;  /* 0x0000008007117824 */ /* 0x041fe200078e00ff */
[----:B------:R-:W-:-:S02]  /*9d70*/  LOP3.LUT R6, R7, 0x7f, RZ, 0xc0, !PT ;  /* 0x0000007f07067812 */ /* 0x000fc400078ec0ff */
[----:B------:R-:W-:Y:S02]  /*9d80*/  R2P PR, R7, 0x6 ;  /* 0x0000000607007804 */ /* 0x000fe40000000000 */
[----:B------:R-:W-:Y:S02]  /*9d90*/  SHF.R.U32.HI R0, RZ, 0x5, R6 ;  /* 0x00000005ff007819 */ /* 0x000fe40000011606 */
[C---:B------:R-:W-:Y:S02]  /*9da0*/  LOP3.LUT R5, R17.reuse, 0x400, RZ, 0xc0, !PT ;  /* 0x0000040011057812 */ /* 0x040fe400078ec0ff */
[----:B------:R-:W-:-:S03]  /*9db0*/  LOP3.LUT R3, R17, 0x380, RZ, 0xc0, !PT ;  /* 0x0000038011037812 */ /* 0x000fc600078ec0ff */
[C---:B------:R-:W-:Y:S02]  /*9dc0*/  IMAD R4, R0.reuse, 0x800, R5 ;  /* 0x0000080000047824 */ /* 0x040fe400078e0205 */
[----:B------:R-:W-:Y:S01]  /*9dd0*/  IMAD R5, R0, 0x10, R3 ;  /* 0x0000001000057824 */ /* 0x000fe200078e0203 */
[----:B------:R-:W-:Y:S01]  /*9de0*/  LOP3.LUT R3, R3, 0x10, R7, 0xf8, !PT ;  /* 0x0000001003037812 */ /* 0x000fe200078ef807 */
[----:B------:R-:W-:-:S05]  /*9df0*/  IMAD.SHL.U32 R0, R7, 0x10, RZ ;  /* 0x0000001007007824 */ /* 0x000fca00078e00ff */
[--C-:B------:R-:W-:Y:S02]  /*9e00*/  LOP3.LUT R2, R5, 0x70, R0.reuse, 0x78, !PT ;  /* 0x0000007005027812 */ /* 0x100fe400078e7800 */
[----:B------:R-:W-:Y:S02]  /*9e10*/  LOP3.LUT R3, R3, 0x70, R0, 0x78, !PT ;  /* 0x0000007003037812 */ /* 0x000fe400078e7800 */
[----:B------:R-:W-:Y:S02]  /*9e20*/  LOP3.LUT R17, R2, 0xc00, R17, 0xf8, !PT ;  /* 0x00000c0002117812 */ /* 0x000fe400078ef811 */
[----:B------:R-:W-:Y:S01]  /*9e30*/  LOP3.LUT R5, R0, 0x70, RZ, 0xc0, !PT ;  /* 0x0000007000057812 */ /* 0x000fe200078ec0ff */
[----:B------:R-:W-:Y:S02]  /*9e40*/  IMAD.IADD R2, R4, 0x1, R3 ;  /* 0x0000000104027824 */ /* 0x000fe400078e0203 */
[----:B------:R-:W-:-:S03]  /*9e50*/  IMAD.SHL.U32 R3, R7, 0x2, RZ ;  /* 0x0000000207037824 */ /* 0x000fc600078e00ff */
[----:B------:R0:W-:Y:S02]  /*9e60*/  STL [R1+0x4], R2 ;  /* 0x0000040201007387 */ /* 0x0001e40000100800 */
[----:B0-----:R-:W-:-:S04]  /*9e70*/  LOP3.LUT R2, R0, 0x3f0, RZ, 0xc0, !PT ;  /* 0x000003f000027812 */ /* 0x001fc800078ec0ff */
[----:B------:R-:W-:Y:S01]  /*9e80*/  LOP3.LUT R3, R2, 0x70, R3, 0x78, !PT ;  /* 0x0000007002037812 */ /* 0x000fe200078e7803 */
[----:B------:R-:W-:Y:S01]  /*9e90*/  IMAD.SHL.U32 R2, R6, 0x10, RZ ;  /* 0x0000001006027824 */ /* 0x000fe200078e00ff */
[----:B------:R-:W-:-:S04]  /*9ea0*/  SHF.R.U32.HI R6, RZ, 0x3, R6 ;  /* 0x00000003ff067819 */ /* 0x000fc80000011606 */
[----:B------:R-:W-:Y:S01]  /*9eb0*/  LOP3.LUT R2, R3, 0x400, R2, 0xf8, !PT ;  /* 0x0000040003027812 */ /* 0x000fe200078ef802 */
[----:B------:R-:W-:Y:S01]  /*9ec0*/  IMAD.MOV.U32 R3, RZ, RZ, 0x40 ;  /* 0x00000040ff037424 */ /* 0x000fe200078e00ff */
[----:B------:R-:W-:-:S03]  /*9ed0*/  LOP3.LUT R6, R6, 0x70, R0, 0xf8, !PT ;  /* 0x0000007006067812 */ /* 0x000fc600078ef800 */
[----:B------:R-:W-:Y:S01]  /*9ee0*/  VIADD R0, R2, UR41 ;  /* 0x0000002902007c36 */ /* 0x000fe20008000000 */
[----:B------:R-:W-:Y:S01]  /*9ef0*/  SEL R4, R3, 0xffffffc0, !P2 ;  /* 0xffffffc003047807 */ /* 0x000fe20005000000 */
[----:B------:R-:W-:Y:S01]  /*9f00*/  IMAD.MOV.U32 R3, RZ, RZ, 0x20 ;  /* 0x00000020ff037424 */ /* 0x000fe200078e00ff */
[----:B------:R-:W-:-:S03]  /*9f10*/  LOP3.LUT R2, R5, 0x80, RZ, 0xfc, !PT ;  /* 0x0000008005027812 */ /* 0x000fc600078efcff */
[----:B------:R-:W-:Y:S01]  /*9f20*/  STL [R1+0x18], R4 ;  /* 0x0000180401007387 */ /* 0x000fe20000100800 */
[----:B------:R-:W-:-:S05]  /*9f30*/  SEL R3, R3, 0xffffffe0, !P1 ;  /* 0xffffffe003037807 */ /* 0x000fca0004800000 */
[----:B------:R0:W-:Y:S04]  /*9f40*/  STL [R1+0x1c], R3 ;  /* 0x00001c0301007387 */ /* 0x0001e80000100800 */
[----:B------:R-:W-:Y:S04]  /*9f50*/  STL [R1], RZ ;  /* 0x000000ff01007387 */ /* 0x000fe80000100800 */
[----:B------:R1:W-:Y:S01]  /*9f60*/  STL [R1+0x28], R0 ;  /* 0x0000280001007387 */ /* 0x0003e20000100800 */
[----:B0-----:R-:W-:Y:S02]  /*9f70*/  IMAD.IADD R3, R4, 0x1, R3 ;  /* 0x0000000104037824 */ /* 0x001fe400078e0203 */
[----:B-1----:R-:W-:-:S05]  /*9f80*/  IMAD.MOV.U32 R0, RZ, RZ, 0x1 ;  /* 0x00000001ff007424 */ /* 0x002fca00078e00ff */
[----:B------:R0:W-:Y:S04]  /*9f90*/  STL [R1+0x8], R0 ;  /* 0x0000080001007387 */ /* 0x0001e80000100800 */
[----:B------:R1:W-:Y:S01]  /*9fa0*/  STL [R1+0x20], R3 ;  /* 0x0000200301007387 */ /* 0x0003e20000100800 */
[----:B0-----:R-:W-:-:S05]  /*9fb0*/  IMAD.IADD R0, R4, 0x1, R17 ;  /* 0x0000000104007824 */ /* 0x001fca00078e0211 */
[----:B------:R1:W-:Y:S02]  /*9fc0*/  STL [R1+0x24], R0 ;  /* 0x0000240001007387 */ /* 0x0003e40000100800 */
.L_x_87:
[----:B------:R-:W-:Y:S01]  /*9fd0*/  ULDC UR4, c[0x0][0xc38] ;  /* 0x00030e0000047ab9 */ /* 0x000fe20000000800 */
[----:B------:R-:W-:Y:S01]  /*9fe0*/  ULDC UR6, c[0x0][0xc44] ;  /* 0x0003110000067ab9 */ /* 0x000fe20000000800 */
[----:B------:R-:W-:Y:S02]  /*9ff0*/  UISETP.NE.AND UP2, UPT, UR4, 0x1, UPT ;  /* 0x000000010400788c */ /* 0x000fe4000bf45270 */
[----:B------:R-:W-:Y:S01]  /*a000*/  UISETP.NE.AND UP1, UPT, UR6, 0x1, UPT ;  /* 0x000000010600788c */ /* 0x000fe2000bf25270 */
[----:B------:R-:W-:Y:S01]  /*a010*/  ULDC.64 UR4, c[0x0][0x418] ;  /* 0x0001060000047ab9 */ /* 0x000fe20000000a00 */
[----:B------:R-:W-:Y:S02]  /*a020*/  UIADD3 UR10, UR41, 0x28400, URZ ;  /* 0x00028400290a7890 */ /* 0x000fe4000fffe03f */
[----:B------:R-:W-:Y:S01]  /*a030*/  UISETP.NE.U32.AND UP0, UPT, UR4, URZ, UPT ;  /* 0x0000003f0400728c */ /* 0x000fe2000bf05070 */
[----:B------:R-:W-:Y:S01]  /*a040*/  ULDC UR7, c[0x0][0x424] ;  /* 0x0001090000077ab9 */ /* 0x000fe20000000800 */
[----:B------:R-:W-:-:S02]  /*a050*/  UMOV UR45, UR50 ;  /* 0x00000032002d7c82 */ /* 0x000fc40008000000 */
[----:B------:R-:W-:Y:S01]  /*a060*/  UISETP.NE.AND.EX UP0, UPT, UR5, URZ, UPT, UP0 ;  /* 0x0000003f0500728c */ /* 0x000fe2000bf05300 */
[----:B------:R-:W-:Y:S01]  /*a070*/  @UP2 ULDC UR4, c[0x0][0xc3c] ;  /* 0x00030f0000042ab9 */ /* 0x000fe20000000800 */
[----:B------:R-:W-:Y:S01]  /*a080*/  @UP2 ULDC UR8, c[0x0][0xc40] ;  /* 0x0003100000082ab9 */ /* 0x000fe20000000800 */
[----:B------:R-:W-:Y:S02]  /*a090*/  UIMAD.WIDE.U32 UR4, UR50, UR4, URZ ;  /* 0x00000004320472a5 */ /* 0x000fe4000f8e003f */
[----:B------:R-:W-:Y:S02]  /*a0a0*/  USEL UR7, UR7, 0x1, UP0 ;  /* 0x0000000107077887 */ /* 0x000fe40008000000 */
[----:B------:R-:W-:Y:S02]  /*a0b0*/  ULOP3.LUT UP0, URZ, UR10, 0x3ff, URZ, 0xc0, !UPT ;  /* 0x000003ff0a3f7892 */ /* 0x000fe4000f80c03f */
[----:B------:R-:W-:Y:S01]  /*a0c0*/  @UP2 USHF.R.U32.HI UR45, URZ, UR8, UR5 ;  /* 0x000000083f2d2299 */ /* 0x000fe20008011605 */
[----:B------:R-:W-:-:S02]  /*a0d0*/  ULDC UR40, c[0x0][0x2f0] ;  /* 0x0000bc0000287ab9 */ /* 0x000fc40000000800 */
[----:B------:R-:W-:Y:S01]  /*a0e0*/  @UP1 ULDC.64 UR8, c[0x0][0xc48] ;  /* 0x0003120000081ab9 */ /* 0x000fe20000000a00 */
[----:B------:R-:W-:Y:S01]  /*a0f0*/  UIMAD UR40, UR7, UR40, URZ ;  /* 0x00000028072872a4 */ /* 0x000fe2000f8e023f */
[----:B------:R-:W-:Y:S01]  /*a100*/  PLOP3.LUT P0, PT, PT, PT, UP0, 0x80, 0x0 ;  /* 0x000000000000781c */ /* 0x000fe20003f0f008 */
[----:B------:R-:W-:Y:S02]  /*a110*/  UIMAD.WIDE.U32 UR4, UR45, UR8, URZ ;  /* 0x000000082d0472a5 */ /* 0x000fe4000f8e003f */
[----:B------:R-:W-:Y:S01]  /*a120*/  UMOV UR44, UR45 ;  /* 0x0000002d002c7c82 */ /* 0x000fe20008000000 */
[----:B------:R-:W-:Y:S02]  /*a130*/  UIADD3 UR39, UR40, 0x7f, URZ ;  /* 0x0000007f28277890 */ /* 0x000fe4000fffe03f */
[----:B------:R-:W-:Y:S02]  /*a140*/  @UP1 USHF.R.U32.HI UR44, URZ, UR9, UR5 ;  /* 0x000000093f2c1299 */ /* 0x000fe40008011605 */
[----:B------:R-:W-:-:S02]  /*a150*/  USHF.R.S32.HI UR4, URZ, 0x1f, UR39 ;  /* 0x0000001f3f047899 */ /* 0x000fc40008011427 */
[----:B------:R-:W-:Y:S02]  /*a160*/  UIADD3 UR36, -UR44, URZ, URZ ;  /* 0x0000003f2c247290 */ /* 0x000fe4000fffe13f */
[----:B------:R-:W-:Y:S02]  /*a170*/  ULEA.HI UR39, UR4, UR39, URZ, 0x7 ;  /* 0x0000002704277291 */ /* 0x000fe4000f8f383f */
[----:B------:R-:W-:Y:S01]  /*a180*/  UIMAD UR36, UR6, UR36, UR45 ;  /* 0x00000024062472a4 */ /* 0x000fe2000f8e022d */
[----:B0-----:R-:W-:Y:S11]  /*a190*/  @!P0 BRA `(.L_x_41) ;  /* 0x0000000000408947 */ /* 0x001ff60003800000 */
[----:B------:R-:W-:Y:S01]  /*a1a0*/  MOV R2, 0x0 ;  /* 0x0000000000027802 */ /* 0x000fe20000000f00 */
[----:B------:R-:W-:Y:S01]  /*a1b0*/  ULDC.64 UR6, c[0x4][0x198] ;  /* 0x0100660000067ab9 */ /* 0x000fe20000000a00 */
[----:B------:R-:W-:Y:S01]  /*a1c0*/  ULDC.64 UR8, c[0x4][0x1a0] ;  /* 0x0100680000087ab9 */ /* 0x000fe20000000a00 */
[----:B------:R-:W-:Y:S01]  /*a1d0*/  ULDC.64 UR4, c[0x4][0xe8] ;  /* 0x01003a0000047ab9 */ /* 0x000fe20000000a00 */
[----:B------:R-:W-:Y:S02]  /*a1e0*/  IMAD.U32 R4, RZ, RZ, UR6 ;  /* 0x00000006ff047e24 */ /* 0x000fe4000f8e00ff */
[----:B-1----:R-:W0:Y:S01]  /*a1f0*/  LDC.64 R2, c[0x4][R2] ;  /* 0x0100000002027b82 */ /* 0x002e220000000a00 */
[----:B------:R-:W-:Y:S02]  /*a200*/  IMAD.U32 R5, RZ, RZ, UR7 ;  /* 0x00000007ff057e24 */ /* 0x000fe4000f8e00ff */
[----:B------:R-:W-:Y:S02]  /*a210*/  IMAD.U32 R6, RZ, RZ, UR8 ;  /* 0x00000008ff067e24 */ /* 0x000fe4000f8e00ff */
[----:B------:R-:W-:-:S02]  /*a220*/  IMAD.U32 R7, RZ, RZ, UR9 ;  /* 0x00000009ff077e24 */ /* 0x000fc4000f8e00ff */
[----:B------:R-:W-:Y:S02]  /*a230*/  IMAD.U32 R10, RZ, RZ, UR4 ;  /* 0x00000004ff0a7e24 */ /* 0x000fe4000f8e00ff */
[----:B------:R-:W-:Y:S02]  /*a240*/  IMAD.U32 R11, RZ, RZ, UR5 ;  /* 0x00000005ff0b7e24 */ /* 0x000fe4000f8e00ff */
[----:B------:R-:W-:Y:S02]  /*a250*/  IMAD.MOV.U32 R8, RZ, RZ, 0x70 ;  /* 0x00000070ff087424 */ /* 0x000fe400078e00ff */
[----:B------:R-:W-:Y:S02]  /*a260*/  IMAD.MOV.U32 R12, RZ, RZ, 0x1 ;  /* 0x00000001ff0c7424 */ /* 0x000fe400078e00ff */
[----:B------:R-:W-:-:S07]  /*a270*/  IMAD.MOV.U32 R13, RZ, RZ, RZ ;  /* 0x000000ffff0d7224 */ /* 0x000fce00078e00ff */
[----:B------:R-:W-:-:S07]  /*a280*/  LEPC R20, `(.L_x_41) ;  /* 0x000000001014794e */ /* 0x000fce0000000000 */
[----:B0-----:R-:W-:Y:S05]  /*a290*/  CALL.ABS.NOINC R2 ;  /* 0x0000000002007343 */ /* 0x001fea0003c00000 */
.L_x_41:
[----:B------:R-:W-:-:S06]  /*a2a0*/  UIADD3 UR4, UR41, 0x10400, URZ ;  /* 0x0001040029047890 */ /* 0x000fcc000fffe03f */
[----:B------:R-:W-:-:S05]  /*a2b0*/  IMAD.U32 R16, RZ, RZ, UR4 ;  /* 0x00000004ff107e24 */ /* 0x000fca000f8e00ff */
[----:B------:R-:W-:-:S13]  /*a2c0*/  LOP3.LUT P0, RZ, R16, 0x3ff, RZ, 0xc0, !PT ;  /* 0x000003ff10ff7812 */ /* 0x000fda000780c0ff */
[----:B------:R-:W-:Y:S05]  /*a2d0*/  @!P0 BRA `(.L_x_42) ;  /* 0x0000000000408947 */ /* 0x000fea0003800000 */
        /* <DEDUP_REMOVED lines=16> */
.L_x_42:
[----:B------:R-:W-:-:S04]  /*a3e0*/  IMAD.U32 R18, RZ, RZ, UR41 ;  /* 0x00000029ff127e24 */ /* 0x000fc8000f8e00ff */
[----:B-1----:R-:W-:-:S05]  /*a3f0*/  VIADD R0, R18, 0x400 ;  /* 0x0000040012007836 */ /* 0x002fca0000000000 */
[----:B------:R-:W-:-:S13]  /*a400*/  LOP3.LUT P0, RZ, R0, 0x3ff, RZ, 0xc0, !PT ;  /* 0x000003ff00ff7812 */ /* 0x000fda000780c0ff */
[----:B------:R-:W-:Y:S05]  /*a410*/  @!P0 BRA `(.L_x_43) ;  /* 0x0000000000408947 */ /* 0x000fea0003800000 */
[----:B------:R-:W-:Y:S01]  /*a420*/  MOV R2, 0x0 ;  /* 0x0000000000027802 */ /* 0x000fe20000000f00 */
[----:B------:R-:W-:Y:S01]  /*a430*/  ULDC.64 UR6, c[0x4][0x198] ;  /* 0x0100660000067ab9 */ /* 0x000fe20000000a00 */
[----:B------:R-:W-:Y:S01]  /*a440*/  ULDC.64 UR8, c[0x4][0x1a0] ;  /* 0x0100680000087ab9 */ /* 0x000fe20000000a00 */
[----:B------:R-:W-:Y:S01]  /*a450*/  ULDC.64 UR4, c[0x4][0xf8] ;  /* 0x01003e0000047ab9 */ /* 0x000fe20000000a00 */
[----:B------:R-:W-:Y:S02]  /*a460*/  IMAD.U32 R4, RZ, RZ, UR6 ;  /* 0x00000006ff047e24 */ /* 0x000fe4000f8e00ff */
[----:B------:R-:W0:Y:S01]  /*a470*/  LDC.64 R2, c[0x4][R2] ;  /* 0x0100000002027b82 */ /* 0x000e220000000a00 */
        /* <DEDUP_REMOVED lines=10> */
.L_x_43:
        /* <DEDUP_REMOVED lines=18> */
.L_x_44:
[----:B------:R-:W-:Y:S01]  /*a640*/  ULDC.64 UR4, c[0x0][0x9f8] ;  /* 0x00027e0000047ab9 */ /* 0x000fe20000000a00 */
[----:B------:R-:W2:Y:S01]  /*a650*/  LDL.LU R19, [R1+0x10] ;  /* 0x0000100001137983 */ /* 0x000ea20000300800 */
[----:B------:R-:W-:Y:S01]  /*a660*/  UISETP.NE.U32.AND UP0, UPT, UR4, URZ, UPT ;  /* 0x0000003f0400728c */ /* 0x000fe2000bf05070 */
[----:B------:R-:W-:-:S03]  /*a670*/  IMAD.U32 R8, RZ, RZ, UR44 ;  /* 0x0000002cff087e24 */ /* 0x000fc6000f8e00ff */
[----:B------:R-:W-:-:S06]  /*a680*/  UISETP.NE.AND.EX UP0, UPT, UR5, URZ, UPT, UP0 ;  /* 0x0000003f0500728c */ /* 0x000fcc000bf05300 */
[----:B------:R-:W-:-:S05]  /*a690*/  PLOP3.LUT P0, PT, PT, PT, UP0, 0x80, 0x0 ;  /* 0x000000000000781c */ /* 0x000fca0003f0f008 */
[----:B------:R-:W-:Y:S02]  /*a6a0*/  @UP0 ULDC.64 UR4, c[0x0][0x9f8] ;  /* 0x00027e0000040ab9 */ /* 0x000fe40000000a00 */
[----:B------:R-:W-:-:S06]  /*a6b0*/  @UP0 UIMAD.WIDE UR4, UR44, 0x4, UR4 ;  /* 0x000000042c0408a5 */ /* 0x000fcc000f8e0204 */
[----:B------:R-:W-:Y:S02]  /*a6c0*/  IMAD.U32 R2, RZ, RZ, UR4 ;  /* 0x00000004ff027e24 */ /* 0x000fe4000f8e00ff */
[----:B------:R-:W-:-:S05]  /*a6d0*/  IMAD.U32 R3, RZ, RZ, UR5 ;  /* 0x00000005ff037e24 */ /* 0x000fca000f8e00ff */
[----:B------:R0:W3:Y:S01]  /*a6e0*/  @P0 LDG.E R8, desc[UR48][R2.64] ;  /* 0x0000003002080981 */ /* 0x0000e2000c1e1900 */
[----:B------:R-:W-:Y:S01]  /*a6f0*/  UMOV UR4, 0xffffffff ;  /* 0xffffffff00047882 */ /* 0x000fe20000000000 */
[----:B------:R-:W1:Y:S01]  /*a700*/  S2R R0, SR_TID.X ;  /* 0x0000000000007919 */ /* 0x000e620000002100 */
[----:B0-----:R-:W0:Y:S02]  /*a710*/  LDC.64 R2, c[0x0][0x418] ;  /* 0x00010600ff027b82 */ /* 0x001e240000000a00 */
[----:B0-----:R-:W-:Y:S02]  /*a720*/  ISETP.NE.U32.AND P0, PT, R2, RZ, PT ;  /* 0x000000ff0200720c */ /* 0x001fe40003f05070 */
[----:B-1----:R-:W-:Y:S02]  /*a730*/  SHF.R.U32.HI R0, RZ, 0x5, R0 ;  /* 0x00000005ff007819 */ /* 0x002fe40000011600 */
[----:B------:R-:W-:Y:S02]  /*a740*/  ISETP.NE.AND.EX P1, PT, R3, RZ, PT, P0 ;  /* 0x000000ff0300720c */ /* 0x000fe40003f25300 */
[----:B------:R-:W-:-:S02]  /*a750*/  LOP3.LUT R0, R0, 0x3, RZ, 0xc0, !PT ;  /* 0x0000000300007812 */ /* 0x000fc400078ec0ff */
[----:B--2---:R-:W-:-:S09]  /*a760*/  LOP3.LUT R19, R19, 0xfffffffe, RZ, 0xc0, !PT ;  /* 0xfffffffe13137812 */ /* 0x004fd200078ec0ff */
[----:B------:R-:W-:Y:S02]  /*a770*/  @P1 LOP3.LUT R19, R19, 0x1, RZ, 0xfc, !PT ;  /* 0x0000000113131812 */ /* 0x000fe400078efcff */
[----:B---3--:R-:W-:Y:S01]  /*a780*/  SHF.R.S32.HI R9, RZ, 0x1f, R8 ;  /* 0x0000001fff097819 */ /* 0x008fe20000011408 */
[----:B------:R0:W-:Y:S01]  /*a790*/  STL [R1+0xc], R8 ;  /* 0x00000c0801007387 */ /* 0x0001e20000100800 */
[----:B------:R-:W-:-:S03]  /*a7a0*/  SEL R16, R8, RZ, !P1 ;  /* 0x000000ff08107207 */ /* 0x000fc60004800000 */
[----:B------:R0:W-:Y:S04]  /*a7b0*/  STL [R1+0x14], R9 ;  /* 0x0000140901007387 */ /* 0x0001e80000100800 */
[----:B------:R0:W-:Y:S01]  /*a7c0*/  STL [R1+0x10], R19 ;  /* 0x0000101301007387 */ /* 0x0001e20000100800 */
[----:B------:R-:W-:Y:S05]  /*a7d0*/  BRA.DIV UR4, `(.L_x_45) ;  /* 0x0000003604e87947 */ /* 0x000fea000b800000 */
[----:B------:R1:W2:Y:S02]  /*a7e0*/  SHFL.IDX PT, R14, R0, RZ, 0x1f ;  /* 0x00001fff000e7589 */ /* 0x0002a400000e0000 */
.L_x_103:
[----:B------:R-:W-:Y:S01]  /*a7f0*/  PLOP3.LUT P2, PT, PT, PT, PT, 0x8, 0x0 ;  /* 0x000000000000781c */ /* 0x000fe20003f4e170 */
[----:B-1----:R-:W-:Y:S01]  /*a800*/  IMAD.MOV.U32 R0, RZ, RZ, R19 ;  /* 0x000000ffff007224 */ /* 0x002fe200078e0013 */
[----:B--2---:R-:W-:-:S04]  /*a810*/  ISETP.NE.AND P0, PT, R14, RZ, PT ;  /* 0x000000ff0e00720c */ /* 0x004fc80003f05270 */
[----:B------:R-:W-:-:S07]  /*a820*/  LOP3.LUT R0, R0, 0xfffffffd, RZ, 0xc0, !PT ;  /* 0xfffffffd00007812 */ /* 0x000fce00078ec0ff */
[----:B------:R-:W-:-:S05]  /*a830*/  @P2 LOP3.LUT R0, R0, 0x2, RZ, 0xfc, !PT ;  /* 0x0000000200002812 */ /* 0x000fca00078efcff */
[----:B------:R1:W-:Y:S01]  /*a840*/  STL [R1+0x10], R0 ;  /* 0x0000100001007387 */ /* 0x0003e20000100800 */
[----:B------:R-:W-:Y:S05]  /*a850*/  @P0 BRA `(.L_x_46) ;  /* 0x0000000400900947 */ /* 0x000fea0003800000 */
[----:B------:R-:W-:-:S06]  /*a860*/  ULEA.HI.SX32 UR4, UR39, 0xffffffff, 0x19 ;  /* 0xffffffff27047891 */ /* 0x000fcc000f8fca3f */
[----:B-1----:R-:W-:Y:S01]  /*a870*/  IMAD.U32 R0, RZ, RZ, UR4 ;  /* 0x00000004ff007e24 */ /* 0x002fe2000f8e00ff */
[----:B------:R-:W-:-:S03]  /*a880*/  UMOV UR4, 0xffffffff ;  /* 0xffffffff00047882 */ /* 0x000fc60000000000 */
[----:B------:R-:W-:Y:S05]  /*a890*/  BRA.DIV UR4, `(.L_x_47) ;  /* 0x0000003604d87947 */ /* 0x000fea000b800000 */
[----:B------:R-:W-:-:S13]  /*a8a0*/  ELECT P6, URZ, PT ;  /* 0x00000000003f782f */ /* 0x000fda00038c0000 */
.L_x_106:
[----:B------:R-:W-:Y:S05]  /*a8b0*/  @!P6 BRA `(.L_x_46) ;  /* 0x000000040078e947 */ /* 0x000fea0003800000 */
[----:B------:R-:W-:Y:S01]  /*a8c0*/  IMAD.MOV.U32 R16, RZ, RZ, R8 ;  /* 0x000000ffff107224 */ /* 0x000fe200078e0008 */
[----:B------:R-:W-:Y:S06]  /*a8d0*/  @!P1 BRA `(.L_x_48) ;  /* 0x0000000000449947 */ /* 0x000fec0003800000 */
[----:B------:R-:W1:Y:S01]  /*a8e0*/  LDC R7, c[0x0][0x43c] ;  /* 0x00010f00ff077b82 */ /* 0x000e620000000800 */
[----:B------:R-:W-:Y:S01]  /*a8f0*/  ULDC.64 UR4, c[0x0][0x428] ;  /* 0x00010a0000047ab9 */ /* 0x000fe20000000a00 */
[----:B-1----:R-:W-:-:S13]  /*a900*/  ISETP.NE.AND P0, PT, R7, 0x1, PT ;  /* 0x000000010700780c */ /* 0x002fda0003f05270 */
[----:B------:R-:W1:Y:S02]  /*a910*/  @P0 LDC.64 R4, c[0x0][0x440] ;  /* 0x00011000ff040b82 */ /* 0x000e640000000a00 */
[----:B-1----:R-:W-:-:S04]  /*a920*/  @P0 IMAD.HI.U32 R6, R0, R4, RZ ;  /* 0x0000000400060227 */ /* 0x002fc800078e00ff */
[----:B------:R-:W-:Y:S01]  /*a930*/  IMAD.MOV.U32 R4, RZ, RZ, R0 ;  /* 0x000000ffff047224 */ /* 0x000fe200078e0000 */
[----:B------:R-:W-:Y:S01]  /*a940*/  @P0 SHF.R.U32.HI R4, RZ, R5, R6 ;  /* 0x00000005ff040219 */ /* 0x000fe20000011606 */
[----:B------:R-:W-:-:S04]  /*a950*/  IMAD R6, R9, UR4, RZ ;  /* 0x0000000409067c24 */ /* 0x000fc8000f8e02ff */
[----:B------:R-:W-:Y:S02]  /*a960*/  IMAD.MOV R5, RZ, RZ, -R4 ;  /* 0x000000ffff057224 */ /* 0x000fe400078e0a04 */
[----:B------:R-:W-:Y:S02]  /*a970*/  IMAD R6, R8, UR5, R6 ;  /* 0x0000000508067c24 */ /* 0x000fe4000f8e0206 */
[----:B------:R-:W-:Y:S01]  /*a980*/  IMAD R0, R7, R5, R0 ;  /* 0x0000000507007224 */ /* 0x000fe200078e0200 */
[----:B------:R-:W-:-:S03]  /*a990*/  SHF.R.S32.HI R5, RZ, 0x1f, R4 ;  /* 0x0000001fff057819 */ /* 0x000fc60000011404 */
[----:B------:R-:W-:-:S04]  /*a9a0*/  IMAD.WIDE.U32 R4, R8, UR4, R4 ;  /* 0x0000000408047c25 */ /* 0x000fc8000f8e0004 */
[----:B------:R-:W-:Y:S01]  /*a9b0*/  IMAD.IADD R6, R5, 0x1, R6 ;  /* 0x0000000105067824 */ /* 0x000fe200078e0206 */
[----:B------:R-:W-:-:S04]  /*a9c0*/  LEA R2, P0, R4, R2, 0x2 ;  /* 0x0000000204027211 */ /* 0x000fc800078010ff */
[----:B------:R-:W-:-:S05]  /*a9d0*/  LEA.HI.X R3, R4, R3, R6, 0x2, P0 ;  /* 0x0000000304037211 */ /* 0x000fca00000f1406 */
[----:B------:R1:W5:Y:S04]  /*a9e0*/  LDG.E R16, desc[UR48][R2.64] ;  /* 0x0000003002107981 */ /* 0x000368000c1e1900 */
.L_x_48:
[----:B------:R-:W2:Y:S04]  /*a9f0*/  LDL R4, [R1] ;  /* 0x0000000001047983 */ /* 0x000ea80000100800 */
[----:B-1----:R-:W3:Y:S01]  /*aa00*/  LDL R3, [R1+0x8] ;  /* 0x0000080001037983 */ /* 0x002ee20000100800 */
[----:B------:R-:W1:Y:S02]  /*aa10*/  S2R R2, SR_TID.X ;  /* 0x0000000000027919 */ /* 0x000e640000002100 */
[----:B-1----:R-:W-:-:S04]  /*aa20*/  LOP3.LUT R2, R2, 0x7f, RZ, 0xc0, !PT ;  /* 0x0000007f02027812 */ /* 0x002fc800078ec0ff */
[----:B------:R-:W-:Y:S02]  /*aa30*/  ISETP.NE.AND P1, PT, R2, RZ, PT ;  /* 0x000000ff0200720c */ /* 0x000fe40003f25270 */
[----:B--2---:R-:W-:Y:S02]  /*aa40*/  LEA R4, R4, UR41, 0x3 ;  /* 0x0000002904047c11 */ /* 0x004fe4000f8e18ff */
[----:B---3--:R-:W-:-:S04]  /*aa50*/  SHF.L.U32 R3, R3, 0x1f, RZ ;  /* 0x0000001f03037819 */ /* 0x008fc800000006ff */
[----:B------:R-:W1:Y:S02]  /*aa60*/  SYNCS.PHASECHK.TRANS64.TRYWAIT P0, [R4+URZ+0x38880], R3 ;  /* 0x03888003040075a7 */ /* 0x000e64000800017f */
[----:B-1----:R-:W-:Y:S05]  /*aa70*/  @!P0 BRA `(.L_x_49) ;  /* 0x0000003400808947 */ /* 0x002fea0003800000 */
.L_x_107:
[----:B------:R-:W-:Y:S05]  /*aa80*/  @P1 BRA `(.L_x_50) ;  /* 0x00000000001c1947 */ /* 0x000fea0003800000 */
[----:B------:R-:W2:Y:S02]  /*aa90*/  S2R R2, SR_TID.X ;  /* 0x0000000000027919 */ /* 0x000ea40000002100 */
[----:B--2---:R-:W-:Y:S01]  /*aaa0*/  LOP3.LUT R5, R2, 0x1f, RZ, 0xc0, !PT ;  /* 0x0000001f02057812 */ /* 0x004fe200078ec0ff */
[----:B------:R-:W-:-:S03]  /*aab0*/  IMAD.MOV.U32 R2, RZ, RZ, 0x8000 ;  /* 0x00008000ff027424 */ /* 0x000fc600078e00ff */
[----:B------:R-:W-:Y:S01]  /*aac0*/  ISETP.NE.AND P0, PT, R5, RZ, PT ;  /* 0x000000ff0500720c */ /* 0x000fe20003f05270 */
[----:B------:R2:W-:-:S12]  /*aad0*/  SYNCS.ARRIVE.TRANS64 RZ, [R4+URZ+0x38870], R2 ;  /* 0x0388700204ff79a7 */ /* 0x0005d8000800003f */
[----:B--2---:R-:W-:Y:S05]  /*aae0*/  @!P0 BRA `(.L_x_50) ;  /* 0x0000000000048947 */ /* 0x004fea0003800000 */
[----:B------:R-:W-:Y:S01]  /*aaf0*/  BPT.TRAP 0x1 ;  /* 0x000000040000795c */ /* 0x000fe20000300000 */
.L_x_50:
[----:B------:R-:W2:Y:S01]  /*ab00*/  LDL R2, [R1] ;  /* 0x0000000001027983 */ /* 0x000ea20000100800 */
[----:B------:R-:W-:Y:S01]  /*ab10*/  R2UR UR33, R4 ;  /* 0x00000000042172ca */ /* 0x000fe200000e0000 */
[----:B------:R-:W-:Y:S01]  /*ab20*/  IMAD.SHL.U32 R0, R0, 0x80, RZ ;  /* 0x0000008000007824 */ /* 0x000fe200078e00ff */
[----:B-----5:R-:W-:Y:S01]  /*ab30*/  R2UR UR37, R16 ;  /* 0x00000000102572ca */ /* 0x020fe200000e0000 */
[----:B------:R-:W-:Y:S01]  /*ab40*/  UIADD3 UR4, UP0, UR52, 0x470, URZ ;  /* 0x0000047034047890 */ /* 0x000fe2000ff1e03f */
[----:B------:R-:W-:Y:S02]  /*ab50*/  UMOV UR6, 0x0 ;  /* 0x0000000000067882 */ /* 0x000fe40000000000 */
[----:B------:R-:W-:Y:S01]  /*ab60*/  R2UR UR35, R0 ;  /* 0x00000000002372ca */ /* 0x000fe200000e0000 */
[----:B------:R-:W-:Y:S01]  /*ab70*/  UIADD3.X UR5, URZ, UR53, URZ, UP0, !UPT ;  /* 0x000000353f057290 */ /* 0x000fe200087fe43f */
[----:B------:R-:W-:Y:S01]  /*ab80*/  UMOV UR7, 0x14f00000 ;  /* 0x14f0000000077882 */ /* 0x000fe20000000000 */
[----:B------:R-:W-:Y:S01]  /*ab90*/  UMOV UR34, URZ ;  /* 0x0000003f00227c82 */ /* 0x000fe20008000000 */
[----:B------:R-:W-:Y:S01]  /*aba0*/  UMOV UR10, 0x80 ;  /* 0x00000080000a7882 */ /* 0x000fe20000000000 */
[----:B------:R-:W-:-:S02]  /*abb0*/  UMOV UR12, UR36 ;  /* 0x00000024000c7c82 */ /* 0x000fc40008000000 */
[----:B------:R-:W-:Y:S02]  /*abc0*/  UIADD3 UR33, UR33, 0x38870, URZ ;  /* 0x0003887021217890 */ /* 0x000fe4000fffe03f */
[----:B------:R-:W-:-:S04]  /*abd0*/  UMOV UR13, UR37 ;  /* 0x00000025000d7c82 */ /* 0x000fc80008000000 */
[----:B------:R-:W-:Y:S01]  /*abe0*/  UMOV UR11, UR35 ;  /* 0x00000023000b7c82 */ /* 0x000fe20008000000 */
[----:B------:R-:W-:Y:S01]  /*abf0*/  UMOV UR9, UR33 ;  /* 0x0000002100097c82 */ /* 0x000fe20008000000 */
[----:B--2---:R-:W-:-:S04]  /*ac00*/  LEA R2, R2, UR41, 0xf ;  /* 0x0000002902027c11 */ /* 0x004fc8000f8e78ff */
[----:B------:R-:W-:-:S13]  /*ac10*/  R2UR UR8, R2 ;  /* 0x00000000020872ca */ /* 0x000fda00000e0000 */
[----:B------:R-:W-:Y:S02]  /*ac20*/  UIADD3 UR32, UR8, 0x10400, URZ ;  /* 0x0001040008207890 */ /* 0x000fe4000fffe03f */
[----:B------:R-:W-:-:S07]  /*ac30*/  UIADD3 UR8, UR8, 0x14400, URZ ;  /* 0x0001440008087890 */ /* 0x000fce000fffe03f */
[----:B------:R2:W-:Y:S02]  /*ac40*/  UTMALDG.4D [UR32], [UR4], desc[UR6] ;  /* 0x00000620040075b4 */ /* 0x0005e40008019000 */
[----:B------:R2:W-:Y:S01]  /*ac50*/  UTMALDG.4D [UR8], [UR4], desc[UR6] ;  /* 0x00000608040075b4 */ /* 0x0005e20008019000 */
[----:B------:R-:W3:Y:S02]  /*ac60*/  SYNCS.PHASECHK.TRANS64.TRYWAIT P0, [R4+URZ+0x38840], R3 ;  /* 0x03884003040075a7 */ /* 0x000ee4000800017f */
[----:B--23--:R-:W-:Y:S05]  /*ac70*/  @!P0 BRA `(.L_x_51) ;  /* 0x0000003400148947 */ /* 0x00cfea0003800000 */
.L_x_108:
[----:B------:R-:W-:Y:S05]  /*ac80*/  @P1 BRA `(.L_x_52) ;  /* 0x00000000001c1947 */ /* 0x000fea0003800000 */
[----:B------:R-:W3:Y:S01]  /*ac90*/  S2R R5, SR_TID.X ;  /* 0x0000000000057919 */ /* 0x000ee20000002100 */
[----:B-12---:R-:W-:-:S04]  /*aca0*/  IMAD.MOV.U32 R3, RZ, RZ, 0x8000 ;  /* 0x00008000ff037424 */ /* 0x006fc800078e00ff */
[----:B------:R4:W-:Y:S01]  /*acb0*/  SYNCS.ARRIVE.TRANS64 RZ, [R4+URZ+0x38830], R3 ;  /* 0x0388300304ff79a7 */ /* 0x0009e2000800003f */
[----:B---3--:R-:W-:-:S04]  /*acc0*/  LOP3.LUT R5, R5, 0x1f, RZ, 0xc0, !PT ;  /* 0x0000001f05057812 */ /* 0x008fc800078ec0ff */
[----:B------:R-:W-:-:S13]  /*acd0*/  ISETP.NE.AND P0, PT, R5, RZ, PT ;  /* 0x000000ff0500720c */ /* 0x000fda0003f05270 */
[----:B----4-:R-:W-:Y:S05]  /*ace0*/  @!P0 BRA `(.L_x_52) ;  /* 0x0000000000048947 */ /* 0x010fea0003800000 */
[----:B------:R-:W-:Y:S01]  /*acf0*/  BPT.TRAP 0x1 ;  /* 0x000000040000795c */ /* 0x000fe20000300000 */
.L_x_52:
[----:B-12---:R-:W2:Y:S01]  /*ad00*/  LDL.LU R3, [R1+0x10] ;  /* 0x0000100001037983 */ /* 0x006ea20000300800 */
[----:B------:R-:W-:Y:S01]  /*ad10*/  R2UR UR8, R2 ;  /* 0x00000000020872ca */ /* 0x000fe200000e0000 */
[----:B------:R-:W-:Y:S01]  /*ad20*/  UIADD3 UR4, UP0, UR52, 0x370, URZ ;  /* 0x0000037034047890 */ /* 0x000fe2000ff1e03f */
[----:B------:R-:W-:Y:S01]  /*ad30*/  R2UR UR17, R4 ;  /* 0x00000000041172ca */ /* 0x000fe200000e0000 */
[----:B------:R-:W-:Y:S01]  /*ad40*/  UMOV UR6, 0x0 ;  /* 0x0000000000067882 */ /* 0x000fe20000000000 */
[----:B------:R-:W-:Y:S01]  /*ad50*/  PLOP3.LUT P0, PT, PT, PT, PT, 0x80, 0x0 ;  /* 0x000000000000781c */ /* 0x000fe20003f0f070 */
[----:B------:R-:W-:Y:S01]  /*ad60*/  UIADD3.X UR5, URZ, UR53, URZ, UP0, !UPT ;  /* 0x000000353f057290 */ /* 0x000fe200087fe43f */
[----:B------:R-:W-:Y:S01]  /*ad70*/  R2UR UR19, R0 ;  /* 0x00000000001372ca */ /* 0x000fe200000e0000 */
[----:B------:R-:W-:Y:S01]  /*ad80*/  UMOV UR7, 0x14f00000 ;  /* 0x14f0000000077882 */ /* 0x000fe20000000000 */
[----:B------:R-:W-:Y:S01]  /*ad90*/  R2UR UR21, R16 ;  /* 0x00000000101572ca */ /* 0x000fe200000e0000 */
[----:B------:R-:W-:Y:S01]  /*ada0*/  UMOV UR18, URZ ;  /* 0x0000003f00127c82 */ /* 0x000fe20008000000 */
[----:B------:R-:W-:Y:S01]  /*adb0*/  UMOV UR20, UR36 ;  /* 0x0000002400147c82 */ /* 0x000fe20008000000 */
[----:B------:R-:W-:Y:S01]  /*adc0*/  UMOV UR10, 0x80 ;  /* 0x00000080000a7882 */ /* 0x000fe20000000000 */
[----:B------:R-:W-:Y:S01]  /*add0*/  UMOV UR12, UR36 ;  /* 0x00000024000c7c82 */ /* 0x000fe20008000000 */
[----:B------:R-:W-:-:S02]  /*ade0*/  UIADD3 UR16, UR8, 0x28400, URZ ;  /* 0x0002840008107890 */ /* 0x000fc4000fffe03f */
[----:B------:R-:W-:Y:S02]  /*adf0*/  UIADD3 UR17, UR17, 0x38830, URZ ;  /* 0x0003883011117890 */ /* 0x000fe4000fffe03f */
[----:B------:R-:W-:Y:S02]  /*ae00*/  UIADD3 UR8, UR8, 0x2c400, URZ ;  /* 0x0002c40008087890 */ /* 0x000fe4000fffe03f */
[----:B------:R-:W-:Y:S02]  /*ae10*/  UMOV UR11, UR19 ;  /* 0x00000013000b7c82 */ /* 0x000fe40008000000 */
[----:B------:R-:W-:Y:S01]  /*ae20*/  UMOV UR13, UR21 ;  /* 0x00000015000d7c82 */ /* 0x000fe20008000000 */
[----:B------:R-:W-:Y:S02]  /*ae30*/  UMOV UR9, UR17 ;  /* 0x0000001100097c82 */ /* 0x000fe40008000000 */
[----:B------:R3:W-:Y:S02]  /*ae40*/  UTMALDG.4D [UR16], [UR4], desc[UR6] ;  /* 0x00000610040075b4 */ /* 0x0007e40008019000 */
[----:B------:R3:W-:Y:S01]  /*ae50*/  UTMALDG.4D [UR8], [UR4], desc[UR6] ;  /* 0x00000608040075b4 */ /* 0x0007e20008019000 */
[----:B--2---:R-:W-:-:S04]  /*ae60*/  LOP3.LUT R3, R3, 0xfffffffd, RZ, 0xc0, !PT ;  /* 0xfffffffd03037812 */ /* 0x004fc800078ec0ff */
[----:B------:R-:W-:-:S05]  /*ae70*/  @P0 LOP3.LUT R3, R3, 0x2, RZ, 0xfc, !PT ;  /* 0x0000000203030812 */ /* 0x000fca00078efcff */
[----:B------:R3:W-:Y:S01]  /*ae80*/  STL [R1+0x10], R3 ;  /* 0x0000100301007387 */ /* 0x0007e20000100800 */
[----:B------:R-:W-:Y:S01]  /*ae90*/  NOP ;  /* 0x0000000000007918 */ /* 0x000fe20000000000 */
.L_x_46:
[----:B------:R-:W-:Y:S05]  /*aea0*/  WARPSYNC.ALL ;  /* 0x0000000000007948 */ /* 0x000fea0003800000 */
[----:B---3--:R-:W-:Y:S01]  /*aeb0*/  UIADD3 UR4, UR41, 0x20400, URZ ;  /* 0x0002040029047890 */ /* 0x008fe2000fffe03f */
[----:B------:R-:W-:Y:S03]  /*aec0*/  BAR.SYNC.DEFER_BLOCKING 0x8, 0x180 ;  /* 0x0206000000007b1d */ /* 0x000fe60000010000 */
[----:B------:R-:W-:-:S06]  /*aed0*/  ULOP3.LUT UP0, URZ, UR4, 0x3ff, URZ, 0xc0, !UPT ;  /* 0x000003ff043f7892 */ /* 0x000fcc000f80c03f */
[----:B------:R-:W-:-:S13]  /*aee0*/  PLOP3.LUT P0, PT, PT, PT, UP0, 0x80, 0x0 ;  /* 0x000000000000781c */ /* 0x000fda0003f0f008 */
[----:B------:R-:W-:Y:S05]  /*aef0*/  @!P0 BRA `(.L_x_53) ;  /* 0x0000000000408947 */ /* 0x000fea0003800000 */
[----:B------:R-:W-:Y:S01]  /*af00*/  MOV R2, 0x0 ;  /* 0x0000000000027802 */ /* 0x000fe20000000f00 */
[----:B------:R-:W-:Y:S01]  /*af10*/  ULDC.64 UR6, c[0x4][0x198] ;  /* 0x0100660000067ab9 */ /* 0x000fe20000000a00 */
[----:B------:R-:W-:Y:S01]  /*af20*/  ULDC.64 UR8, c[0x4][0x1a0] ;  /* 0x0100680000087ab9 */ /* 0x000fe20000000a00 */
[----:B------:R-:W-:Y:S01]  /*af30*/  ULDC.64 UR4, c[0x4][0x108] ;  /* 0x0100420000047ab9 */ /* 0x000fe20000000a00 */
[----:B------:R-:W-:Y:S02]  /*af40*/  IMAD.U32 R4, RZ, RZ, UR6 ;  /* 0x00000006ff047e24 */ /* 0x000fe4000f8e00ff */
[----:B------:R-:W2:Y:S01]  /*af50*/  LDC.64 R2, c[0x4][R2] ;  /* 0x0100000002027b82 */ /* 0x000ea20000000a00 */
[----:B------:R-:W-:Y:S02]  /*af60*/  IMAD.U32 R5, RZ, RZ, UR7 ;  /* 0x00000007ff057e24 */ /* 0x000fe4000f8e00ff */
[----:B------:R-:W-:Y:S02]  /*af70*/  IMAD.U32 R6, RZ, RZ, UR8 ;  /* 0x00000008ff067e24 */ /* 0x000fe4000f8e00ff */
[----:B------:R-:W-:-:S02]  /*af80*/  IMAD.U32 R7, RZ, RZ, UR9 ;  /* 0x00000009ff077e24 */ /* 0x000fc4000f8e00ff */
[----:B------:R-:W-:Y:S02]  /*af90*/  IMAD.U32 R10, RZ, RZ, UR4 ;  /* 0x00000004ff0a7e24 */ /* 0x000fe4000f8e00ff */
[----:B------:R-:W-:Y:S02]  /*afa0*/  IMAD.U32 R11, RZ, RZ, UR5 ;  /* 0x00000005ff0b7e24 */ /* 0x000fe4000f8e00ff */
[----:B0-----:R-:W-:Y:S02]  /*afb0*/  IMAD.MOV.U32 R8, RZ, RZ, 0x70 ;  /* 0x00000070ff087424 */ /* 0x001fe400078e00ff */
[----:B------:R-:W-:Y:S02]  /*afc0*/  IMAD.MOV.U32 R12, RZ, RZ, 0x1 ;  /* 0x00000001ff0c7424 */ /* 0x000fe400078e00ff */
[----:B------:R-:W-:-:S07]  /*afd0*/  IMAD.MOV.U32 R13, RZ, RZ, RZ ;  /* 0x000000ffff0d7224 */ /* 0x000fce00078e00ff */
[----:B------:R-:W-:-:S07]  /*afe0*/  LEPC R20, `(.L_x_53) ;  /* 0x000000001014794e */ /* 0x000fce0000000000 */
[----:B-12---:R-:W-:Y:S05]  /*aff0*/  CALL.ABS.NOINC R2 ;  /* 0x0000000002007343 */ /* 0x006fea0003c00000 */
.L_x_53:
[----:B0-----:R0:W5:Y:S01]  /*b000*/  LDL R9, [R1+0x28] ;  /* 0x0000280001097983 */ /* 0x0011620000100800 */
[----:B------:R-:W2:Y:S01]  /*b010*/  LDC R8, c[0x0][0x448] ;  /* 0x00011200ff087b82 */ /* 0x000ea20000000800 */
[----:B------:R-:W-:Y:S01]  /*b020*/  USHF.R.S32.HI UR4, URZ, 0x1f, UR36 ;  /* 0x0000001f3f047899 */ /* 0x000fe20008011424 */
[----:B------:R-:W3:Y:S01]  /*b030*/  S2R R2, SR_TID.X ;  /* 0x0000000000027919 */ /* 0x000ee20000002100 */
[----:B------:R-:W-:Y:S01]  /*b040*/  ULDC.64 UR8, c[0x0][0x2d8] ;  /* 0x0000b60000087ab9 */ /* 0x000fe20000000a00 */
[----:B------:R-:W-:Y:S01]  /*b050*/  USHF.R.S32.HI UR7, URZ, 0x1f, UR44 ;  /* 0x0000001f3f077899 */ /* 0x000fe2000801142c */
[----:B------:R-:W4:Y:S03]  /*b060*/  S2R R19, SR_TID.X ;  /* 0x0000000000137919 */ /* 0x000f260000002100 */
[----:B------:R-:W0:Y:S01]  /*b070*/  LDC R4, c[0x0][0xc38] ;  /* 0x00030e00ff047b82 */ /* 0x000e220000000800 */
[----:B------:R-:W-:Y:S01]  /*b080*/  UIMAD UR6, UR4, UR8, URZ ;  /* 0x00000008040672a4 */ /* 0x000fe2000f8e023f */
[----:B------:R-:W4:Y:S01]  /*b090*/  S2R R7, SR_TID.X ;  /* 0x0000000000077919 */ /* 0x000f220000002100 */
[----:B------:R-:W-:-:S02]  /*b0a0*/  UIMAD.WIDE.U32 UR4, UR36, UR8, URZ ;  /* 0x00000008240472a5 */ /* 0x000fc4000f8e003f */
[----:B------:R-:W-:-:S03]  /*b0b0*/  UIMAD UR6, UR36, UR9, UR6 ;  /* 0x00000009240672a4 */ /* 0x000fc6000f8e0206 */
[----:B------:R-:W-:Y:S01]  /*b0c0*/  ULDC.64 UR8, c[0x0][0x2e0] ;  /* 0x0000b80000087ab9 */ /* 0x000fe20000000a00 */
[----:B------:R-:W-:Y:S02]  /*b0d0*/  UIADD3 UR5, UR5, UR6, URZ ;  /* 0x0000000605057290 */ /* 0x000fe4000fffe03f */
[----:B------:R-:W-:Y:S02]  /*b0e0*/  UIMAD UR6, UR7, UR8, URZ ;  /* 0x00000008070672a4 */ /* 0x000fe4000f8e023f */
[----:B------:R-:W-:Y:S01]  /*b0f0*/  UIMAD.WIDE.U32 UR4, UR44, UR8, UR4 ;  /* 0x000000082c0472a5 */ /* 0x000fe2000f8e0004 */
[----:B--2---:R-:W-:Y:S01]  /*b100*/  ISETP.NE.AND P0, PT, R8, 0x1, PT ;  /* 0x000000010800780c */ /* 0x004fe20003f05270 */
[----:B------:R-:W-:-:S04]  /*b110*/  UIMAD UR6, UR44, UR9, UR6 ;  /* 0x000000092c0672a4 */ /* 0x000fc8000f8e0206 */
[----:B------:R-:W-:-:S03]  /*b120*/  UIADD3 UR5, UR5, UR6, URZ ;  /* 0x0000000605057290 */ /* 0x000fc6000fffe03f */
[----:B------:R-:W-:Y:S01]  /*b130*/  ULDC.64 UR6, c[0x0][0x280] ;  /* 0x0000a00000067ab9 */ /* 0x000fe20000000a00 */
[----:B---3--:R-:W-:-:S04]  /*b140*/  LOP3.LUT R2, R2, 0x7f, RZ, 0xc0, !PT ;  /* 0x0000007f02027812 */ /* 0x008fc800078ec0ff */
[----:B------:R-:W2:Y:S01]  /*b150*/  @P0 LDC R3, c[0x0][0x44c] ;  /* 0x00011300ff030b82 */ /* 0x000ea20000000800 */
[----:B-1----:R-:W-:Y:S01]  /*b160*/  SHF.R.U32.HI R0, RZ, 0x3, R2 ;  /* 0x00000003ff007819 */ /* 0x002fe20000011602 */
[----:B----4-:R-:W-:Y:S02]  /*b170*/  IMAD.SHL.U32 R19, R19, 0x10, RZ ;  /* 0x0000001013137824 */ /* 0x010fe400078e00ff */
[----:B------:R-:W-:Y:S02]  /*b180*/  IMAD R2, RZ, RZ, -UR45 ;  /* 0x8000002dff027e24 */ /* 0x000fe4000f8e02ff */
[----:B------:R-:W-:Y:S01]  /*b190*/  IMAD.SHL.U32 R7, R7, 0x10, RZ ;  /* 0x0000001007077824 */ /* 0x000fe200078e00ff */
[----:B------:R-:W-:Y:S01]  /*b1a0*/  LOP3.LUT R19, R0, 0x70, R19, 0xf8, !PT ;  /* 0x0000007000137812 */ /* 0x000fe200078ef813 */
[----:B0-----:R-:W-:Y:S01]  /*b1b0*/  IMAD R2, R4, R2, UR50 ;  /* 0x0000003204027e24 */ /* 0x001fe2000f8e0202 */
[----:B------:R-:W0:Y:S02]  /*b1c0*/  @P0 LDC R0, c[0x0][0x450] ;  /* 0x00011400ff000b82 */ /* 0x000e240000000800 */
[----:B------:R-:W-:Y:S01]  /*b1d0*/  LOP3.LUT R7, R7, 0x70, RZ, 0xc0, !PT ;  /* 0x0000007007077812 */ /* 0x000fe200078ec0ff */
[----:B------:R-:W-:-:S03]  /*b1e0*/  IMAD.SHL.U32 R4, R2, 0x80, RZ ;  /* 0x0000008002047824 */ /* 0x000fc600078e00ff */
[----:B------:R-:W-:Y:S02]  /*b1f0*/  LOP3.LUT R7, R7, 0x80, RZ, 0xfc, !PT ;  /* 0x0000008007077812 */ /* 0x000fe400078efcff */
[----:B------:R-:W-:Y:S02]  /*b200*/  LOP3.LUT R2, R19, R4, RZ, 0xfc, !PT ;  /* 0x0000000413027212 */ /* 0x000fe400078efcff */
[----:B------:R-:W1:Y:S03]  /*b210*/  S2R R19, SR_TID.X ;  /* 0x0000000000137919 */ /* 0x000e660000002100 */
[----:B------:R-:W-:Y:S02]  /*b220*/  IMAD.MOV.U32 R6, RZ, RZ, R2 ;  /* 0x000000ffff067224 */ /* 0x000fe400078e0002 */
[----:B--2---:R-:W-:-:S05]  /*b230*/  @P0 IMAD.HI.U32 R3, R2, R3, RZ ;  /* 0x0000000302030227 */ /* 0x004fca00078e00ff */
[----:B0-----:R-:W-:-:S04]  /*b240*/  @P0 SHF.R.U32.HI R6, RZ, R0, R3 ;  /* 0x00000000ff060219 */ /* 0x001fc80000011603 */
[--C-:B------:R-:W-:Y:S01]  /*b250*/  SHF.R.S32.HI R5, RZ, 0x1f, R6.reuse ;  /* 0x0000001fff057819 */ /* 0x100fe20000011406 */
[----:B------:R-:W-:-:S04]  /*b260*/  IMAD.MOV R0, RZ, RZ, -R6 ;  /* 0x000000ffff007224 */ /* 0x000fc800078e0a06 */
[----:B------:R-:W-:Y:S02]  /*b270*/  IMAD R0, R8, R0, R2 ;  /* 0x0000000008007224 */ /* 0x000fe400078e0202 */
[----:B------:R-:W0:Y:S01]  /*b280*/  LDC.64 R2, c[0x0][0x2d0] ;  /* 0x0000b400ff027b82 */ /* 0x000e220000000a00 */
[----:B-1----:R-:W-:-:S05]  /*b290*/  IMAD.SHL.U32 R10, R19, 0x10, RZ ;  /* 0x00000010130a7824 */ /* 0x002fca00078e00ff */
[----:B------:R-:W-:Y:S01]  /*b2a0*/  LOP3.LUT R10, R10, 0x70, RZ, 0xc0, !PT ;  /* 0x000000700a0a7812 */ /* 0x000fe200078ec0ff */
[----:B0-----:R-:W-:-:S04]  /*b2b0*/  IMAD R5, R5, R2, RZ ;  /* 0x0000000205057224 */ /* 0x001fc800078e02ff */
[C---:B------:R-:W-:Y:S02]  /*b2c0*/  IMAD R5, R6.reuse, R3, R5 ;  /* 0x0000000306057224 */ /* 0x040fe400078e0205 */
[----:B------:R-:W-:Y:S01]  /*b2d0*/  IMAD.WIDE.U32 R2, R6, R2, UR4 ;  /* 0x0000000406027e25 */ /* 0x000fe2000f8e0002 */
[----:B------:R-:W-:-:S03]  /*b2e0*/  ULDC.64 UR4, c[0x0][0x2c8] ;  /* 0x0000b20000047ab9 */ /* 0x000fc60000000a00 */
[----:B------:R-:W-:Y:S01]  /*b2f0*/  IMAD.IADD R3, R3, 0x1, R5 ;  /* 0x0000000103037824 */ /* 0x000fe200078e0205 */
[----:B------:R-:W-:Y:S01]  /*b300*/  SHF.R.S32.HI R5, RZ, 0x1f, R0 ;  /* 0x0000001fff057819 */ /* 0x000fe20000011400 */
[----:B------:R-:W-:-:S04]  /*b310*/  IMAD.WIDE.U32 R2, R0, UR4, R2 ;  /* 0x0000000400027c25 */ /* 0x000fc8000f8e0002 */
[----:B------:R-:W-:Y:S01]  /*b320*/  IMAD R5, R5, UR4, RZ ;  /* 0x0000000405057c24 */ /* 0x000fe2000f8e02ff */
[----:B------:R-:W-:Y:S02]  /*b330*/  ULDC UR4, c[0x0][0x2b8] ;  /* 0x0000ae0000047ab9 */ /* 0x000fe40000000800 */
[----:B------:R-:W-:Y:S01]  /*b340*/  ISETP.GE.AND P0, PT, R10, UR4, PT ;  /* 0x000000040a007c0c */ /* 0x000fe2000bf06270 */
[----:B------:R-:W-:Y:S01]  /*b350*/  IMAD R5, R0, UR5, R5 ;  /* 0x0000000500057c24 */ /* 0x000fe2000f8e0205 */
[----:B------:R-:W-:Y:S02]  /*b360*/  IADD3 R0, P2, R2, UR6, RZ ;  /* 0x0000000602007c10 */ /* 0x000fe4000ff5e0ff */
[----:B------:R-:W-:Y:S01]  /*b370*/  ISETP.GE.AND P1, PT, R7, UR4, PT ;  /* 0x0000000407007c0c */ /* 0x000fe2000bf26270 */
[----:B------:R-:W-:Y:S01]  /*b380*/  UMOV UR4, 0xffffffff ;  /* 0xffffffff00047882 */ /* 0x000fe20000000000 */
[----:B------:R-:W-:Y:S02]  /*b390*/  LOP3.LUT R19, R19, 0x7f, RZ, 0xc0, !PT ;  /* 0x0000007f13137812 */ /* 0x000fe400078ec0ff */
[----:B------:R-:W-:-:S02]  /*b3a0*/  IADD3.X R2, R3, UR7, R5, P2, !PT ;  /* 0x0000000703027c10 */ /* 0x000fc400097fe405 */
[----:B------:R-:W-:Y:S01]  /*b3b0*/  SHF.R.U32.HI R19, RZ, 0x3, R19 ;  /* 0x00000003ff137819 */ /* 0x000fe20000011613 */
[----:B------:R-:W-:Y:S06]  /*b3c0*/  BRA.DIV UR4, `(.L_x_54) ;  /* 0x0000002e04547947 */ /* 0x000fec000b800000 */
[----:B------:R-:W-:Y:S01]  /*b3d0*/  IMAD.IADD R4, R19, 0x1, R4 ;  /* 0x0000000113047824 */ /* 0x000fe200078e0204 */
[----:B------:R-:W-:Y:S01]  /*b3e0*/  ULDC UR4, c[0x0][0x288] ;  /* 0x0000a20000047ab9 */ /* 0x000fe20000000800 */
[----:B------:R-:W0:Y:S01]  /*b3f0*/  SHFL.IDX PT, R6, R0, RZ, 0x181f ;  /* 0x00181fff00067589 */ /* 0x000e2200000e0000 */
[----:B------:R-:W-:Y:S02]  /*b400*/  IMAD R3, R8, UR4, RZ ;  /* 0x0000000408037c24 */ /* 0x000fe4000f8e02ff */
[C---:B------:R-:W-:Y:S01]  /*b410*/  VIADD R5, R4.reuse, 0x10 ;  /* 0x0000001004057836 */ /* 0x040fe20000000000 */
[----:B------:R-:W1:Y:S02]  /*b420*/  SHFL.IDX PT, R7, R2, RZ, 0x181f ;  /* 0x00181fff02077589 */ /* 0x000e6400000e0000 */
[-C--:B------:R-:W-:Y:S02]  /*b430*/  ISETP.GE.AND P4, PT, R4, R3.reuse, PT ;  /* 0x000000030400720c */ /* 0x080fe40003f86270 */
[----:B------:R-:W-:Y:S01]  /*b440*/  ISETP.GE.AND P2, PT, R5, R3, PT ;  /* 0x000000030500720c */ /* 0x000fe20003f46270 */
[----:B------:R-:W-:Y:S04]  /*b450*/  SHFL.IDX PT, R8, R2, 0x1, 0x181f ;  /* 0x00381f0002087f89 */ /* 0x000fe800000e0000 */
[----:B------:R-:W2:Y:S06]  /*b460*/  SHFL.IDX PT, R5, R0, 0x1, 0x181f ;  /* 0x00381f0000057f89 */ /* 0x000eac00000e0000 */
[----:B0-----:R-:W-:-:S05]  /*b470*/  @!P4 IADD3 R6, P3, R10, R6, RZ ;  /* 0x000000060a06c210 */ /* 0x001fca0007f7e0ff */
[----:B-1----:R-:W-:-:S05]  /*b480*/  @!P4 IMAD.X R7, RZ, RZ, R7, P3 ;  /* 0x000000ffff07c224 */ /* 0x002fca00018e0607 */
[----:B-----5:R-:W-:Y:S01]  /*b490*/  @!P4 LDGSTS.E.BYPASS.LTC128B.128 [R9+0x20400], desc[UR48][R6.64], !P0 ;  /* 0x204000000609cfae */ /* 0x020fe2000c101d70 */
[----:B--2---:R-:W-:-:S03]  /*b4a0*/  @!P2 IADD3 R5, P3, R10, R5, RZ ;  /* 0x000000050a05a210 */ /* 0x004fc60007f7e0ff */
[----:B------:R0:W-:Y:S02]  /*b4b0*/  @!P4 LDGSTS.E.BYPASS.LTC128B.128 [R9+0x24400], desc[UR48][R6.64+0x80], !P1 ;  /* 0x244000800609cfae */ /* 0x0001e4000c901d70 */
[----:B0-----:R-:W-:-:S04]  /*b4c0*/  @!P2 IMAD.X R6, RZ, RZ, R8, P3 ;  /* 0x000000ffff06a224 */ /* 0x001fc800018e0608 */
[----:B------:R-:W-:Y:S02]  /*b4d0*/  @!P2 IMAD.MOV.U32 R7, RZ, RZ, R6 ;  /* 0x000000ffff07a224 */ /* 0x000fe400078e0006 */
[----:B------:R-:W-:Y:S02]  /*b4e0*/  @!P2 IMAD.MOV.U32 R6, RZ, RZ, R5 ;  /* 0x000000ffff06a224 */ /* 0x000fe400078e0005 */
[----:B------:R-:W-:-:S03]  /*b4f0*/  VIADD R5, R4, 0x20 ;  /* 0x0000002004057836 */ /* 0x000fc60000000000 */
[----:B------:R-:W-:Y:S04]  /*b500*/  @!P2 LDGSTS.E.BYPASS.LTC128B.128 [R9+0x20c00], desc[UR48][R6.64], !P0 ;  /* 0x20c000000609afae */ /* 0x000fe8000c101d70 */
[----:B------:R0:W-:Y:S01]  /*b510*/  @!P2 LDGSTS.E.BYPASS.LTC128B.128 [R9+0x24c00], desc[UR48][R6.64+0x80], !P1 ;  /* 0x24c000800609afae */ /* 0x0001e2000c901d70 */
[----:B------:R-:W-:-:S03]  /*b520*/  ISETP.GE.AND P2, PT, R5, R3, PT ;  /* 0x000000030500720c */ /* 0x000fc60003f46270 */
[----:B------:R-:W-:Y:S04]  /*b530*/  SHFL.IDX PT, R5, R2, 0x2, 0x181f ;  /* 0x00581f0002057f89 */ /* 0x000fe800000e0000 */
[----:B0-----:R-:W0:Y:S06]  /*b540*/  SHFL.IDX PT, R6, R0, 0x2, 0x181f ;  /* 0x00581f0000067f89 */ /* 0x001e2c00000e0000 */
[----:B0-----:R-:W-:-:S05]  /*b550*/  @!P2 IADD3 R6, P3, R10, R6, RZ ;  /* 0x000000060a06a210 */ /* 0x001fca0007f7e0ff */
[----:B------:R-:W-:-:S04]  /*b560*/  @!P2 IMAD.X R5, RZ, RZ, R5, P3 ;  /* 0x000000ffff05a224 */ /* 0x000fc800018e0605 */
        /* <DEDUP_REMOVED lines=33> */
[----:B0-----:R-:W0:Y:S04]  /*b780*/  SHFL.IDX PT, R6, R0, 0x6, 0x181f ;  /* 0x00d81f0000067f89 */ /* 0x001e2800000e0000 */
[----:B------:R-:W1:Y:S02]  /*b790*/  SHFL.IDX PT, R0, R0, 0x7, 0x181f ;  /* 0x00f81f0000007f89 */ /* 0x000e6400000e0000 */
[----:B0-----:R-:W-:-:S05]  /*b7a0*/  @!P2 IADD3 R6, P3, R10, R6, RZ ;  /* 0x000000060a06a210 */ /* 0x001fca0007f7e0ff */
[----:B------:R-:W-:-:S04]  /*b7b0*/  @!P2 IMAD.X R5, RZ, RZ, R5, P3 ;  /* 0x000000ffff05a224 */ /* 0x000fc800018e0605 */
[----:B------:R-:W-:Y:S02]  /*b7c0*/  @!P2 IMAD.MOV.U32 R7, RZ, RZ, R5 ;  /* 0x000000ffff07a224 */ /* 0x000fe400078e0005 */
[----:B------:R0:W2:Y:S04]  /*b7d0*/  SHFL.IDX PT, R5, R2, 0x7, 0x181f ;  /* 0x00f81f0002057f89 */ /* 0x0000a800000e0000 */
[----:B------:R0:W-:Y:S04]  /*b7e0*/  @!P2 LDGSTS.E.BYPASS.LTC128B.128 [R9+0x23400], desc[UR48][R6.64], !P0 ;  /* 0x234000000609afae */ /* 0x0001e8000c101d70 */
[----:B-1----:R0:W-:Y:S02]  /*b7f0*/  @!P2 LDGSTS.E.BYPASS.LTC128B.128 [R9+0x27400], desc[UR48][R6.64+0x80], !P1 ;  /* 0x274000800609afae */ /* 0x0021e4000c901d70 */
.L_x_125:
[----:B------:R-:W-:Y:S01]  /*b800*/  VIADD R4, R4, 0x70 ;  /* 0x0000007004047836 */ /* 0x000fe20000000000 */
[----:B------:R-:W-:Y:S04]  /*b810*/  BSSY B0, `(.L_x_55) ;  /* 0x000000a000007945 */ /* 0x000fe80003800000 */
[----:B------:R-:W-:-:S13]  /*b820*/  ISETP.GE.AND P2, PT, R4, R3, PT ;  /* 0x000000030400720c */ /* 0x000fda0003f46270 */
[----:B------:R-:W-:Y:S05]  /*b830*/  @P2 BRA `(.L_x_56) ;  /* 0x00000000001c2947 */ /* 0x000fea0003800000 */
[----:B0-----:R-:W-:-:S05]  /*b840*/  IADD3 R2, P2, R10, R0, RZ ;  /* 0x000000000a027210 */ /* 0x001fca0007f5e0ff */
[----:B--2---:R-:W-:-:S05]  /*b850*/  IMAD.X R3, RZ, RZ, R5, P2 ;  /* 0x000000ffff037224 */ /* 0x004fca00010e0605 */
[----:B------:R-:W-:Y:S01]  /*b860*/  @!PT LDS RZ, [RZ] ;  /* 0x00000000fffff984 */ /* 0x000fe20000000800 */
[----:B------:R-:W-:Y:S01]  /*b870*/  @!PT LDS RZ, [RZ] ;  /* 0x00000000fffff984 */ /* 0x000fe20000000800 */
[----:B------:R-:W-:Y:S01]  /*b880*/  @!PT LDS RZ, [RZ] ;  /* 0x00000000fffff984 */ /* 0x000fe20000000800 */
[----:B------:R1:W-:Y:S04]  /*b890*/  LDGSTS.E.BYPASS.LTC128B.128 [R9+0x23c00], desc[UR48][R2.64], !P0 ;  /* 0x23c0000002097fae */ /* 0x0003e8000c101d70 */
[----:B------:R1:W-:Y:S02]  /*b8a0*/  LDGSTS.E.BYPASS.LTC128B.128 [R9+0x27c00], desc[UR48][R2.64+0x80], !P1 ;  /* 0x27c0008002097fae */ /* 0x0003e4000c901d70 */
.L_x_56:
[----:B------:R-:W-:Y:S05]  /*b8b0*/  BSYNC B0 ;  /* 0x0000000000007941 */ /* 0x000fea0003800000 */
.L_x_55:
[----:B------:R-:W-:Y:S01]  /*b8c0*/  NOP ;  /* 0x0000000000007918 */ /* 0x000fe20000000000 */
[----:B------:R-:W-:Y:S01]  /*b8d0*/  SYNCS.ARRIVE.TRANS64.RED.A0T1 RZ, [UR41+0x38800], RZ ;  /* 0x038800ffffff79a7 */ /* 0x000fe20008200429 */
[----:B------:R-:W-:Y:S01]  /*b8e0*/  ARRIVES.LDGSTSBAR.64.TRANSCNT [UR41+0x38800] ;  /* 0x03880000ff0079b0 */ /* 0x000fe20008000aa9 */
[----:B------:R-:W-:Y:S01]  /*b8f0*/  NOP ;  /* 0x0000000000007918 */ /* 0x000fe20000000000 */
[----:B------:R-:W-:Y:S01]  /*b900*/  ULOP3.LUT UR4, UR46, 0x1, URZ, 0xc, !UPT ;  /* 0x000000012e047892 */ /* 0x000fe2000f8e0c3f */
[----:B------:R-:W-:Y:S05]  /*b910*/  SYNCS.ARRIVE.TRANS64.A1T0 RZ, [UR41+0x38800], RZ ;  /* 0x038800ffffff79a7 */ /* 0x000fea0008100029 */
[----:B------:R-:W-:-:S05]  /*b920*/  IMAD.U32 R0, RZ, RZ, UR4 ;  /* 0x00000004ff007e24 */ /* 0x000fca000f8e00ff */
[----:B------:R-:W-:-:S04]  /*b930*/  SHF.L.U32 R0, R0, 0x1f, RZ ;  /* 0x0000001f00007819 */ /* 0x000fc800000006ff */
[----:B------:R-:W3:Y:S02]  /*b940*/  SYNCS.PHASECHK.TRANS64.TRYWAIT P0, [UR41+0x38820], R0 ;  /* 0x03882000ff0075a7 */ /* 0x000ee40008000169 */
[----:B---3--:R-:W-:Y:S05]  /*b950*/  @!P0 BRA `(.L_x_57) ;  /* 0x00000030007c8947 */ /* 0x008fea0003800000 */
.L_x_126:
[----:B------:R-:W-:-:S06]  /*b960*/  UISETP.GE.AND UP0, UPT, UR40, 0x81, UPT ;  /* 0x000000812800788c */ /* 0x000fcc000bf06270 */
[----:B------:R-:W-:-:S13]  /*b970*/  PLOP3.LUT P0, PT, PT, PT, UP0, 0x80, 0x0 ;  /* 0x000000000000781c */ /* 0x000fda0003f0f008 */
[----:B------:R-:W-:Y:S05]  /*b980*/  @!P0 BRA `(.L_x_58) ;  /* 0x0000001400248947 */ /* 0x000fea0003800000 */
[----:B---3--:R3:W5:Y:S01]  /*b990*/  LDL.LU R0, [R1+0x8] ;  /* 0x0000080001007983 */ /* 0x0087620000300800 */
[----:B------:R-:W-:-:S03]  /*b9a0*/  ULEA.HI.SX32 UR4, UR39, 0xfffffffe, 0x19 ;  /* 0xfffffffe27047891 */ /* 0x000fc6000f8fca3f */
[----:B01----:R3:W5:Y:S03]  /*b9b0*/  LDL.LU R2, [R1] ;  /* 0x0000000001027983 */ /* 0x0037660000300800 */
[----:B------:R-:W-:-:S07]  /*b9c0*/  IMAD.U32 R3, RZ, RZ, UR4 ;  /* 0x00000004ff037e24 */ /* 0x000fce000f8e00ff */
.L_x_80:
[----:B------:R-:W4:Y:S01]  /*b9d0*/  LDL R6, [R1+0x10] ;  /* 0x0000100001067983 */ /* 0x000f220000100800 */
[----:B--2--5:R-:W-:Y:S01]  /*b9e0*/  VIADD R5, R2, 0x1 ;  /* 0x0000000102057836 */ /* 0x024fe20000000000 */
[----:B------:R-:W-:Y:S04]  /*b9f0*/  BSSY B0, `(.L_x_59) ;  /* 0x000008a000007945 */ /* 0x000fe80003800000 */
[----:B------:R-:W-:-:S04]  /*ba00*/  ISETP.NE.AND P0, PT, R5, 0x2, PT ;  /* 0x000000020500780c */ /* 0x000fc80003f05270 */
[----:B------:R-:W-:Y:S02]  /*ba10*/  SEL R4, RZ, 0x1, P0 ;  /* 0x00000001ff047807 */ /* 0x000fe40000000000 */
[----:B------:R-:W-:Y:S02]  /*ba20*/  SEL R10, R5, RZ, P0 ;  /* 0x000000ff050a7207 */ /* 0x000fe40000000000 */
[----:B------:R-:W-:-:S05]  /*ba30*/  LOP3.LUT R9, R0, R4, RZ, 0x3c, !PT ;  /* 0x0000000400097212 */ /* 0x000fca00078e3cff */
[----:B------:R0:W-:Y:S04]  /*ba40*/  STL [R1+0x8], R9 ;  /* 0x0000080901007387 */ /* 0x0001e80000100800 */
[----:B------:R0:W-:Y:S01]  /*ba50*/  STL [R1], R10 ;  /* 0x0000000a01007387 */ /* 0x0001e20000100800 */
[----:B----4-:R-:W-:-:S13]  /*ba60*/  LOP3.LUT P1, RZ, R6, 0x2, RZ, 0xc0, !PT ;  /* 0x0000000206ff7812 */ /* 0x010fda000782c0ff */
[----:B0-----:R-:W-:Y:S05]  /*ba70*/  @!P1 BRA `(.L_x_60) ;  /* 0x0000000800049947 */ /* 0x001fea0003800000 */
[----:B------:R-:W-:Y:S01]  /*ba80*/  LOP3.LUT P1, RZ, R6, 0x1, RZ, 0xc0, !PT ;  /* 0x0000000106ff7812 */ /* 0x000fe2000782c0ff */
[----:B------:R-:W-:-:S12]  /*ba90*/  IMAD.MOV.U32 R8, RZ, RZ, R3 ;  /* 0x000000ffff087224 */ /* 0x000fd800078e0003 */
[----:B------:R-:W-:Y:S05]  /*baa0*/  @!P1 BRA `(.L_x_61) ;  /* 0x0000000000509947 */ /* 0x000fea0003800000 */
[----:B------:R-:W2:Y:S01]  /*bab0*/  LDL R11, [R1+0x14] ;  /* 0x00001400010b7983 */ /* 0x000ea20000100800 */
[----:B------:R-:W0:Y:S01]  /*bac0*/  LDC R8, c[0x0][0x43c] ;  /* 0x00010f00ff087b82 */ /* 0x000e220000000800 */
[----:B------:R-:W-:Y:S02]  /*bad0*/  ULDC.64 UR4, c[0x0][0x428] ;  /* 0x00010a0000047ab9 */ /* 0x000fe40000000a00 */
[----:B------:R-:W4:Y:S01]  /*bae0*/  LDL R7, [R1+0xc] ;  /* 0x00000c0001077983 */ /* 0x000f220000100800 */
[----:B0-----:R-:W-:-:S13]  /*baf0*/  ISETP.NE.AND P0, PT, R8, 0x1, PT ;  /* 0x000000010800780c */ /* 0x001fda0003f05270 */
[----:B------:R-:W0:Y:S02]  /*bb00*/  @P0 LDC.64 R4, c[0x0][0x440] ;  /* 0x00011000ff040b82 */ /* 0x000e240000000a00 */
[----:B0-----:R-:W-:-:S04]  /*bb10*/  @P0 IMAD.HI.U32 R6, R3, R4, RZ ;  /* 0x0000000403060227 */ /* 0x001fc800078e00ff */
[----:B------:R-:W-:Y:S01]  /*bb20*/  IMAD.MOV.U32 R4, RZ, RZ, R3 ;  /* 0x000000ffff047224 */ /* 0x000fe200078e0003 */
[----:B------:R-:W-:-:S05]  /*bb30*/  @P0 SHF.R.U32.HI R4, RZ, R5, R6 ;  /* 0x00000005ff040219 */ /* 0x000fca0000011606 */
[----:B------:R-:W-:-:S04]  /*bb40*/  IMAD.MOV R5, RZ, RZ, -R4 ;  /* 0x000000ffff057224 */ /* 0x000fc800078e0a04 */
[----:B------:R-:W-:Y:S01]  /*bb50*/  IMAD R8, R8, R5, R3 ;  /* 0x0000000508087224 */ /* 0x000fe200078e0203 */
[----:B------:R-:W-:Y:S01]  /*bb60*/  SHF.R.S32.HI R5, RZ, 0x1f, R4 ;  /* 0x0000001fff057819 */ /* 0x000fe20000011404 */
[----:B--2---:R-:W-:-:S04]  /*bb70*/  IMAD R6, R11, UR4, RZ ;  /* 0x000000040b067c24 */ /* 0x004fc8000f8e02ff */
[C---:B----4-:R-:W-:Y:S02]  /*bb80*/  IMAD R6, R7.reuse, UR5, R6 ;  /* 0x0000000507067c24 */ /* 0x050fe4000f8e0206 */
[----:B------:R-:W-:Y:S01]  /*bb90*/  IMAD.WIDE.U32 R4, R7, UR4, R4 ;  /* 0x0000000407047c25 */ /* 0x000fe2000f8e0004 */
[----:B------:R-:W-:-:S03]  /*bba0*/  ULDC.64 UR4, c[0x0][0x418] ;  /* 0x0001060000047ab9 */ /* 0x000fc60000000a00 */
[----:B------:R-:W-:Y:S01]  /*bbb0*/  IMAD.IADD R5, R6, 0x1, R5 ;  /* 0x0000000106057824 */ /* 0x000fe200078e0205 */
[----:B------:R-:W-:-:S04]  /*bbc0*/  LEA R6, P0, R4, UR4, 0x2 ;  /* 0x0000000404067c11 */ /* 0x000fc8000f8010ff */
[----:B------:R-:W-:-:S05]  /*bbd0*/  LEA.HI.X R7, R4, UR5, R5, 0x2, P0 ;  /* 0x0000000504077c11 */ /* 0x000fca00080f1405 */
[----:B------:R0:W5:Y:S04]  /*bbe0*/  LDG.E R16, desc[UR48][R6.64] ;  /* 0x0000003006107981 */ /* 0x000168000c1e1900 */
.L_x_61:
[----:B0-----:R-:W-:Y:S01]  /*bbf0*/  LEA R6, R10, UR41, 0x3 ;  /* 0x000000290a067c11 */ /* 0x001fe2000f8e18ff */
[----:B------:R-:W0:Y:S01]  /*bc00*/  S2R R4, SR_TID.X ;  /* 0x0000000000047919 */ /* 0x000e220000002100 */
[----:B------:R-:W-:Y:S01]  /*bc10*/  SHF.L.U32 R5, R9, 0x1f, RZ ;  /* 0x0000001f09057819 */ /* 0x000fe200000006ff */
[----:B------:R-:W-:Y:S03]  /*bc20*/  BSSY B1, `(.L_x_62) ;  /* 0x0000005000017945 */ /* 0x000fe60003800000 */
[----:B------:R-:W1:Y:S01]  /*bc30*/  SYNCS.PHASECHK.TRANS64.TRYWAIT P0, [R6+URZ+0x38880], R5 ;  /* 0x03888005060075a7 */ /* 0x000e62000800017f */
[----:B0-----:R-:W-:-:S04]  /*bc40*/  LOP3.LUT R4, R4, 0x7f, RZ, 0xc0, !PT ;  /* 0x0000007f04047812 */ /* 0x001fc800078ec0ff */
[----:B------:R-:W-:Y:S01]  /*bc50*/  ISETP.NE.AND P1, PT, R4, RZ, PT ;  /* 0x000000ff0400720c */ /* 0x000fe20003f25270 */
[----:B-1----:R-:W-:-:S12]  /*bc60*/  @!P0 BRA `(.L_x_63) ;  /* 0x0000002c00cc8947 */ /* 0x002fd80003800000 */
.L_x_127:
[----:B------:R-:W-:Y:S05]  /*bc70*/  BSYNC B1 ;  /* 0x0000000000017941 */ /* 0x000fea0003800000 */
.L_x_62:
[----:B------:R-:W-:Y:S04]  /*bc80*/  BSSY B1, `(.L_x_64) ;  /* 0x0000009000017945 */ /* 0x000fe80003800000 */
[----:B------:R-:W-:Y:S05]  /*bc90*/  @P1 BRA `(.L_x_65) ;  /* 0x00000000001c1947 */ /* 0x000fea0003800000 */
[----:B------:R-:W1:Y:S02]  /*bca0*/  S2R R4, SR_TID.X ;  /* 0x0000000000047919 */ /* 0x000e640000002100 */
[----:B-1----:R-:W-:Y:S01]  /*bcb0*/  LOP3.LUT R7, R4, 0x1f, RZ, 0xc0, !PT ;  /* 0x0000001f04077812 */ /* 0x002fe200078ec0ff */
[----:B------:R-:W-:-:S03]  /*bcc0*/  IMAD.MOV.U32 R4, RZ, RZ, 0x8000 ;  /* 0x00008000ff047424 */ /* 0x000fc600078e00ff */
[----:B------:R-:W-:Y:S01]  /*bcd0*/  ISETP.NE.AND P0, PT, R7, RZ, PT ;  /* 0x000000ff0700720c */ /* 0x000fe20003f05270 */
[----:B------:R1:W-:-:S12]  /*bce0*/  SYNCS.ARRIVE.TRANS64 RZ, [R6+URZ+0x38870], R4 ;  /* 0x0388700406ff79a7 */ /* 0x0003d8000800003f */
[----:B-1----:R-:W-:Y:S05]  /*bcf0*/  @!P0 BRA `(.L_x_65) ;  /* 0x0000000000048947 */ /* 0x002fea0003800000 */
[----:B------:R-:W-:Y:S01]  /*bd00*/  BPT.TRAP 0x1 ;  /* 0x000000040000795c */ /* 0x000fe20000300000 */
.L_x_65:
[----:B------:R-:W-:Y:S05]  /*bd10*/  BSYNC B1 ;  /* 0x0000000000017941 */ /* 0x000fea0003800000 */
.L_x_64:
[----:B------:R-:W2:Y:S01]  /*bd20*/  LDL R4, [R1] ;  /* 0x0000000001047983 */ /* 0x000ea20000100800 */
[----:B------:R-:W-:Y:S01]  /*bd30*/  IMAD.MOV.U32 R13, RZ, RZ, RZ ;  /* 0x000000ffff0d7224 */ /* 0x000fe200078e00ff */
[----:B------:R-:W-:Y:S01]  /*bd40*/  UIADD3 UR4, UP0, UR52, 0x470, URZ ;  /* 0x0000047034047890 */ /* 0x000fe2000ff1e03f */
[----:B------:R-:W-:Y:S01]  /*bd50*/  PLOP3.LUT P0, PT, PT, PT, PT, 0x80, 0x0 ;  /* 0x000000000000781c */ /* 0x000fe20003f0f070 */
[----:B------:R-:W-:Y:S01]  /*bd60*/  IMAD.SHL.U32 R8, R8, 0x80, RZ ;  /* 0x0000008008087824 */ /* 0x000fe200078e00ff */
[----:B------:R-:W-:Y:S01]  /*bd70*/  UMOV UR6, 0x0 ;  /* 0x0000000000067882 */ /* 0x000fe20000000000 */
[----:B------:R-:W-:Y:S01]  /*bd80*/  R2UR UR10, R13 ;  /* 0x000000000d0a72ca */ /* 0x000fe200000e0000 */
[----:B------:R-:W-:Y:S01]  /*bd90*/  VIADD R7, R6, 0x38870 ;  /* 0x0003887006077836 */ /* 0x000fe20000000000 */
[----:B------:R-:W-:Y:S01]  /*bda0*/  UIADD3.X UR5, URZ, UR53, URZ, UP0, !UPT ;  /* 0x000000353f057290 */ /* 0x000fe200087fe43f */
[----:B------:R-:W-:Y:S01]  /*bdb0*/  UMOV UR7, 0x14f00000 ;  /* 0x14f0000000077882 */ /* 0x000fe20000000000 */
[----:B--2---:R-:W-:-:S05]  /*bdc0*/  LEA R4, R4, UR41, 0xf ;  /* 0x0000002904047c11 */ /* 0x004fca000f8e78ff */
[----:B------:R-:W-:-:S07]  /*bdd0*/  VIADD R9, R4, 0x10400 ;  /* 0x0001040004097836 */ /* 0x000fce0000000000 */
.L_x_66:
[----:B------:R-:W-:-:S13]  /*bde0*/  @P0 ELECT P2, URZ, PT ;  /* 0x00000000003f082f */ /* 0x000fda0003840000 */
[----:B-----5:R-:W-:Y:S01]  /*bdf0*/  @P2 R2UR UR13, R16 ;  /* 0x00000000100d22ca */ /* 0x020fe200000e0000 */
[----:B------:R-:W-:Y:S01]  /*be00*/  UMOV UR12, UR36 ;  /* 0x00000024000c7c82 */ /* 0x000fe20008000000 */
[----:B------:R-:W-:Y:S02]  /*be10*/  @P2 R2UR UR11, R8 ;  /* 0x00000000080b22ca */ /* 0x000fe400000e0000 */
[----:B------:R-:W-:Y:S02]  /*be20*/  @P2 R2UR UR9, R7 ;  /* 0x00000000070922ca */ /* 0x000fe400000e0000 */
[----:B------:R-:W-:Y:S02]  /*be30*/  @P2 R2UR UR8, R9 ;  /* 0x00000000090822ca */ /* 0x000fe400000e0000 */
[----:B------:R-:W-:Y:S02]  /*be40*/  @P2 PLOP3.LUT P0, PT, P2, PT, PT, 0x8, 0x0 ;  /* 0x000000000000281c */ /* 0x000fe4000170e170 */
[----:B------:R-:W-:-:S09]  /*be50*/  PLOP3.LUT P2, PT, PT, PT, PT, 0x8, 0x0 ;  /* 0x000000000000781c */ /* 0x000fd20003f4e170 */
[----:B------:R1:W-:Y:S02]  /*be60*/  UTMALDG.4D [UR8], [UR4], desc[UR6] ;  /* 0x00000608040075b4 */ /* 0x0003e40008019000 */
[----:B-1----:R-:W-:Y:S05]  /*be70*/  @P0 BRA.U.ANY `(.L_x_66) ;  /* 0xfffffffd00d80947 */ /* 0x002fea000393ffff */
[----:B------:R-:W-:Y:S01]  /*be80*/  IMAD.MOV.U32 R12, RZ, RZ, 0x80 ;  /* 0x00000080ff0c7424 */ /* 0x000fe200078e00ff */
[----:B------:R-:W-:Y:S01]  /*be90*/  PLOP3.LUT P0, PT, PT, PT, PT, 0x80, 0x0 ;  /* 0x000000000000781c */ /* 0x000fe20003f0f070 */
[----:B------:R-:W-:Y:S01]  /*bea0*/  VIADD R9, R4, 0x14400 ;  /* 0x0001440004097836 */ /* 0x000fe20000000000 */
[----:B------:R-:W-:Y:S01]  /*beb0*/  UMOV UR6, 0x0 ;  /* 0x0000000000067882 */ /* 0x000fe20000000000 */
[----:B------:R-:W-:Y:S01]  /*bec0*/  UMOV UR7, 0x14f00000 ;  /* 0x14f0000000077882 */ /* 0x000fe20000000000 */
[----:B------:R-:W-:-:S15]  /*bed0*/  R2UR UR10, R12 ;  /* 0x000000000c0a72ca */ /* 0x000fde00000e0000 */
.L_x_67:
[----:B------:R-:W-:-:S13]  /*bee0*/  @P0 ELECT P2, URZ, PT ;  /* 0x00000000003f082f */ /* 0x000fda0003840000 */
[----:B------:R-:W-:Y:S01]  /*bef0*/  @P2 R2UR UR13, R16 ;  /* 0x00000000100d22ca */ /* 0x000fe200000e0000 */
        /* <DEDUP_REMOVED lines=8> */
[----:B------:R-:W1:Y:S01]  /*bf80*/  SYNCS.PHASECHK.TRANS64.TRYWAIT P0, [R6+URZ+0x38840], R5 ;  /* 0x03884005060075a7 */ /* 0x000e62000800017f */
[----:B------:R-:W-:Y:S04]  /*bf90*/  BSSY B1, `(.L_x_68) ;  /* 0x0000002000017945 */ /* 0x000fe80003800000 */
[----:B-1----:R-:W-:Y:S05]  /*bfa0*/  @!P0 BRA `(.L_x_69) ;  /* 0x0000002c00108947 */ /* 0x002fea0003800000 */
.L_x_128:
[----:B------:R-:W-:Y:S05]  /*bfb0*/  BSYNC B1 ;  /* 0x0000000000017941 */ /* 0x000fea0003800000 */
.L_x_68:
[----:B------:R-:W-:Y:S01]  /*bfc0*/  BSSY B1, `(.L_x_70) ;  /* 0x000000b000017945 */ /* 0x000fe20003800000 */
[----:B------:R-:W-:Y:S02]  /*bfd0*/  IMAD.MOV.U32 R10, RZ, RZ, 0x0 ;  /* 0x00000000ff0a7424 */ /* 0x000fe400078e00ff */
[----:B------:R-:W-:Y:S01]  /*bfe0*/  IMAD.MOV.U32 R11, RZ, RZ, 0x14f00000 ;  /* 0x14f00000ff0b7424 */ /* 0x000fe200078e00ff */
[----:B------:R-:W-:Y:S06]  /*bff0*/  @P1 BRA `(.L_x_71) ;  /* 0x00000000001c1947 */ /* 0x000fec0003800000 */
[----:B------:R-:W2:Y:S01]  /*c000*/  S2R R7, SR_TID.X ;  /* 0x0000000000077919 */ /* 0x000ea20000002100 */
[----:B01----:R-:W-:-:S04]  /*c010*/  IMAD.MOV.U32 R5, RZ, RZ, 0x8000 ;  /* 0x00008000ff057424 */ /* 0x003fc800078e00ff */
[----:B------:R4:W-:Y:S01]  /*c020*/  SYNCS.ARRIVE.TRANS64 RZ, [R6+URZ+0x38830], R5 ;  /* 0x0388300506ff79a7 */ /* 0x0009e2000800003f */
[----:B--2---:R-:W-:-:S04]  /*c030*/  LOP3.LUT R7, R7, 0x1f, RZ, 0xc0, !PT ;  /* 0x0000001f07077812 */ /* 0x004fc800078ec0ff */
[----:B------:R-:W-:-:S13]  /*c040*/  ISETP.NE.AND P0, PT, R7, RZ, PT ;  /* 0x000000ff0700720c */ /* 0x000fda0003f05270 */
[----:B----4-:R-:W-:Y:S05]  /*c050*/  @!P0 BRA `(.L_x_71) ;  /* 0x0000000000048947 */ /* 0x010fea0003800000 */
[----:B------:R-:W-:Y:S01]  /*c060*/  BPT.TRAP 0x1 ;  /* 0x000000040000795c */ /* 0x000fe20000300000 */
.L_x_71:
[----:B------:R-:W-:Y:S05]  /*c070*/  BSYNC B1 ;  /* 0x0000000000017941 */ /* 0x000fea0003800000 */
.L_x_70:
[----:B------:R-:W-:Y:S01]  /*c080*/  R2UR UR10, R13 ;  /* 0x000000000d0a72ca */ /* 0x000fe200000e0000 */
[----:B------:R-:W-:Y:S01]  /*c090*/  UIADD3 UR4, UP0, UR52, 0x370, URZ ;  /* 0x0000037034047890 */ /* 0x000fe2000ff1e03f */
[----:B------:R-:W-:Y:S01]  /*c0a0*/  R2UR UR6, R10 ;  /* 0x000000000a0672ca */ /* 0x000fe200000e0000 */
[----:B01----:R-:W-:Y:S01]  /*c0b0*/  VIADD R6, R6, 0x38830 ;  /* 0x0003883006067836 */ /* 0x003fe20000000000 */
[----:B------:R-:W-:Y:S01]  /*c0c0*/  R2UR UR7, R11 ;  /* 0x000000000b0772ca */ /* 0x000fe200000e0000 */
[----:B------:R-:W-:Y:S01]  /*c0d0*/  VIADD R5, R4, 0x28400 ;  /* 0x0002840004057836 */ /* 0x000fe20000000000 */
[----:B------:R-:W-:Y:S01]  /*c0e0*/  PLOP3.LUT P0, PT, PT, PT, PT, 0x80, 0x0 ;  /* 0x000000000000781c */ /* 0x000fe20003f0f070 */
[----:B------:R-:W-:-:S12]  /*c0f0*/  UIADD3.X UR5, URZ, UR53, URZ, UP0, !UPT ;  /* 0x000000353f057290 */ /* 0x000fd800087fe43f */
.L_x_72:
        /* <DEDUP_REMOVED lines=9> */
[----:B0-----:R-:W-:Y:S05]  /*c190*/  @P0 BRA.U.ANY `(.L_x_72) ;  /* 0xfffffffd00d80947 */ /* 0x001fea000393ffff */
[----:B------:R-:W-:Y:S01]  /*c1a0*/  R2UR UR10, R12 ;  /* 0x000000000c0a72ca */ /* 0x000fe200000e0000 */
[----:B------:R-:W-:Y:S01]  /*c1b0*/  VIADD R4, R4, 0x2c400 ;  /* 0x0002c40004047836 */ /* 0x000fe20000000000 */
[----:B------:R-:W-:Y:S02]  /*c1c0*/  R2UR UR6, R10 ;  /* 0x000000000a0672ca */ /* 0x000fe400000e0000 */
[----:B------:R-:W-:Y:S02]  /*c1d0*/  R2UR UR7, R11 ;  /* 0x000000000b0772ca */ /* 0x000fe400000e0000 */
[----:B------:R-:W-:-:S13]  /*c1e0*/  PLOP3.LUT P0, PT, PT, PT, PT, 0x80, 0x0 ;  /* 0x000000000000781c */ /* 0x000fda0003f0f070 */
.L_x_73:
        /* <DEDUP_REMOVED lines=10> */
.L_x_60:
[----:B------:R-:W-:Y:S05]  /*c290*/  BSYNC B0 ;  /* 0x0000000000007941 */ /* 0x000fea0003800000 */
.L_x_59:
[----:B------:R-:W-:-:S06]  /*c2a0*/  UISETP.NE.AND UP0, UPT, UR42, 0x3, UPT ;  /* 0x000000032a00788c */ /* 0x000fcc000bf05270 */
[----:B------:R-:W-:-:S13]  /*c2b0*/  PLOP3.LUT P0, PT, PT, PT, UP0, 0x80, 0x0 ;  /* 0x000000000000781c */ /* 0x000fda0003f0f008 */
[----:B------:R-:W-:Y:S05]  /*c2c0*/  @!P0 BRA `(.L_x_74) ;  /* 0x0000000000048947 */ /* 0x000fea0003800000 */
[----:B------:R-:W-:Y:S01]  /*c2d0*/  BPT.TRAP 0x1 ;  /* 0x000000040000795c */ /* 0x000fe20000300000 */
.L_x_74:
[----:B------:R-:W-:Y:S01]  /*c2e0*/  IMAD.U32 R4, RZ, RZ, UR47 ;  /* 0x0000002fff047e24 */ /* 0x000fe2000f8e00ff */
[----:B------:R-:W-:Y:S01]  /*c2f0*/  LEA R19, R2, UR41, 0x3 ;  /* 0x0000002902137c11 */ /* 0x000fe2000f8e18ff */
[----:B------:R-:W-:Y:S03]  /*c300*/  BSSY B0, `(.L_x_75) ;  /* 0x0000006000007945 */ /* 0x000fe60003800000 */
[----:B------:R-:W-:Y:S02]  /*c310*/  ISETP.NE.AND P1, PT, R4, 0x3, PT ;  /* 0x000000030400780c */ /* 0x000fe40003f25270 */
[----:B------:R-:W-:-:S04]  /*c320*/  LOP3.LUT R4, R0, 0x1, RZ, 0x3c, !PT ;  /* 0x0000000100047812 */ /* 0x000fc800078e3cff */
[----:B------:R-:W-:-:S04]  /*c330*/  SHF.L.U32 R4, R4, 0x1f, RZ ;  /* 0x0000001f04047819 */ /* 0x000fc800000006ff */
[----:B------:R-:W0:Y:S02]  /*c340*/  SYNCS.PHASECHK.TRANS64.TRYWAIT P0, [R19+URZ+0x38870], R4 ;  /* 0x03887004130075a7 */ /* 0x000e24000800017f */
[----:B0-----:R-:W-:Y:S05]  /*c350*/  @!P0 BRA `(.L_x_76) ;  /* 0x0000002800388947 */ /* 0x001fea0003800000 */
.L_x_129:
[----:B------:R-:W-:Y:S05]  /*c360*/  BSYNC B0 ;  /* 0x0000000000007941 */ /* 0x000fea0003800000 */
.L_x_75:
[----:B------:R-:W-:Y:S05]  /*c370*/  @!P1 BRA `(.L_x_77) ;  /* 0x0000000000049947 */ /* 0x000fea0003800000 */
[----:B------:R-:W-:Y:S01]  /*c380*/  BPT.TRAP 0x1 ;  /* 0x000000040000795c */ /* 0x000fe20000300000 */
.L_x_77:
[----:B0-----:R-:W-:Y:S01]  /*c390*/  SHF.L.U32 R4, R0, 0x1f, RZ ;  /* 0x0000001f00047819 */ /* 0x001fe200000006ff */
[----:B------:R-:W-:-:S03]  /*c3a0*/  IMAD.SHL.U32 R0, R2, 0x8000, RZ ;  /* 0x0000800002007824 */ /* 0x000fc600078e00ff */
[----:B------:R-:W0:Y:S02]  /*c3b0*/  SYNCS.PHASECHK.TRANS64.TRYWAIT P0, [R19+URZ+0x38860], R4 ;  /* 0x03886004130075a7 */ /* 0x000e24000800017f */
[----:B0-----:R-:W-:Y:S05]  /*c3c0*/  @!P0 BRA `(.L_x_78) ;  /* 0x0000002800308947 */ /* 0x001fea0003800000 */
.L_x_130:
[----:B------:R-:W2:Y:S04]  /*c3d0*/  LDL R13, [R1+0x24] ;  /* 0x00002400010d7983 */ /* 0x000ea80000100800 */
[----:B------:R-:W4:Y:S01]  /*c3e0*/  LDL R12, [R1+0x4] ;  /* 0x00000400010c7983 */ /* 0x000f220000100800 */
[----:B0-----:R-:W-:Y:S01]  /*c3f0*/  LOP3.LUT R4, R0, R17, RZ, 0xfc, !PT ;  /* 0x0000001100047212 */ /* 0x001fe200078efcff */
[----:B------:R-:W-:Y:S05]  /*c400*/  WARPSYNC.ALL ;  /* 0x0000000000007948 */ /* 0x000fea0003800000 */
[----:B------:R-:W0:Y:S01]  /*c410*/  LDSM.16.MT88.4 R4, [R4+UR41+0x10400] ;  /* 0x010400290404783b */ /* 0x000e220008004200 */
[----:B------:R-:W-:-:S04]  /*c420*/  IMAD.U32 R2, RZ, RZ, UR41 ;  /* 0x00000029ff027e24 */ /* 0x000fc8000f8e00ff */
[----:B------:R-:W-:Y:S01]  /*c430*/  VIADD R2, R2, 0x400 ;  /* 0x0000040002027836 */ /* 0x000fe20000000000 */
[C-C-:B0-----:R-:W-:Y:S02]  /*c440*/  PRMT R8, R4.reuse, 0x6420, R5.reuse ;  /* 0x0000642004087816 */ /* 0x141fe40000000005 */
[----:B------:R-:W-:Y:S02]  /*c450*/  PRMT R9, R4, 0x7531, R5 ;  /* 0x0000753104097816 */ /* 0x000fe40000000005 */
[C-C-:B------:R-:W-:Y:S02]  /*c460*/  PRMT R10, R6.reuse, 0x6420, R7.reuse ;  /* 0x00006420060a7816 */ /* 0x140fe40000000007 */
[----:B------:R-:W-:Y:S02]  /*c470*/  PRMT R11, R6, 0x7531, R7 ;  /* 0x00007531060b7816 */ /* 0x000fe40000000007 */
[----:B--2---:R-:W-:Y:S02]  /*c480*/  IADD3 R18, R13, UR41, R0 ;  /* 0x000000290d127c10 */ /* 0x004fe4000fffe000 */
[----:B----4-:R-:W-:-:S03]  /*c490*/  IADD3 R2, R2, R0, R12 ;  /* 0x0000000002027210 */ /* 0x010fc60007ffe00c */
[----:B------:R-:W0:Y:S04]  /*c4a0*/  LDSM.16.MT88.4 R4, [R18+0x10400] ;  /* 0x010400001204783b */ /* 0x000e280000004200 */
[----:B------:R0:W-:Y:S02]  /*c4b0*/  STSM.16.M88.4 [R2], R8 ;  /* 0x0000000802007844 */ /* 0x0001e40000000200 */
[C-C-:B0-----:R-:W-:Y:S02]  /*c4c0*/  PRMT R8, R4.reuse, 0x6420, R5.reuse ;  /* 0x0000642004087816 */ /* 0x141fe40000000005 */
[----:B------:R-:W-:Y:S01]  /*c4d0*/  PRMT R9, R4, 0x7531, R5 ;  /* 0x0000753104097816 */ /* 0x000fe20000000005 */
[----:B------:R-:W-:Y:S01]  /*c4e0*/  VIADD R4, R0, 0x4000 ;  /* 0x0000400000047836 */ /* 0x000fe20000000000 */
[----:B------:R-:W-:-:S02]  /*c4f0*/  PRMT R10, R6, 0x6420, R7 ;  /* 0x00006420060a7816 */ /* 0x000fc40000000007 */
[----:B------:R-:W-:Y:S02]  /*c500*/  PRMT R11, R6, 0x7531, R7 ;  /* 0x00007531060b7816 */ /* 0x000fe40000000007 */
[----:B------:R-:W-:-:S03]  /*c510*/  LOP3.LUT R4, R4, R17, RZ, 0xfc, !PT ;  /* 0x0000001104047212 */ /* 0x000fc600078efcff */
[----:B------:R0:W-:Y:S04]  /*c520*/  STSM.16.M88.4 [R2+0x2000], R8 ;  /* 0x0020000802007844 */ /* 0x0001e80000000200 */
[----:B------:R-:W1:Y:S01]  /*c530*/  LDSM.16.MT88.4 R4, [R4+UR41+0x10400] ;  /* 0x010400290404783b */ /* 0x000e620008004200 */
[----:B0-----:R-:W-:Y:S01]  /*c540*/  IMAD.MOV.U32 R11, RZ, RZ, R12 ;  /* 0x000000ffff0b7224 */ /* 0x001fe200078e000c */
[C-C-:B-1----:R-:W-:Y:S02]  /*c550*/  PRMT R12, R4.reuse, 0x6420, R5.reuse ;  /* 0x00006420040c7816 */ /* 0x142fe40000000005 */
[----:B------:R-:W-:Y:S02]  /*c560*/  PRMT R13, R4, 0x7531, R5 ;  /* 0x00007531040d7816 */ /* 0x000fe40000000005 */
[----:B------:R-:W-:-:S02]  /*c570*/  PRMT R14, R6, 0x6420, R7 ;  /* 0x00006420060e7816 */ /* 0x000fc40000000007 */
[----:B------:R-:W-:Y:S02]  /*c580*/  PRMT R15, R6, 0x7531, R7 ;  /* 0x00007531060f7816 */ /* 0x000fe40000000007 */
[----:B------:R-:W0:Y:S04]  /*c590*/  LDSM.16.MT88.4 R4, [R18+0x14400] ;  /* 0x014400001204783b */ /* 0x000e280000004200 */
[----:B------:R1:W-:Y:S02]  /*c5a0*/  STSM.16.M88.4 [R2+0x4000], R12 ;  /* 0x0040000c02007844 */ /* 0x0003e40000000200 */
[----:B-1----:R-:W-:Y:S01]  /*c5b0*/  IMAD.MOV.U32 R15, RZ, RZ, R11 ;  /* 0x000000ffff0f7224 */ /* 0x002fe200078e000b */
[C-C-:B0-----:R-:W-:Y:S02]  /*c5c0*/  PRMT R8, R4.reuse, 0x6420, R5.reuse ;  /* 0x0000642004087816 */ /* 0x141fe40000000005 */
[----:B------:R-:W-:-:S02]  /*c5d0*/  PRMT R9, R4, 0x7531, R5 ;  /* 0x0000753104097816 */ /* 0x000fc40000000005 */
[C-C-:B------:R-:W-:Y:S02]  /*c5e0*/  PRMT R10, R6.reuse, 0x6420, R7.reuse ;  /* 0x00006420060a7816 */ /* 0x140fe40000000007 */
[----:B------:R-:W-:-:S05]  /*c5f0*/  PRMT R11, R6, 0x7531, R7 ;  /* 0x00007531060b7816 */ /* 0x000fca0000000007 */
[----:B------:R0:W-:Y:S04]  /*c600*/  STSM.16.M88.4 [R2+0x6000], R8 ;  /* 0x0060000802007844 */ /* 0x0001e80000000200 */
[----:B0-----:R-:W2:Y:S01]  /*c610*/  LDL R9, [R1+0x1c] ;  /* 0x00001c0001097983 */ /* 0x001ea20000100800 */
[----:B------:R-:W-:Y:S02]  /*c620*/  VIADD R2, R0, 0x1000 ;  /* 0x0000100000027836 */ /* 0x000fe40000000000 */
[----:B------:R-:W-:Y:S02]  /*c630*/  IMAD.MOV.U32 R11, RZ, RZ, R15 ;  /* 0x000000ffff0b7224 */ /* 0x000fe400078e000f */
[----:B------:R-:W-:Y:S01]  /*c640*/  IMAD.U32 R10, RZ, RZ, UR41 ;  /* 0x00000029ff0a7e24 */ /* 0x000fe2000f8e00ff */
[----:B------:R-:W-:-:S03]  /*c650*/  LOP3.LUT R2, R2, R17, RZ, 0xfc, !PT ;  /* 0x0000001102027212 */ /* 0x000fc600078efcff */
[----:B------:R-:W-:Y:S02]  /*c660*/  VIADD R10, R10, 0x400 ;  /* 0x000004000a0a7836 */ /* 0x000fe40000000000 */
[----:B------:R-:W0:Y:S02]  /*c670*/  LDSM.16.MT88.4 R4, [R2+UR41+0x10400] ;  /* 0x010400290204783b */ /* 0x000e240008004200 */
[C-C-:B0-----:R-:W-:Y:S02]  /*c680*/  PRMT R12, R4.reuse, 0x6420, R5.reuse ;  /* 0x00006420040c7816 */ /* 0x141fe40000000005 */
[----:B------:R-:W-:Y:S02]  /*c690*/  PRMT R13, R4, 0x7531, R5 ;  /* 0x00007531040d7816 */ /* 0x000fe40000000005 */
[C-C-:B------:R-:W-:Y:S02]  /*c6a0*/  PRMT R14, R6.reuse, 0x6420, R7.reuse ;  /* 0x00006420060e7816 */ /* 0x140fe40000000007 */
[----:B------:R-:W-:-:S02]  /*c6b0*/  PRMT R15, R6, 0x7531, R7 ;  /* 0x00007531060f7816 */ /* 0x000fc40000000007 */
[----:B------:R-:W0:Y:S02]  /*c6c0*/  LDSM.16.MT88.4 R4, [R18+0x11400] ;  /* 0x011400001204783b */ /* 0x000e240000004200 */
[C---:B0-----:R-:W-:Y:S02]  /*c6d0*/  PRMT R8, R4.reuse, 0x6420, R5 ;  /* 0x0000642004087816 */ /* 0x041fe40000000005 */
[----:B--2---:R-:W-:Y:S02]  /*c6e0*/  IADD3 R2, R11, R0, R9 ;  /* 0x000000000b027210 */ /* 0x004fe40007ffe009 */
[----:B------:R-:W-:Y:S01]  /*c6f0*/  PRMT R9, R4, 0x7531, R5 ;  /* 0x0000753104097816 */ /* 0x000fe20000000005 */
[----:B------:R-:W-:Y:S02]  /*c700*/  VIADD R4, R0, 0x5000 ;  /* 0x0000500000047836 */ /* 0x000fe40000000000 */
[----:B------:R-:W-:Y:S01]  /*c710*/  IMAD.IADD R2, R10, 0x1, R2 ;  /* 0x000000010a027824 */ /* 0x000fe200078e0202 */
[----:B------:R-:W-:-:S02]  /*c720*/  PRMT R10, R6, 0x6420, R7 ;  /* 0x00006420060a7816 */ /* 0x000fc40000000007 */
[----:B------:R-:W-:Y:S02]  /*c730*/  LOP3.LUT R4, R4, R17, RZ, 0xfc, !PT ;  /* 0x0000001104047212 */ /* 0x000fe400078efcff */
[----:B------:R0:W-:Y:S02]  /*c740*/  STSM.16.M88.4 [R2], R12 ;  /* 0x0000000c02007844 */ /* 0x0001e40000000200 */
[----:B0-----:R-:W-:Y:S01]  /*c750*/  IMAD.MOV.U32 R15, RZ, RZ, R11 ;  /* 0x000000ffff0f7224 */ /* 0x001fe200078e000b */
[----:B------:R-:W-:-:S05]  /*c760*/  PRMT R11, R6, 0x7531, R7 ;  /* 0x00007531060b7816 */ /* 0x000fca0000000007 */
        /* <DEDUP_REMOVED lines=64> */
[--C-:B0-----:R-:W-:Y:S02]  /*cb70*/  PRMT R8, R4, 0x6420, R5.reuse ;  /* 0x0000642004087816 */ /* 0x101fe40000000005 */
[----:B--2---:R-:W-:Y:S01]  /*cb80*/  IADD3 R2, R10, R9, R0 ;  /* 0x000000090a027210 */ /* 0x004fe20007ffe000 */
[----:B------:R-:W-:Y:S01]  /*cb90*/  VIADD R0, R0, 0x7000 ;  /* 0x0000700000007836 */ /* 0x000fe20000000000 */
[----:B------:R-:W-:Y:S02]  /*cba0*/  PRMT R9, R4, 0x7531, R5 ;  /* 0x0000753104097816 */ /* 0x000fe40000000005 */
[C-C-:B------:R-:W-:Y:S01]  /*cbb0*/  PRMT R10, R6.reuse, 0x6420, R7.reuse ;  /* 0x00006420060a7816 */ /* 0x140fe20000000007 */
[----:B------:R-:W-:Y:S01]  /*cbc0*/  IMAD.IADD R2, R11, 0x1, R2 ;  /* 0x000000010b027824 */ /* 0x000fe200078e0202 */
[----:B------:R-:W-:-:S02]  /*cbd0*/  PRMT R11, R6, 0x7531, R7 ;  /* 0x00007531060b7816 */ /* 0x000fc40000000007 */
[----:B------:R-:W-:Y:S02]  /*cbe0*/  LOP3.LUT R0, R0, R17, RZ, 0xfc, !PT ;  /* 0x0000001100007212 */ /* 0x000fe400078efcff */
[----:B------:R-:W-:Y:S04]  /*cbf0*/  STSM.16.M88.4 [R2], R12 ;  /* 0x0000000c02007844 */ /* 0x000fe80000000200 */
[----:B------:R-:W-:Y:S04]  /*cc00*/  STSM.16.M88.4 [R2+0x2000], R8 ;  /* 0x0020000802007844 */ /* 0x000fe80000000200 */
[----:B------:R-:W0:Y:S02]  /*cc10*/  LDSM.16.MT88.4 R8, [R0+UR41+0x10400] ;  /* 0x010400290008783b */ /* 0x000e240008004200 */
[----:B0-----:R-:W-:-:S02]  /*cc20*/  PRMT R4, R8, 0x6420, R9 ;  /* 0x0000642008047816 */ /* 0x001fc40000000009 */
[----:B------:R-:W-:Y:S02]  /*cc30*/  PRMT R5, R8, 0x7531, R9 ;  /* 0x0000753108057816 */ /* 0x000fe40000000009 */
[C-C-:B------:R-:W-:Y:S02]  /*cc40*/  PRMT R6, R10.reuse, 0x6420, R11.reuse ;  /* 0x000064200a067816 */ /* 0x140fe4000000000b */
[----:B------:R-:W-:Y:S02]  /*cc50*/  PRMT R7, R10, 0x7531, R11 ;  /* 0x000075310a077816 */ /* 0x000fe4000000000b */
[----:B------:R-:W0:Y:S04]  /*cc60*/  LDSM.16.MT88.4 R8, [R18+0x17400] ;  /* 0x017400001208783b */ /* 0x000e280000004200 */
[----:B------:R0:W-:Y:S02]  /*cc70*/  STSM.16.M88.4 [R2+0x4000], R4 ;  /* 0x0040000402007844 */ /* 0x0001e40000000200 */
[----:B0-----:R-:W-:-:S02]  /*cc80*/  PRMT R4, R8, 0x6420, R9 ;  /* 0x0000642008047816 */ /* 0x001fc40000000009 */
[----:B------:R-:W-:Y:S02]  /*cc90*/  PRMT R5, R8, 0x7531, R9 ;  /* 0x0000753108057816 */ /* 0x000fe40000000009 */
[C-C-:B------:R-:W-:Y:S02]  /*cca0*/  PRMT R6, R10.reuse, 0x6420, R11.reuse ;  /* 0x000064200a067816 */ /* 0x140fe4000000000b */
[----:B------:R-:W-:-:S05]  /*ccb0*/  PRMT R7, R10, 0x7531, R11 ;  /* 0x000075310a077816 */ /* 0x000fca000000000b */
[----:B------:R0:W-:Y:S01]  /*ccc0*/  STSM.16.M88.4 [R2+0x6000], R4 ;  /* 0x0060000402007844 */ /* 0x0001e20000000200 */
[----:B------:R-:W-:Y:S01]  /*ccd0*/  @!PT LDS RZ, [RZ] ;  /* 0x00000000fffff984 */ /* 0x000fe20000000800 */
[----:B------:R-:W-:Y:S01]  /*cce0*/  @!PT LDS RZ, [RZ] ;  /* 0x00000000fffff984 */ /* 0x000fe20000000800 */
[----:B------:R-:W-:Y:S01]  /*ccf0*/  @!PT LDS RZ, [RZ] ;  /* 0x00000000fffff984 */ /* 0x000fe20000000800 */
[----:B------:R-:W-:Y:S01]  /*cd00*/  @!PT LDS RZ, [RZ] ;  /* 0x00000000fffff984 */ /* 0x000fe20000000800 */
[----:B------:R1:W-:Y:S06]  /*cd10*/  MEMBAR.ALL.CTA ;  /* 0x0000000000007992 */ /* 0x0003ec0000008000 */
[----:B-1----:R-:W1:Y:S01]  /*cd20*/  FENCE.VIEW.ASYNC.S ;  /* 0x00000000000073c6 */ /* 0x002e620000000000 */
[----:B------:R-:W-:Y:S05]  /*cd30*/  @!P1 BRA `(.L_x_79) ;  /* 0x0000000000049947 */ /* 0x000fea0003800000 */
[----:B------:R-:W-:Y:S01]  /*cd40*/  BPT.TRAP 0x1 ;  /* 0x000000040000795c */ /* 0x000fe20000300000 */
.L_x_79:
[----:B------:R-:W2:Y:S01]  /*cd50*/  S2R R0, SR_TID.X ;  /* 0x0000000000007919 */ /* 0x000ea20000002100 */
[----:B-1----:R1:W-:Y:S01]  /*cd60*/  SYNCS.ARRIVE.TRANS64.A1T0 RZ, [R19+URZ+0x38850], RZ ;  /* 0x038850ff13ff79a7 */ /* 0x0023e2000810003f */
[----:B0-----:R4:W5:Y:S01]  /*cd70*/  LDL R2, [R1] ;  /* 0x0000000001027983 */ /* 0x0019620000100800 */
[----:B--2---:R-:W-:Y:S01]  /*cd80*/  LOP3.LUT R0, R0, 0x7f, RZ, 0xc0, !PT ;  /* 0x0000007f00007812 */ /* 0x004fe200078ec0ff */
[----:B------:R-:W-:Y:S03]  /*cd90*/  BAR.SYNC.DEFER_BLOCKING 0x2, 0x80 ;  /* 0x0082000000007b1d */ /* 0x000fe60000010000 */
[----:B------:R-:W-:-:S03]  /*cda0*/  ISETP.NE.AND P0, PT, R0, RZ, PT ;  /* 0x000000ff0000720c */ /* 0x000fc60003f05270 */
[----:B------:R4:W5:Y:S10]  /*cdb0*/  LDL R0, [R1+0x8] ;  /* 0x0000080001007983 */ /* 0x0009740000100800 */
[----:B-1----:R-:W-:-:S05]  /*cdc0*/  @!P0 VIADD R19, R19, 0x38880 ;  /* 0x0003888013138836 */ /* 0x002fca0000000000 */
[----:B------:R-:W-:-:S04]  /*cdd0*/  @!P0 PRMT R19, RZ, 0x654, R19 ;  /* 0x00000654ff138816 */ /* 0x000fc80000000013 */
[----:B------:R4:W-:Y:S01]  /*cde0*/  @!P0 SYNCS.ARRIVE.TRANS64.RED.A1T0 RZ, [R19+URZ], RZ ;  /* 0x000000ff13ff89a7 */ /* 0x0009e2000810043f */
[C---:B------:R-:W-:Y:S01]  /*cdf0*/  ISETP.GT.AND P0, PT, R3.reuse, RZ, PT ;  /* 0x000000ff0300720c */ /* 0x040fe20003f04270 */
[----:B------:R-:W-:-:S12]  /*ce00*/  VIADD R3, R3, 0xffffffff ;  /* 0xffffffff03037836 */ /* 0x000fd80000000000 */
[----:B----4-:R-:W-:Y:S05]  /*ce10*/  @P0 BRA `(.L_x_80) ;  /* 0xffffffe800ec0947 */ /* 0x010fea000383ffff */
.L_x_58:
[----:B------:R-:W-:-:S06]  /*ce20*/  UISETP.NE.AND UP0, UPT, UR42, 0x3, UPT ;  /* 0x000000032a00788c */ /* 0x000fcc000bf05270 */
[----:B------:R-:W-:-:S13]  /*ce30*/  PLOP3.LUT P0, PT, PT, PT, UP0, 0x80, 0x0 ;  /* 0x000000000000781c */ /* 0x000fda0003f0f008 */
[----:B------:R-:W-:Y:S05]  /*ce40*/  @!P0 BRA `(.L_x_81) ;  /* 0x0000000000048947 */ /* 0x000fea0003800000 */
[----:B------:R-:W-:Y:S01]  /*ce50*/  BPT.TRAP 0x1 ;  /* 0x000000040000795c */ /* 0x000fe20000300000 */
.L_x_81:
[----:B-1----:R-:W4:Y:S04]  /*ce60*/  LDL R3, [R1+0x8] ;  /* 0x0000080001037983 */ /* 0x002f280000100800 */
[----:B0----5:R-:W2:Y:S01]  /*ce70*/  LDL R2, [R1] ;  /* 0x0000000001027983 */ /* 0x021ea20000100800 */
[----:B---3--:R-:W-:Y:S01]  /*ce80*/  IMAD.U32 R0, RZ, RZ, UR47 ;  /* 0x0000002fff007e24 */ /* 0x008fe2000f8e00ff */
[----:B------:R-:W-:Y:S04]  /*ce90*/  BSSY B0, `(.L_x_82) ;  /* 0x0000007000007945 */ /* 0x000fe80003800000 */
[----:B------:R-:W-:-:S02]  /*cea0*/  ISETP.NE.AND P1, PT, R0, 0x3, PT ;  /* 0x000000030000780c */ /* 0x000fc40003f25270 */
[----:B----4-:R-:W-:-:S04]  /*ceb0*/  LOP3.LUT R0, R3, 0x1, RZ, 0x3c, !PT ;  /* 0x0000000103007812 */ /* 0x010fc800078e3cff */
[----:B------:R-:W-:Y:S02]  /*cec0*/  SHF.L.U32 R0, R0, 0x1f, RZ ;  /* 0x0000001f00007819 */ /* 0x000fe400000006ff */
[----:B--2---:R-:W-:-:S04]  /*ced0*/  LEA R3, R2, UR41, 0x3 ;  /* 0x0000002902037c11 */ /* 0x004fc8000f8e18ff */
[----:B------:R-:W0:Y:S02]  /*cee0*/  SYNCS.PHASECHK.TRANS64.TRYWAIT P0, [R3+URZ+0x38870], R0 ;  /* 0x03887000030075a7 */ /* 0x000e24000800017f */
[----:B0-----:R-:W-:Y:S05]  /*cef0*/  @!P0 BRA `(.L_x_83) ;  /* 0x0000001c00788947 */ /* 0x001fea0003800000 */
.L_x_131:
[----:B------:R-:W-:Y:S05]  /*cf00*/  BSYNC B0 ;  /* 0x0000000000007941 */ /* 0x000fea0003800000 */
.L_x_82:
[----:B------:R-:W-:Y:S05]  /*cf10*/  @!P1 BRA `(.L_x_84) ;  /* 0x0000000000049947 */ /* 0x000fea0003800000 */
[----:B------:R-:W-:Y:S01]  /*cf20*/  BPT.TRAP 0x1 ;  /* 0x000000040000795c */ /* 0x000fe20000300000 */
.L_x_84:
[----:B0-----:R-:W2:Y:S02]  /*cf30*/  LDL R0, [R1+0x8] ;  /* 0x0000080001007983 */ /* 0x001ea40000100800 */
[----:B--2---:R-:W-:-:S04]  /*cf40*/  SHF.L.U32 R0, R0, 0x1f, RZ ;  /* 0x0000001f00007819 */ /* 0x004fc800000006ff */
[----:B------:R-:W0:Y:S02]  /*cf50*/  SYNCS.PHASECHK.TRANS64.TRYWAIT P0, [R3+URZ+0x38860], R0 ;  /* 0x03886000030075a7 */ /* 0x000e24000800017f */
[----:B0-----:R-:W-:Y:S05]  /*cf60*/  @!P0 BRA `(.L_x_85) ;  /* 0x0000001c00708947 */ /* 0x001fea0003800000 */
.L_x_132:
[----:B------:R-:W2:Y:S04]  /*cf70*/  LDL R18, [R1] ;  /* 0x0000000001127983 */ /* 0x000ea80000100800 */
[----:B------:R-:W3:Y:S04]  /*cf80*/  LDL R2, [R1+0x24] ;  /* 0x0000240001027983 */ /* 0x000ee80000100800 */
[----:B------:R-:W0:Y:S01]  /*cf90*/  LDL R13, [R1+0x4] ;  /* 0x00000400010d7983 */ /* 0x000e220000100800 */
[----:B------:R-:W-:Y:S05]  /*cfa0*/  WARPSYNC.ALL ;  /* 0x0000000000007948 */ /* 0x000fea0003800000 */
[----:B------:R-:W-:-:S04]  /*cfb0*/  IMAD.U32 R19, RZ, RZ, UR41 ;  /* 0x00000029ff137e24 */ /* 0x000fc8000f8e00ff */
[----:B------:R-:W-:Y:S02]  /*cfc0*/  VIADD R19, R19, 0x400 ;  /* 0x0000040013137836 */ /* 0x000fe40000000000 */
[----:B--2---:R-:W-:-:S05]  /*cfd0*/  IMAD.SHL.U32 R16, R18, 0x8000, RZ ;  /* 0x0000800012107824 */ /* 0x004fca00078e00ff */
[----:B------:R-:W-:-:S05]  /*cfe0*/  LOP3.LUT R12, R16, R17, RZ, 0xfc, !PT ;  /* 0x00000011100c7212 */ /* 0x000fca00078efcff */
[----:B------:R-:W1:Y:S01]  /*cff0*/  LDSM.16.MT88.4 R4, [R12+UR41+0x10400] ;  /* 0x010400290c04783b */ /* 0x000e620008004200 */
[----:B---3--:R-:W-:Y:S02]  /*d000*/  IADD3 R2, R2, UR41, R16 ;  /* 0x0000002902027c10 */ /* 0x008fe4000fffe010 */
[----:B0-----:R-:W-:Y:S02]  /*d010*/  IADD3 R0, R19, R16, R13 ;  /* 0x0000001013007210 */ /* 0x001fe40007ffe00d */
[C-C-:B-1----:R-:W-:Y:S02]  /*d020*/  PRMT R8, R4.reuse, 0x6420, R5.reuse ;  /* 0x0000642004087816 */ /* 0x142fe40000000005 */
[----:B------:R-:W-:Y:S02]  /*d030*/  PRMT R9, R4, 0x7531, R5 ;  /* 0x0000753104097816 */ /* 0x000fe40000000005 */
[C-C-:B------:R-:W-:Y:S02]  /*d040*/  PRMT R10, R6.reuse, 0x6420, R7.reuse ;  /* 0x00006420060a7816 */ /* 0x140fe40000000007 */
[----:B------:R-:W-:-:S02]  /*d050*/  PRMT R11, R6, 0x7531, R7 ;  /* 0x00007531060b7816 */ /* 0x000fc40000000007 */
        /* <DEDUP_REMOVED lines=24> */
[----:B------:R-:W-:-:S05]  /*d1e0*/  VIADD R0, R16, 0x1000 ;  /* 0x0000100010007836 */ /* 0x000fca0000000000 */
[----:B------:R-:W-:-:S05]  /*d1f0*/  LOP3.LUT R0, R0, R17, RZ, 0xfc, !PT ;  /* 0x0000001100007212 */ /* 0x000fca00078efcff */
[----:B------:R-:W0:Y:S01]  /*d200*/  LDSM.16.MT88.4 R4, [R0+UR41+0x10400] ;  /* 0x010400290004783b */ /* 0x000e220008004200 */
[----:B------:R-:W-:Y:S01]  /*d210*/  IMAD.MOV.U32 R11, RZ, RZ, R15 ;  /* 0x000000ffff0b7224 */ /* 0x000fe200078e000f */
[C-C-:B0-----:R-:W-:Y:S02]  /*d220*/  PRMT R12, R4.reuse, 0x6420, R5.reuse ;  /* 0x00006420040c7816 */ /* 0x141fe40000000005 */
[----:B------:R-:W-:Y:S02]  /*d230*/  PRMT R13, R4, 0x7531, R5 ;  /* 0x00007531040d7816 */ /* 0x000fe40000000005 */
[C-C-:B------:R-:W-:Y:S02]  /*d240*/  PRMT R14, R6.reuse, 0x6420, R7.reuse ;  /* 0x00006420060e7816 */ /* 0x140fe40000000007 */
[----:B------:R-:W-:Y:S02]  /*d250*/  PRMT R15, R6, 0x7531, R7 ;  /* 0x00007531060f7816 */ /* 0x000fe40000000007 */
[----:B------:R-:W0:Y:S02]  /*d260*/  LDSM.16.MT88.4 R4, [R2+0x11400] ;  /* 0x011400000204783b */ /* 0x000e240000004200 */
[----:B0-----:R-:W-:-:S02]  /*d270*/  PRMT R8, R4, 0x6420, R5 ;  /* 0x0000642004087816 */ /* 0x001fc40000000005 */
[----:B------:R-:W-:Y:S01]  /*d280*/  PRMT R9, R4, 0x7531, R5 ;  /* 0x0000753104097816 */ /* 0x000fe20000000005 */
[----:B------:R-:W-:-:S05]  /*d290*/  VIADD R4, R16, 0x5000 ;  /* 0x0000500010047836 */ /* 0x000fca0000000000 */
[----:B------:R-:W-:Y:S02]  /*d2a0*/  LOP3.LUT R4, R4, R17, RZ, 0xfc, !PT ;  /* 0x0000001104047212 */ /* 0x000fe400078efcff */
[----:B--2---:R-:W-:-:S05]  /*d2b0*/  IADD3 R0, R11, R16, R10 ;  /* 0x000000100b007210 */ /* 0x004fca0007ffe00a */
[----:B------:R-:W-:Y:S01]  /*d2c0*/  IMAD.IADD R0, R19, 0x1, R0 ;  /* 0x0000000113007824 */ /* 0x000fe200078e0200 */
[----:B------:R-:W-:-:S04]  /*d2d0*/  PRMT R10, R6, 0x6420, R7 ;  /* 0x00006420060a7816 */ /* 0x000fc80000000007 */
        /* <DEDUP_REMOVED lines=64> */
[----:B------:R-:W-:Y:S02]  /*d6e0*/  PRMT R9, R4, 0x7531, R5 ;  /* 0x0000753104097816 */ /* 0x000fe40000000005 */
[----:B--2---:R-:W-:Y:S01]  /*d6f0*/  IADD3 R0, R11, R10, R16 ;  /* 0x0000000a0b007210 */ /* 0x004fe20007ffe010 */
[----:B------:R-:W-:Y:S01]  /*d700*/  VIADD R16, R16, 0x7000 ;  /* 0x0000700010107836 */ /* 0x000fe20000000000 */
[C-C-:B------:R-:W-:Y:S02]  /*d710*/  PRMT R10, R6.reuse, 0x6420, R7.reuse ;  /* 0x00006420060a7816 */ /* 0x140fe40000000007 */
[----:B------:R-:W-:Y:S01]  /*d720*/  PRMT R11, R6, 0x7531, R7 ;  /* 0x00007531060b7816 */ /* 0x000fe20000000007 */
[----:B------:R-:W-:Y:S01]  /*d730*/  IMAD.IADD R0, R19, 0x1, R0 ;  /* 0x0000000113007824 */ /* 0x000fe200078e0200 */
[----:B------:R-:W-:-:S04]  /*d740*/  LOP3.LUT R16, R16, R17, RZ, 0xfc, !PT ;  /* 0x0000001110107212 */ /* 0x000fc800078efcff */
        /* <DEDUP_REMOVED lines=8> */
[----:B------:R1:W-:Y:S01]  /*d7d0*/  STSM.16.M88.4 [R0+0x4000], R12 ;  /* 0x0040000c00007844 */ /* 0x0003e20000000200 */
        /* <DEDUP_REMOVED lines=10> */
[----:B0-----:R-:W0:Y:S01]  /*d880*/  FENCE.VIEW.ASYNC.S ;  /* 0x00000000000073c6 */ /* 0x001e220000000000 */
[----:B------:R-:W-:Y:S05]  /*d890*/  @!P1 BRA `(.L_x_86) ;  /* 0x0000000000049947 */ /* 0x000fea0003800000 */
[----:B------:R-:W-:Y:S01]  /*d8a0*/  BPT.TRAP 0x1 ;  /* 0x000000040000795c */ /* 0x000fe20000300000 */
.L_x_86:
[----:B------:R-:W2:Y:S01]  /*d8b0*/  LDL.LU R4, [R1+0x8] ;  /* 0x0000080001047983 */ /* 0x000ea20000300800 */
[----:B0-----:R0:W-:Y:S01]  /*d8c0*/  SYNCS.ARRIVE.TRANS64.A1T0 RZ, [R3+URZ+0x38850], RZ ;  /* 0x038850ff03ff79a7 */ /* 0x0011e2000810003f */
[----:B-1----:R-:W1:Y:S01]  /*d8d0*/  S2R R0, SR_TID.X ;  /* 0x0000000000007919 */ /* 0x002e620000002100 */
[----:B------:R-:W-:Y:S01]  /*d8e0*/  VIADD R2, R18, 0x1 ;  /* 0x0000000112027836 */ /* 0x000fe20000000000 */
[----:B------:R-:W-:Y:S01]  /*d8f0*/  UIADD3 UR50, UR43, UR50, URZ ;  /* 0x000000322b327290 */ /* 0x000fe2000fffe03f */
[----:B-1----:R-:W-:Y:S01]  /*d900*/  LOP3.LUT R0, R0, 0x7f, RZ, 0xc0, !PT ;  /* 0x0000007f00007812 */ /* 0x002fe200078ec0ff */
[----:B------:R-:W-:Y:S03]  /*d910*/  BAR.SYNC.DEFER_BLOCKING 0x2, 0x80 ;  /* 0x0082000000007b1d */ /* 0x000fe60000010000 */
[----:B------:R-:W-:-:S05]  /*d920*/  ISETP.NE.AND P0, PT, R0, RZ, PT ;  /* 0x000000ff0000720c */ /* 0x000fca0003f05270 */
[----:B------:R-:W1:Y:S08]  /*d930*/  LDC R0, c[0x0][0xc34] ;  /* 0x00030d00ff007b82 */ /* 0x000e700000000800 */
[----:B0-----:R-:W-:-:S05]  /*d940*/  @!P0 VIADD R3, R3, 0x38880 ;  /* 0x0003888003038836 */ /* 0x001fca0000000000 */
[----:B------:R-:W-:-:S04]  /*d950*/  @!P0 PRMT R3, RZ, 0x654, R3 ;  /* 0x00000654ff038816 */ /* 0x000fc80000000003 */
[----:B------:R0:W-:Y:S01]  /*d960*/  @!P0 SYNCS.ARRIVE.TRANS64.RED.A1T0 RZ, [R3+URZ], RZ ;  /* 0x000000ff03ff89a7 */ /* 0x0001e2000810043f */
[----:B------:R-:W-:Y:S02]  /*d970*/  ISETP.NE.AND P0, PT, R2, 0x2, PT ;  /* 0x000000020200780c */ /* 0x000fe40003f05270 */
[----:B-1----:R-:W-:Y:S02]  /*d980*/  ISETP.LE.AND P1, PT, R0, UR50, PT ;  /* 0x0000003200007c0c */ /* 0x002fe4000bf23270 */
[----:B------:R-:W-:Y:S01]  /*d990*/  SEL R0, RZ, 0x1, P0 ;  /* 0x00000001ff007807 */ /* 0x000fe20000000000 */
[----:B------:R-:W-:-:S03]  /*d9a0*/  UIADD3 UR46, UR46, 0x1, URZ ;  /* 0x000000012e2e7890 */ /* 0x000fc6000fffe03f */
[----:B--2---:R-:W-:Y:S02]  /*d9b0*/  LOP3.LUT R4, R4, R0, RZ, 0x3c, !PT ;  /* 0x0000000004047212 */ /* 0x004fe400078e3cff */
[----:B------:R-:W-:-:S05]  /*d9c0*/  SEL R0, R2, RZ, P0 ;  /* 0x000000ff02007207 */ /* 0x000fca0000000000 */
[----:B------:R0:W-:Y:S04]  /*d9d0*/  STL [R1], R0 ;  /* 0x0000000001007387 */ /* 0x0001e80000100800 */
[----:B------:R0:W-:Y:S01]  /*d9e0*/  STL [R1+0x8], R4 ;  /* 0x0000080401007387 */ /* 0x0001e20000100800 */
[----:B------:R-:W-:Y:S05]  /*d9f0*/  @!P1 BRA `(.L_x_87) ;  /* 0xffffffc400749947 */ /* 0x000fea000383ffff */
[----:B------:R-:W-:-:S12]  /*da00*/  ULOP3.LUT UR46, UR46, 0x1, URZ, 0xc, !UPT ;  /* 0x000000012e2e7892 */ /* 0x000fd8000f8e0c3f */
.L_x_40:
[----:B0-----:R-:W0:Y:S01]  /*da10*/  S2R R3, SR_CgaCtaId ;  /* 0x0000000000037919 */ /* 0x001e220000008800 */
[----:B------:R-:W-:-:S04]  /*da20*/  MOV R0, 0x400 ;  /* 0x0000040000007802 */ /* 0x000fc80000000f00 */
[----:B0-----:R-:W-:Y:S01]  /*da30*/  LEA R9, R3, R0, 0x18 ;  /* 0x0000000003097211 */ /* 0x001fe200078ec0ff */
[----:B------:R-:W-:-:S05]  /*da40*/  IMAD.U32 R0, RZ, RZ, UR46 ;  /* 0x0000002eff007e24 */ /* 0x000fca000f8e00ff */
[----:B------:R-:W-:-:S04]  /*da50*/  SHF.L.U32 R0, R0, 0x1f, RZ ;  /* 0x0000001f00007819 */ /* 0x000fc800000006ff */
[----:B------:R-:W0:Y:S02]  /*da60*/  SYNCS.PHASECHK.TRANS64.TRYWAIT P0, [R9+URZ+0x38820], R0 ;  /* 0x03882000090075a7 */ /* 0x000e24000800017f */
[----:B0-----:R-:W-:Y:S05]  /*da70*/  @!P0 BRA `(.L_x_88) ;  /* 0x0000001000c08947 */ /* 0x001fea0003800000 */
.L_x_133:
[----:B------:R-:W1:Y:S02]  /*da80*/  S2R R2, SR_TID.X ;  /* 0x0000000000027919 */ /* 0x000e640000002100 */
[----:B-1----:R-:W-:-:S04]  /*da90*/  SHF.R.U32.HI R2, RZ, 0x5, R2 ;  /* 0x00000005ff027819 */ /* 0x002fc80000011602 */
[----:B------:R-:W-:-:S05]  /*daa0*/  LOP3.LUT R2, R2, 0x3, RZ, 0xc0, !PT ;  /* 0x0000000302027812 */ /* 0x000fca00078ec0ff */
[----:B0-----:R-:W0:Y:S02]  /*dab0*/  SHFL.IDX PT, R0, R2, RZ, 0x1f ;  /* 0x00001fff02007589 */ /* 0x001e2400000e0000 */
[----:B0-----:R-:W-:-:S13]  /*dac0*/  ISETP.NE.AND P0, PT, R0, RZ, PT ;  /* 0x000000ff0000720c */ /* 0x001fda0003f05270 */
[----:B------:R-:W-:Y:S05]  /*dad0*/  @P0 EXIT ;  /* 0x000000000000094d */ /* 0x000fea0003800000 */
[----:B------:R-:W-:Y:S01]  /*dae0*/  ELECT P0, URZ, PT ;  /* 0x00000000003f782f */ /* 0x000fe20003800000 */
[----:B------:R-:W-:-:S12]  /*daf0*/  BSSY B0, `(.L_x_89) ;  /* 0x000002a000007945 */ /* 0x000fd80003800000 */
[----:B------:R-:W-:Y:S05]  /*db00*/  @!P0 BRA `(.L_x_90) ;  /* 0x0000000000a08947 */ /* 0x000fea0003800000 */
[----:B------:R-:W-:-:S06]  /*db10*/  ULOP3.LUT UR4, UR38, 0x2, URZ, 0xfc, !UPT ;  /* 0x0000000226047892 */ /* 0x000fcc000f8efc3f */
[----:B------:R-:W-:-:S05]  /*db20*/  IMAD.U32 R0, RZ, RZ, UR4 ;  /* 0x00000004ff007e24 */ /* 0x000fca000f8e00ff */
[----:B------:R-:W-:-:S13]  /*db30*/  ISETP.NE.AND P0, PT, R0, 0x3, PT ;  /* 0x000000030000780c */ /* 0x000fda0003f05270 */
[----:B------:R-:W-:Y:S05]  /*db40*/  @!P0 BRA `(.L_x_91) ;  /* 0x0000000000048947 */ /* 0x000fea0003800000 */
[----:B------:R-:W-:Y:S01]  /*db50*/  BPT.TRAP 0x1 ;  /* 0x000000040000795c */ /* 0x000fe20000300000 */
.L_x_91:
[----:B------:R-:W2:Y:S04]  /*db60*/  LDL R2, [R1] ;  /* 0x0000000001027983 */ /* 0x000ea80000100800 */
[----:B------:R-:W3:Y:S01]  /*db70*/  LDL.LU R6, [R1+0x8] ;  /* 0x0000080001067983 */ /* 0x000ee20000300800 */
[----:B------:R-:W-:-:S04]  /*db80*/  VIADD R0, R9, 0x38840 ;  /* 0x0003884009007836 */ /* 0x000fc80000000000 */
[C---:B--2---:R-:W-:Y:S02]  /*db90*/  IMAD R5, R2.reuse, 0x8, R0 ;  /* 0x0000000802057824 */ /* 0x044fe400078e0200 */
[----:B------:R-:W-:Y:S01]  /*dba0*/  VIADD R2, R2, 0x1 ;  /* 0x0000000102027836 */ /* 0x000fe20000000000 */
[----:B---3--:R-:W-:-:S04]  /*dbb0*/  SHF.L.U32 R4, R6, 0x1f, RZ ;  /* 0x0000001f06047819 */ /* 0x008fc800000006ff */
[----:B------:R-:W-:Y:S01]  /*dbc0*/  ISETP.NE.AND P2, PT, R2, 0x2, PT ;  /* 0x000000020200780c */ /* 0x000fe20003f45270 */
[----:B------:R-:W0:Y:S03]  /*dbd0*/  SYNCS.PHASECHK.TRANS64.TRYWAIT P1, [R5+URZ], R4 ;  /* 0x00000004050075a7 */ /* 0x000e26000802017f */
[----:B------:R-:W-:-:S04]  /*dbe0*/  SEL R3, RZ, 0x1, P2 ;  /* 0x00000001ff037807 */ /* 0x000fc80001000000 */
[----:B------:R-:W-:Y:S02]  /*dbf0*/  LOP3.LUT R6, R6, R3, RZ, 0x3c, !PT ;  /* 0x0000000306067212 */ /* 0x000fe400078e3cff */
[----:B------:R-:W-:-:S05]  /*dc00*/  SEL R3, R2, RZ, P2 ;  /* 0x000000ff02037207 */ /* 0x000fca0001000000 */
[----:B------:R-:W-:Y:S01]  /*dc10*/  IMAD R7, R3, 0x8, R0 ;  /* 0x0000000803077824 */ /* 0x000fe200078e0200 */
[----:B------:R-:W-:Y:S01]  /*dc20*/  SHF.L.U32 R0, R6, 0x1f, RZ ;  /* 0x0000001f06007819 */ /* 0x000fe200000006ff */
[----:B0-----:R-:W-:Y:S06]  /*dc30*/  @!P1 BRA `(.L_x_92) ;  /* 0x0000001000649947 */ /* 0x001fec0003800000 */
.L_x_134:
[----:B------:R-:W1:Y:S02]  /*dc40*/  SYNCS.PHASECHK.TRANS64.TRYWAIT P1, [R7+URZ], R0 ;  /* 0x00000000070075a7 */ /* 0x000e64000802017f */
[----:B-1----:R-:W-:Y:S05]  /*dc50*/  @!P1 BRA `(.L_x_93) ;  /* 0x0000001000709947 */ /* 0x002fea0003800000 */
.L_x_135:
[----:B------:R-:W-:Y:S05]  /*dc60*/  @!P0 BRA `(.L_x_94) ;  /* 0x0000000000048947 */ /* 0x000fea0003800000 */
[----:B------:R-:W-:Y:S01]  /*dc70*/  BPT.TRAP 0x1 ;  /* 0x000000040000795c */ /* 0x000fe20000300000 */
.L_x_94:
[----:B------:R-:W0:Y:S02]  /*dc80*/  LDL.LU R2, [R1] ;  /* 0x0000000001027983 */ /* 0x000e240000300800 */
[----:B0-----:R-:W-:-:S04]  /*dc90*/  IMAD R5, R2, 0x8, R9 ;  /* 0x0000000802057824 */ /* 0x001fc800078e0209 */
[----:B------:R-:W0:Y:S02]  /*dca0*/  SYNCS.PHASECHK.TRANS64.TRYWAIT P1, [R5+URZ+0x38860], R4 ;  /* 0x03886004050075a7 */ /* 0x000e24000802017f */
[----:B0-----:R-:W-:Y:S05]  /*dcb0*/  @!P1 BRA `(.L_x_95) ;  /* 0x00000010006c9947 */ /* 0x001fea0003800000 */
.L_x_136:
[----:B------:R-:W-:Y:S05]  /*dcc0*/  @!P0 BRA `(.L_x_96) ;  /* 0x0000000000048947 */ /* 0x000fea0003800000 */
[----:B------:R-:W-:Y:S01]  /*dcd0*/  BPT.TRAP 0x1 ;  /* 0x000000040000795c */ /* 0x000fe20000300000 */
.L_x_96:
[----:B------:R-:W-:-:S04]  /*dce0*/  IMAD R3, R3, 0x8, R9 ;  /* 0x0000000803037824 */ /* 0x000fc800078e0209 */
[----:B------:R-:W2:Y:S02]  /*dcf0*/  SYNCS.PHASECHK.TRANS64.TRYWAIT P1, [R3+URZ+0x38860], R0 ;  /* 0x03886000030075a7 */ /* 0x000ea4000802017f */
[----:B--2---:R-:W-:Y:S05]  /*dd00*/  @!P1 BRA `(.L_x_97) ;  /* 0x00000010006c9947 */ /* 0x004fea0003800000 */
.L_x_137:
[----:B------:R-:W-:Y:S05]  /*dd10*/  @!P0 BRA `(.L_x_98) ;  /* 0x0000000000048947 */ /* 0x000fea0003800000 */
[----:B------:R-:W-:Y:S01]  /*dd20*/  BPT.TRAP 0x1 ;  /* 0x000000040000795c */ /* 0x000fe20000300000 */
.L_x_98:
[----:B------:R-:W3:Y:S02]  /*dd30*/  SYNCS.PHASECHK.TRANS64.TRYWAIT P0, [R5+URZ+0x38880], R4 ;  /* 0x03888004050075a7 */ /* 0x000ee4000800017f */
[----:B---3--:R-:W-:Y:S05]  /*dd40*/  @!P0 BRA `(.L_x_99) ;  /* 0x0000001000708947 */ /* 0x008fea0003800000 */
.L_x_100:
[----:B----4-:R4:W0:Y:S02]  /*dd50*/  SYNCS.PHASECHK.TRANS64.TRYWAIT P0, [R3+URZ+0x38880], R0 ;  /* 0x03888000030075a7 */ /* 0x010824000800017f */
[----:B0-----:R-:W-:Y:S05]  /*dd60*/  @!P0 NANOSLEEP.SYNCS 0x989680 ;  /* 0x009896800000895d */ /* 0x001fea0003900000 */
[----:B------:R-:W0:Y:S02]  /*dd70*/  @!P0 SYNCS.PHASECHK.TRANS64 P0, [R3+URZ+0x38880], R0 ;  /* 0x03888000030085a7 */ /* 0x000e24000800007f */
[----:B0-----:R-:W-:Y:S05]  /*dd80*/  @!P0 BRA `(.L_x_100) ;  /* 0xfffffffc00f08947 */ /* 0x001fea000383ffff */
.L_x_90:
[----:B------:R-:W-:Y:S05]  /*dd90*/  BSYNC B0 ;  /* 0x0000000000007941 */ /* 0x000fea0003800000 */
.L_x_89:
[----:B------:R-:W-:Y:S05]  /*dda0*/  EXIT ;  /* 0x000000000000794d */ /* 0x000fea0003800000 */
.L_x_10:
[----:B0-----:R-:W-:-:S04]  /*ddb0*/  IMAD.U32 R3, RZ, RZ, UR39 ;  /* 0x00000027ff037e24 */ /* 0x001fc8000f8e00ff */
[----:B------:R0:W1:Y:S03]  /*ddc0*/  SYNCS.PHASECHK.TRANS64.TRYWAIT P1, [R3+URZ+0x38800], R0 ;  /* 0x03880000030075a7 */ /* 0x000066000802017f */
[----:B-1----:R-:W-:Y:S05]  /*ddd0*/  @!P1 NANOSLEEP.SYNCS 0x989680 ;  /* 0x009896800000995d */ /* 0x002fea0003900000 */
[----:B------:R-:W1:Y:S02]  /*dde0*/  @!P1 SYNCS.PHASECHK.TRANS64 P1, [R3+URZ+0x38800], R0 ;  /* 0x03880000030095a7 */ /* 0x000e64000802007f */
[----:B-1----:R-:W-:Y:S05]  /*ddf0*/  @!P1 BRA `(.L_x_10) ;  /* 0xfffffffc00ec9947 */ /* 0x002fea000383ffff */
[----:B------:R-:W-:Y:S05]  /*de00*/  BRA `(.L_x_101) ;  /* 0xffffff3400bc7947 */ /* 0x000fea000383ffff */
.L_x_14:
[----:B-1----:R1:W2:Y:S02]  /*de10*/  SYNCS.PHASECHK.TRANS64.TRYWAIT P1, [R3+URZ+0x38830], R0 ;  /* 0x03883000030075a7 */ /* 0x0022a4000802017f */
[----:B--2---:R-:W-:Y:S05]  /*de20*/  @!P1 NANOSLEEP.SYNCS 0x989680 ;  /* 0x009896800000995d */ /* 0x004fea0003900000 */
[----:B------:R-:W2:Y:S02]  /*de30*/  @!P1 SYNCS.PHASECHK.TRANS64 P1, [R3+URZ+0x38830], R0 ;  /* 0x03883000030095a7 */ /* 0x000ea4000802007f */
[----:B--2---:R-:W-:Y:S05]  /*de40*/  @!P1 BRA `(.L_x_14) ;  /* 0xfffffffc00f09947 */ /* 0x004fea000383ffff */
[----:B------:R-:W-:Y:S05]  /*de50*/  BRA `(.L_x_13) ;  /* 0xffffff3400e47947 */ /* 0x000fea000383ffff */
.L_x_19:
[----:B-1----:R-:W-:-:S04]  /*de60*/  IMAD.U32 R5, RZ, RZ, UR6 ;  /* 0x00000006ff057e24 */ /* 0x002fc8000f8e00ff */
[----:B------:R1:W2:Y:S03]  /*de70*/  SYNCS.PHASECHK.TRANS64.TRYWAIT P1, [R5+URZ+0x38830], R0 ;  /* 0x03883000050075a7 */ /* 0x0002a6000802017f */
[----:B--2---:R-:W-:Y:S05]  /*de80*/  @!P1 NANOSLEEP.SYNCS 0x989680 ;  /* 0x009896800000995d */ /* 0x004fea0003900000 */
[----:B------:R-:W2:Y:S02]  /*de90*/  @!P1 SYNCS.PHASECHK.TRANS64 P1, [R5+URZ+0x38830], R0 ;  /* 0x03883000050095a7 */ /* 0x000ea4000802007f */
[----:B--2---:R-:W-:Y:S05]  /*dea0*/  @!P1 BRA `(.L_x_19) ;  /* 0xfffffffc00ec9947 */ /* 0x004fea000383ffff */
[----:B------:R-:W-:Y:S05]  /*deb0*/  BRA `(.L_x_16) ;  /* 0xffffff6000a07947 */ /* 0x000fea000383ffff */
.L_x_23:
[----:B-1----:R-:W-:-:S04]  /*dec0*/  IMAD.U32 R5, RZ, RZ, UR6 ;  /* 0x00000006ff057e24 */ /* 0x002fc8000f8e00ff */
[----:B------:R1:W2:Y:S03]  /*ded0*/  SYNCS.PHASECHK.TRANS64.TRYWAIT P1, [R5+URZ+0x38850], R0 ;  /* 0x03885000050075a7 */ /* 0x0002a6000802017f */
[----:B--2---:R-:W-:Y:S05]  /*dee0*/  @!P1 NANOSLEEP.SYNCS 0x989680 ;  /* 0x009896800000995d */ /* 0x004fea0003900000 */
[----:B------:R-:W2:Y:S02]  /*def0*/  @!P1 SYNCS.PHASECHK.TRANS64 P1, [R5+URZ+0x38850], R0 ;  /* 0x03885000050095a7 */ /* 0x000ea4000802007f */
[----:B--2---:R-:W-:Y:S05]  /*df00*/  @!P1 BRA `(.L_x_23) ;  /* 0xfffffffc00ec9947 */ /* 0x004fea000383ffff */
[----:B------:R-:W-:Y:S05]  /*df10*/  BRA `(.L_x_20) ;  /* 0xffffff6400747947 */ /* 0x000fea000383ffff */
.L_x_29:
[----:B-1----:R-:W-:-:S04]  /*df20*/  IMAD.U32 R7, RZ, RZ, UR8 ;  /* 0x00000008ff077e24 */ /* 0x002fc8000f8e00ff */
[----:B------:R1:W2:Y:S03]  /*df30*/  SYNCS.PHASECHK.TRANS64.TRYWAIT P1, [R7+URZ+0x38850], R6 ;  /* 0x03885006070075a7 */ /* 0x0002a6000802017f */
[----:B--2---:R-:W-:Y:S05]  /*df40*/  @!P1 NANOSLEEP.SYNCS 0x989680 ;  /* 0x009896800000995d */ /* 0x004fea0003900000 */
[----:B------:R-:W2:Y:S02]  /*df50*/  @!P1 SYNCS.PHASECHK.TRANS64 P1, [R7+URZ+0x38850], R6 ;  /* 0x03885006070095a7 */ /* 0x000ea4000802007f */
[----:B--2---:R-:W-:Y:S05]  /*df60*/  @!P1 BRA `(.L_x_29) ;  /* 0xfffffffc00ec9947 */ /* 0x004fea000383ffff */
[----:B------:R-:W-:Y:S05]  /*df70*/  BRA `(.L_x_28) ;  /* 0xffffff8400187947 */ /* 0x000fea000383ffff */
.L_x_45:
[----:B------:R-:W-:Y:S02]  /*df80*/  IMAD.MOV.U32 R13, RZ, RZ, R0 ;  /* 0x000000ffff0d7224 */ /* 0x000fe400078e0000 */
[----:B------:R-:W-:Y:S02]  /*df90*/  IMAD.MOV.U32 R12, RZ, RZ, RZ ;  /* 0x000000ffff0c7224 */ /* 0x000fe400078e00ff */
[----:B------:R-:W-:Y:S02]  /*dfa0*/  IMAD.MOV.U32 R11, RZ, RZ, 0x1f ;  /* 0x0000001fff0b7424 */ /* 0x000fe400078e00ff */
[----:B------:R-:W-:-:S07]  /*dfb0*/  IMAD.MOV.U32 R15, RZ, RZ, -0x1 ;  /* 0xffffffffff0f7424 */ /* 0x000fce00078e00ff */
[----:B0-----:R-:W-:Y:S05]  /*dfc0*/  WARPSYNC.COLLECTIVE R15, `(.L_x_102) ;  /* 0x000000000f087348 */ /* 0x001fea0003c00000 */
[----:B------:R1:W2:Y:S02]  /*dfd0*/  SHFL.IDX P6, R14, R13, R12, R11 ;  /* 0x0000000c0d0e7389 */ /* 0x0002a400000c000b */
[----:B012---:R-:W-:Y:S01]  /*dfe0*/  ENDCOLLECTIVE ;  /* 0x000000000000791b */ /* 0x007fe20003800000 */
.L_x_102:
[----:B------:R-:W-:Y:S05]  /*dff0*/  BRA `(.L_x_103) ;  /* 0xffffffc400fc7947 */ /* 0x000fea000383ffff */
.L_x_47:
[----:B------:R-:W-:Y:S01]  /*e000*/  BSSY B0, `(.L_x_104) ;  /* 0x0000006000007945 */ /* 0x000fe20003800000 */
[----:B------:R-:W-:-:S07]  /*e010*/  IMAD.MOV.U32 R15, RZ, RZ, -0x1 ;  /* 0xffffffffff0f7424 */ /* 0x000fce00078e00ff */
[----:B0-----:R-:W-:Y:S05]  /*e020*/  WARPSYNC.COLLECTIVE R15, `(.L_x_105) ;  /* 0x000000000f0c7348 */ /* 0x001fea0003c00000 */
[----:B------:R-:W-:Y:S02]  /*e030*/  ELECT P6, UR62, PT ;  /* 0x00000000003e782f */ /* 0x000fe400038c0000 */
[----:B------:R-:W-:Y:S01]  /*e040*/  MOV R14, UR62 ;  /* 0x0000003e000e7c02 */ /* 0x000fe20008000f00 */
[----:B0-----:R-:W-:Y:S10]  /*e050*/  ENDCOLLECTIVE ;  /* 0x000000000000791b */ /* 0x001ff40003800000 */
.L_x_105:
[----:B------:R-:W-:Y:S05]  /*e060*/  BSYNC B0 ;  /* 0x0000000000007941 */ /* 0x000fea0003800000 */
.L_x_104:
[----:B------:R-:W-:Y:S05]  /*e070*/  BRA `(.L_x_106) ;  /* 0xffffffc8000c7947 */ /* 0x000fea000383ffff */
.L_x_49:
[----:B-1----:R1:W2:Y:S02]  /*e080*/  SYNCS.PHASECHK.TRANS64.TRYWAIT P0, [R4+URZ+0x38880], R3 ;  /* 0x03888003040075a7 */ /* 0x0022a4000800017f */
[----:B--2---:R-:W-:Y:S05]  /*e090*/  @!P0 NANOSLEEP.SYNCS 0x989680 ;  /* 0x009896800000895d */ /* 0x004fea0003900000 */
[----:B------:R-:W2:Y:S02]  /*e0a0*/  @!P0 SYNCS.PHASECHK.TRANS64 P0, [R4+URZ+0x38880], R3 ;  /* 0x03888003040085a7 */ /* 0x000ea4000800007f */
[----:B--2---:R-:W-:Y:S05]  /*e0b0*/  @!P0 BRA `(.L_x_49) ;  /* 0xfffffffc00f08947 */ /* 0x004fea000383ffff */
[----:B------:R-:W-:Y:S05]  /*e0c0*/  BRA `(.L_x_107) ;  /* 0xffffffc8006c7947 */ /* 0x000fea000383ffff */
.L_x_51:
[----:B--2---:R2:W3:Y:S02]  /*e0d0*/  SYNCS.PHASECHK.TRANS64.TRYWAIT P0, [R4+URZ+0x38840], R3 ;  /* 0x03884003040075a7 */ /* 0x0044e4000800017f */
[----:B---3--:R-:W-:Y:S05]  /*e0e0*/  @!P0 NANOSLEEP.SYNCS 0x989680 ;  /* 0x009896800000895d */ /* 0x008fea0003900000 */
[----:B------:R-:W3:Y:S02]  /*e0f0*/  @!P0 SYNCS.PHASECHK.TRANS64 P0, [R4+URZ+0x38840], R3 ;  /* 0x03884003040085a7 */ /* 0x000ee4000800007f */
[----:B---3--:R-:W-:Y:S05]  /*e100*/  @!P0 BRA `(.L_x_51) ;  /* 0xfffffffc00f08947 */ /* 0x008fea000383ffff */
[----:B------:R-:W-:Y:S05]  /*e110*/  BRA `(.L_x_108) ;  /* 0xffffffc800d87947 */ /* 0x000fea000383ffff */
.L_x_54:
[----:B------:R-:W-:Y:S02]  /*e120*/  IMAD.MOV.U32 R13, RZ, RZ, R2 ;  /* 0x000000ffff0d7224 */ /* 0x000fe400078e0002 */
[----:B------:R-:W-:Y:S02]  /*e130*/  IMAD.MOV.U32 R12, RZ, RZ, RZ ;  /* 0x000000ffff0c7224 */ /* 0x000fe400078e00ff */
[----:B------:R-:W-:Y:S02]  /*e140*/  IMAD.MOV.U32 R11, RZ, RZ, 0x181f ;  /* 0x0000181fff0b7424 */ /* 0x000fe400078e00ff */
[----:B------:R-:W-:Y:S02]  /*e150*/  IMAD.MOV.U32 R15, RZ, RZ, -0x1 ;  /* 0xffffffffff0f7424 */ /* 0x000fe400078e00ff */
[----:B------:R-:W-:-:S07]  /*e160*/  IMAD.IADD R4, R19, 0x1, R4 ;  /* 0x0000000113047824 */ /* 0x000fce00078e0204 */
[----:B-----5:R-:W-:Y:S05]  /*e170*/  WARPSYNC.COLLECTIVE R15, `(.L_x_109) ;  /* 0x000000000f087348 */ /* 0x020fea0003c00000 */
[----:B------:R0:W1:Y:S02]  /*e180*/  SHFL.IDX P6, R14, R13, R12, R11 ;  /* 0x0000000c0d0e7389 */ /* 0x00006400000c000b */
[----:B01---5:R-:W-:Y:S01]  /*e190*/  ENDCOLLECTIVE ;  /* 0x000000000000791b */ /* 0x023fe20003800000 */
.L_x_109:
[----:B------:R-:W-:Y:S02]  /*e1a0*/  VIADD R5, R4, 0x10 ;  /* 0x0000001004057836 */ /* 0x000fe40000000000 */
[----:B------:R-:W-:Y:S02]  /*e1b0*/  IMAD.MOV.U32 R13, RZ, RZ, R0 ;  /* 0x000000ffff0d7224 */ /* 0x000fe400078e0000 */
[----:B------:R-:W-:-:S07]  /*e1c0*/  IMAD.MOV.U32 R7, RZ, RZ, R14 ;  /* 0x000000ffff077224 */ /* 0x000fce00078e000e */
[----:B------:R-:W-:Y:S05]  /*e1d0*/  WARPSYNC.COLLECTIVE R15, `(.L_x_110) ;  /* 0x000000000f087348 */ /* 0x000fea0003c00000 */
[----:B------:R0:W1:Y:S02]  /*e1e0*/  SHFL.IDX P6, R14, R13, R12, R11 ;  /* 0x0000000c0d0e7389 */ /* 0x00006400000c000b */
[----:B01----:R-:W-:Y:S01]  /*e1f0*/  ENDCOLLECTIVE ;  /* 0x000000000000791b */ /* 0x003fe20003800000 */
.L_x_110:
[----:B------:R-:W-:Y:S02]  /*e200*/  ULDC UR4, c[0x0][0x288] ;  /* 0x0000a20000047ab9 */ /* 0x000fe40000000800 */
[----:B------:R-:W-:-:S05]  /*e210*/  IMAD R3, R8, UR4, RZ ;  /* 0x0000000408037c24 */ /* 0x000fca000f8e02ff */
[----:B------:R-:W-:Y:S01]  /*e220*/  ISETP.GE.AND P2, PT, R4, R3, PT ;  /* 0x000000030400720c */ /* 0x000fe20003f46270 */
[----:B------:R-:W-:Y:S02]  /*e230*/  IMAD.MOV.U32 R13, RZ, RZ, R2 ;  /* 0x000000ffff0d7224 */ /* 0x000fe400078e0002 */
[----:B------:R-:W-:Y:S02]  /*e240*/  IMAD.MOV.U32 R12, RZ, RZ, 0x1 ;  /* 0x00000001ff0c7424 */ /* 0x000fe400078e00ff */
[----:B------:R-:W-:-:S08]  /*e250*/  IMAD.MOV.U32 R6, RZ, RZ, R14 ;  /* 0x000000ffff067224 */ /* 0x000fd000078e000e */
[----:B------:R-:W-:Y:S05]  /*e260*/  WARPSYNC.COLLECTIVE R15, `(.L_x_111) ;  /* 0x000000000f087348 */ /* 0x000fea0003c00000 */
[----:B------:R0:W1:Y:S02]  /*e270*/  SHFL.IDX P6, R14, R13, R12, R11 ;  /* 0x0000000c0d0e7389 */ /* 0x00006400000c000b */
[----:B01----:R-:W-:Y:S01]  /*e280*/  ENDCOLLECTIVE ;  /* 0x000000000000791b */ /* 0x003fe20003800000 */
.L_x_111:
[----:B------:R-:W-:-:S05]  /*e290*/  @!P2 IADD3 R6, P3, R10, R6, RZ ;  /* 0x000000060a06a210 */ /* 0x000fca0007f7e0ff */
[----:B------:R-:W-:-:S05]  /*e2a0*/  @!P2 IMAD.X R7, RZ, RZ, R7, P3 ;  /* 0x000000ffff07a224 */ /* 0x000fca00018e0607 */
[----:B------:R-:W-:Y:S01]  /*e2b0*/  @!PT LDS RZ, [RZ] ;  /* 0x00000000fffff984 */ /* 0x000fe20000000800 */
[----:B------:R-:W-:Y:S01]  /*e2c0*/  @!PT LDS RZ, [RZ] ;  /* 0x00000000fffff984 */ /* 0x000fe20000000800 */
[----:B------:R-:W-:Y:S01]  /*e2d0*/  @!PT LDS RZ, [RZ] ;  /* 0x00000000fffff984 */ /* 0x000fe20000000800 */
[----:B------:R0:W-:Y:S01]  /*e2e0*/  @!P2 LDGSTS.E.BYPASS.LTC128B.128 [R9+0x20400], desc[UR48][R6.64], !P0 ;  /* 0x204000000609afae */ /* 0x0001e2000c101d70 */
[----:B------:R-:W-:-:S03]  /*e2f0*/  IMAD.MOV.U32 R13, RZ, RZ, R0 ;  /* 0x000000ffff0d7224 */ /* 0x000fc600078e0000 */
[----:B------:R0:W-:Y:S01]  /*e300*/  @!P2 LDGSTS.E.BYPASS.LTC128B.128 [R9+0x24400], desc[UR48][R6.64+0x80], !P1 ;  /* 0x244000800609afae */ /* 0x0001e2000c901d70 */
[----:B------:R-:W-:Y:S01]  /*e310*/  ISETP.GE.AND P2, PT, R5, R3, PT ;  /* 0x000000030500720c */ /* 0x000fe20003f46270 */
[----:B------:R-:W-:-:S12]  /*e320*/  IMAD.MOV.U32 R8, RZ, RZ, R14 ;  /* 0x000000ffff087224 */ /* 0x000fd800078e000e */
[----:B0-----:R-:W-:Y:S05]  /*e330*/  WARPSYNC.COLLECTIVE R15, `(.L_x_112) ;  /* 0x000000000f087348 */ /* 0x001fea0003c00000 */
[----:B------:R1:W2:Y:S02]  /*e340*/  SHFL.IDX P6, R14, R13, R12, R11 ;  /* 0x0000000c0d0e7389 */ /* 0x0002a400000c000b */
[----:B012---:R-:W-:Y:S01]  /*e350*/  ENDCOLLECTIVE ;  /* 0x000000000000791b */ /* 0x007fe20003800000 */
.L_x_112:
[----:B------:R-:W-:Y:S02]  /*e360*/  IMAD.MOV.U32 R13, RZ, RZ, R2 ;  /* 0x000000ffff0d7224 */ /* 0x000fe400078e0002 */
[----:B------:R-:W-:Y:S02]  /*e370*/  IMAD.MOV.U32 R12, RZ, RZ, 0x2 ;  /* 0x00000002ff0c7424 */ /* 0x000fe400078e00ff */
[----:B------:R-:W-:-:S07]  /*e380*/  IMAD.MOV.U32 R5, RZ, RZ, R14 ;  /* 0x000000ffff057224 */ /* 0x000fce00078e000e */
[----:B------:R-:W-:Y:S05]  /*e390*/  WARPSYNC.COLLECTIVE R15, `(.L_x_113) ;  /* 0x000000000f087348 */ /* 0x000fea0003c00000 */
[----:B------:R0:W1:Y:S02]  /*e3a0*/  SHFL.IDX P6, R14, R13, R12, R11 ;  /* 0x0000000c0d0e7389 */ /* 0x00006400000c000b */
[----:B01----:R-:W-:Y:S01]  /*e3b0*/  ENDCOLLECTIVE ;  /* 0x000000000000791b */ /* 0x003fe20003800000 */
.L_x_113:
[----:B------:R-:W-:-:S05]  /*e3c0*/  @!P2 IADD3 R5, P3, R10, R5, RZ ;  /* 0x000000050a05a210 */ /* 0x000fca0007f7e0ff */
[----:B------:R-:W-:Y:S02]  /*e3d0*/  @!P2 IMAD.X R6, RZ, RZ, R8, P3 ;  /* 0x000000ffff06a224 */ /* 0x000fe400018e0608 */
[C---:B------:R-:W-:Y:S02]  /*e3e0*/  VIADD R8, R4.reuse, 0x60 ;  /* 0x0000006004087836 */ /* 0x040fe40000000000 */
[----:B------:R-:W-:Y:S02]  /*e3f0*/  @!P2 IMAD.MOV.U32 R7, RZ, RZ, R6 ;  /* 0x000000ffff07a224 */ /* 0x000fe400078e0006 */
[----:B------:R-:W-:Y:S02]  /*e400*/  @!P2 IMAD.MOV.U32 R6, RZ, RZ, R5 ;  /* 0x000000ffff06a224 */ /* 0x000fe400078e0005 */
[----:B------:R-:W-:Y:S02]  /*e410*/  VIADD R5, R4, 0x20 ;  /* 0x0000002004057836 */ /* 0x000fe40000000000 */
[----:B------:R-:W-:Y:S01]  /*e420*/  IMAD.MOV.U32 R13, RZ, RZ, R0 ;  /* 0x000000ffff0d7224 */ /* 0x000fe200078e0000 */
[----:B------:R-:W-:Y:S01]  /*e430*/  @!PT LDS RZ, [RZ] ;  /* 0x00000000fffff984 */ /* 0x000fe20000000800 */
[----:B------:R-:W-:Y:S01]  /*e440*/  @!PT LDS RZ, [RZ] ;  /* 0x00000000fffff984 */ /* 0x000fe20000000800 */
[----:B------:R-:W-:Y:S01]  /*e450*/  @!PT LDS RZ, [RZ] ;  /* 0x00000000fffff984 */ /* 0x000fe20000000800 */
[----:B------:R0:W-:Y:S04]  /*e460*/  @!P2 LDGSTS.E.BYPASS.LTC128B.128 [R9+0x20c00], desc[UR48][R6.64], !P0 ;  /* 0x20c000000609afae */ /* 0x0001e8000c101d70 */
[----:B------:R0:W-:Y:S01]  /*e470*/  @!P2 LDGSTS.E.BYPASS.LTC128B.128 [R9+0x24c00], desc[UR48][R6.64+0x80], !P1 ;  /* 0x24c000800609afae */ /* 0x0001e2000c901d70 */
[----:B------:R-:W-:Y:S01]  /*e480*/  ISETP.GE.AND P2, PT, R5, R3, PT ;  /* 0x000000030500720c */ /* 0x000fe20003f46270 */
[----:B------:R-:W-:-:S12]  /*e490*/  IMAD.MOV.U32 R5, RZ, RZ, R14 ;  /* 0x000000ffff057224 */ /* 0x000fd800078e000e */
[----:B0-----:R-:W-:Y:S05]  /*e4a0*/  WARPSYNC.COLLECTIVE R15, `(.L_x_114) ;  /* 0x000000000f087348 */ /* 0x001fea0003c00000 */
[----:B------:R1:W2:Y:S02]  /*e4b0*/  SHFL.IDX P6, R14, R13, R12, R11 ;  /* 0x0000000c0d0e7389 */ /* 0x0002a400000c000b */
[----:B012---:R-:W-:Y:S01]  /*e4c0*/  ENDCOLLECTIVE ;  /* 0x000000000000791b */ /* 0x007fe20003800000 */
.L_x_114:
[----:B------:R-:W-:Y:S02]  /*e4d0*/  IMAD.MOV.U32 R13, RZ, RZ, R2 ;  /* 0x000000ffff0d7224 */ /* 0x000fe400078e0002 */
[----:B------:R-:W-:Y:S02]  /*e4e0*/  IMAD.MOV.U32 R12, RZ, RZ, 0x3 ;  /* 0x00000003ff0c7424 */ /* 0x000fe400078e00ff */
[----:B------:R-:W-:-:S07]  /*e4f0*/  IMAD.MOV.U32 R6, RZ, RZ, R14 ;  /* 0x000000ffff067224 */ /* 0x000fce00078e000e */
[----:B------:R-:W-:Y:S05]  /*e500*/  WARPSYNC.COLLECTIVE R15, `(.L_x_115) ;  /* 0x000000000f087348 */ /* 0x000fea0003c00000 */
[----:B------:R0:W1:Y:S02]  /*e510*/  SHFL.IDX P6, R14, R13, R12, R11 ;  /* 0x0000000c0d0e7389 */ /* 0x00006400000c000b */
[----:B01----:R-:W-:Y:S01]  /*e520*/  ENDCOLLECTIVE ;  /* 0x000000000000791b */ /* 0x003fe20003800000 */
.L_x_115:
[----:B------:R-:W-:-:S05]  /*e530*/  @!P2 IADD3 R6, P3, R10, R6, RZ ;  /* 0x000000060a06a210 */ /* 0x000fca0007f7e0ff */
[----:B------:R-:W-:-:S04]  /*e540*/  @!P2 IMAD.X R5, RZ, RZ, R5, P3 ;  /* 0x000000ffff05a224 */ /* 0x000fc800018e0605 */
        /* <DEDUP_REMOVED lines=13> */
.L_x_116:
[----:B------:R-:W-:Y:S02]  /*e620*/  IMAD.MOV.U32 R13, RZ, RZ, R2 ;  /* 0x000000ffff0d7224 */ /* 0x000fe400078e0002 */
[----:B------:R-:W-:Y:S02]  /*e630*/  IMAD.MOV.U32 R12, RZ, RZ, 0x4 ;  /* 0x00000004ff0c7424 */ /* 0x000fe400078e00ff */
[----:B------:R-:W-:-:S07]  /*e640*/  IMAD.MOV.U32 R6, RZ, RZ, R14 ;  /* 0x000000ffff067224 */ /* 0x000fce00078e000e */
[----:B------:R-:W-:Y:S05]  /*e650*/  WARPSYNC.COLLECTIVE R15, `(.L_x_117) ;  /* 0x000000000f087348 */ /* 0x000fea0003c00000 */
[----:B------:R0:W1:Y:S02]  /*e660*/  SHFL.IDX P6, R14, R13, R12, R11 ;  /* 0x0000000c0d0e7389 */ /* 0x00006400000c000b */
[----:B01----:R-:W-:Y:S01]  /*e670*/  ENDCOLLECTIVE ;  /* 0x000000000000791b */ /* 0x003fe20003800000 */
.L_x_117:
        /* <DEDUP_REMOVED lines=15> */
.L_x_118:
[----:B------:R-:W-:Y:S02]  /*e770*/  IMAD.MOV.U32 R13, RZ, RZ, R2 ;  /* 0x000000ffff0d7224 */ /* 0x000fe400078e0002 */
[----:B------:R-:W-:Y:S02]  /*e780*/  IMAD.MOV.U32 R12, RZ, RZ, 0x5 ;  /* 0x00000005ff0c7424 */ /* 0x000fe400078e00ff */
[----:B------:R-:W-:-:S07]  /*e790*/  IMAD.MOV.U32 R6, RZ, RZ, R14 ;  /* 0x000000ffff067224 */ /* 0x000fce00078e000e */
[----:B------:R-:W-:Y:S05]  /*e7a0*/  WARPSYNC.COLLECTIVE R15, `(.L_x_119) ;  /* 0x000000000f087348 */ /* 0x000fea0003c00000 */
[----:B------:R0:W1:Y:S02]  /*e7b0*/  SHFL.IDX P6, R14, R13, R12, R11 ;  /* 0x0000000c0d0e7389 */ /* 0x00006400000c000b */
[----:B01----:R-:W-:Y:S01]  /*e7c0*/  ENDCOLLECTIVE ;  /* 0x000000000000791b */ /* 0x003fe20003800000 */
.L_x_119:
        /* <DEDUP_REMOVED lines=15> */
.L_x_120:
[----:B------:R-:W-:Y:S02]  /*e8c0*/  IMAD.MOV.U32 R13, RZ, RZ, R2 ;  /* 0x000000ffff0d7224 */ /* 0x000fe400078e0002 */
[----:B------:R-:W-:Y:S02]  /*e8d0*/  IMAD.MOV.U32 R12, RZ, RZ, 0x6 ;  /* 0x00000006ff0c7424 */ /* 0x000fe400078e00ff */
[----:B------:R-:W-:-:S07]  /*e8e0*/  IMAD.MOV.U32 R6, RZ, RZ, R14 ;  /* 0x000000ffff067224 */ /* 0x000fce00078e000e */
[----:B------:R-:W-:Y:S05]  /*e8f0*/  WARPSYNC.COLLECTIVE R15, `(.L_x_121) ;  /* 0x000000000f087348 */ /* 0x000fea0003c00000 */
[----:B------:R0:W1:Y:S02]  /*e900*/  SHFL.IDX P6, R14, R13, R12, R11 ;  /* 0x0000000c0d0e7389 */ /* 0x00006400000c000b */
[----:B01----:R-:W-:Y:S01]  /*e910*/  ENDCOLLECTIVE ;  /* 0x000000000000791b */ /* 0x003fe20003800000 */
.L_x_121:
[----:B------:R-:W-:-:S05]  /*e920*/  @!P2 IADD3 R6, P3, R10, R6, RZ ;  /* 0x000000060a06a210 */ /* 0x000fca0007f7e0ff */
[----:B------:R-:W-:-:S04]  /*e930*/  @!P2 IMAD.X R5, RZ, RZ, R5, P3 ;  /* 0x000000ffff05a224 */ /* 0x000fc800018e0605 */
[----:B------:R-:W-:Y:S02]  /*e940*/  @!P2 IMAD.MOV.U32 R7, RZ, RZ, R5 ;  /* 0x000000ffff07a224 */ /* 0x000fe400078e0005 */
[----:B------:R-:W-:-:S03]  /*e950*/  IMAD.MOV.U32 R13, RZ, RZ, R0 ;  /* 0x000000ffff0d7224 */ /* 0x000fc600078e0000 */
        /* <DEDUP_REMOVED lines=10> */
.L_x_122:
[----:B------:R-:W-:Y:S02]  /*ea00*/  IMAD.MOV.U32 R13, RZ, RZ, R2 ;  /* 0x000000ffff0d7224 */ /* 0x000fe400078e0002 */
[----:B------:R-:W-:Y:S02]  /*ea10*/  IMAD.MOV.U32 R12, RZ, RZ, 0x7 ;  /* 0x00000007ff0c7424 */ /* 0x000fe400078e00ff */
[----:B------:R-:W-:-:S07]  /*ea20*/  IMAD.MOV.U32 R6, RZ, RZ, R14 ;  /* 0x000000ffff067224 */ /* 0x000fce00078e000e */
[----:B------:R-:W-:Y:S05]  /*ea30*/  WARPSYNC.COLLECTIVE R15, `(.L_x_123) ;  /* 0x000000000f087348 */ /* 0x000fea0003c00000 */
[----:B------:R0:W1:Y:S02]  /*ea40*/  SHFL.IDX P6, R14, R13, R12, R11 ;  /* 0x0000000c0d0e7389 */ /* 0x00006400000c000b */
[----:B01----:R-:W-:Y:S01]  /*ea50*/  ENDCOLLECTIVE ;  /* 0x000000000000791b */ /* 0x003fe20003800000 */
.L_x_123:
        /* <DEDUP_REMOVED lines=9> */
[----:B------:R-:W-:-:S07]  /*eaf0*/  IMAD.MOV.U32 R5, RZ, RZ, R14 ;  /* 0x000000ffff057224 */ /* 0x000fce00078e000e */
[----:B0-----:R-:W-:Y:S05]  /*eb00*/  WARPSYNC.COLLECTIVE R15, `(.L_x_124) ;  /* 0x000000000f087348 */ /* 0x001fea0003c00000 */
[----:B------:R1:W2:Y:S02]  /*eb10*/  SHFL.IDX P6, R14, R13, R12, R11 ;  /* 0x0000000c0d0e7389 */ /* 0x0002a400000c000b */
[----:B012---:R-:W-:Y:S01]  /*eb20*/  ENDCOLLECTIVE ;  /* 0x000000000000791b */ /* 0x007fe20003800000 */
.L_x_124:
[----:B------:R-:W-:Y:S01]  /*eb30*/  IMAD.MOV.U32 R0, RZ, RZ, R14 ;  /* 0x000000ffff007224 */ /* 0x000fe200078e000e */
[----:B------:R-:W-:Y:S06]  /*eb40*/  BRA `(.L_x_125) ;  /* 0xffffffcc002c7947 */ /* 0x000fec000383ffff */
.L_x_57:
[----:B---3--:R3:W4:Y:S02]  /*eb50*/  SYNCS.PHASECHK.TRANS64.TRYWAIT P0, [R18+URZ+0x38820], R0 ;  /* 0x03882000120075a7 */ /* 0x008724000800017f */
[----:B----4-:R-:W-:Y:S05]  /*eb60*/  @!P0 NANOSLEEP.SYNCS 0x989680 ;  /* 0x009896800000895d */ /* 0x010fea0003900000 */
[----:B------:R-:W4:Y:S02]  /*eb70*/  @!P0 SYNCS.PHASECHK.TRANS64 P0, [R18+URZ+0x38820], R0 ;  /* 0x03882000120085a7 */ /* 0x000f24000800007f */
[----:B----4-:R-:W-:Y:S05]  /*eb80*/  @!P0 BRA `(.L_x_57) ;  /* 0xfffffffc00f08947 */ /* 0x010fea000383ffff */
[----:B------:R-:W-:Y:S05]  /*eb90*/  BRA `(.L_x_126) ;  /* 0xffffffcc00707947 */ /* 0x000fea000383ffff */
.L_x_63:
[----:B0-----:R0:W1:Y:S02]  /*eba0*/  SYNCS.PHASECHK.TRANS64.TRYWAIT P0, [R6+URZ+0x38880], R5 ;  /* 0x03888005060075a7 */ /* 0x001064000800017f */
[----:B-1----:R-:W-:Y:S05]  /*ebb0*/  @!P0 NANOSLEEP.SYNCS 0x989680 ;  /* 0x009896800000895d */ /* 0x002fea0003900000 */
[----:B------:R-:W1:Y:S02]  /*ebc0*/  @!P0 SYNCS.PHASECHK.TRANS64 P0, [R6+URZ+0x38880], R5 ;  /* 0x03888005060085a7 */ /* 0x000e64000800007f */
[----:B-1----:R-:W-:Y:S05]  /*ebd0*/  @!P0 BRA `(.L_x_63) ;  /* 0xfffffffc00f08947 */ /* 0x002fea000383ffff */
[----:B------:R-:W-:Y:S05]  /*ebe0*/  BRA `(.L_x_127) ;  /* 0xffffffd000207947 */ /* 0x000fea000383ffff */
.L_x_69:
[----:B-1----:R1:W2:Y:S02]  /*ebf0*/  SYNCS.PHASECHK.TRANS64.TRYWAIT P0, [R6+URZ+0x38840], R5 ;  /* 0x03884005060075a7 */ /* 0x0022a4000800017f */
[----:B--2---:R-:W-:Y:S05]  /*ec00*/  @!P0 NANOSLEEP.SYNCS 0x989680 ;  /* 0x009896800000895d */ /* 0x004fea0003900000 */
[----:B------:R-:W2:Y:S02]  /*ec10*/  @!P0 SYNCS.PHASECHK.TRANS64 P0, [R6+URZ+0x38840], R5 ;  /* 0x03884005060085a7 */ /* 0x000ea4000800007f */
[----:B--2---:R-:W-:Y:S05]  /*ec20*/  @!P0 BRA `(.L_x_69) ;  /* 0xfffffffc00f08947 */ /* 0x004fea000383ffff */
[----:B------:R-:W-:Y:S05]  /*ec30*/  BRA `(.L_x_128) ;  /* 0xffffffd000dc7947 */ /* 0x000fea000383ffff */
.L_x_76:
[----:B0-----:R0:W1:Y:S02]  /*ec40*/  SYNCS.PHASECHK.TRANS64.TRYWAIT P0, [R19+URZ+0x38870], R4 ;  /* 0x03887004130075a7 */ /* 0x001064000800017f */
[----:B-1----:R-:W-:Y:S05]  /*ec50*/  @!P0 NANOSLEEP.SYNCS 0x989680 ;  /* 0x009896800000895d */ /* 0x002fea0003900000 */
[----:B------:R-:W1:Y:S02]  /*ec60*/  @!P0 SYNCS.PHASECHK.TRANS64 P0, [R19+URZ+0x38870], R4 ;  /* 0x03887004130085a7 */ /* 0x000e64000800007f */
[----:B-1----:R-:W-:Y:S05]  /*ec70*/  @!P0 BRA `(.L_x_76) ;  /* 0xfffffffc00f08947 */ /* 0x002fea000383ffff */
[----:B------:R-:W-:Y:S05]  /*ec80*/  BRA `(.L_x_129) ;  /* 0xffffffd400b47947 */ /* 0x000fea000383ffff */
.L_x_78:
[----:B0-----:R0:W1:Y:S02]  /*ec90*/  SYNCS.PHASECHK.TRANS64.TRYWAIT P0, [R19+URZ+0x38860], R4 ;  /* 0x03886004130075a7 */ /* 0x001064000800017f */
[----:B-1----:R-:W-:Y:S05]  /*eca0*/  @!P0 NANOSLEEP.SYNCS 0x989680 ;  /* 0x009896800000895d */ /* 0x002fea0003900000 */
[----:B------:R-:W1:Y:S02]  /*ecb0*/  @!P0 SYNCS.PHASECHK.TRANS64 P0, [R19+URZ+0x38860], R4 ;  /* 0x03886004130085a7 */ /* 0x000e64000800007f */
[----:B-1----:R-:W-:Y:S05]  /*ecc0*/  @!P0 BRA `(.L_x_78) ;  /* 0xfffffffc00f08947 */ /* 0x002fea000383ffff */
[----:B------:R-:W-:Y:S05]  /*ecd0*/  BRA `(.L_x_130) ;  /* 0xffffffd400bc7947 */ /* 0x000fea000383ffff */
.L_x_83:
[----:B0-----:R0:W1:Y:S02]  /*ece0*/  SYNCS.PHASECHK.TRANS64.TRYWAIT P0, [R3+URZ+0x38870], R0 ;  /* 0x03887000030075a7 */ /* 0x001064000800017f */
[----:B-1----:R-:W-:Y:S05]  /*ecf0*/  @!P0 NANOSLEEP.SYNCS 0x989680 ;  /* 0x009896800000895d */ /* 0x002fea0003900000 */
[----:B------:R-:W1:Y:S02]  /*ed00*/  @!P0 SYNCS.PHASECHK.TRANS64 P0, [R3+URZ+0x38870], R0 ;  /* 0x03887000030085a7 */ /* 0x000e64000800007f */
[----:B-1----:R-:W-:Y:S05]  /*ed10*/  @!P0 BRA `(.L_x_83) ;  /* 0xfffffffc00f08947 */ /* 0x002fea000383ffff */
[----:B------:R-:W-:Y:S05]  /*ed20*/  BRA `(.L_x_131) ;  /* 0xffffffe000747947 */ /* 0x000fea000383ffff */
.L_x_85:
[----:B0-----:R0:W1:Y:S02]  /*ed30*/  SYNCS.PHASECHK.TRANS64.TRYWAIT P0, [R3+URZ+0x38860], R0 ;  /* 0x03886000030075a7 */ /* 0x001064000800017f */
[----:B-1----:R-:W-:Y:S05]  /*ed40*/  @!P0 NANOSLEEP.SYNCS 0x989680 ;  /* 0x009896800000895d */ /* 0x002fea0003900000 */
[----:B------:R-:W1:Y:S02]  /*ed50*/  @!P0 SYNCS.PHASECHK.TRANS64 P0, [R3+URZ+0x38860], R0 ;  /* 0x03886000030085a7 */ /* 0x000e64000800007f */
[----:B-1----:R-:W-:Y:S05]  /*ed60*/  @!P0 BRA `(.L_x_85) ;  /* 0xfffffffc00f08947 */ /* 0x002fea000383ffff */
[----:B------:R-:W-:Y:S05]  /*ed70*/  BRA `(.L_x_132) ;  /* 0xffffffe0007c7947 */ /* 0x000fea000383ffff */
.L_x_88:
[----:B0-----:R0:W1:Y:S02]  /*ed80*/  SYNCS.PHASECHK.TRANS64.TRYWAIT P0, [R9+URZ+0x38820], R0 ;  /* 0x03882000090075a7 */ /* 0x001064000800017f */
[----:B-1----:R-:W-:Y:S05]  /*ed90*/  @!P0 NANOSLEEP.SYNCS 0x989680 ;  /* 0x009896800000895d */ /* 0x002fea0003900000 */
[----:B------:R-:W1:Y:S02]  /*eda0*/  @!P0 SYNCS.PHASECHK.TRANS64 P0, [R9+URZ+0x38820], R0 ;  /* 0x03882000090085a7 */ /* 0x000e64000800007f */
[----:B-1----:R-:W-:Y:S05]  /*edb0*/  @!P0 BRA `(.L_x_88) ;  /* 0xfffffffc00f08947 */ /* 0x002fea000383ffff */
[----:B------:R-:W-:Y:S05]  /*edc0*/  BRA `(.L_x_133) ;  /* 0xffffffec002c7947 */ /* 0x000fea000383ffff */
.L_x_92:
[----:B0-----:R0:W1:Y:S02]  /*edd0*/  SYNCS.PHASECHK.TRANS64.TRYWAIT P1, [R5+URZ], R4 ;  /* 0x00000004050075a7 */ /* 0x001064000802017f */
[----:B-1----:R-:W-:Y:S05]  /*ede0*/  @!P1 NANOSLEEP.SYNCS 0x989680 ;  /* 0x009896800000995d */ /* 0x002fea0003900000 */
[----:B------:R-:W1:Y:S02]  /*edf0*/  @!P1 SYNCS.PHASECHK.TRANS64 P1, [R5+URZ], R4 ;  /* 0x00000004050095a7 */ /* 0x000e64000802007f */
[----:B-1----:R-:W-:Y:S05]  /*ee00*/  @!P1 BRA `(.L_x_92) ;  /* 0xfffffffc00f09947 */ /* 0x002fea000383ffff */
[----:B------:R-:W-:Y:S05]  /*ee10*/  BRA `(.L_x_134) ;  /* 0xffffffec00887947 */ /* 0x000fea000383ffff */
.L_x_93:
[----:B-1----:R1:W2:Y:S02]  /*ee20*/  SYNCS.PHASECHK.TRANS64.TRYWAIT P1, [R7+URZ], R0 ;  /* 0x00000000070075a7 */ /* 0x0022a4000802017f */
[----:B--2---:R-:W-:Y:S05]  /*ee30*/  @!P1 NANOSLEEP.SYNCS 0x989680 ;  /* 0x009896800000995d */ /* 0x004fea0003900000 */
[----:B------:R-:W2:Y:S02]  /*ee40*/  @!P1 SYNCS.PHASECHK.TRANS64 P1, [R7+URZ], R0 ;  /* 0x00000000070095a7 */ /* 0x000ea4000802007f */
[----:B--2---:R-:W-:Y:S05]  /*ee50*/  @!P1 BRA `(.L_x_93) ;  /* 0xfffffffc00f09947 */ /* 0x004fea000383ffff */
[----:B------:R-:W-:Y:S05]  /*ee60*/  BRA `(.L_x_135) ;  /* 0xffffffec007c7947 */ /* 0x000fea000383ffff */
.L_x_95:
[----:B0-----:R0:W2:Y:S02]  /*ee70*/  SYNCS.PHASECHK.TRANS64.TRYWAIT P1, [R5+URZ+0x38860], R4 ;  /* 0x03886004050075a7 */ /* 0x0010a4000802017f */
[----:B--2---:R-:W-:Y:S05]  /*ee80*/  @!P1 NANOSLEEP.SYNCS 0x989680 ;  /* 0x009896800000995d */ /* 0x004fea0003900000 */
[----:B------:R-:W2:Y:S02]  /*ee90*/  @!P1 SYNCS.PHASECHK.TRANS64 P1, [R5+URZ+0x38860], R4 ;  /* 0x03886004050095a7 */ /* 0x000ea4000802007f */
[----:B--2---:R-:W-:Y:S05]  /*eea0*/  @!P1 BRA `(.L_x_95) ;  /* 0xfffffffc00f09947 */ /* 0x004fea000383ffff */
[----:B------:R-:W-:Y:S05]  /*eeb0*/  BRA `(.L_x_136) ;  /* 0xffffffec00807947 */ /* 0x000fea000383ffff */
.L_x_97:
[----:B--2---:R2:W3:Y:S02]  /*eec0*/  SYNCS.PHASECHK.TRANS64.TRYWAIT P1, [R3+URZ+0x38860], R0 ;  /* 0x03886000030075a7 */ /* 0x0044e4000802017f */
[----:B---3--:R-:W-:Y:S05]  /*eed0*/  @!P1 NANOSLEEP.SYNCS 0x989680 ;  /* 0x009896800000995d */ /* 0x008fea0003900000 */
[----:B------:R-:W3:Y:S02]  /*eee0*/  @!P1 SYNCS.PHASECHK.TRANS64 P1, [R3+URZ+0x38860], R0 ;  /* 0x03886000030095a7 */ /* 0x000ee4000802007f */
[----:B---3--:R-:W-:Y:S05]  /*eef0*/  @!P1 BRA `(.L_x_97) ;  /* 0xfffffffc00f09947 */ /* 0x008fea000383ffff */
[----:B------:R-:W-:Y:S05]  /*ef00*/  BRA `(.L_x_137) ;  /* 0xffffffec00807947 */ /* 0x000fea000383ffff */
.L_x_99:
[----:B---3--:R3:W4:Y:S02]  /*ef10*/  SYNCS.PHASECHK.TRANS64.TRYWAIT P0, [R5+URZ+0x38880], R4 ;  /* 0x03888004050075a7 */ /* 0x008724000800017f */
[----:B----4-:R-:W-:Y:S05]  /*ef20*/  @!P0 NANOSLEEP.SYNCS 0x989680 ;  /* 0x009896800000895d */ /* 0x010fea0003900000 */
[----:B------:R-:W4:Y:S02]  /*ef30*/  @!P0 SYNCS.PHASECHK.TRANS64 P0, [R5+URZ+0x38880], R4 ;  /* 0x03888004050085a7 */ /* 0x000f24000800007f */
[----:B----4-:R-:W-:Y:S05]  /*ef40*/  @!P0 BRA `(.L_x_99) ;  /* 0xfffffffc00f08947 */ /* 0x010fea000383ffff */
[----:B------:R-:W-:Y:S05]  /*ef50*/  BRA `(.L_x_100) ;  /* 0xffffffec007c7947 */ /* 0x000fea000383ffff */
.L_x_138:
[----:B------:R-:W-:-:S00]  /*ef60*/  BRA `(.L_x_138) ;  /* 0xfffffffc00fc7947 */ /* 0x000fc0000383ffff */
[----:B------:R-:W-:-:S00]  /*ef70*/  NOP ;  /* 0x0000000000007918 */ /* 0x000fc00000000000 */
        /* <DEDUP_REMOVED lines=8> */
.L_x_12950:


//--------------------- .text._ZN7cutlass13device_kernelIN5flash11enable_sm90INS1_16FlashAttnFwdSm90INS1_25CollectiveMainloopFwdSm90ILi2EN4cute5tupleIJNS5_1CILi1EEES8_S8_EEENS6_IJNS7_ILi128EEESA_NS7_ILi256EEEEEELi256ENS_12float_e4m3_tEfNS_4arch4Sm90ELb0ELb0ELb0ELb1ELb0ELb0ELb0ELb1ELb1ELb1ELb0ELb0EEENS1_21CollectiveEpilogueFwdINS6_IJSA_SB_SA_EEES9_NS_10bfloat16_tESF_Li256ELb1ELb1ELb0ELb1EEENS1_36VarlenDynamicPersistentTileSchedulerILi128ELi128ELi256ELi128ELb0ELb1ELb1ELb0ELb1ELb1EEEEEEEEEvNT_6ParamsE --------------------------
	.section	.text._ZN7cutlass13device_kernelIN5flash11enable_sm90INS1_16FlashAttnFwdSm90INS1_25CollectiveMainloopFwdSm90ILi2EN4cute5tupleIJNS5_1CILi1EEES8_S8_EEENS6_IJNS7_ILi128EEESA_NS7_ILi256EEEEEELi256ENS_12float_e4m3_tEfNS_4arch4Sm90ELb0ELb0ELb0ELb1ELb0ELb0ELb0ELb1ELb1ELb1ELb0ELb0EEENS1_21CollectiveEpilogueFwdINS6_IJSA_SB_SA_EEES9_NS_10bfloat16_tESF_Li256ELb1ELb1ELb0ELb1EEENS1_36VarlenDynamicPersistentTileSchedulerILi128ELi128ELi256ELi128ELb0ELb1ELb1ELb0ELb1ELb1EEEEEEEEEvNT_6ParamsE,"ax",@progbits
	.align	128
.text._ZN7cutlass13device_kernelIN5flash11enable_sm90INS1_16FlashAttnFwdSm90INS1_25CollectiveMainloopFwdSm90ILi2EN4cute5tupleIJNS5_1CILi1EEES8_S8_EEENS6_IJNS7_ILi128EEESA_NS7_ILi256EEEEEELi256ENS_12float_e4m3_tEfNS_4arch4Sm90ELb0ELb0ELb0ELb1ELb0ELb0ELb0ELb1ELb1ELb1ELb0ELb0EEENS1_21CollectiveEpilogueFwdINS6_IJSA_SB_SA_EEES9_NS_10bfloat16_tESF_Li256ELb1ELb1ELb0ELb1EEENS1_36VarlenDynamicPersistentTileSchedulerILi128ELi128ELi256ELi128ELb0ELb1ELb1ELb0ELb1ELb1EEEEEEEEEvNT_6ParamsE:
        .type           _ZN7cutlass13device_kernelIN5flash11enable_sm90INS1_16FlashAttnFwdSm90INS1_25CollectiveMainloopFwdSm90ILi2EN4cute5tupleIJNS5_1CILi1EEES8_S8_EEENS6_IJNS7_ILi128EEESA_NS7_ILi256EEEEEELi256ENS_12float_e4m3_tEfNS_4arch4Sm90ELb0ELb0ELb0ELb1ELb0ELb0ELb0ELb1ELb1ELb1ELb0ELb0EEENS1_21CollectiveEpilogueFwdINS6_IJSA_SB_SA_EEES9_NS_10bfloat16_tESF_Li256ELb1ELb1ELb0ELb1EEENS1_36VarlenDynamicPersistentTileSchedulerILi128ELi128ELi256ELi128ELb0ELb1ELb1ELb0ELb1ELb1EEEEEEEEEvNT_6ParamsE,@function
        .size           _ZN7cutlass13device_kernelIN5flash11enable_sm90INS1_16FlashAttnFwdSm90INS1_25CollectiveMainloopFwdSm90ILi2EN4cute5tupleIJNS5_1CILi1EEES8_S8_EEENS6_IJNS7_ILi128EEESA_NS7_ILi256EEEEEELi256ENS_12float_e4m3_tEfNS_4arch4Sm90ELb0ELb0ELb0ELb1ELb0ELb0ELb0ELb1ELb1ELb1ELb0ELb0EEENS1_21CollectiveEpilogueFwdINS6_IJSA_SB_SA_EEES9_NS_10bfloat16_tESF_Li256ELb1ELb1ELb0ELb1EEENS1_36VarlenDynamicPersistentTileSchedulerILi128ELi128ELi256ELi128ELb0ELb1ELb1ELb0ELb1ELb1EEEEEEEEEvNT_6ParamsE,(.L_x_12951 - _ZN7cutlass13device_kernelIN5flash11enable_sm90INS1_16FlashAttnFwdSm90INS1_25CollectiveMainloopFwdSm90ILi2EN4cute5tupleIJNS5_1CILi1EEES8_S8_EEENS6_IJNS7_ILi128EEESA_NS7_ILi256EEEEEELi256ENS_12float_e4m3_tEfNS_4arch4Sm90ELb0ELb0ELb0ELb1ELb0ELb0ELb0ELb1ELb1ELb1ELb0ELb0EEENS1_21CollectiveEpilogueFwdINS6_IJSA_SB_SA_EEES9_NS_10bfloat16_tESF_Li256ELb1ELb1ELb0ELb1EEENS1_36VarlenDynamicPersistentTileSchedulerILi128ELi128ELi256ELi128ELb0ELb1ELb1ELb0ELb1ELb1EEEEEEEEEvNT_6ParamsE)
        .other          _ZN7cutlass13device_kernelIN5flash11enable_sm90INS1_16FlashAttnFwdSm90INS1_25CollectiveMainloopFwdSm90ILi2EN4cute5tupleIJNS5_1CILi1EEES8_S8_EEENS6_IJNS7_ILi128EEESA_NS7_ILi256EEEEEELi256ENS_12float_e4m3_tEfNS_4arch4Sm90ELb0ELb0ELb0ELb1ELb0ELb0ELb0ELb1ELb1ELb1ELb0ELb0EEENS1_21CollectiveEpilogueFwdINS6_IJSA_SB_SA_EEES9_NS_10bfloat16_tESF_Li256ELb1ELb1ELb0ELb1EEENS1_36VarlenDynamicPersistentTileSchedulerILi128ELi128ELi256ELi128ELb0ELb1ELb1ELb0ELb1ELb1EEEEEEEEEvNT_6ParamsE,@"STO_CUDA_ENTRY STV_DEFAULT"
_ZN7cutlass13device_kernelIN5flash11enable_sm90INS1_16FlashAttnFwdSm90INS1_25CollectiveMainloopFwdSm90ILi2EN4cute5tupleIJNS5_1CILi1EEES8_S8_EEENS6_IJNS7_ILi128EEESA_NS7_ILi256EEEEEELi256ENS_12float_e4m3_tEfNS_4arch4Sm90ELb0ELb0ELb0ELb1ELb0ELb0ELb0ELb1ELb1ELb1ELb0ELb0EEENS1_21CollectiveEpilogueFwdINS6_IJSA_SB_SA_EEES9_NS_10bfloat16_tESF_Li256ELb1ELb1ELb0ELb1EEENS1_36VarlenDynamicPersistentTileSchedulerILi128ELi128ELi256ELi128ELb0ELb1ELb1ELb0ELb1ELb1EEEEEEEEEvNT_6ParamsE:
        /* <DEDUP_REMOVED lines=18> */
.L_x_140:
[----:B------:R-:W-:Y:S05]  /*0120*/  BSYNC B0 ;  /* 0x0000000000007941 */ /* 0x000fea0003800000 */
.L_x_139:
        /* <DEDUP_REMOVED lines=41> */
.L_x_141:
        /* <DEDUP_REMOVED lines=22> */
.L_x_142:
        /* <DEDUP_REMOVED lines=18> */
.L_x_143:
        /* <DEDUP_REMOVED lines=22> */
.L_x_144:
        /* <DEDUP_REMOVED lines=22> */
.L_x_145:
[----:B------:R-:W-:Y:S01]  /*0900*/  PLOP3.LUT P0, PT, PT, PT, UP0, 0x80, 0x0 ;  /* 0x000000000000781c */ /* 0x000fe20003f0f008 */
[----:B------:R-:W-:Y:S01]  /*0910*/  UMOV UR38, 0x1 ;  /* 0x0000000100267882 */ /* 0x000fe20000000000 */
[----:B------:R-:W-:Y:S01]  /*0920*/  NOP ;  /* 0x0000000000007918 */ /* 0x000fe20000000000 */
[----:B------:R-:W-:Y:S01]  /*0930*/  USEL UR38, UR38, 0x2, !UP0 ;  /* 0x0000000226267887 */ /* 0x000fe2000c000000 */
[----:B------:R-:W-:Y:S01]  /*0940*/  ULDC.64 UR48, c[0x0][0x208] ;  /* 0x0000820000307ab9 */ /* 0x000fe20000000a00 */
[----:B012-4-:R-:W-:Y:S08]  /*0950*/  BAR.SYNC.DEFER_BLOCKING 0x0 ;  /* 0x0000000000007b1d */ /* 0x017ff00000010000 */
[----:B------:R-:W-:Y:S05]  /*0960*/  @!P0 BRA `(.L_x_146) ;  /* 0x000000ac000c8947 */ /* 0x000fea0003800000 */
.L_x_147:
[----:B------:R-:W-:-:S08]  /*0970*/  NOP ;  /* 0x0000000000007918 */ /* 0x000fd00000000000 */
[----:B------:R-:W0:Y:S02]  /*0980*/  USETMAXREG.TRY_ALLOC.CTAPOOL UP0, 0xf0 ;  /* 0x000000f0000079c8 */ /* 0x000e240008000600 */
[----:B0-----:R-:W-:-:S13]  /*0990*/  PLOP3.LUT P0, PT, PT, PT, UP0, 0x80, 0x0 ;  /* 0x000000000000781c */ /* 0x001fda0003f0f008 */
[----:B------:R-:W-:Y:S05]  /*09a0*/  @!P0 BRA `(.L_x_147) ;  /* 0xfffffffc00f08947 */ /* 0x000fea000383ffff */
[----:B------:R-:W0:Y:S01]  /*09b0*/  S2R R2, SR_TID.X ;  /* 0x0000000000027919 */ /* 0x000e220000002100 */
[----:B------:R-:W1:Y:S01]  /*09c0*/  S2UR UR5, SR_CgaCtaId ;  /* 0x00000000000579c3 */ /* 0x000e620000008800 */
[----:B------:R-:W-:-:S07]  /*09d0*/  UMOV UR4, 0x400 ;  /* 0x0000040000047882 */ /* 0x000fce0000000000 */
[----:B------:R-:W-:Y:S06]  /*09e0*/  BAR.ARV 0x8, 0x180 ;  /* 0x0206000000007b1d */ /* 0x000fec0000002000 */
[----:B-1----:R-:W-:Y:S01]  /*09f0*/  ULEA UR4, UR5, UR4, 0x18 ;  /* 0x0000000405047291 */ /* 0x002fe2000f8ec03f */
[----:B0-----:R-:W-:-:S04]  /*0a00*/  LOP3.LUT R0, R2, 0xffffff80, RZ, 0xc0, !PT ;  /* 0xffffff8002007812 */ /* 0x001fc800078ec0ff */
[----:B------:R-:W-:-:S13]  /*0a10*/  ISETP.NE.AND P0, PT, R0, 0x80, PT ;  /* 0x000000800000780c */ /* 0x000fda0003f05270 */
[----:B------:R-:W-:Y:S08]  /*0a20*/  @!P0 BAR.ARV 0x9, 0x100 ;  /* 0x0244000000008b1d */ /* 0x000ff00000002000 */
[----:B------:R-:W-:Y:S06]  /*0a30*/  BAR.SYNC.DEFER_BLOCKING 0x5, 0x180 ;  /* 0x0146000000007b1d */ /* 0x000fec0000010000 */
[----:B------:R-:W0:Y:S01]  /*0a40*/  LDS.128 R48, [UR4+0x388d0] ;  /* 0x0388d004ff307984 */ /* 0x000e220008000c00 */
[----:B------:R-:W-:Y:S01]  /*0a50*/  ULDC UR4, c[0x0][0xc3c] ;  /* 0x00030f0000047ab9 */ /* 0x000fe20000000800 */
[----:B------:R-:W-:Y:S06]  /*0a60*/  BAR.ARV 0x4, 0x180 ;  /* 0x0106000000007b1d */ /* 0x000fec0000002000 */
[----:B0-----:R-:W-:-:S13]  /*0a70*/  ISETP.GE.AND P0, PT, R51, UR4, PT ;  /* 0x0000000433007c0c */ /* 0x001fda000bf06270 */
[----:B------:R-:W-:Y:S05]  /*0a80*/  @P0 EXIT ;  /* 0x000000000000094d */ /* 0x000fea0003800000 */
[----:B------:R-:W-:Y:S01]  /*0a90*/  VIADD R11, R2, 0xffffff80 ;  /* 0xffffff80020b7836 */ /* 0x000fe20000000000 */
[----:B------:R-:W-:Y:S01]  /*0aa0*/  R2UR UR5, R49 ;  /* 0x00000000310572ca */ /* 0x000fe200000e0000 */
[----:B------:R-:W-:Y:S01]  /*0ab0*/  ULOP3.LUT UR45, UR38, 0x1, URZ, 0xfc, !UPT ;  /* 0x00000001262d7892 */ /* 0x000fe2000f8efc3f */
[----:B------:R-:W-:Y:S01]  /*0ac0*/  R2UR UR46, R50 ;  /* 0x00000000322e72ca */ /* 0x000fe200000e0000 */
[----:B------:R-:W-:Y:S01]  /*0ad0*/  UMOV UR44, URZ ;  /* 0x0000003f002c7c82 */ /* 0x000fe20008000000 */
[----:B------:R-:W-:Y:S01]  /*0ae0*/  SHF.R.S32.HI R0, RZ, 0x1f, R11 ;  /* 0x0000001fff007819 */ /* 0x000fe2000001140b */
[----:B------:R-:W-:Y:S01]  /*0af0*/  UMOV UR43, URZ ;  /* 0x0000003f002b7c82 */ /* 0x000fe20008000000 */
[----:B------:R-:W-:Y:S02]  /*0b00*/  UMOV UR52, URZ ;  /* 0x0000003f00347c82 */ /* 0x000fe40008000000 */
[CC--:B------:R-:W-:Y:S02]  /*0b10*/  LEA.HI R2, R0.reuse, R11.reuse, RZ, 0x7 ;  /* 0x0000000b00027211 */ /* 0x0c0fe400078f38ff */
[----:B------:R-:W-:-:S02]  /*0b20*/  LEA.HI R4, R0, R11, RZ, 0x5 ;  /* 0x0000000b00047211 */ /* 0x000fc400078f28ff */
[----:B------:R-:W-:Y:S02]  /*0b30*/  LOP3.LUT R232, R2, 0xffffff80, RZ, 0xc0, !PT ;  /* 0xffffff8002e87812 */ /* 0x000fe400078ec0ff */
[----:B------:R-:W-:Y:S01]  /*0b40*/  LEA.HI R3, R0, R11, RZ, 0x4 ;  /* 0x0000000b00037211 */ /* 0x000fe200078f20ff */
[----:B------:R-:W-:Y:S01]  /*0b50*/  IMAD.SHL.U32 R5, R4, 0x20, RZ ;  /* 0x0000002004057824 */ /* 0x000fe200078e00ff */
[----:B------:R-:W-:Y:S01]  /*0b60*/  SHF.R.S32.HI R233, RZ, 0x7, R2 ;  /* 0x00000007ffe97819 */ /* 0x000fe20000011402 */
[----:B------:R-:W-:Y:S01]  /*0b70*/  IMAD.IADD R232, R11, 0x1, -R232 ;  /* 0x000000010be87824 */ /* 0x000fe200078e0ae8 */
[----:B------:R-:W-:Y:S02]  /*0b80*/  LOP3.LUT R4, R3, 0x3fffff0, RZ, 0xc0, !PT ;  /* 0x03fffff003047812 */ /* 0x000fe400078ec0ff */
[----:B------:R-:W-:Y:S02]  /*0b90*/  LOP3.LUT R5, R5, 0xfffffc00, RZ, 0xc0, !PT ;  /* 0xfffffc0005057812 */ /* 0x000fe400078ec0ff */
[----:B------:R-:W-:Y:S01]  /*0ba0*/  SHF.R.S32.HI R7, RZ, 0x1f, R232 ;  /* 0x0000001fff077819 */ /* 0x000fe200000114e8 */
[----:B------:R-:W-:Y:S01]  /*0bb0*/  IMAD.IADD R4, R11, 0x1, -R4 ;  /* 0x000000010b047824 */ /* 0x000fe200078e0a04 */
[----:B------:R-:W-:-:S02]  /*0bc0*/  SHF.R.S32.HI R6, RZ, 0x4, R3 ;  /* 0x00000004ff067819 */ /* 0x000fc40000011403 */
[----:B------:R-:W-:Y:S01]  /*0bd0*/  LEA.HI R8, R7, R232, RZ, 0x2 ;  /* 0x000000e807087211 */ /* 0x000fe200078f10ff */
[----:B------:R-:W-:Y:S01]  /*0be0*/  IMAD R4, R4, 0x40, R5 ;  /* 0x0000004004047824 */ /* 0x000fe200078e0205 */
[----:B------:R-:W-:Y:S02]  /*0bf0*/  LEA.HI R3, R3, R6, RZ, 0x1 ;  /* 0x0000000603037211 */ /* 0x000fe400078f08ff */
[----:B------:R-:W-:Y:S02]  /*0c00*/  LEA.HI R5, R0, R11, RZ, 0x2 ;  /* 0x0000000b00057211 */ /* 0x000fe400078f10ff */
[--C-:B------:R-:W-:Y:S02]  /*0c10*/  SHF.R.S32.HI R9, RZ, 0x2, R8.reuse ;  /* 0x00000002ff097819 */ /* 0x100fe40000011408 */
[----:B------:R-:W-:Y:S02]  /*0c20*/  SHF.R.S32.HI R10, RZ, 0x1f, R8 ;  /* 0x0000001fff0a7819 */ /* 0x000fe40000011408 */
[----:B------:R-:W-:-:S02]  /*0c30*/  LOP3.LUT R3, R3, 0x1ffffffe, RZ, 0xc0, !PT ;  /* 0x1ffffffe03037812 */ /* 0x000fc400078ec0ff */
[----:B------:R-:W-:Y:S02]  /*0c40*/  LOP3.LUT R5, R5, 0xfffffffc, RZ, 0xc0, !PT ;  /* 0xfffffffc05057812 */ /* 0x000fe400078ec0ff */
[----:B------:R-:W-:Y:S01]  /*0c50*/  LEA.HI R0, R0, R11, RZ, 0x3 ;  /* 0x0000000b00007211 */ /* 0x000fe200078f18ff */
[----:B------:R-:W-:Y:S01]  /*0c60*/  IMAD.IADD R3, R6, 0x1, -R3 ;  /* 0x0000000106037824 */ /* 0x000fe200078e0a03 */
[----:B------:R-:W-:Y:S01]  /*0c70*/  LEA.HI R10, R10, R9, RZ, 0x3 ;  /* 0x000000090a0a7211 */ /* 0x000fe200078f18ff */
[----:B------:R-:W-:Y:S01]  /*0c80*/  IMAD.IADD R5, R11, 0x1, -R5 ;  /* 0x000000010b057824 */ /* 0x000fe200078e0a05 */
[----:B------:R-:W-:Y:S01]  /*0c90*/  LOP3.LUT R22, R0, 0xfffffff8, RZ, 0xc0, !PT ;  /* 0xfffffff800167812 */ /* 0x000fe200078ec0ff */
[----:B------:R-:W-:Y:S01]  /*0ca0*/  IMAD R237, R3, 0x8, R4 ;  /* 0x0000000803ed7824 */ /* 0x000fe200078e0204 */
[----:B------:R-:W-:Y:S01]  /*0cb0*/  LOP3.LUT R10, R10, 0xfffffff8, RZ, 0xc0, !PT ;  /* 0xfffffff80a0a7812 */ /* 0x000fe200078ec0ff */
[----:B------:R-:W-:Y:S01]  /*0cc0*/  IMAD.MOV.U32 R6, RZ, RZ, 0x80 ;  /* 0x00000080ff067424 */ /* 0x000fe200078e00ff */
[----:B------:R-:W-:Y:S01]  /*0cd0*/  LEA.HI R7, R7, R232, RZ, 0x5 ;  /* 0x000000e807077211 */ /* 0x000fe200078f28ff */
[----:B------:R-:W-:Y:S01]  /*0ce0*/  IMAD.IADD R22, R11, 0x1, -R22 ;  /* 0x000000010b167824 */ /* 0x000fe200078e0a16 */
[----:B------:R-:W-:Y:S01]  /*0cf0*/  LEA.HI R2, R2, R233, RZ, 0x1 ;  /* 0x000000e902027211 */ /* 0x000fe200078f08ff */
[----:B------:R-:W-:Y:S01]  /*0d00*/  IMAD.IADD R10, R9, 0x1, -R10 ;  /* 0x00000001090a7824 */ /* 0x000fe200078e0a0a */
[----:B------:R-:W-:Y:S01]  /*0d10*/  LEA.HI R3, R5, R5, RZ, 0x1 ;  /* 0x0000000505037211 */ /* 0x000fe200078f08ff */
[----:B------:R-:W-:Y:S01]  /*0d20*/  IMAD.SHL.U32 R16, R22, 0x8, RZ ;  /* 0x0000000816107824 */ /* 0x000fe200078e00ff */
[----:B------:R-:W-:-:S02]  /*0d30*/  SHF.R.S32.HI R7, RZ, 0x5, R7 ;  /* 0x00000005ff077819 */ /* 0x000fc40000011407 */
[----:B------:R-:W-:Y:S01]  /*0d40*/  LOP3.LUT R2, R2, 0x3fffffe, RZ, 0xc0, !PT ;  /* 0x03fffffe02027812 */ /* 0x000fe200078ec0ff */
[----:B------:R-:W-:Y:S01]  /*0d50*/  VIADD R18, R16, 0x40 ;  /* 0x0000004010127836 */ /* 0x000fe20000000000 */
[----:B------:R-:W-:Y:S01]  /*0d60*/  LOP3.LUT R9, R8, 0x7ffffffc, RZ, 0xc0, !PT ;  /* 0x7ffffffc08097812 */ /* 0x000fe200078ec0ff */
[----:B------:R-:W-:Y:S01]  /*0d70*/  IMAD R7, R7, 0x10, R10 ;  /* 0x0000001007077824 */ /* 0x000fe200078e020a */
[----:B------:R-:W-:Y:S01]  /*0d80*/  LOP3.LUT R4, R3, 0x1ffffffe, RZ, 0xc0, !PT ;  /* 0x1ffffffe03047812 */ /* 0x000fe200078ec0ff */
[----:B------:R-:W-:Y:S01]  /*0d90*/  IMAD.IADD R2, R233, 0x1, -R2 ;  /* 0x00000001e9027824 */ /* 0x000fe200078e0a02 */
[----:B------:R-:W-:Y:S01]  /*0da0*/  SHF.R.S32.HI R23, RZ, 0x3, R0 ;  /* 0x00000003ff177819 */ /* 0x000fe20000011400 */
[C---:B------:R-:W-:Y:S01]  /*0db0*/  VIADD R17, R16.reuse, 0x80 ;  /* 0x0000008010117836 */ /* 0x040fe20000000000 */
[----:B------:R-:W-:Y:S01]  /*0dc0*/  SHF.R.S32.HI R0, RZ, 0x1f, R16 ;  /* 0x0000001fff007819 */ /* 0x000fe20000011410 */
[----:B------:R-:W-:Y:S01]  /*0dd0*/  VIADD R19, R16, 0xc0 ;  /* 0x000000c010137836 */ /* 0x000fe20000000000 */
[----:B------:R-:W-:Y:S01]  /*0de0*/  SHF.R.S32.HI R3, RZ, 0x1f, R18 ;  /* 0x0000001fff037819 */ /* 0x000fe20000011412 */
[----:B------:R-:W-:-:S02]  /*0df0*/  IMAD.IADD R9, R232, 0x1, -R9 ;  /* 0x00000001e8097824 */ /* 0x000fc400078e0a09 */
[----:B------:R-:W-:Y:S01]  /*0e00*/  IMAD.IADD R5, R5, 0x1, -R4 ;  /* 0x0000000105057824 */ /* 0x000fe200078e0a04 */
[----:B------:R-:W-:Y:S01]  /*0e10*/  SHF.R.S32.HI R0, RZ, 0x1f, R19 ;  /* 0x0000001fff007819 */ /* 0x000fe20000011413 */
[----:B------:R-:W-:Y:S01]  /*0e20*/  IMAD R234, R2, 0x40, R7 ;  /* 0x0000004002ea7824 */ /* 0x000fe200078e0207 */
[----:B------:R-:W-:Y:S01]  /*0e30*/  SHF.R.S32.HI R2, RZ, 0x1f, R17 ;  /* 0x0000001fff027819 */ /* 0x000fe20000011411 */
[----:B------:R-:W-:Y:S02]  /*0e40*/  IMAD R235, R9, -0x2, R6 ;  /* 0xfffffffe09eb7824 */ /* 0x000fe400078e0206 */
[----:B------:R-:W-:-:S07]  /*0e50*/  IMAD R236, R5, 0x8, R234 ;  /* 0x0000000805ec7824 */ /* 0x000fce00078e02ea */
.L_x_191:
[----:B012---:R-:W0:Y:S01]  /*0e60*/  LDC.64 R2, c[0x0][0xc88] ;  /* 0x00032200ff027b82 */ /* 0x007e220000000a00 */
[----:B------:R-:W-:Y:S01]  /*0e70*/  ULDC.64 UR6, c[0x0][0x990] ;  /* 0x0002640000067ab9 */ /* 0x000fe20000000a00 */
[----:B------:R-:W-:Y:S01]  /*0e80*/  ULDC.64 UR8, c[0x0][0x998] ;  /* 0x0002660000087ab9 */ /* 0x000fe20000000a00 */
[----:B0-----:R-:W-:-:S06]  /*0e90*/  IMAD.WIDE R2, R51, 0x4, R2 ;  /* 0x0000000433027825 */ /* 0x001fcc00078e0202 */
[----:B------:R-:W2:Y:S01]  /*0ea0*/  LDG.E R2, desc[UR48][R2.64] ;  /* 0x0000003002027981 */ /* 0x000ea2000c1e1900 */
[----:B------:R-:W-:Y:S01]  /*0eb0*/  UISETP.NE.U32.AND UP0, UPT, UR6, URZ, UPT ;  /* 0x0000003f0600728c */ /* 0x000fe2000bf05070 */
[----:B------:R-:W-:Y:S01]  /*0ec0*/  IMAD.MOV.U32 R11, RZ, RZ, 0x3f800000 ;  /* 0x3f800000ff0b7424 */ /* 0x000fe200078e00ff */
[----:B------:R-:W-:Y:S01]  /*0ed0*/  UISETP.NE.U32.AND UP3, UPT, UR8, URZ, UPT ;  /* 0x0000003f0800728c */ /* 0x000fe2000bf65070 */
[----:B------:R-:W-:Y:S01]  /*0ee0*/  IMAD.MOV.U32 R0, RZ, RZ, 0x3f800000 ;  /* 0x3f800000ff007424 */ /* 0x000fe200078e00ff */
[----:B------:R-:W-:Y:S02]  /*0ef0*/  UISETP.NE.AND.EX UP0, UPT, UR7, URZ, UPT, UP0 ;  /* 0x0000003f0700728c */ /* 0x000fe4000bf05300 */
[----:B------:R-:W-:-:S04]  /*0f00*/  UISETP.NE.AND.EX UP3, UPT, UR9, URZ, UPT, UP3 ;  /* 0x0000003f0900728c */ /* 0x000fc8000bf65330 */
[----:B------:R-:W-:Y:S02]  /*0f10*/  PLOP3.LUT P2, PT, PT, PT, UP0, 0x80, 0x0 ;  /* 0x000000000000781c */ /* 0x000fe40003f4f008 */
[----:B------:R-:W-:-:S03]  /*0f20*/  PLOP3.LUT P3, PT, PT, PT, UP3, 0x80, 0x0 ;  /* 0x000000000000781c */ /* 0x000fc60003f6f038 */
[----:B------:R-:W-:Y:S01]  /*0f30*/  @UP0 ULDC.64 UR12, c[0x0][0x9a8] ;  /* 0x00026a00000c0ab9 */ /* 0x000fe20000000a00 */
[----:B------:R-:W-:Y:S01]  /*0f40*/  @UP0 ULDC.64 UR14, c[0x0][0x9b0] ;  /* 0x00026c00000e0ab9 */ /* 0x000fe20000000a00 */
[----:B------:R-:W-:Y:S01]  /*0f50*/  @UP3 ULDC.64 UR18, c[0x0][0x9b8] ;  /* 0x00026e0000123ab9 */ /* 0x000fe20000000a00 */
[----:B------:R-:W-:Y:S01]  /*0f60*/  @UP3 ULDC.64 UR20, c[0x0][0x9c0] ;  /* 0x0002700000143ab9 */ /* 0x000fe20000000a00 */
[----:B--2---:R-:W-:-:S13]  /*0f70*/  R2UR UR36, R2 ;  /* 0x00000000022472ca */ /* 0x004fda00000e0000 */
[----:B------:R-:W-:Y:S02]  /*0f80*/  USHF.R.S32.HI UR37, URZ, 0x1f, UR36 ;  /* 0x0000001f3f257899 */ /* 0x000fe40008011424 */
[----:B------:R-:W-:Y:S02]  /*0f90*/  @UP0 UIMAD.WIDE.U32 UR10, UR36, UR12, URZ ;  /* 0x0000000c240a02a5 */ /* 0x000fe4000f8e003f */
[----:B------:R-:W-:Y:S02]  /*0fa0*/  @UP0 UIMAD UR4, UR37, UR12, URZ ;  /* 0x0000000c250402a4 */ /* 0x000fe4000f8e023f */
[----:B------:R-:W-:Y:S02]  /*0fb0*/  @UP3 UIMAD.WIDE.U32 UR16, UR36, UR18, URZ ;  /* 0x00000012241032a5 */ /* 0x000fe4000f8e003f */
[----:B------:R-:W-:Y:S02]  /*0fc0*/  @UP0 UIMAD UR12, UR36, UR13, UR4 ;  /* 0x0000000d240c02a4 */ /* 0x000fe4000f8e0204 */
[----:B------:R-:W-:-:S02]  /*0fd0*/  @UP0 USHF.R.S32.HI UR4, URZ, 0x1f, UR46 ;  /* 0x0000001f3f040899 */ /* 0x000fc4000801142e */
[----:B------:R-:W-:Y:S02]  /*0fe0*/  @UP3 UIMAD UR13, UR37, UR18, URZ ;  /* 0x00000012250d32a4 */ /* 0x000fe4000f8e023f */
[----:B------:R-:W-:Y:S02]  /*0ff0*/  @UP0 UIADD3 UR11, UR11, UR12, URZ ;  /* 0x0000000c0b0b0290 */ /* 0x000fe4000fffe03f */
[----:B------:R-:W-:Y:S02]  /*1000*/  @UP0 UIMAD UR4, UR4, UR14, URZ ;  /* 0x0000000e040402a4 */ /* 0x000fe4000f8e023f */
[----:B------:R-:W-:Y:S02]  /*1010*/  @UP3 UIMAD UR18, UR36, UR19, UR13 ;  /* 0x00000013241232a4 */ /* 0x000fe4000f8e020d */
[----:B------:R-:W-:Y:S02]  /*1020*/  @UP3 USHF.R.S32.HI UR19, URZ, 0x1f, UR46 ;  /* 0x0000001f3f133899 */ /* 0x000fe4000801142e */
[----:B------:R-:W-:-:S02]  /*1030*/  @UP0 UIMAD UR4, UR46, UR15, UR4 ;  /* 0x0000000f2e0402a4 */ /* 0x000fc4000f8e0204 */
[----:B------:R-:W-:Y:S02]  /*1040*/  @UP0 UIMAD.WIDE.U32 UR14, UR46, UR14, UR10 ;  /* 0x0000000e2e0e02a5 */ /* 0x000fe4000f8e000a */
[----:B------:R-:W-:Y:S01]  /*1050*/  @UP3 UIADD3 UR17, UR17, UR18, URZ ;  /* 0x0000001211113290 */ /* 0x000fe2000fffe03f */
[----:B------:R-:W-:Y:S01]  /*1060*/  ULDC.64 UR10, c[0x0][0xa28] ;  /* 0x00028a00000a7ab9 */ /* 0x000fe20000000a00 */
[----:B------:R-:W-:Y:S01]  /*1070*/  ULDC.64 UR12, c[0x0][0xa20] ;  /* 0x00028800000c7ab9 */ /* 0x000fe20000000a00 */
[----:B------:R-:W-:Y:S02]  /*1080*/  @UP3 UIMAD UR18, UR19, UR20, URZ ;  /* 0x00000014131232a4 */ /* 0x000fe4000f8e023f */
[----:B------:R-:W-:Y:S02]  /*1090*/  UISETP.NE.U32.AND UP1, UPT, UR10, URZ, UPT ;  /* 0x0000003f0a00728c */ /* 0x000fe4000bf25070 */
[----:B------:R-:W-:Y:S02]  /*10a0*/  UISETP.NE.U32.AND UP2, UPT, UR12, URZ, UPT ;  /* 0x0000003f0c00728c */ /* 0x000fe4000bf45070 */
[----:B------:R-:W-:-:S02]  /*10b0*/  @UP3 UIMAD UR18, UR46, UR21, UR18 ;  /* 0x000000152e1232a4 */ /* 0x000fc4000f8e0212 */
[----:B------:R-:W-:Y:S02]  /*10c0*/  @UP3 UIMAD.WIDE.U32 UR16, UR46, UR20, UR16 ;  /* 0x000000142e1032a5 */ /* 0x000fe4000f8e0010 */
[----:B------:R-:W-:Y:S02]  /*10d0*/  UISETP.NE.AND.EX UP1, UPT, UR11, URZ, UPT, UP1 ;  /* 0x0000003f0b00728c */ /* 0x000fe4000bf25310 */
[----:B------:R-:W-:Y:S02]  /*10e0*/  UISETP.NE.AND.EX UP2, UPT, UR13, URZ, UPT, UP2 ;  /* 0x0000003f0d00728c */ /* 0x000fe4000bf45320 */
[----:B------:R-:W-:Y:S02]  /*10f0*/  @UP0 UIADD3 UR15, UR15, UR4, URZ ;  /* 0x000000040f0f0290 */ /* 0x000fe4000fffe03f */
[----:B------:R-:W-:Y:S01]  /*1100*/  @UP0 ULEA UR6, UP4, UR14, UR6, 0x2 ;  /* 0x000000060e060291 */ /* 0x000fe2000f88103f */
[----:B------:R-:W-:Y:S01]  /*1110*/  PLOP3.LUT P0, PT, PT, PT, UP1, 0x80, 0x0 ;  /* 0x000000000000781c */ /* 0x000fe20003f0f018 */
[----:B------:R-:W-:Y:S01]  /*1120*/  @UP3 UIADD3 UR4, UR17, UR18, URZ ;  /* 0x0000001211043290 */ /* 0x000fe2000fffe03f */
[----:B------:R-:W-:Y:S01]  /*1130*/  PLOP3.LUT P1, PT, PT, PT, UP2, 0x80, 0x0 ;  /* 0x000000000000781c */ /* 0x000fe20003f2f028 */
[----:B------:R-:W-:-:S02]  /*1140*/  @UP3 ULEA UR8, UP5, UR16, UR8, 0x2 ;  /* 0x0000000810083291 */ /* 0x000fc4000f8a103f */
[----:B------:R-:W-:Y:S01]  /*1150*/  @UP0 ULEA.HI.X UR7, UR14, UR7, UR15, 0x2, UP4 ;  /* 0x000000070e070291 */ /* 0x000fe2000a0f140f */
[----:B------:R-:W-:Y:S01]  /*1160*/  IMAD.U32 R6, RZ, RZ, UR6 ;  /* 0x00000006ff067e24 */ /* 0x000fe2000f8e00ff */
[----:B------:R-:W-:Y:S02]  /*1170*/  @UP3 ULEA.HI.X UR9, UR16, UR9, UR4, 0x2, UP5 ;  /* 0x0000000910093291 */ /* 0x000fe4000a8f1404 */
[----:B------:R-:W-:Y:S01]  /*1180*/  @UP1 ULEA UR10, UP0, UR36, UR10, 0x2 ;  /* 0x0000000a240a1291 */ /* 0x000fe2000f80103f */
[----:B------:R-:W-:Y:S01]  /*1190*/  IMAD.U32 R8, RZ, RZ, UR8 ;  /* 0x00000008ff087e24 */ /* 0x000fe2000f8e00ff */
[----:B------:R-:W-:Y:S01]  /*11a0*/  @UP2 ULEA UR12, UP3, UR36, UR12, 0x2 ;  /* 0x0000000c240c2291 */ /* 0x000fe2000f86103f */
[----:B------:R-:W-:Y:S01]  /*11b0*/  IMAD.U32 R7, RZ, RZ, UR7 ;  /* 0x00000007ff077e24 */ /* 0x000fe2000f8e00ff */
[----:B------:R-:W-:Y:S01]  /*11c0*/  @UP1 ULEA.HI.X UR11, UR36, UR11, UR37, 0x2, UP0 ;  /* 0x0000000b240b1291 */ /* 0x000fe200080f1425 */
[----:B------:R-:W-:Y:S01]  /*11d0*/  IMAD.U32 R9, RZ, RZ, UR9 ;  /* 0x00000009ff097e24 */ /* 0x000fe2000f8e00ff */
[----:B------:R-:W-:-:S02]  /*11e0*/  @UP2 ULEA.HI.X UR13, UR36, UR13, UR37, 0x2, UP3 ;  /* 0x0000000d240d2291 */ /* 0x000fc400098f1425 */
[----:B------:R-:W2:Y:S01]  /*11f0*/  @P2 LDG.E R11, desc[UR48][R6.64] ;  /* 0x00000030060b2981 */ /* 0x000ea2000c1e1900 */
[----:B------:R-:W-:Y:S01]  /*1200*/  IMAD.U32 R2, RZ, RZ, UR10 ;  /* 0x0000000aff027e24 */ /* 0x000fe2000f8e00ff */
[----:B------:R-:W-:Y:S01]  /*1210*/  ULDC.64 UR6, c[0x0][0x418] ;  /* 0x0001060000067ab9 */ /* 0x000fe20000000a00 */
[----:B------:R-:W-:Y:S01]  /*1220*/  ULDC UR4, c[0x0][0x424] ;  /* 0x0001090000047ab9 */ /* 0x000fe20000000800 */
[----:B------:R0:W2:Y:S01]  /*1230*/  @P3 LDG.E R0, desc[UR48][R8.64] ;  /* 0x0000003008003981 */ /* 0x0000a2000c1e1900 */
[----:B------:R-:W-:Y:S02]  /*1240*/  IMAD.U32 R4, RZ, RZ, UR12 ;  /* 0x0000000cff047e24 */ /* 0x000fe4000f8e00ff */
[----:B------:R-:W-:Y:S02]  /*1250*/  IMAD.U32 R3, RZ, RZ, UR11 ;  /* 0x0000000bff037e24 */ /* 0x000fe4000f8e00ff */
[----:B------:R-:W-:-:S03]  /*1260*/  IMAD.U32 R5, RZ, RZ, UR13 ;  /* 0x0000000dff057e24 */ /* 0x000fc6000f8e00ff */
[----:B---3--:R-:W3:Y:S04]  /*1270*/  @P0 LDG.E R2, desc[UR48][R2.64] ;  /* 0x0000003002020981 */ /* 0x008ee8000c1e1900 */
[----:B----4-:R-:W4:Y:S01]  /*1280*/  @P1 LDG.E R4, desc[UR48][R4.64] ;  /* 0x0000003004041981 */ /* 0x010f22000c1e1900 */
[----:B------:R-:W-:Y:S01]  /*1290*/  UISETP.NE.U32.AND UP0, UPT, UR6, URZ, UPT ;  /* 0x0000003f0600728c */ /* 0x000fe2000bf05070 */
[----:B------:R-:W-:Y:S01]  /*12a0*/  CS2R R20, SRZ ;  /* 0x0000000000147805 */ /* 0x000fe2000001ff00 */
[----:B------:R-:W-:Y:S01]  /*12b0*/  UMOV UR50, URZ ;  /* 0x0000003f00327c82 */ /* 0x000fe20008000000 */
[----:B------:R-:W-:Y:S01]  /*12c0*/  ULDC UR6, c[0x0][0x2f0] ;  /* 0x0000bc0000067ab9 */ /* 0x000fe20000000800 */
[----:B------:R-:W-:Y:S01]  /*12d0*/  UISETP.NE.AND.EX UP0, UPT, UR7, URZ, UPT, UP0 ;  /* 0x0000003f0700728c */ /* 0x000fe2000bf05300 */
[----:B------:R-:W-:Y:S01]  /*12e0*/  CS2R R30, SRZ ;  /* 0x00000000001e7805 */ /* 0x000fe2000001ff00 */
[----:B------:R-:W-:Y:S01]  /*12f0*/  UMOV UR40, UR5 ;  /* 0x0000000500287c82 */ /* 0x000fe20008000000 */
[----:B------:R-:W-:Y:S01]  /*1300*/  ULDC UR7, c[0x0][0x988] ;  /* 0x0002620000077ab9 */ /* 0x000fe20000000800 */
[----:B------:R-:W-:Y:S01]  /*1310*/  USEL UR4, UR4, 0x1, UP0 ;  /* 0x0000000104047887 */ /* 0x000fe20008000000 */
[----:B------:R-:W-:-:S02]  /*1320*/  CS2R R124, SRZ ;  /* 0x00000000007c7805 */ /* 0x000fc4000001ff00 */
[----:B------:R-:W-:Y:S02]  /*1330*/  CS2R R34, SRZ ;  /* 0x0000000000227805 */ /* 0x000fe4000001ff00 */
[----:B------:R-:W-:Y:S01]  /*1340*/  CS2R R128, SRZ ;  /* 0x0000000000807805 */ /* 0x000fe2000001ff00 */
[----:B------:R-:W-:Y:S01]  /*1350*/  UIMAD UR4, UR4, UR6, URZ ;  /* 0x00000006040472a4 */ /* 0x000fe2000f8e023f */
        /* <DEDUP_REMOVED lines=50> */
[----:B------:R-:W-:Y:S02]  /*1680*/  IMAD.MOV.U32 R166, RZ, RZ, RZ ;  /* 0x000000ffffa67224 */ /* 0x000fe400078e00ff */
[----:B0-----:R-:W-:Y:S02]  /*1690*/  IMAD.MOV.U32 R9, RZ, RZ, RZ ;  /* 0x000000ffff097224 */ /* 0x001fe400078e00ff */
[----:B------:R-:W-:-:S02]  /*16a0*/  IMAD.MOV.U32 R168, RZ, RZ, RZ ;  /* 0x000000ffffa87224 */ /* 0x000fc400078e00ff */
[----:B------:R-:W-:Y:S02]  /*16b0*/  IMAD.MOV.U32 R6, RZ, RZ, RZ ;  /* 0x000000ffff067224 */ /* 0x000fe400078e00ff */
[----:B--2---:R-:W-:Y:S01]  /*16c0*/  FMUL.FTZ R0, R11, R0 ;  /* 0x000000000b007220 */ /* 0x004fe20000410000 */
[----:B------:R-:W-:-:S03]  /*16d0*/  IMAD.MOV.U32 R11, RZ, RZ, RZ ;  /* 0x000000ffff0b7224 */ /* 0x000fc600078e00ff */
[----:B------:R-:W-:Y:S01]  /*16e0*/  FMUL.FTZ R0, R0, UR7 ;  /* 0x0000000700007c20 */ /* 0x000fe20008410000 */
[----:B---3--:R-:W-:-:S04]  /*16f0*/  @P0 R2UR UR50, R2 ;  /* 0x00000000023202ca */ /* 0x008fc800000e0000 */
[----:B------:R-:W-:Y:S01]  /*1700*/  R2UR UR39, R0 ;  /* 0x00000000002772ca */ /* 0x000fe200000e0000 */
[----:B------:R-:W-:Y:S01]  /*1710*/  IMAD.MOV.U32 R0, RZ, RZ, RZ ;  /* 0x000000ffff007224 */ /* 0x000fe200078e00ff */
[----:B----4-:R-:W-:Y:S01]  /*1720*/  @P1 R2UR UR4, R4 ;  /* 0x00000000040412ca */ /* 0x010fe200000e0000 */
[----:B------:R-:W-:Y:S01]  /*1730*/  IMAD.MOV.U32 R4, RZ, RZ, RZ ;  /* 0x000000ffff047224 */ /* 0x000fe200078e00ff */
[----:B------:R-:W-:Y:S01]  /*1740*/  PLOP3.LUT P0, PT, PT, PT, PT, 0x80, 0x0 ;  /* 0x000000000000781c */ /* 0x000fe20003f0f070 */
[----:B------:R-:W-:-:S12]  /*1750*/  @P1 BRA `(.L_x_148) ;  /* 0x0000000000341947 */ /* 0x000fd80003800000 */
[----:B------:R-:W-:Y:S02]  /*1760*/  ULDC.64 UR6, c[0x0][0xa08] ;  /* 0x0002820000067ab9 */ /* 0x000fe40000000a00 */
[----:B------:R-:W-:-:S04]  /*1770*/  ISETP.NE.U32.AND P1, PT, RZ, UR6, PT ;  /* 0x00000006ff007c0c */ /* 0x000fc8000bf25070 */
[----:B------:R-:W-:-:S13]  /*1780*/  ISETP.NE.AND.EX P1, PT, RZ, UR7, PT, P1 ;  /* 0x00000007ff007c0c */ /* 0x000fda000bf25310 */
[----:B------:R-:W-:Y:S05]  /*1790*/  @!P1 BRA `(.L_x_148) ;  /* 0x0000000000249947 */ /* 0x000fea0003800000 */
[----:B------:R-:W-:Y:S02]  /*17a0*/  ULDC.64 UR4, c[0x0][0xa08] ;  /* 0x0002820000047ab9 */ /* 0x000fe40000000a00 */
[----:B------:R-:W-:-:S06]  /*17b0*/  UIMAD.WIDE UR4, UR36, 0x4, UR4 ;  /* 0x00000004240478a5 */ /* 0x000fcc000f8e0204 */
[----:B------:R-:W-:Y:S02]  /*17c0*/  IMAD.U32 R2, RZ, RZ, UR4 ;  /* 0x00000004ff027e24 */ /* 0x000fe4000f8e00ff */
[----:B------:R-:W-:-:S05]  /*17d0*/  IMAD.U32 R3, RZ, RZ, UR5 ;  /* 0x00000005ff037e24 */ /* 0x000fca000f8e00ff */
[----:B------:R-:W2:Y:S04]  /*17e0*/  LDG.E R7, desc[UR48][R2.64] ;  /* 0x0000003002077981 */ /* 0x000ea8000c1e1900 */
[----:B------:R-:W3:Y:S01]  /*17f0*/  LDG.E R5, desc[UR48][R2.64+0x4] ;  /* 0x0000043002057981 */ /* 0x000ee2000c1e1900 */
[----:B--2---:R-:W-:Y:S02]  /*1800*/  R2UR UR4, R7 ;  /* 0x00000000070472ca */ /* 0x004fe400000e0000 */
[----:B---3--:R-:W-:-:S13]  /*1810*/  R2UR UR5, R5 ;  /* 0x00000000050572ca */ /* 0x008fda00000e0000 */
[----:B------:R-:W-:-:S12]  /*1820*/  UIADD3 UR4, -UR4, UR5, URZ ;  /* 0x0000000504047290 */ /* 0x000fd8000fffe13f */
.L_x_148:
[----:B------:R-:W-:Y:S01]  /*1830*/  UIADD3 UR50, -UR50, UR4, URZ ;  /* 0x0000000432327290 */ /* 0x000fe2000fffe13f */
[----:B------:R-:W-:Y:S01]  /*1840*/  IMAD.MOV.U32 R7, RZ, RZ, RZ ;  /* 0x000000ffff077224 */ /* 0x000fe200078e00ff */
[----:B------:R-:W-:Y:S01]  /*1850*/  UMOV UR41, UR46 ;  /* 0x0000002e00297c82 */ /* 0x000fe20008000000 */
[----:B------:R-:W-:Y:S01]  /*1860*/  IMAD.MOV.U32 R167, RZ, RZ, RZ ;  /* 0x000000ffffa77224 */ /* 0x000fe200078e00ff */
[----:B------:R-:W-:Y:S01]  /*1870*/  UISETP.GE.AND UP0, UPT, UR50, 0x1, UPT ;  /* 0x000000013200788c */ /* 0x000fe2000bf06270 */
[----:B------:R-:W-:Y:S01]  /*1880*/  CS2R R170, SRZ ;  /* 0x0000000000aa7805 */ /* 0x000fe2000001ff00 */
[----:B------:R-:W-:Y:S01]  /*1890*/  UIADD3 UR4, UR50, 0x7f, URZ ;  /* 0x0000007f32047890 */ /* 0x000fe2000fffe03f */
[----:B------:R-:W-:Y:S01]  /*18a0*/  CS2R R12, SRZ ;  /* 0x00000000000c7805 */ /* 0x000fe2000001ff00 */
[----:B------:R-:W-:Y:S02]  /*18b0*/  IMAD.MOV.U32 R8, RZ, RZ, RZ ;  /* 0x000000ffff087224 */ /* 0x000fe400078e00ff */
[----:B------:R-:W-:Y:S01]  /*18c0*/  PLOP3.LUT P1, PT, PT, PT, UP0, 0x80, 0x0 ;  /* 0x000000000000781c */ /* 0x000fe20003f2f008 */
[----:B------:R-:W-:Y:S01]  /*18d0*/  USHF.R.S32.HI UR5, URZ, 0x1f, UR4 ;  /* 0x0000001f3f057899 */ /* 0x000fe20008011404 */
[----:B------:R-:W-:-:S02]  /*18e0*/  IMAD.MOV.U32 R169, RZ, RZ, RZ ;  /* 0x000000ffffa97224 */ /* 0x000fc400078e00ff */
[----:B------:R-:W-:Y:S01]  /*18f0*/  IMAD.MOV.U32 R172, RZ, RZ, RZ ;  /* 0x000000ffffac7224 */ /* 0x000fe200078e00ff */
[----:B------:R-:W-:Y:S01]  /*1900*/  ULEA.HI UR5, UR5, UR4, URZ, 0x7 ;  /* 0x0000000405057291 */ /* 0x000fe2000f8f383f */
[----:B------:R-:W-:Y:S02]  /*1910*/  IMAD.MOV.U32 R10, RZ, RZ, RZ ;  /* 0x000000ffff0a7224 */ /* 0x000fe400078e00ff */
[----:B------:R-:W-:Y:S02]  /*1920*/  IMAD.MOV.U32 R3, RZ, RZ, RZ ;  /* 0x000000ffff037224 */ /* 0x000fe400078e00ff */
[----:B------:R-:W-:Y:S02]  /*1930*/  IMAD.MOV.U32 R174, RZ, RZ, RZ ;  /* 0x000000ffffae7224 */ /* 0x000fe400078e00ff */
[----:B------:R-:W-:Y:S01]  /*1940*/  IMAD.MOV.U32 R5, RZ, RZ, RZ ;  /* 0x000000ffff057224 */ /* 0x000fe200078e00ff */
[----:B------:R-:W-:Y:S06]  /*1950*/  @!P1 BRA `(.L_x_149) ;  /* 0x0000006000389947 */ /* 0x000fec0003800000 */
[----:B------:R-:W0:Y:S01]  /*1960*/  SHFL.IDX PT, R0, R233, RZ, 0x1f ;  /* 0x00001fffe9007589 */ /* 0x000e2200000e0000 */
[----:B------:R-:W1:Y:S01]  /*1970*/  S2UR UR7, SR_CgaCtaId ;  /* 0x00000000000779c3 */ /* 0x000e620000008800 */
[----:B------:R-:W-:Y:S01]  /*1980*/  UMOV UR6, 0x400 ;  /* 0x0000040000067882 */ /* 0x000fe20000000000 */
[----:B------:R-:W-:Y:S01]  /*1990*/  USHF.R.S32.HI UR47, URZ, 0x7, UR5 ;  /* 0x000000073f2f7899 */ /* 0x000fe20008011405 */
[----:B0-----:R-:W-:Y:S01]  /*19a0*/  R2UR UR42, R0 ;  /* 0x00000000002a72ca */ /* 0x001fe200000e0000 */
[----:B-1----:R-:W-:-:S04]  /*19b0*/  ULEA UR6, UR7, UR6, 0x18 ;  /* 0x0000000607067291 */ /* 0x002fc8000f8ec03f */
[----:B------:R-:W-:-:S04]  /*19c0*/  UIADD3 UR6, UR6, 0x20400, URZ ;  /* 0x0002040006067890 */ /* 0x000fc8000fffe03f */
[----:B------:R-:W-:-:S04]  /*19d0*/  ULOP3.LUT UP0, URZ, UR6, 0x3ff, URZ, 0xc0, !UPT ;  /* 0x000003ff063f7892 */ /* 0x000fc8000f80c03f */
[----:B------:R-:W-:Y:S02]  /*19e0*/  ULEA.HI UR4, UR42, UR42, URZ, 0x1 ;  /* 0x0000002a2a047291 */ /* 0x000fe4000f8f083f */
[----:B------:R-:W-:Y:S02]  /*19f0*/  PLOP3.LUT P0, PT, PT, PT, UP0, 0x80, 0x0 ;  /* 0x000000000000781c */ /* 0x000fe40003f0f008 */
[----:B------:R-:W-:-:S04]  /*1a00*/  ULOP3.LUT UR4, UR4, 0x1e, URZ, 0xc0, !UPT ;  /* 0x0000001e04047892 */ /* 0x000fc8000f8ec03f */
[----:B------:R-:W-:-:S04]  /*1a10*/  UIADD3 UR4, UR42, -UR4, URZ ;  /* 0x800000042a047290 */ /* 0x000fc8000fffe03f */
[----:B------:R-:W-:-:S04]  /*1a20*/  ULEA UR4, UR4, UR6, 0xd ;  /* 0x0000000604047291 */ /* 0x000fc8000f8e683f */
[----:B------:R-:W-:-:S04]  /*1a30*/  USHF.R.U32.HI UR4, URZ, 0x4, UR4 ;  /* 0x000000043f047899 */ /* 0x000fc80008011604 */
[----:B------:R-:W-:Y:S01]  /*1a40*/  ULOP3.LUT UR53, UR4, 0x3fff, URZ, 0xc0, !UPT ;  /* 0x00003fff04357892 */ /* 0x000fe2000f8ec03f */
[----:B------:R-:W-:Y:S11]  /*1a50*/  @!P0 BRA `(.L_x_150) ;  /* 0x0000000000408947 */ /* 0x000ff60003800000 */
        /* <DEDUP_REMOVED lines=16> */
.L_x_150:
[----:B------:R-:W0:Y:S01]  /*1b60*/  S2UR UR5, SR_CgaCtaId ;  /* 0x00000000000579c3 */ /* 0x000e220000008800 */
[----:B------:R-:W-:Y:S01]  /*1b70*/  ULEA.HI UR4, UR44, UR44, URZ, 0x1 ;  /* 0x0000002c2c047291 */ /* 0x000fe2000f8f083f */
[----:B------:R-:W-:-:S03]  /*1b80*/  MOV R3, 0x400 ;  /* 0x0000040000037802 */ /* 0x000fc60000000f00 */
[----:B------:R-:W-:-:S04]  /*1b90*/  ULOP3.LUT UR4, UR4, 0xfffffffe, URZ, 0xc0, !UPT ;  /* 0xfffffffe04047892 */ /* 0x000fc8000f8ec03f */
[----:B------:R-:W-:-:S06]  /*1ba0*/  UIADD3 UR4, UR44, -UR4, URZ ;  /* 0x800000042c047290 */ /* 0x000fcc000fffe03f */
[----:B------:R-:W-:Y:S02]  /*1bb0*/  IMAD.U32 R4, RZ, RZ, UR4 ;  /* 0x00000004ff047e24 */ /* 0x000fe4000f8e00ff */
[----:B0-----:R-:W-:-:S05]  /*1bc0*/  IMAD.U32 R2, RZ, RZ, UR5 ;  /* 0x00000005ff027e24 */ /* 0x001fca000f8e00ff */
[----:B------:R-:W-:Y:S02]  /*1bd0*/  LEA R0, R2, R3, 0x18 ;  /* 0x0000000302007211 */ /* 0x000fe400078ec0ff */
[----:B------:R-:W-:Y:S01]  /*1be0*/  SHF.L.U32 R3, R4, 0x1f, RZ ;  /* 0x0000001f04037819 */ /* 0x000fe200000006ff */
[----:B------:R-:W-:-:S03]  /*1bf0*/  IMAD.U32 R4, RZ, RZ, UR45 ;  /* 0x0000002dff047e24 */ /* 0x000fc6000f8e00ff */
[----:B------:R-:W0:Y:S02]  /*1c00*/  SYNCS.PHASECHK.TRANS64.TRYWAIT P1, [R0+URZ+0x38800], R3 ;  /* 0x03880003000075a7 */ /* 0x000e24000802017f */
[----:B------:R-:W-:Y:S01]  /*1c10*/  ISETP.NE.AND P0, PT, R4, 0x3, PT ;  /* 0x000000030400780c */ /* 0x000fe20003f05270 */
[----:B0-----:R-:W-:-:S12]  /*1c20*/  @!P1 BRA `(.L_x_151) ;  /* 0x000000f800949947 */ /* 0x001fd80003800000 */
.L_x_289:
[----:B------:R-:W-:Y:S05]  /*1c30*/  @!P0 BRA `(.L_x_152) ;  /* 0x0000000000048947 */ /* 0x000fea0003800000 */
[----:B------:R-:W-:Y:S01]  /*1c40*/  BPT.TRAP 0x1 ;  /* 0x000000040000795c */ /* 0x000fe20000300000 */
.L_x_152:
[----:B0-----:R-:W-:Y:S02]  /*1c50*/  IMAD.U32 R3, RZ, RZ, UR52 ;  /* 0x00000034ff037e24 */ /* 0x001fe4000f8e00ff */
[----:B------:R-:W-:Y:S02]  /*1c60*/  IMAD.U32 R5, RZ, RZ, UR43 ;  /* 0x0000002bff057e24 */ /* 0x000fe4000f8e00ff */
[----:B------:R-:W-:-:S03]  /*1c70*/  IMAD R4, R3, 0x8, R0 ;  /* 0x0000000803047824 */ /* 0x000fc600078e0200 */
[----:B------:R-:W-:-:S04]  /*1c80*/  SHF.L.U32 R3, R5, 0x1f, RZ ;  /* 0x0000001f05037819 */ /* 0x000fc800000006ff */
[----:B------:R0:W1:Y:S01]  /*1c90*/  SYNCS.PHASECHK.TRANS64.TRYWAIT P1, [R4+URZ+0x38830], R3 ;  /* 0x03883003040075a7 */ /* 0x000062000802017f */
[----:B------:R-:W-:Y:S05]  /*1ca0*/  @!P0 BRA `(.L_x_153) ;  /* 0x0000000000048947 */ /* 0x000fea0003800000 */
[----:B------:R-:W-:Y:S01]  /*1cb0*/  BPT.TRAP 0x1 ;  /* 0x000000040000795c */ /* 0x000fe20000300000 */
.L_x_153:
[----:B------:R-:W2:Y:S01]  /*1cc0*/  S2R R5, SR_TID.X ;  /* 0x0000000000057919 */ /* 0x000ea20000002100 */
[----:B------:R-:W-:Y:S01]  /*1cd0*/  IMAD.MOV.U32 R151, RZ, RZ, RZ ;  /* 0x000000ffff977224 */ /* 0x000fe200078e00ff */
[----:B--2---:R-:W-:Y:S01]  /*1ce0*/  LOP3.LUT P2, RZ, R5, 0x7f, RZ, 0xc0, !PT ;  /* 0x0000007f05ff7812 */ /* 0x004fe2000784c0ff */
[----:B-1----:R-:W-:-:S12]  /*1cf0*/  @P1 BRA `(.L_x_154) ;  /* 0x0000000000081947 */ /* 0x002fd80003800000 */
[----:B------:R-:W1:Y:S02]  /*1d00*/  SYNCS.PHASECHK.TRANS64.TRYWAIT P1, [R4+URZ+0x38830], R3 ;  /* 0x03883003040075a7 */ /* 0x000e64000802017f */
[----:B-1----:R-:W-:Y:S05]  /*1d10*/  @!P1 BRA `(.L_x_155) ;  /* 0x000000f8006c9947 */ /* 0x002fea0003800000 */
.L_x_154:
[----:B------:R-:W-:Y:S05]  /*1d20*/  WARPSYNC.ALL ;  /* 0x0000000000007948 */ /* 0x000fea0003800000 */
[----:B------:R-:W-:Y:S01]  /*1d30*/  R2UR UR4, R0 ;  /* 0x00000000000472ca */ /* 0x000fe200000e0000 */
[----:B------:R-:W-:Y:S01]  /*1d40*/  ULOP3.LUT UR32, UR53, 0x10000, URZ, 0xfc, !UPT ;  /* 0x0001000035207892 */ /* 0x000fe2000f8efc3f */
[----:B------:R-:W-:Y:S01]  /*1d50*/  WARPGROUP.ARRIVE ;  /* 0x00000000000079c5 */ /* 0x000fe20000000000 */
[----:B------:R-:W-:Y:S01]  /*1d60*/  UMOV UR33, 0x40000040 ;  /* 0x4000004000217882 */ /* 0x000fe20000000000 */
[----:B------:R-:W-:Y:S01]  /*1d70*/  UMOV UR35, 0x40000040 ;  /* 0x4000004000237882 */ /* 0x000fe20000000000 */
[----:B------:R-:W-:Y:S01]  /*1d80*/  UMOV UR5, 0x40000040 ;  /* 0x4000004000057882 */ /* 0x000fe20000000000 */
[----:B------:R-:W-:Y:S01]  /*1d90*/  UMOV UR7, 0x40000040 ;  /* 0x4000004000077882 */ /* 0x000fe20000000000 */
[----:B------:R-:W-:Y:S01]  /*1da0*/  UIADD3 UR8, UR32, 0x4, URZ ;  /* 0x0000000420087890 */ /* 0x000fe2000fffe03f */
[----:B01----:R-:W-:Y:S01]  /*1db0*/  VIADD R3, R235, UR50 ;  /* 0x00000032eb037c36 */ /* 0x003fe20008000000 */
[----:B------:R-:W-:Y:S01]  /*1dc0*/  UMOV UR9, 0x40000040 ;  /* 0x4000004000097882 */ /* 0x000fe20000000000 */
[----:B------:R-:W-:Y:S01]  /*1dd0*/  UMOV UR11, 0x40000040 ;  /* 0x40000040000b7882 */ /* 0x000fe20000000000 */
[----:B------:R-:W-:Y:S01]  /*1de0*/  UIADD3 UR12, UR32, 0x6, URZ ;  /* 0x00000006200c7890 */ /* 0x000fe2000fffe03f */
[----:B------:R-:W-:Y:S01]  /*1df0*/  IMAD.U32 R6, RZ, RZ, UR47 ;  /* 0x0000002fff067e24 */ /* 0x000fe2000f8e00ff */
[----:B------:R-:W-:Y:S01]  /*1e00*/  UIADD3 UR4, UR4, 0x28400, URZ ;  /* 0x0002840004047890 */ /* 0x000fe2000fffe03f */
[----:B------:R-:W-:Y:S01]  /*1e10*/  P2R R12, PR, RZ, 0x1 ;  /* 0x00000001ff0c7803 */ /* 0x000fe20000000000 */
[----:B------:R-:W-:Y:S01]  /*1e20*/  UMOV UR13, 0x40000040 ;  /* 0x40000040000d7882 */ /* 0x000fe20000000000 */
[----:B------:R-:W-:Y:S01]  /*1e30*/  UMOV UR15, 0x40000040 ;  /* 0x40000040000f7882 */ /* 0x000fe20000000000 */
[----:B------:R-:W-:Y:S01]  /*1e40*/  USHF.R.U32.HI UR4, URZ, 0x4, UR4 ;  /* 0x000000043f047899 */ /* 0x000fe20008011604 */
[----:B------:R-:W-:Y:S01]  /*1e50*/  IMAD R5, R6, -0x80, R3 ;  /* 0xffffff8006057824 */ /* 0x000fe200078e0203 */
[----:B------:R-:W-:Y:S01]  /*1e60*/  UIADD3 UR16, UR32, 0x400, URZ ;  /* 0x0000040020107890 */ /* 0x000fe2000fffe03f */
[----:B------:R-:W0:Y:S01]  /*1e70*/  S2R R91, SR_TID.X ;  /* 0x00000000005b7919 */ /* 0x000e220000002100 */
[----:B------:R-:W-:Y:S01]  /*1e80*/  ULOP3.LUT UR4, UR4, 0x3fff, URZ, 0xc0, !UPT ;  /* 0x00003fff04047892 */ /* 0x000fe2000f8ec03f */
[----:B------:R-:W-:Y:S01]  /*1e90*/  IMAD.MOV.U32 R150, RZ, RZ, R151 ;  /* 0x000000ffff967224 */ /* 0x000fe200078e0097 */
[----:B------:R-:W-:Y:S01]  /*1ea0*/  UMOV UR17, 0x40000040 ;  /* 0x4000004000117882 */ /* 0x000fe20000000000 */
[----:B------:R-:W-:Y:S01]  /*1eb0*/  UMOV UR19, 0x40000040 ;  /* 0x4000004000137882 */ /* 0x000fe20000000000 */
[----:B------:R-:W-:Y:S01]  /*1ec0*/  ULOP3.LUT UR51, UR4, 0x10000, URZ, 0xfc, !UPT ;  /* 0x0001000004337892 */ /* 0x000fe2000f8efc3f */
[C---:B------:R-:W-:Y:S01]  /*1ed0*/  ISETP.GT.AND P3, PT, R5.reuse, RZ, PT ;  /* 0x000000ff0500720c */ /* 0x040fe20003f64270 */
[----:B------:R-:W-:Y:S01]  /*1ee0*/  UIADD3 UR4, UR32, 0x2, URZ ;  /* 0x0000000220047890 */ /* 0x000fe2000fffe03f */
[C---:B------:R-:W-:Y:S01]  /*1ef0*/  ISETP.GT.AND P1, PT, R5.reuse, 0x1, PT ;  /* 0x000000010500780c */ /* 0x040fe20003f24270 */
[----:B------:R-:W-:Y:S01]  /*1f00*/  ULEA UR34, UR52, UR51, 0xb ;  /* 0x0000003334227291 */ /* 0x000fe2000f8e583f */
[C---:B------:R-:W-:Y:S01]  /*1f10*/  ISETP.GT.AND P2, PT, R5.reuse, 0x8, PT ;  /* 0x000000080500780c */ /* 0x040fe20003f44270 */
[----:B------:R-:W-:Y:S01]  /*1f20*/  UIADD3 UR20, UR32, 0x402, URZ ;  /* 0x0000040220147890 */ /* 0x000fe2000fffe03f */
[C---:B------:R-:W-:Y:S01]  /*1f30*/  ISETP.GT.AND P5, PT, R5.reuse, 0x9, PT ;  /* 0x000000090500780c */ /* 0x040fe20003fa4270 */
[----:B------:R-:W-:Y:S01]  /*1f40*/  UIADD3 UR6, UR34, 0x2, URZ ;  /* 0x0000000222067890 */ /* 0x000fe2000fffe03f */
[C---:B------:R-:W-:Y:S01]  /*1f50*/  ISETP.GT.AND P4, PT, R5.reuse, 0x10, PT ;  /* 0x000000100500780c */ /* 0x040fe20003f84270 */
[----:B------:R-:W-:Y:S01]  /*1f60*/  UIADD3 UR10, UR34, 0x4, URZ ;  /* 0x00000004220a7890 */ /* 0x000fe2000fffe03f */
[----:B------:R-:W-:Y:S01]  /*1f70*/  ISETP.GT.AND P0, PT, R5, 0x59, PT ;  /* 0x000000590500780c */ /* 0x000fe20003f04270 */
[----:B------:R-:W-:-:S02]  /*1f80*/  UIADD3 UR14, UR34, 0x6, URZ ;  /* 0x00000006220e7890 */ /* 0x000fc4000fffe03f */
[----:B------:R-:W-:Y:S01]  /*1f90*/  QGMMA.64x128x32.F32.E4M3.E4M3 R24, gdesc[UR32], RZ, !UPT, gsb0 ;  /* 0x01e00000201879f3 */ /* 0x000fe2000c0008ff */
[----:B------:R-:W-:Y:S01]  /*1fa0*/  UIADD3 UR18, UR34, 0x400, URZ ;  /* 0x0000040022127890 */ /* 0x000fe2000fffe03f */
[----:B------:R-:W-:Y:S01]  /*1fb0*/  ISETP.GT.AND P6, PT, R5, 0x60, PT ;  /* 0x000000600500780c */ /* 0x000fe20003fc4270 */
        /* <DEDUP_REMOVED lines=69> */
[----:B------:R-:W-:Y:S01]  /*2410*/  IMAD.MOV.U32 R92, RZ, RZ, R151 ;  /* 0x000000ffff5c7224 */ /* 0x000fe200078e0097 */
[----:B------:R-:W-:Y:S02]  /*2420*/  WARPGROUP.DEPBAR.LE gsb0, 0x0 ;  /* 0x00008000000079c5 */ /* 0x000fe40000010000 */
[----:B------:R-:W-:-:S06]  /*2430*/  WARPGROUP.ARRIVE ;  /* 0x00000000000079c5 */ /* 0x000fcc0000000000 */
        /* <DEDUP_REMOVED lines=148> */
[----:B------:R-:W-:-:S03]  /*2d80*/  ISETP.NE.AND P0, PT, R12, RZ, PT ;  /* 0x000000ff0c00720c */ /* 0x000fc60003f05270 */
        /* <DEDUP_REMOVED lines=14> */
[----:B------:R-:W-:-:S01]  /*2e70*/  FFMA.FTZ R20, R41, UR39, -R88 ;  /* 0x0000002729147c23 */ /* 0x000fc20008010858 */
[----:B------:R-:W-:Y:S01]  /*2e80*/  FMNMX.FTZ R9, R31, R6, !PT ;  /* 0x000000061f097209 */ /* 0x000fe20007810000 */
[----:B------:R-:W-:-:S01]  /*2e90*/  FFMA.FTZ R53, R53, UR39, -R88 ;  /* 0x0000002735357c23 */ /* 0x000fc20008010858 */
[--C-:B------:R-:W-:Y:S01]  /*2ea0*/  FFMA.FTZ R5, R24, UR39, -R88.reuse ;  /* 0x0000002718057c23 */ /* 0x100fe20008010858 */
[----:B------:R-:W-:-:S01]  /*2eb0*/  FFMA.FTZ R7, R28, UR39, -R88 ;  /* 0x000000271c077c23 */ /* 0x000fc20008010858 */
[----:B------:R-:W-:Y:S01]  /*2ec0*/  FMNMX.FTZ R6, R34, R9, !PT ;  /* 0x0000000922067209 */ /* 0x000fe20007810000 */
[----:B------:R1:W-:Y:S01]  /*2ed0*/  MUFU.EX2 R90, R53 ;  /* 0x00000035005a7308 */ /* 0x0003e20000000800 */
[----:B------:R-:W-:-:S01]  /*2ee0*/  FFMA.FTZ R32, R32, UR39, -R88 ;  /* 0x0000002720207c23 */ /* 0x000fc20008010858 */
[--C-:B------:R-:W-:Y:S01]  /*2ef0*/  FFMA.FTZ R36, R36, UR39, -R88.reuse ;  /* 0x0000002724247c23 */ /* 0x100fe20008010858 */
[----:B------:R-:W-:Y:S01]  /*2f00*/  FMNMX.FTZ R11, R35, R6, !PT ;  /* 0x00000006230b7209 */ /* 0x000fe20007810000 */
[--C-:B------:R-:W-:Y:S01]  /*2f10*/  FFMA.FTZ R14, R37, UR39, -R88.reuse ;  /* 0x00000027250e7c23 */ /* 0x100fe20008010858 */
[----:B0-----:R-:W-:Y:S01]  /*2f20*/  LOP3.LUT P2, RZ, R91, 0x7f, RZ, 0xc0, !PT ;  /* 0x0000007f5bff7812 */ /* 0x001fe2000784c0ff */
[----:B------:R-:W-:Y:S01]  /*2f30*/  FFMA.FTZ R28, R49, UR39, -R88 ;  /* 0x00000027311c7c23 */ /* 0x000fe20008010858 */
[----:B------:R-:W-:Y:S01]  /*2f40*/  FMNMX.FTZ R6, R38, R11, !PT ;  /* 0x0000000b26067209 */ /* 0x000fe20007810000 */
[----:B------:R-:W-:Y:S01]  /*2f50*/  MUFU.EX2 R5, R5 ;  /* 0x0000000500057308 */ /* 0x000fe20000000800 */
[----:B-1----:R-:W-:-:S02]  /*2f60*/  IMAD.U32 R53, RZ, RZ, UR39 ;  /* 0x00000027ff357e24 */ /* 0x002fc4000f8e00ff */
[--C-:B------:R-:W-:Y:S01]  /*2f70*/  FFMA.FTZ R49, R68, UR39, -R88.reuse ;  /* 0x0000002744317c23 */ /* 0x100fe20008010858 */
[----:B------:R-:W-:Y:S01]  /*2f80*/  FMNMX.FTZ R11, R39, R6, !PT ;  /* 0x00000006270b7209 */ /* 0x000fe20007810000 */
[--C-:B------:R-:W-:Y:S01]  /*2f90*/  FFMA.FTZ R44, R44, UR39, -R88.reuse ;  /* 0x000000272c2c7c23 */ /* 0x100fe20008010858 */
[----:B------:R-:W-:-:S01]  /*2fa0*/  FFMA.FTZ R24, R45, UR39, -R88 ;  /* 0x000000272d187c23 */ /* 0x000fc20008010858 */
[--C-:B------:R-:W-:Y:S01]  /*2fb0*/  FFMA.FTZ R48, R48, UR39, -R88.reuse ;  /* 0x0000002730307c23 */ /* 0x100fe20008010858 */
[----:B------:R-:W-:Y:S01]  /*2fc0*/  FMNMX.FTZ R6, R42, R11, !PT ;  /* 0x0000000b2a067209 */ /* 0x000fe20007810000 */
[----:B------:R-:W-:Y:S01]  /*2fd0*/  MUFU.EX2 R8, R8 ;  /* 0x0000000800087308 */ /* 0x000fe20000000800 */
[----:B------:R-:W-:-:S01]  /*2fe0*/  FFMA.FTZ R52, R52, UR39, -R88 ;  /* 0x0000002734347c23 */ /* 0x000fc20008010858 */
[----:B------:R-:W-:Y:S01]  /*2ff0*/  @!P2 VIADD R4, R4, 0x38840 ;  /* 0x000388400404a836 */ /* 0x000fe20000000000 */
[----:B------:R-:W-:Y:S01]  /*3000*/  FMNMX.FTZ R13, R43, R6, !PT ;  /* 0x000000062b0d7209 */ /* 0x000fe20007810000 */
[--C-:B------:R-:W-:Y:S01]  /*3010*/  FFMA.FTZ R56, R56, UR39, -R88.reuse ;  /* 0x0000002738387c23 */ /* 0x100fe20008010858 */
[----:B------:R-:W-:-:S01]  /*3020*/  FFMA.FTZ R60, R60, UR39, -R88 ;  /* 0x000000273c3c7c23 */ /* 0x000fc20008010858 */
[----:B------:R-:W-:Y:S01]  /*3030*/  FFMA.FTZ R61, R61, UR39, -R88 ;  /* 0x000000273d3d7c23 */ /* 0x000fe20008010858 */
[----:B------:R-:W-:Y:S01]  /*3040*/  FMNMX.FTZ R6, R46, R13, !PT ;  /* 0x0000000d2e067209 */ /* 0x000fe20007810000 */
[----:B------:R-:W-:Y:S01]  /*3050*/  MUFU.EX2 R7, R7 ;  /* 0x0000000700077308 */ /* 0x000fe20000000800 */
[----:B------:R-:W-:Y:S01]  /*3060*/  @!P2 PRMT R4, RZ, 0x654, R4 ;  /* 0x00000654ff04a816 */ /* 0x000fe20000000004 */
[--C-:B------:R-:W-:Y:S01]  /*3070*/  FFMA.FTZ R69, R69, UR39, -R88.reuse ;  /* 0x0000002745457c23 */ /* 0x100fe20008010858 */
[----:B------:R-:W-:Y:S01]  /*3080*/  FMNMX.FTZ R13, R47, R6, !PT ;  /* 0x000000062f0d7209 */ /* 0x000fe20007810000 */
[--C-:B------:R-:W-:Y:S01]  /*3090*/  FFMA.FTZ R37, R77, UR39, -R88.reuse ;  /* 0x000000274d257c23 */ /* 0x100fe20008010858 */
[----:B------:R0:W-:Y:S01]  /*30a0*/  @!P2 SYNCS.ARRIVE.TRANS64.RED.A1T0 RZ, [R4+URZ], RZ ;  /* 0x000000ff04ffa9a7 */ /* 0x0001e2000810043f */
[----:B------:R-:W-:-:S01]  /*30b0*/  FFMA.FTZ R45, R72, UR39, -R88 ;  /* 0x00000027482d7c23 */ /* 0x000fc20008010858 */
[----:B------:R-:W-:Y:S01]  /*30c0*/  FMNMX.FTZ R6, R50, R13, !PT ;  /* 0x0000000d32067209 */ /* 0x000fe20007810000 */
[----:B------:R-:W1:Y:S01]  /*30d0*/  MUFU.EX2 R10, R10 ;  /* 0x0000000a000a7308 */ /* 0x000e620000000800 */
[----:B------:R-:W-:-:S02]  /*30e0*/  IMAD.MOV.U32 R91, RZ, RZ, R151 ;  /* 0x000000ffff5b7224 */ /* 0x000fc400078e0097 */
[----:B------:R-:W-:Y:S01]  /*30f0*/  FMNMX.FTZ R15, R51, R6, !PT ;  /* 0x00000006330f7209 */ /* 0x000fe20007810000 */
[--C-:B------:R-:W-:Y:S02]  /*3100*/  IMAD.MOV.U32 R77, RZ, RZ, R151.reuse ;  /* 0x000000ffff4d7224 */ /* 0x100fe400078e0097 */
[----:B------:R-:W-:Y:S01]  /*3110*/  IMAD.MOV.U32 R72, RZ, RZ, R151 ;  /* 0x000000ffff487224 */ /* 0x000fe200078e0097 */
[----:B------:R-:W-:Y:S01]  /*3120*/  FMNMX.FTZ R6, R54, R15, !PT ;  /* 0x0000000f36067209 */ /* 0x000fe20007810000 */
[----:B------:R-:W-:Y:S03]  /*3130*/  MUFU.EX2 R13, R40 ;  /* 0x00000028000d7308 */ /* 0x000fe60000000800 */
[----:B------:R-:W-:-:S04]  /*3140*/  FMNMX.FTZ R15, R55, R6, !PT ;  /* 0x00000006370f7209 */ /* 0x000fc80007810000 */
[----:B------:R-:W-:Y:S01]  /*3150*/  FMNMX.FTZ R6, R58, R15, !PT ;  /* 0x0000000f3a067209 */ /* 0x000fe20007810000 */
[----:B------:R2:W-:Y:S01]  /*3160*/  MUFU.EX2 R9, R32 ;  /* 0x0000002000097308 */ /* 0x0005e20000000800 */
[----:B-1----:R-:W-:Y:S02]  /*3170*/  F2FP.SATFINITE.E4M3.F32.PACK_AB_MERGE_C R216, R10, R7, RZ ;  /* 0x000000070ad8723e */ /* 0x002fe400048070ff */
[----:B------:R-:W-:Y:S02]  /*3180*/  FMNMX.FTZ R21, R59, R6, !PT ;  /* 0x000000063b157209 */ /* 0x000fe40007810000 */
[----:B------:R-:W-:Y:S02]  /*3190*/  F2FP.SATFINITE.E4M3.F32.PACK_AB_MERGE_C R216, R8, R5, R216 ;  /* 0x0000000508d8723e */ /* 0x000fe400048070d8 */
[----:B------:R-:W-:Y:S01]  /*31a0*/  FMNMX.FTZ R6, R62, R21, !PT ;  /* 0x000000153e067209 */ /* 0x000fe20007810000 */
[----:B------:R-:W-:Y:S01]  /*31b0*/  MUFU.EX2 R12, R12 ;  /* 0x0000000c000c7308 */ /* 0x000fe20000000800 */
[----:B--2---:R-:W-:-:S02]  /*31c0*/  FFMA.FTZ R32, R57, UR39, -R88 ;  /* 0x0000002739207c23 */ /* 0x004fc40008010858 */
[----:B------:R-:W-:-:S04]  /*31d0*/  FMNMX.FTZ R21, R63, R6, !PT ;  /* 0x000000063f157209 */ /* 0x000fc80007810000 */
[----:B------:R-:W-:Y:S01]  /*31e0*/  FMNMX.FTZ R6, R66, R21, !PT ;  /* 0x0000001542067209 */ /* 0x000fe20007810000 */
[----:B------:R1:W-:Y:S03]  /*31f0*/  MUFU.EX2 R11, R36 ;  /* 0x00000024000b7308 */ /* 0x0003e60000000800 */
[----:B------:R-:W-:-:S04]  /*3200*/  FMNMX.FTZ R25, R67, R6, !PT ;  /* 0x0000000643197209 */ /* 0x000fc80007810000 */
[----:B------:R-:W-:Y:S01]  /*3210*/  FMNMX.FTZ R6, R70, R25, !PT ;  /* 0x0000001946067209 */ /* 0x000fe20007810000 */
[----:B------:R-:W2:Y:S01]  /*3220*/  MUFU.EX2 R14, R14 ;  /* 0x0000000e000e7308 */ /* 0x000ea20000000800 */
[----:B-1----:R-:W-:-:S02]  /*3230*/  FFMA.FTZ R36, R65, UR39, -R88 ;  /* 0x0000002741247c23 */ /* 0x002fc40008010858 */
[----:B------:R-:W-:-:S04]  /*3240*/  FMNMX.FTZ R25, R71, R6, !PT ;  /* 0x0000000647197209 */ /* 0x000fc80007810000 */
[----:B------:R-:W-:Y:S01]  /*3250*/  FMNMX.FTZ R6, R74, R25, !PT ;  /* 0x000000194a067209 */ /* 0x000fe20007810000 */
[----:B------:R-:W-:Y:S03]  /*3260*/  MUFU.EX2 R20, R20 ;  /* 0x0000001400147308 */ /* 0x000fe60000000800 */
[----:B------:R-:W-:-:S04]  /*3270*/  FMNMX.FTZ R25, R75, R6, !PT ;  /* 0x000000064b197209 */ /* 0x000fc80007810000 */
[----:B------:R-:W-:Y:S01]  /*3280*/  FMNMX.FTZ R6, R78, R25, !PT ;  /* 0x000000194e067209 */ /* 0x000fe20007810000 */
[----:B------:R1:W-:Y:S01]  /*3290*/  MUFU.EX2 R15, R44 ;  /* 0x0000002c000f7308 */ /* 0x0003e20000000800 */
[----:B--2---:R-:W-:Y:S02]  /*32a0*/  F2FP.SATFINITE.E4M3.F32.PACK_AB_MERGE_C R218, R14, R11, RZ ;  /* 0x0000000b0eda723e */ /* 0x004fe400048070ff */
[----:B------:R-:W-:Y:S02]  /*32b0*/  FMNMX.FTZ R25, R79, R6, !PT ;  /* 0x000000064f197209 */ /* 0x000fe40007810000 */
[----:B------:R-:W-:Y:S02]  /*32c0*/  F2FP.SATFINITE.E4M3.F32.PACK_AB_MERGE_C R218, R12, R9, R218 ;  /* 0x000000090cda723e */ /* 0x000fe400048070da */
[----:B------:R-:W-:Y:S01]  /*32d0*/  FMNMX.FTZ R6, R82, R25, !PT ;  /* 0x0000001952067209 */ /* 0x000fe20007810000 */
[----:B------:R-:W2:Y:S01]  /*32e0*/  MUFU.EX2 R24, R24 ;  /* 0x0000001800187308 */ /* 0x000ea20000000800 */
[----:B-1----:R-:W-:-:S01]  /*32f0*/  FFMA.FTZ R44, R81, UR39, -R88 ;  /* 0x00000027512c7c23 */ /* 0x002fc20008010858 */
[----:B------:R-:W-:Y:S01]  /*3300*/  IMAD.MOV.U32 R81, RZ, RZ, R151 ;  /* 0x000000ffff517224 */ /* 0x000fe200078e0097 */
[----:B------:R-:W-:-:S04]  /*3310*/  FMNMX.FTZ R29, R83, R6, !PT ;  /* 0x00000006531d7209 */ /* 0x000fc80007810000 */
[----:B------:R-:W-:Y:S01]  /*3320*/  FMNMX.FTZ R6, R86, R29, !PT ;  /* 0x0000001d56067209 */ /* 0x000fe20007810000 */
[----:B------:R-:W-:-:S01]  /*3330*/  FFMA.FTZ R29, R64, UR39, -R88 ;  /* 0x00000027401d7c23 */ /* 0x000fc20008010858 */
[----:B------:R-:W-:Y:S01]  /*3340*/  FADD.FTZ R64, R5, R8 ;  /* 0x0000000805407221 */ /* 0x000fe20000010000 */
[----:B------:R1:W-:Y:S01]  /*3350*/  MUFU.EX2 R21, R48 ;  /* 0x0000003000157308 */ /* 0x0003e20000000800 */
[----:B------:R-:W-:Y:S02]  /*3360*/  FMNMX.FTZ R6, R87, R6, !PT ;  /* 0x0000000657067209 */ /* 0x000fe40007810000 */
[----:B------:R-:W-:-:S03]  /*3370*/  FADD.FTZ R65, R7, R64 ;  /* 0x0000004007417221 */ /* 0x000fc60000010000 */
[----:B------:R-:W3:Y:S01]  /*3380*/  SHFL.BFLY PT, R33, R6, 0x2, 0x1f ;  /* 0x0c401f0006217f89 */ /* 0x000ee200000e0000 */
[----:B------:R-:W-:-:S01]  /*3390*/  FADD.FTZ R68, R10, R65 ;  /* 0x000000410a447221 */ /* 0x000fc20000010000 */
[----:B------:R-:W-:Y:S01]  /*33a0*/  MUFU.EX2 R28, R28 ;  /* 0x0000001c001c7308 */ /* 0x000fe20000000800 */
[----:B-1----:R-:W-:-:S01]  /*33b0*/  FFMA.FTZ R48, R76, UR39, -R88 ;  /* 0x000000274c307c23 */ /* 0x002fc20008010858 */
[----:B--2---:R-:W-:Y:S01]  /*33c0*/  F2FP.SATFINITE.E4M3.F32.PACK_AB_MERGE_C R220, R24, R15, RZ ;  /* 0x0000000f18dc723e */ /* 0x004fe200048070ff */
[----:B------:R-:W-:-:S01]  /*33d0*/  FADD.FTZ R65, R9, R68 ;  /* 0x0000004409417221 */ /* 0x000fc20000010000 */
[----:B------:R-:W-:Y:S02]  /*33e0*/  IMAD.MOV.U32 R76, RZ, RZ, R151 ;  /* 0x000000ffff4c7224 */ /* 0x000fe400078e0097 */
[----:B------:R-:W-:Y:S01]  /*33f0*/  F2FP.SATFINITE.E4M3.F32.PACK_AB_MERGE_C R220, R20, R13, R220 ;  /* 0x0000000d14dc723e */ /* 0x000fe200048070dc */
[----:B------:R-:W-:Y:S01]  /*3400*/  FADD.FTZ R68, R12, R65 ;  /* 0x000000410c447221 */ /* 0x000fe20000010000 */
[----:B------:R1:W2:Y:S03]  /*3410*/  MUFU.EX2 R89, R52 ;  /* 0x0000003400597308 */ /* 0x0002a60000000800 */
[----:B------:R-:W-:-:S01]  /*3420*/  FADD.FTZ R65, R11, R68 ;  /* 0x000000440b417221 */ /* 0x000fc20000010000 */
[----:B------:R-:W-:-:S04]  /*3430*/  IMAD.MOV.U32 R68, RZ, RZ, R151 ;  /* 0x000000ffff447224 */ /* 0x000fc800078e0097 */
[----:B------:R-:W-:Y:S01]  /*3440*/  MUFU.EX2 R25, R56 ;  /* 0x0000003800197308 */ /* 0x000fe20000000800 */
[----:B-1----:R-:W-:-:S01]  /*3450*/  FFMA.FTZ R52, R73, UR39, -R88 ;  /* 0x0000002749347c23 */ /* 0x002fc20008010858 */
[----:B------:R-:W-:Y:S01]  /*3460*/  IMAD.MOV.U32 R73, RZ, RZ, R151 ;  /* 0x000000ffff497224 */ /* 0x000fe200078e0097 */
[----:B---3--:R-:W-:Y:S01]  /*3470*/  FMNMX.FTZ R40, R6, R33, !PT ;  /* 0x0000002106287209 */ /* 0x008fe20007810000 */
[----:B------:R-:W-:-:S04]  /*3480*/  FFMA.FTZ R33, R80, UR39, -R88 ;  /* 0x0000002750217c23 */ /* 0x000fc80008010858 */
[----:B------:R-:W-:Y:S01]  /*3490*/  MUFU.EX2 R32, R32 ;  /* 0x0000002000207308 */ /* 0x000fe20000000800 */
[----:B--2---:R-:W-:Y:S01]  /*34a0*/  F2FP.SATFINITE.E4M3.F32.PACK_AB_MERGE_C R222, R90, R89, RZ ;  /* 0x000000595ade723e */ /* 0x004fe200048070ff */
[----:B------:R-:W-:Y:S01]  /*34b0*/  IMAD.MOV.U32 R80, RZ, RZ, R151 ;  /* 0x000000ffff507224 */ /* 0x000fe200078e0097 */
[----:B------:R-:W1:Y:S02]  /*34c0*/  SHFL.BFLY PT, R41, R40, 0x1, 0x1f ;  /* 0x0c201f0028297f89 */ /* 0x000e6400000e0000 */
[----:B------:R-:W-:-:S03]  /*34d0*/  F2FP.SATFINITE.E4M3.F32.PACK_AB_MERGE_C R222, R28, R21, R222 ;  /* 0x000000151cde723e */ /* 0x000fc600048070de */
[----:B------:R-:W-:Y:S08]  /*34e0*/  MUFU.EX2 R60, R60 ;  /* 0x0000003c003c7308 */ /* 0x000ff00000000800 */
[----:B------:R-:W2:Y:S08]  /*34f0*/  MUFU.EX2 R61, R61 ;  /* 0x0000003d003d7308 */ /* 0x000eb00000000800 */
[----:B------:R-:W-:Y:S01]  /*3500*/  MUFU.EX2 R29, R29 ;  /* 0x0000001d001d7308 */ /* 0x000fe20000000800 */
[----:B-1----:R-:W-:Y:S01]  /*3510*/  FMNMX.FTZ R6, R40, R41, !PT ;  /* 0x0000002928067209 */ /* 0x002fe20007810000 */
[--C-:B------:R-:W-:Y:S01]  /*3520*/  FFMA.FTZ R40, R84, UR39, -R88.reuse ;  /* 0x0000002754287c23 */ /* 0x100fe20008010858 */
[----:B------:R-:W-:-:S01]  /*3530*/  FFMA.FTZ R41, R85, UR39, -R88 ;  /* 0x0000002755297c23 */ /* 0x000fc20008010858 */
[----:B------:R-:W-:Y:S01]  /*3540*/  IMAD.MOV.U32 R88, RZ, RZ, R151 ;  /* 0x000000ffff587224 */ /* 0x000fe200078e0097 */
[C---:B------:R-:W-:Y:S01]  /*3550*/  FSETP.NEU.FTZ.AND P1, PT, R6.reuse, -INF , PT ;  /* 0xff8000000600780b */ /* 0x040fe20003f3d000 */
[----:B------:R-:W-:-:S02]  /*3560*/  FFMA.FTZ R53, R6, R53, -8 ;  /* 0xc100000006357423 */ /* 0x000fc40000010035 */
[----:B------:R-:W-:Y:S01]  /*3570*/  MUFU.EX2 R36, R36 ;  /* 0x0000002400247308 */ /* 0x000fe20000000800 */
[----:B--2---:R-:W-:Y:S01]  /*3580*/  F2FP.SATFINITE.E4M3.F32.PACK_AB_MERGE_C R224, R61, R60, RZ ;  /* 0x0000003c3de0723e */ /* 0x004fe200048070ff */
[--C-:B------:R-:W-:Y:S01]  /*3590*/  IMAD.MOV.U32 R85, RZ, RZ, R151.reuse ;  /* 0x000000ffff557224 */ /* 0x100fe200078e0097 */
[----:B------:R-:W-:Y:S01]  /*35a0*/  FSEL R53, R53, RZ, P1 ;  /* 0x000000ff35357208 */ /* 0x000fe20000800000 */
[----:B------:R-:W-:Y:S01]  /*35b0*/  IMAD.MOV.U32 R84, RZ, RZ, R151 ;  /* 0x000000ffff547224 */ /* 0x000fe200078e0097 */
[----:B------:R-:W-:-:S03]  /*35c0*/  PLOP3.LUT P1, PT, PT, PT, UP0, 0x80, 0x0 ;  /* 0x000000000000781c */ /* 0x000fc60003f2f008 */
        /* <DEDUP_REMOVED lines=33> */
[----:B-1----:R-:W-:-:S01]  /*37e0*/  FADD.FTZ R57, R26, R27 ;  /* 0x0000001b1a397221 */ /* 0x002fc20000010000 */
[--C-:B------:R-:W-:Y:S01]  /*37f0*/  FFMA.FTZ R82, R82, UR39, -R53.reuse ;  /* 0x0000002752527c23 */ /* 0x100fe20008010835 */
[----:B------:R-:W-:-:S01]  /*3800*/  FFMA.FTZ R83, R83, UR39, -R53 ;  /* 0x0000002753537c23 */ /* 0x000fc20008010835 */
[--C-:B------:R-:W-:Y:S01]  /*3810*/  FFMA.FTZ R86, R86, UR39, -R53.reuse ;  /* 0x0000002756567c23 */ /* 0x100fe20008010835 */
[----:B------:R-:W-:-:S01]  /*3820*/  FFMA.FTZ R53, R87, UR39, -R53 ;  /* 0x0000002757357c23 */ /* 0x000fc20008010835 */
[----:B------:R-:W-:Y:S01]  /*3830*/  F2FP.SATFINITE.E4M3.F32.PACK_AB_MERGE_C R224, R32, R25, R224 ;  /* 0x0000001920e0723e */ /* 0x000fe200048070e0 */
[----:B------:R-:W-:Y:S01]  /*3840*/  IMAD.MOV.U32 R87, RZ, RZ, R151 ;  /* 0x000000ffff577224 */ /* 0x000fe200078e0097 */
[----:B------:R-:W1:Y:S01]  /*3850*/  MUFU.EX2 R34, R34 ;  /* 0x0000002200227308 */ /* 0x000e620000000800 */
[----:B--2---:R-:W-:-:S07]  /*3860*/  FADD.FTZ R64, R30, R57 ;  /* 0x000000391e407221 */ /* 0x004fce0000010000 */
[----:B------:R-:W2:Y:S01]  /*3870*/  MUFU.EX2 R35, R35 ;  /* 0x0000002300237308 */ /* 0x000ea20000000800 */
[----:B---3--:R-:W-:-:S01]  /*3880*/  FADD.FTZ R57, R31, R64 ;  /* 0x000000401f397221 */ /* 0x008fc20000010000 */
[----:B------:R-:W-:Y:S01]  /*3890*/  F2FP.SATFINITE.E4M3.F32.PACK_AB_MERGE_C R30, R31, R30, RZ ;  /* 0x0000001e1f1e723e */ /* 0x000fe200048070ff */
[----:B------:R-:W-:-:S03]  /*38a0*/  IMAD.MOV.U32 R31, RZ, RZ, R151 ;  /* 0x000000ffff1f7224 */ /* 0x000fc600078e0097 */
[----:B------:R-:W-:Y:S01]  /*38b0*/  F2FP.SATFINITE.E4M3.F32.PACK_AB_MERGE_C R217, R27, R26, R30 ;  /* 0x0000001a1bd9723e */ /* 0x000fe2000480701e */
[----:B------:R-:W-:Y:S01]  /*38c0*/  IMAD.MOV.U32 R30, RZ, RZ, R151 ;  /* 0x000000ffff1e7224 */ /* 0x000fe200078e0097 */
[----:B------:R-:W0:Y:S01]  /*38d0*/  MUFU.EX2 R38, R38 ;  /* 0x0000002600267308 */ /* 0x000e220000000800 */
[----:B-1----:R-:W-:-:S01]  /*38e0*/  FADD.FTZ R64, R34, R57 ;  /* 0x0000003922407221 */ /* 0x002fc20000010000 */
[--C-:B------:R-:W-:Y:S02]  /*38f0*/  IMAD.MOV.U32 R27, RZ, RZ, R151.reuse ;  /* 0x000000ffff1b7224 */ /* 0x100fe400078e0097 */
[----:B------:R-:W-:-:S04]  /*3900*/  IMAD.MOV.U32 R26, RZ, RZ, R151 ;  /* 0x000000ffff1a7224 */ /* 0x000fc800078e0097 */
[----:B------:R-:W1:Y:S01]  /*3910*/  MUFU.EX2 R39, R39 ;  /* 0x0000002700277308 */ /* 0x000e620000000800 */
[----:B--2---:R-:W-:-:S01]  /*3920*/  FADD.FTZ R57, R35, R64 ;  /* 0x0000004023397221 */ /* 0x004fc20000010000 */
[----:B------:R-:W-:-:S04]  /*3930*/  FADD.FTZ R64, R14, R65 ;  /* 0x000000410e407221 */ /* 0x000fc80000010000 */
[----:B------:R-:W-:Y:S02]  /*3940*/  FADD.FTZ R65, R13, R64 ;  /* 0x000000400d417221 */ /* 0x000fe40000010000 */
[----:B------:R-:W2:Y:S01]  /*3950*/  MUFU.EX2 R42, R42 ;  /* 0x0000002a002a7308 */ /* 0x000ea20000000800 */
[----:B0-----:R-:W-:-:S01]  /*3960*/  FADD.FTZ R4, R38, R57 ;  /* 0x0000003926047221 */ /* 0x001fc20000010000 */
[----:B------:R-:W-:-:S04]  /*3970*/  FADD.FTZ R64, R20, R65 ;  /* 0x0000004114407221 */ /* 0x000fc80000010000 */
[----:B------:R-:W-:Y:S02]  /*3980*/  FADD.FTZ R65, R15, R64 ;  /* 0x000000400f417221 */ /* 0x000fe40000010000 */
[----:B------:R-:W0:Y:S01]  /*3990*/  MUFU.EX2 R43, R43 ;  /* 0x0000002b002b7308 */ /* 0x000e220000000800 */
[----:B-1----:R-:W-:-:S01]  /*39a0*/  FADD.FTZ R57, R39, R4 ;  /* 0x0000000427397221 */ /* 0x002fc20000010000 */
[----:B------:R-:W-:Y:S01]  /*39b0*/  FADD.FTZ R64, R24, R65 ;  /* 0x0000004118407221 */ /* 0x000fe20000010000 */
[----:B------:R-:W-:Y:S01]  /*39c0*/  F2FP.SATFINITE.E4M3.F32.PACK_AB_MERGE_C R38, R39, R38, RZ ;  /* 0x000000262726723e */ /* 0x000fe200048070ff */
[----:B------:R-:W-:Y:S02]  /*39d0*/  IMAD.MOV.U32 R39, RZ, RZ, R151 ;  /* 0x000000ffff277224 */ /* 0x000fe400078e0097 */
[----:B------:R-:W-:-:S01]  /*39e0*/  FADD.FTZ R65, R21, R64 ;  /* 0x0000004015417221 */ /* 0x000fc20000010000 */
[----:B------:R-:W-:Y:S01]  /*39f0*/  F2FP.SATFINITE.E4M3.F32.PACK_AB_MERGE_C R219, R35, R34, R38 ;  /* 0x0000002223db723e */ /* 0x000fe20004807026 */
[----:B------:R-:W1:Y:S01]  /*3a00*/  MUFU.EX2 R46, R46 ;  /* 0x0000002e002e7308 */ /* 0x000e620000000800 */
[----:B--2---:R-:W-:-:S01]  /*3a10*/  FADD.FTZ R4, R42, R57 ;  /* 0x000000392a047221 */ /* 0x004fc20000010000 */
[----:B------:R-:W-:Y:S01]  /*3a20*/  FADD.FTZ R10, R28, R65 ;  /* 0x000000411c0a7221 */ /* 0x000fe20000010000 */
[----:B------:R-:W-:-:S02]  /*3a30*/  IMAD.MOV.U32 R65, RZ, RZ, R151 ;  /* 0x000000ffff417224 */ /* 0x000fc400078e0097 */
[----:B------:R-:W-:Y:S02]  /*3a40*/  IMAD.MOV.U32 R64, RZ, RZ, R151 ;  /* 0x000000ffff407224 */ /* 0x000fe400078e0097 */
[----:B------:R-:W-:-:S01]  /*3a50*/  FADD.FTZ R11, R89, R10 ;  /* 0x0000000a590b7221 */ /* 0x000fc20000010000 */
[----:B------:R-:W-:Y:S01]  /*3a60*/  IMAD.MOV.U32 R89, RZ, RZ, R151 ;  /* 0x000000ffff597224 */ /* 0x000fe200078e0097 */
[----:B------:R-:W2:Y:S01]  /*3a70*/  MUFU.EX2 R47, R47 ;  /* 0x0000002f002f7308 */ /* 0x000ea20000000800 */
[----:B0-----:R-:W-:-:S01]  /*3a80*/  FADD.FTZ R57, R43, R4 ;  /* 0x000000042b397221 */ /* 0x001fc20000010000 */
[----:B------:R-:W-:Y:S01]  /*3a90*/  FADD.FTZ R90, R90, R11 ;  /* 0x0000000b5a5a7221 */ /* 0x000fe20000010000 */
[--C-:B------:R-:W-:Y:S02]  /*3aa0*/  IMAD.MOV.U32 R38, RZ, RZ, R151.reuse ;  /* 0x000000ffff267224 */ /* 0x100fe400078e0097 */
[----:B------:R-:W-:Y:S02]  /*3ab0*/  IMAD.MOV.U32 R35, RZ, RZ, R151 ;  /* 0x000000ffff237224 */ /* 0x000fe400078e0097 */
[----:B------:R-:W-:-:S01]  /*3ac0*/  FADD.FTZ R11, R25, R90 ;  /* 0x0000005a190b7221 */ /* 0x000fc20000010000 */
[----:B------:R-:W-:Y:S01]  /*3ad0*/  IMAD.MOV.U32 R90, RZ, RZ, R151 ;  /* 0x000000ffff5a7224 */ /* 0x000fe200078e0097 */
[----:B------:R-:W0:Y:S01]  /*3ae0*/  MUFU.EX2 R50, R50 ;  /* 0x0000003200327308 */ /* 0x000e220000000800 */
[----:B-1----:R-:W-:-:S01]  /*3af0*/  FADD.FTZ R4, R46, R57 ;  /* 0x000000392e047221 */ /* 0x002fc20000010000 */
[----:B------:R-:W-:Y:S01]  /*3b00*/  FADD.FTZ R11, R32, R11 ;  /* 0x0000000b200b7221 */ /* 0x000fe20000010000 */
[----:B------:R-:W-:-:S02]  /*3b10*/  IMAD.MOV.U32 R34, RZ, RZ, R151 ;  /* 0x000000ffff227224 */ /* 0x000fc400078e0097 */
[--C-:B------:R-:W-:Y:S02]  /*3b20*/  IMAD.MOV.U32 R32, RZ, RZ, R151.reuse ;  /* 0x000000ffff207224 */ /* 0x100fe400078e0097 */
[----:B------:R-:W-:Y:S01]  /*3b30*/  IMAD.MOV.U32 R28, RZ, RZ, R151 ;  /* 0x000000ffff1c7224 */ /* 0x000fe200078e0097 */
[----:B------:R-:W1:Y:S01]  /*3b40*/  MUFU.EX2 R51, R51 ;  /* 0x0000003300337308 */ /* 0x000e620000000800 */
[----:B--2---:R-:W-:-:S01]  /*3b50*/  FADD.FTZ R57, R47, R4 ;  /* 0x000000042f397221 */ /* 0x004fc20000010000 */
[----:B------:R-:W-:Y:S01]  /*3b60*/  F2FP.SATFINITE.E4M3.F32.PACK_AB_MERGE_C R46, R47, R46, RZ ;  /* 0x0000002e2f2e723e */ /* 0x000fe200048070ff */
[--C-:B------:R-:W-:Y:S02]  /*3b70*/  IMAD.MOV.U32 R47, RZ, RZ, R151.reuse ;  /* 0x000000ffff2f7224 */ /* 0x100fe400078e0097 */
[--C-:B------:R-:W-:Y:S01]  /*3b80*/  IMAD.MOV.U32 R25, RZ, RZ, R151.reuse ;  /* 0x000000ffff197224 */ /* 0x100fe200078e0097 */
[----:B------:R-:W-:Y:S01]  /*3b90*/  F2FP.SATFINITE.E4M3.F32.PACK_AB_MERGE_C R221, R43, R42, R46 ;  /* 0x0000002a2bdd723e */ /* 0x000fe2000480702e */
[----:B------:R-:W-:Y:S01]  /*3ba0*/  IMAD.MOV.U32 R46, RZ, RZ, R151 ;  /* 0x000000ffff2e7224 */ /* 0x000fe200078e0097 */
[----:B------:R-:W2:Y:S01]  /*3bb0*/  MUFU.EX2 R54, R54 ;  /* 0x0000003600367308 */ /* 0x000ea20000000800 */
[----:B0-----:R-:W-:-:S01]  /*3bc0*/  FADD.FTZ R4, R50, R57 ;  /* 0x0000003932047221 */ /* 0x001fc20000010000 */
[----:B------:R-:W-:-:S02]  /*3bd0*/  IMAD.MOV.U32 R57, RZ, RZ, R151 ;  /* 0x000000ffff397224 */ /* 0x000fc400078e0097 */
[--C-:B------:R-:W-:Y:S02]  /*3be0*/  IMAD.MOV.U32 R43, RZ, RZ, R151.reuse ;  /* 0x000000ffff2b7224 */ /* 0x100fe400078e0097 */
[----:B------:R-:W-:Y:S02]  /*3bf0*/  IMAD.MOV.U32 R42, RZ, RZ, R151 ;  /* 0x000000ffff2a7224 */ /* 0x000fe400078e0097 */
[----:B------:R-:W0:Y:S01]  /*3c00*/  MUFU.EX2 R55, R55 ;  /* 0x0000003700377308 */ /* 0x000e220000000800 */
[----:B-1----:R-:W-:-:S01]  /*3c10*/  FADD.FTZ R7, R51, R4 ;  /* 0x0000000433077221 */ /* 0x002fc20000010000 */
[----:B------:R-:W-:-:S06]  /*3c20*/  IMAD.MOV.U32 R24, RZ, RZ, R151 ;  /* 0x000000ffff187224 */ /* 0x000fcc00078e0097 */
[----:B------:R-:W1:Y:S01]  /*3c30*/  MUFU.EX2 R58, R58 ;  /* 0x0000003a003a7308 */ /* 0x000e620000000800 */
[----:B--2---:R-:W-:-:S07]  /*3c40*/  FADD.FTZ R4, R54, R7 ;  /* 0x0000000736047221 */ /* 0x004fce0000010000 */
[----:B------:R-:W2:Y:S01]  /*3c50*/  MUFU.EX2 R59, R59 ;  /* 0x0000003b003b7308 */ /* 0x000ea20000000800 */
[----:B0-----:R-:W-:-:S01]  /*3c60*/  FADD.FTZ R7, R55, R4 ;  /* 0x0000000437077221 */ /* 0x001fc20000010000 */
        /* <DEDUP_REMOVED lines=10> */
[----:B------:R-:W-:Y:S01]  /*3d10*/  FADD.FTZ R4, R60, R11 ;  /* 0x0000000b3c047221 */ /* 0x000fe20000010000 */
[----:B------:R-:W-:-:S03]  /*3d20*/  IMAD.MOV.U32 R60, RZ, RZ, R151 ;  /* 0x000000ffff3c7224 */ /* 0x000fc600078e0097 */
[----:B------:R-:W-:Y:S01]  /*3d30*/  FADD.FTZ R4, R61, R4 ;  /* 0x000000043d047221 */ /* 0x000fe20000010000 */
[----:B------:R-:W-:Y:S01]  /*3d40*/  IMAD.MOV.U32 R61, RZ, RZ, R151 ;  /* 0x000000ffff3d7224 */ /* 0x000fe200078e0097 */
[----:B------:R-:W2:Y:S01]  /*3d50*/  MUFU.EX2 R66, R66 ;  /* 0x0000004200427308 */ /* 0x000ea20000000800 */
[----:B0-----:R-:W-:-:S01]  /*3d60*/  FADD.FTZ R8, R62, R7 ;  /* 0x000000073e087221 */ /* 0x001fc20000010000 */
[----:B------:R-:W-:-:S06]  /*3d70*/  FADD.FTZ R5, R29, R4 ;  /* 0x000000041d057221 */ /* 0x000fcc0000010000 */
[----:B------:R-:W0:Y:S01]  /*3d80*/  MUFU.EX2 R67, R67 ;  /* 0x0000004300437308 */ /* 0x000e220000000800 */
[C---:B-1----:R-:W-:Y:S01]  /*3d90*/  F2FP.SATFINITE.E4M3.F32.PACK_AB_MERGE_C R62, R63.reuse, R62, RZ ;  /* 0x0000003e3f3e723e */ /* 0x042fe200048070ff */
[----:B------:R-:W-:Y:S01]  /*3da0*/  FADD.FTZ R63, R63, R8 ;  /* 0x000000083f3f7221 */ /* 0x000fe20000010000 */
[----:B------:R-:W-:-:S02]  /*3db0*/  FADD.FTZ R8, R36, R5 ;  /* 0x0000000524087221 */ /* 0x000fc40000010000 */
[----:B------:R-:W-:Y:S01]  /*3dc0*/  F2FP.SATFINITE.E4M3.F32.PACK_AB_MERGE_C R225, R59, R58, R62 ;  /* 0x0000003a3be1723e */ /* 0x000fe2000480703e */
[----:B------:R-:W-:Y:S02]  /*3dd0*/  IMAD.MOV.U32 R62, RZ, RZ, R151 ;  /* 0x000000ffff3e7224 */ /* 0x000fe400078e0097 */
[----:B------:R-:W-:Y:S01]  /*3de0*/  FADD.FTZ R7, R49, R8 ;  /* 0x0000000831077221 */ /* 0x000fe20000010000 */
[----:B------:R-:W1:Y:S01]  /*3df0*/  MUFU.EX2 R70, R70 ;  /* 0x0000004600467308 */ /* 0x000e620000000800 */
[----:B--2---:R-:W-:-:S01]  /*3e00*/  FADD.FTZ R4, R66, R63 ;  /* 0x0000003f42047221 */ /* 0x004fc20000010000 */
[----:B------:R-:W-:-:S02]  /*3e10*/  IMAD.MOV.U32 R63, RZ, RZ, R151 ;  /* 0x000000ffff3f7224 */ /* 0x000fc400078e0097 */
[--C-:B------:R-:W-:Y:S02]  /*3e20*/  IMAD.MOV.U32 R59, RZ, RZ, R151.reuse ;  /* 0x000000ffff3b7224 */ /* 0x100fe400078e0097 */
[----:B------:R-:W-:Y:S02]  /*3e30*/  IMAD.MOV.U32 R58, RZ, RZ, R151 ;  /* 0x000000ffff3a7224 */ /* 0x000fe400078e0097 */
[----:B------:R2:W3:Y:S01]  /*3e40*/  MUFU.EX2 R56, R69 ;  /* 0x0000004500387308 */ /* 0x0004e20000000800 */
[----:B0-----:R-:W-:-:S07]  /*3e50*/  FADD.FTZ R5, R67, R4 ;  /* 0x0000000443057221 */ /* 0x001fce0000010000 */
[----:B------:R-:W0:Y:S01]  /*3e60*/  MUFU.EX2 R71, R71 ;  /* 0x0000004700477308 */ /* 0x000e220000000800 */
[----:B-1----:R-:W-:-:S01]  /*3e70*/  FADD.FTZ R4, R70, R5 ;  /* 0x0000000546047221 */ /* 0x002fc20000010000 */
[----:B--2---:R-:W-:-:S06]  /*3e80*/  IMAD.MOV.U32 R69, RZ, RZ, R151 ;  /* 0x000000ffff457224 */ /* 0x004fcc00078e0097 */
[----:B------:R-:W-:Y:S01]  /*3e90*/  MUFU.EX2 R48, R48 ;  /* 0x0000003000307308 */ /* 0x000fe20000000800 */
[C---:B---3--:R-:W-:Y:S01]  /*3ea0*/  F2FP.SATFINITE.E4M3.F32.PACK_AB_MERGE_C R49, R56.reuse, R49, RZ ;  /* 0x000000313831723e */ /* 0x048fe200048070ff */
[----:B------:R-:W-:-:S03]  /*3eb0*/  FADD.FTZ R56, R56, R7 ;  /* 0x0000000738387221 */ /* 0x000fc60000010000 */
[----:B------:R-:W-:Y:S01]  /*3ec0*/  F2FP.SATFINITE.E4M3.F32.PACK_AB_MERGE_C R226, R36, R29, R49 ;  /* 0x0000001d24e2723e */ /* 0x000fe20004807031 */
[--C-:B------:R-:W-:Y:S02]  /*3ed0*/  IMAD.MOV.U32 R49, RZ, RZ, R151.reuse ;  /* 0x000000ffff317224 */ /* 0x100fe400078e0097 */
[----:B------:R-:W1:Y:S01]  /*3ee0*/  MUFU.EX2 R37, R37 ;  /* 0x0000002500257308 */ /* 0x000e620000000800 */
[C---:B0-----:R-:W-:Y:S01]  /*3ef0*/  F2FP.SATFINITE.E4M3.F32.PACK_AB_MERGE_C R70, R71.reuse, R70, RZ ;  /* 0x000000464746723e */ /* 0x041fe200048070ff */
[----:B------:R-:W-:Y:S01]  /*3f00*/  FADD.FTZ R71, R71, R4 ;  /* 0x0000000447477221 */ /* 0x000fe20000010000 */
[--C-:B------:R-:W-:Y:S02]  /*3f10*/  IMAD.MOV.U32 R36, RZ, RZ, R151.reuse ;  /* 0x000000ffff247224 */ /* 0x100fe400078e0097 */
[----:B------:R-:W-:Y:S01]  /*3f20*/  F2FP.SATFINITE.E4M3.F32.PACK_AB_MERGE_C R227, R67, R66, R70 ;  /* 0x0000004243e3723e */ /* 0x000fe20004807046 */
[--C-:B------:R-:W-:Y:S02]  /*3f30*/  IMAD.MOV.U32 R70, RZ, RZ, R151.reuse ;  /* 0x000000ffff467224 */ /* 0x100fe400078e0097 */
[----:B------:R-:W0:Y:S01]  /*3f40*/  MUFU.EX2 R45, R45 ;  /* 0x0000002d002d7308 */ /* 0x000e220000000800 */
[----:B------:R-:W-:-:S02]  /*3f50*/  IMAD.MOV.U32 R67, RZ, RZ, R151 ;  /* 0x000000ffff437224 */ /* 0x000fc400078e0097 */
[--C-:B------:R-:W-:Y:S02]  /*3f60*/  IMAD.MOV.U32 R66, RZ, RZ, R151.reuse ;  /* 0x000000ffff427224 */ /* 0x100fe400078e0097 */
[----:B------:R-:W-:-:S03]  /*3f70*/  IMAD.MOV.U32 R29, RZ, RZ, R151 ;  /* 0x000000ffff1d7224 */ /* 0x000fc600078e0097 */
[----:B------:R-:W2:Y:S01]  /*3f80*/  MUFU.EX2 R74, R74 ;  /* 0x0000004a004a7308 */ /* 0x000ea20000000800 */
[----:B-1----:R-:W-:-:S07]  /*3f90*/  F2FP.SATFINITE.E4M3.F32.PACK_AB_MERGE_C R7, R37, R48, RZ ;  /* 0x000000302507723e */ /* 0x002fce00048070ff */
[----:B------:R-:W1:Y:S01]  /*3fa0*/  MUFU.EX2 R52, R52 ;  /* 0x0000003400347308 */ /* 0x000e620000000800 */
[----:B0-----:R-:W-:-:S01]  /*3fb0*/  FADD.FTZ R5, R45, R56 ;  /* 0x000000382d057221 */ /* 0x001fc20000010000 */
[----:B------:R-:W-:-:S06]  /*3fc0*/  IMAD.MOV.U32 R56, RZ, RZ, R151 ;  /* 0x000000ffff387224 */ /* 0x000fcc00078e0097 */
[----:B------:R-:W0:Y:S01]  /*3fd0*/  MUFU.EX2 R75, R75 ;  /* 0x0000004b004b7308 */ /* 0x000e220000000800 */
[----:B--2---:R-:W-:-:S01]  /*3fe0*/  FADD.FTZ R4, R74, R71 ;  /* 0x000000474a047221 */ /* 0x004fc20000010000 */
[----:B------:R-:W-:-:S06]  /*3ff0*/  IMAD.MOV.U32 R71, RZ, RZ, R151 ;  /* 0x000000ffff477224 */ /* 0x000fcc00078e0097 */
[----:B------:R-:W2:Y:S01]  /*4000*/  MUFU.EX2 R78, R78 ;  /* 0x0000004e004e7308 */ /* 0x000ea20000000800 */
[C---:B-1----:R-:W-:Y:S01]  /*4010*/  F2FP.SATFINITE.E4M3.F32.PACK_AB_MERGE_C R228, R52.reuse, R45, R7 ;  /* 0x0000002d34e4723e */ /* 0x042fe20004807007 */
[----:B------:R-:W-:Y:S01]  /*4020*/  FADD.FTZ R5, R52, R5 ;  /* 0x0000000534057221 */ /* 0x000fe20000010000 */
[--C-:B------:R-:W-:Y:S02]  /*4030*/  IMAD.MOV.U32 R52, RZ, RZ, R151.reuse ;  /* 0x000000ffff347224 */ /* 0x100fe400078e0097 */
[----:B------:R-:W-:Y:S02]  /*4040*/  IMAD.MOV.U32 R45, RZ, RZ, R151 ;  /* 0x000000ffff2d7224 */ /* 0x000fe400078e0097 */
[----:B------:R-:W-:-:S01]  /*4050*/  FADD.FTZ R48, R48, R5 ;  /* 0x0000000530307221 */ /* 0x000fc20000010000 */
[----:B------:R-:W1:Y:S01]  /*4060*/  MUFU.EX2 R79, R79 ;  /* 0x0000004f004f7308 */ /* 0x000e620000000800 */
[----:B0-----:R-:W-:-:S02]  /*4070*/  FADD.FTZ R7, R75, R4 ;  /* 0x000000044b077221 */ /* 0x001fc40000010000 */
[----:B------:R-:W-:Y:S01]  /*4080*/  FADD.FTZ R48, R37, R48 ;  /* 0x0000003025307221 */ /* 0x000fe20000010000 */
[----:B------:R-:W-:-:S04]  /*4090*/  IMAD.MOV.U32 R37, RZ, RZ, R151 ;  /* 0x000000ffff257224 */ /* 0x000fc800078e0097 */
[----:B------:R-:W-:Y:S01]  /*40a0*/  MUFU.EX2 R40, R40 ;  /* 0x0000002800287308 */ /* 0x000fe20000000800 */
[----:B--2---:R-:W-:-:S07]  /*40b0*/  FADD.FTZ R4, R78, R7 ;  /* 0x000000074e047221 */ /* 0x004fce0000010000 */
[----:B------:R-:W0:Y:S01]  /*40c0*/  MUFU.EX2 R41, R41 ;  /* 0x0000002900297308 */ /* 0x000e220000000800 */
[C---:B-1----:R-:W-:Y:S01]  /*40d0*/  F2FP.SATFINITE.E4M3.F32.PACK_AB_MERGE_C R78, R79.reuse, R78, RZ ;  /* 0x0000004e4f4e723e */ /* 0x042fe200048070ff */
        /* <DEDUP_REMOVED lines=14> */
[----:B------:R-:W2:Y:S01]  /*41c0*/  MUFU.EX2 R86, R86 ;  /* 0x0000005600567308 */ /* 0x000ea20000000800 */
[C---:B0-----:R-:W-:Y:S01]  /*41d0*/  F2FP.SATFINITE.E4M3.F32.PACK_AB_MERGE_C R230, R44.reuse, R33, R7 ;  /* 0x000000212ce6723e */ /* 0x041fe20004807007 */
[----:B------:R-:W-:Y:S01]  /*41e0*/  FADD.FTZ R5, R44, R5 ;  /* 0x000000052c057221 */ /* 0x000fe20000010000 */
[--C-:B------:R-:W-:Y:S02]  /*41f0*/  IMAD.MOV.U32 R44, RZ, RZ, R151.reuse ;  /* 0x000000ffff2c7224 */ /* 0x100fe400078e0097 */
[----:B------:R-:W-:Y:S02]  /*4200*/  IMAD.MOV.U32 R33, RZ, RZ, R151 ;  /* 0x000000ffff217224 */ /* 0x000fe400078e0097 */
[----:B------:R-:W-:-:S01]  /*4210*/  FADD.FTZ R40, R40, R5 ;  /* 0x0000000528287221 */ /* 0x000fc20000010000 */
[----:B------:R-:W0:Y:S01]  /*4220*/  MUFU.EX2 R53, R53 ;  /* 0x0000003500357308 */ /* 0x000e220000000800 */
[----:B-1----:R-:W-:-:S02]  /*4230*/  FADD.FTZ R7, R83, R4 ;  /* 0x0000000453077221 */ /* 0x002fc40000010000 */
[----:B------:R-:W-:Y:S01]  /*4240*/  FADD.FTZ R5, R41, R40 ;  /* 0x0000002829057221 */ /* 0x000fe20000010000 */
[----:B------:R-:W-:-:S02]  /*4250*/  IMAD.MOV.U32 R41, RZ, RZ, R151 ;  /* 0x000000ffff297224 */ /* 0x000fc400078e0097 */
[----:B------:R-:W-:Y:S02]  /*4260*/  IMAD.MOV.U32 R40, RZ, RZ, R151 ;  /* 0x000000ffff287224 */ /* 0x000fe400078e0097 */
[----:B--2---:R-:W-:-:S01]  /*4270*/  FADD.FTZ R4, R86, R7 ;  /* 0x0000000756047221 */ /* 0x004fc20000010000 */
[----:B0-----:R-:W-:-:S03]  /*4280*/  F2FP.SATFINITE.E4M3.F32.PACK_AB_MERGE_C R8, R53, R86, RZ ;  /* 0x000000563508723e */ /* 0x001fc600048070ff */
[----:B------:R-:W-:Y:S01]  /*4290*/  FADD.FTZ R4, R53, R4 ;  /* 0x0000000435047221 */ /* 0x000fe20000010000 */
[--C-:B------:R-:W-:Y:S01]  /*42a0*/  IMAD.MOV.U32 R86, RZ, RZ, R151.reuse ;  /* 0x000000ffff567224 */ /* 0x100fe200078e0097 */
[----:B------:R-:W-:Y:S01]  /*42b0*/  F2FP.SATFINITE.E4M3.F32.PACK_AB_MERGE_C R231, R83, R82, R8 ;  /* 0x0000005253e7723e */ /* 0x000fe20004807008 */
        /* <DEDUP_REMOVED lines=73> */
.L_x_166:
[----:B------:R-:W-:Y:S01]  /*4750*/  ISETP.NE.AND P2, PT, RZ, UR42, PT ;  /* 0x0000002aff007c0c */ /* 0x000fe2000bf45270 */
[----:B------:R-:W-:-:S04]  /*4760*/  UISETP.NE.AND UP0, UPT, UR50, 0x1, UPT ;  /* 0x000000013200788c */ /* 0x000fc8000bf05270 */
[----:B------:R-:W-:-:S04]  /*4770*/  USEL UR43, URZ, 0x1, UP0 ;  /* 0x000000013f2b7887 */ /* 0x000fc80008000000 */
[----:B------:R-:W-:-:S04]  /*4780*/  ULOP3.LUT UR43, UR53, UR43, URZ, 0x3c, !UPT ;  /* 0x0000002b352b7292 */ /* 0x000fc8000f8e3c3f */
[----:B------:R-:W-:Y:S08]  /*4790*/  @P2 BRA `(.L_x_157) ;  /* 0x0000000000442947 */ /* 0x000ff00003800000 */
[----:B------:R-:W-:Y:S05]  /*47a0*/  @!P0 BRA `(.L_x_158) ;  /* 0x0000000000048947 */ /* 0x000fea0003800000 */
[----:B------:R-:W-:Y:S01]  /*47b0*/  BPT.TRAP 0x1 ;  /* 0x000000040000795c */ /* 0x000fe20000300000 */
.L_x_158:
[----:B------:R-:W0:Y:S01]  /*47c0*/  S2UR UR10, SR_CgaCtaId ;  /* 0x00000000000a79c3 */ /* 0x000e220000008800 */
[----:B------:R-:W-:Y:S01]  /*47d0*/  UIADD3 UR6, UR50, 0x1, URZ ;  /* 0x0000000132067890 */ /* 0x000fe2000fffe03f */
[----:B------:R-:W-:Y:S01]  /*47e0*/  IMAD.U32 R0, RZ, RZ, UR43 ;  /* 0x0000002bff007e24 */ /* 0x000fe2000f8e00ff */
[----:B------:R-:W-:Y:S02]  /*47f0*/  UMOV UR7, 0x400 ;  /* 0x0000040000077882 */ /* 0x000fe40000000000 */
[----:B------:R-:W-:Y:S02]  /*4800*/  UISETP.NE.AND UP0, UPT, UR6, 0x2, UPT ;  /* 0x000000020600788c */ /* 0x000fe4000bf05270 */
[----:B------:R-:W-:Y:S02]  /*4810*/  SHF.L.U32 R0, R0, 0x1f, RZ ;  /* 0x0000001f00007819 */ /* 0x000fe400000006ff */
[----:B------:R-:W-:Y:S02]  /*4820*/  USEL UR6, UR6, URZ, UP0 ;  /* 0x0000003f06067287 */ /* 0x000fe40008000000 */
[----:B0-----:R-:W-:-:S04]  /*4830*/  ULEA UR7, UR10, UR7, 0x18 ;  /* 0x000000070a077291 */ /* 0x001fc8000f8ec03f */
[----:B------:R-:W-:-:S09]  /*4840*/  ULEA UR6, UR6, UR7, 0x3 ;  /* 0x0000000706067291 */ /* 0x000fd2000f8e183f */
[----:B------:R0:W1:Y:S01]  /*4850*/  SYNCS.PHASECHK.TRANS64.TRYWAIT P1, [UR6+0x38830], R0 ;  /* 0x03883000ff0075a7 */ /* 0x0000620008020146 */
[----:B------:R-:W-:Y:S05]  /*4860*/  @!P0 BRA `(.L_x_159) ;  /* 0x0000000000048947 */ /* 0x000fea0003800000 */
[----:B------:R-:W-:Y:S01]  /*4870*/  BPT.TRAP 0x1 ;  /* 0x000000040000795c */ /* 0x000fe20000300000 */
.L_x_159:
[----:B-1----:R-:W-:Y:S05]  /*4880*/  @P1 BRA `(.L_x_157) ;  /* 0x0000000000081947 */ /* 0x002fea0003800000 */
[----:B------:R-:W1:Y:S02]  /*4890*/  SYNCS.PHASECHK.TRANS64.TRYWAIT P1, [UR6+0x38830], R0 ;  /* 0x03883000ff0075a7 */ /* 0x000e640008020146 */
[----:B-1----:R-:W-:Y:S05]  /*48a0*/  @!P1 BRA `(.L_x_160) ;  /* 0x000000cc009c9947 */ /* 0x002fea0003800000 */
.L_x_157:
[----:B------:R-:W2:Y:S01]  /*48b0*/  S2R R2, SR_TID.X ;  /* 0x0000000000027919 */ /* 0x000ea20000002100 */
        /* <DEDUP_REMOVED lines=19> */
[----:B--2---:R-:W-:-:S05]  /*49f0*/  SHF.R.U32.HI R2, RZ, 0x7, R2 ;  /* 0x00000007ff027819 */ /* 0x004fca0000011602 */
[----:B01----:R-:W-:-:S05]  /*4a00*/  VIADD R0, R2, 0x8 ;  /* 0x0000000802007836 */ /* 0x003fca0000000000 */
        /* <DEDUP_REMOVED lines=28> */
.L_x_162:
[----:B------:R-:W0:Y:S01]  /*4bd0*/  S2UR UR7, SR_CgaCtaId ;  /* 0x00000000000779c3 */ /* 0x000e220000008800 */
[----:B------:R-:W-:Y:S01]  /*4be0*/  UMOV UR6, 0x400 ;  /* 0x0000040000067882 */ /* 0x000fe20000000000 */
[----:B------:R-:W-:-:S05]  /*4bf0*/  IMAD.U32 R0, RZ, RZ, UR53 ;  /* 0x00000035ff007e24 */ /* 0x000fca000f8e00ff */
[----:B------:R-:W-:Y:S01]  /*4c00*/  SHF.L.U32 R0, R0, 0x1f, RZ ;  /* 0x0000001f00007819 */ /* 0x000fe200000006ff */
[----:B0-----:R-:W-:-:S04]  /*4c10*/  ULEA UR6, UR7, UR6, 0x18 ;  /* 0x0000000607067291 */ /* 0x001fc8000f8ec03f */
[----:B------:R-:W-:-:S09]  /*4c20*/  ULEA UR6, UR50, UR6, 0x3 ;  /* 0x0000000632067291 */ /* 0x000fd2000f8e183f */
[----:B------:R0:W1:Y:S01]  /*4c30*/  SYNCS.PHASECHK.TRANS64.TRYWAIT P1, [UR6+0x38850], R0 ;  /* 0x03885000ff0075a7 */ /* 0x0000620008020146 */
[----:B------:R-:W-:Y:S05]  /*4c40*/  @!P0 BRA `(.L_x_163) ;  /* 0x0000000000048947 */ /* 0x000fea0003800000 */
[----:B------:R-:W-:Y:S01]  /*4c50*/  BPT.TRAP 0x1 ;  /* 0x000000040000795c */ /* 0x000fe20000300000 */
.L_x_163:
[----:B-1----:R-:W-:Y:S05]  /*4c60*/  @P1 BRA `(.L_x_161) ;  /* 0x0000000000081947 */ /* 0x002fea0003800000 */
[----:B------:R-:W1:Y:S02]  /*4c70*/  SYNCS.PHASECHK.TRANS64.TRYWAIT P1, [UR6+0x38850], R0 ;  /* 0x03885000ff0075a7 */ /* 0x000e640008020146 */
[----:B-1----:R-:W-:Y:S05]  /*4c80*/  @!P1 BRA `(.L_x_164) ;  /* 0x000000c800bc9947 */ /* 0x002fea0003800000 */
.L_x_161:
[----:B------:R-:W2:Y:S01]  /*4c90*/  S2UR UR6, SR_CgaCtaId ;  /* 0x00000000000679c3 */ /* 0x000ea20000008800 */
[----:B-1----:R-:W-:Y:S01]  /*4ca0*/  MOV R3, 0x400 ;  /* 0x0000040000037802 */ /* 0x002fe20000000f00 */
[----:B------:R-:W-:Y:S01]  /*4cb0*/  WARPGROUP.ARRIVE ;  /* 0x00000000000079c5 */ /* 0x000fe20000000000 */
[----:B------:R-:W-:Y:S01]  /*4cc0*/  UMOV UR7, 0x40000040 ;  /* 0x4000004000077882 */ /* 0x000fe20000000000 */
[----:B------:R-:W-:Y:S01]  /*4cd0*/  FMNMX.FTZ R6, R152, R7, !PT ;  /* 0x0000000798067209 */ /* 0x000fe20007810000 */
[----:B--2---:R-:W-:-:S05]  /*4ce0*/  IMAD.U32 R2, RZ, RZ, UR6 ;  /* 0x00000006ff027e24 */ /* 0x004fca000f8e00ff */
[----:B0-----:R-:W-:Y:S02]  /*4cf0*/  LEA R0, R2, R3, 0x18 ;  /* 0x0000000302007211 */ /* 0x001fe400078ec0ff */
[----:B------:R-:W-:Y:S02]  /*4d00*/  FMNMX.FTZ R3, R153, R6, !PT ;  /* 0x0000000699037209 */ /* 0x000fe40007810000 */
[----:B------:R-:W-:Y:S02]  /*4d10*/  R2UR UR6, R0 ;  /* 0x00000000000672ca */ /* 0x000fe400000e0000 */
[----:B------:R-:W-:-:S04]  /*4d20*/  FMNMX.FTZ R6, R154, R9, !PT ;  /* 0x000000099a067209 */ /* 0x000fc80007810000 */
[----:B------:R-:W-:Y:S02]  /*4d30*/  FMNMX.FTZ R11, R155, R6, !PT ;  /* 0x000000069b0b7209 */ /* 0x000fe40007810000 */
[----:B------:R-:W-:Y:S02]  /*4d40*/  FMNMX.FTZ R6, R156, R3, !PT ;  /* 0x000000039c067209 */ /* 0x000fe40007810000 */
[----:B------:R-:W-:Y:S02]  /*4d50*/  FMNMX.FTZ R8, R158, R11, !PT ;  /* 0x0000000b9e087209 */ /* 0x000fe40007810000 */
[----:B------:R-:W-:Y:S01]  /*4d60*/  FMNMX.FTZ R3, R157, R6, !PT ;  /* 0x000000069d037209 */ /* 0x000fe20007810000 */
[----:B------:R-:W-:Y:S01]  /*4d70*/  UIADD3 UR6, UR6, 0x400, URZ ;  /* 0x0000040006067890 */ /* 0x000fe2000fffe03f */
[----:B------:R-:W-:Y:S02]  /*4d80*/  FMNMX.FTZ R11, R159, R8, !PT ;  /* 0x000000089f0b7209 */ /* 0x000fe40007810000 */
[----:B------:R-:W-:Y:S01]  /*4d90*/  FMNMX.FTZ R6, R160, R3, !PT ;  /* 0x00000003a0067209 */ /* 0x000fe20007810000 */
[----:B------:R-:W-:Y:S01]  /*4da0*/  USHF.R.U32.HI UR6, URZ, 0x4, UR6 ;  /* 0x000000043f067899 */ /* 0x000fe20008011606 */
[----:B------:R-:W-:-:S02]  /*4db0*/  FMNMX.FTZ R8, R162, R11, !PT ;  /* 0x0000000ba2087209 */ /* 0x000fc40007810000 */
[----:B------:R-:W-:Y:S01]  /*4dc0*/  FMNMX.FTZ R3, R161, R6, !PT ;  /* 0x00000006a1037209 */ /* 0x000fe20007810000 */
[----:B------:R-:W-:Y:S01]  /*4dd0*/  ULOP3.LUT UR6, UR6, 0x3fff, URZ, 0xc0, !UPT ;  /* 0x00003fff06067892 */ /* 0x000fe2000f8ec03f */
[----:B------:R-:W-:Y:S02]  /*4de0*/  FMNMX.FTZ R11, R163, R8, !PT ;  /* 0x00000008a30b7209 */ /* 0x000fe40007810000 */
[----:B------:R-:W-:Y:S01]  /*4df0*/  FMNMX.FTZ R6, R164, R3, !PT ;  /* 0x00000003a4067209 */ /* 0x000fe20007810000 */
[----:B------:R-:W-:Y:S01]  /*4e00*/  ULOP3.LUT UR6, UR6, 0x10000, URZ, 0xfc, !UPT ;  /* 0x0001000006067892 */ /* 0x000fe2000f8efc3f */
[----:B------:R-:W-:Y:S02]  /*4e10*/  FMNMX.FTZ R8, R166, R11, !PT ;  /* 0x0000000ba6087209 */ /* 0x000fe40007810000 */
[----:B------:R-:W-:Y:S01]  /*4e20*/  FMNMX.FTZ R3, R165, R6, !PT ;  /* 0x00000006a5037209 */ /* 0x000fe20007810000 */
[----:B------:R-:W-:Y:S01]  /*4e30*/  ULEA UR10, UR50, UR6, 0xb ;  /* 0x00000006320a7291 */ /* 0x000fe2000f8e583f */
[----:B------:R-:W-:-:S02]  /*4e40*/  FMNMX.FTZ R11, R167, R8, !PT ;  /* 0x00000008a70b7209 */ /* 0x000fc40007810000 */
        /* <DEDUP_REMOVED lines=61> */
[----:B------:R-:W-:-:S04]  /*5220*/  FADD.FTZ R7, -R3, R7 ;  /* 0x0000000703077221 */ /* 0x000fc80000010100 */
[----:B------:R-:W-:Y:S01]  /*5230*/  FMUL.FTZ R8, R7, UR39 ;  /* 0x0000002707087c20 */ /* 0x000fe20008410000 */
[----:B------:R-:W-:-:S01]  /*5240*/  FADD.FTZ R7, -R6, R9 ;  /* 0x0000000906077221 */ /* 0x000fc20000010100 */
[----:B------:R-:W-:-:S03]  /*5250*/  FFMA.FTZ R9, R3, R10, -8 ;  /* 0xc100000003097423 */ /* 0x000fc6000001000a */
[----:B------:R-:W-:Y:S01]  /*5260*/  FMUL.FTZ R7, R7, UR39 ;  /* 0x0000002707077c20 */ /* 0x000fe20008410000 */
[----:B------:R-:W-:-:S01]  /*5270*/  FFMA.FTZ R21, R165, UR39, -R9 ;  /* 0x00000027a5157c23 */ /* 0x000fc20008010809 */
[--C-:B------:R-:W-:Y:S01]  /*5280*/  FFMA.FTZ R165, R181, UR39, -R9.reuse ;  /* 0x00000027b5a57c23 */ /* 0x100fe20008010809 */
[----:B------:R-:W-:-:S01]  /*5290*/  FFMA.FTZ R181, R197, UR39, -R9 ;  /* 0x00000027c5b57c23 */ /* 0x000fc20008010809 */
[----:B------:R-:W-:Y:S02]  /*52a0*/  IMAD.U32 R197, RZ, RZ, UR39 ;  /* 0x00000027ffc57e24 */ /* 0x000fe4000f8e00ff */
[----:B------:R-:W-:-:S01]  /*52b0*/  FFMA.FTZ R11, R152, UR39, -R9 ;  /* 0x00000027980b7c23 */ /* 0x000fc20008010809 */
[--C-:B------:R-:W-:Y:S01]  /*52c0*/  FFMA.FTZ R10, R153, UR39, -R9.reuse ;  /* 0x00000027990a7c23 */ /* 0x100fe20008010809 */
[----:B------:R-:W-:-:S01]  /*52d0*/  FFMA.FTZ R153, R169, UR39, -R9 ;  /* 0x00000027a9997c23 */ /* 0x000fc20008010809 */
[----:B------:R-:W-:Y:S01]  /*52e0*/  FFMA.FTZ R197, R6, R197, -8 ;  /* 0xc100000006c57423 */ /* 0x000fe200000100c5 */
[----:B------:R-:W-:-:S01]  /*52f0*/  FFMA.FTZ R169, R185, UR39, -R9 ;  /* 0x00000027b9a97c23 */ /* 0x000fc20008010809 */
[----:B------:R-:W-:Y:S01]  /*5300*/  MUFU.EX2 R8, R8 ;  /* 0x0000000800087308 */ /* 0x000fe20000000800 */
[----:B------:R-:W-:-:S01]  /*5310*/  FFMA.FTZ R185, R201, UR39, -R9 ;  /* 0x00000027c9b97c23 */ /* 0x000fc20008010809 */
[--C-:B------:R-:W-:Y:S01]  /*5320*/  FFMA.FTZ R154, R154, UR39, -R197.reuse ;  /* 0x000000279a9a7c23 */ /* 0x100fe200080108c5 */
[----:B------:R-:W-:-:S01]  /*5330*/  FFMA.FTZ R155, R155, UR39, -R197 ;  /* 0x000000279b9b7c23 */ /* 0x000fc200080108c5 */
[----:B------:R-:W-:-:S02]  /*5340*/  IMAD.U32 R201, RZ, RZ, UR52 ;  /* 0x00000034ffc97e24 */ /* 0x000fc4000f8e00ff */
[----:B------:R-:W-:-:S01]  /*5350*/  FFMA.FTZ R12, R156, UR39, -R9 ;  /* 0x000000279c0c7c23 */ /* 0x000fc20008010809 */
[--C-:B------:R-:W-:Y:S01]  /*5360*/  FFMA.FTZ R152, R168, UR39, -R9.reuse ;  /* 0x00000027a8987c23 */ /* 0x100fe20008010809 */
[----:B------:R-:W-:-:S01]  /*5370*/  FFMA.FTZ R168, R184, UR39, -R9 ;  /* 0x00000027b8a87c23 */ /* 0x000fc20008010809 */
[----:B------:R-:W0:Y:S01]  /*5380*/  MUFU.EX2 R11, R11 ;  /* 0x0000000b000b7308 */ /* 0x000e220000000800 */
[----:B------:R-:W-:-:S01]  /*5390*/  FFMA.FTZ R158, R158, UR39, -R197 ;  /* 0x000000279e9e7c23 */ /* 0x000fc200080108c5 */
[--C-:B------:R-:W-:Y:S01]  /*53a0*/  FFMA.FTZ R184, R200, UR39, -R9.reuse ;  /* 0x00000027c8b87c23 */ /* 0x100fe20008010809 */
[----:B------:R-:W-:-:S01]  /*53b0*/  FFMA.FTZ R13, R157, UR39, -R9 ;  /* 0x000000279d0d7c23 */ /* 0x000fc20008010809 */
[----:B------:R-:W-:Y:S01]  /*53c0*/  FFMA.FTZ R159, R159, UR39, -R197 ;  /* 0x000000279f9f7c23 */ /* 0x000fe200080108c5 */
        /* <DEDUP_REMOVED lines=9> */
[--C-:B------:R-:W-:Y:S01]  /*5460*/  FFMA.FTZ R172, R188, UR39, -R9.reuse ;  /* 0x00000027bcac7c23 */ /* 0x100fe20008010809 */
[----:B------:R-:W-:-:S01]  /*5470*/  FFMA.FTZ R188, R204, UR39, -R9 ;  /* 0x00000027ccbc7c23 */ /* 0x000fc20008010809 */
[----:B------:R-:W1:Y:S01]  /*5480*/  MUFU.EX2 R154, R154 ;  /* 0x0000009a009a7308 */ /* 0x000e620000000800 */
[----:B0-----:R-:W-:-:S01]  /*5490*/  FFMA.FTZ R5, R8, R5, R11 ;  /* 0x0000000508057223 */ /* 0x001fc2000001000b */
[--C-:B------:R-:W-:Y:S01]  /*54a0*/  FFMA.FTZ R170, R170, UR39, -R197.reuse ;  /* 0x00000027aaaa7c23 */ /* 0x100fe200080108c5 */
[----:B------:R-:W-:-:S01]  /*54b0*/  FFMA.FTZ R171, R171, UR39, -R197 ;  /* 0x00000027abab7c23 */ /* 0x000fc200080108c5 */
[----:B------:R-:W-:Y:S01]  /*54c0*/  FFMA.FTZ R174, R174, UR39, -R197 ;  /* 0x00000027aeae7c23 */ /* 0x000fe200080108c5 */
[----:B------:R-:W-:-:S01]  /*54d0*/  FFMA.FTZ R157, R173, UR39, -R9 ;  /* 0x00000027ad9d7c23 */ /* 0x000fc20008010809 */
[----:B------:R-:W-:Y:S01]  /*54e0*/  FFMA.FTZ R175, R175, UR39, -R197 ;  /* 0x00000027afaf7c23 */ /* 0x000fe200080108c5 */
[----:B------:R-:W-:-:S01]  /*54f0*/  FFMA.FTZ R160, R176, UR39, -R9 ;  /* 0x00000027b0a07c23 */ /* 0x000fc20008010809 */
[----:B------:R-:W0:Y:S01]  /*5500*/  MUFU.EX2 R10, R10 ;  /* 0x0000000a000a7308 */ /* 0x000e220000000800 */
[----:B------:R-:W-:-:S01]  /*5510*/  FFMA.FTZ R178, R178, UR39, -R197 ;  /* 0x00000027b2b27c23 */ /* 0x000fc200080108c5 */
[----:B------:R-:W-:Y:S01]  /*5520*/  FFMA.FTZ R161, R177, UR39, -R9 ;  /* 0x00000027b1a17c23 */ /* 0x000fe20008010809 */
[----:B------:R-:W-:-:S01]  /*5530*/  FFMA.FTZ R179, R179, UR39, -R197 ;  /* 0x00000027b3b37c23 */ /* 0x000fc200080108c5 */
[----:B------:R-:W-:Y:S01]  /*5540*/  FFMA.FTZ R164, R180, UR39, -R9 ;  /* 0x00000027b4a47c23 */ /* 0x000fe20008010809 */
        /* <DEDUP_REMOVED lines=10> */
[----:B------:R-:W-:-:S01]  /*55f0*/  FFMA.FTZ R176, R192, UR39, -R9 ;  /* 0x00000027c0b07c23 */ /* 0x000fc20008010809 */
[----:B------:R-:W1:Y:S01]  /*5600*/  MUFU.EX2 R12, R12 ;  /* 0x0000000c000c7308 */ /* 0x000e620000000800 */
[----:B0-----:R-:W-:-:S01]  /*5610*/  FADD.FTZ R5, R10, R5 ;  /* 0x000000050a057221 */ /* 0x001fc20000010000 */
[----:B------:R-:W-:Y:S01]  /*5620*/  FFMA.FTZ R194, R194, UR39, -R197 ;  /* 0x00000027c2c27c23 */ /* 0x000fe200080108c5 */
        /* <DEDUP_REMOVED lines=9> */
[----:B------:R-:W-:-:S04]  /*56c0*/  FFMA.FTZ R9, R213, UR39, -R9 ;  /* 0x00000027d5097c23 */ /* 0x000fc80008010809 */
[----:B------:R-:W3:Y:S08]  /*56d0*/  MUFU.EX2 R13, R13 ;  /* 0x0000000d000d7308 */ /* 0x000ef00000000800 */
[----:B------:R-:W4:Y:S08]  /*56e0*/  MUFU.EX2 R159, R159 ;  /* 0x0000009f009f7308 */ /* 0x000f300000000800 */
[----:B------:R-:W5:Y:S08]  /*56f0*/  MUFU.EX2 R14, R14 ;  /* 0x0000000e000e7308 */ /* 0x000f700000000800 */
[----:B------:R-:W5:Y:S08]  /*5700*/  MUFU.EX2 R162, R162 ;  /* 0x000000a200a27308 */ /* 0x000f700000000800 */
[----:B------:R-:W5:Y:S01]  /*5710*/  MUFU.EX2 R15, R15 ;  /* 0x0000000f000f7308 */ /* 0x000f620000000800 */
[----:B------:R-:W-:-:S02]  /*5720*/  WARPGROUP.DEPBAR.LE gsb0, 0x0 ;  /* 0x00008000000079c5 */ /* 0x000fc40000010000 */
[----:B------:R-:W-:-:S06]  /*5730*/  WARPGROUP.ARRIVE ;  /* 0x00000000000079c5 */ /* 0x000fcc0000000000 */
[----:B------:R-:W2:Y:S01]  /*5740*/  S2R R219, SR_TID.X ;  /* 0x0000000000db7919 */ /* 0x000ea20000002100 */
[----:B------:R-:W5:Y:S01]  /*5750*/  MUFU.EX2 R163, R163 ;  /* 0x000000a300a37308 */ /* 0x000f620000000800 */
[----:B------:R-:W-:Y:S01]  /*5760*/  QGMMA.64x256x32.F32.E4M3.E4M3 R24, R220, gdesc[UR4], R24, gsb0 ;  /* 0x03e00004dc187df3 */ /* 0x000fe20008000818 */
[----:B------:R-:W-:Y:S01]  /*5770*/  UIADD3 UR6, UR10, 0x4, URZ ;  /* 0x000000040a067890 */ /* 0x000fe2000fffe03f */
[----:B------:R-:W-:-:S05]  /*5780*/  UMOV UR7, 0x40000040 ;  /* 0x4000004000077882 */ /* 0x000fca0000000000 */
[----:B------:R-:W5:Y:S08]  /*5790*/  MUFU.EX2 R20, R20 ;  /* 0x0000001400147308 */ /* 0x000f700000000800 */
[----:B------:R-:W5:Y:S08]  /*57a0*/  MUFU.EX2 R166, R166 ;  /* 0x000000a600a67308 */ /* 0x000f700000000800 */
[----:B------:R-:W5:Y:S01]  /*57b0*/  MUFU.EX2 R21, R21 ;  /* 0x0000001500157308 */ /* 0x000f620000000800 */
[----:B--2---:R-:W-:-:S07]  /*57c0*/  LOP3.LUT P1, RZ, R219, 0x7f, RZ, 0xc0, !PT ;  /* 0x0000007fdbff7812 */ /* 0x004fce000782c0ff */
[----:B------:R-:W2:Y:S01]  /*57d0*/  MUFU.EX2 R167, R167 ;  /* 0x000000a700a77308 */ /* 0x000ea20000000800 */
[----:B------:R-:W-:-:S07]  /*57e0*/  SHF.R.U32.HI R219, RZ, 0x7, R219 ;  /* 0x00000007ffdb7819 */ /* 0x000fce00000116db */
[----:B------:R-:W2:Y:S01]  /*57f0*/  MUFU.EX2 R152, R152 ;  /* 0x0000009800987308 */ /* 0x000ea20000000800 */
[----:B------:R-:W-:-:S04]  /*5800*/  @!P1 IMAD R200, R201, 0x8, R0 ;  /* 0x00000008c9c89824 */ /* 0x000fc800078e0200 */
[----:B------:R-:W-:-:S03]  /*5810*/  @!P1 VIADD R200, R200, 0x38840 ;  /* 0x00038840c8c89836 */ /* 0x000fc60000000000 */
[----:B------:R-:W2:Y:S02]  /*5820*/  MUFU.EX2 R170, R170 ;  /* 0x000000aa00aa7308 */ /* 0x000ea40000000800 */
[----:B------:R-:W-:Y:S02]  /*5830*/  @!P1 PRMT R201, RZ, 0x654, R200 ;  /* 0x00000654ffc99816 */ /* 0x000fe400000000c8 */
[----:B------:R-:W-:-:S04]  /*5840*/  IADD3 R200, -R219, 0xb, RZ ;  /* 0x0000000bdbc87810 */ /* 0x000fc80007ffe1ff */
[----:B------:R-:W2:Y:S08]  /*5850*/  MUFU.EX2 R153, R153 ;  /* 0x0000009900997308 */ /* 0x000eb00000000800 */
        /* <DEDUP_REMOVED lines=26> */
[----:B------:R-:W2:Y:S01]  /*5a00*/  MUFU.EX2 R198, R198 ;  /* 0x000000c600c67308 */ /* 0x000ea20000000800 */
[----:B------:R-:W-:-:S02]  /*5a10*/  WARPGROUP.DEPBAR.LE gsb0, 0x0 ;  /* 0x00008000000079c5 */ /* 0x000fc40000010000 */
[----:B------:R-:W-:-:S05]  /*5a20*/  WARPGROUP.ARRIVE ;  /* 0x00000000000079c5 */ /* 0x000fca0000000000 */
[----:B------:R-:W2:Y:S01]  /*5a30*/  MUFU.EX2 R181, R181 ;  /* 0x000000b500b57308 */ /* 0x000ea20000000800 */
[----:B------:R-:W-:Y:S01]  /*5a40*/  QGMMA.64x256x32.F32.E4M3.E4M3 R24, R224, gdesc[UR4], R24, gsb0 ;  /* 0x03e00004e0187df3 */ /* 0x000fe20008000818 */
[----:B------:R-:W-:Y:S01]  /*5a50*/  UIADD3 UR6, UR10, 0x6, URZ ;  /* 0x000000060a067890 */ /* 0x000fe2000fffe03f */
[----:B------:R-:W-:-:S05]  /*5a60*/  UMOV UR7, 0x40000040 ;  /* 0x4000004000077882 */ /* 0x000fca0000000000 */
[----:B------:R-:W2:Y:S08]  /*5a70*/  MUFU.EX2 R199, R199 ;  /* 0x000000c700c77308 */ /* 0x000eb00000000800 */
[----:B------:R-:W2:Y:S08]  /*5a80*/  MUFU.EX2 R184, R184 ;  /* 0x000000b800b87308 */ /* 0x000eb00000000800 */
[----:B------:R-:W-:Y:S08]  /*5a90*/  MUFU.EX2 R185, R185 ;  /* 0x000000b900b97308 */ /* 0x000ff00000000800 */
[----:B------:R-:W-:Y:S08]  /*5aa0*/  MUFU.EX2 R188, R188 ;  /* 0x000000bc00bc7308 */ /* 0x000ff00000000800 */
[----:B------:R-:W-:Y:S08]  /*5ab0*/  MUFU.EX2 R189, R189 ;  /* 0x000000bd00bd7308 */ /* 0x000ff00000000800 */
[----:B------:R-:W-:Y:S08]  /*5ac0*/  MUFU.EX2 R192, R192 ;  /* 0x000000c000c07308 */ /* 0x000ff00000000800 */
[----:B------:R-:W-:Y:S08]  /*5ad0*/  MUFU.EX2 R193, R193 ;  /* 0x000000c100c17308 */ /* 0x000ff00000000800 */
[----:B------:R-:W-:Y:S08]  /*5ae0*/  MUFU.EX2 R196, R196 ;  /* 0x000000c400c47308 */ /* 0x000ff00000000800 */
[----:B------:R-:W-:Y:S01]  /*5af0*/  MUFU.EX2 R9, R9 ;  /* 0x0000000900097308 */ /* 0x000fe20000000800 */
[----:B------:R-:W-:-:S02]  /*5b00*/  WARPGROUP.DEPBAR.LE gsb0, 0x0 ;  /* 0x00008000000079c5 */ /* 0x000fc40000010000 */
[----:B------:R-:W-:-:S06]  /*5b10*/  WARPGROUP.ARRIVE ;  /* 0x00000000000079c5 */ /* 0x000fcc0000000000 */
[----:B------:R-:W-:Y:S03]  /*5b20*/  QGMMA.64x256x32.F32.E4M3.E4M3 R24, R228, gdesc[UR4], R24, gsb0 ;  /* 0x03e00004e4187df3 */ /* 0x000fe60008000818 */
[----:B------:R-:W-:Y:S02]  /*5b30*/  WARPGROUP.DEPBAR.LE gsb0, 0x0 ;  /* 0x00008000000079c5 */ /* 0x000fe40000010000 */
[----:B------:R2:W-:Y:S06]  /*5b40*/  BAR.ARV R200, 0x100 ;  /* 0x000400c80000751d */ /* 0x0005ec0000002000 */
[----:B------:R1:W-:Y:S02]  /*5b50*/  @!P1 SYNCS.ARRIVE.TRANS64.RED.A1T0 RZ, [R201+URZ], RZ ;  /* 0x000000ffc9ff99a7 */ /* 0x0003e4000810043f */
[----:B-1----:R-:W-:-:S01]  /*5b60*/  FADD.FTZ R201, R155, R4 ;  /* 0x000000049bc97221 */ /* 0x002fc20000010000 */
[----:B------:R-:W-:-:S03]  /*5b70*/  FADD.FTZ R4, R12, R5 ;  /* 0x000000050c047221 */ /* 0x000fc60000010000 */
[----:B0-----:R-:W-:Y:S01]  /*5b80*/  FADD.FTZ R204, R158, R201 ;  /* 0x000000c99ecc7221 */ /* 0x001fe20000010000 */
[----:B---3--:R-:W-:-:S03]  /*5b90*/  FADD.FTZ R5, R13, R4 ;  /* 0x000000040d057221 */ /* 0x008fc60000010000 */
[----:B----4-:R-:W-:Y:S01]  /*5ba0*/  FADD.FTZ R201, R159, R204 ;  /* 0x000000cc9fc97221 */ /* 0x010fe20000010000 */
[----:B-----5:R-:W-:-:S03]  /*5bb0*/  FADD.FTZ R4, R14, R5 ;  /* 0x000000050e047221 */ /* 0x020fc60000010000 */
[----:B--2---:R-:W-:Y:S01]  /*5bc0*/  FADD.FTZ R200, R162, R201 ;  /* 0x000000c9a2c87221 */ /* 0x004fe20000010000 */
[----:B------:R-:W-:-:S03]  /*5bd0*/  FADD.FTZ R5, R15, R4 ;  /* 0x000000040f057221 */ /* 0x000fc60000010000 */
[----:B------:R-:W-:Y:S01]  /*5be0*/  FADD.FTZ R201, R163, R200 ;  /* 0x000000c8a3c97221 */ /* 0x000fe20000010000 */
        /* <DEDUP_REMOVED lines=12> */
[----:B------:R-:W-:-:S01]  /*5cb0*/  FFMA.FTZ R200, R202, UR39, -R197 ;  /* 0x00000027cac87c23 */ /* 0x000fc200080108c5 */
[----:B------:R-:W-:Y:S02]  /*5cc0*/  FADD.FTZ R4, R160, R5 ;  /* 0x00000005a0047221 */ /* 0x000fe40000010000 */
[----:B------:R-:W-:-:S01]  /*5cd0*/  FADD.FTZ R202, R178, R201 ;  /* 0x000000c9b2ca7221 */ /* 0x000fc20000010000 */
[----:B------:R-:W-:Y:S01]  /*5ce0*/  FFMA.FTZ R201, R203, UR39, -R197 ;  /* 0x00000027cbc97c23 */ /* 0x000fe200080108c5 */
[----:B------:R-:W-:-:S01]  /*5cf0*/  FADD.FTZ R5, R161, R4 ;  /* 0x00000004a1057221 */ /* 0x000fc20000010000 */
[----:B------:R-:W0:Y:S01]  /*5d00*/  MUFU.EX2 R200, R200 ;  /* 0x000000c800c87308 */ /* 0x000e220000000800 */
[----:B------:R-:W-:-:S02]  /*5d10*/  FADD.FTZ R205, R179, R202 ;  /* 0x000000cab3cd7221 */ /* 0x000fc40000010000 */
[----:B------:R-:W-:-:S02]  /*5d20*/  FADD.FTZ R4, R164, R5 ;  /* 0x00000005a4047221 */ /* 0x000fc40000010000 */
[----:B------:R-:W-:-:S02]  /*5d30*/  FADD.FTZ R202, R182, R205 ;  /* 0x000000cdb6ca7221 */ /* 0x000fc40000010000 */
[----:B------:R-:W-:Y:S01]  /*5d40*/  FADD.FTZ R5, R165, R4 ;  /* 0x00000004a5057221 */ /* 0x000fe20000010000 */
[----:B------:R-:W1:Y:S01]  /*5d50*/  MUFU.EX2 R201, R201 ;  /* 0x000000c900c97308 */ /* 0x000e620000000800 */
[----:B------:R-:W-:-:S01]  /*5d60*/  FADD.FTZ R203, R183, R202 ;  /* 0x000000cab7cb7221 */ /* 0x000fc20000010000 */
[----:B------:R-:W-:Y:S01]  /*5d70*/  FFMA.FTZ R202, R206, UR39, -R197 ;  /* 0x00000027ceca7c23 */ /* 0x000fe200080108c5 */
[----:B------:R-:W-:-:S02]  /*5d80*/  FADD.FTZ R4, R168, R5 ;  /* 0x00000005a8047221 */ /* 0x000fc40000010000 */
[----:B------:R-:W-:Y:S01]  /*5d90*/  FADD.FTZ R204, R186, R203 ;  /* 0x000000cbbacc7221 */ /* 0x000fe20000010000 */
[----:B------:R-:W-:-:S01]  /*5da0*/  FFMA.FTZ R203, R207, UR39, -R197 ;  /* 0x00000027cfcb7c23 */ /* 0x000fc200080108c5 */
[----:B------:R-:W-:Y:S01]  /*5db0*/  FADD.FTZ R5, R169, R4 ;  /* 0x00000004a9057221 */ /* 0x000fe20000010000 */
[----:B------:R-:W2:Y:S01]  /*5dc0*/  MUFU.EX2 R202, R202 ;  /* 0x000000ca00ca7308 */ /* 0x000ea20000000800 */
[----:B------:R-:W-:-:S02]  /*5dd0*/  FADD.FTZ R205, R187, R204 ;  /* 0x000000ccbbcd7221 */ /* 0x000fc40000010000 */
[----:B------:R-:W-:Y:S02]  /*5de0*/  FADD.FTZ R4, R172, R5 ;  /* 0x00000005ac047221 */ /* 0x000fe40000010000 */
[----:B------:R-:W-:-:S02]  /*5df0*/  FADD.FTZ R204, R190, R205 ;  /* 0x000000cdbecc7221 */ /* 0x000fc40000010000 */
[----:B------:R-:W-:Y:S01]  /*5e00*/  FADD.FTZ R5, R173, R4 ;  /* 0x00000004ad057221 */ /* 0x000fe20000010000 */
[----:B------:R-:W3:Y:S01]  /*5e10*/  MUFU.EX2 R203, R203 ;  /* 0x000000cb00cb7308 */ /* 0x000ee20000000800 */
[----:B------:R-:W-:-:S01]  /*5e20*/  FADD.FTZ R205, R191, R204 ;  /* 0x000000ccbfcd7221 */ /* 0x000fc20000010000 */
[----:B------:R-:W-:Y:S01]  /*5e30*/  FFMA.FTZ R204, R210, UR39, -R197 ;  /* 0x00000027d2cc7c23 */ /* 0x000fe200080108c5 */
[----:B------:R-:W-:-:S02]  /*5e40*/  FADD.FTZ R4, R176, R5 ;  /* 0x00000005b0047221 */ /* 0x000fc40000010000 */
[----:B------:R-:W-:Y:S01]  /*5e50*/  FADD.FTZ R206, R194, R205 ;  /* 0x000000cdc2ce7221 */ /* 0x000fe20000010000 */
[----:B------:R-:W-:-:S01]  /*5e60*/  FFMA.FTZ R205, R211, UR39, -R197 ;  /* 0x00000027d3cd7c23 */ /* 0x000fc200080108c5 */
[----:B------:R-:W-:Y:S01]  /*5e70*/  FADD.FTZ R5, R177, R4 ;  /* 0x00000004b1057221 */ /* 0x000fe20000010000 */
[----:B------:R-:W4:Y:S01]  /*5e80*/  MUFU.EX2 R204, R204 ;  /* 0x000000cc00cc7308 */ /* 0x000f220000000800 */
[----:B------:R-:W-:-:S02]  /*5e90*/  FADD.FTZ R207, R195, R206 ;  /* 0x000000cec3cf7221 */ /* 0x000fc40000010000 */
[----:B------:R-:W-:Y:S02]  /*5ea0*/  FADD.FTZ R4, R180, R5 ;  /* 0x00000005b4047221 */ /* 0x000fe40000010000 */
[----:B------:R-:W-:-:S02]  /*5eb0*/  FADD.FTZ R206, R198, R207 ;  /* 0x000000cfc6ce7221 */ /* 0x000fc40000010000 */
[----:B------:R-:W-:Y:S01]  /*5ec0*/  FADD.FTZ R5, R181, R4 ;  /* 0x00000004b5057221 */ /* 0x000fe20000010000 */
[----:B------:R-:W5:Y:S01]  /*5ed0*/  MUFU.EX2 R205, R205 ;  /* 0x000000cd00cd7308 */ /* 0x000f620000000800 */
[----:B------:R-:W-:-:S01]  /*5ee0*/  FADD.FTZ R207, R199, R206 ;  /* 0x000000cec7cf7221 */ /* 0x000fc20000010000 */
[----:B------:R-:W-:Y:S01]  /*5ef0*/  FFMA.FTZ R206, R214, UR39, -R197 ;  /* 0x00000027d6ce7c23 */ /* 0x000fe200080108c5 */
[----:B------:R-:W-:-:S01]  /*5f00*/  FADD.FTZ R4, R184, R5 ;  /* 0x00000005b8047221 */ /* 0x000fc20000010000 */
[----:B------:R-:W-:Y:S01]  /*5f10*/  FFMA.FTZ R197, R215, UR39, -R197 ;  /* 0x00000027d7c57c23 */ /* 0x000fe200080108c5 */
[----:B0-----:R-:W-:-:S02]  /*5f20*/  FADD.FTZ R208, R200, R207 ;  /* 0x000000cfc8d07221 */ /* 0x001fc40000010000 */
[----:B------:R-:W-:Y:S01]  /*5f30*/  FADD.FTZ R5, R185, R4 ;  /* 0x00000004b9057221 */ /* 0x000fe20000010000 */
[----:B------:R-:W0:Y:S01]  /*5f40*/  MUFU.EX2 R206, R206 ;  /* 0x000000ce00ce7308 */ /* 0x000e220000000800 */
[----:B-1----:R-:W-:-:S02]  /*5f50*/  FADD.FTZ R207, R201, R208 ;  /* 0x000000d0c9cf7221 */ /* 0x002fc40000010000 */
[----:B------:R-:W-:Y:S02]  /*5f60*/  FADD.FTZ R4, R188, R5 ;  /* 0x00000005bc047221 */ /* 0x000fe40000010000 */
[----:B--2---:R-:W-:-:S02]  /*5f70*/  FADD.FTZ R208, R202, R207 ;  /* 0x000000cfcad07221 */ /* 0x004fc40000010000 */
[----:B------:R-:W-:Y:S01]  /*5f80*/  FADD.FTZ R5, R189, R4 ;  /* 0x00000004bd057221 */ /* 0x000fe20000010000 */
[----:B------:R-:W1:Y:S01]  /*5f90*/  MUFU.EX2 R197, R197 ;  /* 0x000000c500c57308 */ /* 0x000e620000000800 */
[----:B---3--:R-:W-:-:S02]  /*5fa0*/  FADD.FTZ R207, R203, R208 ;  /* 0x000000d0cbcf7221 */ /* 0x008fc40000010000 */
[----:B------:R-:W-:Y:S02]  /*5fb0*/  FADD.FTZ R4, R192, R5 ;  /* 0x00000005c0047221 */ /* 0x000fe40000010000 */
[----:B----4-:R-:W-:-:S02]  /*5fc0*/  FADD.FTZ R208, R204, R207 ;  /* 0x000000cfccd07221 */ /* 0x010fc40000010000 */
[----:B------:R-:W-:Y:S02]  /*5fd0*/  FADD.FTZ R5, R193, R4 ;  /* 0x00000004c1057221 */ /* 0x000fe40000010000 */
[----:B-----5:R-:W-:-:S02]  /*5fe0*/  FADD.FTZ R207, R205, R208 ;  /* 0x000000d0cdcf7221 */ /* 0x020fc40000010000 */
[----:B------:R-:W-:Y:S02]  /*5ff0*/  FADD.FTZ R4, R196, R5 ;  /* 0x00000005c4047221 */ /* 0x000fe40000010000 */
[----:B0-----:R-:W-:-:S02]  /*6000*/  FADD.FTZ R208, R206, R207 ;  /* 0x000000cfced07221 */ /* 0x001fc40000010000 */
[----:B------:R-:W-:Y:S02]  /*6010*/  FADD.FTZ R5, R9, R4 ;  /* 0x0000000409057221 */ /* 0x000fe40000010000 */
[----:B-1----:R-:W-:-:S01]  /*6020*/  FADD.FTZ R4, R197, R208 ;  /* 0x000000d0c5047221 */ /* 0x002fc20000010000 */
[----:B------:R-:W-:Y:S06]  /*6030*/  @!P0 BRA `(.L_x_165) ;  /* 0x0000000000048947 */ /* 0x000fec0003800000 */
[----:B------:R-:W-:Y:S01]  /*6040*/  BPT.TRAP 0x1 ;  /* 0x000000040000795c */ /* 0x000fe20000300000 */
.L_x_165:
[----:B------:R-:W-:Y:S01]  /*6050*/  F2FP.SATFINITE.E4M3.F32.PACK_AB_MERGE_C R196, R9, R196, RZ ;  /* 0x000000c409c4723e */ /* 0x000fe200048070ff */
[----:B------:R-:W-:Y:S01]  /*6060*/  IMAD.U32 R9, RZ, RZ, UR50 ;  /* 0x00000032ff097e24 */ /* 0x000fe2000f8e00ff */
[----:B------:R-:W-:Y:S01]  /*6070*/  ISETP.LT.AND P1, PT, RZ, UR47, PT ;  /* 0x0000002fff007c0c */ /* 0x000fe2000bf21270 */
[----:B------:R-:W-:Y:S01]  /*6080*/  UIADD3 UR6, UR47, -0x1, URZ ;  /* 0xffffffff2f067890 */ /* 0x000fe2000fffe03f */
[----:B------:R-:W-:Y:S01]  /*6090*/  F2FP.SATFINITE.E4M3.F32.PACK_AB_MERGE_C R12, R13, R12, RZ ;  /* 0x0000000c0d0c723e */ /* 0x000fe200048070ff */
[----:B------:R-:W-:Y:S01]  /*60a0*/  IMAD R9, R9, 0x8, R0 ;  /* 0x0000000809097824 */ /* 0x000fe200078e0200 */
[----:B------:R-:W-:Y:S01]  /*60b0*/  F2FP.SATFINITE.E4M3.F32.PACK_AB_MERGE_C R158, R159, R158, RZ ;  /* 0x0000009e9f9e723e */ /* 0x000fe200048070ff */
[----:B------:R-:W-:Y:S01]  /*60c0*/  UMOV UR53, UR43 ;  /* 0x0000002b00357c82 */ /* 0x000fe20008000000 */
[----:B------:R-:W-:Y:S01]  /*60d0*/  F2FP.SATFINITE.E4M3.F32.PACK_AB_MERGE_C R20, R21, R20, RZ ;  /* 0x000000141514723e */ /* 0x000fe200048070ff */
[----:B------:R-:W-:Y:S01]  /*60e0*/  VIADD R9, R9, 0x38860 ;  /* 0x0003886009097836 */ /* 0x000fe20000000000 */
[----:B------:R-:W-:Y:S01]  /*60f0*/  F2FP.SATFINITE.E4M3.F32.PACK_AB_MERGE_C R166, R167, R166, RZ ;  /* 0x000000a6a7a6723e */ /* 0x000fe200048070ff */
[----:B------:R-:W-:Y:S01]  /*6100*/  UMOV UR47, UR6 ;  /* 0x00000006002f7c82 */ /* 0x000fe20008000000 */
[----:B------:R-:W-:Y:S01]  /*6110*/  F2FP.SATFINITE.E4M3.F32.PACK_AB_MERGE_C R156, R157, R156, RZ ;  /* 0x0000009c9d9c723e */ /* 0x000fe200048070ff */
[----:B------:R-:W-:Y:S01]  /*6120*/  UMOV UR50, UR52 ;  /* 0x0000003400327c82 */ /* 0x000fe20008000000 */
[----:B------:R-:W-:Y:S01]  /*6130*/  PRMT R9, R2, 0x654, R9 ;  /* 0x0000065402097816 */ /* 0x000fe20000000009 */
[-C--:B------:R-:W-:Y:S01]  /*6140*/  FMUL.FTZ R26, R26, R7.reuse ;  /* 0x000000071a1a7220 */ /* 0x080fe20000410000 */
[----:B------:R-:W-:Y:S01]  /*6150*/  F2FP.SATFINITE.E4M3.F32.PACK_AB_MERGE_C R174, R175, R174, RZ ;  /* 0x000000aeafae723e */ /* 0x000fe200048070ff */
[-C--:B------:R-:W-:Y:S01]  /*6160*/  FMUL.FTZ R27, R27, R7.reuse ;  /* 0x000000071b1b7220 */ /* 0x080fe20000410000 */
[----:B------:R-:W-:Y:S01]  /*6170*/  F2FP.SATFINITE.E4M3.F32.PACK_AB_MERGE_C R164, R165, R164, RZ ;  /* 0x000000a4a5a4723e */ /* 0x000fe200048070ff */
[----:B------:R0:W-:Y:S01]  /*6180*/  SYNCS.ARRIVE.TRANS64.RED.A1T0 RZ, [R9+URZ], RZ ;  /* 0x000000ff09ff79a7 */ /* 0x0001e2000810043f */
[----:B------:R-:W-:Y:S01]  /*6190*/  F2FP.SATFINITE.E4M3.F32.PACK_AB_MERGE_C R182, R183, R182, RZ ;  /* 0x000000b6b7b6723e */ /* 0x000fe200048070ff */
[-C--:B------:R-:W-:Y:S01]  /*61a0*/  FMUL.FTZ R30, R30, R7.reuse ;  /* 0x000000071e1e7220 */ /* 0x080fe20000410000 */
        /* <DEDUP_REMOVED lines=148> */
[----:B0-----:R-:W-:-:S02]  /*6af0*/  IMAD.MOV.U32 R9, RZ, RZ, R6 ;  /* 0x000000ffff097224 */ /* 0x001fc400078e0006 */
[----:B------:R-:W-:Y:S01]  /*6b00*/  IMAD.MOV.U32 R7, RZ, RZ, R3 ;  /* 0x000000ffff077224 */ /* 0x000fe200078e0003 */
[----:B------:R-:W-:Y:S06]  /*6b10*/  @P1 BRA `(.L_x_166) ;  /* 0xffffffdc000c1947 */ /* 0x000fec000383ffff */
.L_x_156:
[----:B------:R-:W-:Y:S06]  /*6b20*/  BAR.ARV 0x8, 0x180 ;  /* 0x0206000000007b1d */ /* 0x000fec0000002000 */
[----:B------:R-:W-:Y:S05]  /*6b30*/  @!P0 BRA `(.L_x_167) ;  /* 0x0000000000048947 */ /* 0x000fea0003800000 */
[----:B------:R-:W-:Y:S01]  /*6b40*/  BPT.TRAP 0x1 ;  /* 0x000000040000795c */ /* 0x000fe20000300000 */
.L_x_167:
[----:B------:R-:W-:Y:S02]  /*6b50*/  IMAD.U32 R7, RZ, RZ, UR52 ;  /* 0x00000034ff077e24 */ /* 0x000fe4000f8e00ff */
[----:B------:R-:W-:Y:S02]  /*6b60*/  IMAD.U32 R8, RZ, RZ, UR43 ;  /* 0x0000002bff087e24 */ /* 0x000fe4000f8e00ff */
[----:B------:R-:W-:-:S03]  /*6b70*/  IMAD R14, R7, 0x8, R0 ;  /* 0x00000008070e7824 */ /* 0x000fc600078e0200 */
[----:B------:R-:W-:-:S04]  /*6b80*/  SHF.L.U32 R7, R8, 0x1f, RZ ;  /* 0x0000001f08077819 */ /* 0x000fc800000006ff */
[----:B------:R0:W1:Y:S01]  /*6b90*/  SYNCS.PHASECHK.TRANS64.TRYWAIT P1, [R14+URZ+0x38850], R7 ;  /* 0x038850070e0075a7 */ /* 0x000062000802017f */
[----:B------:R-:W-:Y:S05]  /*6ba0*/  @!P0 BRA `(.L_x_168) ;  /* 0x0000000000048947 */ /* 0x000fea0003800000 */
[----:B------:R-:W-:Y:S01]  /*6bb0*/  BPT.TRAP 0x1 ;  /* 0x000000040000795c */ /* 0x000fe20000300000 */
.L_x_168:
[----:B------:R-:W-:Y:S02]  /*6bc0*/  VIADD R0, R0, 0x400 ;  /* 0x0000040000007836 */ /* 0x000fe40000000000 */
[----:B------:R-:W-:-:S03]  /*6bd0*/  IMAD.U32 R9, RZ, RZ, UR52 ;  /* 0x00000034ff097e24 */ /* 0x000fc6000f8e00ff */
[----:B------:R-:W-:-:S04]  /*6be0*/  SHF.R.U32.HI R0, RZ, 0x4, R0 ;  /* 0x00000004ff007819 */ /* 0x000fc80000011600 */
[----:B------:R-:W-:-:S04]  /*6bf0*/  LOP3.LUT R0, R0, 0x3fff, RZ, 0xc0, !PT ;  /* 0x00003fff00007812 */ /* 0x000fc800078ec0ff */
[----:B------:R-:W-:Y:S01]  /*6c00*/  LOP3.LUT R0, R0, 0x10000, RZ, 0xfc, !PT ;  /* 0x0001000000007812 */ /* 0x000fe200078efcff */
[----:B-1----:R-:W-:Y:S06]  /*6c10*/  @P1 BRA `(.L_x_169) ;  /* 0x0000000000081947 */ /* 0x002fec0003800000 */
[----:B------:R-:W1:Y:S02]  /*6c20*/  SYNCS.PHASECHK.TRANS64.TRYWAIT P1, [R14+URZ+0x38850], R7 ;  /* 0x038850070e0075a7 */ /* 0x000e64000802017f */
[----:B-1----:R-:W-:Y:S05]  /*6c30*/  @!P1 BRA `(.L_x_170) ;  /* 0x000000a800e89947 */ /* 0x002fea0003800000 */
.L_x_169:
[----:B------:R-:W-:Y:S01]  /*6c40*/  IMAD R8, R9, 0x800, R0 ;  /* 0x0000080009087824 */ /* 0x000fe200078e0200 */
[----:B------:R-:W-:Y:S05]  /*6c50*/  WARPSYNC.ALL ;  /* 0x0000000000007948 */ /* 0x000fea0003800000 */
[----:B------:R-:W-:Y:S01]  /*6c60*/  IMAD.MOV.U32 R9, RZ, RZ, 0x40000040 ;  /* 0x40000040ff097424 */ /* 0x000fe200078e00ff */
[C---:B------:R-:W-:Y:S01]  /*6c70*/  R2UR UR6, R8.reuse ;  /* 0x00000000080672ca */ /* 0x040fe200000e0000 */
[----:B------:R-:W-:Y:S01]  /*6c80*/  WARPGROUP.ARRIVE ;  /* 0x00000000000079c5 */ /* 0x000fe20000000000 */
[----:B------:R-:W-:Y:S01]  /*6c90*/  VIADD R10, R8, 0x2 ;  /* 0x00000002080a7836 */ /* 0x000fe20000000000 */
[----:B------:R-:W-:Y:S01]  /*6ca0*/  ULDC.64 UR10, c[0x0][0x9a0] ;  /* 0x00026800000a7ab9 */ /* 0x000fe20000000a00 */
[----:B------:R-:W-:Y:S01]  /*6cb0*/  R2UR UR7, R9 ;  /* 0x00000000090772ca */ /* 0x000fe200000e0000 */
[----:B------:R-:W-:Y:S01]  /*6cc0*/  IMAD.MOV.U32 R11, RZ, RZ, 0x40000040 ;  /* 0x40000040ff0b7424 */ /* 0x000fe200078e00ff */
[----:B------:R-:W-:Y:S01]  /*6cd0*/  UISETP.NE.U32.AND UP0, UPT, UR10, URZ, UPT ;  /* 0x0000003f0a00728c */ /* 0x000fe2000bf05070 */
[----:B------:R-:W-:-:S03]  /*6ce0*/  IMAD.MOV.U32 R21, RZ, RZ, 0x3f800000 ;  /* 0x3f800000ff157424 */ /* 0x000fc600078e00ff */
[----:B------:R-:W-:-:S06]  /*6cf0*/  UISETP.NE.AND.EX UP0, UPT, UR11, URZ, UPT, UP0 ;  /* 0x0000003f0b00728c */ /* 0x000fcc000bf05300 */
[----:B------:R-:W-:Y:S01]  /*6d00*/  PLOP3.LUT P1, PT, PT, PT, UP0, 0x80, 0x0 ;  /* 0x000000000000781c */ /* 0x000fe20003f2f008 */
[----:B------:R-:W-:Y:S01]  /*6d10*/  QGMMA.64x256x32.F32.E4M3.E4M3 R24, R216, gdesc[UR4], R24, gsb0 ;  /* 0x03e00004d8187df3 */ /* 0x000fe20008000818 */
[----:B------:R-:W-:Y:S01]  /*6d20*/  R2UR UR6, R10 ;  /* 0x000000000a0672ca */ /* 0x000fe200000e0000 */
[----:B------:R-:W-:Y:S01]  /*6d30*/  VIADD R10, R8, 0x4 ;  /* 0x00000004080a7836 */ /* 0x000fe20000000000 */
[----:B------:R-:W-:Y:S01]  /*6d40*/  R2UR UR7, R11 ;  /* 0x000000000b0772ca */ /* 0x000fe200000e0000 */
[----:B------:R-:W-:Y:S01]  /*6d50*/  @UP0 ULDC.64 UR8, c[0x0][0x9c8] ;  /* 0x0002720000080ab9 */ /* 0x000fe20000000a00 */
[----:B------:R-:W-:Y:S01]  /*6d60*/  IMAD.MOV.U32 R11, RZ, RZ, 0x40000040 ;  /* 0x40000040ff0b7424 */ /* 0x000fe200078e00ff */
[----:B------:R-:W-:Y:S01]  /*6d70*/  @UP0 UIMAD.WIDE.U32 UR4, UR36, UR8, URZ ;  /* 0x00000008240402a5 */ /* 0x000fe2000f8e003f */
[----:B------:R-:W-:Y:S01]  /*6d80*/  @UP0 ULDC.64 UR12, c[0x0][0x9d0] ;  /* 0x00027400000c0ab9 */ /* 0x000fe20000000a00 */
[----:B------:R-:W-:Y:S02]  /*6d90*/  WARPGROUP.DEPBAR.LE gsb0, 0x0 ;  /* 0x00008000000079c5 */ /* 0x000fe40000010000 */
[----:B------:R-:W-:-:S15]  /*6da0*/  WARPGROUP.ARRIVE ;  /* 0x00000000000079c5 */ /* 0x000fde0000000000 */
[----:B------:R-:W-:-:S03]  /*6db0*/  NOP ;  /* 0x0000000000007918 */ /* 0x000fc60000000000 */
[----:B------:R-:W-:Y:S01]  /*6dc0*/  QGMMA.64x256x32.F32.E4M3.E4M3 R24, R220, gdesc[UR4], R24, gsb0 ;  /* 0x03e00004dc187df3 */ /* 0x000fe20008000818 */
[----:B------:R-:W-:Y:S01]  /*6dd0*/  @UP0 UIMAD UR6, UR37, UR8, URZ ;  /* 0x00000008250602a4 */ /* 0x000fe2000f8e023f */
[----:B------:R-:W-:Y:S01]  /*6de0*/  R2UR UR7, R11 ;  /* 0x000000000b0772ca */ /* 0x000fe200000e0000 */
[----:B------:R-:W-:Y:S02]  /*6df0*/  @UP0 USHF.R.S32.HI UR8, URZ, 0x1f, UR46 ;  /* 0x0000001f3f080899 */ /* 0x000fe4000801142e */
[----:B------:R-:W-:Y:S02]  /*6e00*/  @UP0 UIMAD UR6, UR36, UR9, UR6 ;  /* 0x00000009240602a4 */ /* 0x000fe4000f8e0206 */
[----:B------:R-:W-:Y:S02]  /*6e10*/  @UP0 UIMAD UR8, UR8, UR12, URZ ;  /* 0x0000000c080802a4 */ /* 0x000fe4000f8e023f */
[----:B------:R-:W-:Y:S02]  /*6e20*/  @UP0 UIADD3 UR5, UR5, UR6, URZ ;  /* 0x0000000605050290 */ /* 0x000fe4000fffe03f */
[----:B------:R-:W-:Y:S01]  /*6e30*/  @UP0 UIMAD UR8, UR46, UR13, UR8 ;  /* 0x0000000d2e0802a4 */ /* 0x000fe2000f8e0208 */
[----:B------:R-:W-:Y:S01]  /*6e40*/  R2UR UR6, R10 ;  /* 0x000000000a0672ca */ /* 0x000fe200000e0000 */
[----:B------:R-:W-:-:S04]  /*6e50*/  @UP0 UIMAD.WIDE.U32 UR4, UR46, UR12, UR4 ;  /* 0x0000000c2e0402a5 */ /* 0x000fc8000f8e0004 */
[----:B------:R-:W-:Y:S02]  /*6e60*/  @UP0 UIADD3 UR5, UR5, UR8, URZ ;  /* 0x0000000805050290 */ /* 0x000fe4000fffe03f */
[----:B------:R-:W-:-:S04]  /*6e70*/  @UP0 ULEA UR8, UP1, UR4, UR10, 0x2 ;  /* 0x0000000a04080291 */ /* 0x000fc8000f82103f */
[----:B------:R-:W-:-:S03]  /*6e80*/  @UP0 ULEA.HI.X UR5, UR4, UR11, UR5, 0x2, UP1 ;  /* 0x0000000b04050291 */ /* 0x000fc600088f1405 */
[----:B------:R-:W-:Y:S02]  /*6e90*/  @UP0 UMOV UR4, UR8 ;  /* 0x0000000800040c82 */ /* 0x000fe40008000000 */
[----:B------:R-:W-:Y:S02]  /*6ea0*/  IMAD.U32 R10, RZ, RZ, UR4 ;  /* 0x00000004ff0a7e24 */ /* 0x000fe4000f8e00ff */
[----:B------:R-:W-:-:S05]  /*6eb0*/  IMAD.U32 R11, RZ, RZ, UR5 ;  /* 0x00000005ff0b7e24 */ /* 0x000fca000f8e00ff */
[----:B------:R2:W3:Y:S01]  /*6ec0*/  @P1 LDG.E R21, desc[UR48][R10.64] ;  /* 0x000000300a151981 */ /* 0x0004e2000c1e1900 */
[----:B------:R-:W-:Y:S02]  /*6ed0*/  VIADD R8, R8, 0x6 ;  /* 0x0000000608087836 */ /* 0x000fe40000000000 */
[----:B------:R-:W-:Y:S01]  /*6ee0*/  IMAD.MOV.U32 R9, RZ, RZ, 0x40000040 ;  /* 0x40000040ff097424 */ /* 0x000fe200078e00ff */
[----:B------:R-:W-:Y:S02]  /*6ef0*/  WARPGROUP.DEPBAR.LE gsb0, 0x0 ;  /* 0x00008000000079c5 */ /* 0x000fe40000010000 */
[----:B------:R-:W-:-:S06]  /*6f00*/  WARPGROUP.ARRIVE ;  /* 0x00000000000079c5 */ /* 0x000fcc0000000000 */
[----:B------:R-:W-:Y:S01]  /*6f10*/  QGMMA.64x256x32.F32.E4M3.E4M3 R24, R224, gdesc[UR4], R24, gsb0 ;  /* 0x03e00004e0187df3 */ /* 0x000fe20008000818 */
[----:B------:R-:W-:Y:S02]  /*6f20*/  R2UR UR6, R8 ;  /* 0x00000000080672ca */ /* 0x000fe400000e0000 */
[----:B------:R-:W-:Y:S01]  /*6f30*/  R2UR UR7, R9 ;  /* 0x00000000090772ca */ /* 0x000fe200000e0000 */
[----:B------:R-:W4:Y:S04]  /*6f40*/  SHFL.BFLY PT, R0, R5, 0x2, 0x1f ;  /* 0x0c401f0005007f89 */ /* 0x000f2800000e0000 */
[----:B------:R-:W5:Y:S01]  /*6f50*/  SHFL.BFLY PT, R9, R4, 0x2, 0x1f ;  /* 0x0c401f0004097f89 */ /* 0x000f6200000e0000 */
[----:B----4-:R-:W-:-:S01]  /*6f60*/  FADD.FTZ R0, R0, R5 ;  /* 0x0000000500007221 */ /* 0x010fc20000010000 */
[----:B-----5:R-:W-:-:S04]  /*6f70*/  FADD.FTZ R9, R9, R4 ;  /* 0x0000000409097221 */ /* 0x020fc80000010000 */
[----:B01----:R-:W2:Y:S04]  /*6f80*/  SHFL.BFLY PT, R7, R0, 0x1, 0x1f ;  /* 0x0c201f0000077f89 */ /* 0x003ea800000e0000 */
[----:B------:R-:W0:Y:S01]  /*6f90*/  SHFL.BFLY PT, R8, R9, 0x1, 0x1f ;  /* 0x0c201f0009087f89 */ /* 0x000e2200000e0000 */
[----:B--2---:R-:W-:-:S01]  /*6fa0*/  FADD.FTZ R10, R0, R7 ;  /* 0x00000007000a7221 */ /* 0x004fc20000010000 */
[----:B0-----:R-:W-:-:S04]  /*6fb0*/  FADD.FTZ R11, R9, R8 ;  /* 0x00000008090b7221 */ /* 0x001fc80000010000 */
[C---:B------:R-:W-:Y:S01]  /*6fc0*/  FSETP.NE.FTZ.AND P1, PT, R10.reuse, RZ, PT ;  /* 0x000000ff0a00720b */ /* 0x040fe20003f35000 */
[----:B------:R-:W-:Y:S01]  /*6fd0*/  FMUL.FTZ R13, R10, 0.00390625 ;  /* 0x3b8000000a0d7820 */ /* 0x000fe20000410000 */
[----:B------:R-:W-:Y:S01]  /*6fe0*/  FMUL.FTZ R15, R11, 0.00390625 ;  /* 0x3b8000000b0f7820 */ /* 0x000fe20000410000 */
[----:B------:R-:W-:-:S03]  /*6ff0*/  IMAD.MOV.U32 R8, RZ, RZ, RZ ;  /* 0x000000ffff087224 */ /* 0x000fc600078e00ff */
[----:B------:R-:W-:Y:S02]  /*7000*/  FSETP.NE.FTZ.AND P2, PT, R13, RZ, PT ;  /* 0x000000ff0d00720b */ /* 0x000fe40003f55000 */
[----:B------:R-:W-:-:S05]  /*7010*/  FSETP.NE.FTZ.AND P3, PT, R15, RZ, PT ;  /* 0x000000ff0f00720b */ /* 0x000fca0003f75000 */
[----:B------:R0:W-:Y:S01]  /*7020*/  @P1 MUFU.RCP R8, R10 ;  /* 0x0000000a00081308 */ /* 0x0001e20000001000 */
[----:B------:R-:W-:Y:S01]  /*7030*/  FSETP.NE.FTZ.AND P1, PT, R11, RZ, PT ;  /* 0x000000ff0b00720b */ /* 0x000fe20003f35000 */
[----:B------:R-:W-:-:S06]  /*7040*/  IMAD.MOV.U32 R12, RZ, RZ, RZ ;  /* 0x000000ffff0c7224 */ /* 0x000fcc00078e00ff */
[----:B------:R-:W1:Y:S08]  /*7050*/  @P2 MUFU.LG2 R5, R13 ;  /* 0x0000000d00052308 */ /* 0x000e700000000c00 */
[----:B------:R-:W2:Y:S08]  /*7060*/  @P3 MUFU.LG2 R7, R15 ;  /* 0x0000000f00073308 */ /* 0x000eb00000000c00 */
[----:B------:R-:W4:Y:S01]  /*7070*/  @P1 MUFU.RCP R12, R11 ;  /* 0x0000000b000c1308 */ /* 0x000f220000001000 */
[----:B------:R-:W-:-:S02]  /*7080*/  IMAD.U32 R9, RZ, RZ, UR39 ;  /* 0x00000027ff097e24 */ /* 0x000fc4000f8e00ff */
[----:B------:R-:W-:Y:S01]  /*7090*/  IMAD.U32 R20, RZ, RZ, UR39 ;  /* 0x00000027ff147e24 */ /* 0x000fe2000f8e00ff */
[----:B------:R-:W-:Y:S02]  /*70a0*/  WARPGROUP.DEPBAR.LE gsb0, 0x0 ;  /* 0x00008000000079c5 */ /* 0x000fe40000010000 */
[----:B------:R-:W-:-:S06]  /*70b0*/  WARPGROUP.ARRIVE ;  /* 0x00000000000079c5 */ /* 0x000fcc0000000000 */
[----:B------:R-:W-:Y:S01]  /*70c0*/  QGMMA.64x256x32.F32.E4M3.E4M3 R24, R228, gdesc[UR4], R24, gsb0 ;  /* 0x03e00004e4187df3 */ /* 0x000fe20008000818 */
[----:B0-----:R-:W-:Y:S01]  /*70d0*/  @P2 FMUL.FTZ R10, R9, 0.69314718246459960938 ;  /* 0x3f317218090a2820 */ /* 0x001fe20000410000 */
[----:B------:R-:W-:Y:S01]  /*70e0*/  @P3 FMUL.FTZ R20, R20, 0.69314718246459960938 ;  /* 0x3f31721814143820 */ /* 0x000fe20000410000 */
[----:B-1----:R-:W-:Y:S01]  /*70f0*/  @P2 FMUL.FTZ R5, R5, 0.69314718246459960938 ;  /* 0x3f31721805052820 */ /* 0x002fe20000410000 */
[----:B--2---:R-:W-:Y:S01]  /*7100*/  @P3 FMUL.FTZ R7, R7, 0.69314718246459960938 ;  /* 0x3f31721807073820 */ /* 0x004fe20000410000 */
[----:B------:R-:W-:Y:S02]  /*7110*/  IMAD.MOV.U32 R4, RZ, RZ, -0x800000 ;  /* 0xff800000ff047424 */ /* 0x000fe400078e00ff */
[----:B---3--:R-:W-:Y:S01]  /*7120*/  FMUL.FTZ R152, R8, R21 ;  /* 0x0000001508987220 */ /* 0x008fe20000410000 */
[----:B------:R-:W-:Y:S02]  /*7130*/  IMAD.MOV.U32 R0, RZ, RZ, -0x800000 ;  /* 0xff800000ff007424 */ /* 0x000fe400078e00ff */
[----:B------:R-:W-:Y:S01]  /*7140*/  @P2 FFMA.FTZ R4, R10, R3, R5 ;  /* 0x000000030a042223 */ /* 0x000fe20000010005 */
[----:B------:R-:W-:-:S01]  /*7150*/  @P3 FFMA.FTZ R0, R20, R6, R7 ;  /* 0x0000000614003223 */ /* 0x000fc20000010007 */
[----:B----4-:R-:W-:Y:S01]  /*7160*/  FMUL.FTZ R21, R12, R21 ;  /* 0x000000150c157220 */ /* 0x010fe20000410000 */
[----:B------:R-:W-:-:S02]  /*7170*/  WARPGROUP.DEPBAR.LE gsb0, 0x0 ;  /* 0x00008000000079c5 */ /* 0x000fc40000010000 */
[----:B------:R-:W-:Y:S05]  /*7180*/  @!P0 BRA `(.L_x_171) ;  /* 0x0000000000048947 */ /* 0x000fea0003800000 */
[----:B------:R-:W-:Y:S01]  /*7190*/  BPT.TRAP 0x1 ;  /* 0x000000040000795c */ /* 0x000fe20000300000 */
.L_x_171:
[----:B------:R-:W-:Y:S01]  /*71a0*/  VIADD R7, R14, 0x38860 ;  /* 0x000388600e077836 */ /* 0x000fe20000000000 */
[----:B------:R-:W-:Y:S01]  /*71b0*/  UIADD3 UR52, UR52, 0x1, URZ ;  /* 0x0000000134347890 */ /* 0x000fe2000fffe03f */
[-C--:B------:R-:W-:Y:S01]  /*71c0*/  FMUL.FTZ R3, R25, R152.reuse ;  /* 0x0000009819037220 */ /* 0x080fe20000410000 */
[-C--:B------:R-:W-:Y:S01]  /*71d0*/  FMUL.FTZ R12, R28, R152.reuse ;  /* 0x000000981c0c7220 */ /* 0x080fe20000410000 */
[-C--:B------:R-:W-:Y:S01]  /*71e0*/  FMUL.FTZ R10, R29, R152.reuse ;  /* 0x000000981d0a7220 */ /* 0x080fe20000410000 */
[----:B------:R-:W-:Y:S01]  /*71f0*/  PRMT R2, R2, 0x654, R7 ;  /* 0x0000065402027816 */ /* 0x000fe20000000007 */
[-C--:B------:R-:W-:Y:S01]  /*7200*/  FMUL.FTZ R8, R32, R152.reuse ;  /* 0x0000009820087220 */ /* 0x080fe20000410000 */
[-C--:B------:R-:W-:Y:S01]  /*7210*/  FMUL.FTZ R13, R36, R152.reuse ;  /* 0x00000098240d7220 */ /* 0x080fe20000410000 */
[-C--:B------:R-:W-:Y:S01]  /*7220*/  FMUL.FTZ R6, R37, R152.reuse ;  /* 0x0000009825067220 */ /* 0x080fe20000410000 */
[----:B------:R0:W-:Y:S01]  /*7230*/  SYNCS.ARRIVE.TRANS64.RED.A1T0 RZ, [R2+URZ], RZ ;  /* 0x000000ff02ff79a7 */ /* 0x0001e2000810043f */
        /* <DEDUP_REMOVED lines=34> */
[----:B------:R-:W-:Y:S01]  /*7460*/  UISETP.NE.AND UP0, UPT, UR52, 0x2, UPT ;  /* 0x000000023400788c */ /* 0x000fe2000bf05270 */
        /* <DEDUP_REMOVED lines=82> */
[----:B------:R-:W-:Y:S01]  /*7990*/  USEL UR4, URZ, 0x1, UP0 ;  /* 0x000000013f047887 */ /* 0x000fe20008000000 */
[-C--:B------:R-:W-:Y:S01]  /*79a0*/  FMUL.FTZ R39, R142, R21.reuse ;  /* 0x000000158e277220 */ /* 0x080fe20000410000 */
[-C--:B------:R-:W-:Y:S01]  /*79b0*/  FMUL.FTZ R35, R143, R21.reuse ;  /* 0x000000158f237220 */ /* 0x080fe20000410000 */
[-C--:B------:R-:W-:Y:S01]  /*79c0*/  FMUL.FTZ R34, R146, R21.reuse ;  /* 0x0000001592227220 */ /* 0x080fe20000410000 */
[-C--:B------:R-:W-:Y:S01]  /*79d0*/  FMUL.FTZ R30, R147, R21.reuse ;  /* 0x00000015931e7220 */ /* 0x080fe20000410000 */
[-C--:B------:R-:W-:Y:S01]  /*79e0*/  FMUL.FTZ R31, R150, R21.reuse ;  /* 0x00000015961f7220 */ /* 0x080fe20000410000 */
[----:B------:R-:W-:Y:S01]  /*79f0*/  PLOP3.LUT P0, PT, PT, PT, PT, 0x8, 0x0 ;  /* 0x000000000000781c */ /* 0x000fe20003f0e170 */
[----:B------:R-:W-:Y:S01]  /*7a00*/  FMUL.FTZ R21, R151, R21 ;  /* 0x0000001597157220 */ /* 0x000fe20000410000 */
[----:B------:R-:W-:-:S02]  /*7a10*/  UIADD3 UR44, UR44, 0x1, URZ ;  /* 0x000000012c2c7890 */ /* 0x000fc4000fffe03f */
[----:B------:R-:W-:Y:S02]  /*7a20*/  USEL UR52, UR52, URZ, UP0 ;  /* 0x0000003f34347287 */ /* 0x000fe40008000000 */
[----:B0-----:R-:W-:-:S12]  /*7a30*/  ULOP3.LUT UR43, UR43, UR4, URZ, 0x3c, !UPT ;  /* 0x000000042b2b7292 */ /* 0x001fd8000f8e3c3f */
.L_x_149:
[----:B------:R-:W0:Y:S01]  /*7a40*/  S2R R27, SR_CgaCtaId ;  /* 0x00000000001b7919 */ /* 0x000e220000008800 */
[----:B------:R-:W-:Y:S01]  /*7a50*/  MOV R2, 0x400 ;  /* 0x0000040000027802 */ /* 0x000fe20000000f00 */
[----:B------:R-:W-:Y:S01]  /*7a60*/  BSSY B0, `(.L_x_172) ;  /* 0x00003af000007945 */ /* 0x000fe20003800000 */
[----:B------:R-:W-:Y:S02]  /*7a70*/  BAR.SYNC.DEFER_BLOCKING 0x5, 0x180 ;  /* 0x0146000000007b1d */ /* 0x000fe40000010000 */
[----:B0-----:R-:W-:-:S05]  /*7a80*/  LEA R2, R27, R2, 0x18 ;  /* 0x000000021b027211 */ /* 0x001fca00078ec0ff */
[----:B------:R-:W0:Y:S02]  /*7a90*/  LDS.128 R48, [R2+0x388d0] ;  /* 0x0388d00002307984 */ /* 0x000e240000000c00 */
[----:B0-----:R-:W-:Y:S02]  /*7aa0*/  R2UR UR5, R49 ;  /* 0x00000000310572ca */ /* 0x001fe400000e0000 */
[----:B------:R-:W-:Y:S01]  /*7ab0*/  R2UR UR46, R50 ;  /* 0x00000000322e72ca */ /* 0x000fe200000e0000 */
[----:B------:R-:W-:Y:S06]  /*7ac0*/  BAR.ARV 0x4, 0x180 ;  /* 0x0106000000007b1d */ /* 0x000fec0000002000 */
[----:B------:R-:W-:Y:S08]  /*7ad0*/  @P0 BRA `(.L_x_173) ;  /* 0x0000002c00140947 */ /* 0x000ff00003800000 */
[----:B------:R-:W0:Y:S01]  /*7ae0*/  S2R R94, SR_TID.X ;  /* 0x00000000005e7919 */ /* 0x000e220000002100 */
[----:B------:R-:W-:Y:S01]  /*7af0*/  ULDC.64 UR6, c[0x4][0x110] ;  /* 0x0100440000067ab9 */ /* 0x000fe20000000a00 */
[----:B0-----:R-:W-:-:S05]  /*7b00*/  IMAD.SHL.U32 R26, R94, 0x4, RZ ;  /* 0x000000045e1a7824 */ /* 0x001fca00078e00ff */
[----:B------:R-:W-:-:S04]  /*7b10*/  LOP3.LUT R26, R26, 0xc, RZ, 0xc0, !PT ;  /* 0x0000000c1a1a7812 */ /* 0x000fc800078ec0ff */
[----:B------:R-:W-:-:S05]  /*7b20*/  IADD3 R26, P0, R26, UR6, RZ ;  /* 0x000000061a1a7c10 */ /* 0x000fca000ff1e0ff */
[----:B------:R-:W-:Y:S01]  /*7b30*/  IMAD.X R27, RZ, RZ, UR7, P0 ;  /* 0x00000007ff1b7e24 */ /* 0x000fe200080e06ff */
[----:B------:R-:W-:Y:S01]  /*7b40*/  F2FP.BF16.F32.PACK_AB R9, R14, R9 ;  /* 0x000000090e09723e */ /* 0x000fe200000010ff */
[----:B------:R-:W-:-:S03]  /*7b50*/  ULDC.64 UR6, c[0x0][0xc00] ;  /* 0x0003000000067ab9 */ /* 0x000fc60000000a00 */
[----:B------:R0:W2:Y:S01]  /*7b60*/  LDG.E.CONSTANT R26, desc[UR48][R26.64] ;  /* 0x000000301a1a7981 */ /* 0x0000a2000c1e9900 */
[----:B------:R-:W-:Y:S01]  /*7b70*/  LOP3.LUT P0, R14, R94, 0x3, RZ, 0xc0, !PT ;  /* 0x000000035e0e7812 */ /* 0x000fe2000780c0ff */
[----:B------:R-:W-:Y:S01]  /*7b80*/  UISETP.NE.U32.AND UP0, UPT, UR6, URZ, UPT ;  /* 0x0000003f0600728c */ /* 0x000fe2000bf05070 */
[----:B------:R-:W-:Y:S02]  /*7b90*/  F2FP.BF16.F32.PACK_AB R20, R20, R11 ;  /* 0x0000000b1414723e */ /* 0x000fe400000010ff */
[----:B------:R-:W-:Y:S01]  /*7ba0*/  ISETP.EQ.OR P0, PT, R14, 0x3, !P0 ;  /* 0x000000030e00780c */ /* 0x000fe20004702670 */
[----:B------:R-:W-:Y:S01]  /*7bb0*/  UISETP.NE.AND.EX UP0, UPT, UR7, URZ, UPT, UP0 ;  /* 0x0000003f0700728c */ /* 0x000fe2000bf05300 */
[----:B------:R-:W-:Y:S02]  /*7bc0*/  F2FP.BF16.F32.PACK_AB R7, R6, R7 ;  /* 0x000000070607723e */ /* 0x000fe400000010ff */
[----:B------:R-:W-:Y:S01]  /*7bd0*/  F2FP.BF16.F32.PACK_AB R6, R69, R68 ;  /* 0x000000444506723e */ /* 0x000fe200000010ff */
[----:B------:R-:W-:Y:S01]  /*7be0*/  ULDC.64 UR6, c[0x0][0xc00] ;  /* 0x0003000000067ab9 */ /* 0x000fe20000000a00 */
[----:B------:R-:W-:Y:S01]  /*7bf0*/  F2FP.BF16.F32.PACK_AB R88, R88, R81 ;  /* 0x000000515858723e */ /* 0x000fe200000010ff */
[----:B------:R-:W-:Y:S01]  /*7c00*/  UIMAD.WIDE UR6, UR36, 0x4, UR6 ;  /* 0x00000004240678a5 */ /* 0x000fe2000f8e0206 */
[----:B------:R-:W-:-:S02]  /*7c10*/  SEL R81, R9, R20, P0 ;  /* 0x0000001409517207 */ /* 0x000fc40000000000 */
[----:B------:R-:W-:Y:S02]  /*7c20*/  SEL R68, R20, R9, P0 ;  /* 0x0000000914447207 */ /* 0x000fe40000000000 */
[----:B------:R-:W1:Y:S01]  /*7c30*/  S2R R9, SR_SWINHI ;  /* 0x0000000000097919 */ /* 0x000e620000002f00 */
[----:B------:R-:W-:Y:S02]  /*7c40*/  F2FP.BF16.F32.PACK_AB R29, R36, R29 ;  /* 0x0000001d241d723e */ /* 0x000fe400000010ff */
[----:B------:R-:W-:Y:S02]  /*7c50*/  F2FP.BF16.F32.PACK_AB R32, R33, R32 ;  /* 0x000000202120723e */ /* 0x000fe400000010ff */
[----:B------:R-:W-:Y:S02]  /*7c60*/  F2FP.BF16.F32.PACK_AB R8, R13, R8 ;  /* 0x000000080d08723e */ /* 0x000fe400000010ff */
[----:B------:R-:W-:Y:S02]  /*7c70*/  F2FP.BF16.F32.PACK_AB R65, R72, R65 ;  /* 0x000000414841723e */ /* 0x000fe400000010ff */
[----:B------:R-:W-:-:S02]  /*7c80*/  F2FP.BF16.F32.PACK_AB R40, R41, R40 ;  /* 0x000000282928723e */ /* 0x000fc400000010ff */
[----:B------:R-:W-:Y:S02]  /*7c90*/  F2FP.BF16.F32.PACK_AB R52, R53, R52 ;  /* 0x000000343534723e */ /* 0x000fe400000010ff */
[----:B------:R-:W-:Y:S02]  /*7ca0*/  F2FP.BF16.F32.PACK_AB R41, R85, R84 ;  /* 0x000000545529723e */ /* 0x000fe400000010ff */
[----:B------:R-:W-:Y:S02]  /*7cb0*/  F2FP.BF16.F32.PACK_AB R30, R21, R30 ;  /* 0x0000001e151e723e */ /* 0x000fe400000010ff */
[----:B------:R-:W-:Y:S02]  /*7cc0*/  F2FP.BF16.F32.PACK_AB R13, R79, R82 ;  /* 0x000000524f0d723e */ /* 0x000fe400000010ff */
[----:B------:R-:W-:Y:S02]  /*7cd0*/  F2FP.BF16.F32.PACK_AB R74, R71, R74 ;  /* 0x0000004a474a723e */ /* 0x000fe400000010ff */
[----:B------:R-:W-:-:S02]  /*7ce0*/  F2FP.BF16.F32.PACK_AB R53, R93, R92 ;  /* 0x0000005c5d35723e */ /* 0x000fc400000010ff */
[----:B------:R-:W-:Y:S02]  /*7cf0*/  SEL R85, R29, R32, P0 ;  /* 0x000000201d557207 */ /* 0x000fe40000000000 */
[----:B------:R-:W-:Y:S02]  /*7d00*/  SEL R21, R32, R29, P0 ;  /* 0x0000001d20157207 */ /* 0x000fe40000000000 */
[----:B------:R-:W-:Y:S02]  /*7d10*/  SEL R79, R8, R7, P0 ;  /* 0x00000007084f7207 */ /* 0x000fe40000000000 */
[----:B------:R-:W-:Y:S02]  /*7d20*/  SEL R71, R7, R8, P0 ;  /* 0x0000000807477207 */ /* 0x000fe40000000000 */
[----:B------:R-:W-:Y:S02]  /*7d30*/  SEL R93, R65, R6, P0 ;  /* 0x00000006415d7207 */ /* 0x000fe40000000000 */
[----:B------:R-:W-:-:S02]  /*7d40*/  SEL R32, R6, R65, P0 ;  /* 0x0000004106207207 */ /* 0x000fc40000000000 */
[----:B------:R-:W-:Y:S02]  /*7d50*/  F2FP.BF16.F32.PACK_AB R57, R64, R57 ;  /* 0x000000394039723e */ /* 0x000fe400000010ff */
[----:B------:R-:W-:Y:S02]  /*7d60*/  F2FP.BF16.F32.PACK_AB R60, R61, R60 ;  /* 0x0000003c3d3c723e */ /* 0x000fe400000010ff */
[----:B------:R-:W-:Y:S02]  /*7d70*/  MOV R6, R2 ;  /* 0x0000000200067202 */ /* 0x000fe40000000f00 */
[----:B-1----:R-:W-:Y:S02]  /*7d80*/  MOV R7, R9 ;  /* 0x0000000900077202 */ /* 0x002fe40000000f00 */
[----:B------:R-:W-:Y:S02]  /*7d90*/  F2FP.BF16.F32.PACK_AB R132, R91, R132 ;  /* 0x000000845b84723e */ /* 0x000fe400000010ff */
[----:B------:R-:W-:-:S02]  /*7da0*/  F2FP.BF16.F32.PACK_AB R45, R56, R45 ;  /* 0x0000002d382d723e */ /* 0x000fc400000010ff */
[----:B------:R-:W-:Y:S02]  /*7db0*/  F2FP.BF16.F32.PACK_AB R104, R104, R97 ;  /* 0x000000616868723e */ /* 0x000fe400000010ff */
[----:B------:R-:W-:Y:S02]  /*7dc0*/  F2FP.BF16.F32.PACK_AB R61, R101, R100 ;  /* 0x00000064653d723e */ /* 0x000fe400000010ff */
[----:B------:R-:W-:Y:S02]  /*7dd0*/  F2FP.BF16.F32.PACK_AB R121, R128, R121 ;  /* 0x000000798079723e */ /* 0x000fe400000010ff */
[----:B------:R-:W-:Y:S02]  /*7de0*/  F2FP.BF16.F32.PACK_AB R124, R125, R124 ;  /* 0x0000007c7d7c723e */ /* 0x000fe400000010ff */
[----:B------:R-:W-:Y:S02]  /*7df0*/  SEL R91, R57, R60, P0 ;  /* 0x0000003c395b7207 */ /* 0x000fe40000000000 */
[----:B0-----:R-:W-:Y:S01]  /*7e00*/  SEL R27, R60, R57, P0 ;  /* 0x000000393c1b7207 */ /* 0x001fe20000000000 */
[----:B------:R-:W-:Y:S01]  /*7e10*/  IMAD.WIDE R56, R237, 0x2, R6 ;  /* 0x00000002ed387825 */ /* 0x000fe200078e0206 */
[----:B------:R-:W-:-:S02]  /*7e20*/  F2FP.BF16.F32.PACK_AB R12, R12, R5 ;  /* 0x000000050c0c723e */ /* 0x000fc400000010ff */
[----:B------:R-:W-:Y:S02]  /*7e30*/  F2FP.BF16.F32.PACK_AB R49, R10, R3 ;  /* 0x000000030a31723e */ /* 0x000fe400000010ff */
[----:B------:R-:W-:Y:S02]  /*7e40*/  F2FP.BF16.F32.PACK_AB R141, R141, R148 ;  /* 0x000000948d8d723e */ /* 0x000fe400000010ff */
[----:B------:R-:W-:Y:S02]  /*7e50*/  F2FP.BF16.F32.PACK_AB R144, R137, R144 ;  /* 0x000000908990723e */ /* 0x000fe400000010ff */
[----:B------:R-:W-:Y:S02]  /*7e60*/  F2FP.BF16.F32.PACK_AB R112, R112, R105 ;  /* 0x000000697070723e */ /* 0x000fe400000010ff */
[----:B------:R-:W-:Y:S02]  /*7e70*/  F2FP.BF16.F32.PACK_AB R42, R39, R42 ;  /* 0x0000002a272a723e */ /* 0x000fe400000010ff */
[----:B------:R-:W-:-:S02]  /*7e80*/  F2FP.BF16.F32.PACK_AB R80, R80, R73 ;  /* 0x000000495050723e */ /* 0x000fc400000010ff */
[----:B------:R-:W-:Y:S02]  /*7e90*/  F2FP.BF16.F32.PACK_AB R33, R77, R76 ;  /* 0x0000004c4d21723e */ /* 0x000fe400000010ff */
[----:B------:R-:W-:Y:S02]  /*7ea0*/  SEL R105, R104, R61, P0 ;  /* 0x0000003d68697207 */ /* 0x000fe40000000000 */
[----:B------:R-:W-:Y:S02]  /*7eb0*/  SEL R36, R61, R104, P0 ;  /* 0x000000683d247207 */ /* 0x000fe40000000000 */
[----:B------:R-:W-:Y:S02]  /*7ec0*/  SEL R95, R121, R124, P0 ;  /* 0x0000007c795f7207 */ /* 0x000fe40000000000 */
[----:B------:R-:W-:Y:S02]  /*7ed0*/  SEL R39, R124, R121, P0 ;  /* 0x000000797c277207 */ /* 0x000fe40000000000 */
[----:B------:R-:W-:-:S02]  /*7ee0*/  F2FP.BF16.F32.PACK_AB R3, R167, R170 ;  /* 0x000000aaa703723e */ /* 0x000fc400000010ff */
[----:B------:R-:W-:Y:S02]  /*7ef0*/  F2FP.BF16.F32.PACK_AB R168, R165, R168 ;  /* 0x000000a8a5a8723e */ /* 0x000fe400000010ff */
[----:B------:R-:W-:Y:S02]  /*7f00*/  F2FP.BF16.F32.PACK_AB R133, R133, R140 ;  /* 0x0000008c8585723e */ /* 0x000fe400000010ff */
[----:B------:R-:W-:Y:S02]  /*7f10*/  F2FP.BF16.F32.PACK_AB R136, R129, R136 ;  /* 0x000000888188723e */ /* 0x000fe400000010ff */
[----:B------:R-:W-:Y:S02]  /*7f20*/  F2FP.BF16.F32.PACK_AB R70, R67, R70 ;  /* 0x000000464346723e */ /* 0x000fe400000010ff */
[----:B------:R-:W-:Y:S02]  /*7f30*/  F2FP.BF16.F32.PACK_AB R63, R63, R66 ;  /* 0x000000423f3f723e */ /* 0x000fe400000010ff */
[----:B------:R-:W-:-:S02]  /*7f40*/  SEL R77, R12, R49, P0 ;  /* 0x000000310c4d7207 */ /* 0x000fc40000000000 */
[----:B------:R-:W-:Y:S02]  /*7f50*/  SEL R73, R49, R12, P0 ;  /* 0x0000000c31497207 */ /* 0x000fe40000000000 */
[----:B------:R-:W-:Y:S02]  /*7f60*/  SEL R121, R141, R144, P0 ;  /* 0x000000908d797207 */ /* 0x000fe40000000000 */
[----:B------:R-:W-:Y:S02]  /*7f70*/  SEL R61, R144, R141, P0 ;  /* 0x0000008d903d7207 */ /* 0x000fe40000000000 */
[----:B------:R-:W-:Y:S02]  /*7f80*/  F2FP.BF16.F32.PACK_AB R15, R28, R15 ;  /* 0x0000000f1c0f723e */ /* 0x000fe400000010ff */
[----:B------:R-:W-:Y:S02]  /*7f90*/  F2FP.BF16.F32.PACK_AB R24, R25, R24 ;  /* 0x000000181918723e */ /* 0x000fe400000010ff */
[----:B------:R-:W-:-:S02]  /*7fa0*/  F2FP.BF16.F32.PACK_AB R59, R59, R62 ;  /* 0x0000003e3b3b723e */ /* 0x000fc400000010ff */
[----:B------:R-:W-:Y:S02]  /*7fb0*/  F2FP.BF16.F32.PACK_AB R58, R55, R58 ;  /* 0x0000003a373a723e */ /* 0x000fe400000010ff */
[C---:B------:R-:W-:Y:S02]  /*7fc0*/  IADD3 R8, P2, R56.reuse, 0x20, RZ ;  /* 0x0000002038087810 */ /* 0x040fe40007f5e0ff */
[C---:B------:R-:W-:Y:S02]  /*7fd0*/  IADD3 R12, P3, R56.reuse, 0x40, RZ ;  /* 0x00000040380c7810 */ /* 0x040fe40007f7e0ff */
[----:B------:R-:W-:Y:S02]  /*7fe0*/  IADD3 R141, P4, R56, 0x60, RZ ;  /* 0x00000060388d7810 */ /* 0x000fe40007f9e0ff */
[----:B------:R-:W-:Y:S02]  /*7ff0*/  F2FP.BF16.F32.PACK_AB R37, R44, R37 ;  /* 0x000000252c25723e */ /* 0x000fe400000010ff */
[----:B------:R-:W-:Y:S01]  /*8000*/  F2FP.BF16.F32.PACK_AB R31, R31, R34 ;  /* 0x000000221f1f723e */ /* 0x000fe200000010ff */
[----:B------:R-:W-:Y:S01]  /*8010*/  IMAD.X R55, RZ, RZ, R57, P4 ;  /* 0x000000ffff377224 */ /* 0x000fe200020e0639 */
[----:B------:R-:W-:-:S02]  /*8020*/  F2FP.BF16.F32.PACK_AB R116, R117, R116 ;  /* 0x000000747574723e */ /* 0x000fc400000010ff */
[----:B------:R-:W-:Y:S02]  /*8030*/  F2FP.BF16.F32.PACK_AB R86, R83, R86 ;  /* 0x000000565356723e */ /* 0x000fe400000010ff */
[----:B------:R-:W-:Y:S02]  /*8040*/  SEL R117, R3, R168, P0 ;  /* 0x000000a803757207 */ /* 0x000fe40000000000 */
[----:B------:R-:W-:Y:S02]  /*8050*/  SEL R123, R133, R136, P0 ;  /* 0x00000088857b7207 */ /* 0x000fe40000000000 */
[----:B------:R-:W-:Y:S02]  /*8060*/  SEL R64, R136, R133, P0 ;  /* 0x0000008588407207 */ /* 0x000fe40000000000 */
[----:B------:R-:W-:Y:S02]  /*8070*/  SEL R131, R70, R63, P0 ;  /* 0x0000003f46837207 */ /* 0x000fe40000000000 */
[----:B------:R-:W-:-:S02]  /*8080*/  F2FP.BF16.F32.PACK_AB R11, R87, R90 ;  /* 0x0000005a570b723e */ /* 0x000fc400000010ff */
[----:B------:R-:W-:Y:S02]  /*8090*/  SEL R83, R15, R24, P0 ;  /* 0x000000180f537207 */ /* 0x000fe40000000000 */
[----:B------:R-:W-:Y:S02]  /*80a0*/  SEL R20, R24, R15, P0 ;  /* 0x0000000f18147207 */ /* 0x000fe40000000000 */
[----:B------:R-:W-:Y:S02]  /*80b0*/  SEL R168, R168, R3, P0 ;  /* 0x00000003a8a87207 */ /* 0x000fe40000000000 */
[----:B------:R-:W-:Y:S01]  /*80c0*/  SEL R70, R63, R70, P0 ;  /* 0x000000463f467207 */ /* 0x000fe20000000000 */
[--C-:B------:R-:W-:Y:S01]  /*80d0*/  IMAD.X R63, RZ, RZ, R57.reuse, P2 ;  /* 0x000000ffff3f7224 */ /* 0x100fe200010e0639 */
[----:B------:R-:W-:Y:S02]  /*80e0*/  SEL R133, R59, R58, P0 ;  /* 0x0000003a3b857207 */ /* 0x000fe40000000000 */
[----:B------:R-:W-:Y:S01]  /*80f0*/  SEL R72, R58, R59, P0 ;  /* 0x0000003b3a487207 */ /* 0x000fe20000000000 */
[----:B------:R-:W-:Y:S01]  /*8100*/  IMAD.X R59, RZ, RZ, R57, P3 ;  /* 0x000000ffff3b7224 */ /* 0x000fe200018e0639 */
[----:B------:R-:W-:-:S02]  /*8110*/  F2FP.BF16.F32.PACK_AB R5, R171, R174 ;  /* 0x000000aeab05723e */ /* 0x000fc400000010ff */
[----:B------:R-:W-:Y:S02]  /*8120*/  F2FP.BF16.F32.PACK_AB R10, R169, R172 ;  /* 0x000000aca90a723e */ /* 0x000fe400000010ff */
[----:B------:R-:W-:Y:S02]  /*8130*/  F2FP.BF16.F32.PACK_AB R152, R145, R152 ;  /* 0x000000989198723e */ /* 0x000fe400000010ff */
[----:B------:R-:W-:Y:S02]  /*8140*/  F2FP.BF16.F32.PACK_AB R75, R75, R78 ;  /* 0x0000004e4b4b723e */ /* 0x000fe400000010ff */
[----:B------:R-:W-:Y:S02]  /*8150*/  F2FP.BF16.F32.PACK_AB R46, R43, R46 ;  /* 0x0000002e2b2e723e */ /* 0x000fe400000010ff */
[----:B------:R-:W-:Y:S02]  /*8160*/  SEL R87, R37, R40, P0 ;  /* 0x0000002825577207 */ /* 0x000fe40000000000 */
[----:B------:R-:W-:-:S02]  /*8170*/  SEL R24, R40, R37, P0 ;  /* 0x0000002528187207 */ /* 0x000fc40000000000 */
[----:B------:R-:W-:Y:S02]  /*8180*/  SEL R139, R31, R30, P0 ;  /* 0x0000001e1f8b7207 */ /* 0x000fe40000000000 */
[----:B------:R-:W-:Y:S02]  /*8190*/  SEL R76, R30, R31, P0 ;  /* 0x0000001f1e4c7207 */ /* 0x000fe40000000000 */
[----:B------:R-:W-:Y:S02]  /*81a0*/  LOP3.LUT R3, R56, 0x380, RZ, 0xc0, !PT ;  /* 0x0000038038037812 */ /* 0x000fe400078ec0ff */
[----:B------:R-:W-:Y:S02]  /*81b0*/  F2FP.BF16.F32.PACK_AB R96, R96, R89 ;  /* 0x000000596060723e */ /* 0x000fe400000010ff */
[----:B------:R-:W-:Y:S02]  /*81c0*/  F2FP.BF16.F32.PACK_AB R47, R47, R54 ;  /* 0x000000362f2f723e */ /* 0x000fe400000010ff */
[----:B------:R-:W-:-:S02]  /*81d0*/  F2FP.BF16.F32.PACK_AB R43, R35, R38 ;  /* 0x00000026232b723e */ /* 0x000fc400000010ff */
[C---:B------:R-:W-:Y:S02]  /*81e0*/  IADD3 R28, P5, R56.reuse, 0x4000, RZ ;  /* 0x00004000381c7810 */ /* 0x040fe40007fbe0ff */
[C---:B------:R-:W-:Y:S02]  /*81f0*/  IADD3 R30, P6, R56.reuse, 0x4020, RZ ;  /* 0x00004020381e7810 */ /* 0x040fe40007fde0ff */
[C---:B------:R-:W-:Y:S02]  /*8200*/  IADD3 R143, P1, R56.reuse, 0x4040, RZ ;  /* 0x00004040388f7810 */ /* 0x040fe40007f3e0ff */
[C---:B------:R-:W-:Y:S01]  /*8210*/  IADD3 R145, P2, R56.reuse, 0x4060, RZ ;  /* 0x0000406038917810 */ /* 0x040fe20007f5e0ff */
[----:B------:R-:W-:Y:S01]  /*8220*/  IMAD.X R49, RZ, RZ, R57, P6 ;  /* 0x000000ffff317224 */ /* 0x000fe200030e0639 */
[C---:B------:R-:W-:Y:S02]  /*8230*/  IADD3 R40, P3, R56.reuse, 0x8000, RZ ;  /* 0x0000800038287810 */ /* 0x040fe40007f7e0ff */
[----:B------:R-:W-:-:S02]  /*8240*/  IADD3 R82, P4, R56, 0x8020, RZ ;  /* 0x0000802038527810 */ /* 0x000fc40007f9e0ff */
[----:B------:R-:W-:Y:S02]  /*8250*/  F2FP.BF16.F32.PACK_AB R149, R149, R154 ;  /* 0x0000009a9595723e */ /* 0x000fe400000010ff */
[----:B------:R-:W-:Y:S01]  /*8260*/  SEL R99, R80, R33, P0 ;  /* 0x0000002150637207 */ /* 0x000fe20000000000 */
[----:B------:R-:W-:Y:S01]  /*8270*/  IMAD.X R31, RZ, RZ, R57, P4 ;  /* 0x000000ffff1f7224 */ /* 0x000fe200020e0639 */
[----:B------:R-:W-:Y:S02]  /*8280*/  SEL R33, R33, R80, P0 ;  /* 0x0000005021217207 */ /* 0x000fe40000000000 */
[----:B------:R-:W-:Y:S02]  /*8290*/  SEL R119, R5, R10, P0 ;  /* 0x0000000a05777207 */ /* 0x000fe40000000000 */
[----:B------:R-:W-:Y:S02]  /*82a0*/  SEL R80, R10, R5, P0 ;  /* 0x000000050a507207 */ /* 0x000fe40000000000 */
[----:B------:R-:W-:-:S02]  /*82b0*/  SEL R129, R75, R74, P0 ;  /* 0x0000004a4b817207 */ /* 0x000fc40000000000 */
[----:B------:R-:W-:Y:S02]  /*82c0*/  SEL R69, R74, R75, P0 ;  /* 0x0000004b4a457207 */ /* 0x000fe40000000000 */
[----:B------:R-:W-:Y:S02]  /*82d0*/  SHF.R.U64 R3, R3, 0x3, RZ ;  /* 0x0000000303037819 */ /* 0x000fe400000012ff */
[----:B------:R-:W-:Y:S02]  /*82e0*/  SEL R89, R45, R52, P0 ;  /* 0x000000342d597207 */ /* 0x000fe40000000000 */
[----:B------:R-:W-:Y:S01]  /*82f0*/  SEL R25, R52, R45, P0 ;  /* 0x0000002d34197207 */ /* 0x000fe20000000000 */
[--C-:B------:R-:W-:Y:S01]  /*8300*/  IMAD.X R45, RZ, RZ, R57.reuse, P2 ;  /* 0x000000ffff2d7224 */ /* 0x100fe200010e0639 */
[----:B------:R-:W-:Y:S02]  /*8310*/  SEL R101, R96, R53, P0 ;  /* 0x0000003560657207 */ /* 0x000fe40000000000 */
[----:B------:R-:W-:Y:S01]  /*8320*/  SEL R35, R53, R96, P0 ;  /* 0x0000006035237207 */ /* 0x000fe20000000000 */
[----:B------:R-:W-:Y:S01]  /*8330*/  IMAD.X R53, RZ, RZ, R57, P5 ;  /* 0x000000ffff357224 */ /* 0x000fe200028e0639 */
[----:B------:R-:W-:-:S02]  /*8340*/  SEL R135, R47, R46, P0 ;  /* 0x0000002e2f877207 */ /* 0x000fc40000000000 */
[----:B------:R-:W-:Y:S01]  /*8350*/  SEL R74, R46, R47, P0 ;  /* 0x0000002f2e4a7207 */ /* 0x000fe20000000000 */
[--C-:B------:R-:W-:Y:S01]  /*8360*/  IMAD.X R47, RZ, RZ, R57.reuse, P1 ;  /* 0x000000ffff2f7224 */ /* 0x100fe200008e0639 */
[----:B------:R-:W-:Y:S02]  /*8370*/  SEL R137, R42, R43, P0 ;  /* 0x0000002b2a897207 */ /* 0x000fe40000000000 */
[----:B------:R-:W-:Y:S01]  /*8380*/  SEL R75, R43, R42, P0 ;  /* 0x0000002a2b4b7207 */ /* 0x000fe20000000000 */
[----:B------:R-:W-:Y:S01]  /*8390*/  IMAD.X R43, RZ, RZ, R57, P3 ;  /* 0x000000ffff2b7224 */ /* 0x000fe200018e0639 */
[----:B------:R-:W-:Y:S02]  /*83a0*/  LOP3.LUT R5, R8, 0x380, RZ, 0xc0, !PT ;  /* 0x0000038008057812 */ /* 0x000fe400078ec0ff */
[----:B------:R-:W-:Y:S02]  /*83b0*/  F2FP.BF16.F32.PACK_AB R156, R153, R156 ;  /* 0x0000009c999c723e */ /* 0x000fe400000010ff */
[----:B------:R-:W-:-:S02]  /*83c0*/  SEL R115, R149, R152, P0 ;  /* 0x0000009895737207 */ /* 0x000fc40000000000 */
[----:B------:R-:W-:Y:S02]  /*83d0*/  SEL R50, R152, R149, P0 ;  /* 0x0000009598327207 */ /* 0x000fe40000000000 */
[----:B------:R-:W-:Y:S02]  /*83e0*/  SEL R127, R86, R13, P0 ;  /* 0x0000000d567f7207 */ /* 0x000fe40000000000 */
[----:B------:R-:W-:Y:S02]  /*83f0*/  SEL R67, R13, R86, P0 ;  /* 0x000000560d437207 */ /* 0x000fe40000000000 */
[C---:B------:R-:W-:Y:S02]  /*8400*/  IADD3 R147, P5, R56.reuse, 0x8040, RZ ;  /* 0x0000804038937810 */ /* 0x040fe40007fbe0ff */
[C---:B------:R-:W-:Y:S02]  /*8410*/  IADD3 R149, P6, R56.reuse, 0x8060, RZ ;  /* 0x0000806038957810 */ /* 0x040fe40007fde0ff */
[----:B------:R-:W-:-:S02]  /*8420*/  IADD3 R84, P1, R56, 0xc000, RZ ;  /* 0x0000c00038547810 */ /* 0x000fc40007f3e0ff */
[C---:B------:R-:W-:Y:S01]  /*8430*/  IADD3 R86, P2, R56.reuse, 0xc020, RZ ;  /* 0x0000c02038567810 */ /* 0x040fe20007f5e0ff */
[--C-:B------:R-:W-:Y:S01]  /*8440*/  IMAD.X R29, RZ, RZ, R57.reuse, P6 ;  /* 0x000000ffff1d7224 */ /* 0x100fe200030e0639 */
[C---:B------:R-:W-:Y:S01]  /*8450*/  IADD3 R151, P3, R56.reuse, 0xc040, RZ ;  /* 0x0000c04038977810 */ /* 0x040fe20007f7e0ff */
[--C-:B------:R-:W-:Y:S01]  /*8460*/  IMAD.X R15, RZ, RZ, R57.reuse, P1 ;  /* 0x000000ffff0f7224 */ /* 0x100fe200008e0639 */
[----:B------:R-:W-:Y:S01]  /*8470*/  IADD3 R153, P4, R56, 0xc060, RZ ;  /* 0x0000c06038997810 */ /* 0x000fe20007f9e0ff */
[--C-:B------:R-:W-:Y:S01]  /*8480*/  IMAD.X R13, RZ, RZ, R57.reuse, P2 ;  /* 0x000000ffff0d7224 */ /* 0x100fe200010e0639 */
[----:B------:R-:W-:Y:S02]  /*8490*/  LOP3.LUT R56, R3, R56, RZ, 0x3c, !PT ;  /* 0x0000003803387212 */ /* 0x000fe400078e3cff */
[----:B------:R-:W-:Y:S01]  /*84a0*/  SHF.R.U64 R3, R5, 0x3, RZ ;  /* 0x0000000305037819 */ /* 0x000fe200000012ff */
[----:B------:R-:W-:Y:S01]  /*84b0*/  IMAD.X R9, RZ, RZ, R57, P4 ;  /* 0x000000ffff097224 */ /* 0x000fe200020e0639 */
[----:B------:R-:W-:-:S02]  /*84c0*/  LOP3.LUT R10, R12, 0x380, RZ, 0xc0, !PT ;  /* 0x000003800c0a7812 */ /* 0x000fc400078ec0ff */
[----:B------:R-:W-:Y:S02]  /*84d0*/  LOP3.LUT R62, R3, R8, RZ, 0x3c, !PT ;  /* 0x00000008033e7212 */ /* 0x000fe400078e3cff */
[----:B------:R-:W-:Y:S02]  /*84e0*/  LOP3.LUT R3, R28, 0x380, RZ, 0xc0, !PT ;  /* 0x000003801c037812 */ /* 0x000fe400078ec0ff */
[----:B------:R-:W-:Y:S02]  /*84f0*/  LOP3.LUT R8, R143, 0x380, RZ, 0xc0, !PT ;  /* 0x000003808f087812 */ /* 0x000fe400078ec0ff */
[----:B------:R-:W-:Y:S02]  /*8500*/  LOP3.LUT R14, R141, 0x380, RZ, 0xc0, !PT ;  /* 0x000003808d0e7812 */ /* 0x000fe400078ec0ff */
[----:B------:R-:W-:Y:S02]  /*8510*/  SHF.R.U64 R5, R10, 0x3, RZ ;  /* 0x000000030a057819 */ /* 0x000fe400000012ff */
[----:B------:R-:W-:-:S02]  /*8520*/  SHF.R.U64 R3, R3, 0x3, RZ ;  /* 0x0000000303037819 */ /* 0x000fc400000012ff */
[----:B------:R-:W-:Y:S02]  /*8530*/  SHF.R.U64 R8, R8, 0x3, RZ ;  /* 0x0000000308087819 */ /* 0x000fe400000012ff */
[----:B------:R-:W-:Y:S02]  /*8540*/  SHF.R.U64 R10, R14, 0x3, RZ ;  /* 0x000000030e0a7819 */ /* 0x000fe400000012ff */
[----:B------:R-:W-:Y:S02]  /*8550*/  LOP3.LUT R58, R5, R12, RZ, 0x3c, !PT ;  /* 0x0000000c053a7212 */ /* 0x000fe400078e3cff */
[----:B------:R-:W-:Y:S02]  /*8560*/  LOP3.LUT R52, R3, R28, RZ, 0x3c, !PT ;  /* 0x0000001c03347212 */ /* 0x000fe400078e3cff */
[----:B------:R-:W-:Y:S02]  /*8570*/  LOP3.LUT R5, R30, 0x380, RZ, 0xc0, !PT ;  /* 0x000003801e057812 */ /* 0x000fe400078ec0ff */
[----:B------:R-:W-:-:S02]  /*8580*/  LOP3.LUT R46, R8, R143, RZ, 0x3c, !PT ;  /* 0x0000008f082e7212 */ /* 0x000fc400078e3cff */
[----:B------:R-:W-:Y:S02]  /*8590*/  LOP3.LUT R3, R40, 0x380, RZ, 0xc0, !PT ;  /* 0x0000038028037812 */ /* 0x000fe400078ec0ff */
[----:B------:R-:W-:Y:S02]  /*85a0*/  LOP3.LUT R8, R147, 0x380, RZ, 0xc0, !PT ;  /* 0x0000038093087812 */ /* 0x000fe400078ec0ff */
[----:B------:R-:W-:Y:S02]  /*85b0*/  LOP3.LUT R54, R10, R141, RZ, 0x3c, !PT ;  /* 0x0000008d0a367212 */ /* 0x000fe400078e3cff */
[----:B------:R-:W-:Y:S02]  /*85c0*/  LOP3.LUT R10, R145, 0x380, RZ, 0xc0, !PT ;  /* 0x00000380910a7812 */ /* 0x000fe400078ec0ff */
[----:B------:R-:W-:Y:S02]  /*85d0*/  SHF.R.U64 R5, R5, 0x3, RZ ;  /* 0x0000000305057819 */ /* 0x000fe400000012ff */
[----:B------:R-:W-:-:S02]  /*85e0*/  SHF.R.U64 R3, R3, 0x3, RZ ;  /* 0x0000000303037819 */ /* 0x000fc400000012ff */
[----:B------:R-:W-:Y:S02]  /*85f0*/  SHF.R.U64 R8, R8, 0x3, RZ ;  /* 0x0000000308087819 */ /* 0x000fe400000012ff */
[----:B------:R-:W-:Y:S01]  /*8600*/  SEL R97, R88, R41, P0 ;  /* 0x0000002958617207 */ /* 0x000fe20000000000 */
[----:B--2---:R-:W-:Y:S01]  /*8610*/  SHFL.IDX PT, R81, R81, R26, 0x1c1f ;  /* 0x001c1f1a51517589 */ /* 0x004fe200000e0000 */
[----:B------:R-:W-:Y:S01]  /*8620*/  SEL R34, R41, R88, P0 ;  /* 0x0000005829227207 */ /* 0x000fe20000000000 */
[----:B------:R-:W-:Y:S01]  /*8630*/  IMAD.X R41, RZ, RZ, R57, P5 ;  /* 0x000000ffff297224 */ /* 0x000fe200028e0639 */
[----:B------:R-:W-:Y:S01]  /*8640*/  SHF.R.U64 R10, R10, 0x3, RZ ;  /* 0x000000030a0a7819 */ /* 0x000fe200000012ff */
[----:B------:R-:W-:Y:S01]  /*8650*/  SHFL.IDX PT, R119, R119, R26, 0x1c1f ;  /* 0x001c1f1a77777589 */ /* 0x000fe200000e0000 */
[----:B------:R-:W-:Y:S02]  /*8660*/  LOP3.LUT R48, R5, R30, RZ, 0x3c, !PT ;  /* 0x0000001e05307212 */ /* 0x000fe400078e3cff */
[----:B------:R-:W-:Y:S01]  /*8670*/  LOP3.LUT R42, R3, R40, RZ, 0x3c, !PT ;  /* 0x00000028032a7212 */ /* 0x000fe200078e3cff */
[----:B------:R-:W-:Y:S01]  /*8680*/  SHFL.IDX PT, R77, R77, R26, 0x1c1f ;  /* 0x001c1f1a4d4d7589 */ /* 0x000fe200000e0000 */
[----:B------:R-:W-:-:S02]  /*8690*/  F2FP.BF16.F32.PACK_AB R163, R163, R166 ;  /* 0x000000a6a3a3723e */ /* 0x000fc400000010ff */
[----:B------:R-:W-:Y:S01]  /*86a0*/  F2FP.BF16.F32.PACK_AB R164, R161, R164 ;  /* 0x000000a4a1a4723e */ /* 0x000fe200000010ff */
[----:B------:R-:W-:Y:S01]  /*86b0*/  SHFL.IDX PT, R79, R79, R26, 0x1c1f ;  /* 0x001c1f1a4f4f7589 */ /* 0x000fe200000e0000 */
[----:B------:R-:W-:Y:S02]  /*86c0*/  LOP3.LUT R40, R8, R147, RZ, 0x3c, !PT ;  /* 0x0000009308287212 */ /* 0x000fe400078e3cff */
[----:B------:R-:W-:Y:S01]  /*86d0*/  LOP3.LUT R44, R10, R145, RZ, 0x3c, !PT ;  /* 0x000000910a2c7212 */ /* 0x000fe200078e3cff */
[----:B------:R-:W-:Y:S01]  /*86e0*/  SHFL.IDX PT, R117, R117, R26, 0x1c1f ;  /* 0x001c1f1a75757589 */ /* 0x000fe200000e0000 */
[----:B------:R-:W-:Y:S02]  /*86f0*/  MOV R98, R62 ;  /* 0x0000003e00627202 */ /* 0x000fe40000000f00 */
[----:B------:R-:W-:Y:S01]  /*8700*/  LOP3.LUT R10, R149, 0x380, RZ, 0xc0, !PT ;  /* 0x00000380950a7812 */ /* 0x000fe200078ec0ff */
[----:B------:R-:W-:Y:S01]  /*8710*/  SHFL.IDX PT, R83, R83, R26, 0x1c1f ;  /* 0x001c1f1a53537589 */ /* 0x000fe200000e0000 */
[----:B------:R-:W-:-:S02]  /*8720*/  MOV R63, R48 ;  /* 0x00000030003f7202 */ /* 0x000fc40000000f00 */
[----:B------:R-:W-:Y:S01]  /*8730*/  SEL R111, R163, R164, P0 ;  /* 0x000000a4a36f7207 */ /* 0x000fe20000000000 */
[----:B------:R-:W-:Y:S01]  /*8740*/  SHFL.IDX PT, R85, R85, R26, 0x1c1f ;  /* 0x001c1f1a55557589 */ /* 0x000fe200000e0000 */
[----:B------:R-:W-:Y:S02]  /*8750*/  SEL R78, R164, R163, P0 ;  /* 0x000000a3a44e7207 */ /* 0x000fe40000000000 */
[----:B------:R-:W-:Y:S01]  /*8760*/  LOP3.LUT R5, R82, 0x380, RZ, 0xc0, !PT ;  /* 0x0000038052057812 */ /* 0x000fe200078ec0ff */
[----:B------:R-:W-:Y:S01]  /*8770*/  SHFL.IDX PT, R87, R87, R26, 0x1c1f ;  /* 0x001c1f1a57577589 */ /* 0x000fe200000e0000 */
[----:B------:R-:W-:Y:S02]  /*8780*/  LOP3.LUT R8, R151, 0x380, RZ, 0xc0, !PT ;  /* 0x0000038097087812 */ /* 0x000fe400078ec0ff */
[----:B------:R-:W-:Y:S01]  /*8790*/  MOV R49, R40 ;  /* 0x0000002800317202 */ /* 0x000fe20000000f00 */
[----:B------:R-:W-:Y:S01]  /*87a0*/  SHFL.IDX PT, R111, R111, R26, 0x1c1f ;  /* 0x001c1f1a6f6f7589 */ /* 0x000fe200000e0000 */
[----:B------:R-:W-:-:S02]  /*87b0*/  LOP3.LUT R3, R84, 0x380, RZ, 0xc0, !PT ;  /* 0x0000038054037812 */ /* 0x000fc400078ec0ff */
[----:B------:R-:W-:Y:S01]  /*87c0*/  LOP3.LUT R41, R26, 0x2, RZ, 0x3c, !PT ;  /* 0x000000021a297812 */ /* 0x000fe200078e3cff */
[----:B------:R-:W-:Y:S01]  /*87d0*/  SHFL.IDX PT, R115, R115, R26, 0x1c1f ;  /* 0x001c1f1a73737589 */ /* 0x000fe200000e0000 */
[----:B------:R-:W-:Y:S02]  /*87e0*/  SHF.R.U64 R10, R10, 0x3, RZ ;  /* 0x000000030a0a7819 */ /* 0x000fe400000012ff */
[----:B------:R-:W-:Y:S01]  /*87f0*/  SHF.R.U64 R5, R5, 0x3, RZ ;  /* 0x0000000305057819 */ /* 0x000fe200000012ff */
[----:B------:R-:W0:Y:S01]  /*8800*/  SHFL.IDX PT, R68, R68, R41, 0x1c1f ;  /* 0x001c1f2944447589 */ /* 0x000e2200000e0000 */
[----:B------:R-:W-:Y:S02]  /*8810*/  SHF.R.U64 R8, R8, 0x3, RZ ;  /* 0x0000000308087819 */ /* 0x000fe400000012ff */
[----:B------:R-:W-:Y:S01]  /*8820*/  SHF.R.U64 R3, R3, 0x3, RZ ;  /* 0x0000000303037819 */ /* 0x000fe200000012ff */
[----:B------:R-:W1:Y:S01]  /*8830*/  SHFL.IDX PT, R78, R78, R41, 0x1c1f ;  /* 0x001c1f294e4e7589 */ /* 0x000e6200000e0000 */
[----:B------:R-:W-:-:S02]  /*8840*/  SEL R125, R132, R11, P0 ;  /* 0x0000000b847d7207 */ /* 0x000fc40000000000 */
[----:B------:R-:W-:Y:S01]  /*8850*/  SEL R66, R11, R132, P0 ;  /* 0x000000840b427207 */ /* 0x000fe20000000000 */
[----:B------:R-:W-:Y:S01]  /*8860*/  IMAD.X R11, RZ, RZ, R57, P3 ;  /* 0x000000ffff0b7224 */ /* 0x000fe200018e0639 */
[----:B------:R-:W-:Y:S01]  /*8870*/  LOP3.LUT R28, R10, R149, RZ, 0x3c, !PT ;  /* 0x000000950a1c7212 */ /* 0x000fe200078e3cff */
[----:B------:R-:W2:Y:S01]  /*8880*/  SHFL.IDX PT, R80, R80, R41, 0x1c1f ;  /* 0x001c1f2950507589 */ /* 0x000ea200000e0000 */
[----:B------:R-:W-:Y:S02]  /*8890*/  F2FP.BF16.F32.PACK_AB R109, R109, R108 ;  /* 0x0000006c6d6d723e */ /* 0x000fe400000010ff */
[----:B------:R-:W-:Y:S01]  /*88a0*/  LOP3.LUT R30, R5, R82, RZ, 0x3c, !PT ;  /* 0x00000052051e7212 */ /* 0x000fe200078e3cff */
[----:B------:R-:W-:Y:S01]  /*88b0*/  SHFL.IDX PT, R168, R168, R41, 0x1c1f ;  /* 0x001c1f29a8a87589 */ /* 0x000fe200000e0000 */
[----:B------:R-:W-:Y:S02]  /*88c0*/  LOP3.LUT R10, R8, R151, RZ, 0x3c, !PT ;  /* 0x00000097080a7212 */ /* 0x000fe400078e3cff */
[----:B------:R-:W-:Y:S01]  /*88d0*/  F2FP.BF16.F32.PACK_AB R159, R159, R162 ;  /* 0x000000a29f9f723e */ /* 0x000fe200000010ff */
[----:B------:R-:W-:Y:S01]  /*88e0*/  SHFL.IDX PT, R20, R20, R41, 0x1c1f ;  /* 0x001c1f2914147589 */ /* 0x000fe200000e0000 */
[----:B------:R-:W-:-:S02]  /*88f0*/  F2FP.BF16.F32.PACK_AB R160, R157, R160 ;  /* 0x000000a09da0723e */ /* 0x000fc400000010ff */
[----:B------:R-:W-:Y:S01]  /*8900*/  F2FP.BF16.F32.PACK_AB R113, R120, R113 ;  /* 0x000000717871723e */ /* 0x000fe200000010ff */
[----:B------:R-:W-:Y:S01]  /*8910*/  SHFL.IDX PT, R40, R21, R41, 0x1c1f ;  /* 0x001c1f2915287589 */ /* 0x000fe200000e0000 */
[----:B------:R-:W-:Y:S02]  /*8920*/  LOP3.LUT R82, R153, 0x380, RZ, 0xc0, !PT ;  /* 0x0000038099527812 */ /* 0x000fe400078ec0ff */
[----:B------:R-:W-:Y:S01]  /*8930*/  LOP3.LUT R14, R3, R84, RZ, 0x3c, !PT ;  /* 0x00000054030e7212 */ /* 0x000fe200078e3cff */
[----:B------:R-:W-:Y:S01]  /*8940*/  SHFL.IDX PT, R50, R50, R41, 0x1c1f ;  /* 0x001c1f2932327589 */ /* 0x000fe200000e0000 */
[----:B------:R-:W-:Y:S02]  /*8950*/  F2FP.BF16.F32.PACK_AB R155, R155, R158 ;  /* 0x0000009e9b9b723e */ /* 0x000fe400000010ff */
[----:B------:R-:W-:Y:S01]  /*8960*/  MOV R100, R56 ;  /* 0x0000003800647202 */ /* 0x000fe20000000f00 */
[----:B------:R-:W-:Y:S01]  /*8970*/  SHFL.IDX PT, R89, R89, R26, 0x1c1f ;  /* 0x001c1f1a59597589 */ /* 0x000fe200000e0000 */
[----:B------:R-:W-:-:S02]  /*8980*/  SEL R107, R112, R109, P0 ;  /* 0x0000006d706b7207 */ /* 0x000fc40000000000 */
[----:B------:R-:W-:Y:S01]  /*8990*/  SEL R37, R109, R112, P0 ;  /* 0x000000706d257207 */ /* 0x000fe20000000000 */
[----:B------:R-:W-:Y:S01]  /*89a0*/  SHFL.IDX PT, R121, R121, R26, 0x1c1f ;  /* 0x001c1f1a79797589 */ /* 0x000fe200000e0000 */
[----:B------:R-:W-:Y:S02]  /*89b0*/  MOV R57, R44 ;  /* 0x0000002c00397202 */ /* 0x000fe40000000f00 */
[----:B------:R-:W-:Y:S01]  /*89c0*/  SEL R103, R113, R116, P0 ;  /* 0x0000007471677207 */ /* 0x000fe20000000000 */
[----:B------:R-:W-:Y:S01]  /*89d0*/  SHFL.IDX PT, R84, R61, R41, 0x1c1f ;  /* 0x001c1f293d547589 */ /* 0x000fe200000e0000 */
[----:B------:R-:W-:Y:S02]  /*89e0*/  SEL R38, R116, R113, P0 ;  /* 0x0000007174267207 */ /* 0x000fe40000000000 */
[----:B------:R-:W-:Y:S01]  /*89f0*/  SEL R109, R159, R160, P0 ;  /* 0x000000a09f6d7207 */ /* 0x000fe20000000000 */
[----:B------:R-:W-:Y:S01]  /*8a00*/  SHFL.IDX PT, R91, R91, R26, 0x1c1f ;  /* 0x001c1f1a5b5b7589 */ /* 0x000fe200000e0000 */
[----:B------:R-:W-:-:S02]  /*8a10*/  SHF.R.U64 R82, R82, 0x3, RZ ;  /* 0x0000000352527819 */ /* 0x000fc400000012ff */
[----:B------:R-:W-:Y:S01]  /*8a20*/  MOV R44, R10 ;  /* 0x0000000a002c7202 */ /* 0x000fe20000000f00 */
[----:B------:R-:W-:Y:S01]  /*8a30*/  SHFL.IDX PT, R123, R123, R26, 0x1c1f ;  /* 0x001c1f1a7b7b7589 */ /* 0x000fe200000e0000 */
[----:B------:R-:W-:Y:S02]  /*8a40*/  SEL R65, R160, R159, P0 ;  /* 0x0000009fa0417207 */ /* 0x000fe40000000000 */
[----:B------:R-:W-:Y:S01]  /*8a50*/  SEL R113, R155, R156, P0 ;  /* 0x0000009c9b717207 */ /* 0x000fe20000000000 */
[----:B------:R-:W3:Y:S01]  /*8a60*/  SHFL.IDX PT, R10, R73, R41, 0x1c1f ;  /* 0x001c1f29490a7589 */ /* 0x000ee200000e0000 */
[----:B------:R-:W-:Y:S02]  /*8a70*/  SEL R60, R156, R155, P0 ;  /* 0x0000009b9c3c7207 */ /* 0x000fe40000000000 */
[----:B------:R-:W-:Y:S01]  /*8a80*/  MOV R3, R14 ;  /* 0x0000000e00037202 */ /* 0x000fe20000000f00 */
[----:B------:R-:W-:Y:S01]  /*8a90*/  SHFL.IDX PT, R109, R109, R26, 0x1c1f ;  /* 0x001c1f1a6d6d7589 */ /* 0x000fe200000e0000 */
[----:B------:R-:W-:-:S02]  /*8aa0*/  LOP3.LUT R5, R86, 0x380, RZ, 0xc0, !PT ;  /* 0x0000038056057812 */ /* 0x000fc400078ec0ff */
[----:B------:R-:W-:Y:S01]  /*8ab0*/  LOP3.LUT R8, R82, R153, RZ, 0x3c, !PT ;  /* 0x0000009952087212 */ /* 0x000fe200078e3cff */
[----:B------:R-:W4:Y:S01]  /*8ac0*/  SHFL.IDX PT, R14, R71, R41, 0x1c1f ;  /* 0x001c1f29470e7589 */ /* 0x000f2200000e0000 */
[----:B------:R-:W-:Y:S02]  /*8ad0*/  MOV R94, R54 ;  /* 0x00000036005e7202 */ /* 0x000fe40000000f00 */
[----:B------:R-:W-:Y:S01]  /*8ae0*/  MOV R96, R58 ;  /* 0x0000003a00607202 */ /* 0x000fe20000000f00 */
[----:B------:R-:W4:Y:S01]  /*8af0*/  SHFL.IDX PT, R82, R65, R41, 0x1c1f ;  /* 0x001c1f2941527589 */ /* 0x000f2200000e0000 */
[----:B------:R-:W-:Y:S02]  /*8b00*/  MOV R55, R42 ;  /* 0x0000002a00377202 */ /* 0x000fe40000000f00 */
[----:B------:R-:W-:Y:S01]  /*8b10*/  MOV R59, R46 ;  /* 0x0000002e003b7202 */ /* 0x000fe20000000f00 */
[----:B------:R-:W-:Y:S01]  /*8b20*/  SHFL.IDX PT, R113, R113, R26, 0x1c1f ;  /* 0x001c1f1a71717589 */ /* 0x000fe200000e0000 */
[----:B------:R-:W-:-:S02]  /*8b30*/  SHF.R.U64 R5, R5, 0x3, RZ ;  /* 0x0000000305057819 */ /* 0x000fc400000012ff */
[----:B------:R-:W-:Y:S01]  /*8b40*/  MOV R92, R52 ;  /* 0x00000034005c7202 */ /* 0x000fe20000000f00 */
[----:B------:R-:W4:Y:S01]  /*8b50*/  SHFL.IDX PT, R60, R60, R41, 0x1c1f ;  /* 0x001c1f293c3c7589 */ /* 0x000f2200000e0000 */
[----:B------:R-:W-:Y:S02]  /*8b60*/  LOP3.LUT R12, R5, R86, RZ, 0x3c, !PT ;  /* 0x00000056050c7212 */ /* 0x000fe400078e3cff */
[----:B------:R-:W-:Y:S01]  /*8b70*/  MOV R53, R30 ;  /* 0x0000001e00357202 */ /* 0x000fe20000000f00 */
[----:B------:R4:W-:Y:S01]  /*8b80*/  SHFL.IDX PT, R42, R24, R41, 0x1c1f ;  /* 0x001c1f29182a7589 */ /* 0x0009e200000e0000 */
[----:B------:R-:W-:Y:S02]  /*8b90*/  MOV R47, R28 ;  /* 0x0000001c002f7202 */ /* 0x000fe40000000f00 */
[----:B0-----:R-:W-:Y:S01]  /*8ba0*/  SEL R28, R81, R68, P0 ;  /* 0x00000044511c7207 */ /* 0x001fe20000000000 */
[----:B------:R0:W-:Y:S01]  /*8bb0*/  SHFL.IDX PT, R46, R25, R41, 0x1c1f ;  /* 0x001c1f29192e7589 */ /* 0x0001e200000e0000 */
[----:B------:R-:W-:-:S02]  /*8bc0*/  SEL R30, R68, R81, P0 ;  /* 0x00000051441e7207 */ /* 0x000fc40000000000 */
[----:B-1----:R-:W-:Y:S01]  /*8bd0*/  SEL R29, R111, R78, P0 ;  /* 0x0000004e6f1d7207 */ /* 0x002fe20000000000 */
[----:B------:R1:W-:Y:S01]  /*8be0*/  SHFL.IDX PT, R48, R27, R41, 0x1c1f ;  /* 0x001c1f291b307589 */ /* 0x0003e200000e0000 */
[----:B------:R-:W-:Y:S02]  /*8bf0*/  SEL R31, R78, R111, P0 ;  /* 0x0000006f4e1f7207 */ /* 0x000fe40000000000 */
[----:B------:R-:W-:Y:S01]  /*8c00*/  MOV R45, R8 ;  /* 0x00000008002d7202 */ /* 0x000fe20000000f00 */
[----:B------:R-:W-:Y:S01]  /*8c10*/  SHFL.IDX PT, R64, R64, R41, 0x1c1f ;  /* 0x001c1f2940407589 */ /* 0x000fe200000e0000 */
[----:B--2---:R-:W-:Y:S02]  /*8c20*/  SEL R9, R119, R80, P0 ;  /* 0x0000005077097207 */ /* 0x004fe40000000000 */
[----:B------:R-:W-:Y:S01]  /*8c30*/  SEL R11, R80, R119, P0 ;  /* 0x00000077500b7207 */ /* 0x000fe20000000000 */
[----:B------:R-:W-:Y:S01]  /*8c40*/  SHFL.IDX PT, R93, R93, R26, 0x1c1f ;  /* 0x001c1f1a5d5d7589 */ /* 0x000fe200000e0000 */
[----:B------:R-:W-:-:S02]  /*8c50*/  MOV R5, R12 ;  /* 0x0000000c00057202 */ /* 0x000fc40000000f00 */
[----:B---3--:R-:W-:Y:S01]  /*8c60*/  SEL R8, R77, R10, P0 ;  /* 0x0000000a4d087207 */ /* 0x008fe20000000000 */
[----:B------:R-:W-:Y:S01]  /*8c70*/  SHFL.IDX PT, R125, R125, R26, 0x1c1f ;  /* 0x001c1f1a7d7d7589 */ /* 0x000fe200000e0000 */
[----:B------:R-:W-:Y:S02]  /*8c80*/  SEL R10, R10, R77, P0 ;  /* 0x0000004d0a0a7207 */ /* 0x000fe40000000000 */
[----:B----4-:R-:W-:Y:S01]  /*8c90*/  SEL R12, R79, R14, P0 ;  /* 0x0000000e4f0c7207 */ /* 0x010fe20000000000 */
[----:B------:R-:W-:Y:S01]  /*8ca0*/  BAR.SYNC.DEFER_BLOCKING 0x1, 0x100 ;  /* 0x0044000000007b1d */ /* 0x000fe20000010000 */
[----:B------:R-:W-:Y:S02]  /*8cb0*/  SEL R14, R14, R79, P0 ;  /* 0x0000004f0e0e7207 */ /* 0x000fe40000000000 */
[----:B------:R-:W-:Y:S02]  /*8cc0*/  SEL R13, R117, R168, P0 ;  /* 0x000000a8750d7207 */ /* 0x000fe40000000000 */
[----:B------:R-:W-:-:S02]  /*8cd0*/  SEL R15, R168, R117, P0 ;  /* 0x00000075a80f7207 */ /* 0x000fc40000000000 */
[----:B------:R-:W-:Y:S01]  /*8ce0*/  SEL R24, R83, R20, P0 ;  /* 0x0000001453187207 */ /* 0x000fe20000000000 */
[----:B------:R2:W-:Y:S01]  /*8cf0*/  SHFL.IDX PT, R52, R32, R41, 0x1c1f ;  /* 0x001c1f2920347589 */ /* 0x0005e200000e0000 */
[----:B0-----:R-:W-:Y:S02]  /*8d00*/  SEL R25, R109, R82, P0 ;  /* 0x000000526d197207 */ /* 0x001fe40000000000 */
[----:B-1----:R-:W-:Y:S01]  /*8d10*/  SEL R27, R82, R109, P0 ;  /* 0x0000006d521b7207 */ /* 0x002fe20000000000 */
[----:B------:R-:W-:Y:S01]  /*8d20*/  SHFL.IDX PT, R66, R66, R41, 0x1c1f ;  /* 0x001c1f2942427589 */ /* 0x000fe200000e0000 */
[----:B------:R-:W-:-:S03]  /*8d30*/  PLOP3.LUT P2, PT, PT, PT, UP0, 0x80, 0x0 ;  /* 0x000000000000781c */ /* 0x000fc60003f4f008 */
[----:B------:R-:W-:Y:S01]  /*8d40*/  SHFL.IDX PT, R99, R99, R26, 0x1c1f ;  /* 0x001c1f1a63637589 */ /* 0x000fe200000e0000 */
[----:B--2---:R-:W-:-:S03]  /*8d50*/  SEL R32, R85, R40, P0 ;  /* 0x0000002855207207 */ /* 0x004fc60000000000 */
[----:B------:R-:W-:Y:S04]  /*8d60*/  SHFL.IDX PT, R97, R97, R26, 0x1c1f ;  /* 0x001c1f1a61617589 */ /* 0x000fe800000e0000 */
[----:B------:R-:W-:Y:S04]  /*8d70*/  SHFL.IDX PT, R127, R127, R26, 0x1c1f ;  /* 0x001c1f1a7f7f7589 */ /* 0x000fe800000e0000 */
[----:B------:R0:W1:Y:S04]  /*8d80*/  SHFL.IDX PT, R54, R33, R41, 0x1c1f ;  /* 0x001c1f2921367589 */ /* 0x00006800000e0000 */
[----:B------:R2:W-:Y:S04]  /*8d90*/  SHFL.IDX PT, R56, R34, R41, 0x1c1f ;  /* 0x001c1f2922387589 */ /* 0x0005e800000e0000 */
[----:B------:R-:W3:Y:S01]  /*8da0*/  SHFL.IDX PT, R86, R67, R41, 0x1c1f ;  /* 0x001c1f2943567589 */ /* 0x000ee200000e0000 */
[----:B0-----:R-:W-:-:S03]  /*8db0*/  SEL R33, R113, R60, P0 ;  /* 0x0000003c71217207 */ /* 0x001fc60000000000 */
[----:B------:R-:W-:Y:S01]  /*8dc0*/  SHFL.IDX PT, R101, R101, R26, 0x1c1f ;  /* 0x001c1f1a65657589 */ /* 0x000fe200000e0000 */
[----:B--2---:R-:W-:-:S03]  /*8dd0*/  SEL R34, R40, R85, P0 ;  /* 0x0000005528227207 */ /* 0x004fc60000000000 */
[----:B------:R-:W-:Y:S04]  /*8de0*/  SHFL.IDX PT, R129, R129, R26, 0x1c1f ;  /* 0x001c1f1a81817589 */ /* 0x000fe800000e0000 */
[----:B------:R0:W-:Y:S04]  /*8df0*/  SHFL.IDX PT, R58, R35, R41, 0x1c1f ;  /* 0x001c1f29233a7589 */ /* 0x0001e800000e0000 */
[----:B------:R-:W-:Y:S01]  /*8e00*/  SHFL.IDX PT, R88, R69, R41, 0x1c1f ;  /* 0x001c1f2945587589 */ /* 0x000fe200000e0000 */
[----:B-1----:R-:W-:-:S03]  /*8e10*/  SEL R40, R99, R54, P0 ;  /* 0x0000003663287207 */ /* 0x002fc60000000000 */
[----:B------:R-:W-:Y:S01]  /*8e20*/  SHFL.IDX PT, R105, R105, R26, 0x1c1f ;  /* 0x001c1f1a69697589 */ /* 0x000fe200000e0000 */
[----:B0-----:R-:W-:-:S03]  /*8e30*/  SEL R35, R60, R113, P0 ;  /* 0x000000713c237207 */ /* 0x001fc60000000000 */
[----:B------:R-:W-:Y:S01]  /*8e40*/  SHFL.IDX PT, R131, R131, R26, 0x1c1f ;  /* 0x001c1f1a83837589 */ /* 0x000fe200000e0000 */
[----:B---3--:R-:W-:-:S03]  /*8e50*/  SEL R43, R86, R127, P0 ;  /* 0x0000007f562b7207 */ /* 0x008fc60000000000 */
[----:B------:R0:W1:Y:S04]  /*8e60*/  SHFL.IDX PT, R62, R36, R41, 0x1c1f ;  /* 0x001c1f29243e7589 */ /* 0x00006800000e0000 */
[----:B------:R-:W-:Y:S04]  /*8e70*/  SHFL.IDX PT, R70, R70, R41, 0x1c1f ;  /* 0x001c1f2946467589 */ /* 0x000fe800000e0000 */
[----:B------:R-:W-:Y:S01]  /*8e80*/  SHFL.IDX PT, R133, R133, R26, 0x1c1f ;  /* 0x001c1f1a85857589 */ /* 0x000fe200000e0000 */
[----:B0-----:R-:W-:-:S03]  /*8e90*/  SEL R36, R93, R52, P0 ;  /* 0x000000345d247207 */ /* 0x001fc60000000000 */
[----:B------:R-:W-:Y:S04]  /*8ea0*/  SHFL.IDX PT, R139, R139, R26, 0x1c1f ;  /* 0x001c1f1a8b8b7589 */ /* 0x000fe800000e0000 */
[----:B------:R-:W0:Y:S04]  /*8eb0*/  SHFL.IDX PT, R72, R72, R41, 0x1c1f ;  /* 0x001c1f2948487589 */ /* 0x000e2800000e0000 */
[----:B------:R-:W-:Y:S04]  /*8ec0*/  SHFL.IDX PT, R76, R76, R41, 0x1c1f ;  /* 0x001c1f294c4c7589 */ /* 0x000fe800000e0000 */
[----:B------:R-:W-:Y:S01]  /*8ed0*/  SHFL.IDX PT, R107, R107, R26, 0x1c1f ;  /* 0x001c1f1a6b6b7589 */ /* 0x000fe200000e0000 */
[----:B-1----:R-:W-:-:S02]  /*8ee0*/  SEL R60, R105, R62, P0 ;  /* 0x0000003e693c7207 */ /* 0x002fc40000000000 */
[----:B------:R-:W-:Y:S01]  /*8ef0*/  SEL R62, R62, R105, P0 ;  /* 0x000000693e3e7207 */ /* 0x000fe20000000000 */
[----:B------:R-:W-:Y:S04]  /*8f00*/  SHFL.IDX PT, R103, R103, R26, 0x1c1f ;  /* 0x001c1f1a67677589 */ /* 0x000fe800000e0000 */
[----:B------:R-:W-:Y:S04]  /*8f10*/  SHFL.IDX PT, R135, R135, R26, 0x1c1f ;  /* 0x001c1f1a87877589 */ /* 0x000fe800000e0000 */
[----:B------:R1:W-:Y:S04]  /*8f20*/  SHFL.IDX PT, R68, R37, R41, 0x1c1f ;  /* 0x001c1f2925447589 */ /* 0x0003e800000e0000 */
[----:B------:R2:W-:Y:S01]  /*8f30*/  SHFL.IDX PT, R78, R38, R41, 0x1c1f ;  /* 0x001c1f29264e7589 */ /* 0x0005e200000e0000 */
[----:B0-----:R-:W-:-:S03]  /*8f40*/  SEL R61, R133, R72, P0 ;  /* 0x00000048853d7207 */ /* 0x001fc60000000000 */
[----:B------:R-:W-:Y:S01]  /*8f50*/  SHFL.IDX PT, R74, R74, R41, 0x1c1f ;  /* 0x001c1f294a4a7589 */ /* 0x000fe200000e0000 */
[----:B-1----:R-:W-:-:S03]  /*8f60*/  SEL R37, R125, R66, P0 ;  /* 0x000000427d257207 */ /* 0x002fc60000000000 */
[----:B------:R-:W-:Y:S01]  /*8f70*/  SHFL.IDX PT, R137, R137, R26, 0x1c1f ;  /* 0x001c1f1a89897589 */ /* 0x000fe200000e0000 */
[----:B--2---:R-:W-:-:S03]  /*8f80*/  SEL R38, R52, R93, P0 ;  /* 0x0000005d34267207 */ /* 0x004fc60000000000 */
[----:B------:R-:W0:Y:S04]  /*8f90*/  SHFL.IDX PT, R90, R75, R41, 0x1c1f ;  /* 0x001c1f294b5a7589 */ /* 0x000e2800000e0000 */
[----:B------:R1:W-:Y:S04]  /*8fa0*/  SHFL.IDX PT, R95, R95, R26, 0x1c1f ;  /* 0x001c1f1a5f5f7589 */ /* 0x0003e800000e0000 */
[----:B------:R2:W3:Y:S04]  /*8fb0*/  SHFL.IDX PT, R80, R39, R41, 0x1c1f ;  /* 0x001c1f2927507589 */ /* 0x0004e800000e0000 */
[----:B------:R4:W-:Y:S01]  /*8fc0*/  STSM.16.M88.4 [R100], R8 ;  /* 0x0000000864007844 */ /* 0x0009e20000000200 */
[----:B-1----:R-:W-:-:S03]  /*8fd0*/  SEL R26, R20, R83, P0 ;  /* 0x00000053141a7207 */ /* 0x002fc60000000000 */
[----:B------:R1:W-:Y:S01]  /*8fe0*/  STSM.16.M88.4 [R98], R12 ;  /* 0x0000000c62007844 */ /* 0x0003e20000000200 */
[----:B--2---:R-:W-:-:S03]  /*8ff0*/  SEL R39, R66, R125, P0 ;  /* 0x0000007d42277207 */ /* 0x004fc60000000000 */
[----:B------:R2:W-:Y:S01]  /*9000*/  STSM.16.M88.4 [R96], R28 ;  /* 0x0000001c60007844 */ /* 0x0005e20000000200 */
[----:B------:R-:W-:-:S03]  /*9010*/  SEL R41, R127, R86, P0 ;  /* 0x000000567f297207 */ /* 0x000fc60000000000 */
[----:B------:R3:W-:Y:S01]  /*9020*/  STSM.16.M88.4 [R94], R24 ;  /* 0x000000185e007844 */ /* 0x0007e20000000200 */
[----:B0-----:R-:W-:Y:S02]  /*9030*/  SEL R77, R137, R90, P0 ;  /* 0x0000005a894d7207 */ /* 0x001fe40000000000 */
[----:B------:R-:W-:Y:S01]  /*9040*/  SEL R79, R90, R137, P0 ;  /* 0x000000895a4f7207 */ /* 0x000fe20000000000 */
[----:B------:R-:W-:Y:S01]  /*9050*/  STSM.16.M88.4 [R92], R32 ;  /* 0x000000205c007844 */ /* 0x000fe20000000200 */
[----:B----4-:R-:W-:Y:S02]  /*9060*/  SEL R8, R87, R42, P0 ;  /* 0x0000002a57087207 */ /* 0x010fe40000000000 */
[----:B------:R-:W-:Y:S02]  /*9070*/  SEL R10, R42, R87, P0 ;  /* 0x000000572a0a7207 */ /* 0x000fe40000000000 */
[----:B------:R-:W-:Y:S02]  /*9080*/  SEL R9, R115, R50, P0 ;  /* 0x0000003273097207 */ /* 0x000fe40000000000 */
[----:B------:R-:W-:-:S02]  /*9090*/  SEL R11, R50, R115, P0 ;  /* 0x00000073320b7207 */ /* 0x000fc40000000000 */
[----:B-1----:R-:W-:Y:S01]  /*90a0*/  SEL R12, R89, R46, P0 ;  /* 0x0000002e590c7207 */ /* 0x002fe20000000000 */
[----:B------:R-:W-:Y:S01]  /*90b0*/  ULDC UR8, c[0x0][0xa88] ;  /* 0x0002a20000087ab9 */ /* 0x000fe20000000800 */
[----:B------:R-:W-:Y:S01]  /*90c0*/  SEL R14, R46, R89, P0 ;  /* 0x000000592e0e7207 */ /* 0x000fe20000000000 */
[----:B------:R0:W-:Y:S01]  /*90d0*/  STSM.16.M88.4 [R63], R8 ;  /* 0x000000083f007844 */ /* 0x0001e20000000200 */
[----:B------:R-:W-:Y:S01]  /*90e0*/  SEL R13, R121, R84, P0 ;  /* 0x00000054790d7207 */ /* 0x000fe20000000000 */
[----:B------:R-:W1:Y:S01]  /*90f0*/  LDC R50, c[0x0][0xbe8] ;  /* 0x0002fa00ff327b82 */ /* 0x000e620000000800 */
[----:B------:R-:W-:Y:S02]  /*9100*/  SEL R15, R84, R121, P0 ;  /* 0x00000079540f7207 */ /* 0x000fe40000000000 */
[----:B--2---:R-:W-:Y:S02]  /*9110*/  SEL R28, R91, R48, P0 ;  /* 0x000000305b1c7207 */ /* 0x004fe40000000000 */
[----:B------:R-:W-:Y:S01]  /*9120*/  SEL R30, R48, R91, P0 ;  /* 0x0000005b301e7207 */ /* 0x000fe20000000000 */
[----:B------:R2:W-:Y:S01]  /*9130*/  STSM.16.M88.4 [R59], R12 ;  /* 0x0000000c3b007844 */ /* 0x0005e20000000200 */
[----:B------:R-:W-:-:S02]  /*9140*/  SEL R29, R123, R64, P0 ;  /* 0x000000407b1d7207 */ /* 0x000fc40000000000 */
[----:B------:R-:W-:Y:S02]  /*9150*/  SEL R31, R64, R123, P0 ;  /* 0x0000007b401f7207 */ /* 0x000fe40000000000 */
[----:B------:R-:W-:Y:S02]  /*9160*/  SEL R42, R54, R99, P0 ;  /* 0x00000063362a7207 */ /* 0x000fe40000000000 */
[----:B---3--:R-:W-:Y:S01]  /*9170*/  SEL R25, R139, R76, P0 ;  /* 0x0000004c8b197207 */ /* 0x008fe20000000000 */
[----:B------:R3:W-:Y:S01]  /*9180*/  STSM.16.M88.4 [R57], R28 ;  /* 0x0000001c39007844 */ /* 0x0007e20000000200 */
[----:B0-----:R-:W-:Y:S02]  /*9190*/  SEL R8, R97, R56, P0 ;  /* 0x0000003861087207 */ /* 0x001fe40000000000 */
[----:B------:R-:W-:Y:S01]  /*91a0*/  SEL R10, R56, R97, P0 ;  /* 0x00000061380a7207 */ /* 0x000fe20000000000 */
[----:B------:R-:W-:Y:S01]  /*91b0*/  STSM.16.M88.4 [R55], R36 ;  /* 0x0000002437007844 */ /* 0x000fe20000000200 */
[----:B------:R-:W-:-:S02]  /*91c0*/  SEL R9, R129, R88, P0 ;  /* 0x0000005881097207 */ /* 0x000fc40000000000 */
[----:B------:R-:W-:Y:S01]  /*91d0*/  SEL R11, R88, R129, P0 ;  /* 0x00000081580b7207 */ /* 0x000fe20000000000 */
[----:B------:R-:W-:Y:S01]  /*91e0*/  STSM.16.M88.4 [R53], R40 ;  /* 0x0000002835007844 */ /* 0x000fe20000000200 */
[----:B------:R-:W-:Y:S02]  /*91f0*/  SEL R56, R101, R58, P0 ;  /* 0x0000003a65387207 */ /* 0x000fe40000000000 */
[----:B------:R-:W-:Y:S01]  /*9200*/  SEL R58, R58, R101, P0 ;  /* 0x000000653a3a7207 */ /* 0x000fe20000000000 */
[----:B------:R0:W-:Y:S01]  /*9210*/  STSM.16.M88.4 [R49], R8 ;  /* 0x0000000831007844 */ /* 0x0001e20000000200 */
[----:B--2---:R-:W-:Y:S02]  /*9220*/  SEL R59, R70, R131, P0 ;  /* 0x00000083463b7207 */ /* 0x004fe40000000000 */
[----:B------:R-:W-:Y:S02]  /*9230*/  SEL R27, R76, R139, P0 ;  /* 0x0000008b4c1b7207 */ /* 0x000fe40000000000 */
[----:B---3--:R-:W-:-:S02]  /*9240*/  SEL R57, R131, R70, P0 ;  /* 0x0000004683397207 */ /* 0x008fc40000000000 */
[----:B------:R-:W-:Y:S02]  /*9250*/  SEL R63, R72, R133, P0 ;  /* 0x00000085483f7207 */ /* 0x000fe40000000000 */
[----:B------:R-:W-:Y:S01]  /*9260*/  SEL R12, R107, R68, P0 ;  /* 0x000000446b0c7207 */ /* 0x000fe20000000000 */
[----:B------:R-:W-:Y:S01]  /*9270*/  STSM.16.M88.4 [R47], R56 ;  /* 0x000000382f007844 */ /* 0x000fe20000000200 */
[----:B------:R-:W-:Y:S02]  /*9280*/  SEL R14, R68, R107, P0 ;  /* 0x0000006b440e7207 */ /* 0x000fe40000000000 */
[----:B------:R-:W-:Y:S01]  /*9290*/  SEL R13, R135, R74, P0 ;  /* 0x0000004a870d7207 */ /* 0x000fe20000000000 */
[----:B------:R2:W-:Y:S01]  /*92a0*/  STSM.16.M88.4 [R3], R60 ;  /* 0x0000003c03007844 */ /* 0x0005e20000000200 */
[----:B------:R-:W-:Y:S01]  /*92b0*/  SEL R15, R74, R135, P0 ;  /* 0x000000874a0f7207 */ /* 0x000fe20000000000 */
[----:B0-----:R-:W-:Y:S01]  /*92c0*/  IMAD.U32 R8, RZ, RZ, UR6 ;  /* 0x00000006ff087e24 */ /* 0x001fe2000f8e00ff */
[----:B------:R-:W-:Y:S01]  /*92d0*/  SEL R76, R103, R78, P0 ;  /* 0x0000004e674c7207 */ /* 0x000fe20000000000 */
[----:B------:R-:W-:Y:S01]  /*92e0*/  IMAD.U32 R9, RZ, RZ, UR7 ;  /* 0x00000007ff097e24 */ /* 0x000fe2000f8e00ff */
[----:B------:R-:W-:Y:S01]  /*92f0*/  SEL R78, R78, R103, P0 ;  /* 0x000000674e4e7207 */ /* 0x000fe20000000000 */
[----:B------:R0:W-:Y:S01]  /*9300*/  STSM.16.M88.4 [R5], R12 ;  /* 0x0000000c05007844 */ /* 0x0001e20000000200 */
[----:B------:R-:W-:Y:S01]  /*9310*/  SEL R24, R95, R80, P0 ;  /* 0x000000505f187207 */ /* 0x000fe20000000000 */
[----:B------:R-:W-:Y:S01]  /*9320*/  ULDC.64 UR6, c[0x0][0xc08] ;  /* 0x0003020000067ab9 */ /* 0x000fe20000000a00 */
[----:B------:R-:W-:Y:S01]  /*9330*/  SEL R26, R80, R95, P0 ;  /* 0x0000005f501a7207 */ /* 0x000fe20000000000 */
[----:B------:R3:W-:Y:S01]  /*9340*/  STSM.16.M88.4 [R44], R76 ;  /* 0x0000004c2c007844 */ /* 0x0007e20000000200 */
[----:B------:R-:W-:-:S03]  /*9350*/  UISETP.NE.U32.AND UP1, UPT, UR6, URZ, UPT ;  /* 0x0000003f0600728c */ /* 0x000fc6000bf25070 */
[----:B------:R3:W-:Y:S01]  /*9360*/  STSM.16.M88.4 [R45], R24 ;  /* 0x000000182d007844 */ /* 0x0007e20000000200 */
[----:B------:R-:W-:Y:S01]  /*9370*/  BAR.SYNC.DEFER_BLOCKING 0x1, 0x100 ;  /* 0x0044000000007b1d */ /* 0x000fe20000010000 */
[----:B------:R-:W-:-:S06]  /*9380*/  UISETP.NE.AND.EX UP1, UPT, UR7, URZ, UPT, UP1 ;  /* 0x0000003f0700728c */ /* 0x000fcc000bf25310 */
[----:B------:R-:W-:-:S05]  /*9390*/  PLOP3.LUT P0, PT, PT, PT, UP1, 0x80, 0x0 ;  /* 0x000000000000781c */ /* 0x000fca0003f0f018 */
[----:B------:R-:W-:-:S04]  /*93a0*/  @UP1 ULEA UR6, UP2, UR36, UR6, 0x2 ;  /* 0x0000000624061291 */ /* 0x000fc8000f84103f */
[----:B------:R-:W-:Y:S01]  /*93b0*/  @UP1 ULEA.HI.X UR7, UR36, UR7, UR37, 0x2, UP2 ;  /* 0x0000000724071291 */ /* 0x000fe200090f1425 */
[----:B--2---:R-:W-:Y:S02]  /*93c0*/  IMAD.U32 R3, RZ, RZ, UR8 ;  /* 0x00000008ff037e24 */ /* 0x004fe4000f8e00ff */
[----:B0-----:R-:W-:-:S03]  /*93d0*/  IMAD.U32 R14, RZ, RZ, UR6 ;  /* 0x00000006ff0e7e24 */ /* 0x001fc6000f8e00ff */
[----:B------:R-:W-:Y:S01]  /*93e0*/  IMAD.U32 R15, RZ, RZ, UR7 ;  /* 0x00000007ff0f7e24 */ /* 0x000fe2000f8e00ff */
[----:B------:R-:W2:Y:S01]  /*93f0*/  @P2 LDG.E R10, desc[UR48][R8.64] ;  /* 0x00000030080a2981 */ /* 0x000ea2000c1e1900 */
[----:B-1----:R-:W-:Y:S01]  /*9400*/  ISETP.NE.AND P1, PT, R50, 0x1, PT ;  /* 0x000000013200780c */ /* 0x002fe20003f25270 */
[----:B------:R-:W-:Y:S01]  /*9410*/  UMOV UR4, URZ ;  /* 0x0000003f00047c82 */ /* 0x000fe20008000000 */
[----:B------:R-:W-:Y:S01]  /*9420*/  IMAD.U32 R5, RZ, RZ, UR40 ;  /* 0x00000028ff057e24 */ /* 0x000fe2000f8e00ff */
[----:B------:R3:W5:Y:S10]  /*9430*/  @P0 LDG.E R3, desc[UR48][R14.64] ;  /* 0x000000300e030981 */ /* 0x000774000c1e1900 */
[----:B------:R-:W0:Y:S08]  /*9440*/  @P1 LDC R11, c[0x0][0xbec] ;  /* 0x0002fb00ff0b1b82 */ /* 0x000e300000000800 */
[----:B------:R-:W1:Y:S01]  /*9450*/  @P1 LDC R12, c[0x0][0xbf0] ;  /* 0x0002fc00ff0c1b82 */ /* 0x000e620000000800 */
[----:B--2---:R-:W-:Y:S01]  /*9460*/  @P2 R2UR UR4, R10 ;  /* 0x000000000a0422ca */ /* 0x004fe200000e0000 */
[----:B01-3--:R-:W-:-:S14]  /*9470*/  @P0 BRA `(.L_x_174) ;  /* 0x0000000000100947 */ /* 0x00bfdc0003800000 */
[----:B------:R-:W-:Y:S05]  /*9480*/  @!P2 BRA `(.L_x_174) ;  /* 0x00000000000ca947 */ /* 0x000fea0003800000 */
[----:B------:R-:W2:Y:S04]  /*9490*/  LDG.E R10, desc[UR48][R8.64] ;  /* 0x00000030080a7981 */ /* 0x000ea8000c1e1900 */
[----:B-----5:R-:W2:Y:S02]  /*94a0*/  LDG.E R3, desc[UR48][R8.64+0x4] ;  /* 0x0000043008037981 */ /* 0x020ea4000c1e1900 */
[----:B--2---:R-:W-:-:S07]  /*94b0*/  IMAD.IADD R3, R3, 0x1, -R10 ;  /* 0x0000000103037824 */ /* 0x004fce00078e0a0a */
.L_x_174:
[----:B------:R-:W-:Y:S01]  /*94c0*/  USHF.R.S32.HI UR14, URZ, 0x1f, UR41 ;  /* 0x0000001f3f0e7899 */ /* 0x000fe20008011429 */
[----:B------:R-:W-:Y:S01]  /*94d0*/  IMAD R10, R5, 0x80, R236 ;  /* 0x00000080050a7824 */ /* 0x000fe200078e02ec */
[----:B------:R-:W-:Y:S01]  /*94e0*/  ULDC.64 UR12, c[0x0][0xb90] ;  /* 0x0002e400000c7ab9 */ /* 0x000fe20000000a00 */
[----:B------:R-:W-:Y:S01]  /*94f0*/  USHF.R.S32.HI UR9, URZ, 0x1f, UR4 ;  /* 0x0000001f3f097899 */ /* 0x000fe20008011404 */
[----:B-----5:R-:W-:Y:S01]  /*9500*/  IMAD R83, R3, R50, RZ ;  /* 0x0000003203537224 */ /* 0x020fe200078e02ff */
[----:B------:R-:W-:Y:S01]  /*9510*/  UIMAD UR10, UR14, UR12, URZ ;  /* 0x0000000c0e0a72a4 */ /* 0x000fe2000f8e023f */
[----:B------:R-:W-:Y:S01]  /*9520*/  @P1 IMAD.HI.U32 R5, R10, R11, RZ ;  /* 0x0000000b0a051227 */ /* 0x000fe200078e00ff */
[----:B------:R-:W-:Y:S01]  /*9530*/  UMOV UR8, UR4 ;  /* 0x0000000400087c82 */ /* 0x000fe20008000000 */
[----:B------:R-:W-:Y:S01]  /*9540*/  USEL UR37, UR37, URZ, !UP0 ;  /* 0x0000003f25257287 */ /* 0x000fe2000c000000 */
[----:B------:R-:W0:Y:S01]  /*9550*/  @P1 LDC R81, c[0x0][0xbf0] ;  /* 0x0002fc00ff511b82 */ /* 0x000e220000000800 */
[----:B------:R-:W-:Y:S01]  /*9560*/  UIMAD.WIDE.U32 UR6, UR41, UR12, UR8 ;  /* 0x0000000c290672a5 */ /* 0x000fe2000f8e0008 */
[----:B------:R-:W-:Y:S01]  /*9570*/  IMAD.MOV.U32 R8, RZ, RZ, R10 ;  /* 0x000000ffff087224 */ /* 0x000fe200078e000a */
[----:B------:R-:W-:Y:S01]  /*9580*/  UIMAD UR10, UR41, UR13, UR10 ;  /* 0x0000000d290a72a4 */ /* 0x000fe2000f8e020a */
[----:B------:R-:W-:Y:S01]  /*9590*/  @P1 SHF.R.U32.HI R8, RZ, R12, R5 ;  /* 0x0000000cff081219 */ /* 0x000fe20000011605 */
[----:B------:R-:W-:Y:S01]  /*95a0*/  USEL UR36, UR36, URZ, !UP0 ;  /* 0x0000003f24247287 */ /* 0x000fe2000c000000 */
[----:B------:R-:W-:Y:S01]  /*95b0*/  IMAD R5, R23, 0x40, R16 ;  /* 0x0000004017057824 */ /* 0x000fe200078e0210 */
[----:B------:R-:W-:Y:S01]  /*95c0*/  ULDC.64 UR12, c[0x0][0xb98] ;  /* 0x0002e600000c7ab9 */ /* 0x000fe20000000a00 */
[----:B------:R-:W-:Y:S01]  /*95d0*/  UIADD3 UR7, UR7, UR10, URZ ;  /* 0x0000000a07077290 */ /* 0x000fe2000fffe03f */
[----:B------:R-:W-:Y:S01]  /*95e0*/  IMAD.MOV R9, RZ, RZ, -R8 ;  /* 0x000000ffff097224 */ /* 0x000fe200078e0a08 */
[----:B------:R-:W-:Y:S01]  /*95f0*/  UIMAD UR8, UR37, UR12, URZ ;  /* 0x0000000c250872a4 */ /* 0x000fe2000f8e023f */
[----:B------:R-:W-:Y:S01]  /*9600*/  IMAD.WIDE R6, R5, 0x2, R6 ;  /* 0x0000000205067825 */ /* 0x000fe200078e0206 */
[----:B------:R-:W-:-:S02]  /*9610*/  UIMAD.WIDE.U32 UR6, UR36, UR12, UR6 ;  /* 0x0000000c240672a5 */ /* 0x000fc4000f8e0006 */
[----:B------:R-:W-:Y:S01]  /*9620*/  UIMAD UR8, UR36, UR13, UR8 ;  /* 0x0000000d240872a4 */ /* 0x000fe2000f8e0208 */
[----:B------:R-:W-:Y:S01]  /*9630*/  IMAD R5, R50, R9, R10 ;  /* 0x0000000932057224 */ /* 0x000fe200078e020a */
[----:B------:R-:W-:Y:S01]  /*9640*/  SHF.R.S32.HI R9, RZ, 0x1f, R8 ;  /* 0x0000001fff097819 */ /* 0x000fe20000011408 */
[----:B------:R-:W-:Y:S01]  /*9650*/  ULDC.64 UR10, c[0x0][0xaa0] ;  /* 0x0002a800000a7ab9 */ /* 0x000fe20000000a00 */
[----:B------:R-:W-:Y:S02]  /*9660*/  IADD3 R8, P0, R8, UR6, RZ ;  /* 0x0000000608087c10 */ /* 0x000fe4000ff1e0ff */
[----:B------:R-:W-:Y:S01]  /*9670*/  IMAD.U32 R10, RZ, RZ, UR8 ;  /* 0x00000008ff0a7e24 */ /* 0x000fe2000f8e00ff */
[C---:B------:R-:W-:Y:S02]  /*9680*/  IADD3 R33, P2, R6.reuse, 0x5000, RZ ;  /* 0x0000500006217810 */ /* 0x040fe40007f5e0ff */
[----:B------:R-:W-:Y:S02]  /*9690*/  IADD3 R57, P3, R6, 0x4000, RZ ;  /* 0x0000400006397810 */ /* 0x000fe40007f7e0ff */
[----:B------:R-:W-:Y:S01]  /*96a0*/  IADD3.X R9, R9, UR7, R10, P0, !PT ;  /* 0x0000000709097c10 */ /* 0x000fe200087fe40a */
[----:B------:R-:W-:Y:S01]  /*96b0*/  ULDC.64 UR6, c[0x0][0xb88] ;  /* 0x0002e20000067ab9 */ /* 0x000fe20000000a00 */
[----:B------:R-:W-:-:S02]  /*96c0*/  SHF.R.S32.HI R10, RZ, 0x1f, R5 ;  /* 0x0000001fff0a7819 */ /* 0x000fc40000011405 */
[----:B------:R-:W-:Y:S01]  /*96d0*/  IADD3 R29, P0, R6, 0x3000, RZ ;  /* 0x00003000061d7810 */ /* 0x000fe20007f1e0ff */
[----:B------:R-:W-:Y:S01]  /*96e0*/  IMAD.WIDE.U32 R8, R5, UR6, R8 ;  /* 0x0000000605087c25 */ /* 0x000fe2000f8e0008 */
[----:B------:R-:W-:Y:S02]  /*96f0*/  LOP3.LUT R32, R33, 0x380, RZ, 0xc0, !PT ;  /* 0x0000038021207812 */ /* 0x000fe400078ec0ff */
[----:B------:R-:W-:Y:S01]  /*9700*/  LOP3.LUT R28, R29, 0x380, RZ, 0xc0, !PT ;  /* 0x000003801d1c7812 */ /* 0x000fe200078ec0ff */
[----:B------:R-:W-:Y:S01]  /*9710*/  IMAD R10, R10, UR6, RZ ;  /* 0x000000060a0a7c24 */ /* 0x000fe2000f8e02ff */
[----:B------:R-:W-:Y:S02]  /*9720*/  SHF.R.U64 R32, R32, 0x3, RZ ;  /* 0x0000000320207819 */ /* 0x000fe400000012ff */
[----:B------:R-:W-:Y:S01]  /*9730*/  SHF.R.U64 R28, R28, 0x3, RZ ;  /* 0x000000031c1c7819 */ /* 0x000fe200000012ff */
[----:B------:R-:W-:Y:S01]  /*9740*/  IMAD R11, R5, UR7, R10 ;  /* 0x00000007050b7c24 */ /* 0x000fe2000f8e020a */
[----:B------:R-:W-:Y:S01]  /*9750*/  ULDC.64 UR6, c[0x0][0xb50] ;  /* 0x0002d40000067ab9 */ /* 0x000fe20000000a00 */
[----:B------:R-:W-:Y:S01]  /*9760*/  LOP3.LUT R32, R32, R33, RZ, 0x3c, !PT ;  /* 0x0000002120207212 */ /* 0x000fe200078e3cff */
[----:B------:R-:W-:Y:S01]  /*9770*/  IMAD.X R33, RZ, RZ, R7, P2 ;  /* 0x000000ffff217224 */ /* 0x000fe200010e0607 */
[----:B------:R-:W-:Y:S01]  /*9780*/  LEA R10, P6, R8, UR6, 0x2 ;  /* 0x00000006080a7c11 */ /* 0x000fe2000f8c10ff */
[----:B------:R-:W-:Y:S01]  /*9790*/  IMAD.IADD R5, R9, 0x1, R11 ;  /* 0x0000000109057824 */ /* 0x000fe200078e020b */
[----:B------:R-:W-:Y:S01]  /*97a0*/  LOP3.LUT R28, R28, R29, RZ, 0x3c, !PT ;  /* 0x0000001d1c1c7212 */ /* 0x000fe200078e3cff */
[----:B------:R-:W-:Y:S01]  /*97b0*/  IMAD.X R29, RZ, RZ, R7, P0 ;  /* 0x000000ffff1d7224 */ /* 0x000fe200000e0607 */
[----:B------:R-:W-:Y:S01]  /*97c0*/  IADD3 R61, P0, R6, 0x9000, RZ ;  /* 0x00009000063d7810 */ /* 0x000fe20007f1e0ff */
[----:B------:R-:W-:Y:S01]  /*97d0*/  SHFL.IDX PT, R46, R10, RZ, 0x1c1f ;  /* 0x001c1fff0a2e7589 */ /* 0x000fe200000e0000 */
[----:B------:R-:W-:Y:S01]  /*97e0*/  LEA.HI.X R11, R8, UR7, R5, 0x2, P6 ;  /* 0x00000007080b7c11 */ /* 0x000fe2000b0f1405 */
[----:B------:R-:W-:Y:S01]  /*97f0*/  IMAD.U32 R5, RZ, RZ, UR40 ;  /* 0x00000028ff057e24 */ /* 0x000fe2000f8e00ff */
[----:B------:R-:W-:Y:S01]  /*9800*/  LOP3.LUT R60, R61, 0x380, RZ, 0xc0, !PT ;  /* 0x000003803d3c7812 */ /* 0x000fe200078ec0ff */
[----:B------:R-:W-:Y:S01]  /*9810*/  SHFL.IDX PT, R48, R10, 0x1, 0x1c1f ;  /* 0x003c1f000a307f89 */ /* 0x000fe200000e0000 */
[----:B------:R-:W-:Y:S01]  /*9820*/  IADD3 R21, P2, R6, 0xb000, RZ ;  /* 0x0000b00006157810 */ /* 0x000fe20007f5e0ff */
[----:B------:R-:W-:Y:S01]  /*9830*/  IMAD R14, R5, 0x80, R234 ;  /* 0x00000080050e7824 */ /* 0x000fe200078e02ea */
[----:B------:R-:W-:Y:S01]  /*9840*/  SHF.R.U64 R60, R60, 0x3, RZ ;  /* 0x000000033c3c7819 */ /* 0x000fe200000012ff */
[----:B------:R-:W1:Y:S01]  /*9850*/  SHFL.IDX PT, R47, R11, RZ, 0x1c1f ;  /* 0x001c1fff0b2f7589 */ /* 0x000e6200000e0000 */
[----:B------:R-:W-:Y:S01]  /*9860*/  LOP3.LUT R20, R21, 0x380, RZ, 0xc0, !PT ;  /* 0x0000038015147812 */ /* 0x000fe200078ec0ff */
[----:B------:R-:W-:Y:S01]  /*9870*/  VIADD R5, R14, 0x8 ;  /* 0x000000080e057836 */ /* 0x000fe20000000000 */
[----:B------:R-:W-:Y:S01]  /*9880*/  LOP3.LUT R56, R57, 0x380, RZ, 0xc0, !PT ;  /* 0x0000038039387812 */ /* 0x000fe200078ec0ff */
[----:B------:R-:W2:Y:S01]  /*9890*/  SHFL.IDX PT, R49, R11, 0x1, 0x1c1f ;  /* 0x003c1f000b317f89 */ /* 0x000ea200000e0000 */
[----:B------:R-:W-:Y:S01]  /*98a0*/  LOP3.LUT R60, R60, R61, RZ, 0x3c, !PT ;  /* 0x0000003d3c3c7212 */ /* 0x000fe200078e3cff */
[----:B------:R-:W-:Y:S01]  /*98b0*/  IMAD.X R61, RZ, RZ, R7, P0 ;  /* 0x000000ffff3d7224 */ /* 0x000fe200000e0607 */
[----:B------:R-:W-:-:S02]  /*98c0*/  SHF.R.U64 R20, R20, 0x3, RZ ;  /* 0x0000000314147819 */ /* 0x000fc400000012ff */
[----:B------:R-:W-:Y:S02]  /*98d0*/  LOP3.LUT P0, RZ, R232, 0x3, RZ, 0xc0, !PT ;  /* 0x00000003e8ff7812 */ /* 0x000fe4000780c0ff */
[----:B------:R-:W-:Y:S02]  /*98e0*/  SHF.R.U64 R56, R56, 0x3, RZ ;  /* 0x0000000338387819 */ /* 0x000fe400000012ff */
[----:B------:R-:W-:Y:S01]  /*98f0*/  LOP3.LUT R20, R20, R21, RZ, 0x3c, !PT ;  /* 0x0000001514147212 */ /* 0x000fe200078e3cff */
[--C-:B------:R-:W-:Y:S01]  /*9900*/  IMAD.X R21, RZ, RZ, R7.reuse, P2 ;  /* 0x000000ffff157224 */ /* 0x100fe200010e0607 */
[-C--:B------:R-:W-:Y:S02]  /*9910*/  ISETP.GE.OR P2, PT, R14, R83.reuse, P0 ;  /* 0x000000530e00720c */ /* 0x080fe40000746670 */
[----:B------:R-:W-:Y:S02]  /*9920*/  ISETP.GE.OR P0, PT, R5, R83, P0 ;  /* 0x000000530500720c */ /* 0x000fe40000706670 */
[----:B------:R-:W-:Y:S01]  /*9930*/  LOP3.LUT R56, R56, R57, RZ, 0x3c, !PT ;  /* 0x0000003938387212 */ /* 0x000fe200078e3cff */
[----:B------:R-:W-:Y:S01]  /*9940*/  IMAD.X R57, RZ, RZ, R7, P3 ;  /* 0x000000ffff397224 */ /* 0x000fe200018e0607 */
[----:B------:R-:W-:-:S02]  /*9950*/  IADD3 R45, P3, R6, 0xa000, RZ ;  /* 0x0000a000062d7810 */ /* 0x000fc40007f7e0ff */
[C---:B------:R-:W-:Y:S02]  /*9960*/  IADD3 R13, P5, R6.reuse, 0x1000, RZ ;  /* 0x00001000060d7810 */ /* 0x040fe40007fbe0ff */
[----:B------:R-:W-:Y:S02]  /*9970*/  IADD3 R25, P4, R6, 0x2000, RZ ;  /* 0x0000200006197810 */ /* 0x000fe40007f9e0ff */
[----:B------:R-:W-:Y:S01]  /*9980*/  LOP3.LUT R44, R45, 0x380, RZ, 0xc0, !PT ;  /* 0x000003802d2c7812 */ /* 0x000fe200078ec0ff */
[----:B-1----:R-:W-:Y:S01]  /*9990*/  @!P2 ST.E desc[UR48][R46.64], R4 ;  /* 0x000000042e00a985 */ /* 0x002fe2000c101930 */
[----:B------:R-:W-:Y:S02]  /*99a0*/  LOP3.LUT R12, R13, 0x380, RZ, 0xc0, !PT ;  /* 0x000003800d0c7812 */ /* 0x000fe400078ec0ff */
[----:B------:R-:W-:Y:S01]  /*99b0*/  LOP3.LUT R24, R25, 0x380, RZ, 0xc0, !PT ;  /* 0x0000038019187812 */ /* 0x000fe200078ec0ff */
[----:B--2---:R1:W-:Y:S01]  /*99c0*/  @!P0 ST.E desc[UR48][R48.64], R0 ;  /* 0x0000000030008985 */ /* 0x0043e2000c101930 */
[----:B------:R-:W-:-:S02]  /*99d0*/  SHF.R.U64 R44, R44, 0x3, RZ ;  /* 0x000000032c2c7819 */ /* 0x000fc400000012ff */
[----:B------:R-:W-:Y:S01]  /*99e0*/  SHF.R.U64 R12, R12, 0x3, RZ ;  /* 0x000000030c0c7819 */ /* 0x000fe200000012ff */
[----:B------:R-:W-:Y:S01]  /*99f0*/  UIMAD UR8, UR9, UR10, URZ ;  /* 0x0000000a090872a4 */ /* 0x000fe2000f8e023f */
[----:B------:R-:W-:Y:S01]  /*9a00*/  SHF.R.U64 R24, R24, 0x3, RZ ;  /* 0x0000000318187819 */ /* 0x000fe200000012ff */
[----:B------:R-:W-:Y:S01]  /*9a10*/  UIMAD.WIDE.U32 UR6, UR4, UR10, URZ ;  /* 0x0000000a040672a5 */ /* 0x000fe2000f8e003f */
[----:B------:R-:W-:Y:S01]  /*9a20*/  LOP3.LUT R44, R44, R45, RZ, 0x3c, !PT ;  /* 0x0000002d2c2c7212 */ /* 0x000fe200078e3cff */
[--C-:B------:R-:W-:Y:S01]  /*9a30*/  IMAD.X R45, RZ, RZ, R7.reuse, P3 ;  /* 0x000000ffff2d7224 */ /* 0x100fe200018e0607 */
[----:B------:R-:W-:Y:S01]  /*9a40*/  IADD3 R8, P3, R6, 0xf000, RZ ;  /* 0x0000f00006087810 */ /* 0x000fe20007f7e0ff */
[----:B------:R-:W5:Y:S01]  /*9a50*/  LD.E.128 R28, desc[UR48][R28.64] ;  /* 0x000000301c1c7980 */ /* 0x000f62000c101d00 */
[----:B------:R-:W-:Y:S01]  /*9a60*/  LOP3.LUT R12, R12, R13, RZ, 0x3c, !PT ;  /* 0x0000000d0c0c7212 */ /* 0x000fe200078e3cff */
[----:B-1----:R-:W1:Y:S01]  /*9a70*/  @P1 LDC R49, c[0x0][0xbec] ;  /* 0x0002fb00ff311b82 */ /* 0x002e620000000800 */
[----:B------:R-:W-:Y:S01]  /*9a80*/  LOP3.LUT R24, R24, R25, RZ, 0x3c, !PT ;  /* 0x0000001918187212 */ /* 0x000fe200078e3cff */
[--C-:B------:R-:W-:Y:S01]  /*9a90*/  IMAD.X R13, RZ, RZ, R7.reuse, P5 ;  /* 0x000000ffff0d7224 */ /* 0x100fe200028e0607 */
[C---:B------:R-:W-:Y:S01]  /*9aa0*/  IADD3 R37, P6, R6.reuse, 0x6000, RZ ;  /* 0x0000600006257810 */ /* 0x040fe20007fde0ff */
[----:B------:R-:W-:Y:S01]  /*9ab0*/  IMAD.X R25, RZ, RZ, R7, P4 ;  /* 0x000000ffff197224 */ /* 0x000fe200020e0607 */
[C---:B------:R-:W-:Y:S01]  /*9ac0*/  IADD3 R41, P5, R6.reuse, 0x7000, RZ ;  /* 0x0000700006297810 */ /* 0x040fe20007fbe0ff */
[----:B------:R-:W-:Y:S01]  /*9ad0*/  UIMAD UR8, UR4, UR11, UR8 ;  /* 0x0000000b040872a4 */ /* 0x000fe2000f8e0208 */
[----:B------:R-:W-:Y:S01]  /*9ae0*/  IADD3 R69, P4, R6, 0x8000, RZ ;  /* 0x0000800006457810 */ /* 0x000fe20007f9e0ff */
[----:B------:R-:W-:Y:S01]  /*9af0*/  IMAD R0, R22, 0x20, R23 ;  /* 0x0000002016007824 */ /* 0x000fe200078e0217 */
[----:B------:R-:W-:Y:S01]  /*9b00*/  LOP3.LUT R3, R8, 0x380, RZ, 0xc0, !PT ;  /* 0x0000038008037812 */ /* 0x000fe200078ec0ff */
[----:B------:R-:W-:Y:S01]  /*9b10*/  ULDC.64 UR10, c[0x0][0xae8] ;  /* 0x0002ba00000a7ab9 */ /* 0x000fe20000000a00 */
[----:B------:R-:W-:Y:S01]  /*9b20*/  LOP3.LUT R36, R37, 0x380, RZ, 0xc0, !PT ;  /* 0x0000038025247812 */ /* 0x000fe200078ec0ff */
[----:B------:R-:W-:Y:S01]  /*9b30*/  IMAD.X R53, RZ, RZ, R7, P3 ;  /* 0x000000ffff357224 */ /* 0x000fe200018e0607 */
[----:B------:R-:W-:Y:S01]  /*9b40*/  LOP3.LUT R40, R41, 0x380, RZ, 0xc0, !PT ;  /* 0x0000038029287812 */ /* 0x000fe200078ec0ff */
[----:B------:R-:W5:Y:S01]  /*9b50*/  LD.E.128 R12, desc[UR48][R12.64] ;  /* 0x000000300c0c7980 */ /* 0x000f62000c101d00 */
[----:B------:R-:W-:-:S02]  /*9b60*/  LOP3.LUT R68, R69, 0x380, RZ, 0xc0, !PT ;  /* 0x0000038045447812 */ /* 0x000fc400078ec0ff */
[----:B------:R-:W-:Y:S01]  /*9b70*/  SHF.R.U64 R3, R3, 0x3, RZ ;  /* 0x0000000303037819 */ /* 0x000fe200000012ff */
[----:B------:R-:W5:Y:S01]  /*9b80*/  LD.E.128 R24, desc[UR48][R24.64] ;  /* 0x0000003018187980 */ /* 0x000f62000c101d00 */
[----:B------:R-:W-:Y:S02]  /*9b90*/  SHF.R.U64 R36, R36, 0x3, RZ ;  /* 0x0000000324247819 */ /* 0x000fe400000012ff */
[----:B------:R-:W-:Y:S01]  /*9ba0*/  SHF.R.U64 R40, R40, 0x3, RZ ;  /* 0x0000000328287819 */ /* 0x000fe200000012ff */
[----:B------:R-:W5:Y:S01]  /*9bb0*/  LD.E.128 R56, desc[UR48][R56.64] ;  /* 0x0000003038387980 */ /* 0x000f62000c101d00 */
[----:B------:R-:W-:Y:S02]  /*9bc0*/  SHF.R.U64 R68, R68, 0x3, RZ ;  /* 0x0000000344447819 */ /* 0x000fe400000012ff */
[----:B------:R-:W-:Y:S01]  /*9bd0*/  LOP3.LUT R52, R3, R8, RZ, 0x3c, !PT ;  /* 0x0000000803347212 */ /* 0x000fe200078e3cff */
[----:B------:R-:W-:Y:S01]  /*9be0*/  IMAD.U32 R3, RZ, RZ, UR40 ;  /* 0x00000028ff037e24 */ /* 0x000fe2000f8e00ff */
[----:B------:R-:W-:Y:S01]  /*9bf0*/  UIADD3 UR7, UR7, UR8, URZ ;  /* 0x0000000807077290 */ /* 0x000fe2000fffe03f */
[----:B------:R-:W-:Y:S01]  /*9c00*/  LOP3.LUT R36, R36, R37, RZ, 0x3c, !PT ;  /* 0x0000002524247212 */ /* 0x000fe200078e3cff */
[----:B------:R-:W-:Y:S01]  /*9c10*/  UIMAD UR4, UR14, UR10, URZ ;  /* 0x0000000a0e0472a4 */ /* 0x000fe2000f8e023f */
[----:B------:R-:W-:Y:S01]  /*9c20*/  LOP3.LUT R40, R40, R41, RZ, 0x3c, !PT ;  /* 0x0000002928287212 */ /* 0x000fe200078e3cff */
[--C-:B------:R-:W-:Y:S01]  /*9c30*/  IMAD.X R37, RZ, RZ, R7.reuse, P6 ;  /* 0x000000ffff257224 */ /* 0x100fe200030e0607 */
[----:B------:R-:W-:Y:S01]  /*9c40*/  LOP3.LUT R68, R68, R69, RZ, 0x3c, !PT ;  /* 0x0000004544447212 */ /* 0x000fe200078e3cff */
[--C-:B------:R-:W-:Y:S01]  /*9c50*/  IMAD.X R41, RZ, RZ, R7.reuse, P5 ;  /* 0x000000ffff297224 */ /* 0x100fe200028e0607 */
[C---:B------:R-:W-:Y:S01]  /*9c60*/  IADD3 R77, P6, R6.reuse, 0xc000, RZ ;  /* 0x0000c000064d7810 */ /* 0x040fe20007fde0ff */
[--C-:B------:R-:W-:Y:S01]  /*9c70*/  IMAD.X R69, RZ, RZ, R7.reuse, P4 ;  /* 0x000000ffff457224 */ /* 0x100fe200020e0607 */
[C---:B------:R-:W-:Y:S01]  /*9c80*/  IADD3 R73, P5, R6.reuse, 0xd000, RZ ;  /* 0x0000d00006497810 */ /* 0x040fe20007fbe0ff */
[----:B------:R-:W-:Y:S01]  /*9c90*/  IMAD R48, R3, 0x80, R0 ;  /* 0x0000008003307824 */ /* 0x000fe200078e0200 */
[C---:B------:R-:W-:Y:S01]  /*9ca0*/  IADD3 R65, P4, R6.reuse, 0xe000, RZ ;  /* 0x0000e00006417810 */ /* 0x040fe20007f9e0ff */
[----:B------:R-:W-:Y:S01]  /*9cb0*/  UIMAD UR4, UR41, UR11, UR4 ;  /* 0x0000000b290472a4 */ /* 0x000fe2000f8e0204 */
[----:B------:R-:W-:Y:S01]  /*9cc0*/  LOP3.LUT R9, R6, 0x380, RZ, 0xc0, !PT ;  /* 0x0000038006097812 */ /* 0x000fe200078ec0ff */
[----:B------:R-:W-:Y:S01]  /*9cd0*/  UIMAD.WIDE.U32 UR6, UR41, UR10, UR6 ;  /* 0x0000000a290672a5 */ /* 0x000fe2000f8e0006 */
[----:B------:R-:W-:Y:S01]  /*9ce0*/  LOP3.LUT R76, R77, 0x380, RZ, 0xc0, !PT ;  /* 0x000003804d4c7812 */ /* 0x000fe200078ec0ff */
[----:B------:R-:W-:Y:S01]  /*9cf0*/  ULDC.64 UR8, c[0x0][0xaf0] ;  /* 0x0002bc0000087ab9 */ /* 0x000fe20000000a00 */
[----:B------:R-:W-:Y:S01]  /*9d00*/  LOP3.LUT R72, R73, 0x380, RZ, 0xc0, !PT ;  /* 0x0000038049487812 */ /* 0x000fe200078ec0ff */
[----:B-1----:R-:W-:Y:S01]  /*9d10*/  @P1 IMAD.HI.U32 R0, R48, R49, RZ ;  /* 0x0000003130001227 */ /* 0x002fe200078e00ff */
[----:B------:R-:W-:Y:S01]  /*9d20*/  LOP3.LUT R64, R65, 0x380, RZ, 0xc0, !PT ;  /* 0x0000038041407812 */ /* 0x000fe200078ec0ff */
[----:B------:R-:W-:Y:S01]  /*9d30*/  UIADD3 UR7, UR7, UR4, URZ ;  /* 0x0000000407077290 */ /* 0x000fe2000fffe03f */
[----:B------:R-:W-:Y:S01]  /*9d40*/  SHF.R.U64 R9, R9, 0x3, RZ ;  /* 0x0000000309097819 */ /* 0x000fe200000012ff */
[----:B------:R-:W-:Y:S01]  /*9d50*/  UIMAD UR4, UR37, UR8, URZ ;  /* 0x00000008250472a4 */ /* 0x000fe2000f8e023f */
[----:B------:R-:W-:Y:S01]  /*9d60*/  SHF.R.U64 R76, R76, 0x3, RZ ;  /* 0x000000034c4c7819 */ /* 0x000fe200000012ff */
[----:B------:R-:W-:Y:S01]  /*9d70*/  IMAD.MOV.U32 R3, RZ, RZ, R48 ;  /* 0x000000ffff037224 */ /* 0x000fe200078e0030 */
[----:B------:R-:W-:Y:S01]  /*9d80*/  SHF.R.U64 R72, R72, 0x3, RZ ;  /* 0x0000000348487819 */ /* 0x000fe200000012ff */
[----:B------:R-:W-:Y:S01]  /*9d90*/  UIMAD.WIDE.U32 UR6, UR36, UR8, UR6 ;  /* 0x00000008240672a5 */ /* 0x000fe2000f8e0006 */
[----:B------:R-:W-:Y:S01]  /*9da0*/  SHF.R.U64 R64, R64, 0x3, RZ ;  /* 0x0000000340407819 */ /* 0x000fe200000012ff */
[----:B------:R-:W5:Y:S01]  /*9db0*/  LD.E.128 R32, desc[UR48][R32.64] ;  /* 0x0000003020207980 */ /* 0x000f62000c101d00 */
[----:B------:R-:W-:Y:S01]  /*9dc0*/  LOP3.LUT R6, R9, R6, RZ, 0x3c, !PT ;  /* 0x0000000609067212 */ /* 0x000fe200078e3cff */
[----:B------:R-:W-:Y:S01]  /*9dd0*/  UIMAD UR4, UR36, UR9, UR4 ;  /* 0x00000009240472a4 */ /* 0x000fe2000f8e0204 */
[----:B0-----:R-:W-:Y:S01]  /*9de0*/  @P1 SHF.R.U32.HI R3, RZ, R81, R0 ;  /* 0x00000051ff031219 */ /* 0x001fe20000011600 */
[----:B------:R-:W5:Y:S01]  /*9df0*/  LD.E.128 R36, desc[UR48][R36.64] ;  /* 0x0000003024247980 */ /* 0x000f62000c101d00 */
[----:B------:R-:W-:Y:S01]  /*9e00*/  LOP3.LUT R76, R76, R77, RZ, 0x3c, !PT ;  /* 0x0000004d4c4c7212 */ /* 0x000fe200078e3cff */
[--C-:B------:R-:W-:Y:S01]  /*9e10*/  IMAD.X R77, RZ, RZ, R7.reuse, P6 ;  /* 0x000000ffff4d7224 */ /* 0x100fe200030e0607 */
[----:B------:R-:W-:Y:S01]  /*9e20*/  LOP3.LUT R72, R72, R73, RZ, 0x3c, !PT ;  /* 0x0000004948487212 */ /* 0x000fe200078e3cff */
[--C-:B------:R-:W-:Y:S01]  /*9e30*/  IMAD.X R73, RZ, RZ, R7.reuse, P5 ;  /* 0x000000ffff497224 */ /* 0x100fe200028e0607 */
[----:B------:R-:W-:Y:S01]  /*9e40*/  LOP3.LUT R64, R64, R65, RZ, 0x3c, !PT ;  /* 0x0000004140407212 */ /* 0x000fe200078e3cff */
[----:B------:R-:W-:Y:S01]  /*9e50*/  IMAD.X R65, RZ, RZ, R7, P4 ;  /* 0x000000ffff417224 */ /* 0x000fe200020e0607 */
[----:B------:R-:W5:Y:S01]  /*9e60*/  LD.E.128 R8, desc[UR48][R6.64] ;  /* 0x0000003006087980 */ /* 0x000f62000c101d00 */
[--C-:B------:R-:W-:Y:S01]  /*9e70*/  SHF.R.S32.HI R0, RZ, 0x1f, R3.reuse ;  /* 0x0000001fff007819 */ /* 0x100fe20000011403 */
[----:B------:R-:W-:Y:S01]  /*9e80*/  UIADD3 UR4, UR7, UR4, URZ ;  /* 0x0000000407047290 */ /* 0x000fe2000fffe03f */
[----:B------:R-:W-:Y:S01]  /*9e90*/  IMAD.MOV R49, RZ, RZ, -R3 ;  /* 0x000000ffff317224 */ /* 0x000fe200078e0a03 */
[----:B------:R-:W5:Y:S04]  /*9ea0*/  LD.E.128 R40, desc[UR48][R40.64] ;  /* 0x0000003028287980 */ /* 0x000f68000c101d00 */
[----:B------:R-:W5:Y:S04]  /*9eb0*/  LD.E.128 R68, desc[UR48][R68.64] ;  /* 0x0000003044447980 */ /* 0x000f68000c101d00 */
[----:B------:R0:W5:Y:S01]  /*9ec0*/  LD.E.128 R4, desc[UR48][R20.64] ;  /* 0x0000003014047980 */ /* 0x000162000c101d00 */
[----:B------:R-:W-:-:S03]  /*9ed0*/  IMAD R49, R50, R49, R48 ;  /* 0x0000003132317224 */ /* 0x000fc600078e0230 */
[----:B------:R-:W5:Y:S04]  /*9ee0*/  LD.E.128 R60, desc[UR48][R60.64] ;  /* 0x000000303c3c7980 */ /* 0x000f68000c101d00 */
[----:B------:R-:W5:Y:S01]  /*9ef0*/  LD.E.128 R44, desc[UR48][R44.64] ;  /* 0x000000302c2c7980 */ /* 0x000f62000c101d00 */
[----:B0-----:R-:W-:Y:S02]  /*9f00*/  IMAD.U32 R20, RZ, RZ, UR6 ;  /* 0x00000006ff147e24 */ /* 0x001fe4000f8e00ff */
[----:B------:R-:W-:Y:S01]  /*9f10*/  IMAD.U32 R21, RZ, RZ, UR7 ;  /* 0x00000007ff157e24 */ /* 0x000fe2000f8e00ff */
[----:B------:R-:W-:Y:S01]  /*9f20*/  ULDC.64 UR6, c[0x0][0xae0] ;  /* 0x0002b80000067ab9 */ /* 0x000fe20000000a00 */
[----:B------:R-:W5:Y:S01]  /*9f30*/  LD.E.128 R76, desc[UR48][R76.64] ;  /* 0x000000304c4c7980 */ /* 0x000f62000c101d00 */
[----:B------:R-:W-:-:S02]  /*9f40*/  IMAD R0, R0, UR6, RZ ;  /* 0x0000000600007c24 */ /* 0x000fc4000f8e02ff */
[----:B------:R-:W-:Y:S01]  /*9f50*/  IMAD.U32 R21, RZ, RZ, UR4 ;  /* 0x00000004ff157e24 */ /* 0x000fe2000f8e00ff */
[----:B------:R-:W5:Y:S01]  /*9f60*/  LD.E.128 R72, desc[UR48][R72.64] ;  /* 0x0000003048487980 */ /* 0x000f62000c101d00 */
[C---:B------:R-:W-:Y:S01]  /*9f70*/  IMAD R81, R3.reuse, UR7, R0 ;  /* 0x0000000703517c24 */ /* 0x040fe2000f8e0200 */
[----:B------:R-:W-:Y:S02]  /*9f80*/  SHF.R.S32.HI R0, RZ, 0x1f, R49 ;  /* 0x0000001fff007819 */ /* 0x000fe40000011431 */
[----:B------:R-:W5:Y:S01]  /*9f90*/  LD.E.128 R64, desc[UR48][R64.64] ;  /* 0x0000003040407980 */ /* 0x000f62000c101d00 */
[----:B------:R-:W-:Y:S01]  /*9fa0*/  IMAD.WIDE.U32 R20, R3, UR6, R20 ;  /* 0x0000000603147c25 */ /* 0x000fe2000f8e0014 */
[----:B------:R-:W-:Y:S02]  /*9fb0*/  ULDC.64 UR6, c[0x0][0xad8] ;  /* 0x0002b60000067ab9 */ /* 0x000fe40000000a00 */
[----:B------:R-:W5:Y:S01]  /*9fc0*/  LD.E.128 R52, desc[UR48][R52.64] ;  /* 0x0000003034347980 */ /* 0x000f62000c101d00 */
[----:B------:R-:W-:Y:S01]  /*9fd0*/  IMAD.U32 R84, RZ, RZ, UR40 ;  /* 0x00000028ff547e24 */ /* 0x000fe2000f8e00ff */
[----:B------:R-:W-:Y:S01]  /*9fe0*/  @!PT LDS RZ, [RZ] ;  /* 0x00000000fffff984 */ /* 0x000fe20000000800 */
[----:B------:R-:W-:Y:S01]  /*9ff0*/  @!PT LDS RZ, [RZ] ;  /* 0x00000000fffff984 */ /* 0x000fe20000000800 */
[----:B------:R-:W-:Y:S01]  /*a000*/  @!PT LDS RZ, [RZ] ;  /* 0x00000000fffff984 */ /* 0x000fe20000000800 */
[----:B------:R-:W-:Y:S01]  /*a010*/  @!PT LDS RZ, [RZ] ;  /* 0x00000000fffff984 */ /* 0x000fe20000000800 */
[----:B------:R0:W-:Y:S06]  /*a020*/  MEMBAR.ALL.CTA ;  /* 0x0000000000007992 */ /* 0x0001ec0000008000 */
[----:B0-----:R-:W0:Y:S01]  /*a030*/  FENCE.VIEW.ASYNC.S ;  /* 0x00000000000073c6 */ /* 0x001e220000000000 */
[----:B------:R-:W-:-:S02]  /*a040*/  IMAD.IADD R21, R21, 0x1, R81 ;  /* 0x0000000115157824 */ /* 0x000fc400078e0251 */
[----:B------:R-:W-:Y:S02]  /*a050*/  IMAD R48, R0, UR6, RZ ;  /* 0x0000000600307c24 */ /* 0x000fe4000f8e02ff */
[----:B------:R-:W-:Y:S02]  /*a060*/  IMAD R84, R84, 0x80, R23 ;  /* 0x0000008054547824 */ /* 0x000fe400078e0217 */
[C---:B------:R-:W-:Y:S02]  /*a070*/  IMAD R3, R49.reuse, UR7, R48 ;  /* 0x0000000731037c24 */ /* 0x040fe4000f8e0230 */
[----:B------:R-:W-:Y:S01]  /*a080*/  IMAD.WIDE.U32 R20, R49, UR6, R20 ;  /* 0x0000000631147c25 */ /* 0x000fe2000f8e0014 */
[C---:B------:R-:W-:Y:S01]  /*a090*/  ISETP.GE.AND P2, PT, R84.reuse, R83, PT ;  /* 0x000000535400720c */ /* 0x040fe20003f46270 */
[----:B------:R-:W-:Y:S02]  /*a0a0*/  ULDC.64 UR6, c[0x0][0xa80] ;  /* 0x0002a00000067ab9 */ /* 0x000fe40000000a00 */
[----:B------:R-:W-:Y:S01]  /*a0b0*/  VIADD R0, R84, 0x20 ;  /* 0x0000002054007836 */ /* 0x000fe20000000000 */
[----:B------:R-:W-:Y:S01]  /*a0c0*/  LEA R50, P3, R20, UR6, 0x1 ;  /* 0x0000000614327c11 */ /* 0x000fe2000f8608ff */
[----:B------:R-:W-:-:S02]  /*a0d0*/  IMAD.IADD R3, R21, 0x1, R3 ;  /* 0x0000000115037824 */ /* 0x000fc400078e0203 */
[----:B------:R-:W-:Y:S01]  /*a0e0*/  VIADD R2, R2, 0x38820 ;  /* 0x0003882002027836 */ /* 0x000fe20000000000 */
[-C--:B------:R-:W-:Y:S01]  /*a0f0*/  ISETP.GE.AND P1, PT, R0, R83.reuse, PT ;  /* 0x000000530000720c */ /* 0x080fe20003f26270 */
[----:B------:R-:W-:Y:S01]  /*a100*/  VIADD R0, R84, 0x40 ;  /* 0x0000004054007836 */ /* 0x000fe20000000000 */
[----:B------:R-:W-:Y:S02]  /*a110*/  LEA.HI.X R82, R20, UR7, R3, 0x1, P3 ;  /* 0x0000000714527c11 */ /* 0x000fe400098f0c03 */
[----:B------:R-:W-:Y:S01]  /*a120*/  PRMT R2, RZ, 0x654, R2 ;  /* 0x00000654ff027816 */ /* 0x000fe20000000002 */
[----:B0-----:R0:W1:Y:S01]  /*a130*/  SHFL.IDX PT, R80, R50, RZ, 0x181f ;  /* 0x00181fff32507589 */ /* 0x00106200000e0000 */
[----:B------:R-:W-:Y:S01]  /*a140*/  ISETP.GE.AND P0, PT, R0, R83, PT ;  /* 0x000000530000720c */ /* 0x000fe20003f06270 */
[----:B------:R-:W-:Y:S01]  /*a150*/  BSSY B1, `(.L_x_175) ;  /* 0x0000019000017945 */ /* 0x000fe20003800000 */
[----:B------:R0:W-:Y:S01]  /*a160*/  SYNCS.ARRIVE.TRANS64.RED.A1T0 RZ, [R2+URZ], RZ ;  /* 0x000000ff02ff79a7 */ /* 0x0001e2000810043f */
[----:B------:R0:W2:Y:S01]  /*a170*/  SHFL.IDX PT, R0, R82, RZ, 0x181f ;  /* 0x00181fff52007589 */ /* 0x0000a200000e0000 */
[----:B------:R-:W-:-:S02]  /*a180*/  SHF.R.S32.HI R85, RZ, 0x1f, R19 ;  /* 0x0000001fff557819 */ /* 0x000fc40000011413 */
[----:B------:R-:W-:Y:S02]  /*a190*/  SHF.R.S32.HI R86, RZ, 0x1f, R17 ;  /* 0x0000001fff567819 */ /* 0x000fe40000011411 */
[----:B------:R-:W-:Y:S02]  /*a1a0*/  SHF.R.S32.HI R87, RZ, 0x1f, R18 ;  /* 0x0000001fff577819 */ /* 0x000fe40000011412 */
[----:B------:R-:W-:Y:S01]  /*a1b0*/  SHF.R.S32.HI R88, RZ, 0x1f, R16 ;  /* 0x0000001fff587819 */ /* 0x000fe20000011410 */
[----:B0-----:R-:W-:Y:S06]  /*a1c0*/  @P2 BRA `(.L_x_176) ;  /* 0x0000000000442947 */ /* 0x001fec0003800000 */
[----:B------:R-:W-:Y:S02]  /*a1d0*/  ULDC UR4, c[0x0][0xac8] ;  /* 0x0002b20000047ab9 */ /* 0x000fe40000000800 */
[----:B------:R-:W-:Y:S02]  /*a1e0*/  ISETP.GE.AND P5, PT, R16, UR4, PT ;  /* 0x0000000410007c0c */ /* 0x000fe4000bfa6270 */
[----:B------:R-:W-:Y:S02]  /*a1f0*/  ISETP.GE.AND P4, PT, R18, UR4, PT ;  /* 0x0000000412007c0c */ /* 0x000fe4000bf86270 */
[----:B------:R-:W-:Y:S02]  /*a200*/  ISETP.GE.AND P3, PT, R17, UR4, PT ;  /* 0x0000000411007c0c */ /* 0x000fe4000bf66270 */
[----:B------:R-:W-:-:S07]  /*a210*/  ISETP.GE.AND P2, PT, R19, UR4, PT ;  /* 0x0000000413007c0c */ /* 0x000fce000bf46270 */
[----:B-1----:R-:W-:-:S04]  /*a220*/  @!P5 LEA R2, P6, R16, R80, 0x1 ;  /* 0x000000501002d211 */ /* 0x002fc800078c08ff */
[----:B--2---:R-:W-:Y:S02]  /*a230*/  @!P5 LEA.HI.X R3, R16, R0, R88, 0x1, P6 ;  /* 0x000000001003d211 */ /* 0x004fe400030f0c58 */
[----:B------:R-:W-:-:S03]  /*a240*/  @!P4 LEA R20, P6, R18, R80, 0x1 ;  /* 0x000000501214c211 */ /* 0x000fc600078c08ff */
[----:B-----5:R0:W-:Y:S01]  /*a250*/  @!P5 ST.E.128 desc[UR48][R2.64], R8 ;  /* 0x000000080200d985 */ /* 0x0201e2000c101d30 */
[----:B------:R-:W-:Y:S02]  /*a260*/  @!P4 LEA.HI.X R21, R18, R0, R87, 0x1, P6 ;  /* 0x000000001215c211 */ /* 0x000fe400030f0c57 */
[----:B------:R-:W-:-:S03]  /*a270*/  @!P3 LEA R48, P6, R17, R80, 0x1 ;  /* 0x000000501130b211 */ /* 0x000fc600078c08ff */
[----:B------:R0:W-:Y:S01]  /*a280*/  @!P4 ST.E.128 desc[UR48][R20.64], R56 ;  /* 0x000000381400c985 */ /* 0x0001e2000c101d30 */
[----:B------:R-:W-:Y:S02]  /*a290*/  @!P3 LEA.HI.X R49, R17, R0, R86, 0x1, P6 ;  /* 0x000000001131b211 */ /* 0x000fe400030f0c56 */
[----:B------:R-:W-:-:S03]  /*a2a0*/  @!P2 LEA R80, P6, R19, R80, 0x1 ;  /* 0x000000501350a211 */ /* 0x000fc600078c08ff */
[----:B------:R0:W-:Y:S01]  /*a2b0*/  @!P3 ST.E.128 desc[UR48][R48.64], R68 ;  /* 0x000000443000b985 */ /* 0x0001e2000c101d30 */
[----:B------:R-:W-:-:S05]  /*a2c0*/  @!P2 LEA.HI.X R81, R19, R0, R85, 0x1, P6 ;  /* 0x000000001351a211 */ /* 0x000fca00030f0c55 */
[----:B------:R0:W-:Y:S04]  /*a2d0*/  @!P2 ST.E.128 desc[UR48][R80.64], R76 ;  /* 0x0000004c5000a985 */ /* 0x0001e8000c101d30 */
.L_x_176:
[----:B------:R-:W-:Y:S05]  /*a2e0*/  BSYNC B1 ;  /* 0x0000000000017941 */ /* 0x000fea0003800000 */
.L_x_175:
[----:B--2---:R2:W3:Y:S01]  /*a2f0*/  SHFL.IDX PT, R0, R82, 0x1, 0x181f ;  /* 0x00381f0052007f89 */ /* 0x0044e200000e0000 */
        /* <DEDUP_REMOVED lines=8> */
[-C--:B0-----:R-:W-:Y:S02]  /*a380*/  @!P4 LEA R2, P6, R16, R20.reuse, 0x1 ;  /* 0x000000141002c211 */ /* 0x081fe400078c08ff */
[----:B-----5:R-:W-:Y:S02]  /*a390*/  @!P3 LEA R8, P5, R18, R20, 0x1 ;  /* 0x000000141208b211 */ /* 0x020fe400078a08ff */
[----:B---3--:R-:W-:Y:S02]  /*a3a0*/  @!P4 LEA.HI.X R3, R16, R0, R88, 0x1, P6 ;  /* 0x000000001003c211 */ /* 0x008fe400030f0c58 */
[----:B------:R-:W-:Y:S02]  /*a3b0*/  @!P2 LEA R10, P6, R17, R20, 0x1 ;  /* 0x00000014110aa211 */ /* 0x000fe400078c08ff */
[----:B------:R-:W-:Y:S01]  /*a3c0*/  @!P3 LEA.HI.X R9, R18, R0, R87, 0x1, P5 ;  /* 0x000000001209b211 */ /* 0x000fe200028f0c57 */
[----:B------:R4:W-:Y:S01]  /*a3d0*/  @!P4 ST.E.128 desc[UR48][R2.64], R12 ;  /* 0x0000000c0200c985 */ /* 0x0009e2000c101d30 */
[----:B------:R-:W-:-:S02]  /*a3e0*/  @!P1 LEA R20, P5, R19, R20, 0x1 ;  /* 0x0000001413149211 */ /* 0x000fc400078a08ff */
[-C--:B------:R-:W-:Y:S01]  /*a3f0*/  @!P2 LEA.HI.X R11, R17, R0.reuse, R86, 0x1, P6 ;  /* 0x00000000110ba211 */ /* 0x080fe200030f0c56 */
[----:B------:R4:W-:Y:S01]  /*a400*/  @!P3 ST.E.128 desc[UR48][R8.64], R32 ;  /* 0x000000200800b985 */ /* 0x0009e2000c101d30 */
[----:B------:R-:W-:-:S03]  /*a410*/  @!P1 LEA.HI.X R21, R19, R0, R85, 0x1, P5 ;  /* 0x0000000013159211 */ /* 0x000fc600028f0c55 */
[----:B------:R4:W-:Y:S04]  /*a420*/  @!P2 ST.E.128 desc[UR48][R10.64], R60 ;  /* 0x0000003c0a00a985 */ /* 0x0009e8000c101d30 */
[----:B------:R4:W-:Y:S02]  /*a430*/  @!P1 ST.E.128 desc[UR48][R20.64], R72 ;  /* 0x0000004814009985 */ /* 0x0009e4000c101d30 */
.L_x_178:
[----:B------:R-:W-:Y:S05]  /*a440*/  BSYNC B1 ;  /* 0x0000000000017941 */ /* 0x000fea0003800000 */
.L_x_177:
[----:B---3--:R3:W0:Y:S01]  /*a450*/  SHFL.IDX PT, R0, R82, 0x2, 0x181f ;  /* 0x00581f0052007f89 */ /* 0x00862200000e0000 */
[----:B------:R-:W-:Y:S03]  /*a460*/  BSSY B1, `(.L_x_179) ;  /* 0x0000014000017945 */ /* 0x000fe60003800000 */
[----:B----45:R3:W4:Y:S01]  /*a470*/  SHFL.IDX PT, R12, R50, 0x2, 0x181f ;  /* 0x00581f00320c7f89 */ /* 0x03072200000e0000 */
[----:B------:R-:W-:Y:S05]  /*a480*/  @P0 BRA `(.L_x_180) ;  /* 0x0000000000440947 */ /* 0x000fea0003800000 */
[----:B------:R-:W-:Y:S02]  /*a490*/  ULDC UR4, c[0x0][0xac8] ;  /* 0x0002b20000047ab9 */ /* 0x000fe40000000800 */
[----:B------:R-:W-:Y:S02]  /*a4a0*/  ISETP.GE.AND P3, PT, R16, UR4, PT ;  /* 0x0000000410007c0c */ /* 0x000fe4000bf66270 */
[----:B------:R-:W-:Y:S02]  /*a4b0*/  ISETP.GE.AND P2, PT, R18, UR4, PT ;  /* 0x0000000412007c0c */ /* 0x000fe4000bf46270 */
[----:B------:R-:W-:Y:S02]  /*a4c0*/  ISETP.GE.AND P1, PT, R17, UR4, PT ;  /* 0x0000000411007c0c */ /* 0x000fe4000bf26270 */
[----:B------:R-:W-:-:S07]  /*a4d0*/  ISETP.GE.AND P0, PT, R19, UR4, PT ;  /* 0x0000000413007c0c */ /* 0x000fce000bf06270 */
[-C--:B----4-:R-:W-:Y:S02]  /*a4e0*/  @!P3 LEA R2, P6, R16, R12.reuse, 0x1 ;  /* 0x0000000c1002b211 */ /* 0x090fe400078c08ff */
[-C--:B------:R-:W-:Y:S02]  /*a4f0*/  @!P2 LEA R8, P5, R18, R12.reuse, 0x1 ;  /* 0x0000000c1208a211 */ /* 0x080fe400078a08ff */
[----:B------:R-:W-:Y:S02]  /*a500*/  @!P1 LEA R10, P4, R17, R12, 0x1 ;  /* 0x0000000c110a9211 */ /* 0x000fe400078808ff */
[----:B0-----:R-:W-:Y:S02]  /*a510*/  @!P3 LEA.HI.X R3, R16, R0, R88, 0x1, P6 ;  /* 0x000000001003b211 */ /* 0x001fe400030f0c58 */
[----:B------:R-:W-:Y:S02]  /*a520*/  @!P0 LEA R12, P6, R19, R12, 0x1 ;  /* 0x0000000c130c8211 */ /* 0x000fe400078c08ff */
[-C--:B------:R-:W-:Y:S01]  /*a530*/  @!P2 LEA.HI.X R9, R18, R0.reuse, R87, 0x1, P5 ;  /* 0x000000001209a211 */ /* 0x080fe200028f0c57 */
[----:B------:R0:W-:Y:S01]  /*a540*/  @!P3 ST.E.128 desc[UR48][R2.64], R24 ;  /* 0x000000180200b985 */ /* 0x0001e2000c101d30 */
[----:B------:R-:W-:-:S02]  /*a550*/  @!P1 LEA.HI.X R11, R17, R0, R86, 0x1, P4 ;  /* 0x00000000110b9211 */ /* 0x000fc400020f0c56 */
[----:B------:R-:W-:Y:S01]  /*a560*/  @!P0 LEA.HI.X R13, R19, R0, R85, 0x1, P6 ;  /* 0x00000000130d8211 */ /* 0x000fe200030f0c55 */
[----:B------:R0:W-:Y:S04]  /*a570*/  @!P2 ST.E.128 desc[UR48][R8.64], R36 ;  /* 0x000000240800a985 */ /* 0x0001e8000c101d30 */
[----:B------:R0:W-:Y:S04]  /*a580*/  @!P1 ST.E.128 desc[UR48][R10.64], R44 ;  /* 0x0000002c0a009985 */ /* 0x0001e8000c101d30 */
[----:B------:R0:W-:Y:S02]  /*a590*/  @!P0 ST.E.128 desc[UR48][R12.64], R64 ;  /* 0x000000400c008985 */ /* 0x0001e4000c101d30 */
.L_x_180:
[----:B------:R-:W-:Y:S05]  /*a5a0*/  BSYNC B1 ;  /* 0x0000000000017941 */ /* 0x000fea0003800000 */
.L_x_179:
[----:B0-----:R-:W-:Y:S01]  /*a5b0*/  VIADD R0, R84, 0x60 ;  /* 0x0000006054007836 */ /* 0x001fe20000000000 */
[----:B--23--:R-:W3:Y:S04]  /*a5c0*/  SHFL.IDX PT, R82, R82, 0x3, 0x181f ;  /* 0x00781f0052527f89 */ /* 0x00cee800000e0000 */
[----:B------:R-:W-:Y:S01]  /*a5d0*/  ISETP.GE.AND P0, PT, R0, R83, PT ;  /* 0x000000530000720c */ /* 0x000fe20003f06270 */
[----:B------:R-:W0:-:S12]  /*a5e0*/  SHFL.IDX PT, R50, R50, 0x3, 0x181f ;  /* 0x00781f0032327f89 */ /* 0x000e1800000e0000 */
[----:B------:R-:W-:Y:S05]  /*a5f0*/  @P0 BRA `(.L_x_181) ;  /* 0x0000000c00d40947 */ /* 0x000fea0003800000 */
[----:B------:R-:W-:Y:S02]  /*a600*/  ULDC UR4, c[0x0][0xac8] ;  /* 0x0002b20000047ab9 */ /* 0x000fe40000000800 */
[----:B------:R-:W-:Y:S02]  /*a610*/  ISETP.GE.AND P3, PT, R16, UR4, PT ;  /* 0x0000000410007c0c */ /* 0x000fe4000bf66270 */
[----:B------:R-:W-:Y:S02]  /*a620*/  ISETP.GE.AND P4, PT, R18, UR4, PT ;  /* 0x0000000412007c0c */ /* 0x000fe4000bf86270 */
[----:B------:R-:W-:-:S09]  /*a630*/  ISETP.GE.AND P5, PT, R17, UR4, PT ;  /* 0x0000000411007c0c */ /* 0x000fd2000bfa6270 */
[-C--:B0-----:R-:W-:Y:S02]  /*a640*/  @!P3 LEA R2, P0, R16, R50.reuse, 0x1 ;  /* 0x000000321002b211 */ /* 0x081fe400078008ff */
[-C--:B------:R-:W-:Y:S02]  /*a650*/  @!P4 LEA R8, P1, R18, R50.reuse, 0x1 ;  /* 0x000000321208c211 */ /* 0x080fe400078208ff */
[C---:B------:R-:W-:Y:S02]  /*a660*/  @!P5 LEA R10, P2, R17.reuse, R50, 0x1 ;  /* 0x00000032110ad211 */ /* 0x040fe400078408ff */
[-C--:B---3--:R-:W-:Y:S02]  /*a670*/  @!P3 LEA.HI.X R3, R16, R82.reuse, R88, 0x1, P0 ;  /* 0x000000521003b211 */ /* 0x088fe400000f0c58 */
[-C--:B------:R-:W-:Y:S02]  /*a680*/  @!P4 LEA.HI.X R9, R18, R82.reuse, R87, 0x1, P1 ;  /* 0x000000521209c211 */ /* 0x080fe400008f0c57 */
[----:B------:R-:W-:Y:S01]  /*a690*/  @!P5 LEA.HI.X R11, R17, R82, R86, 0x1, P2 ;  /* 0x00000052110bd211 */ /* 0x000fe200010f0c56 */
[----:B------:R0:W-:Y:S01]  /*a6a0*/  @!P3 ST.E.128 desc[UR48][R2.64], R28 ;  /* 0x0000001c0200b985 */ /* 0x0001e2000c101d30 */
[----:B------:R-:W-:-:S03]  /*a6b0*/  ISETP.GE.AND P0, PT, R19, UR4, PT ;  /* 0x0000000413007c0c */ /* 0x000fc6000bf06270 */
[----:B------:R0:W-:Y:S04]  /*a6c0*/  @!P4 ST.E.128 desc[UR48][R8.64], R40 ;  /* 0x000000280800c985 */ /* 0x0001e8000c101d30 */
[----:B------:R0:W-:Y:S06]  /*a6d0*/  @!P5 ST.E.128 desc[UR48][R10.64], R4 ;  /* 0x000000040a00d985 */ /* 0x0001ec000c101d30 */
[----:B------:R-:W-:Y:S05]  /*a6e0*/  @P0 BRA `(.L_x_181) ;  /* 0x0000000c00980947 */ /* 0x000fea0003800000 */
[----:B0-----:R-:W-:-:S04]  /*a6f0*/  LEA R2, P0, R19, R50, 0x1 ;  /* 0x0000003213027211 */ /* 0x001fc800078008ff */
[----:B------:R-:W-:-:S05]  /*a700*/  LEA.HI.X R3, R19, R82, R85, 0x1, P0 ;  /* 0x0000005213037211 */ /* 0x000fca00000f0c55 */
[----:B------:R0:W-:Y:S01]  /*a710*/  ST.E.128 desc[UR48][R2.64], R52 ;  /* 0x0000003402007985 */ /* 0x0001e2000c101d30 */
[----:B------:R-:W-:Y:S05]  /*a720*/  BRA `(.L_x_181) ;  /* 0x0000000c00887947 */ /* 0x000fea0003800000 */
.L_x_173:
[----:B------:R-:W-:Y:S01]  /*a730*/  ULDC.64 UR8, c[0x0][0xc00] ;  /* 0x0003000000087ab9 */ /* 0x000fe20000000a00 */
[----:B------:R-:W-:Y:S01]  /*a740*/  USHF.L.U32 UR7, UR36, 0x2, URZ ;  /* 0x0000000224077899 */ /* 0x000fe2000800063f */
[----:B------:R-:W0:Y:S01]  /*a750*/  LDC R11, c[0x0][0xbe8] ;  /* 0x0002fa00ff0b7b82 */ /* 0x000e220000000800 */
[----:B------:R-:W-:Y:S02]  /*a760*/  UISETP.NE.U32.AND UP0, UPT, UR8, URZ, UPT ;  /* 0x0000003f0800728c */ /* 0x000fe4000bf05070 */
[----:B------:R-:W-:Y:S02]  /*a770*/  USHF.L.U64.HI UR10, UR36, 0x2, UR37 ;  /* 0x00000002240a7899 */ /* 0x000fe40008010225 */
[----:B------:R-:W-:Y:S02]  /*a780*/  UISETP.NE.AND.EX UP0, UPT, UR9, URZ, UPT, UP0 ;  /* 0x0000003f0900728c */ /* 0x000fe4000bf05300 */
[----:B------:R-:W-:-:S04]  /*a790*/  UIADD3 UR4, UP1, UR7, UR8, URZ ;  /* 0x0000000807047290 */ /* 0x000fc8000ff3e03f */
[----:B------:R-:W-:Y:S01]  /*a7a0*/  PLOP3.LUT P2, PT, PT, PT, UP0, 0x80, 0x0 ;  /* 0x000000000000781c */ /* 0x000fe20003f4f008 */
[----:B------:R-:W-:Y:S01]  /*a7b0*/  UIADD3.X UR6, UR10, UR9, URZ, UP1, !UPT ;  /* 0x000000090a067290 */ /* 0x000fe20008ffe43f */
[----:B------:R-:W-:Y:S02]  /*a7c0*/  IMAD.U32 R2, RZ, RZ, UR4 ;  /* 0x00000004ff027e24 */ /* 0x000fe4000f8e00ff */
[----:B------:R-:W-:Y:S02]  /*a7d0*/  ULDC.64 UR8, c[0x0][0xc08] ;  /* 0x0003020000087ab9 */ /* 0x000fe40000000a00 */
[----:B------:R-:W-:Y:S01]  /*a7e0*/  UISETP.NE.U32.AND UP1, UPT, UR8, URZ, UPT ;  /* 0x0000003f0800728c */ /* 0x000fe2000bf25070 */
[----:B------:R-:W-:-:S03]  /*a7f0*/  IMAD.U32 R3, RZ, RZ, UR6 ;  /* 0x00000006ff037e24 */ /* 0x000fc6000f8e00ff */
[----:B------:R-:W-:-:S03]  /*a800*/  UISETP.NE.AND.EX UP1, UPT, UR9, URZ, UPT, UP1 ;  /* 0x0000003f0900728c */ /* 0x000fc6000bf25310 */
[----:B------:R-:W2:Y:S01]  /*a810*/  @P2 LDG.E R6, desc[UR48][R2.64] ;  /* 0x0000003002062981 */ /* 0x000ea2000c1e1900 */
[----:B------:R-:W-:Y:S02]  /*a820*/  ULDC UR4, c[0x0][0xa88] ;  /* 0x0002a20000047ab9 */ /* 0x000fe40000000800 */
[----:B------:R-:W-:Y:S01]  /*a830*/  PLOP3.LUT P3, PT, PT, PT, UP1, 0x80, 0x0 ;  /* 0x000000000000781c */ /* 0x000fe20003f6f018 */
[----:B------:R-:W-:-:S04]  /*a840*/  IMAD.U32 R0, RZ, RZ, UR4 ;  /* 0x00000004ff007e24 */ /* 0x000fc8000f8e00ff */
[----:B------:R-:W-:-:S04]  /*a850*/  @UP1 UIADD3 UR6, UP2, UR7, UR8, URZ ;  /* 0x0000000807061290 */ /* 0x000fc8000ff5e03f */
[----:B------:R-:W-:Y:S02]  /*a860*/  @UP1 UIADD3.X UR7, UR10, UR9, URZ, UP2, !UPT ;  /* 0x000000090a071290 */ /* 0x000fe400097fe43f */
[----:B------:R-:W-:-:S04]  /*a870*/  IMAD.U32 R4, RZ, RZ, UR6 ;  /* 0x00000006ff047e24 */ /* 0x000fc8000f8e00ff */
[----:B------:R-:W-:-:S05]  /*a880*/  IMAD.U32 R5, RZ, RZ, UR7 ;  /* 0x00000007ff057e24 */ /* 0x000fca000f8e00ff */
[----:B------:R1:W5:Y:S01]  /*a890*/  @P3 LDG.E R0, desc[UR48][R4.64] ;  /* 0x0000003004003981 */ /* 0x000362000c1e1900 */
[----:B0-----:R-:W-:Y:S01]  /*a8a0*/  ISETP.NE.AND P0, PT, R11, 0x1, PT ;  /* 0x000000010b00780c */ /* 0x001fe20003f05270 */
[----:B------:R-:W-:Y:S01]  /*a8b0*/  UMOV UR4, URZ ;  /* 0x0000003f00047c82 */ /* 0x000fe20008000000 */
[----:B------:R-:W-:Y:S01]  /*a8c0*/  USHF.R.S32.HI UR10, URZ, 0x1f, UR41 ;  /* 0x0000001f3f0a7899 */ /* 0x000fe20008011429 */
[----:B------:R-:W0:Y:S10]  /*a8d0*/  S2R R7, SR_TID.X ;  /* 0x0000000000077919 */ /* 0x000e340000002100 */
[----:B------:R-:W3:Y:S01]  /*a8e0*/  @P0 LDC R9, c[0x0][0xbec] ;  /* 0x0002fb00ff090b82 */ /* 0x000ee20000000800 */
[----:B0-----:R-:W-:-:S05]  /*a8f0*/  VIADD R7, R7, 0xffffff80 ;  /* 0xffffff8007077836 */ /* 0x001fca0000000000 */
[----:B------:R-:W-:Y:S02]  /*a900*/  ISETP.GE.AND P1, PT, R7, 0x80, PT ;  /* 0x000000800700780c */ /* 0x000fe40003f26270 */
[----:B--2---:R-:W-:-:S13]  /*a910*/  @P2 R2UR UR4, R6 ;  /* 0x00000000060422ca */ /* 0x004fda00000e0000 */
[----:B------:R-:W-:Y:S01]  /*a920*/  USHF.R.S32.HI UR9, URZ, 0x1f, UR4 ;  /* 0x0000001f3f097899 */ /* 0x000fe20008011404 */
[----:B-1-3--:R-:W-:Y:S11]  /*a930*/  @P3 BRA `(.L_x_182) ;  /* 0x0000000000103947 */ /* 0x00aff60003800000 */
[----:B------:R-:W-:Y:S05]  /*a940*/  @!P2 BRA `(.L_x_182) ;  /* 0x00000000000ca947 */ /* 0x000fea0003800000 */
[----:B------:R-:W2:Y:S04]  /*a950*/  LDG.E R5, desc[UR48][R2.64] ;  /* 0x0000003002057981 */ /* 0x000ea8000c1e1900 */
[----:B-----5:R-:W2:Y:S02]  /*a960*/  LDG.E R0, desc[UR48][R2.64+0x4] ;  /* 0x0000043002007981 */ /* 0x020ea4000c1e1900 */
[----:B--2---:R-:W-:-:S07]  /*a970*/  IMAD.IADD R0, R0, 0x1, -R5 ;  /* 0x0000000100007824 */ /* 0x004fce00078e0a05 */
.L_x_182:
[----:B------:R-:W-:Y:S01]  /*a980*/  USEL UR36, UR36, URZ, !UP0 ;  /* 0x0000003f24247287 */ /* 0x000fe2000c000000 */
[----:B------:R-:W-:Y:S01]  /*a990*/  BSSY B1, `(.L_x_183) ;  /* 0x000002d000017945 */ /* 0x000fe20003800000 */
[----:B------:R-:W-:-:S03]  /*a9a0*/  USEL UR37, UR37, URZ, !UP0 ;  /* 0x0000003f25257287 */ /* 0x000fc6000c000000 */
[----:B------:R-:W-:Y:S09]  /*a9b0*/  @P1 BRA `(.L_x_184) ;  /* 0x0000000000a81947 */ /* 0x000ff20003800000 */
[----:B------:R-:W0:Y:S01]  /*a9c0*/  S2R R3, SR_TID.X ;  /* 0x0000000000037919 */ /* 0x000e220000002100 */
[----:B------:R-:W1:Y:S01]  /*a9d0*/  LDC R7, c[0x0][0xbe8] ;  /* 0x0002fa00ff077b82 */ /* 0x000e620000000800 */
[----:B------:R-:W-:-:S04]  /*a9e0*/  IMAD.U32 R2, RZ, RZ, UR40 ;  /* 0x00000028ff027e24 */ /* 0x000fc8000f8e00ff */
[----:B0-----:R-:W-:Y:S02]  /*a9f0*/  IMAD R2, R2, 0x80, R3 ;  /* 0x0000008002027824 */ /* 0x001fe400078e0203 */
[----:B-1---5:R-:W-:Y:S02]  /*aa00*/  IMAD R3, R0, R7, RZ ;  /* 0x0000000700037224 */ /* 0x022fe400078e02ff */
[----:B------:R-:W-:-:S05]  /*aa10*/  VIADD R4, R2, 0xffffff80 ;  /* 0xffffff8002047836 */ /* 0x000fca0000000000 */
[----:B------:R-:W-:-:S13]  /*aa20*/  ISETP.GE.AND P1, PT, R4, R3, PT ;  /* 0x000000030400720c */ /* 0x000fda0003f26270 */
[----:B------:R-:W-:Y:S05]  /*aa30*/  @P1 BRA `(.L_x_184) ;  /* 0x0000000000881947 */ /* 0x000fea0003800000 */
[----:B------:R-:W-:Y:S01]  /*aa40*/  ISETP.NE.AND P1, PT, R7, 0x1, PT ;  /* 0x000000010700780c */ /* 0x000fe20003f25270 */
[----:B------:R-:W-:Y:S01]  /*aa50*/  ULDC.64 UR12, c[0x0][0xb90] ;  /* 0x0002e400000c7ab9 */ /* 0x000fe20000000a00 */
[----:B------:R-:W-:Y:S01]  /*aa60*/  UMOV UR6, UR4 ;  /* 0x0000000400067c82 */ /* 0x000fe20008000000 */
[----:B------:R-:W-:Y:S01]  /*aa70*/  UIMAD UR8, UR10, UR12, URZ ;  /* 0x0000000c0a0872a4 */ /* 0x000fe2000f8e023f */
[----:B------:R-:W-:Y:S01]  /*aa80*/  IMAD.MOV.U32 R2, RZ, RZ, R4 ;  /* 0x000000ffff027224 */ /* 0x000fe200078e0004 */
[----:B------:R-:W-:Y:S02]  /*aa90*/  UMOV UR7, UR9 ;  /* 0x0000000900077c82 */ /* 0x000fe40008000000 */
[----:B------:R-:W-:Y:S02]  /*aaa0*/  UIMAD.WIDE.U32 UR6, UR41, UR12, UR6 ;  /* 0x0000000c290672a5 */ /* 0x000fe4000f8e0006 */
[----:B------:R-:W-:-:S03]  /*aab0*/  UIMAD UR8, UR41, UR13, UR8 ;  /* 0x0000000d290872a4 */ /* 0x000fc6000f8e0208 */
[----:B------:R-:W-:Y:S01]  /*aac0*/  ULDC.64 UR12, c[0x0][0xb98] ;  /* 0x0002e600000c7ab9 */ /* 0x000fe20000000a00 */
[----:B------:R-:W0:Y:S01]  /*aad0*/  @P1 LDC R3, c[0x0][0xbec] ;  /* 0x0002fb00ff031b82 */ /* 0x000e220000000800 */
[----:B------:R-:W-:Y:S02]  /*aae0*/  UIADD3 UR7, UR7, UR8, URZ ;  /* 0x0000000807077290 */ /* 0x000fe4000fffe03f */
[----:B------:R-:W-:Y:S02]  /*aaf0*/  UIMAD UR8, UR37, UR12, URZ ;  /* 0x0000000c250872a4 */ /* 0x000fe4000f8e023f */
[----:B------:R-:W-:Y:S02]  /*ab00*/  UIMAD.WIDE.U32 UR6, UR36, UR12, UR6 ;  /* 0x0000000c240672a5 */ /* 0x000fe4000f8e0006 */
[----:B------:R-:W-:Y:S01]  /*ab10*/  UIMAD UR8, UR36, UR13, UR8 ;  /* 0x0000000d240872a4 */ /* 0x000fe2000f8e0208 */
[----:B------:R-:W1:Y:S02]  /*ab20*/  @P1 LDC R6, c[0x0][0xbf0] ;  /* 0x0002fc00ff061b82 */ /* 0x000e640000000800 */
[----:B------:R-:W-:Y:S01]  /*ab30*/  ULDC.64 UR12, c[0x0][0xb88] ;  /* 0x0002e200000c7ab9 */ /* 0x000fe20000000a00 */
[----:B0-----:R-:W-:-:S05]  /*ab40*/  @P1 IMAD.HI.U32 R3, R4, R3, RZ ;  /* 0x0000000304031227 */ /* 0x001fca00078e00ff */
[----:B-1----:R-:W-:Y:S01]  /*ab50*/  @P1 SHF.R.U32.HI R2, RZ, R6, R3 ;  /* 0x00000006ff021219 */ /* 0x002fe20000011603 */
[----:B------:R-:W-:-:S03]  /*ab60*/  IMAD.U32 R6, RZ, RZ, UR8 ;  /* 0x00000008ff067e24 */ /* 0x000fc6000f8e00ff */
[--C-:B------:R-:W-:Y:S01]  /*ab70*/  SHF.R.S32.HI R3, RZ, 0x1f, R2.reuse ;  /* 0x0000001fff037819 */ /* 0x100fe20000011402 */
[----:B------:R-:W-:Y:S01]  /*ab80*/  IMAD.MOV R5, RZ, RZ, -R2 ;  /* 0x000000ffff057224 */ /* 0x000fe200078e0a02 */
[----:B------:R-:W-:-:S03]  /*ab90*/  IADD3 R2, P1, R2, UR6, RZ ;  /* 0x0000000602027c10 */ /* 0x000fc6000ff3e0ff */
[----:B------:R-:W-:Y:S01]  /*aba0*/  IMAD R5, R7, R5, R4 ;  /* 0x0000000507057224 */ /* 0x000fe200078e0204 */
[----:B------:R-:W-:Y:S01]  /*abb0*/  IADD3.X R3, R3, UR7, R6, P1, !PT ;  /* 0x0000000703037c10 */ /* 0x000fe20008ffe406 */
[----:B------:R-:W-:-:S03]  /*abc0*/  ULDC.64 UR6, c[0x0][0xb50] ;  /* 0x0002d40000067ab9 */ /* 0x000fc60000000a00 */
[----:B------:R-:W-:Y:S01]  /*abd0*/  SHF.R.S32.HI R4, RZ, 0x1f, R5 ;  /* 0x0000001fff047819 */ /* 0x000fe20000011405 */
[----:B------:R-:W-:-:S04]  /*abe0*/  IMAD.WIDE.U32 R2, R5, UR12, R2 ;  /* 0x0000000c05027c25 */ /* 0x000fc8000f8e0002 */
[----:B------:R-:W-:-:S04]  /*abf0*/  IMAD R4, R4, UR12, RZ ;  /* 0x0000000c04047c24 */ /* 0x000fc8000f8e02ff */
[----:B------:R-:W-:Y:S01]  /*ac00*/  IMAD R7, R5, UR13, R4 ;  /* 0x0000000d05077c24 */ /* 0x000fe2000f8e0204 */
[----:B------:R-:W-:-:S03]  /*ac10*/  LEA R4, P1, R2, UR6, 0x2 ;  /* 0x0000000602047c11 */ /* 0x000fc6000f8210ff */
[----:B------:R-:W-:-:S05]  /*ac20*/  IMAD.IADD R3, R3, 0x1, R7 ;  /* 0x0000000103037824 */ /* 0x000fca00078e0207 */
[----:B------:R-:W-:Y:S01]  /*ac30*/  LEA.HI.X R5, R2, UR7, R3, 0x2, P1 ;  /* 0x0000000702057c11 */ /* 0x000fe200088f1403 */
[----:B------:R-:W-:-:S05]  /*ac40*/  IMAD.MOV.U32 R3, RZ, RZ, -0x800000 ;  /* 0xff800000ff037424 */ /* 0x000fca00078e00ff */
[----:B------:R0:W-:Y:S02]  /*ac50*/  STG.E desc[UR48][R4.64], R3 ;  /* 0x0000000304007986 */ /* 0x0001e4000c101930 */
.L_x_184:
[----:B------:R-:W-:Y:S05]  /*ac60*/  BSYNC B1 ;  /* 0x0000000000017941 */ /* 0x000fea0003800000 */
.L_x_183:
[----:B0-----:R-:W0:Y:S01]  /*ac70*/  @P0 LDC R3, c[0x0][0xbf0] ;  /* 0x0002fc00ff030b82 */ /* 0x001e220000000800 */
[----:B------:R-:W-:Y:S01]  /*ac80*/  ULDC.64 UR12, c[0x0][0xaa0] ;  /* 0x0002a800000c7ab9 */ /* 0x000fe20000000a00 */
[----:B------:R-:W-:Y:S01]  /*ac90*/  IMAD R2, R22, 0x20, R23 ;  /* 0x0000002016027824 */ /* 0x000fe200078e0217 */
[----:B------:R-:W-:Y:S01]  /*aca0*/  UIMAD UR8, UR9, UR12, URZ ;  /* 0x0000000c090872a4 */ /* 0x000fe2000f8e023f */
[----:B------:R-:W-:Y:S01]  /*acb0*/  IMAD.U32 R5, RZ, RZ, UR40 ;  /* 0x00000028ff057e24 */ /* 0x000fe2000f8e00ff */
[----:B------:R-:W-:Y:S01]  /*acc0*/  UIMAD.WIDE.U32 UR6, UR4, UR12, URZ ;  /* 0x0000000c040672a5 */ /* 0x000fe2000f8e003f */
[----:B------:R-:W-:Y:S01]  /*acd0*/  BSSY B1, `(.L_x_185) ;  /* 0x0000045000017945 */ /* 0x000fe20003800000 */
[----:B------:R-:W-:Y:S01]  /*ace0*/  UIMAD UR8, UR4, UR13, UR8 ;  /* 0x0000000d040872a4 */ /* 0x000fe2000f8e0208 */
[----:B------:R-:W-:Y:S01]  /*acf0*/  IMAD R6, R5, 0x80, R2 ;  /* 0x0000008005067824 */ /* 0x000fe200078e0202 */
[----:B------:R-:W-:Y:S01]  /*ad00*/  SHF.R.S32.HI R20, RZ, 0x1f, R19 ;  /* 0x0000001fff147819 */ /* 0x000fe20000011413 */
[----:B------:R-:W-:Y:S01]  /*ad10*/  ULDC.64 UR12, c[0x0][0xae8] ;  /* 0x0002ba00000c7ab9 */ /* 0x000fe20000000a00 */
[----:B------:R-:W-:Y:S01]  /*ad20*/  UIADD3 UR7, UR7, UR8, URZ ;  /* 0x0000000807077290 */ /* 0x000fe2000fffe03f */
[----:B------:R-:W-:Y:S01]  /*ad30*/  @P0 IMAD.HI.U32 R2, R6, R9, RZ ;  /* 0x0000000906020227 */ /* 0x000fe200078e00ff */
[----:B------:R-:W-:Y:S01]  /*ad40*/  UIMAD UR4, UR10, UR12, URZ ;  /* 0x0000000c0a0472a4 */ /* 0x000fe2000f8e023f */
[----:B------:R-:W-:Y:S01]  /*ad50*/  SHF.R.S32.HI R21, RZ, 0x1f, R17 ;  /* 0x0000001fff157819 */ /* 0x000fe20000011411 */
[----:B------:R-:W-:Y:S01]  /*ad60*/  UIMAD.WIDE.U32 UR6, UR41, UR12, UR6 ;  /* 0x0000000c290672a5 */ /* 0x000fe2000f8e0006 */
[----:B------:R-:W-:Y:S01]  /*ad70*/  IMAD.MOV.U32 R5, RZ, RZ, R6 ;  /* 0x000000ffff057224 */ /* 0x000fe200078e0006 */
[----:B------:R-:W-:Y:S01]  /*ad80*/  UIMAD UR4, UR41, UR13, UR4 ;  /* 0x0000000d290472a4 */ /* 0x000fe2000f8e0204 */
[----:B------:R-:W-:Y:S01]  /*ad90*/  SHF.R.S32.HI R24, RZ, 0x1f, R18 ;  /* 0x0000001fff187819 */ /* 0x000fe20000011412 */
[----:B------:R-:W-:Y:S01]  /*ada0*/  ULDC.64 UR8, c[0x0][0xaf0] ;  /* 0x0002bc0000087ab9 */ /* 0x000fe20000000a00 */
[----:B------:R-:W-:Y:S01]  /*adb0*/  SHF.R.S32.HI R25, RZ, 0x1f, R16 ;  /* 0x0000001fff197819 */ /* 0x000fe20000011410 */
[----:B------:R-:W-:-:S02]  /*adc0*/  UIADD3 UR7, UR7, UR4, URZ ;  /* 0x0000000407077290 */ /* 0x000fc4000fffe03f */
[----:B------:R-:W-:Y:S01]  /*add0*/  UIMAD UR4, UR37, UR8, URZ ;  /* 0x00000008250472a4 */ /* 0x000fe2000f8e023f */
[----:B0-----:R-:W-:Y:S01]  /*ade0*/  @P0 SHF.R.U32.HI R5, RZ, R3, R2 ;  /* 0x00000003ff050219 */ /* 0x001fe20000011602 */
[----:B------:R-:W-:Y:S02]  /*adf0*/  UIMAD.WIDE.U32 UR6, UR36, UR8, UR6 ;  /* 0x00000008240672a5 */ /* 0x000fe4000f8e0006 */
[----:B------:R-:W-:Y:S01]  /*ae00*/  UIMAD UR4, UR36, UR9, UR4 ;  /* 0x00000009240472a4 */ /* 0x000fe2000f8e0204 */
[--C-:B------:R-:W-:Y:S01]  /*ae10*/  SHF.R.S32.HI R2, RZ, 0x1f, R5.reuse ;  /* 0x0000001fff027819 */ /* 0x100fe20000011405 */
[----:B------:R-:W-:Y:S01]  /*ae20*/  IMAD.MOV R7, RZ, RZ, -R5 ;  /* 0x000000ffff077224 */ /* 0x000fe200078e0a05 */
[----:B------:R-:W-:Y:S01]  /*ae30*/  ULDC.64 UR8, c[0x0][0xae0] ;  /* 0x0002b80000087ab9 */ /* 0x000fe20000000a00 */
[----:B------:R-:W-:Y:S02]  /*ae40*/  UIADD3 UR4, UR7, UR4, URZ ;  /* 0x0000000407047290 */ /* 0x000fe4000fffe03f */
[----:B------:R-:W-:-:S02]  /*ae50*/  IMAD.U32 R3, RZ, RZ, UR7 ;  /* 0x00000007ff037e24 */ /* 0x000fc4000f8e00ff */
[----:B------:R-:W-:Y:S02]  /*ae60*/  IMAD R4, R2, UR8, RZ ;  /* 0x0000000802047c24 */ /* 0x000fe4000f8e02ff */
[----:B------:R-:W-:Y:S02]  /*ae70*/  IMAD R7, R11, R7, R6 ;  /* 0x000000070b077224 */ /* 0x000fe400078e0206 */
[----:B------:R-:W-:Y:S01]  /*ae80*/  IMAD.U32 R2, RZ, RZ, UR6 ;  /* 0x00000006ff027e24 */ /* 0x000fe2000f8e00ff */
[----:B------:R-:W-:Y:S01]  /*ae90*/  ULDC.64 UR6, c[0x0][0xad8] ;  /* 0x0002b60000067ab9 */ /* 0x000fe20000000a00 */
[----:B------:R-:W-:Y:S02]  /*aea0*/  IMAD.U32 R3, RZ, RZ, UR4 ;  /* 0x00000004ff037e24 */ /* 0x000fe4000f8e00ff */
[C---:B------:R-:W-:Y:S01]  /*aeb0*/  IMAD R9, R5.reuse, UR9, R4 ;  /* 0x0000000905097c24 */ /* 0x040fe2000f8e0204 */
[----:B------:R-:W-:Y:S01]  /*aec0*/  SHF.R.S32.HI R4, RZ, 0x1f, R7 ;  /* 0x0000001fff047819 */ /* 0x000fe20000011407 */
[----:B------:R-:W-:-:S04]  /*aed0*/  IMAD.WIDE.U32 R2, R5, UR8, R2 ;  /* 0x0000000805027c25 */ /* 0x000fc8000f8e0002 */
[----:B------:R-:W-:Y:S02]  /*aee0*/  IMAD.U32 R6, RZ, RZ, UR40 ;  /* 0x00000028ff067e24 */ /* 0x000fe4000f8e00ff */
[----:B------:R-:W-:Y:S02]  /*aef0*/  IMAD.IADD R3, R3, 0x1, R9 ;  /* 0x0000000103037824 */ /* 0x000fe400078e0209 */
[----:B------:R-:W-:Y:S02]  /*af00*/  IMAD R4, R4, UR6, RZ ;  /* 0x0000000604047c24 */ /* 0x000fe4000f8e02ff */
[----:B------:R-:W-:Y:S02]  /*af10*/  IMAD R6, R6, 0x80, R23 ;  /* 0x0000008006067824 */ /* 0x000fe400078e0217 */
[----:B-----5:R-:W-:Y:S02]  /*af20*/  IMAD R11, R0, R11, RZ ;  /* 0x0000000b000b7224 */ /* 0x020fe400078e02ff */
[----:B------:R-:W-:-:S02]  /*af30*/  IMAD R5, R7, UR7, R4 ;  /* 0x0000000707057c24 */ /* 0x000fc4000f8e0204 */
[----:B------:R-:W-:Y:S01]  /*af40*/  IMAD.WIDE.U32 R2, R7, UR6, R2 ;  /* 0x0000000607027c25 */ /* 0x000fe2000f8e0002 */
[C---:B------:R-:W-:Y:S01]  /*af50*/  ISETP.GE.AND P2, PT, R6.reuse, R11, PT ;  /* 0x0000000b0600720c */ /* 0x040fe20003f46270 */
[----:B------:R-:W-:Y:S02]  /*af60*/  ULDC.64 UR6, c[0x0][0xa80] ;  /* 0x0002a00000067ab9 */ /* 0x000fe40000000a00 */
[----:B------:R-:W-:Y:S01]  /*af70*/  VIADD R0, R6, 0x20 ;  /* 0x0000002006007836 */ /* 0x000fe20000000000 */
[----:B------:R-:W-:Y:S01]  /*af80*/  LEA R4, P3, R2, UR6, 0x1 ;  /* 0x0000000602047c11 */ /* 0x000fe2000f8608ff */
[----:B------:R-:W-:-:S03]  /*af90*/  IMAD.IADD R3, R3, 0x1, R5 ;  /* 0x0000000103037824 */ /* 0x000fc600078e0205 */
[-C--:B------:R-:W-:Y:S01]  /*afa0*/  ISETP.GE.AND P1, PT, R0, R11.reuse, PT ;  /* 0x0000000b0000720c */ /* 0x080fe20003f26270 */
[----:B------:R-:W-:Y:S01]  /*afb0*/  VIADD R0, R6, 0x40 ;  /* 0x0000004006007836 */ /* 0x000fe20000000000 */
[----:B------:R-:W-:Y:S02]  /*afc0*/  LEA.HI.X R5, R2, UR7, R3, 0x1, P3 ;  /* 0x0000000702057c11 */ /* 0x000fe400098f0c03 */
[----:B------:R0:W1:Y:S02]  /*afd0*/  SHFL.IDX PT, R2, R4, RZ, 0x181f ;  /* 0x00181fff04027589 */ /* 0x00006400000e0000 */
[----:B------:R-:W-:Y:S02]  /*afe0*/  ISETP.GE.AND P0, PT, R0, R11, PT ;  /* 0x0000000b0000720c */ /* 0x000fe40003f06270 */
[----:B------:R0:W2:Y:S01]  /*aff0*/  SHFL.IDX PT, R0, R5, RZ, 0x181f ;  /* 0x00181fff05007589 */ /* 0x0000a200000e0000 */
[----:B------:R-:W-:Y:S10]  /*b000*/  @P2 BRA `(.L_x_186) ;  /* 0x0000000000442947 */ /* 0x000ff40003800000 */
        /* <DEDUP_REMOVED lines=8> */
[----:B------:R3:W-:Y:S01]  /*b090*/  @!P5 ST.E.128 desc[UR48][R8.64], RZ ;  /* 0x000000ff0800d985 */ /* 0x0007e2000c101d30 */
[----:B------:R-:W-:Y:S02]  /*b0a0*/  @!P4 LEA.HI.X R13, R18, R0, R24, 0x1, P6 ;  /* 0x00000000120dc211 */ /* 0x000fe400030f0c18 */
[----:B------:R-:W-:-:S03]  /*b0b0*/  @!P3 LEA R14, P6, R17, R2, 0x1 ;  /* 0x00000002110eb211 */ /* 0x000fc600078c08ff */
[----:B------:R3:W-:Y:S01]  /*b0c0*/  @!P4 ST.E.128 desc[UR48][R12.64], RZ ;  /* 0x000000ff0c00c985 */ /* 0x0007e2000c101d30 */
[----:B------:R-:W-:Y:S02]  /*b0d0*/  @!P3 LEA.HI.X R15, R17, R0, R21, 0x1, P6 ;  /* 0x00000000110fb211 */ /* 0x000fe400030f0c15 */
[----:B------:R-:W-:-:S03]  /*b0e0*/  @!P2 LEA R2, P6, R19, R2, 0x1 ;  /* 0x000000021302a211 */ /* 0x000fc600078c08ff */
[----:B------:R3:W-:Y:S01]  /*b0f0*/  @!P3 ST.E.128 desc[UR48][R14.64], RZ ;  /* 0x000000ff0e00b985 */ /* 0x0007e2000c101d30 */
[----:B------:R-:W-:-:S05]  /*b100*/  @!P2 LEA.HI.X R3, R19, R0, R20, 0x1, P6 ;  /* 0x000000001303a211 */ /* 0x000fca00030f0c14 */
[----:B------:R3:W-:Y:S04]  /*b110*/  @!P2 ST.E.128 desc[UR48][R2.64], RZ ;  /* 0x000000ff0200a985 */ /* 0x0007e8000c101d30 */
.L_x_186:
[----:B------:R-:W-:Y:S05]  /*b120*/  BSYNC B1 ;  /* 0x0000000000017941 */ /* 0x000fea0003800000 */
.L_x_185:
[----:B--2---:R2:W4:Y:S01]  /*b130*/  SHFL.IDX PT, R0, R5, 0x1, 0x181f ;  /* 0x00381f0005007f89 */ /* 0x00452200000e0000 */
[----:B------:R-:W-:Y:S03]  /*b140*/  BSSY B1, `(.L_x_187) ;  /* 0x0000014000017945 */ /* 0x000fe60003800000 */
[----:B-1-3--:R2:W1:Y:S01]  /*b150*/  SHFL.IDX PT, R2, R4, 0x1, 0x181f ;  /* 0x00381f0004027f89 */ /* 0x00a46200000e0000 */
[----:B------:R-:W-:Y:S05]  /*b160*/  @P1 BRA `(.L_x_188) ;  /* 0x0000000000441947 */ /* 0x000fea0003800000 */
[----:B------:R-:W-:Y:S02]  /*b170*/  ULDC UR4, c[0x0][0xac8] ;  /* 0x0002b20000047ab9 */ /* 0x000fe40000000800 */
[----:B------:R-:W-:Y:S02]  /*b180*/  ISETP.GE.AND P4, PT, R16, UR4, PT ;  /* 0x0000000410007c0c */ /* 0x000fe4000bf86270 */
[----:B------:R-:W-:Y:S02]  /*b190*/  ISETP.GE.AND P3, PT, R18, UR4, PT ;  /* 0x0000000412007c0c */ /* 0x000fe4000bf66270 */
[----:B------:R-:W-:Y:S02]  /*b1a0*/  ISETP.GE.AND P2, PT, R17, UR4, PT ;  /* 0x0000000411007c0c */ /* 0x000fe4000bf46270 */
[----:B------:R-:W-:-:S07]  /*b1b0*/  ISETP.GE.AND P1, PT, R19, UR4, PT ;  /* 0x0000000413007c0c */ /* 0x000fce000bf26270 */
[-C--:B-1----:R-:W-:Y:S02]  /*b1c0*/  @!P4 LEA R8, P6, R16, R2.reuse, 0x1 ;  /* 0x000000021008c211 */ /* 0x082fe400078c08ff */
[----:B------:R-:W-:Y:S02]  /*b1d0*/  @!P3 LEA R12, P5, R18, R2, 0x1 ;  /* 0x00000002120cb211 */ /* 0x000fe400078a08ff */
[----:B----4-:R-:W-:Y:S02]  /*b1e0*/  @!P4 LEA.HI.X R9, R16, R0, R25, 0x1, P6 ;  /* 0x000000001009c211 */ /* 0x010fe400030f0c19 */
[----:B------:R-:W-:Y:S02]  /*b1f0*/  @!P2 LEA R14, P6, R17, R2, 0x1 ;  /* 0x00000002110ea211 */ /* 0x000fe400078c08ff */
[----:B------:R-:W-:Y:S01]  /*b200*/  @!P3 LEA.HI.X R13, R18, R0, R24, 0x1, P5 ;  /* 0x00000000120db211 */ /* 0x000fe200028f0c18 */
[----:B------:R3:W-:Y:S01]  /*b210*/  @!P4 ST.E.128 desc[UR48][R8.64], RZ ;  /* 0x000000ff0800c985 */ /* 0x0007e2000c101d30 */
[----:B------:R-:W-:-:S02]  /*b220*/  @!P1 LEA R2, P5, R19, R2, 0x1 ;  /* 0x0000000213029211 */ /* 0x000fc400078a08ff */
[-C--:B------:R-:W-:Y:S01]  /*b230*/  @!P2 LEA.HI.X R15, R17, R0.reuse, R21, 0x1, P6 ;  /* 0x00000000110fa211 */ /* 0x080fe200030f0c15 */
[----:B------:R3:W-:Y:S01]  /*b240*/  @!P3 ST.E.128 desc[UR48][R12.64], RZ ;  /* 0x000000ff0c00b985 */ /* 0x0007e2000c101d30 */
[----:B------:R-:W-:-:S03]  /*b250*/  @!P1 LEA.HI.X R3, R19, R0, R20, 0x1, P5 ;  /* 0x0000000013039211 */ /* 0x000fc600028f0c14 */
[----:B------:R3:W-:Y:S04]  /*b260*/  @!P2 ST.E.128 desc[UR48][R14.64], RZ ;  /* 0x000000ff0e00a985 */ /* 0x0007e8000c101d30 */
[----:B------:R3:W-:Y:S02]  /*b270*/  @!P1 ST.E.128 desc[UR48][R2.64], RZ ;  /* 0x000000ff02009985 */ /* 0x0007e4000c101d30 */
.L_x_188:
[----:B------:R-:W-:Y:S05]  /*b280*/  BSYNC B1 ;  /* 0x0000000000017941 */ /* 0x000fea0003800000 */
.L_x_187:
[----:B----4-:R4:W0:Y:S01]  /*b290*/  SHFL.IDX PT, R0, R5, 0x2, 0x181f ;  /* 0x00581f0005007f89 */ /* 0x01082200000e0000 */
        /* <DEDUP_REMOVED lines=9> */
[-C--:B------:R-:W-:Y:S02]  /*b330*/  @!P2 LEA R12, P5, R18, R2.reuse, 0x1 ;  /* 0x00000002120ca211 */ /* 0x080fe400078a08ff */
[----:B------:R-:W-:Y:S02]  /*b340*/  @!P1 LEA R14, P4, R17, R2, 0x1 ;  /* 0x00000002110e9211 */ /* 0x000fe400078808ff */
[----:B0-----:R-:W-:Y:S02]  /*b350*/  @!P3 LEA.HI.X R9, R16, R0, R25, 0x1, P6 ;  /* 0x000000001009b211 */ /* 0x001fe400030f0c19 */
[----:B------:R-:W-:Y:S02]  /*b360*/  @!P0 LEA R2, P6, R19, R2, 0x1 ;  /* 0x0000000213028211 */ /* 0x000fe400078c08ff */
[-C--:B------:R-:W-:Y:S01]  /*b370*/  @!P2 LEA.HI.X R13, R18, R0.reuse, R24, 0x1, P5 ;  /* 0x00000000120da211 */ /* 0x080fe200028f0c18 */
[----:B------:R3:W-:Y:S01]  /*b380*/  @!P3 ST.E.128 desc[UR48][R8.64], RZ ;  /* 0x000000ff0800b985 */ /* 0x0007e2000c101d30 */
[----:B------:R-:W-:-:S02]  /*b390*/  @!P1 LEA.HI.X R15, R17, R0, R21, 0x1, P4 ;  /* 0x00000000110f9211 */ /* 0x000fc400020f0c15 */
[----:B------:R-:W-:Y:S01]  /*b3a0*/  @!P0 LEA.HI.X R3, R19, R0, R20, 0x1, P6 ;  /* 0x0000000013038211 */ /* 0x000fe200030f0c14 */
[----:B------:R3:W-:Y:S04]  /*b3b0*/  @!P2 ST.E.128 desc[UR48][R12.64], RZ ;  /* 0x000000ff0c00a985 */ /* 0x0007e8000c101d30 */
[----:B------:R3:W-:Y:S04]  /*b3c0*/  @!P1 ST.E.128 desc[UR48][R14.64], RZ ;  /* 0x000000ff0e009985 */ /* 0x0007e8000c101d30 */
[----:B------:R3:W-:Y:S02]  /*b3d0*/  @!P0 ST.E.128 desc[UR48][R2.64], RZ ;  /* 0x000000ff02008985 */ /* 0x0007e4000c101d30 */
.L_x_190:
[----:B------:R-:W-:Y:S05]  /*b3e0*/  BSYNC B1 ;  /* 0x0000000000017941 */ /* 0x000fea0003800000 */
.L_x_189:
[----:B0-----:R-:W-:Y:S01]  /*b3f0*/  VIADD R0, R6, 0x60 ;  /* 0x0000006006007836 */ /* 0x001fe20000000000 */
[----:B--2-4-:R-:W0:Y:S04]  /*b400*/  SHFL.IDX PT, R5, R5, 0x3, 0x181f ;  /* 0x00781f0005057f89 */ /* 0x014e2800000e0000 */
[----:B------:R-:W-:Y:S01]  /*b410*/  ISETP.GE.AND P0, PT, R0, R11, PT ;  /* 0x0000000b0000720c */ /* 0x000fe20003f06270 */
[----:B-1-3--:R1:W2:-:S12]  /*b420*/  SHFL.IDX PT, R2, R4, 0x3, 0x181f ;  /* 0x00781f0004027f89 */ /* 0x00a29800000e0000 */
[----:B-1----:R-:W-:Y:S05]  /*b430*/  @P0 BRA `(.L_x_181) ;  /* 0x0000000000440947 */ /* 0x002fea0003800000 */
[----:B------:R-:W-:Y:S02]  /*b440*/  ULDC UR4, c[0x0][0xac8] ;  /* 0x0002b20000047ab9 */ /* 0x000fe40000000800 */
[----:B------:R-:W-:Y:S02]  /*b450*/  ISETP.GE.AND P3, PT, R16, UR4, PT ;  /* 0x0000000410007c0c */ /* 0x000fe4000bf66270 */
[----:B------:R-:W-:Y:S02]  /*b460*/  ISETP.GE.AND P2, PT, R18, UR4, PT ;  /* 0x0000000412007c0c */ /* 0x000fe4000bf46270 */
[----:B------:R-:W-:Y:S02]  /*b470*/  ISETP.GE.AND P1, PT, R17, UR4, PT ;  /* 0x0000000411007c0c */ /* 0x000fe4000bf26270 */
[----:B------:R-:W-:-:S07]  /*b480*/  ISETP.GE.AND P0, PT, R19, UR4, PT ;  /* 0x0000000413007c0c */ /* 0x000fce000bf06270 */
[-C--:B--2---:R-:W-:Y:S02]  /*b490*/  @!P3 LEA R6, P6, R16, R2.reuse, 0x1 ;  /* 0x000000021006b211 */ /* 0x084fe400078c08ff */
[-C--:B------:R-:W-:Y:S02]  /*b4a0*/  @!P2 LEA R8, P5, R18, R2.reuse, 0x1 ;  /* 0x000000021208a211 */ /* 0x080fe400078a08ff */
[-C--:B------:R-:W-:Y:S02]  /*b4b0*/  @!P1 LEA R10, P4, R17, R2.reuse, 0x1 ;  /* 0x00000002110a9211 */ /* 0x080fe400078808ff */
[-C--:B0-----:R-:W-:Y:S02]  /*b4c0*/  @!P3 LEA.HI.X R7, R16, R5.reuse, R25, 0x1, P6 ;  /* 0x000000051007b211 */ /* 0x081fe400030f0c19 */
        /* <DEDUP_REMOVED lines=8> */
.L_x_181:
[----:B------:R-:W-:Y:S05]  /*b550*/  BSYNC B0 ;  /* 0x0000000000007941 */ /* 0x000fea0003800000 */
.L_x_172:
[----:B------:R-:W-:Y:S02]  /*b560*/  ULDC UR4, c[0x0][0xc3c] ;  /* 0x00030f0000047ab9 */ /* 0x000fe40000000800 */
[----:B------:R-:W-:-:S13]  /*b570*/  ISETP.GE.AND P0, PT, R51, UR4, PT ;  /* 0x0000000433007c0c */ /* 0x000fda000bf06270 */
[----:B------:R-:W-:Y:S05]  /*b580*/  @!P0 BRA `(.L_x_191) ;  /* 0xffffff5800348947 */ /* 0x000fea000383ffff */
[----:B------:R-:W-:Y:S05]  /*b590*/  EXIT ;  /* 0x000000000000794d */ /* 0x000fea0003800000 */
.L_x_146:
[----:B------:R-:W-:-:S08]  /*b5a0*/  NOP ;  /* 0x0000000000007918 */ /* 0x000fd00000000000 */
[----:B------:R-:W0:-:S00]  /*b5b0*/  USETMAXREG.DEALLOC.CTAPOOL 0x18 ;  /* 0x00000018000079c8 */ /* 0x000e0000080e0500 */
[----:B0-----:R-:W2:Y:S01]  /*b5c0*/  LDL.LU R2, [R1+0x14] ;  /* 0x0000140001027983 */ /* 0x001ea20000300800 */
[----:B------:R-:W-:-:S06]  /*b5d0*/  LOP3.LUT R0, R0, 0x3, RZ, 0xc0, !PT ;  /* 0x0000000300007812 */ /* 0x000fcc00078ec0ff */
[----:B------:R-:W0:Y:S02]  /*b5e0*/  SHFL.IDX PT, R0, R0, RZ, 0x1f ;  /* 0x00001fff00007589 */ /* 0x000e2400000e0000 */
[----:B0-----:R-:W-:Y:S01]  /*b5f0*/  ISETP.NE.AND P0, PT, R0, RZ, PT ;  /* 0x000000ff0000720c */ /* 0x001fe20003f05270 */
[----:B------:R-:W-:Y:S01]  /*b600*/  IMAD.MOV.U32 R0, RZ, RZ, RZ ;  /* 0x000000ffff007224 */ /* 0x000fe200078e00ff */
[----:B--2---:R-:W-:-:S11]  /*b610*/  LOP3.LUT R2, R2, 0xfffffffd, RZ, 0xc0, !PT ;  /* 0xfffffffd02027812 */ /* 0x004fd600078ec0ff */
[----:B------:R-:W-:-:S05]  /*b620*/  @P0 LOP3.LUT R2, R2, 0x2, RZ, 0xfc, !PT ;  /* 0x0000000202020812 */ /* 0x000fca00078efcff */
[----:B------:R0:W-:Y:S01]  /*b630*/  STL [R1+0x14], R2 ;  /* 0x0000140201007387 */ /* 0x0001e20000100800 */
[----:B------:R-:W-:Y:S05]  /*b640*/  @!P0 BRA `(.L_x_192) ;  /* 0x00000000002c8947 */ /* 0x000fea0003800000 */
[----:B------:R-:W1:Y:S08]  /*b650*/  S2UR UR5, SR_CgaCtaId ;  /* 0x00000000000579c3 */ /* 0x000e700000008800 */
[----:B------:R-:W-:Y:S06]  /*b660*/  BAR.SYNC.DEFER_BLOCKING 0x5, 0x180 ;  /* 0x0146000000007b1d */ /* 0x000fec0000010000 */
[----:B------:R-:W-:-:S02]  /*b670*/  UMOV UR4, 0x400 ;  /* 0x0000040000047882 */ /* 0x000fc40000000000 */
[----:B-1----:R-:W-:-:S09]  /*b680*/  ULEA UR4, UR5, UR4, 0x18 ;  /* 0x0000000405047291 */ /* 0x002fd2000f8ec03f */
[----:B------:R-:W1:Y:S04]  /*b690*/  LDS.128 R4, [UR4+0x388d0] ;  /* 0x0388d004ff047984 */ /* 0x000e680008000c00 */
[----:B-1----:R1:W-:Y:S01]  /*b6a0*/  STL [R1+0x24], R5 ;  /* 0x0000240501007387 */ /* 0x0023e20000100800 */
[----:B------:R-:W-:Y:S02]  /*b6b0*/  R2UR UR45, R7 ;  /* 0x00000000072d72ca */ /* 0x000fe400000e0000 */
[----:B------:R-:W-:Y:S01]  /*b6c0*/  R2UR UR36, R6 ;  /* 0x00000000062472ca */ /* 0x000fe200000e0000 */
[----:B------:R1:W-:Y:S01]  /*b6d0*/  STL [R1+0x20], R4 ;  /* 0x0000200401007387 */ /* 0x0003e20000100800 */
[----:B------:R-:W-:Y:S06]  /*b6e0*/  BAR.ARV 0x4, 0x180 ;  /* 0x0106000000007b1d */ /* 0x000fec0000002000 */
[----:B------:R-:W-:Y:S07]  /*b6f0*/  BRA `(.L_x_193) ;  /* 0x0000000800247947 */ /* 0x000fee0003800000 */
.L_x_192:
[----:B0-----:R-:W0:Y:S01]  /*b700*/  S2R R2, SR_TID.X ;  /* 0x0000000000027919 */ /* 0x001e220000002100 */
[----:B------:R-:W-:Y:S01]  /*b710*/  ULDC UR4, c[0x0][0xc3c] ;  /* 0x00030f0000047ab9 */ /* 0x000fe20000000800 */
[----:B------:R-:W1:Y:S01]  /*b720*/  LDC R9, c[0x0][0xc38] ;  /* 0x00030e00ff097b82 */ /* 0x000e620000000800 */
[----:B0-----:R-:W-:-:S04]  /*b730*/  LOP3.LUT R5, R2, 0x1f, RZ, 0xc0, !PT ;  /* 0x0000001f02057812 */ /* 0x001fc800078ec0ff */
[----:B------:R-:W-:-:S04]  /*b740*/  ISETP.NE.AND P0, PT, R5, 0x1f, PT ;  /* 0x0000001f0500780c */ /* 0x000fc80003f05270 */
[----:B------:R-:W-:-:S13]  /*b750*/  ISETP.GE.OR P1, PT, R5, UR4, !P0 ;  /* 0x0000000405007c0c */ /* 0x000fda000c726670 */
[----:B------:R-:W0:Y:S02]  /*b760*/  @!P1 LDC.64 R2, c[0x0][0xc80] ;  /* 0x00032000ff029b82 */ /* 0x000e240000000a00 */
[----:B0-----:R-:W-:-:S05]  /*b770*/  @!P1 IMAD.WIDE.U32 R2, R5, 0x4, R2 ;  /* 0x0000000405029825 */ /* 0x001fca00078e0002 */
[----:B------:R-:W2:Y:S01]  /*b780*/  @!P1 LDG.E R0, desc[UR48][R2.64] ;  /* 0x0000003002009981 */ /* 0x000ea2000c1e1900 */
[C---:B------:R-:W-:Y:S01]  /*b790*/  ISETP.NE.AND P1, PT, R5.reuse, RZ, PT ;  /* 0x000000ff0500720c */ /* 0x040fe20003f25270 */
[----:B------:R-:W-:Y:S01]  /*b7a0*/  UMOV UR45, URZ ;  /* 0x0000003f002d7c82 */ /* 0x000fe20008000000 */
[C---:B------:R-:W-:Y:S02]  /*b7b0*/  ISETP.GE.U32.AND P2, PT, R5.reuse, 0x2, PT ;  /* 0x000000020500780c */ /* 0x040fe40003f46070 */
[C---:B------:R-:W-:Y:S02]  /*b7c0*/  ISETP.GE.U32.AND P3, PT, R5.reuse, 0x4, PT ;  /* 0x000000040500780c */ /* 0x040fe40003f66070 */
[C---:B------:R-:W-:Y:S02]  /*b7d0*/  ISETP.GE.U32.AND P4, PT, R5.reuse, 0x8, PT ;  /* 0x000000080500780c */ /* 0x040fe40003f86070 */
[----:B------:R-:W-:Y:S01]  /*b7e0*/  ISETP.GE.U32.AND P5, PT, R5, 0x10, PT ;  /* 0x000000100500780c */ /* 0x000fe20003fa6070 */
[----:B--2---:R-:W0:Y:S02]  /*b7f0*/  SHFL.UP PT, R4, R0, 0x1, RZ ;  /* 0x0420000000047989 */ /* 0x004e2400000e00ff */
[----:B0-----:R-:W-:-:S05]  /*b800*/  SEL R7, R4, RZ, P1 ;  /* 0x000000ff04077207 */ /* 0x001fca0000800000 */
[----:B------:R-:W-:-:S05]  /*b810*/  IMAD.IADD R7, R0, 0x1, R7 ;  /* 0x0000000100077824 */ /* 0x000fca00078e0207 */
[----:B------:R-:W0:Y:S02]  /*b820*/  SHFL.UP PT, R4, R7, 0x2, RZ ;  /* 0x0440000007047989 */ /* 0x000e2400000e00ff */
[----:B0-----:R-:W-:-:S05]  /*b830*/  SEL R4, R4, RZ, P2 ;  /* 0x000000ff04047207 */ /* 0x001fca0001000000 */
[----:B------:R-:W-:-:S05]  /*b840*/  IMAD.IADD R4, R7, 0x1, R4 ;  /* 0x0000000107047824 */ /* 0x000fca00078e0204 */
[----:B------:R-:W0:Y:S02]  /*b850*/  SHFL.UP PT, R6, R4, 0x4, RZ ;  /* 0x0480000004067989 */ /* 0x000e2400000e00ff */
[----:B0-----:R-:W-:-:S05]  /*b860*/  SEL R3, R6, RZ, P3 ;  /* 0x000000ff06037207 */ /* 0x001fca0001800000 */
[----:B------:R-:W-:Y:S02]  /*b870*/  IMAD.IADD R3, R4, 0x1, R3 ;  /* 0x0000000104037824 */ /* 0x000fe400078e0203 */
[----:B------:R-:W0:Y:S03]  /*b880*/  S2R R4, SR_CTAID.X ;  /* 0x0000000000047919 */ /* 0x000e260000002500 */
[----:B------:R-:W2:Y:S02]  /*b890*/  SHFL.UP PT, R2, R3, 0x8, RZ ;  /* 0x0500000003027989 */ /* 0x000ea400000e00ff */
[----:B--2---:R-:W-:-:S05]  /*b8a0*/  SEL R2, R2, RZ, P4 ;  /* 0x000000ff02027207 */ /* 0x004fca0002000000 */
[----:B------:R-:W-:-:S05]  /*b8b0*/  IMAD.IADD R8, R3, 0x1, R2 ;  /* 0x0000000103087824 */ /* 0x000fca00078e0202 */
[----:B------:R-:W2:Y:S02]  /*b8c0*/  SHFL.UP PT, R2, R8, 0x10, RZ ;  /* 0x0600000008027989 */ /* 0x000ea400000e00ff */
[----:B--2---:R-:W-:-:S05]  /*b8d0*/  SEL R7, R2, RZ, P5 ;  /* 0x000000ff02077207 */ /* 0x004fca0002800000 */
[----:B------:R-:W-:-:S05]  /*b8e0*/  IMAD.IADD R2, R8, 0x1, R7 ;  /* 0x0000000108027824 */ /* 0x000fca00078e0207 */
[----:B------:R-:W1:Y:S02]  /*b8f0*/  SHFL.IDX PT, R6, R2, 0x1f, 0x1f ;  /* 0x03e01f0002067f89 */ /* 0x000e6400000e0000 */
[----:B-1----:R-:W-:Y:S02]  /*b900*/  IMAD R7, R6, R9, RZ ;  /* 0x0000000906077224 */ /* 0x002fe400078e02ff */
[----:B------:R-:W-:Y:S02]  /*b910*/  IMAD.MOV.U32 R6, RZ, RZ, RZ ;  /* 0x000000ffff067224 */ /* 0x000fe400078e00ff */
[----:B------:R-:W-:Y:S01]  /*b920*/  IMAD.MOV.U32 R10, RZ, RZ, R7 ;  /* 0x000000ffff0a7224 */ /* 0x000fe200078e0007 */
[----:B0-----:R-:W-:-:S13]  /*b930*/  ISETP.GT.AND P6, PT, R7, R4, PT ;  /* 0x000000040700720c */ /* 0x001fda0003fc4270 */
[----:B------:R-:W-:Y:S05]  /*b940*/  @P6 BRA `(.L_x_194) ;  /* 0x0000000000a46947 */ /* 0x000fea0003800000 */
[----:B------:R-:W-:Y:S01]  /*b950*/  IMAD.MOV.U32 R7, RZ, RZ, R10 ;  /* 0x000000ffff077224 */ /* 0x000fe200078e000a */
[----:B------:R-:W-:Y:S01]  /*b960*/  UMOV UR45, URZ ;  /* 0x0000003f002d7c82 */ /* 0x000fe20008000000 */
[----:B------:R-:W-:Y:S01]  /*b970*/  ULDC UR6, c[0x0][0xc3c] ;  /* 0x00030f0000067ab9 */ /* 0x000fe20000000800 */
[----:B------:R-:W-:-:S05]  /*b980*/  ULDC UR5, c[0x0][0xc3c] ;  /* 0x00030f0000057ab9 */ /* 0x000fca0000000800 */
.L_x_198:
[----:B------:R-:W-:-:S03]  /*b990*/  UIADD3 UR4, UR45, 0x1f, URZ ;  /* 0x0000001f2d047890 */ /* 0x000fc6000fffe03f */
[----:B------:R-:W-:Y:S01]  /*b9a0*/  UMOV UR45, UR5 ;  /* 0x00000005002d7c82 */ /* 0x000fe20008000000 */
[----:B------:R-:W-:-:S06]  /*b9b0*/  UISETP.GE.AND UP0, UPT, UR4, UR6, UPT ;  /* 0x000000060400728c */ /* 0x000fcc000bf06270 */
[----:B------:R-:W-:-:S13]  /*b9c0*/  PLOP3.LUT P6, PT, PT, PT, UP0, 0x40, 0x0 ;  /* 0x000000000000781c */ /* 0x000fda0003fce808 */
[----:B------:R-:W-:Y:S05]  /*b9d0*/  @!P6 BRA `(.L_x_195) ;  /* 0x000000040034e947 */ /* 0x000fea0003800000 */
[----:B------:R-:W-:Y:S01]  /*b9e0*/  UMOV UR45, UR4 ;  /* 0x00000004002d7c82 */ /* 0x000fe20008000000 */
[----:B------:R-:W-:Y:S01]  /*b9f0*/  BSSY B0, `(.L_x_196) ;  /* 0x0000008000007945 */ /* 0x000fe20003800000 */
[----:B------:R-:W-:Y:S02]  /*ba00*/  VIADD R9, R5, UR45 ;  /* 0x0000002d05097c36 */ /* 0x000fe40008000000 */
[----:B------:R-:W-:-:S03]  /*ba10*/  IMAD.MOV.U32 R0, RZ, RZ, RZ ;  /* 0x000000ffff007224 */ /* 0x000fc600078e00ff */
[----:B------:R-:W-:-:S13]  /*ba20*/  ISETP.GE.OR P6, PT, R9, UR6, !P0 ;  /* 0x0000000609007c0c */ /* 0x000fda000c7c6670 */
[----:B------:R-:W-:Y:S05]  /*ba30*/  @P6 BRA `(.L_x_197) ;  /* 0x00000000000c6947 */ /* 0x000fea0003800000 */
[----:B------:R-:W0:Y:S02]  /*ba40*/  LDC.64 R2, c[0x0][0xc80] ;  /* 0x00032000ff027b82 */ /* 0x000e240000000a00 */
[----:B0-----:R-:W-:-:S05]  /*ba50*/  IMAD.WIDE R2, R9, 0x4, R2 ;  /* 0x0000000409027825 */ /* 0x001fca00078e0202 */
[----:B------:R0:W5:Y:S02]  /*ba60*/  LDG.E R0, desc[UR48][R2.64] ;  /* 0x0000003002007981 */ /* 0x000164000c1e1900 */
.L_x_197:
[----:B------:R-:W-:Y:S05]  /*ba70*/  BSYNC B0 ;  /* 0x0000000000007941 */ /* 0x000fea0003800000 */
.L_x_196:
[----:B0----5:R-:W0:Y:S02]  /*ba80*/  SHFL.UP PT, R2, R0, 0x1, RZ ;  /* 0x0420000000027989 */ /* 0x021e2400000e00ff */
[----:B0-----:R-:W-:-:S05]  /*ba90*/  SEL R3, R2, RZ, P1 ;  /* 0x000000ff02037207 */ /* 0x001fca0000800000 */
[----:B------:R-:W-:-:S05]  /*baa0*/  IMAD.IADD R3, R0, 0x1, R3 ;  /* 0x0000000100037824 */ /* 0x000fca00078e0203 */
[----:B------:R-:W0:Y:S02]  /*bab0*/  SHFL.UP PT, R2, R3, 0x2, RZ ;  /* 0x0440000003027989 */ /* 0x000e2400000e00ff */
        /* <DEDUP_REMOVED lines=11> */
[----:B------:R-:W0:Y:S03]  /*bb70*/  LDC R9, c[0x0][0xc38] ;  /* 0x00030e00ff097b82 */ /* 0x000e260000000800 */
[----:B------:R-:W0:Y:S02]  /*bb80*/  SHFL.IDX PT, R12, R2, 0x1f, 0x1f ;  /* 0x03e01f00020c7f89 */ /* 0x000e2400000e0000 */
[----:B0-----:R-:W-:-:S04]  /*bb90*/  IMAD R12, R12, R9, RZ ;  /* 0x000000090c0c7224 */ /* 0x001fc800078e02ff */
[----:B------:R-:W-:-:S05]  /*bba0*/  IMAD.IADD R7, R12, 0x1, R7 ;  /* 0x000000010c077824 */ /* 0x000fca00078e0207 */
[----:B------:R-:W-:-:S13]  /*bbb0*/  ISETP.GT.AND P6, PT, R7, R4, PT ;  /* 0x000000040700720c */ /* 0x000fda0003fc4270 */
[----:B------:R-:W-:Y:S05]  /*bbc0*/  @!P6 BRA `(.L_x_198) ;  /* 0xfffffffc0070e947 */ /* 0x000fea000383ffff */
[----:B------:R-:W-:-:S07]  /*bbd0*/  IMAD.MOV.U32 R10, RZ, RZ, R12 ;  /* 0x000000ffff0a7224 */ /* 0x000fce00078e000c */
.L_x_194:
[----:B------:R-:W-:-:S04]  /*bbe0*/  IMAD.IADD R8, R7, 0x1, -R10 ;  /* 0x0000000107087824 */ /* 0x000fc800078e0a0a */
[----:B------:R-:W-:-:S05]  /*bbf0*/  IMAD R3, R2, R9, R8 ;  /* 0x0000000902037224 */ /* 0x000fca00078e0208 */
[----:B------:R-:W-:-:S13]  /*bc00*/  ISETP.GT.AND P0, PT, R3, R4, PT ;  /* 0x000000040300720c */ /* 0x000fda0003f04270 */
[----:B------:R-:W-:Y:S02]  /*bc10*/  VOTEU.ANY UR5, UPT, !P0 ;  /* 0x0000000000057886 */ /* 0x000fe400040e0100 */
[----:B------:R-:W-:Y:S02]  /*bc20*/  UPOPC UR4, UR5 ;  /* 0x00000005000472bf */ /* 0x000fe40008000000 */
[----:B------:R-:W-:-:S04]  /*bc30*/  ISETP.NE.AND P0, PT, RZ, UR5, PT ;  /* 0x00000005ff007c0c */ /* 0x000fc8000bf05270 */
[----:B------:R-:W-:-:S05]  /*bc40*/  IMAD.U32 R11, RZ, RZ, UR4 ;  /* 0x00000004ff0b7e24 */ /* 0x000fca000f8e00ff */
[----:B------:R-:W0:Y:S02]  /*bc50*/  SHFL.IDX PT, R0, R0, R11, 0x1f ;  /* 0x00001f0b00007589 */ /* 0x000e2400000e0000 */
[----:B0-----:R-:W-:-:S04]  /*bc60*/  IABS R7, R0 ;  /* 0x0000000000077213 */ /* 0x001fc80000000000 */
[----:B------:R-:W0:Y:S08]  /*bc70*/  I2F.RP R10, R7 ;  /* 0x00000007000a7306 */ /* 0x000e300000209400 */
[----:B0-----:R-:W0:Y:S02]  /*bc80*/  MUFU.RCP R10, R10 ;  /* 0x0000000a000a7308 */ /* 0x001e240000001000 */
[----:B0-----:R-:W-:-:S06]  /*bc90*/  VIADD R3, R10, 0xffffffe ;  /* 0x0ffffffe0a037836 */ /* 0x001fcc0000000000 */
[----:B------:R-:W0:Y:S01]  /*bca0*/  F2I.FTZ.U32.TRUNC.NTZ R3, R3 ;  /* 0x0000000300037305 */ /* 0x000e22000021f000 */
[----:B------:R-:W-:Y:S05]  /*bcb0*/  @!P0 BRA `(.L_x_199) ;  /* 0x00000000000c8947 */ /* 0x000fea0003800000 */
[----:B------:R-:W-:-:S06]  /*bcc0*/  UIADD3 UR5, UR4, -0x1, URZ ;  /* 0xffffffff04057890 */ /* 0x000fcc000fffe03f */
[----:B------:R-:W-:-:S05]  /*bcd0*/  IMAD.U32 R11, RZ, RZ, UR5 ;  /* 0x00000005ff0b7e24 */ /* 0x000fca000f8e00ff */
[----:B------:R1:W2:Y:S02]  /*bce0*/  SHFL.IDX PT, R6, R2, R11, 0x1f ;  /* 0x00001f0b02067589 */ /* 0x0002a400000e0000 */
.L_x_199:
[--C-:B01----:R-:W-:Y:S01]  /*bcf0*/  IMAD.MOV R2, RZ, RZ, -R3.reuse ;  /* 0x000000ffff027224 */ /* 0x103fe200078e0a03 */
[----:B------:R-:W-:Y:S01]  /*bd00*/  UIADD3 UR45, UR4, UR45, URZ ;  /* 0x0000002d042d7290 */ /* 0x000fe2000fffe03f */
[----:B--2---:R-:W-:Y:S02]  /*bd10*/  IMAD R6, R6, R9, R8 ;  /* 0x0000000906067224 */ /* 0x004fe400078e0208 */
[----:B------:R-:W-:Y:S02]  /*bd20*/  IMAD R9, R2, R7, RZ ;  /* 0x0000000702097224 */ /* 0x000fe400078e02ff */
[----:B------:R-:W-:Y:S01]  /*bd30*/  IMAD.MOV.U32 R2, RZ, RZ, RZ ;  /* 0x000000ffff027224 */ /* 0x000fe200078e00ff */
[----:B------:R1:W-:Y:S03]  /*bd40*/  STL [R1+0x20], R6 ;  /* 0x0000200601007387 */ /* 0x0003e60000100800 */
[----:B------:R-:W-:-:S04]  /*bd50*/  IMAD.HI.U32 R2, R3, R9, R2 ;  /* 0x0000000903027227 */ /* 0x000fc800078e0002 */
[----:B------:R-:W-:Y:S01]  /*bd60*/  IMAD.IADD R9, R4, 0x1, -R6 ;  /* 0x0000000104097824 */ /* 0x000fe200078e0a06 */
[----:B------:R-:W-:-:S04]  /*bd70*/  IABS R4, R0 ;  /* 0x0000000000047213 */ /* 0x000fc80000000000 */
[----:B------:R-:W-:Y:S01]  /*bd80*/  IABS R3, R9 ;  /* 0x0000000900037213 */ /* 0x000fe20000000000 */
[----:B------:R-:W-:-:S04]  /*bd90*/  IMAD.MOV R4, RZ, RZ, -R4 ;  /* 0x000000ffff047224 */ /* 0x000fc800078e0a04 */
[----:B------:R-:W-:-:S04]  /*bda0*/  IMAD.HI.U32 R2, R2, R3, RZ ;  /* 0x0000000302027227 */ /* 0x000fc800078e00ff */
[----:B------:R-:W-:Y:S01]  /*bdb0*/  IMAD R4, R2, R4, R3 ;  /* 0x0000000402047224 */ /* 0x000fe200078e0203 */
[----:B------:R-:W-:-:S04]  /*bdc0*/  LOP3.LUT R3, R9, R0, RZ, 0x3c, !PT ;  /* 0x0000000009037212 */ /* 0x000fc800078e3cff */
[----:B------:R-:W-:Y:S02]  /*bdd0*/  ISETP.GT.U32.AND P1, PT, R7, R4, PT ;  /* 0x000000040700720c */ /* 0x000fe40003f24070 */
[----:B------:R-:W-:-:S11]  /*bde0*/  ISETP.GE.AND P2, PT, R3, RZ, PT ;  /* 0x000000ff0300720c */ /* 0x000fd60003f46270 */
[----:B------:R-:W-:Y:S02]  /*bdf0*/  @!P1 IMAD.IADD R4, R4, 0x1, -R7 ;  /* 0x0000000104049824 */ /* 0x000fe400078e0a07 */
[----:B------:R-:W-:Y:S01]  /*be00*/  @!P1 VIADD R2, R2, 0x1 ;  /* 0x0000000102029836 */ /* 0x000fe20000000000 */
[----:B------:R-:W-:Y:S02]  /*be10*/  ISETP.NE.AND P1, PT, R0, RZ, PT ;  /* 0x000000ff0000720c */ /* 0x000fe40003f25270 */
[----:B------:R-:W-:-:S13]  /*be20*/  ISETP.GE.U32.AND P0, PT, R4, R7, PT ;  /* 0x000000070400720c */ /* 0x000fda0003f06070 */
[----:B------:R-:W-:-:S04]  /*be30*/  @P0 VIADD R2, R2, 0x1 ;  /* 0x0000000102020836 */ /* 0x000fc80000000000 */
[----:B------:R-:W-:Y:S01]  /*be40*/  @!P2 IMAD.MOV R2, RZ, RZ, -R2 ;  /* 0x000000ffff02a224 */ /* 0x000fe200078e0a02 */
[----:B------:R-:W-:-:S04]  /*be50*/  @!P1 LOP3.LUT R2, RZ, R0, RZ, 0x33, !PT ;  /* 0x00000000ff029212 */ /* 0x000fc800078e33ff */
[----:B------:R-:W-:Y:S01]  /*be60*/  R2UR UR36, R2 ;  /* 0x00000000022472ca */ /* 0x000fe200000e0000 */
[----:B------:R-:W-:-:S04]  /*be70*/  IMAD.MOV R3, RZ, RZ, -R2 ;  /* 0x000000ffff037224 */ /* 0x000fc800078e0a02 */
[----:B------:R-:W-:-:S05]  /*be80*/  IMAD R0, R0, R3, R9 ;  /* 0x0000000300007224 */ /* 0x000fca00078e0209 */
[----:B------:R1:W-:Y:S01]  /*be90*/  STL [R1+0x24], R0 ;  /* 0x0000240001007387 */ /* 0x0003e20000100800 */
[----:B------:R-:W-:Y:S05]  /*bea0*/  BRA `(.L_x_200) ;  /* 0x00000000000c7947 */ /* 0x000fea0003800000 */
.L_x_195:
[----:B------:R0:W-:Y:S01]  /*beb0*/  STL [R1+0x20], R4 ;  /* 0x0000200401007387 */ /* 0x0001e20000100800 */
[----:B------:R-:W-:-:S03]  /*bec0*/  UMOV UR36, URZ ;  /* 0x0000003f00247c82 */ /* 0x000fc60008000000 */
[----:B------:R0:W-:Y:S02]  /*bed0*/  STL [R1+0x24], RZ ;  /* 0x000024ff01007387 */ /* 0x0001e40000100800 */
.L_x_200:
[----:B------:R-:W2:Y:S04]  /*bee0*/  LDL R2, [R1+0x24] ;  /* 0x0000240001027983 */ /* 0x000ea80000100800 */
[----:B0-----:R-:W3:Y:S01]  /*bef0*/  LDL R4, [R1+0x20] ;  /* 0x0000200001047983 */ /* 0x001ee20000100800 */
[----:B------:R-:W-:-:S13]  /*bf00*/  ISETP.NE.AND P0, PT, R5, RZ, PT ;  /* 0x000000ff0500720c */ /* 0x000fda0003f05270 */
[----:B------:R-:W0:Y:S01]  /*bf10*/  @!P0 S2R R3, SR_CgaCtaId ;  /* 0x0000000000038919 */ /* 0x000e220000008800 */
[----:B-1----:R-:W-:Y:S01]  /*bf20*/  @!P0 MOV R0, 0x400 ;  /* 0x0000040000008802 */ /* 0x002fe20000000f00 */
[----:B------:R-:W-:Y:S02]  /*bf30*/  IMAD.U32 R6, RZ, RZ, UR36 ;  /* 0x00000024ff067e24 */ /* 0x000fe4000f8e00ff */
[----:B------:R-:W-:Y:S01]  /*bf40*/  IMAD.U32 R7, RZ, RZ, UR45 ;  /* 0x0000002dff077e24 */ /* 0x000fe2000f8e00ff */
[----:B0-----:R-:W-:Y:S01]  /*bf50*/  @!P0 LEA R0, R3, R0, 0x18 ;  /* 0x0000000003008211 */ /* 0x001fe200078ec0ff */
[----:B--2---:R-:W-:-:S05]  /*bf60*/  IMAD.MOV.U32 R5, RZ, RZ, R2 ;  /* 0x000000ffff057224 */ /* 0x004fca00078e0002 */
[----:B---3--:R2:W-:Y:S01]  /*bf70*/  @!P0 STS.128 [R0+0x388d0], R4 ;  /* 0x0388d00400008388 */ /* 0x0085e20000000c00 */
[----:B------:R-:W-:Y:S06]  /*bf80*/  BAR.ARV 0x5, 0x180 ;  /* 0x0146000000007b1d */ /* 0x000fec0000002000 */
.L_x_193:
[----:B--2---:R-:W-:Y:S01]  /*bf90*/  IMAD.MOV.U32 R0, RZ, RZ, 0x1 ;  /* 0x00000001ff007424 */ /* 0x004fe200078e00ff */
[----:B------:R-:W-:Y:S01]  /*bfa0*/  ULDC UR4, c[0x0][0xc3c] ;  /* 0x00030f0000047ab9 */ /* 0x000fe20000000800 */
[----:B------:R2:W-:Y:S01]  /*bfb0*/  STL [R1+0x38], RZ ;  /* 0x000038ff01007387 */ /* 0x0005e20000100800 */
[----:B------:R-:W-:-:S03]  /*bfc0*/  UISETP.GE.AND UP0, UPT, UR45, UR4, UPT ;  /* 0x000000042d00728c */ /* 0x000fc6000bf06270 */
[----:B------:R2:W-:Y:S03]  /*bfd0*/  STL [R1+0xc], R0 ;  /* 0x00000c0001007387 */ /* 0x0005e60000100800 */
[----:B------:R-:W-:Y:S01]  /*bfe0*/  PLOP3.LUT P0, PT, PT, PT, UP0, 0x80, 0x0 ;  /* 0x000000000000781c */ /* 0x000fe20003f0f008 */
[----:B------:R2:W-:-:S12]  /*bff0*/  STL [R1+0x4], RZ ;  /* 0x000004ff01007387 */ /* 0x0005d80000100800 */
[----:B--2---:R-:W-:Y:S05]  /*c000*/  @P0 BRA `(.L_x_201) ;  /* 0x00000050008c0947 */ /* 0x004fea0003800000 */
[----:B-1----:R-:W1:Y:S01]  /*c010*/  S2R R4, SR_TID.X ;  /* 0x0000000000047919 */ /* 0x002e620000002100 */
[----:B------:R-:W2:Y:S01]  /*c020*/  S2UR UR5, SR_CgaCtaId ;  /* 0x00000000000579c3 */ /* 0x000ea20000008800 */
[----:B------:R-:W-:Y:S01]  /*c030*/  UMOV UR4, 0x400 ;  /* 0x0000040000047882 */ /* 0x000fe20000000000 */
[----:B------:R-:W-:Y:S01]  /*c040*/  ULDC UR43, c[0x0][0xc] ;  /* 0x00000300002b7ab9 */ /* 0x000fe20000000800 */
[----:B------:R-:W-:Y:S02]  /*c050*/  ULOP3.LUT UR39, UR38, 0x1, URZ, 0xfc, !UPT ;  /* 0x0000000126277892 */ /* 0x000fe4000f8efc3f */
[----:B------:R-:W-:Y:S01]  /*c060*/  ULOP3.LUT UR44, UR38, 0x2, URZ, 0xfc, !UPT ;  /* 0x00000002262c7892 */ /* 0x000fe2000f8efc3f */
[----:B------:R-:W-:Y:S01]  /*c070*/  ULDC.64 UR52, c[0x0][0x198] ;  /* 0x0000660000347ab9 */ /* 0x000fe20000000a00 */
[----:B--2---:R-:W-:-:S06]  /*c080*/  ULEA UR4, UR5, UR4, 0x18 ;  /* 0x0000000405047291 */ /* 0x004fcc000f8ec03f */
[----:B------:R-:W-:Y:S01]  /*c090*/  IMAD.U32 R17, RZ, RZ, UR4 ;  /* 0x00000004ff117e24 */ /* 0x000fe2000f8e00ff */
[C---:B-1----:R-:W-:Y:S01]  /*c0a0*/  LOP3.LUT R6, R4.reuse, 0x7f, RZ, 0xc0, !PT ;  /* 0x0000007f04067812 */ /* 0x042fe200078ec0ff */
[C---:B------:R-:W-:Y:S01]  /*c0b0*/  IMAD.SHL.U32 R18, R4.reuse, 0x80, RZ ;  /* 0x0000008004127824 */ /* 0x040fe200078e00ff */
[----:B------:R-:W-:Y:S02]  /*c0c0*/  R2P PR, R4, 0x6 ;  /* 0x0000000604007804 */ /* 0x000fe40000000000 */
[----:B------:R-:W-:Y:S02]  /*c0d0*/  SHF.R.U32.HI R3, RZ, 0x5, R6 ;  /* 0x00000005ff037819 */ /* 0x000fe40000011606 */
[C---:B0-----:R-:W-:Y:S02]  /*c0e0*/  LOP3.LUT R2, R18.reuse, 0x400, RZ, 0xc0, !PT ;  /* 0x0000040012027812 */ /* 0x041fe400078ec0ff */
[----:B------:R-:W-:-:S03]  /*c0f0*/  LOP3.LUT R0, R18, 0x380, RZ, 0xc0, !PT ;  /* 0x0000038012007812 */ /* 0x000fc600078ec0ff */
[C---:B------:R-:W-:Y:S01]  /*c100*/  IMAD R2, R3.reuse, 0x800, R2 ;  /* 0x0000080003027824 */ /* 0x040fe200078e0202 */
[----:B------:R-:W-:Y:S01]  /*c110*/  LOP3.LUT R5, R0, 0x10, R4, 0xf8, !PT ;  /* 0x0000001000057812 */ /* 0x000fe200078ef804 */
[----:B------:R-:W-:Y:S02]  /*c120*/  IMAD R3, R3, 0x10, R0 ;  /* 0x0000001003037824 */ /* 0x000fe400078e0200 */
[----:B------:R-:W-:-:S05]  /*c130*/  IMAD.SHL.U32 R0, R4, 0x10, RZ ;  /* 0x0000001004007824 */ /* 0x000fca00078e00ff */
[--C-:B------:R-:W-:Y:S02]  /*c140*/  LOP3.LUT R3, R3, 0x70, R0.reuse, 0x78, !PT ;  /* 0x0000007003037812 */ /* 0x100fe400078e7800 */
[----:B------:R-:W-:Y:S02]  /*c150*/  LOP3.LUT R5, R5, 0x70, R0, 0x78, !PT ;  /* 0x0000007005057812 */ /* 0x000fe400078e7800 */
[----:B------:R-:W-:Y:S01]  /*c160*/  LOP3.LUT R18, R3, 0xc00, R18, 0xf8, !PT ;  /* 0x00000c0003127812 */ /* 0x000fe200078ef812 */
[----:B------:R-:W-:Y:S02]  /*c170*/  IMAD.SHL.U32 R3, R4, 0x2, RZ ;  /* 0x0000000204037824 */ /* 0x000fe400078e00ff */
[----:B------:R-:W-:Y:S01]  /*c180*/  IMAD.IADD R5, R2, 0x1, R5 ;  /* 0x0000000102057824 */ /* 0x000fe200078e0205 */
[----:B------:R-:W-:Y:S01]  /*c190*/  LOP3.LUT R2, R0, 0x3f0, RZ, 0xc0, !PT ;  /* 0x000003f000027812 */ /* 0x000fe200078ec0ff */
[----:B------:R-:W-:-:S03]  /*c1a0*/  IMAD.MOV.U32 R4, RZ, RZ, 0x20 ;  /* 0x00000020ff047424 */ /* 0x000fc600078e00ff */
[----:B------:R-:W-:Y:S01]  /*c1b0*/  LOP3.LUT R3, R2, 0x70, R3, 0x78, !PT ;  /* 0x0000007002037812 */ /* 0x000fe200078e7803 */
[----:B------:R-:W-:Y:S01]  /*c1c0*/  IMAD.SHL.U32 R2, R6, 0x10, RZ ;  /* 0x0000001006027824 */ /* 0x000fe200078e00ff */
[----:B------:R-:W-:Y:S01]  /*c1d0*/  SHF.R.U32.HI R6, RZ, 0x3, R6 ;  /* 0x00000003ff067819 */ /* 0x000fe20000011606 */
[----:B------:R0:W-:Y:S03]  /*c1e0*/  STL [R1+0x8], R5 ;  /* 0x0000080501007387 */ /* 0x0001e60000100800 */
[----:B------:R-:W-:Y:S01]  /*c1f0*/  LOP3.LUT R2, R3, 0x400, R2, 0xf8, !PT ;  /* 0x0000040003027812 */ /* 0x000fe200078ef802 */
[----:B------:R-:W-:Y:S01]  /*c200*/  IMAD.MOV.U32 R3, RZ, RZ, 0x40 ;  /* 0x00000040ff037424 */ /* 0x000fe200078e00ff */
[----:B------:R-:W-:-:S03]  /*c210*/  LOP3.LUT R6, R6, 0x70, R0, 0xf8, !PT ;  /* 0x0000007006067812 */ /* 0x000fc600078ef800 */
[----:B------:R-:W-:Y:S01]  /*c220*/  IMAD.IADD R2, R17, 0x1, R2 ;  /* 0x0000000111027824 */ /* 0x000fe200078e0202 */
[----:B------:R-:W-:Y:S02]  /*c230*/  SEL R3, R3, 0xffffffc0, !P2 ;  /* 0xffffffc003037807 */ /* 0x000fe40005000000 */
[----:B0-----:R-:W-:Y:S02]  /*c240*/  SEL R5, R4, 0xffffffe0, !P1 ;  /* 0xffffffe004057807 */ /* 0x001fe40004800000 */
[----:B------:R-:W-:Y:S01]  /*c250*/  LOP3.LUT R4, R0, 0x70, RZ, 0xc0, !PT ;  /* 0x0000007000047812 */ /* 0x000fe200078ec0ff */
[----:B------:R-:W-:Y:S01]  /*c260*/  IMAD.MOV.U32 R0, RZ, RZ, 0x1 ;  /* 0x00000001ff007424 */ /* 0x000fe200078e00ff */
[----:B------:R-:W-:Y:S04]  /*c270*/  STL [R1+0x1c], R3 ;  /* 0x00001c0301007387 */ /* 0x000fe80000100800 */
[----:B------:R0:W-:Y:S04]  /*c280*/  STL [R1+0x28], R5 ;  /* 0x0000280501007387 */ /* 0x0001e80000100800 */
[----:B------:R1:W-:Y:S04]  /*c290*/  STL [R1+0x34], R2 ;  /* 0x0000340201007387 */ /* 0x0003e80000100800 */
[----:B------:R-:W-:Y:S01]  /*c2a0*/  STL [R1+0x4], RZ ;  /* 0x000004ff01007387 */ /* 0x000fe20000100800 */
[----:B0-----:R-:W-:-:S03]  /*c2b0*/  IMAD.IADD R5, R3, 0x1, R5 ;  /* 0x0000000103057824 */ /* 0x001fc600078e0205 */
[----:B------:R0:W-:Y:S01]  /*c2c0*/  STL [R1+0xc], R0 ;  /* 0x00000c0001007387 */ /* 0x0001e20000100800 */
[----:B-1----:R-:W-:-:S03]  /*c2d0*/  LOP3.LUT R2, R4, 0x80, RZ, 0xfc, !PT ;  /* 0x0000008004027812 */ /* 0x002fc600078efcff */
[----:B------:R1:W-:Y:S04]  /*c2e0*/  STL [R1+0x38], RZ ;  /* 0x000038ff01007387 */ /* 0x0003e80000100800 */
[----:B------:R1:W-:Y:S01]  /*c2f0*/  STL [R1+0x2c], R5 ;  /* 0x00002c0501007387 */ /* 0x0003e20000100800 */
[----:B0-----:R-:W-:-:S05]  /*c300*/  IMAD.IADD R0, R3, 0x1, R18 ;  /* 0x0000000103007824 */ /* 0x001fca00078e0212 */
[----:B------:R1:W-:Y:S02]  /*c310*/  STL [R1+0x30], R0 ;  /* 0x0000300001007387 */ /* 0x0003e40000100800 */
.L_x_272:
[----:B------:R-:W-:Y:S01]  /*c320*/  ULDC.64 UR4, c[0x0][0xc88] ;  /* 0x0003220000047ab9 */ /* 0x000fe20000000a00 */
[----:B------:R-:W-:Y:S01]  /*c330*/  ULDC.64 UR6, c[0x0][0xa18] ;  /* 0x0002860000067ab9 */ /* 0x000fe20000000a00 */
[----:B------:R-:W-:-:S06]  /*c340*/  UIMAD.WIDE UR4, UR45, 0x4, UR4 ;  /* 0x000000042d0478a5 */ /* 0x000fcc000f8e0204 */
[----:B------:R-:W-:Y:S02]  /*c350*/  IMAD.U32 R2, RZ, RZ, UR4 ;  /* 0x00000004ff027e24 */ /* 0x000fe4000f8e00ff */
[----:B------:R-:W-:Y:S01]  /*c360*/  IMAD.U32 R3, RZ, RZ, UR5 ;  /* 0x00000005ff037e24 */ /* 0x000fe2000f8e00ff */
[----:B------:R-:W-:Y:S01]  /*c370*/  UISETP.NE.U32.AND UP0, UPT, UR6, URZ, UPT ;  /* 0x0000003f0600728c */ /* 0x000fe2000bf05070 */
[----:B------:R-:W-:-:S03]  /*c380*/  ULDC.64 UR4, c[0x0][0xa28] ;  /* 0x00028a0000047ab9 */ /* 0x000fc60000000a00 */
[----:B------:R-:W2:Y:S01]  /*c390*/  LDG.E R2, desc[UR48][R2.64] ;  /* 0x0000003002027981 */ /* 0x000ea2000c1e1900 */
[----:B------:R-:W-:Y:S02]  /*c3a0*/  UISETP.NE.AND.EX UP0, UPT, UR7, URZ, UPT, UP0 ;  /* 0x0000003f0700728c */ /* 0x000fe4000bf05300 */
[----:B------:R-:W-:Y:S01]  /*c3b0*/  UISETP.NE.U32.AND UP1, UPT, UR4, URZ, UPT ;  /* 0x0000003f0400728c */ /* 0x000fe2000bf25070 */
[----:B------:R-:W-:-:S03]  /*c3c0*/  ULDC UR8, c[0x0][0x288] ;  /* 0x0000a20000087ab9 */ /* 0x000fc60000000800 */
[----:B------:R-:W-:Y:S01]  /*c3d0*/  UISETP.NE.AND.EX UP1, UPT, UR5, URZ, UPT, UP1 ;  /* 0x0000003f0500728c */ /* 0x000fe2000bf25310 */
[----:B------:R-:W-:Y:S01]  /*c3e0*/  PLOP3.LUT P3, PT, PT, PT, UP0, 0x80, 0x0 ;  /* 0x000000000000781c */ /* 0x000fe20003f6f008 */
[----:B------:R-:W-:-:S04]  /*c3f0*/  IMAD.U32 R19, RZ, RZ, UR8 ;  /* 0x00000008ff137e24 */ /* 0x000fc8000f8e00ff */
[----:B------:R-:W-:Y:S02]  /*c400*/  PLOP3.LUT P2, PT, PT, PT, UP1, 0x80, 0x0 ;  /* 0x000000000000781c */ /* 0x000fe40003f4f018 */
[----:B--2---:R-:W-:-:S13]  /*c410*/  R2UR UR46, R2 ;  /* 0x00000000022e72ca */ /* 0x004fda00000e0000 */
[----:B------:R-:W-:Y:S02]  /*c420*/  USHF.R.S32.HI UR50, URZ, 0x1f, UR46 ;  /* 0x0000001f3f327899 */ /* 0x000fe4000801142e */
[----:B------:R-:W-:Y:S02]  /*c430*/  USHF.L.U32 UR47, UR46, 0x2, URZ ;  /* 0x000000022e2f7899 */ /* 0x000fe4000800063f */
[----:B------:R-:W-:Y:S02]  /*c440*/  USHF.L.U64.HI UR51, UR46, 0x2, UR50 ;  /* 0x000000022e337899 */ /* 0x000fe40008010232 */
[----:B------:R-:W-:Y:S02]  /*c450*/  @UP0 UIADD3 UR6, UP3, UR47, UR6, URZ ;  /* 0x000000062f060290 */ /* 0x000fe4000ff7e03f */
[----:B------:R-:W-:Y:S02]  /*c460*/  @UP1 ULEA UR4, UP2, UR46, UR4, 0x2 ;  /* 0x000000042e041291 */ /* 0x000fe4000f84103f */
[----:B------:R-:W-:-:S02]  /*c470*/  @UP0 UIADD3.X UR7, UR51, UR7, URZ, UP3, !UPT ;  /* 0x0000000733070290 */ /* 0x000fc40009ffe43f */
[----:B------:R-:W-:Y:S01]  /*c480*/  @UP1 ULEA.HI.X UR5, UR46, UR5, UR50, 0x2, UP2 ;  /* 0x000000052e051291 */ /* 0x000fe200090f1432 */
[----:B------:R-:W-:-:S03]  /*c490*/  IMAD.U32 R2, RZ, RZ, UR6 ;  /* 0x00000006ff027e24 */ /* 0x000fc6000f8e00ff */
[----:B------:R-:W-:Y:S01]  /*c4a0*/  IMAD.U32 R3, RZ, RZ, UR7 ;  /* 0x00000007ff037e24 */ /* 0x000fe2000f8e00ff */
[----:B------:R-:W-:-:S04]  /*c4b0*/  ULDC.64 UR6, c[0x0][0xa08] ;  /* 0x0002820000067ab9 */ /* 0x000fc80000000a00 */
[----:B0-----:R0:W5:Y:S01]  /*c4c0*/  @P3 LDG.E R19, desc[UR48][R2.64] ;  /* 0x0000003002133981 */ /* 0x001162000c1e1900 */
[----:B------:R-:W-:Y:S01]  /*c4d0*/  ISETP.NE.U32.AND P1, PT, RZ, UR6, PT ;  /* 0x00000006ff007c0c */ /* 0x000fe2000bf25070 */
[----:B------:R-:W-:Y:S01]  /*c4e0*/  UIADD3 UR6, UP1, UR47, UR6, URZ ;  /* 0x000000062f067290 */ /* 0x000fe2000ff3e03f */
[----:B0-----:R-:W-:Y:S02]  /*c4f0*/  IMAD.U32 R2, RZ, RZ, UR4 ;  /* 0x00000004ff027e24 */ /* 0x001fe4000f8e00ff */
[----:B------:R-:W-:Y:S01]  /*c500*/  IMAD.U32 R3, RZ, RZ, UR5 ;  /* 0x00000005ff037e24 */ /* 0x000fe2000f8e00ff */
[----:B------:R-:W-:Y:S02]  /*c510*/  ULDC.64 UR4, c[0x0][0xa00] ;  /* 0x0002800000047ab9 */ /* 0x000fe40000000a00 */
[----:B------:R-:W-:Y:S01]  /*c520*/  ISETP.NE.U32.AND P0, PT, RZ, UR4, PT ;  /* 0x00000004ff007c0c */ /* 0x000fe2000bf05070 */
[----:B------:R-:W-:Y:S01]  /*c530*/  UIADD3 UR4, UP0, UR47, UR4, URZ ;  /* 0x000000042f047290 */ /* 0x000fe2000ff1e03f */
[----:B------:R-:W-:Y:S01]  /*c540*/  ISETP.NE.AND.EX P1, PT, RZ, UR7, PT, P1 ;  /* 0x00000007ff007c0c */ /* 0x000fe2000bf25310 */
[----:B-1----:R0:W2:Y:S01]  /*c550*/  @P2 LDG.E R7, desc[UR48][R2.64] ;  /* 0x0000003002072981 */ /* 0x0020a2000c1e1900 */
[----:B------:R-:W-:Y:S01]  /*c560*/  ISETP.NE.AND.EX P0, PT, RZ, UR5, PT, P0 ;  /* 0x00000005ff007c0c */ /* 0x000fe2000bf05300 */
[----:B------:R-:W-:Y:S01]  /*c570*/  UIADD3.X UR5, UR51, UR5, URZ, UP0, !UPT ;  /* 0x0000000533057290 */ /* 0x000fe200087fe43f */
[----:B------:R-:W-:Y:S01]  /*c580*/  IMAD.U32 R4, RZ, RZ, UR6 ;  /* 0x00000006ff047e24 */ /* 0x000fe2000f8e00ff */
[----:B------:R-:W-:Y:S01]  /*c590*/  UIADD3.X UR7, UR51, UR7, URZ, UP1, !UPT ;  /* 0x0000000733077290 */ /* 0x000fe20008ffe43f */
[----:B0-----:R-:W-:-:S03]  /*c5a0*/  IMAD.U32 R2, RZ, RZ, UR4 ;  /* 0x00000004ff027e24 */ /* 0x001fc6000f8e00ff */
[----:B------:R-:W-:Y:S02]  /*c5b0*/  IMAD.U32 R3, RZ, RZ, UR5 ;  /* 0x00000005ff037e24 */ /* 0x000fe4000f8e00ff */
[----:B-1----:R-:W-:-:S04]  /*c5c0*/  IMAD.U32 R5, RZ, RZ, UR7 ;  /* 0x00000007ff057e24 */ /* 0x002fc8000f8e00ff */
[----:B------:R0:W5:Y:S04]  /*c5d0*/  @P0 LDG.E R0, desc[UR48][R2.64] ;  /* 0x0000003002000981 */ /* 0x000168000c1e1900 */
[----:B------:R0:W5:Y:S01]  /*c5e0*/  @P1 LDG.E R6, desc[UR48][R4.64] ;  /* 0x0000003004061981 */ /* 0x000162000c1e1900 */
[----:B------:R-:W-:Y:S01]  /*c5f0*/  UMOV UR41, URZ ;  /* 0x0000003f00297c82 */ /* 0x000fe20008000000 */
[----:B--2---:R-:W-:Y:S01]  /*c600*/  @P2 R2UR UR41, R7 ;  /* 0x00000000072922ca */ /* 0x004fe200000e0000 */
[----:B0-----:R-:W-:-:S14]  /*c610*/  @P3 BRA `(.L_x_202) ;  /* 0x0000000000103947 */ /* 0x001fdc0003800000 */
[----:B------:R-:W-:Y:S05]  /*c620*/  @!P0 BRA `(.L_x_202) ;  /* 0x00000000000c8947 */ /* 0x000fea0003800000 */
[----:B-----5:R-:W2:Y:S04]  /*c630*/  LDG.E R19, desc[UR48][R2.64] ;  /* 0x0000003002137981 */ /* 0x020ea8000c1e1900 */
[----:B------:R-:W2:Y:S02]  /*c640*/  LDG.E R2, desc[UR48][R2.64+0x4] ;  /* 0x0000043002027981 */ /* 0x000ea4000c1e1900 */
[----:B--2---:R-:W-:-:S07]  /*c650*/  IMAD.IADD R19, R2, 0x1, -R19 ;  /* 0x0000000102137824 */ /* 0x004fce00078e0a13 */
.L_x_202:
[----:B------:R-:W-:Y:S01]  /*c660*/  UMOV UR54, URZ ;  /* 0x0000003f00367c82 */ /* 0x000fe20008000000 */
[----:B-----5:R-:W-:Y:S01]  /*c670*/  @P0 R2UR UR54, R0 ;  /* 0x00000000003602ca */ /* 0x020fe200000e0000 */
[----:B------:R-:W-:Y:S01]  /*c680*/  IMAD.U32 R0, RZ, RZ, UR46 ;  /* 0x0000002eff007e24 */ /* 0x000fe2000f8e00ff */
[----:B------:R-:W-:Y:S01]  /*c690*/  ULDC.64 UR6, c[0x0][0xa20] ;  /* 0x0002880000067ab9 */ /* 0x000fe20000000a00 */
[----:B------:R-:W-:Y:S01]  /*c6a0*/  UMOV UR42, URZ ;  /* 0x0000003f002a7c82 */ /* 0x000fe20008000000 */
[----:B------:R-:W-:Y:S01]  /*c6b0*/  ISETP.NE.U32.AND P0, PT, RZ, UR6, PT ;  /* 0x00000006ff007c0c */ /* 0x000fe2000bf05070 */
[----:B------:R-:W-:Y:S01]  /*c6c0*/  ULDC.64 UR4, c[0x0][0x418] ;  /* 0x0001060000047ab9 */ /* 0x000fe20000000a00 */
[----:B------:R0:W-:Y:S01]  /*c6d0*/  STL [R1+0x10], R0 ;  /* 0x0000100001007387 */ /* 0x0001e20000100800 */
[----:B------:R-:W-:Y:S01]  /*c6e0*/  @P1 R2UR UR42, R6 ;  /* 0x00000000062a12ca */ /* 0x000fe200000e0000 */
[----:B------:R-:W-:Y:S01]  /*c6f0*/  UISETP.NE.U32.AND UP0, UPT, UR4, URZ, UPT ;  /* 0x0000003f0400728c */ /* 0x000fe2000bf05070 */
[----:B------:R-:W-:-:S02]  /*c700*/  ISETP.NE.AND.EX P0, PT, RZ, UR7, PT, P0 ;  /* 0x00000007ff007c0c */ /* 0x000fc4000bf05300 */
[----:B------:R-:W-:Y:S01]  /*c710*/  ULDC UR4, c[0x0][0x424] ;  /* 0x0001090000047ab9 */ /* 0x000fe20000000800 */
[----:B------:R-:W-:-:S03]  /*c720*/  UISETP.NE.AND.EX UP0, UPT, UR5, URZ, UPT, UP0 ;  /* 0x0000003f0500728c */ /* 0x000fc6000bf05300 */
[----:B------:R-:W-:Y:S01]  /*c730*/  ULDC UR5, c[0x0][0x2f0] ;  /* 0x0000bc0000057ab9 */ /* 0x000fe20000000800 */
[----:B------:R-:W-:-:S04]  /*c740*/  USEL UR4, UR4, 0x1, UP0 ;  /* 0x0000000104047887 */ /* 0x000fc80008000000 */
[----:B------:R-:W-:Y:S02]  /*c750*/  UIMAD UR4, UR4, UR5, URZ ;  /* 0x00000005040472a4 */ /* 0x000fe4000f8e023f */
[----:B------:R-:W-:Y:S01]  /*c760*/  UIADD3 UR42, UR42, UR41, URZ ;  /* 0x000000292a2a7290 */ /* 0x000fe2000fffe03f */
[----:B0-----:R-:W-:Y:S11]  /*c770*/  @!P0 BRA `(.L_x_203) ;  /* 0x00000000001c8947 */ /* 0x001ff60003800000 */
[----:B------:R-:W-:-:S04]  /*c780*/  UIADD3 UR4, UP0, UR47, UR6, URZ ;  /* 0x000000062f047290 */ /* 0x000fc8000ff1e03f */
[----:B------:R-:W-:Y:S02]  /*c790*/  UIADD3.X UR5, UR51, UR7, URZ, UP0, !UPT ;  /* 0x0000000733057290 */ /* 0x000fe400087fe43f */
[----:B------:R-:W-:-:S04]  /*c7a0*/  IMAD.U32 R2, RZ, RZ, UR4 ;  /* 0x00000004ff027e24 */ /* 0x000fc8000f8e00ff */
[----:B------:R-:W-:-:S05]  /*c7b0*/  IMAD.U32 R3, RZ, RZ, UR5 ;  /* 0x00000005ff037e24 */ /* 0x000fca000f8e00ff */
[----:B------:R-:W2:Y:S02]  /*c7c0*/  LDG.E R2, desc[UR48][R2.64] ;  /* 0x0000003002027981 */ /* 0x000ea4000c1e1900 */
[----:B--2---:R-:W-:Y:S01]  /*c7d0*/  R2UR UR4, R2 ;  /* 0x00000000020472ca */ /* 0x004fe200000e0000 */
[----:B------:R-:W-:-:S14]  /*c7e0*/  BRA `(.L_x_204) ;  /* 0x0000000000187947 */ /* 0x000fdc0003800000 */
.L_x_203:
[----:B------:R-:W-:Y:S05]  /*c7f0*/  @!P1 BRA `(.L_x_204) ;  /* 0x0000000000149947 */ /* 0x000fea0003800000 */
[----:B------:R-:W2:Y:S04]  /*c800*/  LDG.E R0, desc[UR48][R4.64] ;  /* 0x0000003004007981 */ /* 0x000ea8000c1e1900 */
[----:B------:R-:W3:Y:S01]  /*c810*/  LDG.E R4, desc[UR48][R4.64+0x4] ;  /* 0x0000043004047981 */ /* 0x000ee2000c1e1900 */
[----:B--2---:R-:W-:Y:S02]  /*c820*/  R2UR UR5, R0 ;  /* 0x00000000000572ca */ /* 0x004fe400000e0000 */
[----:B---3--:R-:W-:-:S13]  /*c830*/  R2UR UR4, R4 ;  /* 0x00000000040472ca */ /* 0x008fda00000e0000 */
[----:B------:R-:W-:-:S12]  /*c840*/  UIADD3 UR4, -UR5, UR4, URZ ;  /* 0x0000000405047290 */ /* 0x000fd8000fffe13f */
.L_x_204:
[----:B------:R-:W-:Y:S01]  /*c850*/  UIADD3 UR41, -UR41, UR4, URZ ;  /* 0x0000000429297290 */ /* 0x000fe2000fffe13f */
[----:B------:R-:W-:Y:S03]  /*c860*/  BSSY B7, `(.L_x_205) ;  /* 0x00003fa000077945 */ /* 0x000fe60003800000 */
[----:B------:R-:W-:Y:S02]  /*c870*/  UIADD3 UR40, UR41, 0x7f, URZ ;  /* 0x0000007f29287890 */ /* 0x000fe4000fffe03f */
[----:B------:R-:W-:Y:S02]  /*c880*/  ISETP.LT.AND P0, PT, RZ, UR41, PT ;  /* 0x00000029ff007c0c */ /* 0x000fe4000bf01270 */
[----:B------:R-:W-:-:S04]  /*c890*/  USHF.R.S32.HI UR4, URZ, 0x1f, UR40 ;  /* 0x0000001f3f047899 */ /* 0x000fc80008011428 */
[----:B------:R-:W-:-:S07]  /*c8a0*/  ULEA.HI UR40, UR4, UR40, URZ, 0x7 ;  /* 0x0000002804287291 */ /* 0x000fce000f8f383f */
[----:B------:R-:W-:Y:S05]  /*c8b0*/  @P0 BRA `(.L_x_206) ;  /* 0x0000000000480947 */ /* 0x000fea0003800000 */
[----:B------:R-:W0:Y:S02]  /*c8c0*/  S2R R0, SR_TID.X ;  /* 0x0000000000007919 */ /* 0x000e240000002100 */
[----:B0-----:R-:W-:-:S04]  /*c8d0*/  LOP3.LUT R0, R0, 0x7f, RZ, 0xc0, !PT ;  /* 0x0000007f00007812 */ /* 0x001fc800078ec0ff */
[----:B------:R-:W-:-:S13]  /*c8e0*/  ISETP.NE.AND P0, PT, R0, RZ, PT ;  /* 0x000000ff0000720c */ /* 0x000fda0003f05270 */
[----:B------:R-:W-:Y:S05]  /*c8f0*/  @P0 BRA `(.L_x_207) ;  /* 0x0000003c00c00947 */ /* 0x000fea0003800000 */
[----:B------:R-:W0:Y:S01]  /*c900*/  S2R R3, SR_LANEID ;  /* 0x0000000000037919 */ /* 0x000e220000000000 */
[----:B------:R-:W-:Y:S01]  /*c910*/  VOTEU.ANY UR4, UPT, PT ;  /* 0x0000000000047886 */ /* 0x000fe200038e0100 */
[----:B------:R-:W1:Y:S01]  /*c920*/  LDC.64 R4, c[0x0][0xc60] ;  /* 0x00031800ff047b82 */ /* 0x000e620000000a00 */
[----:B------:R-:W0:Y:S08]  /*c930*/  FLO.U32 R0, UR4 ;  /* 0x0000000400007d00 */ /* 0x000e3000080e0000 */
[----:B------:R-:W1:Y:S01]  /*c940*/  POPC R2, UR4 ;  /* 0x0000000400027d09 */ /* 0x000e620008000000 */
[----:B0-----:R-:W-:-:S13]  /*c950*/  ISETP.EQ.U32.AND P0, PT, R0, R3, PT ;  /* 0x000000030000720c */ /* 0x001fda0003f02070 */
[----:B-1----:R-:W2:Y:S01]  /*c960*/  @P0 ATOMG.E.ADD.STRONG.GPU PT, R5, desc[UR48][R4.64], R2 ;  /* 0x00000002040509a8 */ /* 0x002ea200081ee1f0 */
[----:B------:R-:W0:Y:S02]  /*c970*/  S2R R3, SR_LTMASK ;  /* 0x0000000000037919 */ /* 0x000e240000003900 */
[----:B0-----:R-:W-:-:S06]  /*c980*/  LOP3.LUT R3, R3, UR4, RZ, 0xc0, !PT ;  /* 0x0000000403037c12 */ /* 0x001fcc000f8ec0ff */
[----:B------:R-:W0:Y:S01]  /*c990*/  POPC R3, R3 ;  /* 0x0000000300037309 */ /* 0x000e220000000000 */
[----:B--2---:R-:W0:Y:S02]  /*c9a0*/  SHFL.IDX PT, R0, R5, R0, 0x1f ;  /* 0x00001f0005007589 */ /* 0x004e2400000e0000 */
[----:B0-----:R-:W-:-:S05]  /*c9b0*/  IADD3 R0, R0, UR43, R3 ;  /* 0x0000002b00007c10 */ /* 0x001fca000fffe003 */
[----:B------:R0:W-:Y:S01]  /*c9c0*/  STL [R1+0x20], R0 ;  /* 0x0000200001007387 */ /* 0x0001e20000100800 */
[----:B------:R-:W-:Y:S05]  /*c9d0*/  BRA `(.L_x_207) ;  /* 0x0000003c00887947 */ /* 0x000fea0003800000 */
.L_x_206:
[----:B------:R-:W-:Y:S01]  /*c9e0*/  VIADD R0, R17, 0x28400 ;  /* 0x0002840011007836 */ /* 0x000fe20000000000 */
[----:B------:R-:W-:Y:S04]  /*c9f0*/  BSSY B6, `(.L_x_208) ;  /* 0x0000013000067945 */ /* 0x000fe80003800000 */
        /* <DEDUP_REMOVED lines=18> */
.L_x_209:
[----:B------:R-:W-:Y:S05]  /*cb20*/  BSYNC B6 ;  /* 0x0000000000067941 */ /* 0x000fea0003800000 */
.L_x_208:
[----:B------:R-:W2:Y:S01]  /*cb30*/  LDL.LU R16, [R1+0x14] ;  /* 0x0000140001107983 */ /* 0x000ea20000300800 */
[----:B------:R-:W-:Y:S01]  /*cb40*/  VIADD R0, R17, 0x10400 ;  /* 0x0001040011007836 */ /* 0x000fe20000000000 */
[----:B------:R-:W-:Y:S04]  /*cb50*/  BSSY B6, `(.L_x_210) ;  /* 0x0000016000067945 */ /* 0x000fe80003800000 */
[----:B------:R-:W-:Y:S02]  /*cb60*/  LOP3.LUT P0, RZ, R0, 0x3ff, RZ, 0xc0, !PT ;  /* 0x000003ff00ff7812 */ /* 0x000fe4000780c0ff */
[----:B--2---:R-:W-:-:S11]  /*cb70*/  LOP3.LUT R16, R16, 0xfffffffe, RZ, 0xc0, !PT ;  /* 0xfffffffe10107812 */ /* 0x004fd600078ec0ff */
[----:B------:R-:W-:-:S05]  /*cb80*/  @P0 LOP3.LUT R16, R16, 0x1, RZ, 0xfc, !PT ;  /* 0x0000000110100812 */ /* 0x000fca00078efcff */
[----:B------:R0:W-:Y:S01]  /*cb90*/  STL [R1+0x14], R16 ;  /* 0x0000141001007387 */ /* 0x0001e20000100800 */
[----:B------:R-:W-:Y:S05]  /*cba0*/  @!P0 BRA `(.L_x_211) ;  /* 0x0000000000408947 */ /* 0x000fea0003800000 */
[----:B------:R-:W-:Y:S01]  /*cbb0*/  MOV R2, 0x0 ;  /* 0x0000000000027802 */ /* 0x000fe20000000f00 */
[----:B------:R-:W-:Y:S01]  /*cbc0*/  ULDC.64 UR6, c[0x4][0x198] ;  /* 0x0100660000067ab9 */ /* 0x000fe20000000a00 */
[----:B------:R-:W-:Y:S01]  /*cbd0*/  ULDC.64 UR8, c[0x4][0x1a0] ;  /* 0x0100680000087ab9 */ /* 0x000fe20000000a00 */
[----:B------:R-:W-:Y:S01]  /*cbe0*/  ULDC.64 UR4, c[0x4][0xf0] ;  /* 0x01003c0000047ab9 */ /* 0x000fe20000000a00 */
[----:B------:R-:W-:Y:S02]  /*cbf0*/  IMAD.U32 R4, RZ, RZ, UR6 ;  /* 0x00000006ff047e24 */ /* 0x000fe4000f8e00ff */
[----:B------:R-:W1:Y:S01]  /*cc00*/  LDC.64 R2, c[0x4][R2] ;  /* 0x0100000002027b82 */ /* 0x000e620000000a00 */
        /* <DEDUP_REMOVED lines=9> */
[----:B01----:R-:W-:Y:S05]  /*cca0*/  CALL.ABS.NOINC R2 ;  /* 0x0000000002007343 */ /* 0x003fea0003c00000 */
.L_x_211:
[----:B------:R-:W-:Y:S05]  /*ccb0*/  BSYNC B6 ;  /* 0x0000000000067941 */ /* 0x000fea0003800000 */
.L_x_210:
[----:B------:R-:W-:Y:S01]  /*ccc0*/  VIADD R0, R17, 0x400 ;  /* 0x0000040011007836 */ /* 0x000fe20000000000 */
[----:B------:R-:W-:Y:S04]  /*ccd0*/  BSSY B6, `(.L_x_212) ;  /* 0x0000014000067945 */ /* 0x000fe80003800000 */
[----:B------:R1:W-:Y:S01]  /*cce0*/  STL [R1], R0 ;  /* 0x0000000001007387 */ /* 0x0003e20000100800 */
[----:B------:R-:W-:-:S13]  /*ccf0*/  LOP3.LUT P0, RZ, R0, 0x3ff, RZ, 0xc0, !PT ;  /* 0x000003ff00ff7812 */ /* 0x000fda000780c0ff */
[----:B-1----:R-:W-:Y:S05]  /*cd00*/  @!P0 BRA `(.L_x_213) ;  /* 0x0000000000408947 */ /* 0x002fea0003800000 */
        /* <DEDUP_REMOVED lines=16> */
.L_x_213:
[----:B------:R-:W-:Y:S05]  /*ce10*/  BSYNC B6 ;  /* 0x0000000000067941 */ /* 0x000fea0003800000 */
.L_x_212:
[----:B------:R-:W-:Y:S01]  /*ce20*/  LOP3.LUT P6, RZ, R16, 0x1, RZ, 0xc0, !PT ;  /* 0x0000000110ff7812 */ /* 0x000fe200078cc0ff */
[----:B------:R-:W-:-:S12]  /*ce30*/  BSSY B6, `(.L_x_214) ;  /* 0x0000012000067945 */ /* 0x000fd80003800000 */
        /* <DEDUP_REMOVED lines=17> */
.L_x_215:
[----:B------:R-:W-:Y:S05]  /*cf50*/  BSYNC B6 ;  /* 0x0000000000067941 */ /* 0x000fea0003800000 */
.L_x_214:
[----:B------:R-:W2:Y:S01]  /*cf60*/  LDL R8, [R1+0x10] ;  /* 0x0000100001087983 */ /* 0x000ea20000100800 */
[----:B------:R-:W-:Y:S02]  /*cf70*/  ULDC.64 UR4, c[0x0][0x9f8] ;  /* 0x00027e0000047ab9 */ /* 0x000fe40000000a00 */
[----:B------:R-:W-:-:S04]  /*cf80*/  UISETP.NE.U32.AND UP0, UPT, UR4, URZ, UPT ;  /* 0x0000003f0400728c */ /* 0x000fc8000bf05070 */
[----:B------:R-:W-:-:S06]  /*cf90*/  UISETP.NE.AND.EX UP0, UPT, UR5, URZ, UPT, UP0 ;  /* 0x0000003f0500728c */ /* 0x000fcc000bf05300 */
[----:B------:R-:W-:-:S05]  /*cfa0*/  PLOP3.LUT P0, PT, PT, PT, UP0, 0x80, 0x0 ;  /* 0x000000000000781c */ /* 0x000fca0003f0f008 */
[----:B------:R-:W-:-:S04]  /*cfb0*/  @UP0 UIADD3 UR4, UP1, UR47, UR4, URZ ;  /* 0x000000042f040290 */ /* 0x000fc8000ff3e03f */
[----:B------:R-:W-:Y:S02]  /*cfc0*/  @UP0 UIADD3.X UR5, UR51, UR5, URZ, UP1, !UPT ;  /* 0x0000000533050290 */ /* 0x000fe40008ffe43f */
[----:B------:R-:W-:-:S04]  /*cfd0*/  IMAD.U32 R2, RZ, RZ, UR4 ;  /* 0x00000004ff027e24 */ /* 0x000fc8000f8e00ff */
[----:B------:R-:W-:Y:S01]  /*cfe0*/  IMAD.U32 R3, RZ, RZ, UR5 ;  /* 0x00000005ff037e24 */ /* 0x000fe2000f8e00ff */
[----:B------:R-:W1:Y:S01]  /*cff0*/  S2R R0, SR_TID.X ;  /* 0x0000000000007919 */ /* 0x000e620000002100 */
[----:B------:R-:W-:-:S03]  /*d000*/  ULDC.64 UR4, c[0x0][0xa08] ;  /* 0x0002820000047ab9 */ /* 0x000fc60000000a00 */
[----:B--2---:R2:W3:Y:S01]  /*d010*/  @P0 LDG.E R8, desc[UR48][R2.64] ;  /* 0x0000003002080981 */ /* 0x0044e2000c1e1900 */
[----:B-1----:R-:W-:-:S04]  /*d020*/  SHF.R.U32.HI R0, RZ, 0x5, R0 ;  /* 0x00000005ff007819 */ /* 0x002fc80000011600 */
[----:B------:R-:W-:Y:S01]  /*d030*/  LOP3.LUT R0, R0, 0x3, RZ, 0xc0, !PT ;  /* 0x0000000300007812 */ /* 0x000fe200078ec0ff */
[----:B--2---:R-:W1:Y:S01]  /*d040*/  LDC.64 R2, c[0x0][0x418] ;  /* 0x00010600ff027b82 */ /* 0x004e620000000a00 */
[----:B---3--:R-:W-:Y:S01]  /*d050*/  SHF.R.S32.HI R9, RZ, 0x1f, R8 ;  /* 0x0000001fff097819 */ /* 0x008fe20000011408 */
[----:B------:R2:W-:Y:S01]  /*d060*/  @P0 STL [R1+0x10], R8 ;  /* 0x0000100801000387 */ /* 0x0005e20000100800 */
[----:B-1----:R-:W-:Y:S01]  /*d070*/  LOP3.LUT P0, RZ, R2, UR4, RZ, 0xfc, !PT ;  /* 0x0000000402ff7c12 */ /* 0x002fe2000f80fcff */
[----:B------:R-:W-:Y:S02]  /*d080*/  UMOV UR4, 0xffffffff ;  /* 0xffffffff00047882 */ /* 0x000fe40000000000 */
[----:B------:R2:W-:Y:S01]  /*d090*/  STL [R1+0x18], R9 ;  /* 0x0000180901007387 */ /* 0x0005e20000100800 */
[----:B------:R-:W-:-:S04]  /*d0a0*/  LOP3.LUT P0, RZ, R3, UR5, RZ, 0xfc, P0 ;  /* 0x0000000503ff7c12 */ /* 0x000fc8000800fcff */
[----:B0-----:R-:W-:Y:S01]  /*d0b0*/  SEL R16, R8, RZ, !P0 ;  /* 0x000000ff08107207 */ /* 0x001fe20004000000 */
[----:B------:R-:W-:Y:S08]  /*d0c0*/  BRA.DIV UR4, `(.L_x_216) ;  /* 0x0000004604d87947 */ /* 0x000ff0000b800000 */
[----:B------:R0:W1:Y:S02]  /*d0d0*/  SHFL.IDX PT, R14, R0, RZ, 0x1f ;  /* 0x00001fff000e7589 */ /* 0x00006400000e0000 */
.L_x_291:
[----:B0-----:R-:W3:Y:S01]  /*d0e0*/  LDL.LU R0, [R1+0x14] ;  /* 0x0000140001007983 */ /* 0x001ee20000300800 */
[----:B------:R-:W-:Y:S02]  /*d0f0*/  PLOP3.LUT P1, PT, PT, PT, PT, 0x8, 0x0 ;  /* 0x000000000000781c */ /* 0x000fe40003f2e170 */
[----:B-1----:R-:W-:Y:S02]  /*d100*/  ISETP.NE.AND P0, PT, R14, RZ, PT ;  /* 0x000000ff0e00720c */ /* 0x002fe40003f05270 */
[----:B---3--:R-:W-:-:S09]  /*d110*/  LOP3.LUT R0, R0, 0xfffffffe, RZ, 0xc0, !PT ;  /* 0xfffffffe00007812 */ /* 0x008fd200078ec0ff */
[----:B------:R-:W-:-:S05]  /*d120*/  @P1 LOP3.LUT R0, R0, 0x1, RZ, 0xfc, !PT ;  /* 0x0000000100001812 */ /* 0x000fca00078efcff */
[----:B------:R0:W-:Y:S01]  /*d130*/  STL [R1+0x14], R0 ;  /* 0x0000140001007387 */ /* 0x0001e20000100800 */
[----:B------:R-:W-:Y:S05]  /*d140*/  @P0 BRA `(.L_x_217) ;  /* 0x0000000400940947 */ /* 0x000fea0003800000 */
[----:B------:R-:W-:-:S06]  /*d150*/  ULEA.HI.SX32 UR4, UR40, 0xffffffff, 0x19 ;  /* 0xffffffff28047891 */ /* 0x000fcc000f8fca3f */
[----:B0-----:R-:W-:Y:S01]  /*d160*/  IMAD.U32 R0, RZ, RZ, UR4 ;  /* 0x00000004ff007e24 */ /* 0x001fe2000f8e00ff */
[----:B------:R-:W-:-:S03]  /*d170*/  UMOV UR4, 0xffffffff ;  /* 0xffffffff00047882 */ /* 0x000fc60000000000 */
[----:B------:R-:W-:Y:S05]  /*d180*/  BRA.DIV UR4, `(.L_x_218) ;  /* 0x0000004604c87947 */ /* 0x000fea000b800000 */
[----:B------:R-:W-:-:S13]  /*d190*/  ELECT P6, URZ, PT ;  /* 0x00000000003f782f */ /* 0x000fda00038c0000 */
.L_x_294:
[----:B------:R-:W-:Y:S05]  /*d1a0*/  @!P6 BRA `(.L_x_217) ;  /* 0x00000004007ce947 */ /* 0x000fea0003800000 */
[----:B------:R-:W-:-:S04]  /*d1b0*/  ISETP.NE.U32.AND P0, PT, R2, RZ, PT ;  /* 0x000000ff0200720c */ /* 0x000fc80003f05070 */
[----:B------:R-:W-:-:S13]  /*d1c0*/  ISETP.NE.AND.EX P0, PT, R3, RZ, PT, P0 ;  /* 0x000000ff0300720c */ /* 0x000fda0003f05300 */
[----:B------:R-:W-:Y:S05]  /*d1d0*/  @!P0 BRA `(.L_x_219) ;  /* 0x0000000000448947 */ /* 0x000fea0003800000 */
[----:B------:R-:W0:Y:S01]  /*d1e0*/  LDC R7, c[0x0][0x43c] ;  /* 0x00010f00ff077b82 */ /* 0x000e220000000800 */
[----:B------:R-:W-:Y:S01]  /*d1f0*/  ULDC.64 UR4, c[0x0][0x428] ;  /* 0x00010a0000047ab9 */ /* 0x000fe20000000a00 */
[----:B0-----:R-:W-:-:S13]  /*d200*/  ISETP.NE.AND P0, PT, R7, 0x1, PT ;  /* 0x000000010700780c */ /* 0x001fda0003f05270 */
[----:B------:R-:W0:Y:S02]  /*d210*/  @P0 LDC.64 R4, c[0x0][0x440] ;  /* 0x00011000ff040b82 */ /* 0x000e240000000a00 */
[----:B0-----:R-:W-:-:S04]  /*d220*/  @P0 IMAD.HI.U32 R6, R0, R4, RZ ;  /* 0x0000000400060227 */ /* 0x001fc800078e00ff */
        /* <DEDUP_REMOVED lines=12> */
.L_x_219:
[----:B0-----:R-:W3:Y:S04]  /*d2f0*/  LDL R3, [R1+0x4] ;  /* 0x0000040001037983 */ /* 0x001ee80000100800 */
[----:B------:R-:W4:Y:S01]  /*d300*/  LDL R2, [R1+0xc] ;  /* 0x00000c0001027983 */ /* 0x000f220000100800 */
[----:B--2---:R-:W0:Y:S02]  /*d310*/  S2R R8, SR_TID.X ;  /* 0x0000000000087919 */ /* 0x004e240000002100 */
[----:B0-----:R-:W-:-:S04]  /*d320*/  LOP3.LUT R8, R8, 0x7f, RZ, 0xc0, !PT ;  /* 0x0000007f08087812 */ /* 0x001fc800078ec0ff */
[----:B------:R-:W-:Y:S01]  /*d330*/  ISETP.NE.AND P1, PT, R8, RZ, PT ;  /* 0x000000ff0800720c */ /* 0x000fe20003f25270 */
[----:B---3--:R-:W-:Y:S01]  /*d340*/  IMAD R3, R3, 0x8, R17 ;  /* 0x0000000803037824 */ /* 0x008fe200078e0211 */
[----:B----4-:R-:W-:-:S04]  /*d350*/  SHF.L.U32 R4, R2, 0x1f, RZ ;  /* 0x0000001f02047819 */ /* 0x010fc800000006ff */
[----:B------:R-:W0:Y:S02]  /*d360*/  SYNCS.PHASECHK.TRANS64.TRYWAIT P0, [R3+URZ+0x38880], R4 ;  /* 0x03888004030075a7 */ /* 0x000e24000800017f */
[----:B0-----:R-:W-:Y:S05]  /*d370*/  @!P0 BRA `(.L_x_220) ;  /* 0x00000044006c8947 */ /* 0x001fea0003800000 */
.L_x_295:
        /* <DEDUP_REMOVED lines=8> */
.L_x_221:
[----:B------:R-:W2:Y:S01]  /*d400*/  LDL R2, [R1+0x4] ;  /* 0x0000040001027983 */ /* 0x000ea20000100800 */
[----:B------:R-:W-:Y:S01]  /*d410*/  R2UR UR33, R3 ;  /* 0x00000000032172ca */ /* 0x000fe200000e0000 */
[----:B------:R-:W-:Y:S01]  /*d420*/  UIADD3 UR4, UP0, UR52, 0x470, URZ ;  /* 0x0000047034047890 */ /* 0x000fe2000ff1e03f */
[----:B------:R-:W-:Y:S01]  /*d430*/  LEA R0, R0, UR42, 0x7 ;  /* 0x0000002a00007c11 */ /* 0x000fe2000f8e38ff */
[----:B------:R-:W-:Y:S01]  /*d440*/  UMOV UR6, 0x0 ;  /* 0x0000000000067882 */ /* 0x000fe20000000000 */
[----:B-----5:R-:W-:Y:S01]  /*d450*/  R2UR UR37, R16 ;  /* 0x00000000102572ca */ /* 0x020fe200000e0000 */
[----:B------:R-:W-:Y:S01]  /*d460*/  UIADD3.X UR5, URZ, UR53, URZ, UP0, !UPT ;  /* 0x000000353f057290 */ /* 0x000fe200087fe43f */
[----:B------:R-:W-:Y:S01]  /*d470*/  R2UR UR35, R0 ;  /* 0x00000000002372ca */ /* 0x000fe200000e0000 */
[----:B------:R-:W-:Y:S01]  /*d480*/  UMOV UR7, 0x14f00000 ;  /* 0x14f0000000077882 */ /* 0x000fe20000000000 */
[----:B------:R-:W-:Y:S01]  /*d490*/  UMOV UR34, URZ ;  /* 0x0000003f00227c82 */ /* 0x000fe20008000000 */
[----:B------:R-:W-:Y:S01]  /*d4a0*/  UMOV UR10, 0x80 ;  /* 0x00000080000a7882 */ /* 0x000fe20000000000 */
[----:B------:R-:W-:-:S03]  /*d4b0*/  UMOV UR12, UR36 ;  /* 0x00000024000c7c82 */ /* 0x000fc60008000000 */
[----:B------:R-:W-:-:S04]  /*d4c0*/  UIADD3 UR33, UR33, 0x38870, URZ ;  /* 0x0003887021217890 */ /* 0x000fc8000fffe03f */
[----:B------:R-:W-:Y:S02]  /*d4d0*/  UMOV UR13, UR37 ;  /* 0x00000025000d7c82 */ /* 0x000fe40008000000 */
[----:B------:R-:W-:Y:S01]  /*d4e0*/  UMOV UR11, UR35 ;  /* 0x00000023000b7c82 */ /* 0x000fe20008000000 */
[----:B------:R-:W-:Y:S01]  /*d4f0*/  UMOV UR9, UR33 ;  /* 0x0000002100097c82 */ /* 0x000fe20008000000 */
[----:B--2---:R-:W-:-:S05]  /*d500*/  IMAD R2, R2, 0x8000, R17 ;  /* 0x0000800002027824 */ /* 0x004fca00078e0211 */
[----:B------:R-:W-:-:S13]  /*d510*/  R2UR UR8, R2 ;  /* 0x00000000020872ca */ /* 0x000fda00000e0000 */
[----:B------:R-:W-:Y:S02]  /*d520*/  UIADD3 UR32, UR8, 0x10400, URZ ;  /* 0x0001040008207890 */ /* 0x000fe4000fffe03f */
[----:B------:R-:W-:-:S07]  /*d530*/  UIADD3 UR8, UR8, 0x14400, URZ ;  /* 0x0001440008087890 */ /* 0x000fce000fffe03f */
[----:B------:R1:W-:Y:S02]  /*d540*/  UTMALDG.4D [UR32], [UR4], desc[UR6] ;  /* 0x00000620040075b4 */ /* 0x0003e40008019000 */
[----:B------:R1:W-:Y:S01]  /*d550*/  UTMALDG.4D [UR8], [UR4], desc[UR6] ;  /* 0x00000608040075b4 */ /* 0x0003e20008019000 */
[----:B------:R-:W2:Y:S02]  /*d560*/  SYNCS.PHASECHK.TRANS64.TRYWAIT P0, [R3+URZ+0x38840], R4 ;  /* 0x03884004030075a7 */ /* 0x000ea4000800017f */
[----:B-12---:R-:W-:Y:S05]  /*d570*/  @!P0 BRA `(.L_x_222) ;  /* 0x0000004400008947 */ /* 0x006fea0003800000 */
.L_x_296:
[----:B------:R-:W-:Y:S05]  /*d580*/  @P1 BRA `(.L_x_223) ;  /* 0x00000000001c1947 */ /* 0x000fea0003800000 */
[----:B------:R-:W2:Y:S01]  /*d590*/  S2R R5, SR_TID.X ;  /* 0x0000000000057919 */ /* 0x000ea20000002100 */
[----:B01----:R-:W-:-:S04]  /*d5a0*/  IMAD.MOV.U32 R4, RZ, RZ, 0x8000 ;  /* 0x00008000ff047424 */ /* 0x003fc800078e00ff */
[----:B------:R3:W-:Y:S01]  /*d5b0*/  SYNCS.ARRIVE.TRANS64 RZ, [R3+URZ+0x38830], R4 ;  /* 0x0388300403ff79a7 */ /* 0x0007e2000800003f */
[----:B--2---:R-:W-:-:S04]  /*d5c0*/  LOP3.LUT R5, R5, 0x1f, RZ, 0xc0, !PT ;  /* 0x0000001f05057812 */ /* 0x004fc800078ec0ff */
[----:B------:R-:W-:-:S13]  /*d5d0*/  ISETP.NE.AND P0, PT, R5, RZ, PT ;  /* 0x000000ff0500720c */ /* 0x000fda0003f05270 */
[----:B---3--:R-:W-:Y:S05]  /*d5e0*/  @!P0 BRA `(.L_x_223) ;  /* 0x0000000000048947 */ /* 0x008fea0003800000 */
[----:B------:R-:W-:Y:S01]  /*d5f0*/  BPT.TRAP 0x1 ;  /* 0x000000040000795c */ /* 0x000fe20000300000 */
.L_x_223:
[----:B01----:R-:W2:Y:S01]  /*d600*/  LDL.LU R4, [R1+0x14] ;  /* 0x0000140001047983 */ /* 0x003ea20000300800 */
        /* <DEDUP_REMOVED lines=25> */
.L_x_217:
[----:B------:R-:W-:Y:S05]  /*d7a0*/  WARPSYNC.ALL ;  /* 0x0000000000007948 */ /* 0x000fea0003800000 */
[----:B0-----:R-:W-:Y:S01]  /*d7b0*/  VIADD R0, R17, 0x20400 ;  /* 0x0002040011007836 */ /* 0x001fe20000000000 */
[----:B-1----:R-:W-:Y:S01]  /*d7c0*/  USHF.R.S32.HI UR4, URZ, 0x1f, UR54 ;  /* 0x0000001f3f047899 */ /* 0x002fe20008011436 */
[----:B------:R-:W-:Y:S01]  /*d7d0*/  BAR.SYNC.DEFER_BLOCKING 0x8, 0x180 ;  /* 0x0206000000007b1d */ /* 0x000fe20000010000 */
[----:B------:R-:W-:Y:S02]  /*d7e0*/  USHF.R.S32.HI UR47, URZ, 0x1f, UR36 ;  /* 0x0000001f3f2f7899 */ /* 0x000fe40008011424 */
[----:B------:R-:W-:-:S03]  /*d7f0*/  LOP3.LUT P0, RZ, R0, 0x3ff, RZ, 0xc0, !PT ;  /* 0x000003ff00ff7812 */ /* 0x000fc6000780c0ff */
[----:B------:R-:W-:Y:S01]  /*d800*/  ULDC.64 UR6, c[0x0][0x298] ;  /* 0x0000a60000067ab9 */ /* 0x000fe20000000a00 */
[----:B------:R-:W-:Y:S01]  /*d810*/  ULDC.64 UR8, c[0x0][0xa00] ;  /* 0x0002800000087ab9 */ /* 0x000fe20000000a00 */
[----:B------:R-:W-:Y:S01]  /*d820*/  UIMAD UR4, UR4, UR6, URZ ;  /* 0x00000006040472a4 */ /* 0x000fe2000f8e023f */
[----:B------:R-:W-:Y:S01]  /*d830*/  BSSY B6, `(.L_x_224) ;  /* 0x0000019000067945 */ /* 0x000fe20003800000 */
[----:B------:R-:W-:Y:S02]  /*d840*/  UISETP.NE.U32.AND UP0, UPT, UR8, URZ, UPT ;  /* 0x0000003f0800728c */ /* 0x000fe4000bf05070 */
[----:B------:R-:W-:Y:S02]  /*d850*/  UIMAD.WIDE.U32 UR56, UR54, UR6, URZ ;  /* 0x00000006363872a5 */ /* 0x000fe4000f8e003f */
[----:B------:R-:W-:Y:S02]  /*d860*/  UIMAD UR4, UR54, UR7, UR4 ;  /* 0x00000007360472a4 */ /* 0x000fe4000f8e0204 */
[----:B------:R-:W-:-:S02]  /*d870*/  UISETP.NE.AND.EX UP0, UPT, UR9, URZ, UPT, UP0 ;  /* 0x0000003f0900728c */ /* 0x000fc4000bf05300 */
[----:B------:R-:W-:Y:S02]  /*d880*/  UIADD3 UR51, UR57, UR4, URZ ;  /* 0x0000000439337290 */ /* 0x000fe4000fffe03f */
[----:B------:R-:W-:Y:S02]  /*d890*/  USEL UR46, UR46, URZ, !UP0 ;  /* 0x0000003f2e2e7287 */ /* 0x000fe4000c000000 */
[----:B------:R-:W-:Y:S01]  /*d8a0*/  USEL UR37, UR50, URZ, !UP0 ;  /* 0x0000003f32257287 */ /* 0x000fe2000c000000 */
[----:B------:R-:W-:Y:S11]  /*d8b0*/  @!P0 BRA `(.L_x_225) ;  /* 0x0000000000408947 */ /* 0x000ff60003800000 */
        /* <DEDUP_REMOVED lines=11> */
[----:B--2---:R-:W-:Y:S02]  /*d970*/  IMAD.MOV.U32 R8, RZ, RZ, 0x70 ;  /* 0x00000070ff087424 */ /* 0x004fe400078e00ff */
[----:B------:R-:W-:Y:S02]  /*d980*/  IMAD.MOV.U32 R12, RZ, RZ, 0x1 ;  /* 0x00000001ff0c7424 */ /* 0x000fe400078e00ff */
[----:B------:R-:W-:-:S07]  /*d990*/  IMAD.MOV.U32 R13, RZ, RZ, RZ ;  /* 0x000000ffff0d7224 */ /* 0x000fce00078e00ff */
[----:B------:R-:W-:-:S07]  /*d9a0*/  LEPC R20, `(.L_x_225) ;  /* 0x000000001014794e */ /* 0x000fce0000000000 */
[----:B0-----:R-:W-:Y:S05]  /*d9b0*/  CALL.ABS.NOINC R2 ;  /* 0x0000000002007343 */ /* 0x001fea0003c00000 */
.L_x_225:
[----:B------:R-:W-:Y:S05]  /*d9c0*/  BSYNC B6 ;  /* 0x0000000000067941 */ /* 0x000fea0003800000 */
.L_x_224:
[----:B------:R-:W3:Y:S01]  /*d9d0*/  LDL.LU R0, [R1+0x24] ;  /* 0x0000240001007983 */ /* 0x000ee20000300800 */
[----:B------:R-:W0:Y:S01]  /*d9e0*/  LDC R6, c[0x0][0x448] ;  /* 0x00011200ff067b82 */ /* 0x000e220000000800 */
[----:B------:R-:W-:Y:S02]  /*d9f0*/  ULDC.64 UR8, c[0x0][0x2d8] ;  /* 0x0000b60000087ab9 */ /* 0x000fe40000000a00 */
[----:B--2---:R1:W5:Y:S01]  /*da00*/  LDL R9, [R1+0x34] ;  /* 0x0000340001097983 */ /* 0x0043620000100800 */
[----:B------:R-:W2:Y:S01]  /*da10*/  S2R R2, SR_TID.X ;  /* 0x0000000000027919 */ /* 0x000ea20000002100 */
[----:B0-----:R-:W-:-:S13]  /*da20*/  ISETP.NE.AND P0, PT, R6, 0x1, PT ;  /* 0x000000010600780c */ /* 0x001fda0003f05270 */
[----:B------:R-:W0:Y:S01]  /*da30*/  @P0 LDC R4, c[0x0][0x450] ;  /* 0x00011400ff040b82 */ /* 0x000e220000000800 */
[C---:B--2---:R-:W-:Y:S01]  /*da40*/  LOP3.LUT R3, R2.reuse, 0x7f, RZ, 0xc0, !PT ;  /* 0x0000007f02037812 */ /* 0x044fe200078ec0ff */
[----:B------:R-:W-:-:S03]  /*da50*/  IMAD.SHL.U32 R2, R2, 0x10, RZ ;  /* 0x0000001002027824 */ /* 0x000fc600078e00ff */
[----:B------:R-:W-:-:S04]  /*da60*/  SHF.R.U32.HI R3, RZ, 0x3, R3 ;  /* 0x00000003ff037819 */ /* 0x000fc80000011603 */
[----:B------:R-:W-:Y:S02]  /*da70*/  LOP3.LUT R2, R3, 0x70, R2, 0xf8, !PT ;  /* 0x0000007003027812 */ /* 0x000fe400078ef802 */
[----:B------:R-:W2:Y:S01]  /*da80*/  @P0 LDC R3, c[0x0][0x44c] ;  /* 0x00011300ff030b82 */ /* 0x000ea20000000800 */
[----:B------:R-:W-:Y:S01]  /*da90*/  UIMAD UR6, UR47, UR8, URZ ;  /* 0x000000082f0672a4 */ /* 0x000fe2000f8e023f */
[----:B------:R-:W4:Y:S01]  /*daa0*/  S2R R8, SR_TID.X ;  /* 0x0000000000087919 */ /* 0x000f220000002100 */
[----:B------:R-:W-:Y:S02]  /*dab0*/  UMOV UR50, UR56 ;  /* 0x0000003800327c82 */ /* 0x000fe40008000000 */
[----:B------:R-:W-:Y:S01]  /*dac0*/  UIMAD.WIDE.U32 UR4, UR36, UR8, UR50 ;  /* 0x00000008240472a5 */ /* 0x000fe2000f8e0032 */
[----:B------:R-:W1:Y:S01]  /*dad0*/  S2R R7, SR_TID.X ;  /* 0x0000000000077919 */ /* 0x000e620000002100 */
[----:B------:R-:W-:-:S03]  /*dae0*/  UIMAD UR6, UR36, UR9, UR6 ;  /* 0x00000009240672a4 */ /* 0x000fc6000f8e0206 */
[----:B------:R-:W-:Y:S01]  /*daf0*/  ULDC.64 UR8, c[0x0][0x2e0] ;  /* 0x0000b80000087ab9 */ /* 0x000fe20000000a00 */
[----:B------:R-:W-:Y:S02]  /*db00*/  UIADD3 UR5, UR5, UR6, URZ ;  /* 0x0000000605057290 */ /* 0x000fe4000fffe03f */
[----:B------:R-:W-:Y:S02]  /*db10*/  UIMAD UR6, UR37, UR8, URZ ;  /* 0x00000008250672a4 */ /* 0x000fe4000f8e023f */
[----:B------:R-:W-:Y:S02]  /*db20*/  UIMAD.WIDE.U32 UR4, UR46, UR8, UR4 ;  /* 0x000000082e0472a5 */ /* 0x000fe4000f8e0004 */
[----:B------:R-:W-:-:S03]  /*db30*/  UIMAD UR6, UR46, UR9, UR6 ;  /* 0x000000092e0672a4 */ /* 0x000fc6000f8e0206 */
[----:B------:R-:W-:Y:S01]  /*db40*/  ULDC.64 UR8, c[0x0][0x2d0] ;  /* 0x0000b40000087ab9 */ /* 0x000fe20000000a00 */
[----:B------:R-:W-:Y:S01]  /*db50*/  UIADD3 UR5, UR5, UR6, URZ ;  /* 0x0000000605057290 */ /* 0x000fe2000fffe03f */
[----:B----4-:R-:W-:Y:S02]  /*db60*/  IMAD.SHL.U32 R8, R8, 0x10, RZ ;  /* 0x0000001008087824 */ /* 0x010fe400078e00ff */
[----:B-1----:R-:W-:-:S03]  /*db70*/  IMAD.SHL.U32 R10, R7, 0x10, RZ ;  /* 0x00000010070a7824 */ /* 0x002fc600078e00ff */
[----:B------:R-:W-:Y:S02]  /*db80*/  LOP3.LUT R8, R8, 0x70, RZ, 0xc0, !PT ;  /* 0x0000007008087812 */ /* 0x000fe400078ec0ff */
[----:B------:R-:W-:Y:S02]  /*db90*/  LOP3.LUT R10, R10, 0x70, RZ, 0xc0, !PT ;  /* 0x000000700a0a7812 */ /* 0x000fe400078ec0ff */
[----:B------:R-:W-:Y:S01]  /*dba0*/  LOP3.LUT R8, R8, 0x80, RZ, 0xfc, !PT ;  /* 0x0000008008087812 */ /* 0x000fe200078efcff */
[----:B---3--:R-:W-:-:S05]  /*dbb0*/  IMAD.SHL.U32 R5, R0, 0x80, RZ ;  /* 0x0000008000057824 */ /* 0x008fca00078e00ff */
[----:B------:R-:W-:-:S05]  /*dbc0*/  LOP3.LUT R0, R2, R5, RZ, 0xfc, !PT ;  /* 0x0000000502007212 */ /* 0x000fca00078efcff */
[----:B--2---:R-:W-:-:S04]  /*dbd0*/  @P0 IMAD.HI.U32 R3, R0, R3, RZ ;  /* 0x0000000300030227 */ /* 0x004fc800078e00ff */
[----:B------:R-:W-:Y:S01]  /*dbe0*/  IMAD.MOV.U32 R2, RZ, RZ, R0 ;  /* 0x000000ffff027224 */ /* 0x000fe200078e0000 */
[----:B0-----:R-:W-:-:S04]  /*dbf0*/  @P0 SHF.R.U32.HI R2, RZ, R4, R3 ;  /* 0x00000004ff020219 */ /* 0x001fc80000011603 */
[--C-:B------:R-:W-:Y:S01]  /*dc00*/  SHF.R.S32.HI R4, RZ, 0x1f, R2.reuse ;  /* 0x0000001fff047819 */ /* 0x100fe20000011402 */
[----:B------:R-:W-:-:S04]  /*dc10*/  IMAD.MOV R3, RZ, RZ, -R2 ;  /* 0x000000ffff037224 */ /* 0x000fc800078e0a02 */
[----:B------:R-:W-:Y:S02]  /*dc20*/  IMAD R0, R6, R3, R0 ;  /* 0x0000000306007224 */ /* 0x000fe400078e0200 */
[----:B------:R-:W-:Y:S02]  /*dc30*/  IMAD R4, R4, UR8, RZ ;  /* 0x0000000804047c24 */ /* 0x000fe4000f8e02ff */
[----:B------:R-:W-:Y:S02]  /*dc40*/  IMAD.U32 R3, RZ, RZ, UR8 ;  /* 0x00000008ff037e24 */ /* 0x000fe4000f8e00ff */
[C---:B------:R-:W-:Y:S02]  /*dc50*/  IMAD R4, R2.reuse, UR9, R4 ;  /* 0x0000000902047c24 */ /* 0x040fe4000f8e0204 */
[----:B------:R-:W-:Y:S01]  /*dc60*/  IMAD.WIDE.U32 R2, R2, R3, UR4 ;  /* 0x0000000402027e25 */ /* 0x000fe2000f8e0003 */
[----:B------:R-:W-:-:S03]  /*dc70*/  ULDC.64 UR4, c[0x0][0x2c8] ;  /* 0x0000b20000047ab9 */ /* 0x000fc60000000a00 */
[----:B------:R-:W-:Y:S01]  /*dc80*/  IMAD.IADD R3, R3, 0x1, R4 ;  /* 0x0000000103037824 */ /* 0x000fe200078e0204 */
[----:B------:R-:W-:Y:S01]  /*dc90*/  SHF.R.S32.HI R4, RZ, 0x1f, R0 ;  /* 0x0000001fff047819 */ /* 0x000fe20000011400 */
[----:B------:R-:W-:-:S04]  /*dca0*/  IMAD.WIDE.U32 R2, R0, UR4, R2 ;  /* 0x0000000400027c25 */ /* 0x000fc8000f8e0002 */
[----:B------:R-:W-:-:S04]  /*dcb0*/  IMAD R4, R4, UR4, RZ ;  /* 0x0000000404047c24 */ /* 0x000fc8000f8e02ff */
[----:B------:R-:W-:Y:S01]  /*dcc0*/  IMAD R4, R0, UR5, R4 ;  /* 0x0000000500047c24 */ /* 0x000fe2000f8e0204 */
[----:B------:R-:W-:Y:S02]  /*dcd0*/  ULDC.64 UR4, c[0x0][0x280] ;  /* 0x0000a00000047ab9 */ /* 0x000fe40000000a00 */
[----:B------:R-:W-:Y:S01]  /*dce0*/  IADD3 R0, P0, R2, UR4, RZ ;  /* 0x0000000402007c10 */ /* 0x000fe2000ff1e0ff */
[----:B------:R-:W-:Y:S02]  /*dcf0*/  ULDC UR4, c[0x0][0x2b8] ;  /* 0x0000ae0000047ab9 */ /* 0x000fe40000000800 */
[----:B------:R-:W-:Y:S02]  /*dd00*/  ISETP.GE.AND P1, PT, R8, UR4, PT ;  /* 0x0000000408007c0c */ /* 0x000fe4000bf26270 */
[----:B------:R-:W-:Y:S02]  /*dd10*/  IADD3.X R2, R3, UR5, R4, P0, !PT ;  /* 0x0000000503027c10 */ /* 0x000fe400087fe404 */
[----:B------:R-:W-:Y:S01]  /*dd20*/  ISETP.GE.AND P0, PT, R10, UR4, PT ;  /* 0x000000040a007c0c */ /* 0x000fe2000bf06270 */
[----:B------:R-:W-:-:S03]  /*dd30*/  UMOV UR4, 0xffffffff ;  /* 0xffffffff00047882 */ /* 0x000fc60000000000 */
[----:B------:R-:W-:Y:S09]  /*dd40*/  BRA.DIV UR4, `(.L_x_226) ;  /* 0x0000003e04207947 */ /* 0x000ff2000b800000 */
[----:B------:R-:W0:Y:S01]  /*dd50*/  S2R R7, SR_TID.X ;  /* 0x0000000000077919 */ /* 0x000e220000002100 */
[----:B------:R-:W-:Y:S02]  /*dd60*/  IMAD R4, R19, R6, RZ ;  /* 0x0000000613047224 */ /* 0x000fe400078e02ff */
[----:B------:R-:W-:Y:S04]  /*dd70*/  SHFL.IDX PT, R6, R2, RZ, 0x181f ;  /* 0x00181fff02067589 */ /* 0x000fe800000e0000 */
[----:B------:R-:W-:Y:S01]  /*dd80*/  SHFL.IDX PT, R8, R2, 0x1, 0x181f ;  /* 0x00381f0002087f89 */ /* 0x000fe200000e0000 */
[----:B0-----:R-:W-:-:S04]  /*dd90*/  LOP3.LUT R7, R7, 0x7f, RZ, 0xc0, !PT ;  /* 0x0000007f07077812 */ /* 0x001fc800078ec0ff */
[----:B------:R-:W-:-:S05]  /*dda0*/  SHF.R.U32.HI R7, RZ, 0x3, R7 ;  /* 0x00000003ff077819 */ /* 0x000fca0000011607 */
[----:B------:R-:W-:Y:S02]  /*ddb0*/  IMAD.IADD R3, R7, 0x1, R5 ;  /* 0x0000000107037824 */ /* 0x000fe400078e0205 */
[----:B------:R-:W0:Y:S02]  /*ddc0*/  SHFL.IDX PT, R7, R0, RZ, 0x181f ;  /* 0x00181fff00077589 */ /* 0x000e2400000e0000 */
[C---:B------:R-:W-:Y:S01]  /*ddd0*/  VIADD R5, R3.reuse, 0x10 ;  /* 0x0000001003057836 */ /* 0x040fe20000000000 */
[----:B------:R-:W-:-:S04]  /*dde0*/  ISETP.GE.AND P4, PT, R3, R4, PT ;  /* 0x000000040300720c */ /* 0x000fc80003f86270 */
[----:B------:R-:W-:Y:S02]  /*ddf0*/  ISETP.GE.AND P2, PT, R5, R4, PT ;  /* 0x000000040500720c */ /* 0x000fe40003f46270 */
[----:B------:R-:W1:Y:S07]  /*de00*/  SHFL.IDX PT, R5, R0, 0x1, 0x181f ;  /* 0x00381f0000057f89 */ /* 0x000e6e00000e0000 */
[----:B0-----:R-:W-:-:S05]  /*de10*/  @!P4 IADD3 R7, P3, R10, R7, RZ ;  /* 0x000000070a07c210 */ /* 0x001fca0007f7e0ff */
[----:B------:R-:W-:-:S05]  /*de20*/  @!P4 IMAD.X R6, RZ, RZ, R6, P3 ;  /* 0x000000ffff06c224 */ /* 0x000fca00018e0606 */
[----:B------:R-:W-:-:S04]  /*de30*/  @!P4 LOP3.LUT R7, R7, R6, RZ, 0x3c, !PT ;  /* 0x000000060707c212 */ /* 0x000fc800078e3cff */
[----:B------:R-:W-:-:S04]  /*de40*/  @!P4 LOP3.LUT R6, R7, R6, RZ, 0x3c, !PT ;  /* 0x000000060706c212 */ /* 0x000fc800078e3cff */
[----:B------:R-:W-:-:S05]  /*de50*/  @!P4 LOP3.LUT R7, R7, R6, RZ, 0x3c, !PT ;  /* 0x000000060707c212 */ /* 0x000fca00078e3cff */
[----:B-----5:R-:W-:Y:S04]  /*de60*/  @!P4 LDGSTS.E.BYPASS.LTC128B.128 [R9+0x20400], desc[UR48][R6.64], !P0 ;  /* 0x204000000609cfae */ /* 0x020fe8000c101d70 */
[----:B------:R1:W-:Y:S02]  /*de70*/  @!P4 LDGSTS.E.BYPASS.LTC128B.128 [R9+0x24400], desc[UR48][R6.64+0x80], !P1 ;  /* 0x244000800609cfae */ /* 0x0003e4000c901d70 */
[----:B-1----:R-:W-:Y:S01]  /*de80*/  @!P2 IADD3 R7, P3, R10, R5, RZ ;  /* 0x000000050a07a210 */ /* 0x002fe20007f7e0ff */
[----:B------:R-:W-:-:S04]  /*de90*/  VIADD R5, R3, 0x20 ;  /* 0x0000002003057836 */ /* 0x000fc80000000000 */
[----:B------:R-:W-:-:S05]  /*dea0*/  @!P2 IMAD.X R6, RZ, RZ, R8, P3 ;  /* 0x000000ffff06a224 */ /* 0x000fca00018e0608 */
[----:B------:R-:W-:-:S04]  /*deb0*/  @!P2 LOP3.LUT R7, R7, R6, RZ, 0x3c, !PT ;  /* 0x000000060707a212 */ /* 0x000fc800078e3cff */
[----:B------:R-:W-:-:S04]  /*dec0*/  @!P2 LOP3.LUT R6, R7, R6, RZ, 0x3c, !PT ;  /* 0x000000060706a212 */ /* 0x000fc800078e3cff */
[----:B------:R-:W-:-:S05]  /*ded0*/  @!P2 LOP3.LUT R7, R7, R6, RZ, 0x3c, !PT ;  /* 0x000000060707a212 */ /* 0x000fca00078e3cff */
[----:B------:R-:W-:Y:S04]  /*dee0*/  @!P2 LDGSTS.E.BYPASS.LTC128B.128 [R9+0x20c00], desc[UR48][R6.64], !P0 ;  /* 0x20c000000609afae */ /* 0x000fe8000c101d70 */
[----:B------:R0:W-:Y:S01]  /*def0*/  @!P2 LDGSTS.E.BYPASS.LTC128B.128 [R9+0x24c00], desc[UR48][R6.64+0x80], !P1 ;  /* 0x24c000800609afae */ /* 0x0001e2000c901d70 */
[----:B------:R-:W-:Y:S01]  /*df00*/  ISETP.GE.AND P2, PT, R5, R4, PT ;  /* 0x000000040500720c */ /* 0x000fe20003f46270 */
[----:B------:R-:W-:Y:S02]  /*df10*/  VIADD R5, R3, 0x30 ;  /* 0x0000003003057836 */ /* 0x000fe40000000000 */
[----:B0-----:R-:W0:Y:S04]  /*df20*/  SHFL.IDX PT, R7, R0, 0x2, 0x181f ;  /* 0x00581f0000077f89 */ /* 0x001e2800000e0000 */
[----:B------:R-:W1:Y:S06]  /*df30*/  SHFL.IDX PT, R6, R2, 0x2, 0x181f ;  /* 0x00581f0002067f89 */ /* 0x000e6c00000e0000 */
[----:B0-----:R-:W-:-:S05]  /*df40*/  @!P2 IADD3 R7, P3, R10, R7, RZ ;  /* 0x000000070a07a210 */ /* 0x001fca0007f7e0ff */
[----:B-1----:R-:W-:-:S05]  /*df50*/  @!P2 IMAD.X R6, RZ, RZ, R6, P3 ;  /* 0x000000ffff06a224 */ /* 0x002fca00018e0606 */
        /* <DEDUP_REMOVED lines=38> */
[----:B------:R-:W-:-:S03]  /*e1c0*/  ISETP.GE.AND P2, PT, R5, R4, PT ;  /* 0x000000040500720c */ /* 0x000fc60003f46270 */
[----:B------:R-:W-:Y:S04]  /*e1d0*/  SHFL.IDX PT, R5, R2, 0x7, 0x181f ;  /* 0x00f81f0002057f89 */ /* 0x000fe800000e0000 */
[----:B0-----:R-:W0:Y:S04]  /*e1e0*/  SHFL.IDX PT, R7, R0, 0x6, 0x181f ;  /* 0x00d81f0000077f89 */ /* 0x001e2800000e0000 */
[----:B------:R-:W1:Y:S04]  /*e1f0*/  SHFL.IDX PT, R6, R2, 0x6, 0x181f ;  /* 0x00d81f0002067f89 */ /* 0x000e6800000e0000 */
[----:B------:R-:W2:Y:S01]  /*e200*/  SHFL.IDX PT, R0, R0, 0x7, 0x181f ;  /* 0x00f81f0000007f89 */ /* 0x000ea200000e0000 */
[----:B0-----:R-:W-:-:S05]  /*e210*/  @!P2 IADD3 R7, P3, R10, R7, RZ ;  /* 0x000000070a07a210 */ /* 0x001fca0007f7e0ff */
[----:B-1----:R-:W-:-:S05]  /*e220*/  @!P2 IMAD.X R6, RZ, RZ, R6, P3 ;  /* 0x000000ffff06a224 */ /* 0x002fca00018e0606 */
[----:B------:R-:W-:-:S04]  /*e230*/  @!P2 LOP3.LUT R7, R7, R6, RZ, 0x3c, !PT ;  /* 0x000000060707a212 */ /* 0x000fc800078e3cff */
[----:B------:R-:W-:-:S04]  /*e240*/  @!P2 LOP3.LUT R6, R7, R6, RZ, 0x3c, !PT ;  /* 0x000000060706a212 */ /* 0x000fc800078e3cff */
[----:B------:R-:W-:-:S05]  /*e250*/  @!P2 LOP3.LUT R7, R7, R6, RZ, 0x3c, !PT ;  /* 0x000000060707a212 */ /* 0x000fca00078e3cff */
[----:B------:R1:W-:Y:S04]  /*e260*/  @!P2 LDGSTS.E.BYPASS.LTC128B.128 [R9+0x23400], desc[UR48][R6.64], !P0 ;  /* 0x234000000609afae */ /* 0x0003e8000c101d70 */
[----:B--2---:R1:W-:Y:S02]  /*e270*/  @!P2 LDGSTS.E.BYPASS.LTC128B.128 [R9+0x27400], desc[UR48][R6.64+0x80], !P1 ;  /* 0x274000800609afae */ /* 0x0043e4000c901d70 */
.L_x_313:
[----:B------:R-:W-:Y:S01]  /*e280*/  VIADD R3, R3, 0x70 ;  /* 0x0000007003037836 */ /* 0x000fe20000000000 */
[----:B------:R-:W-:Y:S04]  /*e290*/  BSSY B0, `(.L_x_227) ;  /* 0x000000a000007945 */ /* 0x000fe80003800000 */
[----:B------:R-:W-:-:S13]  /*e2a0*/  ISETP.GE.AND P2, PT, R3, R4, PT ;  /* 0x000000040300720c */ /* 0x000fda0003f46270 */
[----:B------:R-:W-:Y:S05]  /*e2b0*/  @P2 BRA `(.L_x_228) ;  /* 0x00000000001c2947 */ /* 0x000fea0003800000 */
[----:B------:R-:W-:-:S05]  /*e2c0*/  IADD3 R2, P2, R10, R0, RZ ;  /* 0x000000000a027210 */ /* 0x000fca0007f5e0ff */
[----:B------:R-:W-:-:S05]  /*e2d0*/  IMAD.X R3, RZ, RZ, R5, P2 ;  /* 0x000000ffff037224 */ /* 0x000fca00010e0605 */
[----:B------:R-:W-:Y:S01]  /*e2e0*/  @!PT LDS RZ, [RZ] ;  /* 0x00000000fffff984 */ /* 0x000fe20000000800 */
[----:B------:R-:W-:Y:S01]  /*e2f0*/  @!PT LDS RZ, [RZ] ;  /* 0x00000000fffff984 */ /* 0x000fe20000000800 */
[----:B------:R-:W-:Y:S01]  /*e300*/  @!PT LDS RZ, [RZ] ;  /* 0x00000000fffff984 */ /* 0x000fe20000000800 */
[----:B------:R2:W-:Y:S04]  /*e310*/  LDGSTS.E.BYPASS.LTC128B.128 [R9+0x23c00], desc[UR48][R2.64], !P0 ;  /* 0x23c0000002097fae */ /* 0x0005e8000c101d70 */
[----:B------:R2:W-:Y:S02]  /*e320*/  LDGSTS.E.BYPASS.LTC128B.128 [R9+0x27c00], desc[UR48][R2.64+0x80], !P1 ;  /* 0x27c0008002097fae */ /* 0x0005e4000c901d70 */
.L_x_228:
[----:B------:R-:W-:Y:S05]  /*e330*/  BSYNC B0 ;  /* 0x0000000000007941 */ /* 0x000fea0003800000 */
.L_x_227:
[----:B------:R-:W-:Y:S01]  /*e340*/  NOP ;  /* 0x0000000000007918 */ /* 0x000fe20000000000 */
[----:B------:R-:W-:-:S13]  /*e350*/  PLOP3.LUT P0, PT, PT, PT, PT, 0x80, 0x0 ;  /* 0x000000000000781c */ /* 0x000fda0003f0f070 */
.L_x_229:
[----:B------:R-:W-:Y:S02]  /*e360*/  PLOP3.LUT P1, PT, P1, P0, PT, 0xa2, 0x0 ;  /* 0x000000000000781c */ /* 0x000fe40000f21472 */
[----:B------:R-:W-:-:S08]  /*e370*/  @P0 R2UR P1, UR4, R17 ;  /* 0x00000000110402ca */ /* 0x000fd00000020000 */
[----:B------:R-:W-:-:S05]  /*e380*/  @P0 PLOP3.LUT P0, PT, P1, PT, PT, 0x80, 0x0 ;  /* 0x000000000000081c */ /* 0x000fca0000f0f070 */
[----:B------:R-:W-:Y:S01]  /*e390*/  @!P1 SYNCS.ARRIVE.TRANS64.RED.A0T1 RZ, [UR4+0x38800], RZ ;  /* 0x038800ffffff99a7 */ /* 0x000fe20008200404 */
[----:B------:R-:W-:Y:S07]  /*e3a0*/  @!P1 ARRIVES.LDGSTSBAR.64.TRANSCNT [UR4+0x38800] ;  /* 0x03880000ff0099b0 */ /* 0x000fee0008000a84 */
[----:B------:R-:W-:Y:S05]  /*e3b0*/  @P0 BRA.U.ANY `(.L_x_229) ;  /* 0xfffffffd00e80947 */ /* 0x000fea000393ffff */
[----:B--2---:R-:W2:Y:S02]  /*e3c0*/  LDL.LU R2, [R1+0x38] ;  /* 0x0000380001027983 */ /* 0x004ea40000300800 */
[----:B--2---:R-:W-:-:S05]  /*e3d0*/  VIADD R2, R2, 0x1 ;  /* 0x0000000102027836 */ /* 0x004fca0000000000 */
[----:B------:R2:W-:Y:S01]  /*e3e0*/  STL [R1+0x38], R2 ;  /* 0x0000380201007387 */ /* 0x0005e20000100800 */
[----:B------:R-:W-:-:S04]  /*e3f0*/  LEA.HI R0, R2, R2, RZ, 0x1 ;  /* 0x0000000202007211 */ /* 0x000fc800078f08ff */
[----:B------:R-:W-:-:S05]  /*e400*/  LOP3.LUT R0, R0, 0xfffffffe, RZ, 0xc0, !PT ;  /* 0xfffffffe00007812 */ /* 0x000fca00078ec0ff */
[----:B------:R-:W-:-:S05]  /*e410*/  IMAD.IADD R0, R2, 0x1, -R0 ;  /* 0x0000000102007824 */ /* 0x000fca00078e0a00 */
[----:B------:R-:W-:Y:S01]  /*e420*/  SHF.L.U32 R0, R0, 0x1f, RZ ;  /* 0x0000001f00007819 */ /* 0x000fe200000006ff */
[----:B------:R-:W-:Y:S01]  /*e430*/  NOP ;  /* 0x0000000000007918 */ /* 0x000fe20000000000 */
[----:B------:R2:W-:Y:S01]  /*e440*/  SYNCS.ARRIVE.TRANS64.A1T0 RZ, [R17+URZ+0x38800], RZ ;  /* 0x038800ff11ff79a7 */ /* 0x0005e2000810003f */
[----:B------:R-:W-:Y:S01]  /*e450*/  BSSY B0, `(.L_x_230) ;  /* 0x0000003000007945 */ /* 0x000fe20003800000 */
[----:B------:R-:W3:Y:S03]  /*e460*/  SYNCS.PHASECHK.TRANS64.TRYWAIT P0, [R17+URZ+0x38820], R0 ;  /* 0x03882000110075a7 */ /* 0x000ee6000800017f */
[----:B--23--:R-:W-:Y:S05]  /*e470*/  @!P0 BRA `(.L_x_231) ;  /* 0x00000040001c8947 */ /* 0x00cfea0003800000 */
.L_x_314:
[----:B------:R-:W-:Y:S05]  /*e480*/  BSYNC B0 ;  /* 0x0000000000007941 */ /* 0x000fea0003800000 */
.L_x_230:
[----:B------:R-:W-:-:S06]  /*e490*/  UISETP.GE.AND UP0, UPT, UR41, 0x81, UPT ;  /* 0x000000812900788c */ /* 0x000fcc000bf06270 */
[----:B------:R-:W-:-:S13]  /*e4a0*/  PLOP3.LUT P0, PT, PT, PT, UP0, 0x80, 0x0 ;  /* 0x000000000000781c */ /* 0x000fda0003f0f008 */
[----:B------:R-:W-:Y:S05]  /*e4b0*/  @!P0 BRA `(.L_x_232) ;  /* 0x0000001400648947 */ /* 0x000fea0003800000 */
[----:B--2---:R2:W5:Y:S01]  /*e4c0*/  LDL.LU R0, [R1+0xc] ;  /* 0x00000c0001007983 */ /* 0x0045620000300800 */
[----:B------:R-:W-:-:S03]  /*e4d0*/  ULEA.HI.SX32 UR4, UR40, 0xfffffffe, 0x19 ;  /* 0xfffffffe28047891 */ /* 0x000fc6000f8fca3f */
[----:B------:R2:W5:Y:S03]  /*e4e0*/  LDL.LU R3, [R1+0x4] ;  /* 0x0000040001037983 */ /* 0x0005660000300800 */
[----:B------:R-:W-:-:S07]  /*e4f0*/  IMAD.U32 R2, RZ, RZ, UR4 ;  /* 0x00000004ff027e24 */ /* 0x000fce000f8e00ff */
.L_x_254:
[----:B------:R-:W3:Y:S01]  /*e500*/  LDL R4, [R1+0x14] ;  /* 0x0000140001047983 */ /* 0x000ee20000100800 */
[----:B-----5:R-:W-:Y:S01]  /*e510*/  VIADD R5, R3, 0x1 ;  /* 0x0000000103057836 */ /* 0x020fe20000000000 */
[----:B------:R-:W-:Y:S05]  /*e520*/  YIELD ;  /* 0x0000000000007946 */ /* 0x000fea0003800000 */
[C---:B------:R-:W-:Y:S01]  /*e530*/  ISETP.NE.AND P0, PT, R5.reuse, 0x2, PT ;  /* 0x000000020500780c */ /* 0x040fe20003f05270 */
[----:B------:R-:W-:Y:S03]  /*e540*/  BSSY B0, `(.L_x_233) ;  /* 0x000008a000007945 */ /* 0x000fe60003800000 */
[----:B------:R-:W-:-:S02]  /*e550*/  SEL R10, R5, RZ, P0 ;  /* 0x000000ff050a7207 */ /* 0x000fc40000000000 */
[----:B---3--:R-:W-:Y:S02]  /*e560*/  LOP3.LUT P1, RZ, R4, 0x1, RZ, 0xc0, !PT ;  /* 0x0000000104ff7812 */ /* 0x008fe4000782c0ff */
[----:B------:R-:W-:-:S04]  /*e570*/  SEL R4, RZ, 0x1, P0 ;  /* 0x00000001ff047807 */ /* 0x000fc80000000000 */
[----:B01----:R-:W-:-:S05]  /*e580*/  LOP3.LUT R9, R0, R4, RZ, 0x3c, !PT ;  /* 0x0000000400097212 */ /* 0x003fca00078e3cff */
[----:B------:R0:W-:Y:S04]  /*e590*/  STL [R1+0xc], R9 ;  /* 0x00000c0901007387 */ /* 0x0001e80000100800 */
[----:B------:R0:W-:Y:S01]  /*e5a0*/  STL [R1+0x4], R10 ;  /* 0x0000040a01007387 */ /* 0x0001e20000100800 */
[----:B------:R-:W-:Y:S05]  /*e5b0*/  @!P1 BRA `(.L_x_234) ;  /* 0x0000000800089947 */ /* 0x000fea0003800000 */
[----:B------:R-:W-:Y:S01]  /*e5c0*/  ULDC.64 UR4, c[0x0][0x418] ;  /* 0x0001060000047ab9 */ /* 0x000fe20000000a00 */
[----:B------:R-:W-:Y:S01]  /*e5d0*/  IMAD.MOV.U32 R8, RZ, RZ, R2 ;  /* 0x000000ffff087224 */ /* 0x000fe200078e0002 */
[----:B------:R-:W-:-:S04]  /*e5e0*/  ISETP.NE.U32.AND P0, PT, RZ, UR4, PT ;  /* 0x00000004ff007c0c */ /* 0x000fc8000bf05070 */
[----:B------:R-:W-:-:S13]  /*e5f0*/  ISETP.NE.AND.EX P0, PT, RZ, UR5, PT, P0 ;  /* 0x00000005ff007c0c */ /* 0x000fda000bf05300 */
[----:B------:R-:W-:Y:S05]  /*e600*/  @!P0 BRA `(.L_x_235) ;  /* 0x00000000004c8947 */ /* 0x000fea0003800000 */
[----:B------:R-:W3:Y:S01]  /*e610*/  LDL R12, [R1+0x18] ;  /* 0x00001800010c7983 */ /* 0x000ee20000100800 */
[----:B------:R-:W1:Y:S01]  /*e620*/  LDC R7, c[0x0][0x43c] ;  /* 0x00010f00ff077b82 */ /* 0x000e620000000800 */
[----:B------:R-:W-:Y:S02]  /*e630*/  ULDC.64 UR6, c[0x0][0x428] ;  /* 0x00010a0000067ab9 */ /* 0x000fe40000000a00 */
[----:B------:R-:W4:Y:S01]  /*e640*/  LDL R11, [R1+0x10] ;  /* 0x00001000010b7983 */ /* 0x000f220000100800 */
[----:B-1----:R-:W-:-:S13]  /*e650*/  ISETP.NE.AND P0, PT, R7, 0x1, PT ;  /* 0x000000010700780c */ /* 0x002fda0003f05270 */
[----:B------:R-:W1:Y:S02]  /*e660*/  @P0 LDC.64 R4, c[0x0][0x440] ;  /* 0x00011000ff040b82 */ /* 0x000e640000000a00 */
[----:B-1----:R-:W-:-:S04]  /*e670*/  @P0 IMAD.HI.U32 R6, R2, R4, RZ ;  /* 0x0000000402060227 */ /* 0x002fc800078e00ff */
[----:B------:R-:W-:Y:S01]  /*e680*/  IMAD.MOV.U32 R4, RZ, RZ, R2 ;  /* 0x000000ffff047224 */ /* 0x000fe200078e0002 */
[----:B------:R-:W-:-:S04]  /*e690*/  @P0 SHF.R.U32.HI R4, RZ, R5, R6 ;  /* 0x00000005ff040219 */ /* 0x000fc80000011606 */
[--C-:B------:R-:W-:Y:S01]  /*e6a0*/  SHF.R.S32.HI R5, RZ, 0x1f, R4.reuse ;  /* 0x0000001fff057819 */ /* 0x100fe20000011404 */
[----:B------:R-:W-:-:S04]  /*e6b0*/  IMAD.MOV R8, RZ, RZ, -R4 ;  /* 0x000000ffff087224 */ /* 0x000fc800078e0a04 */
[----:B------:R-:W-:Y:S02]  /*e6c0*/  IMAD R8, R7, R8, R2 ;  /* 0x0000000807087224 */ /* 0x000fe400078e0202 */
[----:B---3--:R-:W-:-:S04]  /*e6d0*/  IMAD R6, R12, UR6, RZ ;  /* 0x000000060c067c24 */ /* 0x008fc8000f8e02ff */
[C---:B----4-:R-:W-:Y:S02]  /*e6e0*/  IMAD R6, R11.reuse, UR7, R6 ;  /* 0x000000070b067c24 */ /* 0x050fe4000f8e0206 */
[----:B------:R-:W-:-:S04]  /*e6f0*/  IMAD.WIDE.U32 R4, R11, UR6, R4 ;  /* 0x000000060b047c25 */ /* 0x000fc8000f8e0004 */
[----:B------:R-:W-:Y:S01]  /*e700*/  IMAD.IADD R5, R6, 0x1, R5 ;  /* 0x0000000106057824 */ /* 0x000fe200078e0205 */
[----:B------:R-:W-:-:S04]  /*e710*/  LEA R6, P0, R4, UR4, 0x2 ;  /* 0x0000000404067c11 */ /* 0x000fc8000f8010ff */
[----:B------:R-:W-:-:S05]  /*e720*/  LEA.HI.X R7, R4, UR5, R5, 0x2, P0 ;  /* 0x0000000504077c11 */ /* 0x000fca00080f1405 */
[----:B------:R1:W5:Y:S04]  /*e730*/  LDG.E R16, desc[UR48][R6.64] ;  /* 0x0000003006107981 */ /* 0x000368000c1e1900 */
.L_x_235:
[----:B-1----:R-:W-:Y:S01]  /*e740*/  IMAD R6, R10, 0x8, R17 ;  /* 0x000000080a067824 */ /* 0x002fe200078e0211 */
[----:B------:R-:W-:Y:S01]  /*e750*/  SHF.L.U32 R5, R9, 0x1f, RZ ;  /* 0x0000001f09057819 */ /* 0x000fe200000006ff */
[----:B------:R-:W1:Y:S01]  /*e760*/  S2R R4, SR_TID.X ;  /* 0x0000000000047919 */ /* 0x000e620000002100 */
[----:B------:R-:W-:Y:S02]  /*e770*/  BSSY B1, `(.L_x_236) ;  /* 0x0000005000017945 */ /* 0x000fe40003800000 */
[----:B------:R-:W3:Y:S01]  /*e780*/  SYNCS.PHASECHK.TRANS64.TRYWAIT P0, [R6+URZ+0x38880], R5 ;  /* 0x03888005060075a7 */ /* 0x000ee2000800017f */
[----:B-1----:R-:W-:-:S04]  /*e790*/  LOP3.LUT R4, R4, 0x7f, RZ, 0xc0, !PT ;  /* 0x0000007f04047812 */ /* 0x002fc800078ec0ff */
[----:B------:R-:W-:Y:S01]  /*e7a0*/  ISETP.NE.AND P1, PT, R4, RZ, PT ;  /* 0x000000ff0400720c */ /* 0x000fe20003f25270 */
[----:B---3--:R-:W-:-:S12]  /*e7b0*/  @!P0 BRA `(.L_x_237) ;  /* 0x0000003c00608947 */ /* 0x008fd80003800000 */
.L_x_315:
[----:B------:R-:W-:Y:S05]  /*e7c0*/  BSYNC B1 ;  /* 0x0000000000017941 */ /* 0x000fea0003800000 */
.L_x_236:
[----:B------:R-:W-:Y:S04]  /*e7d0*/  BSSY B1, `(.L_x_238) ;  /* 0x0000009000017945 */ /* 0x000fe80003800000 */
[----:B------:R-:W-:Y:S05]  /*e7e0*/  @P1 BRA `(.L_x_239) ;  /* 0x00000000001c1947 */ /* 0x000fea0003800000 */
[----:B------:R-:W3:Y:S02]  /*e7f0*/  S2R R4, SR_TID.X ;  /* 0x0000000000047919 */ /* 0x000ee40000002100 */
[----:B---3--:R-:W-:Y:S01]  /*e800*/  LOP3.LUT R7, R4, 0x1f, RZ, 0xc0, !PT ;  /* 0x0000001f04077812 */ /* 0x008fe200078ec0ff */
[----:B------:R-:W-:-:S03]  /*e810*/  IMAD.MOV.U32 R4, RZ, RZ, 0x8000 ;  /* 0x00008000ff047424 */ /* 0x000fc600078e00ff */
[----:B------:R-:W-:Y:S01]  /*e820*/  ISETP.NE.AND P0, PT, R7, RZ, PT ;  /* 0x000000ff0700720c */ /* 0x000fe20003f05270 */
[----:B------:R3:W-:-:S12]  /*e830*/  SYNCS.ARRIVE.TRANS64 RZ, [R6+URZ+0x38870], R4 ;  /* 0x0388700406ff79a7 */ /* 0x0007d8000800003f */
[----:B---3--:R-:W-:Y:S05]  /*e840*/  @!P0 BRA `(.L_x_239) ;  /* 0x0000000000048947 */ /* 0x008fea0003800000 */
[----:B------:R-:W-:Y:S01]  /*e850*/  BPT.TRAP 0x1 ;  /* 0x000000040000795c */ /* 0x000fe20000300000 */
.L_x_239:
[----:B------:R-:W-:Y:S05]  /*e860*/  BSYNC B1 ;  /* 0x0000000000017941 */ /* 0x000fea0003800000 */
.L_x_238:
[----:B------:R-:W3:Y:S01]  /*e870*/  LDL R4, [R1+0x4] ;  /* 0x0000040001047983 */ /* 0x000ee20000100800 */
[----:B------:R-:W-:Y:S01]  /*e880*/  IMAD.MOV.U32 R13, RZ, RZ, RZ ;  /* 0x000000ffff0d7224 */ /* 0x000fe200078e00ff */
[----:B------:R-:W-:Y:S01]  /*e890*/  UIADD3 UR4, UP0, UR52, 0x470, URZ ;  /* 0x0000047034047890 */ /* 0x000fe2000ff1e03f */
[----:B------:R-:W-:Y:S01]  /*e8a0*/  PLOP3.LUT P0, PT, PT, PT, PT, 0x80, 0x0 ;  /* 0x000000000000781c */ /* 0x000fe20003f0f070 */
[----:B------:R-:W-:Y:S01]  /*e8b0*/  VIADD R7, R6, 0x38870 ;  /* 0x0003887006077836 */ /* 0x000fe20000000000 */
[----:B------:R-:W-:Y:S01]  /*e8c0*/  LEA R8, R8, UR42, 0x7 ;  /* 0x0000002a08087c11 */ /* 0x000fe2000f8e38ff */
[----:B------:R-:W-:Y:S01]  /*e8d0*/  UIADD3.X UR5, URZ, UR53, URZ, UP0, !UPT ;  /* 0x000000353f057290 */ /* 0x000fe200087fe43f */
[----:B------:R-:W-:Y:S01]  /*e8e0*/  R2UR UR10, R13 ;  /* 0x000000000d0a72ca */ /* 0x000fe200000e0000 */
[----:B------:R-:W-:Y:S01]  /*e8f0*/  UMOV UR6, 0x0 ;  /* 0x0000000000067882 */ /* 0x000fe20000000000 */
[----:B------:R-:W-:Y:S01]  /*e900*/  UMOV UR7, 0x14f00000 ;  /* 0x14f0000000077882 */ /* 0x000fe20000000000 */
[----:B---3--:R-:W-:-:S04]  /*e910*/  IMAD R4, R4, 0x8000, R17 ;  /* 0x0000800004047824 */ /* 0x008fc800078e0211 */
[----:B0-----:R-:W-:-:S08]  /*e920*/  VIADD R9, R4, 0x10400 ;  /* 0x0001040004097836 */ /* 0x001fd00000000000 */
.L_x_240:
        /* <DEDUP_REMOVED lines=10> */
[----:B------:R-:W-:Y:S01]  /*e9d0*/  IMAD.MOV.U32 R12, RZ, RZ, 0x80 ;  /* 0x00000080ff0c7424 */ /* 0x000fe200078e00ff */
[----:B------:R-:W-:Y:S01]  /*e9e0*/  PLOP3.LUT P0, PT, PT, PT, PT, 0x80, 0x0 ;  /* 0x000000000000781c */ /* 0x000fe20003f0f070 */
[----:B------:R-:W-:Y:S01]  /*e9f0*/  VIADD R9, R4, 0x14400 ;  /* 0x0001440004097836 */ /* 0x000fe20000000000 */
[----:B------:R-:W-:Y:S01]  /*ea00*/  UMOV UR6, 0x0 ;  /* 0x0000000000067882 */ /* 0x000fe20000000000 */
[----:B------:R-:W-:Y:S01]  /*ea10*/  UMOV UR7, 0x14f00000 ;  /* 0x14f0000000077882 */ /* 0x000fe20000000000 */
[----:B------:R-:W-:-:S15]  /*ea20*/  R2UR UR10, R12 ;  /* 0x000000000c0a72ca */ /* 0x000fde00000e0000 */
.L_x_241:
        /* <DEDUP_REMOVED lines=10> */
[----:B------:R-:W0:Y:S01]  /*ead0*/  SYNCS.PHASECHK.TRANS64.TRYWAIT P0, [R6+URZ+0x38840], R5 ;  /* 0x03884005060075a7 */ /* 0x000e22000800017f */
[----:B------:R-:W-:Y:S04]  /*eae0*/  BSSY B1, `(.L_x_242) ;  /* 0x0000002000017945 */ /* 0x000fe80003800000 */
[----:B0-----:R-:W-:Y:S05]  /*eaf0*/  @!P0 BRA `(.L_x_243) ;  /* 0x0000003800a48947 */ /* 0x001fea0003800000 */
.L_x_316:
[----:B------:R-:W-:Y:S05]  /*eb00*/  BSYNC B1 ;  /* 0x0000000000017941 */ /* 0x000fea0003800000 */
.L_x_242:
[----:B------:R-:W-:Y:S01]  /*eb10*/  BSSY B1, `(.L_x_244) ;  /* 0x000000b000017945 */ /* 0x000fe20003800000 */
[----:B------:R-:W-:Y:S02]  /*eb20*/  IMAD.MOV.U32 R10, RZ, RZ, 0x0 ;  /* 0x00000000ff0a7424 */ /* 0x000fe400078e00ff */
[----:B------:R-:W-:Y:S01]  /*eb30*/  IMAD.MOV.U32 R11, RZ, RZ, 0x14f00000 ;  /* 0x14f00000ff0b7424 */ /* 0x000fe200078e00ff */
[----:B------:R-:W-:Y:S06]  /*eb40*/  @P1 BRA `(.L_x_245) ;  /* 0x00000000001c1947 */ /* 0x000fec0003800000 */
[----:B------:R-:W3:Y:S01]  /*eb50*/  S2R R7, SR_TID.X ;  /* 0x0000000000077919 */ /* 0x000ee20000002100 */
[----:B01----:R-:W-:-:S04]  /*eb60*/  IMAD.MOV.U32 R5, RZ, RZ, 0x8000 ;  /* 0x00008000ff057424 */ /* 0x003fc800078e00ff */
[----:B------:R4:W-:Y:S01]  /*eb70*/  SYNCS.ARRIVE.TRANS64 RZ, [R6+URZ+0x38830], R5 ;  /* 0x0388300506ff79a7 */ /* 0x0009e2000800003f */
[----:B---3--:R-:W-:-:S04]  /*eb80*/  LOP3.LUT R7, R7, 0x1f, RZ, 0xc0, !PT ;  /* 0x0000001f07077812 */ /* 0x008fc800078ec0ff */
[----:B------:R-:W-:-:S13]  /*eb90*/  ISETP.NE.AND P0, PT, R7, RZ, PT ;  /* 0x000000ff0700720c */ /* 0x000fda0003f05270 */
[----:B----4-:R-:W-:Y:S05]  /*eba0*/  @!P0 BRA `(.L_x_245) ;  /* 0x0000000000048947 */ /* 0x010fea0003800000 */
[----:B------:R-:W-:Y:S01]  /*ebb0*/  BPT.TRAP 0x1 ;  /* 0x000000040000795c */ /* 0x000fe20000300000 */
.L_x_245:
[----:B------:R-:W-:Y:S05]  /*ebc0*/  BSYNC B1 ;  /* 0x0000000000017941 */ /* 0x000fea0003800000 */
.L_x_244:
        /* <DEDUP_REMOVED lines=8> */
.L_x_246:
        /* <DEDUP_REMOVED lines=15> */
.L_x_247:
        /* <DEDUP_REMOVED lines=10> */
.L_x_234:
[----:B------:R-:W-:Y:S05]  /*ede0*/  BSYNC B0 ;  /* 0x0000000000007941 */ /* 0x000fea0003800000 */
.L_x_233:
[----:B------:R-:W-:-:S06]  /*edf0*/  UISETP.NE.AND UP0, UPT, UR39, 0x3, UPT ;  /* 0x000000032700788c */ /* 0x000fcc000bf05270 */
[----:B------:R-:W-:-:S13]  /*ee00*/  PLOP3.LUT P0, PT, PT, PT, UP0, 0x80, 0x0 ;  /* 0x000000000000781c */ /* 0x000fda0003f0f008 */
[----:B------:R-:W-:Y:S05]  /*ee10*/  @!P0 BRA `(.L_x_248) ;  /* 0x0000000000048947 */ /* 0x000fea0003800000 */
[----:B------:R-:W-:Y:S01]  /*ee20*/  BPT.TRAP 0x1 ;  /* 0x000000040000795c */ /* 0x000fe20000300000 */
.L_x_248:
[----:B------:R-:W-:Y:S01]  /*ee30*/  IMAD.U32 R4, RZ, RZ, UR44 ;  /* 0x0000002cff047e24 */ /* 0x000fe2000f8e00ff */
[----:B------:R-:W-:Y:S01]  /*ee40*/  BSSY B0, `(.L_x_249) ;  /* 0x0000007000007945 */ /* 0x000fe20003800000 */
[----:B------:R-:W-:-:S03]  /*ee50*/  IMAD R19, R3, 0x8, R17 ;  /* 0x0000000803137824 */ /* 0x000fc600078e0211 */
[----:B------:R-:W-:Y:S02]  /*ee60*/  ISETP.NE.AND P1, PT, R4, 0x3, PT ;  /* 0x000000030400780c */ /* 0x000fe40003f25270 */
[----:B------:R-:W-:-:S04]  /*ee70*/  LOP3.LUT R4, R0, 0x1, RZ, 0x3c, !PT ;  /* 0x0000000100047812 */ /* 0x000fc800078e3cff */
[----:B------:R-:W-:-:S04]  /*ee80*/  SHF.L.U32 R4, R4, 0x1f, RZ ;  /* 0x0000001f04047819 */ /* 0x000fc800000006ff */
[----:B------:R-:W1:Y:S02]  /*ee90*/  SYNCS.PHASECHK.TRANS64.TRYWAIT P0, [R19+URZ+0x38870], R4 ;  /* 0x03887004130075a7 */ /* 0x000e64000800017f */
[----:B-1----:R-:W-:Y:S05]  /*eea0*/  @!P0 BRA `(.L_x_250) ;  /* 0x0000003400cc8947 */ /* 0x002fea0003800000 */
.L_x_317:
[----:B------:R-:W-:Y:S05]  /*eeb0*/  BSYNC B0 ;  /* 0x0000000000007941 */ /* 0x000fea0003800000 */
.L_x_249:
[----:B------:R-:W-:Y:S05]  /*eec0*/  @!P1 BRA `(.L_x_251) ;  /* 0x0000000000049947 */ /* 0x000fea0003800000 */
[----:B------:R-:W-:Y:S01]  /*eed0*/  BPT.TRAP 0x1 ;  /* 0x000000040000795c */ /* 0x000fe20000300000 */
.L_x_251:
[----:B-1----:R-:W-:Y:S01]  /*eee0*/  SHF.L.U32 R4, R0, 0x1f, RZ ;  /* 0x0000001f00047819 */ /* 0x002fe200000006ff */
[----:B------:R-:W-:-:S03]  /*eef0*/  IMAD.SHL.U32 R0, R3, 0x8000, RZ ;  /* 0x0000800003007824 */ /* 0x000fc600078e00ff */
[----:B------:R-:W1:Y:S02]  /*ef00*/  SYNCS.PHASECHK.TRANS64.TRYWAIT P0, [R19+URZ+0x38860], R4 ;  /* 0x03886004130075a7 */ /* 0x000e64000800017f */
[----:B-1----:R-:W-:Y:S05]  /*ef10*/  @!P0 BRA `(.L_x_252) ;  /* 0x0000003400c48947 */ /* 0x002fea0003800000 */
.L_x_318:
[----:B------:R-:W3:Y:S04]  /*ef20*/  LDL R14, [R1+0x30] ;  /* 0x00003000010e7983 */ /* 0x000ee80000100800 */
[----:B------:R-:W4:Y:S04]  /*ef30*/  LDL R13, [R1+0x8] ;  /* 0x00000800010d7983 */ /* 0x000f280000100800 */
[----:B------:R-:W4:Y:S01]  /*ef40*/  LDL R12, [R1] ;  /* 0x00000000010c7983 */ /* 0x000f220000100800 */
[----:B------:R-:W-:Y:S01]  /*ef50*/  LOP3.LUT R3, R0, R18, RZ, 0xfc, !PT ;  /* 0x0000001200037212 */ /* 0x000fe200078efcff */
[----:B------:R-:W-:Y:S05]  /*ef60*/  WARPSYNC.ALL ;  /* 0x0000000000007948 */ /* 0x000fea0003800000 */
[----:B------:R-:W-:-:S05]  /*ef70*/  IMAD.IADD R3, R17, 0x1, R3 ;  /* 0x0000000111037824 */ /* 0x000fca00078e0203 */
[----:B0-----:R-:W1:Y:S02]  /*ef80*/  LDSM.16.MT88.4 R8, [R3+0x10400] ;  /* 0x010400000308783b */ /* 0x001e640000004200 */
[C-C-:B-1----:R-:W-:Y:S02]  /*ef90*/  PRMT R4, R8.reuse, 0x6420, R9.reuse ;  /* 0x0000642008047816 */ /* 0x142fe40000000009 */
[----:B------:R-:W-:Y:S02]  /*efa0*/  PRMT R5, R8, 0x7531, R9 ;  /* 0x0000753108057816 */ /* 0x000fe40000000009 */
[C-C-:B------:R-:W-:Y:S02]  /*efb0*/  PRMT R6, R10.reuse, 0x6420, R11.reuse ;  /* 0x000064200a067816 */ /* 0x140fe4000000000b */
[----:B------:R-:W-:Y:S02]  /*efc0*/  PRMT R7, R10, 0x7531, R11 ;  /* 0x000075310a077816 */ /* 0x000fe4000000000b */
[----:B---3--:R-:W-:-:S05]  /*efd0*/  IADD3 R20, R17, R14, R0 ;  /* 0x0000000e11147210 */ /* 0x008fca0007ffe000 */
[----:B------:R-:W0:Y:S01]  /*efe0*/  LDSM.16.MT88.4 R8, [R20+0x10400] ;  /* 0x010400001408783b */ /* 0x000e220000004200 */
[----:B----4-:R-:W-:-:S05]  /*eff0*/  IADD3 R3, R12, R0, R13 ;  /* 0x000000000c037210 */ /* 0x010fca0007ffe00d */
[----:B------:R1:W-:Y:S02]  /*f000*/  STSM.16.M88.4 [R3], R4 ;  /* 0x0000000403007844 */ /* 0x0003e40000000200 */
[----:B-1----:R-:W-:Y:S02]  /*f010*/  VIADD R4, R0, 0x4000 ;  /* 0x0000400000047836 */ /* 0x002fe40000000000 */
[----:B------:R-:W-:Y:S02]  /*f020*/  IMAD.MOV.U32 R6, RZ, RZ, R13 ;  /* 0x000000ffff067224 */ /* 0x000fe400078e000d */
[----:B------:R-:W-:Y:S01]  /*f030*/  IMAD.MOV.U32 R7, RZ, RZ, R12 ;  /* 0x000000ffff077224 */ /* 0x000fe200078e000c */
[----:B------:R-:W-:-:S05]  /*f040*/  LOP3.LUT R4, R4, R18, RZ, 0xfc, !PT ;  /* 0x0000001204047212 */ /* 0x000fca00078efcff */
[----:B------:R-:W-:Y:S01]  /*f050*/  IMAD.IADD R4, R17, 0x1, R4 ;  /* 0x0000000111047824 */ /* 0x000fe200078e0204 */
[C-C-:B0-----:R-:W-:Y:S02]  /*f060*/  PRMT R12, R8.reuse, 0x6420, R9.reuse ;  /* 0x00006420080c7816 */ /* 0x141fe40000000009 */
[----:B------:R-:W-:Y:S02]  /*f070*/  PRMT R13, R8, 0x7531, R9 ;  /* 0x00007531080d7816 */ /* 0x000fe40000000009 */
[C-C-:B------:R-:W-:Y:S02]  /*f080*/  PRMT R14, R10.reuse, 0x6420, R11.reuse ;  /* 0x000064200a0e7816 */ /* 0x140fe4000000000b */
[----:B------:R-:W-:-:S05]  /*f090*/  PRMT R15, R10, 0x7531, R11 ;  /* 0x000075310a0f7816 */ /* 0x000fca000000000b */
[----:B------:R0:W-:Y:S04]  /*f0a0*/  STSM.16.M88.4 [R3+0x2000], R12 ;  /* 0x0020000c03007844 */ /* 0x0001e80000000200 */
[----:B------:R-:W1:Y:S01]  /*f0b0*/  LDSM.16.MT88.4 R8, [R4+0x10400] ;  /* 0x010400000408783b */ /* 0x000e620000004200 */
[----:B0-----:R-:W-:Y:S02]  /*f0c0*/  IMAD.MOV.U32 R14, RZ, RZ, R6 ;  /* 0x000000ffff0e7224 */ /* 0x001fe400078e0006 */
[----:B------:R-:W-:Y:S01]  /*f0d0*/  IMAD.MOV.U32 R15, RZ, RZ, R7 ;  /* 0x000000ffff0f7224 */ /* 0x000fe200078e0007 */
[C-C-:B-1----:R-:W-:Y:S02]  /*f0e0*/  PRMT R4, R8.reuse, 0x6420, R9.reuse ;  /* 0x0000642008047816 */ /* 0x142fe40000000009 */
[----:B------:R-:W-:-:S02]  /*f0f0*/  PRMT R5, R8, 0x7531, R9 ;  /* 0x0000753108057816 */ /* 0x000fc40000000009 */
[C-C-:B------:R-:W-:Y:S02]  /*f100*/  PRMT R6, R10.reuse, 0x6420, R11.reuse ;  /* 0x000064200a067816 */ /* 0x140fe4000000000b */
[----:B------:R-:W-:Y:S02]  /*f110*/  PRMT R7, R10, 0x7531, R11 ;  /* 0x000075310a077816 */ /* 0x000fe4000000000b */
[----:B------:R-:W0:Y:S04]  /*f120*/  LDSM.16.MT88.4 R8, [R20+0x14400] ;  /* 0x014400001408783b */ /* 0x000e280000004200 */
[----:B------:R1:W-:Y:S02]  /*f130*/  STSM.16.M88.4 [R3+0x4000], R4 ;  /* 0x0040000403007844 */ /* 0x0003e40000000200 */
[----:B-1----:R-:W-:-:S02]  /*f140*/  IMAD.MOV.U32 R6, RZ, RZ, R14 ;  /* 0x000000ffff067224 */ /* 0x002fc400078e000e */
[----:B------:R-:W-:Y:S01]  /*f150*/  IMAD.MOV.U32 R7, RZ, RZ, R15 ;  /* 0x000000ffff077224 */ /* 0x000fe200078e000f */
[C-C-:B0-----:R-:W-:Y:S02]  /*f160*/  PRMT R12, R8.reuse, 0x6420, R9.reuse ;  /* 0x00006420080c7816 */ /* 0x141fe40000000009 */
[----:B------:R-:W-:Y:S02]  /*f170*/  PRMT R13, R8, 0x7531, R9 ;  /* 0x00007531080d7816 */ /* 0x000fe40000000009 */
[C-C-:B------:R-:W-:Y:S02]  /*f180*/  PRMT R14, R10.reuse, 0x6420, R11.reuse ;  /* 0x000064200a0e7816 */ /* 0x140fe4000000000b */
[----:B------:R-:W-:-:S05]  /*f190*/  PRMT R15, R10, 0x7531, R11 ;  /* 0x000075310a0f7816 */ /* 0x000fca000000000b */
[----:B------:R0:W-:Y:S04]  /*f1a0*/  STSM.16.M88.4 [R3+0x6000], R12 ;  /* 0x0060000c03007844 */ /* 0x0001e80000000200 */
[----:B0-----:R-:W3:Y:S01]  /*f1b0*/  LDL R13, [R1+0x28] ;  /* 0x00002800010d7983 */ /* 0x001ee20000100800 */
[----:B------:R-:W-:Y:S02]  /*f1c0*/  VIADD R3, R0, 0x1000 ;  /* 0x0000100000037836 */ /* 0x000fe40000000000 */
[----:B------:R-:W-:Y:S02]  /*f1d0*/  IMAD.MOV.U32 R14, RZ, RZ, R6 ;  /* 0x000000ffff0e7224 */ /* 0x000fe400078e0006 */
[----:B------:R-:W-:Y:S01]  /*f1e0*/  IMAD.MOV.U32 R15, RZ, RZ, R7 ;  /* 0x000000ffff0f7224 */ /* 0x000fe200078e0007 */
[----:B------:R-:W-:-:S05]  /*f1f0*/  LOP3.LUT R3, R3, R18, RZ, 0xfc, !PT ;  /* 0x0000001203037212 */ /* 0x000fca00078efcff */
[----:B------:R-:W-:-:S05]  /*f200*/  IMAD.IADD R3, R17, 0x1, R3 ;  /* 0x0000000111037824 */ /* 0x000fca00078e0203 */
[----:B------:R-:W0:Y:S02]  /*f210*/  LDSM.16.MT88.4 R8, [R3+0x10400] ;  /* 0x010400000308783b */ /* 0x000e240000004200 */
[C-C-:B0-----:R-:W-:Y:S02]  /*f220*/  PRMT R4, R8.reuse, 0x6420, R9.reuse ;  /* 0x0000642008047816 */ /* 0x141fe40000000009 */
[----:B------:R-:W-:Y:S02]  /*f230*/  PRMT R5, R8, 0x7531, R9 ;  /* 0x0000753108057816 */ /* 0x000fe40000000009 */
[C-C-:B------:R-:W-:Y:S02]  /*f240*/  PRMT R6, R10.reuse, 0x6420, R11.reuse ;  /* 0x000064200a067816 */ /* 0x140fe4000000000b */
[----:B------:R-:W-:Y:S02]  /*f250*/  PRMT R7, R10, 0x7531, R11 ;  /* 0x000075310a077816 */ /* 0x000fe4000000000b */
[----:B------:R-:W0:Y:S02]  /*f260*/  LDSM.16.MT88.4 R8, [R20+0x11400] ;  /* 0x011400001408783b */ /* 0x000e240000004200 */
[----:B0-----:R-:W-:-:S02]  /*f270*/  PRMT R12, R8, 0x6420, R9 ;  /* 0x00006420080c7816 */ /* 0x001fc40000000009 */
[----:B---3--:R-:W-:Y:S02]  /*f280*/  IADD3 R3, R14, R0, R13 ;  /* 0x000000000e037210 */ /* 0x008fe40007ffe00d */
[----:B------:R-:W-:-:S03]  /*f290*/  PRMT R13, R8, 0x7531, R9 ;  /* 0x00007531080d7816 */ /* 0x000fc60000000009 */
[----:B------:R-:W-:-:S05]  /*f2a0*/  IMAD.IADD R3, R15, 0x1, R3 ;  /* 0x000000010f037824 */ /* 0x000fca00078e0203 */
[----:B------:R0:W-:Y:S02]  /*f2b0*/  STSM.16.M88.4 [R3], R4 ;  /* 0x0000000403007844 */ /* 0x0001e40000000200 */
[----:B0-----:R-:W-:Y:S02]  /*f2c0*/  VIADD R4, R0, 0x5000 ;  /* 0x0000500000047836 */ /* 0x001fe40000000000 */
[----:B------:R-:W-:Y:S01]  /*f2d0*/  IMAD.MOV.U32 R6, RZ, RZ, R14 ;  /* 0x000000ffff067224 */ /* 0x000fe200078e000e */
[----:B------:R-:W-:Y:S01]  /*f2e0*/  PRMT R14, R10, 0x6420, R11 ;  /* 0x000064200a0e7816 */ /* 0x000fe2000000000b */
[----:B------:R-:W-:Y:S01]  /*f2f0*/  IMAD.MOV.U32 R7, RZ, RZ, R15 ;  /* 0x000000ffff077224 */ /* 0x000fe200078e000f */
[----:B------:R-:W-:Y:S02]  /*f300*/  LOP3.LUT R4, R4, R18, RZ, 0xfc, !PT ;  /* 0x0000001204047212 */ /* 0x000fe400078efcff */
[----:B------:R-:W-:-:S03]  /*f310*/  PRMT R15, R10, 0x7531, R11 ;  /* 0x000075310a0f7816 */ /* 0x000fc6000000000b */
[----:B------:R-:W-:Y:S02]  /*f320*/  IMAD.IADD R4, R17, 0x1, R4 ;  /* 0x0000000111047824 */ /* 0x000fe400078e0204 */
[----:B------:R0:W-:Y:S04]  /*f330*/  STSM.16.M88.4 [R3+0x2000], R12 ;  /* 0x0020000c03007844 */ /* 0x0001e80000000200 */
[----:B------:R-:W1:Y:S01]  /*f340*/  LDSM.16.MT88.4 R8, [R4+0x10400] ;  /* 0x010400000408783b */ /* 0x000e620000004200 */
[----:B0-----:R-:W-:Y:S02]  /*f350*/  IMAD.MOV.U32 R14, RZ, RZ, R6 ;  /* 0x000000ffff0e7224 */ /* 0x001fe400078e0006 */
[----:B------:R-:W-:Y:S01]  /*f360*/  IMAD.MOV.U32 R15, RZ, RZ, R7 ;  /* 0x000000ffff0f7224 */ /* 0x000fe200078e0007 */
[----:B-1----:R-:W-:-:S02]  /*f370*/  PRMT R4, R8, 0x6420, R9 ;  /* 0x0000642008047816 */ /* 0x002fc40000000009 */
[----:B------:R-:W-:Y:S02]  /*f380*/  PRMT R5, R8, 0x7531, R9 ;  /* 0x0000753108057816 */ /* 0x000fe40000000009 */
        /* <DEDUP_REMOVED lines=63> */
[----:B------:R-:W0:Y:S01]  /*f780*/  LDSM.16.MT88.4 R8, [R20+0x13400] ;  /* 0x013400001408783b */ /* 0x000e220000004200 */
[----:B---3--:R-:W-:Y:S01]  /*f790*/  IADD3 R3, R14, R13, R0 ;  /* 0x0000000d0e037210 */ /* 0x008fe20007ffe000 */
[----:B------:R-:W-:-:S04]  /*f7a0*/  VIADD R0, R0, 0x7000 ;  /* 0x0000700000007836 */ /* 0x000fc80000000000 */
[----:B------:R-:W-:Y:S01]  /*f7b0*/  IMAD.IADD R3, R15, 0x1, R3 ;  /* 0x000000010f037824 */ /* 0x000fe200078e0203 */
[----:B------:R-:W-:-:S04]  /*f7c0*/  LOP3.LUT R0, R0, R18, RZ, 0xfc, !PT ;  /* 0x0000001200007212 */ /* 0x000fc800078efcff */
[----:B------:R0:W-:Y:S01]  /*f7d0*/  STSM.16.M88.4 [R3], R4 ;  /* 0x0000000403007844 */ /* 0x0001e20000000200 */
[----:B------:R-:W-:Y:S01]  /*f7e0*/  IMAD.IADD R0, R17, 0x1, R0 ;  /* 0x0000000111007824 */ /* 0x000fe200078e0200 */
[C-C-:B0-----:R-:W-:Y:S02]  /*f7f0*/  PRMT R4, R8.reuse, 0x6420, R9.reuse ;  /* 0x0000642008047816 */ /* 0x141fe40000000009 */
[----:B------:R-:W-:Y:S02]  /*f800*/  PRMT R5, R8, 0x7531, R9 ;  /* 0x0000753108057816 */ /* 0x000fe40000000009 */
[C-C-:B------:R-:W-:Y:S02]  /*f810*/  PRMT R6, R10.reuse, 0x6420, R11.reuse ;  /* 0x000064200a067816 */ /* 0x140fe4000000000b */
[----:B------:R-:W-:-:S05]  /*f820*/  PRMT R7, R10, 0x7531, R11 ;  /* 0x000075310a077816 */ /* 0x000fca000000000b */
[----:B------:R-:W-:Y:S04]  /*f830*/  STSM.16.M88.4 [R3+0x2000], R4 ;  /* 0x0020000403007844 */ /* 0x000fe80000000200 */
[----:B------:R-:W0:Y:S02]  /*f840*/  LDSM.16.MT88.4 R8, [R0+0x10400] ;  /* 0x010400000008783b */ /* 0x000e240000004200 */
[C-C-:B0-----:R-:W-:Y:S02]  /*f850*/  PRMT R4, R8.reuse, 0x6420, R9.reuse ;  /* 0x0000642008047816 */ /* 0x141fe40000000009 */
[----:B------:R-:W-:Y:S02]  /*f860*/  PRMT R5, R8, 0x7531, R9 ;  /* 0x0000753108057816 */ /* 0x000fe40000000009 */
[----:B------:R-:W-:-:S02]  /*f870*/  PRMT R6, R10, 0x6420, R11 ;  /* 0x000064200a067816 */ /* 0x000fc4000000000b */
[----:B------:R-:W-:Y:S02]  /*f880*/  PRMT R7, R10, 0x7531, R11 ;  /* 0x000075310a077816 */ /* 0x000fe4000000000b */
[----:B------:R-:W0:Y:S04]  /*f890*/  LDSM.16.MT88.4 R8, [R20+0x17400] ;  /* 0x017400001408783b */ /* 0x000e280000004200 */
[----:B------:R0:W-:Y:S02]  /*f8a0*/  STSM.16.M88.4 [R3+0x4000], R4 ;  /* 0x0040000403007844 */ /* 0x0001e40000000200 */
[C-C-:B0-----:R-:W-:Y:S02]  /*f8b0*/  PRMT R4, R8.reuse, 0x6420, R9.reuse ;  /* 0x0000642008047816 */ /* 0x141fe40000000009 */
[----:B------:R-:W-:-:S02]  /*f8c0*/  PRMT R5, R8, 0x7531, R9 ;  /* 0x0000753108057816 */ /* 0x000fc40000000009 */
        /* <DEDUP_REMOVED lines=11> */
.L_x_253:
[----:B------:R-:W3:Y:S01]  /*f980*/  S2R R0, SR_TID.X ;  /* 0x0000000000007919 */ /* 0x000ee20000002100 */
[----:B-1----:R1:W-:Y:S01]  /*f990*/  SYNCS.ARRIVE.TRANS64.A1T0 RZ, [R19+URZ+0x38850], RZ ;  /* 0x038850ff13ff79a7 */ /* 0x0023e2000810003f */
[----:B0-----:R4:W5:Y:S01]  /*f9a0*/  LDL R3, [R1+0x4] ;  /* 0x0000040001037983 */ /* 0x0019620000100800 */
[----:B---3--:R-:W-:Y:S01]  /*f9b0*/  LOP3.LUT R0, R0, 0x7f, RZ, 0xc0, !PT ;  /* 0x0000007f00007812 */ /* 0x008fe200078ec0ff */
        /* <DEDUP_REMOVED lines=9> */
.L_x_232:
[----:B------:R-:W3:Y:S01]  /*fa50*/  S2R R4, SR_TID.X ;  /* 0x0000000000047919 */ /* 0x000ee20000002100 */
[----:B------:R-:W-:Y:S01]  /*fa60*/  BSSY B0, `(.L_x_255) ;  /* 0x0000011000007945 */ /* 0x000fe20003800000 */
[----:B---3--:R-:W-:-:S04]  /*fa70*/  LOP3.LUT R4, R4, 0x7f, RZ, 0xc0, !PT ;  /* 0x0000007f04047812 */ /* 0x008fc800078ec0ff */
[----:B------:R-:W-:-:S13]  /*fa80*/  ISETP.NE.AND P0, PT, R4, RZ, PT ;  /* 0x000000ff0400720c */ /* 0x000fda0003f05270 */
[----:B------:R-:W-:Y:S05]  /*fa90*/  @P0 BRA `(.L_x_256) ;  /* 0x0000000000340947 */ /* 0x000fea0003800000 */
[----:B------:R-:W3:Y:S01]  /*faa0*/  S2R R2, SR_LANEID ;  /* 0x0000000000027919 */ /* 0x000ee20000000000 */
[----:B------:R-:W-:Y:S01]  /*fab0*/  VOTEU.ANY UR4, UPT, PT ;  /* 0x0000000000047886 */ /* 0x000fe200038e0100 */
[----:B------:R-:W4:Y:S01]  /*fac0*/  LDC.64 R4, c[0x0][0xc60] ;  /* 0x00031800ff047b82 */ /* 0x000f220000000a00 */
[----:B--2--5:R-:W3:Y:S02]  /*fad0*/  FLO.U32 R0, UR4 ;  /* 0x0000000400007d00 */ /* 0x024ee400080e0000 */
[----:B---3--:R-:W-:-:S06]  /*fae0*/  ISETP.EQ.U32.AND P1, PT, R0, R2, PT ;  /* 0x000000020000720c */ /* 0x008fcc0003f22070 */
[----:B------:R-:W4:Y:S07]  /*faf0*/  POPC R2, UR4 ;  /* 0x0000000400027d09 */ /* 0x000f2e0008000000 */
[----:B----4-:R-:W2:Y:S04]  /*fb00*/  @P1 ATOMG.E.ADD.STRONG.GPU PT, R2, desc[UR48][R4.64], R2 ;  /* 0x00000002040219a8 */ /* 0x010ea800081ee1f0 */
[----:B--2---:R2:W3:Y:S02]  /*fb10*/  SHFL.IDX PT, R2, R2, R0, 0x1f ;  /* 0x00001f0002027589 */ /* 0x0044e400000e0000 */
[----:B--2---:R-:W2:Y:S02]  /*fb20*/  S2R R0, SR_LTMASK ;  /* 0x0000000000007919 */ /* 0x004ea40000003900 */
[----:B--2---:R-:W-:-:S06]  /*fb30*/  LOP3.LUT R0, R0, UR4, RZ, 0xc0, !PT ;  /* 0x0000000400007c12 */ /* 0x004fcc000f8ec0ff */
[----:B------:R-:W3:Y:S02]  /*fb40*/  POPC R0, R0 ;  /* 0x0000000000007309 */ /* 0x000ee40000000000 */
[----:B---3--:R-:W-:-:S05]  /*fb50*/  IADD3 R0, R2, UR43, R0 ;  /* 0x0000002b02007c10 */ /* 0x008fca000fffe000 */
[----:B------:R3:W-:Y:S02]  /*fb60*/  STL [R1+0x20], R0 ;  /* 0x0000200001007387 */ /* 0x0007e40000100800 */
.L_x_256:
[----:B------:R-:W-:Y:S05]  /*fb70*/  BSYNC B0 ;  /* 0x0000000000007941 */ /* 0x000fea0003800000 */
.L_x_255:
[----:B------:R-:W-:-:S06]  /*fb80*/  UISETP.NE.AND UP0, UPT, UR39, 0x3, UPT ;  /* 0x000000032700788c */ /* 0x000fcc000bf05270 */
[----:B------:R-:W-:-:S13]  /*fb90*/  PLOP3.LUT P1, PT, PT, PT, UP0, 0x80, 0x0 ;  /* 0x000000000000781c */ /* 0x000fda0003f2f008 */
[----:B------:R-:W-:Y:S05]  /*fba0*/  @!P1 BRA `(.L_x_257) ;  /* 0x0000000000049947 */ /* 0x000fea0003800000 */
[----:B------:R-:W-:Y:S01]  /*fbb0*/  BPT.TRAP 0x1 ;  /* 0x000000040000795c */ /* 0x000fe20000300000 */
.L_x_257:
[----:B-----5:R-:W4:Y:S04]  /*fbc0*/  LDL R3, [R1+0xc] ;  /* 0x00000c0001037983 */ /* 0x020f280000100800 */
[----:B------:R-:W4:Y:S01]  /*fbd0*/  LDL R2, [R1+0x4] ;  /* 0x0000040001027983 */ /* 0x000f220000100800 */
[----:B--23--:R-:W-:Y:S01]  /*fbe0*/  IMAD.U32 R0, RZ, RZ, UR44 ;  /* 0x0000002cff007e24 */ /* 0x00cfe2000f8e00ff */
[----:B------:R-:W-:Y:S04]  /*fbf0*/  BSSY B0, `(.L_x_258) ;  /* 0x0000007000007945 */ /* 0x000fe80003800000 */
[----:B------:R-:W-:-:S02]  /*fc00*/  ISETP.NE.AND P2, PT, R0, 0x3, PT ;  /* 0x000000030000780c */ /* 0x000fc40003f45270 */
[----:B----4-:R-:W-:-:S04]  /*fc10*/  LOP3.LUT R0, R3, 0x1, RZ, 0x3c, !PT ;  /* 0x0000000103007812 */ /* 0x010fc800078e3cff */
[----:B------:R-:W-:Y:S01]  /*fc20*/  SHF.L.U32 R0, R0, 0x1f, RZ ;  /* 0x0000001f00007819 */ /* 0x000fe200000006ff */
[----:B------:R-:W-:-:S04]  /*fc30*/  IMAD R2, R2, 0x8, R17 ;  /* 0x0000000802027824 */ /* 0x000fc800078e0211 */
[----:B------:R-:W2:Y:S02]  /*fc40*/  SYNCS.PHASECHK.TRANS64.TRYWAIT P1, [R2+URZ+0x38870], R0 ;  /* 0x03887000020075a7 */ /* 0x000ea4000802017f */
[----:B--2---:R-:W-:Y:S05]  /*fc50*/  @!P1 BRA `(.L_x_259) ;  /* 0x0000002800889947 */ /* 0x004fea0003800000 */
.L_x_319:
[----:B------:R-:W-:Y:S05]  /*fc60*/  BSYNC B0 ;  /* 0x0000000000007941 */ /* 0x000fea0003800000 */
.L_x_258:
[----:B------:R-:W-:Y:S05]  /*fc70*/  @!P2 BRA `(.L_x_260) ;  /* 0x000000000004a947 */ /* 0x000fea0003800000 */
[----:B------:R-:W-:Y:S01]  /*fc80*/  BPT.TRAP 0x1 ;  /* 0x000000040000795c */ /* 0x000fe20000300000 */
.L_x_260:
[----:B--2---:R-:W2:Y:S02]  /*fc90*/  LDL R0, [R1+0xc] ;  /* 0x00000c0001007983 */ /* 0x004ea40000100800 */
[----:B--2---:R-:W-:-:S04]  /*fca0*/  SHF.L.U32 R0, R0, 0x1f, RZ ;  /* 0x0000001f00007819 */ /* 0x004fc800000006ff */
[----:B------:R-:W2:Y:S02]  /*fcb0*/  SYNCS.PHASECHK.TRANS64.TRYWAIT P1, [R2+URZ+0x38860], R0 ;  /* 0x03886000020075a7 */ /* 0x000ea4000802017f */
[----:B--2---:R-:W-:Y:S05]  /*fcc0*/  @!P1 BRA `(.L_x_261) ;  /* 0x0000002800809947 */ /* 0x004fea0003800000 */
.L_x_320:
[----:B------:R-:W3:Y:S04]  /*fcd0*/  LDL R3, [R1+0x30] ;  /* 0x0000300001037983 */ /* 0x000ee80000100800 */
[----:B------:R-:W4:Y:S04]  /*fce0*/  LDL R13, [R1+0x8] ;  /* 0x00000800010d7983 */ /* 0x000f280000100800 */
[----:B------:R-:W4:Y:S04]  /*fcf0*/  LDL.LU R12, [R1] ;  /* 0x00000000010c7983 */ /* 0x000f280000300800 */
[----:B------:R-:W5:Y:S01]  /*fd00*/  LDL R19, [R1+0x4] ;  /* 0x0000040001137983 */ /* 0x000f620000100800 */
[----:B------:R-:W-:Y:S05]  /*fd10*/  WARPSYNC.ALL ;  /* 0x0000000000007948 */ /* 0x000fea0003800000 */
[----:B-----5:R-:W-:-:S05]  /*fd20*/  IMAD.SHL.U32 R16, R19, 0x8000, RZ ;  /* 0x0000800013107824 */ /* 0x020fca00078e00ff */
[----:B--2---:R-:W-:Y:S02]  /*fd30*/  LOP3.LUT R0, R16, R18, RZ, 0xfc, !PT ;  /* 0x0000001210007212 */ /* 0x004fe400078efcff */
[----:B---3--:R-:W-:-:S03]  /*fd40*/  IADD3 R3, R17, R3, R16 ;  /* 0x0000000311037210 */ /* 0x008fc60007ffe010 */
[----:B------:R-:W-:-:S05]  /*fd50*/  IMAD.IADD R0, R17, 0x1, R0 ;  /* 0x0000000111007824 */ /* 0x000fca00078e0200 */
[----:B01----:R4:W0:Y:S02]  /*fd60*/  LDSM.16.MT88.4 R4, [R0+0x10400] ;  /* 0x010400000004783b */ /* 0x0038240000004200 */
[----:B----4-:R-:W-:Y:S02]  /*fd70*/  IADD3 R0, R12, R16, R13 ;  /* 0x000000100c007210 */ /* 0x010fe40007ffe00d */
[C-C-:B0-----:R-:W-:Y:S02]  /*fd80*/  PRMT R8, R4.reuse, 0x6420, R5.reuse ;  /* 0x0000642004087816 */ /* 0x141fe40000000005 */
        /* <DEDUP_REMOVED lines=11> */
[----:B------:R0:W-:Y:S02]  /*fe40*/  STSM.16.M88.4 [R0+0x2000], R8 ;  /* 0x0020000800007844 */ /* 0x0001e40000000200 */
[----:B------:R-:W-:-:S06]  /*fe50*/  IMAD.IADD R4, R17, 0x1, R4 ;  /* 0x0000000111047824 */ /* 0x000fcc00078e0204 */
[----:B------:R-:W1:Y:S01]  /*fe60*/  LDSM.16.MT88.4 R4, [R4+0x10400] ;  /* 0x010400000404783b */ /* 0x000e620000004200 */
[----:B0-----:R-:W-:Y:S02]  /*fe70*/  IMAD.MOV.U32 R10, RZ, RZ, R13 ;  /* 0x000000ffff0a7224 */ /* 0x001fe400078e000d */
[----:B------:R-:W-:Y:S01]  /*fe80*/  IMAD.MOV.U32 R11, RZ, RZ, R12 ;  /* 0x000000ffff0b7224 */ /* 0x000fe200078e000c */
[C-C-:B-1----:R-:W-:Y:S02]  /*fe90*/  PRMT R12, R4.reuse, 0x6420, R5.reuse ;  /* 0x00006420040c7816 */ /* 0x142fe40000000005 */
[----:B------:R-:W-:Y:S02]  /*fea0*/  PRMT R13, R4, 0x7531, R5 ;  /* 0x00007531040d7816 */ /* 0x000fe40000000005 */
[C-C-:B------:R-:W-:Y:S02]  /*feb0*/  PRMT R14, R6.reuse, 0x6420, R7.reuse ;  /* 0x00006420060e7816 */ /* 0x140fe40000000007 */
[----:B------:R-:W-:-:S02]  /*fec0*/  PRMT R15, R6, 0x7531, R7 ;  /* 0x00007531060f7816 */ /* 0x000fc40000000007 */
[----:B------:R-:W0:Y:S04]  /*fed0*/  LDSM.16.MT88.4 R4, [R3+0x14400] ;  /* 0x014400000304783b */ /* 0x000e280000004200 */
[----:B------:R1:W-:Y:S02]  /*fee0*/  STSM.16.M88.4 [R0+0x4000], R12 ;  /* 0x0040000c00007844 */ /* 0x0003e40000000200 */
[----:B-1----:R-:W-:Y:S02]  /*fef0*/  IMAD.MOV.U32 R14, RZ, RZ, R10 ;  /* 0x000000ffff0e7224 */ /* 0x002fe400078e000a */
[----:B------:R-:W-:Y:S01]  /*ff00*/  IMAD.MOV.U32 R15, RZ, RZ, R11 ;  /* 0x000000ffff0f7224 */ /* 0x000fe200078e000b */
        /* <DEDUP_REMOVED lines=18> */
[----:B--2---:R-:W-:Y:S02]  /*10030*/  IADD3 R0, R10, R16, R9 ;  /* 0x000000100a007210 */ /* 0x004fe40007ffe009 */
[----:B------:R-:W-:Y:S01]  /*10040*/  PRMT R9, R4, 0x7531, R5 ;  /* 0x0000753104097816 */ /* 0x000fe20000000005 */
[----:B------:R-:W-:Y:S02]  /*10050*/  VIADD R4, R16, 0x5000 ;  /* 0x0000500010047836 */ /* 0x000fe40000000000 */
[----:B------:R-:W-:-:S03]  /*10060*/  IMAD.IADD R0, R11, 0x1, R0 ;  /* 0x000000010b007824 */ /* 0x000fc600078e0200 */
[----:B------:R-:W-:Y:S02]  /*10070*/  LOP3.LUT R4, R4, R18, RZ, 0xfc, !PT ;  /* 0x0000001204047212 */ /* 0x000fe400078efcff */
[----:B------:R0:W-:Y:S03]  /*10080*/  STSM.16.M88.4 [R0], R12 ;  /* 0x0000000c00007844 */ /* 0x0001e60000000200 */
[----:B------:R-:W-:Y:S02]  /*10090*/  IMAD.IADD R4, R17, 0x1, R4 ;  /* 0x0000000111047824 */ /* 0x000fe400078e0204 */
[----:B0-----:R-:W-:Y:S01]  /*100a0*/  IMAD.MOV.U32 R14, RZ, RZ, R10 ;  /* 0x000000ffff0e7224 */ /* 0x001fe200078e000a */
[C---:B------:R-:W-:Y:S01]  /*100b0*/  PRMT R10, R6.reuse, 0x6420, R7 ;  /* 0x00006420060a7816 */ /* 0x040fe20000000007 */
[----:B------:R-:W-:Y:S01]  /*100c0*/  IMAD.MOV.U32 R15, RZ, RZ, R11 ;  /* 0x000000ffff0f7224 */ /* 0x000fe200078e000b */
        /* <DEDUP_REMOVED lines=72> */
[----:B--2---:R-:W-:Y:S01]  /*10550*/  IADD3 R0, R10, R9, R16 ;  /* 0x000000090a007210 */ /* 0x004fe20007ffe010 */
[----:B------:R-:W-:Y:S01]  /*10560*/  VIADD R16, R16, 0x7000 ;  /* 0x0000700010107836 */ /* 0x000fe20000000000 */
[----:B------:R-:W-:Y:S02]  /*10570*/  PRMT R9, R4, 0x7531, R5 ;  /* 0x0000753104097816 */ /* 0x000fe40000000005 */
[--C-:B------:R-:W-:Y:S01]  /*10580*/  PRMT R10, R6, 0x6420, R7.reuse ;  /* 0x00006420060a7816 */ /* 0x100fe20000000007 */
[----:B------:R-:W-:Y:S01]  /*10590*/  IMAD.IADD R0, R11, 0x1, R0 ;  /* 0x000000010b007824 */ /* 0x000fe200078e0200 */
[----:B------:R-:W-:Y:S02]  /*105a0*/  LOP3.LUT R16, R16, R18, RZ, 0xfc, !PT ;  /* 0x0000001210107212 */ /* 0x000fe400078efcff */
[----:B------:R-:W-:Y:S02]  /*105b0*/  PRMT R11, R6, 0x7531, R7 ;  /* 0x00007531060b7816 */ /* 0x000fe40000000007 */
[----:B------:R-:W-:Y:S01]  /*105c0*/  STSM.16.M88.4 [R0], R12 ;  /* 0x0000000c00007844 */ /* 0x000fe20000000200 */
[----:B------:R-:W-:-:S03]  /*105d0*/  IMAD.IADD R4, R17, 0x1, R16 ;  /* 0x0000000111047824 */ /* 0x000fc600078e0210 */
[----:B------:R-:W-:Y:S04]  /*105e0*/  STSM.16.M88.4 [R0+0x2000], R8 ;  /* 0x0020000800007844 */ /* 0x000fe80000000200 */
[----:B------:R-:W0:Y:S02]  /*105f0*/  LDSM.16.MT88.4 R4, [R4+0x10400] ;  /* 0x010400000404783b */ /* 0x000e240000004200 */
[C-C-:B0-----:R-:W-:Y:S02]  /*10600*/  PRMT R12, R4.reuse, 0x6420, R5.reuse ;  /* 0x00006420040c7816 */ /* 0x141fe40000000005 */
[----:B------:R-:W-:Y:S02]  /*10610*/  PRMT R13, R4, 0x7531, R5 ;  /* 0x00007531040d7816 */ /* 0x000fe40000000005 */
[----:B------:R-:W-:-:S02]  /*10620*/  PRMT R14, R6, 0x6420, R7 ;  /* 0x00006420060e7816 */ /* 0x000fc40000000007 */
[----:B------:R-:W-:Y:S02]  /*10630*/  PRMT R15, R6, 0x7531, R7 ;  /* 0x00007531060f7816 */ /* 0x000fe40000000007 */
[----:B------:R-:W0:Y:S04]  /*10640*/  LDSM.16.MT88.4 R4, [R3+0x17400] ;  /* 0x017400000304783b */ /* 0x000e280000004200 */
[----:B------:R1:W-:Y:S01]  /*10650*/  STSM.16.M88.4 [R0+0x4000], R12 ;  /* 0x0040000c00007844 */ /* 0x0003e20000000200 */
[C-C-:B0-----:R-:W-:Y:S02]  /*10660*/  PRMT R8, R4.reuse, 0x6420, R5.reuse ;  /* 0x0000642004087816 */ /* 0x141fe40000000005 */
[----:B------:R-:W-:Y:S02]  /*10670*/  PRMT R9, R4, 0x7531, R5 ;  /* 0x0000753104097816 */ /* 0x000fe40000000005 */
[----:B------:R-:W-:-:S02]  /*10680*/  PRMT R10, R6, 0x6420, R7 ;  /* 0x00006420060a7816 */ /* 0x000fc40000000007 */
        /* <DEDUP_REMOVED lines=10> */
.L_x_262:
[----:B------:R-:W2:Y:S01]  /*10730*/  LDL.LU R3, [R1+0xc] ;  /* 0x00000c0001037983 */ /* 0x000ea20000300800 */
[----:B0-----:R0:W-:Y:S01]  /*10740*/  SYNCS.ARRIVE.TRANS64.A1T0 RZ, [R2+URZ+0x38850], RZ ;  /* 0x038850ff02ff79a7 */ /* 0x0011e2000810003f */
[----:B-1----:R-:W-:Y:S02]  /*10750*/  VIADD R0, R19, 0x1 ;  /* 0x0000000113007836 */ /* 0x002fe40000000000 */
[----:B0-----:R-:W-:-:S05]  /*10760*/  @!P0 VIADD R2, R2, 0x38880 ;  /* 0x0003888002028836 */ /* 0x001fca0000000000 */
[----:B------:R-:W-:Y:S01]  /*10770*/  @!P0 PRMT R2, RZ, 0x654, R2 ;  /* 0x00000654ff028816 */ /* 0x000fe20000000002 */
[----:B------:R-:W-:Y:S06]  /*10780*/  BAR.SYNC.DEFER_BLOCKING 0x2, 0x80 ;  /* 0x0082000000007b1d */ /* 0x000fec0000010000 */
[----:B------:R0:W-:Y:S01]  /*10790*/  @!P0 SYNCS.ARRIVE.TRANS64.RED.A1T0 RZ, [R2+URZ], RZ ;  /* 0x000000ff02ff89a7 */ /* 0x0001e2000810043f */
[----:B------:R-:W-:-:S04]  /*107a0*/  ISETP.NE.AND P0, PT, R0, 0x2, PT ;  /* 0x000000020000780c */ /* 0x000fc80003f05270 */
[----:B------:R-:W-:Y:S02]  /*107b0*/  SEL R0, R0, RZ, P0 ;  /* 0x000000ff00007207 */ /* 0x000fe40000000000 */
[----:B0-----:R-:W-:-:S03]  /*107c0*/  SEL R2, RZ, 0x1, P0 ;  /* 0x00000001ff027807 */ /* 0x001fc60000000000 */
[----:B------:R1:W-:Y:S01]  /*107d0*/  STL [R1+0x4], R0 ;  /* 0x0000040001007387 */ /* 0x0003e20000100800 */
[----:B--2---:R-:W-:-:S05]  /*107e0*/  LOP3.LUT R3, R3, R2, RZ, 0x3c, !PT ;  /* 0x0000000203037212 */ /* 0x004fca00078e3cff */
[----:B------:R1:W-:Y:S02]  /*107f0*/  STL [R1+0xc], R3 ;  /* 0x00000c0301007387 */ /* 0x0003e40000100800 */
.L_x_207:
[----:B------:R-:W-:Y:S05]  /*10800*/  BSYNC B7 ;  /* 0x0000000000077941 */ /* 0x000fea0003800000 */
.L_x_205:
[----:B01----:R-:W2:Y:S02]  /*10810*/  LDL R0, [R1+0x14] ;  /* 0x0000140001007983 */ /* 0x003ea40000100800 */
[----:B--2---:R-:W-:-:S13]  /*10820*/  LOP3.LUT P0, RZ, R0, 0x2, RZ, 0xc0, !PT ;  /* 0x0000000200ff7812 */ /* 0x004fda000780c0ff */
[----:B------:R-:W-:Y:S05]  /*10830*/  @!P0 BRA `(.L_x_263) ;  /* 0x0000000000348947 */ /* 0x000fea0003800000 */
[----:B------:R-:W0:Y:S08]  /*10840*/  S2UR UR5, SR_CgaCtaId ;  /* 0x00000000000579c3 */ /* 0x000e300000008800 */
[----:B------:R-:W-:Y:S06]  /*10850*/  BAR.SYNC.DEFER_BLOCKING 0x5, 0x180 ;  /* 0x0146000000007b1d */ /* 0x000fec0000010000 */
[----:B------:R-:W-:-:S02]  /*10860*/  UMOV UR4, 0x400 ;  /* 0x0000040000047882 */ /* 0x000fc40000000000 */
[----:B0-----:R-:W-:-:S06]  /*10870*/  ULEA UR4, UR5, UR4, 0x18 ;  /* 0x0000000405047291 */ /* 0x001fcc000f8ec03f */
[----:B------:R-:W-:-:S05]  /*10880*/  IMAD.U32 R17, RZ, RZ, UR4 ;  /* 0x00000004ff117e24 */ /* 0x000fca000f8e00ff */
[----:B------:R-:W0:Y:S04]  /*10890*/  LDS.128 R4, [R17+0x388d0] ;  /* 0x0388d00011047984 */ /* 0x000e280000000c00 */
[----:B0-----:R0:W-:Y:S01]  /*108a0*/  STL.64 [R1+0x20], R4 ;  /* 0x0000200401007387 */ /* 0x0011e20000100a00 */
[----:B------:R-:W-:Y:S02]  /*108b0*/  IMAD.MOV.U32 R2, RZ, RZ, R6 ;  /* 0x000000ffff027224 */ /* 0x000fe400078e0006 */
[----:B------:R-:W-:-:S03]  /*108c0*/  IMAD.MOV.U32 R0, RZ, RZ, R7 ;  /* 0x000000ffff007224 */ /* 0x000fc600078e0007 */
[----:B------:R-:W-:Y:S02]  /*108d0*/  R2UR UR36, R2 ;  /* 0x00000000022472ca */ /* 0x000fe400000e0000 */
[----:B------:R-:W-:Y:S01]  /*108e0*/  R2UR UR45, R0 ;  /* 0x00000000002d72ca */ /* 0x000fe200000e0000 */
[----:B------:R-:W-:Y:S06]  /*108f0*/  BAR.ARV 0x4, 0x180 ;  /* 0x0106000000007b1d */ /* 0x000fec0000002000 */
[----:B------:R-:W-:Y:S08]  /*10900*/  BRA `(.L_x_264) ;  /* 0x00000008003c7947 */ /* 0x000ff00003800000 */
.L_x_263:
[----:B------:R-:W2:Y:S01]  /*10910*/  LDL.LU R0, [R1+0x20] ;  /* 0x0000200001007983 */ /* 0x000ea20000300800 */
[----:B------:R-:W-:Y:S01]  /*10920*/  ULDC UR4, c[0x0][0xc3c] ;  /* 0x00030f0000047ab9 */ /* 0x000fe20000000800 */
[----:B------:R-:W-:Y:S01]  /*10930*/  IMAD.MOV.U32 R4, RZ, RZ, RZ ;  /* 0x000000ffff047224 */ /* 0x000fe200078e00ff */
[----:B------:R-:W0:Y:S01]  /*10940*/  LDC R6, c[0x0][0xc38] ;  /* 0x00030e00ff067b82 */ /* 0x000e220000000800 */
[----:B------:R-:W1:Y:S02]  /*10950*/  S2R R2, SR_TID.X ;  /* 0x0000000000027919 */ /* 0x000e640000002100 */
[----:B-1----:R-:W-:-:S04]  /*10960*/  LOP3.LUT R5, R2, 0x1f, RZ, 0xc0, !PT ;  /* 0x0000001f02057812 */ /* 0x002fc800078ec0ff */
[C---:B------:R-:W-:Y:S01]  /*10970*/  ISETP.NE.AND P0, PT, R5.reuse, 0x1f, PT ;  /* 0x0000001f0500780c */ /* 0x040fe20003f05270 */
[----:B--2---:R-:W-:Y:S02]  /*10980*/  IMAD.MOV.U32 R7, RZ, RZ, R0 ;  /* 0x000000ffff077224 */ /* 0x004fe400078e0000 */
[----:B------:R-:W-:-:S05]  /*10990*/  VIADD R0, R5, UR45 ;  /* 0x0000002d05007c36 */ /* 0x000fca0008000000 */
[----:B------:R-:W-:Y:S01]  /*109a0*/  ISETP.GE.OR P1, PT, R0, UR4, !P0 ;  /* 0x0000000400007c0c */ /* 0x000fe2000c726670 */
[----:B------:R-:W-:-:S12]  /*109b0*/  ULDC UR4, c[0x0][0xc3c] ;  /* 0x00030f0000047ab9 */ /* 0x000fd80000000800 */
[----:B------:R-:W1:Y:S02]  /*109c0*/  @!P1 LDC.64 R2, c[0x0][0xc80] ;  /* 0x00032000ff029b82 */ /* 0x000e640000000a00 */
[----:B-1----:R-:W-:-:S05]  /*109d0*/  @!P1 IMAD.WIDE R2, R0, 0x4, R2 ;  /* 0x0000000400029825 */ /* 0x002fca00078e0202 */
[----:B------:R-:W2:Y:S01]  /*109e0*/  @!P1 LDG.E R4, desc[UR48][R2.64] ;  /* 0x0000003002049981 */ /* 0x000ea2000c1e1900 */
[C---:B------:R-:W-:Y:S02]  /*109f0*/  ISETP.NE.AND P1, PT, R5.reuse, RZ, PT ;  /* 0x000000ff0500720c */ /* 0x040fe40003f25270 */
[C---:B------:R-:W-:Y:S02]  /*10a00*/  ISETP.GE.U32.AND P2, PT, R5.reuse, 0x2, PT ;  /* 0x000000020500780c */ /* 0x040fe40003f46070 */
[C---:B------:R-:W-:Y:S02]  /*10a10*/  ISETP.GE.U32.AND P3, PT, R5.reuse, 0x4, PT ;  /* 0x000000040500780c */ /* 0x040fe40003f66070 */
[C---:B------:R-:W-:Y:S02]  /*10a20*/  ISETP.GE.U32.AND P4, PT, R5.reuse, 0x8, PT ;  /* 0x000000080500780c */ /* 0x040fe40003f86070 */
[----:B------:R-:W-:Y:S02]  /*10a30*/  ISETP.GE.U32.AND P5, PT, R5, 0x10, PT ;  /* 0x000000100500780c */ /* 0x000fe40003fa6070 */
[----:B------:R-:W-:Y:S04]  /*10a40*/  SHFL.IDX PT, R5, R7, 0x1, 0x1f ;  /* 0x00201f0007057f89 */ /* 0x000fe800000e0000 */
[----:B--2---:R-:W1:Y:S02]  /*10a50*/  SHFL.UP PT, R0, R4, 0x1, RZ ;  /* 0x0420000004007989 */ /* 0x004e6400000e00ff */
[----:B-1----:R-:W-:-:S05]  /*10a60*/  SEL R0, R0, RZ, P1 ;  /* 0x000000ff00007207 */ /* 0x002fca0000800000 */
[----:B------:R-:W-:-:S05]  /*10a70*/  IMAD.IADD R0, R4, 0x1, R0 ;  /* 0x0000000104007824 */ /* 0x000fca00078e0200 */
[----:B------:R-:W1:Y:S02]  /*10a80*/  SHFL.UP PT, R2, R0, 0x2, RZ ;  /* 0x0440000000027989 */ /* 0x000e6400000e00ff */
        /* <DEDUP_REMOVED lines=10> */
[----:B------:R-:W-:Y:S02]  /*10b30*/  IMAD.IADD R2, R2, 0x1, R0 ;  /* 0x0000000102027824 */ /* 0x000fe400078e0200 */
[----:B------:R-:W-:Y:S04]  /*10b40*/  SHFL.IDX PT, R0, R7, RZ, 0x1f ;  /* 0x00001fff07007589 */ /* 0x000fe800000e0000 */
[----:B------:R-:W0:Y:S02]  /*10b50*/  SHFL.IDX PT, R3, R2, 0x1f, 0x1f ;  /* 0x03e01f0002037f89 */ /* 0x000e2400000e0000 */
[----:B0-----:R-:W-:-:S04]  /*10b60*/  IMAD R3, R3, R6, RZ ;  /* 0x0000000603037224 */ /* 0x001fc800078e02ff */
[----:B------:R-:W-:-:S05]  /*10b70*/  IMAD.IADD R5, R5, 0x1, R3 ;  /* 0x0000000105057824 */ /* 0x000fca00078e0203 */
[----:B------:R-:W-:-:S13]  /*10b80*/  ISETP.GT.AND P6, PT, R5, R0, PT ;  /* 0x000000000500720c */ /* 0x000fda0003fc4270 */
[----:B------:R-:W-:Y:S05]  /*10b90*/  @P6 BRA `(.L_x_265) ;  /* 0x0000000000906947 */ /* 0x000fea0003800000 */
.L_x_269:
[----:B------:R-:W-:-:S04]  /*10ba0*/  UIADD3 UR45, UR45, 0x1f, URZ ;  /* 0x0000001f2d2d7890 */ /* 0x000fc8000fffe03f */
[----:B------:R-:W-:-:S06]  /*10bb0*/  UISETP.GE.AND UP0, UPT, UR45, UR4, UPT ;  /* 0x000000042d00728c */ /* 0x000fcc000bf06270 */
[----:B------:R-:W-:-:S13]  /*10bc0*/  PLOP3.LUT P6, PT, PT, PT, UP0, 0x40, 0x0 ;  /* 0x000000000000781c */ /* 0x000fda0003fce808 */
[----:B------:R-:W-:Y:S05]  /*10bd0*/  @!P6 BRA `(.L_x_266) ;  /* 0x000000040038e947 */ /* 0x000fea0003800000 */
[----:B------:R-:W0:Y:S01]  /*10be0*/  S2R R2, SR_TID.X ;  /* 0x0000000000027919 */ /* 0x000e220000002100 */
[----:B------:R-:W-:Y:S01]  /*10bf0*/  BSSY B0, `(.L_x_267) ;  /* 0x0000009000007945 */ /* 0x000fe20003800000 */
[----:B------:R-:W-:Y:S01]  /*10c00*/  IMAD.MOV.U32 R4, RZ, RZ, RZ ;  /* 0x000000ffff047224 */ /* 0x000fe200078e00ff */
[----:B0-----:R-:W-:-:S05]  /*10c10*/  LOP3.LUT R2, R2, 0x1f, RZ, 0xc0, !PT ;  /* 0x0000001f02027812 */ /* 0x001fca00078ec0ff */
[----:B------:R-:W-:-:S05]  /*10c20*/  VIADD R6, R2, UR45 ;  /* 0x0000002d02067c36 */ /* 0x000fca0008000000 */
[----:B------:R-:W-:-:S13]  /*10c30*/  ISETP.GE.OR P6, PT, R6, UR4, !P0 ;  /* 0x0000000406007c0c */ /* 0x000fda000c7c6670 */
[----:B------:R-:W-:Y:S05]  /*10c40*/  @P6 BRA `(.L_x_268) ;  /* 0x00000000000c6947 */ /* 0x000fea0003800000 */
[----:B------:R-:W0:Y:S02]  /*10c50*/  LDC.64 R2, c[0x0][0xc80] ;  /* 0x00032000ff027b82 */ /* 0x000e240000000a00 */
[----:B0-----:R-:W-:-:S05]  /*10c60*/  IMAD.WIDE R2, R6, 0x4, R2 ;  /* 0x0000000406027825 */ /* 0x001fca00078e0202 */
[----:B------:R0:W5:Y:S02]  /*10c70*/  LDG.E R4, desc[UR48][R2.64] ;  /* 0x0000003002047981 */ /* 0x000164000c1e1900 */
.L_x_268:
[----:B------:R-:W-:Y:S05]  /*10c80*/  BSYNC B0 ;  /* 0x0000000000007941 */ /* 0x000fea0003800000 */
.L_x_267:
[----:B0----5:R-:W0:Y:S01]  /*10c90*/  SHFL.UP PT, R2, R4, 0x1, RZ ;  /* 0x0420000004027989 */ /* 0x021e2200000e00ff */
[----:B------:R-:W1:Y:S01]  /*10ca0*/  LDC R6, c[0x0][0xc38] ;  /* 0x00030e00ff067b82 */ /* 0x000e620000000800 */
        /* <DEDUP_REMOVED lines=14> */
[----:B------:R-:W1:Y:S02]  /*10d90*/  SHFL.IDX PT, R3, R2, 0x1f, 0x1f ;  /* 0x03e01f0002037f89 */ /* 0x000e6400000e0000 */
[----:B-1----:R-:W-:-:S04]  /*10da0*/  IMAD R3, R3, R6, RZ ;  /* 0x0000000603037224 */ /* 0x002fc800078e02ff */
[----:B------:R-:W-:-:S05]  /*10db0*/  IMAD.IADD R5, R3, 0x1, R5 ;  /* 0x0000000103057824 */ /* 0x000fca00078e0205 */
[----:B------:R-:W-:-:S13]  /*10dc0*/  ISETP.GT.AND P6, PT, R5, R0, PT ;  /* 0x000000000500720c */ /* 0x000fda0003fc4270 */
[----:B------:R-:W-:Y:S05]  /*10dd0*/  @!P6 BRA `(.L_x_269) ;  /* 0xfffffffc0070e947 */ /* 0x000fea000383ffff */
.L_x_265:
[----:B------:R-:W-:-:S04]  /*10de0*/  IMAD.IADD R3, R5, 0x1, -R3 ;  /* 0x0000000105037824 */ /* 0x000fc800078e0a03 */
[----:B------:R-:W-:-:S05]  /*10df0*/  IMAD R5, R2, R6, R3 ;  /* 0x0000000602057224 */ /* 0x000fca00078e0203 */
[----:B------:R-:W-:-:S13]  /*10e00*/  ISETP.GT.AND P0, PT, R5, R0, PT ;  /* 0x000000000500720c */ /* 0x000fda0003f04270 */
[----:B------:R-:W-:Y:S02]  /*10e10*/  VOTEU.ANY UR5, UPT, !P0 ;  /* 0x0000000000057886 */ /* 0x000fe400040e0100 */
[----:B------:R-:W-:Y:S01]  /*10e20*/  ISETP.NE.AND P0, PT, RZ, UR5, PT ;  /* 0x00000005ff007c0c */ /* 0x000fe2000bf05270 */
[----:B------:R-:W-:-:S06]  /*10e30*/  UPOPC UR4, UR5 ;  /* 0x00000005000472bf */ /* 0x000fcc0008000000 */
[----:B------:R-:W-:-:S05]  /*10e40*/  IMAD.U32 R5, RZ, RZ, UR4 ;  /* 0x00000004ff057e24 */ /* 0x000fca000f8e00ff */
[----:B------:R0:W1:Y:S02]  /*10e50*/  SHFL.IDX PT, R4, R4, R5, 0x1f ;  /* 0x00001f0504047589 */ /* 0x00006400000e0000 */
[----:B0-----:R-:W-:Y:S01]  /*10e60*/  IMAD.MOV.U32 R5, RZ, RZ, RZ ;  /* 0x000000ffff057224 */ /* 0x001fe200078e00ff */
[----:B------:R-:W-:Y:S06]  /*10e70*/  @!P0 BRA `(.L_x_270) ;  /* 0x00000000000c8947 */ /* 0x000fec0003800000 */
[----:B------:R-:W-:-:S06]  /*10e80*/  UIADD3 UR5, UR4, -0x1, URZ ;  /* 0xffffffff04057890 */ /* 0x000fcc000fffe03f */
[----:B------:R-:W-:-:S06]  /*10e90*/  IMAD.U32 R5, RZ, RZ, UR5 ;  /* 0x00000005ff057e24 */ /* 0x000fcc000f8e00ff */
[----:B------:R0:W2:Y:S02]  /*10ea0*/  SHFL.IDX PT, R5, R2, R5, 0x1f ;  /* 0x00001f0502057589 */ /* 0x0000a400000e0000 */
.L_x_270:
[----:B--2---:R-:W-:Y:S01]  /*10eb0*/  IMAD R7, R5, R6, R3 ;  /* 0x0000000605077224 */ /* 0x004fe200078e0203 */
[----:B-1----:R-:W-:Y:S01]  /*10ec0*/  IABS R5, R4 ;  /* 0x0000000400057213 */ /* 0x002fe20000000000 */
[----:B------:R-:W-:Y:S02]  /*10ed0*/  UIADD3 UR45, UR4, UR45, URZ ;  /* 0x0000002d042d7290 */ /* 0x000fe4000fffe03f */
[----:B------:R-:W-:Y:S01]  /*10ee0*/  IMAD.IADD R0, R0, 0x1, -R7 ;  /* 0x0000000100007824 */ /* 0x000fe200078e0a07 */
[----:B0-----:R-:W0:Y:S01]  /*10ef0*/  I2F.RP R2, R5 ;  /* 0x0000000500027306 */ /* 0x001e220000209400 */
[----:B------:R1:W-:Y:S07]  /*10f00*/  STL [R1+0x20], R7 ;  /* 0x0000200701007387 */ /* 0x0003ee0000100800 */
[----:B0-----:R-:W0:Y:S02]  /*10f10*/  MUFU.RCP R2, R2 ;  /* 0x0000000200027308 */ /* 0x001e240000001000 */
[----:B0-----:R-:W-:-:S06]  /*10f20*/  VIADD R2, R2, 0xffffffe ;  /* 0x0ffffffe02027836 */ /* 0x001fcc0000000000 */
[----:B------:R-:W0:Y:S02]  /*10f30*/  F2I.FTZ.U32.TRUNC.NTZ R3, R2 ;  /* 0x0000000200037305 */ /* 0x000e24000021f000 */
[----:B0-----:R-:W-:-:S04]  /*10f40*/  IMAD.MOV R2, RZ, RZ, -R3 ;  /* 0x000000ffff027224 */ /* 0x001fc800078e0a03 */
[----:B------:R-:W-:Y:S02]  /*10f50*/  IMAD R6, R2, R5, RZ ;  /* 0x0000000502067224 */ /* 0x000fe400078e02ff */
[----:B------:R-:W-:-:S04]  /*10f60*/  IMAD.MOV.U32 R2, RZ, RZ, RZ ;  /* 0x000000ffff027224 */ /* 0x000fc800078e00ff */
[----:B------:R-:W-:Y:S01]  /*10f70*/  IMAD.HI.U32 R2, R3, R6, R2 ;  /* 0x0000000603027227 */ /* 0x000fe200078e0002 */
[----:B------:R-:W-:Y:S02]  /*10f80*/  IABS R6, R4 ;  /* 0x0000000400067213 */ /* 0x000fe40000000000 */
[----:B------:R-:W-:-:S03]  /*10f90*/  IABS R3, R0 ;  /* 0x0000000000037213 */ /* 0x000fc60000000000 */
[----:B------:R-:W-:Y:S02]  /*10fa0*/  IMAD.MOV R6, RZ, RZ, -R6 ;  /* 0x000000ffff067224 */ /* 0x000fe400078e0a06 */
[----:B------:R-:W-:-:S04]  /*10fb0*/  IMAD.HI.U32 R2, R2, R3, RZ ;  /* 0x0000000302027227 */ /* 0x000fc800078e00ff */
[----:B------:R-:W-:-:S05]  /*10fc0*/  IMAD R3, R2, R6, R3 ;  /* 0x0000000602037224 */ /* 0x000fca00078e0203 */
[----:B------:R-:W-:-:S13]  /*10fd0*/  ISETP.GT.U32.AND P1, PT, R5, R3, PT ;  /* 0x000000030500720c */ /* 0x000fda0003f24070 */
[----:B------:R-:W-:Y:S02]  /*10fe0*/  @!P1 IMAD.IADD R3, R3, 0x1, -R5 ;  /* 0x0000000103039824 */ /* 0x000fe400078e0a05 */
[----:B------:R-:W-:Y:S01]  /*10ff0*/  @!P1 VIADD R2, R2, 0x1 ;  /* 0x0000000102029836 */ /* 0x000fe20000000000 */
[----:B------:R-:W-:Y:S02]  /*11000*/  ISETP.NE.AND P1, PT, R4, RZ, PT ;  /* 0x000000ff0400720c */ /* 0x000fe40003f25270 */
[----:B------:R-:W-:Y:S02]  /*11010*/  ISETP.GE.U32.AND P0, PT, R3, R5, PT ;  /* 0x000000050300720c */ /* 0x000fe40003f06070 */
[----:B------:R-:W-:-:S04]  /*11020*/  LOP3.LUT R3, R0, R4, RZ, 0x3c, !PT ;  /* 0x0000000400037212 */ /* 0x000fc800078e3cff */
[----:B------:R-:W-:-:S07]  /*11030*/  ISETP.GE.AND P2, PT, R3, RZ, PT ;  /* 0x000000ff0300720c */ /* 0x000fce0003f46270 */
[----:B------:R-:W-:-:S06]  /*11040*/  @P0 VIADD R2, R2, 0x1 ;  /* 0x0000000102020836 */ /* 0x000fcc0000000000 */
[----:B------:R-:W-:Y:S01]  /*11050*/  @!P2 IMAD.MOV R2, RZ, RZ, -R2 ;  /* 0x000000ffff02a224 */ /* 0x000fe200078e0a02 */
[----:B------:R-:W-:-:S04]  /*11060*/  @!P1 LOP3.LUT R2, RZ, R4, RZ, 0x33, !PT ;  /* 0x00000004ff029212 */ /* 0x000fc800078e33ff */
[----:B------:R-:W-:Y:S01]  /*11070*/  R2UR UR36, R2 ;  /* 0x00000000022472ca */ /* 0x000fe200000e0000 */
[----:B------:R-:W-:-:S04]  /*11080*/  IMAD.MOV R2, RZ, RZ, -R2 ;  /* 0x000000ffff027224 */ /* 0x000fc800078e0a02 */
[----:B------:R-:W-:-:S05]  /*11090*/  IMAD R0, R4, R2, R0 ;  /* 0x0000000204007224 */ /* 0x000fca00078e0200 */
[----:B------:R1:W-:Y:S01]  /*110a0*/  STL [R1+0x24], R0 ;  /* 0x0000240001007387 */ /* 0x0003e20000100800 */
[----:B------:R-:W-:Y:S05]  /*110b0*/  BRA `(.L_x_271) ;  /* 0x0000000000107947 */ /* 0x000fea0003800000 */
.L_x_266:
[----:B------:R0:W-:Y:S01]  /*110c0*/  STL [R1+0x20], R0 ;  /* 0x0000200001007387 */ /* 0x0001e20000100800 */
[----:B------:R-:W-:Y:S01]  /*110d0*/  ULDC UR45, c[0x0][0xc3c] ;  /* 0x00030f00002d7ab9 */ /* 0x000fe20000000800 */
[----:B------:R-:W-:Y:S02]  /*110e0*/  UMOV UR36, URZ ;  /* 0x0000003f00247c82 */ /* 0x000fe40008000000 */
[----:B------:R0:W-:Y:S03]  /*110f0*/  STL [R1+0x24], RZ ;  /* 0x000024ff01007387 */ /* 0x0001e60000100800 */
.L_x_271:
[----:B------:R-:W2:Y:S04]  /*11100*/  LDL R3, [R1+0x20] ;  /* 0x0000200001037983 */ /* 0x000ea80000100800 */
[----:B------:R-:W3:Y:S01]  /*11110*/  LDL R2, [R1+0x24] ;  /* 0x0000240001027983 */ /* 0x000ee20000100800 */
[----:B------:R-:W-:Y:S02]  /*11120*/  IMAD.U32 R6, RZ, RZ, UR36 ;  /* 0x00000024ff067e24 */ /* 0x000fe4000f8e00ff */
[----:B-1----:R-:W-:Y:S01]  /*11130*/  IMAD.U32 R7, RZ, RZ, UR45 ;  /* 0x0000002dff077e24 */ /* 0x002fe2000f8e00ff */
[----:B0-----:R-:W0:Y:S02]  /*11140*/  S2R R0, SR_TID.X ;  /* 0x0000000000007919 */ /* 0x001e240000002100 */
[----:B0-----:R-:W-:Y:S01]  /*11150*/  LOP3.LUT R0, R0, 0x1f, RZ, 0xc0, !PT ;  /* 0x0000001f00007812 */ /* 0x001fe200078ec0ff */
[----:B------:R-:W-:Y:S03]  /*11160*/  BAR.SYNC.DEFER_BLOCKING 0x4, 0x180 ;  /* 0x0106000000007b1d */ /* 0x000fe60000010000 */
[----:B------:R-:W-:-:S13]  /*11170*/  ISETP.NE.AND P0, PT, R0, RZ, PT ;  /* 0x000000ff0000720c */ /* 0x000fda0003f05270 */
[----:B------:R-:W0:Y:S01]  /*11180*/  @!P0 S2R R0, SR_CgaCtaId ;  /* 0x0000000000008919 */ /* 0x000e220000008800 */
[----:B--2---:R-:W-:Y:S02]  /*11190*/  IMAD.MOV.U32 R4, RZ, RZ, R3 ;  /* 0x000000ffff047224 */ /* 0x004fe400078e0003 */
[----:B---3--:R-:W-:Y:S01]  /*111a0*/  IMAD.MOV.U32 R3, RZ, RZ, R2 ;  /* 0x000000ffff037224 */ /* 0x008fe200078e0002 */
[----:B------:R-:W-:-:S03]  /*111b0*/  @!P0 MOV R2, 0x400 ;  /* 0x0000040000028802 */ /* 0x000fc60000000f00 */
[----:B------:R-:W-:Y:S01]  /*111c0*/  IMAD.MOV.U32 R5, RZ, RZ, R3 ;  /* 0x000000ffff057224 */ /* 0x000fe200078e0003 */
[----:B0-----:R-:W-:-:S05]  /*111d0*/  @!P0 LEA R17, R0, R2, 0x18 ;  /* 0x0000000200118211 */ /* 0x001fca00078ec0ff */
[----:B------:R1:W-:Y:S01]  /*111e0*/  @!P0 STS.128 [R17+0x388d0], R4 ;  /* 0x0388d00411008388 */ /* 0x0003e20000000c00 */
[----:B------:R-:W-:Y:S06]  /*111f0*/  BAR.ARV 0x5, 0x180 ;  /* 0x0146000000007b1d */ /* 0x000fec0000002000 */
.L_x_264:
[----:B------:R-:W-:Y:S02]  /*11200*/  ULDC UR4, c[0x0][0xc3c] ;  /* 0x00030f0000047ab9 */ /* 0x000fe40000000800 */
[----:B------:R-:W-:-:S06]  /*11210*/  UISETP.GE.AND UP0, UPT, UR45, UR4, UPT ;  /* 0x000000042d00728c */ /* 0x000fcc000bf06270 */
[----:B------:R-:W-:-:S13]  /*11220*/  PLOP3.LUT P0, PT, PT, PT, UP0, 0x80, 0x0 ;  /* 0x000000000000781c */ /* 0x000fda0003f0f008 */
[----:B------:R-:W-:Y:S05]  /*11230*/  @!P0 BRA `(.L_x_272) ;  /* 0xffffffb000388947 */ /* 0x000fea000383ffff */
.L_x_201:
[----:B------:R-:W2:Y:S01]  /*11240*/  LDL.LU R0, [R1+0x38] ;  /* 0x0000380001007983 */ /* 0x000ea20000300800 */
[----:B------:R-:W-:Y:S01]  /*11250*/  BSSY B0, `(.L_x_273) ;  /* 0x000000b000007945 */ /* 0x000fe20003800000 */
[----:B01----:R-:W0:Y:S01]  /*11260*/  S2R R5, SR_CgaCtaId ;  /* 0x0000000000057919 */ /* 0x003e220000008800 */
[----:B--2---:R-:W-:-:S05]  /*11270*/  VIADD R0, R0, 0x1 ;  /* 0x0000000100007836 */ /* 0x004fca0000000000 */
[----:B------:R-:W-:-:S04]  /*11280*/  LEA.HI R2, R0, R0, RZ, 0x1 ;  /* 0x0000000000027211 */ /* 0x000fc800078f08ff */
[----:B------:R-:W-:-:S05]  /*11290*/  LOP3.LUT R3, R2, 0xfffffffe, RZ, 0xc0, !PT ;  /* 0xfffffffe02037812 */ /* 0x000fca00078ec0ff */
[----:B------:R-:W-:Y:S01]  /*112a0*/  IMAD.IADD R3, R0, 0x1, -R3 ;  /* 0x0000000100037824 */ /* 0x000fe200078e0a03 */
[----:B------:R-:W-:-:S04]  /*112b0*/  MOV R0, 0x400 ;  /* 0x0000040000007802 */ /* 0x000fc80000000f00 */
[----:B0-----:R-:W-:Y:S02]  /*112c0*/  LEA R0, R5, R0, 0x18 ;  /* 0x0000000005007211 */ /* 0x001fe400078ec0ff */
[----:B------:R-:W-:-:S04]  /*112d0*/  SHF.L.U32 R3, R3, 0x1f, RZ ;  /* 0x0000001f03037819 */ /* 0x000fc800000006ff */
[----:B------:R-:W0:Y:S02]  /*112e0*/  SYNCS.PHASECHK.TRANS64.TRYWAIT P0, [R0+URZ+0x38820], R3 ;  /* 0x03882003000075a7 */ /* 0x000e24000800017f */
[----:B0-----:R-:W-:Y:S05]  /*112f0*/  @!P0 BRA `(.L_x_274) ;  /* 0x0000001400088947 */ /* 0x001fea0003800000 */
.L_x_321:
[----:B------:R-:W-:Y:S05]  /*11300*/  BSYNC B0 ;  /* 0x0000000000007941 */ /* 0x000fea0003800000 */
.L_x_273:
[----:B------:R-:W-:-:S03]  /*11310*/  UMOV UR4, 0xffffffff ;  /* 0xffffffff00047882 */ /* 0x000fc60000000000 */
[----:B------:R-:W-:Y:S05]  /*11320*/  BRA.DIV UR4, `(.L_x_275) ;  /* 0x0000001604107947 */ /* 0x000fea000b800000 */
[----:B------:R-:W1:Y:S02]  /*11330*/  S2R R2, SR_TID.X ;  /* 0x0000000000027919 */ /* 0x000e640000002100 */
[----:B-1----:R-:W-:-:S04]  /*11340*/  SHF.R.U32.HI R2, RZ, 0x5, R2 ;  /* 0x00000005ff027819 */ /* 0x002fc80000011602 */
[----:B------:R-:W-:-:S05]  /*11350*/  LOP3.LUT R2, R2, 0x3, RZ, 0xc0, !PT ;  /* 0x0000000302027812 */ /* 0x000fca00078ec0ff */
[----:B------:R1:W2:Y:S02]  /*11360*/  SHFL.IDX PT, R14, R2, RZ, 0x1f ;  /* 0x00001fff020e7589 */ /* 0x0002a400000e0000 */
.L_x_324:
[----:B--2---:R-:W-:Y:S01]  /*11370*/  ISETP.NE.AND P0, PT, R14, RZ, PT ;  /* 0x000000ff0e00720c */ /* 0x004fe20003f05270 */
[----:B------:R-:W-:-:S12]  /*11380*/  BSSY B0, `(.L_x_276) ;  /* 0x000002e000007945 */ /* 0x000fd80003800000 */
[----:B------:R-:W-:Y:S05]  /*11390*/  @P0 BRA `(.L_x_277) ;  /* 0x0000000000b00947 */ /* 0x000fea0003800000 */
[----:B------:R-:W-:-:S03]  /*113a0*/  UMOV UR4, 0xffffffff ;  /* 0xffffffff00047882 */ /* 0x000fc60000000000 */
[----:B------:R-:W-:Y:S05]  /*113b0*/  BRA.DIV UR4, `(.L_x_278) ;  /* 0x0000001604207947 */ /* 0x000fea000b800000 */
[----:B------:R-:W-:-:S13]  /*113c0*/  ELECT P6, URZ, PT ;  /* 0x00000000003f782f */ /* 0x000fda00038c0000 */
.L_x_327:
[----:B------:R-:W-:Y:S05]  /*113d0*/  @!P6 BRA `(.L_x_277) ;  /* 0x0000000000a0e947 */ /* 0x000fea0003800000 */
[----:B------:R-:W-:-:S06]  /*113e0*/  ULOP3.LUT UR4, UR38, 0x2, URZ, 0xfc, !UPT ;  /* 0x0000000226047892 */ /* 0x000fcc000f8efc3f */
[----:B-1----:R-:W-:-:S05]  /*113f0*/  IMAD.U32 R2, RZ, RZ, UR4 ;  /* 0x00000004ff027e24 */ /* 0x002fca000f8e00ff */
[----:B------:R-:W-:-:S13]  /*11400*/  ISETP.NE.AND P0, PT, R2, 0x3, PT ;  /* 0x000000030200780c */ /* 0x000fda0003f05270 */
[----:B------:R-:W-:Y:S05]  /*11410*/  @!P0 BRA `(.L_x_279) ;  /* 0x0000000000048947 */ /* 0x000fea0003800000 */
[----:B------:R-:W-:Y:S01]  /*11420*/  BPT.TRAP 0x1 ;  /* 0x000000040000795c */ /* 0x000fe20000300000 */
.L_x_279:
[----:B0-----:R-:W2:Y:S04]  /*11430*/  LDL R3, [R1+0x4] ;  /* 0x0000040001037983 */ /* 0x001ea80000100800 */
[----:B------:R-:W3:Y:S01]  /*11440*/  LDL.LU R7, [R1+0xc] ;  /* 0x00000c0001077983 */ /* 0x000ee20000300800 */
[----:B------:R-:W-:-:S04]  /*11450*/  VIADD R2, R0, 0x38840 ;  /* 0x0003884000027836 */ /* 0x000fc80000000000 */
[C---:B--2---:R-:W-:Y:S02]  /*11460*/  IMAD R6, R3.reuse, 0x8, R2 ;  /* 0x0000000803067824 */ /* 0x044fe400078e0202 */
[----:B------:R-:W-:Y:S01]  /*11470*/  VIADD R3, R3, 0x1 ;  /* 0x0000000103037836 */ /* 0x000fe20000000000 */
[----:B---3--:R-:W-:-:S04]  /*11480*/  SHF.L.U32 R5, R7, 0x1f, RZ ;  /* 0x0000001f07057819 */ /* 0x008fc800000006ff */
[C---:B------:R-:W-:Y:S01]  /*11490*/  ISETP.NE.AND P2, PT, R3.reuse, 0x2, PT ;  /* 0x000000020300780c */ /* 0x040fe20003f45270 */
[----:B------:R-:W0:Y:S03]  /*114a0*/  SYNCS.PHASECHK.TRANS64.TRYWAIT P1, [R6+URZ], R5 ;  /* 0x00000005060075a7 */ /* 0x000e26000802017f */
[----:B------:R-:W-:Y:S02]  /*114b0*/  SEL R4, RZ, 0x1, P2 ;  /* 0x00000001ff047807 */ /* 0x000fe40001000000 */
[----:B------:R-:W-:Y:S02]  /*114c0*/  SEL R3, R3, RZ, P2 ;  /* 0x000000ff03037207 */ /* 0x000fe40001000000 */
[----:B------:R-:W-:-:S03]  /*114d0*/  LOP3.LUT R4, R7, R4, RZ, 0x3c, !PT ;  /* 0x0000000407047212 */ /* 0x000fc600078e3cff */
[----:B------:R-:W-:Y:S01]  /*114e0*/  IMAD R7, R3, 0x8, R2 ;  /* 0x0000000803077824 */ /* 0x000fe200078e0202 */
[----:B------:R-:W-:Y:S01]  /*114f0*/  SHF.L.U32 R2, R4, 0x1f, RZ ;  /* 0x0000001f04027819 */ /* 0x000fe200000006ff */
[----:B0-----:R-:W-:Y:S06]  /*11500*/  @!P1 BRA `(.L_x_280) ;  /* 0x0000001000ec9947 */ /* 0x001fec0003800000 */
.L_x_328:
[----:B------:R-:W1:Y:S02]  /*11510*/  SYNCS.PHASECHK.TRANS64.TRYWAIT P1, [R7+URZ], R2 ;  /* 0x00000002070075a7 */ /* 0x000e64000802017f */
[----:B-1----:R-:W-:Y:S05]  /*11520*/  @!P1 BRA `(.L_x_281) ;  /* 0x0000001000f89947 */ /* 0x002fea0003800000 */
.L_x_329:
[----:B------:R-:W-:Y:S05]  /*11530*/  @!P0 BRA `(.L_x_282) ;  /* 0x0000000000048947 */ /* 0x000fea0003800000 */
[----:B------:R-:W-:Y:S01]  /*11540*/  BPT.TRAP 0x1 ;  /* 0x000000040000795c */ /* 0x000fe20000300000 */
.L_x_282:
[----:B------:R-:W2:Y:S02]  /*11550*/  LDL.LU R4, [R1+0x4] ;  /* 0x0000040001047983 */ /* 0x000ea40000300800 */
[----:B--2---:R-:W-:-:S04]  /*11560*/  IMAD R4, R4, 0x8, R0 ;  /* 0x0000000804047824 */ /* 0x004fc800078e0200 */
[----:B------:R-:W2:Y:S02]  /*11570*/  SYNCS.PHASECHK.TRANS64.TRYWAIT P1, [R4+URZ+0x38860], R5 ;  /* 0x03886005040075a7 */ /* 0x000ea4000802017f */
[----:B--2---:R-:W-:Y:S05]  /*11580*/  @!P1 BRA `(.L_x_283) ;  /* 0x0000001000f49947 */ /* 0x004fea0003800000 */
.L_x_330:
[----:B------:R-:W-:Y:S05]  /*11590*/  @!P0 BRA `(.L_x_284) ;  /* 0x0000000000048947 */ /* 0x000fea0003800000 */
[----:B------:R-:W-:Y:S01]  /*115a0*/  BPT.TRAP 0x1 ;  /* 0x000000040000795c */ /* 0x000fe20000300000 */
.L_x_284:
[----:B------:R-:W-:-:S04]  /*115b0*/  IMAD R3, R3, 0x8, R0 ;  /* 0x0000000803037824 */ /* 0x000fc800078e0200 */
[----:B------:R-:W3:Y:S02]  /*115c0*/  SYNCS.PHASECHK.TRANS64.TRYWAIT P1, [R3+URZ+0x38860], R2 ;  /* 0x03886002030075a7 */ /* 0x000ee4000802017f */
[----:B---3--:R-:W-:Y:S05]  /*115d0*/  @!P1 BRA `(.L_x_285) ;  /* 0x0000001000f49947 */ /* 0x008fea0003800000 */
.L_x_331:
[----:B------:R-:W-:Y:S05]  /*115e0*/  @!P0 BRA `(.L_x_286) ;  /* 0x0000000000048947 */ /* 0x000fea0003800000 */
[----:B------:R-:W-:Y:S01]  /*115f0*/  BPT.TRAP 0x1 ;  /* 0x000000040000795c */ /* 0x000fe20000300000 */
.L_x_286:
[----:B------:R-:W4:Y:S02]  /*11600*/  SYNCS.PHASECHK.TRANS64.TRYWAIT P0, [R4+URZ+0x38880], R5 ;  /* 0x03888005040075a7 */ /* 0x000f24000800017f */
[----:B----4-:R-:W-:Y:S05]  /*11610*/  @!P0 BRA `(.L_x_287) ;  /* 0x0000001000f88947 */ /* 0x010fea0003800000 */
.L_x_288:
[----:B------:R0:W0:Y:S02]  /*11620*/  SYNCS.PHASECHK.TRANS64.TRYWAIT P0, [R3+URZ+0x38880], R2 ;  /* 0x03888002030075a7 */ /* 0x000024000800017f */
[----:B0-----:R-:W-:Y:S05]  /*11630*/  @!P0 NANOSLEEP.SYNCS 0x989680 ;  /* 0x009896800000895d */ /* 0x001fea0003900000 */
[----:B------:R-:W0:Y:S02]  /*11640*/  @!P0 SYNCS.PHASECHK.TRANS64 P0, [R3+URZ+0x38880], R2 ;  /* 0x03888002030085a7 */ /* 0x000e24000800007f */
[----:B0-----:R-:W-:Y:S05]  /*11650*/  @!P0 BRA `(.L_x_288) ;  /* 0xfffffffc00f08947 */ /* 0x001fea000383ffff */
.L_x_277:
[----:B------:R-:W-:Y:S05]  /*11660*/  BSYNC B0 ;  /* 0x0000000000007941 */ /* 0x000fea0003800000 */
.L_x_276:
[----:B------:R-:W-:Y:S05]  /*11670*/  EXIT ;  /* 0x000000000000794d */ /* 0x000fea0003800000 */
.L_x_151:
[----:B0-----:R0:W1:Y:S02]  /*11680*/  SYNCS.PHASECHK.TRANS64.TRYWAIT P1, [R0+URZ+0x38800], R3 ;  /* 0x03880003000075a7 */ /* 0x001064000802017f */
[----:B-1----:R-:W-:Y:S05]  /*11690*/  @!P1 NANOSLEEP.SYNCS 0x989680 ;  /* 0x009896800000995d */ /* 0x002fea0003900000 */
[----:B------:R-:W1:Y:S02]  /*116a0*/  @!P1 SYNCS.PHASECHK.TRANS64 P1, [R0+URZ+0x38800], R3 ;  /* 0x03880003000095a7 */ /* 0x000e64000802007f */
[----:B-1----:R-:W-:Y:S05]  /*116b0*/  @!P1 BRA `(.L_x_151) ;  /* 0xfffffffc00f09947 */ /* 0x002fea000383ffff */
[----:B------:R-:W-:Y:S05]  /*116c0*/  BRA `(.L_x_289) ;  /* 0xffffff0400587947 */ /* 0x000fea000383ffff */
.L_x_155:
[----:B-1----:R1:W2:Y:S02]  /*116d0*/  SYNCS.PHASECHK.TRANS64.TRYWAIT P1, [R4+URZ+0x38830], R3 ;  /* 0x03883003040075a7 */ /* 0x0022a4000802017f */
[----:B--2---:R-:W-:Y:S05]  /*116e0*/  @!P1 NANOSLEEP.SYNCS 0x989680 ;  /* 0x009896800000995d */ /* 0x004fea0003900000 */
[----:B------:R-:W2:Y:S02]  /*116f0*/  @!P1 SYNCS.PHASECHK.TRANS64 P1, [R4+URZ+0x38830], R3 ;  /* 0x03883003040095a7 */ /* 0x000ea4000802007f */
[----:B--2---:R-:W-:Y:S05]  /*11700*/  @!P1 BRA `(.L_x_155) ;  /* 0xfffffffc00f09947 */ /* 0x004fea000383ffff */
[----:B------:R-:W-:Y:S05]  /*11710*/  BRA `(.L_x_154) ;  /* 0xffffff0400807947 */ /* 0x000fea000383ffff */
.L_x_160:
[----:B-1----:R-:W-:-:S04]  /*11720*/  IMAD.U32 R3, RZ, RZ, UR6 ;  /* 0x00000006ff037e24 */ /* 0x002fc8000f8e00ff */
[----:B------:R1:W2:Y:S03]  /*11730*/  SYNCS.PHASECHK.TRANS64.TRYWAIT P1, [R3+URZ+0x38830], R0 ;  /* 0x03883000030075a7 */ /* 0x0002a6000802017f */
[----:B--2---:R-:W-:Y:S05]  /*11740*/  @!P1 NANOSLEEP.SYNCS 0x989680 ;  /* 0x009896800000995d */ /* 0x004fea0003900000 */
[----:B------:R-:W2:Y:S02]  /*11750*/  @!P1 SYNCS.PHASECHK.TRANS64 P1, [R3+URZ+0x38830], R0 ;  /* 0x03883000030095a7 */ /* 0x000ea4000802007f */
[----:B--2---:R-:W-:Y:S05]  /*11760*/  @!P1 BRA `(.L_x_160) ;  /* 0xfffffffc00ec9947 */ /* 0x004fea000383ffff */
[----:B------:R-:W-:Y:S05]  /*11770*/  BRA `(.L_x_157) ;  /* 0xffffff30004c7947 */ /* 0x000fea000383ffff */
.L_x_164:
[----:B-1----:R-:W-:-:S04]  /*11780*/  IMAD.U32 R3, RZ, RZ, UR6 ;  /* 0x00000006ff037e24 */ /* 0x002fc8000f8e00ff */
[----:B------:R1:W2:Y:S03]  /*11790*/  SYNCS.PHASECHK.TRANS64.TRYWAIT P1, [R3+URZ+0x38850], R0 ;  /* 0x03885000030075a7 */ /* 0x0002a6000802017f */
[----:B--2---:R-:W-:Y:S05]  /*117a0*/  @!P1 NANOSLEEP.SYNCS 0x989680 ;  /* 0x009896800000995d */ /* 0x004fea0003900000 */
[----:B------:R-:W2:Y:S02]  /*117b0*/  @!P1 SYNCS.PHASECHK.TRANS64 P1, [R3+URZ+0x38850], R0 ;  /* 0x03885000030095a7 */ /* 0x000ea4000802007f */
[----:B--2---:R-:W-:Y:S05]  /*117c0*/  @!P1 BRA `(.L_x_164) ;  /* 0xfffffffc00ec9947 */ /* 0x004fea000383ffff */
[----:B------:R-:W-:Y:S05]  /*117d0*/  BRA `(.L_x_161) ;  /* 0xffffff34002c7947 */ /* 0x000fea000383ffff */
.L_x_170:
[----:B-1----:R1:W2:Y:S02]  /*117e0*/  SYNCS.PHASECHK.TRANS64.TRYWAIT P1, [R14+URZ+0x38850], R7 ;  /* 0x038850070e0075a7 */ /* 0x0022a4000802017f */
[----:B--2---:R-:W-:Y:S05]  /*117f0*/  @!P1 NANOSLEEP.SYNCS 0x989680 ;  /* 0x009896800000995d */ /* 0x004fea0003900000 */
[----:B------:R-:W2:Y:S02]  /*11800*/  @!P1 SYNCS.PHASECHK.TRANS64 P1, [R14+URZ+0x38850], R7 ;  /* 0x038850070e0095a7 */ /* 0x000ea4000802007f */
[----:B--2---:R-:W-:Y:S05]  /*11810*/  @!P1 BRA `(.L_x_170) ;  /* 0xfffffffc00f09947 */ /* 0x004fea000383ffff */
[----:B------:R-:W-:Y:S05]  /*11820*/  BRA `(.L_x_169) ;  /* 0xffffff5400047947 */ /* 0x000fea000383ffff */
.L_x_216:
[----:B------:R-:W-:Y:S02]  /*11830*/  IMAD.MOV.U32 R13, RZ, RZ, R0 ;  /* 0x000000ffff0d7224 */ /* 0x000fe400078e0000 */
[----:B------:R-:W-:Y:S02]  /*11840*/  IMAD.MOV.U32 R12, RZ, RZ, RZ ;  /* 0x000000ffff0c7224 */ /* 0x000fe400078e00ff */
[----:B------:R-:W-:Y:S02]  /*11850*/  IMAD.MOV.U32 R11, RZ, RZ, 0x1f ;  /* 0x0000001fff0b7424 */ /* 0x000fe400078e00ff */
[----:B------:R-:W-:-:S07]  /*11860*/  IMAD.MOV.U32 R15, RZ, RZ, -0x1 ;  /* 0xffffffffff0f7424 */ /* 0x000fce00078e00ff */
[----:B--2---:R-:W-:Y:S05]  /*11870*/  WARPSYNC.COLLECTIVE R15, `(.L_x_290) ;  /* 0x000000000f087348 */ /* 0x004fea0003c00000 */
[----:B------:R0:W1:Y:S02]  /*11880*/  SHFL.IDX P6, R14, R13, R12, R11 ;  /* 0x0000000c0d0e7389 */ /* 0x00006400000c000b */
[----:B012---:R-:W-:Y:S01]  /*11890*/  ENDCOLLECTIVE ;  /* 0x000000000000791b */ /* 0x007fe20003800000 */
.L_x_290:
[----:B------:R-:W-:Y:S05]  /*118a0*/  BRA `(.L_x_291) ;  /* 0xffffffb8000c7947 */ /* 0x000fea000383ffff */
.L_x_218:
[----:B------:R-:W-:Y:S01]  /*118b0*/  BSSY B0, `(.L_x_292) ;  /* 0x0000006000007945 */ /* 0x000fe20003800000 */
[----:B------:R-:W-:-:S07]  /*118c0*/  IMAD.MOV.U32 R15, RZ, RZ, -0x1 ;  /* 0xffffffffff0f7424 */ /* 0x000fce00078e00ff */
[----:B--2---:R-:W-:Y:S05]  /*118d0*/  WARPSYNC.COLLECTIVE R15, `(.L_x_293) ;  /* 0x000000000f0c7348 */ /* 0x004fea0003c00000 */
[----:B------:R-:W-:Y:S02]  /*118e0*/  ELECT P6, UR62, PT ;  /* 0x00000000003e782f */ /* 0x000fe400038c0000 */
[----:B------:R-:W-:Y:S01]  /*118f0*/  MOV R14, UR62 ;  /* 0x0000003e000e7c02 */ /* 0x000fe20008000f00 */
[----:B--2---:R-:W-:Y:S10]  /*11900*/  ENDCOLLECTIVE ;  /* 0x000000000000791b */ /* 0x004ff40003800000 */
.L_x_293:
[----:B------:R-:W-:Y:S05]  /*11910*/  BSYNC B0 ;  /* 0x0000000000007941 */ /* 0x000fea0003800000 */
.L_x_292:
[----:B------:R-:W-:Y:S05]  /*11920*/  BRA `(.L_x_294) ;  /* 0xffffffb8001c7947 */ /* 0x000fea000383ffff */
.L_x_220:
[----:B0-----:R0:W1:Y:S02]  /*11930*/  SYNCS.PHASECHK.TRANS64.TRYWAIT P0, [R3+URZ+0x38880], R4 ;  /* 0x03888004030075a7 */ /* 0x001064000800017f */
[----:B-1----:R-:W-:Y:S05]  /*11940*/  @!P0 NANOSLEEP.SYNCS 0x989680 ;  /* 0x009896800000895d */ /* 0x002fea0003900000 */
[----:B------:R-:W1:Y:S02]  /*11950*/  @!P0 SYNCS.PHASECHK.TRANS64 P0, [R3+URZ+0x38880], R4 ;  /* 0x03888004030085a7 */ /* 0x000e64000800007f */
[----:B-1----:R-:W-:Y:S05]  /*11960*/  @!P0 BRA `(.L_x_220) ;  /* 0xfffffffc00f08947 */ /* 0x002fea000383ffff */
[----:B------:R-:W-:Y:S05]  /*11970*/  BRA `(.L_x_295) ;  /* 0xffffffb800807947 */ /* 0x000fea000383ffff */
.L_x_222:
[----:B-1----:R1:W2:Y:S02]  /*11980*/  SYNCS.PHASECHK.TRANS64.TRYWAIT P0, [R3+URZ+0x38840], R4 ;  /* 0x03884004030075a7 */ /* 0x0022a4000800017f */
[----:B--2---:R-:W-:Y:S05]  /*11990*/  @!P0 NANOSLEEP.SYNCS 0x989680 ;  /* 0x009896800000895d */ /* 0x004fea0003900000 */
[----:B------:R-:W2:Y:S02]  /*119a0*/  @!P0 SYNCS.PHASECHK.TRANS64 P0, [R3+URZ+0x38840], R4 ;  /* 0x03884004030085a7 */ /* 0x000ea4000800007f */
[----:B--2---:R-:W-:Y:S05]  /*119b0*/  @!P0 BRA `(.L_x_222) ;  /* 0xfffffffc00f08947 */ /* 0x004fea000383ffff */
[----:B------:R-:W-:Y:S05]  /*119c0*/  BRA `(.L_x_296) ;  /* 0xffffffb800ec7947 */ /* 0x000fea000383ffff */
.L_x_226:
[----:B------:R-:W-:Y:S01]  /*119d0*/  IMAD.MOV.U32 R13, RZ, RZ, R2 ;  /* 0x000000ffff0d7224 */ /* 0x000fe200078e0002 */
[----:B------:R-:W-:Y:S01]  /*119e0*/  LOP3.LUT R7, R7, 0x7f, RZ, 0xc0, !PT ;  /* 0x0000007f07077812 */ /* 0x000fe200078ec0ff */
[----:B------:R-:W-:Y:S02]  /*119f0*/  IMAD.MOV.U32 R12, RZ, RZ, RZ ;  /* 0x000000ffff0c7224 */ /* 0x000fe400078e00ff */
[----:B------:R-:W-:Y:S01]  /*11a00*/  IMAD.MOV.U32 R11, RZ, RZ, 0x181f ;  /* 0x0000181fff0b7424 */ /* 0x000fe200078e00ff */
[----:B------:R-:W-:Y:S01]  /*11a10*/  SHF.R.U32.HI R8, RZ, 0x3, R7 ;  /* 0x00000003ff087819 */ /* 0x000fe20000011607 */
[----:B------:R-:W-:Y:S02]  /*11a20*/  IMAD.MOV.U32 R15, RZ, RZ, -0x1 ;  /* 0xffffffffff0f7424 */ /* 0x000fe400078e00ff */
[----:B------:R-:W-:Y:S02]  /*11a30*/  IMAD R4, R19, R6, RZ ;  /* 0x0000000613047224 */ /* 0x000fe400078e02ff */
[----:B------:R-:W-:-:S07]  /*11a40*/  IMAD.IADD R3, R8, 0x1, R5 ;  /* 0x0000000108037824 */ /* 0x000fce00078e0205 */
[----:B-----5:R-:W-:Y:S05]  /*11a50*/  WARPSYNC.COLLECTIVE R15, `(.L_x_297) ;  /* 0x000000000f087348 */ /* 0x020fea0003c00000 */
[----:B------:R0:W1:Y:S02]  /*11a60*/  SHFL.IDX P6, R14, R13, R12, R11 ;  /* 0x0000000c0d0e7389 */ /* 0x00006400000c000b */
[----:B01---5:R-:W-:Y:S01]  /*11a70*/  ENDCOLLECTIVE ;  /* 0x000000000000791b */ /* 0x023fe20003800000 */
.L_x_297:
[C---:B------:R-:W-:Y:S01]  /*11a80*/  VIADD R5, R3.reuse, 0x10 ;  /* 0x0000001003057836 */ /* 0x040fe20000000000 */
[----:B------:R-:W-:Y:S01]  /*11a90*/  ISETP.GE.AND P2, PT, R3, R4, PT ;  /* 0x000000040300720c */ /* 0x000fe20003f46270 */
[----:B------:R-:W-:Y:S02]  /*11aa0*/  IMAD.MOV.U32 R13, RZ, RZ, R0 ;  /* 0x000000ffff0d7224 */ /* 0x000fe400078e0000 */
[----:B------:R-:W-:-:S10]  /*11ab0*/  IMAD.MOV.U32 R6, RZ, RZ, R14 ;  /* 0x000000ffff067224 */ /* 0x000fd400078e000e */
[----:B------:R-:W-:Y:S05]  /*11ac0*/  WARPSYNC.COLLECTIVE R15, `(.L_x_298) ;  /* 0x000000000f087348 */ /* 0x000fea0003c00000 */
[----:B------:R0:W1:Y:S02]  /*11ad0*/  SHFL.IDX P6, R14, R13, R12, R11 ;  /* 0x0000000c0d0e7389 */ /* 0x00006400000c000b */
[----:B01----:R-:W-:Y:S01]  /*11ae0*/  ENDCOLLECTIVE ;  /* 0x000000000000791b */ /* 0x003fe20003800000 */
.L_x_298:
[----:B------:R-:W-:Y:S02]  /*11af0*/  IMAD.MOV.U32 R13, RZ, RZ, R2 ;  /* 0x000000ffff0d7224 */ /* 0x000fe400078e0002 */
[----:B------:R-:W-:Y:S02]  /*11b00*/  IMAD.MOV.U32 R12, RZ, RZ, 0x1 ;  /* 0x00000001ff0c7424 */ /* 0x000fe400078e00ff */
[----:B------:R-:W-:-:S07]  /*11b10*/  IMAD.MOV.U32 R7, RZ, RZ, R14 ;  /* 0x000000ffff077224 */ /* 0x000fce00078e000e */
[----:B------:R-:W-:Y:S05]  /*11b20*/  WARPSYNC.COLLECTIVE R15, `(.L_x_299) ;  /* 0x000000000f087348 */ /* 0x000fea0003c00000 */
[----:B------:R0:W1:Y:S02]  /*11b30*/  SHFL.IDX P6, R14, R13, R12, R11 ;  /* 0x0000000c0d0e7389 */ /* 0x00006400000c000b */
[----:B01----:R-:W-:Y:S01]  /*11b40*/  ENDCOLLECTIVE ;  /* 0x000000000000791b */ /* 0x003fe20003800000 */
.L_x_299:
[----:B------:R-:W-:-:S05]  /*11b50*/  @!P2 IADD3 R7, P3, R10, R7, RZ ;  /* 0x000000070a07a210 */ /* 0x000fca0007f7e0ff */
[----:B------:R-:W-:-:S05]  /*11b60*/  @!P2 IMAD.X R6, RZ, RZ, R6, P3 ;  /* 0x000000ffff06a224 */ /* 0x000fca00018e0606 */
[----:B------:R-:W-:Y:S01]  /*11b70*/  @!P2 LOP3.LUT R7, R7, R6, RZ, 0x3c, !PT ;  /* 0x000000060707a212 */ /* 0x000fe200078e3cff */
[----:B------:R-:W-:-:S03]  /*11b80*/  IMAD.MOV.U32 R13, RZ, RZ, R0 ;  /* 0x000000ffff0d7224 */ /* 0x000fc600078e0000 */
[----:B------:R-:W-:-:S04]  /*11b90*/  @!P2 LOP3.LUT R6, R7, R6, RZ, 0x3c, !PT ;  /* 0x000000060706a212 */ /* 0x000fc800078e3cff */
[----:B------:R-:W-:Y:S01]  /*11ba0*/  @!P2 LOP3.LUT R7, R7, R6, RZ, 0x3c, !PT ;  /* 0x000000060707a212 */ /* 0x000fe200078e3cff */
[----:B------:R-:W-:-:S07]  /*11bb0*/  IMAD.MOV.U32 R8, RZ, RZ, R14 ;  /* 0x000000ffff087224 */ /* 0x000fce00078e000e */
[----:B------:R-:W-:Y:S05]  /*11bc0*/  WARPSYNC.COLLECTIVE R15, `(.L_x_300) ;  /* 0x000000000f087348 */ /* 0x000fea0003c00000 */
[----:B------:R0:W1:Y:S02]  /*11bd0*/  SHFL.IDX P6, R14, R13, R12, R11 ;  /* 0x0000000c0d0e7389 */ /* 0x00006400000c000b */
[----:B01----:R-:W-:Y:S01]  /*11be0*/  ENDCOLLECTIVE ;  /* 0x000000000000791b */ /* 0x003fe20003800000 */
.L_x_300:
[----:B------:R-:W-:Y:S01]  /*11bf0*/  @!PT LDS RZ, [RZ] ;  /* 0x00000000fffff984 */ /* 0x000fe20000000800 */
[----:B------:R-:W-:Y:S01]  /*11c00*/  @!PT LDS RZ, [RZ] ;  /* 0x00000000fffff984 */ /* 0x000fe20000000800 */
[----:B------:R-:W-:Y:S01]  /*11c10*/  @!PT LDS RZ, [RZ] ;  /* 0x00000000fffff984 */ /* 0x000fe20000000800 */
[----:B------:R0:W-:Y:S04]  /*11c20*/  @!P2 LDGSTS.E.BYPASS.LTC128B.128 [R9+0x20400], desc[UR48][R6.64], !P0 ;  /* 0x204000000609afae */ /* 0x0001e8000c101d70 */
[----:B------:R0:W-:Y:S01]  /*11c30*/  @!P2 LDGSTS.E.BYPASS.LTC128B.128 [R9+0x24400], desc[UR48][R6.64+0x80], !P1 ;  /* 0x244000800609afae */ /* 0x0001e2000c901d70 */
[----:B------:R-:W-:Y:S01]  /*11c40*/  ISETP.GE.AND P2, PT, R5, R4, PT ;  /* 0x000000040500720c */ /* 0x000fe20003f46270 */
[----:B------:R-:W-:Y:S02]  /*11c50*/  IMAD.MOV.U32 R13, RZ, RZ, R2 ;  /* 0x000000ffff0d7224 */ /* 0x000fe400078e0002 */
[----:B------:R-:W-:Y:S02]  /*11c60*/  IMAD.MOV.U32 R12, RZ, RZ, 0x2 ;  /* 0x00000002ff0c7424 */ /* 0x000fe400078e00ff */
[----:B------:R-:W-:-:S08]  /*11c70*/  IMAD.MOV.U32 R5, RZ, RZ, R14 ;  /* 0x000000ffff057224 */ /* 0x000fd000078e000e */
[----:B0-----:R-:W-:Y:S05]  /*11c80*/  WARPSYNC.COLLECTIVE R15, `(.L_x_301) ;  /* 0x000000000f087348 */ /* 0x001fea0003c00000 */
[----:B------:R1:W2:Y:S02]  /*11c90*/  SHFL.IDX P6, R14, R13, R12, R11 ;  /* 0x0000000c0d0e7389 */ /* 0x0002a400000c000b */
[----:B012---:R-:W-:Y:S01]  /*11ca0*/  ENDCOLLECTIVE ;  /* 0x000000000000791b */ /* 0x007fe20003800000 */
.L_x_301:
[----:B------:R-:W-:Y:S01]  /*11cb0*/  @!P2 IADD3 R7, P3, R10, R5, RZ ;  /* 0x000000050a07a210 */ /* 0x000fe20007f7e0ff */
[----:B------:R-:W-:-:S04]  /*11cc0*/  VIADD R5, R3, 0x20 ;  /* 0x0000002003057836 */ /* 0x000fc80000000000 */
[----:B------:R-:W-:-:S05]  /*11cd0*/  @!P2 IMAD.X R6, RZ, RZ, R8, P3 ;  /* 0x000000ffff06a224 */ /* 0x000fca00018e0608 */
[----:B------:R-:W-:Y:S01]  /*11ce0*/  @!P2 LOP3.LUT R7, R7, R6, RZ, 0x3c, !PT ;  /* 0x000000060707a212 */ /* 0x000fe200078e3cff */
[----:B------:R-:W-:-:S03]  /*11cf0*/  IMAD.MOV.U32 R13, RZ, RZ, R0 ;  /* 0x000000ffff0d7224 */ /* 0x000fc600078e0000 */
[----:B------:R-:W-:-:S04]  /*11d00*/  @!P2 LOP3.LUT R6, R7, R6, RZ, 0x3c, !PT ;  /* 0x000000060706a212 */ /* 0x000fc800078e3cff */
[----:B------:R-:W-:-:S05]  /*11d10*/  @!P2 LOP3.LUT R7, R7, R6, RZ, 0x3c, !PT ;  /* 0x000000060707a212 */ /* 0x000fca00078e3cff */
[----:B------:R-:W-:Y:S01]  /*11d20*/  @!PT LDS RZ, [RZ] ;  /* 0x00000000fffff984 */ /* 0x000fe20000000800 */
[----:B------:R-:W-:Y:S01]  /*11d30*/  @!PT LDS RZ, [RZ] ;  /* 0x00000000fffff984 */ /* 0x000fe20000000800 */
[----:B------:R-:W-:Y:S01]  /*11d40*/  @!PT LDS RZ, [RZ] ;  /* 0x00000000fffff984 */ /* 0x000fe20000000800 */
[----:B------:R-:W-:Y:S04]  /*11d50*/  @!P2 LDGSTS.E.BYPASS.LTC128B.128 [R9+0x20c00], desc[UR48][R6.64], !P0 ;  /* 0x20c000000609afae */ /* 0x000fe8000c101d70 */
[----:B------:R0:W-:Y:S01]  /*11d60*/  @!P2 LDGSTS.E.BYPASS.LTC128B.128 [R9+0x24c00], desc[UR48][R6.64+0x80], !P1 ;  /* 0x24c000800609afae */ /* 0x0001e2000c901d70 */
[----:B------:R-:W-:Y:S01]  /*11d70*/  ISETP.GE.AND P2, PT, R5, R4, PT ;  /* 0x000000040500720c */ /* 0x000fe20003f46270 */
[----:B------:R-:W-:Y:S02]  /*11d80*/  VIADD R5, R3, 0x30 ;  /* 0x0000003003057836 */ /* 0x000fe40000000000 */
[----:B0-----:R-:W-:-:S10]  /*11d90*/  IMAD.MOV.U32 R6, RZ, RZ, R14 ;  /* 0x000000ffff067224 */ /* 0x001fd400078e000e */
[----:B------:R-:W-:Y:S05]  /*11da0*/  WARPSYNC.COLLECTIVE R15, `(.L_x_302) ;  /* 0x000000000f087348 */ /* 0x000fea0003c00000 */
[----:B------:R0:W1:Y:S02]  /*11db0*/  SHFL.IDX P6, R14, R13, R12, R11 ;  /* 0x0000000c0d0e7389 */ /* 0x00006400000c000b */
[----:B01----:R-:W-:Y:S01]  /*11dc0*/  ENDCOLLECTIVE ;  /* 0x000000000000791b */ /* 0x003fe20003800000 */
.L_x_302:
[----:B------:R-:W-:Y:S02]  /*11dd0*/  IMAD.MOV.U32 R13, RZ, RZ, R2 ;  /* 0x000000ffff0d7224 */ /* 0x000fe400078e0002 */
[----:B------:R-:W-:Y:S02]  /*11de0*/  IMAD.MOV.U32 R12, RZ, RZ, 0x3 ;  /* 0x00000003ff0c7424 */ /* 0x000fe400078e00ff */
[----:B------:R-:W-:-:S07]  /*11df0*/  IMAD.MOV.U32 R7, RZ, RZ, R14 ;  /* 0x000000ffff077224 */ /* 0x000fce00078e000e */
[----:B------:R-:W-:Y:S05]  /*11e00*/  WARPSYNC.COLLECTIVE R15, `(.L_x_303) ;  /* 0x000000000f087348 */ /* 0x000fea0003c00000 */
[----:B------:R0:W1:Y:S02]  /*11e10*/  SHFL.IDX P6, R14, R13, R12, R11 ;  /* 0x0000000c0d0e7389 */ /* 0x00006400000c000b */
[----:B01----:R-:W-:Y:S01]  /*11e20*/  ENDCOLLECTIVE ;  /* 0x000000000000791b */ /* 0x003fe20003800000 */
.L_x_303:
[----:B------:R-:W-:-:S05]  /*11e30*/  @!P2 IADD3 R7, P3, R10, R7, RZ ;  /* 0x000000070a07a210 */ /* 0x000fca0007f7e0ff */
        /* <DEDUP_REMOVED lines=16> */
.L_x_304:
[----:B------:R-:W-:Y:S02]  /*11f40*/  IMAD.MOV.U32 R13, RZ, RZ, R2 ;  /* 0x000000ffff0d7224 */ /* 0x000fe400078e0002 */
[----:B------:R-:W-:Y:S02]  /*11f50*/  IMAD.MOV.U32 R12, RZ, RZ, 0x4 ;  /* 0x00000004ff0c7424 */ /* 0x000fe400078e00ff */
[----:B------:R-:W-:-:S07]  /*11f60*/  IMAD.MOV.U32 R7, RZ, RZ, R14 ;  /* 0x000000ffff077224 */ /* 0x000fce00078e000e */
[----:B------:R-:W-:Y:S05]  /*11f70*/  WARPSYNC.COLLECTIVE R15, `(.L_x_305) ;  /* 0x000000000f087348 */ /* 0x000fea0003c00000 */
[----:B------:R0:W1:Y:S02]  /*11f80*/  SHFL.IDX P6, R14, R13, R12, R11 ;  /* 0x0000000c0d0e7389 */ /* 0x00006400000c000b */
[----:B01----:R-:W-:Y:S01]  /*11f90*/  ENDCOLLECTIVE ;  /* 0x000000000000791b */ /* 0x003fe20003800000 */
.L_x_305:
        /* <DEDUP_REMOVED lines=17> */
.L_x_306:
[----:B------:R-:W-:Y:S02]  /*120b0*/  IMAD.MOV.U32 R13, RZ, RZ, R2 ;  /* 0x000000ffff0d7224 */ /* 0x000fe400078e0002 */
[----:B------:R-:W-:Y:S02]  /*120c0*/  IMAD.MOV.U32 R12, RZ, RZ, 0x5 ;  /* 0x00000005ff0c7424 */ /* 0x000fe400078e00ff */
[----:B------:R-:W-:-:S07]  /*120d0*/  IMAD.MOV.U32 R7, RZ, RZ, R14 ;  /* 0x000000ffff077224 */ /* 0x000fce00078e000e */
[----:B------:R-:W-:Y:S05]  /*120e0*/  WARPSYNC.COLLECTIVE R15, `(.L_x_307) ;  /* 0x000000000f087348 */ /* 0x000fea0003c00000 */
[----:B------:R0:W1:Y:S02]  /*120f0*/  SHFL.IDX P6, R14, R13, R12, R11 ;  /* 0x0000000c0d0e7389 */ /* 0x00006400000c000b */
[----:B01----:R-:W-:Y:S01]  /*12100*/  ENDCOLLECTIVE ;  /* 0x000000000000791b */ /* 0x003fe20003800000 */
.L_x_307:
        /* <DEDUP_REMOVED lines=17> */
.L_x_308:
[----:B------:R-:W-:Y:S02]  /*12220*/  IMAD.MOV.U32 R13, RZ, RZ, R2 ;  /* 0x000000ffff0d7224 */ /* 0x000fe400078e0002 */
[----:B------:R-:W-:Y:S02]  /*12230*/  IMAD.MOV.U32 R12, RZ, RZ, 0x6 ;  /* 0x00000006ff0c7424 */ /* 0x000fe400078e00ff */
[----:B------:R-:W-:-:S07]  /*12240*/  IMAD.MOV.U32 R7, RZ, RZ, R14 ;  /* 0x000000ffff077224 */ /* 0x000fce00078e000e */
[----:B------:R-:W-:Y:S05]  /*12250*/  WARPSYNC.COLLECTIVE R15, `(.L_x_309) ;  /* 0x000000000f087348 */ /* 0x000fea0003c00000 */
[----:B------:R0:W1:Y:S02]  /*12260*/  SHFL.IDX P6, R14, R13, R12, R11 ;  /* 0x0000000c0d0e7389 */ /* 0x00006400000c000b */
[----:B01----:R-:W-:Y:S01]  /*12270*/  ENDCOLLECTIVE ;  /* 0x000000000000791b */ /* 0x003fe20003800000 */
.L_x_309:
        /* <DEDUP_REMOVED lines=12> */
[----:B0-----:R-:W-:-:S12]  /*12340*/  IMAD.MOV.U32 R6, RZ, RZ, R14 ;  /* 0x000000ffff067224 */ /* 0x001fd800078e000e */
[----:B------:R-:W-:Y:S05]  /*12350*/  WARPSYNC.COLLECTIVE R15, `(.L_x_310) ;  /* 0x000000000f087348 */ /* 0x000fea0003c00000 */
[----:B------:R0:W1:Y:S02]  /*12360*/  SHFL.IDX P6, R14, R13, R12, R11 ;  /* 0x0000000c0d0e7389 */ /* 0x00006400000c000b */
[----:B01----:R-:W-:Y:S01]  /*12370*/  ENDCOLLECTIVE ;  /* 0x000000000000791b */ /* 0x003fe20003800000 */
.L_x_310:
[----:B------:R-:W-:Y:S02]  /*12380*/  IMAD.MOV.U32 R13, RZ, RZ, R2 ;  /* 0x000000ffff0d7224 */ /* 0x000fe400078e0002 */
[----:B------:R-:W-:Y:S02]  /*12390*/  IMAD.MOV.U32 R12, RZ, RZ, 0x7 ;  /* 0x00000007ff0c7424 */ /* 0x000fe400078e00ff */
[----:B------:R-:W-:-:S07]  /*123a0*/  IMAD.MOV.U32 R7, RZ, RZ, R14 ;  /* 0x000000ffff077224 */ /* 0x000fce00078e000e */
[----:B------:R-:W-:Y:S05]  /*123b0*/  WARPSYNC.COLLECTIVE R15, `(.L_x_311) ;  /* 0x000000000f087348 */ /* 0x000fea0003c00000 */
[----:B------:R0:W1:Y:S02]  /*123c0*/  SHFL.IDX P6, R14, R13, R12, R11 ;  /* 0x0000000c0d0e7389 */ /* 0x00006400000c000b */
[----:B01----:R-:W-:Y:S01]  /*123d0*/  ENDCOLLECTIVE ;  /* 0x000000000000791b */ /* 0x003fe20003800000 */
.L_x_311:
        /* <DEDUP_REMOVED lines=10> */
.L_x_312:
[----:B------:R-:W-:Y:S01]  /*12480*/  @!PT LDS RZ, [RZ] ;  /* 0x00000000fffff984 */ /* 0x000fe20000000800 */
[----:B------:R-:W-:Y:S01]  /*12490*/  @!PT LDS RZ, [RZ] ;  /* 0x00000000fffff984 */ /* 0x000fe20000000800 */
[----:B------:R-:W-:Y:S01]  /*124a0*/  @!PT LDS RZ, [RZ] ;  /* 0x00000000fffff984 */ /* 0x000fe20000000800 */
[----:B------:R0:W-:Y:S04]  /*124b0*/  @!P2 LDGSTS.E.BYPASS.LTC128B.128 [R9+0x23400], desc[UR48][R6.64], !P0 ;  /* 0x234000000609afae */ /* 0x0001e8000c101d70 */
[----:B------:R0:W-:Y:S01]  /*124c0*/  @!P2 LDGSTS.E.BYPASS.LTC128B.128 [R9+0x27400], desc[UR48][R6.64+0x80], !P1 ;  /* 0x274000800609afae */ /* 0x0001e2000c901d70 */
[----:B------:R-:W-:Y:S01]  /*124d0*/  IMAD.MOV.U32 R0, RZ, RZ, R14 ;  /* 0x000000ffff007224 */ /* 0x000fe200078e000e */
[----:B------:R-:W-:Y:S06]  /*124e0*/  BRA `(.L_x_313) ;  /* 0xffffffbc00647947 */ /* 0x000fec000383ffff */
.L_x_231:
[----:B--2---:R2:W3:Y:S02]  /*124f0*/  SYNCS.PHASECHK.TRANS64.TRYWAIT P0, [R17+URZ+0x38820], R0 ;  /* 0x03882000110075a7 */ /* 0x0044e4000800017f */
[----:B---3--:R-:W-:Y:S05]  /*12500*/  @!P0 NANOSLEEP.SYNCS 0x989680 ;  /* 0x009896800000895d */ /* 0x008fea0003900000 */
[----:B------:R-:W3:Y:S02]  /*12510*/  @!P0 SYNCS.PHASECHK.TRANS64 P0, [R17+URZ+0x38820], R0 ;  /* 0x03882000110085a7 */ /* 0x000ee4000800007f */
[----:B---3--:R-:W-:Y:S05]  /*12520*/  @!P0 BRA `(.L_x_231) ;  /* 0xfffffffc00f08947 */ /* 0x008fea000383ffff */
[----:B------:R-:W-:Y:S05]  /*12530*/  BRA `(.L_x_314) ;  /* 0xffffffbc00d07947 */ /* 0x000fea000383ffff */
.L_x_237:
[----:B-1----:R1:W3:Y:S02]  /*12540*/  SYNCS.PHASECHK.TRANS64.TRYWAIT P0, [R6+URZ+0x38880], R5 ;  /* 0x03888005060075a7 */ /* 0x0022e4000800017f */
[----:B---3--:R-:W-:Y:S05]  /*12550*/  @!P0 NANOSLEEP.SYNCS 0x989680 ;  /* 0x009896800000895d */ /* 0x008fea0003900000 */
[----:B------:R-:W3:Y:S02]  /*12560*/  @!P0 SYNCS.PHASECHK.TRANS64 P0, [R6+URZ+0x38880], R5 ;  /* 0x03888005060085a7 */ /* 0x000ee4000800007f */
[----:B---3--:R-:W-:Y:S05]  /*12570*/  @!P0 BRA `(.L_x_237) ;  /* 0xfffffffc00f08947 */ /* 0x008fea000383ffff */
[----:B------:R-:W-:Y:S05]  /*12580*/  BRA `(.L_x_315) ;  /* 0xffffffc0008c7947 */ /* 0x000fea000383ffff */
.L_x_243:
[----:B0-----:R0:W3:Y:S02]  /*12590*/  SYNCS.PHASECHK.TRANS64.TRYWAIT P0, [R6+URZ+0x38840], R5 ;  /* 0x03884005060075a7 */ /* 0x0010e4000800017f */
[----:B---3--:R-:W-:Y:S05]  /*125a0*/  @!P0 NANOSLEEP.SYNCS 0x989680 ;  /* 0x009896800000895d */ /* 0x008fea0003900000 */
[----:B------:R-:W3:Y:S02]  /*125b0*/  @!P0 SYNCS.PHASECHK.TRANS64 P0, [R6+URZ+0x38840], R5 ;  /* 0x03884005060085a7 */ /* 0x000ee4000800007f */
[----:B---3--:R-:W-:Y:S05]  /*125c0*/  @!P0 BRA `(.L_x_243) ;  /* 0xfffffffc00f08947 */ /* 0x008fea000383ffff */
[----:B------:R-:W-:Y:S05]  /*125d0*/  BRA `(.L_x_316) ;  /* 0xffffffc400487947 */ /* 0x000fea000383ffff */
.L_x_250:
[----:B-1----:R1:W3:Y:S02]  /*125e0*/  SYNCS.PHASECHK.TRANS64.TRYWAIT P0, [R19+URZ+0x38870], R4 ;  /* 0x03887004130075a7 */ /* 0x0022e4000800017f */
[----:B---3--:R-:W-:Y:S05]  /*125f0*/  @!P0 NANOSLEEP.SYNCS 0x989680 ;  /* 0x009896800000895d */ /* 0x008fea0003900000 */
[----:B------:R-:W3:Y:S02]  /*12600*/  @!P0 SYNCS.PHASECHK.TRANS64 P0, [R19+URZ+0x38870], R4 ;  /* 0x03887004130085a7 */ /* 0x000ee4000800007f */
[----:B---3--:R-:W-:Y:S05]  /*12610*/  @!P0 BRA `(.L_x_250) ;  /* 0xfffffffc00f08947 */ /* 0x008fea000383ffff */
[----:B------:R-:W-:Y:S05]  /*12620*/  BRA `(.L_x_317) ;  /* 0xffffffc800207947 */ /* 0x000fea000383ffff */
.L_x_252:
[----:B-1----:R1:W3:Y:S02]  /*12630*/  SYNCS.PHASECHK.TRANS64.TRYWAIT P0, [R19+URZ+0x38860], R4 ;  /* 0x03886004130075a7 */ /* 0x0022e4000800017f */
[----:B---3--:R-:W-:Y:S05]  /*12640*/  @!P0 NANOSLEEP.SYNCS 0x989680 ;  /* 0x009896800000895d */ /* 0x008fea0003900000 */
[----:B------:R-:W3:Y:S02]  /*12650*/  @!P0 SYNCS.PHASECHK.TRANS64 P0, [R19+URZ+0x38860], R4 ;  /* 0x03886004130085a7 */ /* 0x000ee4000800007f */
[----:B---3--:R-:W-:Y:S05]  /*12660*/  @!P0 BRA `(.L_x_252) ;  /* 0xfffffffc00f08947 */ /* 0x008fea000383ffff */
[----:B------:R-:W-:Y:S05]  /*12670*/  BRA `(.L_x_318) ;  /* 0xffffffc800287947 */ /* 0x000fea000383ffff */
.L_x_259:
[----:B--2---:R2:W3:Y:S02]  /*12680*/  SYNCS.PHASECHK.TRANS64.TRYWAIT P1, [R2+URZ+0x38870], R0 ;  /* 0x03887000020075a7 */ /* 0x0044e4000802017f */
[----:B---3--:R-:W-:Y:S05]  /*12690*/  @!P1 NANOSLEEP.SYNCS 0x989680 ;  /* 0x009896800000995d */ /* 0x008fea0003900000 */
[----:B------:R-:W3:Y:S02]  /*126a0*/  @!P1 SYNCS.PHASECHK.TRANS64 P1, [R2+URZ+0x38870], R0 ;  /* 0x03887000020095a7 */ /* 0x000ee4000802007f */
[----:B---3--:R-:W-:Y:S05]  /*126b0*/  @!P1 BRA `(.L_x_259) ;  /* 0xfffffffc00f09947 */ /* 0x008fea000383ffff */
[----:B------:R-:W-:Y:S05]  /*126c0*/  BRA `(.L_x_319) ;  /* 0xffffffd400647947 */ /* 0x000fea000383ffff */
.L_x_261:
[----:B--2---:R2:W3:Y:S02]  /*126d0*/  SYNCS.PHASECHK.TRANS64.TRYWAIT P1, [R2+URZ+0x38860], R0 ;  /* 0x03886000020075a7 */ /* 0x0044e4000802017f */
[----:B---3--:R-:W-:Y:S05]  /*126e0*/  @!P1 NANOSLEEP.SYNCS 0x989680 ;  /* 0x009896800000995d */ /* 0x008fea0003900000 */
[----:B------:R-:W3:Y:S02]  /*126f0*/  @!P1 SYNCS.PHASECHK.TRANS64 P1, [R2+URZ+0x38860], R0 ;  /* 0x03886000020095a7 */ /* 0x000ee4000802007f */
[----:B---3--:R-:W-:Y:S05]  /*12700*/  @!P1 BRA `(.L_x_261) ;  /* 0xfffffffc00f09947 */ /* 0x008fea000383ffff */
[----:B------:R-:W-:Y:S05]  /*12710*/  BRA `(.L_x_320) ;  /* 0xffffffd4006c7947 */ /* 0x000fea000383ffff */
.L_x_274:
[----:B0-----:R0:W1:Y:S02]  /*12720*/  SYNCS.PHASECHK.TRANS64.TRYWAIT P0, [R0+URZ+0x38820], R3 ;  /* 0x03882003000075a7 */ /* 0x001064000800017f */
[----:B-1----:R-:W-:Y:S05]  /*12730*/  @!P0 NANOSLEEP.SYNCS 0x989680 ;  /* 0x009896800000895d */ /* 0x002fea0003900000 */
[----:B------:R-:W1:Y:S02]  /*12740*/  @!P0 SYNCS.PHASECHK.TRANS64 P0, [R0+URZ+0x38820], R3 ;  /* 0x03882003000085a7 */ /* 0x000e64000800007f */
[----:B-1----:R-:W-:Y:S05]  /*12750*/  @!P0 BRA `(.L_x_274) ;  /* 0xfffffffc00f08947 */ /* 0x002fea000383ffff */
[----:B------:R-:W-:Y:S05]  /*12760*/  BRA `(.L_x_321) ;  /* 0xffffffe800e47947 */ /* 0x000fea000383ffff */
.L_x_275:
[----:B------:R-:W1:Y:S01]  /*12770*/  S2R R2, SR_TID.X ;  /* 0x0000000000027919 */ /* 0x000e620000002100 */
[----:B------:R-:W-:Y:S01]  /*12780*/  BSSY B0, `(.L_x_322) ;  /* 0x000000a000007945 */ /* 0x000fe20003800000 */
[----:B------:R-:W-:Y:S02]  /*12790*/  IMAD.MOV.U32 R12, RZ, RZ, RZ ;  /* 0x000000ffff0c7224 */ /* 0x000fe400078e00ff */
[----:B------:R-:W-:Y:S02]  /*127a0*/  IMAD.MOV.U32 R11, RZ, RZ, 0x1f ;  /* 0x0000001fff0b7424 */ /* 0x000fe400078e00ff */
[----:B------:R-:W-:Y:S01]  /*127b0*/  IMAD.MOV.U32 R15, RZ, RZ, -0x1 ;  /* 0xffffffffff0f7424 */ /* 0x000fe200078e00ff */
[----:B-1----:R-:W-:-:S04]  /*127c0*/  SHF.R.U32.HI R2, RZ, 0x5, R2 ;  /* 0x00000005ff027819 */ /* 0x002fc80000011602 */
[----:B------:R-:W-:-:S05]  /*127d0*/  LOP3.LUT R2, R2, 0x3, RZ, 0xc0, !PT ;  /* 0x0000000302027812 */ /* 0x000fca00078ec0ff */
[----:B------:R-:W-:-:S07]  /*127e0*/  IMAD.MOV.U32 R13, RZ, RZ, R2 ;  /* 0x000000ffff0d7224 */ /* 0x000fce00078e0002 */
[----:B0-----:R-:W-:Y:S05]  /*127f0*/  WARPSYNC.COLLECTIVE R15, `(.L_x_323) ;  /* 0x000000000f087348 */ /* 0x001fea0003c00000 */
[----:B------:R1:W2:Y:S02]  /*12800*/  SHFL.IDX P6, R14, R13, R12, R11 ;  /* 0x0000000c0d0e7389 */ /* 0x0002a400000c000b */
[----:B012---:R-:W-:Y:S01]  /*12810*/  ENDCOLLECTIVE ;  /* 0x000000000000791b */ /* 0x007fe20003800000 */
.L_x_323:
[----:B------:R-:W-:Y:S05]  /*12820*/  BSYNC B0 ;  /* 0x0000000000007941 */ /* 0x000fea0003800000 */
.L_x_322:
[----:B------:R-:W-:Y:S05]  /*12830*/  BRA `(.L_x_324) ;  /* 0xffffffe800cc7947 */ /* 0x000fea000383ffff */
.L_x_278:
[----:B------:R-:W-:Y:S01]  /*12840*/  BSSY B1, `(.L_x_325) ;  /* 0x0000006000017945 */ /* 0x000fe20003800000 */
[----:B------:R-:W-:-:S07]  /*12850*/  IMAD.MOV.U32 R15, RZ, RZ, -0x1 ;  /* 0xffffffffff0f7424 */ /* 0x000fce00078e00ff */
[----:B01----:R-:W-:Y:S05]  /*12860*/  WARPSYNC.COLLECTIVE R15, `(.L_x_326) ;  /* 0x000000000f0c7348 */ /* 0x003fea0003c00000 */
[----:B------:R-:W-:Y:S02]  /*12870*/  ELECT P6, UR62, PT ;  /* 0x00000000003e782f */ /* 0x000fe400038c0000 */
[----:B------:R-:W-:Y:S01]  /*12880*/  MOV R14, UR62 ;  /* 0x0000003e000e7c02 */ /* 0x000fe20008000f00 */
[----:B01----:R-:W-:Y:S10]  /*12890*/  ENDCOLLECTIVE ;  /* 0x000000000000791b */ /* 0x003ff40003800000 */
.L_x_326:
[----:B------:R-:W-:Y:S05]  /*128a0*/  BSYNC B1 ;  /* 0x0000000000017941 */ /* 0x000fea0003800000 */
.L_x_325:
[----:B------:R-:W-:Y:S05]  /*128b0*/  BRA `(.L_x_327) ;  /* 0xffffffe800c47947 */ /* 0x000fea000383ffff */
.L_x_280:
[----:B0-----:R0:W1:Y:S02]  /*128c0*/  SYNCS.PHASECHK.TRANS64.TRYWAIT P1, [R6+URZ], R5 ;  /* 0x00000005060075a7 */ /* 0x001064000802017f */
[----:B-1----:R-:W-:Y:S05]  /*128d0*/  @!P1 NANOSLEEP.SYNCS 0x989680 ;  /* 0x009896800000995d */ /* 0x002fea0003900000 */
[----:B------:R-:W1:Y:S02]  /*128e0*/  @!P1 SYNCS.PHASECHK.TRANS64 P1, [R6+URZ], R5 ;  /* 0x00000005060095a7 */ /* 0x000e64000802007f */
[----:B-1----:R-:W-:Y:S05]  /*128f0*/  @!P1 BRA `(.L_x_280) ;  /* 0xfffffffc00f09947 */ /* 0x002fea000383ffff */
[----:B------:R-:W-:Y:S05]  /*12900*/  BRA `(.L_x_328) ;  /* 0xffffffec00007947 */ /* 0x000fea000383ffff */
.L_x_281:
[----:B-1----:R1:W2:Y:S02]  /*12910*/  SYNCS.PHASECHK.TRANS64.TRYWAIT P1, [R7+URZ], R2 ;  /* 0x00000002070075a7 */ /* 0x0022a4000802017f */
[----:B--2---:R-:W-:Y:S05]  /*12920*/  @!P1 NANOSLEEP.SYNCS 0x989680 ;  /* 0x009896800000995d */ /* 0x004fea0003900000 */
[----:B------:R-:W2:Y:S02]  /*12930*/  @!P1 SYNCS.PHASECHK.TRANS64 P1, [R7+URZ], R2 ;  /* 0x00000002070095a7 */ /* 0x000ea4000802007f */
[----:B--2---:R-:W-:Y:S05]  /*12940*/  @!P1 BRA `(.L_x_281) ;  /* 0xfffffffc00f09947 */ /* 0x004fea000383ffff */
[----:B------:R-:W-:Y:S05]  /*12950*/  BRA `(.L_x_329) ;  /* 0xffffffe800f47947 */ /* 0x000fea000383ffff */
.L_x_283:
[----:B--2---:R2:W3:Y:S02]  /*12960*/  SYNCS.PHASECHK.TRANS64.TRYWAIT P1, [R4+URZ+0x38860], R5 ;  /* 0x03886005040075a7 */ /* 0x0044e4000802017f */
[----:B---3--:R-:W-:Y:S05]  /*12970*/  @!P1 NANOSLEEP.SYNCS 0x989680 ;  /* 0x009896800000995d */ /* 0x008fea0003900000 */
[----:B------:R-:W3:Y:S02]  /*12980*/  @!P1 SYNCS.PHASECHK.TRANS64 P1, [R4+URZ+0x38860], R5 ;  /* 0x03886005040095a7 */ /* 0x000ee4000802007f */
[----:B---3--:R-:W-:Y:S05]  /*12990*/  @!P1 BRA `(.L_x_283) ;  /* 0xfffffffc00f09947 */ /* 0x008fea000383ffff */
[----:B------:R-:W-:Y:S05]  /*129a0*/  BRA `(.L_x_330) ;  /* 0xffffffe800f87947 */ /* 0x000fea000383ffff */
.L_x_285:
[----:B---3--:R3:W4:Y:S02]  /*129b0*/  SYNCS.PHASECHK.TRANS64.TRYWAIT P1, [R3+URZ+0x38860], R2 ;  /* 0x03886002030075a7 */ /* 0x008724000802017f */
[----:B----4-:R-:W-:Y:S05]  /*129c0*/  @!P1 NANOSLEEP.SYNCS 0x989680 ;  /* 0x009896800000995d */ /* 0x010fea0003900000 */
[----:B------:R-:W4:Y:S02]  /*129d0*/  @!P1 SYNCS.PHASECHK.TRANS64 P1, [R3+URZ+0x38860], R2 ;  /* 0x03886002030095a7 */ /* 0x000f24000802007f */
[----:B----4-:R-:W-:Y:S05]  /*129e0*/  @!P1 BRA `(.L_x_285) ;  /* 0xfffffffc00f09947 */ /* 0x010fea000383ffff */
[----:B------:R-:W-:Y:S05]  /*129f0*/  BRA `(.L_x_331) ;  /* 0xffffffe800f87947 */ /* 0x000fea000383ffff */
.L_x_287:
[----:B----4-:R4:W0:Y:S02]  /*12a00*/  SYNCS.PHASECHK.TRANS64.TRYWAIT P0, [R4+URZ+0x38880], R5 ;  /* 0x03888005040075a7 */ /* 0x010824000800017f */
[----:B0-----:R-:W-:Y:S05]  /*12a10*/  @!P0 NANOSLEEP.SYNCS 0x989680 ;  /* 0x009896800000895d */ /* 0x001fea0003900000 */
[----:B------:R-:W0:Y:S02]  /*12a20*/  @!P0 SYNCS.PHASECHK.TRANS64 P0, [R4+URZ+0x38880], R5 ;  /* 0x03888005040085a7 */ /* 0x000e24000800007f */
[----:B0-----:R-:W-:Y:S05]  /*12a30*/  @!P0 BRA `(.L_x_287) ;  /* 0xfffffffc00f08947 */ /* 0x001fea000383ffff */
[----:B------:R-:W-:Y:S05]  /*12a40*/  BRA `(.L_x_288) ;  /* 0xffffffe800f47947 */ /* 0x000fea000383ffff */
.L_x_332:
        /* <DEDUP_REMOVED lines=11> */
.L_x_12951:


//--------------------- .text._ZN7cutlass13device_kernelIN5flash11enable_sm90INS1_16FlashAttnFwdSm90INS1_25CollectiveMainloopFwdSm90ILi2EN4cute5tupleIJNS5_1CILi1EEES8_S8_EEENS6_IJNS7_ILi128EEESA_NS7_ILi256EEEEEELi256ENS_12float_e4m3_tEfNS_4arch4Sm90ELb0ELb0ELb0ELb1ELb0ELb1ELb0ELb1ELb1ELb1ELb0ELb0EEENS1_21CollectiveEpilogueFwdINS6_IJSA_SB_SA_EEES9_NS_10bfloat16_tESF_Li256ELb1ELb1ELb0ELb1EEENS1_36VarlenDynamicPersistentTileSchedulerILi128ELi128ELi256ELi128ELb0ELb1ELb1ELb0ELb1ELb1EEEEEEEEEvNT_6ParamsE --------------------------
	.section	.text._ZN7cutlass13device_kernelIN5flash11enable_sm90INS1_16FlashAttnFwdSm90INS1_25CollectiveMainloopFwdSm90ILi2EN4cute5tupleIJNS5_1CILi1EEES8_S8_EEENS6_IJNS7_ILi128EEESA_NS7_ILi256EEEEEELi256ENS_12float_e4m3_tEfNS_4arch4Sm90ELb0ELb0ELb0ELb1ELb0ELb1ELb0ELb1ELb1ELb1ELb0ELb0EEENS1_21CollectiveEpilogueFwdINS6_IJSA_SB_SA_EEES9_NS_10bfloat16_tESF_Li256ELb1ELb1ELb0ELb1EEENS1_36VarlenDynamicPersistentTileSchedulerILi128ELi128ELi256ELi128ELb0ELb1ELb1ELb0ELb1ELb1EEEEEEEEEvNT_6ParamsE,"ax",@progbits
	.align	128
.text._ZN7cutlass13device_kernelIN5flash11enable_sm90INS1_16FlashAttnFwdSm90INS1_25CollectiveMainloopFwdSm90ILi2EN4cute5tupleIJNS5_1CILi1EEES8_S8_EEENS6_IJNS7_ILi128EEESA_NS7_ILi256EEEEEELi256ENS_12float_e4m3_tEfNS_4arch4Sm90ELb0ELb0ELb0ELb1ELb0ELb1ELb0ELb1ELb1ELb1ELb0ELb0EEENS1_21CollectiveEpilogueFwdINS6_IJSA_SB_SA_EEES9_NS_10bfloat16_tESF_Li256ELb1ELb1ELb0ELb1EEENS1_36VarlenDynamicPersistentTileSchedulerILi128ELi128ELi256ELi128ELb0ELb1ELb1ELb0ELb1ELb1EEEEEEEEEvNT_6ParamsE:
        .type           _ZN7cutlass13device_kernelIN5flash11enable_sm90INS1_16FlashAttnFwdSm90INS1_25CollectiveMainloopFwdSm90ILi2EN4cute5tupleIJNS5_1CILi1EEES8_S8_EEENS6_IJNS7_ILi128EEESA_NS7_ILi256EEEEEELi256ENS_12float_e4m3_tEfNS_4arch4Sm90ELb0ELb0ELb0ELb1ELb0ELb1ELb0ELb1ELb1ELb1ELb0ELb0EEENS1_21CollectiveEpilogueFwdINS6_IJSA_SB_SA_EEES9_NS_10bfloat16_tESF_Li256ELb1ELb1ELb0ELb1EEENS1_36VarlenDynamicPersistentTileSchedulerILi128ELi128ELi256ELi128ELb0ELb1ELb1ELb0ELb1ELb1EEEEEEEEEvNT_6ParamsE,@function
        .size           _ZN7cutlass13device_kernelIN5flash11enable_sm90INS1_16FlashAttnFwdSm90INS1_25CollectiveMainloopFwdSm90ILi2EN4cute5tupleIJNS5_1CILi1EEES8_S8_EEENS6_IJNS7_ILi128EEESA_NS7_ILi256EEEEEELi256ENS_12float_e4m3_tEfNS_4arch4Sm90ELb0ELb0ELb0ELb1ELb0ELb1ELb0ELb1ELb1ELb1ELb0ELb0EEENS1_21CollectiveEpilogueFwdINS6_IJSA_SB_SA_EEES9_NS_10bfloat16_tESF_Li256ELb1ELb1ELb0ELb1EEENS1_36VarlenDynamicPersistentTileSchedulerILi128ELi128ELi256ELi128ELb0ELb1ELb1ELb0ELb1ELb1EEEEEEEEEvNT_6ParamsE,(.L_x_12952 - _ZN7cutlass13device_kernelIN5flash11enable_sm90INS1_16FlashAttnFwdSm90INS1_25CollectiveMainloopFwdSm90ILi2EN4cute5tupleIJNS5_1CILi1EEES8_S8_EEENS6_IJNS7_ILi128EEESA_NS7_ILi256EEEEEELi256ENS_12float_e4m3_tEfNS_4arch4Sm90ELb0ELb0ELb0ELb1ELb0ELb1ELb0ELb1ELb1ELb1ELb0ELb0EEENS1_21CollectiveEpilogueFwdINS6_IJSA_SB_SA_EEES9_NS_10bfloat16_tESF_Li256ELb1ELb1ELb0ELb1EEENS1_36VarlenDynamicPersistentTileSchedulerILi128ELi128ELi256ELi128ELb0ELb1ELb1ELb0ELb1ELb1EEEEEEEEEvNT_6ParamsE)
        .other          _ZN7cutlass13device_kernelIN5flash11enable_sm90INS1_16FlashAttnFwdSm90INS1_25CollectiveMainloopFwdSm90ILi2EN4cute5tupleIJNS5_1CILi1EEES8_S8_EEENS6_IJNS7_ILi128EEESA_NS7_ILi256EEEEEELi256ENS_12float_e4m3_tEfNS_4arch4Sm90ELb0ELb0ELb0ELb1ELb0ELb1ELb0ELb1ELb1ELb1ELb0ELb0EEENS1_21CollectiveEpilogueFwdINS6_IJSA_SB_SA_EEES9_NS_10bfloat16_tESF_Li256ELb1ELb1ELb0ELb1EEENS1_36VarlenDynamicPersistentTileSchedulerILi128ELi128ELi256ELi128ELb0ELb1ELb1ELb0ELb1ELb1EEEEEEEEEvNT_6ParamsE,@"STO_CUDA_ENTRY STV_DEFAULT"
_ZN7cutlass13device_kernelIN5flash11enable_sm90INS1_16FlashAttnFwdSm90INS1_25CollectiveMainloopFwdSm90ILi2EN4cute5tupleIJNS5_1CILi1EEES8_S8_EEENS6_IJNS7_ILi128EEESA_NS7_ILi256EEEEEELi256ENS_12float_e4m3_tEfNS_4arch4Sm90ELb0ELb0ELb0ELb1ELb0ELb1ELb0ELb1ELb1ELb1ELb0ELb0EEENS1_21CollectiveEpilogueFwdINS6_IJSA_SB_SA_EEES9_NS_10bfloat16_tESF_Li256ELb1ELb1ELb0ELb1EEENS1_36VarlenDynamicPersistentTileSchedulerILi128ELi128ELi256ELi128ELb0ELb1ELb1ELb0ELb1ELb1EEEEEEEEEvNT_6ParamsE:
        /* <DEDUP_REMOVED lines=13> */
[----:B------:R-:W-:Y:S02]  /*00d0*/  UIADD3 UR10, UP2, UR4, 0x570, URZ ;  /* 0x00000570040a7890 */ /* 0x000fe4000ff5e03f */
[----:B------:R-:W-:Y:S02]  /*00e0*/  UIADD3 UR4, UP3, UR4, 0x670, URZ ;  /* 0x0000067004047890 */ /* 0x000fe4000ff7e03f */
[----:B------:R-:W-:-:S02]  /*00f0*/  UIADD3.X UR7, URZ, UR5, URZ, UP0, !UPT ;  /* 0x000000053f077290 */ /* 0x000fc400087fe43f */
[----:B------:R-:W-:Y:S02]  /*0100*/  UIADD3.X UR9, URZ, UR5, URZ, UP1, !UPT ;  /* 0x000000053f097290 */ /* 0x000fe40008ffe43f */
[----:B------:R-:W-:Y:S02]  /*0110*/  UIADD3.X UR11, URZ, UR5, URZ, UP2, !UPT ;  /* 0x000000053f0b7290 */ /* 0x000fe400097fe43f */
[----:B------:R-:W-:-:S03]  /*0120*/  UIADD3.X UR5, URZ, UR5, URZ, UP3, !UPT ;  /* 0x000000053f057290 */ /* 0x000fc60009ffe43f */
[----:B------:R0:W-:Y:S02]  /*0130*/  UTMACCTL.PF [UR6] ;  /* 0x00000000060079b9 */ /* 0x0001e40008040000 */
[----:B------:R0:W-:Y:S02]  /*0140*/  UTMACCTL.PF [UR8] ;  /* 0x00000000080079b9 */ /* 0x0001e40008040000 */
[----:B------:R0:W-:Y:S02]  /*0150*/  UTMACCTL.PF [UR10] ;  /* 0x000000000a0079b9 */ /* 0x0001e40008040000 */
[----:B------:R0:W-:Y:S02]  /*0160*/  UTMACCTL.PF [UR4] ;  /* 0x00000000040079b9 */ /* 0x0001e40008040000 */
[----:B0-----:R-:W-:Y:S01]  /*0170*/  NOP ;  /* 0x0000000000007918 */ /* 0x001fe20000000000 */
.L_x_334:
[----:B------:R-:W-:Y:S05]  /*0180*/  BSYNC B0 ;  /* 0x0000000000007941 */ /* 0x000fea0003800000 */
.L_x_333:
        /* <DEDUP_REMOVED lines=41> */
.L_x_335:
        /* <DEDUP_REMOVED lines=22> */
.L_x_336:
        /* <DEDUP_REMOVED lines=18> */
.L_x_337:
        /* <DEDUP_REMOVED lines=22> */
.L_x_338:
        /* <DEDUP_REMOVED lines=22> */
.L_x_339:
[----:B------:R-:W-:Y:S01]  /*0960*/  PLOP3.LUT P0, PT, PT, PT, UP0, 0x80, 0x0 ;  /* 0x000000000000781c */ /* 0x000fe20003f0f008 */
[----:B------:R-:W-:Y:S01]  /*0970*/  UMOV UR40, 0x1 ;  /* 0x0000000100287882 */ /* 0x000fe20000000000 */
[----:B------:R-:W-:Y:S01]  /*0980*/  NOP ;  /* 0x0000000000007918 */ /* 0x000fe20000000000 */
[----:B------:R-:W-:Y:S01]  /*0990*/  USEL UR40, UR40, 0x2, !UP0 ;  /* 0x0000000228287887 */ /* 0x000fe2000c000000 */
[----:B------:R-:W-:Y:S01]  /*09a0*/  BSSY B8, `(.L_x_340) ;  /* 0x00024da000087945 */ /* 0x000fe20003800000 */
[----:B------:R-:W-:Y:S01]  /*09b0*/  ULDC.64 UR42, c[0x0][0x208] ;  /* 0x00008200002a7ab9 */ /* 0x000fe20000000a00 */
[----:B012-4-:R-:W-:Y:S07]  /*09c0*/  BAR.SYNC.DEFER_BLOCKING 0x0 ;  /* 0x0000000000007b1d */ /* 0x017fee0000010000 */
[----:B------:R-:W-:Y:S05]  /*09d0*/  @!P0 BRA `(.L_x_341) ;  /* 0x000001d400588947 */ /* 0x000fea0003800000 */
.L_x_342:
        /* <DEDUP_REMOVED lines=8> */
[----:B-1----:R-:W-:-:S06]  /*0a60*/  ULEA UR4, UR44, UR4, 0x18 ;  /* 0x000000042c047291 */ /* 0x002fcc000f8ec03f */
[----:B------:R-:W-:Y:S01]  /*0a70*/  IMAD.U32 R22, RZ, RZ, UR4 ;  /* 0x00000004ff167e24 */ /* 0x000fe2000f8e00ff */
[----:B0-----:R-:W-:Y:S01]  /*0a80*/  SHF.R.U32.HI R0, RZ, 0x7, R0 ;  /* 0x00000007ff007819 */ /* 0x001fe20000011600 */
[----:B------:R-:W-:-:S03]  /*0a90*/  ULDC UR4, c[0x0][0xc3c] ;  /* 0x00030f0000047ab9 */ /* 0x000fc60000000800 */
[----:B------:R-:W-:-:S13]  /*0aa0*/  ISETP.NE.AND P0, PT, R0, 0x1, PT ;  /* 0x000000010000780c */ /* 0x000fda0003f05270 */
[----:B------:R-:W-:Y:S08]  /*0ab0*/  @!P0 BAR.ARV 0x9, 0x100 ;  /* 0x0244000000008b1d */ /* 0x000ff00000002000 */
[----:B------:R-:W-:Y:S06]  /*0ac0*/  BAR.SYNC.DEFER_BLOCKING 0x5, 0x180 ;  /* 0x0146000000007b1d */ /* 0x000fec0000010000 */
[----:B------:R-:W0:Y:S02]  /*0ad0*/  LDS.128 R12, [R22+0x388d0] ;  /* 0x0388d000160c7984 */ /* 0x000e240000000c00 */
[----:B------:R-:W-:Y:S06]  /*0ae0*/  BAR.ARV 0x4, 0x180 ;  /* 0x0106000000007b1d */ /* 0x000fec0000002000 */
[----:B0-----:R-:W-:-:S13]  /*0af0*/  ISETP.GE.AND P0, PT, R15, UR4, PT ;  /* 0x000000040f007c0c */ /* 0x001fda000bf06270 */
[----:B------:R-:W-:Y:S05]  /*0b00*/  @P0 BRA `(.L_x_343) ;  /* 0x0000024c000c0947 */ /* 0x000fea0003800000 */
[----:B------:R-:W0:Y:S01]  /*0b10*/  S2R R0, SR_TID.X ;  /* 0x0000000000007919 */ /* 0x000e220000002100 */
[----:B------:R-:W-:Y:S01]  /*0b20*/  R2UR UR46, R22 ;  /* 0x00000000162e72ca */ /* 0x000fe200000e0000 */
[----:B------:R-:W-:Y:S01]  /*0b30*/  IMAD.MOV.U32 R232, RZ, RZ, RZ ;  /* 0x000000ffffe87224 */ /* 0x000fe200078e00ff */
[----:B------:R-:W-:Y:S01]  /*0b40*/  CS2R R234, SRZ ;  /* 0x0000000000ea7805 */ /* 0x000fe2000001ff00 */
[----:B------:R-:W-:Y:S01]  /*0b50*/  IMAD.MOV.U32 R152, RZ, RZ, RZ ;  /* 0x000000ffff987224 */ /* 0x000fe200078e00ff */
[----:B------:R-:W-:Y:S01]  /*0b60*/  ULOP3.LUT UR47, UR40, 0x1, URZ, 0xfc, !UPT ;  /* 0x00000001282f7892 */ /* 0x000fe2000f8efc3f */
[----:B------:R-:W-:-:S08]  /*0b70*/  UMOV UR45, URZ ;  /* 0x0000003f002d7c82 */ /* 0x000fd00008000000 */
[----:B------:R-:W-:Y:S01]  /*0b80*/  UIADD3 UR46, UR46, 0x20400, URZ ;  /* 0x000204002e2e7890 */ /* 0x000fe2000fffe03f */
[----:B0-----:R-:W-:-:S05]  /*0b90*/  VIADD R12, R0, 0xffffff80 ;  /* 0xffffff80000c7836 */ /* 0x001fca0000000000 */
[----:B------:R-:W-:-:S04]  /*0ba0*/  SHF.R.S32.HI R0, RZ, 0x1f, R12 ;  /* 0x0000001fff007819 */ /* 0x000fc8000001140c */
[CC--:B------:R-:W-:Y:S02]  /*0bb0*/  LEA.HI R2, R0.reuse, R12.reuse, RZ, 0x7 ;  /* 0x0000000c00027211 */ /* 0x0c0fe400078f38ff */
[-C--:B------:R-:W-:Y:S02]  /*0bc0*/  LEA.HI R4, R0, R12.reuse, RZ, 0x5 ;  /* 0x0000000c00047211 */ /* 0x080fe400078f28ff */
[----:B------:R-:W-:Y:S02]  /*0bd0*/  LOP3.LUT R3, R2, 0xffffff80, RZ, 0xc0, !PT ;  /* 0xffffff8002037812 */ /* 0x000fe400078ec0ff */
[----:B------:R-:W-:Y:S02]  /*0be0*/  SHF.R.S32.HI R11, RZ, 0x7, R2 ;  /* 0x00000007ff0b7819 */ /* 0x000fe40000011402 */
[-C--:B------:R-:W-:Y:S01]  /*0bf0*/  LEA.HI R10, R0, R12.reuse, RZ, 0x2 ;  /* 0x0000000c000a7211 */ /* 0x080fe200078f10ff */
[----:B------:R-:W-:Y:S01]  /*0c00*/  IMAD.IADD R16, R12, 0x1, -R3 ;  /* 0x000000010c107824 */ /* 0x000fe200078e0a03 */
[----:B------:R-:W-:-:S02]  /*0c10*/  LEA.HI R3, R0, R12, RZ, 0x4 ;  /* 0x0000000c00037211 */ /* 0x000fc400078f20ff */
[----:B------:R-:W-:Y:S02]  /*0c20*/  LEA.HI R2, R2, R11, RZ, 0x1 ;  /* 0x0000000b02027211 */ /* 0x000fe400078f08ff */
[----:B------:R-:W-:Y:S02]  /*0c30*/  SHF.R.S32.HI R7, RZ, 0x1f, R16 ;  /* 0x0000001fff077819 */ /* 0x000fe40000011410 */
[----:B------:R-:W-:Y:S02]  /*0c40*/  LOP3.LUT R10, R10, 0xfffffffc, RZ, 0xc0, !PT ;  /* 0xfffffffc0a0a7812 */ /* 0x000fe400078ec0ff */
[CC--:B------:R-:W-:Y:S02]  /*0c50*/  LEA.HI R5, R7.reuse, R16.reuse, RZ, 0x2 ;  /* 0x0000001007057211 */ /* 0x0c0fe400078f10ff */
[----:B------:R-:W-:Y:S01]  /*0c60*/  LEA.HI R7, R7, R16, RZ, 0x5 ;  /* 0x0000001007077211 */ /* 0x000fe200078f28ff */
[----:B------:R-:W-:Y:S01]  /*0c70*/  IMAD.IADD R10, R12, 0x1, -R10 ;  /* 0x000000010c0a7824 */ /* 0x000fe200078e0a0a */
[----:B------:R-:W-:-:S02]  /*0c80*/  SHF.R.S32.HI R8, RZ, 0x2, R5 ;  /* 0x00000002ff087819 */ /* 0x000fc40000011405 */
[----:B------:R-:W-:Y:S02]  /*0c90*/  SHF.R.S32.HI R9, RZ, 0x1f, R5 ;  /* 0x0000001fff097819 */ /* 0x000fe40000011405 */
[----:B------:R-:W-:Y:S02]  /*0ca0*/  SHF.L.U32 R5, R4, 0x5, RZ ;  /* 0x0000000504057819 */ /* 0x000fe400000006ff */
[----:B------:R-:W-:Y:S02]  /*0cb0*/  LOP3.LUT R4, R3, 0x3fffff0, RZ, 0xc0, !PT ;  /* 0x03fffff003047812 */ /* 0x000fe400078ec0ff */
[----:B------:R-:W-:Y:S02]  /*0cc0*/  LEA.HI R9, R9, R8, RZ, 0x3 ;  /* 0x0000000809097211 */ /* 0x000fe400078f18ff */
[----:B------:R-:W-:Y:S01]  /*0cd0*/  LOP3.LUT R5, R5, 0xfffffc00, RZ, 0xc0, !PT ;  /* 0xfffffc0005057812 */ /* 0x000fe200078ec0ff */
[----:B------:R-:W-:Y:S01]  /*0ce0*/  IMAD.IADD R4, R12, 0x1, -R4 ;  /* 0x000000010c047824 */ /* 0x000fe200078e0a04 */
[----:B------:R-:W-:-:S02]  /*0cf0*/  LOP3.LUT R9, R9, 0xfffffff8, RZ, 0xc0, !PT ;  /* 0xfffffff809097812 */ /* 0x000fc400078ec0ff */
[----:B------:R-:W-:Y:S01]  /*0d00*/  SHF.R.S32.HI R7, RZ, 0x5, R7 ;  /* 0x00000005ff077819 */ /* 0x000fe20000011407 */
[----:B------:R-:W-:Y:S01]  /*0d10*/  IMAD R6, R4, 0x40, R5 ;  /* 0x0000004004067824 */ /* 0x000fe200078e0205 */
[----:B------:R-:W-:Y:S01]  /*0d20*/  SHF.R.S32.HI R4, RZ, 0x4, R3 ;  /* 0x00000004ff047819 */ /* 0x000fe20000011403 */
[----:B------:R-:W-:Y:S01]  /*0d30*/  IMAD.IADD R8, R8, 0x1, -R9 ;  /* 0x0000000108087824 */ /* 0x000fe200078e0a09 */
[----:B------:R-:W-:Y:S02]  /*0d40*/  LOP3.LUT R2, R2, 0x3fffffe, RZ, 0xc0, !PT ;  /* 0x03fffffe02027812 */ /* 0x000fe400078ec0ff */
[----:B------:R-:W-:Y:S01]  /*0d50*/  LEA.HI R3, R3, R4, RZ, 0x1 ;  /* 0x0000000403037211 */ /* 0x000fe200078f08ff */
[----:B------:R-:W-:Y:S01]  /*0d60*/  IMAD R7, R7, 0x10, R8 ;  /* 0x0000001007077824 */ /* 0x000fe200078e0208 */
[----:B------:R-:W-:Y:S01]  /*0d70*/  LEA.HI R23, R0, R12, RZ, 0x3 ;  /* 0x0000000c00177211 */ /* 0x000fe200078f18ff */
[----:B------:R-:W-:Y:S01]  /*0d80*/  IMAD.IADD R2, R11, 0x1, -R2 ;  /* 0x000000010b027824 */ /* 0x000fe200078e0a02 */
[----:B------:R-:W-:-:S02]  /*0d90*/  LOP3.LUT R3, R3, 0x1ffffffe, RZ, 0xc0, !PT ;  /* 0x1ffffffe03037812 */ /* 0x000fc400078ec0ff */
[----:B------:R-:W-:Y:S02]  /*0da0*/  LEA.HI R5, R10, R10, RZ, 0x1 ;  /* 0x0000000a0a057211 */ /* 0x000fe400078f08ff */
[----:B------:R-:W-:Y:S02]  /*0db0*/  IADD3 R3, R4, -R3, RZ ;  /* 0x8000000304037210 */ /* 0x000fe40007ffe0ff */
[----:B------:R-:W-:Y:S02]  /*0dc0*/  LEA R11, R2, R7, 0x6 ;  /* 0x00000007020b7211 */ /* 0x000fe400078e30ff */
[----:B------:R-:W-:Y:S01]  /*0dd0*/  LEA.HI R2, R0, R12, RZ, 0x6 ;  /* 0x0000000c00027211 */ /* 0x000fe200078f30ff */
[----:B------:R-:W-:Y:S01]  /*0de0*/  IMAD R3, R3, 0x8, R6 ;  /* 0x0000000803037824 */ /* 0x000fe200078e0206 */
[----:B------:R-:W-:Y:S02]  /*0df0*/  LOP3.LUT R0, R23, 0xfffffff8, RZ, 0xc0, !PT ;  /* 0xfffffff817007812 */ /* 0x000fe400078ec0ff */
[----:B------:R-:W-:Y:S01]  /*0e00*/  SHF.R.S32.HI R23, RZ, 0x3, R23 ;  /* 0x00000003ff177819 */ /* 0x000fe20000011417 */
[----:B------:R-:W-:Y:S01]  /*0e10*/  IMAD.SHL.U32 R2, R2, 0x10, RZ ;  /* 0x0000001002027824 */ /* 0x000fe200078e00ff */
[----:B------:R-:W-:Y:S01]  /*0e20*/  LOP3.LUT R5, R5, 0x1ffffffe, RZ, 0xc0, !PT ;  /* 0x1ffffffe05057812 */ /* 0x000fe200078ec0ff */
[----:B------:R0:W-:Y:S01]  /*0e30*/  STL [R1+0x78], R3 ;  /* 0x0000780301007387 */ /* 0x0001e20000100800 */
[----:B------:R-:W-:-:S02]  /*0e40*/  IMAD.IADD R12, R12, 0x1, -R0 ;  /* 0x000000010c0c7824 */ /* 0x000fc400078e0a00 */
[C---:B------:R-:W-:Y:S01]  /*0e50*/  VIADD R8, R23.reuse, 0x40 ;  /* 0x0000004017087836 */ /* 0x040fe20000000000 */
[----:B------:R1:W-:Y:S01]  /*0e60*/  STL [R1+0x4], R13 ;  /* 0x0000040d01007387 */ /* 0x0003e20000100800 */
[----:B------:R-:W-:Y:S01]  /*0e70*/  IMAD.IADD R5, R10, 0x1, -R5 ;  /* 0x000000010a057824 */ /* 0x000fe200078e0a05 */
[C---:B------:R-:W-:Y:S01]  /*0e80*/  IADD3 R10, R23.reuse, 0x20, RZ ;  /* 0x00000020170a7810 */ /* 0x040fe20007ffe0ff */
[C---:B------:R-:W-:Y:S01]  /*0e90*/  VIADD R7, R23.reuse, 0x60 ;  /* 0x0000006017077836 */ /* 0x040fe20000000000 */
[----:B------:R-:W-:Y:S01]  /*0ea0*/  SHF.R.S32.HI R4, RZ, 0x1f, R8 ;  /* 0x0000001fff047819 */ /* 0x000fe20000011408 */
[----:B------:R-:W-:Y:S01]  /*0eb0*/  IMAD.SHL.U32 R0, R23, 0x80, RZ ;  /* 0x0000008017007824 */ /* 0x000fe200078e00ff */
[----:B------:R-:W-:Y:S01]  /*0ec0*/  SHF.L.U32 R16, R12, 0x4, RZ ;  /* 0x000000040c107819 */ /* 0x000fe200000006ff */
[----:B0-----:R-:W-:Y:S01]  /*0ed0*/  IMAD.SHL.U32 R3, R8, 0x80, RZ ;  /* 0x0000008008037824 */ /* 0x001fe200078e00ff */
[----:B------:R-:W-:Y:S01]  /*0ee0*/  SHF.R.S32.HI R6, RZ, 0x1f, R7 ;  /* 0x0000001fff067819 */ /* 0x000fe20000011407 */
[----:B------:R-:W-:Y:S01]  /*0ef0*/  IMAD.SHL.U32 R237, R7, 0x80, RZ ;  /* 0x0000008007ed7824 */ /* 0x000fe200078e00ff */
[----:B-1----:R-:W-:Y:S01]  /*0f00*/  LOP3.LUT R13, R2, 0xfffffc00, RZ, 0xc0, !PT ;  /* 0xfffffc00020d7812 */ /* 0x002fe200078ec0ff */
[----:B------:R0:W-:Y:S01]  /*0f10*/  STL [R1+0x8], R14 ;  /* 0x0000080e01007387 */ /* 0x0001e20000100800 */
[----:B------:R-:W-:Y:S01]  /*0f20*/  SHF.R.S32.HI R2, RZ, 0x1f, R23 ;  /* 0x0000001fff027819 */ /* 0x000fe20000011417 */
[----:B------:R-:W-:Y:S01]  /*0f30*/  IMAD.SHL.U32 R18, R12, 0x8, RZ ;  /* 0x000000080c127824 */ /* 0x000fe200078e00ff */
[----:B------:R-:W-:Y:S01]  /*0f40*/  SHF.R.S32.HI R2, RZ, 0x1f, R10 ;  /* 0x0000001fff027819 */ /* 0x000fe2000001140a */
[----:B------:R-:W-:Y:S01]  /*0f50*/  STL [R1+0x70], R11 ;  /* 0x0000700b01007387 */ /* 0x000fe20000100800 */
[----:B------:R-:W-:Y:S01]  /*0f60*/  LOP3.LUT R9, R0, 0x380, RZ, 0xc0, !PT ;  /* 0x0000038000097812 */ /* 0x000fe200078ec0ff */
[----:B------:R-:W-:Y:S01]  /*0f70*/  IMAD.SHL.U32 R0, R10, 0x80, RZ ;  /* 0x000000800a007824 */ /* 0x000fe200078e00ff */
[----:B------:R-:W-:Y:S01]  /*0f80*/  LEA.HI R4, R4, R8, RZ, 0x3 ;  /* 0x0000000804047211 */ /* 0x000fe200078f18ff */
[----:B------:R-:W-:Y:S01]  /*0f90*/  STL [R1+0xc], R15 ;  /* 0x00000c0f01007387 */ /* 0x000fe20000100800 */
[----:B------:R-:W-:Y:S01]  /*0fa0*/  LEA.HI R2, R2, R10, RZ, 0x3 ;  /* 0x0000000a02027211 */ /* 0x000fe200078f18ff */
[----:B------:R-:W-:Y:S01]  /*0fb0*/  VIADD R233, R18, 0x40 ;  /* 0x0000004012e97836 */ /* 0x000fe20000000000 */
[----:B------:R-:W-:Y:S01]  /*0fc0*/  LEA.HI R6, R6, R7, RZ, 0x3 ;  /* 0x0000000706067211 */ /* 0x000fe200078f18ff */
[----:B------:R-:W-:Y:S01]  /*0fd0*/  IMAD.SHL.U32 R4, R4, 0x80, RZ ;  /* 0x0000008004047824 */ /* 0x000fe200078e00ff */
[----:B------:R-:W-:-:S02]  /*0fe0*/  LOP3.LUT R8, R0, 0x380, RZ, 0xc0, !PT ;  /* 0x0000038000087812 */ /* 0x000fc400078ec0ff */
[----:B------:R-:W-:Y:S01]  /*0ff0*/  SHF.L.U32 R2, R2, 0x7, RZ ;  /* 0x0000000702027819 */ /* 0x000fe200000006ff */
[----:B------:R-:W-:Y:S01]  /*1000*/  IMAD.SHL.U32 R6, R6, 0x80, RZ ;  /* 0x0000008006067824 */ /* 0x000fe200078e00ff */
[----:B------:R-:W-:Y:S02]  /*1010*/  LOP3.LUT R7, R3, 0x380, RZ, 0xc0, !PT ;  /* 0x0000038003077812 */ /* 0x000fe400078ec0ff */
[----:B------:R-:W-:Y:S02]  /*1020*/  LOP3.LUT R0, R9, 0x70, R16, 0xf8, !PT ;  /* 0x0000007009007812 */ /* 0x000fe400078ef810 */
[----:B0-----:R-:W-:Y:S02]  /*1030*/  SHF.R.U32.HI R14, RZ, 0x3, R9 ;  /* 0x00000003ff0e7819 */ /* 0x001fe40000011609 */
[----:B------:R-:W-:Y:S02]  /*1040*/  SHF.R.U32.HI R12, RZ, 0x3, R8 ;  /* 0x00000003ff0c7819 */ /* 0x000fe40000011608 */
[----:B------:R-:W-:-:S02]  /*1050*/  LOP3.LUT R3, R8, 0x70, R16, 0xf8, !PT ;  /* 0x0000007008037812 */ /* 0x000fc400078ef810 */
[----:B------:R-:W-:Y:S02]  /*1060*/  LOP3.LUT R2, R2, 0xfffffc00, RZ, 0xc0, !PT ;  /* 0xfffffc0002027812 */ /* 0x000fe400078ec0ff */
[----:B------:R-:W-:Y:S02]  /*1070*/  LOP3.LUT R237, R237, 0x380, RZ, 0xc0, !PT ;  /* 0x00000380eded7812 */ /* 0x000fe400078ec0ff */
[----:B------:R-:W-:Y:S01]  /*1080*/  LOP3.LUT R4, R4, 0xfffffc00, RZ, 0xc0, !PT ;  /* 0xfffffc0004047812 */ /* 0x000fe200078ec0ff */
[----:B------:R0:W-:Y:S01]  /*1090*/  STL [R1+0x28], R2 ;  /* 0x0000280201007387 */ /* 0x0001e20000100800 */
[----:B------:R-:W-:Y:S02]  /*10a0*/  LOP3.LUT R6, R6, 0xfffffc00, RZ, 0xc0, !PT ;  /* 0xfffffc0006067812 */ /* 0x000fe400078ec0ff */
[----:B------:R-:W-:Y:S01]  /*10b0*/  LOP3.LUT R0, R13, R0, R14, 0xf6, !PT ;  /* 0x000000000d007212 */ /* 0x000fe200078ef60e */
[----:B------:R-:W-:Y:S01]  /*10c0*/  STL [R1+0x24], R4 ;  /* 0x0000240401007387 */ /* 0x000fe20000100800 */
[----:B------:R-:W-:-:S02]  /*10d0*/  SHF.R.U32.HI R10, RZ, 0x3, R7 ;  /* 0x00000003ff0a7819 */ /* 0x000fc40000011607 */
[----:B------:R-:W-:Y:S01]  /*10e0*/  LOP3.LUT R3, R2, R3, R12, 0xf6, !PT ;  /* 0x0000000302037212 */ /* 0x000fe200078ef60c */
[----:B------:R-:W-:Y:S01]  /*10f0*/  STL [R1+0x20], R6 ;  /* 0x0000200601007387 */ /* 0x000fe20000100800 */
[----:B------:R-:W-:Y:S01]  /*1100*/  LOP3.LUT R7, R7, 0x70, R16, 0xf8, !PT ;  /* 0x0000007007077812 */ /* 0x000fe200078ef810 */
[----:B0-----:R-:W-:Y:S01]  /*1110*/  IMAD.IADD R2, R22, 0x1, R0 ;  /* 0x0000000116027824 */ /* 0x001fe200078e0200 */
[----:B------:R-:W-:Y:S01]  /*1120*/  SHF.R.U32.HI R9, RZ, 0x3, R237 ;  /* 0x00000003ff097819 */ /* 0x000fe200000116ed */
[----:B------:R0:W-:Y:S01]  /*1130*/  STL [R1+0x34], R0 ;  /* 0x0000340001007387 */ /* 0x0001e20000100800 */
[----:B------:R-:W-:Y:S02]  /*1140*/  LOP3.LUT R8, R237, 0x70, R16, 0xf8, !PT ;  /* 0x00000070ed087812 */ /* 0x000fe400078ef810 */
[----:B------:R-:W-:Y:S01]  /*1150*/  LOP3.LUT R7, R4, R7, R10, 0xf6, !PT ;  /* 0x0000000704077212 */ /* 0x000fe200078ef60a */
[----:B------:R1:W-:Y:S01]  /*1160*/  STL [R1+0x30], R2 ;  /* 0x0000300201007387 */ /* 0x0003e20000100800 */
[----:B------:R-:W-:-:S02]  /*1170*/  LOP3.LUT R9, R6, R8, R9, 0xf6, !PT ;  /* 0x0000000806097212 */ /* 0x000fc400078ef609 */
[----:B------:R-:W-:Y:S01]  /*1180*/  SHF.R.S32.HI R17, RZ, 0x1f, R16 ;  /* 0x0000001fff117819 */ /* 0x000fe20000011410 */
[C---:B0-----:R-:W-:Y:S01]  /*1190*/  IMAD.IADD R0, R22.reuse, 0x1, R3 ;  /* 0x0000000116007824 */ /* 0x041fe200078e0203 */
[C---:B------:R-:W-:Y:S01]  /*11a0*/  IADD3 R3, R22.reuse, R7, RZ ;  /* 0x0000000716037210 */ /* 0x040fe20007ffe0ff */
[----:B-1----:R-:W-:-:S03]  /*11b0*/  IMAD.IADD R2, R22, 0x1, R9 ;  /* 0x0000000116027824 */ /* 0x002fc600078e0209 */
[----:B------:R0:W-:Y:S04]  /*11c0*/  STL [R1+0x68], R0 ;  /* 0x0000680001007387 */ /* 0x0001e80000100800 */
[----:B------:R1:W-:Y:S04]  /*11d0*/  STL [R1+0x64], R3 ;  /* 0x0000640301007387 */ /* 0x0003e80000100800 */
[----:B------:R1:W-:Y:S01]  /*11e0*/  STL [R1+0x60], R2 ;  /* 0x0000600201007387 */ /* 0x0003e20000100800 */
[----:B0-----:R-:W-:-:S05]  /*11f0*/  IMAD R0, R5, 0x8, R11 ;  /* 0x0000000805007824 */ /* 0x001fca00078e020b */
[----:B------:R1:W-:Y:S02]  /*1200*/  STL [R1+0x74], R0 ;  /* 0x0000740001007387 */ /* 0x0003e40000100800 */
.L_x_524:
[----:B-12---:R-:W2:Y:S01]  /*1210*/  LDL.LU R0, [R1+0xc] ;  /* 0x00000c0001007983 */ /* 0x006ea20000300800 */
[----:B----4-:R-:W2:Y:S01]  /*1220*/  LDC.64 R2, c[0x0][0xc88] ;  /* 0x00032200ff027b82 */ /* 0x010ea20000000a00 */
[----:B------:R-:W-:Y:S05]  /*1230*/  YIELD ;  /* 0x0000000000007946 */ /* 0x000fea0003800000 */
[----:B------:R-:W-:Y:S01]  /*1240*/  ULDC.64 UR4, c[0x0][0xa28] ;  /* 0x00028a0000047ab9 */ /* 0x000fe20000000a00 */
[----:B------:R-:W-:Y:S01]  /*1250*/  ULDC.64 UR8, c[0x0][0xa18] ;  /* 0x0002860000087ab9 */ /* 0x000fe20000000a00 */
[----:B------:R-:W-:Y:S01]  /*1260*/  ISETP.NE.U32.AND P1, PT, RZ, UR4, PT ;  /* 0x00000004ff007c0c */ /* 0x000fe2000bf25070 */
[----:B------:R-:W-:Y:S01]  /*1270*/  ULDC.64 UR6, c[0x0][0xa08] ;  /* 0x0002820000067ab9 */ /* 0x000fe20000000a00 */
[----:B--2---:R-:W-:-:S05]  /*1280*/  IMAD.WIDE R2, R0, 0x4, R2 ;  /* 0x0000000400027825 */ /* 0x004fca00078e0202 */
[----:B------:R0:W2:Y:S01]  /*1290*/  LDG.E R0, desc[UR42][R2.64] ;  /* 0x0000002a02007981 */ /* 0x0000a2000c1e1900 */
[----:B------:R-:W-:Y:S02]  /*12a0*/  ISETP.NE.AND.EX P1, PT, RZ, UR5, PT, P1 ;  /* 0x00000005ff007c0c */ /* 0x000fe4000bf25310 */
[----:B------:R-:W-:Y:S02]  /*12b0*/  ISETP.NE.U32.AND P0, PT, RZ, UR6, PT ;  /* 0x00000006ff007c0c */ /* 0x000fe4000bf05070 */
[----:B------:R-:W-:Y:S02]  /*12c0*/  MOV R29, RZ ;  /* 0x000000ff001d7202 */ /* 0x000fe40000000f00 */
[----:B------:R-:W-:Y:S01]  /*12d0*/  ISETP.NE.AND.EX P0, PT, RZ, UR7, PT, P0 ;  /* 0x00000007ff007c0c */ /* 0x000fe2000bf05300 */
[----:B0-----:R-:W-:Y:S01]  /*12e0*/  IMAD.MOV.U32 R3, RZ, RZ, RZ ;  /* 0x000000ffff037224 */ /* 0x001fe200078e00ff */
[----:B--2---:R-:W-:Y:S01]  /*12f0*/  SHF.R.S32.HI R6, RZ, 0x1f, R0 ;  /* 0x0000001fff067819 */ /* 0x004fe20000011400 */
[----:B------:R-:W-:-:S04]  /*1300*/  IMAD.SHL.U32 R28, R0, 0x4, RZ ;  /* 0x00000004001c7824 */ /* 0x000fc800078e00ff */
[C---:B------:R-:W-:Y:S01]  /*1310*/  @P1 LEA R4, P2, R0.reuse, UR4, 0x2 ;  /* 0x0000000400041c11 */ /* 0x040fe2000f8410ff */
[----:B------:R-:W-:Y:S01]  /*1320*/  STL [R1+0x1c], R0 ;  /* 0x00001c0001007387 */ /* 0x000fe20000100800 */
[C-C-:B------:R-:W-:Y:S02]  /*1330*/  SHF.L.U64.HI R30, R0.reuse, 0x2, R6.reuse ;  /* 0x00000002001e7819 */ /* 0x140fe40000010206 */
[----:B------:R-:W-:Y:S01]  /*1340*/  @P1 LEA.HI.X R5, R0, UR5, R6, 0x2, P2 ;  /* 0x0000000500051c11 */ /* 0x000fe200090f1406 */
[----:B------:R0:W-:Y:S01]  /*1350*/  STL [R1+0x40], R6 ;  /* 0x0000400601007387 */ /* 0x0001e20000100800 */
[----:B------:R-:W-:Y:S01]  /*1360*/  ISETP.NE.U32.AND P2, PT, RZ, UR8, PT ;  /* 0x00000008ff007c0c */ /* 0x000fe2000bf45070 */
[----:B------:R-:W-:Y:S01]  /*1370*/  ULDC UR4, c[0x0][0x288] ;  /* 0x0000a20000047ab9 */ /* 0x000fe20000000800 */
[----:B---3--:R-:W-:Y:S01]  /*1380*/  IADD3 R8, P3, R28, UR6, RZ ;  /* 0x000000061c087c10 */ /* 0x008fe2000ff7e0ff */
[----:B------:R1:W5:Y:S01]  /*1390*/  @P1 LDG.E R3, desc[UR42][R4.64] ;  /* 0x0000002a04031981 */ /* 0x000362000c1e1900 */
[----:B------:R-:W-:Y:S01]  /*13a0*/  ISETP.NE.AND.EX P2, PT, RZ, UR9, PT, P2 ;  /* 0x00000009ff007c0c */ /* 0x000fe2000bf45320 */
[----:B------:R-:W-:Y:S01]  /*13b0*/  IMAD.U32 R119, RZ, RZ, UR4 ;  /* 0x00000004ff777e24 */ /* 0x000fe2000f8e00ff */
[----:B------:R-:W-:Y:S01]  /*13c0*/  IADD3.X R9, R30, UR7, RZ, P3, !PT ;  /* 0x000000071e097c10 */ /* 0x000fe20009ffe4ff */
[----:B------:R-:W-:-:S04]  /*13d0*/  ULDC.64 UR4, c[0x0][0x418] ;  /* 0x0001060000047ab9 */ /* 0x000fc80000000a00 */
[----:B------:R1:W5:Y:S06]  /*13e0*/  @P0 LDG.E R29, desc[UR42][R8.64] ;  /* 0x0000002a081d0981 */ /* 0x00036c000c1e1900 */
[----:B0-----:R-:W-:-:S04]  /*13f0*/  @P2 IADD3 R6, P1, R28, UR8, RZ ;  /* 0x000000081c062c10 */ /* 0x001fc8000ff3e0ff */
[----:B------:R-:W-:-:S05]  /*1400*/  @P2 IADD3.X R7, R30, UR9, RZ, P1, !PT ;  /* 0x000000091e072c10 */ /* 0x000fca0008ffe4ff */
[----:B------:R1:W5:Y:S01]  /*1410*/  @P2 LDG.E R119, desc[UR42][R6.64] ;  /* 0x0000002a06772981 */ /* 0x000362000c1e1900 */
[----:B------:R-:W-:-:S03]  /*1420*/  UISETP.NE.U32.AND UP0, UPT, UR4, URZ, UPT ;  /* 0x0000003f0400728c */ /* 0x000fc6000bf05070 */
[----:B------:R-:W-:Y:S01]  /*1430*/  ULDC UR4, c[0x0][0x424] ;  /* 0x0001090000047ab9 */ /* 0x000fe20000000800 */
[----:B------:R-:W-:-:S03]  /*1440*/  UISETP.NE.AND.EX UP0, UPT, UR5, URZ, UPT, UP0 ;  /* 0x0000003f0500728c */ /* 0x000fc6000bf05300 */
[----:B------:R-:W-:Y:S01]  /*1450*/  ULDC UR5, c[0x0][0x2f0] ;  /* 0x0000bc0000057ab9 */ /* 0x000fe20000000800 */
[----:B------:R-:W-:-:S04]  /*1460*/  USEL UR4, UR4, 0x1, UP0 ;  /* 0x0000000104047887 */ /* 0x000fc80008000000 */
[----:B------:R-:W-:-:S03]  /*1470*/  UIMAD UR4, UR4, UR5, URZ ;  /* 0x00000005040472a4 */ /* 0x000fc6000f8e023f */
[----:B------:R-:W-:Y:S02]  /*1480*/  ULDC UR5, c[0x0][0x348] ;  /* 0x0000d20000057ab9 */ /* 0x000fe40000000800 */
[----:B------:R-:W-:Y:S02]  /*1490*/  IMAD.U32 R2, RZ, RZ, UR5 ;  /* 0x00000005ff027e24 */ /* 0x000fe4000f8e00ff */
[----:B------:R-:W-:Y:S02]  /*14a0*/  IMAD.U32 R26, RZ, RZ, UR4 ;  /* 0x00000004ff1a7e24 */ /* 0x000fe4000f8e00ff */
[----:B------:R-:W-:Y:S01]  /*14b0*/  IMAD.MOV.U32 R27, RZ, RZ, R0 ;  /* 0x000000ffff1b7224 */ /* 0x000fe200078e0000 */
[----:B-1----:R-:W-:Y:S06]  /*14c0*/  @P2 BRA `(.L_x_344) ;  /* 0x0000000000242947 */ /* 0x002fec0003800000 */
[----:B------:R-:W-:Y:S02]  /*14d0*/  ULDC.64 UR4, c[0x0][0xa00] ;  /* 0x0002800000047ab9 */ /* 0x000fe40000000a00 */
[----:B------:R-:W-:-:S04]  /*14e0*/  ISETP.NE.U32.AND P1, PT, RZ, UR4, PT ;  /* 0x00000004ff007c0c */ /* 0x000fc8000bf25070 */
[----:B------:R-:W-:-:S13]  /*14f0*/  ISETP.NE.AND.EX P1, PT, RZ, UR5, PT, P1 ;  /* 0x00000005ff007c0c */ /* 0x000fda000bf25310 */
[----:B------:R-:W-:Y:S05]  /*1500*/  @!P1 BRA `(.L_x_344) ;  /* 0x0000000000149947 */ /* 0x000fea0003800000 */
[----:B------:R-:W0:Y:S02]  /*1510*/  LDC.64 R4, c[0x0][0xa00] ;  /* 0x00028000ff047b82 */ /* 0x000e240000000a00 */
[----:B0-----:R-:W-:-:S05]  /*1520*/  IMAD.WIDE R4, R27, 0x4, R4 ;  /* 0x000000041b047825 */ /* 0x001fca00078e0204 */
[----:B-----5:R-:W2:Y:S04]  /*1530*/  LDG.E R119, desc[UR42][R4.64] ;  /* 0x0000002a04777981 */ /* 0x020ea8000c1e1900 */
[----:B------:R-:W2:Y:S02]  /*1540*/  LDG.E R0, desc[UR42][R4.64+0x4] ;  /* 0x0000042a04007981 */ /* 0x000ea4000c1e1900 */
[----:B--2---:R-:W-:-:S07]  /*1550*/  IADD3 R119, -R119, R0, RZ ;  /* 0x0000000077777210 */ /* 0x004fce0007ffe1ff */
.L_x_344:
[----:B------:R-:W2:Y:S01]  /*1560*/  LDL R31, [R1+0x8] ;  /* 0x00000800011f7983 */ /* 0x000ea20000100800 */
[----:B------:R-:W-:Y:S02]  /*1570*/  ULDC.64 UR4, c[0x0][0xa20] ;  /* 0x0002880000047ab9 */ /* 0x000fe40000000a00 */
[----:B------:R-:W-:Y:S01]  /*1580*/  ISETP.NE.U32.AND P1, PT, RZ, UR4, PT ;  /* 0x00000004ff007c0c */ /* 0x000fe2000bf25070 */
[----:B------:R-:W3:Y:S03]  /*1590*/  LDL R0, [R1+0x4] ;  /* 0x0000040001007983 */ /* 0x000ee60000100800 */
[----:B------:R-:W-:Y:S01]  /*15a0*/  ISETP.NE.AND.EX P1, PT, RZ, UR5, PT, P1 ;  /* 0x00000005ff007c0c */ /* 0x000fe2000bf25310 */
[----:B--2---:R0:W-:Y:S04]  /*15b0*/  STL [R1+0x38], R31 ;  /* 0x0000381f01007387 */ /* 0x0041e80000100800 */
[----:B---3--:R0:W-:Y:S08]  /*15c0*/  STL [R1+0x50], R0 ;  /* 0x0000500001007387 */ /* 0x0081f00000100800 */
[----:B------:R-:W-:Y:S05]  /*15d0*/  @!P1 BRA `(.L_x_345) ;  /* 0x0000000000109947 */ /* 0x000fea0003800000 */
[----:B------:R-:W-:-:S04]  /*15e0*/  IADD3 R4, P0, R28, UR4, RZ ;  /* 0x000000041c047c10 */ /* 0x000fc8000ff1e0ff */
[----:B------:R-:W-:-:S05]  /*15f0*/  IADD3.X R5, R30, UR5, RZ, P0, !PT ;  /* 0x000000051e057c10 */ /* 0x000fca00087fe4ff */
[----:B------:R1:W5:Y:S01]  /*1600*/  LDG.E R26, desc[UR42][R4.64] ;  /* 0x0000002a041a7981 */ /* 0x000362000c1e1900 */
[----:B------:R-:W-:Y:S05]  /*1610*/  BRA `(.L_x_346) ;  /* 0x0000000000107947 */ /* 0x000fea0003800000 */
.L_x_345:
[----:B------:R-:W-:Y:S05]  /*1620*/  @!P0 BRA `(.L_x_346) ;  /* 0x00000000000c8947 */ /* 0x000fea0003800000 */
[----:B------:R-:W2:Y:S04]  /*1630*/  LDG.E R5, desc[UR42][R8.64] ;  /* 0x0000002a08057981 */ /* 0x000ea8000c1e1900 */
[----:B------:R-:W2:Y:S02]  /*1640*/  LDG.E R26, desc[UR42][R8.64+0x4] ;  /* 0x0000042a081a7981 */ /* 0x000ea4000c1e1900 */
[----:B--2---:R-:W-:-:S07]  /*1650*/  IMAD.IADD R26, R26, 0x1, -R5 ;  /* 0x000000011a1a7824 */ /* 0x004fce00078e0a05 */
.L_x_346:
[----:B------:R-:W-:Y:S02]  /*1660*/  ULDC.64 UR4, c[0x0][0xa10] ;  /* 0x0002840000047ab9 */ /* 0x000fe40000000a00 */
[----:B------:R-:W-:-:S04]  /*1670*/  ISETP.NE.U32.AND P0, PT, RZ, UR4, PT ;  /* 0x00000004ff007c0c */ /* 0x000fc8000bf05070 */
[----:B------:R-:W-:Y:S01]  /*1680*/  ISETP.NE.AND.EX P0, PT, RZ, UR5, PT, P0 ;  /* 0x00000005ff007c0c */ /* 0x000fe2000bf05300 */
[----:B-----5:R-:W-:Y:S01]  /*1690*/  IMAD.IADD R11, R26, 0x1, -R3 ;  /* 0x000000011a0b7824 */ /* 0x020fe200078e0a03 */
[----:B------:R-:W-:-:S11]  /*16a0*/  ULDC.64 UR4, c[0x0][0xa30] ;  /* 0x00028c0000047ab9 */ /* 0x000fd60000000a00 */
[----:B-1----:R-:W1:Y:S02]  /*16b0*/  @P0 LDC.64 R4, c[0x0][0xa10] ;  /* 0x00028400ff040b82 */ /* 0x002e640000000a00 */
[----:B-1----:R-:W-:-:S05]  /*16c0*/  @P0 IMAD.WIDE R4, R27, 0x4, R4 ;  /* 0x000000041b040825 */ /* 0x002fca00078e0204 */
[----:B0-----:R-:W2:Y:S04]  /*16d0*/  @P0 LDG.E R0, desc[UR42][R4.64] ;  /* 0x0000002a04000981 */ /* 0x001ea8000c1e1900 */
[----:B------:R-:W2:Y:S01]  /*16e0*/  @P0 LDG.E R9, desc[UR42][R4.64+0x4] ;  /* 0x0000042a04090981 */ /* 0x000ea2000c1e1900 */
[----:B------:R-:W-:Y:S01]  /*16f0*/  IMAD.MOV R24, RZ, RZ, -R11 ;  /* 0x000000ffff187224 */ /* 0x000fe200078e0a0b */
[----:B------:R-:W-:Y:S01]  /*1700*/  ISETP.NE.U32.AND P1, PT, RZ, UR4, PT ;  /* 0x00000004ff007c0c */ /* 0x000fe2000bf25070 */
[----:B------:R-:W-:-:S03]  /*1710*/  IMAD.MOV.U32 R113, RZ, RZ, R26 ;  /* 0x000000ffff717224 */ /* 0x000fc600078e001a */
[----:B------:R-:W-:Y:S02]  /*1720*/  VIMNMX R24, RZ, R24, !PT ;  /* 0x00000018ff187248 */ /* 0x000fe40007fe0100 */
[----:B------:R-:W-:-:S13]  /*1730*/  ISETP.NE.AND.EX P1, PT, RZ, UR5, PT, P1 ;  /* 0x00000005ff007c0c */ /* 0x000fda000bf25310 */
[----:B------:R-:W-:-:S04]  /*1740*/  @P1 IADD3 R6, P2, R28, UR4, RZ ;  /* 0x000000041c061c10 */ /* 0x000fc8000ff5e0ff */
[----:B------:R-:W-:-:S05]  /*1750*/  @P1 IADD3.X R7, R30, UR5, RZ, P2, !PT ;  /* 0x000000051e071c10 */ /* 0x000fca00097fe4ff */
[----:B------:R0:W5:Y:S01]  /*1760*/  @P1 LDG.E R113, desc[UR42][R6.64] ;  /* 0x0000002a06711981 */ /* 0x000162000c1e1900 */
[----:B--2---:R-:W-:-:S05]  /*1770*/  @P0 IMAD.IADD R2, R9, 0x1, -R0 ;  /* 0x0000000109020824 */ /* 0x004fca00078e0a00 */
[----:B------:R-:W-:-:S05]  /*1780*/  IADD3 R125, R11, R2, RZ ;  /* 0x000000020b7d7210 */ /* 0x000fca0007ffe0ff */
[----:B------:R-:W-:-:S05]  /*1790*/  VIADD R0, R125, 0x7f ;  /* 0x0000007f7d007836 */ /* 0x000fca0000000000 */
[----:B------:R-:W-:-:S04]  /*17a0*/  SHF.R.S32.HI R3, RZ, 0x1f, R0 ;  /* 0x0000001fff037819 */ /* 0x000fc80000011400 */
[----:B------:R-:W-:-:S04]  /*17b0*/  LEA.HI R3, R3, R0, RZ, 0x7 ;  /* 0x0000000003037211 */ /* 0x000fc800078f38ff */
[----:B------:R-:W-:Y:S02]  /*17c0*/  LOP3.LUT R5, R3, 0xffffff80, RZ, 0xc0, !PT ;  /* 0xffffff8003057812 */ /* 0x000fe400078ec0ff */
[----:B------:R-:W-:Y:S02]  /*17d0*/  SHF.R.S32.HI R153, RZ, 0x7, R3 ;  /* 0x00000007ff997819 */ /* 0x000fe40000011403 */
[----:B------:R-:W-:-:S04]  /*17e0*/  VIADDMNMX R5, R5, -R11, R2, PT ;  /* 0x8000000b05057246 */ /* 0x000fc80003800102 */
[----:B------:R-:W-:Y:S02]  /*17f0*/  ISETP.GT.AND P0, PT, R5, R24, PT ;  /* 0x000000180500720c */ /* 0x000fe40003f04270 */
[----:B------:R-:W-:-:S05]  /*1800*/  SHF.R.U32.HI R24, RZ, 0x7, R24 ;  /* 0x00000007ff187819 */ /* 0x000fca0000011618 */
[----:B------:R-:W-:-:S06]  /*1810*/  IMAD.MOV.U32 R25, RZ, RZ, R24 ;  /* 0x000000ffff197224 */ /* 0x000fcc00078e0018 */
[----:B------:R-:W-:-:S05]  /*1820*/  @P0 VIADD R0, R5, 0x7f ;  /* 0x0000007f05000836 */ /* 0x000fca0000000000 */
[----:B------:R-:W-:-:S04]  /*1830*/  @P0 SHF.R.S32.HI R5, RZ, 0x1f, R0 ;  /* 0x0000001fff050819 */ /* 0x000fc80000011400 */
[----:B------:R-:W-:-:S04]  /*1840*/  @P0 LEA.HI R5, R5, R0, RZ, 0x7 ;  /* 0x0000000005050211 */ /* 0x000fc800078f38ff */
[----:B------:R-:W-:Y:S02]  /*1850*/  @P0 SHF.R.S32.HI R25, RZ, 0x7, R5 ;  /* 0x00000007ff190819 */ /* 0x000fe40000011405 */
[----:B------:R-:W-:Y:S02]  /*1860*/  PLOP3.LUT P0, PT, PT, PT, PT, 0x80, 0x0 ;  /* 0x000000000000781c */ /* 0x000fe40003f0f070 */
[----:B------:R-:W-:-:S13]  /*1870*/  ISETP.GT.AND P1, PT, R25, R24, PT ;  /* 0x000000181900720c */ /* 0x000fda0003f24270 */
[----:B0-----:R-:W-:Y:S05]  /*1880*/  @!P1 BRA `(.L_x_347) ;  /* 0x000000ac00009947 */ /* 0x001fea0003800000 */
[----:B------:R-:W-:Y:S01]  /*1890*/  IADD3 R0, R22, 0x28400, RZ ;  /* 0x0002840016007810 */ /* 0x000fe20007ffe0ff */
[----:B------:R-:W-:Y:S03]  /*18a0*/  BSSY B6, `(.L_x_348) ;  /* 0x0000013000067945 */ /* 0x000fe60003800000 */
[----:B------:R-:W-:-:S13]  /*18b0*/  LOP3.LUT P0, RZ, R0, 0x3ff, RZ, 0xc0, !PT ;  /* 0x000003ff00ff7812 */ /* 0x000fda000780c0ff */
[----:B------:R-:W-:Y:S05]  /*18c0*/  @!P0 BRA `(.L_x_349) ;  /* 0x0000000000408947 */ /* 0x000fea0003800000 */
[----:B------:R-:W-:Y:S01]  /*18d0*/  MOV R0, 0x0 ;  /* 0x0000000000007802 */ /* 0x000fe20000000f00 */
[----:B------:R-:W-:Y:S01]  /*18e0*/  ULDC.64 UR4, c[0x4][0x198] ;  /* 0x0100660000047ab9 */ /* 0x000fe20000000a00 */
[----:B------:R-:W-:Y:S01]  /*18f0*/  ULDC.64 UR6, c[0x4][0x100] ;  /* 0x0100400000067ab9 */ /* 0x000fe20000000a00 */
[----:B------:R-:W-:Y:S01]  /*1900*/  IMAD.U32 R4, RZ, RZ, UR4 ;  /* 0x00000004ff047e24 */ /* 0x000fe2000f8e00ff */
[----:B------:R0:W1:Y:S01]  /*1910*/  LDC.64 R14, c[0x4][R0] ;  /* 0x01000000000e7b82 */ /* 0x0000620000000a00 */
[----:B------:R-:W-:Y:S01]  /*1920*/  IMAD.U32 R5, RZ, RZ, UR5 ;  /* 0x00000005ff057e24 */ /* 0x000fe2000f8e00ff */
[----:B------:R-:W-:Y:S01]  /*1930*/  ULDC.64 UR4, c[0x4][0x1a0] ;  /* 0x0100680000047ab9 */ /* 0x000fe20000000a00 */
[----:B------:R-:W-:Y:S01]  /*1940*/  MOV R10, UR6 ;  /* 0x00000006000a7c02 */ /* 0x000fe20008000f00 */
[----:B------:R-:W-:Y:S02]  /*1950*/  IMAD.U32 R6, RZ, RZ, UR4 ;  /* 0x00000004ff067e24 */ /* 0x000fe4000f8e00ff */
[----:B------:R-:W-:-:S02]  /*1960*/  IMAD.U32 R7, RZ, RZ, UR5 ;  /* 0x00000005ff077e24 */ /* 0x000fc4000f8e00ff */
[----:B------:R-:W-:Y:S02]  /*1970*/  IMAD.U32 R11, RZ, RZ, UR7 ;  /* 0x00000007ff0b7e24 */ /* 0x000fe4000f8e00ff */
[----:B------:R-:W-:Y:S02]  /*1980*/  IMAD.MOV.U32 R8, RZ, RZ, 0x70 ;  /* 0x00000070ff087424 */ /* 0x000fe400078e00ff */
[----:B------:R-:W-:Y:S02]  /*1990*/  IMAD.MOV.U32 R12, RZ, RZ, 0x1 ;  /* 0x00000001ff0c7424 */ /* 0x000fe400078e00ff */
[----:B0-----:R-:W-:-:S07]  /*19a0*/  IMAD.MOV.U32 R13, RZ, RZ, RZ ;  /* 0x000000ffff0d7224 */ /* 0x001fce00078e00ff */
[----:B------:R-:W-:-:S07]  /*19b0*/  LEPC R20, `(.L_x_349) ;  /* 0x000000001014794e */ /* 0x000fce0000000000 */
[----:B-1---5:R-:W-:Y:S05]  /*19c0*/  CALL.ABS.NOINC R14 ;  /* 0x000000000e007343 */ /* 0x022fea0003c00000 */
.L_x_349:
[----:B------:R-:W-:Y:S05]  /*19d0*/  BSYNC B6 ;  /* 0x0000000000067941 */ /* 0x000fea0003800000 */
.L_x_348:
        /* <DEDUP_REMOVED lines=20> */
.L_x_351:
[----:B------:R-:W-:Y:S05]  /*1b20*/  BSYNC B6 ;  /* 0x0000000000067941 */ /* 0x000fea0003800000 */
.L_x_350:
[----:B------:R-:W-:Y:S01]  /*1b30*/  ULDC.64 UR4, c[0x0][0x9f8] ;  /* 0x00027e0000047ab9 */ /* 0x000fe20000000a00 */
[----:B------:R-:W-:Y:S01]  /*1b40*/  IADD3 R88, R29, R26, RZ ;  /* 0x0000001a1d587210 */ /* 0x000fe20007ffe0ff */
[----:B------:R-:W2:Y:S01]  /*1b50*/  LDL R21, [R1+0x24] ;  /* 0x0000240001157983 */ /* 0x000ea20000100800 */
[----:B------:R-:W-:Y:S01]  /*1b60*/  ISETP.NE.U32.AND P0, PT, RZ, UR4, PT ;  /* 0x00000004ff007c0c */ /* 0x000fe2000bf05070 */
[----:B------:R-:W0:Y:S01]  /*1b70*/  LDC.64 R104, c[0x0][0x300] ;  /* 0x0000c000ff687b82 */ /* 0x000e220000000a00 */
[----:B------:R-:W-:Y:S01]  /*1b80*/  SHF.R.S32.HI R8, RZ, 0x1f, R31 ;  /* 0x0000001fff087819 */ /* 0x000fe2000001141f */
[----:B------:R-:W3:Y:S01]  /*1b90*/  LDL R26, [R1+0x28] ;  /* 0x00002800011a7983 */ /* 0x000ee20000100800 */
[----:B------:R-:W-:Y:S01]  /*1ba0*/  ISETP.NE.AND.EX P0, PT, RZ, UR5, PT, P0 ;  /* 0x00000005ff007c0c */ /* 0x000fe2000bf05300 */
[----:B------:R-:W-:Y:S02]  /*1bb0*/  ULDC.64 UR6, c[0x0][0xa08] ;  /* 0x0002820000067ab9 */ /* 0x000fe40000000a00 */
[----:B------:R-:W4:Y:S02]  /*1bc0*/  LDL R15, [R1+0x20] ;  /* 0x00002000010f7983 */ /* 0x000f240000100800 */
[----:B------:R-:W1:Y:S08]  /*1bd0*/  LDC R39, c[0x0][0x3f4] ;  /* 0x0000fd00ff277b82 */ /* 0x000e700000000800 */
[----:B------:R-:W-:Y:S01]  /*1be0*/  @P0 IADD3 R4, P1, R28, UR4, RZ ;  /* 0x000000041c040c10 */ /* 0x000fe2000ff3e0ff */
[----:B------:R-:W1:Y:S01]  /*1bf0*/  S2R R20, SR_TID.X ;  /* 0x0000000000147919 */ /* 0x000e620000002100 */
[----:B------:R-:W1:Y:S02]  /*1c00*/  LDC.64 R32, c[0x0][0x3f8] ;  /* 0x0000fe00ff207b82 */ /* 0x000e640000000a00 */
[----:B------:R-:W-:Y:S01]  /*1c10*/  @P0 IADD3.X R5, R30, UR5, RZ, P1, !PT ;  /* 0x000000051e050c10 */ /* 0x000fe20008ffe4ff */
[----:B------:R-:W-:-:S04]  /*1c20*/  ULDC.64 UR4, c[0x0][0x308] ;  /* 0x0000c20000047ab9 */ /* 0x000fc80000000a00 */
[----:B------:R0:W2:Y:S01]  /*1c30*/  @P0 LDG.E R27, desc[UR42][R4.64] ;  /* 0x0000002a041b0981 */ /* 0x0000a2000c1e1900 */
[----:B------:R-:W-:Y:S01]  /*1c40*/  SHF.R.S32.HI R43, RZ, 0x1f, R88 ;  /* 0x0000001fff2b7819 */ /* 0x000fe20000011458 */
[----:B0-----:R-:W-:Y:S01]  /*1c50*/  IMAD.WIDE.U32 R6, R88, R104, RZ ;  /* 0x0000006858067225 */ /* 0x001fe200078e00ff */
[----:B------:R-:W-:-:S03]  /*1c60*/  ISETP.NE.U32.AND P0, PT, RZ, UR6, PT ;  /* 0x00000006ff007c0c */ /* 0x000fc6000bf05070 */
[----:B------:R-:W-:Y:S01]  /*1c70*/  IMAD R0, R43, R104, RZ ;  /* 0x000000682b007224 */ /* 0x000fe200078e02ff */
[----:B------:R-:W-:-:S03]  /*1c80*/  ISETP.NE.AND.EX P0, PT, RZ, UR7, PT, P0 ;  /* 0x00000007ff007c0c */ /* 0x000fc6000bf05300 */
[----:B------:R-:W-:Y:S02]  /*1c90*/  IMAD R3, R88, R105, R0 ;  /* 0x0000006958037224 */ /* 0x000fe400078e0200 */
[----:B------:R-:W-:Y:S02]  /*1ca0*/  IMAD R0, R8, UR4, RZ ;  /* 0x0000000408007c24 */ /* 0x000fe4000f8e02ff */
[----:B------:R-:W-:Y:S02]  /*1cb0*/  IMAD.IADD R7, R7, 0x1, R3 ;  /* 0x0000000107077824 */ /* 0x000fe400078e0203 */
[C---:B------:R-:W-:Y:S02]  /*1cc0*/  IMAD R3, R31.reuse, UR5, R0 ;  /* 0x000000051f037c24 */ /* 0x040fe4000f8e0200 */
[----:B------:R-:W-:Y:S01]  /*1cd0*/  IMAD.WIDE.U32 R4, R31, UR4, R6 ;  /* 0x000000041f047c25 */ /* 0x000fe2000f8e0006 */
[----:B------:R-:W-:-:S03]  /*1ce0*/  ULDC.64 UR4, c[0x0][0x310] ;  /* 0x0000c40000047ab9 */ /* 0x000fc60000000a00 */
[----:B------:R-:W-:Y:S01]  /*1cf0*/  IMAD.IADD R5, R5, 0x1, R3 ;  /* 0x0000000105057824 */ /* 0x000fe200078e0203 */
[----:B-1----:R-:W-:-:S04]  /*1d00*/  SHF.R.U32.HI R36, RZ, 0x7, R20 ;  /* 0x00000007ff247819 */ /* 0x002fc80000011614 */
[----:B------:R-:W-:Y:S02]  /*1d10*/  ISETP.NE.AND P6, PT, R36, 0x1, PT ;  /* 0x000000012400780c */ /* 0x000fe40003fc5270 */
[----:B------:R-:W-:Y:S01]  /*1d20*/  ISETP.GE.AND P2, PT, R16, R39, PT ;  /* 0x000000271000720c */ /* 0x000fe20003f46270 */
[----:B------:R-:W-:Y:S01]  /*1d30*/  VIADD R28, R23, 0x20 ;  /* 0x00000020171c7836 */ /* 0x000fe20000000000 */
[----:B------:R-:W-:Y:S02]  /*1d40*/  SHF.R.S32.HI R34, RZ, 0x1f, R23 ;  /* 0x0000001fff227819 */ /* 0x000fe40000011417 */
[----:B------:R-:W-:Y:S01]  /*1d50*/  SHF.R.S32.HI R19, RZ, 0x1f, R18 ;  /* 0x0000001fff137819 */ /* 0x000fe20000011412 */
[----:B------:R-:W-:-:S05]  /*1d60*/  IMAD.SHL.U32 R28, R28, 0x80, RZ ;  /* 0x000000801c1c7824 */ /* 0x000fca00078e00ff */
[----:B------:R-:W-:Y:S01]  /*1d70*/  LOP3.LUT R28, R28, 0x380, RZ, 0xc0, !PT ;  /* 0x000003801c1c7812 */ /* 0x000fe200078ec0ff */
[C---:B------:R-:W-:Y:S01]  /*1d80*/  IMAD.WIDE.U32 R10, R23.reuse, R32, R16 ;  /* 0x00000020170a7225 */ /* 0x040fe200078e0010 */
[----:B------:R-:W-:-:S04]  /*1d90*/  SHF.L.U32 R29, R23, 0x7, RZ ;  /* 0x00000007171d7819 */ /* 0x000fc800000006ff */
[----:B------:R-:W-:Y:S01]  /*1da0*/  LOP3.LUT R29, R29, 0x380, RZ, 0xc0, !PT ;  /* 0x000003801d1d7812 */ /* 0x000fe200078ec0ff */
[----:B------:R-:W-:-:S04]  /*1db0*/  VIADD R30, R23, 0x20 ;  /* 0x00000020171e7836 */ /* 0x000fc80000000000 */
[----:B------:R-:W-:-:S05]  /*1dc0*/  IMAD.SHL.U32 R30, R30, 0x80, RZ ;  /* 0x000000801e1e7824 */ /* 0x000fca00078e00ff */
[----:B------:R-:W-:-:S04]  /*1dd0*/  LOP3.LUT R30, R30, 0x380, RZ, 0xc0, !PT ;  /* 0x000003801e1e7812 */ /* 0x000fc800078ec0ff */
[----:B------:R-:W-:Y:S01]  /*1de0*/  SHF.R.U32.HI R30, RZ, 0x3, R30 ;  /* 0x00000003ff1e7819 */ /* 0x000fe2000001161e */
[C---:B------:R-:W-:Y:S01]  /*1df0*/  IMAD.SHL.U32 R90, R104.reuse, 0x20, RZ ;  /* 0x00000020685a7824 */ /* 0x040fe200078e00ff */
[----:B------:R-:W-:Y:S01]  /*1e00*/  SHF.L.U64.HI R91, R104, 0x5, R105 ;  /* 0x00000005685b7819 */ /* 0x000fe20000010269 */
[----:B------:R-:W-:-:S04]  /*1e10*/  IMAD.WIDE.U32 R46, R23, R104, R16 ;  /* 0x00000068172e7225 */ /* 0x000fc800078e0010 */
[C---:B------:R-:W-:Y:S01]  /*1e20*/  IMAD.WIDE.U32 R130, R23.reuse, R104, R90 ;  /* 0x0000006817827225 */ /* 0x040fe200078e005a */
[----:B------:R-:W-:-:S03]  /*1e30*/  IADD3 R38, R23, 0x20, RZ ;  /* 0x0000002017267810 */ /* 0x000fc60007ffe0ff */
[----:B------:R-:W-:Y:S01]  /*1e40*/  IMAD.SHL.U32 R112, R39, 0x2, RZ ;  /* 0x0000000227707824 */ /* 0x000fe200078e00ff */
[----:B------:R-:W-:Y:S01]  /*1e50*/  SHF.R.S32.HI R118, RZ, 0x1f, R38 ;  /* 0x0000001fff767819 */ /* 0x000fe20000011426 */
[----:B------:R-:W-:Y:S01]  /*1e60*/  VIADD R38, R23, 0x60 ;  /* 0x0000006017267836 */ /* 0x000fe20000000000 */
[----:B------:R-:W-:Y:S01]  /*1e70*/  IADD3 R128, R36, 0x8, RZ ;  /* 0x0000000824807810 */ /* 0x000fe20007ffe0ff */
[----:B------:R-:W-:-:S03]  /*1e80*/  IMAD.SHL.U32 R129, R104, 0x80, RZ ;  /* 0x0000008068817824 */ /* 0x000fc600078e00ff */
[----:B------:R-:W-:Y:S02]  /*1e90*/  SHF.R.S32.HI R116, RZ, 0x1f, R38 ;  /* 0x0000001fff747819 */ /* 0x000fe40000011426 */
[----:B--2---:R-:W-:Y:S02]  /*1ea0*/  SHF.R.S32.HI R0, RZ, 0x1f, R27 ;  /* 0x0000001fff007819 */ /* 0x004fe4000001141b */
[----:B------:R-:W-:Y:S02]  /*1eb0*/  SEL R101, R27, RZ, !P0 ;  /* 0x000000ff1b657207 */ /* 0x000fe40004000000 */
[----:B------:R-:W-:-:S03]  /*1ec0*/  SEL R9, R0, RZ, !P0 ;  /* 0x000000ff00097207 */ /* 0x000fc60004000000 */
[----:B------:R-:W-:Y:S02]  /*1ed0*/  IMAD.WIDE.U32 R102, R101, UR4, R4 ;  /* 0x0000000465667c25 */ /* 0x000fe4000f8e0004 */
[----:B------:R-:W0:Y:S02]  /*1ee0*/  LDC.64 R4, c[0x0][0x408] ;  /* 0x00010200ff047b82 */ /* 0x000e240000000a00 */
[----:B------:R-:W-:-:S04]  /*1ef0*/  IMAD R0, R9, UR4, RZ ;  /* 0x0000000409007c24 */ /* 0x000fc8000f8e02ff */
[----:B------:R-:W-:Y:S01]  /*1f00*/  IMAD R41, R101, UR5, R0 ;  /* 0x0000000565297c24 */ /* 0x000fe2000f8e0200 */
[----:B------:R-:W-:Y:S05]  /*1f10*/  @!P6 WARPSYNC.ALL ;  /* 0x000000000000e948 */ /* 0x000fea0003800000 */
[----:B------:R-:W-:Y:S02]  /*1f20*/  ULDC.64 UR4, c[0x0][0x330] ;  /* 0x0000cc0000047ab9 */ /* 0x000fe40000000a00 */
[----:B------:R-:W-:Y:S02]  /*1f30*/  IMAD R0, R8, UR4, RZ ;  /* 0x0000000408007c24 */ /* 0x000fe4000f8e02ff */
[----:B------:R-:W-:-:S04]  /*1f40*/  IMAD.WIDE.U32 R6, R31, UR4, R16 ;  /* 0x000000041f067c25 */ /* 0x000fc8000f8e0010 */
[----:B------:R-:W-:Y:S01]  /*1f50*/  IMAD R3, R31, UR5, R0 ;  /* 0x000000051f037c24 */ /* 0x000fe2000f8e0200 */
[----:B------:R-:W-:-:S03]  /*1f60*/  ULDC.64 UR4, c[0x0][0x338] ;  /* 0x0000ce0000047ab9 */ /* 0x000fc60000000a00 */
[----:B------:R-:W-:Y:S02]  /*1f70*/  IMAD.IADD R7, R7, 0x1, R3 ;  /* 0x0000000107077824 */ /* 0x000fe400078e0203 */
[----:B------:R-:W-:-:S04]  /*1f80*/  IMAD R3, R9, UR4, RZ ;  /* 0x0000000409037c24 */ /* 0x000fc8000f8e02ff */
[----:B------:R-:W-:Y:S01]  /*1f90*/  IMAD R109, R101, UR5, R3 ;  /* 0x00000005656d7c24 */ /* 0x000fe2000f8e0203 */
[----:B------:R-:W-:Y:S01]  /*1fa0*/  SEL R3, R39, RZ, P2 ;  /* 0x000000ff27037207 */ /* 0x000fe20001000000 */
[----:B0-----:R-:W-:-:S04]  /*1fb0*/  IMAD R12, R34, R4, RZ ;  /* 0x00000004220c7224 */ /* 0x001fc800078e02ff */
[----:B------:R-:W-:Y:S02]  /*1fc0*/  IMAD.IADD R3, R16, 0x1, R3 ;  /* 0x0000000110037824 */ /* 0x000fe400078e0203 */
[----:B------:R-:W-:-:S03]  /*1fd0*/  IMAD.WIDE.U32 R8, R23, R4, R18 ;  /* 0x0000000417087225 */ /* 0x000fc600078e0012 */
[----:B------:R-:W-:Y:S01]  /*1fe0*/  SHF.R.S32.HI R14, RZ, 0x1f, R3 ;  /* 0x0000001fff0e7819 */ /* 0x000fe20000011403 */
[----:B------:R-:W-:-:S03]  /*1ff0*/  IMAD R93, R23, R5, R12 ;  /* 0x00000005175d7224 */ /* 0x000fc600078e020c */
[----:B------:R-:W-:Y:S01]  /*2000*/  LEA.HI R48, R14, R3, RZ, 0x4 ;  /* 0x000000030e307211 */ /* 0x000fe200078f20ff */
[----:B------:R-:W-:-:S03]  /*2010*/  IMAD.IADD R95, R9, 0x1, R93 ;  /* 0x00000001095f7824 */ /* 0x000fc600078e025d */
[----:B------:R-:W-:Y:S02]  /*2020*/  LOP3.LUT R9, R28, 0x70, R48, 0xf8, !PT ;  /* 0x000000701c097812 */ /* 0x000fe400078ef830 */
[----:B------:R-:W0:Y:S01]  /*2030*/  S2R R28, SR_TID.X ;  /* 0x00000000001c7919 */ /* 0x000e220000002100 */
[----:B------:R-:W-:Y:S02]  /*2040*/  IMAD R0, R34, R32, RZ ;  /* 0x0000002022007224 */ /* 0x000fe400078e02ff */
[----:B------:R-:W-:Y:S02]  /*2050*/  VIADD R27, R23, 0x40 ;  /* 0x00000040171b7836 */ /* 0x000fe40000000000 */
[----:B------:R-:W-:-:S04]  /*2060*/  IMAD.WIDE.U32 R100, R101, UR4, R6 ;  /* 0x0000000465647c25 */ /* 0x000fc8000f8e0006 */
[----:B------:R-:W-:Y:S01]  /*2070*/  IMAD.MOV.U32 R94, RZ, RZ, R8 ;  /* 0x000000ffff5e7224 */ /* 0x000fe200078e0008 */
[----:B-----5:R-:W-:Y:S01]  /*2080*/  SHF.R.S32.HI R31, RZ, 0x1f, R113 ;  /* 0x0000001fff1f7819 */ /* 0x020fe20000011471 */
[----:B------:R-:W-:Y:S01]  /*2090*/  IMAD R13, R23, R33, R0 ;  /* 0x00000021170d7224 */ /* 0x000fe200078e0200 */
[----:B------:R-:W-:Y:S01]  /*20a0*/  LOP3.LUT R9, R9, R30, RZ, 0x3c, !PT ;  /* 0x0000001e09097212 */ /* 0x000fe200078e3cff */
[C---:B------:R-:W-:Y:S01]  /*20b0*/  IMAD.WIDE.U32 R6, R23.reuse, R32, R18 ;  /* 0x0000002017067225 */ /* 0x040fe200078e0012 */
[----:B------:R-:W-:Y:S01]  /*20c0*/  IADD3 R88, P0, R23, R88, RZ ;  /* 0x0000005817587210 */ /* 0x000fe20007f1e0ff */
[----:B------:R-:W-:Y:S02]  /*20d0*/  ULDC UR4, c[0x0][0x2f4] ;  /* 0x0000bd0000047ab9 */ /* 0x000fe40000000800 */
[----:B------:R-:W-:Y:S01]  /*20e0*/  IMAD.SHL.U32 R27, R27, 0x80, RZ ;  /* 0x000000801b1b7824 */ /* 0x000fe200078e00ff */
[----:B------:R-:W-:Y:S01]  /*20f0*/  IADD3 R11, R13, R11, RZ ;  /* 0x0000000b0d0b7210 */ /* 0x000fe20007ffe0ff */
[----:B------:R-:W-:-:S02]  /*2100*/  IMAD.IADD R7, R7, 0x1, R13 ;  /* 0x0000000107077824 */ /* 0x000fc400078e020d */
[----:B------:R-:W-:Y:S01]  /*2110*/  IMAD.WIDE.U32 R12, R23, R4, R16 ;  /* 0x00000004170c7225 */ /* 0x000fe200078e0010 */
[----:B------:R-:W-:Y:S02]  /*2120*/  LOP3.LUT R27, R27, 0x380, RZ, 0xc0, !PT ;  /* 0x000003801b1b7812 */ /* 0x000fe400078ec0ff */
[----:B------:R-:W-:Y:S02]  /*2130*/  LEA.HI R8, R14, R3, RZ, 0x7 ;  /* 0x000000030e087211 */ /* 0x000fe400078f38ff */
[----:B------:R-:W-:Y:S02]  /*2140*/  MOV R92, R12 ;  /* 0x0000000c005c7202 */ /* 0x000fe40000000f00 */
[--C-:B------:R-:W-:Y:S02]  /*2150*/  LOP3.LUT R3, R29, 0x70, R48.reuse, 0xf8, !PT ;  /* 0x000000701d037812 */ /* 0x100fe400078ef830 */
[----:B------:R-:W-:Y:S01]  /*2160*/  LOP3.LUT R12, R27, 0x70, R48, 0xf8, !PT ;  /* 0x000000701b0c7812 */ /* 0x000fe200078ef830 */
[----:B0-----:R-:W-:Y:S01]  /*2170*/  VIADD R35, R28, 0xffffff80 ;  /* 0xffffff801c237836 */ /* 0x001fe20000000000 */
[C---:B------:R-:W-:Y:S01]  /*2180*/  IADD3 R29, R23.reuse, 0x40, RZ ;  /* 0x00000040171d7810 */ /* 0x040fe20007ffe0ff */
[----:B------:R-:W-:-:S03]  /*2190*/  IMAD.SHL.U32 R27, R23, 0x80, RZ ;  /* 0x00000080171b7824 */ /* 0x000fc600078e00ff */
[----:B------:R-:W-:Y:S01]  /*21a0*/  SHF.R.S32.HI R28, RZ, 0x1f, R35 ;  /* 0x0000001fff1c7819 */ /* 0x000fe20000011423 */
[----:B------:R-:W-:Y:S01]  /*21b0*/  IMAD.SHL.U32 R29, R29, 0x80, RZ ;  /* 0x000000801d1d7824 */ /* 0x000fe200078e00ff */
[----:B------:R-:W-:Y:S02]  /*21c0*/  LOP3.LUT R27, R27, 0x380, RZ, 0xc0, !PT ;  /* 0x000003801b1b7812 */ /* 0x000fe400078ec0ff */
[----:B------:R-:W-:Y:S02]  /*21d0*/  LEA.HI R28, R28, R35, RZ, 0x6 ;  /* 0x000000231c1c7211 */ /* 0x000fe400078f30ff */
[----:B------:R-:W-:Y:S02]  /*21e0*/  SHF.R.U32.HI R27, RZ, 0x3, R27 ;  /* 0x00000003ff1b7819 */ /* 0x000fe4000001161b */
[----:B------:R-:W-:Y:S01]  /*21f0*/  LOP3.LUT R29, R29, 0x380, RZ, 0xc0, !PT ;  /* 0x000003801d1d7812 */ /* 0x000fe200078ec0ff */
[----:B------:R-:W-:Y:S01]  /*2200*/  IMAD.SHL.U32 R8, R8, 0x80, RZ ;  /* 0x0000008008087824 */ /* 0x000fe200078e00ff */
[----:B------:R-:W-:Y:S01]  /*2210*/  LOP3.LUT R3, R3, R27, RZ, 0x3c, !PT ;  /* 0x0000001b03037212 */ /* 0x000fe200078e3cff */
[----:B------:R-:W-:Y:S01]  /*2220*/  IMAD.SHL.U32 R28, R28, 0x10, RZ ;  /* 0x000000101c1c7824 */ /* 0x000fe200078e00ff */
[----:B------:R-:W-:-:S02]  /*2230*/  LOP3.LUT R14, R237, 0x70, R48, 0xf8, !PT ;  /* 0x00000070ed0e7812 */ /* 0x000fc400078ef830 */
[----:B------:R-:W-:Y:S02]  /*2240*/  SHF.R.U32.HI R29, RZ, 0x3, R29 ;  /* 0x00000003ff1d7819 */ /* 0x000fe4000001161d */
[----:B------:R-:W-:Y:S01]  /*2250*/  SHF.R.U32.HI R27, RZ, 0x3, R237 ;  /* 0x00000003ff1b7819 */ /* 0x000fe200000116ed */
[----:B------:R-:W-:Y:S01]  /*2260*/  IMAD.IADD R93, R93, 0x1, R13 ;  /* 0x000000015d5d7824 */ /* 0x000fe200078e020d */
[----:B------:R-:W-:Y:S02]  /*2270*/  LOP3.LUT R8, R8, 0xffffc000, RZ, 0xc0, !PT ;  /* 0xffffc00008087812 */ /* 0x000fe400078ec0ff */
[----:B------:R-:W-:Y:S02]  /*2280*/  LOP3.LUT R28, R28, 0xfffffc00, RZ, 0xc0, !PT ;  /* 0xfffffc001c1c7812 */ /* 0x000fe400078ec0ff */
[----:B------:R-:W-:Y:S02]  /*2290*/  LOP3.LUT R13, R12, R29, RZ, 0x3c, !PT ;  /* 0x0000001d0c0d7212 */ /* 0x000fe400078e3cff */
[----:B------:R-:W-:-:S02]  /*22a0*/  LOP3.LUT R27, R14, R27, RZ, 0x3c, !PT ;  /* 0x0000001b0e1b7212 */ /* 0x000fc400078e3cff */
[-C--:B------:R-:W-:Y:S02]  /*22b0*/  IADD3 R30, R3, R8.reuse, R28 ;  /* 0x00000008031e7210 */ /* 0x080fe40007ffe01c */
[-C--:B---3--:R-:W-:Y:S02]  /*22c0*/  IADD3 R29, R9, R8.reuse, R26 ;  /* 0x00000008091d7210 */ /* 0x088fe40007ffe01a */
[-C--:B------:R-:W-:Y:S02]  /*22d0*/  IADD3 R28, R13, R8.reuse, R21 ;  /* 0x000000080d1c7210 */ /* 0x080fe40007ffe015 */
[----:B----4-:R-:W-:Y:S01]  /*22e0*/  IADD3 R27, R27, R8, R15 ;  /* 0x000000081b1b7210 */ /* 0x010fe20007ffe00f */
[----:B------:R-:W-:Y:S01]  /*22f0*/  IMAD R8, R31, R4, RZ ;  /* 0x000000041f087224 */ /* 0x000fe200078e02ff */
[----:B------:R-:W-:Y:S01]  /*2300*/  SHF.L.U64.HI R12, R4, 0x5, R5 ;  /* 0x00000005040c7819 */ /* 0x000fe20000010205 */
[----:B------:R-:W-:-:S04]  /*2310*/  IMAD.WIDE.U32 R98, R113, R32, R6 ;  /* 0x0000002071627225 */ /* 0x000fc800078e0006 */
[C---:B------:R-:W-:Y:S01]  /*2320*/  IMAD.WIDE.U32 R96, R113.reuse, R32, R10 ;  /* 0x0000002071607225 */ /* 0x040fe200078e000a */
[C-C-:B------:R-:W-:Y:S02]  /*2330*/  SHF.L.U64.HI R11, R4.reuse, 0x6, R5.reuse ;  /* 0x00000006040b7819 */ /* 0x140fe40000010205 */
[C---:B------:R-:W-:Y:S01]  /*2340*/  SHF.L.U64.HI R10, R4.reuse, 0x7, R5 ;  /* 0x00000007040a7819 */ /* 0x040fe20000010205 */
[----:B------:R-:W-:Y:S02]  /*2350*/  IMAD R45, R113, R5, R8 ;  /* 0x00000005712d7224 */ /* 0x000fe400078e0208 */
[----:B------:R-:W-:Y:S02]  /*2360*/  VIADD R35, R23, 0x40 ;  /* 0x0000004017237836 */ /* 0x000fe40000000000 */
[C---:B------:R-:W-:Y:S02]  /*2370*/  IMAD.SHL.U32 R9, R4.reuse, 0x20, RZ ;  /* 0x0000002004097824 */ /* 0x040fe400078e00ff */
[----:B------:R-:W-:-:S02]  /*2380*/  IMAD.SHL.U32 R8, R4, 0x40, RZ ;  /* 0x0000004004087824 */ /* 0x000fc400078e00ff */
[----:B------:R-:W-:-:S04]  /*2390*/  IMAD.WIDE.U32 R94, R113, R4, R94 ;  /* 0x00000004715e7225 */ /* 0x000fc800078e005e */
[----:B------:R-:W-:-:S04]  /*23a0*/  IMAD.WIDE.U32 R92, R113, R4, R92 ;  /* 0x00000004715c7225 */ /* 0x000fc800078e005c */
[----:B------:R-:W-:Y:S02]  /*23b0*/  IMAD.SHL.U32 R7, R4, 0x80, RZ ;  /* 0x0000008004077824 */ /* 0x000fe400078e00ff */
[----:B------:R-:W-:Y:S01]  /*23c0*/  IMAD R4, R34, R104, RZ ;  /* 0x0000006822047224 */ /* 0x000fe200078e02ff */
[----:B------:R-:W-:Y:S01]  /*23d0*/  SHF.R.S32.HI R117, RZ, 0x1f, R35 ;  /* 0x0000001fff757819 */ /* 0x000fe20000011423 */
[----:B------:R-:W-:Y:S02]  /*23e0*/  IMAD R20, R31, R32, RZ ;  /* 0x000000201f147224 */ /* 0x000fe400078e02ff */
[----:B------:R-:W-:Y:S01]  /*23f0*/  IMAD R35, R23, R105, R4 ;  /* 0x0000006917237224 */ /* 0x000fe200078e0204 */
[----:B------:R-:W-:Y:S02]  /*2400*/  IADD3 R4, P1, R90, R130, RZ ;  /* 0x000000825a047210 */ /* 0x000fe40007f3e0ff */
[----:B------:R-:W-:Y:S01]  /*2410*/  IADD3.X R89, R34, R43, RZ, P0, !PT ;  /* 0x0000002b22597210 */ /* 0x000fe200007fe4ff */
[----:B------:R-:W-:Y:S01]  /*2420*/  IMAD.IADD R5, R35, 0x1, R131 ;  /* 0x0000000123057824 */ /* 0x000fe200078e0283 */
[----:B------:R-:W-:Y:S01]  /*2430*/  IADD3 R39, P0, R102, R46, RZ ;  /* 0x0000002e66277210 */ /* 0x000fe20007f1e0ff */
[----:B------:R-:W-:Y:S01]  /*2440*/  IMAD R37, R113, R33, R20 ;  /* 0x0000002171257224 */ /* 0x000fe200078e0214 */
[C---:B------:R-:W-:Y:S01]  /*2450*/  SHF.L.U64.HI R26, R32.reuse, 0x5, R33 ;  /* 0x00000005201a7819 */ /* 0x040fe20000010221 */
[----:B------:R-:W-:Y:S01]  /*2460*/  IMAD.IADD R34, R47, 0x1, R35 ;  /* 0x000000012f227824 */ /* 0x000fe200078e0223 */
[C---:B------:R-:W-:Y:S01]  /*2470*/  SHF.L.U64.HI R21, R32.reuse, 0x6, R33 ;  /* 0x0000000620157819 */ /* 0x040fe20000010221 */
[----:B------:R-:W-:Y:S01]  /*2480*/  IMAD.IADD R41, R103, 0x1, R41 ;  /* 0x0000000167297824 */ /* 0x000fe200078e0229 */
[C---:B------:R-:W-:Y:S01]  /*2490*/  SHF.L.U64.HI R20, R32.reuse, 0x7, R33 ;  /* 0x0000000720147819 */ /* 0x040fe20000010221 */
[C---:B------:R-:W-:Y:S01]  /*24a0*/  IMAD.SHL.U32 R15, R32.reuse, 0x20, RZ ;  /* 0x00000020200f7824 */ /* 0x040fe200078e00ff */
[C---:B------:R-:W-:Y:S01]  /*24b0*/  SHF.L.U32 R14, R32.reuse, 0x6, RZ ;  /* 0x00000006200e7819 */ /* 0x040fe200000006ff */
[----:B------:R-:W-:-:S02]  /*24c0*/  IMAD.SHL.U32 R13, R32, 0x80, RZ ;  /* 0x00000080200d7824 */ /* 0x000fc400078e00ff */
[----:B------:R-:W-:Y:S01]  /*24d0*/  IMAD.X R32, R5, 0x1, R91, P1 ;  /* 0x0000000105207824 */ /* 0x000fe200008e065b */
[----:B------:R-:W-:Y:S01]  /*24e0*/  IADD3 R31, P1, R4, R90, RZ ;  /* 0x0000005a041f7210 */ /* 0x000fe20007f3e0ff */
[----:B------:R-:W-:Y:S01]  /*24f0*/  VIADD R6, R16, 0x80 ;  /* 0x0000008010067836 */ /* 0x000fe20000000000 */
[----:B------:R-:W-:Y:S01]  /*2500*/  P2R R0, PR, RZ, 0x4 ;  /* 0x00000004ff007803 */ /* 0x000fe20000000000 */
[----:B------:R-:W-:Y:S01]  /*2510*/  IMAD.X R44, R34, 0x1, R41, P0 ;  /* 0x00000001222c7824 */ /* 0x000fe200000e0629 */
[----:B------:R-:W-:Y:S02]  /*2520*/  IADD3 R42, P3, R102, 0x80, RZ ;  /* 0x00000080662a7810 */ /* 0x000fe40007f7e0ff */
[----:B------:R-:W-:Y:S02]  /*2530*/  LOP3.LUT R40, R48, 0xfffffff0, RZ, 0xc0, !PT ;  /* 0xfffffff030287812 */ /* 0x000fe400078ec0ff */
[----:B------:R-:W-:Y:S01]  /*2540*/  IADD3 R43, P2, R39, 0x80, RZ ;  /* 0x00000080272b7810 */ /* 0x000fe20007f5e0ff */
[----:B------:R-:W-:Y:S01]  /*2550*/  IMAD.X R35, R32, 0x1, R91, P1 ;  /* 0x0000000120237824 */ /* 0x000fe200008e065b */
[C---:B------:R-:W-:Y:S01]  /*2560*/  SHF.L.U64.HI R3, R104.reuse, 0x7, R105 ;  /* 0x0000000768037819 */ /* 0x040fe20000010269 */
[----:B------:R-:W-:Y:S01]  /*2570*/  IMAD.IADD R36, R99, 0x1, R37 ;  /* 0x0000000163247824 */ /* 0x000fe200078e0225 */
[----:B------:R-:W-:Y:S01]  /*2580*/  SHF.L.U64.HI R33, R104, 0x6, R105 ;  /* 0x0000000668217819 */ /* 0x000fe20000010269 */
[----:B------:R-:W-:Y:S01]  /*2590*/  IMAD.IADD R37, R37, 0x1, R97 ;  /* 0x0000000125257824 */ /* 0x000fe200078e0261 */
[----:B------:R-:W-:Y:S01]  /*25a0*/  IADD3 R38, R95, R45, RZ ;  /* 0x0000002d5f267210 */ /* 0x000fe20007ffe0ff */
[----:B------:R-:W-:Y:S01]  /*25b0*/  IMAD.IADD R45, R45, 0x1, R93 ;  /* 0x000000012d2d7824 */ /* 0x000fe200078e025d */
[----:B------:R-:W-:Y:S01]  /*25c0*/  @!P6 BAR.SYNC.DEFER_BLOCKING 0x9, 0x100 ;  /* 0x024400000000eb1d */ /* 0x000fe20000010000 */
[----:B------:R-:W-:Y:S01]  /*25d0*/  ISETP.GE.AND P0, PT, R16, UR4, PT ;  /* 0x0000000410007c0c */ /* 0x000fe2000bf06270 */
[----:B------:R-:W-:Y:S01]  /*25e0*/  IMAD.X R107, RZ, RZ, R41, P3 ;  /* 0x000000ffff6b7224 */ /* 0x000fe200018e0629 */
[----:B------:R-:W-:Y:S01]  /*25f0*/  ISETP.GE.AND P1, PT, R6, UR4, PT ;  /* 0x0000000406007c0c */ /* 0x000fe2000bf26270 */
[----:B------:R-:W-:Y:S01]  /*2600*/  IMAD.IADD R109, R101, 0x1, R109 ;  /* 0x00000001656d7824 */ /* 0x000fe200078e026d */
[----:B------:R-:W-:-:S02]  /*2610*/  SHF.R.S32.HI R105, RZ, 0x4, R48 ;  /* 0x00000004ff697819 */ /* 0x000fc40000011430 */
[----:B------:R-:W-:Y:S02]  /*2620*/  SHF.R.S32.HI R106, RZ, 0x1f, R40 ;  /* 0x0000001fff6a7819 */ /* 0x000fe40000011428 */
[----:B------:R-:W-:-:S07]  /*2630*/  IADD3.X R108, RZ, R44, RZ, P2, !PT ;  /* 0x0000002cff6c7210 */ /* 0x000fce00017fe4ff */
.L_x_435:
[----:B------:R-:W2:Y:S01]  /*2640*/  LDL R48, [R1+0x34] ;  /* 0x0000340001307983 */ /* 0x000ea20000100800 */
[----:B------:R-:W0:Y:S01]  /*2650*/  LDC R122, c[0x0][0x3f4] ;  /* 0x0000fd00ff7a7b82 */ /* 0x000e220000000800 */
[----:B------:R-:W-:Y:S01]  /*2660*/  VIADD R25, R25, 0xffffffff ;  /* 0xffffffff19197836 */ /* 0x000fe20000000000 */
[----:B------:R-:W-:Y:S05]  /*2670*/  YIELD ;  /* 0x0000000000007946 */ /* 0x000fea0003800000 */
[----:B------:R-:W-:Y:S01]  /*2680*/  ISETP.GT.AND P3, PT, R25, R24, PT ;  /* 0x000000181900720c */ /* 0x000fe20003f64270 */
[----:B------:R-:W-:Y:S03]  /*2690*/  BSSY B0, `(.L_x_352) ;  /* 0x0000962000007945 */ /* 0x000fe60003800000 */
[----:B------:R-:W-:-:S02]  /*26a0*/  P2R R111, PR, RZ, 0x8 ;  /* 0x00000008ff6f7803 */ /* 0x000fc40000000000 */
[----:B0-----:R-:W-:Y:S01]  /*26b0*/  ISETP.GE.AND P2, PT, R122, 0x1, PT ;  /* 0x000000017a00780c */ /* 0x001fe20003f46270 */
[----:B--2---:R-:W-:-:S04]  /*26c0*/  IMAD R49, R232, 0x8000, R48 ;  /* 0x00008000e8317824 */ /* 0x004fc800078e0230 */
[----:B------:R-:W-:-:S08]  /*26d0*/  IMAD.IADD R114, R22, 0x1, R49 ;  /* 0x0000000116727824 */ /* 0x000fd000078e0231 */
[----:B------:R-:W-:Y:S05]  /*26e0*/  @!P2 BRA `(.L_x_353) ;  /* 0x000000900020a947 */ /* 0x000fea0003800000 */
[----:B------:R-:W-:Y:S01]  /*26f0*/  ULDC.U8 UR4, c[0x0][0x410] ;  /* 0x0001040000047ab9 */ /* 0x000fe20000000000 */
[----:B------:R-:W-:Y:S01]  /*2700*/  SHF.R.S32.HI R48, RZ, 0x1f, R25 ;  /* 0x0000001fff307819 */ /* 0x000fe20000011419 */
[-C--:B------:R-:W-:Y:S01]  /*2710*/  IMAD R49, R3, R25.reuse, RZ ;  /* 0x0000001903317224 */ /* 0x080fe200078e02ff */
[----:B------:R-:W-:Y:S01]  /*2720*/  ISETP.NE.AND P2, PT, RZ, UR4, PT ;  /* 0x00000004ff007c0c */ /* 0x000fe2000bf45270 */
[-C--:B------:R-:W-:Y:S02]  /*2730*/  IMAD R50, R20, R25.reuse, RZ ;  /* 0x0000001914327224 */ /* 0x080fe400078e02ff */
[----:B------:R-:W-:Y:S02]  /*2740*/  IMAD R51, R10, R25, RZ ;  /* 0x000000190a337224 */ /* 0x000fe400078e02ff */
[C---:B------:R-:W-:Y:S02]  /*2750*/  IMAD R123, R48.reuse, R129, R49 ;  /* 0x00000081307b7224 */ /* 0x040fe400078e0231 */
[----:B------:R-:W-:-:S02]  /*2760*/  IMAD R53, R48, R13, R50 ;  /* 0x0000000d30357224 */ /* 0x000fc400078e0232 */
[----:B------:R-:W-:Y:S02]  /*2770*/  IMAD R127, R48, R7, R51 ;  /* 0x00000007307f7224 */ /* 0x000fe400078e0233 */
[----:B------:R-:W-:Y:S02]  /*2780*/  IMAD R115, R25, -0x80, R2 ;  /* 0xffffff8019737824 */ /* 0x000fe400078e0202 */
[----:B------:R-:W-:-:S03]  /*2790*/  IMAD.WIDE.U32 R120, R129, R25, RZ ;  /* 0x0000001981787225 */ /* 0x000fc600078e00ff */
[----:B------:R-:W-:Y:S01]  /*27a0*/  VIMNMX R115, R115, 0x80, PT ;  /* 0x0000008073737848 */ /* 0x000fe20003fe0100 */
[----:B------:R-:W-:Y:S01]  /*27b0*/  IMAD.WIDE.U32 R48, R13, R25, RZ ;  /* 0x000000190d307225 */ /* 0x000fe200078e00ff */
[----:B------:R-:W-:-:S03]  /*27c0*/  IADD3 R123, R121, R123, RZ ;  /* 0x0000007b797b7210 */ /* 0x000fc60007ffe0ff */
[----:B------:R-:W-:-:S04]  /*27d0*/  IMAD.WIDE.U32 R50, R7, R25, RZ ;  /* 0x0000001907327225 */ /* 0x000fc800078e00ff */
[----:B------:R-:W-:Y:S02]  /*27e0*/  IMAD.IADD R133, R49, 0x1, R53 ;  /* 0x0000000131857824 */ /* 0x000fe400078e0235 */
[----:B------:R-:W-:Y:S01]  /*27f0*/  IMAD.IADD R127, R51, 0x1, R127 ;  /* 0x00000001337f7824 */ /* 0x000fe200078e027f */
[----:B------:R-:W-:Y:S06]  /*2800*/  @!P2 BRA `(.L_x_354) ;  /* 0x000000440054a947 */ /* 0x000fec0003800000 */
[----:B------:R-:W-:Y:S01]  /*2810*/  ISETP.GE.AND P2, PT, R23, R115, PT ;  /* 0x000000731700720c */ /* 0x000fe20003f46270 */
[----:B------:R-:W-:Y:S01]  /*2820*/  BSSY B1, `(.L_x_355) ;  /* 0x0000017000017945 */ /* 0x000fe20003800000 */
[----:B------:R-:W-:Y:S02]  /*2830*/  CS2R R68, SRZ ;  /* 0x0000000000447805 */ /* 0x000fe4000001ff00 */
[----:B------:R-:W-:Y:S02]  /*2840*/  CS2R R76, SRZ ;  /* 0x00000000004c7805 */ /* 0x000fe4000001ff00 */
[----:B------:R-:W-:Y:S02]  /*2850*/  CS2R R80, SRZ ;  /* 0x0000000000507805 */ /* 0x000fe4000001ff00 */
[----:B------:R-:W-:Y:S02]  /*2860*/  CS2R R78, SRZ ;  /* 0x00000000004e7805 */ /* 0x000fe4000001ff00 */
[----:B------:R-:W-:-:S03]  /*2870*/  CS2R R82, SRZ ;  /* 0x0000000000527805 */ /* 0x000fc6000001ff00 */
[----:B------:R-:W-:Y:S05]  /*2880*/  @P2 BRA `(.L_x_356) ;  /* 0x0000000000402947 */ /* 0x000fea0003800000 */
[----:B------:R-:W-:Y:S01]  /*2890*/  ULDC.64 UR4, c[0x0][0x3e8] ;  /* 0x0000fa0000047ab9 */ /* 0x000fe20000000a00 */
[----:B------:R-:W-:Y:S02]  /*28a0*/  CS2R R80, SRZ ;  /* 0x0000000000507805 */ /* 0x000fe4000001ff00 */
[----:B------:R-:W-:Y:S02]  /*28b0*/  IADD3 R52, P3, P4, R98, UR4, R48 ;  /* 0x0000000462347c10 */ /* 0x000fe4000fc7e030 */
[----:B------:R-:W-:Y:S02]  /*28c0*/  CS2R R82, SRZ ;  /* 0x0000000000527805 */ /* 0x000fe4000001ff00 */
[----:B------:R-:W-:Y:S01]  /*28d0*/  IADD3.X R53, R36, UR5, R133, P3, P4 ;  /* 0x0000000524357c10 */ /* 0x000fe20009fe8485 */
[----:B------:R-:W-:Y:S02]  /*28e0*/  ULDC.64 UR4, c[0x0][0x400] ;  /* 0x0001000000047ab9 */ /* 0x000fe40000000a00 */
[----:B------:R-:W-:-:S04]  /*28f0*/  IADD3 R54, P3, P4, R94, UR4, R50 ;  /* 0x000000045e367c10 */ /* 0x000fc8000fc7e032 */
[----:B------:R-:W-:Y:S02]  /*2900*/  IADD3.X R55, R38, UR5, R127, P3, P4 ;  /* 0x0000000526377c10 */ /* 0x000fe40009fe847f */
[----:B------:R-:W-:Y:S02]  /*2910*/  ISETP.GE.AND P3, PT, R18, R122, PT ;  /* 0x0000007a1200720c */ /* 0x000fe40003f66270 */
[----:B------:R-:W-:Y:S02]  /*2920*/  CS2R R76, SRZ ;  /* 0x00000000004c7805 */ /* 0x000fe4000001ff00 */
[----:B------:R-:W-:-:S09]  /*2930*/  CS2R R78, SRZ ;  /* 0x00000000004e7805 */ /* 0x000fd2000001ff00 */
[----:B------:R0:W5:Y:S04]  /*2940*/  @!P3 LDG.E.64 R80, desc[UR42][R52.64] ;  /* 0x0000002a3450b981 */ /* 0x000168000c1e1b00 */
[----:B------:R0:W5:Y:S01]  /*2950*/  @!P3 LDG.E.64 R82, desc[UR42][R54.64] ;  /* 0x0000002a3652b981 */ /* 0x000162000c1e1b00 */
[----:B------:R-:W-:-:S13]  /*2960*/  ISETP.GE.AND P3, PT, R233, R122, PT ;  /* 0x0000007ae900720c */ /* 0x000fda0003f66270 */
[----:B------:R0:W5:Y:S04]  /*2970*/  @!P3 LDG.E.64 R76, desc[UR42][R52.64+0x40] ;  /* 0x0000402a344cb981 */ /* 0x000168000c1e1b00 */
[----:B------:R0:W5:Y:S02]  /*2980*/  @!P3 LDG.E.64 R78, desc[UR42][R54.64+0x40] ;  /* 0x0000402a364eb981 */ /* 0x000164000c1e1b00 */
.L_x_356:
[----:B------:R-:W-:Y:S05]  /*2990*/  BSYNC B1 ;  /* 0x0000000000017941 */ /* 0x000fea0003800000 */
.L_x_355:
[----:B0-----:R-:W-:Y:S01]  /*29a0*/  VIADD R52, R23, 0x20 ;  /* 0x0000002017347836 */ /* 0x001fe20000000000 */
[----:B------:R-:W-:Y:S01]  /*29b0*/  BSSY B1, `(.L_x_357) ;  /* 0x0000024000017945 */ /* 0x000fe20003800000 */
[----:B------:R-:W-:Y:S02]  /*29c0*/  CS2R R72, SRZ ;  /* 0x0000000000487805 */ /* 0x000fe4000001ff00 */
[----:B------:R-:W-:Y:S02]  /*29d0*/  CS2R R70, SRZ ;  /* 0x0000000000467805 */ /* 0x000fe4000001ff00 */
[----:B------:R-:W-:Y:S02]  /*29e0*/  CS2R R60, SRZ ;  /* 0x00000000003c7805 */ /* 0x000fe4000001ff00 */
[----:B------:R-:W-:Y:S02]  /*29f0*/  ISETP.GE.AND P3, PT, R52, R115, PT ;  /* 0x000000733400720c */ /* 0x000fe40003f66270 */
[----:B------:R-:W-:-:S02]  /*2a00*/  CS2R R52, SRZ ;  /* 0x0000000000347805 */ /* 0x000fc4000001ff00 */
[----:B------:R-:W-:Y:S02]  /*2a10*/  CS2R R64, SRZ ;  /* 0x0000000000407805 */ /* 0x000fe4000001ff00 */
[----:B------:R-:W-:Y:S02]  /*2a20*/  CS2R R62, SRZ ;  /* 0x00000000003e7805 */ /* 0x000fe4000001ff00 */
[----:B------:R-:W-:Y:S02]  /*2a30*/  CS2R R66, SRZ ;  /* 0x0000000000427805 */ /* 0x000fe4000001ff00 */
[----:B------:R-:W-:Y:S02]  /*2a40*/  CS2R R56, SRZ ;  /* 0x0000000000387805 */ /* 0x000fe4000001ff00 */
[----:B------:R-:W-:Y:S02]  /*2a50*/  CS2R R54, SRZ ;  /* 0x0000000000367805 */ /* 0x000fe4000001ff00 */
[----:B------:R-:W-:Y:S01]  /*2a60*/  CS2R R58, SRZ ;  /* 0x00000000003a7805 */ /* 0x000fe2000001ff00 */
[----:B-----5:R-:W-:Y:S01]  /*2a70*/  IMAD.MOV.U32 R134, RZ, RZ, R76 ;  /* 0x000000ffff867224 */ /* 0x020fe200078e004c */
[----:B------:R-:W-:-:S02]  /*2a80*/  MOV R141, R80 ;  /* 0x00000050008d7202 */ /* 0x000fc40000000f00 */
[----:B------:R-:W-:Y:S01]  /*2a90*/  CS2R R74, SRZ ;  /* 0x00000000004a7805 */ /* 0x000fe2000001ff00 */
[----:B------:R-:W-:Y:S06]  /*2aa0*/  @P3 BRA `(.L_x_358) ;  /* 0x0000000000503947 */ /* 0x000fec0003800000 */
[----:B------:R-:W-:Y:S01]  /*2ab0*/  IADD3 R84, P4, P5, R98, R48, R15 ;  /* 0x0000003062547210 */ /* 0x000fe20007d9e00f */
[----:B------:R-:W-:Y:S01]  /*2ac0*/  ULDC.64 UR4, c[0x0][0x3e8] ;  /* 0x0000fa0000047ab9 */ /* 0x000fe20000000a00 */
[----:B------:R-:W-:Y:S02]  /*2ad0*/  CS2R R72, SRZ ;  /* 0x0000000000487805 */ /* 0x000fe4000001ff00 */
[----:B------:R-:W-:Y:S02]  /*2ae0*/  CS2R R74, SRZ ;  /* 0x00000000004a7805 */ /* 0x000fe4000001ff00 */
[----:B------:R-:W-:Y:S02]  /*2af0*/  IADD3.X R69, R36, R133, R26, P4, P5 ;  /* 0x0000008524457210 */ /* 0x000fe400027ea41a */
[----:B------:R-:W-:-:S04]  /*2b00*/  IADD3 R86, P4, P5, R94, R50, R9 ;  /* 0x000000325e567210 */ /* 0x000fc80007d9e009 */
[----:B------:R-:W-:Y:S02]  /*2b10*/  IADD3.X R68, R38, R127, R12, P4, P5 ;  /* 0x0000007f26447210 */ /* 0x000fe400027ea40c */
[----:B------:R-:W-:-:S04]  /*2b20*/  IADD3 R84, P4, R84, UR4, RZ ;  /* 0x0000000454547c10 */ /* 0x000fc8000ff9e0ff */
[----:B------:R-:W-:Y:S01]  /*2b30*/  IADD3.X R85, R69, UR5, RZ, P4, !PT ;  /* 0x0000000545557c10 */ /* 0x000fe2000a7fe4ff */
[----:B------:R-:W-:Y:S02]  /*2b40*/  ULDC.64 UR4, c[0x0][0x400] ;  /* 0x0001000000047ab9 */ /* 0x000fe40000000a00 */
[----:B------:R-:W-:-:S04]  /*2b50*/  IADD3 R86, P4, R86, UR4, RZ ;  /* 0x0000000456567c10 */ /* 0x000fc8000ff9e0ff */
[----:B------:R-:W-:Y:S02]  /*2b60*/  IADD3.X R87, R68, UR5, RZ, P4, !PT ;  /* 0x0000000544577c10 */ /* 0x000fe4000a7fe4ff */
        /* <DEDUP_REMOVED lines=8> */
.L_x_358:
[----:B------:R-:W-:Y:S05]  /*2bf0*/  BSYNC B1 ;  /* 0x0000000000017941 */ /* 0x000fea0003800000 */
.L_x_357:
[----:B0-----:R-:W-:Y:S01]  /*2c00*/  VIADD R84, R23, 0x40 ;  /* 0x0000004017547836 */ /* 0x001fe20000000000 */
[----:B------:R-:W-:Y:S04]  /*2c10*/  BSSY B1, `(.L_x_359) ;  /* 0x0000018000017945 */ /* 0x000fe80003800000 */
[----:B------:R-:W-:-:S04]  /*2c20*/  ISETP.GE.AND P4, PT, R84, R115, PT ;  /* 0x000000735400720c */ /* 0x000fc80003f86270 */
[----:B------:R-:W-:-:S09]  /*2c30*/  P2R R143, PR, RZ, 0x10 ;  /* 0x00000010ff8f7803 */ /* 0x000fd20000000000 */
[----:B------:R-:W-:Y:S05]  /*2c40*/  @P4 BRA `(.L_x_360) ;  /* 0x0000000000504947 */ /* 0x000fea0003800000 */
        /* <DEDUP_REMOVED lines=20> */
.L_x_360:
[----:B------:R-:W-:Y:S05]  /*2d90*/  BSYNC B1 ;  /* 0x0000000000017941 */ /* 0x000fea0003800000 */
.L_x_359:
[----:B0-----:R-:W-:Y:S01]  /*2da0*/  VIADD R84, R23, 0x60 ;  /* 0x0000006017547836 */ /* 0x001fe20000000000 */
[----:B------:R-:W-:Y:S04]  /*2db0*/  BSSY B1, `(.L_x_361) ;  /* 0x000001d000017945 */ /* 0x000fe80003800000 */
[----:B------:R-:W-:-:S13]  /*2dc0*/  ISETP.GE.AND P4, PT, R84, R115, PT ;  /* 0x000000735400720c */ /* 0x000fda0003f86270 */
[----:B------:R-:W-:Y:S05]  /*2dd0*/  @P4 BRA `(.L_x_362) ;  /* 0x0000000000684947 */ /* 0x000fea0003800000 */
[----:B------:R-:W0:Y:S01]  /*2de0*/  LDC.64 R52, c[0x0][0x3f8] ;  /* 0x0000fe00ff347b82 */ /* 0x000e220000000a00 */
[----:B------:R-:W-:Y:S01]  /*2df0*/  IMAD.MOV.U32 R49, RZ, RZ, R133 ;  /* 0x000000ffff317224 */ /* 0x000fe200078e0085 */
[----:B------:R-:W-:Y:S01]  /*2e00*/  MOV R51, R127 ;  /* 0x0000007f00337202 */ /* 0x000fe20000000f00 */
[----:B------:R-:W-:Y:S01]  /*2e10*/  ULDC.64 UR4, c[0x0][0x3e8] ;  /* 0x0000fa0000047ab9 */ /* 0x000fe20000000a00 */
[----:B------:R-:W-:Y:S02]  /*2e20*/  CS2R R56, SRZ ;  /* 0x0000000000387805 */ /* 0x000fe4000001ff00 */
[----:B------:R-:W-:Y:S01]  /*2e30*/  CS2R R58, SRZ ;  /* 0x00000000003a7805 */ /* 0x000fe2000001ff00 */
[----:B0-----:R-:W-:Y:S02]  /*2e40*/  IMAD R53, R53, 0x60, RZ ;  /* 0x0000006035357824 */ /* 0x001fe400078e02ff */
[----:B------:R-:W-:-:S04]  /*2e50*/  IMAD.WIDE.U32 R48, R52, 0x60, R48 ;  /* 0x0000006034307825 */ /* 0x000fc800078e0030 */
[----:B------:R-:W-:Y:S01]  /*2e60*/  IMAD.IADD R49, R49, 0x1, R53 ;  /* 0x0000000131317824 */ /* 0x000fe200078e0235 */
[----:B------:R-:W-:Y:S01]  /*2e70*/  IADD3 R48, P5, P6, R98, UR4, R48 ;  /* 0x0000000462307c10 */ /* 0x000fe2000febe030 */
[----:B------:R-:W0:Y:S03]  /*2e80*/  LDC.64 R52, c[0x0][0x408] ;  /* 0x00010200ff347b82 */ /* 0x000e260000000a00 */
[----:B------:R-:W-:Y:S01]  /*2e90*/  IADD3.X R49, R36, UR5, R49, P5, P6 ;  /* 0x0000000524317c10 */ /* 0x000fe2000afec431 */
[----:B------:R-:W-:Y:S01]  /*2ea0*/  ULDC.64 UR4, c[0x0][0x400] ;  /* 0x0001000000047ab9 */ /* 0x000fe20000000a00 */
[----:B0-----:R-:W-:-:S04]  /*2eb0*/  IMAD.WIDE.U32 R50, R52, 0x60, R50 ;  /* 0x0000006034327825 */ /* 0x001fc800078e0032 */
[----:B------:R-:W-:Y:S01]  /*2ec0*/  IMAD R53, R53, 0x60, RZ ;  /* 0x0000006035357824 */ /* 0x000fe200078e02ff */
[----:B------:R-:W-:-:S03]  /*2ed0*/  IADD3 R50, P5, P6, R94, UR4, R50 ;  /* 0x000000045e327c10 */ /* 0x000fc6000febe032 */
[----:B------:R-:W-:-:S05]  /*2ee0*/  IMAD.IADD R51, R51, 0x1, R53 ;  /* 0x0000000133337824 */ /* 0x000fca00078e0235 */
        /* <DEDUP_REMOVED lines=9> */
.L_x_362:
[----:B------:R-:W-:Y:S05]  /*2f80*/  BSYNC B1 ;  /* 0x0000000000017941 */ /* 0x000fea0003800000 */
.L_x_361:
[----:B------:R-:W-:Y:S01]  /*2f90*/  UISETP.NE.AND UP0, UPT, UR47, 0x3, UPT ;  /* 0x000000032f00788c */ /* 0x000fe2000bf05270 */
[----:B------:R-:W-:Y:S01]  /*2fa0*/  IMAD.MOV.U32 R142, RZ, RZ, R78 ;  /* 0x000000ffff8e7224 */ /* 0x000fe200078e004e */
[----:B-----5:R-:W-:Y:S01]  /*2fb0*/  MOV R137, R72 ;  /* 0x0000004800897202 */ /* 0x020fe20000000f00 */
[----:B------:R-:W-:Y:S01]  /*2fc0*/  IMAD.MOV.U32 R154, RZ, RZ, R82 ;  /* 0x000000ffff9a7224 */ /* 0x000fe200078e0052 */
[----:B------:R-:W-:Y:S01]  /*2fd0*/  MOV R127, R62 ;  /* 0x0000003e007f7202 */ /* 0x000fe20000000f00 */
[----:B------:R-:W-:Y:S01]  /*2fe0*/  IMAD.MOV.U32 R135, RZ, RZ, R68 ;  /* 0x000000ffff877224 */ /* 0x000fe200078e0044 */
[----:B------:R-:W-:Y:S01]  /*2ff0*/  PLOP3.LUT P5, PT, PT, PT, UP0, 0x80, 0x0 ;  /* 0x000000000000781c */ /* 0x000fe20003faf008 */
[----:B------:R-:W-:Y:S01]  /*3000*/  IMAD.MOV.U32 R136, RZ, RZ, R70 ;  /* 0x000000ffff887224 */ /* 0x000fe200078e0046 */
[----:B------:R-:W-:Y:S01]  /*3010*/  MOV R87, R58 ;  /* 0x0000003a00577202 */ /* 0x000fe20000000f00 */
[----:B------:R-:W-:Y:S02]  /*3020*/  IMAD.MOV.U32 R138, RZ, RZ, R74 ;  /* 0x000000ffff8a7224 */ /* 0x000fe400078e004a */
[----:B------:R-:W-:-:S02]  /*3030*/  IMAD.MOV.U32 R126, RZ, RZ, R60 ;  /* 0x000000ffff7e7224 */ /* 0x000fc400078e003c */
[----:B------:R-:W-:Y:S02]  /*3040*/  IMAD.MOV.U32 R132, RZ, RZ, R64 ;  /* 0x000000ffff847224 */ /* 0x000fe400078e0040 */
[----:B------:R-:W-:Y:S02]  /*3050*/  IMAD.MOV.U32 R133, RZ, RZ, R66 ;  /* 0x000000ffff857224 */ /* 0x000fe400078e0042 */
[----:B------:R-:W-:Y:S02]  /*3060*/  IMAD.MOV.U32 R85, RZ, RZ, R52 ;  /* 0x000000ffff557224 */ /* 0x000fe400078e0034 */
[----:B------:R-:W-:Y:S02]  /*3070*/  IMAD.MOV.U32 R86, RZ, RZ, R56 ;  /* 0x000000ffff567224 */ /* 0x000fe400078e0038 */
[----:B------:R-:W-:Y:S01]  /*3080*/  IMAD.MOV.U32 R84, RZ, RZ, R54 ;  /* 0x000000ffff547224 */ /* 0x000fe200078e0036 */
[----:B------:R-:W-:Y:S06]  /*3090*/  @!P5 BRA `(.L_x_363) ;  /* 0x000000000004d947 */ /* 0x000fec0003800000 */
[----:B------:R-:W-:Y:S01]  /*30a0*/  BPT.TRAP 0x1 ;  /* 0x000000040000795c */ /* 0x000fe20000300000 */
.L_x_363:
[----:B------:R-:W-:Y:S01]  /*30b0*/  IMAD R110, R232, 0x8, R22 ;  /* 0x00000008e86e7824 */ /* 0x000fe200078e0216 */
[----:B------:R-:W-:Y:S01]  /*30c0*/  SHF.L.U32 R124, R234, 0x1f, RZ ;  /* 0x0000001fea7c7819 */ /* 0x000fe200000006ff */
[----:B------:R-:W-:Y:S03]  /*30d0*/  BSSY B1, `(.L_x_364) ;  /* 0x0000003000017945 */ /* 0x000fe60003800000 */
[----:B------:R-:W1:Y:S02]  /*30e0*/  SYNCS.PHASECHK.TRANS64.TRYWAIT P6, [R110+URZ+0x38890], R124 ;  /* 0x0388907c6e0075a7 */ /* 0x000e6400080c017f */
[----:B-1----:R-:W-:Y:S05]  /*30f0*/  @!P6 BRA `(.L_x_365) ;  /* 0x000002240098e947 */ /* 0x002fea0003800000 */
.L_x_659:
[----:B------:R-:W-:Y:S05]  /*3100*/  BSYNC B1 ;  /* 0x0000000000017941 */ /* 0x000fea0003800000 */
.L_x_364:
[----:B------:R-:W-:Y:S04]  /*3110*/  BSSY B1, `(.L_x_366) ;  /* 0x00000f0000017945 */ /* 0x000fe80003800000 */
[----:B------:R-:W-:Y:S05]  /*3120*/  @P2 BRA `(.L_x_367) ;  /* 0x0000000c00b82947 */ /* 0x000fea0003800000 */
[----:B------:R-:W-:Y:S01]  /*3130*/  IADD3 R139, P2, R46, R120, RZ ;  /* 0x000000782e8b7210 */ /* 0x000fe20007f5e0ff */
[----:B------:R-:W-:Y:S04]  /*3140*/  BSSY B2, `(.L_x_368) ;  /* 0x0000077000027945 */ /* 0x000fe80003800000 */
[----:B------:R-:W-:Y:S01]  /*3150*/  IMAD.X R140, R123, 0x1, R34, P2 ;  /* 0x000000017b8c7824 */ /* 0x000fe200010e0622 */
[----:B------:R-:W-:Y:S07]  /*3160*/  @P0 BRA `(.L_x_369) ;  /* 0x0000000400d00947 */ /* 0x000fee0003800000 */
[----:B0-----:R0:W2:Y:S01]  /*3170*/  LDS.128 R48, [R114+0x28400] ;  /* 0x0284000072307984 */ /* 0x0010a20000000c00 */
[----:B------:R-:W-:Y:S01]  /*3180*/  ISETP.GE.AND P2, PT, R18, R122, PT ;  /* 0x0000007a1200720c */ /* 0x000fe20003f46270 */
[----:B------:R-:W-:-:S12]  /*3190*/  BSSY B3, `(.L_x_370) ;  /* 0x000006d000037945 */ /* 0x000fd80003800000 */
[----:B0-----:R-:W-:Y:S05]  /*31a0*/  @P2 BRA `(.L_x_371) ;  /* 0x0000000400ac2947 */ /* 0x001fea0003800000 */
[--C-:B------:R-:W-:Y:S02]  /*31b0*/  SHF.R.U32.HI R148, RZ, 0x10, R81.reuse ;  /* 0x00000010ff947819 */ /* 0x100fe40000011651 */
[--C-:B------:R-:W-:Y:S02]  /*31c0*/  SHF.R.U32.HI R147, RZ, 0x8, R81.reuse ;  /* 0x00000008ff937819 */ /* 0x100fe40000011651 */
[----:B------:R-:W-:Y:S02]  /*31d0*/  LOP3.LUT R80, R81, 0xff, RZ, 0xc0, !PT ;  /* 0x000000ff51507812 */ /* 0x000fe400078ec0ff */
[----:B------:R-:W-:Y:S02]  /*31e0*/  SHF.R.U32.HI R145, RZ, 0x18, R81 ;  /* 0x00000018ff917819 */ /* 0x000fe40000011651 */
[----:B------:R-:W-:Y:S02]  /*31f0*/  SHF.R.U32.HI R144, RZ, 0x8, R83 ;  /* 0x00000008ff907819 */ /* 0x000fe40000011653 */
[----:B------:R-:W-:-:S02]  /*3200*/  LOP3.LUT R81, R83, 0xff, RZ, 0xc0, !PT ;  /* 0x000000ff53517812 */ /* 0x000fc400078ec0ff */
[--C-:B------:R-:W-:Y:S02]  /*3210*/  SHF.R.U32.HI R82, RZ, 0x18, R83.reuse ;  /* 0x00000018ff527819 */ /* 0x100fe40000011653 */
[----:B------:R-:W-:Y:S02]  /*3220*/  SHF.R.U32.HI R146, RZ, 0x10, R83 ;  /* 0x00000010ff927819 */ /* 0x000fe40000011653 */
[----:B------:R-:W-:Y:S01]  /*3230*/  PRMT R83, R145, 0x654, R80 ;  /* 0x0000065491537816 */ /* 0x000fe20000000050 */
[----:B------:R-:W-:Y:S01]  /*3240*/  IMAD.SHL.U32 R80, R147, 0x100, RZ ;  /* 0x0000010093507824 */ /* 0x000fe200078e00ff */
[----:B------:R-:W-:Y:S01]  /*3250*/  PRMT R145, R82, 0x654, R81 ;  /* 0x0000065452917816 */ /* 0x000fe20000000051 */
[----:B------:R-:W-:Y:S01]  /*3260*/  IMAD.SHL.U32 R82, R144, 0x100, RZ ;  /* 0x0000010090527824 */ /* 0x000fe200078e00ff */
[----:B--2---:R-:W-:Y:S02]  /*3270*/  MOV R81, R48 ;  /* 0x0000003000517202 */ /* 0x004fe40000000f00 */
[----:B------:R-:W-:-:S02]  /*3280*/  F2FP.F16.E4M3.UNPACK_B R48, R49 ;  /* 0x00000031ff30723e */ /* 0x000fc400020006ff */
[----:B------:R-:W-:Y:S01]  /*3290*/  LOP3.LUT R145, R145, 0xff00, R82, 0xf8, !PT ;  /* 0x0000ff0091917812 */ /* 0x000fe200078ef852 */
[----:B------:R-:W-:Y:S01]  /*32a0*/  IMAD.U32 R82, R146, 0x10000, RZ ;  /* 0x0001000092527824 */ /* 0x000fe200078e00ff */
[----:B------:R-:W-:Y:S02]  /*32b0*/  F2FP.F16.E4M3.UNPACK_B R144, R154.H1 ;  /* 0x0000009aff90723e */ /* 0x000fe400030006ff */
[----:B------:R-:W-:Y:S01]  /*32c0*/  LOP3.LUT R83, R83, 0xff00, R80, 0xf8, !PT ;  /* 0x0000ff0053537812 */ /* 0x000fe200078ef850 */
[----:B------:R-:W-:Y:S01]  /*32d0*/  IMAD.U32 R80, R148, 0x10000, RZ ;  /* 0x0001000094507824 */ /* 0x000fe200078e00ff */
[----:B------:R-:W-:Y:S01]  /*32e0*/  LOP3.LUT R150, R145, 0xff0000, R82, 0xf8, !PT ;  /* 0x00ff000091967812 */ /* 0x000fe200078ef852 */
[----:B------:R-:W-:Y:S01]  /*32f0*/  HADD2.F32 R82, -RZ, R48.H1_H1 ;  /* 0x30000030ff527230 */ /* 0x000fe20000004100 */
[----:B------:R-:W-:Y:S01]  /*3300*/  F2FP.F16.E4M3.UNPACK_B R145, R141.H1 ;  /* 0x0000008dff91723e */ /* 0x000fe200030006ff */
[----:B------:R-:W-:Y:S01]  /*3310*/  HADD2.F32 R149, -RZ, R144.H0_H0 ;  /* 0x20000090ff957230 */ /* 0x000fe20000004100 */
[----:B------:R-:W-:Y:S01]  /*3320*/  F2FP.F16.E4M3.UNPACK_B R49, R49.H1 ;  /* 0x00000031ff31723e */ /* 0x000fe200030006ff */
[----:B------:R-:W-:Y:S01]  /*3330*/  HADD2.F32 R48, -RZ, R48.H0_H0 ;  /* 0x20000030ff307230 */ /* 0x000fe20000004100 */
[----:B------:R-:W-:Y:S01]  /*3340*/  LOP3.LUT R80, R83, 0xff0000, R80, 0xf8, !PT ;  /* 0x00ff000053507812 */ /* 0x000fe200078ef850 */
[----:B------:R-:W-:-:S02]  /*3350*/  HADD2.F32 R146, -RZ, R144.H1_H1 ;  /* 0x30000090ff927230 */ /* 0x000fc40000004100 */
[-C--:B------:R-:W-:Y:S01]  /*3360*/  FMUL.FTZ R151, R82, R149.reuse ;  /* 0x0000009552977220 */ /* 0x080fe20000410000 */
[----:B------:R-:W-:Y:S02]  /*3370*/  HADD2.F32 R147, -RZ, R145.H0_H0 ;  /* 0x20000091ff937230 */ /* 0x000fe40000004100 */
[--C-:B------:R-:W-:Y:S02]  /*3380*/  HADD2.F32 R144, -RZ, R49.reuse.H1_H1 ;  /* 0x30000031ff907230 */ /* 0x100fe40000004100 */
[----:B------:R-:W-:Y:S02]  /*3390*/  HADD2.F32 R83, -RZ, R49.H0_H0 ;  /* 0x20000031ff537230 */ /* 0x000fe40000004100 */
[----:B------:R-:W-:Y:S01]  /*33a0*/  FMUL.FTZ R49, R48, R149 ;  /* 0x0000009530317220 */ /* 0x000fe20000410000 */
[----:B------:R-:W-:Y:S02]  /*33b0*/  HADD2.F32 R145, -RZ, R145.H1_H1 ;  /* 0x30000091ff917230 */ /* 0x000fe40000004100 */
[-C--:B------:R-:W-:Y:S01]  /*33c0*/  FMUL.FTZ R148, R144, R146.reuse ;  /* 0x0000009290947220 */ /* 0x080fe20000410000 */
[-C--:B------:R-:W-:Y:S01]  /*33d0*/  FFMA.FTZ R48, R48, R147.reuse, -R151 ;  /* 0x0000009330307223 */ /* 0x080fe20000010897 */
[C---:B------:R-:W-:Y:S01]  /*33e0*/  FMUL.FTZ R149, R83.reuse, R146 ;  /* 0x0000009253957220 */ /* 0x040fe20000410000 */
[----:B------:R-:W-:Y:S01]  /*33f0*/  FFMA.FTZ R49, R82, R147, R49 ;  /* 0x0000009352317223 */ /* 0x000fe20000010031 */
[----:B------:R-:W-:Y:S01]  /*3400*/  F2FP.F16.E4M3.UNPACK_B R82, R81.H1 ;  /* 0x00000051ff52723e */ /* 0x000fe200030006ff */
[----:B------:R-:W-:Y:S01]  /*3410*/  FFMA.FTZ R151, R83, R145, -R148 ;  /* 0x0000009153977223 */ /* 0x000fe20000010894 */
[----:B------:R-:W-:Y:S01]  /*3420*/  F2FP.F16.E4M3.UNPACK_B R81, R81 ;  /* 0x00000051ff51723e */ /* 0x000fe200020006ff */
[----:B------:R-:W-:Y:S01]  /*3430*/  FFMA.FTZ R158, R144, R145, R149 ;  /* 0x00000091909e7223 */ /* 0x000fe20000010095 */
[----:B------:R-:W-:Y:S01]  /*3440*/  F2FP.F16.E4M3.UNPACK_B R146, R154 ;  /* 0x0000009aff92723e */ /* 0x000fe200020006ff */
[--C-:B------:R-:W-:Y:S01]  /*3450*/  HADD2.F32 R83, -RZ, R82.reuse.H0_H0 ;  /* 0x20000052ff537230 */ /* 0x100fe20000004100 */
[----:B------:R-:W-:Y:S01]  /*3460*/  F2FP.F16.E4M3.UNPACK_B R144, R141 ;  /* 0x0000008dff90723e */ /* 0x000fe200020006ff */
[----:B------:R-:W-:Y:S01]  /*3470*/  HADD2.F32 R141, -RZ, R82.H1_H1 ;  /* 0x30000052ff8d7230 */ /* 0x000fe20000004100 */
[----:B------:R-:W-:Y:S01]  /*3480*/  F2FP.SATFINITE.E4M3.F32.PACK_AB_MERGE_C R159, R158, R151, RZ ;  /* 0x000000979e9f723e */ /* 0x000fe200048070ff */
[----:B------:R-:W-:-:S02]  /*3490*/  HADD2.F32 R82, -RZ, R81.H0_H0 ;  /* 0x20000051ff527230 */ /* 0x000fc40000004100 */
[--C-:B------:R-:W-:Y:S01]  /*34a0*/  HADD2.F32 R148, -RZ, R146.reuse.H1_H1 ;  /* 0x30000092ff947230 */ /* 0x100fe20000004100 */
[----:B------:R-:W-:Y:S01]  /*34b0*/  F2FP.SATFINITE.E4M3.F32.PACK_AB_MERGE_C R49, R49, R48, R159 ;  /* 0x000000303131723e */ /* 0x000fe2000480709f */
[----:B------:R-:W-:Y:S02]  /*34c0*/  HADD2.F32 R145, -RZ, R146.H0_H0 ;  /* 0x20000092ff917230 */ /* 0x000fe40000004100 */
[----:B------:R-:W-:Y:S02]  /*34d0*/  HADD2.F32 R81, -RZ, R81.H1_H1 ;  /* 0x30000051ff517230 */ /* 0x000fe40000004100 */
[-C--:B------:R-:W-:Y:S01]  /*34e0*/  FMUL.FTZ R154, R141, R148.reuse ;  /* 0x000000948d9a7220 */ /* 0x080fe20000410000 */
[--C-:B------:R-:W-:Y:S02]  /*34f0*/  HADD2.F32 R146, -RZ, R144.reuse.H1_H1 ;  /* 0x30000090ff927230 */ /* 0x100fe40000004100 */
[----:B------:R-:W-:Y:S01]  /*3500*/  FMUL.FTZ R156, R83, R148 ;  /* 0x00000094539c7220 */ /* 0x000fe20000410000 */
[----:B------:R-:W-:-:S02]  /*3510*/  HADD2.F32 R144, -RZ, R144.H0_H0 ;  /* 0x20000090ff907230 */ /* 0x000fc40000004100 */
[-C--:B------:R-:W-:Y:S01]  /*3520*/  FMUL.FTZ R147, R81, R145.reuse ;  /* 0x0000009151937220 */ /* 0x080fe20000410000 */
[C---:B------:R-:W-:Y:S01]  /*3530*/  FMUL.FTZ R148, R82.reuse, R145 ;  /* 0x0000009152947220 */ /* 0x040fe20000410000 */
[-C--:B------:R-:W-:Y:S01]  /*3540*/  FFMA.FTZ R154, R83, R146.reuse, -R154 ;  /* 0x00000092539a7223 */ /* 0x080fe2000001089a */
[----:B------:R-:W-:Y:S01]  /*3550*/  FFMA.FTZ R141, R141, R146, R156 ;  /* 0x000000928d8d7223 */ /* 0x000fe2000001009c */
[-C--:B------:R-:W-:Y:S01]  /*3560*/  FFMA.FTZ R149, R82, R144.reuse, -R147 ;  /* 0x0000009052957223 */ /* 0x080fe20000010893 */
[----:B------:R-:W-:Y:S01]  /*3570*/  F2FP.F16.E4M3.UNPACK_B R82, R51.H1 ;  /* 0x00000033ff52723e */ /* 0x000fe200030006ff */
[----:B------:R-:W-:Y:S01]  /*3580*/  FFMA.FTZ R156, R81, R144, R148 ;  /* 0x00000090519c7223 */ /* 0x000fe20000010094 */
[----:B------:R-:W-:Y:S02]  /*3590*/  F2FP.F16.E4M3.UNPACK_B R147, R150.H1 ;  /* 0x00000096ff93723e */ /* 0x000fe400030006ff */
[----:B------:R-:W-:Y:S01]  /*35a0*/  F2FP.SATFINITE.E4M3.F32.PACK_AB_MERGE_C R157, R141, R154, RZ ;  /* 0x0000009a8d9d723e */ /* 0x000fe200048070ff */
[--C-:B------:R-:W-:Y:S01]  /*35b0*/  HADD2.F32 R141, -RZ, R82.reuse.H1_H1 ;  /* 0x30000052ff8d7230 */ /* 0x100fe20000004100 */
[----:B------:R-:W-:Y:S01]  /*35c0*/  F2FP.F16.E4M3.UNPACK_B R145, R80.H1 ;  /* 0x00000050ff91723e */ /* 0x000fe200030006ff */
[----:B------:R-:W-:Y:S01]  /*35d0*/  HADD2.F32 R154, -RZ, R147.H1_H1 ;  /* 0x30000093ff9a7230 */ /* 0x000fe20000004100 */
[----:B------:R-:W-:Y:S01]  /*35e0*/  F2FP.F16.E4M3.UNPACK_B R81, R50.H1 ;  /* 0x00000032ff51723e */ /* 0x000fe200030006ff */
[----:B------:R-:W-:Y:S01]  /*35f0*/  HADD2.F32 R83, -RZ, R82.H0_H0 ;  /* 0x20000052ff537230 */ /* 0x000fe20000004100 */
[----:B------:R-:W-:Y:S01]  /*3600*/  F2FP.F16.E4M3.UNPACK_B R150, R150 ;  /* 0x00000096ff96723e */ /* 0x000fe200020006ff */
[----:B------:R-:W-:Y:S01]  /*3610*/  HADD2.F32 R146, -RZ, R145.H1_H1 ;  /* 0x30000091ff927230 */ /* 0x000fe20000004100 */
[----:B------:R-:W-:Y:S01]  /*3620*/  F2FP.F16.E4M3.UNPACK_B R144, R80 ;  /* 0x00000050ff90723e */ /* 0x000fe200020006ff */
[----:B------:R-:W-:-:S02]  /*3630*/  HADD2.F32 R82, -RZ, R81.H1_H1 ;  /* 0x30000051ff527230 */ /* 0x000fc40000004100 */
[-C--:B------:R-:W-:Y:S01]  /*3640*/  FMUL.FTZ R80, R141, R154.reuse ;  /* 0x0000009a8d507220 */ /* 0x080fe20000410000 */
[----:B------:R-:W-:Y:S02]  /*3650*/  HADD2.F32 R148, -RZ, R150.H1_H1 ;  /* 0x30000096ff947230 */ /* 0x000fe40000004100 */
[C---:B------:R-:W-:Y:S01]  /*3660*/  FMUL.FTZ R158, R83.reuse, R154 ;  /* 0x0000009a539e7220 */ /* 0x040fe20000410000 */
[----:B------:R-:W-:Y:S02]  /*3670*/  HADD2.F32 R81, -RZ, R81.H0_H0 ;  /* 0x20000051ff517230 */ /* 0x000fe40000004100 */
[----:B------:R-:W-:Y:S01]  /*3680*/  FFMA.FTZ R155, R83, R146, -R80 ;  /* 0x00000092539b7223 */ /* 0x000fe20000010850 */
[----:B------:R-:W-:Y:S02]  /*3690*/  HADD2.F32 R80, -RZ, R144.H1_H1 ;  /* 0x30000090ff507230 */ /* 0x000fe40000004100 */
[CC--:B------:R-:W-:Y:S01]  /*36a0*/  FMUL.FTZ R154, R82.reuse, R148.reuse ;  /* 0x00000094529a7220 */ /* 0x0c0fe20000410000 */
[----:B------:R-:W-:Y:S01]  /*36b0*/  F2FP.F16.E4M3.UNPACK_B R51, R51 ;  /* 0x00000033ff33723e */ /* 0x000fe200020006ff */
[----:B------:R-:W-:Y:S01]  /*36c0*/  FMUL.FTZ R83, R81, R148 ;  /* 0x0000009451537220 */ /* 0x000fe20000410000 */
[----:B------:R-:W-:Y:S01]  /*36d0*/  F2FP.F16.E4M3.UNPACK_B R50, R50 ;  /* 0x00000032ff32723e */ /* 0x000fe200020006ff */
[----:B------:R-:W-:Y:S01]  /*36e0*/  FFMA.FTZ R158, R141, R146, R158 ;  /* 0x000000928d9e7223 */ /* 0x000fe2000001009e */
[-C--:B------:R-:W-:Y:S01]  /*36f0*/  FFMA.FTZ R154, R81, R80.reuse, -R154 ;  /* 0x00000050519a7223 */ /* 0x080fe2000001089a */
[----:B------:R-:W-:Y:S01]  /*3700*/  FFMA.FTZ R141, R82, R80, R83 ;  /* 0x00000050528d7223 */ /* 0x000fe20000010053 */
[--C-:B------:R-:W-:Y:S01]  /*3710*/  HADD2.F32 R80, -RZ, R51.reuse.H0_H0 ;  /* 0x20000033ff507230 */ /* 0x100fe20000004100 */
[----:B------:R-:W-:Y:S01]  /*3720*/  F2FP.SATFINITE.E4M3.F32.PACK_AB_MERGE_C R48, R156, R149, R157 ;  /* 0x000000959c30723e */ /* 0x000fe2000480709d */
[----:B------:R-:W-:Y:S01]  /*3730*/  HADD2.F32 R81, -RZ, R51.H1_H1 ;  /* 0x30000033ff517230 */ /* 0x000fe20000004100 */
[----:B------:R-:W-:Y:S01]  /*3740*/  F2FP.SATFINITE.E4M3.F32.PACK_AB_MERGE_C R155, R158, R155, RZ ;  /* 0x0000009b9e9b723e */ /* 0x000fe200048070ff */
[----:B------:R-:W-:Y:S01]  /*3750*/  HADD2.F32 R51, -RZ, R50.H0_H0 ;  /* 0x20000032ff337230 */ /* 0x000fe20000004100 */
[----:B------:R-:W-:Y:S01]  /*3760*/  F2FP.SATFINITE.E4M3.F32.PACK_AB_MERGE_C R141, R141, R154, RZ ;  /* 0x0000009a8d8d723e */ /* 0x000fe200048070ff */
[----:B------:R-:W-:-:S02]  /*3770*/  HADD2.F32 R147, -RZ, R147.H0_H0 ;  /* 0x20000093ff937230 */ /* 0x000fc40000004100 */
[----:B------:R-:W-:Y:S02]  /*3780*/  HADD2.F32 R50, -RZ, R50.H1_H1 ;  /* 0x30000032ff327230 */ /* 0x000fe40000004100 */
[----:B------:R-:W-:Y:S02]  /*3790*/  HADD2.F32 R150, -RZ, R150.H0_H0 ;  /* 0x20000096ff967230 */ /* 0x000fe40000004100 */
[-C--:B------:R-:W-:Y:S01]  /*37a0*/  FMUL.FTZ R151, R81, R147.reuse ;  /* 0x0000009351977220 */ /* 0x080fe20000410000 */
[----:B------:R-:W-:Y:S02]  /*37b0*/  HADD2.F32 R145, -RZ, R145.H0_H0 ;  /* 0x20000091ff917230 */ /* 0x000fe40000004100 */
[----:B------:R-:W-:Y:S01]  /*37c0*/  FMUL.FTZ R146, R80, R147 ;  /* 0x0000009350927220 */ /* 0x000fe20000410000 */
[----:B------:R-:W-:Y:S02]  /*37d0*/  HADD2.F32 R144, -RZ, R144.H0_H0 ;  /* 0x20000090ff907230 */ /* 0x000fe40000004100 */
[-C--:B------:R-:W-:Y:S01]  /*37e0*/  FMUL.FTZ R82, R50, R150.reuse ;  /* 0x0000009632527220 */ /* 0x080fe20000410000 */
[----:B------:R-:W-:Y:S01]  /*37f0*/  FMUL.FTZ R83, R51, R150 ;  /* 0x0000009633537220 */ /* 0x000fe20000410000 */
[-C--:B------:R-:W-:Y:S01]  /*3800*/  FFMA.FTZ R151, R80, R145.reuse, -R151 ;  /* 0x0000009150977223 */ /* 0x080fe20000010897 */
[----:B------:R-:W-:Y:S01]  /*3810*/  FFMA.FTZ R146, R81, R145, R146 ;  /* 0x0000009151927223 */ /* 0x000fe20000010092 */
[-C--:B------:R-:W-:Y:S01]  /*3820*/  FFMA.FTZ R82, R51, R144.reuse, -R82 ;  /* 0x0000009033527223 */ /* 0x080fe20000010852 */
[----:B------:R-:W-:-:S03]  /*3830*/  FFMA.FTZ R83, R50, R144, R83 ;  /* 0x0000009032537223 */ /* 0x000fc60000010053 */
[----:B------:R-:W-:Y:S02]  /*3840*/  F2FP.SATFINITE.E4M3.F32.PACK_AB_MERGE_C R51, R146, R151, R155 ;  /* 0x000000979233723e */ /* 0x000fe4000480709b */
[----:B------:R-:W-:-:S07]  /*3850*/  F2FP.SATFINITE.E4M3.F32.PACK_AB_MERGE_C R50, R83, R82, R141 ;  /* 0x000000525332723e */ /* 0x000fce000480708d */
.L_x_371:
[----:B------:R-:W-:Y:S05]  /*3860*/  BSYNC B3 ;  /* 0x0000000000037941 */ /* 0x000fea0003800000 */
.L_x_370:
[----:B------:R-:W-:Y:S02]  /*3870*/  ULDC.64 UR4, c[0x0][0x2e8] ;  /* 0x0000ba0000047ab9 */ /* 0x000fe40000000a00 */
[----:B------:R-:W-:-:S04]  /*3880*/  IADD3 R80, P2, P6, R139, UR4, R102 ;  /* 0x000000048b507c10 */ /* 0x000fc8000fe5e066 */
[----:B------:R-:W-:-:S05]  /*3890*/  IADD3.X R81, R140, UR5, R41, P2, P6 ;  /* 0x000000058c517c10 */ /* 0x000fca00097ec429 */
[----:B--2---:R2:W-:Y:S04]  /*38a0*/  STG.E.128 desc[UR42][R80.64], R48 ;  /* 0x0000003050007986 */ /* 0x0045e8000c101d2a */
.L_x_369:
[----:B------:R-:W-:Y:S05]  /*38b0*/  BSYNC B2 ;  /* 0x0000000000027941 */ /* 0x000fea0003800000 */
.L_x_368:
[----:B------:R-:W-:Y:S05]  /*38c0*/  @P1 BRA `(.L_x_367) ;  /* 0x0000000400d01947 */ /* 0x000fea0003800000 */
[----:B0-2---:R0:W2:Y:S01]  /*38d0*/  LDS.128 R48, [R114+0x2c400] ;  /* 0x02c4000072307984 */ /* 0x0050a20000000c00 */
[----:B------:R-:W-:Y:S01]  /*38e0*/  ISETP.GE.AND P2, PT, R233, R122, PT ;  /* 0x0000007ae900720c */ /* 0x000fe20003f46270 */
[----:B------:R-:W-:-:S12]  /*38f0*/  BSSY B2, `(.L_x_372) ;  /* 0x000006d000027945 */ /* 0x000fd80003800000 */
[----:B0-----:R-:W-:Y:S05]  /*3900*/  @P2 BRA `(.L_x_373) ;  /* 0x0000000400ac2947 */ /* 0x001fea0003800000 */
[----:B------:R-:W-:Y:S02]  /*3910*/  SHF.R.U32.HI R141, RZ, 0x8, R77 ;  /* 0x00000008ff8d7819 */ /* 0x000fe4000001164d */
[----:B------:R-:W-:Y:S02]  /*3920*/  SHF.R.U32.HI R83, RZ, 0x18, R79 ;  /* 0x00000018ff537819 */ /* 0x000fe4000001164f */
[----:B------:R-:W-:Y:S02]  /*3930*/  LOP3.LUT R78, R79, 0xff, RZ, 0xc0, !PT ;  /* 0x000000ff4f4e7812 */ /* 0x000fe400078ec0ff */
[----:B------:R-:W-:Y:S02]  /*3940*/  SHF.R.U32.HI R145, RZ, 0x18, R77 ;  /* 0x00000018ff917819 */ /* 0x000fe4000001164d */
[----:B------:R-:W-:Y:S02]  /*3950*/  LOP3.LUT R76, R77, 0xff, RZ, 0xc0, !PT ;  /* 0x000000ff4d4c7812 */ /* 0x000fe400078ec0ff */
[----:B------:R-:W-:-:S02]  /*3960*/  SHF.R.U32.HI R80, RZ, 0x8, R79 ;  /* 0x00000008ff507819 */ /* 0x000fc4000001164f */
[----:B------:R-:W-:Y:S02]  /*3970*/  SHF.R.U32.HI R81, RZ, 0x10, R79 ;  /* 0x00000010ff517819 */ /* 0x000fe4000001164f */
[----:B------:R-:W-:Y:S01]  /*3980*/  PRMT R79, R83, 0x654, R78 ;  /* 0x00000654534f7816 */ /* 0x000fe2000000004e */
[----:B------:R-:W-:Y:S01]  /*3990*/  IMAD.SHL.U32 R78, R141, 0x100, RZ ;  /* 0x000001008d4e7824 */ /* 0x000fe200078e00ff */
[----:B------:R-:W-:Y:S01]  /*39a0*/  SHF.R.U32.HI R82, RZ, 0x10, R77 ;  /* 0x00000010ff527819 */ /* 0x000fe2000001164d */
[----:B------:R-:W-:Y:S01]  /*39b0*/  IMAD.SHL.U32 R80, R80, 0x100, RZ ;  /* 0x0000010050507824 */ /* 0x000fe200078e00ff */
[----:B------:R-:W-:Y:S01]  /*39c0*/  PRMT R77, R145, 0x654, R76 ;  /* 0x00000654914d7816 */ /* 0x000fe2000000004c */
[----:B------:R-:W-:Y:S01]  /*39d0*/  IMAD.U32 R81, R81, 0x10000, RZ ;  /* 0x0001000051517824 */ /* 0x000fe200078e00ff */
[----:B--2---:R-:W-:Y:S02]  /*39e0*/  MOV R76, R48 ;  /* 0x00000030004c7202 */ /* 0x004fe40000000f00 */
[----:B------:R-:W-:Y:S01]  /*39f0*/  LOP3.LUT R77, R77, 0xff00, R78, 0xf8, !PT ;  /* 0x0000ff004d4d7812 */ /* 0x000fe200078ef84e */
[----:B------:R-:W-:Y:S01]  /*3a00*/  IMAD.U32 R78, R82, 0x10000, RZ ;  /* 0x00010000524e7824 */ /* 0x000fe200078e00ff */
[----:B------:R-:W-:-:S02]  /*3a10*/  LOP3.LUT R80, R79, 0xff00, R80, 0xf8, !PT ;  /* 0x0000ff004f507812 */ /* 0x000fc400078ef850 */
[-C--:B------:R-:W-:Y:S02]  /*3a20*/  F2FP.F16.E4M3.UNPACK_B R48, R49.reuse ;  /* 0x00000031ff30723e */ /* 0x080fe400020006ff */
[----:B------:R-:W-:Y:S02]  /*3a30*/  F2FP.F16.E4M3.UNPACK_B R79, R142.H1 ;  /* 0x0000008eff4f723e */ /* 0x000fe400030006ff */
[----:B------:R-:W-:Y:S01]  /*3a40*/  LOP3.LUT R82, R77, 0xff0000, R78, 0xf8, !PT ;  /* 0x00ff00004d527812 */ /* 0x000fe200078ef84e */
[--C-:B------:R-:W-:Y:S01]  /*3a50*/  HADD2.F32 R77, -RZ, R48.reuse.H1_H1 ;  /* 0x30000030ff4d7230 */ /* 0x100fe20000004100 */
[----:B------:R-:W-:Y:S01]  /*3a60*/  LOP3.LUT R144, R80, 0xff0000, R81, 0xf8, !PT ;  /* 0x00ff000050907812 */ /* 0x000fe200078ef851 */
[--C-:B------:R-:W-:Y:S01]  /*3a70*/  HADD2.F32 R83, -RZ, R79.reuse.H0_H0 ;  /* 0x2000004fff537230 */ /* 0x100fe20000004100 */
[----:B------:R-:W-:Y:S01]  /*3a80*/  F2FP.F16.E4M3.UNPACK_B R80, R134.H1 ;  /* 0x00000086ff50723e */ /* 0x000fe200030006ff */
[----:B------:R-:W-:Y:S01]  /*3a90*/  HADD2.F32 R48, -RZ, R48.H0_H0 ;  /* 0x20000030ff307230 */ /* 0x000fe20000004100 */
[----:B------:R-:W-:Y:S01]  /*3aa0*/  F2FP.F16.E4M3.UNPACK_B R49, R49.H1 ;  /* 0x00000031ff31723e */ /* 0x000fe200030006ff */
[----:B------:R-:W-:-:S02]  /*3ab0*/  HADD2.F32 R141, -RZ, R79.H1_H1 ;  /* 0x3000004fff8d7230 */ /* 0x000fc40000004100 */
[CC--:B------:R-:W-:Y:S01]  /*3ac0*/  FMUL.FTZ R145, R77.reuse, R83.reuse ;  /* 0x000000534d917220 */ /* 0x0c0fe20000410000 */
[--C-:B------:R-:W-:Y:S02]  /*3ad0*/  HADD2.F32 R81, -RZ, R80.reuse.H0_H0 ;  /* 0x20000050ff517230 */ /* 0x100fe40000004100 */
[----:B------:R-:W-:Y:S01]  /*3ae0*/  FMUL.FTZ R146, R48, R83 ;  /* 0x0000005330927220 */ /* 0x000fe20000410000 */
[--C-:B------:R-:W-:Y:S01]  /*3af0*/  HADD2.F32 R79, -RZ, R49.reuse.H1_H1 ;  /* 0x30000031ff4f7230 */ /* 0x100fe20000004100 */
[----:B------:R-:W-:Y:S01]  /*3b00*/  F2FP.F16.E4M3.UNPACK_B R142, R142 ;  /* 0x0000008eff8e723e */ /* 0x000fe200020006ff */
[----:B------:R-:W-:Y:S02]  /*3b10*/  HADD2.F32 R78, -RZ, R49.H0_H0 ;  /* 0x20000031ff4e7230 */ /* 0x000fe40000004100 */
[----:B------:R-:W-:Y:S01]  /*3b20*/  FFMA.FTZ R49, R77, R81, R146 ;  /* 0x000000514d317223 */ /* 0x000fe20000010092 */
[----:B------:R-:W-:Y:S02]  /*3b30*/  HADD2.F32 R80, -RZ, R80.H1_H1 ;  /* 0x30000050ff507230 */ /* 0x000fe40000004100 */
[CC--:B------:R-:W-:Y:S01]  /*3b40*/  FMUL.FTZ R83, R79.reuse, R141.reuse ;  /* 0x0000008d4f537220 */ /* 0x0c0fe20000410000 */
[----:B------:R-:W-:Y:S01]  /*3b50*/  F2FP.F16.E4M3.UNPACK_B R77, R76.H1 ;  /* 0x0000004cff4d723e */ /* 0x000fe200030006ff */
[----:B------:R-:W-:Y:S01]  /*3b60*/  FMUL.FTZ R148, R78, R141 ;  /* 0x0000008d4e947220 */ /* 0x000fe20000410000 */
[----:B------:R-:W-:Y:S01]  /*3b70*/  FFMA.FTZ R48, R48, R81, -R145 ;  /* 0x0000005130307223 */ /* 0x000fe20000010891 */
[----:B------:R-:W-:Y:S01]  /*3b80*/  FFMA.FTZ R141, R78, R80, -R83 ;  /* 0x000000504e8d7223 */ /* 0x000fe20000010853 */
[----:B------:R-:W-:Y:S01]  /*3b90*/  F2FP.F16.E4M3.UNPACK_B R76, R76 ;  /* 0x0000004cff4c723e */ /* 0x000fe200020006ff */
[----:B------:R-:W-:Y:S01]  /*3ba0*/  FFMA.FTZ R150, R79, R80, R148 ;  /* 0x000000504f967223 */ /* 0x000fe20000010094 */
[----:B------:R-:W-:Y:S01]  /*3bb0*/  F2FP.F16.E4M3.UNPACK_B R134, R134 ;  /* 0x00000086ff86723e */ /* 0x000fe200020006ff */
[----:B------:R-:W-:-:S02]  /*3bc0*/  HADD2.F32 R81, -RZ, R142.H1_H1 ;  /* 0x3000008eff517230 */ /* 0x000fc40000004100 */
[--C-:B------:R-:W-:Y:S01]  /*3bd0*/  HADD2.F32 R78, -RZ, R77.reuse.H0_H0 ;  /* 0x2000004dff4e7230 */ /* 0x100fe20000004100 */
[----:B------:R-:W-:Y:S01]  /*3be0*/  F2FP.SATFINITE.E4M3.F32.PACK_AB_MERGE_C R150, R150, R141, RZ ;  /* 0x0000008d9696723e */ /* 0x000fe200048070ff */
[----:B------:R-:W-:Y:S02]  /*3bf0*/  HADD2.F32 R79, -RZ, R77.H1_H1 ;  /* 0x3000004dff4f7230 */ /* 0x000fe40000004100 */
[----:B------:R-:W-:Y:S02]  /*3c00*/  HADD2.F32 R77, -RZ, R76.H0_H0 ;  /* 0x2000004cff4d7230 */ /* 0x000fe40000004100 */
[-C--:B------:R-:W-:Y:S01]  /*3c10*/  FMUL.FTZ R148, R78, R81.reuse ;  /* 0x000000514e947220 */ /* 0x080fe20000410000 */
[----:B------:R-:W-:Y:S02]  /*3c20*/  HADD2.F32 R80, -RZ, R134.H1_H1 ;  /* 0x30000086ff507230 */ /* 0x000fe40000004100 */
[----:B------:R-:W-:Y:S01]  /*3c30*/  FMUL.FTZ R83, R79, R81 ;  /* 0x000000514f537220 */ /* 0x000fe20000410000 */
[----:B------:R-:W-:Y:S01]  /*3c40*/  HADD2.F32 R142, -RZ, R142.H0_H0 ;  /* 0x2000008eff8e7230 */ /* 0x000fe20000004100 */
[----:B------:R-:W-:Y:S01]  /*3c50*/  F2FP.SATFINITE.E4M3.F32.PACK_AB_MERGE_C R49, R49, R48, R150 ;  /* 0x000000303131723e */ /* 0x000fe20004807096 */
[----:B------:R-:W-:-:S02]  /*3c60*/  HADD2.F32 R76, -RZ, R76.H1_H1 ;  /* 0x3000004cff4c7230 */ /* 0x000fc40000004100 */
[-C--:B------:R-:W-:Y:S01]  /*3c70*/  FFMA.FTZ R83, R78, R80.reuse, -R83 ;  /* 0x000000504e537223 */ /* 0x080fe20000010853 */
[----:B------:R-:W-:Y:S02]  /*3c80*/  HADD2.F32 R134, -RZ, R134.H0_H0 ;  /* 0x20000086ff867230 */ /* 0x000fe40000004100 */
[----:B------:R-:W-:Y:S01]  /*3c90*/  FFMA.FTZ R148, R79, R80, R148 ;  /* 0x000000504f947223 */ /* 0x000fe20000010094 */
[CC--:B------:R-:W-:Y:S01]  /*3ca0*/  FMUL.FTZ R81, R77.reuse, R142.reuse ;  /* 0x0000008e4d517220 */ /* 0x0c0fe20000410000 */
[----:B------:R-:W-:Y:S01]  /*3cb0*/  FMUL.FTZ R146, R76, R142 ;  /* 0x0000008e4c927220 */ /* 0x000fe20000410000 */
[----:B------:R-:W-:Y:S02]  /*3cc0*/  F2FP.F16.E4M3.UNPACK_B R80, R82.H1 ;  /* 0x00000052ff50723e */ /* 0x000fe400030006ff */
[----:B------:R-:W-:Y:S01]  /*3cd0*/  F2FP.SATFINITE.E4M3.F32.PACK_AB_MERGE_C R149, R148, R83, RZ ;  /* 0x000000539495723e */ /* 0x000fe200048070ff */
[-C--:B------:R-:W-:Y:S01]  /*3ce0*/  FFMA.FTZ R146, R77, R134.reuse, -R146 ;  /* 0x000000864d927223 */ /* 0x080fe20000010892 */
[-C--:B------:R-:W-:Y:S01]  /*3cf0*/  F2FP.F16.E4M3.UNPACK_B R77, R51.reuse.H1 ;  /* 0x00000033ff4d723e */ /* 0x080fe200030006ff */
[----:B------:R-:W-:Y:S01]  /*3d00*/  FFMA.FTZ R145, R76, R134, R81 ;  /* 0x000000864c917223 */ /* 0x000fe20000010051 */
[----:B------:R-:W-:Y:S01]  /*3d10*/  F2FP.F16.E4M3.UNPACK_B R83, R144.H1 ;  /* 0x00000090ff53723e */ /* 0x000fe200030006ff */
[----:B------:R-:W-:Y:S01]  /*3d20*/  HADD2.F32 R81, -RZ, R80.H1_H1 ;  /* 0x30000050ff517230 */ /* 0x000fe20000004100 */
[----:B------:R-:W-:Y:S01]  /*3d30*/  F2FP.F16.E4M3.UNPACK_B R76, R50.H1 ;  /* 0x00000032ff4c723e */ /* 0x000fe200030006ff */
[----:B------:R-:W-:Y:S01]  /*3d40*/  HADD2.F32 R79, -RZ, R77.H1_H1 ;  /* 0x3000004dff4f7230 */ /* 0x000fe20000004100 */
[----:B------:R-:W-:Y:S01]  /*3d50*/  F2FP.F16.E4M3.UNPACK_B R144, R144 ;  /* 0x00000090ff90723e */ /* 0x000fe200020006ff */
[----:B------:R-:W-:Y:S01]  /*3d60*/  HADD2.F32 R141, -RZ, R83.H1_H1 ;  /* 0x30000053ff8d7230 */ /* 0x000fe20000004100 */
[----:B------:R-:W-:Y:S01]  /*3d70*/  F2FP.F16.E4M3.UNPACK_B R82, R82 ;  /* 0x00000052ff52723e */ /* 0x000fe200020006ff */
[----:B------:R-:W-:Y:S01]  /*3d80*/  HADD2.F32 R78, -RZ, R77.H0_H0 ;  /* 0x2000004dff4e7230 */ /* 0x000fe20000004100 */
        /* <DEDUP_REMOVED lines=8> */
[----:B------:R-:W-:Y:S01]  /*3e10*/  FMUL.FTZ R141, R77, R134 ;  /* 0x000000864d8d7220 */ /* 0x000fe20000410000 */
[----:B------:R-:W-:Y:S01]  /*3e20*/  F2FP.F16.E4M3.UNPACK_B R50, R50 ;  /* 0x00000032ff32723e */ /* 0x000fe200020006ff */
[----:B------:R-:W-:Y:S01]  /*3e30*/  FMUL.FTZ R134, R76, R134 ;  /* 0x000000864c867220 */ /* 0x000fe20000410000 */
[----:B------:R-:W-:-:S02]  /*3e40*/  HADD2.F32 R83, -RZ, R83.H0_H0 ;  /* 0x20000053ff537230 */ /* 0x000fc40000004100 */
[-C--:B------:R-:W-:Y:S01]  /*3e50*/  FFMA.FTZ R141, R76, R78.reuse, -R141 ;  /* 0x0000004e4c8d7223 */ /* 0x080fe2000001088d */
[--C-:B------:R-:W-:Y:S02]  /*3e60*/  HADD2.F32 R76, -RZ, R51.reuse.H0_H0 ;  /* 0x20000033ff4c7230 */ /* 0x100fe40000004100 */
[----:B------:R-:W-:Y:S01]  /*3e70*/  FFMA.FTZ R134, R77, R78, R134 ;  /* 0x0000004e4d867223 */ /* 0x000fe20000010086 */
[----:B------:R-:W-:Y:S02]  /*3e80*/  HADD2.F32 R77, -RZ, R51.H1_H1 ;  /* 0x30000033ff4d7230 */ /* 0x000fe40000004100 */
[----:B------:R-:W-:Y:S01]  /*3e90*/  FFMA.FTZ R148, R79, R81, R142 ;  /* 0x000000514f947223 */ /* 0x000fe2000001008e */
[--C-:B------:R-:W-:Y:S02]  /*3ea0*/  HADD2.F32 R51, -RZ, R50.reuse.H0_H0 ;  /* 0x20000032ff337230 */ /* 0x100fe40000004100 */
[----:B------:R-:W-:Y:S01]  /*3eb0*/  FMUL.FTZ R142, R76, R83 ;  /* 0x000000534c8e7220 */ /* 0x000fe20000410000 */
[----:B------:R-:W-:-:S02]  /*3ec0*/  HADD2.F32 R50, -RZ, R50.H1_H1 ;  /* 0x30000032ff327230 */ /* 0x000fc40000004100 */
[----:B------:R-:W-:Y:S01]  /*3ed0*/  FMUL.FTZ R81, R77, R83 ;  /* 0x000000534d517220 */ /* 0x000fe20000410000 */
[----:B------:R-:W-:Y:S01]  /*3ee0*/  HADD2.F32 R144, -RZ, R144.H0_H0 ;  /* 0x20000090ff907230 */ /* 0x000fe20000004100 */
[----:B------:R-:W-:Y:S01]  /*3ef0*/  F2FP.SATFINITE.E4M3.F32.PACK_AB_MERGE_C R134, R134, R141, RZ ;  /* 0x0000008d8686723e */ /* 0x000fe200048070ff */
[----:B------:R-:W-:Y:S01]  /*3f00*/  HADD2.F32 R80, -RZ, R80.H0_H0 ;  /* 0x20000050ff507230 */ /* 0x000fe20000004100 */
[----:B------:R-:W-:Y:S01]  /*3f10*/  F2FP.SATFINITE.E4M3.F32.PACK_AB_MERGE_C R147, R148, R147, RZ ;  /* 0x000000939493723e */ /* 0x000fe200048070ff */
[----:B------:R-:W-:Y:S02]  /*3f20*/  HADD2.F32 R82, -RZ, R82.H0_H0 ;  /* 0x20000052ff527230 */ /* 0x000fe40000004100 */
[-C--:B------:R-:W-:Y:S01]  /*3f30*/  FMUL.FTZ R78, R50, R144.reuse ;  /* 0x00000090324e7220 */ /* 0x080fe20000410000 */
[----:B------:R-:W-:Y:S01]  /*3f40*/  FMUL.FTZ R79, R51, R144 ;  /* 0x00000090334f7220 */ /* 0x000fe20000410000 */
[-C--:B------:R-:W-:Y:S01]  /*3f50*/  FFMA.FTZ R81, R76, R80.reuse, -R81 ;  /* 0x000000504c517223 */ /* 0x080fe20000010851 */
[----:B------:R-:W-:Y:S01]  /*3f60*/  FFMA.FTZ R142, R77, R80, R142 ;  /* 0x000000504d8e7223 */ /* 0x000fe2000001008e */
[-C--:B------:R-:W-:Y:S01]  /*3f70*/  FFMA.FTZ R78, R51, R82.reuse, -R78 ;  /* 0x00000052334e7223 */ /* 0x080fe2000001084e */
[----:B------:R-:W-:Y:S01]  /*3f80*/  FFMA.FTZ R79, R50, R82, R79 ;  /* 0x00000052324f7223 */ /* 0x000fe2000001004f */
[----:B------:R-:W-:-:S02]  /*3f90*/  F2FP.SATFINITE.E4M3.F32.PACK_AB_MERGE_C R48, R145, R146, R149 ;  /* 0x000000929130723e */ /* 0x000fc40004807095 */
[----:B------:R-:W-:Y:S02]  /*3fa0*/  F2FP.SATFINITE.E4M3.F32.PACK_AB_MERGE_C R51, R142, R81, R147 ;  /* 0x000000518e33723e */ /* 0x000fe40004807093 */
[----:B------:R-:W-:-:S07]  /*3fb0*/  F2FP.SATFINITE.E4M3.F32.PACK_AB_MERGE_C R50, R79, R78, R134 ;  /* 0x0000004e4f32723e */ /* 0x000fce0004807086 */
.L_x_373:
[----:B------:R-:W-:Y:S05]  /*3fc0*/  BSYNC B2 ;  /* 0x0000000000027941 */ /* 0x000fea0003800000 */
.L_x_372:
[----:B------:R-:W-:Y:S02]  /*3fd0*/  ULDC.64 UR4, c[0x0][0x2e8] ;  /* 0x0000ba0000047ab9 */ /* 0x000fe40000000a00 */
[----:B------:R-:W-:-:S04]  /*3fe0*/  IADD3 R76, P2, P6, R42, UR4, R139 ;  /* 0x000000042a4c7c10 */ /* 0x000fc8000fe5e08b */
[----:B------:R-:W-:-:S05]  /*3ff0*/  IADD3.X R77, R107, UR5, R140, P2, P6 ;  /* 0x000000056b4d7c10 */ /* 0x000fca00097ec48c */
[----:B--2---:R3:W-:Y:S04]  /*4000*/  STG.E.128 desc[UR42][R76.64], R48 ;  /* 0x000000304c007986 */ /* 0x0047e8000c101d2a */
.L_x_367:
[----:B------:R-:W-:Y:S05]  /*4010*/  BSYNC B1 ;  /* 0x0000000000017941 */ /* 0x000fea0003800000 */
.L_x_366:
[----:B------:R-:W-:Y:S04]  /*4020*/  BSSY B1, `(.L_x_374) ;  /* 0x00000f0000017945 */ /* 0x000fe80003800000 */
[----:B------:R-:W-:Y:S05]  /*4030*/  @P3 BRA `(.L_x_375) ;  /* 0x0000000c00b83947 */ /* 0x000fea0003800000 */
[----:B---3--:R-:W-:Y:S01]  /*4040*/  IADD3 R77, P2, P3, R130, R120, R16 ;  /* 0x00000078824d7210 */ /* 0x008fe20007b5e010 */
[----:B------:R-:W-:Y:S03]  /*4050*/  BSSY B2, `(.L_x_376) ;  /* 0x0000077000027945 */ /* 0x000fe60003800000 */
[----:B------:R-:W-:Y:S01]  /*4060*/  IADD3.X R76, R5, R123, R17, P2, P3 ;  /* 0x0000007b054c7210 */ /* 0x000fe200017e6411 */
[----:B------:R-:W-:Y:S08]  /*4070*/  @P0 BRA `(.L_x_377) ;  /* 0x0000000400d00947 */ /* 0x000ff00003800000 */
        /* <DEDUP_REMOVED lines=21> */
[----:B------:R-:W-:Y:S02]  /*41d0*/  F2FP.F16.E4M3.UNPACK_B R48, R49 ;  /* 0x00000031ff30723e */ /* 0x000fe400020006ff */
        /* <DEDUP_REMOVED lines=15> */
[-C--:B------:R-:W-:Y:S01]  /*42d0*/  FFMA.FTZ R49, R73, R79.reuse, R134 ;  /* 0x0000004f49317223 */ /* 0x080fe20000010086 */
[----:B------:R-:W-:Y:S02]  /*42e0*/  HADD2.F32 R78, -RZ, R78.H1_H1 ;  /* 0x3000004eff4e7230 */ /* 0x000fe40000004100 */
[C---:B------:R-:W-:Y:S01]  /*42f0*/  FMUL.FTZ R81, R75.reuse, R82 ;  /* 0x000000524b517220 */ /* 0x040fe20000410000 */
        /* <DEDUP_REMOVED lines=25> */
[----:B------:R-:W-:Y:S01]  /*4490*/  FFMA.FTZ R138, R73, R137, -R82 ;  /* 0x00000089498a7223 */ /* 0x000fe20000010852 */
[----:B------:R-:W-:Y:S01]  /*44a0*/  F2FP.F16.E4M3.UNPACK_B R73, R51.H1 ;  /* 0x00000033ff49723e */ /* 0x000fe200030006ff */
[----:B------:R-:W-:Y:S01]  /*44b0*/  FFMA.FTZ R137, R72, R137, R79 ;  /* 0x0000008948897223 */ /* 0x000fe2000001004f */
[-C--:B------:R-:W-:Y:S01]  /*44c0*/  F2FP.F16.E4M3.UNPACK_B R81, R83.reuse.H1 ;  /* 0x00000053ff51723e */ /* 0x080fe200030006ff */
        /* <DEDUP_REMOVED lines=10> */
[--C-:B------:R-:W-:Y:S02]  /*4570*/  HADD2.F32 R82, -RZ, R83.reuse.H1_H1 ;  /* 0x30000053ff527230 */ /* 0x100fe40000004100 */
        /* <DEDUP_REMOVED lines=20> */
[----:B------:R-:W-:Y:S01]  /*46c0*/  FMUL.FTZ R74, R50, R83 ;  /* 0x00000053324a7220 */ /* 0x000fe20000410000 */
[----:B------:R-:W-:Y:S02]  /*46d0*/  HADD2.F32 R80, -RZ, R80.H0_H0 ;  /* 0x20000050ff507230 */ /* 0x000fe40000004100 */
[-C--:B------:R-:W-:Y:S01]  /*46e0*/  FMUL.FTZ R75, R73, R81.reuse ;  /* 0x00000051494b7220 */ /* 0x080fe20000410000 */
[C---:B------:R-:W-:Y:S01]  /*46f0*/  FMUL.FTZ R134, R72.reuse, R81 ;  /* 0x0000005148867220 */ /* 0x040fe20000410000 */
[----:B------:R-:W-:Y:S02]  /*4700*/  FMUL.FTZ R83, R51, R83 ;  /* 0x0000005333537220 */ /* 0x000fe40000410000 */
[-C--:B------:R-:W-:Y:S01]  /*4710*/  FFMA.FTZ R75, R72, R78.reuse, -R75 ;  /* 0x0000004e484b7223 */ /* 0x080fe2000001084b */
[----:B------:R-:W-:Y:S01]  /*4720*/  FFMA.FTZ R134, R73, R78, R134 ;  /* 0x0000004e49867223 */ /* 0x000fe20000010086 */
[-C--:B------:R-:W-:Y:S01]  /*4730*/  FFMA.FTZ R74, R51, R80.reuse, -R74 ;  /* 0x00000050334a7223 */ /* 0x080fe2000001084a */
[----:B------:R-:W-:-:S03]  /*4740*/  FFMA.FTZ R83, R50, R80, R83 ;  /* 0x0000005032537223 */ /* 0x000fc60000010053 */
[----:B------:R-:W-:Y:S02]  /*4750*/  F2FP.SATFINITE.E4M3.F32.PACK_AB_MERGE_C R51, R134, R75, R79 ;  /* 0x0000004b8633723e */ /* 0x000fe4000480704f */
[----:B------:R-:W-:-:S07]  /*4760*/  F2FP.SATFINITE.E4M3.F32.PACK_AB_MERGE_C R50, R83, R74, R82 ;  /* 0x0000004a5332723e */ /* 0x000fce0004807052 */
.L_x_379:
[----:B------:R-:W-:Y:S05]  /*4770*/  BSYNC B3 ;  /* 0x0000000000037941 */ /* 0x000fea0003800000 */
.L_x_378:
[----:B------:R-:W-:Y:S02]  /*4780*/  ULDC.64 UR4, c[0x0][0x2e8] ;  /* 0x0000ba0000047ab9 */ /* 0x000fe40000000a00 */
[----:B------:R-:W-:-:S04]  /*4790*/  IADD3 R72, P2, P3, R77, UR4, R102 ;  /* 0x000000044d487c10 */ /* 0x000fc8000fb5e066 */
[----:B------:R-:W-:-:S05]  /*47a0*/  IADD3.X R73, R76, UR5, R41, P2, P3 ;  /* 0x000000054c497c10 */ /* 0x000fca00097e6429 */
[----:B--2---:R3:W-:Y:S04]  /*47b0*/  STG.E.128 desc[UR42][R72.64], R48 ;  /* 0x0000003048007986 */ /* 0x0047e8000c101d2a */
.L_x_377:
[----:B------:R-:W-:Y:S05]  /*47c0*/  BSYNC B2 ;  /* 0x0000000000027941 */ /* 0x000fea0003800000 */
.L_x_376:
[----:B------:R-:W-:Y:S05]  /*47d0*/  @P1 BRA `(.L_x_375) ;  /* 0x0000000400d01947 */ /* 0x000fea0003800000 */
[----:B0-23--:R0:W2:Y:S01]  /*47e0*/  LDS.128 R48, [R114+0x2d400] ;  /* 0x02d4000072307984 */ /* 0x00d0a20000000c00 */
        /* <DEDUP_REMOVED lines=10> */
[----:B------:R-:W-:Y:S01]  /*4890*/  SHF.R.U32.HI R74, RZ, 0x10, R71 ;  /* 0x00000010ff4a7819 */ /* 0x000fe20000011647 */
[----:B------:R-:W-:Y:S01]  /*48a0*/  IMAD.SHL.U32 R71, R73, 0x100, RZ ;  /* 0x0000010049477824 */ /* 0x000fe200078e00ff */
[----:B------:R-:W-:Y:S01]  /*48b0*/  PRMT R72, R72, 0x654, R69 ;  /* 0x0000065448487816 */ /* 0x000fe20000000045 */
[----:B------:R-:W-:Y:S01]  /*48c0*/  IMAD.SHL.U32 R69, R78, 0x100, RZ ;  /* 0x000001004e457824 */ /* 0x000fe200078e00ff */
[----:B------:R-:W-:Y:S02]  /*48d0*/  PRMT R70, R75, 0x654, R68 ;  /* 0x000006544b467816 */ /* 0x000fe40000000044 */
[----:B------:R-:W-:Y:S01]  /*48e0*/  LOP3.LUT R73, R72, 0xff00, R71, 0xf8, !PT ;  /* 0x0000ff0048497812 */ /* 0x000fe200078ef847 */
[----:B------:R-:W-:Y:S01]  /*48f0*/  IMAD.U32 R72, R74, 0x10000, RZ ;  /* 0x000100004a487824 */ /* 0x000fe200078e00ff */
[----:B------:R-:W-:Y:S01]  /*4900*/  LOP3.LUT R70, R70, 0xff00, R69, 0xf8, !PT ;  /* 0x0000ff0046467812 */ /* 0x000fe200078ef845 */
[----:B------:R-:W-:Y:S01]  /*4910*/  IMAD.U32 R69, R79, 0x10000, RZ ;  /* 0x000100004f457824 */ /* 0x000fe200078e00ff */
[----:B--2---:R-:W-:-:S02]  /*4920*/  MOV R68, R48 ;  /* 0x0000003000447202 */ /* 0x004fc40000000f00 */
        /* <DEDUP_REMOVED lines=21> */
[----:B------:R-:W-:Y:S01]  /*4a80*/  F2FP.F16.E4M3.UNPACK_B R68, R68 ;  /* 0x00000044ff44723e */ /* 0x000fe200020006ff */
[----:B------:R-:W-:Y:S01]  /*4a90*/  FFMA.FTZ R48, R48, R73, -R81 ;  /* 0x0000004930307223 */ /* 0x000fe20000010851 */
[-C--:B------:R-:W-:Y:S01]  /*4aa0*/  FFMA.FTZ R83, R70, R72.reuse, -R75 ;  /* 0x0000004846537223 */ /* 0x080fe2000001084b */
[----:B------:R-:W-:Y:S01]  /*4ab0*/  FFMA.FTZ R134, R71, R72, R78 ;  /* 0x0000004847867223 */ /* 0x000fe2000001004e */
[----:B------:R-:W-:Y:S01]  /*4ac0*/  F2FP.F16.E4M3.UNPACK_B R135, R135 ;  /* 0x00000087ff87723e */ /* 0x000fe200020006ff */
[----:B------:R-:W-:-:S02]  /*4ad0*/  HADD2.F32 R73, -RZ, R136.H1_H1 ;  /* 0x30000088ff497230 */ /* 0x000fc40000004100 */
[--C-:B------:R-:W-:Y:S02]  /*4ae0*/  HADD2.F32 R70, -RZ, R69.reuse.H0_H0 ;  /* 0x20000045ff467230 */ /* 0x100fe40000004100 */
[----:B------:R-:W-:Y:S02]  /*4af0*/  HADD2.F32 R71, -RZ, R69.H1_H1 ;  /* 0x30000045ff477230 */ /* 0x000fe40000004100 */
[----:B------:R-:W-:Y:S02]  /*4b00*/  HADD2.F32 R69, -RZ, R68.H0_H0 ;  /* 0x20000044ff457230 */ /* 0x000fe40000004100 */
[-C--:B------:R-:W-:Y:S01]  /*4b10*/  FMUL.FTZ R80, R70, R73.reuse ;  /* 0x0000004946507220 */ /* 0x080fe20000410000 */
[----:B------:R-:W-:Y:S02]  /*4b20*/  HADD2.F32 R136, -RZ, R136.H0_H0 ;  /* 0x20000088ff887230 */ /* 0x000fe40000004100 */
[----:B------:R-:W-:Y:S01]  /*4b30*/  FMUL.FTZ R75, R71, R73 ;  /* 0x00000049474b7220 */ /* 0x000fe20000410000 */
[----:B------:R-:W-:-:S02]  /*4b40*/  HADD2.F32 R68, -RZ, R68.H1_H1 ;  /* 0x30000044ff447230 */ /* 0x000fc40000004100 */
[--C-:B------:R-:W-:Y:S02]  /*4b50*/  HADD2.F32 R72, -RZ, R135.reuse.H1_H1 ;  /* 0x30000087ff487230 */ /* 0x100fe40000004100 */
[-C--:B------:R-:W-:Y:S01]  /*4b60*/  FMUL.FTZ R73, R69, R136.reuse ;  /* 0x0000008845497220 */ /* 0x080fe20000410000 */
[----:B------:R-:W-:Y:S02]  /*4b70*/  HADD2.F32 R135, -RZ, R135.H0_H0 ;  /* 0x20000087ff877230 */ /* 0x000fe40000004100 */
[----:B------:R-:W-:Y:S01]  /*4b80*/  FMUL.FTZ R78, R68, R136 ;  /* 0x00000088444e7220 */ /* 0x000fe20000410000 */
[----:B------:R-:W-:Y:S01]  /*4b90*/  F2FP.SATFINITE.E4M3.F32.PACK_AB_MERGE_C R136, R134, R83, RZ ;  /* 0x000000538688723e */ /* 0x000fe200048070ff */
[-C--:B------:R-:W-:Y:S01]  /*4ba0*/  FFMA.FTZ R75, R70, R72.reuse, -R75 ;  /* 0x00000048464b7223 */ /* 0x080fe2000001084b */
[----:B------:R-:W-:Y:S01]  /*4bb0*/  FFMA.FTZ R80, R71, R72, R80 ;  /* 0x0000004847507223 */ /* 0x000fe20000010050 */
[-C--:B------:R-:W-:Y:S01]  /*4bc0*/  FFMA.FTZ R81, R69, R135.reuse, -R78 ;  /* 0x0000008745517223 */ /* 0x080fe2000001084e */
[----:B------:R-:W-:Y:S01]  /*4bd0*/  FFMA.FTZ R82, R68, R135, R73 ;  /* 0x0000008744527223 */ /* 0x000fe20000010049 */
[----:B------:R-:W-:-:S02]  /*4be0*/  F2FP.F16.E4M3.UNPACK_B R69, R51.H1 ;  /* 0x00000033ff45723e */ /* 0x000fc400030006ff */
[----:B------:R-:W-:Y:S02]  /*4bf0*/  F2FP.SATFINITE.E4M3.F32.PACK_AB_MERGE_C R135, R80, R75, RZ ;  /* 0x0000004b5087723e */ /* 0x000fe400048070ff */
[-C--:B------:R-:W-:Y:S01]  /*4c00*/  F2FP.F16.E4M3.UNPACK_B R75, R79.reuse.H1 ;  /* 0x0000004fff4b723e */ /* 0x080fe200030006ff */
[--C-:B------:R-:W-:Y:S01]  /*4c10*/  HADD2.F32 R71, -RZ, R69.reuse.H1_H1 ;  /* 0x30000045ff477230 */ /* 0x100fe20000004100 */
[----:B------:R-:W-:Y:S01]  /*4c20*/  F2FP.F16.E4M3.UNPACK_B R72, R74.H1 ;  /* 0x0000004aff48723e */ /* 0x000fe200030006ff */
[----:B------:R-:W-:Y:S01]  /*4c30*/  HADD2.F32 R70, -RZ, R69.H0_H0 ;  /* 0x20000045ff467230 */ /* 0x000fe20000004100 */
[----:B------:R-:W-:Y:S01]  /*4c40*/  F2FP.F16.E4M3.UNPACK_B R68, R50.H1 ;  /* 0x00000032ff44723e */ /* 0x000fe200030006ff */
[----:B------:R-:W-:Y:S01]  /*4c50*/  HADD2.F32 R80, -RZ, R75.H1_H1 ;  /* 0x3000004bff507230 */ /* 0x000fe20000004100 */
[----:B------:R-:W-:Y:S01]  /*4c60*/  F2FP.F16.E4M3.UNPACK_B R79, R79 ;  /* 0x0000004fff4f723e */ /* 0x000fe200020006ff */
[----:B------:R-:W-:Y:S01]  /*4c70*/  HADD2.F32 R73, -RZ, R72.H1_H1 ;  /* 0x30000048ff497230 */ /* 0x000fe20000004100 */
        /* <DEDUP_REMOVED lines=8> */
[-C--:B------:R-:W-:Y:S01]  /*4d00*/  FMUL.FTZ R83, R69, R78.reuse ;  /* 0x0000004e45537220 */ /* 0x080fe20000410000 */
[----:B------:R-:W-:Y:S01]  /*4d10*/  F2FP.F16.E4M3.UNPACK_B R51, R51 ;  /* 0x00000033ff33723e */ /* 0x000fe200020006ff */
[C---:B------:R-:W-:Y:S01]  /*4d20*/  FMUL.FTZ R78, R68.reuse, R78 ;  /* 0x0000004e444e7220 */ /* 0x040fe20000410000 */
[----:B------:R-:W-:Y:S01]  /*4d30*/  F2FP.F16.E4M3.UNPACK_B R50, R50 ;  /* 0x00000032ff32723e */ /* 0x000fe200020006ff */
[----:B------:R-:W-:Y:S01]  /*4d40*/  FFMA.FTZ R83, R68, R70, -R83 ;  /* 0x0000004644537223 */ /* 0x000fe20000010853 */
[----:B------:R-:W-:-:S02]  /*4d50*/  HADD2.F32 R79, -RZ, R79.H0_H0 ;  /* 0x2000004fff4f7230 */ /* 0x000fc40000004100 */
[----:B------:R-:W-:Y:S01]  /*4d60*/  FFMA.FTZ R78, R69, R70, R78 ;  /* 0x00000046454e7223 */ /* 0x000fe2000001004e */
[--C-:B------:R-:W-:Y:S02]  /*4d70*/  HADD2.F32 R68, -RZ, R51.reuse.H0_H0 ;  /* 0x20000033ff447230 */ /* 0x100fe40000004100 */
[----:B------:R-:W-:Y:S01]  /*4d80*/  FFMA.FTZ R73, R71, R73, R80 ;  /* 0x0000004947497223 */ /* 0x000fe20000010050 */
[----:B------:R-:W-:Y:S01]  /*4d90*/  HADD2.F32 R69, -RZ, R51.H1_H1 ;  /* 0x30000033ff457230 */ /* 0x000fe20000004100 */
[----:B------:R-:W-:Y:S01]  /*4da0*/  F2FP.SATFINITE.E4M3.F32.PACK_AB_MERGE_C R49, R49, R48, R136 ;  /* 0x000000303131723e */ /* 0x000fe20004807088 */
[--C-:B------:R-:W-:Y:S01]  /*4db0*/  HADD2.F32 R51, -RZ, R50.reuse.H0_H0 ;  /* 0x20000032ff337230 */ /* 0x100fe20000004100 */
[----:B------:R-:W-:Y:S01]  /*4dc0*/  F2FP.SATFINITE.E4M3.F32.PACK_AB_MERGE_C R78, R78, R83, RZ ;  /* 0x000000534e4e723e */ /* 0x000fe200048070ff */
[----:B------:R-:W-:Y:S01]  /*4dd0*/  HADD2.F32 R50, -RZ, R50.H1_H1 ;  /* 0x30000032ff327230 */ /* 0x000fe20000004100 */
[----:B------:R-:W-:Y:S01]  /*4de0*/  F2FP.SATFINITE.E4M3.F32.PACK_AB_MERGE_C R73, R73, R134, RZ ;  /* 0x000000864949723e */ /* 0x000fe200048070ff */
[----:B------:R-:W-:Y:S01]  /*4df0*/  HADD2.F32 R75, -RZ, R75.H0_H0 ;  /* 0x2000004bff4b7230 */ /* 0x000fe20000004100 */
[----:B------:R-:W-:Y:S01]  /*4e00*/  F2FP.SATFINITE.E4M3.F32.PACK_AB_MERGE_C R48, R82, R81, R135 ;  /* 0x000000515230723e */ /* 0x000fe20004807087 */
        /* <DEDUP_REMOVED lines=12> */
.L_x_381:
[----:B------:R-:W-:Y:S05]  /*4ed0*/  BSYNC B2 ;  /* 0x0000000000027941 */ /* 0x000fea0003800000 */
.L_x_380:
[----:B------:R-:W-:Y:S02]  /*4ee0*/  ULDC.64 UR4, c[0x0][0x2e8] ;  /* 0x0000ba0000047ab9 */ /* 0x000fe40000000a00 */
[----:B------:R-:W-:-:S04]  /*4ef0*/  IADD3 R68, P2, P3, R42, UR4, R77 ;  /* 0x000000042a447c10 */ /* 0x000fc8000fb5e04d */
[----:B------:R-:W-:-:S05]  /*4f00*/  IADD3.X R69, R107, UR5, R76, P2, P3 ;  /* 0x000000056b457c10 */ /* 0x000fca00097e644c */
[----:B--2---:R4:W-:Y:S04]  /*4f10*/  STG.E.128 desc[UR42][R68.64], R48 ;  /* 0x0000003044007986 */ /* 0x0049e8000c101d2a */
.L_x_375:
[----:B------:R-:W-:Y:S05]  /*4f20*/  BSYNC B1 ;  /* 0x0000000000017941 */ /* 0x000fea0003800000 */
.L_x_374:
[----:B------:R-:W-:Y:S01]  /*4f30*/  ISETP.NE.AND P2, PT, R143, RZ, PT ;  /* 0x000000ff8f00720c */ /* 0x000fe20003f45270 */
[----:B------:R-:W-:-:S12]  /*4f40*/  BSSY B1, `(.L_x_382) ;  /* 0x00000f1000017945 */ /* 0x000fd80003800000 */
[----:B------:R-:W-:Y:S05]  /*4f50*/  @P2 BRA `(.L_x_383) ;  /* 0x0000000c00bc2947 */ /* 0x000fea0003800000 */
[----:B----4-:R-:W-:Y:S01]  /*4f60*/  IADD3 R69, P2, P3, R4, R120, R16 ;  /* 0x0000007804457210 */ /* 0x010fe20007b5e010 */
[----:B------:R-:W-:Y:S03]  /*4f70*/  BSSY B2, `(.L_x_384) ;  /* 0x0000076000027945 */ /* 0x000fe60003800000 */
[----:B------:R-:W-:Y:S01]  /*4f80*/  IADD3.X R68, R32, R123, R17, P2, P3 ;  /* 0x0000007b20447210 */ /* 0x000fe200017e6411 */
[----:B------:R-:W-:Y:S08]  /*4f90*/  @P0 BRA `(.L_x_385) ;  /* 0x0000000400cc0947 */ /* 0x000ff00003800000 */
[----:B0-23--:R0:W2:Y:S01]  /*4fa0*/  LDS.128 R48, [R114+0x2a400] ;  /* 0x02a4000072307984 */ /* 0x00d0a20000000c00 */
[----:B------:R-:W-:Y:S01]  /*4fb0*/  ISETP.GE.AND P2, PT, R18, R122, PT ;  /* 0x0000007a1200720c */ /* 0x000fe20003f46270 */
[----:B------:R-:W-:-:S12]  /*4fc0*/  BSSY B3, `(.L_x_386) ;  /* 0x000006c000037945 */ /* 0x000fd80003800000 */
[----:B0-----:R-:W-:Y:S05]  /*4fd0*/  @P2 BRA `(.L_x_387) ;  /* 0x0000000400a82947 */ /* 0x001fea0003800000 */
[--C-:B------:R-:W-:Y:S02]  /*4fe0*/  SHF.R.U32.HI R74, RZ, 0x10, R65.reuse ;  /* 0x00000010ff4a7819 */ /* 0x100fe40000011641 */
[----:B------:R-:W-:Y:S02]  /*4ff0*/  SHF.R.U32.HI R72, RZ, 0x8, R65 ;  /* 0x00000008ff487819 */ /* 0x000fe40000011641 */
[----:B------:R-:W-:Y:S02]  /*5000*/  LOP3.LUT R64, R65, 0xff, RZ, 0xc0, !PT ;  /* 0x000000ff41407812 */ /* 0x000fe400078ec0ff */
[--C-:B------:R-:W-:Y:S02]  /*5010*/  SHF.R.U32.HI R73, RZ, 0x10, R67.reuse ;  /* 0x00000010ff497819 */ /* 0x100fe40000011643 */
[----:B------:R-:W-:Y:S02]  /*5020*/  SHF.R.U32.HI R71, RZ, 0x8, R67 ;  /* 0x00000008ff477819 */ /* 0x000fe40000011643 */
[----:B------:R-:W-:-:S02]  /*5030*/  LOP3.LUT R66, R67, 0xff, RZ, 0xc0, !PT ;  /* 0x000000ff43427812 */ /* 0x000fc400078ec0ff */
[----:B------:R-:W-:Y:S02]  /*5040*/  SHF.R.U32.HI R65, RZ, 0x18, R65 ;  /* 0x00000018ff417819 */ /* 0x000fe40000011641 */
[----:B------:R-:W-:Y:S02]  /*5050*/  SHF.R.U32.HI R67, RZ, 0x18, R67 ;  /* 0x00000018ff437819 */ /* 0x000fe40000011643 */
[----:B------:R-:W-:Y:S01]  /*5060*/  PRMT R65, R65, 0x654, R64 ;  /* 0x0000065441417816 */ /* 0x000fe20000000040 */
[----:B------:R-:W-:Y:S01]  /*5070*/  IMAD.SHL.U32 R64, R72, 0x100, RZ ;  /* 0x0000010048407824 */ /* 0x000fe200078e00ff */
[----:B------:R-:W-:Y:S02]  /*5080*/  PRMT R70, R67, 0x654, R66 ;  /* 0x0000065443467816 */ /* 0x000fe40000000042 */
[----:B------:R-:W-:Y:S02]  /*5090*/  SHF.L.U32 R67, R71, 0x8, RZ ;  /* 0x0000000847437819 */ /* 0x000fe400000006ff */
[----:B------:R-:W-:Y:S01]  /*50a0*/  LOP3.LUT R66, R65, 0xff00, R64, 0xf8, !PT ;  /* 0x0000ff0041427812 */ /* 0x000fe200078ef840 */
[----:B------:R-:W-:Y:S01]  /*50b0*/  IMAD.U32 R65, R74, 0x10000, RZ ;  /* 0x000100004a417824 */ /* 0x000fe200078e00ff */
[----:B------:R-:W-:Y:S01]  /*50c0*/  LOP3.LUT R72, R70, 0xff00, R67, 0xf8, !PT ;  /* 0x0000ff0046487812 */ /* 0x000fe200078ef843 */
[----:B------:R-:W-:Y:S01]  /*50d0*/  IMAD.U32 R67, R73, 0x10000, RZ ;  /* 0x0001000049437824 */ /* 0x000fe200078e00ff */
[----:B------:R-:W-:-:S02]  /*50e0*/  F2FP.F16.E4M3.UNPACK_B R70, R133.H1 ;  /* 0x00000085ff46723e */ /* 0x000fc400030006ff */
[-C--:B--2---:R-:W-:Y:S02]  /*50f0*/  F2FP.F16.E4M3.UNPACK_B R64, R49.reuse ;  /* 0x00000031ff40723e */ /* 0x084fe400020006ff */
[----:B------:R-:W-:Y:S01]  /*5100*/  LOP3.LUT R74, R72, 0xff0000, R67, 0xf8, !PT ;  /* 0x00ff0000484a7812 */ /* 0x000fe200078ef843 */
[----:B------:R-:W-:Y:S01]  /*5110*/  HADD2.F32 R72, -RZ, R70.H0_H0 ;  /* 0x20000046ff487230 */ /* 0x000fe20000004100 */
[----:B------:R-:W-:Y:S01]  /*5120*/  LOP3.LUT R71, R66, 0xff0000, R65, 0xf8, !PT ;  /* 0x00ff000042477812 */ /* 0x000fe200078ef841 */
[----:B------:R-:W-:Y:S01]  /*5130*/  HADD2.F32 R65, -RZ, R64.H1_H1 ;  /* 0x30000040ff417230 */ /* 0x000fe20000004100 */
[----:B------:R-:W-:Y:S01]  /*5140*/  F2FP.F16.E4M3.UNPACK_B R67, R132.H1 ;  /* 0x00000084ff43723e */ /* 0x000fe200030006ff */
[----:B------:R-:W-:Y:S01]  /*5150*/  HADD2.F32 R73, -RZ, R70.H1_H1 ;  /* 0x30000046ff497230 */ /* 0x000fe20000004100 */
[----:B------:R-:W-:Y:S01]  /*5160*/  F2FP.F16.E4M3.UNPACK_B R49, R49.H1 ;  /* 0x00000031ff31723e */ /* 0x000fe200030006ff */
[----:B------:R-:W-:Y:S02]  /*5170*/  HADD2.F32 R64, -RZ, R64.H0_H0 ;  /* 0x20000040ff407230 */ /* 0x000fe40000004100 */
[----:B------:R-:W-:Y:S01]  /*5180*/  FMUL.FTZ R75, R65, R72 ;  /* 0x00000048414b7220 */ /* 0x000fe20000410000 */
[----:B------:R-:W-:Y:S01]  /*5190*/  HADD2.F32 R70, -RZ, R67.H0_H0 ;  /* 0x20000043ff467230 */ /* 0x000fe20000004100 */
[----:B------:R-:W-:Y:S01]  /*51a0*/  F2FP.F16.E4M3.UNPACK_B R133, R133 ;  /* 0x00000085ff85723e */ /* 0x000fe200020006ff */
[----:B------:R-:W-:-:S02]  /*51b0*/  HADD2.F32 R66, -RZ, R49.H1_H1 ;  /* 0x30000031ff427230 */ /* 0x000fc40000004100 */
[C---:B------:R-:W-:Y:S01]  /*51c0*/  FMUL.FTZ R72, R64.reuse, R72 ;  /* 0x0000004840487220 */ /* 0x040fe20000410000 */
[----:B------:R-:W-:Y:S02]  /*51d0*/  HADD2.F32 R49, -RZ, R49.H0_H0 ;  /* 0x20000031ff317230 */ /* 0x000fe40000004100 */
[-C--:B------:R-:W-:Y:S01]  /*51e0*/  FFMA.FTZ R76, R64, R70.reuse, -R75 ;  /* 0x00000046404c7223 */ /* 0x080fe2000001084b */
[----:B------:R-:W-:Y:S02]  /*51f0*/  HADD2.F32 R67, -RZ, R67.H1_H1 ;  /* 0x30000043ff437230 */ /* 0x000fe40000004100 */
[CC--:B------:R-:W-:Y:S01]  /*5200*/  FMUL.FTZ R64, R66.reuse, R73.reuse ;  /* 0x0000004942407220 */ /* 0x0c0fe20000410000 */
[----:B------:R-:W-:Y:S01]  /*5210*/  FFMA.FTZ R77, R65, R70, R72 ;  /* 0x00000046414d7223 */ /* 0x000fe20000010048 */
[C---:B------:R-:W-:Y:S01]  /*5220*/  FMUL.FTZ R73, R49.reuse, R73 ;  /* 0x0000004931497220 */ /* 0x040fe20000410000 */
[----:B------:R-:W-:Y:S01]  /*5230*/  F2FP.F16.E4M3.UNPACK_B R132, R132 ;  /* 0x00000084ff84723e */ /* 0x000fe200020006ff */
[-C--:B------:R-:W-:Y:S01]  /*5240*/  FFMA.FTZ R78, R49, R67.reuse, -R64 ;  /* 0x00000043314e7223 */ /* 0x080fe20000010840 */
[-C--:B------:R-:W-:Y:S01]  /*5250*/  F2FP.F16.E4M3.UNPACK_B R49, R48.reuse.H1 ;  /* 0x00000030ff31723e */ /* 0x080fe200030006ff */
[----:B------:R-:W-:Y:S01]  /*5260*/  FFMA.FTZ R79, R66, R67, R73 ;  /* 0x00000043424f7223 */ /* 0x000fe20000010049 */
[----:B------:R-:W-:Y:S01]  /*5270*/  F2FP.F16.E4M3.UNPACK_B R48, R48 ;  /* 0x00000030ff30723e */ /* 0x000fe200020006ff */
[----:B------:R-:W-:-:S02]  /*5280*/  HADD2.F32 R67, -RZ, R133.H1_H1 ;  /* 0x30000085ff437230 */ /* 0x000fc40000004100 */
[--C-:B------:R-:W-:Y:S01]  /*5290*/  HADD2.F32 R64, -RZ, R49.reuse.H0_H0 ;  /* 0x20000031ff407230 */ /* 0x100fe20000004100 */
[----:B------:R-:W-:Y:S01]  /*52a0*/  F2FP.SATFINITE.E4M3.F32.PACK_AB_MERGE_C R81, R79, R78, RZ ;  /* 0x0000004e4f51723e */ /* 0x000fe200048070ff */
[----:B------:R-:W-:Y:S02]  /*52b0*/  HADD2.F32 R65, -RZ, R49.H1_H1 ;  /* 0x30000031ff417230 */ /* 0x000fe40000004100 */
[--C-:B------:R-:W-:Y:S02]  /*52c0*/  HADD2.F32 R49, -RZ, R48.reuse.H0_H0 ;  /* 0x20000030ff317230 */ /* 0x100fe40000004100 */
[-C--:B------:R-:W-:Y:S01]  /*52d0*/  FMUL.FTZ R72, R64, R67.reuse ;  /* 0x0000004340487220 */ /* 0x080fe20000410000 */
[----:B------:R-:W-:Y:S02]  /*52e0*/  HADD2.F32 R133, -RZ, R133.H0_H0 ;  /* 0x20000085ff857230 */ /* 0x000fe40000004100 */
[----:B------:R-:W-:Y:S01]  /*52f0*/  FMUL.FTZ R73, R65, R67 ;  /* 0x0000004341497220 */ /* 0x000fe20000410000 */
[----:B------:R-:W-:-:S02]  /*5300*/  HADD2.F32 R48, -RZ, R48.H1_H1 ;  /* 0x30000030ff307230 */ /* 0x000fc40000004100 */
[--C-:B------:R-:W-:Y:S02]  /*5310*/  HADD2.F32 R66, -RZ, R132.reuse.H1_H1 ;  /* 0x30000084ff427230 */ /* 0x100fe40000004100 */
[----:B------:R-:W-:Y:S02]  /*5320*/  HADD2.F32 R132, -RZ, R132.H0_H0 ;  /* 0x20000084ff847230 */ /* 0x000fe40000004100 */
[-C--:B------:R-:W-:Y:S01]  /*5330*/  FMUL.FTZ R70, R48, R133.reuse ;  /* 0x0000008530467220 */ /* 0x080fe20000410000 */
[----:B------:R-:W-:Y:S01]  /*5340*/  FMUL.FTZ R133, R49, R133 ;  /* 0x0000008531857220 */ /* 0x000fe20000410000 */
[-C--:B------:R-:W-:Y:S01]  /*5350*/  FFMA.FTZ R73, R64, R66.reuse, -R73 ;  /* 0x0000004240497223 */ /* 0x080fe20000010849 */
[----:B------:R-:W-:Y:S01]  /*5360*/  FFMA.FTZ R72, R65, R66, R72 ;  /* 0x0000004241487223 */ /* 0x000fe20000010048 */
[-C--:B------:R-:W-:Y:S01]  /*5370*/  FFMA.FTZ R75, R49, R132.reuse, -R70 ;  /* 0x00000084314b7223 */ /* 0x080fe20000010846 */
[----:B------:R-:W-:Y:S01]  /*5380*/  F2FP.F16.E4M3.UNPACK_B R49, R51.H1 ;  /* 0x00000033ff31723e */ /* 0x000fe200030006ff */
[----:B------:R-:W-:Y:S01]  /*5390*/  FFMA.FTZ R132, R48, R132, R133 ;  /* 0x0000008430847223 */ /* 0x000fe20000010085 */
[----:B------:R-:W-:-:S02]  /*53a0*/  F2FP.F16.E4M3.UNPACK_B R70, R74.H1 ;  /* 0x0000004aff46723e */ /* 0x000fc400030006ff */
[----:B------:R-:W-:Y:S01]  /*53b0*/  F2FP.SATFINITE.E4M3.F32.PACK_AB_MERGE_C R80, R72, R73, RZ ;  /* 0x000000494850723e */ /* 0x000fe200048070ff */
[--C-:B------:R-:W-:Y:S01]  /*53c0*/  HADD2.F32 R65, -RZ, R49.reuse.H1_H1 ;  /* 0x30000031ff417230 */ /* 0x100fe20000004100 */
[-C--:B------:R-:W-:Y:S01]  /*53d0*/  F2FP.F16.E4M3.UNPACK_B R66, R71.reuse.H1 ;  /* 0x00000047ff42723e */ /* 0x080fe200030006ff */
[----:B------:R-:W-:Y:S01]  /*53e0*/  HADD2.F32 R73, -RZ, R70.H1_H1 ;  /* 0x30000046ff497230 */ /* 0x000fe20000004100 */
[----:B------:R-:W-:Y:S01]  /*53f0*/  F2FP.F16.E4M3.UNPACK_B R48, R50.H1 ;  /* 0x00000032ff30723e */ /* 0x000fe200030006ff */
[----:B------:R-:W-:Y:S01]  /*5400*/  HADD2.F32 R64, -RZ, R49.H0_H0 ;  /* 0x20000031ff407230 */ /* 0x000fe20000004100 */
[----:B------:R-:W-:Y:S01]  /*5410*/  F2FP.F16.E4M3.UNPACK_B R74, R74 ;  /* 0x0000004aff4a723e */ /* 0x000fe200020006ff */
[----:B------:R-:W-:Y:S01]  /*5420*/  HADD2.F32 R67, -RZ, R66.H1_H1 ;  /* 0x30000042ff437230 */ /* 0x000fe20000004100 */
[----:B------:R-:W-:Y:S01]  /*5430*/  F2FP.F16.E4M3.UNPACK_B R71, R71 ;  /* 0x00000047ff47723e */ /* 0x000fe200020006ff */
[----:B------:R-:W-:Y:S02]  /*5440*/  HADD2.F32 R49, -RZ, R48.H1_H1 ;  /* 0x30000030ff317230 */ /* 0x000fe40000004100 */
[----:B------:R-:W-:Y:S01]  /*5450*/  FMUL.FTZ R79, R65, R73 ;  /* 0x00000049414f7220 */ /* 0x000fe20000410000 */
[----:B------:R-:W-:-:S02]  /*5460*/  HADD2.F32 R72, -RZ, R74.H1_H1 ;  /* 0x3000004aff487230 */ /* 0x000fc40000004100 */
        /* <DEDUP_REMOVED lines=8> */
[-C--:B------:R-:W-:Y:S01]  /*54f0*/  FFMA.FTZ R73, R48, R64.reuse, -R73 ;  /* 0x0000004030497223 */ /* 0x080fe20000010849 */
[----:B------:R-:W-:Y:S01]  /*5500*/  FFMA.FTZ R78, R65, R67, R78 ;  /* 0x00000043414e7223 */ /* 0x000fe2000001004e */
[----:B------:R-:W-:Y:S01]  /*5510*/  FFMA.FTZ R72, R49, R64, R72 ;  /* 0x0000004031487223 */ /* 0x000fe20000010048 */
[----:B------:R-:W-:-:S02]  /*5520*/  HADD2.F32 R49, -RZ, R51.H0_H0 ;  /* 0x20000033ff317230 */ /* 0x000fc40000004100 */
[----:B------:R-:W-:Y:S01]  /*5530*/  HADD2.F32 R48, -RZ, R50.H0_H0 ;  /* 0x20000032ff307230 */ /* 0x000fe20000004100 */
[----:B------:R-:W-:Y:S01]  /*5540*/  F2FP.SATFINITE.E4M3.F32.PACK_AB_MERGE_C R78, R78, R79, RZ ;  /* 0x0000004f4e4e723e */ /* 0x000fe200048070ff */
[----:B------:R-:W-:Y:S01]  /*5550*/  HADD2.F32 R51, -RZ, R51.H1_H1 ;  /* 0x30000033ff337230 */ /* 0x000fe20000004100 */
[----:B------:R-:W-:Y:S01]  /*5560*/  F2FP.SATFINITE.E4M3.F32.PACK_AB_MERGE_C R72, R72, R73, RZ ;  /* 0x000000494848723e */ /* 0x000fe200048070ff */
[----:B------:R-:W-:Y:S02]  /*5570*/  HADD2.F32 R70, -RZ, R70.H0_H0 ;  /* 0x20000046ff467230 */ /* 0x000fe40000004100 */
[----:B------:R-:W-:Y:S02]  /*5580*/  HADD2.F32 R50, -RZ, R50.H1_H1 ;  /* 0x30000032ff327230 */ /* 0x000fe40000004100 */
[----:B------:R-:W-:Y:S02]  /*5590*/  HADD2.F32 R65, -RZ, R74.H0_H0 ;  /* 0x2000004aff417230 */ /* 0x000fe40000004100 */
[----:B------:R-:W-:Y:S01]  /*55a0*/  FMUL.FTZ R64, R51, R70 ;  /* 0x0000004633407220 */ /* 0x000fe20000410000 */
[----:B------:R-:W-:-:S02]  /*55b0*/  HADD2.F32 R66, -RZ, R66.H0_H0 ;  /* 0x20000042ff427230 */ /* 0x000fc40000004100 */
[C---:B------:R-:W-:Y:S01]  /*55c0*/  FMUL.FTZ R70, R49.reuse, R70 ;  /* 0x0000004631467220 */ /* 0x040fe20000410000 */
[----:B------:R-:W-:Y:S02]  /*55d0*/  HADD2.F32 R71, -RZ, R71.H0_H0 ;  /* 0x20000047ff477230 */ /* 0x000fe40000004100 */
[-C--:B------:R-:W-:Y:S01]  /*55e0*/  FMUL.FTZ R67, R50, R65.reuse ;  /* 0x0000004132437220 */ /* 0x080fe20000410000 */
[C---:B------:R-:W-:Y:S01]  /*55f0*/  FMUL.FTZ R65, R48.reuse, R65 ;  /* 0x0000004130417220 */ /* 0x040fe20000410000 */
[-C--:B------:R-:W-:Y:S01]  /*5600*/  FFMA.FTZ R64, R49, R66.reuse, -R64 ;  /* 0x0000004231407223 */ /* 0x080fe20000010840 */
[----:B------:R-:W-:Y:S01]  /*5610*/  FFMA.FTZ R51, R51, R66, R70 ;  /* 0x0000004233337223 */ /* 0x000fe20000010046 */
[-C--:B------:R-:W-:Y:S01]  /*5620*/  FFMA.FTZ R67, R48, R71.reuse, -R67 ;  /* 0x0000004730437223 */ /* 0x080fe20000010843 */
[----:B------:R-:W-:Y:S01]  /*5630*/  FFMA.FTZ R50, R50, R71, R65 ;  /* 0x0000004732327223 */ /* 0x000fe20000010041 */
[----:B------:R-:W-:Y:S02]  /*5640*/  F2FP.SATFINITE.E4M3.F32.PACK_AB_MERGE_C R49, R77, R76, R81 ;  /* 0x0000004c4d31723e */ /* 0x000fe40004807051 */
[----:B------:R-:W-:-:S02]  /*5650*/  F2FP.SATFINITE.E4M3.F32.PACK_AB_MERGE_C R48, R132, R75, R80 ;  /* 0x0000004b8430723e */ /* 0x000fc40004807050 */
[----:B------:R-:W-:Y:S02]  /*5660*/  F2FP.SATFINITE.E4M3.F32.PACK_AB_MERGE_C R50, R50, R67, R72 ;  /* 0x000000433232723e */ /* 0x000fe40004807048 */
[----:B------:R-:W-:-:S07]  /*5670*/  F2FP.SATFINITE.E4M3.F32.PACK_AB_MERGE_C R51, R51, R64, R78 ;  /* 0x000000403333723e */ /* 0x000fce000480704e */
.L_x_387:
[----:B------:R-:W-:Y:S05]  /*5680*/  BSYNC B3 ;  /* 0x0000000000037941 */ /* 0x000fea0003800000 */
.L_x_386:
[----:B------:R-:W-:Y:S02]  /*5690*/  ULDC.64 UR4, c[0x0][0x2e8] ;  /* 0x0000ba0000047ab9 */ /* 0x000fe40000000a00 */
[----:B------:R-:W-:-:S04]  /*56a0*/  IADD3 R64, P2, P3, R69, UR4, R102 ;  /* 0x0000000445407c10 */ /* 0x000fc8000fb5e066 */
[----:B------:R-:W-:-:S05]  /*56b0*/  IADD3.X R65, R68, UR5, R41, P2, P3 ;  /* 0x0000000544417c10 */ /* 0x000fca00097e6429 */
[----:B--2---:R4:W-:Y:S04]  /*56c0*/  STG.E.128 desc[UR42][R64.64], R48 ;  /* 0x0000003040007986 */ /* 0x0049e8000c101d2a */
.L_x_385:
[----:B------:R-:W-:Y:S05]  /*56d0*/  BSYNC B2 ;  /* 0x0000000000027941 */ /* 0x000fea0003800000 */
.L_x_384:
[----:B------:R-:W-:Y:S05]  /*56e0*/  @P1 BRA `(.L_x_383) ;  /* 0x0000000400d81947 */ /* 0x000fea0003800000 */
[----:B0-234-:R0:W2:Y:S01]  /*56f0*/  LDS.128 R48, [R114+0x2e400] ;  /* 0x02e4000072307984 */ /* 0x01d0a20000000c00 */
[----:B------:R-:W-:Y:S01]  /*5700*/  ISETP.GE.AND P2, PT, R233, R122, PT ;  /* 0x0000007ae900720c */ /* 0x000fe20003f46270 */
[----:B------:R-:W-:-:S12]  /*5710*/  BSSY B2, `(.L_x_388) ;  /* 0x000006f000027945 */ /* 0x000fd80003800000 */
[----:B0-----:R-:W-:Y:S05]  /*5720*/  @P2 BRA `(.L_x_389) ;  /* 0x0000000400b42947 */ /* 0x001fea0003800000 */
[----:B------:R-:W-:Y:S01]  /*5730*/  SHF.R.U32.HI R71, RZ, 0x8, R61 ;  /* 0x00000008ff477819 */ /* 0x000fe2000001163d */
[----:B--2---:R-:W-:Y:S01]  /*5740*/  IMAD.MOV.U32 R62, RZ, RZ, R51 ;  /* 0x000000ffff3e7224 */ /* 0x004fe200078e0033 */
[----:B------:R-:W-:Y:S02]  /*5750*/  SHF.R.U32.HI R65, RZ, 0x8, R63 ;  /* 0x00000008ff417819 */ /* 0x000fe4000001163f */
[----:B------:R-:W-:Y:S01]  /*5760*/  SHF.R.U32.HI R73, RZ, 0x18, R61 ;  /* 0x00000018ff497819 */ /* 0x000fe2000001163d */
[----:B------:R-:W-:Y:S01]  /*5770*/  IMAD.SHL.U32 R51, R71, 0x100, RZ ;  /* 0x0000010047337824 */ /* 0x000fe200078e00ff */
[----:B------:R-:W-:Y:S02]  /*5780*/  LOP3.LUT R60, R61, 0xff, RZ, 0xc0, !PT ;  /* 0x000000ff3d3c7812 */ /* 0x000fe400078ec0ff */
[----:B------:R-:W-:Y:S02]  /*5790*/  SHF.R.U32.HI R67, RZ, 0x18, R63 ;  /* 0x00000018ff437819 */ /* 0x000fe4000001163f */
[----:B------:R-:W-:-:S02]  /*57a0*/  LOP3.LUT R64, R63, 0xff, RZ, 0xc0, !PT ;  /* 0x000000ff3f407812 */ /* 0x000fc400078ec0ff */
[----:B------:R-:W-:Y:S01]  /*57b0*/  SHF.R.U32.HI R66, RZ, 0x10, R63 ;  /* 0x00000010ff427819 */ /* 0x000fe2000001163f */
[----:B------:R-:W-:Y:S01]  /*57c0*/  IMAD.SHL.U32 R63, R65, 0x100, RZ ;  /* 0x00000100413f7824 */ /* 0x000fe200078e00ff */
[----:B------:R-:W-:Y:S02]  /*57d0*/  SHF.R.U32.HI R70, RZ, 0x10, R61 ;  /* 0x00000010ff467819 */ /* 0x000fe4000001163d */
[----:B------:R-:W-:Y:S02]  /*57e0*/  PRMT R60, R73, 0x654, R60 ;  /* 0x00000654493c7816 */ /* 0x000fe4000000003c */
[----:B------:R-:W-:Y:S02]  /*57f0*/  PRMT R64, R67, 0x654, R64 ;  /* 0x0000065443407816 */ /* 0x000fe40000000040 */
[----:B------:R-:W-:Y:S01]  /*5800*/  LOP3.LUT R51, R60, 0xff00, R51, 0xf8, !PT ;  /* 0x0000ff003c337812 */ /* 0x000fe200078ef833 */
[----:B------:R-:W-:Y:S01]  /*5810*/  IMAD.U32 R60, R70, 0x10000, RZ ;  /* 0x00010000463c7824 */ /* 0x000fe200078e00ff */
[----:B------:R-:W-:-:S02]  /*5820*/  MOV R61, R50 ;  /* 0x00000032003d7202 */ /* 0x000fc40000000f00 */
[----:B------:R-:W-:Y:S02]  /*5830*/  LOP3.LUT R63, R64, 0xff00, R63, 0xf8, !PT ;  /* 0x0000ff00403f7812 */ /* 0x000fe400078ef83f */
[----:B------:R-:W-:Y:S02]  /*5840*/  SHF.L.U32 R66, R66, 0x10, RZ ;  /* 0x0000001042427819 */ /* 0x000fe400000006ff */
[----:B------:R-:W-:Y:S02]  /*5850*/  F2FP.F16.E4M3.UNPACK_B R64, R127.H1 ;  /* 0x0000007fff40723e */ /* 0x000fe400030006ff */
[-C--:B------:R-:W-:Y:S02]  /*5860*/  F2FP.F16.E4M3.UNPACK_B R50, R49.reuse ;  /* 0x00000031ff32723e */ /* 0x080fe400020006ff */
[----:B------:R-:W-:Y:S01]  /*5870*/  LOP3.LUT R70, R63, 0xff0000, R66, 0xf8, !PT ;  /* 0x00ff00003f467812 */ /* 0x000fe200078ef842 */
[----:B------:R-:W-:Y:S01]  /*5880*/  HADD2.F32 R66, -RZ, R64.H0_H0 ;  /* 0x20000040ff427230 */ /* 0x000fe20000004100 */
[----:B------:R-:W-:Y:S01]  /*5890*/  LOP3.LUT R65, R51, 0xff0000, R60, 0xf8, !PT ;  /* 0x00ff000033417812 */ /* 0x000fe200078ef83c */
[----:B------:R-:W-:Y:S01]  /*58a0*/  HADD2.F32 R51, -RZ, R50.H1_H1 ;  /* 0x30000032ff337230 */ /* 0x000fe20000004100 */
[----:B------:R-:W-:Y:S01]  /*58b0*/  F2FP.F16.E4M3.UNPACK_B R63, R126.H1 ;  /* 0x0000007eff3f723e */ /* 0x000fe200030006ff */
[----:B------:R-:W-:Y:S01]  /*58c0*/  HADD2.F32 R67, -RZ, R64.H1_H1 ;  /* 0x30000040ff437230 */ /* 0x000fe20000004100 */
[----:B------:R-:W-:Y:S01]  /*58d0*/  F2FP.F16.E4M3.UNPACK_B R49, R49.H1 ;  /* 0x00000031ff31723e */ /* 0x000fe200030006ff */
[----:B------:R-:W-:-:S02]  /*58e0*/  HADD2.F32 R50, -RZ, R50.H0_H0 ;  /* 0x20000032ff327230 */ /* 0x000fc40000004100 */
[CC--:B------:R-:W-:Y:S01]  /*58f0*/  FMUL.FTZ R71, R51.reuse, R66.reuse ;  /* 0x0000004233477220 */ /* 0x0c0fe20000410000 */
[----:B------:R-:W-:Y:S01]  /*5900*/  HADD2.F32 R64, -RZ, R63.H0_H0 ;  /* 0x2000003fff407230 */ /* 0x000fe20000004100 */
[----:B------:R-:W-:Y:S01]  /*5910*/  F2FP.F16.E4M3.UNPACK_B R127, R127 ;  /* 0x0000007fff7f723e */ /* 0x000fe200020006ff */
[--C-:B------:R-:W-:Y:S02]  /*5920*/  HADD2.F32 R60, -RZ, R49.reuse.H1_H1 ;  /* 0x30000031ff3c7230 */ /* 0x100fe40000004100 */
        /* <DEDUP_REMOVED lines=27> */
[----:B------:R-:W-:Y:S01]  /*5ae0*/  FFMA.FTZ R71, R49, R126, -R64 ;  /* 0x0000007e31477223 */ /* 0x000fe20000010840 */
[----:B------:R-:W-:Y:S01]  /*5af0*/  F2FP.F16.E4M3.UNPACK_B R49, R62.H1 ;  /* 0x0000003eff31723e */ /* 0x000fe200030006ff */
[----:B------:R-:W-:Y:S01]  /*5b00*/  FFMA.FTZ R126, R48, R126, R127 ;  /* 0x0000007e307e7223 */ /* 0x000fe2000001007f */
[----:B------:R-:W-:-:S02]  /*5b10*/  F2FP.F16.E4M3.UNPACK_B R64, R70.H1 ;  /* 0x00000046ff40723e */ /* 0x000fc400030006ff */
        /* <DEDUP_REMOVED lines=9> */
[----:B------:R-:W-:Y:S01]  /*5bb0*/  FMUL.FTZ R75, R51, R67 ;  /* 0x00000043334b7220 */ /* 0x000fe20000410000 */
[----:B------:R-:W-:-:S02]  /*5bc0*/  HADD2.F32 R49, -RZ, R48.H1_H1 ;  /* 0x30000030ff317230 */ /* 0x000fc40000004100 */
[C---:B------:R-:W-:Y:S01]  /*5bd0*/  FMUL.FTZ R74, R50.reuse, R67 ;  /* 0x00000043324a7220 */ /* 0x040fe20000410000 */
[----:B------:R-:W-:Y:S02]  /*5be0*/  HADD2.F32 R66, -RZ, R70.H1_H1 ;  /* 0x30000046ff427230 */ /* 0x000fe40000004100 */
[----:B------:R-:W-:Y:S01]  /*5bf0*/  FFMA.FTZ R75, R50, R63, -R75 ;  /* 0x0000003f324b7223 */ /* 0x000fe2000001084b */
[----:B------:R-:W-:Y:S01]  /*5c00*/  HADD2.F32 R48, -RZ, R48.H0_H0 ;  /* 0x20000030ff307230 */ /* 0x000fe20000004100 */
[----:B------:R-:W-:Y:S01]  /*5c10*/  F2FP.F16.E4M3.UNPACK_B R61, R61 ;  /* 0x0000003dff3d723e */ /* 0x000fe200020006ff */
        /* <DEDUP_REMOVED lines=11> */
[----:B------:R-:W-:Y:S02]  /*5cd0*/  HADD2.F32 R62, -RZ, R62.H1_H1 ;  /* 0x3000003eff3e7230 */ /* 0x000fe40000004100 */
[----:B------:R-:W-:Y:S01]  /*5ce0*/  FMUL.FTZ R51, R61, R70 ;  /* 0x000000463d337220 */ /* 0x000fe20000410000 */
[----:B------:R-:W-:-:S02]  /*5cf0*/  HADD2.F32 R64, -RZ, R64.H0_H0 ;  /* 0x20000040ff407230 */ /* 0x000fc40000004100 */
[----:B------:R-:W-:Y:S01]  /*5d00*/  FMUL.FTZ R70, R48, R70 ;  /* 0x0000004630467220 */ /* 0x000fe20000410000 */
        /* <DEDUP_REMOVED lines=9> */
[----:B------:R-:W-:-:S02]  /*5da0*/  F2FP.SATFINITE.E4M3.F32.PACK_AB_MERGE_C R74, R74, R75, RZ ;  /* 0x0000004b4a4a723e */ /* 0x000fc400048070ff */
[----:B------:R-:W-:Y:S02]  /*5db0*/  F2FP.SATFINITE.E4M3.F32.PACK_AB_MERGE_C R66, R70, R51, R66 ;  /* 0x000000334642723e */ /* 0x000fe40004807042 */
[----:B------:R-:W-:Y:S02]  /*5dc0*/  F2FP.SATFINITE.E4M3.F32.PACK_AB_MERGE_C R51, R63, R50, R74 ;  /* 0x000000323f33723e */ /* 0x000fe4000480704a */
[----:B------:R-:W-:Y:S01]  /*5dd0*/  F2FP.SATFINITE.E4M3.F32.PACK_AB_MERGE_C R49, R73, R72, R77 ;  /* 0x000000484931723e */ /* 0x000fe2000480704d */
[----:B------:R-:W-:Y:S01]  /*5de0*/  IMAD.MOV.U32 R50, RZ, RZ, R66 ;  /* 0x000000ffff327224 */ /* 0x000fe200078e0042 */
[----:B------:R-:W-:-:S07]  /*5df0*/  F2FP.SATFINITE.E4M3.F32.PACK_AB_MERGE_C R48, R126, R71, R76 ;  /* 0x000000477e30723e */ /* 0x000fce000480704c */
.L_x_389:
[----:B------:R-:W-:Y:S05]  /*5e00*/  BSYNC B2 ;  /* 0x0000000000027941 */ /* 0x000fea0003800000 */
.L_x_388:
[----:B------:R-:W-:Y:S02]  /*5e10*/  ULDC.64 UR4, c[0x0][0x2e8] ;  /* 0x0000ba0000047ab9 */ /* 0x000fe40000000a00 */
[----:B------:R-:W-:-:S04]  /*5e20*/  IADD3 R60, P2, P3, R42, UR4, R69 ;  /* 0x000000042a3c7c10 */ /* 0x000fc8000fb5e045 */
[----:B------:R-:W-:-:S05]  /*5e30*/  IADD3.X R61, R107, UR5, R68, P2, P3 ;  /* 0x000000056b3d7c10 */ /* 0x000fca00097e6444 */
[----:B--2---:R0:W-:Y:S04]  /*5e40*/  STG.E.128 desc[UR42][R60.64], R48 ;  /* 0x000000303c007986 */ /* 0x0041e8000c101d2a */
.L_x_383:
[----:B------:R-:W-:Y:S05]  /*5e50*/  BSYNC B1 ;  /* 0x0000000000017941 */ /* 0x000fea0003800000 */
.L_x_382:
[----:B------:R-:W-:Y:S05]  /*5e60*/  @P4 BRA `(.L_x_390) ;  /* 0x0000005c00904947 */ /* 0x000fea0003800000 */
[----:B------:R-:W-:Y:S01]  /*5e70*/  IADD3 R121, P2, P3, R31, R120, R16 ;  /* 0x000000781f797210 */ /* 0x000fe20007b5e010 */
[----:B------:R-:W-:Y:S03]  /*5e80*/  BSSY B1, `(.L_x_391) ;  /* 0x0000078000017945 */ /* 0x000fe60003800000 */
[----:B0-----:R-:W-:Y:S01]  /*5e90*/  IADD3.X R60, R35, R123, R17, P2, P3 ;  /* 0x0000007b233c7210 */ /* 0x001fe200017e6411 */
[----:B------:R-:W-:Y:S08]  /*5ea0*/  @P0 BRA `(.L_x_392) ;  /* 0x0000000400d40947 */ /* 0x000ff00003800000 */
[----:B--234-:R0:W2:Y:S01]  /*5eb0*/  LDS.128 R48, [R114+0x2b400] ;  /* 0x02b4000072307984 */ /* 0x01c0a20000000c00 */
[----:B------:R-:W-:Y:S01]  /*5ec0*/  ISETP.GE.AND P2, PT, R18, R122, PT ;  /* 0x0000007a1200720c */ /* 0x000fe20003f46270 */
[----:B------:R-:W-:-:S12]  /*5ed0*/  BSSY B2, `(.L_x_393) ;  /* 0x000006e000027945 */ /* 0x000fd80003800000 */
[----:B0-----:R-:W-:Y:S05]  /*5ee0*/  @P2 BRA `(.L_x_394) ;  /* 0x0000000400b02947 */ /* 0x001fea0003800000 */
[----:B------:R-:W-:Y:S01]  /*5ef0*/  SHF.R.U32.HI R62, RZ, 0x8, R59 ;  /* 0x00000008ff3e7819 */ /* 0x000fe2000001163b */
[----:B--2---:R-:W-:Y:S01]  /*5f00*/  IMAD.MOV.U32 R58, RZ, RZ, R51 ;  /* 0x000000ffff3a7224 */ /* 0x004fe200078e0033 */
[--C-:B------:R-:W-:Y:S02]  /*5f10*/  SHF.R.U32.HI R67, RZ, 0x18, R57.reuse ;  /* 0x00000018ff437819 */ /* 0x100fe40000011639 */
[----:B------:R-:W-:Y:S02]  /*5f20*/  LOP3.LUT R56, R57, 0xff, RZ, 0xc0, !PT ;  /* 0x000000ff39387812 */ /* 0x000fe400078ec0ff */
[----:B------:R-:W-:Y:S02]  /*5f30*/  SHF.R.U32.HI R65, RZ, 0x8, R57 ;  /* 0x00000008ff417819 */ /* 0x000fe40000011639 */
[----:B------:R-:W-:Y:S02]  /*5f40*/  SHF.R.U32.HI R66, RZ, 0x18, R59 ;  /* 0x00000018ff427819 */ /* 0x000fe4000001163b */
[----:B------:R-:W-:-:S02]  /*5f50*/  LOP3.LUT R61, R59, 0xff, RZ, 0xc0, !PT ;  /* 0x000000ff3b3d7812 */ /* 0x000fc400078ec0ff */
[----:B------:R-:W-:Y:S01]  /*5f60*/  SHF.R.U32.HI R63, RZ, 0x10, R57 ;  /* 0x00000010ff3f7819 */ /* 0x000fe20000011639 */
[----:B------:R-:W-:Y:S01]  /*5f70*/  IMAD.MOV.U32 R57, RZ, RZ, R50 ;  /* 0x000000ffff397224 */ /* 0x000fe200078e0032 */
[----:B------:R-:W-:Y:S01]  /*5f80*/  SHF.R.U32.HI R64, RZ, 0x10, R59 ;  /* 0x00000010ff407819 */ /* 0x000fe2000001163b */
[----:B------:R-:W-:Y:S01]  /*5f90*/  IMAD.SHL.U32 R50, R62, 0x100, RZ ;  /* 0x000001003e327824 */ /* 0x000fe200078e00ff */
[----:B------:R-:W-:Y:S02]  /*5fa0*/  PRMT R56, R67, 0x654, R56 ;  /* 0x0000065443387816 */ /* 0x000fe40000000038 */
[----:B------:R-:W-:Y:S01]  /*5fb0*/  SHF.L.U32 R51, R65, 0x8, RZ ;  /* 0x0000000841337819 */ /* 0x000fe200000006ff */
[----:B------:R-:W-:Y:S01]  /*5fc0*/  IMAD.U32 R64, R64, 0x10000, RZ ;  /* 0x0001000040407824 */ /* 0x000fe200078e00ff */
[----:B------:R-:W-:Y:S02]  /*5fd0*/  PRMT R61, R66, 0x654, R61 ;  /* 0x00000654423d7816 */ /* 0x000fe4000000003d */
[----:B------:R-:W-:Y:S01]  /*5fe0*/  LOP3.LUT R51, R56, 0xff00, R51, 0xf8, !PT ;  /* 0x0000ff0038337812 */ /* 0x000fe200078ef833 */
[----:B------:R-:W-:Y:S01]  /*5ff0*/  IMAD.U32 R56, R63, 0x10000, RZ ;  /* 0x000100003f387824 */ /* 0x000fe200078e00ff */
[----:B------:R-:W-:-:S02]  /*6000*/  LOP3.LUT R59, R61, 0xff00, R50, 0xf8, !PT ;  /* 0x0000ff003d3b7812 */ /* 0x000fc400078ef832 */
[----:B------:R-:W-:Y:S02]  /*6010*/  F2FP.F16.E4M3.UNPACK_B R61, R87.H1 ;  /* 0x00000057ff3d723e */ /* 0x000fe400030006ff */
[-C--:B------:R-:W-:Y:S02]  /*6020*/  F2FP.F16.E4M3.UNPACK_B R50, R49.reuse ;  /* 0x00000031ff32723e */ /* 0x080fe400020006ff */
[----:B------:R-:W-:Y:S01]  /*6030*/  LOP3.LUT R65, R59, 0xff0000, R64, 0xf8, !PT ;  /* 0x00ff00003b417812 */ /* 0x000fe200078ef840 */
[--C-:B------:R-:W-:Y:S01]  /*6040*/  HADD2.F32 R63, -RZ, R61.reuse.H0_H0 ;  /* 0x2000003dff3f7230 */ /* 0x100fe20000004100 */
[----:B------:R-:W-:Y:S01]  /*6050*/  LOP3.LUT R62, R51, 0xff0000, R56, 0xf8, !PT ;  /* 0x00ff0000333e7812 */ /* 0x000fe200078ef838 */
[--C-:B------:R-:W-:Y:S01]  /*6060*/  HADD2.F32 R51, -RZ, R50.reuse.H1_H1 ;  /* 0x30000032ff337230 */ /* 0x100fe20000004100 */
[----:B------:R-:W-:Y:S01]  /*6070*/  F2FP.F16.E4M3.UNPACK_B R59, R86.H1 ;  /* 0x00000056ff3b723e */ /* 0x000fe200030006ff */
[----:B------:R-:W-:Y:S01]  /*6080*/  HADD2.F32 R64, -RZ, R61.H1_H1 ;  /* 0x3000003dff407230 */ /* 0x000fe20000004100 */
[----:B------:R-:W-:Y:S01]  /*6090*/  F2FP.F16.E4M3.UNPACK_B R49, R49.H1 ;  /* 0x00000031ff31723e */ /* 0x000fe200030006ff */
[----:B------:R-:W-:-:S02]  /*60a0*/  HADD2.F32 R50, -RZ, R50.H0_H0 ;  /* 0x20000032ff327230 */ /* 0x000fc40000004100 */
[C---:B------:R-:W-:Y:S01]  /*60b0*/  FMUL.FTZ R67, R51.reuse, R63 ;  /* 0x0000003f33437220 */ /* 0x040fe20000410000 */
        /* <DEDUP_REMOVED lines=14> */
[----:B------:R-:W-:Y:S01]  /*61a0*/  HADD2.F32 R59, -RZ, R87.H1_H1 ;  /* 0x30000057ff3b7230 */ /* 0x000fe20000004100 */
[----:B------:R-:W-:Y:S01]  /*61b0*/  F2FP.F16.E4M3.UNPACK_B R48, R48 ;  /* 0x00000030ff30723e */ /* 0x000fe200020006ff */
[----:B------:R-:W-:-:S02]  /*61c0*/  HADD2.F32 R56, -RZ, R86.H1_H1 ;  /* 0x30000056ff387230 */ /* 0x000fc40000004100 */
[--C-:B------:R-:W-:Y:S01]  /*61d0*/  HADD2.F32 R51, -RZ, R49.reuse.H1_H1 ;  /* 0x30000031ff337230 */ /* 0x100fe20000004100 */
[----:B------:R-:W-:Y:S01]  /*61e0*/  F2FP.SATFINITE.E4M3.F32.PACK_AB_MERGE_C R74, R70, R63, RZ ;  /* 0x0000003f464a723e */ /* 0x000fe200048070ff */
[----:B------:R-:W-:Y:S02]  /*61f0*/  HADD2.F32 R50, -RZ, R49.H0_H0 ;  /* 0x20000031ff327230 */ /* 0x000fe40000004100 */
[--C-:B------:R-:W-:Y:S02]  /*6200*/  HADD2.F32 R49, -RZ, R48.reuse.H0_H0 ;  /* 0x20000030ff317230 */ /* 0x100fe40000004100 */
[-C--:B------:R-:W-:Y:S01]  /*6210*/  FMUL.FTZ R61, R51, R59.reuse ;  /* 0x0000003b333d7220 */ /* 0x080fe20000410000 */
[----:B------:R-:W-:Y:S02]  /*6220*/  HADD2.F32 R87, -RZ, R87.H0_H0 ;  /* 0x20000057ff577230 */ /* 0x000fe40000004100 */
[----:B------:R-:W-:Y:S01]  /*6230*/  FMUL.FTZ R66, R50, R59 ;  /* 0x0000003b32427220 */ /* 0x000fe20000410000 */
[----:B------:R-:W-:-:S02]  /*6240*/  HADD2.F32 R48, -RZ, R48.H1_H1 ;  /* 0x30000030ff307230 */ /* 0x000fc40000004100 */
[-C--:B------:R-:W-:Y:S01]  /*6250*/  FFMA.FTZ R61, R50, R56.reuse, -R61 ;  /* 0x00000038323d7223 */ /* 0x080fe2000001083d */
[----:B------:R-:W-:Y:S02]  /*6260*/  HADD2.F32 R86, -RZ, R86.H0_H0 ;  /* 0x20000056ff567230 */ /* 0x000fe40000004100 */
[----:B------:R-:W-:Y:S01]  /*6270*/  FFMA.FTZ R56, R51, R56, R66 ;  /* 0x0000003833387223 */ /* 0x000fe20000010042 */
[-C--:B------:R-:W-:Y:S01]  /*6280*/  FMUL.FTZ R64, R48, R87.reuse ;  /* 0x0000005730407220 */ /* 0x080fe20000410000 */
[----:B------:R-:W-:-:S03]  /*6290*/  FMUL.FTZ R87, R49, R87 ;  /* 0x0000005731577220 */ /* 0x000fc60000410000 */
[----:B------:R-:W-:Y:S01]  /*62a0*/  F2FP.SATFINITE.E4M3.F32.PACK_AB_MERGE_C R73, R56, R61, RZ ;  /* 0x0000003d3849723e */ /* 0x000fe200048070ff */
[----:B------:R-:W-:Y:S01]  /*62b0*/  FFMA.FTZ R66, R49, R86, -R64 ;  /* 0x0000005631427223 */ /* 0x000fe20000010840 */
[----:B------:R-:W-:Y:S01]  /*62c0*/  F2FP.F16.E4M3.UNPACK_B R49, R58.H1 ;  /* 0x0000003aff31723e */ /* 0x000fe200030006ff */
[----:B------:R-:W-:Y:S01]  /*62d0*/  FFMA.FTZ R87, R48, R86, R87 ;  /* 0x0000005630577223 */ /* 0x000fe20000010057 */
[----:B------:R-:W-:Y:S02]  /*62e0*/  F2FP.F16.E4M3.UNPACK_B R61, R65.H1 ;  /* 0x00000041ff3d723e */ /* 0x000fe400030006ff */
[-C--:B------:R-:W-:Y:S01]  /*62f0*/  F2FP.F16.E4M3.UNPACK_B R56, R62.reuse.H1 ;  /* 0x0000003eff38723e */ /* 0x080fe200030006ff */
[----:B------:R-:W-:Y:S01]  /*6300*/  HADD2.F32 R51, -RZ, R49.H1_H1 ;  /* 0x30000031ff337230 */ /* 0x000fe20000004100 */
[----:B------:R-:W-:Y:S01]  /*6310*/  F2FP.F16.E4M3.UNPACK_B R48, R57.H1 ;  /* 0x00000039ff30723e */ /* 0x000fe200030006ff */
        /* <DEDUP_REMOVED lines=18> */
[----:B------:R-:W-:Y:S02]  /*6440*/  HADD2.F32 R65, -RZ, R65.H0_H0 ;  /* 0x20000041ff417230 */ /* 0x000fe40000004100 */
[----:B------:R-:W-:Y:S01]  /*6450*/  FFMA.FTZ R64, R49, R50, R64 ;  /* 0x0000003231407223 */ /* 0x000fe20000010040 */
[--C-:B------:R-:W-:Y:S02]  /*6460*/  HADD2.F32 R49, -RZ, R58.reuse.H0_H0 ;  /* 0x2000003aff317230 */ /* 0x100fe40000004100 */
[----:B------:R-:W-:Y:S01]  /*6470*/  FFMA.FTZ R72, R51, R59, R70 ;  /* 0x0000003b33487223 */ /* 0x000fe20000010046 */
[--C-:B------:R-:W-:Y:S02]  /*6480*/  HADD2.F32 R48, -RZ, R57.reuse.H0_H0 ;  /* 0x20000039ff307230 */ /* 0x100fe40000004100 */
[----:B------:R-:W-:Y:S01]  /*6490*/  HADD2.F32 R58, -RZ, R58.H1_H1 ;  /* 0x3000003aff3a7230 */ /* 0x000fe20000004100 */
[----:B------:R-:W-:Y:S01]  /*64a0*/  F2FP.SATFINITE.E4M3.F32.PACK_AB_MERGE_C R64, R64, R69, RZ ;  /* 0x000000454040723e */ /* 0x000fe200048070ff */
[----:B------:R-:W-:-:S02]  /*64b0*/  HADD2.F32 R57, -RZ, R57.H1_H1 ;  /* 0x30000039ff397230 */ /* 0x000fc40000004100 */
[----:B------:R-:W-:Y:S01]  /*64c0*/  FMUL.FTZ R50, R48, R65 ;  /* 0x0000004130327220 */ /* 0x000fe20000410000 */
[----:B------:R-:W-:Y:S02]  /*64d0*/  HADD2.F32 R62, -RZ, R62.H0_H0 ;  /* 0x2000003eff3e7230 */ /* 0x000fe40000004100 */
[----:B------:R-:W-:Y:S01]  /*64e0*/  FMUL.FTZ R70, R58, R61 ;  /* 0x0000003d3a467220 */ /* 0x000fe20000410000 */
[----:B------:R-:W-:Y:S02]  /*64f0*/  HADD2.F32 R56, -RZ, R56.H0_H0 ;  /* 0x20000038ff387230 */ /* 0x000fe40000004100 */
[----:B------:R-:W-:Y:S01]  /*6500*/  FMUL.FTZ R51, R57, R65 ;  /* 0x0000004139337220 */ /* 0x000fe20000410000 */
[----:B------:R-:W-:Y:S01]  /*6510*/  FMUL.FTZ R61, R49, R61 ;  /* 0x0000003d313d7220 */ /* 0x000fe20000410000 */
[-C--:B------:R-:W-:Y:S01]  /*6520*/  FFMA.FTZ R50, R57, R62.reuse, R50 ;  /* 0x0000003e39327223 */ /* 0x080fe20000010032 */
[----:B------:R-:W-:Y:S01]  /*6530*/  F2FP.SATFINITE.E4M3.F32.PACK_AB_MERGE_C R71, R72, R71, RZ ;  /* 0x000000474847723e */ /* 0x000fe200048070ff */
[----:B------:R-:W-:Y:S01]  /*6540*/  FFMA.FTZ R51, R48, R62, -R51 ;  /* 0x0000003e30337223 */ /* 0x000fe20000010833 */
[-C--:B------:R-:W-:Y:S01]  /*6550*/  FFMA.FTZ R70, R49, R56.reuse, -R70 ;  /* 0x0000003831467223 */ /* 0x080fe20000010846 */
[----:B------:R-:W-:Y:S01]  /*6560*/  FFMA.FTZ R61, R58, R56, R61 ;  /* 0x000000383a3d7223 */ /* 0x000fe2000001003d */
[----:B------:R-:W-:-:S02]  /*6570*/  F2FP.SATFINITE.E4M3.F32.PACK_AB_MERGE_C R49, R68, R67, R74 ;  /* 0x000000434431723e */ /* 0x000fc4000480704a */
[----:B------:R-:W-:Y:S02]  /*6580*/  F2FP.SATFINITE.E4M3.F32.PACK_AB_MERGE_C R50, R50, R51, R64 ;  /* 0x000000333232723e */ /* 0x000fe40004807040 */
[----:B------:R-:W-:Y:S02]  /*6590*/  F2FP.SATFINITE.E4M3.F32.PACK_AB_MERGE_C R48, R87, R66, R73 ;  /* 0x000000425730723e */ /* 0x000fe40004807049 */
[----:B------:R-:W-:-:S07]  /*65a0*/  F2FP.SATFINITE.E4M3.F32.PACK_AB_MERGE_C R51, R61, R70, R71 ;  /* 0x000000463d33723e */ /* 0x000fce0004807047 */
.L_x_394:
[----:B------:R-:W-:Y:S05]  /*65b0*/  BSYNC B2 ;  /* 0x0000000000027941 */ /* 0x000fea0003800000 */
.L_x_393:
[----:B------:R-:W-:Y:S02]  /*65c0*/  ULDC.64 UR4, c[0x0][0x2e8] ;  /* 0x0000ba0000047ab9 */ /* 0x000fe40000000a00 */
[----:B------:R-:W-:-:S04]  /*65d0*/  IADD3 R56, P2, P3, R121, UR4, R102 ;  /* 0x0000000479387c10 */ /* 0x000fc8000fb5e066 */
[----:B------:R-:W-:-:S05]  /*65e0*/  IADD3.X R57, R60, UR5, R41, P2, P3 ;  /* 0x000000053c397c10 */ /* 0x000fca00097e6429 */
[----:B--2---:R0:W-:Y:S04]  /*65f0*/  STG.E.128 desc[UR42][R56.64], R48 ;  /* 0x0000003038007986 */ /* 0x0041e8000c101d2a */
.L_x_392:
[----:B------:R-:W-:Y:S05]  /*6600*/  BSYNC B1 ;  /* 0x0000000000017941 */ /* 0x000fea0003800000 */
.L_x_391:
[----:B------:R-:W-:Y:S05]  /*6610*/  @P1 BRA `(.L_x_390) ;  /* 0x0000005400a41947 */ /* 0x000fea0003800000 */
[----:B0-234-:R0:W2:Y:S01]  /*6620*/  LDS.128 R48, [R114+0x2f400] ;  /* 0x02f4000072307984 */ /* 0x01d0a20000000c00 */
[----:B------:R-:W-:Y:S01]  /*6630*/  ISETP.GE.AND P2, PT, R233, R122, PT ;  /* 0x0000007ae900720c */ /* 0x000fe20003f46270 */
[----:B------:R-:W-:-:S12]  /*6640*/  BSSY B1, `(.L_x_395) ;  /* 0x000006c000017945 */ /* 0x000fd80003800000 */
[----:B0-----:R-:W-:Y:S05]  /*6650*/  @P2 BRA `(.L_x_396) ;  /* 0x0000000400a82947 */ /* 0x001fea0003800000 */
[----:B------:R-:W-:Y:S02]  /*6660*/  SHF.R.U32.HI R57, RZ, 0x8, R55 ;  /* 0x00000008ff397819 */ /* 0x000fe40000011637 */
[--C-:B------:R-:W-:Y:S02]  /*6670*/  SHF.R.U32.HI R58, RZ, 0x8, R53.reuse ;  /* 0x00000008ff3a7819 */ /* 0x100fe40000011635 */
[----:B------:R-:W-:Y:S02]  /*6680*/  LOP3.LUT R52, R53, 0xff, RZ, 0xc0, !PT ;  /* 0x000000ff35347812 */ /* 0x000fe400078ec0ff */
[----:B------:R-:W-:Y:S02]  /*6690*/  SHF.R.U32.HI R61, RZ, 0x18, R53 ;  /* 0x00000018ff3d7819 */ /* 0x000fe40000011635 */
[----:B------:R-:W-:Y:S02]  /*66a0*/  SHF.R.U32.HI R59, RZ, 0x10, R55 ;  /* 0x00000010ff3b7819 */ /* 0x000fe40000011637 */
[----:B------:R-:W-:Y:S01]  /*66b0*/  LOP3.LUT R56, R55, 0xff0000ff, RZ, 0xc0, !PT ;  /* 0xff0000ff37387812 */ /* 0x000fe200078ec0ff */
[----:B------:R-:W-:Y:S01]  /*66c0*/  IMAD.SHL.U32 R55, R57, 0x100, RZ ;  /* 0x0000010039377824 */ /* 0x000fe200078e00ff */
[----:B------:R-:W-:Y:S01]  /*66d0*/  SHF.R.U32.HI R62, RZ, 0x10, R53 ;  /* 0x00000010ff3e7819 */ /* 0x000fe20000011635 */
[----:B--2---:R-:W-:Y:S01]  /*66e0*/  IMAD.MOV.U32 R53, RZ, RZ, R50 ;  /* 0x000000ffff357224 */ /* 0x004fe200078e0032 */
[----:B------:R-:W-:Y:S01]  /*66f0*/  MOV R54, R51 ;  /* 0x0000003300367202 */ /* 0x000fe20000000f00 */
[----:B------:R-:W-:Y:S01]  /*6700*/  IMAD.SHL.U32 R50, R58, 0x100, RZ ;  /* 0x000001003a327824 */ /* 0x000fe200078e00ff */
[----:B------:R-:W-:-:S02]  /*6710*/  PRMT R51, R61, 0x654, R52 ;  /* 0x000006543d337816 */ /* 0x000fc40000000034 */
[----:B------:R-:W-:Y:S01]  /*6720*/  LOP3.LUT R58, R56, 0xff00, R55, 0xf8, !PT ;  /* 0x0000ff00383a7812 */ /* 0x000fe200078ef837 */
[----:B------:R-:W-:Y:S01]  /*6730*/  IMAD.U32 R55, R59, 0x10000, RZ ;  /* 0x000100003b377824 */ /* 0x000fe200078e00ff */
[----:B------:R-:W-:Y:S02]  /*6740*/  LOP3.LUT R52, R51, 0xff00, R50, 0xf8, !PT ;  /* 0x0000ff0033347812 */ /* 0x000fe400078ef832 */
[----:B------:R-:W-:Y:S02]  /*6750*/  SHF.L.U32 R51, R62, 0x10, RZ ;  /* 0x000000103e337819 */ /* 0x000fe400000006ff */
[----:B------:R-:W-:Y:S02]  /*6760*/  F2FP.F16.E4M3.UNPACK_B R56, R84.H1 ;  /* 0x00000054ff38723e */ /* 0x000fe400030006ff */
[----:B------:R-:W-:Y:S02]  /*6770*/  F2FP.F16.E4M3.UNPACK_B R50, R49 ;  /* 0x00000031ff32723e */ /* 0x000fe400020006ff */
        /* <DEDUP_REMOVED lines=37> */
[-C--:B------:R-:W-:Y:S01]  /*69d0*/  FFMA.FTZ R59, R50, R52.reuse, -R59 ;  /* 0x00000034323b7223 */ /* 0x080fe2000001083b */
[----:B------:R-:W-:Y:S02]  /*69e0*/  FFMA.FTZ R58, R51, R52, R58 ;  /* 0x00000034333a7223 */ /* 0x000fe4000001003a */
[-C--:B------:R-:W-:Y:S01]  /*69f0*/  FFMA.FTZ R62, R49, R85.reuse, -R56 ;  /* 0x00000055313e7223 */ /* 0x080fe20000010838 */
        /* <DEDUP_REMOVED lines=27> */
[--C-:B------:R-:W-:Y:S02]  /*6bb0*/  HADD2.F32 R49, -RZ, R54.reuse.H0_H0 ;  /* 0x20000036ff317230 */ /* 0x100fe40000004100 */
[----:B------:R-:W-:Y:S01]  /*6bc0*/  FFMA.FTZ R68, R51, R55, R66 ;  /* 0x0000003733447223 */ /* 0x000fe20000010042 */
[----:B------:R-:W-:Y:S02]  /*6bd0*/  HADD2.F32 R53, -RZ, R53.H1_H1 ;  /* 0x30000035ff357230 */ /* 0x000fe40000004100 */
[----:B------:R-:W-:Y:S01]  /*6be0*/  FMUL.FTZ R50, R48, R61 ;  /* 0x0000003d30327220 */ /* 0x000fe20000410000 */
[----:B------:R-:W-:Y:S01]  /*6bf0*/  HADD2.F32 R54, -RZ, R54.H1_H1 ;  /* 0x30000036ff367230 */ /* 0x000fe20000004100 */
[----:B------:R-:W-:Y:S01]  /*6c00*/  F2FP.SATFINITE.E4M3.F32.PACK_AB_MERGE_C R58, R58, R59, RZ ;  /* 0x0000003b3a3a723e */ /* 0x000fe200048070ff */
        /* <DEDUP_REMOVED lines=13> */
[----:B------:R-:W-:Y:S02]  /*6ce0*/  F2FP.SATFINITE.E4M3.F32.PACK_AB_MERGE_C R48, R85, R62, R67 ;  /* 0x0000003e5530723e */ /* 0x000fe40004807043 */
[----:B------:R-:W-:-:S07]  /*6cf0*/  F2FP.SATFINITE.E4M3.F32.PACK_AB_MERGE_C R51, R55, R66, R65 ;  /* 0x000000423733723e */ /* 0x000fce0004807041 */
.L_x_396:
[----:B------:R-:W-:Y:S05]  /*6d00*/  BSYNC B1 ;  /* 0x0000000000017941 */ /* 0x000fea0003800000 */
.L_x_395:
[----:B------:R-:W-:Y:S02]  /*6d10*/  ULDC.64 UR4, c[0x0][0x2e8] ;  /* 0x0000ba0000047ab9 */ /* 0x000fe40000000a00 */
[----:B------:R-:W-:-:S04]  /*6d20*/  IADD3 R52, P2, P3, R42, UR4, R121 ;  /* 0x000000042a347c10 */ /* 0x000fc8000fb5e079 */
[----:B------:R-:W-:-:S05]  /*6d30*/  IADD3.X R53, R107, UR5, R60, P2, P3 ;  /* 0x000000056b357c10 */ /* 0x000fca00097e643c */
[----:B--2---:R0:W-:Y:S01]  /*6d40*/  STG.E.128 desc[UR42][R52.64], R48 ;  /* 0x0000003034007986 */ /* 0x0041e2000c101d2a */
[----:B------:R-:W-:Y:S05]  /*6d50*/  BRA `(.L_x_390) ;  /* 0x0000004c00d47947 */ /* 0x000fea0003800000 */
.L_x_354:
[C---:B------:R-:W-:Y:S01]  /*6d60*/  ISETP.GE.AND P5, PT, R23.reuse, R115, PT ;  /* 0x000000731700720c */ /* 0x040fe20003fa6270 */
[C---:B------:R-:W-:Y:S01]  /*6d70*/  VIADD R52, R23.reuse, 0x60 ;  /* 0x0000006017347836 */ /* 0x040fe20000000000 */
[C---:B------:R-:W-:Y:S01]  /*6d80*/  IADD3 R62, R23.reuse, 0x40, RZ ;  /* 0x00000040173e7810 */ /* 0x040fe20007ffe0ff */
[----:B------:R-:W-:Y:S01]  /*6d90*/  VIADD R60, R23, 0x20 ;  /* 0x00000020173c7836 */ /* 0x000fe20000000000 */
[----:B------:R-:W-:Y:S02]  /*6da0*/  ISETP.GE.OR P5, PT, R16, R122, P5 ;  /* 0x0000007a1000720c */ /* 0x000fe40002fa6670 */
[----:B------:R-:W-:-:S11]  /*6db0*/  P2R R61, PR, RZ, 0x1 ;  /* 0x00000001ff3d7803 */ /* 0x000fd60000000000 */
[----:B------:R-:W0:Y:S08]  /*6dc0*/  @!P5 LDC.64 R56, c[0x0][0x3e8] ;  /* 0x0000fa00ff38db82 */ /* 0x000e300000000a00 */
[----:B------:R-:W1:Y:S01]  /*6dd0*/  @!P5 LDC.64 R58, c[0x0][0x400] ;  /* 0x00010000ff3adb82 */ /* 0x000e620000000a00 */
[----:B0-----:R-:W-:-:S04]  /*6de0*/  @!P5 IADD3 R56, P2, P3, R96, R56, R48 ;  /* 0x000000386038d210 */ /* 0x001fc80007b5e030 */
[----:B------:R-:W-:Y:S02]  /*6df0*/  @!P5 IADD3.X R57, R37, R57, R133, P2, P3 ;  /* 0x000000392539d210 */ /* 0x000fe400017e6485 */
[----:B------:R-:W-:-:S04]  /*6e00*/  ISETP.GE.AND P2, PT, R52, R115, PT ;  /* 0x000000733400720c */ /* 0x000fc80003f46270 */
[----:B------:R-:W-:-:S13]  /*6e10*/  ISETP.GE.OR P2, PT, R16, R122, P2 ;  /* 0x0000007a1000720c */ /* 0x000fda0001746670 */
[----:B------:R-:W0:Y:S01]  /*6e20*/  @!P2 LDC.64 R52, c[0x0][0x3f8] ;  /* 0x0000fe00ff34ab82 */ /* 0x000e220000000a00 */
[----:B------:R-:W-:Y:S02]  /*6e30*/  @!P2 IMAD.MOV.U32 R49, RZ, RZ, R133 ;  /* 0x000000ffff31a224 */ /* 0x000fe400078e0085 */
[----:B------:R-:W-:-:S05]  /*6e40*/  @!P2 IMAD.MOV.U32 R51, RZ, RZ, R127 ;  /* 0x000000ffff33a224 */ /* 0x000fca00078e007f */
[----:B------:R-:W2:Y:S08]  /*6e50*/  @!P2 LDC.64 R80, c[0x0][0x3e8] ;  /* 0x0000fa00ff50ab82 */ /* 0x000eb00000000a00 */
[----:B------:R-:W3:Y:S01]  /*6e60*/  @!P2 LDC.64 R82, c[0x0][0x400] ;  /* 0x00010000ff52ab82 */ /* 0x000ee20000000a00 */
[----:B0-----:R-:W-:-:S04]  /*6e70*/  @!P2 IMAD.WIDE.U32 R54, R52, 0x60, R48 ;  /* 0x000000603436a825 */ /* 0x001fc800078e0030 */
[----:B------:R-:W-:Y:S01]  /*6e80*/  @!P2 IMAD R53, R53, 0x60, RZ ;  /* 0x000000603535a824 */ /* 0x000fe200078e02ff */
[----:B--2---:R-:W-:-:S04]  /*6e90*/  @!P2 IADD3 R80, P3, P4, R96, R80, R54 ;  /* 0x000000506050a210 */ /* 0x004fc80007c7e036 */
[----:B------:R-:W-:-:S04]  /*6ea0*/  @!P2 IADD3 R52, R55, R53, RZ ;  /* 0x000000353734a210 */ /* 0x000fc80007ffe0ff */
[----:B------:R-:W-:Y:S02]  /*6eb0*/  @!P2 IADD3.X R81, R37, R81, R52, P3, P4 ;  /* 0x000000512551a210 */ /* 0x000fe40001fe8434 */
[----:B------:R-:W0:Y:S02]  /*6ec0*/  @!P2 LDC.64 R52, c[0x0][0x408] ;  /* 0x00010200ff34ab82 */ /* 0x000e240000000a00 */
[----:B0-----:R-:W-:-:S04]  /*6ed0*/  @!P2 IMAD.WIDE.U32 R54, R52, 0x60, R50 ;  /* 0x000000603436a825 */ /* 0x001fc800078e0032 */
[----:B------:R-:W-:Y:S01]  /*6ee0*/  @!P2 IMAD R53, R53, 0x60, RZ ;  /* 0x000000603535a824 */ /* 0x000fe200078e02ff */
[----:B---3--:R-:W-:-:S03]  /*6ef0*/  @!P2 IADD3 R82, P3, P4, R92, R82, R54 ;  /* 0x000000525c52a210 */ /* 0x008fc60007c7e036 */
[----:B------:R-:W-:-:S05]  /*6f00*/  @!P2 IMAD.IADD R52, R55, 0x1, R53 ;  /* 0x000000013734a824 */ /* 0x000fca00078e0235 */
[----:B------:R-:W-:Y:S02]  /*6f10*/  @!P2 IADD3.X R83, R45, R83, R52, P3, P4 ;  /* 0x000000532d53a210 */ /* 0x000fe40001fe8434 */
[----:B-1----:R-:W-:-:S04]  /*6f20*/  @!P5 IADD3 R58, P3, P4, R92, R58, R50 ;  /* 0x0000003a5c3ad210 */ /* 0x002fc80007c7e032 */
[----:B------:R-:W-:Y:S02]  /*6f30*/  @!P5 IADD3.X R59, R45, R59, R127, P3, P4 ;  /* 0x0000003b2d3bd210 */ /* 0x000fe40001fe847f */
[----:B------:R-:W-:-:S04]  /*6f40*/  ISETP.GE.AND P4, PT, R60, R115, PT ;  /* 0x000000733c00720c */ /* 0x000fc80003f86270 */
[----:B------:R-:W-:-:S13]  /*6f50*/  ISETP.GE.OR P4, PT, R16, R122, P4 ;  /* 0x0000007a1000720c */ /* 0x000fda0002786670 */
[----:B------:R-:W-:Y:S01]  /*6f60*/  @!P4 IADD3 R55, P3, P6, R96, R48, R15 ;  /* 0x000000306037c210 */ /* 0x000fe20007e7e00f */
[----:B------:R-:W0:Y:S03]  /*6f70*/  @!P4 LDC.64 R64, c[0x0][0x3e8] ;  /* 0x0000fa00ff40cb82 */ /* 0x000e260000000a00 */
[----:B------:R-:W-:Y:S02]  /*6f80*/  @!P4 IADD3.X R60, R37, R133, R26, P3, P6 ;  /* 0x00000085253cc210 */ /* 0x000fe40001fec41a */
[----:B------:R-:W-:-:S03]  /*6f90*/  ISETP.GE.AND P3, PT, R62, R115, PT ;  /* 0x000000733e00720c */ /* 0x000fc60003f66270 */
[----:B------:R-:W1:Y:S01]  /*6fa0*/  @!P4 LDC.64 R66, c[0x0][0x400] ;  /* 0x00010000ff42cb82 */ /* 0x000e620000000a00 */
[----:B------:R-:W-:-:S13]  /*6fb0*/  ISETP.GE.OR P3, PT, R16, R122, P3 ;  /* 0x0000007a1000720c */ /* 0x000fda0001f66670 */
[----:B------:R-:W-:Y:S01]  /*6fc0*/  @!P3 IADD3 R49, P0, P6, R96, R14, R48 ;  /* 0x0000000e6031b210 */ /* 0x000fe20007e1e030 */
[----:B------:R-:W2:Y:S03]  /*6fd0*/  @!P3 LDC.64 R68, c[0x0][0x3e8] ;  /* 0x0000fa00ff44bb82 */ /* 0x000ea60000000a00 */
[----:B------:R-:W-:Y:S02]  /*6fe0*/  @!P3 IADD3.X R52, R37, R21, R133, P0, P6 ;  /* 0x000000152534b210 */ /* 0x000fe400007ec485 */
[----:B------:R-:W-:-:S03]  /*6ff0*/  @!P4 IADD3 R53, P0, P6, R92, R50, R9 ;  /* 0x000000325c35c210 */ /* 0x000fc60007e1e009 */
[----:B------:R-:W3:Y:S01]  /*7000*/  @!P3 LDC.64 R84, c[0x0][0x400] ;  /* 0x00010000ff54bb82 */ /* 0x000ee20000000a00 */
[----:B------:R-:W-:Y:S02]  /*7010*/  @!P4 IADD3.X R54, R45, R127, R12, P0, P6 ;  /* 0x0000007f2d36c210 */ /* 0x000fe400007ec40c */
[----:B------:R-:W-:-:S04]  /*7020*/  @!P3 IADD3 R51, P0, P6, R92, R8, R50 ;  /* 0x000000085c33b210 */ /* 0x000fc80007e1e032 */
[----:B------:R-:W-:Y:S02]  /*7030*/  @!P3 IADD3.X R48, R45, R11, R127, P0, P6 ;  /* 0x0000000b2d30b210 */ /* 0x000fe400007ec47f */
[----:B0-----:R-:W-:Y:S02]  /*7040*/  @!P4 IADD3 R64, P6, R55, R64, RZ ;  /* 0x000000403740c210 */ /* 0x001fe40007fde0ff */
[----:B------:R-:W-:Y:S02]  /*7050*/  CS2R R62, SRZ ;  /* 0x00000000003e7805 */ /* 0x000fe4000001ff00 */
[----:B------:R-:W-:Y:S01]  /*7060*/  ISETP.NE.AND P0, PT, R61, RZ, PT ;  /* 0x000000ff3d00720c */ /* 0x000fe20003f05270 */
[----:B------:R-:W-:Y:S01]  /*7070*/  @!P4 IMAD.X R65, R60, 0x1, R65, P6 ;  /* 0x000000013c41c824 */ /* 0x000fe200030e0641 */
[----:B-1----:R-:W-:-:S05]  /*7080*/  @!P4 IADD3 R66, P6, R53, R66, RZ ;  /* 0x000000423542c210 */ /* 0x002fca0007fde0ff */
[----:B------:R-:W-:Y:S01]  /*7090*/  @!P4 IMAD.X R67, R54, 0x1, R67, P6 ;  /* 0x000000013643c824 */ /* 0x000fe200030e0643 */
[----:B--2---:R-:W-:Y:S02]  /*70a0*/  @!P3 IADD3 R68, P6, R49, R68, RZ ;  /* 0x000000443144b210 */ /* 0x004fe40007fde0ff */
[----:B------:R-:W-:-:S03]  /*70b0*/  CS2R R54, SRZ ;  /* 0x0000000000367805 */ /* 0x000fc6000001ff00 */
[----:B------:R-:W-:Y:S01]  /*70c0*/  @!P3 IMAD.X R69, R52, 0x1, R69, P6 ;  /* 0x000000013445b824 */ /* 0x000fe200030e0645 */
[----:B---3--:R-:W-:Y:S02]  /*70d0*/  @!P3 IADD3 R84, P6, R51, R84, RZ ;  /* 0x000000543354b210 */ /* 0x008fe40007fde0ff */
[----:B------:R-:W-:Y:S02]  /*70e0*/  CS2R R50, SRZ ;  /* 0x0000000000327805 */ /* 0x000fe4000001ff00 */
[----:B------:R-:W-:Y:S02]  /*70f0*/  CS2R R52, SRZ ;  /* 0x0000000000347805 */ /* 0x000fe4000001ff00 */
[----:B------:R-:W-:Y:S02]  /*7100*/  @!P3 IADD3.X R85, R48, R85, RZ, P6, !PT ;  /* 0x000000553055b210 */ /* 0x000fe400037fe4ff */
[----:B------:R-:W-:Y:S02]  /*7110*/  CS2R R48, SRZ ;  /* 0x0000000000307805 */ /* 0x000fe4000001ff00 */
[----:B------:R-:W-:Y:S01]  /*7120*/  CS2R R60, SRZ ;  /* 0x00000000003c7805 */ /* 0x000fe2000001ff00 */
[----:B------:R0:W2:Y:S04]  /*7130*/  @!P5 LDG.E.128 R52, desc[UR42][R58.64] ;  /* 0x0000002a3a34d981 */ /* 0x0000a8000c1e1d00 */
[----:B------:R1:W3:Y:S04]  /*7140*/  @!P5 LDG.E.128 R48, desc[UR42][R56.64] ;  /* 0x0000002a3830d981 */ /* 0x0002e8000c1e1d00 */
[----:B------:R4:W5:Y:S01]  /*7150*/  @!P4 LDG.E.128 R60, desc[UR42][R66.64] ;  /* 0x0000002a423cc981 */ /* 0x000962000c1e1d00 */
[----:B0-----:R-:W-:-:S02]  /*7160*/  CS2R R58, SRZ ;  /* 0x00000000003a7805 */ /* 0x001fc4000001ff00 */
[----:B-1----:R-:W-:Y:S02]  /*7170*/  CS2R R56, SRZ ;  /* 0x0000000000387805 */ /* 0x002fe4000001ff00 */
[----:B----4-:R-:W-:-:S04]  /*7180*/  CS2R R66, SRZ ;  /* 0x0000000000427805 */ /* 0x010fc8000001ff00 */
[----:B------:R0:W4:Y:S01]  /*7190*/  @!P4 LDG.E.128 R56, desc[UR42][R64.64] ;  /* 0x0000002a4038c981 */ /* 0x000122000c1e1d00 */
[----:B------:R-:W-:Y:S02]  /*71a0*/  CS2R R70, SRZ ;  /* 0x0000000000467805 */ /* 0x000fe4000001ff00 */
[----:B------:R-:W-:Y:S02]  /*71b0*/  CS2R R74, SRZ ;  /* 0x00000000004a7805 */ /* 0x000fe4000001ff00 */
[----:B------:R-:W-:Y:S02]  /*71c0*/  CS2R R72, SRZ ;  /* 0x0000000000487805 */ /* 0x000fe4000001ff00 */
[----:B------:R-:W-:Y:S02]  /*71d0*/  CS2R R78, SRZ ;  /* 0x00000000004e7805 */ /* 0x000fe4000001ff00 */
[----:B------:R-:W-:Y:S02]  /*71e0*/  CS2R R76, SRZ ;  /* 0x00000000004c7805 */ /* 0x000fe4000001ff00 */
[----:B------:R-:W4:Y:S01]  /*71f0*/  @!P2 LDG.E.128 R72, desc[UR42][R80.64] ;  /* 0x0000002a5048a981 */ /* 0x000f22000c1e1d00 */
[----:B0-----:R-:W-:-:S03]  /*7200*/  CS2R R64, SRZ ;  /* 0x0000000000407805 */ /* 0x001fc6000001ff00 */
[----:B------:R-:W4:Y:S04]  /*7210*/  @!P2 LDG.E.128 R76, desc[UR42][R82.64] ;  /* 0x0000002a524ca981 */ /* 0x000f28000c1e1d00 */
[----:B------:R0:W4:Y:S02]  /*7220*/  @!P3 LDG.E.128 R64, desc[UR42][R68.64] ;  /* 0x0000002a4440b981 */ /* 0x000124000c1e1d00 */
[----:B0-----:R-:W-:-:S06]  /*7230*/  CS2R R68, SRZ ;  /* 0x0000000000447805 */ /* 0x001fcc000001ff00 */
[----:B------:R-:W4:Y:S01]  /*7240*/  @!P3 LDG.E.128 R68, desc[UR42][R84.64] ;  /* 0x0000002a5444b981 */ /* 0x000f22000c1e1d00 */
[----:B------:R-:W-:-:S06]  /*7250*/  UISETP.NE.AND UP0, UPT, UR47, 0x3, UPT ;  /* 0x000000032f00788c */ /* 0x000fcc000bf05270 */
[----:B------:R-:W-:Y:S02]  /*7260*/  PLOP3.LUT P5, PT, PT, PT, UP0, 0x80, 0x0 ;  /* 0x000000000000781c */ /* 0x000fe40003faf008 */
[----:B------:R-:W-:Y:S01]  /*7270*/  ISETP.GE.AND P2, PT, R16, R122, PT ;  /* 0x0000007a1000720c */ /* 0x000fe20003f46270 */
[----:B--2---:R-:W-:Y:S01]  /*7280*/  IMAD.MOV.U32 R148, RZ, RZ, R54 ;  /* 0x000000ffff947224 */ /* 0x004fe200078e0036 */
[----:B------:R-:W-:Y:S01]  /*7290*/  MOV R154, R52 ;  /* 0x00000034009a7202 */ /* 0x000fe20000000f00 */
[----:B---3--:R-:W-:Y:S02]  /*72a0*/  IMAD.MOV.U32 R150, RZ, RZ, R50 ;  /* 0x000000ffff967224 */ /* 0x008fe400078e0032 */
[----:B------:R-:W-:Y:S02]  /*72b0*/  IMAD.MOV.U32 R151, RZ, RZ, R48 ;  /* 0x000000ffff977224 */ /* 0x000fe400078e0030 */
[----:B-----5:R-:W-:Y:S01]  /*72c0*/  IMAD.MOV.U32 R144, RZ, RZ, R62 ;  /* 0x000000ffff907224 */ /* 0x020fe200078e003e */
[----:B------:R-:W-:Y:S01]  /*72d0*/  MOV R145, R60 ;  /* 0x0000003c00917202 */ /* 0x000fe20000000f00 */
[----:B----4-:R-:W-:-:S02]  /*72e0*/  IMAD.MOV.U32 R142, RZ, RZ, R58 ;  /* 0x000000ffff8e7224 */ /* 0x010fc400078e003a */
[----:B------:R-:W-:Y:S02]  /*72f0*/  IMAD.MOV.U32 R143, RZ, RZ, R56 ;  /* 0x000000ffff8f7224 */ /* 0x000fe400078e0038 */
[----:B------:R-:W-:Y:S02]  /*7300*/  IMAD.MOV.U32 R136, RZ, RZ, R74 ;  /* 0x000000ffff887224 */ /* 0x000fe400078e004a */
[----:B------:R-:W-:Y:S02]  /*7310*/  IMAD.MOV.U32 R135, RZ, RZ, R72 ;  /* 0x000000ffff877224 */ /* 0x000fe400078e0048 */
[----:B------:R-:W-:Y:S01]  /*7320*/  IMAD.MOV.U32 R134, RZ, RZ, R78 ;  /* 0x000000ffff867224 */ /* 0x000fe200078e004e */
[----:B------:R-:W-:Y:S01]  /*7330*/  MOV R132, R76 ;  /* 0x0000004c00847202 */ /* 0x000fe20000000f00 */
[----:B------:R-:W-:Y:S02]  /*7340*/  IMAD.MOV.U32 R138, RZ, RZ, R66 ;  /* 0x000000ffff8a7224 */ /* 0x000fe400078e0042 */
[----:B------:R-:W-:-:S02]  /*7350*/  IMAD.MOV.U32 R139, RZ, RZ, R64 ;  /* 0x000000ffff8b7224 */ /* 0x000fc400078e0040 */
[----:B------:R-:W-:Y:S01]  /*7360*/  IMAD.MOV.U32 R140, RZ, RZ, R70 ;  /* 0x000000ffff8c7224 */ /* 0x000fe200078e0046 */
[----:B------:R-:W-:Y:S01]  /*7370*/  MOV R141, R68 ;  /* 0x00000044008d7202 */ /* 0x000fe20000000f00 */
[----:B------:R-:W-:Y:S06]  /*7380*/  @!P5 BRA `(.L_x_397) ;  /* 0x000000000004d947 */ /* 0x000fec0003800000 */
[----:B------:R-:W-:Y:S01]  /*7390*/  BPT.TRAP 0x1 ;  /* 0x000000040000795c */ /* 0x000fe20000300000 */
.L_x_397:
[----:B------:R-:W-:Y:S01]  /*73a0*/  IMAD R110, R232, 0x8, R22 ;  /* 0x00000008e86e7824 */ /* 0x000fe200078e0216 */
[----:B------:R-:W-:Y:S01]  /*73b0*/  SHF.L.U32 R124, R234, 0x1f, RZ ;  /* 0x0000001fea7c7819 */ /* 0x000fe200000006ff */
[----:B------:R-:W0:Y:S01]  /*73c0*/  LDC R133, c[0x0][0x2f4] ;  /* 0x0000bd00ff857b82 */ /* 0x000e220000000800 */
[----:B------:R-:W-:Y:S01]  /*73d0*/  IMAD.MOV.U32 R121, RZ, RZ, R123 ;  /* 0x000000ffff797224 */ /* 0x000fe200078e007b */
[----:B------:R-:W-:Y:S01]  /*73e0*/  BSSY B1, `(.L_x_398) ;  /* 0x0000005000017945 */ /* 0x000fe20003800000 */
[----:B------:R-:W1:Y:S05]  /*73f0*/  SYNCS.PHASECHK.TRANS64.TRYWAIT P3, [R110+URZ+0x38890], R124 ;  /* 0x0388907c6e0075a7 */ /* 0x000e6a000806017f */
[----:B------:R-:W2:Y:S01]  /*7400*/  LDC.64 R122, c[0x0][0x300] ;  /* 0x0000c000ff7a7b82 */ /* 0x000ea20000000a00 */
[----:B0-----:R-:W-:Y:S01]  /*7410*/  IMAD.IADD R137, R133, 0x1, -R112 ;  /* 0x0000000185897824 */ /* 0x001fe200078e0a70 */
[----:B-1----:R-:W-:Y:S06]  /*7420*/  @!P3 BRA `(.L_x_399) ;  /* 0x000001e000e0b947 */ /* 0x002fec0003800000 */
.L_x_660:
[----:B------:R-:W-:Y:S05]  /*7430*/  BSYNC B1 ;  /* 0x0000000000017941 */ /* 0x000fea0003800000 */
.L_x_398:
[----:B------:R-:W-:Y:S01]  /*7440*/  ISETP.GE.OR P3, PT, R23, R115, P0 ;  /* 0x000000731700720c */ /* 0x000fe20000766670 */
[----:B------:R-:W-:-:S12]  /*7450*/  BSSY B1, `(.L_x_400) ;  /* 0x000010a000017945 */ /* 0x000fd80003800000 */
[----:B------:R-:W-:Y:S05]  /*7460*/  @P3 BRA `(.L_x_401) ;  /* 0x0000001000203947 */ /* 0x000fea0003800000 */
[----:B------:R-:W1:Y:S01]  /*7470*/  S2R R83, SR_TID.X ;  /* 0x0000000000537919 */ /* 0x000e620000002100 */
[----:B------:R-:W-:Y:S01]  /*7480*/  SHF.R.S32.HI R80, RZ, 0x1f, R23 ;  /* 0x0000001fff507819 */ /* 0x000fe20000011417 */
[CC--:B--2---:R-:W-:Y:S01]  /*7490*/  IMAD.WIDE.U32 R126, R23.reuse, R122.reuse, R120 ;  /* 0x0000007a177e7225 */ /* 0x0c4fe200078e0078 */
[----:B------:R-:W-:Y:S01]  /*74a0*/  ISETP.NE.AND P6, PT, R0, RZ, PT ;  /* 0x000000ff0000720c */ /* 0x000fe20003fc5270 */
[----:B------:R-:W-:Y:S02]  /*74b0*/  BSSY B2, `(.L_x_402) ;  /* 0x00000f8000027945 */ /* 0x000fe40003800000 */
[----:B------:R-:W-:Y:S01]  /*74c0*/  IMAD R80, R80, R122, RZ ;  /* 0x0000007a50507224 */ /* 0x000fe200078e02ff */
[----:B------:R-:W-:Y:S01]  /*74d0*/  IADD3 R147, P3, P4, R102, R126, R40 ;  /* 0x0000007e66937210 */ /* 0x000fe20007c7e028 */
[C---:B------:R-:W-:Y:S02]  /*74e0*/  IMAD.SHL.U32 R82, R23.reuse, 0x80, RZ ;  /* 0x0000008017527824 */ /* 0x040fe400078e00ff */
[----:B------:R-:W-:Y:S01]  /*74f0*/  IMAD R81, R23, R123, R80 ;  /* 0x0000007b17517224 */ /* 0x000fe200078e0250 */
[----:B------:R-:W-:-:S02]  /*7500*/  SEL R80, R112, R137, !P6 ;  /* 0x0000008970507207 */ /* 0x000fc40007000000 */
[----:B------:R-:W-:Y:S02]  /*7510*/  LOP3.LUT R82, R82, 0x380, RZ, 0xc0, !PT ;  /* 0x0000038052527812 */ /* 0x000fe400078ec0ff */
[----:B------:R-:W-:Y:S02]  /*7520*/  IADD3 R146, R81, R127, RZ ;  /* 0x0000007f51927210 */ /* 0x000fe40007ffe0ff */
[----:B------:R-:W-:Y:S02]  /*7530*/  SHF.R.S32.HI R81, RZ, 0x1f, R80 ;  /* 0x0000001fff517819 */ /* 0x000fe40000011450 */
[----:B------:R-:W-:Y:S02]  /*7540*/  IADD3.X R156, R41, R146, R106, P3, P4 ;  /* 0x00000092299c7210 */ /* 0x000fe40001fe846a */
[----:B------:R-:W-:-:S04]  /*7550*/  LEA.HI R80, R81, R80, RZ, 0x5 ;  /* 0x0000005051507211 */ /* 0x000fc800078f28ff */
[----:B------:R-:W-:-:S04]  /*7560*/  LEA.HI.SX32 R80, R80, R105, 0x1b ;  /* 0x0000006950507211 */ /* 0x000fc800078fdaff */
[----:B------:R-:W-:Y:S01]  /*7570*/  SHF.R.S32.HI R81, RZ, 0x1f, R80 ;  /* 0x0000001fff517819 */ /* 0x000fe20000011450 */
[----:B------:R-:W-:Y:S02]  /*7580*/  IMAD.SHL.U32 R149, R80, 0x10, RZ ;  /* 0x0000001050957824 */ /* 0x000fe400078e00ff */
[----:B-1----:R-:W-:Y:S01]  /*7590*/  VIADD R83, R83, 0xffffff80 ;  /* 0xffffff8053537836 */ /* 0x002fe20000000000 */
[----:B------:R-:W-:Y:S02]  /*75a0*/  LEA.HI R81, R81, R80, RZ, 0x3 ;  /* 0x0000005051517211 */ /* 0x000fe400078f18ff */
[----:B------:R-:W-:Y:S02]  /*75b0*/  LOP3.LUT R80, R82, 0x70, R149, 0xf8, !PT ;  /* 0x0000007052507812 */ /* 0x000fe400078ef895 */
[----:B------:R-:W-:Y:S01]  /*75c0*/  SHF.R.S32.HI R82, RZ, 0x1f, R83 ;  /* 0x0000001fff527819 */ /* 0x000fe20000011453 */
[----:B------:R-:W-:-:S03]  /*75d0*/  IMAD.SHL.U32 R81, R81, 0x800, RZ ;  /* 0x0000080051517824 */ /* 0x000fc600078e00ff */
[----:B------:R-:W-:Y:S02]  /*75e0*/  LEA.HI R82, R82, R83, RZ, 0x6 ;  /* 0x0000005352527211 */ /* 0x000fe400078f30ff */
[----:B------:R-:W-:Y:S02]  /*75f0*/  SHF.L.U32 R83, R23, 0x7, RZ ;  /* 0x0000000717537819 */ /* 0x000fe400000006ff */
[----:B------:R-:W-:Y:S01]  /*7600*/  LOP3.LUT R81, R81, 0xffffc000, RZ, 0xc0, !PT ;  /* 0xffffc00051517812 */ /* 0x000fe200078ec0ff */
[----:B------:R-:W-:Y:S01]  /*7610*/  IMAD.SHL.U32 R82, R82, 0x10, RZ ;  /* 0x0000001052527824 */ /* 0x000fe200078e00ff */
[----:B------:R-:W-:-:S04]  /*7620*/  LOP3.LUT R83, R83, 0x380, RZ, 0xc0, !PT ;  /* 0x0000038053537812 */ /* 0x000fc800078ec0ff */
[----:B------:R-:W-:Y:S02]  /*7630*/  SHF.R.U32.HI R83, RZ, 0x3, R83 ;  /* 0x00000003ff537819 */ /* 0x000fe40000011653 */
[----:B------:R-:W-:Y:S02]  /*7640*/  LOP3.LUT R82, R82, 0xfffffc00, RZ, 0xc0, !PT ;  /* 0xfffffc0052527812 */ /* 0x000fe400078ec0ff */
[----:B------:R-:W-:-:S04]  /*7650*/  LOP3.LUT R80, R80, R83, RZ, 0x3c, !PT ;  /* 0x0000005350507212 */ /* 0x000fc800078e3cff */
[----:B------:R-:W-:Y:S01]  /*7660*/  IADD3 R83, R80, R81, R82 ;  /* 0x0000005150537210 */ /* 0x000fe20007ffe052 */
[----:B------:R-:W-:-:S03]  /*7670*/  IMAD R81, R232, 0x8000, R30 ;  /* 0x00008000e8517824 */ /* 0x000fc600078e021e */
[----:B------:R-:W-:Y:S01]  /*7680*/  LEA R83, R232, R83, 0xf ;  /* 0x00000053e8537211 */ /* 0x000fe200078e78ff */
[----:B------:R-:W-:-:S04]  /*7690*/  IMAD.IADD R81, R22, 0x1, R81 ;  /* 0x0000000116517824 */ /* 0x000fc800078e0251 */
[----:B------:R-:W-:Y:S02]  /*76a0*/  IMAD.IADD R84, R22, 0x1, R83 ;  /* 0x0000000116547824 */ /* 0x000fe400078e0253 */
[----:B------:R-:W1:Y:S04]  /*76b0*/  LDS.128 R80, [R81+0x28400] ;  /* 0x0284000051507984 */ /* 0x000e680000000c00 */
[----:B------:R-:W2:Y:S01]  /*76c0*/  LDS.128 R84, [R84+0x28400] ;  /* 0x0284000054547984 */ /* 0x000ea20000000c00 */
[----:B------:R-:W-:Y:S05]  /*76d0*/  @P2 BRA `(.L_x_403) ;  /* 0x0000000c00542947 */ /* 0x000fea0003800000 */
[--C-:B------:R-:W-:Y:S02]  /*76e0*/  SHF.R.U32.HI R164, RZ, 0x8, R49.reuse ;  /* 0x00000008ffa47819 */ /* 0x100fe40000011631 */
[--C-:B------:R-:W-:Y:S02]  /*76f0*/  SHF.R.U32.HI R165, RZ, 0x18, R49.reuse ;  /* 0x00000018ffa57819 */ /* 0x100fe40000011631 */
[----:B------:R-:W-:Y:S02]  /*7700*/  LOP3.LUT R48, R49, 0xff, RZ, 0xc0, !PT ;  /* 0x000000ff31307812 */ /* 0x000fe400078ec0ff */
[----:B------:R-:W-:Y:S01]  /*7710*/  SHF.R.U32.HI R162, RZ, 0x10, R49 ;  /* 0x00000010ffa27819 */ /* 0x000fe20000011631 */
[----:B------:R-:W-:Y:S01]  /*7720*/  IMAD.SHL.U32 R49, R164, 0x100, RZ ;  /* 0x00000100a4317824 */ /* 0x000fe200078e00ff */
[----:B------:R-:W-:Y:S02]  /*7730*/  SHF.R.U32.HI R163, RZ, 0x18, R51 ;  /* 0x00000018ffa37819 */ /* 0x000fe40000011633 */
[----:B------:R-:W-:-:S02]  /*7740*/  LOP3.LUT R50, R51, 0xff, RZ, 0xc0, !PT ;  /* 0x000000ff33327812 */ /* 0x000fc400078ec0ff */
[--C-:B------:R-:W-:Y:S02]  /*7750*/  SHF.R.U32.HI R160, RZ, 0x8, R51.reuse ;  /* 0x00000008ffa07819 */ /* 0x100fe40000011633 */
[----:B------:R-:W-:Y:S02]  /*7760*/  SHF.R.U32.HI R159, RZ, 0x10, R51 ;  /* 0x00000010ff9f7819 */ /* 0x000fe40000011633 */
[----:B------:R-:W-:Y:S02]  /*7770*/  SHF.R.U32.HI R52, RZ, 0x18, R53 ;  /* 0x00000018ff347819 */ /* 0x000fe40000011635 */
[----:B------:R-:W-:Y:S02]  /*7780*/  LOP3.LUT R51, R53, 0xff, RZ, 0xc0, !PT ;  /* 0x000000ff35337812 */ /* 0x000fe400078ec0ff */
[----:B------:R-:W-:Y:S02]  /*7790*/  PRMT R48, R165, 0x654, R48 ;  /* 0x00000654a5307816 */ /* 0x000fe40000000030 */
[----:B------:R-:W-:-:S02]  /*77a0*/  SHF.R.U32.HI R155, RZ, 0x8, R55 ;  /* 0x00000008ff9b7819 */ /* 0x000fc40000011637 */
[--C-:B------:R-:W-:Y:S02]  /*77b0*/  SHF.R.U32.HI R158, RZ, 0x8, R53.reuse ;  /* 0x00000008ff9e7819 */ /* 0x100fe40000011635 */
[----:B------:R-:W-:Y:S02]  /*77c0*/  SHF.R.U32.HI R157, RZ, 0x10, R53 ;  /* 0x00000010ff9d7819 */ /* 0x000fe40000011635 */
[----:B------:R-:W-:Y:S02]  /*77d0*/  SHF.R.U32.HI R54, RZ, 0x18, R55 ;  /* 0x00000018ff367819 */ /* 0x000fe40000011637 */
[----:B------:R-:W-:Y:S02]  /*77e0*/  LOP3.LUT R53, R55, 0xff, RZ, 0xc0, !PT ;  /* 0x000000ff37357812 */ /* 0x000fe400078ec0ff */
[----:B------:R-:W-:Y:S02]  /*77f0*/  PRMT R52, R52, 0x654, R51 ;  /* 0x0000065434347816 */ /* 0x000fe40000000033 */
[----:B------:R-:W-:Y:S01]  /*7800*/  LOP3.LUT R48, R48, 0xff00, R49, 0xf8, !PT ;  /* 0x0000ff0030307812 */ /* 0x000fe200078ef831 */
[----:B------:R-:W-:Y:S01]  /*7810*/  IMAD.U32 R49, R162, 0x10000, RZ ;  /* 0x00010000a2317824 */ /* 0x000fe200078e00ff */
[----:B------:R-:W-:Y:S01]  /*7820*/  SHF.R.U32.HI R161, RZ, 0x10, R55 ;  /* 0x00000010ffa17819 */ /* 0x000fe20000011637 */
[----:B------:R-:W-:Y:S01]  /*7830*/  IMAD.SHL.U32 R55, R155, 0x100, RZ ;  /* 0x000001009b377824 */ /* 0x000fe200078e00ff */
[----:B------:R-:W-:-:S02]  /*7840*/  PRMT R50, R163, 0x654, R50 ;  /* 0x00000654a3327816 */ /* 0x000fc40000000032 */
[----:B------:R-:W-:Y:S01]  /*7850*/  SHF.L.U32 R51, R160, 0x8, RZ ;  /* 0x00000008a0337819 */ /* 0x000fe200000006ff */
[----:B------:R-:W-:Y:S01]  /*7860*/  IMAD.U32 R161, R161, 0x10000, RZ ;  /* 0x00010000a1a17824 */ /* 0x000fe200078e00ff */
[----:B------:R-:W-:Y:S01]  /*7870*/  PRMT R54, R54, 0x654, R53 ;  /* 0x0000065436367816 */ /* 0x000fe20000000035 */
[----:B------:R-:W-:Y:S01]  /*7880*/  IMAD.SHL.U32 R53, R158, 0x100, RZ ;  /* 0x000001009e357824 */ /* 0x000fe200078e00ff */
[----:B------:R-:W-:Y:S02]  /*7890*/  LOP3.LUT R51, R50, 0xff00, R51, 0xf8, !PT ;  /* 0x0000ff0032337812 */ /* 0x000fe400078ef833 */
[----:B------:R-:W-:Y:S02]  /*78a0*/  LOP3.LUT R50, R48, 0xff0000, R49, 0xf8, !PT ;  /* 0x00ff000030327812 */ /* 0x000fe400078ef831 */
[----:B------:R-:W-:Y:S02]  /*78b0*/  LOP3.LUT R160, R54, 0xff00, R55, 0xf8, !PT ;  /* 0x0000ff0036a07812 */ /* 0x000fe400078ef837 */
[----:B------:R-:W-:-:S02]  /*78c0*/  SHF.L.U32 R48, R159, 0x10, RZ ;  /* 0x000000109f307819 */ /* 0x000fc400000006ff */
[----:B------:R-:W-:Y:S02]  /*78d0*/  F2FP.F16.E4M3.UNPACK_B R159, R154.H1 ;  /* 0x0000009aff9f723e */ /* 0x000fe400030006ff */
[----:B--2---:R-:W-:Y:S02]  /*78e0*/  F2FP.F16.E4M3.UNPACK_B R55, R84.H1 ;  /* 0x00000054ff37723e */ /* 0x004fe400030006ff */
[----:B-1----:R-:W-:Y:S01]  /*78f0*/  F2FP.F16.E4M3.UNPACK_B R54, R80.H1 ;  /* 0x00000050ff36723e */ /* 0x002fe200030006ff */
[----:B------:R-:W-:Y:S01]  /*7900*/  HADD2.F32 R49, -RZ, R159.H0_H0 ;  /* 0x2000009fff317230 */ /* 0x000fe20000004100 */
[----:B------:R-:W-:Y:S01]  /*7910*/  LOP3.LUT R158, R52, 0xff00, R53, 0xf8, !PT ;  /* 0x0000ff00349e7812 */ /* 0x000fe200078ef835 */
[----:B------:R-:W-:Y:S01]  /*7920*/  HADD2.F32 R53, -RZ, R55.H0_H0 ;  /* 0x20000037ff357230 */ /* 0x000fe20000004100 */
[----:B------:R-:W-:Y:S01]  /*7930*/  F2FP.F16.E4M3.UNPACK_B R155, R151.H1 ;  /* 0x00000097ff9b723e */ /* 0x000fe200030006ff */
[----:B------:R-:W-:Y:S01]  /*7940*/  HADD2.F32 R52, -RZ, R54.H0_H0 ;  /* 0x20000036ff347230 */ /* 0x000fe20000004100 */
[----:B------:R-:W-:Y:S01]  /*7950*/  LOP3.LUT R48, R51, 0xff0000, R48, 0xf8, !PT ;  /* 0x00ff000033307812 */ /* 0x000fe200078ef830 */
[----:B------:R-:W-:-:S02]  /*7960*/  IMAD.U32 R51, R157, 0x10000, RZ ;  /* 0x000100009d337824 */ /* 0x000fc400078e00ff */
[CC--:B------:R-:W-:Y:S01]  /*7970*/  FMUL.FTZ R163, R53.reuse, R49.reuse ;  /* 0x0000003135a37220 */ /* 0x0c0fe20000410000 */
[----:B------:R-:W-:Y:S02]  /*7980*/  HADD2.F32 R157, -RZ, R155.H0_H0 ;  /* 0x2000009bff9d7230 */ /* 0x000fe40000004100 */
[----:B------:R-:W-:Y:S01]  /*7990*/  FMUL.FTZ R162, R52, R49 ;  /* 0x0000003134a27220 */ /* 0x000fe20000410000 */
[----:B------:R-:W-:Y:S01]  /*79a0*/  LOP3.LUT R49, R160, 0xff0000, R161, 0xf8, !PT ;  /* 0x00ff0000a0317812 */ /* 0x000fe200078ef8a1 */
[----:B------:R-:W-:Y:S01]  /*79b0*/  HADD2.F32 R159, -RZ, R159.H1_H1 ;  /* 0x3000009fff9f7230 */ /* 0x000fe20000004100 */
[----:B------:R-:W-:Y:S01]  /*79c0*/  LOP3.LUT R51, R158, 0xff0000, R51, 0xf8, !PT ;  /* 0x00ff00009e337812 */ /* 0x000fe200078ef833 */
[-C--:B------:R-:W-:Y:S01]  /*79d0*/  FFMA.FTZ R52, R52, R157.reuse, -R163 ;  /* 0x0000009d34347223 */ /* 0x080fe200000108a3 */
[----:B------:R-:W-:Y:S01]  /*79e0*/  FFMA.FTZ R53, R53, R157, R162 ;  /* 0x0000009d35357223 */ /* 0x000fe200000100a2 */
[----:B------:R-:W-:Y:S01]  /*79f0*/  HADD2.F32 R158, -RZ, R155.H1_H1 ;  /* 0x3000009bff9e7230 */ /* 0x000fe20000004100 */
[----:B------:R-:W-:Y:S01]  /*7a00*/  F2FP.F16.E4M3.UNPACK_B R160, R154 ;  /* 0x0000009affa0723e */ /* 0x000fe200020006ff */
[----:B------:R-:W-:Y:S01]  /*7a10*/  HADD2.F32 R155, -RZ, R55.H1_H1 ;  /* 0x30000037ff9b7230 */ /* 0x000fe20000004100 */
[----:B------:R-:W-:Y:S01]  /*7a20*/  F2FP.F16.E4M3.UNPACK_B R157, R151 ;  /* 0x00000097ff9d723e */ /* 0x000fe200020006ff */
[----:B------:R-:W-:Y:S01]  /*7a30*/  HADD2.F32 R54, -RZ, R54.H1_H1 ;  /* 0x30000036ff367230 */ /* 0x000fe20000004100 */
[----:B------:R-:W-:Y:S01]  /*7a40*/  F2FP.F16.E4M3.UNPACK_B R84, R84 ;  /* 0x00000054ff54723e */ /* 0x000fe200020006ff */
[----:B------:R-:W-:Y:S01]  /*7a50*/  HADD2.F32 R161, -RZ, R160.H0_H0 ;  /* 0x200000a0ffa17230 */ /* 0x000fe20000004100 */
[----:B------:R-:W-:Y:S01]  /*7a60*/  F2FP.F16.E4M3.UNPACK_B R151, R80 ;  /* 0x00000050ff97723e */ /* 0x000fe200020006ff */
[-C--:B------:R-:W-:Y:S01]  /*7a70*/  FMUL.FTZ R55, R155, R159.reuse ;  /* 0x0000009f9b377220 */ /* 0x080fe20000410000 */
[----:B------:R-:W-:Y:S01]  /*7a80*/  FMUL.FTZ R162, R54, R159 ;  /* 0x0000009f36a27220 */ /* 0x000fe20000410000 */
[----:B------:R-:W-:-:S02]  /*7a90*/  HADD2.F32 R154, -RZ, R84.H0_H0 ;  /* 0x20000054ff9a7230 */ /* 0x000fc40000004100 */
[----:B------:R-:W-:Y:S02]  /*7aa0*/  HADD2.F32 R80, -RZ, R151.H0_H0 ;  /* 0x20000097ff507230 */ /* 0x000fe40000004100 */
[-C--:B------:R-:W-:Y:S01]  /*7ab0*/  FFMA.FTZ R55, R54, R158.reuse, -R55 ;  /* 0x0000009e36377223 */ /* 0x080fe20000010837 */
[----:B------:R-:W-:Y:S01]  /*7ac0*/  FFMA.FTZ R54, R155, R158, R162 ;  /* 0x0000009e9b367223 */ /* 0x000fe200000100a2 */
[----:B------:R-:W-:Y:S02]  /*7ad0*/  HADD2.F32 R159, -RZ, R157.H0_H0 ;  /* 0x2000009dff9f7230 */ /* 0x000fe40000004100 */
[-C--:B------:R-:W-:Y:S01]  /*7ae0*/  FMUL.FTZ R163, R154, R161.reuse ;  /* 0x000000a19aa37220 */ /* 0x080fe20000410000 */
[----:B------:R-:W-:Y:S01]  /*7af0*/  FMUL.FTZ R161, R80, R161 ;  /* 0x000000a150a17220 */ /* 0x000fe20000410000 */
[----:B------:R-:W-:Y:S01]  /*7b00*/  HADD2.F32 R162, -RZ, R160.H1_H1 ;  /* 0x300000a0ffa27230 */ /* 0x000fe20000004100 */
[----:B------:R-:W-:Y:S01]  /*7b10*/  F2FP.F16.E4M3.UNPACK_B R158, R86.H1 ;  /* 0x00000056ff9e723e */ /* 0x000fe200030006ff */
[----:B------:R-:W-:-:S02]  /*7b20*/  HADD2.F32 R155, -RZ, R84.H1_H1 ;  /* 0x30000054ff9b7230 */ /* 0x000fc40000004100 */
[-C--:B------:R-:W-:Y:S01]  /*7b30*/  FFMA.FTZ R84, R154, R159.reuse, R161 ;  /* 0x0000009f9a547223 */ /* 0x080fe200000100a1 */
[----:B------:R-:W-:Y:S02]  /*7b40*/  HADD2.F32 R151, -RZ, R151.H1_H1 ;  /* 0x30000097ff977230 */ /* 0x000fe40000004100 */
[----:B------:R-:W-:Y:S01]  /*7b50*/  FFMA.FTZ R80, R80, R159, -R163 ;  /* 0x0000009f50507223 */ /* 0x000fe200000108a3 */
[----:B------:R-:W-:Y:S02]  /*7b60*/  HADD2.F32 R160, -RZ, R157.H1_H1 ;  /* 0x3000009dffa07230 */ /* 0x000fe40000004100 */
[----:B------:R-:W-:Y:S01]  /*7b70*/  FMUL.FTZ R154, R155, R162 ;  /* 0x000000a29b9a7220 */ /* 0x000fe20000410000 */
[----:B------:R-:W-:Y:S01]  /*7b80*/  F2FP.F16.E4M3.UNPACK_B R157, R148.H1 ;  /* 0x00000094ff9d723e */ /* 0x000fe200030006ff */
[C---:B------:R-:W-:Y:S01]  /*7b90*/  FMUL.FTZ R164, R151.reuse, R162 ;  /* 0x000000a297a47220 */ /* 0x040fe20000410000 */
[----:B------:R-:W-:Y:S01]  /*7ba0*/  F2FP.F16.E4M3.UNPACK_B R161, R150.H1 ;  /* 0x00000096ffa1723e */ /* 0x000fe200030006ff */
[----:B------:R-:W-:Y:S01]  /*7bb0*/  FFMA.FTZ R151, R151, R160, -R154 ;  /* 0x000000a097977223 */ /* 0x000fe2000001089a */
[----:B------:R-:W-:Y:S01]  /*7bc0*/  F2FP.F16.E4M3.UNPACK_B R154, R82.H1 ;  /* 0x00000052ff9a723e */ /* 0x000fe200030006ff */
[----:B------:R-:W-:-:S02]  /*7bd0*/  HADD2.F32 R162, -RZ, R157.H0_H0 ;  /* 0x2000009dffa27230 */ /* 0x000fc40000004100 */
[----:B------:R-:W-:Y:S01]  /*7be0*/  FFMA.FTZ R155, R155, R160, R164 ;  /* 0x000000a09b9b7223 */ /* 0x000fe200000100a4 */
[----:B------:R-:W-:Y:S01]  /*7bf0*/  HADD2.F32 R159, -RZ, R158.H0_H0 ;  /* 0x2000009eff9f7230 */ /* 0x000fe20000004100 */
[----:B------:R-:W-:Y:S01]  /*7c00*/  F2FP.F16.E4M3.UNPACK_B R82, R82 ;  /* 0x00000052ff52723e */ /* 0x000fe200020006ff */
[----:B------:R-:W-:Y:S01]  /*7c10*/  HADD2.F32 R163, -RZ, R157.H1_H1 ;  /* 0x3000009dffa37230 */ /* 0x000fe20000004100 */
[----:B------:R-:W-:Y:S01]  /*7c20*/  F2FP.SATFINITE.E4M3.F32.PACK_AB_MERGE_C R53, R54, R53, RZ ;  /* 0x000000353635723e */ /* 0x000fe200048070ff */
[----:B------:R-:W-:Y:S02]  /*7c30*/  HADD2.F32 R157, -RZ, R154.H0_H0 ;  /* 0x2000009aff9d7230 */ /* 0x000fe40000004100 */
[----:B------:R-:W-:Y:S01]  /*7c40*/  FMUL.FTZ R164, R159, R162 ;  /* 0x000000a29fa47220 */ /* 0x000fe20000410000 */
[----:B------:R-:W-:Y:S01]  /*7c50*/  HADD2.F32 R160, -RZ, R161.H0_H0 ;  /* 0x200000a1ffa07230 */ /* 0x000fe20000004100 */
[----:B------:R-:W-:Y:S01]  /*7c60*/  F2FP.SATFINITE.E4M3.F32.PACK_AB_MERGE_C R52, R55, R52, RZ ;  /* 0x000000343734723e */ /* 0x000fe200048070ff */
[----:B------:R-:W-:-:S02]  /*7c70*/  HADD2.F32 R158, -RZ, R158.H1_H1 ;  /* 0x3000009eff9e7230 */ /* 0x000fc40000004100 */
[C---:B------:R-:W-:Y:S01]  /*7c80*/  FMUL.FTZ R162, R157.reuse, R162 ;  /* 0x000000a29da27220 */ /* 0x040fe20000410000 */
[----:B------:R-:W-:Y:S02]  /*7c90*/  HADD2.F32 R154, -RZ, R154.H1_H1 ;  /* 0x3000009aff9a7230 */ /* 0x000fe40000004100 */
[----:B------:R-:W-:Y:S01]  /*7ca0*/  FFMA.FTZ R164, R157, R160, -R164 ;  /* 0x000000a09da47223 */ /* 0x000fe200000108a4 */
[----:B------:R-:W-:Y:S02]  /*7cb0*/  HADD2.F32 R161, -RZ, R161.H1_H1 ;  /* 0x300000a1ffa17230 */ /* 0x000fe40000004100 */
[-C--:B------:R-:W-:Y:S01]  /*7cc0*/  FMUL.FTZ R165, R158, R163.reuse ;  /* 0x000000a39ea57220 */ /* 0x080fe20000410000 */
[----:B------:R-:W-:Y:S01]  /*7cd0*/  F2FP.F16.E4M3.UNPACK_B R157, R148 ;  /* 0x00000094ff9d723e */ /* 0x000fe200020006ff */
[C---:B------:R-:W-:Y:S01]  /*7ce0*/  FMUL.FTZ R163, R154.reuse, R163 ;  /* 0x000000a39aa37220 */ /* 0x040fe20000410000 */
[----:B------:R-:W-:Y:S01]  /*7cf0*/  F2FP.F16.E4M3.UNPACK_B R148, R86 ;  /* 0x00000056ff94723e */ /* 0x000fe200020006ff */
[-C--:B------:R-:W-:Y:S01]  /*7d00*/  FFMA.FTZ R169, R154, R161.reuse, -R165 ;  /* 0x000000a19aa97223 */ /* 0x080fe200000108a5 */
[----:B------:R-:W-:Y:S01]  /*7d10*/  F2FP.F16.E4M3.UNPACK_B R154, R150 ;  /* 0x00000096ff9a723e */ /* 0x000fe200020006ff */
[----:B------:R-:W-:Y:S01]  /*7d20*/  FFMA.FTZ R171, R158, R161, R163 ;  /* 0x000000a19eab7223 */ /* 0x000fe200000100a3 */
[----:B------:R-:W-:-:S02]  /*7d30*/  HADD2.F32 R161, -RZ, R157.H0_H0 ;  /* 0x2000009dffa17230 */ /* 0x000fc40000004100 */
[----:B------:R-:W-:Y:S01]  /*7d40*/  FFMA.FTZ R162, R159, R160, R162 ;  /* 0x000000a09fa27223 */ /* 0x000fe200000100a2 */
[----:B------:R-:W-:Y:S01]  /*7d50*/  HADD2.F32 R150, -RZ, R148.H0_H0 ;  /* 0x20000094ff967230 */ /* 0x000fe20000004100 */
[----:B------:R-:W-:Y:S01]  /*7d60*/  F2FP.F16.E4M3.UNPACK_B R54, R85 ;  /* 0x00000055ff36723e */ /* 0x000fe200020006ff */
[----:B------:R-:W-:Y:S01]  /*7d70*/  HADD2.F32 R163, -RZ, R157.H1_H1 ;  /* 0x3000009dffa37230 */ /* 0x000fe20000004100 */
[----:B------:R-:W-:Y:S01]  /*7d80*/  F2FP.F16.E4M3.UNPACK_B R55, R51 ;  /* 0x00000033ff37723e */ /* 0x000fe200020006ff */
[----:B------:R-:W-:Y:S02]  /*7d90*/  HADD2.F32 R86, -RZ, R82.H0_H0 ;  /* 0x20000052ff567230 */ /* 0x000fe40000004100 */
[----:B------:R-:W-:Y:S01]  /*7da0*/  FMUL.FTZ R165, R150, R161 ;  /* 0x000000a196a57220 */ /* 0x000fe20000410000 */
[----:B------:R-:W-:Y:S01]  /*7db0*/  HADD2.F32 R148, -RZ, R148.H1_H1 ;  /* 0x30000094ff947230 */ /* 0x000fe20000004100 */
[----:B------:R-:W-:Y:S01]  /*7dc0*/  F2FP.SATFINITE.E4M3.F32.PACK_AB_MERGE_C R84, R155, R84, R53 ;  /* 0x000000549b54723e */ /* 0x000fe20004807035 */
[----:B------:R-:W-:-:S02]  /*7dd0*/  HADD2.F32 R82, -RZ, R82.H1_H1 ;  /* 0x30000052ff527230 */ /* 0x000fc40000004100 */
[----:B------:R-:W-:Y:S01]  /*7de0*/  FMUL.FTZ R161, R86, R161 ;  /* 0x000000a156a17220 */ /* 0x000fe20000410000 */
[--C-:B------:R-:W-:Y:S02]  /*7df0*/  HADD2.F32 R157, -RZ, R154.reuse.H0_H0 ;  /* 0x2000009aff9d7230 */ /* 0x100fe40000004100 */
[-C--:B------:R-:W-:Y:S01]  /*7e00*/  FMUL.FTZ R167, R148, R163.reuse ;  /* 0x000000a394a77220 */ /* 0x080fe20000410000 */
[----:B------:R-:W-:Y:S02]  /*7e10*/  HADD2.F32 R159, -RZ, R154.H1_H1 ;  /* 0x3000009aff9f7230 */ /* 0x000fe40000004100 */
[----:B------:R-:W-:Y:S01]  /*7e20*/  FMUL.FTZ R163, R82, R163 ;  /* 0x000000a352a37220 */ /* 0x000fe20000410000 */
[----:B------:R-:W-:Y:S01]  /*7e30*/  F2FP.F16.E4M3.UNPACK_B R53, R81 ;  /* 0x00000051ff35723e */ /* 0x000fe200020006ff */
[-C--:B------:R-:W-:Y:S01]  /*7e40*/  FFMA.FTZ R165, R86, R157.reuse, -R165 ;  /* 0x0000009d56a57223 */ /* 0x080fe200000108a5 */
[----:B------:R-:W-:Y:S01]  /*7e50*/  FFMA.FTZ R86, R150, R157, R161 ;  /* 0x0000009d96567223 */ /* 0x000fe200000100a1 */
[----:B------:R-:W-:Y:S01]  /*7e60*/  FFMA.FTZ R163, R148, R159, R163 ;  /* 0x0000009f94a37223 */ /* 0x000fe200000100a3 */
[----:B------:R-:W-:Y:S01]  /*7e70*/  F2FP.SATFINITE.E4M3.F32.PACK_AB_MERGE_C R80, R151, R80, R52 ;  /* 0x000000509750723e */ /* 0x000fe20004807034 */
[----:B------:R-:W-:Y:S01]  /*7e80*/  HADD2.F32 R148, -RZ, R54.H0_H0 ;  /* 0x20000036ff947230 */ /* 0x000fe20000004100 */
[----:B------:R-:W-:Y:S01]  /*7e90*/  F2FP.F16.E4M3.UNPACK_B R150, R50 ;  /* 0x00000032ff96723e */ /* 0x000fe200020006ff */
[----:B------:R-:W-:Y:S01]  /*7ea0*/  HADD2.F32 R155, -RZ, R55.H0_H0 ;  /* 0x20000037ff9b7230 */ /* 0x000fe20000004100 */
[----:B------:R-:W-:Y:S01]  /*7eb0*/  F2FP.F16.E4M3.UNPACK_B R81, R81.H1 ;  /* 0x00000051ff51723e */ /* 0x000fe200030006ff */
[----:B------:R-:W-:Y:S01]  /*7ec0*/  HADD2.F32 R52, -RZ, R53.H0_H0 ;  /* 0x20000035ff347230 */ /* 0x000fe20000004100 */
[----:B------:R-:W-:Y:S01]  /*7ed0*/  F2FP.F16.E4M3.UNPACK_B R85, R85.H1 ;  /* 0x00000055ff55723e */ /* 0x000fe200030006ff */
[----:B------:R-:W-:-:S02]  /*7ee0*/  HADD2.F32 R151, -RZ, R150.H0_H0 ;  /* 0x20000096ff977230 */ /* 0x000fc40000004100 */
[-C--:B------:R-:W-:Y:S01]  /*7ef0*/  FMUL.FTZ R157, R148, R155.reuse ;  /* 0x0000009b949d7220 */ /* 0x080fe20000410000 */
[----:B------:R-:W-:Y:S02]  /*7f00*/  HADD2.F32 R54, -RZ, R54.H1_H1 ;  /* 0x30000036ff367230 */ /* 0x000fe40000004100 */
[C---:B------:R-:W-:Y:S01]  /*7f10*/  FMUL.FTZ R155, R52.reuse, R155 ;  /* 0x0000009b349b7220 */ /* 0x040fe20000410000 */
[----:B------:R-:W-:Y:S02]  /*7f20*/  HADD2.F32 R154, -RZ, R55.H1_H1 ;  /* 0x30000037ff9a7230 */ /* 0x000fe40000004100 */
[-C--:B------:R-:W-:Y:S01]  /*7f30*/  FFMA.FTZ R52, R52, R151.reuse, -R157 ;  /* 0x0000009734347223 */ /* 0x080fe2000001089d */
[----:B------:R-:W-:Y:S02]  /*7f40*/  HADD2.F32 R55, -RZ, R53.H1_H1 ;  /* 0x30000035ff377230 */ /* 0x000fe40000004100 */
[----:B------:R-:W-:Y:S01]  /*7f50*/  FFMA.FTZ R53, R148, R151, R155 ;  /* 0x0000009794357223 */ /* 0x000fe2000001009b */
[----:B------:R-:W-:-:S02]  /*7f60*/  HADD2.F32 R150, -RZ, R150.H1_H1 ;  /* 0x30000096ff967230 */ /* 0x000fc40000004100 */
[CC--:B------:R-:W-:Y:S01]  /*7f70*/  FMUL.FTZ R148, R54.reuse, R154.reuse ;  /* 0x0000009a36947220 */ /* 0x0c0fe20000410000 */
[----:B------:R-:W-:Y:S01]  /*7f80*/  F2FP.F16.E4M3.UNPACK_B R151, R51.H1 ;  /* 0x00000033ff97723e */ /* 0x000fe200030006ff */
[C---:B------:R-:W-:Y:S01]  /*7f90*/  FMUL.FTZ R155, R55.reuse, R154 ;  /* 0x0000009a379b7220 */ /* 0x040fe20000410000 */
[----:B------:R-:W-:Y:S01]  /*7fa0*/  F2FP.F16.E4M3.UNPACK_B R50, R50.H1 ;  /* 0x00000032ff32723e */ /* 0x000fe200030006ff */
[----:B------:R-:W-:Y:S01]  /*7fb0*/  FFMA.FTZ R55, R55, R150, -R148 ;  /* 0x0000009637377223 */ /* 0x000fe20000010894 */
[----:B------:R-:W-:Y:S01]  /*7fc0*/  HADD2.F32 R51, -RZ, R81.H0_H0 ;  /* 0x20000051ff337230 */ /* 0x000fe20000004100 */
[----:B------:R-:W-:Y:S01]  /*7fd0*/  F2FP.SATFINITE.E4M3.F32.PACK_AB_MERGE_C R162, R171, R162, RZ ;  /* 0x000000a2aba2723e */ /* 0x000fe200048070ff */
[----:B------:R-:W-:Y:S02]  /*7fe0*/  HADD2.F32 R148, -RZ, R85.H0_H0 ;  /* 0x20000055ff947230 */ /* 0x000fe40000004100 */
[----:B------:R-:W-:Y:S01]  /*7ff0*/  FFMA.FTZ R54, R54, R150, R155 ;  /* 0x0000009636367223 */ /* 0x000fe2000001009b */
[----:B------:R-:W-:Y:S01]  /*8000*/  HADD2.F32 R154, -RZ, R151.H0_H0 ;  /* 0x20000097ff9a7230 */ /* 0x000fe20000004100 */
[----:B------:R-:W-:Y:S01]  /*8010*/  F2FP.SATFINITE.E4M3.F32.PACK_AB_MERGE_C R86, R163, R86, R162 ;  /* 0x00000056a356723e */ /* 0x000fe200048070a2 */
[----:B------:R-:W-:Y:S01]  /*8020*/  HADD2.F32 R85, -RZ, R85.H1_H1 ;  /* 0x30000055ff557230 */ /* 0x000fe20000004100 */
[----:B------:R-:W-:Y:S01]  /*8030*/  F2FP.F16.E4M3.UNPACK_B R157, R49 ;  /* 0x00000031ff9d723e */ /* 0x000fe200020006ff */
[----:B------:R-:W-:-:S02]  /*8040*/  HADD2.F32 R158, -RZ, R151.H1_H1 ;  /* 0x30000097ff9e7230 */ /* 0x000fc40000004100 */
[CC--:B------:R-:W-:Y:S01]  /*8050*/  FMUL.FTZ R160, R148.reuse, R154.reuse ;  /* 0x0000009a94a07220 */ /* 0x0c0fe20000410000 */
[--C-:B------:R-:W-:Y:S02]  /*8060*/  HADD2.F32 R150, -RZ, R50.reuse.H0_H0 ;  /* 0x20000032ff967230 */ /* 0x100fe40000004100 */
[----:B------:R-:W-:Y:S01]  /*8070*/  FMUL.FTZ R151, R51, R154 ;  /* 0x0000009a33977220 */ /* 0x000fe20000410000 */
[----:B------:R-:W-:Y:S02]  /*8080*/  HADD2.F32 R81, -RZ, R81.H1_H1 ;  /* 0x30000051ff517230 */ /* 0x000fe40000004100 */
[----:B------:R-:W-:Y:S01]  /*8090*/  FMUL.FTZ R162, R85, R158 ;  /* 0x0000009e55a27220 */ /* 0x000fe20000410000 */
[----:B------:R-:W-:Y:S02]  /*80a0*/  HADD2.F32 R154, -RZ, R50.H1_H1 ;  /* 0x30000032ff9a7230 */ /* 0x000fe40000004100 */
[-C--:B------:R-:W-:Y:S01]  /*80b0*/  FFMA.FTZ R50, R51, R150.reuse, -R160 ;  /* 0x0000009633327223 */ /* 0x080fe200000108a0 */
[----:B------:R-:W-:Y:S01]  /*80c0*/  FFMA.FTZ R51, R148, R150, R151 ;  /* 0x0000009694337223 */ /* 0x000fe20000010097 */
[C---:B------:R-:W-:Y:S01]  /*80d0*/  FMUL.FTZ R158, R81.reuse, R158 ;  /* 0x0000009e519e7220 */ /* 0x040fe20000410000 */
[----:B------:R-:W-:Y:S01]  /*80e0*/  F2FP.F16.E4M3.UNPACK_B R148, R87 ;  /* 0x00000057ff94723e */ /* 0x000fe200020006ff */
[-C--:B------:R-:W-:Y:S01]  /*80f0*/  FFMA.FTZ R163, R81, R154.reuse, -R162 ;  /* 0x0000009a51a37223 */ /* 0x080fe200000108a2 */
[----:B------:R-:W-:Y:S01]  /*8100*/  F2FP.F16.E4M3.UNPACK_B R81, R83 ;  /* 0x00000053ff51723e */ /* 0x000fe200020006ff */
[----:B------:R-:W-:Y:S01]  /*8110*/  FFMA.FTZ R82, R82, R159, -R167 ;  /* 0x0000009f52527223 */ /* 0x000fe200000108a7 */
[----:B------:R-:W-:Y:S01]  /*8120*/  F2FP.F16.E4M3.UNPACK_B R150, R87.H1 ;  /* 0x00000057ff96723e */ /* 0x000fe200030006ff */
[----:B------:R-:W-:Y:S01]  /*8130*/  FFMA.FTZ R162, R85, R154, R158 ;  /* 0x0000009a55a27223 */ /* 0x000fe2000001009e */
[----:B------:R-:W-:Y:S01]  /*8140*/  F2FP.F16.E4M3.UNPACK_B R159, R49.H1 ;  /* 0x00000031ff9f723e */ /* 0x000fe200030006ff */
[----:B------:R-:W-:Y:S01]  /*8150*/  HADD2.F32 R151, -RZ, R148.H0_H0 ;  /* 0x20000094ff977230 */ /* 0x000fe20000004100 */
[----:B------:R-:W-:Y:S01]  /*8160*/  F2FP.SATFINITE.E4M3.F32.PACK_AB_MERGE_C R164, R169, R164, RZ ;  /* 0x000000a4a9a4723e */ /* 0x000fe200048070ff */
[----:B------:R-:W-:Y:S01]  /*8170*/  HADD2.F32 R160, -RZ, R157.H0_H0 ;  /* 0x2000009dffa07230 */ /* 0x000fe20000004100 */
[----:B------:R-:W-:Y:S01]  /*8180*/  F2FP.F16.E4M3.UNPACK_B R83, R83.H1 ;  /* 0x00000053ff53723e */ /* 0x000fe200030006ff */
[----:B------:R-:W-:Y:S01]  /*8190*/  HADD2.F32 R85, -RZ, R81.H0_H0 ;  /* 0x20000051ff557230 */ /* 0x000fe20000004100 */
[-C--:B------:R-:W-:Y:S01]  /*81a0*/  F2FP.F16.E4M3.UNPACK_B R49, R48.reuse ;  /* 0x00000030ff31723e */ /* 0x080fe200020006ff */
[----:B------:R-:W-:Y:S01]  /*81b0*/  HADD2.F32 R161, -RZ, R159.H0_H0 ;  /* 0x2000009fffa17230 */ /* 0x000fe20000004100 */
[----:B------:R-:W-:Y:S01]  /*81c0*/  F2FP.F16.E4M3.UNPACK_B R154, R48.H1 ;  /* 0x00000030ff9a723e */ /* 0x000fe200030006ff */
[----:B------:R-:W-:Y:S01]  /*81d0*/  HADD2.F32 R48, -RZ, R150.H0_H0 ;  /* 0x20000096ff307230 */ /* 0x000fe20000004100 */
[----:B------:R-:W-:Y:S01]  /*81e0*/  F2FP.SATFINITE.E4M3.F32.PACK_AB_MERGE_C R82, R82, R165, R164 ;  /* 0x000000a55252723e */ /* 0x000fe200048070a4 */
[----:B------:R-:W-:-:S02]  /*81f0*/  HADD2.F32 R87, -RZ, R83.H0_H0 ;  /* 0x20000053ff577230 */ /* 0x000fc40000004100 */
[-C--:B------:R-:W-:Y:S01]  /*8200*/  FMUL.FTZ R164, R151, R160.reuse ;  /* 0x000000a097a47220 */ /* 0x080fe20000410000 */
[----:B------:R-:W-:Y:S02]  /*8210*/  HADD2.F32 R158, -RZ, R49.H0_H0 ;  /* 0x20000031ff9e7230 */ /* 0x000fe40000004100 */
[----:B------:R-:W-:Y:S01]  /*8220*/  FMUL.FTZ R160, R85, R160 ;  /* 0x000000a055a07220 */ /* 0x000fe20000410000 */
[----:B------:R-:W-:Y:S02]  /*8230*/  HADD2.F32 R150, -RZ, R150.H1_H1 ;  /* 0x30000096ff967230 */ /* 0x000fe40000004100 */
[-C--:B------:R-:W-:Y:S01]  /*8240*/  FMUL.FTZ R166, R48, R161.reuse ;  /* 0x000000a130a67220 */ /* 0x080fe20000410000 */
[----:B------:R-:W-:Y:S02]  /*8250*/  HADD2.F32 R159, -RZ, R159.H1_H1 ;  /* 0x3000009fff9f7230 */ /* 0x000fe40000004100 */
[----:B------:R-:W-:Y:S01]  /*8260*/  FMUL.FTZ R161, R87, R161 ;  /* 0x000000a157a17220 */ /* 0x000fe20000410000 */
[----:B------:R-:W-:-:S02]  /*8270*/  HADD2.F32 R83, -RZ, R83.H1_H1 ;  /* 0x30000053ff537230 */ /* 0x000fc40000004100 */
[-C--:B------:R-:W-:Y:S01]  /*8280*/  FFMA.FTZ R164, R85, R158.reuse, -R164 ;  /* 0x0000009e55a47223 */ /* 0x080fe200000108a4 */
[----:B------:R-:W-:Y:S02]  /*8290*/  HADD2.F32 R155, -RZ, R154.H0_H0 ;  /* 0x2000009aff9b7230 */ /* 0x000fe40000004100 */
[----:B------:R-:W-:Y:S01]  /*82a0*/  FFMA.FTZ R160, R151, R158, R160 ;  /* 0x0000009e97a07223 */ /* 0x000fe200000100a0 */
[----:B------:R-:W-:Y:S02]  /*82b0*/  HADD2.F32 R148, -RZ, R148.H1_H1 ;  /* 0x30000094ff947230 */ /* 0x000fe40000004100 */
[-C--:B------:R-:W-:Y:S01]  /*82c0*/  FMUL.FTZ R158, R150, R159.reuse ;  /* 0x0000009f969e7220 */ /* 0x080fe20000410000 */
[----:B------:R-:W-:Y:S02]  /*82d0*/  HADD2.F32 R157, -RZ, R157.H1_H1 ;  /* 0x3000009dff9d7230 */ /* 0x000fe40000004100 */
[----:B------:R-:W-:Y:S01]  /*82e0*/  FMUL.FTZ R159, R83, R159 ;  /* 0x0000009f539f7220 */ /* 0x000fe20000410000 */
[----:B------:R-:W-:-:S02]  /*82f0*/  HADD2.F32 R154, -RZ, R154.H1_H1 ;  /* 0x3000009aff9a7230 */ /* 0x000fc40000004100 */
[-C--:B------:R-:W-:Y:S01]  /*8300*/  FFMA.FTZ R161, R48, R155.reuse, R161 ;  /* 0x0000009b30a17223 */ /* 0x080fe200000100a1 */
[----:B------:R-:W-:Y:S02]  /*8310*/  HADD2.F32 R81, -RZ, R81.H1_H1 ;  /* 0x30000051ff517230 */ /* 0x000fe40000004100 */
[----:B------:R-:W-:Y:S01]  /*8320*/  FFMA.FTZ R166, R87, R155, -R166 ;  /* 0x0000009b57a67223 */ /* 0x000fe200000108a6 */
[----:B------:R-:W-:Y:S02]  /*8330*/  HADD2.F32 R49, -RZ, R49.H1_H1 ;  /* 0x30000031ff317230 */ /* 0x000fe40000004100 */
[-C--:B------:R-:W-:Y:S01]  /*8340*/  FMUL.FTZ R48, R148, R157.reuse ;  /* 0x0000009d94307220 */ /* 0x080fe20000410000 */
[-C--:B------:R-:W-:Y:S01]  /*8350*/  FFMA.FTZ R83, R83, R154.reuse, -R158 ;  /* 0x0000009a53537223 */ /* 0x080fe2000001089e */
[----:B------:R-:W-:Y:S01]  /*8360*/  FMUL.FTZ R157, R81, R157 ;  /* 0x0000009d519d7220 */ /* 0x000fe20000410000 */
[----:B------:R-:W-:Y:S01]  /*8370*/  FFMA.FTZ R150, R150, R154, R159 ;  /* 0x0000009a96967223 */ /* 0x000fe2000001009f */
[----:B------:R-:W-:Y:S01]  /*8380*/  F2FP.SATFINITE.E4M3.F32.PACK_AB_MERGE_C R50, R163, R50, RZ ;  /* 0x00000032a332723e */ /* 0x000fe200048070ff */
[-C--:B------:R-:W-:Y:S01]  /*8390*/  FFMA.FTZ R81, R81, R49.reuse, -R48 ;  /* 0x0000003151517223 */ /* 0x080fe20000010830 */
[----:B------:R-:W-:Y:S01]  /*83a0*/  FFMA.FTZ R157, R148, R49, R157 ;  /* 0x00000031949d7223 */ /* 0x000fe2000001009d */
[----:B------:R-:W-:-:S02]  /*83b0*/  F2FP.SATFINITE.E4M3.F32.PACK_AB_MERGE_C R83, R83, R166, RZ ;  /* 0x000000a65353723e */ /* 0x000fc400048070ff */
[----:B------:R-:W-:Y:S02]  /*83c0*/  F2FP.SATFINITE.E4M3.F32.PACK_AB_MERGE_C R55, R55, R52, R50 ;  /* 0x000000343737723e */ /* 0x000fe40004807032 */
[----:B------:R-:W-:Y:S02]  /*83d0*/  F2FP.SATFINITE.E4M3.F32.PACK_AB_MERGE_C R51, R162, R51, RZ ;  /* 0x00000033a233723e */ /* 0x000fe400048070ff */
[----:B------:R-:W-:Y:S02]  /*83e0*/  F2FP.SATFINITE.E4M3.F32.PACK_AB_MERGE_C R150, R150, R161, RZ ;  /* 0x000000a19696723e */ /* 0x000fe400048070ff */
[----:B------:R-:W-:Y:S01]  /*83f0*/  F2FP.SATFINITE.E4M3.F32.PACK_AB_MERGE_C R83, R81, R164, R83 ;  /* 0x000000a45153723e */ /* 0x000fe20004807053 */
[----:B------:R-:W-:Y:S01]  /*8400*/  IMAD.MOV.U32 R81, RZ, RZ, R55 ;  /* 0x000000ffff517224 */ /* 0x000fe200078e0037 */
[----:B------:R-:W-:Y:S02]  /*8410*/  F2FP.SATFINITE.E4M3.F32.PACK_AB_MERGE_C R85, R54, R53, R51 ;  /* 0x000000353655723e */ /* 0x000fe40004807033 */
[----:B------:R-:W-:-:S07]  /*8420*/  F2FP.SATFINITE.E4M3.F32.PACK_AB_MERGE_C R87, R157, R160, R150 ;  /* 0x000000a09d57723e */ /* 0x000fce0004807096 */
.L_x_403:
[----:B------:R-:W-:Y:S05]  /*8430*/  BSYNC B2 ;  /* 0x0000000000027941 */ /* 0x000fea0003800000 */
.L_x_402:
[----:B------:R-:W-:Y:S01]  /*8440*/  ISETP.GE.AND P3, PT, R149, R133, PT ;  /* 0x000000859500720c */ /* 0x000fe20003f66270 */
[----:B------:R-:W-:-:S12]  /*8450*/  ULDC.64 UR4, c[0x0][0x2e8] ;  /* 0x0000ba0000047ab9 */ /* 0x000fd80000000a00 */
[--C-:B------:R-:W-:Y:S02]  /*8460*/  @!P3 SHF.R.S32.HI R48, RZ, 0x1f, R149.reuse ;  /* 0x0000001fff30b819 */ /* 0x100fe40000011495 */
[----:B------:R-:W-:-:S04]  /*8470*/  @!P3 IADD3 R50, P4, P6, R102, R126, R149 ;  /* 0x0000007e6632b210 */ /* 0x000fc80007e9e095 */
[----:B------:R-:W-:Y:S02]  /*8480*/  @!P3 IADD3.X R146, R41, R146, R48, P4, P6 ;  /* 0x000000922992b210 */ /* 0x000fe400027ec430 */
[----:B------:R-:W-:-:S04]  /*8490*/  IADD3 R48, P4, R147, UR4, RZ ;  /* 0x0000000493307c10 */ /* 0x000fc8000ff9e0ff */
[----:B------:R-:W-:Y:S02]  /*84a0*/  IADD3.X R49, R156, UR5, RZ, P4, !PT ;  /* 0x000000059c317c10 */ /* 0x000fe4000a7fe4ff */
[----:B------:R-:W-:-:S03]  /*84b0*/  @!P3 IADD3 R50, P4, R50, UR4, RZ ;  /* 0x000000043232bc10 */ /* 0x000fc6000ff9e0ff */
[----:B-1----:R1:W-:Y:S01]  /*84c0*/  STG.E.128 desc[UR42][R48.64], R80 ;  /* 0x0000005030007986 */ /* 0x0023e2000c101d2a */
[----:B------:R-:W-:-:S05]  /*84d0*/  @!P3 IADD3.X R51, R146, UR5, RZ, P4, !PT ;  /* 0x000000059233bc10 */ /* 0x000fca000a7fe4ff */
[----:B--2---:R1:W-:Y:S04]  /*84e0*/  @!P3 STG.E.128 desc[UR42][R50.64], R84 ;  /* 0x000000543200b986 */ /* 0x0043e8000c101d2a */
.L_x_401:
[----:B------:R-:W-:Y:S05]  /*84f0*/  BSYNC B1 ;  /* 0x0000000000017941 */ /* 0x000fea0003800000 */
.L_x_400:
[----:B-1----:R-:W-:Y:S01]  /*8500*/  IADD3 R49, R23, 0x20, RZ ;  /* 0x0000002017317810 */ /* 0x002fe20007ffe0ff */
[----:B------:R-:W-:Y:S03]  /*8510*/  BSSY B1, `(.L_x_404) ;  /* 0x000010d000017945 */ /* 0x000fe60003800000 */
[----:B------:R-:W-:-:S13]  /*8520*/  ISETP.GE.OR P3, PT, R49, R115, P0 ;  /* 0x000000733100720c */ /* 0x000fda0000766670 */
[----:B------:R-:W-:Y:S05]  /*8530*/  @P3 BRA `(.L_x_405) ;  /* 0x0000001000283947 */ /* 0x000fea0003800000 */
[----:B------:R-:W3:Y:S01]  /*8540*/  LDL R50, [R1+0x28] ;  /* 0x0000280001327983 */ /* 0x000ee20000100800 */
[-C--:B--2---:R-:W-:Y:S01]  /*8550*/  IMAD R48, R118, R122.reuse, RZ ;  /* 0x0000007a76307224 */ /* 0x084fe200078e02ff */
[----:B------:R-:W-:Y:S01]  /*8560*/  ISETP.NE.AND P6, PT, R0, RZ, PT ;  /* 0x000000ff0000720c */ /* 0x000fe20003fc5270 */
[C---:B------:R-:W-:Y:S01]  /*8570*/  IMAD.WIDE.U32 R80, R49.reuse, R122, R120 ;  /* 0x0000007a31507225 */ /* 0x040fe200078e0078 */
[----:B------:R-:W-:Y:S03]  /*8580*/  BSSY B2, `(.L_x_406) ;  /* 0x00000fa000027945 */ /* 0x000fe60003800000 */
[----:B------:R-:W-:Y:S01]  /*8590*/  IMAD R49, R49, R123, R48 ;  /* 0x0000007b31317224 */ /* 0x000fe200078e0230 */
[----:B------:R-:W-:Y:S01]  /*85a0*/  SEL R48, R112, R137, !P6 ;  /* 0x0000008970307207 */ /* 0x000fe20007000000 */
[----:B------:R-:W-:Y:S01]  /*85b0*/  VIADD R51, R23, 0x20 ;  /* 0x0000002017337836 */ /* 0x000fe20000000000 */
[----:B------:R-:W-:Y:S01]  /*85c0*/  IADD3 R83, P3, P4, R102, R80, R40 ;  /* 0x0000005066537210 */ /* 0x000fe20007c7e028 */
[----:B------:R-:W-:Y:S01]  /*85d0*/  IMAD.IADD R82, R81, 0x1, R49 ;  /* 0x0000000151527824 */ /* 0x000fe200078e0231 */
[----:B------:R-:W-:Y:S01]  /*85e0*/  SHF.R.S32.HI R49, RZ, 0x1f, R48 ;  /* 0x0000001fff317819 */ /* 0x000fe20000011430 */
[----:B------:R-:W-:Y:S01]  /*85f0*/  VIADD R52, R23, 0x20 ;  /* 0x0000002017347836 */ /* 0x000fe20000000000 */
[----:B------:R-:W-:-:S02]  /*8600*/  SHF.L.U32 R51, R51, 0x7, RZ ;  /* 0x0000000733337819 */ /* 0x000fc400000006ff */
[----:B------:R-:W-:Y:S01]  /*8610*/  LEA.HI R48, R49, R48, RZ, 0x5 ;  /* 0x0000003031307211 */ /* 0x000fe200078f28ff */
[----:B------:R-:W-:Y:S01]  /*8620*/  IMAD.SHL.U32 R52, R52, 0x80, RZ ;  /* 0x0000008034347824 */ /* 0x000fe200078e00ff */
[----:B------:R-:W-:Y:S02]  /*8630*/  LOP3.LUT R51, R51, 0x380, RZ, 0xc0, !PT ;  /* 0x0000038033337812 */ /* 0x000fe400078ec0ff */
[----:B------:R-:W-:Y:S02]  /*8640*/  LEA.HI.SX32 R48, R48, R105, 0x1b ;  /* 0x0000006930307211 */ /* 0x000fe400078fdaff */
[----:B------:R-:W-:Y:S02]  /*8650*/  LOP3.LUT R52, R52, 0x380, RZ, 0xc0, !PT ;  /* 0x0000038034347812 */ /* 0x000fe400078ec0ff */
[----:B------:R-:W-:Y:S01]  /*8660*/  SHF.R.S32.HI R49, RZ, 0x1f, R48 ;  /* 0x0000001fff317819 */ /* 0x000fe20000011430 */
[----:B------:R-:W-:Y:S01]  /*8670*/  IMAD.SHL.U32 R85, R48, 0x10, RZ ;  /* 0x0000001030557824 */ /* 0x000fe200078e00ff */
[----:B------:R-:W-:-:S02]  /*8680*/  SHF.R.U32.HI R51, RZ, 0x3, R51 ;  /* 0x00000003ff337819 */ /* 0x000fc40000011633 */
[----:B------:R-:W-:Y:S02]  /*8690*/  LEA.HI R49, R49, R48, RZ, 0x3 ;  /* 0x0000003031317211 */ /* 0x000fe400078f18ff */
[----:B------:R-:W-:Y:S02]  /*86a0*/  LOP3.LUT R48, R52, 0x70, R85, 0xf8, !PT ;  /* 0x0000007034307812 */ /* 0x000fe400078ef855 */
[----:B------:R-:W-:Y:S01]  /*86b0*/  IADD3.X R87, R41, R82, R106, P3, P4 ;  /* 0x0000005229577210 */ /* 0x000fe20001fe846a */
[----:B------:R-:W-:Y:S01]  /*86c0*/  IMAD.SHL.U32 R49, R49, 0x800, RZ ;  /* 0x0000080031317824 */ /* 0x000fe200078e00ff */
[----:B------:R-:W-:-:S04]  /*86d0*/  LOP3.LUT R48, R48, R51, RZ, 0x3c, !PT ;  /* 0x0000003330307212 */ /* 0x000fc800078e3cff */
[----:B------:R-:W-:-:S04]  /*86e0*/  LOP3.LUT R49, R49, 0xffffc000, RZ, 0xc0, !PT ;  /* 0xffffc00031317812 */ /* 0x000fc800078ec0ff */
[----:B---3--:R-:W-:Y:S02]  /*86f0*/  IADD3 R51, R48, R49, R50 ;  /* 0x0000003130337210 */ /* 0x008fe40007ffe032 */
[----:B------:R-:W-:-:S03]  /*8700*/  LEA R49, R232, R29, 0xf ;  /* 0x0000001de8317211 */ /* 0x000fc600078e78ff */
[----:B------:R-:W-:Y:S02]  /*8710*/  IMAD R51, R232, 0x8000, R51 ;  /* 0x00008000e8337824 */ /* 0x000fe400078e0233 */
[C---:B------:R-:W-:Y:S02]  /*8720*/  IMAD.IADD R49, R22.reuse, 0x1, R49 ;  /* 0x0000000116317824 */ /* 0x040fe400078e0231 */
[----:B------:R-:W-:-:S04]  /*8730*/  IMAD.IADD R52, R22, 0x1, R51 ;  /* 0x0000000116347824 */ /* 0x000fc800078e0233 */
[----:B------:R-:W1:Y:S04]  /*8740*/  LDS.128 R48, [R49+0x28400] ;  /* 0x0284000031307984 */ /* 0x000e680000000c00 */
[----:B------:R-:W2:Y:S01]  /*8750*/  LDS.128 R52, [R52+0x28400] ;  /* 0x0284000034347984 */ /* 0x000ea20000000c00 */
[----:B------:R-:W-:Y:S05]  /*8760*/  @P2 BRA `(.L_x_407) ;  /* 0x0000000c006c2947 */ /* 0x000fea0003800000 */
[--C-:B------:R-:W-:Y:S01]  /*8770*/  SHF.R.U32.HI R154, RZ, 0x8, R57.reuse ;  /* 0x00000008ff9a7819 */ /* 0x100fe20000011639 */
[----:B-1----:R-:W-:Y:S01]  /*8780*/  IMAD.MOV.U32 R60, RZ, RZ, R48 ;  /* 0x000000ffff3c7224 */ /* 0x002fe200078e0030 */
[----:B------:R-:W-:Y:S01]  /*8790*/  LOP3.LUT R58, R57, 0xff, RZ, 0xc0, !PT ;  /* 0x000000ff393a7812 */ /* 0x000fe200078ec0ff */
[----:B--2---:R-:W-:Y:S01]  /*87a0*/  IMAD.MOV.U32 R62, RZ, RZ, R52 ;  /* 0x000000ffff3e7224 */ /* 0x004fe200078e0034 */
[----:B------:R-:W-:Y:S02]  /*87b0*/  SHF.R.U32.HI R151, RZ, 0x18, R57 ;  /* 0x00000018ff977819 */ /* 0x000fe40000011639 */
[----:B------:R-:W-:Y:S02]  /*87c0*/  MOV R56, R49 ;  /* 0x0000003100387202 */ /* 0x000fe40000000f00 */
[----:B------:R-:W-:Y:S02]  /*87d0*/  SHF.R.U32.HI R149, RZ, 0x8, R59 ;  /* 0x00000008ff957819 */ /* 0x000fe4000001163b */
[----:B------:R-:W-:-:S02]  /*87e0*/  PRMT R49, R151, 0x654, R58 ;  /* 0x0000065497317816 */ /* 0x000fc4000000003a */
[----:B------:R-:W-:Y:S02]  /*87f0*/  SHF.L.U32 R48, R154, 0x8, RZ ;  /* 0x000000089a307819 */ /* 0x000fe400000006ff */
[----:B------:R-:W-:Y:S02]  /*8800*/  SHF.R.U32.HI R150, RZ, 0x10, R59 ;  /* 0x00000010ff967819 */ /* 0x000fe4000001163b */
[----:B------:R-:W-:Y:S02]  /*8810*/  LOP3.LUT R84, R59, 0xff, RZ, 0xc0, !PT ;  /* 0x000000ff3b547812 */ /* 0x000fe400078ec0ff */
[----:B------:R-:W-:Y:S02]  /*8820*/  SHF.R.U32.HI R147, RZ, 0x8, R61 ;  /* 0x00000008ff937819 */ /* 0x000fe4000001163d */
[----:B------:R-:W-:Y:S02]  /*8830*/  SHF.R.U32.HI R127, RZ, 0x8, R63 ;  /* 0x00000008ff7f7819 */ /* 0x000fe4000001163f */
[----:B------:R-:W-:Y:S01]  /*8840*/  SHF.R.U32.HI R59, RZ, 0x18, R59 ;  /* 0x00000018ff3b7819 */ /* 0x000fe2000001163b */
[----:B------:R-:W-:Y:S01]  /*8850*/  IMAD.SHL.U32 R52, R147, 0x100, RZ ;  /* 0x0000010093347824 */ /* 0x000fe200078e00ff */
[----:B------:R-:W-:Y:S01]  /*8860*/  SHF.R.U32.HI R148, RZ, 0x10, R61 ;  /* 0x00000010ff947819 */ /* 0x000fe2000001163d */
[----:B------:R-:W-:Y:S01]  /*8870*/  IMAD.SHL.U32 R58, R127, 0x100, RZ ;  /* 0x000001007f3a7824 */ /* 0x000fe200078e00ff */
[----:B------:R-:W-:-:S02]  /*8880*/  LOP3.LUT R86, R61, 0xff, RZ, 0xc0, !PT ;  /* 0x000000ff3d567812 */ /* 0x000fc400078ec0ff */
[----:B------:R-:W-:Y:S02]  /*8890*/  SHF.R.U32.HI R146, RZ, 0x10, R63 ;  /* 0x00000010ff927819 */ /* 0x000fe4000001163f */
[----:B------:R-:W-:Y:S02]  /*88a0*/  LOP3.LUT R126, R63, 0xff, RZ, 0xc0, !PT ;  /* 0x000000ff3f7e7812 */ /* 0x000fe400078ec0ff */
[----:B------:R-:W-:Y:S01]  /*88b0*/  SHF.R.U32.HI R61, RZ, 0x18, R61 ;  /* 0x00000018ff3d7819 */ /* 0x000fe2000001163d */
[----:B------:R-:W-:Y:S01]  /*88c0*/  IMAD.U32 R146, R146, 0x10000, RZ ;  /* 0x0001000092927824 */ /* 0x000fe200078e00ff */
[----:B------:R-:W-:Y:S02]  /*88d0*/  SHF.R.U32.HI R63, RZ, 0x18, R63 ;  /* 0x00000018ff3f7819 */ /* 0x000fe4000001163f */
[----:B------:R-:W-:Y:S01]  /*88e0*/  LOP3.LUT R49, R49, 0xff00, R48, 0xf8, !PT ;  /* 0x0000ff0031317812 */ /* 0x000fe200078ef830 */
[----:B------:R-:W-:Y:S01]  /*88f0*/  IMAD.SHL.U32 R48, R149, 0x100, RZ ;  /* 0x0000010095307824 */ /* 0x000fe200078e00ff */
[----:B------:R-:W-:-:S02]  /*8900*/  PRMT R59, R59, 0x654, R84 ;  /* 0x000006543b3b7816 */ /* 0x000fc40000000054 */
[----:B------:R-:W-:Y:S02]  /*8910*/  PRMT R61, R61, 0x654, R86 ;  /* 0x000006543d3d7816 */ /* 0x000fe40000000056 */
[----:B------:R-:W-:Y:S02]  /*8920*/  PRMT R63, R63, 0x654, R126 ;  /* 0x000006543f3f7816 */ /* 0x000fe4000000007e */
[----:B------:R-:W-:Y:S01]  /*8930*/  SHF.R.U32.HI R155, RZ, 0x10, R57 ;  /* 0x00000010ff9b7819 */ /* 0x000fe20000011639 */
[----:B------:R-:W-:Y:S01]  /*8940*/  IMAD.MOV.U32 R57, RZ, RZ, R50 ;  /* 0x000000ffff397224 */ /* 0x000fe200078e0032 */
[----:B------:R-:W-:Y:S01]  /*8950*/  LOP3.LUT R59, R59, 0xff00, R48, 0xf8, !PT ;  /* 0x0000ff003b3b7812 */ /* 0x000fe200078ef830 */
[----:B------:R-:W-:Y:S01]  /*8960*/  IMAD.U32 R48, R150, 0x10000, RZ ;  /* 0x0001000096307824 */ /* 0x000fe200078e00ff */
[----:B------:R-:W-:Y:S01]  /*8970*/  LOP3.LUT R127, R61, 0xff00, R52, 0xf8, !PT ;  /* 0x0000ff003d7f7812 */ /* 0x000fe200078ef834 */
[----:B------:R-:W-:Y:S01]  /*8980*/  IMAD.U32 R52, R148, 0x10000, RZ ;  /* 0x0001000094347824 */ /* 0x000fe200078e00ff */
[----:B------:R-:W-:-:S02]  /*8990*/  LOP3.LUT R147, R63, 0xff00, R58, 0xf8, !PT ;  /* 0x0000ff003f937812 */ /* 0x000fc400078ef83a */
[----:B------:R-:W-:Y:S02]  /*89a0*/  SHF.L.U32 R50, R155, 0x10, RZ ;  /* 0x000000109b327819 */ /* 0x000fe400000006ff */
[----:B------:R-:W-:Y:S02]  /*89b0*/  F2FP.F16.E4M3.UNPACK_B R126, R145.H1 ;  /* 0x00000091ff7e723e */ /* 0x000fe400030006ff */
[----:B------:R-:W-:Y:S02]  /*89c0*/  F2FP.F16.E4M3.UNPACK_B R63, R62.H1 ;  /* 0x0000003eff3f723e */ /* 0x000fe400030006ff */
[----:B------:R-:W-:Y:S02]  /*89d0*/  F2FP.F16.E4M3.UNPACK_B R61, R60.H1 ;  /* 0x0000003cff3d723e */ /* 0x000fe400030006ff */
[----:B------:R-:W-:Y:S01]  /*89e0*/  LOP3.LUT R50, R49, 0xff0000, R50, 0xf8, !PT ;  /* 0x00ff000031327812 */ /* 0x000fe200078ef832 */
[----:B------:R-:W-:Y:S01]  /*89f0*/  HADD2.F32 R49, -RZ, R126.H0_H0 ;  /* 0x2000007eff317230 */ /* 0x000fe20000004100 */
[----:B------:R-:W-:Y:S01]  /*8a00*/  LOP3.LUT R48, R59, 0xff0000, R48, 0xf8, !PT ;  /* 0x00ff00003b307812 */ /* 0x000fe200078ef830 */
[----:B------:R-:W-:Y:S01]  /*8a10*/  HADD2.F32 R59, -RZ, R63.H0_H0 ;  /* 0x2000003fff3b7230 */ /* 0x000fe20000004100 */
[----:B------:R-:W-:Y:S01]  /*8a20*/  F2FP.F16.E4M3.UNPACK_B R84, R143.H1 ;  /* 0x0000008fff54723e */ /* 0x000fe200030006ff */
[--C-:B------:R-:W-:Y:S01]  /*8a30*/  HADD2.F32 R58, -RZ, R61.reuse.H0_H0 ;  /* 0x2000003dff3a7230 */ /* 0x100fe20000004100 */
[----:B------:R-:W-:Y:S01]  /*8a40*/  LOP3.LUT R52, R127, 0xff0000, R52, 0xf8, !PT ;  /* 0x00ff00007f347812 */ /* 0x000fe200078ef834 */
[----:B------:R-:W-:-:S02]  /*8a50*/  HADD2.F32 R61, -RZ, R61.H1_H1 ;  /* 0x3000003dff3d7230 */ /* 0x000fc40000004100 */
[CC--:B------:R-:W-:Y:S01]  /*8a60*/  FMUL.FTZ R149, R59.reuse, R49.reuse ;  /* 0x000000313b957220 */ /* 0x0c0fe20000410000 */
[--C-:B------:R-:W-:Y:S02]  /*8a70*/  HADD2.F32 R86, -RZ, R84.reuse.H0_H0 ;  /* 0x20000054ff567230 */ /* 0x100fe40000004100 */
[C---:B------:R-:W-:Y:S01]  /*8a80*/  FMUL.FTZ R148, R58.reuse, R49 ;  /* 0x000000313a947220 */ /* 0x040fe20000410000 */
[----:B------:R-:W-:Y:S01]  /*8a90*/  HADD2.F32 R127, -RZ, R84.H1_H1 ;  /* 0x30000054ff7f7230 */ /* 0x000fe20000004100 */
[----:B------:R-:W-:Y:S01]  /*8aa0*/  F2FP.F16.E4M3.UNPACK_B R145, R145 ;  /* 0x00000091ff91723e */ /* 0x000fe200020006ff */
[-C--:B------:R-:W-:Y:S01]  /*8ab0*/  FFMA.FTZ R58, R58, R86.reuse, -R149 ;  /* 0x000000563a3a7223 */ /* 0x080fe20000010895 */
[----:B------:R-:W-:Y:S01]  /*8ac0*/  FFMA.FTZ R59, R59, R86, R148 ;  /* 0x000000563b3b7223 */ /* 0x000fe20000010094 */
[----:B------:R-:W-:Y:S01]  /*8ad0*/  HADD2.F32 R86, -RZ, R126.H1_H1 ;  /* 0x3000007eff567230 */ /* 0x000fe20000004100 */
[----:B------:R-:W-:Y:S01]  /*8ae0*/  F2FP.F16.E4M3.UNPACK_B R84, R60 ;  /* 0x0000003cff54723e */ /* 0x000fe200020006ff */
[----:B------:R-:W-:Y:S01]  /*8af0*/  HADD2.F32 R126, -RZ, R63.H1_H1 ;  /* 0x3000003fff7e7230 */ /* 0x000fe20000004100 */
[----:B------:R-:W-:-:S02]  /*8b00*/  F2FP.F16.E4M3.UNPACK_B R63, R62 ;  /* 0x0000003eff3f723e */ /* 0x000fc400020006ff */
[----:B------:R-:W-:Y:S01]  /*8b10*/  LOP3.LUT R49, R147, 0xff0000, R146, 0xf8, !PT ;  /* 0x00ff000093317812 */ /* 0x000fe200078ef892 */
[CC--:B------:R-:W-:Y:S01]  /*8b20*/  FMUL.FTZ R149, R61.reuse, R86.reuse ;  /* 0x000000563d957220 */ /* 0x0c0fe20000410000 */
[C---:B------:R-:W-:Y:S01]  /*8b30*/  FMUL.FTZ R60, R126.reuse, R86 ;  /* 0x000000567e3c7220 */ /* 0x040fe20000410000 */
[----:B------:R-:W-:Y:S01]  /*8b40*/  HADD2.F32 R147, -RZ, R145.H0_H0 ;  /* 0x20000091ff937230 */ /* 0x000fe20000004100 */
[----:B------:R-:W-:Y:S01]  /*8b50*/  F2FP.F16.E4M3.UNPACK_B R143, R143 ;  /* 0x0000008fff8f723e */ /* 0x000fe200020006ff */
[--C-:B------:R-:W-:Y:S02]  /*8b60*/  HADD2.F32 R86, -RZ, R63.reuse.H0_H0 ;  /* 0x2000003fff567230 */ /* 0x100fe40000004100 */
[-C--:B------:R-:W-:Y:S01]  /*8b70*/  FFMA.FTZ R61, R61, R127.reuse, -R60 ;  /* 0x0000007f3d3d7223 */ /* 0x080fe2000001083c */
[----:B------:R-:W-:Y:S02]  /*8b80*/  HADD2.F32 R62, -RZ, R84.H0_H0 ;  /* 0x20000054ff3e7230 */ /* 0x000fe40000004100 */
[----:B------:R-:W-:Y:S01]  /*8b90*/  FFMA.FTZ R60, R126, R127, R149 ;  /* 0x0000007f7e3c7223 */ /* 0x000fe20000010095 */
[----:B------:R-:W-:-:S02]  /*8ba0*/  HADD2.F32 R126, -RZ, R63.H1_H1 ;  /* 0x3000003fff7e7230 */ /* 0x000fc40000004100 */
[-C--:B------:R-:W-:Y:S01]  /*8bb0*/  FMUL.FTZ R149, R86, R147.reuse ;  /* 0x0000009356957220 */ /* 0x080fe20000410000 */
[----:B------:R-:W-:Y:S02]  /*8bc0*/  HADD2.F32 R127, -RZ, R143.H0_H0 ;  /* 0x2000008fff7f7230 */ /* 0x000fe40000004100 */
[C---:B------:R-:W-:Y:S01]  /*8bd0*/  FMUL.FTZ R151, R62.reuse, R147 ;  /* 0x000000933e977220 */ /* 0x040fe20000410000 */
[----:B------:R-:W-:Y:S01]  /*8be0*/  HADD2.F32 R147, -RZ, R145.H1_H1 ;  /* 0x30000091ff937230 */ /* 0x000fe20000004100 */
[----:B------:R-:W-:Y:S01]  /*8bf0*/  F2FP.F16.E4M3.UNPACK_B R146, R142.H1 ;  /* 0x0000008eff92723e */ /* 0x000fe200030006ff */
[----:B------:R-:W-:Y:S02]  /*8c00*/  HADD2.F32 R84, -RZ, R84.H1_H1 ;  /* 0x30000054ff547230 */ /* 0x000fe40000004100 */
[----:B------:R-:W-:Y:S01]  /*8c10*/  FFMA.FTZ R62, R62, R127, -R149 ;  /* 0x0000007f3e3e7223 */ /* 0x000fe20000010895 */
[----:B------:R-:W-:Y:S02]  /*8c20*/  HADD2.F32 R145, -RZ, R143.H1_H1 ;  /* 0x3000008fff917230 */ /* 0x000fe40000004100 */
[----:B------:R-:W-:Y:S01]  /*8c30*/  FMUL.FTZ R143, R126, R147 ;  /* 0x000000937e8f7220 */ /* 0x000fe20000410000 */
[----:B------:R-:W-:Y:S01]  /*8c40*/  FFMA.FTZ R63, R86, R127, R151 ;  /* 0x0000007f563f7223 */ /* 0x000fe20000010097 */
[----:B------:R-:W-:Y:S01]  /*8c50*/  F2FP.F16.E4M3.UNPACK_B R86, R144.H1 ;  /* 0x00000090ff56723e */ /* 0x000fe200030006ff */
[C---:B------:R-:W-:Y:S01]  /*8c60*/  FMUL.FTZ R151, R84.reuse, R147 ;  /* 0x0000009354977220 */ /* 0x040fe20000410000 */
[----:B------:R-:W-:Y:S01]  /*8c70*/  FFMA.FTZ R149, R84, R145, -R143 ;  /* 0x0000009154957223 */ /* 0x000fe2000001088f */
[----:B------:R-:W-:-:S02]  /*8c80*/  F2FP.F16.E4M3.UNPACK_B R127, R54.H1 ;  /* 0x00000036ff7f723e */ /* 0x000fc400030006ff */
[----:B------:R-:W-:Y:S01]  /*8c90*/  F2FP.F16.E4M3.UNPACK_B R84, R57.H1 ;  /* 0x00000039ff54723e */ /* 0x000fe200030006ff */
[----:B------:R-:W-:Y:S01]  /*8ca0*/  FFMA.FTZ R148, R126, R145, R151 ;  /* 0x000000917e947223 */ /* 0x000fe20000010097 */
[--C-:B------:R-:W-:Y:S01]  /*8cb0*/  HADD2.F32 R147, -RZ, R86.reuse.H0_H0 ;  /* 0x20000056ff937230 */ /* 0x100fe20000004100 */
[----:B------:R-:W-:Y:S01]  /*8cc0*/  F2FP.F16.E4M3.UNPACK_B R144, R144 ;  /* 0x00000090ff90723e */ /* 0x000fe200020006ff */
[----:B------:R-:W-:Y:S01]  /*8cd0*/  HADD2.F32 R145, -RZ, R86.H1_H1 ;  /* 0x30000056ff917230 */ /* 0x000fe20000004100 */
[----:B------:R-:W-:Y:S01]  /*8ce0*/  F2FP.F16.E4M3.UNPACK_B R57, R57 ;  /* 0x00000039ff39723e */ /* 0x000fe200020006ff */
[--C-:B------:R-:W-:Y:S01]  /*8cf0*/  HADD2.F32 R143, -RZ, R127.reuse.H0_H0 ;  /* 0x2000007fff8f7230 */ /* 0x100fe20000004100 */
[----:B------:R-:W-:Y:S01]  /*8d00*/  F2FP.F16.E4M3.UNPACK_B R142, R142 ;  /* 0x0000008eff8e723e */ /* 0x000fe200020006ff */
[----:B------:R-:W-:Y:S01]  /*8d10*/  HADD2.F32 R86, -RZ, R84.H0_H0 ;  /* 0x20000054ff567230 */ /* 0x000fe20000004100 */
[----:B------:R-:W-:Y:S01]  /*8d20*/  F2FP.SATFINITE.E4M3.F32.PACK_AB_MERGE_C R58, R61, R58, RZ ;  /* 0x0000003a3d3a723e */ /* 0x000fe200048070ff */
[----:B------:R-:W-:-:S02]  /*8d30*/  HADD2.F32 R127, -RZ, R127.H1_H1 ;  /* 0x3000007fff7f7230 */ /* 0x000fc40000004100 */
[-C--:B------:R-:W-:Y:S01]  /*8d40*/  FMUL.FTZ R151, R143, R147.reuse ;  /* 0x000000938f977220 */ /* 0x080fe20000410000 */
[----:B------:R-:W-:Y:S02]  /*8d50*/  HADD2.F32 R126, -RZ, R146.H0_H0 ;  /* 0x20000092ff7e7230 */ /* 0x000fe40000004100 */
[C---:B------:R-:W-:Y:S01]  /*8d60*/  FMUL.FTZ R150, R86.reuse, R147 ;  /* 0x0000009356967220 */ /* 0x040fe20000410000 */
[----:B------:R-:W-:Y:S02]  /*8d70*/  HADD2.F32 R84, -RZ, R84.H1_H1 ;  /* 0x30000054ff547230 */ /* 0x000fe40000004100 */
[-C--:B------:R-:W-:Y:S01]  /*8d80*/  FMUL.FTZ R147, R127, R145.reuse ;  /* 0x000000917f937220 */ /* 0x080fe20000410000 */
[----:B------:R-:W-:Y:S02]  /*8d90*/  HADD2.F32 R146, -RZ, R146.H1_H1 ;  /* 0x30000092ff927230 */ /* 0x000fe40000004100 */
[-C--:B------:R-:W-:Y:S01]  /*8da0*/  FFMA.FTZ R151, R86, R126.reuse, -R151 ;  /* 0x0000007e56977223 */ /* 0x080fe20000010897 */
[----:B------:R-:W-:Y:S01]  /*8db0*/  FFMA.FTZ R150, R143, R126, R150 ;  /* 0x0000007e8f967223 */ /* 0x000fe20000010096 */
[----:B------:R-:W-:Y:S01]  /*8dc0*/  FMUL.FTZ R86, R84, R145 ;  /* 0x0000009154567220 */ /* 0x000fe20000410000 */
[----:B------:R-:W-:-:S02]  /*8dd0*/  HADD2.F32 R143, -RZ, R144.H0_H0 ;  /* 0x20000090ff8f7230 */ /* 0x000fc40000004100 */
[----:B------:R-:W-:Y:S01]  /*8de0*/  FFMA.FTZ R154, R84, R146, -R147 ;  /* 0x00000092549a7223 */ /* 0x000fe20000010893 */
[----:B------:R-:W-:Y:S01]  /*8df0*/  F2FP.F16.E4M3.UNPACK_B R84, R54 ;  /* 0x00000036ff54723e */ /* 0x000fe200020006ff */
[--C-:B------:R-:W-:Y:S02]  /*8e00*/  HADD2.F32 R54, -RZ, R57.reuse.H0_H0 ;  /* 0x20000039ff367230 */ /* 0x100fe40000004100 */
[----:B------:R-:W-:Y:S01]  /*8e10*/  FFMA.FTZ R155, R127, R146, R86 ;  /* 0x000000927f9b7223 */ /* 0x000fe20000010056 */
[----:B------:R-:W-:Y:S01]  /*8e20*/  HADD2.F32 R144, -RZ, R144.H1_H1 ;  /* 0x30000090ff907230 */ /* 0x000fe20000004100 */
[----:B------:R-:W-:Y:S01]  /*8e30*/  F2FP.SATFINITE.E4M3.F32.PACK_AB_MERGE_C R60, R60, R59, RZ ;  /* 0x0000003b3c3c723e */ /* 0x000fe200048070ff */
[----:B------:R-:W-:Y:S01]  /*8e40*/  HADD2.F32 R57, -RZ, R57.H1_H1 ;  /* 0x30000039ff397230 */ /* 0x000fe20000004100 */
[----:B------:R-:W-:Y:S01]  /*8e50*/  F2FP.SATFINITE.E4M3.F32.PACK_AB_MERGE_C R59, R149, R62, R58 ;  /* 0x0000003e953b723e */ /* 0x000fe2000480703a */
[----:B------:R-:W-:Y:S01]  /*8e60*/  HADD2.F32 R86, -RZ, R84.H0_H0 ;  /* 0x20000054ff567230 */ /* 0x000fe20000004100 */
[----:B------:R-:W-:Y:S01]  /*8e70*/  F2FP.F16.E4M3.UNPACK_B R62, R52 ;  /* 0x00000034ff3e723e */ /* 0x000fe200020006ff */
[----:B------:R-:W-:-:S02]  /*8e80*/  HADD2.F32 R127, -RZ, R142.H0_H0 ;  /* 0x2000008eff7f7230 */ /* 0x000fc40000004100 */
[C---:B------:R-:W-:Y:S01]  /*8e90*/  FMUL.FTZ R147, R57.reuse, R144 ;  /* 0x0000009039937220 */ /* 0x040fe20000410000 */
[----:B------:R-:W-:Y:S02]  /*8ea0*/  HADD2.F32 R84, -RZ, R84.H1_H1 ;  /* 0x30000054ff547230 */ /* 0x000fe40000004100 */
[-C--:B------:R-:W-:Y:S01]  /*8eb0*/  FMUL.FTZ R145, R86, R143.reuse ;  /* 0x0000008f56917220 */ /* 0x080fe20000410000 */
[----:B------:R-:W-:Y:S02]  /*8ec0*/  HADD2.F32 R142, -RZ, R142.H1_H1 ;  /* 0x3000008eff8e7230 */ /* 0x000fe40000004100 */
[----:B------:R-:W-:Y:S01]  /*8ed0*/  FMUL.FTZ R143, R54, R143 ;  /* 0x0000008f368f7220 */ /* 0x000fe20000410000 */
[----:B------:R-:W-:Y:S01]  /*8ee0*/  F2FP.F16.E4M3.UNPACK_B R61, R56 ;  /* 0x00000038ff3d723e */ /* 0x000fe200020006ff */
[----:B------:R-:W-:Y:S01]  /*8ef0*/  FMUL.FTZ R126, R84, R144 ;  /* 0x00000090547e7220 */ /* 0x000fe20000410000 */
[----:B------:R-:W-:Y:S01]  /*8f00*/  FFMA.FTZ R145, R54, R127, -R145 ;  /* 0x0000007f36917223 */ /* 0x000fe20000010891 */
[-C--:B------:R-:W-:Y:S01]  /*8f10*/  FFMA.FTZ R147, R84, R142.reuse, R147 ;  /* 0x0000008e54937223 */ /* 0x080fe20000010093 */
[----:B------:R-:W-:Y:S01]  /*8f20*/  F2FP.F16.E4M3.UNPACK_B R84, R53 ;  /* 0x00000035ff54723e */ /* 0x000fe200020006ff */
[----:B------:R-:W-:Y:S01]  /*8f30*/  FFMA.FTZ R54, R86, R127, R143 ;  /* 0x0000007f56367223 */ /* 0x000fe2000001008f */
[----:B------:R-:W-:Y:S01]  /*8f40*/  FFMA.FTZ R126, R57, R142, -R126 ;  /* 0x0000008e397e7223 */ /* 0x000fe2000001087e */
[----:B------:R-:W-:Y:S01]  /*8f50*/  F2FP.SATFINITE.E4M3.F32.PACK_AB_MERGE_C R57, R154, R151, RZ ;  /* 0x000000979a39723e */ /* 0x000fe200048070ff */
[----:B------:R-:W-:Y:S01]  /*8f60*/  HADD2.F32 R127, -RZ, R62.H0_H0 ;  /* 0x2000003eff7f7230 */ /* 0x000fe20000004100 */
[----:B------:R-:W-:Y:S01]  /*8f70*/  F2FP.SATFINITE.E4M3.F32.PACK_AB_MERGE_C R58, R148, R63, R60 ;  /* 0x0000003f943a723e */ /* 0x000fe2000480703c */
[--C-:B------:R-:W-:Y:S01]  /*8f80*/  HADD2.F32 R63, -RZ, R84.reuse.H0_H0 ;  /* 0x20000054ff3f7230 */ /* 0x100fe20000004100 */
[----:B------:R-:W-:Y:S01]  /*8f90*/  F2FP.F16.E4M3.UNPACK_B R86, R50 ;  /* 0x00000032ff56723e */ /* 0x000fe200020006ff */
[----:B------:R-:W-:Y:S01]  /*8fa0*/  HADD2.F32 R60, -RZ, R61.H0_H0 ;  /* 0x2000003dff3c7230 */ /* 0x000fe20000004100 */
[----:B------:R-:W-:Y:S01]  /*8fb0*/  F2FP.SATFINITE.E4M3.F32.PACK_AB_MERGE_C R57, R126, R145, R57 ;  /* 0x000000917e39723e */ /* 0x000fe20004807039 */
[----:B------:R-:W-:-:S02]  /*8fc0*/  HADD2.F32 R84, -RZ, R84.H1_H1 ;  /* 0x30000054ff547230 */ /* 0x000fc40000004100 */
[CC--:B------:R-:W-:Y:S01]  /*8fd0*/  FMUL.FTZ R145, R63.reuse, R127.reuse ;  /* 0x0000007f3f917220 */ /* 0x0c0fe20000410000 */
[----:B------:R-:W-:Y:S02]  /*8fe0*/  HADD2.F32 R126, -RZ, R86.H0_H0 ;  /* 0x20000056ff7e7230 */ /* 0x000fe40000004100 */
[C---:B------:R-:W-:Y:S01]  /*8ff0*/  FMUL.FTZ R142, R60.reuse, R127 ;  /* 0x0000007f3c8e7220 */ /* 0x040fe20000410000 */
[----:B------:R-:W-:Y:S01]  /*9000*/  HADD2.F32 R143, -RZ, R62.H1_H1 ;  /* 0x3000003eff8f7230 */ /* 0x000fe20000004100 */
[----:B------:R-:W-:Y:S01]  /*9010*/  F2FP.F16.E4M3.UNPACK_B R56, R56.H1 ;  /* 0x00000038ff38723e */ /* 0x000fe200030006ff */
[----:B------:R-:W-:Y:S02]  /*9020*/  HADD2.F32 R62, -RZ, R61.H1_H1 ;  /* 0x3000003dff3e7230 */ /* 0x000fe40000004100 */
[-C--:B------:R-:W-:Y:S01]  /*9030*/  FFMA.FTZ R60, R60, R126.reuse, -R145 ;  /* 0x0000007e3c3c7223 */ /* 0x080fe20000010891 */
[----:B------:R-:W-:Y:S01]  /*9040*/  FFMA.FTZ R61, R63, R126, R142 ;  /* 0x0000007e3f3d7223 */ /* 0x000fe2000001008e */
[----:B------:R-:W-:-:S02]  /*9050*/  HADD2.F32 R127, -RZ, R86.H1_H1 ;  /* 0x30000056ff7f7230 */ /* 0x000fc40000004100 */
[-C--:B------:R-:W-:Y:S01]  /*9060*/  FMUL.FTZ R145, R84, R143.reuse ;  /* 0x0000008f54917220 */ /* 0x080fe20000410000 */
[----:B------:R-:W-:Y:S01]  /*9070*/  FMUL.FTZ R143, R62, R143 ;  /* 0x0000008f3e8f7220 */ /* 0x000fe20000410000 */
[----:B------:R-:W-:Y:S02]  /*9080*/  F2FP.F16.E4M3.UNPACK_B R63, R53.H1 ;  /* 0x00000035ff3f723e */ /* 0x000fe400030006ff */
[----:B------:R-:W-:Y:S01]  /*9090*/  F2FP.F16.E4M3.UNPACK_B R86, R52.H1 ;  /* 0x00000034ff56723e */ /* 0x000fe200030006ff */
[-C--:B------:R-:W-:Y:S01]  /*90a0*/  FFMA.FTZ R52, R84, R127.reuse, R143 ;  /* 0x0000007f54347223 */ /* 0x080fe2000001008f */
[----:B------:R-:W-:Y:S01]  /*90b0*/  FFMA.FTZ R53, R62, R127, -R145 ;  /* 0x0000007f3e357223 */ /* 0x000fe20000010891 */
[--C-:B------:R-:W-:Y:S01]  /*90c0*/  HADD2.F32 R84, -RZ, R63.reuse.H0_H0 ;  /* 0x2000003fff547230 */ /* 0x100fe20000004100 */
[----:B------:R-:W-:Y:S01]  /*90d0*/  F2FP.F16.E4M3.UNPACK_B R50, R50.H1 ;  /* 0x00000032ff32723e */ /* 0x000fe200030006ff */
[----:B------:R-:W-:Y:S01]  /*90e0*/  HADD2.F32 R62, -RZ, R56.H0_H0 ;  /* 0x20000038ff3e7230 */ /* 0x000fe20000004100 */
[----:B------:R-:W-:Y:S01]  /*90f0*/  F2FP.SATFINITE.E4M3.F32.PACK_AB_MERGE_C R150, R155, R150, RZ ;  /* 0x000000969b96723e */ /* 0x000fe200048070ff */
[--C-:B------:R-:W-:Y:S01]  /*9100*/  HADD2.F32 R143, -RZ, R86.reuse.H0_H0 ;  /* 0x20000056ff8f7230 */ /* 0x100fe20000004100 */
[----:B------:R-:W-:Y:S01]  /*9110*/  F2FP.F16.E4M3.UNPACK_B R142, R49 ;  /* 0x00000031ff8e723e */ /* 0x000fe200020006ff */
[----:B------:R-:W-:Y:S01]  /*9120*/  HADD2.F32 R63, -RZ, R63.H1_H1 ;  /* 0x3000003fff3f7230 */ /* 0x000fe20000004100 */
[----:B------:R-:W-:Y:S01]  /*9130*/  F2FP.SATFINITE.E4M3.F32.PACK_AB_MERGE_C R54, R147, R54, R150 ;  /* 0x000000369336723e */ /* 0x000fe20004807096 */
[----:B------:R-:W-:-:S02]  /*9140*/  HADD2.F32 R126, -RZ, R86.H1_H1 ;  /* 0x30000056ff7e7230 */ /* 0x000fc40000004100 */
[-C--:B------:R-:W-:Y:S01]  /*9150*/  FMUL.FTZ R145, R84, R143.reuse ;  /* 0x0000008f54917220 */ /* 0x080fe20000410000 */
[----:B------:R-:W-:Y:S02]  /*9160*/  HADD2.F32 R56, -RZ, R56.H1_H1 ;  /* 0x30000038ff387230 */ /* 0x000fe40000004100 */
[----:B------:R-:W-:Y:S01]  /*9170*/  FMUL.FTZ R143, R62, R143 ;  /* 0x0000008f3e8f7220 */ /* 0x000fe20000410000 */
[--C-:B------:R-:W-:Y:S02]  /*9180*/  HADD2.F32 R127, -RZ, R50.reuse.H0_H0 ;  /* 0x20000032ff7f7230 */ /* 0x100fe40000004100 */
[CC--:B------:R-:W-:Y:S01]  /*9190*/  FMUL.FTZ R149, R63.reuse, R126.reuse ;  /* 0x0000007e3f957220 */ /* 0x0c0fe20000410000 */
[----:B------:R-:W-:Y:S02]  /*91a0*/  HADD2.F32 R86, -RZ, R50.H1_H1 ;  /* 0x30000032ff567230 */ /* 0x000fe40000004100 */
[----:B------:R-:W-:Y:S01]  /*91b0*/  FMUL.FTZ R126, R56, R126 ;  /* 0x0000007e387e7220 */ /* 0x000fe20000410000 */
[----:B------:R-:W-:Y:S01]  /*91c0*/  F2FP.F16.E4M3.UNPACK_B R50, R51 ;  /* 0x00000033ff32723e */ /* 0x000fe200020006ff */
[----:B------:R-:W-:Y:S01]  /*91d0*/  FFMA.FTZ R147, R84, R127, R143 ;  /* 0x0000007f54937223 */ /* 0x000fe2000001008f */
[----:B------:R-:W-:Y:S01]  /*91e0*/  F2FP.F16.E4M3.UNPACK_B R143, R49.H1 ;  /* 0x00000031ff8f723e */ /* 0x000fe200030006ff */
[-C--:B------:R-:W-:Y:S01]  /*91f0*/  FFMA.FTZ R148, R63, R86.reuse, R126 ;  /* 0x000000563f947223 */ /* 0x080fe2000001007e */
[----:B------:R-:W-:Y:S01]  /*9200*/  F2FP.F16.E4M3.UNPACK_B R63, R55.H1 ;  /* 0x00000037ff3f723e */ /* 0x000fe200030006ff */
[----:B------:R-:W-:Y:S01]  /*9210*/  FFMA.FTZ R149, R56, R86, -R149 ;  /* 0x0000005638957223 */ /* 0x000fe20000010895 */
[----:B------:R-:W-:Y:S01]  /*9220*/  F2FP.F16.E4M3.UNPACK_B R51, R51.H1 ;  /* 0x00000033ff33723e */ /* 0x000fe200030006ff */
[----:B------:R-:W-:Y:S01]  /*9230*/  FFMA.FTZ R146, R62, R127, -R145 ;  /* 0x0000007f3e927223 */ /* 0x000fe20000010891 */
[-C--:B------:R-:W-:Y:S01]  /*9240*/  F2FP.F16.E4M3.UNPACK_B R49, R48.reuse ;  /* 0x00000030ff31723e */ /* 0x080fe200020006ff */
[----:B------:R-:W-:Y:S01]  /*9250*/  HADD2.F32 R145, -RZ, R143.H0_H0 ;  /* 0x2000008fff917230 */ /* 0x000fe20000004100 */
[----:B------:R-:W-:Y:S01]  /*9260*/  F2FP.F16.E4M3.UNPACK_B R86, R48.H1 ;  /* 0x00000030ff56723e */ /* 0x000fe200030006ff */
[----:B------:R-:W-:Y:S01]  /*9270*/  HADD2.F32 R48, -RZ, R63.H0_H0 ;  /* 0x2000003fff307230 */ /* 0x000fe20000004100 */
[----:B------:R-:W-:Y:S01]  /*9280*/  F2FP.F16.E4M3.UNPACK_B R62, R55 ;  /* 0x00000037ff3e723e */ /* 0x000fe200020006ff */
[----:B------:R-:W-:Y:S01]  /*9290*/  HADD2.F32 R56, -RZ, R51.H0_H0 ;  /* 0x20000033ff387230 */ /* 0x000fe20000004100 */
[----:B------:R-:W-:Y:S01]  /*92a0*/  F2FP.SATFINITE.E4M3.F32.PACK_AB_MERGE_C R146, R149, R146, RZ ;  /* 0x000000929592723e */ /* 0x000fe200048070ff */
[----:B------:R-:W-:-:S02]  /*92b0*/  HADD2.F32 R144, -RZ, R142.H0_H0 ;  /* 0x2000008eff907230 */ /* 0x000fc40000004100 */
[-C--:B------:R-:W-:Y:S01]  /*92c0*/  FMUL.FTZ R155, R48, R145.reuse ;  /* 0x00000091309b7220 */ /* 0x080fe20000410000 */
[----:B------:R-:W-:Y:S02]  /*92d0*/  HADD2.F32 R84, -RZ, R62.H0_H0 ;  /* 0x2000003eff547230 */ /* 0x000fe40000004100 */
[----:B------:R-:W-:Y:S01]  /*92e0*/  FMUL.FTZ R145, R56, R145 ;  /* 0x0000009138917220 */ /* 0x000fe20000410000 */
[----:B------:R-:W-:Y:S01]  /*92f0*/  HADD2.F32 R127, -RZ, R86.H0_H0 ;  /* 0x20000056ff7f7230 */ /* 0x000fe20000004100 */
[----:B------:R-:W-:Y:S01]  /*9300*/  F2FP.SATFINITE.E4M3.F32.PACK_AB_MERGE_C R147, R148, R147, RZ ;  /* 0x000000939493723e */ /* 0x000fe200048070ff */
[----:B------:R-:W-:Y:S02]  /*9310*/  HADD2.F32 R55, -RZ, R50.H0_H0 ;  /* 0x20000032ff377230 */ /* 0x000fe40000004100 */
[----:B------:R-:W-:Y:S01]  /*9320*/  FMUL.FTZ R150, R84, R144 ;  /* 0x0000009054967220 */ /* 0x000fe20000410000 */
[----:B------:R-:W-:Y:S02]  /*9330*/  HADD2.F32 R126, -RZ, R49.H0_H0 ;  /* 0x20000031ff7e7230 */ /* 0x000fe40000004100 */
[----:B------:R-:W-:Y:S01]  /*9340*/  FFMA.FTZ R145, R48, R127, R145 ;  /* 0x0000007f30917223 */ /* 0x000fe20000010091 */
[----:B------:R-:W-:-:S02]  /*9350*/  HADD2.F32 R63, -RZ, R63.H1_H1 ;  /* 0x3000003fff3f7230 */ /* 0x000fc40000004100 */
[C---:B------:R-:W-:Y:S01]  /*9360*/  FMUL.FTZ R151, R55.reuse, R144 ;  /* 0x0000009037977220 */ /* 0x040fe20000410000 */
[----:B------:R-:W-:Y:S02]  /*9370*/  HADD2.F32 R48, -RZ, R143.H1_H1 ;  /* 0x3000008fff307230 */ /* 0x000fe40000004100 */
[----:B------:R-:W-:Y:S01]  /*9380*/  FFMA.FTZ R150, R55, R126, -R150 ;  /* 0x0000007e37967223 */ /* 0x000fe20000010896 */
[----:B------:R-:W-:Y:S02]  /*9390*/  HADD2.F32 R51, -RZ, R51.H1_H1 ;  /* 0x30000033ff337230 */ /* 0x000fe40000004100 */
[----:B------:R-:W-:Y:S01]  /*93a0*/  FFMA.FTZ R155, R56, R127, -R155 ;  /* 0x0000007f389b7223 */ /* 0x000fe2000001089b */
[----:B------:R-:W-:Y:S02]  /*93b0*/  HADD2.F32 R62, -RZ, R62.H1_H1 ;  /* 0x3000003eff3e7230 */ /* 0x000fe40000004100 */
[----:B------:R-:W-:Y:S01]  /*93c0*/  FMUL.FTZ R56, R63, R48 ;  /* 0x000000303f387220 */ /* 0x000fe20000410000 */
[----:B------:R-:W-:-:S02]  /*93d0*/  HADD2.F32 R55, -RZ, R142.H1_H1 ;  /* 0x3000008eff377230 */ /* 0x000fc40000004100 */
[----:B------:R-:W-:Y:S01]  /*93e0*/  FMUL.FTZ R48, R51, R48 ;  /* 0x0000003033307220 */ /* 0x000fe20000410000 */
[----:B------:R-:W-:Y:S02]  /*93f0*/  HADD2.F32 R50, -RZ, R50.H1_H1 ;  /* 0x30000032ff327230 */ /* 0x000fe40000004100 */
[----:B------:R-:W-:Y:S01]  /*9400*/  FFMA.FTZ R151, R84, R126, R151 ;  /* 0x0000007e54977223 */ /* 0x000fe20000010097 */
[----:B------:R-:W-:Y:S02]  /*9410*/  HADD2.F32 R86, -RZ, R86.H1_H1 ;  /* 0x30000056ff567230 */ /* 0x000fe40000004100 */
[-C--:B------:R-:W-:Y:S01]  /*9420*/  FMUL.FTZ R127, R62, R55.reuse ;  /* 0x000000373e7f7220 */ /* 0x080fe20000410000 */
[----:B------:R-:W-:Y:S02]  /*9430*/  HADD2.F32 R49, -RZ, R49.H1_H1 ;  /* 0x30000031ff317230 */ /* 0x000fe40000004100 */
[----:B------:R-:W-:Y:S01]  /*9440*/  FMUL.FTZ R55, R50, R55 ;  /* 0x0000003732377220 */ /* 0x000fe20000410000 */
[-C--:B------:R-:W-:Y:S01]  /*9450*/  FFMA.FTZ R48, R63, R86.reuse, R48 ;  /* 0x000000563f307223 */ /* 0x080fe20000010030 */
[----:B------:R-:W-:-:S02]  /*9460*/  FFMA.FTZ R56, R51, R86, -R56 ;  /* 0x0000005633387223 */ /* 0x000fc40000010838 */
[-C--:B------:R-:W-:Y:S01]  /*9470*/  FFMA.FTZ R62, R62, R49.reuse, R55 ;  /* 0x000000313e3e7223 */ /* 0x080fe20000010037 */
[----:B------:R-:W-:Y:S01]  /*9480*/  FFMA.FTZ R127, R50, R49, -R127 ;  /* 0x00000031327f7223 */ /* 0x000fe2000001087f */
[----:B------:R-:W-:Y:S01]  /*9490*/  F2FP.SATFINITE.E4M3.F32.PACK_AB_MERGE_C R49, R53, R60, R146 ;  /* 0x0000003c3531723e */ /* 0x000fe20004807092 */
[----:B------:R-:W-:Y:S01]  /*94a0*/  IMAD.MOV.U32 R50, RZ, RZ, R57 ;  /* 0x000000ffff327224 */ /* 0x000fe200078e0039 */
[----:B------:R-:W-:Y:S02]  /*94b0*/  F2FP.SATFINITE.E4M3.F32.PACK_AB_MERGE_C R48, R48, R145, RZ ;  /* 0x000000913030723e */ /* 0x000fe400048070ff */
[----:B------:R-:W-:Y:S02]  /*94c0*/  F2FP.SATFINITE.E4M3.F32.PACK_AB_MERGE_C R56, R56, R155, RZ ;  /* 0x0000009b3838723e */ /* 0x000fe400048070ff */
[----:B------:R-:W-:Y:S01]  /*94d0*/  F2FP.SATFINITE.E4M3.F32.PACK_AB_MERGE_C R53, R52, R61, R147 ;  /* 0x0000003d3435723e */ /* 0x000fe20004807093 */
[----:B------:R-:W-:Y:S01]  /*94e0*/  IMAD.MOV.U32 R52, RZ, RZ, R58 ;  /* 0x000000ffff347224 */ /* 0x000fe200078e003a */
[----:B------:R-:W-:-:S02]  /*94f0*/  F2FP.SATFINITE.E4M3.F32.PACK_AB_MERGE_C R55, R62, R151, R48 ;  /* 0x000000973e37723e */ /* 0x000fc40004807030 */
[----:B------:R-:W-:Y:S02]  /*9500*/  F2FP.SATFINITE.E4M3.F32.PACK_AB_MERGE_C R51, R127, R150, R56 ;  /* 0x000000967f33723e */ /* 0x000fe40004807038 */
[----:B------:R-:W-:-:S07]  /*9510*/  MOV R48, R59 ;  /* 0x0000003b00307202 */ /* 0x000fce0000000f00 */
.L_x_407:
[----:B------:R-:W-:Y:S05]  /*9520*/  BSYNC B2 ;  /* 0x0000000000027941 */ /* 0x000fea0003800000 */
.L_x_406:
        /* <DEDUP_REMOVED lines=11> */
.L_x_405:
[----:B------:R-:W-:Y:S05]  /*95e0*/  BSYNC B1 ;  /* 0x0000000000017941 */ /* 0x000fea0003800000 */
.L_x_404:
[----:B-1----:R-:W-:Y:S01]  /*95f0*/  VIADD R49, R23, 0x40 ;  /* 0x0000004017317836 */ /* 0x002fe20000000000 */
[----:B------:R-:W-:Y:S04]  /*9600*/  BSSY B1, `(.L_x_408) ;  /* 0x000010e000017945 */ /* 0x000fe80003800000 */
[----:B------:R-:W-:-:S13]  /*9610*/  ISETP.GE.OR P3, PT, R49, R115, P0 ;  /* 0x000000733100720c */ /* 0x000fda0000766670 */
[----:B------:R-:W-:Y:S05]  /*9620*/  @P3 BRA `(.L_x_409) ;  /* 0x00000010002c3947 */ /* 0x000fea0003800000 */
[----:B------:R-:W3:Y:S01]  /*9630*/  LDL R50, [R1+0x24] ;  /* 0x0000240001327983 */ /* 0x000ee20000100800 */
[-C--:B--2---:R-:W-:Y:S01]  /*9640*/  IMAD R48, R117, R122.reuse, RZ ;  /* 0x0000007a75307224 */ /* 0x084fe200078e02ff */
[----:B------:R-:W-:Y:S01]  /*9650*/  ISETP.NE.AND P6, PT, R0, RZ, PT ;  /* 0x000000ff0000720c */ /* 0x000fe20003fc5270 */
[----:B------:R-:W-:Y:S01]  /*9660*/  IMAD.WIDE.U32 R56, R49, R122, R120 ;  /* 0x0000007a31387225 */ /* 0x000fe200078e0078 */
[----:B------:R-:W-:Y:S01]  /*9670*/  IADD3 R52, R23, 0x40, RZ ;  /* 0x0000004017347810 */ /* 0x000fe20007ffe0ff */
[----:B------:R-:W-:Y:S02]  /*9680*/  BSSY B2, `(.L_x_410) ;  /* 0x00000fa000027945 */ /* 0x000fe40003800000 */
[----:B------:R-:W-:Y:S01]  /*9690*/  IMAD R49, R49, R123, R48 ;  /* 0x0000007b31317224 */ /* 0x000fe200078e0230 */
[----:B------:R-:W-:Y:S01]  /*96a0*/  SEL R48, R112, R137, !P6 ;  /* 0x0000008970307207 */ /* 0x000fe20007000000 */
[----:B------:R-:W-:Y:S01]  /*96b0*/  VIADD R51, R23, 0x40 ;  /* 0x0000004017337836 */ /* 0x000fe20000000000 */
[----:B------:R-:W-:Y:S01]  /*96c0*/  IADD3 R59, P3, P4, R102, R56, R40 ;  /* 0x00000038663b7210 */ /* 0x000fe20007c7e028 */
[----:B------:R-:W-:Y:S01]  /*96d0*/  IMAD.SHL.U32 R52, R52, 0x80, RZ ;  /* 0x0000008034347824 */ /* 0x000fe200078e00ff */
[----:B------:R-:W-:Y:S01]  /*96e0*/  IADD3 R58, R57, R49, RZ ;  /* 0x00000031393a7210 */ /* 0x000fe20007ffe0ff */
[----:B------:R-:W-:Y:S01]  /*96f0*/  IMAD.SHL.U32 R51, R51, 0x80, RZ ;  /* 0x0000008033337824 */ /* 0x000fe200078e00ff */
[----:B------:R-:W-:-:S02]  /*9700*/  SHF.R.S32.HI R49, RZ, 0x1f, R48 ;  /* 0x0000001fff317819 */ /* 0x000fc40000011430 */
[----:B------:R-:W-:Y:S02]  /*9710*/  LOP3.LUT R52, R52, 0x380, RZ, 0xc0, !PT ;  /* 0x0000038034347812 */ /* 0x000fe400078ec0ff */
[----:B------:R-:W-:Y:S02]  /*9720*/  LEA.HI R48, R49, R48, RZ, 0x5 ;  /* 0x0000003031307211 */ /* 0x000fe400078f28ff */
[----:B------:R-:W-:Y:S02]  /*9730*/  LOP3.LUT R51, R51, 0x380, RZ, 0xc0, !PT ;  /* 0x0000038033337812 */ /* 0x000fe400078ec0ff */
[----:B------:R-:W-:Y:S02]  /*9740*/  LEA.HI.SX32 R48, R48, R105, 0x1b ;  /* 0x0000006930307211 */ /* 0x000fe400078fdaff */
[----:B------:R-:W-:Y:S02]  /*9750*/  SHF.R.U32.HI R51, RZ, 0x3, R51 ;  /* 0x00000003ff337819 */ /* 0x000fe40000011633 */
[----:B------:R-:W-:Y:S01]  /*9760*/  SHF.R.S32.HI R49, RZ, 0x1f, R48 ;  /* 0x0000001fff317819 */ /* 0x000fe20000011430 */
[----:B------:R-:W-:Y:S01]  /*9770*/  IMAD.SHL.U32 R61, R48, 0x10, RZ ;  /* 0x00000010303d7824 */ /* 0x000fe200078e00ff */
[----:B------:R-:W-:-:S02]  /*9780*/  IADD3.X R80, R41, R58, R106, P3, P4 ;  /* 0x0000003a29507210 */ /* 0x000fc40001fe846a */
[----:B------:R-:W-:Y:S02]  /*9790*/  LEA.HI R49, R49, R48, RZ, 0x3 ;  /* 0x0000003031317211 */ /* 0x000fe400078f18ff */
[----:B------:R-:W-:-:S03]  /*97a0*/  LOP3.LUT R48, R52, 0x70, R61, 0xf8, !PT ;  /* 0x0000007034307812 */ /* 0x000fc600078ef83d */
[----:B------:R-:W-:Y:S01]  /*97b0*/  IMAD.SHL.U32 R49, R49, 0x800, RZ ;  /* 0x0000080031317824 */ /* 0x000fe200078e00ff */
[----:B------:R-:W-:-:S04]  /*97c0*/  LOP3.LUT R48, R48, R51, RZ, 0x3c, !PT ;  /* 0x0000003330307212 */ /* 0x000fc800078e3cff */
[----:B------:R-:W-:-:S04]  /*97d0*/  LOP3.LUT R49, R49, 0xffffc000, RZ, 0xc0, !PT ;  /* 0xffffc00031317812 */ /* 0x000fc800078ec0ff */
[----:B---3--:R-:W-:Y:S01]  /*97e0*/  IADD3 R51, R48, R49, R50 ;  /* 0x0000003130337210 */ /* 0x008fe20007ffe032 */
[----:B------:R-:W-:-:S03]  /*97f0*/  IMAD R49, R232, 0x8000, R28 ;  /* 0x00008000e8317824 */ /* 0x000fc600078e021c */
[----:B------:R-:W-:Y:S01]  /*9800*/  LEA R51, R232, R51, 0xf ;  /* 0x00000033e8337211 */ /* 0x000fe200078e78ff */
[----:B------:R-:W-:-:S04]  /*9810*/  IMAD.IADD R49, R22, 0x1, R49 ;  /* 0x0000000116317824 */ /* 0x000fc800078e0231 */
[----:B------:R-:W-:Y:S02]  /*9820*/  IMAD.IADD R52, R22, 0x1, R51 ;  /* 0x0000000116347824 */ /* 0x000fe400078e0233 */
[----:B------:R-:W1:Y:S04]  /*9830*/  LDS.128 R48, [R49+0x28400] ;  /* 0x0284000031307984 */ /* 0x000e680000000c00 */
[----:B------:R-:W2:Y:S01]  /*9840*/  LDS.128 R52, [R52+0x28400] ;  /* 0x0284000034347984 */ /* 0x000ea20000000c00 */
[----:B------:R-:W-:Y:S05]  /*9850*/  @P2 BRA `(.L_x_411) ;  /* 0x0000000c00702947 */ /* 0x000fea0003800000 */
[--C-:B------:R-:W-:Y:S01]  /*9860*/  SHF.R.U32.HI R142, RZ, 0x8, R65.reuse ;  /* 0x00000008ff8e7819 */ /* 0x100fe20000011641 */
[----:B-1----:R-:W-:Y:S01]  /*9870*/  IMAD.MOV.U32 R60, RZ, RZ, R50 ;  /* 0x000000ffff3c7224 */ /* 0x002fe200078e0032 */
[--C-:B------:R-:W-:Y:S01]  /*9880*/  SHF.R.U32.HI R144, RZ, 0x18, R65.reuse ;  /* 0x00000018ff907819 */ /* 0x100fe20000011641 */
[----:B--2---:R-:W-:Y:S01]  /*9890*/  IMAD.MOV.U32 R62, RZ, RZ, R54 ;  /* 0x000000ffff3e7224 */ /* 0x004fe200078e0036 */
[----:B------:R-:W-:Y:S02]  /*98a0*/  LOP3.LUT R63, R65, 0xff, RZ, 0xc0, !PT ;  /* 0x000000ff413f7812 */ /* 0x000fe400078ec0ff */
[----:B------:R-:W-:Y:S01]  /*98b0*/  SHF.R.U32.HI R126, RZ, 0x10, R65 ;  /* 0x00000010ff7e7819 */ /* 0x000fe20000011641 */
[----:B------:R-:W-:Y:S01]  /*98c0*/  IMAD.MOV.U32 R65, RZ, RZ, R48 ;  /* 0x000000ffff417224 */ /* 0x000fe200078e0030 */
[----:B------:R-:W-:Y:S01]  /*98d0*/  SHF.R.U32.HI R81, RZ, 0x8, R69 ;  /* 0x00000008ff517819 */ /* 0x000fe20000011645 */
[----:B------:R-:W-:Y:S01]  /*98e0*/  IMAD.SHL.U32 R48, R142, 0x100, RZ ;  /* 0x000001008e307824 */ /* 0x000fe200078e00ff */
[----:B------:R-:W-:-:S02]  /*98f0*/  PRMT R63, R144, 0x654, R63 ;  /* 0x00000654903f7816 */ /* 0x000fc4000000003f */
[--C-:B------:R-:W-:Y:S02]  /*9900*/  SHF.R.U32.HI R127, RZ, 0x18, R67.reuse ;  /* 0x00000018ff7f7819 */ /* 0x100fe40000011643 */
[----:B------:R-:W-:Y:S02]  /*9910*/  LOP3.LUT R64, R67, 0xff, RZ, 0xc0, !PT ;  /* 0x000000ff43407812 */ /* 0x000fe400078ec0ff */
[--C-:B------:R-:W-:Y:S02]  /*9920*/  SHF.R.U32.HI R87, RZ, 0x8, R67.reuse ;  /* 0x00000008ff577819 */ /* 0x100fe40000011643 */
[----:B------:R-:W-:Y:S02]  /*9930*/  SHF.R.U32.HI R86, RZ, 0x10, R67 ;  /* 0x00000010ff567819 */ /* 0x000fe40000011643 */
[----:B------:R-:W-:Y:S02]  /*9940*/  SHF.R.U32.HI R85, RZ, 0x18, R69 ;  /* 0x00000018ff557819 */ /* 0x000fe40000011645 */
[----:B------:R-:W-:-:S02]  /*9950*/  LOP3.LUT R66, R69, 0xff, RZ, 0xc0, !PT ;  /* 0x000000ff45427812 */ /* 0x000fc400078ec0ff */
[----:B------:R-:W-:Y:S02]  /*9960*/  SHF.R.U32.HI R82, RZ, 0x18, R71 ;  /* 0x00000018ff527819 */ /* 0x000fe40000011647 */
[----:B------:R-:W-:Y:S02]  /*9970*/  LOP3.LUT R67, R71, 0xff, RZ, 0xc0, !PT ;  /* 0x000000ff47437812 */ /* 0x000fe400078ec0ff */
[----:B------:R-:W-:Y:S01]  /*9980*/  SHF.R.U32.HI R84, RZ, 0x10, R69 ;  /* 0x00000010ff547819 */ /* 0x000fe20000011645 */
[----:B------:R-:W-:Y:S01]  /*9990*/  IMAD.SHL.U32 R69, R81, 0x100, RZ ;  /* 0x0000010051457824 */ /* 0x000fe200078e00ff */
[----:B------:R-:W-:Y:S01]  /*99a0*/  LOP3.LUT R48, R63, 0xff00, R48, 0xf8, !PT ;  /* 0x0000ff003f307812 */ /* 0x000fe200078ef830 */
[----:B------:R-:W-:Y:S01]  /*99b0*/  IMAD.U32 R63, R126, 0x10000, RZ ;  /* 0x000100007e3f7824 */ /* 0x000fe200078e00ff */
[----:B------:R-:W-:Y:S02]  /*99c0*/  SHF.R.U32.HI R70, RZ, 0x8, R71 ;  /* 0x00000008ff467819 */ /* 0x000fe40000011647 */
[----:B------:R-:W-:-:S02]  /*99d0*/  PRMT R66, R85, 0x654, R66 ;  /* 0x0000065455427816 */ /* 0x000fc40000000042 */
[----:B------:R-:W-:Y:S02]  /*99e0*/  PRMT R50, R82, 0x654, R67 ;  /* 0x0000065452327816 */ /* 0x000fe40000000043 */
[----:B------:R-:W-:Y:S02]  /*99f0*/  MOV R68, R52 ;  /* 0x0000003400447202 */ /* 0x000fe40000000f00 */
[----:B------:R-:W-:Y:S02]  /*9a00*/  PRMT R64, R127, 0x654, R64 ;  /* 0x000006547f407816 */ /* 0x000fe40000000040 */
[----:B------:R-:W-:Y:S02]  /*9a10*/  SHF.L.U32 R67, R87, 0x8, RZ ;  /* 0x0000000857437819 */ /* 0x000fe400000006ff */
[----:B------:R-:W-:Y:S01]  /*9a20*/  SHF.R.U32.HI R83, RZ, 0x10, R71 ;  /* 0x00000010ff537819 */ /* 0x000fe20000011647 */
[----:B------:R-:W-:Y:S01]  /*9a30*/  IMAD.SHL.U32 R71, R70, 0x100, RZ ;  /* 0x0000010046477824 */ /* 0x000fe200078e00ff */
[----:B------:R-:W-:-:S02]  /*9a40*/  LOP3.LUT R54, R66, 0xff00, R69, 0xf8, !PT ;  /* 0x0000ff0042367812 */ /* 0x000fc400078ef845 */
[----:B------:R-:W-:Y:S01]  /*9a50*/  LOP3.LUT R52, R48, 0xff0000, R63, 0xf8, !PT ;  /* 0x00ff000030347812 */ /* 0x000fe200078ef83f */
[----:B------:R-:W-:Y:S01]  /*9a60*/  IMAD.U32 R83, R83, 0x10000, RZ ;  /* 0x0001000053537824 */ /* 0x000fe200078e00ff */
[----:B------:R-:W-:Y:S02]  /*9a70*/  LOP3.LUT R64, R64, 0xff00, R67, 0xf8, !PT ;  /* 0x0000ff0040407812 */ /* 0x000fe400078ef843 */
[----:B------:R-:W-:Y:S02]  /*9a80*/  SHF.L.U32 R63, R86, 0x10, RZ ;  /* 0x00000010563f7819 */ /* 0x000fe400000006ff */
[----:B------:R-:W-:Y:S02]  /*9a90*/  F2FP.F16.E4M3.UNPACK_B R81, R141.H1 ;  /* 0x0000008dff51723e */ /* 0x000fe400030006ff */
[----:B------:R-:W-:Y:S02]  /*9aa0*/  F2FP.F16.E4M3.UNPACK_B R69, R68.H1 ;  /* 0x00000044ff45723e */ /* 0x000fe400030006ff */
[----:B------:R-:W-:-:S02]  /*9ab0*/  F2FP.F16.E4M3.UNPACK_B R66, R65.H1 ;  /* 0x00000041ff42723e */ /* 0x000fc400030006ff */
[----:B------:R-:W-:Y:S01]  /*9ac0*/  LOP3.LUT R82, R50, 0xff00, R71, 0xf8, !PT ;  /* 0x0000ff0032527812 */ /* 0x000fe200078ef847 */
[----:B------:R-:W-:Y:S01]  /*9ad0*/  HADD2.F32 R50, -RZ, R81.H0_H0 ;  /* 0x20000051ff327230 */ /* 0x000fe20000004100 */
[----:B------:R-:W-:Y:S01]  /*9ae0*/  LOP3.LUT R48, R64, 0xff0000, R63, 0xf8, !PT ;  /* 0x00ff000040307812 */ /* 0x000fe200078ef83f */
[----:B------:R-:W-:Y:S01]  /*9af0*/  HADD2.F32 R64, -RZ, R69.H0_H0 ;  /* 0x20000045ff407230 */ /* 0x000fe20000004100 */
[----:B------:R-:W-:Y:S01]  /*9b00*/  F2FP.F16.E4M3.UNPACK_B R67, R139.H1 ;  /* 0x0000008bff43723e */ /* 0x000fe200030006ff */
[----:B------:R-:W-:Y:S01]  /*9b10*/  HADD2.F32 R63, -RZ, R66.H0_H0 ;  /* 0x20000042ff3f7230 */ /* 0x000fe20000004100 */
[----:B------:R-:W-:Y:S01]  /*9b20*/  F2FP.F16.E4M3.UNPACK_B R141, R141 ;  /* 0x0000008dff8d723e */ /* 0x000fe200020006ff */
[----:B------:R-:W-:Y:S02]  /*9b30*/  IMAD.U32 R71, R84, 0x10000, RZ ;  /* 0x0001000054477824 */ /* 0x000fe400078e00ff */
[----:B------:R-:W-:Y:S01]  /*9b40*/  FMUL.FTZ R84, R64, R50 ;  /* 0x0000003240547220 */ /* 0x000fe20000410000 */
[----:B------:R-:W-:-:S02]  /*9b50*/  HADD2.F32 R70, -RZ, R67.H0_H0 ;  /* 0x20000043ff467230 */ /* 0x000fc40000004100 */
[C---:B------:R-:W-:Y:S01]  /*9b60*/  FMUL.FTZ R85, R63.reuse, R50 ;  /* 0x000000323f557220 */ /* 0x040fe20000410000 */
        /* <DEDUP_REMOVED lines=11> */
[----:B------:R-:W-:-:S02]  /*9c20*/  HADD2.F32 R81, -RZ, R141.H0_H0 ;  /* 0x2000008dff517230 */ /* 0x000fc40000004100 */
[CC--:B------:R-:W-:Y:S01]  /*9c30*/  FMUL.FTZ R84, R70.reuse, R82.reuse ;  /* 0x0000005246547220 */ /* 0x0c0fe20000410000 */
[----:B------:R-:W-:Y:S02]  /*9c40*/  HADD2.F32 R66, -RZ, R65.H0_H0 ;  /* 0x20000041ff427230 */ /* 0x000fe40000004100 */
[C---:B------:R-:W-:Y:S01]  /*9c50*/  FMUL.FTZ R83, R67.reuse, R82 ;  /* 0x0000005243537220 */ /* 0x040fe20000410000 */
[----:B------:R-:W-:Y:S02]  /*9c60*/  HADD2.F32 R69, -RZ, R68.H0_H0 ;  /* 0x20000044ff457230 */ /* 0x000fe40000004100 */
[-C--:B------:R-:W-:Y:S01]  /*9c70*/  FFMA.FTZ R126, R67, R71.reuse, -R84 ;  /* 0x00000047437e7223 */ /* 0x080fe20000010854 */
[----:B------:R-:W-:Y:S02]  /*9c80*/  HADD2.F32 R67, -RZ, R139.H0_H0 ;  /* 0x2000008bff437230 */ /* 0x000fe40000004100 */
[----:B------:R-:W-:Y:S01]  /*9c90*/  FFMA.FTZ R85, R70, R71, R83 ;  /* 0x0000004746557223 */ /* 0x000fe20000010053 */
[----:B------:R-:W-:Y:S01]  /*9ca0*/  FMUL.FTZ R70, R66, R81 ;  /* 0x0000005142467220 */ /* 0x000fe20000410000 */
[----:B------:R-:W-:-:S02]  /*9cb0*/  HADD2.F32 R141, -RZ, R141.H1_H1 ;  /* 0x3000008dff8d7230 */ /* 0x000fc40000004100 */
[C---:B------:R-:W-:Y:S01]  /*9cc0*/  FMUL.FTZ R71, R69.reuse, R81 ;  /* 0x0000005145477220 */ /* 0x040fe20000410000 */
[----:B------:R-:W-:Y:S02]  /*9cd0*/  HADD2.F32 R68, -RZ, R68.H1_H1 ;  /* 0x30000044ff447230 */ /* 0x000fe40000004100 */
[-C--:B------:R-:W-:Y:S01]  /*9ce0*/  FFMA.FTZ R83, R69, R67.reuse, R70 ;  /* 0x0000004345537223 */ /* 0x080fe20000010046 */
[----:B------:R-:W-:Y:S02]  /*9cf0*/  HADD2.F32 R65, -RZ, R65.H1_H1 ;  /* 0x30000041ff417230 */ /* 0x000fe40000004100 */
[----:B------:R-:W-:Y:S01]  /*9d00*/  FFMA.FTZ R81, R66, R67, -R71 ;  /* 0x0000004342517223 */ /* 0x000fe20000010847 */
[----:B------:R-:W-:Y:S02]  /*9d10*/  HADD2.F32 R139, -RZ, R139.H1_H1 ;  /* 0x3000008bff8b7230 */ /* 0x000fe40000004100 */
[-C--:B------:R-:W-:Y:S01]  /*9d20*/  FMUL.FTZ R70, R68, R141.reuse ;  /* 0x0000008d44467220 */ /* 0x080fe20000410000 */
[----:B------:R-:W-:Y:S01]  /*9d30*/  F2FP.F16.E4M3.UNPACK_B R66, R140.H1 ;  /* 0x0000008cff42723e */ /* 0x000fe200030006ff */
[C---:B------:R-:W-:Y:S01]  /*9d40*/  FMUL.FTZ R141, R65.reuse, R141 ;  /* 0x0000008d418d7220 */ /* 0x040fe20000410000 */
[----:B------:R-:W-:Y:S01]  /*9d50*/  F2FP.F16.E4M3.UNPACK_B R67, R62.H1 ;  /* 0x0000003eff43723e */ /* 0x000fe200030006ff */
[----:B------:R-:W-:Y:S01]  /*9d60*/  FFMA.FTZ R84, R65, R139, -R70 ;  /* 0x0000008b41547223 */ /* 0x000fe20000010846 */
[----:B------:R-:W-:Y:S01]  /*9d70*/  F2FP.F16.E4M3.UNPACK_B R70, R138.H1 ;  /* 0x0000008aff46723e */ /* 0x000fe200030006ff */
[----:B------:R-:W-:Y:S01]  /*9d80*/  HADD2.F32 R71, -RZ, R66.H0_H0 ;  /* 0x20000042ff477230 */ /* 0x000fe20000004100 */
[----:B------:R-:W-:Y:S01]  /*9d90*/  F2FP.F16.E4M3.UNPACK_B R65, R60.H1 ;  /* 0x0000003cff41723e */ /* 0x000fe200030006ff */
[----:B------:R-:W-:-:S02]  /*9da0*/  HADD2.F32 R69, -RZ, R67.H0_H0 ;  /* 0x20000043ff457230 */ /* 0x000fc40000004100 */
[----:B------:R-:W-:Y:S01]  /*9db0*/  FFMA.FTZ R86, R68, R139, R141 ;  /* 0x0000008b44567223 */ /* 0x000fe2000001008d */
[----:B------:R-:W-:Y:S01]  /*9dc0*/  HADD2.F32 R82, -RZ, R66.H1_H1 ;  /* 0x30000042ff527230 */ /* 0x000fe20000004100 */
[----:B------:R-:W-:Y:S01]  /*9dd0*/  F2FP.F16.E4M3.UNPACK_B R140, R140 ;  /* 0x0000008cff8c723e */ /* 0x000fe200020006ff */
[----:B------:R-:W-:Y:S02]  /*9de0*/  HADD2.F32 R66, -RZ, R65.H0_H0 ;  /* 0x20000041ff427230 */ /* 0x000fe40000004100 */
[-C--:B------:R-:W-:Y:S01]  /*9df0*/  FMUL.FTZ R87, R69, R71.reuse ;  /* 0x0000004745577220 */ /* 0x080fe20000410000 */
[----:B------:R-:W-:Y:S01]  /*9e00*/  HADD2.F32 R68, -RZ, R70.H0_H0 ;  /* 0x20000046ff447230 */ /* 0x000fe20000004100 */
[----:B------:R-:W-:Y:S01]  /*9e10*/  F2FP.F16.E4M3.UNPACK_B R60, R60 ;  /* 0x0000003cff3c723e */ /* 0x000fe200020006ff */
[----:B------:R-:W-:Y:S02]  /*9e20*/  HADD2.F32 R67, -RZ, R67.H1_H1 ;  /* 0x30000043ff437230 */ /* 0x000fe40000004100 */
[----:B------:R-:W-:Y:S01]  /*9e30*/  FMUL.FTZ R142, R66, R71 ;  /* 0x00000047428e7220 */ /* 0x000fe20000410000 */
[----:B------:R-:W-:-:S02]  /*9e40*/  HADD2.F32 R65, -RZ, R65.H1_H1 ;  /* 0x30000041ff417230 */ /* 0x000fc40000004100 */
[----:B------:R-:W-:Y:S01]  /*9e50*/  FFMA.FTZ R127, R66, R68, -R87 ;  /* 0x00000044427f7223 */ /* 0x000fe20000010857 */
[----:B------:R-:W-:Y:S02]  /*9e60*/  HADD2.F32 R70, -RZ, R70.H1_H1 ;  /* 0x30000046ff467230 */ /* 0x000fe40000004100 */
[----:B------:R-:W-:Y:S01]  /*9e70*/  FMUL.FTZ R66, R67, R82 ;  /* 0x0000005243427220 */ /* 0x000fe20000410000 */
[----:B------:R-:W-:Y:S01]  /*9e80*/  FFMA.FTZ R142, R69, R68, R142 ;  /* 0x00000044458e7223 */ /* 0x000fe2000001008e */
[C---:B------:R-:W-:Y:S01]  /*9e90*/  FMUL.FTZ R82, R65.reuse, R82 ;  /* 0x0000005241527220 */ /* 0x040fe20000410000 */
[----:B------:R-:W-:Y:S02]  /*9ea0*/  HADD2.F32 R69, -RZ, R140.H0_H0 ;  /* 0x2000008cff457230 */ /* 0x000fe40000004100 */
[----:B------:R-:W-:Y:S01]  /*9eb0*/  FFMA.FTZ R68, R65, R70, -R66 ;  /* 0x0000004641447223 */ /* 0x000fe20000010842 */
[----:B------:R-:W-:Y:S01]  /*9ec0*/  F2FP.F16.E4M3.UNPACK_B R65, R62 ;  /* 0x0000003eff41723e */ /* 0x000fe200020006ff */
[----:B------:R-:W-:Y:S01]  /*9ed0*/  HADD2.F32 R62, -RZ, R60.H0_H0 ;  /* 0x2000003cff3e7230 */ /* 0x000fe20000004100 */
[----:B------:R-:W-:Y:S01]  /*9ee0*/  F2FP.F16.E4M3.UNPACK_B R138, R138 ;  /* 0x0000008aff8a723e */ /* 0x000fe200020006ff */
[----:B------:R-:W-:Y:S01]  /*9ef0*/  FFMA.FTZ R139, R67, R70, R82 ;  /* 0x00000046438b7223 */ /* 0x000fe20000010052 */
[----:B------:R-:W-:Y:S01]  /*9f00*/  HADD2.F32 R140, -RZ, R140.H1_H1 ;  /* 0x3000008cff8c7230 */ /* 0x000fe20000004100 */
[----:B------:R-:W-:Y:S01]  /*9f10*/  F2FP.SATFINITE.E4M3.F32.PACK_AB_MERGE_C R63, R126, R63, RZ ;  /* 0x0000003f7e3f723e */ /* 0x000fe200048070ff */
[--C-:B------:R-:W-:Y:S01]  /*9f20*/  HADD2.F32 R66, -RZ, R65.reuse.H0_H0 ;  /* 0x20000041ff427230 */ /* 0x100fe20000004100 */
[----:B------:R-:W-:Y:S01]  /*9f30*/  F2FP.SATFINITE.E4M3.F32.PACK_AB_MERGE_C R85, R85, R64, RZ ;  /* 0x000000405555723e */ /* 0x000fe200048070ff */
[----:B------:R-:W-:Y:S01]  /*9f40*/  HADD2.F32 R65, -RZ, R65.H1_H1 ;  /* 0x30000041ff417230 */ /* 0x000fe20000004100 */
[----:B------:R-:W-:Y:S01]  /*9f50*/  F2FP.SATFINITE.E4M3.F32.PACK_AB_MERGE_C R64, R84, R81, R63 ;  /* 0x000000515440723e */ /* 0x000fe2000480703f */
[----:B------:R-:W-:-:S02]  /*9f60*/  HADD2.F32 R67, -RZ, R138.H0_H0 ;  /* 0x2000008aff437230 */ /* 0x000fc40000004100 */
[-C--:B------:R-:W-:Y:S01]  /*9f70*/  FMUL.FTZ R71, R66, R69.reuse ;  /* 0x0000004542477220 */ /* 0x080fe20000410000 */
[----:B------:R-:W-:Y:S02]  /*9f80*/  HADD2.F32 R60, -RZ, R60.H1_H1 ;  /* 0x3000003cff3c7230 */ /* 0x000fe40000004100 */
[C---:B------:R-:W-:Y:S01]  /*9f90*/  FMUL.FTZ R69, R62.reuse, R69 ;  /* 0x000000453e457220 */ /* 0x040fe20000410000 */
[----:B------:R-:W-:Y:S02]  /*9fa0*/  HADD2.F32 R138, -RZ, R138.H1_H1 ;  /* 0x3000008aff8a7230 */ /* 0x000fe40000004100 */
[CC--:B------:R-:W-:Y:S01]  /*9fb0*/  FMUL.FTZ R87, R65.reuse, R140.reuse ;  /* 0x0000008c41577220 */ /* 0x0c0fe20000410000 */
[-C--:B------:R-:W-:Y:S01]  /*9fc0*/  FFMA.FTZ R62, R62, R67.reuse, -R71 ;  /* 0x000000433e3e7223 */ /* 0x080fe20000010847 */
[----:B------:R-:W-:Y:S01]  /*9fd0*/  FFMA.FTZ R69, R66, R67, R69 ;  /* 0x0000004342457223 */ /* 0x000fe20000010045 */
[C---:B------:R-:W-:Y:S01]  /*9fe0*/  FMUL.FTZ R140, R60.reuse, R140 ;  /* 0x0000008c3c8c7220 */ /* 0x040fe20000410000 */
[----:B------:R-:W-:Y:S01]  /*9ff0*/  F2FP.F16.E4M3.UNPACK_B R67, R53 ;  /* 0x00000035ff43723e */ /* 0x000fe200020006ff */
[----:B------:R-:W-:Y:S01]  /*a000*/  FFMA.FTZ R87, R60, R138, -R87 ;  /* 0x0000008a3c577223 */ /* 0x000fe20000010857 */
[----:B------:R-:W-:Y:S01]  /*a010*/  F2FP.F16.E4M3.UNPACK_B R81, R54 ;  /* 0x00000036ff51723e */ /* 0x000fe200020006ff */
[----:B------:R-:W-:Y:S01]  /*a020*/  FFMA.FTZ R60, R65, R138, R140 ;  /* 0x0000008a413c7223 */ /* 0x000fe2000001008c */
[----:B------:R-:W-:-:S02]  /*a030*/  F2FP.F16.E4M3.UNPACK_B R66, R49 ;  /* 0x00000031ff42723e */ /* 0x000fc400020006ff */
[----:B------:R-:W-:Y:S01]  /*a040*/  F2FP.SATFINITE.E4M3.F32.PACK_AB_MERGE_C R127, R68, R127, RZ ;  /* 0x0000007f447f723e */ /* 0x000fe200048070ff */
[----:B------:R-:W-:Y:S01]  /*a050*/  HADD2.F32 R68, -RZ, R67.H0_H0 ;  /* 0x20000043ff447230 */ /* 0x000fe20000004100 */
[----:B------:R-:W-:Y:S01]  /*a060*/  F2FP.F16.E4M3.UNPACK_B R70, R52 ;  /* 0x00000034ff46723e */ /* 0x000fe200020006ff */
[----:B------:R-:W-:Y:S01]  /*a070*/  HADD2.F32 R82, -RZ, R81.H0_H0 ;  /* 0x20000051ff527230 */ /* 0x000fe20000004100 */
[----:B------:R-:W-:Y:S01]  /*a080*/  F2FP.SATFINITE.E4M3.F32.PACK_AB_MERGE_C R139, R139, R142, RZ ;  /* 0x0000008e8b8b723e */ /* 0x000fe200048070ff */
[----:B------:R-:W-:Y:S01]  /*a090*/  HADD2.F32 R65, -RZ, R66.H0_H0 ;  /* 0x20000042ff417230 */ /* 0x000fe20000004100 */
[----:B------:R-:W-:Y:S01]  /*a0a0*/  F2FP.SATFINITE.E4M3.F32.PACK_AB_MERGE_C R63, R86, R83, R85 ;  /* 0x00000053563f723e */ /* 0x000fe20004807055 */
[----:B------:R-:W-:Y:S01]  /*a0b0*/  HADD2.F32 R71, -RZ, R70.H0_H0 ;  /* 0x20000046ff477230 */ /* 0x000fe20000004100 */
[----:B------:R-:W-:Y:S01]  /*a0c0*/  F2FP.SATFINITE.E4M3.F32.PACK_AB_MERGE_C R60, R60, R69, R139 ;  /* 0x000000453c3c723e */ /* 0x000fe2000480708b */
[-C--:B------:R-:W-:Y:S01]  /*a0d0*/  FMUL.FTZ R84, R68, R82.reuse ;  /* 0x0000005244547220 */ /* 0x080fe20000410000 */
[----:B------:R-:W-:Y:S01]  /*a0e0*/  FMUL.FTZ R83, R65, R82 ;  /* 0x0000005241537220 */ /* 0x000fe20000410000 */
[----:B------:R-:W-:Y:S01]  /*a0f0*/  HADD2.F32 R69, -RZ, R67.H1_H1 ;  /* 0x30000043ff457230 */ /* 0x000fe20000004100 */
[----:B------:R-:W-:Y:S01]  /*a100*/  F2FP.F16.E4M3.UNPACK_B R49, R49.H1 ;  /* 0x00000031ff31723e */ /* 0x000fe200030006ff */
[----:B------:R-:W-:-:S02]  /*a110*/  HADD2.F32 R82, -RZ, R81.H1_H1 ;  /* 0x30000051ff527230 */ /* 0x000fc40000004100 */
[-C--:B------:R-:W-:Y:S01]  /*a120*/  FFMA.FTZ R65, R65, R71.reuse, -R84 ;  /* 0x0000004741417223 */ /* 0x080fe20000010854 */
[----:B------:R-:W-:Y:S02]  /*a130*/  HADD2.F32 R67, -RZ, R66.H1_H1 ;  /* 0x30000042ff437230 */ /* 0x000fe40000004100 */
[----:B------:R-:W-:Y:S01]  /*a140*/  FFMA.FTZ R66, R68, R71, R83 ;  /* 0x0000004744427223 */ /* 0x000fe20000010053 */
[----:B------:R-:W-:Y:S02]  /*a150*/  HADD2.F32 R70, -RZ, R70.H1_H1 ;  /* 0x30000046ff467230 */ /* 0x000fe40000004100 */
[-C--:B------:R-:W-:Y:S01]  /*a160*/  FMUL.FTZ R84, R69, R82.reuse ;  /* 0x0000005245547220 */ /* 0x080fe20000410000 */
[----:B------:R-:W-:Y:S01]  /*a170*/  F2FP.F16.E4M3.UNPACK_B R68, R53.H1 ;  /* 0x00000035ff44723e */ /* 0x000fe200030006ff */
[C---:B------:R-:W-:Y:S01]  /*a180*/  FMUL.FTZ R82, R67.reuse, R82 ;  /* 0x0000005243527220 */ /* 0x040fe20000410000 */
[----:B------:R-:W-:Y:S01]  /*a190*/  F2FP.F16.E4M3.UNPACK_B R52, R52.H1 ;  /* 0x00000034ff34723e */ /* 0x000fe200030006ff */
[----:B------:R-:W-:Y:S01]  /*a1a0*/  FFMA.FTZ R84, R67, R70, -R84 ;  /* 0x0000004643547223 */ /* 0x000fe20000010854 */
[----:B------:R-:W-:Y:S01]  /*a1b0*/  F2FP.F16.E4M3.UNPACK_B R67, R54.H1 ;  /* 0x00000036ff43723e */ /* 0x000fe200030006ff */
[----:B------:R-:W-:Y:S01]  /*a1c0*/  FFMA.FTZ R85, R69, R70, R82 ;  /* 0x0000004645557223 */ /* 0x000fe20000010052 */
[--C-:B------:R-:W-:Y:S01]  /*a1d0*/  HADD2.F32 R54, -RZ, R68.reuse.H0_H0 ;  /* 0x20000044ff367230 */ /* 0x100fe20000004100 */
[----:B------:R-:W-:Y:S01]  /*a1e0*/  F2FP.SATFINITE.E4M3.F32.PACK_AB_MERGE_C R62, R87, R62, R127 ;  /* 0x0000003e573e723e */ /* 0x000fe2000480707f */
[----:B------:R-:W-:Y:S01]  /*a1f0*/  HADD2.F32 R53, -RZ, R49.H0_H0 ;  /* 0x20000031ff357230 */ /* 0x000fe20000004100 */
[-C--:B------:R-:W-:Y:S01]  /*a200*/  F2FP.F16.E4M3.UNPACK_B R81, R50.reuse.H1 ;  /* 0x00000032ff51723e */ /* 0x080fe200030006ff */
[--C-:B------:R-:W-:Y:S01]  /*a210*/  HADD2.F32 R69, -RZ, R67.reuse.H0_H0 ;  /* 0x20000043ff457230 */ /* 0x100fe20000004100 */
[----:B------:R-:W-:Y:S01]  /*a220*/  F2FP.F16.E4M3.UNPACK_B R71, R50 ;  /* 0x00000032ff47723e */ /* 0x000fe200020006ff */
[----:B------:R-:W-:Y:S01]  /*a230*/  HADD2.F32 R68, -RZ, R68.H1_H1 ;  /* 0x30000044ff447230 */ /* 0x000fe20000004100 */
[----:B------:R-:W-:Y:S01]  /*a240*/  F2FP.F16.E4M3.UNPACK_B R50, R48 ;  /* 0x00000030ff32723e */ /* 0x000fe200020006ff */
[----:B------:R-:W-:-:S02]  /*a250*/  HADD2.F32 R70, -RZ, R67.H1_H1 ;  /* 0x30000043ff467230 */ /* 0x000fc40000004100 */
[-C--:B------:R-:W-:Y:S01]  /*a260*/  FMUL.FTZ R82, R54, R69.reuse ;  /* 0x0000004536527220 */ /* 0x080fe20000410000 */
[--C-:B------:R-:W-:Y:S02]  /*a270*/  HADD2.F32 R67, -RZ, R52.reuse.H0_H0 ;  /* 0x20000034ff437230 */ /* 0x100fe40000004100 */
[C---:B------:R-:W-:Y:S01]  /*a280*/  FMUL.FTZ R69, R53.reuse, R69 ;  /* 0x0000004535457220 */ /* 0x040fe20000410000 */
[----:B------:R-:W-:Y:S02]  /*a290*/  HADD2.F32 R49, -RZ, R49.H1_H1 ;  /* 0x30000031ff317230 */ /* 0x000fe40000004100 */
[-C--:B------:R-:W-:Y:S01]  /*a2a0*/  FMUL.FTZ R126, R68, R70.reuse ;  /* 0x00000046447e7220 */ /* 0x080fe20000410000 */
[----:B------:R-:W-:Y:S02]  /*a2b0*/  HADD2.F32 R52, -RZ, R52.H1_H1 ;  /* 0x30000034ff347230 */ /* 0x000fe40000004100 */
[-C--:B------:R-:W-:Y:S01]  /*a2c0*/  FFMA.FTZ R86, R53, R67.reuse, -R82 ;  /* 0x0000004335567223 */ /* 0x080fe20000010852 */
[----:B------:R-:W-:Y:S01]  /*a2d0*/  FFMA.FTZ R87, R54, R67, R69 ;  /* 0x0000004336577223 */ /* 0x000fe20000010045 */
[C---:B------:R-:W-:Y:S01]  /*a2e0*/  FMUL.FTZ R53, R49.reuse, R70 ;  /* 0x0000004631357220 */ /* 0x040fe20000410000 */
[----:B------:R-:W-:Y:S01]  /*a2f0*/  F2FP.F16.E4M3.UNPACK_B R54, R55 ;  /* 0x00000037ff36723e */ /* 0x000fe200020006ff */
[-C--:B------:R-:W-:Y:S01]  /*a300*/  FFMA.FTZ R127, R49, R52.reuse, -R126 ;  /* 0x00000034317f7223 */ /* 0x080fe2000001087e */
[----:B------:R-:W-:Y:S01]  /*a310*/  F2FP.F16.E4M3.UNPACK_B R49, R51 ;  /* 0x00000033ff31723e */ /* 0x000fe200020006ff */
[----:B------:R-:W-:Y:S01]  /*a320*/  FFMA.FTZ R126, R68, R52, R53 ;  /* 0x00000034447e7223 */ /* 0x000fe20000010035 */
[----:B------:R-:W-:Y:S01]  /*a330*/  F2FP.F16.E4M3.UNPACK_B R55, R55.H1 ;  /* 0x00000037ff37723e */ /* 0x000fe200030006ff */
[----:B------:R-:W-:Y:S01]  /*a340*/  HADD2.F32 R83, -RZ, R81.H0_H0 ;  /* 0x20000051ff537230 */ /* 0x000fe20000004100 */
[----:B------:R-:W-:Y:S01]  /*a350*/  F2FP.F16.E4M3.UNPACK_B R51, R51.H1 ;  /* 0x00000033ff33723e */ /* 0x000fe200030006ff */
[----:B------:R-:W-:Y:S01]  /*a360*/  HADD2.F32 R67, -RZ, R54.H0_H0 ;  /* 0x20000036ff437230 */ /* 0x000fe20000004100 */
[----:B------:R-:W-:Y:S01]  /*a370*/  F2FP.F16.E4M3.UNPACK_B R68, R48.H1 ;  /* 0x00000030ff44723e */ /* 0x000fe200030006ff */
[----:B------:R-:W-:Y:S01]  /*a380*/  HADD2.F32 R48, -RZ, R55.H0_H0 ;  /* 0x20000037ff307230 */ /* 0x000fe20000004100 */
[----:B------:R-:W-:Y:S01]  /*a390*/  F2FP.SATFINITE.E4M3.F32.PACK_AB_MERGE_C R86, R127, R86, RZ ;  /* 0x000000567f56723e */ /* 0x000fe200048070ff */
[----:B------:R-:W-:Y:S01]  /*a3a0*/  HADD2.F32 R53, -RZ, R51.H0_H0 ;  /* 0x20000033ff357230 */ /* 0x000fe20000004100 */
[----:B------:R-:W-:Y:S01]  /*a3b0*/  F2FP.SATFINITE.E4M3.F32.PACK_AB_MERGE_C R87, R126, R87, RZ ;  /* 0x000000577e57723e */ /* 0x000fe200048070ff */
        /* <DEDUP_REMOVED lines=12> */
[-C--:B------:R-:W-:Y:S01]  /*a480*/  FFMA.FTZ R139, R52, R69.reuse, -R139 ;  /* 0x00000045348b7223 */ /* 0x080fe2000001088b */
[----:B------:R-:W-:Y:S02]  /*a490*/  HADD2.F32 R51, -RZ, R51.H1_H1 ;  /* 0x30000033ff337230 */ /* 0x000fe40000004100 */
[----:B------:R-:W-:Y:S01]  /*a4a0*/  FFMA.FTZ R82, R67, R69, R82 ;  /* 0x0000004543527223 */ /* 0x000fe20000010052 */
[----:B------:R-:W-:Y:S02]  /*a4b0*/  HADD2.F32 R54, -RZ, R54.H1_H1 ;  /* 0x30000036ff367230 */ /* 0x000fe40000004100 */
[----:B------:R-:W-:Y:S01]  /*a4c0*/  FMUL.FTZ R52, R55, R48 ;  /* 0x0000003037347220 */ /* 0x000fe20000410000 */
[----:B------:R-:W-:-:S02]  /*a4d0*/  HADD2.F32 R71, -RZ, R71.H1_H1 ;  /* 0x30000047ff477230 */ /* 0x000fc40000004100 */
[----:B------:R-:W-:Y:S01]  /*a4e0*/  FMUL.FTZ R70, R51, R48 ;  /* 0x0000003033467220 */ /* 0x000fe20000410000 */
[----:B------:R-:W-:Y:S01]  /*a4f0*/  HADD2.F32 R68, -RZ, R68.H1_H1 ;  /* 0x30000044ff447230 */ /* 0x000fe20000004100 */
[----:B------:R-:W-:Y:S01]  /*a500*/  F2FP.SATFINITE.E4M3.F32.PACK_AB_MERGE_C R53, R85, R66, R87 ;  /* 0x000000425535723e */ /* 0x000fe20004807057 */
[----:B------:R-:W-:Y:S02]  /*a510*/  HADD2.F32 R49, -RZ, R49.H1_H1 ;  /* 0x30000031ff317230 */ /* 0x000fe40000004100 */
[CC--:B------:R-:W-:Y:S01]  /*a520*/  FMUL.FTZ R48, R54.reuse, R71.reuse ;  /* 0x0000004736307220 */ /* 0x0c0fe20000410000 */
[----:B------:R-:W-:Y:S02]  /*a530*/  HADD2.F32 R50, -RZ, R50.H1_H1 ;  /* 0x30000032ff327230 */ /* 0x000fe40000004100 */
[-C--:B------:R-:W-:Y:S01]  /*a540*/  FFMA.FTZ R51, R51, R68.reuse, -R52 ;  /* 0x0000004433337223 */ /* 0x080fe20000010834 */
[----:B------:R-:W-:Y:S01]  /*a550*/  FFMA.FTZ R70, R55, R68, R70 ;  /* 0x0000004437467223 */ /* 0x000fe20000010046 */
[C---:B------:R-:W-:Y:S01]  /*a560*/  FMUL.FTZ R71, R49.reuse, R71 ;  /* 0x0000004731477220 */ /* 0x040fe20000410000 */
[----:B------:R-:W-:Y:S01]  /*a570*/  MOV R52, R63 ;  /* 0x0000003f00347202 */ /* 0x000fe20000000f00 */
[----:B------:R-:W-:Y:S01]  /*a580*/  FFMA.FTZ R48, R49, R50, -R48 ;  /* 0x0000003231307223 */ /* 0x000fe20000010830 */
[----:B------:R-:W-:Y:S01]  /*a590*/  F2FP.SATFINITE.E4M3.F32.PACK_AB_MERGE_C R51, R51, R138, RZ ;  /* 0x0000008a3333723e */ /* 0x000fe200048070ff */
[----:B------:R-:W-:Y:S01]  /*a5a0*/  FFMA.FTZ R71, R54, R50, R71 ;  /* 0x0000003236477223 */ /* 0x000fe20000010047 */
[----:B------:R-:W-:Y:S01]  /*a5b0*/  F2FP.SATFINITE.E4M3.F32.PACK_AB_MERGE_C R70, R70, R83, RZ ;  /* 0x000000534646723e */ /* 0x000fe200048070ff */
[----:B------:R-:W-:Y:S01]  /*a5c0*/  IMAD.MOV.U32 R50, RZ, RZ, R62 ;  /* 0x000000ffff327224 */ /* 0x000fe200078e003e */
[----:B------:R-:W-:Y:S01]  /*a5d0*/  F2FP.SATFINITE.E4M3.F32.PACK_AB_MERGE_C R51, R48, R139, R51 ;  /* 0x0000008b3033723e */ /* 0x000fe20004807033 */
[----:B------:R-:W-:Y:S01]  /*a5e0*/  IMAD.MOV.U32 R48, RZ, RZ, R64 ;  /* 0x000000ffff307224 */ /* 0x000fe200078e0040 */
[----:B------:R-:W-:Y:S01]  /*a5f0*/  F2FP.SATFINITE.E4M3.F32.PACK_AB_MERGE_C R49, R84, R65, R86 ;  /* 0x000000415431723e */ /* 0x000fe20004807056 */
[----:B------:R-:W-:Y:S01]  /*a600*/  IMAD.MOV.U32 R54, RZ, RZ, R60 ;  /* 0x000000ffff367224 */ /* 0x000fe200078e003c */
[----:B------:R-:W-:-:S07]  /*a610*/  F2FP.SATFINITE.E4M3.F32.PACK_AB_MERGE_C R55, R71, R82, R70 ;  /* 0x000000524737723e */ /* 0x000fce0004807046 */
.L_x_411:
[----:B------:R-:W-:Y:S05]  /*a620*/  BSYNC B2 ;  /* 0x0000000000027941 */ /* 0x000fea0003800000 */
.L_x_410:
        /* <DEDUP_REMOVED lines=11> */
.L_x_409:
[----:B------:R-:W-:Y:S05]  /*a6e0*/  BSYNC B1 ;  /* 0x0000000000017941 */ /* 0x000fea0003800000 */
.L_x_408:
[----:B-1----:R-:W-:Y:S02]  /*a6f0*/  VIADD R49, R23, 0x60 ;  /* 0x0000006017317836 */ /* 0x002fe40000000000 */
[-C--:B--2---:R-:W-:Y:S02]  /*a700*/  IMAD R48, R116, R122.reuse, RZ ;  /* 0x0000007a74307224 */ /* 0x084fe400078e02ff */
[C---:B------:R-:W-:Y:S01]  /*a710*/  IMAD.WIDE.U32 R120, R49.reuse, R122, R120 ;  /* 0x0000007a31787225 */ /* 0x040fe200078e0078 */
[----:B------:R-:W-:-:S03]  /*a720*/  ISETP.GE.OR P3, PT, R49, R115, P0 ;  /* 0x000000733100720c */ /* 0x000fc60000766670 */
[----:B------:R-:W-:-:S10]  /*a730*/  IMAD R123, R49, R123, R48 ;  /* 0x0000007b317b7224 */ /* 0x000fd400078e0230 */
[----:B------:R-:W-:Y:S05]  /*a740*/  @P3 BRA `(.L_x_390) ;  /* 0x0000001400583947 */ /* 0x000fea0003800000 */
[----:B------:R-:W2:Y:S01]  /*a750*/  LDL R50, [R1+0x20] ;  /* 0x0000200001327983 */ /* 0x000ea20000100800 */
[----:B------:R-:W1:Y:S01]  /*a760*/  LDC.64 R56, c[0x0][0x2e8] ;  /* 0x0000ba00ff387b82 */ /* 0x000e620000000a00 */
[----:B------:R-:W-:Y:S01]  /*a770*/  IADD3 R60, R121, R123, RZ ;  /* 0x0000007b793c7210 */ /* 0x000fe20007ffe0ff */
[----:B------:R-:W-:Y:S01]  /*a780*/  BSSY B1, `(.L_x_412) ;  /* 0x00000f4000017945 */ /* 0x000fe20003800000 */
[----:B------:R-:W-:Y:S02]  /*a790*/  IADD3 R59, P3, P4, R102, R120, R40 ;  /* 0x00000078663b7210 */ /* 0x000fe40007c7e028 */
[----:B------:R-:W-:Y:S02]  /*a7a0*/  ISETP.NE.AND P6, PT, R0, RZ, PT ;  /* 0x000000ff0000720c */ /* 0x000fe40003fc5270 */
[----:B------:R-:W-:Y:S02]  /*a7b0*/  IADD3.X R48, R41, R60, R106, P3, P4 ;  /* 0x0000003c29307210 */ /* 0x000fe40001fe846a */
[----:B------:R-:W-:-:S02]  /*a7c0*/  SEL R137, R112, R137, !P6 ;  /* 0x0000008970897207 */ /* 0x000fc40007000000 */
[----:B------:R-:W-:Y:S02]  /*a7d0*/  SHF.R.U32.HI R51, RZ, 0x3, R237 ;  /* 0x00000003ff337819 */ /* 0x000fe400000116ed */
[----:B-1----:R-:W-:-:S05]  /*a7e0*/  IADD3 R58, P3, R59, R56, RZ ;  /* 0x000000383b3a7210 */ /* 0x002fca0007f7e0ff */
[----:B------:R-:W-:Y:S01]  /*a7f0*/  IMAD.X R59, R48, 0x1, R57, P3 ;  /* 0x00000001303b7824 */ /* 0x000fe200018e0639 */
[----:B------:R-:W-:-:S04]  /*a800*/  SHF.R.S32.HI R48, RZ, 0x1f, R137 ;  /* 0x0000001fff307819 */ /* 0x000fc80000011489 */
[----:B------:R-:W-:-:S04]  /*a810*/  LEA.HI R48, R48, R137, RZ, 0x5 ;  /* 0x0000008930307211 */ /* 0x000fc800078f28ff */
[----:B------:R-:W-:-:S04]  /*a820*/  LEA.HI.SX32 R48, R48, R105, 0x1b ;  /* 0x0000006930307211 */ /* 0x000fc800078fdaff */
[----:B------:R-:W-:Y:S01]  /*a830*/  SHF.R.S32.HI R49, RZ, 0x1f, R48 ;  /* 0x0000001fff317819 */ /* 0x000fe20000011430 */
[----:B------:R-:W-:-:S03]  /*a840*/  IMAD.SHL.U32 R61, R48, 0x10, RZ ;  /* 0x00000010303d7824 */ /* 0x000fc600078e00ff */
[----:B------:R-:W-:Y:S02]  /*a850*/  LEA.HI R49, R49, R48, RZ, 0x3 ;  /* 0x0000003031317211 */ /* 0x000fe400078f18ff */
[----:B------:R-:W-:-:S03]  /*a860*/  LOP3.LUT R48, R237, 0x70, R61, 0xf8, !PT ;  /* 0x00000070ed307812 */ /* 0x000fc600078ef83d */
[----:B------:R-:W-:Y:S01]  /*a870*/  IMAD.SHL.U32 R49, R49, 0x800, RZ ;  /* 0x0000080031317824 */ /* 0x000fe200078e00ff */
[----:B------:R-:W-:-:S04]  /*a880*/  LOP3.LUT R48, R48, R51, RZ, 0x3c, !PT ;  /* 0x0000003330307212 */ /* 0x000fc800078e3cff */
[----:B------:R-:W-:-:S04]  /*a890*/  LOP3.LUT R49, R49, 0xffffc000, RZ, 0xc0, !PT ;  /* 0xffffc00031317812 */ /* 0x000fc800078ec0ff */
[----:B--2---:R-:W-:Y:S02]  /*a8a0*/  IADD3 R51, R48, R49, R50 ;  /* 0x0000003130337210 */ /* 0x004fe40007ffe032 */
        /* <DEDUP_REMOVED lines=8> */
[----:B--2---:R-:W-:Y:S01]  /*a930*/  IMAD.MOV.U32 R67, RZ, RZ, R52 ;  /* 0x000000ffff437224 */ /* 0x004fe200078e0034 */
[----:B------:R-:W-:Y:S01]  /*a940*/  LOP3.LUT R63, R73, 0xff, RZ, 0xc0, !PT ;  /* 0x000000ff493f7812 */ /* 0x000fe200078ec0ff */
[----:B-1----:R-:W-:Y:S01]  /*a950*/  IMAD.MOV.U32 R62, RZ, RZ, R50 ;  /* 0x000000ffff3e7224 */ /* 0x002fe200078e0032 */
[--C-:B------:R-:W-:Y:S02]  /*a960*/  SHF.R.U32.HI R80, RZ, 0x18, R73.reuse ;  /* 0x00000018ff507819 */ /* 0x100fe40000011649 */
[----:B------:R-:W-:Y:S01]  /*a970*/  MOV R64, R48 ;  /* 0x0000003000407202 */ /* 0x000fe20000000f00 */
[----:B------:R-:W-:Y:S01]  /*a980*/  IMAD.SHL.U32 R48, R81, 0x100, RZ ;  /* 0x0000010051307824 */ /* 0x000fe200078e00ff */
[----:B------:R-:W-:Y:S02]  /*a990*/  SHF.R.U32.HI R82, RZ, 0x10, R73 ;  /* 0x00000010ff527819 */ /* 0x000fe40000011649 */
[----:B------:R-:W-:-:S02]  /*a9a0*/  SHF.R.U32.HI R73, RZ, 0x8, R75 ;  /* 0x00000008ff497819 */ /* 0x000fc4000001164b */
[----:B------:R-:W-:Y:S02]  /*a9b0*/  PRMT R65, R80, 0x654, R63 ;  /* 0x0000065450417816 */ /* 0x000fe4000000003f */
[----:B------:R-:W-:Y:S02]  /*a9c0*/  LOP3.LUT R66, R75, 0xff, RZ, 0xc0, !PT ;  /* 0x000000ff4b427812 */ /* 0x000fe400078ec0ff */
[----:B------:R-:W-:Y:S02]  /*a9d0*/  SHF.R.U32.HI R69, RZ, 0x18, R75 ;  /* 0x00000018ff457819 */ /* 0x000fe4000001164b */
[----:B------:R-:W-:Y:S01]  /*a9e0*/  LOP3.LUT R65, R65, 0xff00, R48, 0xf8, !PT ;  /* 0x0000ff0041417812 */ /* 0x000fe200078ef830 */
[----:B------:R-:W-:Y:S01]  /*a9f0*/  IMAD.SHL.U32 R48, R73, 0x100, RZ ;  /* 0x0000010049307824 */ /* 0x000fe200078e00ff */
[----:B------:R-:W-:Y:S02]  /*aa00*/  SHF.R.U32.HI R72, RZ, 0x8, R77 ;  /* 0x00000008ff487819 */ /* 0x000fe4000001164d */
[----:B------:R-:W-:-:S02]  /*aa10*/  SHF.R.U32.HI R78, RZ, 0x10, R75 ;  /* 0x00000010ff4e7819 */ /* 0x000fc4000001164b */
[----:B------:R-:W-:Y:S01]  /*aa20*/  PRMT R69, R69, 0x654, R66 ;  /* 0x0000065445457816 */ /* 0x000fe20000000042 */
[----:B------:R-:W-:Y:S01]  /*aa30*/  IMAD.SHL.U32 R50, R72, 0x100, RZ ;  /* 0x0000010048327824 */ /* 0x000fe200078e00ff */
[----:B------:R-:W-:Y:S02]  /*aa40*/  SHF.L.U32 R52, R82, 0x10, RZ ;  /* 0x0000001052347819 */ /* 0x000fe400000006ff */
[----:B------:R-:W-:Y:S02]  /*aa50*/  LOP3.LUT R68, R77, 0xff, RZ, 0xc0, !PT ;  /* 0x000000ff4d447812 */ /* 0x000fe400078ec0ff */
[----:B------:R-:W-:Y:S02]  /*aa60*/  SHF.R.U32.HI R71, RZ, 0x18, R77 ;  /* 0x00000018ff477819 */ /* 0x000fe4000001164d */
[----:B------:R-:W-:Y:S02]  /*aa70*/  SHF.R.U32.HI R70, RZ, 0x8, R79 ;  /* 0x00000008ff467819 */ /* 0x000fe4000001164f */
[----:B------:R-:W-:Y:S01]  /*aa80*/  LOP3.LUT R69, R69, 0xff00, R48, 0xf8, !PT ;  /* 0x0000ff0045457812 */ /* 0x000fe200078ef830 */
[----:B------:R-:W-:Y:S01]  /*aa90*/  IMAD.U32 R48, R78, 0x10000, RZ ;  /* 0x000100004e307824 */ /* 0x000fe200078e00ff */
[----:B------:R-:W-:-:S02]  /*aaa0*/  LOP3.LUT R52, R65, 0xff0000, R52, 0xf8, !PT ;  /* 0x00ff000041347812 */ /* 0x000fc400078ef834 */
[----:B------:R-:W-:Y:S02]  /*aab0*/  PRMT R71, R71, 0x654, R68 ;  /* 0x0000065447477816 */ /* 0x000fe40000000044 */
[----:B------:R-:W-:Y:S02]  /*aac0*/  F2FP.F16.E4M3.UNPACK_B R72, R132.H1 ;  /* 0x00000084ff48723e */ /* 0x000fe400030006ff */
[----:B------:R-:W-:Y:S02]  /*aad0*/  F2FP.F16.E4M3.UNPACK_B R65, R64.H1 ;  /* 0x00000040ff41723e */ /* 0x000fe400030006ff */
[----:B------:R-:W-:Y:S02]  /*aae0*/  F2FP.F16.E4M3.UNPACK_B R68, R67.H1 ;  /* 0x00000043ff44723e */ /* 0x000fe400030006ff */
[----:B------:R-:W-:Y:S01]  /*aaf0*/  MOV R63, R54 ;  /* 0x00000036003f7202 */ /* 0x000fe20000000f00 */
[----:B------:R-:W-:Y:S01]  /*ab00*/  IMAD.SHL.U32 R54, R70, 0x100, RZ ;  /* 0x0000010046367824 */ /* 0x000fe200078e00ff */
[----:B------:R-:W-:Y:S01]  /*ab10*/  SHF.R.U32.HI R76, RZ, 0x10, R77 ;  /* 0x00000010ff4c7819 */ /* 0x000fe2000001164d */
[----:B------:R-:W-:Y:S01]  /*ab20*/  HADD2.F32 R66, -RZ, R65.H0_H0 ;  /* 0x20000041ff427230 */ /* 0x000fe20000004100 */
[----:B------:R-:W-:-:S02]  /*ab30*/  LOP3.LUT R75, R79, 0xff0000ff, RZ, 0xc0, !PT ;  /* 0xff0000ff4f4b7812 */ /* 0x000fc400078ec0ff */
[----:B------:R-:W-:Y:S01]  /*ab40*/  LOP3.LUT R73, R71, 0xff00, R50, 0xf8, !PT ;  /* 0x0000ff0047497812 */ /* 0x000fe200078ef832 */
[--C-:B------:R-:W-:Y:S01]  /*ab50*/  HADD2.F32 R50, -RZ, R72.reuse.H0_H0 ;  /* 0x20000048ff327230 */ /* 0x100fe20000004100 */
[----:B------:R-:W-:Y:S01]  /*ab60*/  F2FP.F16.E4M3.UNPACK_B R70, R135.H1 ;  /* 0x00000087ff46723e */ /* 0x000fe200030006ff */
[----:B------:R-:W-:Y:S01]  /*ab70*/  HADD2.F32 R72, -RZ, R72.H1_H1 ;  /* 0x30000048ff487230 */ /* 0x000fe20000004100 */
[----:B------:R-:W-:Y:S01]  /*ab80*/  LOP3.LUT R48, R69, 0xff0000, R48, 0xf8, !PT ;  /* 0x00ff000045307812 */ /* 0x000fe200078ef830 */
[----:B------:R-:W-:Y:S01]  /*ab90*/  HADD2.F32 R69, -RZ, R68.H0_H0 ;  /* 0x20000044ff457230 */ /* 0x000fe20000004100 */
[----:B------:R-:W-:Y:S01]  /*aba0*/  LOP3.LUT R75, R75, 0xff00, R54, 0xf8, !PT ;  /* 0x0000ff004b4b7812 */ /* 0x000fe200078ef836 */
[----:B------:R-:W-:Y:S02]  /*abb0*/  IMAD.U32 R54, R76, 0x10000, RZ ;  /* 0x000100004c367824 */ /* 0x000fe400078e00ff */
[----:B------:R-:W-:Y:S01]  /*abc0*/  FMUL.FTZ R76, R66, R50 ;  /* 0x00000032424c7220 */ /* 0x000fe20000410000 */
[----:B------:R-:W-:-:S02]  /*abd0*/  HADD2.F32 R71, -RZ, R70.H0_H0 ;  /* 0x20000046ff477230 */ /* 0x000fc40000004100 */
[C---:B------:R-:W-:Y:S01]  /*abe0*/  FMUL.FTZ R77, R69.reuse, R50 ;  /* 0x00000032454d7220 */ /* 0x040fe20000410000 */
[----:B------:R-:W-:Y:S01]  /*abf0*/  SHF.R.U32.HI R74, RZ, 0x10, R79 ;  /* 0x00000010ff4a7819 */ /* 0x000fe2000001164f */
[----:B------:R-:W-:Y:S01]  /*ac00*/  HADD2.F32 R70, -RZ, R70.H1_H1 ;  /* 0x30000046ff467230 */ /* 0x000fe20000004100 */
[----:B------:R-:W-:Y:S01]  /*ac10*/  F2FP.F16.E4M3.UNPACK_B R132, R132 ;  /* 0x00000084ff84723e */ /* 0x000fe200020006ff */
[-C--:B------:R-:W-:Y:S01]  /*ac20*/  FFMA.FTZ R76, R69, R71.reuse, R76 ;  /* 0x00000047454c7223 */ /* 0x080fe2000001004c */
[----:B------:R-:W-:Y:S01]  /*ac30*/  FFMA.FTZ R77, R66, R71, -R77 ;  /* 0x00000047424d7223 */ /* 0x000fe2000001084d */
[----:B------:R-:W-:Y:S01]  /*ac40*/  HADD2.F32 R69, -RZ, R68.H1_H1 ;  /* 0x30000044ff457230 */ /* 0x000fe20000004100 */
[----:B------:R-:W-:Y:S01]  /*ac50*/  F2FP.F16.E4M3.UNPACK_B R67, R67 ;  /* 0x00000043ff43723e */ /* 0x000fe200020006ff */
[----:B------:R-:W-:Y:S01]  /*ac60*/  HADD2.F32 R66, -RZ, R65.H1_H1 ;  /* 0x30000041ff427230 */ /* 0x000fe20000004100 */
[----:B------:R-:W-:Y:S01]  /*ac70*/  F2FP.F16.E4M3.UNPACK_B R64, R64 ;  /* 0x00000040ff40723e */ /* 0x000fe200020006ff */
[----:B------:R-:W-:Y:S01]  /*ac80*/  IMAD.U32 R74, R74, 0x10000, RZ ;  /* 0x000100004a4a7824 */ /* 0x000fe200078e00ff */
[----:B------:R-:W-:Y:S01]  /*ac90*/  LOP3.LUT R54, R73, 0xff0000, R54, 0xf8, !PT ;  /* 0x00ff000049367812 */ /* 0x000fe200078ef836 */
[----:B------:R-:W-:Y:S01]  /*aca0*/  FMUL.FTZ R73, R69, R72 ;  /* 0x0000004845497220 */ /* 0x000fe20000410000 */
[----:B------:R-:W-:Y:S01]  /*acb0*/  F2FP.F16.E4M3.UNPACK_B R135, R135 ;  /* 0x00000087ff87723e */ /* 0x000fe200020006ff */
[----:B------:R-:W-:-:S02]  /*acc0*/  HADD2.F32 R71, -RZ, R132.H0_H0 ;  /* 0x20000084ff477230 */ /* 0x000fc40000004100 */
[C---:B------:R-:W-:Y:S01]  /*acd0*/  FMUL.FTZ R72, R66.reuse, R72 ;  /* 0x0000004842487220 */ /* 0x040fe20000410000 */
[----:B------:R-:W-:Y:S01]  /*ace0*/  HADD2.F32 R68, -RZ, R67.H0_H0 ;  /* 0x20000043ff447230 */ /* 0x000fe20000004100 */
[----:B------:R-:W-:Y:S01]  /*acf0*/  LOP3.LUT R50, R75, 0xff0000, R74, 0xf8, !PT ;  /* 0x00ff00004b327812 */ /* 0x000fe200078ef84a */
[----:B------:R-:W-:Y:S02]  /*ad00*/  HADD2.F32 R65, -RZ, R64.H0_H0 ;  /* 0x20000040ff417230 */ /* 0x000fe40000004100 */
[-C--:B------:R-:W-:Y:S01]  /*ad10*/  FFMA.FTZ R74, R66, R70.reuse, -R73 ;  /* 0x00000046424a7223 */ /* 0x080fe20000010849 */
[----:B------:R-:W-:Y:S01]  /*ad20*/  FFMA.FTZ R79, R69, R70, R72 ;  /* 0x00000046454f7223 */ /* 0x000fe20000010048 */
[----:B------:R-:W-:Y:S02]  /*ad30*/  HADD2.F32 R66, -RZ, R135.H0_H0 ;  /* 0x20000087ff427230 */ /* 0x000fe40000004100 */
        /* <DEDUP_REMOVED lines=21> */
[----:B------:R-:W-:Y:S01]  /*ae90*/  FMUL.FTZ R78, R68, R70 ;  /* 0x00000046444e7220 */ /* 0x000fe20000410000 */
        /* <DEDUP_REMOVED lines=13> */
[----:B------:R-:W-:Y:S01]  /*af70*/  FFMA.FTZ R84, R66, R69, R71 ;  /* 0x0000004542547223 */ /* 0x000fe20000010047 */
[----:B------:R-:W-:Y:S01]  /*af80*/  F2FP.F16.E4M3.UNPACK_B R136, R136 ;  /* 0x00000088ff88723e */ /* 0x000fe200020006ff */
[----:B------:R-:W-:Y:S01]  /*af90*/  HADD2.F32 R63, -RZ, R62.H0_H0 ;  /* 0x2000003eff3f7230 */ /* 0x000fe20000004100 */
[----:B------:R-:W-:Y:S01]  /*afa0*/  F2FP.SATFINITE.E4M3.F32.PACK_AB_MERGE_C R82, R85, R82, RZ ;  /* 0x000000525552723e */ /* 0x000fe200048070ff */
[----:B------:R-:W-:-:S02]  /*afb0*/  HADD2.F32 R65, -RZ, R64.H0_H0 ;  /* 0x20000040ff417230 */ /* 0x000fc40000004100 */
[----:B------:R-:W-:Y:S02]  /*afc0*/  HADD2.F32 R69, -RZ, R134.H1_H1 ;  /* 0x30000086ff457230 */ /* 0x000fe40000004100 */
[----:B------:R-:W-:Y:S02]  /*afd0*/  HADD2.F32 R64, -RZ, R64.H1_H1 ;  /* 0x30000040ff407230 */ /* 0x000fe40000004100 */
[-C--:B------:R-:W-:Y:S01]  /*afe0*/  FMUL.FTZ R70, R65, R68.reuse ;  /* 0x0000004441467220 */ /* 0x080fe20000410000 */
[----:B------:R-:W-:Y:S02]  /*aff0*/  HADD2.F32 R66, -RZ, R136.H0_H0 ;  /* 0x20000088ff427230 */ /* 0x000fe40000004100 */
[----:B------:R-:W-:Y:S01]  /*b000*/  FMUL.FTZ R68, R63, R68 ;  /* 0x000000443f447220 */ /* 0x000fe20000410000 */
[----:B------:R-:W-:Y:S02]  /*b010*/  HADD2.F32 R62, -RZ, R62.H1_H1 ;  /* 0x3000003eff3e7230 */ /* 0x000fe40000004100 */
[----:B------:R-:W-:Y:S01]  /*b020*/  FMUL.FTZ R71, R64, R69 ;  /* 0x0000004540477220 */ /* 0x000fe20000410000 */
[----:B------:R-:W-:-:S02]  /*b030*/  HADD2.F32 R67, -RZ, R136.H1_H1 ;  /* 0x30000088ff437230 */ /* 0x000fc40000004100 */
[-C--:B------:R-:W-:Y:S01]  /*b040*/  FFMA.FTZ R80, R65, R66.reuse, R68 ;  /* 0x0000004241507223 */ /* 0x080fe20000010044 */
[----:B------:R-:W-:Y:S01]  /*b050*/  FFMA.FTZ R78, R63, R66, -R70 ;  /* 0x000000423f4e7223 */ /* 0x000fe20000010846 */
[C---:B------:R-:W-:Y:S01]  /*b060*/  FMUL.FTZ R69, R62.reuse, R69 ;  /* 0x000000453e457220 */ /* 0x040fe20000410000 */
[----:B------:R-:W-:Y:S01]  /*b070*/  F2FP.F16.E4M3.UNPACK_B R68, R53 ;  /* 0x00000035ff44723e */ /* 0x000fe200020006ff */
[-C--:B------:R-:W-:Y:S01]  /*b080*/  FFMA.FTZ R65, R62, R67.reuse, -R71 ;  /* 0x000000433e417223 */ /* 0x080fe20000010847 */
[----:B------:R-:W-:Y:S01]  /*b090*/  F2FP.F16.E4M3.UNPACK_B R71, R54 ;  /* 0x00000036ff47723e */ /* 0x000fe200020006ff */
[----:B------:R-:W-:Y:S01]  /*b0a0*/  FFMA.FTZ R81, R64, R67, R69 ;  /* 0x0000004340517223 */ /* 0x000fe20000010045 */
[----:B------:R-:W-:Y:S01]  /*b0b0*/  F2FP.F16.E4M3.UNPACK_B R66, R49 ;  /* 0x00000031ff42723e */ /* 0x000fe200020006ff */
[----:B------:R-:W-:Y:S01]  /*b0c0*/  HADD2.F32 R69, -RZ, R68.H0_H0 ;  /* 0x20000044ff457230 */ /* 0x000fe20000004100 */
[----:B------:R-:W-:Y:S01]  /*b0d0*/  F2FP.SATFINITE.E4M3.F32.PACK_AB_MERGE_C R62, R74, R77, RZ ;  /* 0x0000004d4a3e723e */ /* 0x000fe200048070ff */
[----:B------:R-:W-:Y:S01]  /*b0e0*/  HADD2.F32 R74, -RZ, R71.H0_H0 ;  /* 0x20000047ff4a7230 */ /* 0x000fe20000004100 */
[----:B------:R-:W-:Y:S01]  /*b0f0*/  F2FP.F16.E4M3.UNPACK_B R70, R52 ;  /* 0x00000034ff46723e */ /* 0x000fe200020006ff */
[----:B------:R-:W-:Y:S01]  /*b100*/  HADD2.F32 R67, -RZ, R66.H0_H0 ;  /* 0x20000042ff437230 */ /* 0x000fe20000004100 */
[----:B------:R-:W-:Y:S01]  /*b110*/  F2FP.SATFINITE.E4M3.F32.PACK_AB_MERGE_C R63, R79, R76, RZ ;  /* 0x0000004c4f3f723e */ /* 0x000fe200048070ff */
[----:B------:R-:W-:Y:S01]  /*b120*/  HADD2.F32 R68, -RZ, R68.H1_H1 ;  /* 0x30000044ff447230 */ /* 0x000fe20000004100 */
[----:B------:R-:W-:Y:S01]  /*b130*/  F2FP.SATFINITE.E4M3.F32.PACK_AB_MERGE_C R62, R75, R72, R62 ;  /* 0x000000484b3e723e */ /* 0x000fe2000480703e */
[----:B------:R-:W-:-:S02]  /*b140*/  HADD2.F32 R72, -RZ, R70.H0_H0 ;  /* 0x20000046ff487230 */ /* 0x000fc40000004100 */
[-C--:B------:R-:W-:Y:S01]  /*b150*/  FMUL.FTZ R76, R69, R74.reuse ;  /* 0x0000004a454c7220 */ /* 0x080fe20000410000 */
[----:B------:R-:W-:Y:S01]  /*b160*/  FMUL.FTZ R74, R67, R74 ;  /* 0x0000004a434a7220 */ /* 0x000fe20000410000 */
[----:B------:R-:W-:Y:S01]  /*b170*/  HADD2.F32 R71, -RZ, R71.H1_H1 ;  /* 0x30000047ff477230 */ /* 0x000fe20000004100 */
[----:B------:R-:W-:Y:S01]  /*b180*/  F2FP.SATFINITE.E4M3.F32.PACK_AB_MERGE_C R63, R132, R73, R63 ;  /* 0x00000049843f723e */ /* 0x000fe2000480703f */
[----:B------:R-:W-:Y:S02]  /*b190*/  HADD2.F32 R66, -RZ, R66.H1_H1 ;  /* 0x30000042ff427230 */ /* 0x000fe40000004100 */
[-C--:B------:R-:W-:Y:S01]  /*b1a0*/  FFMA.FTZ R74, R69, R72.reuse, R74 ;  /* 0x00000048454a7223 */ /* 0x080fe2000001004a */
[----:B------:R-:W-:Y:S02]  /*b1b0*/  HADD2.F32 R69, -RZ, R70.H1_H1 ;  /* 0x30000046ff457230 */ /* 0x000fe40000004100 */
[-C--:B------:R-:W-:Y:S01]  /*b1c0*/  FMUL.FTZ R73, R68, R71.reuse ;  /* 0x0000004744497220 */ /* 0x080fe20000410000 */
[----:B------:R-:W-:Y:S01]  /*b1d0*/  FFMA.FTZ R76, R67, R72, -R76 ;  /* 0x00000048434c7223 */ /* 0x000fe2000001084c */
[C---:B------:R-:W-:Y:S01]  /*b1e0*/  FMUL.FTZ R71, R66.reuse, R71 ;  /* 0x0000004742477220 */ /* 0x040fe20000410000 */
[----:B------:R-:W-:Y:S01]  /*b1f0*/  F2FP.F16.E4M3.UNPACK_B R49, R49.H1 ;  /* 0x00000031ff31723e */ /* 0x000fe200030006ff */
[----:B------:R-:W-:Y:S01]  /*b200*/  FFMA.FTZ R75, R66, R69, -R73 ;  /* 0x00000045424b7223 */ /* 0x000fe20000010849 */
[----:B------:R-:W-:Y:S01]  /*b210*/  F2FP.F16.E4M3.UNPACK_B R67, R53.H1 ;  /* 0x00000035ff43723e */ /* 0x000fe200030006ff */
[----:B------:R-:W-:Y:S01]  /*b220*/  FFMA.FTZ R77, R68, R69, R71 ;  /* 0x00000045444d7223 */ /* 0x000fe20000010047 */
[----:B------:R-:W-:Y:S01]  /*b230*/  F2FP.F16.E4M3.UNPACK_B R66, R54.H1 ;  /* 0x00000036ff42723e */ /* 0x000fe200030006ff */
[----:B------:R-:W-:Y:S01]  /*b240*/  HADD2.F32 R53, -RZ, R49.H0_H0 ;  /* 0x20000031ff357230 */ /* 0x000fe20000004100 */
[----:B------:R-:W-:Y:S01]  /*b250*/  F2FP.F16.E4M3.UNPACK_B R52, R52.H1 ;  /* 0x00000034ff34723e */ /* 0x000fe200030006ff */
[--C-:B------:R-:W-:Y:S01]  /*b260*/  HADD2.F32 R54, -RZ, R67.reuse.H0_H0 ;  /* 0x20000043ff367230 */ /* 0x100fe20000004100 */
[----:B------:R-:W-:Y:S01]  /*b270*/  F2FP.SATFINITE.E4M3.F32.PACK_AB_MERGE_C R64, R84, R83, RZ ;  /* 0x000000535440723e */ /* 0x000fe200048070ff */
[--C-:B------:R-:W-:Y:S01]  /*b280*/  HADD2.F32 R68, -RZ, R66.reuse.H0_H0 ;  /* 0x20000042ff447230 */ /* 0x100fe20000004100 */
[----:B------:R-:W-:Y:S01]  /*b290*/  F2FP.SATFINITE.E4M3.F32.PACK_AB_MERGE_C R65, R65, R78, R82 ;  /* 0x0000004e4141723e */ /* 0x000fe20004807052 */
[----:B------:R-:W-:Y:S01]  /*b2a0*/  HADD2.F32 R67, -RZ, R67.H1_H1 ;  /* 0x30000043ff437230 */ /* 0x000fe20000004100 */
[----:B------:R-:W-:Y:S01]  /*b2b0*/  F2FP.SATFINITE.E4M3.F32.PACK_AB_MERGE_C R64, R81, R80, R64 ;  /* 0x000000505140723e */ /* 0x000fe20004807040 */
[----:B------:R-:W-:-:S02]  /*b2c0*/  HADD2.F32 R70, -RZ, R66.H1_H1 ;  /* 0x30000042ff467230 */ /* 0x000fc40000004100 */
[CC--:B------:R-:W-:Y:S01]  /*b2d0*/  FMUL.FTZ R72, R54.reuse, R68.reuse ;  /* 0x0000004436487220 */ /* 0x0c0fe20000410000 */
[----:B------:R-:W-:Y:S02]  /*b2e0*/  HADD2.F32 R49, -RZ, R49.H1_H1 ;  /* 0x30000031ff317230 */ /* 0x000fe40000004100 */
[----:B------:R-:W-:Y:S01]  /*b2f0*/  FMUL.FTZ R69, R53, R68 ;  /* 0x0000004435457220 */ /* 0x000fe20000410000 */
[--C-:B------:R-:W-:Y:S02]  /*b300*/  HADD2.F32 R66, -RZ, R52.reuse.H0_H0 ;  /* 0x20000034ff427230 */ /* 0x100fe40000004100 */
[-C--:B------:R-:W-:Y:S01]  /*b310*/  FMUL.FTZ R68, R67, R70.reuse ;  /* 0x0000004643447220 */ /* 0x080fe20000410000 */
[----:B------:R-:W-:Y:S02]  /*b320*/  HADD2.F32 R52, -RZ, R52.H1_H1 ;  /* 0x30000034ff347230 */ /* 0x000fe40000004100 */
[----:B------:R-:W-:Y:S01]  /*b330*/  FMUL.FTZ R70, R49, R70 ;  /* 0x0000004631467220 */ /* 0x000fe20000410000 */
[----:B------:R-:W-:Y:S01]  /*b340*/  F2FP.F16.E4M3.UNPACK_B R71, R50.H1 ;  /* 0x00000032ff47723e */ /* 0x000fe200030006ff */
[----:B------:R-:W-:Y:S01]  /*b350*/  FFMA.FTZ R79, R54, R66, R69 ;  /* 0x00000042364f7223 */ /* 0x000fe20000010045 */
[----:B------:R-:W-:Y:S01]  /*b360*/  F2FP.F16.E4M3.UNPACK_B R54, R55 ;  /* 0x00000037ff36723e */ /* 0x000fe200020006ff */
[----:B------:R-:W-:Y:S01]  /*b370*/  FFMA.FTZ R80, R67, R52, R70 ;  /* 0x0000003443507223 */ /* 0x000fe20000010046 */
[----:B------:R-:W-:Y:S01]  /*b380*/  F2FP.F16.E4M3.UNPACK_B R70, R50 ;  /* 0x00000032ff46723e */ /* 0x000fe200020006ff */
[----:B------:R-:W-:Y:S01]  /*b390*/  FFMA.FTZ R81, R49, R52, -R68 ;  /* 0x0000003431517223 */ /* 0x000fe20000010844 */
[-C--:B------:R-:W-:Y:S01]  /*b3a0*/  F2FP.F16.E4M3.UNPACK_B R49, R51.reuse ;  /* 0x00000033ff31723e */ /* 0x080fe200020006ff */
[----:B------:R-:W-:Y:S01]  /*b3b0*/  FFMA.FTZ R78, R53, R66, -R72 ;  /* 0x00000042354e7223 */ /* 0x000fe20000010848 */
[----:B------:R-:W-:Y:S01]  /*b3c0*/  F2FP.F16.E4M3.UNPACK_B R51, R51.H1 ;  /* 0x00000033ff33723e */ /* 0x000fe200030006ff */
[----:B------:R-:W-:Y:S01]  /*b3d0*/  HADD2.F32 R66, -RZ, R54.H0_H0 ;  /* 0x20000036ff427230 */ /* 0x000fe20000004100 */
[-C--:B------:R-:W-:Y:S01]  /*b3e0*/  F2FP.F16.E4M3.UNPACK_B R50, R48.reuse ;  /* 0x00000030ff32723e */ /* 0x080fe200020006ff */
[----:B------:R-:W-:Y:S01]  /*b3f0*/  HADD2.F32 R73, -RZ, R70.H0_H0 ;  /* 0x20000046ff497230 */ /* 0x000fe20000004100 */
[----:B------:R-:W-:Y:S01]  /*b400*/  F2FP.F16.E4M3.UNPACK_B R55, R55.H1 ;  /* 0x00000037ff37723e */ /* 0x000fe200030006ff */
[----:B------:R-:W-:Y:S01]  /*b410*/  HADD2.F32 R52, -RZ, R49.H0_H0 ;  /* 0x20000031ff347230 */ /* 0x000fe20000004100 */
[----:B------:R-:W-:Y:S01]  /*b420*/  F2FP.F16.E4M3.UNPACK_B R67, R48.H1 ;  /* 0x00000030ff43723e */ /* 0x000fe200030006ff */
[----:B------:R-:W-:-:S02]  /*b430*/  HADD2.F32 R53, -RZ, R51.H0_H0 ;  /* 0x20000033ff357230 */ /* 0x000fc40000004100 */
[-C--:B------:R-:W-:Y:S01]  /*b440*/  FMUL.FTZ R83, R66, R73.reuse ;  /* 0x0000004942537220 */ /* 0x080fe20000410000 */
[----:B------:R-:W-:Y:S02]  /*b450*/  HADD2.F32 R72, -RZ, R71.H0_H0 ;  /* 0x20000047ff487230 */ /* 0x000fe40000004100 */
[C---:B------:R-:W-:Y:S01]  /*b460*/  FMUL.FTZ R73, R52.reuse, R73 ;  /* 0x0000004934497220 */ /* 0x040fe20000410000 */
[----:B------:R-:W-:Y:S01]  /*b470*/  HADD2.F32 R69, -RZ, R50.H0_H0 ;  /* 0x20000032ff457230 */ /* 0x000fe20000004100 */
[----:B------:R-:W-:Y:S01]  /*b480*/  F2FP.SATFINITE.E4M3.F32.PACK_AB_MERGE_C R78, R81, R78, RZ ;  /* 0x0000004e514e723e */ /* 0x000fe200048070ff */
[----:B------:R-:W-:Y:S02]  /*b490*/  HADD2.F32 R48, -RZ, R55.H0_H0 ;  /* 0x20000037ff307230 */ /* 0x000fe40000004100 */
[----:B------:R-:W-:Y:S01]  /*b4a0*/  FMUL.FTZ R85, R53, R72 ;  /* 0x0000004835557220 */ /* 0x000fe20000410000 */
[----:B------:R-:W-:Y:S02]  /*b4b0*/  HADD2.F32 R68, -RZ, R67.H0_H0 ;  /* 0x20000043ff447230 */ /* 0x000fe40000004100 */
[----:B------:R-:W-:Y:S01]  /*b4c0*/  FFMA.FTZ R83, R52, R69, -R83 ;  /* 0x0000004534537223 */ /* 0x000fe20000010853 */
[----:B------:R-:W-:-:S02]  /*b4d0*/  HADD2.F32 R55, -RZ, R55.H1_H1 ;  /* 0x30000037ff377230 */ /* 0x000fc40000004100 */
[C---:B------:R-:W-:Y:S01]  /*b4e0*/  FMUL.FTZ R82, R48.reuse, R72 ;  /* 0x0000004830527220 */ /* 0x040fe20000410000 */
[----:B------:R-:W-:Y:S02]  /*b4f0*/  HADD2.F32 R52, -RZ, R71.H1_H1 ;  /* 0x30000047ff347230 */ /* 0x000fe40000004100 */
[-C--:B------:R-:W-:Y:S01]  /*b500*/  FFMA.FTZ R85, R48, R68.reuse, R85 ;  /* 0x0000004430557223 */ /* 0x080fe20000010055 */
[----:B------:R-:W-:Y:S02]  /*b510*/  HADD2.F32 R51, -RZ, R51.H1_H1 ;  /* 0x30000033ff337230 */ /* 0x000fe40000004100 */
[----:B------:R-:W-:Y:S01]  /*b520*/  FFMA.FTZ R73, R66, R69, R73 ;  /* 0x0000004542497223 */ /* 0x000fe20000010049 */
[----:B------:R-:W-:Y:S02]  /*b530*/  HADD2.F32 R54, -RZ, R54.H1_H1 ;  /* 0x30000036ff367230 */ /* 0x000fe40000004100 */
[----:B------:R-:W-:Y:S01]  /*b540*/  FFMA.FTZ R82, R53, R68, -R82 ;  /* 0x0000004435527223 */ /* 0x000fe20000010852 */
[----:B------:R-:W-:-:S02]  /*b550*/  HADD2.F32 R70, -RZ, R70.H1_H1 ;  /* 0x30000046ff467230 */ /* 0x000fc40000004100 */
[-C--:B------:R-:W-:Y:S01]  /*b560*/  FMUL.FTZ R66, R55, R52.reuse ;  /* 0x0000003437427220 */ /* 0x080fe20000410000 */
[----:B------:R-:W-:Y:S02]  /*b570*/  HADD2.F32 R49, -RZ, R49.H1_H1 ;  /* 0x30000031ff317230 */ /* 0x000fe40000004100 */
[----:B------:R-:W-:Y:S01]  /*b580*/  FMUL.FTZ R68, R51, R52 ;  /* 0x0000003433447220 */ /* 0x000fe20000410000 */
[----:B------:R-:W-:Y:S02]  /*b590*/  HADD2.F32 R48, -RZ, R67.H1_H1 ;  /* 0x30000043ff307230 */ /* 0x000fe40000004100 */
[-C--:B------:R-:W-:Y:S01]  /*b5a0*/  FMUL.FTZ R52, R54, R70.reuse ;  /* 0x0000004636347220 */ /* 0x080fe20000410000 */
[----:B------:R-:W-:Y:S02]  /*b5b0*/  HADD2.F32 R50, -RZ, R50.H1_H1 ;  /* 0x30000032ff327230 */ /* 0x000fe40000004100 */
[----:B------:R-:W-:Y:S01]  /*b5c0*/  FMUL.FTZ R53, R49, R70 ;  /* 0x0000004631357220 */ /* 0x000fe20000410000 */
[----:B------:R-:W-:Y:S01]  /*b5d0*/  F2FP.SATFINITE.E4M3.F32.PACK_AB_MERGE_C R79, R80, R79, RZ ;  /* 0x0000004f504f723e */ /* 0x000fe200048070ff */
[-C--:B------:R-:W-:Y:S01]  /*b5e0*/  FFMA.FTZ R51, R51, R48.reuse, -R66 ;  /* 0x0000003033337223 */ /* 0x080fe20000010842 */
[----:B------:R-:W-:Y:S01]  /*b5f0*/  FFMA.FTZ R68, R55, R48, R68 ;  /* 0x0000003037447223 */ /* 0x000fe20000010044 */
[-C--:B------:R-:W-:Y:S01]  /*b600*/  FFMA.FTZ R52, R49, R50.reuse, -R52 ;  /* 0x0000003231347223 */ /* 0x080fe20000010834 */
[----:B------:R-:W-:Y:S01]  /*b610*/  FFMA.FTZ R50, R54, R50, R53 ;  /* 0x0000003236327223 */ /* 0x000fe20000010035 */
[----:B------:R-:W-:Y:S01]  /*b620*/  F2FP.SATFINITE.E4M3.F32.PACK_AB_MERGE_C R49, R75, R76, R78 ;  /* 0x0000004c4b31723e */ /* 0x000fe2000480704e */
[----:B------:R-:W-:Y:S01]  /*b630*/  IMAD.MOV.U32 R54, RZ, RZ, R64 ;  /* 0x000000ffff367224 */ /* 0x000fe200078e0040 */
[----:B------:R-:W-:-:S02]  /*b640*/  F2FP.SATFINITE.E4M3.F32.PACK_AB_MERGE_C R51, R51, R82, RZ ;  /* 0x000000523333723e */ /* 0x000fc400048070ff */
[----:B------:R-:W-:Y:S02]  /*b650*/  F2FP.SATFINITE.E4M3.F32.PACK_AB_MERGE_C R68, R68, R85, RZ ;  /* 0x000000554444723e */ /* 0x000fe400048070ff */
[----:B------:R-:W-:Y:S01]  /*b660*/  F2FP.SATFINITE.E4M3.F32.PACK_AB_MERGE_C R51, R52, R83, R51 ;  /* 0x000000533433723e */ /* 0x000fe20004807033 */
[----:B------:R-:W-:Y:S01]  /*b670*/  IMAD.MOV.U32 R52, RZ, RZ, R63 ;  /* 0x000000ffff347224 */ /* 0x000fe200078e003f */
[----:B------:R-:W-:Y:S01]  /*b680*/  F2FP.SATFINITE.E4M3.F32.PACK_AB_MERGE_C R55, R50, R73, R68 ;  /* 0x000000493237723e */ /* 0x000fe20004807044 */
[----:B------:R-:W-:Y:S01]  /*b690*/  IMAD.MOV.U32 R50, RZ, RZ, R65 ;  /* 0x000000ffff327224 */ /* 0x000fe200078e0041 */
[----:B------:R-:W-:Y:S02]  /*b6a0*/  F2FP.SATFINITE.E4M3.F32.PACK_AB_MERGE_C R53, R77, R74, R79 ;  /* 0x0000004a4d35723e */ /* 0x000fe4000480704f */
[----:B------:R-:W-:-:S07]  /*b6b0*/  MOV R48, R62 ;  /* 0x0000003e00307202 */ /* 0x000fce0000000f00 */
.L_x_413:
[----:B------:R-:W-:Y:S05]  /*b6c0*/  BSYNC B1 ;  /* 0x0000000000017941 */ /* 0x000fea0003800000 */
.L_x_412:
[----:B-1----:R3:W-:Y:S01]  /*b6d0*/  STG.E.128 desc[UR42][R58.64], R48 ;  /* 0x000000303a007986 */ /* 0x0027e2000c101d2a */
[----:B------:R-:W-:-:S13]  /*b6e0*/  ISETP.GE.AND P2, PT, R61, R133, PT ;  /* 0x000000853d00720c */ /* 0x000fda0003f46270 */
[----:B------:R-:W-:Y:S05]  /*b6f0*/  @P2 BRA `(.L_x_390) ;  /* 0x00000004006c2947 */ /* 0x000fea0003800000 */
[--C-:B---3--:R-:W-:Y:S02]  /*b700*/  SHF.R.S32.HI R48, RZ, 0x1f, R61.reuse ;  /* 0x0000001fff307819 */ /* 0x108fe4000001143d */
[----:B------:R-:W-:-:S04]  /*b710*/  IADD3 R61, P2, P3, R102, R120, R61 ;  /* 0x00000078663d7210 */ /* 0x000fc80007b5e03d */
[----:B------:R-:W-:Y:S02]  /*b720*/  IADD3.X R60, R41, R60, R48, P2, P3 ;  /* 0x0000003c293c7210 */ /* 0x000fe400017e6430 */
[----:B------:R-:W-:-:S04]  /*b730*/  IADD3 R56, P2, R61, R56, RZ ;  /* 0x000000383d387210 */ /* 0x000fc80007f5e0ff */
[----:B------:R-:W-:-:S05]  /*b740*/  IADD3.X R57, R60, R57, RZ, P2, !PT ;  /* 0x000000393c397210 */ /* 0x000fca00017fe4ff */
[----:B--2---:R4:W-:Y:S01]  /*b750*/  STG.E.128 desc[UR42][R56.64], R52 ;  /* 0x0000003438007986 */ /* 0x0049e2000c101d2a */
[----:B------:R-:W-:Y:S05]  /*b760*/  BRA `(.L_x_390) ;  /* 0x0000000400507947 */ /* 0x000fea0003800000 */
.L_x_353:
[----:B------:R-:W-:-:S06]  /*b770*/  UISETP.NE.AND UP0, UPT, UR47, 0x3, UPT ;  /* 0x000000032f00788c */ /* 0x000fcc000bf05270 */
[----:B------:R-:W-:-:S13]  /*b780*/  PLOP3.LUT P5, PT, PT, PT, UP0, 0x80, 0x0 ;  /* 0x000000000000781c */ /* 0x000fda0003faf008 */
[----:B------:R-:W-:Y:S05]  /*b790*/  @!P5 BRA `(.L_x_414) ;  /* 0x000000000004d947 */ /* 0x000fea0003800000 */
[----:B------:R-:W-:Y:S01]  /*b7a0*/  BPT.TRAP 0x1 ;  /* 0x000000040000795c */ /* 0x000fe20000300000 */
.L_x_414:
[----:B------:R-:W-:Y:S01]  /*b7b0*/  IMAD R110, R232, 0x8, R22 ;  /* 0x00000008e86e7824 */ /* 0x000fe200078e0216 */
[----:B------:R-:W-:Y:S01]  /*b7c0*/  SHF.L.U32 R124, R234, 0x1f, RZ ;  /* 0x0000001fea7c7819 */ /* 0x000fe200000006ff */
[----:B------:R-:W-:Y:S01]  /*b7d0*/  IMAD R115, R25, -0x80, R2 ;  /* 0xffffff8019737824 */ /* 0x000fe200078e0202 */
[----:B------:R-:W-:Y:S01]  /*b7e0*/  BSSY B1, `(.L_x_415) ;  /* 0x0000006000017945 */ /* 0x000fe20003800000 */
[----:B------:R-:W-:Y:S01]  /*b7f0*/  SHF.R.S32.HI R48, RZ, 0x1f, R25 ;  /* 0x0000001fff307819 */ /* 0x000fe20000011419 */
[----:B------:R-:W0:Y:S01]  /*b800*/  SYNCS.PHASECHK.TRANS64.TRYWAIT P2, [R110+URZ+0x38890], R124 ;  /* 0x0388907c6e0075a7 */ /* 0x000e22000804017f */
[----:B------:R-:W-:Y:S01]  /*b810*/  IMAD R49, R3, R25, RZ ;  /* 0x0000001903317224 */ /* 0x000fe200078e02ff */
[----:B------:R-:W-:Y:S01]  /*b820*/  VIMNMX R115, R115, 0x80, PT ;  /* 0x0000008073737848 */ /* 0x000fe20003fe0100 */
[----:B0-----:R-:W-:Y:S06]  /*b830*/  @!P2 BRA `(.L_x_416) ;  /* 0x0000019c00f0a947 */ /* 0x001fec0003800000 */
.L_x_661:
[----:B------:R-:W-:Y:S05]  /*b840*/  BSYNC B1 ;  /* 0x0000000000017941 */ /* 0x000fea0003800000 */
.L_x_415:
[----:B------:R-:W-:Y:S01]  /*b850*/  ISETP.GE.AND P2, PT, R23, R115, PT ;  /* 0x000000731700720c */ /* 0x000fe20003f46270 */
[----:B------:R-:W-:Y:S01]  /*b860*/  IMAD R49, R48, R129, R49 ;  /* 0x0000008130317224 */ /* 0x000fe200078e0231 */
[----:B------:R-:W-:Y:S01]  /*b870*/  BSSY B1, `(.L_x_417) ;  /* 0x000000e000017945 */ /* 0x000fe20003800000 */
[----:B------:R-:W-:-:S04]  /*b880*/  IMAD.WIDE.U32 R56, R129, R25, RZ ;  /* 0x0000001981387225 */ /* 0x000fc800078e00ff */
[----:B------:R-:W-:-:S06]  /*b890*/  IMAD.IADD R63, R49, 0x1, R57 ;  /* 0x00000001313f7824 */ /* 0x000fcc00078e0239 */
[----:B------:R-:W-:Y:S05]  /*b8a0*/  @P2 BRA `(.L_x_418) ;  /* 0x0000000000282947 */ /* 0x000fea0003800000 */
[----:B------:R-:W1:Y:S01]  /*b8b0*/  @!P0 LDS.128 R48, [R114+0x28400] ;  /* 0x0284000072308984 */ /* 0x000e620000000c00 */
[----:B------:R-:W2:Y:S03]  /*b8c0*/  @!P0 LDC.64 R58, c[0x0][0x2e8] ;  /* 0x0000ba00ff3a8b82 */ /* 0x000ea60000000a00 */
[----:B------:R-:W3:Y:S05]  /*b8d0*/  @!P1 LDS.128 R52, [R114+0x2c400] ;  /* 0x02c4000072349984 */ /* 0x000eea0000000c00 */
[----:B------:R-:W4:Y:S01]  /*b8e0*/  @!P1 LDC.64 R60, c[0x0][0x2e8] ;  /* 0x0000ba00ff3c9b82 */ /* 0x000f220000000a00 */
[----:B--2---:R-:W-:-:S04]  /*b8f0*/  @!P0 IADD3 R58, P2, P3, R56, R58, R39 ;  /* 0x0000003a383a8210 */ /* 0x004fc80007b5e027 */
[----:B------:R-:W-:Y:S02]  /*b900*/  @!P0 IADD3.X R59, R63, R59, R44, P2, P3 ;  /* 0x0000003b3f3b8210 */ /* 0x000fe400017e642c */
[----:B----4-:R-:W-:-:S04]  /*b910*/  @!P1 IADD3 R60, P2, P3, R43, R60, R56 ;  /* 0x0000003c2b3c9210 */ /* 0x010fc80007b5e038 */
[----:B------:R-:W-:Y:S01]  /*b920*/  @!P1 IADD3.X R61, R108, R61, R63, P2, P3 ;  /* 0x0000003d6c3d9210 */ /* 0x000fe200017e643f */
[----:B-1----:R1:W-:Y:S04]  /*b930*/  @!P0 STG.E.128 desc[UR42][R58.64], R48 ;  /* 0x000000303a008986 */ /* 0x0023e8000c101d2a */
[----:B---3--:R1:W-:Y:S04]  /*b940*/  @!P1 STG.E.128 desc[UR42][R60.64], R52 ;  /* 0x000000343c009986 */ /* 0x0083e8000c101d2a */
.L_x_418:
[----:B------:R-:W-:Y:S05]  /*b950*/  BSYNC B1 ;  /* 0x0000000000017941 */ /* 0x000fea0003800000 */
.L_x_417:
[----:B-1----:R-:W-:Y:S01]  /*b960*/  VIADD R48, R23, 0x20 ;  /* 0x0000002017307836 */ /* 0x002fe20000000000 */
[----:B------:R-:W-:Y:S04]  /*b970*/  BSSY B1, `(.L_x_419) ;  /* 0x000000f000017945 */ /* 0x000fe80003800000 */
[----:B------:R-:W-:-:S13]  /*b980*/  ISETP.GE.AND P2, PT, R48, R115, PT ;  /* 0x000000733000720c */ /* 0x000fda0003f46270 */
[----:B------:R-:W-:Y:S05]  /*b990*/  @P2 BRA `(.L_x_420) ;  /* 0x0000000000302947 */ /* 0x000fea0003800000 */
[----:B------:R-:W1:Y:S01]  /*b9a0*/  @!P0 LDC.64 R58, c[0x0][0x2e8] ;  /* 0x0000ba00ff3a8b82 */ /* 0x000e620000000a00 */
[----:B------:R-:W-:Y:S01]  /*b9b0*/  IADD3 R48, P2, R90, R56, RZ ;  /* 0x000000385a307210 */ /* 0x000fe20007f5e0ff */
[----:B------:R-:W-:Y:S03]  /*b9c0*/  @!P1 LDS.128 R52, [R114+0x2d400] ;  /* 0x02d4000072349984 */ /* 0x000fe60000000c00 */
[----:B------:R-:W-:-:S03]  /*b9d0*/  IADD3.X R49, R63, R91, RZ, P2, !PT ;  /* 0x0000005b3f317210 */ /* 0x000fc600017fe4ff */
[----:B------:R-:W2:Y:S01]  /*b9e0*/  @!P1 LDC.64 R60, c[0x0][0x2e8] ;  /* 0x0000ba00ff3c9b82 */ /* 0x000ea20000000a00 */
[----:B-1----:R-:W-:-:S04]  /*b9f0*/  @!P0 IADD3 R58, P2, P3, R48, R58, R39 ;  /* 0x0000003a303a8210 */ /* 0x002fc80007b5e027 */
[----:B------:R-:W-:Y:S02]  /*ba00*/  @!P0 IADD3.X R59, R49, R59, R44, P2, P3 ;  /* 0x0000003b313b8210 */ /* 0x000fe400017e642c */
[----:B--2---:R-:W-:-:S04]  /*ba10*/  @!P1 IADD3 R60, P2, P3, R43, R60, R48 ;  /* 0x0000003c2b3c9210 */ /* 0x004fc80007b5e030 */
[----:B------:R-:W-:Y:S02]  /*ba20*/  @!P1 IADD3.X R61, R108, R61, R49, P2, P3 ;  /* 0x0000003d6c3d9210 */ /* 0x000fe400017e6431 */
[----:B------:R-:W1:Y:S04]  /*ba30*/  @!P0 LDS.128 R48, [R114+0x29400] ;  /* 0x0294000072308984 */ /* 0x000e680000000c00 */
[----:B-1----:R1:W-:Y:S04]  /*ba40*/  @!P0 STG.E.128 desc[UR42][R58.64], R48 ;  /* 0x000000303a008986 */ /* 0x0023e8000c101d2a */
[----:B------:R1:W-:Y:S02]  /*ba50*/  @!P1 STG.E.128 desc[UR42][R60.64], R52 ;  /* 0x000000343c009986 */ /* 0x0003e4000c101d2a */
.L_x_420:
[----:B------:R-:W-:Y:S05]  /*ba60*/  BSYNC B1 ;  /* 0x0000000000017941 */ /* 0x000fea0003800000 */
.L_x_419:
[----:B-1----:R-:W-:Y:S01]  /*ba70*/  VIADD R48, R23, 0x40 ;  /* 0x0000004017307836 */ /* 0x002fe20000000000 */
[----:B------:R-:W-:Y:S04]  /*ba80*/  BSSY B1, `(.L_x_421) ;  /* 0x000000f000017945 */ /* 0x000fe80003800000 */
[----:B------:R-:W-:-:S13]  /*ba90*/  ISETP.GE.AND P2, PT, R48, R115, PT ;  /* 0x000000733000720c */ /* 0x000fda0003f46270 */
[----:B------:R-:W-:Y:S05]  /*baa0*/  @P2 BRA `(.L_x_422) ;  /* 0x0000000000302947 */ /* 0x000fea0003800000 */
[----:B------:R-:W1:Y:S01]  /*bab0*/  @!P0 LDC.64 R58, c[0x0][0x2e8] ;  /* 0x0000ba00ff3a8b82 */ /* 0x000e620000000a00 */
[----:B------:R-:W-:Y:S01]  /*bac0*/  LEA R48, P2, R104, R56, 0x6 ;  /* 0x0000003868307211 */ /* 0x000fe200078430ff */
[----:B------:R-:W-:Y:S04]  /*bad0*/  @!P1 LDS.128 R52, [R114+0x2e400] ;  /* 0x02e4000072349984 */ /* 0x000fe80000000c00 */
[----:B------:R-:W-:Y:S02]  /*bae0*/  IMAD.X R49, R63, 0x1, R33, P2 ;  /* 0x000000013f317824 */ /* 0x000fe400010e0621 */
        /* <DEDUP_REMOVED lines=8> */
.L_x_422:
[----:B------:R-:W-:Y:S05]  /*bb70*/  BSYNC B1 ;  /* 0x0000000000017941 */ /* 0x000fea0003800000 */
.L_x_421:
[----:B-1----:R-:W-:-:S05]  /*bb80*/  VIADD R48, R23, 0x60 ;  /* 0x0000006017307836 */ /* 0x002fca0000000000 */
[----:B------:R-:W-:-:S13]  /*bb90*/  ISETP.GE.AND P2, PT, R48, R115, PT ;  /* 0x000000733000720c */ /* 0x000fda0003f46270 */
[----:B------:R-:W-:Y:S05]  /*bba0*/  @P2 BRA `(.L_x_390) ;  /* 0x0000000000402947 */ /* 0x000fea0003800000 */
[----:B------:R-:W1:Y:S01]  /*bbb0*/  LDC.64 R50, c[0x0][0x300] ;  /* 0x0000c000ff327b82 */ /* 0x000e620000000a00 */
[----:B------:R-:W-:Y:S01]  /*bbc0*/  MOV R58, R56 ;  /* 0x00000038003a7202 */ /* 0x000fe20000000f00 */
[----:B------:R-:W-:Y:S01]  /*bbd0*/  IMAD.MOV.U32 R59, RZ, RZ, R63 ;  /* 0x000000ffff3b7224 */ /* 0x000fe200078e003f */
[----:B------:R-:W-:Y:S05]  /*bbe0*/  @!P1 LDS.128 R52, [R114+0x2f400] ;  /* 0x02f4000072349984 */ /* 0x000fea0000000c00 */
[----:B------:R-:W2:Y:S01]  /*bbf0*/  @!P0 LDC.64 R48, c[0x0][0x2e8] ;  /* 0x0000ba00ff308b82 */ /* 0x000ea20000000a00 */
[----:B-1----:R-:W-:-:S04]  /*bc00*/  IMAD.WIDE.U32 R58, R50, 0x60, R58 ;  /* 0x00000060323a7825 */ /* 0x002fc800078e003a */
[----:B------:R-:W-:-:S04]  /*bc10*/  IMAD R51, R51, 0x60, RZ ;  /* 0x0000006033337824 */ /* 0x000fc800078e02ff */
[----:B------:R-:W-:Y:S01]  /*bc20*/  IMAD.IADD R51, R59, 0x1, R51 ;  /* 0x000000013b337824 */ /* 0x000fe200078e0233 */
[----:B--2---:R-:W-:-:S04]  /*bc30*/  @!P0 IADD3 R56, P2, P3, R58, R48, R39 ;  /* 0x000000303a388210 */ /* 0x004fc80007b5e027 */
[----:B------:R-:W-:Y:S02]  /*bc40*/  @!P0 IADD3.X R57, R51, R49, R44, P2, P3 ;  /* 0x0000003133398210 */ /* 0x000fe400017e642c */
[----:B------:R-:W1:Y:S02]  /*bc50*/  @!P1 LDC.64 R48, c[0x0][0x2e8] ;  /* 0x0000ba00ff309b82 */ /* 0x000e640000000a00 */
[----:B-1----:R-:W-:-:S04]  /*bc60*/  @!P1 IADD3 R58, P2, P3, R43, R48, R58 ;  /* 0x000000302b3a9210 */ /* 0x002fc80007b5e03a */
[----:B------:R-:W-:Y:S02]  /*bc70*/  @!P1 IADD3.X R59, R108, R49, R51, P2, P3 ;  /* 0x000000316c3b9210 */ /* 0x000fe400017e6433 */
[----:B------:R-:W1:Y:S04]  /*bc80*/  @!P0 LDS.128 R48, [R114+0x2b400] ;  /* 0x02b4000072308984 */ /* 0x000e680000000c00 */
[----:B-1----:R1:W-:Y:S04]  /*bc90*/  @!P0 STG.E.128 desc[UR42][R56.64], R48 ;  /* 0x0000003038008986 */ /* 0x0023e8000c101d2a */
[----:B------:R1:W-:Y:S02]  /*bca0*/  @!P1 STG.E.128 desc[UR42][R58.64], R52 ;  /* 0x000000343a009986 */ /* 0x0003e4000c101d2a */
.L_x_390:
[----:B------:R-:W-:Y:S05]  /*bcb0*/  BSYNC B0 ;  /* 0x0000000000007941 */ /* 0x000fea0003800000 */
.L_x_352:
[----:B01234-:R-:W0:Y:S01]  /*bcc0*/  S2R R48, SR_TID.X ;  /* 0x0000000000307919 */ /* 0x01fe220000002100 */
[----:B------:R-:W-:Y:S01]  /*bcd0*/  @!PT LDS RZ, [RZ] ;  /* 0x00000000fffff984 */ /* 0x000fe20000000800 */
[----:B------:R-:W-:Y:S01]  /*bce0*/  @!PT LDS RZ, [RZ] ;  /* 0x00000000fffff984 */ /* 0x000fe20000000800 */
[----:B------:R-:W-:Y:S01]  /*bcf0*/  @!PT LDS RZ, [RZ] ;  /* 0x00000000fffff984 */ /* 0x000fe20000000800 */
[----:B------:R-:W-:Y:S01]  /*bd00*/  @!PT LDS RZ, [RZ] ;  /* 0x00000000fffff984 */ /* 0x000fe20000000800 */
[----:B------:R1:W-:Y:S06]  /*bd10*/  MEMBAR.ALL.CTA ;  /* 0x0000000000007992 */ /* 0x0003ec0000008000 */
[----:B-1----:R-:W1:Y:S01]  /*bd20*/  FENCE.VIEW.ASYNC.S ;  /* 0x00000000000073c6 */ /* 0x002e620000000000 */
[----:B------:R-:W-:Y:S05]  /*bd30*/  WARPSYNC.ALL ;  /* 0x0000000000007948 */ /* 0x000fea0003800000 */
[----:B------:R-:W-:Y:S01]  /*bd40*/  BSSY B0, `(.L_x_423) ;  /* 0x0000009000007945 */ /* 0x000fe20003800000 */
[----:B0-----:R-:W-:Y:S01]  /*bd50*/  LOP3.LUT R48, R48, 0x7f, RZ, 0xc0, !PT ;  /* 0x0000007f30307812 */ /* 0x001fe200078ec0ff */
[----:B-1----:R0:W-:Y:S03]  /*bd60*/  BAR.SYNC.DEFER_BLOCKING R128, 0x80 ;  /* 0x000200800000751d */ /* 0x0021e60000010000 */
[----:B------:R-:W-:-:S13]  /*bd70*/  ISETP.NE.AND P2, PT, R48, RZ, PT ;  /* 0x000000ff3000720c */ /* 0x000fda0003f45270 */
[----:B------:R-:W-:-:S05]  /*bd80*/  @!P2 VIADD R48, R110, 0x388a0 ;  /* 0x000388a06e30a836 */ /* 0x000fca0000000000 */
[----:B------:R-:W-:-:S04]  /*bd90*/  @!P2 PRMT R48, RZ, 0x654, R48 ;  /* 0x00000654ff30a816 */ /* 0x000fc80000000030 */
[----:B------:R0:W-:Y:S01]  /*bda0*/  @!P2 SYNCS.ARRIVE.TRANS64.RED.A1T0 RZ, [R48+URZ], RZ ;  /* 0x000000ff30ffa9a7 */ /* 0x0001e2000810043f */
[----:B------:R-:W-:Y:S05]  /*bdb0*/  @!P5 BRA `(.L_x_424) ;  /* 0x000000000004d947 */ /* 0x000fea0003800000 */
[----:B------:R-:W-:Y:S01]  /*bdc0*/  BPT.TRAP 0x1 ;  /* 0x000000040000795c */ /* 0x000fe20000300000 */
.L_x_424:
[----:B------:R-:W-:Y:S05]  /*bdd0*/  BSYNC B0 ;  /* 0x0000000000007941 */ /* 0x000fea0003800000 */
.L_x_423:
[----:B------:R-:W1:Y:S01]  /*bde0*/  SYNCS.PHASECHK.TRANS64.TRYWAIT P3, [R110+URZ+0x388b0], R124 ;  /* 0x0388b07c6e0075a7 */ /* 0x000e62000806017f */
[----:B------:R-:W-:Y:S01]  /*bdf0*/  ULDC UR41, c[0x0][0x2f4] ;  /* 0x0000bd0000297ab9 */ /* 0x000fe20000000800 */
[----:B------:R-:W-:Y:S01]  /*be00*/  ULDC.64 UR36, c[0x0][0x328] ;  /* 0x0000ca0000247ab9 */ /* 0x000fe20000000a00 */
[----:B------:R-:W-:Y:S01]  /*be10*/  ULDC.64 UR38, c[0x0][0x318] ;  /* 0x0000c60000267ab9 */ /* 0x000fe20000000a00 */
[----:B------:R-:W-:Y:S04]  /*be20*/  BSSY B0, `(.L_x_425) ;  /* 0x0000002000007945 */ /* 0x000fe80003800000 */
[----:B-1----:R-:W-:Y:S05]  /*be30*/  @!P3 BRA `(.L_x_426) ;  /* 0x000001980084b947 */ /* 0x002fea0003800000 */
.L_x_662:
[----:B------:R-:W-:Y:S05]  /*be40*/  BSYNC B0 ;  /* 0x0000000000007941 */ /* 0x000fea0003800000 */
.L_x_425:
[----:B------:R-:W-:Y:S01]  /*be50*/  ISETP.GE.AND P3, PT, R23, R115, PT ;  /* 0x000000731700720c */ /* 0x000fe20003f66270 */
[----:B------:R-:W-:Y:S01]  /*be60*/  BSSY B0, `(.L_x_427) ;  /* 0x0000010000007945 */ /* 0x000fe20003800000 */
[----:B------:R-:W-:-:S11]  /*be70*/  IMAD.WIDE R52, R25, 0x80, R88 ;  /* 0x0000008019347825 */ /* 0x000fd600078e0258 */
[----:B------:R-:W-:Y:S05]  /*be80*/  @P3 BRA `(.L_x_428) ;  /* 0x0000000000343947 */ /* 0x000fea0003800000 */
[----:B0-----:R-:W-:Y:S01]  /*be90*/  MOV R48, R100 ;  /* 0x0000006400307202 */ /* 0x001fe20000000f00 */
[----:B------:R-:W-:Y:S02]  /*bea0*/  IMAD.MOV.U32 R49, RZ, RZ, R109 ;  /* 0x000000ffff317224 */ /* 0x000fe400078e006d */
[----:B------:R-:W-:Y:S02]  /*beb0*/  IMAD R51, R53, UR36, RZ ;  /* 0x0000002435337c24 */ /* 0x000fe4000f8e02ff */
[----:B------:R-:W-:-:S04]  /*bec0*/  IMAD.WIDE.U32 R48, R52, UR36, R48 ;  /* 0x0000002434307c25 */ /* 0x000fc8000f8e0030 */
[----:B------:R-:W-:Y:S01]  /*bed0*/  IMAD R51, R52, UR37, R51 ;  /* 0x0000002534337c24 */ /* 0x000fe2000f8e0233 */
[----:B------:R-:W-:-:S04]  /*bee0*/  IADD3 R54, P3, R48, UR38, RZ ;  /* 0x0000002630367c10 */ /* 0x000fc8000ff7e0ff */
[----:B------:R-:W-:Y:S02]  /*bef0*/  IADD3.X R55, R49, UR39, R51, P3, !PT ;  /* 0x0000002731377c10 */ /* 0x000fe40009ffe433 */
[----:B------:R-:W-:-:S13]  /*bf00*/  ISETP.GE.AND P3, PT, R16, UR41, PT ;  /* 0x0000002910007c0c */ /* 0x000fda000bf66270 */
[----:B------:R-:W0:Y:S04]  /*bf10*/  @!P3 LDS.128 R48, [R114+0x10400] ;  /* 0x010400007230b984 */ /* 0x000e280000000c00 */
[----:B0-----:R-:W-:Y:S01]  /*bf20*/  @!P3 STG.E.128 desc[UR42][R54.64], R48 ;  /* 0x000000303600b986 */ /* 0x001fe2000c101d2a */
[----:B------:R-:W-:-:S13]  /*bf30*/  ISETP.GE.AND P3, PT, R6, UR41, PT ;  /* 0x0000002906007c0c */ /* 0x000fda000bf66270 */
[----:B------:R-:W0:Y:S04]  /*bf40*/  @!P3 LDS.128 R48, [R114+0x14400] ;  /* 0x014400007230b984 */ /* 0x000e280000000c00 */
[----:B0-----:R2:W-:Y:S02]  /*bf50*/  @!P3 STG.E.128 desc[UR42][R54.64+0x80], R48 ;  /* 0x000080303600b986 */ /* 0x0015e4000c101d2a */
.L_x_428:
[----:B------:R-:W-:Y:S05]  /*bf60*/  BSYNC B0 ;  /* 0x0000000000007941 */ /* 0x000fea0003800000 */
.L_x_427:
[----:B0-2---:R-:W-:Y:S01]  /*bf70*/  VIADD R48, R23, 0x20 ;  /* 0x0000002017307836 */ /* 0x005fe20000000000 */
[----:B------:R-:W-:Y:S04]  /*bf80*/  BSSY B0, `(.L_x_429) ;  /* 0x0000012000007945 */ /* 0x000fe80003800000 */
[----:B------:R-:W-:-:S13]  /*bf90*/  ISETP.GE.AND P3, PT, R48, R115, PT ;  /* 0x000000733000720c */ /* 0x000fda0003f66270 */
[----:B------:R-:W-:Y:S05]  /*bfa0*/  @P3 BRA `(.L_x_430) ;  /* 0x00000000003c3947 */ /* 0x000fea0003800000 */
[----:B------:R-:W-:Y:S01]  /*bfb0*/  IADD3 R51, P3, R52, 0x20, RZ ;  /* 0x0000002034337810 */ /* 0x000fe20007f7e0ff */
[----:B------:R-:W-:Y:S01]  /*bfc0*/  IMAD.MOV.U32 R49, RZ, RZ, R109 ;  /* 0x000000ffff317224 */ /* 0x000fe200078e006d */
[----:B------:R-:W-:-:S03]  /*bfd0*/  MOV R48, R100 ;  /* 0x0000006400307202 */ /* 0x000fc60000000f00 */
[----:B------:R-:W-:Y:S02]  /*bfe0*/  IMAD.X R50, RZ, RZ, R53, P3 ;  /* 0x000000ffff327224 */ /* 0x000fe400018e0635 */
[----:B------:R-:W-:-:S04]  /*bff0*/  IMAD.WIDE.U32 R48, R51, UR36, R48 ;  /* 0x0000002433307c25 */ /* 0x000fc8000f8e0030 */
[----:B------:R-:W-:Y:S01]  /*c000*/  IMAD R50, R50, UR36, RZ ;  /* 0x0000002432327c24 */ /* 0x000fe2000f8e02ff */
[----:B------:R-:W-:-:S03]  /*c010*/  IADD3 R54, P3, R48, UR38, RZ ;  /* 0x0000002630367c10 */ /* 0x000fc6000ff7e0ff */
[----:B------:R-:W-:-:S05]  /*c020*/  IMAD R51, R51, UR37, R50 ;  /* 0x0000002533337c24 */ /* 0x000fca000f8e0232 */
[----:B------:R-:W-:Y:S02]  /*c030*/  IADD3.X R55, R49, UR39, R51, P3, !PT ;  /* 0x0000002731377c10 */ /* 0x000fe40009ffe433 */
[----:B------:R-:W-:-:S13]  /*c040*/  ISETP.GE.AND P3, PT, R16, UR41, PT ;  /* 0x0000002910007c0c */ /* 0x000fda000bf66270 */
[----:B------:R-:W0:Y:S04]  /*c050*/  @!P3 LDS.128 R48, [R114+0x11400] ;  /* 0x011400007230b984 */ /* 0x000e280000000c00 */
[----:B0-----:R-:W-:Y:S01]  /*c060*/  @!P3 STG.E.128 desc[UR42][R54.64], R48 ;  /* 0x000000303600b986 */ /* 0x001fe2000c101d2a */
[----:B------:R-:W-:-:S13]  /*c070*/  ISETP.GE.AND P3, PT, R6, UR41, PT ;  /* 0x0000002906007c0c */ /* 0x000fda000bf66270 */
[----:B------:R-:W0:Y:S04]  /*c080*/  @!P3 LDS.128 R48, [R114+0x15400] ;  /* 0x015400007230b984 */ /* 0x000e280000000c00 */
[----:B0-----:R0:W-:Y:S02]  /*c090*/  @!P3 STG.E.128 desc[UR42][R54.64+0x80], R48 ;  /* 0x000080303600b986 */ /* 0x0011e4000c101d2a */
.L_x_430:
[----:B------:R-:W-:Y:S05]  /*c0a0*/  BSYNC B0 ;  /* 0x0000000000007941 */ /* 0x000fea0003800000 */
.L_x_429:
[----:B0-----:R-:W-:Y:S01]  /*c0b0*/  VIADD R48, R23, 0x40 ;  /* 0x0000004017307836 */ /* 0x001fe20000000000 */
        /* <DEDUP_REMOVED lines=18> */
.L_x_432:
[----:B------:R-:W-:Y:S05]  /*c1e0*/  BSYNC B0 ;  /* 0x0000000000007941 */ /* 0x000fea0003800000 */
.L_x_431:
        /* <DEDUP_REMOVED lines=9> */
[----:B------:R-:W-:-:S04]  /*c280*/  IMAD R52, R52, UR36, RZ ;  /* 0x0000002434347c24 */ /* 0x000fc8000f8e02ff */
        /* <DEDUP_REMOVED lines=9> */
.L_x_434:
[----:B------:R-:W-:Y:S05]  /*c320*/  BSYNC B0 ;  /* 0x0000000000007941 */ /* 0x000fea0003800000 */
.L_x_433:
[----:B------:R-:W-:Y:S01]  /*c330*/  @!PT LDS RZ, [RZ] ;  /* 0x00000000fffff984 */ /* 0x000fe20000000800 */
[----:B------:R-:W-:Y:S01]  /*c340*/  @!PT LDS RZ, [RZ] ;  /* 0x00000000fffff984 */ /* 0x000fe20000000800 */
[----:B------:R-:W-:Y:S01]  /*c350*/  @!PT LDS RZ, [RZ] ;  /* 0x00000000fffff984 */ /* 0x000fe20000000800 */
[----:B------:R-:W-:Y:S01]  /*c360*/  @!PT LDS RZ, [RZ] ;  /* 0x00000000fffff984 */ /* 0x000fe20000000800 */
[----:B------:R2:W-:Y:S06]  /*c370*/  MEMBAR.ALL.CTA ;  /* 0x0000000000007992 */ /* 0x0005ec0000008000 */
[----:B--2---:R-:W2:Y:S01]  /*c380*/  FENCE.VIEW.ASYNC.S ;  /* 0x00000000000073c6 */ /* 0x004ea20000000000 */
[----:B-1----:R-:W-:Y:S01]  /*c390*/  @!P2 VIADD R110, R110, 0x388c0 ;  /* 0x000388c06e6ea836 */ /* 0x002fe20000000000 */
[----:B--2---:R1:W-:Y:S01]  /*c3a0*/  BAR.SYNC.DEFER_BLOCKING R128, 0x80 ;  /* 0x000200800000751d */ /* 0x0043e20000010000 */
[----:B------:R-:W-:Y:S01]  /*c3b0*/  ISETP.NE.AND P3, PT, R111, RZ, PT ;  /* 0x000000ff6f00720c */ /* 0x000fe20003f65270 */
[----:B------:R-:W-:-:S02]  /*c3c0*/  VIADD R232, R232, 0x1 ;  /* 0x00000001e8e87836 */ /* 0x000fc40000000000 */
[----:B------:R-:W-:-:S04]  /*c3d0*/  @!P2 PRMT R110, RZ, 0x654, R110 ;  /* 0x00000654ff6ea816 */ /* 0x000fc8000000006e */
[----:B------:R1:W-:Y:S01]  /*c3e0*/  @!P2 SYNCS.ARRIVE.TRANS64.RED.A1T0 RZ, [R110+URZ], RZ ;  /* 0x000000ff6effa9a7 */ /* 0x0003e2000810043f */
[----:B------:R-:W-:-:S04]  /*c3f0*/  ISETP.NE.AND P2, PT, R232, 0x2, PT ;  /* 0x00000002e800780c */ /* 0x000fc80003f45270 */
[----:B0-----:R-:W-:Y:S02]  /*c400*/  SEL R49, RZ, 0x1, P2 ;  /* 0x00000001ff317807 */ /* 0x001fe40001000000 */
[----:B------:R-:W-:Y:S02]  /*c410*/  SEL R232, R232, RZ, P2 ;  /* 0x000000ffe8e87207 */ /* 0x000fe40001000000 */
[----:B------:R-:W-:Y:S01]  /*c420*/  LOP3.LUT R234, R234, R49, RZ, 0x3c, !PT ;  /* 0x00000031eaea7212 */ /* 0x000fe200078e3cff */
[----:B-1----:R-:W-:Y:S06]  /*c430*/  @P3 BRA `(.L_x_435) ;  /* 0xffffff6000803947 */ /* 0x002fec000383ffff */
[----:B------:R-:W0:Y:S01]  /*c440*/  S2R R48, SR_TID.X ;  /* 0x0000000000307919 */ /* 0x000e220000002100 */
[----:B------:R-:W-:Y:S02]  /*c450*/  PLOP3.LUT P0, PT, PT, PT, PT, 0x8, 0x0 ;  /* 0x000000000000781c */ /* 0x000fe40003f0e170 */
[----:B0-----:R-:W-:-:S04]  /*c460*/  SHF.R.U32.HI R48, RZ, 0x7, R48 ;  /* 0x00000007ff307819 */ /* 0x001fc80000011630 */
[----:B------:R-:W-:-:S13]  /*c470*/  ISETP.NE.AND P3, PT, R48, 0x1, PT ;  /* 0x000000013000780c */ /* 0x000fda0003f65270 */
[----:B------:R-:W-:Y:S06]  /*c480*/  @!P3 BAR.ARV 0x9, 0x100 ;  /* 0x024400000000bb1d */ /* 0x000fec0000002000 */
.L_x_347:
[----:B------:R-:W-:Y:S05]  /*c490*/  @P0 BRA `(.L_x_436) ;  /* 0x00000000000c0947 */ /* 0x000fea0003800000 */
[----:B------:R-:W0:Y:S01]  /*c4a0*/  FENCE.VIEW.ASYNC.G ;  /* 0x00000000000073c6 */ /* 0x000e220000000100 */
[----:B------:R-:W-:Y:S05]  /*c4b0*/  WARPSYNC.ALL ;  /* 0x0000000000007948 */ /* 0x000fea0003800000 */
[----:B0-----:R-:W-:Y:S06]  /*c4c0*/  BAR.ARV 0xc, 0x180 ;  /* 0x0306000000007b1d */ /* 0x001fec0000002000 */
.L_x_436:
[----:B------:R-:W2:Y:S01]  /*c4d0*/  LDL R0, [R1+0x40] ;  /* 0x0000400001007983 */ /* 0x000ea20000100800 */
[----:B------:R-:W-:Y:S01]  /*c4e0*/  ULDC.64 UR6, c[0x0][0x998] ;  /* 0x0002660000067ab9 */ /* 0x000fe20000000a00 */
[----:B------:R-:W-:Y:S02]  /*c4f0*/  ULDC.64 UR4, c[0x0][0x990] ;  /* 0x0002640000047ab9 */ /* 0x000fe40000000a00 */
[----:B------:R-:W3:Y:S04]  /*c500*/  LDL R3, [R1+0x1c] ;  /* 0x00001c0001037983 */ /* 0x000ee80000100800 */
[----:B------:R-:W4:Y:S01]  /*c510*/  LDL R14, [R1+0x8] ;  /* 0x00000800010e7983 */ /* 0x000f220000100800 */
[----:B------:R-:W-:Y:S02]  /*c520*/  ISETP.NE.U32.AND P1, PT, RZ, UR6, PT ;  /* 0x00000006ff007c0c */ /* 0x000fe4000bf25070 */
[----:B------:R-:W-:-:S02]  /*c530*/  ISETP.NE.U32.AND P0, PT, RZ, UR4, PT ;  /* 0x00000004ff007c0c */ /* 0x000fc4000bf05070 */
[----:B------:R-:W-:Y:S02]  /*c540*/  ISETP.NE.AND.EX P1, PT, RZ, UR7, PT, P1 ;  /* 0x00000007ff007c0c */ /* 0x000fe4000bf25310 */
[----:B------:R-:W-:-:S11]  /*c550*/  ISETP.NE.AND.EX P0, PT, RZ, UR5, PT, P0 ;  /* 0x00000005ff007c0c */ /* 0x000fd6000bf05300 */
[----:B------:R-:W2:Y:S08]  /*c560*/  @P1 LDC.64 R8, c[0x0][0x9b8] ;  /* 0x00026e00ff081b82 */ /* 0x000eb00000000a00 */
[----:B------:R-:W0:Y:S08]  /*c570*/  @P0 LDC.64 R6, c[0x0][0x9a8] ;  /* 0x00026a00ff060b82 */ /* 0x000e300000000a00 */
[----:B------:R-:W1:Y:S08]  /*c580*/  @P1 LDC.64 R10, c[0x0][0x9c0] ;  /* 0x00027000ff0a1b82 */ /* 0x000e700000000a00 */
[----:B------:R-:W1:Y:S01]  /*c590*/  @P0 LDC.64 R12, c[0x0][0x9b0] ;  /* 0x00026c00ff0c0b82 */ /* 0x000e620000000a00 */
[----:B--2---:R-:W-:-:S02]  /*c5a0*/  @P1 IMAD R2, R0, R8, RZ ;  /* 0x0000000800021224 */ /* 0x004fc400078e02ff */
[----:B0-----:R-:W-:Y:S02]  /*c5b0*/  @P0 IMAD R0, R0, R6, RZ ;  /* 0x0000000600000224 */ /* 0x001fe400078e02ff */
[C---:B---3--:R-:W-:Y:S02]  /*c5c0*/  @P1 IMAD R9, R3.reuse, R9, R2 ;  /* 0x0000000903091224 */ /* 0x048fe400078e0202 */
[----:B------:R-:W-:Y:S01]  /*c5d0*/  @P1 IMAD.WIDE.U32 R4, R3, R8, RZ ;  /* 0x0000000803041225 */ /* 0x000fe200078e00ff */
[----:B----4-:R-:W-:-:S03]  /*c5e0*/  @P1 SHF.R.S32.HI R15, RZ, 0x1f, R14 ;  /* 0x0000001fff0f1819 */ /* 0x010fc6000001140e */
[----:B------:R-:W-:Y:S01]  /*c5f0*/  @P0 IMAD R7, R3, R7, R0 ;  /* 0x0000000703070224 */ /* 0x000fe200078e0200 */
[----:B------:R-:W-:Y:S01]  /*c600*/  @P1 IADD3 R5, R5, R9, RZ ;  /* 0x0000000905051210 */ /* 0x000fe20007ffe0ff */
[----:B------:R-:W-:Y:S01]  /*c610*/  @P0 IMAD.WIDE.U32 R2, R3, R6, RZ ;  /* 0x0000000603020225 */ /* 0x000fe200078e00ff */
[----:B------:R-:W-:-:S03]  /*c620*/  @P0 SHF.R.S32.HI R9, RZ, 0x1f, R14 ;  /* 0x0000001fff090819 */ /* 0x000fc6000001140e */
[----:B-1----:R-:W-:Y:S02]  /*c630*/  @P1 IMAD R6, R15, R10, RZ ;  /* 0x0000000a0f061224 */ /* 0x002fe400078e02ff */
[----:B------:R-:W-:Y:S02]  /*c640*/  @P0 IMAD.IADD R3, R3, 0x1, R7 ;  /* 0x0000000103030824 */ /* 0x000fe400078e0207 */
[----:B------:R-:W-:Y:S02]  /*c650*/  @P0 IMAD R0, R9, R12, RZ ;  /* 0x0000000c09000224 */ /* 0x000fe400078e02ff */
[C---:B------:R-:W-:Y:S02]  /*c660*/  @P1 IMAD R11, R14.reuse, R11, R6 ;  /* 0x0000000b0e0b1224 */ /* 0x040fe400078e0206 */
[----:B------:R-:W-:-:S04]  /*c670*/  @P1 IMAD.WIDE.U32 R6, R14, R10, R4 ;  /* 0x0000000a0e061225 */ /* 0x000fc800078e0004 */
[----:B------:R-:W-:Y:S01]  /*c680*/  @P0 IMAD R9, R14, R13, R0 ;  /* 0x0000000d0e090224 */ /* 0x000fe200078e0200 */
[----:B------:R-:W-:Y:S01]  /*c690*/  @P1 LEA R8, P3, R6, UR6, 0x2 ;  /* 0x0000000606081c11 */ /* 0x000fe2000f8610ff */
[----:B------:R-:W-:Y:S01]  /*c6a0*/  @P0 IMAD.WIDE.U32 R2, R14, R12, R2 ;  /* 0x0000000c0e020225 */ /* 0x000fe200078e0002 */
[----:B------:R-:W-:-:S03]  /*c6b0*/  MOV R0, 0x3f800000 ;  /* 0x3f80000000007802 */ /* 0x000fc60000000f00 */
[----:B------:R-:W-:Y:S01]  /*c6c0*/  @P1 IMAD.IADD R5, R7, 0x1, R11 ;  /* 0x0000000107051824 */ /* 0x000fe200078e020b */
[----:B------:R-:W-:Y:S01]  /*c6d0*/  @P0 LEA R4, P2, R2, UR4, 0x2 ;  /* 0x0000000402040c11 */ /* 0x000fe2000f8410ff */
[----:B------:R-:W-:Y:S01]  /*c6e0*/  @P0 IMAD.IADD R3, R3, 0x1, R9 ;  /* 0x0000000103030824 */ /* 0x000fe200078e0209 */
[----:B------:R-:W-:Y:S02]  /*c6f0*/  ULDC UR4, c[0x0][0x988] ;  /* 0x0002620000047ab9 */ /* 0x000fe40000000800 */
[----:B------:R-:W-:Y:S02]  /*c700*/  @P1 LEA.HI.X R9, R6, UR7, R5, 0x2, P3 ;  /* 0x0000000706091c11 */ /* 0x000fe400098f1405 */
[----:B------:R-:W-:Y:S01]  /*c710*/  @P0 LEA.HI.X R5, R2, UR5, R3, 0x2, P2 ;  /* 0x0000000502050c11 */ /* 0x000fe200090f1403 */
[----:B------:R-:W-:Y:S02]  /*c720*/  IMAD.MOV.U32 R3, RZ, RZ, 0x3f800000 ;  /* 0x3f800000ff037424 */ /* 0x000fe400078e00ff */
[----:B------:R0:W2:Y:S04]  /*c730*/  @P1 LDG.E R0, desc[UR42][R8.64] ;  /* 0x0000002a08001981 */ /* 0x0000a8000c1e1900 */
[----:B------:R1:W2:Y:S01]  /*c740*/  @P0 LDG.E R3, desc[UR42][R4.64] ;  /* 0x0000002a04030981 */ /* 0x0002a2000c1e1900 */
[----:B------:R-:W-:Y:S01]  /*c750*/  ISETP.GE.AND P1, PT, R125, 0x1, PT ;  /* 0x000000017d00780c */ /* 0x000fe20003f26270 */
[----:B------:R-:W-:Y:S01]  /*c760*/  IMAD.MOV.U32 R20, RZ, RZ, RZ ;  /* 0x000000ffff147224 */ /* 0x000fe200078e00ff */
[----:B------:R-:W-:-:S02]  /*c770*/  PLOP3.LUT P0, PT, PT, PT, PT, 0x80, 0x0 ;  /* 0x000000000000781c */ /* 0x000fc40003f0f070 */
[----:B------:R-:W-:Y:S02]  /*c780*/  CS2R R138, SRZ ;  /* 0x00000000008a7805 */ /* 0x000fe4000001ff00 */
[----:B------:R-:W-:Y:S01]  /*c790*/  MOV R151, RZ ;  /* 0x000000ff00977202 */ /* 0x000fe20000000f00 */
[----:B------:R-:W-:Y:S01]  /*c7a0*/  IMAD.MOV.U32 R124, RZ, RZ, RZ ;  /* 0x000000ffff7c7224 */ /* 0x000fe200078e00ff */
[----:B------:R-:W-:Y:S01]  /*c7b0*/  CS2R R120, SRZ ;  /* 0x0000000000787805 */ /* 0x000fe2000001ff00 */
[----:B------:R-:W-:Y:S01]  /*c7c0*/  IMAD.MOV.U32 R142, RZ, RZ, RZ ;  /* 0x000000ffff8e7224 */ /* 0x000fe200078e00ff */
[----:B------:R-:W-:Y:S02]  /*c7d0*/  CS2R R130, SRZ ;  /* 0x0000000000827805 */ /* 0x000fe4000001ff00 */
[----:B------:R-:W-:Y:S02]  /*c7e0*/  CS2R R128, SRZ ;  /* 0x0000000000807805 */ /* 0x000fe4000001ff00 */
[----:B------:R-:W-:-:S02]  /*c7f0*/  CS2R R116, SRZ ;  /* 0x0000000000747805 */ /* 0x000fc4000001ff00 */
[----:B------:R-:W-:Y:S02]  /*c800*/  CS2R R108, SRZ ;  /* 0x00000000006c7805 */ /* 0x000fe4000001ff00 */
[----:B------:R-:W-:Y:S02]  /*c810*/  CS2R R134, SRZ ;  /* 0x0000000000867805 */ /* 0x000fe4000001ff00 */
[----:B------:R-:W-:Y:S01]  /*c820*/  CS2R R126, SRZ ;  /* 0x00000000007e7805 */ /* 0x000fe2000001ff00 */
[----:B------:R-:W-:Y:S01]  /*c830*/  IMAD.MOV.U32 R112, RZ, RZ, RZ ;  /* 0x000000ffff707224 */ /* 0x000fe200078e00ff */
[----:B------:R-:W-:Y:S02]  /*c840*/  CS2R R104, SRZ ;  /* 0x0000000000687805 */ /* 0x000fe4000001ff00 */
[----:B------:R-:W-:Y:S02]  /*c850*/  MOV R155, RZ ;  /* 0x000000ff009b7202 */ /* 0x000fe40000000f00 */
[----:B------:R-:W-:-:S02]  /*c860*/  CS2R R122, SRZ ;  /* 0x00000000007a7805 */ /* 0x000fc4000001ff00 */
[----:B------:R-:W-:Y:S02]  /*c870*/  CS2R R100, SRZ ;  /* 0x0000000000647805 */ /* 0x000fe4000001ff00 */
[----:B------:R-:W-:Y:S02]  /*c880*/  CS2R R110, SRZ ;  /* 0x00000000006e7805 */ /* 0x000fe4000001ff00 */
[----:B------:R-:W-:Y:S01]  /*c890*/  CS2R R96, SRZ ;  /* 0x0000000000607805 */ /* 0x000fe2000001ff00 */
[----:B------:R-:W-:Y:S01]  /*c8a0*/  IMAD.MOV.U32 R118, RZ, RZ, RZ ;  /* 0x000000ffff767224 */ /* 0x000fe200078e00ff */
[----:B------:R-:W-:Y:S02]  /*c8b0*/  CS2R R92, SRZ ;  /* 0x00000000005c7805 */ /* 0x000fe4000001ff00 */
[----:B------:R-:W-:Y:S02]  /*c8c0*/  CS2R R114, SRZ ;  /* 0x0000000000727805 */ /* 0x000fe4000001ff00 */
[----:B------:R-:W-:-:S02]  /*c8d0*/  CS2R R98, SRZ ;  /* 0x0000000000627805 */ /* 0x000fc4000001ff00 */
[----:B------:R-:W-:Y:S01]  /*c8e0*/  CS2R R88, SRZ ;  /* 0x0000000000587805 */ /* 0x000fe2000001ff00 */
[----:B------:R-:W-:Y:S01]  /*c8f0*/  IMAD.MOV.U32 R102, RZ, RZ, RZ ;  /* 0x000000ffff667224 */ /* 0x000fe200078e00ff */
        /* <DEDUP_REMOVED lines=12> */
[----:B------:R-:W-:Y:S01]  /*c9c0*/  CS2R R60, SRZ ;  /* 0x00000000003c7805 */ /* 0x000fe2000001ff00 */
[----:B------:R-:W-:Y:S01]  /*c9d0*/  IMAD.MOV.U32 R79, RZ, RZ, RZ ;  /* 0x000000ffff4f7224 */ /* 0x000fe200078e00ff */
[----:B------:R-:W-:Y:S02]  /*c9e0*/  MOV R70, RZ ;  /* 0x000000ff00467202 */ /* 0x000fe40000000f00 */
        /* <DEDUP_REMOVED lines=21> */
[----:B------:R-:W-:Y:S01]  /*cb40*/  CS2R R12, SRZ ;  /* 0x00000000000c7805 */ /* 0x000fe2000001ff00 */
[----:B------:R-:W-:Y:S01]  /*cb50*/  IMAD.MOV.U32 R149, RZ, RZ, RZ ;  /* 0x000000ffff957224 */ /* 0x000fe200078e00ff */
[----:B------:R-:W-:Y:S02]  /*cb60*/  CS2R R10, SRZ ;  /* 0x00000000000a7805 */ /* 0x000fe4000001ff00 */
[----:B0-----:R-:W-:Y:S02]  /*cb70*/  CS2R R8, SRZ ;  /* 0x0000000000087805 */ /* 0x001fe4000001ff00 */
[----:B------:R-:W-:Y:S02]  /*cb80*/  CS2R R140, SRZ ;  /* 0x00000000008c7805 */ /* 0x000fe4000001ff00 */
[----:B------:R-:W-:Y:S02]  /*cb90*/  CS2R R132, SRZ ;  /* 0x0000000000847805 */ /* 0x000fe4000001ff00 */
[----:B------:R-:W-:-:S02]  /*cba0*/  CS2R R6, SRZ ;  /* 0x0000000000067805 */ /* 0x000fc4000001ff00 */
[----:B-1----:R-:W-:Y:S01]  /*cbb0*/  CS2R R4, SRZ ;  /* 0x0000000000047805 */ /* 0x002fe2000001ff00 */
[----:B------:R-:W-:Y:S02]  /*cbc0*/  IMAD.MOV.U32 R145, RZ, RZ, RZ ;  /* 0x000000ffff917224 */ /* 0x000fe400078e00ff */
[----:B--2---:R-:W-:Y:S01]  /*cbd0*/  FMUL.FTZ R2, R3, R0 ;  /* 0x0000000003027220 */ /* 0x004fe20000410000 */
[----:B------:R-:W-:Y:S02]  /*cbe0*/  IMAD.MOV.U32 R0, RZ, RZ, RZ ;  /* 0x000000ffff007224 */ /* 0x000fe400078e00ff */
[----:B------:R-:W-:Y:S02]  /*cbf0*/  IMAD.MOV.U32 R3, RZ, RZ, RZ ;  /* 0x000000ffff037224 */ /* 0x000fe400078e00ff */
[----:B------:R-:W-:Y:S01]  /*cc00*/  FMUL.FTZ R2, R2, UR4 ;  /* 0x0000000402027c20 */ /* 0x000fe20008410000 */
[----:B------:R-:W-:Y:S06]  /*cc10*/  @!P1 BRA `(.L_x_437) ;  /* 0x000000d400a89947 */ /* 0x000fec0003800000 */
[----:B------:R-:W-:-:S03]  /*cc20*/  UMOV UR4, 0xffffffff ;  /* 0xffffffff00047882 */ /* 0x000fc60000000000 */
[----:B------:R-:W-:Y:S05]  /*cc30*/  BRA.DIV UR4, `(.L_x_438) ;  /* 0x0000018e04187947 */ /* 0x000fea000b800000 */
[----:B------:R-:W0:Y:S02]  /*cc40*/  S2R R0, SR_TID.X ;  /* 0x0000000000007919 */ /* 0x000e240000002100 */
[----:B0-----:R-:W-:-:S04]  /*cc50*/  IADD3 R3, R0, -0x80, RZ ;  /* 0xffffff8000037810 */ /* 0x001fc80007ffe0ff */
[----:B------:R-:W-:-:S04]  /*cc60*/  SHF.R.S32.HI R0, RZ, 0x1f, R3 ;  /* 0x0000001fff007819 */ /* 0x000fc80000011403 */
[----:B------:R-:W-:-:S04]  /*cc70*/  LEA.HI R0, R0, R3, RZ, 0x7 ;  /* 0x0000000300007211 */ /* 0x000fc800078f38ff */
[----:B------:R-:W-:-:S05]  /*cc80*/  SHF.R.S32.HI R0, RZ, 0x7, R0 ;  /* 0x00000007ff007819 */ /* 0x000fca0000011400 */
[----:B------:R0:W1:Y:S02]  /*cc90*/  SHFL.IDX PT, R236, R0, RZ, 0x1f ;  /* 0x00001fff00ec7589 */ /* 0x00006400000e0000 */
.L_x_665:
[----:B01----:R-:W-:-:S04]  /*cca0*/  LEA.HI R0, R236, R236, RZ, 0x1 ;  /* 0x000000ecec007211 */ /* 0x003fc800078f08ff */
[----:B------:R-:W-:Y:S01]  /*ccb0*/  LOP3.LUT R3, R0, 0x1e, RZ, 0xc0, !PT ;  /* 0x0000001e00037812 */ /* 0x000fe200078ec0ff */
[----:B------:R-:W-:-:S04]  /*ccc0*/  IMAD.U32 R0, RZ, RZ, UR46 ;  /* 0x0000002eff007e24 */ /* 0x000fc8000f8e00ff */
[----:B------:R-:W-:Y:S01]  /*ccd0*/  IMAD.IADD R3, R236, 0x1, -R3 ;  /* 0x00000001ec037824 */ /* 0x000fe200078e0a03 */
[----:B------:R-:W-:-:S04]  /*cce0*/  LOP3.LUT P0, RZ, R0, 0x3ff, RZ, 0xc0, !PT ;  /* 0x000003ff00ff7812 */ /* 0x000fc8000780c0ff */
[----:B------:R-:W-:Y:S02]  /*ccf0*/  LEA R3, R3, UR46, 0xd ;  /* 0x0000002e03037c11 */ /* 0x000fe4000f8e68ff */
[----:B------:R-:W-:Y:S02]  /*cd00*/  P2R R24, PR, RZ, 0x1 ;  /* 0x00000001ff187803 */ /* 0x000fe40000000000 */
[----:B------:R-:W-:-:S04]  /*cd10*/  SHF.R.U32.HI R3, RZ, 0x4, R3 ;  /* 0x00000004ff037819 */ /* 0x000fc80000011603 */
[----:B------:R-:W-:Y:S01]  /*cd20*/  LOP3.LUT R30, R3, 0x3fff, RZ, 0xc0, !PT ;  /* 0x00003fff031e7812 */ /* 0x000fe200078ec0ff */
[----:B------:R-:W-:Y:S06]  /*cd30*/  @!P0 BRA `(.L_x_439) ;  /* 0x0000000000408947 */ /* 0x000fec0003800000 */
[----:B------:R-:W-:Y:S01]  /*cd40*/  MOV R0, 0x0 ;  /* 0x0000000000007802 */ /* 0x000fe20000000f00 */
[----:B------:R-:W-:Y:S01]  /*cd50*/  ULDC.64 UR4, c[0x4][0x198] ;  /* 0x0100660000047ab9 */ /* 0x000fe20000000a00 */
[----:B------:R-:W-:Y:S01]  /*cd60*/  ULDC.64 UR6, c[0x4][0x1a0] ;  /* 0x0100680000067ab9 */ /* 0x000fe20000000a00 */
[----:B------:R-:W-:Y:S01]  /*cd70*/  IMAD.U32 R4, RZ, RZ, UR4 ;  /* 0x00000004ff047e24 */ /* 0x000fe2000f8e00ff */
[----:B------:R0:W1:Y:S01]  /*cd80*/  LDC.64 R14, c[0x4][R0] ;  /* 0x01000000000e7b82 */ /* 0x0000620000000a00 */
[----:B------:R-:W-:Y:S01]  /*cd90*/  MOV R5, UR5 ;  /* 0x0000000500057c02 */ /* 0x000fe20008000f00 */
[----:B------:R-:W-:Y:S01]  /*cda0*/  ULDC.64 UR4, c[0x4][0x98] ;  /* 0x0100260000047ab9 */ /* 0x000fe20000000a00 */
[----:B------:R-:W-:Y:S01]  /*cdb0*/  IMAD.U32 R6, RZ, RZ, UR6 ;  /* 0x00000006ff067e24 */ /* 0x000fe2000f8e00ff */
[----:B------:R-:W-:Y:S01]  /*cdc0*/  MOV R11, UR5 ;  /* 0x00000005000b7c02 */ /* 0x000fe20008000f00 */
[----:B------:R-:W-:Y:S02]  /*cdd0*/  IMAD.U32 R7, RZ, RZ, UR7 ;  /* 0x00000007ff077e24 */ /* 0x000fe4000f8e00ff */
[----:B------:R-:W-:-:S02]  /*cde0*/  IMAD.U32 R10, RZ, RZ, UR4 ;  /* 0x00000004ff0a7e24 */ /* 0x000fc4000f8e00ff */
[----:B------:R-:W-:Y:S02]  /*cdf0*/  IMAD.MOV.U32 R8, RZ, RZ, 0x70 ;  /* 0x00000070ff087424 */ /* 0x000fe400078e00ff */
[----:B------:R-:W-:Y:S02]  /*ce00*/  IMAD.MOV.U32 R12, RZ, RZ, 0x1 ;  /* 0x00000001ff0c7424 */ /* 0x000fe400078e00ff */
[----:B0-----:R-:W-:-:S07]  /*ce10*/  IMAD.MOV.U32 R13, RZ, RZ, RZ ;  /* 0x000000ffff0d7224 */ /* 0x001fce00078e00ff */
[----:B------:R-:W-:-:S07]  /*ce20*/  LEPC R20, `(.L_x_439) ;  /* 0x000000001014794e */ /* 0x000fce0000000000 */
[----:B-1---5:R-:W-:Y:S05]  /*ce30*/  CALL.ABS.NOINC R14 ;  /* 0x000000000e007343 */ /* 0x022fea0003c00000 */
.L_x_439:
[----:B------:R-:W-:Y:S02]  /*ce40*/  ULDC UR4, c[0x0][0x3f4] ;  /* 0x0000fd0000047ab9 */ /* 0x000fe40000000800 */
[----:B------:R-:W-:-:S13]  /*ce50*/  ISETP.LT.AND P0, PT, RZ, UR4, PT ;  /* 0x00000004ff007c0c */ /* 0x000fda000bf01270 */
[----:B------:R-:W-:Y:S05]  /*ce60*/  @P0 BRA `(.L_x_440) ;  /* 0x0000000000400947 */ /* 0x000fea0003800000 */
[----:B------:R-:W-:-:S04]  /*ce70*/  ULEA.HI UR4, UR45, UR45, URZ, 0x1 ;  /* 0x0000002d2d047291 */ /* 0x000fc8000f8f083f */
[----:B------:R-:W-:-:S04]  /*ce80*/  ULOP3.LUT UR4, UR4, 0xfffffffe, URZ, 0xc0, !UPT ;  /* 0xfffffffe04047892 */ /* 0x000fc8000f8ec03f */
[----:B------:R-:W-:-:S06]  /*ce90*/  UIADD3 UR4, UR45, -UR4, URZ ;  /* 0x800000042d047290 */ /* 0x000fcc000fffe03f */
[----:B------:R-:W-:-:S04]  /*cea0*/  MOV R3, UR4 ;  /* 0x0000000400037c02 */ /* 0x000fc80008000f00 */
[----:B------:R-:W-:-:S04]  /*ceb0*/  SHF.L.U32 R3, R3, 0x1f, RZ ;  /* 0x0000001f03037819 */ /* 0x000fc800000006ff */
[----:B------:R0:W1:Y:S03]  /*cec0*/  SYNCS.PHASECHK.TRANS64.TRYWAIT P0, [R22+URZ+0x38800], R3 ;  /* 0x03880003160075a7 */ /* 0x000066000800017f */
[----:B-1----:R-:W-:Y:S05]  /*ced0*/  @!P0 NANOSLEEP.SYNCS 0x989680 ;  /* 0x009896800000895d */ /* 0x002fea0003900000 */
[----:B------:R-:W1:Y:S01]  /*cee0*/  @!P0 SYNCS.PHASECHK.TRANS64 P0, [R22+URZ+0x38800], R3 ;  /* 0x03880003160085a7 */ /* 0x000e62000800007f */
[----:B------:R-:W-:Y:S04]  /*cef0*/  BSSY B0, `(.L_x_441) ;  /* 0x0000006000007945 */ /* 0x000fe80003800000 */
[----:B-1----:R-:W-:Y:S05]  /*cf00*/  @P0 BRA `(.L_x_442) ;  /* 0x0000000000100947 */ /* 0x002fea0003800000 */
.L_x_443:
[----:B-1----:R1:W2:Y:S02]  /*cf10*/  SYNCS.PHASECHK.TRANS64.TRYWAIT P0, [R22+URZ+0x38800], R3 ;  /* 0x03880003160075a7 */ /* 0x0022a4000800017f */
[----:B--2---:R-:W-:Y:S05]  /*cf20*/  @!P0 NANOSLEEP.SYNCS 0x989680 ;  /* 0x009896800000895d */ /* 0x004fea0003900000 */
[----:B------:R-:W2:Y:S02]  /*cf30*/  @!P0 SYNCS.PHASECHK.TRANS64 P0, [R22+URZ+0x38800], R3 ;  /* 0x03880003160085a7 */ /* 0x000ea4000800007f */
[----:B--2---:R-:W-:Y:S05]  /*cf40*/  @!P0 BRA `(.L_x_443) ;  /* 0xfffffffc00f08947 */ /* 0x004fea000383ffff */
.L_x_442:
[----:B------:R-:W-:Y:S05]  /*cf50*/  BSYNC B0 ;  /* 0x0000000000007941 */ /* 0x000fea0003800000 */
.L_x_441:
[----:B------:R-:W-:Y:S05]  /*cf60*/  BRA `(.L_x_444) ;  /* 0x0000007000e07947 */ /* 0x000fea0003800000 */
.L_x_440:
[----:B------:R-:W-:Y:S01]  /*cf70*/  ISETP.NE.AND P0, PT, R24, RZ, PT ;  /* 0x000000ff1800720c */ /* 0x000fe20003f05270 */
[----:B------:R-:W0:Y:S01]  /*cf80*/  LDC.64 R28, c[0x0][0x400] ;  /* 0x00010000ff1c7b82 */ /* 0x000e220000000a00 */
[----:B-----5:R-:W-:Y:S01]  /*cf90*/  SHF.R.S32.HI R0, RZ, 0x1f, R113 ;  /* 0x0000001fff007819 */ /* 0x020fe20000011471 */
[----:B------:R-:W-:Y:S01]  /*cfa0*/  ULDC.64 UR4, c[0x0][0x3f8] ;  /* 0x0000fe0000047ab9 */ /* 0x000fe20000000a00 */
[----:B------:R-:W-:-:S03]  /*cfb0*/  ULDC.64 UR6, c[0x0][0x408] ;  /* 0x0001020000067ab9 */ /* 0x000fc60000000a00 */
[C---:B------:R-:W-:Y:S02]  /*cfc0*/  IMAD R4, R0.reuse, UR4, RZ ;  /* 0x0000000400047c24 */ /* 0x040fe4000f8e02ff */
[----:B------:R-:W1:Y:S01]  /*cfd0*/  LDC.64 R24, c[0x0][0x3e8] ;  /* 0x0000fa00ff187b82 */ /* 0x000e620000000a00 */
[----:B------:R-:W-:Y:S02]  /*cfe0*/  IMAD R0, R0, UR6, RZ ;  /* 0x0000000600007c24 */ /* 0x000fe4000f8e02ff */
[C---:B------:R-:W-:Y:S02]  /*cff0*/  IMAD R3, R113.reuse, UR5, R4 ;  /* 0x0000000571037c24 */ /* 0x040fe4000f8e0204 */
[C---:B------:R-:W-:Y:S02]  /*d000*/  IMAD R27, R113.reuse, UR7, R0 ;  /* 0x00000007711b7c24 */ /* 0x040fe4000f8e0200 */
[----:B0-----:R-:W-:-:S04]  /*d010*/  IMAD.WIDE.U32 R28, R113, UR6, R28 ;  /* 0x00000006711c7c25 */ /* 0x001fc8000f8e001c */
[----:B------:R-:W-:Y:S02]  /*d020*/  IMAD.IADD R27, R27, 0x1, R29 ;  /* 0x000000011b1b7824 */ /* 0x000fe400078e021d */
[----:B-1----:R-:W-:-:S04]  /*d030*/  IMAD.WIDE.U32 R24, R113, UR4, R24 ;  /* 0x0000000471187c25 */ /* 0x002fc8000f8e0018 */
[----:B------:R-:W-:Y:S01]  /*d040*/  IMAD.IADD R26, R3, 0x1, R25 ;  /* 0x00000001031a7824 */ /* 0x000fe200078e0219 */
        /* <DEDUP_REMOVED lines=16> */
[----:B-1----:R-:W-:Y:S05]  /*d150*/  CALL.ABS.NOINC R14 ;  /* 0x000000000e007343 */ /* 0x002fea0003c00000 */
.L_x_445:
[----:B------:R-:W2:Y:S01]  /*d160*/  LDL R31, [R1+0x4] ;  /* 0x00000400011f7983 */ /* 0x000ea20000100800 */
[----:B------:R-:W-:Y:S01]  /*d170*/  ULDC.U8 UR4, c[0x0][0x410] ;  /* 0x0001040000047ab9 */ /* 0x000fe20000000000 */
[----:B------:R-:W-:Y:S01]  /*d180*/  BSSY B0, `(.L_x_446) ;  /* 0x000070e000007945 */ /* 0x000fe20003800000 */
[----:B------:R-:W-:Y:S02]  /*d190*/  ISETP.NE.AND P0, PT, RZ, UR4, PT ;  /* 0x00000004ff007c0c */ /* 0x000fe4000bf05270 */
[----:B--2---:R-:W-:-:S11]  /*d1a0*/  LEA R6, R31, R23, 0x7 ;  /* 0x000000171f067211 */ /* 0x004fd600078e38ff */
[----:B------:R-:W-:Y:S05]  /*d1b0*/  @!P0 BRA `(.L_x_447) ;  /* 0x0000003400a08947 */ /* 0x000fea0003800000 */
[----:B------:R-:W-:-:S03]  /*d1c0*/  UMOV UR4, 0xffffffff ;  /* 0xffffffff00047882 */ /* 0x000fc60000000000 */
[----:B------:R-:W-:Y:S05]  /*d1d0*/  BRA.DIV UR4, `(.L_x_448) ;  /* 0x0000018604f07947 */ /* 0x000fea000b800000 */
[----:B------:R0:W1:Y:S04]  /*d1e0*/  SHFL.IDX PT, R3, R24, RZ, 0x181f ;  /* 0x00181fff18037589 */ /* 0x00006800000e0000 */
[----:B------:R0:W2:Y:S04]  /*d1f0*/  SHFL.IDX PT, R14, R28, RZ, 0x181f ;  /* 0x00181fff1c0e7589 */ /* 0x0000a800000e0000 */
[----:B------:R0:W3:Y:S04]  /*d200*/  SHFL.IDX PT, R0, R26, RZ, 0x181f ;  /* 0x00181fff1a007589 */ /* 0x0000e800000e0000 */
[----:B------:R0:W4:Y:S02]  /*d210*/  SHFL.IDX PT, R4, R27, RZ, 0x181f ;  /* 0x00181fff1b047589 */ /* 0x00012400000e0000 */
.L_x_671:
[----:B------:R-:W-:Y:S01]  /*d220*/  ULDC UR4, c[0x0][0x448] ;  /* 0x0001120000047ab9 */ /* 0x000fe20000000800 */
[----:B------:R-:W-:Y:S01]  /*d230*/  BSSY B1, `(.L_x_449) ;  /* 0x000001b000017945 */ /* 0x000fe20003800000 */
[----:B------:R-:W-:Y:S01]  /*d240*/  IMAD R119, R119, UR4, RZ ;  /* 0x0000000477777c24 */ /* 0x000fe2000f8e02ff */
[----:B------:R-:W-:Y:S02]  /*d250*/  CS2R R20, SRZ ;  /* 0x0000000000147805 */ /* 0x000fe4000001ff00 */
[----:B------:R-:W-:Y:S02]  /*d260*/  CS2R R10, SRZ ;  /* 0x00000000000a7805 */ /* 0x000fe4000001ff00 */
[----:B------:R-:W-:Y:S02]  /*d270*/  CS2R R12, SRZ ;  /* 0x00000000000c7805 */ /* 0x000fe4000001ff00 */
[----:B------:R-:W-:Y:S02]  /*d280*/  ISETP.GE.AND P0, PT, R6, R119, PT ;  /* 0x000000770600720c */ /* 0x000fe40003f06270 */
[----:B------:R-:W-:-:S11]  /*d290*/  CS2R R6, SRZ ;  /* 0x0000000000067805 */ /* 0x000fd6000001ff00 */
[----:B------:R-:W-:Y:S05]  /*d2a0*/  @P0 BRA `(.L_x_450) ;  /* 0x00000000004c0947 */ /* 0x000fea0003800000 */
[----:B------:R-:W-:Y:S01]  /*d2b0*/  ULDC UR4, c[0x0][0x3f4] ;  /* 0x0000fd0000047ab9 */ /* 0x000fe20000000800 */
[----:B------:R-:W-:Y:S02]  /*d2c0*/  SHF.R.S32.HI R7, RZ, 0x1f, R233 ;  /* 0x0000001fff077819 */ /* 0x000fe400000114e9 */
[----:B------:R-:W-:Y:S02]  /*d2d0*/  ISETP.GE.AND P4, PT, R18, UR4, PT ;  /* 0x0000000412007c0c */ /* 0x000fe4000bf86270 */
[----:B------:R-:W-:Y:S02]  /*d2e0*/  ISETP.GE.AND P5, PT, R233, UR4, PT ;  /* 0x00000004e9007c0c */ /* 0x000fe4000bfa6270 */
[----:B------:R-:W-:Y:S02]  /*d2f0*/  SHF.R.S32.HI R5, RZ, 0x1f, R18 ;  /* 0x0000001fff057819 */ /* 0x000fe40000011412 */
[----:B------:R-:W-:-:S07]  /*d300*/  CS2R R20, SRZ ;  /* 0x0000000000147805 */ /* 0x000fce000001ff00 */
[-C--:B0-2---:R-:W-:Y:S02]  /*d310*/  @!P4 IADD3 R24, P1, R18, R14.reuse, RZ ;  /* 0x0000000e1218c210 */ /* 0x085fe40007f3e0ff */
[CC--:B-1----:R-:W-:Y:S02]  /*d320*/  @!P5 IADD3 R26, P2, R233.reuse, R3.reuse, RZ ;  /* 0x00000003e91ad210 */ /* 0x0c2fe40007f5e0ff */
[----:B------:R-:W-:Y:S01]  /*d330*/  @!P5 IADD3 R14, P3, R233, R14, RZ ;  /* 0x0000000ee90ed210 */ /* 0x000fe20007f7e0ff */
[----:B----4-:R-:W-:Y:S01]  /*d340*/  @!P4 IMAD.X R25, R4, 0x1, R5, P1 ;  /* 0x000000010419c824 */ /* 0x010fe200008e0605 */
[----:B------:R-:W-:Y:S01]  /*d350*/  @!P4 IADD3 R8, P0, R18, R3, RZ ;  /* 0x000000031208c210 */ /* 0x000fe20007f1e0ff */
[----:B---3--:R-:W-:Y:S01]  /*d360*/  @!P5 IMAD.X R27, R0, 0x1, R7, P2 ;  /* 0x00000001001bd824 */ /* 0x008fe200010e0607 */
[----:B------:R-:W-:Y:S02]  /*d370*/  @!P5 IADD3.X R15, R4, R7, RZ, P3, !PT ;  /* 0x00000007040fd210 */ /* 0x000fe40001ffe4ff */
[----:B------:R-:W-:Y:S01]  /*d380*/  CS2R R6, SRZ ;  /* 0x0000000000067805 */ /* 0x000fe2000001ff00 */
[----:B------:R0:W5:Y:S01]  /*d390*/  @!P4 LD.E.64 R12, desc[UR42][R24.64] ;  /* 0x0000002a180cc980 */ /* 0x000162000c101b00 */
[----:B------:R-:W-:-:S03]  /*d3a0*/  @!P4 IMAD.X R9, R0, 0x1, R5, P0 ;  /* 0x000000010009c824 */ /* 0x000fc600000e0605 */
[----:B------:R0:W5:Y:S04]  /*d3b0*/  @!P5 LD.E.64 R20, desc[UR42][R26.64] ;  /* 0x0000002a1a14d980 */ /* 0x000168000c101b00 */
[----:B------:R0:W5:Y:S04]  /*d3c0*/  @!P4 LD.E.64 R10, desc[UR42][R8.64] ;  /* 0x0000002a080ac980 */ /* 0x000168000c101b00 */
[----:B------:R0:W5:Y:S02]  /*d3d0*/  @!P5 LD.E.64 R6, desc[UR42][R14.64] ;  /* 0x0000002a0e06d980 */ /* 0x000164000c101b00 */
.L_x_450:
[----:B------:R-:W-:Y:S05]  /*d3e0*/  BSYNC B1 ;  /* 0x0000000000017941 */ /* 0x000fea0003800000 */
.L_x_449:
[----:B------:R-:W-:Y:S01]  /*d3f0*/  ULEA.HI UR4, UR45, UR45, URZ, 0x1 ;  /* 0x0000002d2d047291 */ /* 0x000fe2000f8f083f */
[----:B---3-5:R-:W-:Y:S01]  /*d400*/  SHF.R.U32.HI R0, RZ, 0x8, R10 ;  /* 0x00000008ff007819 */ /* 0x028fe2000001160a */
[----:B0-----:R-:W-:Y:S01]  /*d410*/  IMAD R26, R31, -0x80, R119 ;  /* 0xffffff801f1a7824 */ /* 0x001fe200078e0277 */
[----:B------:R-:W-:Y:S01]  /*d420*/  SHF.R.U32.HI R9, RZ, 0x8, R11 ;  /* 0x00000008ff097819 */ /* 0x000fe2000001160b */
[----:B------:R-:W-:Y:S01]  /*d430*/  ULOP3.LUT UR4, UR4, 0xfffffffe, URZ, 0xc0, !UPT ;  /* 0xfffffffe04047892 */ /* 0x000fe2000f8ec03f */
[----:B-1----:R-:W-:Y:S01]  /*d440*/  LOP3.LUT R3, R10, 0xff, RZ, 0xc0, !PT ;  /* 0x000000ff0a037812 */ /* 0x002fe200078ec0ff */
[----:B------:R-:W-:Y:S01]  /*d450*/  BSSY B1, `(.L_x_451) ;  /* 0x000003b000017945 */ /* 0x000fe20003800000 */
[----:B------:R-:W-:Y:S01]  /*d460*/  LOP3.LUT R0, R0, 0xff, RZ, 0xc0, !PT ;  /* 0x000000ff00007812 */ /* 0x000fe200078ec0ff */
[----:B------:R-:W-:Y:S01]  /*d470*/  UIADD3 UR4, UR45, -UR4, URZ ;  /* 0x800000042d047290 */ /* 0x000fe2000fffe03f */
[----:B----4-:R-:W-:Y:S02]  /*d480*/  LOP3.LUT R4, R11, 0xff, RZ, 0xc0, !PT ;  /* 0x000000ff0b047812 */ /* 0x010fe400078ec0ff */
[----:B------:R-:W-:-:S02]  /*d490*/  LOP3.LUT R9, R9, 0xff, RZ, 0xc0, !PT ;  /* 0x000000ff09097812 */ /* 0x000fc400078ec0ff */
[----:B------:R-:W-:Y:S01]  /*d4a0*/  PRMT R5, R0, 0x7604, R3 ;  /* 0x0000760400057816 */ /* 0x000fe20000000003 */
[----:B------:R-:W-:Y:S01]  /*d4b0*/  IMAD.U32 R35, RZ, RZ, UR4 ;  /* 0x00000004ff237e24 */ /* 0x000fe2000f8e00ff */
[----:B------:R-:W-:Y:S02]  /*d4c0*/  SHF.R.U32.HI R0, RZ, 0x8, R20 ;  /* 0x00000008ff007819 */ /* 0x000fe40000011614 */
[----:B------:R-:W-:Y:S02]  /*d4d0*/  PRMT R4, R9, 0x7604, R4 ;  /* 0x0000760409047816 */ /* 0x000fe40000000004 */
[----:B------:R-:W-:Y:S02]  /*d4e0*/  SHF.L.U32 R35, R35, 0x1f, RZ ;  /* 0x0000001f23237819 */ /* 0x000fe400000006ff */
[----:B------:R-:W-:Y:S02]  /*d4f0*/  LOP3.LUT R8, R20, 0xff, RZ, 0xc0, !PT ;  /* 0x000000ff14087812 */ /* 0x000fe400078ec0ff */
[----:B------:R-:W0:Y:S01]  /*d500*/  SYNCS.PHASECHK.TRANS64.TRYWAIT P0, [R22+URZ+0x38800], R35 ;  /* 0x03880023160075a7 */ /* 0x000e22000800017f */
[----:B------:R-:W-:-:S02]  /*d510*/  SHF.R.U32.HI R15, RZ, 0x8, R21 ;  /* 0x00000008ff0f7819 */ /* 0x000fc40000011615 */
[----:B------:R-:W-:Y:S02]  /*d520*/  SHF.R.U32.HI R3, RZ, 0x8, R12 ;  /* 0x00000008ff037819 */ /* 0x000fe4000001160c */
[----:B------:R-:W-:Y:S02]  /*d530*/  LOP3.LUT R9, R0, 0xff, RZ, 0xc0, !PT ;  /* 0x000000ff00097812 */ /* 0x000fe400078ec0ff */
[----:B--2---:R-:W-:Y:S02]  /*d540*/  LOP3.LUT R14, R21, 0xff, RZ, 0xc0, !PT ;  /* 0x000000ff150e7812 */ /* 0x004fe400078ec0ff */
[----:B------:R-:W-:Y:S02]  /*d550*/  LOP3.LUT R24, R12, 0xff, RZ, 0xc0, !PT ;  /* 0x000000ff0c187812 */ /* 0x000fe400078ec0ff */
[----:B------:R-:W-:Y:S02]  /*d560*/  LOP3.LUT R15, R15, 0xff, RZ, 0xc0, !PT ;  /* 0x000000ff0f0f7812 */ /* 0x000fe400078ec0ff */
[----:B------:R-:W-:-:S02]  /*d570*/  LOP3.LUT R3, R3, 0xff, RZ, 0xc0, !PT ;  /* 0x000000ff03037812 */ /* 0x000fc400078ec0ff */
[----:B------:R-:W-:Y:S02]  /*d580*/  PRMT R9, R9, 0x7604, R8 ;  /* 0x0000760409097816 */ /* 0x000fe40000000008 */
[----:B------:R-:W-:Y:S02]  /*d590*/  SHF.R.U32.HI R8, RZ, 0x8, R13 ;  /* 0x00000008ff087819 */ /* 0x000fe4000001160d */
[----:B------:R-:W-:Y:S02]  /*d5a0*/  SHF.R.U32.HI R0, RZ, 0x8, R6 ;  /* 0x00000008ff007819 */ /* 0x000fe40000011606 */
[----:B------:R-:W-:Y:S02]  /*d5b0*/  PRMT R14, R15, 0x7604, R14 ;  /* 0x000076040f0e7816 */ /* 0x000fe4000000000e */
[----:B------:R-:W-:Y:S02]  /*d5c0*/  PRMT R27, R3, 0x7604, R24 ;  /* 0x00007604031b7816 */ /* 0x000fe40000000018 */
[----:B------:R-:W-:-:S02]  /*d5d0*/  LOP3.LUT R3, R13, 0xff, RZ, 0xc0, !PT ;  /* 0x000000ff0d037812 */ /* 0x000fc400078ec0ff */
[----:B------:R-:W-:Y:S02]  /*d5e0*/  LOP3.LUT R15, R6, 0xff, RZ, 0xc0, !PT ;  /* 0x000000ff060f7812 */ /* 0x000fe400078ec0ff */
[----:B------:R-:W-:Y:S02]  /*d5f0*/  LOP3.LUT R8, R8, 0xff, RZ, 0xc0, !PT ;  /* 0x000000ff08087812 */ /* 0x000fe400078ec0ff */
[----:B------:R-:W-:Y:S02]  /*d600*/  LOP3.LUT R0, R0, 0xff, RZ, 0xc0, !PT ;  /* 0x000000ff00007812 */ /* 0x000fe400078ec0ff */
[----:B------:R-:W-:Y:S02]  /*d610*/  PRMT R8, R8, 0x7604, R3 ;  /* 0x0000760408087816 */ /* 0x000fe40000000003 */
[----:B------:R-:W-:Y:S02]  /*d620*/  PRMT R31, R0, 0x7604, R15 ;  /* 0x00007604001f7816 */ /* 0x000fe4000000000f */
[----:B------:R-:W-:-:S02]  /*d630*/  SHF.R.U32.HI R3, RZ, 0x10, R11 ;  /* 0x00000010ff037819 */ /* 0x000fc4000001160b */
[----:B------:R-:W-:Y:S02]  /*d640*/  SHF.R.U32.HI R15, RZ, 0x10, R21 ;  /* 0x00000010ff0f7819 */ /* 0x000fe40000011615 */
[----:B------:R-:W-:Y:S01]  /*d650*/  SHF.R.U32.HI R25, RZ, 0x8, R7 ;  /* 0x00000008ff197819 */ /* 0x000fe20000011607 */
[----:B------:R-:W-:Y:S01]  /*d660*/  IMAD.U32 R3, R3, 0x10000, RZ ;  /* 0x0001000003037824 */ /* 0x000fe200078e00ff */
[----:B------:R-:W-:Y:S01]  /*d670*/  SHF.R.U32.HI R29, RZ, 0x10, R13 ;  /* 0x00000010ff1d7819 */ /* 0x000fe2000001160d */
[----:B------:R-:W-:Y:S01]  /*d680*/  IMAD.U32 R15, R15, 0x10000, RZ ;  /* 0x000100000f0f7824 */ /* 0x000fe200078e00ff */
[----:B------:R-:W-:Y:S02]  /*d690*/  LOP3.LUT R24, R7, 0xff, RZ, 0xc0, !PT ;  /* 0x000000ff07187812 */ /* 0x000fe400078ec0ff */
[----:B------:R-:W-:Y:S02]  /*d6a0*/  LOP3.LUT R25, R25, 0xff, RZ, 0xc0, !PT ;  /* 0x000000ff19197812 */ /* 0x000fe400078ec0ff */
[----:B------:R-:W-:-:S02]  /*d6b0*/  SHF.R.U32.HI R33, RZ, 0x10, R7 ;  /* 0x00000010ff217819 */ /* 0x000fc40000011607 */
[----:B------:R-:W-:Y:S02]  /*d6c0*/  SHF.L.U32 R29, R29, 0x10, RZ ;  /* 0x000000101d1d7819 */ /* 0x000fe400000006ff */
[----:B------:R-:W-:Y:S01]  /*d6d0*/  PRMT R24, R25, 0x7604, R24 ;  /* 0x0000760419187816 */ /* 0x000fe20000000018 */
[----:B------:R-:W-:Y:S01]  /*d6e0*/  IMAD.U32 R33, R33, 0x10000, RZ ;  /* 0x0001000021217824 */ /* 0x000fe200078e00ff */
[----:B------:R-:W-:Y:S02]  /*d6f0*/  LOP3.LUT R5, R5, 0xff0000, R10, 0xf8, !PT ;  /* 0x00ff000005057812 */ /* 0x000fe400078ef80a */
[----:B------:R-:W-:Y:S02]  /*d700*/  LOP3.LUT R3, R4, 0xff0000, R3, 0xf8, !PT ;  /* 0x00ff000004037812 */ /* 0x000fe400078ef803 */
[----:B------:R-:W-:Y:S02]  /*d710*/  LOP3.LUT R25, R14, 0xff0000, R15, 0xf8, !PT ;  /* 0x00ff00000e197812 */ /* 0x000fe400078ef80f */
[----:B------:R-:W-:-:S02]  /*d720*/  VIMNMX R0, R26, 0x80, PT ;  /* 0x000000801a007848 */ /* 0x000fc40003fe0100 */
[----:B------:R-:W-:Y:S02]  /*d730*/  LOP3.LUT R29, R8, 0xff0000, R29, 0xf8, !PT ;  /* 0x00ff0000081d7812 */ /* 0x000fe400078ef81d */
[----:B------:R-:W-:Y:S02]  /*d740*/  LOP3.LUT R15, R9, 0xff0000, R20, 0xf8, !PT ;  /* 0x00ff0000090f7812 */ /* 0x000fe400078ef814 */
[----:B------:R-:W-:Y:S02]  /*d750*/  LOP3.LUT R27, R27, 0xff0000, R12, 0xf8, !PT ;  /* 0x00ff00001b1b7812 */ /* 0x000fe400078ef80c */
[----:B------:R-:W-:Y:S02]  /*d760*/  LOP3.LUT R9, R5, 0xff000000, R10, 0xf8, !PT ;  /* 0xff00000005097812 */ /* 0x000fe400078ef80a */
[----:B------:R-:W-:Y:S02]  /*d770*/  LOP3.LUT R10, R3, 0xff000000, R11, 0xf8, !PT ;  /* 0xff000000030a7812 */ /* 0x000fe400078ef80b */
[----:B------:R-:W-:-:S02]  /*d780*/  LOP3.LUT R33, R24, 0xff0000, R33, 0xf8, !PT ;  /* 0x00ff000018217812 */ /* 0x000fc400078ef821 */
[----:B------:R-:W-:Y:S02]  /*d790*/  ISETP.GE.AND P1, PT, R23, R0, PT ;  /* 0x000000001700720c */ /* 0x000fe40003f26270 */
[----:B------:R-:W-:Y:S02]  /*d7a0*/  LOP3.LUT R3, R15, 0xff000000, R20, 0xf8, !PT ;  /* 0xff0000000f037812 */ /* 0x000fe400078ef814 */
[----:B------:R-:W-:Y:S02]  /*d7b0*/  LOP3.LUT R8, R25, 0xff000000, R21, 0xf8, !PT ;  /* 0xff00000019087812 */ /* 0x000fe400078ef815 */
[----:B------:R-:W-:Y:S02]  /*d7c0*/  LOP3.LUT R12, R27, 0xff000000, R12, 0xf8, !PT ;  /* 0xff0000001b0c7812 */ /* 0x000fe400078ef80c */
[----:B------:R-:W-:Y:S02]  /*d7d0*/  LOP3.LUT R14, R29, 0xff000000, R13, 0xf8, !PT ;  /* 0xff0000001d0e7812 */ /* 0x000fe400078ef80d */
[----:B------:R-:W-:Y:S01]  /*d7e0*/  LOP3.LUT R11, R31, 0xff0000, R6, 0xf8, !PT ;  /* 0x00ff00001f0b7812 */ /* 0x000fe200078ef806 */
[----:B0-----:R-:W-:Y:S06]  /*d7f0*/  @!P0 BRA `(.L_x_452) ;  /* 0x0000018000d88947 */ /* 0x001fec0003800000 */
.L_x_672:
[----:B------:R-:W-:Y:S05]  /*d800*/  BSYNC B1 ;  /* 0x0000000000017941 */ /* 0x000fea0003800000 */
.L_x_451:
[----:B------:R-:W-:Y:S01]  /*d810*/  BSSY B1, `(.L_x_453) ;  /* 0x00000c0000017945 */ /* 0x000fe20003800000 */
[----:B------:R-:W-:Y:S02]  /*d820*/  LOP3.LUT R11, R11, 0xff000000, R6, 0xf8, !PT ;  /* 0xff0000000b0b7812 */ /* 0x000fe400078ef806 */
[----:B------:R-:W-:Y:S01]  /*d830*/  LOP3.LUT R13, R33, 0xff000000, R7, 0xf8, !PT ;  /* 0xff000000210d7812 */ /* 0x000fe200078ef807 */
[----:B------:R-:W-:Y:S06]  /*d840*/  @P1 BRA `(.L_x_454) ;  /* 0x0000000800f01947 */ /* 0x000fec0003800000 */
[----:B------:R1:W5:Y:S01]  /*d850*/  LDL R39, [R1+0x30] ;  /* 0x0000300001277983 */ /* 0x0003620000100800 */
[----:B------:R-:W2:Y:S01]  /*d860*/  LDC R4, c[0x0][0x3f4] ;  /* 0x0000fd00ff047b82 */ /* 0x000ea20000000800 */
[----:B------:R-:W-:Y:S01]  /*d870*/  BSSY B2, `(.L_x_455) ;  /* 0x000005e000027945 */ /* 0x000fe20003800000 */
[-C--:B--2---:R-:W-:Y:S02]  /*d880*/  ISETP.GE.AND P0, PT, R18, R4.reuse, PT ;  /* 0x000000041200720c */ /* 0x084fe40003f06270 */
[----:B------:R-:W-:-:S11]  /*d890*/  ISETP.GE.AND P1, PT, R233, R4, PT ;  /* 0x00000004e900720c */ /* 0x000fd60003f26270 */
[----:B-1----:R-:W-:Y:S05]  /*d8a0*/  @P0 BRA `(.L_x_456) ;  /* 0x0000000400680947 */ /* 0x002fea0003800000 */
[----:B-----5:R-:W1:Y:S01]  /*d8b0*/  LDS.128 R4, [R39+0x20400] ;  /* 0x0204000027047984 */ /* 0x020e620000000c00 */
[----:B------:R-:W-:Y:S02]  /*d8c0*/  F2FP.F16.E4M3.UNPACK_B R28, R12 ;  /* 0x0000000cff1c723e */ /* 0x000fe400020006ff */
[----:B------:R-:W-:-:S03]  /*d8d0*/  F2FP.F16.E4M3.UNPACK_B R26, R9 ;  /* 0x00000009ff1a723e */ /* 0x000fc600020006ff */
[----:B------:R-:W-:Y:S02]  /*d8e0*/  HADD2.F32 R29, -RZ, R28.H1_H1 ;  /* 0x3000001cff1d7230 */ /* 0x000fe40000004100 */
[----:B------:R-:W-:Y:S02]  /*d8f0*/  HADD2.F32 R27, -RZ, R26.H1_H1 ;  /* 0x3000001aff1b7230 */ /* 0x000fe40000004100 */
[----:B------:R-:W-:Y:S02]  /*d900*/  HADD2.F32 R28, -RZ, R28.H0_H0 ;  /* 0x2000001cff1c7230 */ /* 0x000fe40000004100 */
[----:B------:R-:W-:Y:S01]  /*d910*/  HADD2.F32 R26, -RZ, R26.H0_H0 ;  /* 0x2000001aff1a7230 */ /* 0x000fe20000004100 */
[-C--:B-1----:R-:W-:Y:S02]  /*d920*/  F2FP.F16.E4M3.UNPACK_B R15, R4.reuse.H1 ;  /* 0x00000004ff0f723e */ /* 0x082fe400030006ff */
[-C--:B------:R-:W-:Y:S02]  /*d930*/  F2FP.F16.E4M3.UNPACK_B R21, R5.reuse ;  /* 0x00000005ff15723e */ /* 0x080fe400020006ff */
[----:B------:R-:W-:Y:S01]  /*d940*/  F2FP.F16.E4M3.UNPACK_B R24, R5.H1 ;  /* 0x00000005ff18723e */ /* 0x000fe200030006ff */
[--C-:B------:R-:W-:Y:S01]  /*d950*/  HADD2.F32 R20, -RZ, R15.reuse.H0_H0 ;  /* 0x2000000fff147230 */ /* 0x100fe20000004100 */
[----:B------:R-:W-:Y:S01]  /*d960*/  F2FP.F16.E4M3.UNPACK_B R4, R4 ;  /* 0x00000004ff04723e */ /* 0x000fe200020006ff */
[----:B------:R-:W-:Y:S01]  /*d970*/  HADD2.F32 R15, -RZ, R15.H1_H1 ;  /* 0x3000000fff0f7230 */ /* 0x000fe20000004100 */
[----:B------:R-:W-:-:S02]  /*d980*/  F2FP.F16.E4M3.UNPACK_B R25, R6 ;  /* 0x00000006ff19723e */ /* 0x000fc400020006ff */
[----:B------:R-:W-:Y:S02]  /*d990*/  F2FP.F16.E4M3.UNPACK_B R6, R6.H1 ;  /* 0x00000006ff06723e */ /* 0x000fe400030006ff */
[C---:B------:R-:W-:Y:S01]  /*d9a0*/  FMUL.FTZ R5, R15.reuse, R29 ;  /* 0x0000001d0f057220 */ /* 0x040fe20000410000 */
[----:B------:R-:W-:Y:S01]  /*d9b0*/  FMUL.FTZ R32, R15, R27 ;  /* 0x0000001b0f207220 */ /* 0x000fe20000410000 */
[----:B------:R-:W-:Y:S02]  /*d9c0*/  F2FP.F16.E4M3.UNPACK_B R15, R7 ;  /* 0x00000007ff0f723e */ /* 0x000fe400020006ff */
[C---:B------:R-:W-:Y:S01]  /*d9d0*/  FFMA.FTZ R34, R20.reuse, R27, -R5 ;  /* 0x0000001b14227223 */ /* 0x040fe20000010805 */
[--C-:B------:R-:W-:Y:S01]  /*d9e0*/  HADD2.F32 R5, -RZ, R4.reuse.H1_H1 ;  /* 0x30000004ff057230 */ /* 0x100fe20000004100 */
[----:B------:R-:W-:Y:S01]  /*d9f0*/  F2FP.F16.E4M3.UNPACK_B R27, R12.H1 ;  /* 0x0000000cff1b723e */ /* 0x000fe200030006ff */
[----:B0-----:R-:W-:Y:S01]  /*da00*/  FFMA.FTZ R35, R20, R29, R32 ;  /* 0x0000001d14237223 */ /* 0x001fe20000010020 */
[----:B------:R-:W-:Y:S01]  /*da10*/  HADD2.F32 R4, -RZ, R4.H0_H0 ;  /* 0x20000004ff047230 */ /* 0x000fe20000004100 */
[----:B------:R-:W-:Y:S01]  /*da20*/  F2FP.F16.E4M3.UNPACK_B R20, R9.H1 ;  /* 0x00000009ff14723e */ /* 0x000fe200030006ff */
[C---:B------:R-:W-:Y:S01]  /*da30*/  FMUL.FTZ R31, R5.reuse, R28 ;  /* 0x0000001c051f7220 */ /* 0x040fe20000410000 */
[----:B------:R-:W-:Y:S01]  /*da40*/  FMUL.FTZ R33, R5, R26 ;  /* 0x0000001a05217220 */ /* 0x000fe20000410000 */
[----:B------:R-:W-:Y:S01]  /*da50*/  HADD2.F32 R29, -RZ, R27.H1_H1 ;  /* 0x3000001bff1d7230 */ /* 0x000fe20000004100 */
[----:B------:R-:W-:Y:S01]  /*da60*/  F2FP.F16.E4M3.UNPACK_B R7, R7.H1 ;  /* 0x00000007ff07723e */ /* 0x000fe200030006ff */
[----:B------:R-:W-:-:S02]  /*da70*/  HADD2.F32 R5, -RZ, R24.H1_H1 ;  /* 0x30000018ff057230 */ /* 0x000fc40000004100 */
[C---:B------:R-:W-:Y:S01]  /*da80*/  FFMA.FTZ R31, R4.reuse, R26, -R31 ;  /* 0x0000001a041f7223 */ /* 0x040fe2000001081f */
[----:B------:R-:W-:Y:S01]  /*da90*/  FFMA.FTZ R32, R4, R28, R33 ;  /* 0x0000001c04207223 */ /* 0x000fe20000010021 */
[----:B------:R-:W-:Y:S02]  /*daa0*/  HADD2.F32 R26, -RZ, R20.H1_H1 ;  /* 0x30000014ff1a7230 */ /* 0x000fe40000004100 */
[----:B------:R-:W-:Y:S02]  /*dab0*/  HADD2.F32 R24, -RZ, R24.H0_H0 ;  /* 0x20000018ff187230 */ /* 0x000fe40000004100 */
[C---:B------:R-:W-:Y:S01]  /*dac0*/  FMUL.FTZ R33, R5.reuse, R29 ;  /* 0x0000001d05217220 */ /* 0x040fe20000410000 */
[----:B------:R-:W-:Y:S02]  /*dad0*/  HADD2.F32 R27, -RZ, R27.H0_H0 ;  /* 0x2000001bff1b7230 */ /* 0x000fe40000004100 */
[----:B------:R-:W-:Y:S01]  /*dae0*/  FMUL.FTZ R5, R5, R26 ;  /* 0x0000001a05057220 */ /* 0x000fe20000410000 */
[----:B------:R-:W-:-:S02]  /*daf0*/  HADD2.F32 R4, -RZ, R21.H1_H1 ;  /* 0x30000015ff047230 */ /* 0x000fc40000004100 */
[----:B------:R-:W-:Y:S01]  /*db00*/  FFMA.FTZ R33, R24, R26, -R33 ;  /* 0x0000001a18217223 */ /* 0x000fe20000010821 */
[----:B------:R-:W-:Y:S01]  /*db10*/  HADD2.F32 R20, -RZ, R20.H0_H0 ;  /* 0x20000014ff147230 */ /* 0x000fe20000004100 */
[----:B------:R-:W-:Y:S01]  /*db20*/  F2FP.F16.E4M3.UNPACK_B R26, R14 ;  /* 0x0000000eff1a723e */ /* 0x000fe200020006ff */
[----:B------:R-:W-:Y:S02]  /*db30*/  HADD2.F32 R21, -RZ, R21.H0_H0 ;  /* 0x20000015ff157230 */ /* 0x000fe40000004100 */
[----:B------:R-:W-:Y:S01]  /*db40*/  FMUL.FTZ R28, R4, R27 ;  /* 0x0000001b041c7220 */ /* 0x000fe20000410000 */
[----:B------:R-:W-:Y:S01]  /*db50*/  FFMA.FTZ R38, R24, R29, R5 ;  /* 0x0000001d18267223 */ /* 0x000fe20000010005 */
[----:B------:R-:W-:Y:S01]  /*db60*/  F2FP.F16.E4M3.UNPACK_B R24, R10 ;  /* 0x0000000aff18723e */ /* 0x000fe200020006ff */
[-C--:B------:R-:W-:Y:S01]  /*db70*/  FMUL.FTZ R4, R4, R20.reuse ;  /* 0x0000001404047220 */ /* 0x080fe20000410000 */
[----:B------:R-:W-:Y:S01]  /*db80*/  FFMA.FTZ R29, R21, R20, -R28 ;  /* 0x00000014151d7223 */ /* 0x000fe2000001081c */
[----:B------:R-:W-:Y:S01]  /*db90*/  HADD2.F32 R28, -RZ, R26.H1_H1 ;  /* 0x3000001aff1c7230 */ /* 0x000fe20000004100 */
[----:B------:R-:W-:Y:S01]  /*dba0*/  F2FP.SATFINITE.E4M3.F32.PACK_AB_MERGE_C R33, R38, R33, RZ ;  /* 0x000000212621723e */ /* 0x000fe200048070ff */
[----:B------:R-:W-:-:S02]  /*dbb0*/  HADD2.F32 R5, -RZ, R6.H1_H1 ;  /* 0x30000006ff057230 */ /* 0x000fc40000004100 */
[----:B------:R-:W-:Y:S01]  /*dbc0*/  FFMA.FTZ R36, R21, R27, R4 ;  /* 0x0000001b15247223 */ /* 0x000fe20000010004 */
[----:B------:R-:W-:Y:S02]  /*dbd0*/  HADD2.F32 R20, -RZ, R24.H1_H1 ;  /* 0x30000018ff147230 */ /* 0x000fe40000004100 */
[----:B------:R-:W-:Y:S02]  /*dbe0*/  HADD2.F32 R6, -RZ, R6.H0_H0 ;  /* 0x20000006ff067230 */ /* 0x000fe40000004100 */
[C---:B------:R-:W-:Y:S01]  /*dbf0*/  FMUL.FTZ R21, R5.reuse, R28 ;  /* 0x0000001c05157220 */ /* 0x040fe20000410000 */
[----:B------:R-:W-:Y:S02]  /*dc00*/  HADD2.F32 R24, -RZ, R24.H0_H0 ;  /* 0x20000018ff187230 */ /* 0x000fe40000004100 */
[-C--:B------:R-:W-:Y:S01]  /*dc10*/  FMUL.FTZ R27, R5, R20.reuse ;  /* 0x00000014051b7220 */ /* 0x080fe20000410000 */
[----:B------:R-:W-:Y:S02]  /*dc20*/  HADD2.F32 R26, -RZ, R26.H0_H0 ;  /* 0x2000001aff1a7230 */ /* 0x000fe40000004100 */
[----:B------:R-:W-:Y:S01]  /*dc30*/  FFMA.FTZ R37, R6, R20, -R21 ;  /* 0x0000001406257223 */ /* 0x000fe20000010815 */
[--C-:B------:R-:W-:Y:S01]  /*dc40*/  HADD2.F32 R4, -RZ, R25.reuse.H1_H1 ;  /* 0x30000019ff047230 */ /* 0x100fe20000004100 */
[----:B------:R-:W-:Y:S01]  /*dc50*/  F2FP.F16.E4M3.UNPACK_B R5, R10.H1 ;  /* 0x0000000aff05723e */ /* 0x000fe200030006ff */
[----:B------:R-:W-:-:S02]  /*dc60*/  HADD2.F32 R25, -RZ, R25.H0_H0 ;  /* 0x20000019ff197230 */ /* 0x000fc40000004100 */
[----:B------:R-:W-:Y:S01]  /*dc70*/  FFMA.FTZ R28, R6, R28, R27 ;  /* 0x0000001c061c7223 */ /* 0x000fe2000001001b */
[C---:B------:R-:W-:Y:S01]  /*dc80*/  FMUL.FTZ R20, R4.reuse, R26 ;  /* 0x0000001a04147220 */ /* 0x040fe20000410000 */
[----:B------:R-:W-:Y:S01]  /*dc90*/  FMUL.FTZ R21, R4, R24 ;  /* 0x0000001804157220 */ /* 0x000fe20000410000 */
[----:B------:R-:W-:Y:S01]  /*dca0*/  F2FP.F16.E4M3.UNPACK_B R4, R14.H1 ;  /* 0x0000000eff04723e */ /* 0x000fe200030006ff */
[--C-:B------:R-:W-:Y:S02]  /*dcb0*/  HADD2.F32 R6, -RZ, R5.reuse.H0_H0 ;  /* 0x20000005ff067230 */ /* 0x100fe40000004100 */
[C---:B------:R-:W-:Y:S01]  /*dcc0*/  FFMA.FTZ R27, R25.reuse, R24, -R20 ;  /* 0x00000018191b7223 */ /* 0x040fe20000010814 */
[----:B------:R-:W-:Y:S02]  /*dcd0*/  HADD2.F32 R20, -RZ, R5.H1_H1 ;  /* 0x30000005ff147230 */ /* 0x000fe40000004100 */
[----:B------:R-:W-:Y:S01]  /*dce0*/  FFMA.FTZ R26, R25, R26, R21 ;  /* 0x0000001a191a7223 */ /* 0x000fe20000010015 */
[----:B------:R-:W-:-:S02]  /*dcf0*/  HADD2.F32 R24, -RZ, R4.H1_H1 ;  /* 0x30000004ff187230 */ /* 0x000fc40000004100 */
[----:B------:R-:W-:Y:S02]  /*dd00*/  HADD2.F32 R5, -RZ, R7.H1_H1 ;  /* 0x30000007ff057230 */ /* 0x000fe40000004100 */
[----:B------:R-:W-:Y:S02]  /*dd10*/  HADD2.F32 R21, -RZ, R4.H0_H0 ;  /* 0x20000004ff157230 */ /* 0x000fe40000004100 */
[----:B------:R-:W-:Y:S02]  /*dd20*/  HADD2.F32 R4, -RZ, R15.H1_H1 ;  /* 0x3000000fff047230 */ /* 0x000fe40000004100 */
[C---:B------:R-:W-:Y:S01]  /*dd30*/  FMUL.FTZ R42, R5.reuse, R24 ;  /* 0x00000018052a7220 */ /* 0x040fe20000410000 */
[----:B------:R-:W-:Y:S02]  /*dd40*/  HADD2.F32 R7, -RZ, R7.H0_H0 ;  /* 0x20000007ff077230 */ /* 0x000fe40000004100 */
[----:B------:R-:W-:Y:S01]  /*dd50*/  FMUL.FTZ R5, R5, R20 ;  /* 0x0000001405057220 */ /* 0x000fe20000410000 */
[----:B------:R-:W-:-:S02]  /*dd60*/  HADD2.F32 R15, -RZ, R15.H0_H0 ;  /* 0x2000000fff0f7230 */ /* 0x000fc40000004100 */
[CC--:B------:R-:W-:Y:S01]  /*dd70*/  FMUL.FTZ R40, R4.reuse, R21.reuse ;  /* 0x0000001504287220 */ /* 0x0c0fe20000410000 */
[----:B------:R-:W-:Y:S01]  /*dd80*/  FMUL.FTZ R4, R4, R6 ;  /* 0x0000000604047220 */ /* 0x000fe20000410000 */
[C---:B------:R-:W-:Y:S01]  /*dd90*/  FFMA.FTZ R42, R7.reuse, R20, -R42 ;  /* 0x00000014072a7223 */ /* 0x040fe2000001082a */
[----:B------:R-:W-:Y:S01]  /*dda0*/  FFMA.FTZ R5, R7, R24, R5 ;  /* 0x0000001807057223 */ /* 0x000fe20000010005 */
[C---:B------:R-:W-:Y:S01]  /*ddb0*/  FFMA.FTZ R7, R15.reuse, R6, -R40 ;  /* 0x000000060f077223 */ /* 0x040fe20000010828 */
[----:B------:R-:W-:Y:S01]  /*ddc0*/  FFMA.FTZ R20, R15, R21, R4 ;  /* 0x000000150f147223 */ /* 0x000fe20000010004 */
[----:B------:R-:W-:Y:S02]  /*ddd0*/  F2FP.SATFINITE.E4M3.F32.PACK_AB_MERGE_C R4, R35, R34, RZ ;  /* 0x000000222304723e */ /* 0x000fe400048070ff */
[----:B------:R-:W-:Y:S02]  /*dde0*/  F2FP.SATFINITE.E4M3.F32.PACK_AB_MERGE_C R6, R28, R37, RZ ;  /* 0x000000251c06723e */ /* 0x000fe400048070ff */
[----:B------:R-:W-:-:S02]  /*ddf0*/  F2FP.SATFINITE.E4M3.F32.PACK_AB_MERGE_C R42, R5, R42, RZ ;  /* 0x0000002a052a723e */ /* 0x000fc400048070ff */
[----:B------:R-:W-:Y:S02]  /*de00*/  F2FP.SATFINITE.E4M3.F32.PACK_AB_MERGE_C R4, R32, R31, R4 ;  /* 0x0000001f2004723e */ /* 0x000fe40004807004 */
[----:B------:R-:W-:Y:S02]  /*de10*/  F2FP.SATFINITE.E4M3.F32.PACK_AB_MERGE_C R5, R36, R29, R33 ;  /* 0x0000001d2405723e */ /* 0x000fe40004807021 */
[----:B------:R-:W-:Y:S02]  /*de20*/  F2FP.SATFINITE.E4M3.F32.PACK_AB_MERGE_C R6, R26, R27, R6 ;  /* 0x0000001b1a06723e */ /* 0x000fe40004807006 */
[----:B------:R-:W-:-:S05]  /*de30*/  F2FP.SATFINITE.E4M3.F32.PACK_AB_MERGE_C R7, R20, R7, R42 ;  /* 0x000000071407723e */ /* 0x000fca000480702a */
[----:B------:R1:W-:Y:S02]  /*de40*/  STS.128 [R39+0x20400], R4 ;  /* 0x0204000427007388 */ /* 0x0003e40000000c00 */
.L_x_456:
[----:B------:R-:W-:Y:S05]  /*de50*/  BSYNC B2 ;  /* 0x0000000000027941 */ /* 0x000fea0003800000 */
.L_x_455:
[----:B------:R-:W-:Y:S05]  /*de60*/  @P1 BRA `(.L_x_454) ;  /* 0x0000000400681947 */ /* 0x000fea0003800000 */
[----:B-1---5:R-:W1:Y:S01]  /*de70*/  LDS.128 R4, [R39+0x24400] ;  /* 0x0244000027047984 */ /* 0x022e620000000c00 */
        /* <DEDUP_REMOVED lines=61> */
[-C--:B------:R-:W-:Y:S01]  /*e250*/  FMUL.FTZ R21, R4, R24.reuse ;  /* 0x0000001804157220 */ /* 0x080fe20000410000 */
        /* <DEDUP_REMOVED lines=27> */
.L_x_454:
[----:B------:R-:W-:Y:S05]  /*e410*/  BSYNC B1 ;  /* 0x0000000000017941 */ /* 0x000fea0003800000 */
.L_x_453:
[----:B-12---:R-:W-:Y:S01]  /*e420*/  VIADD R4, R23, 0x20 ;  /* 0x0000002017047836 */ /* 0x006fe20000000000 */
[----:B------:R-:W-:Y:S04]  /*e430*/  BSSY B1, `(.L_x_457) ;  /* 0x00000bf000017945 */ /* 0x000fe80003800000 */
[----:B------:R-:W-:-:S13]  /*e440*/  ISETP.GE.AND P0, PT, R4, R0, PT ;  /* 0x000000000400720c */ /* 0x000fda0003f06270 */
[----:B------:R-:W-:Y:S05]  /*e450*/  @P0 BRA `(.L_x_458) ;  /* 0x0000000800f00947 */ /* 0x000fea0003800000 */
        /* <DEDUP_REMOVED lines=8> */
[-C--:B------:R-:W-:Y:S02]  /*e4e0*/  F2FP.F16.E4M3.UNPACK_B R29, R12.reuse ;  /* 0x0000000cff1d723e */ /* 0x080fe400020006ff */
[----:B------:R-:W-:Y:S01]  /*e4f0*/  F2FP.F16.E4M3.UNPACK_B R33, R12.H1 ;  /* 0x0000000cff21723e */ /* 0x000fe200030006ff */
[----:B------:R-:W-:Y:S01]  /*e500*/  HADD2.F32 R26, -RZ, R28.H1_H1 ;  /* 0x3000001cff1a7230 */ /* 0x000fe20000004100 */
[----:B------:R-:W-:Y:S01]  /*e510*/  F2FP.F16.E4M3.UNPACK_B R36, R14 ;  /* 0x0000000eff24723e */ /* 0x000fe200020006ff */
[----:B------:R-:W-:Y:S02]  /*e520*/  HADD2.F32 R32, -RZ, R29.H1_H1 ;  /* 0x3000001dff207230 */ /* 0x000fe40000004100 */
[----:B------:R-:W-:-:S02]  /*e530*/  HADD2.F32 R34, -RZ, R33.H1_H1 ;  /* 0x30000021ff227230 */ /* 0x000fc40000004100 */
[----:B0-----:R-:W-:Y:S02]  /*e540*/  HADD2.F32 R35, -RZ, R33.H0_H0 ;  /* 0x20000021ff237230 */ /* 0x001fe40000004100 */
[--C-:B------:R-:W-:Y:S02]  /*e550*/  HADD2.F32 R38, -RZ, R36.reuse.H1_H1 ;  /* 0x30000024ff267230 */ /* 0x100fe40000004100 */
[----:B------:R-:W-:Y:S01]  /*e560*/  HADD2.F32 R39, -RZ, R36.H0_H0 ;  /* 0x20000024ff277230 */ /* 0x000fe20000004100 */
[----:B------:R-:W-:-:S05]  /*e570*/  F2FP.F16.E4M3.UNPACK_B R36, R14.H1 ;  /* 0x0000000eff24723e */ /* 0x000fca00030006ff */
[----:B------:R-:W-:Y:S01]  /*e580*/  HADD2.F32 R41, -RZ, R36.H1_H1 ;  /* 0x30000024ff297230 */ /* 0x000fe20000004100 */
[-C--:B-1----:R-:W-:Y:S02]  /*e590*/  F2FP.F16.E4M3.UNPACK_B R15, R4.reuse.H1 ;  /* 0x00000004ff0f723e */ /* 0x082fe400030006ff */
[-C--:B------:R-:W-:Y:S02]  /*e5a0*/  F2FP.F16.E4M3.UNPACK_B R21, R5.reuse ;  /* 0x00000005ff15723e */ /* 0x080fe400020006ff */
[----:B------:R-:W-:Y:S01]  /*e5b0*/  F2FP.F16.E4M3.UNPACK_B R24, R5.H1 ;  /* 0x00000005ff18723e */ /* 0x000fe200030006ff */
[--C-:B------:R-:W-:Y:S01]  /*e5c0*/  HADD2.F32 R20, -RZ, R15.reuse.H0_H0 ;  /* 0x2000000fff147230 */ /* 0x100fe20000004100 */
[----:B------:R-:W-:Y:S01]  /*e5d0*/  F2FP.F16.E4M3.UNPACK_B R4, R4 ;  /* 0x00000004ff04723e */ /* 0x000fe200020006ff */
[----:B------:R-:W-:Y:S01]  /*e5e0*/  HADD2.F32 R15, -RZ, R15.H1_H1 ;  /* 0x3000000fff0f7230 */ /* 0x000fe20000004100 */
[-C--:B------:R-:W-:Y:S02]  /*e5f0*/  F2FP.F16.E4M3.UNPACK_B R25, R6.reuse ;  /* 0x00000006ff19723e */ /* 0x080fe400020006ff */
[----:B------:R-:W-:-:S02]  /*e600*/  F2FP.F16.E4M3.UNPACK_B R6, R6.H1 ;  /* 0x00000006ff06723e */ /* 0x000fc400030006ff */
[-C--:B------:R-:W-:Y:S01]  /*e610*/  FMUL.FTZ R5, R32, R15.reuse ;  /* 0x0000000f20057220 */ /* 0x080fe20000410000 */
[C---:B------:R-:W-:Y:S01]  /*e620*/  FMUL.FTZ R27, R26.reuse, R15 ;  /* 0x0000000f1a1b7220 */ /* 0x040fe20000410000 */
[-C--:B------:R-:W-:Y:S02]  /*e630*/  F2FP.F16.E4M3.UNPACK_B R15, R7.reuse ;  /* 0x00000007ff0f723e */ /* 0x080fe400020006ff */
[-C--:B------:R-:W-:Y:S01]  /*e640*/  FFMA.FTZ R26, R26, R20.reuse, -R5 ;  /* 0x000000141a1a7223 */ /* 0x080fe20000010805 */
[----:B------:R-:W-:Y:S01]  /*e650*/  FFMA.FTZ R31, R32, R20, R27 ;  /* 0x00000014201f7223 */ /* 0x000fe2000001001b */
[----:B------:R-:W-:Y:S01]  /*e660*/  HADD2.F32 R32, -RZ, R29.H0_H0 ;  /* 0x2000001dff207230 */ /* 0x000fe20000004100 */
[----:B------:R-:W-:Y:S01]  /*e670*/  F2FP.F16.E4M3.UNPACK_B R7, R7.H1 ;  /* 0x00000007ff07723e */ /* 0x000fe200030006ff */
[----:B------:R-:W-:Y:S02]  /*e680*/  HADD2.F32 R5, -RZ, R4.H1_H1 ;  /* 0x30000004ff057230 */ /* 0x000fe40000004100 */
[----:B------:R-:W-:Y:S01]  /*e690*/  HADD2.F32 R20, -RZ, R28.H0_H0 ;  /* 0x2000001cff147230 */ /* 0x000fe20000004100 */
[----:B------:R-:W-:Y:S01]  /*e6a0*/  F2FP.F16.E4M3.UNPACK_B R28, R9.H1 ;  /* 0x00000009ff1c723e */ /* 0x000fe200030006ff */
[----:B------:R-:W-:-:S02]  /*e6b0*/  HADD2.F32 R4, -RZ, R4.H0_H0 ;  /* 0x20000004ff047230 */ /* 0x000fc40000004100 */
[-C--:B------:R-:W-:Y:S01]  /*e6c0*/  FMUL.FTZ R27, R32, R5.reuse ;  /* 0x00000005201b7220 */ /* 0x080fe20000410000 */
[C---:B------:R-:W-:Y:S01]  /*e6d0*/  FMUL.FTZ R29, R20.reuse, R5 ;  /* 0x00000005141d7220 */ /* 0x040fe20000410000 */
[--C-:B------:R-:W-:Y:S02]  /*e6e0*/  HADD2.F32 R5, -RZ, R24.reuse.H1_H1 ;  /* 0x30000018ff057230 */ /* 0x100fe40000004100 */
[-C--:B------:R-:W-:Y:S01]  /*e6f0*/  FFMA.FTZ R27, R20, R4.reuse, -R27 ;  /* 0x00000004141b7223 */ /* 0x080fe2000001081b */
[----:B------:R-:W-:Y:S02]  /*e700*/  HADD2.F32 R24, -RZ, R24.H0_H0 ;  /* 0x20000018ff187230 */ /* 0x000fe40000004100 */
[----:B------:R-:W-:Y:S01]  /*e710*/  FFMA.FTZ R20, R32, R4, R29 ;  /* 0x0000000420147223 */ /* 0x000fe2000001001d */
[----:B------:R-:W-:Y:S02]  /*e720*/  HADD2.F32 R32, -RZ, R28.H1_H1 ;  /* 0x3000001cff207230 */ /* 0x000fe40000004100 */
[----:B------:R-:W-:Y:S01]  /*e730*/  FMUL.FTZ R29, R34, R5 ;  /* 0x00000005221d7220 */ /* 0x000fe20000410000 */
[----:B------:R-:W-:-:S02]  /*e740*/  HADD2.F32 R4, -RZ, R21.H1_H1 ;  /* 0x30000015ff047230 */ /* 0x000fc40000004100 */
[----:B------:R-:W-:Y:S02]  /*e750*/  HADD2.F32 R33, -RZ, R28.H0_H0 ;  /* 0x2000001cff217230 */ /* 0x000fe40000004100 */
[C---:B------:R-:W-:Y:S01]  /*e760*/  FMUL.FTZ R5, R32.reuse, R5 ;  /* 0x0000000520057220 */ /* 0x040fe20000410000 */
[----:B------:R-:W-:Y:S01]  /*e770*/  FFMA.FTZ R29, R32, R24, -R29 ;  /* 0x00000018201d7223 */ /* 0x000fe2000001081d */
[----:B------:R-:W-:Y:S02]  /*e780*/  HADD2.F32 R21, -RZ, R21.H0_H0 ;  /* 0x20000015ff157230 */ /* 0x000fe40000004100 */
[----:B------:R-:W-:Y:S01]  /*e790*/  FMUL.FTZ R28, R35, R4 ;  /* 0x00000004231c7220 */ /* 0x000fe20000410000 */
[----:B------:R-:W-:Y:S01]  /*e7a0*/  F2FP.F16.E4M3.UNPACK_B R32, R10 ;  /* 0x0000000aff20723e */ /* 0x000fe200020006ff */
[C---:B------:R-:W-:Y:S01]  /*e7b0*/  FMUL.FTZ R4, R33.reuse, R4 ;  /* 0x0000000421047220 */ /* 0x040fe20000410000 */
[----:B------:R-:W-:Y:S01]  /*e7c0*/  FFMA.FTZ R24, R34, R24, R5 ;  /* 0x0000001822187223 */ /* 0x000fe20000010005 */
[----:B------:R-:W-:Y:S01]  /*e7d0*/  FFMA.FTZ R28, R33, R21, -R28 ;  /* 0x00000015211c7223 */ /* 0x000fe2000001081c */
[----:B------:R-:W-:-:S02]  /*e7e0*/  HADD2.F32 R5, -RZ, R6.H1_H1 ;  /* 0x30000006ff057230 */ /* 0x000fc40000004100 */
[----:B------:R-:W-:Y:S01]  /*e7f0*/  FFMA.FTZ R21, R35, R21, R4 ;  /* 0x0000001523157223 */ /* 0x000fe20000010004 */
[----:B------:R-:W-:Y:S01]  /*e800*/  HADD2.F32 R34, -RZ, R32.H1_H1 ;  /* 0x30000020ff227230 */ /* 0x000fe20000004100 */
[----:B------:R-:W-:Y:S01]  /*e810*/  F2FP.F16.E4M3.UNPACK_B R35, R10.H1 ;  /* 0x0000000aff23723e */ /* 0x000fe200030006ff */
[--C-:B------:R-:W-:Y:S02]  /*e820*/  HADD2.F32 R4, -RZ, R25.reuse.H1_H1 ;  /* 0x30000019ff047230 */ /* 0x100fe40000004100 */
[-C--:B------:R-:W-:Y:S01]  /*e830*/  FMUL.FTZ R33, R38, R5.reuse ;  /* 0x0000000526217220 */ /* 0x080fe20000410000 */
[----:B------:R-:W-:Y:S02]  /*e840*/  HADD2.F32 R6, -RZ, R6.H0_H0 ;  /* 0x20000006ff067230 */ /* 0x000fe40000004100 */
[----:B------:R-:W-:Y:S01]  /*e850*/  FMUL.FTZ R5, R34, R5 ;  /* 0x0000000522057220 */ /* 0x000fe20000410000 */
[----:B------:R-:W-:Y:S02]  /*e860*/  HADD2.F32 R37, -RZ, R32.H0_H0 ;  /* 0x20000020ff257230 */ /* 0x000fe40000004100 */
[----:B------:R-:W-:Y:S01]  /*e870*/  FMUL.FTZ R32, R39, R4 ;  /* 0x0000000427207220 */ /* 0x000fe20000410000 */
[----:B------:R-:W-:-:S02]  /*e880*/  HADD2.F32 R25, -RZ, R25.H0_H0 ;  /* 0x20000019ff197230 */ /* 0x000fc40000004100 */
[-C--:B------:R-:W-:Y:S01]  /*e890*/  FFMA.FTZ R33, R34, R6.reuse, -R33 ;  /* 0x0000000622217223 */ /* 0x080fe20000010821 */
[----:B------:R-:W-:Y:S01]  /*e8a0*/  FFMA.FTZ R34, R38, R6, R5 ;  /* 0x0000000626227223 */ /* 0x000fe20000010005 */
[C---:B------:R-:W-:Y:S01]  /*e8b0*/  FMUL.FTZ R4, R37.reuse, R4 ;  /* 0x0000000425047220 */ /* 0x040fe20000410000 */
[----:B------:R-:W-:Y:S02]  /*e8c0*/  HADD2.F32 R5, -RZ, R7.H1_H1 ;  /* 0x30000007ff057230 */ /* 0x000fe40000004100 */
[-C--:B------:R-:W-:Y:S01]  /*e8d0*/  FFMA.FTZ R6, R37, R25.reuse, -R32 ;  /* 0x0000001925067223 */ /* 0x080fe20000010820 */
[----:B------:R-:W-:Y:S02]  /*e8e0*/  HADD2.F32 R37, -RZ, R35.H1_H1 ;  /* 0x30000023ff257230 */ /* 0x000fe40000004100 */
[----:B------:R-:W-:Y:S01]  /*e8f0*/  FFMA.FTZ R25, R39, R25, R4 ;  /* 0x0000001927197223 */ /* 0x000fe20000010004 */
[----:B------:R-:W-:Y:S02]  /*e900*/  HADD2.F32 R39, -RZ, R36.H0_H0 ;  /* 0x20000024ff277230 */ /* 0x000fe40000004100 */
[----:B------:R-:W-:Y:S01]  /*e910*/  FMUL.FTZ R36, R41, R5 ;  /* 0x0000000529247220 */ /* 0x000fe20000410000 */
[----:B------:R-:W-:-:S02]  /*e920*/  HADD2.F32 R4, -RZ, R15.H1_H1 ;  /* 0x3000000fff047230 */ /* 0x000fc40000004100 */
[----:B------:R-:W-:Y:S01]  /*e930*/  FMUL.FTZ R38, R37, R5 ;  /* 0x0000000525267220 */ /* 0x000fe20000410000 */
[----:B------:R-:W-:Y:S01]  /*e940*/  HADD2.F32 R35, -RZ, R35.H0_H0 ;  /* 0x20000023ff237230 */ /* 0x000fe20000004100 */
[----:B------:R-:W-:Y:S01]  /*e950*/  F2FP.SATFINITE.E4M3.F32.PACK_AB_MERGE_C R24, R24, R29, RZ ;  /* 0x0000001d1818723e */ /* 0x000fe200048070ff */
[----:B------:R-:W-:Y:S02]  /*e960*/  HADD2.F32 R7, -RZ, R7.H0_H0 ;  /* 0x20000007ff077230 */ /* 0x000fe40000004100 */
        /* <DEDUP_REMOVED lines=8> */
[----:B------:R-:W-:-:S02]  /*e9f0*/  F2FP.SATFINITE.E4M3.F32.PACK_AB_MERGE_C R4, R31, R26, RZ ;  /* 0x0000001a1f04723e */ /* 0x000fc400048070ff */
[----:B------:R-:W-:Y:S02]  /*ea00*/  F2FP.SATFINITE.E4M3.F32.PACK_AB_MERGE_C R36, R5, R36, RZ ;  /* 0x000000240524723e */ /* 0x000fe400048070ff */
[----:B------:R-:W-:Y:S02]  /*ea10*/  F2FP.SATFINITE.E4M3.F32.PACK_AB_MERGE_C R4, R20, R27, R4 ;  /* 0x0000001b1404723e */ /* 0x000fe40004807004 */
[----:B------:R-:W-:Y:S02]  /*ea20*/  F2FP.SATFINITE.E4M3.F32.PACK_AB_MERGE_C R5, R21, R28, R24 ;  /* 0x0000001c1505723e */ /* 0x000fe40004807018 */
[----:B------:R-:W-:Y:S02]  /*ea30*/  F2FP.SATFINITE.E4M3.F32.PACK_AB_MERGE_C R6, R25, R6, R33 ;  /* 0x000000061906723e */ /* 0x000fe40004807021 */
[----:B------:R-:W-:-:S05]  /*ea40*/  F2FP.SATFINITE.E4M3.F32.PACK_AB_MERGE_C R7, R32, R7, R36 ;  /* 0x000000072007723e */ /* 0x000fca0004807024 */
[----:B------:R1:W-:Y:S02]  /*ea50*/  STS.128 [R40+0x21400], R4 ;  /* 0x0214000428007388 */ /* 0x0003e40000000c00 */
.L_x_460:
[----:B------:R-:W-:Y:S05]  /*ea60*/  BSYNC B2 ;  /* 0x0000000000027941 */ /* 0x000fea0003800000 */
.L_x_459:
[----:B------:R-:W-:Y:S05]  /*ea70*/  @P1 BRA `(.L_x_458) ;  /* 0x0000000400681947 */ /* 0x000fea0003800000 */
[----:B-1---5:R-:W1:Y:S01]  /*ea80*/  LDS.128 R4, [R40+0x25400] ;  /* 0x0254000028047984 */ /* 0x022e620000000c00 */
        /* <DEDUP_REMOVED lines=89> */
.L_x_458:
[----:B------:R-:W-:Y:S05]  /*f020*/  BSYNC B1 ;  /* 0x0000000000017941 */ /* 0x000fea0003800000 */
.L_x_457:
[----:B-12---:R-:W-:Y:S01]  /*f030*/  VIADD R4, R23, 0x40 ;  /* 0x0000004017047836 */ /* 0x006fe20000000000 */
[----:B------:R-:W-:Y:S04]  /*f040*/  BSSY B1, `(.L_x_461) ;  /* 0x00000bf000017945 */ /* 0x000fe80003800000 */
[----:B------:R-:W-:-:S13]  /*f050*/  ISETP.GE.AND P0, PT, R4, R0, PT ;  /* 0x000000000400720c */ /* 0x000fda0003f06270 */
[----:B------:R-:W-:Y:S05]  /*f060*/  @P0 BRA `(.L_x_462) ;  /* 0x0000000800f00947 */ /* 0x000fea0003800000 */
[----:B-----5:R1:W5:Y:S01]  /*f070*/  LDL R40, [R1+0x30] ;  /* 0x0000300001287983 */ /* 0x0203620000100800 */
        /* <DEDUP_REMOVED lines=95> */
.L_x_464:
[----:B------:R-:W-:Y:S05]  /*f670*/  BSYNC B2 ;  /* 0x0000000000027941 */ /* 0x000fea0003800000 */
.L_x_463:
        /* <DEDUP_REMOVED lines=91> */
.L_x_462:
[----:B------:R-:W-:Y:S05]  /*fc30*/  BSYNC B1 ;  /* 0x0000000000017941 */ /* 0x000fea0003800000 */
.L_x_461:
[----:B-12---:R-:W-:-:S04]  /*fc40*/  IADD3 R4, R23, 0x60, RZ ;  /* 0x0000006017047810 */ /* 0x006fc80007ffe0ff */
        /* <DEDUP_REMOVED lines=10> */
[----:B------:R-:W-:Y:S02]  /*fcf0*/  F2FP.F16.E4M3.UNPACK_B R28, R9 ;  /* 0x00000009ff1c723e */ /* 0x000fe400020006ff */
[-C--:B------:R-:W-:Y:S01]  /*fd00*/  F2FP.F16.E4M3.UNPACK_B R34, R14.reuse ;  /* 0x0000000eff22723e */ /* 0x080fe200020006ff */
[----:B------:R-:W-:Y:S01]  /*fd10*/  HADD2.F32 R31, -RZ, R29.H1_H1 ;  /* 0x3000001dff1f7230 */ /* 0x000fe20000004100 */
[----:B------:R-:W-:Y:S01]  /*fd20*/  F2FP.F16.E4M3.UNPACK_B R14, R14.H1 ;  /* 0x0000000eff0e723e */ /* 0x000fe200030006ff */
[--C-:B------:R-:W-:Y:S02]  /*fd30*/  HADD2.F32 R27, -RZ, R28.reuse.H1_H1 ;  /* 0x3000001cff1b7230 */ /* 0x100fe40000004100 */
[----:B------:R-:W-:-:S02]  /*fd40*/  HADD2.F32 R28, -RZ, R28.H0_H0 ;  /* 0x2000001cff1c7230 */ /* 0x000fc40000004100 */
[----:B------:R-:W-:Y:S01]  /*fd50*/  HADD2.F32 R32, -RZ, R29.H0_H0 ;  /* 0x2000001dff207230 */ /* 0x000fe20000004100 */
[----:B------:R-:W-:Y:S01]  /*fd60*/  F2FP.F16.E4M3.UNPACK_B R29, R9.H1 ;  /* 0x00000009ff1d723e */ /* 0x000fe200030006ff */
[--C-:B------:R-:W-:Y:S02]  /*fd70*/  HADD2.F32 R36, -RZ, R34.reuse.H1_H1 ;  /* 0x30000022ff247230 */ /* 0x100fe40000004100 */
[----:B0-----:R-:W-:Y:S02]  /*fd80*/  HADD2.F32 R35, -RZ, R34.H0_H0 ;  /* 0x20000022ff237230 */ /* 0x001fe40000004100 */
[----:B------:R-:W-:Y:S01]  /*fd90*/  HADD2.F32 R37, -RZ, R14.H1_H1 ;  /* 0x3000000eff257230 */ /* 0x000fe20000004100 */
[----:B-1----:R-:W-:Y:S02]  /*fda0*/  F2FP.F16.E4M3.UNPACK_B R0, R4.H1 ;  /* 0x00000004ff00723e */ /* 0x002fe400030006ff */
[-C--:B------:R-:W-:Y:S02]  /*fdb0*/  F2FP.F16.E4M3.UNPACK_B R21, R6.reuse ;  /* 0x00000006ff15723e */ /* 0x080fe400020006ff */
[----:B------:R-:W-:Y:S01]  /*fdc0*/  F2FP.F16.E4M3.UNPACK_B R24, R6.H1 ;  /* 0x00000006ff18723e */ /* 0x000fe200030006ff */
[--C-:B------:R-:W-:Y:S01]  /*fdd0*/  HADD2.F32 R15, -RZ, R0.reuse.H0_H0 ;  /* 0x20000000ff0f7230 */ /* 0x100fe20000004100 */
[----:B------:R-:W-:Y:S01]  /*fde0*/  F2FP.F16.E4M3.UNPACK_B R4, R4 ;  /* 0x00000004ff04723e */ /* 0x000fe200020006ff */
[----:B------:R-:W-:Y:S01]  /*fdf0*/  HADD2.F32 R0, -RZ, R0.H1_H1 ;  /* 0x30000000ff007230 */ /* 0x000fe20000004100 */
[----:B------:R-:W-:-:S02]  /*fe00*/  F2FP.F16.E4M3.UNPACK_B R20, R5 ;  /* 0x00000005ff14723e */ /* 0x000fc400020006ff */
[----:B------:R-:W-:Y:S02]  /*fe10*/  F2FP.F16.E4M3.UNPACK_B R5, R5.H1 ;  /* 0x00000005ff05723e */ /* 0x000fe400030006ff */
[-C--:B------:R-:W-:Y:S01]  /*fe20*/  FMUL.FTZ R6, R31, R0.reuse ;  /* 0x000000001f067220 */ /* 0x080fe20000410000 */
[C---:B------:R-:W-:Y:S01]  /*fe30*/  FMUL.FTZ R0, R27.reuse, R0 ;  /* 0x000000001b007220 */ /* 0x040fe20000410000 */
[----:B------:R-:W-:Y:S02]  /*fe40*/  F2FP.F16.E4M3.UNPACK_B R25, R7 ;  /* 0x00000007ff19723e */ /* 0x000fe400020006ff */
[-C--:B------:R-:W-:Y:S01]  /*fe50*/  FFMA.FTZ R26, R27, R15.reuse, -R6 ;  /* 0x0000000f1b1a7223 */ /* 0x080fe20000010806 */
[----:B------:R-:W-:Y:S01]  /*fe60*/  FFMA.FTZ R27, R31, R15, R0 ;  /* 0x0000000f1f1b7223 */ /* 0x000fe20000010000 */
[--C-:B------:R-:W-:Y:S01]  /*fe70*/  HADD2.F32 R0, -RZ, R4.reuse.H1_H1 ;  /* 0x30000004ff007230 */ /* 0x100fe20000004100 */
[----:B------:R-:W-:Y:S01]  /*fe80*/  F2FP.F16.E4M3.UNPACK_B R31, R12.H1 ;  /* 0x0000000cff1f723e */ /* 0x000fe200030006ff */
[----:B------:R-:W-:Y:S01]  /*fe90*/  HADD2.F32 R4, -RZ, R4.H0_H0 ;  /* 0x20000004ff047230 */ /* 0x000fe20000004100 */
[----:B------:R-:W-:Y:S01]  /*fea0*/  F2FP.F16.E4M3.UNPACK_B R7, R7.H1 ;  /* 0x00000007ff07723e */ /* 0x000fe200030006ff */
[----:B------:R-:W-:-:S02]  /*feb0*/  HADD2.F32 R6, -RZ, R5.H1_H1 ;  /* 0x30000005ff067230 */ /* 0x000fc40000004100 */
[-C--:B------:R-:W-:Y:S01]  /*fec0*/  FMUL.FTZ R15, R28, R0.reuse ;  /* 0x000000001c0f7220 */ /* 0x080fe20000410000 */
[C---:B------:R-:W-:Y:S01]  /*fed0*/  FMUL.FTZ R9, R32.reuse, R0 ;  /* 0x0000000020097220 */ /* 0x040fe20000410000 */
[----:B------:R-:W-:Y:S02]  /*fee0*/  HADD2.F32 R33, -RZ, R31.H1_H1 ;  /* 0x3000001fff217230 */ /* 0x000fe40000004100 */
[-C--:B------:R-:W-:Y:S01]  /*fef0*/  FFMA.FTZ R12, R32, R4.reuse, R15 ;  /* 0x00000004200c7223 */ /* 0x080fe2000001000f */
[----:B------:R-:W-:Y:S02]  /*ff00*/  HADD2.F32 R15, -RZ, R29.H1_H1 ;  /* 0x3000001dff0f7230 */ /* 0x000fe40000004100 */
[----:B------:R-:W-:Y:S01]  /*ff10*/  FFMA.FTZ R9, R28, R4, -R9 ;  /* 0x000000041c097223 */ /* 0x000fe20000010809 */
[----:B------:R-:W-:Y:S02]  /*ff20*/  HADD2.F32 R5, -RZ, R5.H0_H0 ;  /* 0x20000005ff057230 */ /* 0x000fe40000004100 */
[----:B------:R-:W-:Y:S01]  /*ff30*/  FMUL.FTZ R4, R33, R6 ;  /* 0x0000000621047220 */ /* 0x000fe20000410000 */
[----:B------:R-:W-:-:S02]  /*ff40*/  HADD2.F32 R32, -RZ, R31.H0_H0 ;  /* 0x2000001fff207230 */ /* 0x000fc40000004100 */
[C---:B------:R-:W-:Y:S01]  /*ff50*/  FMUL.FTZ R28, R15.reuse, R6 ;  /* 0x000000060f1c7220 */ /* 0x040fe20000410000 */
[--C-:B------:R-:W-:Y:S02]  /*ff60*/  HADD2.F32 R0, -RZ, R20.reuse.H1_H1 ;  /* 0x30000014ff007230 */ /* 0x100fe40000004100 */
[-C--:B------:R-:W-:Y:S01]  /*ff70*/  FFMA.FTZ R6, R15, R5.reuse, -R4 ;  /* 0x000000050f067223 */ /* 0x080fe20000010804 */
[----:B------:R-:W-:Y:S02]  /*ff80*/  HADD2.F32 R4, -RZ, R29.H0_H0 ;  /* 0x2000001dff047230 */ /* 0x000fe40000004100 */
[----:B------:R-:W-:Y:S01]  /*ff90*/  FFMA.FTZ R31, R33, R5, R28 ;  /* 0x00000005211f7223 */ /* 0x000fe2000001001c */
[----:B------:R-:W-:Y:S02]  /*ffa0*/  HADD2.F32 R20, -RZ, R20.H0_H0 ;  /* 0x20000014ff147230 */ /* 0x000fe40000004100 */
[----:B------:R-:W-:Y:S01]  /*ffb0*/  FMUL.FTZ R15, R32, R0 ;  /* 0x00000000200f7220 */ /* 0x000fe20000410000 */
[----:B------:R-:W-:Y:S01]  /*ffc0*/  F2FP.F16.E4M3.UNPACK_B R28, R10 ;  /* 0x0000000aff1c723e */ /* 0x000fe200020006ff */
[----:B------:R-:W-:Y:S01]  /*ffd0*/  FMUL.FTZ R29, R4, R0 ;  /* 0x00000000041d7220 */ /* 0x000fe20000410000 */
[----:B------:R-:W-:-:S02]  /*ffe0*/  HADD2.F32 R0, -RZ, R21.H1_H1 ;  /* 0x30000015ff007230 */ /* 0x000fc40000004100 */
[-C--:B------:R-:W-:Y:S01]  /*fff0*/  FFMA.FTZ R5, R4, R20.reuse, -R15 ;  /* 0x0000001404057223 */ /* 0x080fe2000001080f */
[----:B------:R-:W-:Y:S02]  /*10000*/  HADD2.F32 R4, -RZ, R24.H1_H1 ;  /* 0x30000018ff047230 */ /* 0x000fe40000004100 */
[----:B------:R-:W-:Y:S01]  /*10010*/  FFMA.FTZ R20, R32, R20, R29 ;  /* 0x0000001420147223 */ /* 0x000fe2000001001d */
[--C-:B------:R-:W-:Y:S01]  /*10020*/  HADD2.F32 R32, -RZ, R28.reuse.H1_H1 ;  /* 0x3000001cff207230 */ /* 0x100fe20000004100 */
[----:B------:R-:W-:Y:S01]  /*10030*/  F2FP.SATFINITE.E4M3.F32.PACK_AB_MERGE_C R6, R31, R6, RZ ;  /* 0x000000061f06723e */ /* 0x000fe200048070ff */
[----:B------:R-:W-:Y:S02]  /*10040*/  HADD2.F32 R33, -RZ, R28.H0_H0 ;  /* 0x2000001cff217230 */ /* 0x000fe40000004100 */
[-C--:B------:R-:W-:Y:S01]  /*10050*/  FMUL.FTZ R15, R36, R4.reuse ;  /* 0x00000004240f7220 */ /* 0x080fe20000410000 */
[----:B------:R-:W-:Y:S02]  /*10060*/  HADD2.F32 R24, -RZ, R24.H0_H0 ;  /* 0x20000018ff187230 */ /* 0x000fe40000004100 */
[----:B------:R-:W-:Y:S01]  /*10070*/  FMUL.FTZ R29, R32, R4 ;  /* 0x00000004201d7220 */ /* 0x000fe20000410000 */
[----:B------:R-:W-:-:S02]  /*10080*/  HADD2.F32 R21, -RZ, R21.H0_H0 ;  /* 0x20000015ff157230 */ /* 0x000fc40000004100 */
[----:B------:R-:W-:Y:S01]  /*10090*/  FMUL.FTZ R4, R35, R0 ;  /* 0x0000000023047220 */ /* 0x000fe20000410000 */
[----:B------:R-:W-:Y:S01]  /*100a0*/  F2FP.F16.E4M3.UNPACK_B R28, R10.H1 ;  /* 0x0000000aff1c723e */ /* 0x000fe200030006ff */
[----:B------:R-:W-:Y:S01]  /*100b0*/  FFMA.FTZ R15, R32, R24, -R15 ;  /* 0x00000018200f7223 */ /* 0x000fe2000001080f */
[C---:B------:R-:W-:Y:S01]  /*100c0*/  FMUL.FTZ R0, R33.reuse, R0 ;  /* 0x0000000021007220 */ /* 0x040fe20000410000 */
[-C--:B------:R-:W-:Y:S01]  /*100d0*/  FFMA.FTZ R10, R33, R21.reuse, -R4 ;  /* 0x00000015210a7223 */ /* 0x080fe20000010804 */
[----:B------:R-:W-:Y:S01]  /*100e0*/  FFMA.FTZ R24, R36, R24, R29 ;  /* 0x0000001824187223 */ /* 0x000fe2000001001d */
[----:B------:R-:W-:Y:S02]  /*100f0*/  HADD2.F32 R4, -RZ, R7.H1_H1 ;  /* 0x30000007ff047230 */ /* 0x000fe40000004100 */
[----:B------:R-:W-:Y:S01]  /*10100*/  FFMA.FTZ R21, R35, R21, R0 ;  /* 0x0000001523157223 */ /* 0x000fe20000010000 */
[----:B------:R-:W-:Y:S01]  /*10110*/  HADD2.F32 R29, -RZ, R28.H1_H1 ;  /* 0x3000001cff1d7230 */ /* 0x000fe20000004100 */
[----:B------:R-:W-:Y:S01]  /*10120*/  F2FP.SATFINITE.E4M3.F32.PACK_AB_MERGE_C R5, R20, R5, R6 ;  /* 0x000000051405723e */ /* 0x000fe20004807006 */
[----:B------:R-:W-:-:S02]  /*10130*/  HADD2.F32 R35, -RZ, R14.H0_H0 ;  /* 0x2000000eff237230 */ /* 0x000fc40000004100 */
[-C--:B------:R-:W-:Y:S01]  /*10140*/  FMUL.FTZ R14, R37, R4.reuse ;  /* 0x00000004250e7220 */ /* 0x080fe20000410000 */
[----:B------:R-:W-:Y:S01]  /*10150*/  HADD2.F32 R0, -RZ, R25.H1_H1 ;  /* 0x30000019ff007230 */ /* 0x000fe20000004100 */
[----:B------:R-:W-:Y:S01]  /*10160*/  F2FP.SATFINITE.E4M3.F32.PACK_AB_MERGE_C R15, R24, R15, RZ ;  /* 0x0000000f180f723e */ /* 0x000fe200048070ff */
[----:B------:R-:W-:Y:S02]  /*10170*/  HADD2.F32 R7, -RZ, R7.H0_H0 ;  /* 0x20000007ff077230 */ /* 0x000fe40000004100 */
[----:B------:R-:W-:Y:S02]  /*10180*/  HADD2.F32 R33, -RZ, R28.H0_H0 ;  /* 0x2000001cff217230 */ /* 0x000fe40000004100 */
[----:B------:R-:W-:Y:S01]  /*10190*/  FMUL.FTZ R28, R29, R4 ;  /* 0x000000041d1c7220 */ /* 0x000fe20000410000 */
[----:B------:R-:W-:Y:S02]  /*101a0*/  HADD2.F32 R25, -RZ, R25.H0_H0 ;  /* 0x20000019ff197230 */ /* 0x000fe40000004100 */
[-C--:B------:R-:W-:Y:S01]  /*101b0*/  FMUL.FTZ R4, R35, R0.reuse ;  /* 0x0000000023047220 */ /* 0x080fe20000410000 */
[-C--:B------:R-:W-:Y:S01]  /*101c0*/  FFMA.FTZ R14, R29, R7.reuse, -R14 ;  /* 0x000000071d0e7223 */ /* 0x080fe2000001080e */
[----:B------:R-:W-:Y:S01]  /*101d0*/  FMUL.FTZ R0, R33, R0 ;  /* 0x0000000021007220 */ /* 0x000fe20000410000 */
[----:B------:R-:W-:Y:S01]  /*101e0*/  FFMA.FTZ R29, R37, R7, R28 ;  /* 0x00000007251d7223 */ /* 0x000fe2000001001c */
[-C--:B------:R-:W-:Y:S01]  /*101f0*/  FFMA.FTZ R7, R33, R25.reuse, -R4 ;  /* 0x0000001921077223 */ /* 0x080fe20000010804 */
[----:B------:R-:W-:Y:S01]  /*10200*/  F2FP.SATFINITE.E4M3.F32.PACK_AB_MERGE_C R4, R27, R26, RZ ;  /* 0x0000001a1b04723e */ /* 0x000fe200048070ff */
[----:B------:R-:W-:Y:S01]  /*10210*/  FFMA.FTZ R0, R35, R25, R0 ;  /* 0x0000001923007223 */ /* 0x000fe20000010000 */
[----:B------:R-:W-:-:S02]  /*10220*/  F2FP.SATFINITE.E4M3.F32.PACK_AB_MERGE_C R6, R21, R10, R15 ;  /* 0x0000000a1506723e */ /* 0x000fc4000480700f */
[----:B------:R-:W-:Y:S02]  /*10230*/  F2FP.SATFINITE.E4M3.F32.PACK_AB_MERGE_C R14, R29, R14, RZ ;  /* 0x0000000e1d0e723e */ /* 0x000fe400048070ff */
[----:B------:R-:W-:Y:S02]  /*10240*/  F2FP.SATFINITE.E4M3.F32.PACK_AB_MERGE_C R4, R12, R9, R4 ;  /* 0x000000090c04723e */ /* 0x000fe40004807004 */
[----:B------:R-:W-:-:S05]  /*10250*/  F2FP.SATFINITE.E4M3.F32.PACK_AB_MERGE_C R7, R0, R7, R14 ;  /* 0x000000070007723e */ /* 0x000fca000480700e */
[----:B------:R1:W-:Y:S02]  /*10260*/  STS.128 [R38+0x23400], R4 ;  /* 0x0234000426007388 */ /* 0x0003e40000000c00 */
.L_x_467:
[----:B------:R-:W-:Y:S05]  /*10270*/  BSYNC B1 ;  /* 0x0000000000017941 */ /* 0x000fea0003800000 */
.L_x_466:
[----:B------:R-:W-:Y:S05]  /*10280*/  @P1 BRA `(.L_x_465) ;  /* 0x0000003c00f41947 */ /* 0x000fea0003800000 */
[----:B-1---5:R-:W1:Y:S01]  /*10290*/  LDS.128 R4, [R38+0x27400] ;  /* 0x0274000026047984 */ /* 0x022e620000000c00 */
[----:B------:R-:W-:Y:S02]  /*102a0*/  F2FP.F16.E4M3.UNPACK_B R24, R11 ;  /* 0x0000000bff18723e */ /* 0x000fe400020006ff */
[----:B------:R-:W-:Y:S02]  /*102b0*/  F2FP.F16.E4M3.UNPACK_B R21, R3 ;  /* 0x00000003ff15723e */ /* 0x000fe400020006ff */
[-C--:B------:R-:W-:Y:S01]  /*102c0*/  F2FP.F16.E4M3.UNPACK_B R29, R13.reuse ;  /* 0x0000000dff1d723e */ /* 0x080fe200020006ff */
[--C-:B------:R-:W-:Y:S01]  /*102d0*/  HADD2.F32 R25, -RZ, R24.reuse.H1_H1 ;  /* 0x30000018ff197230 */ /* 0x100fe20000004100 */
[----:B------:R-:W-:Y:S01]  /*102e0*/  F2FP.F16.E4M3.UNPACK_B R13, R13.H1 ;  /* 0x0000000dff0d723e */ /* 0x000fe200030006ff */
[----:B------:R-:W-:Y:S02]  /*102f0*/  HADD2.F32 R15, -RZ, R21.H1_H1 ;  /* 0x30000015ff0f7230 */ /* 0x000fe40000004100 */
[----:B------:R-:W-:-:S02]  /*10300*/  HADD2.F32 R26, -RZ, R24.H0_H0 ;  /* 0x20000018ff1a7230 */ /* 0x000fc40000004100 */
[----:B------:R-:W-:Y:S01]  /*10310*/  HADD2.F32 R24, -RZ, R21.H0_H0 ;  /* 0x20000015ff187230 */ /* 0x000fe20000004100 */
[----:B------:R-:W-:Y:S01]  /*10320*/  F2FP.F16.E4M3.UNPACK_B R21, R3.H1 ;  /* 0x00000003ff15723e */ /* 0x000fe200030006ff */
[----:B------:R-:W-:-:S04]  /*10330*/  HADD2.F32 R34, -RZ, R29.H1_H1 ;  /* 0x3000001dff227230 */ /* 0x000fc80000004100 */
[----:B------:R-:W-:Y:S01]  /*10340*/  HADD2.F32 R28, -RZ, R21.H0_H0 ;  /* 0x20000015ff1c7230 */ /* 0x000fe20000004100 */
[-C--:B-1----:R-:W-:Y:S02]  /*10350*/  F2FP.F16.E4M3.UNPACK_B R0, R4.reuse.H1 ;  /* 0x00000004ff00723e */ /* 0x082fe400030006ff */
[----:B------:R-:W-:Y:S02]  /*10360*/  F2FP.F16.E4M3.UNPACK_B R4, R4 ;  /* 0x00000004ff04723e */ /* 0x000fe400020006ff */
[-C--:B------:R-:W-:Y:S01]  /*10370*/  F2FP.F16.E4M3.UNPACK_B R10, R5.reuse ;  /* 0x00000005ff0a723e */ /* 0x080fe200020006ff */
[--C-:B------:R-:W-:Y:S01]  /*10380*/  HADD2.F32 R9, -RZ, R0.reuse.H0_H0 ;  /* 0x20000000ff097230 */ /* 0x100fe20000004100 */
[----:B------:R-:W-:Y:S01]  /*10390*/  F2FP.F16.E4M3.UNPACK_B R5, R5.H1 ;  /* 0x00000005ff05723e */ /* 0x000fe200030006ff */
[----:B------:R-:W-:Y:S01]  /*103a0*/  HADD2.F32 R0, -RZ, R0.H1_H1 ;  /* 0x30000000ff007230 */ /* 0x000fe20000004100 */
[-C--:B------:R-:W-:Y:S02]  /*103b0*/  F2FP.F16.E4M3.UNPACK_B R12, R6.reuse ;  /* 0x00000006ff0c723e */ /* 0x080fe400020006ff */
[----:B------:R-:W-:Y:S01]  /*103c0*/  F2FP.F16.E4M3.UNPACK_B R6, R6.H1 ;  /* 0x00000006ff06723e */ /* 0x000fe200030006ff */
[----:B------:R-:W-:-:S02]  /*103d0*/  HADD2.F32 R3, -RZ, R5.H1_H1 ;  /* 0x30000005ff037230 */ /* 0x000fc40000004100 */
[-C--:B------:R-:W-:Y:S01]  /*103e0*/  FMUL.FTZ R20, R25, R0.reuse ;  /* 0x0000000019147220 */ /* 0x080fe20000410000 */
[C---:B------:R-:W-:Y:S01]  /*103f0*/  FMUL.FTZ R0, R15.reuse, R0 ;  /* 0x000000000f007220 */ /* 0x040fe20000410000 */
[----:B------:R-:W-:Y:S01]  /*10400*/  HADD2.F32 R5, -RZ, R5.H0_H0 ;  /* 0x20000005ff057230 */ /* 0x000fe20000004100 */
[----:B------:R-:W-:Y:S01]  /*10410*/  F2FP.F16.E4M3.UNPACK_B R14, R7 ;  /* 0x00000007ff0e723e */ /* 0x000fe200020006ff */
[-C--:B------:R-:W-:Y:S01]  /*10420*/  FFMA.FTZ R20, R15, R9.reuse, -R20 ;  /* 0x000000090f147223 */ /* 0x080fe20000010814 */
[----:B------:R-:W-:Y:S01]  /*10430*/  FFMA.FTZ R15, R25, R9, R0 ;  /* 0x00000009190f7223 */ /* 0x000fe20000010000 */
[--C-:B------:R-:W-:Y:S01]  /*10440*/  HADD2.F32 R0, -RZ, R4.reuse.H1_H1 ;  /* 0x30000004ff007230 */ /* 0x100fe20000004100 */
[----:B------:R-:W-:Y:S01]  /*10450*/  F2FP.F16.E4M3.UNPACK_B R25, R11.H1 ;  /* 0x0000000bff19723e */ /* 0x000fe200030006ff */
[----:B------:R-:W-:Y:S01]  /*10460*/  HADD2.F32 R4, -RZ, R4.H0_H0 ;  /* 0x20000004ff047230 */ /* 0x000fe20000004100 */
[----:B------:R-:W-:Y:S02]  /*10470*/  F2FP.F16.E4M3.UNPACK_B R7, R7.H1 ;  /* 0x00000007ff07723e */ /* 0x000fe400030006ff */
[-C--:B------:R-:W-:Y:S01]  /*10480*/  FMUL.FTZ R9, R26, R0.reuse ;  /* 0x000000001a097220 */ /* 0x080fe20000410000 */
[C---:B------:R-:W-:Y:S01]  /*10490*/  FMUL.FTZ R11, R24.reuse, R0 ;  /* 0x00000000180b7220 */ /* 0x040fe20000410000 */
[----:B------:R-:W-:Y:S01]  /*104a0*/  HADD2.F32 R27, -RZ, R25.H1_H1 ;  /* 0x30000019ff1b7230 */ /* 0x000fe20000004100 */
[----:B------:R-:W-:Y:S01]  /*104b0*/  F2FP.SATFINITE.E4M3.F32.PACK_AB_MERGE_C R15, R15, R20, RZ ;  /* 0x000000140f0f723e */ /* 0x000fe200048070ff */
[-C--:B------:R-:W-:Y:S01]  /*104c0*/  FFMA.FTZ R9, R24, R4.reuse, -R9 ;  /* 0x0000000418097223 */ /* 0x080fe20000010809 */
[----:B------:R-:W-:Y:S01]  /*104d0*/  FFMA.FTZ R4, R26, R4, R11 ;  /* 0x000000041a047223 */ /* 0x000fe2000001000b */
[----:B------:R-:W-:-:S02]  /*104e0*/  HADD2.F32 R11, -RZ, R21.H1_H1 ;  /* 0x30000015ff0b7230 */ /* 0x000fc40000004100 */
[-C--:B------:R-:W-:Y:S01]  /*104f0*/  FMUL.FTZ R24, R27, R3.reuse ;  /* 0x000000031b187220 */ /* 0x080fe20000410000 */
[----:B------:R-:W-:Y:S01]  /*10500*/  HADD2.F32 R32, -RZ, R25.H0_H0 ;  /* 0x20000019ff207230 */ /* 0x000fe20000004100 */
[----:B------:R-:W-:Y:S01]  /*10510*/  F2FP.F16.E4M3.UNPACK_B R25, R8 ;  /* 0x00000008ff19723e */ /* 0x000fe200020006ff */
[--C-:B------:R-:W-:Y:S02]  /*10520*/  HADD2.F32 R0, -RZ, R10.reuse.H1_H1 ;  /* 0x3000000aff007230 */ /* 0x100fe40000004100 */
[C---:B------:R-:W-:Y:S01]  /*10530*/  FMUL.FTZ R26, R11.reuse, R3 ;  /* 0x000000030b1a7220 */ /* 0x040fe20000410000 */
[----:B------:R-:W-:Y:S02]  /*10540*/  HADD2.F32 R10, -RZ, R10.H0_H0 ;  /* 0x2000000aff0a7230 */ /* 0x000fe40000004100 */
[----:B------:R-:W-:Y:S01]  /*10550*/  FFMA.FTZ R24, R11, R5, -R24 ;  /* 0x000000050b187223 */ /* 0x000fe20000010818 */
[----:B------:R-:W-:Y:S01]  /*10560*/  F2FP.SATFINITE.E4M3.F32.PACK_AB_MERGE_C R4, R4, R9, R15 ;  /* 0x000000090404723e */ /* 0x000fe2000480700f */
[-C--:B------:R-:W-:Y:S01]  /*10570*/  FMUL.FTZ R3, R32, R0.reuse ;  /* 0x0000000020037220 */ /* 0x080fe20000410000 */
[----:B------:R-:W-:Y:S01]  /*10580*/  FFMA.FTZ R21, R27, R5, R26 ;  /* 0x000000051b157223 */ /* 0x000fe2000001001a */
[----:B------:R-:W-:Y:S01]  /*10590*/  FMUL.FTZ R11, R28, R0 ;  /* 0x000000001c0b7220 */ /* 0x000fe20000410000 */
[----:B------:R-:W-:-:S02]  /*105a0*/  HADD2.F32 R26, -RZ, R25.H1_H1 ;  /* 0x30000019ff1a7230 */ /* 0x000fc40000004100 */
[-C--:B------:R-:W-:Y:S01]  /*105b0*/  FFMA.FTZ R5, R28, R10.reuse, -R3 ;  /* 0x0000000a1c057223 */ /* 0x080fe20000010803 */
[--C-:B------:R-:W-:Y:S02]  /*105c0*/  HADD2.F32 R3, -RZ, R6.reuse.H1_H1 ;  /* 0x30000006ff037230 */ /* 0x100fe40000004100 */
[----:B------:R-:W-:Y:S01]  /*105d0*/  FFMA.FTZ R10, R32, R10, R11 ;  /* 0x0000000a200a7223 */ /* 0x000fe2000001000b */
[----:B------:R-:W-:Y:S01]  /*105e0*/  HADD2.F32 R6, -RZ, R6.H0_H0 ;  /* 0x20000006ff067230 */ /* 0x000fe20000004100 */
[----:B------:R-:W-:Y:S01]  /*105f0*/  F2FP.SATFINITE.E4M3.F32.PACK_AB_MERGE_C R21, R21, R24, RZ ;  /* 0x000000181515723e */ /* 0x000fe200048070ff */
[----:B------:R-:W-:Y:S02]  /*10600*/  HADD2.F32 R32, -RZ, R29.H0_H0 ;  /* 0x2000001dff207230 */ /* 0x000fe40000004100 */
[-C--:B------:R-:W-:Y:S01]  /*10610*/  FMUL.FTZ R11, R34, R3.reuse ;  /* 0x00000003220b7220 */ /* 0x080fe20000410000 */
[----:B------:R-:W-:Y:S02]  /*10620*/  HADD2.F32 R0, -RZ, R12.H1_H1 ;  /* 0x3000000cff007230 */ /* 0x000fe40000004100 */
[----:B------:R-:W-:Y:S01]  /*10630*/  FMUL.FTZ R27, R26, R3 ;  /* 0x000000031a1b7220 */ /* 0x000fe20000410000 */
[----:B------:R-:W-:-:S02]  /*10640*/  HADD2.F32 R28, -RZ, R25.H0_H0 ;  /* 0x20000019ff1c7230 */ /* 0x000fc40000004100 */
[----:B------:R-:W-:Y:S01]  /*10650*/  FFMA.FTZ R25, R26, R6, -R11 ;  /* 0x000000061a197223 */ /* 0x000fe2000001080b */
[----:B------:R-:W-:Y:S02]  /*10660*/  HADD2.F32 R12, -RZ, R12.H0_H0 ;  /* 0x2000000cff0c7230 */ /* 0x000fe40000004100 */
[----:B------:R-:W-:Y:S01]  /*10670*/  FMUL.FTZ R3, R32, R0 ;  /* 0x0000000020037220 */ /* 0x000fe20000410000 */
[----:B------:R-:W-:Y:S01]  /*10680*/  F2FP.F16.E4M3.UNPACK_B R26, R8.H1 ;  /* 0x00000008ff1a723e */ /* 0x000fe200030006ff */
[----:B------:R-:W-:Y:S01]  /*10690*/  FFMA.FTZ R8, R34, R6, R27 ;  /* 0x0000000622087223 */ /* 0x000fe2000001001b */
[C---:B------:R-:W-:Y:S01]  /*106a0*/  FMUL.FTZ R11, R28.reuse, R0 ;  /* 0x000000001c0b7220 */ /* 0x040fe20000410000 */
[----:B------:R-:W-:Y:S01]  /*106b0*/  FFMA.FTZ R6, R28, R12, -R3 ;  /* 0x0000000c1c067223 */ /* 0x000fe20000010803 */
[----:B------:R-:W-:Y:S01]  /*106c0*/  HADD2.F32 R29, -RZ, R13.H1_H1 ;  /* 0x3000000dff1d7230 */ /* 0x000fe20000004100 */
[----:B------:R-:W-:Y:S01]  /*106d0*/  F2FP.SATFINITE.E4M3.F32.PACK_AB_MERGE_C R5, R10, R5, R21 ;  /* 0x000000050a05723e */ /* 0x000fe20004807015 */
[----:B------:R-:W-:-:S02]  /*106e0*/  HADD2.F32 R3, -RZ, R7.H1_H1 ;  /* 0x30000007ff037230 */ /* 0x000fc40000004100 */
[----:B------:R-:W-:Y:S01]  /*106f0*/  FFMA.FTZ R11, R32, R12, R11 ;  /* 0x0000000c200b7223 */ /* 0x000fe2000001000b */
[----:B------:R-:W-:Y:S01]  /*10700*/  HADD2.F32 R27, -RZ, R26.H1_H1 ;  /* 0x3000001aff1b7230 */ /* 0x000fe20000004100 */
[----:B------:R-:W-:Y:S01]  /*10710*/  F2FP.SATFINITE.E4M3.F32.PACK_AB_MERGE_C R8, R8, R25, RZ ;  /* 0x000000190808723e */ /* 0x000fe200048070ff */
[----:B------:R-:W-:Y:S02]  /*10720*/  HADD2.F32 R32, -RZ, R13.H0_H0 ;  /* 0x2000000dff207230 */ /* 0x000fe40000004100 */
[----:B------:R-:W-:Y:S01]  /*10730*/  FMUL.FTZ R12, R29, R3 ;  /* 0x000000031d0c7220 */ /* 0x000fe20000410000 */
[----:B------:R-:W-:Y:S01]  /*10740*/  HADD2.F32 R0, -RZ, R14.H1_H1 ;  /* 0x3000000eff007230 */ /* 0x000fe20000004100 */
[----:B------:R-:W-:Y:S01]  /*10750*/  F2FP.SATFINITE.E4M3.F32.PACK_AB_MERGE_C R6, R11, R6, R8 ;  /* 0x000000060b06723e */ /* 0x000fe20004807008 */
[----:B------:R-:W-:Y:S02]  /*10760*/  HADD2.F32 R7, -RZ, R7.H0_H0 ;  /* 0x20000007ff077230 */ /* 0x000fe40000004100 */
[----:B------:R-:W-:-:S02]  /*10770*/  HADD2.F32 R28, -RZ, R26.H0_H0 ;  /* 0x2000001aff1c7230 */ /* 0x000fc40000004100 */
[C---:B------:R-:W-:Y:S01]  /*10780*/  FMUL.FTZ R26, R27.reuse, R3 ;  /* 0x000000031b1a7220 */ /* 0x040fe20000410000 */
[----:B------:R-:W-:Y:S02]  /*10790*/  HADD2.F32 R14, -RZ, R14.H0_H0 ;  /* 0x2000000eff0e7230 */ /* 0x000fe40000004100 */
[-C--:B------:R-:W-:Y:S01]  /*107a0*/  FMUL.FTZ R3, R32, R0.reuse ;  /* 0x0000000020037220 */ /* 0x080fe20000410000 */
[-C--:B------:R-:W-:Y:S01]  /*107b0*/  FFMA.FTZ R12, R27, R7.reuse, -R12 ;  /* 0x000000071b0c7223 */ /* 0x080fe2000001080c */
[C---:B------:R-:W-:Y:S01]  /*107c0*/  FMUL.FTZ R13, R28.reuse, R0 ;  /* 0x000000001c0d7220 */ /* 0x040fe20000410000 */
[----:B------:R-:W-:Y:S01]  /*107d0*/  FFMA.FTZ R7, R29, R7, R26 ;  /* 0x000000071d077223 */ /* 0x000fe2000001001a */
[-C--:B------:R-:W-:Y:S02]  /*107e0*/  FFMA.FTZ R3, R28, R14.reuse, -R3 ;  /* 0x0000000e1c037223 */ /* 0x080fe40000010803 */
[----:B------:R-:W-:Y:S02]  /*107f0*/  FFMA.FTZ R14, R32, R14, R13 ;  /* 0x0000000e200e7223 */ /* 0x000fe4000001000d */
[----:B------:R-:W-:-:S04]  /*10800*/  F2FP.SATFINITE.E4M3.F32.PACK_AB_MERGE_C R7, R7, R12, RZ ;  /* 0x0000000c0707723e */ /* 0x000fc800048070ff */
[----:B------:R-:W-:-:S05]  /*10810*/  F2FP.SATFINITE.E4M3.F32.PACK_AB_MERGE_C R7, R14, R3, R7 ;  /* 0x000000030e07723e */ /* 0x000fca0004807007 */
[----:B------:R1:W-:Y:S01]  /*10820*/  STS.128 [R38+0x27400], R4 ;  /* 0x0274000426007388 */ /* 0x0003e20000000c00 */
[----:B------:R-:W-:Y:S05]  /*10830*/  BRA `(.L_x_465) ;  /* 0x0000003800887947 */ /* 0x000fea0003800000 */
.L_x_447:
[----:B------:R-:W-:-:S03]  /*10840*/  UMOV UR4, 0xffffffff ;  /* 0xffffffff00047882 */ /* 0x000fc60000000000 */
[----:B------:R-:W-:Y:S05]  /*10850*/  BRA.DIV UR4, `(.L_x_468) ;  /* 0x0000015204d47947 */ /* 0x000fea000b800000 */
[----:B------:R0:W1:Y:S04]  /*10860*/  SHFL.IDX PT, R5, R24, RZ, 0x181f ;  /* 0x00181fff18057589 */ /* 0x00006800000e0000 */
[----:B------:R0:W2:Y:S04]  /*10870*/  SHFL.IDX PT, R14, R28, RZ, 0x181f ;  /* 0x00181fff1c0e7589 */ /* 0x0000a800000e0000 */
[----:B------:R0:W3:Y:S04]  /*10880*/  SHFL.IDX PT, R3, R26, RZ, 0x181f ;  /* 0x00181fff1a037589 */ /* 0x0000e800000e0000 */
[----:B------:R0:W4:Y:S02]  /*10890*/  SHFL.IDX PT, R7, R27, RZ, 0x181f ;  /* 0x00181fff1b077589 */ /* 0x00012400000e0000 */
.L_x_678:
[----:B------:R-:W-:Y:S01]  /*108a0*/  ULDC UR4, c[0x0][0x448] ;  /* 0x0001120000047ab9 */ /* 0x000fe20000000800 */
[----:B------:R-:W-:Y:S01]  /*108b0*/  BSSY B1, `(.L_x_469) ;  /* 0x0000012000017945 */ /* 0x000fe20003800000 */
[----:B------:R-:W-:Y:S01]  /*108c0*/  IMAD R119, R119, UR4, RZ ;  /* 0x0000000477777c24 */ /* 0x000fe2000f8e02ff */
[----:B0-----:R-:W-:Y:S02]  /*108d0*/  CS2R R24, SRZ ;  /* 0x0000000000187805 */ /* 0x001fe4000001ff00 */
[----:B------:R-:W-:Y:S02]  /*108e0*/  CS2R R26, SRZ ;  /* 0x00000000001a7805 */ /* 0x000fe4000001ff00 */
[----:B------:R-:W-:Y:S02]  /*108f0*/  CS2R R8, SRZ ;  /* 0x0000000000087805 */ /* 0x000fe4000001ff00 */
[----:B------:R-:W-:Y:S02]  /*10900*/  CS2R R10, SRZ ;  /* 0x00000000000a7805 */ /* 0x000fe4000001ff00 */
[----:B------:R-:W-:-:S13]  /*10910*/  ISETP.GE.AND P0, PT, R6, R119, PT ;  /* 0x000000770600720c */ /* 0x000fda0003f06270 */
[----:B------:R-:W-:Y:S05]  /*10920*/  @P0 BRA `(.L_x_470) ;  /* 0x0000000000280947 */ /* 0x000fea0003800000 */
[----:B------:R-:W-:Y:S01]  /*10930*/  ULDC UR4, c[0x0][0x3f4] ;  /* 0x0000fd0000047ab9 */ /* 0x000fe20000000800 */
[C---:B-1----:R-:W-:Y:S02]  /*10940*/  IADD3 R4, P0, R16.reuse, R5, RZ ;  /* 0x0000000510047210 */ /* 0x042fe40007f1e0ff */
[----:B------:R-:W-:Y:S02]  /*10950*/  CS2R R24, SRZ ;  /* 0x0000000000187805 */ /* 0x000fe4000001ff00 */
[C---:B------:R-:W-:Y:S02]  /*10960*/  ISETP.GE.AND P2, PT, R16.reuse, UR4, PT ;  /* 0x0000000410007c0c */ /* 0x040fe4000bf46270 */
[----:B--2---:R-:W-:Y:S01]  /*10970*/  IADD3 R14, P1, R16, R14, RZ ;  /* 0x0000000e100e7210 */ /* 0x004fe20007f3e0ff */
[----:B---3--:R-:W-:-:S04]  /*10980*/  IMAD.X R5, R3, 0x1, R17, P0 ;  /* 0x0000000103057824 */ /* 0x008fc800000e0611 */
[----:B----4-:R-:W-:-:S06]  /*10990*/  IMAD.X R15, R7, 0x1, R17, P1 ;  /* 0x00000001070f7824 */ /* 0x010fcc00008e0611 */
[----:B------:R-:W-:Y:S05]  /*109a0*/  @P2 BRA `(.L_x_470) ;  /* 0x0000000000082947 */ /* 0x000fea0003800000 */
[----:B------:R0:W5:Y:S04]  /*109b0*/  LD.E.128 R24, desc[UR42][R4.64] ;  /* 0x0000002a04187980 */ /* 0x000168000c101d00 */
[----:B------:R0:W5:Y:S02]  /*109c0*/  LD.E.128 R8, desc[UR42][R14.64] ;  /* 0x0000002a0e087980 */ /* 0x000164000c101d00 */
.L_x_470:
[----:B------:R-:W-:Y:S05]  /*109d0*/  BSYNC B1 ;  /* 0x0000000000017941 */ /* 0x000fea0003800000 */
.L_x_469:
[----:B01----:R-:W2:Y:S01]  /*109e0*/  LDL.LU R5, [R1+0x4] ;  /* 0x0000040001057983 */ /* 0x003ea20000300800 */
[----:B------:R-:W-:Y:S01]  /*109f0*/  ULEA.HI UR4, UR45, UR45, URZ, 0x1 ;  /* 0x0000002d2d047291 */ /* 0x000fe2000f8f083f */
[----:B-----5:R-:W-:Y:S01]  /*10a00*/  SHF.R.U32.HI R0, RZ, 0x8, R24 ;  /* 0x00000008ff007819 */ /* 0x020fe20000011618 */
[C---:B------:R-:W-:Y:S01]  /*10a10*/  VIADD R32, R23.reuse, 0x40 ;  /* 0x0000004017207836 */ /* 0x040fe20000000000 */
[----:B---3--:R-:W-:Y:S01]  /*10a20*/  LOP3.LUT R3, R24, 0xff, RZ, 0xc0, !PT ;  /* 0x000000ff18037812 */ /* 0x008fe200078ec0ff */
[----:B------:R-:W-:Y:S01]  /*10a30*/  ULOP3.LUT UR4, UR4, 0xfffffffe, URZ, 0xc0, !UPT ;  /* 0xfffffffe04047892 */ /* 0x000fe2000f8ec03f */
[----:B------:R-:W-:Y:S01]  /*10a40*/  LOP3.LUT R0, R0, 0xff, RZ, 0xc0, !PT ;  /* 0x000000ff00007812 */ /* 0x000fe200078ec0ff */
[----:B------:R-:W-:Y:S01]  /*10a50*/  VIADD R28, R23, 0x60 ;  /* 0x00000060171c7836 */ /* 0x000fe20000000000 */
[----:B----4-:R-:W-:Y:S01]  /*10a60*/  SHF.R.U32.HI R7, RZ, 0x8, R25 ;  /* 0x00000008ff077819 */ /* 0x010fe20000011619 */
[----:B------:R-:W-:Y:S01]  /*10a70*/  UIADD3 UR4, UR45, -UR4, URZ ;  /* 0x800000042d047290 */ /* 0x000fe2000fffe03f */
[----:B------:R-:W-:Y:S01]  /*10a80*/  LOP3.LUT R4, R25, 0xff, RZ, 0xc0, !PT ;  /* 0x000000ff19047812 */ /* 0x000fe200078ec0ff */
[----:B------:R-:W-:Y:S01]  /*10a90*/  BSSY B1, `(.L_x_471) ;  /* 0x0000041000017945 */ /* 0x000fe20003800000 */
[----:B------:R-:W-:-:S02]  /*10aa0*/  LOP3.LUT R7, R7, 0xff, RZ, 0xc0, !PT ;  /* 0x000000ff07077812 */ /* 0x000fc400078ec0ff */
[----:B--2---:R-:W-:Y:S01]  /*10ab0*/  LOP3.LUT R14, R8, 0xff, RZ, 0xc0, !PT ;  /* 0x000000ff080e7812 */ /* 0x004fe200078ec0ff */
[----:B------:R-:W-:Y:S01]  /*10ac0*/  IMAD.U32 R35, RZ, RZ, UR4 ;  /* 0x00000004ff237e24 */ /* 0x000fe2000f8e00ff */
[----:B------:R-:W-:Y:S02]  /*10ad0*/  PRMT R4, R7, 0x7604, R4 ;  /* 0x0000760407047816 */ /* 0x000fe40000000004 */
[----:B------:R-:W-:Y:S02]  /*10ae0*/  LOP3.LUT R6, R26, 0xff, RZ, 0xc0, !PT ;  /* 0x000000ff1a067812 */ /* 0x000fe400078ec0ff */
[----:B------:R-:W-:Y:S02]  /*10af0*/  SHF.L.U32 R35, R35, 0x1f, RZ ;  /* 0x0000001f23237819 */ /* 0x000fe400000006ff */
[----:B------:R-:W-:Y:S02]  /*10b00*/  SHF.R.U32.HI R15, RZ, 0x8, R27 ;  /* 0x00000008ff0f7819 */ /* 0x000fe4000001161b */
[----:B------:R-:W0:Y:S01]  /*10b10*/  SYNCS.PHASECHK.TRANS64.TRYWAIT P4, [R22+URZ+0x38800], R35 ;  /* 0x03880023160075a7 */ /* 0x000e22000808017f */
[----:B------:R-:W-:-:S02]  /*10b20*/  LOP3.LUT R12, R27, 0xff, RZ, 0xc0, !PT ;  /* 0x000000ff1b0c7812 */ /* 0x000fc400078ec0ff */
[----:B------:R-:W-:Y:S02]  /*10b30*/  LOP3.LUT R15, R15, 0xff, RZ, 0xc0, !PT ;  /* 0x000000ff0f0f7812 */ /* 0x000fe400078ec0ff */
[----:B------:R-:W-:Y:S02]  /*10b40*/  SHF.R.U32.HI R29, RZ, 0x10, R9 ;  /* 0x00000010ff1d7819 */ /* 0x000fe40000011609 */
[----:B------:R-:W-:Y:S02]  /*10b50*/  PRMT R12, R15, 0x7604, R12 ;  /* 0x000076040f0c7816 */ /* 0x000fe4000000000c */
[----:B------:R-:W-:Y:S01]  /*10b60*/  SHF.R.U32.HI R33, RZ, 0x10, R11 ;  /* 0x00000010ff217819 */ /* 0x000fe2000001160b */
[----:B------:R-:W-:Y:S01]  /*10b70*/  IMAD.U32 R29, R29, 0x10000, RZ ;  /* 0x000100001d1d7824 */ /* 0x000fe200078e00ff */
[----:B------:R-:W-:-:S03]  /*10b80*/  IADD3 R34, R23, 0x20, RZ ;  /* 0x0000002017227810 */ /* 0x000fc60007ffe0ff */
[----:B------:R-:W-:Y:S02]  /*10b90*/  IMAD.U32 R33, R33, 0x10000, RZ ;  /* 0x0001000021217824 */ /* 0x000fe400078e00ff */
[----:B------:R-:W-:Y:S01]  /*10ba0*/  IMAD R20, R5, -0x80, R119 ;  /* 0xffffff8005147824 */ /* 0x000fe200078e0277 */
[----:B------:R-:W-:Y:S02]  /*10bb0*/  PRMT R5, R0, 0x7604, R3 ;  /* 0x0000760400057816 */ /* 0x000fe40000000003 */
[----:B------:R-:W-:Y:S02]  /*10bc0*/  SHF.R.U32.HI R3, RZ, 0x8, R8 ;  /* 0x00000008ff037819 */ /* 0x000fe40000011608 */
[----:B------:R-:W-:Y:S02]  /*10bd0*/  SHF.R.U32.HI R0, RZ, 0x8, R26 ;  /* 0x00000008ff007819 */ /* 0x000fe4000001161a */
[----:B------:R-:W-:Y:S02]  /*10be0*/  LOP3.LUT R3, R3, 0xff, RZ, 0xc0, !PT ;  /* 0x000000ff03037812 */ /* 0x000fe400078ec0ff */
[----:B------:R-:W-:-:S02]  /*10bf0*/  LOP3.LUT R7, R0, 0xff, RZ, 0xc0, !PT ;  /* 0x000000ff00077812 */ /* 0x000fc400078ec0ff */
[----:B------:R-:W-:Y:S02]  /*10c00*/  PRMT R21, R3, 0x7604, R14 ;  /* 0x0000760403157816 */ /* 0x000fe4000000000e */
[----:B------:R-:W1:Y:S01]  /*10c10*/  LDC R3, c[0x0][0x3f4] ;  /* 0x0000fd00ff037b82 */ /* 0x000e620000000800 */
[----:B------:R-:W-:Y:S02]  /*10c20*/  PRMT R13, R7, 0x7604, R6 ;  /* 0x00007604070d7816 */ /* 0x000fe40000000006 */
[----:B------:R-:W-:Y:S02]  /*10c30*/  SHF.R.U32.HI R7, RZ, 0x8, R9 ;  /* 0x00000008ff077819 */ /* 0x000fe40000011609 */
[----:B------:R-:W-:Y:S02]  /*10c40*/  SHF.R.U32.HI R0, RZ, 0x8, R10 ;  /* 0x00000008ff007819 */ /* 0x000fe4000001160a */
[----:B------:R-:W-:Y:S02]  /*10c50*/  LOP3.LUT R6, R9, 0xff, RZ, 0xc0, !PT ;  /* 0x000000ff09067812 */ /* 0x000fe400078ec0ff */
[----:B------:R-:W-:-:S02]  /*10c60*/  LOP3.LUT R7, R7, 0xff, RZ, 0xc0, !PT ;  /* 0x000000ff07077812 */ /* 0x000fc400078ec0ff */
[----:B------:R-:W-:Y:S02]  /*10c70*/  LOP3.LUT R14, R10, 0xff, RZ, 0xc0, !PT ;  /* 0x000000ff0a0e7812 */ /* 0x000fe400078ec0ff */
[----:B------:R-:W-:Y:S02]  /*10c80*/  LOP3.LUT R15, R0, 0xff, RZ, 0xc0, !PT ;  /* 0x000000ff000f7812 */ /* 0x000fe400078ec0ff */
[----:B------:R-:W-:Y:S02]  /*10c90*/  PRMT R6, R7, 0x7604, R6 ;  /* 0x0000760407067816 */ /* 0x000fe40000000006 */
[----:B------:R-:W-:Y:S02]  /*10ca0*/  SHF.R.U32.HI R7, RZ, 0x8, R11 ;  /* 0x00000008ff077819 */ /* 0x000fe4000001160b */
[----:B------:R-:W-:Y:S02]  /*10cb0*/  PRMT R31, R15, 0x7604, R14 ;  /* 0x000076040f1f7816 */ /* 0x000fe4000000000e */
[----:B------:R-:W-:-:S02]  /*10cc0*/  SHF.R.U32.HI R15, RZ, 0x10, R27 ;  /* 0x00000010ff0f7819 */ /* 0x000fc4000001161b */
[----:B------:R-:W-:Y:S02]  /*10cd0*/  LOP3.LUT R0, R11, 0xff, RZ, 0xc0, !PT ;  /* 0x000000ff0b007812 */ /* 0x000fe400078ec0ff */
[----:B------:R-:W-:Y:S01]  /*10ce0*/  LOP3.LUT R7, R7, 0xff, RZ, 0xc0, !PT ;  /* 0x000000ff07077812 */ /* 0x000fe200078ec0ff */
[----:B------:R-:W-:Y:S01]  /*10cf0*/  IMAD.U32 R15, R15, 0x10000, RZ ;  /* 0x000100000f0f7824 */ /* 0x000fe200078e00ff */
[----:B------:R-:W-:Y:S02]  /*10d00*/  SHF.R.U32.HI R14, RZ, 0x10, R25 ;  /* 0x00000010ff0e7819 */ /* 0x000fe40000011619 */
[----:B------:R-:W-:Y:S02]  /*10d10*/  PRMT R0, R7, 0x7604, R0 ;  /* 0x0000760407007816 */ /* 0x000fe40000000000 */
[----:B------:R-:W-:Y:S02]  /*10d20*/  SHF.L.U32 R7, R14, 0x10, RZ ;  /* 0x000000100e077819 */ /* 0x000fe400000006ff */
[----:B-1----:R-:W-:-:S02]  /*10d30*/  ISETP.GE.AND P0, PT, R16, R3, PT ;  /* 0x000000031000720c */ /* 0x002fc40003f06270 */
[----:B------:R-:W-:Y:S02]  /*10d40*/  VIMNMX R20, R20, 0x80, PT ;  /* 0x0000008014147848 */ /* 0x000fe40003fe0100 */
[----:B------:R-:W-:Y:S02]  /*10d50*/  LOP3.LUT R13, R13, 0xff0000, R26, 0xf8, !PT ;  /* 0x00ff00000d0d7812 */ /* 0x000fe400078ef81a */
[----:B------:R-:W-:Y:S02]  /*10d60*/  LOP3.LUT R15, R12, 0xff0000, R15, 0xf8, !PT ;  /* 0x00ff00000c0f7812 */ /* 0x000fe400078ef80f */
[----:B------:R-:W-:Y:S02]  /*10d70*/  LOP3.LUT R5, R5, 0xff0000, R24, 0xf8, !PT ;  /* 0x00ff000005057812 */ /* 0x000fe400078ef818 */
[----:B------:R-:W-:Y:S02]  /*10d80*/  LOP3.LUT R7, R4, 0xff0000, R7, 0xf8, !PT ;  /* 0x00ff000004077812 */ /* 0x000fe400078ef807 */
[----:B------:R-:W-:-:S02]  /*10d90*/  LOP3.LUT R29, R6, 0xff0000, R29, 0xf8, !PT ;  /* 0x00ff0000061d7812 */ /* 0x000fc400078ef81d */
[----:B------:R-:W-:Y:S02]  /*10da0*/  LOP3.LUT R33, R0, 0xff0000, R33, 0xf8, !PT ;  /* 0x00ff000000217812 */ /* 0x000fe400078ef821 */
[----:B------:R-:W-:Y:S02]  /*10db0*/  LOP3.LUT R21, R21, 0xff0000, R8, 0xf8, !PT ;  /* 0x00ff000015157812 */ /* 0x000fe400078ef808 */
[----:B------:R-:W-:Y:S02]  /*10dc0*/  LOP3.LUT R31, R31, 0xff0000, R10, 0xf8, !PT ;  /* 0x00ff00001f1f7812 */ /* 0x000fe400078ef80a */
[-C--:B------:R-:W-:Y:S02]  /*10dd0*/  ISETP.GE.OR P3, PT, R23, R20.reuse, P0 ;  /* 0x000000141700720c */ /* 0x080fe40000766670 */
[-C--:B------:R-:W-:Y:S02]  /*10de0*/  ISETP.GE.OR P2, PT, R34, R20.reuse, P0 ;  /* 0x000000142200720c */ /* 0x080fe40000746670 */
[----:B------:R-:W-:-:S02]  /*10df0*/  ISETP.GE.OR P1, PT, R32, R20, P0 ;  /* 0x000000142000720c */ /* 0x000fc40000726670 */
[----:B------:R-:W-:Y:S02]  /*10e00*/  LOP3.LUT R12, R13, 0xff000000, R26, 0xf8, !PT ;  /* 0xff0000000d0c7812 */ /* 0x000fe400078ef81a */
[----:B------:R-:W-:Y:S02]  /*10e10*/  LOP3.LUT R0, R5, 0xff000000, R24, 0xf8, !PT ;  /* 0xff00000005007812 */ /* 0x000fe400078ef818 */
[----:B------:R-:W-:Y:S02]  /*10e20*/  ISETP.GE.OR P0, PT, R28, R20, P0 ;  /* 0x000000141c00720c */ /* 0x000fe40000706670 */
[----:B------:R-:W-:Y:S02]  /*10e30*/  LOP3.LUT R26, R15, 0xff000000, R27, 0xf8, !PT ;  /* 0xff0000000f1a7812 */ /* 0x000fe400078ef81b */
[----:B------:R-:W-:Y:S02]  /*10e40*/  LOP3.LUT R24, R7, 0xff000000, R25, 0xf8, !PT ;  /* 0xff00000007187812 */ /* 0x000fe400078ef819 */
[----:B------:R-:W-:-:S02]  /*10e50*/  LOP3.LUT R13, R21, 0xff000000, R8, 0xf8, !PT ;  /* 0xff000000150d7812 */ /* 0x000fc400078ef808 */
[----:B------:R-:W-:Y:S02]  /*10e60*/  LOP3.LUT R14, R29, 0xff000000, R9, 0xf8, !PT ;  /* 0xff0000001d0e7812 */ /* 0x000fe400078ef809 */
[----:B------:R-:W-:Y:S02]  /*10e70*/  LOP3.LUT R15, R31, 0xff000000, R10, 0xf8, !PT ;  /* 0xff0000001f0f7812 */ /* 0x000fe400078ef80a */
[----:B------:R-:W-:Y:S01]  /*10e80*/  LOP3.LUT R20, R33, 0xff000000, R11, 0xf8, !PT ;  /* 0xff00000021147812 */ /* 0x000fe200078ef80b */
[----:B0-----:R-:W-:Y:S06]  /*10e90*/  @!P4 BRA `(.L_x_472) ;  /* 0x0000014c00b4c947 */ /* 0x001fec0003800000 */
.L_x_679:
[----:B------:R-:W-:Y:S05]  /*10ea0*/  BSYNC B1 ;  /* 0x0000000000017941 */ /* 0x000fea0003800000 */
.L_x_471:
[----:B------:R-:W-:Y:S04]  /*10eb0*/  BSSY B1, `(.L_x_473) ;  /* 0x00000d2000017945 */ /* 0x000fe80003800000 */
[----:B------:R-:W-:Y:S05]  /*10ec0*/  @P3 BRA `(.L_x_474) ;  /* 0x0000000c00403947 */ /* 0x000fea0003800000 */
[----:B------:R-:W2:Y:S01]  /*10ed0*/  LDL R57, [R1+0x30] ;  /* 0x0000300001397983 */ /* 0x000ea20000100800 */
[----:B------:R-:W1:Y:S02]  /*10ee0*/  S2R R4, SR_TID.X ;  /* 0x0000000000047919 */ /* 0x000e640000002100 */
[----:B-1----:R-:W-:-:S05]  /*10ef0*/  VIADD R5, R4, 0xffffff80 ;  /* 0xffffff8004057836 */ /* 0x002fca0000000000 */
[----:B------:R-:W-:-:S04]  /*10f00*/  SHF.R.S32.HI R4, RZ, 0x1f, R5 ;  /* 0x0000001fff047819 */ /* 0x000fc80000011405 */
[----:B------:R-:W-:-:S04]  /*10f10*/  LEA.HI R4, R4, R5, RZ, 0x3 ;  /* 0x0000000504047211 */ /* 0x000fc800078f18ff */
[----:B------:R-:W-:-:S04]  /*10f20*/  LOP3.LUT R4, R4, 0xfffffff8, RZ, 0xc0, !PT ;  /* 0xfffffff804047812 */ /* 0x000fc800078ec0ff */
[----:B------:R-:W-:Y:S02]  /*10f30*/  IADD3 R4, R5, -R4, RZ ;  /* 0x8000000405047210 */ /* 0x000fe40007ffe0ff */
[----:B------:R-:W1:Y:S01]  /*10f40*/  S2R R5, SR_TID.X ;  /* 0x0000000000057919 */ /* 0x000e620000002100 */
[----:B------:R-:W-:Y:S01]  /*10f50*/  IMAD.SHL.U32 R6, R23, 0x80, RZ ;  /* 0x0000008017067824 */ /* 0x000fe200078e00ff */
[----:B------:R-:W-:-:S04]  /*10f60*/  LEA.HI R4, R3, R4, RZ, 0x1c ;  /* 0x0000000403047211 */ /* 0x000fc800078fe0ff */
[----:B------:R-:W-:Y:S02]  /*10f70*/  LOP3.LUT R6, R6, 0x380, RZ, 0xc0, !PT ;  /* 0x0000038006067812 */ /* 0x000fe400078ec0ff */
[----:B------:R-:W-:-:S04]  /*10f80*/  SHF.R.S32.HI R7, RZ, 0x1f, R4 ;  /* 0x0000001fff077819 */ /* 0x000fc80000011404 */
[----:B------:R-:W-:Y:S01]  /*10f90*/  LEA.HI R7, R7, R4, RZ, 0x3 ;  /* 0x0000000407077211 */ /* 0x000fe200078f18ff */
[----:B-1----:R-:W-:Y:S02]  /*10fa0*/  VIADD R8, R5, 0xffffff80 ;  /* 0xffffff8005087836 */ /* 0x002fe40000000000 */
[----:B------:R-:W-:-:S05]  /*10fb0*/  IMAD.SHL.U32 R5, R4, 0x10, RZ ;  /* 0x0000001004057824 */ /* 0x000fca00078e00ff */
[----:B------:R-:W-:Y:S02]  /*10fc0*/  LOP3.LUT R5, R6, 0x70, R5, 0xf8, !PT ;  /* 0x0000007006057812 */ /* 0x000fe400078ef805 */
[----:B------:R-:W-:-:S04]  /*10fd0*/  SHF.R.S32.HI R6, RZ, 0x1f, R8 ;  /* 0x0000001fff067819 */ /* 0x000fc80000011408 */
[----:B------:R-:W-:Y:S02]  /*10fe0*/  LEA.HI R6, R6, R8, RZ, 0x6 ;  /* 0x0000000806067211 */ /* 0x000fe400078f30ff */
[----:B------:R-:W-:Y:S01]  /*10ff0*/  SHF.L.U32 R8, R23, 0x7, RZ ;  /* 0x0000000717087819 */ /* 0x000fe200000006ff */
[----:B------:R-:W-:-:S03]  /*11000*/  IMAD.SHL.U32 R7, R7, 0x800, RZ ;  /* 0x0000080007077824 */ /* 0x000fc600078e00ff */
[----:B------:R-:W-:Y:S01]  /*11010*/  LOP3.LUT R8, R8, 0x380, RZ, 0xc0, !PT ;  /* 0x0000038008087812 */ /* 0x000fe200078ec0ff */
[----:B------:R-:W-:-:S03]  /*11020*/  IMAD.SHL.U32 R6, R6, 0x10, RZ ;  /* 0x0000001006067824 */ /* 0x000fc600078e00ff */
[----:B------:R-:W-:Y:S02]  /*11030*/  SHF.R.U32.HI R8, RZ, 0x3, R8 ;  /* 0x00000003ff087819 */ /* 0x000fe40000011608 */
[----:B------:R-:W-:Y:S02]  /*11040*/  LOP3.LUT R6, R6, 0xfffffc00, RZ, 0xc0, !PT ;  /* 0xfffffc0006067812 */ /* 0x000fe400078ec0ff */
[----:B------:R-:W-:Y:S02]  /*11050*/  LOP3.LUT R4, R5, R8, RZ, 0x3c, !PT ;  /* 0x0000000805047212 */ /* 0x000fe400078e3cff */
[----:B------:R-:W-:-:S04]  /*11060*/  LOP3.LUT R7, R7, 0xffffc000, RZ, 0xc0, !PT ;  /* 0xffffc00007077812 */ /* 0x000fc800078ec0ff */
[----:B------:R-:W-:-:S05]  /*11070*/  IADD3 R21, R4, R7, R6 ;  /* 0x0000000704157210 */ /* 0x000fca0007ffe006 */
[----:B------:R-:W-:-:S05]  /*11080*/  IMAD.IADD R21, R22, 0x1, R21 ;  /* 0x0000000116157824 */ /* 0x000fca00078e0215 */
[----:B------:R-:W1:Y:S01]  /*11090*/  LDS.128 R8, [R21+0x20400] ;  /* 0x0204000015087984 */ /* 0x000e620000000c00 */
[----:B------:R-:W-:Y:S02]  /*110a0*/  F2FP.F16.E4M3.UNPACK_B R37, R0.H1 ;  /* 0x00000000ff25723e */ /* 0x000fe400030006ff */
[----:B------:R-:W-:-:S03]  /*110b0*/  F2FP.F16.E4M3.UNPACK_B R41, R13.H1 ;  /* 0x0000000dff29723e */ /* 0x000fc600030006ff */
[----:B------:R-:W-:Y:S02]  /*110c0*/  HADD2.F32 R38, -RZ, R37.H0_H0 ;  /* 0x20000025ff267230 */ /* 0x000fe40000004100 */
[----:B------:R-:W-:Y:S02]  /*110d0*/  HADD2.F32 R40, -RZ, R41.H0_H0 ;  /* 0x20000029ff287230 */ /* 0x000fe40000004100 */
[----:B------:R-:W-:Y:S01]  /*110e0*/  HADD2.F32 R39, -RZ, R37.H1_H1 ;  /* 0x30000025ff277230 */ /* 0x000fe20000004100 */
[----:B------:R-:W-:Y:S02]  /*110f0*/  F2FP.F16.E4M3.UNPACK_B R37, R0 ;  /* 0x00000000ff25723e */ /* 0x000fe400020006ff */
[----:B-1----:R-:W-:-:S05]  /*11100*/  F2FP.F16.E4M3.UNPACK_B R32, R8.H1 ;  /* 0x00000008ff20723e */ /* 0x002fca00030006ff */
[--C-:B------:R-:W-:Y:S01]  /*11110*/  HADD2.F32 R33, -RZ, R32.reuse.H0_H0 ;  /* 0x20000020ff217230 */ /* 0x100fe20000004100 */
[-C--:B------:R-:W-:Y:S02]  /*11120*/  F2FP.F16.E4M3.UNPACK_B R34, R9.reuse ;  /* 0x00000009ff22723e */ /* 0x080fe400020006ff */
[----:B0-----:R-:W-:Y:S02]  /*11130*/  F2FP.F16.E4M3.UNPACK_B R35, R9.H1 ;  /* 0x00000009ff23723e */ /* 0x001fe400030006ff */
[C---:B------:R-:W-:Y:S01]  /*11140*/  FMUL.FTZ R9, R33.reuse, R38 ;  /* 0x0000002621097220 */ /* 0x040fe20000410000 */
[----:B------:R-:W-:Y:S01]  /*11150*/  FMUL.FTZ R42, R33, R40 ;  /* 0x00000028212a7220 */ /* 0x000fe20000410000 */
[----:B------:R-:W-:Y:S01]  /*11160*/  F2FP.F16.E4M3.UNPACK_B R8, R8 ;  /* 0x00000008ff08723e */ /* 0x000fe200020006ff */
[----:B------:R-:W-:-:S05]  /*11170*/  HADD2.F32 R32, -RZ, R32.H1_H1 ;  /* 0x30000020ff207230 */ /* 0x000fca0000004100 */
[----:B------:R-:W-:Y:S01]  /*11180*/  FMUL.FTZ R45, R32, R39 ;  /* 0x00000027202d7220 */ /* 0x000fe20000410000 */
[-C--:B------:R-:W-:Y:S02]  /*11190*/  F2FP.F16.E4M3.UNPACK_B R36, R10.reuse ;  /* 0x0000000aff24723e */ /* 0x080fe400020006ff */
[----:B------:R-:W-:Y:S01]  /*111a0*/  F2FP.F16.E4M3.UNPACK_B R10, R10.H1 ;  /* 0x0000000aff0a723e */ /* 0x000fe200030006ff */
[----:B--2---:R-:W0:Y:S02]  /*111b0*/  LDS.128 R4, [R57+0x20400] ;  /* 0x0204000039047984 */ /* 0x004e240000000c00 */
[-C--:B0-----:R-:W-:Y:S02]  /*111c0*/  F2FP.F16.E4M3.UNPACK_B R25, R4.reuse ;  /* 0x00000004ff19723e */ /* 0x081fe400020006ff */
[----:B------:R-:W-:Y:S02]  /*111d0*/  F2FP.F16.E4M3.UNPACK_B R4, R4.H1 ;  /* 0x00000004ff04723e */ /* 0x000fe400030006ff */
[----:B------:R-:W-:-:S02]  /*111e0*/  F2FP.F16.E4M3.UNPACK_B R27, R5 ;  /* 0x00000005ff1b723e */ /* 0x000fc400020006ff */
[----:B------:R-:W-:Y:S01]  /*111f0*/  F2FP.F16.E4M3.UNPACK_B R28, R5.H1 ;  /* 0x00000005ff1c723e */ /* 0x000fe200030006ff */
[----:B------:R-:W-:-:S05]  /*11200*/  HADD2.F32 R5, -RZ, R4.H0_H0 ;  /* 0x20000004ff057230 */ /* 0x000fca0000004100 */
[C---:B------:R-:W-:Y:S01]  /*11210*/  FFMA.FTZ R46, R5.reuse, R40, R9 ;  /* 0x00000028052e7223 */ /* 0x040fe20000010009 */
[----:B------:R-:W-:Y:S01]  /*11220*/  F2FP.F16.E4M3.UNPACK_B R40, R13 ;  /* 0x0000000dff28723e */ /* 0x000fe200020006ff */
[----:B------:R-:W-:Y:S01]  /*11230*/  FFMA.FTZ R44, R5, R38, -R42 ;  /* 0x00000026052c7223 */ /* 0x000fe2000001082a */
[----:B------:R-:W-:Y:S02]  /*11240*/  HADD2.F32 R42, -RZ, R41.H1_H1 ;  /* 0x30000029ff2a7230 */ /* 0x000fe40000004100 */
[----:B------:R-:W-:Y:S02]  /*11250*/  HADD2.F32 R9, -RZ, R8.H0_H0 ;  /* 0x20000008ff097230 */ /* 0x000fe40000004100 */
[----:B------:R-:W-:Y:S02]  /*11260*/  HADD2.F32 R41, -RZ, R40.H0_H0 ;  /* 0x20000028ff297230 */ /* 0x000fe40000004100 */
[----:B------:R-:W-:Y:S02]  /*11270*/  HADD2.F32 R5, -RZ, R4.H1_H1 ;  /* 0x30000004ff057230 */ /* 0x000fe40000004100 */
[----:B------:R-:W-:-:S02]  /*11280*/  HADD2.F32 R38, -RZ, R37.H0_H0 ;  /* 0x20000025ff267230 */ /* 0x000fc40000004100 */
[C---:B------:R-:W-:Y:S01]  /*11290*/  FMUL.FTZ R43, R9.reuse, R41 ;  /* 0x00000029092b7220 */ /* 0x040fe20000410000 */
[----:B------:R-:W-:Y:S02]  /*112a0*/  HADD2.F32 R4, -RZ, R25.H0_H0 ;  /* 0x20000019ff047230 */ /* 0x000fe40000004100 */
[----:B------:R-:W-:Y:S01]  /*112b0*/  FMUL.FTZ R48, R32, R42 ;  /* 0x0000002a20307220 */ /* 0x000fe20000410000 */
[-C--:B------:R-:W-:Y:S02]  /*112c0*/  FMUL.FTZ R32, R9, R38.reuse ;  /* 0x0000002609207220 */ /* 0x080fe40000410000 */
[----:B------:R-:W-:Y:S01]  /*112d0*/  FFMA.FTZ R43, R4, R38, -R43 ;  /* 0x00000026042b7223 */ /* 0x000fe2000001082b */
[----:B------:R-:W-:Y:S01]  /*112e0*/  F2FP.F16.E4M3.UNPACK_B R38, R14.H1 ;  /* 0x0000000eff26723e */ /* 0x000fe200030006ff */
[C---:B------:R-:W-:Y:S01]  /*112f0*/  FFMA.FTZ R47, R5.reuse, R39, -R48 ;  /* 0x00000027052f7223 */ /* 0x040fe20000010830 */
[----:B------:R-:W-:Y:S01]  /*11300*/  FFMA.FTZ R49, R5, R42, R45 ;  /* 0x0000002a05317223 */ /* 0x000fe2000001002d */
[----:B------:R-:W-:Y:S01]  /*11310*/  F2FP.F16.E4M3.UNPACK_B R9, R24.H1 ;  /* 0x00000018ff09723e */ /* 0x000fe200030006ff */
[----:B------:R-:W-:-:S02]  /*11320*/  HADD2.F32 R5, -RZ, R35.H0_H0 ;  /* 0x20000023ff057230 */ /* 0x000fc40000004100 */
[----:B------:R-:W-:Y:S02]  /*11330*/  HADD2.F32 R39, -RZ, R38.H0_H0 ;  /* 0x20000026ff277230 */ /* 0x000fe40000004100 */
[----:B------:R-:W-:Y:S01]  /*11340*/  FFMA.FTZ R41, R4, R41, R32 ;  /* 0x0000002904297223 */ /* 0x000fe20000010020 */
[----:B------:R-:W-:Y:S02]  /*11350*/  HADD2.F32 R37, -RZ, R37.H1_H1 ;  /* 0x30000025ff257230 */ /* 0x000fe40000004100 */
[----:B------:R-:W-:Y:S02]  /*11360*/  HADD2.F32 R40, -RZ, R40.H1_H1 ;  /* 0x30000028ff287230 */ /* 0x000fe40000004100 */
[----:B------:R-:W-:Y:S02]  /*11370*/  HADD2.F32 R8, -RZ, R8.H1_H1 ;  /* 0x30000008ff087230 */ /* 0x000fe40000004100 */
[----:B------:R-:W-:Y:S01]  /*11380*/  FMUL.FTZ R51, R5, R39 ;  /* 0x0000002705337220 */ /* 0x000fe20000410000 */
[----:B------:R-:W-:-:S02]  /*11390*/  HADD2.F32 R32, -RZ, R9.H0_H0 ;  /* 0x20000009ff207230 */ /* 0x000fc40000004100 */
[----:B------:R-:W-:Y:S02]  /*113a0*/  HADD2.F32 R4, -RZ, R28.H0_H0 ;  /* 0x2000001cff047230 */ /* 0x000fe40000004100 */
[C---:B------:R-:W-:Y:S01]  /*113b0*/  FMUL.FTZ R42, R8.reuse, R40 ;  /* 0x00000028082a7220 */ /* 0x040fe20000410000 */
[----:B------:R-:W-:Y:S02]  /*113c0*/  HADD2.F32 R25, -RZ, R25.H1_H1 ;  /* 0x30000019ff197230 */ /* 0x000fe40000004100 */
[-C--:B------:R-:W-:Y:S01]  /*113d0*/  FMUL.FTZ R45, R8, R37.reuse ;  /* 0x00000025082d7220 */ /* 0x080fe20000410000 */
[-C--:B------:R-:W-:Y:S01]  /*113e0*/  FMUL.FTZ R8, R5, R32.reuse ;  /* 0x0000002005087220 */ /* 0x080fe20000410000 */
[C---:B------:R-:W-:Y:S01]  /*113f0*/  FFMA.FTZ R51, R4.reuse, R32, -R51 ;  /* 0x0000002004337223 */ /* 0x040fe20000010833 */
[----:B------:R-:W-:Y:S01]  /*11400*/  F2FP.F16.E4M3.UNPACK_B R32, R14 ;  /* 0x0000000eff20723e */ /* 0x000fe200020006ff */
[C---:B------:R-:W-:Y:S01]  /*11410*/  FFMA.FTZ R42, R25.reuse, R37, -R42 ;  /* 0x00000025192a7223 */ /* 0x040fe2000001082a */
[----:B------:R-:W-:Y:S01]  /*11420*/  FFMA.FTZ R40, R25, R40, R45 ;  /* 0x0000002819287223 */ /* 0x000fe2000001002d */
[----:B------:R-:W-:Y:S01]  /*11430*/  FFMA.FTZ R45, R4, R39, R8 ;  /* 0x00000027042d7223 */ /* 0x000fe20000010008 */
[----:B------:R-:W-:Y:S01]  /*11440*/  HADD2.F32 R25, -RZ, R9.H1_H1 ;  /* 0x30000009ff197230 */ /* 0x000fe20000004100 */
[----:B------:R-:W-:Y:S01]  /*11450*/  F2FP.F16.E4M3.UNPACK_B R8, R24 ;  /* 0x00000018ff08723e */ /* 0x000fe200020006ff */
[----:B------:R-:W-:-:S02]  /*11460*/  HADD2.F32 R38, -RZ, R38.H1_H1 ;  /* 0x30000026ff267230 */ /* 0x000fc40000004100 */
[----:B------:R-:W-:Y:S02]  /*11470*/  HADD2.F32 R35, -RZ, R35.H1_H1 ;  /* 0x30000023ff237230 */ /* 0x000fe40000004100 */
[----:B------:R-:W-:Y:S02]  /*11480*/  HADD2.F32 R37, -RZ, R32.H0_H0 ;  /* 0x20000020ff257230 */ /* 0x000fe40000004100 */
[----:B------:R-:W-:Y:S02]  /*11490*/  HADD2.F32 R5, -RZ, R34.H0_H0 ;  /* 0x20000022ff057230 */ /* 0x000fe40000004100 */
[C---:B------:R-:W-:Y:S01]  /*114a0*/  FMUL.FTZ R39, R35.reuse, R38 ;  /* 0x0000002623277220 */ /* 0x040fe20000410000 */
[----:B------:R-:W-:Y:S02]  /*114b0*/  HADD2.F32 R28, -RZ, R28.H1_H1 ;  /* 0x3000001cff1c7230 */ /* 0x000fe40000004100 */
[----:B------:R-:W-:Y:S01]  /*114c0*/  FMUL.FTZ R53, R35, R25 ;  /* 0x0000001923357220 */ /* 0x000fe20000410000 */
[----:B------:R-:W-:-:S02]  /*114d0*/  HADD2.F32 R9, -RZ, R8.H0_H0 ;  /* 0x20000008ff097230 */ /* 0x000fc40000004100 */
[C---:B------:R-:W-:Y:S01]  /*114e0*/  FMUL.FTZ R35, R5.reuse, R37 ;  /* 0x0000002505237220 */ /* 0x040fe20000410000 */
[----:B------:R-:W-:Y:S02]  /*114f0*/  HADD2.F32 R4, -RZ, R27.H0_H0 ;  /* 0x2000001bff047230 */ /* 0x000fe40000004100 */
[C---:B------:R-:W-:Y:S01]  /*11500*/  FFMA.FTZ R52, R28.reuse, R25, -R39 ;  /* 0x000000191c347223 */ /* 0x040fe20000010827 */
[----:B------:R-:W-:Y:S01]  /*11510*/  FFMA.FTZ R54, R28, R38, R53 ;  /* 0x000000261c367223 */ /* 0x000fe20000010035 */
[----:B------:R-:W-:Y:S01]  /*11520*/  F2FP.F16.E4M3.UNPACK_B R28, R15.H1 ;  /* 0x0000000fff1c723e */ /* 0x000fe200030006ff */
[-C--:B------:R-:W-:Y:S01]  /*11530*/  FMUL.FTZ R48, R5, R9.reuse ;  /* 0x0000000905307220 */ /* 0x080fe20000410000 */
[----:B------:R-:W-:Y:S01]  /*11540*/  FFMA.FTZ R38, R4, R9, -R35 ;  /* 0x0000000904267223 */ /* 0x000fe20000010823 */
[----:B------:R-:W-:Y:S01]  /*11550*/  HADD2.F32 R8, -RZ, R8.H1_H1 ;  /* 0x30000008ff087230 */ /* 0x000fe20000004100 */
[----:B------:R-:W-:Y:S01]  /*11560*/  F2FP.F16.E4M3.UNPACK_B R9, R12.H1 ;  /* 0x0000000cff09723e */ /* 0x000fe200030006ff */
[----:B------:R-:W-:Y:S01]  /*11570*/  HADD2.F32 R32, -RZ, R32.H1_H1 ;  /* 0x30000020ff207230 */ /* 0x000fe20000004100 */
[-C--:B------:R-:W-:Y:S01]  /*11580*/  F2FP.F16.E4M3.UNPACK_B R29, R6.reuse ;  /* 0x00000006ff1d723e */ /* 0x080fe200020006ff */
[----:B------:R-:W-:Y:S01]  /*11590*/  HADD2.F32 R34, -RZ, R34.H1_H1 ;  /* 0x30000022ff227230 */ /* 0x000fe20000004100 */
[----:B------:R-:W-:Y:S01]  /*115a0*/  F2FP.F16.E4M3.UNPACK_B R6, R6.H1 ;  /* 0x00000006ff06723e */ /* 0x000fe200030006ff */
[----:B------:R-:W-:-:S02]  /*115b0*/  HADD2.F32 R35, -RZ, R28.H0_H0 ;  /* 0x2000001cff237230 */ /* 0x000fc40000004100 */
[----:B------:R-:W-:Y:S02]  /*115c0*/  HADD2.F32 R5, -RZ, R10.H0_H0 ;  /* 0x2000000aff057230 */ /* 0x000fe40000004100 */
[C---:B------:R-:W-:Y:S01]  /*115d0*/  FMUL.FTZ R50, R34.reuse, R32 ;  /* 0x0000002022327220 */ /* 0x040fe20000410000 */
[----:B------:R-:W-:Y:S02]  /*115e0*/  HADD2.F32 R27, -RZ, R27.H1_H1 ;  /* 0x3000001bff1b7230 */ /* 0x000fe40000004100 */
[-C--:B------:R-:W-:Y:S01]  /*115f0*/  FMUL.FTZ R39, R34, R8.reuse ;  /* 0x0000000822277220 */ /* 0x080fe20000410000 */
[----:B------:R-:W-:Y:S02]  /*11600*/  HADD2.F32 R25, -RZ, R9.H0_H0 ;  /* 0x20000009ff197230 */ /* 0x000fe40000004100 */
[----:B------:R-:W-:Y:S01]  /*11610*/  FFMA.FTZ R48, R4, R37, R48 ;  /* 0x0000002504307223 */ /* 0x000fe20000010030 */
[----:B------:R-:W-:Y:S02]  /*11620*/  HADD2.F32 R4, -RZ, R6.H0_H0 ;  /* 0x20000006ff047230 */ /* 0x000fe40000004100 */
[----:B------:R-:W-:Y:S01]  /*11630*/  FMUL.FTZ R53, R5, R35 ;  /* 0x0000002305357220 */ /* 0x000fe20000410000 */
[C---:B------:R-:W-:Y:S01]  /*11640*/  FFMA.FTZ R37, R27.reuse, R8, -R50 ;  /* 0x000000081b257223 */ /* 0x040fe20000010832 */
[----:B------:R-:W-:Y:S01]  /*11650*/  FFMA.FTZ R39, R27, R32, R39 ;  /* 0x000000201b277223 */ /* 0x000fe20000010027 */
[----:B------:R-:W-:Y:S01]  /*11660*/  FMUL.FTZ R34, R5, R25 ;  /* 0x0000001905227220 */ /* 0x000fe20000410000 */
[----:B------:R-:W-:-:S02]  /*11670*/  HADD2.F32 R27, -RZ, R28.H1_H1 ;  /* 0x3000001cff1b7230 */ /* 0x000fc40000004100 */
[----:B------:R-:W-:Y:S02]  /*11680*/  HADD2.F32 R10, -RZ, R10.H1_H1 ;  /* 0x3000000aff0a7230 */ /* 0x000fe40000004100 */
[----:B------:R-:W-:Y:S02]  /*11690*/  HADD2.F32 R9, -RZ, R9.H1_H1 ;  /* 0x30000009ff097230 */ /* 0x000fe40000004100 */
[C---:B------:R-:W-:Y:S01]  /*116a0*/  FFMA.FTZ R53, R4.reuse, R25, -R53 ;  /* 0x0000001904357223 */ /* 0x040fe20000010835 */
[----:B------:R-:W-:Y:S01]  /*116b0*/  F2FP.F16.E4M3.UNPACK_B R25, R15 ;  /* 0x0000000fff19723e */ /* 0x000fe200020006ff */
[----:B------:R-:W-:Y:S01]  /*116c0*/  FFMA.FTZ R35, R4, R35, R34 ;  /* 0x0000002304237223 */ /* 0x000fe20000010022 */
[----:B------:R-:W-:Y:S01]  /*116d0*/  HADD2.F32 R6, -RZ, R6.H1_H1 ;  /* 0x30000006ff067230 */ /* 0x000fe20000004100 */
[----:B------:R-:W-:Y:S01]  /*116e0*/  F2FP.F16.E4M3.UNPACK_B R8, R12 ;  /* 0x0000000cff08723e */ /* 0x000fe200020006ff */
[C---:B------:R-:W-:Y:S01]  /*116f0*/  FMUL.FTZ R55, R10.reuse, R27 ;  /* 0x0000001b0a377220 */ /* 0x040fe20000410000 */
[----:B------:R-:W-:Y:S01]  /*11700*/  FMUL.FTZ R4, R10, R9 ;  /* 0x000000090a047220 */ /* 0x000fe20000410000 */
[----:B------:R-:W-:-:S02]  /*11710*/  HADD2.F32 R10, -RZ, R25.H0_H0 ;  /* 0x20000019ff0a7230 */ /* 0x000fc40000004100 */
[----:B------:R-:W-:Y:S02]  /*11720*/  HADD2.F32 R5, -RZ, R36.H0_H0 ;  /* 0x20000024ff057230 */ /* 0x000fe40000004100 */
[C---:B------:R-:W-:Y:S01]  /*11730*/  FFMA.FTZ R50, R6.reuse, R9, -R55 ;  /* 0x0000000906327223 */ /* 0x040fe20000010837 */
[----:B------:R-:W-:Y:S01]  /*11740*/  FFMA.FTZ R56, R6, R27, R4 ;  /* 0x0000001b06387223 */ /* 0x000fe20000010004 */
[----:B------:R-:W-:Y:S02]  /*11750*/  HADD2.F32 R6, -RZ, R8.H0_H0 ;  /* 0x20000008ff067230 */ /* 0x000fe40000004100 */
[----:B------:R-:W-:Y:S02]  /*11760*/  HADD2.F32 R4, -RZ, R29.H0_H0 ;  /* 0x2000001dff047230 */ /* 0x000fe40000004100 */
[C---:B------:R-:W-:Y:S01]  /*11770*/  FMUL.FTZ R9, R5.reuse, R10 ;  /* 0x0000000a05097220 */ /* 0x040fe20000410000 */
[----:B------:R-:W-:Y:S02]  /*11780*/  HADD2.F32 R25, -RZ, R25.H1_H1 ;  /* 0x30000019ff197230 */ /* 0x000fe40000004100 */
[-C--:B------:R-:W-:Y:S01]  /*11790*/  FMUL.FTZ R5, R5, R6.reuse ;  /* 0x0000000605057220 */ /* 0x080fe20000410000 */
[----:B------:R-:W-:Y:S01]  /*117a0*/  HADD2.F32 R36, -RZ, R36.H1_H1 ;  /* 0x30000024ff247230 */ /* 0x000fe20000004100 */
[-C--:B------:R-:W-:Y:S01]  /*117b0*/  F2FP.F16.E4M3.UNPACK_B R33, R11.reuse ;  /* 0x0000000bff21723e */ /* 0x080fe200020006ff */
[----:B------:R-:W-:Y:S01]  /*117c0*/  FFMA.FTZ R27, R4, R6, -R9 ;  /* 0x00000006041b7223 */ /* 0x000fe20000010809 */
[----:B------:R-:W-:Y:S01]  /*117d0*/  F2FP.F16.E4M3.UNPACK_B R11, R11.H1 ;  /* 0x0000000bff0b723e */ /* 0x000fe200030006ff */
[----:B------:R-:W-:Y:S01]  /*117e0*/  HADD2.F32 R8, -RZ, R8.H1_H1 ;  /* 0x30000008ff087230 */ /* 0x000fe20000004100 */
[----:B------:R-:W-:Y:S01]  /*117f0*/  F2FP.F16.E4M3.UNPACK_B R9, R20.H1 ;  /* 0x00000014ff09723e */ /* 0x000fe200030006ff */
[----:B------:R-:W-:-:S02]  /*11800*/  HADD2.F32 R29, -RZ, R29.H1_H1 ;  /* 0x3000001dff1d7230 */ /* 0x000fc40000004100 */
[----:B------:R-:W-:Y:S01]  /*11810*/  FFMA.FTZ R32, R4, R10, R5 ;  /* 0x0000000a04207223 */ /* 0x000fe20000010005 */
[C---:B------:R-:W-:Y:S01]  /*11820*/  FMUL.FTZ R6, R36.reuse, R25 ;  /* 0x0000001924067220 */ /* 0x040fe20000410000 */
[----:B------:R-:W-:Y:S02]  /*11830*/  F2FP.F16.E4M3.UNPACK_B R4, R26.H1 ;  /* 0x0000001aff04723e */ /* 0x000fe400030006ff */
[-C--:B------:R-:W-:Y:S01]  /*11840*/  F2FP.F16.E4M3.UNPACK_B R31, R7.reuse ;  /* 0x00000007ff1f723e */ /* 0x080fe200020006ff */
[-C--:B------:R-:W-:Y:S01]  /*11850*/  FMUL.FTZ R36, R36, R8.reuse ;  /* 0x0000000824247220 */ /* 0x080fe20000410000 */
[----:B------:R-:W-:Y:S01]  /*11860*/  F2FP.F16.E4M3.UNPACK_B R7, R7.H1 ;  /* 0x00000007ff07723e */ /* 0x000fe200030006ff */
[----:B------:R-:W-:Y:S02]  /*11870*/  HADD2.F32 R10, -RZ, R9.H0_H0 ;  /* 0x20000009ff0a7230 */ /* 0x000fe40000004100 */
[----:B------:R-:W-:Y:S01]  /*11880*/  FFMA.FTZ R34, R29, R8, -R6 ;  /* 0x000000081d227223 */ /* 0x000fe20000010806 */
[----:B------:R-:W-:-:S02]  /*11890*/  HADD2.F32 R5, -RZ, R11.H0_H0 ;  /* 0x2000000bff057230 */ /* 0x000fc40000004100 */
[--C-:B------:R-:W-:Y:S02]  /*118a0*/  HADD2.F32 R6, -RZ, R4.reuse.H0_H0 ;  /* 0x20000004ff067230 */ /* 0x100fe40000004100 */
[----:B------:R-:W-:Y:S01]  /*118b0*/  FFMA.FTZ R25, R29, R25, R36 ;  /* 0x000000191d197223 */ /* 0x000fe20000010024 */
[----:B------:R-:W-:Y:S02]  /*118c0*/  HADD2.F32 R8, -RZ, R4.H1_H1 ;  /* 0x30000004ff087230 */ /* 0x000fe40000004100 */
[----:B------:R-:W-:Y:S01]  /*118d0*/  FMUL.FTZ R29, R5, R10 ;  /* 0x0000000a051d7220 */ /* 0x000fe20000410000 */
[----:B------:R-:W-:Y:S02]  /*118e0*/  HADD2.F32 R4, -RZ, R7.H0_H0 ;  /* 0x20000007ff047230 */ /* 0x000fe40000004100 */
[----:B------:R-:W-:Y:S02]  /*118f0*/  HADD2.F32 R28, -RZ, R9.H1_H1 ;  /* 0x30000009ff1c7230 */ /* 0x000fe40000004100 */
[----:B------:R-:W-:-:S02]  /*11900*/  HADD2.F32 R11, -RZ, R11.H1_H1 ;  /* 0x3000000bff0b7230 */ /* 0x000fc40000004100 */
[-C--:B------:R-:W-:Y:S01]  /*11910*/  FMUL.FTZ R9, R5, R6.reuse ;  /* 0x0000000605097220 */ /* 0x080fe20000410000 */
[C---:B------:R-:W-:Y:S01]  /*11920*/  FFMA.FTZ R29, R4.reuse, R6, -R29 ;  /* 0x00000006041d7223 */ /* 0x040fe2000001081d */
[----:B------:R-:W-:Y:S01]  /*11930*/  HADD2.F32 R7, -RZ, R7.H1_H1 ;  /* 0x30000007ff077230 */ /* 0x000fe20000004100 */
[----:B------:R-:W-:Y:S01]  /*11940*/  F2FP.F16.E4M3.UNPACK_B R5, R26 ;  /* 0x0000001aff05723e */ /* 0x000fe200020006ff */
[C---:B------:R-:W-:Y:S01]  /*11950*/  FMUL.FTZ R6, R11.reuse, R28 ;  /* 0x0000001c0b067220 */ /* 0x040fe20000410000 */
[----:B------:R-:W-:Y:S01]  /*11960*/  FFMA.FTZ R55, R4, R10, R9 ;  /* 0x0000000a04377223 */ /* 0x000fe20000010009 */
[----:B------:R-:W-:Y:S01]  /*11970*/  FMUL.FTZ R11, R11, R8 ;  /* 0x000000080b0b7220 */ /* 0x000fe20000410000 */
[----:B------:R-:W-:Y:S01]  /*11980*/  F2FP.F16.E4M3.UNPACK_B R4, R20 ;  /* 0x00000014ff04723e */ /* 0x000fe200020006ff */
[C---:B------:R-:W-:Y:S01]  /*11990*/  FFMA.FTZ R58, R7.reuse, R8, -R6 ;  /* 0x00000008073a7223 */ /* 0x040fe20000010806 */
[--C-:B------:R-:W-:Y:S02]  /*119a0*/  HADD2.F32 R6, -RZ, R5.reuse.H0_H0 ;  /* 0x20000005ff067230 */ /* 0x100fe40000004100 */
[----:B------:R-:W-:Y:S01]  /*119b0*/  FFMA.FTZ R60, R7, R28, R11 ;  /* 0x0000001c073c7223 */ /* 0x000fe2000001000b */
[----:B------:R-:W-:-:S02]  /*119c0*/  HADD2.F32 R8, -RZ, R5.H1_H1 ;  /* 0x30000005ff087230 */ /* 0x000fc40000004100 */
[--C-:B------:R-:W-:Y:S02]  /*119d0*/  HADD2.F32 R5, -RZ, R33.reuse.H0_H0 ;  /* 0x20000021ff057230 */ /* 0x100fe40000004100 */
[--C-:B------:R-:W-:Y:S02]  /*119e0*/  HADD2.F32 R7, -RZ, R4.reuse.H0_H0 ;  /* 0x20000004ff077230 */ /* 0x100fe40000004100 */
[----:B------:R-:W-:Y:S02]  /*119f0*/  HADD2.F32 R10, -RZ, R4.H1_H1 ;  /* 0x30000004ff0a7230 */ /* 0x000fe40000004100 */
[----:B------:R-:W-:Y:S02]  /*11a00*/  HADD2.F32 R33, -RZ, R33.H1_H1 ;  /* 0x30000021ff217230 */ /* 0x000fe40000004100 */
[--C-:B------:R-:W-:Y:S02]  /*11a10*/  HADD2.F32 R4, -RZ, R31.reuse.H0_H0 ;  /* 0x2000001fff047230 */ /* 0x100fe40000004100 */
[----:B------:R-:W-:Y:S01]  /*11a20*/  FMUL.FTZ R9, R5, R7 ;  /* 0x0000000705097220 */ /* 0x000fe20000410000 */
[----:B------:R-:W-:-:S02]  /*11a30*/  HADD2.F32 R31, -RZ, R31.H1_H1 ;  /* 0x3000001fff1f7230 */ /* 0x000fc40000004100 */
[----:B------:R-:W-:Y:S01]  /*11a40*/  FMUL.FTZ R28, R5, R6 ;  /* 0x00000006051c7220 */ /* 0x000fe20000410000 */
[C---:B------:R-:W-:Y:S01]  /*11a50*/  FMUL.FTZ R36, R33.reuse, R10 ;  /* 0x0000000a21247220 */ /* 0x040fe20000410000 */
        /* <DEDUP_REMOVED lines=8> */
[----:B------:R-:W-:Y:S02]  /*11ae0*/  F2FP.SATFINITE.E4M3.F32.PACK_AB_MERGE_C R7, R58, R29, RZ ;  /* 0x0000001d3a07723e */ /* 0x000fe400048070ff */
[----:B------:R-:W-:Y:S02]  /*11af0*/  F2FP.SATFINITE.E4M3.F32.PACK_AB_MERGE_C R8, R49, R46, RZ ;  /* 0x0000002e3108723e */ /* 0x000fe400048070ff */
[----:B------:R-:W-:Y:S02]  /*11b00*/  F2FP.SATFINITE.E4M3.F32.PACK_AB_MERGE_C R9, R54, R45, RZ ;  /* 0x0000002d3609723e */ /* 0x000fe400048070ff */
[----:B------:R-:W-:Y:S02]  /*11b10*/  F2FP.SATFINITE.E4M3.F32.PACK_AB_MERGE_C R10, R56, R35, RZ ;  /* 0x00000023380a723e */ /* 0x000fe400048070ff */
[----:B------:R-:W-:Y:S02]  /*11b20*/  F2FP.SATFINITE.E4M3.F32.PACK_AB_MERGE_C R55, R60, R55, RZ ;  /* 0x000000373c37723e */ /* 0x000fe400048070ff */
        /* <DEDUP_REMOVED lines=8> */
[----:B------:R1:W-:Y:S04]  /*11bb0*/  STS.128 [R57+0x20400], R4 ;  /* 0x0204000439007388 */ /* 0x0003e80000000c00 */
[----:B------:R1:W-:Y:S02]  /*11bc0*/  STS.128 [R21+0x20400], R8 ;  /* 0x0204000815007388 */ /* 0x0003e40000000c00 */
.L_x_474:
[----:B------:R-:W-:Y:S05]  /*11bd0*/  BSYNC B1 ;  /* 0x0000000000017941 */ /* 0x000fea0003800000 */
.L_x_473:
[----:B------:R-:W-:Y:S04]  /*11be0*/  BSSY B1, `(.L_x_475) ;  /* 0x00000cf000017945 */ /* 0x000fe80003800000 */
[----:B------:R-:W-:Y:S05]  /*11bf0*/  @P2 BRA `(.L_x_476) ;  /* 0x0000000c00342947 */ /* 0x000fea0003800000 */
[----:B-1----:R-:W2:Y:S04]  /*11c00*/  LDL R6, [R1+0x28] ;  /* 0x0000280001067983 */ /* 0x002ea80000100800 */
[----:B------:R-:W3:Y:S01]  /*11c10*/  LDL R59, [R1+0x68] ;  /* 0x00006800013b7983 */ /* 0x000ee20000100800 */
[----:B------:R-:W1:Y:S01]  /*11c20*/  S2R R4, SR_TID.X ;  /* 0x0000000000047919 */ /* 0x000e620000002100 */
[C---:B------:R-:W-:Y:S02]  /*11c30*/  VIADD R8, R23.reuse, 0x20 ;  /* 0x0000002017087836 */ /* 0x040fe40000000000 */
[----:B------:R-:W-:Y:S01]  /*11c40*/  VIADD R9, R23, 0x20 ;  /* 0x0000002017097836 */ /* 0x000fe20000000000 */
[----:B-1----:R-:W-:-:S04]  /*11c50*/  IADD3 R5, R4, -0x80, RZ ;  /* 0xffffff8004057810 */ /* 0x002fc80007ffe0ff */
[----:B------:R-:W-:-:S04]  /*11c60*/  SHF.R.S32.HI R4, RZ, 0x1f, R5 ;  /* 0x0000001fff047819 */ /* 0x000fc80000011405 */
[----:B------:R-:W-:-:S04]  /*11c70*/  LEA.HI R4, R4, R5, RZ, 0x3 ;  /* 0x0000000504047211 */ /* 0x000fc800078f18ff */
[----:B------:R-:W-:-:S05]  /*11c80*/  LOP3.LUT R4, R4, 0xfffffff8, RZ, 0xc0, !PT ;  /* 0xfffffff804047812 */ /* 0x000fca00078ec0ff */
[----:B------:R-:W-:-:S05]  /*11c90*/  IMAD.IADD R4, R5, 0x1, -R4 ;  /* 0x0000000105047824 */ /* 0x000fca00078e0a04 */
[----:B------:R-:W-:Y:S01]  /*11ca0*/  LEA.HI R4, R3, R4, RZ, 0x1c ;  /* 0x0000000403047211 */ /* 0x000fe200078fe0ff */
[----:B------:R-:W-:Y:S01]  /*11cb0*/  IMAD.SHL.U32 R9, R9, 0x80, RZ ;  /* 0x0000008009097824 */ /* 0x000fe200078e00ff */
[----:B------:R-:W-:Y:S02]  /*11cc0*/  SHF.L.U32 R8, R8, 0x7, RZ ;  /* 0x0000000708087819 */ /* 0x000fe400000006ff */
[----:B------:R-:W-:Y:S01]  /*11cd0*/  SHF.R.S32.HI R7, RZ, 0x1f, R4 ;  /* 0x0000001fff077819 */ /* 0x000fe20000011404 */
[----:B------:R-:W-:Y:S01]  /*11ce0*/  IMAD.SHL.U32 R5, R4, 0x10, RZ ;  /* 0x0000001004057824 */ /* 0x000fe200078e00ff */
[----:B------:R-:W-:Y:S02]  /*11cf0*/  LOP3.LUT R9, R9, 0x380, RZ, 0xc0, !PT ;  /* 0x0000038009097812 */ /* 0x000fe400078ec0ff */
[----:B------:R-:W-:Y:S02]  /*11d00*/  LEA.HI R7, R7, R4, RZ, 0x3 ;  /* 0x0000000407077211 */ /* 0x000fe400078f18ff */
[----:B------:R-:W-:-:S02]  /*11d10*/  LOP3.LUT R8, R8, 0x380, RZ, 0xc0, !PT ;  /* 0x0000038008087812 */ /* 0x000fc400078ec0ff */
[----:B------:R-:W-:Y:S01]  /*11d20*/  LOP3.LUT R4, R9, 0x70, R5, 0xf8, !PT ;  /* 0x0000007009047812 */ /* 0x000fe200078ef805 */
[----:B------:R-:W-:Y:S01]  /*11d30*/  IMAD.SHL.U32 R7, R7, 0x800, RZ ;  /* 0x0000080007077824 */ /* 0x000fe200078e00ff */
[----:B------:R-:W-:-:S04]  /*11d40*/  SHF.R.U32.HI R8, RZ, 0x3, R8 ;  /* 0x00000003ff087819 */ /* 0x000fc80000011608 */
[----:B------:R-:W-:Y:S02]  /*11d50*/  LOP3.LUT R4, R4, R8, RZ, 0x3c, !PT ;  /* 0x0000000804047212 */ /* 0x000fe400078e3cff */
[----:B------:R-:W-:Y:S02]  /*11d60*/  LOP3.LUT R7, R7, 0xffffc000, RZ, 0xc0, !PT ;  /* 0xffffc00007077812 */ /* 0x000fe400078ec0ff */
[----:B------:R-:W-:Y:S02]  /*11d70*/  F2FP.F16.E4M3.UNPACK_B R37, R0.H1 ;  /* 0x00000000ff25723e */ /* 0x000fe400030006ff */
[----:B------:R-:W-:-:S03]  /*11d80*/  F2FP.F16.E4M3.UNPACK_B R41, R13.H1 ;  /* 0x0000000dff29723e */ /* 0x000fc600030006ff */
[----:B------:R-:W-:Y:S02]  /*11d90*/  HADD2.F32 R39, -RZ, R37.H0_H0 ;  /* 0x20000025ff277230 */ /* 0x000fe40000004100 */
[--C-:B------:R-:W-:Y:S01]  /*11da0*/  HADD2.F32 R43, -RZ, R41.reuse.H0_H0 ;  /* 0x20000029ff2b7230 */ /* 0x100fe20000004100 */
[----:B------:R-:W-:Y:S01]  /*11db0*/  F2FP.F16.E4M3.UNPACK_B R46, R13 ;  /* 0x0000000dff2e723e */ /* 0x000fe200020006ff */
[----:B------:R-:W-:-:S04]  /*11dc0*/  HADD2.F32 R41, -RZ, R41.H1_H1 ;  /* 0x30000029ff297230 */ /* 0x000fc80000004100 */
[--C-:B------:R-:W-:Y:S02]  /*11dd0*/  HADD2.F32 R48, -RZ, R46.reuse.H0_H0 ;  /* 0x2000002eff307230 */ /* 0x100fe40000004100 */
[----:B------:R-:W-:Y:S01]  /*11de0*/  HADD2.F32 R47, -RZ, R46.H1_H1 ;  /* 0x3000002eff2f7230 */ /* 0x000fe20000004100 */
[----:B------:R-:W-:-:S05]  /*11df0*/  F2FP.F16.E4M3.UNPACK_B R49, R14 ;  /* 0x0000000eff31723e */ /* 0x000fca00020006ff */
[--C-:B------:R-:W-:Y:S02]  /*11e00*/  HADD2.F32 R50, -RZ, R49.reuse.H0_H0 ;  /* 0x20000031ff327230 */ /* 0x100fe40000004100 */
[----:B------:R-:W-:Y:S01]  /*11e10*/  HADD2.F32 R51, -RZ, R49.H1_H1 ;  /* 0x30000031ff337230 */ /* 0x000fe20000004100 */
[----:B------:R-:W-:Y:S02]  /*11e20*/  F2FP.F16.E4M3.UNPACK_B R49, R12.H1 ;  /* 0x0000000cff31723e */ /* 0x000fe400030006ff */
[----:B------:R-:W-:-:S05]  /*11e30*/  F2FP.F16.E4M3.UNPACK_B R55, R26 ;  /* 0x0000001aff37723e */ /* 0x000fca00020006ff */
[--C-:B------:R-:W-:Y:S02]  /*11e40*/  HADD2.F32 R56, -RZ, R55.reuse.H0_H0 ;  /* 0x20000037ff387230 */ /* 0x100fe40000004100 */
[----:B------:R-:W-:Y:S01]  /*11e50*/  HADD2.F32 R55, -RZ, R55.H1_H1 ;  /* 0x30000037ff377230 */ /* 0x000fe20000004100 */
[----:B--2---:R-:W-:-:S04]  /*11e60*/  IADD3 R21, R4, R7, R6 ;  /* 0x0000000704157210 */ /* 0x004fc80007ffe006 */
[----:B------:R-:W-:Y:S01]  /*11e70*/  IADD3 R21, R22, R21, RZ ;  /* 0x0000001516157210 */ /* 0x000fe20007ffe0ff */
[----:B---3--:R-:W1:Y:S04]  /*11e80*/  LDS.128 R4, [R59+0x20400] ;  /* 0x020400003b047984 */ /* 0x008e680000000c00 */
[----:B------:R-:W2:Y:S01]  /*11e90*/  LDS.128 R8, [R21+0x20400] ;  /* 0x0204000015087984 */ /* 0x000ea20000000c00 */
[----:B-1----:R-:W-:Y:S02]  /*11ea0*/  F2FP.F16.E4M3.UNPACK_B R25, R4 ;  /* 0x00000004ff19723e */ /* 0x002fe400020006ff */
[----:B--2---:R-:W-:Y:S02]  /*11eb0*/  F2FP.F16.E4M3.UNPACK_B R32, R8.H1 ;  /* 0x00000008ff20723e */ /* 0x004fe400030006ff */
[----:B------:R-:W-:-:S03]  /*11ec0*/  F2FP.F16.E4M3.UNPACK_B R4, R4.H1 ;  /* 0x00000004ff04723e */ /* 0x000fc600030006ff */
[----:B------:R-:W-:Y:S01]  /*11ed0*/  HADD2.F32 R33, -RZ, R32.H0_H0 ;  /* 0x20000020ff217230 */ /* 0x000fe20000004100 */
[-C--:B------:R-:W-:Y:S02]  /*11ee0*/  F2FP.F16.E4M3.UNPACK_B R27, R5.reuse ;  /* 0x00000005ff1b723e */ /* 0x080fe400020006ff */
[----:B------:R-:W-:Y:S01]  /*11ef0*/  F2FP.F16.E4M3.UNPACK_B R28, R5.H1 ;  /* 0x00000005ff1c723e */ /* 0x000fe200030006ff */
[----:B------:R-:W-:Y:S02]  /*11f00*/  HADD2.F32 R5, -RZ, R4.H0_H0 ;  /* 0x20000004ff057230 */ /* 0x000fe40000004100 */
[-C--:B------:R-:W-:Y:S01]  /*11f10*/  FMUL.FTZ R40, R39, R33.reuse ;  /* 0x0000002127287220 */ /* 0x080fe20000410000 */
[----:B------:R-:W-:Y:S01]  /*11f20*/  F2FP.F16.E4M3.UNPACK_B R8, R8 ;  /* 0x00000008ff08723e */ /* 0x000fe200020006ff */
[C---:B------:R-:W-:Y:S02]  /*11f30*/  FMUL.FTZ R38, R43.reuse, R33 ;  /* 0x000000212b267220 */ /* 0x040fe40000410000 */
[----:B------:R-:W-:Y:S01]  /*11f40*/  FFMA.FTZ R40, R43, R5, R40 ;  /* 0x000000052b287223 */ /* 0x000fe20000010028 */
[----:B------:R-:W-:-:S02]  /*11f50*/  F2FP.F16.E4M3.UNPACK_B R43, R0 ;  /* 0x00000000ff2b723e */ /* 0x000fc400020006ff */
[-C--:B------:R-:W-:Y:S02]  /*11f60*/  F2FP.F16.E4M3.UNPACK_B R34, R9.reuse ;  /* 0x00000009ff22723e */ /* 0x080fe400020006ff */
[----:B0-----:R-:W-:Y:S01]  /*11f70*/  F2FP.F16.E4M3.UNPACK_B R35, R9.H1 ;  /* 0x00000009ff23723e */ /* 0x001fe200030006ff */
[----:B------:R-:W-:Y:S02]  /*11f80*/  HADD2.F32 R9, -RZ, R8.H0_H0 ;  /* 0x20000008ff097230 */ /* 0x000fe40000004100 */
[----:B------:R-:W-:Y:S02]  /*11f90*/  HADD2.F32 R44, -RZ, R43.H0_H0 ;  /* 0x2000002bff2c7230 */ /* 0x000fe40000004100 */
[----:B------:R-:W-:Y:S01]  /*11fa0*/  FFMA.FTZ R38, R39, R5, -R38 ;  /* 0x0000000527267223 */ /* 0x000fe20000010826 */
[----:B------:R-:W-:Y:S02]  /*11fb0*/  HADD2.F32 R32, -RZ, R32.H1_H1 ;  /* 0x30000020ff207230 */ /* 0x000fe40000004100 */
[----:B------:R-:W-:-:S02]  /*11fc0*/  HADD2.F32 R39, -RZ, R37.H1_H1 ;  /* 0x30000025ff277230 */ /* 0x000fc40000004100 */
[-C--:B------:R-:W-:Y:S01]  /*11fd0*/  FMUL.FTZ R37, R48, R9.reuse ;  /* 0x0000000930257220 */ /* 0x080fe20000410000 */
[----:B------:R-:W-:Y:S02]  /*11fe0*/  HADD2.F32 R5, -RZ, R4.H1_H1 ;  /* 0x30000004ff057230 */ /* 0x000fe40000004100 */
[----:B------:R-:W-:Y:S01]  /*11ff0*/  FMUL.FTZ R9, R44, R9 ;  /* 0x000000092c097220 */ /* 0x000fe20000410000 */
[----:B------:R-:W-:Y:S02]  /*12000*/  HADD2.F32 R4, -RZ, R25.H0_H0 ;  /* 0x20000019ff047230 */ /* 0x000fe40000004100 */
[-C--:B------:R-:W-:Y:S01]  /*12010*/  FMUL.FTZ R42, R41, R32.reuse ;  /* 0x00000020292a7220 */ /* 0x080fe20000410000 */
[C---:B------:R-:W-:Y:S02]  /*12020*/  FMUL.FTZ R32, R39.reuse, R32 ;  /* 0x0000002027207220 */ /* 0x040fe40000410000 */
[----:B------:R-:W-:Y:S01]  /*12030*/  FFMA.FTZ R9, R48, R4, R9 ;  /* 0x0000000430097223 */ /* 0x000fe20000010009 */
[----:B------:R-:W-:Y:S01]  /*12040*/  FFMA.FTZ R39, R39, R5, -R42 ;  /* 0x0000000527277223 */ /* 0x000fe2000001082a */
[----:B------:R-:W-:-:S02]  /*12050*/  F2FP.F16.E4M3.UNPACK_B R48, R14.H1 ;  /* 0x0000000eff30723e */ /* 0x000fc400030006ff */
[----:B------:R-:W-:Y:S01]  /*12060*/  F2FP.F16.E4M3.UNPACK_B R42, R24.H1 ;  /* 0x00000018ff2a723e */ /* 0x000fe200030006ff */
[----:B------:R-:W-:Y:S01]  /*12070*/  FFMA.FTZ R41, R41, R5, R32 ;  /* 0x0000000529297223 */ /* 0x000fe20000010020 */
[----:B------:R-:W-:Y:S01]  /*12080*/  FFMA.FTZ R37, R44, R4, -R37 ;  /* 0x000000042c257223 */ /* 0x000fe20000010825 */
[----:B------:R-:W-:Y:S02]  /*12090*/  HADD2.F32 R46, -RZ, R48.H0_H0 ;  /* 0x20000030ff2e7230 */ /* 0x000fe40000004100 */
[----:B------:R-:W-:Y:S02]  /*120a0*/  HADD2.F32 R5, -RZ, R35.H0_H0 ;  /* 0x20000023ff057230 */ /* 0x000fe40000004100 */
[----:B------:R-:W-:Y:S02]  /*120b0*/  HADD2.F32 R44, -RZ, R42.H0_H0 ;  /* 0x2000002aff2c7230 */ /* 0x000fe40000004100 */
[----:B------:R-:W-:Y:S02]  /*120c0*/  HADD2.F32 R45, -RZ, R43.H1_H1 ;  /* 0x3000002bff2d7230 */ /* 0x000fe40000004100 */
[----:B------:R-:W-:Y:S01]  /*120d0*/  FMUL.FTZ R43, R46, R5 ;  /* 0x000000052e2b7220 */ /* 0x000fe20000410000 */
[----:B------:R-:W-:-:S02]  /*120e0*/  HADD2.F32 R4, -RZ, R28.H0_H0 ;  /* 0x2000001cff047230 */ /* 0x000fc40000004100 */
[C---:B------:R-:W-:Y:S01]  /*120f0*/  FMUL.FTZ R5, R44.reuse, R5 ;  /* 0x000000052c057220 */ /* 0x040fe20000410000 */
[----:B------:R-:W-:Y:S02]  /*12100*/  HADD2.F32 R8, -RZ, R8.H1_H1 ;  /* 0x30000008ff087230 */ /* 0x000fe40000004100 */
[-C--:B------:R-:W-:Y:S01]  /*12110*/  FFMA.FTZ R43, R44, R4.reuse, -R43 ;  /* 0x000000042c2b7223 */ /* 0x080fe2000001082b */
[----:B------:R-:W-:Y:S01]  /*12120*/  FFMA.FTZ R44, R46, R4, R5 ;  /* 0x000000042e2c7223 */ /* 0x000fe20000010005 */
[----:B------:R-:W-:Y:S01]  /*12130*/  HADD2.F32 R46, -RZ, R42.H1_H1 ;  /* 0x3000002aff2e7230 */ /* 0x000fe20000004100 */
[----:B------:R-:W-:Y:S01]  /*12140*/  F2FP.F16.E4M3.UNPACK_B R42, R24 ;  /* 0x00000018ff2a723e */ /* 0x000fe200020006ff */
[----:B------:R-:W-:Y:S02]  /*12150*/  HADD2.F32 R25, -RZ, R25.H1_H1 ;  /* 0x30000019ff197230 */ /* 0x000fe40000004100 */
[----:B------:R-:W-:Y:S01]  /*12160*/  FMUL.FTZ R32, R47, R8 ;  /* 0x000000082f207220 */ /* 0x000fe20000410000 */
[----:B------:R-:W-:-:S02]  /*12170*/  HADD2.F32 R52, -RZ, R48.H1_H1 ;  /* 0x30000030ff347230 */ /* 0x000fc40000004100 */
[C---:B------:R-:W-:Y:S01]  /*12180*/  FMUL.FTZ R8, R45.reuse, R8 ;  /* 0x000000082d087220 */ /* 0x040fe20000410000 */
[----:B------:R-:W-:Y:S02]  /*12190*/  HADD2.F32 R35, -RZ, R35.H1_H1 ;  /* 0x30000023ff237230 */ /* 0x000fe40000004100 */
[----:B------:R-:W-:Y:S02]  /*121a0*/  HADD2.F32 R5, -RZ, R34.H0_H0 ;  /* 0x20000022ff057230 */ /* 0x000fe40000004100 */
[----:B------:R-:W-:Y:S02]  /*121b0*/  HADD2.F32 R48, -RZ, R42.H0_H0 ;  /* 0x2000002aff307230 */ /* 0x000fe40000004100 */
[-C--:B------:R-:W-:Y:S01]  /*121c0*/  FFMA.FTZ R32, R45, R25.reuse, -R32 ;  /* 0x000000192d207223 */ /* 0x080fe20000010820 */
[----:B------:R-:W-:Y:S01]  /*121d0*/  FFMA.FTZ R8, R47, R25, R8 ;  /* 0x000000192f087223 */ /* 0x000fe20000010008 */
[----:B------:R-:W-:Y:S02]  /*121e0*/  HADD2.F32 R28, -RZ, R28.H1_H1 ;  /* 0x3000001cff1c7230 */ /* 0x000fe40000004100 */
[----:B------:R-:W-:Y:S01]  /*121f0*/  FMUL.FTZ R45, R52, R35 ;  /* 0x00000023342d7220 */ /* 0x000fe20000410000 */
[----:B------:R-:W-:-:S02]  /*12200*/  HADD2.F32 R4, -RZ, R27.H0_H0 ;  /* 0x2000001bff047230 */ /* 0x000fc40000004100 */
[----:B------:R-:W-:Y:S01]  /*12210*/  FMUL.FTZ R35, R46, R35 ;  /* 0x000000232e237220 */ /* 0x000fe20000410000 */
[-C--:B------:R-:W-:Y:S01]  /*12220*/  FMUL.FTZ R25, R50, R5.reuse ;  /* 0x0000000532197220 */ /* 0x080fe20000410000 */
[----:B------:R-:W-:Y:S01]  /*12230*/  FMUL.FTZ R5, R48, R5 ;  /* 0x0000000530057220 */ /* 0x000fe20000410000 */
[-C--:B------:R-:W-:Y:S01]  /*12240*/  FFMA.FTZ R46, R46, R28.reuse, -R45 ;  /* 0x0000001c2e2e7223 */ /* 0x080fe2000001082d */
[----:B------:R-:W-:Y:S01]  /*12250*/  FFMA.FTZ R35, R52, R28, R35 ;  /* 0x0000001c34237223 */ /* 0x000fe20000010023 */
[----:B------:R-:W-:Y:S01]  /*12260*/  F2FP.F16.E4M3.UNPACK_B R36, R10 ;  /* 0x0000000aff24723e */ /* 0x000fe200020006ff */
[----:B------:R-:W-:Y:S01]  /*12270*/  FFMA.FTZ R28, R50, R4, R5 ;  /* 0x00000004321c7223 */ /* 0x000fe20000010005 */
[----:B------:R-:W-:Y:S02]  /*12280*/  F2FP.F16.E4M3.UNPACK_B R10, R10.H1 ;  /* 0x0000000aff0a723e */ /* 0x000fe400030006ff */
[----:B------:R-:W-:Y:S01]  /*12290*/  F2FP.F16.E4M3.UNPACK_B R50, R15.H1 ;  /* 0x0000000fff32723e */ /* 0x000fe200030006ff */
[----:B------:R-:W-:Y:S01]  /*122a0*/  HADD2.F32 R34, -RZ, R34.H1_H1 ;  /* 0x30000022ff227230 */ /* 0x000fe20000004100 */
[----:B------:R-:W-:Y:S01]  /*122b0*/  F2FP.F16.E4M3.UNPACK_B R29, R6 ;  /* 0x00000006ff1d723e */ /* 0x000fe200020006ff */
[----:B------:R-:W-:Y:S01]  /*122c0*/  FFMA.FTZ R25, R48, R4, -R25 ;  /* 0x0000000430197223 */ /* 0x000fe20000010819 */
[----:B------:R-:W-:Y:S01]  /*122d0*/  F2FP.F16.E4M3.UNPACK_B R6, R6.H1 ;  /* 0x00000006ff06723e */ /* 0x000fe200030006ff */
[----:B------:R-:W-:-:S02]  /*122e0*/  HADD2.F32 R52, -RZ, R50.H0_H0 ;  /* 0x20000032ff347230 */ /* 0x000fc40000004100 */
[----:B------:R-:W-:Y:S02]  /*122f0*/  HADD2.F32 R5, -RZ, R10.H0_H0 ;  /* 0x2000000aff057230 */ /* 0x000fe40000004100 */
[----:B------:R-:W-:Y:S02]  /*12300*/  HADD2.F32 R48, -RZ, R49.H0_H0 ;  /* 0x20000031ff307230 */ /* 0x000fe40000004100 */
[----:B------:R-:W-:Y:S02]  /*12310*/  HADD2.F32 R47, -RZ, R42.H1_H1 ;  /* 0x3000002aff2f7230 */ /* 0x000fe40000004100 */
[----:B------:R-:W-:Y:S01]  /*12320*/  FMUL.FTZ R42, R51, R34 ;  /* 0x00000022332a7220 */ /* 0x000fe20000410000 */
[----:B------:R-:W-:Y:S02]  /*12330*/  HADD2.F32 R27, -RZ, R27.H1_H1 ;  /* 0x3000001bff1b7230 */ /* 0x000fe40000004100 */
[----:B------:R-:W-:Y:S01]  /*12340*/  FMUL.FTZ R45, R52, R5 ;  /* 0x00000005342d7220 */ /* 0x000fe20000410000 */
[----:B------:R-:W-:-:S02]  /*12350*/  HADD2.F32 R4, -RZ, R6.H0_H0 ;  /* 0x20000006ff047230 */ /* 0x000fc40000004100 */
[C---:B------:R-:W-:Y:S01]  /*12360*/  FMUL.FTZ R5, R48.reuse, R5 ;  /* 0x0000000530057220 */ /* 0x040fe20000410000 */
[C---:B------:R-:W-:Y:S01]  /*12370*/  FMUL.FTZ R34, R47.reuse, R34 ;  /* 0x000000222f227220 */ /* 0x040fe20000410000 */
[-C--:B------:R-:W-:Y:S01]  /*12380*/  FFMA.FTZ R42, R47, R27.reuse, -R42 ;  /* 0x0000001b2f2a7223 */ /* 0x080fe2000001082a */
[-C--:B------:R-:W-:Y:S01]  /*12390*/  FFMA.FTZ R47, R48, R4.reuse, -R45 ;  /* 0x00000004302f7223 */ /* 0x080fe2000001082d */
[----:B------:R-:W-:Y:S01]  /*123a0*/  FFMA.FTZ R48, R52, R4, R5 ;  /* 0x0000000434307223 */ /* 0x000fe20000010005 */
[----:B------:R-:W-:Y:S02]  /*123b0*/  HADD2.F32 R4, -RZ, R50.H1_H1 ;  /* 0x30000032ff047230 */ /* 0x000fe40000004100 */
[----:B------:R-:W-:Y:S02]  /*123c0*/  HADD2.F32 R10, -RZ, R10.H1_H1 ;  /* 0x3000000aff0a7230 */ /* 0x000fe40000004100 */
[----:B------:R-:W-:Y:S02]  /*123d0*/  HADD2.F32 R50, -RZ, R49.H1_H1 ;  /* 0x30000031ff327230 */ /* 0x000fe40000004100 */
[----:B------:R-:W-:Y:S01]  /*123e0*/  FFMA.FTZ R27, R51, R27, R34 ;  /* 0x0000001b331b7223 */ /* 0x000fe20000010022 */
[----:B------:R-:W-:Y:S01]  /*123f0*/  F2FP.F16.E4M3.UNPACK_B R51, R15 ;  /* 0x0000000fff33723e */ /* 0x000fe200020006ff */
[----:B------:R-:W-:Y:S01]  /*12400*/  HADD2.F32 R6, -RZ, R6.H1_H1 ;  /* 0x30000006ff067230 */ /* 0x000fe20000004100 */
        /* <DEDUP_REMOVED lines=8> */
[----:B------:R-:W-:Y:S02]  /*12490*/  HADD2.F32 R4, -RZ, R29.H0_H0 ;  /* 0x2000001dff047230 */ /* 0x000fe40000004100 */
[-C--:B------:R-:W-:Y:S01]  /*124a0*/  FMUL.FTZ R45, R10, R5.reuse ;  /* 0x000000050a2d7220 */ /* 0x080fe20000410000 */
[----:B------:R-:W-:Y:S02]  /*124b0*/  HADD2.F32 R51, -RZ, R51.H1_H1 ;  /* 0x30000033ff337230 */ /* 0x000fe40000004100 */
[----:B------:R-:W-:Y:S01]  /*124c0*/  FMUL.FTZ R5, R6, R5 ;  /* 0x0000000506057220 */ /* 0x000fe20000410000 */
[----:B------:R-:W-:-:S02]  /*124d0*/  HADD2.F32 R36, -RZ, R36.H1_H1 ;  /* 0x30000024ff247230 */ /* 0x000fc40000004100 */
[----:B------:R-:W-:Y:S01]  /*124e0*/  FFMA.FTZ R6, R6, R4, -R45 ;  /* 0x0000000406067223 */ /* 0x000fe2000001082d */
[-C--:B------:R-:W-:Y:S01]  /*124f0*/  F2FP.F16.E4M3.UNPACK_B R33, R11.reuse ;  /* 0x0000000bff21723e */ /* 0x080fe200020006ff */
[----:B------:R-:W-:Y:S01]  /*12500*/  HADD2.F32 R45, -RZ, R34.H1_H1 ;  /* 0x30000022ff2d7230 */ /* 0x000fe20000004100 */
[----:B------:R-:W-:Y:S01]  /*12510*/  F2FP.F16.E4M3.UNPACK_B R11, R11.H1 ;  /* 0x0000000bff0b723e */ /* 0x000fe200030006ff */
[----:B------:R-:W-:Y:S01]  /*12520*/  HADD2.F32 R29, -RZ, R29.H1_H1 ;  /* 0x3000001dff1d7230 */ /* 0x000fe20000004100 */
[----:B------:R-:W-:Y:S01]  /*12530*/  F2FP.F16.E4M3.UNPACK_B R52, R20.H1 ;  /* 0x00000014ff34723e */ /* 0x000fe200030006ff */
[----:B------:R-:W-:Y:S01]  /*12540*/  FFMA.FTZ R10, R10, R4, R5 ;  /* 0x000000040a0a7223 */ /* 0x000fe20000010005 */
[----:B------:R-:W-:Y:S01]  /*12550*/  FMUL.FTZ R34, R51, R36 ;  /* 0x0000002433227220 */ /* 0x000fe20000410000 */
[----:B------:R-:W-:Y:S01]  /*12560*/  F2FP.F16.E4M3.UNPACK_B R4, R26.H1 ;  /* 0x0000001aff04723e */ /* 0x000fe200030006ff */
[C---:B------:R-:W-:Y:S01]  /*12570*/  FMUL.FTZ R36, R45.reuse, R36 ;  /* 0x000000242d247220 */ /* 0x040fe20000410000 */
[----:B------:R-:W-:Y:S01]  /*12580*/  F2FP.F16.E4M3.UNPACK_B R31, R7 ;  /* 0x00000007ff1f723e */ /* 0x000fe200020006ff */
[----:B------:R-:W-:Y:S01]  /*12590*/  FFMA.FTZ R45, R45, R29, -R34 ;  /* 0x0000001d2d2d7223 */ /* 0x000fe20000010822 */
[----:B------:R-:W-:Y:S01]  /*125a0*/  F2FP.F16.E4M3.UNPACK_B R7, R7.H1 ;  /* 0x00000007ff07723e */ /* 0x000fe200030006ff */
[----:B------:R-:W-:-:S02]  /*125b0*/  HADD2.F32 R54, -RZ, R52.H0_H0 ;  /* 0x20000034ff367230 */ /* 0x000fc40000004100 */
[----:B------:R-:W-:Y:S02]  /*125c0*/  HADD2.F32 R5, -RZ, R11.H0_H0 ;  /* 0x2000000bff057230 */ /* 0x000fe40000004100 */
[--C-:B------:R-:W-:Y:S02]  /*125d0*/  HADD2.F32 R34, -RZ, R4.reuse.H0_H0 ;  /* 0x20000004ff227230 */ /* 0x100fe40000004100 */
[----:B------:R-:W-:Y:S01]  /*125e0*/  FFMA.FTZ R29, R51, R29, R36 ;  /* 0x0000001d331d7223 */ /* 0x000fe20000010024 */
[----:B------:R-:W-:Y:S02]  /*125f0*/  HADD2.F32 R53, -RZ, R4.H1_H1 ;  /* 0x30000004ff357230 */ /* 0x000fe40000004100 */
[-C--:B------:R-:W-:Y:S01]  /*12600*/  FMUL.FTZ R51, R54, R5.reuse ;  /* 0x0000000536337220 */ /* 0x080fe20000410000 */
[----:B------:R-:W-:Y:S02]  /*12610*/  HADD2.F32 R4, -RZ, R7.H0_H0 ;  /* 0x20000007ff047230 */ /* 0x000fe40000004100 */
[----:B------:R-:W-:Y:S01]  /*12620*/  FMUL.FTZ R5, R34, R5 ;  /* 0x0000000522057220 */ /* 0x000fe20000410000 */
[----:B------:R-:W-:-:S02]  /*12630*/  HADD2.F32 R57, -RZ, R52.H1_H1 ;  /* 0x30000034ff397230 */ /* 0x000fc40000004100 */
[----:B------:R-:W-:Y:S02]  /*12640*/  HADD2.F32 R11, -RZ, R11.H1_H1 ;  /* 0x3000000bff0b7230 */ /* 0x000fe40000004100 */
[-C--:B------:R-:W-:Y:S01]  /*12650*/  FFMA.FTZ R51, R34, R4.reuse, -R51 ;  /* 0x0000000422337223 */ /* 0x080fe20000010833 */
[----:B------:R-:W-:Y:S02]  /*12660*/  HADD2.F32 R7, -RZ, R7.H1_H1 ;  /* 0x30000007ff077230 */ /* 0x000fe40000004100 */
[----:B------:R-:W-:Y:S01]  /*12670*/  FFMA.FTZ R52, R54, R4, R5 ;  /* 0x0000000436347223 */ /* 0x000fe20000010005 */
[----:B------:R-:W-:Y:S01]  /*12680*/  F2FP.F16.E4M3.UNPACK_B R4, R20 ;  /* 0x00000014ff04723e */ /* 0x000fe200020006ff */
[-C--:B------:R-:W-:Y:S01]  /*12690*/  FMUL.FTZ R34, R57, R11.reuse ;  /* 0x0000000b39227220 */ /* 0x080fe20000410000 */
[C---:B------:R-:W-:Y:S01]  /*126a0*/  FMUL.FTZ R36, R53.reuse, R11 ;  /* 0x0000000b35247220 */ /* 0x040fe20000410000 */
[----:B------:R-:W-:Y:S02]  /*126b0*/  HADD2.F32 R5, -RZ, R33.H0_H0 ;  /* 0x20000021ff057230 */ /* 0x000fe40000004100 */
[-C--:B------:R-:W-:Y:S01]  /*126c0*/  FFMA.FTZ R54, R53, R7.reuse, -R34 ;  /* 0x0000000735367223 */ /* 0x080fe20000010822 */
[----:B------:R-:W-:Y:S01]  /*126d0*/  FFMA.FTZ R53, R57, R7, R36 ;  /* 0x0000000739357223 */ /* 0x000fe20000010024 */
[----:B------:R-:W-:-:S02]  /*126e0*/  HADD2.F32 R58, -RZ, R4.H0_H0 ;  /* 0x20000004ff3a7230 */ /* 0x000fc40000004100 */
[----:B------:R-:W-:Y:S02]  /*126f0*/  HADD2.F32 R57, -RZ, R4.H1_H1 ;  /* 0x30000004ff397230 */ /* 0x000fe40000004100 */
[----:B------:R-:W-:Y:S02]  /*12700*/  HADD2.F32 R33, -RZ, R33.H1_H1 ;  /* 0x30000021ff217230 */ /* 0x000fe40000004100 */
[-C--:B------:R-:W-:Y:S01]  /*12710*/  FMUL.FTZ R7, R58, R5.reuse ;  /* 0x000000053a077220 */ /* 0x080fe20000410000 */
[--C-:B------:R-:W-:Y:S02]  /*12720*/  HADD2.F32 R4, -RZ, R31.reuse.H0_H0 ;  /* 0x2000001fff047230 */ /* 0x100fe40000004100 */
[C---:B------:R-:W-:Y:S01]  /*12730*/  FMUL.FTZ R5, R56.reuse, R5 ;  /* 0x0000000538057220 */ /* 0x040fe20000410000 */
[----:B------:R-:W-:Y:S02]  /*12740*/  HADD2.F32 R31, -RZ, R31.H1_H1 ;  /* 0x3000001fff1f7230 */ /* 0x000fe40000004100 */
[-C--:B------:R-:W-:Y:S01]  /*12750*/  FMUL.FTZ R34, R57, R33.reuse ;  /* 0x0000002139227220 */ /* 0x080fe20000410000 */
[C---:B------:R-:W-:Y:S01]  /*12760*/  FMUL.FTZ R36, R55.reuse, R33 ;  /* 0x0000002137247220 */ /* 0x040fe20000410000 */
[-C--:B------:R-:W-:Y:S01]  /*12770*/  FFMA.FTZ R7, R56, R4.reuse, -R7 ;  /* 0x0000000438077223 */ /* 0x080fe20000010807 */
[----:B------:R-:W-:Y:S01]  /*12780*/  FFMA.FTZ R11, R58, R4, R5 ;  /* 0x000000043a0b7223 */ /* 0x000fe20000010005 */
[-C--:B------:R-:W-:Y:S01]  /*12790*/  FFMA.FTZ R34, R55, R31.reuse, -R34 ;  /* 0x0000001f37227223 */ /* 0x080fe20000010822 */
[----:B------:R-:W-:Y:S01]  /*127a0*/  FFMA.FTZ R36, R57, R31, R36 ;  /* 0x0000001f39247223 */ /* 0x000fe20000010024 */
[----:B------:R-:W-:-:S02]  /*127b0*/  F2FP.SATFINITE.E4M3.F32.PACK_AB_MERGE_C R4, R39, R38, RZ ;  /* 0x000000262704723e */ /* 0x000fc400048070ff */
[----:B------:R-:W-:Y:S02]  /*127c0*/  F2FP.SATFINITE.E4M3.F32.PACK_AB_MERGE_C R40, R41, R40, RZ ;  /* 0x000000282928723e */ /* 0x000fe400048070ff */
[----:B------:R-:W-:Y:S02]  /*127d0*/  F2FP.SATFINITE.E4M3.F32.PACK_AB_MERGE_C R5, R46, R43, RZ ;  /* 0x0000002b2e05723e */ /* 0x000fe400048070ff */
[----:B------:R-:W-:Y:S02]  /*127e0*/  F2FP.SATFINITE.E4M3.F32.PACK_AB_MERGE_C R47, R50, R47, RZ ;  /* 0x0000002f322f723e */ /* 0x000fe400048070ff */
[----:B------:R-:W-:Y:S02]  /*127f0*/  F2FP.SATFINITE.E4M3.F32.PACK_AB_MERGE_C R51, R54, R51, RZ ;  /* 0x000000333633723e */ /* 0x000fe400048070ff */
[----:B------:R-:W-:Y:S02]  /*12800*/  F2FP.SATFINITE.E4M3.F32.PACK_AB_MERGE_C R35, R35, R44, RZ ;  /* 0x0000002c2323723e */ /* 0x000fe400048070ff */
[----:B------:R-:W-:-:S02]  /*12810*/  F2FP.SATFINITE.E4M3.F32.PACK_AB_MERGE_C R48, R49, R48, RZ ;  /* 0x000000303130723e */ /* 0x000fc400048070ff */
[----:B------:R-:W-:Y:S02]  /*12820*/  F2FP.SATFINITE.E4M3.F32.PACK_AB_MERGE_C R52, R53, R52, RZ ;  /* 0x000000343534723e */ /* 0x000fe400048070ff */
[----:B------:R-:W-:Y:S02]  /*12830*/  F2FP.SATFINITE.E4M3.F32.PACK_AB_MERGE_C R4, R32, R37, R4 ;  /* 0x000000252004723e */ /* 0x000fe40004807004 */
[----:B------:R-:W-:Y:S02]  /*12840*/  F2FP.SATFINITE.E4M3.F32.PACK_AB_MERGE_C R8, R8, R9, R40 ;  /* 0x000000090808723e */ /* 0x000fe40004807028 */
[----:B------:R-:W-:Y:S02]  /*12850*/  F2FP.SATFINITE.E4M3.F32.PACK_AB_MERGE_C R5, R42, R25, R5 ;  /* 0x000000192a05723e */ /* 0x000fe40004807005 */
[----:B------:R-:W-:Y:S02]  /*12860*/  F2FP.SATFINITE.E4M3.F32.PACK_AB_MERGE_C R6, R45, R6, R47 ;  /* 0x000000062d06723e */ /* 0x000fe4000480702f */
[----:B------:R-:W-:-:S02]  /*12870*/  F2FP.SATFINITE.E4M3.F32.PACK_AB_MERGE_C R7, R34, R7, R51 ;  /* 0x000000072207723e */ /* 0x000fc40004807033 */
[----:B------:R-:W-:Y:S02]  /*12880*/  F2FP.SATFINITE.E4M3.F32.PACK_AB_MERGE_C R9, R27, R28, R35 ;  /* 0x0000001c1b09723e */ /* 0x000fe40004807023 */
[----:B------:R-:W-:Y:S02]  /*12890*/  F2FP.SATFINITE.E4M3.F32.PACK_AB_MERGE_C R10, R29, R10, R48 ;  /* 0x0000000a1d0a723e */ /* 0x000fe40004807030 */
[----:B------:R-:W-:Y:S01]  /*128a0*/  F2FP.SATFINITE.E4M3.F32.PACK_AB_MERGE_C R11, R36, R11, R52 ;  /* 0x0000000b240b723e */ /* 0x000fe20004807034 */
[----:B------:R2:W-:Y:S04]  /*128b0*/  STS.128 [R59+0x20400], R4 ;  /* 0x020400043b007388 */ /* 0x0005e80000000c00 */
[----:B------:R2:W-:Y:S02]  /*128c0*/  STS.128 [R21+0x20400], R8 ;  /* 0x0204000815007388 */ /* 0x0005e40000000c00 */
.L_x_476:
[----:B------:R-:W-:Y:S05]  /*128d0*/  BSYNC B1 ;  /* 0x0000000000017941 */ /* 0x000fea0003800000 */
.L_x_475:
[----:B------:R-:W-:Y:S04]  /*128e0*/  BSSY B1, `(.L_x_477) ;  /* 0x00000cf000017945 */ /* 0x000fe80003800000 */
[----:B------:R-:W-:Y:S05]  /*128f0*/  @P1 BRA `(.L_x_478) ;  /* 0x0000000c00341947 */ /* 0x000fea0003800000 */
[----:B-12---:R-:W2:Y:S04]  /*12900*/  LDL R6, [R1+0x24] ;  /* 0x0000240001067983 */ /* 0x006ea80000100800 */
[----:B------:R-:W3:Y:S01]  /*12910*/  LDL R59, [R1+0x64] ;  /* 0x00006400013b7983 */ /* 0x000ee20000100800 */
[----:B------:R-:W1:Y:S01]  /*12920*/  S2R R4, SR_TID.X ;  /* 0x0000000000047919 */ /* 0x000e620000002100 */
[C---:B------:R-:W-:Y:S01]  /*12930*/  IADD3 R8, R23.reuse, 0x40, RZ ;  /* 0x0000004017087810 */ /* 0x040fe20007ffe0ff */
[----:B------:R-:W-:-:S04]  /*12940*/  VIADD R9, R23, 0x40 ;  /* 0x0000004017097836 */ /* 0x000fc80000000000 */
[----:B------:R-:W-:Y:S02]  /*12950*/  IMAD.SHL.U32 R8, R8, 0x80, RZ ;  /* 0x0000008008087824 */ /* 0x000fe400078e00ff */
[----:B-1----:R-:W-:-:S05]  /*12960*/  VIADD R5, R4, 0xffffff80 ;  /* 0xffffff8004057836 */ /* 0x002fca0000000000 */
[----:B------:R-:W-:-:S04]  /*12970*/  SHF.R.S32.HI R4, RZ, 0x1f, R5 ;  /* 0x0000001fff047819 */ /* 0x000fc80000011405 */
[----:B------:R-:W-:-:S04]  /*12980*/  LEA.HI R4, R4, R5, RZ, 0x3 ;  /* 0x0000000504047211 */ /* 0x000fc800078f18ff */
[----:B------:R-:W-:-:S05]  /*12990*/  LOP3.LUT R4, R4, 0xfffffff8, RZ, 0xc0, !PT ;  /* 0xfffffff804047812 */ /* 0x000fca00078ec0ff */
[----:B------:R-:W-:Y:S02]  /*129a0*/  IMAD.IADD R4, R5, 0x1, -R4 ;  /* 0x0000000105047824 */ /* 0x000fe400078e0a04 */
[----:B------:R-:W-:-:S03]  /*129b0*/  IMAD.SHL.U32 R9, R9, 0x80, RZ ;  /* 0x0000008009097824 */ /* 0x000fc600078e00ff */
[----:B------:R-:W-:-:S04]  /*129c0*/  LEA.HI R4, R3, R4, RZ, 0x1c ;  /* 0x0000000403047211 */ /* 0x000fc800078fe0ff */
[----:B------:R-:W-:Y:S01]  /*129d0*/  SHF.R.S32.HI R7, RZ, 0x1f, R4 ;  /* 0x0000001fff077819 */ /* 0x000fe20000011404 */
[----:B------:R-:W-:Y:S01]  /*129e0*/  IMAD.SHL.U32 R5, R4, 0x10, RZ ;  /* 0x0000001004057824 */ /* 0x000fe200078e00ff */
[----:B------:R-:W-:Y:S02]  /*129f0*/  LOP3.LUT R9, R9, 0x380, RZ, 0xc0, !PT ;  /* 0x0000038009097812 */ /* 0x000fe400078ec0ff */
[----:B------:R-:W-:Y:S02]  /*12a00*/  LOP3.LUT R8, R8, 0x380, RZ, 0xc0, !PT ;  /* 0x0000038008087812 */ /* 0x000fe400078ec0ff */
[----:B------:R-:W-:Y:S02]  /*12a10*/  LEA.HI R7, R7, R4, RZ, 0x3 ;  /* 0x0000000407077211 */ /* 0x000fe400078f18ff */
[----:B------:R-:W-:Y:S02]  /*12a20*/  SHF.R.U32.HI R8, RZ, 0x3, R8 ;  /* 0x00000003ff087819 */ /* 0x000fe40000011608 */
[----:B------:R-:W-:-:S02]  /*12a30*/  LOP3.LUT R4, R9, 0x70, R5, 0xf8, !PT ;  /* 0x0000007009047812 */ /* 0x000fc400078ef805 */
[----:B------:R-:W-:Y:S02]  /*12a40*/  SHF.L.U32 R7, R7, 0xb, RZ ;  /* 0x0000000b07077819 */ /* 0x000fe400000006ff */
        /* <DEDUP_REMOVED lines=17> */
[----:B--2---:R-:W-:Y:S02]  /*12b60*/  IADD3 R21, R4, R7, R6 ;  /* 0x0000000704157210 */ /* 0x004fe40007ffe006 */
[----:B---3--:R-:W1:Y:S03]  /*12b70*/  LDS.128 R4, [R59+0x20400] ;  /* 0x020400003b047984 */ /* 0x008e660000000c00 */
[----:B------:R-:W-:-:S05]  /*12b80*/  IMAD.IADD R21, R22, 0x1, R21 ;  /* 0x0000000116157824 */ /* 0x000fca00078e0215 */
[----:B------:R-:W2:Y:S01]  /*12b90*/  LDS.128 R8, [R21+0x20400] ;  /* 0x0204000015087984 */ /* 0x000ea20000000c00 */
[-C--:B-1----:R-:W-:Y:S02]  /*12ba0*/  F2FP.F16.E4M3.UNPACK_B R25, R4.reuse ;  /* 0x00000004ff19723e */ /* 0x082fe400020006ff */
[----:B------:R-:W-:Y:S02]  /*12bb0*/  F2FP.F16.E4M3.UNPACK_B R4, R4.H1 ;  /* 0x00000004ff04723e */ /* 0x000fe400030006ff */
[----:B--2---:R-:W-:Y:S02]  /*12bc0*/  F2FP.F16.E4M3.UNPACK_B R32, R8.H1 ;  /* 0x00000008ff20723e */ /* 0x004fe400030006ff */
[----:B------:R-:W-:-:S03]  /*12bd0*/  F2FP.F16.E4M3.UNPACK_B R27, R5 ;  /* 0x00000005ff1b723e */ /* 0x000fc600020006ff */
[----:B------:R-:W-:Y:S01]  /*12be0*/  HADD2.F32 R33, -RZ, R32.H0_H0 ;  /* 0x20000020ff217230 */ /* 0x000fe20000004100 */
[----:B------:R-:W-:Y:S01]  /*12bf0*/  F2FP.F16.E4M3.UNPACK_B R28, R5.H1 ;  /* 0x00000005ff1c723e */ /* 0x000fe200030006ff */
[----:B------:R-:W-:-:S03]  /*12c00*/  HADD2.F32 R5, -RZ, R4.H0_H0 ;  /* 0x20000004ff057230 */ /* 0x000fc60000004100 */
[-C--:B------:R-:W-:Y:S01]  /*12c10*/  FMUL.FTZ R40, R39, R33.reuse ;  /* 0x0000002127287220 */ /* 0x080fe20000410000 */
[----:B------:R-:W-:Y:S01]  /*12c20*/  F2FP.F16.E4M3.UNPACK_B R8, R8 ;  /* 0x00000008ff08723e */ /* 0x000fe200020006ff */
[C---:B------:R-:W-:Y:S02]  /*12c30*/  FMUL.FTZ R38, R43.reuse, R33 ;  /* 0x000000212b267220 */ /* 0x040fe40000410000 */
[----:B------:R-:W-:Y:S01]  /*12c40*/  FFMA.FTZ R40, R43, R5, R40 ;  /* 0x000000052b287223 */ /* 0x000fe20000010028 */
[----:B------:R-:W-:Y:S02]  /*12c50*/  F2FP.F16.E4M3.UNPACK_B R43, R0 ;  /* 0x00000000ff2b723e */ /* 0x000fe400020006ff */
[-C--:B------:R-:W-:Y:S02]  /*12c60*/  F2FP.F16.E4M3.UNPACK_B R34, R9.reuse ;  /* 0x00000009ff22723e */ /* 0x080fe400020006ff */
[----:B0-----:R-:W-:Y:S01]  /*12c70*/  F2FP.F16.E4M3.UNPACK_B R35, R9.H1 ;  /* 0x00000009ff23723e */ /* 0x001fe200030006ff */
[----:B------:R-:W-:-:S02]  /*12c80*/  HADD2.F32 R9, -RZ, R8.H0_H0 ;  /* 0x20000008ff097230 */ /* 0x000fc40000004100 */
[----:B------:R-:W-:Y:S02]  /*12c90*/  HADD2.F32 R44, -RZ, R43.H0_H0 ;  /* 0x2000002bff2c7230 */ /* 0x000fe40000004100 */
[----:B------:R-:W-:Y:S01]  /*12ca0*/  FFMA.FTZ R38, R39, R5, -R38 ;  /* 0x0000000527267223 */ /* 0x000fe20000010826 */
[----:B------:R-:W-:Y:S02]  /*12cb0*/  HADD2.F32 R32, -RZ, R32.H1_H1 ;  /* 0x30000020ff207230 */ /* 0x000fe40000004100 */
[----:B------:R-:W-:Y:S02]  /*12cc0*/  HADD2.F32 R39, -RZ, R37.H1_H1 ;  /* 0x30000025ff277230 */ /* 0x000fe40000004100 */
[-C--:B------:R-:W-:Y:S01]  /*12cd0*/  FMUL.FTZ R37, R48, R9.reuse ;  /* 0x0000000930257220 */ /* 0x080fe20000410000 */
[----:B------:R-:W-:Y:S02]  /*12ce0*/  HADD2.F32 R5, -RZ, R4.H1_H1 ;  /* 0x30000004ff057230 */ /* 0x000fe40000004100 */
[----:B------:R-:W-:Y:S01]  /*12cf0*/  FMUL.FTZ R9, R44, R9 ;  /* 0x000000092c097220 */ /* 0x000fe20000410000 */
[----:B------:R-:W-:-:S02]  /*12d00*/  HADD2.F32 R4, -RZ, R25.H0_H0 ;  /* 0x20000019ff047230 */ /* 0x000fc40000004100 */
[-C--:B------:R-:W-:Y:S01]  /*12d10*/  FMUL.FTZ R42, R41, R32.reuse ;  /* 0x00000020292a7220 */ /* 0x080fe20000410000 */
[C---:B------:R-:W-:Y:S02]  /*12d20*/  FMUL.FTZ R32, R39.reuse, R32 ;  /* 0x0000002027207220 */ /* 0x040fe40000410000 */
[----:B------:R-:W-:Y:S01]  /*12d30*/  FFMA.FTZ R9, R48, R4, R9 ;  /* 0x0000000430097223 */ /* 0x000fe20000010009 */
[-C--:B------:R-:W-:Y:S01]  /*12d40*/  FFMA.FTZ R39, R39, R5.reuse, -R42 ;  /* 0x0000000527277223 */ /* 0x080fe2000001082a */
[----:B------:R-:W-:Y:S02]  /*12d50*/  F2FP.F16.E4M3.UNPACK_B R48, R14.H1 ;  /* 0x0000000eff30723e */ /* 0x000fe400030006ff */
[----:B------:R-:W-:Y:S01]  /*12d60*/  F2FP.F16.E4M3.UNPACK_B R42, R24.H1 ;  /* 0x00000018ff2a723e */ /* 0x000fe200030006ff */
[----:B------:R-:W-:Y:S01]  /*12d70*/  FFMA.FTZ R41, R41, R5, R32 ;  /* 0x0000000529297223 */ /* 0x000fe20000010020 */
[----:B------:R-:W-:Y:S01]  /*12d80*/  FFMA.FTZ R37, R44, R4, -R37 ;  /* 0x000000042c257223 */ /* 0x000fe20000010825 */
[----:B------:R-:W-:-:S02]  /*12d90*/  HADD2.F32 R46, -RZ, R48.H0_H0 ;  /* 0x20000030ff2e7230 */ /* 0x000fc40000004100 */
[----:B------:R-:W-:Y:S02]  /*12da0*/  HADD2.F32 R5, -RZ, R35.H0_H0 ;  /* 0x20000023ff057230 */ /* 0x000fe40000004100 */
[----:B------:R-:W-:Y:S02]  /*12db0*/  HADD2.F32 R44, -RZ, R42.H0_H0 ;  /* 0x2000002aff2c7230 */ /* 0x000fe40000004100 */
[----:B------:R-:W-:Y:S02]  /*12dc0*/  HADD2.F32 R45, -RZ, R43.H1_H1 ;  /* 0x3000002bff2d7230 */ /* 0x000fe40000004100 */
[-C--:B------:R-:W-:Y:S01]  /*12dd0*/  FMUL.FTZ R43, R46, R5.reuse ;  /* 0x000000052e2b7220 */ /* 0x080fe20000410000 */
[----:B------:R-:W-:Y:S02]  /*12de0*/  HADD2.F32 R4, -RZ, R28.H0_H0 ;  /* 0x2000001cff047230 */ /* 0x000fe40000004100 */
[----:B------:R-:W-:Y:S01]  /*12df0*/  FMUL.FTZ R5, R44, R5 ;  /* 0x000000052c057220 */ /* 0x000fe20000410000 */
[----:B------:R-:W-:-:S02]  /*12e00*/  HADD2.F32 R8, -RZ, R8.H1_H1 ;  /* 0x30000008ff087230 */ /* 0x000fc40000004100 */
[-C--:B------:R-:W-:Y:S01]  /*12e10*/  FFMA.FTZ R43, R44, R4.reuse, -R43 ;  /* 0x000000042c2b7223 */ /* 0x080fe2000001082b */
[----:B------:R-:W-:Y:S01]  /*12e20*/  FFMA.FTZ R44, R46, R4, R5 ;  /* 0x000000042e2c7223 */ /* 0x000fe20000010005 */
[----:B------:R-:W-:Y:S01]  /*12e30*/  HADD2.F32 R46, -RZ, R42.H1_H1 ;  /* 0x3000002aff2e7230 */ /* 0x000fe20000004100 */
[----:B------:R-:W-:Y:S01]  /*12e40*/  F2FP.F16.E4M3.UNPACK_B R42, R24 ;  /* 0x00000018ff2a723e */ /* 0x000fe200020006ff */
[----:B------:R-:W-:Y:S02]  /*12e50*/  HADD2.F32 R25, -RZ, R25.H1_H1 ;  /* 0x30000019ff197230 */ /* 0x000fe40000004100 */
[-C--:B------:R-:W-:Y:S01]  /*12e60*/  FMUL.FTZ R32, R47, R8.reuse ;  /* 0x000000082f207220 */ /* 0x080fe20000410000 */
[----:B------:R-:W-:Y:S02]  /*12e70*/  HADD2.F32 R52, -RZ, R48.H1_H1 ;  /* 0x30000030ff347230 */ /* 0x000fe40000004100 */
[----:B------:R-:W-:Y:S01]  /*12e80*/  FMUL.FTZ R8, R45, R8 ;  /* 0x000000082d087220 */ /* 0x000fe20000410000 */
[----:B------:R-:W-:-:S02]  /*12e90*/  HADD2.F32 R35, -RZ, R35.H1_H1 ;  /* 0x30000023ff237230 */ /* 0x000fc40000004100 */
[----:B------:R-:W-:Y:S02]  /*12ea0*/  HADD2.F32 R5, -RZ, R34.H0_H0 ;  /* 0x20000022ff057230 */ /* 0x000fe40000004100 */
[----:B------:R-:W-:Y:S02]  /*12eb0*/  HADD2.F32 R48, -RZ, R42.H0_H0 ;  /* 0x2000002aff307230 */ /* 0x000fe40000004100 */
[-C--:B------:R-:W-:Y:S01]  /*12ec0*/  FFMA.FTZ R32, R45, R25.reuse, -R32 ;  /* 0x000000192d207223 */ /* 0x080fe20000010820 */
[----:B------:R-:W-:Y:S01]  /*12ed0*/  FFMA.FTZ R8, R47, R25, R8 ;  /* 0x000000192f087223 */ /* 0x000fe20000010008 */
[----:B------:R-:W-:Y:S02]  /*12ee0*/  HADD2.F32 R28, -RZ, R28.H1_H1 ;  /* 0x3000001cff1c7230 */ /* 0x000fe40000004100 */
[-C--:B------:R-:W-:Y:S01]  /*12ef0*/  FMUL.FTZ R45, R52, R35.reuse ;  /* 0x00000023342d7220 */ /* 0x080fe20000410000 */
[----:B------:R-:W-:Y:S02]  /*12f00*/  HADD2.F32 R4, -RZ, R27.H0_H0 ;  /* 0x2000001bff047230 */ /* 0x000fe40000004100 */
[----:B------:R-:W-:Y:S01]  /*12f10*/  FMUL.FTZ R35, R46, R35 ;  /* 0x000000232e237220 */ /* 0x000fe20000410000 */
[-C--:B------:R-:W-:Y:S01]  /*12f20*/  FMUL.FTZ R25, R50, R5.reuse ;  /* 0x0000000532197220 */ /* 0x080fe20000410000 */
[----:B------:R-:W-:Y:S01]  /*12f30*/  FMUL.FTZ R5, R48, R5 ;  /* 0x0000000530057220 */ /* 0x000fe20000410000 */
[-C--:B------:R-:W-:Y:S01]  /*12f40*/  FFMA.FTZ R46, R46, R28.reuse, -R45 ;  /* 0x0000001c2e2e7223 */ /* 0x080fe2000001082d */
[----:B------:R-:W-:Y:S01]  /*12f50*/  FFMA.FTZ R35, R52, R28, R35 ;  /* 0x0000001c34237223 */ /* 0x000fe20000010023 */
[----:B------:R-:W-:Y:S01]  /*12f60*/  F2FP.F16.E4M3.UNPACK_B R36, R10 ;  /* 0x0000000aff24723e */ /* 0x000fe200020006ff */
[----:B------:R-:W-:Y:S01]  /*12f70*/  FFMA.FTZ R28, R50, R4, R5 ;  /* 0x00000004321c7223 */ /* 0x000fe20000010005 */
[----:B------:R-:W-:-:S02]  /*12f80*/  F2FP.F16.E4M3.UNPACK_B R10, R10.H1 ;  /* 0x0000000aff0a723e */ /* 0x000fc400030006ff */
[----:B------:R-:W-:Y:S01]  /*12f90*/  F2FP.F16.E4M3.UNPACK_B R50, R15.H1 ;  /* 0x0000000fff32723e */ /* 0x000fe200030006ff */
[----:B------:R-:W-:Y:S01]  /*12fa0*/  HADD2.F32 R34, -RZ, R34.H1_H1 ;  /* 0x30000022ff227230 */ /* 0x000fe20000004100 */
[----:B------:R-:W-:Y:S01]  /*12fb0*/  F2FP.F16.E4M3.UNPACK_B R29, R6 ;  /* 0x00000006ff1d723e */ /* 0x000fe200020006ff */
[----:B------:R-:W-:Y:S01]  /*12fc0*/  FFMA.FTZ R25, R48, R4, -R25 ;  /* 0x0000000430197223 */ /* 0x000fe20000010819 */
[----:B------:R-:W-:Y:S01]  /*12fd0*/  F2FP.F16.E4M3.UNPACK_B R6, R6.H1 ;  /* 0x00000006ff06723e */ /* 0x000fe200030006ff */
[----:B------:R-:W-:Y:S02]  /*12fe0*/  HADD2.F32 R52, -RZ, R50.H0_H0 ;  /* 0x20000032ff347230 */ /* 0x000fe40000004100 */
[----:B------:R-:W-:Y:S02]  /*12ff0*/  HADD2.F32 R5, -RZ, R10.H0_H0 ;  /* 0x2000000aff057230 */ /* 0x000fe40000004100 */
[----:B------:R-:W-:Y:S02]  /*13000*/  HADD2.F32 R48, -RZ, R49.H0_H0 ;  /* 0x20000031ff307230 */ /* 0x000fe40000004100 */
[----:B------:R-:W-:-:S02]  /*13010*/  HADD2.F32 R47, -RZ, R42.H1_H1 ;  /* 0x3000002aff2f7230 */ /* 0x000fc40000004100 */
[-C--:B------:R-:W-:Y:S01]  /*13020*/  FMUL.FTZ R42, R51, R34.reuse ;  /* 0x00000022332a7220 */ /* 0x080fe20000410000 */
[----:B------:R-:W-:Y:S02]  /*13030*/  HADD2.F32 R27, -RZ, R27.H1_H1 ;  /* 0x3000001bff1b7230 */ /* 0x000fe40000004100 */
[-C--:B------:R-:W-:Y:S01]  /*13040*/  FMUL.FTZ R45, R52, R5.reuse ;  /* 0x00000005342d7220 */ /* 0x080fe20000410000 */
[----:B------:R-:W-:Y:S02]  /*13050*/  HADD2.F32 R4, -RZ, R6.H0_H0 ;  /* 0x20000006ff047230 */ /* 0x000fe40000004100 */
[C---:B------:R-:W-:Y:S01]  /*13060*/  FMUL.FTZ R5, R48.reuse, R5 ;  /* 0x0000000530057220 */ /* 0x040fe20000410000 */
[C---:B------:R-:W-:Y:S01]  /*13070*/  FMUL.FTZ R34, R47.reuse, R34 ;  /* 0x000000222f227220 */ /* 0x040fe20000410000 */
[----:B------:R-:W-:Y:S01]  /*13080*/  FFMA.FTZ R42, R47, R27, -R42 ;  /* 0x0000001b2f2a7223 */ /* 0x000fe2000001082a */
[-C--:B------:R-:W-:Y:S01]  /*13090*/  FFMA.FTZ R47, R48, R4.reuse, -R45 ;  /* 0x00000004302f7223 */ /* 0x080fe2000001082d */
[----:B------:R-:W-:Y:S01]  /*130a0*/  FFMA.FTZ R48, R52, R4, R5 ;  /* 0x0000000434307223 */ /* 0x000fe20000010005 */
[----:B------:R-:W-:-:S02]  /*130b0*/  HADD2.F32 R4, -RZ, R50.H1_H1 ;  /* 0x30000032ff047230 */ /* 0x000fc40000004100 */
        /* <DEDUP_REMOVED lines=81> */
.L_x_478:
[----:B------:R-:W-:Y:S05]  /*135d0*/  BSYNC B1 ;  /* 0x0000000000017941 */ /* 0x000fea0003800000 */
.L_x_477:
[----:B------:R-:W-:Y:S05]  /*135e0*/  @P0 BRA `(.L_x_465) ;  /* 0x0000000c001c0947 */ /* 0x000fea0003800000 */
[----:B-123--:R-:W1:Y:S01]  /*135f0*/  S2R R4, SR_TID.X ;  /* 0x0000000000047919 */ /* 0x00ee620000002100 */
[----:B------:R-:W2:Y:S01]  /*13600*/  LDL R49, [R1+0x60] ;  /* 0x0000600001317983 */ /* 0x000ea20000100800 */
[----:B-1----:R-:W-:-:S05]  /*13610*/  VIADD R5, R4, 0xffffff80 ;  /* 0xffffff8004057836 */ /* 0x002fca0000000000 */
[----:B------:R-:W-:-:S04]  /*13620*/  SHF.R.S32.HI R4, RZ, 0x1f, R5 ;  /* 0x0000001fff047819 */ /* 0x000fc80000011405 */
[----:B------:R-:W-:-:S04]  /*13630*/  LEA.HI R4, R4, R5, RZ, 0x3 ;  /* 0x0000000504047211 */ /* 0x000fc800078f18ff */
[----:B------:R-:W-:-:S05]  /*13640*/  LOP3.LUT R4, R4, 0xfffffff8, RZ, 0xc0, !PT ;  /* 0xfffffff804047812 */ /* 0x000fca00078ec0ff */
[----:B------:R-:W-:Y:S02]  /*13650*/  IMAD.IADD R4, R5, 0x1, -R4 ;  /* 0x0000000105047824 */ /* 0x000fe400078e0a04 */
[----:B------:R-:W3:Y:S03]  /*13660*/  LDL R5, [R1+0x20] ;  /* 0x0000200001057983 */ /* 0x000ee60000100800 */
[----:B------:R-:W-:-:S04]  /*13670*/  LEA.HI R3, R3, R4, RZ, 0x1c ;  /* 0x0000000403037211 */ /* 0x000fc800078fe0ff */
[----:B------:R-:W-:Y:S02]  /*13680*/  SHF.R.S32.HI R6, RZ, 0x1f, R3 ;  /* 0x0000001fff067819 */ /* 0x000fe40000011403 */
[----:B------:R-:W-:Y:S02]  /*13690*/  SHF.L.U32 R4, R3, 0x4, RZ ;  /* 0x0000000403047819 */ /* 0x000fe400000006ff */
[----:B------:R-:W-:Y:S02]  /*136a0*/  LEA.HI R6, R6, R3, RZ, 0x3 ;  /* 0x0000000306067211 */ /* 0x000fe400078f18ff */
[----:B------:R-:W-:Y:S02]  /*136b0*/  SHF.R.U32.HI R7, RZ, 0x3, R237 ;  /* 0x00000003ff077819 */ /* 0x000fe400000116ed */
[----:B------:R-:W-:Y:S01]  /*136c0*/  LOP3.LUT R3, R237, 0x70, R4, 0xf8, !PT ;  /* 0x00000070ed037812 */ /* 0x000fe200078ef804 */
[----:B------:R-:W-:-:S03]  /*136d0*/  IMAD.SHL.U32 R6, R6, 0x800, RZ ;  /* 0x0000080006067824 */ /* 0x000fc600078e00ff */
[----:B------:R-:W-:Y:S02]  /*136e0*/  LOP3.LUT R3, R3, R7, RZ, 0x3c, !PT ;  /* 0x0000000703037212 */ /* 0x000fe400078e3cff */
[----:B------:R-:W-:Y:S02]  /*136f0*/  LOP3.LUT R6, R6, 0xffffc000, RZ, 0xc0, !PT ;  /* 0xffffc00006067812 */ /* 0x000fe400078ec0ff */
[----:B------:R-:W-:Y:S02]  /*13700*/  F2FP.F16.E4M3.UNPACK_B R37, R0.H1 ;  /* 0x00000000ff25723e */ /* 0x000fe400030006ff */
[----:B------:R-:W-:-:S03]  /*13710*/  F2FP.F16.E4M3.UNPACK_B R41, R13.H1 ;  /* 0x0000000dff29723e */ /* 0x000fc600030006ff */
[----:B0-----:R-:W-:Y:S02]  /*13720*/  HADD2.F32 R35, -RZ, R37.H0_H0 ;  /* 0x20000025ff237230 */ /* 0x001fe40000004100 */
[--C-:B------:R-:W-:Y:S02]  /*13730*/  HADD2.F32 R39, -RZ, R41.reuse.H0_H0 ;  /* 0x20000029ff277230 */ /* 0x100fe40000004100 */
[----:B------:R-:W-:Y:S02]  /*13740*/  HADD2.F32 R46, -RZ, R41.H1_H1 ;  /* 0x30000029ff2e7230 */ /* 0x000fe40000004100 */
[----:B------:R-:W-:Y:S01]  /*13750*/  HADD2.F32 R40, -RZ, R37.H1_H1 ;  /* 0x30000025ff287230 */ /* 0x000fe20000004100 */
[----:B------:R-:W-:Y:S02]  /*13760*/  F2FP.F16.E4M3.UNPACK_B R45, R14 ;  /* 0x0000000eff2d723e */ /* 0x000fe400020006ff */
[----:B---3--:R-:W-:Y:S02]  /*13770*/  IADD3 R3, R3, R6, R5 ;  /* 0x0000000603037210 */ /* 0x008fe40007ffe005 */
[----:B--2---:R-:W0:Y:S03]  /*13780*/  LDS.128 R4, [R49+0x20400] ;  /* 0x0204000031047984 */ /* 0x004e260000000c00 */
[----:B------:R-:W-:-:S05]  /*13790*/  IMAD.IADD R3, R22, 0x1, R3 ;  /* 0x0000000116037824 */ /* 0x000fca00078e0203 */
[----:B------:R-:W1:Y:S01]  /*137a0*/  LDS.128 R8, [R3+0x20400] ;  /* 0x0204000003087984 */ /* 0x000e620000000c00 */
[-C--:B0-----:R-:W-:Y:S02]  /*137b0*/  F2FP.F16.E4M3.UNPACK_B R21, R4.reuse ;  /* 0x00000004ff15723e */ /* 0x081fe400020006ff */
[----:B------:R-:W-:Y:S02]  /*137c0*/  F2FP.F16.E4M3.UNPACK_B R4, R4.H1 ;  /* 0x00000004ff04723e */ /* 0x000fe400030006ff */
[----:B-1----:R-:W-:Y:S02]  /*137d0*/  F2FP.F16.E4M3.UNPACK_B R31, R8.H1 ;  /* 0x00000008ff1f723e */ /* 0x002fe400030006ff */
[----:B------:R-:W-:-:S03]  /*137e0*/  F2FP.F16.E4M3.UNPACK_B R25, R5 ;  /* 0x00000005ff19723e */ /* 0x000fc600020006ff */
[----:B------:R-:W-:Y:S01]  /*137f0*/  HADD2.F32 R32, -RZ, R31.H0_H0 ;  /* 0x2000001fff207230 */ /* 0x000fe20000004100 */
[----:B------:R-:W-:Y:S01]  /*13800*/  F2FP.F16.E4M3.UNPACK_B R27, R5.H1 ;  /* 0x00000005ff1b723e */ /* 0x000fe200030006ff */
[----:B------:R-:W-:-:S03]  /*13810*/  HADD2.F32 R5, -RZ, R4.H0_H0 ;  /* 0x20000004ff057230 */ /* 0x000fc60000004100 */
[-C--:B------:R-:W-:Y:S01]  /*13820*/  FMUL.FTZ R38, R35, R32.reuse ;  /* 0x0000002023267220 */ /* 0x080fe20000410000 */
[C---:B------:R-:W-:Y:S01]  /*13830*/  FMUL.FTZ R36, R39.reuse, R32 ;  /* 0x0000002027247220 */ /* 0x040fe20000410000 */
[----:B------:R-:W-:Y:S02]  /*13840*/  F2FP.F16.E4M3.UNPACK_B R8, R8 ;  /* 0x00000008ff08723e */ /* 0x000fe400020006ff */
[----:B------:R-:W-:Y:S01]  /*13850*/  FFMA.FTZ R38, R39, R5, R38 ;  /* 0x0000000527267223 */ /* 0x000fe20000010026 */
[----:B------:R-:W-:Y:S01]  /*13860*/  F2FP.F16.E4M3.UNPACK_B R39, R13 ;  /* 0x0000000dff27723e */ /* 0x000fe200020006ff */
[----:B------:R-:W-:Y:S01]  /*13870*/  FFMA.FTZ R35, R35, R5, -R36 ;  /* 0x0000000523237223 */ /* 0x000fe20000010824 */
[----:B------:R-:W-:Y:S01]  /*13880*/  F2FP.F16.E4M3.UNPACK_B R36, R0 ;  /* 0x00000000ff24723e */ /* 0x000fe200020006ff */
[----:B------:R-:W-:Y:S02]  /*13890*/  HADD2.F32 R5, -RZ, R8.H0_H0 ;  /* 0x20000008ff057230 */ /* 0x000fe40000004100 */
[----:B------:R-:W-:-:S02]  /*138a0*/  HADD2.F32 R44, -RZ, R39.H0_H0 ;  /* 0x20000027ff2c7230 */ /* 0x000fc40000004100 */
[----:B------:R-:W-:Y:S02]  /*138b0*/  HADD2.F32 R31, -RZ, R31.H1_H1 ;  /* 0x3000001fff1f7230 */ /* 0x000fe40000004100 */
[----:B------:R-:W-:Y:S02]  /*138c0*/  HADD2.F32 R42, -RZ, R36.H0_H0 ;  /* 0x20000024ff2a7230 */ /* 0x000fe40000004100 */
[----:B------:R-:W-:Y:S01]  /*138d0*/  FMUL.FTZ R13, R44, R5 ;  /* 0x000000052c0d7220 */ /* 0x000fe20000410000 */
[----:B------:R-:W-:Y:S02]  /*138e0*/  HADD2.F32 R0, -RZ, R21.H0_H0 ;  /* 0x20000015ff007230 */ /* 0x000fe40000004100 */
[----:B------:R-:W-:Y:S01]  /*138f0*/  FMUL.FTZ R37, R46, R31 ;  /* 0x0000001f2e257220 */ /* 0x000fe20000410000 */
[----:B------:R-:W-:Y:S01]  /*13900*/  HADD2.F32 R4, -RZ, R4.H1_H1 ;  /* 0x30000004ff047230 */ /* 0x000fe20000004100 */
[----:B------:R-:W-:Y:S01]  /*13910*/  F2FP.F16.E4M3.UNPACK_B R33, R9 ;  /* 0x00000009ff21723e */ /* 0x000fe200020006ff */
[----:B------:R-:W-:Y:S01]  /*13920*/  FMUL.FTZ R31, R40, R31 ;  /* 0x0000001f281f7220 */ /* 0x000fe20000410000 */
[C---:B------:R-:W-:Y:S01]  /*13930*/  FMUL.FTZ R5, R42.reuse, R5 ;  /* 0x000000052a057220 */ /* 0x040fe20000410000 */
[----:B------:R-:W-:Y:S01]  /*13940*/  FFMA.FTZ R13, R42, R0, -R13 ;  /* 0x000000002a0d7223 */ /* 0x000fe2000001080d */
[----:B------:R-:W-:Y:S01]  /*13950*/  HADD2.F32 R43, -RZ, R39.H1_H1 ;  /* 0x30000027ff2b7230 */ /* 0x000fe20000004100 */
[----:B------:R-:W-:Y:S01]  /*13960*/  F2FP.F16.E4M3.UNPACK_B R9, R9.H1 ;  /* 0x00000009ff09723e */ /* 0x000fe200030006ff */
[----:B------:R-:W-:Y:S01]  /*13970*/  HADD2.F32 R8, -RZ, R8.H1_H1 ;  /* 0x30000008ff087230 */ /* 0x000fe20000004100 */
[----:B------:R-:W-:Y:S01]  /*13980*/  F2FP.F16.E4M3.UNPACK_B R42, R24.H1 ;  /* 0x00000018ff2a723e */ /* 0x000fe200030006ff */
[----:B------:R-:W-:-:S02]  /*13990*/  HADD2.F32 R41, -RZ, R36.H1_H1 ;  /* 0x30000024ff297230 */ /* 0x000fc40000004100 */
[-C--:B------:R-:W-:Y:S01]  /*139a0*/  FFMA.FTZ R31, R46, R4.reuse, R31 ;  /* 0x000000042e1f7223 */ /* 0x080fe2000001001f */
[----:B------:R-:W-:Y:S01]  /*139b0*/  FFMA.FTZ R40, R40, R4, -R37 ;  /* 0x0000000428287223 */ /* 0x000fe20000010825 */
[----:B------:R-:W-:Y:S01]  /*139c0*/  FFMA.FTZ R5, R44, R0, R5 ;  /* 0x000000002c057223 */ /* 0x000fe20000010005 */
[----:B------:R-:W-:Y:S01]  /*139d0*/  F2FP.F16.E4M3.UNPACK_B R46, R14.H1 ;  /* 0x0000000eff2e723e */ /* 0x000fe200030006ff */
[----:B------:R-:W-:Y:S02]  /*139e0*/  HADD2.F32 R21, -RZ, R21.H1_H1 ;  /* 0x30000015ff157230 */ /* 0x000fe40000004100 */
[-C--:B------:R-:W-:Y:S01]  /*139f0*/  FMUL.FTZ R36, R43, R8.reuse ;  /* 0x000000082b247220 */ /* 0x080fe20000410000 */
[----:B------:R-:W-:Y:S02]  /*13a00*/  HADD2.F32 R4, -RZ, R9.H0_H0 ;  /* 0x20000009ff047230 */ /* 0x000fe40000004100 */
[----:B------:R-:W-:Y:S01]  /*13a10*/  FMUL.FTZ R8, R41, R8 ;  /* 0x0000000829087220 */ /* 0x000fe20000410000 */
[----:B------:R-:W-:-:S02]  /*13a20*/  HADD2.F32 R44, -RZ, R42.H0_H0 ;  /* 0x2000002aff2c7230 */ /* 0x000fc40000004100 */
[-C--:B------:R-:W-:Y:S01]  /*13a30*/  FFMA.FTZ R36, R41, R21.reuse, -R36 ;  /* 0x0000001529247223 */ /* 0x080fe20000010824 */
[----:B------:R-:W-:Y:S02]  /*13a40*/  HADD2.F32 R48, -RZ, R46.H0_H0 ;  /* 0x2000002eff307230 */ /* 0x000fe40000004100 */
[----:B------:R-:W-:Y:S01]  /*13a50*/  FFMA.FTZ R8, R43, R21, R8 ;  /* 0x000000152b087223 */ /* 0x000fe20000010008 */
[----:B------:R-:W-:Y:S02]  /*13a60*/  HADD2.F32 R0, -RZ, R27.H0_H0 ;  /* 0x2000001bff007230 */ /* 0x000fe40000004100 */
[----:B------:R-:W-:Y:S01]  /*13a70*/  FMUL.FTZ R39, R44, R4 ;  /* 0x000000042c277220 */ /* 0x000fe20000410000 */
[----:B------:R-:W-:Y:S01]  /*13a80*/  HADD2.F32 R43, -RZ, R42.H1_H1 ;  /* 0x3000002aff2b7230 */ /* 0x000fe20000004100 */
[----:B------:R-:W-:Y:S01]  /*13a90*/  F2FP.F16.E4M3.UNPACK_B R41, R24 ;  /* 0x00000018ff29723e */ /* 0x000fe200020006ff */
[----:B------:R-:W-:Y:S02]  /*13aa0*/  HADD2.F32 R47, -RZ, R46.H1_H1 ;  /* 0x3000002eff2f7230 */ /* 0x000fe40000004100 */
[----:B------:R-:W-:-:S02]  /*13ab0*/  HADD2.F32 R9, -RZ, R9.H1_H1 ;  /* 0x30000009ff097230 */ /* 0x000fc40000004100 */
[C---:B------:R-:W-:Y:S01]  /*13ac0*/  FMUL.FTZ R37, R48.reuse, R4 ;  /* 0x0000000430257220 */ /* 0x040fe20000410000 */
[----:B------:R-:W-:Y:S01]  /*13ad0*/  FFMA.FTZ R39, R48, R0, R39 ;  /* 0x0000000030277223 */ /* 0x000fe20000010027 */
[----:B------:R-:W-:Y:S02]  /*13ae0*/  HADD2.F32 R27, -RZ, R27.H1_H1 ;  /* 0x3000001bff1b7230 */ /* 0x000fe40000004100 */
[----:B------:R-:W-:Y:S02]  /*13af0*/  HADD2.F32 R48, -RZ, R45.H0_H0 ;  /* 0x2000002dff307230 */ /* 0x000fe40000004100 */
[-C--:B------:R-:W-:Y:S01]  /*13b00*/  FMUL.FTZ R14, R47, R9.reuse ;  /* 0x000000092f0e7220 */ /* 0x080fe20000410000 */
[----:B------:R-:W-:Y:S02]  /*13b10*/  HADD2.F32 R4, -RZ, R33.H0_H0 ;  /* 0x20000021ff047230 */ /* 0x000fe40000004100 */
[----:B------:R-:W-:Y:S01]  /*13b20*/  FMUL.FTZ R24, R43, R9 ;  /* 0x000000092b187220 */ /* 0x000fe20000410000 */
[----:B------:R-:W-:-:S02]  /*13b30*/  HADD2.F32 R46, -RZ, R41.H0_H0 ;  /* 0x20000029ff2e7230 */ /* 0x000fc40000004100 */
[----:B------:R-:W-:Y:S01]  /*13b40*/  FFMA.FTZ R37, R44, R0, -R37 ;  /* 0x000000002c257223 */ /* 0x000fe20000010825 */
[-C--:B------:R-:W-:Y:S01]  /*13b50*/  F2FP.F16.E4M3.UNPACK_B R34, R10.reuse ;  /* 0x0000000aff22723e */ /* 0x080fe200020006ff */
[----:B------:R-:W-:Y:S02]  /*13b60*/  HADD2.F32 R0, -RZ, R25.H0_H0 ;  /* 0x20000019ff007230 */ /* 0x000fe40000004100 */
[-C--:B------:R-:W-:Y:S01]  /*13b70*/  FFMA.FTZ R42, R43, R27.reuse, -R14 ;  /* 0x0000001b2b2a7223 */ /* 0x080fe2000001080e */
[----:B------:R-:W-:Y:S01]  /*13b80*/  FFMA.FTZ R44, R47, R27, R24 ;  /* 0x0000001b2f2c7223 */ /* 0x000fe20000010018 */
[----:B------:R-:W-:Y:S01]  /*13b90*/  F2FP.F16.E4M3.UNPACK_B R10, R10.H1 ;  /* 0x0000000aff0a723e */ /* 0x000fe200030006ff */
[-C--:B------:R-:W-:Y:S01]  /*13ba0*/  FMUL.FTZ R9, R48, R4.reuse ;  /* 0x0000000430097220 */ /* 0x080fe20000410000 */
[C---:B------:R-:W-:Y:S01]  /*13bb0*/  FMUL.FTZ R21, R46.reuse, R4 ;  /* 0x000000042e157220 */ /* 0x040fe20000410000 */
[----:B------:R-:W-:Y:S02]  /*13bc0*/  F2FP.F16.E4M3.UNPACK_B R47, R15.H1 ;  /* 0x0000000fff2f723e */ /* 0x000fe400030006ff */
[----:B------:R-:W-:Y:S01]  /*13bd0*/  F2FP.F16.E4M3.UNPACK_B R43, R12.H1 ;  /* 0x0000000cff2b723e */ /* 0x000fe200030006ff */
[----:B------:R-:W-:Y:S01]  /*13be0*/  FFMA.FTZ R9, R46, R0, -R9 ;  /* 0x000000002e097223 */ /* 0x000fe20000010809 */
[----:B------:R-:W-:Y:S01]  /*13bf0*/  F2FP.F16.E4M3.UNPACK_B R28, R6 ;  /* 0x00000006ff1c723e */ /* 0x000fe200020006ff */
[----:B------:R-:W-:Y:S01]  /*13c00*/  FFMA.FTZ R21, R48, R0, R21 ;  /* 0x0000000030157223 */ /* 0x000fe20000010015 */
[----:B------:R-:W-:Y:S01]  /*13c10*/  F2FP.F16.E4M3.UNPACK_B R6, R6.H1 ;  /* 0x00000006ff06723e */ /* 0x000fe200030006ff */
[----:B------:R-:W-:-:S02]  /*13c20*/  HADD2.F32 R41, -RZ, R41.H1_H1 ;  /* 0x30000029ff297230 */ /* 0x000fc40000004100 */
[----:B------:R-:W-:Y:S02]  /*13c30*/  HADD2.F32 R45, -RZ, R45.H1_H1 ;  /* 0x3000002dff2d7230 */ /* 0x000fe40000004100 */
[----:B------:R-:W-:Y:S02]  /*13c40*/  HADD2.F32 R33, -RZ, R33.H1_H1 ;  /* 0x30000021ff217230 */ /* 0x000fe40000004100 */
[----:B------:R-:W-:Y:S02]  /*13c50*/  HADD2.F32 R48, -RZ, R47.H0_H0 ;  /* 0x2000002fff307230 */ /* 0x000fe40000004100 */
[----:B------:R-:W-:Y:S02]  /*13c60*/  HADD2.F32 R4, -RZ, R10.H0_H0 ;  /* 0x2000000aff047230 */ /* 0x000fe40000004100 */
[----:B------:R-:W-:Y:S02]  /*13c70*/  HADD2.F32 R46, -RZ, R43.H0_H0 ;  /* 0x2000002bff2e7230 */ /* 0x000fe40000004100 */
[----:B------:R-:W-:Y:S01]  /*13c80*/  FMUL.FTZ R14, R45, R33 ;  /* 0x000000212d0e7220 */ /* 0x000fe20000410000 */
[----:B------:R-:W-:-:S02]  /*13c90*/  HADD2.F32 R0, -RZ, R6.H0_H0 ;  /* 0x20000006ff007230 */ /* 0x000fc40000004100 */
[----:B------:R-:W-:Y:S01]  /*13ca0*/  FMUL.FTZ R24, R41, R33 ;  /* 0x0000002129187220 */ /* 0x000fe20000410000 */
[-C--:B------:R-:W-:Y:S01]  /*13cb0*/  FMUL.FTZ R27, R48, R4.reuse ;  /* 0x00000004301b7220 */ /* 0x080fe20000410000 */
[C---:B------:R-:W-:Y:S01]  /*13cc0*/  FMUL.FTZ R33, R46.reuse, R4 ;  /* 0x000000042e217220 */ /* 0x040fe20000410000 */
[----:B------:R-:W-:Y:S02]  /*13cd0*/  HADD2.F32 R25, -RZ, R25.H1_H1 ;  /* 0x30000019ff197230 */ /* 0x000fe40000004100 */
[-C--:B------:R-:W-:Y:S01]  /*13ce0*/  FFMA.FTZ R27, R46, R0.reuse, -R27 ;  /* 0x000000002e1b7223 */ /* 0x080fe2000001081b */
[----:B------:R-:W-:Y:S01]  /*13cf0*/  FFMA.FTZ R33, R48, R0, R33 ;  /* 0x0000000030217223 */ /* 0x000fe20000010021 */
[----:B------:R-:W-:Y:S02]  /*13d00*/  HADD2.F32 R46, -RZ, R47.H1_H1 ;  /* 0x3000002fff2e7230 */ /* 0x000fe40000004100 */
[----:B------:R-:W-:Y:S02]  /*13d10*/  HADD2.F32 R10, -RZ, R10.H1_H1 ;  /* 0x3000000aff0a7230 */ /* 0x000fe40000004100 */
[----:B------:R-:W-:-:S02]  /*13d20*/  HADD2.F32 R0, -RZ, R43.H1_H1 ;  /* 0x3000002bff007230 */ /* 0x000fc40000004100 */
[-C--:B------:R-:W-:Y:S01]  /*13d30*/  FFMA.FTZ R14, R41, R25.reuse, -R14 ;  /* 0x00000019290e7223 */ /* 0x080fe2000001080e */
[----:B------:R-:W-:Y:S01]  /*13d40*/  FFMA.FTZ R24, R45, R25, R24 ;  /* 0x000000192d187223 */ /* 0x000fe20000010018 */
[----:B------:R-:W-:Y:S01]  /*13d50*/  F2FP.F16.E4M3.UNPACK_B R43, R15 ;  /* 0x0000000fff2b723e */ /* 0x000fe200020006ff */
[----:B------:R-:W-:Y:S01]  /*13d60*/  HADD2.F32 R6, -RZ, R6.H1_H1 ;  /* 0x30000006ff067230 */ /* 0x000fe20000004100 */
[----:B------:R-:W-:Y:S01]  /*13d70*/  F2FP.F16.E4M3.UNPACK_B R41, R12 ;  /* 0x0000000cff29723e */ /* 0x000fe200020006ff */
[-C--:B------:R-:W-:Y:S01]  /*13d80*/  FMUL.FTZ R15, R46, R10.reuse ;  /* 0x0000000a2e0f7220 */ /* 0x080fe20000410000 */
[C---:B------:R-:W-:Y:S01]  /*13d90*/  FMUL.FTZ R25, R0.reuse, R10 ;  /* 0x0000000a00197220 */ /* 0x040fe20000410000 */
[----:B------:R-:W-:Y:S02]  /*13da0*/  HADD2.F32 R10, -RZ, R43.H0_H0 ;  /* 0x2000002bff0a7230 */ /* 0x000fe40000004100 */
[-C--:B------:R-:W-:Y:S01]  /*13db0*/  FFMA.FTZ R12, R0, R6.reuse, -R15 ;  /* 0x00000006000c7223 */ /* 0x080fe2000001080f */
[----:B------:R-:W-:Y:S01]  /*13dc0*/  FFMA.FTZ R46, R46, R6, R25 ;  /* 0x000000062e2e7223 */ /* 0x000fe20000010019 */
[----:B------:R-:W-:-:S02]  /*13dd0*/  HADD2.F32 R4, -RZ, R34.H0_H0 ;  /* 0x20000022ff047230 */ /* 0x000fc40000004100 */
[----:B------:R-:W-:Y:S02]  /*13de0*/  HADD2.F32 R6, -RZ, R41.H0_H0 ;  /* 0x20000029ff067230 */ /* 0x000fe40000004100 */
[----:B------:R-:W-:Y:S02]  /*13df0*/  HADD2.F32 R0, -RZ, R28.H0_H0 ;  /* 0x2000001cff007230 */ /* 0x000fe40000004100 */
[-C--:B------:R-:W-:Y:S01]  /*13e00*/  FMUL.FTZ R15, R10, R4.reuse ;  /* 0x000000040a0f7220 */ /* 0x080fe20000410000 */
[----:B------:R-:W-:Y:S02]  /*13e10*/  HADD2.F32 R48, -RZ, R43.H1_H1 ;  /* 0x3000002bff307230 */ /* 0x000fe40000004100 */
[C---:B------:R-:W-:Y:S01]  /*13e20*/  FMUL.FTZ R25, R6.reuse, R4 ;  /* 0x0000000406197220 */ /* 0x040fe20000410000 */
[----:B------:R-:W-:Y:S02]  /*13e30*/  HADD2.F32 R34, -RZ, R34.H1_H1 ;  /* 0x30000022ff227230 */ /* 0x000fe40000004100 */
[----:B------:R-:W-:Y:S01]  /*13e40*/  HADD2.F32 R4, -RZ, R41.H1_H1 ;  /* 0x30000029ff047230 */ /* 0x000fe20000004100 */
[-C--:B------:R-:W-:Y:S01]  /*13e50*/  F2FP.F16.E4M3.UNPACK_B R32, R11.reuse ;  /* 0x0000000bff20723e */ /* 0x080fe200020006ff */
[----:B------:R-:W-:Y:S01]  /*13e60*/  FFMA.FTZ R6, R6, R0, -R15 ;  /* 0x0000000006067223 */ /* 0x000fe2000001080f */
[----:B------:R-:W-:Y:S01]  /*13e70*/  HADD2.F32 R28, -RZ, R28.H1_H1 ;  /* 0x3000001cff1c7230 */ /* 0x000fe20000004100 */
[----:B------:R-:W-:Y:S01]  /*13e80*/  F2FP.F16.E4M3.UNPACK_B R11, R11.H1 ;  /* 0x0000000bff0b723e */ /* 0x000fe200030006ff */
[----:B------:R-:W-:Y:S01]  /*13e90*/  FMUL.FTZ R15, R48, R34 ;  /* 0x00000022300f7220 */ /* 0x000fe20000410000 */
[----:B------:R-:W-:Y:S01]  /*13ea0*/  F2FP.F16.E4M3.UNPACK_B R43, R20.H1 ;  /* 0x00000014ff2b723e */ /* 0x000fe200030006ff */
[----:B------:R-:W-:Y:S01]  /*13eb0*/  FFMA.FTZ R10, R10, R0, R25 ;  /* 0x000000000a0a7223 */ /* 0x000fe20000010019 */
[----:B------:R-:W-:Y:S01]  /*13ec0*/  F2FP.F16.E4M3.UNPACK_B R0, R26.H1 ;  /* 0x0000001aff00723e */ /* 0x000fe200030006ff */
[C---:B------:R-:W-:Y:S01]  /*13ed0*/  FMUL.FTZ R25, R4.reuse, R34 ;  /* 0x0000002204197220 */ /* 0x040fe20000410000 */
[-C--:B------:R-:W-:Y:S01]  /*13ee0*/  F2FP.F16.E4M3.UNPACK_B R29, R7.reuse ;  /* 0x00000007ff1d723e */ /* 0x080fe200020006ff */
[----:B------:R-:W-:Y:S01]  /*13ef0*/  FFMA.FTZ R15, R4, R28, -R15 ;  /* 0x0000001c040f7223 */ /* 0x000fe2000001080f */
[----:B------:R-:W-:Y:S01]  /*13f00*/  F2FP.F16.E4M3.UNPACK_B R7, R7.H1 ;  /* 0x00000007ff07723e */ /* 0x000fe200030006ff */
[----:B------:R-:W-:-:S02]  /*13f10*/  HADD2.F32 R34, -RZ, R43.H0_H0 ;  /* 0x2000002bff227230 */ /* 0x000fc40000004100 */
[----:B------:R-:W-:Y:S01]  /*13f20*/  FFMA.FTZ R25, R48, R28, R25 ;  /* 0x0000001c30197223 */ /* 0x000fe20000010019 */
[----:B------:R-:W-:Y:S02]  /*13f30*/  HADD2.F32 R4, -RZ, R11.H0_H0 ;  /* 0x2000000bff047230 */ /* 0x000fe40000004100 */
[--C-:B------:R-:W-:Y:S02]  /*13f40*/  HADD2.F32 R28, -RZ, R0.reuse.H0_H0 ;  /* 0x20000000ff1c7230 */ /* 0x100fe40000004100 */
[----:B------:R-:W-:Y:S02]  /*13f50*/  HADD2.F32 R45, -RZ, R0.H1_H1 ;  /* 0x30000000ff2d7230 */ /* 0x000fe40000004100 */
[----:B------:R-:W-:Y:S01]  /*13f60*/  FMUL.FTZ R41, R34, R4 ;  /* 0x0000000422297220 */ /* 0x000fe20000410000 */
[----:B------:R-:W-:Y:S02]  /*13f70*/  HADD2.F32 R0, -RZ, R7.H0_H0 ;  /* 0x20000007ff007230 */ /* 0x000fe40000004100 */
[----:B------:R-:W-:-:S02]  /*13f80*/  HADD2.F32 R47, -RZ, R43.H1_H1 ;  /* 0x3000002bff2f7230 */ /* 0x000fc40000004100 */
[C---:B------:R-:W-:Y:S01]  /*13f90*/  FMUL.FTZ R43, R28.reuse, R4 ;  /* 0x000000041c2b7220 */ /* 0x040fe20000410000 */
[----:B------:R-:W-:Y:S02]  /*13fa0*/  HADD2.F32 R11, -RZ, R11.H1_H1 ;  /* 0x3000000bff0b7230 */ /* 0x000fe40000004100 */
[----:B------:R-:W-:Y:S01]  /*13fb0*/  FFMA.FTZ R41, R28, R0, -R41 ;  /* 0x000000001c297223 */ /* 0x000fe20000010829 */
[----:B------:R-:W-:Y:S01]  /*13fc0*/  HADD2.F32 R7, -RZ, R7.H1_H1 ;  /* 0x30000007ff077230 */ /* 0x000fe20000004100 */
[----:B------:R-:W-:Y:S01]  /*13fd0*/  F2FP.F16.E4M3.UNPACK_B R28, R26 ;  /* 0x0000001aff1c723e */ /* 0x000fe200020006ff */
[----:B------:R-:W-:Y:S01]  /*13fe0*/  FFMA.FTZ R43, R34, R0, R43 ;  /* 0x00000000222b7223 */ /* 0x000fe2000001002b */
[-C--:B------:R-:W-:Y:S01]  /*13ff0*/  FMUL.FTZ R4, R47, R11.reuse ;  /* 0x0000000b2f047220 */ /* 0x080fe20000410000 */
[----:B------:R-:W-:Y:S01]  /*14000*/  F2FP.F16.E4M3.UNPACK_B R0, R20 ;  /* 0x00000014ff00723e */ /* 0x000fe200020006ff */
[----:B------:R-:W-:Y:S01]  /*14010*/  FMUL.FTZ R26, R45, R11 ;  /* 0x0000000b2d1a7220 */ /* 0x000fe20000410000 */
[----:B------:R-:W-:-:S02]  /*14020*/  HADD2.F32 R34, -RZ, R28.H0_H0 ;  /* 0x2000001cff227230 */ /* 0x000fc40000004100 */
[-C--:B------:R-:W-:Y:S01]  /*14030*/  FFMA.FTZ R20, R45, R7.reuse, -R4 ;  /* 0x000000072d147223 */ /* 0x080fe20000010804 */
[----:B------:R-:W-:Y:S02]  /*14040*/  HADD2.F32 R45, -RZ, R28.H1_H1 ;  /* 0x3000001cff2d7230 */ /* 0x000fe40000004100 */
[----:B------:R-:W-:Y:S01]  /*14050*/  FFMA.FTZ R26, R47, R7, R26 ;  /* 0x000000072f1a7223 */ /* 0x000fe2000001001a */
[----:B------:R-:W-:Y:S02]  /*14060*/  HADD2.F32 R28, -RZ, R0.H0_H0 ;  /* 0x20000000ff1c7230 */ /* 0x000fe40000004100 */
[----:B------:R-:W-:Y:S02]  /*14070*/  HADD2.F32 R4, -RZ, R32.H0_H0 ;  /* 0x20000020ff047230 */ /* 0x000fe40000004100 */
[----:B------:R-:W-:Y:S02]  /*14080*/  HADD2.F32 R47, -RZ, R0.H1_H1 ;  /* 0x30000000ff2f7230 */ /* 0x000fe40000004100 */
[----:B------:R-:W-:-:S02]  /*14090*/  HADD2.F32 R32, -RZ, R32.H1_H1 ;  /* 0x30000020ff207230 */ /* 0x000fc40000004100 */
        /* <DEDUP_REMOVED lines=9> */
[----:B------:R-:W-:Y:S01]  /*14130*/  F2FP.SATFINITE.E4M3.F32.PACK_AB_MERGE_C R31, R31, R38, RZ ;  /* 0x000000261f1f723e */ /* 0x000fe200048070ff */
        /* <DEDUP_REMOVED lines=8> */
[----:B------:R-:W-:Y:S02]  /*141c0*/  F2FP.SATFINITE.E4M3.F32.PACK_AB_MERGE_C R8, R8, R5, R31 ;  /* 0x000000050808723e */ /* 0x000fe4000480701f */
[----:B------:R-:W-:Y:S02]  /*141d0*/  F2FP.SATFINITE.E4M3.F32.PACK_AB_MERGE_C R4, R36, R13, R4 ;  /* 0x0000000d2404723e */ /* 0x000fe40004807004 */
[----:B------:R-:W-:Y:S02]  /*141e0*/  F2FP.SATFINITE.E4M3.F32.PACK_AB_MERGE_C R5, R14, R9, R37 ;  /* 0x000000090e05723e */ /* 0x000fe40004807025 */
[----:B------:R-:W-:Y:S02]  /*141f0*/  F2FP.SATFINITE.E4M3.F32.PACK_AB_MERGE_C R6, R15, R6, R12 ;  /* 0x000000060f06723e */ /* 0x000fe4000480700c */
[----:B------:R-:W-:Y:S02]  /*14200*/  F2FP.SATFINITE.E4M3.F32.PACK_AB_MERGE_C R7, R0, R7, R20 ;  /* 0x000000070007723e */ /* 0x000fe40004807014 */
[----:B------:R-:W-:-:S02]  /*14210*/  F2FP.SATFINITE.E4M3.F32.PACK_AB_MERGE_C R9, R24, R21, R39 ;  /* 0x000000151809723e */ /* 0x000fc40004807027 */
[----:B------:R-:W-:Y:S02]  /*14220*/  F2FP.SATFINITE.E4M3.F32.PACK_AB_MERGE_C R10, R25, R10, R33 ;  /* 0x0000000a190a723e */ /* 0x000fe40004807021 */
[----:B------:R-:W-:Y:S01]  /*14230*/  F2FP.SATFINITE.E4M3.F32.PACK_AB_MERGE_C R11, R32, R11, R26 ;  /* 0x0000000b200b723e */ /* 0x000fe2000480701a */
[----:B------:R4:W-:Y:S04]  /*14240*/  STS.128 [R49+0x20400], R4 ;  /* 0x0204000431007388 */ /* 0x0009e80000000c00 */
[----:B------:R4:W-:Y:S02]  /*14250*/  STS.128 [R3+0x20400], R8 ;  /* 0x0204000803007388 */ /* 0x0009e40000000c00 */
.L_x_465:
[----:B------:R-:W-:Y:S05]  /*14260*/  BSYNC B0 ;  /* 0x0000000000007941 */ /* 0x000fea0003800000 */
.L_x_446:
[----:B------:R-:W-:Y:S01]  /*14270*/  @!PT LDS RZ, [RZ] ;  /* 0x00000000fffff984 */ /* 0x000fe20000000800 */
[----:B------:R-:W-:Y:S01]  /*14280*/  @!PT LDS RZ, [RZ] ;  /* 0x00000000fffff984 */ /* 0x000fe20000000800 */
[----:B------:R-:W-:Y:S01]  /*14290*/  @!PT LDS RZ, [RZ] ;  /* 0x00000000fffff984 */ /* 0x000fe20000000800 */
[----:B------:R-:W-:Y:S01]  /*142a0*/  @!PT LDS RZ, [RZ] ;  /* 0x00000000fffff984 */ /* 0x000fe20000000800 */
[----:B------:R0:W-:Y:S06]  /*142b0*/  MEMBAR.ALL.CTA ;  /* 0x0000000000007992 */ /* 0x0001ec0000008000 */
[----:B0-----:R-:W0:Y:S01]  /*142c0*/  FENCE.VIEW.ASYNC.S ;  /* 0x00000000000073c6 */ /* 0x001e220000000000 */
[----:B------:R-:W-:Y:S05]  /*142d0*/  WARPSYNC.ALL ;  /* 0x0000000000007948 */ /* 0x000fea0003800000 */
[----:B0-----:R-:W-:Y:S06]  /*142e0*/  BAR.SYNC.DEFER_BLOCKING 0xd, 0x100 ;  /* 0x0344000000007b1d */ /* 0x001fec0000010000 */
.L_x_444:
[----:B------:R-:W-:-:S05]  /*142f0*/  IMAD.U32 R0, RZ, RZ, UR47 ;  /* 0x0000002fff007e24 */ /* 0x000fca000f8e00ff */
[----:B------:R-:W-:-:S13]  /*14300*/  ISETP.NE.AND P0, PT, R0, 0x3, PT ;  /* 0x000000030000780c */ /* 0x000fda0003f05270 */
[----:B------:R-:W-:Y:S05]  /*14310*/  @!P0 BRA `(.L_x_479) ;  /* 0x0000000000048947 */ /* 0x000fea0003800000 */
[----:B------:R-:W-:Y:S01]  /*14320*/  BPT.TRAP 0x1 ;  /* 0x000000040000795c */ /* 0x000fe20000300000 */
.L_x_479:
[----:B-1234-:R-:W-:Y:S02]  /*14330*/  LEA R4, R152, R22, 0x3 ;  /* 0x0000001698047211 */ /* 0x01efe400078e18ff */
[----:B0-----:R-:W-:-:S04]  /*14340*/  SHF.L.U32 R3, R235, 0x1f, RZ ;  /* 0x0000001feb037819 */ /* 0x001fc800000006ff */
[----:B------:R0:W1:Y:S01]  /*14350*/  SYNCS.PHASECHK.TRANS64.TRYWAIT P1, [R4+URZ+0x38830], R3 ;  /* 0x03883003040075a7 */ /* 0x000062000802017f */
[----:B------:R-:W-:Y:S05]  /*14360*/  @!P0 BRA `(.L_x_480) ;  /* 0x0000000000048947 */ /* 0x000fea0003800000 */
[----:B------:R-:W-:Y:S01]  /*14370*/  BPT.TRAP 0x1 ;  /* 0x000000040000795c */ /* 0x000fe20000300000 */
.L_x_480:
[----:B------:R-:W2:Y:S01]  /*14380*/  S2R R0, SR_TID.X ;  /* 0x0000000000007919 */ /* 0x000ea20000002100 */
[----:B------:R-:W-:Y:S02]  /*14390*/  IMAD.MOV.U32 R5, RZ, RZ, -0x2 ;  /* 0xfffffffeff057424 */ /* 0x000fe400078e00ff */
[----:B--2---:R-:W-:-:S05]  /*143a0*/  VIADD R0, R0, 0xffffff80 ;  /* 0xffffff8000007836 */ /* 0x004fca0000000000 */
[----:B------:R-:W-:-:S04]  /*143b0*/  SHF.R.S32.HI R6, RZ, 0x1f, R0 ;  /* 0x0000001fff067819 */ /* 0x000fc80000011400 */
[----:B------:R-:W-:-:S04]  /*143c0*/  LEA.HI R6, R6, R0, RZ, 0x7 ;  /* 0x0000000006067211 */ /* 0x000fc800078f38ff */
[----:B------:R-:W-:-:S05]  /*143d0*/  LOP3.LUT R6, R6, 0xffffff80, RZ, 0xc0, !PT ;  /* 0xffffff8006067812 */ /* 0x000fca00078ec0ff */
[----:B------:R-:W-:-:S05]  /*143e0*/  IMAD.IADD R6, R0, 0x1, -R6 ;  /* 0x0000000100067824 */ /* 0x000fca00078e0a06 */
[----:B------:R-:W-:-:S04]  /*143f0*/  SHF.R.S32.HI R0, RZ, 0x1f, R6 ;  /* 0x0000001fff007819 */ /* 0x000fc80000011406 */
[----:B------:R-:W-:-:S04]  /*14400*/  LEA.HI R0, R0, R6, RZ, 0x2 ;  /* 0x0000000600007211 */ /* 0x000fc800078f10ff */
[----:B------:R-:W-:-:S04]  /*14410*/  LOP3.LUT R0, R0, 0x7ffffffc, RZ, 0xc0, !PT ;  /* 0x7ffffffc00007812 */ /* 0x000fc800078ec0ff */
[----:B------:R-:W-:Y:S01]  /*14420*/  IADD3 R0, R6, -R0, RZ ;  /* 0x8000000006007210 */ /* 0x000fe20007ffe0ff */
[----:B-1----:R-:W-:Y:S06]  /*14430*/  @P1 BRA `(.L_x_481) ;  /* 0x0000000000081947 */ /* 0x002fec0003800000 */
[----:B------:R-:W1:Y:S02]  /*14440*/  SYNCS.PHASECHK.TRANS64.TRYWAIT P1, [R4+URZ+0x38830], R3 ;  /* 0x03883003040075a7 */ /* 0x000e64000802017f */
[----:B-1----:R-:W-:Y:S05]  /*14450*/  @!P1 BRA `(.L_x_482) ;  /* 0x0000011800589947 */ /* 0x002fea0003800000 */
.L_x_481:
[----:B------:R-:W2:Y:S01]  /*14460*/  S2R R6, SR_TID.X ;  /* 0x0000000000067919 */ /* 0x000ea20000002100 */
[----:B------:R-:W-:Y:S05]  /*14470*/  WARPSYNC.ALL ;  /* 0x0000000000007948 */ /* 0x000fea0003800000 */
[----:B------:R-:W-:Y:S02]  /*14480*/  IMAD R8, R0, R5, 0x80 ;  /* 0x0000008000087424 */ /* 0x000fe400078e0205 */
[----:B------:R-:W-:Y:S01]  /*14490*/  IMAD.MOV.U32 R151, RZ, RZ, RZ ;  /* 0x000000ffff977224 */ /* 0x000fe200078e00ff */
[----:B--2---:R-:W-:-:S04]  /*144a0*/  LOP3.LUT R6, R6, 0x7f, RZ, 0xc0, !PT ;  /* 0x0000007f06067812 */ /* 0x004fc800078ec0ff */
[----:B------:R-:W-:Y:S01]  /*144b0*/  ISETP.NE.AND P1, PT, R6, RZ, PT ;  /* 0x000000ff0600720c */ /* 0x000fe20003f25270 */
[----:B------:R-:W-:Y:S01]  /*144c0*/  VIADD R0, R22, 0x28400 ;  /* 0x0002840016007836 */ /* 0x000fe20000000000 */
[----:B------:R-:W-:Y:S01]  /*144d0*/  R2UR UR12, R30 ;  /* 0x000000001e0c72ca */ /* 0x000fe200000e0000 */
[----:B------:R-:W-:Y:S01]  /*144e0*/  UMOV UR13, 0x40000040 ;  /* 0x40000040000d7882 */ /* 0x000fe20000000000 */
[----:B------:R-:W-:Y:S01]  /*144f0*/  MOV R7, 0x40000040 ;  /* 0x4000004000077802 */ /* 0x000fe20000000f00 */
[----:B-----5:R-:W-:Y:S01]  /*14500*/  WARPGROUP.ARRIVE ;  /* 0x00000000000079c5 */ /* 0x020fe20000000000 */
[----:B------:R-:W-:Y:S01]  /*14510*/  SHF.R.U32.HI R0, RZ, 0x4, R0 ;  /* 0x00000004ff007819 */ /* 0x000fe20000011600 */
[----:B------:R-:W-:Y:S01]  /*14520*/  IMAD.MOV.U32 R11, RZ, RZ, 0x40000040 ;  /* 0x40000040ff0b7424 */ /* 0x000fe200078e00ff */
[----:B------:R-:W-:Y:S01]  /*14530*/  R2UR UR15, R7 ;  /* 0x00000000070f72ca */ /* 0x000fe200000e0000 */
[----:B------:R-:W-:Y:S01]  /*14540*/  UMOV UR9, 0x40000040 ;  /* 0x4000004000097882 */ /* 0x000fe20000000000 */
[----:B------:R-:W-:Y:S01]  /*14550*/  LOP3.LUT R0, R0, 0x3fff, RZ, 0xc0, !PT ;  /* 0x00003fff00007812 */ /* 0x000fe200078ec0ff */
[----:B------:R-:W-:Y:S01]  /*14560*/  UMOV UR5, 0x40000040 ;  /* 0x4000004000057882 */ /* 0x000fe20000000000 */
[----:B------:R-:W-:Y:S01]  /*14570*/  R2UR UR11, R11 ;  /* 0x000000000b0b72ca */ /* 0x000fe200000e0000 */
[----:B------:R-:W-:Y:S01]  /*14580*/  UMOV UR17, 0x40000040 ;  /* 0x4000004000117882 */ /* 0x000fe20000000000 */
[----:B------:R-:W-:Y:S01]  /*14590*/  LOP3.LUT R0, R0, 0x10000, RZ, 0xfc, !PT ;  /* 0x0001000000007812 */ /* 0x000fe200078efcff */
[----:B------:R-:W-:Y:S01]  /*145a0*/  ULOP3.LUT UR12, UR12, 0x10000, URZ, 0xfc, !UPT ;  /* 0x000100000c0c7892 */ /* 0x000fe2000f8efc3f */
[----:B------:R-:W-:Y:S01]  /*145b0*/  MOV R11, 0x40000040 ;  /* 0x40000040000b7802 */ /* 0x000fe20000000f00 */
[----:B------:R-:W-:Y:S01]  /*145c0*/  UMOV UR21, 0x40000040 ;  /* 0x4000004000157882 */ /* 0x000fe20000000000 */
[----:B------:R-:W-:Y:S01]  /*145d0*/  UMOV UR25, 0x40000040 ;  /* 0x4000004000197882 */ /* 0x000fe20000000000 */
[----:B------:R-:W-:Y:S01]  /*145e0*/  IMAD R6, R152, 0x800, R0 ;  /* 0x0000080098067824 */ /* 0x000fe200078e0200 */
[----:B------:R-:W-:Y:S01]  /*145f0*/  UIADD3 UR8, UR12, 0x2, URZ ;  /* 0x000000020c087890 */ /* 0x000fe2000fffe03f */
[----:B------:R-:W-:Y:S01]  /*14600*/  R2UR UR7, R11 ;  /* 0x000000000b0772ca */ /* 0x000fe200000e0000 */
[----:B------:R-:W-:Y:S01]  /*14610*/  UIADD3 UR4, UR12, 0x4, URZ ;  /* 0x000000040c047890 */ /* 0x000fe2000fffe03f */
[C---:B------:R-:W-:Y:S01]  /*14620*/  VIADD R10, R6.reuse, 0x2 ;  /* 0x00000002060a7836 */ /* 0x040fe20000000000 */
[----:B------:R-:W-:Y:S01]  /*14630*/  R2UR UR14, R6 ;  /* 0x00000000060e72ca */ /* 0x000fe200000e0000 */
[----:B------:R-:W-:Y:S01]  /*14640*/  IMAD.MOV.U32 R11, RZ, RZ, 0x40000040 ;  /* 0x40000040ff0b7424 */ /* 0x000fe200078e00ff */
[----:B------:R-:W-:Y:S01]  /*14650*/  UIADD3 UR16, UR12, 0x6, URZ ;  /* 0x000000060c107890 */ /* 0x000fe2000fffe03f */
[----:B------:R-:W-:Y:S01]  /*14660*/  IMAD.MOV.U32 R7, RZ, RZ, 0x40000040 ;  /* 0x40000040ff077424 */ /* 0x000fe200078e00ff */
[----:B------:R-:W-:Y:S01]  /*14670*/  R2UR UR10, R10 ;  /* 0x000000000a0a72ca */ /* 0x000fe200000e0000 */
[----:B------:R-:W-:Y:S01]  /*14680*/  VIADD R10, R6, 0x4 ;  /* 0x00000004060a7836 */ /* 0x000fe20000000000 */
[----:B------:R-:W-:Y:S01]  /*14690*/  R2UR UR19, R11 ;  /* 0x000000000b1372ca */ /* 0x000fe200000e0000 */
[----:B------:R-:W-:Y:S01]  /*146a0*/  UIADD3 UR20, UR12, 0x400, URZ ;  /* 0x000004000c147890 */ /* 0x000fe2000fffe03f */
[----:B------:R-:W-:Y:S01]  /*146b0*/  MOV R11, 0x40000040 ;  /* 0x40000040000b7802 */ /* 0x000fe20000000f00 */
[----:B------:R-:W-:Y:S01]  /*146c0*/  UIADD3 UR24, UR12, 0x402, URZ ;  /* 0x000004020c187890 */ /* 0x000fe2000fffe03f */
[----:B------:R-:W-:Y:S01]  /*146d0*/  R2UR UR6, R10 ;  /* 0x000000000a0672ca */ /* 0x000fe200000e0000 */
[----:B------:R-:W-:Y:S01]  /*146e0*/  VIADD R10, R6, 0x6 ;  /* 0x00000006060a7836 */ /* 0x000fe20000000000 */
[----:B------:R-:W-:Y:S01]  /*146f0*/  R2UR UR23, R11 ;  /* 0x000000000b1772ca */ /* 0x000fe200000e0000 */
[----:B------:R-:W-:Y:S01]  /*14700*/  QGMMA.64x128x32.F32.E4M3.E4M3 R24, gdesc[UR12], RZ, !UPT, gsb0 ;  /* 0x01e000000c1879f3 */ /* 0x000fe2000c0008ff */
[----:B------:R-:W-:Y:S01]  /*14710*/  IMAD.MOV.U32 R11, RZ, RZ, 0x40000040 ;  /* 0x40000040ff0b7424 */ /* 0x000fe200078e00ff */
[----:B------:R-:W-:Y:S01]  /*14720*/  UIADD3 UR28, UR12, 0x404, URZ ;  /* 0x000004040c1c7890 */ /* 0x000fe2000fffe03f */
[----:B------:R-:W-:Y:S01]  /*14730*/  R2UR UR18, R10 ;  /* 0x000000000a1272ca */ /* 0x000fe200000e0000 */
[----:B------:R-:W-:Y:S01]  /*14740*/  VIADD R10, R6, 0x400 ;  /* 0x00000400060a7836 */ /* 0x000fe20000000000 */
[----:B------:R-:W-:Y:S01]  /*14750*/  UMOV UR29, 0x40000040 ;  /* 0x40000040001d7882 */ /* 0x000fe20000000000 */
[----:B------:R-:W-:Y:S01]  /*14760*/  R2UR UR27, R11 ;  /* 0x000000000b1b72ca */ /* 0x000fe200000e0000 */
[----:B------:R-:W-:Y:S01]  /*14770*/  UIADD3 UR32, UR12, 0x406, URZ ;  /* 0x000004060c207890 */ /* 0x000fe2000fffe03f */
[----:B------:R-:W-:Y:S01]  /*14780*/  MOV R11, 0x40000040 ;  /* 0x40000040000b7802 */ /* 0x000fe20000000f00 */
[----:B------:R-:W-:Y:S01]  /*14790*/  UMOV UR33, 0x40000040 ;  /* 0x4000004000217882 */ /* 0x000fe20000000000 */
[----:B------:R-:W-:Y:S01]  /*147a0*/  R2UR UR22, R10 ;  /* 0x000000000a1672ca */ /* 0x000fe200000e0000 */
[----:B------:R-:W-:Y:S01]  /*147b0*/  VIADD R10, R6, 0x402 ;  /* 0x00000402060a7836 */ /* 0x000fe20000000000 */
[----:B------:R-:W-:Y:S01]  /*147c0*/  R2UR UR31, R11 ;  /* 0x000000000b1f72ca */ /* 0x000fe200000e0000 */
[--C-:B------:R-:W-:Y:S01]  /*147d0*/  IMAD.MOV.U32 R150, RZ, RZ, R151.reuse ;  /* 0x000000ffff967224 */ /* 0x100fe200078e0097 */
[----:B------:R-:W-:Y:S01]  /*147e0*/  R2UR UR35, R7 ;  /* 0x00000000072372ca */ /* 0x000fe200000e0000 */
[--C-:B------:R-:W-:Y:S01]  /*147f0*/  IMAD.MOV.U32 R148, RZ, RZ, R151.reuse ;  /* 0x000000ffff947224 */ /* 0x100fe200078e0097 */
[----:B------:R-:W-:Y:S01]  /*14800*/  R2UR UR26, R10 ;  /* 0x000000000a1a72ca */ /* 0x000fe200000e0000 */
[C---:B------:R-:W-:Y:S01]  /*14810*/  VIADD R10, R6.reuse, 0x404 ;  /* 0x00000404060a7836 */ /* 0x040fe20000000000 */
[----:B------:R-:W-:Y:S01]  /*14820*/  P2R R14, PR, RZ, 0x2 ;  /* 0x00000002ff0e7803 */ /* 0x000fe20000000000 */
[----:B------:R-:W-:Y:S01]  /*14830*/  VIADD R6, R6, 0x406 ;  /* 0x0000040606067836 */ /* 0x000fe20000000000 */
[----:B------:R-:W-:Y:S01]  /*14840*/  P2R R20, PR, RZ, 0x1 ;  /* 0x00000001ff147803 */ /* 0x000fe20000000000 */
[--C-:B------:R-:W-:Y:S01]  /*14850*/  IMAD.MOV.U32 R146, RZ, RZ, R151.reuse ;  /* 0x000000ffff927224 */ /* 0x100fe200078e0097 */
[----:B------:R-:W-:Y:S01]  /*14860*/  R2UR UR30, R10 ;  /* 0x000000000a1e72ca */ /* 0x000fe200000e0000 */
[----:B------:R-:W-:Y:S01]  /*14870*/  IMAD.MOV.U32 R144, RZ, RZ, R151 ;  /* 0x000000ffff907224 */ /* 0x000fe200078e0097 */
[----:B------:R-:W-:Y:S01]  /*14880*/  R2UR UR34, R6 ;  /* 0x00000000062272ca */ /* 0x000fe200000e0000 */
[----:B------:R-:W-:-:S02]  /*14890*/  IMAD.IADD R6, R8, 0x1, R125 ;  /* 0x0000000108067824 */ /* 0x000fc400078e027d */
[--C-:B------:R-:W-:Y:S02]  /*148a0*/  IMAD.MOV.U32 R142, RZ, RZ, R151.reuse ;  /* 0x000000ffff8e7224 */ /* 0x100fe400078e0097 */
[----:B------:R-:W-:Y:S02]  /*148b0*/  IMAD R6, R153, -0x80, R6 ;  /* 0xffffff8099067824 */ /* 0x000fe400078e0206 */
[--C-:B------:R-:W-:Y:S02]  /*148c0*/  IMAD.MOV.U32 R140, RZ, RZ, R151.reuse ;  /* 0x000000ffff8c7224 */ /* 0x100fe400078e0097 */
[--C-:B------:R-:W-:Y:S01]  /*148d0*/  IMAD.MOV.U32 R138, RZ, RZ, R151.reuse ;  /* 0x000000ffff8a7224 */ /* 0x100fe200078e0097 */
[C---:B------:R-:W-:Y:S01]  /*148e0*/  ISETP.GT.AND P5, PT, R6.reuse, RZ, PT ;  /* 0x000000ff0600720c */ /* 0x040fe20003fa4270 */
[--C-:B------:R-:W-:Y:S01]  /*148f0*/  IMAD.MOV.U32 R136, RZ, RZ, R151.reuse ;  /* 0x000000ffff887224 */ /* 0x100fe200078e0097 */
[C---:B------:R-:W-:Y:S01]  /*14900*/  ISETP.GT.AND P4, PT, R6.reuse, 0x1, PT ;  /* 0x000000010600780c */ /* 0x040fe20003f84270 */
        /* <DEDUP_REMOVED lines=9> */
[----:B------:R-:W-:Y:S01]  /*149a0*/  ISETP.GT.AND P0, PT, R6, 0x68, PT ;  /* 0x000000680600780c */ /* 0x000fe20003f04270 */
        /* <DEDUP_REMOVED lines=18> */
[----:B------:R-:W-:Y:S01]  /*14ad0*/  IMAD.MOV.U32 R88, RZ, RZ, R151 ;  /* 0x000000ffff587224 */ /* 0x000fe200078e0097 */
[----:B------:R-:W-:-:S02]  /*14ae0*/  WARPGROUP.DEPBAR.LE gsb0, 0x0 ;  /* 0x00008000000079c5 */ /* 0x000fc40000010000 */
        /* <DEDUP_REMOVED lines=26> */
[C---:B------:R-:W-:Y:S02]  /*14c90*/  ISETP.GT.AND P5, PT, R6.reuse, 0x10, PT ;  /* 0x000000100600780c */ /* 0x040fe40003fa4270 */
        /* <DEDUP_REMOVED lines=82> */
[----:B------:R-:W-:Y:S02]  /*151c0*/  FSEL R141, R73, -INF , P1 ;  /* 0xff800000498d7808 */ /* 0x000fe40000800000 */
[----:B------:R-:W-:Y:S02]  /*151d0*/  FMNMX.FTZ R8, R139, R8, !PT ;  /* 0x000000088b087209 */ /* 0x000fe40007810000 */
[----:B------:R-:W-:Y:S02]  /*151e0*/  FSEL R71, R71, -INF , P2 ;  /* 0xff80000047477808 */ /* 0x000fe40001000000 */
[----:B------:R-:W-:Y:S02]  /*151f0*/  ISETP.GT.AND P2, PT, R6, 0x69, PT ;  /* 0x000000690600780c */ /* 0x000fe40003f44270 */
[----:B------:R-:W-:Y:S01]  /*15200*/  FSEL R143, R76, -INF , P0 ;  /* 0xff8000004c8f7808 */ /* 0x000fe20000000000 */
[----:B------:R-:W-:Y:S01]  /*15210*/  IMAD.MOV.U32 R76, RZ, RZ, R151 ;  /* 0x000000ffff4c7224 */ /* 0x000fe200078e0097 */
[----:B------:R-:W-:-:S02]  /*15220*/  FMNMX.FTZ R8, R141, R8, !PT ;  /* 0x000000088d087209 */ /* 0x000fc40007810000 */
[----:B------:R-:W-:Y:S02]  /*15230*/  FSEL R41, R70, -INF , P3 ;  /* 0xff80000046297808 */ /* 0x000fe40001800000 */
[----:B------:R-:W-:Y:S02]  /*15240*/  FSEL R145, R77, -INF , P2 ;  /* 0xff8000004d917808 */ /* 0x000fe40001000000 */
[----:B------:R-:W-:Y:S02]  /*15250*/  FMNMX.FTZ R8, R143, R8, !PT ;  /* 0x000000088f087209 */ /* 0x000fe40007810000 */
[----:B------:R-:W-:Y:S02]  /*15260*/  ISETP.GT.AND P3, PT, R6, 0x70, PT ;  /* 0x000000700600780c */ /* 0x000fe40003f64270 */
[----:B------:R-:W-:Y:S02]  /*15270*/  FSEL R67, R67, -INF , P4 ;  /* 0xff80000043437808 */ /* 0x000fe40002000000 */
[----:B------:R-:W-:Y:S01]  /*15280*/  FSEL R147, R80, -INF , P3 ;  /* 0xff80000050937808 */ /* 0x000fe20001800000 */
[----:B------:R-:W-:Y:S01]  /*15290*/  IMAD.MOV.U32 R80, RZ, RZ, R151 ;  /* 0x000000ffff507224 */ /* 0x000fe200078e0097 */
[----:B------:R-:W-:-:S02]  /*152a0*/  FMNMX.FTZ R8, R145, R8, !PT ;  /* 0x0000000891087209 */ /* 0x000fc40007810000 */
[----:B------:R-:W-:Y:S02]  /*152b0*/  ISETP.GT.AND P4, PT, R6, 0x71, PT ;  /* 0x000000710600780c */ /* 0x000fe40003f84270 */
[----:B------:R-:W-:Y:S02]  /*152c0*/  FSEL R37, R66, -INF , P5 ;  /* 0xff80000042257808 */ /* 0x000fe40002800000 */
[----:B------:R-:W-:Y:S02]  /*152d0*/  FSEL R149, R81, -INF , P4 ;  /* 0xff80000051957808 */ /* 0x000fe40002000000 */
[----:B------:R-:W-:Y:S02]  /*152e0*/  FMNMX.FTZ R8, R147, R8, !PT ;  /* 0x0000000893087209 */ /* 0x000fe40007810000 */
[----:B------:R-:W-:Y:S02]  /*152f0*/  ISETP.GT.AND P5, PT, R6, 0x78, PT ;  /* 0x000000780600780c */ /* 0x000fe40003fa4270 */
[----:B------:R-:W-:-:S02]  /*15300*/  FMNMX.FTZ R8, R149, R8, !PT ;  /* 0x0000000895087209 */ /* 0x000fc40007810000 */
[----:B------:R-:W-:Y:S01]  /*15310*/  FSEL R155, R84, -INF , P5 ;  /* 0xff800000549b7808 */ /* 0x000fe20002800000 */
[----:B------:R-:W-:Y:S01]  /*15320*/  IMAD.MOV.U32 R84, RZ, RZ, R151 ;  /* 0x000000ffff547224 */ /* 0x000fe200078e0097 */
[----:B------:R-:W-:Y:S02]  /*15330*/  ISETP.GT.AND P6, PT, R6, 0x79, PT ;  /* 0x000000790600780c */ /* 0x000fe40003fc4270 */
[----:B------:R-:W-:Y:S02]  /*15340*/  FMNMX.FTZ R8, R155, R8, !PT ;  /* 0x000000089b087209 */ /* 0x000fe40007810000 */
[----:B------:R-:W-:Y:S02]  /*15350*/  FSEL R105, R85, -INF , P6 ;  /* 0xff80000055697808 */ /* 0x000fe40003000000 */
[----:B------:R-:W-:Y:S02]  /*15360*/  P2R R26, PR, RZ, 0x2 ;  /* 0x00000002ff1a7803 */ /* 0x000fe40000000000 */
[----:B------:R-:W-:-:S02]  /*15370*/  FMNMX.FTZ R8, R105, R8, !PT ;  /* 0x0000000869087209 */ /* 0x000fc40007810000 */
[----:B------:R-:W-:Y:S02]  /*15380*/  ISETP.GT.AND P1, PT, R6, 0x60, PT ;  /* 0x000000600600780c */ /* 0x000fe40003f24270 */
[----:B------:R-:W-:Y:S01]  /*15390*/  P2R R24, PR, RZ, 0x1 ;  /* 0x00000001ff187803 */ /* 0x000fe20000000000 */
[----:B01----:R-:W0:Y:S01]  /*153a0*/  SHFL.BFLY PT, R3, R8, 0x2, 0x1f ;  /* 0x0c401f0008037f89 */ /* 0x003e2200000e0000 */
[----:B------:R-:W-:Y:S01]  /*153b0*/  FSEL R45, R74, -INF , P1 ;  /* 0xff8000004a2d7808 */ /* 0x000fe20000800000 */
[----:B------:R-:W-:Y:S01]  /*153c0*/  IMAD.MOV.U32 R74, RZ, RZ, R151 ;  /* 0x000000ffff4a7224 */ /* 0x000fe200078e0097 */
[----:B------:R-:W-:Y:S02]  /*153d0*/  ISETP.NE.AND P1, PT, R26, RZ, PT ;  /* 0x000000ff1a00720c */ /* 0x000fe40003f25270 */
[----:B------:R-:W-:Y:S02]  /*153e0*/  FSEL R79, R79, -INF , P2 ;  /* 0xff8000004f4f7808 */ /* 0x000fe40001000000 */
[----:B------:R-:W-:-:S02]  /*153f0*/  FSEL R75, R75, -INF , P1 ;  /* 0xff8000004b4b7808 */ /* 0x000fc40000800000 */
[----:B------:R-:W-:Y:S01]  /*15400*/  FSEL R85, R82, -INF , P3 ;  /* 0xff80000052557808 */ /* 0x000fe20001800000 */
[----:B------:R-:W-:Y:S01]  /*15410*/  IMAD.MOV.U32 R82, RZ, RZ, R151 ;  /* 0x000000ffff527224 */ /* 0x000fe200078e0097 */
[----:B------:R-:W-:Y:S02]  /*15420*/  ISETP.NE.AND P1, PT, R14, RZ, PT ;  /* 0x000000ff0e00720c */ /* 0x000fe40003f25270 */
[----:B0-----:R-:W-:-:S11]  /*15430*/  FMNMX.FTZ R12, R8, R3, !PT ;  /* 0x00000003080c7209 */ /* 0x001fd60007810000 */
[----:B------:R-:W-:Y:S01]  /*15440*/  @!P1 IADD3 R4, R4, 0x38840, RZ ;  /* 0x0003884004049810 */ /* 0x000fe20007ffe0ff */
[----:B------:R-:W0:Y:S03]  /*15450*/  SHFL.BFLY PT, R3, R12, 0x1, 0x1f ;  /* 0x0c201f000c037f89 */ /* 0x000e2600000e0000 */
[----:B------:R-:W-:-:S04]  /*15460*/  @!P1 PRMT R4, RZ, 0x654, R4 ;  /* 0x00000654ff049816 */ /* 0x000fc80000000004 */
[----:B------:R1:W-:Y:S01]  /*15470*/  @!P1 SYNCS.ARRIVE.TRANS64.RED.A1T0 RZ, [R4+URZ], RZ ;  /* 0x000000ff04ff99a7 */ /* 0x0003e2000810043f */
[----:B0-----:R-:W-:-:S04]  /*15480*/  FMNMX.FTZ R3, R12, R3, !PT ;  /* 0x000000030c037209 */ /* 0x001fc80007810000 */
[----:B------:R-:W-:Y:S01]  /*15490*/  FSETP.NEU.FTZ.AND P0, PT, R3, -INF , PT ;  /* 0xff8000000300780b */ /* 0x000fe20003f1d000 */
[----:B------:R-:W-:-:S05]  /*154a0*/  FFMA.FTZ R6, R2, R3, -8 ;  /* 0xc100000002067423 */ /* 0x000fca0000010003 */
[----:B------:R-:W-:Y:S02]  /*154b0*/  FSEL R157, R6, RZ, P0 ;  /* 0x000000ff069d7208 */ /* 0x000fe40000000000 */
[----:B------:R-:W-:Y:S02]  /*154c0*/  FMNMX.FTZ R6, R5, R27, !PT ;  /* 0x0000001b05067209 */ /* 0x000fe40007810000 */
[----:B------:R-:W-:Y:S01]  /*154d0*/  ISETP.NE.AND P0, PT, R24, RZ, PT ;  /* 0x000000ff1800720c */ /* 0x000fe20003f05270 */
[----:B------:R-:W-:-:S01]  /*154e0*/  FFMA.FTZ R8, R2, R89, -R157 ;  /* 0x0000005902087223 */ /* 0x000fc2000001089d */
[----:B------:R-:W-:Y:S01]  /*154f0*/  FMNMX.FTZ R6, R7, R6, !PT ;  /* 0x0000000607067209 */ /* 0x000fe20007810000 */
[----:B------:R-:W-:-:S01]  /*15500*/  FFMA.FTZ R53, R2, R10, -R157 ;  /* 0x0000000a02357223 */ /* 0x000fc2000001089d */
[----:B------:R-:W-:Y:S01]  /*15510*/  FSEL R49, R78, -INF , P0 ;  /* 0xff8000004e317808 */ /* 0x000fe20000000000 */
[----:B------:R-:W-:-:S01]  /*15520*/  FFMA.FTZ R10, R2, R91, -R157 ;  /* 0x0000005b020a7223 */ /* 0x000fc2000001089d */
[----:B------:R-:W-:Y:S01]  /*15530*/  FMNMX.FTZ R6, R31, R6, !PT ;  /* 0x000000061f067209 */ /* 0x000fe20007810000 */
[----:B------:R-:W-:-:S01]  /*15540*/  FFMA.FTZ R57, R2, R107, -R157 ;  /* 0x0000006b02397223 */ /* 0x000fc2000001089d */
[----:B------:R-:W-:Y:S01]  /*15550*/  FSEL R89, R83, -INF , P4 ;  /* 0xff80000053597808 */ /* 0x000fe20002000000 */
[----:B------:R-:W-:-:S01]  /*15560*/  FFMA.FTZ R83, R2, R93, -R157 ;  /* 0x0000005d02537223 */ /* 0x000fc2000001089d */
[----:B------:R-:W-:Y:S01]  /*15570*/  FMNMX.FTZ R6, R9, R6, !PT ;  /* 0x0000000609067209 */ /* 0x000fe20007810000 */
[----:B------:R-:W-:Y:S01]  /*15580*/  MUFU.EX2 R8, R8 ;  /* 0x0000000800087308 */ /* 0x000fe20000000800 */
[----:B------:R-:W-:Y:S01]  /*15590*/  FSEL R91, R86, -INF , P5 ;  /* 0xff800000565b7808 */ /* 0x000fe20002800000 */
[C-C-:B------:R-:W-:Y:S01]  /*155a0*/  FFMA.FTZ R12, R2.reuse, R109, -R157.reuse ;  /* 0x0000006d020c7223 */ /* 0x140fe2000001089d */
[----:B------:R-:W-:Y:S01]  /*155b0*/  FMNMX.FTZ R6, R35, R6, !PT ;  /* 0x0000000623067209 */ /* 0x000fe20007810000 */
[C-C-:B------:R-:W-:Y:S01]  /*155c0*/  FFMA.FTZ R61, R2.reuse, R111, -R157.reuse ;  /* 0x0000006f023d7223 */ /* 0x140fe2000001089d */
[----:B------:R-:W-:Y:S01]  /*155d0*/  FSEL R93, R87, -INF , P6 ;  /* 0xff800000575d7808 */ /* 0x000fe20003000000 */
[C-C-:B------:R-:W-:Y:S01]  /*155e0*/  FFMA.FTZ R14, R2.reuse, R113, -R157.reuse ;  /* 0x00000071020e7223 */ /* 0x140fe2000001089d */
[----:B------:R-:W-:Y:S01]  /*155f0*/  FMNMX.FTZ R6, R11, R6, !PT ;  /* 0x000000060b067209 */ /* 0x000fe20007810000 */
[----:B------:R-:W-:Y:S01]  /*15600*/  MUFU.EX2 R53, R53 ;  /* 0x0000003500357308 */ /* 0x000fe20000000800 */
[----:B------:R-:W-:-:S01]  /*15610*/  FFMA.FTZ R65, R2, R115, -R157 ;  /* 0x0000007302417223 */ /* 0x000fc2000001089d */
[----:B------:R-:W-:Y:S01]  /*15620*/  ISETP.NE.AND P0, PT, R20, RZ, PT ;  /* 0x000000ff1400720c */ /* 0x000fe20003f05270 */
[----:B------:R-:W-:-:S01]  /*15630*/  FFMA.FTZ R20, R2, R117, -R157 ;  /* 0x0000007502147223 */ /* 0x000fc2000001089d */
[----:B------:R-:W-:Y:S01]  /*15640*/  FMNMX.FTZ R6, R39, R6, !PT ;  /* 0x0000000627067209 */ /* 0x000fe20007810000 */
[----:B------:R-:W-:-:S01]  /*15650*/  FFMA.FTZ R69, R2, R119, -R157 ;  /* 0x0000007702457223 */ /* 0x000fc2000001089d */
[C-C-:B------:R-:W-:Y:S01]  /*15660*/  FFMA.FTZ R24, R2.reuse, R121, -R157.reuse ;  /* 0x0000007902187223 */ /* 0x140fe2000001089d */
[----:B------:R-:W-:-:S01]  /*15670*/  FFMA.FTZ R73, R2, R123, -R157 ;  /* 0x0000007b02497223 */ /* 0x000fc2000001089d */
[----:B------:R-:W-:Y:S01]  /*15680*/  FMNMX.FTZ R6, R13, R6, !PT ;  /* 0x000000060d067209 */ /* 0x000fe20007810000 */
[----:B------:R-:W-:Y:S01]  /*15690*/  MUFU.EX2 R10, R10 ;  /* 0x0000000a000a7308 */ /* 0x000fe20000000800 */
[----:B------:R-:W-:-:S01]  /*156a0*/  FFMA.FTZ R26, R2, R127, -R157 ;  /* 0x0000007f021a7223 */ /* 0x000fc2000001089d */
[C-C-:B------:R-:W-:Y:S01]  /*156b0*/  FFMA.FTZ R77, R2.reuse, R129, -R157.reuse ;  /* 0x00000081024d7223 */ /* 0x140fe2000001089d */
[----:B------:R-:W-:Y:S01]  /*156c0*/  FMNMX.FTZ R6, R43, R6, !PT ;  /* 0x000000062b067209 */ /* 0x000fe20007810000 */
[C-C-:B------:R-:W-:Y:S01]  /*156d0*/  FFMA.FTZ R28, R2.reuse, R131, -R157.reuse ;  /* 0x00000083021c7223 */ /* 0x140fe2000001089d */
[----:B------:R-:W-:-:S01]  /*156e0*/  FFMA.FTZ R81, R2, R133, -R157 ;  /* 0x0000008502517223 */ /* 0x000fc2000001089d */
[C-C-:B------:R-:W-:Y:S01]  /*156f0*/  FFMA.FTZ R30, R2.reuse, R135, -R157.reuse ;  /* 0x00000087021e7223 */ /* 0x140fe2000001089d */
[----:B------:R-:W-:Y:S01]  /*15700*/  FMNMX.FTZ R6, R15, R6, !PT ;  /* 0x000000060f067209 */ /* 0x000fe20007810000 */
[----:B------:R-:W0:Y:S01]  /*15710*/  MUFU.EX2 R57, R57 ;  /* 0x0000003900397308 */ /* 0x000e220000000800 */
[----:B------:R-:W-:-:S01]  /*15720*/  FFMA.FTZ R34, R2, R95, -R157 ;  /* 0x0000005f02227223 */ /* 0x000fc2000001089d */
[C-C-:B------:R-:W-:Y:S01]  /*15730*/  FFMA.FTZ R95, R2.reuse, R97, -R157.reuse ;  /* 0x00000061025f7223 */ /* 0x140fe2000001089d */
[----:B------:R-:W-:Y:S01]  /*15740*/  FMNMX.FTZ R6, R47, R6, !PT ;  /* 0x000000062f067209 */ /* 0x000fe20007810000 */
[C-C-:B------:R-:W-:Y:S01]  /*15750*/  FFMA.FTZ R32, R2.reuse, R99, -R157.reuse ;  /* 0x0000006302207223 */ /* 0x140fe2000001089d */
[----:B------:R-:W-:-:S01]  /*15760*/  FFMA.FTZ R87, R2, R101, -R157 ;  /* 0x0000006502577223 */ /* 0x000fc2000001089d */
[C-C-:B------:R-:W-:Y:S01]  /*15770*/  FFMA.FTZ R36, R2.reuse, R103, -R157.reuse ;  /* 0x0000006702247223 */ /* 0x140fe2000001089d */
        /* <DEDUP_REMOVED lines=10> */
[----:B0-----:R-:W-:Y:S01]  /*15820*/  F2FP.SATFINITE.E4M3.F32.PACK_AB_MERGE_C R228, R57, R10, RZ ;  /* 0x0000000a39e4723e */ /* 0x001fe200048070ff */
[C-C-:B------:R-:W-:Y:S01]  /*15830*/  FFMA.FTZ R44, R2.reuse, R155, -R157.reuse ;  /* 0x0000009b022c7223 */ /* 0x140fe2000001089d */
[----:B------:R-:W-:Y:S01]  /*15840*/  FMNMX.FTZ R6, R55, R6, !PT ;  /* 0x0000000637067209 */ /* 0x000fe20007810000 */
[C-C-:B------:R-:W-:Y:S01]  /*15850*/  FFMA.FTZ R105, R2.reuse, R105, -R157.reuse ;  /* 0x0000006902697223 */ /* 0x140fe2000001089d */
[----:B------:R-:W-:Y:S01]  /*15860*/  F2FP.SATFINITE.E4M3.F32.PACK_AB_MERGE_C R228, R53, R8, R228 ;  /* 0x0000000835e4723e */ /* 0x000fe200048070e4 */
[C-C-:B------:R-:W-:Y:S01]  /*15870*/  FFMA.FTZ R42, R2.reuse, R147, -R157.reuse ;  /* 0x00000093022a7223 */ /* 0x140fe2000001089d */
[----:B------:R-:W-:Y:S01]  /*15880*/  FMNMX.FTZ R6, R29, R6, !PT ;  /* 0x000000061d067209 */ /* 0x000fe20007810000 */
[----:B------:R-:W-:Y:S01]  /*15890*/  MUFU.EX2 R14, R14 ;  /* 0x0000000e000e7308 */ /* 0x000fe20000000800 */
[----:B------:R-:W-:-:S01]  /*158a0*/  FFMA.FTZ R103, R2, R149, -R157 ;  /* 0x0000009502677223 */ /* 0x000fc2000001089d */
[--C-:B------:R-:W-:Y:S01]  /*158b0*/  IMAD.MOV.U32 R149, RZ, RZ, R151.reuse ;  /* 0x000000ffff957224 */ /* 0x100fe200078e0097 */
[----:B------:R-:W-:Y:S01]  /*158c0*/  FMNMX.FTZ R6, R59, R6, !PT ;  /* 0x000000063b067209 */ /* 0x000fe20007810000 */
[--C-:B------:R-:W-:Y:S01]  /*158d0*/  IMAD.MOV.U32 R145, RZ, RZ, R151.reuse ;  /* 0x000000ffff917224 */ /* 0x100fe200078e0097 */
[-C--:B------:R-:W-:Y:S01]  /*158e0*/  MOV R147, R151.reuse ;  /* 0x0000009700937202 */ /* 0x080fe20000000f00 */
[--C-:B------:R-:W-:Y:S01]  /*158f0*/  IMAD.MOV.U32 R141, RZ, RZ, R151.reuse ;  /* 0x000000ffff8d7224 */ /* 0x100fe200078e0097 */
[----:B------:R-:W-:Y:S01]  /*15900*/  FMNMX.FTZ R6, R33, R6, !PT ;  /* 0x0000000621067209 */ /* 0x000fe20007810000 */
[----:B------:R-:W0:Y:S01]  /*15910*/  MUFU.EX2 R65, R65 ;  /* 0x0000004100417308 */ /* 0x000e220000000800 */
[-C--:B------:R-:W-:Y:S01]  /*15920*/  MOV R143, R151.reuse ;  /* 0x00000097008f7202 */ /* 0x080fe20000000f00 */
[--C-:B------:R-:W-:Y:S01]  /*15930*/  IMAD.MOV.U32 R137, RZ, RZ, R151.reuse ;  /* 0x000000ffff897224 */ /* 0x100fe200078e0097 */
[----:B------:R-:W-:Y:S01]  /*15940*/  FMNMX.FTZ R6, R63, R6, !PT ;  /* 0x000000063f067209 */ /* 0x000fe20007810000 */
[--C-:B------:R-:W-:Y:S01]  /*15950*/  IMAD.MOV.U32 R133, RZ, RZ, R151.reuse ;  /* 0x000000ffff857224 */ /* 0x100fe200078e0097 */
[-C--:B------:R-:W-:Y:S01]  /*15960*/  MOV R139, R151.reuse ;  /* 0x00000097008b7202 */ /* 0x080fe20000000f00 */
[--C-:B------:R-:W-:Y:S01]  /*15970*/  IMAD.MOV.U32 R129, RZ, RZ, R151.reuse ;  /* 0x000000ffff817224 */ /* 0x100fe200078e0097 */
[----:B------:R-:W-:Y:S01]  /*15980*/  FMNMX.FTZ R6, R37, R6, !PT ;  /* 0x0000000625067209 */ /* 0x000fe20007810000 */
[----:B------:R-:W-:Y:S01]  /*15990*/  MUFU.EX2 R20, R20 ;  /* 0x0000001400147308 */ /* 0x000fe20000000800 */
        /* <DEDUP_REMOVED lines=8> */
[----:B0-----:R-:W-:Y:S01]  /*15a20*/  F2FP.SATFINITE.E4M3.F32.PACK_AB_MERGE_C R230, R65, R14, RZ ;  /* 0x0000000e41e6723e */ /* 0x001fe200048070ff */
[--C-:B------:R-:W-:Y:S01]  /*15a30*/  IMAD.MOV.U32 R109, RZ, RZ, R151.reuse ;  /* 0x000000ffff6d7224 */ /* 0x100fe200078e0097 */
[----:B------:R-:W-:Y:S01]  /*15a40*/  FMNMX.FTZ R6, R71, R6, !PT ;  /* 0x0000000647067209 */ /* 0x000fe20007810000 */
[--C-:B------:R-:W-:Y:S01]  /*15a50*/  IMAD.MOV.U32 R86, RZ, RZ, R151.reuse ;  /* 0x000000ffff567224 */ /* 0x100fe200078e0097 */
[----:B------:R-:W-:Y:S01]  /*15a60*/  F2FP.SATFINITE.E4M3.F32.PACK_AB_MERGE_C R230, R61, R12, R230 ;  /* 0x0000000c3de6723e */ /* 0x000fe200048070e6 */
[----:B------:R-:W-:Y:S01]  /*15a70*/  IMAD.MOV.U32 R78, RZ, RZ, R151 ;  /* 0x000000ffff4e7224 */ /* 0x000fe200078e0097 */
[----:B------:R-:W-:Y:S01]  /*15a80*/  FMNMX.FTZ R6, R45, R6, !PT ;  /* 0x000000062d067209 */ /* 0x000fe20007810000 */
[----:B------:R-:W-:Y:S01]  /*15a90*/  MUFU.EX2 R24, R24 ;  /* 0x0000001800187308 */ /* 0x000fe20000000800 */
[----:B------:R-:W-:-:S02]  /*15aa0*/  MOV R127, R151 ;  /* 0x00000097007f7202 */ /* 0x000fc40000000f00 */
[----:B------:R-:W-:Y:S02]  /*15ab0*/  FMNMX.FTZ R6, R75, R6, !PT ;  /* 0x000000064b067209 */ /* 0x000fe40007810000 */
[-C--:B------:R-:W-:Y:S02]  /*15ac0*/  MOV R123, R151.reuse ;  /* 0x00000097007b7202 */ /* 0x080fe40000000f00 */
[----:B------:R-:W-:Y:S01]  /*15ad0*/  FMNMX.FTZ R6, R49, R6, !PT ;  /* 0x0000000631067209 */ /* 0x000fe20007810000 */
[----:B------:R-:W0:Y:S01]  /*15ae0*/  MUFU.EX2 R73, R73 ;  /* 0x0000004900497308 */ /* 0x000e220000000800 */
[-C--:B------:R-:W-:Y:S02]  /*15af0*/  MOV R119, R151.reuse ;  /* 0x0000009700777202 */ /* 0x080fe40000000f00 */
[----:B------:R-:W-:Y:S02]  /*15b00*/  FMNMX.FTZ R6, R79, R6, !PT ;  /* 0x000000064f067209 */ /* 0x000fe40007810000 */
[----:B------:R-:W-:-:S02]  /*15b10*/  MOV R115, R151 ;  /* 0x0000009700737202 */ /* 0x000fc40000000f00 */
[----:B------:R-:W-:Y:S01]  /*15b20*/  FMNMX.FTZ R6, R85, R6, !PT ;  /* 0x0000000655067209 */ /* 0x000fe20007810000 */
[----:B------:R-:W-:Y:S01]  /*15b30*/  MUFU.EX2 R26, R26 ;  /* 0x0000001a001a7308 */ /* 0x000fe20000000800 */
[----:B------:R-:W-:Y:S02]  /*15b40*/  MOV R111, R151 ;  /* 0x00000097006f7202 */ /* 0x000fe40000000f00 */
[----:B------:R-:W-:-:S04]  /*15b50*/  FMNMX.FTZ R6, R89, R6, !PT ;  /* 0x0000000659067209 */ /* 0x000fc80007810000 */
[----:B------:R-:W-:Y:S01]  /*15b60*/  FMNMX.FTZ R6, R91, R6, !PT ;  /* 0x000000065b067209 */ /* 0x000fe20007810000 */
[----:B------:R-:W-:Y:S01]  /*15b70*/  MUFU.EX2 R77, R77 ;  /* 0x0000004d004d7308 */ /* 0x000fe20000000800 */
[----:B0-----:R-:W-:Y:S02]  /*15b80*/  F2FP.SATFINITE.E4M3.F32.PACK_AB_MERGE_C R224, R73, R24, RZ ;  /* 0x0000001849e0723e */ /* 0x001fe400048070ff */
[----:B------:R-:W-:Y:S02]  /*15b90*/  FMNMX.FTZ R6, R93, R6, !PT ;  /* 0x000000065d067209 */ /* 0x000fe40007810000 */
[----:B------:R-:W-:-:S03]  /*15ba0*/  F2FP.SATFINITE.E4M3.F32.PACK_AB_MERGE_C R224, R69, R20, R224 ;  /* 0x0000001445e0723e */ /* 0x000fc600048070e0 */
[----:B------:R-:W0:Y:S01]  /*15bb0*/  SHFL.BFLY PT, R107, R6, 0x2, 0x1f ;  /* 0x0c401f00066b7f89 */ /* 0x000e2200000e0000 */
[----:B------:R-:W-:Y:S08]  /*15bc0*/  MUFU.EX2 R28, R28 ;  /* 0x0000001c001c7308 */ /* 0x000ff00000000800 */
[----:B------:R-:W2:Y:S08]  /*15bd0*/  MUFU.EX2 R81, R81 ;  /* 0x0000005100517308 */ /* 0x000eb00000000800 */
[----:B------:R-:W-:Y:S01]  /*15be0*/  MUFU.EX2 R30, R30 ;  /* 0x0000001e001e7308 */ /* 0x000fe20000000800 */
[----:B0-----:R-:W-:-:S07]  /*15bf0*/  FMNMX.FTZ R107, R6, R107, !PT ;  /* 0x0000006b066b7209 */ /* 0x001fce0007810000 */
[----:B------:R-:W-:Y:S01]  /*15c00*/  MUFU.EX2 R83, R83 ;  /* 0x0000005300537308 */ /* 0x000fe20000000800 */
[----:B--2---:R-:W-:Y:S01]  /*15c10*/  F2FP.SATFINITE.E4M3.F32.PACK_AB_MERGE_C R226, R81, R28, RZ ;  /* 0x0000001c51e2723e */ /* 0x004fe200048070ff */
[----:B------:R-:W0:Y:S03]  /*15c20*/  SHFL.BFLY PT, R6, R107, 0x1, 0x1f ;  /* 0x0c201f006b067f89 */ /* 0x000e2600000e0000 */
[----:B------:R-:W-:-:S03]  /*15c30*/  F2FP.SATFINITE.E4M3.F32.PACK_AB_MERGE_C R226, R77, R26, R226 ;  /* 0x0000001a4de2723e */ /* 0x000fc600048070e2 */
[----:B------:R-:W-:Y:S08]  /*15c40*/  MUFU.EX2 R34, R34 ;  /* 0x0000002200227308 */ /* 0x000ff00000000800 */
[----:B------:R-:W2:Y:S08]  /*15c50*/  MUFU.EX2 R95, R95 ;  /* 0x0000005f005f7308 */ /* 0x000eb00000000800 */
[----:B------:R-:W-:Y:S01]  /*15c60*/  MUFU.EX2 R32, R32 ;  /* 0x0000002000207308 */ /* 0x000fe20000000800 */
[----:B0-----:R-:W-:-:S02]  /*15c70*/  FMNMX.FTZ R6, R107, R6, !PT ;  /* 0x000000066b067209 */ /* 0x001fc40007810000 */
[----:B------:R-:W-:Y:S02]  /*15c80*/  MOV R107, R151 ;  /* 0x00000097006b7202 */ /* 0x000fe40000000f00 */
[----:B------:R-:W-:Y:S01]  /*15c90*/  FSETP.NEU.FTZ.AND P2, PT, R6, -INF , PT ;  /* 0xff8000000600780b */ /* 0x000fe20003f5d000 */
[----:B------:R-:W-:Y:S02]  /*15ca0*/  FFMA.FTZ R46, R2, R6, -8 ;  /* 0xc1000000022e7423 */ /* 0x000fe40000010006 */
[----:B------:R-:W-:Y:S01]  /*15cb0*/  MUFU.EX2 R87, R87 ;  /* 0x0000005700577308 */ /* 0x000fe20000000800 */
[----:B--2---:R-:W-:Y:S02]  /*15cc0*/  F2FP.SATFINITE.E4M3.F32.PACK_AB_MERGE_C R220, R95, R34, RZ ;  /* 0x000000225fdc723e */ /* 0x004fe400048070ff */
[----:B------:R-:W-:Y:S02]  /*15cd0*/  FSEL R52, R46, RZ, P2 ;  /* 0x000000ff2e347208 */ /* 0x000fe40001000000 */
[----:B------:R-:W-:Y:S01]  /*15ce0*/  ISETP.GE.AND P2, PT, R125, 0x81, PT ;  /* 0x000000817d00780c */ /* 0x000fe20003f46270 */
[----:B------:R-:W-:-:S02]  /*15cf0*/  IMAD.MOV.U32 R125, RZ, RZ, R151 ;  /* 0x000000ffff7d7224 */ /* 0x000fc400078e0097 */
[----:B------:R-:W-:Y:S01]  /*15d00*/  MUFU.EX2 R36, R36 ;  /* 0x0000002400247308 */ /* 0x000fe20000000800 */
[----:B------:R-:W-:-:S01]  /*15d10*/  FFMA.FTZ R5, R2, R5, -R52 ;  /* 0x0000000502057223 */ /* 0x000fc20000010834 */
[C-C-:B------:R-:W-:Y:S01]  /*15d20*/  FFMA.FTZ R46, R2.reuse, R27, -R52.reuse ;  /* 0x0000001b022e7223 */ /* 0x140fe20000010834 */
[----:B------:R-:W-:-:S01]  /*15d30*/  FFMA.FTZ R27, R2, R7, -R52 ;  /* 0x00000007021b7223 */ /* 0x000fc20000010834 */
[C-C-:B------:R-:W-:Y:S01]  /*15d40*/  FFMA.FTZ R31, R2.reuse, R31, -R52.reuse ;  /* 0x0000001f021f7223 */ /* 0x140fe20000010834 */
[----:B------:R-:W-:-:S01]  /*15d50*/  FFMA.FTZ R7, R2, R9, -R52 ;  /* 0x0000000902077223 */ /* 0x000fc20000010834 */
[C-C-:B------:R-:W-:Y:S01]  /*15d60*/  FFMA.FTZ R48, R2.reuse, R35, -R52.reuse ;  /* 0x0000002302307223 */ /* 0x140fe20000010834 */
[----:B------:R-:W-:-:S01]  /*15d70*/  FFMA.FTZ R9, R2, R13, -R52 ;  /* 0x0000000d02097223 */ /* 0x000fc20000010834 */
[----:B------:R-:W-:Y:S01]  /*15d80*/  MUFU.EX2 R5, R5 ;  /* 0x0000000500057308 */ /* 0x000fe20000000800 */
[----:B------:R-:W-:-:S01]  /*15d90*/  FFMA.FTZ R11, R2, R11, -R52 ;  /* 0x0000000b020b7223 */ /* 0x000fc20000010834 */
[----:B------:R-:W-:Y:S01]  /*15da0*/  FADD.FTZ R13, R8, R53 ;  /* 0x00000035080d7221 */ /* 0x000fe20000010000 */
[----:B------:R-:W-:-:S01]  /*15db0*/  FFMA.FTZ R39, R2, R39, -R52 ;  /* 0x0000002702277223 */ /* 0x000fc20000010834 */
[C-C-:B------:R-:W-:Y:S01]  /*15dc0*/  FFMA.FTZ R50, R2.reuse, R43, -R52.reuse ;  /* 0x0000002b02327223 */ /* 0x140fe20000010834 */
[----:B------:R-:W-:-:S01]  /*15dd0*/  FFMA.FTZ R15, R2, R15, -R52 ;  /* 0x0000000f020f7223 */ /* 0x000fc20000010834 */
[----:B------:R-:W-:Y:S01]  /*15de0*/  FADD.FTZ R70, R10, R13 ;  /* 0x0000000d0a467221 */ /* 0x000fe20000010000 */
[----:B------:R-:W-:-:S01]  /*15df0*/  FFMA.FTZ R47, R2, R47, -R52 ;  /* 0x0000002f022f7223 */ /* 0x000fc20000010834 */
[----:B------:R-:W0:Y:S01]  /*15e00*/  MUFU.EX2 R46, R46 ;  /* 0x0000002e002e7308 */ /* 0x000e220000000800 */
[----:B------:R-:W-:-:S01]  /*15e10*/  FFMA.FTZ R51, R2, R51, -R52 ;  /* 0x0000003302337223 */ /* 0x000fc20000010834 */
[C-C-:B------:R-:W-:Y:S01]  /*15e20*/  FFMA.FTZ R25, R2.reuse, R25, -R52.reuse ;  /* 0x0000001902197223 */ /* 0x140fe20000010834 */
[----:B------:R-:W-:-:S01]  /*15e30*/  FFMA.FTZ R55, R2, R55, -R52 ;  /* 0x0000003702377223 */ /* 0x000fc20000010834 */
[C-C-:B------:R-:W-:Y:S01]  /*15e40*/  FFMA.FTZ R29, R2.reuse, R29, -R52.reuse ;  /* 0x0000001d021d7223 */ /* 0x140fe20000010834 */
[----:B------:R-:W-:-:S01]  /*15e50*/  FFMA.FTZ R59, R2, R59, -R52 ;  /* 0x0000003b023b7223 */ /* 0x000fc20000010834 */
[C-C-:B------:R-:W-:Y:S01]  /*15e60*/  FFMA.FTZ R33, R2.reuse, R33, -R52.reuse ;  /* 0x0000002102217223 */ /* 0x140fe20000010834 */
[----:B------:R-:W-:-:S01]  /*15e70*/  FFMA.FTZ R63, R2, R63, -R52 ;  /* 0x0000003f023f7223 */ /* 0x000fc20000010834 */
[----:B------:R-:W2:Y:S01]  /*15e80*/  MUFU.EX2 R27, R27 ;  /* 0x0000001b001b7308 */ /* 0x000ea20000000800 */
[----:B------:R-:W-:-:S01]  /*15e90*/  FFMA.FTZ R37, R2, R37, -R52 ;  /* 0x0000002502257223 */ /* 0x000fc20000010834 */
[C-C-:B------:R-:W-:Y:S01]  /*15ea0*/  FFMA.FTZ R67, R2.reuse, R67, -R52.reuse ;  /* 0x0000004302437223 */ /* 0x140fe20000010834 */
[----:B------:R-:W-:-:S01]  /*15eb0*/  FFMA.FTZ R41, R2, R41, -R52 ;  /* 0x0000002902297223 */ /* 0x000fc20000010834 */
[C-C-:B------:R-:W-:Y:S01]  /*15ec0*/  FFMA.FTZ R71, R2.reuse, R71, -R52.reuse ;  /* 0x0000004702477223 */ /* 0x140fe20000010834 */
[----:B------:R-:W-:-:S01]  /*15ed0*/  FFMA.FTZ R45, R2, R45, -R52 ;  /* 0x0000002d022d7223 */ /* 0x000fc20000010834 */
[C-C-:B------:R-:W-:Y:S01]  /*15ee0*/  FFMA.FTZ R75, R2.reuse, R75, -R52.reuse ;  /* 0x0000004b024b7223 */ /* 0x140fe20000010834 */
[----:B------:R-:W-:-:S01]  /*15ef0*/  FFMA.FTZ R49, R2, R49, -R52 ;  /* 0x0000003102317223 */ /* 0x000fc20000010834 */
[----:B------:R3:W4:Y:S01]  /*15f00*/  MUFU.EX2 R54, R31 ;  /* 0x0000001f00367308 */ /* 0x0007220000000800 */
[----:B0-----:R-:W-:-:S01]  /*15f10*/  FADD.FTZ R68, R5, R46 ;  /* 0x0000002e05447221 */ /* 0x001fc20000010000 */
[C-C-:B------:R-:W-:Y:S01]  /*15f20*/  FFMA.FTZ R79, R2.reuse, R79, -R52.reuse ;  /* 0x0000004f024f7223 */ /* 0x140fe20000010834 */
[----:B------:R-:W-:-:S01]  /*15f30*/  FFMA.FTZ R85, R2, R85, -R52 ;  /* 0x0000005502557223 */ /* 0x000fc20000010834 */
[C-C-:B------:R-:W-:Y:S01]  /*15f40*/  FFMA.FTZ R89, R2.reuse, R89, -R52.reuse ;  /* 0x0000005902597223 */ /* 0x140fe20000010834 */
[----:B------:R-:W-:-:S01]  /*15f50*/  FFMA.FTZ R91, R2, R91, -R52 ;  /* 0x0000005b025b7223 */ /* 0x000fc20000010834 */
[----:B------:R-:W-:Y:S01]  /*15f60*/  F2FP.SATFINITE.E4M3.F32.PACK_AB_MERGE_C R220, R83, R30, R220 ;  /* 0x0000001e53dc723e */ /* 0x000fe200048070dc */
[----:B------:R-:W-:Y:S01]  /*15f70*/  IMAD.MOV.U32 R53, RZ, RZ, R151 ;  /* 0x000000ffff357224 */ /* 0x000fe200078e0097 */
[----:B------:R-:W0:Y:S01]  /*15f80*/  MUFU.EX2 R7, R7 ;  /* 0x0000000700077308 */ /* 0x000e220000000800 */
[----:B--2---:R-:W-:-:S01]  /*15f90*/  FADD.FTZ R13, R27, R68 ;  /* 0x000000441b0d7221 */ /* 0x004fc20000010000 */
[----:B------:R-:W-:-:S02]  /*15fa0*/  MOV R43, R151 ;  /* 0x00000097002b7202 */ /* 0x000fc40000000f00 */
[----:B---3--:R-:W-:-:S04]  /*15fb0*/  MOV R31, R151 ;  /* 0x00000097001f7202 */ /* 0x008fc80000000f00 */
[----:B------:R-:W2:Y:S01]  /*15fc0*/  MUFU.EX2 R48, R48 ;  /* 0x0000003000307308 */ /* 0x000ea20000000800 */
[----:B----4-:R-:W-:-:S01]  /*15fd0*/  FADD.FTZ R68, R54, R13 ;  /* 0x0000000d36447221 */ /* 0x010fc20000010000 */
[----:B------:R-:W-:Y:S01]  /*15fe0*/  F2FP.SATFINITE.E4M3.F32.PACK_AB_MERGE_C R229, R54, R27, RZ ;  /* 0x0000001b36e5723e */ /* 0x000fe200048070ff */
[----:B------:R-:W-:Y:S01]  /*15ff0*/  IMAD.MOV.U32 R54, RZ, RZ, R151 ;  /* 0x000000ffff367224 */ /* 0x000fe200078e0097 */
[----:B------:R-:W-:Y:S02]  /*16000*/  MOV R27, R151 ;  /* 0x00000097001b7202 */ /* 0x000fe40000000f00 */
[----:B------:R-:W-:Y:S01]  /*16010*/  F2FP.SATFINITE.E4M3.F32.PACK_AB_MERGE_C R229, R46, R5, R229 ;  /* 0x000000052ee5723e */ /* 0x000fe200048070e5 */
[----:B------:R-:W-:Y:S01]  /*16020*/  IMAD.MOV.U32 R46, RZ, RZ, R151 ;  /* 0x000000ffff2e7224 */ /* 0x000fe200078e0097 */
[----:B------:R3:W4:Y:S01]  /*16030*/  MUFU.EX2 R35, R11 ;  /* 0x0000000b00237308 */ /* 0x0007220000000800 */
[----:B0-----:R-:W-:-:S07]  /*16040*/  FADD.FTZ R13, R7, R68 ;  /* 0x00000044070d7221 */ /* 0x001fce0000010000 */
[----:B------:R0:W1:Y:S01]  /*16050*/  MUFU.EX2 R56, R39 ;  /* 0x0000002700387308 */ /* 0x0000620000000800 */
[----:B---3--:R-:W-:-:S01]  /*16060*/  FFMA.FTZ R11, R2, R21, -R52 ;  /* 0x00000015020b7223 */ /* 0x008fc20000010834 */
[----:B------:R-:W-:Y:S01]  /*16070*/  FADD.FTZ R21, R57, R70 ;  /* 0x0000004639157221 */ /* 0x000fe20000010000 */
[----:B--2---:R-:W-:-:S01]  /*16080*/  FADD.FTZ R68, R48, R13 ;  /* 0x0000000d30447221 */ /* 0x004fc20000010000 */
[----:B------:R-:W-:Y:S01]  /*16090*/  FFMA.FTZ R52, R2, R93, -R52 ;  /* 0x0000005d02347223 */ /* 0x000fe20000010834 */
[----:B------:R-:W-:Y:S02]  /*160a0*/  IMAD.MOV.U32 R93, RZ, RZ, R151 ;  /* 0x000000ffff5d7224 */ /* 0x000fe400078e0097 */
[----:B------:R-:W-:Y:S01]  /*160b0*/  FADD.FTZ R70, R12, R21 ;  /* 0x000000150c467221 */ /* 0x000fe20000010000 */
[----:B------:R-:W-:Y:S01]  /*160c0*/  IMAD.MOV.U32 R57, RZ, RZ, R151 ;  /* 0x000000ffff397224 */ /* 0x000fe200078e0097 */
[----:B------:R-:W2:Y:S01]  /*160d0*/  MUFU.EX2 R9, R9 ;  /* 0x0000000900097308 */ /* 0x000ea20000000800 */
[----:B----4-:R-:W-:-:S01]  /*160e0*/  FADD.FTZ R13, R35, R68 ;  /* 0x00000044230d7221 */ /* 0x010fc20000010000 */
[----:B------:R-:W-:Y:S01]  /*160f0*/  FADD.FTZ R21, R61, R70 ;  /* 0x000000463d157221 */ /* 0x000fe20000010000 */
[----:B------:R-:W-:Y:S01]  /*16100*/  IMAD.MOV.U32 R61, RZ, RZ, R151 ;  /* 0x000000ffff3d7224 */ /* 0x000fe200078e0097 */
[----:B0-----:R-:W-:-:S02]  /*16110*/  MOV R39, R151 ;  /* 0x0000009700277202 */ /* 0x001fc40000000f00 */
[----:B------:R-:W-:-:S02]  /*16120*/  FADD.FTZ R70, R14, R21 ;  /* 0x000000150e467221 */ /* 0x000fc40000010000 */
[----:B------:R-:W0:Y:S01]  /*16130*/  MUFU.EX2 R50, R50 ;  /* 0x0000003200327308 */ /* 0x000e220000000800 */
[----:B-1----:R-:W-:-:S01]  /*16140*/  FADD.FTZ R68, R56, R13 ;  /* 0x0000000d38447221 */ /* 0x002fc20000010000 */
[----:B------:R-:W-:Y:S01]  /*16150*/  FADD.FTZ R21, R65, R70 ;  /* 0x0000004641157221 */ /* 0x000fe20000010000 */
[----:B------:R-:W-:Y:S01]  /*16160*/  F2FP.SATFINITE.E4M3.F32.PACK_AB_MERGE_C R231, R56, R35, RZ ;  /* 0x0000002338e7723e */ /* 0x000fe200048070ff */
[----:B------:R-:W-:Y:S01]  /*16170*/  IMAD.MOV.U32 R65, RZ, RZ, R151 ;  /* 0x000000ffff417224 */ /* 0x000fe200078e0097 */
[----:B------:R-:W-:Y:S01]  /*16180*/  MOV R35, R151 ;  /* 0x0000009700237202 */ /* 0x000fe20000000f00 */
[----:B------:R-:W-:Y:S01]  /*16190*/  FADD.FTZ R70, R20, R21 ;  /* 0x0000001514467221 */ /* 0x000fe20000010000 */
        /* <DEDUP_REMOVED lines=8> */
[----:B------:R2:W3:Y:S01]  /*16220*/  MUFU.EX2 R58, R47 ;  /* 0x0000002f003a7308 */ /* 0x0004e20000000800 */
[----:B0-----:R-:W-:-:S01]  /*16230*/  FADD.FTZ R70, R50, R13 ;  /* 0x0000000d32467221 */ /* 0x001fc20000010000 */
[----:B------:R-:W-:Y:S01]  /*16240*/  FADD.FTZ R21, R73, R72 ;  /* 0x0000004849157221 */ /* 0x000fe20000010000 */
[----:B------:R-:W-:-:S03]  /*16250*/  IMAD.MOV.U32 R73, RZ, RZ, R151 ;  /* 0x000000ffff497224 */ /* 0x000fc600078e0097 */
[----:B------:R-:W-:Y:S01]  /*16260*/  FADD.FTZ R72, R26, R21 ;  /* 0x000000151a487221 */ /* 0x000fe20000010000 */
[----:B------:R-:W-:Y:S01]  /*16270*/  IMAD.MOV.U32 R26, RZ, RZ, R151 ;  /* 0x000000ffff1a7224 */ /* 0x000fe200078e0097 */
[----:B------:R-:W0:Y:S01]  /*16280*/  MUFU.EX2 R11, R11 ;  /* 0x0000000b000b7308 */ /* 0x000e220000000800 */
[----:B-1----:R-:W-:-:S01]  /*16290*/  FADD.FTZ R13, R15, R70 ;  /* 0x000000460f0d7221 */ /* 0x002fc20000010000 */
[----:B------:R-:W-:Y:S01]  /*162a0*/  FADD.FTZ R21, R77, R72 ;  /* 0x000000484d157221 */ /* 0x000fe20000010000 */
[--C-:B------:R-:W-:Y:S01]  /*162b0*/  IMAD.MOV.U32 R77, RZ, RZ, R151.reuse ;  /* 0x000000ffff4d7224 */ /* 0x100fe200078e0097 */
[----:B--2---:R-:W-:Y:S01]  /*162c0*/  MOV R47, R151 ;  /* 0x00000097002f7202 */ /* 0x004fe20000000f00 */
[----:B------:R-:W-:-:S03]  /*162d0*/  IMAD.MOV.U32 R72, RZ, RZ, R151 ;  /* 0x000000ffff487224 */ /* 0x000fc600078e0097 */
[----:B------:R1:W2:Y:S01]  /*162e0*/  MUFU.EX2 R60, R51 ;  /* 0x00000033003c7308 */ /* 0x0002a20000000800 */
[----:B---3--:R-:W-:-:S01]  /*162f0*/  FADD.FTZ R70, R58, R13 ;  /* 0x0000000d3a467221 */ /* 0x008fc20000010000 */
[----:B------:R-:W-:Y:S01]  /*16300*/  F2FP.SATFINITE.E4M3.F32.PACK_AB_MERGE_C R225, R58, R15, RZ ;  /* 0x0000000f3ae1723e */ /* 0x000fe200048070ff */
[----:B------:R-:W-:-:S03]  /*16310*/  IMAD.MOV.U32 R58, RZ, RZ, R151 ;  /* 0x000000ffff3a7224 */ /* 0x000fc600078e0097 */
[----:B------:R-:W-:Y:S01]  /*16320*/  F2FP.SATFINITE.E4M3.F32.PACK_AB_MERGE_C R225, R50, R9, R225 ;  /* 0x0000000932e1723e */ /* 0x000fe200048070e1 */
[----:B------:R-:W-:Y:S01]  /*16330*/  IMAD.MOV.U32 R50, RZ, RZ, R151 ;  /* 0x000000ffff327224 */ /* 0x000fe200078e0097 */
[----:B------:R-:W3:Y:S01]  /*16340*/  MUFU.EX2 R25, R25 ;  /* 0x0000001900197308 */ /* 0x000ee20000000800 */
[----:B0-----:R-:W-:-:S01]  /*16350*/  FADD.FTZ R13, R11, R70 ;  /* 0x000000460b0d7221 */ /* 0x001fc20000010000 */
[----:B------:R-:W-:Y:S01]  /*16360*/  FADD.FTZ R70, R28, R21 ;  /* 0x000000151c467221 */ /* 0x000fe20000010000 */
[----:B-1----:R-:W-:-:S03]  /*16370*/  MOV R51, R151 ;  /* 0x0000009700337202 */ /* 0x002fc60000000f00 */
[----:B------:R-:W-:Y:S01]  /*16380*/  FADD.FTZ R81, R81, R70 ;  /* 0x0000004651517221 */ /* 0x000fe20000010000 */
[----:B------:R-:W-:Y:S01]  /*16390*/  IMAD.MOV.U32 R70, RZ, RZ, R151 ;  /* 0x000000ffff467224 */ /* 0x000fe200078e0097 */
[----:B------:R0:W1:Y:S01]  /*163a0*/  MUFU.EX2 R62, R55 ;  /* 0x00000037003e7308 */ /* 0x0000620000000800 */
[----:B--2---:R-:W-:-:S01]  /*163b0*/  FADD.FTZ R14, R60, R13 ;  /* 0x0000000d3c0e7221 */ /* 0x004fc20000010000 */
[----:B------:R-:W-:Y:S01]  /*163c0*/  FADD.FTZ R24, R30, R81 ;  /* 0x000000511e187221 */ /* 0x000fe20000010000 */
[--C-:B------:R-:W-:Y:S02]  /*163d0*/  IMAD.MOV.U32 R81, RZ, RZ, R151.reuse ;  /* 0x000000ffff517224 */ /* 0x100fe400078e0097 */
[----:B------:R-:W-:Y:S02]  /*163e0*/  IMAD.MOV.U32 R30, RZ, RZ, R151 ;  /* 0x000000ffff1e7224 */ /* 0x000fe400078e0097 */
[----:B------:R-:W-:-:S01]  /*163f0*/  FADD.FTZ R15, R83, R24 ;  /* 0x00000018530f7221 */ /* 0x000fc20000010000 */
[----:B------:R-:W-:Y:S01]  /*16400*/  MOV R83, R151 ;  /* 0x0000009700537202 */ /* 0x000fe20000000f00 */
[----:B------:R-:W2:Y:S01]  /*16410*/  MUFU.EX2 R29, R29 ;  /* 0x0000001d001d7308 */ /* 0x000ea20000000800 */
[----:B---3--:R-:W-:-:S01]  /*16420*/  FADD.FTZ R13, R25, R14 ;  /* 0x0000000e190d7221 */ /* 0x008fc20000010000 */
[----:B------:R-:W-:Y:S01]  /*16430*/  FADD.FTZ R28, R34, R15 ;  /* 0x0000000f221c7221 */ /* 0x000fe20000010000 */
[----:B0-----:R-:W-:Y:S01]  /*16440*/  MOV R55, R151 ;  /* 0x0000009700377202 */ /* 0x001fe20000000f00 */
[----:B------:R-:W-:-:S02]  /*16450*/  IMAD.MOV.U32 R34, RZ, RZ, R151 ;  /* 0x000000ffff227224 */ /* 0x000fc400078e0097 */
[----:B------:R-:W-:-:S01]  /*16460*/  FADD.FTZ R95, R95, R28 ;  /* 0x0000001c5f5f7221 */ /* 0x000fc20000010000 */
[----:B------:R-:W-:Y:S01]  /*16470*/  IMAD.MOV.U32 R28, RZ, RZ, R151 ;  /* 0x000000ffff1c7224 */ /* 0x000fe200078e0097 */
[----:B------:R0:W3:Y:S01]  /*16480*/  MUFU.EX2 R64, R59 ;  /* 0x0000003b00407308 */ /* 0x0000e20000000800 */
        /* <DEDUP_REMOVED lines=10> */
[--C-:B------:R-:W-:Y:S01]  /*16530*/  IMAD.MOV.U32 R60, RZ, RZ, R151.reuse ;  /* 0x000000ffff3c7224 */ /* 0x100fe200078e0097 */
[----:B0-----:R-:W-:Y:S01]  /*16540*/  MOV R59, R151 ;  /* 0x00000097003b7202 */ /* 0x001fe20000000f00 */
[----:B------:R-:W-:-:S03]  /*16550*/  IMAD.MOV.U32 R25, RZ, RZ, R151 ;  /* 0x000000ffff197224 */ /* 0x000fc600078e0097 */
[----:B------:R0:W2:Y:S01]  /*16560*/  MUFU.EX2 R66, R63 ;  /* 0x0000003f00427308 */ /* 0x0000a20000000800 */
[----:B---3--:R-:W-:-:S07]  /*16570*/  FADD.FTZ R24, R64, R13 ;  /* 0x0000000d40187221 */ /* 0x008fce0000010000 */
[----:B------:R-:W3:Y:S01]  /*16580*/  MUFU.EX2 R37, R37 ;  /* 0x0000002500257308 */ /* 0x000ee20000000800 */
[----:B-1----:R-:W-:-:S01]  /*16590*/  FADD.FTZ R13, R33, R24 ;  /* 0x00000018210d7221 */ /* 0x002fc20000010000 */
[----:B0-----:R-:W-:Y:S01]  /*165a0*/  MOV R63, R151 ;  /* 0x00000097003f7202 */ /* 0x001fe20000000f00 */
[----:B------:R-:W-:-:S05]  /*165b0*/  IMAD.MOV.U32 R24, RZ, RZ, R151 ;  /* 0x000000ffff187224 */ /* 0x000fca00078e0097 */
[----:B------:R0:W1:Y:S01]  /*165c0*/  MUFU.EX2 R4, R67 ;  /* 0x0000004300047308 */ /* 0x0000620000000800 */
[C---:B--2---:R-:W-:Y:S01]  /*165d0*/  F2FP.SATFINITE.E4M3.F32.PACK_AB_MERGE_C R33, R66.reuse, R33, RZ ;  /* 0x000000214221723e */ /* 0x044fe200048070ff */
[----:B------:R-:W-:-:S03]  /*165e0*/  FADD.FTZ R66, R66, R13 ;  /* 0x0000000d42427221 */ /* 0x000fc60000010000 */
[----:B------:R-:W-:Y:S01]  /*165f0*/  F2FP.SATFINITE.E4M3.F32.PACK_AB_MERGE_C R221, R64, R29, R33 ;  /* 0x0000001d40dd723e */ /* 0x000fe20004807021 */
[----:B------:R-:W-:Y:S02]  /*16600*/  IMAD.MOV.U32 R64, RZ, RZ, R151 ;  /* 0x000000ffff407224 */ /* 0x000fe400078e0097 */
[----:B------:R-:W2:Y:S01]  /*16610*/  MUFU.EX2 R41, R41 ;  /* 0x0000002900297308 */ /* 0x000ea20000000800 */
[----:B---3--:R-:W-:-:S01]  /*16620*/  FADD.FTZ R13, R37, R66 ;  /* 0x00000042250d7221 */ /* 0x008fc20000010000 */
[----:B0-----:R-:W-:Y:S01]  /*16630*/  MOV R67, R151 ;  /* 0x0000009700437202 */ /* 0x001fe20000000f00 */
[--C-:B------:R-:W-:Y:S02]  /*16640*/  IMAD.MOV.U32 R66, RZ, RZ, R151.reuse ;  /* 0x000000ffff427224 */ /* 0x100fe400078e0097 */
[--C-:B------:R-:W-:Y:S02]  /*16650*/  IMAD.MOV.U32 R33, RZ, RZ, R151.reuse ;  /* 0x000000ffff217224 */ /* 0x100fe400078e0097 */
[----:B------:R-:W-:Y:S01]  /*16660*/  IMAD.MOV.U32 R29, RZ, RZ, R151 ;  /* 0x000000ffff1d7224 */ /* 0x000fe200078e0097 */
[----:B------:R-:W0:Y:S01]  /*16670*/  MUFU.EX2 R97, R97 ;  /* 0x0000006100617308 */ /* 0x000e220000000800 */
[----:B-1----:R-:W-:-:S07]  /*16680*/  FADD.FTZ R12, R4, R13 ;  /* 0x0000000d040c7221 */ /* 0x002fce0000010000 */
[----:B------:R1:W3:Y:S01]  /*16690*/  MUFU.EX2 R68, R71 ;  /* 0x0000004700447308 */ /* 0x0002e20000000800 */
[----:B--2---:R-:W-:-:S07]  /*166a0*/  FADD.FTZ R13, R41, R12 ;  /* 0x0000000c290d7221 */ /* 0x004fce0000010000 */
[----:B------:R-:W2:Y:S01]  /*166b0*/  MUFU.EX2 R38, R38 ;  /* 0x0000002600267308 */ /* 0x000ea20000000800 */
[C---:B0-----:R-:W-:Y:S01]  /*166c0*/  F2FP.SATFINITE.E4M3.F32.PACK_AB_MERGE_C R222, R97.reuse, R36, RZ ;  /* 0x0000002461de723e */ /* 0x041fe200048070ff */
[----:B------:R-:W-:Y:S01]  /*166d0*/  FADD.FTZ R97, R97, R20 ;  /* 0x0000001461617221 */ /* 0x000fe20000010000 */
[-C--:B-1----:R-:W-:Y:S01]  /*166e0*/  MOV R71, R151.reuse ;  /* 0x0000009700477202 */ /* 0x082fe20000000f00 */
[--C-:B------:R-:W-:Y:S01]  /*166f0*/  IMAD.MOV.U32 R36, RZ, RZ, R151.reuse ;  /* 0x000000ffff247224 */ /* 0x100fe200078e0097 */
[----:B------:R-:W-:Y:S01]  /*16700*/  F2FP.SATFINITE.E4M3.F32.PACK_AB_MERGE_C R222, R87, R32, R222 ;  /* 0x0000002057de723e */ /* 0x000fe200048070de */
[----:B------:R-:W-:Y:S01]  /*16710*/  IMAD.MOV.U32 R32, RZ, RZ, R151 ;  /* 0x000000ffff207224 */ /* 0x000fe200078e0097 */
[----:B------:R-:W-:Y:S01]  /*16720*/  MOV R87, R151 ;  /* 0x0000009700577202 */ /* 0x000fe20000000f00 */
[----:B------:R-:W0:Y:S01]  /*16730*/  MUFU.EX2 R45, R45 ;  /* 0x0000002d002d7308 */ /* 0x000e220000000800 */
[C---:B---3--:R-:W-:Y:S01]  /*16740*/  F2FP.SATFINITE.E4M3.F32.PACK_AB_MERGE_C R41, R68.reuse, R41, RZ ;  /* 0x000000294429723e */ /* 0x048fe200048070ff */
[----:B------:R-:W-:-:S03]  /*16750*/  FADD.FTZ R68, R68, R13 ;  /* 0x0000000d44447221 */ /* 0x000fc60000010000 */
[----:B------:R-:W-:Y:S01]  /*16760*/  F2FP.SATFINITE.E4M3.F32.PACK_AB_MERGE_C R223, R4, R37, R41 ;  /* 0x0000002504df723e */ /* 0x000fe20004807029 */
[----:B------:R-:W-:Y:S02]  /*16770*/  IMAD.MOV.U32 R41, RZ, RZ, R151 ;  /* 0x000000ffff297224 */ /* 0x000fe400078e0097 */
[----:B------:R-:W1:Y:S01]  /*16780*/  MUFU.EX2 R101, R101 ;  /* 0x0000006500657308 */ /* 0x000e620000000800 */
[----:B--2---:R-:W-:-:S01]  /*16790*/  FADD.FTZ R12, R38, R97 ;  /* 0x00000061260c7221 */ /* 0x004fc20000010000 */
[--C-:B------:R-:W-:Y:S02]  /*167a0*/  IMAD.MOV.U32 R97, RZ, RZ, R151.reuse ;  /* 0x000000ffff617224 */ /* 0x100fe400078e0097 */
[----:B------:R-:W-:-:S04]  /*167b0*/  IMAD.MOV.U32 R37, RZ, RZ, R151 ;  /* 0x000000ffff257224 */ /* 0x000fc800078e0097 */
[----:B------:R2:W3:Y:S01]  /*167c0*/  MUFU.EX2 R10, R75 ;  /* 0x0000004b000a7308 */ /* 0x0004e20000000800 */
[----:B0-----:R-:W-:-:S01]  /*167d0*/  FADD.FTZ R13, R45, R68 ;  /* 0x000000442d0d7221 */ /* 0x001fc20000010000 */
[----:B------:R-:W-:-:S06]  /*167e0*/  IMAD.MOV.U32 R68, RZ, RZ, R151 ;  /* 0x000000ffff447224 */ /* 0x000fcc00078e0097 */
[----:B------:R-:W-:Y:S01]  /*167f0*/  MUFU.EX2 R99, R99 ;  /* 0x0000006300637308 */ /* 0x000fe20000000800 */
[----:B-1----:R-:W-:-:S01]  /*16800*/  FADD.FTZ R12, R101, R12 ;  /* 0x0000000c650c7221 */ /* 0x002fc20000010000 */
[----:B--2---:R-:W-:-:S06]  /*16810*/  MOV R75, R151 ;  /* 0x00000097004b7202 */ /* 0x004fcc0000000f00 */
[----:B------:R-:W0:Y:S01]  /*16820*/  MUFU.EX2 R40, R40 ;  /* 0x0000002800287308 */ /* 0x000e220000000800 */
[----:B---3--:R-:W-:-:S07]  /*16830*/  FADD.FTZ R20, R10, R13 ;  /* 0x0000000d0a147221 */ /* 0x008fce0000010000 */
[----:B------:R-:W1:Y:S08]  /*16840*/  MUFU.EX2 R49, R49 ;  /* 0x0000003100317308 */ /* 0x000e700000000800 */
[----:B------:R2:W3:Y:S01]  /*16850*/  MUFU.EX2 R14, R79 ;  /* 0x0000004f000e7308 */ /* 0x0004e20000000800 */
[----:B0-----:R-:W-:Y:S01]  /*16860*/  F2FP.SATFINITE.E4M3.F32.PACK_AB_MERGE_C R216, R40, R99, RZ ;  /* 0x0000006328d8723e */ /* 0x001fe200048070ff */
[----:B------:R-:W-:-:S03]  /*16870*/  FADD.FTZ R99, R99, R12 ;  /* 0x0000000c63637221 */ /* 0x000fc60000010000 */
[----:B------:R-:W-:Y:S01]  /*16880*/  F2FP.SATFINITE.E4M3.F32.PACK_AB_MERGE_C R216, R101, R38, R216 ;  /* 0x0000002665d8723e */ /* 0x000fe200048070d8 */
[----:B------:R-:W-:-:S01]  /*16890*/  FADD.FTZ R99, R40, R99 ;  /* 0x0000006328637221 */ /* 0x000fc20000010000 */
[----:B------:R-:W-:Y:S01]  /*168a0*/  IMAD.MOV.U32 R101, RZ, RZ, R151 ;  /* 0x000000ffff657224 */ /* 0x000fe200078e0097 */
[----:B------:R-:W-:Y:S01]  /*168b0*/  MUFU.EX2 R44, R44 ;  /* 0x0000002c002c7308 */ /* 0x000fe20000000800 */
[----:B-1----:R-:W-:-:S01]  /*168c0*/  FADD.FTZ R5, R49, R20 ;  /* 0x0000001431057221 */ /* 0x002fc20000010000 */
[----:B--2---:R-:W-:Y:S01]  /*168d0*/  MOV R79, R151 ;  /* 0x00000097004f7202 */ /* 0x004fe20000000f00 */
[--C-:B------:R-:W-:Y:S02]  /*168e0*/  IMAD.MOV.U32 R40, RZ, RZ, R151.reuse ;  /* 0x000000ffff287224 */ /* 0x100fe400078e0097 */
[----:B------:R-:W-:-:S03]  /*168f0*/  IMAD.MOV.U32 R38, RZ, RZ, R151 ;  /* 0x000000ffff267224 */ /* 0x000fc600078e0097 */
[----:B------:R-:W0:Y:S01]  /*16900*/  MUFU.EX2 R105, R105 ;  /* 0x0000006900697308 */ /* 0x000e220000000800 */
[C---:B---3--:R-:W-:Y:S01]  /*16910*/  F2FP.SATFINITE.E4M3.F32.PACK_AB_MERGE_C R49, R14.reuse, R49, RZ ;  /* 0x000000310e31723e */ /* 0x048fe200048070ff */
[----:B------:R-:W-:-:S03]  /*16920*/  FADD.FTZ R14, R14, R5 ;  /* 0x000000050e0e7221 */ /* 0x000fc60000010000 */
[----:B------:R-:W-:Y:S01]  /*16930*/  F2FP.SATFINITE.E4M3.F32.PACK_AB_MERGE_C R217, R10, R45, R49 ;  /* 0x0000002d0ad9723e */ /* 0x000fe20004807031 */
[--C-:B------:R-:W-:Y:S02]  /*16940*/  IMAD.MOV.U32 R49, RZ, RZ, R151.reuse ;  /* 0x000000ffff317224 */ /* 0x100fe400078e0097 */
[----:B------:R-:W1:Y:S01]  /*16950*/  MUFU.EX2 R42, R42 ;  /* 0x0000002a002a7308 */ /* 0x000e620000000800 */
[----:B------:R-:W-:-:S07]  /*16960*/  IMAD.MOV.U32 R45, RZ, RZ, R151 ;  /* 0x000000ffff2d7224 */ /* 0x000fce00078e0097 */
[----:B------:R-:W2:Y:S01]  /*16970*/  MUFU.EX2 R85, R85 ;  /* 0x0000005500557308 */ /* 0x000ea20000000800 */
[----:B0-----:R-:W-:-:S07]  /*16980*/  F2FP.SATFINITE.E4M3.F32.PACK_AB_MERGE_C R7, R105, R44, RZ ;  /* 0x0000002c6907723e */ /* 0x001fce00048070ff */
[----:B------:R-:W0:Y:S01]  /*16990*/  MUFU.EX2 R103, R103 ;  /* 0x0000006700677308 */ /* 0x000e220000000800 */
[----:B-1----:R-:W-:-:S01]  /*169a0*/  FADD.FTZ R12, R42, R99 ;  /* 0x000000632a0c7221 */ /* 0x002fc20000010000 */
[----:B------:R-:W-:-:S06]  /*169b0*/  MOV R99, R151 ;  /* 0x0000009700637202 */ /* 0x000fcc0000000f00 */
[----:B------:R1:W3:Y:S01]  /*169c0*/  MUFU.EX2 R8, R89 ;  /* 0x0000005900087308 */ /* 0x0002e20000000800 */
[----:B--2---:R-:W-:-:S07]  /*169d0*/  FADD.FTZ R5, R85, R14 ;  /* 0x0000000e55057221 */ /* 0x004fce0000010000 */
[----:B------:R-:W-:Y:S01]  /*169e0*/  MUFU.EX2 R91, R91 ;  /* 0x0000005b005b7308 */ /* 0x000fe20000000800 */
[C---:B0-----:R-:W-:Y:S01]  /*169f0*/  F2FP.SATFINITE.E4M3.F32.PACK_AB_MERGE_C R218, R103.reuse, R42, R7 ;  /* 0x0000002a67da723e */ /* 0x041fe20004807007 */
[----:B------:R-:W-:Y:S01]  /*16a00*/  FADD.FTZ R103, R103, R12 ;  /* 0x0000000c67677221 */ /* 0x000fe20000010000 */
[--C-:B-1----:R-:W-:Y:S02]  /*16a10*/  IMAD.MOV.U32 R89, RZ, RZ, R151.reuse ;  /* 0x000000ffff597224 */ /* 0x102fe400078e0097 */
[----:B------:R-:W-:Y:S02]  /*16a20*/  IMAD.MOV.U32 R42, RZ, RZ, R151 ;  /* 0x000000ffff2a7224 */ /* 0x000fe400078e0097 */
[----:B------:R-:W-:-:S01]  /*16a30*/  FADD.FTZ R44, R44, R103 ;  /* 0x000000672c2c7221 */ /* 0x000fc20000010000 */
[----:B------:R-:W-:Y:S01]  /*16a40*/  MOV R103, R151 ;  /* 0x0000009700677202 */ /* 0x000fe20000000f00 */
[----:B------:R-:W0:Y:S01]  /*16a50*/  MUFU.EX2 R52, R52 ;  /* 0x0000003400347308 */ /* 0x000e220000000800 */
[----:B---3--:R-:W-:-:S01]  /*16a60*/  FADD.FTZ R12, R8, R5 ;  /* 0x00000005080c7221 */ /* 0x008fc20000010000 */
[----:B------:R-:W-:Y:S01]  /*16a70*/  FADD.FTZ R5, R105, R44 ;  /* 0x0000002c69057221 */ /* 0x000fe20000010000 */
[----:B------:R-:W-:-:S02]  /*16a80*/  IMAD.MOV.U32 R105, RZ, RZ, R151 ;  /* 0x000000ffff697224 */ /* 0x000fc400078e0097 */
[----:B------:R-:W-:Y:S01]  /*16a90*/  IMAD.MOV.U32 R44, RZ, RZ, R151 ;  /* 0x000000ffff2c7224 */ /* 0x000fe200078e0097 */
[----:B0-----:R-:W-:Y:S01]  /*16aa0*/  F2FP.SATFINITE.E4M3.F32.PACK_AB_MERGE_C R4, R52, R91, RZ ;  /* 0x0000005b3404723e */ /* 0x001fe200048070ff */
[----:B------:R-:W-:-:S03]  /*16ab0*/  FADD.FTZ R91, R91, R12 ;  /* 0x0000000c5b5b7221 */ /* 0x000fc60000010000 */
[----:B------:R-:W-:Y:S01]  /*16ac0*/  F2FP.SATFINITE.E4M3.F32.PACK_AB_MERGE_C R219, R8, R85, R4 ;  /* 0x0000005508db723e */ /* 0x000fe20004807004 */
[----:B------:R-:W-:-:S01]  /*16ad0*/  FADD.FTZ R10, R52, R91 ;  /* 0x0000005b340a7221 */ /* 0x000fc20000010000 */
[----:B------:R-:W-:Y:S01]  /*16ae0*/  MOV R91, R151 ;  /* 0x00000097005b7202 */ /* 0x000fe20000000f00 */
[--C-:B------:R-:W-:Y:S02]  /*16af0*/  IMAD.MOV.U32 R85, RZ, RZ, R151.reuse ;  /* 0x000000ffff557224 */ /* 0x100fe400078e0097 */
[----:B------:R-:W-:Y:S01]  /*16b00*/  IMAD.MOV.U32 R52, RZ, RZ, R151 ;  /* 0x000000ffff347224 */ /* 0x000fe200078e0097 */
[----:B------:R-:W-:Y:S06]  /*16b10*/  @!P2 BRA `(.L_x_483) ;  /* 0x000000280034a947 */ /* 0x000fec0003800000 */
[----:B------:R-:W-:Y:S01]  /*16b20*/  IADD3 R11, R153, -0x2, RZ ;  /* 0xfffffffe990b7810 */ /* 0x000fe20007ffe0ff */
[----:B------:R-:W-:Y:S01]  /*16b30*/  IMAD.MOV.U32 R14, RZ, RZ, R6 ;  /* 0x000000ffff0e7224 */ /* 0x000fe200078e0006 */
[----:B------:R-:W-:Y:S01]  /*16b40*/  MOV R12, R152 ;  /* 0x00000098000c7202 */ /* 0x000fe20000000f00 */
[----:B------:R-:W-:Y:S01]  /*16b50*/  IMAD.MOV.U32 R4, RZ, RZ, R3 ;  /* 0x000000ffff047224 */ /* 0x000fe200078e0003 */
[----:B------:R-:W-:Y:S01]  /*16b60*/  CS2R R150, SRZ ;  /* 0x0000000000967805 */ /* 0x000fe2000001ff00 */
[----:B------:R-:W-:Y:S01]  /*16b70*/  IMAD.MOV.U32 R7, RZ, RZ, R235 ;  /* 0x000000ffff077224 */ /* 0x000fe200078e00eb */
        /* <DEDUP_REMOVED lines=62> */
[----:B------:R-:W-:-:S07]  /*16f60*/  CS2R R24, SRZ ;  /* 0x0000000000187805 */ /* 0x000fce000001ff00 */
.L_x_494:
[----:B------:R-:W-:Y:S01]  /*16f70*/  ISETP.NE.AND P1, PT, R12, 0x1, PT ;  /* 0x000000010c00780c */ /* 0x000fe20003f25270 */
[----:B------:R-:W-:Y:S05]  /*16f80*/  YIELD ;  /* 0x0000000000007946 */ /* 0x000fea0003800000 */
[----:B------:R-:W-:Y:S02]  /*16f90*/  SEL R6, RZ, 0x1, P1 ;  /* 0x00000001ff067807 */ /* 0x000fe40000800000 */
[----:B------:R-:W-:Y:S02]  /*16fa0*/  ISETP.NE.AND P1, PT, R236, RZ, PT ;  /* 0x000000ffec00720c */ /* 0x000fe40003f25270 */
[----:B------:R-:W-:-:S11]  /*16fb0*/  LOP3.LUT R235, R7, R6, RZ, 0x3c, !PT ;  /* 0x0000000607eb7212 */ /* 0x000fd600078e3cff */
[----:B------:R-:W-:Y:S05]  /*16fc0*/  @P1 BRA `(.L_x_484) ;  /* 0x00000000003c1947 */ /* 0x000fea0003800000 */
[----:B------:R-:W-:Y:S05]  /*16fd0*/  @!P0 BRA `(.L_x_485) ;  /* 0x0000000000048947 */ /* 0x000fea0003800000 */
[----:B------:R-:W-:Y:S01]  /*16fe0*/  BPT.TRAP 0x1 ;  /* 0x000000040000795c */ /* 0x000fe20000300000 */
.L_x_485:
[----:B------:R-:W-:Y:S01]  /*16ff0*/  VIADD R3, R12, 0x1 ;  /* 0x000000010c037836 */ /* 0x000fe20000000000 */
[----:B------:R-:W-:-:S04]  /*17000*/  SHF.L.U32 R6, R235, 0x1f, RZ ;  /* 0x0000001feb067819 */ /* 0x000fc800000006ff */
[----:B------:R-:W-:-:S04]  /*17010*/  ISETP.NE.AND P2, PT, R3, 0x2, PT ;  /* 0x000000020300780c */ /* 0x000fc80003f45270 */
[----:B------:R-:W-:-:S05]  /*17020*/  SEL R3, R3, RZ, P2 ;  /* 0x000000ff03037207 */ /* 0x000fca0001000000 */
[----:B------:R-:W-:-:S04]  /*17030*/  IMAD R3, R3, 0x8, R22 ;  /* 0x0000000803037824 */ /* 0x000fc800078e0216 */
[----:B------:R0:W1:Y:S01]  /*17040*/  SYNCS.PHASECHK.TRANS64.TRYWAIT P2, [R3+URZ+0x38830], R6 ;  /* 0x03883006030075a7 */ /* 0x000062000804017f */
[----:B------:R-:W-:Y:S05]  /*17050*/  @!P0 BRA `(.L_x_486) ;  /* 0x0000000000048947 */ /* 0x000fea0003800000 */
[----:B------:R-:W-:Y:S01]  /*17060*/  BPT.TRAP 0x1 ;  /* 0x000000040000795c */ /* 0x000fe20000300000 */
.L_x_486:
[----:B------:R-:W-:Y:S04]  /*17070*/  BSSY B0, `(.L_x_484) ;  /* 0x0000004000007945 */ /* 0x000fe80003800000 */
[----:B-1----:R-:W-:Y:S05]  /*17080*/  @P2 BRA `(.L_x_487) ;  /* 0x0000000000082947 */ /* 0x002fea0003800000 */
[----:B------:R-:W1:Y:S02]  /*17090*/  SYNCS.PHASECHK.TRANS64.TRYWAIT P2, [R3+URZ+0x38830], R6 ;  /* 0x03883006030075a7 */ /* 0x000e64000804017f */
[----:B-1----:R-:W-:Y:S05]  /*170a0*/  @!P2 BRA `(.L_x_488) ;  /* 0x000000ec0058a947 */ /* 0x002fea0003800000 */
.L_x_487:
[----:B------:R-:W-:Y:S05]  /*170b0*/  BSYNC B0 ;  /* 0x0000000000007941 */ /* 0x000fea0003800000 */
.L_x_484:
[----:B01----:R-:W0:Y:S01]  /*170c0*/  S2R R3, SR_TID.X ;  /* 0x0000000000037919 */ /* 0x003e220000002100 */
[----:B------:R-:W-:Y:S01]  /*170d0*/  VIADD R13, R12, 0x1 ;  /* 0x000000010c0d7836 */ /* 0x000fe20000000000 */
[----:B------:R-:W-:Y:S05]  /*170e0*/  WARPSYNC.ALL ;  /* 0x0000000000007948 */ /* 0x000fea0003800000 */
[C---:B------:R-:W-:Y:S01]  /*170f0*/  ISETP.NE.AND P2, PT, R13.reuse, 0x2, PT ;  /* 0x000000020d00780c */ /* 0x040fe20003f45270 */
[----:B------:R-:W-:Y:S01]  /*17100*/  IMAD.MOV.U32 R153, RZ, RZ, 0x40000040 ;  /* 0x40000040ff997424 */ /* 0x000fe200078e00ff */
[----:B------:R-:W-:Y:S01]  /*17110*/  MOV R9, 0x40000040 ;  /* 0x4000004000097802 */ /* 0x000fe20000000f00 */
[----:B------:R-:W-:Y:S01]  /*17120*/  IMAD.MOV.U32 R155, RZ, RZ, 0x40000040 ;  /* 0x40000040ff9b7424 */ /* 0x000fe200078e00ff */
[----:B------:R-:W-:Y:S01]  /*17130*/  SEL R13, R13, RZ, P2 ;  /* 0x000000ff0d0d7207 */ /* 0x000fe20001000000 */
[----:B------:R-:W-:Y:S01]  /*17140*/  IMAD.MOV.U32 R21, RZ, RZ, 0x40000040 ;  /* 0x40000040ff157424 */ /* 0x000fe200078e00ff */
[----:B------:R-:W-:-:S02]  /*17150*/  R2UR UR15, R9 ;  /* 0x00000000090f72ca */ /* 0x000fc400000e0000 */
[----:B------:R-:W-:Y:S01]  /*17160*/  R2UR UR11, R153 ;  /* 0x00000000990b72ca */ /* 0x000fe200000e0000 */
[----:B------:R-:W-:Y:S01]  /*17170*/  IMAD R8, R13, 0x800, R0 ;  /* 0x000008000d087824 */ /* 0x000fe200078e0200 */
[----:B------:R-:W-:Y:S02]  /*17180*/  R2UR UR7, R155 ;  /* 0x000000009b0772ca */ /* 0x000fe400000e0000 */
[----:B------:R-:W-:Y:S01]  /*17190*/  R2UR UR23, R153 ;  /* 0x00000000991772ca */ /* 0x000fe200000e0000 */
[C---:B------:R-:W-:Y:S01]  /*171a0*/  VIADD R152, R8.reuse, 0x2 ;  /* 0x0000000208987836 */ /* 0x040fe20000000000 */
[C---:B------:R-:W-:Y:S01]  /*171b0*/  R2UR UR14, R8.reuse ;  /* 0x00000000080e72ca */ /* 0x040fe200000e0000 */
[C---:B------:R-:W-:Y:S01]  /*171c0*/  VIADD R154, R8.reuse, 0x4 ;  /* 0x00000004089a7836 */ /* 0x040fe20000000000 */
[----:B------:R-:W-:Y:S01]  /*171d0*/  R2UR UR31, R155 ;  /* 0x000000009b1f72ca */ /* 0x000fe200000e0000 */
[----:B------:R-:W-:Y:S01]  /*171e0*/  VIADD R20, R8, 0x6 ;  /* 0x0000000608147836 */ /* 0x000fe20000000000 */
[----:B------:R-:W-:-:S02]  /*171f0*/  R2UR UR10, R152 ;  /* 0x00000000980a72ca */ /* 0x000fc400000e0000 */
[----:B------:R-:W-:Y:S01]  /*17200*/  R2UR UR6, R154 ;  /* 0x000000009a0672ca */ /* 0x000fe200000e0000 */
[C---:B------:R-:W-:Y:S01]  /*17210*/  VIADD R154, R8.reuse, 0x404 ;  /* 0x00000404089a7836 */ /* 0x040fe20000000000 */
[----:B------:R-:W-:Y:S02]  /*17220*/  IADD3 R152, R8, 0x400, RZ ;  /* 0x0000040008987810 */ /* 0x000fe40007ffe0ff */
[----:B------:R-:W-:Y:S01]  /*17230*/  R2UR UR18, R20 ;  /* 0x00000000141272ca */ /* 0x000fe200000e0000 */
[----:B------:R-:W-:Y:S01]  /*17240*/  VIADD R20, R8, 0x402 ;  /* 0x0000040208147836 */ /* 0x000fe20000000000 */
[----:B0-----:R-:W-:Y:S02]  /*17250*/  SHF.R.U32.HI R3, RZ, 0x7, R3 ;  /* 0x00000007ff037819 */ /* 0x001fe40000011603 */
[----:B------:R-:W-:Y:S02]  /*17260*/  R2UR UR22, R152 ;  /* 0x00000000981672ca */ /* 0x000fe400000e0000 */
[----:B------:R-:W-:-:S02]  /*17270*/  IADD3 R3, R3, 0x8, RZ ;  /* 0x0000000803037810 */ /* 0x000fc40007ffe0ff */
[----:B------:R-:W-:Y:S02]  /*17280*/  R2UR UR30, R154 ;  /* 0x000000009a1e72ca */ /* 0x000fe400000e0000 */
[C---:B------:R-:W-:Y:S01]  /*17290*/  R2UR UR19, R21.reuse ;  /* 0x00000000151372ca */ /* 0x040fe200000e0000 */
[----:B------:R0:W-:Y:S01]  /*172a0*/  BAR.SYNC.DEFER_BLOCKING R3, 0x100 ;  /* 0x000400030000751d */ /* 0x0001e20000010000 */
[----:B------:R-:W-:Y:S02]  /*172b0*/  R2UR UR26, R20 ;  /* 0x00000000141a72ca */ /* 0x000fe400000e0000 */
[----:B------:R-:W-:Y:S02]  /*172c0*/  R2UR UR27, R21 ;  /* 0x00000000151b72ca */ /* 0x000fe400000e0000 */
[----:B------:R-:W-:Y:S02]  /*172d0*/  IADD3 R8, R8, 0x406, RZ ;  /* 0x0000040608087810 */ /* 0x000fe40007ffe0ff */
[----:B------:R-:W-:-:S02]  /*172e0*/  R2UR UR35, R9 ;  /* 0x00000000092372ca */ /* 0x000fc400000e0000 */
[----:B------:R-:W-:Y:S01]  /*172f0*/  R2UR UR34, R8 ;  /* 0x00000000082272ca */ /* 0x000fe200000e0000 */
        /* <DEDUP_REMOVED lines=27> */
.L_x_490:
[----:B------:R-:W-:Y:S01]  /*174b0*/  SHF.L.U32 R3, R7, 0x1f, RZ ;  /* 0x0000001f07037819 */ /* 0x000fe200000006ff */
[----:B------:R-:W-:-:S04]  /*174c0*/  IMAD R6, R12, 0x8, R22 ;  /* 0x000000080c067824 */ /* 0x000fc800078e0216 */
[----:B------:R0:W1:Y:S01]  /*174d0*/  SYNCS.PHASECHK.TRANS64.TRYWAIT P1, [R6+URZ+0x38850], R3 ;  /* 0x03885003060075a7 */ /* 0x000062000802017f */
[----:B------:R-:W-:Y:S05]  /*174e0*/  @!P0 BRA `(.L_x_491) ;  /* 0x0000000000048947 */ /* 0x000fea0003800000 */
[----:B------:R-:W-:Y:S01]  /*174f0*/  BPT.TRAP 0x1 ;  /* 0x000000040000795c */ /* 0x000fe20000300000 */
.L_x_491:
[----:B-1----:R-:W-:Y:S05]  /*17500*/  @P1 BRA `(.L_x_489) ;  /* 0x0000000000081947 */ /* 0x002fea0003800000 */
[----:B------:R-:W1:Y:S02]  /*17510*/  SYNCS.PHASECHK.TRANS64.TRYWAIT P1, [R6+URZ+0x38850], R3 ;  /* 0x03885003060075a7 */ /* 0x000e64000802017f */
[----:B-1----:R-:W-:Y:S05]  /*17520*/  @!P1 BRA `(.L_x_492) ;  /* 0x000000e8004c9947 */ /* 0x002fea0003800000 */
.L_x_489:
[----:B01----:R-:W-:Y:S01]  /*17530*/  VIADD R3, R22, 0x400 ;  /* 0x0000040016037836 */ /* 0x003fe20000000000 */
[----:B------:R-:W-:Y:S01]  /*17540*/  MOV R7, 0x40000040 ;  /* 0x4000004000077802 */ /* 0x000fe20000000f00 */
[----:B------:R-:W-:Y:S05]  /*17550*/  WARPSYNC.ALL ;  /* 0x0000000000007948 */ /* 0x000fea0003800000 */
[----:B------:R-:W-:Y:S01]  /*17560*/  SHF.R.U32.HI R3, RZ, 0x4, R3 ;  /* 0x00000004ff037819 */ /* 0x000fe20000011603 */
[----:B------:R-:W-:Y:S01]  /*17570*/  WARPGROUP.ARRIVE ;  /* 0x00000000000079c5 */ /* 0x000fe20000000000 */
[----:B------:R-:W-:Y:S01]  /*17580*/  R2UR UR7, R7 ;  /* 0x00000000070772ca */ /* 0x000fe200000e0000 */
[----:B------:R-:W-:Y:S01]  /*17590*/  IMAD.MOV.U32 R9, RZ, RZ, 0x40000040 ;  /* 0x40000040ff097424 */ /* 0x000fe200078e00ff */
[----:B------:R-:W-:-:S04]  /*175a0*/  LOP3.LUT R3, R3, 0x3fff, RZ, 0xc0, !PT ;  /* 0x00003fff03037812 */ /* 0x000fc800078ec0ff */
[----:B------:R-:W-:-:S05]  /*175b0*/  LOP3.LUT R3, R3, 0x10000, RZ, 0xfc, !PT ;  /* 0x0001000003037812 */ /* 0x000fca00078efcff */
[----:B------:R-:W-:Y:S01]  /*175c0*/  IMAD R6, R12, 0x800, R3 ;  /* 0x000008000c067824 */ /* 0x000fe200078e0203 */
[----:B------:R-:W-:-:S03]  /*175d0*/  FMNMX.FTZ R3, R152, R4, !PT ;  /* 0x0000000498037209 */ /* 0x000fc60007810000 */
[C---:B------:R-:W-:Y:S01]  /*175e0*/  VIADD R8, R6.reuse, 0x2 ;  /* 0x0000000206087836 */ /* 0x040fe20000000000 */
[----:B------:R-:W-:Y:S02]  /*175f0*/  R2UR UR6, R6 ;  /* 0x00000000060672ca */ /* 0x000fe400000e0000 */
[----:B------:R-:W-:-:S04]  /*17600*/  FMNMX.FTZ R3, R153, R3, !PT ;  /* 0x0000000399037209 */ /* 0x000fc80007810000 */
[----:B------:R-:W-:-:S04]  /*17610*/  FMNMX.FTZ R3, R156, R3, !PT ;  /* 0x000000039c037209 */ /* 0x000fc80007810000 */
[----:B------:R-:W-:-:S03]  /*17620*/  FMNMX.FTZ R3, R157, R3, !PT ;  /* 0x000000039d037209 */ /* 0x000fc60007810000 */
[----:B------:R-:W-:Y:S01]  /*17630*/  QGMMA.64x256x32.F32.E4M3.E4M3 R24, R228, gdesc[UR4], R24, gsb0 ;  /* 0x03e00004e4187df3 */ /* 0x000fe20008000818 */
[----:B------:R-:W-:Y:S01]  /*17640*/  R2UR UR6, R8 ;  /* 0x00000000080672ca */ /* 0x000fe200000e0000 */
[C---:B------:R-:W-:Y:S01]  /*17650*/  VIADD R8, R6.reuse, 0x4 ;  /* 0x0000000406087836 */ /* 0x040fe20000000000 */
[----:B------:R-:W-:Y:S01]  /*17660*/  R2UR UR7, R9 ;  /* 0x00000000090772ca */ /* 0x000fe200000e0000 */
[----:B------:R-:W-:Y:S01]  /*17670*/  VIADD R6, R6, 0x6 ;  /* 0x0000000606067836 */ /* 0x000fe20000000000 */
[----:B------:R-:W-:Y:S02]  /*17680*/  MOV R9, 0x40000040 ;  /* 0x4000004000097802 */ /* 0x000fe40000000f00 */
[----:B------:R-:W-:-:S04]  /*17690*/  FMNMX.FTZ R3, R160, R3, !PT ;  /* 0x00000003a0037209 */ /* 0x000fc80007810000 */
        /* <DEDUP_REMOVED lines=26> */
[----:B------:R-:W-:-:S05]  /*17840*/  FMNMX.FTZ R3, R213, R3, !PT ;  /* 0x00000003d5037209 */ /* 0x000fca0007810000 */
[----:B------:R-:W0:Y:S02]  /*17850*/  SHFL.BFLY PT, R7, R3, 0x2, 0x1f ;  /* 0x0c401f0003077f89 */ /* 0x000e2400000e0000 */
[----:B0-----:R-:W-:Y:S01]  /*17860*/  FMNMX.FTZ R3, R3, R7, !PT ;  /* 0x0000000703037209 */ /* 0x001fe20007810000 */
[----:B------:R-:W-:Y:S01]  /*17870*/  IMAD.MOV.U32 R7, RZ, RZ, 0x40000040 ;  /* 0x40000040ff077424 */ /* 0x000fe200078e00ff */
[----:B------:R-:W-:Y:S02]  /*17880*/  WARPGROUP.DEPBAR.LE gsb0, 0x0 ;  /* 0x00008000000079c5 */ /* 0x000fe40000010000 */
[----:B------:R-:W-:-:S06]  /*17890*/  WARPGROUP.ARRIVE ;  /* 0x00000000000079c5 */ /* 0x000fcc0000000000 */
[----:B------:R-:W0:Y:S01]  /*178a0*/  S2R R231, SR_TID.X ;  /* 0x0000000000e77919 */ /* 0x000e220000002100 */
[----:B------:R-:W-:Y:S01]  /*178b0*/  QGMMA.64x256x32.F32.E4M3.E4M3 R24, R224, gdesc[UR4], R24, gsb0 ;  /* 0x03e00004e0187df3 */ /* 0x000fe20008000818 */
[----:B------:R-:W-:Y:S02]  /*178c0*/  R2UR UR6, R8 ;  /* 0x00000000080672ca */ /* 0x000fe400000e0000 */
[----:B------:R-:W-:Y:S02]  /*178d0*/  R2UR UR7, R9 ;  /* 0x00000000090772ca */ /* 0x000fe400000e0000 */
[----:B------:R-:W-:-:S04]  /*178e0*/  FMNMX.FTZ R8, R154, R14, !PT ;  /* 0x0000000e9a087209 */ /* 0x000fc80007810000 */
[----:B------:R-:W-:-:S04]  /*178f0*/  FMNMX.FTZ R8, R155, R8, !PT ;  /* 0x000000089b087209 */ /* 0x000fc80007810000 */
[----:B------:R-:W-:-:S04]  /*17900*/  FMNMX.FTZ R8, R158, R8, !PT ;  /* 0x000000089e087209 */ /* 0x000fc80007810000 */
[----:B------:R-:W-:-:S04]  /*17910*/  FMNMX.FTZ R8, R159, R8, !PT ;  /* 0x000000089f087209 */ /* 0x000fc80007810000 */
[----:B------:R-:W-:-:S04]  /*17920*/  FMNMX.FTZ R8, R162, R8, !PT ;  /* 0x00000008a2087209 */ /* 0x000fc80007810000 */
[----:B------:R-:W-:Y:S02]  /*17930*/  FMNMX.FTZ R8, R163, R8, !PT ;  /* 0x00000008a3087209 */ /* 0x000fe40007810000 */
[----:B0-----:R-:W-:Y:S02]  /*17940*/  LOP3.LUT R231, R231, 0x7f, RZ, 0xc0, !PT ;  /* 0x0000007fe7e77812 */ /* 0x001fe400078ec0ff */
[----:B------:R-:W-:Y:S02]  /*17950*/  FMNMX.FTZ R8, R166, R8, !PT ;  /* 0x00000008a6087209 */ /* 0x000fe40007810000 */
[----:B------:R-:W-:Y:S02]  /*17960*/  ISETP.NE.AND P1, PT, R231, RZ, PT ;  /* 0x000000ffe700720c */ /* 0x000fe40003f25270 */
[----:B------:R-:W-:Y:S01]  /*17970*/  FMNMX.FTZ R8, R167, R8, !PT ;  /* 0x00000008a7087209 */ /* 0x000fe20007810000 */
[----:B------:R-:W0:Y:S03]  /*17980*/  S2R R231, SR_TID.X ;  /* 0x0000000000e77919 */ /* 0x000e260000002100 */
[----:B------:R-:W-:-:S04]  /*17990*/  FMNMX.FTZ R8, R170, R8, !PT ;  /* 0x00000008aa087209 */ /* 0x000fc80007810000 */
[----:B------:R-:W-:-:S04]  /*179a0*/  FMNMX.FTZ R8, R171, R8, !PT ;  /* 0x00000008ab087209 */ /* 0x000fc80007810000 */
[----:B------:R-:W-:-:S04]  /*179b0*/  FMNMX.FTZ R8, R174, R8, !PT ;  /* 0x00000008ae087209 */ /* 0x000fc80007810000 */
[----:B------:R-:W-:-:S04]  /*179c0*/  FMNMX.FTZ R8, R175, R8, !PT ;  /* 0x00000008af087209 */ /* 0x000fc80007810000 */
[----:B------:R-:W-:-:S04]  /*179d0*/  FMNMX.FTZ R8, R178, R8, !PT ;  /* 0x00000008b2087209 */ /* 0x000fc80007810000 */
[----:B------:R-:W-:-:S04]  /*179e0*/  FMNMX.FTZ R8, R179, R8, !PT ;  /* 0x00000008b3087209 */ /* 0x000fc80007810000 */
[----:B------:R-:W-:-:S04]  /*179f0*/  FMNMX.FTZ R8, R182, R8, !PT ;  /* 0x00000008b6087209 */ /* 0x000fc80007810000 */
[----:B------:R-:W-:Y:S02]  /*17a00*/  FMNMX.FTZ R8, R183, R8, !PT ;  /* 0x00000008b7087209 */ /* 0x000fe40007810000 */
[----:B0-----:R-:W-:Y:S02]  /*17a10*/  SHF.R.U32.HI R231, RZ, 0x7, R231 ;  /* 0x00000007ffe77819 */ /* 0x001fe400000116e7 */
        /* <DEDUP_REMOVED lines=18> */
[----:B------:R-:W-:Y:S02]  /*17b40*/  WARPGROUP.DEPBAR.LE gsb0, 0x0 ;  /* 0x00008000000079c5 */ /* 0x000fe40000010000 */
[----:B------:R-:W-:-:S06]  /*17b50*/  WARPGROUP.ARRIVE ;  /* 0x00000000000079c5 */ /* 0x000fcc0000000000 */
[----:B------:R-:W-:Y:S01]  /*17b60*/  QGMMA.64x256x32.F32.E4M3.E4M3 R24, R220, gdesc[UR4], R24, gsb0 ;  /* 0x03e00004dc187df3 */ /* 0x000fe20008000818 */
[----:B------:R-:W-:Y:S02]  /*17b70*/  R2UR UR7, R7 ;  /* 0x00000000070772ca */ /* 0x000fe400000e0000 */
[----:B------:R-:W0:Y:S01]  /*17b80*/  SHFL.BFLY PT, R7, R3, 0x1, 0x1f ;  /* 0x0c201f0003077f89 */ /* 0x000e2200000e0000 */
[----:B------:R-:W-:-:S03]  /*17b90*/  R2UR UR6, R6 ;  /* 0x00000000060672ca */ /* 0x000fc600000e0000 */
[----:B------:R-:W1:Y:S01]  /*17ba0*/  SHFL.BFLY PT, R6, R9, 0x1, 0x1f ;  /* 0x0c201f0009067f89 */ /* 0x000e6200000e0000 */
[----:B0-----:R-:W-:Y:S02]  /*17bb0*/  FMNMX.FTZ R3, R3, R7, !PT ;  /* 0x0000000703037209 */ /* 0x001fe40007810000 */
[----:B-1----:R-:W-:-:S03]  /*17bc0*/  FMNMX.FTZ R6, R9, R6, !PT ;  /* 0x0000000609067209 */ /* 0x002fc60007810000 */
[----:B------:R-:W-:Y:S01]  /*17bd0*/  FFMA.FTZ R15, R2, R3, -8 ;  /* 0xc1000000020f7423 */ /* 0x000fe20000010003 */
[----:B------:R-:W-:-:S01]  /*17be0*/  FADD.FTZ R7, -R3, R4 ;  /* 0x0000000403077221 */ /* 0x000fc20000010100 */
[----:B------:R-:W-:Y:S02]  /*17bf0*/  FADD.FTZ R4, -R6, R14 ;  /* 0x0000000e06047221 */ /* 0x000fe40000010100 */
[----:B------:R-:W-:-:S01]  /*17c00*/  FFMA.FTZ R14, R2, R156, -R15 ;  /* 0x0000009c020e7223 */ /* 0x000fc2000001080f */
[C-C-:B------:R-:W-:Y:S01]  /*17c10*/  FFMA.FTZ R156, R2.reuse, R165, -R15.reuse ;  /* 0x000000a5029c7223 */ /* 0x140fe2000001080f */
[----:B------:R-:W-:-:S01]  /*17c20*/  FFMA.FTZ R165, R2, R176, -R15 ;  /* 0x000000b002a57223 */ /* 0x000fc2000001080f */
[C-C-:B------:R-:W-:Y:S01]  /*17c30*/  FFMA.FTZ R176, R2.reuse, R185, -R15.reuse ;  /* 0x000000b902b07223 */ /* 0x140fe2000001080f */
[----:B------:R-:W-:-:S01]  /*17c40*/  FFMA.FTZ R185, R2, R196, -R15 ;  /* 0x000000c402b97223 */ /* 0x000fc2000001080f */
[C---:B------:R-:W-:Y:S01]  /*17c50*/  FFMA.FTZ R196, R2.reuse, R205, -R15 ;  /* 0x000000cd02c47223 */ /* 0x040fe2000001080f */
[----:B------:R-:W-:-:S01]  /*17c60*/  FFMA.FTZ R205, R2, R6, -8 ;  /* 0xc100000002cd7423 */ /* 0x000fc20000010006 */
[C---:B------:R-:W-:Y:S01]  /*17c70*/  FMUL.FTZ R7, R2.reuse, R7 ;  /* 0x0000000702077220 */ /* 0x040fe20000410000 */
[C---:B------:R-:W-:Y:S01]  /*17c80*/  FMUL.FTZ R4, R2.reuse, R4 ;  /* 0x0000000402047220 */ /* 0x040fe20000410000 */
[C---:B------:R-:W-:Y:S01]  /*17c90*/  FFMA.FTZ R8, R2.reuse, R152, -R15 ;  /* 0x0000009802087223 */ /* 0x040fe2000001080f */
[----:B------:R-:W-:-:S01]  /*17ca0*/  FFMA.FTZ R154, R2, R154, -R205 ;  /* 0x0000009a029a7223 */ /* 0x000fc200000108cd */
[C---:B------:R-:W-:Y:S01]  /*17cb0*/  FFMA.FTZ R9, R2.reuse, R153, -R15 ;  /* 0x0000009902097223 */ /* 0x040fe2000001080f */
[----:B------:R-:W-:-:S01]  /*17cc0*/  FFMA.FTZ R155, R2, R155, -R205 ;  /* 0x0000009b029b7223 */ /* 0x000fc200000108cd */
[----:B------:R-:W-:Y:S01]  /*17cd0*/  MUFU.EX2 R7, R7 ;  /* 0x0000000700077308 */ /* 0x000fe20000000800 */
[----:B------:R-:W-:-:S01]  /*17ce0*/  FFMA.FTZ R158, R2, R158, -R205 ;  /* 0x0000009e029e7223 */ /* 0x000fc200000108cd */
[C---:B------:R-:W-:Y:S01]  /*17cf0*/  FFMA.FTZ R20, R2.reuse, R157, -R15 ;  /* 0x0000009d02147223 */ /* 0x040fe2000001080f */
[----:B------:R-:W-:-:S01]  /*17d00*/  FFMA.FTZ R159, R2, R159, -R205 ;  /* 0x0000009f029f7223 */ /* 0x000fc200000108cd */
[C---:B------:R-:W-:Y:S01]  /*17d10*/  FFMA.FTZ R21, R2.reuse, R160, -R15 ;  /* 0x000000a002157223 */ /* 0x040fe2000001080f */
[----:B------:R-:W-:-:S01]  /*17d20*/  FFMA.FTZ R162, R2, R162, -R205 ;  /* 0x000000a202a27223 */ /* 0x000fc200000108cd */
[C---:B------:R-:W-:Y:S01]  /*17d30*/  FFMA.FTZ R152, R2.reuse, R161, -R15 ;  /* 0x000000a102987223 */ /* 0x040fe2000001080f */
[----:B------:R-:W-:-:S01]  /*17d40*/  FFMA.FTZ R163, R2, R163, -R205 ;  /* 0x000000a302a37223 */ /* 0x000fc200000108cd */
[----:B------:R-:W-:Y:S01]  /*17d50*/  MUFU.EX2 R4, R4 ;  /* 0x0000000400047308 */ /* 0x000fe20000000800 */
[----:B------:R-:W-:-:S01]  /*17d60*/  FFMA.FTZ R153, R2, R164, -R15 ;  /* 0x000000a402997223 */ /* 0x000fc2000001080f */
[C-C-:B------:R-:W-:Y:S01]  /*17d70*/  FFMA.FTZ R166, R2.reuse, R166, -R205.reuse ;  /* 0x000000a602a67223 */ /* 0x140fe200000108cd */
[----:B------:R-:W-:-:S01]  /*17d80*/  FFMA.FTZ R167, R2, R167, -R205 ;  /* 0x000000a702a77223 */ /* 0x000fc200000108cd */
[C---:B------:R-:W-:Y:S01]  /*17d90*/  FFMA.FTZ R157, R2.reuse, R168, -R15 ;  /* 0x000000a8029d7223 */ /* 0x040fe2000001080f */
[----:B------:R-:W-:-:S01]  /*17da0*/  FFMA.FTZ R170, R2, R170, -R205 ;  /* 0x000000aa02aa7223 */ /* 0x000fc200000108cd */
[C---:B------:R-:W-:Y:S01]  /*17db0*/  FFMA.FTZ R160, R2.reuse, R169, -R15 ;  /* 0x000000a902a07223 */ /* 0x040fe2000001080f */
[----:B------:R-:W-:-:S01]  /*17dc0*/  FFMA.FTZ R171, R2, R171, -R205 ;  /* 0x000000ab02ab7223 */ /* 0x000fc200000108cd */
[----:B------:R-:W0:Y:S01]  /*17dd0*/  MUFU.EX2 R8, R8 ;  /* 0x0000000800087308 */ /* 0x000e220000000800 */
[----:B------:R-:W-:-:S01]  /*17de0*/  FFMA.FTZ R161, R2, R172, -R15 ;  /* 0x000000ac02a17223 */ /* 0x000fc2000001080f */
[C---:B------:R-:W-:Y:S01]  /*17df0*/  FFMA.FTZ R174, R2.reuse, R174, -R205 ;  /* 0x000000ae02ae7223 */ /* 0x040fe200000108cd */
[----:B------:R-:W-:-:S01]  /*17e00*/  FFMA.FTZ R164, R2, R173, -R15 ;  /* 0x000000ad02a47223 */ /* 0x000fc2000001080f */
[C-C-:B------:R-:W-:Y:S01]  /*17e10*/  FFMA.FTZ R175, R2.reuse, R175, -R205.reuse ;  /* 0x000000af02af7223 */ /* 0x140fe200000108cd */
[----:B------:R-:W-:-:S01]  /*17e20*/  FFMA.FTZ R178, R2, R178, -R205 ;  /* 0x000000b202b27223 */ /* 0x000fc200000108cd */
[C---:B------:R-:W-:Y:S01]  /*17e30*/  FFMA.FTZ R168, R2.reuse, R177, -R15 ;  /* 0x000000b102a87223 */ /* 0x040fe2000001080f */
[----:B------:R-:W-:-:S01]  /*17e40*/  FFMA.FTZ R179, R2, R179, -R205 ;  /* 0x000000b302b37223 */ /* 0x000fc200000108cd */
[----:B------:R-:W1:Y:S01]  /*17e50*/  MUFU.EX2 R154, R154 ;  /* 0x0000009a009a7308 */ /* 0x000e620000000800 */
[----:B------:R-:W-:-:S01]  /*17e60*/  FFMA.FTZ R169, R2, R180, -R15 ;  /* 0x000000b402a97223 */ /* 0x000fc2000001080f */
[C---:B------:R-:W-:Y:S01]  /*17e70*/  FFMA.FTZ R182, R2.reuse, R182, -R205 ;  /* 0x000000b602b67223 */ /* 0x040fe200000108cd */
[----:B------:R-:W-:-:S01]  /*17e80*/  FFMA.FTZ R172, R2, R181, -R15 ;  /* 0x000000b502ac7223 */ /* 0x000fc2000001080f */
[C---:B------:R-:W-:Y:S01]  /*17e90*/  FFMA.FTZ R183, R2.reuse, R183, -R205 ;  /* 0x000000b702b77223 */ /* 0x040fe200000108cd */
[----:B------:R-:W-:-:S01]  /*17ea0*/  FFMA.FTZ R173, R2, R184, -R15 ;  /* 0x000000b802ad7223 */ /* 0x000fc2000001080f */
[C-C-:B------:R-:W-:Y:S01]  /*17eb0*/  FFMA.FTZ R186, R2.reuse, R186, -R205.reuse ;  /* 0x000000ba02ba7223 */ /* 0x140fe200000108cd */
[----:B------:R-:W-:-:S01]  /*17ec0*/  FFMA.FTZ R187, R2, R187, -R205 ;  /* 0x000000bb02bb7223 */ /* 0x000fc200000108cd */
[----:B------:R-:W2:Y:S01]  /*17ed0*/  MUFU.EX2 R9, R9 ;  /* 0x0000000900097308 */ /* 0x000ea20000000800 */
[----:B0-----:R-:W-:-:S01]  /*17ee0*/  FFMA.FTZ R5, R7, R5, R8 ;  /* 0x0000000507057223 */ /* 0x001fc20000010008 */
[C---:B------:R-:W-:Y:S01]  /*17ef0*/  FFMA.FTZ R177, R2.reuse, R188, -R15 ;  /* 0x000000bc02b17223 */ /* 0x040fe2000001080f */
[----:B------:R-:W-:-:S01]  /*17f00*/  FFMA.FTZ R190, R2, R190, -R205 ;  /* 0x000000be02be7223 */ /* 0x000fc200000108cd */
[C---:B------:R-:W-:Y:S01]  /*17f10*/  FFMA.FTZ R180, R2.reuse, R189, -R15 ;  /* 0x000000bd02b47223 */ /* 0x040fe2000001080f */
[----:B------:R-:W-:-:S01]  /*17f20*/  FFMA.FTZ R191, R2, R191, -R205 ;  /* 0x000000bf02bf7223 */ /* 0x000fc200000108cd */
[C---:B------:R-:W-:Y:S01]  /*17f30*/  FFMA.FTZ R181, R2.reuse, R192, -R15 ;  /* 0x000000c002b57223 */ /* 0x040fe2000001080f */
[----:B------:R-:W-:-:S01]  /*17f40*/  FFMA.FTZ R194, R2, R194, -R205 ;  /* 0x000000c202c27223 */ /* 0x000fc200000108cd */
[----:B------:R-:W0:Y:S01]  /*17f50*/  MUFU.EX2 R155, R155 ;  /* 0x0000009b009b7308 */ /* 0x000e220000000800 */
[----:B-1----:R-:W-:-:S01]  /*17f60*/  FFMA.FTZ R10, R4, R10, R154 ;  /* 0x0000000a040a7223 */ /* 0x002fc2000001009a */
[C---:B------:R-:W-:Y:S01]  /*17f70*/  FFMA.FTZ R184, R2.reuse, R193, -R15 ;  /* 0x000000c102b87223 */ /* 0x040fe2000001080f */
[----:B------:R-:W-:-:S01]  /*17f80*/  FFMA.FTZ R195, R2, R195, -R205 ;  /* 0x000000c302c37223 */ /* 0x000fc200000108cd */
[C---:B------:R-:W-:Y:S01]  /*17f90*/  FFMA.FTZ R198, R2.reuse, R198, -R205 ;  /* 0x000000c602c67223 */ /* 0x040fe200000108cd */
[----:B------:R-:W-:-:S01]  /*17fa0*/  FFMA.FTZ R188, R2, R197, -R15 ;  /* 0x000000c502bc7223 */ /* 0x000fc2000001080f */
[C---:B------:R-:W-:Y:S01]  /*17fb0*/  FFMA.FTZ R199, R2.reuse, R199, -R205 ;  /* 0x000000c702c77223 */ /* 0x040fe200000108cd */
[----:B------:R-:W-:-:S01]  /*17fc0*/  FFMA.FTZ R189, R2, R200, -R15 ;  /* 0x000000c802bd7223 */ /* 0x000fc2000001080f */
[----:B------:R-:W1:Y:S01]  /*17fd0*/  MUFU.EX2 R14, R14 ;  /* 0x0000000e000e7308 */ /* 0x000e620000000800 */
[----:B--2---:R-:W-:-:S01]  /*17fe0*/  FADD.FTZ R5, R9, R5 ;  /* 0x0000000509057221 */ /* 0x004fc20000010000 */
[C---:B------:R-:W-:Y:S01]  /*17ff0*/  FFMA.FTZ R202, R2.reuse, R202, -R205 ;  /* 0x000000ca02ca7223 */ /* 0x040fe200000108cd */
[----:B------:R-:W-:-:S01]  /*18000*/  FFMA.FTZ R192, R2, R201, -R15 ;  /* 0x000000c902c07223 */ /* 0x000fc2000001080f */
[C---:B------:R-:W-:Y:S01]  /*18010*/  FFMA.FTZ R203, R2.reuse, R203, -R205 ;  /* 0x000000cb02cb7223 */ /* 0x040fe200000108cd */
[----:B------:R-:W-:-:S01]  /*18020*/  FFMA.FTZ R193, R2, R204, -R15 ;  /* 0x000000cc02c17223 */ /* 0x000fc2000001080f */
[C-C-:B------:R-:W-:Y:S01]  /*18030*/  FFMA.FTZ R206, R2.reuse, R206, -R205.reuse ;  /* 0x000000ce02ce7223 */ /* 0x140fe200000108cd */
[----:B------:R-:W-:-:S01]  /*18040*/  FFMA.FTZ R207, R2, R207, -R205 ;  /* 0x000000cf02cf7223 */ /* 0x000fc200000108cd */
[----:B------:R-:W2:Y:S01]  /*18050*/  MUFU.EX2 R158, R158 ;  /* 0x0000009e009e7308 */ /* 0x000ea20000000800 */
[----:B0-----:R-:W-:-:S01]  /*18060*/  FADD.FTZ R10, R155, R10 ;  /* 0x0000000a9b0a7221 */ /* 0x001fc20000010000 */
[C---:B------:R-:W-:Y:S01]  /*18070*/  FFMA.FTZ R197, R2.reuse, R208, -R15 ;  /* 0x000000d002c57223 */ /* 0x040fe2000001080f */
[----:B------:R-:W-:-:S01]  /*18080*/  FFMA.FTZ R210, R2, R210, -R205 ;  /* 0x000000d202d27223 */ /* 0x000fc200000108cd */
[C---:B------:R-:W-:Y:S01]  /*18090*/  FFMA.FTZ R200, R2.reuse, R209, -R15 ;  /* 0x000000d102c87223 */ /* 0x040fe2000001080f */
[----:B------:R-:W-:-:S01]  /*180a0*/  FFMA.FTZ R211, R2, R211, -R205 ;  /* 0x000000d302d37223 */ /* 0x000fc200000108cd */
[C---:B------:R-:W-:Y:S01]  /*180b0*/  FFMA.FTZ R201, R2.reuse, R212, -R15 ;  /* 0x000000d402c97223 */ /* 0x040fe2000001080f */
[----:B------:R-:W-:-:S01]  /*180c0*/  FFMA.FTZ R214, R2, R214, -R205 ;  /* 0x000000d602d67223 */ /* 0x000fc200000108cd */
[----:B------:R-:W0:Y:S01]  /*180d0*/  MUFU.EX2 R20, R20 ;  /* 0x0000001400147308 */ /* 0x000e220000000800 */
[----:B-1----:R-:W-:-:S01]  /*180e0*/  FADD.FTZ R5, R14, R5 ;  /* 0x000000050e057221 */ /* 0x002fc20000010000 */
[C---:B------:R-:W-:Y:S01]  /*180f0*/  FFMA.FTZ R15, R2.reuse, R213, -R15 ;  /* 0x000000d5020f7223 */ /* 0x040fe2000001080f */
[----:B------:R-:W-:-:S01]  /*18100*/  FFMA.FTZ R205, R2, R215, -R205 ;  /* 0x000000d702cd7223 */ /* 0x000fc200000108cd */
[----:B------:R-:W-:Y:S01]  /*18110*/  @!P1 IMAD R204, R13, 0x8, R22 ;  /* 0x000000080dcc9824 */ /* 0x000fe200078e0216 */
[----:B------:R-:W-:-:S03]  /*18120*/  IADD3 R208, -R231, 0xb, RZ ;  /* 0x0000000be7d07810 */ /* 0x000fc60007ffe1ff */
[----:B------:R-:W1:Y:S01]  /*18130*/  MUFU.EX2 R159, R159 ;  /* 0x0000009f009f7308 */ /* 0x000e620000000800 */
[----:B--2---:R-:W-:-:S01]  /*18140*/  FADD.FTZ R10, R158, R10 ;  /* 0x0000000a9e0a7221 */ /* 0x004fc20000010000 */
[----:B------:R-:W-:-:S04]  /*18150*/  @!P1 IADD3 R204, R204, 0x38840, RZ ;  /* 0x00038840cccc9810 */ /* 0x000fc80007ffe0ff */
[----:B------:R-:W-:Y:S02]  /*18160*/  @!P1 PRMT R204, RZ, 0x654, R204 ;  /* 0x00000654ffcc9816 */ /* 0x000fe400000000cc */
        /* <DEDUP_REMOVED lines=36> */
[----:B------:R-:W-:Y:S02]  /*183b0*/  WARPGROUP.DEPBAR.LE gsb0, 0x0 ;  /* 0x00008000000079c5 */ /* 0x000fe40000010000 */
[----:B------:R-:W-:-:S04]  /*183c0*/  WARPGROUP.ARRIVE ;  /* 0x00000000000079c5 */ /* 0x000fc80000000000 */
[----:B------:R-:W2:Y:S01]  /*183d0*/  MUFU.EX2 R168, R168 ;  /* 0x000000a800a87308 */ /* 0x000ea20000000800 */
[----:B0-----:R-:W-:-:S01]  /*183e0*/  FADD.FTZ R5, R165, R5 ;  /* 0x00000005a5057221 */ /* 0x001fc20000010000 */
[----:B------:R-:W-:Y:S06]  /*183f0*/  QGMMA.64x256x32.F32.E4M3.E4M3 R24, R216, gdesc[UR4], R24, gsb0 ;  /* 0x03e00004d8187df3 */ /* 0x000fec0008000818 */
        /* <DEDUP_REMOVED lines=68> */
[----:B------:R-:W-:Y:S02]  /*18840*/  WARPGROUP.DEPBAR.LE gsb0, 0x0 ;  /* 0x00008000000079c5 */ /* 0x000fe40000010000 */
[----:B------:R1:W-:Y:S06]  /*18850*/  BAR.ARV R208, 0x100 ;  /* 0x000400d00000751d */ /* 0x0003ec0000002000 */
[----:B------:R-:W3:Y:S01]  /*18860*/  MUFU.EX2 R214, R214 ;  /* 0x000000d600d67308 */ /* 0x000ee20000000800 */
[----:B--2---:R-:W-:-:S01]  /*18870*/  FADD.FTZ R10, R211, R10 ;  /* 0x0000000ad30a7221 */ /* 0x004fc20000010000 */
[----:B------:R1:W-:Y:S01]  /*18880*/  @!P1 SYNCS.ARRIVE.TRANS64.RED.A1T0 RZ, [R204+URZ], RZ ;  /* 0x000000ffccff99a7 */ /* 0x0003e2000810043f */
[----:B0-----:R-:W-:-:S05]  /*18890*/  FADD.FTZ R5, R201, R5 ;  /* 0x00000005c9057221 */ /* 0x001fca0000010000 */
[----:B------:R-:W0:Y:S08]  /*188a0*/  MUFU.EX2 R15, R15 ;  /* 0x0000000f000f7308 */ /* 0x000e300000000800 */
[----:B------:R-:W2:Y:S01]  /*188b0*/  MUFU.EX2 R205, R205 ;  /* 0x000000cd00cd7308 */ /* 0x000ea20000000800 */
[----:B---3--:R-:W-:-:S01]  /*188c0*/  FADD.FTZ R10, R214, R10 ;  /* 0x0000000ad60a7221 */ /* 0x008fc20000010000 */
[----:B0-----:R-:W-:-:S03]  /*188d0*/  FADD.FTZ R5, R15, R5 ;  /* 0x000000050f057221 */ /* 0x001fc60000010000 */
[----:B--2---:R-:W-:Y:S01]  /*188e0*/  FADD.FTZ R10, R205, R10 ;  /* 0x0000000acd0a7221 */ /* 0x004fe20000010000 */
[----:B-1----:R-:W-:Y:S06]  /*188f0*/  @!P0 BRA `(.L_x_493) ;  /* 0x0000000000048947 */ /* 0x002fec0003800000 */
[----:B------:R-:W-:Y:S01]  /*18900*/  BPT.TRAP 0x1 ;  /* 0x000000040000795c */ /* 0x000fe20000300000 */
.L_x_493:
[----:B------:R-:W-:Y:S01]  /*18910*/  IMAD R12, R12, 0x8, R22 ;  /* 0x000000080c0c7824 */ /* 0x000fe200078e0216 */
[----:B------:R-:W-:Y:S01]  /*18920*/  ISETP.GT.AND P1, PT, R11, RZ, PT ;  /* 0x000000ff0b00720c */ /* 0x000fe20003f24270 */
[----:B------:R-:W-:Y:S01]  /*18930*/  IMAD.U32 R204, RZ, RZ, UR44 ;  /* 0x0000002cffcc7e24 */ /* 0x000fe2000f8e00ff */
[----:B------:R-:W-:Y:S01]  /*18940*/  F2FP.SATFINITE.E4M3.F32.PACK_AB_MERGE_C R14, R20, R14, RZ ;  /* 0x0000000e140e723e */ /* 0x000fe200048070ff */
[----:B------:R-:W-:Y:S01]  /*18950*/  VIADD R12, R12, 0x38860 ;  /* 0x000388600c0c7836 */ /* 0x000fe20000000000 */
[----:B------:R-:W-:Y:S01]  /*18960*/  F2FP.SATFINITE.E4M3.F32.PACK_AB_MERGE_C R158, R159, R158, RZ ;  /* 0x0000009e9f9e723e */ /* 0x000fe200048070ff */
[-C--:B------:R-:W-:Y:S01]  /*18970*/  FMUL.FTZ R24, R24, R7.reuse ;  /* 0x0000000718187220 */ /* 0x080fe20000410000 */
[----:B------:R-:W-:Y:S01]  /*18980*/  F2FP.SATFINITE.E4M3.F32.PACK_AB_MERGE_C R8, R9, R8, R14 ;  /* 0x000000080908723e */ /* 0x000fe2000480700e */
[-C--:B------:R-:W-:Y:S01]  /*18990*/  FMUL.FTZ R25, R25, R7.reuse ;  /* 0x0000000719197220 */ /* 0x080fe20000410000 */
[----:B------:R-:W-:Y:S01]  /*189a0*/  PRMT R12, R204, 0x654, R12 ;  /* 0x00000654cc0c7816 */ /* 0x000fe2000000000c */
[----:B------:R-:W-:Y:S01]  /*189b0*/  FMUL.FTZ R28, R28, R7 ;  /* 0x000000071c1c7220 */ /* 0x000fe20000410000 */
[----:B------:R-:W-:Y:S01]  /*189c0*/  F2FP.SATFINITE.E4M3.F32.PACK_AB_MERGE_C R153, R156, R153, RZ ;  /* 0x000000999c99723e */ /* 0x000fe200048070ff */
[----:B------:R-:W-:Y:S01]  /*189d0*/  FMUL.FTZ R29, R29, R7 ;  /* 0x000000071d1d7220 */ /* 0x000fe20000410000 */
[----:B------:R-:W-:Y:S01]  /*189e0*/  F2FP.SATFINITE.E4M3.F32.PACK_AB_MERGE_C R166, R167, R166, RZ ;  /* 0x000000a6a7a6723e */ /* 0x000fe200048070ff */
[----:B------:R0:W-:Y:S01]  /*189f0*/  SYNCS.ARRIVE.TRANS64.RED.A1T0 RZ, [R12+URZ], RZ ;  /* 0x000000ff0cff79a7 */ /* 0x0001e2000810043f */
[----:B------:R-:W-:Y:S01]  /*18a00*/  F2FP.SATFINITE.E4M3.F32.PACK_AB_MERGE_C R161, R164, R161, RZ ;  /* 0x000000a1a4a1723e */ /* 0x000fe200048070ff */
[-C--:B------:R-:W-:Y:S01]  /*18a10*/  FMUL.FTZ R32, R32, R7.reuse ;  /* 0x0000000720207220 */ /* 0x080fe20000410000 */
[----:B------:R-:W-:Y:S01]  /*18a20*/  F2FP.SATFINITE.E4M3.F32.PACK_AB_MERGE_C R174, R175, R174, RZ ;  /* 0x000000aeafae723e */ /* 0x000fe200048070ff */
[----:B------:R-:W-:Y:S01]  /*18a30*/  FMUL.FTZ R33, R33, R7 ;  /* 0x0000000721217220 */ /* 0x000fe20000410000 */
        /* <DEDUP_REMOVED lines=151> */
[----:B------:R-:W-:Y:S02]  /*193b0*/  IADD3 R11, R11, -0x1, RZ ;  /* 0xffffffff0b0b7810 */ /* 0x000fe40007ffe0ff */
[----:B0-----:R-:W-:Y:S01]  /*193c0*/  MOV R12, R13 ;  /* 0x0000000d000c7202 */ /* 0x001fe20000000f00 */
[----:B------:R-:W-:Y:S06]  /*193d0*/  @P1 BRA `(.L_x_494) ;  /* 0xffffffd800e41947 */ /* 0x000fec000383ffff */
[----:B------:R-:W-:-:S07]  /*193e0*/  IMAD.MOV.U32 R152, RZ, RZ, R13 ;  /* 0x000000ffff987224 */ /* 0x000fce00078e000d */
.L_x_483:
[----:B------:R-:W-:Y:S05]  /*193f0*/  WARPSYNC.ALL ;  /* 0x0000000000007948 */ /* 0x000fea0003800000 */
[----:B------:R-:W-:Y:S06]  /*19400*/  BAR.ARV 0x8, 0x180 ;  /* 0x0206000000007b1d */ /* 0x000fec0000002000 */
[----:B------:R-:W-:Y:S05]  /*19410*/  @!P0 BRA `(.L_x_495) ;  /* 0x0000000000048947 */ /* 0x000fea0003800000 */
[----:B------:R-:W-:Y:S01]  /*19420*/  BPT.TRAP 0x1 ;  /* 0x000000040000795c */ /* 0x000fe20000300000 */
.L_x_495:
[----:B------:R-:W-:Y:S01]  /*19430*/  IMAD R4, R152, 0x8, R22 ;  /* 0x0000000898047824 */ /* 0x000fe200078e0216 */
[----:B------:R-:W-:-:S04]  /*19440*/  SHF.L.U32 R7, R235, 0x1f, RZ ;  /* 0x0000001feb077819 */ /* 0x000fc800000006ff */
[----:B------:R0:W1:Y:S01]  /*19450*/  SYNCS.PHASECHK.TRANS64.TRYWAIT P1, [R4+URZ+0x38850], R7 ;  /* 0x03885007040075a7 */ /* 0x000062000802017f */
[----:B------:R-:W-:Y:S05]  /*19460*/  @!P0 BRA `(.L_x_496) ;  /* 0x0000000000048947 */ /* 0x000fea0003800000 */
[----:B------:R-:W-:Y:S01]  /*19470*/  BPT.TRAP 0x1 ;  /* 0x000000040000795c */ /* 0x000fe20000300000 */
.L_x_496:
[----:B------:R-:W-:-:S04]  /*19480*/  IADD3 R22, R22, 0x400, RZ ;  /* 0x0000040016167810 */ /* 0x000fc80007ffe0ff */
[----:B------:R-:W-:-:S04]  /*19490*/  SHF.R.U32.HI R22, RZ, 0x4, R22 ;  /* 0x00000004ff167819 */ /* 0x000fc80000011616 */
[----:B------:R-:W-:-:S04]  /*194a0*/  LOP3.LUT R22, R22, 0x3fff, RZ, 0xc0, !PT ;  /* 0x00003fff16167812 */ /* 0x000fc800078ec0ff */
[----:B------:R-:W-:Y:S01]  /*194b0*/  LOP3.LUT R9, R22, 0x10000, RZ, 0xfc, !PT ;  /* 0x0001000016097812 */ /* 0x000fe200078efcff */
[----:B-1----:R-:W-:Y:S06]  /*194c0*/  @P1 BRA `(.L_x_497) ;  /* 0x0000000000081947 */ /* 0x002fec0003800000 */
[----:B------:R-:W1:Y:S02]  /*194d0*/  SYNCS.PHASECHK.TRANS64.TRYWAIT P1, [R4+URZ+0x38850], R7 ;  /* 0x03885007040075a7 */ /* 0x000e64000802017f */
[----:B-1----:R-:W-:Y:S05]  /*194e0*/  @!P1 BRA `(.L_x_498) ;  /* 0x000000c800709947 */ /* 0x002fea0003800000 */
.L_x_497:
[----:B------:R-:W-:Y:S01]  /*194f0*/  IMAD R8, R152, 0x800, R9 ;  /* 0x0000080098087824 */ /* 0x000fe200078e0209 */
[----:B------:R-:W2:Y:S01]  /*19500*/  LDL R0, [R1+0x40] ;  /* 0x0000400001007983 */ /* 0x000ea20000100800 */
[----:B------:R-:W-:Y:S01]  /*19510*/  IMAD.MOV.U32 R9, RZ, RZ, 0x40000040 ;  /* 0x40000040ff097424 */ /* 0x000fe200078e00ff */
[----:B------:R-:W-:Y:S05]  /*19520*/  WARPSYNC.ALL ;  /* 0x0000000000007948 */ /* 0x000fea0003800000 */
[C---:B------:R-:W-:Y:S01]  /*19530*/  R2UR UR6, R8.reuse ;  /* 0x00000000080672ca */ /* 0x040fe200000e0000 */
[----:B------:R-:W0:Y:S01]  /*19540*/  LDL R22, [R1+0x1c] ;  /* 0x00001c0001167983 */ /* 0x000e220000100800 */
[----:B------:R-:W-:Y:S01]  /*19550*/  R2UR UR7, R9 ;  /* 0x00000000090772ca */ /* 0x000fe200000e0000 */
[----:B------:R-:W-:Y:S01]  /*19560*/  WARPGROUP.ARRIVE ;  /* 0x00000000000079c5 */ /* 0x000fe20000000000 */
[C---:B------:R-:W-:Y:S01]  /*19570*/  VIADD R12, R8.reuse, 0x2 ;  /* 0x00000002080c7836 */ /* 0x040fe20000000000 */
[----:B------:R-:W3:Y:S01]  /*19580*/  LDL.LU R11, [R1+0x8] ;  /* 0x00000800010b7983 */ /* 0x000ee20000300800 */
[----:B------:R-:W-:Y:S01]  /*19590*/  MOV R13, 0x40000040 ;  /* 0x40000040000d7802 */ /* 0x000fe20000000f00 */
[----:B------:R-:W-:Y:S01]  /*195a0*/  ULDC.64 UR4, c[0x0][0x9a0] ;  /* 0x0002680000047ab9 */ /* 0x000fe20000000a00 */
[----:B------:R-:W-:Y:S01]  /*195b0*/  VIADD R20, R8, 0x4 ;  /* 0x0000000408147836 */ /* 0x000fe20000000000 */
[----:B------:R-:W-:Y:S01]  /*195c0*/  ISETP.NE.U32.AND P1, PT, RZ, UR4, PT ;  /* 0x00000004ff007c0c */ /* 0x000fe2000bf25070 */
[----:B------:R-:W-:-:S03]  /*195d0*/  IMAD.MOV.U32 R21, RZ, RZ, 0x40000040 ;  /* 0x40000040ff157424 */ /* 0x000fc600078e00ff */
[----:B------:R-:W-:Y:S02]  /*195e0*/  ISETP.NE.AND.EX P1, PT, RZ, UR5, PT, P1 ;  /* 0x00000005ff007c0c */ /* 0x000fe4000bf25310 */
[----:B------:R-:W-:Y:S01]  /*195f0*/  QGMMA.64x256x32.F32.E4M3.E4M3 R24, R228, gdesc[UR4], R24, gsb0 ;  /* 0x03e00004e4187df3 */ /* 0x000fe20008000818 */
[----:B------:R-:W-:Y:S02]  /*19600*/  R2UR UR6, R12 ;  /* 0x000000000c0672ca */ /* 0x000fe400000e0000 */
[----:B------:R-:W-:-:S08]  /*19610*/  R2UR UR7, R13 ;  /* 0x000000000d0772ca */ /* 0x000fd000000e0000 */
[----:B------:R-:W2:Y:S08]  /*19620*/  @P1 LDC.64 R12, c[0x0][0x9c8] ;  /* 0x00027200ff0c1b82 */ /* 0x000eb00000000a00 */
[----:B------:R-:W4:Y:S01]  /*19630*/  @P1 LDC.64 R14, c[0x0][0x9d0] ;  /* 0x00027400ff0e1b82 */ /* 0x000f220000000a00 */
[----:B------:R-:W-:Y:S02]  /*19640*/  WARPGROUP.DEPBAR.LE gsb0, 0x0 ;  /* 0x00008000000079c5 */ /* 0x000fe40000010000 */
[----:B------:R-:W-:-:S06]  /*19650*/  WARPGROUP.ARRIVE ;  /* 0x00000000000079c5 */ /* 0x000fcc0000000000 */
[----:B------:R-:W-:Y:S01]  /*19660*/  QGMMA.64x256x32.F32.E4M3.E4M3 R24, R224, gdesc[UR4], R24, gsb0 ;  /* 0x03e00004e0187df3 */ /* 0x000fe20008000818 */
[----:B------:R-:W-:Y:S01]  /*19670*/  R2UR UR6, R20 ;  /* 0x00000000140672ca */ /* 0x000fe200000e0000 */
[-C--:B--2---:R-:W-:Y:S01]  /*19680*/  @P1 IMAD R0, R0, R12.reuse, RZ ;  /* 0x0000000c00001224 */ /* 0x084fe200078e02ff */
[----:B------:R-:W-:Y:S01]  /*19690*/  R2UR UR7, R21 ;  /* 0x00000000150772ca */ /* 0x000fe200000e0000 */
[----:B------:R-:W-:Y:S02]  /*196a0*/  IMAD.MOV.U32 R21, RZ, RZ, 0x3f800000 ;  /* 0x3f800000ff157424 */ /* 0x000fe400078e00ff */
[C---:B01----:R-:W-:Y:S02]  /*196b0*/  @P1 IMAD R7, R22.reuse, R13, R0 ;  /* 0x0000000d16071224 */ /* 0x043fe400078e0200 */
[----:B------:R-:W-:Y:S01]  /*196c0*/  @P1 IMAD.WIDE.U32 R12, R22, R12, RZ ;  /* 0x0000000c160c1225 */ /* 0x000fe200078e00ff */
[----:B---3--:R-:W-:-:S03]  /*196d0*/  @P1 SHF.R.S32.HI R9, RZ, 0x1f, R11 ;  /* 0x0000001fff091819 */ /* 0x008fc6000001140b */
[----:B------:R-:W-:Y:S02]  /*196e0*/  @P1 IMAD.IADD R13, R13, 0x1, R7 ;  /* 0x000000010d0d1824 */ /* 0x000fe400078e0207 */
[----:B----4-:R-:W-:-:S04]  /*196f0*/  @P1 IMAD R0, R9, R14, RZ ;  /* 0x0000000e09001224 */ /* 0x010fc800078e02ff */
[C---:B------:R-:W-:Y:S02]  /*19700*/  @P1 IMAD R7, R11.reuse, R15, R0 ;  /* 0x0000000f0b071224 */ /* 0x040fe400078e0200 */
[----:B------:R-:W-:-:S05]  /*19710*/  @P1 IMAD.WIDE.U32 R14, R11, R14, R12 ;  /* 0x0000000e0b0e1225 */ /* 0x000fca00078e000c */
[----:B------:R-:W-:Y:S02]  /*19720*/  @P1 IADD3 R7, R15, R7, RZ ;  /* 0x000000070f071210 */ /* 0x000fe40007ffe0ff */
[----:B------:R-:W-:-:S04]  /*19730*/  @P1 LEA R12, P2, R14, UR4, 0x2 ;  /* 0x000000040e0c1c11 */ /* 0x000fc8000f8410ff */
[----:B------:R-:W-:-:S05]  /*19740*/  @P1 LEA.HI.X R13, R14, UR5, R7, 0x2, P2 ;  /* 0x000000050e0d1c11 */ /* 0x000fca00090f1407 */
[----:B------:R0:W2:Y:S01]  /*19750*/  @P1 LDG.E R21, desc[UR42][R12.64] ;  /* 0x0000002a0c151981 */ /* 0x0000a2000c1e1900 */
[----:B------:R-:W-:Y:S02]  /*19760*/  VIADD R8, R8, 0x6 ;  /* 0x0000000608087836 */ /* 0x000fe40000000000 */
[----:B------:R-:W-:Y:S01]  /*19770*/  IMAD.MOV.U32 R9, RZ, RZ, 0x40000040 ;  /* 0x40000040ff097424 */ /* 0x000fe200078e00ff */
[----:B------:R-:W-:Y:S02]  /*19780*/  WARPGROUP.DEPBAR.LE gsb0, 0x0 ;  /* 0x00008000000079c5 */ /* 0x000fe40000010000 */
[----:B------:R-:W-:-:S06]  /*19790*/  WARPGROUP.ARRIVE ;  /* 0x00000000000079c5 */ /* 0x000fcc0000000000 */
[----:B------:R-:W-:Y:S01]  /*197a0*/  QGMMA.64x256x32.F32.E4M3.E4M3 R24, R220, gdesc[UR4], R24, gsb0 ;  /* 0x03e00004dc187df3 */ /* 0x000fe20008000818 */
[----:B------:R-:W-:Y:S02]  /*197b0*/  R2UR UR6, R8 ;  /* 0x00000000080672ca */ /* 0x000fe400000e0000 */
[----:B------:R-:W-:Y:S01]  /*197c0*/  R2UR UR7, R9 ;  /* 0x00000000090772ca */ /* 0x000fe200000e0000 */
[----:B------:R-:W1:Y:S04]  /*197d0*/  SHFL.BFLY PT, R0, R5, 0x2, 0x1f ;  /* 0x0c401f0005007f89 */ /* 0x000e6800000e0000 */
[----:B------:R-:W3:Y:S01]  /*197e0*/  SHFL.BFLY PT, R9, R10, 0x2, 0x1f ;  /* 0x0c401f000a097f89 */ /* 0x000ee200000e0000 */
[----:B-1----:R-:W-:-:S01]  /*197f0*/  FADD.FTZ R0, R0, R5 ;  /* 0x0000000500007221 */ /* 0x002fc20000010000 */
[----:B---3--:R-:W-:-:S04]  /*19800*/  FADD.FTZ R9, R9, R10 ;  /* 0x0000000a09097221 */ /* 0x008fc80000010000 */
[----:B------:R-:W1:Y:S04]  /*19810*/  SHFL.BFLY PT, R7, R0, 0x1, 0x1f ;  /* 0x0c201f0000077f89 */ /* 0x000e6800000e0000 */
[----:B------:R-:W0:Y:S01]  /*19820*/  SHFL.BFLY PT, R8, R9, 0x1, 0x1f ;  /* 0x0c201f0009087f89 */ /* 0x000e2200000e0000 */
[----:B-1----:R-:W-:-:S01]  /*19830*/  FADD.FTZ R11, R0, R7 ;  /* 0x00000007000b7221 */ /* 0x002fc20000010000 */
[----:B0-----:R-:W-:-:S04]  /*19840*/  FADD.FTZ R13, R9, R8 ;  /* 0x00000008090d7221 */ /* 0x001fc80000010000 */
[C---:B------:R-:W-:Y:S01]  /*19850*/  FSETP.NE.FTZ.AND P1, PT, R11.reuse, RZ, PT ;  /* 0x000000ff0b00720b */ /* 0x040fe20003f35000 */
[----:B------:R-:W-:Y:S01]  /*19860*/  FMUL.FTZ R14, R11, 0.00390625 ;  /* 0x3b8000000b0e7820 */ /* 0x000fe20000410000 */
[----:B------:R-:W-:Y:S01]  /*19870*/  FMUL.FTZ R15, R13, 0.00390625 ;  /* 0x3b8000000d0f7820 */ /* 0x000fe20000410000 */
[----:B------:R-:W-:-:S03]  /*19880*/  MOV R8, RZ ;  /* 0x000000ff00087202 */ /* 0x000fc60000000f00 */
[----:B------:R-:W-:Y:S02]  /*19890*/  FSETP.NE.FTZ.AND P2, PT, R14, RZ, PT ;  /* 0x000000ff0e00720b */ /* 0x000fe40003f55000 */
[----:B------:R-:W-:-:S05]  /*198a0*/  FSETP.NE.FTZ.AND P3, PT, R15, RZ, PT ;  /* 0x000000ff0f00720b */ /* 0x000fca0003f75000 */
[----:B------:R-:W-:Y:S01]  /*198b0*/  @P1 MUFU.RCP R8, R11 ;  /* 0x0000000b00081308 */ /* 0x000fe20000001000 */
[----:B------:R-:W-:Y:S01]  /*198c0*/  FSETP.NE.FTZ.AND P1, PT, R13, RZ, PT ;  /* 0x000000ff0d00720b */ /* 0x000fe20003f35000 */
[----:B------:R-:W-:-:S06]  /*198d0*/  IMAD.MOV.U32 R12, RZ, RZ, RZ ;  /* 0x000000ffff0c7224 */ /* 0x000fcc00078e00ff */
[----:B------:R-:W0:Y:S08]  /*198e0*/  @P3 MUFU.LG2 R7, R15 ;  /* 0x0000000f00073308 */ /* 0x000e300000000c00 */
[----:B------:R-:W1:Y:S08]  /*198f0*/  @P2 MUFU.LG2 R5, R14 ;  /* 0x0000000e00052308 */ /* 0x000e700000000c00 */
[----:B------:R-:W3:Y:S01]  /*19900*/  @P1 MUFU.RCP R12, R13 ;  /* 0x0000000d000c1308 */ /* 0x000ee20000001000 */
[C---:B------:R-:W-:Y:S01]  /*19910*/  @P2 FMUL.FTZ R10, R2.reuse, 0.69314718246459960938 ;  /* 0x3f317218020a2820 */ /* 0x040fe20000410000 */
[----:B------:R-:W-:Y:S01]  /*19920*/  @P3 FMUL.FTZ R2, R2, 0.69314718246459960938 ;  /* 0x3f31721802023820 */ /* 0x000fe20000410000 */
[----:B0-----:R-:W-:Y:S01]  /*19930*/  @P3 FMUL.FTZ R7, R7, 0.69314718246459960938 ;  /* 0x3f31721807073820 */ /* 0x001fe20000410000 */
[----:B------:R-:W-:-:S02]  /*19940*/  WARPGROUP.DEPBAR.LE gsb0, 0x0 ;  /* 0x00008000000079c5 */ /* 0x000fc40000010000 */
[----:B------:R-:W-:-:S06]  /*19950*/  WARPGROUP.ARRIVE ;  /* 0x00000000000079c5 */ /* 0x000fcc0000000000 */
[----:B------:R-:W-:Y:S01]  /*19960*/  QGMMA.64x256x32.F32.E4M3.E4M3 R24, R216, gdesc[UR4], R24, gsb0 ;  /* 0x03e00004d8187df3 */ /* 0x000fe20008000818 */
[----:B-1----:R-:W-:Y:S01]  /*19970*/  @P2 FMUL.FTZ R5, R5, 0.69314718246459960938 ;  /* 0x3f31721805052820 */ /* 0x002fe20000410000 */
[----:B------:R-:W-:Y:S02]  /*19980*/  IMAD.MOV.U32 R20, RZ, RZ, -0x800000 ;  /* 0xff800000ff147424 */ /* 0x000fe400078e00ff */
[----:B------:R-:W-:-:S01]  /*19990*/  @P3 FFMA.FTZ R20, R2, R6, R7 ;  /* 0x0000000602143223 */ /* 0x000fc20000010007 */
[----:B------:R-:W-:Y:S02]  /*199a0*/  IMAD.MOV.U32 R0, RZ, RZ, -0x800000 ;  /* 0xff800000ff007424 */ /* 0x000fe400078e00ff */
[----:B--2---:R-:W-:Y:S01]  /*199b0*/  FMUL.FTZ R2, R8, R21 ;  /* 0x0000001508027220 */ /* 0x004fe20000410000 */
[----:B------:R-:W-:Y:S01]  /*199c0*/  @P2 FFMA.FTZ R0, R10, R3, R5 ;  /* 0x000000030a002223 */ /* 0x000fe20000010005 */
[----:B---3--:R-:W-:Y:S01]  /*199d0*/  FMUL.FTZ R21, R12, R21 ;  /* 0x000000150c157220 */ /* 0x008fe20000410000 */
[----:B------:R-:W-:-:S02]  /*199e0*/  WARPGROUP.DEPBAR.LE gsb0, 0x0 ;  /* 0x00008000000079c5 */ /* 0x000fc40000010000 */
[----:B------:R-:W-:Y:S05]  /*199f0*/  @!P0 BRA `(.L_x_499) ;  /* 0x0000000000048947 */ /* 0x000fea0003800000 */
[----:B------:R-:W-:Y:S01]  /*19a00*/  BPT.TRAP 0x1 ;  /* 0x000000040000795c */ /* 0x000fe20000300000 */
.L_x_499:
[----:B------:R-:W-:Y:S01]  /*19a10*/  IMAD.U32 R5, RZ, RZ, UR44 ;  /* 0x0000002cff057e24 */ /* 0x000fe2000f8e00ff */
[----:B------:R-:W-:Y:S01]  /*19a20*/  IADD3 R22, R4, 0x38860, RZ ;  /* 0x0003886004167810 */ /* 0x000fe20007ffe0ff */
        /* <DEDUP_REMOVED lines=11> */
[----:B------:R-:W-:Y:S01]  /*19ae0*/  FMUL.FTZ R92, R116, R2 ;  /* 0x00000002745c7220 */ /* 0x000fe20000410000 */
[----:B------:R-:W-:-:S02]  /*19af0*/  VIADD R152, R152, 0x1 ;  /* 0x0000000198987836 */ /* 0x000fc40000000000 */
        /* <DEDUP_REMOVED lines=39> */
[----:B------:R-:W-:Y:S01]  /*19d70*/  ISETP.NE.AND P1, PT, R152, 0x2, PT ;  /* 0x000000029800780c */ /* 0x000fe20003f25270 */
        /* <DEDUP_REMOVED lines=44> */
[----:B------:R-:W-:Y:S01]  /*1a040*/  SEL R2, RZ, 0x1, P1 ;  /* 0x00000001ff027807 */ /* 0x000fe20000800000 */
        /* <DEDUP_REMOVED lines=32> */
[----:B------:R-:W-:Y:S01]  /*1a250*/  PLOP3.LUT P0, PT, PT, PT, PT, 0x8, 0x0 ;  /* 0x000000000000781c */ /* 0x000fe20003f0e170 */
[-C--:B------:R-:W-:Y:S01]  /*1a260*/  FMUL.FTZ R138, R147, R21.reuse ;  /* 0x00000015938a7220 */ /* 0x080fe20000410000 */
[-C--:B------:R-:W-:Y:S01]  /*1a270*/  FMUL.FTZ R142, R150, R21.reuse ;  /* 0x00000015968e7220 */ /* 0x080fe20000410000 */
[----:B------:R-:W-:Y:S01]  /*1a280*/  FMUL.FTZ R151, R151, R21 ;  /* 0x0000001597977220 */ /* 0x000fe20000410000 */
[----:B------:R-:W-:Y:S01]  /*1a290*/  LOP3.LUT R235, R235, R2, RZ, 0x3c, !PT ;  /* 0x00000002ebeb7212 */ /* 0x000fe200078e3cff */
[----:B------:R-:W-:Y:S01]  /*1a2a0*/  UIADD3 UR45, UR45, 0x1, URZ ;  /* 0x000000012d2d7890 */ /* 0x000fe2000fffe03f */
[----:B0-----:R-:W-:-:S11]  /*1a2b0*/  SEL R152, R152, RZ, P1 ;  /* 0x000000ff98987207 */ /* 0x001fd60000800000 */
.L_x_437:
[----:B------:R-:W-:Y:S05]  /*1a2c0*/  WARPSYNC.ALL ;  /* 0x0000000000007948 */ /* 0x000fea0003800000 */
[----:B------:R-:W0:Y:S08]  /*1a2d0*/  S2UR UR44, SR_CgaCtaId ;  /* 0x00000000002c79c3 */ /* 0x000e300000008800 */
[----:B------:R-:W-:Y:S06]  /*1a2e0*/  BAR.SYNC.DEFER_BLOCKING 0x5, 0x180 ;  /* 0x0146000000007b1d */ /* 0x000fec0000010000 */
[----:B------:R-:W-:Y:S01]  /*1a2f0*/  UMOV UR4, 0x400 ;  /* 0x0000040000047882 */ /* 0x000fe20000000000 */
[----:B------:R-:W-:Y:S01]  /*1a300*/  BSSY B0, `(.L_x_500) ;  /* 0x00003be000007945 */ /* 0x000fe20003800000 */
[----:B0-----:R-:W-:-:S06]  /*1a310*/  ULEA UR4, UR44, UR4, 0x18 ;  /* 0x000000042c047291 */ /* 0x001fcc000f8ec03f */
[----:B------:R-:W-:-:S05]  /*1a320*/  IMAD.U32 R22, RZ, RZ, UR4 ;  /* 0x00000004ff167e24 */ /* 0x000fca000f8e00ff */
[----:B------:R-:W0:Y:S04]  /*1a330*/  LDS.128 R156, [R22+0x388d0] ;  /* 0x0388d000169c7984 */ /* 0x000e280000000c00 */
[----:B0-----:R0:W-:Y:S04]  /*1a340*/  STL.64 [R1], R156 ;  /* 0x0000009c01007387 */ /* 0x0011e80000100a00 */
[----:B------:R0:W-:Y:S01]  /*1a350*/  STL.64 [R1+0x8], R158 ;  /* 0x0000089e01007387 */ /* 0x0001e20000100a00 */
[----:B------:R-:W-:Y:S06]  /*1a360*/  BAR.ARV 0x4, 0x180 ;  /* 0x0106000000007b1d */ /* 0x000fec0000002000 */
[----:B------:R-:W-:Y:S05]  /*1a370*/  @P0 BRA `(.L_x_501) ;  /* 0x0000002c00440947 */ /* 0x000fea0003800000 */
[----:B------:R-:W2:Y:S04]  /*1a380*/  LDL R21, [R1+0x40] ;  /* 0x0000400001157983 */ /* 0x000ea80000100800 */
[----:B------:R-:W3:Y:S04]  /*1a390*/  LDL R2, [R1+0x1c] ;  /* 0x00001c0001027983 */ /* 0x000ee80000100800 */
[----:B------:R-:W4:Y:S01]  /*1a3a0*/  LDL R146, [R1+0x78] ;  /* 0x0000780001927983 */ /* 0x000f220000100800 */
[----:B------:R-:W1:Y:S01]  /*1a3b0*/  S2R R144, SR_TID.X ;  /* 0x0000000000907919 */ /* 0x000e620000002100 */
[----:B------:R-:W-:Y:S01]  /*1a3c0*/  F2FP.BF16.F32.PACK_AB R38, R51, R38 ;  /* 0x000000263326723e */ /* 0x000fe200000010ff */
[----:B------:R-:W-:Y:S01]  /*1a3d0*/  ULDC.64 UR4, c[0x4][0x110] ;  /* 0x0100440000047ab9 */ /* 0x000fe20000000a00 */
        /* <DEDUP_REMOVED lines=15> */
[----:B-----5:R-:W-:Y:S02]  /*1a4d0*/  F2FP.BF16.F32.PACK_AB R113, R87, R74 ;  /* 0x0000004a5771723e */ /* 0x020fe400000010ff */
        /* <DEDUP_REMOVED lines=40> */
[----:B--2---:R-:W-:Y:S02]  /*1a760*/  MOV R143, R21 ;  /* 0x00000015008f7202 */ /* 0x004fe40000000f00 */
[----:B------:R-:W-:Y:S02]  /*1a770*/  F2FP.BF16.F32.PACK_AB R21, R9, R8 ;  /* 0x000000080915723e */ /* 0x000fe400000010ff */
[----:B------:R-:W2:Y:S01]  /*1a780*/  S2R R9, SR_SWINHI ;  /* 0x0000000000097919 */ /* 0x000ea20000002f00 */
[----:B---3--:R-:W-:Y:S02]  /*1a790*/  IMAD.MOV.U32 R125, RZ, RZ, R2 ;  /* 0x000000ffff7d7224 */ /* 0x008fe400078e0002 */
[----:B-1----:R-:W-:-:S05]  /*1a7a0*/  IMAD.SHL.U32 R2, R144, 0x4, RZ ;  /* 0x0000000490027824 */ /* 0x002fca00078e00ff */
[----:B------:R-:W-:-:S04]  /*1a7b0*/  LOP3.LUT R2, R2, 0xc, RZ, 0xc0, !PT ;  /* 0x0000000c02027812 */ /* 0x000fc800078ec0ff */
[----:B------:R-:W-:Y:S02]  /*1a7c0*/  IADD3 R26, P0, R2, UR4, RZ ;  /* 0x00000004021a7c10 */ /* 0x000fe4000ff1e0ff */
[----:B------:R-:W-:Y:S02]  /*1a7d0*/  MOV R76, R22 ;  /* 0x00000016004c7202 */ /* 0x000fe40000000f00 */
[----:B--2---:R-:W-:-:S03]  /*1a7e0*/  MOV R77, R9 ;  /* 0x00000009004d7202 */ /* 0x004fc60000000f00 */
[----:B----4-:R-:W-:-:S03]  /*1a7f0*/  IMAD.WIDE R64, R146, 0x2, R76 ;  /* 0x0000000292407825 */ /* 0x010fc600078e024c */
[C---:B------:R-:W-:Y:S02]  /*1a800*/  IADD3 R85, P3, R64.reuse, 0xc060, RZ ;  /* 0x0000c06040557810 */ /* 0x040fe40007f7e0ff */
[C---:B------:R-:W-:Y:S02]  /*1a810*/  IADD3 R83, P2, R64.reuse, 0xc040, RZ ;  /* 0x0000c04040537810 */ /* 0x040fe40007f5e0ff */
[C---:B------:R-:W-:Y:S02]  /*1a820*/  IADD3 R75, P5, R64.reuse, 0xc000, RZ ;  /* 0x0000c000404b7810 */ /* 0x040fe40007fbe0ff */
[C---:B------:R-:W-:Y:S02]  /*1a830*/  IADD3 R73, P4, R64.reuse, 0x8060, RZ ;  /* 0x0000806040497810 */ /* 0x040fe40007f9e0ff */
[----:B------:R-:W-:Y:S02]  /*1a840*/  IADD3 R81, P1, R64, 0xc020, RZ ;  /* 0x0000c02040517810 */ /* 0x000fe40007f3e0ff */
[----:B------:R-:W-:-:S02]  /*1a850*/  LOP3.LUT R84, R85, 0x380, RZ, 0xc0, !PT ;  /* 0x0000038055547812 */ /* 0x000fc400078ec0ff */
[----:B------:R-:W-:Y:S02]  /*1a860*/  LOP3.LUT R82, R83, 0x380, RZ, 0xc0, !PT ;  /* 0x0000038053527812 */ /* 0x000fe400078ec0ff */
[----:B------:R-:W-:Y:S02]  /*1a870*/  LOP3.LUT R74, R75, 0x380, RZ, 0xc0, !PT ;  /* 0x000003804b4a7812 */ /* 0x000fe400078ec0ff */
[----:B------:R-:W-:Y:S02]  /*1a880*/  LOP3.LUT R72, R73, 0x380, RZ, 0xc0, !PT ;  /* 0x0000038049487812 */ /* 0x000fe400078ec0ff */
[----:B------:R-:W-:Y:S01]  /*1a890*/  LOP3.LUT R80, R81, 0x380, RZ, 0xc0, !PT ;  /* 0x0000038051507812 */ /* 0x000fe200078ec0ff */
[----:B------:R-:W-:Y:S01]  /*1a8a0*/  IMAD.X R27, RZ, RZ, UR5, P0 ;  /* 0x00000005ff1b7e24 */ /* 0x000fe200080e06ff */
[----:B------:R-:W-:Y:S02]  /*1a8b0*/  SHF.R.U64 R84, R84, 0x3, RZ ;  /* 0x0000000354547819 */ /* 0x000fe400000012ff */
[----:B------:R-:W-:-:S02]  /*1a8c0*/  SHF.R.U64 R82, R82, 0x3, RZ ;  /* 0x0000000352527819 */ /* 0x000fc400000012ff */
[----:B------:R-:W-:Y:S01]  /*1a8d0*/  SHF.R.U64 R74, R74, 0x3, RZ ;  /* 0x000000034a4a7819 */ /* 0x000fe200000012ff */
[----:B------:R1:W5:Y:S01]  /*1a8e0*/  LDG.E.CONSTANT R2, desc[UR42][R26.64] ;  /* 0x0000002a1a027981 */ /* 0x000362000c1e9900 */
[----:B------:R-:W-:Y:S02]  /*1a8f0*/  SHF.R.U64 R72, R72, 0x3, RZ ;  /* 0x0000000348487819 */ /* 0x000fe400000012ff */
[----:B------:R-:W-:Y:S02]  /*1a900*/  SHF.R.U64 R80, R80, 0x3, RZ ;  /* 0x0000000350507819 */ /* 0x000fe400000012ff */
[----:B------:R-:W-:Y:S02]  /*1a910*/  LOP3.LUT R84, R84, R85, RZ, 0x3c, !PT ;  /* 0x0000005554547212 */ /* 0x000fe400078e3cff */
[----:B------:R-:W-:Y:S01]  /*1a920*/  LOP3.LUT R82, R82, R83, RZ, 0x3c, !PT ;  /* 0x0000005352527212 */ /* 0x000fe200078e3cff */
[--C-:B------:R-:W-:Y:S01]  /*1a930*/  IMAD.X R83, RZ, RZ, R65.reuse, P2 ;  /* 0x000000ffff537224 */ /* 0x100fe200010e0641 */
[----:B------:R-:W-:Y:S01]  /*1a940*/  LOP3.LUT R74, R74, R75, RZ, 0x3c, !PT ;  /* 0x0000004b4a4a7212 */ /* 0x000fe200078e3cff */
[----:B------:R-:W-:Y:S01]  /*1a950*/  IMAD.X R75, RZ, RZ, R65, P5 ;  /* 0x000000ffff4b7224 */ /* 0x000fe200028e0641 */
[----:B------:R-:W-:-:S02]  /*1a960*/  LOP3.LUT R72, R72, R73, RZ, 0x3c, !PT ;  /* 0x0000004948487212 */ /* 0x000fc400078e3cff */
[----:B-1----:R-:W-:Y:S02]  /*1a970*/  F2FP.BF16.F32.PACK_AB R27, R13, R12 ;  /* 0x0000000c0d1b723e */ /* 0x002fe400000010ff */
[----:B------:R-:W-:Y:S01]  /*1a980*/  LOP3.LUT R80, R80, R81, RZ, 0x3c, !PT ;  /* 0x0000005150507212 */ /* 0x000fe200078e3cff */
[----:B------:R-:W-:Y:S01]  /*1a990*/  IMAD.X R81, RZ, RZ, R65, P1 ;  /* 0x000000ffff517224 */ /* 0x000fe200008e0641 */
[-C--:B------:R-:W-:Y:S02]  /*1a9a0*/  IADD3.X R85, RZ, R65.reuse, RZ, P3, !PT ;  /* 0x00000041ff557210 */ /* 0x080fe40001ffe4ff */
[----:B------:R-:W-:Y:S02]  /*1a9b0*/  IADD3.X R73, RZ, R65, RZ, P4, !PT ;  /* 0x00000041ff497210 */ /* 0x000fe400027fe4ff */
[----:B------:R-:W-:Y:S02]  /*1a9c0*/  F2FP.BF16.F32.PACK_AB R12, R57, R56 ;  /* 0x00000038390c723e */ /* 0x000fe400000010ff */
[----:B------:R-:W-:-:S02]  /*1a9d0*/  IADD3 R69, P3, R64, 0x8040, RZ ;  /* 0x0000804040457810 */ /* 0x000fc40007f7e0ff */
[C---:B------:R-:W-:Y:S02]  /*1a9e0*/  IADD3 R61, P2, R64.reuse, 0x8020, RZ ;  /* 0x00008020403d7810 */ /* 0x040fe40007f5e0ff */
[C---:B------:R-:W-:Y:S02]  /*1a9f0*/  IADD3 R55, P5, R64.reuse, 0x4060, RZ ;  /* 0x0000406040377810 */ /* 0x040fe40007fbe0ff */
[C---:B------:R-:W-:Y:S02]  /*1aa00*/  IADD3 R49, P4, R64.reuse, 0x4040, RZ ;  /* 0x0000404040317810 */ /* 0x040fe40007f9e0ff */
[----:B------:R-:W-:Y:S02]  /*1aa10*/  IADD3 R57, P1, R64, 0x8000, RZ ;  /* 0x0000800040397810 */ /* 0x000fe40007f3e0ff */
[----:B------:R-:W-:Y:S02]  /*1aa20*/  F2FP.BF16.F32.PACK_AB R26, R28, R15 ;  /* 0x0000000f1c1a723e */ /* 0x000fe400000010ff */
[----:B------:R-:W-:-:S02]  /*1aa30*/  F2FP.BF16.F32.PACK_AB R15, R54, R35 ;  /* 0x00000023360f723e */ /* 0x000fc400000010ff */
[----:B------:R-:W-:Y:S02]  /*1aa40*/  LOP3.LUT R68, R69, 0x380, RZ, 0xc0, !PT ;  /* 0x0000038045447812 */ /* 0x000fe400078ec0ff */
[----:B------:R-:W-:Y:S02]  /*1aa50*/  LOP3.LUT R60, R61, 0x380, RZ, 0xc0, !PT ;  /* 0x000003803d3c7812 */ /* 0x000fe400078ec0ff */
[----:B------:R-:W-:Y:S02]  /*1aa60*/  LOP3.LUT R54, R55, 0x380, RZ, 0xc0, !PT ;  /* 0x0000038037367812 */ /* 0x000fe400078ec0ff */
[----:B------:R-:W-:Y:S02]  /*1aa70*/  LOP3.LUT R48, R49, 0x380, RZ, 0xc0, !PT ;  /* 0x0000038031307812 */ /* 0x000fe400078ec0ff */
[----:B------:R-:W-:Y:S02]  /*1aa80*/  LOP3.LUT R56, R57, 0x380, RZ, 0xc0, !PT ;  /* 0x0000038039387812 */ /* 0x000fe400078ec0ff */
[----:B------:R-:W-:-:S02]  /*1aa90*/  SHF.R.U64 R68, R68, 0x3, RZ ;  /* 0x0000000344447819 */ /* 0x000fc400000012ff */
[----:B------:R-:W-:Y:S02]  /*1aaa0*/  SHF.R.U64 R60, R60, 0x3, RZ ;  /* 0x000000033c3c7819 */ /* 0x000fe400000012ff */
[----:B------:R-:W-:Y:S02]  /*1aab0*/  SHF.R.U64 R54, R54, 0x3, RZ ;  /* 0x0000000336367819 */ /* 0x000fe400000012ff */
[----:B------:R-:W-:Y:S02]  /*1aac0*/  SHF.R.U64 R48, R48, 0x3, RZ ;  /* 0x0000000330307819 */ /* 0x000fe400000012ff */
[----:B------:R-:W-:Y:S02]  /*1aad0*/  SHF.R.U64 R56, R56, 0x3, RZ ;  /* 0x0000000338387819 */ /* 0x000fe400000012ff */
[----:B------:R-:W-:Y:S02]  /*1aae0*/  LOP3.LUT P0, R8, R144, 0x3, RZ, 0xc0, !PT ;  /* 0x0000000390087812 */ /* 0x000fe4000780c0ff */
[----:B------:R-:W-:Y:S01]  /*1aaf0*/  LOP3.LUT R68, R68, R69, RZ, 0x3c, !PT ;  /* 0x0000004544447212 */ /* 0x000fe200078e3cff */
[--C-:B------:R-:W-:Y:S01]  /*1ab00*/  IMAD.X R69, RZ, RZ, R65.reuse, P3 ;  /* 0x000000ffff457224 */ /* 0x100fe200018e0641 */
[----:B------:R-:W-:Y:S01]  /*1ab10*/  LOP3.LUT R60, R60, R61, RZ, 0x3c, !PT ;  /* 0x0000003d3c3c7212 */ /* 0x000fe200078e3cff */
[----:B------:R-:W-:Y:S01]  /*1ab20*/  IMAD.X R61, RZ, RZ, R65, P2 ;  /* 0x000000ffff3d7224 */ /* 0x000fe200010e0641 */
[----:B------:R-:W-:-:S02]  /*1ab30*/  LOP3.LUT R54, R54, R55, RZ, 0x3c, !PT ;  /* 0x0000003736367212 */ /* 0x000fc400078e3cff */
[----:B------:R-:W-:Y:S01]  /*1ab40*/  LOP3.LUT R48, R48, R49, RZ, 0x3c, !PT ;  /* 0x0000003130307212 */ /* 0x000fe200078e3cff */
[--C-:B------:R-:W-:Y:S01]  /*1ab50*/  IMAD.X R49, RZ, RZ, R65.reuse, P4 ;  /* 0x000000ffff317224 */ /* 0x100fe200020e0641 */
[----:B------:R-:W-:Y:S02]  /*1ab60*/  F2FP.BF16.F32.PACK_AB R35, R41, R40 ;  /* 0x000000282923723e */ /* 0x000fe400000010ff */
[----:B------:R-:W-:Y:S01]  /*1ab70*/  LOP3.LUT R56, R56, R57, RZ, 0x3c, !PT ;  /* 0x0000003938387212 */ /* 0x000fe200078e3cff */
[----:B------:R-:W-:Y:S01]  /*1ab80*/  IMAD.X R57, RZ, RZ, R65, P1 ;  /* 0x000000ffff397224 */ /* 0x000fe200008e0641 */
[----:B------:R-:W-:Y:S02]  /*1ab90*/  IADD3.X R55, RZ, R65, RZ, P5, !PT ;  /* 0x00000041ff377210 */ /* 0x000fe40002ffe4ff */
[----:B------:R-:W-:Y:S02]  /*1aba0*/  ISETP.EQ.OR P0, PT, R8, 0x3, !P0 ;  /* 0x000000030800780c */ /* 0x000fe40004702670 */
[----:B------:R-:W-:-:S02]  /*1abb0*/  IADD3 R45, P3, R64, 0x4020, RZ ;  /* 0x00004020402d7810 */ /* 0x000fc40007f7e0ff */
[C---:B------:R-:W-:Y:S02]  /*1abc0*/  IADD3 R41, P2, R64.reuse, 0x4000, RZ ;  /* 0x0000400040297810 */ /* 0x040fe40007f5e0ff */
[C---:B------:R-:W-:Y:S02]  /*1abd0*/  IADD3 R25, P5, R64.reuse, 0x40, RZ ;  /* 0x0000004040197810 */ /* 0x040fe40007fbe0ff */
[C---:B------:R-:W-:Y:S02]  /*1abe0*/  IADD3 R9, P4, R64.reuse, 0x20, RZ ;  /* 0x0000002040097810 */ /* 0x040fe40007f9e0ff */
[----:B------:R-:W-:Y:S02]  /*1abf0*/  IADD3 R37, P1, R64, 0x60, RZ ;  /* 0x0000006040257810 */ /* 0x000fe40007f3e0ff */
[----:B------:R-:W-:Y:S02]  /*1ac00*/  F2FP.BF16.F32.PACK_AB R28, R36, R29 ;  /* 0x0000001d241c723e */ /* 0x000fe400000010ff */
[----:B------:R-:W-:-:S02]  /*1ac10*/  SEL R13, R3, R4, P0 ;  /* 0x00000004030d7207 */ /* 0x000fc40000000000 */
[----:B------:R-:W-:Y:S02]  /*1ac20*/  LOP3.LUT R44, R45, 0x380, RZ, 0xc0, !PT ;  /* 0x000003802d2c7812 */ /* 0x000fe400078ec0ff */
[----:B------:R-:W-:Y:S02]  /*1ac30*/  LOP3.LUT R40, R41, 0x380, RZ, 0xc0, !PT ;  /* 0x0000038029287812 */ /* 0x000fe400078ec0ff */
[----:B------:R-:W-:Y:S02]  /*1ac40*/  LOP3.LUT R24, R25, 0x380, RZ, 0xc0, !PT ;  /* 0x0000038019187812 */ /* 0x000fe400078ec0ff */
[----:B------:R-:W-:Y:S02]  /*1ac50*/  LOP3.LUT R8, R9, 0x380, RZ, 0xc0, !PT ;  /* 0x0000038009087812 */ /* 0x000fe400078ec0ff */
[----:B------:R-:W-:Y:S02]  /*1ac60*/  SEL R4, R4, R3, P0 ;  /* 0x0000000304047207 */ /* 0x000fe40000000000 */
[----:B------:R-:W-:-:S02]  /*1ac70*/  LOP3.LUT R36, R37, 0x380, RZ, 0xc0, !PT ;  /* 0x0000038025247812 */ /* 0x000fc400078ec0ff */
[----:B------:R-:W-:Y:S02]  /*1ac80*/  LOP3.LUT R3, R64, 0x380, RZ, 0xc0, !PT ;  /* 0x0000038040037812 */ /* 0x000fe400078ec0ff */
[----:B------:R-:W-:Y:S02]  /*1ac90*/  SHF.R.U64 R44, R44, 0x3, RZ ;  /* 0x000000032c2c7819 */ /* 0x000fe400000012ff */
[----:B------:R-:W-:Y:S02]  /*1aca0*/  SHF.R.U64 R40, R40, 0x3, RZ ;  /* 0x0000000328287819 */ /* 0x000fe400000012ff */
[----:B------:R-:W-:Y:S02]  /*1acb0*/  SHF.R.U64 R24, R24, 0x3, RZ ;  /* 0x0000000318187819 */ /* 0x000fe400000012ff */
[----:B------:R-:W-:Y:S02]  /*1acc0*/  SHF.R.U64 R8, R8, 0x3, RZ ;  /* 0x0000000308087819 */ /* 0x000fe400000012ff */
[----:B------:R-:W-:-:S02]  /*1acd0*/  SHF.R.U64 R36, R36, 0x3, RZ ;  /* 0x0000000324247819 */ /* 0x000fc400000012ff */
[----:B------:R-:W-:Y:S01]  /*1ace0*/  SHF.R.U64 R3, R3, 0x3, RZ ;  /* 0x0000000303037819 */ /* 0x000fe200000012ff */
[----:B------:R-:W-:Y:S01]  /*1acf0*/  UMOV UR4, 0xffffffff ;  /* 0xffffffff00047882 */ /* 0x000fe20000000000 */
[----:B------:R-:W-:Y:S01]  /*1ad00*/  LOP3.LUT R44, R44, R45, RZ, 0x3c, !PT ;  /* 0x0000002d2c2c7212 */ /* 0x000fe200078e3cff */
[--C-:B------:R-:W-:Y:S01]  /*1ad10*/  IMAD.X R45, RZ, RZ, R65.reuse, P3 ;  /* 0x000000ffff2d7224 */ /* 0x100fe200018e0641 */
[----:B------:R-:W-:Y:S01]  /*1ad20*/  LOP3.LUT R40, R40, R41, RZ, 0x3c, !PT ;  /* 0x0000002928287212 */ /* 0x000fe200078e3cff */
[--C-:B------:R-:W-:Y:S01]  /*1ad30*/  IMAD.X R41, RZ, RZ, R65.reuse, P2 ;  /* 0x000000ffff297224 */ /* 0x100fe200010e0641 */
[----:B------:R-:W-:Y:S01]  /*1ad40*/  LOP3.LUT R24, R24, R25, RZ, 0x3c, !PT ;  /* 0x0000001918187212 */ /* 0x000fe200078e3cff */
[--C-:B------:R-:W-:Y:S01]  /*1ad50*/  IMAD.X R25, RZ, RZ, R65.reuse, P5 ;  /* 0x000000ffff197224 */ /* 0x100fe200028e0641 */
[----:B------:R-:W-:Y:S01]  /*1ad60*/  LOP3.LUT R8, R8, R9, RZ, 0x3c, !PT ;  /* 0x0000000908087212 */ /* 0x000fe200078e3cff */
[----:B------:R-:W-:Y:S01]  /*1ad70*/  IMAD.X R9, RZ, RZ, R65, P4 ;  /* 0x000000ffff097224 */ /* 0x000fe200020e0641 */
[----:B------:R-:W-:-:S02]  /*1ad80*/  LOP3.LUT R36, R36, R37, RZ, 0x3c, !PT ;  /* 0x0000002524247212 */ /* 0x000fc400078e3cff */
[----:B------:R-:W-:Y:S02]  /*1ad90*/  LOP3.LUT R64, R3, R64, RZ, 0x3c, !PT ;  /* 0x0000004003407212 */ /* 0x000fe400078e3cff */
[----:B------:R-:W-:Y:S01]  /*1ada0*/  IADD3.X R37, RZ, R65, RZ, P1, !PT ;  /* 0x00000041ff257210 */ /* 0x000fe20000ffe4ff */
[----:B------:R-:W-:Y:S01]  /*1adb0*/  IMAD.SHL.U32 R87, R125, 0x4, RZ ;  /* 0x000000047d577824 */ /* 0x000fe200078e00ff */
[----:B------:R-:W-:Y:S02]  /*1adc0*/  MOV R101, R72 ;  /* 0x0000004800657202 */ /* 0x000fe40000000f00 */
[----:B------:R-:W-:Y:S02]  /*1add0*/  MOV R102, R64 ;  /* 0x0000004000667202 */ /* 0x000fe40000000f00 */
[----:B------:R-:W-:Y:S02]  /*1ade0*/  MOV R85, R84 ;  /* 0x0000005400557202 */ /* 0x000fe40000000f00 */
[----:B------:R-:W-:-:S02]  /*1adf0*/  MOV R83, R82 ;  /* 0x0000005200537202 */ /* 0x000fc40000000f00 */
[----:B------:R-:W-:Y:S02]  /*1ae00*/  MOV R81, R80 ;  /* 0x0000005000517202 */ /* 0x000fe40000000f00 */
[----:B------:R-:W-:Y:S02]  /*1ae10*/  MOV R79, R74 ;  /* 0x0000004a004f7202 */ /* 0x000fe40000000f00 */
        /* <DEDUP_REMOVED lines=10> */
[----:B------:R-:W-:Y:S01]  /*1aec0*/  SHF.L.U64.HI R100, R125, 0x2, R143 ;  /* 0x000000027d647819 */ /* 0x000fe2000001028f */
[----:B------:R-:W-:Y:S06]  /*1aed0*/  BRA.DIV UR4, `(.L_x_502) ;  /* 0x000000b204087947 */ /* 0x000fec000b800000 */
[----:B------:R-:W-:Y:S02]  /*1aee0*/  SEL R25, R26, R31, P0 ;  /* 0x0000001f1a197207 */ /* 0x000fe40000000000 */
[----:B------:R-:W-:Y:S02]  /*1aef0*/  SEL R26, R31, R26, P0 ;  /* 0x0000001a1f1a7207 */ /* 0x000fe40000000000 */
[----:B------:R-:W-:Y:S02]  /*1af00*/  SEL R9, R10, R21, P0 ;  /* 0x000000150a097207 */ /* 0x000fe40000000000 */
[----:B------:R-:W-:Y:S01]  /*1af10*/  SEL R8, R21, R10, P0 ;  /* 0x0000000a15087207 */ /* 0x000fe20000000000 */
[----:B-----5:R-:W-:Y:S01]  /*1af20*/  SHFL.IDX PT, R25, R25, R2, 0x1c1f ;  /* 0x001c1f0219197589 */ /* 0x020fe200000e0000 */
[----:B------:R-:W-:Y:S02]  /*1af30*/  SEL R31, R52, R39, P0 ;  /* 0x00000027341f7207 */ /* 0x000fe40000000000 */
[----:B------:R-:W-:Y:S01]  /*1af40*/  SEL R36, R39, R52, P0 ;  /* 0x0000003427247207 */ /* 0x000fe20000000000 */
[----:B------:R-:W-:Y:S01]  /*1af50*/  SHFL.IDX PT, R10, R9, R2, 0x1c1f ;  /* 0x001c1f02090a7589 */ /* 0x000fe200000e0000 */
[----:B------:R-:W-:-:S02]  /*1af60*/  SEL R21, R14, R27, P0 ;  /* 0x0000001b0e157207 */ /* 0x000fc40000000000 */
[----:B------:R-:W-:Y:S02]  /*1af70*/  SEL R24, R27, R14, P0 ;  /* 0x0000000e1b187207 */ /* 0x000fe40000000000 */
[----:B------:R-:W-:Y:S02]  /*1af80*/  SEL R29, R32, R35, P0 ;  /* 0x00000023201d7207 */ /* 0x000fe40000000000 */
[----:B------:R-:W-:Y:S01]  /*1af90*/  SEL R39, R51, R90, P0 ;  /* 0x0000005a33277207 */ /* 0x000fe20000000000 */
[----:B------:R-:W-:Y:S01]  /*1afa0*/  SHFL.IDX PT, R21, R21, R2, 0x1c1f ;  /* 0x001c1f0215157589 */ /* 0x000fe200000e0000 */
[----:B------:R-:W-:Y:S02]  /*1afb0*/  SEL R52, R90, R51, P0 ;  /* 0x000000335a347207 */ /* 0x000fe40000000000 */
[----:B------:R-:W-:Y:S01]  /*1afc0*/  SEL R27, R28, R33, P0 ;  /* 0x000000211c1b7207 */ /* 0x000fe20000000000 */
[----:B------:R-:W-:Y:S01]  /*1afd0*/  SHFL.IDX PT, R54, R39, R2, 0x1c1f ;  /* 0x001c1f0227367589 */ /* 0x000fe200000e0000 */
[----:B------:R-:W-:-:S02]  /*1afe0*/  SEL R32, R35, R32, P0 ;  /* 0x0000002023207207 */ /* 0x000fc40000000000 */
[----:B------:R-:W-:Y:S02]  /*1aff0*/  SEL R51, R78, R5, P0 ;  /* 0x000000054e337207 */ /* 0x000fe40000000000 */
[----:B------:R-:W-:Y:S02]  /*1b000*/  SEL R28, R33, R28, P0 ;  /* 0x0000001c211c7207 */ /* 0x000fe40000000000 */
[----:B------:R-:W-:Y:S02]  /*1b010*/  SEL R35, R43, R66, P0 ;  /* 0x000000422b237207 */ /* 0x000fe40000000000 */
[----:B------:R-:W-:Y:S01]  /*1b020*/  SEL R44, R66, R43, P0 ;  /* 0x0000002b422c7207 */ /* 0x000fe20000000000 */
[----:B------:R-:W-:Y:S01]  /*1b030*/  SHFL.IDX PT, R51, R51, R2, 0x1c1f ;  /* 0x001c1f0233337589 */ /* 0x000fe200000e0000 */
[----:B------:R-:W-:Y:S02]  /*1b040*/  SEL R37, R47, R86, P0 ;  /* 0x000000562f257207 */ /* 0x000fe40000000000 */
        /* <DEDUP_REMOVED lines=11> */
[----:B------:R-:W-:Y:S01]  /*1b100*/  SHFL.IDX PT, R66, R45, R2, 0x1c1f ;  /* 0x001c1f022d427589 */ /* 0x000fe200000e0000 */
[----:B------:R-:W-:Y:S02]  /*1b110*/  LOP3.LUT R5, R2, 0x2, RZ, 0x3c, !PT ;  /* 0x0000000202057812 */ /* 0x000fe400078e3cff */
[----:B------:R-:W-:Y:S01]  /*1b120*/  SEL R64, R105, R108, P0 ;  /* 0x0000006c69407207 */ /* 0x000fe20000000000 */
[----:B------:R-:W-:Y:S01]  /*1b130*/  SHFL.IDX PT, R74, R49, R2, 0x1c1f ;  /* 0x001c1f02314a7589 */ /* 0x000fe200000e0000 */
[----:B------:R-:W-:-:S02]  /*1b140*/  SEL R68, R109, R112, P0 ;  /* 0x000000706d447207 */ /* 0x000fc40000000000 */
[----:B------:R-:W-:Y:S01]  /*1b150*/  SEL R72, R121, R120, P0 ;  /* 0x0000007879487207 */ /* 0x000fe20000000000 */
[----:B------:R-:W-:Y:S01]  /*1b160*/  SHFL.IDX PT, R9, R8, R5, 0x1c1f ;  /* 0x001c1f0508097589 */ /* 0x000fe200000e0000 */
[----:B------:R-:W-:Y:S02]  /*1b170*/  SEL R53, R6, R137, P0 ;  /* 0x0000008906357207 */ /* 0x000fe40000000000 */
[----:B------:R-:W-:Y:S01]  /*1b180*/  SEL R80, R137, R6, P0 ;  /* 0x0000000689507207 */ /* 0x000fe20000000000 */
[----:B------:R-:W-:Y:S01]  /*1b190*/  SHFL.IDX PT, R24, R24, R5, 0x1c1f ;  /* 0x001c1f0518187589 */ /* 0x000fe200000e0000 */
[----:B------:R-:W-:Y:S02]  /*1b1a0*/  SEL R55, R42, R7, P0 ;  /* 0x000000072a377207 */ /* 0x000fe40000000000 */
        /* <DEDUP_REMOVED lines=16> */
[----:B------:R-:W1:Y:S01]  /*1b2b0*/  SHFL.IDX PT, R7, R4, R5, 0x1c1f ;  /* 0x001c1f0504077589 */ /* 0x000e6200000e0000 */
        /* <DEDUP_REMOVED lines=14> */
[----:B------:R-:W2:Y:S01]  /*1b3a0*/  SHFL.IDX PT, R26, R26, R5, 0x1c1f ;  /* 0x001c1f051a1a7589 */ /* 0x000ea200000e0000 */
[----:B------:R-:W-:Y:S02]  /*1b3b0*/  SEL R112, R62, R111, P0 ;  /* 0x0000006f3e707207 */ /* 0x000fe40000000000 */
[----:B------:R-:W-:Y:S01]  /*1b3c0*/  SEL R107, R122, R135, P0 ;  /* 0x000000877a6b7207 */ /* 0x000fe20000000000 */
[----:B------:R-:W-:Y:S01]  /*1b3d0*/  SHFL.IDX PT, R62, R43, R2, 0x1c1f ;  /* 0x001c1f022b3e7589 */ /* 0x000fe200000e0000 */
[----:B------:R-:W-:Y:S02]  /*1b3e0*/  SEL R114, R135, R122, P0 ;  /* 0x0000007a87727207 */ /* 0x000fe40000000000 */
[----:B------:R-:W-:Y:S01]  /*1b3f0*/  SEL R116, R116, R127, P0 ;  /* 0x0000007f74747207 */ /* 0x000fe20000000000 */
[----:B------:R-:W3:Y:S01]  /*1b400*/  SHFL.IDX PT, R27, R28, R5, 0x1c1f ;  /* 0x001c1f051c1b7589 */ /* 0x000ee200000e0000 */
[----:B------:R-:W-:-:S02]  /*1b410*/  SEL R75, R131, R138, P0 ;  /* 0x0000008a834b7207 */ /* 0x000fc40000000000 */
[----:B------:R-:W-:Y:S01]  /*1b420*/  SEL R3, R138, R131, P0 ;  /* 0x000000838a037207 */ /* 0x000fe20000000000 */
[----:B------:R-:W4:Y:S01]  /*1b430*/  SHFL.IDX PT, R29, R32, R5, 0x1c1f ;  /* 0x001c1f05201d7589 */ /* 0x000f2200000e0000 */
[----:B-1----:R-:W-:Y:S02]  /*1b440*/  SEL R4, R6, R7, P0 ;  /* 0x0000000706047207 */ /* 0x002fe40000000000 */
[----:B------:R-:W-:Y:S01]  /*1b450*/  SEL R8, R10, R9, P0 ;  /* 0x000000090a087207 */ /* 0x000fe20000000000 */
[----:B------:R-:W1:Y:S01]  /*1b460*/  SHFL.IDX PT, R31, R36, R5, 0x1c1f ;  /* 0x001c1f05241f7589 */ /* 0x000e6200000e0000 */
[----:B------:R-:W-:Y:S02]  /*1b470*/  SEL R12, R21, R24, P0 ;  /* 0x00000018150c7207 */ /* 0x000fe40000000000 */
[----:B------:R-:W-:Y:S01]  /*1b480*/  SEL R14, R24, R21, P0 ;  /* 0x00000015180e7207 */ /* 0x000fe20000000000 */
[----:B------:R-:W0:Y:S01]  /*1b490*/  SHFL.IDX PT, R33, R40, R5, 0x1c1f ;  /* 0x001c1f0528217589 */ /* 0x000e2200000e0000 */
[----:B------:R-:W-:-:S02]  /*1b4a0*/  SEL R6, R7, R6, P0 ;  /* 0x0000000607067207 */ /* 0x000fc40000000000 */
[----:B------:R-:W-:Y:S01]  /*1b4b0*/  SEL R10, R9, R10, P0 ;  /* 0x0000000a090a7207 */ /* 0x000fe20000000000 */
[----:B------:R-:W0:Y:S01]  /*1b4c0*/  SHFL.IDX PT, R35, R44, R5, 0x1c1f ;  /* 0x001c1f052c237589 */ /* 0x000e2200000e0000 */
[----:B--2---:R-:W-:Y:S02]  /*1b4d0*/  SEL R24, R25, R26, P0 ;  /* 0x0000001a19187207 */ /* 0x004fe40000000000 */
[----:B------:R-:W-:Y:S01]  /*1b4e0*/  SEL R26, R26, R25, P0 ;  /* 0x000000191a1a7207 */ /* 0x000fe20000000000 */
[----:B------:R-:W2:Y:S04]  /*1b4f0*/  SHFL.IDX PT, R37, R48, R5, 0x1c1f ;  /* 0x001c1f0530257589 */ /* 0x000ea800000e0000 */
[----:B------:R-:W2:Y:S01]  /*1b500*/  SHFL.IDX PT, R39, R52, R5, 0x1c1f ;  /* 0x001c1f0534277589 */ /* 0x000ea200000e0000 */
[----:B---3--:R-:W-:-:S02]  /*1b510*/  SEL R28, R30, R27, P0 ;  /* 0x0000001b1e1c7207 */ /* 0x008fc40000000000 */
[----:B------:R-:W-:Y:S01]  /*1b520*/  SEL R30, R27, R30, P0 ;  /* 0x0000001e1b1e7207 */ /* 0x000fe20000000000 */
[----:B------:R-:W3:Y:S01]  /*1b530*/  SHFL.IDX PT, R41, R56, R5, 0x1c1f ;  /* 0x001c1f0538297589 */ /* 0x000ee200000e0000 */
[----:B----4-:R-:W-:Y:S02]  /*1b540*/  SEL R32, R34, R29, P0 ;  /* 0x0000001d22207207 */ /* 0x010fe40000000000 */
[----:B------:R-:W-:Y:S01]  /*1b550*/  SEL R34, R29, R34, P0 ;  /* 0x000000221d227207 */ /* 0x000fe20000000000 */
[----:B------:R-:W4:Y:S01]  /*1b560*/  SHFL.IDX PT, R43, R60, R5, 0x1c1f ;  /* 0x001c1f053c2b7589 */ /* 0x000f2200000e0000 */
[----:B-1----:R-:W-:Y:S02]  /*1b570*/  SEL R36, R38, R31, P0 ;  /* 0x0000001f26247207 */ /* 0x002fe40000000000 */
[----:B------:R-:W-:Y:S01]  /*1b580*/  SEL R38, R31, R38, P0 ;  /* 0x000000261f267207 */ /* 0x000fe20000000000 */
[----:B------:R-:W1:Y:S01]  /*1b590*/  SHFL.IDX PT, R45, R64, R5, 0x1c1f ;  /* 0x001c1f05402d7589 */ /* 0x000e6200000e0000 */
[----:B0-----:R-:W-:-:S02]  /*1b5a0*/  SEL R40, R42, R33, P0 ;  /* 0x000000212a287207 */ /* 0x001fc40000000000 */
[----:B------:R-:W-:Y:S01]  /*1b5b0*/  SEL R42, R33, R42, P0 ;  /* 0x0000002a212a7207 */ /* 0x000fe20000000000 */
[----:B------:R-:W0:Y:S01]  /*1b5c0*/  SHFL.IDX PT, R47, R68, R5, 0x1c1f ;  /* 0x001c1f05442f7589 */ /* 0x000e2200000e0000 */
[----:B------:R-:W-:Y:S02]  /*1b5d0*/  SEL R44, R46, R35, P0 ;  /* 0x000000232e2c7207 */ /* 0x000fe40000000000 */
[----:B------:R-:W-:Y:S01]  /*1b5e0*/  SEL R46, R35, R46, P0 ;  /* 0x0000002e232e7207 */ /* 0x000fe20000000000 */
[----:B------:R-:W0:Y:S01]  /*1b5f0*/  SHFL.IDX PT, R49, R72, R5, 0x1c1f ;  /* 0x001c1f0548317589 */ /* 0x000e2200000e0000 */
[----:B--2---:R-:W-:Y:S02]  /*1b600*/  SEL R48, R50, R37, P0 ;  /* 0x0000002532307207 */ /* 0x004fe40000000000 */
[----:B------:R-:W-:Y:S01]  /*1b610*/  SEL R50, R37, R50, P0 ;  /* 0x0000003225327207 */ /* 0x000fe20000000000 */
[----:B------:R-:W-:Y:S01]  /*1b620*/  SHFL.IDX PT, R53, R53, R2, 0x1c1f ;  /* 0x001c1f0235357589 */ /* 0x000fe200000e0000 */
[----:B------:R-:W-:-:S02]  /*1b630*/  SEL R52, R54, R39, P0 ;  /* 0x0000002736347207 */ /* 0x000fc40000000000 */
[----:B------:R-:W-:Y:S01]  /*1b640*/  SEL R54, R39, R54, P0 ;  /* 0x0000003627367207 */ /* 0x000fe20000000000 */
[----:B------:R-:W-:Y:S01]  /*1b650*/  SHFL.IDX PT, R55, R55, R2, 0x1c1f ;  /* 0x001c1f0237377589 */ /* 0x000fe200000e0000 */
[----:B---3--:R-:W-:Y:S02]  /*1b660*/  SEL R56, R58, R41, P0 ;  /* 0x000000293a387207 */ /* 0x008fe40000000000 */
[----:B------:R-:W-:Y:S01]  /*1b670*/  SEL R58, R41, R58, P0 ;  /* 0x0000003a293a7207 */ /* 0x000fe20000000000 */
[----:B------:R-:W2:Y:S01]  /*1b680*/  SHFL.IDX PT, R78, R78, R5, 0x1c1f ;  /* 0x001c1f054e4e7589 */ /* 0x000ea200000e0000 */
[----:B----4-:R-:W-:Y:S02]  /*1b690*/  SEL R60, R62, R43, P0 ;  /* 0x0000002b3e3c7207 */ /* 0x010fe40000000000 */
[----:B------:R-:W-:Y:S01]  /*1b6a0*/  SEL R62, R43, R62, P0 ;  /* 0x0000003e2b3e7207 */ /* 0x000fe20000000000 */
[----:B------:R-:W3:Y:S01]  /*1b6b0*/  SHFL.IDX PT, R80, R80, R5, 0x1c1f ;  /* 0x001c1f0550507589 */ /* 0x000ee200000e0000 */
[----:B-1----:R-:W-:-:S02]  /*1b6c0*/  SEL R64, R66, R45, P0 ;  /* 0x0000002d42407207 */ /* 0x002fc40000000000 */
[----:B------:R-:W-:Y:S01]  /*1b6d0*/  SEL R66, R45, R66, P0 ;  /* 0x000000422d427207 */ /* 0x000fe20000000000 */
[----:B------:R-:W1:Y:S01]  /*1b6e0*/  SHFL.IDX PT, R82, R82, R5, 0x1c1f ;  /* 0x001c1f0552527589 */ /* 0x000e6200000e0000 */
[----:B0-----:R-:W-:Y:S02]  /*1b6f0*/  SEL R68, R70, R47, P0 ;  /* 0x0000002f46447207 */ /* 0x001fe40000000000 */
[----:B------:R-:W-:Y:S01]  /*1b700*/  SEL R70, R47, R70, P0 ;  /* 0x000000462f467207 */ /* 0x000fe20000000000 */
[----:B------:R-:W-:Y:S01]  /*1b710*/  SHFL.IDX PT, R57, R57, R2, 0x1c1f ;  /* 0x001c1f0239397589 */ /* 0x000fe200000e0000 */
[----:B------:R-:W-:Y:S02]  /*1b720*/  SEL R72, R74, R49, P0 ;  /* 0x000000314a487207 */ /* 0x000fe40000000000 */
[----:B------:R-:W-:Y:S01]  /*1b730*/  SEL R74, R49, R74, P0 ;  /* 0x0000004a314a7207 */ /* 0x000fe20000000000 */
[----:B------:R-:W-:Y:S04]  /*1b740*/  SHFL.IDX PT, R59, R59, R2, 0x1c1f ;  /* 0x001c1f023b3b7589 */ /* 0x000fe800000e0000 */
[----:B------:R-:W-:Y:S04]  /*1b750*/  SHFL.IDX PT, R61, R61, R2, 0x1c1f ;  /* 0x001c1f023d3d7589 */ /* 0x000fe800000e0000 */
[----:B------:R-:W-:Y:S01]  /*1b760*/  SHFL.IDX PT, R63, R63, R2, 0x1c1f ;  /* 0x001c1f023f3f7589 */ /* 0x000fe200000e0000 */
[----:B--2---:R-:W-:-:S03]  /*1b770*/  SEL R7, R78, R51, P0 ;  /* 0x000000334e077207 */ /* 0x004fc60000000000 */
[----:B------:R-:W-:Y:S01]  /*1b780*/  SHFL.IDX PT, R65, R65, R2, 0x1c1f ;  /* 0x001c1f0241417589 */ /* 0x000fe200000e0000 */
[----:B---3--:R-:W-:Y:S02]  /*1b790*/  SEL R9, R53, R80, P0 ;  /* 0x0000005035097207 */ /* 0x008fe40000000000 */
[----:B------:R-:W-:Y:S01]  /*1b7a0*/  SEL R11, R80, R53, P0 ;  /* 0x00000035500b7207 */ /* 0x000fe20000000000 */
[----:B------:R-:W-:Y:S01]  /*1b7b0*/  SHFL.IDX PT, R67, R67, R2, 0x1c1f ;  /* 0x001c1f0243437589 */ /* 0x000fe200000e0000 */
[----:B-1----:R-:W-:Y:S02]  /*1b7c0*/  SEL R13, R55, R82, P0 ;  /* 0x00000052370d7207 */ /* 0x002fe40000000000 */
[----:B------:R-:W-:Y:S01]  /*1b7d0*/  SEL R15, R82, R55, P0 ;  /* 0x00000037520f7207 */ /* 0x000fe20000000000 */
[----:B------:R-:W-:Y:S04]  /*1b7e0*/  SHFL.IDX PT, R69, R69, R2, 0x1c1f ;  /* 0x001c1f0245457589 */ /* 0x000fe800000e0000 */
[----:B------:R-:W-:Y:S04]  /*1b7f0*/  SHFL.IDX PT, R71, R71, R2, 0x1c1f ;  /* 0x001c1f0247477589 */ /* 0x000fe800000e0000 */
[----:B------:R-:W0:Y:S04]  /*1b800*/  SHFL.IDX PT, R84, R84, R5, 0x1c1f ;  /* 0x001c1f0554547589 */ /* 0x000e2800000e0000 */
[----:B------:R-:W1:Y:S04]  /*1b810*/  SHFL.IDX PT, R86, R86, R5, 0x1c1f ;  /* 0x001c1f0556567589 */ /* 0x000e6800000e0000 */
[----:B------:R-:W2:Y:S04]  /*1b820*/  SHFL.IDX PT, R88, R88, R5, 0x1c1f ;  /* 0x001c1f0558587589 */ /* 0x000ea800000e0000 */
[----:B------:R-:W3:Y:S04]  /*1b830*/  SHFL.IDX PT, R90, R90, R5, 0x1c1f ;  /* 0x001c1f055a5a7589 */ /* 0x000ee800000e0000 */
[----:B------:R-:W4:Y:S04]  /*1b840*/  SHFL.IDX PT, R92, R92, R5, 0x1c1f ;  /* 0x001c1f055c5c7589 */ /* 0x000f2800000e0000 */
[----:B------:R-:W4:Y:S04]  /*1b850*/  SHFL.IDX PT, R104, R104, R5, 0x1c1f ;  /* 0x001c1f0568687589 */ /* 0x000f2800000e0000 */
[----:B------:R-:W4:Y:S01]  /*1b860*/  SHFL.IDX PT, R106, R106, R5, 0x1c1f ;  /* 0x001c1f056a6a7589 */ /* 0x000f2200000e0000 */
[----:B0-----:R-:W-:-:S02]  /*1b870*/  SEL R25, R57, R84, P0 ;  /* 0x0000005439197207 */ /* 0x001fc40000000000 */
[----:B------:R-:W-:Y:S01]  /*1b880*/  SEL R27, R84, R57, P0 ;  /* 0x00000039541b7207 */ /* 0x000fe20000000000 */
[----:B------:R-:W0:Y:S01]  /*1b890*/  SHFL.IDX PT, R108, R108, R5, 0x1c1f ;  /* 0x001c1f056c6c7589 */ /* 0x000e2200000e0000 */
[----:B-1----:R-:W-:Y:S02]  /*1b8a0*/  SEL R29, R59, R86, P0 ;  /* 0x000000563b1d7207 */ /* 0x002fe40000000000 */
[----:B------:R-:W-:Y:S01]  /*1b8b0*/  SEL R31, R86, R59, P0 ;  /* 0x0000003b561f7207 */ /* 0x000fe20000000000 */
[----:B------:R-:W-:Y:S01]  /*1b8c0*/  SHFL.IDX PT, R103, R103, R2, 0x1c1f ;  /* 0x001c1f0267677589 */ /* 0x000fe200000e0000 */
[----:B--2---:R-:W-:Y:S02]  /*1b8d0*/  SEL R33, R61, R88, P0 ;  /* 0x000000583d217207 */ /* 0x004fe40000000000 */
[----:B------:R-:W-:Y:S01]  /*1b8e0*/  SEL R35, R88, R61, P0 ;  /* 0x0000003d58237207 */ /* 0x000fe20000000000 */
[----:B------:R-:W-:Y:S01]  /*1b8f0*/  SHFL.IDX PT, R105, R105, R2, 0x1c1f ;  /* 0x001c1f0269697589 */ /* 0x000fe200000e0000 */
[----:B---3--:R-:W-:-:S02]  /*1b900*/  SEL R37, R63, R90, P0 ;  /* 0x0000005a3f257207 */ /* 0x008fc40000000000 */
[----:B------:R-:W-:Y:S01]  /*1b910*/  SEL R39, R90, R63, P0 ;  /* 0x0000003f5a277207 */ /* 0x000fe20000000000 */
[----:B------:R-:W-:Y:S01]  /*1b920*/  SHFL.IDX PT, R107, R107, R2, 0x1c1f ;  /* 0x001c1f026b6b7589 */ /* 0x000fe200000e0000 */
[----:B----4-:R-:W-:Y:S02]  /*1b930*/  SEL R41, R65, R92, P0 ;  /* 0x0000005c41297207 */ /* 0x010fe40000000000 */
[----:B------:R-:W-:Y:S01]  /*1b940*/  SEL R43, R92, R65, P0 ;  /* 0x000000415c2b7207 */ /* 0x000fe20000000000 */
[----:B------:R-:W-:Y:S01]  /*1b950*/  SHFL.IDX PT, R109, R109, R2, 0x1c1f ;  /* 0x001c1f026d6d7589 */ /* 0x000fe200000e0000 */
[----:B------:R-:W-:Y:S02]  /*1b960*/  SEL R45, R67, R104, P0 ;  /* 0x00000068432d7207 */ /* 0x000fe40000000000 */
[----:B------:R-:W-:Y:S01]  /*1b970*/  SEL R47, R104, R67, P0 ;  /* 0x00000043682f7207 */ /* 0x000fe20000000000 */
[----:B------:R-:W1:Y:S01]  /*1b980*/  SHFL.IDX PT, R110, R110, R5, 0x1c1f ;  /* 0x001c1f056e6e7589 */ /* 0x000e6200000e0000 */
[----:B------:R-:W-:-:S03]  /*1b990*/  SEL R49, R69, R106, P0 ;  /* 0x0000006a45317207 */ /* 0x000fc60000000000 */
[----:B------:R-:W2:Y:S01]  /*1b9a0*/  SHFL.IDX PT, R112, R112, R5, 0x1c1f ;  /* 0x001c1f0570707589 */ /* 0x000ea200000e0000 */
[----:B0-----:R-:W-:Y:S02]  /*1b9b0*/  SEL R53, R71, R108, P0 ;  /* 0x0000006c47357207 */ /* 0x001fe40000000000 */
[----:B------:R-:W-:Y:S01]  /*1b9c0*/  SEL R55, R108, R71, P0 ;  /* 0x000000476c377207 */ /* 0x000fe20000000000 */
[----:B------:R-:W0:Y:S04]  /*1b9d0*/  SHFL.IDX PT, R114, R114, R5, 0x1c1f ;  /* 0x001c1f0572727589 */ /* 0x000e2800000e0000 */
[----:B------:R-:W3:Y:S04]  /*1b9e0*/  SHFL.IDX PT, R116, R116, R5, 0x1c1f ;  /* 0x001c1f0574747589 */ /* 0x000ee800000e0000 */
[----:B------:R-:W4:Y:S04]  /*1b9f0*/  SHFL.IDX PT, R75, R75, R2, 0x1c1f ;  /* 0x001c1f024b4b7589 */ /* 0x000f2800000e0000 */
[----:B------:R0:W4:Y:S01]  /*1ba00*/  SHFL.IDX PT, R2, R3, R5, 0x1c1f ;  /* 0x001c1f0503027589 */ /* 0x00012200000e0000 */
[----:B-1----:R-:W-:-:S02]  /*1ba10*/  SEL R57, R103, R110, P0 ;  /* 0x0000006e67397207 */ /* 0x002fc40000000000 */
[----:B------:R-:W-:Y:S02]  /*1ba20*/  SEL R59, R110, R103, P0 ;  /* 0x000000676e3b7207 */ /* 0x000fe40000000000 */
[----:B--2---:R-:W-:Y:S02]  /*1ba30*/  SEL R61, R105, R112, P0 ;  /* 0x00000070693d7207 */ /* 0x004fe40000000000 */
[----:B0-----:R-:W-:Y:S02]  /*1ba40*/  SEL R5, R51, R78, P0 ;  /* 0x0000004e33057207 */ /* 0x001fe40000000000 */
[----:B------:R-:W-:Y:S02]  /*1ba50*/  SEL R51, R106, R69, P0 ;  /* 0x000000456a337207 */ /* 0x000fe40000000000 */
[----:B------:R-:W-:Y:S02]  /*1ba60*/  SEL R63, R112, R105, P0 ;  /* 0x00000069703f7207 */ /* 0x000fe40000000000 */
[----:B------:R-:W-:-:S02]  /*1ba70*/  SEL R65, R107, R114, P0 ;  /* 0x000000726b417207 */ /* 0x000fc40000000000 */
[----:B------:R-:W-:Y:S02]  /*1ba80*/  SEL R67, R114, R107, P0 ;  /* 0x0000006b72437207 */ /* 0x000fe40000000000 */
[----:B---3--:R-:W-:Y:S02]  /*1ba90*/  SEL R69, R109, R116, P0 ;  /* 0x000000746d457207 */ /* 0x008fe40000000000 */
[----:B------:R-:W-:Y:S02]  /*1baa0*/  SEL R71, R116, R109, P0 ;  /* 0x0000006d74477207 */ /* 0x000fe40000000000 */
[----:B----4-:R-:W-:-:S07]  /*1bab0*/  MOV R78, RZ ;  /* 0x000000ff004e7202 */ /* 0x010fce0000000f00 */
.L_x_744:
[----:B------:R-:W-:Y:S05]  /*1bac0*/  WARPSYNC.ALL ;  /* 0x0000000000007948 */ /* 0x000fea0003800000 */
[----:B------:R-:W-:Y:S06]  /*1bad0*/  BAR.SYNC.DEFER_BLOCKING 0x1, 0x100 ;  /* 0x0044000000007b1d */ /* 0x000fec0000010000 */
[----:B------:R-:W-:-:S02]  /*1bae0*/  ULDC.64 UR4, c[0x0][0xc00] ;  /* 0x0003000000047ab9 */ /* 0x000fc40000000a00 */
[----:B------:R-:W-:Y:S01]  /*1baf0*/  ISETP.NE.U32.AND P1, PT, RZ, UR4, PT ;  /* 0x00000004ff007c0c */ /* 0x000fe2000bf25070 */
[----:B------:R-:W2:Y:S01]  /*1bb00*/  LDL R21, [R1+0x74] ;  /* 0x0000740001157983 */ /* 0x000ea20000100800 */
[----:B------:R-:W-:Y:S02]  /*1bb10*/  IADD3 R104, P2, R87, UR4, RZ ;  /* 0x0000000457687c10 */ /* 0x000fe4000ff5e0ff */
[----:B------:R-:W-:Y:S01]  /*1bb20*/  ISETP.NE.AND.EX P1, PT, RZ, UR5, PT, P1 ;  /* 0x00000005ff007c0c */ /* 0x000fe2000bf25310 */
[----:B------:R-:W2:Y:S01]  /*1bb30*/  LDL R82, [R1+0x50] ;  /* 0x0000500001527983 */ /* 0x000ea20000100800 */
[----:B------:R-:W-:Y:S01]  /*1bb40*/  IADD3.X R105, R100, UR5, RZ, P2, !PT ;  /* 0x0000000564697c10 */ /* 0x000fe200097fe4ff */
[----:B------:R-:W-:Y:S02]  /*1bb50*/  ULDC.64 UR4, c[0x0][0xc08] ;  /* 0x0003020000047ab9 */ /* 0x000fe40000000a00 */
[----:B------:R-:W-:Y:S04]  /*1bb60*/  STSM.16.M88.4 [R102], R4 ;  /* 0x0000000466007844 */ /* 0x000fe80000000200 */
[----:B------:R0:W-:Y:S04]  /*1bb70*/  STSM.16.M88.4 [R73], R8 ;  /* 0x0000000849007844 */ /* 0x0001e80000000200 */
[----:B------:R-:W-:Y:S04]  /*1bb80*/  STSM.16.M88.4 [R89], R12 ;  /* 0x0000000c59007844 */ /* 0x000fe80000000200 */
[----:B------:R-:W-:Y:S04]  /*1bb90*/  STSM.16.M88.4 [R91], R24 ;  /* 0x000000185b007844 */ /* 0x000fe80000000200 */
[----:B------:R-:W-:Y:S04]  /*1bba0*/  STSM.16.M88.4 [R93], R28 ;  /* 0x0000001c5d007844 */ /* 0x000fe80000000200 */
[----:B------:R-:W-:Y:S01]  /*1bbb0*/  STSM.16.M88.4 [R94], R32 ;  /* 0x000000205e007844 */ /* 0x000fe20000000200 */
[----:B0-----:R-:W-:-:S02]  /*1bbc0*/  SEL R73, R75, R2, P0 ;  /* 0x000000024b497207 */ /* 0x001fc40000000000 */
[----:B------:R-:W-:Y:S01]  /*1bbd0*/  SEL R75, R2, R75, P0 ;  /* 0x0000004b024b7207 */ /* 0x000fe20000000000 */
[----:B------:R-:W-:Y:S01]  /*1bbe0*/  STSM.16.M88.4 [R95], R36 ;  /* 0x000000245f007844 */ /* 0x000fe20000000200 */
[----:B------:R-:W-:Y:S01]  /*1bbf0*/  ISETP.NE.U32.AND P0, PT, RZ, UR4, PT ;  /* 0x00000004ff007c0c */ /* 0x000fe2000bf05070 */
[----:B------:R-:W0:Y:S02]  /*1bc00*/  LDC R2, c[0x0][0xbe8] ;  /* 0x0002fa00ff027b82 */ /* 0x000e240000000800 */
[----:B------:R-:W-:Y:S04]  /*1bc10*/  STSM.16.M88.4 [R96], R40 ;  /* 0x0000002860007844 */ /* 0x000fe80000000200 */
[----:B------:R-:W-:Y:S04]  /*1bc20*/  STSM.16.M88.4 [R97], R44 ;  /* 0x0000002c61007844 */ /* 0x000fe80000000200 */
[----:B------:R-:W-:Y:S04]  /*1bc30*/  STSM.16.M88.4 [R98], R48 ;  /* 0x0000003062007844 */ /* 0x000fe80000000200 */
[----:B------:R-:W-:Y:S04]  /*1bc40*/  STSM.16.M88.4 [R99], R52 ;  /* 0x0000003463007844 */ /* 0x000fe80000000200 */
[----:B------:R-:W-:Y:S04]  /*1bc50*/  STSM.16.M88.4 [R101], R56 ;  /* 0x0000003865007844 */ /* 0x000fe80000000200 */
[----:B------:R-:W-:Y:S04]  /*1bc60*/  STSM.16.M88.4 [R79], R60 ;  /* 0x0000003c4f007844 */ /* 0x000fe80000000200 */
[----:B------:R1:W-:Y:S04]  /*1bc70*/  STSM.16.M88.4 [R81], R64 ;  /* 0x0000004051007844 */ /* 0x0003e80000000200 */
[----:B------:R3:W-:Y:S01]  /*1bc80*/  STSM.16.M88.4 [R83], R68 ;  /* 0x0000004453007844 */ /* 0x0007e20000000200 */
[----:B------:R-:W-:-:S03]  /*1bc90*/  ISETP.NE.AND.EX P0, PT, RZ, UR5, PT, P0 ;  /* 0x00000005ff007c0c */ /* 0x000fc6000bf05300 */
[----:B------:R3:W-:Y:S01]  /*1bca0*/  STSM.16.M88.4 [R85], R72 ;  /* 0x0000004855007844 */ /* 0x0007e20000000200 */
[----:B------:R-:W-:Y:S09]  /*1bcb0*/  BAR.SYNC.DEFER_BLOCKING 0x1, 0x100 ;  /* 0x0044000000007b1d */ /* 0x000ff20000010000 */
[----:B------:R-:W-:Y:S01]  /*1bcc0*/  @P0 IADD3 R4, P3, R87, UR4, RZ ;  /* 0x0000000457040c10 */ /* 0x000fe2000ff7e0ff */
[----:B------:R-:W-:-:S02]  /*1bcd0*/  ULDC UR4, c[0x0][0xa88] ;  /* 0x0002a20000047ab9 */ /* 0x000fc40000000800 */
[----:B-1----:R-:W-:Y:S01]  /*1bce0*/  IMAD.U32 R81, RZ, RZ, UR4 ;  /* 0x00000004ff517e24 */ /* 0x002fe2000f8e00ff */
[----:B------:R-:W-:Y:S01]  /*1bcf0*/  @P0 IADD3.X R5, R100, UR5, RZ, P3, !PT ;  /* 0x0000000564050c10 */ /* 0x000fe20009ffe4ff */
[----:B------:R3:W5:Y:S01]  /*1bd00*/  @P1 LDG.E R78, desc[UR42][R104.64] ;  /* 0x0000002a684e1981 */ /* 0x000762000c1e1900 */
[----:B0-----:R-:W-:-:S03]  /*1bd10*/  ISETP.NE.AND P2, PT, R2, 0x1, PT ;  /* 0x000000010200780c */ /* 0x001fc60003f45270 */
[----:B------:R3:W5:Y:S10]  /*1bd20*/  @P0 LDG.E R81, desc[UR42][R4.64] ;  /* 0x0000002a04510981 */ /* 0x000774000c1e1900 */
[----:B------:R-:W0:Y:S08]  /*1bd30*/  @P2 LDC R3, c[0x0][0xbec] ;  /* 0x0002fb00ff032b82 */ /* 0x000e300000000800 */
[----:B------:R-:W1:Y:S01]  /*1bd40*/  @P2 LDC R8, c[0x0][0xbf0] ;  /* 0x0002fc00ff082b82 */ /* 0x000e620000000800 */
[----:B--2---:R-:W-:Y:S01]  /*1bd50*/  IMAD R10, R82, 0x80, R21 ;  /* 0x00000080520a7824 */ /* 0x004fe200078e0215 */
[----:B01-3--:R-:W-:Y:S06]  /*1bd60*/  @P0 BRA `(.L_x_503) ;  /* 0x0000000000100947 */ /* 0x00bfec0003800000 */
[----:B------:R-:W-:Y:S05]  /*1bd70*/  @!P1 BRA `(.L_x_503) ;  /* 0x00000000000c9947 */ /* 0x000fea0003800000 */
[----:B------:R-:W2:Y:S04]  /*1bd80*/  LDG.E R4, desc[UR42][R104.64] ;  /* 0x0000002a68047981 */ /* 0x000ea8000c1e1900 */
[----:B-----5:R-:W2:Y:S02]  /*1bd90*/  LDG.E R81, desc[UR42][R104.64+0x4] ;  /* 0x0000042a68517981 */ /* 0x020ea4000c1e1900 */
[----:B--2---:R-:W-:-:S07]  /*1bda0*/  IMAD.IADD R81, R81, 0x1, -R4 ;  /* 0x0000000151517824 */ /* 0x004fce00078e0a04 */
.L_x_503:
[----:B------:R-:W2:Y:S01]  /*1bdb0*/  LDL.LU R84, [R1+0x38] ;  /* 0x0000380001547983 */ /* 0x000ea20000300800 */
[----:B------:R-:W-:Y:S01]  /*1bdc0*/  @P2 IMAD.HI.U32 R3, R10, R3, RZ ;  /* 0x000000030a032227 */ /* 0x000fe200078e00ff */
[----:B------:R-:W-:Y:S01]  /*1bdd0*/  ULDC.64 UR4, c[0x0][0xb90] ;  /* 0x0002e40000047ab9 */ /* 0x000fe20000000a00 */
[----:B-----5:R-:W-:Y:S01]  /*1bde0*/  SHF.R.S32.HI R79, RZ, 0x1f, R78 ;  /* 0x0000001fff4f7819 */ /* 0x020fe2000001144e */
[----:B------:R-:W3:Y:S01]  /*1bdf0*/  LDL R14, [R1+0x70] ;  /* 0x00007000010e7983 */ /* 0x000ee20000100800 */
[----:B------:R-:W-:Y:S01]  /*1be00*/  MOV R7, R10 ;  /* 0x0000000a00077202 */ /* 0x000fe20000000f00 */
[----:B------:R-:W-:Y:S01]  /*1be10*/  IMAD R11, R23, 0x40, R18 ;  /* 0x00000040170b7824 */ /* 0x000fe200078e0212 */
[----:B------:R-:W-:Y:S02]  /*1be20*/  @P2 SHF.R.U32.HI R7, RZ, R8, R3 ;  /* 0x00000008ff072219 */ /* 0x000fe40000011603 */
[----:B------:R-:W-:Y:S01]  /*1be30*/  SEL R21, R125, RZ, !P1 ;  /* 0x000000ff7d157207 */ /* 0x000fe20004800000 */
[----:B------:R-:W0:Y:S01]  /*1be40*/  S2R R15, SR_TID.X ;  /* 0x00000000000f7919 */ /* 0x000e220000002100 */
[----:B------:R-:W-:Y:S01]  /*1be50*/  SEL R3, R143, RZ, !P1 ;  /* 0x000000ff8f037207 */ /* 0x000fe20004800000 */
[----:B------:R-:W-:Y:S01]  /*1be60*/  IMAD.MOV R13, RZ, RZ, -R7 ;  /* 0x000000ffff0d7224 */ /* 0x000fe200078e0a07 */
[----:B------:R-:W1:Y:S01]  /*1be70*/  @P2 LDC R83, c[0x0][0xbec] ;  /* 0x0002fb00ff532b82 */ /* 0x000e620000000800 */
[----:B------:R-:W-:Y:S01]  /*1be80*/  IMAD.WIDE R76, R11, 0x2, R76 ;  /* 0x000000020b4c7825 */ /* 0x000fe200078e024c */
[----:B------:R-:W-:Y:S01]  /*1be90*/  SHF.R.S32.HI R11, RZ, 0x1f, R7 ;  /* 0x0000001fff0b7819 */ /* 0x000fe20000011407 */
[----:B------:R-:W4:Y:S01]  /*1bea0*/  S2R R85, SR_TID.X ;  /* 0x0000000000557919 */ /* 0x000f220000002100 */
[----:B------:R-:W-:-:S02]  /*1beb0*/  IADD3 R25, P5, R76, 0x3000, RZ ;  /* 0x000030004c197810 */ /* 0x000fc40007fbe0ff */
[----:B------:R-:W-:Y:S02]  /*1bec0*/  IADD3 R33, P4, R76, 0x5000, RZ ;  /* 0x000050004c217810 */ /* 0x000fe40007f9e0ff */
[----:B------:R-:W-:Y:S02]  /*1bed0*/  LOP3.LUT R24, R25, 0x380, RZ, 0xc0, !PT ;  /* 0x0000038019187812 */ /* 0x000fe400078ec0ff */
[----:B------:R-:W-:Y:S02]  /*1bee0*/  LOP3.LUT R32, R33, 0x380, RZ, 0xc0, !PT ;  /* 0x0000038021207812 */ /* 0x000fe400078ec0ff */
[----:B------:R-:W-:Y:S01]  /*1bef0*/  SHF.R.U64 R24, R24, 0x3, RZ ;  /* 0x0000000318187819 */ /* 0x000fe200000012ff */
[----:B0-----:R-:W-:-:S05]  /*1bf00*/  VIADD R26, R15, 0xffffff80 ;  /* 0xffffff800f1a7836 */ /* 0x001fca0000000000 */
[----:B------:R-:W-:-:S04]  /*1bf10*/  SHF.R.S32.HI R15, RZ, 0x1f, R26 ;  /* 0x0000001fff0f7819 */ /* 0x000fc8000001141a */
[----:B------:R-:W-:Y:S02]  /*1bf20*/  LEA.HI R15, R15, R26, RZ, 0x7 ;  /* 0x0000001a0f0f7211 */ /* 0x000fe400078f38ff */
[----:B------:R-:W-:Y:S02]  /*1bf30*/  SHF.R.U64 R32, R32, 0x3, RZ ;  /* 0x0000000320207819 */ /* 0x000fe400000012ff */
[----:B------:R-:W-:Y:S02]  /*1bf40*/  LOP3.LUT R15, R15, 0xffffff80, RZ, 0xc0, !PT ;  /* 0xffffff800f0f7812 */ /* 0x000fe400078ec0ff */
[----:B------:R-:W-:Y:S01]  /*1bf50*/  LOP3.LUT R24, R24, R25, RZ, 0x3c, !PT ;  /* 0x0000001918187212 */ /* 0x000fe200078e3cff */
[----:B------:R-:W-:Y:S01]  /*1bf60*/  IMAD.X R25, RZ, RZ, R77, P5 ;  /* 0x000000ffff197224 */ /* 0x000fe200028e064d */
[----:B------:R-:W-:Y:S01]  /*1bf70*/  LOP3.LUT R32, R32, R33, RZ, 0x3c, !PT ;  /* 0x0000002120207212 */ /* 0x000fe200078e3cff */
[----:B------:R-:W-:Y:S01]  /*1bf80*/  IMAD.IADD R15, R26, 0x1, -R15 ;  /* 0x000000011a0f7824 */ /* 0x000fe200078e0a0f */
[C---:B------:R-:W-:Y:S01]  /*1bf90*/  IADD3 R45, P5, R76.reuse, 0x8000, RZ ;  /* 0x000080004c2d7810 */ /* 0x040fe20007fbe0ff */
[----:B------:R-:W-:Y:S01]  /*1bfa0*/  IMAD.X R33, RZ, RZ, R77, P4 ;  /* 0x000000ffff217224 */ /* 0x000fe200020e064d */
[----:B------:R-:W-:Y:S01]  /*1bfb0*/  IADD3 R53, P4, R76, 0xa000, RZ ;  /* 0x0000a0004c357810 */ /* 0x000fe20007f9e0ff */
[----:B------:R-:W-:Y:S01]  /*1bfc0*/  IMAD R81, R81, R2, RZ ;  /* 0x0000000251517224 */ /* 0x000fe200078e02ff */
[----:B------:R-:W-:-:S02]  /*1bfd0*/  LOP3.LUT R44, R45, 0x380, RZ, 0xc0, !PT ;  /* 0x000003802d2c7812 */ /* 0x000fc400078ec0ff */
[----:B------:R-:W-:Y:S02]  /*1bfe0*/  LOP3.LUT R52, R53, 0x380, RZ, 0xc0, !PT ;  /* 0x0000038035347812 */ /* 0x000fe400078ec0ff */
[----:B----4-:R-:W-:Y:S02]  /*1bff0*/  IADD3 R85, R85, -0x80, RZ ;  /* 0xffffff8055557810 */ /* 0x010fe40007ffe0ff */
[----:B------:R-:W-:Y:S02]  /*1c000*/  SHF.R.U64 R44, R44, 0x3, RZ ;  /* 0x000000032c2c7819 */ /* 0x000fe400000012ff */
[----:B------:R-:W-:Y:S02]  /*1c010*/  SHF.R.U64 R52, R52, 0x3, RZ ;  /* 0x0000000334347819 */ /* 0x000fe400000012ff */
[----:B------:R-:W-:Y:S02]  /*1c020*/  SHF.R.S32.HI R86, RZ, 0x1f, R85 ;  /* 0x0000001fff567819 */ /* 0x000fe40000011455 */
[----:B------:R-:W-:-:S02]  /*1c030*/  LOP3.LUT R44, R44, R45, RZ, 0x3c, !PT ;  /* 0x0000002d2c2c7212 */ /* 0x000fc400078e3cff */
[----:B------:R-:W-:Y:S01]  /*1c040*/  LOP3.LUT R52, R52, R53, RZ, 0x3c, !PT ;  /* 0x0000003534347212 */ /* 0x000fe200078e3cff */
[----:B------:R-:W-:Y:S01]  /*1c050*/  IMAD.X R53, RZ, RZ, R77, P4 ;  /* 0x000000ffff357224 */ /* 0x000fe200020e064d */
[----:B------:R-:W-:Y:S02]  /*1c060*/  IADD3.X R45, RZ, R77, RZ, P5, !PT ;  /* 0x0000004dff2d7210 */ /* 0x000fe40002ffe4ff */
[----:B------:R-:W-:Y:S02]  /*1c070*/  LEA.HI R86, R86, R85, RZ, 0x3 ;  /* 0x0000005556567211 */ /* 0x000fe400078f18ff */
[C---:B------:R-:W-:Y:S02]  /*1c080*/  IADD3 R65, P5, R76.reuse, 0xd000, RZ ;  /* 0x0000d0004c417810 */ /* 0x040fe40007fbe0ff */
[----:B------:R-:W-:Y:S02]  /*1c090*/  IADD3 R69, P4, R76, 0xe000, RZ ;  /* 0x0000e0004c457810 */ /* 0x000fe40007f9e0ff */
[----:B------:R-:W-:-:S02]  /*1c0a0*/  LOP3.LUT R86, R86, 0xfffffff8, RZ, 0xc0, !PT ;  /* 0xfffffff856567812 */ /* 0x000fc400078ec0ff */
[----:B------:R-:W-:Y:S02]  /*1c0b0*/  LOP3.LUT R64, R65, 0x380, RZ, 0xc0, !PT ;  /* 0x0000038041407812 */ /* 0x000fe400078ec0ff */
[----:B------:R-:W-:Y:S01]  /*1c0c0*/  LOP3.LUT R68, R69, 0x380, RZ, 0xc0, !PT ;  /* 0x0000038045447812 */ /* 0x000fe200078ec0ff */
[----:B------:R-:W-:Y:S01]  /*1c0d0*/  IMAD.IADD R86, R85, 0x1, -R86 ;  /* 0x0000000155567824 */ /* 0x000fe200078e0a56 */
[----:B------:R-:W-:Y:S01]  /*1c0e0*/  SHF.R.U64 R64, R64, 0x3, RZ ;  /* 0x0000000340407819 */ /* 0x000fe200000012ff */
[----:B------:R-:W0:Y:S01]  /*1c0f0*/  @P2 LDC R85, c[0x0][0xbf0] ;  /* 0x0002fc00ff552b82 */ /* 0x000e220000000800 */
[----:B------:R-:W-:Y:S02]  /*1c100*/  SHF.R.U64 R68, R68, 0x3, RZ ;  /* 0x0000000344447819 */ /* 0x000fe400000012ff */
[----:B------:R-:W-:Y:S01]  /*1c110*/  LOP3.LUT R64, R64, R65, RZ, 0x3c, !PT ;  /* 0x0000004140407212 */ /* 0x000fe200078e3cff */
[--C-:B------:R-:W-:Y:S01]  /*1c120*/  IMAD.X R65, RZ, RZ, R77.reuse, P5 ;  /* 0x000000ffff417224 */ /* 0x100fe200028e064d */
[----:B------:R-:W-:Y:S01]  /*1c130*/  LOP3.LUT R68, R68, R69, RZ, 0x3c, !PT ;  /* 0x0000004544447212 */ /* 0x000fe200078e3cff */
[----:B------:R-:W-:Y:S01]  /*1c140*/  IMAD.X R69, RZ, RZ, R77, P4 ;  /* 0x000000ffff457224 */ /* 0x000fe200020e064d */
[----:B------:R-:W-:Y:S01]  /*1c150*/  IADD3 R87, R18, 0xc0, RZ ;  /* 0x000000c012577810 */ /* 0x000fe20007ffe0ff */
[----:B------:R-:W-:Y:S01]  /*1c160*/  BSSY B1, `(.L_x_504) ;  /* 0x00000ae000017945 */ /* 0x000fe20003800000 */
[----:B------:R-:W-:-:S02]  /*1c170*/  SHF.R.S32.HI R89, RZ, 0x1f, R233 ;  /* 0x0000001fff597819 */ /* 0x000fc400000114e9 */
[----:B------:R-:W-:Y:S02]  /*1c180*/  SHF.R.S32.HI R88, RZ, 0x1f, R87 ;  /* 0x0000001fff587819 */ /* 0x000fe40000011457 */
[----:B--2---:R-:W-:Y:S01]  /*1c190*/  SHF.R.S32.HI R80, RZ, 0x1f, R84 ;  /* 0x0000001fff507819 */ /* 0x004fe20000011454 */
[----:B------:R-:W-:-:S04]  /*1c1a0*/  IMAD.WIDE.U32 R4, R84, UR4, R78 ;  /* 0x0000000454047c25 */ /* 0x000fc8000f8e004e */
[----:B------:R-:W-:-:S04]  /*1c1b0*/  IMAD R6, R80, UR4, RZ ;  /* 0x0000000450067c24 */ /* 0x000fc8000f8e02ff */
[----:B------:R-:W-:Y:S01]  /*1c1c0*/  IMAD R9, R84, UR5, R6 ;  /* 0x0000000554097c24 */ /* 0x000fe2000f8e0206 */
[----:B------:R-:W-:-:S03]  /*1c1d0*/  ULDC.64 UR4, c[0x0][0xb98] ;  /* 0x0002e60000047ab9 */ /* 0x000fc60000000a00 */
[----:B------:R-:W-:Y:S02]  /*1c1e0*/  IMAD.IADD R5, R5, 0x1, R9 ;  /* 0x0000000105057824 */ /* 0x000fe400078e0209 */
[----:B------:R-:W-:Y:S02]  /*1c1f0*/  IMAD R9, R2, R13, R10 ;  /* 0x0000000d02097224 */ /* 0x000fe400078e020a */
[----:B------:R-:W-:Y:S02]  /*1c200*/  IMAD R6, R3, UR4, RZ ;  /* 0x0000000403067c24 */ /* 0x000fe4000f8e02ff */
[----:B------:R-:W-:-:S04]  /*1c210*/  IMAD.WIDE.U32 R4, R21, UR4, R4 ;  /* 0x0000000415047c25 */ /* 0x000fc8000f8e0004 */
[----:B------:R-:W-:Y:S01]  /*1c220*/  IMAD R8, R21, UR5, R6 ;  /* 0x0000000515087c24 */ /* 0x000fe2000f8e0206 */
[----:B------:R-:W-:Y:S01]  /*1c230*/  SHF.R.S32.HI R6, RZ, 0x1f, R9 ;  /* 0x0000001fff067819 */ /* 0x000fe20000011409 */
[----:B------:R-:W-:Y:S01]  /*1c240*/  ULDC.64 UR4, c[0x0][0xb88] ;  /* 0x0002e20000047ab9 */ /* 0x000fe20000000a00 */
[----:B------:R-:W-:-:S03]  /*1c250*/  IADD3 R4, P0, R7, R4, RZ ;  /* 0x0000000407047210 */ /* 0x000fc60007f1e0ff */
[----:B------:R-:W-:Y:S01]  /*1c260*/  IMAD R6, R6, UR4, RZ ;  /* 0x0000000406067c24 */ /* 0x000fe2000f8e02ff */
[----:B------:R-:W-:-:S03]  /*1c270*/  IADD3.X R5, R11, R5, R8, P0, !PT ;  /* 0x000000050b057210 */ /* 0x000fc600007fe408 */
[C---:B------:R-:W-:Y:S02]  /*1c280*/  IMAD R11, R9.reuse, UR5, R6 ;  /* 0x00000005090b7c24 */ /* 0x040fe4000f8e0206 */
[----:B------:R-:W-:Y:S01]  /*1c290*/  IMAD.WIDE.U32 R4, R9, UR4, R4 ;  /* 0x0000000409047c25 */ /* 0x000fe2000f8e0004 */
[----:B------:R-:W-:Y:S01]  /*1c2a0*/  ULDC.64 UR4, c[0x0][0xb50] ;  /* 0x0002d40000047ab9 */ /* 0x000fe20000000a00 */
[----:B------:R-:W-:-:S03]  /*1c2b0*/  IADD3 R13, P3, R76, 0x2000, RZ ;  /* 0x000020004c0d7810 */ /* 0x000fc60007f7e0ff */
[----:B------:R-:W-:Y:S02]  /*1c2c0*/  IADD3 R5, R5, R11, RZ ;  /* 0x0000000b05057210 */ /* 0x000fe40007ffe0ff */
[----:B------:R-:W-:Y:S02]  /*1c2d0*/  LEA R6, P0, R4, UR4, 0x2 ;  /* 0x0000000404067c11 */ /* 0x000fe4000f8010ff */
[----:B------:R-:W-:Y:S02]  /*1c2e0*/  IADD3 R7, P1, R76, 0x1000, RZ ;  /* 0x000010004c077810 */ /* 0x000fe40007f3e0ff */
[----:B------:R-:W-:Y:S02]  /*1c2f0*/  LEA.HI.X R10, R4, UR5, R5, 0x2, P0 ;  /* 0x00000005040a7c11 */ /* 0x000fe400080f1405 */
[----:B------:R-:W-:Y:S01]  /*1c300*/  LOP3.LUT R12, R13, 0x380, RZ, 0xc0, !PT ;  /* 0x000003800d0c7812 */ /* 0x000fe200078ec0ff */
[----:B------:R-:W-:Y:S01]  /*1c310*/  IMAD.X R9, RZ, RZ, R77, P1 ;  /* 0x000000ffff097224 */ /* 0x000fe200008e064d */
[----:B------:R-:W-:Y:S01]  /*1c320*/  IADD3 R29, P0, R76, 0x4000, RZ ;  /* 0x000040004c1d7810 */ /* 0x000fe20007f1e0ff */
[----:B------:R-:W-:Y:S01]  /*1c330*/  SHFL.IDX PT, R50, R6, RZ, 0x1c1f ;  /* 0x001c1fff06327589 */ /* 0x000fe200000e0000 */
[----:B------:R-:W-:Y:S01]  /*1c340*/  SHF.R.U64 R12, R12, 0x3, RZ ;  /* 0x000000030c0c7819 */ /* 0x000fe200000012ff */
[----:B------:R-:W-:Y:S01]  /*1c350*/  ULDC.64 UR4, c[0x0][0xaa0] ;  /* 0x0002a80000047ab9 */ /* 0x000fe20000000a00 */
[----:B------:R-:W-:-:S02]  /*1c360*/  LOP3.LUT R28, R29, 0x380, RZ, 0xc0, !PT ;  /* 0x000003801d1c7812 */ /* 0x000fc400078ec0ff */
[----:B------:R-:W-:Y:S02]  /*1c370*/  IADD3 R37, P1, R76, 0x6000, RZ ;  /* 0x000060004c257810 */ /* 0x000fe40007f3e0ff */
[----:B------:R-:W-:Y:S02]  /*1c380*/  SHF.R.U64 R28, R28, 0x3, RZ ;  /* 0x000000031c1c7819 */ /* 0x000fe400000012ff */
[----:B------:R-:W-:Y:S01]  /*1c390*/  LOP3.LUT R12, R12, R13, RZ, 0x3c, !PT ;  /* 0x0000000d0c0c7212 */ /* 0x000fe200078e3cff */
[----:B------:R-:W-:Y:S01]  /*1c3a0*/  IMAD.X R13, RZ, RZ, R77, P3 ;  /* 0x000000ffff0d7224 */ /* 0x000fe200018e064d */
[----:B------:R-:W-:Y:S02]  /*1c3b0*/  LOP3.LUT R36, R37, 0x380, RZ, 0xc0, !PT ;  /* 0x0000038025247812 */ /* 0x000fe400078ec0ff */
[----:B------:R-:W-:Y:S02]  /*1c3c0*/  IADD3 R41, P3, R76, 0x7000, RZ ;  /* 0x000070004c297810 */ /* 0x000fe40007f7e0ff */
[----:B------:R-:W-:-:S02]  /*1c3d0*/  LOP3.LUT R28, R28, R29, RZ, 0x3c, !PT ;  /* 0x0000001d1c1c7212 */ /* 0x000fc400078e3cff */
[----:B------:R-:W-:Y:S02]  /*1c3e0*/  SHF.R.U64 R36, R36, 0x3, RZ ;  /* 0x0000000324247819 */ /* 0x000fe400000012ff */
[----:B------:R-:W-:Y:S02]  /*1c3f0*/  IADD3.X R29, RZ, R77, RZ, P0, !PT ;  /* 0x0000004dff1d7210 */ /* 0x000fe400007fe4ff */
[----:B------:R-:W-:Y:S02]  /*1c400*/  IADD3 R49, P0, R76, 0x9000, RZ ;  /* 0x000090004c317810 */ /* 0x000fe40007f1e0ff */
[----:B------:R-:W-:Y:S02]  /*1c410*/  LOP3.LUT R40, R41, 0x380, RZ, 0xc0, !PT ;  /* 0x0000038029287812 */ /* 0x000fe400078ec0ff */
[----:B------:R-:W-:Y:S01]  /*1c420*/  LOP3.LUT R36, R36, R37, RZ, 0x3c, !PT ;  /* 0x0000002524247212 */ /* 0x000fe200078e3cff */
[----:B------:R-:W-:Y:S01]  /*1c430*/  IMAD.X R37, RZ, RZ, R77, P1 ;  /* 0x000000ffff257224 */ /* 0x000fe200008e064d */
[----:B------:R-:W-:-:S02]  /*1c440*/  LOP3.LUT R48, R49, 0x380, RZ, 0xc0, !PT ;  /* 0x0000038031307812 */ /* 0x000fc400078ec0ff */
[----:B------:R-:W-:Y:S02]  /*1c450*/  SHF.R.U64 R40, R40, 0x3, RZ ;  /* 0x0000000328287819 */ /* 0x000fe400000012ff */
[----:B------:R-:W-:Y:S02]  /*1c460*/  IADD3 R57, P1, R76, 0xb000, RZ ;  /* 0x0000b0004c397810 */ /* 0x000fe40007f3e0ff */
[----:B------:R-:W-:Y:S02]  /*1c470*/  SHF.R.U64 R48, R48, 0x3, RZ ;  /* 0x0000000330307819 */ /* 0x000fe400000012ff */
[----:B------:R-:W-:Y:S01]  /*1c480*/  LOP3.LUT R40, R40, R41, RZ, 0x3c, !PT ;  /* 0x0000002928287212 */ /* 0x000fe200078e3cff */
[--C-:B------:R-:W-:Y:S01]  /*1c490*/  IMAD.X R41, RZ, RZ, R77.reuse, P3 ;  /* 0x000000ffff297224 */ /* 0x100fe200018e064d */
[----:B------:R-:W-:Y:S02]  /*1c4a0*/  LOP3.LUT R56, R57, 0x380, RZ, 0xc0, !PT ;  /* 0x0000038039387812 */ /* 0x000fe400078ec0ff */
[----:B------:R-:W-:Y:S01]  /*1c4b0*/  IADD3 R61, P3, R76, 0xc000, RZ ;  /* 0x0000c0004c3d7810 */ /* 0x000fe20007f7e0ff */
[----:B------:R-:W2:Y:S01]  /*1c4c0*/  SHFL.IDX PT, R51, R10, RZ, 0x1c1f ;  /* 0x001c1fff0a337589 */ /* 0x000ea200000e0000 */
[----:B------:R-:W-:Y:S01]  /*1c4d0*/  LOP3.LUT R48, R48, R49, RZ, 0x3c, !PT ;  /* 0x0000003130307212 */ /* 0x000fe200078e3cff */
[----:B------:R-:W-:Y:S01]  /*1c4e0*/  IMAD.X R49, RZ, RZ, R77, P0 ;  /* 0x000000ffff317224 */ /* 0x000fe200000e064d */
[----:B------:R-:W-:Y:S01]  /*1c4f0*/  SHF.R.U64 R56, R56, 0x3, RZ ;  /* 0x0000000338387819 */ /* 0x000fe200000012ff */
[----:B------:R-:W-:Y:S01]  /*1c500*/  SHFL.IDX PT, R54, R6, 0x1, 0x1c1f ;  /* 0x003c1f0006367f89 */ /* 0x000fe200000e0000 */
[----:B------:R-:W-:-:S02]  /*1c510*/  LOP3.LUT R60, R61, 0x380, RZ, 0xc0, !PT ;  /* 0x000003803d3c7812 */ /* 0x000fc400078ec0ff */
[----:B------:R-:W-:Y:S01]  /*1c520*/  LOP3.LUT P0, RZ, R15, 0x3, RZ, 0xc0, !PT ;  /* 0x000000030fff7812 */ /* 0x000fe2000780c0ff */
[----:B------:R-:W4:Y:S01]  /*1c530*/  SHFL.IDX PT, R55, R10, 0x1, 0x1c1f ;  /* 0x003c1f000a377f89 */ /* 0x000f2200000e0000 */
[----:B---3--:R-:W-:Y:S02]  /*1c540*/  LEA R4, R82, R14, 0x7 ;  /* 0x0000000e52047211 */ /* 0x008fe400078e38ff */
[----:B------:R-:W-:Y:S02]  /*1c550*/  LOP3.LUT R8, R7, 0x380, RZ, 0xc0, !PT ;  /* 0x0000038007087812 */ /* 0x000fe400078ec0ff */
[----:B------:R-:W-:Y:S01]  /*1c560*/  LOP3.LUT R56, R56, R57, RZ, 0x3c, !PT ;  /* 0x0000003938387212 */ /* 0x000fe200078e3cff */
[----:B------:R-:W-:Y:S01]  /*1c570*/  IMAD.X R57, RZ, RZ, R77, P1 ;  /* 0x000000ffff397224 */ /* 0x000fe200008e064d */
[----:B------:R-:W-:Y:S02]  /*1c580*/  SHF.R.U64 R60, R60, 0x3, RZ ;  /* 0x000000033c3c7819 */ /* 0x000fe400000012ff */
[C---:B------:R-:W-:Y:S01]  /*1c590*/  ISETP.GE.OR P1, PT, R4.reuse, R81, P0 ;  /* 0x000000510400720c */ /* 0x040fe20000726670 */
[----:B------:R-:W-:Y:S01]  /*1c5a0*/  VIADD R4, R4, 0x8 ;  /* 0x0000000804047836 */ /* 0x000fe20000000000 */
[----:B------:R-:W-:-:S02]  /*1c5b0*/  SHF.R.U64 R8, R8, 0x3, RZ ;  /* 0x0000000308087819 */ /* 0x000fc400000012ff */
[----:B------:R-:W-:Y:S02]  /*1c5c0*/  LOP3.LUT R60, R60, R61, RZ, 0x3c, !PT ;  /* 0x0000003d3c3c7212 */ /* 0x000fe400078e3cff */
[----:B------:R-:W-:Y:S02]  /*1c5d0*/  IADD3.X R61, RZ, R77, RZ, P3, !PT ;  /* 0x0000004dff3d7210 */ /* 0x000fe40001ffe4ff */
[----:B------:R-:W-:Y:S02]  /*1c5e0*/  LOP3.LUT R8, R8, R7, RZ, 0x3c, !PT ;  /* 0x0000000708087212 */ /* 0x000fe400078e3cff */
[----:B------:R-:W-:Y:S02]  /*1c5f0*/  IADD3 R5, P3, R76, 0xf000, RZ ;  /* 0x0000f0004c057810 */ /* 0x000fe40007f7e0ff */
[----:B------:R-:W-:Y:S02]  /*1c600*/  ISETP.GE.OR P0, PT, R4, R81, P0 ;  /* 0x000000510400720c */ /* 0x000fe40000706670 */
[----:B------:R-:W-:-:S02]  /*1c610*/  LOP3.LUT R7, R76, 0x380, RZ, 0xc0, !PT ;  /* 0x000003804c077812 */ /* 0x000fc400078ec0ff */
[----:B------:R-:W-:Y:S02]  /*1c620*/  LOP3.LUT R4, R5, 0x380, RZ, 0xc0, !PT ;  /* 0x0000038005047812 */ /* 0x000fe400078ec0ff */
[----:B------:R-:W-:Y:S02]  /*1c630*/  SHF.R.U64 R7, R7, 0x3, RZ ;  /* 0x0000000307077819 */ /* 0x000fe400000012ff */
[----:B------:R-:W-:Y:S02]  /*1c640*/  SHF.R.U64 R4, R4, 0x3, RZ ;  /* 0x0000000304047819 */ /* 0x000fe400000012ff */
[----:B------:R-:W-:Y:S01]  /*1c650*/  LOP3.LUT R76, R7, R76, RZ, 0x3c, !PT ;  /* 0x0000004c074c7212 */ /* 0x000fe200078e3cff */
[----:B--2---:R2:W-:Y:S01]  /*1c660*/  @!P1 ST.E desc[UR42][R50.64], R0 ;  /* 0x0000000032009985 */ /* 0x0045e2000c10192a */
[----:B------:R-:W-:Y:S01]  /*1c670*/  LOP3.LUT R72, R4, R5, RZ, 0x3c, !PT ;  /* 0x0000000504487212 */ /* 0x000fe200078e3cff */
[----:B------:R-:W-:Y:S02]  /*1c680*/  IMAD.X R73, RZ, RZ, R77, P3 ;  /* 0x000000ffff497224 */ /* 0x000fe400018e064d */
[----:B----4-:R3:W-:Y:S04]  /*1c690*/  @!P0 ST.E desc[UR42][R54.64], R20 ;  /* 0x0000001436008985 */ /* 0x0107e8000c10192a */
[----:B------:R4:W5:Y:S01]  /*1c6a0*/  LD.E.128 R4, desc[UR42][R76.64] ;  /* 0x0000002a4c047980 */ /* 0x000962000c101d00 */
[----:B--2---:R-:W-:-:S03]  /*1c6b0*/  IMAD R0, R86, 0x20, R23 ;  /* 0x0000002056007824 */ /* 0x004fc600078e0217 */
[----:B------:R-:W5:Y:S04]  /*1c6c0*/  LD.E.128 R8, desc[UR42][R8.64] ;  /* 0x0000002a08087980 */ /* 0x000f68000c101d00 */
[----:B------:R-:W5:Y:S01]  /*1c6d0*/  LD.E.128 R12, desc[UR42][R12.64] ;  /* 0x0000002a0c0c7980 */ /* 0x000f62000c101d00 */
[----:B----4-:R-:W-:-:S03]  /*1c6e0*/  IMAD R77, R79, UR4, RZ ;  /* 0x000000044f4d7c24 */ /* 0x010fc6000f8e02ff */
[----:B------:R-:W5:Y:S01]  /*1c6f0*/  LD.E.128 R24, desc[UR42][R24.64] ;  /* 0x0000002a18187980 */ /* 0x000f62000c101d00 */
[C---:B------:R-:W-:Y:S02]  /*1c700*/  IMAD R79, R78.reuse, UR5, R77 ;  /* 0x000000054e4f7c24 */ /* 0x040fe4000f8e024d */
[----:B------:R-:W-:Y:S01]  /*1c710*/  IMAD.WIDE.U32 R76, R78, UR4, RZ ;  /* 0x000000044e4c7c25 */ /* 0x000fe2000f8e00ff */
[----:B------:R-:W-:Y:S01]  /*1c720*/  ULDC.64 UR4, c[0x0][0xae8] ;  /* 0x0002ba0000047ab9 */ /* 0x000fe20000000a00 */
[----:B------:R-:W-:Y:S01]  /*1c730*/  LEA R78, R82, R0, 0x7 ;  /* 0x00000000524e7211 */ /* 0x000fe200078e38ff */
[----:B------:R-:W5:Y:S01]  /*1c740*/  LD.E.128 R28, desc[UR42][R28.64] ;  /* 0x0000002a1c1c7980 */ /* 0x000f62000c101d00 */
[----:B------:R-:W-:Y:S02]  /*1c750*/  IMAD.IADD R77, R77, 0x1, R79 ;  /* 0x000000014d4d7824 */ /* 0x000fe400078e024f */
[----:B------:R-:W-:Y:S01]  /*1c760*/  IMAD R80, R80, UR4, RZ ;  /* 0x0000000450507c24 */ /* 0x000fe2000f8e02ff */
[----:B------:R-:W5:Y:S01]  /*1c770*/  LD.E.128 R32, desc[UR42][R32.64] ;  /* 0x0000002a20207980 */ /* 0x000f62000c101d00 */
[----:B------:R-:W-:-:S03]  /*1c780*/  IMAD.WIDE.U32 R76, R84, UR4, R76 ;  /* 0x00000004544c7c25 */ /* 0x000fc6000f8e004c */
[----:B------:R-:W5:Y:S01]  /*1c790*/  LD.E.128 R36, desc[UR42][R36.64] ;  /* 0x0000002a24247980 */ /* 0x000f62000c101d00 */
[----:B------:R-:W-:Y:S01]  /*1c7a0*/  IMAD R79, R84, UR5, R80 ;  /* 0x00000005544f7c24 */ /* 0x000fe2000f8e0250 */
[----:B------:R-:W-:Y:S01]  /*1c7b0*/  ULDC.64 UR4, c[0x0][0xaf0] ;  /* 0x0002bc0000047ab9 */ /* 0x000fe20000000a00 */
[----:B-1----:R-:W-:Y:S01]  /*1c7c0*/  @P2 IMAD.HI.U32 R0, R78, R83, RZ ;  /* 0x000000534e002227 */ /* 0x002fe200078e00ff */
[----:B------:R-:W5:Y:S03]  /*1c7d0*/  LD.E.128 R40, desc[UR42][R40.64] ;  /* 0x0000002a28287980 */ /* 0x000f66000c101d00 */
[----:B------:R-:W-:Y:S01]  /*1c7e0*/  IMAD.IADD R77, R77, 0x1, R79 ;  /* 0x000000014d4d7824 */ /* 0x000fe200078e024f */
[----:B------:R-:W5:Y:S01]  /*1c7f0*/  LD.E.128 R44, desc[UR42][R44.64] ;  /* 0x0000002a2c2c7980 */ /* 0x000f62000c101d00 */
[----:B------:R-:W-:Y:S01]  /*1c800*/  IMAD.MOV.U32 R79, RZ, RZ, R78 ;  /* 0x000000ffff4f7224 */ /* 0x000fe200078e004e */
[----:B0-----:R-:W-:Y:S01]  /*1c810*/  @P2 SHF.R.U32.HI R79, RZ, R85, R0 ;  /* 0x00000055ff4f2219 */ /* 0x001fe20000011600 */
[----:B---3--:R-:W-:Y:S01]  /*1c820*/  IMAD R20, R3, UR4, RZ ;  /* 0x0000000403147c24 */ /* 0x008fe2000f8e02ff */
[----:B------:R-:W5:Y:S02]  /*1c830*/  LD.E.128 R48, desc[UR42][R48.64] ;  /* 0x0000002a30307980 */ /* 0x000f64000c101d00 */
[----:B------:R-:W-:Y:S01]  /*1c840*/  SHF.R.S32.HI R0, RZ, 0x1f, R79 ;  /* 0x0000001fff007819 */ /* 0x000fe2000001144f */
[C---:B------:R-:W-:Y:S01]  /*1c850*/  IMAD R3, R21.reuse, UR5, R20 ;  /* 0x0000000515037c24 */ /* 0x040fe2000f8e0214 */
[----:B------:R-:W5:Y:S01]  /*1c860*/  LD.E.128 R52, desc[UR42][R52.64] ;  /* 0x0000002a34347980 */ /* 0x000f62000c101d00 */
[----:B------:R-:W-:Y:S01]  /*1c870*/  IMAD.WIDE.U32 R20, R21, UR4, R76 ;  /* 0x0000000415147c25 */ /* 0x000fe2000f8e004c */
[----:B------:R-:W-:-:S02]  /*1c880*/  ULDC.64 UR4, c[0x0][0xae0] ;  /* 0x0002b80000047ab9 */ /* 0x000fc40000000a00 */
[----:B------:R-:W5:Y:S01]  /*1c890*/  LD.E.128 R56, desc[UR42][R56.64] ;  /* 0x0000002a38387980 */ /* 0x000f62000c101d00 */
[----:B------:R-:W-:Y:S01]  /*1c8a0*/  IMAD.MOV R77, RZ, RZ, -R79 ;  /* 0x000000ffff4d7224 */ /* 0x000fe200078e0a4f */
[----:B------:R-:W-:Y:S01]  /*1c8b0*/  IADD3 R21, R21, R3, RZ ;  /* 0x0000000315157210 */ /* 0x000fe20007ffe0ff */
[----:B------:R-:W-:Y:S01]  /*1c8c0*/  IMAD R0, R0, UR4, RZ ;  /* 0x0000000400007c24 */ /* 0x000fe2000f8e02ff */
[----:B------:R-:W5:Y:S01]  /*1c8d0*/  LD.E.128 R60, desc[UR42][R60.64] ;  /* 0x0000002a3c3c7980 */ /* 0x000f62000c101d00 */
[----:B------:R-:W-:Y:S02]  /*1c8e0*/  IMAD R77, R2, R77, R78 ;  /* 0x0000004d024d7224 */ /* 0x000fe400078e024e */
[C---:B------:R-:W-:Y:S01]  /*1c8f0*/  IMAD R83, R79.reuse, UR5, R0 ;  /* 0x000000054f537c24 */ /* 0x040fe2000f8e0200 */
[----:B------:R-:W5:Y:S01]  /*1c900*/  LD.E.128 R64, desc[UR42][R64.64] ;  /* 0x0000002a40407980 */ /* 0x000f62000c101d00 */
[----:B------:R-:W-:Y:S01]  /*1c910*/  IMAD.WIDE.U32 R2, R79, UR4, R20 ;  /* 0x000000044f027c25 */ /* 0x000fe2000f8e0014 */
[----:B------:R-:W-:Y:S01]  /*1c920*/  SHF.R.S32.HI R0, RZ, 0x1f, R77 ;  /* 0x0000001fff007819 */ /* 0x000fe2000001144d */
[----:B------:R-:W-:Y:S01]  /*1c930*/  ULDC.64 UR4, c[0x0][0xad8] ;  /* 0x0002b60000047ab9 */ /* 0x000fe20000000a00 */
[----:B------:R-:W5:Y:S01]  /*1c940*/  LD.E.128 R68, desc[UR42][R68.64] ;  /* 0x0000002a44447980 */ /* 0x000f62000c101d00 */
[----:B------:R-:W-:-:S02]  /*1c950*/  IMAD.IADD R3, R3, 0x1, R83 ;  /* 0x0000000103037824 */ /* 0x000fc400078e0253 */
[----:B------:R-:W-:Y:S01]  /*1c960*/  IMAD R0, R0, UR4, RZ ;  /* 0x0000000400007c24 */ /* 0x000fe2000f8e02ff */
[----:B------:R-:W5:Y:S01]  /*1c970*/  LD.E.128 R72, desc[UR42][R72.64] ;  /* 0x0000002a48487980 */ /* 0x000f62000c101d00 */
[C---:B------:R-:W-:Y:S01]  /*1c980*/  IMAD.WIDE.U32 R2, R77.reuse, UR4, R2 ;  /* 0x000000044d027c25 */ /* 0x040fe2000f8e0002 */
[----:B------:R-:W-:Y:S01]  /*1c990*/  @!PT LDS RZ, [RZ] ;  /* 0x00000000fffff984 */ /* 0x000fe20000000800 */
[----:B------:R-:W-:Y:S01]  /*1c9a0*/  @!PT LDS RZ, [RZ] ;  /* 0x00000000fffff984 */ /* 0x000fe20000000800 */
[----:B------:R-:W-:Y:S01]  /*1c9b0*/  @!PT LDS RZ, [RZ] ;  /* 0x00000000fffff984 */ /* 0x000fe20000000800 */
[----:B------:R-:W-:Y:S01]  /*1c9c0*/  @!PT LDS RZ, [RZ] ;  /* 0x00000000fffff984 */ /* 0x000fe20000000800 */
[----:B------:R0:W-:Y:S06]  /*1c9d0*/  MEMBAR.ALL.CTA ;  /* 0x0000000000007992 */ /* 0x0001ec0000008000 */
[----:B0-----:R-:W0:Y:S01]  /*1c9e0*/  FENCE.VIEW.ASYNC.S ;  /* 0x00000000000073c6 */ /* 0x001e220000000000 */
[----:B------:R-:W-:Y:S01]  /*1c9f0*/  IMAD R21, R77, UR5, R0 ;  /* 0x000000054d157c24 */ /* 0x000fe2000f8e0200 */
[----:B------:R-:W-:Y:S01]  /*1ca00*/  ULDC.64 UR4, c[0x0][0xa80] ;  /* 0x0002a00000047ab9 */ /* 0x000fe20000000a00 */
[----:B------:R-:W-:Y:S01]  /*1ca10*/  IMAD R84, R82, 0x80, R23 ;  /* 0x0000008052547824 */ /* 0x000fe200078e0217 */
[----:B------:R-:W-:Y:S01]  /*1ca20*/  LEA R80, P2, R2, UR4, 0x1 ;  /* 0x0000000402507c11 */ /* 0x000fe2000f8408ff */
[----:B------:R-:W-:-:S02]  /*1ca30*/  IMAD.IADD R3, R3, 0x1, R21 ;  /* 0x0000000103037824 */ /* 0x000fc400078e0215 */
[----:B------:R-:W-:-:S03]  /*1ca40*/  VIADD R0, R22, 0x38820 ;  /* 0x0003882016007836 */ /* 0x000fc60000000000 */
[----:B------:R-:W-:Y:S02]  /*1ca50*/  LEA.HI.X R82, R2, UR5, R3, 0x1, P2 ;  /* 0x0000000502527c11 */ /* 0x000fe400090f0c03 */
[CC--:B------:R-:W-:Y:S02]  /*1ca60*/  ISETP.GE.AND P2, PT, R84.reuse, R81.reuse, PT ;  /* 0x000000515400720c */ /* 0x0c0fe40003f46270 */
[----:B------:R-:W-:Y:S01]  /*1ca70*/  PRMT R0, RZ, 0x654, R0 ;  /* 0x00000654ff007816 */ /* 0x000fe20000000000 */
[C---:B------:R-:W-:Y:S01]  /*1ca80*/  VIADD R76, R84.reuse, 0x40 ;  /* 0x00000040544c7836 */ /* 0x040fe20000000000 */
[----:B------:R-:W-:Y:S01]  /*1ca90*/  IADD3 R20, R84, 0x20, RZ ;  /* 0x0000002054147810 */ /* 0x000fe20007ffe0ff */
[----:B------:R-:W-:Y:S01]  /*1caa0*/  VIADD R85, R18, 0x80 ;  /* 0x0000008012557836 */ /* 0x000fe20000000000 */
[----:B0-----:R0:W1:Y:S01]  /*1cab0*/  SHFL.IDX PT, R78, R80, RZ, 0x181f ;  /* 0x00181fff504e7589 */ /* 0x00106200000e0000 */
[----:B------:R-:W-:Y:S01]  /*1cac0*/  SHF.R.S32.HI R83, RZ, 0x1f, R18 ;  /* 0x0000001fff537819 */ /* 0x000fe20000011412 */
[----:B------:R2:W-:Y:S01]  /*1cad0*/  SYNCS.ARRIVE.TRANS64.RED.A1T0 RZ, [R0+URZ], RZ ;  /* 0x000000ff00ff79a7 */ /* 0x0005e2000810043f */
[----:B------:R-:W-:-:S02]  /*1cae0*/  ISETP.GE.AND P1, PT, R20, R81, PT ;  /* 0x000000511400720c */ /* 0x000fc40003f26270 */
[----:B------:R-:W-:Y:S02]  /*1caf0*/  ISETP.GE.AND P0, PT, R76, R81, PT ;  /* 0x000000514c00720c */ /* 0x000fe40003f06270 */
[----:B------:R-:W-:Y:S01]  /*1cb00*/  SHF.R.S32.HI R86, RZ, 0x1f, R85 ;  /* 0x0000001fff567819 */ /* 0x000fe20000011455 */
[----:B--2---:R0:W2:Y:S01]  /*1cb10*/  SHFL.IDX PT, R0, R82, RZ, 0x181f ;  /* 0x00181fff52007589 */ /* 0x0040a200000e0000 */
[----:B------:R-:W-:Y:S09]  /*1cb20*/  @P2 BRA `(.L_x_505) ;  /* 0x0000000000442947 */ /* 0x000ff20003800000 */
[----:B------:R-:W-:Y:S02]  /*1cb30*/  ULDC UR4, c[0x0][0xac8] ;  /* 0x0002b20000047ab9 */ /* 0x000fe40000000800 */
[----:B------:R-:W-:Y:S02]  /*1cb40*/  ISETP.GE.AND P2, PT, R18, UR4, PT ;  /* 0x0000000412007c0c */ /* 0x000fe4000bf46270 */
[----:B------:R-:W-:Y:S02]  /*1cb50*/  ISETP.GE.AND P3, PT, R233, UR4, PT ;  /* 0x00000004e9007c0c */ /* 0x000fe4000bf66270 */
[----:B------:R-:W-:-:S09]  /*1cb60*/  ISETP.GE.AND P4, PT, R85, UR4, PT ;  /* 0x0000000455007c0c */ /* 0x000fd2000bf86270 */
[----:B-1----:R-:W-:-:S04]  /*1cb70*/  @!P2 LEA R2, P5, R18, R78, 0x1 ;  /* 0x0000004e1202a211 */ /* 0x002fc800078a08ff */
[----:B--2---:R-:W-:Y:S02]  /*1cb80*/  @!P2 LEA.HI.X R3, R18, R0, R83, 0x1, P5 ;  /* 0x000000001203a211 */ /* 0x004fe400028f0c53 */
[----:B------:R-:W-:-:S03]  /*1cb90*/  ISETP.GE.AND P5, PT, R87, UR4, PT ;  /* 0x0000000457007c0c */ /* 0x000fc6000bfa6270 */
[----:B-----5:R3:W-:Y:S01]  /*1cba0*/  @!P2 ST.E.128 desc[UR42][R2.64], R4 ;  /* 0x000000040200a985 */ /* 0x0207e2000c101d2a */
[----:B------:R-:W-:-:S04]  /*1cbb0*/  @!P3 LEA R20, P2, R233, R78, 0x1 ;  /* 0x0000004ee914b211 */ /* 0x000fc800078408ff */
        /* <DEDUP_REMOVED lines=8> */
.L_x_505:
[----:B------:R-:W-:Y:S05]  /*1cc40*/  BSYNC B1 ;  /* 0x0000000000017941 */ /* 0x000fea0003800000 */
.L_x_504:
[----:B--2---:R2:W4:Y:S01]  /*1cc50*/  SHFL.IDX PT, R0, R82, 0x1, 0x181f ;  /* 0x00381f0052007f89 */ /* 0x00452200000e0000 */
[----:B------:R-:W-:Y:S03]  /*1cc60*/  BSSY B1, `(.L_x_506) ;  /* 0x0000014000017945 */ /* 0x000fe60003800000 */
[----:B---3--:R2:W3:Y:S01]  /*1cc70*/  SHFL.IDX PT, R20, R80, 0x1, 0x181f ;  /* 0x00381f0050147f89 */ /* 0x0084e200000e0000 */
[----:B------:R-:W-:Y:S05]  /*1cc80*/  @P1 BRA `(.L_x_507) ;  /* 0x0000000000441947 */ /* 0x000fea0003800000 */
[----:B------:R-:W-:Y:S02]  /*1cc90*/  ULDC UR4, c[0x0][0xac8] ;  /* 0x0002b20000047ab9 */ /* 0x000fe40000000800 */
[----:B------:R-:W-:Y:S02]  /*1cca0*/  ISETP.GE.AND P4, PT, R18, UR4, PT ;  /* 0x0000000412007c0c */ /* 0x000fe4000bf86270 */
[----:B------:R-:W-:Y:S02]  /*1ccb0*/  ISETP.GE.AND P3, PT, R233, UR4, PT ;  /* 0x00000004e9007c0c */ /* 0x000fe4000bf66270 */
[----:B------:R-:W-:Y:S02]  /*1ccc0*/  ISETP.GE.AND P2, PT, R85, UR4, PT ;  /* 0x0000000455007c0c */ /* 0x000fe4000bf46270 */
[----:B------:R-:W-:-:S07]  /*1ccd0*/  ISETP.GE.AND P1, PT, R87, UR4, PT ;  /* 0x0000000457007c0c */ /* 0x000fce000bf26270 */
[----:B---3--:R-:W-:-:S04]  /*1cce0*/  @!P4 LEA R2, P5, R18, R20, 0x1 ;  /* 0x000000141202c211 */ /* 0x008fc800078a08ff */
[----:B----4-:R-:W-:Y:S02]  /*1ccf0*/  @!P4 LEA.HI.X R3, R18, R0, R83, 0x1, P5 ;  /* 0x000000001203c211 */ /* 0x010fe400028f0c53 */
[----:B-----5:R-:W-:-:S03]  /*1cd00*/  @!P3 LEA R4, P5, R233, R20, 0x1 ;  /* 0x00000014e904b211 */ /* 0x020fc600078a08ff */
[----:B------:R3:W-:Y:S01]  /*1cd10*/  @!P4 ST.E.128 desc[UR42][R2.64], R8 ;  /* 0x000000080200c985 */ /* 0x0007e2000c101d2a */
        /* <DEDUP_REMOVED lines=8> */
.L_x_507:
[----:B------:R-:W-:Y:S05]  /*1cda0*/  BSYNC B1 ;  /* 0x0000000000017941 */ /* 0x000fea0003800000 */
.L_x_506:
[----:B----4-:R4:W0:Y:S01]  /*1cdb0*/  SHFL.IDX PT, R0, R82, 0x2, 0x181f ;  /* 0x00581f0052007f89 */ /* 0x01082200000e0000 */
[----:B------:R-:W-:Y:S03]  /*1cdc0*/  BSSY B1, `(.L_x_508) ;  /* 0x0000014000017945 */ /* 0x000fe60003800000 */
[----:B---3-5:R4:W3:Y:S01]  /*1cdd0*/  SHFL.IDX PT, R8, R80, 0x2, 0x181f ;  /* 0x00581f0050087f89 */ /* 0x0288e200000e0000 */
[----:B------:R-:W-:Y:S05]  /*1cde0*/  @P0 BRA `(.L_x_509) ;  /* 0x0000000000440947 */ /* 0x000fea0003800000 */
[----:B------:R-:W-:Y:S02]  /*1cdf0*/  ULDC UR4, c[0x0][0xac8] ;  /* 0x0002b20000047ab9 */ /* 0x000fe40000000800 */
[----:B------:R-:W-:Y:S02]  /*1ce00*/  ISETP.GE.AND P3, PT, R18, UR4, PT ;  /* 0x0000000412007c0c */ /* 0x000fe4000bf66270 */
[----:B------:R-:W-:Y:S02]  /*1ce10*/  ISETP.GE.AND P2, PT, R233, UR4, PT ;  /* 0x00000004e9007c0c */ /* 0x000fe4000bf46270 */
[----:B------:R-:W-:Y:S02]  /*1ce20*/  ISETP.GE.AND P1, PT, R85, UR4, PT ;  /* 0x0000000455007c0c */ /* 0x000fe4000bf26270 */
[----:B------:R-:W-:-:S07]  /*1ce30*/  ISETP.GE.AND P0, PT, R87, UR4, PT ;  /* 0x0000000457007c0c */ /* 0x000fce000bf06270 */
[CC--:B---3--:R-:W-:Y:S02]  /*1ce40*/  @!P3 LEA R2, P5, R18.reuse, R8.reuse, 0x1 ;  /* 0x000000081202b211 */ /* 0x0c8fe400078a08ff */
[----:B------:R-:W-:Y:S02]  /*1ce50*/  @!P2 LEA R4, P4, R233, R8, 0x1 ;  /* 0x00000008e904a211 */ /* 0x000fe400078808ff */
[----:B0-----:R-:W-:Y:S02]  /*1ce60*/  @!P3 LEA.HI.X R3, R18, R0, R83, 0x1, P5 ;  /* 0x000000001203b211 */ /* 0x001fe400028f0c53 */
        /* <DEDUP_REMOVED lines=9> */
.L_x_509:
[----:B------:R-:W-:Y:S05]  /*1cf00*/  BSYNC B1 ;  /* 0x0000000000017941 */ /* 0x000fea0003800000 */
.L_x_508:
[----:B0-----:R-:W-:Y:S01]  /*1cf10*/  VIADD R0, R84, 0x60 ;  /* 0x0000006054007836 */ /* 0x001fe20000000000 */
[----:B--2-4-:R-:W0:Y:S04]  /*1cf20*/  SHFL.IDX PT, R82, R82, 0x3, 0x181f ;  /* 0x00781f0052527f89 */ /* 0x014e2800000e0000 */
[----:B------:R-:W-:Y:S01]  /*1cf30*/  ISETP.GE.AND P0, PT, R0, R81, PT ;  /* 0x000000510000720c */ /* 0x000fe20003f06270 */
[----:B------:R-:W2:-:S12]  /*1cf40*/  SHFL.IDX PT, R80, R80, 0x3, 0x181f ;  /* 0x00781f0050507f89 */ /* 0x000e9800000e0000 */
[----:B------:R-:W-:Y:S05]  /*1cf50*/  @P0 BRA `(.L_x_510) ;  /* 0x0000000c00e00947 */ /* 0x000fea0003800000 */
[----:B------:R-:W-:Y:S02]  /*1cf60*/  ULDC UR4, c[0x0][0xac8] ;  /* 0x0002b20000047ab9 */ /* 0x000fe40000000800 */
[----:B------:R-:W-:Y:S02]  /*1cf70*/  ISETP.GE.AND P3, PT, R18, UR4, PT ;  /* 0x0000000412007c0c */ /* 0x000fe4000bf66270 */
[----:B------:R-:W-:Y:S02]  /*1cf80*/  ISETP.GE.AND P4, PT, R233, UR4, PT ;  /* 0x00000004e9007c0c */ /* 0x000fe4000bf86270 */
[----:B------:R-:W-:-:S09]  /*1cf90*/  ISETP.GE.AND P5, PT, R85, UR4, PT ;  /* 0x0000000455007c0c */ /* 0x000fd2000bfa6270 */
[CC--:B--2---:R-:W-:Y:S02]  /*1cfa0*/  @!P3 LEA R2, P0, R18.reuse, R80.reuse, 0x1 ;  /* 0x000000501202b211 */ /* 0x0c4fe400078008ff */
[-C--:B------:R-:W-:Y:S02]  /*1cfb0*/  @!P4 LEA R4, P1, R233, R80.reuse, 0x1 ;  /* 0x00000050e904c211 */ /* 0x080fe400078208ff */
[----:B------:R-:W-:Y:S02]  /*1cfc0*/  @!P5 LEA R6, P2, R85, R80, 0x1 ;  /* 0x000000505506d211 */ /* 0x000fe400078408ff */
[-C--:B0-----:R-:W-:Y:S02]  /*1cfd0*/  @!P3 LEA.HI.X R3, R18, R82.reuse, R83, 0x1, P0 ;  /* 0x000000521203b211 */ /* 0x081fe400000f0c53 */
[-C--:B------:R-:W-:Y:S02]  /*1cfe0*/  @!P4 LEA.HI.X R5, R233, R82.reuse, R89, 0x1, P1 ;  /* 0x00000052e905c211 */ /* 0x080fe400008f0c59 */
[----:B------:R-:W-:Y:S01]  /*1cff0*/  @!P5 LEA.HI.X R7, R85, R82, R86, 0x1, P2 ;  /* 0x000000525507d211 */ /* 0x000fe200010f0c56 */
[----:B------:R4:W-:Y:S01]  /*1d000*/  @!P3 ST.E.128 desc[UR42][R2.64], R24 ;  /* 0x000000180200b985 */ /* 0x0009e2000c101d2a */
[----:B------:R-:W-:-:S03]  /*1d010*/  ISETP.GE.AND P0, PT, R87, UR4, PT ;  /* 0x0000000457007c0c */ /* 0x000fc6000bf06270 */
[----:B------:R4:W-:Y:S04]  /*1d020*/  @!P4 ST.E.128 desc[UR42][R4.64], R40 ;  /* 0x000000280400c985 */ /* 0x0009e8000c101d2a */
[----:B------:R4:W-:Y:S06]  /*1d030*/  @!P5 ST.E.128 desc[UR42][R6.64], R56 ;  /* 0x000000380600d985 */ /* 0x0009ec000c101d2a */
[----:B------:R-:W-:Y:S05]  /*1d040*/  @P0 BRA `(.L_x_510) ;  /* 0x0000000c00a40947 */ /* 0x000fea0003800000 */
[----:B----4-:R-:W-:-:S04]  /*1d050*/  LEA R2, P0, R87, R80, 0x1 ;  /* 0x0000005057027211 */ /* 0x010fc800078008ff */
[----:B------:R-:W-:-:S05]  /*1d060*/  LEA.HI.X R3, R87, R82, R88, 0x1, P0 ;  /* 0x0000005257037211 */ /* 0x000fca00000f0c58 */
[----:B------:R0:W-:Y:S01]  /*1d070*/  ST.E.128 desc[UR42][R2.64], R72 ;  /* 0x0000004802007985 */ /* 0x0001e2000c101d2a */
[----:B------:R-:W-:Y:S05]  /*1d080*/  BRA `(.L_x_510) ;  /* 0x0000000c00947947 */ /* 0x000fea0003800000 */
.L_x_501:
[----:B------:R-:W2:Y:S01]  /*1d090*/  LDL R9, [R1+0x1c] ;  /* 0x00001c0001097983 */ /* 0x000ea20000100800 */
[----:B------:R-:W-:-:S03]  /*1d0a0*/  ULDC.64 UR4, c[0x0][0xc00] ;  /* 0x0003000000047ab9 */ /* 0x000fc60000000a00 */
[----:B------:R-:W3:Y:S01]  /*1d0b0*/  LDL R8, [R1+0x40] ;  /* 0x0000400001087983 */ /* 0x000ee20000100800 */
[----:B------:R-:W-:Y:S01]  /*1d0c0*/  ISETP.NE.U32.AND P0, PT, RZ, UR4, PT ;  /* 0x00000004ff007c0c */ /* 0x000fe2000bf05070 */
[----:B------:R-:W-:Y:S01]  /*1d0d0*/  IMAD.MOV.U32 R0, RZ, RZ, RZ ;  /* 0x000000ffff007224 */ /* 0x000fe200078e00ff */
[----:B------:R-:W1:Y:S02]  /*1d0e0*/  LDC R25, c[0x0][0xbe8] ;  /* 0x0002fa00ff197b82 */ /* 0x000e640000000800 */
[----:B------:R-:W-:Y:S01]  /*1d0f0*/  ISETP.NE.AND.EX P0, PT, RZ, UR5, PT, P0 ;  /* 0x00000005ff007c0c */ /* 0x000fe2000bf05300 */
[C---:B--2---:R-:W-:Y:S01]  /*1d100*/  IMAD.SHL.U32 R4, R9.reuse, 0x4, RZ ;  /* 0x0000000409047824 */ /* 0x044fe200078e00ff */
[----:B---3--:R-:W-:-:S04]  /*1d110*/  SHF.L.U64.HI R5, R9, 0x2, R8 ;  /* 0x0000000209057819 */ /* 0x008fc80000010208 */
[----:B------:R-:W-:-:S04]  /*1d120*/  IADD3 R2, P1, R4, UR4, RZ ;  /* 0x0000000404027c10 */ /* 0x000fc8000ff3e0ff */
[----:B------:R-:W-:Y:S01]  /*1d130*/  IADD3.X R3, R5, UR5, RZ, P1, !PT ;  /* 0x0000000505037c10 */ /* 0x000fe20008ffe4ff */
[----:B------:R-:W-:Y:S02]  /*1d140*/  ULDC.64 UR4, c[0x0][0xc08] ;  /* 0x0003020000047ab9 */ /* 0x000fe40000000a00 */
[----:B------:R-:W-:Y:S02]  /*1d150*/  ISETP.NE.U32.AND P1, PT, RZ, UR4, PT ;  /* 0x00000004ff007c0c */ /* 0x000fe4000bf25070 */
[----:B------:R2:W5:Y:S02]  /*1d160*/  @P0 LDG.E R0, desc[UR42][R2.64] ;  /* 0x0000002a02000981 */ /* 0x000564000c1e1900 */
[----:B------:R-:W-:Y:S01]  /*1d170*/  ISETP.NE.AND.EX P1, PT, RZ, UR5, PT, P1 ;  /* 0x00000005ff007c0c */ /* 0x000fe2000bf25310 */
[----:B------:R-:W3:-:S12]  /*1d180*/  S2R R7, SR_TID.X ;  /* 0x0000000000077919 */ /* 0x000ed80000002100 */
[----:B------:R-:W-:Y:S01]  /*1d190*/  @P1 IADD3 R4, P2, R4, UR4, RZ ;  /* 0x0000000404041c10 */ /* 0x000fe2000ff5e0ff */
[----:B------:R-:W-:Y:S02]  /*1d1a0*/  ULDC UR4, c[0x0][0xa88] ;  /* 0x0002a20000047ab9 */ /* 0x000fe40000000800 */
[----:B------:R-:W-:Y:S02]  /*1d1b0*/  MOV R6, UR4 ;  /* 0x0000000400067c02 */ /* 0x000fe40008000f00 */
[----:B------:R-:W-:-:S05]  /*1d1c0*/  @P1 IADD3.X R5, R5, UR5, RZ, P2, !PT ;  /* 0x0000000505051c10 */ /* 0x000fca00097fe4ff */
[----:B------:R2:W5:Y:S01]  /*1d1d0*/  @P1 LDG.E R6, desc[UR42][R4.64] ;  /* 0x0000002a04061981 */ /* 0x000562000c1e1900 */
[----:B-1----:R-:W-:Y:S01]  /*1d1e0*/  ISETP.NE.AND P2, PT, R25, 0x1, PT ;  /* 0x000000011900780c */ /* 0x002fe20003f45270 */
[----:B---3--:R-:W-:-:S12]  /*1d1f0*/  VIADD R24, R7, 0xffffff80 ;  /* 0xffffff8007187836 */ /* 0x008fd80000000000 */
[----:B------:R-:W1:Y:S01]  /*1d200*/  @P2 LDC R27, c[0x0][0xbec] ;  /* 0x0002fb00ff1b2b82 */ /* 0x000e620000000800 */
[----:B------:R-:W-:Y:S01]  /*1d210*/  ISETP.GE.AND P3, PT, R24, 0x80, PT ;  /* 0x000000801800780c */ /* 0x000fe20003f66270 */
[----:B--2---:R-:W-:-:S12]  /*1d220*/  @P1 BRA `(.L_x_511) ;  /* 0x0000000000101947 */ /* 0x004fd80003800000 */
[----:B------:R-:W-:Y:S05]  /*1d230*/  @!P0 BRA `(.L_x_511) ;  /* 0x00000000000c8947 */ /* 0x000fea0003800000 */
[----:B------:R-:W2:Y:S04]  /*1d240*/  LDG.E R5, desc[UR42][R2.64] ;  /* 0x0000002a02057981 */ /* 0x000ea8000c1e1900 */
[----:B-----5:R-:W2:Y:S02]  /*1d250*/  LDG.E R6, desc[UR42][R2.64+0x4] ;  /* 0x0000042a02067981 */ /* 0x020ea4000c1e1900 */
[----:B--2---:R-:W-:-:S07]  /*1d260*/  IMAD.IADD R6, R6, 0x1, -R5 ;  /* 0x0000000106067824 */ /* 0x004fce00078e0a05 */
.L_x_511:
[----:B------:R-:W2:Y:S04]  /*1d270*/  LDL R20, [R1+0x38] ;  /* 0x0000380001147983 */ /* 0x000ea80000100800 */
[----:B------:R3:W5:Y:S01]  /*1d280*/  LDL R14, [R1+0x50] ;  /* 0x00005000010e7983 */ /* 0x0007620000100800 */
[----:B------:R-:W-:Y:S01]  /*1d290*/  BSSY B1, `(.L_x_512) ;  /* 0x000002d000017945 */ /* 0x000fe20003800000 */
[----:B------:R-:W-:Y:S02]  /*1d2a0*/  SEL R13, R9, RZ, !P0 ;  /* 0x000000ff090d7207 */ /* 0x000fe40004000000 */
[----:B------:R-:W-:Y:S02]  /*1d2b0*/  SEL R12, R8, RZ, !P0 ;  /* 0x000000ff080c7207 */ /* 0x000fe40004000000 */
[----:B-----5:R-:W-:-:S02]  /*1d2c0*/  SHF.R.S32.HI R11, RZ, 0x1f, R0 ;  /* 0x0000001fff0b7819 */ /* 0x020fc40000011400 */
[----:B--2---:R-:W-:Y:S01]  /*1d2d0*/  SHF.R.S32.HI R10, RZ, 0x1f, R20 ;  /* 0x0000001fff0a7819 */ /* 0x004fe20000011414 */
[----:B---3--:R-:W-:Y:S06]  /*1d2e0*/  @P3 BRA `(.L_x_513) ;  /* 0x00000000009c3947 */ /* 0x008fec0003800000 */
[----:B------:R-:W2:Y:S01]  /*1d2f0*/  LDC R9, c[0x0][0xbe8] ;  /* 0x0002fa00ff097b82 */ /* 0x000ea20000000800 */
[----:B------:R-:W-:-:S05]  /*1d300*/  IMAD R2, R14, 0x80, R7 ;  /* 0x000000800e027824 */ /* 0x000fca00078e0207 */
[----:B------:R-:W-:Y:S01]  /*1d310*/  IADD3 R8, R2, -0x80, RZ ;  /* 0xffffff8002087810 */ /* 0x000fe20007ffe0ff */
[----:B--2---:R-:W-:-:S05]  /*1d320*/  IMAD R3, R6, R9, RZ ;  /* 0x0000000906037224 */ /* 0x004fca00078e02ff */
[----:B------:R-:W-:-:S13]  /*1d330*/  ISETP.GE.AND P0, PT, R8, R3, PT ;  /* 0x000000030800720c */ /* 0x000fda0003f06270 */
[----:B------:R-:W-:Y:S05]  /*1d340*/  @P0 BRA `(.L_x_513) ;  /* 0x0000000000840947 */ /* 0x000fea0003800000 */
[----:B------:R-:W-:Y:S01]  /*1d350*/  ISETP.NE.AND P0, PT, R9, 0x1, PT ;  /* 0x000000010900780c */ /* 0x000fe20003f05270 */
[----:B------:R-:W-:Y:S01]  /*1d360*/  ULDC.64 UR4, c[0x0][0xb90] ;  /* 0x0002e40000047ab9 */ /* 0x000fe20000000a00 */
[----:B------:R-:W-:Y:S02]  /*1d370*/  IMAD.MOV.U32 R2, RZ, RZ, R0 ;  /* 0x000000ffff027224 */ /* 0x000fe400078e0000 */
[----:B------:R-:W-:Y:S02]  /*1d380*/  IMAD R7, R10, UR4, RZ ;  /* 0x000000040a077c24 */ /* 0x000fe4000f8e02ff */
[----:B------:R-:W-:Y:S02]  /*1d390*/  IMAD.MOV.U32 R3, RZ, RZ, R11 ;  /* 0x000000ffff037224 */ /* 0x000fe400078e000b */
[----:B------:R-:W-:Y:S02]  /*1d3a0*/  IMAD.MOV.U32 R5, RZ, RZ, R8 ;  /* 0x000000ffff057224 */ /* 0x000fe400078e0008 */
[----:B------:R-:W-:-:S03]  /*1d3b0*/  IMAD.WIDE.U32 R2, R20, UR4, R2 ;  /* 0x0000000414027c25 */ /* 0x000fc6000f8e0002 */
[----:B------:R-:W2:Y:S01]  /*1d3c0*/  @P0 LDC R15, c[0x0][0xbec] ;  /* 0x0002fb00ff0f0b82 */ /* 0x000ea20000000800 */
[----:B------:R-:W-:Y:S01]  /*1d3d0*/  IMAD R7, R20, UR5, R7 ;  /* 0x0000000514077c24 */ /* 0x000fe2000f8e0207 */
[----:B------:R-:W-:-:S04]  /*1d3e0*/  ULDC.64 UR4, c[0x0][0xb98] ;  /* 0x0002e60000047ab9 */ /* 0x000fc80000000a00 */
[----:B------:R-:W-:Y:S02]  /*1d3f0*/  IADD3 R3, R3, R7, RZ ;  /* 0x0000000703037210 */ /* 0x000fe40007ffe0ff */
[----:B------:R-:W3:Y:S01]  /*1d400*/  @P0 LDC R21, c[0x0][0xbf0] ;  /* 0x0002fc00ff150b82 */ /* 0x000ee20000000800 */
[----:B------:R-:W-:-:S04]  /*1d410*/  IMAD.WIDE.U32 R2, R13, UR4, R2 ;  /* 0x000000040d027c25 */ /* 0x000fc8000f8e0002 */
[----:B--2---:R-:W-:-:S05]  /*1d420*/  @P0 IMAD.HI.U32 R4, R8, R15, RZ ;  /* 0x0000000f08040227 */ /* 0x004fca00078e00ff */
[----:B---3--:R-:W-:Y:S01]  /*1d430*/  @P0 SHF.R.U32.HI R5, RZ, R21, R4 ;  /* 0x00000015ff050219 */ /* 0x008fe20000011604 */
[----:B------:R-:W-:-:S03]  /*1d440*/  IMAD R4, R12, UR4, RZ ;  /* 0x000000040c047c24 */ /* 0x000fc6000f8e02ff */
[----:B------:R-:W-:Y:S01]  /*1d450*/  IADD3 R2, P0, R5, R2, RZ ;  /* 0x0000000205027210 */ /* 0x000fe20007f1e0ff */
[----:B------:R-:W-:-:S04]  /*1d460*/  IMAD.MOV R7, RZ, RZ, -R5 ;  /* 0x000000ffff077224 */ /* 0x000fc800078e0a05 */
[----:B------:R-:W-:Y:S01]  /*1d470*/  IMAD R7, R9, R7, R8 ;  /* 0x0000000709077224 */ /* 0x000fe200078e0208 */
[----:B------:R-:W-:Y:S01]  /*1d480*/  SHF.R.S32.HI R9, RZ, 0x1f, R5 ;  /* 0x0000001fff097819 */ /* 0x000fe20000011405 */
[----:B------:R-:W-:Y:S01]  /*1d490*/  IMAD R8, R13, UR5, R4 ;  /* 0x000000050d087c24 */ /* 0x000fe2000f8e0204 */
[----:B------:R-:W-:Y:S02]  /*1d4a0*/  ULDC.64 UR4, c[0x0][0xb88] ;  /* 0x0002e20000047ab9 */ /* 0x000fe40000000a00 */
[----:B------:R-:W-:Y:S02]  /*1d4b0*/  SHF.R.S32.HI R4, RZ, 0x1f, R7 ;  /* 0x0000001fff047819 */ /* 0x000fe40000011407 */
[----:B------:R-:W-:-:S03]  /*1d4c0*/  IADD3.X R3, R9, R3, R8, P0, !PT ;  /* 0x0000000309037210 */ /* 0x000fc600007fe408 */
[----:B------:R-:W-:Y:S02]  /*1d4d0*/  IMAD R4, R4, UR4, RZ ;  /* 0x0000000404047c24 */ /* 0x000fe4000f8e02ff */
[----:B------:R-:W-:-:S04]  /*1d4e0*/  IMAD.WIDE.U32 R2, R7, UR4, R2 ;  /* 0x0000000407027c25 */ /* 0x000fc8000f8e0002 */
[----:B------:R-:W-:Y:S01]  /*1d4f0*/  IMAD R5, R7, UR5, R4 ;  /* 0x0000000507057c24 */ /* 0x000fe2000f8e0204 */
[----:B------:R-:W-:Y:S02]  /*1d500*/  ULDC.64 UR4, c[0x0][0xb50] ;  /* 0x0002d40000047ab9 */ /* 0x000fe40000000a00 */
[----:B------:R-:W-:Y:S01]  /*1d510*/  LEA R4, P0, R2, UR4, 0x2 ;  /* 0x0000000402047c11 */ /* 0x000fe2000f8010ff */
[----:B------:R-:W-:-:S05]  /*1d520*/  IMAD.IADD R3, R3, 0x1, R5 ;  /* 0x0000000103037824 */ /* 0x000fca00078e0205 */
[----:B------:R-:W-:Y:S01]  /*1d530*/  LEA.HI.X R5, R2, UR5, R3, 0x2, P0 ;  /* 0x0000000502057c11 */ /* 0x000fe200080f1403 */
[----:B------:R-:W-:-:S05]  /*1d540*/  IMAD.MOV.U32 R3, RZ, RZ, -0x800000 ;  /* 0xff800000ff037424 */ /* 0x000fca00078e00ff */
[----:B------:R2:W-:Y:S02]  /*1d550*/  STG.E desc[UR42][R4.64], R3 ;  /* 0x0000000304007986 */ /* 0x0005e4000c10192a */
.L_x_513:
[----:B------:R-:W-:Y:S05]  /*1d560*/  BSYNC B1 ;  /* 0x0000000000017941 */ /* 0x000fea0003800000 */
.L_x_512:
[----:B--2---:R-:W-:Y:S01]  /*1d570*/  SHF.R.S32.HI R4, RZ, 0x1f, R24 ;  /* 0x0000001fff047819 */ /* 0x004fe20000011418 */
[----:B------:R-:W2:Y:S01]  /*1d580*/  @P2 LDC R9, c[0x0][0xbf0] ;  /* 0x0002fc00ff092b82 */ /* 0x000ea20000000800 */
[----:B------:R-:W-:Y:S01]  /*1d590*/  ULDC.64 UR4, c[0x0][0xaa0] ;  /* 0x0002a80000047ab9 */ /* 0x000fe20000000a00 */
[----:B------:R-:W-:Y:S01]  /*1d5a0*/  VIADD R21, R18, 0x80 ;  /* 0x0000008012157836 */ /* 0x000fe20000000000 */
[----:B------:R-:W-:Y:S01]  /*1d5b0*/  LEA.HI R4, R4, R24, RZ, 0x3 ;  /* 0x0000001804047211 */ /* 0x000fe200078f18ff */
[----:B------:R-:W-:-:S03]  /*1d5c0*/  IMAD R3, R11, UR4, RZ ;  /* 0x000000040b037c24 */ /* 0x000fc6000f8e02ff */
[----:B------:R-:W-:Y:S01]  /*1d5d0*/  LOP3.LUT R4, R4, 0xfffffff8, RZ, 0xc0, !PT ;  /* 0xfffffff804047812 */ /* 0x000fe200078ec0ff */
[C---:B------:R-:W-:Y:S02]  /*1d5e0*/  IMAD R5, R0.reuse, UR5, R3 ;  /* 0x0000000500057c24 */ /* 0x040fe4000f8e0203 */
[----:B------:R-:W-:Y:S01]  /*1d5f0*/  IMAD.WIDE.U32 R2, R0, UR4, RZ ;  /* 0x0000000400027c25 */ /* 0x000fe2000f8e00ff */
[----:B------:R-:W-:Y:S01]  /*1d600*/  IADD3 R4, R24, -R4, RZ ;  /* 0x8000000418047210 */ /* 0x000fe20007ffe0ff */
[----:B------:R-:W-:Y:S02]  /*1d610*/  ULDC.64 UR4, c[0x0][0xae8] ;  /* 0x0002ba0000047ab9 */ /* 0x000fe40000000a00 */
[----:B------:R-:W-:Y:S02]  /*1d620*/  IMAD R0, R10, UR4, RZ ;  /* 0x000000040a007c24 */ /* 0x000fe4000f8e02ff */
[----:B------:R-:W-:Y:S02]  /*1d630*/  IMAD R4, R4, 0x20, R23 ;  /* 0x0000002004047824 */ /* 0x000fe400078e0217 */
[----:B------:R-:W-:-:S02]  /*1d640*/  IMAD.IADD R3, R3, 0x1, R5 ;  /* 0x0000000103037824 */ /* 0x000fc400078e0205 */
[----:B------:R-:W-:Y:S02]  /*1d650*/  IMAD R8, R14, 0x80, R4 ;  /* 0x000000800e087824 */ /* 0x000fe400078e0204 */
[----:B------:R-:W-:Y:S02]  /*1d660*/  IMAD R7, R20, UR5, R0 ;  /* 0x0000000514077c24 */ /* 0x000fe4000f8e0200 */
[----:B-1----:R-:W-:Y:S01]  /*1d670*/  @P2 IMAD.HI.U32 R0, R8, R27, RZ ;  /* 0x0000001b08002227 */ /* 0x002fe200078e00ff */
[----:B------:R-:W-:-:S03]  /*1d680*/  MOV R5, R8 ;  /* 0x0000000800057202 */ /* 0x000fc60000000f00 */
[----:B------:R-:W-:Y:S01]  /*1d690*/  IMAD.WIDE.U32 R2, R20, UR4, R2 ;  /* 0x0000000414027c25 */ /* 0x000fe2000f8e0002 */
[----:B------:R-:W-:Y:S01]  /*1d6a0*/  ULDC.64 UR4, c[0x0][0xaf0] ;  /* 0x0002bc0000047ab9 */ /* 0x000fe20000000a00 */
[----:B--2---:R-:W-:Y:S02]  /*1d6b0*/  @P2 SHF.R.U32.HI R5, RZ, R9, R0 ;  /* 0x00000009ff052219 */ /* 0x004fe40000011600 */
[----:B------:R-:W-:Y:S01]  /*1d6c0*/  IMAD.IADD R3, R3, 0x1, R7 ;  /* 0x0000000103037824 */ /* 0x000fe200078e0207 */
[----:B------:R-:W-:Y:S01]  /*1d6d0*/  SHF.R.S32.HI R20, RZ, 0x1f, R233 ;  /* 0x0000001fff147819 */ /* 0x000fe200000114e9 */
[----:B------:R-:W-:Y:S01]  /*1d6e0*/  IMAD R4, R12, UR4, RZ ;  /* 0x000000040c047c24 */ /* 0x000fe2000f8e02ff */
[--C-:B------:R-:W-:Y:S01]  /*1d6f0*/  SHF.R.S32.HI R0, RZ, 0x1f, R5.reuse ;  /* 0x0000001fff007819 */ /* 0x100fe20000011405 */
[----:B------:R-:W-:Y:S02]  /*1d700*/  IMAD.MOV R7, RZ, RZ, -R5 ;  /* 0x000000ffff077224 */ /* 0x000fe400078e0a05 */
[----:B------:R-:W-:-:S02]  /*1d710*/  IMAD R9, R13, UR5, R4 ;  /* 0x000000050d097c24 */ /* 0x000fc4000f8e0204 */
[----:B------:R-:W-:Y:S01]  /*1d720*/  IMAD.WIDE.U32 R2, R13, UR4, R2 ;  /* 0x000000040d027c25 */ /* 0x000fe2000f8e0002 */
[----:B------:R-:W-:-:S03]  /*1d730*/  ULDC.64 UR4, c[0x0][0xae0] ;  /* 0x0002b80000047ab9 */ /* 0x000fc60000000a00 */
[----:B------:R-:W-:Y:S01]  /*1d740*/  IMAD R7, R25, R7, R8 ;  /* 0x0000000719077224 */ /* 0x000fe200078e0208 */
[----:B------:R-:W-:Y:S01]  /*1d750*/  SHF.R.S32.HI R8, RZ, 0x1f, R21 ;  /* 0x0000001fff087819 */ /* 0x000fe20000011415 */
[----:B------:R-:W-:Y:S02]  /*1d760*/  IMAD R4, R0, UR4, RZ ;  /* 0x0000000400047c24 */ /* 0x000fe4000f8e02ff */
[----:B------:R-:W-:Y:S01]  /*1d770*/  IMAD.IADD R3, R3, 0x1, R9 ;  /* 0x0000000103037824 */ /* 0x000fe200078e0209 */
[----:B------:R-:W-:Y:S01]  /*1d780*/  SHF.R.S32.HI R0, RZ, 0x1f, R7 ;  /* 0x0000001fff007819 */ /* 0x000fe20000011407 */
[C---:B------:R-:W-:Y:S02]  /*1d790*/  IMAD R9, R5.reuse, UR5, R4 ;  /* 0x0000000505097c24 */ /* 0x040fe4000f8e0204 */
[----:B------:R-:W-:Y:S01]  /*1d7a0*/  IMAD.WIDE.U32 R2, R5, UR4, R2 ;  /* 0x0000000405027c25 */ /* 0x000fe2000f8e0002 */
[----:B------:R-:W-:-:S03]  /*1d7b0*/  ULDC.64 UR4, c[0x0][0xad8] ;  /* 0x0002b60000047ab9 */ /* 0x000fc60000000a00 */
[----:B------:R-:W-:Y:S01]  /*1d7c0*/  IMAD R0, R0, UR4, RZ ;  /* 0x0000000400007c24 */ /* 0x000fe2000f8e02ff */
[----:B------:R-:W-:-:S03]  /*1d7d0*/  IADD3 R3, R3, R9, RZ ;  /* 0x0000000903037210 */ /* 0x000fc60007ffe0ff */
[C---:B------:R-:W-:Y:S02]  /*1d7e0*/  IMAD R9, R7.reuse, UR5, R0 ;  /* 0x0000000507097c24 */ /* 0x040fe4000f8e0200 */
[----:B------:R-:W-:Y:S01]  /*1d7f0*/  IMAD.WIDE.U32 R4, R7, UR4, R2 ;  /* 0x0000000407047c25 */ /* 0x000fe2000f8e0002 */
[----:B------:R-:W-:Y:S01]  /*1d800*/  ULDC.64 UR4, c[0x0][0xa80] ;  /* 0x0002a00000047ab9 */ /* 0x000fe20000000a00 */
[----:B------:R-:W-:Y:S02]  /*1d810*/  IADD3 R7, R18, 0xc0, RZ ;  /* 0x000000c012077810 */ /* 0x000fe40007ffe0ff */
[----:B------:R-:W-:Y:S01]  /*1d820*/  IMAD.IADD R3, R5, 0x1, R9 ;  /* 0x0000000105037824 */ /* 0x000fe200078e0209 */
[----:B------:R-:W-:Y:S01]  /*1d830*/  LEA R2, P0, R4, UR4, 0x1 ;  /* 0x0000000404027c11 */ /* 0x000fe2000f8008ff */
[----:B------:R-:W-:Y:S01]  /*1d840*/  UMOV UR4, 0xffffffff ;  /* 0xffffffff00047882 */ /* 0x000fe20000000000 */
[----:B------:R-:W-:Y:S01]  /*1d850*/  IMAD R5, R14, 0x80, R23 ;  /* 0x000000800e057824 */ /* 0x000fe200078e0217 */
[----:B------:R-:W-:-:S02]  /*1d860*/  SHF.R.S32.HI R9, RZ, 0x1f, R18 ;  /* 0x0000001fff097819 */ /* 0x000fc40000011412 */
[----:B------:R-:W-:Y:S02]  /*1d870*/  LEA.HI.X R3, R4, UR5, R3, 0x1, P0 ;  /* 0x0000000504037c11 */ /* 0x000fe400080f0c03 */
[----:B------:R-:W-:Y:S01]  /*1d880*/  SHF.R.S32.HI R10, RZ, 0x1f, R7 ;  /* 0x0000001fff0a7819 */ /* 0x000fe20000011407 */
[----:B------:R-:W-:Y:S06]  /*1d890*/  BRA.DIV UR4, `(.L_x_514) ;  /* 0x000000a604987947 */ /* 0x000fec000b800000 */
[----:B------:R1:W2:Y:S04]  /*1d8a0*/  SHFL.IDX PT, R0, R3, RZ, 0x181f ;  /* 0x00181fff03007589 */ /* 0x0002a800000e0000 */
[----:B------:R1:W3:Y:S02]  /*1d8b0*/  SHFL.IDX PT, R14, R2, RZ, 0x181f ;  /* 0x00181fff020e7589 */ /* 0x0002e400000e0000 */
.L_x_747:
[----:B------:R-:W-:Y:S01]  /*1d8c0*/  IMAD R25, R6, R25, RZ ;  /* 0x0000001906197224 */ /* 0x000fe200078e02ff */
[----:B------:R-:W-:Y:S04]  /*1d8d0*/  BSSY B1, `(.L_x_515) ;  /* 0x0000014000017945 */ /* 0x000fe80003800000 */
[----:B------:R-:W-:-:S13]  /*1d8e0*/  ISETP.GE.AND P0, PT, R5, R25, PT ;  /* 0x000000190500720c */ /* 0x000fda0003f06270 */
        /* <DEDUP_REMOVED lines=8> */
[----:B--2---:R-:W-:Y:S02]  /*1d970*/  @!P3 LEA.HI.X R13, R18, R0, R9, 0x1, P5 ;  /* 0x00000000120db211 */ /* 0x004fe400028f0c09 */
        /* <DEDUP_REMOVED lines=9> */
.L_x_516:
[----:B------:R-:W-:Y:S05]  /*1da10*/  BSYNC B1 ;  /* 0x0000000000017941 */ /* 0x000fea0003800000 */
.L_x_515:
[----:B------:R-:W-:-:S03]  /*1da20*/  UMOV UR4, 0xffffffff ;  /* 0xffffffff00047882 */ /* 0x000fc60000000000 */
[----:B------:R-:W-:Y:S05]  /*1da30*/  BRA.DIV UR4, `(.L_x_517) ;  /* 0x000000a604647947 */ /* 0x000fea000b800000 */
[----:B--2---:R2:W0:Y:S04]  /*1da40*/  SHFL.IDX PT, R0, R3, 0x1, 0x181f ;  /* 0x00381f0003007f89 */ /* 0x00442800000e0000 */
[----:B---34-:R2:W3:Y:S02]  /*1da50*/  SHFL.IDX PT, R14, R2, 0x1, 0x181f ;  /* 0x00381f00020e7f89 */ /* 0x0184e400000e0000 */
.L_x_751:
[----:B------:R-:W-:Y:S01]  /*1da60*/  VIADD R4, R5, 0x20 ;  /* 0x0000002005047836 */ /* 0x000fe20000000000 */
        /* <DEDUP_REMOVED lines=20> */
.L_x_519:
[----:B------:R-:W-:Y:S05]  /*1dbb0*/  BSYNC B1 ;  /* 0x0000000000017941 */ /* 0x000fea0003800000 */
.L_x_518:
[----:B------:R-:W-:-:S03]  /*1dbc0*/  UMOV UR4, 0xffffffff ;  /* 0xffffffff00047882 */ /* 0x000fc60000000000 */
[----:B------:R-:W-:Y:S05]  /*1dbd0*/  BRA.DIV UR4, `(.L_x_520) ;  /* 0x000000a604447947 */ /* 0x000fea000b800000 */
[----:B0-----:R0:W0:Y:S04]  /*1dbe0*/  SHFL.IDX PT, R0, R3, 0x2, 0x181f ;  /* 0x00581f0003007f89 */ /* 0x00102800000e0000 */
[----:B---34-:R3:W4:Y:S02]  /*1dbf0*/  SHFL.IDX PT, R14, R2, 0x2, 0x181f ;  /* 0x00581f00020e7f89 */ /* 0x01872400000e0000 */
.L_x_755:
        /* <DEDUP_REMOVED lines=9> */
[CC--:B----4-:R-:W-:Y:S02]  /*1dc90*/  @!P3 LEA R12, P5, R18.reuse, R14.reuse, 0x1 ;  /* 0x0000000e120cb211 */ /* 0x0d0fe400078a08ff */
        /* <DEDUP_REMOVED lines=11> */
.L_x_522:
[----:B------:R-:W-:Y:S05]  /*1dd50*/  BSYNC B1 ;  /* 0x0000000000017941 */ /* 0x000fea0003800000 */
.L_x_521:
[----:B------:R-:W-:-:S03]  /*1dd60*/  UMOV UR4, 0xffffffff ;  /* 0xffffffff00047882 */ /* 0x000fc60000000000 */
[----:B------:R-:W-:Y:S05]  /*1dd70*/  BRA.DIV UR4, `(.L_x_523) ;  /* 0x000000a604247947 */ /* 0x000fea000b800000 */
[----:B0-----:R0:W0:Y:S04]  /*1dd80*/  SHFL.IDX PT, R0, R3, 0x3, 0x181f ;  /* 0x00781f0003007f89 */ /* 0x00102800000e0000 */
[----:B----4-:R4:W0:Y:S02]  /*1dd90*/  SHFL.IDX PT, R14, R2, 0x3, 0x181f ;  /* 0x00781f00020e7f89 */ /* 0x01082400000e0000 */
.L_x_759:
[----:B-1234-:R-:W-:-:S05]  /*1dda0*/  VIADD R2, R5, 0x60 ;  /* 0x0000006005027836 */ /* 0x01efca0000000000 */
[----:B------:R-:W-:-:S13]  /*1ddb0*/  ISETP.GE.AND P0, PT, R2, R25, PT ;  /* 0x000000190200720c */ /* 0x000fda0003f06270 */
[----:B------:R-:W-:Y:S05]  /*1ddc0*/  @P0 BRA `(.L_x_510) ;  /* 0x0000000000440947 */ /* 0x000fea0003800000 */
[----:B------:R-:W-:Y:S02]  /*1ddd0*/  ULDC UR4, c[0x0][0xac8] ;  /* 0x0002b20000047ab9 */ /* 0x000fe40000000800 */
[----:B------:R-:W-:Y:S02]  /*1dde0*/  ISETP.GE.AND P3, PT, R18, UR4, PT ;  /* 0x0000000412007c0c */ /* 0x000fe4000bf66270 */
[----:B------:R-:W-:Y:S02]  /*1ddf0*/  ISETP.GE.AND P2, PT, R233, UR4, PT ;  /* 0x00000004e9007c0c */ /* 0x000fe4000bf46270 */
[----:B------:R-:W-:Y:S02]  /*1de00*/  ISETP.GE.AND P1, PT, R21, UR4, PT ;  /* 0x0000000415007c0c */ /* 0x000fe4000bf26270 */
[----:B------:R-:W-:-:S07]  /*1de10*/  ISETP.GE.AND P0, PT, R7, UR4, PT ;  /* 0x0000000407007c0c */ /* 0x000fce000bf06270 */
[CC--:B0-----:R-:W-:Y:S02]  /*1de20*/  @!P3 LEA R2, P5, R18.reuse, R14.reuse, 0x1 ;  /* 0x0000000e1202b211 */ /* 0x0c1fe400078a08ff */
[----:B------:R-:W-:Y:S02]  /*1de30*/  @!P2 LEA R4, P4, R233, R14, 0x1 ;  /* 0x0000000ee904a211 */ /* 0x000fe400078808ff */
[----:B------:R-:W-:Y:S02]  /*1de40*/  @!P3 LEA.HI.X R3, R18, R0, R9, 0x1, P5 ;  /* 0x000000001203b211 */ /* 0x000fe400028f0c09 */
        /* <DEDUP_REMOVED lines=9> */
.L_x_510:
[----:B------:R-:W-:Y:S05]  /*1dee0*/  BSYNC B0 ;  /* 0x0000000000007941 */ /* 0x000fea0003800000 */
.L_x_500:
[----:B0-----:R-:W5:Y:S01]  /*1def0*/  LDL R0, [R1+0xc] ;  /* 0x00000c0001007983 */ /* 0x001f620000100800 */
[----:B------:R-:W-:Y:S02]  /*1df00*/  ULDC UR4, c[0x0][0xc3c] ;  /* 0x00030f0000047ab9 */ /* 0x000fe40000000800 */
[----:B-----5:R-:W-:-:S13]  /*1df10*/  ISETP.GE.AND P0, PT, R0, UR4, PT ;  /* 0x0000000400007c0c */ /* 0x020fda000bf06270 */
[----:B------:R-:W-:Y:S05]  /*1df20*/  @!P0 BRA `(.L_x_524) ;  /* 0xfffffe3000b88947 */ /* 0x000fea000383ffff */
[----:B------:R-:W-:Y:S05]  /*1df30*/  BRA `(.L_x_343) ;  /* 0x0000007800007947 */ /* 0x000fea0003800000 */
.L_x_341:
[----:B------:R-:W-:-:S08]  /*1df40*/  NOP ;  /* 0x0000000000007918 */ /* 0x000fd00000000000 */
[----:B------:R-:W0:-:S00]  /*1df50*/  USETMAXREG.DEALLOC.CTAPOOL 0x18 ;  /* 0x00000018000079c8 */ /* 0x000e0000080e0500 */
[----:B0-----:R-:W2:Y:S01]  /*1df60*/  LDL.LU R2, [R1+0x34] ;  /* 0x0000340001027983 */ /* 0x001ea20000300800 */
[----:B------:R-:W-:-:S06]  /*1df70*/  LOP3.LUT R0, R0, 0x3, RZ, 0xc0, !PT ;  /* 0x0000000300007812 */ /* 0x000fcc00078ec0ff */
[----:B------:R-:W0:Y:S02]  /*1df80*/  SHFL.IDX PT, R0, R0, RZ, 0x1f ;  /* 0x00001fff00007589 */ /* 0x000e2400000e0000 */
[----:B0-----:R-:W-:Y:S02]  /*1df90*/  ISETP.NE.AND P0, PT, R0, RZ, PT ;  /* 0x000000ff0000720c */ /* 0x001fe40003f05270 */
[----:B------:R-:W-:Y:S02]  /*1dfa0*/  MOV R0, RZ ;  /* 0x000000ff00007202 */ /* 0x000fe40000000f00 */
[----:B--2---:R-:W-:-:S09]  /*1dfb0*/  LOP3.LUT R2, R2, 0xfffffffd, RZ, 0xc0, !PT ;  /* 0xfffffffd02027812 */ /* 0x004fd200078ec0ff */
[----:B------:R-:W-:-:S05]  /*1dfc0*/  @P0 LOP3.LUT R2, R2, 0x2, RZ, 0xfc, !PT ;  /* 0x0000000202020812 */ /* 0x000fca00078efcff */
[----:B------:R0:W-:Y:S01]  /*1dfd0*/  STL [R1+0x34], R2 ;  /* 0x0000340201007387 */ /* 0x0001e20000100800 */
[----:B------:R-:W-:Y:S05]  /*1dfe0*/  @!P0 BRA `(.L_x_525) ;  /* 0x00000000001c8947 */ /* 0x000fea0003800000 */
[----:B------:R-:W1:Y:S08]  /*1dff0*/  S2UR UR5, SR_CgaCtaId ;  /* 0x00000000000579c3 */ /* 0x000e700000008800 */
[----:B------:R-:W-:Y:S06]  /*1e000*/  BAR.SYNC.DEFER_BLOCKING 0x5, 0x180 ;  /* 0x0146000000007b1d */ /* 0x000fec0000010000 */
[----:B------:R-:W-:-:S02]  /*1e010*/  UMOV UR4, 0x400 ;  /* 0x0000040000047882 */ /* 0x000fc40000000000 */
[----:B-1----:R-:W-:-:S09]  /*1e020*/  ULEA UR4, UR5, UR4, 0x18 ;  /* 0x0000000405047291 */ /* 0x002fd2000f8ec03f */
[----:B------:R-:W1:Y:S01]  /*1e030*/  LDS.128 R16, [UR4+0x388d0] ;  /* 0x0388d004ff107984 */ /* 0x000e620008000c00 */
[----:B------:R-:W-:Y:S06]  /*1e040*/  BAR.ARV 0x4, 0x180 ;  /* 0x0106000000007b1d */ /* 0x000fec0000002000 */
[----:B------:R-:W-:Y:S05]  /*1e050*/  BRA `(.L_x_526) ;  /* 0x0000000400fc7947 */ /* 0x000fea0003800000 */
.L_x_525:
[----:B0-----:R-:W0:Y:S01]  /*1e060*/  S2R R2, SR_TID.X ;  /* 0x0000000000027919 */ /* 0x001e220000002100 */
[----:B------:R-:W-:Y:S01]  /*1e070*/  ULDC UR4, c[0x0][0xc3c] ;  /* 0x00030f0000047ab9 */ /* 0x000fe20000000800 */
[----:B------:R-:W1:Y:S01]  /*1e080*/  S2UR UR6, SR_CTAID.X ;  /* 0x00000000000679c3 */ /* 0x000e620000002500 */
[----:B------:R-:W-:Y:S01]  /*1e090*/  ULDC UR5, c[0x0][0xc38] ;  /* 0x00030e0000057ab9 */ /* 0x000fe20000000800 */
        /* <DEDUP_REMOVED lines=8> */
[C---:B------:R-:W-:Y:S01]  /*1e120*/  ISETP.GE.U32.AND P2, PT, R5.reuse, 0x2, PT ;  /* 0x000000020500780c */ /* 0x040fe20003f46070 */
[----:B------:R-:W-:Y:S01]  /*1e130*/  IMAD.MOV.U32 R16, RZ, RZ, RZ ;  /* 0x000000ffff107224 */ /* 0x000fe200078e00ff */
        /* <DEDUP_REMOVED lines=13> */
[----:B0-----:R-:W-:-:S04]  /*1e210*/  SEL R2, R2, RZ, P4 ;  /* 0x000000ff02027207 */ /* 0x001fc80002000000 */
[----:B------:R-:W-:-:S05]  /*1e220*/  IADD3 R6, R3, R2, RZ ;  /* 0x0000000203067210 */ /* 0x000fca0007ffe0ff */
[----:B------:R-:W0:Y:S02]  /*1e230*/  SHFL.UP PT, R2, R6, 0x10, RZ ;  /* 0x0600000006027989 */ /* 0x000e2400000e00ff */
[----:B0-----:R-:W-:-:S05]  /*1e240*/  SEL R7, R2, RZ, P5 ;  /* 0x000000ff02077207 */ /* 0x001fca0002800000 */
[----:B------:R-:W-:-:S05]  /*1e250*/  IMAD.IADD R2, R6, 0x1, R7 ;  /* 0x0000000106027824 */ /* 0x000fca00078e0207 */
[----:B------:R-:W0:Y:S02]  /*1e260*/  SHFL.IDX PT, R4, R2, 0x1f, 0x1f ;  /* 0x03e01f0002047f89 */ /* 0x000e2400000e0000 */
[----:B0-----:R-:W-:-:S04]  /*1e270*/  IMAD R4, R4, UR5, RZ ;  /* 0x0000000504047c24 */ /* 0x001fc8000f8e02ff */
[----:B------:R-:W-:Y:S01]  /*1e280*/  IMAD.MOV.U32 R7, RZ, RZ, R4 ;  /* 0x000000ffff077224 */ /* 0x000fe200078e0004 */
[----:B-1----:R-:W-:-:S13]  /*1e290*/  ISETP.GT.AND P6, PT, R4, UR6, PT ;  /* 0x0000000604007c0c */ /* 0x002fda000bfc4270 */
[----:B------:R-:W-:Y:S05]  /*1e2a0*/  @P6 BRA `(.L_x_527) ;  /* 0x0000000000a06947 */ /* 0x000fea0003800000 */
[----:B------:R-:W0:Y:S01]  /*1e2b0*/  LDC R6, c[0x0][0xc3c] ;  /* 0x00030f00ff067b82 */ /* 0x000e220000000800 */
[----:B------:R-:W-:Y:S01]  /*1e2c0*/  MOV R4, R7 ;  /* 0x0000000700047202 */ /* 0x000fe20000000f00 */
[----:B------:R-:W-:Y:S01]  /*1e2d0*/  UMOV UR4, URZ ;  /* 0x0000003f00047c82 */ /* 0x000fe20008000000 */
[----:B------:R-:W-:Y:S01]  /*1e2e0*/  ULDC UR7, c[0x0][0xc3c] ;  /* 0x00030f0000077ab9 */ /* 0x000fe20000000800 */
[----:B------:R-:W-:-:S05]  /*1e2f0*/  ULDC UR5, c[0x0][0xc38] ;  /* 0x00030e0000057ab9 */ /* 0x000fca0000000800 */
.L_x_531:
[----:B------:R-:W-:Y:S01]  /*1e300*/  UIADD3 UR4, UR4, 0x1f, URZ ;  /* 0x0000001f04047890 */ /* 0x000fe2000fffe03f */
[----:B------:R-:W-:-:S05]  /*1e310*/  IMAD.U32 R19, RZ, RZ, UR7 ;  /* 0x00000007ff137e24 */ /* 0x000fca000f8e00ff */
[----:B0-----:R-:W-:-:S13]  /*1e320*/  ISETP.LE.AND P6, PT, R6, UR4, PT ;  /* 0x0000000406007c0c */ /* 0x001fda000bfc3270 */
[----:B------:R-:W-:Y:S05]  /*1e330*/  @P6 BRA `(.L_x_528) ;  /* 0x0000000400206947 */ /* 0x000fea0003800000 */
[----:B------:R-:W-:Y:S01]  /*1e340*/  VIADD R7, R5, UR4 ;  /* 0x0000000405077c36 */ /* 0x000fe20008000000 */
[----:B------:R-:W-:Y:S01]  /*1e350*/  BSSY B0, `(.L_x_529) ;  /* 0x0000007000007945 */ /* 0x000fe20003800000 */
[----:B------:R-:W-:-:S03]  /*1e360*/  IMAD.MOV.U32 R0, RZ, RZ, RZ ;  /* 0x000000ffff007224 */ /* 0x000fc600078e00ff */
[----:B------:R-:W-:-:S13]  /*1e370*/  ISETP.GE.OR P6, PT, R7, R6, !P0 ;  /* 0x000000060700720c */ /* 0x000fda00047c6670 */
[----:B------:R-:W-:Y:S05]  /*1e380*/  @P6 BRA `(.L_x_530) ;  /* 0x00000000000c6947 */ /* 0x000fea0003800000 */
[----:B------:R-:W0:Y:S02]  /*1e390*/  LDC.64 R2, c[0x0][0xc80] ;  /* 0x00032000ff027b82 */ /* 0x000e240000000a00 */
[----:B0-----:R-:W-:-:S05]  /*1e3a0*/  IMAD.WIDE R2, R7, 0x4, R2 ;  /* 0x0000000407027825 */ /* 0x001fca00078e0202 */
[----:B------:R0:W5:Y:S02]  /*1e3b0*/  LDG.E R0, desc[UR42][R2.64] ;  /* 0x0000002a02007981 */ /* 0x000164000c1e1900 */
.L_x_530:
[----:B------:R-:W-:Y:S05]  /*1e3c0*/  BSYNC B0 ;  /* 0x0000000000007941 */ /* 0x000fea0003800000 */
.L_x_529:
[----:B0----5:R-:W0:Y:S02]  /*1e3d0*/  SHFL.UP PT, R2, R0, 0x1, RZ ;  /* 0x0420000000027989 */ /* 0x021e2400000e00ff */
[----:B0-----:R-:W-:-:S04]  /*1e3e0*/  SEL R3, R2, RZ, P1 ;  /* 0x000000ff02037207 */ /* 0x001fc80000800000 */
[----:B------:R-:W-:-:S05]  /*1e3f0*/  IADD3 R3, R0, R3, RZ ;  /* 0x0000000300037210 */ /* 0x000fca0007ffe0ff */
        /* <DEDUP_REMOVED lines=12> */
[----:B------:R-:W0:Y:S02]  /*1e4c0*/  SHFL.IDX PT, R3, R9, 0x1f, 0x1f ;  /* 0x03e01f0009037f89 */ /* 0x000e2400000e0000 */
[----:B0-----:R-:W-:-:S04]  /*1e4d0*/  IMAD R3, R3, UR5, RZ ;  /* 0x0000000503037c24 */ /* 0x001fc8000f8e02ff */
[----:B------:R-:W-:-:S05]  /*1e4e0*/  IMAD.IADD R4, R3, 0x1, R4 ;  /* 0x0000000103047824 */ /* 0x000fca00078e0204 */
[----:B------:R-:W-:-:S13]  /*1e4f0*/  ISETP.GT.AND P6, PT, R4, UR6, PT ;  /* 0x0000000604007c0c */ /* 0x000fda000bfc4270 */
[----:B------:R-:W-:Y:S05]  /*1e500*/  @!P6 BRA `(.L_x_531) ;  /* 0xfffffffc007ce947 */ /* 0x000fea000383ffff */
[----:B------:R-:W-:Y:S02]  /*1e510*/  IMAD.MOV.U32 R2, RZ, RZ, R9 ;  /* 0x000000ffff027224 */ /* 0x000fe400078e0009 */
[----:B------:R-:W-:-:S07]  /*1e520*/  IMAD.MOV.U32 R7, RZ, RZ, R3 ;  /* 0x000000ffff077224 */ /* 0x000fce00078e0003 */
.L_x_527:
[----:B------:R-:W-:-:S05]  /*1e530*/  IADD3 R7, -R7, R4, RZ ;  /* 0x0000000407077210 */ /* 0x000fca0007ffe1ff */
[----:B------:R-:W-:-:S05]  /*1e540*/  IMAD R3, R2, UR5, R7 ;  /* 0x0000000502037c24 */ /* 0x000fca000f8e0207 */
[----:B------:R-:W-:-:S13]  /*1e550*/  ISETP.GT.AND P0, PT, R3, UR6, PT ;  /* 0x0000000603007c0c */ /* 0x000fda000bf04270 */
[----:B------:R-:W-:-:S04]  /*1e560*/  VOTE.ANY R6, PT, !P0 ;  /* 0x0000000000067806 */ /* 0x000fc800040e0100 */
[----:B------:R-:W0:Y:S01]  /*1e570*/  POPC R19, R6 ;  /* 0x0000000600137309 */ /* 0x000e220000000000 */
[----:B------:R-:W-:Y:S01]  /*1e580*/  ISETP.NE.AND P0, PT, R6, RZ, PT ;  /* 0x000000ff0600720c */ /* 0x000fe20003f05270 */
[----:B0-----:R-:W0:Y:S02]  /*1e590*/  SHFL.IDX PT, R0, R0, R19, 0x1f ;  /* 0x00001f1300007589 */ /* 0x001e2400000e0000 */
[----:B0-----:R-:W-:-:S04]  /*1e5a0*/  IABS R4, R0 ;  /* 0x0000000000047213 */ /* 0x001fc80000000000 */
[----:B------:R-:W0:Y:S08]  /*1e5b0*/  I2F.RP R8, R4 ;  /* 0x0000000400087306 */ /* 0x000e300000209400 */
[----:B0-----:R-:W0:Y:S02]  /*1e5c0*/  MUFU.RCP R8, R8 ;  /* 0x0000000800087308 */ /* 0x001e240000001000 */
[----:B0-----:R-:W-:-:S06]  /*1e5d0*/  VIADD R3, R8, 0xffffffe ;  /* 0x0ffffffe08037836 */ /* 0x001fcc0000000000 */
[----:B------:R-:W0:Y:S02]  /*1e5e0*/  F2I.FTZ.U32.TRUNC.NTZ R3, R3 ;  /* 0x0000000300037305 */ /* 0x000e24000021f000 */
[----:B0-----:R-:W-:Y:S01]  /*1e5f0*/  IMAD.MOV R11, RZ, RZ, -R3 ;  /* 0x000000ffff0b7224 */ /* 0x001fe200078e0a03 */
[----:B------:R-:W-:Y:S06]  /*1e600*/  @!P0 BRA `(.L_x_532) ;  /* 0x0000000000088947 */ /* 0x000fec0003800000 */
[----:B------:R-:W-:-:S05]  /*1e610*/  VIADD R9, R19, 0xffffffff ;  /* 0xffffffff13097836 */ /* 0x000fca0000000000 */
[----:B------:R0:W1:Y:S02]  /*1e620*/  SHFL.IDX PT, R16, R2, R9, 0x1f ;  /* 0x00001f0902107589 */ /* 0x00006400000e0000 */
.L_x_532:
[----:B-1----:R-:W-:Y:S01]  /*1e630*/  IMAD R16, R16, UR5, R7 ;  /* 0x0000000510107c24 */ /* 0x002fe2000f8e0207 */
[----:B0-----:R-:W-:Y:S01]  /*1e640*/  MOV R2, RZ ;  /* 0x000000ff00027202 */ /* 0x001fe20000000f00 */
[----:B------:R-:W-:Y:S01]  /*1e650*/  IMAD R7, R11, R4, RZ ;  /* 0x000000040b077224 */ /* 0x000fe200078e02ff */
[----:B------:R-:W-:Y:S01]  /*1e660*/  IABS R6, R0 ;  /* 0x0000000000067213 */ /* 0x000fe20000000000 */
[----:B------:R-:W-:Y:S02]  /*1e670*/  VIADD R19, R19, UR4 ;  /* 0x0000000413137c36 */ /* 0x000fe40008000000 */
[----:B------:R-:W-:Y:S01]  /*1e680*/  IMAD.HI.U32 R2, R3, R7, R2 ;  /* 0x0000000703027227 */ /* 0x000fe200078e0002 */
[----:B------:R-:W-:-:S03]  /*1e690*/  IADD3 R7, -R16, UR6, RZ ;  /* 0x0000000610077c10 */ /* 0x000fc6000fffe1ff */
[----:B------:R-:W-:Y:S01]  /*1e6a0*/  IMAD.MOV R6, RZ, RZ, -R6 ;  /* 0x000000ffff067224 */ /* 0x000fe200078e0a06 */
[----:B------:R-:W-:-:S05]  /*1e6b0*/  IABS R3, R7 ;  /* 0x0000000700037213 */ /* 0x000fca0000000000 */
        /* <DEDUP_REMOVED lines=9> */
[----:B------:R-:W-:-:S06]  /*1e750*/  @P0 IADD3 R2, R2, 0x1, RZ ;  /* 0x0000000102020810 */ /* 0x000fcc0007ffe0ff */
[----:B------:R-:W-:Y:S01]  /*1e760*/  @!P2 IMAD.MOV R2, RZ, RZ, -R2 ;  /* 0x000000ffff02a224 */ /* 0x000fe200078e0a02 */
[----:B------:R-:W-:-:S04]  /*1e770*/  @!P1 LOP3.LUT R2, RZ, R0, RZ, 0x33, !PT ;  /* 0x00000000ff029212 */ /* 0x000fc800078e33ff */
[----:B------:R-:W-:Y:S01]  /*1e780*/  MOV R18, R2 ;  /* 0x0000000200127202 */ /* 0x000fe20000000f00 */
[----:B------:R-:W-:-:S04]  /*1e790*/  IMAD.MOV R17, RZ, RZ, -R2 ;  /* 0x000000ffff117224 */ /* 0x000fc800078e0a02 */
[----:B------:R-:W-:Y:S01]  /*1e7a0*/  IMAD R17, R0, R17, R7 ;  /* 0x0000001100117224 */ /* 0x000fe200078e0207 */
[----:B------:R-:W-:Y:S06]  /*1e7b0*/  BRA `(.L_x_533) ;  /* 0x00000000000c7947 */ /* 0x000fec0003800000 */
.L_x_528:
[----:B------:R-:W-:Y:S02]  /*1e7c0*/  IMAD.MOV.U32 R17, RZ, RZ, RZ ;  /* 0x000000ffff117224 */ /* 0x000fe400078e00ff */
[----:B------:R-:W-:Y:S02]  /*1e7d0*/  IMAD.U32 R16, RZ, RZ, UR6 ;  /* 0x00000006ff107e24 */ /* 0x000fe4000f8e00ff */
[----:B------:R-:W-:-:S07]  /*1e7e0*/  IMAD.MOV.U32 R18, RZ, RZ, RZ ;  /* 0x000000ffff127224 */ /* 0x000fce00078e00ff */
.L_x_533:
[----:B------:R-:W-:-:S13]  /*1e7f0*/  ISETP.NE.AND P0, PT, R5, RZ, PT ;  /* 0x000000ff0500720c */ /* 0x000fda0003f05270 */
[----:B------:R-:W0:Y:S01]  /*1e800*/  @!P0 S2R R3, SR_CgaCtaId ;  /* 0x0000000000038919 */ /* 0x000e220000008800 */
[----:B------:R-:W-:-:S04]  /*1e810*/  @!P0 MOV R0, 0x400 ;  /* 0x0000040000008802 */ /* 0x000fc80000000f00 */
[----:B0-----:R-:W-:-:S05]  /*1e820*/  @!P0 LEA R0, R3, R0, 0x18 ;  /* 0x0000000003008211 */ /* 0x001fca00078ec0ff */
[----:B------:R0:W-:Y:S01]  /*1e830*/  @!P0 STS.128 [R0+0x388d0], R16 ;  /* 0x0388d01000008388 */ /* 0x0001e20000000c00 */
[----:B------:R-:W-:Y:S06]  /*1e840*/  BAR.ARV 0x5, 0x180 ;  /* 0x0146000000007b1d */ /* 0x000fec0000002000 */
.L_x_526:
[----:B0-----:R-:W-:Y:S01]  /*1e850*/  MOV R0, 0x1 ;  /* 0x0000000100007802 */ /* 0x001fe20000000f00 */
[----:B------:R0:W-:Y:S01]  /*1e860*/  STL [R1+0x14], RZ ;  /* 0x000014ff01007387 */ /* 0x0001e20000100800 */
[----:B------:R-:W-:Y:S02]  /*1e870*/  ULDC UR4, c[0x0][0xc3c] ;  /* 0x00030f0000047ab9 */ /* 0x000fe40000000800 */
[----:B-1----:R-:W-:Y:S01]  /*1e880*/  ISETP.GE.AND P0, PT, R19, UR4, PT ;  /* 0x0000000413007c0c */ /* 0x002fe2000bf06270 */
[----:B------:R0:W-:Y:S04]  /*1e890*/  STL [R1+0x24], R0 ;  /* 0x0000240001007387 */ /* 0x0001e80000100800 */
[----:B------:R0:W-:Y:S08]  /*1e8a0*/  STL [R1+0x74], RZ ;  /* 0x000074ff01007387 */ /* 0x0001f00000100800 */
[----:B0-----:R-:W-:Y:S05]  /*1e8b0*/  @P0 BRA `(.L_x_534) ;  /* 0x00000068009c0947 */ /* 0x001fea0003800000 */
[----:B------:R-:W0:Y:S01]  /*1e8c0*/  S2R R9, SR_TID.X ;  /* 0x0000000000097919 */ /* 0x000e220000002100 */
[----:B------:R-:W1:Y:S01]  /*1e8d0*/  S2UR UR5, SR_CgaCtaId ;  /* 0x00000000000579c3 */ /* 0x000e620000008800 */
[----:B------:R-:W-:Y:S01]  /*1e8e0*/  UMOV UR4, 0x400 ;  /* 0x0000040000047882 */ /* 0x000fe20000000000 */
[----:B------:R-:W-:Y:S01]  /*1e8f0*/  BSSY B7, `(.L_x_534) ;  /* 0x00006a3000077945 */ /* 0x000fe20003800000 */
[----:B------:R-:W-:Y:S01]  /*1e900*/  ULDC.64 UR44, c[0x0][0x198] ;  /* 0x00006600002c7ab9 */ /* 0x000fe20000000a00 */
[----:B------:R-:W-:Y:S02]  /*1e910*/  ULOP3.LUT UR36, UR40, 0x1, URZ, 0xfc, !UPT ;  /* 0x0000000128247892 */ /* 0x000fe4000f8efc3f */
[----:B------:R-:W-:Y:S01]  /*1e920*/  ULOP3.LUT UR38, UR40, 0x2, URZ, 0xfc, !UPT ;  /* 0x0000000228267892 */ /* 0x000fe2000f8efc3f */
[----:B------:R-:W-:Y:S01]  /*1e930*/  ULDC UR37, c[0x0][0xc] ;  /* 0x0000030000257ab9 */ /* 0x000fe20000000800 */
[----:B-1----:R-:W-:Y:S01]  /*1e940*/  ULEA UR4, UR5, UR4, 0x18 ;  /* 0x0000000405047291 */ /* 0x002fe2000f8ec03f */
[C---:B0-----:R-:W-:Y:S01]  /*1e950*/  LOP3.LUT R8, R9.reuse, 0x7f, RZ, 0xc0, !PT ;  /* 0x0000007f09087812 */ /* 0x041fe200078ec0ff */
[C---:B------:R-:W-:Y:S01]  /*1e960*/  IMAD.SHL.U32 R2, R9.reuse, 0x80, RZ ;  /* 0x0000008009027824 */ /* 0x040fe200078e00ff */
[----:B------:R-:W-:-:S03]  /*1e970*/  R2P PR, R9, 0x6 ;  /* 0x0000000609007804 */ /* 0x000fc60000000000 */
[----:B------:R-:W-:Y:S01]  /*1e980*/  IMAD.SHL.U32 R3, R8, 0x40, RZ ;  /* 0x0000004008037824 */ /* 0x000fe200078e00ff */
[----:B------:R-:W-:-:S04]  /*1e990*/  LOP3.LUT R0, R2, 0x400, RZ, 0xc0, !PT ;  /* 0x0000040002007812 */ /* 0x000fc800078ec0ff */
[----:B------:R-:W-:Y:S02]  /*1e9a0*/  LOP3.LUT R4, R0, 0x1800, R3, 0xf8, !PT ;  /* 0x0000180000047812 */ /* 0x000fe400078ef803 */
[----:B------:R-:W-:Y:S02]  /*1e9b0*/  SHF.R.U32.HI R3, RZ, 0x1, R9 ;  /* 0x00000001ff037819 */ /* 0x000fe40000011609 */
[----:B------:R-:W-:-:S04]  /*1e9c0*/  LOP3.LUT R0, R2, 0x380, RZ, 0xc0, !PT ;  /* 0x0000038002007812 */ /* 0x000fc800078ec0ff */
[C---:B------:R-:W-:Y:S02]  /*1e9d0*/  LOP3.LUT R3, R0.reuse, 0x30, R3, 0xf8, !PT ;  /* 0x0000003000037812 */ /* 0x040fe400078ef803 */
[----:B------:R-:W-:Y:S01]  /*1e9e0*/  LOP3.LUT R5, R0, 0x10, R9, 0xf8, !PT ;  /* 0x0000001000057812 */ /* 0x000fe200078ef809 */
[----:B------:R-:W-:-:S05]  /*1e9f0*/  IMAD.SHL.U32 R0, R9, 0x10, RZ ;  /* 0x0000001009007824 */ /* 0x000fca00078e00ff */
[--C-:B------:R-:W-:Y:S02]  /*1ea00*/  LOP3.LUT R3, R3, 0x70, R0.reuse, 0x78, !PT ;  /* 0x0000007003037812 */ /* 0x100fe400078e7800 */
[----:B------:R-:W-:Y:S02]  /*1ea10*/  LOP3.LUT R5, R5, 0x70, R0, 0x78, !PT ;  /* 0x0000007005057812 */ /* 0x000fe400078e7800 */
[----:B------:R-:W-:Y:S02]  /*1ea20*/  LOP3.LUT R7, R3, 0xc00, R2, 0xf8, !PT ;  /* 0x00000c0003077812 */ /* 0x000fe400078ef802 */
[----:B------:R-:W-:Y:S02]  /*1ea30*/  SHF.L.U32 R3, R9, 0x1, RZ ;  /* 0x0000000109037819 */ /* 0x000fe400000006ff */
[----:B------:R-:W-:Y:S01]  /*1ea40*/  LOP3.LUT R2, R0, 0x3f0, RZ, 0xc0, !PT ;  /* 0x000003f000027812 */ /* 0x000fe200078ec0ff */
[----:B------:R-:W-:Y:S01]  /*1ea50*/  STL [R1+0xc], R7 ;  /* 0x00000c0701007387 */ /* 0x000fe20000100800 */
[----:B------:R-:W-:Y:S01]  /*1ea60*/  LOP3.LUT R6, R4, R5, RZ, 0xfc, !PT ;  /* 0x0000000504067212 */ /* 0x000fe200078efcff */
[----:B------:R-:W-:Y:S01]  /*1ea70*/  IMAD.MOV.U32 R4, RZ, RZ, 0x20 ;  /* 0x00000020ff047424 */ /* 0x000fe200078e00ff */
[----:B------:R-:W-:Y:S01]  /*1ea80*/  LOP3.LUT R3, R2, 0x70, R3, 0x78, !PT ;  /* 0x0000007002037812 */ /* 0x000fe200078e7803 */
[----:B------:R-:W-:Y:S01]  /*1ea90*/  IMAD.SHL.U32 R2, R8, 0x10, RZ ;  /* 0x0000001008027824 */ /* 0x000fe200078e00ff */
[----:B------:R-:W-:Y:S01]  /*1eaa0*/  SHF.R.U32.HI R9, RZ, 0x3, R8 ;  /* 0x00000003ff097819 */ /* 0x000fe20000011608 */
[----:B------:R-:W-:Y:S01]  /*1eab0*/  STL [R1+0x10], R6 ;  /* 0x0000100601007387 */ /* 0x000fe20000100800 */
[----:B------:R-:W-:-:S02]  /*1eac0*/  MOV R8, UR4 ;  /* 0x0000000400087c02 */ /* 0x000fc40008000f00 */
[----:B------:R-:W-:Y:S01]  /*1ead0*/  LOP3.LUT R2, R3, 0x400, R2, 0xf8, !PT ;  /* 0x0000040003027812 */ /* 0x000fe200078ef802 */
[----:B------:R-:W-:Y:S01]  /*1eae0*/  IMAD.MOV.U32 R3, RZ, RZ, 0x40 ;  /* 0x00000040ff037424 */ /* 0x000fe200078e00ff */
[----:B------:R-:W-:Y:S02]  /*1eaf0*/  SEL R5, R4, 0xffffffe0, !P1 ;  /* 0xffffffe004057807 */ /* 0x000fe40004800000 */
[----:B------:R-:W-:Y:S01]  /*1eb00*/  LOP3.LUT R4, R0, 0x70, RZ, 0xc0, !PT ;  /* 0x0000007000047812 */ /* 0x000fe200078ec0ff */
[----:B------:R-:W-:Y:S01]  /*1eb10*/  IMAD.IADD R2, R8, 0x1, R2 ;  /* 0x0000000108027824 */ /* 0x000fe200078e0202 */
[----:B------:R-:W-:Y:S02]  /*1eb20*/  SEL R3, R3, 0xffffffc0, !P2 ;  /* 0xffffffc003037807 */ /* 0x000fe40005000000 */
[----:B------:R-:W-:Y:S01]  /*1eb30*/  LOP3.LUT R9, R9, 0x70, R0, 0xf8, !PT ;  /* 0x0000007009097812 */ /* 0x000fe200078ef800 */
[----:B------:R-:W-:Y:S01]  /*1eb40*/  IMAD.MOV.U32 R0, RZ, RZ, 0x1 ;  /* 0x00000001ff007424 */ /* 0x000fe200078e00ff */
[----:B------:R-:W-:Y:S01]  /*1eb50*/  LOP3.LUT R4, R4, 0x80, RZ, 0xfc, !PT ;  /* 0x0000008004047812 */ /* 0x000fe200078efcff */
[----:B------:R-:W-:Y:S04]  /*1eb60*/  STL [R1+0x40], R3 ;  /* 0x0000400301007387 */ /* 0x000fe80000100800 */
[----:B------:R-:W-:Y:S04]  /*1eb70*/  STL [R1+0x44], R5 ;  /* 0x0000440501007387 */ /* 0x000fe80000100800 */
[----:B------:R-:W-:Y:S04]  /*1eb80*/  STL [R1+0x4], R8 ;  /* 0x0000040801007387 */ /* 0x000fe80000100800 */
[----:B------:R0:W-:Y:S04]  /*1eb90*/  STL [R1+0x50], R2 ;  /* 0x0000500201007387 */ /* 0x0001e80000100800 */
[----:B------:R-:W-:Y:S04]  /*1eba0*/  STL [R1+0x74], RZ ;  /* 0x000074ff01007387 */ /* 0x000fe80000100800 */
[----:B------:R1:W-:Y:S01]  /*1ebb0*/  STL [R1+0x28], R0 ;  /* 0x0000280001007387 */ /* 0x0003e20000100800 */
[----:B0-----:R-:W-:-:S03]  /*1ebc0*/  IMAD.MOV.U32 R2, RZ, RZ, 0x1 ;  /* 0x00000001ff027424 */ /* 0x001fc600078e00ff */
[----:B------:R-:W-:Y:S04]  /*1ebd0*/  STL [R1+0x1c], RZ ;  /* 0x00001cff01007387 */ /* 0x000fe80000100800 */
[----:B------:R-:W-:Y:S01]  /*1ebe0*/  STL [R1+0x14], RZ ;  /* 0x000014ff01007387 */ /* 0x000fe20000100800 */
[----:B-1----:R-:W-:-:S03]  /*1ebf0*/  IADD3 R0, R3, R5, RZ ;  /* 0x0000000503007210 */ /* 0x002fc60007ffe0ff */
[----:B------:R0:W-:Y:S04]  /*1ec00*/  STL [R1+0x24], R2 ;  /* 0x0000240201007387 */ /* 0x0001e80000100800 */
[----:B------:R1:W-:Y:S01]  /*1ec10*/  STL [R1+0x48], R0 ;  /* 0x0000480001007387 */ /* 0x0003e20000100800 */
[----:B0-----:R-:W-:Y:S01]  /*1ec20*/  IMAD.IADD R2, R3, 0x1, R7 ;  /* 0x0000000103027824 */ /* 0x001fe200078e0207 */
[----:B-1----:R-:W-:-:S04]  /*1ec30*/  LOP3.LUT R0, R6, 0x2000, RZ, 0xfc, !PT ;  /* 0x0000200006007812 */ /* 0x002fc800078efcff */
[----:B------:R0:W-:Y:S04]  /*1ec40*/  STL [R1+0x4c], R2 ;  /* 0x00004c0201007387 */ /* 0x0001e80000100800 */
[----:B------:R0:W-:Y:S02]  /*1ec50*/  STL [R1+0x2c], R0 ;  /* 0x00002c0001007387 */ /* 0x0001e40000100800 */
.L_x_644:
[----:B0-----:R-:W0:Y:S02]  /*1ec60*/  LDC.64 R2, c[0x0][0xc88] ;  /* 0x00032200ff027b82 */ /* 0x001e240000000a00 */
[----:B0-----:R-:W-:-:S05]  /*1ec70*/  IMAD.WIDE R2, R19, 0x4, R2 ;  /* 0x0000000413027825 */ /* 0x001fca00078e0202 */
[----:B--2---:R-:W2:Y:S01]  /*1ec80*/  LDG.E R15, desc[UR42][R2.64] ;  /* 0x0000002a020f7981 */ /* 0x004ea2000c1e1900 */
[----:B------:R-:W-:Y:S05]  /*1ec90*/  YIELD ;  /* 0x0000000000007946 */ /* 0x000fea0003800000 */
[----:B------:R-:W-:Y:S01]  /*1eca0*/  ULDC.64 UR4, c[0x0][0xa28] ;  /* 0x00028a0000047ab9 */ /* 0x000fe20000000a00 */
[----:B------:R-:W-:Y:S01]  /*1ecb0*/  IMAD.MOV.U32 R0, RZ, RZ, RZ ;  /* 0x000000ffff007224 */ /* 0x000fe200078e00ff */
[----:B------:R-:W-:Y:S01]  /*1ecc0*/  ISETP.NE.U32.AND P0, PT, RZ, UR4, PT ;  /* 0x00000004ff007c0c */ /* 0x000fe2000bf05070 */
[----:B------:R-:W-:Y:S01]  /*1ecd0*/  ULDC.64 UR10, c[0x0][0xa18] ;  /* 0x00028600000a7ab9 */ /* 0x000fe20000000a00 */
[----:B------:R-:W-:Y:S01]  /*1ece0*/  MOV R8, RZ ;  /* 0x000000ff00087202 */ /* 0x000fe20000000f00 */
[----:B------:R-:W-:Y:S01]  /*1ecf0*/  ULDC.64 UR8, c[0x0][0xa10] ;  /* 0x0002840000087ab9 */ /* 0x000fe20000000a00 */
[----:B------:R-:W-:Y:S01]  /*1ed00*/  ISETP.NE.AND.EX P0, PT, RZ, UR5, PT, P0 ;  /* 0x00000005ff007c0c */ /* 0x000fe2000bf05300 */
[----:B------:R-:W-:Y:S01]  /*1ed10*/  ULDC.64 UR6, c[0x0][0xa08] ;  /* 0x0002820000067ab9 */ /* 0x000fe20000000a00 */
[----:B--2---:R-:W-:Y:S01]  /*1ed20*/  SHF.R.S32.HI R4, RZ, 0x1f, R15 ;  /* 0x0000001fff047819 */ /* 0x004fe2000001140f */
[----:B------:R-:W-:-:S10]  /*1ed30*/  IMAD.SHL.U32 R14, R15, 0x4, RZ ;  /* 0x000000040f0e7824 */ /* 0x000fd400078e00ff */
[C---:B------:R-:W-:Y:S01]  /*1ed40*/  @P0 LEA R2, P1, R15.reuse, UR4, 0x2 ;  /* 0x000000040f020c11 */ /* 0x040fe2000f8210ff */
[----:B------:R-:W-:Y:S03]  /*1ed50*/  STL [R1+0x18], R15 ;  /* 0x0000180f01007387 */ /* 0x000fe60000100800 */
[C-C-:B------:R-:W-:Y:S01]  /*1ed60*/  @P0 LEA.HI.X R3, R15.reuse, UR5, R4.reuse, 0x2, P1 ;  /* 0x000000050f030c11 */ /* 0x140fe200088f1404 */
[----:B------:R-:W-:Y:S01]  /*1ed70*/  ULDC.64 UR4, c[0x0][0xa00] ;  /* 0x0002800000047ab9 */ /* 0x000fe20000000a00 */
[----:B------:R-:W-:Y:S01]  /*1ed80*/  SHF.L.U64.HI R13, R15, 0x2, R4 ;  /* 0x000000020f0d7819 */ /* 0x000fe20000010204 */
[----:B------:R0:W-:Y:S01]  /*1ed90*/  STL [R1+0x58], R4 ;  /* 0x0000580401007387 */ /* 0x0001e20000100800 */
[----:B------:R-:W-:-:S03]  /*1eda0*/  ISETP.NE.U32.AND P2, PT, RZ, UR4, PT ;  /* 0x00000004ff007c0c */ /* 0x000fc6000bf45070 */
[----:B-1----:R1:W5:Y:S01]  /*1edb0*/  @P0 LDG.E R0, desc[UR42][R2.64] ;  /* 0x0000002a02000981 */ /* 0x002362000c1e1900 */
[----:B------:R-:W-:Y:S02]  /*1edc0*/  ISETP.NE.AND.EX P2, PT, RZ, UR5, PT, P2 ;  /* 0x00000005ff007c0c */ /* 0x000fe4000bf45320 */
[----:B------:R-:W-:Y:S02]  /*1edd0*/  CS2R R10, SRZ ;  /* 0x00000000000a7805 */ /* 0x000fe4000001ff00 */
[----:B------:R-:W-:Y:S01]  /*1ede0*/  ISETP.NE.U32.AND P3, PT, RZ, UR10, PT ;  /* 0x0000000aff007c0c */ /* 0x000fe2000bf65070 */
[----:B------:R-:W-:Y:S01]  /*1edf0*/  STL [R1], R14 ;  /* 0x0000000e01007387 */ /* 0x000fe20000100800 */
[----:B------:R-:W-:Y:S02]  /*1ee00*/  ISETP.NE.U32.AND P0, PT, RZ, UR6, PT ;  /* 0x00000006ff007c0c */ /* 0x000fe4000bf05070 */
[----:B------:R-:W-:Y:S01]  /*1ee10*/  ISETP.NE.AND.EX P3, PT, RZ, UR11, PT, P3 ;  /* 0x0000000bff007c0c */ /* 0x000fe2000bf65330 */
[----:B------:R-:W-:Y:S01]  /*1ee20*/  STL [R1+0x20], R13 ;  /* 0x0000200d01007387 */ /* 0x000fe20000100800 */
[----:B------:R-:W-:-:S02]  /*1ee30*/  ISETP.NE.U32.AND P1, PT, RZ, UR8, PT ;  /* 0x00000008ff007c0c */ /* 0x000fc4000bf25070 */
[C---:B-1----:R-:W-:Y:S02]  /*1ee40*/  IADD3 R2, P4, R14.reuse, UR4, RZ ;  /* 0x000000040e027c10 */ /* 0x042fe4000ff9e0ff */
[----:B------:R-:W-:Y:S02]  /*1ee50*/  ISETP.NE.AND.EX P0, PT, RZ, UR7, PT, P0 ;  /* 0x00000007ff007c0c */ /* 0x000fe4000bf05300 */
[C---:B------:R-:W-:Y:S02]  /*1ee60*/  IADD3.X R3, R13.reuse, UR5, RZ, P4, !PT ;  /* 0x000000050d037c10 */ /* 0x040fe4000a7fe4ff */
[C---:B0-----:R-:W-:Y:S02]  /*1ee70*/  IADD3 R4, P4, R14.reuse, UR8, RZ ;  /* 0x000000080e047c10 */ /* 0x041fe4000ff9e0ff */
[----:B------:R-:W-:Y:S01]  /*1ee80*/  ISETP.NE.AND.EX P1, PT, RZ, UR9, PT, P1 ;  /* 0x00000009ff007c0c */ /* 0x000fe2000bf25310 */
[----:B------:R-:W2:Y:S01]  /*1ee90*/  @P2 LDG.E R8, desc[UR42][R2.64] ;  /* 0x0000002a02082981 */ /* 0x000ea2000c1e1900 */
[----:B------:R-:W-:Y:S01]  /*1eea0*/  IADD3.X R5, R13, UR9, RZ, P4, !PT ;  /* 0x000000090d057c10 */ /* 0x000fe2000a7fe4ff */
[----:B------:R-:W-:Y:S01]  /*1eeb0*/  ULDC UR4, c[0x0][0x288] ;  /* 0x0000a20000047ab9 */ /* 0x000fe20000000800 */
[----:B------:R-:W-:Y:S01]  /*1eec0*/  IADD3 R6, P5, R14, UR6, RZ ;  /* 0x000000060e067c10 */ /* 0x000fe2000ffbe0ff */
[----:B------:R-:W-:Y:S01]  /*1eed0*/  IMAD.U32 R12, RZ, RZ, UR4 ;  /* 0x00000004ff0c7e24 */ /* 0x000fe2000f8e00ff */
[----:B------:R-:W-:-:S02]  /*1eee0*/  ULDC.64 UR4, c[0x0][0x418] ;  /* 0x0001060000047ab9 */ /* 0x000fc40000000a00 */
[----:B------:R-:W-:-:S05]  /*1eef0*/  IADD3.X R7, R13, UR7, RZ, P5, !PT ;  /* 0x000000070d077c10 */ /* 0x000fca000affe4ff */
[----:B------:R-:W5:Y:S04]  /*1ef00*/  @P0 LDG.E R11, desc[UR42][R6.64] ;  /* 0x0000002a060b0981 */ /* 0x000f68000c1e1900 */
[----:B------:R-:W5:Y:S04]  /*1ef10*/  @P1 LDG.E R10, desc[UR42][R4.64] ;  /* 0x0000002a040a1981 */ /* 0x000f68000c1e1900 */
[----:B--2---:R0:W-:Y:S02]  /*1ef20*/  STL [R1+0x54], R8 ;  /* 0x0000540801007387 */ /* 0x0041e40000100800 */
[----:B0-----:R-:W-:-:S04]  /*1ef30*/  @P3 IADD3 R8, P4, R14, UR10, RZ ;  /* 0x0000000a0e083c10 */ /* 0x001fc8000ff9e0ff */
[----:B------:R-:W-:-:S05]  /*1ef40*/  @P3 IADD3.X R9, R13, UR11, RZ, P4, !PT ;  /* 0x0000000b0d093c10 */ /* 0x000fca000a7fe4ff */
[----:B------:R0:W2:Y:S01]  /*1ef50*/  @P3 LDG.E R12, desc[UR42][R8.64] ;  /* 0x0000002a080c3981 */ /* 0x0000a2000c1e1900 */
[----:B------:R-:W-:-:S03]  /*1ef60*/  UISETP.NE.U32.AND UP0, UPT, UR4, URZ, UPT ;  /* 0x0000003f0400728c */ /* 0x000fc6000bf05070 */
[----:B------:R-:W-:Y:S01]  /*1ef70*/  ULDC UR4, c[0x0][0x424] ;  /* 0x0001090000047ab9 */ /* 0x000fe20000000800 */
[----:B------:R-:W-:-:S03]  /*1ef80*/  UISETP.NE.AND.EX UP0, UPT, UR5, URZ, UPT, UP0 ;  /* 0x0000003f0500728c */ /* 0x000fc6000bf05300 */
[----:B------:R-:W-:Y:S01]  /*1ef90*/  ULDC UR5, c[0x0][0x2f0] ;  /* 0x0000bc0000057ab9 */ /* 0x000fe20000000800 */
[----:B------:R-:W-:-:S04]  /*1efa0*/  USEL UR4, UR4, 0x1, UP0 ;  /* 0x0000000104047887 */ /* 0x000fc80008000000 */
[----:B------:R-:W-:-:S03]  /*1efb0*/  UIMAD UR4, UR4, UR5, URZ ;  /* 0x00000005040472a4 */ /* 0x000fc6000f8e023f */
[----:B------:R-:W-:Y:S02]  /*1efc0*/  ULDC UR5, c[0x0][0x348] ;  /* 0x0000d20000057ab9 */ /* 0x000fe40000000800 */
[----:B0-----:R-:W-:Y:S02]  /*1efd0*/  IMAD.U32 R9, RZ, RZ, UR5 ;  /* 0x00000005ff097e24 */ /* 0x001fe4000f8e00ff */
[----:B------:R-:W-:Y:S01]  /*1efe0*/  IMAD.U32 R8, RZ, RZ, UR4 ;  /* 0x00000004ff087e24 */ /* 0x000fe2000f8e00ff */
[----:B--2---:R0:W-:Y:S01]  /*1eff0*/  STL [R1+0x6c], R12 ;  /* 0x00006c0c01007387 */ /* 0x0041e20000100800 */
[----:B------:R-:W-:Y:S05]  /*1f000*/  @P3 BRA `(.L_x_535) ;  /* 0x0000000000143947 */ /* 0x000fea0003800000 */
[----:B------:R-:W-:Y:S05]  /*1f010*/  @!P2 BRA `(.L_x_535) ;  /* 0x000000000010a947 */ /* 0x000fea0003800000 */
[----:B0-----:R-:W2:Y:S04]  /*1f020*/  LDG.E R12, desc[UR42][R2.64] ;  /* 0x0000002a020c7981 */ /* 0x001ea8000c1e1900 */
[----:B------:R-:W2:Y:S02]  /*1f030*/  LDG.E R2, desc[UR42][R2.64+0x4] ;  /* 0x0000042a02027981 */ /* 0x000ea4000c1e1900 */
[----:B--2---:R-:W-:-:S05]  /*1f040*/  IADD3 R2, -R12, R2, RZ ;  /* 0x000000020c027210 */ /* 0x004fca0007ffe1ff */
[----:B------:R1:W-:Y:S02]  /*1f050*/  STL [R1+0x6c], R2 ;  /* 0x00006c0201007387 */ /* 0x0003e40000100800 */
.L_x_535:
[----:B0-----:R-:W-:Y:S01]  /*1f060*/  IMAD.MOV.U32 R12, RZ, RZ, R15 ;  /* 0x000000ffff0c7224 */ /* 0x001fe200078e000f */
[----:B------:R-:W-:Y:S01]  /*1f070*/  ULDC.64 UR4, c[0x0][0xa20] ;  /* 0x0002880000047ab9 */ /* 0x000fe20000000a00 */
[----:B-1---5:R-:W-:Y:S01]  /*1f080*/  IMAD.IADD R2, R11, 0x1, R0 ;  /* 0x000000010b027824 */ /* 0x022fe200078e0200 */
[----:B------:R-:W-:Y:S02]  /*1f090*/  ISETP.NE.U32.AND P2, PT, RZ, UR4, PT ;  /* 0x00000004ff007c0c */ /* 0x000fe4000bf45070 */
[----:B------:R0:W-:Y:S02]  /*1f0a0*/  STL [R1+0x30], R12 ;  /* 0x0000300c01007387 */ /* 0x0001e40000100800 */
[----:B------:R-:W-:Y:S02]  /*1f0b0*/  ISETP.NE.AND.EX P2, PT, RZ, UR5, PT, P2 ;  /* 0x00000005ff007c0c */ /* 0x000fe4000bf45320 */
[----:B------:R0:W-:Y:S11]  /*1f0c0*/  STL [R1+0x3c], R2 ;  /* 0x00003c0201007387 */ /* 0x0001f60000100800 */
[----:B0-----:R-:W-:Y:S05]  /*1f0d0*/  @!P2 BRA `(.L_x_536) ;  /* 0x000000000010a947 */ /* 0x001fea0003800000 */
[----:B------:R-:W-:-:S04]  /*1f0e0*/  IADD3 R2, P0, R14, UR4, RZ ;  /* 0x000000040e027c10 */ /* 0x000fc8000ff1e0ff */
[----:B------:R-:W-:-:S05]  /*1f0f0*/  IADD3.X R3, R13, UR5, RZ, P0, !PT ;  /* 0x000000050d037c10 */ /* 0x000fca00087fe4ff */
[----:B------:R0:W5:Y:S01]  /*1f100*/  LDG.E R8, desc[UR42][R2.64] ;  /* 0x0000002a02087981 */ /* 0x000162000c1e1900 */
[----:B------:R-:W-:Y:S05]  /*1f110*/  BRA `(.L_x_537) ;  /* 0x0000000000107947 */ /* 0x000fea0003800000 */
.L_x_536:
[----:B------:R-:W-:Y:S05]  /*1f120*/  @!P0 BRA `(.L_x_537) ;  /* 0x00000000000c8947 */ /* 0x000fea0003800000 */
[----:B------:R-:W2:Y:S04]  /*1f130*/  LDG.E R8, desc[UR42][R6.64] ;  /* 0x0000002a06087981 */ /* 0x000ea8000c1e1900 */
[----:B------:R-:W2:Y:S02]  /*1f140*/  LDG.E R6, desc[UR42][R6.64+0x4] ;  /* 0x0000042a06067981 */ /* 0x000ea4000c1e1900 */
[----:B--2---:R-:W-:-:S07]  /*1f150*/  IMAD.IADD R8, R6, 0x1, -R8 ;  /* 0x0000000106087824 */ /* 0x004fce00078e0a08 */
.L_x_537:
[----:B0-----:R-:W2:Y:S01]  /*1f160*/  @P1 LDG.E R2, desc[UR42][R4.64] ;  /* 0x0000002a04021981 */ /* 0x001ea2000c1e1900 */
[----:B-----5:R-:W-:-:S03]  /*1f170*/  IADD3 R0, -R0, R8, RZ ;  /* 0x0000000800007210 */ /* 0x020fc60007ffe1ff */
[----:B------:R-:W2:Y:S01]  /*1f180*/  @P1 LDG.E R4, desc[UR42][R4.64+0x4] ;  /* 0x0000042a04041981 */ /* 0x000ea2000c1e1900 */
[----:B------:R-:W-:Y:S01]  /*1f190*/  BSSY B0, `(.L_x_538) ;  /* 0x000012c000007945 */ /* 0x000fe20003800000 */
[----:B--2---:R-:W-:-:S04]  /*1f1a0*/  @P1 IMAD.IADD R9, R4, 0x1, -R2 ;  /* 0x0000000104091824 */ /* 0x004fc800078e0a02 */
[----:B------:R-:W-:-:S04]  /*1f1b0*/  IMAD.IADD R3, R0, 0x1, R9 ;  /* 0x0000000100037824 */ /* 0x000fc800078e0209 */
[----:B------:R-:W-:Y:S01]  /*1f1c0*/  VIADD R2, R3, 0x7f ;  /* 0x0000007f03027836 */ /* 0x000fe20000000000 */
[----:B------:R0:W-:Y:S04]  /*1f1d0*/  STL [R1+0x5c], R3 ;  /* 0x00005c0301007387 */ /* 0x0001e80000100800 */
[----:B0-----:R-:W-:-:S04]  /*1f1e0*/  SHF.R.S32.HI R3, RZ, 0x1f, R2 ;  /* 0x0000001fff037819 */ /* 0x001fc80000011402 */
[----:B------:R-:W-:-:S04]  /*1f1f0*/  LEA.HI R4, R3, R2, RZ, 0x7 ;  /* 0x0000000203047211 */ /* 0x000fc800078f38ff */
[----:B------:R-:W-:-:S04]  /*1f200*/  LOP3.LUT R2, R4, 0xffffff80, RZ, 0xc0, !PT ;  /* 0xffffff8004027812 */ /* 0x000fc800078ec0ff */
[----:B------:R-:W-:Y:S02]  /*1f210*/  VIADDMNMX R9, R2, -R0, R9, PT ;  /* 0x8000000002097246 */ /* 0x000fe40003800109 */
[----:B------:R-:W-:-:S04]  /*1f220*/  IADD3 R2, -R0, RZ, RZ ;  /* 0x000000ff00027210 */ /* 0x000fc80007ffe1ff */
[----:B------:R-:W-:-:S04]  /*1f230*/  VIMNMX R2, RZ, R2, !PT ;  /* 0x00000002ff027248 */ /* 0x000fc80007fe0100 */
[----:B------:R-:W-:Y:S01]  /*1f240*/  ISETP.GT.AND P0, PT, R9, R2, PT ;  /* 0x000000020900720c */ /* 0x000fe20003f04270 */
[----:B------:R0:W-:-:S12]  /*1f250*/  STL [R1+0x68], R4 ;  /* 0x0000680401007387 */ /* 0x0001d80000100800 */
[----:B------:R-:W-:Y:S01]  /*1f260*/  @P0 VIADD R0, R9, 0x7f ;  /* 0x0000007f09000836 */ /* 0x000fe20000000000 */
[----:B------:R-:W-:-:S04]  /*1f270*/  SHF.R.U32.HI R9, RZ, 0x7, R2 ;  /* 0x00000007ff097819 */ /* 0x000fc80000011602 */
[----:B------:R-:W-:Y:S01]  /*1f280*/  @P0 SHF.R.S32.HI R2, RZ, 0x1f, R0 ;  /* 0x0000001fff020819 */ /* 0x000fe20000011400 */
[----:B------:R-:W-:-:S03]  /*1f290*/  IMAD.MOV.U32 R6, RZ, RZ, R9 ;  /* 0x000000ffff067224 */ /* 0x000fc600078e0009 */
[----:B------:R-:W-:-:S04]  /*1f2a0*/  @P0 LEA.HI R0, R2, R0, RZ, 0x7 ;  /* 0x0000000002000211 */ /* 0x000fc800078f38ff */
[----:B------:R-:W-:-:S04]  /*1f2b0*/  @P0 SHF.R.S32.HI R6, RZ, 0x7, R0 ;  /* 0x00000007ff060819 */ /* 0x000fc80000011400 */
[----:B------:R-:W-:Y:S02]  /*1f2c0*/  ISETP.GT.AND P2, PT, R6, R9, PT ;  /* 0x000000090600720c */ /* 0x000fe40003f44270 */
[----:B------:R-:W-:-:S11]  /*1f2d0*/  PLOP3.LUT P0, PT, PT, PT, PT, 0x80, 0x0 ;  /* 0x000000000000781c */ /* 0x000fd60003f0f070 */
[----:B0-----:R-:W-:Y:S05]  /*1f2e0*/  @!P2 BRA `(.L_x_539) ;  /* 0x000000100058a947 */ /* 0x001fea0003800000 */
[----:B------:R-:W-:Y:S01]  /*1f2f0*/  UMOV UR4, 0xffffffff ;  /* 0xffffffff00047882 */ /* 0x000fe20000000000 */
[----:B------:R-:W-:Y:S02]  /*1f300*/  SEL R0, R12, RZ, !P1 ;  /* 0x000000ff0c007207 */ /* 0x000fe40004800000 */
[----:B------:R-:W-:Y:S05]  /*1f310*/  BRA.DIV UR4, `(.L_x_540) ;  /* 0x0000009204047947 */ /* 0x000fea000b800000 */
[----:B------:R-:W0:Y:S02]  /*1f320*/  S2R R2, SR_TID.X ;  /* 0x0000000000027919 */ /* 0x000e240000002100 */
[----:B0-----:R-:W-:-:S04]  /*1f330*/  SHF.R.U32.HI R2, RZ, 0x5, R2 ;  /* 0x00000005ff027819 */ /* 0x001fc80000011602 */
[----:B------:R-:W-:-:S05]  /*1f340*/  LOP3.LUT R2, R2, 0x3, RZ, 0xc0, !PT ;  /* 0x0000000302027812 */ /* 0x000fca00078ec0ff */
[----:B------:R0:W1:Y:S02]  /*1f350*/  SHFL.IDX PT, R14, R2, RZ, 0x1f ;  /* 0x00001fff020e7589 */ /* 0x00006400000e0000 */
.L_x_762:
[----:B-1----:R-:W-:Y:S02]  /*1f360*/  ISETP.NE.AND P0, PT, R14, RZ, PT ;  /* 0x000000ff0e00720c */ /* 0x002fe40003f05270 */
[----:B------:R-:W-:-:S11]  /*1f370*/  PLOP3.LUT P6, PT, PT, PT, PT, 0x8, 0x0 ;  /* 0x000000000000781c */ /* 0x000fd60003fce170 */
[----:B------:R-:W-:Y:S05]  /*1f380*/  @P0 BRA `(.L_x_541) ;  /* 0x00000000000c0947 */ /* 0x000fea0003800000 */
[----:B------:R-:W-:-:S03]  /*1f390*/  UMOV UR4, 0xffffffff ;  /* 0xffffffff00047882 */ /* 0x000fc60000000000 */
[----:B------:R-:W-:Y:S05]  /*1f3a0*/  BRA.DIV UR4, `(.L_x_542) ;  /* 0x0000009204147947 */ /* 0x000fea000b800000 */
[----:B------:R-:W-:-:S13]  /*1f3b0*/  ELECT P6, URZ, PT ;  /* 0x00000000003f782f */ /* 0x000fda00038c0000 */
.L_x_541:
[----:B0-----:R-:W2:Y:S04]  /*1f3c0*/  LDL R2, [R1+0x74] ;  /* 0x0000740001027983 */ /* 0x001ea80000100800 */
[----:B------:R-:W3:Y:S01]  /*1f3d0*/  LDL R4, [R1+0x4] ;  /* 0x0000040001047983 */ /* 0x000ee20000100800 */
[----:B------:R-:W-:Y:S01]  /*1f3e0*/  BSSY B1, `(.L_x_543) ;  /* 0x0000008000017945 */ /* 0x000fe20003800000 */
[----:B--2---:R-:W-:-:S05]  /*1f3f0*/  VIADD R2, R2, 0x1 ;  /* 0x0000000102027836 */ /* 0x004fca0000000000 */
[----:B------:R-:W-:-:S04]  /*1f400*/  LEA.HI R3, R2, R2, RZ, 0x1 ;  /* 0x0000000202037211 */ /* 0x000fc800078f08ff */
[----:B------:R-:W-:-:S04]  /*1f410*/  LOP3.LUT R3, R3, 0xfffffffe, RZ, 0xc0, !PT ;  /* 0xfffffffe03037812 */ /* 0x000fc800078ec0ff */
[----:B------:R-:W-:-:S04]  /*1f420*/  IADD3 R2, R2, -R3, RZ ;  /* 0x8000000302027210 */ /* 0x000fc80007ffe0ff */
[----:B------:R-:W-:-:S04]  /*1f430*/  SHF.L.U32 R2, R2, 0x1f, RZ ;  /* 0x0000001f02027819 */ /* 0x000fc800000006ff */
[----:B---3--:R-:W0:Y:S02]  /*1f440*/  SYNCS.PHASECHK.TRANS64.TRYWAIT P0, [R4+URZ+0x38820], R2 ;  /* 0x03882002040075a7 */ /* 0x008e24000800017f */
[----:B0-----:R-:W-:Y:S05]  /*1f450*/  @!P0 BRA `(.L_x_544) ;  /* 0x0000009000088947 */ /* 0x001fea0003800000 */
.L_x_765:
[----:B------:R-:W-:Y:S05]  /*1f460*/  BSYNC B1 ;  /* 0x0000000000017941 */ /* 0x000fea0003800000 */
.L_x_543:
[----:B------:R-:W-:Y:S04]  /*1f470*/  BSSY B1, `(.L_x_545) ;  /* 0x0000072000017945 */ /* 0x000fe80003800000 */
[----:B------:R-:W-:Y:S05]  /*1f480*/  @!P6 BRA `(.L_x_546) ;  /* 0x0000000400c0e947 */ /* 0x000fea0003800000 */
[----:B------:R-:W2:Y:S04]  /*1f490*/  LDL R4, [R1+0x4] ;  /* 0x0000040001047983 */ /* 0x000ea80000100800 */
[----:B------:R-:W3:Y:S01]  /*1f4a0*/  LDL R5, [R1+0x1c] ;  /* 0x00001c0001057983 */ /* 0x000ee20000100800 */
[----:B0-----:R-:W0:Y:S01]  /*1f4b0*/  S2R R3, SR_TID.X ;  /* 0x0000000000037919 */ /* 0x001e220000002100 */
[----:B--2---:R-:W-:Y:S02]  /*1f4c0*/  IMAD.MOV.U32 R7, RZ, RZ, R4 ;  /* 0x000000ffff077224 */ /* 0x004fe400078e0004 */
[----:B------:R-:W2:Y:S02]  /*1f4d0*/  LDL R4, [R1+0x28] ;  /* 0x0000280001047983 */ /* 0x000ea40000100800 */
[----:B---3--:R-:W-:Y:S01]  /*1f4e0*/  IMAD R5, R5, 0x8, R7 ;  /* 0x0000000805057824 */ /* 0x008fe200078e0207 */
[----:B0-----:R-:W-:Y:S01]  /*1f4f0*/  LOP3.LUT R3, R3, 0x7f, RZ, 0xc0, !PT ;  /* 0x0000007f03037812 */ /* 0x001fe200078ec0ff */
[----:B------:R-:W-:Y:S03]  /*1f500*/  BSSY B2, `(.L_x_547) ;  /* 0x0000005000027945 */ /* 0x000fe60003800000 */
[----:B------:R-:W-:-:S02]  /*1f510*/  ISETP.NE.AND P1, PT, R3, RZ, PT ;  /* 0x000000ff0300720c */ /* 0x000fc40003f25270 */
[----:B--2---:R-:W-:-:S04]  /*1f520*/  SHF.L.U32 R8, R4, 0x1f, RZ ;  /* 0x0000001f04087819 */ /* 0x004fc800000006ff */
[----:B------:R-:W0:Y:S02]  /*1f530*/  SYNCS.PHASECHK.TRANS64.TRYWAIT P0, [R5+URZ+0x388a0], R8 ;  /* 0x0388a008050075a7 */ /* 0x000e24000800017f */
[----:B0-----:R-:W-:Y:S05]  /*1f540*/  @!P0 BRA `(.L_x_548) ;  /* 0x0000008c00e48947 */ /* 0x001fea0003800000 */
.L_x_766:
[----:B------:R-:W-:Y:S05]  /*1f550*/  BSYNC B2 ;  /* 0x0000000000027941 */ /* 0x000fea0003800000 */
.L_x_547:
        /* <DEDUP_REMOVED lines=9> */
.L_x_550:
[----:B------:R-:W-:Y:S05]  /*1f5f0*/  BSYNC B2 ;  /* 0x0000000000027941 */ /* 0x000fea0003800000 */
.L_x_549:
[----:B------:R-:W2:Y:S04]  /*1f600*/  LDL R4, [R1+0x4] ;  /* 0x0000040001047983 */ /* 0x000ea80000100800 */
[----:B------:R-:W2:Y:S01]  /*1f610*/  LDL R2, [R1+0x1c] ;  /* 0x00001c0001027983 */ /* 0x000ea20000100800 */
[----:B------:R-:W-:Y:S01]  /*1f620*/  MOV R14, RZ ;  /* 0x000000ff000e7202 */ /* 0x000fe20000000f00 */
[----:B------:R-:W-:Y:S01]  /*1f630*/  IMAD R3, R6, 0x80, R10 ;  /* 0x0000008006037824 */ /* 0x000fe200078e020a */
[----:B------:R-:W-:Y:S01]  /*1f640*/  UIADD3 UR4, UP0, UR44, 0x570, URZ ;  /* 0x000005702c047890 */ /* 0x000fe2000ff1e03f */
[----:B------:R-:W-:Y:S01]  /*1f650*/  PLOP3.LUT P0, PT, PT, PT, PT, 0x80, 0x0 ;  /* 0x000000000000781c */ /* 0x000fe20003f0f070 */
[----:B------:R-:W-:Y:S01]  /*1f660*/  UMOV UR6, 0x0 ;  /* 0x0000000000067882 */ /* 0x000fe20000000000 */
[----:B------:R-:W-:Y:S01]  /*1f670*/  R2UR UR10, R14 ;  /* 0x000000000e0a72ca */ /* 0x000fe200000e0000 */
[----:B------:R-:W-:Y:S01]  /*1f680*/  VIADD R3, R3, 0xffffff80 ;  /* 0xffffff8003037836 */ /* 0x000fe20000000000 */
[----:B------:R-:W-:Y:S01]  /*1f690*/  UIADD3.X UR5, URZ, UR45, URZ, UP0, !UPT ;  /* 0x0000002d3f057290 */ /* 0x000fe200087fe43f */
[----:B------:R-:W-:Y:S01]  /*1f6a0*/  UMOV UR7, 0x12f00000 ;  /* 0x12f0000000077882 */ /* 0x000fe20000000000 */
[----:B--2---:R-:W-:Y:S01]  /*1f6b0*/  IMAD R7, R2, 0x8000, R4 ;  /* 0x0000800002077824 */ /* 0x004fe200078e0204 */
[----:B------:R-:W-:-:S03]  /*1f6c0*/  IADD3 R2, R5, 0x38890, RZ ;  /* 0x0003889005027810 */ /* 0x000fc60007ffe0ff */
[----:B------:R-:W-:-:S07]  /*1f6d0*/  VIADD R4, R7, 0x28400 ;  /* 0x0002840007047836 */ /* 0x000fce0000000000 */
.L_x_551:
[----:B------:R-:W-:-:S13]  /*1f6e0*/  @P0 ELECT P2, URZ, PT ;  /* 0x00000000003f082f */ /* 0x000fda0003840000 */
[----:B------:R-:W-:Y:S02]  /*1f6f0*/  @P2 R2UR UR13, R0 ;  /* 0x00000000000d22ca */ /* 0x000fe400000e0000 */
[----:B------:R-:W-:Y:S02]  /*1f700*/  @P2 R2UR UR12, R18 ;  /* 0x00000000120c22ca */ /* 0x000fe400000e0000 */
[----:B------:R-:W-:Y:S02]  /*1f710*/  @P2 R2UR UR11, R3 ;  /* 0x00000000030b22ca */ /* 0x000fe400000e0000 */
[----:B------:R-:W-:Y:S02]  /*1f720*/  @P2 R2UR UR9, R2 ;  /* 0x00000000020922ca */ /* 0x000fe400000e0000 */
[----:B------:R-:W-:Y:S02]  /*1f730*/  @P2 R2UR UR8, R4 ;  /* 0x00000000040822ca */ /* 0x000fe400000e0000 */
[----:B------:R-:W-:-:S02]  /*1f740*/  @P2 PLOP3.LUT P0, PT, P2, PT, PT, 0x8, 0x0 ;  /* 0x000000000000281c */ /* 0x000fc4000170e170 */
        /* <DEDUP_REMOVED lines=9> */
.L_x_552:
        /* <DEDUP_REMOVED lines=10> */
[----:B------:R-:W1:Y:S01]  /*1f880*/  SYNCS.PHASECHK.TRANS64.TRYWAIT P0, [R5+URZ+0x388c0], R8 ;  /* 0x0388c008050075a7 */ /* 0x000e62000800017f */
[----:B------:R-:W-:Y:S04]  /*1f890*/  BSSY B2, `(.L_x_553) ;  /* 0x0000002000027945 */ /* 0x000fe80003800000 */
[----:B-1----:R-:W-:Y:S05]  /*1f8a0*/  @!P0 BRA `(.L_x_554) ;  /* 0x0000008c00208947 */ /* 0x002fea0003800000 */
.L_x_767:
[----:B------:R-:W-:Y:S05]  /*1f8b0*/  BSYNC B2 ;  /* 0x0000000000027941 */ /* 0x000fea0003800000 */
.L_x_553:
[----:B------:R-:W-:Y:S01]  /*1f8c0*/  BSSY B2, `(.L_x_555) ;  /* 0x000000b000027945 */ /* 0x000fe20003800000 */
[----:B------:R-:W-:Y:S01]  /*1f8d0*/  MOV R12, 0x0 ;  /* 0x00000000000c7802 */ /* 0x000fe20000000f00 */
[----:B------:R-:W-:Y:S02]  /*1f8e0*/  IMAD.MOV.U32 R13, RZ, RZ, 0x12f00000 ;  /* 0x12f00000ff0d7424 */ /* 0x000fe400078e00ff */
        /* <DEDUP_REMOVED lines=8> */
.L_x_556:
[----:B------:R-:W-:Y:S05]  /*1f970*/  BSYNC B2 ;  /* 0x0000000000027941 */ /* 0x000fea0003800000 */
.L_x_555:
[----:B------:R-:W-:Y:S01]  /*1f980*/  R2UR UR10, R14 ;  /* 0x000000000e0a72ca */ /* 0x000fe200000e0000 */
[----:B------:R-:W-:Y:S01]  /*1f990*/  UIADD3 UR4, UP0, UR44, 0x670, URZ ;  /* 0x000006702c047890 */ /* 0x000fe2000ff1e03f */
[----:B------:R-:W-:Y:S01]  /*1f9a0*/  R2UR UR6, R12 ;  /* 0x000000000c0672ca */ /* 0x000fe200000e0000 */
[----:B------:R-:W-:Y:S01]  /*1f9b0*/  VIADD R2, R5, 0x388b0 ;  /* 0x000388b005027836 */ /* 0x000fe20000000000 */
[----:B------:R-:W-:Y:S01]  /*1f9c0*/  R2UR UR7, R13 ;  /* 0x000000000d0772ca */ /* 0x000fe200000e0000 */
[----:B------:R-:W-:Y:S01]  /*1f9d0*/  UIADD3.X UR5, URZ, UR45, URZ, UP0, !UPT ;  /* 0x0000002d3f057290 */ /* 0x000fe200087fe43f */
[----:B------:R-:W-:Y:S02]  /*1f9e0*/  PLOP3.LUT P0, PT, PT, PT, PT, 0x80, 0x0 ;  /* 0x000000000000781c */ /* 0x000fe40003f0f070 */
[----:B------:R-:W-:-:S11]  /*1f9f0*/  IADD3 R4, R7, 0x10400, RZ ;  /* 0x0001040007047810 */ /* 0x000fd60007ffe0ff */
.L_x_557:
        /* <DEDUP_REMOVED lines=9> */
[----:B--2---:R-:W-:Y:S05]  /*1fa90*/  @P0 BRA.U.ANY `(.L_x_557) ;  /* 0xfffffffd00d80947 */ /* 0x004fea000393ffff */
[----:B------:R-:W-:Y:S01]  /*1faa0*/  R2UR UR10, R11 ;  /* 0x000000000b0a72ca */ /* 0x000fe200000e0000 */
[----:B------:R-:W-:Y:S01]  /*1fab0*/  VIADD R4, R7, 0x14400 ;  /* 0x0001440007047836 */ /* 0x000fe20000000000 */
[----:B------:R-:W-:Y:S02]  /*1fac0*/  R2UR UR6, R12 ;  /* 0x000000000c0672ca */ /* 0x000fe400000e0000 */
[----:B------:R-:W-:Y:S02]  /*1fad0*/  R2UR UR7, R13 ;  /* 0x000000000d0772ca */ /* 0x000fe400000e0000 */
[----:B------:R-:W-:-:S13]  /*1fae0*/  PLOP3.LUT P0, PT, PT, PT, PT, 0x80, 0x0 ;  /* 0x000000000000781c */ /* 0x000fda0003f0f070 */
.L_x_558:
        /* <DEDUP_REMOVED lines=10> */
.L_x_546:
[----:B------:R-:W-:Y:S05]  /*1fb90*/  BSYNC B1 ;  /* 0x0000000000017941 */ /* 0x000fea0003800000 */
.L_x_545:
[----:B------:R-:W2:Y:S04]  /*1fba0*/  LDL.LU R7, [R1+0x1c] ;  /* 0x00001c0001077983 */ /* 0x000ea80000300800 */
[----:B01----:R-:W3:Y:S01]  /*1fbb0*/  LDL.LU R5, [R1+0x28] ;  /* 0x0000280001057983 */ /* 0x003ee20000300800 */
[----:B------:R-:W-:Y:S01]  /*1fbc0*/  PLOP3.LUT P0, PT, PT, PT, PT, 0x8, 0x0 ;  /* 0x000000000000781c */ /* 0x000fe20003f0e170 */
[----:B--2---:R-:W-:Y:S02]  /*1fbd0*/  VIADD R2, R7, 0x1 ;  /* 0x0000000107027836 */ /* 0x004fe40000000000 */
[----:B------:R-:W-:-:S03]  /*1fbe0*/  VIADD R7, R6, 0xfffffffe ;  /* 0xfffffffe06077836 */ /* 0x000fc60000000000 */
[C---:B------:R-:W-:Y:S02]  /*1fbf0*/  ISETP.NE.AND P1, PT, R2.reuse, 0x2, PT ;  /* 0x000000020200780c */ /* 0x040fe40003f25270 */
[----:B------:R-:W-:Y:S02]  /*1fc00*/  ISETP.GE.AND P2, PT, R7, R9, PT ;  /* 0x000000090700720c */ /* 0x000fe40003f46270 */
[----:B------:R-:W-:Y:S02]  /*1fc10*/  SEL R3, RZ, 0x1, P1 ;  /* 0x00000001ff037807 */ /* 0x000fe40000800000 */
[----:B------:R-:W-:Y:S02]  /*1fc20*/  SEL R2, R2, RZ, P1 ;  /* 0x000000ff02027207 */ /* 0x000fe40000800000 */
[----:B---3--:R-:W-:-:S03]  /*1fc30*/  LOP3.LUT R5, R5, R3, RZ, 0x3c, !PT ;  /* 0x0000000305057212 */ /* 0x008fc600078e3cff */
[----:B------:R0:W-:Y:S04]  /*1fc40*/  STL [R1+0x1c], R2 ;  /* 0x00001c0201007387 */ /* 0x0001e80000100800 */
[----:B------:R0:W-:Y:S01]  /*1fc50*/  STL [R1+0x28], R5 ;  /* 0x0000280501007387 */ /* 0x0001e20000100800 */
[----:B------:R-:W-:Y:S05]  /*1fc60*/  @!P2 BRA `(.L_x_539) ;  /* 0x0000000400f8a947 */ /* 0x000fea0003800000 */
.L_x_573:
[----:B------:R-:W-:Y:S05]  /*1fc70*/  YIELD ;  /* 0x0000000000007946 */ /* 0x000fea0003800000 */
[----:B------:R-:W-:Y:S04]  /*1fc80*/  BSSY B1, `(.L_x_559) ;  /* 0x0000070000017945 */ /* 0x000fe80003800000 */
[----:B-1----:R-:W-:Y:S05]  /*1fc90*/  @!P6 BRA `(.L_x_560) ;  /* 0x0000000400b8e947 */ /* 0x002fea0003800000 */
[----:B0-----:R-:W2:Y:S04]  /*1fca0*/  LDL R5, [R1+0x4] ;  /* 0x0000040001057983 */ /* 0x001ea80000100800 */
[----:B------:R-:W2:Y:S04]  /*1fcb0*/  LDL R4, [R1+0x1c] ;  /* 0x00001c0001047983 */ /* 0x000ea80000100800 */
[----:B------:R-:W3:Y:S01]  /*1fcc0*/  LDL R3, [R1+0x28] ;  /* 0x0000280001037983 */ /* 0x000ee20000100800 */
[----:B------:R-:W0:Y:S01]  /*1fcd0*/  S2R R2, SR_TID.X ;  /* 0x0000000000027919 */ /* 0x000e220000002100 */
[----:B------:R-:W-:Y:S01]  /*1fce0*/  BSSY B2, `(.L_x_561) ;  /* 0x0000007000027945 */ /* 0x000fe20003800000 */
[----:B0-----:R-:W-:-:S04]  /*1fcf0*/  LOP3.LUT R2, R2, 0x7f, RZ, 0xc0, !PT ;  /* 0x0000007f02027812 */ /* 0x001fc800078ec0ff */
[----:B------:R-:W-:Y:S02]  /*1fd00*/  ISETP.NE.AND P2, PT, R2, RZ, PT ;  /* 0x000000ff0200720c */ /* 0x000fe40003f45270 */
[----:B--2---:R-:W-:Y:S02]  /*1fd10*/  LEA R6, R4, R5, 0x3 ;  /* 0x0000000504067211 */ /* 0x004fe400078e18ff */
[----:B---3--:R-:W-:-:S04]  /*1fd20*/  SHF.L.U32 R5, R3, 0x1f, RZ ;  /* 0x0000001f03057819 */ /* 0x008fc800000006ff */
[----:B------:R-:W0:Y:S02]  /*1fd30*/  SYNCS.PHASECHK.TRANS64.TRYWAIT P1, [R6+URZ+0x388a0], R5 ;  /* 0x0388a005060075a7 */ /* 0x000e24000802017f */
[----:B0-----:R-:W-:Y:S05]  /*1fd40*/  @!P1 BRA `(.L_x_562) ;  /* 0x00000088000c9947 */ /* 0x001fea0003800000 */
.L_x_768:
[----:B------:R-:W-:Y:S05]  /*1fd50*/  BSYNC B2 ;  /* 0x0000000000027941 */ /* 0x000fea0003800000 */
.L_x_561:
        /* <DEDUP_REMOVED lines=9> */
.L_x_564:
[----:B------:R-:W-:Y:S05]  /*1fdf0*/  BSYNC B2 ;  /* 0x0000000000027941 */ /* 0x000fea0003800000 */
.L_x_563:
[----:B------:R-:W2:Y:S04]  /*1fe00*/  LDL R3, [R1+0x4] ;  /* 0x0000040001037983 */ /* 0x000ea80000100800 */
[----:B------:R-:W2:Y:S01]  /*1fe10*/  LDL R2, [R1+0x1c] ;  /* 0x00001c0001027983 */ /* 0x000ea20000100800 */
[----:B------:R-:W-:Y:S01]  /*1fe20*/  IMAD.MOV.U32 R11, RZ, RZ, RZ ;  /* 0x000000ffff0b7224 */ /* 0x000fe200078e00ff */
[----:B------:R-:W-:Y:S01]  /*1fe30*/  UIADD3 UR4, UP0, UR44, 0x570, URZ ;  /* 0x000005702c047890 */ /* 0x000fe2000ff1e03f */
[----:B------:R-:W-:Y:S01]  /*1fe40*/  PLOP3.LUT P1, PT, PT, PT, PT, 0x80, 0x0 ;  /* 0x000000000000781c */ /* 0x000fe20003f2f070 */
[----:B------:R-:W-:Y:S01]  /*1fe50*/  UMOV UR6, 0x0 ;  /* 0x0000000000067882 */ /* 0x000fe20000000000 */
[----:B------:R-:W-:Y:S01]  /*1fe60*/  UMOV UR7, 0x12f00000 ;  /* 0x12f0000000077882 */ /* 0x000fe20000000000 */
[----:B------:R-:W-:Y:S01]  /*1fe70*/  R2UR UR10, R11 ;  /* 0x000000000b0a72ca */ /* 0x000fe200000e0000 */
[----:B------:R-:W-:Y:S01]  /*1fe80*/  UIADD3.X UR5, URZ, UR45, URZ, UP0, !UPT ;  /* 0x0000002d3f057290 */ /* 0x000fe200087fe43f */
[----:B--2---:R-:W-:Y:S01]  /*1fe90*/  IMAD R4, R2, 0x8000, R3 ;  /* 0x0000800002047824 */ /* 0x004fe200078e0203 */
[----:B------:R-:W-:Y:S01]  /*1fea0*/  LEA R3, R7, R10, 0x7 ;  /* 0x0000000a07037211 */ /* 0x000fe200078e38ff */
[----:B------:R-:W-:-:S02]  /*1feb0*/  VIADD R2, R6, 0x38890 ;  /* 0x0003889006027836 */ /* 0x000fc40000000000 */
[----:B------:R-:W-:-:S09]  /*1fec0*/  VIADD R8, R4, 0x28400 ;  /* 0x0002840004087836 */ /* 0x000fd20000000000 */
.L_x_565:
        /* <DEDUP_REMOVED lines=12> */
[----:B------:R-:W-:Y:S01]  /*1ff90*/  UMOV UR6, 0x0 ;  /* 0x0000000000067882 */ /* 0x000fe20000000000 */
[----:B------:R-:W-:Y:S01]  /*1ffa0*/  IADD3 R8, R4, 0x2c400, RZ ;  /* 0x0002c40004087810 */ /* 0x000fe20007ffe0ff */
[----:B------:R-:W-:Y:S01]  /*1ffb0*/  UMOV UR7, 0x12f00000 ;  /* 0x12f0000000077882 */ /* 0x000fe20000000000 */
[----:B------:R-:W-:-:S15]  /*1ffc0*/  R2UR UR10, R14 ;  /* 0x000000000e0a72ca */ /* 0x000fde00000e0000 */
.L_x_566:
        /* <DEDUP_REMOVED lines=13> */
.L_x_769:
[----:B------:R-:W-:Y:S05]  /*200a0*/  BSYNC B2 ;  /* 0x0000000000027941 */ /* 0x000fea0003800000 */
.L_x_567:
[----:B------:R-:W-:Y:S01]  /*200b0*/  BSSY B2, `(.L_x_569) ;  /* 0x000000b000027945 */ /* 0x000fe20003800000 */
[----:B------:R-:W-:Y:S02]  /*200c0*/  IMAD.MOV.U32 R12, RZ, RZ, 0x0 ;  /* 0x00000000ff0c7424 */ /* 0x000fe400078e00ff */
[----:B------:R-:W-:Y:S01]  /*200d0*/  IMAD.MOV.U32 R13, RZ, RZ, 0x12f00000 ;  /* 0x12f00000ff0d7424 */ /* 0x000fe200078e00ff */
[----:B------:R-:W-:Y:S06]  /*200e0*/  @P2 BRA `(.L_x_570) ;  /* 0x00000000001c2947 */ /* 0x000fec0003800000 */
[----:B------:R-:W2:Y:S02]  /*200f0*/  S2R R2, SR_TID.X ;  /* 0x0000000000027919 */ /* 0x000ea40000002100 */
[----:B--2---:R-:W-:Y:S01]  /*20100*/  LOP3.LUT R8, R2, 0x1f, RZ, 0xc0, !PT ;  /* 0x0000001f02087812 */ /* 0x004fe200078ec0ff */
[----:B------:R-:W-:-:S03]  /*20110*/  IMAD.MOV.U32 R2, RZ, RZ, 0x8000 ;  /* 0x00008000ff027424 */ /* 0x000fc600078e00ff */
[----:B------:R-:W-:Y:S01]  /*20120*/  ISETP.NE.AND P1, PT, R8, RZ, PT ;  /* 0x000000ff0800720c */ /* 0x000fe20003f25270 */
[----:B------:R2:W-:-:S12]  /*20130*/  SYNCS.ARRIVE.TRANS64 RZ, [R6+URZ+0x388b0], R2 ;  /* 0x0388b00206ff79a7 */ /* 0x0005d8000800003f */
[----:B--2---:R-:W-:Y:S05]  /*20140*/  @!P1 BRA `(.L_x_570) ;  /* 0x0000000000049947 */ /* 0x004fea0003800000 */
[----:B------:R-:W-:Y:S01]  /*20150*/  BPT.TRAP 0x1 ;  /* 0x000000040000795c */ /* 0x000fe20000300000 */
.L_x_570:
[----:B------:R-:W-:Y:S05]  /*20160*/  BSYNC B2 ;  /* 0x0000000000027941 */ /* 0x000fea0003800000 */
.L_x_569:
[----:B------:R-:W-:Y:S01]  /*20170*/  R2UR UR10, R11 ;  /* 0x000000000b0a72ca */ /* 0x000fe200000e0000 */
[----:B------:R-:W-:Y:S01]  /*20180*/  UIADD3 UR4, UP0, UR44, 0x670, URZ ;  /* 0x000006702c047890 */ /* 0x000fe2000ff1e03f */
[----:B------:R-:W-:Y:S01]  /*20190*/  R2UR UR6, R12 ;  /* 0x000000000c0672ca */ /* 0x000fe200000e0000 */
[----:B------:R-:W-:Y:S01]  /*201a0*/  VIADD R2, R4, 0x10400 ;  /* 0x0001040004027836 */ /* 0x000fe20000000000 */
[----:B------:R-:W-:Y:S01]  /*201b0*/  R2UR UR7, R13 ;  /* 0x000000000d0772ca */ /* 0x000fe200000e0000 */
[----:B------:R-:W-:Y:S01]  /*201c0*/  UIADD3.X UR5, URZ, UR45, URZ, UP0, !UPT ;  /* 0x0000002d3f057290 */ /* 0x000fe200087fe43f */
[----:B------:R-:W-:Y:S02]  /*201d0*/  PLOP3.LUT P1, PT, PT, PT, PT, 0x80, 0x0 ;  /* 0x000000000000781c */ /* 0x000fe40003f2f070 */
[----:B01----:R-:W-:-:S11]  /*201e0*/  IADD3 R6, R6, 0x388b0, RZ ;  /* 0x000388b006067810 */ /* 0x003fd60007ffe0ff */
.L_x_571:
        /* <DEDUP_REMOVED lines=15> */
.L_x_572:
        /* <DEDUP_REMOVED lines=10> */
.L_x_560:
[----:B------:R-:W-:Y:S05]  /*20380*/  BSYNC B1 ;  /* 0x0000000000017941 */ /* 0x000fea0003800000 */
.L_x_559:
[----:B0-----:R-:W2:Y:S04]  /*20390*/  LDL.LU R2, [R1+0x1c] ;  /* 0x00001c0001027983 */ /* 0x001ea80000300800 */
[----:B------:R-:W3:Y:S01]  /*203a0*/  LDL.LU R5, [R1+0x28] ;  /* 0x0000280001057983 */ /* 0x000ee20000300800 */
[C---:B------:R-:W-:Y:S02]  /*203b0*/  ISETP.GT.AND P2, PT, R7.reuse, R9, PT ;  /* 0x000000090700720c */ /* 0x040fe40003f44270 */
[----:B------:R-:W-:Y:S01]  /*203c0*/  IADD3 R7, R7, -0x1, RZ ;  /* 0xffffffff07077810 */ /* 0x000fe20007ffe0ff */
[----:B--2---:R-:W-:-:S05]  /*203d0*/  VIADD R2, R2, 0x1 ;  /* 0x0000000102027836 */ /* 0x004fca0000000000 */
[----:B------:R-:W-:-:S04]  /*203e0*/  ISETP.NE.AND P1, PT, R2, 0x2, PT ;  /* 0x000000020200780c */ /* 0x000fc80003f25270 */
[----:B------:R-:W-:Y:S02]  /*203f0*/  SEL R3, RZ, 0x1, P1 ;  /* 0x00000001ff037807 */ /* 0x000fe40000800000 */
[----:B------:R-:W-:Y:S02]  /*20400*/  SEL R2, R2, RZ, P1 ;  /* 0x000000ff02027207 */ /* 0x000fe40000800000 */
[----:B---3--:R-:W-:-:S05]  /*20410*/  LOP3.LUT R5, R5, R3, RZ, 0x3c, !PT ;  /* 0x0000000305057212 */ /* 0x008fca00078e3cff */
[----:B------:R1:W-:Y:S04]  /*20420*/  STL [R1+0x28], R5 ;  /* 0x0000280501007387 */ /* 0x0003e80000100800 */
[----:B------:R1:W-:Y:S01]  /*20430*/  STL [R1+0x1c], R2 ;  /* 0x00001c0201007387 */ /* 0x0003e20000100800 */
[----:B------:R-:W-:Y:S05]  /*20440*/  @P2 BRA `(.L_x_573) ;  /* 0xfffffff800082947 */ /* 0x000fea000383ffff */
.L_x_539:
[----:B------:R-:W-:Y:S05]  /*20450*/  BSYNC B0 ;  /* 0x0000000000007941 */ /* 0x000fea0003800000 */
.L_x_538:
[----:B01----:R-:W2:Y:S01]  /*20460*/  LDL R2, [R1+0x5c] ;  /* 0x00005c0001027983 */ /* 0x003ea20000100800 */
[----:B------:R-:W-:Y:S05]  /*20470*/  @!P0 WARPSYNC.ALL ;  /* 0x0000000000008948 */ /* 0x000fea0003800000 */
[----:B------:R-:W-:Y:S01]  /*20480*/  @!P0 BAR.SYNC.DEFER_BLOCKING 0xc, 0x180 ;  /* 0x0306000000008b1d */ /* 0x000fe20000010000 */
[----:B--2---:R-:W-:-:S13]  /*20490*/  ISETP.GT.AND P0, PT, R2, RZ, PT ;  /* 0x000000ff0200720c */ /* 0x004fda0003f04270 */
        /* <DEDUP_REMOVED lines=8> */
[----:B------:R-:W0:Y:S02]  /*20520*/  FLO.U32 R0, UR4 ;  /* 0x0000000400007d00 */ /* 0x000e2400080e0000 */
[----:B0-----:R-:W-:-:S06]  /*20530*/  ISETP.EQ.U32.AND P0, PT, R0, R2, PT ;  /* 0x000000020000720c */ /* 0x001fcc0003f02070 */
[----:B------:R-:W1:Y:S07]  /*20540*/  POPC R2, UR4 ;  /* 0x0000000400027d09 */ /* 0x000e6e0008000000 */
[----:B-1----:R-:W2:Y:S04]  /*20550*/  @P0 ATOMG.E.ADD.STRONG.GPU PT, R2, desc[UR42][R4.64], R2 ;  /* 0x00000002040209a8 */ /* 0x002ea800081ee1ea */
[----:B--2---:R0:W1:Y:S02]  /*20560*/  SHFL.IDX PT, R2, R2, R0, 0x1f ;  /* 0x00001f0002027589 */ /* 0x00406400000e0000 */
[----:B0-----:R-:W0:Y:S02]  /*20570*/  S2R R0, SR_LTMASK ;  /* 0x0000000000007919 */ /* 0x001e240000003900 */
[----:B0-----:R-:W-:-:S06]  /*20580*/  LOP3.LUT R0, R0, UR4, RZ, 0xc0, !PT ;  /* 0x0000000400007c12 */ /* 0x001fcc000f8ec0ff */
[----:B------:R-:W1:Y:S02]  /*20590*/  POPC R0, R0 ;  /* 0x0000000000007309 */ /* 0x000e640000000000 */
[----:B-1----:R-:W-:Y:S01]  /*205a0*/  IADD3 R16, R2, UR37, R0 ;  /* 0x0000002502107c10 */ /* 0x002fe2000fffe000 */
[----:B------:R-:W-:Y:S06]  /*205b0*/  BRA `(.L_x_575) ;  /* 0x0000004000c47947 */ /* 0x000fec0003800000 */
.L_x_574:
[----:B------:R-:W2:Y:S01]  /*205c0*/  LDL R0, [R1+0x4] ;  /* 0x0000040001007983 */ /* 0x000ea20000100800 */
[----:B------:R-:W-:Y:S01]  /*205d0*/  BSSY B6, `(.L_x_576) ;  /* 0x0000014000067945 */ /* 0x000fe20003800000 */
[----:B--2---:R-:W-:-:S05]  /*205e0*/  VIADD R0, R0, 0x28400 ;  /* 0x0002840000007836 */ /* 0x004fca0000000000 */
[----:B------:R-:W-:-:S13]  /*205f0*/  LOP3.LUT P0, RZ, R0, 0x3ff, RZ, 0xc0, !PT ;  /* 0x000003ff00ff7812 */ /* 0x000fda000780c0ff */
[----:B------:R-:W-:Y:S05]  /*20600*/  @!P0 BRA `(.L_x_577) ;  /* 0x0000000000408947 */ /* 0x000fea0003800000 */
[----:B------:R-:W-:Y:S01]  /*20610*/  MOV R2, 0x0 ;  /* 0x0000000000027802 */ /* 0x000fe20000000f00 */
[----:B------:R-:W-:Y:S01]  /*20620*/  ULDC.64 UR6, c[0x4][0x198] ;  /* 0x0100660000067ab9 */ /* 0x000fe20000000a00 */
[----:B------:R-:W-:Y:S01]  /*20630*/  ULDC.64 UR8, c[0x4][0x1a0] ;  /* 0x0100680000087ab9 */ /* 0x000fe20000000a00 */
[----:B------:R-:W-:Y:S01]  /*20640*/  ULDC.64 UR4, c[0x4][0xe8] ;  /* 0x01003a0000047ab9 */ /* 0x000fe20000000a00 */
[----:B------:R-:W-:Y:S01]  /*20650*/  IMAD.U32 R4, RZ, RZ, UR6 ;  /* 0x00000006ff047e24 */ /* 0x000fe2000f8e00ff */
[----:B------:R-:W-:Y:S01]  /*20660*/  MOV R6, UR8 ;  /* 0x0000000800067c02 */ /* 0x000fe20008000f00 */
[----:B------:R-:W0:Y:S01]  /*20670*/  LDC.64 R2, c[0x4][R2] ;  /* 0x0100000002027b82 */ /* 0x000e220000000a00 */
[----:B------:R-:W-:Y:S01]  /*20680*/  IMAD.U32 R5, RZ, RZ, UR7 ;  /* 0x00000007ff057e24 */ /* 0x000fe2000f8e00ff */
[----:B------:R-:W-:Y:S01]  /*20690*/  MOV R8, 0x70 ;  /* 0x0000007000087802 */ /* 0x000fe20000000f00 */
[----:B------:R-:W-:Y:S02]  /*206a0*/  IMAD.U32 R7, RZ, RZ, UR9 ;  /* 0x00000009ff077e24 */ /* 0x000fe4000f8e00ff */
[----:B------:R-:W-:-:S02]  /*206b0*/  IMAD.U32 R10, RZ, RZ, UR4 ;  /* 0x00000004ff0a7e24 */ /* 0x000fc4000f8e00ff */
[----:B------:R-:W-:Y:S02]  /*206c0*/  IMAD.U32 R11, RZ, RZ, UR5 ;  /* 0x00000005ff0b7e24 */ /* 0x000fe4000f8e00ff */
[----:B------:R-:W-:Y:S02]  /*206d0*/  IMAD.MOV.U32 R12, RZ, RZ, 0x1 ;  /* 0x00000001ff0c7424 */ /* 0x000fe400078e00ff */
[----:B------:R-:W-:-:S07]  /*206e0*/  IMAD.MOV.U32 R13, RZ, RZ, RZ ;  /* 0x000000ffff0d7224 */ /* 0x000fce00078e00ff */
[----:B------:R-:W-:-:S07]  /*206f0*/  LEPC R20, `(.L_x_577) ;  /* 0x000000001014794e */ /* 0x000fce0000000000 */
[----:B0-----:R-:W-:Y:S05]  /*20700*/  CALL.ABS.NOINC R2 ;  /* 0x0000000002007343 */ /* 0x001fea0003c00000 */
.L_x_577:
[----:B------:R-:W-:Y:S05]  /*20710*/  BSYNC B6 ;  /* 0x0000000000067941 */ /* 0x000fea0003800000 */
.L_x_576:
[----:B------:R-:W2:Y:S04]  /*20720*/  LDL R0, [R1+0x4] ;  /* 0x0000040001007983 */ /* 0x000ea80000100800 */
[----:B------:R-:W3:Y:S01]  /*20730*/  LDL.LU R2, [R1+0x34] ;  /* 0x0000340001027983 */ /* 0x000ee20000300800 */
[----:B------:R-:W-:Y:S01]  /*20740*/  BSSY B6, `(.L_x_578) ;  /* 0x0000017000067945 */ /* 0x000fe20003800000 */
[----:B--2---:R-:W-:Y:S01]  /*20750*/  VIADD R0, R0, 0x10400 ;  /* 0x0001040000007836 */ /* 0x004fe20000000000 */
[----:B---3--:R-:W-:-:S04]  /*20760*/  LOP3.LUT R2, R2, 0xfffffffe, RZ, 0xc0, !PT ;  /* 0xfffffffe02027812 */ /* 0x008fc800078ec0ff */
[----:B------:R-:W-:-:S13]  /*20770*/  LOP3.LUT P0, RZ, R0, 0x3ff, RZ, 0xc0, !PT ;  /* 0x000003ff00ff7812 */ /* 0x000fda000780c0ff */
[----:B------:R-:W-:-:S05]  /*20780*/  @P0 LOP3.LUT R2, R2, 0x1, RZ, 0xfc, !PT ;  /* 0x0000000102020812 */ /* 0x000fca00078efcff */
[----:B------:R0:W-:Y:S01]  /*20790*/  STL [R1+0x34], R2 ;  /* 0x0000340201007387 */ /* 0x0001e20000100800 */
[----:B------:R-:W-:Y:S05]  /*207a0*/  @!P0 BRA `(.L_x_579) ;  /* 0x0000000000408947 */ /* 0x000fea0003800000 */
[----:B0-----:R-:W-:Y:S01]  /*207b0*/  MOV R2, 0x0 ;  /* 0x0000000000027802 */ /* 0x001fe20000000f00 */
[----:B------:R-:W-:Y:S01]  /*207c0*/  ULDC.64 UR6, c[0x4][0x198] ;  /* 0x0100660000067ab9 */ /* 0x000fe20000000a00 */
[----:B------:R-:W-:Y:S01]  /*207d0*/  ULDC.64 UR8, c[0x4][0x1a0] ;  /* 0x0100680000087ab9 */ /* 0x000fe20000000a00 */
[----:B------:R-:W-:Y:S01]  /*207e0*/  ULDC.64 UR4, c[0x4][0xf0] ;  /* 0x01003c0000047ab9 */ /* 0x000fe20000000a00 */
[----:B------:R-:W-:Y:S01]  /*207f0*/  MOV R4, UR6 ;  /* 0x0000000600047c02 */ /* 0x000fe20008000f00 */
[----:B------:R-:W-:Y:S01]  /*20800*/  IMAD.U32 R5, RZ, RZ, UR7 ;  /* 0x00000007ff057e24 */ /* 0x000fe2000f8e00ff */
[----:B------:R-:W0:Y:S01]  /*20810*/  LDC.64 R2, c[0x4][R2] ;  /* 0x0100000002027b82 */ /* 0x000e220000000a00 */
[----:B------:R-:W-:Y:S01]  /*20820*/  IMAD.U32 R6, RZ, RZ, UR8 ;  /* 0x00000008ff067e24 */ /* 0x000fe2000f8e00ff */
[----:B------:R-:W-:Y:S01]  /*20830*/  MOV R10, UR4 ;  /* 0x00000004000a7c02 */ /* 0x000fe20008000f00 */
[----:B------:R-:W-:Y:S01]  /*20840*/  IMAD.U32 R7, RZ, RZ, UR9 ;  /* 0x00000009ff077e24 */ /* 0x000fe2000f8e00ff */
[----:B------:R-:W-:Y:S01]  /*20850*/  MOV R13, RZ ;  /* 0x000000ff000d7202 */ /* 0x000fe20000000f00 */
[----:B------:R-:W-:-:S02]  /*20860*/  IMAD.U32 R11, RZ, RZ, UR5 ;  /* 0x00000005ff0b7e24 */ /* 0x000fc4000f8e00ff */
[----:B------:R-:W-:Y:S02]  /*20870*/  IMAD.MOV.U32 R8, RZ, RZ, 0x70 ;  /* 0x00000070ff087424 */ /* 0x000fe400078e00ff */
[----:B------:R-:W-:-:S07]  /*20880*/  IMAD.MOV.U32 R12, RZ, RZ, 0x1 ;  /* 0x00000001ff0c7424 */ /* 0x000fce00078e00ff */
[----:B------:R-:W-:-:S07]  /*20890*/  LEPC R20, `(.L_x_579) ;  /* 0x000000001014794e */ /* 0x000fce0000000000 */
[----:B0-----:R-:W-:Y:S05]  /*208a0*/  CALL.ABS.NOINC R2 ;  /* 0x0000000002007343 */ /* 0x001fea0003c00000 */
.L_x_579:
[----:B------:R-:W-:Y:S05]  /*208b0*/  BSYNC B6 ;  /* 0x0000000000067941 */ /* 0x000fea0003800000 */
.L_x_578:
[----:B0-----:R-:W2:Y:S01]  /*208c0*/  LDL R2, [R1+0x4] ;  /* 0x0000040001027983 */ /* 0x001ea20000100800 */
[----:B------:R-:W-:Y:S01]  /*208d0*/  BSSY B6, `(.L_x_580) ;  /* 0x0000015000067945 */ /* 0x000fe20003800000 */
[----:B--2---:R-:W-:-:S05]  /*208e0*/  VIADD R0, R2, 0x400 ;  /* 0x0000040002007836 */ /* 0x004fca0000000000 */
[----:B------:R0:W-:Y:S01]  /*208f0*/  STL [R1+0x8], R0 ;  /* 0x0000080001007387 */ /* 0x0001e20000100800 */
[----:B------:R-:W-:-:S13]  /*20900*/  LOP3.LUT P0, RZ, R0, 0x3ff, RZ, 0xc0, !PT ;  /* 0x000003ff00ff7812 */ /* 0x000fda000780c0ff */
[----:B0-----:R-:W-:Y:S05]  /*20910*/  @!P0 BRA `(.L_x_581) ;  /* 0x0000000000408947 */ /* 0x001fea0003800000 */
        /* <DEDUP_REMOVED lines=16> */
.L_x_581:
[----:B------:R-:W-:Y:S05]  /*20a20*/  BSYNC B6 ;  /* 0x0000000000067941 */ /* 0x000fea0003800000 */
.L_x_580:
[----:B------:R-:W2:Y:S01]  /*20a30*/  LDL R2, [R1+0x34] ;  /* 0x0000340001027983 */ /* 0x000ea20000100800 */
[----:B------:R-:W-:Y:S01]  /*20a40*/  BSSY B6, `(.L_x_582) ;  /* 0x0000013000067945 */ /* 0x000fe20003800000 */
[----:B--2---:R-:W-:-:S13]  /*20a50*/  LOP3.LUT P6, RZ, R2, 0x1, RZ, 0xc0, !PT ;  /* 0x0000000102ff7812 */ /* 0x004fda00078cc0ff */
        /* <DEDUP_REMOVED lines=9> */
[----:B------:R-:W-:Y:S01]  /*20af0*/  MOV R11, UR9 ;  /* 0x00000009000b7c02 */ /* 0x000fe20008000f00 */
[----:B------:R-:W-:Y:S02]  /*20b00*/  IMAD.U32 R7, RZ, RZ, UR7 ;  /* 0x00000007ff077e24 */ /* 0x000fe4000f8e00ff */
[----:B------:R-:W-:-:S02]  /*20b10*/  IMAD.U32 R10, RZ, RZ, UR8 ;  /* 0x00000008ff0a7e24 */ /* 0x000fc4000f8e00ff */
[----:B------:R-:W-:Y:S02]  /*20b20*/  IMAD.MOV.U32 R8, RZ, RZ, 0x70 ;  /* 0x00000070ff087424 */ /* 0x000fe400078e00ff */
[----:B------:R-:W-:Y:S02]  /*20b30*/  IMAD.MOV.U32 R12, RZ, RZ, 0x1 ;  /* 0x00000001ff0c7424 */ /* 0x000fe400078e00ff */
[----:B------:R-:W-:-:S07]  /*20b40*/  IMAD.MOV.U32 R13, RZ, RZ, RZ ;  /* 0x000000ffff0d7224 */ /* 0x000fce00078e00ff */
[----:B------:R-:W-:-:S07]  /*20b50*/  LEPC R20, `(.L_x_583) ;  /* 0x000000001014794e */ /* 0x000fce0000000000 */
[----:B0-----:R-:W-:Y:S05]  /*20b60*/  CALL.ABS.NOINC R2 ;  /* 0x0000000002007343 */ /* 0x001fea0003c00000 */
.L_x_583:
[----:B------:R-:W-:Y:S05]  /*20b70*/  BSYNC B6 ;  /* 0x0000000000067941 */ /* 0x000fea0003800000 */
.L_x_582:
[----:B------:R-:W2:Y:S01]  /*20b80*/  LDL.LU R2, [R1] ;  /* 0x0000000001027983 */ /* 0x000ea20000300800 */
[----:B------:R-:W-:-:S03]  /*20b90*/  ULDC.64 UR4, c[0x0][0x9f8] ;  /* 0x00027e0000047ab9 */ /* 0x000fc60000000a00 */
[----:B------:R-:W3:Y:S04]  /*20ba0*/  LDL.LU R0, [R1+0x20] ;  /* 0x0000200001007983 */ /* 0x000ee80000300800 */
[----:B------:R-:W4:Y:S01]  /*20bb0*/  LDL R9, [R1+0x30] ;  /* 0x0000300001097983 */ /* 0x000f220000100800 */
[----:B------:R-:W-:-:S04]  /*20bc0*/  ISETP.NE.U32.AND P0, PT, RZ, UR4, PT ;  /* 0x00000004ff007c0c */ /* 0x000fc8000bf05070 */
[----:B------:R-:W-:-:S13]  /*20bd0*/  ISETP.NE.AND.EX P0, PT, RZ, UR5, PT, P0 ;  /* 0x00000005ff007c0c */ /* 0x000fda000bf05300 */
[----:B--2---:R-:W-:-:S04]  /*20be0*/  @P0 IADD3 R2, P1, R2, UR4, RZ ;  /* 0x0000000402020c10 */ /* 0x004fc8000ff3e0ff */
[----:B---3--:R-:W-:Y:S01]  /*20bf0*/  @P0 IADD3.X R3, R0, UR5, RZ, P1, !PT ;  /* 0x0000000500030c10 */ /* 0x008fe20008ffe4ff */
[----:B------:R-:W-:-:S04]  /*20c00*/  ULDC.64 UR4, c[0x0][0xa08] ;  /* 0x0002820000047ab9 */ /* 0x000fc80000000a00 */
[----:B----4-:R0:W2:Y:S02]  /*20c10*/  @P0 LDG.E R9, desc[UR42][R2.64] ;  /* 0x0000002a02090981 */ /* 0x0100a4000c1e1900 */
[----:B0-----:R-:W0:Y:S01]  /*20c20*/  LDC.64 R2, c[0x0][0x418] ;  /* 0x00010600ff027b82 */ /* 0x001e220000000a00 */
[----:B--2---:R-:W-:Y:S01]  /*20c30*/  SHF.R.S32.HI R10, RZ, 0x1f, R9 ;  /* 0x0000001fff0a7819 */ /* 0x004fe20000011409 */
[----:B------:R1:W-:Y:S01]  /*20c40*/  @P0 STL [R1+0x30], R9 ;  /* 0x0000300901000387 */ /* 0x0003e20000100800 */
[----:B0-----:R-:W-:Y:S01]  /*20c50*/  LOP3.LUT P0, RZ, R2, UR4, RZ, 0xfc, !PT ;  /* 0x0000000402ff7c12 */ /* 0x001fe2000f80fcff */
[----:B------:R-:W-:Y:S02]  /*20c60*/  UMOV UR4, 0xffffffff ;  /* 0xffffffff00047882 */ /* 0x000fe40000000000 */
[----:B------:R1:W-:Y:S01]  /*20c70*/  STL [R1+0x38], R10 ;  /* 0x0000380a01007387 */ /* 0x0003e20000100800 */
[----:B------:R-:W-:-:S04]  /*20c80*/  LOP3.LUT P0, RZ, R3, UR5, RZ, 0xfc, P0 ;  /* 0x0000000503ff7c12 */ /* 0x000fc8000800fcff */
[----:B------:R-:W-:Y:S01]  /*20c90*/  SEL R0, R9, RZ, !P0 ;  /* 0x000000ff09007207 */ /* 0x000fe20004000000 */
[----:B------:R-:W-:Y:S08]  /*20ca0*/  BRA.DIV UR4, `(.L_x_584) ;  /* 0x0000007a045c7947 */ /* 0x000ff0000b800000 */
[----:B------:R-:W0:Y:S02]  /*20cb0*/  S2R R4, SR_TID.X ;  /* 0x0000000000047919 */ /* 0x000e240000002100 */
[----:B0-----:R-:W-:-:S04]  /*20cc0*/  SHF.R.U32.HI R4, RZ, 0x5, R4 ;  /* 0x00000005ff047819 */ /* 0x001fc80000011604 */
[----:B------:R-:W-:-:S05]  /*20cd0*/  LOP3.LUT R4, R4, 0x3, RZ, 0xc0, !PT ;  /* 0x0000000304047812 */ /* 0x000fca00078ec0ff */
[----:B------:R0:W2:Y:S02]  /*20ce0*/  SHFL.IDX PT, R14, R4, RZ, 0x1f ;  /* 0x00001fff040e7589 */ /* 0x0000a400000e0000 */
.L_x_772:
[----:B0-----:R-:W3:Y:S01]  /*20cf0*/  LDL.LU R4, [R1+0x34] ;  /* 0x0000340001047983 */ /* 0x001ee20000300800 */
[----:B------:R-:W-:Y:S02]  /*20d00*/  PLOP3.LUT P1, PT, PT, PT, PT, 0x8, 0x0 ;  /* 0x000000000000781c */ /* 0x000fe40003f2e170 */
[----:B--2---:R-:W-:Y:S01]  /*20d10*/  ISETP.NE.AND P0, PT, R14, RZ, PT ;  /* 0x000000ff0e00720c */ /* 0x004fe20003f05270 */
[----:B------:R0:W-:Y:S01]  /*20d20*/  STL [R1], R0 ;  /* 0x0000000001007387 */ /* 0x0001e20000100800 */
[----:B---3--:R-:W-:-:S09]  /*20d30*/  LOP3.LUT R4, R4, 0xfffffffe, RZ, 0xc0, !PT ;  /* 0xfffffffe04047812 */ /* 0x008fd200078ec0ff */
[----:B------:R-:W-:-:S05]  /*20d40*/  @P1 LOP3.LUT R4, R4, 0x1, RZ, 0xfc, !PT ;  /* 0x0000000104041812 */ /* 0x000fca00078efcff */
[----:B------:R0:W-:Y:S01]  /*20d50*/  STL [R1+0x34], R4 ;  /* 0x0000340401007387 */ /* 0x0001e20000100800 */
[----:B------:R-:W-:Y:S05]  /*20d60*/  @P0 BRA `(.L_x_585) ;  /* 0x0000000400a40947 */ /* 0x000fea0003800000 */
[----:B------:R-:W-:-:S03]  /*20d70*/  UMOV UR4, 0xffffffff ;  /* 0xffffffff00047882 */ /* 0x000fc60000000000 */
[----:B------:R-:W-:Y:S05]  /*20d80*/  BRA.DIV UR4, `(.L_x_586) ;  /* 0x0000007a04587947 */ /* 0x000fea000b800000 */
[----:B------:R-:W-:-:S13]  /*20d90*/  ELECT P6, URZ, PT ;  /* 0x00000000003f782f */ /* 0x000fda00038c0000 */
.L_x_775:
[----:B------:R-:W-:Y:S05]  /*20da0*/  @!P6 BRA `(.L_x_585) ;  /* 0x000000040094e947 */ /* 0x000fea0003800000 */
[----:B0-----:R-:W2:Y:S01]  /*20db0*/  LDL R0, [R1+0x68] ;  /* 0x0000680001007983 */ /* 0x001ea20000100800 */
[----:B------:R-:W-:-:S04]  /*20dc0*/  ISETP.NE.U32.AND P0, PT, R2, RZ, PT ;  /* 0x000000ff0200720c */ /* 0x000fc80003f05070 */
[----:B------:R-:W-:Y:S02]  /*20dd0*/  ISETP.NE.AND.EX P0, PT, R3, RZ, PT, P0 ;  /* 0x000000ff0300720c */ /* 0x000fe40003f05300 */
[----:B--2---:R-:W-:-:S11]  /*20de0*/  LEA.HI.SX32 R4, R0, 0xffffffff, 0x19 ;  /* 0xffffffff00047811 */ /* 0x004fd600078fcaff */
[----:B------:R-:W-:Y:S05]  /*20df0*/  @!P0 BRA `(.L_x_587) ;  /* 0x00000000004c8947 */ /* 0x000fea0003800000 */
[----:B------:R-:W0:Y:S01]  /*20e00*/  LDC R8, c[0x0][0x43c] ;  /* 0x00010f00ff087b82 */ /* 0x000e220000000800 */
[----:B------:R-:W-:Y:S01]  /*20e10*/  MOV R0, R4 ;  /* 0x0000000400007202 */ /* 0x000fe20000000f00 */
[----:B------:R-:W-:Y:S01]  /*20e20*/  ULDC.64 UR4, c[0x0][0x428] ;  /* 0x00010a0000047ab9 */ /* 0x000fe20000000a00 */
[----:B0-----:R-:W-:-:S13]  /*20e30*/  ISETP.NE.AND P0, PT, R8, 0x1, PT ;  /* 0x000000010800780c */ /* 0x001fda0003f05270 */
[----:B------:R-:W0:Y:S02]  /*20e40*/  @P0 LDC.64 R6, c[0x0][0x440] ;  /* 0x00011000ff060b82 */ /* 0x000e240000000a00 */
[----:B0-----:R-:W-:-:S05]  /*20e50*/  @P0 IMAD.HI.U32 R6, R4, R6, RZ ;  /* 0x0000000604060227 */ /* 0x001fca00078e00ff */
[----:B------:R-:W-:-:S04]  /*20e60*/  @P0 SHF.R.U32.HI R0, RZ, R7, R6 ;  /* 0x00000007ff000219 */ /* 0x000fc80000011606 */
[--C-:B------:R-:W-:Y:S01]  /*20e70*/  SHF.R.S32.HI R7, RZ, 0x1f, R0.reuse ;  /* 0x0000001fff077819 */ /* 0x100fe20000011400 */
[--C-:B------:R-:W-:Y:S02]  /*20e80*/  IMAD.MOV R5, RZ, RZ, -R0.reuse ;  /* 0x000000ffff057224 */ /* 0x100fe400078e0a00 */
[----:B------:R-:W-:Y:S02]  /*20e90*/  IMAD.MOV.U32 R6, RZ, RZ, R0 ;  /* 0x000000ffff067224 */ /* 0x000fe400078e0000 */
[----:B------:R-:W-:Y:S02]  /*20ea0*/  IMAD R4, R8, R5, R4 ;  /* 0x0000000508047224 */ /* 0x000fe400078e0204 */
[----:B------:R-:W-:Y:S02]  /*20eb0*/  IMAD R5, R10, UR4, RZ ;  /* 0x000000040a057c24 */ /* 0x000fe4000f8e02ff */
[----:B------:R-:W-:-:S04]  /*20ec0*/  IMAD.WIDE.U32 R6, R9, UR4, R6 ;  /* 0x0000000409067c25 */ /* 0x000fc8000f8e0006 */
[----:B------:R-:W-:Y:S01]  /*20ed0*/  IMAD R0, R9, UR5, R5 ;  /* 0x0000000509007c24 */ /* 0x000fe2000f8e0205 */
[----:B------:R-:W-:-:S03]  /*20ee0*/  LEA R2, P0, R6, R2, 0x2 ;  /* 0x0000000206027211 */ /* 0x000fc600078010ff */
[----:B------:R-:W-:-:S05]  /*20ef0*/  IMAD.IADD R0, R7, 0x1, R0 ;  /* 0x0000000107007824 */ /* 0x000fca00078e0200 */
[----:B------:R-:W-:-:S05]  /*20f00*/  LEA.HI.X R3, R6, R3, R0, 0x2, P0 ;  /* 0x0000000306037211 */ /* 0x000fca00000f1400 */
[----:B------:R-:W2:Y:S04]  /*20f10*/  LDG.E R0, desc[UR42][R2.64] ;  /* 0x0000002a02007981 */ /* 0x000ea8000c1e1900 */
[----:B--2---:R0:W-:Y:S02]  /*20f20*/  STL [R1], R0 ;  /* 0x0000000001007387 */ /* 0x0041e40000100800 */
.L_x_587:
[----:B-1----:R-:W2:Y:S04]  /*20f30*/  LDL R10, [R1+0x4] ;  /* 0x00000400010a7983 */ /* 0x002ea80000100800 */
[----:B0-----:R-:W2:Y:S04]  /*20f40*/  LDL R0, [R1+0x14] ;  /* 0x0000140001007983 */ /* 0x001ea80000100800 */
[----:B------:R-:W3:Y:S01]  /*20f50*/  LDL R2, [R1+0x24] ;  /* 0x0000240001027983 */ /* 0x000ee20000100800 */
[----:B------:R-:W0:Y:S02]  /*20f60*/  S2R R9, SR_TID.X ;  /* 0x0000000000097919 */ /* 0x000e240000002100 */
[----:B0-----:R-:W-:-:S04]  /*20f70*/  LOP3.LUT R9, R9, 0x7f, RZ, 0xc0, !PT ;  /* 0x0000007f09097812 */ /* 0x001fc800078ec0ff */
[----:B------:R-:W-:Y:S02]  /*20f80*/  ISETP.NE.AND P1, PT, R9, RZ, PT ;  /* 0x000000ff0900720c */ /* 0x000fe40003f25270 */
[----:B--2---:R-:W-:Y:S02]  /*20f90*/  LEA R0, R0, R10, 0x3 ;  /* 0x0000000a00007211 */ /* 0x004fe400078e18ff */
[----:B---3--:R-:W-:-:S04]  /*20fa0*/  SHF.L.U32 R3, R2, 0x1f, RZ ;  /* 0x0000001f02037819 */ /* 0x008fc800000006ff */
[----:B------:R-:W0:Y:S02]  /*20fb0*/  SYNCS.PHASECHK.TRANS64.TRYWAIT P0, [R0+URZ+0x38880], R3 ;  /* 0x03888003000075a7 */ /* 0x000e24000800017f */
[----:B0-----:R-:W-:Y:S05]  /*20fc0*/  @!P0 BRA `(.L_x_588) ;  /* 0x0000007400e88947 */ /* 0x001fea0003800000 */
.L_x_776:
        /* <DEDUP_REMOVED lines=8> */
.L_x_589:
[----:B------:R-:W2:Y:S04]  /*21050*/  LDL R7, [R1+0x4] ;  /* 0x0000040001077983 */ /* 0x000ea80000100800 */
[----:B------:R-:W2:Y:S04]  /*21060*/  LDL R2, [R1+0x14] ;  /* 0x0000140001027983 */ /* 0x000ea80000100800 */
[----:B------:R-:W3:Y:S04]  /*21070*/  LDL R6, [R1+0x3c] ;  /* 0x00003c0001067983 */ /* 0x000ee80000100800 */
[----:B------:R-:W4:Y:S01]  /*21080*/  LDL R5, [R1] ;  /* 0x0000000001057983 */ /* 0x000f220000100800 */
[----:B------:R-:W-:Y:S01]  /*21090*/  R2UR UR9, R0 ;  /* 0x00000000000972ca */ /* 0x000fe200000e0000 */
[----:B------:R-:W-:Y:S01]  /*210a0*/  UIADD3 UR4, UP0, UR44, 0x470, URZ ;  /* 0x000004702c047890 */ /* 0x000fe2000ff1e03f */
[----:B------:R-:W-:Y:S01]  /*210b0*/  R2UR UR12, R18 ;  /* 0x00000000120c72ca */ /* 0x000fe200000e0000 */
[----:B------:R-:W-:Y:S01]  /*210c0*/  UMOV UR10, URZ ;  /* 0x0000003f000a7c82 */ /* 0x000fe20008000000 */
[----:B------:R-:W-:Y:S01]  /*210d0*/  UMOV UR6, 0x0 ;  /* 0x0000000000067882 */ /* 0x000fe20000000000 */
[----:B------:R-:W-:Y:S01]  /*210e0*/  UIADD3.X UR5, URZ, UR45, URZ, UP0, !UPT ;  /* 0x0000002d3f057290 */ /* 0x000fe200087fe43f */
[----:B------:R-:W-:Y:S01]  /*210f0*/  UMOV UR7, 0x14f00000 ;  /* 0x14f0000000077882 */ /* 0x000fe20000000000 */
[----:B------:R-:W-:-:S06]  /*21100*/  UMOV UR15, 0x80 ;  /* 0x00000080000f7882 */ /* 0x000fcc0000000000 */
[----:B------:R-:W-:Y:S01]  /*21110*/  UIADD3 UR9, UR9, 0x38870, URZ ;  /* 0x0003887009097890 */ /* 0x000fe2000fffe03f */
[----:B--2---:R-:W-:Y:S02]  /*21120*/  IMAD R2, R2, 0x8000, R7 ;  /* 0x0000800002027824 */ /* 0x004fe400078e0207 */
[----:B---3--:R-:W-:-:S03]  /*21130*/  IMAD R4, R4, 0x80, R6 ;  /* 0x0000008004047824 */ /* 0x008fc600078e0206 */
[----:B------:R-:W-:Y:S02]  /*21140*/  R2UR UR14, R2 ;  /* 0x00000000020e72ca */ /* 0x000fe400000e0000 */
[----:B----4-:R-:W-:Y:S02]  /*21150*/  R2UR UR13, R5 ;  /* 0x00000000050d72ca */ /* 0x010fe400000e0000 */
[----:B------:R-:W-:-:S09]  /*21160*/  R2UR UR11, R4 ;  /* 0x00000000040b72ca */ /* 0x000fd200000e0000 */
[----:B------:R-:W-:Y:S02]  /*21170*/  UIADD3 UR8, UR14, 0x10400, URZ ;  /* 0x000104000e087890 */ /* 0x000fe4000fffe03f */
[----:B------:R-:W-:-:S07]  /*21180*/  UIADD3 UR14, UR14, 0x14400, URZ ;  /* 0x000144000e0e7890 */ /* 0x000fce000fffe03f */
[----:B------:R1:W-:Y:S02]  /*21190*/  UTMALDG.4D [UR8], [UR4], desc[UR6] ;  /* 0x00000608040075b4 */ /* 0x0003e40008019000 */
[----:B-1----:R-:W-:Y:S01]  /*211a0*/  UMOV UR8, UR14 ;  /* 0x0000000e00087c82 */ /* 0x002fe20008000000 */
[----:B------:R-:W-:Y:S02]  /*211b0*/  UMOV UR10, UR15 ;  /* 0x0000000f000a7c82 */ /* 0x000fe40008000000 */
[----:B------:R1:W-:Y:S01]  /*211c0*/  UTMALDG.4D [UR8], [UR4], desc[UR6] ;  /* 0x00000608040075b4 */ /* 0x0003e20008019000 */
[----:B------:R-:W2:Y:S02]  /*211d0*/  SYNCS.PHASECHK.TRANS64.TRYWAIT P0, [R0+URZ+0x38840], R3 ;  /* 0x03884003000075a7 */ /* 0x000ea4000800017f */
[----:B-12---:R-:W-:Y:S05]  /*211e0*/  @!P0 BRA `(.L_x_590) ;  /* 0x0000007400748947 */ /* 0x006fea0003800000 */
.L_x_777:
[----:B------:R-:W-:Y:S05]  /*211f0*/  @P1 BRA `(.L_x_591) ;  /* 0x00000000001c1947 */ /* 0x000fea0003800000 */
[----:B------:R-:W2:Y:S01]  /*21200*/  S2R R5, SR_TID.X ;  /* 0x0000000000057919 */ /* 0x000ea20000002100 */
[----:B01----:R-:W-:-:S04]  /*21210*/  MOV R3, 0x8000 ;  /* 0x0000800000037802 */ /* 0x003fc80000000f00 */
[----:B------:R3:W-:Y:S01]  /*21220*/  SYNCS.ARRIVE.TRANS64 RZ, [R0+URZ+0x38830], R3 ;  /* 0x0388300300ff79a7 */ /* 0x0007e2000800003f */
[----:B--2---:R-:W-:-:S04]  /*21230*/  LOP3.LUT R5, R5, 0x1f, RZ, 0xc0, !PT ;  /* 0x0000001f05057812 */ /* 0x004fc800078ec0ff */
[----:B------:R-:W-:-:S13]  /*21240*/  ISETP.NE.AND P0, PT, R5, RZ, PT ;  /* 0x000000ff0500720c */ /* 0x000fda0003f05270 */
[----:B---3--:R-:W-:Y:S05]  /*21250*/  @!P0 BRA `(.L_x_591) ;  /* 0x0000000000048947 */ /* 0x008fea0003800000 */
[----:B------:R-:W-:Y:S01]  /*21260*/  BPT.TRAP 0x1 ;  /* 0x000000040000795c */ /* 0x000fe20000300000 */
.L_x_591:
[----:B------:R-:W2:Y:S04]  /*21270*/  LDL R5, [R1] ;  /* 0x0000000001057983 */ /* 0x000ea80000100800 */
[----:B01----:R-:W3:Y:S01]  /*21280*/  LDL.LU R3, [R1+0x34] ;  /* 0x0000340001037983 */ /* 0x003ee20000300800 */
[----:B------:R-:W-:Y:S01]  /*21290*/  R2UR UR14, R2 ;  /* 0x00000000020e72ca */ /* 0x000fe200000e0000 */
[----:B------:R-:W-:Y:S01]  /*212a0*/  UIADD3 UR4, UP0, UR44, 0x370, URZ ;  /* 0x000003702c047890 */ /* 0x000fe2000ff1e03f */
[----:B------:R-:W-:Y:S01]  /*212b0*/  R2UR UR9, R0 ;  /* 0x00000000000972ca */ /* 0x000fe200000e0000 */
[----:B------:R-:W-:Y:S01]  /*212c0*/  UMOV UR10, URZ ;  /* 0x0000003f000a7c82 */ /* 0x000fe20008000000 */
[----:B------:R-:W-:Y:S01]  /*212d0*/  PLOP3.LUT P0, PT, PT, PT, PT, 0x80, 0x0 ;  /* 0x000000000000781c */ /* 0x000fe20003f0f070 */
[----:B------:R-:W-:Y:S01]  /*212e0*/  UIADD3.X UR5, URZ, UR45, URZ, UP0, !UPT ;  /* 0x0000002d3f057290 */ /* 0x000fe200087fe43f */
[----:B------:R-:W-:Y:S01]  /*212f0*/  R2UR UR11, R4 ;  /* 0x00000000040b72ca */ /* 0x000fe200000e0000 */
[----:B------:R-:W-:Y:S01]  /*21300*/  UMOV UR6, 0x0 ;  /* 0x0000000000067882 */ /* 0x000fe20000000000 */
[----:B------:R-:W-:Y:S01]  /*21310*/  R2UR UR12, R18 ;  /* 0x00000000120c72ca */ /* 0x000fe200000e0000 */
[----:B------:R-:W-:Y:S01]  /*21320*/  UMOV UR7, 0x14f00000 ;  /* 0x14f0000000077882 */ /* 0x000fe20000000000 */
[----:B------:R-:W-:-:S03]  /*21330*/  UMOV UR15, 0x80 ;  /* 0x00000080000f7882 */ /* 0x000fc60000000000 */
[----:B------:R-:W-:Y:S02]  /*21340*/  UIADD3 UR8, UR14, 0x28400, URZ ;  /* 0x000284000e087890 */ /* 0x000fe4000fffe03f */
[----:B------:R-:W-:Y:S02]  /*21350*/  UIADD3 UR9, UR9, 0x38830, URZ ;  /* 0x0003883009097890 */ /* 0x000fe4000fffe03f */
[----:B------:R-:W-:Y:S01]  /*21360*/  UIADD3 UR14, UR14, 0x2c400, URZ ;  /* 0x0002c4000e0e7890 */ /* 0x000fe2000fffe03f */
[----:B--2---:R-:W-:Y:S02]  /*21370*/  R2UR UR13, R5 ;  /* 0x00000000050d72ca */ /* 0x004fe400000e0000 */
[----:B---3--:R-:W-:-:S04]  /*21380*/  LOP3.LUT R3, R3, 0xfffffffe, RZ, 0xc0, !PT ;  /* 0xfffffffe03037812 */ /* 0x008fc800078ec0ff */
[----:B------:R-:W-:-:S07]  /*21390*/  @P0 LOP3.LUT R3, R3, 0x1, RZ, 0xfc, !PT ;  /* 0x0000000103030812 */ /* 0x000fce00078efcff */
[----:B------:R0:W-:Y:S01]  /*213a0*/  UTMALDG.4D [UR8], [UR4], desc[UR6] ;  /* 0x00000608040075b4 */ /* 0x0001e20008019000 */
[----:B------:R2:W-:Y:S01]  /*213b0*/  STL [R1+0x34], R3 ;  /* 0x0000340301007387 */ /* 0x0005e20000100800 */
[----:B0-----:R-:W-:Y:S01]  /*213c0*/  UMOV UR8, UR14 ;  /* 0x0000000e00087c82 */ /* 0x001fe20008000000 */
[----:B------:R-:W-:Y:S02]  /*213d0*/  UMOV UR10, UR15 ;  /* 0x0000000f000a7c82 */ /* 0x000fe40008000000 */
[----:B------:R2:W-:Y:S01]  /*213e0*/  UTMALDG.4D [UR8], [UR4], desc[UR6] ;  /* 0x00000608040075b4 */ /* 0x0005e20008019000 */
[----:B------:R-:W-:Y:S02]  /*213f0*/  NOP ;  /* 0x0000000000007918 */ /* 0x000fe40000000000 */
.L_x_585:
[----:B------:R-:W3:Y:S04]  /*21400*/  LDL R2, [R1+0x4] ;  /* 0x0000040001027983 */ /* 0x000ee80000100800 */
[----:B--2---:R-:W2:Y:S04]  /*21410*/  LDL.LU R3, [R1+0x54] ;  /* 0x0000540001037983 */ /* 0x004ea80000300800 */
[----:B------:R-:W4:Y:S04]  /*21420*/  LDL.LU R5, [R1+0x18] ;  /* 0x0000180001057983 */ /* 0x000f280000300800 */
[----:B0-----:R-:W5:Y:S01]  /*21430*/  LDL.LU R4, [R1+0x58] ;  /* 0x0000580001047983 */ /* 0x001f620000300800 */
[----:B------:R-:W-:Y:S05]  /*21440*/  WARPSYNC.ALL ;  /* 0x0000000000007948 */ /* 0x000fea0003800000 */
[----:B------:R-:W-:Y:S01]  /*21450*/  ULDC.64 UR4, c[0x0][0x298] ;  /* 0x0000a60000047ab9 */ /* 0x000fe20000000a00 */
[----:B------:R-:W-:Y:S01]  /*21460*/  ULDC.64 UR6, c[0x0][0xa00] ;  /* 0x0002800000067ab9 */ /* 0x000fe20000000a00 */
[----:B------:R-:W-:Y:S01]  /*21470*/  BSSY B6, `(.L_x_592) ;  /* 0x0000024000067945 */ /* 0x000fe20003800000 */
[----:B------:R-:W-:Y:S01]  /*21480*/  BAR.SYNC.DEFER_BLOCKING 0x8, 0x180 ;  /* 0x0206000000007b1d */ /* 0x000fe20000010000 */
[----:B------:R-:W-:-:S04]  /*21490*/  ISETP.NE.U32.AND P0, PT, RZ, UR6, PT ;  /* 0x00000006ff007c0c */ /* 0x000fc8000bf05070 */
[----:B------:R-:W-:Y:S01]  /*214a0*/  ISETP.NE.AND.EX P0, PT, RZ, UR7, PT, P0 ;  /* 0x00000007ff007c0c */ /* 0x000fe2000bf05300 */
[----:B---3--:R-:W-:Y:S01]  /*214b0*/  VIADD R2, R2, 0x20400 ;  /* 0x0002040002027836 */ /* 0x008fe20000000000 */
[----:B--2---:R-:W-:-:S04]  /*214c0*/  SHF.R.S32.HI R0, RZ, 0x1f, R3 ;  /* 0x0000001fff007819 */ /* 0x004fc80000011403 */
[----:B------:R-:W-:Y:S02]  /*214d0*/  LOP3.LUT P1, RZ, R2, 0x3ff, RZ, 0xc0, !PT ;  /* 0x000003ff02ff7812 */ /* 0x000fe4000782c0ff */
[----:B----4-:R-:W-:Y:S01]  /*214e0*/  SEL R5, R5, RZ, !P0 ;  /* 0x000000ff05057207 */ /* 0x010fe20004000000 */
[----:B------:R-:W-:Y:S01]  /*214f0*/  IMAD R0, R0, UR4, RZ ;  /* 0x0000000400007c24 */ /* 0x000fe2000f8e02ff */
[----:B-----5:R-:W-:-:S03]  /*21500*/  SEL R4, R4, RZ, !P0 ;  /* 0x000000ff04047207 */ /* 0x020fc60004000000 */
[C---:B------:R-:W-:Y:S02]  /*21510*/  IMAD R0, R3.reuse, UR5, R0 ;  /* 0x0000000503007c24 */ /* 0x040fe4000f8e0200 */
[----:B------:R-:W-:-:S05]  /*21520*/  IMAD.WIDE.U32 R2, R3, UR4, RZ ;  /* 0x0000000403027c25 */ /* 0x000fca000f8e00ff */
[----:B------:R0:W-:Y:S04]  /*21530*/  STL.64 [R1+0x60], R2 ;  /* 0x0000600201007387 */ /* 0x0001e80000100a00 */
[----:B------:R2:W-:Y:S04]  /*21540*/  STL [R1+0x18], R5 ;  /* 0x0000180501007387 */ /* 0x0005e80000100800 */
[----:B------:R2:W-:Y:S01]  /*21550*/  STL [R1+0x58], R4 ;  /* 0x0000580401007387 */ /* 0x0005e20000100800 */
[----:B0-----:R-:W-:Y:S01]  /*21560*/  IMAD.IADD R2, R3, 0x1, R0 ;  /* 0x0000000103027824 */ /* 0x001fe200078e0200 */
[----:B------:R-:W-:-:S05]  /*21570*/  SHF.R.S32.HI R0, RZ, 0x1f, R18 ;  /* 0x0000001fff007819 */ /* 0x000fca0000011412 */
[----:B------:R2:W-:Y:S04]  /*21580*/  STL [R1+0x54], R0 ;  /* 0x0000540001007387 */ /* 0x0005e80000100800 */
[----:B------:R2:W-:Y:S01]  /*21590*/  STL [R1+0x20], R2 ;  /* 0x0000200201007387 */ /* 0x0005e20000100800 */
[----:B------:R-:W-:Y:S05]  /*215a0*/  @!P1 BRA `(.L_x_593) ;  /* 0x0000000000409947 */ /* 0x000fea0003800000 */
[----:B--2---:R-:W-:Y:S01]  /*215b0*/  MOV R2, 0x0 ;  /* 0x0000000000027802 */ /* 0x004fe20000000f00 */
        /* <DEDUP_REMOVED lines=9> */
[----:B-1----:R-:W-:-:S02]  /*21650*/  IMAD.U32 R10, RZ, RZ, UR8 ;  /* 0x00000008ff0a7e24 */ /* 0x002fc4000f8e00ff */
[----:B------:R-:W-:Y:S02]  /*21660*/  IMAD.MOV.U32 R8, RZ, RZ, 0x70 ;  /* 0x00000070ff087424 */ /* 0x000fe400078e00ff */
[----:B------:R-:W-:Y:S02]  /*21670*/  IMAD.MOV.U32 R12, RZ, RZ, 0x1 ;  /* 0x00000001ff0c7424 */ /* 0x000fe400078e00ff */
[----:B------:R-:W-:-:S07]  /*21680*/  IMAD.MOV.U32 R13, RZ, RZ, RZ ;  /* 0x000000ffff0d7224 */ /* 0x000fce00078e00ff */
[----:B------:R-:W-:-:S07]  /*21690*/  LEPC R20, `(.L_x_593) ;  /* 0x000000001014794e */ /* 0x000fce0000000000 */
[----:B0-----:R-:W-:Y:S05]  /*216a0*/  CALL.ABS.NOINC R2 ;  /* 0x0000000002007343 */ /* 0x001fea0003c00000 */
.L_x_593:
[----:B------:R-:W-:Y:S05]  /*216b0*/  BSYNC B6 ;  /* 0x0000000000067941 */ /* 0x000fea0003800000 */
.L_x_592:
[----:B--2---:R-:W2:Y:S01]  /*216c0*/  LDL.LU R4, [R1+0x20] ;  /* 0x0000200001047983 */ /* 0x004ea20000300800 */
[----:B------:R-:W0:Y:S01]  /*216d0*/  LDC R7, c[0x0][0x448] ;  /* 0x00011200ff077b82 */ /* 0x000e220000000800 */
[----:B------:R-:W-:Y:S01]  /*216e0*/  ULDC.64 UR4, c[0x0][0x2d8] ;  /* 0x0000b60000047ab9 */ /* 0x000fe20000000a00 */
[----:B------:R-:W-:Y:S01]  /*216f0*/  SHF.L.U32 R17, R17, 0x7, RZ ;  /* 0x0000000711117819 */ /* 0x000fe200000006ff */
[----:B------:R-:W2:Y:S01]  /*21700*/  LDL.LU.64 R2, [R1+0x60] ;  /* 0x0000600001027983 */ /* 0x000ea20000300a00 */
[----:B------:R-:W-:-:S03]  /*21710*/  ULDC.64 UR6, c[0x0][0x280] ;  /* 0x0000a00000067ab9 */ /* 0x000fc60000000a00 */
[----:B------:R-:W3:Y:S04]  /*21720*/  LDL.LU R0, [R1+0x54] ;  /* 0x0000540001007983 */ /* 0x000ee80000300800 */
[----:B------:R-:W4:Y:S04]  /*21730*/  LDL.LU R6, [R1+0x58] ;  /* 0x0000580001067983 */ /* 0x000f280000300800 */
[----:B------:R-:W4:Y:S01]  /*21740*/  LDL.LU R5, [R1+0x18] ;  /* 0x0000180001057983 */ /* 0x000f220000300800 */
[----:B-1----:R-:W1:Y:S01]  /*21750*/  S2R R9, SR_TID.X ;  /* 0x0000000000097919 */ /* 0x002e620000002100 */
[----:B------:R-:W1:Y:S01]  /*21760*/  S2R R8, SR_TID.X ;  /* 0x0000000000087919 */ /* 0x000e620000002100 */
[----:B0-----:R-:W-:-:S02]  /*21770*/  ISETP.NE.AND P0, PT, R7, 0x1, PT ;  /* 0x000000010700780c */ /* 0x001fc40003f05270 */
[----:B-1----:R-:W-:-:S04]  /*21780*/  SHF.L.U32 R9, R9, 0x4, RZ ;  /* 0x0000000409097819 */ /* 0x002fc800000006ff */
[----:B------:R-:W-:Y:S01]  /*21790*/  LOP3.LUT R9, R9, 0x70, RZ, 0xc0, !PT ;  /* 0x0000007009097812 */ /* 0x000fe200078ec0ff */
[----:B------:R-:W-:-:S03]  /*217a0*/  IMAD.SHL.U32 R10, R8, 0x10, RZ ;  /* 0x00000010080a7824 */ /* 0x000fc600078e00ff */
[----:B------:R-:W-:Y:S02]  /*217b0*/  LOP3.LUT R9, R9, 0x80, RZ, 0xfc, !PT ;  /* 0x0000008009097812 */ /* 0x000fe400078efcff */
[----:B------:R-:W-:Y:S02]  /*217c0*/  LOP3.LUT R10, R10, 0x70, RZ, 0xc0, !PT ;  /* 0x000000700a0a7812 */ /* 0x000fe400078ec0ff */
[----:B--2---:R-:W-:Y:S02]  /*217d0*/  MOV R3, R4 ;  /* 0x0000000400037202 */ /* 0x004fe40000000f00 */
[----:B------:R-:W0:Y:S01]  /*217e0*/  S2R R4, SR_TID.X ;  /* 0x0000000000047919 */ /* 0x000e220000002100 */
[----:B---3--:R-:W-:Y:S02]  /*217f0*/  IMAD R0, R0, UR4, RZ ;  /* 0x0000000400007c24 */ /* 0x008fe4000f8e02ff */
[----:B------:R-:W-:-:S04]  /*21800*/  IMAD.WIDE.U32 R2, R18, UR4, R2 ;  /* 0x0000000412027c25 */ /* 0x000fc8000f8e0002 */
[----:B------:R-:W-:Y:S01]  /*21810*/  IMAD R0, R18, UR5, R0 ;  /* 0x0000000512007c24 */ /* 0x000fe2000f8e0200 */
[----:B------:R-:W-:-:S03]  /*21820*/  ULDC.64 UR4, c[0x0][0x2e0] ;  /* 0x0000b80000047ab9 */ /* 0x000fc60000000a00 */
[----:B------:R-:W-:Y:S02]  /*21830*/  IMAD.IADD R3, R3, 0x1, R0 ;  /* 0x0000000103037824 */ /* 0x000fe400078e0200 */
[----:B----4-:R-:W-:Y:S02]  /*21840*/  IMAD R0, R6, UR4, RZ ;  /* 0x0000000406007c24 */ /* 0x010fe4000f8e02ff */
[C---:B------:R-:W-:Y:S01]  /*21850*/  IMAD.WIDE.U32 R2, R5.reuse, UR4, R2 ;  /* 0x0000000405027c25 */ /* 0x040fe2000f8e0002 */
[----:B------:R-:W1:Y:S03]  /*21860*/  @P0 LDC R6, c[0x0][0x450] ;  /* 0x00011400ff060b82 */ /* 0x000e660000000800 */
[----:B------:R-:W-:Y:S01]  /*21870*/  IMAD R0, R5, UR5, R0 ;  /* 0x0000000505007c24 */ /* 0x000fe2000f8e0200 */
[----:B------:R-:W-:-:S03]  /*21880*/  ULDC.64 UR4, c[0x0][0x2d0] ;  /* 0x0000b40000047ab9 */ /* 0x000fc60000000a00 */
[----:B------:R-:W-:Y:S01]  /*21890*/  IMAD.IADD R3, R3, 0x1, R0 ;  /* 0x0000000103037824 */ /* 0x000fe200078e0200 */
[C---:B0-----:R-:W-:Y:S01]  /*218a0*/  LOP3.LUT R5, R4.reuse, 0x7f, RZ, 0xc0, !PT ;  /* 0x0000007f04057812 */ /* 0x041fe200078ec0ff */
[----:B------:R-:W-:-:S03]  /*218b0*/  IMAD.SHL.U32 R4, R4, 0x10, RZ ;  /* 0x0000001004047824 */ /* 0x000fc600078e00ff */
[----:B------:R-:W-:-:S04]  /*218c0*/  SHF.R.U32.HI R5, RZ, 0x3, R5 ;  /* 0x00000003ff057819 */ /* 0x000fc80000011605 */
[----:B------:R-:W-:Y:S02]  /*218d0*/  LOP3.LUT R4, R5, 0x70, R4, 0xf8, !PT ;  /* 0x0000007005047812 */ /* 0x000fe400078ef804 */
[----:B------:R-:W0:Y:S02]  /*218e0*/  @P0 LDC R5, c[0x0][0x44c] ;  /* 0x00011300ff050b82 */ /* 0x000e240000000800 */
[----:B------:R-:W-:-:S05]  /*218f0*/  LOP3.LUT R4, R4, R17, RZ, 0xfc, !PT ;  /* 0x0000001104047212 */ /* 0x000fca00078efcff */
[----:B------:R-:W-:Y:S02]  /*21900*/  IMAD.MOV.U32 R0, RZ, RZ, R4 ;  /* 0x000000ffff007224 */ /* 0x000fe400078e0004 */
[----:B0-----:R-:W-:-:S05]  /*21910*/  @P0 IMAD.HI.U32 R5, R4, R5, RZ ;  /* 0x0000000504050227 */ /* 0x001fca00078e00ff */
[----:B-1----:R-:W-:-:S05]  /*21920*/  @P0 SHF.R.U32.HI R0, RZ, R6, R5 ;  /* 0x00000006ff000219 */ /* 0x002fca0000011605 */
[----:B------:R-:W-:Y:S02]  /*21930*/  IMAD.MOV R5, RZ, RZ, -R0 ;  /* 0x000000ffff057224 */ /* 0x000fe400078e0a00 */
[----:B------:R-:W-:-:S04]  /*21940*/  IMAD.WIDE.U32 R2, R0, UR4, R2 ;  /* 0x0000000400027c25 */ /* 0x000fc8000f8e0002 */
[----:B------:R-:W-:Y:S01]  /*21950*/  IMAD R4, R7, R5, R4 ;  /* 0x0000000507047224 */ /* 0x000fe200078e0204 */
[----:B------:R-:W-:-:S05]  /*21960*/  SHF.R.S32.HI R5, RZ, 0x1f, R0 ;  /* 0x0000001fff057819 */ /* 0x000fca0000011400 */
[----:B------:R-:W-:-:S04]  /*21970*/  IMAD R5, R5, UR4, RZ ;  /* 0x0000000405057c24 */ /* 0x000fc8000f8e02ff */
[----:B------:R-:W-:Y:S01]  /*21980*/  IMAD R0, R0, UR5, R5 ;  /* 0x0000000500007c24 */ /* 0x000fe2000f8e0205 */
        /* <DEDUP_REMOVED lines=8> */
[----:B------:R0:W5:Y:S01]  /*21a10*/  LDL R9, [R1+0x50] ;  /* 0x0000500001097983 */ /* 0x0001620000100800 */
[----:B------:R-:W-:Y:S02]  /*21a20*/  IADD3 R4, P2, R2, UR6, RZ ;  /* 0x0000000602047c10 */ /* 0x000fe4000ff5e0ff */
[----:B------:R-:W-:Y:S01]  /*21a30*/  ISETP.GE.AND P0, PT, R10, UR4, PT ;  /* 0x000000040a007c0c */ /* 0x000fe2000bf06270 */
[----:B------:R-:W-:Y:S01]  /*21a40*/  UMOV UR4, 0xffffffff ;  /* 0xffffffff00047882 */ /* 0x000fe20000000000 */
[----:B------:R-:W-:-:S02]  /*21a50*/  IADD3.X R3, R3, UR7, R0, P2, !PT ;  /* 0x0000000703037c10 */ /* 0x000fc400097fe400 */
[----:B------:R-:W-:Y:S09]  /*21a60*/  BRA.DIV UR4, `(.L_x_594) ;  /* 0x0000006e04687947 */ /* 0x000ff2000b800000 */
[----:B------:R-:W1:Y:S02]  /*21a70*/  S2R R6, SR_TID.X ;  /* 0x0000000000067919 */ /* 0x000e640000002100 */
[----:B-1----:R-:W-:-:S04]  /*21a80*/  LOP3.LUT R6, R6, 0x7f, RZ, 0xc0, !PT ;  /* 0x0000007f06067812 */ /* 0x002fc800078ec0ff */
[----:B------:R-:W-:Y:S02]  /*21a90*/  SHF.R.U32.HI R8, RZ, 0x3, R6 ;  /* 0x00000003ff087819 */ /* 0x000fe40000011606 */
[----:B------:R-:W2:Y:S03]  /*21aa0*/  LDL.LU R6, [R1+0x6c] ;  /* 0x00006c0001067983 */ /* 0x000ea60000300800 */
[----:B------:R-:W-:Y:S02]  /*21ab0*/  IMAD.IADD R0, R8, 0x1, R17 ;  /* 0x0000000108007824 */ /* 0x000fe400078e0211 */
[----:B------:R-:W-:Y:S02]  /*21ac0*/  SHFL.IDX PT, R8, R3, 0x1, 0x181f ;  /* 0x00381f0003087f89 */ /* 0x000fe400000e0000 */
[----:B------:R-:W-:Y:S02]  /*21ad0*/  VIADD R5, R0, 0x10 ;  /* 0x0000001000057836 */ /* 0x000fe40000000000 */
[----:B--2---:R-:W-:-:S02]  /*21ae0*/  IMAD R2, R6, R7, RZ ;  /* 0x0000000706027224 */ /* 0x004fc400078e02ff */
[----:B------:R-:W1:Y:S03]  /*21af0*/  SHFL.IDX PT, R7, R4, RZ, 0x181f ;  /* 0x00181fff04077589 */ /* 0x000e6600000e0000 */
[-C--:B------:R-:W-:Y:S01]  /*21b00*/  ISETP.GE.AND P4, PT, R0, R2.reuse, PT ;  /* 0x000000020000720c */ /* 0x080fe20003f86270 */
[----:B------:R-:W2:Y:S01]  /*21b10*/  SHFL.IDX PT, R6, R3, RZ, 0x181f ;  /* 0x00181fff03067589 */ /* 0x000ea200000e0000 */
[----:B------:R-:W-:-:S03]  /*21b20*/  ISETP.GE.AND P2, PT, R5, R2, PT ;  /* 0x000000020500720c */ /* 0x000fc60003f46270 */
[----:B------:R-:W3:Y:S08]  /*21b30*/  SHFL.IDX PT, R5, R4, 0x1, 0x181f ;  /* 0x00381f0004057f89 */ /* 0x000ef000000e0000 */
[----:B-1----:R-:W-:-:S04]  /*21b40*/  @!P4 IADD3 R7, P3, R10, R7, RZ ;  /* 0x000000070a07c210 */ /* 0x002fc80007f7e0ff */
[----:B--2---:R-:W-:-:S04]  /*21b50*/  @!P4 IADD3.X R6, RZ, R6, RZ, P3, !PT ;  /* 0x00000006ff06c210 */ /* 0x004fc80001ffe4ff */
[----:B------:R-:W-:-:S04]  /*21b60*/  @!P4 LOP3.LUT R7, R7, R6, RZ, 0x3c, !PT ;  /* 0x000000060707c212 */ /* 0x000fc800078e3cff */
[----:B------:R-:W-:-:S04]  /*21b70*/  @!P4 LOP3.LUT R6, R7, R6, RZ, 0x3c, !PT ;  /* 0x000000060706c212 */ /* 0x000fc800078e3cff */
[----:B------:R-:W-:-:S05]  /*21b80*/  @!P4 LOP3.LUT R7, R7, R6, RZ, 0x3c, !PT ;  /* 0x000000060707c212 */ /* 0x000fca00078e3cff */
[----:B-----5:R-:W-:Y:S04]  /*21b90*/  @!P4 LDGSTS.E.BYPASS.LTC128B.128 [R9+0x20400], desc[UR42][R6.64], !P0 ;  /* 0x204000000609cfae */ /* 0x020fe8000c101d6a */
[----:B------:R3:W-:Y:S02]  /*21ba0*/  @!P4 LDGSTS.E.BYPASS.LTC128B.128 [R9+0x24400], desc[UR42][R6.64+0x80], !P1 ;  /* 0x244000800609cfae */ /* 0x0007e4000c901d6a */
[----:B---3--:R-:W-:Y:S01]  /*21bb0*/  @!P2 IADD3 R7, P3, R10, R5, RZ ;  /* 0x000000050a07a210 */ /* 0x008fe20007f7e0ff */
[----:B------:R-:W-:-:S04]  /*21bc0*/  VIADD R5, R0, 0x20 ;  /* 0x0000002000057836 */ /* 0x000fc80000000000 */
[----:B------:R-:W-:-:S05]  /*21bd0*/  @!P2 IMAD.X R6, RZ, RZ, R8, P3 ;  /* 0x000000ffff06a224 */ /* 0x000fca00018e0608 */
[----:B------:R-:W-:-:S04]  /*21be0*/  @!P2 LOP3.LUT R7, R7, R6, RZ, 0x3c, !PT ;  /* 0x000000060707a212 */ /* 0x000fc800078e3cff */
[----:B------:R-:W-:-:S04]  /*21bf0*/  @!P2 LOP3.LUT R6, R7, R6, RZ, 0x3c, !PT ;  /* 0x000000060706a212 */ /* 0x000fc800078e3cff */
[----:B------:R-:W-:-:S05]  /*21c00*/  @!P2 LOP3.LUT R7, R7, R6, RZ, 0x3c, !PT ;  /* 0x000000060707a212 */ /* 0x000fca00078e3cff */
[----:B------:R-:W-:Y:S04]  /*21c10*/  @!P2 LDGSTS.E.BYPASS.LTC128B.128 [R9+0x20c00], desc[UR42][R6.64], !P0 ;  /* 0x20c000000609afae */ /* 0x000fe8000c101d6a */
[----:B------:R1:W-:Y:S01]  /*21c20*/  @!P2 LDGSTS.E.BYPASS.LTC128B.128 [R9+0x24c00], desc[UR42][R6.64+0x80], !P1 ;  /* 0x24c000800609afae */ /* 0x0003e2000c901d6a */
[----:B------:R-:W-:-:S03]  /*21c30*/  ISETP.GE.AND P2, PT, R5, R2, PT ;  /* 0x000000020500720c */ /* 0x000fc60003f46270 */
[----:B------:R-:W2:Y:S04]  /*21c40*/  SHFL.IDX PT, R5, R4, 0x2, 0x181f ;  /* 0x00581f0004057f89 */ /* 0x000ea800000e0000 */
[----:B-1----:R-:W1:Y:S06]  /*21c50*/  SHFL.IDX PT, R6, R3, 0x2, 0x181f ;  /* 0x00581f0003067f89 */ /* 0x002e6c00000e0000 */
[----:B--2---:R-:W-:-:S05]  /*21c60*/  @!P2 IADD3 R5, P3, R10, R5, RZ ;  /* 0x000000050a05a210 */ /* 0x004fca0007f7e0ff */
[----:B-1----:R-:W-:-:S05]  /*21c70*/  @!P2 IMAD.X R6, RZ, RZ, R6, P3 ;  /* 0x000000ffff06a224 */ /* 0x002fca00018e0606 */
[----:B------:R-:W-:Y:S01]  /*21c80*/  @!P2 MOV R7, R6 ;  /* 0x000000060007a202 */ /* 0x000fe20000000f00 */
[----:B------:R-:W-:Y:S02]  /*21c90*/  @!P2 IMAD.MOV.U32 R6, RZ, RZ, R5 ;  /* 0x000000ffff06a224 */ /* 0x000fe400078e0005 */
[----:B------:R-:W-:-:S03]  /*21ca0*/  VIADD R5, R0, 0x30 ;  /* 0x0000003000057836 */ /* 0x000fc60000000000 */
        /* <DEDUP_REMOVED lines=39> */
[----:B------:R1:W2:Y:S04]  /*21f20*/  SHFL.IDX PT, R5, R3, 0x7, 0x181f ;  /* 0x00f81f0003057f89 */ /* 0x0002a800000e0000 */
[----:B------:R1:W-:Y:S04]  /*21f30*/  @!P2 LDGSTS.E.BYPASS.LTC128B.128 [R9+0x23400], desc[UR42][R6.64], !P0 ;  /* 0x234000000609afae */ /* 0x0003e8000c101d6a */
[----:B------:R1:W-:Y:S04]  /*21f40*/  @!P2 LDGSTS.E.BYPASS.LTC128B.128 [R9+0x27400], desc[UR42][R6.64+0x80], !P1 ;  /* 0x274000800609afae */ /* 0x0003e8000c901d6a */
[----:B------:R1:W3:Y:S02]  /*21f50*/  SHFL.IDX PT, R3, R4, 0x7, 0x181f ;  /* 0x00f81f0004037f89 */ /* 0x0002e400000e0000 */
.L_x_794:
[----:B------:R-:W-:Y:S01]  /*21f60*/  VIADD R0, R0, 0x70 ;  /* 0x0000007000007836 */ /* 0x000fe20000000000 */
[----:B------:R-:W-:Y:S04]  /*21f70*/  BSSY B0, `(.L_x_595) ;  /* 0x000000a000007945 */ /* 0x000fe80003800000 */
[----:B------:R-:W-:-:S13]  /*21f80*/  ISETP.GE.AND P2, PT, R0, R2, PT ;  /* 0x000000020000720c */ /* 0x000fda0003f46270 */
[----:B------:R-:W-:Y:S05]  /*21f90*/  @P2 BRA `(.L_x_596) ;  /* 0x00000000001c2947 */ /* 0x000fea0003800000 */
[----:B---3--:R-:W-:-:S05]  /*21fa0*/  IADD3 R2, P2, R10, R3, RZ ;  /* 0x000000030a027210 */ /* 0x008fca0007f5e0ff */
[----:B-12---:R-:W-:-:S05]  /*21fb0*/  IMAD.X R3, RZ, RZ, R5, P2 ;  /* 0x000000ffff037224 */ /* 0x006fca00010e0605 */
[----:B------:R-:W-:Y:S01]  /*21fc0*/  @!PT LDS RZ, [RZ] ;  /* 0x00000000fffff984 */ /* 0x000fe20000000800 */
[----:B------:R-:W-:Y:S01]  /*21fd0*/  @!PT LDS RZ, [RZ] ;  /* 0x00000000fffff984 */ /* 0x000fe20000000800 */
[----:B------:R-:W-:Y:S01]  /*21fe0*/  @!PT LDS RZ, [RZ] ;  /* 0x00000000fffff984 */ /* 0x000fe20000000800 */
[----:B------:R4:W-:Y:S04]  /*21ff0*/  LDGSTS.E.BYPASS.LTC128B.128 [R9+0x23c00], desc[UR42][R2.64], !P0 ;  /* 0x23c0000002097fae */ /* 0x0009e8000c101d6a */
[----:B------:R4:W-:Y:S02]  /*22000*/  LDGSTS.E.BYPASS.LTC128B.128 [R9+0x27c00], desc[UR42][R2.64+0x80], !P1 ;  /* 0x27c0008002097fae */ /* 0x0009e4000c901d6a */
.L_x_596:
[----:B------:R-:W-:Y:S05]  /*22010*/  BSYNC B0 ;  /* 0x0000000000007941 */ /* 0x000fea0003800000 */
.L_x_595:
[----:B-1--4-:R1:W5:Y:S01]  /*22020*/  LDL R9, [R1+0x4] ;  /* 0x0000040001097983 */ /* 0x0123620000100800 */
[----:B------:R-:W-:Y:S01]  /*22030*/  PLOP3.LUT P0, PT, PT, PT, PT, 0x80, 0x0 ;  /* 0x000000000000781c */ /* 0x000fe20003f0f070 */
[----:B------:R-:W-:-:S12]  /*22040*/  NOP ;  /* 0x0000000000007918 */ /* 0x000fd80000000000 */
.L_x_597:
[----:B------:R-:W4:Y:S01]  /*22050*/  LDL R2, [R1+0x4] ;  /* 0x0000040001027983 */ /* 0x000f220000100800 */
[----:B------:R-:W-:Y:S02]  /*22060*/  PLOP3.LUT P1, PT, P1, P0, PT, 0xa2, 0x0 ;  /* 0x000000000000781c */ /* 0x000fe40000f21472 */
[----:B----4-:R-:W-:-:S08]  /*22070*/  @P0 R2UR P1, UR4, R2 ;  /* 0x00000000020402ca */ /* 0x010fd00000020000 */
[----:B------:R-:W-:-:S05]  /*22080*/  @P0 PLOP3.LUT P0, PT, P1, PT, PT, 0x80, 0x0 ;  /* 0x000000000000081c */ /* 0x000fca0000f0f070 */
[----:B------:R-:W-:Y:S01]  /*22090*/  @!P1 SYNCS.ARRIVE.TRANS64.RED.A0T1 RZ, [UR4+0x38800], RZ ;  /* 0x038800ffffff99a7 */ /* 0x000fe20008200404 */
[----:B------:R-:W-:Y:S07]  /*220a0*/  @!P1 ARRIVES.LDGSTSBAR.64.TRANSCNT [UR4+0x38800] ;  /* 0x03880000ff0099b0 */ /* 0x000fee0008000a84 */
[----:B------:R-:W-:Y:S05]  /*220b0*/  @P0 BRA.U.ANY `(.L_x_597) ;  /* 0xfffffffd00e40947 */ /* 0x000fea000393ffff */
[----:B---3--:R-:W3:Y:S02]  /*220c0*/  LDL.LU R3, [R1+0x74] ;  /* 0x0000740001037983 */ /* 0x008ee40000300800 */
[----:B---3--:R-:W-:-:S04]  /*220d0*/  IADD3 R3, R3, 0x1, RZ ;  /* 0x0000000103037810 */ /* 0x008fc80007ffe0ff */
[----:B------:R-:W-:Y:S01]  /*220e0*/  LEA.HI R0, R3, R3, RZ, 0x1 ;  /* 0x0000000303007211 */ /* 0x000fe200078f08ff */
[----:B------:R3:W-:Y:S03]  /*220f0*/  STL [R1+0x74], R3 ;  /* 0x0000740301007387 */ /* 0x0007e60000100800 */
[----:B------:R-:W-:-:S05]  /*22100*/  LOP3.LUT R0, R0, 0xfffffffe, RZ, 0xc0, !PT ;  /* 0xfffffffe00007812 */ /* 0x000fca00078ec0ff */
[----:B------:R-:W-:-:S05]  /*22110*/  IMAD.IADD R0, R3, 0x1, -R0 ;  /* 0x0000000103007824 */ /* 0x000fca00078e0a00 */
[----:B------:R-:W-:Y:S01]  /*22120*/  SHF.L.U32 R0, R0, 0x1f, RZ ;  /* 0x0000001f00007819 */ /* 0x000fe200000006ff */
[----:B------:R-:W-:Y:S01]  /*22130*/  NOP ;  /* 0x0000000000007918 */ /* 0x000fe20000000000 */
[----:B------:R3:W-:Y:S01]  /*22140*/  SYNCS.ARRIVE.TRANS64.A1T0 RZ, [R2+URZ+0x38800], RZ ;  /* 0x038800ff02ff79a7 */ /* 0x0007e2000810003f */
[----:B------:R-:W-:Y:S01]  /*22150*/  BSSY B0, `(.L_x_598) ;  /* 0x0000003000007945 */ /* 0x000fe20003800000 */
[----:B------:R-:W4:Y:S03]  /*22160*/  SYNCS.PHASECHK.TRANS64.TRYWAIT P0, [R2+URZ+0x38820], R0 ;  /* 0x03882000020075a7 */ /* 0x000f26000800017f */
[----:B---34-:R-:W-:Y:S05]  /*22170*/  @!P0 BRA `(.L_x_599) ;  /* 0x0000007000688947 */ /* 0x018fea0003800000 */
.L_x_795:
[----:B------:R-:W-:Y:S05]  /*22180*/  BSYNC B0 ;  /* 0x0000000000007941 */ /* 0x000fea0003800000 */
.L_x_598:
[----:B---3--:R-:W3:Y:S02]  /*22190*/  LDL.LU R2, [R1+0x5c] ;  /* 0x00005c0001027983 */ /* 0x008ee40000300800 */
[----:B---3--:R-:W-:-:S13]  /*221a0*/  ISETP.GE.AND P0, PT, R2, 0x81, PT ;  /* 0x000000810200780c */ /* 0x008fda0003f06270 */
[----:B------:R-:W-:Y:S05]  /*221b0*/  @!P0 BRA `(.L_x_600) ;  /* 0x0000001400f08947 */ /* 0x000fea0003800000 */
[----:B------:R-:W3:Y:S04]  /*221c0*/  LDL.LU R2, [R1+0x68] ;  /* 0x0000680001027983 */ /* 0x000ee80000300800 */
[----:B------:R4:W5:Y:S04]  /*221d0*/  LDL.LU R0, [R1+0x14] ;  /* 0x0000140001007983 */ /* 0x0009680000300800 */
[----:B------:R4:W5:Y:S02]  /*221e0*/  LDL.LU R8, [R1+0x24] ;  /* 0x0000240001087983 */ /* 0x0009640000300800 */
[----:B---34-:R-:W-:-:S07]  /*221f0*/  LEA.HI.SX32 R2, R2, 0xfffffffe, 0x19 ;  /* 0xfffffffe02027811 */ /* 0x018fce00078fcaff */
.L_x_622:
        /* <DEDUP_REMOVED lines=8> */
[----:B------:R-:W-:-:S05]  /*22280*/  LOP3.LUT R9, R8, R3, RZ, 0x3c, !PT ;  /* 0x0000000308097212 */ /* 0x000fca00078e3cff */
        /* <DEDUP_REMOVED lines=8> */
[----:B------:R-:W4:Y:S01]  /*22310*/  LDL R11, [R1+0x38] ;  /* 0x00003800010b7983 */ /* 0x000f220000100800 */
[----:B------:R-:W5:Y:S01]  /*22320*/  LDC R6, c[0x0][0x43c] ;  /* 0x00010f00ff067b82 */ /* 0x000f620000000800 */
[----:B------:R-:W-:Y:S02]  /*22330*/  ULDC.64 UR6, c[0x0][0x428] ;  /* 0x00010a0000067ab9 */ /* 0x000fe40000000a00 */
[----:B------:R-:W3:Y:S01]  /*22340*/  LDL R7, [R1+0x30] ;  /* 0x0000300001077983 */ /* 0x000ee20000100800 */
[----:B-----5:R-:W-:-:S13]  /*22350*/  ISETP.NE.AND P0, PT, R6, 0x1, PT ;  /* 0x000000010600780c */ /* 0x020fda0003f05270 */
[----:B--2---:R-:W2:Y:S02]  /*22360*/  @P0 LDC.64 R4, c[0x0][0x440] ;  /* 0x00011000ff040b82 */ /* 0x004ea40000000a00 */
[----:B--2---:R-:W-:Y:S01]  /*22370*/  @P0 IMAD.HI.U32 R3, R2, R4, RZ ;  /* 0x0000000402030227 */ /* 0x004fe200078e00ff */
[----:B------:R-:W-:-:S04]  /*22380*/  MOV R4, R2 ;  /* 0x0000000200047202 */ /* 0x000fc80000000f00 */
[----:B------:R-:W-:-:S04]  /*22390*/  @P0 SHF.R.U32.HI R4, RZ, R5, R3 ;  /* 0x00000005ff040219 */ /* 0x000fc80000011603 */
[--C-:B------:R-:W-:Y:S01]  /*223a0*/  SHF.R.S32.HI R5, RZ, 0x1f, R4.reuse ;  /* 0x0000001fff057819 */ /* 0x100fe20000011404 */
[----:B------:R-:W-:-:S04]  /*223b0*/  IMAD.MOV R3, RZ, RZ, -R4 ;  /* 0x000000ffff037224 */ /* 0x000fc800078e0a04 */
[----:B------:R-:W-:Y:S02]  /*223c0*/  IMAD R3, R6, R3, R2 ;  /* 0x0000000306037224 */ /* 0x000fe400078e0202 */
[----:B----4-:R-:W-:-:S04]  /*223d0*/  IMAD R6, R11, UR6, RZ ;  /* 0x000000060b067c24 */ /* 0x010fc8000f8e02ff */
[C---:B---3--:R-:W-:Y:S02]  /*223e0*/  IMAD R6, R7.reuse, UR7, R6 ;  /* 0x0000000707067c24 */ /* 0x048fe4000f8e0206 */
[----:B------:R-:W-:-:S04]  /*223f0*/  IMAD.WIDE.U32 R4, R7, UR6, R4 ;  /* 0x0000000607047c25 */ /* 0x000fc8000f8e0004 */
[----:B------:R-:W-:Y:S01]  /*22400*/  IMAD.IADD R5, R6, 0x1, R5 ;  /* 0x0000000106057824 */ /* 0x000fe200078e0205 */
[----:B------:R-:W-:-:S04]  /*22410*/  LEA R6, P0, R4, UR4, 0x2 ;  /* 0x0000000404067c11 */ /* 0x000fc8000f8010ff */
[----:B------:R-:W-:-:S05]  /*22420*/  LEA.HI.X R7, R4, UR5, R5, 0x2, P0 ;  /* 0x0000000504077c11 */ /* 0x000fca00080f1405 */
[----:B------:R-:W2:Y:S04]  /*22430*/  LDG.E R4, desc[UR42][R6.64] ;  /* 0x0000002a06047981 */ /* 0x000ea8000c1e1900 */
[----:B--2---:R4:W-:Y:S02]  /*22440*/  STL [R1], R4 ;  /* 0x0000000401007387 */ /* 0x0049e40000100800 */
.L_x_603:
[----:B--2---:R-:W2:Y:S01]  /*22450*/  LDL R5, [R1+0x4] ;  /* 0x0000040001057983 */ /* 0x004ea20000100800 */
[----:B----4-:R-:W4:Y:S01]  /*22460*/  S2R R4, SR_TID.X ;  /* 0x0000000000047919 */ /* 0x010f220000002100 */
[----:B------:R-:W-:Y:S01]  /*22470*/  BSSY B1, `(.L_x_604) ;  /* 0x0000007000017945 */ /* 0x000fe20003800000 */
[----:B----4-:R-:W-:-:S04]  /*22480*/  LOP3.LUT R4, R4, 0x7f, RZ, 0xc0, !PT ;  /* 0x0000007f04047812 */ /* 0x010fc800078ec0ff */
[----:B------:R-:W-:Y:S01]  /*22490*/  ISETP.NE.AND P1, PT, R4, RZ, PT ;  /* 0x000000ff0400720c */ /* 0x000fe20003f25270 */
[----:B--2---:R-:W-:Y:S01]  /*224a0*/  IMAD R6, R10, 0x8, R5 ;  /* 0x000000080a067824 */ /* 0x004fe200078e0205 */
[----:B------:R-:W-:-:S04]  /*224b0*/  SHF.L.U32 R5, R9, 0x1f, RZ ;  /* 0x0000001f09057819 */ /* 0x000fc800000006ff */
[----:B------:R-:W2:Y:S02]  /*224c0*/  SYNCS.PHASECHK.TRANS64.TRYWAIT P0, [R6+URZ+0x38880], R5 ;  /* 0x03888005060075a7 */ /* 0x000ea4000800017f */
[----:B--2---:R-:W-:Y:S05]  /*224d0*/  @!P0 BRA `(.L_x_605) ;  /* 0x0000006c00a88947 */ /* 0x004fea0003800000 */
.L_x_796:
[----:B------:R-:W-:Y:S05]  /*224e0*/  BSYNC B1 ;  /* 0x0000000000017941 */ /* 0x000fea0003800000 */
.L_x_604:
[----:B------:R-:W-:Y:S04]  /*224f0*/  BSSY B1, `(.L_x_606) ;  /* 0x0000009000017945 */ /* 0x000fe80003800000 */
[----:B------:R-:W-:Y:S05]  /*22500*/  @P1 BRA `(.L_x_607) ;  /* 0x00000000001c1947 */ /* 0x000fea0003800000 */
[----:B------:R-:W4:Y:S02]  /*22510*/  S2R R4, SR_TID.X ;  /* 0x0000000000047919 */ /* 0x000f240000002100 */
[----:B----4-:R-:W-:Y:S02]  /*22520*/  LOP3.LUT R7, R4, 0x1f, RZ, 0xc0, !PT ;  /* 0x0000001f04077812 */ /* 0x010fe400078ec0ff */
[----:B------:R-:W-:Y:S02]  /*22530*/  MOV R4, 0x8000 ;  /* 0x0000800000047802 */ /* 0x000fe40000000f00 */
[----:B------:R-:W-:Y:S02]  /*22540*/  ISETP.NE.AND P0, PT, R7, RZ, PT ;  /* 0x000000ff0700720c */ /* 0x000fe40003f05270 */
[----:B------:R4:W-:Y:S11]  /*22550*/  SYNCS.ARRIVE.TRANS64 RZ, [R6+URZ+0x38870], R4 ;  /* 0x0388700406ff79a7 */ /* 0x0009f6000800003f */
[----:B----4-:R-:W-:Y:S05]  /*22560*/  @!P0 BRA `(.L_x_607) ;  /* 0x0000000000048947 */ /* 0x010fea0003800000 */
[----:B------:R-:W-:Y:S01]  /*22570*/  BPT.TRAP 0x1 ;  /* 0x000000040000795c */ /* 0x000fe20000300000 */
.L_x_607:
[----:B------:R-:W-:Y:S05]  /*22580*/  BSYNC B1 ;  /* 0x0000000000017941 */ /* 0x000fea0003800000 */
.L_x_606:
[----:B---3--:R-:W3:Y:S04]  /*22590*/  LDL R9, [R1+0x4] ;  /* 0x0000040001097983 */ /* 0x008ee80000100800 */
[----:B------:R-:W3:Y:S04]  /*225a0*/  LDL R4, [R1+0x14] ;  /* 0x0000140001047983 */ /* 0x000ee80000100800 */
[----:B------:R-:W4:Y:S01]  /*225b0*/  LDL R7, [R1+0x3c] ;  /* 0x00003c0001077983 */ /* 0x000f220000100800 */
[----:B------:R-:W-:Y:S01]  /*225c0*/  IMAD.MOV.U32 R13, RZ, RZ, RZ ;  /* 0x000000ffff0d7224 */ /* 0x000fe200078e00ff */
[----:B------:R-:W-:Y:S01]  /*225d0*/  UIADD3 UR4, UP0, UR44, 0x470, URZ ;  /* 0x000004702c047890 */ /* 0x000fe2000ff1e03f */
[----:B------:R-:W-:Y:S01]  /*225e0*/  PLOP3.LUT P0, PT, PT, PT, PT, 0x80, 0x0 ;  /* 0x000000000000781c */ /* 0x000fe20003f0f070 */
[----:B------:R-:W-:Y:S01]  /*225f0*/  UMOV UR6, 0x0 ;  /* 0x0000000000067882 */ /* 0x000fe20000000000 */
[----:B------:R-:W-:Y:S01]  /*22600*/  UMOV UR7, 0x14f00000 ;  /* 0x14f0000000077882 */ /* 0x000fe20000000000 */
[----:B------:R-:W-:Y:S01]  /*22610*/  R2UR UR10, R13 ;  /* 0x000000000d0a72ca */ /* 0x000fe200000e0000 */
[----:B------:R-:W-:Y:S01]  /*22620*/  UIADD3.X UR5, URZ, UR45, URZ, UP0, !UPT ;  /* 0x0000002d3f057290 */ /* 0x000fe200087fe43f */
[----:B---3--:R-:W-:-:S02]  /*22630*/  IMAD R4, R4, 0x8000, R9 ;  /* 0x0000800004047824 */ /* 0x008fc400078e0209 */
[----:B----4-:R-:W-:Y:S01]  /*22640*/  IMAD R7, R3, 0x80, R7 ;  /* 0x0000008003077824 */ /* 0x010fe200078e0207 */
[----:B------:R-:W-:Y:S01]  /*22650*/  IADD3 R3, R6, 0x38870, RZ ;  /* 0x0003887006037810 */ /* 0x000fe20007ffe0ff */
[----:B------:R-:W-:-:S09]  /*22660*/  VIADD R9, R4, 0x10400 ;  /* 0x0001040004097836 */ /* 0x000fd20000000000 */
.L_x_608:
[----:B------:R-:W3:Y:S01]  /*22670*/  LDL R10, [R1] ;  /* 0x00000000010a7983 */ /* 0x000ee20000100800 */
[----:B------:R-:W-:-:S13]  /*22680*/  @P0 ELECT P2, URZ, PT ;  /* 0x00000000003f082f */ /* 0x000fda0003840000 */
[----:B------:R-:W-:Y:S02]  /*22690*/  @P2 R2UR UR12, R18 ;  /* 0x00000000120c22ca */ /* 0x000fe400000e0000 */
[----:B------:R-:W-:Y:S02]  /*226a0*/  @P2 R2UR UR11, R7 ;  /* 0x00000000070b22ca */ /* 0x000fe400000e0000 */
[----:B------:R-:W-:Y:S02]  /*226b0*/  @P2 R2UR UR9, R3 ;  /* 0x00000000030922ca */ /* 0x000fe400000e0000 */
[----:B------:R-:W-:Y:S02]  /*226c0*/  @P2 R2UR UR8, R9 ;  /* 0x00000000090822ca */ /* 0x000fe400000e0000 */
[----:B------:R-:W-:Y:S02]  /*226d0*/  @P2 PLOP3.LUT P0, PT, P2, PT, PT, 0x8, 0x0 ;  /* 0x000000000000281c */ /* 0x000fe4000170e170 */
[----:B---3--:R-:W-:-:S02]  /*226e0*/  @P2 R2UR UR13, R10 ;  /* 0x000000000a0d22ca */ /* 0x008fc400000e0000 */
[----:B------:R-:W-:-:S11]  /*226f0*/  PLOP3.LUT P2, PT, PT, PT, PT, 0x8, 0x0 ;  /* 0x000000000000781c */ /* 0x000fd60003f4e170 */
[----:B------:R3:W-:Y:S02]  /*22700*/  UTMALDG.4D [UR8], [UR4], desc[UR6] ;  /* 0x00000608040075b4 */ /* 0x0007e40008019000 */
[----:B---3--:R-:W-:Y:S05]  /*22710*/  @P0 BRA.U.ANY `(.L_x_608) ;  /* 0xfffffffd00d40947 */ /* 0x008fea000393ffff */
[----:B------:R-:W-:Y:S01]  /*22720*/  IMAD.MOV.U32 R12, RZ, RZ, 0x80 ;  /* 0x00000080ff0c7424 */ /* 0x000fe200078e00ff */
[----:B------:R-:W-:Y:S01]  /*22730*/  PLOP3.LUT P0, PT, PT, PT, PT, 0x80, 0x0 ;  /* 0x000000000000781c */ /* 0x000fe20003f0f070 */
[----:B------:R-:W-:Y:S01]  /*22740*/  VIADD R9, R4, 0x14400 ;  /* 0x0001440004097836 */ /* 0x000fe20000000000 */
[----:B------:R-:W-:Y:S01]  /*22750*/  UMOV UR6, 0x0 ;  /* 0x0000000000067882 */ /* 0x000fe20000000000 */
[----:B------:R-:W-:Y:S01]  /*22760*/  UMOV UR7, 0x14f00000 ;  /* 0x14f0000000077882 */ /* 0x000fe20000000000 */
[----:B------:R-:W-:-:S15]  /*22770*/  R2UR UR10, R12 ;  /* 0x000000000c0a72ca */ /* 0x000fde00000e0000 */
.L_x_609:
        /* <DEDUP_REMOVED lines=11> */
[----:B------:R-:W3:Y:S01]  /*22830*/  SYNCS.PHASECHK.TRANS64.TRYWAIT P0, [R6+URZ+0x38840], R5 ;  /* 0x03884005060075a7 */ /* 0x000ee2000800017f */
[----:B------:R-:W-:Y:S04]  /*22840*/  BSSY B1, `(.L_x_610) ;  /* 0x0000002000017945 */ /* 0x000fe80003800000 */
[----:B---3--:R-:W-:Y:S05]  /*22850*/  @!P0 BRA `(.L_x_611) ;  /* 0x0000006800dc8947 */ /* 0x008fea0003800000 */
.L_x_797:
[----:B------:R-:W-:Y:S05]  /*22860*/  BSYNC B1 ;  /* 0x0000000000017941 */ /* 0x000fea0003800000 */
.L_x_610:
[----:B------:R-:W-:Y:S01]  /*22870*/  BSSY B1, `(.L_x_612) ;  /* 0x000000b000017945 */ /* 0x000fe20003800000 */
[----:B------:R-:W-:Y:S01]  /*22880*/  MOV R10, 0x0 ;  /* 0x00000000000a7802 */ /* 0x000fe20000000f00 */
[----:B------:R-:W-:Y:S02]  /*22890*/  IMAD.MOV.U32 R11, RZ, RZ, 0x14f00000 ;  /* 0x14f00000ff0b7424 */ /* 0x000fe400078e00ff */
[----:B------:R-:W-:Y:S05]  /*228a0*/  @P1 BRA `(.L_x_613) ;  /* 0x00000000001c1947 */ /* 0x000fea0003800000 */
[----:B------:R-:W4:Y:S02]  /*228b0*/  S2R R3, SR_TID.X ;  /* 0x0000000000037919 */ /* 0x000f240000002100 */
[----:B----4-:R-:W-:Y:S01]  /*228c0*/  LOP3.LUT R9, R3, 0x1f, RZ, 0xc0, !PT ;  /* 0x0000001f03097812 */ /* 0x010fe200078ec0ff */
[----:B------:R-:W-:-:S03]  /*228d0*/  IMAD.MOV.U32 R3, RZ, RZ, 0x8000 ;  /* 0x00008000ff037424 */ /* 0x000fc600078e00ff */
[----:B------:R-:W-:Y:S01]  /*228e0*/  ISETP.NE.AND P0, PT, R9, RZ, PT ;  /* 0x000000ff0900720c */ /* 0x000fe20003f05270 */
[----:B------:R4:W-:-:S12]  /*228f0*/  SYNCS.ARRIVE.TRANS64 RZ, [R6+URZ+0x38830], R3 ;  /* 0x0388300306ff79a7 */ /* 0x0009d8000800003f */
[----:B----4-:R-:W-:Y:S05]  /*22900*/  @!P0 BRA `(.L_x_613) ;  /* 0x0000000000048947 */ /* 0x010fea0003800000 */
[----:B------:R-:W-:Y:S01]  /*22910*/  BPT.TRAP 0x1 ;  /* 0x000000040000795c */ /* 0x000fe20000300000 */
.L_x_613:
[----:B------:R-:W-:Y:S05]  /*22920*/  BSYNC B1 ;  /* 0x0000000000017941 */ /* 0x000fea0003800000 */
.L_x_612:
[----:B------:R-:W-:Y:S01]  /*22930*/  R2UR UR10, R13 ;  /* 0x000000000d0a72ca */ /* 0x000fe200000e0000 */
[----:B------:R-:W-:Y:S01]  /*22940*/  UIADD3 UR4, UP0, UR44, 0x370, URZ ;  /* 0x000003702c047890 */ /* 0x000fe2000ff1e03f */
[----:B------:R-:W-:Y:S01]  /*22950*/  R2UR UR6, R10 ;  /* 0x000000000a0672ca */ /* 0x000fe200000e0000 */
[----:B--23--:R-:W-:Y:S01]  /*22960*/  VIADD R6, R6, 0x38830 ;  /* 0x0003883006067836 */ /* 0x00cfe20000000000 */
[----:B------:R-:W-:Y:S01]  /*22970*/  R2UR UR7, R11 ;  /* 0x000000000b0772ca */ /* 0x000fe200000e0000 */
[----:B------:R-:W-:Y:S01]  /*22980*/  UIADD3.X UR5, URZ, UR45, URZ, UP0, !UPT ;  /* 0x0000002d3f057290 */ /* 0x000fe200087fe43f */
[----:B------:R-:W-:Y:S02]  /*22990*/  PLOP3.LUT P0, PT, PT, PT, PT, 0x80, 0x0 ;  /* 0x000000000000781c */ /* 0x000fe40003f0f070 */
[----:B------:R-:W-:-:S11]  /*229a0*/  IADD3 R3, R4, 0x28400, RZ ;  /* 0x0002840004037810 */ /* 0x000fd60007ffe0ff */
.L_x_614:
[----:B------:R-:W2:Y:S01]  /*229b0*/  LDL R5, [R1] ;  /* 0x0000000001057983 */ /* 0x000ea20000100800 */
[----:B------:R-:W-:-:S13]  /*229c0*/  @P0 ELECT P1, URZ, PT ;  /* 0x00000000003f082f */ /* 0x000fda0003820000 */
[----:B------:R-:W-:Y:S02]  /*229d0*/  @P1 R2UR UR12, R18 ;  /* 0x00000000120c12ca */ /* 0x000fe400000e0000 */
[----:B------:R-:W-:Y:S02]  /*229e0*/  @P1 R2UR UR11, R7 ;  /* 0x00000000070b12ca */ /* 0x000fe400000e0000 */
[----:B------:R-:W-:Y:S02]  /*229f0*/  @P1 R2UR UR9, R6 ;  /* 0x00000000060912ca */ /* 0x000fe400000e0000 */
[----:B------:R-:W-:Y:S02]  /*22a00*/  @P1 R2UR UR8, R3 ;  /* 0x00000000030812ca */ /* 0x000fe400000e0000 */
[----:B------:R-:W-:Y:S02]  /*22a10*/  @P1 PLOP3.LUT P0, PT, P1, PT, PT, 0x8, 0x0 ;  /* 0x000000000000181c */ /* 0x000fe40000f0e170 */
[----:B--2---:R-:W-:-:S02]  /*22a20*/  @P1 R2UR UR13, R5 ;  /* 0x00000000050d12ca */ /* 0x004fc400000e0000 */
[----:B------:R-:W-:-:S11]  /*22a30*/  PLOP3.LUT P1, PT, PT, PT, PT, 0x8, 0x0 ;  /* 0x000000000000781c */ /* 0x000fd60003f2e170 */
[----:B------:R2:W-:Y:S02]  /*22a40*/  UTMALDG.4D [UR8], [UR4], desc[UR6] ;  /* 0x00000608040075b4 */ /* 0x0005e40008019000 */
[----:B--2---:R-:W-:Y:S05]  /*22a50*/  @P0 BRA.U.ANY `(.L_x_614) ;  /* 0xfffffffd00d40947 */ /* 0x004fea000393ffff */
[----:B------:R-:W-:Y:S01]  /*22a60*/  R2UR UR10, R12 ;  /* 0x000000000c0a72ca */ /* 0x000fe200000e0000 */
[----:B------:R-:W-:Y:S01]  /*22a70*/  VIADD R4, R4, 0x2c400 ;  /* 0x0002c40004047836 */ /* 0x000fe20000000000 */
[----:B------:R-:W-:Y:S02]  /*22a80*/  R2UR UR6, R10 ;  /* 0x000000000a0672ca */ /* 0x000fe400000e0000 */
[----:B------:R-:W-:Y:S02]  /*22a90*/  R2UR UR7, R11 ;  /* 0x000000000b0772ca */ /* 0x000fe400000e0000 */
[----:B------:R-:W-:-:S13]  /*22aa0*/  PLOP3.LUT P0, PT, PT, PT, PT, 0x80, 0x0 ;  /* 0x000000000000781c */ /* 0x000fda0003f0f070 */
.L_x_615:
        /* <DEDUP_REMOVED lines=10> */
[----:B----4-:R-:W-:Y:S05]  /*22b50*/  @P0 BRA.U.ANY `(.L_x_615) ;  /* 0xfffffffd00d40947 */ /* 0x010fea000393ffff */
.L_x_602:
[----:B------:R-:W-:Y:S05]  /*22b60*/  BSYNC B0 ;  /* 0x0000000000007941 */ /* 0x000fea0003800000 */
.L_x_601:
[----:B------:R-:W-:-:S06]  /*22b70*/  UISETP.NE.AND UP0, UPT, UR36, 0x3, UPT ;  /* 0x000000032400788c */ /* 0x000fcc000bf05270 */
[----:B------:R-:W-:-:S13]  /*22b80*/  PLOP3.LUT P0, PT, PT, PT, UP0, 0x80, 0x0 ;  /* 0x000000000000781c */ /* 0x000fda0003f0f008 */
[----:B------:R-:W-:Y:S05]  /*22b90*/  @!P0 BRA `(.L_x_616) ;  /* 0x0000000000048947 */ /* 0x000fea0003800000 */
[----:B------:R-:W-:Y:S01]  /*22ba0*/  BPT.TRAP 0x1 ;  /* 0x000000040000795c */ /* 0x000fe20000300000 */
.L_x_616:
[----:B--2---:R-:W2:Y:S01]  /*22bb0*/  LDL R5, [R1+0x4] ;  /* 0x0000040001057983 */ /* 0x004ea20000100800 */
[----:B------:R-:W-:Y:S01]  /*22bc0*/  IMAD.U32 R3, RZ, RZ, UR38 ;  /* 0x00000026ff037e24 */ /* 0x000fe2000f8e00ff */
[----:B------:R-:W-:Y:S01]  /*22bd0*/  LOP3.LUT R4, R8, 0x1, RZ, 0x3c, !PT ;  /* 0x0000000108047812 */ /* 0x000fe200078e3cff */
[----:B------:R-:W-:Y:S03]  /*22be0*/  BSSY B0, `(.L_x_617) ;  /* 0x0000006000007945 */ /* 0x000fe60003800000 */
[----:B------:R-:W-:Y:S02]  /*22bf0*/  ISETP.NE.AND P1, PT, R3, 0x3, PT ;  /* 0x000000030300780c */ /* 0x000fe40003f25270 */
[----:B------:R-:W-:Y:S01]  /*22c00*/  SHF.L.U32 R4, R4, 0x1f, RZ ;  /* 0x0000001f04047819 */ /* 0x000fe200000006ff */
[----:B--2---:R-:W-:-:S04]  /*22c10*/  IMAD R3, R0, 0x8, R5 ;  /* 0x0000000800037824 */ /* 0x004fc800078e0205 */
[----:B------:R-:W2:Y:S02]  /*22c20*/  SYNCS.PHASECHK.TRANS64.TRYWAIT P0, [R3+URZ+0x38870], R4 ;  /* 0x03887004030075a7 */ /* 0x000ea4000800017f */
[----:B--2---:R-:W-:Y:S05]  /*22c30*/  @!P0 BRA `(.L_x_618) ;  /* 0x0000006400f88947 */ /* 0x004fea0003800000 */
.L_x_798:
[----:B------:R-:W-:Y:S05]  /*22c40*/  BSYNC B0 ;  /* 0x0000000000007941 */ /* 0x000fea0003800000 */
.L_x_617:
[----:B------:R-:W-:Y:S05]  /*22c50*/  @!P1 BRA `(.L_x_619) ;  /* 0x0000000000049947 */ /* 0x000fea0003800000 */
[----:B------:R-:W-:Y:S01]  /*22c60*/  BPT.TRAP 0x1 ;  /* 0x000000040000795c */ /* 0x000fe20000300000 */
.L_x_619:
[----:B--2---:R-:W-:Y:S02]  /*22c70*/  SHF.L.U32 R4, R8, 0x1f, RZ ;  /* 0x0000001f08047819 */ /* 0x004fe400000006ff */
[----:B------:R-:W-:Y:S02]  /*22c80*/  SHF.L.U32 R0, R0, 0xf, RZ ;  /* 0x0000000f00007819 */ /* 0x000fe400000006ff */
[----:B------:R-:W2:Y:S02]  /*22c90*/  SYNCS.PHASECHK.TRANS64.TRYWAIT P0, [R3+URZ+0x38860], R4 ;  /* 0x03886004030075a7 */ /* 0x000ea4000800017f */
[----:B--2---:R-:W-:Y:S05]  /*22ca0*/  @!P0 BRA `(.L_x_620) ;  /* 0x0000006400f08947 */ /* 0x004fea0003800000 */
.L_x_799:
[----:B------:R-:W4:Y:S04]  /*22cb0*/  LDL R5, [R1+0x4c] ;  /* 0x00004c0001057983 */ /* 0x000f280000100800 */
[----:B------:R-:W3:Y:S04]  /*22cc0*/  LDL R14, [R1+0xc] ;  /* 0x00000c00010e7983 */ /* 0x000ee80000100800 */
[----:B------:R-:W-:Y:S04]  /*22cd0*/  STL [R1+0x84], R16 ;  /* 0x0000841001007387 */ /* 0x000fe80000100800 */
[----:B------:R2:W-:Y:S04]  /*22ce0*/  STL [R1+0x80], R3 ;  /* 0x0000800301007387 */ /* 0x0005e80000100800 */
[----:B--2---:R-:W2:Y:S04]  /*22cf0*/  LDL R3, [R1+0x10] ;  /* 0x0000100001037983 */ /* 0x004ea80000100800 */
[----:B------:R0:W-:Y:S01]  /*22d00*/  STL [R1+0x7c], R2 ;  /* 0x00007c0201007387 */ /* 0x0001e20000100800 */
[----:B------:R-:W-:Y:S05]  /*22d10*/  WARPSYNC.ALL ;  /* 0x0000000000007948 */ /* 0x000fea0003800000 */
[----:B------:R-:W2:Y:S04]  /*22d20*/  LDL R16, [R1+0x2c] ;  /* 0x00002c0001107983 */ /* 0x000ea80000100800 */
[----:B0-----:R-:W4:Y:S01]  /*22d30*/  LDL R2, [R1+0x4] ;  /* 0x0000040001027983 */ /* 0x001f220000100800 */
[----:B---3--:R-:W-:-:S05]  /*22d40*/  LOP3.LUT R4, R0, R14, RZ, 0xfc, !PT ;  /* 0x0000000e00047212 */ /* 0x008fca00078efcff */
[C---:B----4-:R-:W-:Y:S01]  /*22d50*/  IMAD.IADD R4, R2.reuse, 0x1, R4 ;  /* 0x0000000102047824 */ /* 0x050fe200078e0204 */
[----:B------:R-:W-:-:S04]  /*22d60*/  IADD3 R17, R2, R5, R0 ;  /* 0x0000000502117210 */ /* 0x000fc80007ffe000 */
[----:B------:R-:W0:Y:S04]  /*22d70*/  LDSM.16.MT88.4 R8, [R4+0x10400] ;  /* 0x010400000408783b */ /* 0x000e280000004200 */
[----:B------:R-:W3:Y:S01]  /*22d80*/  LDSM.16.MT88.4 R4, [R17+0x10400] ;  /* 0x010400001104783b */ /* 0x000ee20000004200 */
[C-C-:B0-----:R-:W-:Y:S02]  /*22d90*/  PRMT R12, R8.reuse, 0x6420, R9.reuse ;  /* 0x00006420080c7816 */ /* 0x141fe40000000009 */
[----:B------:R-:W-:Y:S01]  /*22da0*/  PRMT R13, R8, 0x7531, R9 ;  /* 0x00007531080d7816 */ /* 0x000fe20000000009 */
[----:B------:R-:W-:Y:S01]  /*22db0*/  IMAD.MOV.U32 R9, RZ, RZ, R14 ;  /* 0x000000ffff097224 */ /* 0x000fe200078e000e */
[C-C-:B------:R-:W-:Y:S02]  /*22dc0*/  PRMT R14, R10.reuse, 0x6420, R11.reuse ;  /* 0x000064200a0e7816 */ /* 0x140fe4000000000b */
[----:B------:R-:W-:-:S02]  /*22dd0*/  PRMT R15, R10, 0x7531, R11 ;  /* 0x000075310a0f7816 */ /* 0x000fc4000000000b */
[----:B------:R-:W4:Y:S01]  /*22de0*/  LDL R11, [R1+0x8] ;  /* 0x00000800010b7983 */ /* 0x000f220000100800 */
[----:B--2---:R-:W-:Y:S02]  /*22df0*/  LOP3.LUT R8, R0, R3, RZ, 0xfc, !PT ;  /* 0x0000000300087212 */ /* 0x004fe400078efcff */
[----:B---3--:R-:W-:-:S03]  /*22e00*/  PRMT R10, R6, 0x6420, R7 ;  /* 0x00006420060a7816 */ /* 0x008fc60000000007 */
[----:B----4-:R-:W-:-:S05]  /*22e10*/  IMAD.IADD R8, R11, 0x1, R8 ;  /* 0x000000010b087824 */ /* 0x010fca00078e0208 */
[----:B------:R0:W-:Y:S02]  /*22e20*/  STSM.16.M88.4 [R8], R12 ;  /* 0x0000000c08007844 */ /* 0x0001e40000000200 */
[----:B0-----:R-:W-:Y:S01]  /*22e30*/  VIADD R12, R0, 0x2000 ;  /* 0x00002000000c7836 */ /* 0x001fe20000000000 */
[C---:B------:R-:W-:Y:S01]  /*22e40*/  PRMT R8, R4.reuse, 0x6420, R5 ;  /* 0x0000642004087816 */ /* 0x040fe20000000005 */
[----:B------:R-:W-:Y:S01]  /*22e50*/  IMAD.MOV.U32 R15, RZ, RZ, R9 ;  /* 0x000000ffff0f7224 */ /* 0x000fe200078e0009 */
[----:B------:R-:W-:Y:S02]  /*22e60*/  PRMT R9, R4, 0x7531, R5 ;  /* 0x0000753104097816 */ /* 0x000fe40000000005 */
[----:B------:R-:W-:Y:S02]  /*22e70*/  MOV R14, R11 ;  /* 0x0000000b000e7202 */ /* 0x000fe40000000f00 */
[----:B------:R-:W-:Y:S02]  /*22e80*/  LOP3.LUT R4, R12, R3, RZ, 0xfc, !PT ;  /* 0x000000030c047212 */ /* 0x000fe400078efcff */
[----:B------:R-:W-:-:S03]  /*22e90*/  PRMT R11, R6, 0x7531, R7 ;  /* 0x00007531060b7816 */ /* 0x000fc60000000007 */
[----:B------:R-:W-:-:S05]  /*22ea0*/  IMAD.IADD R4, R14, 0x1, R4 ;  /* 0x000000010e047824 */ /* 0x000fca00078e0204 */
[----:B------:R0:W-:Y:S02]  /*22eb0*/  STSM.16.M88.4 [R4], R8 ;  /* 0x0000000804007844 */ /* 0x0001e40000000200 */
[----:B0-----:R-:W-:Y:S02]  /*22ec0*/  IMAD.MOV.U32 R11, RZ, RZ, R15 ;  /* 0x000000ffff0b7224 */ /* 0x001fe400078e000f */
[----:B------:R-:W-:-:S05]  /*22ed0*/  VIADD R8, R0, 0x4000 ;  /* 0x0000400000087836 */ /* 0x000fca0000000000 */
[----:B------:R-:W-:-:S05]  /*22ee0*/  LOP3.LUT R4, R8, R11, RZ, 0xfc, !PT ;  /* 0x0000000b08047212 */ /* 0x000fca00078efcff */
[----:B------:R-:W-:-:S06]  /*22ef0*/  IMAD.IADD R4, R2, 0x1, R4 ;  /* 0x0000000102047824 */ /* 0x000fcc00078e0204 */
[----:B------:R-:W0:Y:S01]  /*22f00*/  LDSM.16.MT88.4 R4, [R4+0x10400] ;  /* 0x010400000404783b */ /* 0x000e220000004200 */
[----:B------:R-:W-:Y:S02]  /*22f10*/  MOV R10, R14 ;  /* 0x0000000e000a7202 */ /* 0x000fe40000000f00 */
[----:B------:R-:W-:-:S04]  /*22f20*/  LOP3.LUT R8, R8, R3, RZ, 0xfc, !PT ;  /* 0x0000000308087212 */ /* 0x000fc800078efcff */
[----:B------:R-:W-:Y:S02]  /*22f30*/  IADD3 R8, R10, R8, RZ ;  /* 0x000000080a087210 */ /* 0x000fe40007ffe0ff */
[C-C-:B0-----:R-:W-:Y:S02]  /*22f40*/  PRMT R12, R4.reuse, 0x6420, R5.reuse ;  /* 0x00006420040c7816 */ /* 0x141fe40000000005 */
[----:B------:R-:W-:Y:S02]  /*22f50*/  PRMT R13, R4, 0x7531, R5 ;  /* 0x00007531040d7816 */ /* 0x000fe40000000005 */
[C-C-:B------:R-:W-:Y:S02]  /*22f60*/  PRMT R14, R6.reuse, 0x6420, R7.reuse ;  /* 0x00006420060e7816 */ /* 0x140fe40000000007 */
[----:B------:R-:W-:Y:S02]  /*22f70*/  PRMT R15, R6, 0x7531, R7 ;  /* 0x00007531060f7816 */ /* 0x000fe40000000007 */
[----:B------:R-:W0:Y:S04]  /*22f80*/  LDSM.16.MT88.4 R4, [R17+0x14400] ;  /* 0x014400001104783b */ /* 0x000e280000004200 */
[----:B------:R2:W-:Y:S02]  /*22f90*/  STSM.16.M88.4 [R8], R12 ;  /* 0x0000000c08007844 */ /* 0x0005e40000000200 */
[----:B--2---:R-:W-:-:S02]  /*22fa0*/  VIADD R12, R0, 0x6000 ;  /* 0x00006000000c7836 */ /* 0x004fc40000000000 */
[----:B------:R-:W-:Y:S02]  /*22fb0*/  IMAD.MOV.U32 R14, RZ, RZ, R10 ;  /* 0x000000ffff0e7224 */ /* 0x000fe400078e000a */
[----:B------:R-:W-:Y:S01]  /*22fc0*/  IMAD.MOV.U32 R15, RZ, RZ, R11 ;  /* 0x000000ffff0f7224 */ /* 0x000fe200078e000b */
[C-C-:B0-----:R-:W-:Y:S02]  /*22fd0*/  PRMT R8, R4.reuse, 0x6420, R5.reuse ;  /* 0x0000642004087816 */ /* 0x141fe40000000005 */
[----:B------:R-:W-:Y:S02]  /*22fe0*/  PRMT R9, R4, 0x7531, R5 ;  /* 0x0000753104097816 */ /* 0x000fe40000000005 */
[----:B------:R-:W-:Y:S02]  /*22ff0*/  LOP3.LUT R4, R12, R3, RZ, 0xfc, !PT ;  /* 0x000000030c047212 */ /* 0x000fe400078efcff */
[C-C-:B------:R-:W-:Y:S02]  /*23000*/  PRMT R10, R6.reuse, 0x6420, R7.reuse ;  /* 0x00006420060a7816 */ /* 0x140fe40000000007 */
[----:B------:R-:W-:-:S02]  /*23010*/  PRMT R11, R6, 0x7531, R7 ;  /* 0x00007531060b7816 */ /* 0x000fc40000000007 */
[----:B------:R-:W-:-:S05]  /*23020*/  IADD3 R4, R14, R4, RZ ;  /* 0x000000040e047210 */ /* 0x000fca0007ffe0ff */
[----:B------:R0:W-:Y:S04]  /*23030*/  STSM.16.M88.4 [R4], R8 ;  /* 0x0000000804007844 */ /* 0x0001e80000000200 */
[----:B0-----:R-:W2:Y:S01]  /*23040*/  LDL R9, [R1+0x44] ;  /* 0x0000440001097983 */ /* 0x001ea20000100800 */
[----:B------:R-:W-:Y:S02]  /*23050*/  IMAD.MOV.U32 R11, RZ, RZ, R15 ;  /* 0x000000ffff0b7224 */ /* 0x000fe400078e000f */
[----:B------:R-:W-:-:S05]  /*23060*/  VIADD R4, R0, 0x1000 ;  /* 0x0000100000047836 */ /* 0x000fca0000000000 */
[----:B------:R-:W-:-:S04]  /*23070*/  LOP3.LUT R4, R4, R11, RZ, 0xfc, !PT ;  /* 0x0000000b04047212 */ /* 0x000fc800078efcff */
[----:B------:R-:W-:-:S06]  /*23080*/  IADD3 R4, R2, R4, RZ ;  /* 0x0000000402047210 */ /* 0x000fcc0007ffe0ff */
[----:B------:R-:W0:Y:S01]  /*23090*/  LDSM.16.MT88.4 R4, [R4+0x10400] ;  /* 0x010400000404783b */ /* 0x000e220000004200 */
[----:B------:R-:W-:Y:S01]  /*230a0*/  IMAD.MOV.U32 R10, RZ, RZ, R14 ;  /* 0x000000ffff0a7224 */ /* 0x000fe200078e000e */
[C-C-:B0-----:R-:W-:Y:S02]  /*230b0*/  PRMT R12, R4.reuse, 0x6420, R5.reuse ;  /* 0x00006420040c7816 */ /* 0x141fe40000000005 */
[----:B------:R-:W-:Y:S02]  /*230c0*/  PRMT R13, R4, 0x7531, R5 ;  /* 0x00007531040d7816 */ /* 0x000fe40000000005 */
[C-C-:B------:R-:W-:Y:S02]  /*230d0*/  PRMT R14, R6.reuse, 0x6420, R7.reuse ;  /* 0x00006420060e7816 */ /* 0x140fe40000000007 */
[----:B------:R-:W-:Y:S02]  /*230e0*/  PRMT R15, R6, 0x7531, R7 ;  /* 0x00007531060f7816 */ /* 0x000fe40000000007 */
[----:B------:R-:W0:Y:S02]  /*230f0*/  LDSM.16.MT88.4 R4, [R17+0x11400] ;  /* 0x011400001104783b */ /* 0x000e240000004200 */
[----:B0-----:R-:W-:Y:S01]  /*23100*/  PRMT R8, R4, 0x6420, R5 ;  /* 0x0000642004087816 */ /* 0x001fe20000000005 */
[----:B--2---:R-:W-:-:S05]  /*23110*/  IMAD.IADD R20, R9, 0x1, R0 ;  /* 0x0000000109147824 */ /* 0x004fca00078e0200 */
[----:B------:R-:W-:-:S05]  /*23120*/  IADD3 R21, R10, R20, R3 ;  /* 0x000000140a157210 */ /* 0x000fca0007ffe003 */
[----:B------:R0:W-:Y:S01]  /*23130*/  STSM.16.M88.4 [R21], R12 ;  /* 0x0000000c15007844 */ /* 0x0001e20000000200 */
[----:B------:R-:W-:Y:S01]  /*23140*/  PRMT R9, R4, 0x7531, R5 ;  /* 0x0000753104097816 */ /* 0x000fe20000000005 */
[----:B------:R-:W-:Y:S02]  /*23150*/  VIADD R4, R0, 0x5000 ;  /* 0x0000500000047836 */ /* 0x000fe40000000000 */
[----:B0-----:R-:W-:Y:S01]  /*23160*/  IMAD.MOV.U32 R14, RZ, RZ, R10 ;  /* 0x000000ffff0e7224 */ /* 0x001fe200078e000a */
[C---:B------:R-:W-:Y:S01]  /*23170*/  PRMT R10, R6.reuse, 0x6420, R7 ;  /* 0x00006420060a7816 */ /* 0x040fe20000000007 */
[----:B------:R-:W-:Y:S01]  /*23180*/  IMAD.MOV.U32 R15, RZ, RZ, R11 ;  /* 0x000000ffff0f7224 */ /* 0x000fe200078e000b */
[----:B------:R-:W-:Y:S02]  /*23190*/  PRMT R11, R6, 0x7531, R7 ;  /* 0x00007531060b7816 */ /* 0x000fe40000000007 */
[----:B------:R-:W-:-:S05]  /*231a0*/  IADD3 R20, R14, R16, R20 ;  /* 0x000000100e147210 */ /* 0x000fca0007ffe014 */
[----:B------:R0:W-:Y:S02]  /*231b0*/  STSM.16.M88.4 [R20], R8 ;  /* 0x0000000814007844 */ /* 0x0001e40000000200 */
[----:B0-----:R-:W-:-:S05]  /*231c0*/  IMAD.MOV.U32 R11, RZ, RZ, R15 ;  /* 0x000000ffff0b7224 */ /* 0x001fca00078e000f */
[----:B------:R-:W-:-:S05]  /*231d0*/  LOP3.LUT R4, R4, R11, RZ, 0xfc, !PT ;  /* 0x0000000b04047212 */ /* 0x000fca00078efcff */
[----:B------:R-:W-:-:S06]  /*231e0*/  IMAD.IADD R4, R2, 0x1, R4 ;  /* 0x0000000102047824 */ /* 0x000fcc00078e0204 */
[----:B------:R-:W0:Y:S01]  /*231f0*/  LDSM.16.MT88.4 R4, [R4+0x10400] ;  /* 0x010400000404783b */ /* 0x000e220000004200 */
[----:B------:R-:W-:Y:S02]  /*23200*/  MOV R10, R14 ;  /* 0x0000000e000a7202 */ /* 0x000fe40000000f00 */
[C-C-:B0-----:R-:W-:Y:S02]  /*23210*/  PRMT R12, R4.reuse, 0x6420, R5.reuse ;  /* 0x00006420040c7816 */ /* 0x141fe40000000005 */
[----:B------:R-:W-:Y:S02]  /*23220*/  PRMT R13, R4, 0x7531, R5 ;  /* 0x00007531040d7816 */ /* 0x000fe40000000005 */
[C-C-:B------:R-:W-:Y:S02]  /*23230*/  PRMT R14, R6.reuse, 0x6420, R7.reuse ;  /* 0x00006420060e7816 */ /* 0x140fe40000000007 */
[----:B------:R-:W-:Y:S02]  /*23240*/  PRMT R15, R6, 0x7531, R7 ;  /* 0x00007531060f7816 */ /* 0x000fe40000000007 */
[----:B------:R-:W0:Y:S04]  /*23250*/  LDSM.16.MT88.4 R4, [R17+0x15400] ;  /* 0x015400001104783b */ /* 0x000e280000004200 */
[----:B------:R2:W-:Y:S02]  /*23260*/  STSM.16.M88.4 [R21+0x4000], R12 ;  /* 0x0040000c15007844 */ /* 0x0005e40000000200 */
[----:B--2---:R-:W-:Y:S01]  /*23270*/  MOV R13, R10 ;  /* 0x0000000a000d7202 */ /* 0x004fe20000000f00 */
[----:B------:R-:W-:Y:S01]  /*23280*/  IMAD.MOV.U32 R14, RZ, RZ, R11 ;  /* 0x000000ffff0e7224 */ /* 0x000fe200078e000b */
[----:B0-----:R-:W-:-:S02]  /*23290*/  PRMT R8, R4, 0x6420, R5 ;  /* 0x0000642004087816 */ /* 0x001fc40000000005 */
[----:B------:R-:W-:Y:S02]  /*232a0*/  PRMT R9, R4, 0x7531, R5 ;  /* 0x0000753104097816 */ /* 0x000fe40000000005 */
[C-C-:B------:R-:W-:Y:S02]  /*232b0*/  PRMT R10, R6.reuse, 0x6420, R7.reuse ;  /* 0x00006420060a7816 */ /* 0x140fe40000000007 */
[----:B------:R-:W-:-:S05]  /*232c0*/  PRMT R11, R6, 0x7531, R7 ;  /* 0x00007531060b7816 */ /* 0x000fca0000000007 */
[----:B------:R0:W-:Y:S04]  /*232d0*/  STSM.16.M88.4 [R20+0x4000], R8 ;  /* 0x0040000814007844 */ /* 0x0001e80000000200 */
[----:B0-----:R-:W2:Y:S01]  /*232e0*/  LDL R9, [R1+0x40] ;  /* 0x0000400001097983 */ /* 0x001ea20000100800 */
[----:B------:R-:W-:Y:S01]  /*232f0*/  VIADD R15, R0, 0x2000 ;  /* 0x00002000000f7836 */ /* 0x000fe20000000000 */
[----:B------:R-:W-:-:S04]  /*23300*/  MOV R11, R14 ;  /* 0x0000000e000b7202 */ /* 0x000fc80000000f00 */
[----:B------:R-:W-:-:S05]  /*23310*/  LOP3.LUT R4, R15, R11, RZ, 0xfc, !PT ;  /* 0x0000000b0f047212 */ /* 0x000fca00078efcff */
[----:B------:R-:W-:-:S06]  /*23320*/  IMAD.IADD R4, R2, 0x1, R4 ;  /* 0x0000000102047824 */ /* 0x000fcc00078e0204 */
        /* <DEDUP_REMOVED lines=12> */
[----:B0-----:R-:W-:Y:S01]  /*233f0*/  IMAD.MOV.U32 R13, RZ, RZ, R10 ;  /* 0x000000ffff0d7224 */ /* 0x001fe200078e000a */
[----:B------:R-:W-:Y:S02]  /*23400*/  MOV R14, R11 ;  /* 0x0000000b000e7202 */ /* 0x000fe40000000f00 */
[C-C-:B------:R-:W-:Y:S02]  /*23410*/  PRMT R10, R6.reuse, 0x6420, R7.reuse ;  /* 0x00006420060a7816 */ /* 0x140fe40000000007 */
[----:B------:R-:W-:Y:S02]  /*23420*/  PRMT R11, R6, 0x7531, R7 ;  /* 0x00007531060b7816 */ /* 0x000fe40000000007 */
[----:B------:R-:W-:Y:S01]  /*23430*/  IADD3 R20, R13, R16, R20 ;  /* 0x000000100d147210 */ /* 0x000fe20007ffe014 */
[----:B------:R-:W-:-:S04]  /*23440*/  VIADD R15, R0, 0x6000 ;  /* 0x00006000000f7836 */ /* 0x000fc80000000000 */
[----:B------:R0:W-:Y:S02]  /*23450*/  STSM.16.M88.4 [R20], R8 ;  /* 0x0000000814007844 */ /* 0x0001e40000000200 */
[----:B0-----:R-:W-:-:S05]  /*23460*/  IMAD.MOV.U32 R11, RZ, RZ, R14 ;  /* 0x000000ffff0b7224 */ /* 0x001fca00078e000e */
        /* <DEDUP_REMOVED lines=8> */
[----:B------:R-:W0:Y:S04]  /*234f0*/  LDSM.16.MT88.4 R4, [R17+0x16400] ;  /* 0x016400001104783b */ /* 0x000e280000004200 */
[----:B------:R2:W-:Y:S02]  /*23500*/  STSM.16.M88.4 [R21+0x4000], R12 ;  /* 0x0040000c15007844 */ /* 0x0005e40000000200 */
[----:B--2---:R-:W-:-:S02]  /*23510*/  IMAD.MOV.U32 R15, RZ, RZ, R11 ;  /* 0x000000ffff0f7224 */ /* 0x004fc400078e000b */
[----:B------:R-:W-:Y:S01]  /*23520*/  IMAD.MOV.U32 R14, RZ, RZ, R10 ;  /* 0x000000ffff0e7224 */ /* 0x000fe200078e000a */
[C-C-:B0-----:R-:W-:Y:S02]  /*23530*/  PRMT R8, R4.reuse, 0x6420, R5.reuse ;  /* 0x0000642004087816 */ /* 0x141fe40000000005 */
[----:B------:R-:W-:Y:S01]  /*23540*/  PRMT R9, R4, 0x7531, R5 ;  /* 0x0000753104097816 */ /* 0x000fe20000000005 */
[----:B------:R-:W-:Y:S01]  /*23550*/  VIADD R4, R0, 0x3000 ;  /* 0x0000300000047836 */ /* 0x000fe20000000000 */
[----:B------:R-:W-:-:S04]  /*23560*/  PRMT R10, R6, 0x6420, R7 ;  /* 0x00006420060a7816 */ /* 0x000fc80000000007 */
[----:B------:R-:W-:Y:S02]  /*23570*/  LOP3.LUT R4, R4, R15, RZ, 0xfc, !PT ;  /* 0x0000000f04047212 */ /* 0x000fe400078efcff */
[----:B------:R-:W-:Y:S02]  /*23580*/  PRMT R11, R6, 0x7531, R7 ;  /* 0x00007531060b7816 */ /* 0x000fe40000000007 */
[----:B------:R-:W-:-:S03]  /*23590*/  IADD3 R4, R2, R4, RZ ;  /* 0x0000000402047210 */ /* 0x000fc60007ffe0ff */
[----:B------:R-:W-:Y:S04]  /*235a0*/  STSM.16.M88.4 [R20+0x4000], R8 ;  /* 0x0040000814007844 */ /* 0x000fe80000000200 */
[----:B------:R-:W0:Y:S04]  /*235b0*/  LDSM.16.MT88.4 R8, [R4+0x10400] ;  /* 0x010400000408783b */ /* 0x000e280000004200 */
[----:B------:R-:W2:Y:S01]  /*235c0*/  LDSM.16.MT88.4 R4, [R17+0x13400] ;  /* 0x013400001104783b */ /* 0x000ea20000004200 */
[C-C-:B0-----:R-:W-:Y:S02]  /*235d0*/  PRMT R12, R8.reuse, 0x6420, R9.reuse ;  /* 0x00006420080c7816 */ /* 0x141fe40000000009 */
[----:B------:R-:W-:Y:S01]  /*235e0*/  PRMT R13, R8, 0x7531, R9 ;  /* 0x00007531080d7816 */ /* 0x000fe20000000009 */
[----:B------:R-:W-:Y:S01]  /*235f0*/  IMAD.MOV.U32 R8, RZ, RZ, R14 ;  /* 0x000000ffff087224 */ /* 0x000fe200078e000e */
[C---:B------:R-:W-:Y:S01]  /*23600*/  PRMT R14, R10.reuse, 0x6420, R11 ;  /* 0x000064200a0e7816 */ /* 0x040fe2000000000b */
[----:B------:R-:W-:Y:S01]  /*23610*/  IMAD.MOV.U32 R9, RZ, RZ, R15 ;  /* 0x000000ffff097224 */ /* 0x000fe200078e000f */
[----:B------:R-:W-:Y:S01]  /*23620*/  PRMT R15, R10, 0x7531, R11 ;  /* 0x000075310a0f7816 */ /* 0x000fe2000000000b */
[----:B------:R-:W-:-:S02]  /*23630*/  IMAD.MOV.U32 R11, RZ, RZ, R16 ;  /* 0x000000ffff0b7224 */ /* 0x000fc400078e0010 */
[----:B------:R0:W5:Y:S04]  /*23640*/  LDL.LU R16, [R1+0x84] ;  /* 0x0000840001107983 */ /* 0x0001680000300800 */
[----:B------:R-:W3:Y:S02]  /*23650*/  LDL R10, [R1+0x48] ;  /* 0x00004800010a7983 */ /* 0x000ee40000100800 */
[----:B---3--:R-:W-:-:S04]  /*23660*/  IADD3 R20, R10, R0, RZ ;  /* 0x000000000a147210 */ /* 0x008fc80007ffe0ff */
[----:B------:R-:W-:Y:S02]  /*23670*/  IADD3 R21, R8, R20, R3 ;  /* 0x0000001408157210 */ /* 0x000fe40007ffe003 */
[----:B------:R-:W-:Y:S01]  /*23680*/  IADD3 R0, R0, 0x7000, RZ ;  /* 0x0000700000007810 */ /* 0x000fe20007ffe0ff */
[----:B------:R0:W5:Y:S04]  /*23690*/  LDL.LU R3, [R1+0x80] ;  /* 0x0000800001037983 */ /* 0x0001680000300800 */
[----:B------:R3:W-:Y:S02]  /*236a0*/  STSM.16.M88.4 [R21], R12 ;  /* 0x0000000c15007844 */ /* 0x0007e40000000200 */
[----:B---3--:R-:W-:-:S05]  /*236b0*/  IMAD.MOV.U32 R15, RZ, RZ, R9 ;  /* 0x000000ffff0f7224 */ /* 0x008fca00078e0009 */
[----:B------:R-:W-:-:S05]  /*236c0*/  LOP3.LUT R0, R0, R15, RZ, 0xfc, !PT ;  /* 0x0000000f00007212 */ /* 0x000fca00078efcff */
[----:B------:R-:W-:Y:S02]  /*236d0*/  IMAD.IADD R0, R2, 0x1, R0 ;  /* 0x0000000102007824 */ /* 0x000fe400078e0200 */
[----:B------:R0:W5:Y:S01]  /*236e0*/  LDL.LU R2, [R1+0x7c] ;  /* 0x00007c0001027983 */ /* 0x0001620000300800 */
[----:B------:R-:W-:Y:S02]  /*236f0*/  IMAD.MOV.U32 R13, RZ, RZ, R11 ;  /* 0x000000ffff0d7224 */ /* 0x000fe400078e000b */
[----:B------:R-:W-:Y:S01]  /*23700*/  IMAD.MOV.U32 R14, RZ, RZ, R8 ;  /* 0x000000ffff0e7224 */ /* 0x000fe200078e0008 */
[C-C-:B--2---:R-:W-:Y:S02]  /*23710*/  PRMT R8, R4.reuse, 0x6420, R5.reuse ;  /* 0x0000642004087816 */ /* 0x144fe40000000005 */
[----:B------:R-:W-:Y:S02]  /*23720*/  PRMT R9, R4, 0x7531, R5 ;  /* 0x0000753104097816 */ /* 0x000fe40000000005 */
[----:B------:R-:W-:-:S02]  /*23730*/  PRMT R10, R6, 0x6420, R7 ;  /* 0x00006420060a7816 */ /* 0x000fc40000000007 */
[----:B------:R-:W-:Y:S02]  /*23740*/  PRMT R11, R6, 0x7531, R7 ;  /* 0x00007531060b7816 */ /* 0x000fe40000000007 */
[----:B------:R-:W-:-:S05]  /*23750*/  IADD3 R20, R14, R13, R20 ;  /* 0x0000000d0e147210 */ /* 0x000fca0007ffe014 */
[----:B------:R-:W-:Y:S04]  /*23760*/  STSM.16.M88.4 [R20], R8 ;  /* 0x0000000814007844 */ /* 0x000fe80000000200 */
[----:B------:R-:W2:Y:S04]  /*23770*/  LDSM.16.MT88.4 R8, [R0+0x10400] ;  /* 0x010400000008783b */ /* 0x000ea80000004200 */
[----:B------:R-:W3:Y:S01]  /*23780*/  LDSM.16.MT88.4 R4, [R17+0x17400] ;  /* 0x017400001104783b */ /* 0x000ee20000004200 */
[C-C-:B--2---:R-:W-:Y:S02]  /*23790*/  PRMT R12, R8.reuse, 0x6420, R9.reuse ;  /* 0x00006420080c7816 */ /* 0x144fe40000000009 */
[----:B------:R-:W-:-:S02]  /*237a0*/  PRMT R13, R8, 0x7531, R9 ;  /* 0x00007531080d7816 */ /* 0x000fc40000000009 */
[C-C-:B------:R-:W-:Y:S02]  /*237b0*/  PRMT R14, R10.reuse, 0x6420, R11.reuse ;  /* 0x000064200a0e7816 */ /* 0x140fe4000000000b */
[----:B------:R-:W-:Y:S02]  /*237c0*/  PRMT R15, R10, 0x7531, R11 ;  /* 0x000075310a0f7816 */ /* 0x000fe4000000000b */
[C-C-:B---3--:R-:W-:Y:S02]  /*237d0*/  PRMT R8, R4.reuse, 0x6420, R5.reuse ;  /* 0x0000642004087816 */ /* 0x148fe40000000005 */
[----:B------:R-:W-:Y:S02]  /*237e0*/  PRMT R9, R4, 0x7531, R5 ;  /* 0x0000753104097816 */ /* 0x000fe40000000005 */
[C-C-:B------:R-:W-:Y:S02]  /*237f0*/  PRMT R10, R6.reuse, 0x6420, R7.reuse ;  /* 0x00006420060a7816 */ /* 0x140fe40000000007 */
[----:B------:R-:W-:Y:S01]  /*23800*/  PRMT R11, R6, 0x7531, R7 ;  /* 0x00007531060b7816 */ /* 0x000fe20000000007 */
[----:B------:R0:W-:Y:S04]  /*23810*/  STSM.16.M88.4 [R21+0x4000], R12 ;  /* 0x0040000c15007844 */ /* 0x0001e80000000200 */
[----:B------:R0:W-:Y:S01]  /*23820*/  STSM.16.M88.4 [R20+0x4000], R8 ;  /* 0x0040000814007844 */ /* 0x0001e20000000200 */
[----:B------:R-:W-:Y:S01]  /*23830*/  @!PT LDS RZ, [RZ] ;  /* 0x00000000fffff984 */ /* 0x000fe20000000800 */
[----:B------:R-:W-:Y:S01]  /*23840*/  @!PT LDS RZ, [RZ] ;  /* 0x00000000fffff984 */ /* 0x000fe20000000800 */
[----:B------:R-:W-:Y:S01]  /*23850*/  @!PT LDS RZ, [RZ] ;  /* 0x00000000fffff984 */ /* 0x000fe20000000800 */
[----:B------:R-:W-:Y:S01]  /*23860*/  @!PT LDS RZ, [RZ] ;  /* 0x00000000fffff984 */ /* 0x000fe20000000800 */
[----:B------:R2:W-:Y:S06]  /*23870*/  MEMBAR.ALL.CTA ;  /* 0x0000000000007992 */ /* 0x0005ec0000008000 */
[----:B--2---:R-:W2:Y:S01]  /*23880*/  FENCE.VIEW.ASYNC.S ;  /* 0x00000000000073c6 */ /* 0x004ea20000000000 */
[----:B------:R-:W-:Y:S05]  /*23890*/  @!P1 BRA `(.L_x_621) ;  /* 0x0000000000049947 */ /* 0x000fea0003800000 */
[----:B------:R-:W-:Y:S01]  /*238a0*/  BPT.TRAP 0x1 ;  /* 0x000000040000795c */ /* 0x000fe20000300000 */
.L_x_621:
[----:B------:R-:W3:Y:S01]  /*238b0*/  S2R R0, SR_TID.X ;  /* 0x0000000000007919 */ /* 0x000ee20000002100 */
[----:B--2--5:R2:W-:Y:S01]  /*238c0*/  SYNCS.ARRIVE.TRANS64.A1T0 RZ, [R3+URZ+0x38850], RZ ;  /* 0x038850ff03ff79a7 */ /* 0x0245e2000810003f */
[----:B0-----:R4:W5:Y:S01]  /*238d0*/  LDL R8, [R1+0x24] ;  /* 0x0000240001087983 */ /* 0x0019620000100800 */
[----:B---3--:R-:W-:Y:S01]  /*238e0*/  LOP3.LUT R0, R0, 0x7f, RZ, 0xc0, !PT ;  /* 0x0000007f00007812 */ /* 0x008fe200078ec0ff */
[----:B------:R-:W-:Y:S03]  /*238f0*/  BAR.SYNC.DEFER_BLOCKING 0x2, 0x80 ;  /* 0x0082000000007b1d */ /* 0x000fe60000010000 */
[----:B------:R-:W-:-:S03]  /*23900*/  ISETP.NE.AND P0, PT, R0, RZ, PT ;  /* 0x000000ff0000720c */ /* 0x000fc60003f05270 */
[----:B------:R4:W5:Y:S10]  /*23910*/  LDL R0, [R1+0x14] ;  /* 0x0000140001007983 */ /* 0x0009740000100800 */
[----:B--2---:R-:W-:-:S05]  /*23920*/  @!P0 VIADD R3, R3, 0x38880 ;  /* 0x0003888003038836 */ /* 0x004fca0000000000 */
[----:B------:R-:W-:-:S04]  /*23930*/  @!P0 PRMT R3, RZ, 0x654, R3 ;  /* 0x00000654ff038816 */ /* 0x000fc80000000003 */
[----:B------:R4:W-:Y:S01]  /*23940*/  @!P0 SYNCS.ARRIVE.TRANS64.RED.A1T0 RZ, [R3+URZ], RZ ;  /* 0x000000ff03ff89a7 */ /* 0x0009e2000810043f */
[C---:B------:R-:W-:Y:S01]  /*23950*/  ISETP.GT.AND P0, PT, R2.reuse, RZ, PT ;  /* 0x000000ff0200720c */ /* 0x040fe20003f04270 */
[----:B------:R-:W-:-:S12]  /*23960*/  VIADD R2, R2, 0xffffffff ;  /* 0xffffffff02027836 */ /* 0x000fd80000000000 */
[----:B----4-:R-:W-:Y:S05]  /*23970*/  @P0 BRA `(.L_x_622) ;  /* 0xffffffe800200947 */ /* 0x010fea000383ffff */
.L_x_600:
[----:B------:R-:W3:Y:S01]  /*23980*/  S2R R3, SR_TID.X ;  /* 0x0000000000037919 */ /* 0x000ee20000002100 */
[----:B------:R-:W-:Y:S01]  /*23990*/  BSSY B0, `(.L_x_623) ;  /* 0x0000010000007945 */ /* 0x000fe20003800000 */
[----:B---3--:R-:W-:-:S04]  /*239a0*/  LOP3.LUT R3, R3, 0x7f, RZ, 0xc0, !PT ;  /* 0x0000007f03037812 */ /* 0x008fc800078ec0ff */
[----:B------:R-:W-:-:S13]  /*239b0*/  ISETP.NE.AND P0, PT, R3, RZ, PT ;  /* 0x000000ff0300720c */ /* 0x000fda0003f05270 */
[----:B------:R-:W-:Y:S05]  /*239c0*/  @P0 BRA `(.L_x_624) ;  /* 0x0000000000300947 */ /* 0x000fea0003800000 */
[----:B------:R-:W3:Y:S01]  /*239d0*/  S2R R2, SR_LANEID ;  /* 0x0000000000027919 */ /* 0x000ee20000000000 */
[----:B------:R-:W-:Y:S01]  /*239e0*/  VOTEU.ANY UR4, UPT, PT ;  /* 0x0000000000047886 */ /* 0x000fe200038e0100 */
[----:B--2---:R-:W2:Y:S01]  /*239f0*/  LDC.64 R4, c[0x0][0xc60] ;  /* 0x00031800ff047b82 */ /* 0x004ea20000000a00 */
[----:B-----5:R-:W3:Y:S02]  /*23a00*/  FLO.U32 R0, UR4 ;  /* 0x0000000400007d00 */ /* 0x020ee400080e0000 */
[----:B---3--:R-:W-:-:S06]  /*23a10*/  ISETP.EQ.U32.AND P1, PT, R0, R2, PT ;  /* 0x000000020000720c */ /* 0x008fcc0003f22070 */
[----:B------:R-:W2:Y:S07]  /*23a20*/  POPC R2, UR4 ;  /* 0x0000000400027d09 */ /* 0x000eae0008000000 */
[----:B--2---:R-:W2:Y:S04]  /*23a30*/  @P1 ATOMG.E.ADD.STRONG.GPU PT, R2, desc[UR42][R4.64], R2 ;  /* 0x00000002040219a8 */ /* 0x004ea800081ee1ea */
[----:B--2---:R2:W3:Y:S02]  /*23a40*/  SHFL.IDX PT, R2, R2, R0, 0x1f ;  /* 0x00001f0002027589 */ /* 0x0044e400000e0000 */
[----:B--2---:R-:W2:Y:S02]  /*23a50*/  S2R R0, SR_LTMASK ;  /* 0x0000000000007919 */ /* 0x004ea40000003900 */
[----:B--2---:R-:W-:-:S06]  /*23a60*/  LOP3.LUT R0, R0, UR4, RZ, 0xc0, !PT ;  /* 0x0000000400007c12 */ /* 0x004fcc000f8ec0ff */
[----:B------:R-:W3:Y:S02]  /*23a70*/  POPC R0, R0 ;  /* 0x0000000000007309 */ /* 0x000ee40000000000 */
[----:B---3--:R-:W-:-:S07]  /*23a80*/  IADD3 R16, R2, UR37, R0 ;  /* 0x0000002502107c10 */ /* 0x008fce000fffe000 */
.L_x_624:
[----:B------:R-:W-:Y:S05]  /*23a90*/  BSYNC B0 ;  /* 0x0000000000007941 */ /* 0x000fea0003800000 */
.L_x_623:
[----:B------:R-:W-:-:S06]  /*23aa0*/  UISETP.NE.AND UP0, UPT, UR36, 0x3, UPT ;  /* 0x000000032400788c */ /* 0x000fcc000bf05270 */
[----:B------:R-:W-:-:S13]  /*23ab0*/  PLOP3.LUT P1, PT, PT, PT, UP0, 0x80, 0x0 ;  /* 0x000000000000781c */ /* 0x000fda0003f2f008 */
[----:B------:R-:W-:Y:S05]  /*23ac0*/  @!P1 BRA `(.L_x_625) ;  /* 0x0000000000049947 */ /* 0x000fea0003800000 */
[----:B------:R-:W-:Y:S01]  /*23ad0*/  BPT.TRAP 0x1 ;  /* 0x000000040000795c */ /* 0x000fe20000300000 */
.L_x_625:
[----:B------:R-:W3:Y:S04]  /*23ae0*/  LDL R2, [R1+0x24] ;  /* 0x0000240001027983 */ /* 0x000ee80000100800 */
[----:B------:R-:W4:Y:S04]  /*23af0*/  LDL R4, [R1+0x4] ;  /* 0x0000040001047983 */ /* 0x000f280000100800 */
[----:B------:R-:W4:Y:S01]  /*23b00*/  LDL R3, [R1+0x14] ;  /* 0x0000140001037983 */ /* 0x000f220000100800 */
[----:B-----5:R-:W-:Y:S01]  /*23b10*/  MOV R0, UR38 ;  /* 0x0000002600007c02 */ /* 0x020fe20008000f00 */
[----:B------:R-:W-:Y:S03]  /*23b20*/  BSSY B0, `(.L_x_626) ;  /* 0x0000007000007945 */ /* 0x000fe60003800000 */
[----:B------:R-:W-:-:S02]  /*23b30*/  ISETP.NE.AND P2, PT, R0, 0x3, PT ;  /* 0x000000030000780c */ /* 0x000fc40003f45270 */
[----:B---3--:R-:W-:-:S04]  /*23b40*/  LOP3.LUT R2, R2, 0x1, RZ, 0x3c, !PT ;  /* 0x0000000102027812 */ /* 0x008fc800078e3cff */
[----:B------:R-:W-:Y:S01]  /*23b50*/  SHF.L.U32 R2, R2, 0x1f, RZ ;  /* 0x0000001f02027819 */ /* 0x000fe200000006ff */
[----:B----4-:R-:W-:-:S04]  /*23b60*/  IMAD R0, R3, 0x8, R4 ;  /* 0x0000000803007824 */ /* 0x010fc800078e0204 */
[----:B------:R-:W3:Y:S02]  /*23b70*/  SYNCS.PHASECHK.TRANS64.TRYWAIT P1, [R0+URZ+0x38870], R2 ;  /* 0x03887002000075a7 */ /* 0x000ee4000802017f */
[----:B---3--:R-:W-:Y:S05]  /*23b80*/  @!P1 BRA `(.L_x_627) ;  /* 0x00000058004c9947 */ /* 0x008fea0003800000 */
.L_x_800:
[----:B------:R-:W-:Y:S05]  /*23b90*/  BSYNC B0 ;  /* 0x0000000000007941 */ /* 0x000fea0003800000 */
.L_x_626:
[----:B------:R-:W-:Y:S05]  /*23ba0*/  @!P2 BRA `(.L_x_628) ;  /* 0x000000000004a947 */ /* 0x000fea0003800000 */
[----:B------:R-:W-:Y:S01]  /*23bb0*/  BPT.TRAP 0x1 ;  /* 0x000000040000795c */ /* 0x000fe20000300000 */
.L_x_628:
[----:B---3--:R-:W3:Y:S02]  /*23bc0*/  LDL R2, [R1+0x24] ;  /* 0x0000240001027983 */ /* 0x008ee40000100800 */
[----:B---3--:R-:W-:-:S04]  /*23bd0*/  SHF.L.U32 R2, R2, 0x1f, RZ ;  /* 0x0000001f02027819 */ /* 0x008fc800000006ff */
[----:B------:R-:W3:Y:S02]  /*23be0*/  SYNCS.PHASECHK.TRANS64.TRYWAIT P1, [R0+URZ+0x38860], R2 ;  /* 0x03886002000075a7 */ /* 0x000ee4000802017f */
[----:B---3--:R-:W-:Y:S05]  /*23bf0*/  @!P1 BRA `(.L_x_629) ;  /* 0x0000005800449947 */ /* 0x008fea0003800000 */
.L_x_801:
[----:B--2---:R-:W2:Y:S04]  /*23c00*/  LDL R5, [R1+0x14] ;  /* 0x0000140001057983 */ /* 0x004ea80000100800 */
[----:B------:R-:W4:Y:S04]  /*23c10*/  LDL R14, [R1+0xc] ;  /* 0x00000c00010e7983 */ /* 0x000f280000100800 */
[----:B------:R-:W4:Y:S04]  /*23c20*/  LDL R3, [R1+0x4] ;  /* 0x0000040001037983 */ /* 0x000f280000100800 */
[----:B------:R-:W4:Y:S04]  /*23c30*/  LDL R4, [R1+0x4c] ;  /* 0x00004c0001047983 */ /* 0x000f280000100800 */
[----:B------:R0:W-:Y:S04]  /*23c40*/  STL [R1+0x84], R19 ;  /* 0x0000841301007387 */ /* 0x0001e80000100800 */
[----:B0-----:R-:W4:Y:S04]  /*23c50*/  LDL R19, [R1+0x10] ;  /* 0x0000100001137983 */ /* 0x001f280000100800 */
[----:B------:R-:W-:Y:S04]  /*23c60*/  STL [R1+0x80], R16 ;  /* 0x0000801001007387 */ /* 0x000fe80000100800 */
[----:B------:R3:W-:Y:S04]  /*23c70*/  STL [R1+0x7c], R0 ;  /* 0x00007c0001007387 */ /* 0x0007e80000100800 */
[----:B---3--:R-:W3:Y:S04]  /*23c80*/  LDL.LU R0, [R1+0x8] ;  /* 0x0000080001007983 */ /* 0x008ee80000300800 */
[----:B------:R-:W3:Y:S04]  /*23c90*/  LDL R17, [R1+0x44] ;  /* 0x0000440001117983 */ /* 0x000ee80000100800 */
[----:B------:R-:W3:Y:S01]  /*23ca0*/  LDL R16, [R1+0x2c] ;  /* 0x00002c0001107983 */ /* 0x000ee20000100800 */
[----:B------:R-:W-:Y:S05]  /*23cb0*/  WARPSYNC.ALL ;  /* 0x0000000000007948 */ /* 0x000fea0003800000 */
[----:B--2---:R-:W-:-:S05]  /*23cc0*/  IMAD.SHL.U32 R18, R5, 0x8000, RZ ;  /* 0x0000800005127824 */ /* 0x004fca00078e00ff */
[----:B----4-:R-:W-:-:S05]  /*23cd0*/  LOP3.LUT R2, R18, R14, RZ, 0xfc, !PT ;  /* 0x0000000e12027212 */ /* 0x010fca00078efcff */
[----:B------:R-:W-:-:S05]  /*23ce0*/  IMAD.IADD R2, R3, 0x1, R2 ;  /* 0x0000000103027824 */ /* 0x000fca00078e0202 */
[----:B------:R0:W2:Y:S02]  /*23cf0*/  LDSM.16.MT88.4 R8, [R2+0x10400] ;  /* 0x010400000208783b */ /* 0x0000a40000004200 */
[----:B0-----:R-:W-:-:S05]  /*23d00*/  IADD3 R2, R3, R4, R18 ;  /* 0x0000000403027210 */ /* 0x001fca0007ffe012 */
[----:B------:R-:W0:Y:S01]  /*23d10*/  LDSM.16.MT88.4 R4, [R2+0x10400] ;  /* 0x010400000204783b */ /* 0x000e220000004200 */
[----:B------:R-:W-:Y:S01]  /*23d20*/  VIADD R21, R18, 0x2000 ;  /* 0x0000200012157836 */ /* 0x000fe20000000000 */
[C-C-:B--2---:R-:W-:Y:S02]  /*23d30*/  PRMT R12, R8.reuse, 0x6420, R9.reuse ;  /* 0x00006420080c7816 */ /* 0x144fe40000000009 */
[----:B------:R-:W-:Y:S01]  /*23d40*/  PRMT R13, R8, 0x7531, R9 ;  /* 0x00007531080d7816 */ /* 0x000fe20000000009 */
[----:B------:R-:W-:Y:S01]  /*23d50*/  IMAD.MOV.U32 R9, RZ, RZ, R3 ;  /* 0x000000ffff097224 */ /* 0x000fe200078e0003 */
[----:B------:R-:W-:Y:S02]  /*23d60*/  LOP3.LUT R3, R18, R19, RZ, 0xfc, !PT ;  /* 0x0000001312037212 */ /* 0x000fe400078efcff */
[----:B------:R-:W-:Y:S02]  /*23d70*/  MOV R8, R14 ;  /* 0x0000000e00087202 */ /* 0x000fe40000000f00 */
[----:B------:R-:W-:Y:S01]  /*23d80*/  PRMT R14, R10, 0x6420, R11 ;  /* 0x000064200a0e7816 */ /* 0x000fe2000000000b */
[----:B---3--:R-:W-:Y:S01]  /*23d90*/  IMAD.IADD R3, R0, 0x1, R3 ;  /* 0x0000000100037824 */ /* 0x008fe200078e0203 */
[----:B------:R-:W-:-:S05]  /*23da0*/  PRMT R15, R10, 0x7531, R11 ;  /* 0x000075310a0f7816 */ /* 0x000fca000000000b */
[----:B------:R2:W-:Y:S01]  /*23db0*/  STSM.16.M88.4 [R3], R12 ;  /* 0x0000000c03007844 */ /* 0x0005e20000000200 */
[C-C-:B0-----:R-:W-:Y:S02]  /*23dc0*/  PRMT R10, R6.reuse, 0x6420, R7.reuse ;  /* 0x00006420060a7816 */ /* 0x141fe40000000007 */
[----:B------:R-:W-:Y:S02]  /*23dd0*/  PRMT R11, R6, 0x7531, R7 ;  /* 0x00007531060b7816 */ /* 0x000fe40000000007 */
[----:B--2---:R-:W-:Y:S01]  /*23de0*/  LOP3.LUT R3, R21, R19, RZ, 0xfc, !PT ;  /* 0x0000001315037212 */ /* 0x004fe200078efcff */
[----:B------:R-:W-:Y:S01]  /*23df0*/  IMAD.MOV.U32 R14, RZ, RZ, R8 ;  /* 0x000000ffff0e7224 */ /* 0x000fe200078e0008 */
[----:B------:R-:W-:Y:S02]  /*23e00*/  MOV R15, R9 ;  /* 0x00000009000f7202 */ /* 0x000fe40000000f00 */
[----:B------:R-:W-:Y:S01]  /*23e10*/  PRMT R8, R4, 0x6420, R5 ;  /* 0x0000642004087816 */ /* 0x000fe20000000005 */
[----:B------:R-:W-:Y:S01]  /*23e20*/  IMAD.IADD R3, R0, 0x1, R3 ;  /* 0x0000000100037824 */ /* 0x000fe200078e0203 */
[----:B------:R-:W-:-:S05]  /*23e30*/  PRMT R9, R4, 0x7531, R5 ;  /* 0x0000753104097816 */ /* 0x000fca0000000005 */
[----:B------:R0:W-:Y:S02]  /*23e40*/  STSM.16.M88.4 [R3], R8 ;  /* 0x0000000803007844 */ /* 0x0001e40000000200 */
[----:B0-----:R-:W-:Y:S02]  /*23e50*/  IMAD.MOV.U32 R10, RZ, RZ, R14 ;  /* 0x000000ffff0a7224 */ /* 0x001fe400078e000e */
[----:B------:R-:W-:Y:S01]  /*23e60*/  VIADD R8, R18, 0x4000 ;  /* 0x0000400012087836 */ /* 0x000fe20000000000 */
[----:B------:R-:W-:-:S04]  /*23e70*/  MOV R11, R15 ;  /* 0x0000000f000b7202 */ /* 0x000fc80000000f00 */
[----:B------:R-:W-:-:S05]  /*23e80*/  LOP3.LUT R3, R8, R10, RZ, 0xfc, !PT ;  /* 0x0000000a08037212 */ /* 0x000fca00078efcff */
[----:B------:R-:W-:-:S05]  /*23e90*/  IMAD.IADD R3, R11, 0x1, R3 ;  /* 0x000000010b037824 */ /* 0x000fca00078e0203 */
[----:B------:R0:W2:Y:S01]  /*23ea0*/  LDSM.16.MT88.4 R4, [R3+0x10400] ;  /* 0x010400000304783b */ /* 0x0000a20000004200 */
[----:B------:R-:W-:Y:S01]  /*23eb0*/  VIADD R20, R18, 0x6000 ;  /* 0x0000600012147836 */ /* 0x000fe20000000000 */
[----:B0-----:R-:W-:Y:S02]  /*23ec0*/  LOP3.LUT R3, R8, R19, RZ, 0xfc, !PT ;  /* 0x0000001308037212 */ /* 0x001fe400078efcff */
[C-C-:B--2---:R-:W-:Y:S02]  /*23ed0*/  PRMT R12, R4.reuse, 0x6420, R5.reuse ;  /* 0x00006420040c7816 */ /* 0x144fe40000000005 */
[----:B------:R-:W-:Y:S02]  /*23ee0*/  PRMT R13, R4, 0x7531, R5 ;  /* 0x00007531040d7816 */ /* 0x000fe40000000005 */
[C-C-:B------:R-:W-:Y:S02]  /*23ef0*/  PRMT R14, R6.reuse, 0x6420, R7.reuse ;  /* 0x00006420060e7816 */ /* 0x140fe40000000007 */
[----:B------:R-:W-:-:S02]  /*23f00*/  PRMT R15, R6, 0x7531, R7 ;  /* 0x00007531060f7816 */ /* 0x000fc40000000007 */
[----:B------:R-:W0:Y:S01]  /*23f10*/  LDSM.16.MT88.4 R4, [R2+0x14400] ;  /* 0x014400000204783b */ /* 0x000e220000004200 */
[----:B------:R-:W-:-:S05]  /*23f20*/  IMAD.IADD R3, R0, 0x1, R3 ;  /* 0x0000000100037824 */ /* 0x000fca00078e0203 */
[----:B------:R2:W-:Y:S02]  /*23f30*/  STSM.16.M88.4 [R3], R12 ;  /* 0x0000000c03007844 */ /* 0x0005e40000000200 */
[----:B--2---:R-:W-:Y:S01]  /*23f40*/  LOP3.LUT R3, R20, R19, RZ, 0xfc, !PT ;  /* 0x0000001314037212 */ /* 0x004fe200078efcff */
[----:B------:R-:W-:Y:S01]  /*23f50*/  IMAD.MOV.U32 R15, RZ, RZ, R11 ;  /* 0x000000ffff0f7224 */ /* 0x000fe200078e000b */
[----:B------:R-:W-:-:S03]  /*23f60*/  MOV R14, R10 ;  /* 0x0000000a000e7202 */ /* 0x000fc60000000f00 */
[----:B------:R-:W-:Y:S01]  /*23f70*/  IMAD.IADD R3, R0, 0x1, R3 ;  /* 0x0000000100037824 */ /* 0x000fe200078e0203 */
[C-C-:B0-----:R-:W-:Y:S02]  /*23f80*/  PRMT R8, R4.reuse, 0x6420, R5.reuse ;  /* 0x0000642004087816 */ /* 0x141fe40000000005 */
[----:B------:R-:W-:Y:S02]  /*23f90*/  PRMT R9, R4, 0x7531, R5 ;  /* 0x0000753104097816 */ /* 0x000fe40000000005 */
[C-C-:B------:R-:W-:Y:S02]  /*23fa0*/  PRMT R10, R6.reuse, 0x6420, R7.reuse ;  /* 0x00006420060a7816 */ /* 0x140fe40000000007 */
[----:B------:R-:W-:-:S05]  /*23fb0*/  PRMT R11, R6, 0x7531, R7 ;  /* 0x00007531060b7816 */ /* 0x000fca0000000007 */
[----:B------:R0:W-:Y:S02]  /*23fc0*/  STSM.16.M88.4 [R3], R8 ;  /* 0x0000000803007844 */ /* 0x0001e40000000200 */
[----:B0-----:R-:W-:Y:S01]  /*23fd0*/  VIADD R3, R18, 0x1000 ;  /* 0x0000100012037836 */ /* 0x001fe20000000000 */
[----:B------:R-:W-:Y:S01]  /*23fe0*/  MOV R10, R14 ;  /* 0x0000000e000a7202 */ /* 0x000fe20000000f00 */
[----:B------:R-:W-:-:S03]  /*23ff0*/  IMAD.MOV.U32 R11, RZ, RZ, R15 ;  /* 0x000000ffff0b7224 */ /* 0x000fc600078e000f */
[----:B------:R-:W-:-:S05]  /*24000*/  LOP3.LUT R3, R3, R10, RZ, 0xfc, !PT ;  /* 0x0000000a03037212 */ /* 0x000fca00078efcff */
[----:B------:R-:W-:-:S05]  /*24010*/  IMAD.IADD R3, R11, 0x1, R3 ;  /* 0x000000010b037824 */ /* 0x000fca00078e0203 */
[----:B------:R0:W2:Y:S02]  /*24020*/  LDSM.16.MT88.4 R4, [R3+0x10400] ;  /* 0x010400000304783b */ /* 0x0000a40000004200 */
[----:B0-----:R-:W-:Y:S02]  /*24030*/  IADD3 R3, R17, R18, RZ ;  /* 0x0000001211037210 */ /* 0x001fe40007ffe0ff */
[C-C-:B--2---:R-:W-:Y:S02]  /*24040*/  PRMT R12, R4.reuse, 0x6420, R5.reuse ;  /* 0x00006420040c7816 */ /* 0x144fe40000000005 */
[----:B------:R-:W-:Y:S02]  /*24050*/  PRMT R13, R4, 0x7531, R5 ;  /* 0x00007531040d7816 */ /* 0x000fe40000000005 */
[C-C-:B------:R-:W-:Y:S02]  /*24060*/  PRMT R14, R6.reuse, 0x6420, R7.reuse ;  /* 0x00006420060e7816 */ /* 0x140fe40000000007 */
[----:B------:R-:W-:-:S02]  /*24070*/  PRMT R15, R6, 0x7531, R7 ;  /* 0x00007531060f7816 */ /* 0x000fc40000000007 */
[----:B------:R-:W0:Y:S01]  /*24080*/  LDSM.16.MT88.4 R4, [R2+0x11400] ;  /* 0x011400000204783b */ /* 0x000e220000004200 */
[C---:B------:R-:W-:Y:S02]  /*24090*/  IADD3 R17, R0.reuse, R3, R19 ;  /* 0x0000000300117210 */ /* 0x040fe40007ffe013 */
[----:B------:R-:W-:-:S03]  /*240a0*/  IADD3 R3, R0, R16, R3 ;  /* 0x0000001000037210 */ /* 0x000fc60007ffe003 */
[----:B------:R2:W-:Y:S02]  /*240b0*/  STSM.16.M88.4 [R17], R12 ;  /* 0x0000000c11007844 */ /* 0x0005e40000000200 */
[----:B--2---:R-:W-:Y:S02]  /*240c0*/  IMAD.MOV.U32 R14, RZ, RZ, R10 ;  /* 0x000000ffff0e7224 */ /* 0x004fe400078e000a */
[----:B------:R-:W-:Y:S01]  /*240d0*/  IMAD.MOV.U32 R15, RZ, RZ, R11 ;  /* 0x000000ffff0f7224 */ /* 0x000fe200078e000b */
[C-C-:B0-----:R-:W-:Y:S02]  /*240e0*/  PRMT R8, R4.reuse, 0x6420, R5.reuse ;  /* 0x0000642004087816 */ /* 0x141fe40000000005 */
[----:B------:R-:W-:Y:S02]  /*240f0*/  PRMT R9, R4, 0x7531, R5 ;  /* 0x0000753104097816 */ /* 0x000fe40000000005 */
[C-C-:B------:R-:W-:Y:S02]  /*24100*/  PRMT R10, R6.reuse, 0x6420, R7.reuse ;  /* 0x00006420060a7816 */ /* 0x140fe40000000007 */
[----:B------:R-:W-:Y:S01]  /*24110*/  PRMT R11, R6, 0x7531, R7 ;  /* 0x00007531060b7816 */ /* 0x000fe20000000007 */
[----:B------:R-:W-:-:S04]  /*24120*/  VIADD R4, R18, 0x5000 ;  /* 0x0000500012047836 */ /* 0x000fc80000000000 */
[----:B------:R0:W-:Y:S02]  /*24130*/  STSM.16.M88.4 [R3], R8 ;  /* 0x0000000803007844 */ /* 0x0001e40000000200 */
[----:B0-----:R-:W-:Y:S01]  /*24140*/  IMAD.MOV.U32 R10, RZ, RZ, R14 ;  /* 0x000000ffff0a7224 */ /* 0x001fe200078e000e */
[----:B------:R-:W-:-:S04]  /*24150*/  MOV R11, R15 ;  /* 0x0000000f000b7202 */ /* 0x000fc80000000f00 */
[----:B------:R-:W-:-:S05]  /*24160*/  LOP3.LUT R4, R4, R10, RZ, 0xfc, !PT ;  /* 0x0000000a04047212 */ /* 0x000fca00078efcff */
[----:B------:R-:W-:-:S06]  /*24170*/  IMAD.IADD R4, R11, 0x1, R4 ;  /* 0x000000010b047824 */ /* 0x000fcc00078e0204 */
[----:B------:R-:W0:Y:S02]  /*24180*/  LDSM.16.MT88.4 R4, [R4+0x10400] ;  /* 0x010400000404783b */ /* 0x000e240000004200 */
[C-C-:B0-----:R-:W-:Y:S02]  /*24190*/  PRMT R12, R4.reuse, 0x6420, R5.reuse ;  /* 0x00006420040c7816 */ /* 0x141fe40000000005 */
[----:B------:R-:W-:Y:S02]  /*241a0*/  PRMT R13, R4, 0x7531, R5 ;  /* 0x00007531040d7816 */ /* 0x000fe40000000005 */
[C-C-:B------:R-:W-:Y:S02]  /*241b0*/  PRMT R14, R6.reuse, 0x6420, R7.reuse ;  /* 0x00006420060e7816 */ /* 0x140fe40000000007 */
[----:B------:R-:W-:Y:S02]  /*241c0*/  PRMT R15, R6, 0x7531, R7 ;  /* 0x00007531060f7816 */ /* 0x000fe40000000007 */
[----:B------:R-:W0:Y:S04]  /*241d0*/  LDSM.16.MT88.4 R4, [R2+0x15400] ;  /* 0x015400000204783b */ /* 0x000e280000004200 */
[----:B------:R2:W-:Y:S04]  /*241e0*/  STSM.16.M88.4 [R17+0x4000], R12 ;  /* 0x0040000c11007844 */ /* 0x0005e80000000200 */
[----:B--2---:R-:W2:Y:S01]  /*241f0*/  LDL R17, [R1+0x40] ;  /* 0x0000400001117983 */ /* 0x004ea20000100800 */
[----:B------:R-:W-:Y:S01]  /*24200*/  IMAD.MOV.U32 R14, RZ, RZ, R10 ;  /* 0x000000ffff0e7224 */ /* 0x000fe200078e000a */
[----:B------:R-:W-:-:S02]  /*24210*/  MOV R15, R11 ;  /* 0x0000000b000f7202 */ /* 0x000fc40000000f00 */
[C-C-:B0-----:R-:W-:Y:S02]  /*24220*/  PRMT R8, R4.reuse, 0x6420, R5.reuse ;  /* 0x0000642004087816 */ /* 0x141fe40000000005 */
[----:B------:R-:W-:Y:S02]  /*24230*/  PRMT R9, R4, 0x7531, R5 ;  /* 0x0000753104097816 */ /* 0x000fe40000000005 */
[C-C-:B------:R-:W-:Y:S02]  /*24240*/  PRMT R10, R6.reuse, 0x6420, R7.reuse ;  /* 0x00006420060a7816 */ /* 0x140fe40000000007 */
[----:B------:R-:W-:-:S05]  /*24250*/  PRMT R11, R6, 0x7531, R7 ;  /* 0x00007531060b7816 */ /* 0x000fca0000000007 */
[----:B------:R0:W-:Y:S02]  /*24260*/  STSM.16.M88.4 [R3+0x4000], R8 ;  /* 0x0040000803007844 */ /* 0x0001e40000000200 */
[----:B0-----:R-:W-:Y:S02]  /*24270*/  IMAD.MOV.U32 R10, RZ, RZ, R14 ;  /* 0x000000ffff0a7224 */ /* 0x001fe400078e000e */
[----:B------:R-:W-:-:S03]  /*24280*/  IMAD.MOV.U32 R11, RZ, RZ, R15 ;  /* 0x000000ffff0b7224 */ /* 0x000fc600078e000f */
        /* <DEDUP_REMOVED lines=9> */
[----:B------:R-:W-:Y:S02]  /*24320*/  PRMT R9, R4, 0x7531, R5 ;  /* 0x0000753104097816 */ /* 0x000fe40000000005 */
[----:B--2---:R-:W-:-:S04]  /*24330*/  IADD3 R3, R17, R18, RZ ;  /* 0x0000001211037210 */ /* 0x004fc80007ffe0ff */
[C---:B------:R-:W-:Y:S02]  /*24340*/  IADD3 R17, R0.reuse, R3, R19 ;  /* 0x0000000300117210 */ /* 0x040fe40007ffe013 */
[----:B------:R-:W-:-:S03]  /*24350*/  IADD3 R3, R0, R16, R3 ;  /* 0x0000001000037210 */ /* 0x000fc60007ffe003 */
[----:B------:R0:W-:Y:S02]  /*24360*/  STSM.16.M88.4 [R17], R12 ;  /* 0x0000000c11007844 */ /* 0x0001e40000000200 */
[----:B0-----:R-:W-:Y:S01]  /*24370*/  IMAD.MOV.U32 R14, RZ, RZ, R10 ;  /* 0x000000ffff0e7224 */ /* 0x001fe200078e000a */
[C---:B------:R-:W-:Y:S01]  /*24380*/  PRMT R10, R6.reuse, 0x6420, R7 ;  /* 0x00006420060a7816 */ /* 0x040fe20000000007 */
[----:B------:R-:W-:Y:S01]  /*24390*/  IMAD.MOV.U32 R15, RZ, RZ, R11 ;  /* 0x000000ffff0f7224 */ /* 0x000fe200078e000b */
[----:B------:R-:W-:-:S05]  /*243a0*/  PRMT R11, R6, 0x7531, R7 ;  /* 0x00007531060b7816 */ /* 0x000fca0000000007 */
        /* <DEDUP_REMOVED lines=13> */
[----:B------:R-:W-:-:S02]  /*24480*/  IMAD.MOV.U32 R14, RZ, RZ, R10 ;  /* 0x000000ffff0e7224 */ /* 0x000fc400078e000a */
[----:B------:R-:W-:Y:S01]  /*24490*/  IMAD.MOV.U32 R15, RZ, RZ, R11 ;  /* 0x000000ffff0f7224 */ /* 0x000fe200078e000b */
[C-C-:B0-----:R-:W-:Y:S02]  /*244a0*/  PRMT R8, R4.reuse, 0x6420, R5.reuse ;  /* 0x0000642004087816 */ /* 0x141fe40000000005 */
[----:B------:R-:W-:Y:S02]  /*244b0*/  PRMT R9, R4, 0x7531, R5 ;  /* 0x0000753104097816 */ /* 0x000fe40000000005 */
[C-C-:B------:R-:W-:Y:S02]  /*244c0*/  PRMT R10, R6.reuse, 0x6420, R7.reuse ;  /* 0x00006420060a7816 */ /* 0x140fe40000000007 */
[----:B------:R-:W-:-:S05]  /*244d0*/  PRMT R11, R6, 0x7531, R7 ;  /* 0x00007531060b7816 */ /* 0x000fca0000000007 */
[----:B------:R0:W-:Y:S02]  /*244e0*/  STSM.16.M88.4 [R3+0x4000], R8 ;  /* 0x0040000803007844 */ /* 0x0001e40000000200 */
[----:B0-----:R-:W-:Y:S01]  /*244f0*/  VIADD R3, R18, 0x3000 ;  /* 0x0000300012037836 */ /* 0x001fe20000000000 */
[----:B------:R-:W-:Y:S01]  /*24500*/  MOV R10, R14 ;  /* 0x0000000e000a7202 */ /* 0x000fe20000000f00 */
[----:B------:R-:W-:-:S03]  /*24510*/  IMAD.MOV.U32 R11, RZ, RZ, R15 ;  /* 0x000000ffff0b7224 */ /* 0x000fc600078e000f */
[----:B------:R-:W-:-:S05]  /*24520*/  LOP3.LUT R3, R3, R10, RZ, 0xfc, !PT ;  /* 0x0000000a03037212 */ /* 0x000fca00078efcff */
[----:B------:R-:W-:-:S05]  /*24530*/  IMAD.IADD R3, R11, 0x1, R3 ;  /* 0x000000010b037824 */ /* 0x000fca00078e0203 */
[----:B------:R-:W0:Y:S02]  /*24540*/  LDSM.16.MT88.4 R4, [R3+0x10400] ;  /* 0x010400000304783b */ /* 0x000e240000004200 */
[----:B0-----:R-:W-:Y:S02]  /*24550*/  PRMT R12, R4, 0x6420, R5 ;  /* 0x00006420040c7816 */ /* 0x001fe40000000005 */
[----:B--2---:R-:W-:-:S04]  /*24560*/  IADD3 R3, R17, R18, RZ ;  /* 0x0000001211037210 */ /* 0x004fc80007ffe0ff */
[C---:B------:R-:W-:Y:S02]  /*24570*/  IADD3 R17, R0.reuse, R3, R19 ;  /* 0x0000000300117210 */ /* 0x040fe40007ffe013 */
[----:B------:R0:W5:Y:S01]  /*24580*/  LDL.LU R19, [R1+0x84] ;  /* 0x0000840001137983 */ /* 0x0001620000300800 */
[----:B------:R-:W-:-:S03]  /*24590*/  IADD3 R3, R0, R16, R3 ;  /* 0x0000001000037210 */ /* 0x000fc60007ffe003 */
[----:B------:R0:W5:Y:S04]  /*245a0*/  LDL.LU R16, [R1+0x80] ;  /* 0x0000800001107983 */ /* 0x0001680000300800 */
[----:B------:R0:W5:Y:S01]  /*245b0*/  LDL.LU R0, [R1+0x7c] ;  /* 0x00007c0001007983 */ /* 0x0001620000300800 */
[----:B------:R-:W-:Y:S02]  /*245c0*/  PRMT R13, R4, 0x7531, R5 ;  /* 0x00007531040d7816 */ /* 0x000fe40000000005 */
[C-C-:B------:R-:W-:Y:S02]  /*245d0*/  PRMT R14, R6.reuse, 0x6420, R7.reuse ;  /* 0x00006420060e7816 */ /* 0x140fe40000000007 */
[----:B------:R-:W-:Y:S02]  /*245e0*/  PRMT R15, R6, 0x7531, R7 ;  /* 0x00007531060f7816 */ /* 0x000fe40000000007 */
[----:B------:R-:W2:Y:S04]  /*245f0*/  LDSM.16.MT88.4 R4, [R2+0x13400] ;  /* 0x013400000204783b */ /* 0x000ea80000004200 */
[----:B------:R3:W-:Y:S02]  /*24600*/  STSM.16.M88.4 [R17], R12 ;  /* 0x0000000c11007844 */ /* 0x0007e40000000200 */
[----:B---3--:R-:W-:-:S02]  /*24610*/  IMAD.MOV.U32 R14, RZ, RZ, R10 ;  /* 0x000000ffff0e7224 */ /* 0x008fc400078e000a */
[----:B------:R-:W-:Y:S01]  /*24620*/  IMAD.MOV.U32 R15, RZ, RZ, R11 ;  /* 0x000000ffff0f7224 */ /* 0x000fe200078e000b */
[C-C-:B--2---:R-:W-:Y:S02]  /*24630*/  PRMT R8, R4.reuse, 0x6420, R5.reuse ;  /* 0x0000642004087816 */ /* 0x144fe40000000005 */
[----:B------:R-:W-:Y:S01]  /*24640*/  PRMT R9, R4, 0x7531, R5 ;  /* 0x0000753104097816 */ /* 0x000fe20000000005 */
[----:B------:R-:W-:Y:S01]  /*24650*/  VIADD R4, R18, 0x7000 ;  /* 0x0000700012047836 */ /* 0x000fe20000000000 */
[----:B------:R-:W-:-:S04]  /*24660*/  PRMT R10, R6, 0x6420, R7 ;  /* 0x00006420060a7816 */ /* 0x000fc80000000007 */
[----:B------:R-:W-:Y:S02]  /*24670*/  LOP3.LUT R4, R4, R14, RZ, 0xfc, !PT ;  /* 0x0000000e04047212 */ /* 0x000fe400078efcff */
[----:B------:R-:W-:Y:S02]  /*24680*/  PRMT R11, R6, 0x7531, R7 ;  /* 0x00007531060b7816 */ /* 0x000fe40000000007 */
[----:B------:R-:W-:-:S03]  /*24690*/  IADD3 R4, R15, R4, RZ ;  /* 0x000000040f047210 */ /* 0x000fc60007ffe0ff */
        /* <DEDUP_REMOVED lines=21> */
.L_x_630:
[----:B------:R-:W3:Y:S01]  /*247f0*/  LDL.LU R2, [R1+0x14] ;  /* 0x0000140001027983 */ /* 0x000ee20000300800 */
[----:B--2--5:R2:W-:Y:S03]  /*24800*/  SYNCS.ARRIVE.TRANS64.A1T0 RZ, [R0+URZ+0x38850], RZ ;  /* 0x038850ff00ff79a7 */ /* 0x0245e6000810003f */
[----:B0-----:R-:W4:Y:S01]  /*24810*/  LDL.LU R3, [R1+0x24] ;  /* 0x0000240001037983 */ /* 0x001f220000300800 */
[----:B--2---:R-:W-:-:S05]  /*24820*/  @!P0 VIADD R0, R0, 0x38880 ;  /* 0x0003888000008836 */ /* 0x004fca0000000000 */
[----:B------:R-:W-:Y:S01]  /*24830*/  @!P0 PRMT R0, RZ, 0x654, R0 ;  /* 0x00000654ff008816 */ /* 0x000fe20000000000 */
[----:B------:R-:W-:Y:S06]  /*24840*/  BAR.SYNC.DEFER_BLOCKING 0x2, 0x80 ;  /* 0x0082000000007b1d */ /* 0x000fec0000010000 */
[----:B------:R3:W-:Y:S02]  /*24850*/  @!P0 SYNCS.ARRIVE.TRANS64.RED.A1T0 RZ, [R0+URZ], RZ ;  /* 0x000000ff00ff89a7 */ /* 0x0007e4000810043f */
[----:B---3--:R-:W-:-:S05]  /*24860*/  VIADD R0, R2, 0x1 ;  /* 0x0000000102007836 */ /* 0x008fca0000000000 */
[----:B------:R-:W-:-:S04]  /*24870*/  ISETP.NE.AND P0, PT, R0, 0x2, PT ;  /* 0x000000020000780c */ /* 0x000fc80003f05270 */
[----:B------:R-:W-:Y:S02]  /*24880*/  SEL R2, RZ, 0x1, P0 ;  /* 0x00000001ff027807 */ /* 0x000fe40000000000 */
[----:B------:R-:W-:Y:S02]  /*24890*/  SEL R0, R0, RZ, P0 ;  /* 0x000000ff00007207 */ /* 0x000fe40000000000 */
[----:B----4-:R-:W-:-:S03]  /*248a0*/  LOP3.LUT R3, R3, R2, RZ, 0x3c, !PT ;  /* 0x0000000203037212 */ /* 0x010fc600078e3cff */
[----:B------:R0:W-:Y:S04]  /*248b0*/  STL [R1+0x14], R0 ;  /* 0x0000140001007387 */ /* 0x0001e80000100800 */
[----:B------:R0:W-:Y:S02]  /*248c0*/  STL [R1+0x24], R3 ;  /* 0x0000240301007387 */ /* 0x0001e40000100800 */
.L_x_575:
[----:B0-----:R-:W2:Y:S02]  /*248d0*/  LDL R0, [R1+0x34] ;  /* 0x0000340001007983 */ /* 0x001ea40000100800 */
[----:B--2---:R-:W-:-:S13]  /*248e0*/  LOP3.LUT P0, RZ, R0, 0x2, RZ, 0xc0, !PT ;  /* 0x0000000200ff7812 */ /* 0x004fda000780c0ff */
[----:B------:R-:W-:Y:S05]  /*248f0*/  @!P0 BRA `(.L_x_631) ;  /* 0x0000000000288947 */ /* 0x000fea0003800000 */
[----:B------:R-:W-:Y:S05]  /*24900*/  WARPSYNC.ALL ;  /* 0x0000000000007948 */ /* 0x000fea0003800000 */
[----:B------:R-:W0:Y:S08]  /*24910*/  S2UR UR5, SR_CgaCtaId ;  /* 0x00000000000579c3 */ /* 0x000e300000008800 */
[----:B------:R-:W-:Y:S06]  /*24920*/  BAR.SYNC.DEFER_BLOCKING 0x5, 0x180 ;  /* 0x0146000000007b1d */ /* 0x000fec0000010000 */
[----:B------:R-:W-:-:S02]  /*24930*/  UMOV UR4, 0x400 ;  /* 0x0000040000047882 */ /* 0x000fc40000000000 */
[----:B0-----:R-:W-:-:S06]  /*24940*/  ULEA UR4, UR5, UR4, 0x18 ;  /* 0x0000000405047291 */ /* 0x001fcc000f8ec03f */
[----:B------:R-:W-:-:S05]  /*24950*/  IMAD.U32 R0, RZ, RZ, UR4 ;  /* 0x00000004ff007e24 */ /* 0x000fca000f8e00ff */
[----:B------:R2:W3:Y:S04]  /*24960*/  LDS.128 R16, [R0+0x388d0] ;  /* 0x0388d00000107984 */ /* 0x0004e80000000c00 */
[----:B------:R2:W-:Y:S01]  /*24970*/  STL [R1+0x4], R0 ;  /* 0x0000040001007387 */ /* 0x0005e20000100800 */
[----:B------:R-:W-:Y:S06]  /*24980*/  BAR.ARV 0x4, 0x180 ;  /* 0x0106000000007b1d */ /* 0x000fec0000002000 */
[----:B------:R-:W-:Y:S05]  /*24990*/  BRA `(.L_x_632) ;  /* 0x0000000800547947 */ /* 0x000fea0003800000 */
.L_x_631:
[----:B------:R-:W0:Y:S01]  /*249a0*/  S2R R0, SR_TID.X ;  /* 0x0000000000007919 */ /* 0x000e220000002100 */
[----:B------:R-:W-:Y:S01]  /*249b0*/  UMOV UR4, 0xffffffff ;  /* 0xffffffff00047882 */ /* 0x000fe20000000000 */
[----:B0-----:R-:W-:-:S04]  /*249c0*/  LOP3.LUT R6, R0, 0x1f, RZ, 0xc0, !PT ;  /* 0x0000001f00067812 */ /* 0x001fc800078ec0ff */
[----:B------:R-:W-:Y:S01]  /*249d0*/  ISETP.NE.AND P0, PT, R6, 0x1f, PT ;  /* 0x0000001f0600780c */ /* 0x000fe20003f05270 */
[----:B------:R-:W-:-:S12]  /*249e0*/  BRA.DIV UR4, `(.L_x_633) ;  /* 0x0000004a04dc7947 */ /* 0x000fd8000b800000 */
[----:B------:R-:W-:Y:S01]  /*249f0*/  IADD3 R0, R19, R6, RZ ;  /* 0x0000000613007210 */ /* 0x000fe20007ffe0ff */
[----:B------:R-:W-:-:S03]  /*24a00*/  ULDC UR4, c[0x0][0xc3c] ;  /* 0x00030f0000047ab9 */ /* 0x000fc60000000800 */
[----:B------:R-:W-:-:S13]  /*24a10*/  ISETP.GE.OR P1, PT, R0, UR4, !P0 ;  /* 0x0000000400007c0c */ /* 0x000fda000c726670 */
[----:B------:R-:W0:Y:S02]  /*24a20*/  @!P1 LDC.64 R2, c[0x0][0xc80] ;  /* 0x00032000ff029b82 */ /* 0x000e240000000a00 */
[----:B0-----:R-:W-:-:S06]  /*24a30*/  @!P1 IMAD.WIDE R2, R0, 0x4, R2 ;  /* 0x0000000400029825 */ /* 0x001fcc00078e0202 */
[----:B------:R0:W2:Y:S01]  /*24a40*/  @!P1 LDG.E R3, desc[UR42][R2.64] ;  /* 0x0000002a02039981 */ /* 0x0000a2000c1e1900 */
[C---:B------:R-:W-:Y:S02]  /*24a50*/  ISETP.GE.U32.AND P2, PT, R6.reuse, 0x2, PT ;  /* 0x000000020600780c */ /* 0x040fe40003f46070 */
[C---:B------:R-:W-:Y:S01]  /*24a60*/  ISETP.GE.U32.AND P3, PT, R6.reuse, 0x4, PT ;  /* 0x000000040600780c */ /* 0x040fe20003f66070 */
[----:B------:R-:W-:Y:S01]  /*24a70*/  SHFL.IDX PT, R0, R16, RZ, 0x1f ;  /* 0x00001fff10007589 */ /* 0x000fe200000e0000 */
[C---:B------:R-:W-:Y:S02]  /*24a80*/  ISETP.GE.U32.AND P4, PT, R6.reuse, 0x8, PT ;  /* 0x000000080600780c */ /* 0x040fe40003f86070 */
[C---:B------:R-:W-:Y:S01]  /*24a90*/  ISETP.GE.U32.AND P5, PT, R6.reuse, 0x10, PT ;  /* 0x000000100600780c */ /* 0x040fe20003fa6070 */
[----:B------:R-:W-:Y:S01]  /*24aa0*/  SHFL.IDX PT, R4, R16, 0x1, 0x1f ;  /* 0x00201f0010047f89 */ /* 0x000fe200000e0000 */
[----:B0-----:R-:W-:Y:S02]  /*24ab0*/  IMAD.MOV.U32 R2, RZ, RZ, RZ ;  /* 0x000000ffff027224 */ /* 0x001fe400078e00ff */
[----:B--2---:R-:W-:Y:S01]  /*24ac0*/  @!P1 IMAD.MOV.U32 R2, RZ, RZ, R3 ;  /* 0x000000ffff029224 */ /* 0x004fe200078e0003 */
[----:B------:R-:W-:-:S04]  /*24ad0*/  ISETP.NE.AND P1, PT, R6, RZ, PT ;  /* 0x000000ff0600720c */ /* 0x000fc80003f25270 */
        /* <DEDUP_REMOVED lines=15> */
[----:B------:R0:W2:Y:S02]  /*24bd0*/  SHFL.IDX PT, R5, R3, 0x1f, 0x1f ;  /* 0x03e01f0003057f89 */ /* 0x0000a400000e0000 */
.L_x_811:
[----:B------:R-:W-:Y:S01]  /*24be0*/  ULDC UR4, c[0x0][0xc38] ;  /* 0x00030e0000047ab9 */ /* 0x000fe20000000800 */
[----:B------:R-:W-:Y:S01]  /*24bf0*/  IMAD.MOV.U32 R6, RZ, RZ, R3 ;  /* 0x000000ffff067224 */ /* 0x000fe200078e0003 */
[----:B------:R-:W-:-:S05]  /*24c00*/  MOV R16, UR4 ;  /* 0x0000000400107c02 */ /* 0x000fca0008000f00 */
[----:B--2---:R-:W-:-:S04]  /*24c10*/  IMAD R5, R5, R16, RZ ;  /* 0x0000001005057224 */ /* 0x004fc800078e02ff */
[----:B------:R-:W-:-:S05]  /*24c20*/  IMAD.IADD R4, R4, 0x1, R5 ;  /* 0x0000000104047824 */ /* 0x000fca00078e0205 */
[----:B------:R-:W-:-:S13]  /*24c30*/  ISETP.GT.AND P6, PT, R4, R0, PT ;  /* 0x000000000400720c */ /* 0x000fda0003fc4270 */
[----:B------:R-:W-:Y:S05]  /*24c40*/  @P6 BRA `(.L_x_634) ;  /* 0x0000000000a06947 */ /* 0x000fea0003800000 */
.L_x_639:
[----:B------:R-:W2:Y:S01]  /*24c50*/  LDC R2, c[0x0][0xc3c] ;  /* 0x00030f00ff027b82 */ /* 0x000ea20000000800 */
[----:B------:R-:W-:-:S05]  /*24c60*/  VIADD R19, R19, 0x1f ;  /* 0x0000001f13137836 */ /* 0x000fca0000000000 */
[----:B--2---:R-:W-:-:S13]  /*24c70*/  ISETP.GE.AND P6, PT, R19, R2, PT ;  /* 0x000000021300720c */ /* 0x004fda0003fc6270 */
[----:B------:R-:W-:Y:S05]  /*24c80*/  @P6 BRA `(.L_x_635) ;  /* 0x00000004004c6947 */ /* 0x000fea0003800000 */
[----:B0-----:R-:W0:Y:S01]  /*24c90*/  S2R R3, SR_TID.X ;  /* 0x0000000000037919 */ /* 0x001e220000002100 */
[----:B------:R-:W-:Y:S01]  /*24ca0*/  BSSY B0, `(.L_x_636) ;  /* 0x0000009000007945 */ /* 0x000fe20003800000 */
[----:B0-----:R-:W-:-:S04]  /*24cb0*/  LOP3.LUT R3, R3, 0x1f, RZ, 0xc0, !PT ;  /* 0x0000001f03037812 */ /* 0x001fc800078ec0ff */
[----:B------:R-:W-:-:S04]  /*24cc0*/  IADD3 R3, R19, R3, RZ ;  /* 0x0000000313037210 */ /* 0x000fc80007ffe0ff */
[----:B------:R-:W-:Y:S01]  /*24cd0*/  ISETP.GE.OR P6, PT, R3, R2, !P0 ;  /* 0x000000020300720c */ /* 0x000fe200047c6670 */
[----:B------:R-:W-:-:S12]  /*24ce0*/  IMAD.MOV.U32 R2, RZ, RZ, RZ ;  /* 0x000000ffff027224 */ /* 0x000fd800078e00ff */
[----:B------:R-:W-:Y:S05]  /*24cf0*/  @P6 BRA `(.L_x_637) ;  /* 0x00000000000c6947 */ /* 0x000fea0003800000 */
[----:B------:R-:W0:Y:S02]  /*24d00*/  LDC.64 R6, c[0x0][0xc80] ;  /* 0x00032000ff067b82 */ /* 0x000e240000000a00 */
[----:B0-----:R-:W-:-:S06]  /*24d10*/  IMAD.WIDE R2, R3, 0x4, R6 ;  /* 0x0000000403027825 */ /* 0x001fcc00078e0206 */
[----:B------:R0:W5:Y:S02]  /*24d20*/  LDG.E R2, desc[UR42][R2.64] ;  /* 0x0000002a02027981 */ /* 0x000164000c1e1900 */
.L_x_637:
[----:B------:R-:W-:Y:S05]  /*24d30*/  BSYNC B0 ;  /* 0x0000000000007941 */ /* 0x000fea0003800000 */
.L_x_636:
[----:B------:R-:W-:-:S03]  /*24d40*/  UMOV UR4, 0xffffffff ;  /* 0xffffffff00047882 */ /* 0x000fc60000000000 */
[----:B------:R-:W-:Y:S05]  /*24d50*/  BRA.DIV UR4, `(.L_x_638) ;  /* 0x0000004e043c7947 */ /* 0x000fea000b800000 */
[----:B0----5:R-:W0:Y:S02]  /*24d60*/  SHFL.UP PT, R3, R2, 0x1, RZ ;  /* 0x0420000002037989 */ /* 0x021e2400000e00ff */
        /* <DEDUP_REMOVED lines=14> */
[----:B------:R0:W2:Y:S02]  /*24e50*/  SHFL.IDX PT, R5, R3, 0x1f, 0x1f ;  /* 0x03e01f0003057f89 */ /* 0x0000a400000e0000 */
.L_x_819:
[----:B------:R-:W-:Y:S02]  /*24e60*/  ULDC UR4, c[0x0][0xc38] ;  /* 0x00030e0000047ab9 */ /* 0x000fe40000000800 */
[----:B------:R-:W-:-:S04]  /*24e70*/  IMAD.U32 R16, RZ, RZ, UR4 ;  /* 0x00000004ff107e24 */ /* 0x000fc8000f8e00ff */
[----:B--2---:R-:W-:-:S05]  /*24e80*/  IMAD R5, R5, R16, RZ ;  /* 0x0000001005057224 */ /* 0x004fca00078e02ff */
[----:B------:R-:W-:-:S04]  /*24e90*/  IADD3 R4, R5, R4, RZ ;  /* 0x0000000405047210 */ /* 0x000fc80007ffe0ff */
[----:B------:R-:W-:-:S13]  /*24ea0*/  ISETP.GT.AND P6, PT, R4, R0, PT ;  /* 0x000000000400720c */ /* 0x000fda0003fc4270 */
[----:B------:R-:W-:Y:S05]  /*24eb0*/  @!P6 BRA `(.L_x_639) ;  /* 0xfffffffc0064e947 */ /* 0x000fea000383ffff */
[----:B------:R-:W-:-:S07]  /*24ec0*/  IMAD.MOV.U32 R6, RZ, RZ, R3 ;  /* 0x000000ffff067224 */ /* 0x000fce00078e0003 */
.L_x_634:
[----:B------:R-:W-:Y:S01]  /*24ed0*/  IMAD.IADD R5, R4, 0x1, -R5 ;  /* 0x0000000104057824 */ /* 0x000fe200078e0a05 */
[----:B------:R-:W-:-:S03]  /*24ee0*/  UMOV UR4, 0xffffffff ;  /* 0xffffffff00047882 */ /* 0x000fc60000000000 */
[----:B0-----:R-:W-:-:S05]  /*24ef0*/  IMAD R3, R6, R16, R5 ;  /* 0x0000001006037224 */ /* 0x001fca00078e0205 */
[----:B------:R-:W-:Y:S01]  /*24f00*/  ISETP.GT.AND P6, PT, R3, R0, PT ;  /* 0x000000000300720c */ /* 0x000fe20003fc4270 */
[----:B------:R-:W-:-:S12]  /*24f10*/  BRA.DIV UR4, `(.L_x_640) ;  /* 0x0000004e04a47947 */ /* 0x000fd8000b800000 */
[----:B------:R-:W-:-:S04]  /*24f20*/  VOTE.ANY R4, PT, !P6 ;  /* 0x0000000000047806 */ /* 0x000fc800070e0100 */
[----:B------:R-:W0:Y:S02]  /*24f30*/  POPC R3, R4 ;  /* 0x0000000400037309 */ /* 0x000e240000000000 */
[----:B0-----:R0:W2:Y:S02]  /*24f40*/  SHFL.IDX PT, R2, R2, R3, 0x1f ;  /* 0x00001f0302027589 */ /* 0x0010a400000e0000 */
.L_x_823:
[----:B------:R-:W-:Y:S01]  /*24f50*/  ISETP.NE.AND P0, PT, R4, RZ, PT ;  /* 0x000000ff0400720c */ /* 0x000fe20003f05270 */
[----:B------:R-:W-:-:S12]  /*24f60*/  IMAD.MOV.U32 R4, RZ, RZ, RZ ;  /* 0x000000ffff047224 */ /* 0x000fd800078e00ff */
[----:B------:R-:W-:Y:S05]  /*24f70*/  @!P0 BRA `(.L_x_641) ;  /* 0x0000000000108947 */ /* 0x000fea0003800000 */
[----:B------:R-:W-:Y:S01]  /*24f80*/  UMOV UR4, 0xffffffff ;  /* 0xffffffff00047882 */ /* 0x000fe20000000000 */
[----:B------:R-:W-:Y:S02]  /*24f90*/  IADD3 R12, R3, -0x1, RZ ;  /* 0xffffffff030c7810 */ /* 0x000fe40007ffe0ff */
[----:B------:R-:W-:Y:S05]  /*24fa0*/  BRA.DIV UR4, `(.L_x_642) ;  /* 0x0000004e04c87947 */ /* 0x000fea000b800000 */
[----:B------:R3:W4:Y:S02]  /*24fb0*/  SHFL.IDX PT, R4, R6, R12, 0x1f ;  /* 0x00001f0c06047589 */ /* 0x00072400000e0000 */
.L_x_641:
[----:B----4-:R-:W-:Y:S01]  /*24fc0*/  IMAD R16, R4, R16, R5 ;  /* 0x0000001004107224 */ /* 0x010fe200078e0205 */
[----:B--2---:R-:W-:Y:S01]  /*24fd0*/  IABS R4, R2 ;  /* 0x0000000200047213 */ /* 0x004fe20000000000 */
[----:B---3--:R-:W-:Y:S01]  /*24fe0*/  IMAD.MOV.U32 R6, RZ, RZ, RZ ;  /* 0x000000ffff067224 */ /* 0x008fe200078e00ff */
[----:B------:R-:W-:Y:S02]  /*24ff0*/  IADD3 R19, R3, R19, RZ ;  /* 0x0000001303137210 */ /* 0x000fe40007ffe0ff */
[----:B------:R-:W2:Y:S01]  /*25000*/  I2F.RP R5, R4 ;  /* 0x0000000400057306 */ /* 0x000ea20000209400 */
[----:B------:R-:W-:Y:S02]  /*25010*/  IADD3 R17, R0, -R16, RZ ;  /* 0x8000001000117210 */ /* 0x000fe40007ffe0ff */
[----:B------:R-:W-:-:S05]  /*25020*/  IABS R0, R2 ;  /* 0x0000000200007213 */ /* 0x000fca0000000000 */
[----:B------:R-:W-:Y:S01]  /*25030*/  IMAD.MOV R0, RZ, RZ, -R0 ;  /* 0x000000ffff007224 */ /* 0x000fe200078e0a00 */
[----:B--2---:R-:W2:Y:S02]  /*25040*/  MUFU.RCP R5, R5 ;  /* 0x0000000500057308 */ /* 0x004ea40000001000 */
[----:B--2---:R-:W-:-:S06]  /*25050*/  VIADD R5, R5, 0xffffffe ;  /* 0x0ffffffe05057836 */ /* 0x004fcc0000000000 */
[----:B------:R-:W2:Y:S02]  /*25060*/  F2I.FTZ.U32.TRUNC.NTZ R7, R5 ;  /* 0x0000000500077305 */ /* 0x000ea4000021f000 */
[----:B--2---:R-:W-:-:S04]  /*25070*/  IMAD.MOV R5, RZ, RZ, -R7 ;  /* 0x000000ffff057224 */ /* 0x004fc800078e0a07 */
[----:B------:R-:W-:-:S04]  /*25080*/  IMAD R5, R5, R4, RZ ;  /* 0x0000000405057224 */ /* 0x000fc800078e02ff */
[----:B------:R-:W-:Y:S01]  /*25090*/  IMAD.HI.U32 R7, R7, R5, R6 ;  /* 0x0000000507077227 */ /* 0x000fe200078e0006 */
[----:B------:R-:W-:-:S03]  /*250a0*/  IABS R5, R17 ;  /* 0x0000001100057213 */ /* 0x000fc60000000000 */
[----:B------:R-:W-:Y:S02]  /*250b0*/  IMAD.MOV.U32 R6, RZ, RZ, R0 ;  /* 0x000000ffff067224 */ /* 0x000fe400078e0000 */
[----:B------:R-:W-:-:S04]  /*250c0*/  IMAD.HI.U32 R0, R7, R5, RZ ;  /* 0x0000000507007227 */ /* 0x000fc800078e00ff */
[----:B------:R-:W-:-:S05]  /*250d0*/  IMAD R5, R0, R6, R5 ;  /* 0x0000000600057224 */ /* 0x000fca00078e0205 */
[----:B------:R-:W-:-:S13]  /*250e0*/  ISETP.GT.U32.AND P1, PT, R4, R5, PT ;  /* 0x000000050400720c */ /* 0x000fda0003f24070 */
[----:B------:R-:W-:Y:S01]  /*250f0*/  @!P1 IMAD.IADD R5, R5, 0x1, -R4 ;  /* 0x0000000105059824 */ /* 0x000fe200078e0a04 */
[----:B------:R-:W-:Y:S02]  /*25100*/  @!P1 IADD3 R0, R0, 0x1, RZ ;  /* 0x0000000100009810 */ /* 0x000fe40007ffe0ff */
[----:B------:R-:W-:Y:S02]  /*25110*/  ISETP.NE.AND P1, PT, R2, RZ, PT ;  /* 0x000000ff0200720c */ /* 0x000fe40003f25270 */
[----:B------:R-:W-:Y:S02]  /*25120*/  ISETP.GE.U32.AND P0, PT, R5, R4, PT ;  /* 0x000000040500720c */ /* 0x000fe40003f06070 */
[----:B------:R-:W-:-:S04]  /*25130*/  LOP3.LUT R4, R17, R2, RZ, 0x3c, !PT ;  /* 0x0000000211047212 */ /* 0x000fc800078e3cff */
[----:B------:R-:W-:-:S07]  /*25140*/  ISETP.GE.AND P2, PT, R4, RZ, PT ;  /* 0x000000ff0400720c */ /* 0x000fce0003f46270 */
[----:B------:R-:W-:-:S06]  /*25150*/  @P0 VIADD R0, R0, 0x1 ;  /* 0x0000000100000836 */ /* 0x000fcc0000000000 */
[----:B------:R-:W-:Y:S01]  /*25160*/  @!P2 IMAD.MOV R0, RZ, RZ, -R0 ;  /* 0x000000ffff00a224 */ /* 0x000fe200078e0a00 */
[----:B------:R-:W-:-:S05]  /*25170*/  @!P1 LOP3.LUT R0, RZ, R2, RZ, 0x33, !PT ;  /* 0x00000002ff009212 */ /* 0x000fca00078e33ff */
[--C-:B------:R-:W-:Y:S02]  /*25180*/  IMAD.MOV R4, RZ, RZ, -R0.reuse ;  /* 0x000000ffff047224 */ /* 0x100fe400078e0a00 */
[----:B------:R-:W-:Y:S02]  /*25190*/  IMAD.MOV.U32 R18, RZ, RZ, R0 ;  /* 0x000000ffff127224 */ /* 0x000fe400078e0000 */
[----:B------:R-:W-:Y:S01]  /*251a0*/  IMAD R17, R2, R4, R17 ;  /* 0x0000000402117224 */ /* 0x000fe200078e0211 */
[----:B------:R-:W-:Y:S06]  /*251b0*/  BRA `(.L_x_643) ;  /* 0x00000000001c7947 */ /* 0x000fec0003800000 */
.L_x_635:
[----:B------:R-:W-:Y:S01]  /*251c0*/  UMOV UR4, URZ ;  /* 0x0000003f00047c82 */ /* 0x000fe20008000000 */
[----:B------:R-:W-:Y:S01]  /*251d0*/  UMOV UR5, URZ ;  /* 0x0000003f00057c82 */ /* 0x000fe20008000000 */
[----:B------:R-:W-:Y:S01]  /*251e0*/  ULDC UR6, c[0x0][0xc3c] ;  /* 0x00030f0000067ab9 */ /* 0x000fe20000000800 */
[----:B------:R-:W-:Y:S01]  /*251f0*/  IMAD.MOV.U32 R16, RZ, RZ, R0 ;  /* 0x000000ffff107224 */ /* 0x000fe200078e0000 */
[----:B------:R-:W-:Y:S01]  /*25200*/  MOV R18, UR5 ;  /* 0x0000000500127c02 */ /* 0x000fe20008000f00 */
[----:B------:R-:W-:Y:S02]  /*25210*/  IMAD.U32 R17, RZ, RZ, UR4 ;  /* 0x00000004ff117e24 */ /* 0x000fe4000f8e00ff */
[----:B------:R-:W-:-:S07]  /*25220*/  IMAD.U32 R19, RZ, RZ, UR6 ;  /* 0x00000006ff137e24 */ /* 0x000fce000f8e00ff */
.L_x_643:
[----:B0-----:R0:W2:Y:S01]  /*25230*/  LDL R3, [R1+0x4] ;  /* 0x0000040001037983 */ /* 0x0010a20000100800 */
[----:B------:R-:W3:Y:S01]  /*25240*/  S2R R0, SR_TID.X ;  /* 0x0000000000007919 */ /* 0x000ee20000002100 */
[----:B------:R-:W-:Y:S05]  /*25250*/  WARPSYNC.ALL ;  /* 0x0000000000007948 */ /* 0x000fea0003800000 */
[----:B---3--:R-:W-:Y:S01]  /*25260*/  LOP3.LUT R0, R0, 0x1f, RZ, 0xc0, !PT ;  /* 0x0000001f00007812 */ /* 0x008fe200078ec0ff */
[----:B------:R-:W-:Y:S03]  /*25270*/  BAR.SYNC.DEFER_BLOCKING 0x4, 0x180 ;  /* 0x0106000000007b1d */ /* 0x000fe60000010000 */
[----:B------:R-:W-:-:S13]  /*25280*/  ISETP.NE.AND P0, PT, R0, RZ, PT ;  /* 0x000000ff0000720c */ /* 0x000fda0003f05270 */
[----:B------:R-:W2:Y:S01]  /*25290*/  @!P0 S2R R0, SR_CgaCtaId ;  /* 0x0000000000008919 */ /* 0x000ea20000008800 */
[----:B------:R-:W-:-:S04]  /*252a0*/  @!P0 MOV R2, 0x400 ;  /* 0x0000040000028802 */ /* 0x000fc80000000f00 */
[----:B--2---:R-:W-:-:S05]  /*252b0*/  @!P0 LEA R3, R0, R2, 0x18 ;  /* 0x0000000200038211 */ /* 0x004fca00078ec0ff */
[----:B------:R0:W-:Y:S04]  /*252c0*/  @!P0 STS.128 [R3+0x388d0], R16 ;  /* 0x0388d01003008388 */ /* 0x0001e80000000c00 */
[----:B------:R0:W-:Y:S01]  /*252d0*/  @!P0 STL [R1+0x4], R3 ;  /* 0x0000040301008387 */ /* 0x0001e20000100800 */
[----:B------:R-:W-:Y:S06]  /*252e0*/  BAR.ARV 0x5, 0x180 ;  /* 0x0146000000007b1d */ /* 0x000fec0000002000 */
.L_x_632:
[----:B------:R-:W-:Y:S02]  /*252f0*/  ULDC UR4, c[0x0][0xc3c] ;  /* 0x00030f0000047ab9 */ /* 0x000fe40000000800 */
[----:B---3--:R-:W-:-:S13]  /*25300*/  ISETP.GE.AND P0, PT, R19, UR4, PT ;  /* 0x0000000413007c0c */ /* 0x008fda000bf06270 */
[----:B------:R-:W-:Y:S05]  /*25310*/  @!P0 BRA `(.L_x_644) ;  /* 0xffffff9800508947 */ /* 0x000fea000383ffff */
[----:B------:R-:W-:Y:S05]  /*25320*/  BSYNC B7 ;  /* 0x0000000000077941 */ /* 0x000fea0003800000 */
.L_x_534:
[----:B--2---:R-:W2:Y:S01]  /*25330*/  LDL.LU R0, [R1+0x74] ;  /* 0x0000740001007983 */ /* 0x004ea20000300800 */
[----:B------:R-:W-:Y:S01]  /*25340*/  BSSY B0, `(.L_x_645) ;  /* 0x000000b000007945 */ /* 0x000fe20003800000 */
[----:B------:R-:W3:Y:S01]  /*25350*/  S2R R5, SR_CgaCtaId ;  /* 0x0000000000057919 */ /* 0x000ee20000008800 */
[----:B--2---:R-:W-:-:S05]  /*25360*/  VIADD R0, R0, 0x1 ;  /* 0x0000000100007836 */ /* 0x004fca0000000000 */
[----:B------:R-:W-:-:S04]  /*25370*/  LEA.HI R2, R0, R0, RZ, 0x1 ;  /* 0x0000000000027211 */ /* 0x000fc800078f08ff */
[----:B0-----:R-:W-:-:S05]  /*25380*/  LOP3.LUT R3, R2, 0xfffffffe, RZ, 0xc0, !PT ;  /* 0xfffffffe02037812 */ /* 0x001fca00078ec0ff */
[----:B------:R-:W-:Y:S01]  /*25390*/  IMAD.IADD R3, R0, 0x1, -R3 ;  /* 0x0000000100037824 */ /* 0x000fe200078e0a03 */
[----:B------:R-:W-:-:S04]  /*253a0*/  MOV R0, 0x400 ;  /* 0x0000040000007802 */ /* 0x000fc80000000f00 */
[----:B---3--:R-:W-:Y:S02]  /*253b0*/  LEA R0, R5, R0, 0x18 ;  /* 0x0000000005007211 */ /* 0x008fe400078ec0ff */
[----:B------:R-:W-:-:S04]  /*253c0*/  SHF.L.U32 R3, R3, 0x1f, RZ ;  /* 0x0000001f03037819 */ /* 0x000fc800000006ff */
[----:B------:R-:W0:Y:S02]  /*253d0*/  SYNCS.PHASECHK.TRANS64.TRYWAIT P0, [R0+URZ+0x38820], R3 ;  /* 0x03882003000075a7 */ /* 0x000e24000800017f */
[----:B0-----:R-:W-:Y:S05]  /*253e0*/  @!P0 BRA `(.L_x_646) ;  /* 0x0000004800e08947 */ /* 0x001fea0003800000 */
.L_x_826:
[----:B------:R-:W-:Y:S05]  /*253f0*/  BSYNC B0 ;  /* 0x0000000000007941 */ /* 0x000fea0003800000 */
.L_x_645:
[----:B------:R-:W-:-:S03]  /*25400*/  UMOV UR4, 0xffffffff ;  /* 0xffffffff00047882 */ /* 0x000fc60000000000 */
[----:B------:R-:W-:Y:S05]  /*25410*/  BRA.DIV UR4, `(.L_x_647) ;  /* 0x0000004a04e87947 */ /* 0x000fea000b800000 */
[----:B------:R-:W2:Y:S02]  /*25420*/  S2R R2, SR_TID.X ;  /* 0x0000000000027919 */ /* 0x000ea40000002100 */
[----:B--2---:R-:W-:-:S04]  /*25430*/  SHF.R.U32.HI R2, RZ, 0x5, R2 ;  /* 0x00000005ff027819 */ /* 0x004fc80000011602 */
[----:B------:R-:W-:-:S05]  /*25440*/  LOP3.LUT R2, R2, 0x3, RZ, 0xc0, !PT ;  /* 0x0000000302027812 */ /* 0x000fca00078ec0ff */
[----:B------:R2:W3:Y:S02]  /*25450*/  SHFL.IDX PT, R14, R2, RZ, 0x1f ;  /* 0x00001fff020e7589 */ /* 0x0004e400000e0000 */
.L_x_829:
[----:B---3--:R-:W-:-:S13]  /*25460*/  ISETP.NE.AND P0, PT, R14, RZ, PT ;  /* 0x000000ff0e00720c */ /* 0x008fda0003f05270 */
[----:B------:R-:W-:Y:S05]  /*25470*/  @P0 BRA `(.L_x_343) ;  /* 0x0000000000b00947 */ /* 0x000fea0003800000 */
[----:B------:R-:W-:-:S03]  /*25480*/  UMOV UR4, 0xffffffff ;  /* 0xffffffff00047882 */ /* 0x000fc60000000000 */
[----:B------:R-:W-:Y:S05]  /*25490*/  BRA.DIV UR4, `(.L_x_648) ;  /* 0x0000004a04fc7947 */ /* 0x000fea000b800000 */
[----:B------:R-:W-:-:S13]  /*254a0*/  ELECT P6, URZ, PT ;  /* 0x00000000003f782f */ /* 0x000fda00038c0000 */
.L_x_832:
[----:B------:R-:W-:Y:S05]  /*254b0*/  @!P6 BRA `(.L_x_343) ;  /* 0x0000000000a0e947 */ /* 0x000fea0003800000 */
[----:B------:R-:W-:-:S06]  /*254c0*/  ULOP3.LUT UR4, UR40, 0x2, URZ, 0xfc, !UPT ;  /* 0x0000000228047892 */ /* 0x000fcc000f8efc3f */
[----:B--2---:R-:W-:-:S04]  /*254d0*/  MOV R2, UR4 ;  /* 0x0000000400027c02 */ /* 0x004fc80008000f00 */
[----:B------:R-:W-:-:S13]  /*254e0*/  ISETP.NE.AND P0, PT, R2, 0x3, PT ;  /* 0x000000030200780c */ /* 0x000fda0003f05270 */
[----:B------:R-:W-:Y:S05]  /*254f0*/  @!P0 BRA `(.L_x_649) ;  /* 0x0000000000048947 */ /* 0x000fea0003800000 */
[----:B------:R-:W-:Y:S01]  /*25500*/  BPT.TRAP 0x1 ;  /* 0x000000040000795c */ /* 0x000fe20000300000 */
.L_x_649:
        /* <DEDUP_REMOVED lines=10> */
[----:B------:R-:W-:Y:S02]  /*255b0*/  LOP3.LUT R4, R7, R4, RZ, 0x3c, !PT ;  /* 0x0000000407047212 */ /* 0x000fe400078e3cff */
[----:B------:R-:W-:-:S02]  /*255c0*/  LEA R7, R3, R2, 0x3 ;  /* 0x0000000203077211 */ /* 0x000fc400078e18ff */
[----:B------:R-:W-:Y:S01]  /*255d0*/  SHF.L.U32 R2, R4, 0x1f, RZ ;  /* 0x0000001f04027819 */ /* 0x000fe200000006ff */
[----:B0-----:R-:W-:Y:S06]  /*255e0*/  @!P1 BRA `(.L_x_650) ;  /* 0x0000004800c89947 */ /* 0x001fec0003800000 */
.L_x_833:
[----:B------:R-:W2:Y:S02]  /*255f0*/  SYNCS.PHASECHK.TRANS64.TRYWAIT P1, [R7+URZ], R2 ;  /* 0x00000002070075a7 */ /* 0x000ea4000802017f */
[----:B--2---:R-:W-:Y:S05]  /*25600*/  @!P1 BRA `(.L_x_651) ;  /* 0x0000004800d49947 */ /* 0x004fea0003800000 */
.L_x_834:
[----:B------:R-:W-:Y:S05]  /*25610*/  @!P0 BRA `(.L_x_652) ;  /* 0x0000000000048947 */ /* 0x000fea0003800000 */
[----:B------:R-:W-:Y:S01]  /*25620*/  BPT.TRAP 0x1 ;  /* 0x000000040000795c */ /* 0x000fe20000300000 */
.L_x_652:
[----:B------:R-:W3:Y:S02]  /*25630*/  LDL.LU R4, [R1+0x14] ;  /* 0x0000140001047983 */ /* 0x000ee40000300800 */
[----:B---3--:R-:W-:-:S04]  /*25640*/  IMAD R4, R4, 0x8, R0 ;  /* 0x0000000804047824 */ /* 0x008fc800078e0200 */
[----:B------:R-:W3:Y:S02]  /*25650*/  SYNCS.PHASECHK.TRANS64.TRYWAIT P1, [R4+URZ+0x38860], R5 ;  /* 0x03886005040075a7 */ /* 0x000ee4000802017f */
[----:B---3--:R-:W-:Y:S05]  /*25660*/  @!P1 BRA `(.L_x_653) ;  /* 0x0000004800d09947 */ /* 0x008fea0003800000 */
.L_x_835:
[----:B------:R-:W-:Y:S05]  /*25670*/  @!P0 BRA `(.L_x_654) ;  /* 0x0000000000048947 */ /* 0x000fea0003800000 */
[----:B------:R-:W-:Y:S01]  /*25680*/  BPT.TRAP 0x1 ;  /* 0x000000040000795c */ /* 0x000fe20000300000 */
.L_x_654:
[----:B------:R-:W-:-:S04]  /*25690*/  IMAD R3, R3, 0x8, R0 ;  /* 0x0000000803037824 */ /* 0x000fc800078e0200 */
[----:B------:R-:W4:Y:S02]  /*256a0*/  SYNCS.PHASECHK.TRANS64.TRYWAIT P1, [R3+URZ+0x38860], R2 ;  /* 0x03886002030075a7 */ /* 0x000f24000802017f */
[----:B----4-:R-:W-:Y:S05]  /*256b0*/  @!P1 BRA `(.L_x_655) ;  /* 0x0000004800d09947 */ /* 0x010fea0003800000 */
.L_x_836:
[----:B------:R-:W-:Y:S05]  /*256c0*/  @!P0 BRA `(.L_x_656) ;  /* 0x0000000000048947 */ /* 0x000fea0003800000 */
[----:B------:R-:W-:Y:S01]  /*256d0*/  BPT.TRAP 0x1 ;  /* 0x000000040000795c */ /* 0x000fe20000300000 */
.L_x_656:
[----:B------:R-:W5:Y:S02]  /*256e0*/  SYNCS.PHASECHK.TRANS64.TRYWAIT P0, [R4+URZ+0x38880], R5 ;  /* 0x03888005040075a7 */ /* 0x000f64000800017f */
[----:B-----5:R-:W-:Y:S05]  /*256f0*/  @!P0 BRA `(.L_x_657) ;  /* 0x0000004800d48947 */ /* 0x020fea0003800000 */
.L_x_658:
[----:B------:R0:W0:Y:S02]  /*25700*/  SYNCS.PHASECHK.TRANS64.TRYWAIT P0, [R3+URZ+0x38880], R2 ;  /* 0x03888002030075a7 */ /* 0x000024000800017f */
[----:B0-----:R-:W-:Y:S05]  /*25710*/  @!P0 NANOSLEEP.SYNCS 0x989680 ;  /* 0x009896800000895d */ /* 0x001fea0003900000 */
[----:B------:R-:W0:Y:S02]  /*25720*/  @!P0 SYNCS.PHASECHK.TRANS64 P0, [R3+URZ+0x38880], R2 ;  /* 0x03888002030085a7 */ /* 0x000e24000800007f */
[----:B0-----:R-:W-:Y:S05]  /*25730*/  @!P0 BRA `(.L_x_658) ;  /* 0xfffffffc00f08947 */ /* 0x001fea000383ffff */
.L_x_343:
[----:B------:R-:W-:Y:S05]  /*25740*/  BSYNC B8 ;  /* 0x0000000000087941 */ /* 0x000fea0003800000 */
.L_x_340:
[----:B------:R-:W-:Y:S05]  /*25750*/  EXIT ;  /* 0x000000000000794d */ /* 0x000fea0003800000 */
.L_x_365:
[----:B-1----:R1:W2:Y:S02]  /*25760*/  SYNCS.PHASECHK.TRANS64.TRYWAIT P6, [R110+URZ+0x38890], R124 ;  /* 0x0388907c6e0075a7 */ /* 0x0022a400080c017f */
[----:B--2---:R-:W-:Y:S05]  /*25770*/  @!P6 NANOSLEEP.SYNCS 0x989680 ;  /* 0x009896800000e95d */ /* 0x004fea0003900000 */
[----:B------:R-:W2:Y:S02]  /*25780*/  @!P6 SYNCS.PHASECHK.TRANS64 P6, [R110+URZ+0x38890], R124 ;  /* 0x0388907c6e00e5a7 */ /* 0x000ea400080c007f */
[----:B--2---:R-:W-:Y:S05]  /*25790*/  @!P6 BRA `(.L_x_365) ;  /* 0xfffffffc00f0e947 */ /* 0x004fea000383ffff */
[----:B------:R-:W-:Y:S05]  /*257a0*/  BRA `(.L_x_659) ;  /* 0xfffffdd800547947 */ /* 0x000fea000383ffff */
.L_x_399:
[----:B0-----:R0:W1:Y:S02]  /*257b0*/  SYNCS.PHASECHK.TRANS64.TRYWAIT P3, [R110+URZ+0x38890], R124 ;  /* 0x0388907c6e0075a7 */ /* 0x001064000806017f */
[----:B-1----:R-:W-:Y:S05]  /*257c0*/  @!P3 NANOSLEEP.SYNCS 0x989680 ;  /* 0x009896800000b95d */ /* 0x002fea0003900000 */
[----:B------:R-:W1:Y:S02]  /*257d0*/  @!P3 SYNCS.PHASECHK.TRANS64 P3, [R110+URZ+0x38890], R124 ;  /* 0x0388907c6e00b5a7 */ /* 0x000e64000806007f */
[----:B-1----:R-:W-:Y:S05]  /*257e0*/  @!P3 BRA `(.L_x_399) ;  /* 0xfffffffc00f0b947 */ /* 0x002fea000383ffff */
[----:B------:R-:W-:Y:S05]  /*257f0*/  BRA `(.L_x_660) ;  /* 0xfffffe1c000c7947 */ /* 0x000fea000383ffff */
.L_x_416:
[----:B0-----:R0:W1:Y:S02]  /*25800*/  SYNCS.PHASECHK.TRANS64.TRYWAIT P2, [R110+URZ+0x38890], R124 ;  /* 0x0388907c6e0075a7 */ /* 0x001064000804017f */
[----:B-1----:R-:W-:Y:S05]  /*25810*/  @!P2 NANOSLEEP.SYNCS 0x989680 ;  /* 0x009896800000a95d */ /* 0x002fea0003900000 */
[----:B------:R-:W1:Y:S02]  /*25820*/  @!P2 SYNCS.PHASECHK.TRANS64 P2, [R110+URZ+0x38890], R124 ;  /* 0x0388907c6e00a5a7 */ /* 0x000e64000804007f */
[----:B-1----:R-:W-:Y:S05]  /*25830*/  @!P2 BRA `(.L_x_416) ;  /* 0xfffffffc00f0a947 */ /* 0x002fea000383ffff */
[----:B------:R-:W-:Y:S05]  /*25840*/  BRA `(.L_x_661) ;  /* 0xfffffe5c00fc7947 */ /* 0x000fea000383ffff */
.L_x_426:
[----:B-1----:R1:W2:Y:S02]  /*25850*/  SYNCS.PHASECHK.TRANS64.TRYWAIT P3, [R110+URZ+0x388b0], R124 ;  /* 0x0388b07c6e0075a7 */ /* 0x0022a4000806017f */
[----:B--2---:R-:W-:Y:S05]  /*25860*/  @!P3 NANOSLEEP.SYNCS 0x989680 ;  /* 0x009896800000b95d */ /* 0x004fea0003900000 */
[----:B------:R-:W2:Y:S02]  /*25870*/  @!P3 SYNCS.PHASECHK.TRANS64 P3, [R110+URZ+0x388b0], R124 ;  /* 0x0388b07c6e00b5a7 */ /* 0x000ea4000806007f */
[----:B--2---:R-:W-:Y:S05]  /*25880*/  @!P3 BRA `(.L_x_426) ;  /* 0xfffffffc00f0b947 */ /* 0x004fea000383ffff */
[----:B------:R-:W-:Y:S05]  /*25890*/  BRA `(.L_x_662) ;  /* 0xfffffe6400687947 */ /* 0x000fea000383ffff */
.L_x_438:
[----:B------:R-:W0:Y:S01]  /*258a0*/  S2R R21, SR_TID.X ;  /* 0x0000000000157919 */ /* 0x000e220000002100 */
[----:B------:R-:W-:Y:S01]  /*258b0*/  BSSY B0, `(.L_x_663) ;  /* 0x000000c000007945 */ /* 0x000fe20003800000 */
[----:B------:R-:W-:Y:S02]  /*258c0*/  IMAD.MOV.U32 R12, RZ, RZ, RZ ;  /* 0x000000ffff0c7224 */ /* 0x000fe400078e00ff */
[----:B------:R-:W-:Y:S02]  /*258d0*/  IMAD.MOV.U32 R11, RZ, RZ, 0x1f ;  /* 0x0000001fff0b7424 */ /* 0x000fe400078e00ff */
[----:B------:R-:W-:Y:S02]  /*258e0*/  IMAD.MOV.U32 R15, RZ, RZ, -0x1 ;  /* 0xffffffffff0f7424 */ /* 0x000fe400078e00ff */
[----:B0-----:R-:W-:-:S05]  /*258f0*/  VIADD R26, R21, 0xffffff80 ;  /* 0xffffff80151a7836 */ /* 0x001fca0000000000 */
[----:B------:R-:W-:-:S04]  /*25900*/  SHF.R.S32.HI R21, RZ, 0x1f, R26 ;  /* 0x0000001fff157819 */ /* 0x000fc8000001141a */
[----:B------:R-:W-:-:S04]  /*25910*/  LEA.HI R21, R21, R26, RZ, 0x7 ;  /* 0x0000001a15157211 */ /* 0x000fc800078f38ff */
[----:B------:R-:W-:-:S04]  /*25920*/  SHF.R.S32.HI R21, RZ, 0x7, R21 ;  /* 0x00000007ff157819 */ /* 0x000fc80000011415 */
[----:B------:R-:W-:-:S07]  /*25930*/  MOV R13, R21 ;  /* 0x00000015000d7202 */ /* 0x000fce0000000f00 */
[----:B-----5:R-:W-:Y:S05]  /*25940*/  WARPSYNC.COLLECTIVE R15, `(.L_x_664) ;  /* 0x000000000f087348 */ /* 0x020fea0003c00000 */
[----:B------:R0:W1:Y:S02]  /*25950*/  SHFL.IDX P6, R14, R13, R12, R11 ;  /* 0x0000000c0d0e7389 */ /* 0x00006400000c000b */
[----:B01---5:R-:W-:Y:S01]  /*25960*/  ENDCOLLECTIVE ;  /* 0x000000000000791b */ /* 0x023fe20003800000 */
.L_x_664:
[----:B------:R-:W-:Y:S05]  /*25970*/  BSYNC B0 ;  /* 0x0000000000007941 */ /* 0x000fea0003800000 */
.L_x_663:
[----:B------:R-:W-:Y:S01]  /*25980*/  MOV R236, R14 ;  /* 0x0000000e00ec7202 */ /* 0x000fe20000000f00 */
[----:B------:R-:W-:Y:S06]  /*25990*/  BRA `(.L_x_665) ;  /* 0xfffffe7000c07947 */ /* 0x000fec000383ffff */
.L_x_448:
[----:B------:R-:W-:Y:S01]  /*259a0*/  BSSY B1, `(.L_x_666) ;  /* 0x0000008000017945 */ /* 0x000fe20003800000 */
[----:B------:R-:W-:Y:S01]  /*259b0*/  IMAD.MOV.U32 R13, RZ, RZ, R26 ;  /* 0x000000ffff0d7224 */ /* 0x000fe200078e001a */
[----:B------:R-:W-:Y:S01]  /*259c0*/  MOV R15, 0xffffffff ;  /* 0xffffffff000f7802 */ /* 0x000fe20000000f00 */
[----:B------:R-:W-:Y:S02]  /*259d0*/  IMAD.MOV.U32 R12, RZ, RZ, RZ ;  /* 0x000000ffff0c7224 */ /* 0x000fe400078e00ff */
[----:B------:R-:W-:-:S07]  /*259e0*/  IMAD.MOV.U32 R11, RZ, RZ, 0x181f ;  /* 0x0000181fff0b7424 */ /* 0x000fce00078e00ff */
[----:B------:R-:W-:Y:S05]  /*259f0*/  WARPSYNC.COLLECTIVE R15, `(.L_x_667) ;  /* 0x000000000f087348 */ /* 0x000fea0003c00000 */
[----:B------:R0:W1:Y:S02]  /*25a00*/  SHFL.IDX P6, R14, R13, R12, R11 ;  /* 0x0000000c0d0e7389 */ /* 0x00006400000c000b */
[----:B01----:R-:W-:Y:S01]  /*25a10*/  ENDCOLLECTIVE ;  /* 0x000000000000791b */ /* 0x003fe20003800000 */
.L_x_667:
[----:B------:R-:W-:Y:S05]  /*25a20*/  BSYNC B1 ;  /* 0x0000000000017941 */ /* 0x000fea0003800000 */
.L_x_666:
[----:B------:R-:W-:Y:S01]  /*25a30*/  IMAD.MOV.U32 R13, RZ, RZ, R24 ;  /* 0x000000ffff0d7224 */ /* 0x000fe200078e0018 */
[----:B------:R-:W-:Y:S01]  /*25a40*/  MOV R11, 0x181f ;  /* 0x0000181f000b7802 */ /* 0x000fe20000000f00 */
[----:B------:R-:W-:Y:S02]  /*25a50*/  IMAD.MOV.U32 R12, RZ, RZ, RZ ;  /* 0x000000ffff0c7224 */ /* 0x000fe400078e00ff */
[----:B------:R-:W-:Y:S02]  /*25a60*/  IMAD.MOV.U32 R15, RZ, RZ, -0x1 ;  /* 0xffffffffff0f7424 */ /* 0x000fe400078e00ff */
[----:B------:R-:W-:-:S07]  /*25a70*/  IMAD.MOV.U32 R0, RZ, RZ, R14 ;  /* 0x000000ffff007224 */ /* 0x000fce00078e000e */
[----:B------:R-:W-:Y:S05]  /*25a80*/  WARPSYNC.COLLECTIVE R15, `(.L_x_668) ;  /* 0x000000000f087348 */ /* 0x000fea0003c00000 */
[----:B------:R0:W1:Y:S02]  /*25a90*/  SHFL.IDX P6, R14, R13, R12, R11 ;  /* 0x0000000c0d0e7389 */ /* 0x00006400000c000b */
[----:B01----:R-:W-:Y:S01]  /*25aa0*/  ENDCOLLECTIVE ;  /* 0x000000000000791b */ /* 0x003fe20003800000 */
.L_x_668:
[----:B------:R-:W-:Y:S02]  /*25ab0*/  IMAD.MOV.U32 R13, RZ, RZ, R27 ;  /* 0x000000ffff0d7224 */ /* 0x000fe400078e001b */
[----:B------:R-:W-:-:S07]  /*25ac0*/  IMAD.MOV.U32 R3, RZ, RZ, R14 ;  /* 0x000000ffff037224 */ /* 0x000fce00078e000e */
[----:B------:R-:W-:Y:S05]  /*25ad0*/  WARPSYNC.COLLECTIVE R15, `(.L_x_669) ;  /* 0x000000000f087348 */ /* 0x000fea0003c00000 */
[----:B------:R0:W1:Y:S02]  /*25ae0*/  SHFL.IDX P6, R14, R13, R12, R11 ;  /* 0x0000000c0d0e7389 */ /* 0x00006400000c000b */
[----:B01----:R-:W-:Y:S01]  /*25af0*/  ENDCOLLECTIVE ;  /* 0x000000000000791b */ /* 0x003fe20003800000 */
.L_x_669:
[----:B------:R-:W-:Y:S01]  /*25b00*/  IMAD.MOV.U32 R13, RZ, RZ, R28 ;  /* 0x000000ffff0d7224 */ /* 0x000fe200078e001c */
[----:B------:R-:W-:-:S07]  /*25b10*/  MOV R4, R14 ;  /* 0x0000000e00047202 */ /* 0x000fce0000000f00 */
[----:B------:R-:W-:Y:S05]  /*25b20*/  WARPSYNC.COLLECTIVE R15, `(.L_x_670) ;  /* 0x000000000f087348 */ /* 0x000fea0003c00000 */
[----:B------:R0:W1:Y:S02]  /*25b30*/  SHFL.IDX P6, R14, R13, R12, R11 ;  /* 0x0000000c0d0e7389 */ /* 0x00006400000c000b */
[----:B01----:R-:W-:Y:S01]  /*25b40*/  ENDCOLLECTIVE ;  /* 0x000000000000791b */ /* 0x003fe20003800000 */
.L_x_670:
[----:B------:R-:W-:Y:S05]  /*25b50*/  BRA `(.L_x_671) ;  /* 0xfffffe7400b07947 */ /* 0x000fea000383ffff */
.L_x_452:
[----:B0-----:R0:W1:Y:S02]  /*25b60*/  SYNCS.PHASECHK.TRANS64.TRYWAIT P0, [R22+URZ+0x38800], R35 ;  /* 0x03880023160075a7 */ /* 0x001064000800017f */
[----:B-1----:R-:W-:Y:S05]  /*25b70*/  @!P0 NANOSLEEP.SYNCS 0x989680 ;  /* 0x009896800000895d */ /* 0x002fea0003900000 */
[----:B------:R-:W1:Y:S02]  /*25b80*/  @!P0 SYNCS.PHASECHK.TRANS64 P0, [R22+URZ+0x38800], R35 ;  /* 0x03880023160085a7 */ /* 0x000e64000800007f */
[----:B-1----:R-:W-:Y:S05]  /*25b90*/  @!P0 BRA `(.L_x_452) ;  /* 0xfffffffc00f08947 */ /* 0x002fea000383ffff */
[----:B------:R-:W-:Y:S05]  /*25ba0*/  BRA `(.L_x_672) ;  /* 0xfffffe7c00147947 */ /* 0x000fea000383ffff */
.L_x_468:
[----:B------:R-:W-:Y:S01]  /*25bb0*/  BSSY B1, `(.L_x_673) ;  /* 0x0000008000017945 */ /* 0x000fe20003800000 */
[----:B------:R-:W-:Y:S01]  /*25bc0*/  IMAD.MOV.U32 R13, RZ, RZ, R26 ;  /* 0x000000ffff0d7224 */ /* 0x000fe200078e001a */
[----:B------:R-:W-:Y:S01]  /*25bd0*/  MOV R11, 0x181f ;  /* 0x0000181f000b7802 */ /* 0x000fe20000000f00 */
[----:B------:R-:W-:Y:S02]  /*25be0*/  IMAD.MOV.U32 R12, RZ, RZ, RZ ;  /* 0x000000ffff0c7224 */ /* 0x000fe400078e00ff */
[----:B------:R-:W-:-:S07]  /*25bf0*/  IMAD.MOV.U32 R15, RZ, RZ, -0x1 ;  /* 0xffffffffff0f7424 */ /* 0x000fce00078e00ff */
[----:B------:R-:W-:Y:S05]  /*25c00*/  WARPSYNC.COLLECTIVE R15, `(.L_x_674) ;  /* 0x000000000f087348 */ /* 0x000fea0003c00000 */
[----:B------:R0:W1:Y:S02]  /*25c10*/  SHFL.IDX P6, R14, R13, R12, R11 ;  /* 0x0000000c0d0e7389 */ /* 0x00006400000c000b */
[----:B01----:R-:W-:Y:S01]  /*25c20*/  ENDCOLLECTIVE ;  /* 0x000000000000791b */ /* 0x003fe20003800000 */
.L_x_674:
[----:B------:R-:W-:Y:S05]  /*25c30*/  BSYNC B1 ;  /* 0x0000000000017941 */ /* 0x000fea0003800000 */
.L_x_673:
[----:B------:R-:W-:Y:S01]  /*25c40*/  IMAD.MOV.U32 R13, RZ, RZ, R24 ;  /* 0x000000ffff0d7224 */ /* 0x000fe200078e0018 */
[----:B------:R-:W-:Y:S01]  /*25c50*/  MOV R12, RZ ;  /* 0x000000ff000c7202 */ /* 0x000fe20000000f00 */
[----:B------:R-:W-:Y:S02]  /*25c60*/  IMAD.MOV.U32 R11, RZ, RZ, 0x181f ;  /* 0x0000181fff0b7424 */ /* 0x000fe400078e00ff */
[----:B------:R-:W-:Y:S02]  /*25c70*/  IMAD.MOV.U32 R15, RZ, RZ, -0x1 ;  /* 0xffffffffff0f7424 */ /* 0x000fe400078e00ff */
[----:B------:R-:W-:-:S07]  /*25c80*/  IMAD.MOV.U32 R3, RZ, RZ, R14 ;  /* 0x000000ffff037224 */ /* 0x000fce00078e000e */
[----:B------:R-:W-:Y:S05]  /*25c90*/  WARPSYNC.COLLECTIVE R15, `(.L_x_675) ;  /* 0x000000000f087348 */ /* 0x000fea0003c00000 */
[----:B------:R0:W1:Y:S02]  /*25ca0*/  SHFL.IDX P6, R14, R13, R12, R11 ;  /* 0x0000000c0d0e7389 */ /* 0x00006400000c000b */
[----:B01----:R-:W-:Y:S01]  /*25cb0*/  ENDCOLLECTIVE ;  /* 0x000000000000791b */ /* 0x003fe20003800000 */
.L_x_675:
[----:B------:R-:W-:Y:S01]  /*25cc0*/  MOV R13, R27 ;  /* 0x0000001b000d7202 */ /* 0x000fe20000000f00 */
[----:B------:R-:W-:-:S07]  /*25cd0*/  IMAD.MOV.U32 R5, RZ, RZ, R14 ;  /* 0x000000ffff057224 */ /* 0x000fce00078e000e */
[----:B------:R-:W-:Y:S05]  /*25ce0*/  WARPSYNC.COLLECTIVE R15, `(.L_x_676) ;  /* 0x000000000f087348 */ /* 0x000fea0003c00000 */
[----:B------:R0:W1:Y:S02]  /*25cf0*/  SHFL.IDX P6, R14, R13, R12, R11 ;  /* 0x0000000c0d0e7389 */ /* 0x00006400000c000b */
[----:B01----:R-:W-:Y:S01]  /*25d00*/  ENDCOLLECTIVE ;  /* 0x000000000000791b */ /* 0x003fe20003800000 */
.L_x_676:
[----:B------:R-:W-:Y:S02]  /*25d10*/  IMAD.MOV.U32 R13, RZ, RZ, R28 ;  /* 0x000000ffff0d7224 */ /* 0x000fe400078e001c */
[----:B------:R-:W-:-:S07]  /*25d20*/  IMAD.MOV.U32 R7, RZ, RZ, R14 ;  /* 0x000000ffff077224 */ /* 0x000fce00078e000e */
[----:B------:R-:W-:Y:S05]  /*25d30*/  WARPSYNC.COLLECTIVE R15, `(.L_x_677) ;  /* 0x000000000f087348 */ /* 0x000fea0003c00000 */
[----:B------:R0:W1:Y:S02]  /*25d40*/  SHFL.IDX P6, R14, R13, R12, R11 ;  /* 0x0000000c0d0e7389 */ /* 0x00006400000c000b */
[----:B01----:R-:W-:Y:S01]  /*25d50*/  ENDCOLLECTIVE ;  /* 0x000000000000791b */ /* 0x003fe20003800000 */
.L_x_677:
[----:B------:R-:W-:Y:S05]  /*25d60*/  BRA `(.L_x_678) ;  /* 0xfffffea800cc7947 */ /* 0x000fea000383ffff */
.L_x_472:
[----:B0-----:R0:W1:Y:S02]  /*25d70*/  SYNCS.PHASECHK.TRANS64.TRYWAIT P4, [R22+URZ+0x38800], R35 ;  /* 0x03880023160075a7 */ /* 0x001064000808017f */
[----:B-1----:R-:W-:Y:S05]  /*25d80*/  @!P4 NANOSLEEP.SYNCS 0x989680 ;  /* 0x009896800000c95d */ /* 0x002fea0003900000 */
[----:B------:R-:W1:Y:S02]  /*25d90*/  @!P4 SYNCS.PHASECHK.TRANS64 P4, [R22+URZ+0x38800], R35 ;  /* 0x038800231600c5a7 */ /* 0x000e64000808007f */
[----:B-1----:R-:W-:Y:S05]  /*25da0*/  @!P4 BRA `(.L_x_472) ;  /* 0xfffffffc00f0c947 */ /* 0x002fea000383ffff */
[----:B------:R-:W-:Y:S05]  /*25db0*/  BRA `(.L_x_679) ;  /* 0xfffffeb000387947 */ /* 0x000fea000383ffff */
.L_x_482:
[----:B-1----:R1:W2:Y:S02]  /*25dc0*/  SYNCS.PHASECHK.TRANS64.TRYWAIT P1, [R4+URZ+0x38830], R3 ;  /* 0x03883003040075a7 */ /* 0x0022a4000802017f */
[----:B--2---:R-:W-:Y:S05]  /*25dd0*/  @!P1 NANOSLEEP.SYNCS 0x989680 ;  /* 0x009896800000995d */ /* 0x004fea0003900000 */
[----:B------:R-:W2:Y:S02]  /*25de0*/  @!P1 SYNCS.PHASECHK.TRANS64 P1, [R4+URZ+0x38830], R3 ;  /* 0x03883003040095a7 */ /* 0x000ea4000802007f */
[----:B--2---:R-:W-:Y:S05]  /*25df0*/  @!P1 BRA `(.L_x_482) ;  /* 0xfffffffc00f09947 */ /* 0x004fea000383ffff */
[----:B------:R-:W-:Y:S05]  /*25e00*/  BRA `(.L_x_481) ;  /* 0xfffffee400947947 */ /* 0x000fea000383ffff */
.L_x_488:
[----:B-1----:R1:W2:Y:S02]  /*25e10*/  SYNCS.PHASECHK.TRANS64.TRYWAIT P2, [R3+URZ+0x38830], R6 ;  /* 0x03883006030075a7 */ /* 0x0022a4000804017f */
[----:B--2---:R-:W-:Y:S05]  /*25e20*/  @!P2 NANOSLEEP.SYNCS 0x989680 ;  /* 0x009896800000a95d */ /* 0x004fea0003900000 */
[----:B------:R-:W2:Y:S02]  /*25e30*/  @!P2 SYNCS.PHASECHK.TRANS64 P2, [R3+URZ+0x38830], R6 ;  /* 0x038830060300a5a7 */ /* 0x000ea4000804007f */
[----:B--2---:R-:W-:Y:S05]  /*25e40*/  @!P2 BRA `(.L_x_488) ;  /* 0xfffffffc00f0a947 */ /* 0x004fea000383ffff */
[----:B------:R-:W-:Y:S05]  /*25e50*/  BRA `(.L_x_487) ;  /* 0xffffff1000947947 */ /* 0x000fea000383ffff */
.L_x_492:
[----:B-1----:R1:W2:Y:S02]  /*25e60*/  SYNCS.PHASECHK.TRANS64.TRYWAIT P1, [R6+URZ+0x38850], R3 ;  /* 0x03885003060075a7 */ /* 0x0022a4000802017f */
[----:B--2---:R-:W-:Y:S05]  /*25e70*/  @!P1 NANOSLEEP.SYNCS 0x989680 ;  /* 0x009896800000995d */ /* 0x004fea0003900000 */
[----:B------:R-:W2:Y:S02]  /*25e80*/  @!P1 SYNCS.PHASECHK.TRANS64 P1, [R6+URZ+0x38850], R3 ;  /* 0x03885003060095a7 */ /* 0x000ea4000802007f */
[----:B--2---:R-:W-:Y:S05]  /*25e90*/  @!P1 BRA `(.L_x_492) ;  /* 0xfffffffc00f09947 */ /* 0x004fea000383ffff */
[----:B------:R-:W-:Y:S05]  /*25ea0*/  BRA `(.L_x_489) ;  /* 0xffffff1400a07947 */ /* 0x000fea000383ffff */
.L_x_498:
[----:B-1----:R1:W2:Y:S02]  /*25eb0*/  SYNCS.PHASECHK.TRANS64.TRYWAIT P1, [R4+URZ+0x38850], R7 ;  /* 0x03885007040075a7 */ /* 0x0022a4000802017f */
[----:B--2---:R-:W-:Y:S05]  /*25ec0*/  @!P1 NANOSLEEP.SYNCS 0x989680 ;  /* 0x009896800000995d */ /* 0x004fea0003900000 */
[----:B------:R-:W2:Y:S02]  /*25ed0*/  @!P1 SYNCS.PHASECHK.TRANS64 P1, [R4+URZ+0x38850], R7 ;  /* 0x03885007040095a7 */ /* 0x000ea4000802007f */
[----:B--2---:R-:W-:Y:S05]  /*25ee0*/  @!P1 BRA `(.L_x_498) ;  /* 0xfffffffc00f09947 */ /* 0x004fea000383ffff */
[----:B------:R-:W-:Y:S05]  /*25ef0*/  BRA `(.L_x_497) ;  /* 0xffffff34007c7947 */ /* 0x000fea000383ffff */
.L_x_502:
        /* <DEDUP_REMOVED lines=9> */
[----:B------:R-:W-:Y:S02]  /*25f90*/  SEL R56, R59, R92, P0 ;  /* 0x0000005c3b387207 */ /* 0x000fe40000000000 */
[----:B------:R-:W-:Y:S02]  /*25fa0*/  SEL R33, R53, R12, P0 ;  /* 0x0000000c35217207 */ /* 0x000fe40000000000 */
[----:B------:R-:W-:Y:S01]  /*25fb0*/  SEL R40, R12, R53, P0 ;  /* 0x000000350c287207 */ /* 0x000fe20000000000 */
[----:B-----5:R-:W-:Y:S01]  /*25fc0*/  IMAD.MOV.U32 R12, RZ, RZ, R2 ;  /* 0x000000ffff0c7224 */ /* 0x020fe200078e0002 */
[----:B------:R-:W-:-:S02]  /*25fd0*/  SEL R57, R136, R11, P0 ;  /* 0x0000000b88397207 */ /* 0x000fc40000000000 */
[----:B------:R-:W-:Y:S02]  /*25fe0*/  SEL R84, R11, R136, P0 ;  /* 0x000000880b547207 */ /* 0x000fe40000000000 */
[----:B------:R-:W-:Y:S02]  /*25ff0*/  SEL R59, R38, R15, P0 ;  /* 0x0000000f263b7207 */ /* 0x000fe40000000000 */
[----:B------:R-:W-:Y:S01]  /*26000*/  SEL R86, R15, R38, P0 ;  /* 0x000000260f567207 */ /* 0x000fe20000000000 */
[----:B------:R-:W-:Y:S01]  /*26010*/  IMAD.MOV.U32 R15, RZ, RZ, -0x1 ;  /* 0xffffffffff0f7424 */ /* 0x000fe200078e00ff */
[----:B------:R-:W-:Y:S02]  /*26020*/  MOV R11, 0x1c1f ;  /* 0x00001c1f000b7802 */ /* 0x000fe40000000f00 */
[----:B------:R-:W-:Y:S02]  /*26030*/  SEL R25, R26, R31, P0 ;  /* 0x0000001f1a197207 */ /* 0x000fe40000000000 */
[----:B------:R-:W-:-:S07]  /*26040*/  SEL R26, R31, R26, P0 ;  /* 0x0000001a1f1a7207 */ /* 0x000fce0000000000 */
[----:B0-----:R-:W-:Y:S05]  /*26050*/  WARPSYNC.COLLECTIVE R15, `(.L_x_680) ;  /* 0x000000000f087348 */ /* 0x001fea0003c00000 */
[----:B------:R1:W2:Y:S02]  /*26060*/  SHFL.IDX P6, R14, R13, R12, R11 ;  /* 0x0000000c0d0e7389 */ /* 0x0002a400000c000b */
[----:B012---:R-:W-:Y:S01]  /*26070*/  ENDCOLLECTIVE ;  /* 0x000000000000791b */ /* 0x007fe20003800000 */
.L_x_680:
[----:B------:R-:W-:Y:S02]  /*26080*/  SEL R31, R52, R39, P0 ;  /* 0x00000027341f7207 */ /* 0x000fe40000000000 */
[----:B------:R-:W-:Y:S02]  /*26090*/  SEL R36, R39, R52, P0 ;  /* 0x0000003427247207 */ /* 0x000fe40000000000 */
[----:B------:R-:W-:Y:S02]  /*260a0*/  SEL R39, R51, R90, P0 ;  /* 0x0000005a33277207 */ /* 0x000fe40000000000 */
[----:B------:R-:W-:Y:S02]  /*260b0*/  SEL R52, R90, R51, P0 ;  /* 0x000000335a347207 */ /* 0x000fe40000000000 */
[----:B------:R-:W-:Y:S02]  /*260c0*/  SEL R51, R78, R5, P0 ;  /* 0x000000054e337207 */ /* 0x000fe40000000000 */
[----:B------:R-:W-:-:S02]  /*260d0*/  SEL R78, R5, R78, P0 ;  /* 0x0000004e054e7207 */ /* 0x000fc40000000000 */
[----:B------:R-:W-:Y:S01]  /*260e0*/  LOP3.LUT R5, R2, 0x2, RZ, 0x3c, !PT ;  /* 0x0000000202057812 */ /* 0x000fe200078e3cff */
[----:B------:R-:W-:Y:S01]  /*260f0*/  IMAD.MOV.U32 R13, RZ, RZ, R4 ;  /* 0x000000ffff0d7224 */ /* 0x000fe200078e0004 */
[----:B------:R-:W-:Y:S02]  /*26100*/  SEL R53, R6, R137, P0 ;  /* 0x0000008906357207 */ /* 0x000fe40000000000 */
[----:B------:R-:W-:Y:S02]  /*26110*/  MOV R12, R5 ;  /* 0x00000005000c7202 */ /* 0x000fe40000000f00 */
[----:B------:R-:W-:Y:S02]  /*26120*/  SEL R80, R137, R6, P0 ;  /* 0x0000000689507207 */ /* 0x000fe40000000000 */
[----:B------:R-:W-:Y:S02]  /*26130*/  SEL R55, R42, R7, P0 ;  /* 0x000000072a377207 */ /* 0x000fe40000000000 */
[----:B------:R-:W-:Y:S01]  /*26140*/  SEL R82, R7, R42, P0 ;  /* 0x0000002a07527207 */ /* 0x000fe20000000000 */
[----:B------:R-:W-:Y:S01]  /*26150*/  IMAD.MOV.U32 R6, RZ, RZ, R14 ;  /* 0x000000ffff067224 */ /* 0x000fe200078e000e */
[----:B------:R-:W-:-:S07]  /*26160*/  SEL R65, R67, R70, P0 ;  /* 0x0000004643417207 */ /* 0x000fce0000000000 */
[----:B------:R-:W-:Y:S05]  /*26170*/  WARPSYNC.COLLECTIVE R15, `(.L_x_681) ;  /* 0x000000000f087348 */ /* 0x000fea0003c00000 */
[----:B------:R0:W1:Y:S02]  /*26180*/  SHFL.IDX P6, R14, R13, R12, R11 ;  /* 0x0000000c0d0e7389 */ /* 0x00006400000c000b */
[----:B01----:R-:W-:Y:S01]  /*26190*/  ENDCOLLECTIVE ;  /* 0x000000000000791b */ /* 0x003fe20003800000 */
.L_x_681:
[----:B------:R-:W-:Y:S02]  /*261a0*/  SEL R92, R70, R67, P0 ;  /* 0x00000043465c7207 */ /* 0x000fe40000000000 */
[----:B------:R-:W-:Y:S02]  /*261b0*/  SEL R67, R30, R113, P0 ;  /* 0x000000711e437207 */ /* 0x000fe40000000000 */
[----:B------:R-:W-:Y:S02]  /*261c0*/  SEL R104, R113, R30, P0 ;  /* 0x0000001e71687207 */ /* 0x000fe40000000000 */
[----:B------:R-:W-:Y:S02]  /*261d0*/  SEL R29, R32, R35, P0 ;  /* 0x00000023201d7207 */ /* 0x000fe40000000000 */
[----:B------:R-:W-:Y:S02]  /*261e0*/  SEL R32, R35, R32, P0 ;  /* 0x0000002023207207 */ /* 0x000fe40000000000 */
[----:B------:R-:W-:-:S02]  /*261f0*/  SEL R69, R34, R119, P0 ;  /* 0x0000007722457207 */ /* 0x000fc40000000000 */
[----:B------:R-:W-:Y:S01]  /*26200*/  SEL R106, R119, R34, P0 ;  /* 0x00000022776a7207 */ /* 0x000fe20000000000 */
[----:B------:R-:W-:Y:S01]  /*26210*/  IMAD.MOV.U32 R13, RZ, RZ, R9 ;  /* 0x000000ffff0d7224 */ /* 0x000fe200078e0009 */
[----:B------:R-:W-:Y:S01]  /*26220*/  SEL R35, R43, R66, P0 ;  /* 0x000000422b237207 */ /* 0x000fe20000000000 */
[----:B------:R-:W-:Y:S01]  /*26230*/  IMAD.MOV.U32 R12, RZ, RZ, R2 ;  /* 0x000000ffff0c7224 */ /* 0x000fe200078e0002 */
[----:B------:R-:W-:Y:S02]  /*26240*/  SEL R44, R66, R43, P0 ;  /* 0x0000002b422c7207 */ /* 0x000fe40000000000 */
        /* <DEDUP_REMOVED lines=8> */
.L_x_682:
        /* <DEDUP_REMOVED lines=13> */
[----:B------:R-:W-:-:S02]  /*263a0*/  SEL R72, R121, R120, P0 ;  /* 0x0000007879487207 */ /* 0x000fc40000000000 */
[----:B------:R-:W-:-:S07]  /*263b0*/  MOV R10, R14 ;  /* 0x0000000e000a7202 */ /* 0x000fce0000000f00 */
[----:B------:R-:W-:Y:S05]  /*263c0*/  WARPSYNC.COLLECTIVE R15, `(.L_x_683) ;  /* 0x000000000f087348 */ /* 0x000fea0003c00000 */
[----:B------:R0:W1:Y:S02]  /*263d0*/  SHFL.IDX P6, R14, R13, R12, R11 ;  /* 0x0000000c0d0e7389 */ /* 0x00006400000c000b */
[----:B01----:R-:W-:Y:S01]  /*263e0*/  ENDCOLLECTIVE ;  /* 0x000000000000791b */ /* 0x003fe20003800000 */
.L_x_683:
        /* <DEDUP_REMOVED lines=8> */
[----:B------:R-:W-:Y:S02]  /*26470*/  MOV R13, R21 ;  /* 0x00000015000d7202 */ /* 0x000fe40000000f00 */
[----:B------:R-:W-:Y:S02]  /*26480*/  SEL R3, R138, R131, P0 ;  /* 0x000000838a037207 */ /* 0x000fe40000000000 */
[----:B------:R-:W-:Y:S02]  /*26490*/  SEL R4, R6, R7, P0 ;  /* 0x0000000706047207 */ /* 0x000fe40000000000 */
[----:B------:R-:W-:Y:S01]  /*264a0*/  SEL R6, R7, R6, P0 ;  /* 0x0000000607067207 */ /* 0x000fe20000000000 */
[----:B------:R-:W-:-:S07]  /*264b0*/  IMAD.MOV.U32 R9, RZ, RZ, R14 ;  /* 0x000000ffff097224 */ /* 0x000fce00078e000e */
[----:B------:R-:W-:Y:S05]  /*264c0*/  WARPSYNC.COLLECTIVE R15, `(.L_x_684) ;  /* 0x000000000f087348 */ /* 0x000fea0003c00000 */
[----:B------:R0:W1:Y:S02]  /*264d0*/  SHFL.IDX P6, R14, R13, R12, R11 ;  /* 0x0000000c0d0e7389 */ /* 0x00006400000c000b */
[----:B01----:R-:W-:Y:S01]  /*264e0*/  ENDCOLLECTIVE ;  /* 0x000000000000791b */ /* 0x003fe20003800000 */
.L_x_684:
[----:B------:R-:W-:Y:S02]  /*264f0*/  SEL R8, R10, R9, P0 ;  /* 0x000000090a087207 */ /* 0x000fe40000000000 */
[----:B------:R-:W-:Y:S01]  /*26500*/  SEL R10, R9, R10, P0 ;  /* 0x0000000a090a7207 */ /* 0x000fe20000000000 */
[----:B------:R-:W-:Y:S01]  /*26510*/  IMAD.MOV.U32 R13, RZ, RZ, R24 ;  /* 0x000000ffff0d7224 */ /* 0x000fe200078e0018 */
[----:B------:R-:W-:Y:S01]  /*26520*/  MOV R12, R5 ;  /* 0x00000005000c7202 */ /* 0x000fe20000000f00 */
[----:B------:R-:W-:-:S07]  /*26530*/  IMAD.MOV.U32 R21, RZ, RZ, R14 ;  /* 0x000000ffff157224 */ /* 0x000fce00078e000e */
[----:B------:R-:W-:Y:S05]  /*26540*/  WARPSYNC.COLLECTIVE R15, `(.L_x_685) ;  /* 0x000000000f087348 */ /* 0x000fea0003c00000 */
[----:B------:R0:W1:Y:S02]  /*26550*/  SHFL.IDX P6, R14, R13, R12, R11 ;  /* 0x0000000c0d0e7389 */ /* 0x00006400000c000b */
[----:B01----:R-:W-:Y:S01]  /*26560*/  ENDCOLLECTIVE ;  /* 0x000000000000791b */ /* 0x003fe20003800000 */
.L_x_685:
[----:B------:R-:W-:Y:S02]  /*26570*/  IMAD.MOV.U32 R13, RZ, RZ, R25 ;  /* 0x000000ffff0d7224 */ /* 0x000fe400078e0019 */
[----:B------:R-:W-:Y:S02]  /*26580*/  IMAD.MOV.U32 R12, RZ, RZ, R2 ;  /* 0x000000ffff0c7224 */ /* 0x000fe400078e0002 */
[----:B------:R-:W-:-:S07]  /*26590*/  IMAD.MOV.U32 R24, RZ, RZ, R14 ;  /* 0x000000ffff187224 */ /* 0x000fce00078e000e */
[----:B------:R-:W-:Y:S05]  /*265a0*/  WARPSYNC.COLLECTIVE R15, `(.L_x_686) ;  /* 0x000000000f087348 */ /* 0x000fea0003c00000 */
[----:B------:R0:W1:Y:S02]  /*265b0*/  SHFL.IDX P6, R14, R13, R12, R11 ;  /* 0x0000000c0d0e7389 */ /* 0x00006400000c000b */
[----:B01----:R-:W-:Y:S01]  /*265c0*/  ENDCOLLECTIVE ;  /* 0x000000000000791b */ /* 0x003fe20003800000 */
.L_x_686:
[----:B------:R-:W-:Y:S02]  /*265d0*/  IMAD.MOV.U32 R13, RZ, RZ, R26 ;  /* 0x000000ffff0d7224 */ /* 0x000fe400078e001a */
[----:B------:R-:W-:Y:S01]  /*265e0*/  IMAD.MOV.U32 R12, RZ, RZ, R5 ;  /* 0x000000ffff0c7224 */ /* 0x000fe200078e0005 */
[----:B------:R-:W-:-:S07]  /*265f0*/  MOV R25, R14 ;  /* 0x0000000e00197202 */ /* 0x000fce0000000f00 */
[----:B------:R-:W-:Y:S05]  /*26600*/  WARPSYNC.COLLECTIVE R15, `(.L_x_687) ;  /* 0x000000000f087348 */ /* 0x000fea0003c00000 */
[----:B------:R0:W1:Y:S02]  /*26610*/  SHFL.IDX P6, R14, R13, R12, R11 ;  /* 0x0000000c0d0e7389 */ /* 0x00006400000c000b */
[----:B01----:R-:W-:Y:S01]  /*26620*/  ENDCOLLECTIVE ;  /* 0x000000000000791b */ /* 0x003fe20003800000 */
.L_x_687:
[----:B------:R-:W-:Y:S01]  /*26630*/  MOV R13, R27 ;  /* 0x0000001b000d7202 */ /* 0x000fe20000000f00 */
[----:B------:R-:W-:Y:S02]  /*26640*/  IMAD.MOV.U32 R12, RZ, RZ, R2 ;  /* 0x000000ffff0c7224 */ /* 0x000fe400078e0002 */
[----:B------:R-:W-:-:S07]  /*26650*/  IMAD.MOV.U32 R26, RZ, RZ, R14 ;  /* 0x000000ffff1a7224 */ /* 0x000fce00078e000e */
[----:B------:R-:W-:Y:S05]  /*26660*/  WARPSYNC.COLLECTIVE R15, `(.L_x_688) ;  /* 0x000000000f087348 */ /* 0x000fea0003c00000 */
[----:B------:R0:W1:Y:S02]  /*26670*/  SHFL.IDX P6, R14, R13, R12, R11 ;  /* 0x0000000c0d0e7389 */ /* 0x00006400000c000b */
[----:B01----:R-:W-:Y:S01]  /*26680*/  ENDCOLLECTIVE ;  /* 0x000000000000791b */ /* 0x003fe20003800000 */
.L_x_688:
[----:B------:R-:W-:Y:S01]  /*26690*/  IMAD.MOV.U32 R13, RZ, RZ, R28 ;  /* 0x000000ffff0d7224 */ /* 0x000fe200078e001c */
[----:B------:R-:W-:Y:S01]  /*266a0*/  MOV R12, R5 ;  /* 0x00000005000c7202 */ /* 0x000fe20000000f00 */
[----:B------:R-:W-:-:S07]  /*266b0*/  IMAD.MOV.U32 R30, RZ, RZ, R14 ;  /* 0x000000ffff1e7224 */ /* 0x000fce00078e000e */
[----:B------:R-:W-:Y:S05]  /*266c0*/  WARPSYNC.COLLECTIVE R15, `(.L_x_689) ;  /* 0x000000000f087348 */ /* 0x000fea0003c00000 */
[----:B------:R0:W1:Y:S02]  /*266d0*/  SHFL.IDX P6, R14, R13, R12, R11 ;  /* 0x0000000c0d0e7389 */ /* 0x00006400000c000b */
[----:B01----:R-:W-:Y:S01]  /*266e0*/  ENDCOLLECTIVE ;  /* 0x000000000000791b */ /* 0x003fe20003800000 */
.L_x_689:
[----:B------:R-:W-:Y:S02]  /*266f0*/  IMAD.MOV.U32 R13, RZ, RZ, R29 ;  /* 0x000000ffff0d7224 */ /* 0x000fe400078e001d */
[----:B------:R-:W-:Y:S02]  /*26700*/  IMAD.MOV.U32 R12, RZ, RZ, R2 ;  /* 0x000000ffff0c7224 */ /* 0x000fe400078e0002 */
[----:B------:R-:W-:-:S07]  /*26710*/  IMAD.MOV.U32 R27, RZ, RZ, R14 ;  /* 0x000000ffff1b7224 */ /* 0x000fce00078e000e */
[----:B------:R-:W-:Y:S05]  /*26720*/  WARPSYNC.COLLECTIVE R15, `(.L_x_690) ;  /* 0x000000000f087348 */ /* 0x000fea0003c00000 */
[----:B------:R0:W1:Y:S02]  /*26730*/  SHFL.IDX P6, R14, R13, R12, R11 ;  /* 0x0000000c0d0e7389 */ /* 0x00006400000c000b */
[----:B01----:R-:W-:Y:S01]  /*26740*/  ENDCOLLECTIVE ;  /* 0x000000000000791b */ /* 0x003fe20003800000 */
.L_x_690:
[----:B------:R-:W-:Y:S02]  /*26750*/  SEL R28, R30, R27, P0 ;  /* 0x0000001b1e1c7207 */ /* 0x000fe40000000000 */
[----:B------:R-:W-:Y:S01]  /*26760*/  SEL R30, R27, R30, P0 ;  /* 0x0000001e1b1e7207 */ /* 0x000fe20000000000 */
[----:B------:R-:W-:Y:S02]  /*26770*/  IMAD.MOV.U32 R13, RZ, RZ, R32 ;  /* 0x000000ffff0d7224 */ /* 0x000fe400078e0020 */
[----:B------:R-:W-:Y:S01]  /*26780*/  IMAD.MOV.U32 R12, RZ, RZ, R5 ;  /* 0x000000ffff0c7224 */ /* 0x000fe200078e0005 */
[----:B------:R-:W-:-:S07]  /*26790*/  MOV R34, R14 ;  /* 0x0000000e00227202 */ /* 0x000fce0000000f00 */
[----:B------:R-:W-:Y:S05]  /*267a0*/  WARPSYNC.COLLECTIVE R15, `(.L_x_691) ;  /* 0x000000000f087348 */ /* 0x000fea0003c00000 */
[----:B------:R0:W1:Y:S02]  /*267b0*/  SHFL.IDX P6, R14, R13, R12, R11 ;  /* 0x0000000c0d0e7389 */ /* 0x00006400000c000b */
[----:B01----:R-:W-:Y:S01]  /*267c0*/  ENDCOLLECTIVE ;  /* 0x000000000000791b */ /* 0x003fe20003800000 */
.L_x_691:
[----:B------:R-:W-:Y:S01]  /*267d0*/  MOV R13, R31 ;  /* 0x0000001f000d7202 */ /* 0x000fe20000000f00 */
[----:B------:R-:W-:Y:S02]  /*267e0*/  IMAD.MOV.U32 R12, RZ, RZ, R2 ;  /* 0x000000ffff0c7224 */ /* 0x000fe400078e0002 */
[----:B------:R-:W-:-:S07]  /*267f0*/  IMAD.MOV.U32 R29, RZ, RZ, R14 ;  /* 0x000000ffff1d7224 */ /* 0x000fce00078e000e */
[----:B------:R-:W-:Y:S05]  /*26800*/  WARPSYNC.COLLECTIVE R15, `(.L_x_692) ;  /* 0x000000000f087348 */ /* 0x000fea0003c00000 */
[----:B------:R0:W1:Y:S02]  /*26810*/  SHFL.IDX P6, R14, R13, R12, R11 ;  /* 0x0000000c0d0e7389 */ /* 0x00006400000c000b */
[----:B01----:R-:W-:Y:S01]  /*26820*/  ENDCOLLECTIVE ;  /* 0x000000000000791b */ /* 0x003fe20003800000 */
.L_x_692:
        /* <DEDUP_REMOVED lines=8> */
.L_x_693:
[----:B------:R-:W-:Y:S02]  /*268b0*/  IMAD.MOV.U32 R13, RZ, RZ, R33 ;  /* 0x000000ffff0d7224 */ /* 0x000fe400078e0021 */
[----:B------:R-:W-:Y:S02]  /*268c0*/  IMAD.MOV.U32 R12, RZ, RZ, R2 ;  /* 0x000000ffff0c7224 */ /* 0x000fe400078e0002 */
[----:B------:R-:W-:-:S07]  /*268d0*/  IMAD.MOV.U32 R31, RZ, RZ, R14 ;  /* 0x000000ffff1f7224 */ /* 0x000fce00078e000e */
[----:B------:R-:W-:Y:S05]  /*268e0*/  WARPSYNC.COLLECTIVE R15, `(.L_x_694) ;  /* 0x000000000f087348 */ /* 0x000fea0003c00000 */
[----:B------:R0:W1:Y:S02]  /*268f0*/  SHFL.IDX P6, R14, R13, R12, R11 ;  /* 0x0000000c0d0e7389 */ /* 0x00006400000c000b */
[----:B01----:R-:W-:Y:S01]  /*26900*/  ENDCOLLECTIVE ;  /* 0x000000000000791b */ /* 0x003fe20003800000 */
.L_x_694:
        /* <DEDUP_REMOVED lines=8> */
.L_x_695:
[----:B------:R-:W-:Y:S01]  /*26990*/  MOV R13, R35 ;  /* 0x00000023000d7202 */ /* 0x000fe20000000f00 */
[----:B------:R-:W-:Y:S02]  /*269a0*/  IMAD.MOV.U32 R12, RZ, RZ, R2 ;  /* 0x000000ffff0c7224 */ /* 0x000fe400078e0002 */
[----:B------:R-:W-:-:S07]  /*269b0*/  IMAD.MOV.U32 R33, RZ, RZ, R14 ;  /* 0x000000ffff217224 */ /* 0x000fce00078e000e */
[----:B------:R-:W-:Y:S05]  /*269c0*/  WARPSYNC.COLLECTIVE R15, `(.L_x_696) ;  /* 0x000000000f087348 */ /* 0x000fea0003c00000 */
[----:B------:R0:W1:Y:S02]  /*269d0*/  SHFL.IDX P6, R14, R13, R12, R11 ;  /* 0x0000000c0d0e7389 */ /* 0x00006400000c000b */
[----:B01----:R-:W-:Y:S01]  /*269e0*/  ENDCOLLECTIVE ;  /* 0x000000000000791b */ /* 0x003fe20003800000 */
.L_x_696:
        /* <DEDUP_REMOVED lines=8> */
.L_x_697:
[----:B------:R-:W-:Y:S02]  /*26a70*/  IMAD.MOV.U32 R13, RZ, RZ, R37 ;  /* 0x000000ffff0d7224 */ /* 0x000fe400078e0025 */
[----:B------:R-:W-:Y:S02]  /*26a80*/  IMAD.MOV.U32 R12, RZ, RZ, R2 ;  /* 0x000000ffff0c7224 */ /* 0x000fe400078e0002 */
[----:B------:R-:W-:-:S07]  /*26a90*/  IMAD.MOV.U32 R35, RZ, RZ, R14 ;  /* 0x000000ffff237224 */ /* 0x000fce00078e000e */
[----:B------:R-:W-:Y:S05]  /*26aa0*/  WARPSYNC.COLLECTIVE R15, `(.L_x_698) ;  /* 0x000000000f087348 */ /* 0x000fea0003c00000 */
[----:B------:R0:W1:Y:S02]  /*26ab0*/  SHFL.IDX P6, R14, R13, R12, R11 ;  /* 0x0000000c0d0e7389 */ /* 0x00006400000c000b */
[----:B01----:R-:W-:Y:S01]  /*26ac0*/  ENDCOLLECTIVE ;  /* 0x000000000000791b */ /* 0x003fe20003800000 */
.L_x_698:
        /* <DEDUP_REMOVED lines=8> */
.L_x_699:
[----:B------:R-:W-:Y:S01]  /*26b50*/  MOV R13, R39 ;  /* 0x00000027000d7202 */ /* 0x000fe20000000f00 */
[----:B------:R-:W-:Y:S02]  /*26b60*/  IMAD.MOV.U32 R12, RZ, RZ, R2 ;  /* 0x000000ffff0c7224 */ /* 0x000fe400078e0002 */
[----:B------:R-:W-:-:S07]  /*26b70*/  IMAD.MOV.U32 R37, RZ, RZ, R14 ;  /* 0x000000ffff257224 */ /* 0x000fce00078e000e */
[----:B------:R-:W-:Y:S05]  /*26b80*/  WARPSYNC.COLLECTIVE R15, `(.L_x_700) ;  /* 0x000000000f087348 */ /* 0x000fea0003c00000 */
[----:B------:R0:W1:Y:S02]  /*26b90*/  SHFL.IDX P6, R14, R13, R12, R11 ;  /* 0x0000000c0d0e7389 */ /* 0x00006400000c000b */
[----:B01----:R-:W-:Y:S01]  /*26ba0*/  ENDCOLLECTIVE ;  /* 0x000000000000791b */ /* 0x003fe20003800000 */
.L_x_700:
        /* <DEDUP_REMOVED lines=8> */
.L_x_701:
[----:B------:R-:W-:Y:S02]  /*26c30*/  IMAD.MOV.U32 R13, RZ, RZ, R41 ;  /* 0x000000ffff0d7224 */ /* 0x000fe400078e0029 */
[----:B------:R-:W-:Y:S02]  /*26c40*/  IMAD.MOV.U32 R12, RZ, RZ, R2 ;  /* 0x000000ffff0c7224 */ /* 0x000fe400078e0002 */
[----:B------:R-:W-:-:S07]  /*26c50*/  IMAD.MOV.U32 R39, RZ, RZ, R14 ;  /* 0x000000ffff277224 */ /* 0x000fce00078e000e */
[----:B------:R-:W-:Y:S05]  /*26c60*/  WARPSYNC.COLLECTIVE R15, `(.L_x_702) ;  /* 0x000000000f087348 */ /* 0x000fea0003c00000 */
[----:B------:R0:W1:Y:S02]  /*26c70*/  SHFL.IDX P6, R14, R13, R12, R11 ;  /* 0x0000000c0d0e7389 */ /* 0x00006400000c000b */
[----:B01----:R-:W-:Y:S01]  /*26c80*/  ENDCOLLECTIVE ;  /* 0x000000000000791b */ /* 0x003fe20003800000 */
.L_x_702:
        /* <DEDUP_REMOVED lines=8> */
.L_x_703:
[----:B------:R-:W-:Y:S01]  /*26d10*/  MOV R13, R43 ;  /* 0x0000002b000d7202 */ /* 0x000fe20000000f00 */
[----:B------:R-:W-:Y:S02]  /*26d20*/  IMAD.MOV.U32 R12, RZ, RZ, R2 ;  /* 0x000000ffff0c7224 */ /* 0x000fe400078e0002 */
[----:B------:R-:W-:-:S07]  /*26d30*/  IMAD.MOV.U32 R41, RZ, RZ, R14 ;  /* 0x000000ffff297224 */ /* 0x000fce00078e000e */
[----:B------:R-:W-:Y:S05]  /*26d40*/  WARPSYNC.COLLECTIVE R15, `(.L_x_704) ;  /* 0x000000000f087348 */ /* 0x000fea0003c00000 */
[----:B------:R0:W1:Y:S02]  /*26d50*/  SHFL.IDX P6, R14, R13, R12, R11 ;  /* 0x0000000c0d0e7389 */ /* 0x00006400000c000b */
[----:B01----:R-:W-:Y:S01]  /*26d60*/  ENDCOLLECTIVE ;  /* 0x000000000000791b */ /* 0x003fe20003800000 */
.L_x_704:
        /* <DEDUP_REMOVED lines=8> */
.L_x_705:
[----:B------:R-:W-:Y:S02]  /*26df0*/  IMAD.MOV.U32 R13, RZ, RZ, R45 ;  /* 0x000000ffff0d7224 */ /* 0x000fe400078e002d */
[----:B------:R-:W-:Y:S02]  /*26e00*/  IMAD.MOV.U32 R12, RZ, RZ, R2 ;  /* 0x000000ffff0c7224 */ /* 0x000fe400078e0002 */
[----:B------:R-:W-:-:S07]  /*26e10*/  IMAD.MOV.U32 R43, RZ, RZ, R14 ;  /* 0x000000ffff2b7224 */ /* 0x000fce00078e000e */
[----:B------:R-:W-:Y:S05]  /*26e20*/  WARPSYNC.COLLECTIVE R15, `(.L_x_706) ;  /* 0x000000000f087348 */ /* 0x000fea0003c00000 */
[----:B------:R0:W1:Y:S02]  /*26e30*/  SHFL.IDX P6, R14, R13, R12, R11 ;  /* 0x0000000c0d0e7389 */ /* 0x00006400000c000b */
[----:B01----:R-:W-:Y:S01]  /*26e40*/  ENDCOLLECTIVE ;  /* 0x000000000000791b */ /* 0x003fe20003800000 */
.L_x_706:
        /* <DEDUP_REMOVED lines=8> */
.L_x_707:
[----:B------:R-:W-:Y:S01]  /*26ed0*/  MOV R13, R47 ;  /* 0x0000002f000d7202 */ /* 0x000fe20000000f00 */
[----:B------:R-:W-:Y:S02]  /*26ee0*/  IMAD.MOV.U32 R12, RZ, RZ, R2 ;  /* 0x000000ffff0c7224 */ /* 0x000fe400078e0002 */
[----:B------:R-:W-:-:S07]  /*26ef0*/  IMAD.MOV.U32 R45, RZ, RZ, R14 ;  /* 0x000000ffff2d7224 */ /* 0x000fce00078e000e */
[----:B------:R-:W-:Y:S05]  /*26f00*/  WARPSYNC.COLLECTIVE R15, `(.L_x_708) ;  /* 0x000000000f087348 */ /* 0x000fea0003c00000 */
[----:B------:R0:W1:Y:S02]  /*26f10*/  SHFL.IDX P6, R14, R13, R12, R11 ;  /* 0x0000000c0d0e7389 */ /* 0x00006400000c000b */
[----:B01----:R-:W-:Y:S01]  /*26f20*/  ENDCOLLECTIVE ;  /* 0x000000000000791b */ /* 0x003fe20003800000 */
.L_x_708:
        /* <DEDUP_REMOVED lines=8> */
.L_x_709:
[----:B------:R-:W-:Y:S02]  /*26fb0*/  IMAD.MOV.U32 R13, RZ, RZ, R49 ;  /* 0x000000ffff0d7224 */ /* 0x000fe400078e0031 */
[----:B------:R-:W-:Y:S02]  /*26fc0*/  IMAD.MOV.U32 R12, RZ, RZ, R2 ;  /* 0x000000ffff0c7224 */ /* 0x000fe400078e0002 */
[----:B------:R-:W-:-:S07]  /*26fd0*/  IMAD.MOV.U32 R47, RZ, RZ, R14 ;  /* 0x000000ffff2f7224 */ /* 0x000fce00078e000e */
[----:B------:R-:W-:Y:S05]  /*26fe0*/  WARPSYNC.COLLECTIVE R15, `(.L_x_710) ;  /* 0x000000000f087348 */ /* 0x000fea0003c00000 */
[----:B------:R0:W1:Y:S02]  /*26ff0*/  SHFL.IDX P6, R14, R13, R12, R11 ;  /* 0x0000000c0d0e7389 */ /* 0x00006400000c000b */
[----:B01----:R-:W-:Y:S01]  /*27000*/  ENDCOLLECTIVE ;  /* 0x000000000000791b */ /* 0x003fe20003800000 */
.L_x_710:
        /* <DEDUP_REMOVED lines=8> */
.L_x_711:
[----:B------:R-:W-:Y:S01]  /*27090*/  MOV R13, R51 ;  /* 0x00000033000d7202 */ /* 0x000fe20000000f00 */
[----:B------:R-:W-:Y:S02]  /*270a0*/  IMAD.MOV.U32 R12, RZ, RZ, R2 ;  /* 0x000000ffff0c7224 */ /* 0x000fe400078e0002 */
[----:B------:R-:W-:-:S07]  /*270b0*/  IMAD.MOV.U32 R49, RZ, RZ, R14 ;  /* 0x000000ffff317224 */ /* 0x000fce00078e000e */
[----:B------:R-:W-:Y:S05]  /*270c0*/  WARPSYNC.COLLECTIVE R15, `(.L_x_712) ;  /* 0x000000000f087348 */ /* 0x000fea0003c00000 */
[----:B------:R0:W1:Y:S02]  /*270d0*/  SHFL.IDX P6, R14, R13, R12, R11 ;  /* 0x0000000c0d0e7389 */ /* 0x00006400000c000b */
[----:B01----:R-:W-:Y:S01]  /*270e0*/  ENDCOLLECTIVE ;  /* 0x000000000000791b */ /* 0x003fe20003800000 */
.L_x_712:
        /* <DEDUP_REMOVED lines=8> */
.L_x_713:
[----:B------:R-:W-:Y:S02]  /*27170*/  IMAD.MOV.U32 R13, RZ, RZ, R53 ;  /* 0x000000ffff0d7224 */ /* 0x000fe400078e0035 */
[----:B------:R-:W-:Y:S02]  /*27180*/  IMAD.MOV.U32 R12, RZ, RZ, R2 ;  /* 0x000000ffff0c7224 */ /* 0x000fe400078e0002 */
[----:B------:R-:W-:-:S07]  /*27190*/  IMAD.MOV.U32 R78, RZ, RZ, R14 ;  /* 0x000000ffff4e7224 */ /* 0x000fce00078e000e */
[----:B------:R-:W-:Y:S05]  /*271a0*/  WARPSYNC.COLLECTIVE R15, `(.L_x_714) ;  /* 0x000000000f087348 */ /* 0x000fea0003c00000 */
[----:B------:R0:W1:Y:S02]  /*271b0*/  SHFL.IDX P6, R14, R13, R12, R11 ;  /* 0x0000000c0d0e7389 */ /* 0x00006400000c000b */
[----:B01----:R-:W-:Y:S01]  /*271c0*/  ENDCOLLECTIVE ;  /* 0x000000000000791b */ /* 0x003fe20003800000 */
.L_x_714:
[----:B------:R-:W-:Y:S01]  /*271d0*/  SEL R7, R78, R51, P0 ;  /* 0x000000334e077207 */ /* 0x000fe20000000000 */
[----:B------:R-:W-:Y:S02]  /*271e0*/  IMAD.MOV.U32 R13, RZ, RZ, R80 ;  /* 0x000000ffff0d7224 */ /* 0x000fe400078e0050 */
[----:B------:R-:W-:Y:S01]  /*271f0*/  IMAD.MOV.U32 R12, RZ, RZ, R5 ;  /* 0x000000ffff0c7224 */ /* 0x000fe200078e0005 */
[----:B------:R-:W-:-:S07]  /*27200*/  MOV R53, R14 ;  /* 0x0000000e00357202 */ /* 0x000fce0000000f00 */
[----:B------:R-:W-:Y:S05]  /*27210*/  WARPSYNC.COLLECTIVE R15, `(.L_x_715) ;  /* 0x000000000f087348 */ /* 0x000fea0003c00000 */
[----:B------:R0:W1:Y:S02]  /*27220*/  SHFL.IDX P6, R14, R13, R12, R11 ;  /* 0x0000000c0d0e7389 */ /* 0x00006400000c000b */
[----:B01----:R-:W-:Y:S01]  /*27230*/  ENDCOLLECTIVE ;  /* 0x000000000000791b */ /* 0x003fe20003800000 */
.L_x_715:
[----:B------:R-:W-:Y:S01]  /*27240*/  MOV R13, R55 ;  /* 0x00000037000d7202 */ /* 0x000fe20000000f00 */
[----:B------:R-:W-:Y:S02]  /*27250*/  IMAD.MOV.U32 R12, RZ, RZ, R2 ;  /* 0x000000ffff0c7224 */ /* 0x000fe400078e0002 */
[----:B------:R-:W-:-:S07]  /*27260*/  IMAD.MOV.U32 R80, RZ, RZ, R14 ;  /* 0x000000ffff507224 */ /* 0x000fce00078e000e */
[----:B------:R-:W-:Y:S05]  /*27270*/  WARPSYNC.COLLECTIVE R15, `(.L_x_716) ;  /* 0x000000000f087348 */ /* 0x000fea0003c00000 */
[----:B------:R0:W1:Y:S02]  /*27280*/  SHFL.IDX P6, R14, R13, R12, R11 ;  /* 0x0000000c0d0e7389 */ /* 0x00006400000c000b */
[----:B01----:R-:W-:Y:S01]  /*27290*/  ENDCOLLECTIVE ;  /* 0x000000000000791b */ /* 0x003fe20003800000 */
.L_x_716:
[----:B------:R-:W-:Y:S01]  /*272a0*/  SEL R9, R53, R80, P0 ;  /* 0x0000005035097207 */ /* 0x000fe20000000000 */
[----:B------:R-:W-:Y:S01]  /*272b0*/  IMAD.MOV.U32 R13, RZ, RZ, R82 ;  /* 0x000000ffff0d7224 */ /* 0x000fe200078e0052 */
[----:B------:R-:W-:Y:S01]  /*272c0*/  MOV R12, R5 ;  /* 0x00000005000c7202 */ /* 0x000fe20000000f00 */
[----:B------:R-:W-:-:S07]  /*272d0*/  IMAD.MOV.U32 R55, RZ, RZ, R14 ;  /* 0x000000ffff377224 */ /* 0x000fce00078e000e */
[----:B------:R-:W-:Y:S05]  /*272e0*/  WARPSYNC.COLLECTIVE R15, `(.L_x_717) ;  /* 0x000000000f087348 */ /* 0x000fea0003c00000 */
[----:B------:R0:W1:Y:S02]  /*272f0*/  SHFL.IDX P6, R14, R13, R12, R11 ;  /* 0x0000000c0d0e7389 */ /* 0x00006400000c000b */
[----:B01----:R-:W-:Y:S01]  /*27300*/  ENDCOLLECTIVE ;  /* 0x000000000000791b */ /* 0x003fe20003800000 */
.L_x_717:
[----:B------:R-:W-:Y:S02]  /*27310*/  IMAD.MOV.U32 R13, RZ, RZ, R57 ;  /* 0x000000ffff0d7224 */ /* 0x000fe400078e0039 */
[----:B------:R-:W-:Y:S02]  /*27320*/  IMAD.MOV.U32 R12, RZ, RZ, R2 ;  /* 0x000000ffff0c7224 */ /* 0x000fe400078e0002 */
[----:B------:R-:W-:-:S07]  /*27330*/  IMAD.MOV.U32 R82, RZ, RZ, R14 ;  /* 0x000000ffff527224 */ /* 0x000fce00078e000e */
[----:B------:R-:W-:Y:S05]  /*27340*/  WARPSYNC.COLLECTIVE R15, `(.L_x_718) ;  /* 0x000000000f087348 */ /* 0x000fea0003c00000 */
[----:B------:R0:W1:Y:S02]  /*27350*/  SHFL.IDX P6, R14, R13, R12, R11 ;  /* 0x0000000c0d0e7389 */ /* 0x00006400000c000b */
[----:B01----:R-:W-:Y:S01]  /*27360*/  ENDCOLLECTIVE ;  /* 0x000000000000791b */ /* 0x003fe20003800000 */
.L_x_718:
[----:B------:R-:W-:Y:S02]  /*27370*/  IMAD.MOV.U32 R13, RZ, RZ, R84 ;  /* 0x000000ffff0d7224 */ /* 0x000fe400078e0054 */
[----:B------:R-:W-:Y:S01]  /*27380*/  IMAD.MOV.U32 R12, RZ, RZ, R5 ;  /* 0x000000ffff0c7224 */ /* 0x000fe200078e0005 */
[----:B------:R-:W-:-:S07]  /*27390*/  MOV R57, R14 ;  /* 0x0000000e00397202 */ /* 0x000fce0000000f00 */
[----:B------:R-:W-:Y:S05]  /*273a0*/  WARPSYNC.COLLECTIVE R15, `(.L_x_719) ;  /* 0x000000000f087348 */ /* 0x000fea0003c00000 */
[----:B------:R0:W1:Y:S02]  /*273b0*/  SHFL.IDX P6, R14, R13, R12, R11 ;  /* 0x0000000c0d0e7389 */ /* 0x00006400000c000b */
[----:B01----:R-:W-:Y:S01]  /*273c0*/  ENDCOLLECTIVE ;  /* 0x000000000000791b */ /* 0x003fe20003800000 */
.L_x_719:
[----:B------:R-:W-:Y:S01]  /*273d0*/  MOV R13, R59 ;  /* 0x0000003b000d7202 */ /* 0x000fe20000000f00 */
[----:B------:R-:W-:Y:S02]  /*273e0*/  IMAD.MOV.U32 R12, RZ, RZ, R2 ;  /* 0x000000ffff0c7224 */ /* 0x000fe400078e0002 */
[----:B------:R-:W-:-:S07]  /*273f0*/  IMAD.MOV.U32 R84, RZ, RZ, R14 ;  /* 0x000000ffff547224 */ /* 0x000fce00078e000e */
[----:B------:R-:W-:Y:S05]  /*27400*/  WARPSYNC.COLLECTIVE R15, `(.L_x_720) ;  /* 0x000000000f087348 */ /* 0x000fea0003c00000 */
[----:B------:R0:W1:Y:S02]  /*27410*/  SHFL.IDX P6, R14, R13, R12, R11 ;  /* 0x0000000c0d0e7389 */ /* 0x00006400000c000b */
[----:B01----:R-:W-:Y:S01]  /*27420*/  ENDCOLLECTIVE ;  /* 0x000000000000791b */ /* 0x003fe20003800000 */
.L_x_720:
[----:B------:R-:W-:Y:S01]  /*27430*/  SEL R27, R84, R57, P0 ;  /* 0x00000039541b7207 */ /* 0x000fe20000000000 */
[----:B------:R-:W-:Y:S01]  /*27440*/  IMAD.MOV.U32 R13, RZ, RZ, R86 ;  /* 0x000000ffff0d7224 */ /* 0x000fe200078e0056 */
[----:B------:R-:W-:Y:S01]  /*27450*/  MOV R12, R5 ;  /* 0x00000005000c7202 */ /* 0x000fe20000000f00 */
[----:B------:R-:W-:-:S07]  /*27460*/  IMAD.MOV.U32 R59, RZ, RZ, R14 ;  /* 0x000000ffff3b7224 */ /* 0x000fce00078e000e */
[----:B------:R-:W-:Y:S05]  /*27470*/  WARPSYNC.COLLECTIVE R15, `(.L_x_721) ;  /* 0x000000000f087348 */ /* 0x000fea0003c00000 */
[----:B------:R0:W1:Y:S02]  /*27480*/  SHFL.IDX P6, R14, R13, R12, R11 ;  /* 0x0000000c0d0e7389 */ /* 0x00006400000c000b */
[----:B01----:R-:W-:Y:S01]  /*27490*/  ENDCOLLECTIVE ;  /* 0x000000000000791b */ /* 0x003fe20003800000 */
.L_x_721:
[----:B------:R-:W-:Y:S02]  /*274a0*/  IMAD.MOV.U32 R13, RZ, RZ, R61 ;  /* 0x000000ffff0d7224 */ /* 0x000fe400078e003d */
[----:B------:R-:W-:Y:S02]  /*274b0*/  IMAD.MOV.U32 R12, RZ, RZ, R2 ;  /* 0x000000ffff0c7224 */ /* 0x000fe400078e0002 */
[----:B------:R-:W-:-:S07]  /*274c0*/  IMAD.MOV.U32 R86, RZ, RZ, R14 ;  /* 0x000000ffff567224 */ /* 0x000fce00078e000e */
[----:B------:R-:W-:Y:S05]  /*274d0*/  WARPSYNC.COLLECTIVE R15, `(.L_x_722) ;  /* 0x000000000f087348 */ /* 0x000fea0003c00000 */
[----:B------:R0:W1:Y:S02]  /*274e0*/  SHFL.IDX P6, R14, R13, R12, R11 ;  /* 0x0000000c0d0e7389 */ /* 0x00006400000c000b */
[----:B01----:R-:W-:Y:S01]  /*274f0*/  ENDCOLLECTIVE ;  /* 0x000000000000791b */ /* 0x003fe20003800000 */
.L_x_722:
        /* <DEDUP_REMOVED lines=8> */
.L_x_723:
[----:B------:R-:W-:Y:S01]  /*27580*/  MOV R13, R63 ;  /* 0x0000003f000d7202 */ /* 0x000fe20000000f00 */
[----:B------:R-:W-:Y:S02]  /*27590*/  IMAD.MOV.U32 R12, RZ, RZ, R2 ;  /* 0x000000ffff0c7224 */ /* 0x000fe400078e0002 */
[----:B------:R-:W-:-:S07]  /*275a0*/  IMAD.MOV.U32 R88, RZ, RZ, R14 ;  /* 0x000000ffff587224 */ /* 0x000fce00078e000e */
[----:B------:R-:W-:Y:S05]  /*275b0*/  WARPSYNC.COLLECTIVE R15, `(.L_x_724) ;  /* 0x000000000f087348 */ /* 0x000fea0003c00000 */
[----:B------:R0:W1:Y:S02]  /*275c0*/  SHFL.IDX P6, R14, R13, R12, R11 ;  /* 0x0000000c0d0e7389 */ /* 0x00006400000c000b */
[----:B01----:R-:W-:Y:S01]  /*275d0*/  ENDCOLLECTIVE ;  /* 0x000000000000791b */ /* 0x003fe20003800000 */
.L_x_724:
        /* <DEDUP_REMOVED lines=8> */
.L_x_725:
[----:B------:R-:W-:Y:S02]  /*27660*/  IMAD.MOV.U32 R13, RZ, RZ, R65 ;  /* 0x000000ffff0d7224 */ /* 0x000fe400078e0041 */
[----:B------:R-:W-:Y:S02]  /*27670*/  IMAD.MOV.U32 R12, RZ, RZ, R2 ;  /* 0x000000ffff0c7224 */ /* 0x000fe400078e0002 */
[----:B------:R-:W-:-:S07]  /*27680*/  IMAD.MOV.U32 R90, RZ, RZ, R14 ;  /* 0x000000ffff5a7224 */ /* 0x000fce00078e000e */
[----:B------:R-:W-:Y:S05]  /*27690*/  WARPSYNC.COLLECTIVE R15, `(.L_x_726) ;  /* 0x000000000f087348 */ /* 0x000fea0003c00000 */
[----:B------:R0:W1:Y:S02]  /*276a0*/  SHFL.IDX P6, R14, R13, R12, R11 ;  /* 0x0000000c0d0e7389 */ /* 0x00006400000c000b */
[----:B01----:R-:W-:Y:S01]  /*276b0*/  ENDCOLLECTIVE ;  /* 0x000000000000791b */ /* 0x003fe20003800000 */
.L_x_726:
        /* <DEDUP_REMOVED lines=8> */
.L_x_727:
[----:B------:R-:W-:Y:S01]  /*27740*/  MOV R13, R67 ;  /* 0x00000043000d7202 */ /* 0x000fe20000000f00 */
[----:B------:R-:W-:Y:S02]  /*27750*/  IMAD.MOV.U32 R12, RZ, RZ, R2 ;  /* 0x000000ffff0c7224 */ /* 0x000fe400078e0002 */
[----:B------:R-:W-:-:S07]  /*27760*/  IMAD.MOV.U32 R92, RZ, RZ, R14 ;  /* 0x000000ffff5c7224 */ /* 0x000fce00078e000e */
[----:B------:R-:W-:Y:S05]  /*27770*/  WARPSYNC.COLLECTIVE R15, `(.L_x_728) ;  /* 0x000000000f087348 */ /* 0x000fea0003c00000 */
[----:B------:R0:W1:Y:S02]  /*27780*/  SHFL.IDX P6, R14, R13, R12, R11 ;  /* 0x0000000c0d0e7389 */ /* 0x00006400000c000b */
[----:B01----:R-:W-:Y:S01]  /*27790*/  ENDCOLLECTIVE ;  /* 0x000000000000791b */ /* 0x003fe20003800000 */
.L_x_728:
        /* <DEDUP_REMOVED lines=8> */
.L_x_729:
[----:B------:R-:W-:Y:S02]  /*27820*/  IMAD.MOV.U32 R13, RZ, RZ, R69 ;  /* 0x000000ffff0d7224 */ /* 0x000fe400078e0045 */
[----:B------:R-:W-:Y:S02]  /*27830*/  IMAD.MOV.U32 R12, RZ, RZ, R2 ;  /* 0x000000ffff0c7224 */ /* 0x000fe400078e0002 */
[----:B------:R-:W-:-:S07]  /*27840*/  IMAD.MOV.U32 R104, RZ, RZ, R14 ;  /* 0x000000ffff687224 */ /* 0x000fce00078e000e */
[----:B------:R-:W-:Y:S05]  /*27850*/  WARPSYNC.COLLECTIVE R15, `(.L_x_730) ;  /* 0x000000000f087348 */ /* 0x000fea0003c00000 */
[----:B------:R0:W1:Y:S02]  /*27860*/  SHFL.IDX P6, R14, R13, R12, R11 ;  /* 0x0000000c0d0e7389 */ /* 0x00006400000c000b */
[----:B01----:R-:W-:Y:S01]  /*27870*/  ENDCOLLECTIVE ;  /* 0x000000000000791b */ /* 0x003fe20003800000 */
.L_x_730:
        /* <DEDUP_REMOVED lines=8> */
.L_x_731:
[----:B------:R-:W-:Y:S01]  /*27900*/  MOV R13, R71 ;  /* 0x00000047000d7202 */ /* 0x000fe20000000f00 */
[----:B------:R-:W-:Y:S02]  /*27910*/  IMAD.MOV.U32 R12, RZ, RZ, R2 ;  /* 0x000000ffff0c7224 */ /* 0x000fe400078e0002 */
[----:B------:R-:W-:-:S07]  /*27920*/  IMAD.MOV.U32 R106, RZ, RZ, R14 ;  /* 0x000000ffff6a7224 */ /* 0x000fce00078e000e */
[----:B------:R-:W-:Y:S05]  /*27930*/  WARPSYNC.COLLECTIVE R15, `(.L_x_732) ;  /* 0x000000000f087348 */ /* 0x000fea0003c00000 */
[----:B------:R0:W1:Y:S02]  /*27940*/  SHFL.IDX P6, R14, R13, R12, R11 ;  /* 0x0000000c0d0e7389 */ /* 0x00006400000c000b */
[----:B01----:R-:W-:Y:S01]  /*27950*/  ENDCOLLECTIVE ;  /* 0x000000000000791b */ /* 0x003fe20003800000 */
.L_x_732:
[----:B------:R-:W-:Y:S01]  /*27960*/  SEL R49, R69, R106, P0 ;  /* 0x0000006a45317207 */ /* 0x000fe20000000000 */
[----:B------:R-:W-:Y:S01]  /*27970*/  IMAD.MOV.U32 R13, RZ, RZ, R108 ;  /* 0x000000ffff0d7224 */ /* 0x000fe200078e006c */
[----:B------:R-:W-:Y:S01]  /*27980*/  MOV R12, R5 ;  /* 0x00000005000c7202 */ /* 0x000fe20000000f00 */
[----:B------:R-:W-:-:S07]  /*27990*/  IMAD.MOV.U32 R71, RZ, RZ, R14 ;  /* 0x000000ffff477224 */ /* 0x000fce00078e000e */
[----:B------:R-:W-:Y:S05]  /*279a0*/  WARPSYNC.COLLECTIVE R15, `(.L_x_733) ;  /* 0x000000000f087348 */ /* 0x000fea0003c00000 */
[----:B------:R0:W1:Y:S02]  /*279b0*/  SHFL.IDX P6, R14, R13, R12, R11 ;  /* 0x0000000c0d0e7389 */ /* 0x00006400000c000b */
[----:B01----:R-:W-:Y:S01]  /*279c0*/  ENDCOLLECTIVE ;  /* 0x000000000000791b */ /* 0x003fe20003800000 */
.L_x_733:
[----:B------:R-:W-:Y:S02]  /*279d0*/  IMAD.MOV.U32 R13, RZ, RZ, R103 ;  /* 0x000000ffff0d7224 */ /* 0x000fe400078e0067 */
[----:B------:R-:W-:Y:S02]  /*279e0*/  IMAD.MOV.U32 R12, RZ, RZ, R2 ;  /* 0x000000ffff0c7224 */ /* 0x000fe400078e0002 */
[----:B------:R-:W-:-:S07]  /*279f0*/  IMAD.MOV.U32 R108, RZ, RZ, R14 ;  /* 0x000000ffff6c7224 */ /* 0x000fce00078e000e */
[----:B------:R-:W-:Y:S05]  /*27a00*/  WARPSYNC.COLLECTIVE R15, `(.L_x_734) ;  /* 0x000000000f087348 */ /* 0x000fea0003c00000 */
[----:B------:R0:W1:Y:S02]  /*27a10*/  SHFL.IDX P6, R14, R13, R12, R11 ;  /* 0x0000000c0d0e7389 */ /* 0x00006400000c000b */
[----:B01----:R-:W-:Y:S01]  /*27a20*/  ENDCOLLECTIVE ;  /* 0x000000000000791b */ /* 0x003fe20003800000 */
.L_x_734:
[----:B------:R-:W-:Y:S02]  /*27a30*/  IMAD.MOV.U32 R13, RZ, RZ, R110 ;  /* 0x000000ffff0d7224 */ /* 0x000fe400078e006e */
[----:B------:R-:W-:Y:S01]  /*27a40*/  IMAD.MOV.U32 R12, RZ, RZ, R5 ;  /* 0x000000ffff0c7224 */ /* 0x000fe200078e0005 */
[----:B------:R-:W-:-:S07]  /*27a50*/  MOV R103, R14 ;  /* 0x0000000e00677202 */ /* 0x000fce0000000f00 */
[----:B------:R-:W-:Y:S05]  /*27a60*/  WARPSYNC.COLLECTIVE R15, `(.L_x_735) ;  /* 0x000000000f087348 */ /* 0x000fea0003c00000 */
[----:B------:R0:W1:Y:S02]  /*27a70*/  SHFL.IDX P6, R14, R13, R12, R11 ;  /* 0x0000000c0d0e7389 */ /* 0x00006400000c000b */
[----:B01----:R-:W-:Y:S01]  /*27a80*/  ENDCOLLECTIVE ;  /* 0x000000000000791b */ /* 0x003fe20003800000 */
.L_x_735:
[----:B------:R-:W-:Y:S01]  /*27a90*/  MOV R13, R105 ;  /* 0x00000069000d7202 */ /* 0x000fe20000000f00 */
[----:B------:R-:W-:Y:S02]  /*27aa0*/  IMAD.MOV.U32 R12, RZ, RZ, R2 ;  /* 0x000000ffff0c7224 */ /* 0x000fe400078e0002 */
[----:B------:R-:W-:-:S07]  /*27ab0*/  IMAD.MOV.U32 R110, RZ, RZ, R14 ;  /* 0x000000ffff6e7224 */ /* 0x000fce00078e000e */
[----:B------:R-:W-:Y:S05]  /*27ac0*/  WARPSYNC.COLLECTIVE R15, `(.L_x_736) ;  /* 0x000000000f087348 */ /* 0x000fea0003c00000 */
[----:B------:R0:W1:Y:S02]  /*27ad0*/  SHFL.IDX P6, R14, R13, R12, R11 ;  /* 0x0000000c0d0e7389 */ /* 0x00006400000c000b */
[----:B01----:R-:W-:Y:S01]  /*27ae0*/  ENDCOLLECTIVE ;  /* 0x000000000000791b */ /* 0x003fe20003800000 */
.L_x_736:
[----:B------:R-:W-:Y:S01]  /*27af0*/  SEL R59, R110, R103, P0 ;  /* 0x000000676e3b7207 */ /* 0x000fe20000000000 */
[----:B------:R-:W-:Y:S01]  /*27b00*/  IMAD.MOV.U32 R13, RZ, RZ, R112 ;  /* 0x000000ffff0d7224 */ /* 0x000fe200078e0070 */
[----:B------:R-:W-:Y:S01]  /*27b10*/  MOV R12, R5 ;  /* 0x00000005000c7202 */ /* 0x000fe20000000f00 */
[----:B------:R-:W-:-:S07]  /*27b20*/  IMAD.MOV.U32 R105, RZ, RZ, R14 ;  /* 0x000000ffff697224 */ /* 0x000fce00078e000e */
[----:B------:R-:W-:Y:S05]  /*27b30*/  WARPSYNC.COLLECTIVE R15, `(.L_x_737) ;  /* 0x000000000f087348 */ /* 0x000fea0003c00000 */
[----:B------:R0:W1:Y:S02]  /*27b40*/  SHFL.IDX P6, R14, R13, R12, R11 ;  /* 0x0000000c0d0e7389 */ /* 0x00006400000c000b */
[----:B01----:R-:W-:Y:S01]  /*27b50*/  ENDCOLLECTIVE ;  /* 0x000000000000791b */ /* 0x003fe20003800000 */
.L_x_737:
[----:B------:R-:W-:Y:S02]  /*27b60*/  IMAD.MOV.U32 R13, RZ, RZ, R107 ;  /* 0x000000ffff0d7224 */ /* 0x000fe400078e006b */
[----:B------:R-:W-:Y:S02]  /*27b70*/  IMAD.MOV.U32 R12, RZ, RZ, R2 ;  /* 0x000000ffff0c7224 */ /* 0x000fe400078e0002 */
[----:B------:R-:W-:-:S07]  /*27b80*/  IMAD.MOV.U32 R112, RZ, RZ, R14 ;  /* 0x000000ffff707224 */ /* 0x000fce00078e000e */
[----:B------:R-:W-:Y:S05]  /*27b90*/  WARPSYNC.COLLECTIVE R15, `(.L_x_738) ;  /* 0x000000000f087348 */ /* 0x000fea0003c00000 */
[----:B------:R0:W1:Y:S02]  /*27ba0*/  SHFL.IDX P6, R14, R13, R12, R11 ;  /* 0x0000000c0d0e7389 */ /* 0x00006400000c000b */
[----:B01----:R-:W-:Y:S01]  /*27bb0*/  ENDCOLLECTIVE ;  /* 0x000000000000791b */ /* 0x003fe20003800000 */
.L_x_738:
        /* <DEDUP_REMOVED lines=8> */
.L_x_739:
[----:B------:R-:W-:Y:S01]  /*27c40*/  MOV R13, R109 ;  /* 0x0000006d000d7202 */ /* 0x000fe20000000f00 */
[----:B------:R-:W-:Y:S02]  /*27c50*/  IMAD.MOV.U32 R12, RZ, RZ, R2 ;  /* 0x000000ffff0c7224 */ /* 0x000fe400078e0002 */
[----:B------:R-:W-:-:S07]  /*27c60*/  IMAD.MOV.U32 R114, RZ, RZ, R14 ;  /* 0x000000ffff727224 */ /* 0x000fce00078e000e */
[----:B------:R-:W-:Y:S05]  /*27c70*/  WARPSYNC.COLLECTIVE R15, `(.L_x_740) ;  /* 0x000000000f087348 */ /* 0x000fea0003c00000 */
[----:B------:R0:W1:Y:S02]  /*27c80*/  SHFL.IDX P6, R14, R13, R12, R11 ;  /* 0x0000000c0d0e7389 */ /* 0x00006400000c000b */
[----:B01----:R-:W-:Y:S01]  /*27c90*/  ENDCOLLECTIVE ;  /* 0x000000000000791b */ /* 0x003fe20003800000 */
.L_x_740:
        /* <DEDUP_REMOVED lines=8> */
.L_x_741:
[----:B------:R-:W-:Y:S02]  /*27d20*/  IMAD.MOV.U32 R13, RZ, RZ, R75 ;  /* 0x000000ffff0d7224 */ /* 0x000fe400078e004b */
[----:B------:R-:W-:Y:S02]  /*27d30*/  IMAD.MOV.U32 R12, RZ, RZ, R2 ;  /* 0x000000ffff0c7224 */ /* 0x000fe400078e0002 */
[----:B------:R-:W-:-:S07]  /*27d40*/  IMAD.MOV.U32 R116, RZ, RZ, R14 ;  /* 0x000000ffff747224 */ /* 0x000fce00078e000e */
[----:B------:R-:W-:Y:S05]  /*27d50*/  WARPSYNC.COLLECTIVE R15, `(.L_x_742) ;  /* 0x000000000f087348 */ /* 0x000fea0003c00000 */
[----:B------:R0:W1:Y:S02]  /*27d60*/  SHFL.IDX P6, R14, R13, R12, R11 ;  /* 0x0000000c0d0e7389 */ /* 0x00006400000c000b */
[----:B01----:R-:W-:Y:S01]  /*27d70*/  ENDCOLLECTIVE ;  /* 0x000000000000791b */ /* 0x003fe20003800000 */
.L_x_742:
[----:B------:R-:W-:Y:S02]  /*27d80*/  IMAD.MOV.U32 R13, RZ, RZ, R3 ;  /* 0x000000ffff0d7224 */ /* 0x000fe400078e0003 */
[----:B------:R-:W-:Y:S01]  /*27d90*/  IMAD.MOV.U32 R12, RZ, RZ, R5 ;  /* 0x000000ffff0c7224 */ /* 0x000fe200078e0005 */
[----:B------:R-:W-:Y:S02]  /*27da0*/  SEL R5, R51, R78, P0 ;  /* 0x0000004e33057207 */ /* 0x000fe40000000000 */
[----:B------:R-:W-:Y:S02]  /*27db0*/  SEL R51, R106, R69, P0 ;  /* 0x000000456a337207 */ /* 0x000fe40000000000 */
[----:B------:R-:W-:Y:S02]  /*27dc0*/  SEL R69, R109, R116, P0 ;  /* 0x000000746d457207 */ /* 0x000fe40000000000 */
[----:B------:R-:W-:Y:S02]  /*27dd0*/  MOV R78, RZ ;  /* 0x000000ff004e7202 */ /* 0x000fe40000000f00 */
[----:B------:R-:W-:-:S07]  /*27de0*/  MOV R75, R14 ;  /* 0x0000000e004b7202 */ /* 0x000fce0000000f00 */
[----:B------:R-:W-:Y:S05]  /*27df0*/  WARPSYNC.COLLECTIVE R15, `(.L_x_743) ;  /* 0x000000000f087348 */ /* 0x000fea0003c00000 */
[----:B------:R0:W1:Y:S02]  /*27e00*/  SHFL.IDX P6, R14, R13, R12, R11 ;  /* 0x0000000c0d0e7389 */ /* 0x00006400000c000b */
[----:B01----:R-:W-:Y:S01]  /*27e10*/  ENDCOLLECTIVE ;  /* 0x000000000000791b */ /* 0x003fe20003800000 */
.L_x_743:
[----:B------:R-:W-:Y:S02]  /*27e20*/  SEL R12, R21, R24, P0 ;  /* 0x00000018150c7207 */ /* 0x000fe40000000000 */
[----:B------:R-:W-:Y:S02]  /*27e30*/  SEL R11, R80, R53, P0 ;  /* 0x00000035500b7207 */ /* 0x000fe40000000000 */
[----:B------:R-:W-:Y:S02]  /*27e40*/  SEL R13, R55, R82, P0 ;  /* 0x00000052370d7207 */ /* 0x000fe40000000000 */
[----:B------:R-:W-:Y:S02]  /*27e50*/  SEL R15, R82, R55, P0 ;  /* 0x00000037520f7207 */ /* 0x000fe40000000000 */
[----:B------:R-:W-:Y:S01]  /*27e60*/  SEL R53, R71, R108, P0 ;  /* 0x0000006c47357207 */ /* 0x000fe20000000000 */
[----:B------:R-:W-:Y:S01]  /*27e70*/  IMAD.MOV.U32 R2, RZ, RZ, R14 ;  /* 0x000000ffff027224 */ /* 0x000fe200078e000e */
[----:B------:R-:W-:-:S02]  /*27e80*/  SEL R14, R24, R21, P0 ;  /* 0x00000015180e7207 */ /* 0x000fc40000000000 */
[----:B------:R-:W-:Y:S02]  /*27e90*/  SEL R24, R25, R26, P0 ;  /* 0x0000001a19187207 */ /* 0x000fe40000000000 */
[----:B------:R-:W-:Y:S02]  /*27ea0*/  SEL R26, R26, R25, P0 ;  /* 0x000000191a1a7207 */ /* 0x000fe40000000000 */
[----:B------:R-:W-:Y:S02]  /*27eb0*/  SEL R25, R57, R84, P0 ;  /* 0x0000005439197207 */ /* 0x000fe40000000000 */
[----:B------:R-:W-:Y:S02]  /*27ec0*/  SEL R55, R108, R71, P0 ;  /* 0x000000476c377207 */ /* 0x000fe40000000000 */
[----:B------:R-:W-:Y:S02]  /*27ed0*/  SEL R57, R103, R110, P0 ;  /* 0x0000006e67397207 */ /* 0x000fe40000000000 */
[----:B------:R-:W-:Y:S01]  /*27ee0*/  SEL R71, R116, R109, P0 ;  /* 0x0000006d74477207 */ /* 0x000fe20000000000 */
[----:B------:R-:W-:Y:S06]  /*27ef0*/  BRA `(.L_x_744) ;  /* 0xffffff3800f07947 */ /* 0x000fec000383ffff */
.L_x_514:
[----:B------:R-:W-:Y:S01]  /*27f00*/  IMAD.MOV.U32 R13, RZ, RZ, R3 ;  /* 0x000000ffff0d7224 */ /* 0x000fe200078e0003 */
[----:B------:R-:W-:Y:S01]  /*27f10*/  MOV R15, 0xffffffff ;  /* 0xffffffff000f7802 */ /* 0x000fe20000000f00 */
[----:B------:R-:W-:Y:S02]  /*27f20*/  IMAD.MOV.U32 R12, RZ, RZ, RZ ;  /* 0x000000ffff0c7224 */ /* 0x000fe400078e00ff */
[----:B------:R-:W-:-:S07]  /*27f30*/  IMAD.MOV.U32 R11, RZ, RZ, 0x181f ;  /* 0x0000181fff0b7424 */ /* 0x000fce00078e00ff */
[----:B0-----:R-:W-:Y:S05]  /*27f40*/  WARPSYNC.COLLECTIVE R15, `(.L_x_745) ;  /* 0x000000000f087348 */ /* 0x001fea0003c00000 */
[----:B------:R1:W2:Y:S02]  /*27f50*/  SHFL.IDX P6, R14, R13, R12, R11 ;  /* 0x0000000c0d0e7389 */ /* 0x0002a400000c000b */
[----:B012---:R-:W-:Y:S01]  /*27f60*/  ENDCOLLECTIVE ;  /* 0x000000000000791b */ /* 0x007fe20003800000 */
.L_x_745:
[----:B------:R-:W-:Y:S02]  /*27f70*/  IMAD.MOV.U32 R13, RZ, RZ, R2 ;  /* 0x000000ffff0d7224 */ /* 0x000fe400078e0002 */
[----:B------:R-:W-:-:S07]  /*27f80*/  IMAD.MOV.U32 R0, RZ, RZ, R14 ;  /* 0x000000ffff007224 */ /* 0x000fce00078e000e */
[----:B------:R-:W-:Y:S05]  /*27f90*/  WARPSYNC.COLLECTIVE R15, `(.L_x_746) ;  /* 0x000000000f087348 */ /* 0x000fea0003c00000 */
[----:B------:R0:W1:Y:S02]  /*27fa0*/  SHFL.IDX P6, R14, R13, R12, R11 ;  /* 0x0000000c0d0e7389 */ /* 0x00006400000c000b */
[----:B01----:R-:W-:Y:S01]  /*27fb0*/  ENDCOLLECTIVE ;  /* 0x000000000000791b */ /* 0x003fe20003800000 */
.L_x_746:
[----:B------:R-:W-:Y:S05]  /*27fc0*/  BRA `(.L_x_747) ;  /* 0xffffff58003c7947 */ /* 0x000fea000383ffff */
.L_x_517:
[----:B------:R-:W-:Y:S01]  /*27fd0*/  BSSY B1, `(.L_x_748) ;  /* 0x0000008000017945 */ /* 0x000fe20003800000 */
[----:B----4-:R-:W-:Y:S01]  /*27fe0*/  IMAD.MOV.U32 R13, RZ, RZ, R3 ;  /* 0x000000ffff0d7224 */ /* 0x010fe200078e0003 */
[----:B------:R-:W-:Y:S01]  /*27ff0*/  MOV R12, 0x1 ;  /* 0x00000001000c7802 */ /* 0x000fe20000000f00 */
[----:B------:R-:W-:Y:S02]  /*28000*/  IMAD.MOV.U32 R11, RZ, RZ, 0x181f ;  /* 0x0000181fff0b7424 */ /* 0x000fe400078e00ff */
[----:B------:R-:W-:-:S07]  /*28010*/  IMAD.MOV.U32 R15, RZ, RZ, -0x1 ;  /* 0xffffffffff0f7424 */ /* 0x000fce00078e00ff */
[----:B0123--:R-:W-:Y:S05]  /*28020*/  WARPSYNC.COLLECTIVE R15, `(.L_x_749) ;  /* 0x000000000f087348 */ /* 0x00ffea0003c00000 */
[----:B---3--:R3:W4:Y:S02]  /*28030*/  SHFL.IDX P6, R14, R13, R12, R11 ;  /* 0x0000000c0d0e7389 */ /* 0x00872400000c000b */
[----:B01234-:R-:W-:Y:S01]  /*28040*/  ENDCOLLECTIVE ;  /* 0x000000000000791b */ /* 0x01ffe20003800000 */
.L_x_749:
[----:B------:R-:W-:Y:S05]  /*28050*/  BSYNC B1 ;  /* 0x0000000000017941 */ /* 0x000fea0003800000 */
.L_x_748:
[----:B------:R-:W-:Y:S01]  /*28060*/  MOV R13, R2 ;  /* 0x00000002000d7202 */ /* 0x000fe20000000f00 */
[----:B------:R-:W-:Y:S02]  /*28070*/  IMAD.MOV.U32 R12, RZ, RZ, 0x1 ;  /* 0x00000001ff0c7424 */ /* 0x000fe400078e00ff */
[----:B------:R-:W-:Y:S02]  /*28080*/  IMAD.MOV.U32 R11, RZ, RZ, 0x181f ;  /* 0x0000181fff0b7424 */ /* 0x000fe400078e00ff */
[----:B------:R-:W-:Y:S02]  /*28090*/  IMAD.MOV.U32 R15, RZ, RZ, -0x1 ;  /* 0xffffffffff0f7424 */ /* 0x000fe400078e00ff */
[----:B------:R-:W-:-:S07]  /*280a0*/  IMAD.MOV.U32 R0, RZ, RZ, R14 ;  /* 0x000000ffff007224 */ /* 0x000fce00078e000e */
[----:B------:R-:W-:Y:S05]  /*280b0*/  WARPSYNC.COLLECTIVE R15, `(.L_x_750) ;  /* 0x000000000f087348 */ /* 0x000fea0003c00000 */
[----:B------:R0:W1:Y:S02]  /*280c0*/  SHFL.IDX P6, R14, R13, R12, R11 ;  /* 0x0000000c0d0e7389 */ /* 0x00006400000c000b */
[----:B01----:R-:W-:Y:S01]  /*280d0*/  ENDCOLLECTIVE ;  /* 0x000000000000791b */ /* 0x003fe20003800000 */
.L_x_750:
[----:B------:R-:W-:Y:S05]  /*280e0*/  BRA `(.L_x_751) ;  /* 0xffffff58005c7947 */ /* 0x000fea000383ffff */
.L_x_520:
[----:B------:R-:W-:Y:S01]  /*280f0*/  BSSY B1, `(.L_x_752) ;  /* 0x0000008000017945 */ /* 0x000fe20003800000 */
[----:B----4-:R-:W-:Y:S01]  /*28100*/  MOV R13, R3 ;  /* 0x00000003000d7202 */ /* 0x010fe20000000f00 */
[----:B------:R-:W-:Y:S02]  /*28110*/  IMAD.MOV.U32 R12, RZ, RZ, 0x2 ;  /* 0x00000002ff0c7424 */ /* 0x000fe400078e00ff */
[----:B------:R-:W-:Y:S02]  /*28120*/  IMAD.MOV.U32 R11, RZ, RZ, 0x181f ;  /* 0x0000181fff0b7424 */ /* 0x000fe400078e00ff */
[----:B------:R-:W-:-:S07]  /*28130*/  IMAD.MOV.U32 R15, RZ, RZ, -0x1 ;  /* 0xffffffffff0f7424 */ /* 0x000fce00078e00ff */
[----:B0123--:R-:W-:Y:S05]  /*28140*/  WARPSYNC.COLLECTIVE R15, `(.L_x_753) ;  /* 0x000000000f087348 */ /* 0x00ffea0003c00000 */
[----:B---3--:R3:W4:Y:S02]  /*28150*/  SHFL.IDX P6, R14, R13, R12, R11 ;  /* 0x0000000c0d0e7389 */ /* 0x00872400000c000b */
[----:B01234-:R-:W-:Y:S01]  /*28160*/  ENDCOLLECTIVE ;  /* 0x000000000000791b */ /* 0x01ffe20003800000 */
.L_x_753:
[----:B------:R-:W-:Y:S05]  /*28170*/  BSYNC B1 ;  /* 0x0000000000017941 */ /* 0x000fea0003800000 */
.L_x_752:
[----:B------:R-:W-:Y:S01]  /*28180*/  IMAD.MOV.U32 R13, RZ, RZ, R2 ;  /* 0x000000ffff0d7224 */ /* 0x000fe200078e0002 */
[----:B------:R-:W-:Y:S01]  /*28190*/  MOV R15, 0xffffffff ;  /* 0xffffffff000f7802 */ /* 0x000fe20000000f00 */
[----:B------:R-:W-:Y:S01]  /*281a0*/  IMAD.MOV.U32 R12, RZ, RZ, 0x2 ;  /* 0x00000002ff0c7424 */ /* 0x000fe200078e00ff */
[----:B------:R-:W-:Y:S01]  /*281b0*/  MOV R0, R14 ;  /* 0x0000000e00007202 */ /* 0x000fe20000000f00 */
[----:B------:R-:W-:-:S07]  /*281c0*/  IMAD.MOV.U32 R11, RZ, RZ, 0x181f ;  /* 0x0000181fff0b7424 */ /* 0x000fce00078e00ff */
[----:B------:R-:W-:Y:S05]  /*281d0*/  WARPSYNC.COLLECTIVE R15, `(.L_x_754) ;  /* 0x000000000f087348 */ /* 0x000fea0003c00000 */
[----:B------:R0:W1:Y:S02]  /*281e0*/  SHFL.IDX P6, R14, R13, R12, R11 ;  /* 0x0000000c0d0e7389 */ /* 0x00006400000c000b */
[----:B01----:R-:W-:Y:S01]  /*281f0*/  ENDCOLLECTIVE ;  /* 0x000000000000791b */ /* 0x003fe20003800000 */
.L_x_754:
[----:B------:R-:W-:Y:S05]  /*28200*/  BRA `(.L_x_755) ;  /* 0xffffff58007c7947 */ /* 0x000fea000383ffff */
.L_x_523:
[----:B------:R-:W-:Y:S01]  /*28210*/  BSSY B1, `(.L_x_756) ;  /* 0x0000008000017945 */ /* 0x000fe20003800000 */
[----:B0-----:R-:W-:Y:S01]  /*28220*/  IMAD.MOV.U32 R13, RZ, RZ, R3 ;  /* 0x000000ffff0d7224 */ /* 0x001fe200078e0003 */
[----:B------:R-:W-:Y:S01]  /*28230*/  MOV R15, 0xffffffff ;  /* 0xffffffff000f7802 */ /* 0x000fe20000000f00 */
[----:B------:R-:W-:Y:S02]  /*28240*/  IMAD.MOV.U32 R12, RZ, RZ, 0x3 ;  /* 0x00000003ff0c7424 */ /* 0x000fe400078e00ff */
[----:B------:R-:W-:-:S07]  /*28250*/  IMAD.MOV.U32 R11, RZ, RZ, 0x181f ;  /* 0x0000181fff0b7424 */ /* 0x000fce00078e00ff */
[----:B-1234-:R-:W-:Y:S05]  /*28260*/  WARPSYNC.COLLECTIVE R15, `(.L_x_757) ;  /* 0x000000000f087348 */ /* 0x01efea0003c00000 */
[----:B----4-:R0:W4:Y:S02]  /*28270*/  SHFL.IDX P6, R14, R13, R12, R11 ;  /* 0x0000000c0d0e7389 */ /* 0x01012400000c000b */
[----:B01234-:R-:W-:Y:S01]  /*28280*/  ENDCOLLECTIVE ;  /* 0x000000000000791b */ /* 0x01ffe20003800000 */
.L_x_757:
[----:B------:R-:W-:Y:S05]  /*28290*/  BSYNC B1 ;  /* 0x0000000000017941 */ /* 0x000fea0003800000 */
.L_x_756:
[----:B------:R-:W-:Y:S01]  /*282a0*/  IMAD.MOV.U32 R13, RZ, RZ, R2 ;  /* 0x000000ffff0d7224 */ /* 0x000fe200078e0002 */
[----:B------:R-:W-:Y:S01]  /*282b0*/  MOV R11, 0x181f ;  /* 0x0000181f000b7802 */ /* 0x000fe20000000f00 */
[----:B------:R-:W-:Y:S02]  /*282c0*/  IMAD.MOV.U32 R12, RZ, RZ, 0x3 ;  /* 0x00000003ff0c7424 */ /* 0x000fe400078e00ff */
[----:B------:R-:W-:Y:S02]  /*282d0*/  IMAD.MOV.U32 R15, RZ, RZ, -0x1 ;  /* 0xffffffffff0f7424 */ /* 0x000fe400078e00ff */
[----:B------:R-:W-:-:S07]  /*282e0*/  IMAD.MOV.U32 R0, RZ, RZ, R14 ;  /* 0x000000ffff007224 */ /* 0x000fce00078e000e */
[----:B------:R-:W-:Y:S05]  /*282f0*/  WARPSYNC.COLLECTIVE R15, `(.L_x_758) ;  /* 0x000000000f087348 */ /* 0x000fea0003c00000 */
[----:B------:R0:W1:Y:S02]  /*28300*/  SHFL.IDX P6, R14, R13, R12, R11 ;  /* 0x0000000c0d0e7389 */ /* 0x00006400000c000b */
[----:B01----:R-:W-:Y:S01]  /*28310*/  ENDCOLLECTIVE ;  /* 0x000000000000791b */ /* 0x003fe20003800000 */
.L_x_758:
[----:B------:R-:W-:Y:S05]  /*28320*/  BRA `(.L_x_759) ;  /* 0xffffff58009c7947 */ /* 0x000fea000383ffff */
.L_x_540:
[----:B------:R-:W0:Y:S01]  /*28330*/  S2R R7, SR_TID.X ;  /* 0x0000000000077919 */ /* 0x000e220000002100 */
[----:B------:R-:W-:Y:S01]  /*28340*/  BSSY B1, `(.L_x_760) ;  /* 0x000000a000017945 */ /* 0x000fe20003800000 */
[----:B------:R-:W-:Y:S01]  /*28350*/  IMAD.MOV.U32 R12, RZ, RZ, RZ ;  /* 0x000000ffff0c7224 */ /* 0x000fe200078e00ff */
[----:B------:R-:W-:Y:S01]  /*28360*/  MOV R11, 0x1f ;  /* 0x0000001f000b7802 */ /* 0x000fe20000000f00 */
[----:B------:R-:W-:Y:S01]  /*28370*/  IMAD.MOV.U32 R15, RZ, RZ, -0x1 ;  /* 0xffffffffff0f7424 */ /* 0x000fe200078e00ff */
[----:B0-----:R-:W-:-:S04]  /*28380*/  SHF.R.U32.HI R7, RZ, 0x5, R7 ;  /* 0x00000005ff077819 */ /* 0x001fc80000011607 */
[----:B------:R-:W-:-:S05]  /*28390*/  LOP3.LUT R7, R7, 0x3, RZ, 0xc0, !PT ;  /* 0x0000000307077812 */ /* 0x000fca00078ec0ff */
[----:B------:R-:W-:-:S07]  /*283a0*/  IMAD.MOV.U32 R13, RZ, RZ, R7 ;  /* 0x000000ffff0d7224 */ /* 0x000fce00078e0007 */
[----:B------:R-:W-:Y:S05]  /*283b0*/  WARPSYNC.COLLECTIVE R15, `(.L_x_761) ;  /* 0x000000000f087348 */ /* 0x000fea0003c00000 */
[----:B------:R0:W1:Y:S02]  /*283c0*/  SHFL.IDX P6, R14, R13, R12, R11 ;  /* 0x0000000c0d0e7389 */ /* 0x00006400000c000b */
[----:B01----:R-:W-:Y:S01]  /*283d0*/  ENDCOLLECTIVE ;  /* 0x000000000000791b */ /* 0x003fe20003800000 */
.L_x_761:
[----:B------:R-:W-:Y:S05]  /*283e0*/  BSYNC B1 ;  /* 0x0000000000017941 */ /* 0x000fea0003800000 */
.L_x_760:
[----:B------:R-:W-:Y:S05]  /*283f0*/  BRA `(.L_x_762) ;  /* 0xffffff6c00d87947 */ /* 0x000fea000383ffff */
.L_x_542:
[----:B------:R-:W-:Y:S01]  /*28400*/  BSSY B1, `(.L_x_763) ;  /* 0x0000006000017945 */ /* 0x000fe20003800000 */
[----:B------:R-:W-:-:S07]  /*28410*/  IMAD.MOV.U32 R15, RZ, RZ, -0x1 ;  /* 0xffffffffff0f7424 */ /* 0x000fce00078e00ff */
[----:B0-----:R-:W-:Y:S05]  /*28420*/  WARPSYNC.COLLECTIVE R15, `(.L_x_764) ;  /* 0x000000000f0c7348 */ /* 0x001fea0003c00000 */
[----:B------:R-:W-:Y:S02]  /*28430*/  ELECT P6, UR62, PT ;  /* 0x00000000003e782f */ /* 0x000fe400038c0000 */
[----:B------:R-:W-:Y:S01]  /*28440*/  MOV R14, UR62 ;  /* 0x0000003e000e7c02 */ /* 0x000fe20008000f00 */
[----:B0-----:R-:W-:Y:S10]  /*28450*/  ENDCOLLECTIVE ;  /* 0x000000000000791b */ /* 0x001ff40003800000 */
.L_x_764:
[----:B------:R-:W-:Y:S05]  /*28460*/  BSYNC B1 ;  /* 0x0000000000017941 */ /* 0x000fea0003800000 */
.L_x_763:
[----:B------:R-:W-:Y:S05]  /*28470*/  BRA `(.L_x_541) ;  /* 0xffffff6c00d07947 */ /* 0x000fea000383ffff */
.L_x_544:
[----:B0-----:R-:W2:Y:S02]  /*28480*/  LDL R3, [R1+0x4] ;  /* 0x0000040001037983 */ /* 0x001ea40000100800 */
[----:B--2---:R0:W1:Y:S02]  /*28490*/  SYNCS.PHASECHK.TRANS64.TRYWAIT P0, [R3+URZ+0x38820], R2 ;  /* 0x03882002030075a7 */ /* 0x004064000800017f */
[----:B-1----:R-:W-:Y:S05]  /*284a0*/  @!P0 NANOSLEEP.SYNCS 0x989680 ;  /* 0x009896800000895d */ /* 0x002fea0003900000 */
[----:B------:R-:W1:Y:S02]  /*284b0*/  @!P0 SYNCS.PHASECHK.TRANS64 P0, [R3+URZ+0x38820], R2 ;  /* 0x03882002030085a7 */ /* 0x000e64000800007f */
[----:B-1----:R-:W-:Y:S05]  /*284c0*/  @!P0 BRA `(.L_x_544) ;  /* 0xfffffffc00ec8947 */ /* 0x002fea000383ffff */
[----:B------:R-:W-:Y:S05]  /*284d0*/  BRA `(.L_x_765) ;  /* 0xffffff6c00e07947 */ /* 0x000fea000383ffff */
.L_x_548:
[----:B0-----:R0:W1:Y:S02]  /*284e0*/  SYNCS.PHASECHK.TRANS64.TRYWAIT P0, [R5+URZ+0x388a0], R8 ;  /* 0x0388a008050075a7 */ /* 0x001064000800017f */
[----:B-1----:R-:W-:Y:S05]  /*284f0*/  @!P0 NANOSLEEP.SYNCS 0x989680 ;  /* 0x009896800000895d */ /* 0x002fea0003900000 */
[----:B------:R-:W1:Y:S02]  /*28500*/  @!P0 SYNCS.PHASECHK.TRANS64 P0, [R5+URZ+0x388a0], R8 ;  /* 0x0388a008050085a7 */ /* 0x000e64000800007f */
[----:B-1----:R-:W-:Y:S05]  /*28510*/  @!P0 BRA `(.L_x_548) ;  /* 0xfffffffc00f08947 */ /* 0x002fea000383ffff */
[----:B------:R-:W-:Y:S05]  /*28520*/  BRA `(.L_x_766) ;  /* 0xffffff7000087947 */ /* 0x000fea000383ffff */
.L_x_554:
[----:B-1----:R1:W2:Y:S02]  /*28530*/  SYNCS.PHASECHK.TRANS64.TRYWAIT P0, [R5+URZ+0x388c0], R8 ;  /* 0x0388c008050075a7 */ /* 0x0022a4000800017f */
[----:B--2---:R-:W-:Y:S05]  /*28540*/  @!P0 NANOSLEEP.SYNCS 0x989680 ;  /* 0x009896800000895d */ /* 0x004fea0003900000 */
[----:B------:R-:W2:Y:S02]  /*28550*/  @!P0 SYNCS.PHASECHK.TRANS64 P0, [R5+URZ+0x388c0], R8 ;  /* 0x0388c008050085a7 */ /* 0x000ea4000800007f */
[----:B--2---:R-:W-:Y:S05]  /*28560*/  @!P0 BRA `(.L_x_554) ;  /* 0xfffffffc00f08947 */ /* 0x004fea000383ffff */
[----:B------:R-:W-:Y:S05]  /*28570*/  BRA `(.L_x_767) ;  /* 0xffffff7000cc7947 */ /* 0x000fea000383ffff */
.L_x_562:
[----:B0-----:R0:W1:Y:S02]  /*28580*/  SYNCS.PHASECHK.TRANS64.TRYWAIT P1, [R6+URZ+0x388a0], R5 ;  /* 0x0388a005060075a7 */ /* 0x001064000802017f */
[----:B-1----:R-:W-:Y:S05]  /*28590*/  @!P1 NANOSLEEP.SYNCS 0x989680 ;  /* 0x009896800000995d */ /* 0x002fea0003900000 */
[----:B------:R-:W1:Y:S02]  /*285a0*/  @!P1 SYNCS.PHASECHK.TRANS64 P1, [R6+URZ+0x388a0], R5 ;  /* 0x0388a005060095a7 */ /* 0x000e64000802007f */
[----:B-1----:R-:W-:Y:S05]  /*285b0*/  @!P1 BRA `(.L_x_562) ;  /* 0xfffffffc00f09947 */ /* 0x002fea000383ffff */
[----:B------:R-:W-:Y:S05]  /*285c0*/  BRA `(.L_x_768) ;  /* 0xffffff7400e07947 */ /* 0x000fea000383ffff */
.L_x_568:
[----:B-1----:R1:W2:Y:S02]  /*285d0*/  SYNCS.PHASECHK.TRANS64.TRYWAIT P1, [R6+URZ+0x388c0], R5 ;  /* 0x0388c005060075a7 */ /* 0x0022a4000802017f */
[----:B--2---:R-:W-:Y:S05]  /*285e0*/  @!P1 NANOSLEEP.SYNCS 0x989680 ;  /* 0x009896800000995d */ /* 0x004fea0003900000 */
[----:B------:R-:W2:Y:S02]  /*285f0*/  @!P1 SYNCS.PHASECHK.TRANS64 P1, [R6+URZ+0x388c0], R5 ;  /* 0x0388c005060095a7 */ /* 0x000ea4000802007f */
[----:B--2---:R-:W-:Y:S05]  /*28600*/  @!P1 BRA `(.L_x_568) ;  /* 0xfffffffc00f09947 */ /* 0x004fea000383ffff */
[----:B------:R-:W-:Y:S05]  /*28610*/  BRA `(.L_x_769) ;  /* 0xffffff7800a07947 */ /* 0x000fea000383ffff */
.L_x_584:
[----:B------:R-:W0:Y:S01]  /*28620*/  S2R R4, SR_TID.X ;  /* 0x0000000000047919 */ /* 0x000e220000002100 */
[----:B------:R-:W-:Y:S01]  /*28630*/  BSSY B0, `(.L_x_770) ;  /* 0x000000a000007945 */ /* 0x000fe20003800000 */
[----:B------:R-:W-:Y:S01]  /*28640*/  MOV R12, RZ ;  /* 0x000000ff000c7202 */ /* 0x000fe20000000f00 */
[----:B------:R-:W-:Y:S02]  /*28650*/  IMAD.MOV.U32 R11, RZ, RZ, 0x1f ;  /* 0x0000001fff0b7424 */ /* 0x000fe400078e00ff */
[----:B------:R-:W-:Y:S01]  /*28660*/  IMAD.MOV.U32 R15, RZ, RZ, -0x1 ;  /* 0xffffffffff0f7424 */ /* 0x000fe200078e00ff */
[----:B0-----:R-:W-:-:S04]  /*28670*/  SHF.R.U32.HI R4, RZ, 0x5, R4 ;  /* 0x00000005ff047819 */ /* 0x001fc80000011604 */
[----:B------:R-:W-:-:S05]  /*28680*/  LOP3.LUT R4, R4, 0x3, RZ, 0xc0, !PT ;  /* 0x0000000304047812 */ /* 0x000fca00078ec0ff */
[----:B------:R-:W-:-:S07]  /*28690*/  IMAD.MOV.U32 R13, RZ, RZ, R4 ;  /* 0x000000ffff0d7224 */ /* 0x000fce00078e0004 */
[----:B-1----:R-:W-:Y:S05]  /*286a0*/  WARPSYNC.COLLECTIVE R15, `(.L_x_771) ;  /* 0x000000000f087348 */ /* 0x002fea0003c00000 */
[----:B------:R0:W2:Y:S02]  /*286b0*/  SHFL.IDX P6, R14, R13, R12, R11 ;  /* 0x0000000c0d0e7389 */ /* 0x0000a400000c000b */
[----:B012---:R-:W-:Y:S01]  /*286c0*/  ENDCOLLECTIVE ;  /* 0x000000000000791b */ /* 0x007fe20003800000 */
.L_x_771:
[----:B------:R-:W-:Y:S05]  /*286d0*/  BSYNC B0 ;  /* 0x0000000000007941 */ /* 0x000fea0003800000 */
.L_x_770:
[----:B------:R-:W-:Y:S05]  /*286e0*/  BRA `(.L_x_772) ;  /* 0xffffff8400807947 */ /* 0x000fea000383ffff */
.L_x_586:
[----:B------:R-:W-:Y:S01]  /*286f0*/  BSSY B0, `(.L_x_773) ;  /* 0x0000006000007945 */ /* 0x000fe20003800000 */
[----:B------:R-:W-:-:S07]  /*28700*/  IMAD.MOV.U32 R15, RZ, RZ, -0x1 ;  /* 0xffffffffff0f7424 */ /* 0x000fce00078e00ff */
[----:B01----:R-:W-:Y:S05]  /*28710*/  WARPSYNC.COLLECTIVE R15, `(.L_x_774) ;  /* 0x000000000f0c7348 */ /* 0x003fea0003c00000 */
[----:B------:R-:W-:Y:S02]  /*28720*/  ELECT P6, UR62, PT ;  /* 0x00000000003e782f */ /* 0x000fe400038c0000 */
[----:B------:R-:W-:Y:S01]  /*28730*/  MOV R14, UR62 ;  /* 0x0000003e000e7c02 */ /* 0x000fe20008000f00 */
[----:B01----:R-:W-:Y:S10]  /*28740*/  ENDCOLLECTIVE ;  /* 0x000000000000791b */ /* 0x003ff40003800000 */
.L_x_774:
[----:B------:R-:W-:Y:S05]  /*28750*/  BSYNC B0 ;  /* 0x0000000000007941 */ /* 0x000fea0003800000 */
.L_x_773:
[----:B------:R-:W-:Y:S05]  /*28760*/  BRA `(.L_x_775) ;  /* 0xffffff84008c7947 */ /* 0x000fea000383ffff */
.L_x_588:
[----:B0-----:R0:W1:Y:S02]  /*28770*/  SYNCS.PHASECHK.TRANS64.TRYWAIT P0, [R0+URZ+0x38880], R3 ;  /* 0x03888003000075a7 */ /* 0x001064000800017f */
[----:B-1----:R-:W-:Y:S05]  /*28780*/  @!P0 NANOSLEEP.SYNCS 0x989680 ;  /* 0x009896800000895d */ /* 0x002fea0003900000 */
[----:B------:R-:W1:Y:S02]  /*28790*/  @!P0 SYNCS.PHASECHK.TRANS64 P0, [R0+URZ+0x38880], R3 ;  /* 0x03888003000085a7 */ /* 0x000e64000800007f */
[----:B-1----:R-:W-:Y:S05]  /*287a0*/  @!P0 BRA `(.L_x_588) ;  /* 0xfffffffc00f08947 */ /* 0x002fea000383ffff */
[----:B------:R-:W-:Y:S05]  /*287b0*/  BRA `(.L_x_776) ;  /* 0xffffff8800047947 */ /* 0x000fea000383ffff */
.L_x_590:
[----:B-1----:R1:W2:Y:S02]  /*287c0*/  SYNCS.PHASECHK.TRANS64.TRYWAIT P0, [R0+URZ+0x38840], R3 ;  /* 0x03884003000075a7 */ /* 0x0022a4000800017f */
[----:B--2---:R-:W-:Y:S05]  /*287d0*/  @!P0 NANOSLEEP.SYNCS 0x989680 ;  /* 0x009896800000895d */ /* 0x004fea0003900000 */
[----:B------:R-:W2:Y:S02]  /*287e0*/  @!P0 SYNCS.PHASECHK.TRANS64 P0, [R0+URZ+0x38840], R3 ;  /* 0x03884003000085a7 */ /* 0x000ea4000800007f */
[----:B--2---:R-:W-:Y:S05]  /*287f0*/  @!P0 BRA `(.L_x_590) ;  /* 0xfffffffc00f08947 */ /* 0x004fea000383ffff */
[----:B------:R-:W-:Y:S05]  /*28800*/  BRA `(.L_x_777) ;  /* 0xffffff8800787947 */ /* 0x000fea000383ffff */
.L_x_594:
[----:B------:R-:W2:Y:S01]  /*28810*/  LDL.LU R11, [R1+0x6c] ;  /* 0x00006c00010b7983 */ /* 0x000ea20000300800 */
[----:B------:R-:W-:Y:S01]  /*28820*/  MOV R13, R3 ;  /* 0x00000003000d7202 */ /* 0x000fe20000000f00 */
[----:B------:R-:W-:Y:S01]  /*28830*/  IMAD.MOV.U32 R12, RZ, RZ, RZ ;  /* 0x000000ffff0c7224 */ /* 0x000fe200078e00ff */
[----:B------:R-:W-:Y:S01]  /*28840*/  LOP3.LUT R8, R8, 0x7f, RZ, 0xc0, !PT ;  /* 0x0000007f08087812 */ /* 0x000fe200078ec0ff */
[----:B------:R-:W-:-:S03]  /*28850*/  IMAD.MOV.U32 R15, RZ, RZ, -0x1 ;  /* 0xffffffffff0f7424 */ /* 0x000fc600078e00ff */
[----:B------:R-:W-:-:S05]  /*28860*/  SHF.R.U32.HI R5, RZ, 0x3, R8 ;  /* 0x00000003ff057819 */ /* 0x000fca0000011608 */
[----:B------:R-:W-:-:S04]  /*28870*/  IMAD.IADD R0, R5, 0x1, R17 ;  /* 0x0000000105007824 */ /* 0x000fc800078e0211 */
[----:B------:R-:W-:Y:S02]  /*28880*/  VIADD R5, R0, 0x10 ;  /* 0x0000001000057836 */ /* 0x000fe40000000000 */
[----:B--2---:R-:W-:Y:S02]  /*28890*/  IMAD R2, R11, R7, RZ ;  /* 0x000000070b027224 */ /* 0x004fe400078e02ff */
[----:B------:R-:W-:-:S03]  /*288a0*/  IMAD.MOV.U32 R11, RZ, RZ, 0x181f ;  /* 0x0000181fff0b7424 */ /* 0x000fc600078e00ff */
[----:B------:R-:W-:-:S13]  /*288b0*/  ISETP.GE.AND P2, PT, R0, R2, PT ;  /* 0x000000020000720c */ /* 0x000fda0003f46270 */
[----:B0----5:R-:W-:Y:S05]  /*288c0*/  WARPSYNC.COLLECTIVE R15, `(.L_x_778) ;  /* 0x000000000f087348 */ /* 0x021fea0003c00000 */
[----:B------:R1:W2:Y:S02]  /*288d0*/  SHFL.IDX P6, R14, R13, R12, R11 ;  /* 0x0000000c0d0e7389 */ /* 0x0002a400000c000b */
[----:B012--5:R-:W-:Y:S01]  /*288e0*/  ENDCOLLECTIVE ;  /* 0x000000000000791b */ /* 0x027fe20003800000 */
.L_x_778:
[----:B------:R-:W-:Y:S01]  /*288f0*/  IMAD.MOV.U32 R13, RZ, RZ, R4 ;  /* 0x000000ffff0d7224 */ /* 0x000fe200078e0004 */
[----:B------:R-:W-:-:S07]  /*28900*/  MOV R6, R14 ;  /* 0x0000000e00067202 */ /* 0x000fce0000000f00 */
[----:B------:R-:W-:Y:S05]  /*28910*/  WARPSYNC.COLLECTIVE R15, `(.L_x_779) ;  /* 0x000000000f087348 */ /* 0x000fea0003c00000 */
[----:B------:R0:W1:Y:S02]  /*28920*/  SHFL.IDX P6, R14, R13, R12, R11 ;  /* 0x0000000c0d0e7389 */ /* 0x00006400000c000b */
[----:B01----:R-:W-:Y:S01]  /*28930*/  ENDCOLLECTIVE ;  /* 0x000000000000791b */ /* 0x003fe20003800000 */
.L_x_779:
[----:B------:R-:W-:Y:S02]  /*28940*/  IMAD.MOV.U32 R13, RZ, RZ, R3 ;  /* 0x000000ffff0d7224 */ /* 0x000fe400078e0003 */
[----:B------:R-:W-:Y:S02]  /*28950*/  IMAD.MOV.U32 R12, RZ, RZ, 0x1 ;  /* 0x00000001ff0c7424 */ /* 0x000fe400078e00ff */
[----:B------:R-:W-:-:S07]  /*28960*/  IMAD.MOV.U32 R7, RZ, RZ, R14 ;  /* 0x000000ffff077224 */ /* 0x000fce00078e000e */
[----:B------:R-:W-:Y:S05]  /*28970*/  WARPSYNC.COLLECTIVE R15, `(.L_x_780) ;  /* 0x000000000f087348 */ /* 0x000fea0003c00000 */
[----:B------:R0:W1:Y:S02]  /*28980*/  SHFL.IDX P6, R14, R13, R12, R11 ;  /* 0x0000000c0d0e7389 */ /* 0x00006400000c000b */
[----:B01----:R-:W-:Y:S01]  /*28990*/  ENDCOLLECTIVE ;  /* 0x000000000000791b */ /* 0x003fe20003800000 */
.L_x_780:
[----:B------:R-:W-:-:S04]  /*289a0*/  @!P2 IADD3 R7, P3, R10, R7, RZ ;  /* 0x000000070a07a210 */ /* 0x000fc80007f7e0ff */
[----:B------:R-:W-:-:S04]  /*289b0*/  @!P2 IADD3.X R6, RZ, R6, RZ, P3, !PT ;  /* 0x00000006ff06a210 */ /* 0x000fc80001ffe4ff */
[----:B------:R-:W-:Y:S01]  /*289c0*/  @!P2 LOP3.LUT R7, R7, R6, RZ, 0x3c, !PT ;  /* 0x000000060707a212 */ /* 0x000fe200078e3cff */
[----:B------:R-:W-:-:S03]  /*289d0*/  IMAD.MOV.U32 R13, RZ, RZ, R4 ;  /* 0x000000ffff0d7224 */ /* 0x000fc600078e0004 */
[----:B------:R-:W-:-:S04]  /*289e0*/  @!P2 LOP3.LUT R6, R7, R6, RZ, 0x3c, !PT ;  /* 0x000000060706a212 */ /* 0x000fc800078e3cff */
[----:B------:R-:W-:Y:S02]  /*289f0*/  @!P2 LOP3.LUT R7, R7, R6, RZ, 0x3c, !PT ;  /* 0x000000060707a212 */ /* 0x000fe400078e3cff */
[----:B------:R-:W-:-:S03]  /*28a00*/  MOV R8, R14 ;  /* 0x0000000e00087202 */ /* 0x000fc60000000f00 */
[----:B------:R-:W-:Y:S01]  /*28a10*/  @!PT LDS RZ, [RZ] ;  /* 0x00000000fffff984 */ /* 0x000fe20000000800 */
[----:B------:R-:W-:Y:S01]  /*28a20*/  @!PT LDS RZ, [RZ] ;  /* 0x00000000fffff984 */ /* 0x000fe20000000800 */
[----:B------:R-:W-:Y:S01]  /*28a30*/  @!PT LDS RZ, [RZ] ;  /* 0x00000000fffff984 */ /* 0x000fe20000000800 */
[----:B------:R0:W-:Y:S04]  /*28a40*/  @!P2 LDGSTS.E.BYPASS.LTC128B.128 [R9+0x20400], desc[UR42][R6.64], !P0 ;  /* 0x204000000609afae */ /* 0x0001e8000c101d6a */
[----:B0-----:R-:W-:Y:S05]  /*28a50*/  WARPSYNC.COLLECTIVE R15, `(.L_x_781) ;  /* 0x000000000f087348 */ /* 0x001fea0003c00000 */
[----:B------:R1:W2:Y:S02]  /*28a60*/  SHFL.IDX P6, R14, R13, R12, R11 ;  /* 0x0000000c0d0e7389 */ /* 0x0002a400000c000b */
[----:B012---:R-:W-:Y:S01]  /*28a70*/  ENDCOLLECTIVE ;  /* 0x000000000000791b */ /* 0x007fe20003800000 */
.L_x_781:
[----:B------:R-:W-:Y:S01]  /*28a80*/  @!PT LDS RZ, [RZ] ;  /* 0x00000000fffff984 */ /* 0x000fe20000000800 */
[----:B------:R-:W-:Y:S01]  /*28a90*/  @!PT LDS RZ, [RZ] ;  /* 0x00000000fffff984 */ /* 0x000fe20000000800 */
[----:B------:R-:W-:Y:S01]  /*28aa0*/  @!PT LDS RZ, [RZ] ;  /* 0x00000000fffff984 */ /* 0x000fe20000000800 */
        /* <DEDUP_REMOVED lines=8> */
.L_x_782:
[----:B------:R-:W-:Y:S02]  /*28b30*/  @!P2 IADD3 R7, P3, R10, R5, RZ ;  /* 0x000000050a07a210 */ /* 0x000fe40007f7e0ff */
[----:B------:R-:W-:-:S03]  /*28b40*/  IADD3 R5, R0, 0x20, RZ ;  /* 0x0000002000057810 */ /* 0x000fc60007ffe0ff */
[----:B------:R-:W-:-:S05]  /*28b50*/  @!P2 IMAD.X R6, RZ, RZ, R8, P3 ;  /* 0x000000ffff06a224 */ /* 0x000fca00018e0608 */
[----:B------:R-:W-:Y:S02]  /*28b60*/  @!P2 LOP3.LUT R7, R7, R6, RZ, 0x3c, !PT ;  /* 0x000000060707a212 */ /* 0x000fe400078e3cff */
[----:B------:R-:W-:Y:S02]  /*28b70*/  MOV R13, R4 ;  /* 0x00000004000d7202 */ /* 0x000fe40000000f00 */
        /* <DEDUP_REMOVED lines=12> */
.L_x_783:
[----:B------:R-:W-:Y:S02]  /*28c40*/  IMAD.MOV.U32 R13, RZ, RZ, R3 ;  /* 0x000000ffff0d7224 */ /* 0x000fe400078e0003 */
[----:B------:R-:W-:Y:S02]  /*28c50*/  IMAD.MOV.U32 R12, RZ, RZ, 0x3 ;  /* 0x00000003ff0c7424 */ /* 0x000fe400078e00ff */
[----:B------:R-:W-:-:S07]  /*28c60*/  IMAD.MOV.U32 R5, RZ, RZ, R14 ;  /* 0x000000ffff057224 */ /* 0x000fce00078e000e */
[----:B------:R-:W-:Y:S05]  /*28c70*/  WARPSYNC.COLLECTIVE R15, `(.L_x_784) ;  /* 0x000000000f087348 */ /* 0x000fea0003c00000 */
[----:B------:R0:W1:Y:S02]  /*28c80*/  SHFL.IDX P6, R14, R13, R12, R11 ;  /* 0x0000000c0d0e7389 */ /* 0x00006400000c000b */
[----:B01----:R-:W-:Y:S01]  /*28c90*/  ENDCOLLECTIVE ;  /* 0x000000000000791b */ /* 0x003fe20003800000 */
.L_x_784:
[----:B------:R-:W-:-:S05]  /*28ca0*/  @!P2 IADD3 R5, P3, R10, R5, RZ ;  /* 0x000000050a05a210 */ /* 0x000fca0007f7e0ff */
[----:B------:R-:W-:-:S04]  /*28cb0*/  @!P2 IMAD.X R6, RZ, RZ, R6, P3 ;  /* 0x000000ffff06a224 */ /* 0x000fc800018e0606 */
[----:B------:R-:W-:Y:S01]  /*28cc0*/  @!P2 IMAD.MOV.U32 R7, RZ, RZ, R6 ;  /* 0x000000ffff07a224 */ /* 0x000fe200078e0006 */
[----:B------:R-:W-:Y:S01]  /*28cd0*/  @!P2 MOV R6, R5 ;  /* 0x000000050006a202 */ /* 0x000fe20000000f00 */
[----:B------:R-:W-:Y:S02]  /*28ce0*/  IMAD.MOV.U32 R13, RZ, RZ, R4 ;  /* 0x000000ffff0d7224 */ /* 0x000fe400078e0004 */
[----:B------:R-:W-:Y:S02]  /*28cf0*/  VIADD R5, R0, 0x30 ;  /* 0x0000003000057836 */ /* 0x000fe40000000000 */
[----:B------:R-:W-:Y:S01]  /*28d00*/  @!PT LDS RZ, [RZ] ;  /* 0x00000000fffff984 */ /* 0x000fe20000000800 */
[----:B------:R-:W-:Y:S01]  /*28d10*/  @!PT LDS RZ, [RZ] ;  /* 0x00000000fffff984 */ /* 0x000fe20000000800 */
[----:B------:R-:W-:Y:S01]  /*28d20*/  @!PT LDS RZ, [RZ] ;  /* 0x00000000fffff984 */ /* 0x000fe20000000800 */
[----:B------:R-:W-:Y:S04]  /*28d30*/  @!P2 LDGSTS.E.BYPASS.LTC128B.128 [R9+0x21400], desc[UR42][R6.64], !P0 ;  /* 0x214000000609afae */ /* 0x000fe8000c101d6a */
[----:B------:R0:W-:Y:S01]  /*28d40*/  @!P2 LDGSTS.E.BYPASS.LTC128B.128 [R9+0x25400], desc[UR42][R6.64+0x80], !P1 ;  /* 0x254000800609afae */ /* 0x0001e2000c901d6a */
[----:B------:R-:W-:-:S02]  /*28d50*/  ISETP.GE.AND P2, PT, R5, R2, PT ;  /* 0x000000020500720c */ /* 0x000fc40003f46270 */
[----:B0-----:R-:W-:-:S11]  /*28d60*/  MOV R6, R14 ;  /* 0x0000000e00067202 */ /* 0x001fd60000000f00 */
[----:B------:R-:W-:Y:S05]  /*28d70*/  WARPSYNC.COLLECTIVE R15, `(.L_x_785) ;  /* 0x000000000f087348 */ /* 0x000fea0003c00000 */
[----:B------:R0:W1:Y:S02]  /*28d80*/  SHFL.IDX P6, R14, R13, R12, R11 ;  /* 0x0000000c0d0e7389 */ /* 0x00006400000c000b */
[----:B01----:R-:W-:Y:S01]  /*28d90*/  ENDCOLLECTIVE ;  /* 0x000000000000791b */ /* 0x003fe20003800000 */
.L_x_785:
[----:B------:R-:W-:Y:S01]  /*28da0*/  IMAD.MOV.U32 R13, RZ, RZ, R3 ;  /* 0x000000ffff0d7224 */ /* 0x000fe200078e0003 */
[----:B------:R-:W-:Y:S01]  /*28db0*/  MOV R12, 0x4 ;  /* 0x00000004000c7802 */ /* 0x000fe20000000f00 */
[----:B------:R-:W-:-:S07]  /*28dc0*/  IMAD.MOV.U32 R5, RZ, RZ, R14 ;  /* 0x000000ffff057224 */ /* 0x000fce00078e000e */
[----:B------:R-:W-:Y:S05]  /*28dd0*/  WARPSYNC.COLLECTIVE R15, `(.L_x_786) ;  /* 0x000000000f087348 */ /* 0x000fea0003c00000 */
[----:B------:R0:W1:Y:S02]  /*28de0*/  SHFL.IDX P6, R14, R13, R12, R11 ;  /* 0x0000000c0d0e7389 */ /* 0x00006400000c000b */
[----:B01----:R-:W-:Y:S01]  /*28df0*/  ENDCOLLECTIVE ;  /* 0x000000000000791b */ /* 0x003fe20003800000 */
.L_x_786:
[----:B------:R-:W-:-:S05]  /*28e00*/  @!P2 IADD3 R5, P3, R10, R5, RZ ;  /* 0x000000050a05a210 */ /* 0x000fca0007f7e0ff */
[----:B------:R-:W-:-:S05]  /*28e10*/  @!P2 IMAD.X R6, RZ, RZ, R6, P3 ;  /* 0x000000ffff06a224 */ /* 0x000fca00018e0606 */
[----:B------:R-:W-:Y:S01]  /*28e20*/  @!P2 MOV R7, R6 ;  /* 0x000000060007a202 */ /* 0x000fe20000000f00 */
[----:B------:R-:W-:Y:S02]  /*28e30*/  @!P2 IMAD.MOV.U32 R6, RZ, RZ, R5 ;  /* 0x000000ffff06a224 */ /* 0x000fe400078e0005 */
[----:B------:R-:W-:Y:S02]  /*28e40*/  IMAD.MOV.U32 R13, RZ, RZ, R4 ;  /* 0x000000ffff0d7224 */ /* 0x000fe400078e0004 */
[----:B------:R-:W-:Y:S01]  /*28e50*/  VIADD R5, R0, 0x40 ;  /* 0x0000004000057836 */ /* 0x000fe20000000000 */
        /* <DEDUP_REMOVED lines=10> */
.L_x_787:
[----:B------:R-:W-:Y:S01]  /*28f00*/  MOV R13, R3 ;  /* 0x00000003000d7202 */ /* 0x000fe20000000f00 */
[----:B------:R-:W-:Y:S02]  /*28f10*/  IMAD.MOV.U32 R12, RZ, RZ, 0x5 ;  /* 0x00000005ff0c7424 */ /* 0x000fe400078e00ff */
[----:B------:R-:W-:-:S07]  /*28f20*/  IMAD.MOV.U32 R5, RZ, RZ, R14 ;  /* 0x000000ffff057224 */ /* 0x000fce00078e000e */
[----:B------:R-:W-:Y:S05]  /*28f30*/  WARPSYNC.COLLECTIVE R15, `(.L_x_788) ;  /* 0x000000000f087348 */ /* 0x000fea0003c00000 */
[----:B------:R0:W1:Y:S02]  /*28f40*/  SHFL.IDX P6, R14, R13, R12, R11 ;  /* 0x0000000c0d0e7389 */ /* 0x00006400000c000b */
[----:B01----:R-:W-:Y:S01]  /*28f50*/  ENDCOLLECTIVE ;  /* 0x000000000000791b */ /* 0x003fe20003800000 */
.L_x_788:
[----:B------:R-:W-:-:S04]  /*28f60*/  @!P2 IADD3 R5, P3, R10, R5, RZ ;  /* 0x000000050a05a210 */ /* 0x000fc80007f7e0ff */
[----:B------:R-:W-:-:S05]  /*28f70*/  @!P2 IADD3.X R6, RZ, R6, RZ, P3, !PT ;  /* 0x00000006ff06a210 */ /* 0x000fca0001ffe4ff */
[----:B------:R-:W-:Y:S02]  /*28f80*/  @!P2 IMAD.MOV.U32 R7, RZ, RZ, R6 ;  /* 0x000000ffff07a224 */ /* 0x000fe400078e0006 */
        /* <DEDUP_REMOVED lines=13> */
.L_x_789:
[----:B------:R-:W-:Y:S01]  /*29060*/  MOV R13, R3 ;  /* 0x00000003000d7202 */ /* 0x000fe20000000f00 */
[----:B------:R-:W-:Y:S01]  /*29070*/  IMAD.MOV.U32 R12, RZ, RZ, 0x6 ;  /* 0x00000006ff0c7424 */ /* 0x000fe200078e00ff */
[----:B------:R-:W-:-:S07]  /*29080*/  MOV R5, R14 ;  /* 0x0000000e00057202 */ /* 0x000fce0000000f00 */
[----:B------:R-:W-:Y:S05]  /*29090*/  WARPSYNC.COLLECTIVE R15, `(.L_x_790) ;  /* 0x000000000f087348 */ /* 0x000fea0003c00000 */
[----:B------:R0:W1:Y:S02]  /*290a0*/  SHFL.IDX P6, R14, R13, R12, R11 ;  /* 0x0000000c0d0e7389 */ /* 0x00006400000c000b */
[----:B01----:R-:W-:Y:S01]  /*290b0*/  ENDCOLLECTIVE ;  /* 0x000000000000791b */ /* 0x003fe20003800000 */
.L_x_790:
[----:B------:R-:W-:-:S05]  /*290c0*/  @!P2 IADD3 R5, P3, R10, R5, RZ ;  /* 0x000000050a05a210 */ /* 0x000fca0007f7e0ff */
[----:B------:R-:W-:-:S04]  /*290d0*/  @!P2 IMAD.X R6, RZ, RZ, R6, P3 ;  /* 0x000000ffff06a224 */ /* 0x000fc800018e0606 */
[----:B------:R-:W-:Y:S02]  /*290e0*/  @!P2 IMAD.MOV.U32 R7, RZ, RZ, R6 ;  /* 0x000000ffff07a224 */ /* 0x000fe400078e0006 */
[----:B------:R-:W-:Y:S02]  /*290f0*/  @!P2 IMAD.MOV.U32 R6, RZ, RZ, R5 ;  /* 0x000000ffff06a224 */ /* 0x000fe400078e0005 */
[----:B------:R-:W-:-:S03]  /*29100*/  IMAD.MOV.U32 R13, RZ, RZ, R4 ;  /* 0x000000ffff0d7224 */ /* 0x000fc600078e0004 */
[----:B------:R-:W-:Y:S01]  /*29110*/  @!PT LDS RZ, [RZ] ;  /* 0x00000000fffff984 */ /* 0x000fe20000000800 */
[----:B------:R-:W-:Y:S01]  /*29120*/  @!PT LDS RZ, [RZ] ;  /* 0x00000000fffff984 */ /* 0x000fe20000000800 */
[----:B------:R-:W-:Y:S01]  /*29130*/  @!PT LDS RZ, [RZ] ;  /* 0x00000000fffff984 */ /* 0x000fe20000000800 */
[----:B------:R-:W-:Y:S04]  /*29140*/  @!P2 LDGSTS.E.BYPASS.LTC128B.128 [R9+0x22c00], desc[UR42][R6.64], !P0 ;  /* 0x22c000000609afae */ /* 0x000fe8000c101d6a */
[----:B------:R0:W-:Y:S02]  /*29150*/  @!P2 LDGSTS.E.BYPASS.LTC128B.128 [R9+0x26c00], desc[UR42][R6.64+0x80], !P1 ;  /* 0x26c000800609afae */ /* 0x0001e4000c901d6a */
[----:B0-----:R-:W-:-:S07]  /*29160*/  IMAD.MOV.U32 R6, RZ, RZ, R14 ;  /* 0x000000ffff067224 */ /* 0x001fce00078e000e */
[----:B------:R-:W-:Y:S05]  /*29170*/  WARPSYNC.COLLECTIVE R15, `(.L_x_791) ;  /* 0x000000000f087348 */ /* 0x000fea0003c00000 */
[----:B------:R0:W1:Y:S02]  /*29180*/  SHFL.IDX P6, R14, R13, R12, R11 ;  /* 0x0000000c0d0e7389 */ /* 0x00006400000c000b */
[----:B01----:R-:W-:Y:S01]  /*29190*/  ENDCOLLECTIVE ;  /* 0x000000000000791b */ /* 0x003fe20003800000 */
.L_x_791:
[----:B------:R-:W-:-:S05]  /*291a0*/  VIADD R7, R0, 0x60 ;  /* 0x0000006000077836 */ /* 0x000fca0000000000 */
[----:B------:R-:W-:Y:S01]  /*291b0*/  ISETP.GE.AND P2, PT, R7, R2, PT ;  /* 0x000000020700720c */ /* 0x000fe20003f46270 */
[----:B------:R-:W-:Y:S02]  /*291c0*/  IMAD.MOV.U32 R13, RZ, RZ, R3 ;  /* 0x000000ffff0d7224 */ /* 0x000fe400078e0003 */
[----:B------:R-:W-:Y:S01]  /*291d0*/  IMAD.MOV.U32 R12, RZ, RZ, 0x7 ;  /* 0x00000007ff0c7424 */ /* 0x000fe200078e00ff */
[----:B------:R-:W-:-:S09]  /*291e0*/  MOV R5, R14 ;  /* 0x0000000e00057202 */ /* 0x000fd20000000f00 */
[----:B------:R-:W-:Y:S05]  /*291f0*/  WARPSYNC.COLLECTIVE R15, `(.L_x_792) ;  /* 0x000000000f087348 */ /* 0x000fea0003c00000 */
[----:B------:R0:W1:Y:S02]  /*29200*/  SHFL.IDX P6, R14, R13, R12, R11 ;  /* 0x0000000c0d0e7389 */ /* 0x00006400000c000b */
[----:B01----:R-:W-:Y:S01]  /*29210*/  ENDCOLLECTIVE ;  /* 0x000000000000791b */ /* 0x003fe20003800000 */
.L_x_792:
[----:B------:R-:W-:-:S05]  /*29220*/  @!P2 IADD3 R5, P3, R10, R5, RZ ;  /* 0x000000050a05a210 */ /* 0x000fca0007f7e0ff */
[----:B------:R-:W-:-:S04]  /*29230*/  @!P2 IMAD.X R6, RZ, RZ, R6, P3 ;  /* 0x000000ffff06a224 */ /* 0x000fc800018e0606 */
[----:B------:R-:W-:Y:S01]  /*29240*/  @!P2 IMAD.MOV.U32 R7, RZ, RZ, R6 ;  /* 0x000000ffff07a224 */ /* 0x000fe200078e0006 */
[----:B------:R-:W-:Y:S02]  /*29250*/  @!P2 MOV R6, R5 ;  /* 0x000000050006a202 */ /* 0x000fe40000000f00 */
[----:B------:R-:W-:-:S03]  /*29260*/  MOV R13, R4 ;  /* 0x00000004000d7202 */ /* 0x000fc60000000f00 */
        /* <DEDUP_REMOVED lines=9> */
.L_x_793:
[----:B------:R-:W-:Y:S01]  /*29300*/  IMAD.MOV.U32 R3, RZ, RZ, R14 ;  /* 0x000000ffff037224 */ /* 0x000fe200078e000e */
[----:B------:R-:W-:Y:S06]  /*29310*/  BRA `(.L_x_794) ;  /* 0xffffff8c00107947 */ /* 0x000fec000383ffff */
.L_x_599:
[----:B---3--:R-:W3:Y:S02]  /*29320*/  LDL R2, [R1+0x4] ;  /* 0x0000040001027983 */ /* 0x008ee40000100800 */
[----:B---3--:R3:W4:Y:S02]  /*29330*/  SYNCS.PHASECHK.TRANS64.TRYWAIT P0, [R2+URZ+0x38820], R0 ;  /* 0x03882000020075a7 */ /* 0x008724000800017f */
[----:B----4-:R-:W-:Y:S05]  /*29340*/  @!P0 NANOSLEEP.SYNCS 0x989680 ;  /* 0x009896800000895d */ /* 0x010fea0003900000 */
[----:B------:R-:W4:Y:S02]  /*29350*/  @!P0 SYNCS.PHASECHK.TRANS64 P0, [R2+URZ+0x38820], R0 ;  /* 0x03882000020085a7 */ /* 0x000f24000800007f */
[----:B----4-:R-:W-:Y:S05]  /*29360*/  @!P0 BRA `(.L_x_599) ;  /* 0xfffffffc00ec8947 */ /* 0x010fea000383ffff */
[----:B------:R-:W-:Y:S05]  /*29370*/  BRA `(.L_x_795) ;  /* 0xffffff8c00807947 */ /* 0x000fea000383ffff */
.L_x_605:
[----:B--2---:R2:W4:Y:S02]  /*29380*/  SYNCS.PHASECHK.TRANS64.TRYWAIT P0, [R6+URZ+0x38880], R5 ;  /* 0x03888005060075a7 */ /* 0x004524000800017f */
[----:B----4-:R-:W-:Y:S05]  /*29390*/  @!P0 NANOSLEEP.SYNCS 0x989680 ;  /* 0x009896800000895d */ /* 0x010fea0003900000 */
[----:B------:R-:W4:Y:S02]  /*293a0*/  @!P0 SYNCS.PHASECHK.TRANS64 P0, [R6+URZ+0x38880], R5 ;  /* 0x03888005060085a7 */ /* 0x000f24000800007f */
[----:B----4-:R-:W-:Y:S05]  /*293b0*/  @!P0 BRA `(.L_x_605) ;  /* 0xfffffffc00f08947 */ /* 0x010fea000383ffff */
[----:B------:R-:W-:Y:S05]  /*293c0*/  BRA `(.L_x_796) ;  /* 0xffffff9000447947 */ /* 0x000fea000383ffff */
.L_x_611:
[----:B---3--:R3:W4:Y:S02]  /*293d0*/  SYNCS.PHASECHK.TRANS64.TRYWAIT P0, [R6+URZ+0x38840], R5 ;  /* 0x03884005060075a7 */ /* 0x008724000800017f */
[----:B----4-:R-:W-:Y:S05]  /*293e0*/  @!P0 NANOSLEEP.SYNCS 0x989680 ;  /* 0x009896800000895d */ /* 0x010fea0003900000 */
[----:B------:R-:W4:Y:S02]  /*293f0*/  @!P0 SYNCS.PHASECHK.TRANS64 P0, [R6+URZ+0x38840], R5 ;  /* 0x03884005060085a7 */ /* 0x000f24000800007f */
[----:B----4-:R-:W-:Y:S05]  /*29400*/  @!P0 BRA `(.L_x_611) ;  /* 0xfffffffc00f08947 */ /* 0x010fea000383ffff */
[----:B------:R-:W-:Y:S05]  /*29410*/  BRA `(.L_x_797) ;  /* 0xffffff9400107947 */ /* 0x000fea000383ffff */
.L_x_618:
[----:B--2---:R2:W4:Y:S02]  /*29420*/  SYNCS.PHASECHK.TRANS64.TRYWAIT P0, [R3+URZ+0x38870], R4 ;  /* 0x03887004030075a7 */ /* 0x004524000800017f */
[----:B----4-:R-:W-:Y:S05]  /*29430*/  @!P0 NANOSLEEP.SYNCS 0x989680 ;  /* 0x009896800000895d */ /* 0x010fea0003900000 */
[----:B------:R-:W4:Y:S02]  /*29440*/  @!P0 SYNCS.PHASECHK.TRANS64 P0, [R3+URZ+0x38870], R4 ;  /* 0x03887004030085a7 */ /* 0x000f24000800007f */
[----:B----4-:R-:W-:Y:S05]  /*29450*/  @!P0 BRA `(.L_x_618) ;  /* 0xfffffffc00f08947 */ /* 0x010fea000383ffff */
[----:B------:R-:W-:Y:S05]  /*29460*/  BRA `(.L_x_798) ;  /* 0xffffff9400f47947 */ /* 0x000fea000383ffff */
.L_x_620:
[----:B--2---:R2:W4:Y:S02]  /*29470*/  SYNCS.PHASECHK.TRANS64.TRYWAIT P0, [R3+URZ+0x38860], R4 ;  /* 0x03886004030075a7 */ /* 0x004524000800017f */
[----:B----4-:R-:W-:Y:S05]  /*29480*/  @!P0 NANOSLEEP.SYNCS 0x989680 ;  /* 0x009896800000895d */ /* 0x010fea0003900000 */
[----:B------:R-:W4:Y:S02]  /*29490*/  @!P0 SYNCS.PHASECHK.TRANS64 P0, [R3+URZ+0x38860], R4 ;  /* 0x03886004030085a7 */ /* 0x000f24000800007f */
[----:B----4-:R-:W-:Y:S05]  /*294a0*/  @!P0 BRA `(.L_x_620) ;  /* 0xfffffffc00f08947 */ /* 0x010fea000383ffff */
[----:B------:R-:W-:Y:S05]  /*294b0*/  BRA `(.L_x_799) ;  /* 0xffffff9400fc7947 */ /* 0x000fea000383ffff */
.L_x_627:
[----:B---3--:R3:W4:Y:S02]  /*294c0*/  SYNCS.PHASECHK.TRANS64.TRYWAIT P1, [R0+URZ+0x38870], R2 ;  /* 0x03887002000075a7 */ /* 0x008724000802017f */
[----:B----4-:R-:W-:Y:S05]  /*294d0*/  @!P1 NANOSLEEP.SYNCS 0x989680 ;  /* 0x009896800000995d */ /* 0x010fea0003900000 */
[----:B------:R-:W4:Y:S02]  /*294e0*/  @!P1 SYNCS.PHASECHK.TRANS64 P1, [R0+URZ+0x38870], R2 ;  /* 0x03887002000095a7 */ /* 0x000f24000802007f */
[----:B----4-:R-:W-:Y:S05]  /*294f0*/  @!P1 BRA `(.L_x_627) ;  /* 0xfffffffc00f09947 */ /* 0x010fea000383ffff */
[----:B------:R-:W-:Y:S05]  /*29500*/  BRA `(.L_x_800) ;  /* 0xffffffa400a07947 */ /* 0x000fea000383ffff */
.L_x_629:
[----:B---3--:R3:W4:Y:S02]  /*29510*/  SYNCS.PHASECHK.TRANS64.TRYWAIT P1, [R0+URZ+0x38860], R2 ;  /* 0x03886002000075a7 */ /* 0x008724000802017f */
[----:B----4-:R-:W-:Y:S05]  /*29520*/  @!P1 NANOSLEEP.SYNCS 0x989680 ;  /* 0x009896800000995d */ /* 0x010fea0003900000 */
[----:B------:R-:W4:Y:S02]  /*29530*/  @!P1 SYNCS.PHASECHK.TRANS64 P1, [R0+URZ+0x38860], R2 ;  /* 0x03886002000095a7 */ /* 0x000f24000802007f */
[----:B----4-:R-:W-:Y:S05]  /*29540*/  @!P1 BRA `(.L_x_629) ;  /* 0xfffffffc00f09947 */ /* 0x010fea000383ffff */
[----:B------:R-:W-:Y:S05]  /*29550*/  BRA `(.L_x_801) ;  /* 0xffffffa400a87947 */ /* 0x000fea000383ffff */
.L_x_633:
[----:B------:R-:W-:Y:S01]  /*29560*/  BSSY B0, `(.L_x_802) ;  /* 0x0000008000007945 */ /* 0x000fe20003800000 */
[----:B------:R-:W-:Y:S01]  /*29570*/  IMAD.MOV.U32 R13, RZ, RZ, R16 ;  /* 0x000000ffff0d7224 */ /* 0x000fe200078e0010 */
[----:B------:R-:W-:Y:S01]  /*29580*/  MOV R11, 0x1f ;  /* 0x0000001f000b7802 */ /* 0x000fe20000000f00 */
[----:B------:R-:W-:Y:S02]  /*29590*/  IMAD.MOV.U32 R12, RZ, RZ, RZ ;  /* 0x000000ffff0c7224 */ /* 0x000fe400078e00ff */
[----:B------:R-:W-:-:S07]  /*295a0*/  IMAD.MOV.U32 R15, RZ, RZ, -0x1 ;  /* 0xffffffffff0f7424 */ /* 0x000fce00078e00ff */
[----:B-1----:R-:W-:Y:S05]  /*295b0*/  WARPSYNC.COLLECTIVE R15, `(.L_x_803) ;  /* 0x000000000f087348 */ /* 0x002fea0003c00000 */
[----:B------:R0:W2:Y:S02]  /*295c0*/  SHFL.IDX P6, R14, R13, R12, R11 ;  /* 0x0000000c0d0e7389 */ /* 0x0000a400000c000b */
[----:B012---:R-:W-:Y:S01]  /*295d0*/  ENDCOLLECTIVE ;  /* 0x000000000000791b */ /* 0x007fe20003800000 */
.L_x_803:
[----:B------:R-:W-:Y:S05]  /*295e0*/  BSYNC B0 ;  /* 0x0000000000007941 */ /* 0x000fea0003800000 */
.L_x_802:
[----:B------:R-:W-:Y:S01]  /*295f0*/  IMAD.MOV.U32 R13, RZ, RZ, R16 ;  /* 0x000000ffff0d7224 */ /* 0x000fe200078e0010 */
[----:B------:R-:W-:Y:S01]  /*29600*/  MOV R12, 0x1 ;  /* 0x00000001000c7802 */ /* 0x000fe20000000f00 */
[----:B------:R-:W-:Y:S01]  /*29610*/  IMAD.MOV.U32 R11, RZ, RZ, 0x1f ;  /* 0x0000001fff0b7424 */ /* 0x000fe200078e00ff */
[----:B------:R-:W-:Y:S01]  /*29620*/  IADD3 R5, R19, R6, RZ ;  /* 0x0000000613057210 */ /* 0x000fe20007ffe0ff */
[----:B------:R-:W-:Y:S02]  /*29630*/  IMAD.MOV.U32 R15, RZ, RZ, -0x1 ;  /* 0xffffffffff0f7424 */ /* 0x000fe400078e00ff */
[----:B------:R-:W-:-:S07]  /*29640*/  IMAD.MOV.U32 R0, RZ, RZ, R14 ;  /* 0x000000ffff007224 */ /* 0x000fce00078e000e */
[----:B------:R-:W-:Y:S05]  /*29650*/  WARPSYNC.COLLECTIVE R15, `(.L_x_804) ;  /* 0x000000000f087348 */ /* 0x000fea0003c00000 */
[----:B------:R0:W1:Y:S02]  /*29660*/  SHFL.IDX P6, R14, R13, R12, R11 ;  /* 0x0000000c0d0e7389 */ /* 0x00006400000c000b */
[----:B01----:R-:W-:Y:S01]  /*29670*/  ENDCOLLECTIVE ;  /* 0x000000000000791b */ /* 0x003fe20003800000 */
.L_x_804:
[----:B------:R-:W-:Y:S02]  /*29680*/  ULDC UR4, c[0x0][0xc3c] ;  /* 0x00030f0000047ab9 */ /* 0x000fe40000000800 */
[----:B------:R-:W-:-:S13]  /*29690*/  ISETP.GE.OR P1, PT, R5, UR4, !P0 ;  /* 0x0000000405007c0c */ /* 0x000fda000c726670 */
[----:B------:R-:W0:Y:S01]  /*296a0*/  @!P1 LDC.64 R2, c[0x0][0xc80] ;  /* 0x00032000ff029b82 */ /* 0x000e220000000a00 */
[----:B------:R-:W-:Y:S01]  /*296b0*/  MOV R11, RZ ;  /* 0x000000ff000b7202 */ /* 0x000fe20000000f00 */
[----:B------:R-:W-:Y:S02]  /*296c0*/  IMAD.MOV.U32 R4, RZ, RZ, R14 ;  /* 0x000000ffff047224 */ /* 0x000fe400078e000e */
[----:B0-----:R-:W-:-:S06]  /*296d0*/  @!P1 IMAD.WIDE R2, R5, 0x4, R2 ;  /* 0x0000000405029825 */ /* 0x001fcc00078e0202 */
[----:B------:R0:W2:Y:S01]  /*296e0*/  @!P1 LDG.E R3, desc[UR42][R2.64] ;  /* 0x0000002a02039981 */ /* 0x0000a2000c1e1900 */
[C---:B------:R-:W-:Y:S02]  /*296f0*/  ISETP.GE.U32.AND P2, PT, R6.reuse, 0x2, PT ;  /* 0x000000020600780c */ /* 0x040fe40003f46070 */
[C---:B------:R-:W-:Y:S02]  /*29700*/  ISETP.GE.U32.AND P3, PT, R6.reuse, 0x4, PT ;  /* 0x000000040600780c */ /* 0x040fe40003f66070 */
[C---:B------:R-:W-:Y:S02]  /*29710*/  ISETP.GE.U32.AND P4, PT, R6.reuse, 0x8, PT ;  /* 0x000000080600780c */ /* 0x040fe40003f86070 */
[C---:B------:R-:W-:Y:S01]  /*29720*/  ISETP.GE.U32.AND P5, PT, R6.reuse, 0x10, PT ;  /* 0x000000100600780c */ /* 0x040fe20003fa6070 */
[----:B0-----:R-:W-:Y:S02]  /*29730*/  IMAD.MOV.U32 R2, RZ, RZ, RZ ;  /* 0x000000ffff027224 */ /* 0x001fe400078e00ff */
[----:B--2---:R-:W-:Y:S01]  /*29740*/  @!P1 IMAD.MOV.U32 R2, RZ, RZ, R3 ;  /* 0x000000ffff029224 */ /* 0x004fe200078e0003 */
[----:B------:R-:W-:-:S03]  /*29750*/  ISETP.NE.AND P1, PT, R6, RZ, PT ;  /* 0x000000ff0600720c */ /* 0x000fc60003f25270 */
[----:B------:R-:W-:-:S10]  /*29760*/  IMAD.MOV.U32 R13, RZ, RZ, R2 ;  /* 0x000000ffff0d7224 */ /* 0x000fd400078e0002 */
[----:B------:R-:W-:Y:S05]  /*29770*/  WARPSYNC.COLLECTIVE R15, `(.L_x_805) ;  /* 0x000000000f087348 */ /* 0x000fea0003c00000 */
[----:B------:R0:W1:Y:S02]  /*29780*/  SHFL.UP P6, R14, R13, R12, R11 ;  /* 0x0400000c0d0e7389 */ /* 0x00006400000c000b */
[----:B01----:R-:W-:Y:S01]  /*29790*/  ENDCOLLECTIVE ;  /* 0x000000000000791b */ /* 0x003fe20003800000 */
.L_x_805:
[----:B------:R-:W-:Y:S01]  /*297a0*/  MOV R12, 0x2 ;  /* 0x00000002000c7802 */ /* 0x000fe20000000f00 */
[----:B------:R-:W-:-:S05]  /*297b0*/  IMAD.MOV.U32 R3, RZ, RZ, R14 ;  /* 0x000000ffff037224 */ /* 0x000fca00078e000e */
[----:B------:R-:W-:-:S05]  /*297c0*/  SEL R3, R3, RZ, P1 ;  /* 0x000000ff03037207 */ /* 0x000fca0000800000 */
[----:B------:R-:W-:-:S04]  /*297d0*/  IMAD.IADD R3, R2, 0x1, R3 ;  /* 0x0000000102037824 */ /* 0x000fc800078e0203 */
[----:B------:R-:W-:-:S07]  /*297e0*/  IMAD.MOV.U32 R13, RZ, RZ, R3 ;  /* 0x000000ffff0d7224 */ /* 0x000fce00078e0003 */
[----:B------:R-:W-:Y:S05]  /*297f0*/  WARPSYNC.COLLECTIVE R15, `(.L_x_806) ;  /* 0x000000000f087348 */ /* 0x000fea0003c00000 */
[----:B------:R0:W1:Y:S02]  /*29800*/  SHFL.UP P6, R14, R13, R12, R11 ;  /* 0x0400000c0d0e7389 */ /* 0x00006400000c000b */
[----:B01----:R-:W-:Y:S01]  /*29810*/  ENDCOLLECTIVE ;  /* 0x000000000000791b */ /* 0x003fe20003800000 */
.L_x_806:
        /* <DEDUP_REMOVED lines=8> */
.L_x_807:
        /* <DEDUP_REMOVED lines=8> */
.L_x_808:
        /* <DEDUP_REMOVED lines=8> */
.L_x_809:
[----:B------:R-:W-:Y:S01]  /*299a0*/  MOV R12, 0x1f ;  /* 0x0000001f000c7802 */ /* 0x000fe20000000f00 */
[----:B------:R-:W-:Y:S02]  /*299b0*/  IMAD.MOV.U32 R11, RZ, RZ, 0x1f ;  /* 0x0000001fff0b7424 */ /* 0x000fe400078e00ff */
[----:B------:R-:W-:-:S05]  /*299c0*/  IMAD.MOV.U32 R5, RZ, RZ, R14 ;  /* 0x000000ffff057224 */ /* 0x000fca00078e000e */
[----:B------:R-:W-:-:S05]  /*299d0*/  SEL R5, R5, RZ, P5 ;  /* 0x000000ff05057207 */ /* 0x000fca0002800000 */
[----:B------:R-:W-:-:S04]  /*299e0*/  IMAD.IADD R3, R3, 0x1, R5 ;  /* 0x0000000103037824 */ /* 0x000fc800078e0205 */
[----:B------:R-:W-:-:S07]  /*299f0*/  IMAD.MOV.U32 R13, RZ, RZ, R3 ;  /* 0x000000ffff0d7224 */ /* 0x000fce00078e0003 */
[----:B------:R-:W-:Y:S05]  /*29a00*/  WARPSYNC.COLLECTIVE R15, `(.L_x_810) ;  /* 0x000000000f087348 */ /* 0x000fea0003c00000 */
[----:B------:R0:W1:Y:S02]  /*29a10*/  SHFL.IDX P6, R14, R13, R12, R11 ;  /* 0x0000000c0d0e7389 */ /* 0x00006400000c000b */
[----:B01----:R-:W-:Y:S01]  /*29a20*/  ENDCOLLECTIVE ;  /* 0x000000000000791b */ /* 0x003fe20003800000 */
.L_x_810:
[----:B------:R-:W-:Y:S01]  /*29a30*/  IMAD.MOV.U32 R5, RZ, RZ, R14 ;  /* 0x000000ffff057224 */ /* 0x000fe200078e000e */
[----:B------:R-:W-:Y:S06]  /*29a40*/  BRA `(.L_x_811) ;  /* 0xffffffb000647947 */ /* 0x000fec000383ffff */
.L_x_638:
[----:B------:R-:W-:Y:S01]  /*29a50*/  BSSY B0, `(.L_x_812) ;  /* 0x0000008000007945 */ /* 0x000fe20003800000 */
[----:B-----5:R-:W-:Y:S01]  /*29a60*/  IMAD.MOV.U32 R13, RZ, RZ, R2 ;  /* 0x000000ffff0d7224 */ /* 0x020fe200078e0002 */
[----:B------:R-:W-:Y:S01]  /*29a70*/  MOV R12, 0x1 ;  /* 0x00000001000c7802 */ /* 0x000fe20000000f00 */
[----:B------:R-:W-:Y:S02]  /*29a80*/  IMAD.MOV.U32 R11, RZ, RZ, RZ ;  /* 0x000000ffff0b7224 */ /* 0x000fe400078e00ff */
[----:B------:R-:W-:-:S07]  /*29a90*/  IMAD.MOV.U32 R15, RZ, RZ, -0x1 ;  /* 0xffffffffff0f7424 */ /* 0x000fce00078e00ff */
[----:B01----:R-:W-:Y:S05]  /*29aa0*/  WARPSYNC.COLLECTIVE R15, `(.L_x_813) ;  /* 0x000000000f087348 */ /* 0x003fea0003c00000 */
[----:B------:R2:W3:Y:S02]  /*29ab0*/  SHFL.UP P6, R14, R13, R12, R11 ;  /* 0x0400000c0d0e7389 */ /* 0x0004e400000c000b */
[----:B0123--:R-:W-:Y:S01]  /*29ac0*/  ENDCOLLECTIVE ;  /* 0x000000000000791b */ /* 0x00ffe20003800000 */
.L_x_813:
[----:B------:R-:W-:Y:S05]  /*29ad0*/  BSYNC B0 ;  /* 0x0000000000007941 */ /* 0x000fea0003800000 */
.L_x_812:
[----:B------:R-:W-:Y:S01]  /*29ae0*/  IMAD.MOV.U32 R3, RZ, RZ, R14 ;  /* 0x000000ffff037224 */ /* 0x000fe200078e000e */
[----:B------:R-:W-:Y:S01]  /*29af0*/  MOV R15, 0xffffffff ;  /* 0xffffffff000f7802 */ /* 0x000fe20000000f00 */
[----:B------:R-:W-:Y:S02]  /*29b00*/  IMAD.MOV.U32 R12, RZ, RZ, 0x2 ;  /* 0x00000002ff0c7424 */ /* 0x000fe400078e00ff */
[----:B------:R-:W-:Y:S01]  /*29b10*/  IMAD.MOV.U32 R11, RZ, RZ, RZ ;  /* 0x000000ffff0b7224 */ /* 0x000fe200078e00ff */
[----:B------:R-:W-:-:S04]  /*29b20*/  SEL R3, R3, RZ, P1 ;  /* 0x000000ff03037207 */ /* 0x000fc80000800000 */
[----:B------:R-:W-:-:S05]  /*29b30*/  IADD3 R3, R2, R3, RZ ;  /* 0x0000000302037210 */ /* 0x000fca0007ffe0ff */
[----:B------:R-:W-:-:S07]  /*29b40*/  IMAD.MOV.U32 R13, RZ, RZ, R3 ;  /* 0x000000ffff0d7224 */ /* 0x000fce00078e0003 */
[----:B------:R-:W-:Y:S05]  /*29b50*/  WARPSYNC.COLLECTIVE R15, `(.L_x_814) ;  /* 0x000000000f087348 */ /* 0x000fea0003c00000 */
[----:B------:R0:W1:Y:S02]  /*29b60*/  SHFL.UP P6, R14, R13, R12, R11 ;  /* 0x0400000c0d0e7389 */ /* 0x00006400000c000b */
[----:B01----:R-:W-:Y:S01]  /*29b70*/  ENDCOLLECTIVE ;  /* 0x000000000000791b */ /* 0x003fe20003800000 */
.L_x_814:
        /* <DEDUP_REMOVED lines=8> */
.L_x_815:
        /* <DEDUP_REMOVED lines=8> */
.L_x_816:
        /* <DEDUP_REMOVED lines=8> */
.L_x_817:
        /* <DEDUP_REMOVED lines=9> */
.L_x_818:
[----:B------:R-:W-:Y:S01]  /*29d90*/  IMAD.MOV.U32 R5, RZ, RZ, R14 ;  /* 0x000000ffff057224 */ /* 0x000fe200078e000e */
[----:B------:R-:W-:Y:S06]  /*29da0*/  BRA `(.L_x_819) ;  /* 0xffffffb0002c7947 */ /* 0x000fec000383ffff */
.L_x_640:
[----:B------:R-:W-:Y:S01]  /*29db0*/  BSSY B0, `(.L_x_820) ;  /* 0x0000006000007945 */ /* 0x000fe20003800000 */
[----:B------:R-:W-:Y:S01]  /*29dc0*/  PLOP3.LUT P6, PT, P6, PT, PT, 0x8, 0x0 ;  /* 0x000000000000781c */ /* 0x000fe200037ce170 */
[----:B------:R-:W-:-:S12]  /*29dd0*/  IMAD.MOV.U32 R15, RZ, RZ, -0x1 ;  /* 0xffffffffff0f7424 */ /* 0x000fd800078e00ff */
[----:B-1----:R-:W-:Y:S05]  /*29de0*/  WARPSYNC.COLLECTIVE R15, `(.L_x_821) ;  /* 0x000000000f087348 */ /* 0x002fea0003c00000 */
[----:B------:R-:W-:Y:S01]  /*29df0*/  VOTE.ANY R14, PT, P6 ;  /* 0x00000000000e7806 */ /* 0x000fe200030e0100 */
[----:B-1----:R-:W-:Y:S06]  /*29e00*/  ENDCOLLECTIVE ;  /* 0x000000000000791b */ /* 0x002fec0003800000 */
.L_x_821:
[----:B------:R-:W-:Y:S05]  /*29e10*/  BSYNC B0 ;  /* 0x0000000000007941 */ /* 0x000fea0003800000 */
.L_x_820:
[----:B------:R-:W-:Y:S01]  /*29e20*/  MOV R4, R14 ;  /* 0x0000000e00047202 */ /* 0x000fe20000000f00 */
[----:B------:R-:W-:Y:S01]  /*29e30*/  IMAD.MOV.U32 R13, RZ, RZ, R2 ;  /* 0x000000ffff0d7224 */ /* 0x000fe200078e0002 */
[----:B------:R-:W-:Y:S01]  /*29e40*/  MOV R15, 0xffffffff ;  /* 0xffffffff000f7802 */ /* 0x000fe20000000f00 */
[----:B------:R-:W-:Y:S01]  /*29e50*/  IMAD.MOV.U32 R11, RZ, RZ, 0x1f ;  /* 0x0000001fff0b7424 */ /* 0x000fe200078e00ff */
[----:B------:R-:W0:Y:S02]  /*29e60*/  POPC R3, R4 ;  /* 0x0000000400037309 */ /* 0x000e240000000000 */
[----:B0-----:R-:W-:-:S07]  /*29e70*/  IMAD.MOV.U32 R12, RZ, RZ, R3 ;  /* 0x000000ffff0c7224 */ /* 0x001fce00078e0003 */
[----:B------:R-:W-:Y:S05]  /*29e80*/  WARPSYNC.COLLECTIVE R15, `(.L_x_822) ;  /* 0x000000000f087348 */ /* 0x000fea0003c00000 */
[----:B------:R0:W1:Y:S02]  /*29e90*/  SHFL.IDX P6, R14, R13, R12, R11 ;  /* 0x0000000c0d0e7389 */ /* 0x00006400000c000b */
[----:B01----:R-:W-:Y:S01]  /*29ea0*/  ENDCOLLECTIVE ;  /* 0x000000000000791b */ /* 0x003fe20003800000 */
.L_x_822:
[----:B------:R-:W-:Y:S01]  /*29eb0*/  IMAD.MOV.U32 R2, RZ, RZ, R14 ;  /* 0x000000ffff027224 */ /* 0x000fe200078e000e */
[----:B------:R-:W-:Y:S06]  /*29ec0*/  BRA `(.L_x_823) ;  /* 0xffffffb000207947 */ /* 0x000fec000383ffff */
.L_x_642:
[----:B------:R-:W-:Y:S01]  /*29ed0*/  BSSY B0, `(.L_x_824) ;  /* 0x0000007000007945 */ /* 0x000fe20003800000 */
[----:B------:R-:W-:Y:S01]  /*29ee0*/  IMAD.MOV.U32 R13, RZ, RZ, R6 ;  /* 0x000000ffff0d7224 */ /* 0x000fe200078e0006 */
[----:B------:R-:W-:Y:S01]  /*29ef0*/  MOV R15, 0xffffffff ;  /* 0xffffffff000f7802 */ /* 0x000fe20000000f00 */
[----:B------:R-:W-:-:S07]  /*29f00*/  IMAD.MOV.U32 R11, RZ, RZ, 0x1f ;  /* 0x0000001fff0b7424 */ /* 0x000fce00078e00ff */
[----:B012---:R-:W-:Y:S05]  /*29f10*/  WARPSYNC.COLLECTIVE R15, `(.L_x_825) ;  /* 0x000000000f087348 */ /* 0x007fea0003c00000 */
[----:B------:R3:W4:Y:S02]  /*29f20*/  SHFL.IDX P6, R14, R13, R12, R11 ;  /* 0x0000000c0d0e7389 */ /* 0x00072400000c000b */
[----:B01234-:R-:W-:Y:S01]  /*29f30*/  ENDCOLLECTIVE ;  /* 0x000000000000791b */ /* 0x01ffe20003800000 */
.L_x_825:
[----:B------:R-:W-:Y:S05]  /*29f40*/  BSYNC B0 ;  /* 0x0000000000007941 */ /* 0x000fea0003800000 */
.L_x_824:
[----:B------:R-:W-:Y:S01]  /*29f50*/  IMAD.MOV.U32 R4, RZ, RZ, R14 ;  /* 0x000000ffff047224 */ /* 0x000fe200078e000e */
[----:B------:R-:W-:Y:S06]  /*29f60*/  BRA `(.L_x_641) ;  /* 0xffffffb000147947 */ /* 0x000fec000383ffff */
.L_x_646:
[----:B0-----:R0:W2:Y:S02]  /*29f70*/  SYNCS.PHASECHK.TRANS64.TRYWAIT P0, [R0+URZ+0x38820], R3 ;  /* 0x03882003000075a7 */ /* 0x0010a4000800017f */
[----:B--2---:R-:W-:Y:S05]  /*29f80*/  @!P0 NANOSLEEP.SYNCS 0x989680 ;  /* 0x009896800000895d */ /* 0x004fea0003900000 */
[----:B------:R-:W2:Y:S02]  /*29f90*/  @!P0 SYNCS.PHASECHK.TRANS64 P0, [R0+URZ+0x38820], R3 ;  /* 0x03882003000085a7 */ /* 0x000ea4000800007f */
[----:B--2---:R-:W-:Y:S05]  /*29fa0*/  @!P0 BRA `(.L_x_646) ;  /* 0xfffffffc00f08947 */ /* 0x004fea000383ffff */
[----:B------:R-:W-:Y:S05]  /*29fb0*/  BRA `(.L_x_826) ;  /* 0xffffffb4000c7947 */ /* 0x000fea000383ffff */
.L_x_647:
[----:B------:R-:W2:Y:S01]  /*29fc0*/  S2R R2, SR_TID.X ;  /* 0x0000000000027919 */ /* 0x000ea20000002100 */
[----:B------:R-:W-:Y:S01]  /*29fd0*/  BSSY B0, `(.L_x_827) ;  /* 0x000000a000007945 */ /* 0x000fe20003800000 */
[----:B------:R-:W-:Y:S01]  /*29fe0*/  IMAD.MOV.U32 R12, RZ, RZ, RZ ;  /* 0x000000ffff0c7224 */ /* 0x000fe200078e00ff */
[----:B------:R-:W-:Y:S01]  /*29ff0*/  MOV R11, 0x1f ;  /* 0x0000001f000b7802 */ /* 0x000fe20000000f00 */
[----:B------:R-:W-:Y:S01]  /*2a000*/  IMAD.MOV.U32 R15, RZ, RZ, -0x1 ;  /* 0xffffffffff0f7424 */ /* 0x000fe200078e00ff */
[----:B--2---:R-:W-:-:S04]  /*2a010*/  SHF.R.U32.HI R2, RZ, 0x5, R2 ;  /* 0x00000005ff027819 */ /* 0x004fc80000011602 */
[----:B------:R-:W-:-:S05]  /*2a020*/  LOP3.LUT R2, R2, 0x3, RZ, 0xc0, !PT ;  /* 0x0000000302027812 */ /* 0x000fca00078ec0ff */
[----:B------:R-:W-:-:S07]  /*2a030*/  IMAD.MOV.U32 R13, RZ, RZ, R2 ;  /* 0x000000ffff0d7224 */ /* 0x000fce00078e0002 */
[----:B01----:R-:W-:Y:S05]  /*2a040*/  WARPSYNC.COLLECTIVE R15, `(.L_x_828) ;  /* 0x000000000f087348 */ /* 0x003fea0003c00000 */
[----:B------:R2:W3:Y:S02]  /*2a050*/  SHFL.IDX P6, R14, R13, R12, R11 ;  /* 0x0000000c0d0e7389 */ /* 0x0004e400000c000b */
[----:B0123--:R-:W-:Y:S01]  /*2a060*/  ENDCOLLECTIVE ;  /* 0x000000000000791b */ /* 0x00ffe20003800000 */
.L_x_828:
[----:B------:R-:W-:Y:S05]  /*2a070*/  BSYNC B0 ;  /* 0x0000000000007941 */ /* 0x000fea0003800000 */
.L_x_827:
[----:B------:R-:W-:Y:S05]  /*2a080*/  BRA `(.L_x_829) ;  /* 0xffffffb000f47947 */ /* 0x000fea000383ffff */
.L_x_648:
[----:B------:R-:W-:Y:S01]  /*2a090*/  BSSY B0, `(.L_x_830) ;  /* 0x0000006000007945 */ /* 0x000fe20003800000 */
[----:B------:R-:W-:-:S07]  /*2a0a0*/  IMAD.MOV.U32 R15, RZ, RZ, -0x1 ;  /* 0xffffffffff0f7424 */ /* 0x000fce00078e00ff */
[----:B012---:R-:W-:Y:S05]  /*2a0b0*/  WARPSYNC.COLLECTIVE R15, `(.L_x_831) ;  /* 0x000000000f0c7348 */ /* 0x007fea0003c00000 */
[----:B------:R-:W-:Y:S02]  /*2a0c0*/  ELECT P6, UR62, PT ;  /* 0x00000000003e782f */ /* 0x000fe400038c0000 */
[----:B------:R-:W-:Y:S01]  /*2a0d0*/  MOV R14, UR62 ;  /* 0x0000003e000e7c02 */ /* 0x000fe20008000f00 */
[----:B012---:R-:W-:Y:S10]  /*2a0e0*/  ENDCOLLECTIVE ;  /* 0x000000000000791b */ /* 0x007ff40003800000 */
.L_x_831:
[----:B------:R-:W-:Y:S05]  /*2a0f0*/  BSYNC B0 ;  /* 0x0000000000007941 */ /* 0x000fea0003800000 */
.L_x_830:
[----:B------:R-:W-:Y:S05]  /*2a100*/  BRA `(.L_x_832) ;  /* 0xffffffb000e87947 */ /* 0x000fea000383ffff */
.L_x_650:
[----:B0-----:R0:W2:Y:S02]  /*2a110*/  SYNCS.PHASECHK.TRANS64.TRYWAIT P1, [R6+URZ], R5 ;  /* 0x00000005060075a7 */ /* 0x0010a4000802017f */
[----:B--2---:R-:W-:Y:S05]  /*2a120*/  @!P1 NANOSLEEP.SYNCS 0x989680 ;  /* 0x009896800000995d */ /* 0x004fea0003900000 */
[----:B------:R-:W2:Y:S02]  /*2a130*/  @!P1 SYNCS.PHASECHK.TRANS64 P1, [R6+URZ], R5 ;  /* 0x00000005060095a7 */ /* 0x000ea4000802007f */
[----:B--2---:R-:W-:Y:S05]  /*2a140*/  @!P1 BRA `(.L_x_650) ;  /* 0xfffffffc00f09947 */ /* 0x004fea000383ffff */
[----:B------:R-:W-:Y:S05]  /*2a150*/  BRA `(.L_x_833) ;  /* 0xffffffb400247947 */ /* 0x000fea000383ffff */
.L_x_651:
[----:B--2---:R2:W3:Y:S02]  /*2a160*/  SYNCS.PHASECHK.TRANS64.TRYWAIT P1, [R7+URZ], R2 ;  /* 0x00000002070075a7 */ /* 0x0044e4000802017f */
[----:B---3--:R-:W-:Y:S05]  /*2a170*/  @!P1 NANOSLEEP.SYNCS 0x989680 ;  /* 0x009896800000995d */ /* 0x008fea0003900000 */
[----:B------:R-:W3:Y:S02]  /*2a180*/  @!P1 SYNCS.PHASECHK.TRANS64 P1, [R7+URZ], R2 ;  /* 0x00000002070095a7 */ /* 0x000ee4000802007f */
[----:B---3--:R-:W-:Y:S05]  /*2a190*/  @!P1 BRA `(.L_x_651) ;  /* 0xfffffffc00f09947 */ /* 0x008fea000383ffff */
[----:B------:R-:W-:Y:S05]  /*2a1a0*/  BRA `(.L_x_834) ;  /* 0xffffffb400187947 */ /* 0x000fea000383ffff */
.L_x_653:
[----:B---3--:R3:W4:Y:S02]  /*2a1b0*/  SYNCS.PHASECHK.TRANS64.TRYWAIT P1, [R4+URZ+0x38860], R5 ;  /* 0x03886005040075a7 */ /* 0x008724000802017f */
[----:B----4-:R-:W-:Y:S05]  /*2a1c0*/  @!P1 NANOSLEEP.SYNCS 0x989680 ;  /* 0x009896800000995d */ /* 0x010fea0003900000 */
[----:B------:R-:W4:Y:S02]  /*2a1d0*/  @!P1 SYNCS.PHASECHK.TRANS64 P1, [R4+URZ+0x38860], R5 ;  /* 0x03886005040095a7 */ /* 0x000f24000802007f */
[----:B----4-:R-:W-:Y:S05]  /*2a1e0*/  @!P1 BRA `(.L_x_653) ;  /* 0xfffffffc00f09947 */ /* 0x010fea000383ffff */
[----:B------:R-:W-:Y:S05]  /*2a1f0*/  BRA `(.L_x_835) ;  /* 0xffffffb4001c7947 */ /* 0x000fea000383ffff */
.L_x_655:
[----:B----4-:R4:W0:Y:S02]  /*2a200*/  SYNCS.PHASECHK.TRANS64.TRYWAIT P1, [R3+URZ+0x38860], R2 ;  /* 0x03886002030075a7 */ /* 0x010824000802017f */
[----:B0-----:R-:W-:Y:S05]  /*2a210*/  @!P1 NANOSLEEP.SYNCS 0x989680 ;  /* 0x009896800000995d */ /* 0x001fea0003900000 */
[----:B------:R-:W0:Y:S02]  /*2a220*/  @!P1 SYNCS.PHASECHK.TRANS64 P1, [R3+URZ+0x38860], R2 ;  /* 0x03886002030095a7 */ /* 0x000e24000802007f */
[----:B0-----:R-:W-:Y:S05]  /*2a230*/  @!P1 BRA `(.L_x_655) ;  /* 0xfffffffc00f09947 */ /* 0x001fea000383ffff */
[----:B------:R-:W-:Y:S05]  /*2a240*/  BRA `(.L_x_836) ;  /* 0xffffffb4001c7947 */ /* 0x000fea000383ffff */
.L_x_657:
[----:B------:R0:W0:Y:S02]  /*2a250*/  SYNCS.PHASECHK.TRANS64.TRYWAIT P0, [R4+URZ+0x38880], R5 ;  /* 0x03888005040075a7 */ /* 0x000024000800017f */
[----:B0-----:R-:W-:Y:S05]  /*2a260*/  @!P0 NANOSLEEP.SYNCS 0x989680 ;  /* 0x009896800000895d */ /* 0x001fea0003900000 */
[----:B------:R-:W0:Y:S02]  /*2a270*/  @!P0 SYNCS.PHASECHK.TRANS64 P0, [R4+URZ+0x38880], R5 ;  /* 0x03888005040085a7 */ /* 0x000e24000800007f */
[----:B0-----:R-:W-:Y:S05]  /*2a280*/  @!P0 BRA `(.L_x_657) ;  /* 0xfffffffc00f08947 */ /* 0x001fea000383ffff */
[----:B------:R-:W-:Y:S05]  /*2a290*/  BRA `(.L_x_658) ;  /* 0xffffffb400187947 */ /* 0x000fea000383ffff */
.L_x_837:
        /* <DEDUP_REMOVED lines=14> */
.L_x_12952:


//--------------------- .text._ZN7cutlass13device_kernelIN5flash11enable_sm90INS1_16FlashAttnFwdSm90INS1_25CollectiveMainloopFwdSm90ILi2EN4cute5tupleIJNS5_1CILi1EEES8_S8_EEENS6_IJNS7_ILi128EEENS7_ILi64EEENS7_ILi256EEEEEELi256ENS_12float_e4m3_tEfNS_4arch4Sm90ELb0ELb1ELb0ELb0ELb0ELb0ELb0ELb1ELb1ELb1ELb0ELb0EEENS1_21CollectiveEpilogueFwdINS6_IJSA_SC_SB_EEES9_NS_10bfloat16_tESG_Li256ELb0ELb1ELb0ELb1EEENS1_30DynamicPersistentTileSchedulerILi256ELi128ELb0ELb1ELb1EEEEEEEEEvNT_6ParamsE --------------------------
	.section	.text._ZN7cutlass13device_kernelIN5flash11enable_sm90INS1_16FlashAttnFwdSm90INS1_25CollectiveMainloopFwdSm90ILi2EN4cute5tupleIJNS5_1CILi1EEES8_S8_EEENS6_IJNS7_ILi128EEENS7_ILi64EEENS7_ILi256EEEEEELi256ENS_12float_e4m3_tEfNS_4arch4Sm90ELb0ELb1ELb0ELb0ELb0ELb0ELb0ELb1ELb1ELb1ELb0ELb0EEENS1_21CollectiveEpilogueFwdINS6_IJSA_SC_SB_EEES9_NS_10bfloat16_tESG_Li256ELb0ELb1ELb0ELb1EEENS1_30DynamicPersistentTileSchedulerILi256ELi128ELb0ELb1ELb1EEEEEEEEEvNT_6ParamsE,"ax",@progbits
	.align	128
.text._ZN7cutlass13device_kernelIN5flash11enable_sm90INS1_16FlashAttnFwdSm90INS1_25CollectiveMainloopFwdSm90ILi2EN4cute5tupleIJNS5_1CILi1EEES8_S8_EEENS6_IJNS7_ILi128EEENS7_ILi64EEENS7_ILi256EEEEEELi256ENS_12float_e4m3_tEfNS_4arch4Sm90ELb0ELb1ELb0ELb0ELb0ELb0ELb0ELb1ELb1ELb1ELb0ELb0EEENS1_21CollectiveEpilogueFwdINS6_IJSA_SC_SB_EEES9_NS_10bfloat16_tESG_Li256ELb0ELb1ELb0ELb1EEENS1_30DynamicPersistentTileSchedulerILi256ELi128ELb0ELb1ELb1EEEEEEEEEvNT_6ParamsE:
        .type           _ZN7cutlass13device_kernelIN5flash11enable_sm90INS1_16FlashAttnFwdSm90INS1_25CollectiveMainloopFwdSm90ILi2EN4cute5tupleIJNS5_1CILi1EEES8_S8_EEENS6_IJNS7_ILi128EEENS7_ILi64EEENS7_ILi256EEEEEELi256ENS_12float_e4m3_tEfNS_4arch4Sm90ELb0ELb1ELb0ELb0ELb0ELb0ELb0ELb1ELb1ELb1ELb0ELb0EEENS1_21CollectiveEpilogueFwdINS6_IJSA_SC_SB_EEES9_NS_10bfloat16_tESG_Li256ELb0ELb1ELb0ELb1EEENS1_30DynamicPersistentTileSchedulerILi256ELi128ELb0ELb1ELb1EEEEEEEEEvNT_6ParamsE,@function
        .size           _ZN7cutlass13device_kernelIN5flash11enable_sm90INS1_16FlashAttnFwdSm90INS1_25CollectiveMainloopFwdSm90ILi2EN4cute5tupleIJNS5_1CILi1EEES8_S8_EEENS6_IJNS7_ILi128EEENS7_ILi64EEENS7_ILi256EEEEEELi256ENS_12float_e4m3_tEfNS_4arch4Sm90ELb0ELb1ELb0ELb0ELb0ELb0ELb0ELb1ELb1ELb1ELb0ELb0EEENS1_21CollectiveEpilogueFwdINS6_IJSA_SC_SB_EEES9_NS_10bfloat16_tESG_Li256ELb0ELb1ELb0ELb1EEENS1_30DynamicPersistentTileSchedulerILi256ELi128ELb0ELb1ELb1EEEEEEEEEvNT_6ParamsE,(.L_x_12953 - _ZN7cutlass13device_kernelIN5flash11enable_sm90INS1_16FlashAttnFwdSm90INS1_25CollectiveMainloopFwdSm90ILi2EN4cute5tupleIJNS5_1CILi1EEES8_S8_EEENS6_IJNS7_ILi128EEENS7_ILi64EEENS7_ILi256EEEEEELi256ENS_12float_e4m3_tEfNS_4arch4Sm90ELb0ELb1ELb0ELb0ELb0ELb0ELb0ELb1ELb1ELb1ELb0ELb0EEENS1_21CollectiveEpilogueFwdINS6_IJSA_SC_SB_EEES9_NS_10bfloat16_tESG_Li256ELb0ELb1ELb0ELb1EEENS1_30DynamicPersistentTileSchedulerILi256ELi128ELb0ELb1ELb1EEEEEEEEEvNT_6ParamsE)
        .other          _ZN7cutlass13device_kernelIN5flash11enable_sm90INS1_16FlashAttnFwdSm90INS1_25CollectiveMainloopFwdSm90ILi2EN4cute5tupleIJNS5_1CILi1EEES8_S8_EEENS6_IJNS7_ILi128EEENS7_ILi64EEENS7_ILi256EEEEEELi256ENS_12float_e4m3_tEfNS_4arch4Sm90ELb0ELb1ELb0ELb0ELb0ELb0ELb0ELb1ELb1ELb1ELb0ELb0EEENS1_21CollectiveEpilogueFwdINS6_IJSA_SC_SB_EEES9_NS_10bfloat16_tESG_Li256ELb0ELb1ELb0ELb1EEENS1_30DynamicPersistentTileSchedulerILi256ELi128ELb0ELb1ELb1EEEEEEEEEvNT_6ParamsE,@"STO_CUDA_ENTRY STV_DEFAULT"
_ZN7cutlass13device_kernelIN5flash11enable_sm90INS1_16FlashAttnFwdSm90INS1_25CollectiveMainloopFwdSm90ILi2EN4cute5tupleIJNS5_1CILi1EEES8_S8_EEENS6_IJNS7_ILi128EEENS7_ILi64EEENS7_ILi256EEEEEELi256ENS_12float_e4m3_tEfNS_4arch4Sm90ELb0ELb1ELb0ELb0ELb0ELb0ELb0ELb1ELb1ELb1ELb0ELb0EEENS1_21CollectiveEpilogueFwdINS6_IJSA_SC_SB_EEES9_NS_10bfloat16_tESG_Li256ELb0ELb1ELb0ELb1EEENS1_30DynamicPersistentTileSchedulerILi256ELi128ELb0ELb1ELb1EEEEEEEEEvNT_6ParamsE:
        /* <DEDUP_REMOVED lines=18> */
.L_x_839:
[----:B------:R-:W-:Y:S05]  /*0120*/  BSYNC B0 ;  /* 0x0000000000007941 */ /* 0x000fea0003800000 */
.L_x_838:
        /* <DEDUP_REMOVED lines=41> */
.L_x_840:
        /* <DEDUP_REMOVED lines=22> */
.L_x_841:
        /* <DEDUP_REMOVED lines=18> */
.L_x_842:
        /* <DEDUP_REMOVED lines=22> */
.L_x_843:
        /* <DEDUP_REMOVED lines=22> */
.L_x_844:
[----:B------:R-:W-:Y:S01]  /*0900*/  PLOP3.LUT P0, PT, PT, PT, UP0, 0x80, 0x0 ;  /* 0x000000000000781c */ /* 0x000fe20003f0f008 */
[----:B------:R-:W-:Y:S01]  /*0910*/  UMOV UR38, 0x1 ;  /* 0x0000000100267882 */ /* 0x000fe20000000000 */
[----:B------:R-:W-:Y:S01]  /*0920*/  NOP ;  /* 0x0000000000007918 */ /* 0x000fe20000000000 */
[----:B------:R-:W-:Y:S01]  /*0930*/  USEL UR38, UR38, 0x2, !UP0 ;  /* 0x0000000226267887 */ /* 0x000fe2000c000000 */
[----:B------:R-:W-:Y:S01]  /*0940*/  ULDC.64 UR50, c[0x0][0x208] ;  /* 0x0000820000327ab9 */ /* 0x000fe20000000a00 */
[----:B012-4-:R-:W-:Y:S08]  /*0950*/  BAR.SYNC.DEFER_BLOCKING 0x0 ;  /* 0x0000000000007b1d */ /* 0x017ff00000010000 */
[----:B------:R-:W-:Y:S05]  /*0960*/  @!P0 BRA `(.L_x_845) ;  /* 0x000000e0005c8947 */ /* 0x000fea0003800000 */
.L_x_846:
[----:B------:R-:W-:-:S08]  /*0970*/  NOP ;  /* 0x0000000000007918 */ /* 0x000fd00000000000 */
[----:B------:R-:W0:Y:S02]  /*0980*/  USETMAXREG.TRY_ALLOC.CTAPOOL UP0, 0xf0 ;  /* 0x000000f0000079c8 */ /* 0x000e240008000600 */
[----:B0-----:R-:W-:-:S13]  /*0990*/  PLOP3.LUT P0, PT, PT, PT, UP0, 0x80, 0x0 ;  /* 0x000000000000781c */ /* 0x001fda0003f0f008 */
[----:B------:R-:W-:Y:S05]  /*09a0*/  @!P0 BRA `(.L_x_846) ;  /* 0xfffffffc00f08947 */ /* 0x000fea000383ffff */
[----:B------:R-:W0:Y:S01]  /*09b0*/  S2R R2, SR_TID.X ;  /* 0x0000000000027919 */ /* 0x000e220000002100 */
[----:B------:R-:W1:Y:S08]  /*09c0*/  S2UR UR4, SR_CTAID.X ;  /* 0x00000000000479c3 */ /* 0x000e700000002500 */
[----:B------:R-:W-:Y:S08]  /*09d0*/  BAR.ARV 0x4, 0x180 ;  /* 0x0106000000007b1d */ /* 0x000ff00000002000 */
        /* <DEDUP_REMOVED lines=9> */
[----:B------:R-:W-:Y:S01]  /*0a70*/  UMOV UR47, URZ ;  /* 0x0000003f002f7c82 */ /* 0x000fe20008000000 */
[----:B------:R-:W-:Y:S02]  /*0a80*/  UMOV UR46, URZ ;  /* 0x0000003f002e7c82 */ /* 0x000fe40008000000 */
[----:B------:R-:W-:Y:S01]  /*0a90*/  SHF.R.S32.HI R0, RZ, 0x1f, R201 ;  /* 0x0000001fff007819 */ /* 0x000fe200000114c9 */
[----:B------:R-:W-:-:S03]  /*0aa0*/  UMOV UR52, URZ ;  /* 0x0000003f00347c82 */ /* 0x000fc60008000000 */
[CC--:B------:R-:W-:Y:S02]  /*0ab0*/  LEA.HI R3, R0.reuse, R201.reuse, RZ, 0x7 ;  /* 0x000000c900037211 */ /* 0x0c0fe400078f38ff */
[-C--:B------:R-:W-:Y:S02]  /*0ac0*/  LEA.HI R4, R0, R201.reuse, RZ, 0x5 ;  /* 0x000000c900047211 */ /* 0x080fe400078f28ff */
[----:B------:R-:W-:Y:S02]  /*0ad0*/  LOP3.LUT R2, R3, 0xffffff80, RZ, 0xc0, !PT ;  /* 0xffffff8003027812 */ /* 0x000fe400078ec0ff */
[----:B------:R-:W-:Y:S01]  /*0ae0*/  SHF.R.S32.HI R194, RZ, 0x7, R3 ;  /* 0x00000007ffc27819 */ /* 0x000fe20000011403 */
[----:B------:R-:W-:Y:S02]  /*0af0*/  IMAD.SHL.U32 R6, R4, 0x20, RZ ;  /* 0x0000002004067824 */ /* 0x000fe400078e00ff */
[----:B------:R-:W-:Y:S01]  /*0b00*/  IMAD.IADD R193, R201, 0x1, -R2 ;  /* 0x00000001c9c17824 */ /* 0x000fe200078e0a02 */
[----:B------:R-:W-:-:S02]  /*0b10*/  LEA.HI R2, R0, R201, RZ, 0x4 ;  /* 0x000000c900027211 */ /* 0x000fc400078f20ff */
[----:B------:R-:W-:Y:S02]  /*0b20*/  LOP3.LUT R7, R6, 0xfffffc00, RZ, 0xc0, !PT ;  /* 0xfffffc0006077812 */ /* 0x000fe400078ec0ff */
[----:B------:R-:W-:Y:S02]  /*0b30*/  SHF.R.S32.HI R8, RZ, 0x1f, R193 ;  /* 0x0000001fff087819 */ /* 0x000fe400000114c1 */
[----:B------:R-:W-:Y:S02]  /*0b40*/  SHF.R.S32.HI R5, RZ, 0x4, R2 ;  /* 0x00000004ff057819 */ /* 0x000fe40000011402 */
[----:B------:R-:W-:Y:S02]  /*0b50*/  LEA.HI R9, R8, R193, RZ, 0x2 ;  /* 0x000000c108097211 */ /* 0x000fe400078f10ff */
[C---:B------:R-:W-:Y:S02]  /*0b60*/  LOP3.LUT R4, R2.reuse, 0x3fffff0, RZ, 0xc0, !PT ;  /* 0x03fffff002047812 */ /* 0x040fe400078ec0ff */
[----:B------:R-:W-:-:S02]  /*0b70*/  LEA.HI R2, R2, R5, RZ, 0x1 ;  /* 0x0000000502027211 */ /* 0x000fc400078f08ff */
[-C--:B------:R-:W-:Y:S01]  /*0b80*/  LEA.HI R6, R0, R201.reuse, RZ, 0x2 ;  /* 0x000000c900067211 */ /* 0x080fe200078f10ff */
[----:B------:R-:W-:Y:S01]  /*0b90*/  IMAD.IADD R4, R201, 0x1, -R4 ;  /* 0x00000001c9047824 */ /* 0x000fe200078e0a04 */
[--C-:B------:R-:W-:Y:S02]  /*0ba0*/  SHF.R.S32.HI R10, RZ, 0x2, R9.reuse ;  /* 0x00000002ff0a7819 */ /* 0x100fe40000011409 */
[----:B------:R-:W-:Y:S01]  /*0bb0*/  SHF.R.S32.HI R11, RZ, 0x1f, R9 ;  /* 0x0000001fff0b7819 */ /* 0x000fe20000011409 */
[----:B------:R-:W-:Y:S01]  /*0bc0*/  IMAD R7, R4, 0x40, R7 ;  /* 0x0000004004077824 */ /* 0x000fe200078e0207 */
[----:B------:R-:W-:Y:S02]  /*0bd0*/  LOP3.LUT R2, R2, 0x1ffffffe, RZ, 0xc0, !PT ;  /* 0x1ffffffe02027812 */ /* 0x000fe400078ec0ff */
[----:B------:R-:W-:Y:S02]  /*0be0*/  LOP3.LUT R6, R6, 0xfffffffc, RZ, 0xc0, !PT ;  /* 0xfffffffc06067812 */ /* 0x000fe400078ec0ff */
[----:B------:R-:W-:Y:S01]  /*0bf0*/  LEA.HI R0, R0, R201, RZ, 0x3 ;  /* 0x000000c900007211 */ /* 0x000fe200078f18ff */
[----:B------:R-:W-:Y:S01]  /*0c00*/  IMAD.IADD R196, R5, 0x1, -R2 ;  /* 0x0000000105c47824 */ /* 0x000fe200078e0a02 */
[----:B------:R-:W-:Y:S01]  /*0c10*/  LEA.HI R11, R11, R10, RZ, 0x3 ;  /* 0x0000000a0b0b7211 */ /* 0x000fe200078f18ff */
[----:B------:R-:W-:Y:S01]  /*0c20*/  IMAD.IADD R6, R201, 0x1, -R6 ;  /* 0x00000001c9067824 */ /* 0x000fe200078e0a06 */
[----:B------:R-:W-:Y:S01]  /*0c30*/  LOP3.LUT R2, R0, 0xfffffff8, RZ, 0xc0, !PT ;  /* 0xfffffff800027812 */ /* 0x000fe200078ec0ff */
[----:B------:R-:W-:Y:S01]  /*0c40*/  IMAD R196, R196, 0x8, R7 ;  /* 0x00000008c4c47824 */ /* 0x000fe200078e0207 */
[----:B------:R-:W-:-:S02]  /*0c50*/  LOP3.LUT R11, R11, 0xfffffff8, RZ, 0xc0, !PT ;  /* 0xfffffff80b0b7812 */ /* 0x000fc400078ec0ff */
[----:B------:R-:W-:Y:S01]  /*0c60*/  LEA.HI R8, R8, R193, RZ, 0x5 ;  /* 0x000000c108087211 */ /* 0x000fe200078f28ff */
[----:B------:R-:W-:Y:S01]  /*0c70*/  IMAD.IADD R23, R201, 0x1, -R2 ;  /* 0x00000001c9177824 */ /* 0x000fe200078e0a02 */
[----:B------:R-:W-:Y:S01]  /*0c80*/  LEA.HI R3, R3, R194, RZ, 0x1 ;  /* 0x000000c203037211 */ /* 0x000fe200078f08ff */
[----:B------:R-:W-:Y:S01]  /*0c90*/  IMAD.IADD R11, R10, 0x1, -R11 ;  /* 0x000000010a0b7824 */ /* 0x000fe200078e0a0b */
[----:B------:R-:W-:Y:S01]  /*0ca0*/  SHF.R.S32.HI R8, RZ, 0x5, R8 ;  /* 0x00000005ff087819 */ /* 0x000fe20000011408 */
[----:B------:R-:W-:Y:S01]  /*0cb0*/  IMAD.SHL.U32 R16, R23, 0x8, RZ ;  /* 0x0000000817107824 */ /* 0x000fe200078e00ff */
[----:B------:R-:W-:Y:S02]  /*0cc0*/  LEA.HI R4, R6, R6, RZ, 0x1 ;  /* 0x0000000606047211 */ /* 0x000fe400078f08ff */
[----:B------:R-:W-:Y:S01]  /*0cd0*/  LOP3.LUT R3, R3, 0x3fffffe, RZ, 0xc0, !PT ;  /* 0x03fffffe03037812 */ /* 0x000fe200078ec0ff */
[----:B------:R-:W-:Y:S01]  /*0ce0*/  IMAD R8, R8, 0x10, R11 ;  /* 0x0000001008087824 */ /* 0x000fe200078e020b */
[----:B------:R-:W-:Y:S01]  /*0cf0*/  LOP3.LUT R5, R4, 0x1ffffffe, RZ, 0xc0, !PT ;  /* 0x1ffffffe04057812 */ /* 0x000fe200078ec0ff */
[----:B------:R-:W-:Y:S01]  /*0d00*/  VIADD R19, R16, 0x40 ;  /* 0x0000004010137836 */ /* 0x000fe20000000000 */
[----:B------:R-:W-:Y:S01]  /*0d10*/  LOP3.LUT R2, R9, 0x7ffffffc, RZ, 0xc0, !PT ;  /* 0x7ffffffc09027812 */ /* 0x000fe200078ec0ff */
[----:B------:R-:W-:Y:S01]  /*0d20*/  IMAD.IADD R3, R194, 0x1, -R3 ;  /* 0x00000001c2037824 */ /* 0x000fe200078e0a03 */
[----:B------:R-:W-:Y:S01]  /*0d30*/  SHF.R.S32.HI R192, RZ, 0x3, R0 ;  /* 0x00000003ffc07819 */ /* 0x000fe20000011400 */
[C---:B------:R-:W-:Y:S01]  /*0d40*/  VIADD R18, R16.reuse, 0x80 ;  /* 0x0000008010127836 */ /* 0x040fe20000000000 */
[----:B------:R-:W-:Y:S01]  /*0d50*/  SHF.R.S32.HI R200, RZ, 0x1f, R16 ;  /* 0x0000001fffc87819 */ /* 0x000fe20000011410 */
[----:B------:R-:W-:Y:S01]  /*0d60*/  VIADD R22, R16, 0xc0 ;  /* 0x000000c010167836 */ /* 0x000fe20000000000 */
[----:B------:R-:W-:Y:S01]  /*0d70*/  SHF.R.S32.HI R199, RZ, 0x1f, R19 ;  /* 0x0000001fffc77819 */ /* 0x000fe20000011413 */
[----:B------:R-:W-:Y:S01]  /*0d80*/  IMAD.IADD R6, R6, 0x1, -R5 ;  /* 0x0000000106067824 */ /* 0x000fe200078e0a05 */
[----:B------:R-:W-:Y:S01]  /*0d90*/  SHF.R.S32.HI R198, RZ, 0x1f, R18 ;  /* 0x0000001fffc67819 */ /* 0x000fe20000011412 */
[----:B------:R-:W-:Y:S01]  /*0da0*/  IMAD R195, R3, 0x40, R8 ;  /* 0x0000004003c37824 */ /* 0x000fe200078e0208 */
[----:B------:R-:W-:Y:S01]  /*0db0*/  SHF.R.S32.HI R197, RZ, 0x1f, R22 ;  /* 0x0000001fffc57819 */ /* 0x000fe20000011416 */
[----:B------:R-:W-:-:S02]  /*0dc0*/  IMAD.IADD R2, R193, 0x1, -R2 ;  /* 0x00000001c1027824 */ /* 0x000fc400078e0a02 */
[----:B------:R-:W-:-:S07]  /*0dd0*/  IMAD R17, R6, 0x8, R195 ;  /* 0x0000000806117824 */ /* 0x000fce00078e02c3 */
.L_x_947:
[----:B------:R-:W-:Y:S01]  /*0de0*/  ULDC UR5, c[0x0][0xc60] ;  /* 0x0003180000057ab9 */ /* 0x000fe20000000800 */
[----:B------:R-:W-:Y:S01]  /*0df0*/  UMOV UR9, UR4 ;  /* 0x0000000400097c82 */ /* 0x000fe20008000000 */
[----:B------:R-:W-:-:S11]  /*0e00*/  UISETP.NE.AND UP0, UPT, UR5, 0x1, UPT ;  /* 0x000000010500788c */ /* 0x000fd6000bf05270 */
[----:B------:R-:W-:Y:S01]  /*0e10*/  @UP0 ULDC UR6, c[0x0][0xc64] ;  /* 0x0003190000060ab9 */ /* 0x000fe20000000800 */
[----:B------:R-:W-:Y:S01]  /*0e20*/  @UP0 ULDC UR8, c[0x0][0xc68] ;  /* 0x00031a0000080ab9 */ /* 0x000fe20000000800 */
[----:B------:R-:W-:-:S04]  /*0e30*/  UIMAD.WIDE.U32 UR6, UR4, UR6, URZ ;  /* 0x00000006040672a5 */ /* 0x000fc8000f8e003f */
[----:B------:R-:W-:-:S03]  /*0e40*/  @UP0 USHF.R.U32.HI UR9, URZ, UR8, UR7 ;  /* 0x000000083f090299 */ /* 0x000fc60008011607 */
[----:B------:R-:W-:Y:S02]  /*0e50*/  ULDC UR6, c[0x0][0xc78] ;  /* 0x00031e0000067ab9 */ /* 0x000fe40000000800 */
[----:B------:R-:W-:Y:S02]  /*0e60*/  UISETP.GE.AND UP0, UPT, UR9, UR6, UPT ;  /* 0x000000060900728c */ /* 0x000fe4000bf06270 */
[----:B------:R-:W-:-:S04]  /*0e70*/  UIADD3 UR6, -UR9, URZ, URZ ;  /* 0x0000003f09067290 */ /* 0x000fc8000fffe13f */
[----:B------:R-:W-:Y:S01]  /*0e80*/  PLOP3.LUT P0, PT, PT, PT, UP0, 0x80, 0x0 ;  /* 0x000000000000781c */ /* 0x000fe20003f0f008 */
[----:B------:R-:W-:-:S12]  /*0e90*/  UIMAD UR7, UR5, UR6, UR4 ;  /* 0x00000006050772a4 */ /* 0x000fd8000f8e0204 */
[----:B012345:R-:W-:Y:S05]  /*0ea0*/  @!P0 BRA `(.L_x_847) ;  /* 0x0000000000208947 */ /* 0x03ffea0003800000 */
[----:B------:R-:W-:Y:S01]  /*0eb0*/  ULDC UR6, c[0x0][0xc6c] ;  /* 0x00031b0000067ab9 */ /* 0x000fe20000000800 */
[----:B------:R-:W-:Y:S01]  /*0ec0*/  UMOV UR8, UR7 ;  /* 0x0000000700087c82 */ /* 0x000fe20008000000 */
[----:B------:R-:W-:-:S11]  /*0ed0*/  UISETP.NE.AND UP0, UPT, UR6, 0x1, UPT ;  /* 0x000000010600788c */ /* 0x000fd6000bf05270 */
[----:B------:R-:W-:Y:S02]  /*0ee0*/  @UP0 ULDC.64 UR10, c[0x0][0xc70] ;  /* 0x00031c00000a0ab9 */ /* 0x000fe40000000a00 */
[----:B------:R-:W-:-:S04]  /*0ef0*/  UIMAD.WIDE.U32 UR4, UR7, UR10, URZ ;  /* 0x0000000a070472a5 */ /* 0x000fc8000f8e003f */
[----:B------:R-:W-:-:S04]  /*0f00*/  @UP0 USHF.R.U32.HI UR8, URZ, UR11, UR5 ;  /* 0x0000000b3f080299 */ /* 0x000fc80008011605 */
[----:B------:R-:W-:Y:S01]  /*0f10*/  UIMAD UR4, UR8, UR6, URZ ;  /* 0x00000006080472a4 */ /* 0x000fe2000f8e023f */
[----:B------:R-:W-:Y:S11]  /*0f20*/  BRA `(.L_x_848) ;  /* 0x00000000001c7947 */ /* 0x000ff60003800000 */
.L_x_847:
[----:B------:R-:W-:Y:S01]  /*0f30*/  ULDC UR6, c[0x0][0xc54] ;  /* 0x0003150000067ab9 */ /* 0x000fe20000000800 */
[----:B------:R-:W-:Y:S01]  /*0f40*/  UMOV UR8, UR7 ;  /* 0x0000000700087c82 */ /* 0x000fe20008000000 */
[----:B------:R-:W-:-:S11]  /*0f50*/  UISETP.NE.AND UP0, UPT, UR6, 0x1, UPT ;  /* 0x000000010600788c */ /* 0x000fd6000bf05270 */
[----:B------:R-:W-:Y:S02]  /*0f60*/  @UP0 ULDC.64 UR10, c[0x0][0xc58] ;  /* 0x00031600000a0ab9 */ /* 0x000fe40000000a00 */
[----:B------:R-:W-:-:S04]  /*0f70*/  UIMAD.WIDE.U32 UR4, UR7, UR10, URZ ;  /* 0x0000000a070472a5 */ /* 0x000fc8000f8e003f */
[----:B------:R-:W-:-:S04]  /*0f80*/  @UP0 USHF.R.U32.HI UR8, URZ, UR11, UR5 ;  /* 0x0000000b3f080299 */ /* 0x000fc80008011605 */
[----:B------:R-:W-:-:S12]  /*0f90*/  UIMAD UR4, UR8, UR6, URZ ;  /* 0x00000006080472a4 */ /* 0x000fd8000f8e023f */
.L_x_848:
[----:B------:R-:W-:Y:S01]  /*0fa0*/  ULDC UR42, c[0x0][0xc48] ;  /* 0x00031200002a7ab9 */ /* 0x000fe20000000800 */
[----:B------:R-:W-:Y:S01]  /*0fb0*/  UIADD3 UR6, UR7, -UR4, URZ ;  /* 0x8000000407067290 */ /* 0x000fe2000fffe03f */
[----:B------:R-:W-:Y:S01]  /*0fc0*/  IMAD.MOV.U32 R3, RZ, RZ, 0x3f800000 ;  /* 0x3f800000ff037424 */ /* 0x000fe200078e00ff */
[----:B------:R-:W-:Y:S01]  /*0fd0*/  UISETP.NE.AND UP2, UPT, UR42, 0x1, UPT ;  /* 0x000000012a00788c */ /* 0x000fe2000bf45270 */
[----:B------:R-:W-:Y:S01]  /*0fe0*/  IMAD.MOV.U32 R0, RZ, RZ, 0x3f800000 ;  /* 0x3f800000ff007424 */ /* 0x000fe200078e00ff */
[----:B------:R-:W-:Y:S01]  /*0ff0*/  ULDC.64 UR4, c[0x0][0x990] ;  /* 0x0002640000047ab9 */ /* 0x000fe20000000a00 */
[----:B------:R-:W-:Y:S01]  /*1000*/  ULDC UR18, c[0x0][0xc54] ;  /* 0x0003150000127ab9 */ /* 0x000fe20000000800 */
[----:B------:R-:W-:Y:S02]  /*1010*/  UISETP.NE.U32.AND UP0, UPT, UR4, URZ, UPT ;  /* 0x0000003f0400728c */ /* 0x000fe4000bf05070 */
[----:B------:R-:W-:Y:S02]  /*1020*/  UIMAD UR18, UR9, UR18, UR6 ;  /* 0x00000012091272a4 */ /* 0x000fe4000f8e0206 */
[----:B------:R-:W-:Y:S01]  /*1030*/  UISETP.NE.AND.EX UP0, UPT, UR5, URZ, UPT, UP0 ;  /* 0x0000003f0500728c */ /* 0x000fe2000bf05300 */
[----:B------:R-:W-:-:S02]  /*1040*/  ULDC.64 UR6, c[0x0][0x998] ;  /* 0x0002660000067ab9 */ /* 0x000fc40000000a00 */
[----:B------:R-:W-:Y:S01]  /*1050*/  @UP2 ULDC UR10, c[0x0][0xc4c] ;  /* 0x00031300000a2ab9 */ /* 0x000fe20000000800 */
[----:B------:R-:W-:Y:S02]  /*1060*/  UISETP.NE.U32.AND UP1, UPT, UR6, URZ, UPT ;  /* 0x0000003f0600728c */ /* 0x000fe4000bf25070 */
[----:B------:R-:W-:Y:S01]  /*1070*/  UIMAD.WIDE.U32 UR10, UR18, UR10, URZ ;  /* 0x0000000a120a72a5 */ /* 0x000fe2000f8e003f */
[----:B------:R-:W-:Y:S01]  /*1080*/  PLOP3.LUT P0, PT, PT, PT, UP0, 0x80, 0x0 ;  /* 0x000000000000781c */ /* 0x000fe20003f0f008 */
[----:B------:R-:W-:Y:S01]  /*1090*/  @UP2 ULDC UR9, c[0x0][0xc50] ;  /* 0x0003140000092ab9 */ /* 0x000fe20000000800 */
[----:B------:R-:W-:Y:S01]  /*10a0*/  UISETP.NE.AND.EX UP1, UPT, UR7, URZ, UPT, UP1 ;  /* 0x0000003f0700728c */ /* 0x000fe2000bf25310 */
[----:B------:R-:W-:Y:S01]  /*10b0*/  UMOV UR45, UR18 ;  /* 0x00000012002d7c82 */ /* 0x000fe20008000000 */
[----:B------:R-:W-:Y:S02]  /*10c0*/  @UP2 USHF.R.U32.HI UR45, URZ, UR9, UR11 ;  /* 0x000000093f2d2299 */ /* 0x000fe4000801160b */
[----:B------:R-:W-:-:S02]  /*10d0*/  ULOP3.LUT UR8, UR8, 0x1ffffff, URZ, 0x3c, !UPT ;  /* 0x01ffffff08087892 */ /* 0x000fc4000f8e3c3f */
[----:B------:R-:W-:Y:S01]  /*10e0*/  PLOP3.LUT P1, PT, PT, PT, UP1, 0x80, 0x0 ;  /* 0x000000000000781c */ /* 0x000fe20003f2f018 */
[----:B------:R-:W-:Y:S01]  /*10f0*/  @UP0 USHF.R.S32.HI UR9, URZ, 0x1f, UR45 ;  /* 0x0000001f3f090899 */ /* 0x000fe2000801142d */
[----:B------:R-:W-:Y:S01]  /*1100*/  @UP0 ULDC.64 UR10, c[0x0][0x9a8] ;  /* 0x00026a00000a0ab9 */ /* 0x000fe20000000a00 */
[----:B------:R-:W-:Y:S02]  /*1110*/  UIADD3 UR15, -UR45, URZ, URZ ;  /* 0x0000003f2d0f7290 */ /* 0x000fe4000fffe13f */
[----:B------:R-:W-:Y:S02]  /*1120*/  @UP0 UIMAD UR9, UR9, UR10, URZ ;  /* 0x0000000a090902a4 */ /* 0x000fe4000f8e023f */
[----:B------:R-:W-:Y:S02]  /*1130*/  @UP0 UIMAD.WIDE.U32 UR12, UR45, UR10, URZ ;  /* 0x0000000a2d0c02a5 */ /* 0x000fe4000f8e003f */
[----:B------:R-:W-:Y:S01]  /*1140*/  @UP1 USHF.R.S32.HI UR10, URZ, 0x1f, UR45 ;  /* 0x0000001f3f0a1899 */ /* 0x000fe2000801142d */
[----:B------:R-:W-:Y:S01]  /*1150*/  @UP1 ULDC.64 UR16, c[0x0][0x9b8] ;  /* 0x00026e0000101ab9 */ /* 0x000fe20000000a00 */
[----:B------:R-:W-:-:S02]  /*1160*/  @UP0 UIMAD UR14, UR45, UR11, UR9 ;  /* 0x0000000b2d0e02a4 */ /* 0x000fc4000f8e0209 */
[----:B------:R-:W-:Y:S02]  /*1170*/  @UP1 UIMAD UR9, UR10, UR16, URZ ;  /* 0x000000100a0912a4 */ /* 0x000fe4000f8e023f */
[----:B------:R-:W-:Y:S02]  /*1180*/  UIMAD UR42, UR42, UR15, UR18 ;  /* 0x0000000f2a2a72a4 */ /* 0x000fe4000f8e0212 */
[----:B------:R-:W-:Y:S02]  /*1190*/  @UP1 UIMAD UR15, UR45, UR17, UR9 ;  /* 0x000000112d0f12a4 */ /* 0x000fe4000f8e0209 */
[----:B------:R-:W-:Y:S02]  /*11a0*/  @UP0 USHF.R.S32.HI UR9, URZ, 0x1f, UR42 ;  /* 0x0000001f3f090899 */ /* 0x000fe4000801142a */
[----:B------:R-:W-:Y:S02]  /*11b0*/  @UP1 UIMAD.WIDE.U32 UR10, UR45, UR16, URZ ;  /* 0x000000102d0a12a5 */ /* 0x000fe4000f8e003f */
[----:B------:R-:W-:Y:S01]  /*11c0*/  @UP1 USHF.R.S32.HI UR20, URZ, 0x1f, UR42 ;  /* 0x0000001f3f141899 */ /* 0x000fe2000801142a */
[----:B------:R-:W-:Y:S01]  /*11d0*/  @UP0 ULDC.64 UR16, c[0x0][0x9b0] ;  /* 0x00026c0000100ab9 */ /* 0x000fe20000000a00 */
[----:B------:R-:W-:Y:S01]  /*11e0*/  @UP1 ULDC.64 UR18, c[0x0][0x9c0] ;  /* 0x0002700000121ab9 */ /* 0x000fe20000000a00 */
[----:B------:R-:W-:-:S02]  /*11f0*/  @UP0 UIADD3 UR13, UR13, UR14, URZ ;  /* 0x0000000e0d0d0290 */ /* 0x000fc4000fffe03f */
[----:B------:R-:W-:Y:S02]  /*1200*/  @UP0 UIMAD UR9, UR9, UR16, URZ ;  /* 0x00000010090902a4 */ /* 0x000fe4000f8e023f */
[----:B------:R-:W-:Y:S02]  /*1210*/  @UP1 UIADD3 UR11, UR11, UR15, URZ ;  /* 0x0000000f0b0b1290 */ /* 0x000fe4000fffe03f */
[----:B------:R-:W-:Y:S02]  /*1220*/  @UP1 UIMAD UR14, UR20, UR18, URZ ;  /* 0x00000012140e12a4 */ /* 0x000fe4000f8e023f */
[----:B------:R-:W-:Y:S02]  /*1230*/  @UP0 UIMAD UR9, UR42, UR17, UR9 ;  /* 0x000000112a0902a4 */ /* 0x000fe4000f8e0209 */
[----:B------:R-:W-:Y:S02]  /*1240*/  @UP0 UIMAD.WIDE.U32 UR12, UR42, UR16, UR12 ;  /* 0x000000102a0c02a5 */ /* 0x000fe4000f8e000c */
[----:B------:R-:W-:-:S02]  /*1250*/  @UP1 UIMAD UR14, UR42, UR19, UR14 ;  /* 0x000000132a0e12a4 */ /* 0x000fc4000f8e020e */
[----:B------:R-:W-:Y:S02]  /*1260*/  @UP1 UIMAD.WIDE.U32 UR10, UR42, UR18, UR10 ;  /* 0x000000122a0a12a5 */ /* 0x000fe4000f8e000a */
        /* <DEDUP_REMOVED lines=8> */
[----:B------:R-:W-:Y:S01]  /*12f0*/  ULDC UR44, c[0x0][0x424] ;  /* 0x00010900002c7ab9 */ /* 0x000fe20000000800 */
[----:B------:R-:W-:Y:S01]  /*1300*/  IMAD.U32 R5, RZ, RZ, UR5 ;  /* 0x00000005ff057e24 */ /* 0x000fe2000f8e00ff */
[----:B------:R-:W-:Y:S01]  /*1310*/  ULDC.64 UR4, c[0x0][0x418] ;  /* 0x0001060000047ab9 */ /* 0x000fe20000000a00 */
[----:B------:R-:W-:Y:S01]  /*1320*/  IMAD.U32 R7, RZ, RZ, UR7 ;  /* 0x00000007ff077e24 */ /* 0x000fe2000f8e00ff */
[----:B------:R-:W-:Y:S01]  /*1330*/  ULDC UR53, c[0x0][0x288] ;  /* 0x0000a20000357ab9 */ /* 0x000fe20000000800 */
[----:B------:R-:W-:Y:S01]  /*1340*/  ULDC UR10, c[0x0][0x2f0] ;  /* 0x0000bc00000a7ab9 */ /* 0x000fe20000000800 */
[----:B------:R-:W2:Y:S01]  /*1350*/  @P0 LDG.E R3, desc[UR50][R4.64] ;  /* 0x0000003204030981 */ /* 0x000ea2000c1e1900 */
[----:B------:R-:W-:-:S03]  /*1360*/  ULDC UR11, c[0x0][0x988] ;  /* 0x00026200000b7ab9 */ /* 0x000fc60000000800 */
[----:B------:R-:W2:Y:S01]  /*1370*/  @P1 LDG.E R0, desc[UR50][R6.64] ;  /* 0x0000003206001981 */ /* 0x000ea2000c1e1900 */
[----:B------:R-:W-:Y:S02]  /*1380*/  UISETP.NE.U32.AND UP0, UPT, UR4, URZ, UPT ;  /* 0x0000003f0400728c */ /* 0x000fe4000bf05070 */
[----:B------:R-:W-:Y:S02]  /*1390*/  UIADD3 UR9, -UR53, 0x1, URZ ;  /* 0x0000000135097890 */ /* 0x000fe4000fffe13f */
[----:B------:R-:W-:Y:S01]  /*13a0*/  UISETP.NE.AND.EX UP0, UPT, UR5, URZ, UPT, UP0 ;  /* 0x0000003f0500728c */ /* 0x000fe2000bf05300 */
[----:B------:R-:W-:Y:S02]  /*13b0*/  ULDC UR4, c[0x0][0xc3c] ;  /* 0x00030f0000047ab9 */ /* 0x000fe40000000800 */
[----:B------:R-:W-:Y:S01]  /*13c0*/  ULDC UR5, c[0x0][0x448] ;  /* 0x0001120000057ab9 */ /* 0x000fe20000000800 */
[----:B------:R-:W-:Y:S02]  /*13d0*/  UIADD3 UR4, UR8, UR4, URZ ;  /* 0x0000000408047290 */ /* 0x000fe4000fffe03f */
[----:B------:R-:W-:-:S02]  /*13e0*/  UISETP.NE.AND UP1, UPT, UR5, 0x1, UPT ;  /* 0x000000010500788c */ /* 0x000fc4000bf25270 */
[----:B------:R-:W-:Y:S02]  /*13f0*/  USHF.L.U32 UR36, UR4, 0x7, URZ ;  /* 0x0000000704247899 */ /* 0x000fe4000800063f */
[----:B------:R-:W-:Y:S02]  /*1400*/  USEL UR44, UR44, 0x1, UP0 ;  /* 0x000000012c2c7887 */ /* 0x000fe40008000000 */
[----:B------:R-:W-:Y:S01]  /*1410*/  UIADD3 UR8, UR36, 0x7f, URZ ;  /* 0x0000007f24087890 */ /* 0x000fe2000fffe03f */
[----:B------:R-:W-:Y:S01]  /*1420*/  ULDC.64 UR4, c[0x0][0x9e0] ;  /* 0x0002780000047ab9 */ /* 0x000fe20000000a00 */
[----:B------:R-:W-:-:S03]  /*1430*/  UIMAD UR9, UR44, UR10, UR9 ;  /* 0x0000000a2c0972a4 */ /* 0x000fc6000f8e0209 */
[----:B------:R-:W-:Y:S01]  /*1440*/  @UP1 ULDC UR6, c[0x0][0x44c] ;  /* 0x0001130000061ab9 */ /* 0x000fe20000000800 */
[----:B------:R-:W-:Y:S02]  /*1450*/  UISETP.GE.AND UP2, UPT, UR5, 0x1, UPT ;  /* 0x000000010500788c */ /* 0x000fe4000bf46270 */
[----:B------:R-:W-:Y:S01]  /*1460*/  UIMAD.WIDE.U32 UR6, UR8, UR6, URZ ;  /* 0x00000006080672a5 */ /* 0x000fe2000f8e003f */
[----:B------:R-:W-:-:S03]  /*1470*/  @UP1 ULDC UR12, c[0x0][0x450] ;  /* 0x00011400000c1ab9 */ /* 0x000fc60000000800 */
[----:B------:R-:W-:Y:S01]  /*1480*/  @UP1 USHF.R.U32.HI UR8, URZ, UR12, UR7 ;  /* 0x0000000c3f081299 */ /* 0x000fe20008011607 */
[----:B------:R-:W-:-:S03]  /*1490*/  PLOP3.LUT P1, PT, PT, PT, UP2, 0x80, 0x0 ;  /* 0x000000000000781c */ /* 0x000fc60003f2f028 */
[----:B------:R-:W-:-:S04]  /*14a0*/  UIADD3 UR8, UR9, UR8, URZ ;  /* 0x0000000809087290 */ /* 0x000fc8000fffe03f */
[----:B------:R-:W-:Y:S01]  /*14b0*/  UIADD3 UR4, UR8, UR4, URZ ;  /* 0x0000000408047290 */ /* 0x000fe2000fffe03f */
[----:B--2---:R-:W-:-:S04]  /*14c0*/  FMUL.FTZ R0, R3, R0 ;  /* 0x0000000003007220 */ /* 0x004fc80000410000 */
[----:B------:R-:W-:-:S05]  /*14d0*/  FMUL.FTZ R0, R0, UR11 ;  /* 0x0000000b00007c20 */ /* 0x000fca0008410000 */
[----:B------:R-:W-:Y:S01]  /*14e0*/  R2UR UR37, R0 ;  /* 0x00000000002572ca */ /* 0x000fe200000e0000 */
[----:B------:R-:W-:Y:S01]  /*14f0*/  IMAD.U32 R0, RZ, RZ, UR4 ;  /* 0x00000004ff007e24 */ /* 0x000fe2000f8e00ff */
[----:B------:R-:W-:-:S13]  /*1500*/  @!P1 BRA `(.L_x_849) ;  /* 0x0000000000409947 */ /* 0x000fda0003800000 */
[----:B------:R-:W-:Y:S01]  /*1510*/  ISETP.LT.AND P0, PT, RZ, UR8, PT ;  /* 0x00000008ff007c0c */ /* 0x000fe2000bf01270 */
[----:B------:R-:W-:-:S12]  /*1520*/  UIADD3 UR4, UR8, -0x1, URZ ;  /* 0xffffffff08047890 */ /* 0x000fd8000fffe03f */
[----:B------:R-:W-:Y:S05]  /*1530*/  @P0 BRA `(.L_x_850) ;  /* 0x00000000001c0947 */ /* 0x000fea0003800000 */
[----:B------:R-:W-:Y:S02]  /*1540*/  UISETP.NE.AND UP0, UPT, UR5, 0x1, UPT ;  /* 0x000000010500788c */ /* 0x000fe4000bf05270 */
[----:B------:R-:W-:-:S09]  /*1550*/  UIADD3 UR4, -UR8, URZ, URZ ;  /* 0x0000003f08047290 */ /* 0x000fd2000fffe13f */
[----:B------:R-:W-:Y:S02]  /*1560*/  @UP0 ULDC.64 UR8, c[0x0][0x9e8] ;  /* 0x00027a0000080ab9 */ /* 0x000fe40000000a00 */
[----:B------:R-:W-:-:S04]  /*1570*/  UIMAD.WIDE.U32 UR6, UR4, UR8, URZ ;  /* 0x00000008040672a5 */ /* 0x000fc8000f8e003f */
[----:B------:R-:W-:-:S04]  /*1580*/  @UP0 USHF.R.U32.HI UR4, URZ, UR9, UR7 ;  /* 0x000000093f040299 */ /* 0x000fc80008011607 */
[----:B------:R-:W-:Y:S01]  /*1590*/  ULOP3.LUT UR4, URZ, UR4, URZ, 0x33, !UPT ;  /* 0x000000043f047292 */ /* 0x000fe2000f8e333f */
[----:B------:R-:W-:Y:S11]  /*15a0*/  BRA `(.L_x_851) ;  /* 0x0000000000107947 */ /* 0x000ff60003800000 */
.L_x_850:
[----:B------:R-:W-:-:S11]  /*15b0*/  UISETP.NE.AND UP0, UPT, UR5, 0x1, UPT ;  /* 0x000000010500788c */ /* 0x000fd6000bf05270 */
[----:B------:R-:W-:Y:S02]  /*15c0*/  @UP0 ULDC.64 UR8, c[0x0][0x9e8] ;  /* 0x00027a0000080ab9 */ /* 0x000fe40000000a00 */
[----:B------:R-:W-:-:S04]  /*15d0*/  UIMAD.WIDE.U32 UR6, UR4, UR8, URZ ;  /* 0x00000008040672a5 */ /* 0x000fc8000f8e003f */
[----:B------:R-:W-:-:S12]  /*15e0*/  @UP0 USHF.R.U32.HI UR4, URZ, UR9, UR7 ;  /* 0x000000093f040299 */ /* 0x000fd80008011607 */
.L_x_851:
[----:B------:R-:W-:-:S06]  /*15f0*/  UIMAD UR4, UR4, UR5, UR5 ;  /* 0x00000005040472a4 */ /* 0x000fcc000f8e0205 */
[----:B------:R-:W-:-:S07]  /*1600*/  VIMNMX R0, R0, UR4, PT ;  /* 0x0000000400007c48 */ /* 0x000fce000bfe0100 */
.L_x_849:
[----:B------:R-:W-:Y:S01]  /*1610*/  UIMAD UR4, UR44, UR10, 0x3f ;  /* 0x0000003f2c0474a4 */ /* 0x000fe2000f8e020a */
[----:B------:R-:W-:Y:S01]  /*1620*/  VIADD R0, R0, 0x3f ;  /* 0x0000003f00007836 */ /* 0x000fe20000000000 */
[----:B------:R-:W-:Y:S01]  /*1630*/  @UP1 ULDC UR6, c[0x0][0x44c] ;  /* 0x0001130000061ab9 */ /* 0x000fe20000000800 */
[----:B------:R-:W-:Y:S01]  /*1640*/  @UP1 ULDC UR11, c[0x0][0x450] ;  /* 0x00011400000b1ab9 */ /* 0x000fe20000000800 */
[----:B------:R-:W-:Y:S02]  /*1650*/  USHF.R.S32.HI UR8, URZ, 0x1f, UR4 ;  /* 0x0000001f3f087899 */ /* 0x000fe40008011404 */
[----:B------:R-:W-:Y:S01]  /*1660*/  UIMAD.WIDE.U32 UR6, UR36, UR6, URZ ;  /* 0x00000006240672a5 */ /* 0x000fe2000f8e003f */
[----:B------:R-:W-:Y:S01]  /*1670*/  SHF.R.S32.HI R3, RZ, 0x1f, R0 ;  /* 0x0000001fff037819 */ /* 0x000fe20000011400 */
[----:B------:R-:W-:Y:S01]  /*1680*/  UMOV UR9, UR36 ;  /* 0x0000002400097c82 */ /* 0x000fe20008000000 */
[----:B------:R-:W-:Y:S02]  /*1690*/  ULEA.HI UR8, UR8, UR4, URZ, 0x6 ;  /* 0x0000000408087291 */ /* 0x000fe4000f8f303f */
[----:B------:R-:W-:Y:S01]  /*16a0*/  @UP1 USHF.R.U32.HI UR9, URZ, UR11, UR7 ;  /* 0x0000000b3f091299 */ /* 0x000fe20008011607 */
[----:B------:R-:W-:Y:S01]  /*16b0*/  LEA.HI R3, R3, R0, RZ, 0x6 ;  /* 0x0000000003037211 */ /* 0x000fe200078f30ff */
[----:B------:R-:W-:-:S02]  /*16c0*/  UIMAD UR53, UR44, UR10, -UR53 ;  /* 0x0000000a2c3572a4 */ /* 0x000fc4000f8e0a35 */
[----:B------:R-:W-:Y:S01]  /*16d0*/  USHF.R.S32.HI UR8, URZ, 0x6, UR8 ;  /* 0x000000063f087899 */ /* 0x000fe20008011408 */
[----:B------:R-:W-:Y:S01]  /*16e0*/  SHF.R.S32.HI R3, RZ, 0x6, R3 ;  /* 0x00000006ff037819 */ /* 0x000fe20000011403 */
[----:B------:R-:W-:-:S03]  /*16f0*/  UIADD3 UR4, UR53, UR9, URZ ;  /* 0x0000000935047290 */ /* 0x000fc6000fffe03f */
[----:B------:R-:W-:Y:S01]  /*1700*/  ULDC UR9, c[0x0][0x9dc] ;  /* 0x0002770000097ab9 */ /* 0x000fe20000000800 */
[----:B------:R-:W-:Y:S01]  /*1710*/  VIMNMX R58, R3, UR8, PT ;  /* 0x00000008033a7c48 */ /* 0x000fe2000bfe0100 */
[----:B------:R-:W-:Y:S01]  /*1720*/  UIADD3 UR9, UR4, -UR9, URZ ;  /* 0x8000000904097290 */ /* 0x000fe2000fffe03f */
[----:B------:R-:W-:Y:S11]  /*1730*/  @!P1 BRA `(.L_x_852) ;  /* 0x0000000000449947 */ /* 0x000ff60003800000 */
[----:B------:R-:W-:-:S06]  /*1740*/  UISETP.GT.AND UP0, UPT, UR4, -0x1, UPT ;  /* 0xffffffff0400788c */ /* 0x000fcc000bf04270 */
[----:B------:R-:W-:-:S13]  /*1750*/  PLOP3.LUT P0, PT, PT, PT, UP0, 0x80, 0x0 ;  /* 0x000000000000781c */ /* 0x000fda0003f0f008 */
[----:B------:R-:W-:Y:S05]  /*1760*/  @P0 BRA `(.L_x_853) ;  /* 0x00000000001c0947 */ /* 0x000fea0003800000 */
[----:B------:R-:W-:Y:S02]  /*1770*/  UISETP.NE.AND UP0, UPT, UR5, 0x1, UPT ;  /* 0x000000010500788c */ /* 0x000fe4000bf05270 */
[----:B------:R-:W-:-:S09]  /*1780*/  ULOP3.LUT UR4, URZ, UR4, URZ, 0x33, !UPT ;  /* 0x000000043f047292 */ /* 0x000fd2000f8e333f */
[----:B------:R-:W-:Y:S02]  /*1790*/  @UP0 ULDC.64 UR10, c[0x0][0x9e8] ;  /* 0x00027a00000a0ab9 */ /* 0x000fe40000000a00 */
[----:B------:R-:W-:-:S04]  /*17a0*/  UIMAD.WIDE.U32 UR6, UR4, UR10, URZ ;  /* 0x0000000a040672a5 */ /* 0x000fc8000f8e003f */
[----:B------:R-:W-:-:S04]  /*17b0*/  @UP0 USHF.R.U32.HI UR4, URZ, UR11, UR7 ;  /* 0x0000000b3f040299 */ /* 0x000fc80008011607 */
[----:B------:R-:W-:Y:S01]  /*17c0*/  ULOP3.LUT UR4, URZ, UR4, URZ, 0x33, !UPT ;  /* 0x000000043f047292 */ /* 0x000fe2000f8e333f */
[----:B------:R-:W-:Y:S11]  /*17d0*/  BRA `(.L_x_854) ;  /* 0x0000000000107947 */ /* 0x000ff60003800000 */
.L_x_853:
[----:B------:R-:W-:-:S11]  /*17e0*/  UISETP.NE.AND UP0, UPT, UR5, 0x1, UPT ;  /* 0x000000010500788c */ /* 0x000fd6000bf05270 */
[----:B------:R-:W-:Y:S02]  /*17f0*/  @UP0 ULDC.64 UR10, c[0x0][0x9e8] ;  /* 0x00027a00000a0ab9 */ /* 0x000fe40000000a00 */
[----:B------:R-:W-:-:S04]  /*1800*/  UIMAD.WIDE.U32 UR6, UR4, UR10, URZ ;  /* 0x0000000a040672a5 */ /* 0x000fc8000f8e003f */
[----:B------:R-:W-:-:S12]  /*1810*/  @UP0 USHF.R.U32.HI UR4, URZ, UR11, UR7 ;  /* 0x0000000b3f040299 */ /* 0x000fd80008011607 */
.L_x_854:
[----:B------:R-:W-:-:S04]  /*1820*/  UIMAD UR4, UR4, UR5, URZ ;  /* 0x00000005040472a4 */ /* 0x000fc8000f8e023f */
[----:B------:R-:W-:-:S04]  /*1830*/  UISETP.LT.AND UP0, UPT, UR9, UR4, UPT ;  /* 0x000000040900728c */ /* 0x000fc8000bf01270 */
[----:B------:R-:W-:-:S12]  /*1840*/  USEL UR9, UR9, UR4, !UP0 ;  /* 0x0000000409097287 */ /* 0x000fd8000c000000 */
.L_x_852:
[----:B------:R-:W-:Y:S01]  /*1850*/  USHF.R.S32.HI UR4, URZ, 0x1f, UR9 ;  /* 0x0000001f3f047899 */ /* 0x000fe20008011409 */
[----:B------:R-:W-:Y:S01]  /*1860*/  PLOP3.LUT P0, PT, PT, PT, PT, 0x80, 0x0 ;  /* 0x000000000000781c */ /* 0x000fe20003f0f070 */
[----:B------:R-:W-:Y:S01]  /*1870*/  IMAD.MOV.U32 R0, RZ, RZ, RZ ;  /* 0x000000ffff007224 */ /* 0x000fe200078e00ff */
[----:B------:R-:W-:Y:S01]  /*1880*/  CS2R R150, SRZ ;  /* 0x0000000000967805 */ /* 0x000fe2000001ff00 */
[----:B------:R-:W-:Y:S01]  /*1890*/  ULEA.HI UR4, UR4, UR9, URZ, 0x6 ;  /* 0x0000000904047291 */ /* 0x000fe2000f8f303f */
[----:B------:R-:W-:Y:S01]  /*18a0*/  IMAD.MOV.U32 R3, RZ, RZ, RZ ;  /* 0x000000ffff037224 */ /* 0x000fe200078e00ff */
[----:B------:R-:W-:Y:S02]  /*18b0*/  CS2R R26, SRZ ;  /* 0x00000000001a7805 */ /* 0x000fe4000001ff00 */
[----:B------:R-:W-:Y:S01]  /*18c0*/  CS2R R108, SRZ ;  /* 0x00000000006c7805 */ /* 0x000fe2000001ff00 */
[----:B------:R-:W-:Y:S01]  /*18d0*/  USHF.R.S32.HI UR4, URZ, 0x6, UR4 ;  /* 0x000000063f047899 */ /* 0x000fe20008011404 */
[----:B------:R-:W-:-:S02]  /*18e0*/  CS2R R144, SRZ ;  /* 0x0000000000907805 */ /* 0x000fc4000001ff00 */
[----:B------:R-:W-:Y:S02]  /*18f0*/  CS2R R100, SRZ ;  /* 0x0000000000647805 */ /* 0x000fe4000001ff00 */
[----:B------:R-:W-:Y:S01]  /*1900*/  CS2R R142, SRZ ;  /* 0x00000000008e7805 */ /* 0x000fe2000001ff00 */
[----:B------:R-:W-:Y:S01]  /*1910*/  UISETP.LT.AND UP0, UPT, URZ, UR4, UPT ;  /* 0x000000043f00728c */ /* 0x000fe2000bf01270 */
[----:B------:R-:W-:Y:S02]  /*1920*/  CS2R R30, SRZ ;  /* 0x00000000001e7805 */ /* 0x000fe4000001ff00 */
[----:B------:R-:W-:Y:S02]  /*1930*/  CS2R R136, SRZ ;  /* 0x0000000000887805 */ /* 0x000fe4000001ff00 */
[----:B------:R-:W-:Y:S01]  /*1940*/  CS2R R92, SRZ ;  /* 0x00000000005c7805 */ /* 0x000fe2000001ff00 */
[----:B------:R-:W-:Y:S01]  /*1950*/  USEL UR39, URZ, UR4, !UP0 ;  /* 0x000000043f277287 */ /* 0x000fe2000c000000 */
[----:B------:R-:W-:-:S02]  /*1960*/  CS2R R134, SRZ ;  /* 0x0000000000867805 */ /* 0x000fc4000001ff00 */
[----:B------:R-:W-:Y:S02]  /*1970*/  CS2R R34, SRZ ;  /* 0x0000000000227805 */ /* 0x000fe4000001ff00 */
[----:B------:R-:W-:Y:S02]  /*1980*/  CS2R R128, SRZ ;  /* 0x0000000000807805 */ /* 0x000fe4000001ff00 */
[----:B------:R-:W-:Y:S02]  /*1990*/  CS2R R84, SRZ ;  /* 0x0000000000547805 */ /* 0x000fe4000001ff00 */
[----:B------:R-:W-:Y:S02]  /*19a0*/  CS2R R126, SRZ ;  /* 0x00000000007e7805 */ /* 0x000fe4000001ff00 */
[----:B------:R-:W-:Y:S02]  /*19b0*/  ISETP.GT.AND P1, PT, R58, UR39, PT ;  /* 0x000000273a007c0c */ /* 0x000fe4000bf24270 */
        /* <DEDUP_REMOVED lines=16> */
[----:B------:R-:W-:Y:S02]  /*1ac0*/  CS2R R54, SRZ ;  /* 0x0000000000367805 */ /* 0x000fe4000001ff00 */
[----:B------:R-:W-:Y:S01]  /*1ad0*/  CS2R R88, SRZ ;  /* 0x0000000000587805 */ /* 0x000fe2000001ff00 */
[----:B------:R-:W-:Y:S01]  /*1ae0*/  IMAD.MOV.U32 R90, RZ, RZ, RZ ;  /* 0x000000ffff5a7224 */ /* 0x000fe200078e00ff */
        /* <DEDUP_REMOVED lines=33> */
[----:B------:R-:W-:Y:S01]  /*1d00*/  IMAD.MOV.U32 R5, RZ, RZ, RZ ;  /* 0x000000ffff057224 */ /* 0x000fe200078e00ff */
[----:B------:R-:W-:Y:S06]  /*1d10*/  @!P1 BRA `(.L_x_855) ;  /* 0x0000009400f49947 */ /* 0x000fec0003800000 */
[----:B------:R-:W0:Y:S01]  /*1d20*/  SHFL.IDX PT, R0, R194, RZ, 0x1f ;  /* 0x00001fffc2007589 */ /* 0x000e2200000e0000 */
[----:B------:R-:W1:Y:S01]  /*1d30*/  S2UR UR40, SR_CgaCtaId ;  /* 0x00000000002879c3 */ /* 0x000e620000008800 */
[----:B------:R-:W-:Y:S01]  /*1d40*/  UMOV UR41, 0x400 ;  /* 0x0000040000297882 */ /* 0x000fe20000000000 */
        /* <DEDUP_REMOVED lines=28> */
.L_x_856:
[----:B------:R-:W-:Y:S01]  /*1f10*/  ULEA.HI UR4, UR47, UR47, URZ, 0x1 ;  /* 0x0000002f2f047291 */ /* 0x000fe2000f8f083f */
[----:B------:R-:W-:-:S03]  /*1f20*/  IMAD.U32 R3, RZ, RZ, UR48 ;  /* 0x00000030ff037e24 */ /* 0x000fc6000f8e00ff */
[----:B------:R-:W-:Y:S02]  /*1f30*/  ULOP3.LUT UR4, UR4, 0xfffffffe, URZ, 0xc0, !UPT ;  /* 0xfffffffe04047892 */ /* 0x000fe4000f8ec03f */
[----:B------:R-:W-:Y:S02]  /*1f40*/  ISETP.NE.AND P0, PT, R3, 0x3, PT ;  /* 0x000000030300780c */ /* 0x000fe40003f05270 */
[----:B------:R-:W-:-:S06]  /*1f50*/  UIADD3 UR4, UR47, -UR4, URZ ;  /* 0x800000042f047290 */ /* 0x000fcc000fffe03f */
[----:B------:R-:W-:-:S05]  /*1f60*/  IMAD.U32 R0, RZ, RZ, UR4 ;  /* 0x00000004ff007e24 */ /* 0x000fca000f8e00ff */
[----:B------:R-:W-:-:S04]  /*1f70*/  SHF.L.U32 R0, R0, 0x1f, RZ ;  /* 0x0000001f00007819 */ /* 0x000fc800000006ff */
[----:B------:R-:W0:Y:S02]  /*1f80*/  SYNCS.PHASECHK.TRANS64.TRYWAIT P1, [UR41+0x28400], R0 ;  /* 0x02840000ff0075a7 */ /* 0x000e240008020169 */
[----:B0-----:R-:W-:Y:S05]  /*1f90*/  @!P1 BRA `(.L_x_857) ;  /* 0x0000011000809947 */ /* 0x001fea0003800000 */
.L_x_1034:
[----:B------:R-:W-:Y:S05]  /*1fa0*/  @!P0 BRA `(.L_x_858) ;  /* 0x0000000000048947 */ /* 0x000fea0003800000 */
[----:B------:R-:W-:Y:S01]  /*1fb0*/  BPT.TRAP 0x1 ;  /* 0x000000040000795c */ /* 0x000fe20000300000 */
.L_x_858:
[----:B------:R-:W-:Y:S02]  /*1fc0*/  IMAD.U32 R5, RZ, RZ, UR52 ;  /* 0x00000034ff057e24 */ /* 0x000fe4000f8e00ff */
[----:B0-----:R-:W-:-:S03]  /*1fd0*/  IMAD.U32 R0, RZ, RZ, UR46 ;  /* 0x0000002eff007e24 */ /* 0x001fc6000f8e00ff */
[----:B------:R-:W-:Y:S02]  /*1fe0*/  LEA R5, R5, UR41, 0x3 ;  /* 0x0000002905057c11 */ /* 0x000fe4000f8e18ff */
[----:B------:R-:W-:-:S04]  /*1ff0*/  SHF.L.U32 R0, R0, 0x1f, RZ ;  /* 0x0000001f00007819 */ /* 0x000fc800000006ff */
[----:B------:R0:W1:Y:S01]  /*2000*/  SYNCS.PHASECHK.TRANS64.TRYWAIT P2, [R5+URZ+0x28430], R0 ;  /* 0x02843000050075a7 */ /* 0x000062000804017f */
[----:B------:R-:W-:Y:S05]  /*2010*/  @!P0 BRA `(.L_x_859) ;  /* 0x0000000000048947 */ /* 0x000fea0003800000 */
[----:B------:R-:W-:Y:S01]  /*2020*/  BPT.TRAP 0x1 ;  /* 0x000000040000795c */ /* 0x000fe20000300000 */
.L_x_859:
[----:B------:R-:W2:Y:S02]  /*2030*/  S2R R3, SR_TID.X ;  /* 0x0000000000037919 */ /* 0x000ea40000002100 */
[----:B--2---:R-:W-:Y:S01]  /*2040*/  LOP3.LUT P1, RZ, R3, 0x7f, RZ, 0xc0, !PT ;  /* 0x0000007f03ff7812 */ /* 0x004fe2000782c0ff */
[----:B-1----:R-:W-:-:S12]  /*2050*/  @P2 BRA `(.L_x_860) ;  /* 0x0000000000082947 */ /* 0x002fd80003800000 */
[----:B------:R-:W1:Y:S02]  /*2060*/  SYNCS.PHASECHK.TRANS64.TRYWAIT P2, [R5+URZ+0x28430], R0 ;  /* 0x02843000050075a7 */ /* 0x000e64000804017f */
[----:B-1----:R-:W-:Y:S05]  /*2070*/  @!P2 BRA `(.L_x_861) ;  /* 0x000001100060a947 */ /* 0x002fea0003800000 */
.L_x_860:
[----:B------:R-:W-:Y:S05]  /*2080*/  WARPSYNC.ALL ;  /* 0x0000000000007948 */ /* 0x000fea0003800000 */
[----:B------:R-:W-:Y:S01]  /*2090*/  UIADD3 UR4, UR41, 0x20000, URZ ;  /* 0x0002000029047890 */ /* 0x000fe2000fffe03f */
[----:B------:R-:W-:Y:S01]  /*20a0*/  WARPGROUP.ARRIVE ;  /* 0x00000000000079c5 */ /* 0x000fe20000000000 */
[----:B------:R-:W-:Y:S01]  /*20b0*/  ULOP3.LUT UR32, UR54, 0x10000, URZ, 0xfc, !UPT ;  /* 0x0001000036207892 */ /* 0x000fe2000f8efc3f */
[----:B01----:R-:W-:Y:S01]  /*20c0*/  VIADD R0, R17, UR36 ;  /* 0x0000002411007c36 */ /* 0x003fe20008000000 */
[----:B------:R-:W-:Y:S01]  /*20d0*/  USHF.R.U32.HI UR4, URZ, 0x4, UR4 ;  /* 0x000000043f047899 */ /* 0x000fe20008011604 */
[----:B------:R-:W0:Y:S01]  /*20e0*/  LDC R8, c[0x0][0x2f0] ;  /* 0x0000bc00ff087b82 */ /* 0x000e220000000800 */
[----:B------:R-:W-:Y:S01]  /*20f0*/  UMOV UR33, 0x40000040 ;  /* 0x4000004000217882 */ /* 0x000fe20000000000 */
[----:B------:R-:W-:Y:S01]  /*2100*/  UMOV UR35, 0x40000040 ;  /* 0x4000004000237882 */ /* 0x000fe20000000000 */
[----:B------:R-:W-:Y:S01]  /*2110*/  ULOP3.LUT UR4, UR4, 0x3fff, URZ, 0xc0, !UPT ;  /* 0x00003fff04047892 */ /* 0x000fe2000f8ec03f */
[----:B------:R-:W-:Y:S01]  /*2120*/  IMAD.MOV.U32 R4, RZ, RZ, R0 ;  /* 0x000000ffff047224 */ /* 0x000fe200078e0000 */
[----:B------:R-:W-:Y:S01]  /*2130*/  UMOV UR5, 0x40000040 ;  /* 0x4000004000057882 */ /* 0x000fe20000000000 */
[----:B------:R-:W-:Y:S01]  /*2140*/  UMOV UR7, 0x40000040 ;  /* 0x4000004000077882 */ /* 0x000fe20000000000 */
[----:B------:R-:W-:Y:S01]  /*2150*/  ULOP3.LUT UR49, UR4, 0x10000, URZ, 0xfc, !UPT ;  /* 0x0001000004317892 */ /* 0x000fe2000f8efc3f */
[----:B------:R-:W1:Y:S01]  /*2160*/  LDC R7, c[0x0][0x288] ;  /* 0x0000a200ff077b82 */ /* 0x000e620000000800 */
[----:B------:R-:W-:Y:S01]  /*2170*/  UIADD3 UR4, UR32, 0x2, URZ ;  /* 0x0000000220047890 */ /* 0x000fe2000fffe03f */
[----:B------:R-:W-:Y:S01]  /*2180*/  IMAD.MOV.U32 R3, RZ, RZ, -0x40 ;  /* 0xffffffc0ff037424 */ /* 0x000fe200078e00ff */
[----:B------:R-:W-:Y:S01]  /*2190*/  ULEA UR34, UR52, UR49, 0xa ;  /* 0x0000003134227291 */ /* 0x000fe2000f8e503f */
[C---:B------:R-:W-:Y:S01]  /*21a0*/  LEA R9, R58.reuse, 0xffffffc0, 0x6 ;  /* 0xffffffc03a097811 */ /* 0x040fe200078e30ff */
[----:B------:R-:W-:Y:S01]  /*21b0*/  UIADD3 UR8, UR32, 0x4, URZ ;  /* 0x0000000420087890 */ /* 0x000fe2000fffe03f */
[----:B------:R-:W-:Y:S01]  /*21c0*/  IMAD R11, R58, R3, 0x40 ;  /* 0x000000403a0b7424 */ /* 0x000fe200078e0203 */
[----:B------:R-:W-:-:S02]  /*21d0*/  UIADD3 UR6, UR34, 0x2, URZ ;  /* 0x0000000222067890 */ /* 0x000fc4000fffe03f */
[----:B------:R-:W-:Y:S01]  /*21e0*/  UIADD3 UR10, UR34, 0x4, URZ ;  /* 0x00000004220a7890 */ /* 0x000fe2000fffe03f */
[----:B------:R-:W-:Y:S01]  /*21f0*/  VIADD R3, R11, 0x1 ;  /* 0x000000010b037836 */ /* 0x000fe20000000000 */
[----:B------:R-:W-:Y:S01]  /*2200*/  UMOV UR9, 0x40000040 ;  /* 0x4000004000097882 */ /* 0x000fe20000000000 */
[----:B------:R-:W-:Y:S01]  /*2210*/  QGMMA.64x64x32.F32.E4M3.E4M3 R24, gdesc[UR32], RZ, !UPT, gsb0 ;  /* 0x00e00000201879f3 */ /* 0x000fe2000c0008ff */
[----:B------:R-:W-:Y:S01]  /*2220*/  UMOV UR11, 0x40000040 ;  /* 0x40000040000b7882 */ /* 0x000fe20000000000 */
[----:B------:R-:W-:Y:S01]  /*2230*/  UIADD3 UR12, UR32, 0x6, URZ ;  /* 0x00000006200c7890 */ /* 0x000fe2000fffe03f */
[----:B------:R-:W-:Y:S01]  /*2240*/  IMAD R3, R2, -0x2, R3 ;  /* 0xfffffffe02037824 */ /* 0x000fe200078e0203 */
[----:B------:R-:W-:Y:S01]  /*2250*/  UIADD3 UR14, UR34, 0x6, URZ ;  /* 0x00000006220e7890 */ /* 0x000fe2000fffe03f */
[----:B------:R-:W-:Y:S01]  /*2260*/  UMOV UR13, 0x40000040 ;  /* 0x40000040000d7882 */ /* 0x000fe20000000000 */
[----:B------:R-:W-:Y:S01]  /*2270*/  UMOV UR15, 0x40000040 ;  /* 0x40000040000f7882 */ /* 0x000fe20000000000 */
[----:B------:R-:W-:-:S02]  /*2280*/  UIADD3 UR16, UR32, 0x400, URZ ;  /* 0x0000040020107890 */ /* 0x000fc4000fffe03f */
[----:B------:R-:W-:Y:S01]  /*2290*/  UIADD3 UR18, UR34, 0x200, URZ ;  /* 0x0000020022127890 */ /* 0x000fe2000fffe03f */
[----:B------:R-:W-:Y:S01]  /*22a0*/  UMOV UR17, 0x40000040 ;  /* 0x4000004000117882 */ /* 0x000fe20000000000 */
[----:B------:R-:W-:Y:S01]  /*22b0*/  UMOV UR19, 0x40000040 ;  /* 0x4000004000137882 */ /* 0x000fe20000000000 */
[----:B------:R-:W-:Y:S02]  /*22c0*/  UIADD3 UR20, UR32, 0x402, URZ ;  /* 0x0000040220147890 */ /* 0x000fe4000fffe03f */
[----:B------:R-:W-:Y:S01]  /*22d0*/  UIADD3 UR22, UR34, 0x202, URZ ;  /* 0x0000020222167890 */ /* 0x000fe2000fffe03f */
[----:B------:R-:W-:Y:S01]  /*22e0*/  UMOV UR21, 0x40000040 ;  /* 0x4000004000157882 */ /* 0x000fe20000000000 */
[----:B------:R-:W-:Y:S01]  /*22f0*/  UMOV UR23, 0x40000040 ;  /* 0x4000004000177882 */ /* 0x000fe20000000000 */
[----:B------:R-:W-:Y:S02]  /*2300*/  UIADD3 UR24, UR32, 0x404, URZ ;  /* 0x0000040420187890 */ /* 0x000fe4000fffe03f */
[----:B------:R-:W-:Y:S01]  /*2310*/  UIADD3 UR26, UR34, 0x204, URZ ;  /* 0x00000204221a7890 */ /* 0x000fe2000fffe03f */
[----:B------:R-:W-:Y:S01]  /*2320*/  UMOV UR25, 0x40000040 ;  /* 0x4000004000197882 */ /* 0x000fe20000000000 */
[----:B------:R-:W-:Y:S01]  /*2330*/  UMOV UR27, 0x40000040 ;  /* 0x40000040001b7882 */ /* 0x000fe20000000000 */
[----:B------:R-:W-:-:S02]  /*2340*/  UIADD3 UR28, UR32, 0x406, URZ ;  /* 0x00000406201c7890 */ /* 0x000fc4000fffe03f */
[----:B------:R-:W-:Y:S01]  /*2350*/  UIADD3 UR30, UR34, 0x206, URZ ;  /* 0x00000206221e7890 */ /* 0x000fe2000fffe03f */
[----:B------:R-:W-:Y:S01]  /*2360*/  UMOV UR29, 0x40000040 ;  /* 0x40000040001d7882 */ /* 0x000fe20000000000 */
[----:B------:R-:W-:Y:S01]  /*2370*/  UMOV UR31, 0x40000040 ;  /* 0x40000040001f7882 */ /* 0x000fe20000000000 */
[----:B------:R-:W-:Y:S01]  /*2380*/  ULDC UR54, c[0x0][0x9dc] ;  /* 0x0002770000367ab9 */ /* 0x000fe20000000800 */
[----:B------:R-:W-:Y:S02]  /*2390*/  WARPGROUP.DEPBAR.LE gsb0, 0x0 ;  /* 0x00008000000079c5 */ /* 0x000fe40000010000 */
[----:B------:R-:W-:-:S06]  /*23a0*/  WARPGROUP.ARRIVE ;  /* 0x00000000000079c5 */ /* 0x000fcc0000000000 */
[----:B------:R-:W-:Y:S01]  /*23b0*/  QGMMA.64x64x32.F32.E4M3.E4M3 R24, gdesc[UR4], R24, gsb0 ;  /* 0x00e00000041879f3 */ /* 0x000fe20008000818 */
[----:B------:R-:W-:Y:S02]  /*23c0*/  ULDC UR6, c[0x0][0x448] ;  /* 0x0001120000067ab9 */ /* 0x000fe40000000800 */
[----:B------:R-:W-:-:S06]  /*23d0*/  UISETP.NE.AND UP0, UPT, UR6, 0x1, UPT ;  /* 0x000000010600788c */ /* 0x000fcc000bf05270 */
[----:B------:R-:W-:Y:S02]  /*23e0*/  PLOP3.LUT P2, PT, PT, PT, UP0, 0x80, 0x0 ;  /* 0x000000000000781c */ /* 0x000fe40003f4f008 */
[----:B------:R-:W-:-:S03]  /*23f0*/  PLOP3.LUT P3, PT, PT, PT, UP0, 0x80, 0x0 ;  /* 0x000000000000781c */ /* 0x000fc60003f6f008 */
[----:B------:R-:W-:-:S08]  /*2400*/  @UP0 ULDC UR6, c[0x0][0x44c] ;  /* 0x0001130000060ab9 */ /* 0x000fd00000000800 */
[----:B------:R-:W-:Y:S01]  /*2410*/  @P2 IMAD.HI.U32 R6, R0, UR6, RZ ;  /* 0x0000000600062c27 */ /* 0x000fe2000f8e00ff */
[----:B------:R-:W-:-:S03]  /*2420*/  @UP0 ULDC UR6, c[0x0][0x450] ;  /* 0x0001140000060ab9 */ /* 0x000fc60000000800 */
[----:B------:R-:W-:Y:S01]  /*2430*/  @!P1 VIADD R0, R5, 0x28440 ;  /* 0x0002844005009836 */ /* 0x000fe20000000000 */
[----:B------:R-:W-:Y:S01]  /*2440*/  @P3 SHF.R.U32.HI R4, RZ, UR6, R6 ;  /* 0x00000006ff043c19 */ /* 0x000fe20008011606 */
[----:B------:R-:W-:Y:S02]  /*2450*/  ULDC.64 UR6, c[0x0][0x9e0] ;  /* 0x0002780000067ab9 */ /* 0x000fe40000000a00 */
[----:B------:R-:W-:Y:S01]  /*2460*/  UISETP.GE.AND UP1, UPT, UR7, 0x1, UPT ;  /* 0x000000010700788c */ /* 0x000fe2000bf26270 */
[----:B------:R-:W-:Y:S01]  /*2470*/  @!P1 PRMT R0, RZ, 0x654, R0 ;  /* 0x00000654ff009816 */ /* 0x000fe20000000000 */
[----:B------:R-:W2:Y:S04]  /*2480*/  SHFL.IDX PT, R5, R4, RZ, 0x1c1f ;  /* 0x001c1fff04057589 */ /* 0x000ea800000e0000 */
[----:B------:R-:W-:Y:S01]  /*2490*/  PLOP3.LUT P2, PT, PT, PT, UP1, 0x40, 0x0 ;  /* 0x000000000000781c */ /* 0x000fe20003f4e818 */
[----:B------:R-:W-:-:S02]  /*24a0*/  WARPGROUP.DEPBAR.LE gsb0, 0x0 ;  /* 0x00008000000079c5 */ /* 0x000fc40000010000 */
[----:B------:R-:W-:-:S06]  /*24b0*/  WARPGROUP.ARRIVE ;  /* 0x00000000000079c5 */ /* 0x000fcc0000000000 */
[----:B------:R-:W-:Y:S01]  /*24c0*/  QGMMA.64x64x32.F32.E4M3.E4M3 R24, gdesc[UR8], R24, gsb0 ;  /* 0x00e00000081879f3 */ /* 0x000fe20008000818 */
[----:B------:R-:W-:Y:S02]  /*24d0*/  ULOP3.LUT UR10, URZ, UR54, URZ, 0x33, !UPT ;  /* 0x000000363f0a7292 */ /* 0x000fe4000f8e333f */
[----:B------:R-:W-:Y:S02]  /*24e0*/  WARPGROUP.DEPBAR.LE gsb0, 0x0 ;  /* 0x00008000000079c5 */ /* 0x000fe40000010000 */
[----:B------:R-:W-:-:S06]  /*24f0*/  WARPGROUP.ARRIVE ;  /* 0x00000000000079c5 */ /* 0x000fcc0000000000 */
[----:B------:R-:W-:Y:S03]  /*2500*/  QGMMA.64x64x32.F32.E4M3.E4M3 R24, gdesc[UR12], R24, gsb0 ;  /* 0x00e000000c1879f3 */ /* 0x000fe60008000818 */
        /* <DEDUP_REMOVED lines=13> */
[----:B------:R0:W-:Y:S02]  /*25e0*/  @!P1 SYNCS.ARRIVE.TRANS64.RED.A1T0 RZ, [R0+URZ], RZ ;  /* 0x000000ff00ff99a7 */ /* 0x0001e4000810043f */
[C---:B0-----:R-:W-:Y:S02]  /*25f0*/  IMAD R0, R8.reuse, UR44, R3 ;  /* 0x0000002c08007c24 */ /* 0x041fe4000f8e0203 */
[----:B------:R-:W-:Y:S02]  /*2600*/  IMAD R3, R8, UR44, R11 ;  /* 0x0000002c08037c24 */ /* 0x000fe4000f8e020b */
[----:B-1----:R-:W-:-:S02]  /*2610*/  IMAD.IADD R0, R0, 0x1, -R7 ;  /* 0x0000000100007824 */ /* 0x002fc400078e0a07 */
[----:B------:R-:W-:Y:S02]  /*2620*/  IMAD R10, R2, -0x2, R3 ;  /* 0xfffffffe020a7824 */ /* 0x000fe400078e0203 */
[C---:B------:R-:W-:Y:S02]  /*2630*/  VIADD R13, R0.reuse, UR6 ;  /* 0x00000006000d7c36 */ /* 0x040fe40008000000 */
[----:B------:R-:W-:-:S03]  /*2640*/  VIADD R12, R0, UR10 ;  /* 0x0000000a000c7c36 */ /* 0x000fc60008000000 */
[----:B--2---:R-:W-:Y:S01]  /*2650*/  VIADDMNMX R0, R5, R13, R10, PT ;  /* 0x0000000d05007246 */ /* 0x004fe2000380010a */
[----:B------:R-:W-:Y:S01]  /*2660*/  IMAD.IADD R3, R12, 0x1, R5 ;  /* 0x000000010c037824 */ /* 0x000fe200078e0205 */
[----:B------:R-:W-:Y:S06]  /*2670*/  @P2 BRA `(.L_x_862) ;  /* 0x00000000005c2947 */ /* 0x000fec0003800000 */
[----:B------:R-:W-:Y:S01]  /*2680*/  IMAD R6, R8, UR44, R5 ;  /* 0x0000002c08067c24 */ /* 0x000fe2000f8e0205 */
[----:B------:R-:W-:Y:S03]  /*2690*/  BSSY B0, `(.L_x_863) ;  /* 0x0000011000007945 */ /* 0x000fe60003800000 */
[----:B------:R-:W-:-:S05]  /*26a0*/  IMAD.IADD R6, R6, 0x1, -R7 ;  /* 0x0000000106067824 */ /* 0x000fca00078e0a07 */
[----:B------:R-:W-:-:S13]  /*26b0*/  ISETP.GT.AND P2, PT, R6, -0x1, PT ;  /* 0xffffffff0600780c */ /* 0x000fda0003f44270 */
[----:B------:R-:W-:Y:S05]  /*26c0*/  @P2 BRA `(.L_x_864) ;  /* 0x0000000000202947 */ /* 0x000fea0003800000 */
[----:B------:R-:W-:Y:S01]  /*26d0*/  UISETP.NE.AND UP2, UPT, UR7, 0x1, UPT ;  /* 0x000000010700788c */ /* 0x000fe2000bf45270 */
[----:B------:R-:W-:-:S05]  /*26e0*/  LOP3.LUT R6, RZ, R6, RZ, 0x33, !PT ;  /* 0x00000006ff067212 */ /* 0x000fca00078e33ff */
[----:B------:R-:W-:-:S05]  /*26f0*/  PLOP3.LUT P2, PT, PT, PT, UP2, 0x80, 0x0 ;  /* 0x000000000000781c */ /* 0x000fca0003f4f028 */
[----:B------:R-:W-:-:S08]  /*2700*/  @UP2 ULDC.64 UR10, c[0x0][0x9e8] ;  /* 0x00027a00000a2ab9 */ /* 0x000fd00000000a00 */
[----:B------:R-:W-:-:S05]  /*2710*/  @P2 IMAD.HI.U32 R5, R6, UR10, RZ ;  /* 0x0000000a06052c27 */ /* 0x000fca000f8e00ff */
[----:B------:R-:W-:-:S04]  /*2720*/  @P2 SHF.R.U32.HI R6, RZ, UR11, R5 ;  /* 0x0000000bff062c19 */ /* 0x000fc80008011605 */
[----:B------:R-:W-:Y:S01]  /*2730*/  LOP3.LUT R6, RZ, R6, RZ, 0x33, !PT ;  /* 0x00000006ff067212 */ /* 0x000fe200078e33ff */
[----:B------:R-:W-:Y:S06]  /*2740*/  BRA `(.L_x_865) ;  /* 0x0000000000147947 */ /* 0x000fec0003800000 */
.L_x_864:
[----:B------:R-:W-:-:S06]  /*2750*/  UISETP.NE.AND UP2, UPT, UR7, 0x1, UPT ;  /* 0x000000010700788c */ /* 0x000fcc000bf45270 */
[----:B------:R-:W-:-:S05]  /*2760*/  PLOP3.LUT P2, PT, PT, PT, UP2, 0x80, 0x0 ;  /* 0x000000000000781c */ /* 0x000fca0003f4f028 */
[----:B------:R-:W-:-:S08]  /*2770*/  @UP2 ULDC.64 UR10, c[0x0][0x9e8] ;  /* 0x00027a00000a2ab9 */ /* 0x000fd00000000a00 */
[----:B------:R-:W-:-:S05]  /*2780*/  @P2 IMAD.HI.U32 R5, R6, UR10, RZ ;  /* 0x0000000a06052c27 */ /* 0x000fca000f8e00ff */
[----:B------:R-:W-:-:S07]  /*2790*/  @P2 SHF.R.U32.HI R6, RZ, UR11, R5 ;  /* 0x0000000bff062c19 */ /* 0x000fce0008011605 */
.L_x_865:
[----:B------:R-:W-:Y:S05]  /*27a0*/  BSYNC B0 ;  /* 0x0000000000007941 */ /* 0x000fea0003800000 */
.L_x_863:
[----:B------:R-:W-:-:S04]  /*27b0*/  IMAD R5, R6, UR7, -R9 ;  /* 0x0000000706057c24 */ /* 0x000fc8000f8e0a09 */
[----:B------:R-:W-:-:S05]  /*27c0*/  IMAD R5, R2, -0x2, R5 ;  /* 0xfffffffe02057824 */ /* 0x000fca00078e0205 */
[----:B------:R-:W-:Y:S02]  /*27d0*/  VIMNMX R3, R3, R5, !PT ;  /* 0x0000000503037248 */ /* 0x000fe40007fe0100 */
[----:B------:R-:W-:-:S07]  /*27e0*/  VIADDMNMX R0, R5, UR7, R0, PT ;  /* 0x0000000705007c46 */ /* 0x000fce000b800100 */
.L_x_862:
[C---:B------:R-:W-:Y:S01]  /*27f0*/  ISETP.GE.AND P2, PT, R11.reuse, 0x2, PT ;  /* 0x000000020b00780c */ /* 0x040fe20003f46270 */
[----:B------:R-:W0:Y:S01]  /*2800*/  SHFL.IDX PT, R5, R4, 0x1, 0x1c1f ;  /* 0x003c1f0004057f89 */ /* 0x000e2200000e0000 */
[----:B------:R-:W-:Y:S02]  /*2810*/  ISETP.GE.AND P6, PT, R11, 0xa, PT ;  /* 0x0000000a0b00780c */ /* 0x000fe40003fc6270 */
[----:B------:R-:W-:Y:S02]  /*2820*/  ISETP.GT.AND P4, PT, R3, 0x1, !P2 ;  /* 0x000000010300780c */ /* 0x000fe40005784270 */
[----:B------:R-:W-:Y:S02]  /*2830*/  ISETP.GE.AND P3, PT, R11, 0x9, PT ;  /* 0x000000090b00780c */ /* 0x000fe40003f66270 */
[----:B------:R-:W-:Y:S02]  /*2840*/  ISETP.LT.OR P4, PT, R0, 0x2, P4 ;  /* 0x000000020000780c */ /* 0x000fe40002781670 */
[----:B------:R-:W-:-:S02]  /*2850*/  P2R R15, PR, RZ, 0x40 ;  /* 0x00000040ff0f7803 */ /* 0x000fc40000000000 */
[----:B------:R-:W-:Y:S02]  /*2860*/  FSEL R14, R25, -INF , !P4 ;  /* 0xff800000190e7808 */ /* 0x000fe40006000000 */
[C---:B------:R-:W-:Y:S02]  /*2870*/  ISETP.GT.AND P4, PT, R3.reuse, 0x9, !P6 ;  /* 0x000000090300780c */ /* 0x040fe40007784270 */
[----:B------:R-:W-:Y:S02]  /*2880*/  ISETP.GT.AND P5, PT, R3, 0x8, !P3 ;  /* 0x000000080300780c */ /* 0x000fe40005fa4270 */
[----:B------:R-:W-:Y:S02]  /*2890*/  ISETP.LT.OR P4, PT, R0, 0xa, P4 ;  /* 0x0000000a0000780c */ /* 0x000fe40002781670 */
[----:B------:R-:W-:Y:S02]  /*28a0*/  ISETP.GE.AND P6, PT, R11, 0x11, PT ;  /* 0x000000110b00780c */ /* 0x000fe40003fc6270 */
[----:B------:R-:W-:-:S02]  /*28b0*/  FSEL R20, R29, -INF , !P4 ;  /* 0xff8000001d147808 */ /* 0x000fc40006000000 */
[----:B------:R-:W-:Y:S02]  /*28c0*/  ISETP.LT.OR P5, PT, R0, 0x9, P5 ;  /* 0x000000090000780c */ /* 0x000fe40002fa1670 */
[----:B------:R-:W-:Y:S02]  /*28d0*/  ISETP.GT.AND P4, PT, R3, 0x10, !P6 ;  /* 0x000000100300780c */ /* 0x000fe40007784270 */
[----:B------:R-:W-:Y:S02]  /*28e0*/  FSEL R28, R28, -INF , !P5 ;  /* 0xff8000001c1c7808 */ /* 0x000fe40006800000 */
[----:B------:R-:W-:Y:S02]  /*28f0*/  ISETP.LT.OR P4, PT, R0, 0x11, P4 ;  /* 0x000000110000780c */ /* 0x000fe40002781670 */
[----:B------:R-:W-:Y:S02]  /*2900*/  ISETP.GE.AND P5, PT, R11, 0x12, PT ;  /* 0x000000120b00780c */ /* 0x000fe40003fa6270 */
[----:B------:R-:W-:-:S02]  /*2910*/  FSEL R32, R32, -INF , !P4 ;  /* 0xff80000020207808 */ /* 0x000fc40006000000 */
[----:B------:R-:W-:Y:S02]  /*2920*/  ISETP.GT.AND P4, PT, R3, 0x11, !P5 ;  /* 0x000000110300780c */ /* 0x000fe40006f84270 */
[----:B------:R-:W-:Y:S02]  /*2930*/  P2R R25, PR, RZ, 0x20 ;  /* 0x00000020ff197803 */ /* 0x000fe40000000000 */
[----:B------:R-:W-:Y:S02]  /*2940*/  ISETP.LT.OR P4, PT, R0, 0x12, P4 ;  /* 0x000000120000780c */ /* 0x000fe40002781670 */
[----:B------:R-:W-:Y:S02]  /*2950*/  ISETP.GE.AND P5, PT, R11, 0x19, PT ;  /* 0x000000190b00780c */ /* 0x000fe40003fa6270 */
[----:B------:R-:W-:Y:S02]  /*2960*/  FSEL R56, R33, -INF , !P4 ;  /* 0xff80000021387808 */ /* 0x000fe40006000000 */
[----:B------:R-:W-:-:S02]  /*2970*/  ISETP.GT.AND P4, PT, R3, 0x18, !P5 ;  /* 0x000000180300780c */ /* 0x000fc40006f84270 */
[----:B------:R-:W-:Y:S02]  /*2980*/  P2R R29, PR, RZ, 0x20 ;  /* 0x00000020ff1d7803 */ /* 0x000fe40000000000 */
[----:B------:R-:W-:Y:S02]  /*2990*/  ISETP.LT.OR P4, PT, R0, 0x19, P4 ;  /* 0x000000190000780c */ /* 0x000fe40002781670 */
[----:B------:R-:W-:Y:S02]  /*29a0*/  ISETP.GE.AND P5, PT, R11, 0x1a, PT ;  /* 0x0000001a0b00780c */ /* 0x000fe40003fa6270 */
[----:B------:R-:W-:Y:S02]  /*29b0*/  FSEL R36, R36, -INF , !P4 ;  /* 0xff80000024247808 */ /* 0x000fe40006000000 */
[----:B------:R-:W-:Y:S02]  /*29c0*/  ISETP.GT.AND P4, PT, R3, 0x19, !P5 ;  /* 0x000000190300780c */ /* 0x000fe40006f84270 */
[----:B------:R-:W-:-:S02]  /*29d0*/  P2R R33, PR, RZ, 0x20 ;  /* 0x00000020ff217803 */ /* 0x000fc40000000000 */
[C---:B------:R-:W-:Y:S02]  /*29e0*/  ISETP.LT.OR P4, PT, R0.reuse, 0x1a, P4 ;  /* 0x0000001a0000780c */ /* 0x040fe40002781670 */
[----:B------:R-:W-:Y:S02]  /*29f0*/  ISETP.GE.AND P5, PT, R11, 0x21, PT ;  /* 0x000000210b00780c */ /* 0x000fe40003fa6270 */
[----:B------:R-:W-:Y:S02]  /*2a00*/  FSEL R60, R37, -INF , !P4 ;  /* 0xff800000253c7808 */ /* 0x000fe40006000000 */
[----:B------:R-:W-:Y:S02]  /*2a10*/  ISETP.GT.AND P4, PT, R3, 0x20, !P5 ;  /* 0x000000200300780c */ /* 0x000fe40006f84270 */
[----:B------:R-:W-:Y:S02]  /*2a20*/  P2R R37, PR, RZ, 0x20 ;  /* 0x00000020ff257803 */ /* 0x000fe40000000000 */
[----:B------:R-:W-:-:S02]  /*2a30*/  ISETP.LT.OR P4, PT, R0, 0x21, P4 ;  /* 0x000000210000780c */ /* 0x000fc40002781670 */
[----:B------:R-:W-:Y:S02]  /*2a40*/  ISETP.GE.AND P5, PT, R11, 0x22, PT ;  /* 0x000000220b00780c */ /* 0x000fe40003fa6270 */
[----:B------:R-:W-:Y:S02]  /*2a50*/  FSEL R40, R40, -INF , !P4 ;  /* 0xff80000028287808 */ /* 0x000fe40006000000 */
[----:B------:R-:W-:Y:S02]  /*2a60*/  ISETP.GT.AND P4, PT, R3, 0x21, !P5 ;  /* 0x000000210300780c */ /* 0x000fe40006f84270 */
[----:B------:R-:W-:Y:S02]  /*2a70*/  P2R R57, PR, RZ, 0x20 ;  /* 0x00000020ff397803 */ /* 0x000fe40000000000 */
[----:B------:R-:W-:Y:S02]  /*2a80*/  ISETP.LT.OR P4, PT, R0, 0x22, P4 ;  /* 0x000000220000780c */ /* 0x000fe40002781670 */
[----:B------:R-:W-:-:S02]  /*2a90*/  ISETP.GE.AND P5, PT, R11, 0x29, PT ;  /* 0x000000290b00780c */ /* 0x000fc40003fa6270 */
[----:B------:R-:W-:Y:S02]  /*2aa0*/  FSEL R62, R41, -INF , !P4 ;  /* 0xff800000293e7808 */ /* 0x000fe40006000000 */
[----:B------:R-:W-:Y:S02]  /*2ab0*/  ISETP.GT.AND P4, PT, R3, 0x28, !P5 ;  /* 0x000000280300780c */ /* 0x000fe40006f84270 */
[----:B------:R-:W-:Y:S02]  /*2ac0*/  P2R R41, PR, RZ, 0x20 ;  /* 0x00000020ff297803 */ /* 0x000fe40000000000 */
        /* <DEDUP_REMOVED lines=11> */
[----:B------:R-:W-:Y:S02]  /*2b80*/  P2R R21, PR, RZ, 0x40 ;  /* 0x00000040ff157803 */ /* 0x000fe40000000000 */
[----:B------:R-:W-:Y:S02]  /*2b90*/  FSEL R48, R48, -INF , !P4 ;  /* 0xff80000030307808 */ /* 0x000fe40006000000 */
[----:B------:R-:W-:-:S04]  /*2ba0*/  ISETP.GE.AND P4, PT, R11, 0x32, PT ;  /* 0x000000320b00780c */ /* 0x000fc80003f86270 */
[----:B------:R-:W-:-:S04]  /*2bb0*/  ISETP.GT.AND P5, PT, R3, 0x31, !P4 ;  /* 0x000000310300780c */ /* 0x000fc800067a4270 */
[----:B------:R-:W-:-:S04]  /*2bc0*/  ISETP.LT.OR P5, PT, R0, 0x32, P5 ;  /* 0x000000320000780c */ /* 0x000fc80002fa1670 */
[----:B------:R-:W-:Y:S02]  /*2bd0*/  FSEL R66, R49, -INF , !P5 ;  /* 0xff80000031427808 */ /* 0x000fe40006800000 */
[----:B------:R-:W-:-:S04]  /*2be0*/  ISETP.GE.AND P5, PT, R11, 0x39, PT ;  /* 0x000000390b00780c */ /* 0x000fc80003fa6270 */
[----:B------:R-:W-:-:S04]  /*2bf0*/  ISETP.GT.AND P6, PT, R3, 0x38, !P5 ;  /* 0x000000380300780c */ /* 0x000fc80006fc4270 */
[----:B------:R-:W-:-:S04]  /*2c00*/  ISETP.LT.OR P6, PT, R0, 0x39, P6 ;  /* 0x000000390000780c */ /* 0x000fc800037c1670 */
[----:B------:R-:W-:Y:S02]  /*2c10*/  FSEL R52, R52, -INF , !P6 ;  /* 0xff80000034347808 */ /* 0x000fe40007000000 */
[----:B------:R-:W-:-:S04]  /*2c20*/  ISETP.GE.AND P6, PT, R11, 0x1, PT ;  /* 0x000000010b00780c */ /* 0x000fc80003fc6270 */
[----:B------:R-:W-:Y:S02]  /*2c30*/  P2R R6, PR, RZ, 0x40 ;  /* 0x00000040ff067803 */ /* 0x000fe40000000000 */
[----:B------:R-:W-:-:S04]  /*2c40*/  ISETP.GT.AND P6, PT, R3, RZ, !P6 ;  /* 0x000000ff0300720c */ /* 0x000fc800077c4270 */
[----:B------:R-:W-:-:S04]  /*2c50*/  ISETP.LT.OR P6, PT, R0, 0x1, P6 ;  /* 0x000000010000780c */ /* 0x000fc800037c1670 */
[----:B------:R-:W-:Y:S02]  /*2c60*/  FSEL R24, R24, -INF , !P6 ;  /* 0xff80000018187808 */ /* 0x000fe40007000000 */
[----:B------:R-:W-:-:S04]  /*2c70*/  ISETP.GE.AND P6, PT, R11, 0x3a, PT ;  /* 0x0000003a0b00780c */ /* 0x000fc80003fc6270 */
[----:B------:R-:W-:Y:S02]  /*2c80*/  P2R R11, PR, RZ, 0x40 ;  /* 0x00000040ff0b7803 */ /* 0x000fe40000000000 */
[----:B------:R-:W-:Y:S01]  /*2c90*/  ISETP.GT.AND P6, PT, R3, 0x39, !P6 ;  /* 0x000000390300780c */ /* 0x000fe200077c4270 */
[----:B0-----:R-:W-:-:S03]  /*2ca0*/  IMAD.IADD R3, R12, 0x1, R5 ;  /* 0x000000010c037824 */ /* 0x001fc600078e0205 */
[----:B------:R-:W-:Y:S02]  /*2cb0*/  ISETP.LT.OR P6, PT, R0, 0x3a, P6 ;  /* 0x0000003a0000780c */ /* 0x000fe400037c1670 */
[----:B------:R-:W-:Y:S02]  /*2cc0*/  VIADDMNMX R0, R5, R13, R10, PT ;  /* 0x0000000d05007246 */ /* 0x000fe4000380010a */
[----:B------:R-:W-:Y:S02]  /*2cd0*/  FSEL R68, R53, -INF , !P6 ;  /* 0xff80000035447808 */ /* 0x000fe40007000000 */
[----:B------:R-:W-:-:S13]  /*2ce0*/  PLOP3.LUT P6, PT, PT, PT, UP1, 0x40, 0x0 ;  /* 0x000000000000781c */ /* 0x000fda0003fce818 */
[----:B------:R-:W-:Y:S05]  /*2cf0*/  @P6 BRA `(.L_x_866) ;  /* 0x0000000000646947 */ /* 0x000fea0003800000 */
        /* <DEDUP_REMOVED lines=9> */
[----:B------:R-:W-:Y:S01]  /*2d90*/  @P6 IMAD.HI.U32 R5, R4, UR10, RZ ;  /* 0x0000000a04056c27 */ /* 0x000fe2000f8e00ff */
[----:B------:R-:W-:-:S13]  /*2da0*/  PLOP3.LUT P6, PT, PT, PT, UP2, 0x80, 0x0 ;  /* 0x000000000000781c */ /* 0x000fda0003fcf028 */
[----:B------:R-:W-:-:S04]  /*2db0*/  @P6 SHF.R.U32.HI R4, RZ, UR11, R5 ;  /* 0x0000000bff046c19 */ /* 0x000fc80008011605 */
[----:B------:R-:W-:Y:S01]  /*2dc0*/  LOP3.LUT R4, RZ, R4, RZ, 0x33, !PT ;  /* 0x00000004ff047212 */ /* 0x000fe200078e33ff */
[----:B------:R-:W-:Y:S06]  /*2dd0*/  BRA `(.L_x_869) ;  /* 0x0000000000187947 */ /* 0x000fec0003800000 */
.L_x_868:
[----:B------:R-:W-:-:S06]  /*2de0*/  UISETP.NE.AND UP2, UPT, UR7, 0x1, UPT ;  /* 0x000000010700788c */ /* 0x000fcc000bf45270 */
[----:B------:R-:W-:-:S05]  /*2df0*/  PLOP3.LUT P6, PT, PT, PT, UP2, 0x80, 0x0 ;  /* 0x000000000000781c */ /* 0x000fca0003fcf028 */
[----:B------:R-:W-:-:S08]  /*2e00*/  @UP2 ULDC.64 UR10, c[0x0][0x9e8] ;  /* 0x00027a00000a2ab9 */ /* 0x000fd00000000a00 */
[----:B------:R-:W-:Y:S01]  /*2e10*/  @P6 IMAD.HI.U32 R5, R4, UR10, RZ ;  /* 0x0000000a04056c27 */ /* 0x000fe2000f8e00ff */
[----:B------:R-:W-:-:S13]  /*2e20*/  PLOP3.LUT P6, PT, PT, PT, UP2, 0x80, 0x0 ;  /* 0x000000000000781c */ /* 0x000fda0003fcf028 */
[----:B------:R-:W-:-:S07]  /*2e30*/  @P6 SHF.R.U32.HI R4, RZ, UR11, R5 ;  /* 0x0000000bff046c19 */ /* 0x000fce0008011605 */
.L_x_869:
[----:B------:R-:W-:Y:S05]  /*2e40*/  BSYNC B0 ;  /* 0x0000000000007941 */ /* 0x000fea0003800000 */
.L_x_867:
[----:B------:R-:W-:-:S04]  /*2e50*/  IMAD R5, R4, UR7, -R9 ;  /* 0x0000000704057c24 */ /* 0x000fc8000f8e0a09 */
[----:B------:R-:W-:-:S05]  /*2e60*/  IMAD R5, R2, -0x2, R5 ;  /* 0xfffffffe02057824 */ /* 0x000fca00078e0205 */
[----:B------:R-:W-:Y:S02]  /*2e70*/  VIMNMX R3, R3, R5, !PT ;  /* 0x0000000503037248 */ /* 0x000fe40007fe0100 */
[----:B------:R-:W-:-:S07]  /*2e80*/  VIADDMNMX R0, R5, UR7, R0, PT ;  /* 0x0000000705007c46 */ /* 0x000fce000b800100 */
.L_x_866:
[----:B------:R-:W-:Y:S01]  /*2e90*/  ISETP.GT.AND P2, PT, R3, 0x1, !P2 ;  /* 0x000000010300780c */ /* 0x000fe20005744270 */
[----:B------:R-:W-:Y:S01]  /*2ea0*/  @UP0 ULDC UR10, c[0x0][0x44c] ;  /* 0x00011300000a0ab9 */ /* 0x000fe20000000800 */
[----:B------:R-:W-:Y:S01]  /*2eb0*/  FMNMX.FTZ R4, R24, R14, !PT ;  /* 0x0000000e18047209 */ /* 0x000fe20007810000 */
[----:B------:R-:W-:Y:S01]  /*2ec0*/  UIMAD.WIDE.U32 UR10, UR36, UR10, URZ ;  /* 0x0000000a240a72a5 */ /* 0x000fe2000f8e003f */
[----:B------:R-:W-:Y:S01]  /*2ed0*/  ISETP.LT.OR P2, PT, R0, 0x2, P2 ;  /* 0x000000020000780c */ /* 0x000fe20001741670 */
[----:B------:R-:W-:Y:S01]  /*2ee0*/  @UP0 ULDC UR15, c[0x0][0x450] ;  /* 0x00011400000f0ab9 */ /* 0x000fe20000000800 */
[----:B------:R-:W-:Y:S01]  /*2ef0*/  FMNMX.FTZ R4, R28, R4, !PT ;  /* 0x000000041c047209 */ /* 0x000fe20007810000 */
[----:B------:R-:W-:Y:S01]  /*2f00*/  UMOV UR14, UR36 ;  /* 0x00000024000e7c82 */ /* 0x000fe20008000000 */
[----:B------:R-:W-:Y:S01]  /*2f10*/  FSEL R27, R27, -INF , !P2 ;  /* 0xff8000001b1b7808 */ /* 0x000fe20005000000 */
[----:B------:R-:W-:Y:S01]  /*2f20*/  @UP0 USHF.R.U32.HI UR14, URZ, UR15, UR11 ;  /* 0x0000000f3f0e0299 */ /* 0x000fe2000801160b */
[----:B------:R-:W-:-:S02]  /*2f30*/  ISETP.NE.AND P2, PT, R15, RZ, PT ;  /* 0x000000ff0f00720c */ /* 0x000fc40003f45270 */
[----:B------:R-:W-:Y:S01]  /*2f40*/  FMNMX.FTZ R4, R20, R4, !PT ;  /* 0x0000000414047209 */ /* 0x000fe20007810000 */
[----:B------:R-:W-:Y:S01]  /*2f50*/  UIADD3 UR53, UR53, UR14, URZ ;  /* 0x0000000e35357290 */ /* 0x000fe2000fffe03f */
[----:B------:R-:W-:Y:S02]  /*2f60*/  ISETP.GT.AND P2, PT, R3, 0x9, !P2 ;  /* 0x000000090300780c */ /* 0x000fe40005744270 */
[----:B------:R-:W-:Y:S01]  /*2f70*/  FMNMX.FTZ R4, R32, R4, !PT ;  /* 0x0000000420047209 */ /* 0x000fe20007810000 */
[----:B------:R-:W-:Y:S01]  /*2f80*/  UIADD3 UR6, UR53, UR6, URZ ;  /* 0x0000000635067290 */ /* 0x000fe2000fffe03f */
[----:B------:R-:W-:Y:S02]  /*2f90*/  ISETP.LT.OR P2, PT, R0, 0xa, P2 ;  /* 0x0000000a0000780c */ /* 0x000fe40001741670 */
[----:B------:R-:W-:Y:S02]  /*2fa0*/  FMNMX.FTZ R4, R56, R4, !PT ;  /* 0x0000000438047209 */ /* 0x000fe40007810000 */
[----:B------:R-:W-:-:S02]  /*2fb0*/  FSEL R31, R31, -INF , !P2 ;  /* 0xff8000001f1f7808 */ /* 0x000fc40005000000 */
[----:B------:R-:W-:Y:S02]  /*2fc0*/  ISETP.NE.AND P2, PT, R21, RZ, PT ;  /* 0x000000ff1500720c */ /* 0x000fe40003f45270 */
[----:B------:R-:W-:Y:S02]  /*2fd0*/  FMNMX.FTZ R4, R36, R4, !PT ;  /* 0x0000000424047209 */ /* 0x000fe40007810000 */
[----:B------:R-:W-:Y:S02]  /*2fe0*/  ISETP.GT.AND P2, PT, R3, 0x10, !P2 ;  /* 0x000000100300780c */ /* 0x000fe40005744270 */
[----:B------:R-:W-:Y:S02]  /*2ff0*/  FMNMX.FTZ R4, R60, R4, !PT ;  /* 0x000000043c047209 */ /* 0x000fe40007810000 */
[----:B------:R-:W-:Y:S02]  /*3000*/  ISETP.LT.OR P2, PT, R0, 0x11, P2 ;  /* 0x000000110000780c */ /* 0x000fe40001741670 */
[----:B------:R-:W-:-:S02]  /*3010*/  FMNMX.FTZ R4, R40, R4, !PT ;  /* 0x0000000428047209 */ /* 0x000fc40007810000 */
[----:B------:R-:W-:Y:S02]  /*3020*/  FSEL R34, R34, -INF , !P2 ;  /* 0xff80000022227808 */ /* 0x000fe40005000000 */
[----:B------:R-:W-:Y:S02]  /*3030*/  ISETP.NE.AND P2, PT, R25, RZ, PT ;  /* 0x000000ff1900720c */ /* 0x000fe40003f45270 */
[----:B------:R-:W-:Y:S02]  /*3040*/  FMNMX.FTZ R4, R62, R4, !PT ;  /* 0x000000043e047209 */ /* 0x000fe40007810000 */
[----:B------:R-:W-:Y:S02]  /*3050*/  ISETP.GT.AND P2, PT, R3, 0x11, !P2 ;  /* 0x000000110300780c */ /* 0x000fe40005744270 */
[----:B------:R-:W-:Y:S02]  /*3060*/  FMNMX.FTZ R4, R44, R4, !PT ;  /* 0x000000042c047209 */ /* 0x000fe40007810000 */
[----:B------:R-:W-:-:S02]  /*3070*/  ISETP.LT.OR P2, PT, R0, 0x12, P2 ;  /* 0x000000120000780c */ /* 0x000fc40001741670 */
[----:B------:R-:W-:Y:S02]  /*3080*/  FMNMX.FTZ R4, R64, R4, !PT ;  /* 0x0000000440047209 */ /* 0x000fe40007810000 */
[----:B------:R-:W-:Y:S02]  /*3090*/  FSEL R35, R35, -INF , !P2 ;  /* 0xff80000023237808 */ /* 0x000fe40005000000 */
[----:B------:R-:W-:Y:S02]  /*30a0*/  ISETP.NE.AND P2, PT, R29, RZ, PT ;  /* 0x000000ff1d00720c */ /* 0x000fe40003f45270 */
[----:B------:R-:W-:Y:S02]  /*30b0*/  FMNMX.FTZ R4, R48, R4, !PT ;  /* 0x0000000430047209 */ /* 0x000fe40007810000 */
[----:B------:R-:W-:Y:S02]  /*30c0*/  ISETP.GT.AND P2, PT, R3, 0x18, !P2 ;  /* 0x000000180300780c */ /* 0x000fe40005744270 */
[----:B------:R-:W-:-:S02]  /*30d0*/  FMNMX.FTZ R4, R66, R4, !PT ;  /* 0x0000000442047209 */ /* 0x000fc40007810000 */
[----:B------:R-:W-:Y:S02]  /*30e0*/  ISETP.LT.OR P2, PT, R0, 0x19, P2 ;  /* 0x000000190000780c */ /* 0x000fe40001741670 */
[----:B------:R-:W-:Y:S02]  /*30f0*/  ISETP.GT.AND P3, PT, R3, 0x8, !P3 ;  /* 0x000000080300780c */ /* 0x000fe40005f64270 */
[----:B------:R-:W-:Y:S02]  /*3100*/  FSEL R38, R38, -INF , !P2 ;  /* 0xff80000026267808 */ /* 0x000fe40005000000 */
[----:B------:R-:W-:Y:S02]  /*3110*/  ISETP.NE.AND P2, PT, R33, RZ, PT ;  /* 0x000000ff2100720c */ /* 0x000fe40003f45270 */
[----:B------:R-:W-:Y:S02]  /*3120*/  FMNMX.FTZ R4, R52, R4, !PT ;  /* 0x0000000434047209 */ /* 0x000fe40007810000 */
[----:B------:R-:W-:-:S02]  /*3130*/  ISETP.GT.AND P2, PT, R3, 0x19, !P2 ;  /* 0x000000190300780c */ /* 0x000fc40005744270 */
[----:B------:R-:W-:Y:S02]  /*3140*/  ISETP.NE.AND P6, PT, R6, RZ, PT ;  /* 0x000000ff0600720c */ /* 0x000fe40003fc5270 */
[C---:B------:R-:W-:Y:S02]  /*3150*/  ISETP.LT.OR P2, PT, R0.reuse, 0x1a, P2 ;  /* 0x0000001a0000780c */ /* 0x040fe40001741670 */
[----:B------:R-:W-:Y:S02]  /*3160*/  ISETP.LT.OR P3, PT, R0, 0x9, P3 ;  /* 0x000000090000780c */ /* 0x000fe40001f61670 */
[----:B------:R-:W-:Y:S02]  /*3170*/  FSEL R39, R39, -INF , !P2 ;  /* 0xff80000027277808 */ /* 0x000fe40005000000 */
[----:B------:R-:W-:Y:S02]  /*3180*/  ISETP.NE.AND P2, PT, R37, RZ, PT ;  /* 0x000000ff2500720c */ /* 0x000fe40003f45270 */
[----:B------:R-:W-:-:S02]  /*3190*/  FMNMX.FTZ R6, R68, R4, !PT ;  /* 0x0000000444067209 */ /* 0x000fc40007810000 */
[----:B------:R-:W-:Y:S02]  /*31a0*/  ISETP.GT.AND P2, PT, R3, 0x20, !P2 ;  /* 0x000000200300780c */ /* 0x000fe40005744270 */
[----:B------:R-:W-:Y:S01]  /*31b0*/  FSEL R30, R30, -INF , !P3 ;  /* 0xff8000001e1e7808 */ /* 0x000fe20005800000 */
[----:B------:R-:W0:Y:S01]  /*31c0*/  SHFL.BFLY PT, R5, R6, 0x2, 0x1f ;  /* 0x0c401f0006057f89 */ /* 0x000e2200000e0000 */
[----:B------:R-:W-:Y:S02]  /*31d0*/  ISETP.LT.OR P2, PT, R0, 0x21, P2 ;  /* 0x000000210000780c */ /* 0x000fe40001741670 */
[----:B------:R-:W-:Y:S02]  /*31e0*/  ISETP.NE.AND P3, PT, R41, RZ, PT ;  /* 0x000000ff2900720c */ /* 0x000fe40003f65270 */
[----:B------:R-:W-:Y:S02]  /*31f0*/  FSEL R42, R42, -INF , !P2 ;  /* 0xff8000002a2a7808 */ /* 0x000fe40005000000 */
[----:B------:R-:W-:-:S02]  /*3200*/  ISETP.NE.AND P2, PT, R57, RZ, PT ;  /* 0x000000ff3900720c */ /* 0x000fc40003f45270 */
[C---:B------:R-:W-:Y:S02]  /*3210*/  ISETP.GT.AND P4, PT, R3.reuse, 0x31, !P4 ;  /* 0x000000310300780c */ /* 0x040fe40006784270 */
[C---:B------:R-:W-:Y:S02]  /*3220*/  ISETP.GT.AND P2, PT, R3.reuse, 0x21, !P2 ;  /* 0x000000210300780c */ /* 0x040fe40005744270 */
[----:B------:R-:W-:Y:S02]  /*3230*/  ISETP.GT.AND P5, PT, R3, 0x38, !P5 ;  /* 0x000000380300780c */ /* 0x000fe40006fa4270 */
[C---:B------:R-:W-:Y:S02]  /*3240*/  ISETP.LT.OR P2, PT, R0.reuse, 0x22, P2 ;  /* 0x000000220000780c */ /* 0x040fe40001741670 */
[----:B------:R-:W-:Y:S02]  /*3250*/  ISETP.LT.OR P4, PT, R0, 0x32, P4 ;  /* 0x000000320000780c */ /* 0x000fe40002781670 */
[----:B------:R-:W-:-:S02]  /*3260*/  FSEL R43, R43, -INF , !P2 ;  /* 0xff8000002b2b7808 */ /* 0x000fc40005000000 */
[----:B------:R-:W-:Y:S02]  /*3270*/  ISETP.GT.AND P2, PT, R3, 0x28, !P3 ;  /* 0x000000280300780c */ /* 0x000fe40005f44270 */
[----:B------:R-:W-:Y:S02]  /*3280*/  ISETP.NE.AND P3, PT, R45, RZ, PT ;  /* 0x000000ff2d00720c */ /* 0x000fe40003f65270 */
[----:B------:R-:W-:Y:S02]  /*3290*/  ISETP.LT.OR P2, PT, R0, 0x29, P2 ;  /* 0x000000290000780c */ /* 0x000fe40001741670 */
[----:B0-----:R-:W-:Y:S02]  /*32a0*/  FMNMX.FTZ R9, R6, R5, !PT ;  /* 0x0000000506097209 */ /* 0x001fe40007810000 */
[----:B------:R-:W-:Y:S02]  /*32b0*/  FSEL R46, R46, -INF , !P2 ;  /* 0xff8000002e2e7808 */ /* 0x000fe40005000000 */
[----:B------:R-:W-:Y:S01]  /*32c0*/  ISETP.GT.AND P2, PT, R3, RZ, !P6 ;  /* 0x000000ff0300720c */ /* 0x000fe20007744270 */
[----:B------:R-:W0:Y:S01]  /*32d0*/  SHFL.BFLY PT, R10, R9, 0x1, 0x1f ;  /* 0x0c201f00090a7f89 */ /* 0x000e2200000e0000 */
[----:B------:R-:W-:Y:S01]  /*32e0*/  ISETP.NE.AND P6, PT, R11, RZ, PT ;  /* 0x000000ff0b00720c */ /* 0x000fe20003fc5270 */
[----:B------:R-:W-:Y:S01]  /*32f0*/  IMAD.U32 R11, RZ, RZ, UR37 ;  /* 0x00000025ff0b7e24 */ /* 0x000fe2000f8e00ff */
[----:B------:R-:W-:-:S02]  /*3300*/  ISETP.LT.OR P2, PT, R0, 0x1, P2 ;  /* 0x000000010000780c */ /* 0x000fc40001741670 */
[----:B------:R-:W-:Y:S02]  /*3310*/  ISETP.GT.AND P3, PT, R3, 0x30, !P3 ;  /* 0x000000300300780c */ /* 0x000fe40005f64270 */
[----:B------:R-:W-:Y:S02]  /*3320*/  FSEL R26, R26, -INF , !P2 ;  /* 0xff8000001a1a7808 */ /* 0x000fe40005000000 */
[----:B------:R-:W-:Y:S02]  /*3330*/  ISETP.NE.AND P2, PT, R59, RZ, PT ;  /* 0x000000ff3b00720c */ /* 0x000fe40003f45270 */
[----:B------:R-:W-:Y:S02]  /*3340*/  FMNMX.FTZ R5, R26, R27, !PT ;  /* 0x0000001b1a057209 */ /* 0x000fe40007810000 */
[----:B------:R-:W-:Y:S02]  /*3350*/  ISETP.GT.AND P2, PT, R3, 0x29, !P2 ;  /* 0x000000290300780c */ /* 0x000fe40005744270 */
[----:B------:R-:W-:-:S02]  /*3360*/  FMNMX.FTZ R4, R30, R5, !PT ;  /* 0x000000051e047209 */ /* 0x000fc40007810000 */
[----:B------:R-:W-:Y:S02]  /*3370*/  ISETP.LT.OR P2, PT, R0, 0x2a, P2 ;  /* 0x0000002a0000780c */ /* 0x000fe40001741670 */
[----:B------:R-:W-:Y:S02]  /*3380*/  FMNMX.FTZ R5, R31, R4, !PT ;  /* 0x000000041f057209 */ /* 0x000fe40007810000 */
[----:B------:R-:W-:Y:S02]  /*3390*/  FSEL R47, R47, -INF , !P2 ;  /* 0xff8000002f2f7808 */ /* 0x000fe40005000000 */
[----:B------:R-:W-:Y:S02]  /*33a0*/  FMNMX.FTZ R4, R34, R5, !PT ;  /* 0x0000000522047209 */ /* 0x000fe40007810000 */
[----:B------:R-:W-:Y:S02]  /*33b0*/  ISETP.LT.OR P3, PT, R0, 0x31, P3 ;  /* 0x000000310000780c */ /* 0x000fe40001f61670 */
[----:B------:R-:W-:-:S02]  /*33c0*/  FMNMX.FTZ R5, R35, R4, !PT ;  /* 0x0000000423057209 */ /* 0x000fc40007810000 */
[----:B0-----:R-:W-:Y:S02]  /*33d0*/  FMNMX.FTZ R4, R9, R10, !PT ;  /* 0x0000000a09047209 */ /* 0x001fe40007810000 */
[----:B------:R-:W-:Y:S02]  /*33e0*/  FMNMX.FTZ R6, R38, R5, !PT ;  /* 0x0000000526067209 */ /* 0x000fe40007810000 */
[C---:B------:R-:W-:Y:S01]  /*33f0*/  FSETP.NEU.FTZ.AND P2, PT, R4.reuse, -INF , PT ;  /* 0xff8000000400780b */ /* 0x040fe20003f5d000 */
[----:B------:R-:W-:-:S01]  /*3400*/  FFMA.FTZ R9, R4, R11, -8 ;  /* 0xc100000004097423 */ /* 0x000fc2000001000b */
[----:B------:R-:W-:Y:S02]  /*3410*/  FMNMX.FTZ R5, R39, R6, !PT ;  /* 0x0000000627057209 */ /* 0x000fe40007810000 */
[----:B------:R-:W-:Y:S02]  /*3420*/  FSEL R50, R50, -INF , !P3 ;  /* 0xff80000032327808 */ /* 0x000fe40005800000 */
[----:B------:R-:W-:-:S02]  /*3430*/  FMNMX.FTZ R6, R42, R5, !PT ;  /* 0x000000052a067209 */ /* 0x000fc40007810000 */
[----:B------:R-:W-:Y:S02]  /*3440*/  FSEL R9, R9, RZ, P2 ;  /* 0x000000ff09097208 */ /* 0x000fe40001000000 */
[----:B------:R-:W-:Y:S02]  /*3450*/  FMNMX.FTZ R5, R43, R6, !PT ;  /* 0x000000062b057209 */ /* 0x000fe40007810000 */
[----:B------:R-:W-:Y:S01]  /*3460*/  ISETP.GT.AND P2, PT, R3, 0x39, !P6 ;  /* 0x000000390300780c */ /* 0x000fe20007744270 */
[--C-:B------:R-:W-:Y:S01]  /*3470*/  FFMA.FTZ R12, R20, UR37, -R9.reuse ;  /* 0x00000025140c7c23 */ /* 0x100fe20008010809 */
[----:B------:R-:W-:Y:S01]  /*3480*/  FMNMX.FTZ R6, R46, R5, !PT ;  /* 0x000000052e067209 */ /* 0x000fe20007810000 */
[--C-:B------:R-:W-:Y:S01]  /*3490*/  FFMA.FTZ R5, R14, UR37, -R9.reuse ;  /* 0x000000250e057c23 */ /* 0x100fe20008010809 */
[----:B------:R-:W-:Y:S01]  /*34a0*/  ISETP.LT.OR P5, PT, R0, 0x39, P5 ;  /* 0x000000390000780c */ /* 0x000fe20002fa1670 */
[--C-:B------:R-:W-:Y:S01]  /*34b0*/  FFMA.FTZ R20, R36, UR37, -R9.reuse ;  /* 0x0000002524147c23 */ /* 0x100fe20008010809 */
[----:B------:R-:W-:Y:S01]  /*34c0*/  FMNMX.FTZ R3, R47, R6, !PT ;  /* 0x000000062f037209 */ /* 0x000fe20007810000 */
[----:B------:R0:W-:Y:S01]  /*34d0*/  MUFU.EX2 R11, R5 ;  /* 0x00000005000b7308 */ /* 0x0001e20000000800 */
[----:B------:R-:W-:Y:S01]  /*34e0*/  FSEL R51, R51, -INF , !P4 ;  /* 0xff80000033337808 */ /* 0x000fe20006000000 */
[----:B------:R-:W-:Y:S01]  /*34f0*/  IMAD.U32 R36, RZ, RZ, UR37 ;  /* 0x00000025ff247e24 */ /* 0x000fe2000f8e00ff */
[----:B------:R-:W-:Y:S01]  /*3500*/  FMNMX.FTZ R6, R50, R3, !PT ;  /* 0x0000000332067209 */ /* 0x000fe20007810000 */
[--C-:B------:R-:W-:Y:S01]  /*3510*/  FFMA.FTZ R10, R24, UR37, -R9.reuse ;  /* 0x00000025180a7c23 */ /* 0x100fe20008010809 */
[----:B------:R-:W-:Y:S01]  /*3520*/  ISETP.LT.OR P2, PT, R0, 0x3a, P2 ;  /* 0x0000003a0000780c */ /* 0x000fe20001741670 */
[--C-:B------:R-:W-:Y:S01]  /*3530*/  FFMA.FTZ R14, R32, UR37, -R9.reuse ;  /* 0x00000025200e7c23 */ /* 0x100fe20008010809 */
[----:B------:R-:W-:Y:S01]  /*3540*/  FSEL R54, R54, -INF , !P5 ;  /* 0xff80000036367808 */ /* 0x000fe20006800000 */
[----:B------:R1:W-:Y:S01]  /*3550*/  MUFU.EX2 R13, R12 ;  /* 0x0000000c000d7308 */ /* 0x0003e20000000800 */
[----:B------:R-:W-:Y:S01]  /*3560*/  FMNMX.FTZ R3, R51, R6, !PT ;  /* 0x0000000633037209 */ /* 0x000fe20007810000 */
[--C-:B0-----:R-:W-:Y:S01]  /*3570*/  FFMA.FTZ R5, R56, UR37, -R9.reuse ;  /* 0x0000002538057c23 */ /* 0x101fe20008010809 */
[----:B------:R-:W-:Y:S01]  /*3580*/  FSEL R55, R55, -INF , !P2 ;  /* 0xff80000037377808 */ /* 0x000fe20005000000 */
[--C-:B------:R-:W-:Y:S01]  /*3590*/  FFMA.FTZ R6, R28, UR37, -R9.reuse ;  /* 0x000000251c067c23 */ /* 0x100fe20008010809 */
[----:B------:R-:W-:Y:S01]  /*35a0*/  FMNMX.FTZ R0, R54, R3, !PT ;  /* 0x0000000336007209 */ /* 0x000fe20007810000 */
[--C-:B------:R-:W-:Y:S01]  /*35b0*/  FFMA.FTZ R21, R60, UR37, -R9.reuse ;  /* 0x000000253c157c23 */ /* 0x100fe20008010809 */
[----:B------:R-:W-:-:S01]  /*35c0*/  FFMA.FTZ R28, R44, UR37, -R9 ;  /* 0x000000252c1c7c23 */ /* 0x000fc20008010809 */
[----:B------:R-:W-:Y:S01]  /*35d0*/  MUFU.EX2 R15, R5 ;  /* 0x00000005000f7308 */ /* 0x000fe20000000800 */
[----:B------:R-:W-:Y:S01]  /*35e0*/  FMNMX.FTZ R0, R55, R0, !PT ;  /* 0x0000000037007209 */ /* 0x000fe20007810000 */
[--C-:B-1----:R-:W-:Y:S01]  /*35f0*/  FFMA.FTZ R12, R62, UR37, -R9.reuse ;  /* 0x000000253e0c7c23 */ /* 0x102fe20008010809 */
[----:B------:R-:W-:-:S01]  /*3600*/  FFMA.FTZ R29, R64, UR37, -R9 ;  /* 0x00000025401d7c23 */ /* 0x000fc20008010809 */
[--C-:B------:R-:W-:Y:S01]  /*3610*/  FFMA.FTZ R24, R40, UR37, -R9.reuse ;  /* 0x0000002528187c23 */ /* 0x100fe20008010809 */
[----:B------:R-:W-:-:S01]  /*3620*/  FFMA.FTZ R32, R48, UR37, -R9 ;  /* 0x0000002530207c23 */ /* 0x000fc20008010809 */
[----:B------:R-:W0:Y:S01]  /*3630*/  SHFL.BFLY PT, R3, R0, 0x2, 0x1f ;  /* 0x0c401f0000037f89 */ /* 0x000e2200000e0000 */
[----:B------:R-:W-:-:S01]  /*3640*/  FFMA.FTZ R33, R66, UR37, -R9 ;  /* 0x0000002542217c23 */ /* 0x000fc20008010809 */
[----:B------:R-:W1:Y:S08]  /*3650*/  MUFU.EX2 R10, R10 ;  /* 0x0000000a000a7308 */ /* 0x000e700000000800 */
[----:B------:R-:W2:Y:S08]  /*3660*/  MUFU.EX2 R6, R6 ;  /* 0x0000000600067308 */ /* 0x000eb00000000800 */
[----:B------:R2:W-:Y:S01]  /*3670*/  MUFU.EX2 R25, R12 ;  /* 0x0000000c00197308 */ /* 0x0005e20000000800 */
[----:B-1----:R-:W-:-:S01]  /*3680*/  FADD.FTZ R37, R10, R11 ;  /* 0x0000000b0a257221 */ /* 0x002fc20000010000 */
[----:B0-----:R-:W-:-:S06]  /*3690*/  FMNMX.FTZ R3, R0, R3, !PT ;  /* 0x0000000300037209 */ /* 0x001fcc0007810000 */
[----:B------:R-:W0:Y:S01]  /*36a0*/  MUFU.EX2 R14, R14 ;  /* 0x0000000e000e7308 */ /* 0x000e220000000800 */
[----:B--2---:R-:W-:-:S01]  /*36b0*/  FADD.FTZ R12, R6, R37 ;  /* 0x00000025060c7221 */ /* 0x004fc20000010000 */
[C---:B------:R-:W-:Y:S01]  /*36c0*/  F2FP.SATFINITE.E4M3.F32.PACK_AB_MERGE_C R6, R13.reuse, R6, RZ ;  /* 0x000000060d06723e */ /* 0x040fe200048070ff */
[----:B------:R-:W1:Y:S02]  /*36d0*/  SHFL.BFLY PT, R0, R3, 0x1, 0x1f ;  /* 0x0c201f0003007f89 */ /* 0x000e6400000e0000 */
[----:B------:R-:W-:-:S01]  /*36e0*/  FADD.FTZ R37, R13, R12 ;  /* 0x0000000c0d257221 */ /* 0x000fc20000010000 */
[----:B------:R-:W-:Y:S02]  /*36f0*/  F2FP.SATFINITE.E4M3.F32.PACK_AB_MERGE_C R188, R11, R10, R6 ;  /* 0x0000000a0bbc723e */ /* 0x000fe40004807006 */
[----:B------:R-:W-:Y:S08]  /*3700*/  MUFU.EX2 R20, R20 ;  /* 0x0000001400147308 */ /* 0x000ff00000000800 */
[----:B------:R-:W2:Y:S01]  /*3710*/  MUFU.EX2 R21, R21 ;  /* 0x0000001500157308 */ /* 0x000ea20000000800 */
[----:B0-----:R-:W-:-:S07]  /*3720*/  FADD.FTZ R12, R14, R37 ;  /* 0x000000250e0c7221 */ /* 0x001fce0000010000 */
[----:B------:R-:W-:Y:S01]  /*3730*/  MUFU.EX2 R28, R28 ;  /* 0x0000001c001c7308 */ /* 0x000fe20000000800 */
[----:B-1----:R-:W-:Y:S01]  /*3740*/  FMNMX.FTZ R5, R3, R0, !PT ;  /* 0x0000000003057209 */ /* 0x002fe20007810000 */
[--C-:B------:R-:W-:Y:S01]  /*3750*/  FFMA.FTZ R0, R52, UR37, -R9.reuse ;  /* 0x0000002534007c23 */ /* 0x100fe20008010809 */
[----:B------:R-:W-:-:S02]  /*3760*/  FFMA.FTZ R9, R68, UR37, -R9 ;  /* 0x0000002544097c23 */ /* 0x000fc40008010809 */
[C---:B------:R-:W-:Y:S01]  /*3770*/  FSETP.NEU.FTZ.AND P2, PT, R5.reuse, -INF , PT ;  /* 0xff8000000500780b */ /* 0x040fe20003f5d000 */
[----:B------:R-:W-:-:S02]  /*3780*/  FFMA.FTZ R3, R5, R36, -8 ;  /* 0xc100000005037423 */ /* 0x000fc40000010024 */
[----:B------:R-:W-:Y:S01]  /*3790*/  MUFU.EX2 R29, R29 ;  /* 0x0000001d001d7308 */ /* 0x000fe20000000800 */
[----:B--2---:R-:W-:Y:S02]  /*37a0*/  F2FP.SATFINITE.E4M3.F32.PACK_AB_MERGE_C R10, R21, R20, RZ ;  /* 0x00000014150a723e */ /* 0x004fe400048070ff */
[----:B------:R-:W-:-:S02]  /*37b0*/  FSEL R3, R3, RZ, P2 ;  /* 0x000000ff03037208 */ /* 0x000fc40001000000 */
[----:B------:R-:W-:-:S03]  /*37c0*/  F2FP.SATFINITE.E4M3.F32.PACK_AB_MERGE_C R190, R15, R14, R10 ;  /* 0x0000000e0fbe723e */ /* 0x000fc6000480700a */
        /* <DEDUP_REMOVED lines=18> */
[----:B------:R-:W-:Y:S01]  /*38f0*/  FFMA.FTZ R3, R55, UR37, -R3 ;  /* 0x0000002537037c23 */ /* 0x000fe20008010803 */
[----:B------:R-:W-:-:S05]  /*3900*/  PLOP3.LUT P2, PT, PT, PT, UP1, 0x40, 0x0 ;  /* 0x000000000000781c */ /* 0x000fca0003f4e818 */
[----:B------:R-:W1:Y:S08]  /*3910*/  MUFU.EX2 R30, R30 ;  /* 0x0000001e001e7308 */ /* 0x000e700000000800 */
[----:B------:R-:W2:Y:S01]  /*3920*/  MUFU.EX2 R31, R31 ;  /* 0x0000001f001f7308 */ /* 0x000ea20000000800 */
[----:B0-----:R-:W-:-:S07]  /*3930*/  FADD.FTZ R13, R26, R27 ;  /* 0x0000001b1a0d7221 */ /* 0x001fce0000010000 */
[----:B------:R-:W0:Y:S01]  /*3940*/  MUFU.EX2 R34, R34 ;  /* 0x0000002200227308 */ /* 0x000e220000000800 */
[----:B-1----:R-:W-:-:S01]  /*3950*/  FADD.FTZ R6, R30, R13 ;  /* 0x0000000d1e067221 */ /* 0x002fc20000010000 */
[----:B------:R-:W-:Y:S01]  /*3960*/  FADD.FTZ R13, R15, R12 ;  /* 0x0000000c0f0d7221 */ /* 0x000fe20000010000 */
[----:B------:R-:W-:-:S03]  /*3970*/  F2FP.SATFINITE.E4M3.F32.PACK_AB_MERGE_C R12, R29, R28, RZ ;  /* 0x0000001c1d0c723e */ /* 0x000fc600048070ff */
[----:B------:R-:W-:Y:S01]  /*3980*/  FADD.FTZ R20, R20, R13 ;  /* 0x0000000d14147221 */ /* 0x000fe20000010000 */
[----:B------:R-:W-:Y:S01]  /*3990*/  F2FP.SATFINITE.E4M3.F32.PACK_AB_MERGE_C R184, R25, R24, R12 ;  /* 0x0000001819b8723e */ /* 0x000fe2000480700c */
[----:B------:R-:W1:Y:S01]  /*39a0*/  MUFU.EX2 R35, R35 ;  /* 0x0000002300237308 */ /* 0x000e620000000800 */
[----:B--2---:R-:W-:-:S01]  /*39b0*/  FADD.FTZ R11, R31, R6 ;  /* 0x000000061f0b7221 */ /* 0x004fc20000010000 */
[----:B------:R-:W-:Y:S01]  /*39c0*/  FADD.FTZ R21, R21, R20 ;  /* 0x0000001415157221 */ /* 0x000fe20000010000 */
[----:B------:R-:W-:-:S03]  /*39d0*/  F2FP.SATFINITE.E4M3.F32.PACK_AB_MERGE_C R30, R31, R30, RZ ;  /* 0x0000001e1f1e723e */ /* 0x000fc600048070ff */
[----:B------:R-:W-:Y:S01]  /*39e0*/  FADD.FTZ R10, R24, R21 ;  /* 0x00000015180a7221 */ /* 0x000fe20000010000 */
[----:B------:R-:W-:Y:S01]  /*39f0*/  F2FP.SATFINITE.E4M3.F32.PACK_AB_MERGE_C R189, R27, R26, R30 ;  /* 0x0000001a1bbd723e */ /* 0x000fe2000480701e */
[----:B------:R-:W2:Y:S01]  /*3a00*/  MUFU.EX2 R38, R38 ;  /* 0x0000002600267308 */ /* 0x000ea20000000800 */
[----:B0-----:R-:W-:-:S01]  /*3a10*/  FADD.FTZ R6, R34, R11 ;  /* 0x0000000b22067221 */ /* 0x001fc20000010000 */
[----:B------:R-:W-:-:S04]  /*3a20*/  FADD.FTZ R25, R25, R10 ;  /* 0x0000000a19197221 */ /* 0x000fc80000010000 */
[----:B------:R-:W-:Y:S02]  /*3a30*/  FADD.FTZ R28, R28, R25 ;  /* 0x000000191c1c7221 */ /* 0x000fe40000010000 */
[----:B------:R-:W0:Y:S01]  /*3a40*/  MUFU.EX2 R39, R39 ;  /* 0x0000002700277308 */ /* 0x000e220000000800 */
[----:B-1----:R-:W-:-:S01]  /*3a50*/  FADD.FTZ R11, R35, R6 ;  /* 0x00000006230b7221 */ /* 0x002fc20000010000 */
[----:B------:R-:W-:-:S06]  /*3a60*/  FADD.FTZ R29, R29, R28 ;  /* 0x0000001c1d1d7221 */ /* 0x000fcc0000010000 */
[----:B------:R-:W1:Y:S01]  /*3a70*/  MUFU.EX2 R42, R42 ;  /* 0x0000002a002a7308 */ /* 0x000e620000000800 */
[----:B--2---:R-:W-:-:S07]  /*3a80*/  FADD.FTZ R6, R38, R11 ;  /* 0x0000000b26067221 */ /* 0x004fce0000010000 */
[----:B------:R-:W2:Y:S01]  /*3a90*/  MUFU.EX2 R43, R43 ;  /* 0x0000002b002b7308 */ /* 0x000ea20000000800 */
[----:B0-----:R-:W-:-:S01]  /*3aa0*/  FADD.FTZ R11, R39, R6 ;  /* 0x00000006270b7221 */ /* 0x001fc20000010000 */
[----:B------:R-:W-:-:S04]  /*3ab0*/  F2FP.SATFINITE.E4M3.F32.PACK_AB_MERGE_C R38, R39, R38, RZ ;  /* 0x000000262726723e */ /* 0x000fc800048070ff */
[----:B------:R-:W-:Y:S02]  /*3ac0*/  F2FP.SATFINITE.E4M3.F32.PACK_AB_MERGE_C R191, R35, R34, R38 ;  /* 0x0000002223bf723e */ /* 0x000fe40004807026 */
[----:B------:R-:W0:Y:S01]  /*3ad0*/  MUFU.EX2 R46, R46 ;  /* 0x0000002e002e7308 */ /* 0x000e220000000800 */
[----:B-1----:R-:W-:-:S07]  /*3ae0*/  FADD.FTZ R6, R42, R11 ;  /* 0x0000000b2a067221 */ /* 0x002fce0000010000 */
[----:B------:R-:W-:Y:S01]  /*3af0*/  MUFU.EX2 R0, R0 ;  /* 0x0000000000007308 */ /* 0x000fe20000000800 */
[----:B--2---:R-:W-:-:S07]  /*3b00*/  FADD.FTZ R11, R43, R6 ;  /* 0x000000062b0b7221 */ /* 0x004fce0000010000 */
[----:B------:R-:W1:Y:S01]  /*3b10*/  MUFU.EX2 R9, R9 ;  /* 0x0000000900097308 */ /* 0x000e620000000800 */
[----:B0-----:R-:W-:-:S07]  /*3b20*/  FADD.FTZ R6, R46, R11 ;  /* 0x0000000b2e067221 */ /* 0x001fce0000010000 */
[----:B------:R-:W0:Y:S08]  /*3b30*/  MUFU.EX2 R47, R47 ;  /* 0x0000002f002f7308 */ /* 0x000e300000000800 */
[----:B------:R-:W-:Y:S01]  /*3b40*/  MUFU.EX2 R32, R32 ;  /* 0x0000002000207308 */ /* 0x000fe20000000800 */
[----:B-1----:R-:W-:-:S07]  /*3b50*/  F2FP.SATFINITE.E4M3.F32.PACK_AB_MERGE_C R10, R9, R0, RZ ;  /* 0x00000000090a723e */ /* 0x002fce00048070ff */
[----:B------:R-:W1:Y:S01]  /*3b60*/  MUFU.EX2 R33, R33 ;  /* 0x0000002100217308 */ /* 0x000e620000000800 */
[C---:B0-----:R-:W-:Y:S01]  /*3b70*/  F2FP.SATFINITE.E4M3.F32.PACK_AB_MERGE_C R46, R47.reuse, R46, RZ ;  /* 0x0000002e2f2e723e */ /* 0x041fe200048070ff */
[----:B------:R-:W-:-:S03]  /*3b80*/  FADD.FTZ R47, R47, R6 ;  /* 0x000000062f2f7221 */ /* 0x000fc60000010000 */
[----:B------:R-:W-:-:S03]  /*3b90*/  F2FP.SATFINITE.E4M3.F32.PACK_AB_MERGE_C R185, R43, R42, R46 ;  /* 0x0000002a2bb9723e */ /* 0x000fc6000480702e */
[----:B------:R-:W0:Y:S08]  /*3ba0*/  MUFU.EX2 R50, R50 ;  /* 0x0000003200327308 */ /* 0x000e300000000800 */
[----:B------:R-:W2:Y:S01]  /*3bb0*/  MUFU.EX2 R51, R51 ;  /* 0x0000003300337308 */ /* 0x000ea20000000800 */
[----:B-1----:R-:W-:Y:S01]  /*3bc0*/  F2FP.SATFINITE.E4M3.F32.PACK_AB_MERGE_C R186, R33, R32, R10 ;  /* 0x0000002021ba723e */ /* 0x002fe2000480700a */
[----:B------:R-:W-:-:S04]  /*3bd0*/  FADD.FTZ R32, R32, R29 ;  /* 0x0000001d20207221 */ /* 0x000fc80000010000 */
[----:B------:R-:W-:Y:S02]  /*3be0*/  FADD.FTZ R33, R33, R32 ;  /* 0x0000002021217221 */ /* 0x000fe40000010000 */
[----:B------:R-:W-:Y:S01]  /*3bf0*/  MUFU.EX2 R54, R54 ;  /* 0x0000003600367308 */ /* 0x000fe20000000800 */
[----:B0-----:R-:W-:-:S01]  /*3c00*/  FADD.FTZ R6, R50, R47 ;  /* 0x0000002f32067221 */ /* 0x001fc20000010000 */
[----:B------:R-:W-:-:S04]  /*3c10*/  FADD.FTZ R0, R0, R33 ;  /* 0x0000002100007221 */ /* 0x000fc80000010000 */
[----:B------:R-:W-:Y:S02]  /*3c20*/  FADD.FTZ R0, R9, R0 ;  /* 0x0000000009007221 */ /* 0x000fe40000010000 */
[----:B------:R-:W0:Y:S01]  /*3c30*/  MUFU.EX2 R3, R3 ;  /* 0x0000000300037308 */ /* 0x000e220000000800 */
[----:B--2---:R-:W-:-:S01]  /*3c40*/  FADD.FTZ R11, R51, R6 ;  /* 0x00000006330b7221 */ /* 0x004fc20000010000 */
[----:B0-----:R-:W-:-:S03]  /*3c50*/  F2FP.SATFINITE.E4M3.F32.PACK_AB_MERGE_C R6, R3, R54, RZ ;  /* 0x000000360306723e */ /* 0x001fc600048070ff */
[----:B------:R-:W-:Y:S01]  /*3c60*/  FADD.FTZ R54, R54, R11 ;  /* 0x0000000b36367221 */ /* 0x000fe20000010000 */
[----:B------:R-:W-:-:S03]  /*3c70*/  F2FP.SATFINITE.E4M3.F32.PACK_AB_MERGE_C R187, R51, R50, R6 ;  /* 0x0000003233bb723e */ /* 0x000fc60004807006 */
[----:B------:R-:W-:Y:S01]  /*3c80*/  FADD.FTZ R3, R3, R54 ;  /* 0x0000003603037221 */ /* 0x000fe20000010000 */
[----:B------:R-:W-:Y:S01]  /*3c90*/  VIADD R6, R58, 0xfffffffe ;  /* 0xfffffffe3a067836 */ /* 0x000fe20000000000 */
[----:B------:R-:W-:Y:S06]  /*3ca0*/  @P2 BRA `(.L_x_870) ;  /* 0x0000000000442947 */ /* 0x000fec0003800000 */
        /* <DEDUP_REMOVED lines=10> */
.L_x_871:
[----:B------:R-:W-:-:S11]  /*3d50*/  UISETP.NE.AND UP2, UPT, UR7, 0x1, UPT ;  /* 0x000000010700788c */ /* 0x000fd6000bf45270 */
[----:B------:R-:W-:Y:S02]  /*3d60*/  @UP2 ULDC.64 UR10, c[0x0][0x9e8] ;  /* 0x00027a00000a2ab9 */ /* 0x000fe40000000a00 */
[----:B------:R-:W-:-:S04]  /*3d70*/  UIMAD.WIDE.U32 UR14, UR18, UR10, URZ ;  /* 0x0000000a120e72a5 */ /* 0x000fc8000f8e003f */
[----:B------:R-:W-:-:S12]  /*3d80*/  @UP2 USHF.R.U32.HI UR18, URZ, UR11, UR15 ;  /* 0x0000000b3f122299 */ /* 0x000fd8000801160f */
.L_x_872:
[----:B------:R-:W-:-:S04]  /*3d90*/  UIMAD UR7, UR18, UR7, UR7 ;  /* 0x00000007120772a4 */ /* 0x000fc8000f8e0207 */
[----:B------:R-:W-:-:S04]  /*3da0*/  UISETP.LT.AND UP2, UPT, UR6, UR7, UPT ;  /* 0x000000070600728c */ /* 0x000fc8000bf41270 */
[----:B------:R-:W-:-:S12]  /*3db0*/  USEL UR6, UR6, UR7, UP2 ;  /* 0x0000000706067287 */ /* 0x000fd80009000000 */
.L_x_870:
[----:B------:R-:W-:Y:S01]  /*3dc0*/  USHF.R.S32.HI UR7, URZ, 0x1f, UR6 ;  /* 0x0000001f3f077899 */ /* 0x000fe20008011406 */
[----:B------:R-:W-:Y:S02]  /*3dd0*/  CS2R R150, SRZ ;  /* 0x0000000000967805 */ /* 0x000fe4000001ff00 */
[----:B------:R-:W-:Y:S02]  /*3de0*/  CS2R R148, SRZ ;  /* 0x0000000000947805 */ /* 0x000fe4000001ff00 */
[----:B------:R-:W-:Y:S01]  /*3df0*/  CS2R R146, SRZ ;  /* 0x0000000000927805 */ /* 0x000fe2000001ff00 */
[----:B------:R-:W-:Y:S01]  /*3e00*/  ULEA.HI UR7, UR7, UR6, URZ, 0x6 ;  /* 0x0000000607077291 */ /* 0x000fe2000f8f303f */
[----:B------:R-:W-:Y:S02]  /*3e10*/  CS2R R144, SRZ ;  /* 0x0000000000907805 */ /* 0x000fe4000001ff00 */
[----:B------:R-:W-:Y:S02]  /*3e20*/  CS2R R142, SRZ ;  /* 0x00000000008e7805 */ /* 0x000fe4000001ff00 */
[----:B------:R-:W-:Y:S01]  /*3e30*/  CS2R R140, SRZ ;  /* 0x00000000008c7805 */ /* 0x000fe2000001ff00 */
[----:B------:R-:W-:Y:S01]  /*3e40*/  USHF.R.S32.HI UR7, URZ, 0x6, UR7 ;  /* 0x000000063f077899 */ /* 0x000fe20008011407 */
[----:B------:R-:W-:-:S02]  /*3e50*/  CS2R R138, SRZ ;  /* 0x00000000008a7805 */ /* 0x000fc4000001ff00 */
[----:B------:R-:W-:Y:S02]  /*3e60*/  CS2R R136, SRZ ;  /* 0x0000000000887805 */ /* 0x000fe4000001ff00 */
[----:B------:R-:W-:Y:S01]  /*3e70*/  CS2R R134, SRZ ;  /* 0x0000000000867805 */ /* 0x000fe2000001ff00 */
[----:B------:R-:W-:Y:S01]  /*3e80*/  UISETP.LT.AND UP2, UPT, UR39, UR7, UPT ;  /* 0x000000072700728c */ /* 0x000fe2000bf41270 */
[----:B------:R-:W-:Y:S02]  /*3e90*/  CS2R R132, SRZ ;  /* 0x0000000000847805 */ /* 0x000fe4000001ff00 */
[----:B------:R-:W-:Y:S02]  /*3ea0*/  CS2R R130, SRZ ;  /* 0x0000000000827805 */ /* 0x000fe4000001ff00 */
[----:B------:R-:W-:Y:S01]  /*3eb0*/  CS2R R128, SRZ ;  /* 0x0000000000807805 */ /* 0x000fe2000001ff00 */
[----:B------:R-:W-:Y:S01]  /*3ec0*/  USEL UR58, UR39, UR7, !UP2 ;  /* 0x00000007273a7287 */ /* 0x000fe2000d000000 */
[----:B------:R-:W-:-:S02]  /*3ed0*/  CS2R R126, SRZ ;  /* 0x00000000007e7805 */ /* 0x000fc4000001ff00 */
[----:B------:R-:W-:Y:S02]  /*3ee0*/  CS2R R124, SRZ ;  /* 0x00000000007c7805 */ /* 0x000fe4000001ff00 */
[----:B------:R-:W-:Y:S02]  /*3ef0*/  CS2R R122, SRZ ;  /* 0x00000000007a7805 */ /* 0x000fe4000001ff00 */
[----:B------:R-:W-:Y:S02]  /*3f00*/  CS2R R120, SRZ ;  /* 0x0000000000787805 */ /* 0x000fe4000001ff00 */
[----:B------:R-:W-:Y:S02]  /*3f10*/  CS2R R118, SRZ ;  /* 0x0000000000767805 */ /* 0x000fe4000001ff00 */
[----:B------:R-:W-:Y:S02]  /*3f20*/  ISETP.GE.AND P2, PT, R6, UR58, PT ;  /* 0x0000003a06007c0c */ /* 0x000fe4000bf46270 */
        /* <DEDUP_REMOVED lines=47> */
[----:B------:R-:W-:Y:S06]  /*4220*/  @!P2 BRA `(.L_x_873) ;  /* 0x000000240024a947 */ /* 0x000fec0003800000 */
[----:B------:R-:W-:Y:S01]  /*4230*/  IMAD.MOV.U32 R151, RZ, RZ, RZ ;  /* 0x000000ffff977224 */ /* 0x000fe200078e00ff */
[----:B------:R-:W-:Y:S01]  /*4240*/  ULDC UR53, c[0x0][0x9e4] ;  /* 0x0002790000357ab9 */ /* 0x000fe20000000800 */
[----:B------:R-:W-:Y:S01]  /*4250*/  ULDC UR54, c[0x0][0x9dc] ;  /* 0x0002770000367ab9 */ /* 0x000fe20000000800 */
[----:B------:R-:W-:-:S05]  /*4260*/  ULDC UR55, c[0x0][0x9e0] ;  /* 0x0002780000377ab9 */ /* 0x000fca0000000800 */
.L_x_891:
[----:B------:R-:W-:Y:S01]  /*4270*/  UIADD3 UR57, UR52, 0x1, URZ ;  /* 0x0000000134397890 */ /* 0x000fe2000fffe03f */
[----:B------:R-:W-:-:S03]  /*4280*/  ISETP.NE.AND P3, PT, RZ, UR43, PT ;  /* 0x0000002bff007c0c */ /* 0x000fc6000bf65270 */
[----:B------:R-:W-:-:S04]  /*4290*/  UISETP.NE.AND UP2, UPT, UR57, 0x2, UPT ;  /* 0x000000023900788c */ /* 0x000fc8000bf45270 */
[----:B------:R-:W-:Y:S02]  /*42a0*/  USEL UR56, URZ, 0x1, UP2 ;  /* 0x000000013f387887 */ /* 0x000fe40009000000 */
[----:B------:R-:W-:Y:S02]  /*42b0*/  USEL UR57, UR57, URZ, UP2 ;  /* 0x0000003f39397287 */ /* 0x000fe40009000000 */
[----:B------:R-:W-:Y:S02]  /*42c0*/  ULOP3.LUT UR56, UR46, UR56, URZ, 0x3c, !UPT ;  /* 0x000000382e387292 */ /* 0x000fe4000f8e3c3f */
[----:B------:R-:W-:Y:S10]  /*42d0*/  @P3 BRA `(.L_x_874) ;  /* 0x00000000002c3947 */ /* 0x000ff40003800000 */
[----:B------:R-:W-:Y:S05]  /*42e0*/  @!P0 BRA `(.L_x_875) ;  /* 0x0000000000048947 */ /* 0x000fea0003800000 */
[----:B------:R-:W-:Y:S01]  /*42f0*/  BPT.TRAP 0x1 ;  /* 0x000000040000795c */ /* 0x000fe20000300000 */
.L_x_875:
[----:B------:R-:W-:Y:S01]  /*4300*/  ULEA UR6, UR57, UR41, 0x3 ;  /* 0x0000002939067291 */ /* 0x000fe2000f8e183f */
[----:B------:R-:W-:-:S05]  /*4310*/  IMAD.U32 R7, RZ, RZ, UR56 ;  /* 0x00000038ff077e24 */ /* 0x000fca000f8e00ff */
[----:B------:R-:W-:-:S04]  /*4320*/  SHF.L.U32 R7, R7, 0x1f, RZ ;  /* 0x0000001f07077819 */ /* 0x000fc800000006ff */
[----:B------:R0:W1:Y:S01]  /*4330*/  SYNCS.PHASECHK.TRANS64.TRYWAIT P2, [UR6+0x28430], R7 ;  /* 0x02843007ff0075a7 */ /* 0x0000620008040146 */
[----:B------:R-:W-:Y:S05]  /*4340*/  @!P0 BRA `(.L_x_876) ;  /* 0x0000000000048947 */ /* 0x000fea0003800000 */
[----:B------:R-:W-:Y:S01]  /*4350*/  BPT.TRAP 0x1 ;  /* 0x000000040000795c */ /* 0x000fe20000300000 */
.L_x_876:
[----:B-1----:R-:W-:Y:S05]  /*4360*/  @P2 BRA `(.L_x_874) ;  /* 0x0000000000082947 */ /* 0x002fea0003800000 */
[----:B------:R-:W1:Y:S02]  /*4370*/  SYNCS.PHASECHK.TRANS64.TRYWAIT P2, [UR6+0x28430], R7 ;  /* 0x02843007ff0075a7 */ /* 0x000e640008040146 */
[----:B-1----:R-:W-:Y:S05]  /*4380*/  @!P2 BRA `(.L_x_877) ;  /* 0x000000ec00b0a947 */ /* 0x002fea0003800000 */
.L_x_874:
[----:B-1----:R-:W1:Y:S01]  /*4390*/  S2R R8, SR_TID.X ;  /* 0x0000000000087919 */ /* 0x002e620000002100 */
[----:B------:R-:W-:Y:S01]  /*43a0*/  ULEA UR34, UR57, UR49, 0xa ;  /* 0x0000003139227291 */ /* 0x000fe2000f8e503f */
[----:B------:R-:W-:Y:S01]  /*43b0*/  UMOV UR35, 0x40000040 ;  /* 0x4000004000237882 */ /* 0x000fe20000000000 */
[----:B------:R-:W-:Y:S02]  /*43c0*/  UMOV UR7, 0x40000040 ;  /* 0x4000004000077882 */ /* 0x000fe40000000000 */
[----:B------:R-:W-:Y:S02]  /*43d0*/  UIADD3 UR6, UR34, 0x2, URZ ;  /* 0x0000000222067890 */ /* 0x000fe4000fffe03f */
[----:B------:R-:W-:Y:S01]  /*43e0*/  UIADD3 UR10, UR34, 0x4, URZ ;  /* 0x00000004220a7890 */ /* 0x000fe2000fffe03f */
[----:B------:R-:W-:Y:S01]  /*43f0*/  UMOV UR11, 0x40000040 ;  /* 0x40000040000b7882 */ /* 0x000fe20000000000 */
        /* <DEDUP_REMOVED lines=10> */
[----:B-1----:R-:W-:-:S05]  /*44a0*/  SHF.R.U32.HI R8, RZ, 0x7, R8 ;  /* 0x00000007ff087819 */ /* 0x002fca0000011608 */
[----:B0-----:R-:W-:-:S05]  /*44b0*/  VIADD R7, R8, 0x8 ;  /* 0x0000000808077836 */ /* 0x001fca0000000000 */
[----:B------:R0:W-:Y:S06]  /*44c0*/  BAR.SYNC.DEFER_BLOCKING R7, 0x100 ;  /* 0x000400070000751d */ /* 0x0001ec0000010000 */
[----:B------:R-:W-:-:S06]  /*44d0*/  WARPGROUP.ARRIVE ;  /* 0x00000000000079c5 */ /* 0x000fcc0000000000 */
[----:B------:R-:W-:Y:S03]  /*44e0*/  QGMMA.64x64x32.F32.E4M3.E4M3 R152, gdesc[UR32], RZ, !UPT, gsb0 ;  /* 0x00e00000209879f3 */ /* 0x000fe6000c0008ff */
        /* <DEDUP_REMOVED lines=22> */
[----:B0-----:R-:W-:Y:S05]  /*4650*/  @P3 BRA `(.L_x_878) ;  /* 0x00000000002c3947 */ /* 0x001fea0003800000 */
[----:B------:R-:W-:Y:S05]  /*4660*/  @!P0 BRA `(.L_x_879) ;  /* 0x0000000000048947 */ /* 0x000fea0003800000 */
[----:B------:R-:W-:Y:S01]  /*4670*/  BPT.TRAP 0x1 ;  /* 0x000000040000795c */ /* 0x000fe20000300000 */
.L_x_879:
[----:B------:R-:W-:Y:S01]  /*4680*/  ULEA UR6, UR52, UR41, 0x3 ;  /* 0x0000002934067291 */ /* 0x000fe2000f8e183f */
[----:B------:R-:W-:-:S05]  /*4690*/  IMAD.U32 R7, RZ, RZ, UR46 ;  /* 0x0000002eff077e24 */ /* 0x000fca000f8e00ff */
[----:B------:R-:W-:-:S04]  /*46a0*/  SHF.L.U32 R7, R7, 0x1f, RZ ;  /* 0x0000001f07077819 */ /* 0x000fc800000006ff */
[----:B------:R0:W1:Y:S01]  /*46b0*/  SYNCS.PHASECHK.TRANS64.TRYWAIT P2, [UR6+0x28450], R7 ;  /* 0x02845007ff0075a7 */ /* 0x0000620008040146 */
[----:B------:R-:W-:Y:S05]  /*46c0*/  @!P0 BRA `(.L_x_880) ;  /* 0x0000000000048947 */ /* 0x000fea0003800000 */
[----:B------:R-:W-:Y:S01]  /*46d0*/  BPT.TRAP 0x1 ;  /* 0x000000040000795c */ /* 0x000fe20000300000 */
.L_x_880:
[----:B-1----:R-:W-:Y:S05]  /*46e0*/  @P2 BRA `(.L_x_878) ;  /* 0x0000000000082947 */ /* 0x002fea0003800000 */
[----:B------:R-:W1:Y:S02]  /*46f0*/  SYNCS.PHASECHK.TRANS64.TRYWAIT P2, [UR6+0x28450], R7 ;  /* 0x02845007ff0075a7 */ /* 0x000e640008040146 */
[----:B-1----:R-:W-:Y:S05]  /*4700*/  @!P2 BRA `(.L_x_881) ;  /* 0x000000e800e8a947 */ /* 0x002fea0003800000 */
.L_x_878:
[----:B------:R-:W-:Y:S01]  /*4710*/  UIADD3 UR6, UR41, 0x8000, URZ ;  /* 0x0000800029067890 */ /* 0x000fe2000fffe03f */
[----:B------:R-:W-:Y:S01]  /*4720*/  WARPGROUP.ARRIVE ;  /* 0x00000000000079c5 */ /* 0x000fe20000000000 */
[----:B------:R-:W-:Y:S01]  /*4730*/  UMOV UR7, 0x80000020 ;  /* 0x8000002000077882 */ /* 0x000fe20000000000 */
[----:B------:R-:W-:Y:S01]  /*4740*/  PLOP3.LUT P2, PT, PT, PT, UP0, 0x80, 0x0 ;  /* 0x000000000000781c */ /* 0x000fe20003f4f008 */
[----:B------:R-:W-:-:S03]  /*4750*/  USHF.R.U32.HI UR6, URZ, 0x4, UR6 ;  /* 0x000000043f067899 */ /* 0x000fc60008011606 */
[----:B------:R-:W2:Y:S01]  /*4760*/  S2R R10, SR_TID.X ;  /* 0x00000000000a7919 */ /* 0x000ea20000002100 */
[----:B------:R-:W-:Y:S01]  /*4770*/  PLOP3.LUT P3, PT, PT, PT, UP0, 0x80, 0x0 ;  /* 0x000000000000781c */ /* 0x000fe20003f6f008 */
[----:B------:R-:W-:Y:S01]  /*4780*/  VIADD R12, R17, UR36 ;  /* 0x00000024110c7c36 */ /* 0x000fe20008000000 */
[----:B------:R-:W-:Y:S01]  /*4790*/  ULOP3.LUT UR6, UR6, 0x3fff, URZ, 0xc0, !UPT ;  /* 0x00003fff06067892 */ /* 0x000fe2000f8ec03f */
[----:B-1----:R-:W1:Y:S01]  /*47a0*/  LDC R8, c[0x0][0x2f0] ;  /* 0x0000bc00ff087b82 */ /* 0x002e620000000800 */
[----:B------:R-:W-:Y:S02]  /*47b0*/  IMAD.U32 R11, RZ, RZ, UR57 ;  /* 0x00000039ff0b7e24 */ /* 0x000fe4000f8e00ff */
[----:B------:R-:W-:-:S03]  /*47c0*/  ULOP3.LUT UR6, UR6, 0x10000, URZ, 0xfc, !UPT ;  /* 0x0001000006067892 */ /* 0x000fc6000f8efc3f */
[----:B------:R-:W-:Y:S01]  /*47d0*/  @!P1 LEA R11, R11, UR41, 0x3 ;  /* 0x000000290b0b9c11 */ /* 0x000fe2000f8e18ff */
[----:B------:R-:W-:Y:S01]  /*47e0*/  ULEA UR6, UR52, UR6, 0xa ;  /* 0x0000000634067291 */ /* 0x000fe2000f8e503f */
[----:B0-----:R-:W0:Y:S03]  /*47f0*/  LDC R7, c[0x0][0x288] ;  /* 0x0000a200ff077b82 */ /* 0x001e260000000800 */
[----:B------:R-:W-:-:S05]  /*4800*/  @!P1 VIADD R11, R11, 0x28440 ;  /* 0x000284400b0b9836 */ /* 0x000fca0000000000 */
[----:B------:R-:W-:Y:S01]  /*4810*/  QGMMA.64x256x32.F32.E4M3.E4M3 R24, R188, gdesc[UR4], R24, gsb0 ;  /* 0x03e00004bc187df3 */ /* 0x000fe20008000818 */
[----:B------:R-:W-:Y:S01]  /*4820*/  UIADD3 UR6, UR6, 0x2, URZ ;  /* 0x0000000206067890 */ /* 0x000fe2000fffe03f */
[----:B------:R-:W-:Y:S01]  /*4830*/  @!P1 PRMT R11, RZ, 0x654, R11 ;  /* 0x00000654ff0b9816 */ /* 0x000fe2000000000b */
[----:B------:R-:W-:Y:S01]  /*4840*/  UMOV UR7, 0x80000020 ;  /* 0x8000002000077882 */ /* 0x000fe20000000000 */
[----:B--2---:R-:W-:-:S04]  /*4850*/  SHF.R.U32.HI R10, RZ, 0x7, R10 ;  /* 0x00000007ff0a7819 */ /* 0x004fc8000001160a */
[----:B------:R-:W-:Y:S01]  /*4860*/  IADD3 R10, -R10, 0xb, RZ ;  /* 0x0000000b0a0a7810 */ /* 0x000fe20007ffe1ff */
[----:B------:R-:W-:Y:S02]  /*4870*/  WARPGROUP.DEPBAR.LE gsb0, 0x0 ;  /* 0x00008000000079c5 */ /* 0x000fe40000010000 */
[----:B------:R-:W-:-:S15]  /*4880*/  WARPGROUP.ARRIVE ;  /* 0x00000000000079c5 */ /* 0x000fde0000000000 */
[----:B------:R-:W-:-:S02]  /*4890*/  NOP ;  /* 0x0000000000007918 */ /* 0x000fc40000000000 */
[----:B------:R-:W-:Y:S01]  /*48a0*/  QGMMA.64x256x32.F32.E4M3.E4M3 R24, R184, gdesc[UR4], R24, gsb0 ;  /* 0x03e00004b8187df3 */ /* 0x000fe20008000818 */
[----:B------:R-:W-:Y:S02]  /*48b0*/  @UP0 ULDC UR6, c[0x0][0x44c] ;  /* 0x0001130000060ab9 */ /* 0x000fe40000000800 */
[----:B------:R-:W-:Y:S01]  /*48c0*/  @P2 IMAD.HI.U32 R9, R12, UR6, RZ ;  /* 0x000000060c092c27 */ /* 0x000fe2000f8e00ff */
[----:B------:R-:W-:Y:S01]  /*48d0*/  @UP0 ULDC UR6, c[0x0][0x450] ;  /* 0x0001140000060ab9 */ /* 0x000fe20000000800 */
[----:B------:R-:W-:-:S03]  /*48e0*/  PLOP3.LUT P2, PT, PT, PT, UP1, 0x40, 0x0 ;  /* 0x000000000000781c */ /* 0x000fc60003f4e818 */
[----:B------:R-:W-:Y:S01]  /*48f0*/  @P3 SHF.R.U32.HI R12, RZ, UR6, R9 ;  /* 0x00000006ff0c3c19 */ /* 0x000fe20008011609 */
[----:B------:R-:W-:Y:S01]  /*4900*/  IMAD.SHL.U32 R9, R6, 0x40, RZ ;  /* 0x0000004006097824 */ /* 0x000fe200078e00ff */
[----:B------:R-:W-:-:S03]  /*4910*/  ULOP3.LUT UR6, URZ, UR54, URZ, 0x33, !UPT ;  /* 0x000000363f067292 */ /* 0x000fc6000f8e333f */
[----:B------:R-:W2:Y:S01]  /*4920*/  SHFL.IDX PT, R20, R12, RZ, 0x1c1f ;  /* 0x001c1fff0c147589 */ /* 0x000ea200000e0000 */
[----:B------:R-:W-:-:S05]  /*4930*/  IADD3 R13, -R9, 0x1, RZ ;  /* 0x00000001090d7810 */ /* 0x000fca0007ffe1ff */
[----:B------:R-:W-:-:S04]  /*4940*/  IMAD R13, R2, -0x2, R13 ;  /* 0xfffffffe020d7824 */ /* 0x000fc800078e020d */
[----:B-1----:R-:W-:-:S04]  /*4950*/  IMAD R14, R8, UR44, R13 ;  /* 0x0000002c080e7c24 */ /* 0x002fc8000f8e020d */
[----:B0-----:R-:W-:-:S04]  /*4960*/  IMAD.IADD R14, R14, 0x1, -R7 ;  /* 0x000000010e0e7824 */ /* 0x001fc800078e0a07 */
[C---:B------:R-:W-:Y:S02]  /*4970*/  VIADD R15, R14.reuse, UR55 ;  /* 0x000000370e0f7c36 */ /* 0x040fe40008000000 */
[----:B------:R-:W-:Y:S01]  /*4980*/  VIADD R21, R14, UR6 ;  /* 0x000000060e157c36 */ /* 0x000fe20008000000 */
[----:B------:R-:W-:Y:S02]  /*4990*/  WARPGROUP.DEPBAR.LE gsb0, 0x0 ;  /* 0x00008000000079c5 */ /* 0x000fe40000010000 */
[----:B------:R2:W-:Y:S06]  /*49a0*/  BAR.ARV R10, 0x100 ;  /* 0x0004000a0000751d */ /* 0x0005ec0000002000 */
[----:B------:R0:W-:Y:S01]  /*49b0*/  @!P1 SYNCS.ARRIVE.TRANS64.RED.A1T0 RZ, [R11+URZ], RZ ;  /* 0x000000ff0bff99a7 */ /* 0x0001e2000810043f */
[----:B--2---:R-:W-:-:S02]  /*49c0*/  IMAD.IADD R10, R21, 0x1, R20 ;  /* 0x00000001150a7824 */ /* 0x004fc400078e0214 */
[----:B0-----:R-:W-:Y:S01]  /*49d0*/  IMAD.IADD R11, R15, 0x1, R20 ;  /* 0x000000010f0b7824 */ /* 0x001fe200078e0214 */
[----:B------:R-:W-:Y:S06]  /*49e0*/  @P2 BRA `(.L_x_882) ;  /* 0x00000000005c2947 */ /* 0x000fec0003800000 */
[----:B------:R-:W-:Y:S01]  /*49f0*/  IMAD R14, R8, UR44, R20 ;  /* 0x0000002c080e7c24 */ /* 0x000fe2000f8e0214 */
[----:B------:R-:W-:Y:S03]  /*4a00*/  BSSY B0, `(.L_x_883) ;  /* 0x0000011000007945 */ /* 0x000fe60003800000 */
[----:B------:R-:W-:-:S05]  /*4a10*/  IMAD.IADD R14, R14, 0x1, -R7 ;  /* 0x000000010e0e7824 */ /* 0x000fca00078e0a07 */
[----:B------:R-:W-:-:S13]  /*4a20*/  ISETP.GT.AND P2, PT, R14, -0x1, PT ;  /* 0xffffffff0e00780c */ /* 0x000fda0003f44270 */
[----:B------:R-:W-:Y:S05]  /*4a30*/  @P2 BRA `(.L_x_884) ;  /* 0x0000000000202947 */ /* 0x000fea0003800000 */
[----:B------:R-:W-:Y:S01]  /*4a40*/  IMAD.U32 R184, RZ, RZ, UR53 ;  /* 0x00000035ffb87e24 */ /* 0x000fe2000f8e00ff */
[----:B------:R-:W-:-:S04]  /*4a50*/  LOP3.LUT R13, RZ, R14, RZ, 0x33, !PT ;  /* 0x0000000eff0d7212 */ /* 0x000fc800078e33ff */
[----:B------:R-:W-:-:S13]  /*4a60*/  ISETP.NE.AND P2, PT, R184, 0x1, PT ;  /* 0x00000001b800780c */ /* 0x000fda0003f45270 */
[----:B------:R-:W0:Y:S02]  /*4a70*/  @P2 LDC.64 R186, c[0x0][0x9e8] ;  /* 0x00027a00ffba2b82 */ /* 0x000e240000000a00 */
[----:B0-----:R-:W-:-:S05]  /*4a80*/  @P2 IMAD.HI.U32 R14, R13, R186, RZ ;  /* 0x000000ba0d0e2227 */ /* 0x001fca00078e00ff */
[----:B------:R-:W-:-:S04]  /*4a90*/  @P2 SHF.R.U32.HI R13, RZ, R187, R14 ;  /* 0x000000bbff0d2219 */ /* 0x000fc8000001160e */
[----:B------:R-:W-:Y:S01]  /*4aa0*/  LOP3.LUT R14, RZ, R13, RZ, 0x33, !PT ;  /* 0x0000000dff0e7212 */ /* 0x000fe200078e33ff */
[----:B------:R-:W-:Y:S06]  /*4ab0*/  BRA `(.L_x_885) ;  /* 0x0000000000147947 */ /* 0x000fec0003800000 */
.L_x_884:
[----:B------:R-:W-:-:S05]  /*4ac0*/  IMAD.U32 R184, RZ, RZ, UR53 ;  /* 0x00000035ffb87e24 */ /* 0x000fca000f8e00ff */
[----:B------:R-:W-:-:S13]  /*4ad0*/  ISETP.NE.AND P2, PT, R184, 0x1, PT ;  /* 0x00000001b800780c */ /* 0x000fda0003f45270 */
[----:B------:R-:W0:Y:S02]  /*4ae0*/  @P2 LDC.64 R186, c[0x0][0x9e8] ;  /* 0x00027a00ffba2b82 */ /* 0x000e240000000a00 */
[----:B0-----:R-:W-:-:S05]  /*4af0*/  @P2 IMAD.HI.U32 R20, R14, R186, RZ ;  /* 0x000000ba0e142227 */ /* 0x001fca00078e00ff */
[----:B------:R-:W-:-:S07]  /*4b00*/  @P2 SHF.R.U32.HI R14, RZ, R187, R20 ;  /* 0x000000bbff0e2219 */ /* 0x000fce0000011614 */
.L_x_885:
[----:B------:R-:W-:Y:S05]  /*4b10*/  BSYNC B0 ;  /* 0x0000000000007941 */ /* 0x000fea0003800000 */
.L_x_883:
[----:B------:R-:W-:-:S04]  /*4b20*/  IMAD R13, R14, R184, -R9 ;  /* 0x000000b80e0d7224 */ /* 0x000fc800078e0a09 */
[----:B------:R-:W-:-:S05]  /*4b30*/  IMAD R13, R2, -0x2, R13 ;  /* 0xfffffffe020d7824 */ /* 0x000fca00078e020d */
[----:B------:R-:W-:Y:S02]  /*4b40*/  VIADDMNMX R11, R13, R184, R11, PT ;  /* 0x000000b80d0b7246 */ /* 0x000fe4000380010b */
[----:B------:R-:W-:-:S07]  /*4b50*/  VIMNMX R10, R10, R13, !PT ;  /* 0x0000000d0a0a7248 */ /* 0x000fce0007fe0100 */
.L_x_882:
[----:B------:R-:W-:Y:S01]  /*4b60*/  ISETP.GT.AND P2, PT, R6, -0x1, PT ;  /* 0xffffffff0600780c */ /* 0x000fe20003f44270 */
[----:B------:R-:W0:Y:S03]  /*4b70*/  SHFL.IDX PT, R20, R12, 0x1, 0x1c1f ;  /* 0x003c1f000c147f89 */ /* 0x000e2600000e0000 */
[C---:B------:R-:W-:Y:S02]  /*4b80*/  ISETP.GT.AND P5, PT, R10.reuse, RZ, P2 ;  /* 0x000000ff0a00720c */ /* 0x040fe400017a4270 */
[C---:B------:R-:W-:Y:S02]  /*4b90*/  ISETP.GT.AND P4, PT, R10.reuse, 0x1, P2 ;  /* 0x000000010a00780c */ /* 0x040fe40001784270 */
[----:B------:R-:W-:Y:S02]  /*4ba0*/  ISETP.LT.OR P5, PT, R11, 0x1, P5 ;  /* 0x000000010b00780c */ /* 0x000fe40002fa1670 */
[----:B------:R-:W-:-:S02]  /*4bb0*/  ISETP.GT.AND P6, PT, R10, 0x8, P2 ;  /* 0x000000080a00780c */ /* 0x000fc400017c4270 */
[----:B------:R-:W-:Y:S02]  /*4bc0*/  FSEL R13, R152, -INF , !P5 ;  /* 0xff800000980d7808 */ /* 0x000fe40006800000 */
[C---:B------:R-:W-:Y:S02]  /*4bd0*/  ISETP.GT.AND P5, PT, R10.reuse, 0x10, P2 ;  /* 0x000000100a00780c */ /* 0x040fe400017a4270 */
[----:B------:R-:W-:Y:S02]  /*4be0*/  ISETP.GT.AND P3, PT, R10, 0x9, P2 ;  /* 0x000000090a00780c */ /* 0x000fe40001764270 */
[C---:B------:R-:W-:Y:S02]  /*4bf0*/  ISETP.LT.OR P5, PT, R11.reuse, 0x11, P5 ;  /* 0x000000110b00780c */ /* 0x040fe40002fa1670 */
[----:B------:R-:W-:Y:S02]  /*4c00*/  ISETP.LT.OR P4, PT, R11, 0x2, P4 ;  /* 0x000000020b00780c */ /* 0x000fe40002781670 */
[----:B------:R-:W-:-:S02]  /*4c10*/  FSEL R160, R160, -INF , !P5 ;  /* 0xff800000a0a07808 */ /* 0x000fc40006800000 */
[----:B------:R-:W-:Y:S01]  /*4c20*/  ISETP.GT.AND P5, PT, R10, 0x20, P2 ;  /* 0x000000200a00780c */ /* 0x000fe200017a4270 */
[--C-:B0-----:R-:W-:Y:S01]  /*4c30*/  IMAD.IADD R12, R15, 0x1, R20.reuse ;  /* 0x000000010f0c7824 */ /* 0x101fe200078e0214 */
[----:B------:R-:W-:Y:S01]  /*4c40*/  ISETP.LT.OR P6, PT, R11, 0x9, P6 ;  /* 0x000000090b00780c */ /* 0x000fe200037c1670 */
[----:B------:R-:W-:Y:S01]  /*4c50*/  IMAD.IADD R14, R21, 0x1, R20 ;  /* 0x00000001150e7824 */ /* 0x000fe200078e0214 */
[C---:B------:R-:W-:Y:S02]  /*4c60*/  ISETP.LT.OR P3, PT, R11.reuse, 0xa, P3 ;  /* 0x0000000a0b00780c */ /* 0x040fe40001f61670 */
[----:B------:R-:W-:Y:S02]  /*4c70*/  ISETP.LT.OR P5, PT, R11, 0x21, P5 ;  /* 0x000000210b00780c */ /* 0x000fe40002fa1670 */
[----:B------:R-:W-:Y:S02]  /*4c80*/  FSEL R153, R153, -INF , !P4 ;  /* 0xff80000099997808 */ /* 0x000fe40006000000 */
[----:B------:R-:W-:-:S02]  /*4c90*/  FSEL R156, R156, -INF , !P6 ;  /* 0xff8000009c9c7808 */ /* 0x000fc40007000000 */
[----:B------:R-:W-:Y:S02]  /*4ca0*/  FSEL R157, R157, -INF , !P3 ;  /* 0xff8000009d9d7808 */ /* 0x000fe40005800000 */
[C---:B------:R-:W-:Y:S02]  /*4cb0*/  ISETP.GT.AND P4, PT, R10.reuse, 0x11, P2 ;  /* 0x000000110a00780c */ /* 0x040fe40001784270 */
[C---:B------:R-:W-:Y:S02]  /*4cc0*/  ISETP.GT.AND P6, PT, R10.reuse, 0x18, P2 ;  /* 0x000000180a00780c */ /* 0x040fe400017c4270 */
[----:B------:R-:W-:Y:S02]  /*4cd0*/  ISETP.GT.AND P3, PT, R10, 0x19, P2 ;  /* 0x000000190a00780c */ /* 0x000fe40001764270 */
[----:B------:R-:W-:Y:S02]  /*4ce0*/  FSEL R168, R168, -INF , !P5 ;  /* 0xff800000a8a87808 */ /* 0x000fe40006800000 */
[----:B------:R-:W-:-:S02]  /*4cf0*/  ISETP.GT.AND P5, PT, R10, 0x30, P2 ;  /* 0x000000300a00780c */ /* 0x000fc400017a4270 */
[C---:B------:R-:W-:Y:S02]  /*4d00*/  ISETP.LT.OR P4, PT, R11.reuse, 0x12, P4 ;  /* 0x000000120b00780c */ /* 0x040fe40002781670 */
[C---:B------:R-:W-:Y:S02]  /*4d10*/  ISETP.LT.OR P6, PT, R11.reuse, 0x19, P6 ;  /* 0x000000190b00780c */ /* 0x040fe400037c1670 */
        /* <DEDUP_REMOVED lines=9> */
[----:B------:R-:W-:-:S02]  /*4db0*/  PLOP3.LUT P5, PT, PT, PT, UP1, 0x40, 0x0 ;  /* 0x000000000000781c */ /* 0x000fc40003fae818 */
[C---:B------:R-:W-:Y:S02]  /*4dc0*/  ISETP.LT.OR P4, PT, R11.reuse, 0x22, P4 ;  /* 0x000000220b00780c */ /* 0x040fe40002781670 */
[C---:B------:R-:W-:Y:S02]  /*4dd0*/  ISETP.LT.OR P6, PT, R11.reuse, 0x29, P6 ;  /* 0x000000290b00780c */ /* 0x040fe400037c1670 */
[----:B------:R-:W-:Y:S02]  /*4de0*/  ISETP.LT.OR P3, PT, R11, 0x2a, P3 ;  /* 0x0000002a0b00780c */ /* 0x000fe40001f61670 */
[----:B------:R-:W-:Y:S02]  /*4df0*/  FSEL R169, R169, -INF , !P4 ;  /* 0xff800000a9a97808 */ /* 0x000fe40006000000 */
[----:B------:R-:W-:Y:S02]  /*4e00*/  FSEL R172, R172, -INF , !P6 ;  /* 0xff800000acac7808 */ /* 0x000fe40007000000 */
[----:B------:R-:W-:-:S02]  /*4e10*/  FSEL R173, R173, -INF , !P3 ;  /* 0xff800000adad7808 */ /* 0x000fc40005800000 */
[C---:B------:R-:W-:Y:S02]  /*4e20*/  ISETP.GT.AND P4, PT, R10.reuse, 0x31, P2 ;  /* 0x000000310a00780c */ /* 0x040fe40001784270 */
[C---:B------:R-:W-:Y:S02]  /*4e30*/  ISETP.GT.AND P6, PT, R10.reuse, 0x38, P2 ;  /* 0x000000380a00780c */ /* 0x040fe400017c4270 */
[----:B------:R-:W-:Y:S02]  /*4e40*/  ISETP.GT.AND P3, PT, R10, 0x39, P2 ;  /* 0x000000390a00780c */ /* 0x000fe40001764270 */
[C---:B------:R-:W-:Y:S02]  /*4e50*/  ISETP.LT.OR P4, PT, R11.reuse, 0x32, P4 ;  /* 0x000000320b00780c */ /* 0x040fe40002781670 */
[C---:B------:R-:W-:Y:S02]  /*4e60*/  ISETP.LT.OR P6, PT, R11.reuse, 0x39, P6 ;  /* 0x000000390b00780c */ /* 0x040fe400037c1670 */
[----:B------:R-:W-:-:S02]  /*4e70*/  ISETP.LT.OR P3, PT, R11, 0x3a, P3 ;  /* 0x0000003a0b00780c */ /* 0x000fc40001f61670 */
[----:B------:R-:W-:Y:S02]  /*4e80*/  FSEL R177, R177, -INF , !P4 ;  /* 0xff800000b1b17808 */ /* 0x000fe40006000000 */
[----:B------:R-:W-:Y:S02]  /*4e90*/  FSEL R180, R180, -INF , !P6 ;  /* 0xff800000b4b47808 */ /* 0x000fe40007000000 */
[----:B------:R-:W-:Y:S01]  /*4ea0*/  FSEL R181, R181, -INF , !P3 ;  /* 0xff800000b5b57808 */ /* 0x000fe20005800000 */
        /* <DEDUP_REMOVED lines=14> */
.L_x_888:
[----:B------:R-:W-:-:S05]  /*4f90*/  IMAD.U32 R20, RZ, RZ, UR53 ;  /* 0x00000035ff147e24 */ /* 0x000fca000f8e00ff */
[----:B------:R-:W-:-:S13]  /*4fa0*/  ISETP.NE.AND P3, PT, R20, 0x1, PT ;  /* 0x000000011400780c */ /* 0x000fda0003f65270 */
[----:B------:R-:W0:Y:S02]  /*4fb0*/  @P3 LDC.64 R10, c[0x0][0x9e8] ;  /* 0x00027a00ff0a3b82 */ /* 0x000e240000000a00 */
[----:B0-----:R-:W-:-:S05]  /*4fc0*/  @P3 IMAD.HI.U32 R10, R15, R10, RZ ;  /* 0x0000000a0f0a3227 */ /* 0x001fca00078e00ff */
[----:B------:R-:W-:-:S07]  /*4fd0*/  @P3 SHF.R.U32.HI R15, RZ, R11, R10 ;  /* 0x0000000bff0f3219 */ /* 0x000fce000001160a */
.L_x_889:
[----:B------:R-:W-:Y:S05]  /*4fe0*/  BSYNC B0 ;  /* 0x0000000000007941 */ /* 0x000fea0003800000 */
.L_x_887:
[----:B------:R-:W-:-:S04]  /*4ff0*/  IMAD R9, R15, R20, -R9 ;  /* 0x000000140f097224 */ /* 0x000fc800078e0a09 */
[----:B------:R-:W-:-:S05]  /*5000*/  IMAD R9, R2, -0x2, R9 ;  /* 0xfffffffe02097824 */ /* 0x000fca00078e0209 */
[----:B------:R-:W-:Y:S02]  /*5010*/  VIADDMNMX R12, R9, R20, R12, PT ;  /* 0x00000014090c7246 */ /* 0x000fe4000380010c */
[----:B------:R-:W-:-:S07]  /*5020*/  VIMNMX R14, R14, R9, !PT ;  /* 0x000000090e0e7248 */ /* 0x000fce0007fe0100 */
.L_x_886:
[----:B------:R-:W-:Y:S02]  /*5030*/  FMNMX.FTZ R10, R13, R4, !PT ;  /* 0x000000040d0a7209 */ /* 0x000fe40007810000 */
[----:B------:R-:W-:Y:S02]  /*5040*/  ISETP.GT.AND P3, PT, R14, 0x1, P2 ;  /* 0x000000010e00780c */ /* 0x000fe40001764270 */
[----:B------:R-:W-:Y:S02]  /*5050*/  FMNMX.FTZ R9, R153, R10, !PT ;  /* 0x0000000a99097209 */ /* 0x000fe40007810000 */
[----:B------:R-:W-:Y:S02]  /*5060*/  ISETP.LT.OR P3, PT, R12, 0x2, P3 ;  /* 0x000000020c00780c */ /* 0x000fe40001f61670 */
[----:B------:R-:W-:Y:S02]  /*5070*/  FMNMX.FTZ R10, R156, R9, !PT ;  /* 0x000000099c0a7209 */ /* 0x000fe40007810000 */
[----:B------:R-:W-:-:S02]  /*5080*/  FSEL R155, R155, -INF , !P3 ;  /* 0xff8000009b9b7808 */ /* 0x000fc40005800000 */
[----:B------:R-:W-:Y:S02]  /*5090*/  FMNMX.FTZ R9, R157, R10, !PT ;  /* 0x0000000a9d097209 */ /* 0x000fe40007810000 */
[----:B------:R-:W-:Y:S02]  /*50a0*/  ISETP.GT.AND P3, PT, R14, RZ, P2 ;  /* 0x000000ff0e00720c */ /* 0x000fe40001764270 */
[----:B------:R-:W-:Y:S02]  /*50b0*/  FMNMX.FTZ R10, R160, R9, !PT ;  /* 0x00000009a00a7209 */ /* 0x000fe40007810000 */
[----:B------:R-:W-:Y:S02]  /*50c0*/  ISETP.LT.OR P3, PT, R12, 0x1, P3 ;  /* 0x000000010c00780c */ /* 0x000fe40001f61670 */
[----:B------:R-:W-:Y:S02]  /*50d0*/  FMNMX.FTZ R9, R161, R10, !PT ;  /* 0x0000000aa1097209 */ /* 0x000fe40007810000 */
[----:B------:R-:W-:-:S02]  /*50e0*/  ISETP.GT.AND P5, PT, R14, 0x8, P2 ;  /* 0x000000080e00780c */ /* 0x000fc400017a4270 */
[----:B------:R-:W-:Y:S02]  /*50f0*/  FMNMX.FTZ R10, R164, R9, !PT ;  /* 0x00000009a40a7209 */ /* 0x000fe40007810000 */
[----:B------:R-:W-:Y:S02]  /*5100*/  FSEL R154, R154, -INF , !P3 ;  /* 0xff8000009a9a7808 */ /* 0x000fe40005800000 */
[----:B------:R-:W-:Y:S02]  /*5110*/  FMNMX.FTZ R9, R165, R10, !PT ;  /* 0x0000000aa5097209 */ /* 0x000fe40007810000 */
[----:B------:R-:W-:Y:S02]  /*5120*/  ISETP.GT.AND P6, PT, R14, 0x9, P2 ;  /* 0x000000090e00780c */ /* 0x000fe400017c4270 */
[----:B------:R-:W-:Y:S02]  /*5130*/  FMNMX.FTZ R10, R168, R9, !PT ;  /* 0x00000009a80a7209 */ /* 0x000fe40007810000 */
[----:B------:R-:W-:-:S02]  /*5140*/  ISETP.GT.AND P4, PT, R14, 0x10, P2 ;  /* 0x000000100e00780c */ /* 0x000fc40001784270 */
[----:B------:R-:W-:Y:S02]  /*5150*/  FMNMX.FTZ R9, R169, R10, !PT ;  /* 0x0000000aa9097209 */ /* 0x000fe40007810000 */
[----:B------:R-:W-:Y:S02]  /*5160*/  ISETP.LT.OR P5, PT, R12, 0x9, P5 ;  /* 0x000000090c00780c */ /* 0x000fe40002fa1670 */
[----:B------:R-:W-:Y:S02]  /*5170*/  FMNMX.FTZ R10, R172, R9, !PT ;  /* 0x00000009ac0a7209 */ /* 0x000fe40007810000 */
[----:B------:R-:W-:Y:S02]  /*5180*/  ISETP.LT.OR P6, PT, R12, 0xa, P6 ;  /* 0x0000000a0c00780c */ /* 0x000fe400037c1670 */
[----:B------:R-:W-:Y:S02]  /*5190*/  FMNMX.FTZ R9, R173, R10, !PT ;  /* 0x0000000aad097209 */ /* 0x000fe40007810000 */
[----:B------:R-:W-:-:S02]  /*51a0*/  FSEL R158, R158, -INF , !P5 ;  /* 0xff8000009e9e7808 */ /* 0x000fc40006800000 */
[----:B------:R-:W-:Y:S02]  /*51b0*/  FMNMX.FTZ R10, R176, R9, !PT ;  /* 0x00000009b00a7209 */ /* 0x000fe40007810000 */
[----:B------:R-:W-:Y:S02]  /*51c0*/  ISETP.LT.OR P4, PT, R12, 0x11, P4 ;  /* 0x000000110c00780c */ /* 0x000fe40002781670 */
[----:B------:R-:W-:Y:S02]  /*51d0*/  FMNMX.FTZ R9, R177, R10, !PT ;  /* 0x0000000ab1097209 */ /* 0x000fe40007810000 */
[----:B------:R-:W-:Y:S02]  /*51e0*/  ISETP.GT.AND P5, PT, R14, 0x11, P2 ;  /* 0x000000110e00780c */ /* 0x000fe400017a4270 */
[----:B------:R-:W-:Y:S02]  /*51f0*/  FMNMX.FTZ R10, R180, R9, !PT ;  /* 0x00000009b40a7209 */ /* 0x000fe40007810000 */
[----:B------:R-:W-:-:S02]  /*5200*/  FSEL R159, R159, -INF , !P6 ;  /* 0xff8000009f9f7808 */ /* 0x000fc40007000000 */
[----:B------:R-:W-:Y:S02]  /*5210*/  FMNMX.FTZ R10, R181, R10, !PT ;  /* 0x0000000ab50a7209 */ /* 0x000fe40007810000 */
[----:B------:R-:W-:Y:S02]  /*5220*/  FSEL R162, R162, -INF , !P4 ;  /* 0xff800000a2a27808 */ /* 0x000fe40006000000 */
[C---:B------:R-:W-:Y:S01]  /*5230*/  ISETP.GT.AND P4, PT, R14.reuse, 0x19, P2 ;  /* 0x000000190e00780c */ /* 0x040fe20001784270 */
[----:B------:R-:W0:Y:S01]  /*5240*/  SHFL.BFLY PT, R9, R10, 0x2, 0x1f ;  /* 0x0c401f000a097f89 */ /* 0x000e2200000e0000 */
[----:B------:R-:W-:Y:S02]  /*5250*/  ISETP.GT.AND P6, PT, R14, 0x18, P2 ;  /* 0x000000180e00780c */ /* 0x000fe400017c4270 */
[C---:B------:R-:W-:Y:S02]  /*5260*/  ISETP.LT.OR P5, PT, R12.reuse, 0x12, P5 ;  /* 0x000000120c00780c */ /* 0x040fe40002fa1670 */
[----:B------:R-:W-:-:S02]  /*5270*/  ISETP.LT.OR P4, PT, R12, 0x1a, P4 ;  /* 0x0000001a0c00780c */ /* 0x000fc40002781670 */
[----:B------:R-:W-:Y:S02]  /*5280*/  ISETP.LT.OR P6, PT, R12, 0x19, P6 ;  /* 0x000000190c00780c */ /* 0x000fe400037c1670 */
[----:B------:R-:W-:Y:S02]  /*5290*/  FSEL R163, R163, -INF , !P5 ;  /* 0xff800000a3a37808 */ /* 0x000fe40006800000 */
[----:B------:R-:W-:Y:S02]  /*52a0*/  FSEL R167, R167, -INF , !P4 ;  /* 0xff800000a7a77808 */ /* 0x000fe40006000000 */
[----:B------:R-:W-:Y:S02]  /*52b0*/  ISETP.GT.AND P3, PT, R14, 0x20, P2 ;  /* 0x000000200e00780c */ /* 0x000fe40001764270 */
[----:B------:R-:W-:Y:S02]  /*52c0*/  FSEL R166, R166, -INF , !P6 ;  /* 0xff800000a6a67808 */ /* 0x000fe40007000000 */
[----:B------:R-:W-:-:S02]  /*52d0*/  ISETP.GT.AND P5, PT, R14, 0x21, P2 ;  /* 0x000000210e00780c */ /* 0x000fc400017a4270 */
[----:B------:R-:W-:Y:S02]  /*52e0*/  ISETP.LT.OR P3, PT, R12, 0x21, P3 ;  /* 0x000000210c00780c */ /* 0x000fe40001f61670 */
[----:B------:R-:W-:Y:S02]  /*52f0*/  ISETP.GT.AND P6, PT, R14, 0x28, P2 ;  /* 0x000000280e00780c */ /* 0x000fe400017c4270 */
[----:B------:R-:W-:Y:S02]  /*5300*/  ISETP.LT.OR P5, PT, R12, 0x22, P5 ;  /* 0x000000220c00780c */ /* 0x000fe40002fa1670 */
[----:B0-----:R-:W-:Y:S02]  /*5310*/  FMNMX.FTZ R11, R10, R9, !PT ;  /* 0x000000090a0b7209 */ /* 0x001fe40007810000 */
[----:B------:R-:W-:Y:S02]  /*5320*/  FMNMX.FTZ R10, R154, R5, !PT ;  /* 0x000000059a0a7209 */ /* 0x000fe40007810000 */
[----:B------:R-:W-:Y:S01]  /*5330*/  FSEL R170, R170, -INF , !P3 ;  /* 0xff800000aaaa7808 */ /* 0x000fe20005800000 */
[----:B------:R-:W0:Y:S01]  /*5340*/  SHFL.BFLY PT, R20, R11, 0x1, 0x1f ;  /* 0x0c201f000b147f89 */ /* 0x000e2200000e0000 */
[----:B------:R-:W-:-:S02]  /*5350*/  ISETP.GT.AND P3, PT, R14, 0x29, P2 ;  /* 0x000000290e00780c */ /* 0x000fc40001764270 */
[----:B------:R-:W-:Y:S02]  /*5360*/  FSEL R171, R171, -INF , !P5 ;  /* 0xff800000abab7808 */ /* 0x000fe40006800000 */
[C---:B------:R-:W-:Y:S02]  /*5370*/  ISETP.LT.OR P6, PT, R12.reuse, 0x29, P6 ;  /* 0x000000290c00780c */ /* 0x040fe400037c1670 */
[----:B------:R-:W-:Y:S02]  /*5380*/  ISETP.LT.OR P3, PT, R12, 0x2a, P3 ;  /* 0x0000002a0c00780c */ /* 0x000fe40001f61670 */
[----:B------:R-:W-:Y:S02]  /*5390*/  ISETP.GT.AND P5, PT, R14, 0x30, P2 ;  /* 0x000000300e00780c */ /* 0x000fe400017a4270 */
[----:B------:R-:W-:Y:S02]  /*53a0*/  FSEL R174, R174, -INF , !P6 ;  /* 0xff800000aeae7808 */ /* 0x000fe40007000000 */
[----:B------:R-:W-:-:S02]  /*53b0*/  FSEL R175, R175, -INF , !P3 ;  /* 0xff800000afaf7808 */ /* 0x000fc40005800000 */
[C---:B------:R-:W-:Y:S02]  /*53c0*/  ISETP.GT.AND P6, PT, R14.reuse, 0x31, P2 ;  /* 0x000000310e00780c */ /* 0x040fe400017c4270 */
[C---:B------:R-:W-:Y:S02]  /*53d0*/  ISETP.GT.AND P3, PT, R14.reuse, 0x38, P2 ;  /* 0x000000380e00780c */ /* 0x040fe40001764270 */
[----:B------:R-:W-:Y:S02]  /*53e0*/  ISETP.GT.AND P2, PT, R14, 0x39, P2 ;  /* 0x000000390e00780c */ /* 0x000fe40001744270 */
[C---:B------:R-:W-:Y:S02]  /*53f0*/  ISETP.LT.OR P5, PT, R12.reuse, 0x31, P5 ;  /* 0x000000310c00780c */ /* 0x040fe40002fa1670 */
[----:B------:R-:W-:Y:S02]  /*5400*/  ISETP.LT.OR P6, PT, R12, 0x32, P6 ;  /* 0x000000320c00780c */ /* 0x000fe400037c1670 */
[----:B0-----:R-:W-:Y:S01]  /*5410*/  FMNMX.FTZ R9, R11, R20, !PT ;  /* 0x000000140b097209 */ /* 0x001fe20007810000 */
[----:B------:R-:W-:Y:S01]  /*5420*/  IMAD.U32 R20, RZ, RZ, UR37 ;  /* 0x00000025ff147e24 */ /* 0x000fe2000f8e00ff */
[----:B------:R-:W-:-:S02]  /*5430*/  FMNMX.FTZ R11, R155, R10, !PT ;  /* 0x0000000a9b0b7209 */ /* 0x000fc40007810000 */
[C---:B------:R-:W-:Y:S01]  /*5440*/  FSETP.NEU.FTZ.AND P4, PT, R9.reuse, -INF , PT ;  /* 0xff8000000900780b */ /* 0x040fe20003f9d000 */
[----:B------:R-:W-:-:S01]  /*5450*/  FFMA.FTZ R20, R9, R20, -8 ;  /* 0xc100000009147423 */ /* 0x000fc20000010014 */
[----:B------:R-:W-:Y:S02]  /*5460*/  FMNMX.FTZ R10, R158, R11, !PT ;  /* 0x0000000b9e0a7209 */ /* 0x000fe40007810000 */
[----:B------:R-:W-:Y:S02]  /*5470*/  FSEL R178, R178, -INF , !P5 ;  /* 0xff800000b2b27808 */ /* 0x000fe40006800000 */
[----:B------:R-:W-:Y:S02]  /*5480*/  FMNMX.FTZ R11, R159, R10, !PT ;  /* 0x0000000a9f0b7209 */ /* 0x000fe40007810000 */
[----:B------:R-:W-:Y:S02]  /*5490*/  FSEL R20, R20, RZ, P4 ;  /* 0x000000ff14147208 */ /* 0x000fe40002000000 */
[----:B------:R-:W-:-:S02]  /*54a0*/  FMNMX.FTZ R10, R162, R11, !PT ;  /* 0x0000000ba20a7209 */ /* 0x000fc40007810000 */
[----:B------:R-:W-:Y:S01]  /*54b0*/  ISETP.LT.OR P3, PT, R12, 0x39, P3 ;  /* 0x000000390c00780c */ /* 0x000fe20001f61670 */
[--C-:B------:R-:W-:Y:S01]  /*54c0*/  FFMA.FTZ R153, R153, UR37, -R20.reuse ;  /* 0x0000002599997c23 */ /* 0x100fe20008010814 */
[----:B------:R-:W-:Y:S01]  /*54d0*/  FMNMX.FTZ R11, R163, R10, !PT ;  /* 0x0000000aa30b7209 */ /* 0x000fe20007810000 */
[--C-:B------:R-:W-:Y:S01]  /*54e0*/  FFMA.FTZ R152, R165, UR37, -R20.reuse ;  /* 0x00000025a5987c23 */ /* 0x100fe20008010814 */
[----:B------:R-:W-:Y:S01]  /*54f0*/  FSEL R179, R179, -INF , !P6 ;  /* 0xff800000b3b37808 */ /* 0x000fe20007000000 */
[--C-:B------:R-:W-:Y:S01]  /*5500*/  FFMA.FTZ R165, R169, UR37, -R20.reuse ;  /* 0x00000025a9a57c23 */ /* 0x100fe20008010814 */
[----:B------:R-:W-:Y:S01]  /*5510*/  FMNMX.FTZ R10, R166, R11, !PT ;  /* 0x0000000ba60a7209 */ /* 0x000fe20007810000 */
[--C-:B------:R-:W-:Y:S01]  /*5520*/  FFMA.FTZ R11, R13, UR37, -R20.reuse ;  /* 0x000000250d0b7c23 */ /* 0x100fe20008010814 */
[----:B------:R-:W-:Y:S01]  /*5530*/  ISETP.LT.OR P2, PT, R12, 0x3a, P2 ;  /* 0x0000003a0c00780c */ /* 0x000fe20001741670 */
[--C-:B------:R-:W-:Y:S01]  /*5540*/  FFMA.FTZ R12, R157, UR37, -R20.reuse ;  /* 0x000000259d0c7c23 */ /* 0x100fe20008010814 */
[----:B------:R-:W-:Y:S01]  /*5550*/  FMNMX.FTZ R13, R167, R10, !PT ;  /* 0x0000000aa70d7209 */ /* 0x000fe20007810000 */
[--C-:B------:R-:W-:Y:S01]  /*5560*/  FFMA.FTZ R21, R164, UR37, -R20.reuse ;  /* 0x00000025a4157c23 */ /* 0x100fe20008010814 */
[----:B------:R-:W-:Y:S01]  /*5570*/  FSEL R182, R182, -INF , !P3 ;  /* 0xff800000b6b67808 */ /* 0x000fe20005800000 */
[--C-:B------:R-:W-:Y:S01]  /*5580*/  FFMA.FTZ R164, R177, UR37, -R20.reuse ;  /* 0x00000025b1a47c23 */ /* 0x100fe20008010814 */
[----:B------:R-:W-:Y:S01]  /*5590*/  FMNMX.FTZ R10, R170, R13, !PT ;  /* 0x0000000daa0a7209 */ /* 0x000fe20007810000 */
[----:B------:R-:W-:Y:S01]  /*55a0*/  FFMA.FTZ R181, R181, UR37, -R20 ;  /* 0x00000025b5b57c23 */ /* 0x000fe20008010814 */
[----:B------:R-:W-:Y:S01]  /*55b0*/  FSEL R183, R183, -INF , !P2 ;  /* 0xff800000b7b77808 */ /* 0x000fe20005000000 */
[----:B------:R-:W-:Y:S01]  /*55c0*/  MUFU.EX2 R11, R11 ;  /* 0x0000000b000b7308 */ /* 0x000fe20000000800 */
[----:B------:R-:W-:-:S04]  /*55d0*/  FMNMX.FTZ R13, R171, R10, !PT ;  /* 0x0000000aab0d7209 */ /* 0x000fc80007810000 */
[----:B------:R-:W-:Y:S01]  /*55e0*/  FMNMX.FTZ R14, R174, R13, !PT ;  /* 0x0000000dae0e7209 */ /* 0x000fe20007810000 */
[----:B------:R-:W-:-:S01]  /*55f0*/  FFMA.FTZ R13, R156, UR37, -R20 ;  /* 0x000000259c0d7c23 */ /* 0x000fc20008010814 */
[----:B------:R-:W-:Y:S01]  /*5600*/  FFMA.FTZ R156, R160, UR37, -R20 ;  /* 0x00000025a09c7c23 */ /* 0x000fe20008010814 */
[----:B------:R0:W-:Y:S01]  /*5610*/  MUFU.EX2 R10, R153 ;  /* 0x00000099000a7308 */ /* 0x0001e20000000800 */
[----:B------:R-:W-:-:S04]  /*5620*/  FMNMX.FTZ R15, R175, R14, !PT ;  /* 0x0000000eaf0f7209 */ /* 0x000fc80007810000 */
[----:B------:R-:W-:-:S03]  /*5630*/  FMNMX.FTZ R14, R178, R15, !PT ;  /* 0x0000000fb20e7209 */ /* 0x000fc60007810000 */
[----:B------:R-:W-:Y:S01]  /*5640*/  MUFU.EX2 R13, R13 ;  /* 0x0000000d000d7308 */ /* 0x000fe20000000800 */
[----:B------:R-:W-:Y:S01]  /*5650*/  FMNMX.FTZ R15, R179, R14, !PT ;  /* 0x0000000eb30f7209 */ /* 0x000fe20007810000 */
[----:B0-----:R-:W-:-:S03]  /*5660*/  FFMA.FTZ R153, R168, UR37, -R20 ;  /* 0x00000025a8997c23 */ /* 0x001fc60008010814 */
[----:B------:R-:W-:Y:S01]  /*5670*/  FMNMX.FTZ R14, R182, R15, !PT ;  /* 0x0000000fb60e7209 */ /* 0x000fe20007810000 */
[----:B------:R-:W-:-:S01]  /*5680*/  FFMA.FTZ R15, R161, UR37, -R20 ;  /* 0x00000025a10f7c23 */ /* 0x000fc20008010814 */
[----:B------:R-:W-:Y:S01]  /*5690*/  FFMA.FTZ R161, R176, UR37, -R20 ;  /* 0x00000025b0a17c23 */ /* 0x000fe20008010814 */
[----:B------:R-:W-:Y:S01]  /*56a0*/  MUFU.EX2 R12, R12 ;  /* 0x0000000c000c7308 */ /* 0x000fe20000000800 */
[----:B------:R-:W-:-:S05]  /*56b0*/  FMNMX.FTZ R157, R183, R14, !PT ;  /* 0x0000000eb79d7209 */ /* 0x000fca0007810000 */
[----:B------:R-:W0:Y:S02]  /*56c0*/  SHFL.BFLY PT, R160, R157, 0x2, 0x1f ;  /* 0x0c401f009da07f89 */ /* 0x000e2400000e0000 */
[----:B------:R-:W-:Y:S08]  /*56d0*/  MUFU.EX2 R14, R156 ;  /* 0x0000009c000e7308 */ /* 0x000ff00000000800 */
[----:B------:R1:W-:Y:S08]  /*56e0*/  MUFU.EX2 R156, R165 ;  /* 0x000000a5009c7308 */ /* 0x0003f00000000800 */
[----:B------:R-:W-:Y:S01]  /*56f0*/  MUFU.EX2 R15, R15 ;  /* 0x0000000f000f7308 */ /* 0x000fe20000000800 */
[----:B-1----:R-:W-:-:S01]  /*5700*/  FFMA.FTZ R165, R180, UR37, -R20 ;  /* 0x00000025b4a57c23 */ /* 0x002fc20008010814 */
[----:B0-----:R-:W-:Y:S01]  /*5710*/  FMNMX.FTZ R168, R157, R160, !PT ;  /* 0x000000a09da87209 */ /* 0x001fe20007810000 */
[----:B------:R-:W-:-:S01]  /*5720*/  FFMA.FTZ R157, R172, UR37, -R20 ;  /* 0x00000025ac9d7c23 */ /* 0x000fc20008010814 */
[----:B------:R-:W-:Y:S01]  /*5730*/  FFMA.FTZ R160, R173, UR37, -R20 ;  /* 0x00000025ada07c23 */ /* 0x000fe20008010814 */
[----:B------:R-:W-:-:S03]  /*5740*/  FSEL R173, R9, RZ, P4 ;  /* 0x000000ff09ad7208 */ /* 0x000fc60002000000 */
[----:B------:R-:W-:Y:S01]  /*5750*/  MUFU.EX2 R21, R21 ;  /* 0x0000001500157308 */ /* 0x000fe20000000800 */
[----:B------:R-:W0:Y:S01]  /*5760*/  SHFL.BFLY PT, R169, R168, 0x1, 0x1f ;  /* 0x0c201f00a8a97f89 */ /* 0x000e2200000e0000 */
[----:B------:R-:W-:-:S04]  /*5770*/  FADD.FTZ R173, -R173, R4 ;  /* 0x00000004adad7221 */ /* 0x000fc80000010100 */
[----:B------:R-:W-:Y:S02]  /*5780*/  FMUL.FTZ R172, R173, UR37 ;  /* 0x00000025adac7c20 */ /* 0x000fe40008410000 */
[----:B------:R-:W-:Y:S08]  /*5790*/  MUFU.EX2 R152, R152 ;  /* 0x0000009800987308 */ /* 0x000ff00000000800 */
[----:B------:R-:W1:Y:S01]  /*57a0*/  MUFU.EX2 R172, R172 ;  /* 0x000000ac00ac7308 */ /* 0x000e620000000800 */
[----:B0-----:R-:W-:Y:S01]  /*57b0*/  FMNMX.FTZ R20, R168, R169, !PT ;  /* 0x000000a9a8147209 */ /* 0x001fe20007810000 */
[----:B------:R-:W-:-:S06]  /*57c0*/  IMAD.U32 R169, RZ, RZ, UR37 ;  /* 0x00000025ffa97e24 */ /* 0x000fcc000f8e00ff */
[----:B------:R-:W-:Y:S01]  /*57d0*/  MUFU.EX2 R153, R153 ;  /* 0x0000009900997308 */ /* 0x000fe20000000800 */
[C---:B------:R-:W-:Y:S01]  /*57e0*/  FSETP.NEU.FTZ.AND P2, PT, R20.reuse, -INF , PT ;  /* 0xff8000001400780b */ /* 0x040fe20003f5d000 */
[----:B------:R-:W-:-:S03]  /*57f0*/  FFMA.FTZ R168, R20, R169, -8 ;  /* 0xc100000014a87423 */ /* 0x000fc600000100a9 */
[----:B------:R-:W-:Y:S02]  /*5800*/  FSEL R176, R20, RZ, P2 ;  /* 0x000000ff14b07208 */ /* 0x000fe40001000000 */
[----:B------:R-:W-:Y:S01]  /*5810*/  FSEL R168, R168, RZ, P2 ;  /* 0x000000ffa8a87208 */ /* 0x000fe20001000000 */
[----:B------:R-:W-:Y:S02]  /*5820*/  MUFU.EX2 R157, R157 ;  /* 0x0000009d009d7308 */ /* 0x000fe40000000800 */
[----:B------:R-:W-:-:S02]  /*5830*/  FADD.FTZ R176, -R176, R5 ;  /* 0x00000005b0b07221 */ /* 0x000fc40000010100 */
[--C-:B------:R-:W-:Y:S01]  /*5840*/  FFMA.FTZ R154, R154, UR37, -R168.reuse ;  /* 0x000000259a9a7c23 */ /* 0x100fe200080108a8 */
[----:B------:R-:W-:-:S01]  /*5850*/  FFMA.FTZ R155, R155, UR37, -R168 ;  /* 0x000000259b9b7c23 */ /* 0x000fc200080108a8 */
[----:B------:R-:W-:Y:S01]  /*5860*/  FMUL.FTZ R5, R176, UR37 ;  /* 0x00000025b0057c20 */ /* 0x000fe20008410000 */
[----:B------:R-:W-:-:S01]  /*5870*/  FFMA.FTZ R158, R158, UR37, -R168 ;  /* 0x000000259e9e7c23 */ /* 0x000fc200080108a8 */
[--C-:B------:R-:W-:Y:S01]  /*5880*/  FFMA.FTZ R159, R159, UR37, -R168.reuse ;  /* 0x000000259f9f7c23 */ /* 0x100fe200080108a8 */
[----:B------:R-:W-:-:S01]  /*5890*/  FFMA.FTZ R162, R162, UR37, -R168 ;  /* 0x00000025a2a27c23 */ /* 0x000fc200080108a8 */
[----:B------:R-:W-:Y:S01]  /*58a0*/  MUFU.EX2 R154, R154 ;  /* 0x0000009a009a7308 */ /* 0x000fe20000000800 */
[----:B------:R-:W-:-:S01]  /*58b0*/  FFMA.FTZ R163, R163, UR37, -R168 ;  /* 0x00000025a3a37c23 */ /* 0x000fc200080108a8 */
[--C-:B------:R-:W-:Y:S01]  /*58c0*/  FFMA.FTZ R176, R167, UR37, -R168.reuse ;  /* 0x00000025a7b07c23 */ /* 0x100fe200080108a8 */
[----:B------:R-:W-:-:S01]  /*58d0*/  FFMA.FTZ R167, R171, UR37, -R168 ;  /* 0x00000025aba77c23 */ /* 0x000fc200080108a8 */
[----:B-1----:R-:W-:Y:S01]  /*58e0*/  FFMA.FTZ R171, R172, R0, R11 ;  /* 0x00000000acab7223 */ /* 0x002fe2000001000b */
[----:B------:R-:W-:-:S01]  /*58f0*/  FFMA.FTZ R169, R166, UR37, -R168 ;  /* 0x00000025a6a97c23 */ /* 0x000fc200080108a8 */
[--C-:B------:R-:W-:Y:S01]  /*5900*/  FFMA.FTZ R166, R170, UR37, -R168.reuse ;  /* 0x00000025aaa67c23 */ /* 0x100fe200080108a8 */
[----:B------:R-:W-:-:S01]  /*5910*/  FFMA.FTZ R174, R174, UR37, -R168 ;  /* 0x00000025aeae7c23 */ /* 0x000fc200080108a8 */
[----:B------:R-:W0:Y:S01]  /*5920*/  MUFU.EX2 R5, R5 ;  /* 0x0000000500057308 */ /* 0x000e220000000800 */
[----:B------:R-:W-:-:S01]  /*5930*/  FADD.FTZ R170, R10, R171 ;  /* 0x000000ab0aaa7221 */ /* 0x000fc20000010000 */
[--C-:B------:R-:W-:Y:S01]  /*5940*/  FFMA.FTZ R175, R175, UR37, -R168.reuse ;  /* 0x00000025afaf7c23 */ /* 0x100fe200080108a8 */
[----:B------:R-:W-:-:S01]  /*5950*/  FFMA.FTZ R178, R178, UR37, -R168 ;  /* 0x00000025b2b27c23 */ /* 0x000fc200080108a8 */
[----:B------:R-:W-:Y:S01]  /*5960*/  FFMA.FTZ R179, R179, UR37, -R168 ;  /* 0x00000025b3b37c23 */ /* 0x000fe200080108a8 */
[----:B------:R-:W-:-:S01]  /*5970*/  FADD.FTZ R171, R13, R170 ;  /* 0x000000aa0dab7221 */ /* 0x000fc20000010000 */
[--C-:B------:R-:W-:Y:S01]  /*5980*/  FFMA.FTZ R182, R182, UR37, -R168.reuse ;  /* 0x00000025b6b67c23 */ /* 0x100fe200080108a8 */
[----:B------:R-:W-:-:S01]  /*5990*/  FFMA.FTZ R168, R183, UR37, -R168 ;  /* 0x00000025b7a87c23 */ /* 0x000fc200080108a8 */
[----:B------:R-:W1:Y:S01]  /*59a0*/  MUFU.EX2 R155, R155 ;  /* 0x0000009b009b7308 */ /* 0x000e620000000800 */
[----:B------:R-:W-:-:S07]  /*59b0*/  FADD.FTZ R171, R12, R171 ;  /* 0x000000ab0cab7221 */ /* 0x000fce0000010000 */
[----:B------:R-:W2:Y:S01]  /*59c0*/  MUFU.EX2 R158, R158 ;  /* 0x0000009e009e7308 */ /* 0x000ea20000000800 */
[----:B0-----:R-:W-:-:S07]  /*59d0*/  FFMA.FTZ R0, R5, R3, R154 ;  /* 0x0000000305007223 */ /* 0x001fce000001009a */
[----:B------:R-:W0:Y:S01]  /*59e0*/  MUFU.EX2 R159, R159 ;  /* 0x0000009f009f7308 */ /* 0x000e220000000800 */
[----:B-1----:R-:W-:-:S07]  /*59f0*/  FADD.FTZ R3, R155, R0 ;  /* 0x000000009b037221 */ /* 0x002fce0000010000 */
[----:B------:R-:W1:Y:S01]  /*5a00*/  MUFU.EX2 R162, R162 ;  /* 0x000000a200a27308 */ /* 0x000e620000000800 */
[----:B--2---:R-:W-:-:S07]  /*5a10*/  FADD.FTZ R0, R158, R3 ;  /* 0x000000039e007221 */ /* 0x004fce0000010000 */
[----:B------:R-:W2:Y:S01]  /*5a20*/  MUFU.EX2 R163, R163 ;  /* 0x000000a300a37308 */ /* 0x000ea20000000800 */
[----:B0-----:R-:W-:-:S01]  /*5a30*/  FADD.FTZ R3, R159, R0 ;  /* 0x000000009f037221 */ /* 0x001fc20000010000 */
[----:B------:R-:W-:-:S04]  /*5a40*/  FADD.FTZ R0, R14, R171 ;  /* 0x000000ab0e007221 */ /* 0x000fc80000010000 */
[----:B------:R-:W-:Y:S02]  /*5a50*/  FADD.FTZ R0, R15, R0 ;  /* 0x000000000f007221 */ /* 0x000fe40000010000 */
[----:B------:R-:W0:Y:S01]  /*5a60*/  MUFU.EX2 R169, R169 ;  /* 0x000000a900a97308 */ /* 0x000e220000000800 */
[----:B-1----:R-:W-:-:S01]  /*5a70*/  FADD.FTZ R170, R162, R3 ;  /* 0x00000003a2aa7221 */ /* 0x002fc20000010000 */
[----:B------:R-:W-:-:S04]  /*5a80*/  FADD.FTZ R3, R21, R0 ;  /* 0x0000000015037221 */ /* 0x000fc80000010000 */
[----:B------:R-:W-:Y:S02]  /*5a90*/  FADD.FTZ R0, R152, R3 ;  /* 0x0000000398007221 */ /* 0x000fe40000010000 */
[----:B------:R-:W1:Y:S01]  /*5aa0*/  MUFU.EX2 R176, R176 ;  /* 0x000000b000b07308 */ /* 0x000e620000000800 */
[----:B--2---:R-:W-:-:S01]  /*5ab0*/  FADD.FTZ R170, R163, R170 ;  /* 0x000000aaa3aa7221 */ /* 0x004fc20000010000 */
[----:B------:R-:W-:-:S06]  /*5ac0*/  FADD.FTZ R3, R153, R0 ;  /* 0x0000000099037221 */ /* 0x000fcc0000010000 */
[----:B------:R-:W2:Y:S01]  /*5ad0*/  MUFU.EX2 R166, R166 ;  /* 0x000000a600a67308 */ /* 0x000ea20000000800 */
[----:B0-----:R-:W-:-:S01]  /*5ae0*/  FADD.FTZ R171, R169, R170 ;  /* 0x000000aaa9ab7221 */ /* 0x001fc20000010000 */
[----:B------:R-:W-:-:S04]  /*5af0*/  FADD.FTZ R170, R156, R3 ;  /* 0x000000039caa7221 */ /* 0x000fc80000010000 */
[----:B------:R-:W-:Y:S02]  /*5b00*/  FADD.FTZ R3, R157, R170 ;  /* 0x000000aa9d037221 */ /* 0x000fe40000010000 */
        /* <DEDUP_REMOVED lines=24> */
[----:B-1----:R-:W-:-:S03]  /*5c90*/  FADD.FTZ R0, R4, R3 ;  /* 0x0000000304007221 */ /* 0x002fc60000010000 */
[----:B--2---:R-:W-:Y:S01]  /*5ca0*/  FADD.FTZ R3, R168, R170 ;  /* 0x000000aaa8037221 */ /* 0x004fe20000010000 */
[----:B------:R-:W-:Y:S06]  /*5cb0*/  @!P0 BRA `(.L_x_890) ;  /* 0x0000000000048947 */ /* 0x000fec0003800000 */
[----:B------:R-:W-:Y:S01]  /*5cc0*/  BPT.TRAP 0x1 ;  /* 0x000000040000795c */ /* 0x000fe20000300000 */
.L_x_890:
[----:B------:R-:W-:Y:S01]  /*5cd0*/  ULEA UR6, UR52, UR41, 0x3 ;  /* 0x0000002934067291 */ /* 0x000fe2000f8e183f */
[----:B------:R-:W-:Y:S01]  /*5ce0*/  ISETP.GT.AND P2, PT, R6, UR58, PT ;  /* 0x0000003a06007c0c */ /* 0x000fe2000bf44270 */
[----:B------:R-:W-:Y:S01]  /*5cf0*/  UMOV UR46, UR56 ;  /* 0x00000038002e7c82 */ /* 0x000fe20008000000 */
[----:B------:R-:W-:Y:S01]  /*5d00*/  F2FP.SATFINITE.E4M3.F32.PACK_AB_MERGE_C R12, R12, R13, RZ ;  /* 0x0000000d0c0c723e */ /* 0x000fe200048070ff */
[----:B------:R-:W-:Y:S01]  /*5d10*/  UIADD3 UR6, UR6, 0x28460, URZ ;  /* 0x0002846006067890 */ /* 0x000fe2000fffe03f */
[----:B------:R-:W-:Y:S01]  /*5d20*/  F2FP.SATFINITE.E4M3.F32.PACK_AB_MERGE_C R21, R152, R21, RZ ;  /* 0x000000159815723e */ /* 0x000fe200048070ff */
[----:B------:R-:W-:Y:S01]  /*5d30*/  UMOV UR52, UR57 ;  /* 0x0000003900347c82 */ /* 0x000fe20008000000 */
[----:B------:R-:W-:Y:S01]  /*5d40*/  F2FP.SATFINITE.E4M3.F32.PACK_AB_MERGE_C R4, R4, R165, RZ ;  /* 0x000000a50404723e */ /* 0x000fe200048070ff */
[----:B------:R-:W-:Y:S01]  /*5d50*/  UPRMT UR6, UR40, 0x654, UR6 ;  /* 0x0000065428067896 */ /* 0x000fe20008000006 */
        /* <DEDUP_REMOVED lines=9> */
[----:B------:R-:W-:Y:S01]  /*5df0*/  SYNCS.ARRIVE.TRANS64.RED.A1T0 RZ, [UR6], RZ ;  /* 0x000000ffffff79a7 */ /* 0x000fe20008100406 */
        /* <DEDUP_REMOVED lines=69> */
[----:B------:R-:W-:Y:S01]  /*6250*/  F2FP.SATFINITE.E4M3.F32.PACK_AB_MERGE_C R184, R156, R153, R157 ;  /* 0x000000999cb8723e */ /* 0x000fe2000480709d */
[----:B------:R-:W-:Y:S01]  /*6260*/  FMUL.FTZ R32, R32, R172 ;  /* 0x000000ac20207220 */ /* 0x000fe20000410000 */
[----:B------:R-:W-:Y:S01]  /*6270*/  F2FP.SATFINITE.E4M3.F32.PACK_AB_MERGE_C R185, R167, R166, R13 ;  /* 0x000000a6a7b9723e */ /* 0x000fe2000480700d */
[-C--:B------:R-:W-:Y:S01]  /*6280*/  FMUL.FTZ R33, R33, R172.reuse ;  /* 0x000000ac21217220 */ /* 0x080fe20000410000 */
        /* <DEDUP_REMOVED lines=59> */
[----:B------:R-:W-:-:S02]  /*6640*/  VIADD R6, R6, 0xffffffff ;  /* 0xffffffff06067836 */ /* 0x000fc40000000000 */
[----:B------:R-:W-:Y:S02]  /*6650*/  IMAD.MOV.U32 R5, RZ, RZ, R20 ;  /* 0x000000ffff057224 */ /* 0x000fe400078e0014 */
[----:B------:R-:W-:Y:S01]  /*6660*/  IMAD.MOV.U32 R4, RZ, RZ, R9 ;  /* 0x000000ffff047224 */ /* 0x000fe200078e0009 */
[----:B------:R-:W-:Y:S06]  /*6670*/  @P2 BRA `(.L_x_891) ;  /* 0xffffffd800fc2947 */ /* 0x000fec000383ffff */
[----:B------:R-:W-:Y:S01]  /*6680*/  IMAD.MOV.U32 R5, RZ, RZ, R20 ;  /* 0x000000ffff057224 */ /* 0x000fe200078e0014 */
[----:B------:R-:W-:Y:S01]  /*6690*/  UMOV UR52, UR57 ;  /* 0x0000003900347c82 */ /* 0x000fe20008000000 */
[----:B------:R-:W-:Y:S01]  /*66a0*/  IMAD.MOV.U32 R4, RZ, RZ, R9 ;  /* 0x000000ffff047224 */ /* 0x000fe200078e0009 */
[----:B------:R-:W-:-:S06]  /*66b0*/  UMOV UR46, UR56 ;  /* 0x00000038002e7c82 */ /* 0x000fcc0008000000 */
.L_x_873:
[----:B------:R-:W0:Y:S01]  /*66c0*/  LDC R9, c[0x0][0x448] ;  /* 0x00011200ff097b82 */ /* 0x000e220000000800 */
[----:B------:R-:W-:Y:S01]  /*66d0*/  UIADD3 UR6, UR36, 0x7f, URZ ;  /* 0x0000007f24067890 */ /* 0x000fe2000fffe03f */
[----:B------:R-:W-:-:S05]  /*66e0*/  IADD3 R11, -R7, 0x1, RZ ;  /* 0x00000001070b7810 */ /* 0x000fca0007ffe1ff */
[----:B------:R-:W-:Y:S01]  /*66f0*/  IMAD.U32 R7, RZ, RZ, UR6 ;  /* 0x00000006ff077e24 */ /* 0x000fe2000f8e00ff */
[----:B------:R-:W1:Y:S01]  /*6700*/  LDC R12, c[0x0][0x9e4] ;  /* 0x00027900ff0c7b82 */ /* 0x000e620000000800 */
[----:B------:R-:W-:Y:S01]  /*6710*/  IMAD R8, R8, UR44, R11 ;  /* 0x0000002c08087c24 */ /* 0x000fe2000f8e020b */
[----:B0-----:R-:W-:Y:S02]  /*6720*/  ISETP.NE.AND P5, PT, R9, 0x1, PT ;  /* 0x000000010900780c */ /* 0x001fe40003fa5270 */
[----:B-1----:R-:W-:-:S11]  /*6730*/  ISETP.GE.AND P6, PT, R12, 0x1, PT ;  /* 0x000000010c00780c */ /* 0x002fd60003fc6270 */
[----:B------:R-:W0:Y:S08]  /*6740*/  @P5 LDC R9, c[0x0][0x44c] ;  /* 0x00011300ff095b82 */ /* 0x000e300000000800 */
[----:B------:R-:W1:Y:S01]  /*6750*/  @P5 LDC R10, c[0x0][0x450] ;  /* 0x00011400ff0a5b82 */ /* 0x000e620000000800 */
[----:B0-----:R-:W-:-:S05]  /*6760*/  @P5 IMAD.HI.U32 R9, R9, UR6, RZ ;  /* 0x0000000609095c27 */ /* 0x001fca000f8e00ff */
[----:B-1----:R-:W-:-:S05]  /*6770*/  @P5 SHF.R.U32.HI R7, RZ, R10, R9 ;  /* 0x0000000aff075219 */ /* 0x002fca0000011609 */
[----:B------:R-:W-:-:S04]  /*6780*/  IMAD.IADD R7, R8, 0x1, R7 ;  /* 0x0000000108077824 */ /* 0x000fc800078e0207 */
[----:B------:R-:W-:Y:S01]  /*6790*/  VIADD R8, R7, -UR54 ;  /* 0x8000003607087c36 */ /* 0x000fe20008000000 */
[----:B------:R-:W-:Y:S06]  /*67a0*/  @!P6 BRA `(.L_x_892) ;  /* 0x00000000003ce947 */ /* 0x000fec0003800000 */
[----:B------:R-:W-:-:S13]  /*67b0*/  ISETP.GT.AND P2, PT, R7, -0x1, PT ;  /* 0xffffffff0700780c */ /* 0x000fda0003f44270 */
[----:B------:R-:W-:Y:S05]  /*67c0*/  @P2 BRA `(.L_x_893) ;  /* 0x00000000001c2947 */ /* 0x000fea0003800000 */
[----:B------:R-:W-:Y:S02]  /*67d0*/  ISETP.NE.AND P2, PT, R12, 0x1, PT ;  /* 0x000000010c00780c */ /* 0x000fe40003f45270 */
[----:B------:R-:W-:-:S11]  /*67e0*/  LOP3.LUT R7, RZ, R7, RZ, 0x33, !PT ;  /* 0x00000007ff077212 */ /* 0x000fd600078e33ff */
[----:B------:R-:W0:Y:S02]  /*67f0*/  @P2 LDC.64 R10, c[0x0][0x9e8] ;  /* 0x00027a00ff0a2b82 */ /* 0x000e240000000a00 */
[----:B0-----:R-:W-:-:S05]  /*6800*/  @P2 IMAD.HI.U32 R10, R7, R10, RZ ;  /* 0x0000000a070a2227 */ /* 0x001fca00078e00ff */
[----:B------:R-:W-:-:S04]  /*6810*/  @P2 SHF.R.U32.HI R7, RZ, R11, R10 ;  /* 0x0000000bff072219 */ /* 0x000fc8000001160a */
[----:B------:R-:W-:Y:S01]  /*6820*/  LOP3.LUT R7, RZ, R7, RZ, 0x33, !PT ;  /* 0x00000007ff077212 */ /* 0x000fe200078e33ff */
[----:B------:R-:W-:Y:S06]  /*6830*/  BRA `(.L_x_894) ;  /* 0x0000000000107947 */ /* 0x000fec0003800000 */
.L_x_893:
[----:B------:R-:W-:-:S13]  /*6840*/  ISETP.NE.AND P2, PT, R12, 0x1, PT ;  /* 0x000000010c00780c */ /* 0x000fda0003f45270 */
[----:B------:R-:W0:Y:S02]  /*6850*/  @P2 LDC.64 R10, c[0x0][0x9e8] ;  /* 0x00027a00ff0a2b82 */ /* 0x000e240000000a00 */
[----:B0-----:R-:W-:-:S05]  /*6860*/  @P2 IMAD.HI.U32 R10, R7, R10, RZ ;  /* 0x0000000a070a2227 */ /* 0x001fca00078e00ff */
[----:B------:R-:W-:-:S07]  /*6870*/  @P2 SHF.R.U32.HI R7, RZ, R11, R10 ;  /* 0x0000000bff072219 */ /* 0x000fce000001160a */
.L_x_894:
[----:B------:R-:W-:-:S05]  /*6880*/  IMAD R7, R7, R12, RZ ;  /* 0x0000000c07077224 */ /* 0x000fca00078e02ff */
[----:B------:R-:W-:-:S07]  /*6890*/  VIMNMX R8, R8, R7, !PT ;  /* 0x0000000708087248 */ /* 0x000fce0007fe0100 */
.L_x_892:
[----:B------:R-:W-:-:S05]  /*68a0*/  VIADD R8, R8, 0x3f ;  /* 0x0000003f08087836 */ /* 0x000fca0000000000 */
[----:B------:R-:W-:-:S04]  /*68b0*/  SHF.R.S32.HI R7, RZ, 0x1f, R8 ;  /* 0x0000001fff077819 */ /* 0x000fc80000011408 */
[----:B------:R-:W-:-:S04]  /*68c0*/  LEA.HI R7, R7, R8, RZ, 0x6 ;  /* 0x0000000807077211 */ /* 0x000fc800078f30ff */
[----:B------:R-:W-:-:S04]  /*68d0*/  SHF.R.S32.HI R7, RZ, 0x6, R7 ;  /* 0x00000006ff077819 */ /* 0x000fc80000011407 */
[----:B------:R-:W-:-:S04]  /*68e0*/  VIMNMX R7, R7, UR39, !PT ;  /* 0x0000002707077c48 */ /* 0x000fc8000ffe0100 */
[----:B------:R-:W-:-:S13]  /*68f0*/  ISETP.GE.AND P2, PT, R6, R7, PT ;  /* 0x000000070600720c */ /* 0x000fda0003f46270 */
[----:B------:R-:W-:Y:S05]  /*6900*/  @!P2 BRA `(.L_x_895) ;  /* 0x000000180060a947 */ /* 0x000fea0003800000 */
[----:B------:R-:W-:Y:S01]  /*6910*/  IMAD.MOV.U32 R8, RZ, RZ, R5 ;  /* 0x000000ffff087224 */ /* 0x000fe200078e0005 */
[----:B------:R-:W-:Y:S01]  /*6920*/  UMOV UR54, UR46 ;  /* 0x0000002e00367c82 */ /* 0x000fe20008000000 */
[----:B------:R-:W-:Y:S01]  /*6930*/  IMAD.MOV.U32 R9, RZ, RZ, R4 ;  /* 0x000000ffff097224 */ /* 0x000fe200078e0004 */
[----:B------:R-:W-:-:S06]  /*6940*/  UMOV UR53, UR52 ;  /* 0x0000003400357c82 */ /* 0x000fcc0008000000 */
.L_x_905:
[----:B------:R-:W-:Y:S01]  /*6950*/  ISETP.NE.AND P2, PT, RZ, UR43, PT ;  /* 0x0000002bff007c0c */ /* 0x000fe2000bf45270 */
[----:B------:R-:W-:-:S04]  /*6960*/  UISETP.NE.AND UP0, UPT, UR53, 0x1, UPT ;  /* 0x000000013500788c */ /* 0x000fc8000bf05270 */
[----:B------:R-:W-:-:S04]  /*6970*/  USEL UR46, URZ, 0x1, UP0 ;  /* 0x000000013f2e7887 */ /* 0x000fc80008000000 */
[----:B------:R-:W-:-:S04]  /*6980*/  ULOP3.LUT UR46, UR54, UR46, URZ, 0x3c, !UPT ;  /* 0x0000002e362e7292 */ /* 0x000fc8000f8e3c3f */
[----:B------:R-:W-:Y:S08]  /*6990*/  @P2 BRA `(.L_x_896) ;  /* 0x0000000000382947 */ /* 0x000ff00003800000 */
[----:B------:R-:W-:Y:S05]  /*69a0*/  @!P0 BRA `(.L_x_897) ;  /* 0x0000000000048947 */ /* 0x000fea0003800000 */
[----:B------:R-:W-:Y:S01]  /*69b0*/  BPT.TRAP 0x1 ;  /* 0x000000040000795c */ /* 0x000fe20000300000 */
.L_x_897:
        /* <DEDUP_REMOVED lines=9> */
.L_x_898:
[----:B-1----:R-:W-:Y:S05]  /*6a50*/  @P3 BRA `(.L_x_896) ;  /* 0x0000000000083947 */ /* 0x002fea0003800000 */
[----:B------:R-:W1:Y:S02]  /*6a60*/  SYNCS.PHASECHK.TRANS64.TRYWAIT P3, [UR6+0x28430], R4 ;  /* 0x02843004ff0075a7 */ /* 0x000e640008060146 */
[----:B-1----:R-:W-:Y:S05]  /*6a70*/  @!P3 BRA `(.L_x_899) ;  /* 0x000000c80024b947 */ /* 0x002fea0003800000 */
.L_x_896:
        /* <DEDUP_REMOVED lines=50> */
.L_x_901:
[----:B------:R-:W-:Y:S01]  /*6da0*/  ULEA UR6, UR53, UR41, 0x3 ;  /* 0x0000002935067291 */ /* 0x000fe2000f8e183f */
[----:B------:R-:W-:-:S05]  /*6db0*/  IMAD.U32 R4, RZ, RZ, UR54 ;  /* 0x00000036ff047e24 */ /* 0x000fca000f8e00ff */
[----:B------:R-:W-:-:S04]  /*6dc0*/  SHF.L.U32 R4, R4, 0x1f, RZ ;  /* 0x0000001f04047819 */ /* 0x000fc800000006ff */
[----:B------:R0:W1:Y:S01]  /*6dd0*/  SYNCS.PHASECHK.TRANS64.TRYWAIT P2, [UR6+0x28450], R4 ;  /* 0x02845004ff0075a7 */ /* 0x0000620008040146 */
[----:B------:R-:W-:Y:S05]  /*6de0*/  @!P0 BRA `(.L_x_902) ;  /* 0x0000000000048947 */ /* 0x000fea0003800000 */
[----:B------:R-:W-:Y:S01]  /*6df0*/  BPT.TRAP 0x1 ;  /* 0x000000040000795c */ /* 0x000fe20000300000 */
.L_x_902:
[----:B-1----:R-:W-:Y:S05]  /*6e00*/  @P2 BRA `(.L_x_900) ;  /* 0x0000000000082947 */ /* 0x002fea0003800000 */
[----:B------:R-:W1:Y:S02]  /*6e10*/  SYNCS.PHASECHK.TRANS64.TRYWAIT P2, [UR6+0x28450], R4 ;  /* 0x02845004ff0075a7 */ /* 0x000e640008040146 */
[----:B-1----:R-:W-:Y:S05]  /*6e20*/  @!P2 BRA `(.L_x_903) ;  /* 0x000000c40050a947 */ /* 0x002fea0003800000 */
.L_x_900:
[----:B------:R-:W-:Y:S01]  /*6e30*/  UIADD3 UR6, UR41, 0x8000, URZ ;  /* 0x0000800029067890 */ /* 0x000fe2000fffe03f */
[----:B------:R-:W-:Y:S01]  /*6e40*/  WARPGROUP.ARRIVE ;  /* 0x00000000000079c5 */ /* 0x000fe20000000000 */
[----:B------:R-:W-:Y:S01]  /*6e50*/  UMOV UR7, 0x80000020 ;  /* 0x8000002000077882 */ /* 0x000fe20000000000 */
[----:B01----:R-:W-:Y:S01]  /*6e60*/  FMNMX.FTZ R4, R152, R9, !PT ;  /* 0x0000000998047209 */ /* 0x003fe20007810000 */
[----:B------:R-:W-:Y:S01]  /*6e70*/  USHF.R.U32.HI UR6, URZ, 0x4, UR6 ;  /* 0x000000043f067899 */ /* 0x000fe20008011606 */
[----:B------:R-:W-:Y:S01]  /*6e80*/  FMNMX.FTZ R10, R154, R8, !PT ;  /* 0x000000089a0a7209 */ /* 0x000fe20007810000 */
[----:B------:R-:W-:Y:S01]  /*6e90*/  IMAD.U32 R15, RZ, RZ, UR37 ;  /* 0x00000025ff0f7e24 */ /* 0x000fe2000f8e00ff */
[----:B------:R-:W-:Y:S01]  /*6ea0*/  FMNMX.FTZ R5, R153, R4, !PT ;  /* 0x0000000499057209 */ /* 0x000fe20007810000 */
[----:B------:R-:W-:Y:S01]  /*6eb0*/  ULOP3.LUT UR6, UR6, 0x3fff, URZ, 0xc0, !UPT ;  /* 0x00003fff06067892 */ /* 0x000fe2000f8ec03f */
[----:B------:R-:W-:Y:S01]  /*6ec0*/  FMNMX.FTZ R11, R155, R10, !PT ;  /* 0x0000000a9b0b7209 */ /* 0x000fe20007810000 */
[----:B------:R-:W0:Y:S01]  /*6ed0*/  S2R R202, SR_TID.X ;  /* 0x0000000000ca7919 */ /* 0x000e220000002100 */
[----:B------:R-:W-:Y:S01]  /*6ee0*/  FMNMX.FTZ R4, R156, R5, !PT ;  /* 0x000000059c047209 */ /* 0x000fe20007810000 */
[----:B------:R-:W-:Y:S01]  /*6ef0*/  ULOP3.LUT UR6, UR6, 0x10000, URZ, 0xfc, !UPT ;  /* 0x0001000006067892 */ /* 0x000fe2000f8efc3f */
[----:B------:R-:W-:-:S02]  /*6f00*/  FMNMX.FTZ R10, R158, R11, !PT ;  /* 0x0000000b9e0a7209 */ /* 0x000fc40007810000 */
[----:B------:R-:W-:Y:S01]  /*6f10*/  FMNMX.FTZ R5, R157, R4, !PT ;  /* 0x000000049d057209 */ /* 0x000fe20007810000 */
[----:B------:R-:W-:Y:S01]  /*6f20*/  ULEA UR6, UR53, UR6, 0xa ;  /* 0x0000000635067291 */ /* 0x000fe2000f8e503f */
[----:B------:R-:W-:Y:S02]  /*6f30*/  FMNMX.FTZ R11, R159, R10, !PT ;  /* 0x0000000a9f0b7209 */ /* 0x000fe40007810000 */
[----:B------:R-:W-:Y:S02]  /*6f40*/  FMNMX.FTZ R4, R160, R5, !PT ;  /* 0x00000005a0047209 */ /* 0x000fe40007810000 */
[----:B------:R-:W-:Y:S02]  /*6f50*/  FMNMX.FTZ R10, R162, R11, !PT ;  /* 0x0000000ba20a7209 */ /* 0x000fe40007810000 */
[----:B------:R-:W-:Y:S02]  /*6f60*/  FMNMX.FTZ R5, R161, R4, !PT ;  /* 0x00000004a1057209 */ /* 0x000fe40007810000 */
[----:B------:R-:W-:Y:S01]  /*6f70*/  QGMMA.64x256x32.F32.E4M3.E4M3 R24, R188, gdesc[UR4], R24, gsb0 ;  /* 0x03e00004bc187df3 */ /* 0x000fe20008000818 */
[----:B------:R-:W-:Y:S01]  /*6f80*/  FMNMX.FTZ R11, R163, R10, !PT ;  /* 0x0000000aa30b7209 */ /* 0x000fe20007810000 */
        /* <DEDUP_REMOVED lines=22> */
[----:B0-----:R-:W-:Y:S01]  /*70f0*/  SHF.R.U32.HI R202, RZ, 0x7, R202 ;  /* 0x00000007ffca7819 */ /* 0x001fe200000116ca */
[----:B------:R-:W0:Y:S04]  /*7100*/  SHFL.BFLY PT, R4, R11, 0x2, 0x1f ;  /* 0x0c401f000b047f89 */ /* 0x000e2800000e0000 */
[----:B------:R-:W1:Y:S01]  /*7110*/  SHFL.BFLY PT, R5, R10, 0x2, 0x1f ;  /* 0x0c401f000a057f89 */ /* 0x000e6200000e0000 */
[----:B0-----:R-:W-:Y:S02]  /*7120*/  FMNMX.FTZ R12, R11, R4, !PT ;  /* 0x000000040b0c7209 */ /* 0x001fe40007810000 */
[----:B-1----:R-:W-:-:S03]  /*7130*/  FMNMX.FTZ R13, R10, R5, !PT ;  /* 0x000000050a0d7209 */ /* 0x002fc60007810000 */
[----:B------:R-:W0:Y:S04]  /*7140*/  SHFL.BFLY PT, R5, R12, 0x1, 0x1f ;  /* 0x0c201f000c057f89 */ /* 0x000e2800000e0000 */
[----:B------:R-:W1:Y:S01]  /*7150*/  SHFL.BFLY PT, R14, R13, 0x1, 0x1f ;  /* 0x0c201f000d0e7f89 */ /* 0x000e6200000e0000 */
[----:B0-----:R-:W-:Y:S02]  /*7160*/  FMNMX.FTZ R4, R12, R5, !PT ;  /* 0x000000050c047209 */ /* 0x001fe40007810000 */
[----:B-1----:R-:W-:-:S03]  /*7170*/  FMNMX.FTZ R5, R13, R14, !PT ;  /* 0x0000000e0d057209 */ /* 0x002fc60007810000 */
[----:B------:R-:W-:Y:S02]  /*7180*/  FADD.FTZ R9, -R4, R9 ;  /* 0x0000000904097221 */ /* 0x000fe40000010100 */
[----:B------:R-:W-:-:S02]  /*7190*/  FADD.FTZ R8, -R5, R8 ;  /* 0x0000000805087221 */ /* 0x000fc40000010100 */
[----:B------:R-:W-:Y:S02]  /*71a0*/  FMUL.FTZ R9, R9, UR37 ;  /* 0x0000002509097c20 */ /* 0x000fe40008410000 */
[----:B------:R-:W-:-:S04]  /*71b0*/  FMUL.FTZ R8, R8, UR37 ;  /* 0x0000002508087c20 */ /* 0x000fc80008410000 */
[----:B------:R-:W-:Y:S08]  /*71c0*/  MUFU.EX2 R9, R9 ;  /* 0x0000000900097308 */ /* 0x000ff00000000800 */
[----:B------:R-:W-:Y:S01]  /*71d0*/  MUFU.EX2 R8, R8 ;  /* 0x0000000800087308 */ /* 0x000fe20000000800 */
[----:B------:R-:W-:Y:S02]  /*71e0*/  WARPGROUP.DEPBAR.LE gsb0, 0x0 ;  /* 0x00008000000079c5 */ /* 0x000fe40000010000 */
[----:B------:R-:W-:Y:S01]  /*71f0*/  WARPGROUP.ARRIVE ;  /* 0x00000000000079c5 */ /* 0x000fe20000000000 */
[----:B------:R-:W-:-:S04]  /*7200*/  FFMA.FTZ R188, R4, R15, -8 ;  /* 0xc100000004bc7423 */ /* 0x000fc8000001000f */
[--C-:B------:R-:W-:Y:S01]  /*7210*/  FFMA.FTZ R10, R152, UR37, -R188.reuse ;  /* 0x00000025980a7c23 */ /* 0x100fe200080108bc */
[----:B------:R-:W-:Y:S01]  /*7220*/  QGMMA.64x256x32.F32.E4M3.E4M3 R24, R184, gdesc[UR4], R24, gsb0 ;  /* 0x03e00004b8187df3 */ /* 0x000fe20008000818 */
[----:B------:R-:W-:-:S01]  /*7230*/  FFMA.FTZ R152, R168, UR37, -R188 ;  /* 0x00000025a8987c23 */ /* 0x000fc200080108bc */
[----:B------:R-:W-:Y:S02]  /*7240*/  IMAD.U32 R168, RZ, RZ, UR37 ;  /* 0x00000025ffa87e24 */ /* 0x000fe4000f8e00ff */
[----:B------:R-:W-:-:S01]  /*7250*/  FFMA.FTZ R11, R153, UR37, -R188 ;  /* 0x00000025990b7c23 */ /* 0x000fc200080108bc */
[----:B------:R-:W-:Y:S01]  /*7260*/  FFMA.FTZ R153, R169, UR37, -R188 ;  /* 0x00000025a9997c23 */ /* 0x000fe200080108bc */
[----:B------:R-:W0:Y:S01]  /*7270*/  MUFU.EX2 R10, R10 ;  /* 0x0000000a000a7308 */ /* 0x000e220000000800 */
[----:B------:R-:W-:-:S01]  /*7280*/  FFMA.FTZ R168, R5, R168, -8 ;  /* 0xc100000005a87423 */ /* 0x000fc200000100a8 */
[--C-:B------:R-:W-:Y:S01]  /*7290*/  FFMA.FTZ R12, R156, UR37, -R188.reuse ;  /* 0x000000259c0c7c23 */ /* 0x100fe200080108bc */
[----:B------:R-:W-:-:S01]  /*72a0*/  FFMA.FTZ R13, R157, UR37, -R188 ;  /* 0x000000259d0d7c23 */ /* 0x000fc200080108bc */
[----:B------:R-:W-:Y:S01]  /*72b0*/  FFMA.FTZ R14, R160, UR37, -R188 ;  /* 0x00000025a00e7c23 */ /* 0x000fe200080108bc */
[----:B------:R-:W-:-:S01]  /*72c0*/  FFMA.FTZ R169, R154, UR37, -R168 ;  /* 0x000000259aa97c23 */ /* 0x000fc200080108a8 */
[--C-:B------:R-:W-:Y:S01]  /*72d0*/  FFMA.FTZ R154, R155, UR37, -R168.reuse ;  /* 0x000000259b9a7c23 */ /* 0x100fe200080108a8 */
[----:B------:R-:W-:-:S01]  /*72e0*/  FFMA.FTZ R155, R158, UR37, -R168 ;  /* 0x000000259e9b7c23 */ /* 0x000fc200080108a8 */
[----:B------:R-:W1:Y:S01]  /*72f0*/  MUFU.EX2 R11, R11 ;  /* 0x0000000b000b7308 */ /* 0x000e620000000800 */
[----:B------:R-:W-:-:S01]  /*7300*/  FFMA.FTZ R158, R159, UR37, -R168 ;  /* 0x000000259f9e7c23 */ /* 0x000fc200080108a8 */
[----:B------:R-:W-:Y:S01]  /*7310*/  FFMA.FTZ R159, R162, UR37, -R168 ;  /* 0x00000025a29f7c23 */ /* 0x000fe200080108a8 */
[----:B------:R-:W-:-:S01]  /*7320*/  FFMA.FTZ R15, R161, UR37, -R188 ;  /* 0x00000025a10f7c23 */ /* 0x000fc200080108bc */
[----:B------:R-:W-:Y:S01]  /*7330*/  FFMA.FTZ R162, R163, UR37, -R168 ;  /* 0x00000025a3a27c23 */ /* 0x000fe200080108a8 */
[----:B------:R-:W-:-:S01]  /*7340*/  FFMA.FTZ R20, R164, UR37, -R188 ;  /* 0x00000025a4147c23 */ /* 0x000fc200080108bc */
[----:B------:R-:W-:Y:S01]  /*7350*/  FFMA.FTZ R156, R172, UR37, -R188 ;  /* 0x00000025ac9c7c23 */ /* 0x000fe200080108bc */
[----:B------:R-:W-:-:S01]  /*7360*/  FFMA.FTZ R172, R166, UR37, -R168 ;  /* 0x00000025a6ac7c23 */ /* 0x000fc200080108a8 */
[----:B------:R-:W2:Y:S01]  /*7370*/  MUFU.EX2 R169, R169 ;  /* 0x000000a900a97308 */ /* 0x000ea20000000800 */
[----:B0-----:R-:W-:-:S01]  /*7380*/  FFMA.FTZ R0, R9, R0, R10 ;  /* 0x0000000009007223 */ /* 0x001fc2000001000a */
[----:B------:R-:W-:Y:S01]  /*7390*/  FFMA.FTZ R166, R171, UR37, -R168 ;  /* 0x00000025aba67c23 */ /* 0x000fe200080108a8 */
[----:B------:R-:W-:-:S01]  /*73a0*/  FFMA.FTZ R21, R165, UR37, -R188 ;  /* 0x00000025a5157c23 */ /* 0x000fc200080108bc */
[--C-:B------:R-:W-:Y:S01]  /*73b0*/  FFMA.FTZ R167, R167, UR37, -R168.reuse ;  /* 0x00000025a7a77c23 */ /* 0x100fe200080108a8 */
[----:B------:R-:W-:-:S01]  /*73c0*/  FFMA.FTZ R163, R170, UR37, -R168 ;  /* 0x00000025aaa37c23 */ /* 0x000fc200080108a8 */
[----:B------:R-:W-:Y:S01]  /*73d0*/  FFMA.FTZ R170, R174, UR37, -R168 ;  /* 0x00000025aeaa7c23 */ /* 0x000fe200080108a8 */
[----:B------:R-:W-:-:S01]  /*73e0*/  FFMA.FTZ R157, R173, UR37, -R188 ;  /* 0x00000025ad9d7c23 */ /* 0x000fc200080108bc */
[----:B------:R-:W0:Y:S01]  /*73f0*/  MUFU.EX2 R154, R154 ;  /* 0x0000009a009a7308 */ /* 0x000e220000000800 */
[----:B-1----:R-:W-:-:S01]  /*7400*/  FADD.FTZ R171, R11, R0 ;  /* 0x000000000bab7221 */ /* 0x002fc20000010000 */
[----:B------:R-:W-:Y:S01]  /*7410*/  FFMA.FTZ R175, R175, UR37, -R168 ;  /* 0x00000025afaf7c23 */ /* 0x000fe200080108a8 */
[----:B------:R-:W-:-:S01]  /*7420*/  FFMA.FTZ R160, R176, UR37, -R188 ;  /* 0x00000025b0a07c23 */ /* 0x000fc200080108bc */
[----:B------:R-:W-:Y:S01]  /*7430*/  FFMA.FTZ R178, R178, UR37, -R168 ;  /* 0x00000025b2b27c23 */ /* 0x000fe200080108a8 */
[----:B------:R-:W-:-:S01]  /*7440*/  FFMA.FTZ R161, R177, UR37, -R188 ;  /* 0x00000025b1a17c23 */ /* 0x000fc200080108bc */
[----:B------:R-:W-:Y:S01]  /*7450*/  FFMA.FTZ R179, R179, UR37, -R168 ;  /* 0x00000025b3b37c23 */ /* 0x000fe200080108a8 */
[----:B------:R-:W-:-:S01]  /*7460*/  FFMA.FTZ R164, R180, UR37, -R188 ;  /* 0x00000025b4a47c23 */ /* 0x000fc200080108bc */
[----:B------:R-:W1:Y:S01]  /*7470*/  MUFU.EX2 R12, R12 ;  /* 0x0000000c000c7308 */ /* 0x000e620000000800 */
[----:B--2---:R-:W-:-:S01]  /*7480*/  FFMA.FTZ R3, R8, R3, R169 ;  /* 0x0000000308037223 */ /* 0x004fc200000100a9 */
[----:B------:R-:W-:Y:S01]  /*7490*/  FFMA.FTZ R182, R182, UR37, -R168 ;  /* 0x00000025b6b67c23 */ /* 0x000fe200080108a8 */
[----:B------:R-:W-:-:S01]  /*74a0*/  FFMA.FTZ R165, R181, UR37, -R188 ;  /* 0x00000025b5a57c23 */ /* 0x000fc200080108bc */
[----:B------:R-:W-:Y:S01]  /*74b0*/  FFMA.FTZ R168, R183, UR37, -R168 ;  /* 0x00000025b7a87c23 */ /* 0x000fe200080108a8 */
[----:B------:R-:W-:-:S03]  /*74c0*/  IADD3 R173, -R202, 0xb, RZ ;  /* 0x0000000bcaad7810 */ /* 0x000fc60007ffe1ff */
        /* <DEDUP_REMOVED lines=20> */
[----:B------:R-:W-:-:S06]  /*7610*/  IMAD.U32 R171, RZ, RZ, UR52 ;  /* 0x00000034ffab7e24 */ /* 0x000fcc000f8e00ff */
[----:B------:R-:W0:Y:S01]  /*7620*/  MUFU.EX2 R167, R167 ;  /* 0x000000a700a77308 */ /* 0x000e220000000800 */
[----:B-1----:R-:W-:-:S07]  /*7630*/  FADD.FTZ R174, R172, R3 ;  /* 0x00000003acae7221 */ /* 0x002fce0000010000 */
[----:B------:R-:W1:Y:S01]  /*7640*/  MUFU.EX2 R152, R152 ;  /* 0x0000009800987308 */ /* 0x000e620000000800 */
[----:B--2---:R-:W-:-:S01]  /*7650*/  FADD.FTZ R3, R21, R0 ;  /* 0x0000000015037221 */ /* 0x004fc20000010000 */
[----:B------:R-:W-:-:S05]  /*7660*/  @!P1 LEA R0, R171, UR41, 0x3 ;  /* 0x00000029ab009c11 */ /* 0x000fca000f8e18ff */
[----:B------:R-:W-:Y:S01]  /*7670*/  @!P1 VIADD R0, R0, 0x28440 ;  /* 0x0002844000009836 */ /* 0x000fe20000000000 */
[----:B------:R-:W2:Y:S01]  /*7680*/  MUFU.EX2 R163, R163 ;  /* 0x000000a300a37308 */ /* 0x000ea20000000800 */
[----:B0-----:R-:W-:-:S03]  /*7690*/  FADD.FTZ R174, R167, R174 ;  /* 0x000000aea7ae7221 */ /* 0x001fc60000010000 */
[----:B------:R-:W-:-:S04]  /*76a0*/  @!P1 PRMT R0, RZ, 0x654, R0 ;  /* 0x00000654ff009816 */ /* 0x000fc80000000000 */
        /* <DEDUP_REMOVED lines=22> */
[----:B------:R-:W-:Y:S08]  /*7810*/  MUFU.EX2 R165, R165 ;  /* 0x000000a500a57308 */ /* 0x000ff00000000800 */
[----:B------:R-:W1:Y:S01]  /*7820*/  MUFU.EX2 R168, R168 ;  /* 0x000000a800a87308 */ /* 0x000e620000000800 */
[----:B0-----:R-:W-:-:S01]  /*7830*/  FADD.FTZ R3, R182, R3 ;  /* 0x00000003b6037221 */ /* 0x001fc20000010000 */
[----:B------:R-:W-:-:S02]  /*7840*/  WARPGROUP.DEPBAR.LE gsb0, 0x0 ;  /* 0x00008000000079c5 */ /* 0x000fc40000010000 */
[----:B------:R0:W-:Y:S06]  /*7850*/  BAR.ARV R173, 0x100 ;  /* 0x000400ad0000751d */ /* 0x0001ec0000002000 */
[----:B------:R2:W-:Y:S01]  /*7860*/  @!P1 SYNCS.ARRIVE.TRANS64.RED.A1T0 RZ, [R0+URZ], RZ ;  /* 0x000000ff00ff99a7 */ /* 0x0005e2000810043f */
[----:B-1----:R-:W-:-:S01]  /*7870*/  FADD.FTZ R3, R168, R3 ;  /* 0x00000003a8037221 */ /* 0x002fc20000010000 */
[----:B--2---:R-:W-:-:S04]  /*7880*/  FADD.FTZ R0, R160, R171 ;  /* 0x000000aba0007221 */ /* 0x004fc80000010000 */
[----:B------:R-:W-:-:S04]  /*7890*/  FADD.FTZ R171, R161, R0 ;  /* 0x00000000a1ab7221 */ /* 0x000fc80000010000 */
[----:B------:R-:W-:-:S04]  /*78a0*/  FADD.FTZ R0, R164, R171 ;  /* 0x000000aba4007221 */ /* 0x000fc80000010000 */
[----:B------:R-:W-:Y:S01]  /*78b0*/  FADD.FTZ R0, R165, R0 ;  /* 0x00000000a5007221 */ /* 0x000fe20000010000 */
[----:B0-----:R-:W-:Y:S06]  /*78c0*/  @!P0 BRA `(.L_x_904) ;  /* 0x0000000000048947 */ /* 0x001fec0003800000 */
[----:B------:R-:W-:Y:S01]  /*78d0*/  BPT.TRAP 0x1 ;  /* 0x000000040000795c */ /* 0x000fe20000300000 */
.L_x_904:
[----:B------:R-:W-:Y:S01]  /*78e0*/  ULEA UR6, UR53, UR41, 0x3 ;  /* 0x0000002935067291 */ /* 0x000fe2000f8e183f */
[----:B------:R-:W-:Y:S01]  /*78f0*/  ISETP.GT.AND P2, PT, R6, R7, PT ;  /* 0x000000070600720c */ /* 0x000fe20003f44270 */
        /* <DEDUP_REMOVED lines=16> */
[----:B------:R-:W-:Y:S01]  /*7a00*/  SYNCS.ARRIVE.TRANS64.RED.A1T0 RZ, [UR6], RZ ;  /* 0x000000ffffff79a7 */ /* 0x000fe20008100406 */
        /* <DEDUP_REMOVED lines=125> */
[----:B------:R-:W-:Y:S01]  /*81e0*/  VIADD R6, R6, 0xffffffff ;  /* 0xffffffff06067836 */ /* 0x000fe20000000000 */
        /* <DEDUP_REMOVED lines=8> */
[----:B------:R-:W-:Y:S01]  /*8270*/  F2FP.SATFINITE.E4M3.F32.PACK_AB_MERGE_C R187, R180, R178, R13 ;  /* 0x000000b2b4bb723e */ /* 0x000fe2000480700d */
[----:B------:R-:W-:Y:S06]  /*8280*/  @P2 BRA `(.L_x_905) ;  /* 0xffffffe400b02947 */ /* 0x000fec000383ffff */
.L_x_895:
[----:B------:R-:W-:-:S13]  /*8290*/  ISETP.GE.AND P2, PT, R6, UR39, PT ;  /* 0x0000002706007c0c */ /* 0x000fda000bf46270 */
[----:B------:R-:W-:Y:S05]  /*82a0*/  @!P2 BRA `(.L_x_906) ;  /* 0x000000240020a947 */ /* 0x000fea0003800000 */
[----:B------:R-:W-:Y:S01]  /*82b0*/  IMAD.MOV.U32 R8, RZ, RZ, R5 ;  /* 0x000000ffff087224 */ /* 0x000fe200078e0005 */
[----:B------:R-:W-:Y:S01]  /*82c0*/  UMOV UR57, UR52 ;  /* 0x0000003400397c82 */ /* 0x000fe20008000000 */
[----:B------:R-:W-:Y:S01]  /*82d0*/  IMAD.MOV.U32 R7, RZ, RZ, R4 ;  /* 0x000000ffff077224 */ /* 0x000fe200078e0004 */
[----:B------:R-:W-:Y:S01]  /*82e0*/  UMOV UR58, UR46 ;  /* 0x0000002e003a7c82 */ /* 0x000fe20008000000 */
[----:B------:R-:W-:Y:S01]  /*82f0*/  ULDC UR52, c[0x0][0x9e4] ;  /* 0x0002790000347ab9 */ /* 0x000fe20000000800 */
[----:B------:R-:W-:Y:S01]  /*8300*/  ULDC UR54, c[0x0][0x288] ;  /* 0x0000a20000367ab9 */ /* 0x000fe20000000800 */
[----:B------:R-:W-:Y:S01]  /*8310*/  ULDC UR55, c[0x0][0x9dc] ;  /* 0x0002770000377ab9 */ /* 0x000fe20000000800 */
[----:B------:R-:W-:-:S05]  /*8320*/  ULDC UR53, c[0x0][0x9e0] ;  /* 0x0002780000357ab9 */ /* 0x000fca0000000800 */
.L_x_924:
[----:B------:R-:W-:Y:S01]  /*8330*/  ISETP.NE.AND P2, PT, RZ, UR43, PT ;  /* 0x0000002bff007c0c */ /* 0x000fe2000bf45270 */
[----:B------:R-:W-:-:S04]  /*8340*/  UISETP.NE.AND UP0, UPT, UR57, 0x1, UPT ;  /* 0x000000013900788c */ /* 0x000fc8000bf05270 */
[----:B------:R-:W-:-:S04]  /*8350*/  USEL UR46, URZ, 0x1, UP0 ;  /* 0x000000013f2e7887 */ /* 0x000fc80008000000 */
[----:B------:R-:W-:-:S04]  /*8360*/  ULOP3.LUT UR46, UR58, UR46, URZ, 0x3c, !UPT ;  /* 0x0000002e3a2e7292 */ /* 0x000fc8000f8e3c3f */
[----:B------:R-:W-:Y:S08]  /*8370*/  @P2 BRA `(.L_x_907) ;  /* 0x0000000000382947 */ /* 0x000ff00003800000 */
[----:B------:R-:W-:Y:S05]  /*8380*/  @!P0 BRA `(.L_x_908) ;  /* 0x0000000000048947 */ /* 0x000fea0003800000 */
[----:B------:R-:W-:Y:S01]  /*8390*/  BPT.TRAP 0x1 ;  /* 0x000000040000795c */ /* 0x000fe20000300000 */
.L_x_908:
        /* <DEDUP_REMOVED lines=9> */
.L_x_909:
[----:B-1----:R-:W-:Y:S05]  /*8430*/  @P3 BRA `(.L_x_907) ;  /* 0x0000000000083947 */ /* 0x002fea0003800000 */
[----:B------:R-:W1:Y:S02]  /*8440*/  SYNCS.PHASECHK.TRANS64.TRYWAIT P3, [UR6+0x28430], R4 ;  /* 0x02843004ff0075a7 */ /* 0x000e640008060146 */
[----:B-1----:R-:W-:Y:S05]  /*8450*/  @!P3 BRA `(.L_x_910) ;  /* 0x000000ac00dcb947 */ /* 0x002fea0003800000 */
.L_x_907:
        /* <DEDUP_REMOVED lines=50> */
.L_x_912:
[----:B------:R-:W-:Y:S01]  /*8780*/  ULEA UR6, UR57, UR41, 0x3 ;  /* 0x0000002939067291 */ /* 0x000fe2000f8e183f */
[----:B------:R-:W-:-:S05]  /*8790*/  IMAD.U32 R4, RZ, RZ, UR58 ;  /* 0x0000003aff047e24 */ /* 0x000fca000f8e00ff */
[----:B------:R-:W-:-:S04]  /*87a0*/  SHF.L.U32 R4, R4, 0x1f, RZ ;  /* 0x0000001f04047819 */ /* 0x000fc800000006ff */
[----:B------:R0:W1:Y:S01]  /*87b0*/  SYNCS.PHASECHK.TRANS64.TRYWAIT P2, [UR6+0x28450], R4 ;  /* 0x02845004ff0075a7 */ /* 0x0000620008040146 */
[----:B------:R-:W-:Y:S05]  /*87c0*/  @!P0 BRA `(.L_x_913) ;  /* 0x0000000000048947 */ /* 0x000fea0003800000 */
[----:B------:R-:W-:Y:S01]  /*87d0*/  BPT.TRAP 0x1 ;  /* 0x000000040000795c */ /* 0x000fe20000300000 */
.L_x_913:
[----:B-1----:R-:W-:Y:S05]  /*87e0*/  @P2 BRA `(.L_x_911) ;  /* 0x0000000000082947 */ /* 0x002fea0003800000 */
[----:B------:R-:W1:Y:S02]  /*87f0*/  SYNCS.PHASECHK.TRANS64.TRYWAIT P2, [UR6+0x28450], R4 ;  /* 0x02845004ff0075a7 */ /* 0x000e640008040146 */
[----:B-1----:R-:W-:Y:S05]  /*8800*/  @!P2 BRA `(.L_x_914) ;  /* 0x000000ac0008a947 */ /* 0x002fea0003800000 */
.L_x_911:
[----:B------:R-:W-:Y:S01]  /*8810*/  UIADD3 UR6, UR41, 0x8000, URZ ;  /* 0x0000800029067890 */ /* 0x000fe2000fffe03f */
[----:B------:R-:W-:Y:S01]  /*8820*/  WARPGROUP.ARRIVE ;  /* 0x00000000000079c5 */ /* 0x000fe20000000000 */
[----:B------:R-:W-:Y:S01]  /*8830*/  UMOV UR7, 0x80000020 ;  /* 0x8000002000077882 */ /* 0x000fe20000000000 */
[----:B01----:R-:W0:Y:S01]  /*8840*/  @P5 LDC R4, c[0x0][0x44c] ;  /* 0x00011300ff045b82 */ /* 0x003e220000000800 */
[----:B------:R-:W-:-:S03]  /*8850*/  USHF.R.U32.HI UR6, URZ, 0x4, UR6 ;  /* 0x000000043f067899 */ /* 0x000fc60008011606 */
[----:B------:R-:W1:Y:S01]  /*8860*/  S2R R12, SR_TID.X ;  /* 0x00000000000c7919 */ /* 0x000e620000002100 */
[----:B------:R-:W-:Y:S01]  /*8870*/  VIADD R5, R17, UR36 ;  /* 0x0000002411057c36 */ /* 0x000fe20008000000 */
[----:B------:R-:W-:Y:S01]  /*8880*/  ULOP3.LUT UR6, UR6, 0x3fff, URZ, 0xc0, !UPT ;  /* 0x00003fff06067892 */ /* 0x000fe2000f8ec03f */
[----:B------:R-:W-:Y:S01]  /*8890*/  IMAD.U32 R11, RZ, RZ, UR56 ;  /* 0x00000038ff0b7e24 */ /* 0x000fe2000f8e00ff */
[----:B------:R-:W2:Y:S02]  /*88a0*/  @P5 LDC R10, c[0x0][0x450] ;  /* 0x00011400ff0a5b82 */ /* 0x000ea40000000800 */
[----:B------:R-:W-:-:S04]  /*88b0*/  ULOP3.LUT UR6, UR6, 0x10000, URZ, 0xfc, !UPT ;  /* 0x0001000006067892 */ /* 0x000fc8000f8efc3f */
[----:B------:R-:W-:Y:S02]  /*88c0*/  ULEA UR6, UR57, UR6, 0xa ;  /* 0x0000000639067291 */ /* 0x000fe4000f8e503f */
[----:B------:R-:W3:Y:S07]  /*88d0*/  LDC R20, c[0x0][0x2f0] ;  /* 0x0000bc00ff147b82 */ /* 0x000eee0000000800 */
[----:B------:R-:W-:Y:S01]  /*88e0*/  QGMMA.64x256x32.F32.E4M3.E4M3 R24, R188, gdesc[UR4], R24, gsb0 ;  /* 0x03e00004bc187df3 */ /* 0x000fe20008000818 */
[----:B------:R-:W-:Y:S01]  /*88f0*/  UIADD3 UR6, UR6, 0x2, URZ ;  /* 0x0000000206067890 */ /* 0x000fe2000fffe03f */
[----:B0-----:R-:W-:Y:S01]  /*8900*/  @P5 IMAD.HI.U32 R9, R5, R4, RZ ;  /* 0x0000000405095227 */ /* 0x001fe200078e00ff */
[----:B------:R-:W-:Y:S01]  /*8910*/  UMOV UR7, 0x80000020 ;  /* 0x8000002000077882 */ /* 0x000fe20000000000 */
[----:B------:R-:W-:-:S02]  /*8920*/  @!P1 LEA R4, R11, UR41, 0x3 ;  /* 0x000000290b049c11 */ /* 0x000fc4000f8e18ff */
[----:B------:R-:W-:-:S03]  /*8930*/  IMAD.SHL.U32 R11, R6, 0x40, RZ ;  /* 0x00000040060b7824 */ /* 0x000fc600078e00ff */
[----:B------:R-:W-:Y:S01]  /*8940*/  @!P1 VIADD R4, R4, 0x28440 ;  /* 0x0002844004049836 */ /* 0x000fe20000000000 */
[----:B--2---:R-:W-:Y:S02]  /*8950*/  @P5 SHF.R.U32.HI R5, RZ, R10, R9 ;  /* 0x0000000aff055219 */ /* 0x004fe40000011609 */
[----:B------:R-:W-:Y:S02]  /*8960*/  IADD3 R9, -R11, 0x1, RZ ;  /* 0x000000010b097810 */ /* 0x000fe40007ffe1ff */
[----:B-1----:R-:W-:Y:S01]  /*8970*/  SHF.R.U32.HI R12, RZ, 0x7, R12 ;  /* 0x00000007ff0c7819 */ /* 0x002fe2000001160c */
[----:B------:R-:W0:Y:S01]  /*8980*/  SHFL.IDX PT, R10, R5, RZ, 0x1c1f ;  /* 0x001c1fff050a7589 */ /* 0x000e2200000e0000 */
[----:B------:R-:W-:Y:S01]  /*8990*/  @!P1 PRMT R4, RZ, 0x654, R4 ;  /* 0x00000654ff049816 */ /* 0x000fe20000000004 */
[----:B------:R-:W-:Y:S01]  /*89a0*/  IMAD R9, R2, -0x2, R9 ;  /* 0xfffffffe02097824 */ /* 0x000fe200078e0209 */
[----:B------:R-:W-:-:S03]  /*89b0*/  IADD3 R12, -R12, 0xb, RZ ;  /* 0x0000000b0c0c7810 */ /* 0x000fc60007ffe1ff */
[----:B---3--:R-:W-:-:S04]  /*89c0*/  IMAD R9, R20, UR44, R9 ;  /* 0x0000002c14097c24 */ /* 0x008fc8000f8e0209 */
[----:B------:R-:W-:-:S04]  /*89d0*/  VIADD R9, R9, -UR54 ;  /* 0x8000003609097c36 */ /* 0x000fc80008000000 */
[----:B------:R-:W-:Y:S01]  /*89e0*/  VIADD R14, R9, UR53 ;  /* 0x00000035090e7c36 */ /* 0x000fe20008000000 */
[----:B------:R-:W-:Y:S02]  /*89f0*/  WARPGROUP.DEPBAR.LE gsb0, 0x0 ;  /* 0x00008000000079c5 */ /* 0x000fe40000010000 */
[----:B------:R-:W-:-:S06]  /*8a00*/  WARPGROUP.ARRIVE ;  /* 0x00000000000079c5 */ /* 0x000fcc0000000000 */
[----:B------:R-:W-:Y:S01]  /*8a10*/  QGMMA.64x256x32.F32.E4M3.E4M3 R24, R184, gdesc[UR4], R24, gsb0 ;  /* 0x03e00004b8187df3 */ /* 0x000fe20008000818 */
[----:B------:R-:W-:-:S06]  /*8a20*/  ULOP3.LUT UR6, URZ, UR55, URZ, 0x33, !UPT ;  /* 0x000000373f067292 */ /* 0x000fcc000f8e333f */
[----:B------:R-:W-:-:S04]  /*8a30*/  VIADD R15, R9, UR6 ;  /* 0x00000006090f7c36 */ /* 0x000fc80008000000 */
[--C-:B0-----:R-:W-:Y:S01]  /*8a40*/  IMAD.IADD R9, R15, 0x1, R10.reuse ;  /* 0x000000010f097824 */ /* 0x101fe200078e020a */
[----:B------:R-:W-:Y:S02]  /*8a50*/  WARPGROUP.DEPBAR.LE gsb0, 0x0 ;  /* 0x00008000000079c5 */ /* 0x000fe40000010000 */
[----:B------:R0:W-:Y:S06]  /*8a60*/  BAR.ARV R12, 0x100 ;  /* 0x0004000c0000751d */ /* 0x0001ec0000002000 */
[----:B------:R1:W-:Y:S02]  /*8a70*/  @!P1 SYNCS.ARRIVE.TRANS64.RED.A1T0 RZ, [R4+URZ], RZ ;  /* 0x000000ff04ff99a7 */ /* 0x0003e4000810043f */
[----:B-1----:R-:W-:Y:S01]  /*8a80*/  IMAD.IADD R4, R14, 0x1, R10 ;  /* 0x000000010e047824 */ /* 0x002fe200078e020a */
[----:B0-----:R-:W-:Y:S06]  /*8a90*/  @!P6 BRA `(.L_x_915) ;  /* 0x00000000005ce947 */ /* 0x001fec0003800000 */
[----:B------:R-:W-:Y:S01]  /*8aa0*/  IMAD R10, R20, UR44, R10 ;  /* 0x0000002c140a7c24 */ /* 0x000fe2000f8e020a */
[----:B------:R-:W-:Y:S03]  /*8ab0*/  BSSY B0, `(.L_x_916) ;  /* 0x0000011000007945 */ /* 0x000fe60003800000 */
[----:B------:R-:W-:-:S05]  /*8ac0*/  VIADD R10, R10, -UR54 ;  /* 0x800000360a0a7c36 */ /* 0x000fca0008000000 */
        /* <DEDUP_REMOVED lines=10> */
.L_x_917:
[----:B------:R-:W-:-:S05]  /*8b70*/  IMAD.U32 R21, RZ, RZ, UR52 ;  /* 0x00000034ff157e24 */ /* 0x000fca000f8e00ff */
[----:B------:R-:W-:-:S13]  /*8b80*/  ISETP.NE.AND P2, PT, R21, 0x1, PT ;  /* 0x000000011500780c */ /* 0x000fda0003f45270 */
[----:B------:R-:W0:Y:S02]  /*8b90*/  @P2 LDC.64 R12, c[0x0][0x9e8] ;  /* 0x00027a00ff0c2b82 */ /* 0x000e240000000a00 */
[----:B0-----:R-:W-:-:S05]  /*8ba0*/  @P2 IMAD.HI.U32 R12, R10, R12, RZ ;  /* 0x0000000c0a0c2227 */ /* 0x001fca00078e00ff */
[----:B------:R-:W-:-:S07]  /*8bb0*/  @P2 SHF.R.U32.HI R10, RZ, R13, R12 ;  /* 0x0000000dff0a2219 */ /* 0x000fce000001160c */
.L_x_918:
[----:B------:R-:W-:Y:S05]  /*8bc0*/  BSYNC B0 ;  /* 0x0000000000007941 */ /* 0x000fea0003800000 */
.L_x_916:
[----:B------:R-:W-:-:S04]  /*8bd0*/  IMAD R13, R10, R21, -R11 ;  /* 0x000000150a0d7224 */ /* 0x000fc800078e0a0b */
[----:B------:R-:W-:-:S05]  /*8be0*/  IMAD R13, R2, -0x2, R13 ;  /* 0xfffffffe020d7824 */ /* 0x000fca00078e020d */
[----:B------:R-:W-:Y:S02]  /*8bf0*/  VIADDMNMX R4, R13, R21, R4, PT ;  /* 0x000000150d047246 */ /* 0x000fe40003800104 */
[----:B------:R-:W-:-:S07]  /*8c00*/  VIMNMX R9, R9, R13, !PT ;  /* 0x0000000d09097248 */ /* 0x000fce0007fe0100 */
.L_x_915:
[----:B------:R-:W-:Y:S01]  /*8c10*/  ISETP.GT.AND P2, PT, R6, -0x1, PT ;  /* 0xffffffff0600780c */ /* 0x000fe20003f44270 */
[----:B------:R-:W0:Y:S03]  /*8c20*/  SHFL.IDX PT, R5, R5, 0x1, 0x1c1f ;  /* 0x003c1f0005057f89 */ /* 0x000e2600000e0000 */
[C---:B------:R-:W-:Y:S02]  /*8c30*/  ISETP.GT.AND P4, PT, R9.reuse, RZ, P2 ;  /* 0x000000ff0900720c */ /* 0x040fe40001784270 */
[----:B------:R-:W-:Y:S02]  /*8c40*/  ISETP.GT.AND P3, PT, R9, 0x1, P2 ;  /* 0x000000010900780c */ /* 0x000fe40001764270 */
[C---:B------:R-:W-:Y:S02]  /*8c50*/  ISETP.LT.OR P4, PT, R4.reuse, 0x1, P4 ;  /* 0x000000010400780c */ /* 0x040fe40002781670 */
[----:B------:R-:W-:-:S02]  /*8c60*/  ISETP.LT.OR P3, PT, R4, 0x2, P3 ;  /* 0x000000020400780c */ /* 0x000fc40001f61670 */
[----:B------:R-:W-:Y:S02]  /*8c70*/  FSEL R152, R152, -INF , !P4 ;  /* 0xff80000098987808 */ /* 0x000fe40006000000 */
[----:B------:R-:W-:Y:S02]  /*8c80*/  FSEL R153, R153, -INF , !P3 ;  /* 0xff80000099997808 */ /* 0x000fe40005800000 */
[C---:B------:R-:W-:Y:S02]  /*8c90*/  ISETP.GT.AND P4, PT, R9.reuse, 0x8, P2 ;  /* 0x000000080900780c */ /* 0x040fe40001784270 */
[----:B------:R-:W-:Y:S02]  /*8ca0*/  ISETP.GT.AND P3, PT, R9, 0x9, P2 ;  /* 0x000000090900780c */ /* 0x000fe40001764270 */
[C---:B------:R-:W-:Y:S02]  /*8cb0*/  ISETP.LT.OR P4, PT, R4.reuse, 0x9, P4 ;  /* 0x000000090400780c */ /* 0x040fe40002781670 */
[----:B------:R-:W-:-:S02]  /*8cc0*/  ISETP.LT.OR P3, PT, R4, 0xa, P3 ;  /* 0x0000000a0400780c */ /* 0x000fc40001f61670 */
[----:B------:R-:W-:Y:S01]  /*8cd0*/  FSEL R156, R156, -INF , !P4 ;  /* 0xff8000009c9c7808 */ /* 0x000fe20006000000 */
[----:B0-----:R-:W-:Y:S01]  /*8ce0*/  IMAD.IADD R10, R15, 0x1, R5 ;  /* 0x000000010f0a7824 */ /* 0x001fe200078e0205 */
[----:B------:R-:W-:Y:S02]  /*8cf0*/  FSEL R157, R157, -INF , !P3 ;  /* 0xff8000009d9d7808 */ /* 0x000fe40005800000 */
[C---:B------:R-:W-:Y:S02]  /*8d00*/  ISETP.GT.AND P4, PT, R9.reuse, 0x10, P2 ;  /* 0x000000100900780c */ /* 0x040fe40001784270 */
        /* <DEDUP_REMOVED lines=30> */
[----:B------:R-:W-:Y:S01]  /*8ef0*/  ISETP.GT.AND P3, PT, R9, 0x39, P2 ;  /* 0x000000390900780c */ /* 0x000fe20001764270 */
[----:B------:R-:W-:Y:S01]  /*8f00*/  IMAD.IADD R9, R14, 0x1, R5 ;  /* 0x000000010e097824 */ /* 0x000fe200078e0205 */
[C---:B------:R-:W-:Y:S02]  /*8f10*/  ISETP.LT.OR P4, PT, R4.reuse, 0x39, P4 ;  /* 0x000000390400780c */ /* 0x040fe40002781670 */
[----:B------:R-:W-:-:S02]  /*8f20*/  ISETP.LT.OR P3, PT, R4, 0x3a, P3 ;  /* 0x0000003a0400780c */ /* 0x000fc40001f61670 */
[----:B------:R-:W-:Y:S02]  /*8f30*/  FSEL R180, R180, -INF , !P4 ;  /* 0xff800000b4b47808 */ /* 0x000fe40006000000 */
[----:B------:R-:W-:Y:S01]  /*8f40*/  FSEL R181, R181, -INF , !P3 ;  /* 0xff800000b5b57808 */ /* 0x000fe20005800000 */
[----:B------:R-:W-:Y:S08]  /*8f50*/  @!P6 BRA `(.L_x_919) ;  /* 0x00000000005ce947 */ /* 0x000ff00003800000 */
        /* <DEDUP_REMOVED lines=13> */
.L_x_921:
[----:B------:R-:W-:-:S05]  /*9030*/  IMAD.U32 R14, RZ, RZ, UR52 ;  /* 0x00000034ff0e7e24 */ /* 0x000fca000f8e00ff */
[----:B------:R-:W-:-:S13]  /*9040*/  ISETP.NE.AND P3, PT, R14, 0x1, PT ;  /* 0x000000010e00780c */ /* 0x000fda0003f65270 */
[----:B------:R-:W0:Y:S02]  /*9050*/  @P3 LDC.64 R4, c[0x0][0x9e8] ;  /* 0x00027a00ff043b82 */ /* 0x000e240000000a00 */
[----:B0-----:R-:W-:-:S05]  /*9060*/  @P3 IMAD.HI.U32 R4, R12, R4, RZ ;  /* 0x000000040c043227 */ /* 0x001fca00078e00ff */
[----:B------:R-:W-:-:S07]  /*9070*/  @P3 SHF.R.U32.HI R12, RZ, R5, R4 ;  /* 0x00000005ff0c3219 */ /* 0x000fce0000011604 */
.L_x_922:
[----:B------:R-:W-:Y:S05]  /*9080*/  BSYNC B0 ;  /* 0x0000000000007941 */ /* 0x000fea0003800000 */
.L_x_920:
[----:B------:R-:W-:-:S04]  /*9090*/  IMAD R11, R12, R14, -R11 ;  /* 0x0000000e0c0b7224 */ /* 0x000fc800078e0a0b */
[----:B------:R-:W-:-:S05]  /*90a0*/  IMAD R11, R2, -0x2, R11 ;  /* 0xfffffffe020b7824 */ /* 0x000fca00078e020b */
[----:B------:R-:W-:Y:S02]  /*90b0*/  VIADDMNMX R9, R11, R14, R9, PT ;  /* 0x0000000e0b097246 */ /* 0x000fe40003800109 */
[----:B------:R-:W-:-:S07]  /*90c0*/  VIMNMX R10, R10, R11, !PT ;  /* 0x0000000b0a0a7248 */ /* 0x000fce0007fe0100 */
.L_x_919:
[----:B------:R-:W-:Y:S01]  /*90d0*/  FMNMX.FTZ R4, R152, R7, !PT ;  /* 0x0000000798047209 */ /* 0x000fe20007810000 */
[----:B------:R-:W-:Y:S01]  /*90e0*/  IMAD.U32 R13, RZ, RZ, UR37 ;  /* 0x00000025ff0d7e24 */ /* 0x000fe2000f8e00ff */
[----:B------:R-:W-:Y:S02]  /*90f0*/  ISETP.GT.AND P4, PT, R10, 0x8, P2 ;  /* 0x000000080a00780c */ /* 0x000fe40001784270 */
[----:B------:R-:W-:Y:S02]  /*9100*/  FMNMX.FTZ R5, R153, R4, !PT ;  /* 0x0000000499057209 */ /* 0x000fe40007810000 */
[----:B------:R-:W-:Y:S02]  /*9110*/  ISETP.LT.OR P4, PT, R9, 0x9, P4 ;  /* 0x000000090900780c */ /* 0x000fe40002781670 */
[----:B------:R-:W-:Y:S02]  /*9120*/  FMNMX.FTZ R4, R156, R5, !PT ;  /* 0x000000059c047209 */ /* 0x000fe40007810000 */
[----:B------:R-:W-:-:S02]  /*9130*/  FSEL R158, R158, -INF , !P4 ;  /* 0xff8000009e9e7808 */ /* 0x000fc40006000000 */
[----:B------:R-:W-:Y:S02]  /*9140*/  FMNMX.FTZ R5, R157, R4, !PT ;  /* 0x000000049d057209 */ /* 0x000fe40007810000 */
[----:B------:R-:W-:Y:S02]  /*9150*/  ISETP.GT.AND P4, PT, R10, 0x10, P2 ;  /* 0x000000100a00780c */ /* 0x000fe40001784270 */
[----:B------:R-:W-:Y:S02]  /*9160*/  FMNMX.FTZ R4, R160, R5, !PT ;  /* 0x00000005a0047209 */ /* 0x000fe40007810000 */
[----:B------:R-:W-:Y:S02]  /*9170*/  ISETP.GT.AND P3, PT, R10, 0x1, P2 ;  /* 0x000000010a00780c */ /* 0x000fe40001764270 */
[----:B------:R-:W-:Y:S02]  /*9180*/  FMNMX.FTZ R5, R161, R4, !PT ;  /* 0x00000004a1057209 */ /* 0x000fe40007810000 */
[----:B------:R-:W-:-:S02]  /*9190*/  ISETP.LT.OR P4, PT, R9, 0x11, P4 ;  /* 0x000000110900780c */ /* 0x000fc40002781670 */
[----:B------:R-:W-:Y:S02]  /*91a0*/  FMNMX.FTZ R4, R164, R5, !PT ;  /* 0x00000005a4047209 */ /* 0x000fe40007810000 */
[----:B------:R-:W-:Y:S02]  /*91b0*/  ISETP.LT.OR P3, PT, R9, 0x2, P3 ;  /* 0x000000020900780c */ /* 0x000fe40001f61670 */
[----:B------:R-:W-:Y:S02]  /*91c0*/  FMNMX.FTZ R5, R165, R4, !PT ;  /* 0x00000004a5057209 */ /* 0x000fe40007810000 */
[----:B------:R-:W-:Y:S02]  /*91d0*/  FSEL R162, R162, -INF , !P4 ;  /* 0xff800000a2a27808 */ /* 0x000fe40006000000 */
[----:B------:R-:W-:Y:S02]  /*91e0*/  FMNMX.FTZ R4, R168, R5, !PT ;  /* 0x00000005a8047209 */ /* 0x000fe40007810000 */
[----:B------:R-:W-:-:S02]  /*91f0*/  ISETP.GT.AND P4, PT, R10, 0x18, P2 ;  /* 0x000000180a00780c */ /* 0x000fc40001784270 */
[----:B------:R-:W-:Y:S02]  /*9200*/  FMNMX.FTZ R5, R169, R4, !PT ;  /* 0x00000004a9057209 */ /* 0x000fe40007810000 */
[----:B------:R-:W-:Y:S02]  /*9210*/  FSEL R155, R155, -INF , !P3 ;  /* 0xff8000009b9b7808 */ /* 0x000fe40005800000 */
        /* <DEDUP_REMOVED lines=9> */
[----:B------:R-:W-:-:S02]  /*92b0*/  ISETP.GT.AND P4, PT, R10, RZ, P2 ;  /* 0x000000ff0a00720c */ /* 0x000fc40001784270 */
[----:B------:R-:W-:Y:S02]  /*92c0*/  FMNMX.FTZ R4, R181, R4, !PT ;  /* 0x00000004b5047209 */ /* 0x000fe40007810000 */
[----:B------:R-:W-:Y:S02]  /*92d0*/  FSEL R159, R159, -INF , !P3 ;  /* 0xff8000009f9f7808 */ /* 0x000fe40005800000 */
[----:B------:R-:W-:Y:S01]  /*92e0*/  ISETP.GT.AND P3, PT, R10, 0x11, P2 ;  /* 0x000000110a00780c */ /* 0x000fe20001764270 */
[----:B------:R-:W0:Y:S01]  /*92f0*/  SHFL.BFLY PT, R5, R4, 0x2, 0x1f ;  /* 0x0c401f0004057f89 */ /* 0x000e2200000e0000 */
[C---:B------:R-:W-:Y:S02]  /*9300*/  ISETP.LT.OR P4, PT, R9.reuse, 0x1, P4 ;  /* 0x000000010900780c */ /* 0x040fe40002781670 */
[----:B------:R-:W-:Y:S02]  /*9310*/  ISETP.LT.OR P3, PT, R9, 0x12, P3 ;  /* 0x000000120900780c */ /* 0x000fe40001f61670 */
[----:B------:R-:W-:-:S02]  /*9320*/  FSEL R11, R154, -INF , !P4 ;  /* 0xff8000009a0b7808 */ /* 0x000fc40006000000 */
[----:B------:R-:W-:Y:S02]  /*9330*/  FSEL R163, R163, -INF , !P3 ;  /* 0xff800000a3a37808 */ /* 0x000fe40005800000 */
[C---:B------:R-:W-:Y:S02]  /*9340*/  ISETP.GT.AND P3, PT, R10.reuse, 0x19, P2 ;  /* 0x000000190a00780c */ /* 0x040fe40001764270 */
[----:B------:R-:W-:Y:S02]  /*9350*/  FMNMX.FTZ R12, R11, R8, !PT ;  /* 0x000000080b0c7209 */ /* 0x000fe40007810000 */
[----:B------:R-:W-:Y:S02]  /*9360*/  ISETP.LT.OR P3, PT, R9, 0x1a, P3 ;  /* 0x0000001a0900780c */ /* 0x000fe40001f61670 */
[----:B------:R-:W-:Y:S02]  /*9370*/  ISETP.GT.AND P4, PT, R10, 0x20, P2 ;  /* 0x000000200a00780c */ /* 0x000fe40001784270 */
[----:B------:R-:W-:-:S02]  /*9380*/  FSEL R167, R167, -INF , !P3 ;  /* 0xff800000a7a77808 */ /* 0x000fc40005800000 */
[----:B------:R-:W-:Y:S02]  /*9390*/  ISETP.GT.AND P3, PT, R10, 0x21, P2 ;  /* 0x000000210a00780c */ /* 0x000fe40001764270 */
[C---:B------:R-:W-:Y:S02]  /*93a0*/  ISETP.LT.OR P4, PT, R9.reuse, 0x21, P4 ;  /* 0x000000210900780c */ /* 0x040fe40002781670 */
[----:B------:R-:W-:Y:S02]  /*93b0*/  ISETP.LT.OR P3, PT, R9, 0x22, P3 ;  /* 0x000000220900780c */ /* 0x000fe40001f61670 */
[----:B0-----:R-:W-:Y:S02]  /*93c0*/  FMNMX.FTZ R5, R4, R5, !PT ;  /* 0x0000000504057209 */ /* 0x001fe40007810000 */
[----:B------:R-:W-:Y:S02]  /*93d0*/  FSEL R171, R171, -INF , !P3 ;  /* 0xff800000abab7808 */ /* 0x000fe40005800000 */
[----:B------:R-:W-:Y:S01]  /*93e0*/  ISETP.GT.AND P3, PT, R10, 0x29, P2 ;  /* 0x000000290a00780c */ /* 0x000fe20001764270 */
[----:B------:R-:W0:Y:S01]  /*93f0*/  SHFL.BFLY PT, R4, R5, 0x1, 0x1f ;  /* 0x0c201f0005047f89 */ /* 0x000e2200000e0000 */
[----:B------:R-:W-:-:S02]  /*9400*/  FSEL R170, R170, -INF , !P4 ;  /* 0xff800000aaaa7808 */ /* 0x000fc40006000000 */
[----:B------:R-:W-:Y:S02]  /*9410*/  ISETP.LT.OR P3, PT, R9, 0x2a, P3 ;  /* 0x0000002a0900780c */ /* 0x000fe40001f61670 */
[C---:B------:R-:W-:Y:S02]  /*9420*/  ISETP.GT.AND P4, PT, R10.reuse, 0x28, P2 ;  /* 0x000000280a00780c */ /* 0x040fe40001784270 */
[----:B------:R-:W-:Y:S02]  /*9430*/  FSEL R175, R175, -INF , !P3 ;  /* 0xff800000afaf7808 */ /* 0x000fe40005800000 */
[----:B------:R-:W-:Y:S02]  /*9440*/  ISETP.GT.AND P3, PT, R10, 0x30, P2 ;  /* 0x000000300a00780c */ /* 0x000fe40001764270 */
[C---:B------:R-:W-:Y:S02]  /*9450*/  ISETP.LT.OR P4, PT, R9.reuse, 0x29, P4 ;  /* 0x000000290900780c */ /* 0x040fe40002781670 */
[----:B------:R-:W-:-:S02]  /*9460*/  ISETP.LT.OR P3, PT, R9, 0x31, P3 ;  /* 0x000000310900780c */ /* 0x000fc40001f61670 */
[----:B------:R-:W-:Y:S02]  /*9470*/  FSEL R174, R174, -INF , !P4 ;  /* 0xff800000aeae7808 */ /* 0x000fe40006000000 */
[----:B------:R-:W-:Y:S02]  /*9480*/  FSEL R178, R178, -INF , !P3 ;  /* 0xff800000b2b27808 */ /* 0x000fe40005800000 */
[----:B------:R-:W-:-:S04]  /*9490*/  ISETP.GT.AND P3, PT, R10, 0x31, P2 ;  /* 0x000000310a00780c */ /* 0x000fc80001764270 */
[----:B------:R-:W-:Y:S02]  /*94a0*/  ISETP.LT.OR P3, PT, R9, 0x32, P3 ;  /* 0x000000320900780c */ /* 0x000fe40001f61670 */
[----:B0-----:R-:W-:Y:S02]  /*94b0*/  FMNMX.FTZ R4, R5, R4, !PT ;  /* 0x0000000405047209 */ /* 0x001fe40007810000 */
[----:B------:R-:W-:Y:S02]  /*94c0*/  FMNMX.FTZ R5, R155, R12, !PT ;  /* 0x0000000c9b057209 */ /* 0x000fe40007810000 */
[----:B------:R-:W-:Y:S01]  /*94d0*/  FSEL R179, R179, -INF , !P3 ;  /* 0xff800000b3b37808 */ /* 0x000fe20005800000 */
[----:B------:R-:W-:-:S01]  /*94e0*/  FFMA.FTZ R13, R4, R13, -8 ;  /* 0xc1000000040d7423 */ /* 0x000fc2000001000d */
[----:B------:R-:W-:Y:S02]  /*94f0*/  FMNMX.FTZ R12, R158, R5, !PT ;  /* 0x000000059e0c7209 */ /* 0x000fe40007810000 */
[----:B------:R-:W-:-:S02]  /*9500*/  ISETP.GT.AND P3, PT, R10, 0x38, P2 ;  /* 0x000000380a00780c */ /* 0x000fc40001764270 */
[----:B------:R-:W-:Y:S02]  /*9510*/  FMNMX.FTZ R5, R159, R12, !PT ;  /* 0x0000000c9f057209 */ /* 0x000fe40007810000 */
[----:B------:R-:W-:Y:S02]  /*9520*/  ISETP.GT.AND P2, PT, R10, 0x39, P2 ;  /* 0x000000390a00780c */ /* 0x000fe40001744270 */
[----:B------:R-:W-:Y:S02]  /*9530*/  FMNMX.FTZ R12, R162, R5, !PT ;  /* 0x00000005a20c7209 */ /* 0x000fe40007810000 */
[----:B------:R-:W-:Y:S02]  /*9540*/  ISETP.LT.OR P3, PT, R9, 0x39, P3 ;  /* 0x000000390900780c */ /* 0x000fe40001f61670 */
[----:B------:R-:W-:Y:S02]  /*9550*/  FMNMX.FTZ R5, R163, R12, !PT ;  /* 0x0000000ca3057209 */ /* 0x000fe40007810000 */
[----:B------:R-:W-:-:S02]  /*9560*/  ISETP.LT.OR P2, PT, R9, 0x3a, P2 ;  /* 0x0000003a0900780c */ /* 0x000fc40001741670 */
[----:B------:R-:W-:Y:S02]  /*9570*/  FMNMX.FTZ R12, R166, R5, !PT ;  /* 0x00000005a60c7209 */ /* 0x000fe40007810000 */
[----:B------:R-:W-:Y:S02]  /*9580*/  FSEL R182, R182, -INF , !P3 ;  /* 0xff800000b6b67808 */ /* 0x000fe40005800000 */
[----:B------:R-:W-:Y:S02]  /*9590*/  FMNMX.FTZ R5, R167, R12, !PT ;  /* 0x0000000ca7057209 */ /* 0x000fe40007810000 */
[----:B------:R-:W-:Y:S02]  /*95a0*/  FSEL R183, R183, -INF , !P2 ;  /* 0xff800000b7b77808 */ /* 0x000fe40005000000 */
[----:B------:R-:W-:Y:S02]  /*95b0*/  FMNMX.FTZ R12, R170, R5, !PT ;  /* 0x00000005aa0c7209 */ /* 0x000fe40007810000 */
[----:B------:R-:W-:-:S02]  /*95c0*/  FSETP.NEU.FTZ.AND P4, PT, R4, -INF , PT ;  /* 0xff8000000400780b */ /* 0x000fc40003f9d000 */
[----:B------:R-:W-:Y:S02]  /*95d0*/  FMNMX.FTZ R5, R171, R12, !PT ;  /* 0x0000000cab057209 */ /* 0x000fe40007810000 */
[----:B------:R-:W-:Y:S02]  /*95e0*/  FSEL R184, R13, RZ, P4 ;  /* 0x000000ff0db87208 */ /* 0x000fe40002000000 */
[----:B------:R-:W-:-:S03]  /*95f0*/  FMNMX.FTZ R14, R174, R5, !PT ;  /* 0x00000005ae0e7209 */ /* 0x000fc60007810000 */
[--C-:B------:R-:W-:Y:S01]  /*9600*/  FFMA.FTZ R20, R164, UR37, -R184.reuse ;  /* 0x00000025a4147c23 */ /* 0x100fe200080108b8 */
[----:B------:R-:W-:Y:S01]  /*9610*/  FMNMX.FTZ R5, R175, R14, !PT ;  /* 0x0000000eaf057209 */ /* 0x000fe20007810000 */
[--C-:B------:R-:W-:Y:S01]  /*9620*/  FFMA.FTZ R13, R152, UR37, -R184.reuse ;  /* 0x00000025980d7c23 */ /* 0x100fe200080108b8 */
[----:B------:R-:W-:-:S01]  /*9630*/  FFMA.FTZ R152, R168, UR37, -R184 ;  /* 0x00000025a8987c23 */ /* 0x000fc200080108b8 */
[----:B------:R-:W-:Y:S01]  /*9640*/  FSEL R168, R4, RZ, P4 ;  /* 0x000000ff04a87208 */ /* 0x000fe20002000000 */
[----:B------:R-:W-:-:S01]  /*9650*/  FFMA.FTZ R153, R153, UR37, -R184 ;  /* 0x0000002599997c23 */ /* 0x000fc200080108b8 */
[----:B------:R-:W-:Y:S01]  /*9660*/  FMNMX.FTZ R14, R178, R5, !PT ;  /* 0x00000005b20e7209 */ /* 0x000fe20007810000 */
[----:B------:R-:W-:-:S01]  /*9670*/  FFMA.FTZ R156, R156, UR37, -R184 ;  /* 0x000000259c9c7c23 */ /* 0x000fc200080108b8 */
[----:B------:R-:W-:Y:S01]  /*9680*/  MUFU.EX2 R13, R13 ;  /* 0x0000000d000d7308 */ /* 0x000fe20000000800 */
[----:B------:R-:W-:-:S01]  /*9690*/  FADD.FTZ R168, -R168, R7 ;  /* 0x00000007a8a87221 */ /* 0x000fc20000010100 */
[----:B------:R-:W-:Y:S01]  /*96a0*/  FMNMX.FTZ R5, R179, R14, !PT ;  /* 0x0000000eb3057209 */ /* 0x000fe20007810000 */
[----:B------:R-:W-:-:S01]  /*96b0*/  FFMA.FTZ R9, R157, UR37, -R184 ;  /* 0x000000259d097c23 */ /* 0x000fc200080108b8 */
[--C-:B------:R-:W-:Y:S01]  /*96c0*/  FFMA.FTZ R160, R160, UR37, -R184.reuse ;  /* 0x00000025a0a07c23 */ /* 0x100fe200080108b8 */
[----:B------:R-:W-:-:S01]  /*96d0*/  FFMA.FTZ R15, R161, UR37, -R184 ;  /* 0x00000025a10f7c23 */ /* 0x000fc200080108b8 */
[----:B------:R-:W-:Y:S01]  /*96e0*/  FMNMX.FTZ R14, R182, R5, !PT ;  /* 0x00000005b60e7209 */ /* 0x000fe20007810000 */
[----:B------:R-:W-:-:S01]  /*96f0*/  FFMA.FTZ R21, R165, UR37, -R184 ;  /* 0x00000025a5157c23 */ /* 0x000fc200080108b8 */
[----:B------:R0:W-:Y:S01]  /*9700*/  MUFU.EX2 R12, R153 ;  /* 0x00000099000c7308 */ /* 0x0001e20000000800 */
[----:B------:R-:W-:-:S01]  /*9710*/  FFMA.FTZ R157, R173, UR37, -R184 ;  /* 0x00000025ad9d7c23 */ /* 0x000fc200080108b8 */
[----:B------:R-:W-:Y:S01]  /*9720*/  FMNMX.FTZ R5, R183, R14, !PT ;  /* 0x0000000eb7057209 */ /* 0x000fe20007810000 */
[----:B------:R-:W-:-:S01]  /*9730*/  FFMA.FTZ R161, R177, UR37, -R184 ;  /* 0x00000025b1a17c23 */ /* 0x000fc200080108b8 */
[----:B------:R-:W-:-:S03]  /*9740*/  FFMA.FTZ R181, R181, UR37, -R184 ;  /* 0x00000025b5b57c23 */ /* 0x000fc600080108b8 */
[----:B------:R-:W1:Y:S01]  /*9750*/  SHFL.BFLY PT, R154, R5, 0x2, 0x1f ;  /* 0x0c401f00059a7f89 */ /* 0x000e6200000e0000 */
[----:B------:R2:W-:Y:S01]  /*9760*/  MUFU.EX2 R10, R156 ;  /* 0x0000009c000a7308 */ /* 0x0005e20000000800 */
[----:B0-----:R-:W-:-:S07]  /*9770*/  FFMA.FTZ R153, R169, UR37, -R184 ;  /* 0x00000025a9997c23 */ /* 0x001fce00080108b8 */
[----:B------:R-:W-:Y:S01]  /*9780*/  MUFU.EX2 R9, R9 ;  /* 0x0000000900097308 */ /* 0x000fe20000000800 */
[----:B--2---:R-:W-:-:S07]  /*9790*/  FFMA.FTZ R156, R176, UR37, -R184 ;  /* 0x00000025b09c7c23 */ /* 0x004fce00080108b8 */
[----:B------:R0:W-:Y:S01]  /*97a0*/  MUFU.EX2 R14, R160 ;  /* 0x000000a0000e7308 */ /* 0x0001e20000000800 */
[----:B-1----:R-:W-:Y:S01]  /*97b0*/  FMNMX.FTZ R164, R5, R154, !PT ;  /* 0x0000009a05a47209 */ /* 0x002fe20007810000 */
[----:B------:R-:W-:Y:S01]  /*97c0*/  FFMA.FTZ R154, R172, UR37, -R184 ;  /* 0x00000025ac9a7c23 */ /* 0x000fe200080108b8 */
[----:B------:R-:W-:-:S05]  /*97d0*/  IMAD.U32 R172, RZ, RZ, UR37 ;  /* 0x00000025ffac7e24 */ /* 0x000fca000f8e00ff */
[----:B------:R-:W-:Y:S01]  /*97e0*/  MUFU.EX2 R15, R15 ;  /* 0x0000000f000f7308 */ /* 0x000fe20000000800 */
[----:B0-----:R-:W-:-:S01]  /*97f0*/  FFMA.FTZ R160, R180, UR37, -R184 ;  /* 0x00000025b4a07c23 */ /* 0x001fc200080108b8 */
[----:B------:R-:W0:Y:S06]  /*9800*/  SHFL.BFLY PT, R5, R164, 0x1, 0x1f ;  /* 0x0c201f00a4057f89 */ /* 0x000e2c00000e0000 */
[----:B------:R-:W-:Y:S08]  /*9810*/  MUFU.EX2 R20, R20 ;  /* 0x0000001400147308 */ /* 0x000ff00000000800 */
[----:B------:R-:W-:Y:S08]  /*9820*/  MUFU.EX2 R21, R21 ;  /* 0x0000001500157308 */ /* 0x000ff00000000800 */
[----:B------:R-:W-:Y:S01]  /*9830*/  MUFU.EX2 R152, R152 ;  /* 0x0000009800987308 */ /* 0x000fe20000000800 */
[----:B0-----:R-:W-:Y:S01]  /*9840*/  FMNMX.FTZ R5, R164, R5, !PT ;  /* 0x00000005a4057209 */ /* 0x001fe20007810000 */
[----:B------:R-:W-:-:S03]  /*9850*/  FMUL.FTZ R164, R168, UR37 ;  /* 0x00000025a8a47c20 */ /* 0x000fc60008410000 */
[C---:B------:R-:W-:Y:S01]  /*9860*/  FSETP.NEU.FTZ.AND P2, PT, R5.reuse, -INF , PT ;  /* 0xff8000000500780b */ /* 0x040fe20003f5d000 */
[----:B------:R-:W-:-:S02]  /*9870*/  FFMA.FTZ R172, R5, R172, -8 ;  /* 0xc100000005ac7423 */ /* 0x000fc400000100ac */
[----:B------:R-:W-:Y:S03]  /*9880*/  MUFU.EX2 R153, R153 ;  /* 0x0000009900997308 */ /* 0x000fe60000000800 */
[----:B------:R-:W-:-:S05]  /*9890*/  FSEL R172, R172, RZ, P2 ;  /* 0x000000ffacac7208 */ /* 0x000fca0001000000 */
[----:B------:R-:W0:Y:S01]  /*98a0*/  MUFU.EX2 R164, R164 ;  /* 0x000000a400a47308 */ /* 0x000e220000000800 */
[----:B------:R-:W-:-:S01]  /*98b0*/  FFMA.FTZ R168, R11, UR37, -R172 ;  /* 0x000000250ba87c23 */ /* 0x000fc200080108ac */
[--C-:B------:R-:W-:Y:S01]  /*98c0*/  FFMA.FTZ R11, R155, UR37, -R172.reuse ;  /* 0x000000259b0b7c23 */ /* 0x100fe200080108ac */
[----:B------:R-:W-:-:S01]  /*98d0*/  FFMA.FTZ R155, R158, UR37, -R172 ;  /* 0x000000259e9b7c23 */ /* 0x000fc200080108ac */
[--C-:B------:R-:W-:Y:S01]  /*98e0*/  FFMA.FTZ R158, R159, UR37, -R172.reuse ;  /* 0x000000259f9e7c23 */ /* 0x100fe200080108ac */
[----:B------:R-:W-:-:S01]  /*98f0*/  FFMA.FTZ R159, R162, UR37, -R172 ;  /* 0x00000025a29f7c23 */ /* 0x000fc200080108ac */
[--C-:B------:R-:W-:Y:S01]  /*9900*/  FFMA.FTZ R162, R163, UR37, -R172.reuse ;  /* 0x00000025a3a27c23 */ /* 0x100fe200080108ac */
[----:B------:R-:W-:Y:S01]  /*9910*/  FSEL R163, R5, RZ, P2 ;  /* 0x000000ff05a37208 */ /* 0x000fe20001000000 */
[----:B------:R-:W-:Y:S01]  /*9920*/  MUFU.EX2 R168, R168 ;  /* 0x000000a800a87308 */ /* 0x000fe20000000800 */
[----:B------:R-:W-:-:S01]  /*9930*/  FFMA.FTZ R166, R166, UR37, -R172 ;  /* 0x00000025a6a67c23 */ /* 0x000fc200080108ac */
[--C-:B------:R-:W-:Y:S01]  /*9940*/  FFMA.FTZ R167, R167, UR37, -R172.reuse ;  /* 0x00000025a7a77c23 */ /* 0x100fe200080108ac */
[----:B------:R-:W-:-:S01]  /*9950*/  FFMA.FTZ R165, R171, UR37, -R172 ;  /* 0x00000025aba57c23 */ /* 0x000fc200080108ac */
[----:B------:R-:W-:Y:S01]  /*9960*/  FADD.FTZ R163, -R163, R8 ;  /* 0x00000008a3a37221 */ /* 0x000fe20000010100 */
[----:B------:R-:W-:-:S01]  /*9970*/  FFMA.FTZ R8, R170, UR37, -R172 ;  /* 0x00000025aa087c23 */ /* 0x000fc200080108ac */
[--C-:B------:R-:W-:Y:S01]  /*9980*/  FFMA.FTZ R174, R174, UR37, -R172.reuse ;  /* 0x00000025aeae7c23 */ /* 0x100fe200080108ac */
[----:B------:R-:W-:-:S01]  /*9990*/  FFMA.FTZ R175, R175, UR37, -R172 ;  /* 0x00000025afaf7c23 */ /* 0x000fc200080108ac */
[----:B------:R-:W-:Y:S01]  /*99a0*/  FMUL.FTZ R163, R163, UR37 ;  /* 0x00000025a3a37c20 */ /* 0x000fe20008410000 */
[----:B------:R-:W-:Y:S01]  /*99b0*/  MUFU.EX2 R11, R11 ;  /* 0x0000000b000b7308 */ /* 0x000fe20000000800 */
[----:B0-----:R-:W-:-:S01]  /*99c0*/  FFMA.FTZ R169, R164, R0, R13 ;  /* 0x00000000a4a97223 */ /* 0x001fc2000001000d */
[--C-:B------:R-:W-:Y:S01]  /*99d0*/  FFMA.FTZ R178, R178, UR37, -R172.reuse ;  /* 0x00000025b2b27c23 */ /* 0x100fe200080108ac */
[----:B------:R-:W-:-:S01]  /*99e0*/  FFMA.FTZ R179, R179, UR37, -R172 ;  /* 0x00000025b3b37c23 */ /* 0x000fc200080108ac */
[----:B------:R-:W-:Y:S01]  /*99f0*/  FFMA.FTZ R182, R182, UR37, -R172 ;  /* 0x00000025b6b67c23 */ /* 0x000fe200080108ac */
[----:B------:R-:W-:-:S01]  /*9a00*/  FADD.FTZ R169, R12, R169 ;  /* 0x000000a90ca97221 */ /* 0x000fc20000010000 */
[----:B------:R-:W-:-:S02]  /*9a10*/  FFMA.FTZ R172, R183, UR37, -R172 ;  /* 0x00000025b7ac7c23 */ /* 0x000fc400080108ac */
[----:B------:R-:W0:Y:S01]  /*9a20*/  MUFU.EX2 R163, R163 ;  /* 0x000000a300a37308 */ /* 0x000e220000000800 */
[----:B------:R-:W-:-:S07]  /*9a30*/  FADD.FTZ R170, R10, R169 ;  /* 0x000000a90aaa7221 */ /* 0x000fce0000010000 */
[----:B------:R-:W1:Y:S08]  /*9a40*/  MUFU.EX2 R155, R155 ;  /* 0x0000009b009b7308 */ /* 0x000e700000000800 */
[----:B------:R-:W2:Y:S01]  /*9a50*/  MUFU.EX2 R158, R158 ;  /* 0x0000009e009e7308 */ /* 0x000ea20000000800 */
[----:B0-----:R-:W-:-:S04]  /*9a60*/  FFMA.FTZ R0, R163, R3, R168 ;  /* 0x00000003a3007223 */ /* 0x001fc800000100a8 */
[----:B------:R-:W-:-:S03]  /*9a70*/  FADD.FTZ R0, R11, R0 ;  /* 0x000000000b007221 */ /* 0x000fc60000010000 */
[----:B------:R-:W0:Y:S01]  /*9a80*/  MUFU.EX2 R159, R159 ;  /* 0x0000009f009f7308 */ /* 0x000e220000000800 */
[----:B-1----:R-:W-:-:S07]  /*9a90*/  FADD.FTZ R3, R155, R0 ;  /* 0x000000009b037221 */ /* 0x002fce0000010000 */
[----:B------:R-:W1:Y:S01]  /*9aa0*/  MUFU.EX2 R162, R162 ;  /* 0x000000a200a27308 */ /* 0x000e620000000800 */
[----:B--2---:R-:W-:-:S07]  /*9ab0*/  FADD.FTZ R0, R158, R3 ;  /* 0x000000039e007221 */ /* 0x004fce0000010000 */
[----:B------:R-:W2:Y:S01]  /*9ac0*/  MUFU.EX2 R166, R166 ;  /* 0x000000a600a67308 */ /* 0x000ea20000000800 */
[----:B0-----:R-:W-:-:S07]  /*9ad0*/  FADD.FTZ R3, R159, R0 ;  /* 0x000000009f037221 */ /* 0x001fce0000010000 */
[----:B------:R0:W3:Y:S01]  /*9ae0*/  MUFU.EX2 R173, R167 ;  /* 0x000000a700ad7308 */ /* 0x0000e20000000800 */
[----:B-1----:R-:W-:-:S07]  /*9af0*/  FADD.FTZ R3, R162, R3 ;  /* 0x00000003a2037221 */ /* 0x002fce0000010000 */
[----:B------:R-:W1:Y:S01]  /*9b00*/  MUFU.EX2 R8, R8 ;  /* 0x0000000800087308 */ /* 0x000e620000000800 */
[----:B0-----:R-:W-:-:S01]  /*9b10*/  FADD.FTZ R167, R9, R170 ;  /* 0x000000aa09a77221 */ /* 0x001fc20000010000 */
[----:B--2---:R-:W-:-:S03]  /*9b20*/  FADD.FTZ R3, R166, R3 ;  /* 0x00000003a6037221 */ /* 0x004fc60000010000 */
[----:B------:R-:W-:-:S03]  /*9b30*/  FADD.FTZ R170, R14, R167 ;  /* 0x000000a70eaa7221 */ /* 0x000fc60000010000 */
[----:B------:R-:W0:Y:S01]  /*9b40*/  MUFU.EX2 R165, R165 ;  /* 0x000000a500a57308 */ /* 0x000e220000000800 */
[----:B------:R-:W-:-:S01]  /*9b50*/  FADD.FTZ R167, R15, R170 ;  /* 0x000000aa0fa77221 */ /* 0x000fc20000010000 */
[----:B---3--:R-:W-:-:S03]  /*9b60*/  FADD.FTZ R3, R173, R3 ;  /* 0x00000003ad037221 */ /* 0x008fc60000010000 */
[----:B------:R-:W-:-:S03]  /*9b70*/  FADD.FTZ R0, R20, R167 ;  /* 0x000000a714007221 */ /* 0x000fc60000010000 */
[----:B------:R-:W2:Y:S01]  /*9b80*/  MUFU.EX2 R154, R154 ;  /* 0x0000009a009a7308 */ /* 0x000ea20000000800 */
[----:B------:R-:W-:-:S01]  /*9b90*/  FADD.FTZ R167, R21, R0 ;  /* 0x0000000015a77221 */ /* 0x000fc20000010000 */
[----:B-1----:R-:W-:-:S03]  /*9ba0*/  FADD.FTZ R170, R8, R3 ;  /* 0x0000000308aa7221 */ /* 0x002fc60000010000 */
[----:B------:R-:W-:-:S03]  /*9bb0*/  FADD.FTZ R0, R152, R167 ;  /* 0x000000a798007221 */ /* 0x000fc60000010000 */
[----:B------:R-:W1:Y:S01]  /*9bc0*/  MUFU.EX2 R171, R174 ;  /* 0x000000ae00ab7308 */ /* 0x000e620000000800 */
[----:B------:R-:W-:-:S01]  /*9bd0*/  FADD.FTZ R3, R153, R0 ;  /* 0x0000000099037221 */ /* 0x000fc20000010000 */
[----:B0-----:R-:W-:-:S06]  /*9be0*/  FADD.FTZ R170, R165, R170 ;  /* 0x000000aaa5aa7221 */ /* 0x001fcc0000010000 */
[----:B------:R-:W0:Y:S01]  /*9bf0*/  MUFU.EX2 R157, R157 ;  /* 0x0000009d009d7308 */ /* 0x000e220000000800 */
[----:B--2---:R-:W-:-:S07]  /*9c00*/  FADD.FTZ R0, R154, R3 ;  /* 0x000000039a007221 */ /* 0x004fce0000010000 */
[----:B------:R-:W2:Y:S01]  /*9c10*/  MUFU.EX2 R175, R175 ;  /* 0x000000af00af7308 */ /* 0x000ea20000000800 */
[----:B-1----:R-:W-:-:S07]  /*9c20*/  FADD.FTZ R170, R171, R170 ;  /* 0x000000aaabaa7221 */ /* 0x002fce0000010000 */
[----:B------:R-:W1:Y:S01]  /*9c30*/  MUFU.EX2 R156, R156 ;  /* 0x0000009c009c7308 */ /* 0x000e620000000800 */
[----:B0-----:R-:W-:-:S07]  /*9c40*/  FADD.FTZ R3, R157, R0 ;  /* 0x000000009d037221 */ /* 0x001fce0000010000 */
        /* <DEDUP_REMOVED lines=13> */
[----:B--2---:R-:W-:-:S01]  /*9d20*/  FADD.FTZ R170, R167, R170 ;  /* 0x000000aaa7aa7221 */ /* 0x004fc20000010000 */
[----:B-1----:R-:W-:-:S03]  /*9d30*/  FADD.FTZ R0, R7, R0 ;  /* 0x0000000007007221 */ /* 0x002fc60000010000 */
[----:B0-----:R-:W-:Y:S01]  /*9d40*/  FADD.FTZ R3, R172, R170 ;  /* 0x000000aaac037221 */ /* 0x001fe20000010000 */
[----:B------:R-:W-:Y:S06]  /*9d50*/  @!P0 BRA `(.L_x_923) ;  /* 0x0000000000048947 */ /* 0x000fec0003800000 */
[----:B------:R-:W-:Y:S01]  /*9d60*/  BPT.TRAP 0x1 ;  /* 0x000000040000795c */ /* 0x000fe20000300000 */
.L_x_923:
        /* <DEDUP_REMOVED lines=20> */
[----:B------:R-:W-:Y:S01]  /*9eb0*/  FMUL.FTZ R32, R32, R164 ;  /* 0x000000a420207220 */ /* 0x000fe20000410000 */
[----:B------:R-:W-:Y:S01]  /*9ec0*/  F2FP.SATFINITE.E4M3.F32.PACK_AB_MERGE_C R186, R161, R156, R7 ;  /* 0x0000009ca1ba723e */ /* 0x000fe20004807007 */
[-C--:B------:R-:W-:Y:S01]  /*9ed0*/  FMUL.FTZ R33, R33, R164.reuse ;  /* 0x000000a421217220 */ /* 0x080fe20000410000 */
        /* <DEDUP_REMOVED lines=129> */
[----:B------:R-:W-:-:S02]  /*a6f0*/  IMAD.MOV.U32 R8, RZ, RZ, R5 ;  /* 0x000000ffff087224 */ /* 0x000fc400078e0005 */
[----:B------:R-:W-:Y:S01]  /*a700*/  IMAD.MOV.U32 R7, RZ, RZ, R4 ;  /* 0x000000ffff077224 */ /* 0x000fe200078e0004 */
[----:B------:R-:W-:Y:S06]  /*a710*/  @P2 BRA `(.L_x_924) ;  /* 0xffffffdc00042947 */ /* 0x000fec000383ffff */
[----:B------:R-:W-:-:S05]  /*a720*/  UMOV UR52, UR56 ;  /* 0x0000003800347c82 */ /* 0x000fca0008000000 */
.L_x_906:
[----:B------:R-:W-:Y:S06]  /*a730*/  BAR.ARV 0x8, 0x180 ;  /* 0x0206000000007b1d */ /* 0x000fec0000002000 */
[----:B------:R-:W-:Y:S05]  /*a740*/  @!P0 BRA `(.L_x_925) ;  /* 0x0000000000048947 */ /* 0x000fea0003800000 */
[----:B------:R-:W-:Y:S01]  /*a750*/  BPT.TRAP 0x1 ;  /* 0x000000040000795c */ /* 0x000fe20000300000 */
.L_x_925:
[----:B------:R-:W-:Y:S01]  /*a760*/  ULEA UR9, UR52, UR41, 0x3 ;  /* 0x0000002934097291 */ /* 0x000fe2000f8e183f */
[----:B------:R-:W-:-:S05]  /*a770*/  IMAD.U32 R6, RZ, RZ, UR46 ;  /* 0x0000002eff067e24 */ /* 0x000fca000f8e00ff */
[----:B------:R-:W-:-:S04]  /*a780*/  SHF.L.U32 R6, R6, 0x1f, RZ ;  /* 0x0000001f06067819 */ /* 0x000fc800000006ff */
[----:B------:R0:W1:Y:S01]  /*a790*/  SYNCS.PHASECHK.TRANS64.TRYWAIT P1, [UR9+0x28450], R6 ;  /* 0x02845006ff0075a7 */ /* 0x0000620008020149 */
[----:B------:R-:W-:Y:S05]  /*a7a0*/  @!P0 BRA `(.L_x_926) ;  /* 0x0000000000048947 */ /* 0x000fea0003800000 */
[----:B------:R-:W-:Y:S01]  /*a7b0*/  BPT.TRAP 0x1 ;  /* 0x000000040000795c */ /* 0x000fe20000300000 */
.L_x_926:
[----:B-1----:R-:W-:Y:S05]  /*a7c0*/  @P1 BRA `(.L_x_927) ;  /* 0x0000000000081947 */ /* 0x002fea0003800000 */
[----:B------:R-:W1:Y:S02]  /*a7d0*/  SYNCS.PHASECHK.TRANS64.TRYWAIT P1, [UR9+0x28450], R6 ;  /* 0x02845006ff0075a7 */ /* 0x000e640008020149 */
[----:B-1----:R-:W-:Y:S05]  /*a7e0*/  @!P1 BRA `(.L_x_928) ;  /* 0x0000008c00289947 */ /* 0x002fea0003800000 */
.L_x_927:
[----:B------:R-:W-:Y:S01]  /*a7f0*/  ULDC.64 UR4, c[0x0][0x9a0] ;  /* 0x0002680000047ab9 */ /* 0x000fe20000000a00 */
[----:B------:R-:W-:Y:S01]  /*a800*/  UIADD3 UR41, UR41, 0x8000, URZ ;  /* 0x0000800029297890 */ /* 0x000fe2000fffe03f */
[----:B------:R-:W-:Y:S01]  /*a810*/  WARPGROUP.ARRIVE ;  /* 0x00000000000079c5 */ /* 0x000fe20000000000 */
[----:B------:R-:W-:Y:S01]  /*a820*/  UISETP.NE.U32.AND UP0, UPT, UR4, URZ, UPT ;  /* 0x0000003f0400728c */ /* 0x000fe2000bf05070 */
[----:B------:R-:W-:Y:S01]  /*a830*/  IMAD.MOV.U32 R8, RZ, RZ, 0x3f800000 ;  /* 0x3f800000ff087424 */ /* 0x000fe200078e00ff */
[----:B------:R-:W-:Y:S02]  /*a840*/  USHF.R.U32.HI UR41, URZ, 0x4, UR41 ;  /* 0x000000043f297899 */ /* 0x000fe40008011629 */
[----:B------:R-:W-:Y:S02]  /*a850*/  UISETP.NE.AND.EX UP0, UPT, UR5, URZ, UPT, UP0 ;  /* 0x0000003f0500728c */ /* 0x000fe4000bf05300 */
[----:B------:R-:W-:-:S04]  /*a860*/  ULOP3.LUT UR41, UR41, 0x3fff, URZ, 0xc0, !UPT ;  /* 0x00003fff29297892 */ /* 0x000fc8000f8ec03f */
[----:B------:R-:W-:-:S05]  /*a870*/  PLOP3.LUT P1, PT, PT, PT, UP0, 0x80, 0x0 ;  /* 0x000000000000781c */ /* 0x000fca0003f2f008 */
[----:B------:R-:W-:Y:S01]  /*a880*/  @UP0 USHF.R.S32.HI UR8, URZ, 0x1f, UR45 ;  /* 0x0000001f3f080899 */ /* 0x000fe2000801142d */
[----:B------:R-:W-:Y:S01]  /*a890*/  @UP0 ULDC.64 UR10, c[0x0][0x9c8] ;  /* 0x00027200000a0ab9 */ /* 0x000fe20000000a00 */
[----:B------:R-:W-:Y:S02]  /*a8a0*/  @UP0 ULDC.64 UR12, c[0x0][0x9d0] ;  /* 0x00027400000c0ab9 */ /* 0x000fe40000000a00 */
[----:B------:R-:W-:Y:S02]  /*a8b0*/  @UP0 UIMAD UR8, UR8, UR10, URZ ;  /* 0x0000000a080802a4 */ /* 0x000fe4000f8e023f */
[----:B------:R-:W-:Y:S02]  /*a8c0*/  @UP0 UIMAD.WIDE.U32 UR6, UR45, UR10, URZ ;  /* 0x0000000a2d0602a5 */ /* 0x000fe4000f8e003f */
[----:B------:R-:W-:Y:S02]  /*a8d0*/  ULOP3.LUT UR10, UR41, 0x10000, URZ, 0xfc, !UPT ;  /* 0x00010000290a7892 */ /* 0x000fe4000f8efc3f */
[----:B------:R-:W-:-:S02]  /*a8e0*/  @UP0 UIMAD UR8, UR45, UR11, UR8 ;  /* 0x0000000b2d0802a4 */ /* 0x000fc4000f8e0208 */
[----:B------:R-:W-:Y:S02]  /*a8f0*/  @UP0 USHF.R.S32.HI UR11, URZ, 0x1f, UR42 ;  /* 0x0000001f3f0b0899 */ /* 0x000fe4000801142a */
[----:B------:R-:W-:Y:S02]  /*a900*/  ULEA UR10, UR52, UR10, 0xa ;  /* 0x0000000a340a7291 */ /* 0x000fe4000f8e503f */
[----:B------:R-:W-:Y:S02]  /*a910*/  @UP0 UIADD3 UR7, UR7, UR8, URZ ;  /* 0x0000000807070290 */ /* 0x000fe4000fffe03f */
[----:B------:R-:W-:Y:S02]  /*a920*/  @UP0 UIMAD UR8, UR11, UR12, URZ ;  /* 0x0000000c0b0802a4 */ /* 0x000fe4000f8e023f */
[----:B------:R-:W-:Y:S01]  /*a930*/  @UP0 UIMAD.WIDE.U32 UR6, UR42, UR12, UR6 ;  /* 0x0000000c2a0602a5 */ /* 0x000fe2000f8e0006 */
[----:B------:R-:W-:Y:S01]  /*a940*/  UMOV UR11, 0x80000020 ;  /* 0x80000020000b7882 */ /* 0x000fe20000000000 */
[----:B------:R-:W-:-:S09]  /*a950*/  @UP0 UIMAD UR8, UR42, UR13, UR8 ;  /* 0x0000000d2a0802a4 */ /* 0x000fd2000f8e0208 */
[----:B------:R-:W-:Y:S01]  /*a960*/  QGMMA.64x256x32.F32.E4M3.E4M3 R24, R188, gdesc[UR8], R24, gsb0 ;  /* 0x03e00008bc187df3 */ /* 0x000fe20008000818 */
[----:B------:R-:W-:Y:S02]  /*a970*/  @UP0 ULEA UR4, UP1, UR6, UR4, 0x2 ;  /* 0x0000000406040291 */ /* 0x000fe4000f82103f */
[----:B------:R-:W-:-:S04]  /*a980*/  @UP0 UIADD3 UR7, UR7, UR8, URZ ;  /* 0x0000000807070290 */ /* 0x000fc8000fffe03f */
[----:B------:R-:W-:Y:S01]  /*a990*/  @UP0 ULEA.HI.X UR5, UR6, UR5, UR7, 0x2, UP1 ;  /* 0x0000000506050291 */ /* 0x000fe200088f1407 */
[----:B01----:R-:W-:-:S05]  /*a9a0*/  IMAD.U32 R6, RZ, RZ, UR4 ;  /* 0x00000004ff067e24 */ /* 0x003fca000f8e00ff */
[----:B------:R-:W-:-:S05]  /*a9b0*/  IMAD.U32 R7, RZ, RZ, UR5 ;  /* 0x00000005ff077e24 */ /* 0x000fca000f8e00ff */
[----:B------:R0:W2:Y:S01]  /*a9c0*/  @P1 LDG.E R8, desc[UR50][R6.64] ;  /* 0x0000003206081981 */ /* 0x0000a2000c1e1900 */
[----:B------:R-:W-:Y:S01]  /*a9d0*/  UIADD3 UR10, UR10, 0x2, URZ ;  /* 0x000000020a0a7890 */ /* 0x000fe2000fffe03f */
[----:B------:R-:W-:Y:S02]  /*a9e0*/  UMOV UR11, 0x80000020 ;  /* 0x80000020000b7882 */ /* 0x000fe40000000000 */
        /* <DEDUP_REMOVED lines=14> */
[----:B------:R-:W-:Y:S01]  /*aad0*/  @P1 MUFU.RCP R7, R13 ;  /* 0x0000000d00071308 */ /* 0x000fe20000001000 */
[----:B------:R-:W-:Y:S01]  /*aae0*/  FSETP.NE.FTZ.AND P1, PT, R14, RZ, PT ;  /* 0x000000ff0e00720b */ /* 0x000fe20003f35000 */
[----:B------:R-:W-:-:S06]  /*aaf0*/  IMAD.MOV.U32 R11, RZ, RZ, RZ ;  /* 0x000000ffff0b7224 */ /* 0x000fcc00078e00ff */
[----:B------:R-:W0:Y:S08]  /*ab00*/  @P2 MUFU.LG2 R6, R6 ;  /* 0x0000000600062308 */ /* 0x000e300000000c00 */
[----:B------:R-:W1:Y:S01]  /*ab10*/  @P3 MUFU.LG2 R10, R15 ;  /* 0x0000000f000a3308 */ /* 0x000e620000000c00 */
[----:B------:R-:W-:Y:S02]  /*ab20*/  WARPGROUP.DEPBAR.LE gsb0, 0x0 ;  /* 0x00008000000079c5 */ /* 0x000fe40000010000 */
[----:B------:R-:W-:-:S06]  /*ab30*/  WARPGROUP.ARRIVE ;  /* 0x00000000000079c5 */ /* 0x000fcc0000000000 */
[----:B------:R-:W-:Y:S01]  /*ab40*/  QGMMA.64x256x32.F32.E4M3.E4M3 R24, R184, gdesc[UR8], R24, gsb0 ;  /* 0x03e00008b8187df3 */ /* 0x000fe20008000818 */
[----:B------:R-:W3:Y:S01]  /*ab50*/  @P1 MUFU.RCP R11, R14 ;  /* 0x0000000e000b1308 */ /* 0x000ee20000001000 */
[----:B------:R-:W-:Y:S02]  /*ab60*/  IMAD.U32 R9, RZ, RZ, UR37 ;  /* 0x00000025ff097e24 */ /* 0x000fe4000f8e00ff */
[----:B------:R-:W-:Y:S02]  /*ab70*/  IMAD.U32 R12, RZ, RZ, UR37 ;  /* 0x00000025ff0c7e24 */ /* 0x000fe4000f8e00ff */
[----:B0-----:R-:W-:Y:S01]  /*ab80*/  @P2 FMUL.FTZ R6, R6, 0.69314718246459960938 ;  /* 0x3f31721806062820 */ /* 0x001fe20000410000 */
[----:B------:R-:W-:Y:S01]  /*ab90*/  @P2 FMUL.FTZ R9, R9, 0.69314718246459960938 ;  /* 0x3f31721809092820 */ /* 0x000fe20000410000 */
[----:B-1----:R-:W-:Y:S01]  /*aba0*/  @P3 FMUL.FTZ R10, R10, 0.69314718246459960938 ;  /* 0x3f3172180a0a3820 */ /* 0x002fe20000410000 */
[----:B------:R-:W-:Y:S01]  /*abb0*/  @P3 FMUL.FTZ R13, R12, 0.69314718246459960938 ;  /* 0x3f3172180c0d3820 */ /* 0x000fe20000410000 */
[----:B------:R-:W-:-:S02]  /*abc0*/  IMAD.MOV.U32 R3, RZ, RZ, -0x800000 ;  /* 0xff800000ff037424 */ /* 0x000fc400078e00ff */
[----:B------:R-:W-:Y:S01]  /*abd0*/  @P2 FFMA.FTZ R3, R9, R4, R6 ;  /* 0x0000000409032223 */ /* 0x000fe20000010006 */
[----:B------:R-:W-:Y:S02]  /*abe0*/  IMAD.MOV.U32 R0, RZ, RZ, -0x800000 ;  /* 0xff800000ff007424 */ /* 0x000fe400078e00ff */
[----:B------:R-:W-:Y:S01]  /*abf0*/  @P3 FFMA.FTZ R0, R13, R5, R10 ;  /* 0x000000050d003223 */ /* 0x000fe2000001000a */
[-C--:B--2---:R-:W-:Y:S01]  /*ac00*/  FMUL.FTZ R152, R7, R8.reuse ;  /* 0x0000000807987220 */ /* 0x084fe20000410000 */
[----:B---3--:R-:W-:Y:S01]  /*ac10*/  FMUL.FTZ R4, R11, R8 ;  /* 0x000000080b047220 */ /* 0x008fe20000410000 */
[----:B------:R-:W-:Y:S02]  /*ac20*/  WARPGROUP.DEPBAR.LE gsb0, 0x0 ;  /* 0x00008000000079c5 */ /* 0x000fe40000010000 */
[----:B------:R-:W-:Y:S05]  /*ac30*/  @!P0 BRA `(.L_x_929) ;  /* 0x0000000000048947 */ /* 0x000fea0003800000 */
[----:B------:R-:W-:Y:S01]  /*ac40*/  BPT.TRAP 0x1 ;  /* 0x000000040000795c */ /* 0x000fe20000300000 */
.L_x_929:
[----:B------:R-:W-:Y:S01]  /*ac50*/  UIADD3 UR4, UR9, 0x28460, URZ ;  /* 0x0002846009047890 */ /* 0x000fe2000fffe03f */
[-C--:B------:R-:W-:Y:S01]  /*ac60*/  FMUL.FTZ R6, R29, R152.reuse ;  /* 0x000000981d067220 */ /* 0x080fe20000410000 */
[----:B------:R-:W-:Y:S01]  /*ac70*/  UIADD3 UR52, UR52, 0x1, URZ ;  /* 0x0000000134347890 */ /* 0x000fe2000fffe03f */
[-C--:B------:R-:W-:Y:S01]  /*ac80*/  FMUL.FTZ R7, R36, R152.reuse ;  /* 0x0000009824077220 */ /* 0x080fe20000410000 */
[----:B------:R-:W-:Y:S01]  /*ac90*/  UPRMT UR4, UR40, 0x654, UR4 ;  /* 0x0000065428047896 */ /* 0x000fe20008000004 */
        /* <DEDUP_REMOVED lines=127> */
[-C--:B------:R-:W-:Y:S01]  /*b490*/  FMUL.FTZ R26, R147, R4.reuse ;  /* 0x00000004931a7220 */ /* 0x080fe20000410000 */
[-C--:B------:R-:W-:Y:S01]  /*b4a0*/  FMUL.FTZ R150, R150, R4.reuse ;  /* 0x0000000496967220 */ /* 0x080fe20000410000 */
[----:B------:R-:W-:Y:S01]  /*b4b0*/  FMUL.FTZ R151, R151, R4 ;  /* 0x0000000497977220 */ /* 0x000fe20000410000 */
[----:B------:R-:W-:-:S02]  /*b4c0*/  UIADD3 UR47, UR47, 0x1, URZ ;  /* 0x000000012f2f7890 */ /* 0x000fc4000fffe03f */
[----:B------:R-:W-:Y:S02]  /*b4d0*/  USEL UR52, UR52, URZ, UP0 ;  /* 0x0000003f34347287 */ /* 0x000fe40008000000 */
[----:B------:R-:W-:-:S12]  /*b4e0*/  ULOP3.LUT UR46, UR46, UR4, URZ, 0x3c, !UPT ;  /* 0x000000042e2e7292 */ /* 0x000fd8000f8e3c3f */
.L_x_855:
[----:B------:R-:W0:Y:S01]  /*b4f0*/  S2R R67, SR_CgaCtaId ;  /* 0x0000000000437919 */ /* 0x000e220000008800 */
[----:B------:R-:W-:Y:S01]  /*b500*/  MOV R4, 0x400 ;  /* 0x0000040000047802 */ /* 0x000fe20000000f00 */
[----:B------:R-:W-:Y:S01]  /*b510*/  BSSY B0, `(.L_x_930) ;  /* 0x0000357000007945 */ /* 0x000fe20003800000 */
[----:B------:R-:W-:Y:S02]  /*b520*/  BAR.SYNC.DEFER_BLOCKING 0x5, 0x180 ;  /* 0x0146000000007b1d */ /* 0x000fe40000010000 */
[----:B0-----:R-:W-:-:S05]  /*b530*/  LEA R4, R67, R4, 0x18 ;  /* 0x0000000443047211 */ /* 0x001fca00078ec0ff */
[----:B------:R-:W0:Y:S02]  /*b540*/  LDS R58, [R4+0x284d0] ;  /* 0x0284d000043a7984 */ /* 0x000e240000000800 */
[----:B0-----:R-:W-:Y:S01]  /*b550*/  R2UR UR4, R58 ;  /* 0x000000003a0472ca */ /* 0x001fe200000e0000 */
[----:B------:R-:W-:Y:S06]  /*b560*/  BAR.ARV 0x4, 0x180 ;  /* 0x0106000000007b1d */ /* 0x000fec0000002000 */
[----:B------:R-:W-:Y:S08]  /*b570*/  @P0 BRA `(.L_x_931) ;  /* 0x00000028006c0947 */ /* 0x000ff00003800000 */
[----:B------:R-:W0:Y:S01]  /*b580*/  S2R R74, SR_TID.X ;  /* 0x00000000004a7919 */ /* 0x000e220000002100 */
[----:B------:R-:W-:Y:S01]  /*b590*/  F2FP.BF16.F32.PACK_AB R9, R9, R40 ;  /* 0x000000280909723e */ /* 0x000fe200000010ff */
[----:B------:R-:W-:Y:S01]  /*b5a0*/  ULDC.64 UR6, c[0x4][0x110] ;  /* 0x0100440000067ab9 */ /* 0x000fe20000000a00 */
        /* <DEDUP_REMOVED lines=14> */
[----:B------:R-:W-:Y:S01]  /*b690*/  F2FP.BF16.F32.PACK_AB R32, R7, R32 ;  /* 0x000000200720723e */ /* 0x000fe200000010ff */
[----:B0-----:R-:W-:Y:S01]  /*b6a0*/  IMAD.SHL.U32 R40, R74, 0x4, RZ ;  /* 0x000000044a287824 */ /* 0x001fe200078e00ff */
        /* <DEDUP_REMOVED lines=38> */
[----:B------:R-:W-:Y:S01]  /*b910*/  F2FP.BF16.F32.PACK_AB R54, R95, R54 ;  /* 0x000000365f36723e */ /* 0x000fe200000010ff */
[----:B------:R-:W-:Y:S01]  /*b920*/  USHF.R.S32.HI UR10, URZ, 0x1f, UR42 ;  /* 0x0000001f3f0a7899 */ /* 0x000fe2000801142a */
[----:B------:R-:W-:Y:S01]  /*b930*/  LOP3.LUT R48, R40, 0xc, RZ, 0xc0, !PT ;  /* 0x0000000c28307812 */ /* 0x000fe200078ec0ff */
[----:B------:R-:W-:Y:S01]  /*b940*/  ULDC.64 UR8, c[0x0][0xb90] ;  /* 0x0002e40000087ab9 */ /* 0x000fe20000000a00 */
[----:B------:R-:W-:Y:S02]  /*b950*/  F2FP.BF16.F32.PACK_AB R40, R76, R117 ;  /* 0x000000754c28723e */ /* 0x000fe400000010ff */
[----:B------:R-:W-:Y:S02]  /*b960*/  IADD3 R76, P0, R48, UR6, RZ ;  /* 0x00000006304c7c10 */ /* 0x000fe4000ff1e0ff */
[----:B------:R-:W-:Y:S02]  /*b970*/  F2FP.BF16.F32.PACK_AB R42, R84, R121 ;  /* 0x00000079542a723e */ /* 0x000fe400000010ff */
[----:B------:R-:W-:Y:S01]  /*b980*/  F2FP.BF16.F32.PACK_AB R43, R92, R129 ;  /* 0x000000815c2b723e */ /* 0x000fe200000010ff */
[----:B------:R-:W-:Y:S01]  /*b990*/  IMAD.X R77, RZ, RZ, UR7, P0 ;  /* 0x00000007ff4d7e24 */ /* 0x000fe200080e06ff */
[----:B------:R-:W-:-:S02]  /*b9a0*/  F2FP.BF16.F32.PACK_AB R5, R159, R160 ;  /* 0x000000a09f05723e */ /* 0x000fc400000010ff */
[----:B------:R-:W-:Y:S02]  /*b9b0*/  F2FP.BF16.F32.PACK_AB R6, R157, R158 ;  /* 0x0000009e9d06723e */ /* 0x000fe400000010ff */
[----:B------:R0:W2:Y:S01]  /*b9c0*/  LDG.E.CONSTANT R76, desc[UR50][R76.64] ;  /* 0x000000324c4c7981 */ /* 0x0000a2000c1e9900 */
[----:B------:R-:W-:Y:S02]  /*b9d0*/  LOP3.LUT P0, R48, R74, 0x3, RZ, 0xc0, !PT ;  /* 0x000000034a307812 */ /* 0x000fe4000780c0ff */
[----:B------:R-:W-:Y:S02]  /*b9e0*/  F2FP.BF16.F32.PACK_AB R7, R155, R156 ;  /* 0x0000009c9b07723e */ /* 0x000fe400000010ff */
[----:B------:R-:W-:Y:S02]  /*b9f0*/  ISETP.EQ.OR P0, PT, R48, 0x3, !P0 ;  /* 0x000000033000780c */ /* 0x000fe40004702670 */
[----:B------:R-:W-:Y:S02]  /*ba00*/  F2FP.BF16.F32.PACK_AB R49, R125, R132 ;  /* 0x000000847d31723e */ /* 0x000fe400000010ff */
[----:B------:R-:W-:-:S02]  /*ba10*/  SEL R117, R9, R10, P0 ;  /* 0x0000000a09757207 */ /* 0x000fc40000000000 */
[----:B------:R-:W-:Y:S02]  /*ba20*/  SEL R79, R10, R9, P0 ;  /* 0x000000090a4f7207 */ /* 0x000fe40000000000 */
[----:B------:R-:W1:Y:S01]  /*ba30*/  S2R R9, SR_SWINHI ;  /* 0x0000000000097919 */ /* 0x000e620000002f00 */
        /* <DEDUP_REMOVED lines=8> */
[----:B------:R-:W-:Y:S02]  /*bac0*/  F2FP.BF16.F32.PACK_AB R8, R149, R152 ;  /* 0x000000989508723e */ /* 0x000fe400000010ff */
[----:B------:R-:W-:Y:S02]  /*bad0*/  F2FP.BF16.F32.PACK_AB R41, R141, R148 ;  /* 0x000000948d29723e */ /* 0x000fe400000010ff */
[----:B------:R-:W-:-:S02]  /*bae0*/  MOV R42, R4 ;  /* 0x00000004002a7202 */ /* 0x000fc40000000f00 */
[----:B-1----:R-:W-:-:S03]  /*baf0*/  MOV R43, R9 ;  /* 0x00000009002b7202 */ /* 0x002fc60000000f00 */
[----:B------:R-:W-:-:S03]  /*bb00*/  IMAD.WIDE R74, R196, 0x2, R42 ;  /* 0x00000002c44a7825 */ /* 0x000fc600078e022a */
[----:B------:R-:W-:-:S04]  /*bb10*/  IADD3 R73, P4, R74, 0xc060, RZ ;  /* 0x0000c0604a497810 */ /* 0x000fc80007f9e0ff */
[----:B------:R-:W-:Y:S01]  /*bb20*/  LOP3.LUT R72, R73, 0x380, RZ, 0xc0, !PT ;  /* 0x0000038049487812 */ /* 0x000fe200078ec0ff */
[----:B------:R-:W-:Y:S01]  /*bb30*/  IMAD R5, R192, 0x40, R16 ;  /* 0x00000040c0057824 */ /* 0x000fe200078e0210 */
[----:B------:R-:W-:Y:S02]  /*bb40*/  SEL R171, R35, R34, P0 ;  /* 0x0000002223ab7207 */ /* 0x000fe40000000000 */
[----:B------:R-:W-:Y:S02]  /*bb50*/  SEL R110, R34, R35, P0 ;  /* 0x00000023226e7207 */ /* 0x000fe40000000000 */
[----:B------:R-:W-:Y:S02]  /*bb60*/  SHF.R.U64 R72, R72, 0x3, RZ ;  /* 0x0000000348487819 */ /* 0x000fe400000012ff */
[C---:B------:R-:W-:Y:S02]  /*bb70*/  IADD3 R34, P3, R74.reuse, 0xc040, RZ ;  /* 0x0000c0404a227810 */ /* 0x040fe40007f7e0ff */
[----:B------:R-:W-:Y:S01]  /*bb80*/  IADD3 R32, P2, R74, 0xc020, RZ ;  /* 0x0000c0204a207810 */ /* 0x000fe20007f5e0ff */
[----:B------:R-:W-:Y:S01]  /*bb90*/  IMAD.WIDE R42, R5, 0x2, R42 ;  /* 0x00000002052a7825 */ /* 0x000fe200078e022a */
[----:B------:R-:W-:-:S02]  /*bba0*/  SEL R155, R70, R71, P0 ;  /* 0x00000047469b7207 */ /* 0x000fc40000000000 */
[----:B------:R-:W-:Y:S01]  /*bbb0*/  SEL R97, R71, R70, P0 ;  /* 0x0000004647617207 */ /* 0x000fe20000000000 */
[--C-:B------:R-:W-:Y:S01]  /*bbc0*/  IMAD.X R71, RZ, RZ, R75.reuse, P3 ;  /* 0x000000ffff477224 */ /* 0x100fe200018e064b */
[----:B------:R-:W-:Y:S01]  /*bbd0*/  LOP3.LUT R72, R72, R73, RZ, 0x3c, !PT ;  /* 0x0000004948487212 */ /* 0x000fe200078e3cff */
[--C-:B------:R-:W-:Y:S01]  /*bbe0*/  IMAD.X R73, RZ, RZ, R75.reuse, P4 ;  /* 0x000000ffff497224 */ /* 0x100fe200020e064b */
[----:B------:R-:W-:Y:S01]  /*bbf0*/  SEL R107, R24, R25, P0 ;  /* 0x00000019186b7207 */ /* 0x000fe20000000000 */
[----:B------:R-:W-:Y:S01]  /*bc00*/  IMAD.X R69, RZ, RZ, R75, P2 ;  /* 0x000000ffff457224 */ /* 0x000fe200010e064b */
[----:B0-----:R-:W-:Y:S02]  /*bc10*/  SEL R77, R25, R24, P0 ;  /* 0x00000018194d7207 */ /* 0x001fe40000000000 */
        /* <DEDUP_REMOVED lines=8> */
[C---:B------:R-:W-:Y:S02]  /*bca0*/  LOP3.LUT R5, R74.reuse, 0x380, RZ, 0xc0, !PT ;  /* 0x000003804a057812 */ /* 0x040fe400078ec0ff */
[C---:B------:R-:W-:Y:S02]  /*bcb0*/  IADD3 R30, P1, R74.reuse, 0xc000, RZ ;  /* 0x0000c0004a1e7810 */ /* 0x040fe40007f3e0ff */
[C---:B------:R-:W-:Y:S02]  /*bcc0*/  IADD3 R28, P6, R74.reuse, 0x8060, RZ ;  /* 0x000080604a1c7810 */ /* 0x040fe40007fde0ff */
[C---:B------:R-:W-:Y:S02]  /*bcd0*/  IADD3 R6, P5, R74.reuse, 0x20, RZ ;  /* 0x000000204a067810 */ /* 0x040fe40007fbe0ff */
[C---:B------:R-:W-:Y:S02]  /*bce0*/  IADD3 R26, P4, R74.reuse, 0x8040, RZ ;  /* 0x000080404a1a7810 */ /* 0x040fe40007f9e0ff */
[----:B------:R-:W-:-:S02]  /*bcf0*/  IADD3 R24, P3, R74, 0x8020, RZ ;  /* 0x000080204a187810 */ /* 0x000fc40007f7e0ff */
[----:B------:R-:W-:Y:S02]  /*bd00*/  IADD3 R20, P2, R74, 0x8000, RZ ;  /* 0x000080004a147810 */ /* 0x000fe40007f5e0ff */
[----:B------:R-:W-:Y:S02]  /*bd10*/  SEL R141, R93, R100, P0 ;  /* 0x000000645d8d7207 */ /* 0x000fe40000000000 */
[----:B------:R-:W-:Y:S02]  /*bd20*/  SEL R91, R100, R93, P0 ;  /* 0x0000005d645b7207 */ /* 0x000fe40000000000 */
[----:B------:R-:W-:Y:S01]  /*bd30*/  SHF.R.U64 R5, R5, 0x3, RZ ;  /* 0x0000000305057819 */ /* 0x000fe200000012ff */
[--C-:B------:R-:W-:Y:S01]  /*bd40*/  IMAD.X R67, RZ, RZ, R75.reuse, P1 ;  /* 0x000000ffff437224 */ /* 0x100fe200008e064b */
[----:B------:R-:W-:Y:S01]  /*bd50*/  SEL R135, R61, R68, P0 ;  /* 0x000000443d877207 */ /* 0x000fe20000000000 */
[--C-:B------:R-:W-:Y:S01]  /*bd60*/  IMAD.X R65, RZ, RZ, R75.reuse, P6 ;  /* 0x000000ffff417224 */ /* 0x100fe200030e064b */
[----:B------:R-:W-:Y:S01]  /*bd70*/  SEL R88, R68, R61, P0 ;  /* 0x0000003d44587207 */ /* 0x000fe20000000000 */
[--C-:B------:R-:W-:Y:S01]  /*bd80*/  IMAD.X R61, RZ, RZ, R75.reuse, P5 ;  /* 0x000000ffff3d7224 */ /* 0x100fe200028e064b */
        /* <DEDUP_REMOVED lines=8> */
[----:B------:R-:W-:Y:S02]  /*be10*/  SEL R119, R11, R12, P0 ;  /* 0x0000000c0b777207 */ /* 0x000fe40000000000 */
[----:B------:R-:W-:Y:S02]  /*be20*/  SEL R80, R12, R11, P0 ;  /* 0x0000000b0c507207 */ /* 0x000fe40000000000 */
[----:B------:R-:W-:-:S02]  /*be30*/  SEL R121, R13, R14, P0 ;  /* 0x0000000e0d797207 */ /* 0x000fc40000000000 */
[----:B------:R-:W-:Y:S02]  /*be40*/  SEL R81, R14, R13, P0 ;  /* 0x0000000d0e517207 */ /* 0x000fe40000000000 */
[----:B------:R-:W-:Y:S02]  /*be50*/  SEL R94, R94, R7, P0 ;  /* 0x000000075e5e7207 */ /* 0x000fe40000000000 */
[----:B------:R-:W-:Y:S02]  /*be60*/  SEL R149, R8, R41, P0 ;  /* 0x0000002908957207 */ /* 0x000fe40000000000 */
[----:B------:R-:W-:Y:S02]  /*be70*/  SEL R93, R41, R8, P0 ;  /* 0x00000008295d7207 */ /* 0x000fe40000000000 */
[C---:B------:R-:W-:Y:S02]  /*be80*/  IADD3 R14, P1, R74.reuse, 0x4060, RZ ;  /* 0x000040604a0e7810 */ /* 0x040fe40007f3e0ff */
[----:B------:R-:W-:-:S02]  /*be90*/  IADD3 R8, P6, R74, 0x40, RZ ;  /* 0x000000404a087810 */ /* 0x000fc40007fde0ff */
[C---:B------:R-:W-:Y:S02]  /*bea0*/  IADD3 R12, P5, R74.reuse, 0x4040, RZ ;  /* 0x000040404a0c7810 */ /* 0x040fe40007fbe0ff */
[C---:B------:R-:W-:Y:S02]  /*beb0*/  IADD3 R9, P4, R74.reuse, 0x4020, RZ ;  /* 0x000040204a097810 */ /* 0x040fe40007f9e0ff */
[C---:B------:R-:W-:Y:S02]  /*bec0*/  IADD3 R7, P3, R74.reuse, 0x4000, RZ ;  /* 0x000040004a077810 */ /* 0x040fe40007f7e0ff */
[----:B------:R-:W-:Y:S02]  /*bed0*/  IADD3 R10, P2, R74, 0x60, RZ ;  /* 0x000000604a0a7810 */ /* 0x000fe40007f5e0ff */
[----:B------:R-:W-:Y:S02]  /*bee0*/  LOP3.LUT R74, R5, R74, RZ, 0x3c, !PT ;  /* 0x0000004a054a7212 */ /* 0x000fe400078e3cff */
[----:B------:R-:W-:-:S02]  /*bef0*/  SEL R163, R102, R103, P0 ;  /* 0x0000006766a37207 */ /* 0x000fc40000000000 */
[----:B------:R-:W-:Y:S02]  /*bf00*/  LOP3.LUT R5, R28, 0x380, RZ, 0xc0, !PT ;  /* 0x000003801c057812 */ /* 0x000fe400078ec0ff */
[----:B------:R-:W-:Y:S02]  /*bf10*/  SEL R102, R103, R102, P0 ;  /* 0x0000006667667207 */ /* 0x000fe40000000000 */
[----:B------:R-:W-:Y:S02]  /*bf20*/  SEL R165, R47, R46, P0 ;  /* 0x0000002e2fa57207 */ /* 0x000fe40000000000 */
[----:B------:R-:W-:Y:S01]  /*bf30*/  SEL R103, R46, R47, P0 ;  /* 0x0000002f2e677207 */ /* 0x000fe20000000000 */
[----:B------:R-:W-:Y:S01]  /*bf40*/  IMAD.X R47, RZ, RZ, R75, P2 ;  /* 0x000000ffff2f7224 */ /* 0x000fe200010e064b */
[----:B------:R-:W-:Y:S02]  /*bf50*/  SEL R129, R37, R44, P0 ;  /* 0x0000002c25817207 */ /* 0x000fe40000000000 */
[----:B------:R-:W-:-:S02]  /*bf60*/  SEL R85, R44, R37, P0 ;  /* 0x000000252c557207 */ /* 0x000fc40000000000 */
[----:B------:R-:W-:Y:S02]  /*bf70*/  LOP3.LUT R13, R32, 0x380, RZ, 0xc0, !PT ;  /* 0x00000380200d7812 */ /* 0x000fe400078ec0ff */
[----:B------:R-:W-:Y:S02]  /*bf80*/  SHF.R.U64 R5, R5, 0x3, RZ ;  /* 0x0000000305057819 */ /* 0x000fe400000012ff */
[----:B------:R-:W-:Y:S02]  /*bf90*/  IADD3 R37, P2, R42, 0x3000, RZ ;  /* 0x000030002a257810 */ /* 0x000fe40007f5e0ff */
[----:B------:R-:W-:Y:S02]  /*bfa0*/  LOP3.LUT R11, R30, 0x380, RZ, 0xc0, !PT ;  /* 0x000003801e0b7812 */ /* 0x000fe400078ec0ff */
[----:B------:R-:W-:Y:S02]  /*bfb0*/  SEL R127, R29, R36, P0 ;  /* 0x000000241d7f7207 */ /* 0x000fe40000000000 */
[----:B------:R-:W-:-:S02]  /*bfc0*/  SEL R84, R36, R29, P0 ;  /* 0x0000001d24547207 */ /* 0x000fc40000000000 */
[----:B------:R-:W-:Y:S02]  /*bfd0*/  SHF.R.U64 R13, R13, 0x3, RZ ;  /* 0x000000030d0d7819 */ /* 0x000fe400000012ff */
[----:B------:R-:W-:Y:S02]  /*bfe0*/  LOP3.LUT R64, R5, R28, RZ, 0x3c, !PT ;  /* 0x0000001c05407212 */ /* 0x000fe400078e3cff */
[----:B------:R-:W-:Y:S02]  /*bff0*/  LOP3.LUT R36, R37, 0x380, RZ, 0xc0, !PT ;  /* 0x0000038025247812 */ /* 0x000fe400078ec0ff */
[----:B------:R-:W-:Y:S02]  /*c000*/  SHF.R.U64 R11, R11, 0x3, RZ ;  /* 0x000000030b0b7819 */ /* 0x000fe400000012ff */
[----:B------:R-:W-:Y:S02]  /*c010*/  LOP3.LUT R5, R6, 0x380, RZ, 0xc0, !PT ;  /* 0x0000038006057812 */ /* 0x000fe400078ec0ff */
[----:B------:R-:W-:-:S02]  /*c020*/  LOP3.LUT R68, R13, R32, RZ, 0x3c, !PT ;  /* 0x000000200d447212 */ /* 0x000fc400078e3cff */
[----:B------:R-:W-:Y:S02]  /*c030*/  SHF.R.U64 R36, R36, 0x3, RZ ;  /* 0x0000000324247819 */ /* 0x000fe400000012ff */
[----:B------:R-:W-:Y:S02]  /*c040*/  LOP3.LUT R66, R11, R30, RZ, 0x3c, !PT ;  /* 0x0000001e0b427212 */ /* 0x000fe400078e3cff */
[----:B------:R-:W-:Y:S02]  /*c050*/  LOP3.LUT R13, R24, 0x380, RZ, 0xc0, !PT ;  /* 0x00000380180d7812 */ /* 0x000fe400078ec0ff */
[----:B------:R-:W-:Y:S02]  /*c060*/  SHF.R.U64 R5, R5, 0x3, RZ ;  /* 0x0000000305057819 */ /* 0x000fe400000012ff */
[----:B------:R-:W-:Y:S02]  /*c070*/  LOP3.LUT R11, R20, 0x380, RZ, 0xc0, !PT ;  /* 0x00000380140b7812 */ /* 0x000fe400078ec0ff */
[----:B------:R-:W-:-:S02]  /*c080*/  SEL R133, R53, R60, P0 ;  /* 0x0000003c35857207 */ /* 0x000fc40000000000 */
[----:B------:R-:W-:Y:S02]  /*c090*/  SEL R87, R60, R53, P0 ;  /* 0x000000353c577207 */ /* 0x000fe40000000000 */
[----:B------:R-:W-:Y:S01]  /*c0a0*/  LOP3.LUT R36, R36, R37, RZ, 0x3c, !PT ;  /* 0x0000002524247212 */ /* 0x000fe200078e3cff */
[----:B------:R-:W-:Y:S01]  /*c0b0*/  IMAD.X R37, RZ, RZ, R43, P2 ;  /* 0x000000ffff257224 */ /* 0x000fe200010e062b */
[----:B------:R-:W-:Y:S02]  /*c0c0*/  SHF.R.U64 R13, R13, 0x3, RZ ;  /* 0x000000030d0d7819 */ /* 0x000fe400000012ff */
[----:B------:R-:W-:Y:S02]  /*c0d0*/  LOP3.LUT R60, R5, R6, RZ, 0x3c, !PT ;  /* 0x00000006053c7212 */ /* 0x000fe400078e3cff */
[----:B------:R-:W-:Y:S02]  /*c0e0*/  SHF.R.U64 R11, R11, 0x3, RZ ;  /* 0x000000030b0b7819 */ /* 0x000fe400000012ff */
[----:B------:R-:W-:-:S02]  /*c0f0*/  LOP3.LUT R5, R8, 0x380, RZ, 0xc0, !PT ;  /* 0x0000038008057812 */ /* 0x000fc400078ec0ff */
[----:B------:R-:W-:Y:S02]  /*c100*/  IADD3 R25, P2, R42, 0x9000, RZ ;  /* 0x000090002a197810 */ /* 0x000fe40007f5e0ff */
[----:B------:R-:W-:Y:S02]  /*c110*/  LOP3.LUT R58, R13, R24, RZ, 0x3c, !PT ;  /* 0x000000180d3a7212 */ /* 0x000fe400078e3cff */
[----:B------:R-:W-:Y:S02]  /*c120*/  LOP3.LUT R56, R11, R20, RZ, 0x3c, !PT ;  /* 0x000000140b387212 */ /* 0x000fe400078e3cff */
[----:B------:R-:W-:Y:S02]  /*c130*/  SHF.R.U64 R5, R5, 0x3, RZ ;  /* 0x0000000305057819 */ /* 0x000fe400000012ff */
[----:B------:R-:W-:Y:S02]  /*c140*/  LOP3.LUT R24, R25, 0x380, RZ, 0xc0, !PT ;  /* 0x0000038019187812 */ /* 0x000fe400078ec0ff */
[----:B------:R-:W-:-:S02]  /*c150*/  LOP3.LUT R11, R12, 0x380, RZ, 0xc0, !PT ;  /* 0x000003800c0b7812 */ /* 0x000fc400078ec0ff */
[----:B------:R-:W-:Y:S02]  /*c160*/  SEL R131, R45, R52, P0 ;  /* 0x000000342d837207 */ /* 0x000fe40000000000 */
[----:B------:R-:W-:Y:S01]  /*c170*/  SEL R86, R52, R45, P0 ;  /* 0x0000002d34567207 */ /* 0x000fe20000000000 */
[----:B------:R-:W-:Y:S01]  /*c180*/  IMAD.X R45, RZ, RZ, R75, P3 ;  /* 0x000000ffff2d7224 */ /* 0x000fe200018e064b */
[----:B------:R-:W-:Y:S02]  /*c190*/  SEL R153, R40, R109, P0 ;  /* 0x0000006d28997207 */ /* 0x000fe40000000000 */
[----:B------:R-:W-:Y:S02]  /*c1a0*/  SEL R96, R109, R40, P0 ;  /* 0x000000286d607207 */ /* 0x000fe40000000000 */
[----:B------:R-:W-:Y:S02]  /*c1b0*/  LOP3.LUT R50, R5, R8, RZ, 0x3c, !PT ;  /* 0x0000000805327212 */ /* 0x000fe400078e3cff */
[----:B------:R-:W-:-:S02]  /*c1c0*/  SHF.R.U64 R24, R24, 0x3, RZ ;  /* 0x0000000318187819 */ /* 0x000fc400000012ff */
[----:B------:R-:W-:Y:S02]  /*c1d0*/  SEL R169, R39, R38, P0 ;  /* 0x0000002627a97207 */ /* 0x000fe40000000000 */
[----:B------:R-:W-:Y:S02]  /*c1e0*/  SEL R109, R38, R39, P0 ;  /* 0x00000027266d7207 */ /* 0x000fe40000000000 */
[----:B------:R-:W-:Y:S02]  /*c1f0*/  SHF.R.U64 R11, R11, 0x3, RZ ;  /* 0x000000030b0b7819 */ /* 0x000fe400000012ff */
[----:B------:R-:W-:Y:S02]  /*c200*/  LOP3.LUT R5, R10, 0x380, RZ, 0xc0, !PT ;  /* 0x000003800a057812 */ /* 0x000fe400078ec0ff */
[----:B------:R-:W-:Y:S02]  /*c210*/  IADD3 R39, P3, R42, 0x2000, RZ ;  /* 0x000020002a277810 */ /* 0x000fe40007f7e0ff */
[----:B------:R-:W-:Y:S01]  /*c220*/  LOP3.LUT R24, R24, R25, RZ, 0x3c, !PT ;  /* 0x0000001918187212 */ /* 0x000fe200078e3cff */
[----:B------:R-:W-:Y:S01]  /*c230*/  IMAD.X R25, RZ, RZ, R43, P2 ;  /* 0x000000ffff197224 */ /* 0x000fe200010e062b */
[----:B------:R-:W-:-:S02]  /*c240*/  LOP3.LUT R52, R11, R12, RZ, 0x3c, !PT ;  /* 0x0000000c0b347212 */ /* 0x000fc400078e3cff */
[----:B------:R-:W-:Y:S02]  /*c250*/  SHF.R.U64 R5, R5, 0x3, RZ ;  /* 0x0000000305057819 */ /* 0x000fe400000012ff */
[----:B------:R-:W-:Y:S02]  /*c260*/  LOP3.LUT R38, R39, 0x380, RZ, 0xc0, !PT ;  /* 0x0000038027267812 */ /* 0x000fe400078ec0ff */
[----:B------:R-:W-:Y:S02]  /*c270*/  IADD3 R12, P2, R42, 0xf000, RZ ;  /* 0x0000f0002a0c7810 */ /* 0x000fe40007f5e0ff */
[----:B------:R-:W-:Y:S02]  /*c280*/  LOP3.LUT R46, R5, R10, RZ, 0x3c, !PT ;  /* 0x0000000a052e7212 */ /* 0x000fe400078e3cff */
[----:B------:R-:W-:Y:S02]  /*c290*/  SHF.R.U64 R38, R38, 0x3, RZ ;  /* 0x0000000326267819 */ /* 0x000fe400000012ff */
[----:B------:R-:W-:-:S02]  /*c2a0*/  LOP3.LUT R5, R12, 0x380, RZ, 0xc0, !PT ;  /* 0x000003800c057812 */ /* 0x000fc400078ec0ff */
[----:B------:R-:W-:Y:S02]  /*c2b0*/  LOP3.LUT R13, R14, 0x380, RZ, 0xc0, !PT ;  /* 0x000003800e0d7812 */ /* 0x000fe400078ec0ff */
[----:B------:R-:W-:Y:S01]  /*c2c0*/  LOP3.LUT R38, R38, R39, RZ, 0x3c, !PT ;  /* 0x0000002726267212 */ /* 0x000fe200078e3cff */
[----:B------:R-:W-:Y:S01]  /*c2d0*/  IMAD.X R39, RZ, RZ, R43, P3 ;  /* 0x000000ffff277224 */ /* 0x000fe200018e062b */
[----:B------:R-:W-:Y:S02]  /*c2e0*/  SHF.R.U64 R5, R5, 0x3, RZ ;  /* 0x0000000305057819 */ /* 0x000fe400000012ff */
[----:B------:R-:W-:Y:S02]  /*c2f0*/  IADD3 R21, P3, R42, 0x8000, RZ ;  /* 0x000080002a157810 */ /* 0x000fe40007f7e0ff */
[----:B------:R-:W-:Y:S02]  /*c300*/  SHF.R.U64 R13, R13, 0x3, RZ ;  /* 0x000000030d0d7819 */ /* 0x000fe400000012ff */
[----:B------:R-:W-:-:S02]  /*c310*/  SEL R143, R101, R108, P0 ;  /* 0x0000006c658f7207 */ /* 0x000fc40000000000 */
[----:B------:R-:W-:Y:S02]  /*c320*/  SEL R92, R108, R101, P0 ;  /* 0x000000656c5c7207 */ /* 0x000fe40000000000 */
[----:B------:R-:W-:Y:S02]  /*c330*/  SEL R161, R55, R54, P0 ;  /* 0x0000003637a17207 */ /* 0x000fe40000000000 */
[----:B------:R-:W-:Y:S01]  /*c340*/  SEL R101, R54, R55, P0 ;  /* 0x0000003736657207 */ /* 0x000fe20000000000 */
[----:B------:R-:W-:Y:S01]  /*c350*/  IMAD.X R55, RZ, RZ, R75, P1 ;  /* 0x000000ffff377224 */ /* 0x000fe200008e064b */
[----:B------:R-:W-:Y:S02]  /*c360*/  LOP3.LUT R12, R5, R12, RZ, 0x3c, !PT ;  /* 0x0000000c050c7212 */ /* 0x000fe400078e3cff */
[----:B------:R-:W-:Y:S01]  /*c370*/  LOP3.LUT R20, R21, 0x380, RZ, 0xc0, !PT ;  /* 0x0000038015147812 */ /* 0x000fe200078ec0ff */
[----:B------:R-:W0:Y:S01]  /*c380*/  LDC R5, c[0x0][0xbe8] ;  /* 0x0002fa00ff057b82 */ /* 0x000e220000000800 */
[----:B------:R-:W-:-:S02]  /*c390*/  LOP3.LUT R54, R13, R14, RZ, 0x3c, !PT ;  /* 0x0000000e0d367212 */ /* 0x000fc400078e3cff */
[----:B------:R-:W-:Y:S02]  /*c3a0*/  SHF.R.U64 R20, R20, 0x3, RZ ;  /* 0x0000000314147819 */ /* 0x000fe400000012ff */
[----:B------:R-:W-:Y:S02]  /*c3b0*/  MOV R106, R54 ;  /* 0x00000036006a7202 */ /* 0x000fe40000000f00 */
[----:B--2---:R-:W-:Y:S02]  /*c3c0*/  LOP3.LUT R54, R76, 0x2, RZ, 0x3c, !PT ;  /* 0x000000024c367812 */ /* 0x004fe400078e3cff */
[----:B------:R-:W-:Y:S01]  /*c3d0*/  LOP3.LUT R20, R20, R21, RZ, 0x3c, !PT ;  /* 0x0000001514147212 */ /* 0x000fe200078e3cff */
[----:B------:R-:W-:Y:S01]  /*c3e0*/  IMAD.X R21, RZ, RZ, R43, P3 ;  /* 0x000000ffff157224 */ /* 0x000fe200018e062b */
[----:B------:R-:W-:Y:S01]  /*c3f0*/  IADD3 R11, P3, R42, 0xe000, RZ ;  /* 0x0000e0002a0b7810 */ /* 0x000fe20007f7e0ff */
[----:B------:R-:W-:Y:S01]  /*c400*/  SHFL.IDX PT, R77, R77, R54, 0x1c1f ;  /* 0x001c1f364d4d7589 */ /* 0x000fe200000e0000 */
[----:B------:R-:W-:-:S03]  /*c410*/  MOV R136, R46 ;  /* 0x0000002e00887202 */ /* 0x000fc60000000f00 */
[----:B------:R-:W1:Y:S01]  /*c420*/  SHFL.IDX PT, R46, R107, R76, 0x1c1f ;  /* 0x001c1f4c6b2e7589 */ /* 0x000e6200000e0000 */
[----:B------:R-:W-:Y:S02]  /*c430*/  LOP3.LUT R6, R9, 0x380, RZ, 0xc0, !PT ;  /* 0x0000038009067812 */ /* 0x000fe400078ec0ff */
[----:B------:R-:W-:Y:S02]  /*c440*/  LOP3.LUT R10, R11, 0x380, RZ, 0xc0, !PT ;  /* 0x000003800b0a7812 */ /* 0x000fe400078ec0ff */
[----:B------:R-:W-:Y:S02]  /*c450*/  LOP3.LUT R15, R34, 0x380, RZ, 0xc0, !PT ;  /* 0x00000380220f7812 */ /* 0x000fe400078ec0ff */
[----:B------:R-:W-:Y:S02]  /*c460*/  SHF.R.U64 R6, R6, 0x3, RZ ;  /* 0x0000000306067819 */ /* 0x000fe400000012ff */
[----:B------:R-:W-:Y:S02]  /*c470*/  SHF.R.U64 R10, R10, 0x3, RZ ;  /* 0x000000030a0a7819 */ /* 0x000fe400000012ff */
[----:B------:R-:W-:-:S02]  /*c480*/  SHF.R.U64 R15, R15, 0x3, RZ ;  /* 0x000000030f0f7819 */ /* 0x000fc400000012ff */
[----:B------:R-:W-:Y:S02]  /*c490*/  LOP3.LUT R48, R6, R9, RZ, 0x3c, !PT ;  /* 0x0000000906307212 */ /* 0x000fe400078e3cff */
[----:B------:R-:W-:Y:S02]  /*c4a0*/  LOP3.LUT R6, R7, 0x380, RZ, 0xc0, !PT ;  /* 0x0000038007067812 */ /* 0x000fe400078ec0ff */
[----:B------:R-:W-:Y:S01]  /*c4b0*/  LOP3.LUT R10, R10, R11, RZ, 0x3c, !PT ;  /* 0x0000000b0a0a7212 */ /* 0x000fe200078e3cff */
[----:B------:R-:W-:Y:S01]  /*c4c0*/  IMAD.X R11, RZ, RZ, R43, P3 ;  /* 0x000000ffff0b7224 */ /* 0x000fe200018e062b */
[----:B------:R-:W-:Y:S02]  /*c4d0*/  LOP3.LUT R70, R15, R34, RZ, 0x3c, !PT ;  /* 0x000000220f467212 */ /* 0x000fe400078e3cff */
[----:B0-----:R-:W-:Y:S02]  /*c4e0*/  ISETP.NE.AND P3, PT, R5, 0x1, PT ;  /* 0x000000010500780c */ /* 0x001fe40003f65270 */
[----:B------:R-:W-:-:S02]  /*c4f0*/  SHF.R.U64 R6, R6, 0x3, RZ ;  /* 0x0000000306067819 */ /* 0x000fc400000012ff */
[----:B------:R-:W-:Y:S02]  /*c500*/  LOP3.LUT R15, R26, 0x380, RZ, 0xc0, !PT ;  /* 0x000003801a0f7812 */ /* 0x000fe400078ec0ff */
[----:B------:R-:W-:Y:S02]  /*c510*/  MOV R70, R70 ;  /* 0x0000004600467202 */ /* 0x000fe40000000f00 */
[----:B------:R-:W-:Y:S02]  /*c520*/  MOV R68, R68 ;  /* 0x0000004400447202 */ /* 0x000fe40000000f00 */
[----:B------:R-:W-:Y:S02]  /*c530*/  MOV R69, R66 ;  /* 0x0000004200457202 */ /* 0x000fe40000000f00 */
[----:B------:R-:W-:Y:S01]  /*c540*/  MOV R71, R64 ;  /* 0x0000004000477202 */ /* 0x000fe20000000f00 */
[--C-:B------:R-:W-:Y:S01]  /*c550*/  IMAD.X R51, RZ, RZ, R75.reuse, P6 ;  /* 0x000000ffff337224 */ /* 0x100fe200030e064b */
[----:B------:R-:W-:Y:S01]  /*c560*/  SEL R151, R140, R49, P0 ;  /* 0x000000318c977207 */ /* 0x000fe20000000000 */
[----:B------:R-:W-:Y:S01]  /*c570*/  SHFL.IDX PT, R117, R117, R76, 0x1c1f ;  /* 0x001c1f4c75757589 */ /* 0x000fe200000e0000 */
[----:B------:R-:W-:Y:S01]  /*c580*/  SEL R95, R49, R140, P0 ;  /* 0x0000008c315f7207 */ /* 0x000fe20000000000 */
[----:B------:R-:W-:Y:S01]  /*c590*/  IMAD.X R49, RZ, RZ, R75, P4 ;  /* 0x000000ffff317224 */ /* 0x000fe200020e064b */
[----:B------:R-:W-:Y:S01]  /*c5a0*/  LOP3.LUT R44, R6, R7, RZ, 0x3c, !PT ;  /* 0x00000007062c7212 */ /* 0x000fe200078e3cff */
[----:B------:R-:W-:Y:S01]  /*c5b0*/  SHFL.IDX PT, R145, R145, R76, 0x1c1f ;  /* 0x001c1f4c91917589 */ /* 0x000fe200000e0000 */
[----:B------:R-:W-:-:S02]  /*c5c0*/  MOV R65, R58 ;  /* 0x0000003a00417202 */ /* 0x000fc40000000f00 */
[----:B------:R-:W-:Y:S01]  /*c5d0*/  MOV R66, R56 ;  /* 0x0000003800427202 */ /* 0x000fe20000000f00 */
[----:B------:R-:W-:Y:S01]  /*c5e0*/  SHFL.IDX PT, R149, R149, R76, 0x1c1f ;  /* 0x001c1f4c95957589 */ /* 0x000fe200000e0000 */
[----:B------:R-:W-:-:S03]  /*c5f0*/  SHF.R.U64 R15, R15, 0x3, RZ ;  /* 0x000000030f0f7819 */ /* 0x000fc600000012ff */
[----:B------:R-:W-:Y:S01]  /*c600*/  SHFL.IDX PT, R56, R79, R54, 0x1c1f ;  /* 0x001c1f364f387589 */ /* 0x000fe200000e0000 */
[----:B------:R-:W-:-:S03]  /*c610*/  MOV R134, R44 ;  /* 0x0000002c00867202 */ /* 0x000fc60000000f00 */
[----:B------:R-:W0:Y:S04]  /*c620*/  SHFL.IDX PT, R98, R98, R54, 0x1c1f ;  /* 0x001c1f3662627589 */ /* 0x000e2800000e0000 */
[----:B------:R-:W2:Y:S01]  /*c630*/  SHFL.IDX PT, R58, R93, R54, 0x1c1f ;  /* 0x001c1f365d3a7589 */ /* 0x000ea200000e0000 */
[----:B------:R-:W-:-:S03]  /*c640*/  LOP3.LUT R62, R15, R26, RZ, 0x3c, !PT ;  /* 0x0000001a0f3e7212 */ /* 0x000fc600078e3cff */
[----:B------:R-:W-:Y:S01]  /*c650*/  SHFL.IDX PT, R119, R119, R76, 0x1c1f ;  /* 0x001c1f4c77777589 */ /* 0x000fe200000e0000 */
[----:B-1----:R-:W-:-:S03]  /*c660*/  SEL R44, R46, R77, P0 ;  /* 0x0000004d2e2c7207 */ /* 0x002fc60000000000 */
[----:B------:R-:W1:Y:S01]  /*c670*/  SHFL.IDX PT, R80, R80, R54, 0x1c1f ;  /* 0x001c1f3650507589 */ /* 0x000e6200000e0000 */
[----:B------:R-:W-:Y:S02]  /*c680*/  MOV R138, R50 ;  /* 0x00000032008a7202 */ /* 0x000fe40000000f00 */
[----:B------:R-:W-:Y:S01]  /*c690*/  MOV R116, R48 ;  /* 0x0000003000747202 */ /* 0x000fe20000000f00 */
[----:B------:R-:W-:Y:S01]  /*c6a0*/  SHFL.IDX PT, R50, R115, R76, 0x1c1f ;  /* 0x001c1f4c73327589 */ /* 0x000fe200000e0000 */
[----:B------:R-:W-:Y:S02]  /*c6b0*/  SEL R46, R77, R46, P0 ;  /* 0x0000002e4d2e7207 */ /* 0x000fe40000000000 */
[----:B------:R-:W3:Y:S01]  /*c6c0*/  @P3 LDC R77, c[0x0][0xbec] ;  /* 0x0002fb00ff4d3b82 */ /* 0x000ee20000000800 */
[----:B------:R-:W4:Y:S01]  /*c6d0*/  SHFL.IDX PT, R49, R78, R54, 0x1c1f ;  /* 0x001c1f364e317589 */ /* 0x000f2200000e0000 */
[----:B------:R-:W-:Y:S02]  /*c6e0*/  MOV R140, R60 ;  /* 0x0000003c008c7202 */ /* 0x000fe40000000f00 */
[----:B------:R-:W-:Y:S01]  /*c6f0*/  MOV R64, R62 ;  /* 0x0000003e00407202 */ /* 0x000fe20000000f00 */
[----:B------:R-:W-:Y:S04]  /*c700*/  SHFL.IDX PT, R147, R147, R76, 0x1c1f ;  /* 0x001c1f4c93937589 */ /* 0x000fe800000e0000 */
[----:B------:R-:W3:Y:S01]  /*c710*/  SHFL.IDX PT, R94, R94, R54, 0x1c1f ;  /* 0x001c1f365e5e7589 */ /* 0x000ee200000e0000 */
[----:B------:R-:W-:-:S03]  /*c720*/  IADD3 R41, P4, R42, 0x1000, RZ ;  /* 0x000010002a297810 */ /* 0x000fc60007f9e0ff */
[----:B------:R-:W-:Y:S04]  /*c730*/  SHFL.IDX PT, R151, R151, R76, 0x1c1f ;  /* 0x001c1f4c97977589 */ /* 0x000fe800000e0000 */
[----:B------:R0:W-:Y:S04]  /*c740*/  SHFL.IDX PT, R62, R81, R54, 0x1c1f ;  /* 0x001c1f36513e7589 */ /* 0x0001e800000e0000 */
[----:B------:R-:W3:Y:S04]  /*c750*/  SHFL.IDX PT, R60, R95, R54, 0x1c1f ;  /* 0x001c1f365f3c7589 */ /* 0x000ee800000e0000 */
[----:B------:R-:W3:Y:S01]  /*c760*/  SHFL.IDX PT, R121, R121, R76, 0x1c1f ;  /* 0x001c1f4c79797589 */ /* 0x000ee200000e0000 */
[----:B0-----:R-:W0:Y:S03]  /*c770*/  @P3 LDC R81, c[0x0][0xbf0] ;  /* 0x0002fc00ff513b82 */ /* 0x001e260000000800 */
[----:B------:R-:W-:Y:S01]  /*c780*/  SHFL.IDX PT, R153, R153, R76, 0x1c1f ;  /* 0x001c1f4c99997589 */ /* 0x000fe200000e0000 */
[----:B------:R-:W-:-:S03]  /*c790*/  SEL R167, R118, R105, P0 ;  /* 0x0000006976a77207 */ /* 0x000fc60000000000 */
[----:B------:R-:W0:Y:S01]  /*c7a0*/  SHFL.IDX PT, R96, R96, R54, 0x1c1f ;  /* 0x001c1f3660607589 */ /* 0x000e2200000e0000 */
[----:B------:R-:W-:-:S03]  /*c7b0*/  LOP3.LUT R40, R41, 0x380, RZ, 0xc0, !PT ;  /* 0x0000038029287812 */ /* 0x000fc600078ec0ff */
[----:B------:R-:W-:Y:S04]  /*c7c0*/  SHFL.IDX PT, R123, R123, R76, 0x1c1f ;  /* 0x001c1f4c7b7b7589 */ /* 0x000fe800000e0000 */
[----:B------:R-:W-:Y:S04]  /*c7d0*/  SHFL.IDX PT, R155, R155, R76, 0x1c1f ;  /* 0x001c1f4c9b9b7589 */ /* 0x000fe800000e0000 */
[----:B------:R-:W0:Y:S04]  /*c7e0*/  SHFL.IDX PT, R82, R82, R54, 0x1c1f ;  /* 0x001c1f3652527589 */ /* 0x000e2800000e0000 */
[----:B------:R-:W0:Y:S01]  /*c7f0*/  SHFL.IDX PT, R78, R97, R54, 0x1c1f ;  /* 0x001c1f36614e7589 */ /* 0x000e2200000e0000 */
[----:B------:R-:W-:-:S03]  /*c800*/  SEL R105, R105, R118, P0 ;  /* 0x0000007669697207 */ /* 0x000fc60000000000 */
[----:B------:R-:W-:Y:S01]  /*c810*/  SHFL.IDX PT, R125, R125, R76, 0x1c1f ;  /* 0x001c1f4c7d7d7589 */ /* 0x000fe200000e0000 */
[----:B------:R-:W-:-:S03]  /*c820*/  IMAD.X R53, RZ, RZ, R75, P5 ;  /* 0x000000ffff357224 */ /* 0x000fc600028e064b */
[----:B------:R-:W-:Y:S04]  /*c830*/  SHFL.IDX PT, R157, R157, R76, 0x1c1f ;  /* 0x001c1f4c9d9d7589 */ /* 0x000fe800000e0000 */
[----:B------:R-:W0:Y:S04]  /*c840*/  SHFL.IDX PT, R120, R83, R54, 0x1c1f ;  /* 0x001c1f3653787589 */ /* 0x000e2800000e0000 */
[----:B------:R-:W0:Y:S01]  /*c850*/  SHFL.IDX PT, R124, R99, R54, 0x1c1f ;  /* 0x001c1f36637c7589 */ /* 0x000e2200000e0000 */
[----:B------:R-:W-:-:S03]  /*c860*/  IADD3 R33, P1, R42, 0x4000, RZ ;  /* 0x000040002a217810 */ /* 0x000fc60007f3e0ff */
[----:B------:R-:W-:Y:S04]  /*c870*/  SHFL.IDX PT, R127, R127, R76, 0x1c1f ;  /* 0x001c1f4c7f7f7589 */ /* 0x000fe800000e0000 */
[----:B------:R-:W-:Y:S04]  /*c880*/  SHFL.IDX PT, R159, R159, R76, 0x1c1f ;  /* 0x001c1f4c9f9f7589 */ /* 0x000fe800000e0000 */
[----:B------:R-:W0:Y:S04]  /*c890*/  SHFL.IDX PT, R84, R84, R54, 0x1c1f ;  /* 0x001c1f3654547589 */ /* 0x000e2800000e0000 */
[----:B------:R-:W0:Y:S01]  /*c8a0*/  SHFL.IDX PT, R100, R100, R54, 0x1c1f ;  /* 0x001c1f3664647589 */ /* 0x000e2200000e0000 */
[----:B------:R-:W-:-:S02]  /*c8b0*/  SHF.R.U64 R40, R40, 0x3, RZ ;  /* 0x0000000328287819 */ /* 0x000fc400000012ff */
[----:B------:R-:W-:Y:S01]  /*c8c0*/  MOV R104, R74 ;  /* 0x0000004a00687202 */ /* 0x000fe20000000f00 */
[----:B------:R-:W-:Y:S01]  /*c8d0*/  SHFL.IDX PT, R129, R129, R76, 0x1c1f ;  /* 0x001c1f4c81817589 */ /* 0x000fe200000e0000 */
[----:B------:R-:W-:Y:S02]  /*c8e0*/  MOV R72, R72 ;  /* 0x0000004800487202 */ /* 0x000fe40000000f00 */
[----:B------:R-:W-:Y:S01]  /*c8f0*/  LOP3.LUT R32, R33, 0x380, RZ, 0xc0, !PT ;  /* 0x0000038021207812 */ /* 0x000fe200078ec0ff */
[----:B------:R-:W-:Y:S01]  /*c900*/  SHFL.IDX PT, R131, R131, R76, 0x1c1f ;  /* 0x001c1f4c83837589 */ /* 0x000fe200000e0000 */
[----:B------:R-:W-:-:S03]  /*c910*/  MOV R111, R52 ;  /* 0x00000034006f7202 */ /* 0x000fc60000000f00 */
[----:B------:R-:W-:Y:S01]  /*c920*/  SHFL.IDX PT, R118, R133, R76, 0x1c1f ;  /* 0x001c1f4c85767589 */ /* 0x000fe200000e0000 */
[----:B------:R-:W-:-:S03]  /*c930*/  LOP3.LUT R40, R40, R41, RZ, 0x3c, !PT ;  /* 0x0000002928287212 */ /* 0x000fc600078e3cff */
[----:B------:R-:W-:Y:S01]  /*c940*/  SHFL.IDX PT, R107, R135, R76, 0x1c1f ;  /* 0x001c1f4c876b7589 */ /* 0x000fe200000e0000 */
[----:B------:R-:W-:-:S03]  /*c950*/  SEL R45, R145, R98, P0 ;  /* 0x00000062912d7207 */ /* 0x000fc60000000000 */
[----:B------:R-:W-:Y:S01]  /*c960*/  SHFL.IDX PT, R67, R137, R76, 0x1c1f ;  /* 0x001c1f4c89437589 */ /* 0x000fe200000e0000 */
[----:B------:R-:W-:Y:S01]  /*c970*/  SEL R47, R98, R145, P0 ;  /* 0x00000091622f7207 */ /* 0x000fe20000000000 */
[----:B------:R-:W-:Y:S01]  /*c980*/  BAR.SYNC.DEFER_BLOCKING 0x1, 0x100 ;  /* 0x0044000000007b1d */ /* 0x000fe20000010000 */
[----:B------:R-:W-:Y:S01]  /*c990*/  SEL R52, R117, R56, P0 ;  /* 0x0000003875347207 */ /* 0x000fe20000000000 */
[----:B------:R-:W-:Y:S01]  /*c9a0*/  IMAD.X R41, RZ, RZ, R43, P4 ;  /* 0x000000ffff297224 */ /* 0x000fe200020e062b */
[----:B--2---:R-:W-:Y:S02]  /*c9b0*/  SEL R53, R149, R58, P0 ;  /* 0x0000003a95357207 */ /* 0x004fe40000000000 */
[----:B------:R-:W-:Y:S01]  /*c9c0*/  SEL R55, R58, R149, P0 ;  /* 0x000000953a377207 */ /* 0x000fe20000000000 */
[----:B------:R-:W-:Y:S01]  /*c9d0*/  SHFL.IDX PT, R75, R139, R76, 0x1c1f ;  /* 0x001c1f4c8b4b7589 */ /* 0x000fe200000e0000 */
[----:B-1----:R-:W-:-:S03]  /*c9e0*/  SEL R58, R80, R119, P0 ;  /* 0x00000077503a7207 */ /* 0x002fc60000000000 */
        /* <DEDUP_REMOVED lines=10> */
[----:B------:R-:W-:-:S03]  /*ca90*/  IADD3 R29, P4, R42, 0x7000, RZ ;  /* 0x000070002a1d7810 */ /* 0x000fc60007f9e0ff */
[----:B------:R-:W1:Y:S04]  /*caa0*/  SHFL.IDX PT, R122, R85, R54, 0x1c1f ;  /* 0x001c1f36557a7589 */ /* 0x000e6800000e0000 */
[----:B------:R-:W-:Y:S04]  /*cab0*/  SHFL.IDX PT, R86, R86, R54, 0x1c1f ;  /* 0x001c1f3656567589 */ /* 0x000fe800000e0000 */
[----:B------:R-:W-:Y:S04]  /*cac0*/  SHFL.IDX PT, R87, R87, R54, 0x1c1f ;  /* 0x001c1f3657577589 */ /* 0x000fe800000e0000 */
[----:B------:R-:W-:Y:S04]  /*cad0*/  SHFL.IDX PT, R88, R88, R54, 0x1c1f ;  /* 0x001c1f3658587589 */ /* 0x000fe800000e0000 */
[----:B------:R-:W-:Y:S04]  /*cae0*/  SHFL.IDX PT, R76, R89, R54, 0x1c1f ;  /* 0x001c1f36594c7589 */ /* 0x000fe800000e0000 */
[----:B------:R-:W-:Y:S04]  /*caf0*/  SHFL.IDX PT, R90, R90, R54, 0x1c1f ;  /* 0x001c1f365a5a7589 */ /* 0x000fe800000e0000 */
[----:B------:R-:W-:Y:S04]  /*cb00*/  SHFL.IDX PT, R91, R91, R54, 0x1c1f ;  /* 0x001c1f365b5b7589 */ /* 0x000fe800000e0000 */
[----:B------:R-:W-:Y:S04]  /*cb10*/  SHFL.IDX PT, R92, R92, R54, 0x1c1f ;  /* 0x001c1f365c5c7589 */ /* 0x000fe800000e0000 */
[----:B------:R-:W2:Y:S04]  /*cb20*/  SHFL.IDX PT, R126, R101, R54, 0x1c1f ;  /* 0x001c1f36657e7589 */ /* 0x000ea800000e0000 */
[----:B------:R-:W2:Y:S04]  /*cb30*/  SHFL.IDX PT, R102, R102, R54, 0x1c1f ;  /* 0x001c1f3666667589 */ /* 0x000ea800000e0000 */
[----:B------:R-:W2:Y:S04]  /*cb40*/  SHFL.IDX PT, R128, R103, R54, 0x1c1f ;  /* 0x001c1f3667807589 */ /* 0x000ea800000e0000 */
[----:B------:R-:W2:Y:S04]  /*cb50*/  SHFL.IDX PT, R130, R105, R54, 0x1c1f ;  /* 0x001c1f3669827589 */ /* 0x000ea800000e0000 */
[----:B------:R-:W2:Y:S04]  /*cb60*/  SHFL.IDX PT, R132, R109, R54, 0x1c1f ;  /* 0x001c1f366d847589 */ /* 0x000ea800000e0000 */
[----:B------:R-:W2:Y:S04]  /*cb70*/  SHFL.IDX PT, R79, R110, R54, 0x1c1f ;  /* 0x001c1f366e4f7589 */ /* 0x000ea800000e0000 */
[----:B------:R-:W2:Y:S04]  /*cb80*/  SHFL.IDX PT, R113, R113, R54, 0x1c1f ;  /* 0x001c1f3671717589 */ /* 0x000ea800000e0000 */
[----:B------:R4:W2:Y:S01]  /*cb90*/  SHFL.IDX PT, R114, R114, R54, 0x1c1f ;  /* 0x001c1f3672727589 */ /* 0x0008a200000e0000 */
[----:B------:R-:W-:Y:S01]  /*cba0*/  SHF.R.U64 R32, R32, 0x3, RZ ;  /* 0x0000000320207819 */ /* 0x000fe200000012ff */
[----:B------:R-:W-:Y:S01]  /*cbb0*/  UIMAD UR5, UR10, UR8, URZ ;  /* 0x000000080a0572a4 */ /* 0x000fe2000f8e023f */
[----:B------:R-:W-:Y:S01]  /*cbc0*/  LOP3.LUT R28, R29, 0x380, RZ, 0xc0, !PT ;  /* 0x000003801d1c7812 */ /* 0x000fe200078ec0ff */
[----:B------:R3:W-:Y:S01]  /*cbd0*/  STSM.16.M88.4 [R104], R44 ;  /* 0x0000002c68007844 */ /* 0x0007e20000000200 */
[----:B----4-:R-:W-:-:S02]  /*cbe0*/  SEL R54, R56, R117, P0 ;  /* 0x0000007538367207 */ /* 0x010fc40000000000 */
[----:B------:R-:W-:Y:S01]  /*cbf0*/  SEL R56, R119, R80, P0 ;  /* 0x0000005077387207 */ /* 0x000fe20000000000 */
[----:B------:R-:W-:Y:S01]  /*cc00*/  VIADD R80, R17, UR36 ;  /* 0x0000002411507c36 */ /* 0x000fe20008000000 */
[----:B------:R-:W-:Y:S01]  /*cc10*/  SEL R48, R50, R49, P0 ;  /* 0x0000003132307207 */ /* 0x000fe20000000000 */
[----:B------:R-:W-:Y:S01]  /*cc20*/  UIMAD.WIDE.U32 UR6, UR42, UR8, URZ ;  /* 0x000000082a0672a5 */ /* 0x000fe2000f8e003f */
[----:B------:R-:W-:Y:S01]  /*cc30*/  LOP3.LUT R32, R32, R33, RZ, 0x3c, !PT ;  /* 0x0000002120207212 */ /* 0x000fe200078e3cff */
[----:B------:R-:W-:Y:S01]  /*cc40*/  UIMAD UR5, UR42, UR9, UR5 ;  /* 0x000000092a0572a4 */ /* 0x000fe2000f8e0205 */
[----:B------:R-:W-:Y:S01]  /*cc50*/  SEL R50, R49, R50, P0 ;  /* 0x0000003231327207 */ /* 0x000fe20000000000 */
[----:B---3--:R-:W-:Y:S01]  /*cc60*/  @P3 IMAD.HI.U32 R44, R80, R77, RZ ;  /* 0x0000004d502c3227 */ /* 0x008fe200078e00ff */
[----:B------:R-:W-:Y:S01]  /*cc70*/  SEL R49, R147, R94, P0 ;  /* 0x0000005e93317207 */ /* 0x000fe20000000000 */
[----:B------:R-:W-:Y:S01]  /*cc80*/  USHF.R.S32.HI UR12, URZ, 0x1f, UR45 ;  /* 0x0000001f3f0c7899 */ /* 0x000fe2000801142d */
[----:B------:R-:W-:Y:S01]  /*cc90*/  SEL R51, R94, R147, P0 ;  /* 0x000000935e337207 */ /* 0x000fe20000000000 */
[----:B------:R-:W-:Y:S01]  /*cca0*/  IMAD.X R33, RZ, RZ, R43, P1 ;  /* 0x000000ffff217224 */ /* 0x000fe200008e062b */
[----:B------:R-:W-:Y:S01]  /*ccb0*/  IADD3 R27, P1, R42, 0xa000, RZ ;  /* 0x0000a0002a1b7810 */ /* 0x000fe20007f3e0ff */
[----:B------:R-:W-:Y:S01]  /*ccc0*/  IMAD.MOV.U32 R77, RZ, RZ, R80 ;  /* 0x000000ffff4d7224 */ /* 0x000fe200078e0050 */
[----:B------:R-:W-:Y:S01]  /*ccd0*/  SHF.R.U64 R28, R28, 0x3, RZ ;  /* 0x000000031c1c7819 */ /* 0x000fe200000012ff */
[----:B------:R-:W-:Y:S01]  /*cce0*/  ULDC.64 UR8, c[0x0][0xb98] ;  /* 0x0002e60000087ab9 */ /* 0x000fe20000000a00 */
[----:B------:R-:W-:Y:S01]  /*ccf0*/  SEL R57, R151, R60, P0 ;  /* 0x0000003c97397207 */ /* 0x000fe20000000000 */
[----:B------:R-:W-:Y:S01]  /*cd00*/  UIADD3 UR7, UR7, UR5, URZ ;  /* 0x0000000507077290 */ /* 0x000fe2000fffe03f */
[----:B------:R-:W-:Y:S01]  /*cd10*/  SEL R59, R60, R151, P0 ;  /* 0x000000973c3b7207 */ /* 0x000fe20000000000 */
[----:B------:R-:W-:Y:S01]  /*cd20*/  UIMAD UR5, UR12, UR8, URZ ;  /* 0x000000080c0572a4 */ /* 0x000fe2000f8e023f */
[----:B0-----:R-:W-:Y:S01]  /*cd30*/  @P3 SHF.R.U32.HI R77, RZ, R81, R44 ;  /* 0x00000051ff4d3219 */ /* 0x001fe2000001162c */
[----:B------:R0:W-:Y:S01]  /*cd40*/  STSM.16.M88.4 [R140], R48 ;  /* 0x000000308c007844 */ /* 0x0001e20000000200 */
[----:B------:R-:W-:-:S02]  /*cd50*/  SEL R60, R121, R62, P0 ;  /* 0x0000003e793c7207 */ /* 0x000fc40000000000 */
[----:B------:R-:W-:Y:S01]  /*cd60*/  LOP3.LUT R26, R27, 0x380, RZ, 0xc0, !PT ;  /* 0x000003801b1a7812 */ /* 0x000fe200078ec0ff */
[----:B------:R-:W-:Y:S01]  /*cd70*/  STSM.16.M88.4 [R138], R52 ;  /* 0x000000348a007844 */ /* 0x000fe20000000200 */
[----:B------:R-:W-:Y:S02]  /*cd80*/  SEL R62, R62, R121, P0 ;  /* 0x000000793e3e7207 */ /* 0x000fe40000000000 */
[----:B------:R-:W-:Y:S02]  /*cd90*/  SEL R61, R153, R96, P0 ;  /* 0x00000060993d7207 */ /* 0x000fe40000000000 */
[----:B------:R-:W-:Y:S01]  /*cda0*/  SEL R63, R96, R153, P0 ;  /* 0x00000099603f7207 */ /* 0x000fe20000000000 */
[----:B------:R3:W-:Y:S01]  /*cdb0*/  STSM.16.M88.4 [R136], R56 ;  /* 0x0000003888007844 */ /* 0x0007e20000000200 */
[----:B------:R-:W-:Y:S01]  /*cdc0*/  LOP3.LUT R28, R28, R29, RZ, 0x3c, !PT ;  /* 0x0000001d1c1c7212 */ /* 0x000fe200078e3cff */
[----:B------:R-:W-:Y:S01]  /*cdd0*/  IMAD.X R29, RZ, RZ, R43, P4 ;  /* 0x000000ffff1d7224 */ /* 0x000fe200020e062b */
[----:B------:R-:W-:-:S02]  /*cde0*/  SEL R44, R123, R82, P0 ;  /* 0x000000527b2c7207 */ /* 0x000fc40000000000 */
[----:B------:R-:W-:Y:S02]  /*cdf0*/  SEL R46, R82, R123, P0 ;  /* 0x0000007b522e7207 */ /* 0x000fe40000000000 */
[----:B------:R-:W-:Y:S02]  /*ce00*/  SEL R45, R155, R78, P0 ;  /* 0x0000004e9b2d7207 */ /* 0x000fe40000000000 */
[----:B------:R-:W-:Y:S01]  /*ce10*/  SEL R47, R78, R155, P0 ;  /* 0x0000009b4e2f7207 */ /* 0x000fe20000000000 */
[----:B------:R-:W-:Y:S01]  /*ce20*/  UIMAD UR5, UR45, UR9, UR5 ;  /* 0x000000092d0572a4 */ /* 0x000fe2000f8e0205 */
[----:B0-----:R-:W-:Y:S02]  /*ce30*/  SEL R48, R125, R120, P0 ;  /* 0x000000787d307207 */ /* 0x001fe40000000000 */
[----:B------:R-:W-:Y:S02]  /*ce40*/  SEL R50, R120, R125, P0 ;  /* 0x0000007d78327207 */ /* 0x000fe40000000000 */
[----:B------:R-:W-:Y:S01]  /*ce50*/  SEL R49, R157, R124, P0 ;  /* 0x0000007c9d317207 */ /* 0x000fe20000000000 */
[----:B---3--:R-:W-:Y:S01]  /*ce60*/  IMAD.MOV R56, RZ, RZ, -R77 ;  /* 0x000000ffff387224 */ /* 0x008fe200078e0a4d */
[----:B------:R-:W-:Y:S01]  /*ce70*/  SEL R51, R124, R157, P0 ;  /* 0x0000009d7c337207 */ /* 0x000fe20000000000 */
[----:B------:R-:W-:Y:S01]  /*ce80*/  UIMAD.WIDE.U32 UR6, UR45, UR8, UR6 ;  /* 0x000000082d0672a5 */ /* 0x000fe2000f8e0006 */
[----:B------:R-:W-:-:S02]  /*ce90*/  IADD3 R9, P4, R42, 0xd000, RZ ;  /* 0x0000d0002a097810 */ /* 0x000fc40007f9e0ff */
[----:B------:R-:W-:Y:S02]  /*cea0*/  SEL R52, R127, R84, P0 ;  /* 0x000000547f347207 */ /* 0x000fe40000000000 */
[----:B------:R-:W-:Y:S02]  /*ceb0*/  SEL R54, R84, R127, P0 ;  /* 0x0000007f54367207 */ /* 0x000fe40000000000 */
[----:B------:R-:W-:Y:S02]  /*cec0*/  SEL R53, R159, R100, P0 ;  /* 0x000000649f357207 */ /* 0x000fe40000000000 */
[----:B------:R-:W-:Y:S01]  /*ced0*/  SEL R55, R100, R159, P0 ;  /* 0x0000009f64377207 */ /* 0x000fe20000000000 */
[----:B------:R0:W-:Y:S01]  /*cee0*/  STSM.16.M88.4 [R134], R60 ;  /* 0x0000003c86007844 */ /* 0x0001e20000000200 */
[----:B------:R-:W-:Y:S01]  /*cef0*/  SHF.R.U64 R26, R26, 0x3, RZ ;  /* 0x000000031a1a7819 */ /* 0x000fe200000012ff */
[--C-:B------:R-:W-:Y:S01]  /*cf00*/  IMAD.X R13, RZ, RZ, R43.reuse, P2 ;  /* 0x000000ffff0d7224 */ /* 0x100fe200010e062b */
[----:B------:R-:W-:Y:S01]  /*cf10*/  LOP3.LUT R8, R9, 0x380, RZ, 0xc0, !PT ;  /* 0x0000038009087812 */ /* 0x000fe200078ec0ff */
[----:B------:R-:W-:Y:S01]  /*cf20*/  STSM.16.M88.4 [R116], R44 ;  /* 0x0000002c74007844 */ /* 0x000fe20000000200 */
[----:B------:R-:W-:Y:S01]  /*cf30*/  LOP3.LUT R26, R26, R27, RZ, 0x3c, !PT ;  /* 0x0000001b1a1a7212 */ /* 0x000fe200078e3cff */
[----:B------:R-:W-:Y:S01]  /*cf40*/  IMAD.X R27, RZ, RZ, R43, P1 ;  /* 0x000000ffff1b7224 */ /* 0x000fe200008e062b */
[C---:B------:R-:W-:Y:S01]  /*cf50*/  IADD3 R35, P6, R42.reuse, 0x5000, RZ ;  /* 0x000050002a237810 */ /* 0x040fe20007fde0ff */
[----:B------:R3:W-:Y:S01]  /*cf60*/  STSM.16.M88.4 [R111], R48 ;  /* 0x000000306f007844 */ /* 0x0007e20000000200 */
[----:B------:R-:W-:Y:S01]  /*cf70*/  IADD3 R31, P5, R42, 0x6000, RZ ;  /* 0x000060002a1f7810 */ /* 0x000fe20007fbe0ff */
[----:B------:R-:W-:-:S02]  /*cf80*/  ULDC.64 UR8, c[0x0][0xae8] ;  /* 0x0002ba0000087ab9 */ /* 0x000fc40000000a00 */
[----:B------:R4:W-:Y:S01]  /*cf90*/  STSM.16.M88.4 [R106], R52 ;  /* 0x000000346a007844 */ /* 0x0009e20000000200 */
[----:B0-----:R-:W-:Y:S01]  /*cfa0*/  IMAD R61, R5, R56, R80 ;  /* 0x00000038053d7224 */ /* 0x001fe200078e0250 */
[----:B------:R-:W-:Y:S02]  /*cfb0*/  SHF.R.U64 R8, R8, 0x3, RZ ;  /* 0x0000000308087819 */ /* 0x000fe400000012ff */
[----:B------:R-:W-:Y:S02]  /*cfc0*/  LOP3.LUT R34, R35, 0x380, RZ, 0xc0, !PT ;  /* 0x0000038023227812 */ /* 0x000fe400078ec0ff */
[----:B------:R-:W-:Y:S02]  /*cfd0*/  LOP3.LUT R30, R31, 0x380, RZ, 0xc0, !PT ;  /* 0x000003801f1e7812 */ /* 0x000fe400078ec0ff */
[----:B---3--:R-:W-:Y:S02]  /*cfe0*/  SHF.R.S32.HI R49, RZ, 0x1f, R77 ;  /* 0x0000001fff317819 */ /* 0x008fe4000001144d */
[----:B------:R-:W-:Y:S01]  /*cff0*/  IADD3 R48, P1, R77, UR6, RZ ;  /* 0x000000064d307c10 */ /* 0x000fe2000ff3e0ff */
[----:B----4-:R-:W-:Y:S01]  /*d000*/  IMAD.U32 R52, RZ, RZ, UR5 ;  /* 0x00000005ff347e24 */ /* 0x010fe2000f8e00ff */
[----:B------:R-:W-:-:S02]  /*d010*/  SHF.R.S32.HI R50, RZ, 0x1f, R61 ;  /* 0x0000001fff327819 */ /* 0x000fc4000001143d */
[----:B-1----:R-:W-:Y:S02]  /*d020*/  SEL R58, R122, R129, P0 ;  /* 0x000000817a3a7207 */ /* 0x002fe40000000000 */
[----:B--2---:R-:W-:Y:S02]  /*d030*/  SEL R57, R161, R126, P0 ;  /* 0x0000007ea1397207 */ /* 0x004fe40000000000 */
[----:B------:R-:W-:Y:S02]  /*d040*/  SEL R59, R126, R161, P0 ;  /* 0x000000a17e3b7207 */ /* 0x000fe40000000000 */
[----:B------:R-:W-:Y:S02]  /*d050*/  SEL R44, R131, R86, P0 ;  /* 0x00000056832c7207 */ /* 0x000fe40000000000 */
[----:B------:R-:W-:Y:S02]  /*d060*/  SEL R46, R86, R131, P0 ;  /* 0x00000083562e7207 */ /* 0x000fe40000000000 */
[----:B------:R-:W-:-:S02]  /*d070*/  SEL R45, R163, R102, P0 ;  /* 0x00000066a32d7207 */ /* 0x000fc40000000000 */
[----:B------:R-:W-:Y:S01]  /*d080*/  SEL R47, R102, R163, P0 ;  /* 0x000000a3662f7207 */ /* 0x000fe20000000000 */
[----:B------:R-:W-:Y:S01]  /*d090*/  VIADD R51, R195, UR36 ;  /* 0x00000024c3337c36 */ /* 0x000fe20008000000 */
[----:B------:R-:W-:Y:S01]  /*d0a0*/  IADD3.X R49, R49, UR7, R52, P1, !PT ;  /* 0x0000000731317c10 */ /* 0x000fe20008ffe434 */
[----:B------:R-:W-:Y:S01]  /*d0b0*/  ULDC.64 UR6, c[0x0][0xb88] ;  /* 0x0002e20000067ab9 */ /* 0x000fe20000000a00 */
[----:B------:R-:W-:Y:S01]  /*d0c0*/  LOP3.LUT R8, R8, R9, RZ, 0x3c, !PT ;  /* 0x0000000908087212 */ /* 0x000fe200078e3cff */
[----:B------:R-:W-:Y:S01]  /*d0d0*/  IMAD R50, R50, UR6, RZ ;  /* 0x0000000632327c24 */ /* 0x000fe2000f8e02ff */
[----:B------:R-:W-:Y:S02]  /*d0e0*/  LOP3.LUT R9, R42, 0x380, RZ, 0xc0, !PT ;  /* 0x000003802a097812 */ /* 0x000fe400078ec0ff */
[----:B------:R-:W-:Y:S02]  /*d0f0*/  SHF.R.U64 R34, R34, 0x3, RZ ;  /* 0x0000000322227819 */ /* 0x000fe400000012ff */
[----:B------:R-:W-:-:S02]  /*d100*/  SHF.R.U64 R30, R30, 0x3, RZ ;  /* 0x000000031e1e7819 */ /* 0x000fc400000012ff */
[----:B------:R-:W-:Y:S01]  /*d110*/  SEL R56, R129, R122, P0 ;  /* 0x0000007a81387207 */ /* 0x000fe20000000000 */
[----:B------:R-:W-:Y:S01]  /*d120*/  IMAD.WIDE.U32 R48, R61, UR6, R48 ;  /* 0x000000063d307c25 */ /* 0x000fe2000f8e0030 */
[----:B------:R-:W-:Y:S01]  /*d130*/  SHF.R.U64 R9, R9, 0x3, RZ ;  /* 0x0000000309097819 */ /* 0x000fe200000012ff */
[----:B------:R-:W-:Y:S01]  /*d140*/  ULDC UR5, c[0x0][0xa88] ;  /* 0x0002a20000057ab9 */ /* 0x000fe20000000800 */
[----:B------:R-:W-:Y:S01]  /*d150*/  LOP3.LUT R34, R34, R35, RZ, 0x3c, !PT ;  /* 0x0000002322227212 */ /* 0x000fe200078e3cff */
[----:B------:R-:W-:Y:S01]  /*d160*/  IMAD R61, R61, UR7, R50 ;  /* 0x000000073d3d7c24 */ /* 0x000fe2000f8e0232 */
[----:B------:R-:W-:Y:S01]  /*d170*/  LOP3.LUT R30, R30, R31, RZ, 0x3c, !PT ;  /* 0x0000001f1e1e7212 */ /* 0x000fe200078e3cff */
[--C-:B------:R-:W-:Y:S01]  /*d180*/  IMAD.X R35, RZ, RZ, R43.reuse, P6 ;  /* 0x000000ffff237224 */ /* 0x100fe200030e062b */
[C---:B------:R-:W-:Y:S01]  /*d190*/  IADD3 R15, P6, R42.reuse, 0xb000, RZ ;  /* 0x0000b0002a0f7810 */ /* 0x040fe20007fde0ff */
[--C-:B------:R-:W-:Y:S01]  /*d1a0*/  IMAD.X R31, RZ, RZ, R43.reuse, P5 ;  /* 0x000000ffff1f7224 */ /* 0x100fe200028e062b */
[----:B------:R-:W-:Y:S01]  /*d1b0*/  IADD3 R7, P5, R42, 0xc000, RZ ;  /* 0x0000c0002a077810 */ /* 0x000fe20007fbe0ff */
[----:B------:R-:W-:Y:S01]  /*d1c0*/  STSM.16.M88.4 [R66], R56 ;  /* 0x0000003842007844 */ /* 0x000fe20000000200 */
[----:B------:R-:W-:Y:S01]  /*d1d0*/  LOP3.LUT R42, R9, R42, RZ, 0x3c, !PT ;  /* 0x0000002a092a7212 */ /* 0x000fe200078e3cff */
[----:B------:R-:W-:Y:S01]  /*d1e0*/  ULDC.64 UR6, c[0x0][0xb50] ;  /* 0x0002d40000067ab9 */ /* 0x000fe20000000a00 */
[----:B------:R-:W-:Y:S01]  /*d1f0*/  IMAD.X R9, RZ, RZ, R43, P4 ;  /* 0x000000ffff097224 */ /* 0x000fe200020e062b */
[----:B------:R0:W-:Y:S01]  /*d200*/  STSM.16.M88.4 [R65], R44 ;  /* 0x0000002c41007844 */ /* 0x0001e20000000200 */
[----:B------:R-:W-:Y:S01]  /*d210*/  IMAD R100, R5, UR5, RZ ;  /* 0x0000000505647c24 */ /* 0x000fe2000f8e02ff */
[----:B------:R-:W-:-:S02]  /*d220*/  SEL R52, R118, R87, P0 ;  /* 0x0000005776347207 */ /* 0x000fc40000000000 */
[----:B------:R-:W-:Y:S02]  /*d230*/  SEL R54, R87, R118, P0 ;  /* 0x0000007657367207 */ /* 0x000fe40000000000 */
[----:B------:R-:W-:Y:S02]  /*d240*/  SEL R53, R165, R128, P0 ;  /* 0x00000080a5357207 */ /* 0x000fe40000000000 */
[----:B------:R-:W-:Y:S02]  /*d250*/  SEL R55, R128, R165, P0 ;  /* 0x000000a580377207 */ /* 0x000fe40000000000 */
[----:B------:R-:W-:Y:S02]  /*d260*/  LOP3.LUT P1, RZ, R193, 0x3, RZ, 0xc0, !PT ;  /* 0x00000003c1ff7812 */ /* 0x000fe4000782c0ff */
[C---:B------:R-:W-:Y:S01]  /*d270*/  LEA R50, P4, R48.reuse, UR6, 0x2 ;  /* 0x0000000630327c11 */ /* 0x040fe2000f8810ff */
[----:B0-----:R-:W-:Y:S02]  /*d280*/  IMAD.IADD R47, R49, 0x1, R61 ;  /* 0x00000001312f7824 */ /* 0x001fe400078e023d */
[C---:B------:R-:W-:Y:S01]  /*d290*/  VIADD R45, R51.reuse, 0x8 ;  /* 0x00000008332d7836 */ /* 0x040fe20000000000 */
[----:B------:R-:W-:Y:S01]  /*d2a0*/  ISETP.GE.OR P2, PT, R51, R100, P1 ;  /* 0x000000643300720c */ /* 0x000fe20000f46670 */
[----:B------:R0:W-:Y:S01]  /*d2b0*/  STSM.16.M88.4 [R64], R52 ;  /* 0x0000003440007844 */ /* 0x0001e20000000200 */
[----:B------:R-:W-:-:S02]  /*d2c0*/  LEA.HI.X R48, R48, UR7, R47, 0x2, P4 ;  /* 0x0000000730307c11 */ /* 0x000fc4000a0f142f */
[----:B------:R-:W-:Y:S02]  /*d2d0*/  ISETP.GE.OR P1, PT, R45, R100, P1 ;  /* 0x000000642d00720c */ /* 0x000fe40000f26670 */
        /* <DEDUP_REMOVED lines=10> */
[----:B------:R-:W-:Y:S01]  /*d380*/  SEL R77, R112, R79, P0 ;  /* 0x0000004f704d7207 */ /* 0x000fe20000000000 */
[----:B------:R-:W-:Y:S01]  /*d390*/  SHFL.IDX PT, R84, R50, RZ, 0x1c1f ;  /* 0x001c1fff32547589 */ /* 0x000fe200000e0000 */
[----:B------:R-:W-:-:S02]  /*d3a0*/  SEL R79, R79, R112, P0 ;  /* 0x000000704f4f7207 */ /* 0x000fc40000000000 */
[----:B------:R-:W-:Y:S01]  /*d3b0*/  SEL R88, R74, R91, P0 ;  /* 0x0000005b4a587207 */ /* 0x000fe20000000000 */
[----:B------:R-:W0:Y:S01]  /*d3c0*/  SHFL.IDX PT, R85, R48, RZ, 0x1c1f ;  /* 0x001c1fff30557589 */ /* 0x000e2200000e0000 */
[----:B------:R-:W-:Y:S02]  /*d3d0*/  SEL R90, R91, R74, P0 ;  /* 0x0000004a5b5a7207 */ /* 0x000fe40000000000 */
[----:B------:R-:W-:Y:S01]  /*d3e0*/  SEL R89, R108, R113, P0 ;  /* 0x000000716c597207 */ /* 0x000fe20000000000 */
[----:B------:R1:W-:Y:S01]  /*d3f0*/  SHFL.IDX PT, R94, R50, 0x1, 0x1c1f ;  /* 0x003c1f00325e7f89 */ /* 0x0003e200000e0000 */
[----:B------:R-:W-:Y:S02]  /*d400*/  SEL R91, R113, R108, P0 ;  /* 0x0000006c715b7207 */ /* 0x000fe40000000000 */
[----:B------:R-:W-:Y:S01]  /*d410*/  SEL R49, R175, R114, P0 ;  /* 0x00000072af317207 */ /* 0x000fe20000000000 */
[----:B------:R2:W3:Y:S01]  /*d420*/  SHFL.IDX PT, R95, R48, 0x1, 0x1c1f ;  /* 0x003c1f00305f7f89 */ /* 0x0004e200000e0000 */
[----:B------:R-:W-:-:S02]  /*d430*/  SEL R51, R114, R175, P0 ;  /* 0x000000af72337207 */ /* 0x000fc40000000000 */
[----:B-1----:R-:W-:Y:S01]  /*d440*/  SEL R50, R92, R73, P0 ;  /* 0x000000495c327207 */ /* 0x002fe20000000000 */
[----:B------:R-:W-:Y:S01]  /*d450*/  STSM.16.M88.4 [R71], R44 ;  /* 0x0000002c47007844 */ /* 0x000fe20000000200 */
[----:B--2---:R-:W-:-:S03]  /*d460*/  SEL R48, R73, R92, P0 ;  /* 0x0000005c49307207 */ /* 0x004fc60000000000 */
[----:B------:R-:W-:Y:S04]  /*d470*/  STSM.16.M88.4 [R69], R64 ;  /* 0x0000004045007844 */ /* 0x000fe80000000200 */
[----:B------:R-:W-:Y:S04]  /*d480*/  STSM.16.M88.4 [R68], R76 ;  /* 0x0000004c44007844 */ /* 0x000fe80000000200 */
[----:B------:R1:W-:Y:S04]  /*d490*/  STSM.16.M88.4 [R70], R88 ;  /* 0x0000005846007844 */ /* 0x0003e80000000200 */
[----:B------:R-:W-:Y:S01]  /*d4a0*/  STSM.16.M88.4 [R72], R48 ;  /* 0x0000003048007844 */ /* 0x000fe20000000200 */
[----:B------:R-:W-:Y:S01]  /*d4b0*/  BAR.SYNC.DEFER_BLOCKING 0x1, 0x100 ;  /* 0x0044000000007b1d */ /* 0x000fe20000010000 */
[----:B------:R-:W-:-:S05]  /*d4c0*/  UIMAD UR5, UR10, UR8, URZ ;  /* 0x000000080a0572a4 */ /* 0x000fca000f8e023f */
[----:B0-----:R-:W-:Y:S01]  /*d4d0*/  @!P2 ST.E desc[UR50][R84.64], R3 ;  /* 0x000000035400a985 */ /* 0x001fe2000c101932 */
[----:B------:R-:W-:Y:S01]  /*d4e0*/  UIMAD.WIDE.U32 UR6, UR42, UR8, URZ ;  /* 0x000000082a0672a5 */ /* 0x000fe2000f8e003f */
[----:B------:R-:W-:Y:S01]  /*d4f0*/  LOP3.LUT R6, R7, 0x380, RZ, 0xc0, !PT ;  /* 0x0000038007067812 */ /* 0x000fe200078ec0ff */
[----:B------:R-:W-:Y:S01]  /*d500*/  ULDC.64 UR10, c[0x0][0xaf0] ;  /* 0x0002bc00000a7ab9 */ /* 0x000fe20000000a00 */
[----:B---3--:R0:W-:Y:S04]  /*d510*/  @!P1 ST.E desc[UR50][R94.64], R0 ;  /* 0x000000005e009985 */ /* 0x0081e8000c101932 */
[----:B------:R2:W5:Y:S04]  /*d520*/  LD.E.128 R80, desc[UR50][R32.64] ;  /* 0x0000003220507980 */ /* 0x000568000c101d00 */
[----:B-1----:R1:W5:Y:S01]  /*d530*/  LD.E.128 R68, desc[UR50][R30.64] ;  /* 0x000000321e447980 */ /* 0x002362000c101d00 */
[----:B0-----:R-:W-:-:S03]  /*d540*/  IMAD R0, R23, 0x20, R192 ;  /* 0x0000002017007824 */ /* 0x001fc600078e02c0 */
[----:B------:R0:W5:Y:S01]  /*d550*/  LD.E.128 R92, desc[UR50][R8.64] ;  /* 0x00000032085c7980 */ /* 0x000162000c101d00 */
[----:B--2---:R-:W2:Y:S01]  /*d560*/  @P3 LDC R32, c[0x0][0xbec] ;  /* 0x0002fb00ff203b82 */ /* 0x004ea20000000800 */
[----:B------:R-:W-:Y:S01]  /*d570*/  UIMAD UR5, UR42, UR9, UR5 ;  /* 0x000000092a0572a4 */ /* 0x000fe2000f8e0205 */
[----:B------:R-:W-:Y:S01]  /*d580*/  LOP3.LUT R14, R15, 0x380, RZ, 0xc0, !PT ;  /* 0x000003800f0e7812 */ /* 0x000fe200078ec0ff */
[----:B------:R-:W-:Y:S01]  /*d590*/  UIMAD UR8, UR12, UR10, URZ ;  /* 0x0000000a0c0872a4 */ /* 0x000fe2000f8e023f */
[----:B------:R-:W-:Y:S01]  /*d5a0*/  SHF.R.U64 R6, R6, 0x3, RZ ;  /* 0x0000000306067819 */ /* 0x000fe200000012ff */
[----:B------:R-:W5:Y:S03]  /*d5b0*/  LD.E.128 R52, desc[UR50][R42.64] ;  /* 0x000000322a347980 */ /* 0x000f66000c101d00 */
[----:B-1----:R-:W1:Y:S01]  /*d5c0*/  @P3 LDC R31, c[0x0][0xbf0] ;  /* 0x0002fc00ff1f3b82 */ /* 0x002e620000000800 */
[----:B0-----:R-:W-:Y:S01]  /*d5d0*/  VIADD R9, R0, UR36 ;  /* 0x0000002400097c36 */ /* 0x001fe20008000000 */
[----:B------:R-:W-:Y:S01]  /*d5e0*/  UIADD3 UR7, UR7, UR5, URZ ;  /* 0x0000000507077290 */ /* 0x000fe2000fffe03f */
[----:B------:R-:W5:Y:S02]  /*d5f0*/  LD.E.128 R56, desc[UR50][R40.64] ;  /* 0x0000003228387980 */ /* 0x000f64000c101d00 */
[----:B------:R-:W-:Y:S01]  /*d600*/  IMAD.MOV.U32 R3, RZ, RZ, R9 ;  /* 0x000000ffff037224 */ /* 0x000fe200078e0009 */
[----:B------:R-:W-:Y:S01]  /*d610*/  UIMAD UR5, UR45, UR11, UR8 ;  /* 0x0000000b2d0572a4 */ /* 0x000fe2000f8e0208 */
[----:B------:R-:W-:Y:S01]  /*d620*/  SHF.R.U64 R14, R14, 0x3, RZ ;  /* 0x000000030e0e7819 */ /* 0x000fe200000012ff */
[----:B------:R-:W-:Y:S01]  /*d630*/  UIMAD.WIDE.U32 UR6, UR45, UR10, UR6 ;  /* 0x0000000a2d0672a5 */ /* 0x000fe2000f8e0006 */
[----:B------:R-:W-:Y:S01]  /*d640*/  LOP3.LUT R6, R6, R7, RZ, 0x3c, !PT ;  /* 0x0000000706067212 */ /* 0x000fe200078e3cff */
[----:B------:R-:W5:Y:S04]  /*d650*/  LD.E.128 R60, desc[UR50][R38.64] ;  /* 0x00000032263c7980 */ /* 0x000f68000c101d00 */
[----:B------:R-:W5:Y:S01]  /*d660*/  LD.E.128 R44, desc[UR50][R36.64] ;  /* 0x00000032242c7980 */ /* 0x000f62000c101d00 */
[----:B--2---:R-:W-:Y:S01]  /*d670*/  @P3 IMAD.HI.U32 R0, R9, R32, RZ ;  /* 0x0000002009003227 */ /* 0x004fe200078e00ff */
[----:B------:R-:W-:Y:S01]  /*d680*/  UIADD3 UR5, UR7, UR5, URZ ;  /* 0x0000000507057290 */ /* 0x000fe2000fffe03f */
[----:B------:R-:W-:Y:S01]  /*d690*/  LOP3.LUT R14, R14, R15, RZ, 0x3c, !PT ;  /* 0x0000000f0e0e7212 */ /* 0x000fe200078e3cff */
[----:B------:R-:W-:Y:S01]  /*d6a0*/  ULDC.64 UR8, c[0x0][0xae0] ;  /* 0x0002b80000087ab9 */ /* 0x000fe20000000a00 */
[--C-:B------:R-:W-:Y:S01]  /*d6b0*/  IMAD.X R7, RZ, RZ, R43.reuse, P5 ;  /* 0x000000ffff077224 */ /* 0x100fe200028e062b */
[----:B------:R-:W5:Y:S01]  /*d6c0*/  LD.E.128 R64, desc[UR50][R34.64] ;  /* 0x0000003222407980 */ /* 0x000f62000c101d00 */
[----:B-1----:R-:W-:Y:S01]  /*d6d0*/  @P3 SHF.R.U32.HI R3, RZ, R31, R0 ;  /* 0x0000001fff033219 */ /* 0x002fe20000011600 */
[----:B------:R-:W-:-:S02]  /*d6e0*/  IMAD.X R15, RZ, RZ, R43, P6 ;  /* 0x000000ffff0f7224 */ /* 0x000fc400030e062b */
[----:B------:R0:W5:Y:S01]  /*d6f0*/  LD.E.128 R96, desc[UR50][R6.64] ;  /* 0x0000003206607980 */ /* 0x000162000c101d00 */
[--C-:B------:R-:W-:Y:S01]  /*d700*/  SHF.R.S32.HI R0, RZ, 0x1f, R3.reuse ;  /* 0x0000001fff007819 */ /* 0x100fe20000011403 */
[----:B------:R-:W-:Y:S02]  /*d710*/  IMAD.MOV R8, RZ, RZ, -R3 ;  /* 0x000000ffff087224 */ /* 0x000fe400078e0a03 */
[----:B------:R-:W5:Y:S02]  /*d720*/  LD.E.128 R48, desc[UR50][R28.64] ;  /* 0x000000321c307980 */ /* 0x000f64000c101d00 */
[----:B------:R-:W-:Y:S02]  /*d730*/  IMAD R0, R0, UR8, RZ ;  /* 0x0000000800007c24 */ /* 0x000fe4000f8e02ff */
[----:B------:R-:W5:Y:S01]  /*d740*/  LD.E.128 R88, desc[UR50][R20.64] ;  /* 0x0000003214587980 */ /* 0x000f62000c101d00 */
[----:B------:R-:W-:Y:S02]  /*d750*/  IMAD R5, R5, R8, R9 ;  /* 0x0000000805057224 */ /* 0x000fe400078e0209 */
[----:B0-----:R-:W-:Y:S01]  /*d760*/  IMAD.U32 R7, RZ, RZ, UR7 ;  /* 0x00000007ff077e24 */ /* 0x001fe2000f8e00ff */
[----:B------:R-:W5:Y:S01]  /*d770*/  LD.E.128 R84, desc[UR50][R24.64] ;  /* 0x0000003218547980 */ /* 0x000f62000c101d00 */
[----:B------:R-:W-:Y:S01]  /*d780*/  IMAD.U32 R6, RZ, RZ, UR6 ;  /* 0x00000006ff067e24 */ /* 0x000fe2000f8e00ff */
[----:B------:R-:W-:Y:S01]  /*d790*/  ULDC.64 UR6, c[0x0][0xad8] ;  /* 0x0002b60000067ab9 */ /* 0x000fe20000000a00 */
[----:B------:R-:W-:Y:S01]  /*d7a0*/  IMAD.U32 R7, RZ, RZ, UR5 ;  /* 0x00000005ff077e24 */ /* 0x000fe2000f8e00ff */
[----:B------:R-:W5:Y:S01]  /*d7b0*/  LD.E.128 R72, desc[UR50][R26.64] ;  /* 0x000000321a487980 */ /* 0x000f62000c101d00 */
[----:B------:R-:W-:Y:S01]  /*d7c0*/  IMAD R9, R3, UR9, R0 ;  /* 0x0000000903097c24 */ /* 0x000fe2000f8e0200 */
[----:B------:R-:W-:-:S02]  /*d7d0*/  SHF.R.S32.HI R0, RZ, 0x1f, R5 ;  /* 0x0000001fff007819 */ /* 0x000fc40000011405 */
[----:B------:R-:W5:Y:S01]  /*d7e0*/  LD.E.128 R76, desc[UR50][R14.64] ;  /* 0x000000320e4c7980 */ /* 0x000f62000c101d00 */
[----:B------:R-:W-:-:S03]  /*d7f0*/  IMAD.WIDE.U32 R6, R3, UR8, R6 ;  /* 0x0000000803067c25 */ /* 0x000fc6000f8e0006 */
[----:B------:R-:W5:Y:S04]  /*d800*/  LD.E.128 R40, desc[UR50][R10.64] ;  /* 0x000000320a287980 */ /* 0x000f68000c101d00 */
[----:B------:R0:W5:Y:S01]  /*d810*/  LD.E.128 R36, desc[UR50][R12.64] ;  /* 0x000000320c247980 */ /* 0x000162000c101d00 */
[----:B------:R-:W-:Y:S01]  /*d820*/  @!PT LDS RZ, [RZ] ;  /* 0x00000000fffff984 */ /* 0x000fe20000000800 */
[----:B------:R-:W-:Y:S01]  /*d830*/  @!PT LDS RZ, [RZ] ;  /* 0x00000000fffff984 */ /* 0x000fe20000000800 */
[----:B------:R-:W-:Y:S01]  /*d840*/  @!PT LDS RZ, [RZ] ;  /* 0x00000000fffff984 */ /* 0x000fe20000000800 */
[----:B------:R-:W-:Y:S01]  /*d850*/  @!PT LDS RZ, [RZ] ;  /* 0x00000000fffff984 */ /* 0x000fe20000000800 */
[----:B------:R1:W-:Y:S06]  /*d860*/  MEMBAR.ALL.CTA ;  /* 0x0000000000007992 */ /* 0x0003ec0000008000 */
[----:B-1----:R-:W1:Y:S01]  /*d870*/  FENCE.VIEW.ASYNC.S ;  /* 0x00000000000073c6 */ /* 0x002e620000000000 */
[----:B------:R-:W-:-:S02]  /*d880*/  IMAD.IADD R7, R7, 0x1, R9 ;  /* 0x0000000107077824 */ /* 0x000fc400078e0209 */
[----:B------:R-:W-:Y:S02]  /*d890*/  IMAD R0, R0, UR6, RZ ;  /* 0x0000000600007c24 */ /* 0x000fe4000f8e02ff */
[----:B0-----:R-:W-:Y:S02]  /*d8a0*/  VIADD R13, R192, UR36 ;  /* 0x00000024c00d7c36 */ /* 0x001fe40008000000 */
        /* <DEDUP_REMOVED lines=12> */
[----:B-1----:R0:W1:Y:S01]  /*d970*/  SHFL.IDX PT, R11, R0, RZ, 0x181f ;  /* 0x00181fff000b7589 */ /* 0x00206200000e0000 */
[----:B------:R-:W-:Y:S01]  /*d980*/  ISETP.GE.AND P0, PT, R3, R100, PT ;  /* 0x000000640300720c */ /* 0x000fe20003f06270 */
[----:B------:R-:W-:Y:S01]  /*d990*/  BSSY B1, `(.L_x_932) ;  /* 0x0000015000017945 */ /* 0x000fe20003800000 */
[----:B------:R0:W-:Y:S01]  /*d9a0*/  SYNCS.ARRIVE.TRANS64.RED.A1T0 RZ, [R4+URZ], RZ ;  /* 0x000000ff04ff79a7 */ /* 0x0001e2000810043f */
[----:B------:R0:W2:Y:S02]  /*d9b0*/  SHFL.IDX PT, R3, R12, RZ, 0x181f ;  /* 0x00181fff0c037589 */ /* 0x0000a400000e0000 */
[----:B------:R-:W-:Y:S08]  /*d9c0*/  @P2 BRA `(.L_x_933) ;  /* 0x0000000000442947 */ /* 0x000ff00003800000 */
[----:B------:R-:W-:Y:S02]  /*d9d0*/  ULDC UR5, c[0x0][0xac8] ;  /* 0x0002b20000057ab9 */ /* 0x000fe40000000800 */
[----:B------:R-:W-:Y:S02]  /*d9e0*/  ISETP.GE.AND P5, PT, R16, UR5, PT ;  /* 0x0000000510007c0c */ /* 0x000fe4000bfa6270 */
[----:B------:R-:W-:Y:S02]  /*d9f0*/  ISETP.GE.AND P4, PT, R19, UR5, PT ;  /* 0x0000000513007c0c */ /* 0x000fe4000bf86270 */
[----:B------:R-:W-:Y:S02]  /*da00*/  ISETP.GE.AND P3, PT, R18, UR5, PT ;  /* 0x0000000512007c0c */ /* 0x000fe4000bf66270 */
[----:B------:R-:W-:-:S07]  /*da10*/  ISETP.GE.AND P2, PT, R22, UR5, PT ;  /* 0x0000000516007c0c */ /* 0x000fce000bf46270 */
[----:B01----:R-:W-:-:S04]  /*da20*/  @!P5 LEA R4, P6, R16, R11, 0x1 ;  /* 0x0000000b1004d211 */ /* 0x003fc800078c08ff */
        /* <DEDUP_REMOVED lines=11> */
.L_x_933:
[----:B------:R-:W-:Y:S05]  /*dae0*/  BSYNC B1 ;  /* 0x0000000000017941 */ /* 0x000fea0003800000 */
.L_x_932:
        /* <DEDUP_REMOVED lines=9> */
[CC--:B01----:R-:W-:Y:S02]  /*db80*/  @!P4 LEA R4, P6, R16.reuse, R11.reuse, 0x1 ;  /* 0x0000000b1004c211 */ /* 0x0c3fe400078c08ff */
[C---:B------:R-:W-:Y:S02]  /*db90*/  @!P3 LEA R6, P5, R19.reuse, R11, 0x1 ;  /* 0x0000000b1306b211 */ /* 0x040fe400078a08ff */
[----:B----4-:R-:W-:Y:S02]  /*dba0*/  @!P4 LEA.HI.X R5, R16, R3, R200, 0x1, P6 ;  /* 0x000000031005c211 */ /* 0x010fe400030f0cc8 */
[----:B------:R-:W-:Y:S02]  /*dbb0*/  @!P2 LEA R8, P6, R18, R11, 0x1 ;  /* 0x0000000b1208a211 */ /* 0x000fe400078c08ff */
[----:B------:R-:W-:Y:S01]  /*dbc0*/  @!P3 LEA.HI.X R7, R19, R3, R199, 0x1, P5 ;  /* 0x000000031307b211 */ /* 0x000fe200028f0cc7 */
[----:B-----5:R3:W-:Y:S01]  /*dbd0*/  @!P4 ST.E.128 desc[UR50][R4.64], R56 ;  /* 0x000000380400c985 */ /* 0x0207e2000c101d32 */
[----:B------:R-:W-:-:S02]  /*dbe0*/  @!P1 LEA R10, P5, R22, R11, 0x1 ;  /* 0x0000000b160a9211 */ /* 0x000fc400078a08ff */
[-C--:B------:R-:W-:Y:S01]  /*dbf0*/  @!P2 LEA.HI.X R9, R18, R3.reuse, R198, 0x1, P6 ;  /* 0x000000031209a211 */ /* 0x080fe200030f0cc6 */
[----:B------:R3:W-:Y:S01]  /*dc00*/  @!P3 ST.E.128 desc[UR50][R6.64], R64 ;  /* 0x000000400600b985 */ /* 0x0007e2000c101d32 */
[----:B------:R-:W-:-:S03]  /*dc10*/  @!P1 LEA.HI.X R11, R22, R3, R197, 0x1, P5 ;  /* 0x00000003160b9211 */ /* 0x000fc600028f0cc5 */
[----:B------:R3:W-:Y:S04]  /*dc20*/  @!P2 ST.E.128 desc[UR50][R8.64], R84 ;  /* 0x000000540800a985 */ /* 0x0007e8000c101d32 */
[----:B------:R3:W-:Y:S02]  /*dc30*/  @!P1 ST.E.128 desc[UR50][R10.64], R92 ;  /* 0x0000005c0a009985 */ /* 0x0007e4000c101d32 */
.L_x_935:
[----:B------:R-:W-:Y:S05]  /*dc40*/  BSYNC B1 ;  /* 0x0000000000017941 */ /* 0x000fea0003800000 */
.L_x_934:
        /* <DEDUP_REMOVED lines=9> */
[-C--:B01----:R-:W-:Y:S02]  /*dce0*/  @!P3 LEA R4, P6, R16, R11.reuse, 0x1 ;  /* 0x0000000b1004b211 */ /* 0x083fe400078c08ff */
[CC--:B------:R-:W-:Y:S02]  /*dcf0*/  @!P2 LEA R6, P5, R19.reuse, R11.reuse, 0x1 ;  /* 0x0000000b1306a211 */ /* 0x0c0fe400078a08ff */
[----:B------:R-:W-:Y:S02]  /*dd00*/  @!P1 LEA R8, P4, R18, R11, 0x1 ;  /* 0x0000000b12089211 */ /* 0x000fe400078808ff */
[----:B------:R-:W-:Y:S02]  /*dd10*/  @!P3 LEA.HI.X R5, R16, R3, R200, 0x1, P6 ;  /* 0x000000031005b211 */ /* 0x000fe400030f0cc8 */
[----:B------:R-:W-:Y:S02]  /*dd20*/  @!P0 LEA R10, P6, R22, R11, 0x1 ;  /* 0x0000000b160a8211 */ /* 0x000fe400078c08ff */
[-C--:B------:R-:W-:Y:S01]  /*dd30*/  @!P2 LEA.HI.X R7, R19, R3.reuse, R199, 0x1, P5 ;  /* 0x000000031307a211 */ /* 0x080fe200028f0cc7 */
[----:B-----5:R3:W-:Y:S01]  /*dd40*/  @!P3 ST.E.128 desc[UR50][R4.64], R60 ;  /* 0x0000003c0400b985 */ /* 0x0207e2000c101d32 */
[----:B------:R-:W-:-:S02]  /*dd50*/  @!P1 LEA.HI.X R9, R18, R3, R198, 0x1, P4 ;  /* 0x0000000312099211 */ /* 0x000fc400020f0cc6 */
[----:B------:R-:W-:Y:S01]  /*dd60*/  @!P0 LEA.HI.X R11, R22, R3, R197, 0x1, P6 ;  /* 0x00000003160b8211 */ /* 0x000fe200030f0cc5 */
[----:B------:R3:W-:Y:S04]  /*dd70*/  @!P2 ST.E.128 desc[UR50][R6.64], R68 ;  /* 0x000000440600a985 */ /* 0x0007e8000c101d32 */
[----:B------:R3:W-:Y:S04]  /*dd80*/  @!P1 ST.E.128 desc[UR50][R8.64], R72 ;  /* 0x0000004808009985 */ /* 0x0007e8000c101d32 */
[----:B------:R3:W-:Y:S02]  /*dd90*/  @!P0 ST.E.128 desc[UR50][R10.64], R40 ;  /* 0x000000280a008985 */ /* 0x0007e4000c101d32 */
.L_x_937:
[----:B------:R-:W-:Y:S05]  /*dda0*/  BSYNC B1 ;  /* 0x0000000000017941 */ /* 0x000fea0003800000 */
.L_x_936:
[----:B0-----:R-:W-:Y:S01]  /*ddb0*/  VIADD R3, R13, 0x60 ;  /* 0x000000600d037836 */ /* 0x001fe20000000000 */
[----:B-1-3--:R0:W1:Y:S04]  /*ddc0*/  SHFL.IDX PT, R11, R12, 0x3, 0x181f ;  /* 0x00781f000c0b7f89 */ /* 0x00a06800000e0000 */
[----:B------:R-:W-:Y:S01]  /*ddd0*/  ISETP.GE.AND P0, PT, R3, R100, PT ;  /* 0x000000640300720c */ /* 0x000fe20003f06270 */
[----:B------:R0:W3:-:S12]  /*dde0*/  SHFL.IDX PT, R15, R0, 0x3, 0x181f ;  /* 0x00781f00000f7f89 */ /* 0x0000d800000e0000 */
[----:B0-----:R-:W-:Y:S05]  /*ddf0*/  @P0 BRA `(.L_x_938) ;  /* 0x0000000c00200947 */ /* 0x001fea0003800000 */
[----:B------:R-:W-:Y:S02]  /*de00*/  ULDC UR5, c[0x0][0xac8] ;  /* 0x0002b20000057ab9 */ /* 0x000fe40000000800 */
[----:B------:R-:W-:Y:S02]  /*de10*/  ISETP.GE.AND P3, PT, R16, UR5, PT ;  /* 0x0000000510007c0c */ /* 0x000fe4000bf66270 */
[----:B------:R-:W-:Y:S02]  /*de20*/  ISETP.GE.AND P4, PT, R19, UR5, PT ;  /* 0x0000000513007c0c */ /* 0x000fe4000bf86270 */
[----:B------:R-:W-:-:S09]  /*de30*/  ISETP.GE.AND P5, PT, R18, UR5, PT ;  /* 0x0000000512007c0c */ /* 0x000fd2000bfa6270 */
[-C--:B---3--:R-:W-:Y:S02]  /*de40*/  @!P3 LEA R4, P0, R16, R15.reuse, 0x1 ;  /* 0x0000000f1004b211 */ /* 0x088fe400078008ff */
[CC--:B------:R-:W-:Y:S02]  /*de50*/  @!P4 LEA R6, P1, R19.reuse, R15.reuse, 0x1 ;  /* 0x0000000f1306c211 */ /* 0x0c0fe400078208ff */
[----:B------:R-:W-:Y:S02]  /*de60*/  @!P5 LEA R8, P2, R18, R15, 0x1 ;  /* 0x0000000f1208d211 */ /* 0x000fe400078408ff */
[-C--:B-1----:R-:W-:Y:S02]  /*de70*/  @!P3 LEA.HI.X R5, R16, R11.reuse, R200, 0x1, P0 ;  /* 0x0000000b1005b211 */ /* 0x082fe400000f0cc8 */
[-C--:B------:R-:W-:Y:S02]  /*de80*/  @!P4 LEA.HI.X R7, R19, R11.reuse, R199, 0x1, P1 ;  /* 0x0000000b1307c211 */ /* 0x080fe400008f0cc7 */
[----:B------:R-:W-:Y:S01]  /*de90*/  @!P5 LEA.HI.X R9, R18, R11, R198, 0x1, P2 ;  /* 0x0000000b1209d211 */ /* 0x000fe200010f0cc6 */
[----:B-----5:R0:W-:Y:S01]  /*dea0*/  @!P3 ST.E.128 desc[UR50][R4.64], R44 ;  /* 0x0000002c0400b985 */ /* 0x0201e2000c101d32 */
        /* <DEDUP_REMOVED lines=8> */
.L_x_931:
[----:B------:R-:W0:Y:S01]  /*df30*/  LDC R10, c[0x0][0xbe8] ;  /* 0x0002fa00ff0a7b82 */ /* 0x000e220000000800 */
[----:B------:R-:W-:Y:S01]  /*df40*/  ISETP.GE.AND P0, PT, R201, 0x80, PT ;  /* 0x00000080c900780c */ /* 0x000fe20003f06270 */
[----:B------:R-:W-:Y:S01]  /*df50*/  USHF.R.S32.HI UR8, URZ, 0x1f, UR42 ;  /* 0x0000001f3f087899 */ /* 0x000fe2000801142a */
[----:B------:R-:W-:Y:S01]  /*df60*/  BSSY B1, `(.L_x_939) ;  /* 0x000002f000017945 */ /* 0x000fe20003800000 */
[----:B------:R-:W-:Y:S01]  /*df70*/  USHF.R.S32.HI UR9, URZ, 0x1f, UR45 ;  /* 0x0000001f3f097899 */ /* 0x000fe2000801142d */
[----:B------:R-:W-:Y:S01]  /*df80*/  IMAD R8, R23, 0x20, R192 ;  /* 0x0000002017087824 */ /* 0x000fe200078e02c0 */
[----:B0-----:R-:W-:-:S13]  /*df90*/  ISETP.NE.AND P1, PT, R10, 0x1, PT ;  /* 0x000000010a00780c */ /* 0x001fda0003f25270 */
[----:B------:R-:W0:Y:S08]  /*dfa0*/  @P1 LDC R9, c[0x0][0xbec] ;  /* 0x0002fb00ff091b82 */ /* 0x000e300000000800 */
[----:B------:R-:W1:Y:S01]  /*dfb0*/  @P1 LDC R11, c[0x0][0xbf0] ;  /* 0x0002fc00ff0b1b82 */ /* 0x000e620000000800 */
[----:B------:R-:W-:Y:S05]  /*dfc0*/  @P0 BRA `(.L_x_940) ;  /* 0x0000000000a00947 */ /* 0x000fea0003800000 */
[----:B------:R-:W2:Y:S01]  /*dfd0*/  S2R R0, SR_TID.X ;  /* 0x0000000000007919 */ /* 0x000ea20000002100 */
[----:B------:R-:W3:Y:S01]  /*dfe0*/  LDC R5, c[0x0][0xbe8] ;  /* 0x0002fa00ff057b82 */ /* 0x000ee20000000800 */
[----:B------:R-:W-:Y:S01]  /*dff0*/  IMAD.U32 R6, RZ, RZ, UR36 ;  /* 0x00000024ff067e24 */ /* 0x000fe2000f8e00ff */
[----:B------:R-:W-:Y:S02]  /*e000*/  ULDC UR5, c[0x0][0xa88] ;  /* 0x0002a20000057ab9 */ /* 0x000fe40000000800 */
[----:B---3--:R-:W-:Y:S02]  /*e010*/  IMAD R3, R5, UR5, RZ ;  /* 0x0000000505037c24 */ /* 0x008fe4000f8e02ff */
[----:B--2---:R-:W-:-:S04]  /*e020*/  IADD3 R6, R6, -0x80, R0 ;  /* 0xffffff8006067810 */ /* 0x004fc80007ffe000 */
[----:B------:R-:W-:-:S13]  /*e030*/  ISETP.GE.AND P0, PT, R6, R3, PT ;  /* 0x000000030600720c */ /* 0x000fda0003f06270 */
[----:B------:R-:W-:Y:S05]  /*e040*/  @P0 BRA `(.L_x_940) ;  /* 0x0000000000800947 */ /* 0x000fea0003800000 */
[----:B------:R-:W-:Y:S01]  /*e050*/  ISETP.NE.AND P0, PT, R5, 0x1, PT ;  /* 0x000000010500780c */ /* 0x000fe20003f05270 */
[----:B------:R-:W-:Y:S01]  /*e060*/  ULDC.64 UR10, c[0x0][0xb90] ;  /* 0x0002e400000a7ab9 */ /* 0x000fe20000000a00 */
[----:B------:R-:W-:Y:S01]  /*e070*/  IMAD.MOV.U32 R4, RZ, RZ, R6 ;  /* 0x000000ffff047224 */ /* 0x000fe200078e0006 */
[----:B------:R-:W-:Y:S02]  /*e080*/  UIMAD UR5, UR8, UR10, URZ ;  /* 0x0000000a080572a4 */ /* 0x000fe4000f8e023f */
[----:B------:R-:W-:Y:S02]  /*e090*/  UIMAD.WIDE.U32 UR6, UR42, UR10, URZ ;  /* 0x0000000a2a0672a5 */ /* 0x000fe4000f8e003f */
[----:B------:R-:W-:-:S03]  /*e0a0*/  UIMAD UR5, UR42, UR11, UR5 ;  /* 0x0000000b2a0572a4 */ /* 0x000fc6000f8e0205 */
[----:B------:R-:W-:Y:S01]  /*e0b0*/  ULDC.64 UR10, c[0x0][0xb98] ;  /* 0x0002e600000a7ab9 */ /* 0x000fe20000000a00 */
[----:B------:R-:W-:Y:S02]  /*e0c0*/  UIADD3 UR7, UR7, UR5, URZ ;  /* 0x0000000507077290 */ /* 0x000fe4000fffe03f */
[----:B------:R-:W2:Y:S01]  /*e0d0*/  @P0 LDC R3, c[0x0][0xbec] ;  /* 0x0002fb00ff030b82 */ /* 0x000ea20000000800 */
[----:B------:R-:W-:Y:S02]  /*e0e0*/  UIMAD UR5, UR9, UR10, URZ ;  /* 0x0000000a090572a4 */ /* 0x000fe4000f8e023f */
[----:B------:R-:W-:Y:S02]  /*e0f0*/  UIMAD.WIDE.U32 UR6, UR45, UR10, UR6 ;  /* 0x0000000a2d0672a5 */ /* 0x000fe4000f8e0006 */
[----:B------:R-:W-:-:S03]  /*e100*/  UIMAD UR5, UR45, UR11, UR5 ;  /* 0x0000000b2d0572a4 */ /* 0x000fc6000f8e0205 */
[----:B------:R-:W3:Y:S01]  /*e110*/  @P0 LDC R7, c[0x0][0xbf0] ;  /* 0x0002fc00ff070b82 */ /* 0x000ee20000000800 */
[----:B------:R-:W-:Y:S01]  /*e120*/  ULDC.64 UR10, c[0x0][0xb88] ;  /* 0x0002e200000a7ab9 */ /* 0x000fe20000000a00 */
[----:B--2---:R-:W-:-:S05]  /*e130*/  @P0 IMAD.HI.U32 R0, R6, R3, RZ ;  /* 0x0000000306000227 */ /* 0x004fca00078e00ff */
[----:B---3--:R-:W-:-:S05]  /*e140*/  @P0 SHF.R.U32.HI R4, RZ, R7, R0 ;  /* 0x00000007ff040219 */ /* 0x008fca0000011600 */
[----:B------:R-:W-:-:S04]  /*e150*/  IMAD.MOV R3, RZ, RZ, -R4 ;  /* 0x000000ffff037224 */ /* 0x000fc800078e0a04 */
[----:B------:R-:W-:Y:S01]  /*e160*/  IMAD R3, R5, R3, R6 ;  /* 0x0000000305037224 */ /* 0x000fe200078e0206 */
[----:B------:R-:W-:Y:S01]  /*e170*/  SHF.R.S32.HI R5, RZ, 0x1f, R4 ;  /* 0x0000001fff057819 */ /* 0x000fe20000011404 */
[----:B------:R-:W-:Y:S01]  /*e180*/  IMAD.U32 R6, RZ, RZ, UR5 ;  /* 0x00000005ff067e24 */ /* 0x000fe2000f8e00ff */
[----:B------:R-:W-:Y:S02]  /*e190*/  IADD3 R4, P0, R4, UR6, RZ ;  /* 0x0000000604047c10 */ /* 0x000fe4000ff1e0ff */
[----:B------:R-:W-:Y:S02]  /*e1a0*/  SHF.R.S32.HI R0, RZ, 0x1f, R3 ;  /* 0x0000001fff007819 */ /* 0x000fe40000011403 */
[----:B------:R-:W-:Y:S01]  /*e1b0*/  IADD3.X R5, R5, UR7, R6, P0, !PT ;  /* 0x0000000705057c10 */ /* 0x000fe200087fe406 */
[----:B------:R-:W-:Y:S02]  /*e1c0*/  ULDC.64 UR6, c[0x0][0xb50] ;  /* 0x0002d40000067ab9 */ /* 0x000fe40000000a00 */
[----:B------:R-:W-:-:S02]  /*e1d0*/  IMAD R0, R0, UR10, RZ ;  /* 0x0000000a00007c24 */ /* 0x000fc4000f8e02ff */
[----:B------:R-:W-:-:S04]  /*e1e0*/  IMAD.WIDE.U32 R4, R3, UR10, R4 ;  /* 0x0000000a03047c25 */ /* 0x000fc8000f8e0004 */
[----:B------:R-:W-:Y:S01]  /*e1f0*/  IMAD R7, R3, UR11, R0 ;  /* 0x0000000b03077c24 */ /* 0x000fe2000f8e0200 */
[----:B------:R-:W-:-:S03]  /*e200*/  LEA R6, P0, R4, UR6, 0x2 ;  /* 0x0000000604067c11 */ /* 0x000fc6000f8010ff */
[----:B------:R-:W-:-:S05]  /*e210*/  IMAD.IADD R3, R5, 0x1, R7 ;  /* 0x0000000105037824 */ /* 0x000fca00078e0207 */
[----:B------:R-:W-:Y:S01]  /*e220*/  LEA.HI.X R7, R4, UR7, R3, 0x2, P0 ;  /* 0x0000000704077c11 */ /* 0x000fe200080f1403 */
[----:B------:R-:W-:-:S05]  /*e230*/  IMAD.MOV.U32 R3, RZ, RZ, -0x800000 ;  /* 0xff800000ff037424 */ /* 0x000fca00078e00ff */
[----:B------:R2:W-:Y:S02]  /*e240*/  STG.E desc[UR50][R6.64], R3 ;  /* 0x0000000306007986 */ /* 0x0005e4000c101932 */
.L_x_940:
[----:B------:R-:W-:Y:S05]  /*e250*/  BSYNC B1 ;  /* 0x0000000000017941 */ /* 0x000fea0003800000 */
.L_x_939:
[----:B------:R-:W-:Y:S01]  /*e260*/  ULDC.64 UR10, c[0x0][0xae8] ;  /* 0x0002ba00000a7ab9 */ /* 0x000fe20000000a00 */
[----:B------:R-:W-:Y:S01]  /*e270*/  VIADD R8, R8, UR36 ;  /* 0x0000002408087c36 */ /* 0x000fe20008000000 */
[----:B------:R-:W-:Y:S01]  /*e280*/  UIMAD UR5, UR8, UR10, URZ ;  /* 0x0000000a080572a4 */ /* 0x000fe2000f8e023f */
[----:B------:R-:W-:Y:S01]  /*e290*/  BSSY B1, `(.L_x_941) ;  /* 0x000003c000017945 */ /* 0x000fe20003800000 */
[----:B------:R-:W-:Y:S01]  /*e2a0*/  UIMAD.WIDE.U32 UR6, UR42, UR10, URZ ;  /* 0x0000000a2a0672a5 */ /* 0x000fe2000f8e003f */
[----:B0-----:R-:W-:Y:S01]  /*e2b0*/  @P1 IMAD.HI.U32 R0, R8, R9, RZ ;  /* 0x0000000908001227 */ /* 0x001fe200078e00ff */
[----:B------:R-:W-:-:S03]  /*e2c0*/  UIMAD UR5, UR42, UR11, UR5 ;  /* 0x0000000b2a0572a4 */ /* 0x000fc6000f8e0205 */
[----:B------:R-:W-:Y:S01]  /*e2d0*/  ULDC.64 UR10, c[0x0][0xaf0] ;  /* 0x0002bc00000a7ab9 */ /* 0x000fe20000000a00 */
[----:B------:R-:W-:Y:S01]  /*e2e0*/  UIADD3 UR7, UR7, UR5, URZ ;  /* 0x0000000507077290 */ /* 0x000fe2000fffe03f */
[----:B--2---:R-:W-:Y:S01]  /*e2f0*/  IMAD.MOV.U32 R3, RZ, RZ, R8 ;  /* 0x000000ffff037224 */ /* 0x004fe200078e0008 */
[----:B------:R-:W-:Y:S01]  /*e300*/  UIMAD UR5, UR9, UR10, URZ ;  /* 0x0000000a090572a4 */ /* 0x000fe2000f8e023f */
[----:B-1----:R-:W-:Y:S01]  /*e310*/  @P1 SHF.R.U32.HI R3, RZ, R11, R0 ;  /* 0x0000000bff031219 */ /* 0x002fe20000011600 */
[----:B------:R-:W-:Y:S02]  /*e320*/  UIMAD.WIDE.U32 UR6, UR45, UR10, UR6 ;  /* 0x0000000a2d0672a5 */ /* 0x000fe4000f8e0006 */
[----:B------:R-:W-:Y:S01]  /*e330*/  UIMAD UR5, UR45, UR11, UR5 ;  /* 0x0000000b2d0572a4 */ /* 0x000fe2000f8e0205 */
[--C-:B------:R-:W-:Y:S01]  /*e340*/  SHF.R.S32.HI R0, RZ, 0x1f, R3.reuse ;  /* 0x0000001fff007819 */ /* 0x100fe20000011403 */
[----:B------:R-:W-:Y:S01]  /*e350*/  IMAD.MOV R7, RZ, RZ, -R3 ;  /* 0x000000ffff077224 */ /* 0x000fe200078e0a03 */
[----:B------:R-:W-:Y:S01]  /*e360*/  ULDC.64 UR8, c[0x0][0xae0] ;  /* 0x0002b80000087ab9 */ /* 0x000fe20000000a00 */
[----:B------:R-:W-:-:S02]  /*e370*/  UIADD3 UR5, UR7, UR5, URZ ;  /* 0x0000000507057290 */ /* 0x000fc4000fffe03f */
[----:B------:R-:W-:Y:S02]  /*e380*/  IMAD.U32 R5, RZ, RZ, UR7 ;  /* 0x00000007ff057e24 */ /* 0x000fe4000f8e00ff */
[----:B------:R-:W-:Y:S02]  /*e390*/  IMAD R0, R0, UR8, RZ ;  /* 0x0000000800007c24 */ /* 0x000fe4000f8e02ff */
[----:B------:R-:W-:Y:S02]  /*e3a0*/  IMAD R7, R10, R7, R8 ;  /* 0x000000070a077224 */ /* 0x000fe400078e0208 */
[----:B------:R-:W-:Y:S01]  /*e3b0*/  IMAD.U32 R4, RZ, RZ, UR6 ;  /* 0x00000006ff047e24 */ /* 0x000fe2000f8e00ff */
[----:B------:R-:W-:Y:S01]  /*e3c0*/  ULDC.64 UR6, c[0x0][0xad8] ;  /* 0x0002b60000067ab9 */ /* 0x000fe20000000a00 */
[----:B------:R-:W-:Y:S01]  /*e3d0*/  IMAD.U32 R5, RZ, RZ, UR5 ;  /* 0x00000005ff057e24 */ /* 0x000fe2000f8e00ff */
[----:B------:R-:W-:Y:S01]  /*e3e0*/  ULDC UR5, c[0x0][0xa88] ;  /* 0x0002a20000057ab9 */ /* 0x000fe20000000800 */
[C---:B------:R-:W-:Y:S01]  /*e3f0*/  IMAD R9, R3.reuse, UR9, R0 ;  /* 0x0000000903097c24 */ /* 0x040fe2000f8e0200 */
[----:B------:R-:W-:Y:S01]  /*e400*/  SHF.R.S32.HI R0, RZ, 0x1f, R7 ;  /* 0x0000001fff007819 */ /* 0x000fe20000011407 */
[----:B------:R-:W-:-:S04]  /*e410*/  IMAD.WIDE.U32 R4, R3, UR8, R4 ;  /* 0x0000000803047c25 */ /* 0x000fc8000f8e0004 */
[----:B------:R-:W-:Y:S02]  /*e420*/  IMAD.IADD R5, R5, 0x1, R9 ;  /* 0x0000000105057824 */ /* 0x000fe400078e0209 */
[----:B------:R-:W-:Y:S02]  /*e430*/  IMAD R6, R0, UR6, RZ ;  /* 0x0000000600067c24 */ /* 0x000fe4000f8e02ff */
[----:B------:R-:W-:Y:S02]  /*e440*/  VIADD R8, R192, UR36 ;  /* 0x00000024c0087c36 */ /* 0x000fe40008000000 */
[----:B------:R-:W-:Y:S02]  /*e450*/  IMAD R9, R10, UR5, RZ ;  /* 0x000000050a097c24 */ /* 0x000fe4000f8e02ff */
[C---:B------:R-:W-:Y:S02]  /*e460*/  IMAD R3, R7.reuse, UR7, R6 ;  /* 0x0000000707037c24 */ /* 0x040fe4000f8e0206 */
[----:B------:R-:W-:Y:S01]  /*e470*/  IMAD.WIDE.U32 R4, R7, UR6, R4 ;  /* 0x0000000607047c25 */ /* 0x000fe2000f8e0004 */
[----:B------:R-:W-:Y:S01]  /*e480*/  ISETP.GE.AND P2, PT, R8, R9, PT ;  /* 0x000000090800720c */ /* 0x000fe20003f46270 */
[----:B------:R-:W-:-:S02]  /*e490*/  ULDC.64 UR6, c[0x0][0xa80] ;  /* 0x0002a00000067ab9 */ /* 0x000fc40000000a00 */
[----:B------:R-:W-:Y:S01]  /*e4a0*/  IMAD.IADD R3, R5, 0x1, R3 ;  /* 0x0000000105037824 */ /* 0x000fe200078e0203 */
[----:B------:R-:W-:Y:S01]  /*e4b0*/  LEA R6, P3, R4, UR6, 0x1 ;  /* 0x0000000604067c11 */ /* 0x000fe2000f8608ff */
[----:B------:R-:W-:-:S03]  /*e4c0*/  VIADD R0, R8, 0x20 ;  /* 0x0000002008007836 */ /* 0x000fc60000000000 */
[----:B------:R-:W-:Y:S01]  /*e4d0*/  LEA.HI.X R7, R4, UR7, R3, 0x1, P3 ;  /* 0x0000000704077c11 */ /* 0x000fe200098f0c03 */
[----:B------:R0:W1:Y:S01]  /*e4e0*/  SHFL.IDX PT, R5, R6, RZ, 0x181f ;  /* 0x00181fff06057589 */ /* 0x00006200000e0000 */
[-C--:B------:R-:W-:Y:S01]  /*e4f0*/  ISETP.GE.AND P1, PT, R0, R9.reuse, PT ;  /* 0x000000090000720c */ /* 0x080fe20003f26270 */
[----:B------:R-:W-:Y:S02]  /*e500*/  VIADD R0, R8, 0x40 ;  /* 0x0000004008007836 */ /* 0x000fe40000000000 */
[----:B------:R0:W2:Y:S03]  /*e510*/  SHFL.IDX PT, R3, R7, RZ, 0x181f ;  /* 0x00181fff07037589 */ /* 0x0000a600000e0000 */
[----:B------:R-:W-:Y:S01]  /*e520*/  ISETP.GE.AND P0, PT, R0, R9, PT ;  /* 0x000000090000720c */ /* 0x000fe20003f06270 */
[----:B------:R-:W-:-:S12]  /*e530*/  @P2 BRA `(.L_x_942) ;  /* 0x0000000000442947 */ /* 0x000fd80003800000 */
        /* <DEDUP_REMOVED lines=17> */
.L_x_942:
[----:B------:R-:W-:Y:S05]  /*e650*/  BSYNC B1 ;  /* 0x0000000000017941 */ /* 0x000fea0003800000 */
.L_x_941:
        /* <DEDUP_REMOVED lines=9> */
[CC--:B-1----:R-:W-:Y:S02]  /*e6f0*/  @!P4 LEA R10, P6, R16.reuse, R5.reuse, 0x1 ;  /* 0x00000005100ac211 */ /* 0x0c2fe400078c08ff */
[C---:B------:R-:W-:Y:S02]  /*e700*/  @!P3 LEA R12, P5, R19.reuse, R5, 0x1 ;  /* 0x00000005130cb211 */ /* 0x040fe400078a08ff */
        /* <DEDUP_REMOVED lines=10> */
.L_x_944:
[----:B------:R-:W-:Y:S05]  /*e7b0*/  BSYNC B1 ;  /* 0x0000000000017941 */ /* 0x000fea0003800000 */
.L_x_943:
        /* <DEDUP_REMOVED lines=10> */
[CC--:B------:R-:W-:Y:S02]  /*e860*/  @!P2 LEA R12, P5, R19.reuse, R5.reuse, 0x1 ;  /* 0x00000005130ca211 */ /* 0x0c0fe400078a08ff */
        /* <DEDUP_REMOVED lines=10> */
.L_x_946:
[----:B------:R-:W-:Y:S05]  /*e910*/  BSYNC B1 ;  /* 0x0000000000017941 */ /* 0x000fea0003800000 */
.L_x_945:
[----:B------:R-:W-:Y:S01]  /*e920*/  VIADD R0, R8, 0x60 ;  /* 0x0000006008007836 */ /* 0x000fe20000000000 */
[----:B0-----:R0:W0:Y:S04]  /*e930*/  SHFL.IDX PT, R3, R7, 0x3, 0x181f ;  /* 0x00781f0007037f89 */ /* 0x00102800000e0000 */
[----:B------:R-:W-:Y:S01]  /*e940*/  ISETP.GE.AND P0, PT, R0, R9, PT ;  /* 0x000000090000720c */ /* 0x000fe20003f06270 */
[----:B-1-3--:R1:W3:-:S12]  /*e950*/  SHFL.IDX PT, R5, R6, 0x3, 0x181f ;  /* 0x00781f0006057f89 */ /* 0x00a2d800000e0000 */
[----:B-1----:R-:W-:Y:S05]  /*e960*/  @P0 BRA `(.L_x_938) ;  /* 0x0000000000440947 */ /* 0x002fea0003800000 */
[----:B------:R-:W-:Y:S02]  /*e970*/  ULDC UR5, c[0x0][0xac8] ;  /* 0x0002b20000057ab9 */ /* 0x000fe40000000800 */
[----:B------:R-:W-:Y:S02]  /*e980*/  ISETP.GE.AND P3, PT, R16, UR5, PT ;  /* 0x0000000510007c0c */ /* 0x000fe4000bf66270 */
[----:B------:R-:W-:Y:S02]  /*e990*/  ISETP.GE.AND P2, PT, R19, UR5, PT ;  /* 0x0000000513007c0c */ /* 0x000fe4000bf46270 */
[----:B------:R-:W-:Y:S02]  /*e9a0*/  ISETP.GE.AND P1, PT, R18, UR5, PT ;  /* 0x0000000512007c0c */ /* 0x000fe4000bf26270 */
[----:B------:R-:W-:-:S07]  /*e9b0*/  ISETP.GE.AND P0, PT, R22, UR5, PT ;  /* 0x0000000516007c0c */ /* 0x000fce000bf06270 */
[-C--:B--234-:R-:W-:Y:S02]  /*e9c0*/  @!P3 LEA R6, P6, R16, R5.reuse, 0x1 ;  /* 0x000000051006b211 */ /* 0x09cfe400078c08ff */
        /* <DEDUP_REMOVED lines=11> */
.L_x_938:
[----:B------:R-:W-:Y:S05]  /*ea80*/  BSYNC B0 ;  /* 0x0000000000007941 */ /* 0x000fea0003800000 */
.L_x_930:
[----:B------:R-:W-:Y:S02]  /*ea90*/  ULDC UR5, c[0x0][0xc38] ;  /* 0x00030e0000057ab9 */ /* 0x000fe40000000800 */
[----:B------:R-:W-:-:S06]  /*eaa0*/  UISETP.GE.AND UP0, UPT, UR4, UR5, UPT ;  /* 0x000000050400728c */ /* 0x000fcc000bf06270 */
[----:B------:R-:W-:-:S13]  /*eab0*/  PLOP3.LUT P0, PT, PT, PT, UP0, 0x80, 0x0 ;  /* 0x000000000000781c */ /* 0x000fda0003f0f008 */
[----:B------:R-:W-:Y:S05]  /*eac0*/  @!P0 BRA `(.L_x_947) ;  /* 0xffffff2000c48947 */ /* 0x000fea000383ffff */
[----:B------:R-:W-:Y:S05]  /*ead0*/  EXIT ;  /* 0x000000000000794d */ /* 0x000fea0003800000 */
.L_x_845:
[----:B------:R-:W-:-:S08]  /*eae0*/  NOP ;  /* 0x0000000000007918 */ /* 0x000fd00000000000 */
[----:B------:R-:W0:-:S00]  /*eaf0*/  USETMAXREG.DEALLOC.CTAPOOL 0x18 ;  /* 0x00000018000079c8 */ /* 0x000e0000080e0500 */
[----:B0-----:R-:W2:Y:S01]  /*eb00*/  LDL.LU R2, [R1+0xc] ;  /* 0x00000c0001027983 */ /* 0x001ea20000300800 */
[----:B------:R-:W-:-:S05]  /*eb10*/  LOP3.LUT R0, R0, 0x3, RZ, 0xc0, !PT ;  /* 0x0000000300007812 */ /* 0x000fca00078ec0ff */
[----:B------:R-:W0:Y:S01]  /*eb20*/  S2UR UR6, SR_CTAID.X ;  /* 0x00000000000679c3 */ /* 0x000e220000002500 */
[----:B------:R-:W1:Y:S02]  /*eb30*/  SHFL.IDX PT, R0, R0, RZ, 0x1f ;  /* 0x00001fff00007589 */ /* 0x000e6400000e0000 */
[----:B-1----:R-:W-:-:S05]  /*eb40*/  ISETP.NE.AND P0, PT, R0, RZ, PT ;  /* 0x000000ff0000720c */ /* 0x002fca0003f05270 */
[----:B------:R-:W0:Y:S08]  /*eb50*/  LDC R0, c[0x0][0xc38] ;  /* 0x00030e00ff007b82 */ /* 0x000e300000000800 */
[----:B------:R-:W-:Y:S06]  /*eb60*/  @P0 BAR.ARV 0x4, 0x180 ;  /* 0x0106000000000b1d */ /* 0x000fec0000002000 */
[----:B--2---:R-:W-:-:S04]  /*eb70*/  LOP3.LUT R2, R2, 0xfffffffb, RZ, 0xc0, !PT ;  /* 0xfffffffb02027812 */ /* 0x004fc800078ec0ff */
[----:B------:R-:W-:Y:S02]  /*eb80*/  @P0 LOP3.LUT R2, R2, 0x4, RZ, 0xfc, !PT ;  /* 0x0000000402020812 */ /* 0x000fe400078efcff */
[----:B0-----:R-:W-:Y:S01]  /*eb90*/  ISETP.LE.AND P0, PT, R0, UR6, PT ;  /* 0x0000000600007c0c */ /* 0x001fe2000bf03270 */
[----:B------:R-:W-:Y:S02]  /*eba0*/  IMAD.MOV.U32 R0, RZ, RZ, 0x1 ;  /* 0x00000001ff007424 */ /* 0x000fe400078e00ff */
[----:B------:R0:W-:Y:S04]  /*ebb0*/  STL [R1+0xc], R2 ;  /* 0x00000c0201007387 */ /* 0x0001e80000100800 */
[----:B------:R0:W-:Y:S04]  /*ebc0*/  STL [R1], RZ ;  /* 0x000000ff01007387 */ /* 0x0001e80000100800 */
[----:B------:R0:W-:Y:S04]  /*ebd0*/  STL [R1+0x2c], RZ ;  /* 0x00002cff01007387 */ /* 0x0001e80000100800 */
[----:B------:R0:W-:Y:S01]  /*ebe0*/  STL [R1+0x8], R0 ;  /* 0x0000080001007387 */ /* 0x0001e20000100800 */
[----:B------:R-:W-:Y:S05]  /*ebf0*/  @P0 BRA `(.L_x_948) ;  /* 0x0000004000580947 */ /* 0x000fea0003800000 */
[----:B------:R-:W1:Y:S01]  /*ec00*/  S2R R7, SR_TID.X ;  /* 0x0000000000077919 */ /* 0x000e620000002100 */
        /* <DEDUP_REMOVED lines=9> */
[C---:B0-----:R-:W-:Y:S01]  /*eca0*/  IMAD.SHL.U32 R0, R7.reuse, 0x40, RZ ;  /* 0x0000004007007824 */ /* 0x041fe200078e00ff */
[C---:B------:R-:W-:Y:S01]  /*ecb0*/  LOP3.LUT P0, RZ, R7.reuse, 0x4, RZ, 0xc0, !PT ;  /* 0x0000000407ff7812 */ /* 0x040fe2000780c0ff */
[----:B------:R-:W-:-:S03]  /*ecc0*/  IMAD.SHL.U32 R3, R7, 0x8, RZ ;  /* 0x0000000807037824 */ /* 0x000fc600078e00ff */
[----:B------:R-:W-:-:S04]  /*ecd0*/  LOP3.LUT R2, R0, 0x180, RZ, 0xc0, !PT ;  /* 0x0000018000027812 */ /* 0x000fc800078ec0ff */
[----:B------:R-:W-:-:S04]  /*ece0*/  LOP3.LUT R2, R2, 0x10, R7, 0xf8, !PT ;  /* 0x0000001002027812 */ /* 0x000fc800078ef807 */
[----:B------:R-:W-:Y:S02]  /*ecf0*/  LOP3.LUT R5, R2, 0x30, R3, 0x78, !PT ;  /* 0x0000003002057812 */ /* 0x000fe400078e7803 */
[----:B------:R-:W-:Y:S02]  /*ed00*/  SHF.R.U32.HI R3, RZ, 0x5, R4 ;  /* 0x00000005ff037819 */ /* 0x000fe40000011604 */
[C---:B------:R-:W-:Y:S02]  /*ed10*/  LOP3.LUT R2, R0.reuse, 0x40, RZ, 0xc0, !PT ;  /* 0x0000004000027812 */ /* 0x040fe400078ec0ff */
[----:B------:R-:W-:-:S03]  /*ed20*/  LOP3.LUT R0, R0, 0x200, RZ, 0xc0, !PT ;  /* 0x0000020000007812 */ /* 0x000fc600078ec0ff */
[----:B------:R-:W-:-:S05]  /*ed30*/  IMAD R2, R3, 0x400, R2 ;  /* 0x0000040003027824 */ /* 0x000fca00078e0202 */
[----:B------:R-:W-:Y:S01]  /*ed40*/  IADD3 R5, R5, R2, R0 ;  /* 0x0000000205057210 */ /* 0x000fe20007ffe000 */
[----:B------:R-:W-:-:S04]  /*ed50*/  IMAD.SHL.U32 R2, R7, 0x80, RZ ;  /* 0x0000008007027824 */ /* 0x000fc800078e00ff */
[----:B------:R0:W-:Y:S01]  /*ed60*/  STL [R1+0x18], R5 ;  /* 0x0000180501007387 */ /* 0x0001e20000100800 */
[----:B------:R-:W-:-:S05]  /*ed70*/  LOP3.LUT R0, R2, 0x380, RZ, 0xc0, !PT ;  /* 0x0000038002007812 */ /* 0x000fca00078ec0ff */
[----:B------:R-:W-:Y:S02]  /*ed80*/  IMAD R3, R3, 0x10, R0 ;  /* 0x0000001003037824 */ /* 0x000fe400078e0200 */
[----:B------:R-:W-:Y:S01]  /*ed90*/  IMAD.SHL.U32 R0, R7, 0x10, RZ ;  /* 0x0000001007007824 */ /* 0x000fe200078e00ff */
[----:B0-----:R-:W-:-:S04]  /*eda0*/  SHF.R.U32.HI R5, RZ, 0x3, R4 ;  /* 0x00000003ff057819 */ /* 0x001fc80000011604 */
[----:B------:R-:W-:-:S04]  /*edb0*/  LOP3.LUT R3, R3, 0x70, R0, 0x78, !PT ;  /* 0x0000007003037812 */ /* 0x000fc800078e7800 */
[----:B------:R-:W-:Y:S01]  /*edc0*/  LOP3.LUT R6, R3, 0xc00, R2, 0xf8, !PT ;  /* 0x00000c0003067812 */ /* 0x000fe200078ef802 */
[----:B------:R-:W-:Y:S01]  /*edd0*/  IMAD.SHL.U32 R3, R7, 0x2, RZ ;  /* 0x0000000207037824 */ /* 0x000fe200078e00ff */
[----:B------:R-:W-:-:S03]  /*ede0*/  LOP3.LUT R2, R0, 0x3f0, RZ, 0xc0, !PT ;  /* 0x000003f000027812 */ /* 0x000fc600078ec0ff */
[----:B------:R-:W-:Y:S01]  /*edf0*/  STL [R1+0x4], R6 ;  /* 0x0000040601007387 */ /* 0x000fe20000100800 */
[----:B------:R-:W-:Y:S01]  /*ee00*/  LOP3.LUT R3, R2, 0x70, R3, 0x78, !PT ;  /* 0x0000007002037812 */ /* 0x000fe200078e7803 */
[----:B------:R-:W-:Y:S02]  /*ee10*/  IMAD.SHL.U32 R2, R4, 0x10, RZ ;  /* 0x0000001004027824 */ /* 0x000fe400078e00ff */
[C---:B------:R-:W-:Y:S02]  /*ee20*/  VIADD R4, R6.reuse, 0x40 ;  /* 0x0000004006047836 */ /* 0x040fe40000000000 */
[----:B------:R-:W-:Y:S01]  /*ee30*/  @P0 VIADD R4, R6, 0xffffffc0 ;  /* 0xffffffc006040836 */ /* 0x000fe20000000000 */
[----:B------:R-:W-:Y:S01]  /*ee40*/  LOP3.LUT R2, R3, 0x400, R2, 0xf8, !PT ;  /* 0x0000040003027812 */ /* 0x000fe200078ef802 */
[----:B------:R-:W-:-:S04]  /*ee50*/  IMAD.MOV.U32 R3, RZ, RZ, 0x20 ;  /* 0x00000020ff037424 */ /* 0x000fc800078e00ff */
[----:B------:R-:W-:Y:S01]  /*ee60*/  IMAD.IADD R2, R17, 0x1, R2 ;  /* 0x0000000111027824 */ /* 0x000fe200078e0202 */
[----:B------:R-:W-:Y:S02]  /*ee70*/  SEL R3, R3, 0xffffffe0, !P0 ;  /* 0xffffffe003037807 */ /* 0x000fe40004000000 */
[----:B------:R-:W-:Y:S02]  /*ee80*/  LOP3.LUT R3, R0, 0x70, RZ, 0xc0, !PT ;  /* 0x0000007000037812 */ /* 0x000fe400078ec0ff */
[----:B------:R-:W-:Y:S01]  /*ee90*/  LOP3.LUT R0, R5, 0x70, R0, 0xf8, !PT ;  /* 0x0000007005007812 */ /* 0x000fe200078ef800 */
[----:B------:R-:W-:Y:S01]  /*eea0*/  IMAD.U32 R0, RZ, RZ, UR6 ;  /* 0x00000006ff007e24 */ /* 0x000fe2000f8e00ff */
[----:B------:R-:W-:Y:S04]  /*eeb0*/  STL [R1+0x24], R2 ;  /* 0x0000240201007387 */ /* 0x000fe80000100800 */
[----:B------:R-:W-:Y:S04]  /*eec0*/  STL [R1+0x2c], RZ ;  /* 0x00002cff01007387 */ /* 0x000fe80000100800 */
[----:B------:R-:W-:Y:S04]  /*eed0*/  STL [R1+0x20], R4 ;  /* 0x0000200401007387 */ /* 0x000fe80000100800 */
[----:B------:R0:W-:Y:S04]  /*eee0*/  STL [R1+0x28], R0 ;  /* 0x0000280001007387 */ /* 0x0001e80000100800 */
[----:B------:R-:W-:Y:S01]  /*eef0*/  STL [R1], RZ ;  /* 0x000000ff01007387 */ /* 0x000fe20000100800 */
[----:B0-----:R-:W-:-:S05]  /*ef00*/  IMAD.MOV.U32 R0, RZ, RZ, 0x1 ;  /* 0x00000001ff007424 */ /* 0x001fca00078e00ff */
[----:B------:R0:W-:Y:S02]  /*ef10*/  STL [R1+0x8], R0 ;  /* 0x0000080001007387 */ /* 0x0001e40000100800 */
[----:B0-----:R-:W-:-:S07]  /*ef20*/  LOP3.LUT R0, R3, 0x80, RZ, 0xfc, !PT ;  /* 0x0000008003007812 */ /* 0x001fce00078efcff */
.L_x_1017:
[----:B------:R-:W2:Y:S01]  /*ef30*/  LDL R0, [R1+0x28] ;  /* 0x0000280001007983 */ /* 0x000ea20000100800 */
[----:B------:R-:W-:Y:S02]  /*ef40*/  ULDC UR8, c[0x0][0xc60] ;  /* 0x0003180000087ab9 */ /* 0x000fe40000000800 */
[----:B------:R-:W-:-:S11]  /*ef50*/  UISETP.NE.AND UP0, UPT, UR8, 0x1, UPT ;  /* 0x000000010800788c */ /* 0x000fd6000bf05270 */
[----:B------:R-:W-:Y:S01]  /*ef60*/  @UP0 ULDC UR4, c[0x0][0xc64] ;  /* 0x0003190000040ab9 */ /* 0x000fe20000000800 */
[----:B------:R-:W-:Y:S01]  /*ef70*/  @UP0 ULDC UR9, c[0x0][0xc68] ;  /* 0x00031a0000090ab9 */ /* 0x000fe20000000800 */
[C---:B--2---:R-:W-:Y:S02]  /*ef80*/  R2UR UR7, R0.reuse ;  /* 0x00000000000772ca */ /* 0x044fe400000e0000 */
[----:B------:R-:W-:-:S11]  /*ef90*/  R2UR UR6, R0 ;  /* 0x00000000000672ca */ /* 0x000fd600000e0000 */
[----:B------:R-:W-:-:S04]  /*efa0*/  UIMAD.WIDE.U32 UR4, UR7, UR4, URZ ;  /* 0x00000004070472a5 */ /* 0x000fc8000f8e003f */
[----:B------:R-:W-:-:S03]  /*efb0*/  @UP0 USHF.R.U32.HI UR7, URZ, UR9, UR5 ;  /* 0x000000093f070299 */ /* 0x000fc60008011605 */
[----:B------:R-:W-:Y:S02]  /*efc0*/  ULDC UR4, c[0x0][0xc78] ;  /* 0x00031e0000047ab9 */ /* 0x000fe40000000800 */
[----:B------:R-:W-:Y:S02]  /*efd0*/  UISETP.GE.AND UP0, UPT, UR7, UR4, UPT ;  /* 0x000000040700728c */ /* 0x000fe4000bf06270 */
[----:B------:R-:W-:-:S04]  /*efe0*/  UIADD3 UR4, -UR7, URZ, URZ ;  /* 0x0000003f07047290 */ /* 0x000fc8000fffe13f */
[----:B------:R-:W-:Y:S01]  /*eff0*/  PLOP3.LUT P0, PT, PT, PT, UP0, 0x80, 0x0 ;  /* 0x000000000000781c */ /* 0x000fe20003f0f008 */
[----:B------:R-:W-:-:S12]  /*f000*/  UIMAD UR8, UR8, UR4, UR6 ;  /* 0x00000004080872a4 */ /* 0x000fd8000f8e0206 */
[----:B0-----:R-:W-:Y:S05]  /*f010*/  @!P0 BRA `(.L_x_949) ;  /* 0x0000000000208947 */ /* 0x001fea0003800000 */
        /* <DEDUP_REMOVED lines=8> */
.L_x_949:
[----:B------:R-:W-:Y:S01]  /*f0a0*/  ULDC UR9, c[0x0][0xc54] ;  /* 0x0003150000097ab9 */ /* 0x000fe20000000800 */
[----:B------:R-:W-:Y:S01]  /*f0b0*/  UMOV UR6, UR8 ;  /* 0x0000000800067c82 */ /* 0x000fe20008000000 */
[----:B------:R-:W-:-:S11]  /*f0c0*/  UISETP.NE.AND UP0, UPT, UR9, 0x1, UPT ;  /* 0x000000010900788c */ /* 0x000fd6000bf05270 */
[----:B------:R-:W-:Y:S02]  /*f0d0*/  @UP0 ULDC.64 UR10, c[0x0][0xc58] ;  /* 0x00031600000a0ab9 */ /* 0x000fe40000000a00 */
[----:B------:R-:W-:-:S04]  /*f0e0*/  UIMAD.WIDE.U32 UR4, UR8, UR10, URZ ;  /* 0x0000000a080472a5 */ /* 0x000fc8000f8e003f */
[----:B------:R-:W-:-:S04]  /*f0f0*/  @UP0 USHF.R.U32.HI UR6, URZ, UR11, UR5 ;  /* 0x0000000b3f060299 */ /* 0x000fc80008011605 */
[----:B------:R-:W-:-:S12]  /*f100*/  UIMAD UR4, UR6, UR9, URZ ;  /* 0x00000009060472a4 */ /* 0x000fd8000f8e023f */
.L_x_950:
[----:B------:R-:W-:Y:S02]  /*f110*/  UIADD3 UR4, UR8, -UR4, URZ ;  /* 0x8000000408047290 */ /* 0x000fe4000fffe03f */
[----:B------:R-:W-:Y:S01]  /*f120*/  ULOP3.LUT UR5, URZ, UR6, URZ, 0x33, !UPT ;  /* 0x000000063f057292 */ /* 0x000fe2000f8e333f */
[----:B------:R-:W-:Y:S01]  /*f130*/  ULDC UR14, c[0x0][0xc48] ;  /* 0x00031200000e7ab9 */ /* 0x000fe20000000800 */
[----:B------:R-:W-:Y:S01]  /*f140*/  ULDC UR8, c[0x0][0x448] ;  /* 0x0001120000087ab9 */ /* 0x000fe20000000800 */
[----:B------:R-:W-:Y:S01]  /*f150*/  ULDC UR42, c[0x0][0xc3c] ;  /* 0x00030f00002a7ab9 */ /* 0x000fe20000000800 */
[----:B------:R-:W-:Y:S02]  /*f160*/  UISETP.NE.AND UP2, UPT, UR14, 0x1, UPT ;  /* 0x000000010e00788c */ /* 0x000fe4000bf45270 */
[----:B------:R-:W-:Y:S02]  /*f170*/  UISETP.NE.AND UP1, UPT, UR8, 0x1, UPT ;  /* 0x000000010800788c */ /* 0x000fe4000bf25270 */
[----:B------:R-:W-:Y:S01]  /*f180*/  UIADD3 UR42, UR5, UR42, URZ ;  /* 0x0000002a052a7290 */ /* 0x000fe2000fffe03f */
[----:B------:R-:W-:Y:S01]  /*f190*/  ULDC.64 UR10, c[0x0][0x418] ;  /* 0x00010600000a7ab9 */ /* 0x000fe20000000a00 */
[----:B------:R-:W-:Y:S01]  /*f1a0*/  ULDC UR13, c[0x0][0xc54] ;  /* 0x00031500000d7ab9 */ /* 0x000fe20000000800 */
[----:B------:R-:W-:-:S02]  /*f1b0*/  UISETP.NE.U32.AND UP0, UPT, UR10, URZ, UPT ;  /* 0x0000003f0a00728c */ /* 0x000fc4000bf05070 */
[----:B------:R-:W-:Y:S02]  /*f1c0*/  UIMAD UR13, UR7, UR13, UR4 ;  /* 0x0000000d070d72a4 */ /* 0x000fe4000f8e0204 */
[----:B------:R-:W-:Y:S01]  /*f1d0*/  USHF.L.U32 UR42, UR42, 0x7, URZ ;  /* 0x000000072a2a7899 */ /* 0x000fe2000800063f */
[----:B------:R-:W-:Y:S01]  /*f1e0*/  ULDC.64 UR4, c[0x0][0x9e0] ;  /* 0x0002780000047ab9 */ /* 0x000fe20000000a00 */
[----:B------:R-:W-:Y:S02]  /*f1f0*/  UISETP.NE.AND.EX UP0, UPT, UR11, URZ, UPT, UP0 ;  /* 0x0000003f0b00728c */ /* 0x000fe4000bf05300 */
[----:B------:R-:W-:Y:S02]  /*f200*/  UISETP.GE.AND UP3, UPT, UR5, 0x1, UPT ;  /* 0x000000010500788c */ /* 0x000fe4000bf66270 */
[----:B------:R-:W-:Y:S01]  /*f210*/  UIADD3 UR12, UR42, 0x7f, URZ ;  /* 0x0000007f2a0c7890 */ /* 0x000fe2000fffe03f */
[----:B------:R-:W-:Y:S01]  /*f220*/  ULDC UR10, c[0x0][0x424] ;  /* 0x00010900000a7ab9 */ /* 0x000fe20000000800 */
[----:B------:R-:W-:Y:S01]  /*f230*/  ULDC UR6, c[0x0][0x288] ;  /* 0x0000a20000067ab9 */ /* 0x000fe20000000800 */
[----:B------:R-:W-:Y:S01]  /*f240*/  @UP2 ULDC UR8, c[0x0][0xc4c] ;  /* 0x0003130000082ab9 */ /* 0x000fe20000000800 */
[----:B------:R-:W-:Y:S01]  /*f250*/  @UP1 ULDC UR11, c[0x0][0x44c] ;  /* 0x00011300000b1ab9 */ /* 0x000fe20000000800 */
[----:B------:R-:W-:Y:S01]  /*f260*/  USEL UR15, UR10, 0x1, UP0 ;  /* 0x000000010a0f7887 */ /* 0x000fe20008000000 */
[----:B------:R-:W-:Y:S01]  /*f270*/  PLOP3.LUT P1, PT, PT, PT, UP3, 0x80, 0x0 ;  /* 0x000000000000781c */ /* 0x000fe20003f2f038 */
[----:B------:R-:W-:-:S02]  /*f280*/  UIADD3 UR16, -UR6, 0x1, URZ ;  /* 0x0000000106107890 */ /* 0x000fc4000fffe13f */
[----:B------:R-:W-:Y:S02]  /*f290*/  UIMAD.WIDE.U32 UR8, UR13, UR8, URZ ;  /* 0x000000080d0872a5 */ /* 0x000fe4000f8e003f */
[----:B------:R-:W-:Y:S01]  /*f2a0*/  UIMAD.WIDE.U32 UR10, UR12, UR11, URZ ;  /* 0x0000000b0c0a72a5 */ /* 0x000fe2000f8e003f */
[----:B------:R-:W-:Y:S01]  /*f2b0*/  ULDC UR7, c[0x0][0x2f0] ;  /* 0x0000bc0000077ab9 */ /* 0x000fe20000000800 */
[----:B------:R-:W-:Y:S01]  /*f2c0*/  @UP2 ULDC UR17, c[0x0][0xc50] ;  /* 0x0003140000112ab9 */ /* 0x000fe20000000800 */
[----:B------:R-:W-:Y:S01]  /*f2d0*/  @UP1 ULDC UR18, c[0x0][0x450] ;  /* 0x0001140000121ab9 */ /* 0x000fe20000000800 */
[----:B------:R-:W-:Y:S01]  /*f2e0*/  UMOV UR44, UR13 ;  /* 0x0000000d002c7c82 */ /* 0x000fe20008000000 */
[----:B------:R-:W-:Y:S02]  /*f2f0*/  UIMAD UR16, UR15, UR7, UR16 ;  /* 0x000000070f1072a4 */ /* 0x000fe4000f8e0210 */
[----:B------:R-:W-:Y:S02]  /*f300*/  @UP2 USHF.R.U32.HI UR44, URZ, UR17, UR9 ;  /* 0x000000113f2c2299 */ /* 0x000fe40008011609 */
[----:B------:R-:W-:-:S02]  /*f310*/  @UP1 USHF.R.U32.HI UR12, URZ, UR18, UR11 ;  /* 0x000000123f0c1299 */ /* 0x000fc4000801160b */
[----:B------:R-:W-:Y:S02]  /*f320*/  UIADD3 UR36, -UR44, URZ, URZ ;  /* 0x0000003f2c247290 */ /* 0x000fe4000fffe13f */
[----:B------:R-:W-:Y:S02]  /*f330*/  UIADD3 UR12, UR16, UR12, URZ ;  /* 0x0000000c100c7290 */ /* 0x000fe4000fffe03f */
[----:B------:R-:W-:Y:S02]  /*f340*/  UIMAD UR36, UR14, UR36, UR13 ;  /* 0x000000240e2472a4 */ /* 0x000fe4000f8e020d */
[----:B------:R-:W-:Y:S01]  /*f350*/  UIADD3 UR4, UR12, UR4, URZ ;  /* 0x000000040c047290 */ /* 0x000fe2000fffe03f */
[----:B------:R-:W-:Y:S11]  /*f360*/  @!P1 BRA `(.L_x_951) ;  /* 0x0000000000449947 */ /* 0x000ff60003800000 */
        /* <DEDUP_REMOVED lines=10> */
.L_x_952:
[----:B------:R-:W-:-:S11]  /*f410*/  UISETP.NE.AND UP0, UPT, UR5, 0x1, UPT ;  /* 0x000000010500788c */ /* 0x000fd6000bf05270 */
[----:B------:R-:W-:Y:S02]  /*f420*/  @UP0 ULDC.64 UR12, c[0x0][0x9e8] ;  /* 0x00027a00000c0ab9 */ /* 0x000fe40000000a00 */
[----:B------:R-:W-:-:S04]  /*f430*/  UIMAD.WIDE.U32 UR8, UR10, UR12, URZ ;  /* 0x0000000c0a0872a5 */ /* 0x000fc8000f8e003f */
[----:B------:R-:W-:-:S12]  /*f440*/  @UP0 USHF.R.U32.HI UR10, URZ, UR13, UR9 ;  /* 0x0000000d3f0a0299 */ /* 0x000fd80008011609 */
.L_x_953:
[----:B------:R-:W-:-:S04]  /*f450*/  UIMAD UR10, UR10, UR5, UR5 ;  /* 0x000000050a0a72a4 */ /* 0x000fc8000f8e0205 */
[----:B------:R-:W-:-:S04]  /*f460*/  UISETP.LT.AND UP0, UPT, UR4, UR10, UPT ;  /* 0x0000000a0400728c */ /* 0x000fc8000bf01270 */
[----:B------:R-:W-:-:S12]  /*f470*/  USEL UR4, UR4, UR10, UP0 ;  /* 0x0000000a04047287 */ /* 0x000fd80008000000 */
.L_x_951:
[----:B------:R-:W-:Y:S02]  /*f480*/  UIMAD UR12, UR15, UR7, 0x3f ;  /* 0x0000003f0f0c74a4 */ /* 0x000fe4000f8e0207 */
[----:B------:R-:W-:Y:S02]  /*f490*/  UIADD3 UR4, UR4, 0x3f, URZ ;  /* 0x0000003f04047890 */ /* 0x000fe4000fffe03f */
[----:B------:R-:W-:Y:S02]  /*f4a0*/  USHF.R.S32.HI UR13, URZ, 0x1f, UR12 ;  /* 0x0000001f3f0d7899 */ /* 0x000fe4000801140c */
[----:B------:R-:W-:Y:S01]  /*f4b0*/  USHF.R.S32.HI UR10, URZ, 0x1f, UR4 ;  /* 0x0000001f3f0a7899 */ /* 0x000fe20008011404 */
[----:B------:R-:W-:Y:S01]  /*f4c0*/  @UP1 ULDC UR8, c[0x0][0x44c] ;  /* 0x0001130000081ab9 */ /* 0x000fe20000000800 */
[----:B------:R-:W-:Y:S02]  /*f4d0*/  ULEA.HI UR13, UR13, UR12, URZ, 0x6 ;  /* 0x0000000c0d0d7291 */ /* 0x000fe4000f8f303f */
[----:B------:R-:W-:-:S02]  /*f4e0*/  UIMAD.WIDE.U32 UR8, UR42, UR8, URZ ;  /* 0x000000082a0872a5 */ /* 0x000fc4000f8e003f */
[----:B------:R-:W-:Y:S01]  /*f4f0*/  ULEA.HI UR10, UR10, UR4, URZ, 0x6 ;  /* 0x000000040a0a7291 */ /* 0x000fe2000f8f303f */
[----:B------:R-:W-:Y:S01]  /*f500*/  @UP1 ULDC UR14, c[0x0][0x450] ;  /* 0x00011400000e1ab9 */ /* 0x000fe20000000800 */
[----:B------:R-:W-:Y:S01]  /*f510*/  UMOV UR11, UR42 ;  /* 0x0000002a000b7c82 */ /* 0x000fe20008000000 */
[----:B------:R-:W-:Y:S02]  /*f520*/  UIMAD UR4, UR15, UR7, -UR6 ;  /* 0x000000070f0472a4 */ /* 0x000fe4000f8e0a06 */
[----:B------:R-:W-:Y:S02]  /*f530*/  USHF.R.S32.HI UR13, URZ, 0x6, UR13 ;  /* 0x000000063f0d7899 */ /* 0x000fe4000801140d */
[----:B------:R-:W-:Y:S02]  /*f540*/  USHF.R.S32.HI UR10, URZ, 0x6, UR10 ;  /* 0x000000063f0a7899 */ /* 0x000fe4000801140a */
[----:B------:R-:W-:Y:S02]  /*f550*/  @UP1 USHF.R.U32.HI UR11, URZ, UR14, UR9 ;  /* 0x0000000e3f0b1299 */ /* 0x000fe40008011609 */
[----:B------:R-:W-:-:S02]  /*f560*/  UISETP.LT.AND UP0, UPT, UR13, UR10, UPT ;  /* 0x0000000a0d00728c */ /* 0x000fc4000bf01270 */
[----:B------:R-:W-:Y:S01]  /*f570*/  UIADD3 UR4, UR4, UR11, URZ ;  /* 0x0000000b04047290 */ /* 0x000fe2000fffe03f */
[----:B------:R-:W-:Y:S01]  /*f580*/  ULDC UR8, c[0x0][0x9dc] ;  /* 0x0002770000087ab9 */ /* 0x000fe20000000800 */
[----:B------:R-:W-:Y:S02]  /*f590*/  USEL UR41, UR13, UR10, UP0 ;  /* 0x0000000a0d297287 */ /* 0x000fe40008000000 */
        /* <DEDUP_REMOVED lines=12> */
.L_x_955:
[----:B------:R-:W-:-:S11]  /*f660*/  UISETP.NE.AND UP0, UPT, UR5, 0x1, UPT ;  /* 0x000000010500788c */ /* 0x000fd6000bf05270 */
[----:B------:R-:W-:Y:S02]  /*f670*/  @UP0 ULDC.64 UR10, c[0x0][0x9e8] ;  /* 0x00027a00000a0ab9 */ /* 0x000fe40000000a00 */
[----:B------:R-:W-:-:S04]  /*f680*/  UIMAD.WIDE.U32 UR6, UR4, UR10, URZ ;  /* 0x0000000a040672a5 */ /* 0x000fc8000f8e003f */
[----:B------:R-:W-:-:S12]  /*f690*/  @UP0 USHF.R.U32.HI UR4, URZ, UR11, UR7 ;  /* 0x0000000b3f040299 */ /* 0x000fd80008011607 */
.L_x_956:
[----:B------:R-:W-:-:S04]  /*f6a0*/  UIMAD UR4, UR4, UR5, URZ ;  /* 0x00000005040472a4 */ /* 0x000fc8000f8e023f */
[----:B------:R-:W-:-:S04]  /*f6b0*/  UISETP.LT.AND UP0, UPT, UR8, UR4, UPT ;  /* 0x000000040800728c */ /* 0x000fc8000bf01270 */
[----:B------:R-:W-:-:S12]  /*f6c0*/  USEL UR8, UR8, UR4, !UP0 ;  /* 0x0000000408087287 */ /* 0x000fd8000c000000 */
.L_x_954:
[----:B------:R-:W-:Y:S01]  /*f6d0*/  USHF.R.S32.HI UR4, URZ, 0x1f, UR8 ;  /* 0x0000001f3f047899 */ /* 0x000fe20008011408 */
[----:B------:R-:W-:Y:S03]  /*f6e0*/  BSSY B7, `(.L_x_957) ;  /* 0x000034e000077945 */ /* 0x000fe60003800000 */
[----:B------:R-:W-:-:S04]  /*f6f0*/  ULEA.HI UR4, UR4, UR8, URZ, 0x6 ;  /* 0x0000000804047291 */ /* 0x000fc8000f8f303f */
[----:B------:R-:W-:-:S04]  /*f700*/  USHF.R.S32.HI UR4, URZ, 0x6, UR4 ;  /* 0x000000063f047899 */ /* 0x000fc80008011404 */
[----:B------:R-:W-:-:S04]  /*f710*/  UISETP.LT.AND UP0, UPT, URZ, UR4, UPT ;  /* 0x000000043f00728c */ /* 0x000fc8000bf01270 */
[----:B------:R-:W-:-:S04]  /*f720*/  USEL UR40, URZ, UR4, !UP0 ;  /* 0x000000043f287287 */ /* 0x000fc8000c000000 */
[----:B------:R-:W-:-:S06]  /*f730*/  UISETP.GT.AND UP0, UPT, UR41, UR40, UPT ;  /* 0x000000282900728c */ /* 0x000fcc000bf04270 */
[----:B------:R-:W-:-:S13]  /*f740*/  PLOP3.LUT P0, PT, PT, PT, UP0, 0x80, 0x0 ;  /* 0x000000000000781c */ /* 0x000fda0003f0f008 */
[----:B------:R-:W-:Y:S05]  /*f750*/  @P0 BRA `(.L_x_958) ;  /* 0x0000000000480947 */ /* 0x000fea0003800000 */
[----:B------:R-:W0:Y:S02]  /*f760*/  S2R R0, SR_TID.X ;  /* 0x0000000000007919 */ /* 0x000e240000002100 */
[----:B0-----:R-:W-:-:S04]  /*f770*/  LOP3.LUT R0, R0, 0x7f, RZ, 0xc0, !PT ;  /* 0x0000007f00007812 */ /* 0x001fc800078ec0ff */
[----:B------:R-:W-:-:S13]  /*f780*/  ISETP.NE.AND P0, PT, R0, RZ, PT ;  /* 0x000000ff0000720c */ /* 0x000fda0003f05270 */
[----:B------:R-:W-:Y:S05]  /*f790*/  @P0 BRA `(.L_x_959) ;  /* 0x0000003400080947 */ /* 0x000fea0003800000 */
[----:B------:R-:W0:Y:S01]  /*f7a0*/  S2R R3, SR_LANEID ;  /* 0x0000000000037919 */ /* 0x000e220000000000 */
[----:B------:R-:W-:Y:S02]  /*f7b0*/  VOTEU.ANY UR4, UPT, PT ;  /* 0x0000000000047886 */ /* 0x000fe400038e0100 */
[----:B------:R-:W0:Y:S08]  /*f7c0*/  FLO.U32 R0, UR4 ;  /* 0x0000000400007d00 */ /* 0x000e3000080e0000 */
[----:B------:R-:W1:Y:S01]  /*f7d0*/  POPC R5, UR4 ;  /* 0x0000000400057d09 */ /* 0x000e620008000000 */
[----:B0-----:R-:W-:-:S02]  /*f7e0*/  ISETP.EQ.U32.AND P1, PT, R0, R3, PT ;  /* 0x000000030000720c */ /* 0x001fc40003f22070 */
[----:B------:R-:W1:Y:S11]  /*f7f0*/  LDC.64 R2, c[0x0][0xc80] ;  /* 0x00032000ff027b82 */ /* 0x000e760000000a00 */
[----:B-1----:R-:W2:Y:S01]  /*f800*/  @P1 ATOMG.E.ADD.STRONG.GPU PT, R3, desc[UR50][R2.64], R5 ;  /* 0x00000005020319a8 */ /* 0x002ea200081ee1f2 */
[----:B------:R-:W0:Y:S02]  /*f810*/  S2R R4, SR_LTMASK ;  /* 0x0000000000047919 */ /* 0x000e240000003900 */
[----:B0-----:R-:W-:-:S04]  /*f820*/  LOP3.LUT R4, R4, UR4, RZ, 0xc0, !PT ;  /* 0x0000000404047c12 */ /* 0x001fc8000f8ec0ff */
[----:B------:R-:W0:Y:S01]  /*f830*/  POPC R7, R4 ;  /* 0x0000000400077309 */ /* 0x000e220000000000 */
[----:B--2---:R-:W0:Y:S02]  /*f840*/  SHFL.IDX PT, R0, R3, R0, 0x1f ;  /* 0x00001f0003007589 */ /* 0x004e2400000e0000 */
[----:B0-----:R-:W-:-:S05]  /*f850*/  IADD3 R0, R0, UR43, R7 ;  /* 0x0000002b00007c10 */ /* 0x001fca000fffe007 */
[----:B------:R0:W-:Y:S01]  /*f860*/  STL [R1+0x28], R0 ;  /* 0x0000280001007387 */ /* 0x0001e20000100800 */
[----:B------:R-:W-:Y:S05]  /*f870*/  BRA `(.L_x_959) ;  /* 0x0000003000d07947 */ /* 0x000fea0003800000 */
.L_x_958:
        /* <DEDUP_REMOVED lines=20> */
.L_x_961:
[----:B------:R-:W-:Y:S05]  /*f9c0*/  BSYNC B6 ;  /* 0x0000000000067941 */ /* 0x000fea0003800000 */
.L_x_960:
        /* <DEDUP_REMOVED lines=24> */
.L_x_963:
[----:B------:R-:W-:Y:S05]  /*fb50*/  BSYNC B6 ;  /* 0x0000000000067941 */ /* 0x000fea0003800000 */
.L_x_962:
[----:B------:R-:W-:Y:S01]  /*fb60*/  VIADD R0, R17, 0x8000 ;  /* 0x0000800011007836 */ /* 0x000fe20000000000 */
[----:B------:R-:W-:Y:S04]  /*fb70*/  BSSY B6, `(.L_x_964) ;  /* 0x0000014000067945 */ /* 0x000fe80003800000 */
[----:B------:R1:W-:Y:S01]  /*fb80*/  STL [R1+0x14], R0 ;  /* 0x0000140001007387 */ /* 0x0003e20000100800 */
        /* <DEDUP_REMOVED lines=18> */
.L_x_965:
[----:B------:R-:W-:Y:S05]  /*fcb0*/  BSYNC B6 ;  /* 0x0000000000067941 */ /* 0x000fea0003800000 */
.L_x_964:
[----:B------:R-:W-:Y:S01]  /*fcc0*/  IMAD.MOV.U32 R18, RZ, RZ, R16 ;  /* 0x000000ffff127224 */ /* 0x000fe200078e0010 */
        /* <DEDUP_REMOVED lines=19> */
.L_x_967:
[----:B------:R-:W-:Y:S05]  /*fe00*/  BSYNC B6 ;  /* 0x0000000000067941 */ /* 0x000fea0003800000 */
.L_x_966:
[----:B------:R-:W-:Y:S01]  /*fe10*/  ULDC.64 UR4, c[0x0][0x9f8] ;  /* 0x00027e0000047ab9 */ /* 0x000fe20000000a00 */
[----:B------:R-:W-:Y:S01]  /*fe20*/  IMAD.U32 R8, RZ, RZ, UR44 ;  /* 0x0000002cff087e24 */ /* 0x000fe2000f8e00ff */
[----:B------:R-:W-:-:S04]  /*fe30*/  UISETP.NE.U32.AND UP0, UPT, UR4, URZ, UPT ;  /* 0x0000003f0400728c */ /* 0x000fc8000bf05070 */
[----:B------:R-:W-:-:S06]  /*fe40*/  UISETP.NE.AND.EX UP0, UPT, UR5, URZ, UPT, UP0 ;  /* 0x0000003f0500728c */ /* 0x000fcc000bf05300 */
[----:B------:R-:W-:-:S05]  /*fe50*/  PLOP3.LUT P0, PT, PT, PT, UP0, 0x80, 0x0 ;  /* 0x000000000000781c */ /* 0x000fca0003f0f008 */
[----:B------:R-:W-:Y:S02]  /*fe60*/  @UP0 ULDC.64 UR4, c[0x0][0x9f8] ;  /* 0x00027e0000040ab9 */ /* 0x000fe40000000a00 */
[----:B------:R-:W-:-:S06]  /*fe70*/  @UP0 UIMAD.WIDE UR4, UR44, 0x4, UR4 ;  /* 0x000000042c0408a5 */ /* 0x000fcc000f8e0204 */
[----:B------:R-:W-:Y:S02]  /*fe80*/  IMAD.U32 R2, RZ, RZ, UR4 ;  /* 0x00000004ff027e24 */ /* 0x000fe4000f8e00ff */
[----:B------:R-:W-:-:S05]  /*fe90*/  IMAD.U32 R3, RZ, RZ, UR5 ;  /* 0x00000005ff037e24 */ /* 0x000fca000f8e00ff */
[----:B------:R1:W2:Y:S01]  /*fea0*/  @P0 LDG.E R8, desc[UR50][R2.64] ;  /* 0x0000003202080981 */ /* 0x0002a2000c1e1900 */
[----:B------:R-:W-:Y:S01]  /*feb0*/  LOP3.LUT R18, R18, 0xfffffffe, RZ, 0xc0, !PT ;  /* 0xfffffffe12127812 */ /* 0x000fe200078ec0ff */
[----:B------:R-:W-:Y:S01]  /*fec0*/  UMOV UR4, 0xffffffff ;  /* 0xffffffff00047882 */ /* 0x000fe20000000000 */
[----:B------:R-:W3:Y:S01]  /*fed0*/  S2R R19, SR_TID.X ;  /* 0x0000000000137919 */ /* 0x000ee20000002100 */
[----:B-1----:R-:W1:Y:S02]  /*fee0*/  LDC.64 R2, c[0x0][0x418] ;  /* 0x00010600ff027b82 */ /* 0x002e640000000a00 */
[----:B-1----:R-:W-:Y:S02]  /*fef0*/  ISETP.NE.U32.AND P0, PT, R2, RZ, PT ;  /* 0x000000ff0200720c */ /* 0x002fe40003f05070 */
[----:B---3--:R-:W-:Y:S02]  /*ff00*/  SHF.R.U32.HI R19, RZ, 0x5, R19 ;  /* 0x00000005ff137819 */ /* 0x008fe40000011613 */
[----:B------:R-:W-:-:S02]  /*ff10*/  ISETP.NE.AND.EX P1, PT, R3, RZ, PT, P0 ;  /* 0x000000ff0300720c */ /* 0x000fc40003f25300 */
[----:B------:R-:W-:-:S11]  /*ff20*/  LOP3.LUT R19, R19, 0x3, RZ, 0xc0, !PT ;  /* 0x0000000313137812 */ /* 0x000fd600078ec0ff */
[----:B------:R-:W-:Y:S02]  /*ff30*/  @P1 LOP3.LUT R18, R18, 0x1, RZ, 0xfc, !PT ;  /* 0x0000000112121812 */ /* 0x000fe400078efcff */
[----:B--2---:R-:W-:Y:S01]  /*ff40*/  SHF.R.S32.HI R9, RZ, 0x1f, R8 ;  /* 0x0000001fff097819 */ /* 0x004fe20000011408 */
[----:B------:R1:W-:Y:S01]  /*ff50*/  STL [R1+0x10], R8 ;  /* 0x0000100801007387 */ /* 0x0003e20000100800 */
[----:B0-----:R-:W-:-:S03]  /*ff60*/  SEL R16, R8, RZ, !P1 ;  /* 0x000000ff08107207 */ /* 0x001fc60004800000 */
[----:B------:R1:W-:Y:S04]  /*ff70*/  STL [R1+0x1c], R9 ;  /* 0x00001c0901007387 */ /* 0x0003e80000100800 */
[----:B------:R1:W-:Y:S01]  /*ff80*/  STL [R1+0xc], R18 ;  /* 0x00000c1201007387 */ /* 0x0003e20000100800 */
[----:B------:R-:W-:Y:S05]  /*ff90*/  BRA.DIV UR4, `(.L_x_968) ;  /* 0x0000003604547947 */ /* 0x000fea000b800000 */
[----:B------:R0:W2:Y:S02]  /*ffa0*/  SHFL.IDX PT, R14, R19, RZ, 0x1f ;  /* 0x00001fff130e7589 */ /* 0x0000a400000e0000 */
.L_x_1036:
[----:B------:R-:W-:Y:S01]  /*ffb0*/  PLOP3.LUT P2, PT, PT, PT, PT, 0x8, 0x0 ;  /* 0x000000000000781c */ /* 0x000fe20003f4e170 */
[----:B------:R-:W-:Y:S01]  /*ffc0*/  IMAD.MOV.U32 R0, RZ, RZ, R18 ;  /* 0x000000ffff007224 */ /* 0x000fe200078e0012 */
[----:B--2---:R-:W-:-:S04]  /*ffd0*/  ISETP.NE.AND P0, PT, R14, RZ, PT ;  /* 0x000000ff0e00720c */ /* 0x004fc80003f05270 */
[----:B------:R-:W-:-:S07]  /*ffe0*/  LOP3.LUT R0, R0, 0xfffffffd, RZ, 0xc0, !PT ;  /* 0xfffffffd00007812 */ /* 0x000fce00078ec0ff */
[----:B------:R-:W-:-:S05]  /*fff0*/  @P2 LOP3.LUT R0, R0, 0x2, RZ, 0xfc, !PT ;  /* 0x0000000200002812 */ /* 0x000fca00078efcff */
[----:B------:R2:W-:Y:S01]  /*10000*/  STL [R1+0xc], R0 ;  /* 0x00000c0001007387 */ /* 0x0005e20000100800 */
[----:B------:R-:W-:Y:S05]  /*10010*/  @P0 BRA `(.L_x_969) ;  /* 0x0000000400900947 */ /* 0x000fea0003800000 */
[----:B------:R-:W-:-:S06]  /*10020*/  UIADD3 UR4, UR41, -0x1, URZ ;  /* 0xffffffff29047890 */ /* 0x000fcc000fffe03f */
[----:B--2---:R-:W-:Y:S01]  /*10030*/  IMAD.U32 R0, RZ, RZ, UR4 ;  /* 0x00000004ff007e24 */ /* 0x004fe2000f8e00ff */
[----:B------:R-:W-:-:S03]  /*10040*/  UMOV UR4, 0xffffffff ;  /* 0xffffffff00047882 */ /* 0x000fc60000000000 */
[----:B------:R-:W-:Y:S05]  /*10050*/  BRA.DIV UR4, `(.L_x_970) ;  /* 0x0000003604447947 */ /* 0x000fea000b800000 */
[----:B------:R-:W-:-:S13]  /*10060*/  ELECT P6, URZ, PT ;  /* 0x00000000003f782f */ /* 0x000fda00038c0000 */
.L_x_1039:
[----:B------:R-:W-:Y:S05]  /*10070*/  @!P6 BRA `(.L_x_969) ;  /* 0x000000040078e947 */ /* 0x000fea0003800000 */
[----:B------:R-:W-:Y:S01]  /*10080*/  IMAD.MOV.U32 R16, RZ, RZ, R8 ;  /* 0x000000ffff107224 */ /* 0x000fe200078e0008 */
[----:B------:R-:W-:Y:S06]  /*10090*/  @!P1 BRA `(.L_x_971) ;  /* 0x0000000000449947 */ /* 0x000fec0003800000 */
[----:B------:R-:W2:Y:S01]  /*100a0*/  LDC R7, c[0x0][0x43c] ;  /* 0x00010f00ff077b82 */ /* 0x000ea20000000800 */
[----:B------:R-:W-:Y:S01]  /*100b0*/  ULDC.64 UR4, c[0x0][0x428] ;  /* 0x00010a0000047ab9 */ /* 0x000fe20000000a00 */
[----:B--2---:R-:W-:-:S13]  /*100c0*/  ISETP.NE.AND P0, PT, R7, 0x1, PT ;  /* 0x000000010700780c */ /* 0x004fda0003f05270 */
[----:B------:R-:W2:Y:S02]  /*100d0*/  @P0 LDC.64 R4, c[0x0][0x440] ;  /* 0x00011000ff040b82 */ /* 0x000ea40000000a00 */
[----:B--2---:R-:W-:-:S04]  /*100e0*/  @P0 IMAD.HI.U32 R6, R0, R4, RZ ;  /* 0x0000000400060227 */ /* 0x004fc800078e00ff */
        /* <DEDUP_REMOVED lines=12> */
.L_x_971:
[----:B------:R-:W3:Y:S04]  /*101b0*/  LDL R4, [R1] ;  /* 0x0000000001047983 */ /* 0x000ee80000100800 */
[----:B--2---:R-:W2:Y:S01]  /*101c0*/  LDL R3, [R1+0x8] ;  /* 0x0000080001037983 */ /* 0x004ea20000100800 */
[----:B------:R-:W4:Y:S02]  /*101d0*/  S2R R2, SR_TID.X ;  /* 0x0000000000027919 */ /* 0x000f240000002100 */
[----:B----4-:R-:W-:-:S04]  /*101e0*/  LOP3.LUT R2, R2, 0x7f, RZ, 0xc0, !PT ;  /* 0x0000007f02027812 */ /* 0x010fc800078ec0ff */
[----:B------:R-:W-:Y:S01]  /*101f0*/  ISETP.NE.AND P0, PT, R2, RZ, PT ;  /* 0x000000ff0200720c */ /* 0x000fe20003f05270 */
[----:B---3--:R-:W-:Y:S01]  /*10200*/  IMAD R4, R4, 0x8, R17 ;  /* 0x0000000804047824 */ /* 0x008fe200078e0211 */
[----:B--2---:R-:W-:-:S04]  /*10210*/  SHF.L.U32 R3, R3, 0x1f, RZ ;  /* 0x0000001f03037819 */ /* 0x004fc800000006ff */
[----:B------:R-:W2:Y:S02]  /*10220*/  SYNCS.PHASECHK.TRANS64.TRYWAIT P1, [R4+URZ+0x28480], R3 ;  /* 0x02848003040075a7 */ /* 0x000ea4000802017f */
[----:B--2---:R-:W-:Y:S05]  /*10230*/  @!P1 BRA `(.L_x_972) ;  /* 0x0000003000ec9947 */ /* 0x004fea0003800000 */
.L_x_1040:
        /* <DEDUP_REMOVED lines=8> */
.L_x_973:
[----:B------:R-:W3:Y:S01]  /*102c0*/  LDL R2, [R1] ;  /* 0x0000000001027983 */ /* 0x000ee20000100800 */
        /* <DEDUP_REMOVED lines=15> */
[----:B---3--:R-:W-:-:S05]  /*103c0*/  IMAD R2, R2, 0x4000, R17 ;  /* 0x0000400002027824 */ /* 0x008fca00078e0211 */
[----:B------:R-:W-:-:S13]  /*103d0*/  R2UR UR8, R2 ;  /* 0x00000000020872ca */ /* 0x000fda00000e0000 */
[----:B------:R-:W-:Y:S02]  /*103e0*/  UIADD3 UR32, UR8, 0x10000, URZ ;  /* 0x0001000008207890 */ /* 0x000fe4000fffe03f */
[----:B------:R-:W-:-:S07]  /*103f0*/  UIADD3 UR8, UR8, 0x12000, URZ ;  /* 0x0001200008087890 */ /* 0x000fce000fffe03f */
[----:B------:R3:W-:Y:S02]  /*10400*/  UTMALDG.4D [UR32], [UR4], desc[UR6] ;  /* 0x00000620040075b4 */ /* 0x0007e40008019000 */
[----:B------:R3:W-:Y:S01]  /*10410*/  UTMALDG.4D [UR8], [UR4], desc[UR6] ;  /* 0x00000608040075b4 */ /* 0x0007e20008019000 */
[----:B------:R-:W4:Y:S02]  /*10420*/  SYNCS.PHASECHK.TRANS64.TRYWAIT P1, [R4+URZ+0x28440], R3 ;  /* 0x02844003040075a7 */ /* 0x000f24000802017f */
[----:B---34-:R-:W-:Y:S05]  /*10430*/  @!P1 BRA `(.L_x_974) ;  /* 0x0000003000809947 */ /* 0x018fea0003800000 */
.L_x_1041:
[----:B------:R-:W-:Y:S05]  /*10440*/  @P0 BRA `(.L_x_975) ;  /* 0x00000000001c0947 */ /* 0x000fea0003800000 */
[----:B------:R-:W4:Y:S01]  /*10450*/  S2R R5, SR_TID.X ;  /* 0x0000000000057919 */ /* 0x000f220000002100 */
[----:B--23--:R-:W-:-:S04]  /*10460*/  IMAD.MOV.U32 R3, RZ, RZ, 0x4000 ;  /* 0x00004000ff037424 */ /* 0x00cfc800078e00ff */
[----:B------:R2:W-:Y:S01]  /*10470*/  SYNCS.ARRIVE.TRANS64 RZ, [R4+URZ+0x28430], R3 ;  /* 0x0284300304ff79a7 */ /* 0x0005e2000800003f */
[----:B----4-:R-:W-:-:S04]  /*10480*/  LOP3.LUT R5, R5, 0x1f, RZ, 0xc0, !PT ;  /* 0x0000001f05057812 */ /* 0x010fc800078ec0ff */
[----:B------:R-:W-:-:S13]  /*10490*/  ISETP.NE.AND P0, PT, R5, RZ, PT ;  /* 0x000000ff0500720c */ /* 0x000fda0003f05270 */
[----:B--2---:R-:W-:Y:S05]  /*104a0*/  @!P0 BRA `(.L_x_975) ;  /* 0x0000000000048947 */ /* 0x004fea0003800000 */
[----:B------:R-:W-:Y:S01]  /*104b0*/  BPT.TRAP 0x1 ;  /* 0x000000040000795c */ /* 0x000fe20000300000 */
.L_x_975:
[----:B--23--:R-:W2:Y:S01]  /*104c0*/  LDL.LU R3, [R1+0xc] ;  /* 0x00000c0001037983 */ /* 0x00cea20000300800 */
        /* <DEDUP_REMOVED lines=25> */
.L_x_969:
[----:B--2---:R-:W-:Y:S01]  /*10660*/  VIADD R0, R17, 0x18000 ;  /* 0x0001800011007836 */ /* 0x004fe20000000000 */
[----:B------:R-:W-:Y:S05]  /*10670*/  WARPSYNC.ALL ;  /* 0x0000000000007948 */ /* 0x000fea0003800000 */
[----:B------:R-:W-:Y:S01]  /*10680*/  BAR.SYNC.DEFER_BLOCKING 0x8, 0x180 ;  /* 0x0206000000007b1d */ /* 0x000fe20000010000 */
[----:B------:R-:W-:-:S05]  /*10690*/  LOP3.LUT P0, RZ, R0, 0x3ff, RZ, 0xc0, !PT ;  /* 0x000003ff00ff7812 */ /* 0x000fca000780c0ff */
[----:B------:R-:W-:Y:S08]  /*106a0*/  BSSY B6, `(.L_x_976) ;  /* 0x0000012000067945 */ /* 0x000ff00003800000 */
[----:B------:R-:W-:Y:S05]  /*106b0*/  @!P0 BRA `(.L_x_977) ;  /* 0x0000000000408947 */ /* 0x000fea0003800000 */
[----:B------:R-:W-:Y:S01]  /*106c0*/  MOV R2, 0x0 ;  /* 0x0000000000027802 */ /* 0x000fe20000000f00 */
[----:B---3--:R-:W-:Y:S01]  /*106d0*/  ULDC.64 UR6, c[0x4][0x198] ;  /* 0x0100660000067ab9 */ /* 0x008fe20000000a00 */
        /* <DEDUP_REMOVED lines=9> */
[----:B-1----:R-:W-:Y:S02]  /*10770*/  IMAD.MOV.U32 R8, RZ, RZ, 0x70 ;  /* 0x00000070ff087424 */ /* 0x002fe400078e00ff */
[----:B------:R-:W-:Y:S02]  /*10780*/  IMAD.MOV.U32 R12, RZ, RZ, 0x1 ;  /* 0x00000001ff0c7424 */ /* 0x000fe400078e00ff */
[----:B------:R-:W-:-:S07]  /*10790*/  IMAD.MOV.U32 R13, RZ, RZ, RZ ;  /* 0x000000ffff0d7224 */ /* 0x000fce00078e00ff */
[----:B------:R-:W-:-:S07]  /*107a0*/  LEPC R20, `(.L_x_977) ;  /* 0x000000001014794e */ /* 0x000fce0000000000 */
[----:B0-2---:R-:W-:Y:S05]  /*107b0*/  CALL.ABS.NOINC R2 ;  /* 0x0000000002007343 */ /* 0x005fea0003c00000 */
.L_x_977:
[----:B---3--:R-:W-:Y:S05]  /*107c0*/  BSYNC B6 ;  /* 0x0000000000067941 */ /* 0x008fea0003800000 */
.L_x_976:
[----:B------:R2:W5:Y:S01]  /*107d0*/  LDL R10, [R1+0x24] ;  /* 0x00002400010a7983 */ /* 0x0005620000100800 */
[----:B-1----:R-:W1:Y:S01]  /*107e0*/  LDC R8, c[0x0][0x448] ;  /* 0x00011200ff087b82 */ /* 0x002e620000000800 */
[----:B------:R-:W-:Y:S01]  /*107f0*/  USHF.R.S32.HI UR4, URZ, 0x1f, UR36 ;  /* 0x0000001f3f047899 */ /* 0x000fe20008011424 */
[----:B------:R-:W3:Y:S01]  /*10800*/  S2R R2, SR_TID.X ;  /* 0x0000000000027919 */ /* 0x000ee20000002100 */
[----:B------:R-:W-:Y:S01]  /*10810*/  ULDC.64 UR8, c[0x0][0x2d8] ;  /* 0x0000b60000087ab9 */ /* 0x000fe20000000a00 */
[----:B------:R-:W-:Y:S02]  /*10820*/  USHF.R.S32.HI UR7, URZ, 0x1f, UR44 ;  /* 0x0000001f3f077899 */ /* 0x000fe4000801142c */
[----:B------:R-:W-:Y:S01]  /*10830*/  UIMAD UR6, UR4, UR8, URZ ;  /* 0x00000008040672a4 */ /* 0x000fe2000f8e023f */
[----:B0-----:R-:W0:Y:S01]  /*10840*/  S2R R19, SR_TID.X ;  /* 0x0000000000137919 */ /* 0x001e220000002100 */
[----:B------:R-:W-:Y:S02]  /*10850*/  UIMAD.WIDE.U32 UR4, UR36, UR8, URZ ;  /* 0x00000008240472a5 */ /* 0x000fe4000f8e003f */
[----:B------:R-:W-:-:S03]  /*10860*/  UIMAD UR6, UR36, UR9, UR6 ;  /* 0x00000009240672a4 */ /* 0x000fc6000f8e0206 */
[----:B------:R-:W-:Y:S01]  /*10870*/  ULDC.64 UR8, c[0x0][0x2e0] ;  /* 0x0000b80000087ab9 */ /* 0x000fe20000000a00 */
[----:B------:R-:W-:Y:S02]  /*10880*/  UIADD3 UR5, UR5, UR6, URZ ;  /* 0x0000000605057290 */ /* 0x000fe4000fffe03f */
[----:B------:R-:W-:Y:S02]  /*10890*/  UIMAD UR6, UR7, UR8, URZ ;  /* 0x00000008070672a4 */ /* 0x000fe4000f8e023f */
[----:B------:R-:W-:Y:S02]  /*108a0*/  UIMAD.WIDE.U32 UR4, UR44, UR8, UR4 ;  /* 0x000000082c0472a5 */ /* 0x000fe4000f8e0004 */
[----:B------:R-:W-:Y:S01]  /*108b0*/  UIMAD UR6, UR44, UR9, UR6 ;  /* 0x000000092c0672a4 */ /* 0x000fe2000f8e0206 */
[----:B-1----:R-:W-:-:S03]  /*108c0*/  ISETP.NE.AND P0, PT, R8, 0x1, PT ;  /* 0x000000010800780c */ /* 0x002fc60003f05270 */
[----:B------:R-:W-:Y:S01]  /*108d0*/  UIADD3 UR6, UR5, UR6, URZ ;  /* 0x0000000605067290 */ /* 0x000fe2000fffe03f */
[----:B------:R-:W-:Y:S02]  /*108e0*/  IMAD.U32 R6, RZ, RZ, UR4 ;  /* 0x00000004ff067e24 */ /* 0x000fe4000f8e00ff */
[----:B------:R-:W-:Y:S01]  /*108f0*/  IMAD.U32 R7, RZ, RZ, UR5 ;  /* 0x00000005ff077e24 */ /* 0x000fe2000f8e00ff */
[----:B------:R-:W-:Y:S01]  /*10900*/  ULDC.64 UR4, c[0x0][0x2d0] ;  /* 0x0000b40000047ab9 */ /* 0x000fe20000000a00 */
[C---:B---3--:R-:W-:Y:S01]  /*10910*/  LOP3.LUT R18, R2.reuse, 0x7f, RZ, 0xc0, !PT ;  /* 0x0000007f02127812 */ /* 0x048fe200078ec0ff */
[----:B------:R-:W-:-:S04]  /*10920*/  IMAD.SHL.U32 R2, R2, 0x10, RZ ;  /* 0x0000001002027824 */ /* 0x000fc800078e00ff */
[----:B------:R-:W1:Y:S01]  /*10930*/  @P0 LDC R3, c[0x0][0x44c] ;  /* 0x00011300ff030b82 */ /* 0x000e620000000800 */
[----:B------:R-:W-:-:S04]  /*10940*/  SHF.R.U32.HI R18, RZ, 0x3, R18 ;  /* 0x00000003ff127819 */ /* 0x000fc80000011612 */
[----:B------:R-:W-:-:S03]  /*10950*/  LOP3.LUT R2, R18, 0x70, R2, 0xf8, !PT ;  /* 0x0000007012027812 */ /* 0x000fc600078ef802 */
[----:B------:R-:W3:Y:S01]  /*10960*/  @P0 LDC R0, c[0x0][0x450] ;  /* 0x00011400ff000b82 */ /* 0x000ee20000000800 */
[----:B------:R-:W4:Y:S01]  /*10970*/  S2R R18, SR_TID.X ;  /* 0x0000000000127919 */ /* 0x000f220000002100 */
[----:B------:R-:W-:-:S04]  /*10980*/  VIADD R2, R2, UR42 ;  /* 0x0000002a02027c36 */ /* 0x000fc80008000000 */
[----:B------:R-:W-:Y:S02]  /*10990*/  IMAD.MOV.U32 R4, RZ, RZ, R2 ;  /* 0x000000ffff047224 */ /* 0x000fe400078e0002 */
[----:B-1----:R-:W-:-:S05]  /*109a0*/  @P0 IMAD.HI.U32 R3, R2, R3, RZ ;  /* 0x0000000302030227 */ /* 0x002fca00078e00ff */
[----:B---3--:R-:W-:Y:S01]  /*109b0*/  @P0 SHF.R.U32.HI R4, RZ, R0, R3 ;  /* 0x00000000ff040219 */ /* 0x008fe20000011603 */
[----:B------:R-:W-:Y:S01]  /*109c0*/  IMAD.U32 R3, RZ, RZ, UR6 ;  /* 0x00000006ff037e24 */ /* 0x000fe2000f8e00ff */
[----:B------:R-:W-:Y:S02]  /*109d0*/  ULDC.64 UR6, c[0x0][0x280] ;  /* 0x0000a00000067ab9 */ /* 0x000fe40000000a00 */
[--C-:B------:R-:W-:Y:S01]  /*109e0*/  SHF.R.S32.HI R5, RZ, 0x1f, R4.reuse ;  /* 0x0000001fff057819 */ /* 0x100fe20000011404 */
[----:B------:R-:W-:-:S04]  /*109f0*/  IMAD.MOV R0, RZ, RZ, -R4 ;  /* 0x000000ffff007224 */ /* 0x000fc800078e0a04 */
[----:B------:R-:W-:Y:S02]  /*10a00*/  IMAD R0, R8, R0, R2 ;  /* 0x0000000008007224 */ /* 0x000fe400078e0202 */
[----:B------:R-:W-:Y:S02]  /*10a10*/  IMAD.MOV.U32 R2, RZ, RZ, R6 ;  /* 0x000000ffff027224 */ /* 0x000fe400078e0006 */
[----:B------:R-:W-:Y:S02]  /*10a20*/  IMAD R5, R5, UR4, RZ ;  /* 0x0000000405057c24 */ /* 0x000fe4000f8e02ff */
[----:B------:R-:W-:-:S04]  /*10a30*/  IMAD.WIDE.U32 R2, R4, UR4, R2 ;  /* 0x0000000404027c25 */ /* 0x000fc8000f8e0002 */
[----:B------:R-:W-:Y:S01]  /*10a40*/  IMAD R5, R4, UR5, R5 ;  /* 0x0000000504057c24 */ /* 0x000fe2000f8e0205 */
[----:B------:R-:W-:Y:S01]  /*10a50*/  SHF.R.S32.HI R4, RZ, 0x1f, R0 ;  /* 0x0000001fff047819 */ /* 0x000fe20000011400 */
[----:B----4-:R-:W-:Y:S01]  /*10a60*/  IMAD.SHL.U32 R9, R18, 0x10, RZ ;  /* 0x0000001012097824 */ /* 0x010fe200078e00ff */
[----:B------:R-:W-:Y:S01]  /*10a70*/  ULDC.64 UR4, c[0x0][0x2c8] ;  /* 0x0000b20000047ab9 */ /* 0x000fe20000000a00 */
[----:B------:R-:W-:Y:S02]  /*10a80*/  IMAD.IADD R3, R3, 0x1, R5 ;  /* 0x0000000103037824 */ /* 0x000fe400078e0205 */
[----:B0-----:R-:W-:Y:S01]  /*10a90*/  IMAD.SHL.U32 R18, R19, 0x10, RZ ;  /* 0x0000001013127824 */ /* 0x001fe200078e00ff */
[----:B------:R-:W-:Y:S01]  /*10aa0*/  LOP3.LUT R9, R9, 0x70, RZ, 0xc0, !PT ;  /* 0x0000007009097812 */ /* 0x000fe200078ec0ff */
[----:B------:R-:W-:Y:S02]  /*10ab0*/  IMAD R4, R4, UR4, RZ ;  /* 0x0000000404047c24 */ /* 0x000fe4000f8e02ff */
[----:B------:R-:W-:Y:S01]  /*10ac0*/  IMAD.WIDE.U32 R2, R0, UR4, R2 ;  /* 0x0000000400027c25 */ /* 0x000fe2000f8e0002 */
[----:B------:R-:W-:Y:S01]  /*10ad0*/  LOP3.LUT R18, R18, 0x70, RZ, 0xc0, !PT ;  /* 0x0000007012127812 */ /* 0x000fe200078ec0ff */
[----:B------:R-:W-:Y:S01]  /*10ae0*/  ULDC UR4, c[0x0][0x2b8] ;  /* 0x0000ae0000047ab9 */ /* 0x000fe20000000800 */
[----:B------:R-:W-:Y:S01]  /*10af0*/  LOP3.LUT R9, R9, 0x80, RZ, 0xfc, !PT ;  /* 0x0000008009097812 */ /* 0x000fe200078efcff */
[----:B------:R-:W-:Y:S01]  /*10b00*/  IMAD R0, R0, UR5, R4 ;  /* 0x0000000500007c24 */ /* 0x000fe2000f8e0204 */
[----:B------:R-:W-:-:S02]  /*10b10*/  IADD3 R4, P2, R2, UR6, RZ ;  /* 0x0000000602047c10 */ /* 0x000fc4000ff5e0ff */
[----:B------:R-:W-:Y:S02]  /*10b20*/  ISETP.GE.AND P1, PT, R18, UR4, PT ;  /* 0x0000000412007c0c */ /* 0x000fe4000bf26270 */
[----:B------:R-:W-:Y:S01]  /*10b30*/  ISETP.GE.AND P0, PT, R9, UR4, PT ;  /* 0x0000000409007c0c */ /* 0x000fe2000bf06270 */
[----:B------:R-:W-:Y:S01]  /*10b40*/  UMOV UR4, 0xffffffff ;  /* 0xffffffff00047882 */ /* 0x000fe20000000000 */
[----:B------:R-:W-:Y:S02]  /*10b50*/  LOP3.LUT R19, R19, 0x7f, RZ, 0xc0, !PT ;  /* 0x0000007f13137812 */ /* 0x000fe400078ec0ff */
[----:B------:R-:W-:Y:S02]  /*10b60*/  IADD3.X R0, R3, UR7, R0, P2, !PT ;  /* 0x0000000703007c10 */ /* 0x000fe400097fe400 */
[----:B------:R-:W-:Y:S01]  /*10b70*/  SHF.R.U32.HI R19, RZ, 0x3, R19 ;  /* 0x00000003ff137819 */ /* 0x000fe20000011613 */
[----:B--2---:R-:W-:Y:S06]  /*10b80*/  BRA.DIV UR4, `(.L_x_978) ;  /* 0x0000002a04c07947 */ /* 0x004fec000b800000 */
[----:B------:R-:W0:Y:S01]  /*10b90*/  SHFL.IDX PT, R7, R4, RZ, 0x181f ;  /* 0x00181fff04077589 */ /* 0x000e2200000e0000 */
[----:B------:R-:W-:Y:S01]  /*10ba0*/  ULDC UR4, c[0x0][0x288] ;  /* 0x0000a20000047ab9 */ /* 0x000fe20000000800 */
[----:B------:R-:W-:Y:S02]  /*10bb0*/  VIADD R3, R19, UR42 ;  /* 0x0000002a13037c36 */ /* 0x000fe40008000000 */
[----:B------:R-:W1:Y:S01]  /*10bc0*/  SHFL.IDX PT, R6, R0, RZ, 0x181f ;  /* 0x00181fff00067589 */ /* 0x000e6200000e0000 */
[----:B------:R-:W-:Y:S02]  /*10bd0*/  IMAD R2, R8, UR4, RZ ;  /* 0x0000000408027c24 */ /* 0x000fe4000f8e02ff */
[C---:B------:R-:W-:Y:S01]  /*10be0*/  VIADD R5, R3.reuse, 0x10 ;  /* 0x0000001003057836 */ /* 0x040fe20000000000 */
[----:B------:R-:W-:Y:S02]  /*10bf0*/  SHFL.IDX PT, R9, R0, 0x1, 0x181f ;  /* 0x00381f0000097f89 */ /* 0x000fe400000e0000 */
[----:B------:R-:W-:-:S02]  /*10c00*/  ISETP.GE.AND P3, PT, R3, R2, PT ;  /* 0x000000020300720c */ /* 0x000fc40003f66270 */
[----:B------:R-:W-:Y:S02]  /*10c10*/  ISETP.GE.AND P2, PT, R5, R2, PT ;  /* 0x000000020500720c */ /* 0x000fe40003f46270 */
[----:B------:R-:W2:Y:S09]  /*10c20*/  SHFL.IDX PT, R5, R4, 0x1, 0x181f ;  /* 0x00381f0004057f89 */ /* 0x000eb200000e0000 */
[----:B0-----:R-:W-:-:S05]  /*10c30*/  @!P3 IADD3 R7, P4, R18, R7, RZ ;  /* 0x000000071207b210 */ /* 0x001fca0007f9e0ff */
[----:B-1----:R-:W-:-:S05]  /*10c40*/  @!P3 IMAD.X R6, RZ, RZ, R6, P4 ;  /* 0x000000ffff06b224 */ /* 0x002fca00020e0606 */
[----:B------:R-:W-:-:S04]  /*10c50*/  @!P3 LOP3.LUT R7, R7, R6, RZ, 0x3c, !PT ;  /* 0x000000060707b212 */ /* 0x000fc800078e3cff */
[C---:B------:R-:W-:Y:S02]  /*10c60*/  @!P3 LOP3.LUT R6, R7.reuse, R6, RZ, 0x3c, !PT ;  /* 0x000000060706b212 */ /* 0x040fe400078e3cff */
[----:B--2---:R-:W-:Y:S02]  /*10c70*/  @!P2 IADD3 R8, P4, R18, R5, RZ ;  /* 0x000000051208a210 */ /* 0x004fe40007f9e0ff */
[----:B------:R-:W-:-:S03]  /*10c80*/  @!P3 LOP3.LUT R7, R7, R6, RZ, 0x3c, !PT ;  /* 0x000000060707b212 */ /* 0x000fc600078e3cff */
[----:B------:R-:W-:Y:S02]  /*10c90*/  @!P2 IMAD.X R5, RZ, RZ, R9, P4 ;  /* 0x000000ffff05a224 */ /* 0x000fe400020e0609 */
[----:B-----5:R-:W-:Y:S04]  /*10ca0*/  @!P3 LDGSTS.E.BYPASS.LTC128B.128 [R10+0x18000], desc[UR50][R6.64], !P1 ;  /* 0x18000000060abfae */ /* 0x020fe8000c901d72 */
[----:B------:R0:W-:Y:S02]  /*10cb0*/  @!P3 LDGSTS.E.BYPASS.LTC128B.128 [R10+0x1c000], desc[UR50][R6.64+0x80], !P0 ;  /* 0x1c000080060abfae */ /* 0x0001e4000c101d72 */
[----:B0-----:R-:W-:Y:S02]  /*10cc0*/  @!P2 IMAD.MOV.U32 R6, RZ, RZ, R8 ;  /* 0x000000ffff06a224 */ /* 0x001fe400078e0008 */
[----:B------:R-:W-:-:S02]  /*10cd0*/  @!P2 IMAD.MOV.U32 R7, RZ, RZ, R5 ;  /* 0x000000ffff07a224 */ /* 0x000fc400078e0005 */
        /* <DEDUP_REMOVED lines=37> */
[----:B------:R-:W-:Y:S02]  /*10f30*/  @!P2 LDGSTS.E.BYPASS.LTC128B.128 [R10+0x1a800], desc[UR50][R6.64], !P1 ;  /* 0x1a800000060aafae */ /* 0x000fe4000c901d72 */
[----:B------:R-:W-:Y:S02]  /*10f40*/  ISETP.GE.AND P3, PT, R5, R2, PT ;  /* 0x000000020500720c */ /* 0x000fe40003f66270 */
[----:B------:R0:W-:Y:S04]  /*10f50*/  @!P2 LDGSTS.E.BYPASS.LTC128B.128 [R10+0x1e800], desc[UR50][R6.64+0x80], !P0 ;  /* 0x1e800080060aafae */ /* 0x0001e8000c101d72 */
[----:B------:R-:W-:Y:S04]  /*10f60*/  SHFL.IDX PT, R5, R0, 0x6, 0x181f ;  /* 0x00d81f0000057f89 */ /* 0x000fe800000e0000 */
[----:B------:R-:W-:Y:S04]  /*10f70*/  SHFL.IDX PT, R0, R0, 0x7, 0x181f ;  /* 0x00f81f0000007f89 */ /* 0x000fe800000e0000 */
[----:B0-----:R-:W0:Y:S04]  /*10f80*/  SHFL.IDX PT, R6, R4, 0x6, 0x181f ;  /* 0x00d81f0004067f89 */ /* 0x001e2800000e0000 */
[----:B------:R-:W1:Y:S01]  /*10f90*/  SHFL.IDX PT, R4, R4, 0x7, 0x181f ;  /* 0x00f81f0004047f89 */ /* 0x000e6200000e0000 */
[----:B0-----:R-:W-:-:S05]  /*10fa0*/  @!P3 IADD3 R6, P2, R18, R6, RZ ;  /* 0x000000061206b210 */ /* 0x001fca0007f5e0ff */
[----:B------:R-:W-:-:S04]  /*10fb0*/  @!P3 IMAD.X R5, RZ, RZ, R5, P2 ;  /* 0x000000ffff05b224 */ /* 0x000fc800010e0605 */
[----:B------:R-:W-:-:S05]  /*10fc0*/  @!P3 IMAD.MOV.U32 R7, RZ, RZ, R5 ;  /* 0x000000ffff07b224 */ /* 0x000fca00078e0005 */
[----:B------:R0:W-:Y:S04]  /*10fd0*/  @!P3 LDGSTS.E.BYPASS.LTC128B.128 [R10+0x1b000], desc[UR50][R6.64], !P1 ;  /* 0x1b000000060abfae */ /* 0x0001e8000c901d72 */
[----:B-1----:R0:W-:Y:S02]  /*10fe0*/  @!P3 LDGSTS.E.BYPASS.LTC128B.128 [R10+0x1f000], desc[UR50][R6.64+0x80], !P0 ;  /* 0x1f000080060abfae */ /* 0x0021e4000c101d72 */
.L_x_1058:
        /* <DEDUP_REMOVED lines=11> */
.L_x_980:
[----:B------:R-:W-:Y:S05]  /*110a0*/  BSYNC B0 ;  /* 0x0000000000007941 */ /* 0x000fea0003800000 */
.L_x_979:
[----:B------:R-:W-:Y:S01]  /*110b0*/  NOP ;  /* 0x0000000000007918 */ /* 0x000fe20000000000 */
[----:B------:R-:W-:-:S13]  /*110c0*/  PLOP3.LUT P0, PT, PT, PT, PT, 0x80, 0x0 ;  /* 0x000000000000781c */ /* 0x000fda0003f0f070 */
.L_x_981:
[----:B------:R-:W-:Y:S02]  /*110d0*/  PLOP3.LUT P1, PT, P1, P0, PT, 0xa2, 0x0 ;  /* 0x000000000000781c */ /* 0x000fe40000f21472 */
[----:B------:R-:W-:-:S08]  /*110e0*/  @P0 R2UR P1, UR4, R17 ;  /* 0x00000000110402ca */ /* 0x000fd00000020000 */
[----:B------:R-:W-:-:S05]  /*110f0*/  @P0 PLOP3.LUT P0, PT, P1, PT, PT, 0x80, 0x0 ;  /* 0x000000000000081c */ /* 0x000fca0000f0f070 */
[----:B------:R-:W-:Y:S01]  /*11100*/  @!P1 SYNCS.ARRIVE.TRANS64.RED.A0T1 RZ, [UR4+0x28400], RZ ;  /* 0x028400ffffff99a7 */ /* 0x000fe20008200404 */
[----:B------:R-:W-:Y:S07]  /*11110*/  @!P1 ARRIVES.LDGSTSBAR.64.TRANSCNT [UR4+0x28400] ;  /* 0x02840000ff0099b0 */ /* 0x000fee0008000a84 */
[----:B------:R-:W-:Y:S05]  /*11120*/  @P0 BRA.U.ANY `(.L_x_981) ;  /* 0xfffffffd00e80947 */ /* 0x000fea000393ffff */
[----:B-1----:R-:W2:Y:S02]  /*11130*/  LDL.LU R2, [R1+0x2c] ;  /* 0x00002c0001027983 */ /* 0x002ea40000300800 */
        /* <DEDUP_REMOVED lines=9> */
[----:B------:R-:W2:Y:S03]  /*111d0*/  SYNCS.PHASECHK.TRANS64.TRYWAIT P0, [R17+URZ+0x28420], R0 ;  /* 0x02842000110075a7 */ /* 0x000ea6000800017f */
[----:B-12---:R-:W-:Y:S05]  /*111e0*/  @!P0 BRA `(.L_x_983) ;  /* 0x0000002c00c08947 */ /* 0x006fea0003800000 */
.L_x_1059:
[----:B------:R-:W-:Y:S05]  /*111f0*/  BSYNC B0 ;  /* 0x0000000000007941 */ /* 0x000fea0003800000 */
.L_x_982:
[----:B------:R-:W-:-:S04]  /*11200*/  UIADD3 UR4, UR41, -0x2, URZ ;  /* 0xfffffffe29047890 */ /* 0x000fc8000fffe03f */
[----:B------:R-:W-:-:S06]  /*11210*/  UISETP.GE.AND UP0, UPT, UR4, UR40, UPT ;  /* 0x000000280400728c */ /* 0x000fcc000bf06270 */
[----:B------:R-:W-:-:S13]  /*11220*/  PLOP3.LUT P0, PT, PT, PT, UP0, 0x80, 0x0 ;  /* 0x000000000000781c */ /* 0x000fda0003f0f008 */
[----:B------:R-:W-:Y:S05]  /*11230*/  @!P0 BRA `(.L_x_984) ;  /* 0x0000001000308947 */ /* 0x000fea0003800000 */
[----:B-1----:R1:W5:Y:S04]  /*11240*/  LDL.LU R0, [R1] ;  /* 0x0000000001007983 */ /* 0x0023680000300800 */
[----:B------:R1:W5:Y:S01]  /*11250*/  LDL.LU R3, [R1+0x8] ;  /* 0x0000080001037983 */ /* 0x0003620000300800 */
[----:B------:R-:W-:-:S07]  /*11260*/  IMAD.U32 R2, RZ, RZ, UR4 ;  /* 0x00000004ff027e24 */ /* 0x000fce000f8e00ff */
.L_x_1006:
[----:B0-----:R-:W2:Y:S01]  /*11270*/  LDL R6, [R1+0xc] ;  /* 0x00000c0001067983 */ /* 0x001ea20000100800 */
[----:B-----5:R-:W-:Y:S01]  /*11280*/  VIADD R5, R0, 0x1 ;  /* 0x0000000100057836 */ /* 0x020fe20000000000 */
[----:B------:R-:W-:Y:S05]  /*11290*/  YIELD ;  /* 0x0000000000007946 */ /* 0x000fea0003800000 */
[----:B------:R-:W-:Y:S01]  /*112a0*/  ISETP.NE.AND P0, PT, R5, 0x2, PT ;  /* 0x000000020500780c */ /* 0x000fe20003f05270 */
[----:B------:R-:W-:Y:S03]  /*112b0*/  BSSY B0, `(.L_x_985) ;  /* 0x0000089000007945 */ /* 0x000fe60003800000 */
[----:B------:R-:W-:-:S02]  /*112c0*/  SEL R4, RZ, 0x1, P0 ;  /* 0x00000001ff047807 */ /* 0x000fc40000000000 */
[----:B------:R-:W-:Y:S02]  /*112d0*/  SEL R10, R5, RZ, P0 ;  /* 0x000000ff050a7207 */ /* 0x000fe40000000000 */
[----:B------:R-:W-:-:S05]  /*112e0*/  LOP3.LUT R9, R3, R4, RZ, 0x3c, !PT ;  /* 0x0000000403097212 */ /* 0x000fca00078e3cff */
[----:B------:R0:W-:Y:S04]  /*112f0*/  STL [R1+0x8], R9 ;  /* 0x0000080901007387 */ /* 0x0001e80000100800 */
[----:B------:R0:W-:Y:S01]  /*11300*/  STL [R1], R10 ;  /* 0x0000000a01007387 */ /* 0x0001e20000100800 */
[----:B--2---:R-:W-:-:S13]  /*11310*/  LOP3.LUT P1, RZ, R6, 0x2, RZ, 0xc0, !PT ;  /* 0x0000000206ff7812 */ /* 0x004fda000782c0ff */
[----:B0-----:R-:W-:Y:S05]  /*11320*/  @!P1 BRA `(.L_x_986) ;  /* 0x0000000800049947 */ /* 0x001fea0003800000 */
[----:B------:R-:W-:Y:S01]  /*11330*/  LOP3.LUT P1, RZ, R6, 0x1, RZ, 0xc0, !PT ;  /* 0x0000000106ff7812 */ /* 0x000fe2000782c0ff */
[----:B------:R-:W-:-:S12]  /*11340*/  IMAD.MOV.U32 R8, RZ, RZ, R2 ;  /* 0x000000ffff087224 */ /* 0x000fd800078e0002 */
[----:B------:R-:W-:Y:S05]  /*11350*/  @!P1 BRA `(.L_x_987) ;  /* 0x0000000000509947 */ /* 0x000fea0003800000 */
[----:B------:R-:W2:Y:S01]  /*11360*/  LDL R11, [R1+0x1c] ;  /* 0x00001c00010b7983 */ /* 0x000ea20000100800 */
[----:B------:R-:W0:Y:S01]  /*11370*/  LDC R8, c[0x0][0x43c] ;  /* 0x00010f00ff087b82 */ /* 0x000e220000000800 */
[----:B------:R-:W-:Y:S02]  /*11380*/  ULDC.64 UR4, c[0x0][0x428] ;  /* 0x00010a0000047ab9 */ /* 0x000fe40000000a00 */
[----:B------:R-:W3:Y:S01]  /*11390*/  LDL R7, [R1+0x10] ;  /* 0x0000100001077983 */ /* 0x000ee20000100800 */
        /* <DEDUP_REMOVED lines=9> */
[C---:B---3--:R-:W-:Y:S02]  /*11430*/  IMAD R6, R7.reuse, UR5, R6 ;  /* 0x0000000507067c24 */ /* 0x048fe4000f8e0206 */
[----:B------:R-:W-:Y:S01]  /*11440*/  IMAD.WIDE.U32 R4, R7, UR4, R4 ;  /* 0x0000000407047c25 */ /* 0x000fe2000f8e0004 */
[----:B------:R-:W-:-:S03]  /*11450*/  ULDC.64 UR4, c[0x0][0x418] ;  /* 0x0001060000047ab9 */ /* 0x000fc60000000a00 */
[----:B------:R-:W-:Y:S01]  /*11460*/  IMAD.IADD R5, R6, 0x1, R5 ;  /* 0x0000000106057824 */ /* 0x000fe200078e0205 */
[----:B------:R-:W-:-:S04]  /*11470*/  LEA R6, P0, R4, UR4, 0x2 ;  /* 0x0000000404067c11 */ /* 0x000fc8000f8010ff */
[----:B------:R-:W-:-:S05]  /*11480*/  LEA.HI.X R7, R4, UR5, R5, 0x2, P0 ;  /* 0x0000000504077c11 */ /* 0x000fca00080f1405 */
[----:B------:R0:W5:Y:S04]  /*11490*/  LDG.E R16, desc[UR50][R6.64] ;  /* 0x0000003206107981 */ /* 0x000168000c1e1900 */
.L_x_987:
[----:B0-----:R-:W-:Y:S01]  /*114a0*/  IMAD R6, R10, 0x8, R17 ;  /* 0x000000080a067824 */ /* 0x001fe200078e0211 */
[----:B------:R-:W-:Y:S01]  /*114b0*/  SHF.L.U32 R5, R9, 0x1f, RZ ;  /* 0x0000001f09057819 */ /* 0x000fe200000006ff */
[----:B------:R-:W0:Y:S01]  /*114c0*/  S2R R4, SR_TID.X ;  /* 0x0000000000047919 */ /* 0x000e220000002100 */
[----:B------:R-:W-:Y:S02]  /*114d0*/  BSSY B1, `(.L_x_988) ;  /* 0x0000005000017945 */ /* 0x000fe40003800000 */
[----:B------:R-:W2:Y:S01]  /*114e0*/  SYNCS.PHASECHK.TRANS64.TRYWAIT P0, [R6+URZ+0x28480], R5 ;  /* 0x02848005060075a7 */ /* 0x000ea2000800017f */
[----:B0-----:R-:W-:-:S04]  /*114f0*/  LOP3.LUT R4, R4, 0x7f, RZ, 0xc0, !PT ;  /* 0x0000007f04047812 */ /* 0x001fc800078ec0ff */
[----:B------:R-:W-:Y:S01]  /*11500*/  ISETP.NE.AND P1, PT, R4, RZ, PT ;  /* 0x000000ff0400720c */ /* 0x000fe20003f25270 */
[----:B--2---:R-:W-:-:S12]  /*11510*/  @!P0 BRA `(.L_x_989) ;  /* 0x0000002c00088947 */ /* 0x004fd80003800000 */
.L_x_1060:
[----:B------:R-:W-:Y:S05]  /*11520*/  BSYNC B1 ;  /* 0x0000000000017941 */ /* 0x000fea0003800000 */
.L_x_988:
[----:B------:R-:W-:Y:S04]  /*11530*/  BSSY B1, `(.L_x_990) ;  /* 0x0000009000017945 */ /* 0x000fe80003800000 */
        /* <DEDUP_REMOVED lines=8> */
.L_x_991:
[----:B------:R-:W-:Y:S05]  /*115c0*/  BSYNC B1 ;  /* 0x0000000000017941 */ /* 0x000fea0003800000 */
.L_x_990:
        /* <DEDUP_REMOVED lines=10> */
[----:B--2---:R-:W-:-:S04]  /*11670*/  IMAD R4, R4, 0x4000, R17 ;  /* 0x0000400004047824 */ /* 0x004fc800078e0211 */
[----:B------:R-:W-:-:S07]  /*11680*/  VIADD R9, R4, 0x10000 ;  /* 0x0001000004097836 */ /* 0x000fce0000000000 */
.L_x_992:
        /* <DEDUP_REMOVED lines=9> */
[----:B--2---:R-:W-:Y:S05]  /*11720*/  @P0 BRA.U.ANY `(.L_x_992) ;  /* 0xfffffffd00d80947 */ /* 0x004fea000393ffff */
[----:B------:R-:W-:Y:S01]  /*11730*/  IMAD.MOV.U32 R12, RZ, RZ, 0x80 ;  /* 0x00000080ff0c7424 */ /* 0x000fe200078e00ff */
[----:B------:R-:W-:Y:S01]  /*11740*/  PLOP3.LUT P0, PT, PT, PT, PT, 0x80, 0x0 ;  /* 0x000000000000781c */ /* 0x000fe20003f0f070 */
[----:B------:R-:W-:Y:S01]  /*11750*/  VIADD R9, R4, 0x12000 ;  /* 0x0001200004097836 */ /* 0x000fe20000000000 */
[----:B------:R-:W-:Y:S01]  /*11760*/  UMOV UR6, 0x0 ;  /* 0x0000000000067882 */ /* 0x000fe20000000000 */
[----:B------:R-:W-:Y:S01]  /*11770*/  UMOV UR7, 0x14f00000 ;  /* 0x14f0000000077882 */ /* 0x000fe20000000000 */
[----:B------:R-:W-:-:S15]  /*11780*/  R2UR UR10, R12 ;  /* 0x000000000c0a72ca */ /* 0x000fde00000e0000 */
.L_x_993:
        /* <DEDUP_REMOVED lines=10> */
[----:B------:R-:W2:Y:S01]  /*11830*/  SYNCS.PHASECHK.TRANS64.TRYWAIT P0, [R6+URZ+0x28440], R5 ;  /* 0x02844005060075a7 */ /* 0x000ea2000800017f */
[----:B------:R-:W-:Y:S04]  /*11840*/  BSSY B1, `(.L_x_994) ;  /* 0x0000002000017945 */ /* 0x000fe80003800000 */
[----:B--2---:R-:W-:Y:S05]  /*11850*/  @!P0 BRA `(.L_x_995) ;  /* 0x00000028004c8947 */ /* 0x004fea0003800000 */
.L_x_1061:
[----:B------:R-:W-:Y:S05]  /*11860*/  BSYNC B1 ;  /* 0x0000000000017941 */ /* 0x000fea0003800000 */
.L_x_994:
[----:B------:R-:W-:Y:S01]  /*11870*/  BSSY B1, `(.L_x_996) ;  /* 0x000000b000017945 */ /* 0x000fe20003800000 */
[----:B------:R-:W-:Y:S02]  /*11880*/  IMAD.MOV.U32 R10, RZ, RZ, 0x0 ;  /* 0x00000000ff0a7424 */ /* 0x000fe400078e00ff */
[----:B------:R-:W-:Y:S01]  /*11890*/  IMAD.MOV.U32 R11, RZ, RZ, 0x14f00000 ;  /* 0x14f00000ff0b7424 */ /* 0x000fe200078e00ff */
[----:B------:R-:W-:Y:S06]  /*118a0*/  @P1 BRA `(.L_x_997) ;  /* 0x00000000001c1947 */ /* 0x000fec0003800000 */
[----:B------:R-:W3:Y:S01]  /*118b0*/  S2R R7, SR_TID.X ;  /* 0x0000000000077919 */ /* 0x000ee20000002100 */
[----:B0-2---:R-:W-:-:S04]  /*118c0*/  IMAD.MOV.U32 R5, RZ, RZ, 0x4000 ;  /* 0x00004000ff057424 */ /* 0x005fc800078e00ff */
[----:B------:R4:W-:Y:S01]  /*118d0*/  SYNCS.ARRIVE.TRANS64 RZ, [R6+URZ+0x28430], R5 ;  /* 0x0284300506ff79a7 */ /* 0x0009e2000800003f */
[----:B---3--:R-:W-:-:S04]  /*118e0*/  LOP3.LUT R7, R7, 0x1f, RZ, 0xc0, !PT ;  /* 0x0000001f07077812 */ /* 0x008fc800078ec0ff */
[----:B------:R-:W-:-:S13]  /*118f0*/  ISETP.NE.AND P0, PT, R7, RZ, PT ;  /* 0x000000ff0700720c */ /* 0x000fda0003f05270 */
[----:B----4-:R-:W-:Y:S05]  /*11900*/  @!P0 BRA `(.L_x_997) ;  /* 0x0000000000048947 */ /* 0x010fea0003800000 */
[----:B------:R-:W-:Y:S01]  /*11910*/  BPT.TRAP 0x1 ;  /* 0x000000040000795c */ /* 0x000fe20000300000 */
.L_x_997:
[----:B------:R-:W-:Y:S05]  /*11920*/  BSYNC B1 ;  /* 0x0000000000017941 */ /* 0x000fea0003800000 */
.L_x_996:
[----:B------:R-:W-:Y:S01]  /*11930*/  R2UR UR10, R13 ;  /* 0x000000000d0a72ca */ /* 0x000fe200000e0000 */
[----:B------:R-:W-:Y:S01]  /*11940*/  UIADD3 UR4, UP0, UR46, 0x370, URZ ;  /* 0x000003702e047890 */ /* 0x000fe2000ff1e03f */
[----:B------:R-:W-:Y:S01]  /*11950*/  R2UR UR6, R10 ;  /* 0x000000000a0672ca */ /* 0x000fe200000e0000 */
[----:B0-2---:R-:W-:Y:S01]  /*11960*/  VIADD R6, R6, 0x28430 ;  /* 0x0002843006067836 */ /* 0x005fe20000000000 */
[----:B------:R-:W-:Y:S01]  /*11970*/  R2UR UR7, R11 ;  /* 0x000000000b0772ca */ /* 0x000fe200000e0000 */
[----:B------:R-:W-:Y:S01]  /*11980*/  VIADD R5, R4, 0x20000 ;  /* 0x0002000004057836 */ /* 0x000fe20000000000 */
[----:B------:R-:W-:Y:S01]  /*11990*/  PLOP3.LUT P0, PT, PT, PT, PT, 0x80, 0x0 ;  /* 0x000000000000781c */ /* 0x000fe20003f0f070 */
[----:B------:R-:W-:-:S12]  /*119a0*/  UIADD3.X UR5, URZ, UR47, URZ, UP0, !UPT ;  /* 0x0000002f3f057290 */ /* 0x000fd800087fe43f */
.L_x_998:
        /* <DEDUP_REMOVED lines=15> */
.L_x_999:
        /* <DEDUP_REMOVED lines=10> */
.L_x_986:
[----:B------:R-:W-:Y:S05]  /*11b40*/  BSYNC B0 ;  /* 0x0000000000007941 */ /* 0x000fea0003800000 */
.L_x_985:
[----:B------:R-:W-:-:S06]  /*11b50*/  UISETP.NE.AND UP0, UPT, UR39, 0x3, UPT ;  /* 0x000000032700788c */ /* 0x000fcc000bf05270 */
[----:B------:R-:W-:-:S13]  /*11b60*/  PLOP3.LUT P0, PT, PT, PT, UP0, 0x80, 0x0 ;  /* 0x000000000000781c */ /* 0x000fda0003f0f008 */
[----:B------:R-:W-:Y:S05]  /*11b70*/  @!P0 BRA `(.L_x_1000) ;  /* 0x0000000000048947 */ /* 0x000fea0003800000 */
[----:B------:R-:W-:Y:S01]  /*11b80*/  BPT.TRAP 0x1 ;  /* 0x000000040000795c */ /* 0x000fe20000300000 */
.L_x_1000:
[----:B------:R-:W-:Y:S01]  /*11b90*/  IMAD.U32 R4, RZ, RZ, UR45 ;  /* 0x0000002dff047e24 */ /* 0x000fe2000f8e00ff */
[----:B------:R-:W-:Y:S01]  /*11ba0*/  BSSY B0, `(.L_x_1001) ;  /* 0x0000007000007945 */ /* 0x000fe20003800000 */
[----:B------:R-:W-:-:S03]  /*11bb0*/  IMAD R19, R0, 0x8, R17 ;  /* 0x0000000800137824 */ /* 0x000fc600078e0211 */
[----:B------:R-:W-:Y:S02]  /*11bc0*/  ISETP.NE.AND P0, PT, R4, 0x3, PT ;  /* 0x000000030400780c */ /* 0x000fe40003f05270 */
[----:B------:R-:W-:-:S04]  /*11bd0*/  LOP3.LUT R4, R3, 0x1, RZ, 0x3c, !PT ;  /* 0x0000000103047812 */ /* 0x000fc800078e3cff */
[----:B------:R-:W-:-:S04]  /*11be0*/  SHF.L.U32 R4, R4, 0x1f, RZ ;  /* 0x0000001f04047819 */ /* 0x000fc800000006ff */
[----:B------:R-:W0:Y:S02]  /*11bf0*/  SYNCS.PHASECHK.TRANS64.TRYWAIT P1, [R19+URZ+0x28470], R4 ;  /* 0x02847004130075a7 */ /* 0x000e24000802017f */
[----:B0-----:R-:W-:Y:S05]  /*11c00*/  @!P1 BRA `(.L_x_1002) ;  /* 0x0000002400749947 */ /* 0x001fea0003800000 */
.L_x_1062:
[----:B------:R-:W-:Y:S05]  /*11c10*/  BSYNC B0 ;  /* 0x0000000000007941 */ /* 0x000fea0003800000 */
.L_x_1001:
[----:B------:R-:W-:Y:S05]  /*11c20*/  @!P0 BRA `(.L_x_1003) ;  /* 0x0000000000048947 */ /* 0x000fea0003800000 */
[----:B------:R-:W-:Y:S01]  /*11c30*/  BPT.TRAP 0x1 ;  /* 0x000000040000795c */ /* 0x000fe20000300000 */
.L_x_1003:
[----:B------:R-:W-:Y:S01]  /*11c40*/  SHF.L.U32 R3, R3, 0x1f, RZ ;  /* 0x0000001f03037819 */ /* 0x000fe200000006ff */
[----:B------:R-:W-:-:S03]  /*11c50*/  IMAD.SHL.U32 R0, R0, 0x4000, RZ ;  /* 0x0000400000007824 */ /* 0x000fc600078e00ff */
[----:B------:R-:W2:Y:S02]  /*11c60*/  SYNCS.PHASECHK.TRANS64.TRYWAIT P1, [R19+URZ+0x28460], R3 ;  /* 0x02846003130075a7 */ /* 0x000ea4000802017f */
[----:B--2---:R-:W-:Y:S05]  /*11c70*/  @!P1 BRA `(.L_x_1004) ;  /* 0x00000024006c9947 */ /* 0x004fea0003800000 */
.L_x_1063:
[----:B------:R-:W2:Y:S04]  /*11c80*/  LDL R12, [R1+0x4] ;  /* 0x00000400010c7983 */ /* 0x000ea80000100800 */
[----:B------:R-:W3:Y:S04]  /*11c90*/  LDL R14, [R1+0x20] ;  /* 0x00002000010e7983 */ /* 0x000ee80000100800 */
[----:B------:R-:W4:Y:S04]  /*11ca0*/  LDL R13, [R1+0x18] ;  /* 0x00001800010d7983 */ /* 0x000f280000100800 */
[----:B------:R0:W-:Y:S04]  /*11cb0*/  STL [R1+0x30], R2 ;  /* 0x0000300201007387 */ /* 0x0001e80000100800 */
[----:B0-----:R-:W4:Y:S01]  /*11cc0*/  LDL R2, [R1+0x14] ;  /* 0x0000140001027983 */ /* 0x001f220000100800 */
[----:B------:R-:W-:Y:S05]  /*11cd0*/  WARPSYNC.ALL ;  /* 0x0000000000007948 */ /* 0x000fea0003800000 */
[----:B--2---:R-:W-:-:S05]  /*11ce0*/  LOP3.LUT R3, R0, R12, RZ, 0xfc, !PT ;  /* 0x0000000c00037212 */ /* 0x004fca00078efcff */
[----:B------:R-:W-:-:S05]  /*11cf0*/  IMAD.IADD R3, R17, 0x1, R3 ;  /* 0x0000000111037824 */ /* 0x000fca00078e0203 */
[----:B------:R-:W0:Y:S01]  /*11d00*/  LDSM.16.MT88.4 R8, [R3+0x10000] ;  /* 0x010000000308783b */ /* 0x000e220000004200 */
[----:B---3--:R-:W-:Y:S02]  /*11d10*/  IADD3 R18, R17, R14, R0 ;  /* 0x0000000e11127210 */ /* 0x008fe40007ffe000 */
[C-C-:B0-----:R-:W-:Y:S02]  /*11d20*/  PRMT R4, R8.reuse, 0x6420, R9.reuse ;  /* 0x0000642008047816 */ /* 0x141fe40000000009 */
[----:B------:R-:W-:Y:S02]  /*11d30*/  PRMT R5, R8, 0x7531, R9 ;  /* 0x0000753108057816 */ /* 0x000fe40000000009 */
[C-C-:B------:R-:W-:Y:S02]  /*11d40*/  PRMT R6, R10.reuse, 0x6420, R11.reuse ;  /* 0x000064200a067816 */ /* 0x140fe4000000000b */
[----:B------:R-:W-:Y:S02]  /*11d50*/  PRMT R7, R10, 0x7531, R11 ;  /* 0x000075310a077816 */ /* 0x000fe4000000000b */
[----:B------:R-:W0:Y:S01]  /*11d60*/  LDSM.16.MT88.4 R8, [R18+0x10000] ;  /* 0x010000001208783b */ /* 0x000e220000004200 */
[----:B----4-:R-:W-:-:S05]  /*11d70*/  IADD3 R3, R2, R0, R13 ;  /* 0x0000000002037210 */ /* 0x010fca0007ffe00d */
[----:B------:R2:W-:Y:S02]  /*11d80*/  STSM.16.M88.4 [R3], R4 ;  /* 0x0000000403007844 */ /* 0x0005e40000000200 */
[----:B--2---:R-:W-:Y:S02]  /*11d90*/  IMAD.MOV.U32 R6, RZ, RZ, R13 ;  /* 0x000000ffff067224 */ /* 0x004fe400078e000d */
[----:B------:R-:W-:Y:S02]  /*11da0*/  IMAD.MOV.U32 R7, RZ, RZ, R12 ;  /* 0x000000ffff077224 */ /* 0x000fe400078e000c */
[----:B------:R-:W-:Y:S01]  /*11db0*/  VIADD R4, R0, 0x2000 ;  /* 0x0000200000047836 */ /* 0x000fe20000000000 */
[C-C-:B0-----:R-:W-:Y:S02]  /*11dc0*/  PRMT R12, R8.reuse, 0x6420, R9.reuse ;  /* 0x00006420080c7816 */ /* 0x141fe40000000009 */
[----:B------:R-:W-:Y:S02]  /*11dd0*/  PRMT R13, R8, 0x7531, R9 ;  /* 0x00007531080d7816 */ /* 0x000fe40000000009 */
[----:B------:R-:W-:-:S02]  /*11de0*/  PRMT R14, R10, 0x6420, R11 ;  /* 0x000064200a0e7816 */ /* 0x000fc4000000000b */
[----:B------:R-:W-:-:S05]  /*11df0*/  PRMT R15, R10, 0x7531, R11 ;  /* 0x000075310a0f7816 */ /* 0x000fca000000000b */
[----:B------:R0:W-:Y:S02]  /*11e00*/  STSM.16.M88.4 [R3+0x1000], R12 ;  /* 0x0010000c03007844 */ /* 0x0001e40000000200 */
[----:B0-----:R-:W-:-:S05]  /*11e10*/  IMAD.MOV.U32 R15, RZ, RZ, R7 ;  /* 0x000000ffff0f7224 */ /* 0x001fca00078e0007 */
[----:B------:R-:W-:-:S05]  /*11e20*/  LOP3.LUT R4, R4, R15, RZ, 0xfc, !PT ;  /* 0x0000000f04047212 */ /* 0x000fca00078efcff */
[----:B------:R-:W-:-:S05]  /*11e30*/  IMAD.IADD R4, R17, 0x1, R4 ;  /* 0x0000000111047824 */ /* 0x000fca00078e0204 */
        /* <DEDUP_REMOVED lines=11> */
[----:B------:R-:W-:Y:S02]  /*11ef0*/  PRMT R13, R8, 0x7531, R9 ;  /* 0x00007531080d7816 */ /* 0x000fe40000000009 */
[C-C-:B------:R-:W-:Y:S02]  /*11f00*/  PRMT R14, R10.reuse, 0x6420, R11.reuse ;  /* 0x000064200a0e7816 */ /* 0x140fe4000000000b */
[----:B------:R-:W-:-:S05]  /*11f10*/  PRMT R15, R10, 0x7531, R11 ;  /* 0x000075310a0f7816 */ /* 0x000fca000000000b */
[----:B------:R0:W-:Y:S02]  /*11f20*/  STSM.16.M88.4 [R3+0x3000], R12 ;  /* 0x0030000c03007844 */ /* 0x0001e40000000200 */
[----:B0-----:R-:W-:Y:S02]  /*11f30*/  IMAD.MOV.U32 R15, RZ, RZ, R7 ;  /* 0x000000ffff0f7224 */ /* 0x001fe400078e0007 */
[----:B------:R-:W0:Y:S01]  /*11f40*/  S2R R7, SR_TID.X ;  /* 0x0000000000077919 */ /* 0x000e220000002100 */
[----:B------:R-:W-:Y:S02]  /*11f50*/  VIADD R3, R0, 0x1000 ;  /* 0x0000100000037836 */ /* 0x000fe40000000000 */
[----:B------:R-:W-:-:S03]  /*11f60*/  IMAD.MOV.U32 R13, RZ, RZ, 0x20 ;  /* 0x00000020ff0d7424 */ /* 0x000fc600078e00ff */
[----:B------:R-:W-:Y:S01]  /*11f70*/  LOP3.LUT R3, R3, R15, RZ, 0xfc, !PT ;  /* 0x0000000f03037212 */ /* 0x000fe200078efcff */
[----:B------:R-:W-:-:S04]  /*11f80*/  IMAD.MOV.U32 R14, RZ, RZ, R6 ;  /* 0x000000ffff0e7224 */ /* 0x000fc800078e0006 */
[----:B------:R-:W-:-:S05]  /*11f90*/  IMAD.IADD R3, R17, 0x1, R3 ;  /* 0x0000000111037824 */ /* 0x000fca00078e0203 */
[----:B------:R2:W3:Y:S01]  /*11fa0*/  LDSM.16.MT88.4 R8, [R3+0x10000] ;  /* 0x010000000308783b */ /* 0x0004e20000004200 */
[----:B0-----:R-:W-:-:S04]  /*11fb0*/  LOP3.LUT P1, RZ, R7, 0x4, RZ, 0xc0, !PT ;  /* 0x0000000407ff7812 */ /* 0x001fc8000782c0ff */
[----:B------:R-:W-:-:S04]  /*11fc0*/  SEL R13, R13, 0xffffffe0, !P1 ;  /* 0xffffffe00d0d7807 */ /* 0x000fc80004800000 */
[----:B--2---:R-:W-:-:S05]  /*11fd0*/  IADD3 R3, R14, R0, R13 ;  /* 0x000000000e037210 */ /* 0x004fca0007ffe00d */
[----:B------:R-:W-:Y:S02]  /*11fe0*/  IMAD.IADD R3, R2, 0x1, R3 ;  /* 0x0000000102037824 */ /* 0x000fe400078e0203 */
[----:B------:R0:W5:Y:S01]  /*11ff0*/  LDL.LU R2, [R1+0x30] ;  /* 0x0000300001027983 */ /* 0x0001620000300800 */
[C-C-:B---3--:R-:W-:Y:S02]  /*12000*/  PRMT R4, R8.reuse, 0x6420, R9.reuse ;  /* 0x0000642008047816 */ /* 0x148fe40000000009 */
[----:B------:R-:W-:Y:S02]  /*12010*/  PRMT R5, R8, 0x7531, R9 ;  /* 0x0000753108057816 */ /* 0x000fe40000000009 */
[C-C-:B------:R-:W-:Y:S02]  /*12020*/  PRMT R6, R10.reuse, 0x6420, R11.reuse ;  /* 0x000064200a067816 */ /* 0x140fe4000000000b */
[----:B------:R-:W-:Y:S02]  /*12030*/  PRMT R7, R10, 0x7531, R11 ;  /* 0x000075310a077816 */ /* 0x000fe4000000000b */
[----:B------:R-:W2:Y:S01]  /*12040*/  LDSM.16.MT88.4 R8, [R18+0x11000] ;  /* 0x011000001208783b */ /* 0x000ea20000004200 */
[----:B------:R-:W-:-:S03]  /*12050*/  VIADD R0, R0, 0x3000 ;  /* 0x0000300000007836 */ /* 0x000fc60000000000 */
[----:B------:R3:W-:Y:S02]  /*12060*/  STSM.16.M88.4 [R3], R4 ;  /* 0x0000000403007844 */ /* 0x0007e40000000200 */
[----:B---3--:R-:W-:-:S05]  /*12070*/  IMAD.MOV.U32 R7, RZ, RZ, R15 ;  /* 0x000000ffff077224 */ /* 0x008fca00078e000f */
[----:B------:R-:W-:-:S05]  /*12080*/  LOP3.LUT R0, R0, R7, RZ, 0xfc, !PT ;  /* 0x0000000700007212 */ /* 0x000fca00078efcff */
[----:B------:R-:W-:Y:S01]  /*12090*/  IMAD.IADD R0, R17, 0x1, R0 ;  /* 0x0000000111007824 */ /* 0x000fe200078e0200 */
[C-C-:B--2---:R-:W-:Y:S02]  /*120a0*/  PRMT R12, R8.reuse, 0x6420, R9.reuse ;  /* 0x00006420080c7816 */ /* 0x144fe40000000009 */
[----:B------:R-:W-:Y:S02]  /*120b0*/  PRMT R13, R8, 0x7531, R9 ;  /* 0x00007531080d7816 */ /* 0x000fe40000000009 */
[C-C-:B------:R-:W-:Y:S02]  /*120c0*/  PRMT R14, R10.reuse, 0x6420, R11.reuse ;  /* 0x000064200a0e7816 */ /* 0x140fe4000000000b */
[----:B------:R-:W-:-:S05]  /*120d0*/  PRMT R15, R10, 0x7531, R11 ;  /* 0x000075310a0f7816 */ /* 0x000fca000000000b */
[----:B------:R-:W-:Y:S04]  /*120e0*/  STSM.16.M88.4 [R3+0x1000], R12 ;  /* 0x0010000c03007844 */ /* 0x000fe80000000200 */
[----:B------:R-:W2:Y:S02]  /*120f0*/  LDSM.16.MT88.4 R8, [R0+0x10000] ;  /* 0x010000000008783b */ /* 0x000ea40000004200 */
[C-C-:B--2---:R-:W-:Y:S02]  /*12100*/  PRMT R4, R8.reuse, 0x6420, R9.reuse ;  /* 0x0000642008047816 */ /* 0x144fe40000000009 */
[----:B------:R-:W-:Y:S02]  /*12110*/  PRMT R5, R8, 0x7531, R9 ;  /* 0x0000753108057816 */ /* 0x000fe40000000009 */
[----:B------:R-:W-:-:S02]  /*12120*/  PRMT R6, R10, 0x6420, R11 ;  /* 0x000064200a067816 */ /* 0x000fc4000000000b */
[----:B------:R-:W-:Y:S02]  /*12130*/  PRMT R7, R10, 0x7531, R11 ;  /* 0x000075310a077816 */ /* 0x000fe4000000000b */
[----:B------:R-:W2:Y:S04]  /*12140*/  LDSM.16.MT88.4 R8, [R18+0x13000] ;  /* 0x013000001208783b */ /* 0x000ea80000004200 */
[----:B------:R2:W-:Y:S02]  /*12150*/  STSM.16.M88.4 [R3+0x2000], R4 ;  /* 0x0020000403007844 */ /* 0x0005e40000000200 */
[C-C-:B--2---:R-:W-:Y:S02]  /*12160*/  PRMT R4, R8.reuse, 0x6420, R9.reuse ;  /* 0x0000642008047816 */ /* 0x144fe40000000009 */
        /* <DEDUP_REMOVED lines=12> */
.L_x_1005:
[----:B------:R-:W3:Y:S01]  /*12230*/  S2R R0, SR_TID.X ;  /* 0x0000000000007919 */ /* 0x000ee20000002100 */
[----:B--2---:R2:W-:Y:S01]  /*12240*/  SYNCS.ARRIVE.TRANS64.A1T0 RZ, [R19+URZ+0x28450], RZ ;  /* 0x028450ff13ff79a7 */ /* 0x0045e2000810003f */
[----:B0-----:R4:W5:Y:S01]  /*12250*/  LDL R3, [R1+0x8] ;  /* 0x0000080001037983 */ /* 0x0019620000100800 */
[----:B---3--:R-:W-:Y:S01]  /*12260*/  LOP3.LUT R0, R0, 0x7f, RZ, 0xc0, !PT ;  /* 0x0000007f00007812 */ /* 0x008fe200078ec0ff */
[----:B------:R-:W-:Y:S03]  /*12270*/  BAR.SYNC.DEFER_BLOCKING 0x2, 0x80 ;  /* 0x0082000000007b1d */ /* 0x000fe60000010000 */
[----:B------:R-:W-:-:S03]  /*12280*/  ISETP.NE.AND P0, PT, R0, RZ, PT ;  /* 0x000000ff0000720c */ /* 0x000fc60003f05270 */
[----:B------:R4:W5:Y:S10]  /*12290*/  LDL R0, [R1] ;  /* 0x0000000001007983 */ /* 0x0009740000100800 */
[----:B--2---:R-:W-:-:S05]  /*122a0*/  @!P0 VIADD R19, R19, 0x28480 ;  /* 0x0002848013138836 */ /* 0x004fca0000000000 */
[----:B------:R-:W-:-:S04]  /*122b0*/  @!P0 PRMT R19, RZ, 0x654, R19 ;  /* 0x00000654ff138816 */ /* 0x000fc80000000013 */
[----:B------:R4:W-:Y:S01]  /*122c0*/  @!P0 SYNCS.ARRIVE.TRANS64.RED.A1T0 RZ, [R19+URZ], RZ ;  /* 0x000000ff13ff89a7 */ /* 0x0009e2000810043f */
[C---:B-----5:R-:W-:Y:S01]  /*122d0*/  ISETP.GT.AND P0, PT, R2.reuse, UR40, PT ;  /* 0x0000002802007c0c */ /* 0x060fe2000bf04270 */
[----:B------:R-:W-:-:S12]  /*122e0*/  VIADD R2, R2, 0xffffffff ;  /* 0xffffffff02027836 */ /* 0x000fd80000000000 */
[----:B----4-:R-:W-:Y:S05]  /*122f0*/  @P0 BRA `(.L_x_1006) ;  /* 0xffffffec00dc0947 */ /* 0x010fea000383ffff */
.L_x_984:
[----:B------:R-:W2:Y:S01]  /*12300*/  S2R R4, SR_TID.X ;  /* 0x0000000000047919 */ /* 0x000ea20000002100 */
[----:B------:R-:W-:Y:S01]  /*12310*/  BSSY B0, `(.L_x_1007) ;  /* 0x0000011000007945 */ /* 0x000fe20003800000 */
[----:B--2---:R-:W-:-:S04]  /*12320*/  LOP3.LUT R4, R4, 0x7f, RZ, 0xc0, !PT ;  /* 0x0000007f04047812 */ /* 0x004fc800078ec0ff */
[----:B------:R-:W-:-:S13]  /*12330*/  ISETP.NE.AND P0, PT, R4, RZ, PT ;  /* 0x000000ff0400720c */ /* 0x000fda0003f05270 */
[----:B------:R-:W-:Y:S05]  /*12340*/  @P0 BRA `(.L_x_1008) ;  /* 0x0000000000340947 */ /* 0x000fea0003800000 */
[----:B------:R-:W2:Y:S01]  /*12350*/  S2R R3, SR_LANEID ;  /* 0x0000000000037919 */ /* 0x000ea20000000000 */
[----:B------:R-:W-:Y:S01]  /*12360*/  VOTEU.ANY UR4, UPT, PT ;  /* 0x0000000000047886 */ /* 0x000fe200038e0100 */
[----:B------:R-:W3:Y:S01]  /*12370*/  LDC.64 R4, c[0x0][0xc80] ;  /* 0x00032000ff047b82 */ /* 0x000ee20000000a00 */
[----:B-1----:R-:W2:Y:S08]  /*12380*/  FLO.U32 R0, UR4 ;  /* 0x0000000400007d00 */ /* 0x002eb000080e0000 */
[----:B------:R-:W3:Y:S01]  /*12390*/  POPC R2, UR4 ;  /* 0x0000000400027d09 */ /* 0x000ee20008000000 */
[----:B--2---:R-:W-:-:S13]  /*123a0*/  ISETP.EQ.U32.AND P1, PT, R0, R3, PT ;  /* 0x000000030000720c */ /* 0x004fda0003f22070 */
[----:B---3--:R-:W2:Y:S01]  /*123b0*/  @P1 ATOMG.E.ADD.STRONG.GPU PT, R5, desc[UR50][R4.64], R2 ;  /* 0x00000002040519a8 */ /* 0x008ea200081ee1f2 */
[----:B------:R-:W1:Y:S02]  /*123c0*/  S2R R3, SR_LTMASK ;  /* 0x0000000000037919 */ /* 0x000e640000003900 */
[----:B-1----:R-:W-:-:S06]  /*123d0*/  LOP3.LUT R3, R3, UR4, RZ, 0xc0, !PT ;  /* 0x0000000403037c12 */ /* 0x002fcc000f8ec0ff */
[----:B------:R-:W1:Y:S01]  /*123e0*/  POPC R3, R3 ;  /* 0x0000000300037309 */ /* 0x000e620000000000 */
[----:B--2---:R-:W1:Y:S02]  /*123f0*/  SHFL.IDX PT, R0, R5, R0, 0x1f ;  /* 0x00001f0005007589 */ /* 0x004e6400000e0000 */
[----:B-1----:R-:W-:-:S05]  /*12400*/  IADD3 R0, R0, UR43, R3 ;  /* 0x0000002b00007c10 */ /* 0x002fca000fffe003 */
[----:B------:R2:W-:Y:S02]  /*12410*/  STL [R1+0x28], R0 ;  /* 0x0000280001007387 */ /* 0x0005e40000100800 */
.L_x_1008:
[----:B------:R-:W-:Y:S05]  /*12420*/  BSYNC B0 ;  /* 0x0000000000007941 */ /* 0x000fea0003800000 */
.L_x_1007:
[----:B------:R-:W-:-:S06]  /*12430*/  UISETP.NE.AND UP0, UPT, UR39, 0x3, UPT ;  /* 0x000000032700788c */ /* 0x000fcc000bf05270 */
[----:B------:R-:W-:-:S13]  /*12440*/  PLOP3.LUT P1, PT, PT, PT, UP0, 0x80, 0x0 ;  /* 0x000000000000781c */ /* 0x000fda0003f2f008 */
[----:B------:R-:W-:Y:S05]  /*12450*/  @!P1 BRA `(.L_x_1009) ;  /* 0x0000000000049947 */ /* 0x000fea0003800000 */
[----:B------:R-:W-:Y:S01]  /*12460*/  BPT.TRAP 0x1 ;  /* 0x000000040000795c */ /* 0x000fe20000300000 */
.L_x_1009:
[----:B------:R-:W3:Y:S04]  /*12470*/  LDL R3, [R1+0x8] ;  /* 0x0000080001037983 */ /* 0x000ee80000100800 */
[----:B------:R-:W4:Y:S01]  /*12480*/  LDL R2, [R1] ;  /* 0x0000000001027983 */ /* 0x000f220000100800 */
[----:B-12---:R-:W-:Y:S01]  /*12490*/  IMAD.U32 R0, RZ, RZ, UR45 ;  /* 0x0000002dff007e24 */ /* 0x006fe2000f8e00ff */
[----:B------:R-:W-:Y:S04]  /*124a0*/  BSSY B0, `(.L_x_1010) ;  /* 0x0000007000007945 */ /* 0x000fe80003800000 */
[----:B------:R-:W-:-:S02]  /*124b0*/  ISETP.NE.AND P2, PT, R0, 0x3, PT ;  /* 0x000000030000780c */ /* 0x000fc40003f45270 */
[----:B---3--:R-:W-:-:S04]  /*124c0*/  LOP3.LUT R3, R3, 0x1, RZ, 0x3c, !PT ;  /* 0x0000000103037812 */ /* 0x008fc800078e3cff */
[----:B------:R-:W-:Y:S01]  /*124d0*/  SHF.L.U32 R3, R3, 0x1f, RZ ;  /* 0x0000001f03037819 */ /* 0x000fe200000006ff */
[----:B----4-:R-:W-:-:S04]  /*124e0*/  IMAD R2, R2, 0x8, R17 ;  /* 0x0000000802027824 */ /* 0x010fc800078e0211 */
[----:B------:R-:W1:Y:S02]  /*124f0*/  SYNCS.PHASECHK.TRANS64.TRYWAIT P1, [R2+URZ+0x28470], R3 ;  /* 0x02847003020075a7 */ /* 0x000e64000802017f */
[----:B-1----:R-:W-:Y:S05]  /*12500*/  @!P1 BRA `(.L_x_1011) ;  /* 0x0000001c005c9947 */ /* 0x002fea0003800000 */
.L_x_1064:
[----:B------:R-:W-:Y:S05]  /*12510*/  BSYNC B0 ;  /* 0x0000000000007941 */ /* 0x000fea0003800000 */
.L_x_1010:
[----:B------:R-:W-:Y:S05]  /*12520*/  @!P2 BRA `(.L_x_1012) ;  /* 0x000000000004a947 */ /* 0x000fea0003800000 */
[----:B------:R-:W-:Y:S01]  /*12530*/  BPT.TRAP 0x1 ;  /* 0x000000040000795c */ /* 0x000fe20000300000 */
.L_x_1012:
[----:B------:R-:W1:Y:S02]  /*12540*/  LDL R0, [R1+0x8] ;  /* 0x0000080001007983 */ /* 0x000e640000100800 */
[----:B-1----:R-:W-:-:S04]  /*12550*/  SHF.L.U32 R3, R0, 0x1f, RZ ;  /* 0x0000001f00037819 */ /* 0x002fc800000006ff */
[----:B------:R-:W1:Y:S02]  /*12560*/  SYNCS.PHASECHK.TRANS64.TRYWAIT P1, [R2+URZ+0x28460], R3 ;  /* 0x02846003020075a7 */ /* 0x000e64000802017f */
[----:B-1----:R-:W-:Y:S05]  /*12570*/  @!P1 BRA `(.L_x_1013) ;  /* 0x0000001c00549947 */ /* 0x002fea0003800000 */
.L_x_1065:
[----:B------:R-:W2:Y:S04]  /*12580*/  LDL R13, [R1+0x20] ;  /* 0x00002000010d7983 */ /* 0x000ea80000100800 */
[----:B------:R-:W3:Y:S04]  /*12590*/  LDL R12, [R1+0x18] ;  /* 0x00001800010c7983 */ /* 0x000ee80000100800 */
[----:B------:R1:W-:Y:S04]  /*125a0*/  STL [R1+0x30], R2 ;  /* 0x0000300201007387 */ /* 0x0003e80000100800 */
[----:B-1----:R-:W3:Y:S04]  /*125b0*/  LDL.LU R2, [R1+0x14] ;  /* 0x0000140001027983 */ /* 0x002ee80000300800 */
[----:B------:R-:W4:Y:S04]  /*125c0*/  LDL R18, [R1] ;  /* 0x0000000001127983 */ /* 0x000f280000100800 */
[----:B------:R-:W2:Y:S01]  /*125d0*/  LDL R19, [R1+0x4] ;  /* 0x0000040001137983 */ /* 0x000ea20000100800 */
[----:B------:R-:W-:Y:S05]  /*125e0*/  WARPSYNC.ALL ;  /* 0x0000000000007948 */ /* 0x000fea0003800000 */
[----:B----4-:R-:W-:-:S05]  /*125f0*/  IMAD.SHL.U32 R16, R18, 0x4000, RZ ;  /* 0x0000400012107824 */ /* 0x010fca00078e00ff */
[----:B--2---:R-:W-:-:S05]  /*12600*/  LOP3.LUT R0, R16, R19, RZ, 0xfc, !PT ;  /* 0x0000001310007212 */ /* 0x004fca00078efcff */
[----:B------:R-:W-:-:S05]  /*12610*/  IMAD.IADD R0, R17, 0x1, R0 ;  /* 0x0000000111007824 */ /* 0x000fca00078e0200 */
[----:B0-----:R-:W0:Y:S01]  /*12620*/  LDSM.16.MT88.4 R4, [R0+0x10000] ;  /* 0x010000000004783b */ /* 0x001e220000004200 */
[----:B------:R-:W-:Y:S02]  /*12630*/  IADD3 R3, R17, R13, R16 ;  /* 0x0000000d11037210 */ /* 0x000fe40007ffe010 */
[C-C-:B0-----:R-:W-:Y:S02]  /*12640*/  PRMT R8, R4.reuse, 0x6420, R5.reuse ;  /* 0x0000642004087816 */ /* 0x141fe40000000005 */
[----:B------:R-:W-:Y:S02]  /*12650*/  PRMT R9, R4, 0x7531, R5 ;  /* 0x0000753104097816 */ /* 0x000fe40000000005 */
[C-C-:B------:R-:W-:Y:S02]  /*12660*/  PRMT R10, R6.reuse, 0x6420, R7.reuse ;  /* 0x00006420060a7816 */ /* 0x140fe40000000007 */
[----:B------:R-:W-:Y:S02]  /*12670*/  PRMT R11, R6, 0x7531, R7 ;  /* 0x00007531060b7816 */ /* 0x000fe40000000007 */
[----:B------:R-:W0:Y:S01]  /*12680*/  LDSM.16.MT88.4 R4, [R3+0x10000] ;  /* 0x010000000304783b */ /* 0x000e220000004200 */
[----:B---3--:R-:W-:-:S05]  /*12690*/  IADD3 R0, R2, R16, R12 ;  /* 0x0000001002007210 */ /* 0x008fca0007ffe00c */
[----:B------:R0:W-:Y:S02]  /*126a0*/  STSM.16.M88.4 [R0], R8 ;  /* 0x0000000800007844 */ /* 0x0001e40000000200 */
[C-C-:B0-----:R-:W-:Y:S02]  /*126b0*/  PRMT R8, R4.reuse, 0x6420, R5.reuse ;  /* 0x0000642004087816 */ /* 0x141fe40000000005 */
[----:B------:R-:W-:Y:S01]  /*126c0*/  PRMT R9, R4, 0x7531, R5 ;  /* 0x0000753104097816 */ /* 0x000fe20000000005 */
[----:B------:R-:W-:-:S05]  /*126d0*/  VIADD R4, R16, 0x2000 ;  /* 0x0000200010047836 */ /* 0x000fca0000000000 */
[----:B------:R-:W-:Y:S02]  /*126e0*/  LOP3.LUT R4, R4, R19, RZ, 0xfc, !PT ;  /* 0x0000001304047212 */ /* 0x000fe400078efcff */
[C-C-:B------:R-:W-:Y:S02]  /*126f0*/  PRMT R10, R6.reuse, 0x6420, R7.reuse ;  /* 0x00006420060a7816 */ /* 0x140fe40000000007 */
[----:B------:R-:W-:Y:S01]  /*12700*/  PRMT R11, R6, 0x7531, R7 ;  /* 0x00007531060b7816 */ /* 0x000fe20000000007 */
[----:B------:R-:W-:-:S04]  /*12710*/  IMAD.IADD R4, R17, 0x1, R4 ;  /* 0x0000000111047824 */ /* 0x000fc800078e0204 */
[----:B------:R0:W-:Y:S04]  /*12720*/  STSM.16.M88.4 [R0+0x1000], R8 ;  /* 0x0010000800007844 */ /* 0x0001e80000000200 */
[----:B------:R-:W1:Y:S01]  /*12730*/  LDSM.16.MT88.4 R4, [R4+0x10000] ;  /* 0x010000000404783b */ /* 0x000e620000004200 */
        /* <DEDUP_REMOVED lines=12> */
[----:B------:R0:W-:Y:S02]  /*12800*/  STSM.16.M88.4 [R0+0x3000], R8 ;  /* 0x0030000800007844 */ /* 0x0001e40000000200 */
[----:B0-----:R-:W-:Y:S02]  /*12810*/  IMAD.MOV.U32 R11, RZ, RZ, R15 ;  /* 0x000000ffff0b7224 */ /* 0x001fe400078e000f */
[----:B------:R-:W0:Y:S01]  /*12820*/  S2R R15, SR_TID.X ;  /* 0x00000000000f7919 */ /* 0x000e220000002100 */
[----:B------:R-:W-:Y:S02]  /*12830*/  VIADD R0, R16, 0x1000 ;  /* 0x0000100010007836 */ /* 0x000fe40000000000 */
[----:B------:R-:W-:-:S03]  /*12840*/  IMAD.MOV.U32 R10, RZ, RZ, 0x20 ;  /* 0x00000020ff0a7424 */ /* 0x000fc600078e00ff */
[----:B------:R-:W-:-:S05]  /*12850*/  LOP3.LUT R0, R0, R19, RZ, 0xfc, !PT ;  /* 0x0000001300007212 */ /* 0x000fca00078efcff */
[----:B------:R-:W-:-:S05]  /*12860*/  IMAD.IADD R0, R17, 0x1, R0 ;  /* 0x0000000111007824 */ /* 0x000fca00078e0200 */
[----:B------:R1:W2:Y:S01]  /*12870*/  LDSM.16.MT88.4 R4, [R0+0x10000] ;  /* 0x010000000004783b */ /* 0x0002a20000004200 */
[----:B0-----:R-:W-:-:S04]  /*12880*/  LOP3.LUT P1, RZ, R15, 0x4, RZ, 0xc0, !PT ;  /* 0x000000040fff7812 */ /* 0x001fc8000782c0ff */
[----:B------:R-:W-:-:S04]  /*12890*/  SEL R10, R10, 0xffffffe0, !P1 ;  /* 0xffffffe00a0a7807 */ /* 0x000fc80004800000 */
[----:B-1----:R-:W-:-:S05]  /*128a0*/  IADD3 R0, R11, R16, R10 ;  /* 0x000000100b007210 */ /* 0x002fca0007ffe00a */
[----:B------:R-:W-:Y:S02]  /*128b0*/  IMAD.IADD R0, R2, 0x1, R0 ;  /* 0x0000000102007824 */ /* 0x000fe400078e0200 */
[----:B------:R0:W5:Y:S01]  /*128c0*/  LDL.LU R2, [R1+0x30] ;  /* 0x0000300001027983 */ /* 0x0001620000300800 */
[C-C-:B--2---:R-:W-:Y:S02]  /*128d0*/  PRMT R12, R4.reuse, 0x6420, R5.reuse ;  /* 0x00006420040c7816 */ /* 0x144fe40000000005 */
[----:B------:R-:W-:Y:S02]  /*128e0*/  PRMT R13, R4, 0x7531, R5 ;  /* 0x00007531040d7816 */ /* 0x000fe40000000005 */
[C-C-:B------:R-:W-:Y:S02]  /*128f0*/  PRMT R14, R6.reuse, 0x6420, R7.reuse ;  /* 0x00006420060e7816 */ /* 0x140fe40000000007 */
[----:B------:R-:W-:Y:S02]  /*12900*/  PRMT R15, R6, 0x7531, R7 ;  /* 0x00007531060f7816 */ /* 0x000fe40000000007 */
[----:B------:R-:W1:Y:S01]  /*12910*/  LDSM.16.MT88.4 R4, [R3+0x11000] ;  /* 0x011000000304783b */ /* 0x000e620000004200 */
[----:B------:R-:W-:-:S05]  /*12920*/  VIADD R16, R16, 0x3000 ;  /* 0x0000300010107836 */ /* 0x000fca0000000000 */
[----:B------:R-:W-:Y:S01]  /*12930*/  LOP3.LUT R16, R16, R19, RZ, 0xfc, !PT ;  /* 0x0000001310107212 */ /* 0x000fe200078efcff */
[----:B------:R-:W-:Y:S01]  /*12940*/  STSM.16.M88.4 [R0], R12 ;  /* 0x0000000c00007844 */ /* 0x000fe20000000200 */
[C-C-:B-1----:R-:W-:Y:S02]  /*12950*/  PRMT R8, R4.reuse, 0x6420, R5.reuse ;  /* 0x0000642004087816 */ /* 0x142fe40000000005 */
[----:B------:R-:W-:Y:S01]  /*12960*/  PRMT R9, R4, 0x7531, R5 ;  /* 0x0000753104097816 */ /* 0x000fe20000000005 */
[----:B------:R-:W-:Y:S01]  /*12970*/  IMAD.IADD R4, R17, 0x1, R16 ;  /* 0x0000000111047824 */ /* 0x000fe200078e0210 */
[C-C-:B------:R-:W-:Y:S02]  /*12980*/  PRMT R10, R6.reuse, 0x6420, R7.reuse ;  /* 0x00006420060a7816 */ /* 0x140fe40000000007 */
[----:B------:R-:W-:-:S05]  /*12990*/  PRMT R11, R6, 0x7531, R7 ;  /* 0x00007531060b7816 */ /* 0x000fca0000000007 */
[----:B------:R-:W-:Y:S04]  /*129a0*/  STSM.16.M88.4 [R0+0x1000], R8 ;  /* 0x0010000800007844 */ /* 0x000fe80000000200 */
[----:B------:R-:W1:Y:S02]  /*129b0*/  LDSM.16.MT88.4 R4, [R4+0x10000] ;  /* 0x010000000404783b */ /* 0x000e640000004200 */
[C-C-:B-1----:R-:W-:Y:S02]  /*129c0*/  PRMT R12, R4.reuse, 0x6420, R5.reuse ;  /* 0x00006420040c7816 */ /* 0x142fe40000000005 */
[----:B------:R-:W-:Y:S02]  /*129d0*/  PRMT R13, R4, 0x7531, R5 ;  /* 0x00007531040d7816 */ /* 0x000fe40000000005 */
[----:B------:R-:W-:-:S02]  /*129e0*/  PRMT R14, R6, 0x6420, R7 ;  /* 0x00006420060e7816 */ /* 0x000fc40000000007 */
[----:B------:R-:W-:Y:S02]  /*129f0*/  PRMT R15, R6, 0x7531, R7 ;  /* 0x00007531060f7816 */ /* 0x000fe40000000007 */
[----:B------:R-:W1:Y:S04]  /*12a00*/  LDSM.16.MT88.4 R4, [R3+0x13000] ;  /* 0x013000000304783b */ /* 0x000e680000004200 */
[----:B------:R0:W-:Y:S01]  /*12a10*/  STSM.16.M88.4 [R0+0x2000], R12 ;  /* 0x0020000c00007844 */ /* 0x0001e20000000200 */
[C-C-:B-1----:R-:W-:Y:S02]  /*12a20*/  PRMT R8, R4.reuse, 0x6420, R5.reuse ;  /* 0x0000642004087816 */ /* 0x142fe40000000005 */
        /* <DEDUP_REMOVED lines=12> */
.L_x_1014:
[----:B------:R-:W2:Y:S01]  /*12af0*/  LDL.LU R3, [R1+0x8] ;  /* 0x0000080001037983 */ /* 0x000ea20000300800 */
[----:B-1---5:R1:W-:Y:S01]  /*12b00*/  SYNCS.ARRIVE.TRANS64.A1T0 RZ, [R2+URZ+0x28450], RZ ;  /* 0x028450ff02ff79a7 */ /* 0x0223e2000810003f */
[----:B0-----:R-:W-:Y:S01]  /*12b10*/  VIADD R0, R18, 0x1 ;  /* 0x0000000112007836 */ /* 0x001fe20000000000 */
[----:B------:R-:W-:Y:S04]  /*12b20*/  BAR.SYNC.DEFER_BLOCKING 0x2, 0x80 ;  /* 0x0082000000007b1d */ /* 0x000fe80000010000 */
[----:B------:R-:W-:Y:S01]  /*12b30*/  ISETP.NE.AND P1, PT, R0, 0x2, PT ;  /* 0x000000020000780c */ /* 0x000fe20003f25270 */
[----:B-1----:R-:W-:-:S03]  /*12b40*/  @!P0 VIADD R2, R2, 0x28480 ;  /* 0x0002848002028836 */ /* 0x002fc60000000000 */
[----:B------:R-:W-:Y:S02]  /*12b50*/  SEL R0, R0, RZ, P1 ;  /* 0x000000ff00007207 */ /* 0x000fe40000800000 */
[----:B------:R-:W-:-:S03]  /*12b60*/  @!P0 PRMT R2, RZ, 0x654, R2 ;  /* 0x00000654ff028816 */ /* 0x000fc60000000002 */
[----:B------:R1:W-:Y:S01]  /*12b70*/  STL [R1], R0 ;  /* 0x0000000001007387 */ /* 0x0003e20000100800 */
[----:B------:R0:W-:Y:S02]  /*12b80*/  @!P0 SYNCS.ARRIVE.TRANS64.RED.A1T0 RZ, [R2+URZ], RZ ;  /* 0x000000ff02ff89a7 */ /* 0x0001e4000810043f */
[----:B0-----:R-:W-:-:S04]  /*12b90*/  SEL R2, RZ, 0x1, P1 ;  /* 0x00000001ff027807 */ /* 0x001fc80000800000 */
[----:B--2---:R-:W-:-:S05]  /*12ba0*/  LOP3.LUT R3, R3, R2, RZ, 0x3c, !PT ;  /* 0x0000000203037212 */ /* 0x004fca00078e3cff */
[----:B------:R1:W-:Y:S02]  /*12bb0*/  STL [R1+0x8], R3 ;  /* 0x0000080301007387 */ /* 0x0003e40000100800 */
.L_x_959:
[----:B------:R-:W-:Y:S05]  /*12bc0*/  BSYNC B7 ;  /* 0x0000000000077941 */ /* 0x000fea0003800000 */
.L_x_957:
[----:B01----:R-:W2:Y:S04]  /*12bd0*/  LDL R0, [R1+0xc] ;  /* 0x00000c0001007983 */ /* 0x003ea80000100800 */
[----:B------:R0:W5:Y:S01]  /*12be0*/  LDL R2, [R1+0x28] ;  /* 0x0000280001027983 */ /* 0x0001620000100800 */
[----:B--2---:R-:W-:-:S13]  /*12bf0*/  LOP3.LUT P1, RZ, R0, 0x4, RZ, 0xc0, !PT ;  /* 0x0000000400ff7812 */ /* 0x004fda000782c0ff */
[----:B0-----:R-:W-:Y:S05]  /*12c00*/  @!P1 BRA `(.L_x_1015) ;  /* 0x0000000000249947 */ /* 0x001fea0003800000 */
[----:B------:R-:W0:Y:S08]  /*12c10*/  S2UR UR5, SR_CgaCtaId ;  /* 0x00000000000579c3 */ /* 0x000e300000008800 */
[----:B------:R-:W-:Y:S06]  /*12c20*/  BAR.SYNC.DEFER_BLOCKING 0x5, 0x180 ;  /* 0x0146000000007b1d */ /* 0x000fec0000010000 */
[----:B------:R-:W-:-:S02]  /*12c30*/  UMOV UR4, 0x400 ;  /* 0x0000040000047882 */ /* 0x000fc40000000000 */
[----:B0-----:R-:W-:-:S06]  /*12c40*/  ULEA UR4, UR5, UR4, 0x18 ;  /* 0x0000000405047291 */ /* 0x001fcc000f8ec03f */
[----:B------:R-:W-:-:S05]  /*12c50*/  IMAD.U32 R17, RZ, RZ, UR4 ;  /* 0x00000004ff117e24 */ /* 0x000fca000f8e00ff */
[----:B-----5:R-:W0:Y:S04]  /*12c60*/  LDS R2, [R17+0x284d0] ;  /* 0x0284d00011027984 */ /* 0x020e280000000800 */
[----:B0-----:R0:W-:Y:S01]  /*12c70*/  STL [R1+0x28], R2 ;  /* 0x0000280201007387 */ /* 0x0011e20000100800 */
[----:B------:R-:W-:Y:S06]  /*12c80*/  BAR.ARV 0x4, 0x180 ;  /* 0x0106000000007b1d */ /* 0x000fec0000002000 */
[----:B------:R-:W-:Y:S05]  /*12c90*/  BRA `(.L_x_1016) ;  /* 0x0000000000207947 */ /* 0x000fea0003800000 */
.L_x_1015:
[----:B------:R-:W0:Y:S01]  /*12ca0*/  @!P0 S2R R3, SR_CgaCtaId ;  /* 0x0000000000038919 */ /* 0x000e220000008800 */
[----:B------:R-:W-:Y:S01]  /*12cb0*/  @!P0 MOV R0, 0x400 ;  /* 0x0000040000008802 */ /* 0x000fe20000000f00 */
[----:B------:R-:W-:Y:S03]  /*12cc0*/  BAR.SYNC.DEFER_BLOCKING 0x4, 0x180 ;  /* 0x0106000000007b1d */ /* 0x000fe60000010000 */
[----:B0-----:R-:W-:-:S03]  /*12cd0*/  @!P0 LEA R17, R3, R0, 0x18 ;  /* 0x0000000003118211 */ /* 0x001fc600078ec0ff */
[----:B-----5:R-:W0:Y:S04]  /*12ce0*/  SHFL.IDX PT, R0, R2, RZ, 0x1f ;  /* 0x00001fff02007589 */ /* 0x020e2800000e0000 */
[----:B------:R1:W-:Y:S04]  /*12cf0*/  @!P0 STS [R17+0x284d0], R2 ;  /* 0x0284d00211008388 */ /* 0x0003e80000000800 */
[----:B0-----:R1:W-:Y:S01]  /*12d00*/  STL [R1+0x28], R0 ;  /* 0x0000280001007387 */ /* 0x0013e20000100800 */
[----:B------:R-:W-:Y:S06]  /*12d10*/  BAR.ARV 0x5, 0x180 ;  /* 0x0146000000007b1d */ /* 0x000fec0000002000 */
.L_x_1016:
[----:B-1----:R-:W2:Y:S01]  /*12d20*/  LDL R0, [R1+0x28] ;  /* 0x0000280001007983 */ /* 0x002ea20000100800 */
[----:B------:R-:W-:Y:S02]  /*12d30*/  ULDC UR4, c[0x0][0xc38] ;  /* 0x00030e0000047ab9 */ /* 0x000fe40000000800 */
[----:B--2---:R-:W-:-:S13]  /*12d40*/  ISETP.GE.AND P0, PT, R0, UR4, PT ;  /* 0x0000000400007c0c */ /* 0x004fda000bf06270 */
[----:B------:R-:W-:Y:S05]  /*12d50*/  @!P0 BRA `(.L_x_1017) ;  /* 0xffffffc000748947 */ /* 0x000fea000383ffff */
.L_x_948:
[----:B0-----:R-:W2:Y:S01]  /*12d60*/  LDL.LU R0, [R1+0x2c] ;  /* 0x00002c0001007983 */ /* 0x001ea20000300800 */
[----:B------:R-:W-:Y:S01]  /*12d70*/  BSSY B0, `(.L_x_1018) ;  /* 0x000000b000007945 */ /* 0x000fe20003800000 */
[----:B------:R-:W0:Y:S01]  /*12d80*/  S2R R5, SR_CgaCtaId ;  /* 0x0000000000057919 */ /* 0x000e220000008800 */
        /* <DEDUP_REMOVED lines=9> */
.L_x_1066:
[----:B------:R-:W-:Y:S05]  /*12e20*/  BSYNC B0 ;  /* 0x0000000000007941 */ /* 0x000fea0003800000 */
.L_x_1018:
[----:B------:R-:W-:-:S03]  /*12e30*/  UMOV UR4, 0xffffffff ;  /* 0xffffffff00047882 */ /* 0x000fc60000000000 */
[----:B------:R-:W-:Y:S05]  /*12e40*/  BRA.DIV UR4, `(.L_x_1020) ;  /* 0x0000001604487947 */ /* 0x000fea000b800000 */
[----:B------:R-:W1:Y:S02]  /*12e50*/  S2R R2, SR_TID.X ;  /* 0x0000000000027919 */ /* 0x000e640000002100 */
[----:B-1----:R-:W-:-:S04]  /*12e60*/  SHF.R.U32.HI R2, RZ, 0x5, R2 ;  /* 0x00000005ff027819 */ /* 0x002fc80000011602 */
[----:B------:R-:W-:-:S05]  /*12e70*/  LOP3.LUT R2, R2, 0x3, RZ, 0xc0, !PT ;  /* 0x0000000302027812 */ /* 0x000fca00078ec0ff */
[----:B------:R1:W2:Y:S02]  /*12e80*/  SHFL.IDX PT, R14, R2, RZ, 0x1f ;  /* 0x00001fff020e7589 */ /* 0x0002a400000e0000 */
.L_x_1069:
[----:B--2---:R-:W-:Y:S01]  /*12e90*/  ISETP.NE.AND P0, PT, R14, RZ, PT ;  /* 0x000000ff0e00720c */ /* 0x004fe20003f05270 */
[----:B------:R-:W-:-:S12]  /*12ea0*/  BSSY B0, `(.L_x_1021) ;  /* 0x000002e000007945 */ /* 0x000fd80003800000 */
[----:B------:R-:W-:Y:S05]  /*12eb0*/  @P0 BRA `(.L_x_1022) ;  /* 0x0000000000b00947 */ /* 0x000fea0003800000 */
[----:B------:R-:W-:-:S03]  /*12ec0*/  UMOV UR4, 0xffffffff ;  /* 0xffffffff00047882 */ /* 0x000fc60000000000 */
[----:B------:R-:W-:Y:S05]  /*12ed0*/  BRA.DIV UR4, `(.L_x_1023) ;  /* 0x0000001604587947 */ /* 0x000fea000b800000 */
[----:B------:R-:W-:-:S13]  /*12ee0*/  ELECT P6, URZ, PT ;  /* 0x00000000003f782f */ /* 0x000fda00038c0000 */
.L_x_1072:
[----:B------:R-:W-:Y:S05]  /*12ef0*/  @!P6 BRA `(.L_x_1022) ;  /* 0x0000000000a0e947 */ /* 0x000fea0003800000 */
[----:B------:R-:W-:-:S06]  /*12f00*/  ULOP3.LUT UR4, UR38, 0x2, URZ, 0xfc, !UPT ;  /* 0x0000000226047892 */ /* 0x000fcc000f8efc3f */
[----:B-1----:R-:W-:-:S05]  /*12f10*/  IMAD.U32 R2, RZ, RZ, UR4 ;  /* 0x00000004ff027e24 */ /* 0x002fca000f8e00ff */
[----:B------:R-:W-:-:S13]  /*12f20*/  ISETP.NE.AND P0, PT, R2, 0x3, PT ;  /* 0x000000030200780c */ /* 0x000fda0003f05270 */
[----:B------:R-:W-:Y:S05]  /*12f30*/  @!P0 BRA `(.L_x_1024) ;  /* 0x0000000000048947 */ /* 0x000fea0003800000 */
[----:B------:R-:W-:Y:S01]  /*12f40*/  BPT.TRAP 0x1 ;  /* 0x000000040000795c */ /* 0x000fe20000300000 */
.L_x_1024:
[----:B0-----:R-:W2:Y:S04]  /*12f50*/  LDL R3, [R1] ;  /* 0x0000000001037983 */ /* 0x001ea80000100800 */
        /* <DEDUP_REMOVED lines=13> */
.L_x_1073:
[----:B------:R-:W1:Y:S02]  /*13030*/  SYNCS.PHASECHK.TRANS64.TRYWAIT P1, [R7+URZ], R2 ;  /* 0x00000002070075a7 */ /* 0x000e64000802017f */
[----:B-1----:R-:W-:Y:S05]  /*13040*/  @!P1 BRA `(.L_x_1026) ;  /* 0x0000001400309947 */ /* 0x002fea0003800000 */
.L_x_1074:
[----:B------:R-:W-:Y:S05]  /*13050*/  @!P0 BRA `(.L_x_1027) ;  /* 0x0000000000048947 */ /* 0x000fea0003800000 */
[----:B------:R-:W-:Y:S01]  /*13060*/  BPT.TRAP 0x1 ;  /* 0x000000040000795c */ /* 0x000fe20000300000 */
.L_x_1027:
[----:B------:R-:W2:Y:S02]  /*13070*/  LDL.LU R4, [R1] ;  /* 0x0000000001047983 */ /* 0x000ea40000300800 */
[----:B--2---:R-:W-:-:S04]  /*13080*/  IMAD R4, R4, 0x8, R0 ;  /* 0x0000000804047824 */ /* 0x004fc800078e0200 */
[----:B------:R-:W2:Y:S02]  /*13090*/  SYNCS.PHASECHK.TRANS64.TRYWAIT P1, [R4+URZ+0x28460], R5 ;  /* 0x02846005040075a7 */ /* 0x000ea4000802017f */
[----:B--2---:R-:W-:Y:S05]  /*130a0*/  @!P1 BRA `(.L_x_1028) ;  /* 0x00000014002c9947 */ /* 0x004fea0003800000 */
.L_x_1075:
[----:B------:R-:W-:Y:S05]  /*130b0*/  @!P0 BRA `(.L_x_1029) ;  /* 0x0000000000048947 */ /* 0x000fea0003800000 */
[----:B------:R-:W-:Y:S01]  /*130c0*/  BPT.TRAP 0x1 ;  /* 0x000000040000795c */ /* 0x000fe20000300000 */
.L_x_1029:
[----:B------:R-:W-:-:S04]  /*130d0*/  IMAD R3, R3, 0x8, R0 ;  /* 0x0000000803037824 */ /* 0x000fc800078e0200 */
[----:B------:R-:W3:Y:S02]  /*130e0*/  SYNCS.PHASECHK.TRANS64.TRYWAIT P1, [R3+URZ+0x28460], R2 ;  /* 0x02846002030075a7 */ /* 0x000ee4000802017f */
[----:B---3--:R-:W-:Y:S05]  /*130f0*/  @!P1 BRA `(.L_x_1030) ;  /* 0x00000014002c9947 */ /* 0x008fea0003800000 */
.L_x_1076:
[----:B------:R-:W-:Y:S05]  /*13100*/  @!P0 BRA `(.L_x_1031) ;  /* 0x0000000000048947 */ /* 0x000fea0003800000 */
[----:B------:R-:W-:Y:S01]  /*13110*/  BPT.TRAP 0x1 ;  /* 0x000000040000795c */ /* 0x000fe20000300000 */
.L_x_1031:
[----:B------:R-:W4:Y:S02]  /*13120*/  SYNCS.PHASECHK.TRANS64.TRYWAIT P0, [R4+URZ+0x28480], R5 ;  /* 0x02848005040075a7 */ /* 0x000f24000800017f */
[----:B----4-:R-:W-:Y:S05]  /*13130*/  @!P0 BRA `(.L_x_1032) ;  /* 0x0000001400308947 */ /* 0x010fea0003800000 */
.L_x_1033:
[----:B------:R0:W0:Y:S02]  /*13140*/  SYNCS.PHASECHK.TRANS64.TRYWAIT P0, [R3+URZ+0x28480], R2 ;  /* 0x02848002030075a7 */ /* 0x000024000800017f */
[----:B0-----:R-:W-:Y:S05]  /*13150*/  @!P0 NANOSLEEP.SYNCS 0x989680 ;  /* 0x009896800000895d */ /* 0x001fea0003900000 */
[----:B------:R-:W0:Y:S02]  /*13160*/  @!P0 SYNCS.PHASECHK.TRANS64 P0, [R3+URZ+0x28480], R2 ;  /* 0x02848002030085a7 */ /* 0x000e24000800007f */
[----:B0-----:R-:W-:Y:S05]  /*13170*/  @!P0 BRA `(.L_x_1033) ;  /* 0xfffffffc00f08947 */ /* 0x001fea000383ffff */
.L_x_1022:
[----:B------:R-:W-:Y:S05]  /*13180*/  BSYNC B0 ;  /* 0x0000000000007941 */ /* 0x000fea0003800000 */
.L_x_1021:
[----:B------:R-:W-:Y:S05]  /*13190*/  EXIT ;  /* 0x000000000000794d */ /* 0x000fea0003800000 */
.L_x_857:
[----:B0-----:R-:W-:-:S04]  /*131a0*/  IMAD.U32 R3, RZ, RZ, UR41 ;  /* 0x00000029ff037e24 */ /* 0x001fc8000f8e00ff */
[----:B------:R0:W1:Y:S03]  /*131b0*/  SYNCS.PHASECHK.TRANS64.TRYWAIT P1, [R3+URZ+0x28400], R0 ;  /* 0x02840000030075a7 */ /* 0x000066000802017f */
[----:B-1----:R-:W-:Y:S05]  /*131c0*/  @!P1 NANOSLEEP.SYNCS 0x989680 ;  /* 0x009896800000995d */ /* 0x002fea0003900000 */
[----:B------:R-:W1:Y:S02]  /*131d0*/  @!P1 SYNCS.PHASECHK.TRANS64 P1, [R3+URZ+0x28400], R0 ;  /* 0x02840000030095a7 */ /* 0x000e64000802007f */
[----:B-1----:R-:W-:Y:S05]  /*131e0*/  @!P1 BRA `(.L_x_857) ;  /* 0xfffffffc00ec9947 */ /* 0x002fea000383ffff */
[----:B------:R-:W-:Y:S05]  /*131f0*/  BRA `(.L_x_1034) ;  /* 0xfffffeec00687947 */ /* 0x000fea000383ffff */
.L_x_861:
[----:B-1----:R1:W2:Y:S02]  /*13200*/  SYNCS.PHASECHK.TRANS64.TRYWAIT P2, [R5+URZ+0x28430], R0 ;  /* 0x02843000050075a7 */ /* 0x0022a4000804017f */
[----:B--2---:R-:W-:Y:S05]  /*13210*/  @!P2 NANOSLEEP.SYNCS 0x989680 ;  /* 0x009896800000a95d */ /* 0x004fea0003900000 */
[----:B------:R-:W2:Y:S02]  /*13220*/  @!P2 SYNCS.PHASECHK.TRANS64 P2, [R5+URZ+0x28430], R0 ;  /* 0x028430000500a5a7 */ /* 0x000ea4000804007f */
[----:B--2---:R-:W-:Y:S05]  /*13230*/  @!P2 BRA `(.L_x_861) ;  /* 0xfffffffc00f0a947 */ /* 0x004fea000383ffff */
[----:B------:R-:W-:Y:S05]  /*13240*/  BRA `(.L_x_860) ;  /* 0xfffffeec008c7947 */ /* 0x000fea000383ffff */
.L_x_877:
[----:B-1----:R-:W-:-:S04]  /*13250*/  IMAD.U32 R8, RZ, RZ, UR6 ;  /* 0x00000006ff087e24 */ /* 0x002fc8000f8e00ff */
[----:B------:R1:W2:Y:S03]  /*13260*/  SYNCS.PHASECHK.TRANS64.TRYWAIT P2, [R8+URZ+0x28430], R7 ;  /* 0x02843007080075a7 */ /* 0x0002a6000804017f */
[----:B--2---:R-:W-:Y:S05]  /*13270*/  @!P2 NANOSLEEP.SYNCS 0x989680 ;  /* 0x009896800000a95d */ /* 0x004fea0003900000 */
[----:B------:R-:W2:Y:S02]  /*13280*/  @!P2 SYNCS.PHASECHK.TRANS64 P2, [R8+URZ+0x28430], R7 ;  /* 0x028430070800a5a7 */ /* 0x000ea4000804007f */
[----:B--2---:R-:W-:Y:S05]  /*13290*/  @!P2 BRA `(.L_x_877) ;  /* 0xfffffffc00eca947 */ /* 0x004fea000383ffff */
[----:B------:R-:W-:Y:S05]  /*132a0*/  BRA `(.L_x_874) ;  /* 0xffffff1000387947 */ /* 0x000fea000383ffff */
.L_x_881:
[----:B-1----:R-:W-:-:S04]  /*132b0*/  IMAD.U32 R8, RZ, RZ, UR6 ;  /* 0x00000006ff087e24 */ /* 0x002fc8000f8e00ff */
[----:B------:R1:W2:Y:S03]  /*132c0*/  SYNCS.PHASECHK.TRANS64.TRYWAIT P2, [R8+URZ+0x28450], R7 ;  /* 0x02845007080075a7 */ /* 0x0002a6000804017f */
[----:B--2---:R-:W-:Y:S05]  /*132d0*/  @!P2 NANOSLEEP.SYNCS 0x989680 ;  /* 0x009896800000a95d */ /* 0x004fea0003900000 */
[----:B------:R-:W2:Y:S02]  /*132e0*/  @!P2 SYNCS.PHASECHK.TRANS64 P2, [R8+URZ+0x28450], R7 ;  /* 0x028450070800a5a7 */ /* 0x000ea4000804007f */
[----:B--2---:R-:W-:Y:S05]  /*132f0*/  @!P2 BRA `(.L_x_881) ;  /* 0xfffffffc00eca947 */ /* 0x004fea000383ffff */
[----:B------:R-:W-:Y:S05]  /*13300*/  BRA `(.L_x_878) ;  /* 0xffffff1400007947 */ /* 0x000fea000383ffff */
.L_x_899:
[----:B-1----:R-:W-:-:S04]  /*13310*/  IMAD.U32 R5, RZ, RZ, UR6 ;  /* 0x00000006ff057e24 */ /* 0x002fc8000f8e00ff */
[----:B------:R1:W2:Y:S03]  /*13320*/  SYNCS.PHASECHK.TRANS64.TRYWAIT P3, [R5+URZ+0x28430], R4 ;  /* 0x02843004050075a7 */ /* 0x0002a6000806017f */
[----:B--2---:R-:W-:Y:S05]  /*13330*/  @!P3 NANOSLEEP.SYNCS 0x989680 ;  /* 0x009896800000b95d */ /* 0x004fea0003900000 */
[----:B------:R-:W2:Y:S02]  /*13340*/  @!P3 SYNCS.PHASECHK.TRANS64 P3, [R5+URZ+0x28430], R4 ;  /* 0x028430040500b5a7 */ /* 0x000ea4000806007f */
[----:B--2---:R-:W-:Y:S05]  /*13350*/  @!P3 BRA `(.L_x_899) ;  /* 0xfffffffc00ecb947 */ /* 0x004fea000383ffff */
[----:B------:R-:W-:Y:S05]  /*13360*/  BRA `(.L_x_896) ;  /* 0xffffff3400c47947 */ /* 0x000fea000383ffff */
.L_x_903:
[----:B-1----:R-:W-:-:S04]  /*13370*/  IMAD.U32 R5, RZ, RZ, UR6 ;  /* 0x00000006ff057e24 */ /* 0x002fc8000f8e00ff */
[----:B------:R1:W2:Y:S03]  /*13380*/  SYNCS.PHASECHK.TRANS64.TRYWAIT P2, [R5+URZ+0x28450], R4 ;  /* 0x02845004050075a7 */ /* 0x0002a6000804017f */
[----:B--2---:R-:W-:Y:S05]  /*13390*/  @!P2 NANOSLEEP.SYNCS 0x989680 ;  /* 0x009896800000a95d */ /* 0x004fea0003900000 */
[----:B------:R-:W2:Y:S02]  /*133a0*/  @!P2 SYNCS.PHASECHK.TRANS64 P2, [R5+URZ+0x28450], R4 ;  /* 0x028450040500a5a7 */ /* 0x000ea4000804007f */
[----:B--2---:R-:W-:Y:S05]  /*133b0*/  @!P2 BRA `(.L_x_903) ;  /* 0xfffffffc00eca947 */ /* 0x004fea000383ffff */
[----:B------:R-:W-:Y:S05]  /*133c0*/  BRA `(.L_x_900) ;  /* 0xffffff3800987947 */ /* 0x000fea000383ffff */
.L_x_910:
[----:B-1----:R-:W-:-:S04]  /*133d0*/  IMAD.U32 R5, RZ, RZ, UR6 ;  /* 0x00000006ff057e24 */ /* 0x002fc8000f8e00ff */
[----:B------:R1:W2:Y:S03]  /*133e0*/  SYNCS.PHASECHK.TRANS64.TRYWAIT P3, [R5+URZ+0x28430], R4 ;  /* 0x02843004050075a7 */ /* 0x0002a6000806017f */
[----:B--2---:R-:W-:Y:S05]  /*133f0*/  @!P3 NANOSLEEP.SYNCS 0x989680 ;  /* 0x009896800000b95d */ /* 0x004fea0003900000 */
[----:B------:R-:W2:Y:S02]  /*13400*/  @!P3 SYNCS.PHASECHK.TRANS64 P3, [R5+URZ+0x28430], R4 ;  /* 0x028430040500b5a7 */ /* 0x000ea4000806007f */
[----:B--2---:R-:W-:Y:S05]  /*13410*/  @!P3 BRA `(.L_x_910) ;  /* 0xfffffffc00ecb947 */ /* 0x004fea000383ffff */
[----:B------:R-:W-:Y:S05]  /*13420*/  BRA `(.L_x_907) ;  /* 0xffffff50000c7947 */ /* 0x000fea000383ffff */
.L_x_914:
[----:B-1----:R-:W-:-:S04]  /*13430*/  IMAD.U32 R5, RZ, RZ, UR6 ;  /* 0x00000006ff057e24 */ /* 0x002fc8000f8e00ff */
[----:B------:R1:W2:Y:S03]  /*13440*/  SYNCS.PHASECHK.TRANS64.TRYWAIT P2, [R5+URZ+0x28450], R4 ;  /* 0x02845004050075a7 */ /* 0x0002a6000804017f */
[----:B--2---:R-:W-:Y:S05]  /*13450*/  @!P2 NANOSLEEP.SYNCS 0x989680 ;  /* 0x009896800000a95d */ /* 0x004fea0003900000 */
[----:B------:R-:W2:Y:S02]  /*13460*/  @!P2 SYNCS.PHASECHK.TRANS64 P2, [R5+URZ+0x28450], R4 ;  /* 0x028450040500a5a7 */ /* 0x000ea4000804007f */
[----:B--2---:R-:W-:Y:S05]  /*13470*/  @!P2 BRA `(.L_x_914) ;  /* 0xfffffffc00eca947 */ /* 0x004fea000383ffff */
[----:B------:R-:W-:Y:S05]  /*13480*/  BRA `(.L_x_911) ;  /* 0xffffff5000e07947 */ /* 0x000fea000383ffff */
.L_x_928:
[----:B-1----:R-:W-:-:S04]  /*13490*/  IMAD.U32 R7, RZ, RZ, UR9 ;  /* 0x00000009ff077e24 */ /* 0x002fc8000f8e00ff */
[----:B------:R1:W2:Y:S03]  /*134a0*/  SYNCS.PHASECHK.TRANS64.TRYWAIT P1, [R7+URZ+0x28450], R6 ;  /* 0x02845006070075a7 */ /* 0x0002a6000802017f */
[----:B--2---:R-:W-:Y:S05]  /*134b0*/  @!P1 NANOSLEEP.SYNCS 0x989680 ;  /* 0x009896800000995d */ /* 0x004fea0003900000 */
[----:B------:R-:W2:Y:S02]  /*134c0*/  @!P1 SYNCS.PHASECHK.TRANS64 P1, [R7+URZ+0x28450], R6 ;  /* 0x02845006070095a7 */ /* 0x000ea4000802007f */
[----:B--2---:R-:W-:Y:S05]  /*134d0*/  @!P1 BRA `(.L_x_928) ;  /* 0xfffffffc00ec9947 */ /* 0x004fea000383ffff */
[----:B------:R-:W-:Y:S05]  /*134e0*/  BRA `(.L_x_927) ;  /* 0xffffff7000c07947 */ /* 0x000fea000383ffff */
.L_x_968:
[----:B------:R-:W-:Y:S02]  /*134f0*/  IMAD.MOV.U32 R13, RZ, RZ, R19 ;  /* 0x000000ffff0d7224 */ /* 0x000fe400078e0013 */
[----:B------:R-:W-:Y:S02]  /*13500*/  IMAD.MOV.U32 R12, RZ, RZ, RZ ;  /* 0x000000ffff0c7224 */ /* 0x000fe400078e00ff */
[----:B------:R-:W-:Y:S02]  /*13510*/  IMAD.MOV.U32 R11, RZ, RZ, 0x1f ;  /* 0x0000001fff0b7424 */ /* 0x000fe400078e00ff */
[----:B------:R-:W-:-:S07]  /*13520*/  IMAD.MOV.U32 R15, RZ, RZ, -0x1 ;  /* 0xffffffffff0f7424 */ /* 0x000fce00078e00ff */
[----:B-1----:R-:W-:Y:S05]  /*13530*/  WARPSYNC.COLLECTIVE R15, `(.L_x_1035) ;  /* 0x000000000f087348 */ /* 0x002fea0003c00000 */
[----:B------:R0:W2:Y:S02]  /*13540*/  SHFL.IDX P6, R14, R13, R12, R11 ;  /* 0x0000000c0d0e7389 */ /* 0x0000a400000c000b */
[----:B012---:R-:W-:Y:S01]  /*13550*/  ENDCOLLECTIVE ;  /* 0x000000000000791b */ /* 0x007fe20003800000 */
.L_x_1035:
[----:B------:R-:W-:Y:S05]  /*13560*/  BRA `(.L_x_1036) ;  /* 0xffffffc800907947 */ /* 0x000fea000383ffff */
.L_x_970:
[----:B------:R-:W-:Y:S01]  /*13570*/  BSSY B0, `(.L_x_1037) ;  /* 0x0000006000007945 */ /* 0x000fe20003800000 */
[----:B------:R-:W-:-:S07]  /*13580*/  IMAD.MOV.U32 R15, RZ, RZ, -0x1 ;  /* 0xffffffffff0f7424 */ /* 0x000fce00078e00ff */
[----:B01----:R-:W-:Y:S05]  /*13590*/  WARPSYNC.COLLECTIVE R15, `(.L_x_1038) ;  /* 0x000000000f0c7348 */ /* 0x003fea0003c00000 */
[----:B------:R-:W-:Y:S02]  /*135a0*/  ELECT P6, UR62, PT ;  /* 0x00000000003e782f */ /* 0x000fe400038c0000 */
[----:B------:R-:W-:Y:S01]  /*135b0*/  MOV R14, UR62 ;  /* 0x0000003e000e7c02 */ /* 0x000fe20008000f00 */
[----:B01----:R-:W-:Y:S10]  /*135c0*/  ENDCOLLECTIVE ;  /* 0x000000000000791b */ /* 0x003ff40003800000 */
.L_x_1038:
[----:B------:R-:W-:Y:S05]  /*135d0*/  BSYNC B0 ;  /* 0x0000000000007941 */ /* 0x000fea0003800000 */
.L_x_1037:
[----:B------:R-:W-:Y:S05]  /*135e0*/  BRA `(.L_x_1039) ;  /* 0xffffffc800a07947 */ /* 0x000fea000383ffff */
.L_x_972:
[----:B--2---:R2:W3:Y:S02]  /*135f0*/  SYNCS.PHASECHK.TRANS64.TRYWAIT P1, [R4+URZ+0x28480], R3 ;  /* 0x02848003040075a7 */ /* 0x0044e4000802017f */
[----:B---3--:R-:W-:Y:S05]  /*13600*/  @!P1 NANOSLEEP.SYNCS 0x989680 ;  /* 0x009896800000995d */ /* 0x008fea0003900000 */
[----:B------:R-:W3:Y:S02]  /*13610*/  @!P1 SYNCS.PHASECHK.TRANS64 P1, [R4+URZ+0x28480], R3 ;  /* 0x02848003040095a7 */ /* 0x000ee4000802007f */
[----:B---3--:R-:W-:Y:S05]  /*13620*/  @!P1 BRA `(.L_x_972) ;  /* 0xfffffffc00f09947 */ /* 0x008fea000383ffff */
[----:B------:R-:W-:Y:S05]  /*13630*/  BRA `(.L_x_1040) ;  /* 0xffffffcc00007947 */ /* 0x000fea000383ffff */
.L_x_974:
[----:B---3--:R3:W4:Y:S02]  /*13640*/  SYNCS.PHASECHK.TRANS64.TRYWAIT P1, [R4+URZ+0x28440], R3 ;  /* 0x02844003040075a7 */ /* 0x008724000802017f */
[----:B----4-:R-:W-:Y:S05]  /*13650*/  @!P1 NANOSLEEP.SYNCS 0x989680 ;  /* 0x009896800000995d */ /* 0x010fea0003900000 */
[----:B------:R-:W4:Y:S02]  /*13660*/  @!P1 SYNCS.PHASECHK.TRANS64 P1, [R4+URZ+0x28440], R3 ;  /* 0x02844003040095a7 */ /* 0x000f24000802007f */
[----:B----4-:R-:W-:Y:S05]  /*13670*/  @!P1 BRA `(.L_x_974) ;  /* 0xfffffffc00f09947 */ /* 0x010fea000383ffff */
[----:B------:R-:W-:Y:S05]  /*13680*/  BRA `(.L_x_1041) ;  /* 0xffffffcc006c7947 */ /* 0x000fea000383ffff */
.L_x_978:
[----:B------:R-:W-:Y:S02]  /*13690*/  IMAD.MOV.U32 R13, RZ, RZ, R0 ;  /* 0x000000ffff0d7224 */ /* 0x000fe400078e0000 */
[----:B------:R-:W-:Y:S02]  /*136a0*/  IMAD.MOV.U32 R12, RZ, RZ, RZ ;  /* 0x000000ffff0c7224 */ /* 0x000fe400078e00ff */
[----:B------:R-:W-:Y:S02]  /*136b0*/  IMAD.MOV.U32 R11, RZ, RZ, 0x181f ;  /* 0x0000181fff0b7424 */ /* 0x000fe400078e00ff */
[----:B------:R-:W-:Y:S02]  /*136c0*/  IMAD.MOV.U32 R15, RZ, RZ, -0x1 ;  /* 0xffffffffff0f7424 */ /* 0x000fe400078e00ff */
[----:B------:R-:W-:-:S07]  /*136d0*/  VIADD R3, R19, UR42 ;  /* 0x0000002a13037c36 */ /* 0x000fce0008000000 */
[----:B-----5:R-:W-:Y:S05]  /*136e0*/  WARPSYNC.COLLECTIVE R15, `(.L_x_1042) ;  /* 0x000000000f087348 */ /* 0x020fea0003c00000 */
[----:B------:R0:W1:Y:S02]  /*136f0*/  SHFL.IDX P6, R14, R13, R12, R11 ;  /* 0x0000000c0d0e7389 */ /* 0x00006400000c000b */
[----:B01---5:R-:W-:Y:S01]  /*13700*/  ENDCOLLECTIVE ;  /* 0x000000000000791b */ /* 0x023fe20003800000 */
.L_x_1042:
[----:B------:R-:W-:Y:S02]  /*13710*/  VIADD R5, R3, 0x10 ;  /* 0x0000001003057836 */ /* 0x000fe40000000000 */
[----:B------:R-:W-:Y:S02]  /*13720*/  IMAD.MOV.U32 R13, RZ, RZ, R4 ;  /* 0x000000ffff0d7224 */ /* 0x000fe400078e0004 */
[----:B------:R-:W-:-:S07]  /*13730*/  IMAD.MOV.U32 R6, RZ, RZ, R14 ;  /* 0x000000ffff067224 */ /* 0x000fce00078e000e */
[----:B------:R-:W-:Y:S05]  /*13740*/  WARPSYNC.COLLECTIVE R15, `(.L_x_1043) ;  /* 0x000000000f087348 */ /* 0x000fea0003c00000 */
[----:B------:R0:W1:Y:S02]  /*13750*/  SHFL.IDX P6, R14, R13, R12, R11 ;  /* 0x0000000c0d0e7389 */ /* 0x00006400000c000b */
[----:B01----:R-:W-:Y:S01]  /*13760*/  ENDCOLLECTIVE ;  /* 0x000000000000791b */ /* 0x003fe20003800000 */
.L_x_1043:
        /* <DEDUP_REMOVED lines=9> */
.L_x_1044:
        /* <DEDUP_REMOVED lines=10> */
.L_x_1045:
        /* <DEDUP_REMOVED lines=12> */
.L_x_1046:
[----:B------:R-:W-:-:S05]  /*13960*/  @!P2 IADD3 R8, P4, R18, R5, RZ ;  /* 0x000000051208a210 */ /* 0x000fca0007f9e0ff */
[----:B------:R-:W-:Y:S02]  /*13970*/  @!P2 IMAD.X R5, RZ, RZ, R9, P4 ;  /* 0x000000ffff05a224 */ /* 0x000fe400020e0609 */
        /* <DEDUP_REMOVED lines=14> */
.L_x_1047:
[----:B------:R-:W-:Y:S02]  /*13a60*/  IMAD.MOV.U32 R13, RZ, RZ, R0 ;  /* 0x000000ffff0d7224 */ /* 0x000fe400078e0000 */
[----:B------:R-:W-:Y:S02]  /*13a70*/  IMAD.MOV.U32 R12, RZ, RZ, 0x3 ;  /* 0x00000003ff0c7424 */ /* 0x000fe400078e00ff */
[----:B------:R-:W-:-:S07]  /*13a80*/  IMAD.MOV.U32 R6, RZ, RZ, R14 ;  /* 0x000000ffff067224 */ /* 0x000fce00078e000e */
[----:B------:R-:W-:Y:S05]  /*13a90*/  WARPSYNC.COLLECTIVE R15, `(.L_x_1048) ;  /* 0x000000000f087348 */ /* 0x000fea0003c00000 */
[----:B------:R0:W1:Y:S02]  /*13aa0*/  SHFL.IDX P6, R14, R13, R12, R11 ;  /* 0x0000000c0d0e7389 */ /* 0x00006400000c000b */
[----:B01----:R-:W-:Y:S01]  /*13ab0*/  ENDCOLLECTIVE ;  /* 0x000000000000791b */ /* 0x003fe20003800000 */
.L_x_1048:
        /* <DEDUP_REMOVED lines=15> */
.L_x_1049:
[----:B------:R-:W-:Y:S02]  /*13bb0*/  IMAD.MOV.U32 R13, RZ, RZ, R0 ;  /* 0x000000ffff0d7224 */ /* 0x000fe400078e0000 */
[----:B------:R-:W-:Y:S02]  /*13bc0*/  IMAD.MOV.U32 R12, RZ, RZ, 0x4 ;  /* 0x00000004ff0c7424 */ /* 0x000fe400078e00ff */
[----:B------:R-:W-:-:S07]  /*13bd0*/  IMAD.MOV.U32 R6, RZ, RZ, R14 ;  /* 0x000000ffff067224 */ /* 0x000fce00078e000e */
[----:B------:R-:W-:Y:S05]  /*13be0*/  WARPSYNC.COLLECTIVE R15, `(.L_x_1050) ;  /* 0x000000000f087348 */ /* 0x000fea0003c00000 */
[----:B------:R0:W1:Y:S02]  /*13bf0*/  SHFL.IDX P6, R14, R13, R12, R11 ;  /* 0x0000000c0d0e7389 */ /* 0x00006400000c000b */
[----:B01----:R-:W-:Y:S01]  /*13c00*/  ENDCOLLECTIVE ;  /* 0x000000000000791b */ /* 0x003fe20003800000 */
.L_x_1050:
        /* <DEDUP_REMOVED lines=15> */
.L_x_1051:
[----:B------:R-:W-:Y:S02]  /*13d00*/  IMAD.MOV.U32 R13, RZ, RZ, R0 ;  /* 0x000000ffff0d7224 */ /* 0x000fe400078e0000 */
[----:B------:R-:W-:Y:S02]  /*13d10*/  IMAD.MOV.U32 R12, RZ, RZ, 0x5 ;  /* 0x00000005ff0c7424 */ /* 0x000fe400078e00ff */
[----:B------:R-:W-:-:S07]  /*13d20*/  IMAD.MOV.U32 R6, RZ, RZ, R14 ;  /* 0x000000ffff067224 */ /* 0x000fce00078e000e */
[----:B------:R-:W-:Y:S05]  /*13d30*/  WARPSYNC.COLLECTIVE R15, `(.L_x_1052) ;  /* 0x000000000f087348 */ /* 0x000fea0003c00000 */
[----:B------:R0:W1:Y:S02]  /*13d40*/  SHFL.IDX P6, R14, R13, R12, R11 ;  /* 0x0000000c0d0e7389 */ /* 0x00006400000c000b */
[----:B01----:R-:W-:Y:S01]  /*13d50*/  ENDCOLLECTIVE ;  /* 0x000000000000791b */ /* 0x003fe20003800000 */
.L_x_1052:
        /* <DEDUP_REMOVED lines=15> */
.L_x_1053:
[----:B------:R-:W-:Y:S02]  /*13e50*/  IMAD.MOV.U32 R13, RZ, RZ, R0 ;  /* 0x000000ffff0d7224 */ /* 0x000fe400078e0000 */
[----:B------:R-:W-:Y:S02]  /*13e60*/  IMAD.MOV.U32 R12, RZ, RZ, 0x6 ;  /* 0x00000006ff0c7424 */ /* 0x000fe400078e00ff */
[----:B------:R-:W-:-:S07]  /*13e70*/  IMAD.MOV.U32 R6, RZ, RZ, R14 ;  /* 0x000000ffff067224 */ /* 0x000fce00078e000e */
[----:B------:R-:W-:Y:S05]  /*13e80*/  WARPSYNC.COLLECTIVE R15, `(.L_x_1054) ;  /* 0x000000000f087348 */ /* 0x000fea0003c00000 */
[----:B------:R0:W1:Y:S02]  /*13e90*/  SHFL.IDX P6, R14, R13, R12, R11 ;  /* 0x0000000c0d0e7389 */ /* 0x00006400000c000b */
[----:B01----:R-:W-:Y:S01]  /*13ea0*/  ENDCOLLECTIVE ;  /* 0x000000000000791b */ /* 0x003fe20003800000 */
.L_x_1054:
        /* <DEDUP_REMOVED lines=13> */
.L_x_1055:
[----:B------:R-:W-:-:S05]  /*13f80*/  VIADD R7, R3, 0x60 ;  /* 0x0000006003077836 */ /* 0x000fca0000000000 */
[----:B------:R-:W-:Y:S01]  /*13f90*/  ISETP.GE.AND P3, PT, R7, R2, PT ;  /* 0x000000020700720c */ /* 0x000fe20003f66270 */
[----:B------:R-:W-:Y:S02]  /*13fa0*/  IMAD.MOV.U32 R13, RZ, RZ, R0 ;  /* 0x000000ffff0d7224 */ /* 0x000fe400078e0000 */
[----:B------:R-:W-:Y:S02]  /*13fb0*/  IMAD.MOV.U32 R12, RZ, RZ, 0x7 ;  /* 0x00000007ff0c7424 */ /* 0x000fe400078e00ff */
[----:B------:R-:W-:-:S08]  /*13fc0*/  IMAD.MOV.U32 R6, RZ, RZ, R14 ;  /* 0x000000ffff067224 */ /* 0x000fd000078e000e */
[----:B------:R-:W-:Y:S05]  /*13fd0*/  WARPSYNC.COLLECTIVE R15, `(.L_x_1056) ;  /* 0x000000000f087348 */ /* 0x000fea0003c00000 */
[----:B------:R0:W1:Y:S02]  /*13fe0*/  SHFL.IDX P6, R14, R13, R12, R11 ;  /* 0x0000000c0d0e7389 */ /* 0x00006400000c000b */
[----:B01----:R-:W-:Y:S01]  /*13ff0*/  ENDCOLLECTIVE ;  /* 0x000000000000791b */ /* 0x003fe20003800000 */
.L_x_1056:
        /* <DEDUP_REMOVED lines=13> */
.L_x_1057:
[----:B------:R-:W-:Y:S01]  /*140d0*/  IMAD.MOV.U32 R4, RZ, RZ, R14 ;  /* 0x000000ffff047224 */ /* 0x000fe200078e000e */
[----:B------:R-:W-:Y:S06]  /*140e0*/  BRA `(.L_x_1058) ;  /* 0xffffffcc00c07947 */ /* 0x000fec000383ffff */
.L_x_983:
[----:B-1----:R1:W2:Y:S02]  /*140f0*/  SYNCS.PHASECHK.TRANS64.TRYWAIT P0, [R17+URZ+0x28420], R0 ;  /* 0x02842000110075a7 */ /* 0x0022a4000800017f */
[----:B--2---:R-:W-:Y:S05]  /*14100*/  @!P0 NANOSLEEP.SYNCS 0x989680 ;  /* 0x009896800000895d */ /* 0x004fea0003900000 */
[----:B------:R-:W2:Y:S02]  /*14110*/  @!P0 SYNCS.PHASECHK.TRANS64 P0, [R17+URZ+0x28420], R0 ;  /* 0x02842000110085a7 */ /* 0x000ea4000800007f */
[----:B--2---:R-:W-:Y:S05]  /*14120*/  @!P0 BRA `(.L_x_983) ;  /* 0xfffffffc00f08947 */ /* 0x004fea000383ffff */
[----:B------:R-:W-:Y:S05]  /*14130*/  BRA `(.L_x_1059) ;  /* 0xffffffd0002c7947 */ /* 0x000fea000383ffff */
.L_x_989:
[----:B0-----:R0:W2:Y:S02]  /*14140*/  SYNCS.PHASECHK.TRANS64.TRYWAIT P0, [R6+URZ+0x28480], R5 ;  /* 0x02848005060075a7 */ /* 0x0010a4000800017f */
[----:B--2---:R-:W-:Y:S05]  /*14150*/  @!P0 NANOSLEEP.SYNCS 0x989680 ;  /* 0x009896800000895d */ /* 0x004fea0003900000 */
[----:B------:R-:W2:Y:S02]  /*14160*/  @!P0 SYNCS.PHASECHK.TRANS64 P0, [R6+URZ+0x28480], R5 ;  /* 0x02848005060085a7 */ /* 0x000ea4000800007f */
[----:B--2---:R-:W-:Y:S05]  /*14170*/  @!P0 BRA `(.L_x_989) ;  /* 0xfffffffc00f08947 */ /* 0x004fea000383ffff */
[----:B------:R-:W-:Y:S05]  /*14180*/  BRA `(.L_x_1060) ;  /* 0xffffffd000e47947 */ /* 0x000fea000383ffff */
.L_x_995:
[----:B--2---:R2:W3:Y:S02]  /*14190*/  SYNCS.PHASECHK.TRANS64.TRYWAIT P0, [R6+URZ+0x28440], R5 ;  /* 0x02844005060075a7 */ /* 0x0044e4000800017f */
[----:B---3--:R-:W-:Y:S05]  /*141a0*/  @!P0 NANOSLEEP.SYNCS 0x989680 ;  /* 0x009896800000895d */ /* 0x008fea0003900000 */
[----:B------:R-:W3:Y:S02]  /*141b0*/  @!P0 SYNCS.PHASECHK.TRANS64 P0, [R6+URZ+0x28440], R5 ;  /* 0x02844005060085a7 */ /* 0x000ee4000800007f */
[----:B---3--:R-:W-:Y:S05]  /*141c0*/  @!P0 BRA `(.L_x_995) ;  /* 0xfffffffc00f08947 */ /* 0x008fea000383ffff */
[----:B------:R-:W-:Y:S05]  /*141d0*/  BRA `(.L_x_1061) ;  /* 0xffffffd400a07947 */ /* 0x000fea000383ffff */
.L_x_1002:
[----:B0-----:R0:W2:Y:S02]  /*141e0*/  SYNCS.PHASECHK.TRANS64.TRYWAIT P1, [R19+URZ+0x28470], R4 ;  /* 0x02847004130075a7 */ /* 0x0010a4000802017f */
[----:B--2---:R-:W-:Y:S05]  /*141f0*/  @!P1 NANOSLEEP.SYNCS 0x989680 ;  /* 0x009896800000995d */ /* 0x004fea0003900000 */
[----:B------:R-:W2:Y:S02]  /*14200*/  @!P1 SYNCS.PHASECHK.TRANS64 P1, [R19+URZ+0x28470], R4 ;  /* 0x02847004130095a7 */ /* 0x000ea4000802007f */
[----:B--2---:R-:W-:Y:S05]  /*14210*/  @!P1 BRA `(.L_x_1002) ;  /* 0xfffffffc00f09947 */ /* 0x004fea000383ffff */
[----:B------:R-:W-:Y:S05]  /*14220*/  BRA `(.L_x_1062) ;  /* 0xffffffd800787947 */ /* 0x000fea000383ffff */
.L_x_1004:
[----:B--2---:R2:W3:Y:S02]  /*14230*/  SYNCS.PHASECHK.TRANS64.TRYWAIT P1, [R19+URZ+0x28460], R3 ;  /* 0x02846003130075a7 */ /* 0x0044e4000802017f */
[----:B---3--:R-:W-:Y:S05]  /*14240*/  @!P1 NANOSLEEP.SYNCS 0x989680 ;  /* 0x009896800000995d */ /* 0x008fea0003900000 */
[----:B------:R-:W3:Y:S02]  /*14250*/  @!P1 SYNCS.PHASECHK.TRANS64 P1, [R19+URZ+0x28460], R3 ;  /* 0x02846003130095a7 */ /* 0x000ee4000802007f */
[----:B---3--:R-:W-:Y:S05]  /*14260*/  @!P1 BRA `(.L_x_1004) ;  /* 0xfffffffc00f09947 */ /* 0x008fea000383ffff */
[----:B------:R-:W-:Y:S05]  /*14270*/  BRA `(.L_x_1063) ;  /* 0xffffffd800807947 */ /* 0x000fea000383ffff */
.L_x_1011:
[----:B-1----:R1:W2:Y:S02]  /*14280*/  SYNCS.PHASECHK.TRANS64.TRYWAIT P1, [R2+URZ+0x28470], R3 ;  /* 0x02847003020075a7 */ /* 0x0022a4000802017f */
[----:B--2---:R-:W-:Y:S05]  /*14290*/  @!P1 NANOSLEEP.SYNCS 0x989680 ;  /* 0x009896800000995d */ /* 0x004fea0003900000 */
[----:B------:R-:W2:Y:S02]  /*142a0*/  @!P1 SYNCS.PHASECHK.TRANS64 P1, [R2+URZ+0x28470], R3 ;  /* 0x02847003020095a7 */ /* 0x000ea4000802007f */
[----:B--2---:R-:W-:Y:S05]  /*142b0*/  @!P1 BRA `(.L_x_1011) ;  /* 0xfffffffc00f09947 */ /* 0x004fea000383ffff */
[----:B------:R-:W-:Y:S05]  /*142c0*/  BRA `(.L_x_1064) ;  /* 0xffffffe000907947 */ /* 0x000fea000383ffff */
.L_x_1013:
[----:B-1----:R1:W2:Y:S02]  /*142d0*/  SYNCS.PHASECHK.TRANS64.TRYWAIT P1, [R2+URZ+0x28460], R3 ;  /* 0x02846003020075a7 */ /* 0x0022a4000802017f */
[----:B--2---:R-:W-:Y:S05]  /*142e0*/  @!P1 NANOSLEEP.SYNCS 0x989680 ;  /* 0x009896800000995d */ /* 0x004fea0003900000 */
[----:B------:R-:W2:Y:S02]  /*142f0*/  @!P1 SYNCS.PHASECHK.TRANS64 P1, [R2+URZ+0x28460], R3 ;  /* 0x02846003020095a7 */ /* 0x000ea4000802007f */
[----:B--2---:R-:W-:Y:S05]  /*14300*/  @!P1 BRA `(.L_x_1013) ;  /* 0xfffffffc00f09947 */ /* 0x004fea000383ffff */
[----:B------:R-:W-:Y:S05]  /*14310*/  BRA `(.L_x_1065) ;  /* 0xffffffe000987947 */ /* 0x000fea000383ffff */
.L_x_1019:
[----:B0-----:R0:W1:Y:S02]  /*14320*/  SYNCS.PHASECHK.TRANS64.TRYWAIT P0, [R0+URZ+0x28420], R3 ;  /* 0x02842003000075a7 */ /* 0x001064000800017f */
[----:B-1----:R-:W-:Y:S05]  /*14330*/  @!P0 NANOSLEEP.SYNCS 0x989680 ;  /* 0x009896800000895d */ /* 0x002fea0003900000 */
[----:B------:R-:W1:Y:S02]  /*14340*/  @!P0 SYNCS.PHASECHK.TRANS64 P0, [R0+URZ+0x28420], R3 ;  /* 0x02842003000085a7 */ /* 0x000e64000800007f */
[----:B-1----:R-:W-:Y:S05]  /*14350*/  @!P0 BRA `(.L_x_1019) ;  /* 0xfffffffc00f08947 */ /* 0x002fea000383ffff */
[----:B------:R-:W-:Y:S05]  /*14360*/  BRA `(.L_x_1066) ;  /* 0xffffffe800ac7947 */ /* 0x000fea000383ffff */
.L_x_1020:
        /* <DEDUP_REMOVED lines=11> */
.L_x_1068:
[----:B------:R-:W-:Y:S05]  /*14420*/  BSYNC B0 ;  /* 0x0000000000007941 */ /* 0x000fea0003800000 */
.L_x_1067:
[----:B------:R-:W-:Y:S05]  /*14430*/  BRA `(.L_x_1069) ;  /* 0xffffffe800947947 */ /* 0x000fea000383ffff */
.L_x_1023:
[----:B------:R-:W-:Y:S01]  /*14440*/  BSSY B1, `(.L_x_1070) ;  /* 0x0000006000017945 */ /* 0x000fe20003800000 */
[----:B------:R-:W-:-:S07]  /*14450*/  IMAD.MOV.U32 R15, RZ, RZ, -0x1 ;  /* 0xffffffffff0f7424 */ /* 0x000fce00078e00ff */
[----:B01----:R-:W-:Y:S05]  /*14460*/  WARPSYNC.COLLECTIVE R15, `(.L_x_1071) ;  /* 0x000000000f0c7348 */ /* 0x003fea0003c00000 */
[----:B------:R-:W-:Y:S02]  /*14470*/  ELECT P6, UR62, PT ;  /* 0x00000000003e782f */ /* 0x000fe400038c0000 */
[----:B------:R-:W-:Y:S01]  /*14480*/  MOV R14, UR62 ;  /* 0x0000003e000e7c02 */ /* 0x000fe20008000f00 */
[----:B01----:R-:W-:Y:S10]  /*14490*/  ENDCOLLECTIVE ;  /* 0x000000000000791b */ /* 0x003ff40003800000 */
.L_x_1071:
[----:B------:R-:W-:Y:S05]  /*144a0*/  BSYNC B1 ;  /* 0x0000000000017941 */ /* 0x000fea0003800000 */
.L_x_1070:
[----:B------:R-:W-:Y:S05]  /*144b0*/  BRA `(.L_x_1072) ;  /* 0xffffffe8008c7947 */ /* 0x000fea000383ffff */
.L_x_1025:
[----:B0-----:R0:W1:Y:S02]  /*144c0*/  SYNCS.PHASECHK.TRANS64.TRYWAIT P1, [R6+URZ], R5 ;  /* 0x00000005060075a7 */ /* 0x001064000802017f */
[----:B-1----:R-:W-:Y:S05]  /*144d0*/  @!P1 NANOSLEEP.SYNCS 0x989680 ;  /* 0x009896800000995d */ /* 0x002fea0003900000 */
[----:B------:R-:W1:Y:S02]  /*144e0*/  @!P1 SYNCS.PHASECHK.TRANS64 P1, [R6+URZ], R5 ;  /* 0x00000005060095a7 */ /* 0x000e64000802007f */
[----:B-1----:R-:W-:Y:S05]  /*144f0*/  @!P1 BRA `(.L_x_1025) ;  /* 0xfffffffc00f09947 */ /* 0x002fea000383ffff */
[----:B------:R-:W-:Y:S05]  /*14500*/  BRA `(.L_x_1073) ;  /* 0xffffffe800c87947 */ /* 0x000fea000383ffff */
.L_x_1026:
[----:B-1----:R1:W2:Y:S02]  /*14510*/  SYNCS.PHASECHK.TRANS64.TRYWAIT P1, [R7+URZ], R2 ;  /* 0x00000002070075a7 */ /* 0x0022a4000802017f */
[----:B--2---:R-:W-:Y:S05]  /*14520*/  @!P1 NANOSLEEP.SYNCS 0x989680 ;  /* 0x009896800000995d */ /* 0x004fea0003900000 */
[----:B------:R-:W2:Y:S02]  /*14530*/  @!P1 SYNCS.PHASECHK.TRANS64 P1, [R7+URZ], R2 ;  /* 0x00000002070095a7 */ /* 0x000ea4000802007f */
[----:B--2---:R-:W-:Y:S05]  /*14540*/  @!P1 BRA `(.L_x_1026) ;  /* 0xfffffffc00f09947 */ /* 0x004fea000383ffff */
[----:B------:R-:W-:Y:S05]  /*14550*/  BRA `(.L_x_1074) ;  /* 0xffffffe800bc7947 */ /* 0x000fea000383ffff */
.L_x_1028:
[----:B--2---:R2:W3:Y:S02]  /*14560*/  SYNCS.PHASECHK.TRANS64.TRYWAIT P1, [R4+URZ+0x28460], R5 ;  /* 0x02846005040075a7 */ /* 0x0044e4000802017f */
[----:B---3--:R-:W-:Y:S05]  /*14570*/  @!P1 NANOSLEEP.SYNCS 0x989680 ;  /* 0x009896800000995d */ /* 0x008fea0003900000 */
[----:B------:R-:W3:Y:S02]  /*14580*/  @!P1 SYNCS.PHASECHK.TRANS64 P1, [R4+URZ+0x28460], R5 ;  /* 0x02846005040095a7 */ /* 0x000ee4000802007f */
[----:B---3--:R-:W-:Y:S05]  /*14590*/  @!P1 BRA `(.L_x_1028) ;  /* 0xfffffffc00f09947 */ /* 0x008fea000383ffff */
[----:B------:R-:W-:Y:S05]  /*145a0*/  BRA `(.L_x_1075) ;  /* 0xffffffe800c07947 */ /* 0x000fea000383ffff */
.L_x_1030:
[----:B---3--:R3:W4:Y:S02]  /*145b0*/  SYNCS.PHASECHK.TRANS64.TRYWAIT P1, [R3+URZ+0x28460], R2 ;  /* 0x02846002030075a7 */ /* 0x008724000802017f */
[----:B----4-:R-:W-:Y:S05]  /*145c0*/  @!P1 NANOSLEEP.SYNCS 0x989680 ;  /* 0x009896800000995d */ /* 0x010fea0003900000 */
[----:B------:R-:W4:Y:S02]  /*145d0*/  @!P1 SYNCS.PHASECHK.TRANS64 P1, [R3+URZ+0x28460], R2 ;  /* 0x02846002030095a7 */ /* 0x000f24000802007f */
[----:B----4-:R-:W-:Y:S05]  /*145e0*/  @!P1 BRA `(.L_x_1030) ;  /* 0xfffffffc00f09947 */ /* 0x010fea000383ffff */
[----:B------:R-:W-:Y:S05]  /*145f0*/  BRA `(.L_x_1076) ;  /* 0xffffffe800c07947 */ /* 0x000fea000383ffff */
.L_x_1032:
[----:B----4-:R4:W0:Y:S02]  /*14600*/  SYNCS.PHASECHK.TRANS64.TRYWAIT P0, [R4+URZ+0x28480], R5 ;  /* 0x02848005040075a7 */ /* 0x010824000800017f */
[----:B0-----:R-:W-:Y:S05]  /*14610*/  @!P0 NANOSLEEP.SYNCS 0x989680 ;  /* 0x009896800000895d */ /* 0x001fea0003900000 */
[----:B------:R-:W0:Y:S02]  /*14620*/  @!P0 SYNCS.PHASECHK.TRANS64 P0, [R4+URZ+0x28480], R5 ;  /* 0x02848005040085a7 */ /* 0x000e24000800007f */
[----:B0-----:R-:W-:Y:S05]  /*14630*/  @!P0 BRA `(.L_x_1032) ;  /* 0xfffffffc00f08947 */ /* 0x001fea000383ffff */
[----:B------:R-:W-:Y:S05]  /*14640*/  BRA `(.L_x_1033) ;  /* 0xffffffe800bc7947 */ /* 0x000fea000383ffff */
.L_x_1077:
        /* <DEDUP_REMOVED lines=11> */
.L_x_12953:


//--------------------- .text._ZN7cutlass13device_kernelIN5flash11enable_sm90INS1_16FlashAttnFwdSm90INS1_25CollectiveMainloopFwdSm90ILi2EN4cute5tupleIJNS5_1CILi1EEES8_S8_EEENS6_IJNS7_ILi128EEENS7_ILi64EEENS7_ILi256EEEEEELi256ENS_12float_e4m3_tEfNS_4arch4Sm90ELb0ELb1ELb0ELb1ELb0ELb0ELb0ELb1ELb1ELb1ELb0ELb0EEENS1_21CollectiveEpilogueFwdINS6_IJSA_SC_SB_EEES9_NS_10bfloat16_tESG_Li256ELb1ELb1ELb0ELb1EEENS1_36VarlenDynamicPersistentTileSchedulerILi128ELi64ELi256ELi128ELb0ELb1ELb1ELb1ELb0ELb1EEEEEEEEEvNT_6ParamsE --------------------------
	.section	.text._ZN7cutlass13device_kernelIN5flash11enable_sm90INS1_16FlashAttnFwdSm90INS1_25CollectiveMainloopFwdSm90ILi2EN4cute5tupleIJNS5_1CILi1EEES8_S8_EEENS6_IJNS7_ILi128EEENS7_ILi64EEENS7_ILi256EEEEEELi256ENS_12float_e4m3_tEfNS_4arch4Sm90ELb0ELb1ELb0ELb1ELb0ELb0ELb0ELb1ELb1ELb1ELb0ELb0EEENS1_21CollectiveEpilogueFwdINS6_IJSA_SC_SB_EEES9_NS_10bfloat16_tESG_Li256ELb1ELb1ELb0ELb1EEENS1_36VarlenDynamicPersistentTileSchedulerILi128ELi64ELi256ELi128ELb0ELb1ELb1ELb1ELb0ELb1EEEEEEEEEvNT_6ParamsE,"ax",@progbits
	.align	128
.text._ZN7cutlass13device_kernelIN5flash11enable_sm90INS1_16FlashAttnFwdSm90INS1_25CollectiveMainloopFwdSm90ILi2EN4cute5tupleIJNS5_1CILi1EEES8_S8_EEENS6_IJNS7_ILi128EEENS7_ILi64EEENS7_ILi256EEEEEELi256ENS_12float_e4m3_tEfNS_4arch4Sm90ELb0ELb1ELb0ELb1ELb0ELb0ELb0ELb1ELb1ELb1ELb0ELb0EEENS1_21CollectiveEpilogueFwdINS6_IJSA_SC_SB_EEES9_NS_10bfloat16_tESG_Li256ELb1ELb1ELb0ELb1EEENS1_36VarlenDynamicPersistentTileSchedulerILi128ELi64ELi256ELi128ELb0ELb1ELb1ELb1ELb0ELb1EEEEEEEEEvNT_6ParamsE:
        .type           _ZN7cutlass13device_kernelIN5flash11enable_sm90INS1_16FlashAttnFwdSm90INS1_25CollectiveMainloopFwdSm90ILi2EN4cute5tupleIJNS5_1CILi1EEES8_S8_EEENS6_IJNS7_ILi128EEENS7_ILi64EEENS7_ILi256EEEEEELi256ENS_12float_e4m3_tEfNS_4arch4Sm90ELb0ELb1ELb0ELb1ELb0ELb0ELb0ELb1ELb1ELb1ELb0ELb0EEENS1_21CollectiveEpilogueFwdINS6_IJSA_SC_SB_EEES9_NS_10bfloat16_tESG_Li256ELb1ELb1ELb0ELb1EEENS1_36VarlenDynamicPersistentTileSchedulerILi128ELi64ELi256ELi128ELb0ELb1ELb1ELb1ELb0ELb1EEEEEEEEEvNT_6ParamsE,@function
        .size           _ZN7cutlass13device_kernelIN5flash11enable_sm90INS1_16FlashAttnFwdSm90INS1_25CollectiveMainloopFwdSm90ILi2EN4cute5tupleIJNS5_1CILi1EEES8_S8_EEENS6_IJNS7_ILi128EEENS7_ILi64EEENS7_ILi256EEEEEELi256ENS_12float_e4m3_tEfNS_4arch4Sm90ELb0ELb1ELb0ELb1ELb0ELb0ELb0ELb1ELb1ELb1ELb0ELb0EEENS1_21CollectiveEpilogueFwdINS6_IJSA_SC_SB_EEES9_NS_10bfloat16_tESG_Li256ELb1ELb1ELb0ELb1EEENS1_36VarlenDynamicPersistentTileSchedulerILi128ELi64ELi256ELi128ELb0ELb1ELb1ELb1ELb0ELb1EEEEEEEEEvNT_6ParamsE,(.L_x_12954 - _ZN7cutlass13device_kernelIN5flash11enable_sm90INS1_16FlashAttnFwdSm90INS1_25CollectiveMainloopFwdSm90ILi2EN4cute5tupleIJNS5_1CILi1EEES8_S8_EEENS6_IJNS7_ILi128EEENS7_ILi64EEENS7_ILi256EEEEEELi256ENS_12float_e4m3_tEfNS_4arch4Sm90ELb0ELb1ELb0ELb1ELb0ELb0ELb0ELb1ELb1ELb1ELb0ELb0EEENS1_21CollectiveEpilogueFwdINS6_IJSA_SC_SB_EEES9_NS_10bfloat16_tESG_Li256ELb1ELb1ELb0ELb1EEENS1_36VarlenDynamicPersistentTileSchedulerILi128ELi64ELi256ELi128ELb0ELb1ELb1ELb1ELb0ELb1EEEEEEEEEvNT_6ParamsE)
        .other          _ZN7cutlass13device_kernelIN5flash11enable_sm90INS1_16FlashAttnFwdSm90INS1_25CollectiveMainloopFwdSm90ILi2EN4cute5tupleIJNS5_1CILi1EEES8_S8_EEENS6_IJNS7_ILi128EEENS7_ILi64EEENS7_ILi256EEEEEELi256ENS_12float_e4m3_tEfNS_4arch4Sm90ELb0ELb1ELb0ELb1ELb0ELb0ELb0ELb1ELb1ELb1ELb0ELb0EEENS1_21CollectiveEpilogueFwdINS6_IJSA_SC_SB_EEES9_NS_10bfloat16_tESG_Li256ELb1ELb1ELb0ELb1EEENS1_36VarlenDynamicPersistentTileSchedulerILi128ELi64ELi256ELi128ELb0ELb1ELb1ELb1ELb0ELb1EEEEEEEEEvNT_6ParamsE,@"STO_CUDA_ENTRY STV_DEFAULT"
_ZN7cutlass13device_kernelIN5flash11enable_sm90INS1_16FlashAttnFwdSm90INS1_25CollectiveMainloopFwdSm90ILi2EN4cute5tupleIJNS5_1CILi1EEES8_S8_EEENS6_IJNS7_ILi128EEENS7_ILi64EEENS7_ILi256EEEEEELi256ENS_12float_e4m3_tEfNS_4arch4Sm90ELb0ELb1ELb0ELb1ELb0ELb0ELb0ELb1ELb1ELb1ELb0ELb0EEENS1_21CollectiveEpilogueFwdINS6_IJSA_SC_SB_EEES9_NS_10bfloat16_tESG_Li256ELb1ELb1ELb0ELb1EEENS1_36VarlenDynamicPersistentTileSchedulerILi128ELi64ELi256ELi128ELb0ELb1ELb1ELb1ELb0ELb1EEEEEEEEEvNT_6ParamsE:
        /* <DEDUP_REMOVED lines=18> */
.L_x_1079:
[----:B------:R-:W-:Y:S05]  /*0120*/  BSYNC B0 ;  /* 0x0000000000007941 */ /* 0x000fea0003800000 */
.L_x_1078:
        /* <DEDUP_REMOVED lines=41> */
.L_x_1080:
        /* <DEDUP_REMOVED lines=22> */
.L_x_1081:
        /* <DEDUP_REMOVED lines=18> */
.L_x_1082:
        /* <DEDUP_REMOVED lines=22> */
.L_x_1083:
        /* <DEDUP_REMOVED lines=22> */
.L_x_1084:
[----:B------:R-:W-:Y:S01]  /*0900*/  PLOP3.LUT P0, PT, PT, PT, UP0, 0x80, 0x0 ;  /* 0x000000000000781c */ /* 0x000fe20003f0f008 */
[----:B------:R-:W-:Y:S01]  /*0910*/  UMOV UR38, 0x1 ;  /* 0x0000000100267882 */ /* 0x000fe20000000000 */
[----:B------:R-:W-:Y:S01]  /*0920*/  NOP ;  /* 0x0000000000007918 */ /* 0x000fe20000000000 */
[----:B------:R-:W-:Y:S01]  /*0930*/  USEL UR38, UR38, 0x2, !UP0 ;  /* 0x0000000226267887 */ /* 0x000fe2000c000000 */
[----:B------:R-:W-:Y:S01]  /*0940*/  ULDC.64 UR54, c[0x0][0x208] ;  /* 0x0000820000367ab9 */ /* 0x000fe20000000a00 */
[----:B012-4-:R-:W-:Y:S08]  /*0950*/  BAR.SYNC.DEFER_BLOCKING 0x0 ;  /* 0x0000000000007b1d */ /* 0x017ff00000010000 */
[----:B------:R-:W-:Y:S05]  /*0960*/  @!P0 BRA `(.L_x_1085) ;  /* 0x000000e400dc8947 */ /* 0x000fea0003800000 */
.L_x_1086:
        /* <DEDUP_REMOVED lines=25> */
[----:B------:R-:W-:Y:S01]  /*0b00*/  R2UR UR49, R7 ;  /* 0x00000000073172ca */ /* 0x000fe200000e0000 */
[----:B------:R-:W-:Y:S01]  /*0b10*/  UMOV UR53, URZ ;  /* 0x0000003f00357c82 */ /* 0x000fe20008000000 */
[CC--:B------:R-:W-:Y:S02]  /*0b20*/  LEA.HI R3, R0.reuse, R201.reuse, RZ, 0x7 ;  /* 0x000000c900037211 */ /* 0x0c0fe400078f38ff */
[----:B------:R-:W-:-:S02]  /*0b30*/  LEA.HI R4, R0, R201, RZ, 0x5 ;  /* 0x000000c900047211 */ /* 0x000fc400078f28ff */
[----:B------:R-:W-:Y:S02]  /*0b40*/  LOP3.LUT R2, R3, 0xffffff80, RZ, 0xc0, !PT ;  /* 0xffffff8003027812 */ /* 0x000fe400078ec0ff */
[----:B------:R-:W-:Y:S01]  /*0b50*/  SHF.R.S32.HI R194, RZ, 0x7, R3 ;  /* 0x00000007ffc27819 */ /* 0x000fe20000011403 */
[----:B------:R-:W-:Y:S02]  /*0b60*/  IMAD.SHL.U32 R6, R4, 0x20, RZ ;  /* 0x0000002004067824 */ /* 0x000fe400078e00ff */
[----:B------:R-:W-:Y:S01]  /*0b70*/  IMAD.IADD R193, R201, 0x1, -R2 ;  /* 0x00000001c9c17824 */ /* 0x000fe200078e0a02 */
[----:B------:R-:W-:Y:S02]  /*0b80*/  LEA.HI R2, R0, R201, RZ, 0x4 ;  /* 0x000000c900027211 */ /* 0x000fe400078f20ff */
[----:B------:R-:W-:Y:S02]  /*0b90*/  LOP3.LUT R7, R6, 0xfffffc00, RZ, 0xc0, !PT ;  /* 0xfffffc0006077812 */ /* 0x000fe400078ec0ff */
[----:B------:R-:W-:-:S02]  /*0ba0*/  SHF.R.S32.HI R8, RZ, 0x1f, R193 ;  /* 0x0000001fff087819 */ /* 0x000fc400000114c1 */
[----:B------:R-:W-:Y:S02]  /*0bb0*/  SHF.R.S32.HI R5, RZ, 0x4, R2 ;  /* 0x00000004ff057819 */ /* 0x000fe40000011402 */
[----:B------:R-:W-:Y:S02]  /*0bc0*/  LEA.HI R9, R8, R193, RZ, 0x2 ;  /* 0x000000c108097211 */ /* 0x000fe400078f10ff */
[C---:B------:R-:W-:Y:S02]  /*0bd0*/  LOP3.LUT R4, R2.reuse, 0x3fffff0, RZ, 0xc0, !PT ;  /* 0x03fffff002047812 */ /* 0x040fe400078ec0ff */
[----:B------:R-:W-:Y:S02]  /*0be0*/  LEA.HI R2, R2, R5, RZ, 0x1 ;  /* 0x0000000502027211 */ /* 0x000fe400078f08ff */
[----:B------:R-:W-:Y:S01]  /*0bf0*/  LEA.HI R6, R0, R201, RZ, 0x2 ;  /* 0x000000c900067211 */ /* 0x000fe200078f10ff */
[----:B------:R-:W-:Y:S01]  /*0c00*/  IMAD.IADD R4, R201, 0x1, -R4 ;  /* 0x00000001c9047824 */ /* 0x000fe200078e0a04 */
[----:B------:R-:W-:-:S02]  /*0c10*/  SHF.R.S32.HI R10, RZ, 0x2, R9 ;  /* 0x00000002ff0a7819 */ /* 0x000fc40000011409 */
        /* <DEDUP_REMOVED lines=35> */
.L_x_1190:
[----:B------:R-:W-:Y:S01]  /*0e50*/  ULDC.64 UR6, c[0x0][0xa28] ;  /* 0x00028a0000067ab9 */ /* 0x000fe20000000a00 */
[----:B------:R-:W-:Y:S01]  /*0e60*/  ULDC UR4, c[0x0][0x424] ;  /* 0x0001090000047ab9 */ /* 0x000fe20000000800 */
[----:B------:R-:W-:-:S04]  /*0e70*/  UISETP.NE.U32.AND UP0, UPT, UR6, URZ, UPT ;  /* 0x0000003f0600728c */ /* 0x000fc8000bf05070 */
[----:B------:R-:W-:-:S03]  /*0e80*/  UISETP.NE.AND.EX UP0, UPT, UR7, URZ, UPT, UP0 ;  /* 0x0000003f0700728c */ /* 0x000fc6000bf05300 */
[----:B------:R-:W-:Y:S02]  /*0e90*/  ULDC.64 UR6, c[0x0][0xa18] ;  /* 0x0002860000067ab9 */ /* 0x000fe40000000a00 */
[----:B------:R-:W-:Y:S01]  /*0ea0*/  UISETP.NE.U32.AND UP1, UPT, UR6, URZ, UPT ;  /* 0x0000003f0600728c */ /* 0x000fe2000bf25070 */
[----:B------:R-:W-:-:S03]  /*0eb0*/  PLOP3.LUT P0, PT, PT, PT, UP0, 0x80, 0x0 ;  /* 0x000000000000781c */ /* 0x000fc60003f0f008 */
[----:B------:R-:W-:-:S03]  /*0ec0*/  UISETP.NE.AND.EX UP1, UPT, UR7, URZ, UPT, UP1 ;  /* 0x0000003f0700728c */ /* 0x000fc6000bf25310 */
[----:B------:R-:W-:Y:S02]  /*0ed0*/  @UP0 ULDC.64 UR6, c[0x0][0xa28] ;  /* 0x00028a0000060ab9 */ /* 0x000fe40000000a00 */
[----:B------:R-:W-:Y:S01]  /*0ee0*/  @UP0 UIMAD.WIDE UR6, UR49, 0x4, UR6 ;  /* 0x00000004310608a5 */ /* 0x000fe2000f8e0206 */
[----:B------:R-:W-:-:S05]  /*0ef0*/  PLOP3.LUT P2, PT, PT, PT, UP1, 0x80, 0x0 ;  /* 0x000000000000781c */ /* 0x000fca0003f4f018 */
[----:B------:R-:W-:Y:S01]  /*0f00*/  @UP1 ULDC.64 UR8, c[0x0][0xa18] ;  /* 0x0002860000081ab9 */ /* 0x000fe20000000a00 */
[----:B01--4-:R-:W-:Y:S02]  /*0f10*/  IMAD.U32 R4, RZ, RZ, UR6 ;  /* 0x00000006ff047e24 */ /* 0x013fe4000f8e00ff */
[----:B--2---:R-:W-:Y:S01]  /*0f20*/  IMAD.U32 R5, RZ, RZ, UR7 ;  /* 0x00000007ff057e24 */ /* 0x004fe2000f8e00ff */
[----:B------:R-:W-:-:S04]  /*0f30*/  @UP1 UIMAD.WIDE UR6, UR49, 0x4, UR8 ;  /* 0x00000004310618a5 */ /* 0x000fc8000f8e0208 */
[----:B------:R-:W2:Y:S02]  /*0f40*/  @P0 LDG.E R4, desc[UR54][R4.64] ;  /* 0x0000003604040981 */ /* 0x000ea4000c1e1900 */
[----:B------:R-:W-:Y:S02]  /*0f50*/  IMAD.U32 R6, RZ, RZ, UR6 ;  /* 0x00000006ff067e24 */ /* 0x000fe4000f8e00ff */
[----:B------:R-:W-:Y:S01]  /*0f60*/  IMAD.U32 R7, RZ, RZ, UR7 ;  /* 0x00000007ff077e24 */ /* 0x000fe2000f8e00ff */
[----:B------:R-:W-:-:S04]  /*0f70*/  ULDC.64 UR6, c[0x0][0x418] ;  /* 0x0001060000067ab9 */ /* 0x000fc80000000a00 */
[----:B---3--:R-:W3:Y:S01]  /*0f80*/  @P2 LDG.E R6, desc[UR54][R6.64] ;  /* 0x0000003606062981 */ /* 0x008ee2000c1e1900 */
[----:B------:R-:W-:Y:S01]  /*0f90*/  UISETP.NE.U32.AND UP0, UPT, UR6, URZ, UPT ;  /* 0x0000003f0600728c */ /* 0x000fe2000bf05070 */
[----:B------:R-:W-:Y:S01]  /*0fa0*/  UMOV UR42, URZ ;  /* 0x0000003f002a7c82 */ /* 0x000fe20008000000 */
[----:B------:R-:W-:Y:S02]  /*0fb0*/  ULDC UR46, c[0x0][0x288] ;  /* 0x0000a200002e7ab9 */ /* 0x000fe40000000800 */
[----:B------:R-:W-:-:S03]  /*0fc0*/  UISETP.NE.AND.EX UP0, UPT, UR7, URZ, UPT, UP0 ;  /* 0x0000003f0700728c */ /* 0x000fc6000bf05300 */
[----:B------:R-:W-:Y:S01]  /*0fd0*/  ULDC.64 UR6, c[0x0][0xa20] ;  /* 0x0002880000067ab9 */ /* 0x000fe20000000a00 */
[----:B------:R-:W-:Y:S01]  /*0fe0*/  USEL UR4, UR4, 0x1, UP0 ;  /* 0x0000000104047887 */ /* 0x000fe20008000000 */
[----:B------:R-:W-:Y:S01]  /*0ff0*/  ISETP.NE.U32.AND P1, PT, RZ, UR6, PT ;  /* 0x00000006ff007c0c */ /* 0x000fe2000bf25070 */
[----:B------:R-:W-:Y:S02]  /*1000*/  ULDC UR6, c[0x0][0x2f0] ;  /* 0x0000bc0000067ab9 */ /* 0x000fe40000000800 */
[----:B------:R-:W-:Y:S01]  /*1010*/  UIMAD UR4, UR4, UR6, URZ ;  /* 0x00000006040472a4 */ /* 0x000fe2000f8e023f */
[----:B------:R-:W-:Y:S02]  /*1020*/  ISETP.NE.AND.EX P1, PT, RZ, UR7, PT, P1 ;  /* 0x00000007ff007c0c */ /* 0x000fe4000bf25310 */
[----:B--2---:R-:W-:Y:S02]  /*1030*/  @P0 R2UR UR42, R4 ;  /* 0x00000000042a02ca */ /* 0x004fe400000e0000 */
[----:B---3--:R-:W-:Y:S01]  /*1040*/  @P2 R2UR UR46, R6 ;  /* 0x00000000062e22ca */ /* 0x008fe200000e0000 */
[----:B------:R-:W-:-:S14]  /*1050*/  @P2 BRA `(.L_x_1087) ;  /* 0x0000000000342947 */ /* 0x000fdc0003800000 */
        /* <DEDUP_REMOVED lines=13> */
.L_x_1087:
[----:B------:R-:W-:Y:S01]  /*1130*/  UMOV UR44, UR50 ;  /* 0x00000032002c7c82 */ /* 0x000fe20008000000 */
[----:B------:R-:W-:Y:S01]  /*1140*/  UMOV UR43, UR49 ;  /* 0x00000031002b7c82 */ /* 0x000fe20008000000 */
[----:B------:R-:W-:Y:S05]  /*1150*/  @!P1 BRA `(.L_x_1088) ;  /* 0x00000000001c9947 */ /* 0x000fea0003800000 */
[----:B------:R-:W-:Y:S02]  /*1160*/  ULDC.64 UR6, c[0x0][0xa20] ;  /* 0x0002880000067ab9 */ /* 0x000fe40000000a00 */
[----:B------:R-:W-:-:S06]  /*1170*/  UIMAD.WIDE UR6, UR49, 0x4, UR6 ;  /* 0x00000004310678a5 */ /* 0x000fcc000f8e0206 */
[----:B------:R-:W-:Y:S02]  /*1180*/  IMAD.U32 R4, RZ, RZ, UR6 ;  /* 0x00000006ff047e24 */ /* 0x000fe4000f8e00ff */
[----:B------:R-:W-:-:S05]  /*1190*/  IMAD.U32 R5, RZ, RZ, UR7 ;  /* 0x00000007ff057e24 */ /* 0x000fca000f8e00ff */
[----:B------:R-:W2:Y:S02]  /*11a0*/  LDG.E R4, desc[UR54][R4.64] ;  /* 0x0000003604047981 */ /* 0x000ea4000c1e1900 */
[----:B--2---:R-:W-:Y:S01]  /*11b0*/  R2UR UR4, R4 ;  /* 0x00000000040472ca */ /* 0x004fe200000e0000 */
[----:B------:R-:W-:-:S14]  /*11c0*/  BRA `(.L_x_1089) ;  /* 0x0000000000347947 */ /* 0x000fdc0003800000 */
.L_x_1088:
        /* <DEDUP_REMOVED lines=13> */
.L_x_1089:
[----:B------:R-:W-:Y:S01]  /*12a0*/  ULDC.64 UR8, c[0x0][0x990] ;  /* 0x0002640000087ab9 */ /* 0x000fe20000000a00 */
[----:B------:R-:W-:Y:S01]  /*12b0*/  ULDC.64 UR6, c[0x0][0x998] ;  /* 0x0002660000067ab9 */ /* 0x000fe20000000a00 */
        /* <DEDUP_REMOVED lines=8> */
[----:B------:R-:W-:Y:S02]  /*1340*/  @UP0 USHF.R.S32.HI UR10, URZ, 0x1f, UR49 ;  /* 0x0000001f3f0a0899 */ /* 0x000fe40008011431 */
[----:B------:R-:W-:Y:S01]  /*1350*/  @UP1 USHF.R.S32.HI UR14, URZ, 0x1f, UR49 ;  /* 0x0000001f3f0e1899 */ /* 0x000fe20008011431 */
[----:B------:R-:W-:Y:S01]  /*1360*/  @UP0 ULDC.64 UR16, c[0x0][0x9a8] ;  /* 0x00026a0000100ab9 */ /* 0x000fe20000000a00 */
[----:B------:R-:W-:Y:S01]  /*1370*/  @UP1 ULDC.64 UR18, c[0x0][0x9b8] ;  /* 0x00026e0000121ab9 */ /* 0x000fe20000000a00 */
[----:B------:R-:W-:Y:S02]  /*1380*/  @UP0 UIMAD UR10, UR10, UR16, URZ ;  /* 0x000000100a0a02a4 */ /* 0x000fe4000f8e023f */
[----:B------:R-:W-:Y:S02]  /*1390*/  @UP1 UIMAD UR14, UR14, UR18, URZ ;  /* 0x000000120e0e12a4 */ /* 0x000fe4000f8e023f */
[----:B------:R-:W-:Y:S02]  /*13a0*/  @UP0 UIMAD UR17, UR49, UR17, UR10 ;  /* 0x00000011311102a4 */ /* 0x000fe4000f8e020a */
[----:B------:R-:W-:-:S02]  /*13b0*/  @UP1 UIMAD.WIDE.U32 UR10, UR49, UR18, URZ ;  /* 0x00000012310a12a5 */ /* 0x000fc4000f8e003f */
[----:B------:R-:W-:Y:S02]  /*13c0*/  @UP0 UIMAD.WIDE.U32 UR12, UR49, UR16, URZ ;  /* 0x00000010310c02a5 */ /* 0x000fe4000f8e003f */
[----:B------:R-:W-:Y:S02]  /*13d0*/  @UP1 UIMAD UR18, UR49, UR19, UR14 ;  /* 0x00000013311212a4 */ /* 0x000fe4000f8e020e */
[----:B------:R-:W-:Y:S02]  /*13e0*/  @UP1 USHF.R.S32.HI UR19, URZ, 0x1f, UR50 ;  /* 0x0000001f3f131899 */ /* 0x000fe40008011432 */
[----:B------:R-:W-:Y:S01]  /*13f0*/  @UP0 USHF.R.S32.HI UR16, URZ, 0x1f, UR50 ;  /* 0x0000001f3f100899 */ /* 0x000fe20008011432 */
[----:B------:R-:W-:Y:S01]  /*1400*/  @UP1 ULDC.64 UR14, c[0x0][0x9c0] ;  /* 0x00027000000e1ab9 */ /* 0x000fe20000000a00 */
[----:B------:R-:W-:Y:S01]  /*1410*/  @UP0 ULDC.64 UR20, c[0x0][0x9b0] ;  /* 0x00026c0000140ab9 */ /* 0x000fe20000000a00 */
[----:B------:R-:W-:Y:S02]  /*1420*/  @UP0 UIADD3 UR13, UR13, UR17, URZ ;  /* 0x000000110d0d0290 */ /* 0x000fe4000fffe03f */
[----:B------:R-:W-:-:S02]  /*1430*/  @UP1 UIMAD UR17, UR19, UR14, URZ ;  /* 0x0000000e131112a4 */ /* 0x000fc4000f8e023f */
[----:B------:R-:W-:Y:S02]  /*1440*/  @UP0 UIMAD UR16, UR16, UR20, URZ ;  /* 0x00000014101002a4 */ /* 0x000fe4000f8e023f */
[----:B------:R-:W-:Y:S02]  /*1450*/  @UP1 UIADD3 UR11, UR11, UR18, URZ ;  /* 0x000000120b0b1290 */ /* 0x000fe4000fffe03f */
[----:B------:R-:W-:Y:S02]  /*1460*/  @UP1 UIMAD UR17, UR50, UR15, UR17 ;  /* 0x0000000f321112a4 */ /* 0x000fe4000f8e0211 */
[----:B------:R-:W-:Y:S02]  /*1470*/  @UP0 UIMAD UR16, UR50, UR21, UR16 ;  /* 0x00000015321002a4 */ /* 0x000fe4000f8e0210 */
[----:B------:R-:W-:Y:S02]  /*1480*/  @UP0 UIMAD.WIDE.U32 UR12, UR50, UR20, UR12 ;  /* 0x00000014320c02a5 */ /* 0x000fe4000f8e000c */
        /* <DEDUP_REMOVED lines=11> */
[----:B------:R-:W-:Y:S01]  /*1540*/  USHF.L.U32 UR36, UR5, 0x7, URZ ;  /* 0x0000000705247899 */ /* 0x000fe2000800063f */
[----:B------:R-:W-:Y:S01]  /*1550*/  IMAD.U32 R7, RZ, RZ, UR7 ;  /* 0x00000007ff077e24 */ /* 0x000fe2000f8e00ff */
[----:B------:R-:W-:Y:S02]  /*1560*/  UIADD3 UR42, -UR42, UR4, URZ ;  /* 0x000000042a2a7290 */ /* 0x000fe4000fffe13f */
[----:B------:R-:W2:Y:S01]  /*1570*/  @P0 LDG.E R3, desc[UR54][R4.64] ;  /* 0x0000003604030981 */ /* 0x000ea2000c1e1900 */
[----:B------:R-:W-:Y:S02]  /*1580*/  UISETP.NE.AND UP1, UPT, UR6, 0x1, UPT ;  /* 0x000000010600788c */ /* 0x000fe4000bf25270 */
[----:B------:R-:W-:Y:S01]  /*1590*/  UIADD3 UR8, UR36, 0x7f, URZ ;  /* 0x0000007f24087890 */ /* 0x000fe2000fffe03f */
[----:B------:R-:W2:Y:S01]  /*15a0*/  @P1 LDG.E R0, desc[UR54][R6.64] ;  /* 0x0000003606001981 */ /* 0x000ea2000c1e1900 */
[----:B------:R-:W-:Y:S01]  /*15b0*/  ULDC.64 UR4, c[0x0][0x9e0] ;  /* 0x0002780000047ab9 */ /* 0x000fe20000000a00 */
[----:B------:R-:W-:-:S02]  /*15c0*/  UIADD3 UR9, UR42, 0x1, -UR46 ;  /* 0x000000012a097890 */ /* 0x000fc4000fffe82e */
[----:B------:R-:W-:Y:S01]  /*15d0*/  UISETP.GE.AND UP0, UPT, UR5, 0x1, UPT ;  /* 0x000000010500788c */ /* 0x000fe2000bf06270 */
[----:B------:R-:W-:-:S03]  /*15e0*/  ULDC UR10, c[0x0][0x988] ;  /* 0x00026200000a7ab9 */ /* 0x000fc60000000800 */
[----:B------:R-:W-:Y:S01]  /*15f0*/  @UP1 ULDC UR6, c[0x0][0x44c] ;  /* 0x0001130000061ab9 */ /* 0x000fe20000000800 */
[----:B------:R-:W-:Y:S01]  /*1600*/  @UP1 ULDC UR11, c[0x0][0x450] ;  /* 0x00011400000b1ab9 */ /* 0x000fe20000000800 */
[----:B------:R-:W-:Y:S01]  /*1610*/  UIMAD.WIDE.U32 UR6, UR8, UR6, URZ ;  /* 0x00000006080672a5 */ /* 0x000fe2000f8e003f */
[----:B------:R-:W-:-:S03]  /*1620*/  PLOP3.LUT P1, PT, PT, PT, UP0, 0x80, 0x0 ;  /* 0x000000000000781c */ /* 0x000fc60003f2f008 */
[----:B------:R-:W-:-:S04]  /*1630*/  @UP1 USHF.R.U32.HI UR8, URZ, UR11, UR7 ;  /* 0x0000000b3f081299 */ /* 0x000fc80008011607 */
        /* <DEDUP_REMOVED lines=17> */
.L_x_1091:
[----:B------:R-:W-:-:S11]  /*1750*/  UISETP.NE.AND UP0, UPT, UR5, 0x1, UPT ;  /* 0x000000010500788c */ /* 0x000fd6000bf05270 */
[----:B------:R-:W-:Y:S02]  /*1760*/  @UP0 ULDC.64 UR8, c[0x0][0x9e8] ;  /* 0x00027a0000080ab9 */ /* 0x000fe40000000a00 */
[----:B------:R-:W-:-:S04]  /*1770*/  UIMAD.WIDE.U32 UR6, UR4, UR8, URZ ;  /* 0x00000008040672a5 */ /* 0x000fc8000f8e003f */
[----:B------:R-:W-:-:S12]  /*1780*/  @UP0 USHF.R.U32.HI UR4, URZ, UR9, UR7 ;  /* 0x000000093f040299 */ /* 0x000fd80008011607 */
.L_x_1092:
[----:B------:R-:W-:-:S06]  /*1790*/  UIMAD UR4, UR4, UR5, UR5 ;  /* 0x00000005040472a4 */ /* 0x000fcc000f8e0205 */
[----:B------:R-:W-:-:S07]  /*17a0*/  VIMNMX R0, R0, UR4, PT ;  /* 0x0000000400007c48 */ /* 0x000fce000bfe0100 */
.L_x_1090:
[----:B------:R-:W-:Y:S01]  /*17b0*/  UIADD3 UR4, UR42, 0x3f, URZ ;  /* 0x0000003f2a047890 */ /* 0x000fe2000fffe03f */
        /* <DEDUP_REMOVED lines=10> */
[----:B------:R-:W-:-:S02]  /*1860*/  UIADD3 UR56, UR42, -UR46, URZ ;  /* 0x8000002e2a387290 */ /* 0x000fc4000fffe03f */
        /* <DEDUP_REMOVED lines=17> */
.L_x_1094:
[----:B------:R-:W-:-:S11]  /*1980*/  UISETP.NE.AND UP0, UPT, UR5, 0x1, UPT ;  /* 0x000000010500788c */ /* 0x000fd6000bf05270 */
[----:B------:R-:W-:Y:S02]  /*1990*/  @UP0 ULDC.64 UR10, c[0x0][0x9e8] ;  /* 0x00027a00000a0ab9 */ /* 0x000fe40000000a00 */
[----:B------:R-:W-:-:S04]  /*19a0*/  UIMAD.WIDE.U32 UR6, UR4, UR10, URZ ;  /* 0x0000000a040672a5 */ /* 0x000fc8000f8e003f */
[----:B------:R-:W-:-:S12]  /*19b0*/  @UP0 USHF.R.U32.HI UR4, URZ, UR11, UR7 ;  /* 0x0000000b3f040299 */ /* 0x000fd80008011607 */
.L_x_1095:
[----:B------:R-:W-:-:S04]  /*19c0*/  UIMAD UR4, UR4, UR5, URZ ;  /* 0x00000005040472a4 */ /* 0x000fc8000f8e023f */
[----:B------:R-:W-:-:S04]  /*19d0*/  UISETP.LT.AND UP0, UPT, UR9, UR4, UPT ;  /* 0x000000040900728c */ /* 0x000fc8000bf01270 */
[----:B------:R-:W-:-:S12]  /*19e0*/  USEL UR9, UR9, UR4, !UP0 ;  /* 0x0000000409097287 */ /* 0x000fd8000c000000 */
.L_x_1093:
        /* <DEDUP_REMOVED lines=40> */
[----:B------:R-:W-:Y:S01]  /*1c70*/  CS2R R88, SRZ ;  /* 0x0000000000587805 */ /* 0x000fe2000001ff00 */
[----:B------:R-:W-:Y:S01]  /*1c80*/  IMAD.MOV.U32 R59, RZ, RZ, RZ ;  /* 0x000000ffff3b7224 */ /* 0x000fe200078e00ff */
        /* <DEDUP_REMOVED lines=29> */
[----:B------:R-:W-:Y:S01]  /*1e60*/  IMAD.MOV.U32 R164, RZ, RZ, RZ ;  /* 0x000000ffffa47224 */ /* 0x000fe200078e00ff */
        /* <DEDUP_REMOVED lines=35> */
.L_x_1097:
        /* <DEDUP_REMOVED lines=9> */
.L_x_1294:
[----:B------:R-:W-:Y:S05]  /*2130*/  @!P0 BRA `(.L_x_1099) ;  /* 0x0000000000048947 */ /* 0x000fea0003800000 */
[----:B------:R-:W-:Y:S01]  /*2140*/  BPT.TRAP 0x1 ;  /* 0x000000040000795c */ /* 0x000fe20000300000 */
.L_x_1099:
[----:B------:R-:W-:Y:S02]  /*2150*/  IMAD.U32 R5, RZ, RZ, UR53 ;  /* 0x00000035ff057e24 */ /* 0x000fe4000f8e00ff */
[----:B0-----:R-:W-:-:S03]  /*2160*/  IMAD.U32 R0, RZ, RZ, UR51 ;  /* 0x00000033ff007e24 */ /* 0x001fc6000f8e00ff */
[----:B------:R-:W-:Y:S02]  /*2170*/  LEA R5, R5, UR41, 0x3 ;  /* 0x0000002905057c11 */ /* 0x000fe4000f8e18ff */
[----:B------:R-:W-:-:S04]  /*2180*/  SHF.L.U32 R0, R0, 0x1f, RZ ;  /* 0x0000001f00007819 */ /* 0x000fc800000006ff */
[----:B------:R0:W1:Y:S01]  /*2190*/  SYNCS.PHASECHK.TRANS64.TRYWAIT P2, [R5+URZ+0x28430], R0 ;  /* 0x02843000050075a7 */ /* 0x000062000804017f */
[----:B------:R-:W-:Y:S05]  /*21a0*/  @!P0 BRA `(.L_x_1100) ;  /* 0x0000000000048947 */ /* 0x000fea0003800000 */
[----:B------:R-:W-:Y:S01]  /*21b0*/  BPT.TRAP 0x1 ;  /* 0x000000040000795c */ /* 0x000fe20000300000 */
.L_x_1100:
[----:B------:R-:W2:Y:S02]  /*21c0*/  S2R R3, SR_TID.X ;  /* 0x0000000000037919 */ /* 0x000ea40000002100 */
[----:B--2---:R-:W-:Y:S01]  /*21d0*/  LOP3.LUT P1, RZ, R3, 0x7f, RZ, 0xc0, !PT ;  /* 0x0000007f03ff7812 */ /* 0x004fe2000782c0ff */
[----:B-1----:R-:W-:-:S12]  /*21e0*/  @P2 BRA `(.L_x_1101) ;  /* 0x0000000000082947 */ /* 0x002fd80003800000 */
[----:B------:R-:W1:Y:S02]  /*21f0*/  SYNCS.PHASECHK.TRANS64.TRYWAIT P2, [R5+URZ+0x28430], R0 ;  /* 0x02843000050075a7 */ /* 0x000e64000804017f */
[----:B-1----:R-:W-:Y:S05]  /*2200*/  @!P2 BRA `(.L_x_1102) ;  /* 0x000001300004a947 */ /* 0x002fea0003800000 */
.L_x_1101:
        /* <DEDUP_REMOVED lines=10> */
[----:B------:R-:W-:Y:S01]  /*22b0*/  IMAD.MOV.U32 R4, RZ, RZ, R0 ;  /* 0x000000ffff047224 */ /* 0x000fe200078e0000 */
[----:B------:R-:W-:Y:S01]  /*22c0*/  UMOV UR5, 0x40000040 ;  /* 0x4000004000057882 */ /* 0x000fe20000000000 */
[----:B------:R-:W-:Y:S01]  /*22d0*/  UMOV UR7, 0x40000040 ;  /* 0x4000004000077882 */ /* 0x000fe20000000000 */
[----:B------:R-:W-:Y:S01]  /*22e0*/  ULOP3.LUT UR52, UR4, 0x10000, URZ, 0xfc, !UPT ;  /* 0x0001000004347892 */ /* 0x000fe2000f8efc3f */
[----:B------:R-:W-:Y:S01]  /*22f0*/  LEA R6, R58, 0xffffffc0, 0x6 ;  /* 0xffffffc03a067811 */ /* 0x000fe200078e30ff */
[----:B------:R-:W-:-:S02]  /*2300*/  UIADD3 UR4, UR32, 0x2, URZ ;  /* 0x0000000220047890 */ /* 0x000fc4000fffe03f */
[----:B------:R-:W-:Y:S02]  /*2310*/  ULEA UR34, UR53, UR52, 0xa ;  /* 0x0000003435227291 */ /* 0x000fe4000f8e503f */
[----:B------:R-:W-:Y:S02]  /*2320*/  UIADD3 UR8, UR32, 0x4, URZ ;  /* 0x0000000420087890 */ /* 0x000fe4000fffe03f */
[----:B------:R-:W-:Y:S02]  /*2330*/  UIADD3 UR6, UR34, 0x2, URZ ;  /* 0x0000000222067890 */ /* 0x000fe4000fffe03f */
[----:B------:R-:W-:Y:S01]  /*2340*/  UIADD3 UR10, UR34, 0x4, URZ ;  /* 0x00000004220a7890 */ /* 0x000fe2000fffe03f */
[----:B------:R-:W-:Y:S02]  /*2350*/  UMOV UR9, 0x40000040 ;  /* 0x4000004000097882 */ /* 0x000fe40000000000 */
[----:B------:R-:W-:Y:S01]  /*2360*/  QGMMA.64x64x32.F32.E4M3.E4M3 R24, gdesc[UR32], RZ, !UPT, gsb0 ;  /* 0x00e00000201879f3 */ /* 0x000fe2000c0008ff */
        /* <DEDUP_REMOVED lines=34> */
[----:B------:R-:W-:Y:S01]  /*2590*/  IMAD.MOV.U32 R3, RZ, RZ, -0x40 ;  /* 0xffffffc0ff037424 */ /* 0x000fe200078e00ff */
[----:B------:R-:W-:Y:S02]  /*25a0*/  ULDC.64 UR6, c[0x0][0x9e0] ;  /* 0x0002780000067ab9 */ /* 0x000fe40000000a00 */
[----:B------:R-:W-:Y:S01]  /*25b0*/  UISETP.GE.AND UP1, UPT, UR7, 0x1, UPT ;  /* 0x000000010700788c */ /* 0x000fe2000bf26270 */
[----:B------:R-:W0:Y:S01]  /*25c0*/  SHFL.IDX PT, R5, R4, RZ, 0x1c1f ;  /* 0x001c1fff04057589 */ /* 0x000e2200000e0000 */
[----:B------:R-:W-:Y:S01]  /*25d0*/  IMAD R7, R58, R3, 0x40 ;  /* 0x000000403a077424 */ /* 0x000fe200078e0203 */
[----:B------:R-:W-:-:S03]  /*25e0*/  @!P1 PRMT R0, RZ, 0x654, R0 ;  /* 0x00000654ff009816 */ /* 0x000fc60000000000 */
[----:B------:R-:W-:Y:S01]  /*25f0*/  VIADD R3, R7, 0x1 ;  /* 0x0000000107037836 */ /* 0x000fe20000000000 */
[----:B------:R-:W-:Y:S01]  /*2600*/  PLOP3.LUT P2, PT, PT, PT, UP1, 0x40, 0x0 ;  /* 0x000000000000781c */ /* 0x000fe20003f4e818 */
[----:B------:R-:W-:Y:S02]  /*2610*/  WARPGROUP.DEPBAR.LE gsb0, 0x0 ;  /* 0x00008000000079c5 */ /* 0x000fe40000010000 */
        /* <DEDUP_REMOVED lines=20> */
[----:B-1----:R-:W-:Y:S02]  /*2760*/  IMAD R0, R2, -0x2, R3 ;  /* 0xfffffffe02007824 */ /* 0x002fe400078e0203 */
[----:B------:R-:W-:-:S03]  /*2770*/  VIADD R3, R7, UR42 ;  /* 0x0000002a07037c36 */ /* 0x000fc60008000000 */
[----:B------:R-:W-:Y:S01]  /*2780*/  IADD3 R0, -R9, UR42, R0 ;  /* 0x0000002a09007c10 */ /* 0x000fe2000fffe100 */
[----:B------:R-:W-:-:S04]  /*2790*/  IMAD R8, R2, -0x2, R3 ;  /* 0xfffffffe02087824 */ /* 0x000fc800078e0203 */
[C---:B------:R-:W-:Y:S02]  /*27a0*/  VIADD R9, R0.reuse, UR6 ;  /* 0x0000000600097c36 */ /* 0x040fe40008000000 */
[----:B------:R-:W-:-:S03]  /*27b0*/  VIADD R10, R0, UR10 ;  /* 0x0000000a000a7c36 */ /* 0x000fc60008000000 */
[----:B0-----:R-:W-:Y:S01]  /*27c0*/  VIADDMNMX R0, R5, R9, R8, PT ;  /* 0x0000000905007246 */ /* 0x001fe20003800108 */
[----:B------:R-:W-:Y:S01]  /*27d0*/  IMAD.IADD R3, R10, 0x1, R5 ;  /* 0x000000010a037824 */ /* 0x000fe200078e0205 */
[----:B------:R-:W-:Y:S06]  /*27e0*/  @P2 BRA `(.L_x_1103) ;  /* 0x00000000005c2947 */ /* 0x000fec0003800000 */
[----:B------:R-:W-:Y:S01]  /*27f0*/  IMAD.U32 R12, RZ, RZ, UR46 ;  /* 0x0000002eff0c7e24 */ /* 0x000fe2000f8e00ff */
[----:B------:R-:W-:Y:S04]  /*2800*/  BSSY B0, `(.L_x_1104) ;  /* 0x0000011000007945 */ /* 0x000fe80003800000 */
[----:B------:R-:W-:-:S04]  /*2810*/  IADD3 R5, -R12, UR42, R5 ;  /* 0x0000002a0c057c10 */ /* 0x000fc8000fffe105 */
        /* <DEDUP_REMOVED lines=10> */
.L_x_1105:
[----:B------:R-:W-:-:S06]  /*28c0*/  UISETP.NE.AND UP2, UPT, UR7, 0x1, UPT ;  /* 0x000000010700788c */ /* 0x000fcc000bf45270 */
[----:B------:R-:W-:-:S05]  /*28d0*/  PLOP3.LUT P2, PT, PT, PT, UP2, 0x80, 0x0 ;  /* 0x000000000000781c */ /* 0x000fca0003f4f028 */
[----:B------:R-:W-:-:S08]  /*28e0*/  @UP2 ULDC.64 UR10, c[0x0][0x9e8] ;  /* 0x00027a00000a2ab9 */ /* 0x000fd00000000a00 */
[----:B------:R-:W-:-:S05]  /*28f0*/  @P2 IMAD.HI.U32 R11, R5, UR10, RZ ;  /* 0x0000000a050b2c27 */ /* 0x000fca000f8e00ff */
[----:B------:R-:W-:-:S07]  /*2900*/  @P2 SHF.R.U32.HI R5, RZ, UR11, R11 ;  /* 0x0000000bff052c19 */ /* 0x000fce000801160b */
.L_x_1106:
[----:B------:R-:W-:Y:S05]  /*2910*/  BSYNC B0 ;  /* 0x0000000000007941 */ /* 0x000fea0003800000 */
.L_x_1104:
[----:B------:R-:W-:-:S04]  /*2920*/  IMAD R5, R5, UR7, -R6 ;  /* 0x0000000705057c24 */ /* 0x000fc8000f8e0a06 */
[----:B------:R-:W-:-:S05]  /*2930*/  IMAD R5, R2, -0x2, R5 ;  /* 0xfffffffe02057824 */ /* 0x000fca00078e0205 */
[----:B------:R-:W-:Y:S02]  /*2940*/  VIMNMX R3, R3, R5, !PT ;  /* 0x0000000503037248 */ /* 0x000fe40007fe0100 */
[----:B------:R-:W-:-:S07]  /*2950*/  VIADDMNMX R0, R5, UR7, R0, PT ;  /* 0x0000000705007c46 */ /* 0x000fce000b800100 */
.L_x_1103:
        /* <DEDUP_REMOVED lines=95> */
.L_x_1109:
[----:B------:R-:W-:-:S06]  /*2f50*/  UISETP.NE.AND UP2, UPT, UR7, 0x1, UPT ;  /* 0x000000010700788c */ /* 0x000fcc000bf45270 */
[----:B------:R-:W-:-:S05]  /*2f60*/  PLOP3.LUT P6, PT, PT, PT, UP2, 0x80, 0x0 ;  /* 0x000000000000781c */ /* 0x000fca0003fcf028 */
[----:B------:R-:W-:-:S08]  /*2f70*/  @UP2 ULDC.64 UR10, c[0x0][0x9e8] ;  /* 0x00027a00000a2ab9 */ /* 0x000fd00000000a00 */
[----:B------:R-:W-:Y:S01]  /*2f80*/  @P6 IMAD.HI.U32 R5, R4, UR10, RZ ;  /* 0x0000000a04056c27 */ /* 0x000fe2000f8e00ff */
[----:B------:R-:W-:-:S13]  /*2f90*/  PLOP3.LUT P6, PT, PT, PT, UP2, 0x80, 0x0 ;  /* 0x000000000000781c */ /* 0x000fda0003fcf028 */
[----:B------:R-:W-:-:S07]  /*2fa0*/  @P6 SHF.R.U32.HI R4, RZ, UR11, R5 ;  /* 0x0000000bff046c19 */ /* 0x000fce0008011605 */
.L_x_1110:
[----:B------:R-:W-:Y:S05]  /*2fb0*/  BSYNC B0 ;  /* 0x0000000000007941 */ /* 0x000fea0003800000 */
.L_x_1108:
[----:B------:R-:W-:-:S04]  /*2fc0*/  IMAD R5, R4, UR7, -R6 ;  /* 0x0000000704057c24 */ /* 0x000fc8000f8e0a06 */
[----:B------:R-:W-:-:S05]  /*2fd0*/  IMAD R5, R2, -0x2, R5 ;  /* 0xfffffffe02057824 */ /* 0x000fca00078e0205 */
[----:B------:R-:W-:Y:S02]  /*2fe0*/  VIMNMX R3, R3, R5, !PT ;  /* 0x0000000503037248 */ /* 0x000fe40007fe0100 */
[----:B------:R-:W-:-:S07]  /*2ff0*/  VIADDMNMX R0, R5, UR7, R0, PT ;  /* 0x0000000705007c46 */ /* 0x000fce000b800100 */
.L_x_1107:
[----:B------:R-:W-:Y:S01]  /*3000*/  ISETP.GT.AND P2, PT, R3, 0x1, !P2 ;  /* 0x000000010300780c */ /* 0x000fe20005744270 */
[----:B------:R-:W-:Y:S01]  /*3010*/  IMAD.U32 R9, RZ, RZ, UR37 ;  /* 0x00000025ff097e24 */ /* 0x000fe2000f8e00ff */
[----:B------:R-:W-:Y:S01]  /*3020*/  FMNMX.FTZ R4, R24, R12, !PT ;  /* 0x0000000c18047209 */ /* 0x000fe20007810000 */
[----:B------:R-:W-:Y:S01]  /*3030*/  @UP0 ULDC UR10, c[0x0][0x44c] ;  /* 0x00011300000a0ab9 */ /* 0x000fe20000000800 */
[----:B------:R-:W-:Y:S01]  /*3040*/  ISETP.LT.OR P2, PT, R0, 0x2, P2 ;  /* 0x000000020000780c */ /* 0x000fe20001741670 */
[----:B------:R-:W-:Y:S01]  /*3050*/  UIMAD.WIDE.U32 UR10, UR36, UR10, URZ ;  /* 0x0000000a240a72a5 */ /* 0x000fe2000f8e003f */
[----:B------:R-:W-:Y:S01]  /*3060*/  FMNMX.FTZ R4, R28, R4, !PT ;  /* 0x000000041c047209 */ /* 0x000fe20007810000 */
[----:B------:R-:W-:Y:S01]  /*3070*/  @UP0 ULDC UR15, c[0x0][0x450] ;  /* 0x00011400000f0ab9 */ /* 0x000fe20000000800 */
[----:B------:R-:W-:Y:S01]  /*3080*/  FSEL R27, R27, -INF , !P2 ;  /* 0xff8000001b1b7808 */ /* 0x000fe20005000000 */
[----:B------:R-:W-:Y:S01]  /*3090*/  UMOV UR14, UR36 ;  /* 0x00000024000e7c82 */ /* 0x000fe20008000000 */
[----:B------:R-:W-:Y:S01]  /*30a0*/  ISETP.NE.AND P2, PT, R13, RZ, PT ;  /* 0x000000ff0d00720c */ /* 0x000fe20003f45270 */
[----:B------:R-:W-:Y:S01]  /*30b0*/  @UP0 USHF.R.U32.HI UR14, URZ, UR15, UR11 ;  /* 0x0000000f3f0e0299 */ /* 0x000fe2000801160b */
[----:B------:R-:W-:-:S02]  /*30c0*/  FMNMX.FTZ R4, R14, R4, !PT ;  /* 0x000000040e047209 */ /* 0x000fc40007810000 */
[----:B------:R-:W-:Y:S01]  /*30d0*/  ISETP.GT.AND P2, PT, R3, 0x9, !P2 ;  /* 0x000000090300780c */ /* 0x000fe20005744270 */
[----:B------:R-:W-:Y:S01]  /*30e0*/  UIADD3 UR56, UR56, UR14, URZ ;  /* 0x0000000e38387290 */ /* 0x000fe2000fffe03f */
[----:B------:R-:W-:Y:S02]  /*30f0*/  FMNMX.FTZ R4, R32, R4, !PT ;  /* 0x0000000420047209 */ /* 0x000fe40007810000 */
[----:B------:R-:W-:Y:S01]  /*3100*/  ISETP.LT.OR P2, PT, R0, 0xa, P2 ;  /* 0x0000000a0000780c */ /* 0x000fe20001741670 */
[----:B------:R-:W-:Y:S01]  /*3110*/  UIADD3 UR6, UR56, UR6, URZ ;  /* 0x0000000638067290 */ /* 0x000fe2000fffe03f */
[----:B------:R-:W-:Y:S02]  /*3120*/  FMNMX.FTZ R4, R20, R4, !PT ;  /* 0x0000000414047209 */ /* 0x000fe40007810000 */
[----:B------:R-:W-:Y:S02]  /*3130*/  FSEL R31, R31, -INF , !P2 ;  /* 0xff8000001f1f7808 */ /* 0x000fe40005000000 */
[----:B------:R-:W-:-:S02]  /*3140*/  ISETP.NE.AND P2, PT, R15, RZ, PT ;  /* 0x000000ff0f00720c */ /* 0x000fc40003f45270 */
[----:B------:R-:W-:Y:S02]  /*3150*/  FMNMX.FTZ R4, R36, R4, !PT ;  /* 0x0000000424047209 */ /* 0x000fe40007810000 */
[----:B------:R-:W-:Y:S02]  /*3160*/  ISETP.GT.AND P2, PT, R3, 0x10, !P2 ;  /* 0x000000100300780c */ /* 0x000fe40005744270 */
[----:B------:R-:W-:Y:S02]  /*3170*/  FMNMX.FTZ R4, R56, R4, !PT ;  /* 0x0000000438047209 */ /* 0x000fe40007810000 */
        /* <DEDUP_REMOVED lines=15> */
[----:B------:R-:W-:Y:S02]  /*3270*/  ISETP.GT.AND P3, PT, R3, 0x8, !P3 ;  /* 0x000000080300780c */ /* 0x000fe40005f64270 */
[----:B------:R-:W-:Y:S02]  /*3280*/  FSEL R38, R38, -INF , !P2 ;  /* 0xff80000026267808 */ /* 0x000fe40005000000 */
[----:B------:R-:W-:Y:S02]  /*3290*/  ISETP.NE.AND P2, PT, R29, RZ, PT ;  /* 0x000000ff1d00720c */ /* 0x000fe40003f45270 */
[----:B------:R-:W-:Y:S02]  /*32a0*/  FMNMX.FTZ R4, R52, R4, !PT ;  /* 0x0000000434047209 */ /* 0x000fe40007810000 */
[----:B------:R-:W-:Y:S02]  /*32b0*/  ISETP.GT.AND P2, PT, R3, 0x19, !P2 ;  /* 0x000000190300780c */ /* 0x000fe40005744270 */
[----:B------:R-:W-:-:S02]  /*32c0*/  ISETP.LT.OR P3, PT, R0, 0x9, P3 ;  /* 0x000000090000780c */ /* 0x000fc40001f61670 */
[----:B------:R-:W-:Y:S02]  /*32d0*/  ISETP.LT.OR P2, PT, R0, 0x1a, P2 ;  /* 0x0000001a0000780c */ /* 0x000fe40001741670 */
[----:B------:R-:W-:Y:S02]  /*32e0*/  FMNMX.FTZ R6, R66, R4, !PT ;  /* 0x0000000442067209 */ /* 0x000fe40007810000 */
[----:B------:R-:W-:Y:S02]  /*32f0*/  FSEL R39, R39, -INF , !P2 ;  /* 0xff80000027277808 */ /* 0x000fe40005000000 */
[----:B------:R-:W-:Y:S01]  /*3300*/  ISETP.NE.AND P2, PT, R33, RZ, PT ;  /* 0x000000ff2100720c */ /* 0x000fe20003f45270 */
[----:B------:R-:W0:Y:S01]  /*3310*/  SHFL.BFLY PT, R5, R6, 0x2, 0x1f ;  /* 0x0c401f0006057f89 */ /* 0x000e2200000e0000 */
[----:B------:R-:W-:Y:S02]  /*3320*/  FSEL R30, R30, -INF , !P3 ;  /* 0xff8000001e1e7808 */ /* 0x000fe40005800000 */
[----:B------:R-:W-:-:S02]  /*3330*/  ISETP.GT.AND P2, PT, R3, 0x20, !P2 ;  /* 0x000000200300780c */ /* 0x000fc40005744270 */
[----:B------:R-:W-:Y:S02]  /*3340*/  ISETP.NE.AND P3, PT, R41, RZ, PT ;  /* 0x000000ff2900720c */ /* 0x000fe40003f65270 */
[----:B------:R-:W-:Y:S02]  /*3350*/  ISETP.LT.OR P2, PT, R0, 0x21, P2 ;  /* 0x000000210000780c */ /* 0x000fe40001741670 */
[----:B------:R-:W-:Y:S02]  /*3360*/  ISETP.NE.AND P6, PT, R11, RZ, PT ;  /* 0x000000ff0b00720c */ /* 0x000fe40003fc5270 */
[----:B------:R-:W-:Y:S02]  /*3370*/  FSEL R42, R42, -INF , !P2 ;  /* 0xff8000002a2a7808 */ /* 0x000fe40005000000 */
[----:B------:R-:W-:Y:S02]  /*3380*/  ISETP.NE.AND P2, PT, R37, RZ, PT ;  /* 0x000000ff2500720c */ /* 0x000fe40003f45270 */
[----:B------:R-:W-:-:S02]  /*3390*/  ISETP.GT.AND P4, PT, R3, 0x31, !P4 ;  /* 0x000000310300780c */ /* 0x000fc40006784270 */
[C---:B------:R-:W-:Y:S02]  /*33a0*/  ISETP.GT.AND P2, PT, R3.reuse, 0x21, !P2 ;  /* 0x000000210300780c */ /* 0x040fe40005744270 */
[----:B------:R-:W-:Y:S02]  /*33b0*/  ISETP.GT.AND P5, PT, R3, 0x38, !P5 ;  /* 0x000000380300780c */ /* 0x000fe40006fa4270 */
[C---:B------:R-:W-:Y:S02]  /*33c0*/  ISETP.LT.OR P2, PT, R0.reuse, 0x22, P2 ;  /* 0x000000220000780c */ /* 0x040fe40001741670 */
[----:B------:R-:W-:Y:S02]  /*33d0*/  ISETP.LT.OR P4, PT, R0, 0x32, P4 ;  /* 0x000000320000780c */ /* 0x000fe40002781670 */
[----:B------:R-:W-:Y:S02]  /*33e0*/  FSEL R43, R43, -INF , !P2 ;  /* 0xff8000002b2b7808 */ /* 0x000fe40005000000 */
[----:B------:R-:W-:-:S02]  /*33f0*/  ISETP.GT.AND P2, PT, R3, 0x28, !P3 ;  /* 0x000000280300780c */ /* 0x000fc40005f44270 */
[----:B------:R-:W-:Y:S02]  /*3400*/  ISETP.NE.AND P3, PT, R45, RZ, PT ;  /* 0x000000ff2d00720c */ /* 0x000fe40003f65270 */
[----:B------:R-:W-:Y:S02]  /*3410*/  ISETP.LT.OR P2, PT, R0, 0x29, P2 ;  /* 0x000000290000780c */ /* 0x000fe40001741670 */
[C---:B------:R-:W-:Y:S02]  /*3420*/  ISETP.GT.AND P3, PT, R3.reuse, 0x30, !P3 ;  /* 0x000000300300780c */ /* 0x040fe40005f64270 */
[----:B------:R-:W-:Y:S02]  /*3430*/  FSEL R46, R46, -INF , !P2 ;  /* 0xff8000002e2e7808 */ /* 0x000fe40005000000 */
[----:B------:R-:W-:Y:S02]  /*3440*/  ISETP.GT.AND P2, PT, R3, RZ, !P6 ;  /* 0x000000ff0300720c */ /* 0x000fe40007744270 */
[----:B------:R-:W-:-:S02]  /*3450*/  ISETP.NE.AND P6, PT, R7, RZ, PT ;  /* 0x000000ff0700720c */ /* 0x000fc40003fc5270 */
[----:B------:R-:W-:Y:S02]  /*3460*/  ISETP.LT.OR P2, PT, R0, 0x1, P2 ;  /* 0x000000010000780c */ /* 0x000fe40001741670 */
[----:B0-----:R-:W-:Y:S02]  /*3470*/  FMNMX.FTZ R7, R6, R5, !PT ;  /* 0x0000000506077209 */ /* 0x001fe40007810000 */
[----:B------:R-:W-:Y:S02]  /*3480*/  FSEL R26, R26, -INF , !P2 ;  /* 0xff8000001a1a7808 */ /* 0x000fe40005000000 */
[----:B------:R-:W-:Y:S01]  /*3490*/  ISETP.NE.AND P2, PT, R57, RZ, PT ;  /* 0x000000ff3900720c */ /* 0x000fe20003f45270 */
[----:B------:R-:W0:Y:S01]  /*34a0*/  SHFL.BFLY PT, R8, R7, 0x1, 0x1f ;  /* 0x0c201f0007087f89 */ /* 0x000e2200000e0000 */
[----:B------:R-:W-:Y:S02]  /*34b0*/  FMNMX.FTZ R5, R26, R27, !PT ;  /* 0x0000001b1a057209 */ /* 0x000fe40007810000 */
[----:B------:R-:W-:-:S02]  /*34c0*/  ISETP.GT.AND P2, PT, R3, 0x29, !P2 ;  /* 0x000000290300780c */ /* 0x000fc40005744270 */
[----:B------:R-:W-:Y:S02]  /*34d0*/  FMNMX.FTZ R4, R30, R5, !PT ;  /* 0x000000051e047209 */ /* 0x000fe40007810000 */
[----:B------:R-:W-:Y:S02]  /*34e0*/  ISETP.LT.OR P2, PT, R0, 0x2a, P2 ;  /* 0x0000002a0000780c */ /* 0x000fe40001741670 */
[----:B------:R-:W-:Y:S02]  /*34f0*/  FMNMX.FTZ R5, R31, R4, !PT ;  /* 0x000000041f057209 */ /* 0x000fe40007810000 */
[----:B------:R-:W-:Y:S02]  /*3500*/  FSEL R47, R47, -INF , !P2 ;  /* 0xff8000002f2f7808 */ /* 0x000fe40005000000 */
[----:B------:R-:W-:Y:S02]  /*3510*/  FMNMX.FTZ R4, R34, R5, !PT ;  /* 0x0000000522047209 */ /* 0x000fe40007810000 */
[----:B------:R-:W-:-:S02]  /*3520*/  ISETP.LT.OR P3, PT, R0, 0x31, P3 ;  /* 0x000000310000780c */ /* 0x000fc40001f61670 */
[----:B------:R-:W-:Y:S02]  /*3530*/  FMNMX.FTZ R5, R35, R4, !PT ;  /* 0x0000000423057209 */ /* 0x000fe40007810000 */
[----:B------:R-:W-:Y:S02]  /*3540*/  FSEL R50, R50, -INF , !P3 ;  /* 0xff80000032327808 */ /* 0x000fe40005800000 */
[----:B------:R-:W-:Y:S02]  /*3550*/  FMNMX.FTZ R6, R38, R5, !PT ;  /* 0x0000000526067209 */ /* 0x000fe40007810000 */
[----:B------:R-:W-:Y:S02]  /*3560*/  ISETP.LT.OR P5, PT, R0, 0x39, P5 ;  /* 0x000000390000780c */ /* 0x000fe40002fa1670 */
[----:B------:R-:W-:Y:S02]  /*3570*/  FMNMX.FTZ R5, R39, R6, !PT ;  /* 0x0000000627057209 */ /* 0x000fe40007810000 */
[----:B0-----:R-:W-:-:S02]  /*3580*/  FMNMX.FTZ R4, R7, R8, !PT ;  /* 0x0000000807047209 */ /* 0x001fc40007810000 */
[----:B------:R-:W-:Y:S02]  /*3590*/  FMNMX.FTZ R6, R42, R5, !PT ;  /* 0x000000052a067209 */ /* 0x000fe40007810000 */
[C---:B------:R-:W-:Y:S01]  /*35a0*/  FSETP.NEU.FTZ.AND P2, PT, R4.reuse, -INF , PT ;  /* 0xff8000000400780b */ /* 0x040fe20003f5d000 */
[----:B------:R-:W-:-:S01]  /*35b0*/  FFMA.FTZ R7, R4, R9, -8 ;  /* 0xc100000004077423 */ /* 0x000fc20000010009 */
[----:B------:R-:W-:Y:S02]  /*35c0*/  FMNMX.FTZ R5, R43, R6, !PT ;  /* 0x000000062b057209 */ /* 0x000fe40007810000 */
[----:B------:R-:W-:Y:S02]  /*35d0*/  FSEL R51, R51, -INF , !P4 ;  /* 0xff80000033337808 */ /* 0x000fe40006000000 */
[----:B------:R-:W-:Y:S02]  /*35e0*/  FMNMX.FTZ R6, R46, R5, !PT ;  /* 0x000000052e067209 */ /* 0x000fe40007810000 */
[----:B------:R-:W-:-:S02]  /*35f0*/  FSEL R7, R7, RZ, P2 ;  /* 0x000000ff07077208 */ /* 0x000fc40001000000 */
[----:B------:R-:W-:Y:S02]  /*3600*/  ISETP.GT.AND P2, PT, R3, 0x39, !P6 ;  /* 0x000000390300780c */ /* 0x000fe40007744270 */
        /* <DEDUP_REMOVED lines=10> */
[----:B------:R-:W-:Y:S01]  /*36b0*/  FSEL R55, R55, -INF , !P2 ;  /* 0xff80000037377808 */ /* 0x000fe20005000000 */
[--C-:B------:R-:W-:Y:S01]  /*36c0*/  FFMA.FTZ R6, R28, UR37, -R7.reuse ;  /* 0x000000251c067c23 */ /* 0x100fe20008010807 */
[----:B------:R-:W-:Y:S01]  /*36d0*/  FMNMX.FTZ R0, R54, R3, !PT ;  /* 0x0000000336007209 */ /* 0x000fe20007810000 */
[--C-:B------:R-:W-:Y:S01]  /*36e0*/  FFMA.FTZ R10, R14, UR37, -R7.reuse ;  /* 0x000000250e0a7c23 */ /* 0x100fe20008010807 */
[----:B0-----:R-:W-:-:S01]  /*36f0*/  FFMA.FTZ R5, R20, UR37, -R7 ;  /* 0x0000002514057c23 */ /* 0x001fc20008010807 */
[----:B------:R-:W0:Y:S01]  /*3700*/  MUFU.EX2 R8, R8 ;  /* 0x0000000800087308 */ /* 0x000e220000000800 */
[----:B------:R-:W-:Y:S01]  /*3710*/  FMNMX.FTZ R0, R55, R0, !PT ;  /* 0x0000000037007209 */ /* 0x000fe20007810000 */
[--C-:B------:R-:W-:Y:S01]  /*3720*/  FFMA.FTZ R14, R36, UR37, -R7.reuse ;  /* 0x00000025240e7c23 */ /* 0x100fe20008010807 */
[----:B------:R-:W-:-:S01]  /*3730*/  FFMA.FTZ R15, R56, UR37, -R7 ;  /* 0x00000025380f7c23 */ /* 0x000fc20008010807 */
[--C-:B------:R-:W-:Y:S01]  /*3740*/  FFMA.FTZ R24, R44, UR37, -R7.reuse ;  /* 0x000000252c187c23 */ /* 0x100fe20008010807 */
[----:B------:R-:W-:-:S01]  /*3750*/  FFMA.FTZ R25, R62, UR37, -R7 ;  /* 0x000000253e197c23 */ /* 0x000fc20008010807 */
[----:B------:R-:W1:Y:S01]  /*3760*/  SHFL.BFLY PT, R3, R0, 0x2, 0x1f ;  /* 0x0c401f0000037f89 */ /* 0x000e6200000e0000 */
[----:B------:R-:W-:-:S01]  /*3770*/  FFMA.FTZ R20, R40, UR37, -R7 ;  /* 0x0000002528147c23 */ /* 0x000fc20008010807 */
[----:B------:R-:W-:Y:S01]  /*3780*/  MUFU.EX2 R13, R5 ;  /* 0x00000005000d7308 */ /* 0x000fe20000000800 */
[----:B------:R-:W-:-:S01]  /*3790*/  FFMA.FTZ R28, R48, UR37, -R7 ;  /* 0x00000025301c7c23 */ /* 0x000fc20008010807 */
[----:B------:R-:W-:-:S06]  /*37a0*/  FFMA.FTZ R29, R64, UR37, -R7 ;  /* 0x00000025401d7c23 */ /* 0x000fcc0008010807 */
[----:B------:R-:W2:Y:S01]  /*37b0*/  MUFU.EX2 R6, R6 ;  /* 0x0000000600067308 */ /* 0x000ea20000000800 */
[----:B0-----:R-:W-:-:S07]  /*37c0*/  FADD.FTZ R33, R8, R9 ;  /* 0x0000000908217221 */ /* 0x001fce0000010000 */
[----:B------:R0:W3:Y:S01]  /*37d0*/  MUFU.EX2 R11, R10 ;  /* 0x0000000a000b7308 */ /* 0x0000e20000000800 */
[----:B-1----:R-:W-:-:S07]  /*37e0*/  FMNMX.FTZ R3, R0, R3, !PT ;  /* 0x0000000300037209 */ /* 0x002fce0007810000 */
[----:B------:R-:W1:Y:S01]  /*37f0*/  MUFU.EX2 R12, R12 ;  /* 0x0000000c000c7308 */ /* 0x000e620000000800 */
[----:B0-----:R-:W-:-:S01]  /*3800*/  FFMA.FTZ R10, R60, UR37, -R7 ;  /* 0x000000253c0a7c23 */ /* 0x001fc20008010807 */
[----:B------:R-:W0:Y:S06]  /*3810*/  SHFL.BFLY PT, R0, R3, 0x1, 0x1f ;  /* 0x0c201f0003007f89 */ /* 0x000e2c00000e0000 */
[----:B------:R2:W-:Y:S08]  /*3820*/  MUFU.EX2 R21, R10 ;  /* 0x0000000a00157308 */ /* 0x0005f00000000800 */
[----:B------:R-:W-:Y:S01]  /*3830*/  MUFU.EX2 R14, R14 ;  /* 0x0000000e000e7308 */ /* 0x000fe20000000800 */
[----:B--2---:R-:W-:-:S01]  /*3840*/  FADD.FTZ R10, R6, R33 ;  /* 0x00000021060a7221 */ /* 0x004fc20000010000 */
[----:B---3--:R-:W-:-:S03]  /*3850*/  F2FP.SATFINITE.E4M3.F32.PACK_AB_MERGE_C R6, R11, R6, RZ ;  /* 0x000000060b06723e */ /* 0x008fc600048070ff */
[----:B------:R-:W-:Y:S01]  /*3860*/  FADD.FTZ R33, R11, R10 ;  /* 0x0000000a0b217221 */ /* 0x000fe20000010000 */
[----:B------:R-:W-:Y:S02]  /*3870*/  F2FP.SATFINITE.E4M3.F32.PACK_AB_MERGE_C R188, R9, R8, R6 ;  /* 0x0000000809bc723e */ /* 0x000fe40004807006 */
[----:B------:R-:W2:Y:S01]  /*3880*/  MUFU.EX2 R15, R15 ;  /* 0x0000000f000f7308 */ /* 0x000ea20000000800 */
[----:B-1----:R-:W-:-:S01]  /*3890*/  FADD.FTZ R10, R12, R33 ;  /* 0x000000210c0a7221 */ /* 0x002fc20000010000 */
[----:B0-----:R-:W-:Y:S01]  /*38a0*/  FMNMX.FTZ R5, R3, R0, !PT ;  /* 0x0000000003057209 */ /* 0x001fe20007810000 */
[----:B------:R-:W-:-:S01]  /*38b0*/  FFMA.FTZ R0, R52, UR37, -R7 ;  /* 0x0000002534007c23 */ /* 0x000fc20008010807 */
[----:B------:R-:W-:Y:S02]  /*38c0*/  FFMA.FTZ R7, R66, UR37, -R7 ;  /* 0x0000002542077c23 */ /* 0x000fe40008010807 */
[C---:B------:R-:W-:Y:S01]  /*38d0*/  FSETP.NEU.FTZ.AND P2, PT, R5.reuse, -INF , PT ;  /* 0xff8000000500780b */ /* 0x040fe20003f5d000 */
[----:B------:R-:W-:Y:S01]  /*38e0*/  FFMA.FTZ R3, R5, R32, -8 ;  /* 0xc100000005037423 */ /* 0x000fe20000010020 */
[----:B------:R-:W-:Y:S04]  /*38f0*/  MUFU.EX2 R24, R24 ;  /* 0x0000001800187308 */ /* 0x000fe80000000800 */
[----:B------:R-:W-:-:S02]  /*3900*/  FSEL R3, R3, RZ, P2 ;  /* 0x000000ff03037208 */ /* 0x000fc40001000000 */
[----:B------:R-:W-:Y:S02]  /*3910*/  PLOP3.LUT P2, PT, PT, PT, UP1, 0x40, 0x0 ;  /* 0x000000000000781c */ /* 0x000fe40003f4e818 */
        /* <DEDUP_REMOVED lines=14> */
[----:B--2---:R-:W-:Y:S01]  /*3a00*/  F2FP.SATFINITE.E4M3.F32.PACK_AB_MERGE_C R8, R15, R14, RZ ;  /* 0x0000000e0f08723e */ /* 0x004fe200048070ff */
[----:B------:R-:W-:-:S01]  /*3a10*/  FFMA.FTZ R50, R50, UR37, -R3 ;  /* 0x0000002532327c23 */ /* 0x000fc20008010803 */
[----:B------:R-:W0:Y:S01]  /*3a20*/  MUFU.EX2 R27, R27 ;  /* 0x0000001b001b7308 */ /* 0x000e220000000800 */
[----:B------:R-:W-:-:S01]  /*3a30*/  FFMA.FTZ R51, R51, UR37, -R3 ;  /* 0x0000002533337c23 */ /* 0x000fc20008010803 */
[----:B------:R-:W-:Y:S01]  /*3a40*/  F2FP.SATFINITE.E4M3.F32.PACK_AB_MERGE_C R190, R13, R12, R8 ;  /* 0x0000000c0dbe723e */ /* 0x000fe20004807008 */
[----:B------:R-:W-:-:S01]  /*3a50*/  FFMA.FTZ R54, R54, UR37, -R3 ;  /* 0x0000002536367c23 */ /* 0x000fc20008010803 */
[----:B------:R-:W-:-:S04]  /*3a60*/  FFMA.FTZ R3, R55, UR37, -R3 ;  /* 0x0000002537037c23 */ /* 0x000fc80008010803 */
[----:B------:R-:W1:Y:S08]  /*3a70*/  MUFU.EX2 R30, R30 ;  /* 0x0000001e001e7308 */ /* 0x000e700000000800 */
[----:B------:R-:W2:Y:S01]  /*3a80*/  MUFU.EX2 R31, R31 ;  /* 0x0000001f001f7308 */ /* 0x000ea20000000800 */
[----:B0-----:R-:W-:-:S07]  /*3a90*/  FADD.FTZ R11, R26, R27 ;  /* 0x0000001b1a0b7221 */ /* 0x001fce0000010000 */
[----:B------:R-:W0:Y:S01]  /*3aa0*/  MUFU.EX2 R34, R34 ;  /* 0x0000002200227308 */ /* 0x000e220000000800 */
[----:B-1----:R-:W-:-:S01]  /*3ab0*/  FADD.FTZ R6, R30, R11 ;  /* 0x0000000b1e067221 */ /* 0x002fc20000010000 */
[----:B------:R-:W-:Y:S01]  /*3ac0*/  FADD.FTZ R11, R13, R10 ;  /* 0x0000000a0d0b7221 */ /* 0x000fe20000010000 */
[----:B------:R-:W-:-:S03]  /*3ad0*/  F2FP.SATFINITE.E4M3.F32.PACK_AB_MERGE_C R10, R25, R24, RZ ;  /* 0x00000018190a723e */ /* 0x000fc600048070ff */
[----:B------:R-:W-:Y:S02]  /*3ae0*/  FADD.FTZ R14, R14, R11 ;  /* 0x0000000b0e0e7221 */ /* 0x000fe40000010000 */
[----:B------:R-:W1:Y:S01]  /*3af0*/  MUFU.EX2 R35, R35 ;  /* 0x0000002300237308 */ /* 0x000e620000000800 */
[----:B--2---:R-:W-:-:S01]  /*3b00*/  FADD.FTZ R9, R31, R6 ;  /* 0x000000061f097221 */ /* 0x004fc20000010000 */
[----:B------:R-:W-:Y:S01]  /*3b10*/  FADD.FTZ R15, R15, R14 ;  /* 0x0000000e0f0f7221 */ /* 0x000fe20000010000 */
[----:B------:R-:W-:-:S04]  /*3b20*/  F2FP.SATFINITE.E4M3.F32.PACK_AB_MERGE_C R30, R31, R30, RZ ;  /* 0x0000001e1f1e723e */ /* 0x000fc800048070ff */
[----:B------:R-:W-:Y:S01]  /*3b30*/  F2FP.SATFINITE.E4M3.F32.PACK_AB_MERGE_C R189, R27, R26, R30 ;  /* 0x0000001a1bbd723e */ /* 0x000fe2000480701e */
        /* <DEDUP_REMOVED lines=8> */
[----:B------:R-:W-:-:S04]  /*3bc0*/  F2FP.SATFINITE.E4M3.F32.PACK_AB_MERGE_C R38, R39, R38, RZ ;  /* 0x000000262726723e */ /* 0x000fc800048070ff */
[----:B------:R-:W-:Y:S02]  /*3bd0*/  F2FP.SATFINITE.E4M3.F32.PACK_AB_MERGE_C R191, R35, R34, R38 ;  /* 0x0000002223bf723e */ /* 0x000fe40004807026 */
[----:B------:R-:W0:Y:S01]  /*3be0*/  MUFU.EX2 R43, R43 ;  /* 0x0000002b002b7308 */ /* 0x000e220000000800 */
[----:B-1----:R-:W-:-:S01]  /*3bf0*/  FADD.FTZ R8, R20, R15 ;  /* 0x0000000f14087221 */ /* 0x002fc20000010000 */
[----:B------:R-:W-:-:S03]  /*3c00*/  F2FP.SATFINITE.E4M3.F32.PACK_AB_MERGE_C R184, R21, R20, R10 ;  /* 0x0000001415b8723e */ /* 0x000fc6000480700a */
[----:B------:R-:W-:-:S03]  /*3c10*/  FADD.FTZ R21, R21, R8 ;  /* 0x0000000815157221 */ /* 0x000fc60000010000 */
[----:B------:R-:W1:Y:S01]  /*3c20*/  MUFU.EX2 R46, R46 ;  /* 0x0000002e002e7308 */ /* 0x000e620000000800 */
[----:B--2---:R-:W-:-:S01]  /*3c30*/  FADD.FTZ R6, R42, R9 ;  /* 0x000000092a067221 */ /* 0x004fc20000010000 */
[----:B------:R-:W-:-:S04]  /*3c40*/  FADD.FTZ R24, R24, R21 ;  /* 0x0000001518187221 */ /* 0x000fc80000010000 */
[----:B------:R-:W-:Y:S02]  /*3c50*/  FADD.FTZ R25, R25, R24 ;  /* 0x0000001819197221 */ /* 0x000fe40000010000 */
[----:B------:R-:W-:Y:S01]  /*3c60*/  MUFU.EX2 R0, R0 ;  /* 0x0000000000007308 */ /* 0x000fe20000000800 */
[----:B0-----:R-:W-:-:S07]  /*3c70*/  FADD.FTZ R9, R43, R6 ;  /* 0x000000062b097221 */ /* 0x001fce0000010000 */
[----:B------:R-:W0:Y:S01]  /*3c80*/  MUFU.EX2 R7, R7 ;  /* 0x0000000700077308 */ /* 0x000e220000000800 */
[----:B-1----:R-:W-:-:S07]  /*3c90*/  FADD.FTZ R6, R46, R9 ;  /* 0x000000092e067221 */ /* 0x002fce0000010000 */
[----:B------:R-:W1:Y:S08]  /*3ca0*/  MUFU.EX2 R47, R47 ;  /* 0x0000002f002f7308 */ /* 0x000e700000000800 */
[----:B------:R-:W-:Y:S01]  /*3cb0*/  MUFU.EX2 R28, R28 ;  /* 0x0000001c001c7308 */ /* 0x000fe20000000800 */
[----:B0-----:R-:W-:-:S07]  /*3cc0*/  F2FP.SATFINITE.E4M3.F32.PACK_AB_MERGE_C R8, R7, R0, RZ ;  /* 0x000000000708723e */ /* 0x001fce00048070ff */
[----:B------:R-:W0:Y:S01]  /*3cd0*/  MUFU.EX2 R29, R29 ;  /* 0x0000001d001d7308 */ /* 0x000e220000000800 */
[C---:B-1----:R-:W-:Y:S01]  /*3ce0*/  F2FP.SATFINITE.E4M3.F32.PACK_AB_MERGE_C R46, R47.reuse, R46, RZ ;  /* 0x0000002e2f2e723e */ /* 0x042fe200048070ff */
[----:B------:R-:W-:-:S03]  /*3cf0*/  FADD.FTZ R47, R47, R6 ;  /* 0x000000062f2f7221 */ /* 0x000fc60000010000 */
[----:B------:R-:W-:-:S03]  /*3d00*/  F2FP.SATFINITE.E4M3.F32.PACK_AB_MERGE_C R185, R43, R42, R46 ;  /* 0x0000002a2bb9723e */ /* 0x000fc6000480702e */
[----:B------:R-:W1:Y:S08]  /*3d10*/  MUFU.EX2 R50, R50 ;  /* 0x0000003200327308 */ /* 0x000e700000000800 */
[----:B------:R-:W2:Y:S01]  /*3d20*/  MUFU.EX2 R51, R51 ;  /* 0x0000003300337308 */ /* 0x000ea20000000800 */
[----:B0-----:R-:W-:Y:S01]  /*3d30*/  F2FP.SATFINITE.E4M3.F32.PACK_AB_MERGE_C R186, R29, R28, R8 ;  /* 0x0000001c1dba723e */ /* 0x001fe20004807008 */
[----:B------:R-:W-:-:S04]  /*3d40*/  FADD.FTZ R28, R28, R25 ;  /* 0x000000191c1c7221 */ /* 0x000fc80000010000 */
[----:B------:R-:W-:Y:S02]  /*3d50*/  FADD.FTZ R29, R29, R28 ;  /* 0x0000001c1d1d7221 */ /* 0x000fe40000010000 */
[----:B------:R-:W-:Y:S01]  /*3d60*/  MUFU.EX2 R54, R54 ;  /* 0x0000003600367308 */ /* 0x000fe20000000800 */
[----:B-1----:R-:W-:-:S01]  /*3d70*/  FADD.FTZ R6, R50, R47 ;  /* 0x0000002f32067221 */ /* 0x002fc20000010000 */
        /* <DEDUP_REMOVED lines=20> */
.L_x_1112:
[----:B------:R-:W-:-:S11]  /*3ec0*/  UISETP.NE.AND UP2, UPT, UR7, 0x1, UPT ;  /* 0x000000010700788c */ /* 0x000fd6000bf45270 */
[----:B------:R-:W-:Y:S02]  /*3ed0*/  @UP2 ULDC.64 UR10, c[0x0][0x9e8] ;  /* 0x00027a00000a2ab9 */ /* 0x000fe40000000a00 */
[----:B------:R-:W-:-:S04]  /*3ee0*/  UIMAD.WIDE.U32 UR14, UR18, UR10, URZ ;  /* 0x0000000a120e72a5 */ /* 0x000fc8000f8e003f */
[----:B------:R-:W-:-:S12]  /*3ef0*/  @UP2 USHF.R.U32.HI UR18, URZ, UR11, UR15 ;  /* 0x0000000b3f122299 */ /* 0x000fd8000801160f */
.L_x_1113:
[----:B------:R-:W-:-:S04]  /*3f00*/  UIMAD UR7, UR18, UR7, UR7 ;  /* 0x00000007120772a4 */ /* 0x000fc8000f8e0207 */
[----:B------:R-:W-:-:S04]  /*3f10*/  UISETP.LT.AND UP2, UPT, UR6, UR7, UPT ;  /* 0x000000070600728c */ /* 0x000fc8000bf41270 */
[----:B------:R-:W-:-:S12]  /*3f20*/  USEL UR6, UR6, UR7, UP2 ;  /* 0x0000000706067287 */ /* 0x000fd80009000000 */
.L_x_1111:
        /* <DEDUP_REMOVED lines=75> */
.L_x_1132:
        /* <DEDUP_REMOVED lines=9> */
.L_x_1116:
[----:B------:R-:W-:Y:S01]  /*4470*/  ULEA UR6, UR60, UR41, 0x3 ;  /* 0x000000293c067291 */ /* 0x000fe2000f8e183f */
[----:B------:R-:W-:-:S05]  /*4480*/  IMAD.U32 R7, RZ, RZ, UR59 ;  /* 0x0000003bff077e24 */ /* 0x000fca000f8e00ff */
[----:B------:R-:W-:-:S04]  /*4490*/  SHF.L.U32 R7, R7, 0x1f, RZ ;  /* 0x0000001f07077819 */ /* 0x000fc800000006ff */
[----:B------:R0:W1:Y:S01]  /*44a0*/  SYNCS.PHASECHK.TRANS64.TRYWAIT P2, [UR6+0x28430], R7 ;  /* 0x02843007ff0075a7 */ /* 0x0000620008040146 */
[----:B------:R-:W-:Y:S05]  /*44b0*/  @!P0 BRA `(.L_x_1117) ;  /* 0x0000000000048947 */ /* 0x000fea0003800000 */
[----:B------:R-:W-:Y:S01]  /*44c0*/  BPT.TRAP 0x1 ;  /* 0x000000040000795c */ /* 0x000fe20000300000 */
.L_x_1117:
[----:B-1----:R-:W-:Y:S05]  /*44d0*/  @P2 BRA `(.L_x_1115) ;  /* 0x0000000000082947 */ /* 0x002fea0003800000 */
[----:B------:R-:W1:Y:S02]  /*44e0*/  SYNCS.PHASECHK.TRANS64.TRYWAIT P2, [UR6+0x28430], R7 ;  /* 0x02843007ff0075a7 */ /* 0x000e640008040146 */
[----:B-1----:R-:W-:Y:S05]  /*44f0*/  @!P2 BRA `(.L_x_1118) ;  /* 0x0000010c005ca947 */ /* 0x002fea0003800000 */
.L_x_1115:
        /* <DEDUP_REMOVED lines=47> */
.L_x_1120:
[----:B------:R-:W-:Y:S01]  /*47f0*/  ULEA UR6, UR53, UR41, 0x3 ;  /* 0x0000002935067291 */ /* 0x000fe2000f8e183f */
[----:B------:R-:W-:-:S05]  /*4800*/  IMAD.U32 R7, RZ, RZ, UR51 ;  /* 0x00000033ff077e24 */ /* 0x000fca000f8e00ff */
[----:B------:R-:W-:-:S04]  /*4810*/  SHF.L.U32 R7, R7, 0x1f, RZ ;  /* 0x0000001f07077819 */ /* 0x000fc800000006ff */
[----:B------:R0:W1:Y:S01]  /*4820*/  SYNCS.PHASECHK.TRANS64.TRYWAIT P2, [UR6+0x28450], R7 ;  /* 0x02845007ff0075a7 */ /* 0x0000620008040146 */
[----:B------:R-:W-:Y:S05]  /*4830*/  @!P0 BRA `(.L_x_1121) ;  /* 0x0000000000048947 */ /* 0x000fea0003800000 */
[----:B------:R-:W-:Y:S01]  /*4840*/  BPT.TRAP 0x1 ;  /* 0x000000040000795c */ /* 0x000fe20000300000 */
.L_x_1121:
[----:B-1----:R-:W-:Y:S05]  /*4850*/  @P2 BRA `(.L_x_1119) ;  /* 0x0000000000082947 */ /* 0x002fea0003800000 */
[----:B------:R-:W1:Y:S02]  /*4860*/  SYNCS.PHASECHK.TRANS64.TRYWAIT P2, [UR6+0x28450], R7 ;  /* 0x02845007ff0075a7 */ /* 0x000e640008040146 */
[----:B-1----:R-:W-:Y:S05]  /*4870*/  @!P2 BRA `(.L_x_1122) ;  /* 0x000001080094a947 */ /* 0x002fea0003800000 */
.L_x_1119:
[----:B------:R-:W-:Y:S01]  /*4880*/  UIADD3 UR6, UR41, 0x8000, URZ ;  /* 0x0000800029067890 */ /* 0x000fe2000fffe03f */
[----:B------:R-:W-:Y:S01]  /*4890*/  WARPGROUP.ARRIVE ;  /* 0x00000000000079c5 */ /* 0x000fe20000000000 */
[----:B------:R-:W-:Y:S01]  /*48a0*/  UMOV UR7, 0x80000020 ;  /* 0x8000002000077882 */ /* 0x000fe20000000000 */
[----:B------:R-:W-:Y:S01]  /*48b0*/  PLOP3.LUT P2, PT, PT, PT, UP0, 0x80, 0x0 ;  /* 0x000000000000781c */ /* 0x000fe20003f4f008 */
[----:B------:R-:W-:-:S03]  /*48c0*/  USHF.R.U32.HI UR6, URZ, 0x4, UR6 ;  /* 0x000000043f067899 */ /* 0x000fc60008011606 */
[----:B-1----:R-:W1:Y:S01]  /*48d0*/  S2R R8, SR_TID.X ;  /* 0x0000000000087919 */ /* 0x002e620000002100 */
[----:B------:R-:W-:Y:S01]  /*48e0*/  PLOP3.LUT P3, PT, PT, PT, UP0, 0x80, 0x0 ;  /* 0x000000000000781c */ /* 0x000fe20003f6f008 */
[----:B------:R-:W-:Y:S01]  /*48f0*/  VIADD R10, R17, UR36 ;  /* 0x00000024110a7c36 */ /* 0x000fe20008000000 */
[----:B------:R-:W-:Y:S01]  /*4900*/  ULOP3.LUT UR6, UR6, 0x3fff, URZ, 0xc0, !UPT ;  /* 0x00003fff06067892 */ /* 0x000fe2000f8ec03f */
[----:B------:R-:W-:Y:S02]  /*4910*/  IMAD.U32 R9, RZ, RZ, UR60 ;  /* 0x0000003cff097e24 */ /* 0x000fe4000f8e00ff */
[----:B------:R-:W-:Y:S01]  /*4920*/  IMAD.U32 R14, RZ, RZ, UR46 ;  /* 0x0000002eff0e7e24 */ /* 0x000fe2000f8e00ff */
[----:B------:R-:W-:Y:S02]  /*4930*/  ULOP3.LUT UR6, UR6, 0x10000, URZ, 0xfc, !UPT ;  /* 0x0001000006067892 */ /* 0x000fe4000f8efc3f */
[----:B------:R-:W-:Y:S02]  /*4940*/  @!P1 LEA R9, R9, UR41, 0x3 ;  /* 0x0000002909099c11 */ /* 0x000fe4000f8e18ff */
[----:B------:R-:W-:-:S03]  /*4950*/  ULEA UR6, UR53, UR6, 0xa ;  /* 0x0000000635067291 */ /* 0x000fc6000f8e503f */
[----:B------:R-:W-:-:S05]  /*4960*/  @!P1 VIADD R9, R9, 0x28440 ;  /* 0x0002844009099836 */ /* 0x000fca0000000000 */
[----:B------:R-:W-:Y:S01]  /*4970*/  @!P1 PRMT R9, RZ, 0x654, R9 ;  /* 0x00000654ff099816 */ /* 0x000fe20000000009 */
[----:B------:R-:W-:Y:S01]  /*4980*/  QGMMA.64x256x32.F32.E4M3.E4M3 R24, R188, gdesc[UR4], R24, gsb0 ;  /* 0x03e00004bc187df3 */ /* 0x000fe20008000818 */
[----:B------:R-:W-:Y:S01]  /*4990*/  UIADD3 UR6, UR6, 0x2, URZ ;  /* 0x0000000206067890 */ /* 0x000fe2000fffe03f */
[----:B------:R-:W-:Y:S01]  /*49a0*/  UMOV UR7, 0x80000020 ;  /* 0x8000002000077882 */ /* 0x000fe20000000000 */
[----:B-1----:R-:W-:-:S04]  /*49b0*/  SHF.R.U32.HI R8, RZ, 0x7, R8 ;  /* 0x00000007ff087819 */ /* 0x002fc80000011608 */
[----:B------:R-:W-:Y:S01]  /*49c0*/  IADD3 R8, -R8, 0xb, RZ ;  /* 0x0000000b08087810 */ /* 0x000fe20007ffe1ff */
[----:B------:R-:W-:Y:S02]  /*49d0*/  WARPGROUP.DEPBAR.LE gsb0, 0x0 ;  /* 0x00008000000079c5 */ /* 0x000fe40000010000 */
[----:B------:R-:W-:-:S15]  /*49e0*/  WARPGROUP.ARRIVE ;  /* 0x00000000000079c5 */ /* 0x000fde0000000000 */
[----:B------:R-:W-:-:S03]  /*49f0*/  NOP ;  /* 0x0000000000007918 */ /* 0x000fc60000000000 */
[----:B------:R-:W-:Y:S01]  /*4a00*/  QGMMA.64x256x32.F32.E4M3.E4M3 R24, R184, gdesc[UR4], R24, gsb0 ;  /* 0x03e00004b8187df3 */ /* 0x000fe20008000818 */
[----:B------:R-:W-:Y:S02]  /*4a10*/  @UP0 ULDC UR6, c[0x0][0x44c] ;  /* 0x0001130000060ab9 */ /* 0x000fe40000000800 */
[----:B0-----:R-:W-:Y:S01]  /*4a20*/  @P2 IMAD.HI.U32 R7, R10, UR6, RZ ;  /* 0x000000060a072c27 */ /* 0x001fe2000f8e00ff */
[----:B------:R-:W-:Y:S01]  /*4a30*/  @UP0 ULDC UR6, c[0x0][0x450] ;  /* 0x0001140000060ab9 */ /* 0x000fe20000000800 */
[----:B------:R-:W-:-:S03]  /*4a40*/  PLOP3.LUT P2, PT, PT, PT, UP1, 0x40, 0x0 ;  /* 0x000000000000781c */ /* 0x000fc60003f4e818 */
[----:B------:R-:W-:Y:S01]  /*4a50*/  @P3 SHF.R.U32.HI R10, RZ, UR6, R7 ;  /* 0x00000006ff0a3c19 */ /* 0x000fe20008011607 */
[----:B------:R-:W-:Y:S01]  /*4a60*/  IMAD.SHL.U32 R7, R6, 0x40, RZ ;  /* 0x0000004006077824 */ /* 0x000fe200078e00ff */
[----:B------:R-:W-:-:S03]  /*4a70*/  ULOP3.LUT UR6, URZ, UR57, URZ, 0x33, !UPT ;  /* 0x000000393f067292 */ /* 0x000fc6000f8e333f */
[----:B------:R-:W0:Y:S01]  /*4a80*/  SHFL.IDX PT, R12, R10, RZ, 0x1c1f ;  /* 0x001c1fff0a0c7589 */ /* 0x000e2200000e0000 */
[----:B------:R-:W-:-:S05]  /*4a90*/  IADD3 R11, -R7, 0x1, RZ ;  /* 0x00000001070b7810 */ /* 0x000fca0007ffe1ff */
[----:B------:R-:W-:-:S05]  /*4aa0*/  IMAD R11, R2, -0x2, R11 ;  /* 0xfffffffe020b7824 */ /* 0x000fca00078e020b */
[----:B------:R-:W-:-:S05]  /*4ab0*/  IADD3 R11, -R14, UR42, R11 ;  /* 0x0000002a0e0b7c10 */ /* 0x000fca000fffe10b */
[C---:B------:R-:W-:Y:S02]  /*4ac0*/  VIADD R13, R11.reuse, UR58 ;  /* 0x0000003a0b0d7c36 */ /* 0x040fe40008000000 */
[----:B------:R-:W-:Y:S01]  /*4ad0*/  VIADD R14, R11, UR6 ;  /* 0x000000060b0e7c36 */ /* 0x000fe20008000000 */
[----:B------:R-:W-:Y:S02]  /*4ae0*/  WARPGROUP.DEPBAR.LE gsb0, 0x0 ;  /* 0x00008000000079c5 */ /* 0x000fe40000010000 */
[----:B------:R0:W-:Y:S06]  /*4af0*/  BAR.ARV R8, 0x100 ;  /* 0x000400080000751d */ /* 0x0001ec0000002000 */
[----:B------:R1:W-:Y:S01]  /*4b00*/  @!P1 SYNCS.ARRIVE.TRANS64.RED.A1T0 RZ, [R9+URZ], RZ ;  /* 0x000000ff09ff99a7 */ /* 0x0003e2000810043f */
[----:B0-----:R-:W-:-:S02]  /*4b10*/  IMAD.IADD R8, R14, 0x1, R12 ;  /* 0x000000010e087824 */ /* 0x001fc400078e020c */
[----:B-1----:R-:W-:Y:S01]  /*4b20*/  IMAD.IADD R9, R13, 0x1, R12 ;  /* 0x000000010d097824 */ /* 0x002fe200078e020c */
[----:B------:R-:W-:Y:S06]  /*4b30*/  @P2 BRA `(.L_x_1123) ;  /* 0x00000000005c2947 */ /* 0x000fec0003800000 */
[----:B------:R-:W-:Y:S01]  /*4b40*/  IMAD.U32 R11, RZ, RZ, UR46 ;  /* 0x0000002eff0b7e24 */ /* 0x000fe2000f8e00ff */
[----:B------:R-:W-:Y:S04]  /*4b50*/  BSSY B0, `(.L_x_1124) ;  /* 0x0000011000007945 */ /* 0x000fe80003800000 */
[----:B------:R-:W-:-:S04]  /*4b60*/  IADD3 R11, -R11, UR42, R12 ;  /* 0x0000002a0b0b7c10 */ /* 0x000fc8000fffe10c */
        /* <DEDUP_REMOVED lines=10> */
.L_x_1125:
[----:B------:R-:W-:-:S05]  /*4c10*/  IMAD.U32 R20, RZ, RZ, UR56 ;  /* 0x00000038ff147e24 */ /* 0x000fca000f8e00ff */
[----:B------:R-:W-:-:S13]  /*4c20*/  ISETP.NE.AND P2, PT, R20, 0x1, PT ;  /* 0x000000011400780c */ /* 0x000fda0003f45270 */
[----:B------:R-:W0:Y:S02]  /*4c30*/  @P2 LDC.64 R184, c[0x0][0x9e8] ;  /* 0x00027a00ffb82b82 */ /* 0x000e240000000a00 */
[----:B0-----:R-:W-:-:S05]  /*4c40*/  @P2 IMAD.HI.U32 R12, R11, R184, RZ ;  /* 0x000000b80b0c2227 */ /* 0x001fca00078e00ff */
[----:B------:R-:W-:-:S07]  /*4c50*/  @P2 SHF.R.U32.HI R11, RZ, R185, R12 ;  /* 0x000000b9ff0b2219 */ /* 0x000fce000001160c */
.L_x_1126:
[----:B------:R-:W-:Y:S05]  /*4c60*/  BSYNC B0 ;  /* 0x0000000000007941 */ /* 0x000fea0003800000 */
.L_x_1124:
[----:B------:R-:W-:-:S04]  /*4c70*/  IMAD R11, R11, R20, -R7 ;  /* 0x000000140b0b7224 */ /* 0x000fc800078e0a07 */
[----:B------:R-:W-:-:S05]  /*4c80*/  IMAD R11, R2, -0x2, R11 ;  /* 0xfffffffe020b7824 */ /* 0x000fca00078e020b */
[----:B------:R-:W-:Y:S02]  /*4c90*/  VIADDMNMX R9, R11, R20, R9, PT ;  /* 0x000000140b097246 */ /* 0x000fe40003800109 */
[----:B------:R-:W-:-:S07]  /*4ca0*/  VIMNMX R8, R8, R11, !PT ;  /* 0x0000000b08087248 */ /* 0x000fce0007fe0100 */
.L_x_1123:
        /* <DEDUP_REMOVED lines=14> */
[C---:B------:R-:W-:Y:S01]  /*4d90*/  ISETP.LT.OR P6, PT, R9.reuse, 0x9, P6 ;  /* 0x000000090900780c */ /* 0x040fe200037c1670 */
        /* <DEDUP_REMOVED lines=52> */
.L_x_1129:
[----:B------:R-:W-:-:S05]  /*50e0*/  IMAD.U32 R14, RZ, RZ, UR56 ;  /* 0x00000038ff0e7e24 */ /* 0x000fca000f8e00ff */
[----:B------:R-:W-:-:S13]  /*50f0*/  ISETP.NE.AND P3, PT, R14, 0x1, PT ;  /* 0x000000010e00780c */ /* 0x000fda0003f65270 */
[----:B------:R-:W0:Y:S02]  /*5100*/  @P3 LDC.64 R8, c[0x0][0x9e8] ;  /* 0x00027a00ff083b82 */ /* 0x000e240000000a00 */
[----:B0-----:R-:W-:-:S05]  /*5110*/  @P3 IMAD.HI.U32 R8, R13, R8, RZ ;  /* 0x000000080d083227 */ /* 0x001fca00078e00ff */
[----:B------:R-:W-:-:S07]  /*5120*/  @P3 SHF.R.U32.HI R13, RZ, R9, R8 ;  /* 0x00000009ff0d3219 */ /* 0x000fce0000011608 */
.L_x_1130:
[----:B------:R-:W-:Y:S05]  /*5130*/  BSYNC B0 ;  /* 0x0000000000007941 */ /* 0x000fea0003800000 */
.L_x_1128:
[----:B------:R-:W-:-:S04]  /*5140*/  IMAD R7, R13, R14, -R7 ;  /* 0x0000000e0d077224 */ /* 0x000fc800078e0a07 */
[----:B------:R-:W-:-:S05]  /*5150*/  IMAD R7, R2, -0x2, R7 ;  /* 0xfffffffe02077824 */ /* 0x000fca00078e0207 */
[----:B------:R-:W-:Y:S02]  /*5160*/  VIADDMNMX R10, R7, R14, R10, PT ;  /* 0x0000000e070a7246 */ /* 0x000fe4000380010a */
[----:B------:R-:W-:-:S07]  /*5170*/  VIMNMX R12, R12, R7, !PT ;  /* 0x000000070c0c7248 */ /* 0x000fce0007fe0100 */
.L_x_1127:
        /* <DEDUP_REMOVED lines=88> */
[----:B------:R-:W-:Y:S01]  /*5700*/  FSEL R183, R183, -INF , !P2 ;  /* 0xff800000b7b77808 */ /* 0x000fe20005000000 */
[--C-:B------:R-:W-:Y:S01]  /*5710*/  FFMA.FTZ R157, R176, UR37, -R14.reuse ;  /* 0x00000025b09d7c23 */ /* 0x100fe2000801080e */
[----:B------:R-:W-:Y:S01]  /*5720*/  FMNMX.FTZ R11, R171, R8, !PT ;  /* 0x00000008ab0b7209 */ /* 0x000fe20007810000 */
[----:B------:R-:W-:Y:S01]  /*5730*/  FFMA.FTZ R181, R181, UR37, -R14 ;  /* 0x00000025b5b57c23 */ /* 0x000fe2000801080e */
[----:B------:R0:W-:Y:S01]  /*5740*/  MUFU.EX2 R8, R153 ;  /* 0x0000009900087308 */ /* 0x0001e20000000800 */
[----:B------:R-:W-:-:S02]  /*5750*/  FSEL R169, R7, RZ, P4 ;  /* 0x000000ff07a97208 */ /* 0x000fc40002000000 */
[----:B------:R-:W-:Y:S01]  /*5760*/  FMNMX.FTZ R12, R174, R11, !PT ;  /* 0x0000000bae0c7209 */ /* 0x000fe20007810000 */
[----:B------:R-:W-:-:S02]  /*5770*/  FFMA.FTZ R11, R156, UR37, -R14 ;  /* 0x000000259c0b7c23 */ /* 0x000fc4000801080e */
[----:B------:R-:W-:Y:S01]  /*5780*/  FADD.FTZ R169, -R169, R4 ;  /* 0x00000004a9a97221 */ /* 0x000fe20000010100 */
[----:B------:R-:W-:Y:S01]  /*5790*/  FMNMX.FTZ R13, R175, R12, !PT ;  /* 0x0000000caf0d7209 */ /* 0x000fe20007810000 */
[----:B------:R-:W-:Y:S03]  /*57a0*/  MUFU.EX2 R9, R9 ;  /* 0x0000000900097308 */ /* 0x000fe60000000800 */
[----:B------:R-:W-:-:S04]  /*57b0*/  FMNMX.FTZ R12, R178, R13, !PT ;  /* 0x0000000db20c7209 */ /* 0x000fc80007810000 */
[----:B------:R-:W-:Y:S01]  /*57c0*/  FMNMX.FTZ R13, R179, R12, !PT ;  /* 0x0000000cb30d7209 */ /* 0x000fe20007810000 */
[----:B------:R-:W-:Y:S03]  /*57d0*/  MUFU.EX2 R11, R11 ;  /* 0x0000000b000b7308 */ /* 0x000fe60000000800 */
[----:B------:R-:W-:Y:S01]  /*57e0*/  FMNMX.FTZ R12, R182, R13, !PT ;  /* 0x0000000db60c7209 */ /* 0x000fe20007810000 */
[--C-:B------:R-:W-:Y:S01]  /*57f0*/  FFMA.FTZ R13, R161, UR37, -R14.reuse ;  /* 0x00000025a10d7c23 */ /* 0x100fe2000801080e */
[----:B------:R-:W-:-:S02]  /*5800*/  FFMA.FTZ R161, R180, UR37, -R14 ;  /* 0x00000025b4a17c23 */ /* 0x000fc4000801080e */
[----:B0-----:R-:W-:Y:S01]  /*5810*/  FMNMX.FTZ R153, R183, R12, !PT ;  /* 0x0000000cb7997209 */ /* 0x001fe20007810000 */
[----:B------:R-:W-:Y:S04]  /*5820*/  MUFU.EX2 R10, R10 ;  /* 0x0000000a000a7308 */ /* 0x000fe80000000800 */
[----:B------:R-:W0:Y:S04]  /*5830*/  SHFL.BFLY PT, R156, R153, 0x2, 0x1f ;  /* 0x0c401f00999c7f89 */ /* 0x000e2800000e0000 */
[----:B------:R1:W-:Y:S08]  /*5840*/  MUFU.EX2 R12, R160 ;  /* 0x000000a0000c7308 */ /* 0x0003f00000000800 */
[----:B------:R-:W-:Y:S01]  /*5850*/  MUFU.EX2 R13, R13 ;  /* 0x0000000d000d7308 */ /* 0x000fe20000000800 */
[----:B-1----:R-:W-:-:S07]  /*5860*/  FFMA.FTZ R160, R177, UR37, -R14 ;  /* 0x00000025b1a07c23 */ /* 0x002fce000801080e */
[----:B------:R-:W-:Y:S01]  /*5870*/  MUFU.EX2 R15, R15 ;  /* 0x0000000f000f7308 */ /* 0x000fe20000000800 */
[----:B0-----:R-:W-:Y:S01]  /*5880*/  FMNMX.FTZ R164, R153, R156, !PT ;  /* 0x0000009c99a47209 */ /* 0x001fe20007810000 */
[--C-:B------:R-:W-:Y:S01]  /*5890*/  FFMA.FTZ R153, R172, UR37, -R14.reuse ;  /* 0x00000025ac997c23 */ /* 0x100fe2000801080e */
[----:B------:R-:W-:-:S05]  /*58a0*/  FFMA.FTZ R156, R173, UR37, -R14 ;  /* 0x00000025ad9c7c23 */ /* 0x000fca000801080e */
[----:B------:R-:W-:Y:S01]  /*58b0*/  MUFU.EX2 R20, R20 ;  /* 0x0000001400147308 */ /* 0x000fe20000000800 */
[----:B------:R-:W0:Y:S07]  /*58c0*/  SHFL.BFLY PT, R165, R164, 0x1, 0x1f ;  /* 0x0c201f00a4a57f89 */ /* 0x000e2e00000e0000 */
[----:B------:R-:W-:Y:S08]  /*58d0*/  MUFU.EX2 R21, R21 ;  /* 0x0000001500157308 */ /* 0x000ff00000000800 */
[----:B------:R-:W-:Y:S08]  /*58e0*/  MUFU.EX2 R152, R152 ;  /* 0x0000009800987308 */ /* 0x000ff00000000800 */
[----:B------:R-:W-:Y:S01]  /*58f0*/  MUFU.EX2 R153, R153 ;  /* 0x0000009900997308 */ /* 0x000fe20000000800 */
[----:B0-----:R-:W-:Y:S01]  /*5900*/  FMNMX.FTZ R14, R164, R165, !PT ;  /* 0x000000a5a40e7209 */ /* 0x001fe20007810000 */
[----:B------:R-:W-:-:S02]  /*5910*/  IMAD.U32 R165, RZ, RZ, UR37 ;  /* 0x00000025ffa57e24 */ /* 0x000fc4000f8e00ff */
[----:B------:R-:W-:Y:S01]  /*5920*/  FMUL.FTZ R164, R169, UR37 ;  /* 0x00000025a9a47c20 */ /* 0x000fe20008410000 */
[C---:B------:R-:W-:Y:S01]  /*5930*/  FSETP.NEU.FTZ.AND P2, PT, R14.reuse, -INF , PT ;  /* 0xff8000000e00780b */ /* 0x040fe20003f5d000 */
[----:B------:R-:W-:-:S02]  /*5940*/  FFMA.FTZ R168, R14, R165, -8 ;  /* 0xc10000000ea87423 */ /* 0x000fc400000100a5 */
[----:B------:R-:W-:Y:S01]  /*5950*/  MUFU.EX2 R156, R156 ;  /* 0x0000009c009c7308 */ /* 0x000fe20000000800 */
[----:B------:R-:W-:Y:S02]  /*5960*/  FSEL R172, R14, RZ, P2 ;  /* 0x000000ff0eac7208 */ /* 0x000fe40001000000 */
[----:B------:R-:W-:-:S03]  /*5970*/  FSEL R168, R168, RZ, P2 ;  /* 0x000000ffa8a87208 */ /* 0x000fc60001000000 */
[----:B------:R-:W-:Y:S02]  /*5980*/  FADD.FTZ R172, -R172, R5 ;  /* 0x00000005acac7221 */ /* 0x000fe40000010100 */
[----:B------:R-:W-:-:S01]  /*5990*/  FFMA.FTZ R154, R154, UR37, -R168 ;  /* 0x000000259a9a7c23 */ /* 0x000fc200080108a8 */
[--C-:B------:R-:W-:Y:S01]  /*59a0*/  FFMA.FTZ R155, R155, UR37, -R168.reuse ;  /* 0x000000259b9b7c23 */ /* 0x100fe200080108a8 */
[----:B------:R-:W-:Y:S01]  /*59b0*/  FMUL.FTZ R5, R172, UR37 ;  /* 0x00000025ac057c20 */ /* 0x000fe20008410000 */
        /* <DEDUP_REMOVED lines=17> */
[----:B0-----:R-:W-:-:S04]  /*5ad0*/  FFMA.FTZ R171, R164, R0, R9 ;  /* 0x00000000a4ab7223 */ /* 0x001fc80000010009 */
[----:B------:R-:W-:-:S03]  /*5ae0*/  FADD.FTZ R170, R8, R171 ;  /* 0x000000ab08aa7221 */ /* 0x000fc60000010000 */
[----:B------:R-:W0:Y:S08]  /*5af0*/  MUFU.EX2 R155, R155 ;  /* 0x0000009b009b7308 */ /* 0x000e300000000800 */
[----:B------:R-:W2:Y:S01]  /*5b00*/  MUFU.EX2 R158, R158 ;  /* 0x0000009e009e7308 */ /* 0x000ea20000000800 */
[----:B-1----:R-:W-:-:S07]  /*5b10*/  FFMA.FTZ R0, R5, R3, R154 ;  /* 0x0000000305007223 */ /* 0x002fce000001009a */
[----:B------:R-:W1:Y:S01]  /*5b20*/  MUFU.EX2 R159, R159 ;  /* 0x0000009f009f7308 */ /* 0x000e620000000800 */
[----:B0-----:R-:W-:-:S07]  /*5b30*/  FADD.FTZ R3, R155, R0 ;  /* 0x000000009b037221 */ /* 0x001fce0000010000 */
[----:B------:R-:W0:Y:S01]  /*5b40*/  MUFU.EX2 R162, R162 ;  /* 0x000000a200a27308 */ /* 0x000e220000000800 */
[----:B--2---:R-:W-:-:S07]  /*5b50*/  FADD.FTZ R0, R158, R3 ;  /* 0x000000039e007221 */ /* 0x004fce0000010000 */
[----:B------:R-:W2:Y:S01]  /*5b60*/  MUFU.EX2 R163, R163 ;  /* 0x000000a300a37308 */ /* 0x000ea20000000800 */
[----:B-1----:R-:W-:-:S07]  /*5b70*/  FADD.FTZ R3, R159, R0 ;  /* 0x000000009f037221 */ /* 0x002fce0000010000 */
[----:B------:R1:W-:Y:S08]  /*5b80*/  MUFU.EX2 R172, R167 ;  /* 0x000000a700ac7308 */ /* 0x0003f00000000800 */
[----:B------:R-:W3:Y:S01]  /*5b90*/  MUFU.EX2 R169, R169 ;  /* 0x000000a900a97308 */ /* 0x000ee20000000800 */
[----:B-1----:R-:W-:-:S01]  /*5ba0*/  FADD.FTZ R167, R11, R170 ;  /* 0x000000aa0ba77221 */ /* 0x002fc20000010000 */
[----:B0-----:R-:W-:-:S03]  /*5bb0*/  FADD.FTZ R170, R162, R3 ;  /* 0x00000003a2aa7221 */ /* 0x001fc60000010000 */
[----:B------:R-:W-:Y:S01]  /*5bc0*/  FADD.FTZ R167, R10, R167 ;  /* 0x000000a70aa77221 */ /* 0x000fe20000010000 */
[----:B--2---:R-:W-:-:S02]  /*5bd0*/  FADD.FTZ R170, R163, R170 ;  /* 0x000000aaa3aa7221 */ /* 0x004fc40000010000 */
[----:B------:R-:W0:Y:S01]  /*5be0*/  MUFU.EX2 R165, R165 ;  /* 0x000000a500a57308 */ /* 0x000e220000000800 */
[----:B------:R-:W-:-:S04]  /*5bf0*/  FADD.FTZ R0, R12, R167 ;  /* 0x000000a70c007221 */ /* 0x000fc80000010000 */
[----:B------:R-:W-:-:S03]  /*5c00*/  FADD.FTZ R0, R13, R0 ;  /* 0x000000000d007221 */ /* 0x000fc60000010000 */
[----:B------:R-:W1:Y:S01]  /*5c10*/  MUFU.EX2 R166, R166 ;  /* 0x000000a600a67308 */ /* 0x000e620000000800 */
[----:B------:R-:W-:-:S01]  /*5c20*/  FADD.FTZ R3, R15, R0 ;  /* 0x000000000f037221 */ /* 0x000fc20000010000 */
[----:B---3--:R-:W-:-:S03]  /*5c30*/  FADD.FTZ R170, R169, R170 ;  /* 0x000000aaa9aa7221 */ /* 0x008fc60000010000 */
[----:B------:R-:W-:Y:S01]  /*5c40*/  FADD.FTZ R0, R20, R3 ;  /* 0x0000000314007221 */ /* 0x000fe20000010000 */
[----:B------:R-:W-:-:S02]  /*5c50*/  FADD.FTZ R170, R172, R170 ;  /* 0x000000aaacaa7221 */ /* 0x000fc40000010000 */
[----:B------:R-:W2:Y:S01]  /*5c60*/  MUFU.EX2 R174, R174 ;  /* 0x000000ae00ae7308 */ /* 0x000ea20000000800 */
[----:B------:R-:W-:-:S01]  /*5c70*/  FADD.FTZ R3, R21, R0 ;  /* 0x0000000015037221 */ /* 0x000fc20000010000 */
[----:B0-----:R-:W-:-:S03]  /*5c80*/  FADD.FTZ R167, R165, R170 ;  /* 0x000000aaa5a77221 */ /* 0x001fc60000010000 */
[----:B------:R-:W-:-:S03]  /*5c90*/  FADD.FTZ R0, R152, R3 ;  /* 0x0000000398007221 */ /* 0x000fc60000010000 */
[----:B------:R-:W0:Y:S01]  /*5ca0*/  MUFU.EX2 R175, R175 ;  /* 0x000000af00af7308 */ /* 0x000e220000000800 */
[----:B-1----:R-:W-:-:S01]  /*5cb0*/  FADD.FTZ R167, R166, R167 ;  /* 0x000000a7a6a77221 */ /* 0x002fc20000010000 */
[----:B------:R-:W-:-:S04]  /*5cc0*/  FADD.FTZ R3, R153, R0 ;  /* 0x0000000099037221 */ /* 0x000fc80000010000 */
[----:B------:R-:W-:Y:S02]  /*5cd0*/  FADD.FTZ R0, R156, R3 ;  /* 0x000000039c007221 */ /* 0x000fe40000010000 */
        /* <DEDUP_REMOVED lines=20> */
.L_x_1131:
        /* <DEDUP_REMOVED lines=14> */
[-C--:B------:R-:W-:Y:S01]  /*5f00*/  FMUL.FTZ R30, R30, R5.reuse ;  /* 0x000000051e1e7220 */ /* 0x080fe20000410000 */
        /* <DEDUP_REMOVED lines=74> */
[-C--:B------:R-:W-:Y:S01]  /*63b0*/  FMUL.FTZ R32, R32, R164.reuse ;  /* 0x000000a420207220 */ /* 0x080fe20000410000 */
        /* <DEDUP_REMOVED lines=69> */
.L_x_1114:
[----:B------:R-:W-:Y:S01]  /*6810*/  ULDC UR6, c[0x0][0x448] ;  /* 0x0001120000067ab9 */ /* 0x000fe20000000800 */
[----:B------:R-:W-:Y:S01]  /*6820*/  ULDC UR14, c[0x0][0x9e4] ;  /* 0x00027900000e7ab9 */ /* 0x000fe20000000800 */
[----:B------:R-:W-:Y:S02]  /*6830*/  UISETP.NE.AND UP0, UPT, UR6, 0x1, UPT ;  /* 0x000000010600788c */ /* 0x000fe4000bf05270 */
[----:B------:R-:W-:Y:S02]  /*6840*/  UISETP.GE.AND UP1, UPT, UR14, 0x1, UPT ;  /* 0x000000010e00788c */ /* 0x000fe4000bf26270 */
[----:B------:R-:W-:Y:S02]  /*6850*/  UIADD3 UR10, UR36, 0x7f, URZ ;  /* 0x0000007f240a7890 */ /* 0x000fe4000fffe03f */
[----:B------:R-:W-:Y:S02]  /*6860*/  UIADD3 UR11, UR42, 0x1, -UR46 ;  /* 0x000000012a0b7890 */ /* 0x000fe4000fffe82e */
[----:B------:R-:W-:-:S03]  /*6870*/  PLOP3.LUT P6, PT, PT, PT, UP1, 0x80, 0x0 ;  /* 0x000000000000781c */ /* 0x000fc60003fcf018 */
[----:B------:R-:W-:Y:S01]  /*6880*/  @UP0 ULDC UR6, c[0x0][0x44c] ;  /* 0x0001130000060ab9 */ /* 0x000fe20000000800 */
[----:B------:R-:W-:Y:S01]  /*6890*/  @UP0 ULDC UR15, c[0x0][0x450] ;  /* 0x00011400000f0ab9 */ /* 0x000fe20000000800 */
[----:B------:R-:W-:-:S04]  /*68a0*/  UIMAD.WIDE.U32 UR6, UR10, UR6, URZ ;  /* 0x000000060a0672a5 */ /* 0x000fc8000f8e003f */
[----:B------:R-:W-:-:S04]  /*68b0*/  @UP0 USHF.R.U32.HI UR10, URZ, UR15, UR7 ;  /* 0x0000000f3f0a0299 */ /* 0x000fc80008011607 */
[----:B------:R-:W-:-:S04]  /*68c0*/  UIADD3 UR10, UR11, UR10, URZ ;  /* 0x0000000a0b0a7290 */ /* 0x000fc8000fffe03f */
[----:B------:R-:W-:Y:S01]  /*68d0*/  UIADD3 UR57, UR10, -UR57, URZ ;  /* 0x800000390a397290 */ /* 0x000fe2000fffe03f */
[----:B------:R-:W-:Y:S11]  /*68e0*/  @!P6 BRA `(.L_x_1133) ;  /* 0x000000000048e947 */ /* 0x000ff60003800000 */
[----:B------:R-:W-:Y:S02]  /*68f0*/  UMOV UR15, UR10 ;  /* 0x0000000a000f7c82 */ /* 0x000fe40008000000 */
        /* <DEDUP_REMOVED lines=10> */
.L_x_1134:
[----:B------:R-:W-:-:S11]  /*69a0*/  UISETP.NE.AND UP1, UPT, UR14, 0x1, UPT ;  /* 0x000000010e00788c */ /* 0x000fd6000bf25270 */
[----:B------:R-:W-:Y:S02]  /*69b0*/  @UP1 ULDC.64 UR6, c[0x0][0x9e8] ;  /* 0x00027a0000061ab9 */ /* 0x000fe40000000a00 */
[----:B------:R-:W-:-:S04]  /*69c0*/  UIMAD.WIDE.U32 UR10, UR15, UR6, URZ ;  /* 0x000000060f0a72a5 */ /* 0x000fc8000f8e003f */
[----:B------:R-:W-:-:S12]  /*69d0*/  @UP1 USHF.R.U32.HI UR15, URZ, UR7, UR11 ;  /* 0x000000073f0f1299 */ /* 0x000fd8000801160b */
.L_x_1135:
[----:B------:R-:W-:-:S04]  /*69e0*/  UIMAD UR14, UR15, UR14, URZ ;  /* 0x0000000e0f0e72a4 */ /* 0x000fc8000f8e023f */
[----:B------:R-:W-:-:S04]  /*69f0*/  UISETP.LT.AND UP1, UPT, UR57, UR14, UPT ;  /* 0x0000000e3900728c */ /* 0x000fc8000bf21270 */
[----:B------:R-:W-:-:S12]  /*6a00*/  USEL UR57, UR57, UR14, !UP1 ;  /* 0x0000000e39397287 */ /* 0x000fd8000c800000 */
.L_x_1133:
[----:B------:R-:W-:-:S04]  /*6a10*/  UIADD3 UR57, UR57, 0x3f, URZ ;  /* 0x0000003f39397890 */ /* 0x000fc8000fffe03f */
[----:B------:R-:W-:-:S04]  /*6a20*/  USHF.R.S32.HI UR6, URZ, 0x1f, UR57 ;  /* 0x0000001f3f067899 */ /* 0x000fc80008011439 */
[----:B------:R-:W-:-:S04]  /*6a30*/  ULEA.HI UR6, UR6, UR57, URZ, 0x6 ;  /* 0x0000003906067291 */ /* 0x000fc8000f8f303f */
[----:B------:R-:W-:-:S04]  /*6a40*/  USHF.R.S32.HI UR6, URZ, 0x6, UR6 ;  /* 0x000000063f067899 */ /* 0x000fc80008011406 */
[----:B------:R-:W-:-:S04]  /*6a50*/  UISETP.LT.AND UP1, UPT, UR39, UR6, UPT ;  /* 0x000000062700728c */ /* 0x000fc8000bf21270 */
[----:B------:R-:W-:-:S06]  /*6a60*/  USEL UR56, UR39, UR6, !UP1 ;  /* 0x0000000627387287 */ /* 0x000fcc000c800000 */
[----:B------:R-:W-:-:S13]  /*6a70*/  ISETP.GE.AND P2, PT, R6, UR56, PT ;  /* 0x0000003806007c0c */ /* 0x000fda000bf46270 */
[----:B------:R-:W-:Y:S05]  /*6a80*/  @!P2 BRA `(.L_x_1136) ;  /* 0x000000180060a947 */ /* 0x000fea0003800000 */
[----:B------:R-:W-:Y:S01]  /*6a90*/  IMAD.MOV.U32 R7, RZ, RZ, R5 ;  /* 0x000000ffff077224 */ /* 0x000fe200078e0005 */
[----:B------:R-:W-:Y:S01]  /*6aa0*/  UMOV UR58, UR51 ;  /* 0x00000033003a7c82 */ /* 0x000fe20008000000 */
[----:B------:R-:W-:Y:S01]  /*6ab0*/  IMAD.MOV.U32 R9, RZ, RZ, R4 ;  /* 0x000000ffff097224 */ /* 0x000fe200078e0004 */
[----:B------:R-:W-:-:S06]  /*6ac0*/  UMOV UR57, UR53 ;  /* 0x0000003500397c82 */ /* 0x000fcc0008000000 */
.L_x_1146:
[----:B------:R-:W-:Y:S01]  /*6ad0*/  ISETP.NE.AND P3, PT, RZ, UR45, PT ;  /* 0x0000002dff007c0c */ /* 0x000fe2000bf65270 */
[----:B------:R-:W-:-:S04]  /*6ae0*/  UISETP.NE.AND UP1, UPT, UR57, 0x1, UPT ;  /* 0x000000013900788c */ /* 0x000fc8000bf25270 */
[----:B------:R-:W-:-:S04]  /*6af0*/  USEL UR51, URZ, 0x1, UP1 ;  /* 0x000000013f337887 */ /* 0x000fc80008800000 */
[----:B------:R-:W-:-:S04]  /*6b00*/  ULOP3.LUT UR51, UR58, UR51, URZ, 0x3c, !UPT ;  /* 0x000000333a337292 */ /* 0x000fc8000f8e3c3f */
[----:B------:R-:W-:Y:S08]  /*6b10*/  @P3 BRA `(.L_x_1137) ;  /* 0x0000000000383947 */ /* 0x000ff00003800000 */
[----:B------:R-:W-:Y:S05]  /*6b20*/  @!P0 BRA `(.L_x_1138) ;  /* 0x0000000000048947 */ /* 0x000fea0003800000 */
[----:B------:R-:W-:Y:S01]  /*6b30*/  BPT.TRAP 0x1 ;  /* 0x000000040000795c */ /* 0x000fe20000300000 */
.L_x_1138:
        /* <DEDUP_REMOVED lines=9> */
.L_x_1139:
[----:B-1----:R-:W-:Y:S05]  /*6bd0*/  @P2 BRA `(.L_x_1137) ;  /* 0x0000000000082947 */ /* 0x002fea0003800000 */
[----:B------:R-:W1:Y:S02]  /*6be0*/  SYNCS.PHASECHK.TRANS64.TRYWAIT P2, [UR6+0x28430], R4 ;  /* 0x02843004ff0075a7 */ /* 0x000e640008040146 */
[----:B-1----:R-:W-:Y:S05]  /*6bf0*/  @!P2 BRA `(.L_x_1140) ;  /* 0x000000e400cca947 */ /* 0x002fea0003800000 */
.L_x_1137:
        /* <DEDUP_REMOVED lines=50> */
.L_x_1142:
[----:B------:R-:W-:Y:S01]  /*6f20*/  ULEA UR6, UR57, UR41, 0x3 ;  /* 0x0000002939067291 */ /* 0x000fe2000f8e183f */
[----:B------:R-:W-:-:S05]  /*6f30*/  IMAD.U32 R4, RZ, RZ, UR58 ;  /* 0x0000003aff047e24 */ /* 0x000fca000f8e00ff */
[----:B------:R-:W-:-:S04]  /*6f40*/  SHF.L.U32 R4, R4, 0x1f, RZ ;  /* 0x0000001f04047819 */ /* 0x000fc800000006ff */
[----:B------:R0:W1:Y:S01]  /*6f50*/  SYNCS.PHASECHK.TRANS64.TRYWAIT P2, [UR6+0x28450], R4 ;  /* 0x02845004ff0075a7 */ /* 0x0000620008040146 */
[----:B------:R-:W-:Y:S05]  /*6f60*/  @!P0 BRA `(.L_x_1143) ;  /* 0x0000000000048947 */ /* 0x000fea0003800000 */
[----:B------:R-:W-:Y:S01]  /*6f70*/  BPT.TRAP 0x1 ;  /* 0x000000040000795c */ /* 0x000fe20000300000 */
.L_x_1143:
[----:B-1----:R-:W-:Y:S05]  /*6f80*/  @P2 BRA `(.L_x_1141) ;  /* 0x0000000000082947 */ /* 0x002fea0003800000 */
[----:B------:R-:W1:Y:S02]  /*6f90*/  SYNCS.PHASECHK.TRANS64.TRYWAIT P2, [UR6+0x28450], R4 ;  /* 0x02845004ff0075a7 */ /* 0x000e640008040146 */
[----:B-1----:R-:W-:Y:S05]  /*6fa0*/  @!P2 BRA `(.L_x_1144) ;  /* 0x000000e000f8a947 */ /* 0x002fea0003800000 */
.L_x_1141:
        /* <DEDUP_REMOVED lines=44> */
[----:B------:R-:W0:Y:S01]  /*7270*/  SHFL.BFLY PT, R5, R10, 0x2, 0x1f ;  /* 0x0c401f000a057f89 */ /* 0x000e2200000e0000 */
[----:B------:R-:W-:-:S05]  /*7280*/  FMNMX.FTZ R8, R183, R8, !PT ;  /* 0x00000008b7087209 */ /* 0x000fca0007810000 */
[----:B------:R-:W1:Y:S01]  /*7290*/  SHFL.BFLY PT, R13, R8, 0x2, 0x1f ;  /* 0x0c401f00080d7f89 */ /* 0x000e6200000e0000 */
[----:B0-----:R-:W-:-:S05]  /*72a0*/  FMNMX.FTZ R11, R10, R5, !PT ;  /* 0x000000050a0b7209 */ /* 0x001fca0007810000 */
[----:B------:R-:W0:Y:S01]  /*72b0*/  SHFL.BFLY PT, R4, R11, 0x1, 0x1f ;  /* 0x0c201f000b047f89 */ /* 0x000e2200000e0000 */
[----:B-1----:R-:W-:-:S05]  /*72c0*/  FMNMX.FTZ R13, R8, R13, !PT ;  /* 0x0000000d080d7209 */ /* 0x002fca0007810000 */
[----:B------:R-:W1:Y:S01]  /*72d0*/  SHFL.BFLY PT, R12, R13, 0x1, 0x1f ;  /* 0x0c201f000d0c7f89 */ /* 0x000e6200000e0000 */
[----:B0-----:R-:W-:-:S05]  /*72e0*/  FMNMX.FTZ R4, R11, R4, !PT ;  /* 0x000000040b047209 */ /* 0x001fca0007810000 */
[----:B------:R-:W-:Y:S01]  /*72f0*/  FADD.FTZ R9, -R4, R9 ;  /* 0x0000000904097221 */ /* 0x000fe20000010100 */
[----:B-1----:R-:W-:-:S03]  /*7300*/  FMNMX.FTZ R5, R13, R12, !PT ;  /* 0x0000000c0d057209 */ /* 0x002fc60007810000 */
[----:B------:R-:W-:Y:S02]  /*7310*/  FMUL.FTZ R12, R9, UR37 ;  /* 0x00000025090c7c20 */ /* 0x000fe40008410000 */
[----:B------:R-:W-:-:S02]  /*7320*/  FADD.FTZ R9, -R5, R7 ;  /* 0x0000000705097221 */ /* 0x000fc40000010100 */
[----:B------:R-:W-:Y:S02]  /*7330*/  MUFU.EX2 R7, R12 ;  /* 0x0000000c00077308 */ /* 0x000fe40000000800 */
[----:B------:R-:W-:-:S06]  /*7340*/  FMUL.FTZ R8, R9, UR37 ;  /* 0x0000002509087c20 */ /* 0x000fcc0008410000 */
[----:B------:R-:W-:Y:S01]  /*7350*/  MUFU.EX2 R8, R8 ;  /* 0x0000000800087308 */ /* 0x000fe20000000800 */
[----:B------:R-:W-:Y:S02]  /*7360*/  WARPGROUP.DEPBAR.LE gsb0, 0x0 ;  /* 0x00008000000079c5 */ /* 0x000fe40000010000 */
[----:B------:R-:W-:Y:S01]  /*7370*/  WARPGROUP.ARRIVE ;  /* 0x00000000000079c5 */ /* 0x000fe20000000000 */
[----:B------:R-:W-:-:S04]  /*7380*/  FFMA.FTZ R188, R4, R15, -8 ;  /* 0xc100000004bc7423 */ /* 0x000fc8000001000f */
[--C-:B------:R-:W-:Y:S01]  /*7390*/  FFMA.FTZ R21, R168, UR37, -R188.reuse ;  /* 0x00000025a8157c23 */ /* 0x100fe200080108bc */
[----:B------:R-:W-:Y:S01]  /*73a0*/  QGMMA.64x256x32.F32.E4M3.E4M3 R24, R184, gdesc[UR4], R24, gsb0 ;  /* 0x03e00004b8187df3 */ /* 0x000fe20008000818 */
[----:B------:R-:W-:Y:S02]  /*73b0*/  IMAD.U32 R168, RZ, RZ, UR37 ;  /* 0x00000025ffa87e24 */ /* 0x000fe4000f8e00ff */
[--C-:B------:R-:W-:Y:S01]  /*73c0*/  FFMA.FTZ R10, R152, UR37, -R188.reuse ;  /* 0x00000025980a7c23 */ /* 0x100fe200080108bc */
[----:B------:R-:W-:-:S01]  /*73d0*/  FFMA.FTZ R20, R165, UR37, -R188 ;  /* 0x00000025a5147c23 */ /* 0x000fc200080108bc */
[----:B------:R-:W-:Y:S01]  /*73e0*/  FFMA.FTZ R9, R153, UR37, -R188 ;  /* 0x0000002599097c23 */ /* 0x000fe200080108bc */
[----:B------:R-:W-:-:S01]  /*73f0*/  FFMA.FTZ R168, R5, R168, -8 ;  /* 0xc100000005a87423 */ /* 0x000fc200000100a8 */
        /* <DEDUP_REMOVED lines=10> */
[----:B------:R-:W1:Y:S01]  /*74a0*/  MUFU.EX2 R165, R165 ;  /* 0x000000a500a57308 */ /* 0x000e620000000800 */
[----:B------:R-:W-:-:S01]  /*74b0*/  FFMA.FTZ R162, R163, UR37, -R168 ;  /* 0x00000025a3a27c23 */ /* 0x000fc200080108a8 */
[--C-:B------:R-:W-:Y:S01]  /*74c0*/  FFMA.FTZ R15, R164, UR37, -R188.reuse ;  /* 0x00000025a40f7c23 */ /* 0x100fe200080108bc */
[----:B------:R-:W-:-:S01]  /*74d0*/  FFMA.FTZ R152, R169, UR37, -R188 ;  /* 0x00000025a9987c23 */ /* 0x000fc200080108bc */
[--C-:B------:R-:W-:Y:S01]  /*74e0*/  FFMA.FTZ R169, R166, UR37, -R168.reuse ;  /* 0x00000025a6a97c23 */ /* 0x100fe200080108a8 */
[----:B------:R-:W-:-:S01]  /*74f0*/  FFMA.FTZ R163, R170, UR37, -R168 ;  /* 0x00000025aaa37c23 */ /* 0x000fc200080108a8 */
[----:B------:R-:W-:Y:S01]  /*7500*/  FFMA.FTZ R153, R172, UR37, -R188 ;  /* 0x00000025ac997c23 */ /* 0x000fe200080108bc */
[----:B------:R-:W-:-:S01]  /*7510*/  FFMA.FTZ R172, R167, UR37, -R168 ;  /* 0x00000025a7ac7c23 */ /* 0x000fc200080108a8 */
[----:B------:R-:W2:Y:S01]  /*7520*/  MUFU.EX2 R9, R9 ;  /* 0x0000000900097308 */ /* 0x000ea20000000800 */
[----:B0-----:R-:W-:-:S01]  /*7530*/  FFMA.FTZ R0, R7, R0, R10 ;  /* 0x0000000007007223 */ /* 0x001fc2000001000a */
[--C-:B------:R-:W-:Y:S01]  /*7540*/  FFMA.FTZ R166, R171, UR37, -R168.reuse ;  /* 0x00000025aba67c23 */ /* 0x100fe200080108a8 */
[----:B------:R-:W-:-:S01]  /*7550*/  FFMA.FTZ R174, R174, UR37, -R168 ;  /* 0x00000025aeae7c23 */ /* 0x000fc200080108a8 */
[----:B------:R-:W-:Y:S01]  /*7560*/  FFMA.FTZ R156, R173, UR37, -R188 ;  /* 0x00000025ad9c7c23 */ /* 0x000fe200080108bc */
[----:B------:R-:W-:-:S01]  /*7570*/  FFMA.FTZ R175, R175, UR37, -R168 ;  /* 0x00000025afaf7c23 */ /* 0x000fc200080108a8 */
[----:B------:R-:W-:-:S02]  /*7580*/  IMAD.U32 R173, RZ, RZ, UR53 ;  /* 0x00000035ffad7e24 */ /* 0x000fc4000f8e00ff */
[----:B------:R-:W-:-:S01]  /*7590*/  FFMA.FTZ R178, R178, UR37, -R168 ;  /* 0x00000025b2b27c23 */ /* 0x000fc200080108a8 */
[----:B------:R-:W0:Y:S01]  /*75a0*/  MUFU.EX2 R154, R154 ;  /* 0x0000009a009a7308 */ /* 0x000e220000000800 */
[----:B-1----:R-:W-:-:S01]  /*75b0*/  FFMA.FTZ R3, R8, R3, R165 ;  /* 0x0000000308037223 */ /* 0x002fc200000100a5 */
[----:B------:R-:W-:Y:S01]  /*75c0*/  FFMA.FTZ R160, R177, UR37, -R188 ;  /* 0x00000025b1a07c23 */ /* 0x000fe200080108bc */
[----:B------:R-:W-:Y:S01]  /*75d0*/  @!P1 LEA R173, R173, UR41, 0x3 ;  /* 0x00000029adad9c11 */ /* 0x000fe2000f8e18ff */
[----:B------:R-:W-:Y:S01]  /*75e0*/  FFMA.FTZ R179, R179, UR37, -R168 ;  /* 0x00000025b3b37c23 */ /* 0x000fe200080108a8 */
[----:B------:R-:W-:-:S01]  /*75f0*/  FFMA.FTZ R161, R180, UR37, -R188 ;  /* 0x00000025b4a17c23 */ /* 0x000fc200080108bc */
[----:B------:R-:W-:Y:S01]  /*7600*/  FFMA.FTZ R182, R182, UR37, -R168 ;  /* 0x00000025b6b67c23 */ /* 0x000fe200080108a8 */
[----:B------:R-:W-:-:S01]  /*7610*/  FFMA.FTZ R164, R181, UR37, -R188 ;  /* 0x00000025b5a47c23 */ /* 0x000fc200080108bc */
[----:B------:R-:W1:Y:S01]  /*7620*/  MUFU.EX2 R11, R11 ;  /* 0x0000000b000b7308 */ /* 0x000e620000000800 */
[----:B--2---:R-:W-:-:S01]  /*7630*/  FADD.FTZ R0, R9, R0 ;  /* 0x0000000009007221 */ /* 0x004fc20000010000 */
[----:B------:R-:W-:Y:S01]  /*7640*/  IADD3 R171, -R202, 0xb, RZ ;  /* 0x0000000bcaab7810 */ /* 0x000fe20007ffe1ff */
[----:B------:R-:W-:-:S05]  /*7650*/  FFMA.FTZ R168, R183, UR37, -R168 ;  /* 0x00000025b7a87c23 */ /* 0x000fca00080108a8 */
[----:B------:R-:W2:Y:S01]  /*7660*/  MUFU.EX2 R155, R155 ;  /* 0x0000009b009b7308 */ /* 0x000ea20000000800 */
[----:B0-----:R-:W-:-:S07]  /*7670*/  FADD.FTZ R170, R154, R3 ;  /* 0x000000039aaa7221 */ /* 0x001fce0000010000 */
[----:B------:R0:W3:Y:S01]  /*7680*/  MUFU.EX2 R12, R157 ;  /* 0x0000009d000c7308 */ /* 0x0000e20000000800 */
[----:B-1----:R-:W-:-:S07]  /*7690*/  FADD.FTZ R3, R11, R0 ;  /* 0x000000000b037221 */ /* 0x002fce0000010000 */
[----:B------:R-:W1:Y:S01]  /*76a0*/  MUFU.EX2 R158, R158 ;  /* 0x0000009e009e7308 */ /* 0x000e620000000800 */
[----:B--2---:R-:W-:-:S01]  /*76b0*/  FADD.FTZ R167, R155, R170 ;  /* 0x000000aa9ba77221 */ /* 0x004fc20000010000 */
[----:B0-----:R-:W-:-:S06]  /*76c0*/  FFMA.FTZ R157, R176, UR37, -R188 ;  /* 0x00000025b09d7c23 */ /* 0x001fcc00080108bc */
[----:B------:R-:W0:Y:S01]  /*76d0*/  MUFU.EX2 R13, R13 ;  /* 0x0000000d000d7308 */ /* 0x000e220000000800 */
[----:B---3--:R-:W-:-:S07]  /*76e0*/  FADD.FTZ R0, R12, R3 ;  /* 0x000000030c007221 */ /* 0x008fce0000010000 */
        /* <DEDUP_REMOVED lines=19> */
[----:B-1----:R-:W-:-:S01]  /*7820*/  FADD.FTZ R3, R21, R0 ;  /* 0x0000000015037221 */ /* 0x002fc20000010000 */
[----:B------:R-:W-:-:S05]  /*7830*/  @!P1 VIADD R0, R173, 0x28440 ;  /* 0x00028440ad009836 */ /* 0x000fca0000000000 */
[----:B------:R-:W-:Y:S01]  /*7840*/  @!P1 PRMT R0, RZ, 0x654, R0 ;  /* 0x00000654ff009816 */ /* 0x000fe20000000000 */
[----:B------:R-:W1:Y:S01]  /*7850*/  MUFU.EX2 R166, R166 ;  /* 0x000000a600a67308 */ /* 0x000e620000000800 */
[----:B0-----:R-:W-:-:S07]  /*7860*/  FADD.FTZ R167, R163, R170 ;  /* 0x000000aaa3a77221 */ /* 0x001fce0000010000 */
[----:B------:R-:W0:Y:S01]  /*7870*/  MUFU.EX2 R153, R153 ;  /* 0x0000009900997308 */ /* 0x000e220000000800 */
[----:B--2---:R-:W-:-:S07]  /*7880*/  FADD.FTZ R170, R152, R3 ;  /* 0x0000000398aa7221 */ /* 0x004fce0000010000 */
[----:B------:R-:W2:Y:S01]  /*7890*/  MUFU.EX2 R174, R174 ;  /* 0x000000ae00ae7308 */ /* 0x000ea20000000800 */
[----:B-1----:R-:W-:-:S07]  /*78a0*/  FADD.FTZ R167, R166, R167 ;  /* 0x000000a7a6a77221 */ /* 0x002fce0000010000 */
[----:B------:R-:W-:Y:S01]  /*78b0*/  MUFU.EX2 R156, R156 ;  /* 0x0000009c009c7308 */ /* 0x000fe20000000800 */
[----:B0-----:R-:W-:-:S07]  /*78c0*/  FADD.FTZ R3, R153, R170 ;  /* 0x000000aa99037221 */ /* 0x001fce0000010000 */
        /* <DEDUP_REMOVED lines=10> */
[----:B0-----:R-:W-:-:S07]  /*7970*/  FADD.FTZ R167, R179, R167 ;  /* 0x000000a7b3a77221 */ /* 0x001fce0000010000 */
[----:B------:R-:W0:Y:S08]  /*7980*/  MUFU.EX2 R164, R164 ;  /* 0x000000a400a47308 */ /* 0x000e300000000800 */
[----:B------:R-:W2:Y:S01]  /*7990*/  MUFU.EX2 R168, R168 ;  /* 0x000000a800a87308 */ /* 0x000ea20000000800 */
[----:B-1----:R-:W-:-:S01]  /*79a0*/  FADD.FTZ R167, R182, R167 ;  /* 0x000000a7b6a77221 */ /* 0x002fc20000010000 */
[----:B------:R-:W-:-:S02]  /*79b0*/  WARPGROUP.DEPBAR.LE gsb0, 0x0 ;  /* 0x00008000000079c5 */ /* 0x000fc40000010000 */
[----:B------:R1:W-:Y:S06]  /*79c0*/  BAR.ARV R171, 0x100 ;  /* 0x000400ab0000751d */ /* 0x0003ec0000002000 */
[----:B------:R3:W-:Y:S02]  /*79d0*/  @!P1 SYNCS.ARRIVE.TRANS64.RED.A1T0 RZ, [R0+URZ], RZ ;  /* 0x000000ff00ff99a7 */ /* 0x0007e4000810043f */
[----:B---3--:R-:W-:-:S04]  /*79e0*/  FADD.FTZ R0, R156, R3 ;  /* 0x000000039c007221 */ /* 0x008fc80000010000 */
[----:B------:R-:W-:-:S04]  /*79f0*/  FADD.FTZ R3, R157, R0 ;  /* 0x000000009d037221 */ /* 0x000fc80000010000 */
[----:B------:R-:W-:-:S04]  /*7a00*/  FADD.FTZ R0, R160, R3 ;  /* 0x00000003a0007221 */ /* 0x000fc80000010000 */
[----:B------:R-:W-:-:S04]  /*7a10*/  FADD.FTZ R3, R161, R0 ;  /* 0x00000000a1037221 */ /* 0x000fc80000010000 */
[----:B0-----:R-:W-:Y:S01]  /*7a20*/  FADD.FTZ R0, R164, R3 ;  /* 0x00000003a4007221 */ /* 0x001fe20000010000 */
[----:B--2---:R-:W-:-:S01]  /*7a30*/  FADD.FTZ R3, R168, R167 ;  /* 0x000000a7a8037221 */ /* 0x004fc20000010000 */
[----:B-1----:R-:W-:Y:S06]  /*7a40*/  @!P0 BRA `(.L_x_1145) ;  /* 0x0000000000048947 */ /* 0x002fec0003800000 */
[----:B------:R-:W-:Y:S01]  /*7a50*/  BPT.TRAP 0x1 ;  /* 0x000000040000795c */ /* 0x000fe20000300000 */
.L_x_1145:
        /* <DEDUP_REMOVED lines=83> */
[-C--:B------:R-:W-:Y:S01]  /*7f90*/  FMUL.FTZ R26, R26, R8.reuse ;  /* 0x000000081a1a7220 */ /* 0x080fe20000410000 */
[----:B------:R-:W-:Y:S01]  /*7fa0*/  F2FP.SATFINITE.E4M3.F32.PACK_AB_MERGE_C R191, R162, R159, R169 ;  /* 0x0000009fa2bf723e */ /* 0x000fe200048070a9 */
[-C--:B------:R-:W-:Y:S01]  /*7fb0*/  FMUL.FTZ R27, R27, R8.reuse ;  /* 0x000000081b1b7220 */ /* 0x080fe20000410000 */
        /* <DEDUP_REMOVED lines=69> */
.L_x_1136:
        /* <DEDUP_REMOVED lines=8> */
[----:B------:R-:W-:-:S05]  /*8490*/  ULDC UR56, c[0x0][0x9e0] ;  /* 0x0002780000387ab9 */ /* 0x000fca0000000800 */
.L_x_1165:
[----:B------:R-:W-:Y:S01]  /*84a0*/  ISETP.NE.AND P3, PT, RZ, UR45, PT ;  /* 0x0000002dff007c0c */ /* 0x000fe2000bf65270 */
[----:B------:R-:W-:-:S04]  /*84b0*/  UISETP.NE.AND UP1, UPT, UR59, 0x1, UPT ;  /* 0x000000013b00788c */ /* 0x000fc8000bf25270 */
[----:B------:R-:W-:-:S04]  /*84c0*/  USEL UR51, URZ, 0x1, UP1 ;  /* 0x000000013f337887 */ /* 0x000fc80008800000 */
[----:B------:R-:W-:-:S04]  /*84d0*/  ULOP3.LUT UR51, UR60, UR51, URZ, 0x3c, !UPT ;  /* 0x000000333c337292 */ /* 0x000fc8000f8e3c3f */
[----:B------:R-:W-:Y:S08]  /*84e0*/  @P3 BRA `(.L_x_1148) ;  /* 0x0000000000383947 */ /* 0x000ff00003800000 */
[----:B------:R-:W-:Y:S05]  /*84f0*/  @!P0 BRA `(.L_x_1149) ;  /* 0x0000000000048947 */ /* 0x000fea0003800000 */
[----:B------:R-:W-:Y:S01]  /*8500*/  BPT.TRAP 0x1 ;  /* 0x000000040000795c */ /* 0x000fe20000300000 */
.L_x_1149:
        /* <DEDUP_REMOVED lines=9> */
.L_x_1150:
[----:B-1----:R-:W-:Y:S05]  /*85a0*/  @P2 BRA `(.L_x_1148) ;  /* 0x0000000000082947 */ /* 0x002fea0003800000 */
[----:B------:R-:W1:Y:S02]  /*85b0*/  SYNCS.PHASECHK.TRANS64.TRYWAIT P2, [UR6+0x28430], R4 ;  /* 0x02843004ff0075a7 */ /* 0x000e640008040146 */
[----:B-1----:R-:W-:Y:S05]  /*85c0*/  @!P2 BRA `(.L_x_1151) ;  /* 0x000000cc0088a947 */ /* 0x002fea0003800000 */
.L_x_1148:
        /* <DEDUP_REMOVED lines=50> */
.L_x_1153:
[----:B------:R-:W-:Y:S01]  /*88f0*/  ULEA UR6, UR59, UR41, 0x3 ;  /* 0x000000293b067291 */ /* 0x000fe2000f8e183f */
[----:B------:R-:W-:-:S05]  /*8900*/  IMAD.U32 R4, RZ, RZ, UR60 ;  /* 0x0000003cff047e24 */ /* 0x000fca000f8e00ff */
[----:B------:R-:W-:-:S04]  /*8910*/  SHF.L.U32 R4, R4, 0x1f, RZ ;  /* 0x0000001f04047819 */ /* 0x000fc800000006ff */
[----:B------:R0:W1:Y:S01]  /*8920*/  SYNCS.PHASECHK.TRANS64.TRYWAIT P2, [UR6+0x28450], R4 ;  /* 0x02845004ff0075a7 */ /* 0x0000620008040146 */
[----:B------:R-:W-:Y:S05]  /*8930*/  @!P0 BRA `(.L_x_1154) ;  /* 0x0000000000048947 */ /* 0x000fea0003800000 */
[----:B------:R-:W-:Y:S01]  /*8940*/  BPT.TRAP 0x1 ;  /* 0x000000040000795c */ /* 0x000fe20000300000 */
.L_x_1154:
[----:B-1----:R-:W-:Y:S05]  /*8950*/  @P2 BRA `(.L_x_1152) ;  /* 0x0000000000082947 */ /* 0x002fea0003800000 */
[----:B------:R-:W1:Y:S02]  /*8960*/  SYNCS.PHASECHK.TRANS64.TRYWAIT P2, [UR6+0x28450], R4 ;  /* 0x02845004ff0075a7 */ /* 0x000e640008040146 */
[----:B-1----:R-:W-:Y:S05]  /*8970*/  @!P2 BRA `(.L_x_1155) ;  /* 0x000000c800b4a947 */ /* 0x002fea0003800000 */
.L_x_1152:
[----:B------:R-:W-:Y:S01]  /*8980*/  UIADD3 UR6, UR41, 0x8000, URZ ;  /* 0x0000800029067890 */ /* 0x000fe2000fffe03f */
[----:B------:R-:W-:Y:S01]  /*8990*/  WARPGROUP.ARRIVE ;  /* 0x00000000000079c5 */ /* 0x000fe20000000000 */
[----:B------:R-:W-:-:S05]  /*89a0*/  UMOV UR7, 0x80000020 ;  /* 0x8000002000077882 */ /* 0x000fca0000000000 */
[----:B------:R-:W2:Y:S01]  /*89b0*/  S2R R10, SR_TID.X ;  /* 0x00000000000a7919 */ /* 0x000ea20000002100 */
[----:B------:R-:W-:Y:S01]  /*89c0*/  USHF.R.U32.HI UR6, URZ, 0x4, UR6 ;  /* 0x000000043f067899 */ /* 0x000fe20008011606 */
[----:B------:R-:W-:Y:S01]  /*89d0*/  PLOP3.LUT P2, PT, PT, PT, UP0, 0x80, 0x0 ;  /* 0x000000000000781c */ /* 0x000fe20003f4f008 */
[----:B-1----:R-:W-:Y:S02]  /*89e0*/  VIADD R5, R17, UR36 ;  /* 0x0000002411057c36 */ /* 0x002fe40008000000 */
[----:B------:R-:W-:Y:S01]  /*89f0*/  ULOP3.LUT UR6, UR6, 0x3fff, URZ, 0xc0, !UPT ;  /* 0x00003fff06067892 */ /* 0x000fe2000f8ec03f */
[----:B0-----:R-:W-:Y:S02]  /*8a00*/  IMAD.U32 R4, RZ, RZ, UR58 ;  /* 0x0000003aff047e24 */ /* 0x001fe4000f8e00ff */
[----:B------:R-:W-:Y:S01]  /*8a10*/  IMAD.SHL.U32 R11, R6, 0x40, RZ ;  /* 0x00000040060b7824 */ /* 0x000fe200078e00ff */
[----:B------:R-:W-:Y:S02]  /*8a20*/  ULOP3.LUT UR6, UR6, 0x10000, URZ, 0xfc, !UPT ;  /* 0x0001000006067892 */ /* 0x000fe4000f8efc3f */
[----:B------:R-:W-:-:S02]  /*8a30*/  @!P1 LEA R4, R4, UR41, 0x3 ;  /* 0x0000002904049c11 */ /* 0x000fc4000f8e18ff */
[----:B------:R-:W-:-:S03]  /*8a40*/  ULEA UR6, UR59, UR6, 0xa ;  /* 0x000000063b067291 */ /* 0x000fc6000f8e503f */
[----:B------:R-:W-:-:S05]  /*8a50*/  @!P1 VIADD R4, R4, 0x28440 ;  /* 0x0002844004049836 */ /* 0x000fca0000000000 */
[----:B------:R-:W-:Y:S01]  /*8a60*/  @!P1 PRMT R4, RZ, 0x654, R4 ;  /* 0x00000654ff049816 */ /* 0x000fe20000000004 */
[----:B------:R-:W-:Y:S01]  /*8a70*/  QGMMA.64x256x32.F32.E4M3.E4M3 R24, R188, gdesc[UR4], R24, gsb0 ;  /* 0x03e00004bc187df3 */ /* 0x000fe20008000818 */
[----:B------:R-:W-:Y:S01]  /*8a80*/  UIADD3 UR6, UR6, 0x2, URZ ;  /* 0x0000000206067890 */ /* 0x000fe2000fffe03f */
[----:B------:R-:W-:Y:S01]  /*8a90*/  UMOV UR7, 0x80000020 ;  /* 0x8000002000077882 */ /* 0x000fe20000000000 */
[----:B--2---:R-:W-:-:S04]  /*8aa0*/  SHF.R.U32.HI R10, RZ, 0x7, R10 ;  /* 0x00000007ff0a7819 */ /* 0x004fc8000001160a */
[----:B------:R-:W-:Y:S01]  /*8ab0*/  IADD3 R12, -R10, 0xb, RZ ;  /* 0x0000000b0a0c7810 */ /* 0x000fe20007ffe1ff */
[----:B------:R-:W-:Y:S02]  /*8ac0*/  WARPGROUP.DEPBAR.LE gsb0, 0x0 ;  /* 0x00008000000079c5 */ /* 0x000fe40000010000 */
[----:B------:R-:W-:-:S15]  /*8ad0*/  WARPGROUP.ARRIVE ;  /* 0x00000000000079c5 */ /* 0x000fde0000000000 */
[----:B------:R-:W-:-:S03]  /*8ae0*/  NOP ;  /* 0x0000000000007918 */ /* 0x000fc60000000000 */
[----:B------:R-:W-:Y:S01]  /*8af0*/  QGMMA.64x256x32.F32.E4M3.E4M3 R24, R184, gdesc[UR4], R24, gsb0 ;  /* 0x03e00004b8187df3 */ /* 0x000fe20008000818 */
[----:B------:R-:W-:Y:S02]  /*8b00*/  @UP0 ULDC UR6, c[0x0][0x44c] ;  /* 0x0001130000060ab9 */ /* 0x000fe40000000800 */
[----:B------:R-:W-:Y:S01]  /*8b10*/  @P2 IMAD.HI.U32 R9, R5, UR6, RZ ;  /* 0x0000000605092c27 */ /* 0x000fe2000f8e00ff */
[----:B------:R-:W-:-:S04]  /*8b20*/  @UP0 ULDC UR6, c[0x0][0x450] ;  /* 0x0001140000060ab9 */ /* 0x000fc80000000800 */
[----:B------:R-:W-:Y:S01]  /*8b30*/  @P2 SHF.R.U32.HI R5, RZ, UR6, R9 ;  /* 0x00000006ff052c19 */ /* 0x000fe20008011609 */
[----:B------:R-:W-:Y:S01]  /*8b40*/  ULOP3.LUT UR6, URZ, UR57, URZ, 0x33, !UPT ;  /* 0x000000393f067292 */ /* 0x000fe2000f8e333f */
[----:B------:R-:W-:-:S03]  /*8b50*/  IADD3 R9, -R11, 0x1, RZ ;  /* 0x000000010b097810 */ /* 0x000fc60007ffe1ff */
[----:B------:R-:W0:Y:S02]  /*8b60*/  SHFL.IDX PT, R10, R5, RZ, 0x1c1f ;  /* 0x001c1fff050a7589 */ /* 0x000e2400000e0000 */
[----:B------:R-:W-:Y:S01]  /*8b70*/  IMAD R9, R2, -0x2, R9 ;  /* 0xfffffffe02097824 */ /* 0x000fe200078e0209 */
[----:B------:R-:W-:Y:S02]  /*8b80*/  WARPGROUP.DEPBAR.LE gsb0, 0x0 ;  /* 0x00008000000079c5 */ /* 0x000fe40000010000 */
[----:B------:R1:W-:Y:S06]  /*8b90*/  BAR.ARV R12, 0x100 ;  /* 0x0004000c0000751d */ /* 0x0003ec0000002000 */
[----:B------:R2:W-:Y:S02]  /*8ba0*/  @!P1 SYNCS.ARRIVE.TRANS64.RED.A1T0 RZ, [R4+URZ], RZ ;  /* 0x000000ff04ff99a7 */ /* 0x0005e4000810043f */
[----:B--2---:R-:W-:-:S05]  /*8bb0*/  IMAD.U32 R4, RZ, RZ, UR46 ;  /* 0x0000002eff047e24 */ /* 0x004fca000f8e00ff */
[----:B------:R-:W-:-:S05]  /*8bc0*/  IADD3 R9, -R4, UR42, R9 ;  /* 0x0000002a04097c10 */ /* 0x000fca000fffe109 */
[C---:B------:R-:W-:Y:S02]  /*8bd0*/  VIADD R14, R9.reuse, UR56 ;  /* 0x00000038090e7c36 */ /* 0x040fe40008000000 */
[----:B------:R-:W-:Y:S02]  /*8be0*/  VIADD R15, R9, UR6 ;  /* 0x00000006090f7c36 */ /* 0x000fe40008000000 */
[--C-:B0-----:R-:W-:Y:S02]  /*8bf0*/  IMAD.IADD R4, R14, 0x1, R10.reuse ;  /* 0x000000010e047824 */ /* 0x101fe400078e020a */
[----:B------:R-:W-:Y:S01]  /*8c00*/  IMAD.IADD R9, R15, 0x1, R10 ;  /* 0x000000010f097824 */ /* 0x000fe200078e020a */
[----:B-1----:R-:W-:Y:S06]  /*8c10*/  @!P6 BRA `(.L_x_1156) ;  /* 0x00000000005ce947 */ /* 0x002fec0003800000 */
        /* <DEDUP_REMOVED lines=13> */
.L_x_1158:
[----:B------:R-:W-:-:S05]  /*8cf0*/  IMAD.U32 R20, RZ, RZ, UR53 ;  /* 0x00000035ff147e24 */ /* 0x000fca000f8e00ff */
[----:B------:R-:W-:-:S13]  /*8d00*/  ISETP.NE.AND P2, PT, R20, 0x1, PT ;  /* 0x000000011400780c */ /* 0x000fda0003f45270 */
[----:B------:R-:W0:Y:S02]  /*8d10*/  @P2 LDC.64 R12, c[0x0][0x9e8] ;  /* 0x00027a00ff0c2b82 */ /* 0x000e240000000a00 */
[----:B0-----:R-:W-:-:S05]  /*8d20*/  @P2 IMAD.HI.U32 R12, R10, R12, RZ ;  /* 0x0000000c0a0c2227 */ /* 0x001fca00078e00ff */
[----:B------:R-:W-:-:S07]  /*8d30*/  @P2 SHF.R.U32.HI R10, RZ, R13, R12 ;  /* 0x0000000dff0a2219 */ /* 0x000fce000001160c */
.L_x_1159:
[----:B------:R-:W-:Y:S05]  /*8d40*/  BSYNC B0 ;  /* 0x0000000000007941 */ /* 0x000fea0003800000 */
.L_x_1157:
[----:B------:R-:W-:-:S04]  /*8d50*/  IMAD R13, R10, R20, -R11 ;  /* 0x000000140a0d7224 */ /* 0x000fc800078e0a0b */
[----:B------:R-:W-:-:S05]  /*8d60*/  IMAD R13, R2, -0x2, R13 ;  /* 0xfffffffe020d7824 */ /* 0x000fca00078e020d */
[----:B------:R-:W-:Y:S02]  /*8d70*/  VIADDMNMX R4, R13, R20, R4, PT ;  /* 0x000000140d047246 */ /* 0x000fe40003800104 */
[----:B------:R-:W-:-:S07]  /*8d80*/  VIMNMX R9, R9, R13, !PT ;  /* 0x0000000d09097248 */ /* 0x000fce0007fe0100 */
.L_x_1156:
[----:B------:R-:W-:Y:S01]  /*8d90*/  ISETP.GT.AND P2, PT, R6, -0x1, PT ;  /* 0xffffffff0600780c */ /* 0x000fe20003f44270 */
[----:B------:R-:W0:Y:S03]  /*8da0*/  SHFL.IDX PT, R5, R5, 0x1, 0x1c1f ;  /* 0x003c1f0005057f89 */ /* 0x000e2600000e0000 */
[C---:B------:R-:W-:Y:S02]  /*8db0*/  ISETP.GT.AND P3, PT, R9.reuse, RZ, P2 ;  /* 0x000000ff0900720c */ /* 0x040fe40001764270 */
[C---:B------:R-:W-:Y:S02]  /*8dc0*/  ISETP.GT.AND P5, PT, R9.reuse, 0x1, P2 ;  /* 0x000000010900780c */ /* 0x040fe400017a4270 */
[----:B------:R-:W-:Y:S02]  /*8dd0*/  ISETP.LT.OR P4, PT, R4, 0x1, P3 ;  /* 0x000000010400780c */ /* 0x000fe40001f81670 */
[----:B------:R-:W-:-:S02]  /*8de0*/  ISETP.GT.AND P3, PT, R9, 0x8, P2 ;  /* 0x000000080900780c */ /* 0x000fc40001764270 */
[----:B------:R-:W-:Y:S02]  /*8df0*/  FSEL R152, R152, -INF , !P4 ;  /* 0xff80000098987808 */ /* 0x000fe40006000000 */
[----:B------:R-:W-:Y:S02]  /*8e00*/  ISETP.GT.AND P4, PT, R9, 0x9, P2 ;  /* 0x000000090900780c */ /* 0x000fe40001784270 */
[C---:B------:R-:W-:Y:S02]  /*8e10*/  ISETP.LT.OR P5, PT, R4.reuse, 0x2, P5 ;  /* 0x000000020400780c */ /* 0x040fe40002fa1670 */
[C---:B------:R-:W-:Y:S02]  /*8e20*/  ISETP.LT.OR P3, PT, R4.reuse, 0x9, P3 ;  /* 0x000000090400780c */ /* 0x040fe40001f61670 */
[----:B------:R-:W-:Y:S02]  /*8e30*/  ISETP.LT.OR P4, PT, R4, 0xa, P4 ;  /* 0x0000000a0400780c */ /* 0x000fe40002781670 */
[----:B------:R-:W-:-:S02]  /*8e40*/  FSEL R153, R153, -INF , !P5 ;  /* 0xff80000099997808 */ /* 0x000fc40006800000 */
[----:B------:R-:W-:Y:S01]  /*8e50*/  FSEL R156, R156, -INF , !P3 ;  /* 0xff8000009c9c7808 */ /* 0x000fe20005800000 */
[----:B0-----:R-:W-:Y:S01]  /*8e60*/  IMAD.IADD R10, R15, 0x1, R5 ;  /* 0x000000010f0a7824 */ /* 0x001fe200078e0205 */
[----:B------:R-:W-:Y:S02]  /*8e70*/  FSEL R157, R157, -INF , !P4 ;  /* 0xff8000009d9d7808 */ /* 0x000fe40006000000 */
[C---:B------:R-:W-:Y:S02]  /*8e80*/  ISETP.GT.AND P5, PT, R9.reuse, 0x10, P2 ;  /* 0x000000100900780c */ /* 0x040fe400017a4270 */
[C---:B------:R-:W-:Y:S02]  /*8e90*/  ISETP.GT.AND P3, PT, R9.reuse, 0x11, P2 ;  /* 0x000000110900780c */ /* 0x040fe40001764270 */
[----:B------:R-:W-:Y:S02]  /*8ea0*/  ISETP.GT.AND P4, PT, R9, 0x18, P2 ;  /* 0x000000180900780c */ /* 0x000fe40001784270 */
[----:B------:R-:W-:-:S02]  /*8eb0*/  ISETP.LT.OR P5, PT, R4, 0x11, P5 ;  /* 0x000000110400780c */ /* 0x000fc40002fa1670 */
[C---:B------:R-:W-:Y:S02]  /*8ec0*/  ISETP.LT.OR P3, PT, R4.reuse, 0x12, P3 ;  /* 0x000000120400780c */ /* 0x040fe40001f61670 */
[----:B------:R-:W-:Y:S02]  /*8ed0*/  ISETP.LT.OR P4, PT, R4, 0x19, P4 ;  /* 0x000000190400780c */ /* 0x000fe40002781670 */
[----:B------:R-:W-:Y:S02]  /*8ee0*/  FSEL R160, R160, -INF , !P5 ;  /* 0xff800000a0a07808 */ /* 0x000fe40006800000 */
[----:B------:R-:W-:Y:S02]  /*8ef0*/  FSEL R161, R161, -INF , !P3 ;  /* 0xff800000a1a17808 */ /* 0x000fe40005800000 */
[----:B------:R-:W-:Y:S02]  /*8f00*/  FSEL R164, R164, -INF , !P4 ;  /* 0xff800000a4a47808 */ /* 0x000fe40006000000 */
[----:B------:R-:W-:-:S02]  /*8f10*/  ISETP.GT.AND P5, PT, R9, 0x19, P2 ;  /* 0x000000190900780c */ /* 0x000fc400017a4270 */
[C---:B------:R-:W-:Y:S02]  /*8f20*/  ISETP.GT.AND P3, PT, R9.reuse, 0x20, P2 ;  /* 0x000000200900780c */ /* 0x040fe40001764270 */
[----:B------:R-:W-:Y:S02]  /*8f30*/  ISETP.GT.AND P4, PT, R9, 0x21, P2 ;  /* 0x000000210900780c */ /* 0x000fe40001784270 */
[C---:B------:R-:W-:Y:S02]  /*8f40*/  ISETP.LT.OR P5, PT, R4.reuse, 0x1a, P5 ;  /* 0x0000001a0400780c */ /* 0x040fe40002fa1670 */
[C---:B------:R-:W-:Y:S02]  /*8f50*/  ISETP.LT.OR P3, PT, R4.reuse, 0x21, P3 ;  /* 0x000000210400780c */ /* 0x040fe40001f61670 */
[----:B------:R-:W-:Y:S02]  /*8f60*/  ISETP.LT.OR P4, PT, R4, 0x22, P4 ;  /* 0x000000220400780c */ /* 0x000fe40002781670 */
[----:B------:R-:W-:-:S02]  /*8f70*/  FSEL R165, R165, -INF , !P5 ;  /* 0xff800000a5a57808 */ /* 0x000fc40006800000 */
[----:B------:R-:W-:Y:S02]  /*8f80*/  FSEL R168, R168, -INF , !P3 ;  /* 0xff800000a8a87808 */ /* 0x000fe40005800000 */
        /* <DEDUP_REMOVED lines=12> */
[----:B------:R-:W-:Y:S01]  /*9050*/  ISETP.GT.AND P4, PT, R9, 0x39, P2 ;  /* 0x000000390900780c */ /* 0x000fe20001784270 */
[----:B------:R-:W-:Y:S01]  /*9060*/  IMAD.IADD R9, R14, 0x1, R5 ;  /* 0x000000010e097824 */ /* 0x000fe200078e0205 */
[C---:B------:R-:W-:Y:S02]  /*9070*/  ISETP.LT.OR P5, PT, R4.reuse, 0x32, P5 ;  /* 0x000000320400780c */ /* 0x040fe40002fa1670 */
[C---:B------:R-:W-:Y:S02]  /*9080*/  ISETP.LT.OR P3, PT, R4.reuse, 0x39, P3 ;  /* 0x000000390400780c */ /* 0x040fe40001f61670 */
[----:B------:R-:W-:Y:S02]  /*9090*/  ISETP.LT.OR P4, PT, R4, 0x3a, P4 ;  /* 0x0000003a0400780c */ /* 0x000fe40002781670 */
[----:B------:R-:W-:-:S02]  /*90a0*/  FSEL R177, R177, -INF , !P5 ;  /* 0xff800000b1b17808 */ /* 0x000fc40006800000 */
[----:B------:R-:W-:Y:S02]  /*90b0*/  FSEL R180, R180, -INF , !P3 ;  /* 0xff800000b4b47808 */ /* 0x000fe40005800000 */
[----:B------:R-:W-:Y:S01]  /*90c0*/  FSEL R181, R181, -INF , !P4 ;  /* 0xff800000b5b57808 */ /* 0x000fe20006000000 */
[----:B------:R-:W-:Y:S06]  /*90d0*/  @!P6 BRA `(.L_x_1160) ;  /* 0x00000000005ce947 */ /* 0x000fec0003800000 */
        /* <DEDUP_REMOVED lines=13> */
.L_x_1162:
[----:B------:R-:W-:-:S05]  /*91b0*/  IMAD.U32 R14, RZ, RZ, UR53 ;  /* 0x00000035ff0e7e24 */ /* 0x000fca000f8e00ff */
[----:B------:R-:W-:-:S13]  /*91c0*/  ISETP.NE.AND P3, PT, R14, 0x1, PT ;  /* 0x000000010e00780c */ /* 0x000fda0003f65270 */
[----:B------:R-:W0:Y:S02]  /*91d0*/  @P3 LDC.64 R4, c[0x0][0x9e8] ;  /* 0x00027a00ff043b82 */ /* 0x000e240000000a00 */
[----:B0-----:R-:W-:-:S05]  /*91e0*/  @P3 IMAD.HI.U32 R4, R12, R4, RZ ;  /* 0x000000040c043227 */ /* 0x001fca00078e00ff */
[----:B------:R-:W-:-:S07]  /*91f0*/  @P3 SHF.R.U32.HI R12, RZ, R5, R4 ;  /* 0x00000005ff0c3219 */ /* 0x000fce0000011604 */
.L_x_1163:
[----:B------:R-:W-:Y:S05]  /*9200*/  BSYNC B0 ;  /* 0x0000000000007941 */ /* 0x000fea0003800000 */
.L_x_1161:
[----:B------:R-:W-:-:S04]  /*9210*/  IMAD R11, R12, R14, -R11 ;  /* 0x0000000e0c0b7224 */ /* 0x000fc800078e0a0b */
[----:B------:R-:W-:-:S05]  /*9220*/  IMAD R11, R2, -0x2, R11 ;  /* 0xfffffffe020b7824 */ /* 0x000fca00078e020b */
[----:B------:R-:W-:Y:S02]  /*9230*/  VIADDMNMX R9, R11, R14, R9, PT ;  /* 0x0000000e0b097246 */ /* 0x000fe40003800109 */
[----:B------:R-:W-:-:S07]  /*9240*/  VIMNMX R10, R10, R11, !PT ;  /* 0x0000000b0a0a7248 */ /* 0x000fce0007fe0100 */
.L_x_1160:
        /* <DEDUP_REMOVED lines=33> */
[C---:B------:R-:W-:Y:S01]  /*9460*/  ISETP.GT.AND P3, PT, R10.reuse, 0x18, P2 ;  /* 0x000000180a00780c */ /* 0x040fe20001764270 */
[----:B------:R-:W0:Y:S01]  /*9470*/  SHFL.BFLY PT, R5, R4, 0x2, 0x1f ;  /* 0x0c401f0004057f89 */ /* 0x000e2200000e0000 */
[C---:B------:R-:W-:Y:S02]  /*9480*/  ISETP.LT.OR P5, PT, R9.reuse, 0x12, P5 ;  /* 0x000000120900780c */ /* 0x040fe40002fa1670 */
[----:B------:R-:W-:Y:S02]  /*9490*/  ISETP.GT.AND P4, PT, R10, 0x19, P2 ;  /* 0x000000190a00780c */ /* 0x000fe40001784270 */
[----:B------:R-:W-:-:S02]  /*94a0*/  ISETP.LT.OR P3, PT, R9, 0x19, P3 ;  /* 0x000000190900780c */ /* 0x000fc40001f61670 */
[----:B------:R-:W-:Y:S02]  /*94b0*/  FSEL R163, R163, -INF , !P5 ;  /* 0xff800000a3a37808 */ /* 0x000fe40006800000 */
[----:B------:R-:W-:Y:S02]  /*94c0*/  ISETP.GT.AND P5, PT, R10, 0x20, P2 ;  /* 0x000000200a00780c */ /* 0x000fe400017a4270 */
[----:B------:R-:W-:Y:S02]  /*94d0*/  FSEL R166, R166, -INF , !P3 ;  /* 0xff800000a6a67808 */ /* 0x000fe40005800000 */
[C---:B------:R-:W-:Y:S02]  /*94e0*/  ISETP.LT.OR P4, PT, R9.reuse, 0x1a, P4 ;  /* 0x0000001a0900780c */ /* 0x040fe40002781670 */
[----:B------:R-:W-:Y:S02]  /*94f0*/  ISETP.GT.AND P3, PT, R10, 0x21, P2 ;  /* 0x000000210a00780c */ /* 0x000fe40001764270 */
[----:B------:R-:W-:-:S02]  /*9500*/  ISETP.LT.OR P5, PT, R9, 0x21, P5 ;  /* 0x000000210900780c */ /* 0x000fc40002fa1670 */
[----:B------:R-:W-:Y:S02]  /*9510*/  FSEL R167, R167, -INF , !P4 ;  /* 0xff800000a7a77808 */ /* 0x000fe40006000000 */
[----:B------:R-:W-:Y:S02]  /*9520*/  ISETP.GT.AND P4, PT, R10, 0x28, P2 ;  /* 0x000000280a00780c */ /* 0x000fe40001784270 */
[C---:B------:R-:W-:Y:S02]  /*9530*/  ISETP.LT.OR P3, PT, R9.reuse, 0x22, P3 ;  /* 0x000000220900780c */ /* 0x040fe40001f61670 */
[----:B0-----:R-:W-:Y:S02]  /*9540*/  FMNMX.FTZ R5, R4, R5, !PT ;  /* 0x0000000504057209 */ /* 0x001fe40007810000 */
[----:B------:R-:W-:Y:S02]  /*9550*/  FSEL R170, R170, -INF , !P5 ;  /* 0xff800000aaaa7808 */ /* 0x000fe40006800000 */
[----:B------:R-:W-:Y:S01]  /*9560*/  ISETP.LT.OR P4, PT, R9, 0x29, P4 ;  /* 0x000000290900780c */ /* 0x000fe20002781670 */
[----:B------:R-:W0:Y:S01]  /*9570*/  SHFL.BFLY PT, R12, R5, 0x1, 0x1f ;  /* 0x0c201f00050c7f89 */ /* 0x000e2200000e0000 */
[----:B------:R-:W-:-:S02]  /*9580*/  FSEL R171, R171, -INF , !P3 ;  /* 0xff800000abab7808 */ /* 0x000fc40005800000 */
[----:B------:R-:W-:Y:S02]  /*9590*/  ISETP.GT.AND P3, PT, R10, 0x29, P2 ;  /* 0x000000290a00780c */ /* 0x000fe40001764270 */
[----:B------:R-:W-:Y:S02]  /*95a0*/  FSEL R174, R174, -INF , !P4 ;  /* 0xff800000aeae7808 */ /* 0x000fe40006000000 */
[----:B------:R-:W-:Y:S02]  /*95b0*/  ISETP.GT.AND P4, PT, R10, 0x30, P2 ;  /* 0x000000300a00780c */ /* 0x000fe40001784270 */
[C---:B------:R-:W-:Y:S02]  /*95c0*/  ISETP.LT.OR P3, PT, R9.reuse, 0x2a, P3 ;  /* 0x0000002a0900780c */ /* 0x040fe40001f61670 */
[----:B------:R-:W-:Y:S02]  /*95d0*/  ISETP.LT.OR P4, PT, R9, 0x31, P4 ;  /* 0x000000310900780c */ /* 0x000fe40002781670 */
[----:B------:R-:W-:-:S02]  /*95e0*/  FSEL R175, R175, -INF , !P3 ;  /* 0xff800000afaf7808 */ /* 0x000fc40005800000 */
[----:B------:R-:W-:Y:S02]  /*95f0*/  ISETP.GT.AND P3, PT, R10, 0x31, P2 ;  /* 0x000000310a00780c */ /* 0x000fe40001764270 */
[----:B------:R-:W-:Y:S02]  /*9600*/  FSEL R178, R178, -INF , !P4 ;  /* 0xff800000b2b27808 */ /* 0x000fe40006000000 */
[C---:B------:R-:W-:Y:S02]  /*9610*/  ISETP.GT.AND P4, PT, R10.reuse, 0x38, P2 ;  /* 0x000000380a00780c */ /* 0x040fe40001784270 */
[----:B------:R-:W-:Y:S02]  /*9620*/  ISETP.LT.OR P3, PT, R9, 0x32, P3 ;  /* 0x000000320900780c */ /* 0x000fe40001f61670 */
[----:B------:R-:W-:Y:S02]  /*9630*/  ISETP.GT.AND P2, PT, R10, 0x39, P2 ;  /* 0x000000390a00780c */ /* 0x000fe40001744270 */
[----:B0-----:R-:W-:-:S02]  /*9640*/  FMNMX.FTZ R4, R5, R12, !PT ;  /* 0x0000000c05047209 */ /* 0x001fc40007810000 */
        /* <DEDUP_REMOVED lines=8> */
[----:B------:R-:W-:Y:S01]  /*96d0*/  FMNMX.FTZ R12, R162, R5, !PT ;  /* 0x00000005a20c7209 */ /* 0x000fe20007810000 */
[----:B------:R-:W-:-:S01]  /*96e0*/  FFMA.FTZ R5, R4, R13, -8 ;  /* 0xc100000004057423 */ /* 0x000fc2000001000d */
[----:B------:R-:W-:Y:S02]  /*96f0*/  FSETP.NEU.FTZ.AND P5, PT, R4, -INF , PT ;  /* 0xff8000000400780b */ /* 0x000fe40003fbd000 */
[----:B------:R-:W-:Y:S02]  /*9700*/  FMNMX.FTZ R13, R163, R12, !PT ;  /* 0x0000000ca30d7209 */ /* 0x000fe40007810000 */
[----:B------:R-:W-:-:S02]  /*9710*/  FSEL R183, R183, -INF , !P2 ;  /* 0xff800000b7b77808 */ /* 0x000fc40005000000 */
[----:B------:R-:W-:Y:S02]  /*9720*/  FMNMX.FTZ R12, R166, R13, !PT ;  /* 0x0000000da60c7209 */ /* 0x000fe40007810000 */
[----:B------:R-:W-:Y:S02]  /*9730*/  FSEL R5, R5, RZ, P5 ;  /* 0x000000ff05057208 */ /* 0x000fe40002800000 */
[----:B------:R-:W-:-:S03]  /*9740*/  FMNMX.FTZ R15, R167, R12, !PT ;  /* 0x0000000ca70f7209 */ /* 0x000fc60007810000 */
[--C-:B------:R-:W-:Y:S01]  /*9750*/  FFMA.FTZ R9, R157, UR37, -R5.reuse ;  /* 0x000000259d097c23 */ /* 0x100fe20008010805 */
[----:B------:R-:W-:Y:S01]  /*9760*/  FMNMX.FTZ R12, R170, R15, !PT ;  /* 0x0000000faa0c7209 */ /* 0x000fe20007810000 */
[--C-:B------:R-:W-:Y:S01]  /*9770*/  FFMA.FTZ R20, R164, UR37, -R5.reuse ;  /* 0x00000025a4147c23 */ /* 0x100fe20008010805 */
[----:B------:R-:W-:-:S01]  /*9780*/  FFMA.FTZ R21, R165, UR37, -R5 ;  /* 0x00000025a5157c23 */ /* 0x000fc20008010805 */
[--C-:B------:R-:W-:Y:S01]  /*9790*/  FFMA.FTZ R153, R153, UR37, -R5.reuse ;  /* 0x0000002599997c23 */ /* 0x100fe20008010805 */
[----:B------:R-:W-:Y:S01]  /*97a0*/  FMNMX.FTZ R15, R171, R12, !PT ;  /* 0x0000000cab0f7209 */ /* 0x000fe20007810000 */
[--C-:B------:R-:W-:Y:S01]  /*97b0*/  FFMA.FTZ R160, R160, UR37, -R5.reuse ;  /* 0x00000025a0a07c23 */ /* 0x100fe20008010805 */
[----:B------:R-:W-:-:S01]  /*97c0*/  FFMA.FTZ R13, R152, UR37, -R5 ;  /* 0x00000025980d7c23 */ /* 0x000fc20008010805 */
[----:B------:R0:W-:Y:S01]  /*97d0*/  MUFU.EX2 R12, R153 ;  /* 0x00000099000c7308 */ /* 0x0001e20000000800 */
[----:B------:R-:W-:Y:S01]  /*97e0*/  FMNMX.FTZ R14, R174, R15, !PT ;  /* 0x0000000fae0e7209 */ /* 0x000fe20007810000 */
[--C-:B------:R-:W-:Y:S01]  /*97f0*/  FFMA.FTZ R10, R156, UR37, -R5.reuse ;  /* 0x000000259c0a7c23 */ /* 0x100fe20008010805 */
[----:B------:R-:W-:-:S01]  /*9800*/  FFMA.FTZ R152, R168, UR37, -R5 ;  /* 0x00000025a8987c23 */ /* 0x000fc20008010805 */
[--C-:B------:R-:W-:Y:S01]  /*9810*/  FFMA.FTZ R156, R176, UR37, -R5.reuse ;  /* 0x00000025b09c7c23 */ /* 0x100fe20008010805 */
[----:B------:R-:W-:Y:S01]  /*9820*/  FMNMX.FTZ R15, R175, R14, !PT ;  /* 0x0000000eaf0f7209 */ /* 0x000fe20007810000 */
[--C-:B------:R-:W-:Y:S01]  /*9830*/  FFMA.FTZ R181, R181, UR37, -R5.reuse ;  /* 0x00000025b5b57c23 */ /* 0x100fe20008010805 */
[----:B------:R-:W-:Y:S01]  /*9840*/  FSEL R168, R4, RZ, P5 ;  /* 0x000000ff04a87208 */ /* 0x000fe20002800000 */
[----:B------:R-:W-:Y:S01]  /*9850*/  MUFU.EX2 R13, R13 ;  /* 0x0000000d000d7308 */ /* 0x000fe20000000800 */
[----:B------:R-:W-:Y:S01]  /*9860*/  FMNMX.FTZ R14, R178, R15, !PT ;  /* 0x0000000fb20e7209 */ /* 0x000fe20007810000 */
[----:B0-----:R-:W-:-:S02]  /*9870*/  FFMA.FTZ R153, R169, UR37, -R5 ;  /* 0x00000025a9997c23 */ /* 0x001fc40008010805 */
[----:B------:R-:W-:-:S01]  /*9880*/  FADD.FTZ R168, -R168, R7 ;  /* 0x00000007a8a87221 */ /* 0x000fc20000010100 */
[----:B------:R-:W-:-:S03]  /*9890*/  FMNMX.FTZ R15, R179, R14, !PT ;  /* 0x0000000eb30f7209 */ /* 0x000fc60007810000 */
[----:B------:R-:W-:Y:S01]  /*98a0*/  MUFU.EX2 R10, R10 ;  /* 0x0000000a000a7308 */ /* 0x000fe20000000800 */
[----:B------:R-:W-:Y:S01]  /*98b0*/  FMNMX.FTZ R14, R182, R15, !PT ;  /* 0x0000000fb60e7209 */ /* 0x000fe20007810000 */
[--C-:B------:R-:W-:Y:S01]  /*98c0*/  FFMA.FTZ R15, R161, UR37, -R5.reuse ;  /* 0x00000025a10f7c23 */ /* 0x100fe20008010805 */
[----:B------:R-:W-:-:S02]  /*98d0*/  FFMA.FTZ R161, R177, UR37, -R5 ;  /* 0x00000025b1a17c23 */ /* 0x000fc40008010805 */
[----:B------:R-:W-:-:S03]  /*98e0*/  FMNMX.FTZ R154, R183, R14, !PT ;  /* 0x0000000eb79a7209 */ /* 0x000fc60007810000 */
[----:B------:R0:W-:Y:S02]  /*98f0*/  MUFU.EX2 R14, R160 ;  /* 0x000000a0000e7308 */ /* 0x0001e40000000800 */
[----:B------:R-:W1:Y:S06]  /*9900*/  SHFL.BFLY PT, R157, R154, 0x2, 0x1f ;  /* 0x0c401f009a9d7f89 */ /* 0x000e6c00000e0000 */
[----:B------:R-:W-:Y:S01]  /*9910*/  MUFU.EX2 R9, R9 ;  /* 0x0000000900097308 */ /* 0x000fe20000000800 */
[----:B0-----:R-:W-:-:S07]  /*9920*/  FFMA.FTZ R160, R180, UR37, -R5 ;  /* 0x00000025b4a07c23 */ /* 0x001fce0008010805 */
[----:B------:R-:W-:Y:S08]  /*9930*/  MUFU.EX2 R15, R15 ;  /* 0x0000000f000f7308 */ /* 0x000ff00000000800 */
[----:B------:R-:W-:Y:S01]  /*9940*/  MUFU.EX2 R20, R20 ;  /* 0x0000001400147308 */ /* 0x000fe20000000800 */
[----:B-1----:R-:W-:Y:S01]  /*9950*/  FMNMX.FTZ R164, R154, R157, !PT ;  /* 0x0000009d9aa47209 */ /* 0x002fe20007810000 */
[--C-:B------:R-:W-:Y:S01]  /*9960*/  FFMA.FTZ R154, R172, UR37, -R5.reuse ;  /* 0x00000025ac9a7c23 */ /* 0x100fe20008010805 */
[----:B------:R-:W-:-:S01]  /*9970*/  FFMA.FTZ R157, R173, UR37, -R5 ;  /* 0x00000025ad9d7c23 */ /* 0x000fc20008010805 */
[----:B------:R-:W-:-:S02]  /*9980*/  IMAD.U32 R172, RZ, RZ, UR37 ;  /* 0x00000025ffac7e24 */ /* 0x000fc4000f8e00ff */
[----:B------:R-:W0:Y:S02]  /*9990*/  SHFL.BFLY PT, R165, R164, 0x1, 0x1f ;  /* 0x0c201f00a4a57f89 */ /* 0x000e2400000e0000 */
[----:B------:R-:W-:Y:S08]  /*99a0*/  MUFU.EX2 R21, R21 ;  /* 0x0000001500157308 */ /* 0x000ff00000000800 */
[----:B------:R-:W-:Y:S08]  /*99b0*/  MUFU.EX2 R152, R152 ;  /* 0x0000009800987308 */ /* 0x000ff00000000800 */
[----:B------:R-:W-:Y:S01]  /*99c0*/  MUFU.EX2 R153, R153 ;  /* 0x0000009900997308 */ /* 0x000fe20000000800 */
[----:B0-----:R-:W-:Y:S01]  /*99d0*/  FMNMX.FTZ R5, R164, R165, !PT ;  /* 0x000000a5a4057209 */ /* 0x001fe20007810000 */
[----:B------:R-:W-:-:S06]  /*99e0*/  FMUL.FTZ R164, R168, UR37 ;  /* 0x00000025a8a47c20 */ /* 0x000fcc0008410000 */
[----:B------:R-:W-:Y:S01]  /*99f0*/  MUFU.EX2 R154, R154 ;  /* 0x0000009a009a7308 */ /* 0x000fe20000000800 */
[C---:B------:R-:W-:Y:S01]  /*9a00*/  FSETP.NEU.FTZ.AND P2, PT, R5.reuse, -INF , PT ;  /* 0xff8000000500780b */ /* 0x040fe20003f5d000 */
[----:B------:R-:W-:-:S05]  /*9a10*/  FFMA.FTZ R172, R5, R172, -8 ;  /* 0xc100000005ac7423 */ /* 0x000fca00000100ac */
[----:B------:R-:W-:Y:S01]  /*9a20*/  FSEL R172, R172, RZ, P2 ;  /* 0x000000ffacac7208 */ /* 0x000fe20001000000 */
[----:B------:R-:W0:Y:S04]  /*9a30*/  MUFU.EX2 R164, R164 ;  /* 0x000000a400a47308 */ /* 0x000e280000000800 */
        /* <DEDUP_REMOVED lines=13> */
[----:B0-----:R-:W-:Y:S01]  /*9b10*/  FFMA.FTZ R169, R164, R0, R13 ;  /* 0x00000000a4a97223 */ /* 0x001fe2000001000d */
[----:B------:R-:W-:-:S01]  /*9b20*/  FFMA.FTZ R174, R174, UR37, -R172 ;  /* 0x00000025aeae7c23 */ /* 0x000fc200080108ac */
[----:B------:R-:W-:Y:S01]  /*9b30*/  FMUL.FTZ R163, R163, UR37 ;  /* 0x00000025a3a37c20 */ /* 0x000fe20008410000 */
[----:B------:R-:W-:Y:S01]  /*9b40*/  MUFU.EX2 R11, R11 ;  /* 0x0000000b000b7308 */ /* 0x000fe20000000800 */
[----:B------:R-:W-:-:S01]  /*9b50*/  FADD.FTZ R169, R12, R169 ;  /* 0x000000a90ca97221 */ /* 0x000fc20000010000 */
[--C-:B------:R-:W-:Y:S01]  /*9b60*/  FFMA.FTZ R175, R175, UR37, -R172.reuse ;  /* 0x00000025afaf7c23 */ /* 0x100fe200080108ac */
[----:B------:R-:W-:-:S01]  /*9b70*/  FFMA.FTZ R178, R178, UR37, -R172 ;  /* 0x00000025b2b27c23 */ /* 0x000fc200080108ac */
[----:B------:R-:W-:Y:S01]  /*9b80*/  FFMA.FTZ R179, R179, UR37, -R172 ;  /* 0x00000025b3b37c23 */ /* 0x000fe200080108ac */
[----:B------:R-:W-:-:S01]  /*9b90*/  FADD.FTZ R170, R10, R169 ;  /* 0x000000a90aaa7221 */ /* 0x000fc20000010000 */
[--C-:B------:R-:W-:Y:S01]  /*9ba0*/  FFMA.FTZ R182, R182, UR37, -R172.reuse ;  /* 0x00000025b6b67c23 */ /* 0x100fe200080108ac */
[----:B------:R-:W-:-:S01]  /*9bb0*/  FFMA.FTZ R172, R183, UR37, -R172 ;  /* 0x00000025b7ac7c23 */ /* 0x000fc200080108ac */
[----:B------:R-:W0:Y:S08]  /*9bc0*/  MUFU.EX2 R163, R163 ;  /* 0x000000a300a37308 */ /* 0x000e300000000800 */
        /* <DEDUP_REMOVED lines=26> */
[----:B0-----:R-:W-:-:S03]  /*9d70*/  FADD.FTZ R170, R165, R170 ;  /* 0x000000aaa5aa7221 */ /* 0x001fc60000010000 */
[----:B------:R-:W-:-:S03]  /*9d80*/  FADD.FTZ R0, R154, R3 ;  /* 0x000000039a007221 */ /* 0x000fc60000010000 */
        /* <DEDUP_REMOVED lines=17> */
[----:B0-----:R-:W-:-:S01]  /*9ea0*/  FADD.FTZ R170, R167, R170 ;  /* 0x000000aaa7aa7221 */ /* 0x001fc20000010000 */
[----:B--2---:R-:W-:-:S03]  /*9eb0*/  FADD.FTZ R0, R7, R0 ;  /* 0x0000000007007221 */ /* 0x004fc60000010000 */
[----:B-1----:R-:W-:Y:S01]  /*9ec0*/  FADD.FTZ R3, R172, R170 ;  /* 0x000000aaac037221 */ /* 0x002fe20000010000 */
[----:B------:R-:W-:Y:S06]  /*9ed0*/  @!P0 BRA `(.L_x_1164) ;  /* 0x0000000000048947 */ /* 0x000fec0003800000 */
[----:B------:R-:W-:Y:S01]  /*9ee0*/  BPT.TRAP 0x1 ;  /* 0x000000040000795c */ /* 0x000fe20000300000 */
.L_x_1164:
        /* <DEDUP_REMOVED lines=156> */
.L_x_1147:
[----:B------:R-:W-:Y:S06]  /*a8b0*/  BAR.ARV 0x8, 0x180 ;  /* 0x0206000000007b1d */ /* 0x000fec0000002000 */
[----:B------:R-:W-:Y:S05]  /*a8c0*/  @!P0 BRA `(.L_x_1166) ;  /* 0x0000000000048947 */ /* 0x000fea0003800000 */
[----:B------:R-:W-:Y:S01]  /*a8d0*/  BPT.TRAP 0x1 ;  /* 0x000000040000795c */ /* 0x000fe20000300000 */
.L_x_1166:
[----:B------:R-:W-:Y:S01]  /*a8e0*/  ULEA UR9, UR53, UR41, 0x3 ;  /* 0x0000002935097291 */ /* 0x000fe2000f8e183f */
[----:B------:R-:W-:-:S05]  /*a8f0*/  IMAD.U32 R6, RZ, RZ, UR51 ;  /* 0x00000033ff067e24 */ /* 0x000fca000f8e00ff */
[----:B------:R-:W-:-:S04]  /*a900*/  SHF.L.U32 R6, R6, 0x1f, RZ ;  /* 0x0000001f06067819 */ /* 0x000fc800000006ff */
[----:B------:R0:W1:Y:S01]  /*a910*/  SYNCS.PHASECHK.TRANS64.TRYWAIT P1, [UR9+0x28450], R6 ;  /* 0x02845006ff0075a7 */ /* 0x0000620008020149 */
[----:B------:R-:W-:Y:S05]  /*a920*/  @!P0 BRA `(.L_x_1167) ;  /* 0x0000000000048947 */ /* 0x000fea0003800000 */
[----:B------:R-:W-:Y:S01]  /*a930*/  BPT.TRAP 0x1 ;  /* 0x000000040000795c */ /* 0x000fe20000300000 */
.L_x_1167:
[----:B-1----:R-:W-:Y:S05]  /*a940*/  @P1 BRA `(.L_x_1168) ;  /* 0x0000000000081947 */ /* 0x002fea0003800000 */
[----:B------:R-:W1:Y:S02]  /*a950*/  SYNCS.PHASECHK.TRANS64.TRYWAIT P1, [UR9+0x28450], R6 ;  /* 0x02845006ff0075a7 */ /* 0x000e640008020149 */
[----:B-1----:R-:W-:Y:S05]  /*a960*/  @!P1 BRA `(.L_x_1169) ;  /* 0x000000a800d09947 */ /* 0x002fea0003800000 */
.L_x_1168:
        /* <DEDUP_REMOVED lines=70> */
.L_x_1170:
        /* <DEDUP_REMOVED lines=31> */
[----:B------:R-:W-:Y:S01]  /*afc0*/  SYNCS.ARRIVE.TRANS64.RED.A1T0 RZ, [UR4], RZ ;  /* 0x000000ffffff79a7 */ /* 0x000fe20008100404 */
        /* <DEDUP_REMOVED lines=106> */
.L_x_1096:
[----:B------:R-:W0:Y:S01]  /*b670*/  S2R R21, SR_CgaCtaId ;  /* 0x0000000000157919 */ /* 0x000e220000008800 */
[----:B------:R-:W-:Y:S01]  /*b680*/  MOV R4, 0x400 ;  /* 0x0000040000047802 */ /* 0x000fe20000000f00 */
[----:B------:R-:W-:Y:S01]  /*b690*/  BSSY B0, `(.L_x_1171) ;  /* 0x000039f000007945 */ /* 0x000fe20003800000 */
[----:B------:R-:W-:Y:S02]  /*b6a0*/  BAR.SYNC.DEFER_BLOCKING 0x5, 0x180 ;  /* 0x0146000000007b1d */ /* 0x000fe40000010000 */
[----:B0-----:R-:W-:-:S05]  /*b6b0*/  LEA R4, R21, R4, 0x18 ;  /* 0x0000000415047211 */ /* 0x001fca00078ec0ff */
[----:B------:R-:W0:Y:S02]  /*b6c0*/  LDS.128 R52, [R4+0x284d0] ;  /* 0x0284d00004347984 */ /* 0x000e240000000c00 */
[----:B0-----:R-:W-:Y:S02]  /*b6d0*/  R2UR UR5, R53 ;  /* 0x00000000350572ca */ /* 0x001fe400000e0000 */
[----:B------:R-:W-:Y:S02]  /*b6e0*/  R2UR UR50, R54 ;  /* 0x00000000363272ca */ /* 0x000fe400000e0000 */
        /* <DEDUP_REMOVED lines=12> */
[----:B------:R-:W-:Y:S01]  /*b7b0*/  F2FP.BF16.F32.PACK_AB R10, R10, R41 ;  /* 0x000000290a0a723e */ /* 0x000fe200000010ff */
[----:B------:R-:W-:Y:S01]  /*b7c0*/  UISETP.NE.U32.AND UP0, UPT, UR6, URZ, UPT ;  /* 0x0000003f0600728c */ /* 0x000fe2000bf05070 */
[----:B------:R-:W-:Y:S02]  /*b7d0*/  F2FP.BF16.F32.PACK_AB R78, R78, R67 ;  /* 0x000000434e4e723e */ /* 0x000fe400000010ff */
[----:B------:R-:W-:Y:S01]  /*b7e0*/  F2FP.BF16.F32.PACK_AB R44, R44, R81 ;  /* 0x000000512c2c723e */ /* 0x000fe200000010ff */
[----:B------:R-:W-:Y:S01]  /*b7f0*/  UISETP.NE.AND.EX UP0, UPT, UR7, URZ, UPT, UP0 ;  /* 0x0000003f0700728c */ /* 0x000fe2000bf05300 */
[----:B------:R-:W-:Y:S02]  /*b800*/  F2FP.BF16.F32.PACK_AB R24, R5, R24 ;  /* 0x000000180518723e */ /* 0x000fe400000010ff */
[----:B------:R-:W-:Y:S01]  /*b810*/  F2FP.BF16.F32.PACK_AB R25, R6, R25 ;  /* 0x000000190619723e */ /* 0x000fe200000010ff */
[----:B------:R-:W-:Y:S01]  /*b820*/  ULDC.64 UR6, c[0x0][0xc00] ;  /* 0x0003000000067ab9 */ /* 0x000fe20000000a00 */
[----:B0-----:R-:W-:Y:S01]  /*b830*/  LOP3.LUT P0, R21, R58, 0x3, RZ, 0xc0, !PT ;  /* 0x000000033a157812 */ /* 0x001fe2000780c0ff */
[----:B------:R-:W-:Y:S01]  /*b840*/  UIMAD.WIDE UR6, UR43, 0x4, UR6 ;  /* 0x000000042b0678a5 */ /* 0x000fe2000f8e0206 */
[----:B------:R-:W-:-:S02]  /*b850*/  F2FP.BF16.F32.PACK_AB R32, R7, R32 ;  /* 0x000000200720723e */ /* 0x000fc400000010ff */
[----:B------:R-:W-:Y:S02]  /*b860*/  ISETP.EQ.OR P0, PT, R21, 0x3, !P0 ;  /* 0x000000031500780c */ /* 0x000fe40004702670 */
[----:B------:R-:W-:Y:S02]  /*b870*/  F2FP.BF16.F32.PACK_AB R120, R85, R120 ;  /* 0x000000785578723e */ /* 0x000fe400000010ff */
[----:B------:R-:W-:Y:S02]  /*b880*/  SEL R81, R9, R10, P0 ;  /* 0x0000000a09517207 */ /* 0x000fe40000000000 */
[----:B------:R-:W-:Y:S02]  /*b890*/  SEL R67, R10, R9, P0 ;  /* 0x000000090a437207 */ /* 0x000fe40000000000 */
[----:B------:R-:W0:Y:S01]  /*b8a0*/  S2R R9, SR_SWINHI ;  /* 0x0000000000097919 */ /* 0x000e220000002f00 */
        /* <DEDUP_REMOVED lines=17> */
[----:B0-----:R-:W-:Y:S02]  /*b9c0*/  MOV R7, R9 ;  /* 0x0000000900077202 */ /* 0x001fe40000000f00 */
[----:B------:R-:W-:Y:S02]  /*b9d0*/  F2FP.BF16.F32.PACK_AB R127, R127, R38 ;  /* 0x000000267f7f723e */ /* 0x000fe400000010ff */
[----:B------:R-:W-:Y:S01]  /*b9e0*/  F2FP.BF16.F32.PACK_AB R33, R8, R33 ;  /* 0x000000210821723e */ /* 0x000fe200000010ff */
        /* <DEDUP_REMOVED lines=13> */
[----:B------:R-:W-:-:S02]  /*bac0*/  IADD3 R10, P2, R52, 0x20, RZ ;  /* 0x00000020340a7810 */ /* 0x000fc40007f5e0ff */
[C---:B------:R-:W-:Y:S02]  /*bad0*/  IADD3 R145, P3, R52.reuse, 0x40, RZ ;  /* 0x0000004034917810 */ /* 0x040fe40007f7e0ff */
[----:B------:R-:W-:Y:S02]  /*bae0*/  IADD3 R147, P4, R52, 0x60, RZ ;  /* 0x0000006034937810 */ /* 0x000fe40007f9e0ff */
[----:B------:R-:W-:Y:S02]  /*baf0*/  F2FP.BF16.F32.PACK_AB R155, R155, R158 ;  /* 0x0000009e9b9b723e */ /* 0x000fe400000010ff */
[----:B------:R-:W-:Y:S01]  /*bb00*/  F2FP.BF16.F32.PACK_AB R156, R153, R156 ;  /* 0x0000009c999c723e */ /* 0x000fe200000010ff */
[----:B------:R-:W-:Y:S01]  /*bb10*/  IMAD.X R55, RZ, RZ, R53, P4 ;  /* 0x000000ffff377224 */ /* 0x000fe200020e0635 */
        /* <DEDUP_REMOVED lines=26> */
[----:B------:R-:W-:Y:S01]  /*bcc0*/  SEL R33, R68, R61, P0 ;  /* 0x0000003d44217207 */ /* 0x000fe20000000000 */
[----:B------:R-:W-:Y:S01]  /*bcd0*/  IMAD.X R61, RZ, RZ, R53, P2 ;  /* 0x000000ffff3d7224 */ /* 0x000fe200010e0635 */
[----:B------:R-:W-:Y:S02]  /*bce0*/  SEL R97, R69, R76, P0 ;  /* 0x0000004c45617207 */ /* 0x000fe40000000000 */
[----:B------:R-:W-:Y:S02]  /*bcf0*/  SEL R34, R76, R69, P0 ;  /* 0x000000454c227207 */ /* 0x000fe40000000000 */
[----:B------:R-:W-:Y:S02]  /*bd00*/  SEL R95, R109, R116, P0 ;  /* 0x000000746d5f7207 */ /* 0x000fe40000000000 */
[----:B------:R-:W-:Y:S02]  /*bd10*/  SEL R39, R116, R109, P0 ;  /* 0x0000006d74277207 */ /* 0x000fe40000000000 */
[----:B------:R-:W-:-:S02]  /*bd20*/  SEL R131, R59, R48, P0 ;  /* 0x000000303b837207 */ /* 0x000fc40000000000 */
[----:B------:R-:W-:Y:S01]  /*bd30*/  SEL R65, R48, R59, P0 ;  /* 0x0000003b30417207 */ /* 0x000fe20000000000 */
[----:B------:R-:W-:Y:S01]  /*bd40*/  IMAD.X R59, RZ, RZ, R53, P3 ;  /* 0x000000ffff3b7224 */ /* 0x000fe200018e0635 */
[----:B------:R-:W-:Y:S02]  /*bd50*/  SEL R135, R142, R143, P0 ;  /* 0x0000008f8e877207 */ /* 0x000fe40000000000 */
[----:B------:R-:W-:Y:S02]  /*bd60*/  SEL R74, R143, R142, P0 ;  /* 0x0000008e8f4a7207 */ /* 0x000fe40000000000 */
[----:B------:R-:W-:Y:S02]  /*bd70*/  F2FP.BF16.F32.PACK_AB R133, R133, R148 ;  /* 0x000000948585723e */ /* 0x000fe400000010ff */
[----:B------:R-:W-:Y:S02]  /*bd80*/  F2FP.BF16.F32.PACK_AB R140, R125, R140 ;  /* 0x0000008c7d8c723e */ /* 0x000fe400000010ff */
[----:B------:R-:W-:-:S02]  /*bd90*/  F2FP.BF16.F32.PACK_AB R117, R117, R132 ;  /* 0x000000847575723e */ /* 0x000fc400000010ff */
[----:B------:R-:W-:Y:S02]  /*bda0*/  F2FP.BF16.F32.PACK_AB R136, R101, R136 ;  /* 0x000000886588723e */ /* 0x000fe400000010ff */
[----:B------:R-:W-:Y:S02]  /*bdb0*/  F2FP.BF16.F32.PACK_AB R137, R108, R137 ;  /* 0x000000896c89723e */ /* 0x000fe400000010ff */
        /* <DEDUP_REMOVED lines=8> */
[----:B------:R-:W-:Y:S02]  /*be40*/  LOP3.LUT R5, R52, 0x380, RZ, 0xc0, !PT ;  /* 0x0000038034057812 */ /* 0x000fe400078ec0ff */
[----:B------:R-:W-:-:S02]  /*be50*/  F2FP.BF16.F32.PACK_AB R51, R102, R51 ;  /* 0x000000336633723e */ /* 0x000fc400000010ff */
[----:B------:R-:W-:Y:S02]  /*be60*/  F2FP.BF16.F32.PACK_AB R50, R103, R50 ;  /* 0x000000326732723e */ /* 0x000fe400000010ff */
[----:B------:R-:W-:Y:S02]  /*be70*/  F2FP.BF16.F32.PACK_AB R47, R110, R47 ;  /* 0x0000002f6e2f723e */ /* 0x000fe400000010ff */
[----:B------:R-:W-:Y:S02]  /*be80*/  F2FP.BF16.F32.PACK_AB R43, R118, R43 ;  /* 0x0000002b762b723e */ /* 0x000fe400000010ff */
[----:B------:R-:W-:Y:S02]  /*be90*/  SEL R91, R37, R44, P0 ;  /* 0x0000002c255b7207 */ /* 0x000fe40000000000 */
[----:B------:R-:W-:Y:S02]  /*bea0*/  SEL R31, R44, R37, P0 ;  /* 0x000000252c1f7207 */ /* 0x000fe40000000000 */
[----:B------:R-:W-:-:S02]  /*beb0*/  IADD3 R24, P5, R52, 0x4000, RZ ;  /* 0x0000400034187810 */ /* 0x000fc40007fbe0ff */
[C---:B------:R-:W-:Y:S02]  /*bec0*/  IADD3 R149, P6, R52.reuse, 0x4020, RZ ;  /* 0x0000402034957810 */ /* 0x040fe40007fde0ff */
[C---:B------:R-:W-:Y:S02]  /*bed0*/  IADD3 R151, P1, R52.reuse, 0x4040, RZ ;  /* 0x0000404034977810 */ /* 0x040fe40007f3e0ff */
[C---:B------:R-:W-:Y:S02]  /*bee0*/  IADD3 R153, P2, R52.reuse, 0x4060, RZ ;  /* 0x0000406034997810 */ /* 0x040fe40007f5e0ff */
[C---:B------:R-:W-:Y:S02]  /*bef0*/  IADD3 R26, P3, R52.reuse, 0x8000, RZ ;  /* 0x00008000341a7810 */ /* 0x040fe40007f7e0ff */
[----:B------:R-:W-:Y:S02]  /*bf00*/  IADD3 R155, P4, R52, 0x8020, RZ ;  /* 0x00008020349b7810 */ /* 0x000fe40007f9e0ff */
[----:B------:R-:W-:-:S02]  /*bf10*/  SEL R107, R128, R129, P0 ;  /* 0x00000081806b7207 */ /* 0x000fc40000000000 */
[----:B------:R-:W-:Y:S01]  /*bf20*/  SEL R37, R129, R128, P0 ;  /* 0x0000008081257207 */ /* 0x000fe20000000000 */
[----:B------:R-:W-:Y:S01]  /*bf30*/  IMAD.X R25, RZ, RZ, R53, P4 ;  /* 0x000000ffff197224 */ /* 0x000fe200020e0635 */
[----:B------:R-:W-:Y:S02]  /*bf40*/  F2FP.BF16.F32.PACK_AB R13, R13, R56 ;  /* 0x000000380d0d723e */ /* 0x000fe400000010ff */
[----:B------:R-:W-:Y:S02]  /*bf50*/  F2FP.BF16.F32.PACK_AB R14, R14, R57 ;  /* 0x000000390e0e723e */ /* 0x000fe400000010ff */
        /* <DEDUP_REMOVED lines=12> */
[----:B------:R-:W-:Y:S02]  /*c020*/  SHF.R.U64 R5, R5, 0x3, RZ ;  /* 0x0000000305057819 */ /* 0x000fe400000012ff */
[----:B------:R-:W-:Y:S01]  /*c030*/  F2FP.BF16.F32.PACK_AB R12, R12, R49 ;  /* 0x000000310c0c723e */ /* 0x000fe200000010ff */
[----:B------:R-:W-:Y:S01]  /*c040*/  IMAD.X R49, RZ, RZ, R53, P6 ;  /* 0x000000ffff317224 */ /* 0x000fe200030e0635 */
[----:B------:R-:W-:-:S02]  /*c050*/  SEL R117, R78, R41, P0 ;  /* 0x000000294e757207 */ /* 0x000fc40000000000 */
[----:B------:R-:W-:Y:S01]  /*c060*/  SEL R62, R41, R78, P0 ;  /* 0x0000004e293e7207 */ /* 0x000fe20000000000 */
[--C-:B------:R-:W-:Y:S01]  /*c070*/  IMAD.X R41, RZ, RZ, R53.reuse, P3 ;  /* 0x000000ffff297224 */ /* 0x100fe200018e0635 */
        /* <DEDUP_REMOVED lines=9> */
[----:B------:R-:W-:Y:S02]  /*c110*/  LOP3.LUT R8, R10, 0x380, RZ, 0xc0, !PT ;  /* 0x000003800a087812 */ /* 0x000fe400078ec0ff */
[C---:B------:R-:W-:Y:S02]  /*c120*/  IADD3 R157, P5, R52.reuse, 0x8040, RZ ;  /* 0x00008040349d7810 */ /* 0x040fe40007fbe0ff */
[C---:B------:R-:W-:Y:S02]  /*c130*/  IADD3 R159, P6, R52.reuse, 0x8060, RZ ;  /* 0x00008060349f7810 */ /* 0x040fe40007fde0ff */
[C---:B------:R-:W-:Y:S01]  /*c140*/  IADD3 R44, P1, R52.reuse, 0xc000, RZ ;  /* 0x0000c000342c7810 */ /* 0x040fe20007f3e0ff */
[--C-:B------:R-:W-:Y:S01]  /*c150*/  IMAD.X R27, RZ, RZ, R53.reuse, P5 ;  /* 0x000000ffff1b7224 */ /* 0x100fe200028e0635 */
[C---:B------:R-:W-:Y:S01]  /*c160*/  IADD3 R161, P2, R52.reuse, 0xc020, RZ ;  /* 0x0000c02034a17810 */ /* 0x040fe20007f5e0ff */
[----:B------:R-:W-:Y:S01]  /*c170*/  IMAD.X R15, RZ, RZ, R53, P6 ;  /* 0x000000ffff0f7224 */ /* 0x000fe200030e0635 */
[----:B------:R-:W-:-:S02]  /*c180*/  IADD3 R163, P3, R52, 0xc040, RZ ;  /* 0x0000c04034a37810 */ /* 0x000fc40007f7e0ff */
[----:B------:R-:W-:Y:S02]  /*c190*/  IADD3 R165, P4, R52, 0xc060, RZ ;  /* 0x0000c06034a57810 */ /* 0x000fe40007f9e0ff */
[----:B------:R-:W-:Y:S02]  /*c1a0*/  F2FP.BF16.F32.PACK_AB R45, R45, R88 ;  /* 0x000000582d2d723e */ /* 0x000fe400000010ff */
[----:B------:R-:W-:Y:S01]  /*c1b0*/  LOP3.LUT R52, R5, R52, RZ, 0x3c, !PT ;  /* 0x0000003405347212 */ /* 0x000fe200078e3cff */
[--C-:B------:R-:W-:Y:S01]  /*c1c0*/  IMAD.X R9, RZ, RZ, R53.reuse, P4 ;  /* 0x000000ffff097224 */ /* 0x100fe200020e0635 */
[----:B------:R-:W-:Y:S02]  /*c1d0*/  SHF.R.U64 R5, R8, 0x3, RZ ;  /* 0x0000000308057819 */ /* 0x000fe400000012ff */
        /* <DEDUP_REMOVED lines=8> */
[----:B--2---:R-:W-:Y:S01]  /*c260*/  SHFL.IDX PT, R115, R115, R20, 0x1c1f ;  /* 0x001c1f1473737589 */ /* 0x004fe200000e0000 */
[----:B------:R-:W-:Y:S01]  /*c270*/  LOP3.LUT R12, R145, 0x380, RZ, 0xc0, !PT ;  /* 0x00000380910c7812 */ /* 0x000fe200078ec0ff */
[----:B------:R-:W-:Y:S01]  /*c280*/  IMAD.X R45, RZ, RZ, R53, P2 ;  /* 0x000000ffff2d7224 */ /* 0x000fe200010e0635 */
[----:B------:R-:W-:Y:S01]  /*c290*/  LOP3.LUT R14, R147, 0x380, RZ, 0xc0, !PT ;  /* 0x00000380930e7812 */ /* 0x000fe200078ec0ff */
[----:B------:R-:W-:Y:S01]  /*c2a0*/  SHFL.IDX PT, R79, R79, R20, 0x1c1f ;  /* 0x001c1f144f4f7589 */ /* 0x000fe200000e0000 */
[----:B------:R-:W-:-:S02]  /*c2b0*/  LOP3.LUT R60, R5, R10, RZ, 0x3c, !PT ;  /* 0x0000000a053c7212 */ /* 0x000fc400078e3cff */
[----:B------:R-:W-:Y:S01]  /*c2c0*/  LOP3.LUT R5, R24, 0x380, RZ, 0xc0, !PT ;  /* 0x0000038018057812 */ /* 0x000fe200078ec0ff */
[----:B------:R-:W-:Y:S01]  /*c2d0*/  SHFL.IDX PT, R77, R77, R20, 0x1c1f ;  /* 0x001c1f144d4d7589 */ /* 0x000fe200000e0000 */
[----:B------:R-:W-:Y:S02]  /*c2e0*/  SHF.R.U64 R8, R12, 0x3, RZ ;  /* 0x000000030c087819 */ /* 0x000fe400000012ff */
[----:B------:R-:W-:Y:S01]  /*c2f0*/  SHF.R.U64 R12, R14, 0x3, RZ ;  /* 0x000000030e0c7819 */ /* 0x000fe200000012ff */
[----:B------:R-:W-:Y:S01]  /*c300*/  SHFL.IDX PT, R111, R111, R20, 0x1c1f ;  /* 0x001c1f146f6f7589 */ /* 0x000fe200000e0000 */
[----:B------:R-:W-:Y:S02]  /*c310*/  SHF.R.U64 R5, R5, 0x3, RZ ;  /* 0x0000000305057819 */ /* 0x000fe400000012ff */
[----:B------:R-:W-:Y:S01]  /*c320*/  LOP3.LUT R54, R12, R147, RZ, 0x3c, !PT ;  /* 0x000000930c367212 */ /* 0x000fe200078e3cff */
[----:B------:R-:W-:Y:S01]  /*c330*/  SHFL.IDX PT, R121, R121, R20, 0x1c1f ;  /* 0x001c1f1479797589 */ /* 0x000fe200000e0000 */
[----:B------:R-:W-:-:S02]  /*c340*/  LOP3.LUT R12, R153, 0x380, RZ, 0xc0, !PT ;  /* 0x00000380990c7812 */ /* 0x000fc400078ec0ff */
[----:B------:R-:W-:Y:S01]  /*c350*/  LOP3.LUT R50, R5, R24, RZ, 0x3c, !PT ;  /* 0x0000001805327212 */ /* 0x000fe200078e3cff */
[----:B------:R-:W-:Y:S01]  /*c360*/  SHFL.IDX PT, R81, R81, R20, 0x1c1f ;  /* 0x001c1f1451517589 */ /* 0x000fe200000e0000 */
[----:B------:R-:W-:Y:S02]  /*c370*/  LOP3.LUT R5, R26, 0x380, RZ, 0xc0, !PT ;  /* 0x000003801a057812 */ /* 0x000fe400078ec0ff */
        /* <DEDUP_REMOVED lines=8> */
[----:B------:R-:W-:Y:S02]  /*c400*/  LOP3.LUT R58, R8, R145, RZ, 0x3c, !PT ;  /* 0x00000091083a7212 */ /* 0x000fe400078e3cff */
[----:B------:R-:W-:Y:S01]  /*c410*/  LOP3.LUT R5, R44, 0x380, RZ, 0xc0, !PT ;  /* 0x000003802c057812 */ /* 0x000fe200078ec0ff */
[----:B------:R-:W-:Y:S01]  /*c420*/  SHFL.IDX PT, R89, R89, R20, 0x1c1f ;  /* 0x001c1f1459597589 */ /* 0x000fe200000e0000 */
[----:B------:R-:W-:Y:S02]  /*c430*/  LOP3.LUT R8, R149, 0x380, RZ, 0xc0, !PT ;  /* 0x0000038095087812 */ /* 0x000fe400078ec0ff */
[----:B------:R-:W-:Y:S01]  /*c440*/  LOP3.LUT R10, R151, 0x380, RZ, 0xc0, !PT ;  /* 0x00000380970a7812 */ /* 0x000fe200078ec0ff */
[----:B------:R-:W-:Y:S01]  /*c450*/  SHFL.IDX PT, R91, R91, R20, 0x1c1f ;  /* 0x001c1f145b5b7589 */ /* 0x000fe200000e0000 */
[----:B------:R-:W-:-:S02]  /*c460*/  SHF.R.U64 R12, R12, 0x3, RZ ;  /* 0x000000030c0c7819 */ /* 0x000fc400000012ff */
[----:B------:R-:W-:Y:S01]  /*c470*/  SHF.R.U64 R5, R5, 0x3, RZ ;  /* 0x0000000305057819 */ /* 0x000fe200000012ff */
[----:B------:R-:W-:Y:S01]  /*c480*/  SHFL.IDX PT, R93, R93, R20, 0x1c1f ;  /* 0x001c1f145d5d7589 */ /* 0x000fe200000e0000 */
[----:B------:R-:W-:Y:S02]  /*c490*/  SHF.R.U64 R8, R8, 0x3, RZ ;  /* 0x0000000308087819 */ /* 0x000fe400000012ff */
[----:B------:R-:W-:Y:S01]  /*c4a0*/  SHF.R.U64 R10, R10, 0x3, RZ ;  /* 0x000000030a0a7819 */ /* 0x000fe200000012ff */
[----:B------:R-:W-:Y:S01]  /*c4b0*/  SHFL.IDX PT, R99, R99, R20, 0x1c1f ;  /* 0x001c1f1463637589 */ /* 0x000fe200000e0000 */
[----:B------:R-:W-:Y:S02]  /*c4c0*/  LOP3.LUT R14, R12, R159, RZ, 0x3c, !PT ;  /* 0x0000009f0c0e7212 */ /* 0x000fe400078e3cff */
[----:B------:R-:W-:Y:S01]  /*c4d0*/  MOV R98, R54 ;  /* 0x0000003600627202 */ /* 0x000fe20000000f00 */
[----:B------:R-:W-:Y:S01]  /*c4e0*/  SHFL.IDX PT, R97, R97, R20, 0x1c1f ;  /* 0x001c1f1461617589 */ /* 0x000fe200000e0000 */
[----:B------:R-:W-:-:S02]  /*c4f0*/  LOP3.LUT R12, R5, R44, RZ, 0x3c, !PT ;  /* 0x0000002c050c7212 */ /* 0x000fc400078e3cff */
[----:B------:R-:W-:Y:S01]  /*c500*/  MOV R55, R40 ;  /* 0x0000002800377202 */ /* 0x000fe20000000f00 */
[----:B------:R-:W-:Y:S01]  /*c510*/  SHFL.IDX PT, R101, R101, R20, 0x1c1f ;  /* 0x001c1f1465657589 */ /* 0x000fe200000e0000 */
[----:B------:R-:W-:Y:S02]  /*c520*/  LOP3.LUT R48, R8, R149, RZ, 0x3c, !PT ;  /* 0x0000009508307212 */ /* 0x000fe400078e3cff */
[----:B------:R-:W-:Y:S01]  /*c530*/  LOP3.LUT R40, R20, 0x2, RZ, 0x3c, !PT ;  /* 0x0000000214287812 */ /* 0x000fe200078e3cff */
[----:B------:R-:W-:Y:S01]  /*c540*/  SHFL.IDX PT, R105, R105, R20, 0x1c1f ;  /* 0x001c1f1469697589 */ /* 0x000fe200000e0000 */
[----:B------:R-:W-:Y:S02]  /*c550*/  LOP3.LUT R46, R10, R151, RZ, 0x3c, !PT ;  /* 0x000000970a2e7212 */ /* 0x000fe400078e3cff */
[----:B------:R-:W-:Y:S01]  /*c560*/  LOP3.LUT R8, R155, 0x380, RZ, 0xc0, !PT ;  /* 0x000003809b087812 */ /* 0x000fe200078ec0ff */
[----:B------:R-:W-:Y:S01]  /*c570*/  SHFL.IDX PT, R70, R70, R40, 0x1c1f ;  /* 0x001c1f2846467589 */ /* 0x000fe200000e0000 */
[----:B------:R-:W-:-:S02]  /*c580*/  LOP3.LUT R10, R157, 0x380, RZ, 0xc0, !PT ;  /* 0x000003809d0a7812 */ /* 0x000fc400078ec0ff */
[----:B------:R-:W-:Y:S01]  /*c590*/  MOV R5, R12 ;  /* 0x0000000c00057202 */ /* 0x000fe20000000f00 */
[----:B------:R-:W-:Y:S01]  /*c5a0*/  SHFL.IDX PT, R72, R72, R40, 0x1c1f ;  /* 0x001c1f2848487589 */ /* 0x000fe200000e0000 */
[----:B------:R-:W-:Y:S02]  /*c5b0*/  SHF.R.U64 R8, R8, 0x3, RZ ;  /* 0x0000000308087819 */ /* 0x000fe400000012ff */
[----:B------:R-:W-:Y:S01]  /*c5c0*/  SHF.R.U64 R10, R10, 0x3, RZ ;  /* 0x000000030a0a7819 */ /* 0x000fe200000012ff */
[----:B------:R-:W0:Y:S01]  /*c5d0*/  SHFL.IDX PT, R12, R119, R40, 0x1c1f ;  /* 0x001c1f28770c7589 */ /* 0x000e2200000e0000 */
[----:B------:R-:W-:Y:S02]  /*c5e0*/  LOP3.LUT R24, R8, R155, RZ, 0x3c, !PT ;  /* 0x0000009b08187212 */ /* 0x000fe400078e3cff */
[----:B------:R-:W-:Y:S01]  /*c5f0*/  LOP3.LUT R26, R10, R157, RZ, 0x3c, !PT ;  /* 0x0000009d0a1a7212 */ /* 0x000fe200078e3cff */
[----:B------:R-:W1:Y:S01]  /*c600*/  SHFL.IDX PT, R76, R76, R40, 0x1c1f ;  /* 0x001c1f284c4c7589 */ /* 0x000e6200000e0000 */
[----:B------:R-:W-:-:S02]  /*c610*/  MOV R104, R52 ;  /* 0x0000003400687202 */ /* 0x000fc40000000f00 */
[----:B------:R-:W-:Y:S01]  /*c620*/  MOV R96, R50 ;  /* 0x0000003200607202 */ /* 0x000fe20000000f00 */
[----:B------:R-:W-:Y:S01]  /*c630*/  SHFL.IDX PT, R107, R107, R20, 0x1c1f ;  /* 0x001c1f146b6b7589 */ /* 0x000fe200000e0000 */
[----:B------:R-:W-:Y:S02]  /*c640*/  MOV R53, R24 ;  /* 0x0000001800357202 */ /* 0x000fe40000000f00 */
[----:B------:R-:W-:Y:S01]  /*c650*/  LOP3.LUT R8, R161, 0x380, RZ, 0xc0, !PT ;  /* 0x00000380a1087812 */ /* 0x000fe200078ec0ff */
[----:B------:R-:W2:Y:S01]  /*c660*/  SHFL.IDX PT, R24, R123, R40, 0x1c1f ;  /* 0x001c1f287b187589 */ /* 0x000ea200000e0000 */
[----:B------:R-:W-:Y:S02]  /*c670*/  MOV R51, R26 ;  /* 0x0000001a00337202 */ /* 0x000fe40000000f00 */
[----:B------:R-:W-:Y:S01]  /*c680*/  LOP3.LUT R10, R163, 0x380, RZ, 0xc0, !PT ;  /* 0x00000380a30a7812 */ /* 0x000fe200078ec0ff */
[----:B------:R-:W3:Y:S01]  /*c690*/  SHFL.IDX PT, R26, R67, R40, 0x1c1f ;  /* 0x001c1f28431a7589 */ /* 0x000ee200000e0000 */
[----:B------:R-:W-:-:S02]  /*c6a0*/  LOP3.LUT R78, R165, 0x380, RZ, 0xc0, !PT ;  /* 0x00000380a54e7812 */ /* 0x000fc400078ec0ff */
[----:B------:R-:W-:Y:S01]  /*c6b0*/  MOV R100, R58 ;  /* 0x0000003a00647202 */ /* 0x000fe20000000f00 */
[----:B------:R-:W-:Y:S01]  /*c6c0*/  SHFL.IDX PT, R103, R103, R20, 0x1c1f ;  /* 0x001c1f1467677589 */ /* 0x000fe200000e0000 */
[----:B------:R-:W-:Y:S02]  /*c6d0*/  MOV R102, R60 ;  /* 0x0000003c00667202 */ /* 0x000fe40000000f00 */
[----:B------:R-:W-:Y:S01]  /*c6e0*/  MOV R59, R42 ;  /* 0x0000002a003b7202 */ /* 0x000fe20000000f00 */
[----:B------:R-:W-:Y:S01]  /*c6f0*/  SHFL.IDX PT, R95, R95, R20, 0x1c1f ;  /* 0x001c1f145f5f7589 */ /* 0x000fe200000e0000 */
[----:B------:R-:W-:Y:S02]  /*c700*/  SHF.R.U64 R8, R8, 0x3, RZ ;  /* 0x0000000308087819 */ /* 0x000fe400000012ff */
[----:B------:R-:W-:Y:S01]  /*c710*/  MOV R61, R46 ;  /* 0x0000002e003d7202 */ /* 0x000fe20000000f00 */
[----:B------:R-:W-:Y:S01]  /*c720*/  SHFL.IDX PT, R109, R109, R20, 0x1c1f ;  /* 0x001c1f146d6d7589 */ /* 0x000fe200000e0000 */
[----:B------:R-:W-:-:S02]  /*c730*/  SHF.R.U64 R10, R10, 0x3, RZ ;  /* 0x000000030a0a7819 */ /* 0x000fc400000012ff */
[----:B------:R-:W-:Y:S01]  /*c740*/  SHF.R.U64 R78, R78, 0x3, RZ ;  /* 0x000000034e4e7819 */ /* 0x000fe200000012ff */
[----:B------:R-:W-:Y:S01]  /*c750*/  SHFL.IDX PT, R113, R113, R20, 0x1c1f ;  /* 0x001c1f1471717589 */ /* 0x000fe200000e0000 */
[----:B------:R-:W-:Y:S02]  /*c760*/  MOV R94, R48 ;  /* 0x00000030005e7202 */ /* 0x000fe40000000f00 */
[----:B------:R-:W-:Y:S01]  /*c770*/  LOP3.LUT R44, R8, R161, RZ, 0x3c, !PT ;  /* 0x000000a1082c7212 */ /* 0x000fe200078e3cff */
[----:B------:R-:W-:Y:S01]  /*c780*/  SHFL.IDX PT, R125, R125, R20, 0x1c1f ;  /* 0x001c1f147d7d7589 */ /* 0x000fe200000e0000 */
[----:B------:R-:W-:Y:S02]  /*c790*/  LOP3.LUT R10, R10, R163, RZ, 0x3c, !PT ;  /* 0x000000a30a0a7212 */ /* 0x000fe400078e3cff */
[----:B------:R-:W-:Y:S01]  /*c7a0*/  LOP3.LUT R8, R78, R165, RZ, 0x3c, !PT ;  /* 0x000000a54e087212 */ /* 0x000fe200078e3cff */
[----:B------:R-:W-:Y:S01]  /*c7b0*/  SHFL.IDX PT, R117, R117, R20, 0x1c1f ;  /* 0x001c1f1475757589 */ /* 0x000fe200000e0000 */
[----:B------:R-:W-:-:S02]  /*c7c0*/  MOV R44, R44 ;  /* 0x0000002c002c7202 */ /* 0x000fc40000000f00 */
[----:B------:R-:W-:Y:S01]  /*c7d0*/  MOV R45, R10 ;  /* 0x0000000a002d7202 */ /* 0x000fe20000000f00 */
[----:B------:R-:W-:Y:S01]  /*c7e0*/  SHFL.IDX PT, R129, R129, R20, 0x1c1f ;  /* 0x001c1f1481817589 */ /* 0x000fe200000e0000 */
[----:B------:R-:W-:Y:S02]  /*c7f0*/  MOV R47, R8 ;  /* 0x00000008002f7202 */ /* 0x000fe40000000f00 */
[----:B------:R-:W-:Y:S01]  /*c800*/  MOV R49, R14 ;  /* 0x0000000e00317202 */ /* 0x000fe20000000f00 */
[----:B------:R-:W-:Y:S01]  /*c810*/  SHFL.IDX PT, R131, R131, R20, 0x1c1f ;  /* 0x001c1f1483837589 */ /* 0x000fe200000e0000 */
[----:B0-----:R-:W-:Y:S02]  /*c820*/  SEL R9, R115, R12, P0 ;  /* 0x0000000c73097207 */ /* 0x001fe40000000000 */
        /* <DEDUP_REMOVED lines=8> */
[----:B-1----:R-:W-:Y:S02]  /*c8b0*/  SEL R25, R111, R76, P0 ;  /* 0x0000004c6f197207 */ /* 0x002fe40000000000 */
[----:B------:R-:W-:Y:S01]  /*c8c0*/  SEL R27, R76, R111, P0 ;  /* 0x0000006f4c1b7207 */ /* 0x000fe20000000000 */
[----:B------:R-:W-:Y:S01]  /*c8d0*/  SHFL.IDX PT, R141, R141, R20, 0x1c1f ;  /* 0x001c1f148d8d7589 */ /* 0x000fe200000e0000 */
[----:B--2---:R-:W-:-:S02]  /*c8e0*/  SEL R13, R121, R24, P0 ;  /* 0x00000018790d7207 */ /* 0x004fc40000000000 */
[----:B------:R-:W-:Y:S01]  /*c8f0*/  SEL R15, R24, R121, P0 ;  /* 0x00000079180f7207 */ /* 0x000fe20000000000 */
[----:B------:R-:W-:Y:S01]  /*c900*/  SHFL.IDX PT, R127, R127, R20, 0x1c1f ;  /* 0x001c1f147f7f7589 */ /* 0x000fe200000e0000 */
[----:B---3--:R-:W-:Y:S02]  /*c910*/  SEL R24, R81, R26, P0 ;  /* 0x0000001a51187207 */ /* 0x008fe40000000000 */
[----:B------:R-:W-:Y:S01]  /*c920*/  SEL R26, R26, R81, P0 ;  /* 0x000000511a1a7207 */ /* 0x000fe20000000000 */
[----:B------:R-:W-:Y:S01]  /*c930*/  SHFL.IDX PT, R135, R135, R20, 0x1c1f ;  /* 0x001c1f1487877589 */ /* 0x000fe200000e0000 */
[----:B------:R-:W-:-:S03]  /*c940*/  PLOP3.LUT P2, PT, PT, PT, UP0, 0x80, 0x0 ;  /* 0x000000000000781c */ /* 0x000fc60003f4f008 */
[----:B------:R-:W-:Y:S04]  /*c950*/  SHFL.IDX PT, R143, R143, R20, 0x1c1f ;  /* 0x001c1f148f8f7589 */ /* 0x000fe800000e0000 */
[----:B------:R-:W0:Y:S04]  /*c960*/  SHFL.IDX PT, R20, R21, R40, 0x1c1f ;  /* 0x001c1f2815147589 */ /* 0x000e2800000e0000 */
[----:B------:R-:W1:Y:S04]  /*c970*/  SHFL.IDX PT, R64, R64, R40, 0x1c1f ;  /* 0x001c1f2840407589 */ /* 0x000e6800000e0000 */
[----:B------:R0:W2:Y:S04]  /*c980*/  SHFL.IDX PT, R42, R28, R40, 0x1c1f ;  /* 0x001c1f281c2a7589 */ /* 0x0000a800000e0000 */
[----:B------:R-:W3:Y:S01]  /*c990*/  SHFL.IDX PT, R80, R57, R40, 0x1c1f ;  /* 0x001c1f2839507589 */ /* 0x000ee200000e0000 */
[----:B------:R-:W-:Y:S06]  /*c9a0*/  BAR.SYNC.DEFER_BLOCKING 0x1, 0x100 ;  /* 0x0044000000007b1d */ /* 0x000fec0000010000 */
[----:B------:R1:W-:Y:S01]  /*c9b0*/  SHFL.IDX PT, R46, R29, R40, 0x1c1f ;  /* 0x001c1f281d2e7589 */ /* 0x0003e200000e0000 */
[----:B0-----:R-:W-:-:S03]  /*c9c0*/  SEL R28, R83, R20, P0 ;  /* 0x00000014531c7207 */ /* 0x001fc60000000000 */
[----:B------:R-:W-:Y:S04]  /*c9d0*/  SHFL.IDX PT, R56, R56, R40, 0x1c1f ;  /* 0x001c1f2838387589 */ /* 0x000fe800000e0000 */
[----:B------:R0:W-:Y:S01]  /*c9e0*/  SHFL.IDX PT, R48, R30, R40, 0x1c1f ;  /* 0x001c1f281e307589 */ /* 0x0001e200000e0000 */
[----:B-1----:R-:W-:-:S03]  /*c9f0*/  SEL R29, R109, R64, P0 ;  /* 0x000000406d1d7207 */ /* 0x002fc60000000000 */
[----:B------:R-:W-:Y:S04]  /*ca00*/  SHFL.IDX PT, R62, R62, R40, 0x1c1f ;  /* 0x001c1f283e3e7589 */ /* 0x000fe800000e0000 */
[----:B------:R1:W-:Y:S01]  /*ca10*/  SHFL.IDX PT, R50, R31, R40, 0x1c1f ;  /* 0x001c1f281f327589 */ /* 0x0003e200000e0000 */
[----:B0-----:R-:W-:-:S03]  /*ca20*/  SEL R30, R20, R83, P0 ;  /* 0x00000053141e7207 */ /* 0x001fc60000000000 */
[----:B------:R-:W-:Y:S04]  /*ca30*/  SHFL.IDX PT, R82, R63, R40, 0x1c1f ;  /* 0x001c1f283f527589 */ /* 0x000fe800000e0000 */
[----:B------:R2:W-:Y:S01]  /*ca40*/  SHFL.IDX PT, R52, R32, R40, 0x1c1f ;  /* 0x001c1f2820347589 */ /* 0x0005e200000e0000 */
[----:B-1----:R-:W-:-:S03]  /*ca50*/  SEL R31, R64, R109, P0 ;  /* 0x0000006d401f7207 */ /* 0x002fc60000000000 */
[----:B------:R-:W-:Y:S04]  /*ca60*/  SHFL.IDX PT, R84, R65, R40, 0x1c1f ;  /* 0x001c1f2841547589 */ /* 0x000fe800000e0000 */
[----:B------:R3:W0:Y:S01]  /*ca70*/  SHFL.IDX PT, R54, R33, R40, 0x1c1f ;  /* 0x001c1f2821367589 */ /* 0x00062200000e0000 */
[----:B--2---:R-:W-:-:S03]  /*ca80*/  SEL R32, R85, R42, P0 ;  /* 0x0000002a55207207 */ /* 0x004fc60000000000 */
[----:B------:R-:W1:Y:S04]  /*ca90*/  SHFL.IDX PT, R66, R66, R40, 0x1c1f ;  /* 0x001c1f2842427589 */ /* 0x000e6800000e0000 */
[----:B------:R2:W-:Y:S01]  /*caa0*/  SHFL.IDX PT, R58, R34, R40, 0x1c1f ;  /* 0x001c1f28223a7589 */ /* 0x0005e200000e0000 */
[----:B---3--:R-:W-:-:S03]  /*cab0*/  SEL R33, R113, R80, P0 ;  /* 0x0000005071217207 */ /* 0x008fc60000000000 */
[----:B------:R-:W-:Y:S04]  /*cac0*/  SHFL.IDX PT, R68, R68, R40, 0x1c1f ;  /* 0x001c1f2844447589 */ /* 0x000fe800000e0000 */
[----:B------:R3:W-:Y:S01]  /*cad0*/  SHFL.IDX PT, R60, R35, R40, 0x1c1f ;  /* 0x001c1f28233c7589 */ /* 0x0007e200000e0000 */
[----:B--2---:R-:W-:-:S03]  /*cae0*/  SEL R34, R42, R85, P0 ;  /* 0x000000552a227207 */ /* 0x004fc60000000000 */
[----:B------:R-:W-:Y:S04]  /*caf0*/  SHFL.IDX PT, R86, R69, R40, 0x1c1f ;  /* 0x001c1f2845567589 */ /* 0x000fe800000e0000 */
[----:B------:R2:W-:Y:S01]  /*cb00*/  SHFL.IDX PT, R70, R36, R40, 0x1c1f ;  /* 0x001c1f2824467589 */ /* 0x0005e200000e0000 */
[----:B0-----:R-:W-:Y:S02]  /*cb10*/  SEL R42, R54, R99, P0 ;  /* 0x00000063362a7207 */ /* 0x001fe40000000000 */
[----:B---3--:R-:W-:Y:S01]  /*cb20*/  SEL R35, R80, R113, P0 ;  /* 0x0000007150237207 */ /* 0x008fe20000000000 */
[----:B------:R-:W0:Y:S01]  /*cb30*/  SHFL.IDX PT, R88, R71, R40, 0x1c1f ;  /* 0x001c1f2847587589 */ /* 0x000e2200000e0000 */
[----:B-1----:R-:W-:Y:S01]  /*cb40*/  SEL R41, R133, R66, P0 ;  /* 0x0000004285297207 */ /* 0x002fe20000000000 */
[----:B------:R-:W-:Y:S01]  /*cb50*/  ULDC UR8, c[0x0][0xa88] ;  /* 0x0002a20000087ab9 */ /* 0x000fe20000000800 */
[----:B------:R-:W-:Y:S01]  /*cb60*/  SEL R43, R66, R133, P0 ;  /* 0x00000085422b7207 */ /* 0x000fe20000000000 */
[----:B------:R1:W-:Y:S01]  /*cb70*/  SHFL.IDX PT, R72, R37, R40, 0x1c1f ;  /* 0x001c1f2825487589 */ /* 0x0003e200000e0000 */
[----:B------:R-:W3:Y:S01]  /*cb80*/  LDC R80, c[0x0][0xbe8] ;  /* 0x0002fa00ff507b82 */ /* 0x000ee20000000800 */
[----:B--2---:R-:W-:-:S02]  /*cb90*/  SEL R36, R93, R52, P0 ;  /* 0x000000345d247207 */ /* 0x004fc40000000000 */
[----:B------:R2:W-:Y:S04]  /*cba0*/  SHFL.IDX PT, R76, R38, R40, 0x1c1f ;  /* 0x001c1f28264c7589 */ /* 0x0005e800000e0000 */
[----:B------:R-:W-:Y:S01]  /*cbb0*/  SHFL.IDX PT, R90, R73, R40, 0x1c1f ;  /* 0x001c1f28495a7589 */ /* 0x000fe200000e0000 */
[----:B-1----:R-:W-:-:S03]  /*cbc0*/  SEL R37, R131, R84, P0 ;  /* 0x0000005483257207 */ /* 0x002fc60000000000 */
[----:B------:R1:W-:Y:S01]  /*cbd0*/  SHFL.IDX PT, R78, R39, R40, 0x1c1f ;  /* 0x001c1f28274e7589 */ /* 0x0003e200000e0000 */
[----:B--2---:R-:W-:-:S03]  /*cbe0*/  SEL R38, R52, R93, P0 ;  /* 0x0000005d34267207 */ /* 0x004fc60000000000 */
[----:B------:R-:W-:Y:S04]  /*cbf0*/  SHFL.IDX PT, R74, R74, R40, 0x1c1f ;  /* 0x001c1f284a4a7589 */ /* 0x000fe800000e0000 */
[----:B------:R2:W4:Y:S01]  /*cc00*/  SHFL.IDX PT, R92, R75, R40, 0x1c1f ;  /* 0x001c1f284b5c7589 */ /* 0x00052200000e0000 */
[----:B0-----:R-:W-:Y:S02]  /*cc10*/  SEL R69, R141, R88, P0 ;  /* 0x000000588d457207 */ /* 0x001fe40000000000 */
[----:B-1----:R-:W-:Y:S01]  /*cc20*/  SEL R39, R84, R131, P0 ;  /* 0x0000008354277207 */ /* 0x002fe20000000000 */
[----:B------:R0:W-:Y:S01]  /*cc30*/  STSM.16.M88.4 [R104], R8 ;  /* 0x0000000868007844 */ /* 0x0001e20000000200 */
[----:B------:R-:W-:-:S03]  /*cc40*/  SEL R71, R88, R141, P0 ;  /* 0x0000008d58477207 */ /* 0x000fc60000000000 */
[----:B------:R1:W-:Y:S01]  /*cc50*/  STSM.16.M88.4 [R102], R12 ;  /* 0x0000000c66007844 */ /* 0x0003e20000000200 */
[----:B--2---:R-:W-:-:S03]  /*cc60*/  SEL R40, R99, R54, P0 ;  /* 0x0000003663287207 */ /* 0x004fc60000000000 */
[----:B------:R2:W-:Y:S04]  /*cc70*/  STSM.16.M88.4 [R100], R24 ;  /* 0x0000001864007844 */ /* 0x0005e80000000200 */
[----:B------:R-:W-:Y:S01]  /*cc80*/  STSM.16.M88.4 [R98], R28 ;  /* 0x0000001c62007844 */ /* 0x000fe20000000200 */
[----:B0-----:R-:W-:-:S03]  /*cc90*/  SEL R8, R87, R46, P0 ;  /* 0x0000002e57087207 */ /* 0x001fc60000000000 */
[----:B------:R-:W-:Y:S01]  /*cca0*/  STSM.16.M88.4 [R96], R32 ;  /* 0x0000002060007844 */ /* 0x000fe20000000200 */
[----:B------:R-:W-:Y:S02]  /*ccb0*/  SEL R10, R46, R87, P0 ;  /* 0x000000572e0a7207 */ /* 0x000fe40000000000 */
[----:B------:R-:W-:Y:S02]  /*ccc0*/  SEL R9, R125, R56, P0 ;  /* 0x000000387d097207 */ /* 0x000fe40000000000 */
[----:B------:R-:W-:Y:S02]  /*ccd0*/  SEL R11, R56, R125, P0 ;  /* 0x0000007d380b7207 */ /* 0x000fe40000000000 */
[----:B-1----:R-:W-:Y:S02]  /*cce0*/  SEL R12, R89, R48, P0 ;  /* 0x00000030590c7207 */ /* 0x002fe40000000000 */
[----:B------:R-:W-:Y:S01]  /*ccf0*/  SEL R14, R48, R89, P0 ;  /* 0x00000059300e7207 */ /* 0x000fe20000000000 */
[----:B------:R0:W-:Y:S01]  /*cd00*/  STSM.16.M88.4 [R94], R8 ;  /* 0x000000085e007844 */ /* 0x0001e20000000200 */
[----:B------:R-:W-:-:S02]  /*cd10*/  SEL R13, R117, R62, P0 ;  /* 0x0000003e750d7207 */ /* 0x000fc40000000000 */
[----:B------:R-:W-:Y:S02]  /*cd20*/  SEL R15, R62, R117, P0 ;  /* 0x000000753e0f7207 */ /* 0x000fe40000000000 */
[----:B--2---:R-:W-:Y:S02]  /*cd30*/  SEL R24, R91, R50, P0 ;  /* 0x000000325b187207 */ /* 0x004fe40000000000 */
[----:B------:R-:W-:Y:S01]  /*cd40*/  SEL R26, R50, R91, P0 ;  /* 0x0000005b321a7207 */ /* 0x000fe20000000000 */
[----:B------:R1:W-:Y:S01]  /*cd50*/  STSM.16.M88.4 [R61], R12 ;  /* 0x0000000c3d007844 */ /* 0x0003e20000000200 */
[----:B------:R-:W-:Y:S02]  /*cd60*/  SEL R25, R129, R82, P0 ;  /* 0x0000005281197207 */ /* 0x000fe40000000000 */
[----:B------:R-:W-:Y:S02]  /*cd70*/  SEL R27, R82, R129, P0 ;  /* 0x00000081521b7207 */ /* 0x000fe40000000000 */
[----:B----4-:R-:W-:-:S02]  /*cd80*/  SEL R77, R143, R92, P0 ;  /* 0x0000005c8f4d7207 */ /* 0x010fc40000000000 */
[----:B------:R-:W-:Y:S01]  /*cd90*/  SEL R79, R92, R143, P0 ;  /* 0x0000008f5c4f7207 */ /* 0x000fe20000000000 */
[----:B------:R2:W-:Y:S01]  /*cda0*/  STSM.16.M88.4 [R59], R24 ;  /* 0x000000183b007844 */ /* 0x0005e20000000200 */
[----:B0-----:R-:W-:Y:S02]  /*cdb0*/  SEL R8, R97, R58, P0 ;  /* 0x0000003a61087207 */ /* 0x001fe40000000000 */
[----:B------:R-:W-:Y:S01]  /*cdc0*/  SEL R10, R58, R97, P0 ;  /* 0x000000613a0a7207 */ /* 0x000fe20000000000 */
[----:B------:R-:W-:Y:S01]  /*cdd0*/  STSM.16.M88.4 [R55], R36 ;  /* 0x0000002437007844 */ /* 0x000fe20000000200 */
[----:B------:R-:W-:Y:S02]  /*cde0*/  SEL R9, R137, R68, P0 ;  /* 0x0000004489097207 */ /* 0x000fe40000000000 */
[----:B------:R-:W-:Y:S01]  /*cdf0*/  SEL R11, R68, R137, P0 ;  /* 0x00000089440b7207 */ /* 0x000fe20000000000 */
[----:B------:R-:W-:Y:S01]  /*ce00*/  STSM.16.M88.4 [R53], R40 ;  /* 0x0000002835007844 */ /* 0x000fe20000000200 */
[----:B-1----:R-:W-:-:S02]  /*ce10*/  SEL R12, R101, R60, P0 ;  /* 0x0000003c650c7207 */ /* 0x002fc40000000000 */
[----:B------:R-:W-:Y:S01]  /*ce20*/  SEL R14, R60, R101, P0 ;  /* 0x000000653c0e7207 */ /* 0x000fe20000000000 */
[----:B------:R0:W-:Y:S01]  /*ce30*/  STSM.16.M88.4 [R51], R8 ;  /* 0x0000000833007844 */ /* 0x0001e20000000200 */
[----:B------:R-:W-:Y:S02]  /*ce40*/  SEL R13, R139, R86, P0 ;  /* 0x000000568b0d7207 */ /* 0x000fe40000000000 */
[----:B------:R-:W-:Y:S02]  /*ce50*/  SEL R15, R86, R139, P0 ;  /* 0x0000008b560f7207 */ /* 0x000fe40000000000 */
[----:B------:R-:W-:Y:S02]  /*ce60*/  SEL R68, R105, R70, P0 ;  /* 0x0000004669447207 */ /* 0x000fe40000000000 */
[----:B------:R-:W-:Y:S01]  /*ce70*/  SEL R70, R70, R105, P0 ;  /* 0x0000006946467207 */ /* 0x000fe20000000000 */
[----:B------:R1:W-:Y:S01]  /*ce80*/  STSM.16.M88.4 [R49], R12 ;  /* 0x0000000c31007844 */ /* 0x0003e20000000200 */
[----:B--2---:R-:W-:-:S02]  /*ce90*/  SEL R24, R107, R72, P0 ;  /* 0x000000486b187207 */ /* 0x004fc40000000000 */
[----:B------:R-:W-:Y:S01]  /*cea0*/  SEL R26, R72, R107, P0 ;  /* 0x0000006b481a7207 */ /* 0x000fe20000000000 */
[----:B------:R2:W-:Y:S01]  /*ceb0*/  STSM.16.M88.4 [R5], R68 ;  /* 0x0000004405007844 */ /* 0x0005e20000000200 */
[----:B------:R-:W-:Y:S02]  /*cec0*/  SEL R25, R127, R90, P0 ;  /* 0x0000005a7f197207 */ /* 0x000fe40000000000 */
[----:B------:R-:W-:Y:S01]  /*ced0*/  SEL R27, R90, R127, P0 ;  /* 0x0000007f5a1b7207 */ /* 0x000fe20000000000 */
[----:B0-----:R-:W-:Y:S02]  /*cee0*/  IMAD.U32 R8, RZ, RZ, UR6 ;  /* 0x00000006ff087e24 */ /* 0x001fe4000f8e00ff */
[----:B------:R-:W-:Y:S01]  /*cef0*/  IMAD.U32 R9, RZ, RZ, UR7 ;  /* 0x00000007ff097e24 */ /* 0x000fe2000f8e00ff */
[----:B------:R-:W-:Y:S01]  /*cf00*/  ULDC.64 UR6, c[0x0][0xc08] ;  /* 0x0003020000067ab9 */ /* 0x000fe20000000a00 */
[----:B------:R-:W-:Y:S01]  /*cf10*/  STSM.16.M88.4 [R44], R24 ;  /* 0x000000182c007844 */ /* 0x000fe20000000200 */
[----:B-1----:R-:W-:-:S02]  /*cf20*/  SEL R12, R103, R76, P0 ;  /* 0x0000004c670c7207 */ /* 0x002fc40000000000 */
[----:B------:R-:W-:Y:S02]  /*cf30*/  SEL R14, R76, R103, P0 ;  /* 0x000000674c0e7207 */ /* 0x000fe40000000000 */
[----:B------:R-:W-:Y:S02]  /*cf40*/  SEL R13, R135, R74, P0 ;  /* 0x0000004a870d7207 */ /* 0x000fe40000000000 */
[----:B------:R-:W-:Y:S02]  /*cf50*/  SEL R15, R74, R135, P0 ;  /* 0x000000874a0f7207 */ /* 0x000fe40000000000 */
[----:B------:R-:W-:Y:S02]  /*cf60*/  SEL R76, R95, R78, P0 ;  /* 0x0000004e5f4c7207 */ /* 0x000fe40000000000 */
[----:B------:R-:W-:Y:S01]  /*cf70*/  SEL R78, R78, R95, P0 ;  /* 0x0000005f4e4e7207 */ /* 0x000fe20000000000 */
[----:B------:R0:W-:Y:S04]  /*cf80*/  STSM.16.M88.4 [R45], R12 ;  /* 0x0000000c2d007844 */ /* 0x0001e80000000200 */
[----:B------:R1:W-:Y:S01]  /*cf90*/  STSM.16.M88.4 [R47], R76 ;  /* 0x0000004c2f007844 */ /* 0x0003e20000000200 */
[----:B------:R-:W-:Y:S01]  /*cfa0*/  UISETP.NE.U32.AND UP1, UPT, UR6, URZ, UPT ;  /* 0x0000003f0600728c */ /* 0x000fe2000bf25070 */
[----:B------:R-:W-:Y:S03]  /*cfb0*/  BAR.SYNC.DEFER_BLOCKING 0x1, 0x100 ;  /* 0x0044000000007b1d */ /* 0x000fe60000010000 */
[----:B------:R-:W-:-:S06]  /*cfc0*/  UISETP.NE.AND.EX UP1, UPT, UR7, URZ, UPT, UP1 ;  /* 0x0000003f0700728c */ /* 0x000fcc000bf25310 */
[----:B------:R-:W-:-:S05]  /*cfd0*/  PLOP3.LUT P0, PT, PT, PT, UP1, 0x80, 0x0 ;  /* 0x000000000000781c */ /* 0x000fca0003f0f018 */
[----:B------:R-:W-:Y:S02]  /*cfe0*/  @UP1 ULDC.64 UR6, c[0x0][0xc08] ;  /* 0x0003020000061ab9 */ /* 0x000fe40000000a00 */
[----:B------:R-:W-:Y:S01]  /*cff0*/  @UP1 UIMAD.WIDE UR6, UR43, 0x4, UR6 ;  /* 0x000000042b0618a5 */ /* 0x000fe2000f8e0206 */
[----:B--2---:R-:W-:-:S05]  /*d000*/  IMAD.U32 R5, RZ, RZ, UR8 ;  /* 0x00000008ff057e24 */ /* 0x004fca000f8e00ff */
[----:B0-----:R-:W-:Y:S02]  /*d010*/  IMAD.U32 R12, RZ, RZ, UR6 ;  /* 0x00000006ff0c7e24 */ /* 0x001fe4000f8e00ff */
[----:B------:R-:W-:Y:S01]  /*d020*/  IMAD.U32 R13, RZ, RZ, UR7 ;  /* 0x00000007ff0d7e24 */ /* 0x000fe2000f8e00ff */
[----:B------:R-:W2:Y:S01]  /*d030*/  @P2 LDG.E R10, desc[UR54][R8.64] ;  /* 0x00000036080a2981 */ /* 0x000ea2000c1e1900 */
[----:B---3--:R-:W-:Y:S01]  /*d040*/  ISETP.NE.AND P1, PT, R80, 0x1, PT ;  /* 0x000000015000780c */ /* 0x008fe20003f25270 */
[----:B------:R-:W-:Y:S02]  /*d050*/  UMOV UR4, URZ ;  /* 0x0000003f00047c82 */ /* 0x000fe40008000000 */
[----:B------:R1:W5:Y:S10]  /*d060*/  @P0 LDG.E R5, desc[UR54][R12.64] ;  /* 0x000000360c050981 */ /* 0x000374000c1e1900 */
[----:B------:R-:W0:Y:S08]  /*d070*/  @P1 LDC R11, c[0x0][0xbec] ;  /* 0x0002fb00ff0b1b82 */ /* 0x000e300000000800 */
[----:B------:R-:W3:Y:S01]  /*d080*/  @P1 LDC R20, c[0x0][0xbf0] ;  /* 0x0002fc00ff141b82 */ /* 0x000ee20000000800 */
[----:B--2---:R-:W-:Y:S01]  /*d090*/  @P2 R2UR UR4, R10 ;  /* 0x000000000a0422ca */ /* 0x004fe200000e0000 */
[----:B01-3--:R-:W-:-:S14]  /*d0a0*/  @P0 BRA `(.L_x_1173) ;  /* 0x0000000000100947 */ /* 0x00bfdc0003800000 */
[----:B------:R-:W-:Y:S05]  /*d0b0*/  @!P2 BRA `(.L_x_1173) ;  /* 0x00000000000ca947 */ /* 0x000fea0003800000 */
[----:B------:R-:W2:Y:S04]  /*d0c0*/  LDG.E R10, desc[UR54][R8.64] ;  /* 0x00000036080a7981 */ /* 0x000ea8000c1e1900 */
[----:B-----5:R-:W2:Y:S02]  /*d0d0*/  LDG.E R5, desc[UR54][R8.64+0x4] ;  /* 0x0000043608057981 */ /* 0x020ea4000c1e1900 */
[----:B--2---:R-:W-:-:S07]  /*d0e0*/  IMAD.IADD R5, R5, 0x1, -R10 ;  /* 0x0000000105057824 */ /* 0x004fce00078e0a0a */
.L_x_1173:
[----:B------:R-:W-:Y:S01]  /*d0f0*/  USHF.R.S32.HI UR16, URZ, 0x1f, UR44 ;  /* 0x0000001f3f107899 */ /* 0x000fe2000801142c */
[----:B------:R-:W-:Y:S01]  /*d100*/  VIADD R10, R17, UR36 ;  /* 0x00000024110a7c36 */ /* 0x000fe20008000000 */
[----:B------:R-:W-:Y:S01]  /*d110*/  ULDC.64 UR12, c[0x0][0xb90] ;  /* 0x0002e400000c7ab9 */ /* 0x000fe20000000a00 */
[----:B------:R-:W-:Y:S01]  /*d120*/  USHF.R.S32.HI UR15, URZ, 0x1f, UR43 ;  /* 0x0000001f3f0f7899 */ /* 0x000fe2000801142b */
[----:B------:R-:W-:Y:S01]  /*d130*/  VIADD R26, R195, UR36 ;  /* 0x00000024c31a7c36 */ /* 0x000fe20008000000 */
[----:B------:R-:W-:Y:S01]  /*d140*/  USHF.R.S32.HI UR7, URZ, 0x1f, UR4 ;  /* 0x0000001f3f077899 */ /* 0x000fe20008011404 */
[----:B------:R-:W-:Y:S01]  /*d150*/  @P1 IMAD.HI.U32 R9, R10, R11, RZ ;  /* 0x0000000b0a091227 */ /* 0x000fe200078e00ff */
[----:B------:R-:W-:Y:S01]  /*d160*/  UIMAD UR10, UR16, UR12, URZ ;  /* 0x0000000c100a72a4 */ /* 0x000fe2000f8e023f */
[----:B------:R-:W-:Y:S01]  /*d170*/  UMOV UR6, UR4 ;  /* 0x0000000400067c82 */ /* 0x000fe20008000000 */
[----:B------:R-:W-:Y:S01]  /*d180*/  USEL UR15, UR15, URZ, !UP0 ;  /* 0x0000003f0f0f7287 */ /* 0x000fe2000c000000 */
[----:B------:R-:W-:Y:S01]  /*d190*/  IMAD.MOV.U32 R8, RZ, RZ, R10 ;  /* 0x000000ffff087224 */ /* 0x000fe200078e000a */
[----:B------:R-:W-:Y:S01]  /*d1a0*/  UIMAD.WIDE.U32 UR8, UR44, UR12, UR6 ;  /* 0x0000000c2c0872a5 */ /* 0x000fe2000f8e0006 */
[----:B------:R-:W-:Y:S01]  /*d1b0*/  @P1 SHF.R.U32.HI R8, RZ, R20, R9 ;  /* 0x00000014ff081219 */ /* 0x000fe20000011609 */
[----:B------:R-:W-:Y:S01]  /*d1c0*/  UIMAD UR10, UR44, UR13, UR10 ;  /* 0x0000000d2c0a72a4 */ /* 0x000fe2000f8e020a */
[----:B------:R-:W-:Y:S01]  /*d1d0*/  IMAD R9, R192, 0x40, R16 ;  /* 0x00000040c0097824 */ /* 0x000fe200078e0210 */
[----:B------:R-:W-:Y:S01]  /*d1e0*/  USEL UR14, UR43, URZ, !UP0 ;  /* 0x0000003f2b0e7287 */ /* 0x000fe2000c000000 */
[----:B-----5:R-:W-:Y:S01]  /*d1f0*/  IMAD R83, R5, R80, RZ ;  /* 0x0000005005537224 */ /* 0x020fe200078e02ff */
[----:B------:R-:W-:Y:S01]  /*d200*/  ULDC.64 UR12, c[0x0][0xb98] ;  /* 0x0002e600000c7ab9 */ /* 0x000fe20000000a00 */
[----:B------:R-:W-:Y:S01]  /*d210*/  UIADD3 UR9, UR9, UR10, URZ ;  /* 0x0000000a09097290 */ /* 0x000fe2000fffe03f */
[----:B------:R-:W-:Y:S01]  /*d220*/  IMAD.MOV R11, RZ, RZ, -R8 ;  /* 0x000000ffff0b7224 */ /* 0x000fe200078e0a08 */
[----:B------:R-:W-:Y:S01]  /*d230*/  UIMAD UR6, UR15, UR12, URZ ;  /* 0x0000000c0f0672a4 */ /* 0x000fe2000f8e023f */
[----:B------:R-:W-:Y:S01]  /*d240*/  IMAD.WIDE R6, R9, 0x2, R6 ;  /* 0x0000000209067825 */ /* 0x000fe200078e0206 */
[----:B------:R-:W-:Y:S01]  /*d250*/  UIMAD.WIDE.U32 UR8, UR14, UR12, UR8 ;  /* 0x0000000c0e0872a5 */ /* 0x000fe2000f8e0008 */
[----:B------:R-:W-:Y:S01]  /*d260*/  SHF.R.S32.HI R9, RZ, 0x1f, R8 ;  /* 0x0000001fff097819 */ /* 0x000fe20000011408 */
[----:B------:R-:W-:Y:S01]  /*d270*/  UIMAD UR6, UR14, UR13, UR6 ;  /* 0x0000000d0e0672a4 */ /* 0x000fe2000f8e0206 */
[----:B------:R-:W-:Y:S01]  /*d280*/  IMAD R11, R80, R11, R10 ;  /* 0x0000000b500b7224 */ /* 0x000fe200078e020a */
[----:B------:R-:W-:Y:S01]  /*d290*/  IADD3 R57, P3, R6, 0x4000, RZ ;  /* 0x0000400006397810 */ /* 0x000fe20007f7e0ff */
[----:B------:R-:W-:Y:S01]  /*d2a0*/  ULDC.64 UR10, c[0x0][0xaa0] ;  /* 0x0002a800000a7ab9 */ /* 0x000fe20000000a00 */
[----:B------:R-:W-:-:S02]  /*d2b0*/  IADD3 R8, P0, R8, UR8, RZ ;  /* 0x0000000808087c10 */ /* 0x000fc4000ff1e0ff */
[----:B------:R-:W-:Y:S01]  /*d2c0*/  IMAD.U32 R12, RZ, RZ, UR6 ;  /* 0x00000006ff0c7e24 */ /* 0x000fe2000f8e00ff */
[----:B------:R-:W-:Y:S02]  /*d2d0*/  SHF.R.S32.HI R10, RZ, 0x1f, R11 ;  /* 0x0000001fff0a7819 */ /* 0x000fe4000001140b */
[----:B------:R-:W-:Y:S02]  /*d2e0*/  IADD3 R45, P2, R6, 0x5000, RZ ;  /* 0x00005000062d7810 */ /* 0x000fe40007f5e0ff */
[----:B------:R-:W-:Y:S01]  /*d2f0*/  IADD3.X R9, R9, UR9, R12, P0, !PT ;  /* 0x0000000909097c10 */ /* 0x000fe200087fe40c */
[----:B------:R-:W-:Y:S01]  /*d300*/  ULDC.64 UR8, c[0x0][0xb88] ;  /* 0x0002e20000087ab9 */ /* 0x000fe20000000a00 */
[----:B------:R-:W-:Y:S01]  /*d310*/  LOP3.LUT R56, R57, 0x380, RZ, 0xc0, !PT ;  /* 0x0000038039387812 */ /* 0x000fe200078ec0ff */
[----:B------:R-:W-:Y:S01]  /*d320*/  IMAD R10, R10, UR8, RZ ;  /* 0x000000080a0a7c24 */ /* 0x000fe2000f8e02ff */
[C---:B------:R-:W-:Y:S01]  /*d330*/  IADD3 R13, P5, R6.reuse, 0x1000, RZ ;  /* 0x00001000060d7810 */ /* 0x040fe20007fbe0ff */
[----:B------:R-:W-:Y:S01]  /*d340*/  IMAD.WIDE.U32 R8, R11, UR8, R8 ;  /* 0x000000080b087c25 */ /* 0x000fe2000f8e0008 */
[----:B------:R-:W-:-:S02]  /*d350*/  IADD3 R25, P4, R6, 0x2000, RZ ;  /* 0x0000200006197810 */ /* 0x000fc40007f9e0ff */
[----:B------:R-:W-:Y:S01]  /*d360*/  LOP3.LUT R44, R45, 0x380, RZ, 0xc0, !PT ;  /* 0x000003802d2c7812 */ /* 0x000fe200078ec0ff */
[----:B------:R-:W-:Y:S01]  /*d370*/  IMAD R15, R11, UR9, R10 ;  /* 0x000000090b0f7c24 */ /* 0x000fe2000f8e020a */
[----:B------:R-:W-:Y:S01]  /*d380*/  ULDC.64 UR8, c[0x0][0xb50] ;  /* 0x0002d40000087ab9 */ /* 0x000fe20000000a00 */
[----:B------:R-:W-:Y:S02]  /*d390*/  SHF.R.U64 R56, R56, 0x3, RZ ;  /* 0x0000000338387819 */ /* 0x000fe400000012ff */
[----:B------:R-:W-:Y:S01]  /*d3a0*/  IMAD.IADD R9, R9, 0x1, R15 ;  /* 0x0000000109097824 */ /* 0x000fe200078e020f */
[C---:B------:R-:W-:Y:S02]  /*d3b0*/  LEA R11, P0, R8.reuse, UR8, 0x2 ;  /* 0x00000008080b7c11 */ /* 0x040fe4000f8010ff */
[----:B------:R-:W-:Y:S02]  /*d3c0*/  LOP3.LUT R12, R13, 0x380, RZ, 0xc0, !PT ;  /* 0x000003800d0c7812 */ /* 0x000fe400078ec0ff */
[----:B------:R-:W-:Y:S01]  /*d3d0*/  LEA.HI.X R14, R8, UR9, R9, 0x2, P0 ;  /* 0x00000009080e7c11 */ /* 0x000fe200080f1409 */
[----:B------:R-:W-:Y:S01]  /*d3e0*/  SHFL.IDX PT, R20, R11, RZ, 0x1c1f ;  /* 0x001c1fff0b147589 */ /* 0x000fe200000e0000 */
[----:B------:R-:W-:Y:S01]  /*d3f0*/  IADD3 R29, P0, R6, 0x3000, RZ ;  /* 0x00003000061d7810 */ /* 0x000fe20007f1e0ff */
[----:B------:R-:W-:Y:S01]  /*d400*/  VIADD R8, R26, 0x8 ;  /* 0x000000081a087836 */ /* 0x000fe20000000000 */
[----:B------:R-:W-:Y:S01]  /*d410*/  LOP3.LUT R24, R25, 0x380, RZ, 0xc0, !PT ;  /* 0x0000038019187812 */ /* 0x000fe200078ec0ff */
[----:B------:R-:W0:Y:S01]  /*d420*/  SHFL.IDX PT, R21, R14, RZ, 0x1c1f ;  /* 0x001c1fff0e157589 */ /* 0x000e2200000e0000 */
[----:B------:R-:W-:-:S02]  /*d430*/  LOP3.LUT R28, R29, 0x380, RZ, 0xc0, !PT ;  /* 0x000003801d1c7812 */ /* 0x000fc400078ec0ff */
[----:B------:R-:W-:Y:S01]  /*d440*/  SHF.R.U64 R44, R44, 0x3, RZ ;  /* 0x000000032c2c7819 */ /* 0x000fe200000012ff */
[----:B------:R-:W-:Y:S01]  /*d450*/  SHFL.IDX PT, R42, R11, 0x1, 0x1c1f ;  /* 0x003c1f000b2a7f89 */ /* 0x000fe200000e0000 */
[----:B------:R-:W-:Y:S02]  /*d460*/  SHF.R.U64 R28, R28, 0x3, RZ ;  /* 0x000000031c1c7819 */ /* 0x000fe400000012ff */
[----:B------:R-:W-:Y:S01]  /*d470*/  LOP3.LUT R56, R56, R57, RZ, 0x3c, !PT ;  /* 0x0000003938387212 */ /* 0x000fe200078e3cff */
[--C-:B------:R-:W-:Y:S01]  /*d480*/  IMAD.X R57, RZ, RZ, R7.reuse, P3 ;  /* 0x000000ffff397224 */ /* 0x100fe200018e0607 */
[----:B------:R-:W-:Y:S01]  /*d490*/  LOP3.LUT R28, R28, R29, RZ, 0x3c, !PT ;  /* 0x0000001d1c1c7212 */ /* 0x000fe200078e3cff */
[----:B------:R-:W-:Y:S01]  /*d4a0*/  IMAD.X R29, RZ, RZ, R7, P0 ;  /* 0x000000ffff1d7224 */ /* 0x000fe200000e0607 */
[----:B------:R-:W-:Y:S01]  /*d4b0*/  SHF.R.U64 R12, R12, 0x3, RZ ;  /* 0x000000030c0c7819 */ /* 0x000fe200000012ff */
[----:B------:R-:W1:Y:S01]  /*d4c0*/  SHFL.IDX PT, R43, R14, 0x1, 0x1c1f ;  /* 0x003c1f000e2b7f89 */ /* 0x000e6200000e0000 */
[----:B------:R-:W-:-:S02]  /*d4d0*/  SHF.R.U64 R24, R24, 0x3, RZ ;  /* 0x0000000318187819 */ /* 0x000fc400000012ff */
[C---:B------:R-:W-:Y:S02]  /*d4e0*/  IADD3 R61, P0, R6.reuse, 0x9000, RZ ;  /* 0x00009000063d7810 */ /* 0x040fe40007f1e0ff */
[----:B------:R-:W-:Y:S02]  /*d4f0*/  IADD3 R49, P3, R6, 0xa000, RZ ;  /* 0x0000a00006317810 */ /* 0x000fe40007f7e0ff */
[----:B------:R-:W-:Y:S01]  /*d500*/  LOP3.LUT R44, R44, R45, RZ, 0x3c, !PT ;  /* 0x0000002d2c2c7212 */ /* 0x000fe200078e3cff */
[--C-:B------:R-:W-:Y:S01]  /*d510*/  IMAD.X R45, RZ, RZ, R7.reuse, P2 ;  /* 0x000000ffff2d7224 */ /* 0x100fe200010e0607 */
[----:B------:R-:W-:Y:S01]  /*d520*/  LOP3.LUT R12, R12, R13, RZ, 0x3c, !PT ;  /* 0x0000000d0c0c7212 */ /* 0x000fe200078e3cff */
[--C-:B------:R-:W-:Y:S01]  /*d530*/  IMAD.X R13, RZ, RZ, R7.reuse, P5 ;  /* 0x000000ffff0d7224 */ /* 0x100fe200028e0607 */
[----:B------:R-:W-:Y:S01]  /*d540*/  LOP3.LUT R24, R24, R25, RZ, 0x3c, !PT ;  /* 0x0000001918187212 */ /* 0x000fe200078e3cff */
[----:B------:R-:W-:Y:S01]  /*d550*/  IMAD.X R25, RZ, RZ, R7, P4 ;  /* 0x000000ffff197224 */ /* 0x000fe200020e0607 */
[----:B------:R-:W-:-:S02]  /*d560*/  LOP3.LUT R60, R61, 0x380, RZ, 0xc0, !PT ;  /* 0x000003803d3c7812 */ /* 0x000fc400078ec0ff */
[C---:B------:R-:W-:Y:S02]  /*d570*/  IADD3 R41, P2, R6.reuse, 0xb000, RZ ;  /* 0x0000b00006297810 */ /* 0x040fe40007f5e0ff */
[----:B------:R-:W-:Y:S02]  /*d580*/  LOP3.LUT R48, R49, 0x380, RZ, 0xc0, !PT ;  /* 0x0000038031307812 */ /* 0x000fe400078ec0ff */
[C---:B------:R-:W-:Y:S02]  /*d590*/  IADD3 R33, P6, R6.reuse, 0x6000, RZ ;  /* 0x0000600006217810 */ /* 0x040fe40007fde0ff */
[C---:B------:R-:W-:Y:S02]  /*d5a0*/  IADD3 R37, P5, R6.reuse, 0x7000, RZ ;  /* 0x0000700006257810 */ /* 0x040fe40007fbe0ff */
[----:B------:R-:W-:Y:S02]  /*d5b0*/  IADD3 R69, P4, R6, 0x8000, RZ ;  /* 0x0000800006457810 */ /* 0x000fe40007f9e0ff */
[----:B------:R-:W-:-:S02]  /*d5c0*/  SHF.R.U64 R60, R60, 0x3, RZ ;  /* 0x000000033c3c7819 */ /* 0x000fc400000012ff */
[----:B------:R-:W-:Y:S02]  /*d5d0*/  LOP3.LUT R40, R41, 0x380, RZ, 0xc0, !PT ;  /* 0x0000038029287812 */ /* 0x000fe400078ec0ff */
[----:B------:R-:W-:Y:S02]  /*d5e0*/  SHF.R.U64 R48, R48, 0x3, RZ ;  /* 0x0000000330307819 */ /* 0x000fe400000012ff */
[----:B------:R-:W-:Y:S02]  /*d5f0*/  LOP3.LUT R32, R33, 0x380, RZ, 0xc0, !PT ;  /* 0x0000038021207812 */ /* 0x000fe400078ec0ff */
[----:B------:R-:W-:Y:S02]  /*d600*/  LOP3.LUT R36, R37, 0x380, RZ, 0xc0, !PT ;  /* 0x0000038025247812 */ /* 0x000fe400078ec0ff */
[----:B------:R-:W-:Y:S02]  /*d610*/  LOP3.LUT R68, R69, 0x380, RZ, 0xc0, !PT ;  /* 0x0000038045447812 */ /* 0x000fe400078ec0ff */
[----:B------:R-:W-:Y:S01]  /*d620*/  LOP3.LUT R60, R60, R61, RZ, 0x3c, !PT ;  /* 0x0000003d3c3c7212 */ /* 0x000fe200078e3cff */
[----:B------:R-:W-:Y:S01]  /*d630*/  IMAD.X R61, RZ, RZ, R7, P0 ;  /* 0x000000ffff3d7224 */ /* 0x000fe200000e0607 */
[----:B------:R-:W-:-:S02]  /*d640*/  SHF.R.U64 R40, R40, 0x3, RZ ;  /* 0x0000000328287819 */ /* 0x000fc400000012ff */
[----:B------:R-:W-:Y:S01]  /*d650*/  LOP3.LUT R48, R48, R49, RZ, 0x3c, !PT ;  /* 0x0000003130307212 */ /* 0x000fe200078e3cff */
[----:B------:R-:W-:Y:S01]  /*d660*/  IMAD.X R49, RZ, RZ, R7, P3 ;  /* 0x000000ffff317224 */ /* 0x000fe200018e0607 */
[----:B------:R-:W-:Y:S02]  /*d670*/  SHF.R.U64 R32, R32, 0x3, RZ ;  /* 0x0000000320207819 */ /* 0x000fe400000012ff */
[----:B------:R-:W-:Y:S02]  /*d680*/  SHF.R.U64 R36, R36, 0x3, RZ ;  /* 0x0000000324247819 */ /* 0x000fe400000012ff */
[----:B------:R-:W-:Y:S02]  /*d690*/  SHF.R.U64 R68, R68, 0x3, RZ ;  /* 0x0000000344447819 */ /* 0x000fe400000012ff */
[----:B------:R-:W-:Y:S02]  /*d6a0*/  LOP3.LUT P0, RZ, R193, 0x3, RZ, 0xc0, !PT ;  /* 0x00000003c1ff7812 */ /* 0x000fe4000780c0ff */
[----:B------:R-:W-:-:S02]  /*d6b0*/  IADD3 R10, P3, R6, 0xf000, RZ ;  /* 0x0000f000060a7810 */ /* 0x000fc40007f7e0ff */
[----:B------:R-:W-:Y:S01]  /*d6c0*/  LOP3.LUT R40, R40, R41, RZ, 0x3c, !PT ;  /* 0x0000002928287212 */ /* 0x000fe200078e3cff */
[--C-:B------:R-:W-:Y:S01]  /*d6d0*/  IMAD.X R41, RZ, RZ, R7.reuse, P2 ;  /* 0x000000ffff297224 */ /* 0x100fe200010e0607 */
[----:B------:R-:W-:Y:S01]  /*d6e0*/  LOP3.LUT R32, R32, R33, RZ, 0x3c, !PT ;  /* 0x0000002120207212 */ /* 0x000fe200078e3cff */
[--C-:B------:R-:W-:Y:S01]  /*d6f0*/  IMAD.X R33, RZ, RZ, R7.reuse, P6 ;  /* 0x000000ffff217224 */ /* 0x100fe200030e0607 */
[----:B------:R-:W-:Y:S01]  /*d700*/  LOP3.LUT R36, R36, R37, RZ, 0x3c, !PT ;  /* 0x0000002524247212 */ /* 0x000fe200078e3cff */
[--C-:B------:R-:W-:Y:S01]  /*d710*/  IMAD.X R37, RZ, RZ, R7.reuse, P5 ;  /* 0x000000ffff257224 */ /* 0x100fe200028e0607 */
[----:B------:R-:W-:Y:S01]  /*d720*/  LOP3.LUT R68, R68, R69, RZ, 0x3c, !PT ;  /* 0x0000004544447212 */ /* 0x000fe200078e3cff */
[--C-:B------:R-:W-:Y:S01]  /*d730*/  IMAD.X R69, RZ, RZ, R7.reuse, P4 ;  /* 0x000000ffff457224 */ /* 0x100fe200020e0607 */
[-C--:B------:R-:W-:Y:S01]  /*d740*/  ISETP.GE.OR P2, PT, R26, R83.reuse, P0 ;  /* 0x000000531a00720c */ /* 0x080fe20000746670 */
[----:B------:R-:W-:Y:S01]  /*d750*/  IMAD.X R53, RZ, RZ, R7, P3 ;  /* 0x000000ffff357224 */ /* 0x000fe200018e0607 */
[----:B------:R-:W-:-:S02]  /*d760*/  ISETP.GE.OR P0, PT, R8, R83, P0 ;  /* 0x000000530800720c */ /* 0x000fc40000706670 */
[----:B------:R-:W-:Y:S02]  /*d770*/  LOP3.LUT R5, R10, 0x380, RZ, 0xc0, !PT ;  /* 0x000003800a057812 */ /* 0x000fe400078ec0ff */
[C---:B------:R-:W-:Y:S02]  /*d780*/  IADD3 R77, P6, R6.reuse, 0xc000, RZ ;  /* 0x0000c000064d7810 */ /* 0x040fe40007fde0ff */
[C---:B------:R-:W-:Y:S02]  /*d790*/  IADD3 R73, P5, R6.reuse, 0xd000, RZ ;  /* 0x0000d00006497810 */ /* 0x040fe40007fbe0ff */
[C---:B------:R-:W-:Y:S02]  /*d7a0*/  IADD3 R65, P4, R6.reuse, 0xe000, RZ ;  /* 0x0000e00006417810 */ /* 0x040fe40007f9e0ff */
[----:B------:R-:W-:Y:S01]  /*d7b0*/  LOP3.LUT R9, R6, 0x380, RZ, 0xc0, !PT ;  /* 0x0000038006097812 */ /* 0x000fe200078ec0ff */
[----:B0-----:R-:W-:Y:S01]  /*d7c0*/  @!P2 ST.E desc[UR54][R20.64], R3 ;  /* 0x000000031400a985 */ /* 0x001fe2000c101936 */
[----:B------:R-:W-:-:S02]  /*d7d0*/  SHF.R.U64 R5, R5, 0x3, RZ ;  /* 0x0000000305057819 */ /* 0x000fc400000012ff */
[----:B------:R-:W-:Y:S01]  /*d7e0*/  LOP3.LUT R76, R77, 0x380, RZ, 0xc0, !PT ;  /* 0x000003804d4c7812 */ /* 0x000fe200078ec0ff */
[----:B-1----:R0:W-:Y:S01]  /*d7f0*/  @!P0 ST.E desc[UR54][R42.64], R0 ;  /* 0x000000002a008985 */ /* 0x0021e2000c101936 */
[----:B------:R-:W-:Y:S02]  /*d800*/  LOP3.LUT R72, R73, 0x380, RZ, 0xc0, !PT ;  /* 0x0000038049487812 */ /* 0x000fe400078ec0ff */
[----:B------:R-:W-:Y:S01]  /*d810*/  LOP3.LUT R64, R65, 0x380, RZ, 0xc0, !PT ;  /* 0x0000038041407812 */ /* 0x000fe200078ec0ff */
[----:B------:R-:W-:Y:S01]  /*d820*/  UIMAD UR8, UR7, UR10, URZ ;  /* 0x0000000a070872a4 */ /* 0x000fe2000f8e023f */
[----:B------:R-:W-:Y:S01]  /*d830*/  SHF.R.U64 R9, R9, 0x3, RZ ;  /* 0x0000000309097819 */ /* 0x000fe200000012ff */
[----:B------:R-:W5:Y:S01]  /*d840*/  LD.E.128 R12, desc[UR54][R12.64] ;  /* 0x000000360c0c7980 */ /* 0x000f62000c101d00 */
[----:B------:R-:W-:Y:S02]  /*d850*/  SHF.R.U64 R76, R76, 0x3, RZ ;  /* 0x000000034c4c7819 */ /* 0x000fe400000012ff */
[----:B------:R-:W-:Y:S01]  /*d860*/  SHF.R.U64 R72, R72, 0x3, RZ ;  /* 0x0000000348487819 */ /* 0x000fe200000012ff */
[----:B------:R-:W5:Y:S01]  /*d870*/  LD.E.128 R24, desc[UR54][R24.64] ;  /* 0x0000003618187980 */ /* 0x000f62000c101d00 */
[----:B------:R-:W-:-:S02]  /*d880*/  SHF.R.U64 R64, R64, 0x3, RZ ;  /* 0x0000000340407819 */ /* 0x000fc400000012ff */
[----:B------:R-:W-:Y:S02]  /*d890*/  LOP3.LUT R6, R9, R6, RZ, 0x3c, !PT ;  /* 0x0000000609067212 */ /* 0x000fe400078e3cff */
[----:B------:R-:W-:Y:S01]  /*d8a0*/  LOP3.LUT R52, R5, R10, RZ, 0x3c, !PT ;  /* 0x0000000a05347212 */ /* 0x000fe200078e3cff */
[----:B0-----:R-:W-:Y:S01]  /*d8b0*/  IMAD R0, R23, 0x20, R192 ;  /* 0x0000002017007824 */ /* 0x001fe200078e02c0 */
[----:B------:R-:W0:Y:S01]  /*d8c0*/  @P1 LDC R5, c[0x0][0xbec] ;  /* 0x0002fb00ff051b82 */ /* 0x000e220000000800 */
[----:B------:R-:W-:Y:S01]  /*d8d0*/  LOP3.LUT R76, R76, R77, RZ, 0x3c, !PT ;  /* 0x0000004d4c4c7212 */ /* 0x000fe200078e3cff */
[--C-:B------:R-:W-:Y:S01]  /*d8e0*/  IMAD.X R77, RZ, RZ, R7.reuse, P6 ;  /* 0x000000ffff4d7224 */ /* 0x100fe200030e0607 */
[----:B------:R-:W-:Y:S01]  /*d8f0*/  LOP3.LUT R72, R72, R73, RZ, 0x3c, !PT ;  /* 0x0000004948487212 */ /* 0x000fe200078e3cff */
[--C-:B------:R-:W-:Y:S01]  /*d900*/  IMAD.X R73, RZ, RZ, R7.reuse, P5 ;  /* 0x000000ffff497224 */ /* 0x100fe200028e0607 */
[----:B------:R-:W-:Y:S01]  /*d910*/  LOP3.LUT R64, R64, R65, RZ, 0x3c, !PT ;  /* 0x0000004140407212 */ /* 0x000fe200078e3cff */
[----:B------:R-:W-:Y:S01]  /*d920*/  IMAD.X R65, RZ, RZ, R7, P4 ;  /* 0x000000ffff417224 */ /* 0x000fe200020e0607 */
[----:B------:R1:W5:Y:S01]  /*d930*/  LD.E.128 R8, desc[UR54][R6.64] ;  /* 0x0000003606087980 */ /* 0x000362000c101d00 */
[----:B------:R-:W-:-:S02]  /*d940*/  UIMAD.WIDE.U32 UR6, UR4, UR10, URZ ;  /* 0x0000000a040672a5 */ /* 0x000fc4000f8e003f */
[----:B------:R-:W-:Y:S01]  /*d950*/  UIMAD UR8, UR4, UR11, UR8 ;  /* 0x0000000b040872a4 */ /* 0x000fe2000f8e0208 */
[----:B------:R-:W-:Y:S01]  /*d960*/  VIADD R20, R0, UR36 ;  /* 0x0000002400147c36 */ /* 0x000fe20008000000 */
[----:B------:R-:W5:Y:S01]  /*d970*/  LD.E.128 R28, desc[UR54][R28.64] ;  /* 0x000000361c1c7980 */ /* 0x000f62000c101d00 */
[----:B------:R-:W-:-:S03]  /*d980*/  ULDC.64 UR10, c[0x0][0xae8] ;  /* 0x0002ba00000a7ab9 */ /* 0x000fc60000000a00 */
[----:B------:R-:W5:Y:S01]  /*d990*/  LD.E.128 R56, desc[UR54][R56.64] ;  /* 0x0000003638387980 */ /* 0x000f62000c101d00 */
[----:B-1----:R-:W1:Y:S01]  /*d9a0*/  @P1 LDC R7, c[0x0][0xbf0] ;  /* 0x0002fc00ff071b82 */ /* 0x002e620000000800 */
[----:B------:R-:W-:Y:S02]  /*d9b0*/  UIADD3 UR7, UR7, UR8, URZ ;  /* 0x0000000807077290 */ /* 0x000fe4000fffe03f */
[----:B------:R-:W-:Y:S01]  /*d9c0*/  UIMAD UR4, UR16, UR10, URZ ;  /* 0x0000000a100472a4 */ /* 0x000fe2000f8e023f */
[----:B------:R-:W5:Y:S01]  /*d9d0*/  LD.E.128 R44, desc[UR54][R44.64] ;  /* 0x000000362c2c7980 */ /* 0x000f62000c101d00 */
[----:B------:R-:W-:Y:S02]  /*d9e0*/  UIMAD.WIDE.U32 UR6, UR44, UR10, UR6 ;  /* 0x0000000a2c0672a5 */ /* 0x000fe4000f8e0006 */
[----:B------:R-:W-:Y:S01]  /*d9f0*/  UIMAD UR4, UR44, UR11, UR4 ;  /* 0x0000000b2c0472a4 */ /* 0x000fe2000f8e0204 */
[----:B0-----:R-:W-:Y:S01]  /*da00*/  @P1 IMAD.HI.U32 R0, R20, R5, RZ ;  /* 0x0000000514001227 */ /* 0x001fe200078e00ff */
[----:B------:R-:W-:Y:S01]  /*da10*/  ULDC.64 UR8, c[0x0][0xaf0] ;  /* 0x0002bc0000087ab9 */ /* 0x000fe20000000a00 */
[----:B------:R-:W5:Y:S01]  /*da20*/  LD.E.128 R32, desc[UR54][R32.64] ;  /* 0x0000003620207980 */ /* 0x000f62000c101d00 */
[----:B------:R-:W-:-:S02]  /*da30*/  UIADD3 UR7, UR7, UR4, URZ ;  /* 0x0000000407077290 */ /* 0x000fc4000fffe03f */
[----:B------:R-:W-:Y:S01]  /*da40*/  UIMAD UR4, UR15, UR8, URZ ;  /* 0x000000080f0472a4 */ /* 0x000fe2000f8e023f */
[----:B------:R-:W-:Y:S01]  /*da50*/  IMAD.MOV.U32 R3, RZ, RZ, R20 ;  /* 0x000000ffff037224 */ /* 0x000fe200078e0014 */
[----:B------:R-:W-:Y:S01]  /*da60*/  UIMAD.WIDE.U32 UR6, UR14, UR8, UR6 ;  /* 0x000000080e0672a5 */ /* 0x000fe2000f8e0006 */
[----:B------:R-:W5:Y:S01]  /*da70*/  LD.E.128 R36, desc[UR54][R36.64] ;  /* 0x0000003624247980 */ /* 0x000f62000c101d00 */
[----:B------:R-:W-:-:S03]  /*da80*/  UIMAD UR4, UR14, UR9, UR4 ;  /* 0x000000090e0472a4 */ /* 0x000fc6000f8e0204 */
[----:B------:R-:W-:Y:S01]  /*da90*/  ULDC.64 UR8, c[0x0][0xae0] ;  /* 0x0002b80000087ab9 */ /* 0x000fe20000000a00 */
[----:B------:R-:W5:Y:S01]  /*daa0*/  LD.E.128 R68, desc[UR54][R68.64] ;  /* 0x0000003644447980 */ /* 0x000f62000c101d00 */
[----:B-1----:R-:W-:Y:S01]  /*dab0*/  @P1 SHF.R.U32.HI R3, RZ, R7, R0 ;  /* 0x00000007ff031219 */ /* 0x002fe20000011600 */
[----:B------:R-:W-:Y:S02]  /*dac0*/  UIADD3 UR4, UR7, UR4, URZ ;  /* 0x0000000407047290 */ /* 0x000fe4000fffe03f */
[----:B------:R-:W5:Y:S01]  /*dad0*/  LD.E.128 R60, desc[UR54][R60.64] ;  /* 0x000000363c3c7980 */ /* 0x000f62000c101d00 */
[--C-:B------:R-:W-:Y:S01]  /*dae0*/  SHF.R.S32.HI R0, RZ, 0x1f, R3.reuse ;  /* 0x0000001fff007819 */ /* 0x100fe20000011403 */
[----:B------:R-:W-:Y:S02]  /*daf0*/  IMAD.MOV R5, RZ, RZ, -R3 ;  /* 0x000000ffff057224 */ /* 0x000fe400078e0a03 */
[----:B------:R-:W5:Y:S01]  /*db00*/  LD.E.128 R48, desc[UR54][R48.64] ;  /* 0x0000003630307980 */ /* 0x000f62000c101d00 */
[----:B------:R-:W-:-:S02]  /*db10*/  IMAD.U32 R7, RZ, RZ, UR7 ;  /* 0x00000007ff077e24 */ /* 0x000fc4000f8e00ff */
[----:B------:R-:W-:Y:S01]  /*db20*/  IMAD R0, R0, UR8, RZ ;  /* 0x0000000800007c24 */ /* 0x000fe2000f8e02ff */
[----:B------:R-:W5:Y:S01]  /*db30*/  LD.E.128 R40, desc[UR54][R40.64] ;  /* 0x0000003628287980 */ /* 0x000f62000c101d00 */
[----:B------:R-:W-:Y:S02]  /*db40*/  IMAD R5, R80, R5, R20 ;  /* 0x0000000550057224 */ /* 0x000fe400078e0214 */
[----:B------:R-:W-:Y:S01]  /*db50*/  IMAD.U32 R6, RZ, RZ, UR6 ;  /* 0x00000006ff067e24 */ /* 0x000fe2000f8e00ff */
[----:B------:R-:W5:Y:S01]  /*db60*/  LD.E.128 R76, desc[UR54][R76.64] ;  /* 0x000000364c4c7980 */ /* 0x000f62000c101d00 */
[----:B------:R-:W-:Y:S01]  /*db70*/  IMAD.U32 R7, RZ, RZ, UR4 ;  /* 0x00000004ff077e24 */ /* 0x000fe2000f8e00ff */
[----:B------:R-:W-:Y:S01]  /*db80*/  ULDC.64 UR6, c[0x0][0xad8] ;  /* 0x0002b60000067ab9 */ /* 0x000fe20000000a00 */
[----:B------:R-:W-:Y:S01]  /*db90*/  IMAD R21, R3, UR9, R0 ;  /* 0x0000000903157c24 */ /* 0x000fe2000f8e0200 */
[----:B------:R-:W5:Y:S01]  /*dba0*/  LD.E.128 R72, desc[UR54][R72.64] ;  /* 0x0000003648487980 */ /* 0x000f62000c101d00 */
[----:B------:R-:W-:-:S03]  /*dbb0*/  SHF.R.S32.HI R0, RZ, 0x1f, R5 ;  /* 0x0000001fff007819 */ /* 0x000fc60000011405 */
[----:B------:R-:W5:Y:S01]  /*dbc0*/  LD.E.128 R64, desc[UR54][R64.64] ;  /* 0x0000003640407980 */ /* 0x000f62000c101d00 */
[----:B------:R-:W-:-:S03]  /*dbd0*/  IMAD.WIDE.U32 R6, R3, UR8, R6 ;  /* 0x0000000803067c25 */ /* 0x000fc6000f8e0006 */
[----:B------:R-:W5:Y:S01]  /*dbe0*/  LD.E.128 R52, desc[UR54][R52.64] ;  /* 0x0000003634347980 */ /* 0x000f62000c101d00 */
[----:B------:R-:W-:Y:S01]  /*dbf0*/  @!PT LDS RZ, [RZ] ;  /* 0x00000000fffff984 */ /* 0x000fe20000000800 */
[----:B------:R-:W-:Y:S01]  /*dc00*/  @!PT LDS RZ, [RZ] ;  /* 0x00000000fffff984 */ /* 0x000fe20000000800 */
[----:B------:R-:W-:Y:S01]  /*dc10*/  @!PT LDS RZ, [RZ] ;  /* 0x00000000fffff984 */ /* 0x000fe20000000800 */
[----:B------:R-:W-:Y:S01]  /*dc20*/  @!PT LDS RZ, [RZ] ;  /* 0x00000000fffff984 */ /* 0x000fe20000000800 */
[----:B------:R0:W-:Y:S06]  /*dc30*/  MEMBAR.ALL.CTA ;  /* 0x0000000000007992 */ /* 0x0001ec0000008000 */
[----:B0-----:R-:W0:Y:S01]  /*dc40*/  FENCE.VIEW.ASYNC.S ;  /* 0x00000000000073c6 */ /* 0x001e220000000000 */
[----:B------:R-:W-:Y:S02]  /*dc50*/  IMAD.IADD R7, R7, 0x1, R21 ;  /* 0x0000000107077824 */ /* 0x000fe400078e0215 */
[----:B------:R-:W-:-:S02]  /*dc60*/  IMAD R20, R0, UR6, RZ ;  /* 0x0000000600147c24 */ /* 0x000fc4000f8e02ff */
[----:B------:R-:W-:Y:S02]  /*dc70*/  VIADD R84, R192, UR36 ;  /* 0x00000024c0547c36 */ /* 0x000fe40008000000 */
[C---:B------:R-:W-:Y:S02]  /*dc80*/  IMAD R3, R5.reuse, UR7, R20 ;  /* 0x0000000705037c24 */ /* 0x040fe4000f8e0214 */
[----:B------:R-:W-:Y:S01]  /*dc90*/  IMAD.WIDE.U32 R6, R5, UR6, R6 ;  /* 0x0000000605067c25 */ /* 0x000fe2000f8e0006 */
[----:B------:R-:W-:Y:S01]  /*dca0*/  ISETP.GE.AND P2, PT, R84, R83, PT ;  /* 0x000000535400720c */ /* 0x000fe20003f46270 */
[----:B------:R-:W-:Y:S02]  /*dcb0*/  ULDC.64 UR6, c[0x0][0xa80] ;  /* 0x0002a00000067ab9 */ /* 0x000fe40000000a00 */
[----:B------:R-:W-:Y:S01]  /*dcc0*/  IMAD.IADD R3, R7, 0x1, R3 ;  /* 0x0000000107037824 */ /* 0x000fe200078e0203 */
[----:B------:R-:W-:Y:S01]  /*dcd0*/  LEA R82, P3, R6, UR6, 0x1 ;  /* 0x0000000606527c11 */ /* 0x000fe2000f8608ff */
[----:B------:R-:W-:-:S02]  /*dce0*/  VIADD R4, R4, 0x28420 ;  /* 0x0002842004047836 */ /* 0x000fc40000000000 */
[----:B------:R-:W-:Y:S01]  /*dcf0*/  VIADD R0, R84, 0x20 ;  /* 0x0000002054007836 */ /* 0x000fe20000000000 */
[----:B------:R-:W-:Y:S02]  /*dd00*/  LEA.HI.X R3, R6, UR7, R3, 0x1, P3 ;  /* 0x0000000706037c11 */ /* 0x000fe400098f0c03 */
[----:B------:R-:W-:Y:S02]  /*dd10*/  PRMT R4, RZ, 0x654, R4 ;  /* 0x00000654ff047816 */ /* 0x000fe40000000004 */
[-C--:B------:R-:W-:Y:S01]  /*dd20*/  ISETP.GE.AND P1, PT, R0, R83.reuse, PT ;  /* 0x000000530000720c */ /* 0x080fe20003f26270 */
[----:B------:R-:W-:Y:S01]  /*dd30*/  VIADD R0, R84, 0x40 ;  /* 0x0000004054007836 */ /* 0x000fe20000000000 */
[----:B0-----:R0:W-:Y:S01]  /*dd40*/  SYNCS.ARRIVE.TRANS64.RED.A1T0 RZ, [R4+URZ], RZ ;  /* 0x000000ff04ff79a7 */ /* 0x0011e2000810043f */
[----:B------:R0:W1:Y:S01]  /*dd50*/  SHFL.IDX PT, R85, R82, RZ, 0x181f ;  /* 0x00181fff52557589 */ /* 0x00006200000e0000 */
[----:B------:R-:W-:Y:S03]  /*dd60*/  BSSY B1, `(.L_x_1174) ;  /* 0x0000015000017945 */ /* 0x000fe60003800000 */
[----:B------:R0:W2:Y:S01]  /*dd70*/  SHFL.IDX PT, R81, R3, RZ, 0x181f ;  /* 0x00181fff03517589 */ /* 0x0000a200000e0000 */
[----:B------:R-:W-:Y:S01]  /*dd80*/  ISETP.GE.AND P0, PT, R0, R83, PT ;  /* 0x000000530000720c */ /* 0x000fe20003f06270 */
[----:B------:R-:W-:-:S12]  /*dd90*/  @P2 BRA `(.L_x_1175) ;  /* 0x0000000000442947 */ /* 0x000fd80003800000 */
        /* <DEDUP_REMOVED lines=17> */
.L_x_1175:
[----:B------:R-:W-:Y:S05]  /*deb0*/  BSYNC B1 ;  /* 0x0000000000017941 */ /* 0x000fea0003800000 */
.L_x_1174:
[----:B---3-5:R3:W4:Y:S01]  /*dec0*/  SHFL.IDX PT, R11, R3, 0x1, 0x181f ;  /* 0x00381f00030b7f89 */ /* 0x02872200000e0000 */
[----:B------:R-:W-:Y:S03]  /*ded0*/  BSSY B1, `(.L_x_1176) ;  /* 0x0000014000017945 */ /* 0x000fe60003800000 */
[----:B------:R3:W0:Y:S01]  /*dee0*/  SHFL.IDX PT, R9, R82, 0x1, 0x181f ;  /* 0x00381f0052097f89 */ /* 0x00062200000e0000 */
[----:B------:R-:W-:Y:S05]  /*def0*/  @P1 BRA `(.L_x_1177) ;  /* 0x0000000000441947 */ /* 0x000fea0003800000 */
[----:B------:R-:W-:Y:S02]  /*df00*/  ULDC UR4, c[0x0][0xac8] ;  /* 0x0002b20000047ab9 */ /* 0x000fe40000000800 */
[----:B------:R-:W-:Y:S02]  /*df10*/  ISETP.GE.AND P4, PT, R16, UR4, PT ;  /* 0x0000000410007c0c */ /* 0x000fe4000bf86270 */
[----:B------:R-:W-:Y:S02]  /*df20*/  ISETP.GE.AND P3, PT, R19, UR4, PT ;  /* 0x0000000413007c0c */ /* 0x000fe4000bf66270 */
[----:B------:R-:W-:Y:S02]  /*df30*/  ISETP.GE.AND P2, PT, R18, UR4, PT ;  /* 0x0000000412007c0c */ /* 0x000fe4000bf46270 */
[----:B------:R-:W-:-:S07]  /*df40*/  ISETP.GE.AND P1, PT, R22, UR4, PT ;  /* 0x0000000416007c0c */ /* 0x000fce000bf26270 */
[CC--:B0-----:R-:W-:Y:S02]  /*df50*/  @!P4 LEA R4, P6, R16.reuse, R9.reuse, 0x1 ;  /* 0x000000091004c211 */ /* 0x0c1fe400078c08ff */
[C---:B------:R-:W-:Y:S02]  /*df60*/  @!P3 LEA R6, P5, R19.reuse, R9, 0x1 ;  /* 0x000000091306b211 */ /* 0x040fe400078a08ff */
[----:B----4-:R-:W-:Y:S02]  /*df70*/  @!P4 LEA.HI.X R5, R16, R11, R200, 0x1, P6 ;  /* 0x0000000b1005c211 */ /* 0x010fe400030f0cc8 */
        /* <DEDUP_REMOVED lines=9> */
.L_x_1177:
[----:B------:R-:W-:Y:S05]  /*e010*/  BSYNC B1 ;  /* 0x0000000000017941 */ /* 0x000fea0003800000 */
.L_x_1176:
[----:B0---4-:R0:W4:Y:S01]  /*e020*/  SHFL.IDX PT, R11, R3, 0x2, 0x181f ;  /* 0x00581f00030b7f89 */ /* 0x01112200000e0000 */
        /* <DEDUP_REMOVED lines=8> */
[-C--:B0-----:R-:W-:Y:S02]  /*e0b0*/  @!P3 LEA R4, P6, R16, R7.reuse, 0x1 ;  /* 0x000000071004b211 */ /* 0x081fe400078c08ff */
[CC--:B------:R-:W-:Y:S02]  /*e0c0*/  @!P2 LEA R6, P5, R19.reuse, R7.reuse, 0x1 ;  /* 0x000000071306a211 */ /* 0x0c0fe400078a08ff */
[----:B------:R-:W-:Y:S02]  /*e0d0*/  @!P1 LEA R8, P4, R18, R7, 0x1 ;  /* 0x0000000712089211 */ /* 0x000fe400078808ff */
[----:B----4-:R-:W-:Y:S02]  /*e0e0*/  @!P3 LEA.HI.X R5, R16, R11, R200, 0x1, P6 ;  /* 0x0000000b1005b211 */ /* 0x010fe400030f0cc8 */
        /* <DEDUP_REMOVED lines=8> */
.L_x_1179:
[----:B------:R-:W-:Y:S05]  /*e170*/  BSYNC B1 ;  /* 0x0000000000017941 */ /* 0x000fea0003800000 */
.L_x_1178:
[----:B------:R-:W-:Y:S01]  /*e180*/  VIADD R0, R84, 0x60 ;  /* 0x0000006054007836 */ /* 0x000fe20000000000 */
[----:B0--3--:R-:W3:Y:S04]  /*e190*/  SHFL.IDX PT, R3, R3, 0x3, 0x181f ;  /* 0x00781f0003037f89 */ /* 0x009ee800000e0000 */
[----:B------:R-:W-:Y:S01]  /*e1a0*/  ISETP.GE.AND P0, PT, R0, R83, PT ;  /* 0x000000530000720c */ /* 0x000fe20003f06270 */
[----:B----4-:R4:W0:-:S12]  /*e1b0*/  SHFL.IDX PT, R11, R82, 0x3, 0x181f ;  /* 0x00781f00520b7f89 */ /* 0x01081800000e0000 */
[----:B----4-:R-:W-:Y:S05]  /*e1c0*/  @P0 BRA `(.L_x_1180) ;  /* 0x0000000c00ac0947 */ /* 0x010fea0003800000 */
[----:B------:R-:W-:Y:S02]  /*e1d0*/  ULDC UR4, c[0x0][0xac8] ;  /* 0x0002b20000047ab9 */ /* 0x000fe40000000800 */
[----:B------:R-:W-:Y:S02]  /*e1e0*/  ISETP.GE.AND P3, PT, R16, UR4, PT ;  /* 0x0000000410007c0c */ /* 0x000fe4000bf66270 */
[----:B------:R-:W-:Y:S02]  /*e1f0*/  ISETP.GE.AND P4, PT, R19, UR4, PT ;  /* 0x0000000413007c0c */ /* 0x000fe4000bf86270 */
[----:B------:R-:W-:-:S09]  /*e200*/  ISETP.GE.AND P5, PT, R18, UR4, PT ;  /* 0x0000000412007c0c */ /* 0x000fd2000bfa6270 */
[-C--:B0-----:R-:W-:Y:S02]  /*e210*/  @!P3 LEA R4, P0, R16, R11.reuse, 0x1 ;  /* 0x0000000b1004b211 */ /* 0x081fe400078008ff */
[CC--:B------:R-:W-:Y:S02]  /*e220*/  @!P4 LEA R6, P1, R19.reuse, R11.reuse, 0x1 ;  /* 0x0000000b1306c211 */ /* 0x0c0fe400078208ff */
[----:B------:R-:W-:Y:S02]  /*e230*/  @!P5 LEA R8, P2, R18, R11, 0x1 ;  /* 0x0000000b1208d211 */ /* 0x000fe400078408ff */
        /* <DEDUP_REMOVED lines=12> */
.L_x_1172:
[----:B------:R-:W-:Y:S01]  /*e300*/  ULDC.64 UR6, c[0x0][0xc00] ;  /* 0x0003000000067ab9 */ /* 0x000fe20000000a00 */
[----:B------:R-:W-:Y:S01]  /*e310*/  ULDC UR4, c[0x0][0xa88] ;  /* 0x0002a20000047ab9 */ /* 0x000fe20000000800 */
[----:B------:R-:W-:Y:S01]  /*e320*/  UISETP.NE.U32.AND UP0, UPT, UR6, URZ, UPT ;  /* 0x0000003f0600728c */ /* 0x000fe2000bf05070 */
[----:B------:R-:W0:Y:S03]  /*e330*/  LDC R11, c[0x0][0xbe8] ;  /* 0x0002fa00ff0b7b82 */ /* 0x000e260000000800 */
[----:B------:R-:W-:-:S03]  /*e340*/  UISETP.NE.AND.EX UP0, UPT, UR7, URZ, UPT, UP0 ;  /* 0x0000003f0700728c */ /* 0x000fc6000bf05300 */
[----:B------:R-:W-:Y:S02]  /*e350*/  ULDC.64 UR6, c[0x0][0xc00] ;  /* 0x0003000000067ab9 */ /* 0x000fe40000000a00 */
[----:B------:R-:W-:Y:S01]  /*e360*/  UIMAD.WIDE UR6, UR43, 0x4, UR6 ;  /* 0x000000042b0678a5 */ /* 0x000fe2000f8e0206 */
[----:B------:R-:W-:-:S05]  /*e370*/  PLOP3.LUT P2, PT, PT, PT, UP0, 0x80, 0x0 ;  /* 0x000000000000781c */ /* 0x000fca0003f4f008 */
[----:B------:R-:W-:Y:S02]  /*e380*/  IMAD.U32 R4, RZ, RZ, UR6 ;  /* 0x00000006ff047e24 */ /* 0x000fe4000f8e00ff */
[----:B------:R-:W-:Y:S01]  /*e390*/  IMAD.U32 R5, RZ, RZ, UR7 ;  /* 0x00000007ff057e24 */ /* 0x000fe2000f8e00ff */
[----:B------:R-:W-:Y:S02]  /*e3a0*/  ULDC.64 UR6, c[0x0][0xc08] ;  /* 0x0003020000067ab9 */ /* 0x000fe40000000a00 */
[----:B------:R-:W-:Y:S01]  /*e3b0*/  UISETP.NE.U32.AND UP1, UPT, UR6, URZ, UPT ;  /* 0x0000003f0600728c */ /* 0x000fe2000bf25070 */
[----:B------:R-:W-:Y:S02]  /*e3c0*/  IMAD.U32 R0, RZ, RZ, UR4 ;  /* 0x00000004ff007e24 */ /* 0x000fe4000f8e00ff */
[----:B------:R-:W2:Y:S01]  /*e3d0*/  @P2 LDG.E R3, desc[UR54][R4.64] ;  /* 0x0000003604032981 */ /* 0x000ea2000c1e1900 */
[----:B------:R-:W-:-:S06]  /*e3e0*/  UISETP.NE.AND.EX UP1, UPT, UR7, URZ, UPT, UP1 ;  /* 0x0000003f0700728c */ /* 0x000fcc000bf25310 */
[----:B------:R-:W-:-:S05]  /*e3f0*/  PLOP3.LUT P3, PT, PT, PT, UP1, 0x80, 0x0 ;  /* 0x000000000000781c */ /* 0x000fca0003f6f018 */
[----:B------:R-:W-:Y:S02]  /*e400*/  @UP1 ULDC.64 UR6, c[0x0][0xc08] ;  /* 0x0003020000061ab9 */ /* 0x000fe40000000a00 */
[----:B------:R-:W-:-:S06]  /*e410*/  @UP1 UIMAD.WIDE UR6, UR43, 0x4, UR6 ;  /* 0x000000042b0618a5 */ /* 0x000fcc000f8e0206 */
[----:B------:R-:W-:Y:S02]  /*e420*/  IMAD.U32 R6, RZ, RZ, UR6 ;  /* 0x00000006ff067e24 */ /* 0x000fe4000f8e00ff */
[----:B------:R-:W-:-:S05]  /*e430*/  IMAD.U32 R7, RZ, RZ, UR7 ;  /* 0x00000007ff077e24 */ /* 0x000fca000f8e00ff */
[----:B------:R1:W5:Y:S01]  /*e440*/  @P3 LDG.E R0, desc[UR54][R6.64] ;  /* 0x0000003606003981 */ /* 0x000362000c1e1900 */
[----:B0-----:R-:W-:Y:S01]  /*e450*/  ISETP.NE.AND P0, PT, R11, 0x1, PT ;  /* 0x000000010b00780c */ /* 0x001fe20003f05270 */
[----:B------:R-:W-:Y:S01]  /*e460*/  UMOV UR4, URZ ;  /* 0x0000003f00047c82 */ /* 0x000fe20008000000 */
[----:B------:R-:W-:Y:S01]  /*e470*/  USHF.R.S32.HI UR10, URZ, 0x1f, UR44 ;  /* 0x0000001f3f0a7899 */ /* 0x000fe2000801142c */
[----:B------:R-:W-:-:S10]  /*e480*/  ISETP.GE.AND P1, PT, R201, 0x80, PT ;  /* 0x00000080c900780c */ /* 0x000fd40003f26270 */
[----:B------:R-:W0:Y:S01]  /*e490*/  @P0 LDC R9, c[0x0][0xbec] ;  /* 0x0002fb00ff090b82 */ /* 0x000e220000000800 */
[----:B--2---:R-:W-:Y:S01]  /*e4a0*/  @P2 R2UR UR4, R3 ;  /* 0x00000000030422ca */ /* 0x004fe200000e0000 */
[----:B01----:R-:W-:-:S14]  /*e4b0*/  @P3 BRA `(.L_x_1181) ;  /* 0x0000000000103947 */ /* 0x003fdc0003800000 */
[----:B------:R-:W-:Y:S05]  /*e4c0*/  @!P2 BRA `(.L_x_1181) ;  /* 0x00000000000ca947 */ /* 0x000fea0003800000 */
[----:B------:R-:W2:Y:S04]  /*e4d0*/  LDG.E R3, desc[UR54][R4.64] ;  /* 0x0000003604037981 */ /* 0x000ea8000c1e1900 */
[----:B-----5:R-:W2:Y:S02]  /*e4e0*/  LDG.E R0, desc[UR54][R4.64+0x4] ;  /* 0x0000043604007981 */ /* 0x020ea4000c1e1900 */
[----:B--2---:R-:W-:-:S07]  /*e4f0*/  IMAD.IADD R0, R0, 0x1, -R3 ;  /* 0x0000000100007824 */ /* 0x004fce00078e0a03 */
.L_x_1181:
[----:B------:R-:W-:Y:S01]  /*e500*/  USHF.R.S32.HI UR6, URZ, 0x1f, UR43 ;  /* 0x0000001f3f067899 */ /* 0x000fe2000801142b */
[----:B------:R-:W-:Y:S01]  /*e510*/  BSSY B1, `(.L_x_1182) ;  /* 0x000002e000017945 */ /* 0x000fe20003800000 */
[----:B------:R-:W-:Y:S02]  /*e520*/  USHF.R.S32.HI UR9, URZ, 0x1f, UR4 ;  /* 0x0000001f3f097899 */ /* 0x000fe40008011404 */
[----:B------:R-:W-:Y:S02]  /*e530*/  USEL UR11, UR43, URZ, !UP0 ;  /* 0x0000003f2b0b7287 */ /* 0x000fe4000c000000 */
[----:B------:R-:W-:Y:S01]  /*e540*/  USEL UR12, UR6, URZ, !UP0 ;  /* 0x0000003f060c7287 */ /* 0x000fe2000c000000 */
[----:B------:R-:W-:Y:S11]  /*e550*/  @P1 BRA `(.L_x_1183) ;  /* 0x0000000000a41947 */ /* 0x000ff60003800000 */
[----:B------:R-:W0:Y:S01]  /*e560*/  S2R R4, SR_TID.X ;  /* 0x0000000000047919 */ /* 0x000e220000002100 */
[----:B------:R-:W1:Y:S01]  /*e570*/  LDC R5, c[0x0][0xbe8] ;  /* 0x0002fa00ff057b82 */ /* 0x000e620000000800 */
[----:B------:R-:W-:Y:S02]  /*e580*/  IMAD.U32 R6, RZ, RZ, UR36 ;  /* 0x00000024ff067e24 */ /* 0x000fe4000f8e00ff */
[----:B-1---5:R-:W-:-:S03]  /*e590*/  IMAD R3, R0, R5, RZ ;  /* 0x0000000500037224 */ /* 0x022fc600078e02ff */
[----:B0-----:R-:W-:-:S04]  /*e5a0*/  IADD3 R6, R6, -0x80, R4 ;  /* 0xffffff8006067810 */ /* 0x001fc80007ffe004 */
        /* <DEDUP_REMOVED lines=20> */
[----:B------:R-:W-:-:S04]  /*e6f0*/  IMAD.U32 R8, RZ, RZ, UR8 ;  /* 0x00000008ff087e24 */ /* 0x000fc8000f8e00ff */
[----:B------:R-:W-:-:S04]  /*e700*/  IMAD.MOV R3, RZ, RZ, -R4 ;  /* 0x000000ffff037224 */ /* 0x000fc800078e0a04 */
[----:B------:R-:W-:Y:S01]  /*e710*/  IMAD R3, R5, R3, R6 ;  /* 0x0000000305037224 */ /* 0x000fe200078e0206 */
[----:B------:R-:W-:Y:S02]  /*e720*/  SHF.R.S32.HI R5, RZ, 0x1f, R4 ;  /* 0x0000001fff057819 */ /* 0x000fe40000011404 */
        /* <DEDUP_REMOVED lines=12> */
.L_x_1183:
[----:B------:R-:W-:Y:S05]  /*e7f0*/  BSYNC B1 ;  /* 0x0000000000017941 */ /* 0x000fea0003800000 */
.L_x_1182:
[----:B------:R-:W1:Y:S01]  /*e800*/  @P0 LDC R5, c[0x0][0xbf0] ;  /* 0x0002fc00ff050b82 */ /* 0x000e620000000800 */
[----:B------:R-:W-:Y:S01]  /*e810*/  ULDC.64 UR14, c[0x0][0xaa0] ;  /* 0x0002a800000e7ab9 */ /* 0x000fe20000000a00 */
[----:B0-----:R-:W-:Y:S01]  /*e820*/  IMAD R3, R23, 0x20, R192 ;  /* 0x0000002017037824 */ /* 0x001fe200078e02c0 */
[----:B------:R-:W-:Y:S01]  /*e830*/  UIMAD UR8, UR9, UR14, URZ ;  /* 0x0000000e090872a4 */ /* 0x000fe2000f8e023f */
[----:B------:R-:W-:Y:S01]  /*e840*/  BSSY B1, `(.L_x_1184) ;  /* 0x0000041000017945 */ /* 0x000fe20003800000 */
[----:B------:R-:W-:Y:S01]  /*e850*/  UIMAD.WIDE.U32 UR6, UR4, UR14, URZ ;  /* 0x0000000e040672a5 */ /* 0x000fe2000f8e003f */
[----:B------:R-:W-:Y:S01]  /*e860*/  VIADD R8, R3, UR36 ;  /* 0x0000002403087c36 */ /* 0x000fe20008000000 */
[----:B------:R-:W-:-:S03]  /*e870*/  UIMAD UR8, UR4, UR15, UR8 ;  /* 0x0000000f040872a4 */ /* 0x000fc6000f8e0208 */
[----:B------:R-:W-:Y:S01]  /*e880*/  ULDC.64 UR14, c[0x0][0xae8] ;  /* 0x0002ba00000e7ab9 */ /* 0x000fe20000000a00 */
[----:B------:R-:W-:Y:S01]  /*e890*/  UIADD3 UR7, UR7, UR8, URZ ;  /* 0x0000000807077290 */ /* 0x000fe2000fffe03f */
[----:B------:R-:W-:Y:S01]  /*e8a0*/  @P0 IMAD.HI.U32 R4, R8, R9, RZ ;  /* 0x0000000908040227 */ /* 0x000fe200078e00ff */
[----:B------:R-:W-:Y:S02]  /*e8b0*/  UIMAD UR4, UR10, UR14, URZ ;  /* 0x0000000e0a0472a4 */ /* 0x000fe4000f8e023f */
[----:B------:R-:W-:Y:S01]  /*e8c0*/  UIMAD.WIDE.U32 UR6, UR44, UR14, UR6 ;  /* 0x0000000e2c0672a5 */ /* 0x000fe2000f8e0006 */
[----:B------:R-:W-:Y:S01]  /*e8d0*/  IMAD.MOV.U32 R3, RZ, RZ, R8 ;  /* 0x000000ffff037224 */ /* 0x000fe200078e0008 */
[----:B------:R-:W-:Y:S01]  /*e8e0*/  UIMAD UR4, UR44, UR15, UR4 ;  /* 0x0000000f2c0472a4 */ /* 0x000fe2000f8e0204 */
[----:B------:R-:W-:-:S03]  /*e8f0*/  ULDC.64 UR8, c[0x0][0xaf0] ;  /* 0x0002bc0000087ab9 */ /* 0x000fc60000000a00 */
[----:B------:R-:W-:Y:S02]  /*e900*/  UIADD3 UR7, UR7, UR4, URZ ;  /* 0x0000000407077290 */ /* 0x000fe4000fffe03f */
        /* <DEDUP_REMOVED lines=10> */
[----:B------:R-:W-:Y:S01]  /*e9b0*/  IMAD.U32 R4, RZ, RZ, UR6 ;  /* 0x00000006ff047e24 */ /* 0x000fe2000f8e00ff */
[----:B------:R-:W-:Y:S01]  /*e9c0*/  ULDC.64 UR6, c[0x0][0xad8] ;  /* 0x0002b60000067ab9 */ /* 0x000fe20000000a00 */
[----:B------:R-:W-:Y:S02]  /*e9d0*/  IMAD.U32 R5, RZ, RZ, UR4 ;  /* 0x00000004ff057e24 */ /* 0x000fe4000f8e00ff */
[----:B------:R-:W-:Y:S02]  /*e9e0*/  IMAD R7, R11, R7, R8 ;  /* 0x000000070b077224 */ /* 0x000fe400078e0208 */
[----:B------:R-:W-:-:S02]  /*e9f0*/  IMAD R9, R3, UR9, R6 ;  /* 0x0000000903097c24 */ /* 0x000fc4000f8e0206 */
[----:B------:R-:W-:Y:S01]  /*ea00*/  IMAD.WIDE.U32 R4, R3, UR8, R4 ;  /* 0x0000000803047c25 */ /* 0x000fe2000f8e0004 */
[----:B------:R-:W-:-:S03]  /*ea10*/  SHF.R.S32.HI R3, RZ, 0x1f, R7 ;  /* 0x0000001fff037819 */ /* 0x000fc60000011407 */
[----:B------:R-:W-:Y:S02]  /*ea20*/  IMAD.IADD R5, R5, 0x1, R9 ;  /* 0x0000000105057824 */ /* 0x000fe400078e0209 */
[----:B------:R-:W-:Y:S02]  /*ea30*/  IMAD R6, R3, UR6, RZ ;  /* 0x0000000603067c24 */ /* 0x000fe4000f8e02ff */
[----:B------:R-:W-:Y:S02]  /*ea40*/  VIADD R8, R192, UR36 ;  /* 0x00000024c0087c36 */ /* 0x000fe40008000000 */
[----:B-----5:R-:W-:Y:S02]  /*ea50*/  IMAD R11, R0, R11, RZ ;  /* 0x0000000b000b7224 */ /* 0x020fe400078e02ff */
        /* <DEDUP_REMOVED lines=31> */
.L_x_1185:
[----:B------:R-:W-:Y:S05]  /*ec50*/  BSYNC B1 ;  /* 0x0000000000017941 */ /* 0x000fea0003800000 */
.L_x_1184:
[----:B--23--:R2:W3:Y:S01]  /*ec60*/  SHFL.IDX PT, R5, R3, 0x1, 0x181f ;  /* 0x00381f0003057f89 */ /* 0x00c4e200000e0000 */
[----:B------:R-:W-:Y:S03]  /*ec70*/  BSSY B1, `(.L_x_1186) ;  /* 0x0000014000017945 */ /* 0x000fe60003800000 */
[----:B-1----:R2:W1:Y:S01]  /*ec80*/  SHFL.IDX PT, R7, R6, 0x1, 0x181f ;  /* 0x00381f0006077f89 */ /* 0x00246200000e0000 */
        /* <DEDUP_REMOVED lines=8> */
[----:B---3--:R-:W-:Y:S02]  /*ed10*/  @!P4 LEA.HI.X R13, R16, R5, R200, 0x1, P6 ;  /* 0x00000005100dc211 */ /* 0x008fe400030f0cc8 */
        /* <DEDUP_REMOVED lines=9> */
.L_x_1187:
[----:B------:R-:W-:Y:S05]  /*edb0*/  BSYNC B1 ;  /* 0x0000000000017941 */ /* 0x000fea0003800000 */
.L_x_1186:
[----:B---34-:R3:W4:Y:S01]  /*edc0*/  SHFL.IDX PT, R5, R3, 0x2, 0x181f ;  /* 0x00581f0003057f89 */ /* 0x01872200000e0000 */
        /* <DEDUP_REMOVED lines=11> */
[----:B----4-:R-:W-:Y:S02]  /*ee80*/  @!P3 LEA.HI.X R13, R16, R5, R200, 0x1, P6 ;  /* 0x00000005100db211 */ /* 0x010fe400030f0cc8 */
        /* <DEDUP_REMOVED lines=8> */
.L_x_1189:
[----:B------:R-:W-:Y:S05]  /*ef10*/  BSYNC B1 ;  /* 0x0000000000017941 */ /* 0x000fea0003800000 */
.L_x_1188:
[----:B------:R-:W-:Y:S01]  /*ef20*/  VIADD R0, R8, 0x60 ;  /* 0x0000006008007836 */ /* 0x000fe20000000000 */
[----:B0-23--:R-:W0:Y:S04]  /*ef30*/  SHFL.IDX PT, R3, R3, 0x3, 0x181f ;  /* 0x00781f0003037f89 */ /* 0x00de2800000e0000 */
[----:B------:R-:W-:Y:S01]  /*ef40*/  ISETP.GE.AND P0, PT, R0, R11, PT ;  /* 0x0000000b0000720c */ /* 0x000fe20003f06270 */
[----:B-1--4-:R1:W2:-:S12]  /*ef50*/  SHFL.IDX PT, R5, R6, 0x3, 0x181f ;  /* 0x00781f0006057f89 */ /* 0x01229800000e0000 */
[----:B-1----:R-:W-:Y:S05]  /*ef60*/  @P0 BRA `(.L_x_1180) ;  /* 0x0000000000440947 */ /* 0x002fea0003800000 */
[----:B------:R-:W-:Y:S02]  /*ef70*/  ULDC UR4, c[0x0][0xac8] ;  /* 0x0002b20000047ab9 */ /* 0x000fe40000000800 */
[----:B------:R-:W-:Y:S02]  /*ef80*/  ISETP.GE.AND P3, PT, R16, UR4, PT ;  /* 0x0000000410007c0c */ /* 0x000fe4000bf66270 */
[----:B------:R-:W-:Y:S02]  /*ef90*/  ISETP.GE.AND P2, PT, R19, UR4, PT ;  /* 0x0000000413007c0c */ /* 0x000fe4000bf46270 */
[----:B------:R-:W-:Y:S02]  /*efa0*/  ISETP.GE.AND P1, PT, R18, UR4, PT ;  /* 0x0000000412007c0c */ /* 0x000fe4000bf26270 */
[----:B------:R-:W-:-:S07]  /*efb0*/  ISETP.GE.AND P0, PT, R22, UR4, PT ;  /* 0x0000000416007c0c */ /* 0x000fce000bf06270 */
[-C--:B--2---:R-:W-:Y:S02]  /*efc0*/  @!P3 LEA R6, P6, R16, R5.reuse, 0x1 ;  /* 0x000000051006b211 */ /* 0x084fe400078c08ff */
        /* <DEDUP_REMOVED lines=11> */
.L_x_1180:
[----:B------:R-:W-:Y:S05]  /*f080*/  BSYNC B0 ;  /* 0x0000000000007941 */ /* 0x000fea0003800000 */
.L_x_1171:
[----:B------:R-:W-:Y:S02]  /*f090*/  ULDC UR4, c[0x0][0xc3c] ;  /* 0x00030f0000047ab9 */ /* 0x000fe40000000800 */
[----:B------:R-:W-:-:S06]  /*f0a0*/  UISETP.GE.AND UP0, UPT, UR49, UR4, UPT ;  /* 0x000000043100728c */ /* 0x000fcc000bf06270 */
[----:B------:R-:W-:-:S13]  /*f0b0*/  PLOP3.LUT P0, PT, PT, PT, UP0, 0x80, 0x0 ;  /* 0x000000000000781c */ /* 0x000fda0003f0f008 */
[----:B------:R-:W-:Y:S05]  /*f0c0*/  @!P0 BRA `(.L_x_1190) ;  /* 0xffffff1c00608947 */ /* 0x000fea000383ffff */
[----:B------:R-:W-:Y:S05]  /*f0d0*/  EXIT ;  /* 0x000000000000794d */ /* 0x000fea0003800000 */
.L_x_1085:
[----:B------:R-:W-:-:S08]  /*f0e0*/  NOP ;  /* 0x0000000000007918 */ /* 0x000fd00000000000 */
[----:B------:R-:W0:-:S00]  /*f0f0*/  USETMAXREG.DEALLOC.CTAPOOL 0x18 ;  /* 0x00000018000079c8 */ /* 0x000e0000080e0500 */
[----:B0-----:R-:W2:Y:S01]  /*f100*/  LDL.LU R2, [R1+0x18] ;  /* 0x0000180001027983 */ /* 0x001ea20000300800 */
[----:B------:R-:W-:Y:S01]  /*f110*/  LOP3.LUT R0, R0, 0x3, RZ, 0xc0, !PT ;  /* 0x0000000300007812 */ /* 0x000fe200078ec0ff */
[----:B------:R-:W-:-:S05]  /*f120*/  IMAD.MOV.U32 R6, RZ, RZ, RZ ;  /* 0x000000ffff067224 */ /* 0x000fca00078e00ff */
[----:B------:R-:W0:Y:S02]  /*f130*/  SHFL.IDX PT, R0, R0, RZ, 0x1f ;  /* 0x00001fff00007589 */ /* 0x000e2400000e0000 */
[----:B0-----:R-:W-:Y:S02]  /*f140*/  ISETP.NE.AND P0, PT, R0, RZ, PT ;  /* 0x000000ff0000720c */ /* 0x001fe40003f05270 */
        /* <DEDUP_REMOVED lines=15> */
.L_x_1191:
[----:B------:R-:W1:Y:S01]  /*f240*/  S2R R0, SR_TID.X ;  /* 0x0000000000007919 */ /* 0x000e620000002100 */
[----:B------:R-:W-:Y:S01]  /*f250*/  ULDC UR4, c[0x0][0xc3c] ;  /* 0x00030f0000047ab9 */ /* 0x000fe20000000800 */
[----:B-1----:R-:W-:-:S04]  /*f260*/  LOP3.LUT R5, R0, 0x1f, RZ, 0xc0, !PT ;  /* 0x0000001f00057812 */ /* 0x002fc800078ec0ff */
[----:B------:R-:W-:-:S04]  /*f270*/  ISETP.NE.AND P0, PT, R5, 0x1f, PT ;  /* 0x0000001f0500780c */ /* 0x000fc80003f05270 */
[----:B------:R-:W-:-:S13]  /*f280*/  ISETP.GE.OR P1, PT, R5, UR4, !P0 ;  /* 0x0000000405007c0c */ /* 0x000fda000c726670 */
[----:B0-----:R-:W0:Y:S02]  /*f290*/  @!P1 LDC.64 R2, c[0x0][0xc80] ;  /* 0x00032000ff029b82 */ /* 0x001e240000000a00 */
        /* <DEDUP_REMOVED lines=18> */
[----:B------:R-:W1:Y:S02]  /*f3c0*/  SHFL.UP PT, R2, R3, 0x8, RZ ;  /* 0x0500000003027989 */ /* 0x000e6400000e00ff */
[----:B-1----:R-:W-:-:S05]  /*f3d0*/  SEL R2, R2, RZ, P4 ;  /* 0x000000ff02027207 */ /* 0x002fca0002000000 */
[----:B------:R-:W-:-:S05]  /*f3e0*/  IMAD.IADD R2, R3, 0x1, R2 ;  /* 0x0000000103027824 */ /* 0x000fca00078e0202 */
[----:B------:R-:W1:Y:S02]  /*f3f0*/  SHFL.UP PT, R4, R2, 0x10, RZ ;  /* 0x0600000002047989 */ /* 0x000e6400000e00ff */
[----:B-1----:R-:W-:-:S05]  /*f400*/  SEL R7, R4, RZ, P5 ;  /* 0x000000ff04077207 */ /* 0x002fca0002800000 */
[----:B------:R-:W-:Y:S02]  /*f410*/  IMAD.IADD R10, R2, 0x1, R7 ;  /* 0x00000001020a7824 */ /* 0x000fe400078e0207 */
[----:B------:R-:W1:Y:S03]  /*f420*/  LDC R7, c[0x0][0xc38] ;  /* 0x00030e00ff077b82 */ /* 0x000e660000000800 */
        /* <DEDUP_REMOVED lines=10> */
.L_x_1197:
        /* <DEDUP_REMOVED lines=14> */
.L_x_1196:
[----:B------:R-:W-:Y:S05]  /*f5b0*/  BSYNC B0 ;  /* 0x0000000000007941 */ /* 0x000fea0003800000 */
.L_x_1195:
        /* <DEDUP_REMOVED lines=22> */
.L_x_1193:
[----:B------:R-:W-:Y:S01]  /*f720*/  IMAD.IADD R11, R9, 0x1, -R8 ;  /* 0x00000001090b7824 */ /* 0x000fe200078e0a08 */
[----:B------:R-:W-:-:S03]  /*f730*/  ULDC.64 UR4, c[0x0][0xc90] ;  /* 0x0003240000047ab9 */ /* 0x000fc60000000a00 */
[----:B------:R-:W-:-:S05]  /*f740*/  IMAD R3, R10, R7, R11 ;  /* 0x000000070a037224 */ /* 0x000fca00078e020b */
[----:B------:R-:W-:-:S13]  /*f750*/  ISETP.GT.AND P0, PT, R3, R0, PT ;  /* 0x000000000300720c */ /* 0x000fda0003f04270 */
[----:B------:R-:W-:Y:S02]  /*f760*/  VOTEU.ANY UR7, UPT, !P0 ;  /* 0x0000000000077886 */ /* 0x000fe400040e0100 */
[----:B------:R-:W-:-:S04]  /*f770*/  UPOPC UR6, UR7 ;  /* 0x00000007000672bf */ /* 0x000fc80008000000 */
[----:B------:R-:W-:-:S04]  /*f780*/  UIADD3 UR44, UR6, UR44, URZ ;  /* 0x0000002c062c7290 */ /* 0x000fc8000fffe03f */
[----:B------:R-:W-:-:S06]  /*f790*/  UIMAD.WIDE UR4, UR44, 0x4, UR4 ;  /* 0x000000042c0478a5 */ /* 0x000fcc000f8e0204 */
[----:B------:R-:W-:Y:S02]  /*f7a0*/  IMAD.U32 R2, RZ, RZ, UR4 ;  /* 0x00000004ff027e24 */ /* 0x000fe4000f8e00ff */
[----:B------:R-:W-:-:S05]  /*f7b0*/  IMAD.U32 R3, RZ, RZ, UR5 ;  /* 0x00000005ff037e24 */ /* 0x000fca000f8e00ff */
[----:B------:R-:W2:Y:S01]  /*f7c0*/  LDG.E R9, desc[UR54][R2.64] ;  /* 0x0000003602097981 */ /* 0x000ea2000c1e1900 */
[----:B------:R-:W-:Y:S01]  /*f7d0*/  IMAD.U32 R15, RZ, RZ, UR6 ;  /* 0x00000006ff0f7e24 */ /* 0x000fe2000f8e00ff */
[----:B------:R-:W-:-:S04]  /*f7e0*/  ISETP.NE.AND P0, PT, RZ, UR7, PT ;  /* 0x00000007ff007c0c */ /* 0x000fc8000bf05270 */
[----:B------:R-:W2:Y:S02]  /*f7f0*/  SHFL.IDX PT, R6, R6, R15, 0x1f ;  /* 0x00001f0f06067589 */ /* 0x000ea400000e0000 */
[----:B--2---:R-:W-:-:S05]  /*f800*/  IMAD R8, R6, R9, RZ ;  /* 0x0000000906087224 */ /* 0x004fca00078e02ff */
[----:B------:R-:W-:-:S04]  /*f810*/  IABS R12, R8 ;  /* 0x00000008000c7213 */ /* 0x000fc80000000000 */
[----:B------:R-:W0:Y:S08]  /*f820*/  I2F.RP R13, R12 ;  /* 0x0000000c000d7306 */ /* 0x000e300000209400 */
[----:B0-----:R-:W0:Y:S02]  /*f830*/  MUFU.RCP R13, R13 ;  /* 0x0000000d000d7308 */ /* 0x001e240000001000 */
[----:B0-----:R-:W-:-:S06]  /*f840*/  VIADD R14, R13, 0xffffffe ;  /* 0x0ffffffe0d0e7836 */ /* 0x001fcc0000000000 */
[----:B------:R-:W0:Y:S02]  /*f850*/  F2I.FTZ.U32.TRUNC.NTZ R3, R14 ;  /* 0x0000000e00037305 */ /* 0x000e24000021f000 */
[----:B0-----:R-:W-:Y:S01]  /*f860*/  IMAD.MOV R17, RZ, RZ, -R3 ;  /* 0x000000ffff117224 */ /* 0x001fe200078e0a03 */
[----:B------:R-:W-:Y:S06]  /*f870*/  @!P0 BRA `(.L_x_1198) ;  /* 0x00000000000c8947 */ /* 0x000fec0003800000 */
[----:B------:R-:W-:-:S06]  /*f880*/  UIADD3 UR4, UR6, -0x1, URZ ;  /* 0xffffffff06047890 */ /* 0x000fcc000fffe03f */
[----:B------:R-:W-:-:S05]  /*f890*/  IMAD.U32 R13, RZ, RZ, UR4 ;  /* 0x00000004ff0d7e24 */ /* 0x000fca000f8e00ff */
[----:B------:R0:W1:Y:S02]  /*f8a0*/  SHFL.IDX PT, R4, R10, R13, 0x1f ;  /* 0x00001f0d0a047589 */ /* 0x00006400000e0000 */
.L_x_1198:
[----:B-1----:R-:W-:Y:S02]  /*f8b0*/  IMAD R4, R4, R7, R11 ;  /* 0x0000000704047224 */ /* 0x002fe400078e020b */
        /* <DEDUP_REMOVED lines=19> */
[----:B------:R-:W-:-:S05]  /*f9f0*/  @!P1 LOP3.LUT R2, RZ, R8, RZ, 0x33, !PT ;  /* 0x00000008ff029212 */ /* 0x000fca00078e33ff */
[----:B------:R-:W-:Y:S02]  /*fa00*/  IMAD R0, R9, R2, RZ ;  /* 0x0000000209007224 */ /* 0x000fe400078e02ff */
[----:B------:R-:W-:Y:S02]  /*fa10*/  IMAD.MOV R2, RZ, RZ, -R2 ;  /* 0x000000ffff027224 */ /* 0x000fe400078e0a02 */
[----:B-1----:R-:W-:Y:S02]  /*fa20*/  IMAD.MOV R4, RZ, RZ, -R0 ;  /* 0x000000ffff047224 */ /* 0x002fe400078e0a00 */
[----:B------:R-:W-:Y:S02]  /*fa30*/  IMAD R8, R8, R2, R11 ;  /* 0x0000000208087224 */ /* 0x000fe400078e020b */
[----:B------:R-:W-:Y:S01]  /*fa40*/  IMAD.MOV.U32 R2, RZ, RZ, RZ ;  /* 0x000000ffff027224 */ /* 0x000fe200078e00ff */
[----:B------:R-:W-:-:S04]  /*fa50*/  VIADDMNMX R7, R4, R7, R9, PT ;  /* 0x0000000704077246 */ /* 0x000fc80003800109 */
[-C--:B------:R-:W-:Y:S02]  /*fa60*/  IABS R4, R7.reuse ;  /* 0x0000000700047213 */ /* 0x080fe40000000000 */
[----:B0-----:R-:W-:Y:S02]  /*fa70*/  IABS R10, R7 ;  /* 0x00000007000a7213 */ /* 0x001fe40000000000 */
[----:B------:R-:W0:Y:S08]  /*fa80*/  I2F.RP R9, R4 ;  /* 0x0000000400097306 */ /* 0x000e300000209400 */
[----:B0-----:R-:W0:Y:S02]  /*fa90*/  MUFU.RCP R9, R9 ;  /* 0x0000000900097308 */ /* 0x001e240000001000 */
[----:B0-----:R-:W-:Y:S01]  /*faa0*/  VIADD R3, R9, 0xffffffe ;  /* 0x0ffffffe09037836 */ /* 0x001fe20000000000 */
[----:B------:R-:W-:-:S05]  /*fab0*/  IABS R9, R8 ;  /* 0x0000000800097213 */ /* 0x000fca0000000000 */
[----:B------:R-:W0:Y:S02]  /*fac0*/  F2I.FTZ.U32.TRUNC.NTZ R3, R3 ;  /* 0x0000000300037305 */ /* 0x000e24000021f000 */
[----:B0-----:R-:W-:-:S04]  /*fad0*/  IMAD.MOV R11, RZ, RZ, -R3 ;  /* 0x000000ffff0b7224 */ /* 0x001fc800078e0a03 */
[----:B------:R-:W-:-:S04]  /*fae0*/  IMAD R11, R11, R4, RZ ;  /* 0x000000040b0b7224 */ /* 0x000fc800078e02ff */
[----:B------:R-:W-:-:S04]  /*faf0*/  IMAD.HI.U32 R2, R3, R11, R2 ;  /* 0x0000000b03027227 */ /* 0x000fc800078e0002 */
        /* <DEDUP_REMOVED lines=9> */
[----:B------:R-:W-:Y:S01]  /*fb90*/  ISETP.GE.AND P2, PT, R3, RZ, PT ;  /* 0x000000ff0300720c */ /* 0x000fe20003f46270 */
[----:B------:R-:W-:-:S06]  /*fba0*/  IMAD.IADD R3, R8, 0x1, R0 ;  /* 0x0000000108037824 */ /* 0x000fcc00078e0200 */
[----:B------:R-:W-:-:S06]  /*fbb0*/  @P0 VIADD R2, R2, 0x1 ;  /* 0x0000000102020836 */ /* 0x000fcc0000000000 */
[----:B------:R-:W-:Y:S01]  /*fbc0*/  @!P2 IMAD.MOV R2, RZ, RZ, -R2 ;  /* 0x000000ffff02a224 */ /* 0x000fe200078e0a02 */
[----:B------:R-:W-:Y:S01]  /*fbd0*/  @!P1 LOP3.LUT R2, RZ, R7, RZ, 0x33, !PT ;  /* 0x00000007ff029212 */ /* 0x000fe200078e33ff */
[----:B------:R-:W-:-:S04]  /*fbe0*/  IMAD.MOV R7, RZ, RZ, -R7 ;  /* 0x000000ffff077224 */ /* 0x000fc800078e0a07 */
[----:B------:R-:W-:-:S05]  /*fbf0*/  IMAD R3, R2, R7, R3 ;  /* 0x0000000702037224 */ /* 0x000fca00078e0203 */
[----:B------:R-:W-:Y:S02]  /*fc00*/  R2UR UR36, R3 ;  /* 0x00000000032472ca */ /* 0x000fe400000e0000 */
[----:B------:R-:W-:-:S05]  /*fc10*/  LOP3.LUT R3, RZ, R2, RZ, 0x33, !PT ;  /* 0x00000002ff037212 */ /* 0x000fca00078e33ff */
[----:B------:R-:W-:-:S05]  /*fc20*/  IMAD.IADD R0, R6, 0x1, R3 ;  /* 0x0000000106007824 */ /* 0x000fca00078e0203 */
[----:B------:R1:W-:Y:S01]  /*fc30*/  STL [R1+0x24], R0 ;  /* 0x0000240001007387 */ /* 0x0003e20000100800 */
[----:B------:R-:W-:Y:S05]  /*fc40*/  BRA `(.L_x_1199) ;  /* 0x00000000000c7947 */ /* 0x000fea0003800000 */
.L_x_1194:
[----:B------:R0:W-:Y:S01]  /*fc50*/  STL [R1+0x20], R0 ;  /* 0x0000200001007387 */ /* 0x0001e20000100800 */
[----:B------:R-:W-:-:S03]  /*fc60*/  UMOV UR36, URZ ;  /* 0x0000003f00247c82 */ /* 0x000fc60008000000 */
[----:B------:R0:W-:Y:S02]  /*fc70*/  STL [R1+0x24], RZ ;  /* 0x000024ff01007387 */ /* 0x0001e40000100800 */
.L_x_1199:
[----:B------:R-:W2:Y:S04]  /*fc80*/  LDL R2, [R1+0x24] ;  /* 0x0000240001027983 */ /* 0x000ea80000100800 */
[----:B------:R-:W3:Y:S01]  /*fc90*/  LDL R4, [R1+0x20] ;  /* 0x0000200001047983 */ /* 0x000ee20000100800 */
[----:B------:R-:W-:-:S13]  /*fca0*/  ISETP.NE.AND P0, PT, R5, RZ, PT ;  /* 0x000000ff0500720c */ /* 0x000fda0003f05270 */
[----:B------:R-:W4:Y:S01]  /*fcb0*/  @!P0 S2R R3, SR_CgaCtaId ;  /* 0x0000000000038919 */ /* 0x000f220000008800 */
[----:B01----:R-:W-:Y:S01]  /*fcc0*/  @!P0 MOV R0, 0x400 ;  /* 0x0000040000008802 */ /* 0x003fe20000000f00 */
[----:B------:R-:W-:Y:S02]  /*fcd0*/  IMAD.U32 R6, RZ, RZ, UR36 ;  /* 0x00000024ff067e24 */ /* 0x000fe4000f8e00ff */
[----:B------:R-:W-:Y:S01]  /*fce0*/  IMAD.U32 R7, RZ, RZ, UR44 ;  /* 0x0000002cff077e24 */ /* 0x000fe2000f8e00ff */
[----:B----4-:R-:W-:Y:S01]  /*fcf0*/  @!P0 LEA R0, R3, R0, 0x18 ;  /* 0x0000000003008211 */ /* 0x010fe200078ec0ff */
[----:B--2---:R-:W-:-:S05]  /*fd00*/  IMAD.MOV.U32 R5, RZ, RZ, R2 ;  /* 0x000000ffff057224 */ /* 0x004fca00078e0002 */
[----:B---3--:R2:W-:Y:S01]  /*fd10*/  @!P0 STS.128 [R0+0x284d0], R4 ;  /* 0x0284d00400008388 */ /* 0x0085e20000000c00 */
[----:B------:R-:W-:Y:S06]  /*fd20*/  BAR.ARV 0x5, 0x180 ;  /* 0x0146000000007b1d */ /* 0x000fec0000002000 */
.L_x_1192:
[----:B--2---:R-:W-:Y:S01]  /*fd30*/  IMAD.MOV.U32 R0, RZ, RZ, 0x1 ;  /* 0x00000001ff007424 */ /* 0x004fe200078e00ff */
[----:B------:R-:W-:Y:S01]  /*fd40*/  ULDC UR4, c[0x0][0xc3c] ;  /* 0x00030f0000047ab9 */ /* 0x000fe20000000800 */
[----:B------:R2:W-:Y:S01]  /*fd50*/  STL [R1], RZ ;  /* 0x000000ff01007387 */ /* 0x0005e20000100800 */
[----:B------:R-:W-:-:S03]  /*fd60*/  UISETP.GE.AND UP0, UPT, UR44, UR4, UPT ;  /* 0x000000042c00728c */ /* 0x000fc6000bf06270 */
[----:B------:R2:W-:Y:S03]  /*fd70*/  STL [R1+0x8], R0 ;  /* 0x0000080001007387 */ /* 0x0005e60000100800 */
[----:B------:R-:W-:Y:S01]  /*fd80*/  PLOP3.LUT P0, PT, PT, PT, UP0, 0x80, 0x0 ;  /* 0x000000000000781c */ /* 0x000fe20003f0f008 */
[----:B------:R2:W-:-:S12]  /*fd90*/  STL [R1+0x34], RZ ;  /* 0x000034ff01007387 */ /* 0x0005d80000100800 */
[----:B--2---:R-:W-:Y:S05]  /*fda0*/  @P0 BRA `(.L_x_1200) ;  /* 0x0000004c00f40947 */ /* 0x004fea0003800000 */
        /* <DEDUP_REMOVED lines=11> */
[C---:B------:R-:W-:Y:S01]  /*fe60*/  LOP3.LUT P0, RZ, R7.reuse, 0x4, RZ, 0xc0, !PT ;  /* 0x0000000407ff7812 */ /* 0x040fe2000780c0ff */
[----:B------:R-:W-:-:S03]  /*fe70*/  IMAD.SHL.U32 R3, R7, 0x8, RZ ;  /* 0x0000000807037824 */ /* 0x000fc600078e00ff */
[----:B0-----:R-:W-:-:S04]  /*fe80*/  LOP3.LUT R2, R0, 0x180, RZ, 0xc0, !PT ;  /* 0x0000018000027812 */ /* 0x001fc800078ec0ff */
        /* <DEDUP_REMOVED lines=28> */
[----:B------:R-:W-:Y:S01]  /*10050*/  IMAD.MOV.U32 R0, RZ, RZ, 0x1 ;  /* 0x00000001ff007424 */ /* 0x000fe200078e00ff */
[----:B------:R-:W-:Y:S04]  /*10060*/  STL [R1+0x30], R2 ;  /* 0x0000300201007387 */ /* 0x000fe80000100800 */
[----:B------:R-:W-:Y:S04]  /*10070*/  STL [R1+0x34], RZ ;  /* 0x000034ff01007387 */ /* 0x000fe80000100800 */
[----:B------:R-:W-:Y:S04]  /*10080*/  STL [R1+0x2c], R4 ;  /* 0x00002c0401007387 */ /* 0x000fe80000100800 */
[----:B------:R0:W-:Y:S04]  /*10090*/  STL [R1+0x8], R0 ;  /* 0x0000080001007387 */ /* 0x0001e80000100800 */
[----:B------:R1:W-:Y:S01]  /*100a0*/  STL [R1], RZ ;  /* 0x000000ff01007387 */ /* 0x0003e20000100800 */
[----:B0-----:R-:W-:-:S07]  /*100b0*/  LOP3.LUT R0, R3, 0x80, RZ, 0xfc, !PT ;  /* 0x0000008003007812 */ /* 0x001fce00078efcff */
.L_x_1277:
[----:B------:R-:W-:Y:S01]  /*100c0*/  ULDC.64 UR4, c[0x0][0xa28] ;  /* 0x00028a0000047ab9 */ /* 0x000fe20000000a00 */
[----:B------:R-:W-:Y:S01]  /*100d0*/  IMAD.MOV.U32 R0, RZ, RZ, RZ ;  /* 0x000000ffff007224 */ /* 0x000fe200078e00ff */
[----:B------:R-:W-:Y:S01]  /*100e0*/  UISETP.NE.U32.AND UP0, UPT, UR4, URZ, UPT ;  /* 0x0000003f0400728c */ /* 0x000fe2000bf05070 */
[----:B------:R-:W-:Y:S01]  /*100f0*/  ULDC.64 UR8, c[0x0][0xa18] ;  /* 0x0002860000087ab9 */ /* 0x000fe20000000a00 */
[----:B------:R-:W-:Y:S02]  /*10100*/  ULDC.64 UR6, c[0x0][0xa00] ;  /* 0x0002800000067ab9 */ /* 0x000fe40000000a00 */
[----:B------:R-:W-:Y:S01]  /*10110*/  UISETP.NE.AND.EX UP0, UPT, UR5, URZ, UPT, UP0 ;  /* 0x0000003f0500728c */ /* 0x000fe2000bf05300 */
[----:B0-2---:R-:W-:Y:S01]  /*10120*/  IMAD.MOV.U32 R4, RZ, RZ, RZ ;  /* 0x000000ffff047224 */ /* 0x005fe200078e00ff */
[----:B------:R-:W-:-:S04]  /*10130*/  ULDC.64 UR10, c[0x0][0xa20] ;  /* 0x00028800000a7ab9 */ /* 0x000fc80000000a00 */
[----:B------:R-:W-:-:S05]  /*10140*/  PLOP3.LUT P0, PT, PT, PT, UP0, 0x80, 0x0 ;  /* 0x000000000000781c */ /* 0x000fca0003f0f008 */
[----:B------:R-:W-:Y:S02]  /*10150*/  @UP0 ULDC.64 UR4, c[0x0][0xa28] ;  /* 0x00028a0000040ab9 */ /* 0x000fe40000000a00 */
[----:B------:R-:W-:-:S06]  /*10160*/  @UP0 UIMAD.WIDE UR4, UR44, 0x4, UR4 ;  /* 0x000000042c0408a5 */ /* 0x000fcc000f8e0204 */
[----:B------:R-:W-:Y:S02]  /*10170*/  IMAD.U32 R2, RZ, RZ, UR4 ;  /* 0x00000004ff027e24 */ /* 0x000fe4000f8e00ff */
[----:B------:R-:W-:Y:S01]  /*10180*/  IMAD.U32 R3, RZ, RZ, UR5 ;  /* 0x00000005ff037e24 */ /* 0x000fe2000f8e00ff */
[----:B------:R-:W-:Y:S01]  /*10190*/  ULDC.64 UR4, c[0x0][0xa00] ;  /* 0x0002800000047ab9 */ /* 0x000fe20000000a00 */
[----:B------:R-:W-:-:S03]  /*101a0*/  UISETP.NE.U32.AND UP0, UPT, UR8, URZ, UPT ;  /* 0x0000003f0800728c */ /* 0x000fc6000bf05070 */
[----:B------:R0:W5:Y:S01]  /*101b0*/  @P0 LDG.E R0, desc[UR54][R2.64] ;  /* 0x0000003602000981 */ /* 0x000162000c1e1900 */
[----:B------:R-:W-:Y:S01]  /*101c0*/  ISETP.NE.U32.AND P0, PT, RZ, UR4, PT ;  /* 0x00000004ff007c0c */ /* 0x000fe2000bf05070 */
[----:B------:R-:W-:Y:S02]  /*101d0*/  UISETP.NE.AND.EX UP0, UPT, UR9, URZ, UPT, UP0 ;  /* 0x0000003f0900728c */ /* 0x000fe4000bf05300 */
[----:B------:R-:W-:Y:S01]  /*101e0*/  UIMAD.WIDE UR6, UR44, 0x4, UR6 ;  /* 0x000000042c0678a5 */ /* 0x000fe2000f8e0206 */
[----:B------:R-:W-:Y:S01]  /*101f0*/  ISETP.NE.AND.EX P0, PT, RZ, UR5, PT, P0 ;  /* 0x00000005ff007c0c */ /* 0x000fe2000bf05300 */
[----:B------:R-:W-:Y:S01]  /*10200*/  ULDC.64 UR4, c[0x0][0xa08] ;  /* 0x0002820000047ab9 */ /* 0x000fe20000000a00 */
[----:B------:R-:W-:Y:S01]  /*10210*/  ULDC.64 UR8, c[0x0][0xa08] ;  /* 0x0002820000087ab9 */ /* 0x000fe20000000a00 */
[----:B------:R-:W-:Y:S01]  /*10220*/  ISETP.NE.U32.AND P1, PT, RZ, UR4, PT ;  /* 0x00000004ff007c0c */ /* 0x000fe2000bf25070 */
[----:B------:R-:W-:Y:S01]  /*10230*/  UIMAD.WIDE UR8, UR44, 0x4, UR8 ;  /* 0x000000042c0878a5 */ /* 0x000fe2000f8e0208 */
[----:B0-----:R-:W-:-:S02]  /*10240*/  IMAD.U32 R2, RZ, RZ, UR6 ;  /* 0x00000006ff027e24 */ /* 0x001fc4000f8e00ff */
[----:B------:R-:W-:Y:S01]  /*10250*/  ISETP.NE.AND.EX P1, PT, RZ, UR5, PT, P1 ;  /* 0x00000005ff007c0c */ /* 0x000fe2000bf25310 */
[----:B------:R-:W-:Y:S01]  /*10260*/  IMAD.U32 R3, RZ, RZ, UR7 ;  /* 0x00000007ff037e24 */ /* 0x000fe2000f8e00ff */
[----:B------:R-:W-:Y:S01]  /*10270*/  @UP0 ULDC.64 UR4, c[0x0][0xa18] ;  /* 0x0002860000040ab9 */ /* 0x000fe20000000a00 */
[----:B------:R-:W-:Y:S01]  /*10280*/  PLOP3.LUT P3, PT, PT, PT, UP0, 0x80, 0x0 ;  /* 0x000000000000781c */ /* 0x000fe20003f6f008 */
[----:B------:R-:W-:Y:S02]  /*10290*/  @UP0 UIMAD.WIDE UR4, UR44, 0x4, UR4 ;  /* 0x000000042c0408a5 */ /* 0x000fe4000f8e0204 */
[----:B------:R0:W2:Y:S02]  /*102a0*/  @P0 LDG.E R5, desc[UR54][R2.64] ;  /* 0x0000003602050981 */ /* 0x0000a4000c1e1900 */
[----:B0-----:R-:W-:Y:S02]  /*102b0*/  IMAD.U32 R2, RZ, RZ, UR8 ;  /* 0x00000008ff027e24 */ /* 0x001fe4000f8e00ff */
[----:B------:R-:W-:-:S05]  /*102c0*/  IMAD.U32 R3, RZ, RZ, UR9 ;  /* 0x00000009ff037e24 */ /* 0x000fca000f8e00ff */
[----:B------:R0:W5:Y:S02]  /*102d0*/  @P1 LDG.E R4, desc[UR54][R2.64] ;  /* 0x0000003602041981 */ /* 0x000164000c1e1900 */
[----:B0-----:R-:W-:Y:S02]  /*102e0*/  IMAD.U32 R2, RZ, RZ, UR4 ;  /* 0x00000004ff027e24 */ /* 0x001fe4000f8e00ff */
[----:B------:R-:W-:Y:S01]  /*102f0*/  IMAD.U32 R3, RZ, RZ, UR5 ;  /* 0x00000005ff037e24 */ /* 0x000fe2000f8e00ff */
[----:B------:R-:W-:-:S04]  /*10300*/  ULDC.64 UR4, c[0x0][0x418] ;  /* 0x0001060000047ab9 */ /* 0x000fc80000000a00 */
[----:B------:R-:W3:Y:S01]  /*10310*/  @P3 LDG.E R2, desc[UR54][R2.64] ;  /* 0x0000003602023981 */ /* 0x000ee2000c1e1900 */
[----:B------:R-:W-:Y:S01]  /*10320*/  UISETP.NE.U32.AND UP0, UPT, UR4, URZ, UPT ;  /* 0x0000003f0400728c */ /* 0x000fe2000bf05070 */
[----:B------:R-:W-:Y:S01]  /*10330*/  ISETP.NE.U32.AND P2, PT, RZ, UR10, PT ;  /* 0x0000000aff007c0c */ /* 0x000fe2000bf45070 */
[----:B------:R-:W-:Y:S01]  /*10340*/  UMOV UR45, URZ ;  /* 0x0000003f002d7c82 */ /* 0x000fe20008000000 */
[----:B------:R-:W-:Y:S01]  /*10350*/  ULDC UR4, c[0x0][0x424] ;  /* 0x0001090000047ab9 */ /* 0x000fe20000000800 */
[----:B------:R-:W-:Y:S01]  /*10360*/  UISETP.NE.AND.EX UP0, UPT, UR5, URZ, UPT, UP0 ;  /* 0x0000003f0500728c */ /* 0x000fe2000bf05300 */
[----:B------:R-:W-:Y:S01]  /*10370*/  ISETP.NE.AND.EX P2, PT, RZ, UR11, PT, P2 ;  /* 0x0000000bff007c0c */ /* 0x000fe2000bf45320 */
[----:B------:R-:W-:Y:S01]  /*10380*/  ULDC UR42, c[0x0][0x288] ;  /* 0x0000a200002a7ab9 */ /* 0x000fe20000000800 */
[----:B------:R-:W-:Y:S01]  /*10390*/  ULDC UR5, c[0x0][0x2f0] ;  /* 0x0000bc0000057ab9 */ /* 0x000fe20000000800 */
[----:B------:R-:W-:-:S04]  /*103a0*/  USEL UR4, UR4, 0x1, UP0 ;  /* 0x0000000104047887 */ /* 0x000fc80008000000 */
[----:B------:R-:W-:Y:S01]  /*103b0*/  UIMAD UR4, UR4, UR5, URZ ;  /* 0x00000005040472a4 */ /* 0x000fe2000f8e023f */
[----:B--2---:R-:W-:Y:S02]  /*103c0*/  @P0 R2UR UR45, R5 ;  /* 0x00000000052d02ca */ /* 0x004fe400000e0000 */
[----:B---3--:R-:W-:Y:S01]  /*103d0*/  @P3 R2UR UR42, R2 ;  /* 0x00000000022a32ca */ /* 0x008fe200000e0000 */
[----:B------:R-:W-:-:S14]  /*103e0*/  @P3 BRA `(.L_x_1201) ;  /* 0x0000000000243947 */ /* 0x000fdc0003800000 */
[----:B------:R-:W-:Y:S05]  /*103f0*/  @!P0 BRA `(.L_x_1201) ;  /* 0x0000000000208947 */ /* 0x000fea0003800000 */
[----:B------:R-:W-:Y:S02]  /*10400*/  IMAD.U32 R2, RZ, RZ, UR6 ;  /* 0x00000006ff027e24 */ /* 0x000fe4000f8e00ff */
[----:B------:R-:W-:-:S05]  /*10410*/  IMAD.U32 R3, RZ, RZ, UR7 ;  /* 0x00000007ff037e24 */ /* 0x000fca000f8e00ff */
[----:B------:R-:W2:Y:S02]  /*10420*/  LDG.E R2, desc[UR54][R2.64] ;  /* 0x0000003602027981 */ /* 0x000ea4000c1e1900 */
[----:B--2---:R-:W-:Y:S01]  /*10430*/  R2UR UR5, R2 ;  /* 0x00000000020572ca */ /* 0x004fe200000e0000 */
[----:B------:R-:W-:-:S06]  /*10440*/  IMAD.U32 R2, RZ, RZ, UR6 ;  /* 0x00000006ff027e24 */ /* 0x000fcc000f8e00ff */
[----:B------:R-:W2:Y:S02]  /*10450*/  LDG.E R2, desc[UR54][R2.64+0x4] ;  /* 0x0000043602027981 */ /* 0x000ea4000c1e1900 */
[----:B--2---:R-:W-:-:S13]  /*10460*/  R2UR UR42, R2 ;  /* 0x00000000022a72ca */ /* 0x004fda00000e0000 */
[----:B------:R-:W-:-:S12]  /*10470*/  UIADD3 UR42, -UR5, UR42, URZ ;  /* 0x0000002a052a7290 */ /* 0x000fd8000fffe13f */
.L_x_1201:
[----:B-----5:R-:W-:-:S05]  /*10480*/  IMAD.IADD R2, R4, 0x1, R0 ;  /* 0x0000000104027824 */ /* 0x020fca00078e0200 */
[----:B------:R0:W-:Y:S01]  /*10490*/  STL [R1+0x28], R2 ;  /* 0x0000280201007387 */ /* 0x0001e20000100800 */
[----:B------:R-:W-:Y:S05]  /*104a0*/  @!P2 BRA `(.L_x_1202) ;  /* 0x00000000001ca947 */ /* 0x000fea0003800000 */
[----:B------:R-:W-:Y:S02]  /*104b0*/  ULDC.64 UR4, c[0x0][0xa20] ;  /* 0x0002880000047ab9 */ /* 0x000fe40000000a00 */
[----:B------:R-:W-:-:S06]  /*104c0*/  UIMAD.WIDE UR4, UR44, 0x4, UR4 ;  /* 0x000000042c0478a5 */ /* 0x000fcc000f8e0204 */
[----:B0-----:R-:W-:Y:S02]  /*104d0*/  IMAD.U32 R2, RZ, RZ, UR4 ;  /* 0x00000004ff027e24 */ /* 0x001fe4000f8e00ff */
[----:B------:R-:W-:-:S05]  /*104e0*/  IMAD.U32 R3, RZ, RZ, UR5 ;  /* 0x00000005ff037e24 */ /* 0x000fca000f8e00ff */
[----:B------:R-:W2:Y:S02]  /*104f0*/  LDG.E R2, desc[UR54][R2.64] ;  /* 0x0000003602027981 */ /* 0x000ea4000c1e1900 */
[----:B--2---:R-:W-:Y:S01]  /*10500*/  R2UR UR4, R2 ;  /* 0x00000000020472ca */ /* 0x004fe200000e0000 */
[----:B------:R-:W-:-:S14]  /*10510*/  BRA `(.L_x_1203) ;  /* 0x0000000000247947 */ /* 0x000fdc0003800000 */
.L_x_1202:
[----:B------:R-:W-:Y:S05]  /*10520*/  @!P1 BRA `(.L_x_1203) ;  /* 0x0000000000209947 */ /* 0x000fea0003800000 */
[----:B0-----:R-:W-:Y:S02]  /*10530*/  IMAD.U32 R2, RZ, RZ, UR8 ;  /* 0x00000008ff027e24 */ /* 0x001fe4000f8e00ff */
[----:B------:R-:W-:-:S05]  /*10540*/  IMAD.U32 R3, RZ, RZ, UR9 ;  /* 0x00000009ff037e24 */ /* 0x000fca000f8e00ff */
[----:B------:R-:W2:Y:S02]  /*10550*/  LDG.E R2, desc[UR54][R2.64] ;  /* 0x0000003602027981 */ /* 0x000ea4000c1e1900 */
[----:B--2---:R-:W-:Y:S01]  /*10560*/  R2UR UR5, R2 ;  /* 0x00000000020572ca */ /* 0x004fe200000e0000 */
[----:B------:R-:W-:-:S06]  /*10570*/  IMAD.U32 R2, RZ, RZ, UR8 ;  /* 0x00000008ff027e24 */ /* 0x000fcc000f8e00ff */
[----:B------:R-:W2:Y:S02]  /*10580*/  LDG.E R2, desc[UR54][R2.64+0x4] ;  /* 0x0000043602027981 */ /* 0x000ea4000c1e1900 */
[----:B--2---:R-:W-:-:S13]  /*10590*/  R2UR UR4, R2 ;  /* 0x00000000020472ca */ /* 0x004fda00000e0000 */
[----:B------:R-:W-:-:S12]  /*105a0*/  UIADD3 UR4, -UR5, UR4, URZ ;  /* 0x0000000405047290 */ /* 0x000fd8000fffe13f */
.L_x_1203:
[----:B0-----:R-:W2:Y:S01]  /*105b0*/  LDL.LU R2, [R1+0x24] ;  /* 0x0000240001027983 */ /* 0x001ea20000300800 */
[----:B------:R-:W-:Y:S01]  /*105c0*/  ULDC UR5, c[0x0][0x448] ;  /* 0x0001120000057ab9 */ /* 0x000fe20000000800 */
[----:B------:R-:W-:Y:S01]  /*105d0*/  R2UR UR11, R0 ;  /* 0x00000000000b72ca */ /* 0x000fe200000e0000 */
[----:B------:R-:W-:-:S06]  /*105e0*/  UISETP.NE.AND UP0, UPT, UR5, 0x1, UPT ;  /* 0x000000010500788c */ /* 0x000fcc000bf05270 */
[----:B------:R-:W-:Y:S02]  /*105f0*/  PLOP3.LUT P0, PT, PT, PT, UP0, 0x80, 0x0 ;  /* 0x000000000000781c */ /* 0x000fe40003f0f008 */
[----:B------:R-:W-:-:S03]  /*10600*/  PLOP3.LUT P1, PT, PT, PT, UP0, 0x80, 0x0 ;  /* 0x000000000000781c */ /* 0x000fc60003f2f008 */
[----:B------:R-:W-:Y:S01]  /*10610*/  @UP0 ULDC UR5, c[0x0][0x44c] ;  /* 0x0001130000050ab9 */ /* 0x000fe20000000800 */
[----:B------:R-:W-:-:S04]  /*10620*/  UIADD3 UR11, -UR11, UR4, URZ ;  /* 0x000000040b0b7290 */ /* 0x000fc8000fffe13f */
[----:B------:R-:W-:Y:S01]  /*10630*/  UIADD3 UR7, UR11, 0x1, -UR42 ;  /* 0x000000010b077890 */ /* 0x000fe2000fffe82a */
[----:B--2---:R-:W-:-:S04]  /*10640*/  IMAD.SHL.U32 R18, R2, 0x80, RZ ;  /* 0x0000008002127824 */ /* 0x004fc800078e00ff */
[----:B------:R-:W-:-:S05]  /*10650*/  VIADD R0, R18, 0x7f ;  /* 0x0000007f12007836 */ /* 0x000fca0000000000 */
[C---:B------:R-:W-:Y:S01]  /*10660*/  R2UR UR6, R0.reuse ;  /* 0x00000000000672ca */ /* 0x040fe200000e0000 */
[----:B------:R-:W-:Y:S01]  /*10670*/  @P0 IMAD.HI.U32 R0, R0, UR5, RZ ;  /* 0x0000000500000c27 */ /* 0x000fe2000f8e00ff */
[----:B------:R-:W-:-:S04]  /*10680*/  @UP0 ULDC UR5, c[0x0][0x450] ;  /* 0x0001140000050ab9 */ /* 0x000fc80000000800 */
[----:B------:R-:W-:Y:S01]  /*10690*/  @P0 SHF.R.U32.HI R0, RZ, UR5, R0 ;  /* 0x00000005ff000c19 */ /* 0x000fe20008011600 */
[----:B------:R-:W-:Y:S02]  /*106a0*/  ULDC.64 UR4, c[0x0][0x9e0] ;  /* 0x0002780000047ab9 */ /* 0x000fe40000000a00 */
[----:B------:R-:W-:Y:S01]  /*106b0*/  UISETP.GE.AND UP1, UPT, UR5, 0x1, UPT ;  /* 0x000000010500788c */ /* 0x000fe2000bf26270 */
[----:B------:R-:W-:-:S05]  /*106c0*/  @P1 R2UR UR6, R0 ;  /* 0x00000000000612ca */ /* 0x000fca00000e0000 */
[----:B------:R-:W-:-:S08]  /*106d0*/  PLOP3.LUT P1, PT, PT, PT, UP1, 0x80, 0x0 ;  /* 0x000000000000781c */ /* 0x000fd00003f2f018 */
[----:B------:R-:W-:-:S04]  /*106e0*/  UIADD3 UR6, UR7, UR6, URZ ;  /* 0x0000000607067290 */ /* 0x000fc8000fffe03f */
        /* <DEDUP_REMOVED lines=12> */
.L_x_1205:
[----:B------:R-:W-:-:S11]  /*107b0*/  UISETP.NE.AND UP1, UPT, UR5, 0x1, UPT ;  /* 0x000000010500788c */ /* 0x000fd6000bf25270 */
[----:B------:R-:W-:Y:S02]  /*107c0*/  @UP1 ULDC.64 UR12, c[0x0][0x9e8] ;  /* 0x00027a00000c1ab9 */ /* 0x000fe40000000a00 */
[----:B------:R-:W-:-:S04]  /*107d0*/  UIMAD.WIDE.U32 UR6, UR8, UR12, URZ ;  /* 0x0000000c080672a5 */ /* 0x000fc8000f8e003f */
[----:B------:R-:W-:-:S12]  /*107e0*/  @UP1 USHF.R.U32.HI UR8, URZ, UR13, UR7 ;  /* 0x0000000d3f081299 */ /* 0x000fd80008011607 */
.L_x_1206:
[----:B------:R-:W-:-:S04]  /*107f0*/  UIMAD UR8, UR8, UR5, UR5 ;  /* 0x00000005080872a4 */ /* 0x000fc8000f8e0205 */
[----:B------:R-:W-:-:S04]  /*10800*/  UISETP.LT.AND UP1, UPT, UR4, UR8, UPT ;  /* 0x000000080400728c */ /* 0x000fc8000bf21270 */
[----:B------:R-:W-:-:S12]  /*10810*/  USEL UR4, UR4, UR8, UP1 ;  /* 0x0000000804047287 */ /* 0x000fd80008800000 */
.L_x_1204:
[----:B------:R-:W-:Y:S01]  /*10820*/  R2UR UR12, R18 ;  /* 0x00000000120c72ca */ /* 0x000fe200000e0000 */
[----:B------:R-:W-:Y:S02]  /*10830*/  UIADD3 UR8, UR11, 0x3f, URZ ;  /* 0x0000003f0b087890 */ /* 0x000fe4000fffe03f */
[----:B------:R-:W-:Y:S01]  /*10840*/  UIADD3 UR9, UR4, 0x3f, URZ ;  /* 0x0000003f04097890 */ /* 0x000fe2000fffe03f */
[----:B------:R-:W-:Y:S01]  /*10850*/  @UP0 ULDC UR6, c[0x0][0x44c] ;  /* 0x0001130000060ab9 */ /* 0x000fe20000000800 */
[----:B------:R-:W-:Y:S02]  /*10860*/  USHF.R.S32.HI UR4, URZ, 0x1f, UR8 ;  /* 0x0000001f3f047899 */ /* 0x000fe40008011408 */
[----:B------:R-:W-:Y:S02]  /*10870*/  USHF.R.S32.HI UR10, URZ, 0x1f, UR9 ;  /* 0x0000001f3f0a7899 */ /* 0x000fe40008011409 */
[----:B------:R-:W-:Y:S01]  /*10880*/  ULEA.HI UR4, UR4, UR8, URZ, 0x6 ;  /* 0x0000000804047291 */ /* 0x000fe2000f8f303f */
[----:B------:R-:W-:-:S03]  /*10890*/  @UP0 ULDC UR13, c[0x0][0x450] ;  /* 0x00011400000d0ab9 */ /* 0x000fc60000000800 */
[----:B------:R-:W-:Y:S02]  /*108a0*/  UIMAD.WIDE.U32 UR6, UR12, UR6, URZ ;  /* 0x000000060c0672a5 */ /* 0x000fe4000f8e003f */
[----:B------:R-:W-:Y:S01]  /*108b0*/  UMOV UR8, UR12 ;  /* 0x0000000c00087c82 */ /* 0x000fe20008000000 */
[----:B------:R-:W-:Y:S02]  /*108c0*/  ULEA.HI UR10, UR10, UR9, URZ, 0x6 ;  /* 0x000000090a0a7291 */ /* 0x000fe4000f8f303f */
[----:B------:R-:W-:Y:S02]  /*108d0*/  @UP0 USHF.R.U32.HI UR8, URZ, UR13, UR7 ;  /* 0x0000000d3f080299 */ /* 0x000fe40008011607 */
[----:B------:R-:W-:Y:S02]  /*108e0*/  USHF.R.S32.HI UR4, URZ, 0x6, UR4 ;  /* 0x000000063f047899 */ /* 0x000fe40008011404 */
[----:B------:R-:W-:Y:S02]  /*108f0*/  UIADD3 UR8, UR8, UR11, -UR42 ;  /* 0x0000000b08087290 */ /* 0x000fe4000fffe82a */
[----:B------:R-:W-:Y:S01]  /*10900*/  USHF.R.S32.HI UR10, URZ, 0x6, UR10 ;  /* 0x000000063f0a7899 */ /* 0x000fe2000801140a */
[----:B------:R-:W-:-:S02]  /*10910*/  ULDC UR6, c[0x0][0x9dc] ;  /* 0x0002770000067ab9 */ /* 0x000fc40000000800 */
[----:B------:R-:W-:Y:S02]  /*10920*/  UIADD3 UR6, UR8, -UR6, URZ ;  /* 0x8000000608067290 */ /* 0x000fe4000fffe03f */
[----:B------:R-:W-:-:S04]  /*10930*/  UISETP.LT.AND UP0, UPT, UR4, UR10, UPT ;  /* 0x0000000a0400728c */ /* 0x000fc8000bf01270 */
[----:B------:R-:W-:Y:S01]  /*10940*/  USEL UR40, UR4, UR10, UP0 ;  /* 0x0000000a04287287 */ /* 0x000fe20008000000 */
[----:B------:R-:W-:Y:S01]  /*10950*/  IMAD.U32 R0, RZ, RZ, UR6 ;  /* 0x00000006ff007e24 */ /* 0x000fe2000f8e00ff */
[----:B------:R-:W-:Y:S10]  /*10960*/  @!P1 BRA `(.L_x_1207) ;  /* 0x0000000000409947 */ /* 0x000ff40003800000 */
        /* <DEDUP_REMOVED lines=10> */
.L_x_1208:
[----:B------:R-:W-:-:S11]  /*10a10*/  UISETP.NE.AND UP0, UPT, UR5, 0x1, UPT ;  /* 0x000000010500788c */ /* 0x000fd6000bf05270 */
[----:B------:R-:W-:Y:S02]  /*10a20*/  @UP0 ULDC.64 UR10, c[0x0][0x9e8] ;  /* 0x00027a00000a0ab9 */ /* 0x000fe40000000a00 */
[----:B------:R-:W-:-:S04]  /*10a30*/  UIMAD.WIDE.U32 UR6, UR8, UR10, URZ ;  /* 0x0000000a080672a5 */ /* 0x000fc8000f8e003f */
[----:B------:R-:W-:-:S12]  /*10a40*/  @UP0 USHF.R.U32.HI UR8, URZ, UR11, UR7 ;  /* 0x0000000b3f080299 */ /* 0x000fd80008011607 */
.L_x_1209:
[----:B------:R-:W-:-:S06]  /*10a50*/  UIMAD UR5, UR8, UR5, URZ ;  /* 0x00000005080572a4 */ /* 0x000fcc000f8e023f */
[----:B------:R-:W-:-:S07]  /*10a60*/  VIMNMX R0, R0, UR5, !PT ;  /* 0x0000000500007c48 */ /* 0x000fce000ffe0100 */
.L_x_1207:
[----:B------:R-:W-:Y:S01]  /*10a70*/  SHF.R.S32.HI R2, RZ, 0x1f, R0 ;  /* 0x0000001fff027819 */ /* 0x000fe20000011400 */
[----:B------:R-:W-:Y:S03]  /*10a80*/  BSSY B7, `(.L_x_1210) ;  /* 0x0000367000077945 */ /* 0x000fe60003800000 */
[----:B------:R-:W-:-:S04]  /*10a90*/  LEA.HI R2, R2, R0, RZ, 0x6 ;  /* 0x0000000002027211 */ /* 0x000fc800078f30ff */
[----:B------:R-:W-:-:S04]  /*10aa0*/  SHF.R.S32.HI R2, RZ, 0x6, R2 ;  /* 0x00000006ff027819 */ /* 0x000fc80000011402 */
[----:B------:R-:W-:-:S04]  /*10ab0*/  VIMNMX R3, RZ, R2, !PT ;  /* 0x00000002ff037248 */ /* 0x000fc80007fe0100 */
[----:B------:R-:W-:Y:S01]  /*10ac0*/  ISETP.LT.AND P0, PT, R3, UR40, PT ;  /* 0x0000002803007c0c */ /* 0x000fe2000bf01270 */
[----:B------:R0:W-:-:S12]  /*10ad0*/  STL [R1+0x24], R3 ;  /* 0x0000240301007387 */ /* 0x0001d80000100800 */
[----:B0-----:R-:W-:Y:S05]  /*10ae0*/  @P0 BRA `(.L_x_1211) ;  /* 0x0000000000480947 */ /* 0x001fea0003800000 */
[----:B------:R-:W0:Y:S02]  /*10af0*/  S2R R3, SR_TID.X ;  /* 0x0000000000037919 */ /* 0x000e240000002100 */
[----:B0-----:R-:W-:-:S04]  /*10b00*/  LOP3.LUT R3, R3, 0x7f, RZ, 0xc0, !PT ;  /* 0x0000007f03037812 */ /* 0x001fc800078ec0ff */
[----:B------:R-:W-:-:S13]  /*10b10*/  ISETP.NE.AND P0, PT, R3, RZ, PT ;  /* 0x000000ff0300720c */ /* 0x000fda0003f05270 */
[----:B------:R-:W-:Y:S05]  /*10b20*/  @P0 BRA `(.L_x_1212) ;  /* 0x0000003400700947 */ /* 0x000fea0003800000 */
[----:B------:R-:W0:Y:S01]  /*10b30*/  S2R R3, SR_LANEID ;  /* 0x0000000000037919 */ /* 0x000e220000000000 */
[----:B------:R-:W-:Y:S02]  /*10b40*/  VOTEU.ANY UR4, UPT, PT ;  /* 0x0000000000047886 */ /* 0x000fe400038e0100 */
[----:B------:R-:W0:Y:S08]  /*10b50*/  FLO.U32 R0, UR4 ;  /* 0x0000000400007d00 */ /* 0x000e3000080e0000 */
[----:B------:R-:W2:Y:S01]  /*10b60*/  POPC R5, UR4 ;  /* 0x0000000400057d09 */ /* 0x000ea20008000000 */
[----:B0-----:R-:W-:-:S02]  /*10b70*/  ISETP.EQ.U32.AND P0, PT, R0, R3, PT ;  /* 0x000000030000720c */ /* 0x001fc40003f02070 */
[----:B------:R-:W2:Y:S11]  /*10b80*/  LDC.64 R2, c[0x0][0xc60] ;  /* 0x00031800ff027b82 */ /* 0x000eb60000000a00 */
[----:B--2---:R-:W2:Y:S01]  /*10b90*/  @P0 ATOMG.E.ADD.STRONG.GPU PT, R3, desc[UR54][R2.64], R5 ;  /* 0x00000005020309a8 */ /* 0x004ea200081ee1f6 */
[----:B------:R-:W0:Y:S02]  /*10ba0*/  S2R R4, SR_LTMASK ;  /* 0x0000000000047919 */ /* 0x000e240000003900 */
[----:B0-----:R-:W-:-:S04]  /*10bb0*/  LOP3.LUT R4, R4, UR4, RZ, 0xc0, !PT ;  /* 0x0000000404047c12 */ /* 0x001fc8000f8ec0ff */
[----:B------:R-:W0:Y:S01]  /*10bc0*/  POPC R7, R4 ;  /* 0x0000000400077309 */ /* 0x000e220000000000 */
[----:B--2---:R-:W0:Y:S02]  /*10bd0*/  SHFL.IDX PT, R0, R3, R0, 0x1f ;  /* 0x00001f0003007589 */ /* 0x004e2400000e0000 */
[----:B0-----:R-:W-:-:S05]  /*10be0*/  IADD3 R0, R0, UR41, R7 ;  /* 0x0000002900007c10 */ /* 0x001fca000fffe007 */
[----:B------:R2:W-:Y:S01]  /*10bf0*/  STL [R1+0x20], R0 ;  /* 0x0000200001007387 */ /* 0x0005e20000100800 */
[----:B------:R-:W-:Y:S05]  /*10c00*/  BRA `(.L_x_1212) ;  /* 0x0000003400387947 */ /* 0x000fea0003800000 */
.L_x_1211:
        /* <DEDUP_REMOVED lines=20> */
.L_x_1214:
[----:B------:R-:W-:Y:S05]  /*10d50*/  BSYNC B6 ;  /* 0x0000000000067941 */ /* 0x000fea0003800000 */
.L_x_1213:
        /* <DEDUP_REMOVED lines=8> */
[----:B0-----:R-:W-:Y:S01]  /*10de0*/  MOV R2, 0x0 ;  /* 0x0000000000027802 */ /* 0x001fe20000000f00 */
        /* <DEDUP_REMOVED lines=15> */
.L_x_1216:
[----:B------:R-:W-:Y:S05]  /*10ee0*/  BSYNC B6 ;  /* 0x0000000000067941 */ /* 0x000fea0003800000 */
.L_x_1215:
[----:B------:R-:W-:Y:S01]  /*10ef0*/  VIADD R0, R17, 0x8000 ;  /* 0x0000800011007836 */ /* 0x000fe20000000000 */
[----:B------:R-:W-:Y:S04]  /*10f00*/  BSSY B6, `(.L_x_1217) ;  /* 0x0000014000067945 */ /* 0x000fe80003800000 */
[----:B------:R2:W-:Y:S01]  /*10f10*/  STL [R1+0xc], R0 ;  /* 0x00000c0001007387 */ /* 0x0005e20000100800 */
[----:B------:R-:W-:-:S13]  /*10f20*/  LOP3.LUT P0, RZ, R0, 0x1bf, RZ, 0xc0, !PT ;  /* 0x000001bf00ff7812 */ /* 0x000fda000780c0ff */
[----:B--2---:R-:W-:Y:S05]  /*10f30*/  @!P0 BRA `(.L_x_1218) ;  /* 0x0000000000408947 */ /* 0x004fea0003800000 */
        /* <DEDUP_REMOVED lines=16> */
.L_x_1218:
[----:B------:R-:W-:Y:S05]  /*11040*/  BSYNC B6 ;  /* 0x0000000000067941 */ /* 0x000fea0003800000 */
.L_x_1217:
[----:B------:R-:W2:Y:S01]  /*11050*/  LDL R19, [R1+0x18] ;  /* 0x0000180001137983 */ /* 0x000ea20000100800 */
[----:B------:R-:W-:Y:S01]  /*11060*/  BSSY B6, `(.L_x_1219) ;  /* 0x0000013000067945 */ /* 0x000fe20003800000 */
[----:B--2---:R-:W-:-:S13]  /*11070*/  LOP3.LUT P6, RZ, R19, 0x1, RZ, 0xc0, !PT ;  /* 0x0000000113ff7812 */ /* 0x004fda00078cc0ff */
        /* <DEDUP_REMOVED lines=17> */
.L_x_1220:
[----:B------:R-:W-:Y:S05]  /*11190*/  BSYNC B6 ;  /* 0x0000000000067941 */ /* 0x000fea0003800000 */
.L_x_1219:
[----:B------:R-:W-:Y:S01]  /*111a0*/  ULDC.64 UR4, c[0x0][0x9f8] ;  /* 0x00027e0000047ab9 */ /* 0x000fe20000000a00 */
[----:B------:R-:W-:Y:S01]  /*111b0*/  IMAD.U32 R8, RZ, RZ, UR44 ;  /* 0x0000002cff087e24 */ /* 0x000fe2000f8e00ff */
[----:B------:R-:W-:-:S04]  /*111c0*/  UISETP.NE.U32.AND UP0, UPT, UR4, URZ, UPT ;  /* 0x0000003f0400728c */ /* 0x000fc8000bf05070 */
[----:B------:R-:W-:-:S06]  /*111d0*/  UISETP.NE.AND.EX UP0, UPT, UR5, URZ, UPT, UP0 ;  /* 0x0000003f0500728c */ /* 0x000fcc000bf05300 */
[----:B------:R-:W-:-:S05]  /*111e0*/  PLOP3.LUT P0, PT, PT, PT, UP0, 0x80, 0x0 ;  /* 0x000000000000781c */ /* 0x000fca0003f0f008 */
[----:B------:R-:W-:Y:S02]  /*111f0*/  @UP0 ULDC.64 UR4, c[0x0][0x9f8] ;  /* 0x00027e0000040ab9 */ /* 0x000fe40000000a00 */
[----:B------:R-:W-:-:S06]  /*11200*/  @UP0 UIMAD.WIDE UR4, UR44, 0x4, UR4 ;  /* 0x000000042c0408a5 */ /* 0x000fcc000f8e0204 */
[----:B0-----:R-:W-:Y:S02]  /*11210*/  IMAD.U32 R2, RZ, RZ, UR4 ;  /* 0x00000004ff027e24 */ /* 0x001fe4000f8e00ff */
[----:B------:R-:W-:Y:S01]  /*11220*/  IMAD.U32 R3, RZ, RZ, UR5 ;  /* 0x00000005ff037e24 */ /* 0x000fe2000f8e00ff */
[----:B------:R-:W0:Y:S01]  /*11230*/  S2R R0, SR_TID.X ;  /* 0x0000000000007919 */ /* 0x000e220000002100 */
[----:B------:R-:W-:-:S03]  /*11240*/  ULDC.64 UR4, c[0x0][0xa08] ;  /* 0x0002820000047ab9 */ /* 0x000fc60000000a00 */
[----:B------:R2:W3:Y:S02]  /*11250*/  @P0 LDG.E R8, desc[UR54][R2.64] ;  /* 0x0000003602080981 */ /* 0x0004e4000c1e1900 */
[----:B--2---:R-:W2:Y:S01]  /*11260*/  LDC.64 R2, c[0x0][0x418] ;  /* 0x00010600ff027b82 */ /* 0x004ea20000000a00 */
[----:B0-----:R-:W-:-:S04]  /*11270*/  SHF.R.U32.HI R0, RZ, 0x5, R0 ;  /* 0x00000005ff007819 */ /* 0x001fc80000011600 */
[----:B------:R-:W-:Y:S02]  /*11280*/  LOP3.LUT R0, R0, 0x3, RZ, 0xc0, !PT ;  /* 0x0000000300007812 */ /* 0x000fe400078ec0ff */
[----:B--2---:R-:W-:Y:S01]  /*11290*/  LOP3.LUT P0, RZ, R2, UR4, RZ, 0xfc, !PT ;  /* 0x0000000402ff7c12 */ /* 0x004fe2000f80fcff */
[----:B------:R-:W-:-:S03]  /*112a0*/  UMOV UR4, 0xffffffff ;  /* 0xffffffff00047882 */ /* 0x000fc60000000000 */
[----:B------:R-:W-:Y:S02]  /*112b0*/  LOP3.LUT P0, RZ, R3, UR5, RZ, 0xfc, P0 ;  /* 0x0000000503ff7c12 */ /* 0x000fe4000800fcff */
[----:B---3--:R-:W-:Y:S01]  /*112c0*/  SHF.R.S32.HI R9, RZ, 0x1f, R8 ;  /* 0x0000001fff097819 */ /* 0x008fe20000011408 */
[----:B------:R0:W-:Y:S01]  /*112d0*/  STL [R1+0x10], R8 ;  /* 0x0000100801007387 */ /* 0x0001e20000100800 */
[----:B------:R-:W-:-:S03]  /*112e0*/  SEL R16, R8, RZ, !P0 ;  /* 0x000000ff08107207 */ /* 0x000fc60004000000 */
[----:B------:R0:W-:Y:S01]  /*112f0*/  STL [R1+0x1c], R9 ;  /* 0x00001c0901007387 */ /* 0x0001e20000100800 */
[----:B------:R-:W-:Y:S05]  /*11300*/  BRA.DIV UR4, `(.L_x_1221) ;  /* 0x0000004204807947 */ /* 0x000fea000b800000 */
[----:B------:R2:W3:Y:S02]  /*11310*/  SHFL.IDX PT, R14, R0, RZ, 0x1f ;  /* 0x00001fff000e7589 */ /* 0x0004e400000e0000 */
.L_x_1296:
[----:B------:R-:W-:Y:S02]  /*11320*/  PLOP3.LUT P1, PT, PT, PT, PT, 0x8, 0x0 ;  /* 0x000000000000781c */ /* 0x000fe40003f2e170 */
[----:B------:R-:W-:Y:S02]  /*11330*/  LOP3.LUT R19, R19, 0xfffffffe, RZ, 0xc0, !PT ;  /* 0xfffffffe13137812 */ /* 0x000fe400078ec0ff */
[----:B---3--:R-:W-:-:S09]  /*11340*/  ISETP.NE.AND P0, PT, R14, RZ, PT ;  /* 0x000000ff0e00720c */ /* 0x008fd20003f05270 */
        /* <DEDUP_REMOVED lines=8> */
.L_x_1299:
[----:B------:R-:W-:Y:S05]  /*113d0*/  @!P6 BRA `(.L_x_1222) ;  /* 0x000000040080e947 */ /* 0x000fea0003800000 */
[----:B------:R-:W-:-:S04]  /*113e0*/  ISETP.NE.U32.AND P0, PT, R2, RZ, PT ;  /* 0x000000ff0200720c */ /* 0x000fc80003f05070 */
[----:B------:R-:W-:-:S13]  /*113f0*/  ISETP.NE.AND.EX P0, PT, R3, RZ, PT, P0 ;  /* 0x000000ff0300720c */ /* 0x000fda0003f05300 */
[----:B------:R-:W-:Y:S05]  /*11400*/  @!P0 BRA `(.L_x_1224) ;  /* 0x0000000000448947 */ /* 0x000fea0003800000 */
        /* <DEDUP_REMOVED lines=17> */
.L_x_1224:
[----:B------:R-:W4:Y:S04]  /*11520*/  LDL R4, [R1] ;  /* 0x0000000001047983 */ /* 0x000f280000100800 */
[----:B--2---:R-:W2:Y:S01]  /*11530*/  LDL R3, [R1+0x8] ;  /* 0x0000080001037983 */ /* 0x004ea20000100800 */
[----:B------:R-:W0:Y:S02]  /*11540*/  S2R R2, SR_TID.X ;  /* 0x0000000000027919 */ /* 0x000e240000002100 */
[----:B0-----:R-:W-:-:S04]  /*11550*/  LOP3.LUT R2, R2, 0x7f, RZ, 0xc0, !PT ;  /* 0x0000007f02027812 */ /* 0x001fc800078ec0ff */
[----:B------:R-:W-:Y:S01]  /*11560*/  ISETP.NE.AND P1, PT, R2, RZ, PT ;  /* 0x000000ff0200720c */ /* 0x000fe20003f25270 */
[----:B----4-:R-:W-:Y:S01]  /*11570*/  IMAD R4, R4, 0x8, R17 ;  /* 0x0000000804047824 */ /* 0x010fe200078e0211 */
[----:B--2---:R-:W-:-:S04]  /*11580*/  SHF.L.U32 R3, R3, 0x1f, RZ ;  /* 0x0000001f03037819 */ /* 0x004fc800000006ff */
[----:B------:R-:W0:Y:S02]  /*11590*/  SYNCS.PHASECHK.TRANS64.TRYWAIT P0, [R4+URZ+0x28480], R3 ;  /* 0x02848003040075a7 */ /* 0x000e24000800017f */
[----:B0-----:R-:W-:Y:S05]  /*115a0*/  @!P0 BRA `(.L_x_1225) ;  /* 0x0000004000188947 */ /* 0x001fea0003800000 */
.L_x_1300:
        /* <DEDUP_REMOVED lines=8> */
.L_x_1226:
[----:B------:R-:W2:Y:S04]  /*11630*/  LDL R2, [R1] ;  /* 0x0000000001027983 */ /* 0x000ea80000100800 */
[----:B------:R-:W4:Y:S01]  /*11640*/  LDL R5, [R1+0x28] ;  /* 0x0000280001057983 */ /* 0x000f220000100800 */
[----:B------:R-:W-:Y:S01]  /*11650*/  R2UR UR33, R4 ;  /* 0x00000000042172ca */ /* 0x000fe200000e0000 */
[----:B------:R-:W-:Y:S01]  /*11660*/  UIADD3 UR4, UP0, UR46, 0x470, URZ ;  /* 0x000004702e047890 */ /* 0x000fe2000ff1e03f */
[----:B-----5:R-:W-:Y:S01]  /*11670*/  R2UR UR37, R16 ;  /* 0x00000000102572ca */ /* 0x020fe200000e0000 */
[----:B------:R-:W-:Y:S01]  /*11680*/  UMOV UR6, 0x0 ;  /* 0x0000000000067882 */ /* 0x000fe20000000000 */
[----:B------:R-:W-:Y:S01]  /*11690*/  UMOV UR7, 0x14f00000 ;  /* 0x14f0000000077882 */ /* 0x000fe20000000000 */
[----:B------:R-:W-:Y:S01]  /*116a0*/  UIADD3.X UR5, URZ, UR47, URZ, UP0, !UPT ;  /* 0x0000002f3f057290 */ /* 0x000fe200087fe43f */
[----:B------:R-:W-:Y:S01]  /*116b0*/  UMOV UR34, URZ ;  /* 0x0000003f00227c82 */ /* 0x000fe20008000000 */
[----:B------:R-:W-:Y:S01]  /*116c0*/  UMOV UR10, 0x80 ;  /* 0x00000080000a7882 */ /* 0x000fe20000000000 */
[----:B------:R-:W-:-:S05]  /*116d0*/  UMOV UR12, UR36 ;  /* 0x00000024000c7c82 */ /* 0x000fca0008000000 */
[----:B------:R-:W-:Y:S02]  /*116e0*/  UIADD3 UR33, UR33, 0x28470, URZ ;  /* 0x0002847021217890 */ /* 0x000fe4000fffe03f */
[----:B------:R-:W-:-:S05]  /*116f0*/  UMOV UR13, UR37 ;  /* 0x00000025000d7c82 */ /* 0x000fca0008000000 */
[----:B------:R-:W-:Y:S01]  /*11700*/  UMOV UR9, UR33 ;  /* 0x0000002100097c82 */ /* 0x000fe20008000000 */
[----:B--2---:R-:W-:Y:S02]  /*11710*/  IMAD R2, R2, 0x4000, R17 ;  /* 0x0000400002027824 */ /* 0x004fe400078e0211 */
[----:B----4-:R-:W-:-:S03]  /*11720*/  IMAD R0, R0, 0x40, R5 ;  /* 0x0000004000007824 */ /* 0x010fc600078e0205 */
[----:B------:R-:W-:Y:S02]  /*11730*/  R2UR UR8, R2 ;  /* 0x00000000020872ca */ /* 0x000fe400000e0000 */
[----:B------:R-:W-:-:S11]  /*11740*/  R2UR UR35, R0 ;  /* 0x00000000002372ca */ /* 0x000fd600000e0000 */
[----:B------:R-:W-:Y:S02]  /*11750*/  UIADD3 UR32, UR8, 0x10000, URZ ;  /* 0x0001000008207890 */ /* 0x000fe4000fffe03f */
[----:B------:R-:W-:Y:S01]  /*11760*/  UIADD3 UR8, UR8, 0x12000, URZ ;  /* 0x0001200008087890 */ /* 0x000fe2000fffe03f */
[----:B------:R-:W-:-:S06]  /*11770*/  UMOV UR11, UR35 ;  /* 0x00000023000b7c82 */ /* 0x000fcc0008000000 */
[----:B------:R2:W-:Y:S02]  /*11780*/  UTMALDG.4D [UR32], [UR4], desc[UR6] ;  /* 0x00000620040075b4 */ /* 0x0005e40008019000 */
[----:B------:R2:W-:Y:S01]  /*11790*/  UTMALDG.4D [UR8], [UR4], desc[UR6] ;  /* 0x00000608040075b4 */ /* 0x0005e20008019000 */
[----:B------:R-:W4:Y:S02]  /*117a0*/  SYNCS.PHASECHK.TRANS64.TRYWAIT P0, [R4+URZ+0x28440], R3 ;  /* 0x02844003040075a7 */ /* 0x000f24000800017f */
[----:B--2-4-:R-:W-:Y:S05]  /*117b0*/  @!P0 BRA `(.L_x_1227) ;  /* 0x0000003c00a88947 */ /* 0x014fea0003800000 */
.L_x_1301:
[----:B------:R-:W-:Y:S05]  /*117c0*/  @P1 BRA `(.L_x_1228) ;  /* 0x00000000001c1947 */ /* 0x000fea0003800000 */
[----:B------:R-:W4:Y:S01]  /*117d0*/  S2R R5, SR_TID.X ;  /* 0x0000000000057919 */ /* 0x000f220000002100 */
[----:B0-2---:R-:W-:-:S04]  /*117e0*/  IMAD.MOV.U32 R3, RZ, RZ, 0x4000 ;  /* 0x00004000ff037424 */ /* 0x005fc800078e00ff */
[----:B------:R0:W-:Y:S01]  /*117f0*/  SYNCS.ARRIVE.TRANS64 RZ, [R4+URZ+0x28430], R3 ;  /* 0x0284300304ff79a7 */ /* 0x0001e2000800003f */
[----:B----4-:R-:W-:-:S04]  /*11800*/  LOP3.LUT R5, R5, 0x1f, RZ, 0xc0, !PT ;  /* 0x0000001f05057812 */ /* 0x010fc800078ec0ff */
[----:B------:R-:W-:-:S13]  /*11810*/  ISETP.NE.AND P0, PT, R5, RZ, PT ;  /* 0x000000ff0500720c */ /* 0x000fda0003f05270 */
[----:B0-----:R-:W-:Y:S05]  /*11820*/  @!P0 BRA `(.L_x_1228) ;  /* 0x0000000000048947 */ /* 0x001fea0003800000 */
[----:B------:R-:W-:Y:S01]  /*11830*/  BPT.TRAP 0x1 ;  /* 0x000000040000795c */ /* 0x000fe20000300000 */
.L_x_1228:
[----:B0-2---:R-:W2:Y:S01]  /*11840*/  LDL.LU R3, [R1+0x18] ;  /* 0x0000180001037983 */ /* 0x005ea20000300800 */
        /* <DEDUP_REMOVED lines=25> */
.L_x_1222:
[----:B------:R-:W-:Y:S05]  /*119e0*/  WARPSYNC.ALL ;  /* 0x0000000000007948 */ /* 0x000fea0003800000 */
[----:B--2---:R-:W-:Y:S01]  /*119f0*/  VIADD R0, R17, 0x18000 ;  /* 0x0001800011007836 */ /* 0x004fe20000000000 */
[----:B----4-:R-:W-:Y:S01]  /*11a00*/  USHF.R.S32.HI UR4, URZ, 0x1f, UR45 ;  /* 0x0000001f3f047899 */ /* 0x010fe2000801142d */
[----:B------:R-:W-:Y:S03]  /*11a10*/  BAR.SYNC.DEFER_BLOCKING 0x8, 0x180 ;  /* 0x0206000000007b1d */ /* 0x000fe60000010000 */
[----:B------:R-:W-:-:S03]  /*11a20*/  LOP3.LUT P0, RZ, R0, 0x3ff, RZ, 0xc0, !PT ;  /* 0x000003ff00ff7812 */ /* 0x000fc6000780c0ff */
[----:B------:R-:W-:Y:S01]  /*11a30*/  ULDC.64 UR6, c[0x0][0x298] ;  /* 0x0000a60000067ab9 */ /* 0x000fe20000000a00 */
[----:B------:R-:W-:Y:S01]  /*11a40*/  BSSY B6, `(.L_x_1229) ;  /* 0x0000016000067945 */ /* 0x000fe20003800000 */
[----:B------:R-:W-:Y:S02]  /*11a50*/  UIMAD UR4, UR4, UR6, URZ ;  /* 0x00000006040472a4 */ /* 0x000fe4000f8e023f */
[----:B------:R-:W-:Y:S02]  /*11a60*/  UIMAD.WIDE.U32 UR48, UR45, UR6, URZ ;  /* 0x000000062d3072a5 */ /* 0x000fe4000f8e003f */
[----:B------:R-:W-:-:S04]  /*11a70*/  UIMAD UR4, UR45, UR7, UR4 ;  /* 0x000000072d0472a4 */ /* 0x000fc8000f8e0204 */
[----:B------:R-:W-:Y:S01]  /*11a80*/  UIADD3 UR37, UR49, UR4, URZ ;  /* 0x0000000431257290 */ /* 0x000fe2000fffe03f */
[----:B------:R-:W-:Y:S11]  /*11a90*/  @!P0 BRA `(.L_x_1230) ;  /* 0x0000000000408947 */ /* 0x000ff60003800000 */
        /* <DEDUP_REMOVED lines=15> */
[----:B-123--:R-:W-:Y:S05]  /*11b90*/  CALL.ABS.NOINC R2 ;  /* 0x0000000002007343 */ /* 0x00efea0003c00000 */
.L_x_1230:
[----:B------:R-:W-:Y:S05]  /*11ba0*/  BSYNC B6 ;  /* 0x0000000000067941 */ /* 0x000fea0003800000 */
.L_x_1229:
[----:B------:R-:W2:Y:S01]  /*11bb0*/  S2R R2, SR_TID.X ;  /* 0x0000000000027919 */ /* 0x000ea20000002100 */
[----:B0-----:R-:W0:Y:S01]  /*11bc0*/  LDC R8, c[0x0][0x448] ;  /* 0x00011200ff087b82 */ /* 0x001e220000000800 */
[----:B------:R-:W-:Y:S01]  /*11bd0*/  USHF.R.S32.HI UR4, URZ, 0x1f, UR36 ;  /* 0x0000001f3f047899 */ /* 0x000fe20008011424 */
[----:B---3--:R-:W3:Y:S01]  /*11be0*/  S2R R19, SR_TID.X ;  /* 0x0000000000137919 */ /* 0x008ee20000002100 */
[----:B------:R-:W-:Y:S01]  /*11bf0*/  ULDC.64 UR10, c[0x0][0xa00] ;  /* 0x00028000000a7ab9 */ /* 0x000fe20000000a00 */
[----:B------:R-:W-:Y:S01]  /*11c00*/  ULDC.64 UR8, c[0x0][0x2d8] ;  /* 0x0000b60000087ab9 */ /* 0x000fe20000000a00 */
[----:B------:R-:W-:Y:S01]  /*11c10*/  UISETP.NE.U32.AND UP0, UPT, UR10, URZ, UPT ;  /* 0x0000003f0a00728c */ /* 0x000fe2000bf05070 */
[----:B------:R-:W4:Y:S01]  /*11c20*/  S2R R9, SR_TID.X ;  /* 0x0000000000097919 */ /* 0x000f220000002100 */
[----:B------:R-:W-:Y:S02]  /*11c30*/  UIMAD UR7, UR4, UR8, URZ ;  /* 0x00000008040772a4 */ /* 0x000fe4000f8e023f */
[----:B------:R-:W-:-:S02]  /*11c40*/  UISETP.NE.AND.EX UP0, UPT, UR11, URZ, UPT, UP0 ;  /* 0x0000003f0b00728c */ /* 0x000fc4000bf05300 */
[----:B------:R-:W-:Y:S01]  /*11c50*/  USHF.R.S32.HI UR6, URZ, 0x1f, UR44 ;  /* 0x0000001f3f067899 */ /* 0x000fe2000801142c */
[----:B------:R-:W-:Y:S01]  /*11c60*/  UMOV UR4, UR48 ;  /* 0x0000003000047c82 */ /* 0x000fe20008000000 */
[----:B------:R-:W-:Y:S01]  /*11c70*/  UMOV UR5, UR37 ;  /* 0x0000002500057c82 */ /* 0x000fe20008000000 */
[----:B------:R-:W-:Y:S02]  /*11c80*/  UIMAD UR7, UR36, UR9, UR7 ;  /* 0x00000009240772a4 */ /* 0x000fe4000f8e0207 */
[----:B------:R-:W-:Y:S02]  /*11c90*/  UIMAD.WIDE.U32 UR4, UR36, UR8, UR4 ;  /* 0x00000008240472a5 */ /* 0x000fe4000f8e0004 */
[----:B------:R-:W-:Y:S01]  /*11ca0*/  USEL UR6, UR6, URZ, !UP0 ;  /* 0x0000003f06067287 */ /* 0x000fe2000c000000 */
[----:B------:R-:W-:Y:S01]  /*11cb0*/  ULDC.64 UR8, c[0x0][0x2e0] ;  /* 0x0000b80000087ab9 */ /* 0x000fe20000000a00 */
[----:B------:R-:W-:Y:S01]  /*11cc0*/  UIADD3 UR5, UR5, UR7, URZ ;  /* 0x0000000705057290 */ /* 0x000fe2000fffe03f */
[----:B0-----:R-:W-:Y:S01]  /*11cd0*/  ISETP.NE.AND P0, PT, R8, 0x1, PT ;  /* 0x000000010800780c */ /* 0x001fe20003f05270 */
[----:B------:R-:W-:-:S02]  /*11ce0*/  USEL UR7, UR44, URZ, !UP0 ;  /* 0x0000003f2c077287 */ /* 0x000fc4000c000000 */
[----:B------:R-:W-:Y:S02]  /*11cf0*/  UIMAD UR6, UR6, UR8, URZ ;  /* 0x00000008060672a4 */ /* 0x000fe4000f8e023f */
[----:B------:R-:W-:Y:S01]  /*11d00*/  UIMAD.WIDE.U32 UR4, UR7, UR8, UR4 ;  /* 0x00000008070472a5 */ /* 0x000fe2000f8e0004 */
[----:B--2---:R-:W-:Y:S01]  /*11d10*/  LOP3.LUT R2, R2, 0x7f, RZ, 0xc0, !PT ;  /* 0x0000007f02027812 */ /* 0x004fe200078ec0ff */
[----:B------:R-:W-:-:S03]  /*11d20*/  UIMAD UR6, UR7, UR9, UR6 ;  /* 0x00000009070672a4 */ /* 0x000fc6000f8e0206 */
[----:B------:R-:W-:Y:S01]  /*11d30*/  SHF.R.U32.HI R2, RZ, 0x3, R2 ;  /* 0x00000003ff027819 */ /* 0x000fe20000011602 */
[----:B---3--:R-:W-:Y:S02]  /*11d40*/  IMAD.SHL.U32 R19, R19, 0x10, RZ ;  /* 0x0000001013137824 */ /* 0x008fe400078e00ff */
[----:B------:R-:W0:Y:S01]  /*11d50*/  @P0 LDC R3, c[0x0][0x450] ;  /* 0x00011400ff030b82 */ /* 0x000e220000000800 */
[----:B------:R-:W-:Y:S01]  /*11d60*/  UIADD3 UR6, UR5, UR6, URZ ;  /* 0x0000000605067290 */ /* 0x000fe2000fffe03f */
[----:B------:R-:W-:Y:S01]  /*11d70*/  IMAD.U32 R6, RZ, RZ, UR4 ;  /* 0x00000004ff067e24 */ /* 0x000fe2000f8e00ff */
[----:B------:R-:W-:Y:S01]  /*11d80*/  LOP3.LUT R19, R2, 0x70, R19, 0xf8, !PT ;  /* 0x0000007002137812 */ /* 0x000fe200078ef813 */
[----:B------:R-:W-:Y:S01]  /*11d90*/  IMAD.U32 R7, RZ, RZ, UR5 ;  /* 0x00000005ff077e24 */ /* 0x000fe2000f8e00ff */
[----:B------:R-:W-:Y:S01]  /*11da0*/  ULDC.64 UR4, c[0x0][0x2d0] ;  /* 0x0000b40000047ab9 */ /* 0x000fe20000000a00 */
[----:B----4-:R-:W-:Y:S02]  /*11db0*/  IMAD.SHL.U32 R9, R9, 0x10, RZ ;  /* 0x0000001009097824 */ /* 0x010fe400078e00ff */
[----:B------:R-:W2:Y:S01]  /*11dc0*/  @P0 LDC R2, c[0x0][0x44c] ;  /* 0x00011300ff020b82 */ /* 0x000ea20000000800 */
[----:B------:R-:W-:-:S02]  /*11dd0*/  IMAD.IADD R0, R19, 0x1, R18 ;  /* 0x0000000113007824 */ /* 0x000fc400078e0212 */
[----:B------:R-:W3:Y:S01]  /*11de0*/  S2R R19, SR_TID.X ;  /* 0x0000000000137919 */ /* 0x000ee20000002100 */
[----:B------:R-:W-:Y:S01]  /*11df0*/  LOP3.LUT R9, R9, 0x70, RZ, 0xc0, !PT ;  /* 0x0000007009097812 */ /* 0x000fe200078ec0ff */
[----:B------:R-:W-:-:S03]  /*11e00*/  IMAD.MOV.U32 R4, RZ, RZ, R0 ;  /* 0x000000ffff047224 */ /* 0x000fc600078e0000 */
[----:B------:R-:W-:Y:S01]  /*11e10*/  LOP3.LUT R9, R9, 0x80, RZ, 0xfc, !PT ;  /* 0x0000008009097812 */ /* 0x000fe200078efcff */
[----:B--2---:R-:W-:-:S05]  /*11e20*/  @P0 IMAD.HI.U32 R2, R0, R2, RZ ;  /* 0x0000000200020227 */ /* 0x004fca00078e00ff */
[----:B0-----:R-:W-:Y:S01]  /*11e30*/  @P0 SHF.R.U32.HI R4, RZ, R3, R2 ;  /* 0x00000003ff040219 */ /* 0x001fe20000011602 */
[----:B------:R-:W-:-:S03]  /*11e40*/  IMAD.U32 R3, RZ, RZ, UR6 ;  /* 0x00000006ff037e24 */ /* 0x000fc6000f8e00ff */
[--C-:B------:R-:W-:Y:S01]  /*11e50*/  SHF.R.S32.HI R5, RZ, 0x1f, R4.reuse ;  /* 0x0000001fff057819 */ /* 0x100fe20000011404 */
[----:B------:R-:W-:Y:S02]  /*11e60*/  IMAD.MOV R2, RZ, RZ, -R4 ;  /* 0x000000ffff027224 */ /* 0x000fe400078e0a04 */
[----:B---3--:R-:W-:Y:S02]  /*11e70*/  IMAD.SHL.U32 R10, R19, 0x10, RZ ;  /* 0x00000010130a7824 */ /* 0x008fe400078e00ff */
[----:B------:R-:W-:Y:S02]  /*11e80*/  IMAD R0, R8, R2, R0 ;  /* 0x0000000208007224 */ /* 0x000fe400078e0200 */
[----:B------:R-:W-:Y:S01]  /*11e90*/  IMAD.MOV.U32 R2, RZ, RZ, R6 ;  /* 0x000000ffff027224 */ /* 0x000fe200078e0006 */
[----:B------:R-:W-:Y:S01]  /*11ea0*/  LOP3.LUT R10, R10, 0x70, RZ, 0xc0, !PT ;  /* 0x000000700a0a7812 */ /* 0x000fe200078ec0ff */
[----:B------:R-:W-:Y:S02]  /*11eb0*/  IMAD R5, R5, UR4, RZ ;  /* 0x0000000405057c24 */ /* 0x000fe4000f8e02ff */
[----:B------:R-:W-:-:S04]  /*11ec0*/  IMAD.WIDE.U32 R2, R4, UR4, R2 ;  /* 0x0000000404027c25 */ /* 0x000fc8000f8e0002 */
[----:B------:R-:W-:Y:S01]  /*11ed0*/  IMAD R5, R4, UR5, R5 ;  /* 0x0000000504057c24 */ /* 0x000fe2000f8e0205 */
[----:B------:R-:W-:Y:S01]  /*11ee0*/  SHF.R.S32.HI R4, RZ, 0x1f, R0 ;  /* 0x0000001fff047819 */ /* 0x000fe20000011400 */
[----:B------:R-:W-:Y:S02]  /*11ef0*/  ULDC.64 UR4, c[0x0][0x2c8] ;  /* 0x0000b20000047ab9 */ /* 0x000fe40000000a00 */
[----:B------:R-:W-:Y:S02]  /*11f00*/  IMAD.IADD R3, R3, 0x1, R5 ;  /* 0x0000000103037824 */ /* 0x000fe400078e0205 */
[----:B------:R-:W-:Y:S02]  /*11f10*/  IMAD R4, R4, UR4, RZ ;  /* 0x0000000404047c24 */ /* 0x000fe4000f8e02ff */
[----:B------:R-:W-:-:S04]  /*11f20*/  IMAD.WIDE.U32 R2, R0, UR4, R2 ;  /* 0x0000000400027c25 */ /* 0x000fc8000f8e0002 */
[----:B------:R-:W-:Y:S01]  /*11f30*/  IMAD R0, R0, UR5, R4 ;  /* 0x0000000500007c24 */ /* 0x000fe2000f8e0204 */
[----:B------:R-:W-:Y:S02]  /*11f40*/  ULDC.64 UR4, c[0x0][0x280] ;  /* 0x0000a00000047ab9 */ /* 0x000fe40000000a00 */
[----:B------:R-:W-:Y:S01]  /*11f50*/  IADD3 R4, P0, R2, UR4, RZ ;  /* 0x0000000402047c10 */ /* 0x000fe2000ff1e0ff */
[----:B------:R-:W-:Y:S02]  /*11f60*/  ULDC UR4, c[0x0][0x2b8] ;  /* 0x0000ae0000047ab9 */ /* 0x000fe40000000800 */
[----:B------:R-:W-:Y:S02]  /*11f70*/  ISETP.GE.AND P1, PT, R9, UR4, PT ;  /* 0x0000000409007c0c */ /* 0x000fe4000bf26270 */
[----:B------:R0:W5:Y:S01]  /*11f80*/  LDL R9, [R1+0x30] ;  /* 0x0000300001097983 */ /* 0x0001620000100800 */
[----:B------:R-:W-:Y:S02]  /*11f90*/  IADD3.X R3, R3, UR5, R0, P0, !PT ;  /* 0x0000000503037c10 */ /* 0x000fe400087fe400 */
[----:B------:R-:W-:Y:S01]  /*11fa0*/  ISETP.GE.AND P0, PT, R10, UR4, PT ;  /* 0x000000040a007c0c */ /* 0x000fe2000bf06270 */
[----:B------:R-:W-:Y:S01]  /*11fb0*/  UMOV UR4, 0xffffffff ;  /* 0xffffffff00047882 */ /* 0x000fe20000000000 */
[----:B------:R-:W-:-:S04]  /*11fc0*/  LOP3.LUT R19, R19, 0x7f, RZ, 0xc0, !PT ;  /* 0x0000007f13137812 */ /* 0x000fc800078ec0ff */
[----:B------:R-:W-:Y:S01]  /*11fd0*/  SHF.R.U32.HI R19, RZ, 0x3, R19 ;  /* 0x00000003ff137819 */ /* 0x000fe20000011613 */
[----:B0-----:R-:W-:Y:S06]  /*11fe0*/  BRA.DIV UR4, `(.L_x_1231) ;  /* 0x0000003604b07947 */ /* 0x001fec000b800000 */
[----:B------:R-:W0:Y:S01]  /*11ff0*/  SHFL.IDX PT, R7, R4, RZ, 0x181f ;  /* 0x00181fff04077589 */ /* 0x000e2200000e0000 */
[----:B------:R-:W-:Y:S02]  /*12000*/  IMAD.IADD R0, R19, 0x1, R18 ;  /* 0x0000000113007824 */ /* 0x000fe400078e0212 */
[----:B------:R-:W-:Y:S01]  /*12010*/  IMAD R2, R8, UR42, RZ ;  /* 0x0000002a08027c24 */ /* 0x000fe2000f8e02ff */
[----:B------:R-:W2:Y:S01]  /*12020*/  SHFL.IDX PT, R6, R3, RZ, 0x181f ;  /* 0x00181fff03067589 */ /* 0x000ea200000e0000 */
[----:B------:R-:W-:-:S03]  /*12030*/  VIADD R5, R0, 0x10 ;  /* 0x0000001000057836 */ /* 0x000fc60000000000 */
[-C--:B------:R-:W-:Y:S01]  /*12040*/  ISETP.GE.AND P4, PT, R0, R2.reuse, PT ;  /* 0x000000020000720c */ /* 0x080fe20003f86270 */
[----:B------:R-:W-:Y:S01]  /*12050*/  SHFL.IDX PT, R8, R3, 0x1, 0x181f ;  /* 0x00381f0003087f89 */ /* 0x000fe200000e0000 */
[----:B------:R-:W-:-:S03]  /*12060*/  ISETP.GE.AND P2, PT, R5, R2, PT ;  /* 0x000000020500720c */ /* 0x000fc60003f46270 */
[----:B------:R-:W3:Y:S08]  /*12070*/  SHFL.IDX PT, R5, R4, 0x1, 0x181f ;  /* 0x00381f0004057f89 */ /* 0x000ef000000e0000 */
[----:B0-----:R-:W-:-:S05]  /*12080*/  @!P4 IADD3 R7, P3, R10, R7, RZ ;  /* 0x000000070a07c210 */ /* 0x001fca0007f7e0ff */
[----:B--2---:R-:W-:-:S05]  /*12090*/  @!P4 IMAD.X R6, RZ, RZ, R6, P3 ;  /* 0x000000ffff06c224 */ /* 0x004fca00018e0606 */
        /* <DEDUP_REMOVED lines=16> */
[----:B------:R-:W2:Y:S06]  /*121a0*/  SHFL.IDX PT, R6, R3, 0x2, 0x181f ;  /* 0x00581f0003067f89 */ /* 0x000eac00000e0000 */
[----:B0-----:R-:W-:-:S05]  /*121b0*/  @!P2 IADD3 R7, P3, R10, R7, RZ ;  /* 0x000000070a07a210 */ /* 0x001fca0007f7e0ff */
[----:B--2---:R-:W-:-:S05]  /*121c0*/  @!P2 IMAD.X R6, RZ, RZ, R6, P3 ;  /* 0x000000ffff06a224 */ /* 0x004fca00018e0606 */
        /* <DEDUP_REMOVED lines=38> */
[----:B------:R-:W-:-:S03]  /*12430*/  ISETP.GE.AND P2, PT, R5, R2, PT ;  /* 0x000000020500720c */ /* 0x000fc60003f46270 */
[----:B0-----:R-:W0:Y:S04]  /*12440*/  SHFL.IDX PT, R7, R4, 0x6, 0x181f ;  /* 0x00d81f0004077f89 */ /* 0x001e2800000e0000 */
[----:B------:R-:W2:Y:S04]  /*12450*/  SHFL.IDX PT, R6, R3, 0x6, 0x181f ;  /* 0x00d81f0003067f89 */ /* 0x000ea800000e0000 */
[----:B------:R-:W3:Y:S04]  /*12460*/  SHFL.IDX PT, R3, R3, 0x7, 0x181f ;  /* 0x00f81f0003037f89 */ /* 0x000ee800000e0000 */
[----:B------:R-:W4:Y:S01]  /*12470*/  SHFL.IDX PT, R4, R4, 0x7, 0x181f ;  /* 0x00f81f0004047f89 */ /* 0x000f2200000e0000 */
[----:B0-----:R-:W-:-:S05]  /*12480*/  @!P2 IADD3 R7, P3, R10, R7, RZ ;  /* 0x000000070a07a210 */ /* 0x001fca0007f7e0ff */
[----:B--2---:R-:W-:-:S05]  /*12490*/  @!P2 IMAD.X R6, RZ, RZ, R6, P3 ;  /* 0x000000ffff06a224 */ /* 0x004fca00018e0606 */
[----:B------:R-:W-:-:S04]  /*124a0*/  @!P2 LOP3.LUT R7, R7, R6, RZ, 0x3c, !PT ;  /* 0x000000060707a212 */ /* 0x000fc800078e3cff */
[----:B------:R-:W-:-:S04]  /*124b0*/  @!P2 LOP3.LUT R6, R7, R6, RZ, 0x3c, !PT ;  /* 0x000000060706a212 */ /* 0x000fc800078e3cff */
[----:B------:R-:W-:-:S05]  /*124c0*/  @!P2 LOP3.LUT R7, R7, R6, RZ, 0x3c, !PT ;  /* 0x000000060707a212 */ /* 0x000fca00078e3cff */
[----:B------:R0:W-:Y:S04]  /*124d0*/  @!P2 LDGSTS.E.BYPASS.LTC128B.128 [R9+0x1b000], desc[UR54][R6.64], !P0 ;  /* 0x1b0000000609afae */ /* 0x0001e8000c101d76 */
[----:B---34-:R0:W-:Y:S02]  /*124e0*/  @!P2 LDGSTS.E.BYPASS.LTC128B.128 [R9+0x1f000], desc[UR54][R6.64+0x80], !P1 ;  /* 0x1f0000800609afae */ /* 0x0181e4000c901d76 */
.L_x_1318:
        /* <DEDUP_REMOVED lines=11> */
.L_x_1233:
[----:B------:R-:W-:Y:S05]  /*125a0*/  BSYNC B0 ;  /* 0x0000000000007941 */ /* 0x000fea0003800000 */
.L_x_1232:
[----:B------:R-:W-:Y:S01]  /*125b0*/  NOP ;  /* 0x0000000000007918 */ /* 0x000fe20000000000 */
[----:B------:R-:W-:-:S13]  /*125c0*/  PLOP3.LUT P0, PT, PT, PT, PT, 0x80, 0x0 ;  /* 0x000000000000781c */ /* 0x000fda0003f0f070 */
.L_x_1234:
[----:B------:R-:W-:Y:S02]  /*125d0*/  PLOP3.LUT P1, PT, P1, P0, PT, 0xa2, 0x0 ;  /* 0x000000000000781c */ /* 0x000fe40000f21472 */
[----:B------:R-:W-:-:S08]  /*125e0*/  @P0 R2UR P1, UR4, R17 ;  /* 0x00000000110402ca */ /* 0x000fd00000020000 */
[----:B------:R-:W-:-:S05]  /*125f0*/  @P0 PLOP3.LUT P0, PT, P1, PT, PT, 0x80, 0x0 ;  /* 0x000000000000081c */ /* 0x000fca0000f0f070 */
[----:B------:R-:W-:Y:S01]  /*12600*/  @!P1 SYNCS.ARRIVE.TRANS64.RED.A0T1 RZ, [UR4+0x28400], RZ ;  /* 0x028400ffffff99a7 */ /* 0x000fe20008200404 */
[----:B------:R-:W-:Y:S07]  /*12610*/  @!P1 ARRIVES.LDGSTSBAR.64.TRANSCNT [UR4+0x28400] ;  /* 0x02840000ff0099b0 */ /* 0x000fee0008000a84 */
[----:B------:R-:W-:Y:S05]  /*12620*/  @P0 BRA.U.ANY `(.L_x_1234) ;  /* 0xfffffffd00e80947 */ /* 0x000fea000393ffff */
[----:B---3--:R-:W3:Y:S02]  /*12630*/  LDL.LU R2, [R1+0x34] ;  /* 0x0000340001027983 */ /* 0x008ee40000300800 */
[----:B---3--:R-:W-:-:S05]  /*12640*/  VIADD R2, R2, 0x1 ;  /* 0x0000000102027836 */ /* 0x008fca0000000000 */
        /* <DEDUP_REMOVED lines=10> */
.L_x_1319:
[----:B------:R-:W-:Y:S05]  /*126f0*/  BSYNC B0 ;  /* 0x0000000000007941 */ /* 0x000fea0003800000 */
.L_x_1235:
[----:B------:R-:W4:Y:S01]  /*12700*/  LDL R2, [R1+0x24] ;  /* 0x0000240001027983 */ /* 0x000f220000100800 */
[----:B------:R-:W-:-:S06]  /*12710*/  UIADD3 UR4, UR40, -0x2, URZ ;  /* 0xfffffffe28047890 */ /* 0x000fcc000fffe03f */
[----:B----4-:R-:W-:-:S13]  /*12720*/  ISETP.LE.AND P0, PT, R2, UR4, PT ;  /* 0x0000000402007c0c */ /* 0x010fda000bf03270 */
[----:B------:R-:W-:Y:S05]  /*12730*/  @!P0 BRA `(.L_x_1237) ;  /* 0x00000010003c8947 */ /* 0x000fea0003800000 */
[----:B---3--:R3:W5:Y:S04]  /*12740*/  LDL.LU R0, [R1] ;  /* 0x0000000001007983 */ /* 0x0087680000300800 */
[----:B------:R3:W5:Y:S01]  /*12750*/  LDL.LU R3, [R1+0x8] ;  /* 0x0000080001037983 */ /* 0x0007620000300800 */
[----:B------:R-:W-:-:S07]  /*12760*/  IMAD.U32 R2, RZ, RZ, UR4 ;  /* 0x00000004ff027e24 */ /* 0x000fce000f8e00ff */
.L_x_1259:
[----:B------:R-:W4:Y:S01]  /*12770*/  LDL R4, [R1+0x18] ;  /* 0x0000180001047983 */ /* 0x000f220000100800 */
[----:B-----5:R-:W-:Y:S01]  /*12780*/  VIADD R5, R0, 0x1 ;  /* 0x0000000100057836 */ /* 0x020fe20000000000 */
[----:B------:R-:W-:Y:S05]  /*12790*/  YIELD ;  /* 0x0000000000007946 */ /* 0x000fea0003800000 */
[C---:B------:R-:W-:Y:S01]  /*127a0*/  ISETP.NE.AND P0, PT, R5.reuse, 0x2, PT ;  /* 0x000000020500780c */ /* 0x040fe20003f05270 */
[----:B------:R-:W-:Y:S03]  /*127b0*/  BSSY B0, `(.L_x_1238) ;  /* 0x000008b000007945 */ /* 0x000fe60003800000 */
[----:B------:R-:W-:-:S02]  /*127c0*/  SEL R10, R5, RZ, P0 ;  /* 0x000000ff050a7207 */ /* 0x000fc40000000000 */
[----:B----4-:R-:W-:Y:S02]  /*127d0*/  LOP3.LUT P1, RZ, R4, 0x1, RZ, 0xc0, !PT ;  /* 0x0000000104ff7812 */ /* 0x010fe4000782c0ff */
[----:B------:R-:W-:-:S04]  /*127e0*/  SEL R4, RZ, 0x1, P0 ;  /* 0x00000001ff047807 */ /* 0x000fc80000000000 */
[----:B0-2---:R-:W-:-:S05]  /*127f0*/  LOP3.LUT R9, R3, R4, RZ, 0x3c, !PT ;  /* 0x0000000403097212 */ /* 0x005fca00078e3cff */
[----:B------:R0:W-:Y:S04]  /*12800*/  STL [R1+0x8], R9 ;  /* 0x0000080901007387 */ /* 0x0001e80000100800 */
[----:B------:R0:W-:Y:S01]  /*12810*/  STL [R1], R10 ;  /* 0x0000000a01007387 */ /* 0x0001e20000100800 */
[----:B------:R-:W-:Y:S05]  /*12820*/  @!P1 BRA `(.L_x_1239) ;  /* 0x00000008000c9947 */ /* 0x000fea0003800000 */
[----:B------:R-:W-:Y:S01]  /*12830*/  ULDC.64 UR4, c[0x0][0x418] ;  /* 0x0001060000047ab9 */ /* 0x000fe20000000a00 */
[----:B------:R-:W-:Y:S01]  /*12840*/  IMAD.MOV.U32 R8, RZ, RZ, R2 ;  /* 0x000000ffff087224 */ /* 0x000fe200078e0002 */
[----:B------:R-:W-:-:S04]  /*12850*/  ISETP.NE.U32.AND P0, PT, RZ, UR4, PT ;  /* 0x00000004ff007c0c */ /* 0x000fc8000bf05070 */
[----:B------:R-:W-:-:S13]  /*12860*/  ISETP.NE.AND.EX P0, PT, RZ, UR5, PT, P0 ;  /* 0x00000005ff007c0c */ /* 0x000fda000bf05300 */
[----:B------:R-:W-:Y:S05]  /*12870*/  @!P0 BRA `(.L_x_1240) ;  /* 0x00000000004c8947 */ /* 0x000fea0003800000 */
[----:B------:R-:W2:Y:S01]  /*12880*/  LDL R12, [R1+0x1c] ;  /* 0x00001c00010c7983 */ /* 0x000ea20000100800 */
[----:B------:R-:W4:Y:S01]  /*12890*/  LDC R7, c[0x0][0x43c] ;  /* 0x00010f00ff077b82 */ /* 0x000f220000000800 */
[----:B------:R-:W-:Y:S02]  /*128a0*/  ULDC.64 UR6, c[0x0][0x428] ;  /* 0x00010a0000067ab9 */ /* 0x000fe40000000a00 */
[----:B------:R-:W3:Y:S01]  /*128b0*/  LDL R11, [R1+0x10] ;  /* 0x00001000010b7983 */ /* 0x000ee20000100800 */
[----:B----4-:R-:W-:-:S13]  /*128c0*/  ISETP.NE.AND P0, PT, R7, 0x1, PT ;  /* 0x000000010700780c */ /* 0x010fda0003f05270 */
[----:B------:R-:W4:Y:S02]  /*128d0*/  @P0 LDC.64 R4, c[0x0][0x440] ;  /* 0x00011000ff040b82 */ /* 0x000f240000000a00 */
[----:B----4-:R-:W-:-:S04]  /*128e0*/  @P0 IMAD.HI.U32 R6, R2, R4, RZ ;  /* 0x0000000402060227 */ /* 0x010fc800078e00ff */
[----:B------:R-:W-:Y:S01]  /*128f0*/  IMAD.MOV.U32 R4, RZ, RZ, R2 ;  /* 0x000000ffff047224 */ /* 0x000fe200078e0002 */
[----:B------:R-:W-:-:S04]  /*12900*/  @P0 SHF.R.U32.HI R4, RZ, R5, R6 ;  /* 0x00000005ff040219 */ /* 0x000fc80000011606 */
[--C-:B------:R-:W-:Y:S01]  /*12910*/  SHF.R.S32.HI R5, RZ, 0x1f, R4.reuse ;  /* 0x0000001fff057819 */ /* 0x100fe20000011404 */
[----:B------:R-:W-:-:S04]  /*12920*/  IMAD.MOV R8, RZ, RZ, -R4 ;  /* 0x000000ffff087224 */ /* 0x000fc800078e0a04 */
[----:B------:R-:W-:Y:S02]  /*12930*/  IMAD R8, R7, R8, R2 ;  /* 0x0000000807087224 */ /* 0x000fe400078e0202 */
[----:B--2---:R-:W-:-:S04]  /*12940*/  IMAD R6, R12, UR6, RZ ;  /* 0x000000060c067c24 */ /* 0x004fc8000f8e02ff */
[C---:B---3--:R-:W-:Y:S02]  /*12950*/  IMAD R6, R11.reuse, UR7, R6 ;  /* 0x000000070b067c24 */ /* 0x048fe4000f8e0206 */
[----:B------:R-:W-:-:S04]  /*12960*/  IMAD.WIDE.U32 R4, R11, UR6, R4 ;  /* 0x000000060b047c25 */ /* 0x000fc8000f8e0004 */
[----:B------:R-:W-:Y:S01]  /*12970*/  IMAD.IADD R5, R6, 0x1, R5 ;  /* 0x0000000106057824 */ /* 0x000fe200078e0205 */
[----:B------:R-:W-:-:S04]  /*12980*/  LEA R6, P0, R4, UR4, 0x2 ;  /* 0x0000000404067c11 */ /* 0x000fc8000f8010ff */
[----:B------:R-:W-:-:S05]  /*12990*/  LEA.HI.X R7, R4, UR5, R5, 0x2, P0 ;  /* 0x0000000504077c11 */ /* 0x000fca00080f1405 */
[----:B------:R2:W5:Y:S04]  /*129a0*/  LDG.E R16, desc[UR54][R6.64] ;  /* 0x0000003606107981 */ /* 0x000568000c1e1900 */
.L_x_1240:
[----:B--2---:R-:W-:Y:S01]  /*129b0*/  IMAD R6, R10, 0x8, R17 ;  /* 0x000000080a067824 */ /* 0x004fe200078e0211 */
[----:B------:R-:W-:Y:S01]  /*129c0*/  SHF.L.U32 R5, R9, 0x1f, RZ ;  /* 0x0000001f09057819 */ /* 0x000fe200000006ff */
[----:B------:R-:W2:Y:S01]  /*129d0*/  S2R R4, SR_TID.X ;  /* 0x0000000000047919 */ /* 0x000ea20000002100 */
[----:B------:R-:W-:Y:S02]  /*129e0*/  BSSY B1, `(.L_x_1241) ;  /* 0x0000005000017945 */ /* 0x000fe40003800000 */
[----:B------:R-:W4:Y:S01]  /*129f0*/  SYNCS.PHASECHK.TRANS64.TRYWAIT P0, [R6+URZ+0x28480], R5 ;  /* 0x02848005060075a7 */ /* 0x000f22000800017f */
[----:B--2---:R-:W-:-:S04]  /*12a00*/  LOP3.LUT R4, R4, 0x7f, RZ, 0xc0, !PT ;  /* 0x0000007f04047812 */ /* 0x004fc800078ec0ff */
[----:B------:R-:W-:Y:S01]  /*12a10*/  ISETP.NE.AND P1, PT, R4, RZ, PT ;  /* 0x000000ff0400720c */ /* 0x000fe20003f25270 */
[----:B----4-:R-:W-:-:S12]  /*12a20*/  @!P0 BRA `(.L_x_1242) ;  /* 0x0000003400f48947 */ /* 0x010fd80003800000 */
.L_x_1320:
[----:B------:R-:W-:Y:S05]  /*12a30*/  BSYNC B1 ;  /* 0x0000000000017941 */ /* 0x000fea0003800000 */
.L_x_1241:
[----:B------:R-:W-:Y:S04]  /*12a40*/  BSSY B1, `(.L_x_1243) ;  /* 0x0000009000017945 */ /* 0x000fe80003800000 */
        /* <DEDUP_REMOVED lines=8> */
.L_x_1244:
[----:B------:R-:W-:Y:S05]  /*12ad0*/  BSYNC B1 ;  /* 0x0000000000017941 */ /* 0x000fea0003800000 */
.L_x_1243:
[----:B------:R-:W4:Y:S04]  /*12ae0*/  LDL R4, [R1] ;  /* 0x0000000001047983 */ /* 0x000f280000100800 */
        /* <DEDUP_REMOVED lines=8> */
[----:B----4-:R-:W-:-:S02]  /*12b70*/  IMAD R4, R4, 0x4000, R17 ;  /* 0x0000400004047824 */ /* 0x010fc400078e0211 */
[----:B--2---:R-:W-:Y:S02]  /*12b80*/  IMAD R8, R8, 0x40, R7 ;  /* 0x0000004008087824 */ /* 0x004fe400078e0207 */
[----:B------:R-:W-:Y:S02]  /*12b90*/  VIADD R7, R6, 0x28470 ;  /* 0x0002847006077836 */ /* 0x000fe40000000000 */
[----:B0-----:R-:W-:-:S07]  /*12ba0*/  VIADD R9, R4, 0x10000 ;  /* 0x0001000004097836 */ /* 0x001fce0000000000 */
.L_x_1245:
        /* <DEDUP_REMOVED lines=16> */
.L_x_1246:
        /* <DEDUP_REMOVED lines=13> */
.L_x_1321:
[----:B------:R-:W-:Y:S05]  /*12d80*/  BSYNC B1 ;  /* 0x0000000000017941 */ /* 0x000fea0003800000 */
.L_x_1247:
[----:B------:R-:W-:Y:S01]  /*12d90*/  BSSY B1, `(.L_x_1249) ;  /* 0x000000b000017945 */ /* 0x000fe20003800000 */
[----:B------:R-:W-:Y:S02]  /*12da0*/  IMAD.MOV.U32 R10, RZ, RZ, 0x0 ;  /* 0x00000000ff0a7424 */ /* 0x000fe400078e00ff */
[----:B------:R-:W-:Y:S01]  /*12db0*/  IMAD.MOV.U32 R11, RZ, RZ, 0x14f00000 ;  /* 0x14f00000ff0b7424 */ /* 0x000fe200078e00ff */
[----:B------:R-:W-:Y:S06]  /*12dc0*/  @P1 BRA `(.L_x_1250) ;  /* 0x00000000001c1947 */ /* 0x000fec0003800000 */
[----:B------:R-:W2:Y:S01]  /*12dd0*/  S2R R7, SR_TID.X ;  /* 0x0000000000077919 */ /* 0x000ea20000002100 */
[----:B0-----:R-:W-:-:S04]  /*12de0*/  IMAD.MOV.U32 R5, RZ, RZ, 0x4000 ;  /* 0x00004000ff057424 */ /* 0x001fc800078e00ff */
[----:B------:R4:W-:Y:S01]  /*12df0*/  SYNCS.ARRIVE.TRANS64 RZ, [R6+URZ+0x28430], R5 ;  /* 0x0284300506ff79a7 */ /* 0x0009e2000800003f */
[----:B--2---:R-:W-:-:S04]  /*12e00*/  LOP3.LUT R7, R7, 0x1f, RZ, 0xc0, !PT ;  /* 0x0000001f07077812 */ /* 0x004fc800078ec0ff */
[----:B------:R-:W-:-:S13]  /*12e10*/  ISETP.NE.AND P0, PT, R7, RZ, PT ;  /* 0x000000ff0700720c */ /* 0x000fda0003f05270 */
[----:B----4-:R-:W-:Y:S05]  /*12e20*/  @!P0 BRA `(.L_x_1250) ;  /* 0x0000000000048947 */ /* 0x010fea0003800000 */
[----:B------:R-:W-:Y:S01]  /*12e30*/  BPT.TRAP 0x1 ;  /* 0x000000040000795c */ /* 0x000fe20000300000 */
.L_x_1250:
[----:B------:R-:W-:Y:S05]  /*12e40*/  BSYNC B1 ;  /* 0x0000000000017941 */ /* 0x000fea0003800000 */
.L_x_1249:
[----:B------:R-:W-:Y:S01]  /*12e50*/  R2UR UR10, R13 ;  /* 0x000000000d0a72ca */ /* 0x000fe200000e0000 */
[----:B------:R-:W-:Y:S01]  /*12e60*/  UIADD3 UR4, UP0, UR46, 0x370, URZ ;  /* 0x000003702e047890 */ /* 0x000fe2000ff1e03f */
[----:B------:R-:W-:Y:S01]  /*12e70*/  R2UR UR6, R10 ;  /* 0x000000000a0672ca */ /* 0x000fe200000e0000 */
[----:B0-----:R-:W-:Y:S01]  /*12e80*/  VIADD R6, R6, 0x28430 ;  /* 0x0002843006067836 */ /* 0x001fe20000000000 */
[----:B------:R-:W-:Y:S01]  /*12e90*/  R2UR UR7, R11 ;  /* 0x000000000b0772ca */ /* 0x000fe200000e0000 */
[----:B------:R-:W-:Y:S01]  /*12ea0*/  VIADD R5, R4, 0x20000 ;  /* 0x0002000004057836 */ /* 0x000fe20000000000 */
[----:B------:R-:W-:Y:S01]  /*12eb0*/  PLOP3.LUT P0, PT, PT, PT, PT, 0x80, 0x0 ;  /* 0x000000000000781c */ /* 0x000fe20003f0f070 */
[----:B------:R-:W-:-:S12]  /*12ec0*/  UIADD3.X UR5, URZ, UR47, URZ, UP0, !UPT ;  /* 0x0000002f3f057290 */ /* 0x000fd800087fe43f */
.L_x_1251:
        /* <DEDUP_REMOVED lines=15> */
.L_x_1252:
        /* <DEDUP_REMOVED lines=10> */
.L_x_1239:
[----:B------:R-:W-:Y:S05]  /*13060*/  BSYNC B0 ;  /* 0x0000000000007941 */ /* 0x000fea0003800000 */
.L_x_1238:
[----:B------:R-:W-:-:S06]  /*13070*/  UISETP.NE.AND UP0, UPT, UR39, 0x3, UPT ;  /* 0x000000032700788c */ /* 0x000fcc000bf05270 */
[----:B------:R-:W-:-:S13]  /*13080*/  PLOP3.LUT P0, PT, PT, PT, UP0, 0x80, 0x0 ;  /* 0x000000000000781c */ /* 0x000fda0003f0f008 */
[----:B------:R-:W-:Y:S05]  /*13090*/  @!P0 BRA `(.L_x_1253) ;  /* 0x0000000000048947 */ /* 0x000fea0003800000 */
[----:B------:R-:W-:Y:S01]  /*130a0*/  BPT.TRAP 0x1 ;  /* 0x000000040000795c */ /* 0x000fe20000300000 */
.L_x_1253:
[----:B------:R-:W-:Y:S01]  /*130b0*/  IMAD.U32 R4, RZ, RZ, UR43 ;  /* 0x0000002bff047e24 */ /* 0x000fe2000f8e00ff */
[----:B------:R-:W-:Y:S01]  /*130c0*/  BSSY B0, `(.L_x_1254) ;  /* 0x0000007000007945 */ /* 0x000fe20003800000 */
[----:B------:R-:W-:-:S03]  /*130d0*/  IMAD R19, R0, 0x8, R17 ;  /* 0x0000000800137824 */ /* 0x000fc600078e0211 */
[----:B------:R-:W-:Y:S02]  /*130e0*/  ISETP.NE.AND P1, PT, R4, 0x3, PT ;  /* 0x000000030400780c */ /* 0x000fe40003f25270 */
[----:B------:R-:W-:-:S04]  /*130f0*/  LOP3.LUT R4, R3, 0x1, RZ, 0x3c, !PT ;  /* 0x0000000103047812 */ /* 0x000fc800078e3cff */
[----:B------:R-:W-:-:S04]  /*13100*/  SHF.L.U32 R4, R4, 0x1f, RZ ;  /* 0x0000001f04047819 */ /* 0x000fc800000006ff */
[----:B------:R-:W2:Y:S02]  /*13110*/  SYNCS.PHASECHK.TRANS64.TRYWAIT P0, [R19+URZ+0x28470], R4 ;  /* 0x02847004130075a7 */ /* 0x000ea4000800017f */
[----:B--2---:R-:W-:Y:S05]  /*13120*/  @!P0 BRA `(.L_x_1255) ;  /* 0x00000030005c8947 */ /* 0x004fea0003800000 */
.L_x_1322:
[----:B------:R-:W-:Y:S05]  /*13130*/  BSYNC B0 ;  /* 0x0000000000007941 */ /* 0x000fea0003800000 */
.L_x_1254:
[----:B------:R-:W-:Y:S05]  /*13140*/  @!P1 BRA `(.L_x_1256) ;  /* 0x0000000000049947 */ /* 0x000fea0003800000 */
[----:B------:R-:W-:Y:S01]  /*13150*/  BPT.TRAP 0x1 ;  /* 0x000000040000795c */ /* 0x000fe20000300000 */
.L_x_1256:
[----:B------:R-:W-:Y:S01]  /*13160*/  SHF.L.U32 R3, R3, 0x1f, RZ ;  /* 0x0000001f03037819 */ /* 0x000fe200000006ff */
[----:B------:R-:W-:-:S03]  /*13170*/  IMAD.SHL.U32 R0, R0, 0x4000, RZ ;  /* 0x0000400000007824 */ /* 0x000fc600078e00ff */
[----:B------:R-:W4:Y:S02]  /*13180*/  SYNCS.PHASECHK.TRANS64.TRYWAIT P0, [R19+URZ+0x28460], R3 ;  /* 0x02846003130075a7 */ /* 0x000f24000800017f */
[----:B----4-:R-:W-:Y:S05]  /*13190*/  @!P0 BRA `(.L_x_1257) ;  /* 0x0000003000548947 */ /* 0x010fea0003800000 */
.L_x_1323:
[----:B------:R-:W4:Y:S04]  /*131a0*/  LDL R12, [R1+0x4] ;  /* 0x00000400010c7983 */ /* 0x000f280000100800 */
[----:B------:R-:W2:Y:S04]  /*131b0*/  LDL R14, [R1+0x2c] ;  /* 0x00002c00010e7983 */ /* 0x000ea80000100800 */
[----:B------:R-:W3:Y:S04]  /*131c0*/  LDL R13, [R1+0x14] ;  /* 0x00001400010d7983 */ /* 0x000ee80000100800 */
[----:B------:R0:W-:Y:S04]  /*131d0*/  STL [R1+0x38], R2 ;  /* 0x0000380201007387 */ /* 0x0001e80000100800 */
[----:B0-----:R-:W3:Y:S01]  /*131e0*/  LDL R2, [R1+0xc] ;  /* 0x00000c0001027983 */ /* 0x001ee20000100800 */
[----:B------:R-:W-:Y:S05]  /*131f0*/  WARPSYNC.ALL ;  /* 0x0000000000007948 */ /* 0x000fea0003800000 */
[----:B----4-:R-:W-:-:S05]  /*13200*/  LOP3.LUT R3, R0, R12, RZ, 0xfc, !PT ;  /* 0x0000000c00037212 */ /* 0x010fca00078efcff */
[----:B------:R-:W-:-:S05]  /*13210*/  IMAD.IADD R3, R17, 0x1, R3 ;  /* 0x0000000111037824 */ /* 0x000fca00078e0203 */
[----:B------:R-:W0:Y:S01]  /*13220*/  LDSM.16.MT88.4 R8, [R3+0x10000] ;  /* 0x010000000308783b */ /* 0x000e220000004200 */
[----:B--2---:R-:W-:Y:S02]  /*13230*/  IADD3 R18, R17, R14, R0 ;  /* 0x0000000e11127210 */ /* 0x004fe40007ffe000 */
[C-C-:B0-----:R-:W-:Y:S02]  /*13240*/  PRMT R4, R8.reuse, 0x6420, R9.reuse ;  /* 0x0000642008047816 */ /* 0x141fe40000000009 */
[----:B------:R-:W-:Y:S02]  /*13250*/  PRMT R5, R8, 0x7531, R9 ;  /* 0x0000753108057816 */ /* 0x000fe40000000009 */
[C-C-:B------:R-:W-:Y:S02]  /*13260*/  PRMT R6, R10.reuse, 0x6420, R11.reuse ;  /* 0x000064200a067816 */ /* 0x140fe4000000000b */
[----:B------:R-:W-:Y:S02]  /*13270*/  PRMT R7, R10, 0x7531, R11 ;  /* 0x000075310a077816 */ /* 0x000fe4000000000b */
[----:B------:R-:W0:Y:S01]  /*13280*/  LDSM.16.MT88.4 R8, [R18+0x10000] ;  /* 0x010000001208783b */ /* 0x000e220000004200 */
[----:B---3--:R-:W-:-:S05]  /*13290*/  IADD3 R3, R2, R0, R13 ;  /* 0x0000000002037210 */ /* 0x008fca0007ffe00d */
        /* <DEDUP_REMOVED lines=75> */
.L_x_1258:
[----:B------:R-:W0:Y:S01]  /*13750*/  S2R R0, SR_TID.X ;  /* 0x0000000000007919 */ /* 0x000e220000002100 */
[----:B--2---:R2:W-:Y:S01]  /*13760*/  SYNCS.ARRIVE.TRANS64.A1T0 RZ, [R19+URZ+0x28450], RZ ;  /* 0x028450ff13ff79a7 */ /* 0x0045e2000810003f */
[----:B0-----:R-:W-:Y:S02]  /*13770*/  LOP3.LUT R3, R0, 0x7f, RZ, 0xc0, !PT ;  /* 0x0000007f00037812 */ /* 0x001fe400078ec0ff */
[----:B------:R-:W3:Y:S01]  /*13780*/  LDL R0, [R1+0x24] ;  /* 0x0000240001007983 */ /* 0x000ee20000100800 */
[----:B------:R-:W-:Y:S01]  /*13790*/  BAR.SYNC.DEFER_BLOCKING 0x2, 0x80 ;  /* 0x0082000000007b1d */ /* 0x000fe20000010000 */
[----:B------:R-:W-:-:S05]  /*137a0*/  ISETP.NE.AND P0, PT, R3, RZ, PT ;  /* 0x000000ff0300720c */ /* 0x000fca0003f05270 */
[----:B------:R4:W5:Y:S08]  /*137b0*/  LDL R3, [R1+0x8] ;  /* 0x0000080001037983 */ /* 0x0009700000100800 */
[----:B--2---:R-:W-:-:S05]  /*137c0*/  @!P0 VIADD R19, R19, 0x28480 ;  /* 0x0002848013138836 */ /* 0x004fca0000000000 */
[----:B------:R-:W-:-:S04]  /*137d0*/  @!P0 PRMT R19, RZ, 0x654, R19 ;  /* 0x00000654ff138816 */ /* 0x000fc80000000013 */
[----:B------:R4:W-:Y:S01]  /*137e0*/  @!P0 SYNCS.ARRIVE.TRANS64.RED.A1T0 RZ, [R19+URZ], RZ ;  /* 0x000000ff13ff89a7 */ /* 0x0009e2000810043f */
[C---:B---3-5:R-:W-:Y:S01]  /*137f0*/  ISETP.GT.AND P0, PT, R2.reuse, R0, PT ;  /* 0x000000000200720c */ /* 0x068fe20003f04270 */
[----:B------:R-:W-:Y:S01]  /*13800*/  VIADD R2, R2, 0xffffffff ;  /* 0xffffffff02027836 */ /* 0x000fe20000000000 */
[----:B------:R4:W5:Y:S11]  /*13810*/  LDL R0, [R1] ;  /* 0x0000000001007983 */ /* 0x0009760000100800 */
[----:B----4-:R-:W-:Y:S05]  /*13820*/  @P0 BRA `(.L_x_1259) ;  /* 0xffffffec00d00947 */ /* 0x010fea000383ffff */
.L_x_1237:
[----:B------:R-:W4:Y:S01]  /*13830*/  S2R R4, SR_TID.X ;  /* 0x0000000000047919 */ /* 0x000f220000002100 */
[----:B------:R-:W-:Y:S01]  /*13840*/  BSSY B0, `(.L_x_1260) ;  /* 0x0000011000007945 */ /* 0x000fe20003800000 */
[----:B----4-:R-:W-:-:S04]  /*13850*/  LOP3.LUT R4, R4, 0x7f, RZ, 0xc0, !PT ;  /* 0x0000007f04047812 */ /* 0x010fc800078ec0ff */
[----:B------:R-:W-:-:S13]  /*13860*/  ISETP.NE.AND P0, PT, R4, RZ, PT ;  /* 0x000000ff0400720c */ /* 0x000fda0003f05270 */
[----:B------:R-:W-:Y:S05]  /*13870*/  @P0 BRA `(.L_x_1261) ;  /* 0x0000000000340947 */ /* 0x000fea0003800000 */
[----:B------:R-:W4:Y:S01]  /*13880*/  S2R R3, SR_LANEID ;  /* 0x0000000000037919 */ /* 0x000f220000000000 */
[----:B------:R-:W-:Y:S01]  /*13890*/  VOTEU.ANY UR4, UPT, PT ;  /* 0x0000000000047886 */ /* 0x000fe200038e0100 */
[----:B------:R-:W0:Y:S01]  /*138a0*/  LDC.64 R4, c[0x0][0xc60] ;  /* 0x00031800ff047b82 */ /* 0x000e220000000a00 */
[----:B---3-5:R-:W4:Y:S08]  /*138b0*/  FLO.U32 R0, UR4 ;  /* 0x0000000400007d00 */ /* 0x028f3000080e0000 */
[----:B------:R-:W0:Y:S01]  /*138c0*/  POPC R2, UR4 ;  /* 0x0000000400027d09 */ /* 0x000e220008000000 */
[----:B----4-:R-:W-:-:S13]  /*138d0*/  ISETP.EQ.U32.AND P1, PT, R0, R3, PT ;  /* 0x000000030000720c */ /* 0x010fda0003f22070 */
[----:B0-----:R-:W3:Y:S01]  /*138e0*/  @P1 ATOMG.E.ADD.STRONG.GPU PT, R5, desc[UR54][R4.64], R2 ;  /* 0x00000002040519a8 */ /* 0x001ee200081ee1f6 */
[----:B------:R-:W0:Y:S02]  /*138f0*/  S2R R3, SR_LTMASK ;  /* 0x0000000000037919 */ /* 0x000e240000003900 */
[----:B0-----:R-:W-:-:S06]  /*13900*/  LOP3.LUT R3, R3, UR4, RZ, 0xc0, !PT ;  /* 0x0000000403037c12 */ /* 0x001fcc000f8ec0ff */
[----:B------:R-:W0:Y:S01]  /*13910*/  POPC R3, R3 ;  /* 0x0000000300037309 */ /* 0x000e220000000000 */
[----:B---3--:R-:W0:Y:S02]  /*13920*/  SHFL.IDX PT, R0, R5, R0, 0x1f ;  /* 0x00001f0005007589 */ /* 0x008e2400000e0000 */
[----:B0-----:R-:W-:-:S05]  /*13930*/  IADD3 R0, R0, UR41, R3 ;  /* 0x0000002900007c10 */ /* 0x001fca000fffe003 */
[----:B------:R4:W-:Y:S02]  /*13940*/  STL [R1+0x20], R0 ;  /* 0x0000200001007387 */ /* 0x0009e40000100800 */
.L_x_1261:
[----:B------:R-:W-:Y:S05]  /*13950*/  BSYNC B0 ;  /* 0x0000000000007941 */ /* 0x000fea0003800000 */
.L_x_1260:
[----:B------:R-:W-:-:S06]  /*13960*/  UISETP.NE.AND UP0, UPT, UR39, 0x3, UPT ;  /* 0x000000032700788c */ /* 0x000fcc000bf05270 */
[----:B------:R-:W-:-:S13]  /*13970*/  PLOP3.LUT P1, PT, PT, PT, UP0, 0x80, 0x0 ;  /* 0x000000000000781c */ /* 0x000fda0003f2f008 */
[----:B------:R-:W-:Y:S05]  /*13980*/  @!P1 BRA `(.L_x_1262) ;  /* 0x0000000000049947 */ /* 0x000fea0003800000 */
[----:B------:R-:W-:Y:S01]  /*13990*/  BPT.TRAP 0x1 ;  /* 0x000000040000795c */ /* 0x000fe20000300000 */
.L_x_1262:
[----:B------:R-:W2:Y:S04]  /*139a0*/  LDL R3, [R1+0x8] ;  /* 0x0000080001037983 */ /* 0x000ea80000100800 */
[----:B------:R-:W2:Y:S01]  /*139b0*/  LDL R2, [R1] ;  /* 0x0000000001027983 */ /* 0x000ea20000100800 */
[----:B---345:R-:W-:Y:S01]  /*139c0*/  IMAD.U32 R0, RZ, RZ, UR43 ;  /* 0x0000002bff007e24 */ /* 0x038fe2000f8e00ff */
[----:B------:R-:W-:Y:S04]  /*139d0*/  BSSY B0, `(.L_x_1263) ;  /* 0x0000007000007945 */ /* 0x000fe80003800000 */
[----:B------:R-:W-:-:S02]  /*139e0*/  ISETP.NE.AND P2, PT, R0, 0x3, PT ;  /* 0x000000030000780c */ /* 0x000fc40003f45270 */
[----:B--2---:R-:W-:-:S04]  /*139f0*/  LOP3.LUT R3, R3, 0x1, RZ, 0x3c, !PT ;  /* 0x0000000103037812 */ /* 0x004fc800078e3cff */
[----:B------:R-:W-:Y:S01]  /*13a00*/  SHF.L.U32 R3, R3, 0x1f, RZ ;  /* 0x0000001f03037819 */ /* 0x000fe200000006ff */
[----:B------:R-:W-:-:S04]  /*13a10*/  IMAD R2, R2, 0x8, R17 ;  /* 0x0000000802027824 */ /* 0x000fc800078e0211 */
[----:B------:R-:W2:Y:S02]  /*13a20*/  SYNCS.PHASECHK.TRANS64.TRYWAIT P1, [R2+URZ+0x28470], R3 ;  /* 0x02847003020075a7 */ /* 0x000ea4000802017f */
[----:B--2---:R-:W-:Y:S05]  /*13a30*/  @!P1 BRA `(.L_x_1264) ;  /* 0x0000002800409947 */ /* 0x004fea0003800000 */
.L_x_1324:
[----:B------:R-:W-:Y:S05]  /*13a40*/  BSYNC B0 ;  /* 0x0000000000007941 */ /* 0x000fea0003800000 */
.L_x_1263:
[----:B------:R-:W-:Y:S05]  /*13a50*/  @!P2 BRA `(.L_x_1265) ;  /* 0x000000000004a947 */ /* 0x000fea0003800000 */
[----:B------:R-:W-:Y:S01]  /*13a60*/  BPT.TRAP 0x1 ;  /* 0x000000040000795c */ /* 0x000fe20000300000 */
.L_x_1265:
[----:B------:R-:W2:Y:S02]  /*13a70*/  LDL R0, [R1+0x8] ;  /* 0x0000080001007983 */ /* 0x000ea40000100800 */
[----:B--2---:R-:W-:-:S04]  /*13a80*/  SHF.L.U32 R3, R0, 0x1f, RZ ;  /* 0x0000001f00037819 */ /* 0x004fc800000006ff */
[----:B------:R-:W2:Y:S02]  /*13a90*/  SYNCS.PHASECHK.TRANS64.TRYWAIT P1, [R2+URZ+0x28460], R3 ;  /* 0x02846003020075a7 */ /* 0x000ea4000802017f */
[----:B--2---:R-:W-:Y:S05]  /*13aa0*/  @!P1 BRA `(.L_x_1266) ;  /* 0x0000002800389947 */ /* 0x004fea0003800000 */
.L_x_1325:
[----:B------:R-:W3:Y:S04]  /*13ab0*/  LDL R13, [R1+0x2c] ;  /* 0x00002c00010d7983 */ /* 0x000ee80000100800 */
[----:B------:R-:W4:Y:S04]  /*13ac0*/  LDL R12, [R1+0x14] ;  /* 0x00001400010c7983 */ /* 0x000f280000100800 */
[----:B------:R2:W-:Y:S04]  /*13ad0*/  STL [R1+0x38], R2 ;  /* 0x0000380201007387 */ /* 0x0005e80000100800 */
[----:B--2---:R-:W4:Y:S04]  /*13ae0*/  LDL.LU R2, [R1+0xc] ;  /* 0x00000c0001027983 */ /* 0x004f280000300800 */
[----:B------:R-:W2:Y:S04]  /*13af0*/  LDL R18, [R1] ;  /* 0x0000000001127983 */ /* 0x000ea80000100800 */
[----:B------:R-:W3:Y:S01]  /*13b00*/  LDL R19, [R1+0x4] ;  /* 0x0000040001137983 */ /* 0x000ee20000100800 */
[----:B------:R-:W-:Y:S05]  /*13b10*/  WARPSYNC.ALL ;  /* 0x0000000000007948 */ /* 0x000fea0003800000 */
[----:B--2---:R-:W-:-:S05]  /*13b20*/  IMAD.SHL.U32 R16, R18, 0x4000, RZ ;  /* 0x0000400012107824 */ /* 0x004fca00078e00ff */
[----:B---3--:R-:W-:-:S05]  /*13b30*/  LOP3.LUT R0, R16, R19, RZ, 0xfc, !PT ;  /* 0x0000001310007212 */ /* 0x008fca00078efcff */
        /* <DEDUP_REMOVED lines=8> */
[----:B----4-:R-:W-:-:S05]  /*13bc0*/  IADD3 R0, R2, R16, R12 ;  /* 0x0000001002007210 */ /* 0x010fca0007ffe00c */
        /* <DEDUP_REMOVED lines=9> */
[----:B------:R-:W2:Y:S01]  /*13c60*/  LDSM.16.MT88.4 R4, [R4+0x10000] ;  /* 0x010000000404783b */ /* 0x000ea20000004200 */
[----:B0-----:R-:W-:Y:S01]  /*13c70*/  IMAD.MOV.U32 R11, RZ, RZ, R12 ;  /* 0x000000ffff0b7224 */ /* 0x001fe200078e000c */
[C-C-:B--2---:R-:W-:Y:S02]  /*13c80*/  PRMT R12, R4.reuse, 0x6420, R5.reuse ;  /* 0x00006420040c7816 */ /* 0x144fe40000000005 */
[----:B------:R-:W-:Y:S02]  /*13c90*/  PRMT R13, R4, 0x7531, R5 ;  /* 0x00007531040d7816 */ /* 0x000fe40000000005 */
[----:B------:R-:W-:-:S02]  /*13ca0*/  PRMT R14, R6, 0x6420, R7 ;  /* 0x00006420060e7816 */ /* 0x000fc40000000007 */
[----:B------:R-:W-:Y:S02]  /*13cb0*/  PRMT R15, R6, 0x7531, R7 ;  /* 0x00007531060f7816 */ /* 0x000fe40000000007 */
[----:B------:R-:W0:Y:S04]  /*13cc0*/  LDSM.16.MT88.4 R4, [R3+0x12000] ;  /* 0x012000000304783b */ /* 0x000e280000004200 */
[----:B------:R2:W-:Y:S02]  /*13cd0*/  STSM.16.M88.4 [R0+0x2000], R12 ;  /* 0x0020000c00007844 */ /* 0x0005e40000000200 */
[----:B--2---:R-:W-:Y:S01]  /*13ce0*/  IMAD.MOV.U32 R15, RZ, RZ, R11 ;  /* 0x000000ffff0f7224 */ /* 0x004fe200078e000b */
        /* <DEDUP_REMOVED lines=22> */
[----:B------:R-:W-:-:S05]  /*13e50*/  VIADD R16, R16, 0x3000 ;  /* 0x0000300010107836 */ /* 0x000fca0000000000 */
[----:B------:R-:W-:Y:S01]  /*13e60*/  LOP3.LUT R16, R16, R19, RZ, 0xfc, !PT ;  /* 0x0000001310107212 */ /* 0x000fe200078efcff */
[----:B------:R-:W-:Y:S01]  /*13e70*/  STSM.16.M88.4 [R0], R12 ;  /* 0x0000000c00007844 */ /* 0x000fe20000000200 */
[C-C-:B--2---:R-:W-:Y:S02]  /*13e80*/  PRMT R8, R4.reuse, 0x6420, R5.reuse ;  /* 0x0000642004087816 */ /* 0x144fe40000000005 */
[----:B------:R-:W-:Y:S01]  /*13e90*/  PRMT R9, R4, 0x7531, R5 ;  /* 0x0000753104097816 */ /* 0x000fe20000000005 */
[----:B------:R-:W-:Y:S01]  /*13ea0*/  IMAD.IADD R4, R17, 0x1, R16 ;  /* 0x0000000111047824 */ /* 0x000fe200078e0210 */
        /* <DEDUP_REMOVED lines=9> */
[----:B------:R0:W-:Y:S01]  /*13f40*/  STSM.16.M88.4 [R0+0x2000], R12 ;  /* 0x0020000c00007844 */ /* 0x0001e20000000200 */
[C-C-:B--2---:R-:W-:Y:S02]  /*13f50*/  PRMT R8, R4.reuse, 0x6420, R5.reuse ;  /* 0x0000642004087816 */ /* 0x144fe40000000005 */
        /* <DEDUP_REMOVED lines=12> */
.L_x_1267:
[----:B------:R-:W3:Y:S01]  /*14020*/  LDL.LU R3, [R1+0x8] ;  /* 0x0000080001037983 */ /* 0x000ee20000300800 */
[----:B--2--5:R2:W-:Y:S01]  /*14030*/  SYNCS.ARRIVE.TRANS64.A1T0 RZ, [R2+URZ+0x28450], RZ ;  /* 0x028450ff02ff79a7 */ /* 0x0245e2000810003f */
[----:B0-----:R-:W-:Y:S02]  /*14040*/  VIADD R0, R18, 0x1 ;  /* 0x0000000112007836 */ /* 0x001fe40000000000 */
[----:B--2---:R-:W-:-:S05]  /*14050*/  @!P0 VIADD R2, R2, 0x28480 ;  /* 0x0002848002028836 */ /* 0x004fca0000000000 */
[----:B------:R-:W-:Y:S01]  /*14060*/  @!P0 PRMT R2, RZ, 0x654, R2 ;  /* 0x00000654ff028816 */ /* 0x000fe20000000002 */
[----:B------:R-:W-:Y:S06]  /*14070*/  BAR.SYNC.DEFER_BLOCKING 0x2, 0x80 ;  /* 0x0082000000007b1d */ /* 0x000fec0000010000 */
[----:B------:R0:W-:Y:S01]  /*14080*/  @!P0 SYNCS.ARRIVE.TRANS64.RED.A1T0 RZ, [R2+URZ], RZ ;  /* 0x000000ff02ff89a7 */ /* 0x0001e2000810043f */
[----:B------:R-:W-:-:S04]  /*14090*/  ISETP.NE.AND P0, PT, R0, 0x2, PT ;  /* 0x000000020000780c */ /* 0x000fc80003f05270 */
[----:B------:R-:W-:Y:S02]  /*140a0*/  SEL R0, R0, RZ, P0 ;  /* 0x000000ff00007207 */ /* 0x000fe40000000000 */
[----:B0-----:R-:W-:-:S03]  /*140b0*/  SEL R2, RZ, 0x1, P0 ;  /* 0x00000001ff027807 */ /* 0x001fc60000000000 */
[----:B------:R0:W-:Y:S01]  /*140c0*/  STL [R1], R0 ;  /* 0x0000000001007387 */ /* 0x0001e20000100800 */
[----:B---3--:R-:W-:-:S05]  /*140d0*/  LOP3.LUT R3, R3, R2, RZ, 0x3c, !PT ;  /* 0x0000000203037212 */ /* 0x008fca00078e3cff */
[----:B------:R0:W-:Y:S02]  /*140e0*/  STL [R1+0x8], R3 ;  /* 0x0000080301007387 */ /* 0x0001e40000100800 */
.L_x_1212:
[----:B------:R-:W-:Y:S05]  /*140f0*/  BSYNC B7 ;  /* 0x0000000000077941 */ /* 0x000fea0003800000 */
.L_x_1210:
[----:B0-2---:R-:W2:Y:S02]  /*14100*/  LDL R0, [R1+0x18] ;  /* 0x0000180001007983 */ /* 0x005ea40000100800 */
        /* <DEDUP_REMOVED lines=15> */
.L_x_1268:
[----:B------:R-:W0:Y:S01]  /*14200*/  S2R R2, SR_TID.X ;  /* 0x0000000000027919 */ /* 0x000e220000002100 */
[----:B------:R-:W-:Y:S01]  /*14210*/  ULDC UR4, c[0x0][0xc3c] ;  /* 0x00030f0000047ab9 */ /* 0x000fe20000000800 */
[----:B------:R-:W2:Y:S01]  /*14220*/  LDC R10, c[0x0][0xc38] ;  /* 0x00030e00ff0a7b82 */ /* 0x000ea20000000800 */
[----:B------:R-:W3:Y:S01]  /*14230*/  LDL.LU R0, [R1+0x20] ;  /* 0x0000200001007983 */ /* 0x000ee20000300800 */
[----:B0-----:R-:W-:-:S04]  /*14240*/  LOP3.LUT R9, R2, 0x1f, RZ, 0xc0, !PT ;  /* 0x0000001f02097812 */ /* 0x001fc800078ec0ff */
[C---:B------:R-:W-:Y:S01]  /*14250*/  ISETP.NE.AND P0, PT, R9.reuse, 0x1f, PT ;  /* 0x0000001f0900780c */ /* 0x040fe20003f05270 */
[----:B------:R-:W-:-:S05]  /*14260*/  VIADD R5, R9, UR44 ;  /* 0x0000002c09057c36 */ /* 0x000fca0008000000 */
[----:B------:R-:W-:Y:S01]  /*14270*/  ISETP.GE.OR P1, PT, R5, UR4, !P0 ;  /* 0x0000000405007c0c */ /* 0x000fe2000c726670 */
[----:B------:R-:W-:-:S12]  /*14280*/  ULDC UR4, c[0x0][0xc3c] ;  /* 0x00030f0000047ab9 */ /* 0x000fd80000000800 */
[----:B------:R-:W0:Y:S02]  /*14290*/  @!P1 LDC.64 R2, c[0x0][0xc80] ;  /* 0x00032000ff029b82 */ /* 0x000e240000000a00 */
[----:B0-----:R-:W-:-:S04]  /*142a0*/  @!P1 IMAD.WIDE R2, R5, 0x4, R2 ;  /* 0x0000000405029825 */ /* 0x001fc800078e0202 */
[----:B------:R-:W-:-:S06]  /*142b0*/  IMAD.MOV.U32 R5, RZ, RZ, RZ ;  /* 0x000000ffff057224 */ /* 0x000fcc00078e00ff */
[----:B------:R-:W4:Y:S01]  /*142c0*/  @!P1 LDG.E R5, desc[UR54][R2.64] ;  /* 0x0000003602059981 */ /* 0x000f22000c1e1900 */
[C---:B------:R-:W-:Y:S02]  /*142d0*/  ISETP.NE.AND P1, PT, R9.reuse, RZ, PT ;  /* 0x000000ff0900720c */ /* 0x040fe40003f25270 */
[C---:B------:R-:W-:Y:S02]  /*142e0*/  ISETP.GE.U32.AND P2, PT, R9.reuse, 0x2, PT ;  /* 0x000000020900780c */ /* 0x040fe40003f46070 */
[C---:B------:R-:W-:Y:S02]  /*142f0*/  ISETP.GE.U32.AND P3, PT, R9.reuse, 0x4, PT ;  /* 0x000000040900780c */ /* 0x040fe40003f66070 */
[C---:B------:R-:W-:Y:S02]  /*14300*/  ISETP.GE.U32.AND P4, PT, R9.reuse, 0x8, PT ;  /* 0x000000080900780c */ /* 0x040fe40003f86070 */
[----:B------:R-:W-:Y:S01]  /*14310*/  ISETP.GE.U32.AND P5, PT, R9, 0x10, PT ;  /* 0x000000100900780c */ /* 0x000fe20003fa6070 */
[----:B---3--:R-:W-:-:S02]  /*14320*/  IMAD.MOV.U32 R8, RZ, RZ, R0 ;  /* 0x000000ffff087224 */ /* 0x008fc400078e0000 */
[----:B----4-:R-:W0:Y:S02]  /*14330*/  SHFL.UP PT, R0, R5, 0x1, RZ ;  /* 0x0420000005007989 */ /* 0x010e2400000e00ff */
        /* <DEDUP_REMOVED lines=11> */
[----:B------:R-:W0:Y:S04]  /*143f0*/  SHFL.UP PT, R0, R7, 0x10, RZ ;  /* 0x0600000007007989 */ /* 0x000e2800000e00ff */
[----:B------:R-:W-:Y:S01]  /*14400*/  SHFL.IDX PT, R6, R8, 0x1, 0x1f ;  /* 0x00201f0008067f89 */ /* 0x000fe200000e0000 */
[----:B0-----:R-:W-:-:S05]  /*14410*/  SEL R0, R0, RZ, P5 ;  /* 0x000000ff00007207 */ /* 0x001fca0002800000 */
[----:B------:R-:W-:-:S05]  /*14420*/  IMAD.IADD R9, R7, 0x1, R0 ;  /* 0x0000000107097824 */ /* 0x000fca00078e0200 */
[----:B------:R-:W2:Y:S04]  /*14430*/  SHFL.IDX PT, R2, R9, 0x1f, 0x1f ;  /* 0x03e01f0009027f89 */ /* 0x000ea800000e0000 */
[----:B------:R-:W0:Y:S01]  /*14440*/  SHFL.IDX PT, R0, R8, RZ, 0x1f ;  /* 0x00001fff08007589 */ /* 0x000e2200000e0000 */
[----:B--2---:R-:W-:-:S04]  /*14450*/  IMAD R2, R2, R10, RZ ;  /* 0x0000000a02027224 */ /* 0x004fc800078e02ff */
[----:B------:R-:W-:-:S05]  /*14460*/  IMAD.IADD R6, R6, 0x1, R2 ;  /* 0x0000000106067824 */ /* 0x000fca00078e0202 */
[----:B0-----:R-:W-:-:S13]  /*14470*/  ISETP.GT.AND P6, PT, R6, R0, PT ;  /* 0x000000000600720c */ /* 0x001fda0003fc4270 */
[----:B------:R-:W-:Y:S05]  /*14480*/  @P6 BRA `(.L_x_1270) ;  /* 0x0000000000906947 */ /* 0x000fea0003800000 */
.L_x_1274:
        /* <DEDUP_REMOVED lines=14> */
.L_x_1273:
[----:B------:R-:W-:Y:S05]  /*14570*/  BSYNC B0 ;  /* 0x0000000000007941 */ /* 0x000fea0003800000 */
.L_x_1272:
[----:B0----5:R-:W0:Y:S01]  /*14580*/  SHFL.UP PT, R2, R5, 0x1, RZ ;  /* 0x0420000005027989 */ /* 0x021e2200000e00ff */
[----:B------:R-:W2:Y:S01]  /*14590*/  LDC R10, c[0x0][0xc38] ;  /* 0x00030e00ff0a7b82 */ /* 0x000ea20000000800 */
        /* <DEDUP_REMOVED lines=14> */
[----:B------:R-:W2:Y:S02]  /*14680*/  SHFL.IDX PT, R2, R9, 0x1f, 0x1f ;  /* 0x03e01f0009027f89 */ /* 0x000ea400000e0000 */
[----:B--2---:R-:W-:-:S04]  /*14690*/  IMAD R2, R2, R10, RZ ;  /* 0x0000000a02027224 */ /* 0x004fc800078e02ff */
[----:B------:R-:W-:-:S05]  /*146a0*/  IMAD.IADD R6, R2, 0x1, R6 ;  /* 0x0000000102067824 */ /* 0x000fca00078e0206 */
[----:B------:R-:W-:-:S13]  /*146b0*/  ISETP.GT.AND P6, PT, R6, R0, PT ;  /* 0x000000000600720c */ /* 0x000fda0003fc4270 */
[----:B------:R-:W-:Y:S05]  /*146c0*/  @!P6 BRA `(.L_x_1274) ;  /* 0xfffffffc0070e947 */ /* 0x000fea000383ffff */
.L_x_1270:
        /* <DEDUP_REMOVED lines=10> */
[----:B------:R0:W2:Y:S01]  /*14770*/  LDG.E R7, desc[UR54][R2.64] ;  /* 0x0000003602077981 */ /* 0x0000a2000c1e1900 */
[----:B------:R-:W-:Y:S01]  /*14780*/  ISETP.NE.AND P0, PT, RZ, UR7, PT ;  /* 0x00000007ff007c0c */ /* 0x000fe2000bf05270 */
[----:B0-----:R-:W-:-:S05]  /*14790*/  IMAD.U32 R2, RZ, RZ, UR6 ;  /* 0x00000006ff027e24 */ /* 0x001fca000f8e00ff */
[----:B------:R0:W2:Y:S02]  /*147a0*/  SHFL.IDX PT, R5, R5, R2, 0x1f ;  /* 0x00001f0205057589 */ /* 0x0000a400000e0000 */
[----:B0-----:R-:W-:Y:S02]  /*147b0*/  IMAD.MOV.U32 R2, RZ, RZ, RZ ;  /* 0x000000ffff027224 */ /* 0x001fe400078e00ff */
[----:B--2---:R-:W-:-:S05]  /*147c0*/  IMAD R4, R5, R7, RZ ;  /* 0x0000000705047224 */ /* 0x004fca00078e02ff */
[----:B------:R-:W-:Y:S01]  /*147d0*/  IABS R8, R4 ;  /* 0x0000000400087213 */ /* 0x000fe20000000000 */
[----:B------:R-:W-:Y:S06]  /*147e0*/  @!P0 BRA `(.L_x_1275) ;  /* 0x00000000000c8947 */ /* 0x000fec0003800000 */
[----:B------:R-:W-:-:S06]  /*147f0*/  UIADD3 UR4, UR6, -0x1, URZ ;  /* 0xffffffff06047890 */ /* 0x000fcc000fffe03f */
[----:B------:R-:W-:-:S06]  /*14800*/  IMAD.U32 R2, RZ, RZ, UR4 ;  /* 0x00000004ff027e24 */ /* 0x000fcc000f8e00ff */
[----:B------:R0:W2:Y:S02]  /*14810*/  SHFL.IDX PT, R2, R9, R2, 0x1f ;  /* 0x00001f0209027589 */ /* 0x0000a400000e0000 */
.L_x_1275:
[----:B------:R-:W3:Y:S01]  /*14820*/  I2F.RP R3, R8 ;  /* 0x0000000800037306 */ /* 0x000ee20000209400 */
[----:B0-2---:R-:W-:-:S04]  /*14830*/  IMAD R9, R2, R10, R6 ;  /* 0x0000000a02097224 */ /* 0x005fc800078e0206 */
[----:B------:R-:W-:Y:S01]  /*14840*/  IMAD.IADD R0, R0, 0x1, -R9 ;  /* 0x0000000100007824 */ /* 0x000fe200078e0a09 */
[----:B------:R2:W-:Y:S02]  /*14850*/  STL [R1+0x20], R9 ;  /* 0x0000200901007387 */ /* 0x0005e40000100800 */
[----:B---3--:R-:W0:Y:S02]  /*14860*/  MUFU.RCP R3, R3 ;  /* 0x0000000300037308 */ /* 0x008e240000001000 */
        /* <DEDUP_REMOVED lines=20> */
[----:B------:R-:W-:-:S05]  /*149b0*/  @!P1 LOP3.LUT R2, RZ, R4, RZ, 0x33, !PT ;  /* 0x00000004ff029212 */ /* 0x000fca00078e33ff */
[----:B------:R-:W-:Y:S02]  /*149c0*/  IMAD R6, R7, R2, RZ ;  /* 0x0000000207067224 */ /* 0x000fe400078e02ff */
[----:B------:R-:W-:Y:S02]  /*149d0*/  IMAD.MOV R2, RZ, RZ, -R2 ;  /* 0x000000ffff027224 */ /* 0x000fe400078e0a02 */
[----:B------:R-:W-:Y:S02]  /*149e0*/  IMAD.MOV R3, RZ, RZ, -R6 ;  /* 0x000000ffff037224 */ /* 0x000fe400078e0a06 */
[----:B------:R-:W-:-:S03]  /*149f0*/  IMAD R0, R4, R2, R0 ;  /* 0x0000000204007224 */ /* 0x000fc600078e0200 */
[----:B------:R-:W-:-:S04]  /*14a00*/  VIADDMNMX R7, R3, R10, R7, PT ;  /* 0x0000000a03077246 */ /* 0x000fc80003800107 */
[----:B------:R-:W-:-:S04]  /*14a10*/  IABS R8, R7 ;  /* 0x0000000700087213 */ /* 0x000fc80000000000 */
[----:B------:R-:W0:Y:S08]  /*14a20*/  I2F.RP R3, R8 ;  /* 0x0000000800037306 */ /* 0x000e300000209400 */
        /* <DEDUP_REMOVED lines=9> */
[----:B------:R-:W-:-:S04]  /*14ac0*/  IMAD.HI.U32 R2, R2, R3, RZ ;  /* 0x0000000302027227 */ /* 0x000fc800078e00ff */
[----:B------:R-:W-:-:S04]  /*14ad0*/  IMAD.MOV R4, RZ, RZ, -R4 ;  /* 0x000000ffff047224 */ /* 0x000fc800078e0a04 */
[----:B------:R-:W-:-:S05]  /*14ae0*/  IMAD R3, R2, R4, R3 ;  /* 0x0000000402037224 */ /* 0x000fca00078e0203 */
[----:B------:R-:W-:-:S13]  /*14af0*/  ISETP.GT.U32.AND P1, PT, R8, R3, PT ;  /* 0x000000030800720c */ /* 0x000fda0003f24070 */
[----:B------:R-:W-:Y:S02]  /*14b00*/  @!P1 IMAD.IADD R3, R3, 0x1, -R8 ;  /* 0x0000000103039824 */ /* 0x000fe400078e0a08 */
[----:B------:R-:W-:Y:S01]  /*14b10*/  @!P1 VIADD R2, R2, 0x1 ;  /* 0x0000000102029836 */ /* 0x000fe20000000000 */
[----:B------:R-:W-:Y:S02]  /*14b20*/  ISETP.NE.AND P1, PT, R7, RZ, PT ;  /* 0x000000ff0700720c */ /* 0x000fe40003f25270 */
[----:B------:R-:W-:Y:S02]  /*14b30*/  ISETP.GE.U32.AND P0, PT, R3, R8, PT ;  /* 0x000000080300720c */ /* 0x000fe40003f06070 */
[C---:B------:R-:W-:Y:S01]  /*14b40*/  LOP3.LUT R3, R0.reuse, R7, RZ, 0x3c, !PT ;  /* 0x0000000700037212 */ /* 0x040fe200078e3cff */
[----:B------:R-:W-:-:S03]  /*14b50*/  IMAD.IADD R0, R0, 0x1, R6 ;  /* 0x0000000100007824 */ /* 0x000fc600078e0206 */
[----:B------:R-:W-:-:S07]  /*14b60*/  ISETP.GE.AND P2, PT, R3, RZ, PT ;  /* 0x000000ff0300720c */ /* 0x000fce0003f46270 */
[----:B------:R-:W-:-:S06]  /*14b70*/  @P0 VIADD R2, R2, 0x1 ;  /* 0x0000000102020836 */ /* 0x000fcc0000000000 */
[----:B------:R-:W-:Y:S01]  /*14b80*/  @!P2 IMAD.MOV R2, RZ, RZ, -R2 ;  /* 0x000000ffff02a224 */ /* 0x000fe200078e0a02 */
[----:B------:R-:W-:Y:S01]  /*14b90*/  @!P1 LOP3.LUT R2, RZ, R7, RZ, 0x33, !PT ;  /* 0x00000007ff029212 */ /* 0x000fe200078e33ff */
[----:B------:R-:W-:-:S04]  /*14ba0*/  IMAD.MOV R7, RZ, RZ, -R7 ;  /* 0x000000ffff077224 */ /* 0x000fc800078e0a07 */
[----:B------:R-:W-:Y:S01]  /*14bb0*/  IMAD R0, R2, R7, R0 ;  /* 0x0000000702007224 */ /* 0x000fe200078e0200 */
[----:B------:R-:W-:-:S04]  /*14bc0*/  LOP3.LUT R2, RZ, R2, RZ, 0x33, !PT ;  /* 0x00000002ff027212 */ /* 0x000fc800078e33ff */
[----:B------:R-:W-:Y:S01]  /*14bd0*/  R2UR UR36, R0 ;  /* 0x00000000002472ca */ /* 0x000fe200000e0000 */
[----:B------:R-:W-:-:S05]  /*14be0*/  IMAD.IADD R0, R5, 0x1, R2 ;  /* 0x0000000105007824 */ /* 0x000fca00078e0202 */
[----:B------:R2:W-:Y:S01]  /*14bf0*/  STL [R1+0x24], R0 ;  /* 0x0000240001007387 */ /* 0x0005e20000100800 */
[----:B------:R-:W-:Y:S08]  /*14c00*/  BRA `(.L_x_1276) ;  /* 0x0000000000107947 */ /* 0x000ff00003800000 */
.L_x_1271:
[----:B------:R0:W-:Y:S01]  /*14c10*/  STL [R1+0x20], R0 ;  /* 0x0000200001007387 */ /* 0x0001e20000100800 */
[----:B------:R-:W-:Y:S01]  /*14c20*/  ULDC UR44, c[0x0][0xc3c] ;  /* 0x00030f00002c7ab9 */ /* 0x000fe20000000800 */
[----:B------:R-:W-:Y:S02]  /*14c30*/  UMOV UR36, URZ ;  /* 0x0000003f00247c82 */ /* 0x000fe40008000000 */
[----:B------:R0:W-:Y:S03]  /*14c40*/  STL [R1+0x24], RZ ;  /* 0x000024ff01007387 */ /* 0x0001e60000100800 */
.L_x_1276:
[----:B------:R-:W3:Y:S04]  /*14c50*/  LDL R3, [R1+0x20] ;  /* 0x0000200001037983 */ /* 0x000ee80000100800 */
[----:B------:R-:W4:Y:S01]  /*14c60*/  LDL R2, [R1+0x24] ;  /* 0x0000240001027983 */ /* 0x000f220000100800 */
[----:B------:R-:W-:Y:S02]  /*14c70*/  IMAD.U32 R6, RZ, RZ, UR36 ;  /* 0x00000024ff067e24 */ /* 0x000fe4000f8e00ff */
[----:B------:R-:W-:Y:S01]  /*14c80*/  IMAD.U32 R7, RZ, RZ, UR44 ;  /* 0x0000002cff077e24 */ /* 0x000fe2000f8e00ff */
[----:B0-2---:R-:W0:Y:S02]  /*14c90*/  S2R R0, SR_TID.X ;  /* 0x0000000000007919 */ /* 0x005e240000002100 */
[----:B0-----:R-:W-:Y:S01]  /*14ca0*/  LOP3.LUT R0, R0, 0x1f, RZ, 0xc0, !PT ;  /* 0x0000001f00007812 */ /* 0x001fe200078ec0ff */
[----:B------:R-:W-:Y:S03]  /*14cb0*/  BAR.SYNC.DEFER_BLOCKING 0x4, 0x180 ;  /* 0x0106000000007b1d */ /* 0x000fe60000010000 */
[----:B------:R-:W-:-:S13]  /*14cc0*/  ISETP.NE.AND P0, PT, R0, RZ, PT ;  /* 0x000000ff0000720c */ /* 0x000fda0003f05270 */
[----:B------:R-:W-:Y:S01]  /*14cd0*/  @!P0 MOV R0, 0x400 ;  /* 0x0000040000008802 */ /* 0x000fe20000000f00 */
[----:B---3--:R-:W-:Y:S02]  /*14ce0*/  IMAD.MOV.U32 R4, RZ, RZ, R3 ;  /* 0x000000ffff047224 */ /* 0x008fe400078e0003 */
[----:B------:R-:W0:Y:S01]  /*14cf0*/  @!P0 S2R R3, SR_CgaCtaId ;  /* 0x0000000000038919 */ /* 0x000e220000008800 */
[----:B----4-:R-:W-:Y:S01]  /*14d00*/  IMAD.MOV.U32 R5, RZ, RZ, R2 ;  /* 0x000000ffff057224 */ /* 0x010fe200078e0002 */
[----:B0-----:R-:W-:-:S05]  /*14d10*/  @!P0 LEA R17, R3, R0, 0x18 ;  /* 0x0000000003118211 */ /* 0x001fca00078ec0ff */
[----:B------:R0:W-:Y:S01]  /*14d20*/  @!P0 STS.128 [R17+0x284d0], R4 ;  /* 0x0284d00411008388 */ /* 0x0001e20000000c00 */
[----:B------:R-:W-:Y:S06]  /*14d30*/  BAR.ARV 0x5, 0x180 ;  /* 0x0146000000007b1d */ /* 0x000fec0000002000 */
.L_x_1269:
[----:B------:R-:W-:Y:S02]  /*14d40*/  ULDC UR4, c[0x0][0xc3c] ;  /* 0x00030f0000047ab9 */ /* 0x000fe40000000800 */
[----:B------:R-:W-:-:S06]  /*14d50*/  UISETP.GE.AND UP0, UPT, UR44, UR4, UPT ;  /* 0x000000042c00728c */ /* 0x000fcc000bf06270 */
[----:B------:R-:W-:-:S13]  /*14d60*/  PLOP3.LUT P0, PT, PT, PT, UP0, 0x80, 0x0 ;  /* 0x000000000000781c */ /* 0x000fda0003f0f008 */
[----:B------:R-:W-:Y:S05]  /*14d70*/  @!P0 BRA `(.L_x_1277) ;  /* 0xffffffb000d08947 */ /* 0x000fea000383ffff */
.L_x_1200:
[----:B------:R-:W3:Y:S01]  /*14d80*/  LDL.LU R0, [R1+0x34] ;  /* 0x0000340001007983 */ /* 0x000ee20000300800 */
[----:B------:R-:W-:Y:S01]  /*14d90*/  BSSY B0, `(.L_x_1278) ;  /* 0x000000b000007945 */ /* 0x000fe20003800000 */
[----:B012---:R-:W0:Y:S01]  /*14da0*/  S2R R5, SR_CgaCtaId ;  /* 0x0000000000057919 */ /* 0x007e220000008800 */
[----:B---3--:R-:W-:-:S05]  /*14db0*/  VIADD R0, R0, 0x1 ;  /* 0x0000000100007836 */ /* 0x008fca0000000000 */
        /* <DEDUP_REMOVED lines=8> */
.L_x_1326:
[----:B------:R-:W-:Y:S05]  /*14e40*/  BSYNC B0 ;  /* 0x0000000000007941 */ /* 0x000fea0003800000 */
.L_x_1278:
[----:B------:R-:W-:-:S03]  /*14e50*/  UMOV UR4, 0xffffffff ;  /* 0xffffffff00047882 */ /* 0x000fc60000000000 */
[----:B------:R-:W-:Y:S05]  /*14e60*/  BRA.DIV UR4, `(.L_x_1280) ;  /* 0x0000001604707947 */ /* 0x000fea000b800000 */
[----:B------:R-:W1:Y:S02]  /*14e70*/  S2R R2, SR_TID.X ;  /* 0x0000000000027919 */ /* 0x000e640000002100 */
[----:B-1----:R-:W-:-:S04]  /*14e80*/  SHF.R.U32.HI R2, RZ, 0x5, R2 ;  /* 0x00000005ff027819 */ /* 0x002fc80000011602 */
[----:B------:R-:W-:-:S05]  /*14e90*/  LOP3.LUT R2, R2, 0x3, RZ, 0xc0, !PT ;  /* 0x0000000302027812 */ /* 0x000fca00078ec0ff */
[----:B------:R1:W2:Y:S02]  /*14ea0*/  SHFL.IDX PT, R14, R2, RZ, 0x1f ;  /* 0x00001fff020e7589 */ /* 0x0002a400000e0000 */
.L_x_1329:
[----:B--2---:R-:W-:Y:S01]  /*14eb0*/  ISETP.NE.AND P0, PT, R14, RZ, PT ;  /* 0x000000ff0e00720c */ /* 0x004fe20003f05270 */
[----:B------:R-:W-:-:S12]  /*14ec0*/  BSSY B0, `(.L_x_1281) ;  /* 0x000002e000007945 */ /* 0x000fd80003800000 */
[----:B------:R-:W-:Y:S05]  /*14ed0*/  @P0 BRA `(.L_x_1282) ;  /* 0x0000000000b00947 */ /* 0x000fea0003800000 */
[----:B------:R-:W-:-:S03]  /*14ee0*/  UMOV UR4, 0xffffffff ;  /* 0xffffffff00047882 */ /* 0x000fc60000000000 */
[----:B------:R-:W-:Y:S05]  /*14ef0*/  BRA.DIV UR4, `(.L_x_1283) ;  /* 0x0000001604807947 */ /* 0x000fea000b800000 */
[----:B------:R-:W-:-:S13]  /*14f00*/  ELECT P6, URZ, PT ;  /* 0x00000000003f782f */ /* 0x000fda00038c0000 */
.L_x_1332:
[----:B------:R-:W-:Y:S05]  /*14f10*/  @!P6 BRA `(.L_x_1282) ;  /* 0x0000000000a0e947 */ /* 0x000fea0003800000 */
[----:B------:R-:W-:-:S06]  /*14f20*/  ULOP3.LUT UR4, UR38, 0x2, URZ, 0xfc, !UPT ;  /* 0x0000000226047892 */ /* 0x000fcc000f8efc3f */
[----:B-1----:R-:W-:-:S05]  /*14f30*/  IMAD.U32 R2, RZ, RZ, UR4 ;  /* 0x00000004ff027e24 */ /* 0x002fca000f8e00ff */
[----:B------:R-:W-:-:S13]  /*14f40*/  ISETP.NE.AND P0, PT, R2, 0x3, PT ;  /* 0x000000030200780c */ /* 0x000fda0003f05270 */
[----:B------:R-:W-:Y:S05]  /*14f50*/  @!P0 BRA `(.L_x_1284) ;  /* 0x0000000000048947 */ /* 0x000fea0003800000 */
[----:B------:R-:W-:Y:S01]  /*14f60*/  BPT.TRAP 0x1 ;  /* 0x000000040000795c */ /* 0x000fe20000300000 */
.L_x_1284:
        /* <DEDUP_REMOVED lines=14> */
.L_x_1333:
[----:B------:R-:W1:Y:S02]  /*15050*/  SYNCS.PHASECHK.TRANS64.TRYWAIT P1, [R7+URZ], R2 ;  /* 0x00000002070075a7 */ /* 0x000e64000802017f */
[----:B-1----:R-:W-:Y:S05]  /*15060*/  @!P1 BRA `(.L_x_1286) ;  /* 0x0000001400589947 */ /* 0x002fea0003800000 */
.L_x_1334:
[----:B------:R-:W-:Y:S05]  /*15070*/  @!P0 BRA `(.L_x_1287) ;  /* 0x0000000000048947 */ /* 0x000fea0003800000 */
[----:B------:R-:W-:Y:S01]  /*15080*/  BPT.TRAP 0x1 ;  /* 0x000000040000795c */ /* 0x000fe20000300000 */
.L_x_1287:
[----:B------:R-:W2:Y:S02]  /*15090*/  LDL.LU R4, [R1] ;  /* 0x0000000001047983 */ /* 0x000ea40000300800 */
[----:B--2---:R-:W-:-:S04]  /*150a0*/  IMAD R4, R4, 0x8, R0 ;  /* 0x0000000804047824 */ /* 0x004fc800078e0200 */
[----:B------:R-:W2:Y:S02]  /*150b0*/  SYNCS.PHASECHK.TRANS64.TRYWAIT P1, [R4+URZ+0x28460], R5 ;  /* 0x02846005040075a7 */ /* 0x000ea4000802017f */
[----:B--2---:R-:W-:Y:S05]  /*150c0*/  @!P1 BRA `(.L_x_1288) ;  /* 0x0000001400549947 */ /* 0x004fea0003800000 */
.L_x_1335:
[----:B------:R-:W-:Y:S05]  /*150d0*/  @!P0 BRA `(.L_x_1289) ;  /* 0x0000000000048947 */ /* 0x000fea0003800000 */
[----:B------:R-:W-:Y:S01]  /*150e0*/  BPT.TRAP 0x1 ;  /* 0x000000040000795c */ /* 0x000fe20000300000 */
.L_x_1289:
[----:B------:R-:W-:-:S04]  /*150f0*/  IMAD R3, R3, 0x8, R0 ;  /* 0x0000000803037824 */ /* 0x000fc800078e0200 */
[----:B------:R-:W3:Y:S02]  /*15100*/  SYNCS.PHASECHK.TRANS64.TRYWAIT P1, [R3+URZ+0x28460], R2 ;  /* 0x02846002030075a7 */ /* 0x000ee4000802017f */
[----:B---3--:R-:W-:Y:S05]  /*15110*/  @!P1 BRA `(.L_x_1290) ;  /* 0x0000001400549947 */ /* 0x008fea0003800000 */
.L_x_1336:
[----:B------:R-:W-:Y:S05]  /*15120*/  @!P0 BRA `(.L_x_1291) ;  /* 0x0000000000048947 */ /* 0x000fea0003800000 */
[----:B------:R-:W-:Y:S01]  /*15130*/  BPT.TRAP 0x1 ;  /* 0x000000040000795c */ /* 0x000fe20000300000 */
.L_x_1291:
[----:B------:R-:W4:Y:S02]  /*15140*/  SYNCS.PHASECHK.TRANS64.TRYWAIT P0, [R4+URZ+0x28480], R5 ;  /* 0x02848005040075a7 */ /* 0x000f24000800017f */
[----:B----4-:R-:W-:Y:S05]  /*15150*/  @!P0 BRA `(.L_x_1292) ;  /* 0x0000001400588947 */ /* 0x010fea0003800000 */
.L_x_1293:
[----:B------:R0:W0:Y:S02]  /*15160*/  SYNCS.PHASECHK.TRANS64.TRYWAIT P0, [R3+URZ+0x28480], R2 ;  /* 0x02848002030075a7 */ /* 0x000024000800017f */
[----:B0-----:R-:W-:Y:S05]  /*15170*/  @!P0 NANOSLEEP.SYNCS 0x989680 ;  /* 0x009896800000895d */ /* 0x001fea0003900000 */
[----:B------:R-:W0:Y:S02]  /*15180*/  @!P0 SYNCS.PHASECHK.TRANS64 P0, [R3+URZ+0x28480], R2 ;  /* 0x02848002030085a7 */ /* 0x000e24000800007f */
[----:B0-----:R-:W-:Y:S05]  /*15190*/  @!P0 BRA `(.L_x_1293) ;  /* 0xfffffffc00f08947 */ /* 0x001fea000383ffff */
.L_x_1282:
[----:B------:R-:W-:Y:S05]  /*151a0*/  BSYNC B0 ;  /* 0x0000000000007941 */ /* 0x000fea0003800000 */
.L_x_1281:
[----:B------:R-:W-:Y:S05]  /*151b0*/  EXIT ;  /* 0x000000000000794d */ /* 0x000fea0003800000 */
.L_x_1098:
[----:B0-----:R-:W-:-:S04]  /*151c0*/  IMAD.U32 R3, RZ, RZ, UR41 ;  /* 0x00000029ff037e24 */ /* 0x001fc8000f8e00ff */
[----:B------:R0:W1:Y:S03]  /*151d0*/  SYNCS.PHASECHK.TRANS64.TRYWAIT P1, [R3+URZ+0x28400], R0 ;  /* 0x02840000030075a7 */ /* 0x000066000802017f */
[----:B-1----:R-:W-:Y:S05]  /*151e0*/  @!P1 NANOSLEEP.SYNCS 0x989680 ;  /* 0x009896800000995d */ /* 0x002fea0003900000 */
[----:B------:R-:W1:Y:S02]  /*151f0*/  @!P1 SYNCS.PHASECHK.TRANS64 P1, [R3+URZ+0x28400], R0 ;  /* 0x02840000030095a7 */ /* 0x000e64000802007f */
[----:B-1----:R-:W-:Y:S05]  /*15200*/  @!P1 BRA `(.L_x_1098) ;  /* 0xfffffffc00ec9947 */ /* 0x002fea000383ffff */
[----:B------:R-:W-:Y:S05]  /*15210*/  BRA `(.L_x_1294) ;  /* 0xfffffecc00c47947 */ /* 0x000fea000383ffff */
.L_x_1102:
[----:B-1----:R1:W2:Y:S02]  /*15220*/  SYNCS.PHASECHK.TRANS64.TRYWAIT P2, [R5+URZ+0x28430], R0 ;  /* 0x02843000050075a7 */ /* 0x0022a4000804017f */
[----:B--2---:R-:W-:Y:S05]  /*15230*/  @!P2 NANOSLEEP.SYNCS 0x989680 ;  /* 0x009896800000a95d */ /* 0x004fea0003900000 */
[----:B------:R-:W2:Y:S02]  /*15240*/  @!P2 SYNCS.PHASECHK.TRANS64 P2, [R5+URZ+0x28430], R0 ;  /* 0x028430000500a5a7 */ /* 0x000ea4000804007f */
[----:B--2---:R-:W-:Y:S05]  /*15250*/  @!P2 BRA `(.L_x_1102) ;  /* 0xfffffffc00f0a947 */ /* 0x004fea000383ffff */
[----:B------:R-:W-:Y:S05]  /*15260*/  BRA `(.L_x_1101) ;  /* 0xfffffecc00e87947 */ /* 0x000fea000383ffff */
.L_x_1118:
[----:B-1----:R-:W-:-:S04]  /*15270*/  IMAD.U32 R8, RZ, RZ, UR6 ;  /* 0x00000006ff087e24 */ /* 0x002fc8000f8e00ff */
[----:B------:R1:W2:Y:S03]  /*15280*/  SYNCS.PHASECHK.TRANS64.TRYWAIT P2, [R8+URZ+0x28430], R7 ;  /* 0x02843007080075a7 */ /* 0x0002a6000804017f */
[----:B--2---:R-:W-:Y:S05]  /*15290*/  @!P2 NANOSLEEP.SYNCS 0x989680 ;  /* 0x009896800000a95d */ /* 0x004fea0003900000 */
[----:B------:R-:W2:Y:S02]  /*152a0*/  @!P2 SYNCS.PHASECHK.TRANS64 P2, [R8+URZ+0x28430], R7 ;  /* 0x028430070800a5a7 */ /* 0x000ea4000804007f */
[----:B--2---:R-:W-:Y:S05]  /*152b0*/  @!P2 BRA `(.L_x_1118) ;  /* 0xfffffffc00eca947 */ /* 0x004fea000383ffff */
[----:B------:R-:W-:Y:S05]  /*152c0*/  BRA `(.L_x_1115) ;  /* 0xfffffef0008c7947 */ /* 0x000fea000383ffff */
.L_x_1122:
[----:B-1----:R-:W-:-:S04]  /*152d0*/  IMAD.U32 R8, RZ, RZ, UR6 ;  /* 0x00000006ff087e24 */ /* 0x002fc8000f8e00ff */
[----:B------:R1:W2:Y:S03]  /*152e0*/  SYNCS.PHASECHK.TRANS64.TRYWAIT P2, [R8+URZ+0x28450], R7 ;  /* 0x02845007080075a7 */ /* 0x0002a6000804017f */
[----:B--2---:R-:W-:Y:S05]  /*152f0*/  @!P2 NANOSLEEP.SYNCS 0x989680 ;  /* 0x009896800000a95d */ /* 0x004fea0003900000 */
[----:B------:R-:W2:Y:S02]  /*15300*/  @!P2 SYNCS.PHASECHK.TRANS64 P2, [R8+URZ+0x28450], R7 ;  /* 0x028450070800a5a7 */ /* 0x000ea4000804007f */
[----:B--2---:R-:W-:Y:S05]  /*15310*/  @!P2 BRA `(.L_x_1122) ;  /* 0xfffffffc00eca947 */ /* 0x004fea000383ffff */
[----:B------:R-:W-:Y:S05]  /*15320*/  BRA `(.L_x_1119) ;  /* 0xfffffef400547947 */ /* 0x000fea000383ffff */
.L_x_1140:
[----:B-1----:R-:W-:-:S04]  /*15330*/  IMAD.U32 R5, RZ, RZ, UR6 ;  /* 0x00000006ff057e24 */ /* 0x002fc8000f8e00ff */
[----:B------:R1:W2:Y:S03]  /*15340*/  SYNCS.PHASECHK.TRANS64.TRYWAIT P2, [R5+URZ+0x28430], R4 ;  /* 0x02843004050075a7 */ /* 0x0002a6000804017f */
[----:B--2---:R-:W-:Y:S05]  /*15350*/  @!P2 NANOSLEEP.SYNCS 0x989680 ;  /* 0x009896800000a95d */ /* 0x004fea0003900000 */
[----:B------:R-:W2:Y:S02]  /*15360*/  @!P2 SYNCS.PHASECHK.TRANS64 P2, [R5+URZ+0x28430], R4 ;  /* 0x028430040500a5a7 */ /* 0x000ea4000804007f */
[----:B--2---:R-:W-:Y:S05]  /*15370*/  @!P2 BRA `(.L_x_1140) ;  /* 0xfffffffc00eca947 */ /* 0x004fea000383ffff */
[----:B------:R-:W-:Y:S05]  /*15380*/  BRA `(.L_x_1137) ;  /* 0xffffff18001c7947 */ /* 0x000fea000383ffff */
.L_x_1144:
[----:B-1----:R-:W-:-:S04]  /*15390*/  IMAD.U32 R5, RZ, RZ, UR6 ;  /* 0x00000006ff057e24 */ /* 0x002fc8000f8e00ff */
[----:B------:R1:W2:Y:S03]  /*153a0*/  SYNCS.PHASECHK.TRANS64.TRYWAIT P2, [R5+URZ+0x28450], R4 ;  /* 0x02845004050075a7 */ /* 0x0002a6000804017f */
[----:B--2---:R-:W-:Y:S05]  /*153b0*/  @!P2 NANOSLEEP.SYNCS 0x989680 ;  /* 0x009896800000a95d */ /* 0x004fea0003900000 */
[----:B------:R-:W2:Y:S02]  /*153c0*/  @!P2 SYNCS.PHASECHK.TRANS64 P2, [R5+URZ+0x28450], R4 ;  /* 0x028450040500a5a7 */ /* 0x000ea4000804007f */
[----:B--2---:R-:W-:Y:S05]  /*153d0*/  @!P2 BRA `(.L_x_1144) ;  /* 0xfffffffc00eca947 */ /* 0x004fea000383ffff */
[----:B------:R-:W-:Y:S05]  /*153e0*/  BRA `(.L_x_1141) ;  /* 0xffffff1800f07947 */ /* 0x000fea000383ffff */
.L_x_1151:
[----:B-1----:R-:W-:-:S04]  /*153f0*/  IMAD.U32 R5, RZ, RZ, UR6 ;  /* 0x00000006ff057e24 */ /* 0x002fc8000f8e00ff */
[----:B------:R1:W2:Y:S03]  /*15400*/  SYNCS.PHASECHK.TRANS64.TRYWAIT P2, [R5+URZ+0x28430], R4 ;  /* 0x02843004050075a7 */ /* 0x0002a6000804017f */
[----:B--2---:R-:W-:Y:S05]  /*15410*/  @!P2 NANOSLEEP.SYNCS 0x989680 ;  /* 0x009896800000a95d */ /* 0x004fea0003900000 */
[----:B------:R-:W2:Y:S02]  /*15420*/  @!P2 SYNCS.PHASECHK.TRANS64 P2, [R5+URZ+0x28430], R4 ;  /* 0x028430040500a5a7 */ /* 0x000ea4000804007f */
[----:B--2---:R-:W-:Y:S05]  /*15430*/  @!P2 BRA `(.L_x_1151) ;  /* 0xfffffffc00eca947 */ /* 0x004fea000383ffff */
[----:B------:R-:W-:Y:S05]  /*15440*/  BRA `(.L_x_1148) ;  /* 0xffffff3000607947 */ /* 0x000fea000383ffff */
.L_x_1155:
[----:B-1----:R-:W-:-:S04]  /*15450*/  IMAD.U32 R5, RZ, RZ, UR6 ;  /* 0x00000006ff057e24 */ /* 0x002fc8000f8e00ff */
[----:B------:R1:W2:Y:S03]  /*15460*/  SYNCS.PHASECHK.TRANS64.TRYWAIT P2, [R5+URZ+0x28450], R4 ;  /* 0x02845004050075a7 */ /* 0x0002a6000804017f */
[----:B--2---:R-:W-:Y:S05]  /*15470*/  @!P2 NANOSLEEP.SYNCS 0x989680 ;  /* 0x009896800000a95d */ /* 0x004fea0003900000 */
[----:B------:R-:W2:Y:S02]  /*15480*/  @!P2 SYNCS.PHASECHK.TRANS64 P2, [R5+URZ+0x28450], R4 ;  /* 0x028450040500a5a7 */ /* 0x000ea4000804007f */
[----:B--2---:R-:W-:Y:S05]  /*15490*/  @!P2 BRA `(.L_x_1155) ;  /* 0xfffffffc00eca947 */ /* 0x004fea000383ffff */
[----:B------:R-:W-:Y:S05]  /*154a0*/  BRA `(.L_x_1152) ;  /* 0xffffff3400347947 */ /* 0x000fea000383ffff */
.L_x_1169:
[----:B-1----:R-:W-:-:S04]  /*154b0*/  IMAD.U32 R7, RZ, RZ, UR9 ;  /* 0x00000009ff077e24 */ /* 0x002fc8000f8e00ff */
[----:B------:R1:W2:Y:S03]  /*154c0*/  SYNCS.PHASECHK.TRANS64.TRYWAIT P1, [R7+URZ+0x28450], R6 ;  /* 0x02845006070075a7 */ /* 0x0002a6000802017f */
[----:B--2---:R-:W-:Y:S05]  /*154d0*/  @!P1 NANOSLEEP.SYNCS 0x989680 ;  /* 0x009896800000995d */ /* 0x004fea0003900000 */
[----:B------:R-:W2:Y:S02]  /*154e0*/  @!P1 SYNCS.PHASECHK.TRANS64 P1, [R7+URZ+0x28450], R6 ;  /* 0x02845006070095a7 */ /* 0x000ea4000802007f */
[----:B--2---:R-:W-:Y:S05]  /*154f0*/  @!P1 BRA `(.L_x_1169) ;  /* 0xfffffffc00ec9947 */ /* 0x004fea000383ffff */
[----:B------:R-:W-:Y:S05]  /*15500*/  BRA `(.L_x_1168) ;  /* 0xffffff5400187947 */ /* 0x000fea000383ffff */
.L_x_1221:
[----:B------:R-:W-:Y:S02]  /*15510*/  IMAD.MOV.U32 R13, RZ, RZ, R0 ;  /* 0x000000ffff0d7224 */ /* 0x000fe400078e0000 */
[----:B------:R-:W-:Y:S02]  /*15520*/  IMAD.MOV.U32 R12, RZ, RZ, RZ ;  /* 0x000000ffff0c7224 */ /* 0x000fe400078e00ff */
[----:B------:R-:W-:Y:S02]  /*15530*/  IMAD.MOV.U32 R11, RZ, RZ, 0x1f ;  /* 0x0000001fff0b7424 */ /* 0x000fe400078e00ff */
[----:B------:R-:W-:-:S07]  /*15540*/  IMAD.MOV.U32 R15, RZ, RZ, -0x1 ;  /* 0xffffffffff0f7424 */ /* 0x000fce00078e00ff */
[----:B01----:R-:W-:Y:S05]  /*15550*/  WARPSYNC.COLLECTIVE R15, `(.L_x_1295) ;  /* 0x000000000f087348 */ /* 0x003fea0003c00000 */
[----:B------:R2:W3:Y:S02]  /*15560*/  SHFL.IDX P6, R14, R13, R12, R11 ;  /* 0x0000000c0d0e7389 */ /* 0x0004e400000c000b */
[----:B0123--:R-:W-:Y:S01]  /*15570*/  ENDCOLLECTIVE ;  /* 0x000000000000791b */ /* 0x00ffe20003800000 */
.L_x_1295:
[----:B------:R-:W-:Y:S05]  /*15580*/  BRA `(.L_x_1296) ;  /* 0xffffffbc00647947 */ /* 0x000fea000383ffff */
.L_x_1223:
[----:B------:R-:W-:Y:S01]  /*15590*/  BSSY B0, `(.L_x_1297) ;  /* 0x0000006000007945 */ /* 0x000fe20003800000 */
[----:B------:R-:W-:-:S07]  /*155a0*/  IMAD.MOV.U32 R15, RZ, RZ, -0x1 ;  /* 0xffffffffff0f7424 */ /* 0x000fce00078e00ff */
[----:B01-3--:R-:W-:Y:S05]  /*155b0*/  WARPSYNC.COLLECTIVE R15, `(.L_x_1298) ;  /* 0x000000000f0c7348 */ /* 0x00bfea0003c00000 */
[----:B------:R-:W-:Y:S02]  /*155c0*/  ELECT P6, UR62, PT ;  /* 0x00000000003e782f */ /* 0x000fe400038c0000 */
[----:B------:R-:W-:Y:S01]  /*155d0*/  MOV R14, UR62 ;  /* 0x0000003e000e7c02 */ /* 0x000fe20008000f00 */
[----:B01-3--:R-:W-:Y:S10]  /*155e0*/  ENDCOLLECTIVE ;  /* 0x000000000000791b */ /* 0x00bff40003800000 */
.L_x_1298:
[----:B------:R-:W-:Y:S05]  /*155f0*/  BSYNC B0 ;  /* 0x0000000000007941 */ /* 0x000fea0003800000 */
.L_x_1297:
[----:B------:R-:W-:Y:S05]  /*15600*/  BRA `(.L_x_1299) ;  /* 0xffffffbc00707947 */ /* 0x000fea000383ffff */
.L_x_1225:
[----:B0-----:R0:W2:Y:S02]  /*15610*/  SYNCS.PHASECHK.TRANS64.TRYWAIT P0, [R4+URZ+0x28480], R3 ;  /* 0x02848003040075a7 */ /* 0x0010a4000800017f */
[----:B--2---:R-:W-:Y:S05]  /*15620*/  @!P0 NANOSLEEP.SYNCS 0x989680 ;  /* 0x009896800000895d */ /* 0x004fea0003900000 */
[----:B------:R-:W2:Y:S02]  /*15630*/  @!P0 SYNCS.PHASECHK.TRANS64 P0, [R4+URZ+0x28480], R3 ;  /* 0x02848003040085a7 */ /* 0x000ea4000800007f */
[----:B--2---:R-:W-:Y:S05]  /*15640*/  @!P0 BRA `(.L_x_1225) ;  /* 0xfffffffc00f08947 */ /* 0x004fea000383ffff */
[----:B------:R-:W-:Y:S05]  /*15650*/  BRA `(.L_x_1300) ;  /* 0xffffffbc00d47947 */ /* 0x000fea000383ffff */
.L_x_1227:
[----:B--2---:R2:W4:Y:S02]  /*15660*/  SYNCS.PHASECHK.TRANS64.TRYWAIT P0, [R4+URZ+0x28440], R3 ;  /* 0x02844003040075a7 */ /* 0x004524000800017f */
[----:B----4-:R-:W-:Y:S05]  /*15670*/  @!P0 NANOSLEEP.SYNCS 0x989680 ;  /* 0x009896800000895d */ /* 0x010fea0003900000 */
[----:B------:R-:W4:Y:S02]  /*15680*/  @!P0 SYNCS.PHASECHK.TRANS64 P0, [R4+URZ+0x28440], R3 ;  /* 0x02844003040085a7 */ /* 0x000f24000800007f */
[----:B----4-:R-:W-:Y:S05]  /*15690*/  @!P0 BRA `(.L_x_1227) ;  /* 0xfffffffc00f08947 */ /* 0x010fea000383ffff */
[----:B------:R-:W-:Y:S05]  /*156a0*/  BRA `(.L_x_1301) ;  /* 0xffffffc000447947 */ /* 0x000fea000383ffff */
.L_x_1231:
[----:B------:R-:W-:Y:S02]  /*156b0*/  IMAD.MOV.U32 R13, RZ, RZ, R3 ;  /* 0x000000ffff0d7224 */ /* 0x000fe400078e0003 */
[----:B------:R-:W-:Y:S02]  /*156c0*/  IMAD.MOV.U32 R12, RZ, RZ, RZ ;  /* 0x000000ffff0c7224 */ /* 0x000fe400078e00ff */
[----:B------:R-:W-:Y:S02]  /*156d0*/  IMAD.MOV.U32 R11, RZ, RZ, 0x181f ;  /* 0x0000181fff0b7424 */ /* 0x000fe400078e00ff */
[----:B------:R-:W-:Y:S02]  /*156e0*/  IMAD.MOV.U32 R15, RZ, RZ, -0x1 ;  /* 0xffffffffff0f7424 */ /* 0x000fe400078e00ff */
[----:B------:R-:W-:Y:S02]  /*156f0*/  IMAD R2, R8, UR42, RZ ;  /* 0x0000002a08027c24 */ /* 0x000fe4000f8e02ff */
[----:B------:R-:W-:-:S07]  /*15700*/  IMAD.IADD R0, R19, 0x1, R18 ;  /* 0x0000000113007824 */ /* 0x000fce00078e0212 */
[----:B-1---5:R-:W-:Y:S05]  /*15710*/  WARPSYNC.COLLECTIVE R15, `(.L_x_1302) ;  /* 0x000000000f087348 */ /* 0x022fea0003c00000 */
[----:B------:R0:W2:Y:S02]  /*15720*/  SHFL.IDX P6, R14, R13, R12, R11 ;  /* 0x0000000c0d0e7389 */ /* 0x0000a400000c000b */
[----:B012--5:R-:W-:Y:S01]  /*15730*/  ENDCOLLECTIVE ;  /* 0x000000000000791b */ /* 0x027fe20003800000 */
.L_x_1302:
[C---:B------:R-:W-:Y:S01]  /*15740*/  VIADD R5, R0.reuse, 0x10 ;  /* 0x0000001000057836 */ /* 0x040fe20000000000 */
[----:B------:R-:W-:Y:S01]  /*15750*/  ISETP.GE.AND P2, PT, R0, R2, PT ;  /* 0x000000020000720c */ /* 0x000fe20003f46270 */
[----:B------:R-:W-:Y:S02]  /*15760*/  IMAD.MOV.U32 R13, RZ, RZ, R4 ;  /* 0x000000ffff0d7224 */ /* 0x000fe400078e0004 */
[----:B------:R-:W-:-:S10]  /*15770*/  IMAD.MOV.U32 R6, RZ, RZ, R14 ;  /* 0x000000ffff067224 */ /* 0x000fd400078e000e */
[----:B------:R-:W-:Y:S05]  /*15780*/  WARPSYNC.COLLECTIVE R15, `(.L_x_1303) ;  /* 0x000000000f087348 */ /* 0x000fea0003c00000 */
[----:B------:R0:W1:Y:S02]  /*15790*/  SHFL.IDX P6, R14, R13, R12, R11 ;  /* 0x0000000c0d0e7389 */ /* 0x00006400000c000b */
[----:B01----:R-:W-:Y:S01]  /*157a0*/  ENDCOLLECTIVE ;  /* 0x000000000000791b */ /* 0x003fe20003800000 */
.L_x_1303:
[----:B------:R-:W-:Y:S02]  /*157b0*/  IMAD.MOV.U32 R13, RZ, RZ, R3 ;  /* 0x000000ffff0d7224 */ /* 0x000fe400078e0003 */
[----:B------:R-:W-:Y:S02]  /*157c0*/  IMAD.MOV.U32 R12, RZ, RZ, 0x1 ;  /* 0x00000001ff0c7424 */ /* 0x000fe400078e00ff */
[----:B------:R-:W-:-:S07]  /*157d0*/  IMAD.MOV.U32 R7, RZ, RZ, R14 ;  /* 0x000000ffff077224 */ /* 0x000fce00078e000e */
[----:B------:R-:W-:Y:S05]  /*157e0*/  WARPSYNC.COLLECTIVE R15, `(.L_x_1304) ;  /* 0x000000000f087348 */ /* 0x000fea0003c00000 */
[----:B------:R0:W1:Y:S02]  /*157f0*/  SHFL.IDX P6, R14, R13, R12, R11 ;  /* 0x0000000c0d0e7389 */ /* 0x00006400000c000b */
[----:B01----:R-:W-:Y:S01]  /*15800*/  ENDCOLLECTIVE ;  /* 0x000000000000791b */ /* 0x003fe20003800000 */
.L_x_1304:
        /* <DEDUP_REMOVED lines=10> */
.L_x_1305:
        /* <DEDUP_REMOVED lines=12> */
.L_x_1306:
        /* <DEDUP_REMOVED lines=18> */
.L_x_1307:
[----:B------:R-:W-:Y:S02]  /*15a90*/  IMAD.MOV.U32 R13, RZ, RZ, R3 ;  /* 0x000000ffff0d7224 */ /* 0x000fe400078e0003 */
[----:B------:R-:W-:Y:S02]  /*15aa0*/  IMAD.MOV.U32 R12, RZ, RZ, 0x3 ;  /* 0x00000003ff0c7424 */ /* 0x000fe400078e00ff */
[----:B------:R-:W-:-:S07]  /*15ab0*/  IMAD.MOV.U32 R7, RZ, RZ, R14 ;  /* 0x000000ffff077224 */ /* 0x000fce00078e000e */
[----:B------:R-:W-:Y:S05]  /*15ac0*/  WARPSYNC.COLLECTIVE R15, `(.L_x_1308) ;  /* 0x000000000f087348 */ /* 0x000fea0003c00000 */
[----:B------:R0:W1:Y:S02]  /*15ad0*/  SHFL.IDX P6, R14, R13, R12, R11 ;  /* 0x0000000c0d0e7389 */ /* 0x00006400000c000b */
[----:B01----:R-:W-:Y:S01]  /*15ae0*/  ENDCOLLECTIVE ;  /* 0x000000000000791b */ /* 0x003fe20003800000 */
.L_x_1308:
        /* <DEDUP_REMOVED lines=17> */
.L_x_1309:
[----:B------:R-:W-:Y:S02]  /*15c00*/  IMAD.MOV.U32 R13, RZ, RZ, R3 ;  /* 0x000000ffff0d7224 */ /* 0x000fe400078e0003 */
[----:B------:R-:W-:Y:S02]  /*15c10*/  IMAD.MOV.U32 R12, RZ, RZ, 0x4 ;  /* 0x00000004ff0c7424 */ /* 0x000fe400078e00ff */
[----:B------:R-:W-:-:S07]  /*15c20*/  IMAD.MOV.U32 R7, RZ, RZ, R14 ;  /* 0x000000ffff077224 */ /* 0x000fce00078e000e */
[----:B------:R-:W-:Y:S05]  /*15c30*/  WARPSYNC.COLLECTIVE R15, `(.L_x_1310) ;  /* 0x000000000f087348 */ /* 0x000fea0003c00000 */
[----:B------:R0:W1:Y:S02]  /*15c40*/  SHFL.IDX P6, R14, R13, R12, R11 ;  /* 0x0000000c0d0e7389 */ /* 0x00006400000c000b */
[----:B01----:R-:W-:Y:S01]  /*15c50*/  ENDCOLLECTIVE ;  /* 0x000000000000791b */ /* 0x003fe20003800000 */
.L_x_1310:
        /* <DEDUP_REMOVED lines=17> */
.L_x_1311:
[----:B------:R-:W-:Y:S02]  /*15d70*/  IMAD.MOV.U32 R13, RZ, RZ, R3 ;  /* 0x000000ffff0d7224 */ /* 0x000fe400078e0003 */
[----:B------:R-:W-:Y:S02]  /*15d80*/  IMAD.MOV.U32 R12, RZ, RZ, 0x5 ;  /* 0x00000005ff0c7424 */ /* 0x000fe400078e00ff */
[----:B------:R-:W-:-:S07]  /*15d90*/  IMAD.MOV.U32 R7, RZ, RZ, R14 ;  /* 0x000000ffff077224 */ /* 0x000fce00078e000e */
[----:B------:R-:W-:Y:S05]  /*15da0*/  WARPSYNC.COLLECTIVE R15, `(.L_x_1312) ;  /* 0x000000000f087348 */ /* 0x000fea0003c00000 */
[----:B------:R0:W1:Y:S02]  /*15db0*/  SHFL.IDX P6, R14, R13, R12, R11 ;  /* 0x0000000c0d0e7389 */ /* 0x00006400000c000b */
[----:B01----:R-:W-:Y:S01]  /*15dc0*/  ENDCOLLECTIVE ;  /* 0x000000000000791b */ /* 0x003fe20003800000 */
.L_x_1312:
        /* <DEDUP_REMOVED lines=17> */
.L_x_1313:
[----:B------:R-:W-:Y:S02]  /*15ee0*/  IMAD.MOV.U32 R13, RZ, RZ, R3 ;  /* 0x000000ffff0d7224 */ /* 0x000fe400078e0003 */
[----:B------:R-:W-:Y:S02]  /*15ef0*/  IMAD.MOV.U32 R12, RZ, RZ, 0x6 ;  /* 0x00000006ff0c7424 */ /* 0x000fe400078e00ff */
[----:B------:R-:W-:-:S07]  /*15f00*/  IMAD.MOV.U32 R7, RZ, RZ, R14 ;  /* 0x000000ffff077224 */ /* 0x000fce00078e000e */
[----:B------:R-:W-:Y:S05]  /*15f10*/  WARPSYNC.COLLECTIVE R15, `(.L_x_1314) ;  /* 0x000000000f087348 */ /* 0x000fea0003c00000 */
[----:B------:R0:W1:Y:S02]  /*15f20*/  SHFL.IDX P6, R14, R13, R12, R11 ;  /* 0x0000000c0d0e7389 */ /* 0x00006400000c000b */
[----:B01----:R-:W-:Y:S01]  /*15f30*/  ENDCOLLECTIVE ;  /* 0x000000000000791b */ /* 0x003fe20003800000 */
.L_x_1314:
        /* <DEDUP_REMOVED lines=16> */
.L_x_1315:
[----:B------:R-:W-:Y:S02]  /*16040*/  IMAD.MOV.U32 R13, RZ, RZ, R3 ;  /* 0x000000ffff0d7224 */ /* 0x000fe400078e0003 */
[----:B------:R-:W-:Y:S02]  /*16050*/  IMAD.MOV.U32 R12, RZ, RZ, 0x7 ;  /* 0x00000007ff0c7424 */ /* 0x000fe400078e00ff */
[----:B------:R-:W-:-:S07]  /*16060*/  IMAD.MOV.U32 R7, RZ, RZ, R14 ;  /* 0x000000ffff077224 */ /* 0x000fce00078e000e */
[----:B------:R-:W-:Y:S05]  /*16070*/  WARPSYNC.COLLECTIVE R15, `(.L_x_1316) ;  /* 0x000000000f087348 */ /* 0x000fea0003c00000 */
[----:B------:R0:W1:Y:S02]  /*16080*/  SHFL.IDX P6, R14, R13, R12, R11 ;  /* 0x0000000c0d0e7389 */ /* 0x00006400000c000b */
[----:B01----:R-:W-:Y:S01]  /*16090*/  ENDCOLLECTIVE ;  /* 0x000000000000791b */ /* 0x003fe20003800000 */
.L_x_1316:
        /* <DEDUP_REMOVED lines=10> */
.L_x_1317:
[----:B------:R-:W-:Y:S01]  /*16140*/  @!PT LDS RZ, [RZ] ;  /* 0x00000000fffff984 */ /* 0x000fe20000000800 */
[----:B------:R-:W-:Y:S01]  /*16150*/  @!PT LDS RZ, [RZ] ;  /* 0x00000000fffff984 */ /* 0x000fe20000000800 */
[----:B------:R-:W-:Y:S01]  /*16160*/  @!PT LDS RZ, [RZ] ;  /* 0x00000000fffff984 */ /* 0x000fe20000000800 */
[----:B------:R2:W-:Y:S04]  /*16170*/  @!P2 LDGSTS.E.BYPASS.LTC128B.128 [R9+0x1b000], desc[UR54][R6.64], !P0 ;  /* 0x1b0000000609afae */ /* 0x0005e8000c101d76 */
[----:B------:R2:W-:Y:S01]  /*16180*/  @!P2 LDGSTS.E.BYPASS.LTC128B.128 [R9+0x1f000], desc[UR54][R6.64+0x80], !P1 ;  /* 0x1f0000800609afae */ /* 0x0005e2000c901d76 */
[----:B------:R-:W-:Y:S01]  /*16190*/  IMAD.MOV.U32 R4, RZ, RZ, R14 ;  /* 0x000000ffff047224 */ /* 0x000fe200078e000e */
[----:B------:R-:W-:Y:S06]  /*161a0*/  BRA `(.L_x_1318) ;  /* 0xffffffc000d07947 */ /* 0x000fec000383ffff */
.L_x_1236:
[----:B---3--:R3:W4:Y:S02]  /*161b0*/  SYNCS.PHASECHK.TRANS64.TRYWAIT P0, [R17+URZ+0x28420], R0 ;  /* 0x02842000110075a7 */ /* 0x008724000800017f */
[----:B----4-:R-:W-:Y:S05]  /*161c0*/  @!P0 NANOSLEEP.SYNCS 0x989680 ;  /* 0x009896800000895d */ /* 0x010fea0003900000 */
[----:B------:R-:W4:Y:S02]  /*161d0*/  @!P0 SYNCS.PHASECHK.TRANS64 P0, [R17+URZ+0x28420], R0 ;  /* 0x02842000110085a7 */ /* 0x000f24000800007f */
[----:B----4-:R-:W-:Y:S05]  /*161e0*/  @!P0 BRA `(.L_x_1236) ;  /* 0xfffffffc00f08947 */ /* 0x010fea000383ffff */
[----:B------:R-:W-:Y:S05]  /*161f0*/  BRA `(.L_x_1319) ;  /* 0xffffffc4003c7947 */ /* 0x000fea000383ffff */
.L_x_1242:
[----:B--2---:R2:W4:Y:S02]  /*16200*/  SYNCS.PHASECHK.TRANS64.TRYWAIT P0, [R6+URZ+0x28480], R5 ;  /* 0x02848005060075a7 */ /* 0x004524000800017f */
[----:B----4-:R-:W-:Y:S05]  /*16210*/  @!P0 NANOSLEEP.SYNCS 0x989680 ;  /* 0x009896800000895d */ /* 0x010fea0003900000 */
[----:B------:R-:W4:Y:S02]  /*16220*/  @!P0 SYNCS.PHASECHK.TRANS64 P0, [R6+URZ+0x28480], R5 ;  /* 0x02848005060085a7 */ /* 0x000f24000800007f */
[----:B----4-:R-:W-:Y:S05]  /*16230*/  @!P0 BRA `(.L_x_1242) ;  /* 0xfffffffc00f08947 */ /* 0x010fea000383ffff */
[----:B------:R-:W-:Y:S05]  /*16240*/  BRA `(.L_x_1320) ;  /* 0xffffffc400f87947 */ /* 0x000fea000383ffff */
.L_x_1248:
[----:B0-----:R0:W2:Y:S02]  /*16250*/  SYNCS.PHASECHK.TRANS64.TRYWAIT P0, [R6+URZ+0x28440], R5 ;  /* 0x02844005060075a7 */ /* 0x0010a4000800017f */
[----:B--2---:R-:W-:Y:S05]  /*16260*/  @!P0 NANOSLEEP.SYNCS 0x989680 ;  /* 0x009896800000895d */ /* 0x004fea0003900000 */
[----:B------:R-:W2:Y:S02]  /*16270*/  @!P0 SYNCS.PHASECHK.TRANS64 P0, [R6+URZ+0x28440], R5 ;  /* 0x02844005060085a7 */ /* 0x000ea4000800007f */
[----:B--2---:R-:W-:Y:S05]  /*16280*/  @!P0 BRA `(.L_x_1248) ;  /* 0xfffffffc00f08947 */ /* 0x004fea000383ffff */
[----:B------:R-:W-:Y:S05]  /*16290*/  BRA `(.L_x_1321) ;  /* 0xffffffc800b87947 */ /* 0x000fea000383ffff */
.L_x_1255:
[----:B--2---:R2:W4:Y:S02]  /*162a0*/  SYNCS.PHASECHK.TRANS64.TRYWAIT P0, [R19+URZ+0x28470], R4 ;  /* 0x02847004130075a7 */ /* 0x004524000800017f */
[----:B----4-:R-:W-:Y:S05]  /*162b0*/  @!P0 NANOSLEEP.SYNCS 0x989680 ;  /* 0x009896800000895d */ /* 0x010fea0003900000 */
[----:B------:R-:W4:Y:S02]  /*162c0*/  @!P0 SYNCS.PHASECHK.TRANS64 P0, [R19+URZ+0x28470], R4 ;  /* 0x02847004130085a7 */ /* 0x000f24000800007f */
[----:B----4-:R-:W-:Y:S05]  /*162d0*/  @!P0 BRA `(.L_x_1255) ;  /* 0xfffffffc00f08947 */ /* 0x010fea000383ffff */
[----:B------:R-:W-:Y:S05]  /*162e0*/  BRA `(.L_x_1322) ;  /* 0xffffffcc00907947 */ /* 0x000fea000383ffff */
.L_x_1257:
[----:B----4-:R4:W0:Y:S02]  /*162f0*/  SYNCS.PHASECHK.TRANS64.TRYWAIT P0, [R19+URZ+0x28460], R3 ;  /* 0x02846003130075a7 */ /* 0x010824000800017f */
[----:B0-----:R-:W-:Y:S05]  /*16300*/  @!P0 NANOSLEEP.SYNCS 0x989680 ;  /* 0x009896800000895d */ /* 0x001fea0003900000 */
[----:B------:R-:W0:Y:S02]  /*16310*/  @!P0 SYNCS.PHASECHK.TRANS64 P0, [R19+URZ+0x28460], R3 ;  /* 0x02846003130085a7 */ /* 0x000e24000800007f */
[----:B0-----:R-:W-:Y:S05]  /*16320*/  @!P0 BRA `(.L_x_1257) ;  /* 0xfffffffc00f08947 */ /* 0x001fea000383ffff */
[----:B------:R-:W-:Y:S05]  /*16330*/  BRA `(.L_x_1323) ;  /* 0xffffffcc00987947 */ /* 0x000fea000383ffff */
.L_x_1264:
[----:B--2---:R2:W3:Y:S02]  /*16340*/  SYNCS.PHASECHK.TRANS64.TRYWAIT P1, [R2+URZ+0x28470], R3 ;  /* 0x02847003020075a7 */ /* 0x0044e4000802017f */
[----:B---3--:R-:W-:Y:S05]  /*16350*/  @!P1 NANOSLEEP.SYNCS 0x989680 ;  /* 0x009896800000995d */ /* 0x008fea0003900000 */
[----:B------:R-:W3:Y:S02]  /*16360*/  @!P1 SYNCS.PHASECHK.TRANS64 P1, [R2+URZ+0x28470], R3 ;  /* 0x02847003020095a7 */ /* 0x000ee4000802007f */
[----:B---3--:R-:W-:Y:S05]  /*16370*/  @!P1 BRA `(.L_x_1264) ;  /* 0xfffffffc00f09947 */ /* 0x008fea000383ffff */
[----:B------:R-:W-:Y:S05]  /*16380*/  BRA `(.L_x_1324) ;  /* 0xffffffd400ac7947 */ /* 0x000fea000383ffff */
.L_x_1266:
[----:B--2---:R2:W3:Y:S02]  /*16390*/  SYNCS.PHASECHK.TRANS64.TRYWAIT P1, [R2+URZ+0x28460], R3 ;  /* 0x02846003020075a7 */ /* 0x0044e4000802017f */
[----:B---3--:R-:W-:Y:S05]  /*163a0*/  @!P1 NANOSLEEP.SYNCS 0x989680 ;  /* 0x009896800000995d */ /* 0x008fea0003900000 */
[----:B------:R-:W3:Y:S02]  /*163b0*/  @!P1 SYNCS.PHASECHK.TRANS64 P1, [R2+URZ+0x28460], R3 ;  /* 0x02846003020095a7 */ /* 0x000ee4000802007f */
[----:B---3--:R-:W-:Y:S05]  /*163c0*/  @!P1 BRA `(.L_x_1266) ;  /* 0xfffffffc00f09947 */ /* 0x008fea000383ffff */
[----:B------:R-:W-:Y:S05]  /*163d0*/  BRA `(.L_x_1325) ;  /* 0xffffffd400b47947 */ /* 0x000fea000383ffff */
.L_x_1279:
[----:B0-----:R0:W1:Y:S02]  /*163e0*/  SYNCS.PHASECHK.TRANS64.TRYWAIT P0, [R0+URZ+0x28420], R3 ;  /* 0x02842003000075a7 */ /* 0x001064000800017f */
[----:B-1----:R-:W-:Y:S05]  /*163f0*/  @!P0 NANOSLEEP.SYNCS 0x989680 ;  /* 0x009896800000895d */ /* 0x002fea0003900000 */
[----:B------:R-:W1:Y:S02]  /*16400*/  @!P0 SYNCS.PHASECHK.TRANS64 P0, [R0+URZ+0x28420], R3 ;  /* 0x02842003000085a7 */ /* 0x000e64000800007f */
[----:B-1----:R-:W-:Y:S05]  /*16410*/  @!P0 BRA `(.L_x_1279) ;  /* 0xfffffffc00f08947 */ /* 0x002fea000383ffff */
[----:B------:R-:W-:Y:S05]  /*16420*/  BRA `(.L_x_1326) ;  /* 0xffffffe800847947 */ /* 0x000fea000383ffff */
.L_x_1280:
        /* <DEDUP_REMOVED lines=11> */
.L_x_1328:
[----:B------:R-:W-:Y:S05]  /*164e0*/  BSYNC B0 ;  /* 0x0000000000007941 */ /* 0x000fea0003800000 */
.L_x_1327:
[----:B------:R-:W-:Y:S05]  /*164f0*/  BRA `(.L_x_1329) ;  /* 0xffffffe8006c7947 */ /* 0x000fea000383ffff */
.L_x_1283:
[----:B------:R-:W-:Y:S01]  /*16500*/  BSSY B1, `(.L_x_1330) ;  /* 0x0000006000017945 */ /* 0x000fe20003800000 */
[----:B------:R-:W-:-:S07]  /*16510*/  IMAD.MOV.U32 R15, RZ, RZ, -0x1 ;  /* 0xffffffffff0f7424 */ /* 0x000fce00078e00ff */
[----:B01----:R-:W-:Y:S05]  /*16520*/  WARPSYNC.COLLECTIVE R15, `(.L_x_1331) ;  /* 0x000000000f0c7348 */ /* 0x003fea0003c00000 */
[----:B------:R-:W-:Y:S02]  /*16530*/  ELECT P6, UR62, PT ;  /* 0x00000000003e782f */ /* 0x000fe400038c0000 */
[----:B------:R-:W-:Y:S01]  /*16540*/  MOV R14, UR62 ;  /* 0x0000003e000e7c02 */ /* 0x000fe20008000f00 */
[----:B01----:R-:W-:Y:S10]  /*16550*/  ENDCOLLECTIVE ;  /* 0x000000000000791b */ /* 0x003ff40003800000 */
.L_x_1331:
[----:B------:R-:W-:Y:S05]  /*16560*/  BSYNC B1 ;  /* 0x0000000000017941 */ /* 0x000fea0003800000 */
.L_x_1330:
[----:B------:R-:W-:Y:S05]  /*16570*/  BRA `(.L_x_1332) ;  /* 0xffffffe800647947 */ /* 0x000fea000383ffff */
.L_x_1285:
[----:B0-----:R0:W1:Y:S02]  /*16580*/  SYNCS.PHASECHK.TRANS64.TRYWAIT P1, [R6+URZ], R5 ;  /* 0x00000005060075a7 */ /* 0x001064000802017f */
[----:B-1----:R-:W-:Y:S05]  /*16590*/  @!P1 NANOSLEEP.SYNCS 0x989680 ;  /* 0x009896800000995d */ /* 0x002fea0003900000 */
[----:B------:R-:W1:Y:S02]  /*165a0*/  @!P1 SYNCS.PHASECHK.TRANS64 P1, [R6+URZ], R5 ;  /* 0x00000005060095a7 */ /* 0x000e64000802007f */
[----:B-1----:R-:W-:Y:S05]  /*165b0*/  @!P1 BRA `(.L_x_1285) ;  /* 0xfffffffc00f09947 */ /* 0x002fea000383ffff */
[----:B------:R-:W-:Y:S05]  /*165c0*/  BRA `(.L_x_1333) ;  /* 0xffffffe800a07947 */ /* 0x000fea000383ffff */
.L_x_1286:
[----:B-1----:R1:W2:Y:S02]  /*165d0*/  SYNCS.PHASECHK.TRANS64.TRYWAIT P1, [R7+URZ], R2 ;  /* 0x00000002070075a7 */ /* 0x0022a4000802017f */
[----:B--2---:R-:W-:Y:S05]  /*165e0*/  @!P1 NANOSLEEP.SYNCS 0x989680 ;  /* 0x009896800000995d */ /* 0x004fea0003900000 */
[----:B------:R-:W2:Y:S02]  /*165f0*/  @!P1 SYNCS.PHASECHK.TRANS64 P1, [R7+URZ], R2 ;  /* 0x00000002070095a7 */ /* 0x000ea4000802007f */
[----:B--2---:R-:W-:Y:S05]  /*16600*/  @!P1 BRA `(.L_x_1286) ;  /* 0xfffffffc00f09947 */ /* 0x004fea000383ffff */
[----:B------:R-:W-:Y:S05]  /*16610*/  BRA `(.L_x_1334) ;  /* 0xffffffe800947947 */ /* 0x000fea000383ffff */
.L_x_1288:
[----:B--2---:R2:W3:Y:S02]  /*16620*/  SYNCS.PHASECHK.TRANS64.TRYWAIT P1, [R4+URZ+0x28460], R5 ;  /* 0x02846005040075a7 */ /* 0x0044e4000802017f */
[----:B---3--:R-:W-:Y:S05]  /*16630*/  @!P1 NANOSLEEP.SYNCS 0x989680 ;  /* 0x009896800000995d */ /* 0x008fea0003900000 */
[----:B------:R-:W3:Y:S02]  /*16640*/  @!P1 SYNCS.PHASECHK.TRANS64 P1, [R4+URZ+0x28460], R5 ;  /* 0x02846005040095a7 */ /* 0x000ee4000802007f */
[----:B---3--:R-:W-:Y:S05]  /*16650*/  @!P1 BRA `(.L_x_1288) ;  /* 0xfffffffc00f09947 */ /* 0x008fea000383ffff */
[----:B------:R-:W-:Y:S05]  /*16660*/  BRA `(.L_x_1335) ;  /* 0xffffffe800987947 */ /* 0x000fea000383ffff */
.L_x_1290:
[----:B---3--:R3:W4:Y:S02]  /*16670*/  SYNCS.PHASECHK.TRANS64.TRYWAIT P1, [R3+URZ+0x28460], R2 ;  /* 0x02846002030075a7 */ /* 0x008724000802017f */
[----:B----4-:R-:W-:Y:S05]  /*16680*/  @!P1 NANOSLEEP.SYNCS 0x989680 ;  /* 0x009896800000995d */ /* 0x010fea0003900000 */
[----:B------:R-:W4:Y:S02]  /*16690*/  @!P1 SYNCS.PHASECHK.TRANS64 P1, [R3+URZ+0x28460], R2 ;  /* 0x02846002030095a7 */ /* 0x000f24000802007f */
[----:B----4-:R-:W-:Y:S05]  /*166a0*/  @!P1 BRA `(.L_x_1290) ;  /* 0xfffffffc00f09947 */ /* 0x010fea000383ffff */
[----:B------:R-:W-:Y:S05]  /*166b0*/  BRA `(.L_x_1336) ;  /* 0xffffffe800987947 */ /* 0x000fea000383ffff */
.L_x_1292:
[----:B----4-:R4:W0:Y:S02]  /*166c0*/  SYNCS.PHASECHK.TRANS64.TRYWAIT P0, [R4+URZ+0x28480], R5 ;  /* 0x02848005040075a7 */ /* 0x010824000800017f */
[----:B0-----:R-:W-:Y:S05]  /*166d0*/  @!P0 NANOSLEEP.SYNCS 0x989680 ;  /* 0x009896800000895d */ /* 0x001fea0003900000 */
[----:B------:R-:W0:Y:S02]  /*166e0*/  @!P0 SYNCS.PHASECHK.TRANS64 P0, [R4+URZ+0x28480], R5 ;  /* 0x02848005040085a7 */ /* 0x000e24000800007f */
[----:B0-----:R-:W-:Y:S05]  /*166f0*/  @!P0 BRA `(.L_x_1292) ;  /* 0xfffffffc00f08947 */ /* 0x001fea000383ffff */
[----:B------:R-:W-:Y:S05]  /*16700*/  BRA `(.L_x_1293) ;  /* 0xffffffe800947947 */ /* 0x000fea000383ffff */
.L_x_1337:
        /* <DEDUP_REMOVED lines=15> */
.L_x_12954:


//--------------------- .text._ZN7cutlass13device_kernelIN5flash11enable_sm90INS1_16FlashAttnFwdSm90INS1_25CollectiveMainloopFwdSm90ILi2EN4cute5tupleIJNS5_1CILi1EEES8_S8_EEENS6_IJNS7_ILi128EEENS7_ILi64EEENS7_ILi256EEEEEELi256ENS_12float_e4m3_tEfNS_4arch4Sm90ELb0ELb1ELb0ELb1ELb0ELb1ELb0ELb1ELb1ELb1ELb0ELb0EEENS1_21CollectiveEpilogueFwdINS6_IJSA_SC_SB_EEES9_NS_10bfloat16_tESG_Li256ELb1ELb1ELb0ELb1EEENS1_36VarlenDynamicPersistentTileSchedulerILi128ELi64ELi256ELi128ELb0ELb1ELb1ELb1ELb0ELb1EEEEEEEEEvNT_6ParamsE --------------------------
	.section	.text._ZN7cutlass13device_kernelIN5flash11enable_sm90INS1_16FlashAttnFwdSm90INS1_25CollectiveMainloopFwdSm90ILi2EN4cute5tupleIJNS5_1CILi1EEES8_S8_EEENS6_IJNS7_ILi128EEENS7_ILi64EEENS7_ILi256EEEEEELi256ENS_12float_e4m3_tEfNS_4arch4Sm90ELb0ELb1ELb0ELb1ELb0ELb1ELb0ELb1ELb1ELb1ELb0ELb0EEENS1_21CollectiveEpilogueFwdINS6_IJSA_SC_SB_EEES9_NS_10bfloat16_tESG_Li256ELb1ELb1ELb0ELb1EEENS1_36VarlenDynamicPersistentTileSchedulerILi128ELi64ELi256ELi128ELb0ELb1ELb1ELb1ELb0ELb1EEEEEEEEEvNT_6ParamsE,"ax",@progbits
	.align	128
.text._ZN7cutlass13device_kernelIN5flash11enable_sm90INS1_16FlashAttnFwdSm90INS1_25CollectiveMainloopFwdSm90ILi2EN4cute5tupleIJNS5_1CILi1EEES8_S8_EEENS6_IJNS7_ILi128EEENS7_ILi64EEENS7_ILi256EEEEEELi256ENS_12float_e4m3_tEfNS_4arch4Sm90ELb0ELb1ELb0ELb1ELb0ELb1ELb0ELb1ELb1ELb1ELb0ELb0EEENS1_21CollectiveEpilogueFwdINS6_IJSA_SC_SB_EEES9_NS_10bfloat16_tESG_Li256ELb1ELb1ELb0ELb1EEENS1_36VarlenDynamicPersistentTileSchedulerILi128ELi64ELi256ELi128ELb0ELb1ELb1ELb1ELb0ELb1EEEEEEEEEvNT_6ParamsE:
        .type           _ZN7cutlass13device_kernelIN5flash11enable_sm90INS1_16FlashAttnFwdSm90INS1_25CollectiveMainloopFwdSm90ILi2EN4cute5tupleIJNS5_1CILi1EEES8_S8_EEENS6_IJNS7_ILi128EEENS7_ILi64EEENS7_ILi256EEEEEELi256ENS_12float_e4m3_tEfNS_4arch4Sm90ELb0ELb1ELb0ELb1ELb0ELb1ELb0ELb1ELb1ELb1ELb0ELb0EEENS1_21CollectiveEpilogueFwdINS6_IJSA_SC_SB_EEES9_NS_10bfloat16_tESG_Li256ELb1ELb1ELb0ELb1EEENS1_36VarlenDynamicPersistentTileSchedulerILi128ELi64ELi256ELi128ELb0ELb1ELb1ELb1ELb0ELb1EEEEEEEEEvNT_6ParamsE,@function
        .size           _ZN7cutlass13device_kernelIN5flash11enable_sm90INS1_16FlashAttnFwdSm90INS1_25CollectiveMainloopFwdSm90ILi2EN4cute5tupleIJNS5_1CILi1EEES8_S8_EEENS6_IJNS7_ILi128EEENS7_ILi64EEENS7_ILi256EEEEEELi256ENS_12float_e4m3_tEfNS_4arch4Sm90ELb0ELb1ELb0ELb1ELb0ELb1ELb0ELb1ELb1ELb1ELb0ELb0EEENS1_21CollectiveEpilogueFwdINS6_IJSA_SC_SB_EEES9_NS_10bfloat16_tESG_Li256ELb1ELb1ELb0ELb1EEENS1_36VarlenDynamicPersistentTileSchedulerILi128ELi64ELi256ELi128ELb0ELb1ELb1ELb1ELb0ELb1EEEEEEEEEvNT_6ParamsE,(.L_x_12955 - _ZN7cutlass13device_kernelIN5flash11enable_sm90INS1_16FlashAttnFwdSm90INS1_25CollectiveMainloopFwdSm90ILi2EN4cute5tupleIJNS5_1CILi1EEES8_S8_EEENS6_IJNS7_ILi128EEENS7_ILi64EEENS7_ILi256EEEEEELi256ENS_12float_e4m3_tEfNS_4arch4Sm90ELb0ELb1ELb0ELb1ELb0ELb1ELb0ELb1ELb1ELb1ELb0ELb0EEENS1_21CollectiveEpilogueFwdINS6_IJSA_SC_SB_EEES9_NS_10bfloat16_tESG_Li256ELb1ELb1ELb0ELb1EEENS1_36VarlenDynamicPersistentTileSchedulerILi128ELi64ELi256ELi128ELb0ELb1ELb1ELb1ELb0ELb1EEEEEEEEEvNT_6ParamsE)
        .other          _ZN7cutlass13device_kernelIN5flash11enable_sm90INS1_16FlashAttnFwdSm90INS1_25CollectiveMainloopFwdSm90ILi2EN4cute5tupleIJNS5_1CILi1EEES8_S8_EEENS6_IJNS7_ILi128EEENS7_ILi64EEENS7_ILi256EEEEEELi256ENS_12float_e4m3_tEfNS_4arch4Sm90ELb0ELb1ELb0ELb1ELb0ELb1ELb0ELb1ELb1ELb1ELb0ELb0EEENS1_21CollectiveEpilogueFwdINS6_IJSA_SC_SB_EEES9_NS_10bfloat16_tESG_Li256ELb1ELb1ELb0ELb1EEENS1_36VarlenDynamicPersistentTileSchedulerILi128ELi64ELi256ELi128ELb0ELb1ELb1ELb1ELb0ELb1EEEEEEEEEvNT_6ParamsE,@"STO_CUDA_ENTRY STV_DEFAULT"
_ZN7cutlass13device_kernelIN5flash11enable_sm90INS1_16FlashAttnFwdSm90INS1_25CollectiveMainloopFwdSm90ILi2EN4cute5tupleIJNS5_1CILi1EEES8_S8_EEENS6_IJNS7_ILi128EEENS7_ILi64EEENS7_ILi256EEEEEELi256ENS_12float_e4m3_tEfNS_4arch4Sm90ELb0ELb1ELb0ELb1ELb0ELb1ELb0ELb1ELb1ELb1ELb0ELb0EEENS1_21CollectiveEpilogueFwdINS6_IJSA_SC_SB_EEES9_NS_10bfloat16_tESG_Li256ELb1ELb1ELb0ELb1EEENS1_36VarlenDynamicPersistentTileSchedulerILi128ELi64ELi256ELi128ELb0ELb1ELb1ELb1ELb0ELb1EEEEEEEEEvNT_6ParamsE:
        /* <DEDUP_REMOVED lines=24> */
.L_x_1339:
[----:B------:R-:W-:Y:S05]  /*0180*/  BSYNC B0 ;  /* 0x0000000000007941 */ /* 0x000fea0003800000 */
.L_x_1338:
        /* <DEDUP_REMOVED lines=41> */
.L_x_1340:
        /* <DEDUP_REMOVED lines=22> */
.L_x_1341:
        /* <DEDUP_REMOVED lines=18> */
.L_x_1342:
        /* <DEDUP_REMOVED lines=22> */
.L_x_1343:
        /* <DEDUP_REMOVED lines=22> */
.L_x_1344:
        /* <DEDUP_REMOVED lines=8> */
.L_x_1347:
        /* <DEDUP_REMOVED lines=20> */
[----:B------:R-:W-:Y:S02]  /*0b20*/  R2UR UR44, R16 ;  /* 0x00000000102c72ca */ /* 0x000fe400000e0000 */
[----:B------:R-:W-:Y:S02]  /*0b30*/  CS2R R192, SRZ ;  /* 0x0000000000c07805 */ /* 0x000fe4000001ff00 */
[----:B------:R-:W-:Y:S01]  /*0b40*/  CS2R R198, SRZ ;  /* 0x0000000000c67805 */ /* 0x000fe2000001ff00 */
[----:B------:R-:W-:Y:S01]  /*0b50*/  ULOP3.LUT UR45, UR40, 0x1, URZ, 0xfc, !UPT ;  /* 0x00000001282d7892 */ /* 0x000fe2000f8efc3f */
[----:B------:R-:W-:-:S07]  /*0b60*/  UMOV UR43, URZ ;  /* 0x0000003f002b7c82 */ /* 0x000fce0008000000 */
[----:B------:R-:W-:Y:S01]  /*0b70*/  UIADD3 UR44, UR44, 0x18000, URZ ;  /* 0x000180002c2c7890 */ /* 0x000fe2000fffe03f */
[----:B0-----:R-:W-:-:S05]  /*0b80*/  VIADD R12, R0, 0xffffff80 ;  /* 0xffffff80000c7836 */ /* 0x001fca0000000000 */
[----:B------:R-:W-:-:S04]  /*0b90*/  SHF.R.S32.HI R0, RZ, 0x1f, R12 ;  /* 0x0000001fff007819 */ /* 0x000fc8000001140c */
[CC--:B------:R-:W-:Y:S02]  /*0ba0*/  LEA.HI R2, R0.reuse, R12.reuse, RZ, 0x7 ;  /* 0x0000000c00027211 */ /* 0x0c0fe400078f38ff */
[-C--:B------:R-:W-:Y:S02]  /*0bb0*/  LEA.HI R4, R0, R12.reuse, RZ, 0x5 ;  /* 0x0000000c00047211 */ /* 0x080fe400078f28ff */
[----:B------:R-:W-:Y:S02]  /*0bc0*/  LOP3.LUT R222, R2, 0xffffff80, RZ, 0xc0, !PT ;  /* 0xffffff8002de7812 */ /* 0x000fe400078ec0ff */
[-C--:B------:R-:W-:Y:S01]  /*0bd0*/  LEA.HI R3, R0, R12.reuse, RZ, 0x4 ;  /* 0x0000000c00037211 */ /* 0x080fe200078f20ff */
[----:B------:R-:W-:Y:S01]  /*0be0*/  IMAD.SHL.U32 R5, R4, 0x20, RZ ;  /* 0x0000002004057824 */ /* 0x000fe200078e00ff */
[----:B------:R-:W-:Y:S01]  /*0bf0*/  LEA.HI R11, R0, R12, RZ, 0x2 ;  /* 0x0000000c000b7211 */ /* 0x000fe200078f10ff */
[----:B------:R-:W-:Y:S01]  /*0c00*/  IMAD.IADD R222, R12, 0x1, -R222 ;  /* 0x000000010cde7824 */ /* 0x000fe200078e0ade */
[----:B------:R-:W-:-:S02]  /*0c10*/  LOP3.LUT R4, R3, 0x3fffff0, RZ, 0xc0, !PT ;  /* 0x03fffff003047812 */ /* 0x000fc400078ec0ff */
[----:B------:R-:W-:Y:S02]  /*0c20*/  LOP3.LUT R5, R5, 0xfffffc00, RZ, 0xc0, !PT ;  /* 0xfffffc0005057812 */ /* 0x000fe400078ec0ff */
[----:B------:R-:W-:Y:S01]  /*0c30*/  SHF.R.S32.HI R7, RZ, 0x1f, R222 ;  /* 0x0000001fff077819 */ /* 0x000fe200000114de */
[----:B------:R-:W-:Y:S01]  /*0c40*/  IMAD.IADD R4, R12, 0x1, -R4 ;  /* 0x000000010c047824 */ /* 0x000fe200078e0a04 */
[----:B------:R-:W-:Y:S02]  /*0c50*/  LEA.HI R17, R0, R12, RZ, 0x3 ;  /* 0x0000000c00117211 */ /* 0x000fe400078f18ff */
[----:B------:R-:W-:Y:S02]  /*0c60*/  LEA.HI R8, R7, R222, RZ, 0x2 ;  /* 0x000000de07087211 */ /* 0x000fe400078f10ff */
[----:B------:R-:W-:Y:S02]  /*0c70*/  SHF.R.S32.HI R229, RZ, 0x7, R2 ;  /* 0x00000007ffe57819 */ /* 0x000fe40000011402 */
[----:B------:R-:W-:-:S02]  /*0c80*/  SHF.R.S32.HI R9, RZ, 0x2, R8 ;  /* 0x00000002ff097819 */ /* 0x000fc40000011408 */
[----:B------:R-:W-:Y:S02]  /*0c90*/  SHF.R.S32.HI R6, RZ, 0x1f, R8 ;  /* 0x0000001fff067819 */ /* 0x000fe40000011408 */
[----:B------:R-:W-:Y:S02]  /*0ca0*/  LOP3.LUT R11, R11, 0xfffffffc, RZ, 0xc0, !PT ;  /* 0xfffffffc0b0b7812 */ /* 0x000fe400078ec0ff */
[----:B------:R-:W-:Y:S02]  /*0cb0*/  LEA.HI R6, R6, R9, RZ, 0x3 ;  /* 0x0000000906067211 */ /* 0x000fe400078f18ff */
[----:B------:R-:W-:Y:S01]  /*0cc0*/  LOP3.LUT R215, R17, 0xfffffff8, RZ, 0xc0, !PT ;  /* 0xfffffff811d77812 */ /* 0x000fe200078ec0ff */
[----:B------:R-:W-:Y:S01]  /*0cd0*/  IMAD.IADD R11, R12, 0x1, -R11 ;  /* 0x000000010c0b7824 */ /* 0x000fe200078e0a0b */
[----:B------:R-:W-:Y:S01]  /*0ce0*/  LOP3.LUT R10, R6, 0xfffffff8, RZ, 0xc0, !PT ;  /* 0xfffffff8060a7812 */ /* 0x000fe200078ec0ff */
[----:B------:R-:W-:Y:S01]  /*0cf0*/  IMAD R6, R4, 0x40, R5 ;  /* 0x0000004004067824 */ /* 0x000fe200078e0205 */
[----:B------:R-:W-:Y:S01]  /*0d00*/  SHF.R.S32.HI R4, RZ, 0x4, R3 ;  /* 0x00000004ff047819 */ /* 0x000fe20000011403 */
[----:B------:R-:W-:Y:S01]  /*0d10*/  IMAD.IADD R215, R12, 0x1, -R215 ;  /* 0x000000010cd77824 */ /* 0x000fe200078e0ad7 */
[----:B------:R-:W-:Y:S01]  /*0d20*/  LEA.HI R7, R7, R222, RZ, 0x5 ;  /* 0x000000de07077211 */ /* 0x000fe200078f28ff */
[----:B------:R-:W-:Y:S01]  /*0d30*/  IMAD.IADD R10, R9, 0x1, -R10 ;  /* 0x00000001090a7824 */ /* 0x000fe200078e0a0a */
[----:B------:R-:W-:Y:S01]  /*0d40*/  LEA.HI R3, R3, R4, RZ, 0x1 ;  /* 0x0000000403037211 */ /* 0x000fe200078f08ff */
[C---:B------:R-:W-:Y:S01]  /*0d50*/  IMAD.SHL.U32 R22, R215.reuse, 0x10, RZ ;  /* 0x00000010d7167824 */ /* 0x040fe200078e00ff */
[----:B------:R-:W-:Y:S01]  /*0d60*/  LEA.HI R2, R2, R229, RZ, 0x1 ;  /* 0x000000e502027211 */ /* 0x000fe200078f08ff */
[----:B------:R-:W-:Y:S01]  /*0d70*/  IMAD.SHL.U32 R18, R215, 0x8, RZ ;  /* 0x00000008d7127824 */ /* 0x000fe200078e00ff */
[----:B------:R-:W-:-:S02]  /*0d80*/  LOP3.LUT R3, R3, 0x1ffffffe, RZ, 0xc0, !PT ;  /* 0x1ffffffe03037812 */ /* 0x000fc400078ec0ff */
[----:B------:R-:W-:Y:S01]  /*0d90*/  SHF.R.S32.HI R17, RZ, 0x3, R17 ;  /* 0x00000003ff117819 */ /* 0x000fe20000011411 */
[----:B------:R-:W-:Y:S01]  /*0da0*/  VIADD R194, R18, 0x40 ;  /* 0x0000004012c27836 */ /* 0x000fe20000000000 */
[----:B------:R-:W-:Y:S01]  /*0db0*/  LEA.HI R0, R0, R12, RZ, 0x6 ;  /* 0x0000000c00007211 */ /* 0x000fe200078f30ff */
[----:B------:R-:W-:Y:S01]  /*0dc0*/  IMAD.IADD R3, R4, 0x1, -R3 ;  /* 0x0000000104037824 */ /* 0x000fe200078e0a03 */
[----:B------:R-:W-:Y:S01]  /*0dd0*/  SHF.R.S32.HI R7, RZ, 0x5, R7 ;  /* 0x00000005ff077819 */ /* 0x000fe20000011407 */
[C---:B------:R-:W-:Y:S01]  /*0de0*/  VIADD R218, R17.reuse, 0x20 ;  /* 0x0000002011da7836 */ /* 0x040fe20000000000 */
[----:B------:R-:W-:Y:S01]  /*0df0*/  LOP3.LUT R2, R2, 0x3fffffe, RZ, 0xc0, !PT ;  /* 0x03fffffe02027812 */ /* 0x000fe200078ec0ff */
[C---:B------:R-:W-:Y:S01]  /*0e00*/  VIADD R237, R17.reuse, 0x40 ;  /* 0x0000004011ed7836 */ /* 0x040fe20000000000 */
[----:B------:R-:W-:Y:S01]  /*0e10*/  SHF.L.U32 R0, R0, 0x4, RZ ;  /* 0x0000000400007819 */ /* 0x000fe200000006ff */
[----:B------:R-:W-:Y:S01]  /*0e20*/  VIADD R236, R17, 0x60 ;  /* 0x0000006011ec7836 */ /* 0x000fe20000000000 */
[----:B------:R-:W-:Y:S01]  /*0e30*/  LEA.HI R5, R11, R11, RZ, 0x1 ;  /* 0x0000000b0b057211 */ /* 0x000fe200078f08ff */
[----:B------:R-:W-:Y:S01]  /*0e40*/  IMAD R7, R7, 0x10, R10 ;  /* 0x0000001007077824 */ /* 0x000fe200078e020a */
[----:B------:R-:W-:Y:S01]  /*0e50*/  LOP3.LUT R211, R0, 0xfffffc00, RZ, 0xc0, !PT ;  /* 0xfffffc0000d37812 */ /* 0x000fe200078ec0ff */
[----:B------:R-:W-:Y:S01]  /*0e60*/  IMAD.IADD R2, R229, 0x1, -R2 ;  /* 0x00000001e5027824 */ /* 0x000fe200078e0a02 */
[----:B------:R-:W-:Y:S01]  /*0e70*/  SHF.R.S32.HI R0, RZ, 0x1f, R237 ;  /* 0x0000001fff007819 */ /* 0x000fe200000114ed */
[----:B------:R-:W-:Y:S01]  /*0e80*/  IMAD R233, R3, 0x8, R6 ;  /* 0x0000000803e97824 */ /* 0x000fe200078e0206 */
[----:B------:R-:W-:Y:S01]  /*0e90*/  SHF.R.S32.HI R3, RZ, 0x1f, R218 ;  /* 0x0000001fff037819 */ /* 0x000fe200000114da */
[----:B------:R-:W-:Y:S01]  /*0ea0*/  IMAD.SHL.U32 R208, R17, 0x80, RZ ;  /* 0x0000008011d07824 */ /* 0x000fe200078e00ff */
[----:B------:R-:W-:Y:S01]  /*0eb0*/  LOP3.LUT R4, R5, 0x1ffffffe, RZ, 0xc0, !PT ;  /* 0x1ffffffe05047812 */ /* 0x000fe200078ec0ff */
[----:B------:R-:W-:Y:S01]  /*0ec0*/  IMAD R232, R2, 0x40, R7 ;  /* 0x0000004002e87824 */ /* 0x000fe200078e0207 */
[----:B------:R-:W-:Y:S01]  /*0ed0*/  SHF.R.S32.HI R5, RZ, 0x1f, R236 ;  /* 0x0000001fff057819 */ /* 0x000fe200000114ec */
[----:B------:R-:W-:Y:S01]  /*0ee0*/  IMAD.SHL.U32 R206, R218, 0x80, RZ ;  /* 0x00000080dace7824 */ /* 0x000fe200078e00ff */
[----:B------:R-:W-:Y:S01]  /*0ef0*/  LEA.HI R3, R3, R218, RZ, 0x3 ;  /* 0x000000da03037211 */ /* 0x000fe200078f18ff */
[----:B------:R-:W-:Y:S01]  /*0f00*/  IMAD.SHL.U32 R228, R237, 0x80, RZ ;  /* 0x00000080ede47824 */ /* 0x000fe200078e00ff */
[----:B------:R-:W-:Y:S01]  /*0f10*/  LEA.HI R2, R0, R237, RZ, 0x3 ;  /* 0x000000ed00027211 */ /* 0x000fe200078f18ff */
[----:B------:R-:W-:Y:S01]  /*0f20*/  IMAD.SHL.U32 R227, R236, 0x80, RZ ;  /* 0x00000080ece37824 */ /* 0x000fe200078e00ff */
[----:B------:R-:W-:Y:S01]  /*0f30*/  LOP3.LUT R208, R208, 0x380, RZ, 0xc0, !PT ;  /* 0x00000380d0d07812 */ /* 0x000fe200078ec0ff */
[----:B------:R-:W-:Y:S01]  /*0f40*/  IMAD.SHL.U32 R3, R3, 0x80, RZ ;  /* 0x0000008003037824 */ /* 0x000fe200078e00ff */
[----:B------:R-:W-:Y:S01]  /*0f50*/  LEA.HI R5, R5, R236, RZ, 0x3 ;  /* 0x000000ec05057211 */ /* 0x000fe200078f18ff */
[----:B------:R-:W-:Y:S01]  /*0f60*/  IMAD.SHL.U32 R2, R2, 0x80, RZ ;  /* 0x0000008002027824 */ /* 0x000fe200078e00ff */
[----:B------:R-:W-:Y:S01]  /*0f70*/  LOP3.LUT R0, R208, 0x70, R22, 0xf8, !PT ;  /* 0x00000070d0007812 */ /* 0x000fe200078ef816 */
[----:B------:R-:W-:Y:S01]  /*0f80*/  IMAD.IADD R205, R11, 0x1, -R4 ;  /* 0x000000010bcd7824 */ /* 0x000fe200078e0a04 */
[----:B------:R-:W-:Y:S01]  /*0f90*/  SHF.R.U32.HI R235, RZ, 0x3, R208 ;  /* 0x00000003ffeb7819 */ /* 0x000fe200000116d0 */
[----:B------:R-:W-:Y:S01]  /*0fa0*/  VIADD R207, R18, 0x80 ;  /* 0x0000008012cf7836 */ /* 0x000fe20000000000 */
[----:B------:R-:W-:Y:S01]  /*0fb0*/  LOP3.LUT R206, R206, 0x380, RZ, 0xc0, !PT ;  /* 0x00000380cece7812 */ /* 0x000fe200078ec0ff */
[----:B------:R-:W-:Y:S01]  /*0fc0*/  VIADD R209, R18, 0xc0 ;  /* 0x000000c012d17836 */ /* 0x000fe20000000000 */
[----:B------:R-:W-:Y:S01]  /*0fd0*/  LOP3.LUT R228, R228, 0x380, RZ, 0xc0, !PT ;  /* 0x00000380e4e47812 */ /* 0x000fe200078ec0ff */
[----:B------:R-:W-:Y:S01]  /*0fe0*/  IMAD R205, R205, 0x8, R232 ;  /* 0x00000008cdcd7824 */ /* 0x000fe200078e02e8 */
[----:B------:R-:W-:-:S02]  /*0ff0*/  LOP3.LUT R227, R227, 0x380, RZ, 0xc0, !PT ;  /* 0x00000380e3e37812 */ /* 0x000fc400078ec0ff */
[----:B------:R-:W-:Y:S02]  /*1000*/  SHF.L.U32 R230, R5, 0x7, RZ ;  /* 0x0000000705e67819 */ /* 0x000fe400000006ff */
[----:B------:R-:W-:Y:S02]  /*1010*/  LOP3.LUT R213, R211, R0, R235, 0xf6, !PT ;  /* 0x00000000d3d57212 */ /* 0x000fe400078ef6eb */
[----:B------:R-:W-:Y:S02]  /*1020*/  SHF.R.U32.HI R234, RZ, 0x3, R206 ;  /* 0x00000003ffea7819 */ /* 0x000fe400000116ce */
[--C-:B------:R-:W-:Y:S01]  /*1030*/  LOP3.LUT R5, R206, 0x70, R22.reuse, 0xf8, !PT ;  /* 0x00000070ce057812 */ /* 0x100fe200078ef816 */
[----:B------:R-:W-:Y:S01]  /*1040*/  IMAD.IADD R212, R16, 0x1, R213 ;  /* 0x0000000110d47824 */ /* 0x000fe200078e02d5 */
[----:B------:R-:W-:Y:S02]  /*1050*/  LOP3.LUT R0, R228, 0x70, R22, 0xf8, !PT ;  /* 0x00000070e4007812 */ /* 0x000fe400078ef816 */
[----:B------:R-:W-:-:S02]  /*1060*/  SHF.R.U32.HI R6, RZ, 0x3, R228 ;  /* 0x00000003ff067819 */ /* 0x000fc400000116e4 */
[----:B------:R-:W-:Y:S02]  /*1070*/  LOP3.LUT R7, R227, 0x70, R22, 0xf8, !PT ;  /* 0x00000070e3077812 */ /* 0x000fe400078ef816 */
[----:B------:R-:W-:Y:S02]  /*1080*/  SHF.R.U32.HI R4, RZ, 0x3, R227 ;  /* 0x00000003ff047819 */ /* 0x000fe400000116e3 */
[----:B------:R-:W-:Y:S02]  /*1090*/  LOP3.LUT R210, R3, 0xfffffc00, RZ, 0xc0, !PT ;  /* 0xfffffc0003d27812 */ /* 0x000fe400078ec0ff */
[----:B------:R-:W-:Y:S02]  /*10a0*/  LOP3.LUT R231, R2, 0xfffffc00, RZ, 0xc0, !PT ;  /* 0xfffffc0002e77812 */ /* 0x000fe400078ec0ff */
[----:B------:R-:W-:Y:S02]  /*10b0*/  LOP3.LUT R230, R230, 0xfffffc00, RZ, 0xc0, !PT ;  /* 0xfffffc00e6e67812 */ /* 0x000fe400078ec0ff */
[----:B------:R-:W-:-:S02]  /*10c0*/  LOP3.LUT R197, R8, 0x7ffffffc, RZ, 0xc0, !PT ;  /* 0x7ffffffc08c57812 */ /* 0x000fc400078ec0ff */
[----:B------:R-:W-:Y:S02]  /*10d0*/  LOP3.LUT R5, R210, R5, R234, 0xf6, !PT ;  /* 0x00000005d2057212 */ /* 0x000fe400078ef6ea */
[----:B------:R-:W-:Y:S01]  /*10e0*/  LOP3.LUT R3, R231, R0, R6, 0xf6, !PT ;  /* 0x00000000e7037212 */ /* 0x000fe200078ef606 */
[----:B------:R-:W-:Y:S01]  /*10f0*/  IMAD.IADD R197, R222, 0x1, -R197 ;  /* 0x00000001dec57824 */ /* 0x000fe200078e0ac5 */
[----:B------:R-:W-:Y:S01]  /*1100*/  LOP3.LUT R7, R230, R7, R4, 0xf6, !PT ;  /* 0x00000007e6077212 */ /* 0x000fe200078ef604 */
[C---:B------:R-:W-:Y:S01]  /*1110*/  IMAD.IADD R225, R16.reuse, 0x1, R5 ;  /* 0x0000000110e17824 */ /* 0x040fe200078e0205 */
[----:B------:R-:W-:Y:S01]  /*1120*/  SHF.R.S32.HI R221, RZ, 0x1f, R17 ;  /* 0x0000001fffdd7819 */ /* 0x000fe20000011411 */
[C---:B------:R-:W-:Y:S01]  /*1130*/  IMAD.IADD R224, R16.reuse, 0x1, R3 ;  /* 0x0000000110e07824 */ /* 0x040fe200078e0203 */
[----:B------:R-:W-:Y:S01]  /*1140*/  SHF.R.S32.HI R23, RZ, 0x1f, R22 ;  /* 0x0000001fff177819 */ /* 0x000fe20000011416 */
[----:B------:R-:W-:Y:S01]  /*1150*/  IMAD.IADD R223, R16, 0x1, R7 ;  /* 0x0000000110df7824 */ /* 0x000fe200078e0207 */
[----:B------:R-:W-:-:S02]  /*1160*/  SHF.R.S32.HI R19, RZ, 0x1f, R18 ;  /* 0x0000001fff137819 */ /* 0x000fc40000011412 */
[----:B------:R-:W-:Y:S02]  /*1170*/  SHF.R.S32.HI R214, RZ, 0x1f, R194 ;  /* 0x0000001fffd67819 */ /* 0x000fe400000114c2 */
[----:B------:R-:W-:Y:S02]  /*1180*/  SHF.R.S32.HI R220, RZ, 0x1f, R207 ;  /* 0x0000001fffdc7819 */ /* 0x000fe400000114cf */
[----:B------:R-:W-:-:S07]  /*1190*/  SHF.R.S32.HI R219, RZ, 0x1f, R209 ;  /* 0x0000001fffdb7819 */ /* 0x000fce00000114d1 */
.L_x_1577:
[----:B------:R-:W-:Y:S05]  /*11a0*/  YIELD ;  /* 0x0000000000007946 */ /* 0x000fea0003800000 */
[----:B------:R-:W-:Y:S01]  /*11b0*/  ULDC.64 UR4, c[0x0][0xa28] ;  /* 0x00028a0000047ab9 */ /* 0x000fe20000000a00 */
[----:B0-2---:R-:W0:Y:S01]  /*11c0*/  LDC.64 R4, c[0x0][0xa08] ;  /* 0x00028200ff047b82 */ /* 0x005e220000000a00 */
[----:B------:R-:W-:Y:S01]  /*11d0*/  ISETP.NE.U32.AND P1, PT, RZ, UR4, PT ;  /* 0x00000004ff007c0c */ /* 0x000fe2000bf25070 */
[----:B------:R-:W-:Y:S02]  /*11e0*/  IMAD.MOV.U32 R11, RZ, RZ, RZ ;  /* 0x000000ffff0b7224 */ /* 0x000fe400078e00ff */
[----:B------:R-:W-:Y:S01]  /*11f0*/  IMAD.MOV.U32 R25, RZ, RZ, RZ ;  /* 0x000000ffff197224 */ /* 0x000fe200078e00ff */
[----:B------:R-:W-:Y:S01]  /*1200*/  ISETP.NE.AND.EX P1, PT, RZ, UR5, PT, P1 ;  /* 0x00000005ff007c0c */ /* 0x000fe2000bf25310 */
[----:B------:R-:W-:-:S02]  /*1210*/  ULDC.64 UR4, c[0x0][0xa18] ;  /* 0x0002860000047ab9 */ /* 0x000fc40000000a00 */
[----:B------:R-:W-:-:S04]  /*1220*/  ISETP.NE.U32.AND P2, PT, RZ, UR4, PT ;  /* 0x00000004ff007c0c */ /* 0x000fc8000bf45070 */
[----:B------:R-:W-:Y:S01]  /*1230*/  ISETP.NE.AND.EX P2, PT, RZ, UR5, PT, P2 ;  /* 0x00000005ff007c0c */ /* 0x000fe2000bf45320 */
[----:B------:R-:W-:Y:S02]  /*1240*/  ULDC.64 UR4, c[0x0][0xa08] ;  /* 0x0002820000047ab9 */ /* 0x000fe40000000a00 */
[----:B------:R-:W-:-:S03]  /*1250*/  ISETP.NE.U32.AND P0, PT, RZ, UR4, PT ;  /* 0x00000004ff007c0c */ /* 0x000fc6000bf05070 */
[----:B------:R-:W1:Y:S01]  /*1260*/  @P1 LDC.64 R2, c[0x0][0xa28] ;  /* 0x00028a00ff021b82 */ /* 0x000e620000000a00 */
[----:B------:R-:W-:Y:S01]  /*1270*/  ISETP.NE.AND.EX P0, PT, RZ, UR5, PT, P0 ;  /* 0x00000005ff007c0c */ /* 0x000fe2000bf05300 */
[----:B0-----:R-:W-:-:S06]  /*1280*/  IMAD.WIDE R8, R203, 0x4, R4 ;  /* 0x00000004cb087825 */ /* 0x001fcc00078e0204 */
[----:B------:R-:W0:Y:S01]  /*1290*/  @P2 LDC.64 R6, c[0x0][0xa18] ;  /* 0x00028600ff062b82 */ /* 0x000e220000000a00 */
[----:B------:R-:W-:Y:S02]  /*12a0*/  ULDC UR4, c[0x0][0x288] ;  /* 0x0000a20000047ab9 */ /* 0x000fe40000000800 */
[----:B------:R-:W-:Y:S01]  /*12b0*/  IMAD.U32 R195, RZ, RZ, UR4 ;  /* 0x00000004ffc37e24 */ /* 0x000fe2000f8e00ff */
[----:B------:R-:W-:Y:S02]  /*12c0*/  ULDC.64 UR4, c[0x0][0x418] ;  /* 0x0001060000047ab9 */ /* 0x000fe40000000a00 */
[----:B------:R2:W5:Y:S01]  /*12d0*/  @P0 LDG.E R25, desc[UR46][R8.64] ;  /* 0x0000002e08190981 */ /* 0x000562000c1e1900 */
[----:B-1----:R-:W-:-:S05]  /*12e0*/  @P1 IMAD.WIDE R2, R203, 0x4, R2 ;  /* 0x00000004cb021825 */ /* 0x002fca00078e0202 */
[----:B------:R2:W5:Y:S01]  /*12f0*/  @P1 LDG.E R11, desc[UR46][R2.64] ;  /* 0x0000002e020b1981 */ /* 0x000562000c1e1900 */
[----:B0-----:R-:W-:-:S05]  /*1300*/  @P2 IMAD.WIDE R4, R203, 0x4, R6 ;  /* 0x00000004cb042825 */ /* 0x001fca00078e0206 */
        /* <DEDUP_REMOVED lines=9> */
[----:B------:R-:W-:Y:S01]  /*13a0*/  IMAD.U32 R24, RZ, RZ, UR4 ;  /* 0x00000004ff187e24 */ /* 0x000fe2000f8e00ff */
[----:B--234-:R-:W-:Y:S06]  /*13b0*/  @P2 BRA `(.L_x_1349) ;  /* 0x0000000000242947 */ /* 0x01cfec0003800000 */
        /* <DEDUP_REMOVED lines=8> */
[----:B--2---:R-:W-:-:S07]  /*1440*/  IMAD.IADD R195, R0, 0x1, -R195 ;  /* 0x0000000100c37824 */ /* 0x004fce00078e0ac3 */
.L_x_1349:
[----:B------:R-:W-:Y:S01]  /*1450*/  ULDC.64 UR4, c[0x0][0xa20] ;  /* 0x0002880000047ab9 */ /* 0x000fe20000000a00 */
[----:B------:R-:W-:Y:S01]  /*1460*/  IMAD.MOV.U32 R216, RZ, RZ, R202 ;  /* 0x000000ffffd87224 */ /* 0x000fe200078e00ca */
[----:B------:R-:W-:Y:S01]  /*1470*/  ISETP.NE.U32.AND P1, PT, RZ, UR4, PT ;  /* 0x00000004ff007c0c */ /* 0x000fe2000bf25070 */
[----:B------:R-:W-:-:S03]  /*1480*/  IMAD.MOV.U32 R217, RZ, RZ, R203 ;  /* 0x000000ffffd97224 */ /* 0x000fc600078e00cb */
[----:B------:R-:W-:-:S13]  /*1490*/  ISETP.NE.AND.EX P1, PT, RZ, UR5, PT, P1 ;  /* 0x00000005ff007c0c */ /* 0x000fda000bf25310 */
[----:B------:R-:W-:Y:S05]  /*14a0*/  @!P1 BRA `(.L_x_1350) ;  /* 0x0000000000109947 */ /* 0x000fea0003800000 */
[----:B------:R-:W0:Y:S02]  /*14b0*/  LDC.64 R2, c[0x0][0xa20] ;  /* 0x00028800ff027b82 */ /* 0x000e240000000a00 */
[----:B0-----:R-:W-:-:S05]  /*14c0*/  IMAD.WIDE R2, R203, 0x4, R2 ;  /* 0x00000004cb027825 */ /* 0x001fca00078e0202 */
[----:B------:R0:W5:Y:S01]  /*14d0*/  LDG.E R24, desc[UR46][R2.64] ;  /* 0x0000002e02187981 */ /* 0x000162000c1e1900 */
[----:B------:R-:W-:Y:S05]  /*14e0*/  BRA `(.L_x_1351) ;  /* 0x0000000000107947 */ /* 0x000fea0003800000 */
.L_x_1350:
[----:B------:R-:W-:Y:S05]  /*14f0*/  @!P0 BRA `(.L_x_1351) ;  /* 0x00000000000c8947 */ /* 0x000fea0003800000 */
[----:B------:R-:W2:Y:S04]  /*1500*/  LDG.E R3, desc[UR46][R8.64] ;  /* 0x0000002e08037981 */ /* 0x000ea8000c1e1900 */
[----:B------:R-:W2:Y:S02]  /*1510*/  LDG.E R24, desc[UR46][R8.64+0x4] ;  /* 0x0000042e08187981 */ /* 0x000ea4000c1e1900 */
[----:B--2---:R-:W-:-:S07]  /*1520*/  IMAD.IADD R24, R24, 0x1, -R3 ;  /* 0x0000000118187824 */ /* 0x004fce00078e0a03 */
.L_x_1351:
[----:B------:R-:W-:Y:S01]  /*1530*/  ULDC.64 UR4, c[0x0][0xa10] ;  /* 0x0002840000047ab9 */ /* 0x000fe20000000a00 */
[----:B------:R-:W1:Y:S01]  /*1540*/  LDC R6, c[0x0][0x448] ;  /* 0x00011200ff067b82 */ /* 0x000e620000000800 */
[----:B------:R-:W-:-:S04]  /*1550*/  ISETP.NE.U32.AND P0, PT, RZ, UR4, PT ;  /* 0x00000004ff007c0c */ /* 0x000fc8000bf05070 */
[----:B------:R-:W-:Y:S01]  /*1560*/  ISETP.NE.AND.EX P0, PT, RZ, UR5, PT, P0 ;  /* 0x00000005ff007c0c */ /* 0x000fe2000bf05300 */
[----:B------:R-:W-:Y:S02]  /*1570*/  ULDC.64 UR4, c[0x0][0xa30] ;  /* 0x00028c0000047ab9 */ /* 0x000fe40000000a00 */
[----:B------:R-:W-:Y:S01]  /*1580*/  ISETP.NE.U32.AND P1, PT, RZ, UR4, PT ;  /* 0x00000004ff007c0c */ /* 0x000fe2000bf25070 */
[----:B------:R-:W2:Y:S03]  /*1590*/  LDC.64 R12, c[0x0][0x9e0] ;  /* 0x00027800ff0c7b82 */ /* 0x000ea60000000a00 */
[----:B------:R-:W-:-:S06]  /*15a0*/  ISETP.NE.AND.EX P1, PT, RZ, UR5, PT, P1 ;  /* 0x00000005ff007c0c */ /* 0x000fcc000bf25310 */
[----:B0-----:R-:W0:Y:S08]  /*15b0*/  @P0 LDC.64 R2, c[0x0][0xa10] ;  /* 0x00028400ff020b82 */ /* 0x001e300000000a00 */
[----:B------:R-:W3:Y:S01]  /*15c0*/  @P1 LDC.64 R4, c[0x0][0xa30] ;  /* 0x00028c00ff041b82 */ /* 0x000ee20000000a00 */
[----:B0-----:R-:W-:-:S05]  /*15d0*/  @P0 IMAD.WIDE R2, R203, 0x4, R2 ;  /* 0x00000004cb020825 */ /* 0x001fca00078e0202 */
[----:B------:R-:W4:Y:S04]  /*15e0*/  @P0 LDG.E R0, desc[UR46][R2.64] ;  /* 0x0000002e02000981 */ /* 0x000f28000c1e1900 */
[----:B------:R-:W4:Y:S01]  /*15f0*/  @P0 LDG.E R7, desc[UR46][R2.64+0x4] ;  /* 0x0000042e02070981 */ /* 0x000f22000c1e1900 */
[----:B-----5:R-:W-:Y:S01]  /*1600*/  MOV R87, R24 ;  /* 0x0000001800577202 */ /* 0x020fe20000000f00 */
[----:B---3--:R-:W-:-:S05]  /*1610*/  @P1 IMAD.WIDE R4, R203, 0x4, R4 ;  /* 0x00000004cb041825 */ /* 0x008fca00078e0204 */
[----:B------:R0:W5:Y:S01]  /*1620*/  @P1 LDG.E R87, desc[UR46][R4.64] ;  /* 0x0000002e04571981 */ /* 0x000162000c1e1900 */
[----:B-1----:R-:W-:Y:S01]  /*1630*/  ISETP.NE.AND P1, PT, R6, 0x1, PT ;  /* 0x000000010600780c */ /* 0x002fe20003f25270 */
[----:B------:R-:W-:Y:S01]  /*1640*/  IMAD.SHL.U32 R204, R201, 0x80, RZ ;  /* 0x00000080c9cc7824 */ /* 0x000fe200078e00ff */
[----:B--2---:R-:W-:Y:S01]  /*1650*/  ISETP.GE.AND P2, PT, R13, 0x1, PT ;  /* 0x000000010d00780c */ /* 0x004fe20003f46270 */
[----:B------:R-:W-:-:S10]  /*1660*/  IMAD.IADD R11, R24, 0x1, -R11 ;  /* 0x00000001180b7824 */ /* 0x000fd400078e0a0b */
[----:B------:R-:W1:Y:S08]  /*1670*/  @P1 LDC R9, c[0x0][0x44c] ;  /* 0x00011300ff091b82 */ /* 0x000e700000000800 */
[----:B------:R-:W2:Y:S01]  /*1680*/  @P1 LDC R6, c[0x0][0x450] ;  /* 0x00011400ff061b82 */ /* 0x000ea20000000800 */
[----:B----4-:R-:W-:Y:S02]  /*1690*/  @P0 IMAD.IADD R46, R7, 0x1, -R0 ;  /* 0x00000001072e0824 */ /* 0x010fe400078e0a00 */
[----:B------:R-:W-:-:S02]  /*16a0*/  VIADD R0, R204, 0x7f ;  /* 0x0000007fcc007836 */ /* 0x000fc40000000000 */
[----:B------:R-:W-:Y:S02]  /*16b0*/  IMAD.IADD R196, R11, 0x1, R46 ;  /* 0x000000010bc47824 */ /* 0x000fe400078e022e */
[----:B-1----:R-:W-:-:S03]  /*16c0*/  @P1 IMAD.HI.U32 R3, R0, R9, RZ ;  /* 0x0000000900031227 */ /* 0x002fc600078e00ff */
[C---:B------:R-:W-:Y:S01]  /*16d0*/  IADD3 R49, R196.reuse, 0x1, -R195 ;  /* 0x00000001c4317810 */ /* 0x040fe20007ffe8c3 */
[----:B------:R-:W-:Y:S01]  /*16e0*/  IMAD.MOV.U32 R2, RZ, RZ, R0 ;  /* 0x000000ffff027224 */ /* 0x000fe200078e0000 */
[----:B--2---:R-:W-:Y:S01]  /*16f0*/  @P1 SHF.R.U32.HI R2, RZ, R6, R3 ;  /* 0x00000006ff021219 */ /* 0x004fe20000011603 */
[----:B------:R-:W-:-:S04]  /*1700*/  VIADD R0, R196, 0x3f ;  /* 0x0000003fc4007836 */ /* 0x000fc80000000000 */
[----:B------:R-:W-:Y:S01]  /*1710*/  IMAD.IADD R7, R49, 0x1, R2 ;  /* 0x0000000131077824 */ /* 0x000fe200078e0202 */
[----:B------:R-:W-:-:S04]  /*1720*/  SHF.R.S32.HI R3, RZ, 0x1f, R0 ;  /* 0x0000001fff037819 */ /* 0x000fc80000011400 */
[----:B------:R-:W-:Y:S01]  /*1730*/  LEA.HI R3, R3, R0, RZ, 0x6 ;  /* 0x0000000003037211 */ /* 0x000fe200078f30ff */
[----:B------:R-:W-:-:S03]  /*1740*/  IMAD.IADD R0, R7, 0x1, R12 ;  /* 0x0000000107007824 */ /* 0x000fc600078e020c */
[----:B------:R-:W-:Y:S01]  /*1750*/  SHF.R.S32.HI R56, RZ, 0x6, R3 ;  /* 0x00000006ff387819 */ /* 0x000fe20000011403 */
[----:B0-----:R-:W-:Y:S06]  /*1760*/  @!P2 BRA `(.L_x_1352) ;  /* 0x000000000048a947 */ /* 0x001fec0003800000 */
[C---:B------:R-:W-:Y:S01]  /*1770*/  ISETP.GT.AND P0, PT, R7.reuse, RZ, PT ;  /* 0x000000ff0700720c */ /* 0x040fe20003f04270 */
[----:B------:R-:W-:Y:S01]  /*1780*/  BSSY B0, `(.L_x_1353) ;  /* 0x000000e000007945 */ /* 0x000fe20003800000 */
[----:B------:R-:W-:-:S11]  /*1790*/  VIADD R2, R7, 0xffffffff ;  /* 0xffffffff07027836 */ /* 0x000fd60000000000 */
[----:B------:R-:W-:Y:S05]  /*17a0*/  @P0 BRA `(.L_x_1354) ;  /* 0x00000000001c0947 */ /* 0x000fea0003800000 */
[----:B------:R-:W-:Y:S01]  /*17b0*/  ISETP.NE.AND P0, PT, R13, 0x1, PT ;  /* 0x000000010d00780c */ /* 0x000fe20003f05270 */
[----:B------:R-:W-:-:S12]  /*17c0*/  IMAD.MOV R3, RZ, RZ, -R7 ;  /* 0x000000ffff037224 */ /* 0x000fd800078e0a07 */
[----:B------:R-:W0:Y:S02]  /*17d0*/  @P0 LDC.64 R4, c[0x0][0x9e8] ;  /* 0x00027a00ff040b82 */ /* 0x000e240000000a00 */
[----:B0-----:R-:W-:-:S05]  /*17e0*/  @P0 IMAD.HI.U32 R2, R3, R4, RZ ;  /* 0x0000000403020227 */ /* 0x001fca00078e00ff */
[----:B------:R-:W-:-:S04]  /*17f0*/  @P0 SHF.R.U32.HI R3, RZ, R5, R2 ;  /* 0x00000005ff030219 */ /* 0x000fc80000011602 */
[----:B------:R-:W-:Y:S01]  /*1800*/  LOP3.LUT R2, RZ, R3, RZ, 0x33, !PT ;  /* 0x00000003ff027212 */ /* 0x000fe200078e33ff */
[----:B------:R-:W-:Y:S06]  /*1810*/  BRA `(.L_x_1355) ;  /* 0x0000000000107947 */ /* 0x000fec0003800000 */
.L_x_1354:
[----:B------:R-:W-:-:S13]  /*1820*/  ISETP.NE.AND P0, PT, R13, 0x1, PT ;  /* 0x000000010d00780c */ /* 0x000fda0003f05270 */
[----:B------:R-:W0:Y:S02]  /*1830*/  @P0 LDC.64 R4, c[0x0][0x9e8] ;  /* 0x00027a00ff040b82 */ /* 0x000e240000000a00 */
[----:B0-----:R-:W-:-:S05]  /*1840*/  @P0 IMAD.HI.U32 R4, R2, R4, RZ ;  /* 0x0000000402040227 */ /* 0x001fca00078e00ff */
[----:B------:R-:W-:-:S07]  /*1850*/  @P0 SHF.R.U32.HI R2, RZ, R5, R4 ;  /* 0x00000005ff020219 */ /* 0x000fce0000011604 */
.L_x_1355:
[----:B------:R-:W-:Y:S05]  /*1860*/  BSYNC B0 ;  /* 0x0000000000007941 */ /* 0x000fea0003800000 */
.L_x_1353:
[----:B------:R-:W-:-:S05]  /*1870*/  IMAD R3, R2, R13, R13 ;  /* 0x0000000d02037224 */ /* 0x000fca00078e020d */
[----:B------:R-:W-:-:S07]  /*1880*/  VIMNMX R0, R0, R3, PT ;  /* 0x0000000300007248 */ /* 0x000fce0003fe0100 */
.L_x_1352:
[----:B------:R-:W0:Y:S01]  /*1890*/  @P1 LDC R3, c[0x0][0x44c] ;  /* 0x00011300ff031b82 */ /* 0x000e220000000800 */
[----:B------:R-:W-:Y:S01]  /*18a0*/  IMAD.MOV.U32 R2, RZ, RZ, R204 ;  /* 0x000000ffff027224 */ /* 0x000fe200078e00cc */
[----:B------:R-:W-:Y:S01]  /*18b0*/  ULDC UR4, c[0x0][0x9dc] ;  /* 0x0002770000047ab9 */ /* 0x000fe20000000800 */
[----:B------:R-:W-:-:S05]  /*18c0*/  IMAD.IADD R57, R196, 0x1, -R195 ;  /* 0x00000001c4397824 */ /* 0x000fca00078e0ac3 */
[----:B------:R-:W1:Y:S01]  /*18d0*/  @P1 LDC R4, c[0x0][0x450] ;  /* 0x00011400ff041b82 */ /* 0x000e620000000800 */
[----:B0-----:R-:W-:-:S05]  /*18e0*/  @P1 IMAD.HI.U32 R3, R204, R3, RZ ;  /* 0x00000003cc031227 */ /* 0x001fca00078e00ff */
[----:B-1----:R-:W-:-:S05]  /*18f0*/  @P1 SHF.R.U32.HI R2, RZ, R4, R3 ;  /* 0x00000004ff021219 */ /* 0x002fca0000011603 */
[----:B------:R-:W-:-:S04]  /*1900*/  IMAD.IADD R2, R57, 0x1, R2 ;  /* 0x0000000139027824 */ /* 0x000fc800078e0202 */
[----:B------:R-:W-:Y:S01]  /*1910*/  VIADD R3, R2, -UR4 ;  /* 0x8000000402037c36 */ /* 0x000fe20008000000 */
[----:B------:R-:W-:Y:S06]  /*1920*/  @!P2 BRA `(.L_x_1356) ;  /* 0x000000000044a947 */ /* 0x000fec0003800000 */
[----:B------:R-:W-:Y:S01]  /*1930*/  ISETP.GT.AND P0, PT, R2, -0x1, PT ;  /* 0xffffffff0200780c */ /* 0x000fe20003f04270 */
[----:B------:R-:W-:-:S12]  /*1940*/  BSSY B0, `(.L_x_1357) ;  /* 0x000000d000007945 */ /* 0x000fd80003800000 */
        /* <DEDUP_REMOVED lines=8> */
.L_x_1358:
[----:B------:R-:W-:-:S13]  /*19d0*/  ISETP.NE.AND P0, PT, R13, 0x1, PT ;  /* 0x000000010d00780c */ /* 0x000fda0003f05270 */
[----:B------:R-:W0:Y:S02]  /*19e0*/  @P0 LDC.64 R4, c[0x0][0x9e8] ;  /* 0x00027a00ff040b82 */ /* 0x000e240000000a00 */
[----:B0-----:R-:W-:-:S05]  /*19f0*/  @P0 IMAD.HI.U32 R4, R2, R4, RZ ;  /* 0x0000000402040227 */ /* 0x001fca00078e00ff */
[----:B------:R-:W-:-:S07]  /*1a00*/  @P0 SHF.R.U32.HI R2, RZ, R5, R4 ;  /* 0x00000005ff020219 */ /* 0x000fce0000011604 */
.L_x_1359:
[----:B------:R-:W-:Y:S05]  /*1a10*/  BSYNC B0 ;  /* 0x0000000000007941 */ /* 0x000fea0003800000 */
.L_x_1357:
[----:B------:R-:W-:-:S05]  /*1a20*/  IMAD R2, R2, R13, RZ ;  /* 0x0000000d02027224 */ /* 0x000fca00078e02ff */
[----:B------:R-:W-:-:S07]  /*1a30*/  VIMNMX R3, R3, R2, !PT ;  /* 0x0000000203037248 */ /* 0x000fce0007fe0100 */
.L_x_1356:
[----:B------:R-:W-:Y:S02]  /*1a40*/  IADD3 R0, R0, 0x3f, RZ ;  /* 0x0000003f00007810 */ /* 0x000fe40007ffe0ff */
[----:B------:R-:W-:Y:S02]  /*1a50*/  SHF.R.S32.HI R2, RZ, 0x1f, R3 ;  /* 0x0000001fff027819 */ /* 0x000fe40000011403 */
[----:B------:R-:W-:Y:S02]  /*1a60*/  SHF.R.S32.HI R5, RZ, 0x1f, R0 ;  /* 0x0000001fff057819 */ /* 0x000fe40000011400 */
[----:B------:R-:W-:Y:S02]  /*1a70*/  LEA.HI R2, R2, R3, RZ, 0x6 ;  /* 0x0000000302027211 */ /* 0x000fe400078f30ff */
[----:B------:R-:W-:Y:S02]  /*1a80*/  LEA.HI R5, R5, R0, RZ, 0x6 ;  /* 0x0000000005057211 */ /* 0x000fe400078f30ff */
[----:B------:R-:W-:-:S02]  /*1a90*/  SHF.R.S32.HI R2, RZ, 0x6, R2 ;  /* 0x00000006ff027819 */ /* 0x000fc40000011402 */
[----:B------:R-:W-:Y:S02]  /*1aa0*/  SHF.R.S32.HI R5, RZ, 0x6, R5 ;  /* 0x00000006ff057819 */ /* 0x000fe40000011405 */
[----:B------:R-:W-:Y:S02]  /*1ab0*/  VIMNMX R2, RZ, R2, !PT ;  /* 0x00000002ff027248 */ /* 0x000fe40007fe0100 */
[----:B------:R-:W-:-:S03]  /*1ac0*/  VIMNMX R5, R56, R5, PT ;  /* 0x0000000538057248 */ /* 0x000fc60003fe0100 */
[--C-:B------:R-:W-:Y:S02]  /*1ad0*/  IMAD R2, R2, 0x40, -R11.reuse ;  /* 0x0000004002027824 */ /* 0x100fe400078e0a0b */
[----:B------:R-:W-:-:S03]  /*1ae0*/  IMAD R5, R5, 0x40, -R11 ;  /* 0x0000004005057824 */ /* 0x000fc600078e0a0b */
[----:B------:R-:W-:Y:S02]  /*1af0*/  VIMNMX R2, RZ, R2, !PT ;  /* 0x00000002ff027248 */ /* 0x000fe40007fe0100 */
[----:B------:R-:W-:Y:S02]  /*1b00*/  VIMNMX R5, R5, R46, PT ;  /* 0x0000002e05057248 */ /* 0x000fe40003fe0100 */
[----:B------:R-:W-:Y:S02]  /*1b10*/  SHF.R.U32.HI R48, RZ, 0x6, R2 ;  /* 0x00000006ff307819 */ /* 0x000fe40000011602 */
[----:B------:R-:W-:-:S03]  /*1b20*/  ISETP.GT.AND P0, PT, R5, R2, PT ;  /* 0x000000020500720c */ /* 0x000fc60003f04270 */
[----:B------:R-:W-:-:S10]  /*1b30*/  IMAD.MOV.U32 R47, RZ, RZ, R48 ;  /* 0x000000ffff2f7224 */ /* 0x000fd400078e0030 */
[----:B------:R-:W-:-:S05]  /*1b40*/  @P0 VIADD R0, R5, 0x3f ;  /* 0x0000003f05000836 */ /* 0x000fca0000000000 */
[----:B------:R-:W-:-:S04]  /*1b50*/  @P0 SHF.R.S32.HI R3, RZ, 0x1f, R0 ;  /* 0x0000001fff030819 */ /* 0x000fc80000011400 */
[----:B------:R-:W-:-:S04]  /*1b60*/  @P0 LEA.HI R3, R3, R0, RZ, 0x6 ;  /* 0x0000000003030211 */ /* 0x000fc800078f30ff */
[----:B------:R-:W-:Y:S02]  /*1b70*/  @P0 SHF.R.S32.HI R47, RZ, 0x6, R3 ;  /* 0x00000006ff2f0819 */ /* 0x000fe40000011403 */
[----:B------:R-:W-:Y:S02]  /*1b80*/  PLOP3.LUT P0, PT, PT, PT, PT, 0x80, 0x0 ;  /* 0x000000000000781c */ /* 0x000fe40003f0f070 */
[----:B------:R-:W-:-:S13]  /*1b90*/  ISETP.GT.AND P1, PT, R47, R48, PT ;  /* 0x000000302f00720c */ /* 0x000fda0003f24270 */
[----:B------:R-:W-:Y:S05]  /*1ba0*/  @!P1 BRA `(.L_x_1360) ;  /* 0x0000005800189947 */ /* 0x000fea0003800000 */
[----:B------:R-:W-:Y:S01]  /*1bb0*/  VIADD R0, R16, 0x20000 ;  /* 0x0002000010007836 */ /* 0x000fe20000000000 */
[----:B------:R-:W-:Y:S04]  /*1bc0*/  BSSY B6, `(.L_x_1361) ;  /* 0x0000013000067945 */ /* 0x000fe80003800000 */
        /* <DEDUP_REMOVED lines=18> */
.L_x_1362:
[----:B------:R-:W-:Y:S05]  /*1cf0*/  BSYNC B6 ;  /* 0x0000000000067941 */ /* 0x000fea0003800000 */
.L_x_1361:
[----:B------:R-:W-:Y:S01]  /*1d00*/  VIADD R0, R16, 0x10000 ;  /* 0x0001000010007836 */ /* 0x000fe20000000000 */
[----:B------:R-:W-:Y:S04]  /*1d10*/  BSSY B6, `(.L_x_1363) ;  /* 0x0000013000067945 */ /* 0x000fe80003800000 */
[----:B------:R-:W-:-:S13]  /*1d20*/  LOP3.LUT P0, RZ, R0, 0x3ff, RZ, 0xc0, !PT ;  /* 0x000003ff00ff7812 */ /* 0x000fda000780c0ff */
[----:B------:R-:W-:Y:S05]  /*1d30*/  @!P0 BRA `(.L_x_1364) ;  /* 0x0000000000408947 */ /* 0x000fea0003800000 */
[----:B------:R-:W-:Y:S01]  /*1d40*/  MOV R0, 0x0 ;  /* 0x0000000000007802 */ /* 0x000fe20000000f00 */
[----:B------:R-:W-:Y:S01]  /*1d50*/  ULDC.64 UR4, c[0x4][0x198] ;  /* 0x0100660000047ab9 */ /* 0x000fe20000000a00 */
[----:B------:R-:W-:Y:S01]  /*1d60*/  ULDC.64 UR6, c[0x4][0x130] ;  /* 0x01004c0000067ab9 */ /* 0x000fe20000000a00 */
[----:B------:R-:W-:Y:S01]  /*1d70*/  MOV R4, UR4 ;  /* 0x0000000400047c02 */ /* 0x000fe20008000f00 */
        /* <DEDUP_REMOVED lines=12> */
.L_x_1364:
[----:B------:R-:W-:Y:S05]  /*1e40*/  BSYNC B6 ;  /* 0x0000000000067941 */ /* 0x000fea0003800000 */
.L_x_1363:
[----:B------:R-:W-:Y:S01]  /*1e50*/  ULDC.64 UR4, c[0x0][0x9f8] ;  /* 0x00027e0000047ab9 */ /* 0x000fe20000000a00 */
[----:B------:R-:W-:Y:S01]  /*1e60*/  IMAD.MOV.U32 R0, RZ, RZ, R203 ;  /* 0x000000ffff007224 */ /* 0x000fe200078e00cb */
[----:B------:R-:W-:Y:S01]  /*1e70*/  ISETP.NE.U32.AND P0, PT, RZ, UR4, PT ;  /* 0x00000004ff007c0c */ /* 0x000fe2000bf05070 */
[----:B------:R-:W0:Y:S01]  /*1e80*/  S2R R20, SR_TID.X ;  /* 0x0000000000147919 */ /* 0x000e220000002100 */
[----:B------:R-:W1:Y:S01]  /*1e90*/  LDC.64 R74, c[0x0][0x300] ;  /* 0x0000c000ff4a7b82 */ /* 0x000e620000000a00 */
[----:B------:R-:W-:Y:S01]  /*1ea0*/  IMAD.IADD R25, R25, 0x1, R24 ;  /* 0x0000000119197824 */ /* 0x000fe200078e0218 */
[----:B------:R-:W-:Y:S01]  /*1eb0*/  ISETP.NE.AND.EX P0, PT, RZ, UR5, PT, P0 ;  /* 0x00000005ff007c0c */ /* 0x000fe2000bf05300 */
[----:B------:R-:W-:Y:S01]  /*1ec0*/  ULDC.64 UR6, c[0x0][0xa08] ;  /* 0x0002820000067ab9 */ /* 0x000fe20000000a00 */
[----:B------:R-:W-:Y:S01]  /*1ed0*/  SHF.R.S32.HI R8, RZ, 0x1f, R202 ;  /* 0x0000001fff087819 */ /* 0x000fe200000114ca */
[----:B------:R-:W-:-:S03]  /*1ee0*/  ULDC.64 UR4, c[0x0][0x308] ;  /* 0x0000c20000047ab9 */ /* 0x000fc60000000a00 */
[----:B------:R-:W2:Y:S08]  /*1ef0*/  LDC.64 R70, c[0x0][0x3f8] ;  /* 0x0000fe00ff467b82 */ /* 0x000eb00000000a00 */
[----:B------:R-:W3:Y:S08]  /*1f00*/  @P0 LDC.64 R2, c[0x0][0x9f8] ;  /* 0x00027e00ff020b82 */ /* 0x000ef00000000a00 */
[----:B------:R-:W4:Y:S08]  /*1f10*/  LDC R63, c[0x0][0x3f4] ;  /* 0x0000fd00ff3f7b82 */ /* 0x000f300000000800 */
[----:B------:R-:W4:Y:S01]  /*1f20*/  LDC.64 R66, c[0x0][0x408] ;  /* 0x00010200ff427b82 */ /* 0x000f220000000a00 */
[----:B---3--:R-:W-:-:S05]  /*1f30*/  @P0 IMAD.WIDE R2, R203, 0x4, R2 ;  /* 0x00000004cb020825 */ /* 0x008fca00078e0202 */
[----:B------:R3:W4:Y:S01]  /*1f40*/  @P0 LDG.E R0, desc[UR46][R2.64] ;  /* 0x0000002e02000981 */ /* 0x000722000c1e1900 */
[----:B------:R-:W-:Y:S01]  /*1f50*/  SHF.R.S32.HI R12, RZ, 0x1f, R25 ;  /* 0x0000001fff0c7819 */ /* 0x000fe20000011419 */
[-C--:B-1----:R-:W-:Y:S01]  /*1f60*/  IMAD.WIDE.U32 R4, R25, R74.reuse, RZ ;  /* 0x0000004a19047225 */ /* 0x082fe200078e00ff */
[----:B------:R-:W-:Y:S02]  /*1f70*/  ISETP.NE.U32.AND P0, PT, RZ, UR6, PT ;  /* 0x00000006ff007c0c */ /* 0x000fe4000bf05070 */
[----:B0-----:R-:W-:Y:S01]  /*1f80*/  SHF.R.U32.HI R26, RZ, 0x7, R20 ;  /* 0x00000007ff1a7819 */ /* 0x001fe20000011614 */
[-C--:B------:R-:W-:Y:S01]  /*1f90*/  IMAD R6, R12, R74.reuse, RZ ;  /* 0x0000004a0c067224 */ /* 0x080fe200078e02ff */
[----:B------:R-:W-:Y:S01]  /*1fa0*/  ISETP.NE.AND.EX P0, PT, RZ, UR7, PT, P0 ;  /* 0x00000007ff007c0c */ /* 0x000fe2000bf05300 */
[----:B------:R-:W-:Y:S01]  /*1fb0*/  IMAD.WIDE.U32 R78, R17, R74, R22 ;  /* 0x0000004a114e7225 */ /* 0x000fe200078e0016 */
[----:B------:R-:W-:Y:S02]  /*1fc0*/  ISETP.NE.AND P6, PT, R26, 0x1, PT ;  /* 0x000000011a00780c */ /* 0x000fe40003fc5270 */
[----:B-----5:R-:W-:Y:S01]  /*1fd0*/  SHF.R.S32.HI R15, RZ, 0x1f, R87 ;  /* 0x0000001fff0f7819 */ /* 0x020fe20000011457 */
[----:B------:R-:W-:Y:S01]  /*1fe0*/  IMAD R7, R25, R75, R6 ;  /* 0x0000004b19077224 */ /* 0x000fe200078e0206 */
[--C-:B------:R-:W-:Y:S01]  /*1ff0*/  SHF.L.U64.HI R77, R74, 0x6, R75.reuse ;  /* 0x000000064a4d7819 */ /* 0x100fe2000001024b */
[----:B---3--:R-:W-:Y:S01]  /*2000*/  IMAD R3, R8, UR4, RZ ;  /* 0x0000000408037c24 */ /* 0x008fe2000f8e02ff */
[----:B------:R-:W-:Y:S01]  /*2010*/  SHF.L.U64.HI R76, R74, 0x5, R75 ;  /* 0x000000054a4c7819 */ /* 0x000fe2000001024b */
[----:B------:R-:W-:Y:S01]  /*2020*/  IMAD.IADD R5, R5, 0x1, R7 ;  /* 0x0000000105057824 */ /* 0x000fe200078e0207 */
[----:B--2---:R-:W-:Y:S01]  /*2030*/  SHF.L.U64.HI R73, R70, 0x5, R71 ;  /* 0x0000000546497819 */ /* 0x004fe20000010247 */
[----:B------:R-:W-:Y:S01]  /*2040*/  IMAD R7, R202, UR5, R3 ;  /* 0x00000005ca077c24 */ /* 0x000fe2000f8e0203 */
[----:B------:R-:W-:Y:S01]  /*2050*/  SHF.L.U64.HI R72, R70, 0x6, R71 ;  /* 0x0000000646487819 */ /* 0x000fe20000010247 */
[----:B------:R-:W-:Y:S01]  /*2060*/  IMAD.WIDE.U32 R2, R202, UR4, R4 ;  /* 0x00000004ca027c25 */ /* 0x000fe2000f8e0004 */
[----:B------:R-:W-:Y:S01]  /*2070*/  ULDC.64 UR4, c[0x0][0x310] ;  /* 0x0000c40000047ab9 */ /* 0x000fe20000000a00 */
[----:B----4-:R-:W-:-:S02]  /*2080*/  SHF.L.U64.HI R69, R66, 0x5, R67 ;  /* 0x0000000542457819 */ /* 0x010fc40000010243 */
[----:B------:R-:W-:Y:S01]  /*2090*/  IMAD.IADD R3, R3, 0x1, R7 ;  /* 0x0000000103037824 */ /* 0x000fe200078e0207 */
[----:B------:R-:W-:Y:S01]  /*20a0*/  SHF.L.U64.HI R68, R66, 0x6, R67 ;  /* 0x0000000642447819 */ /* 0x000fe20000010243 */
[----:B------:R-:W-:Y:S01]  /*20b0*/  VIADD R92, R22, 0x80 ;  /* 0x00000080165c7836 */ /* 0x000fe20000000000 */
[----:B------:R-:W-:Y:S01]  /*20c0*/  SHF.R.S32.HI R65, RZ, 0x1f, R218 ;  /* 0x0000001fff417819 */ /* 0x000fe200000114da */
[----:B------:R-:W-:Y:S01]  /*20d0*/  VIADD R64, R26, 0x8 ;  /* 0x000000081a407836 */ /* 0x000fe20000000000 */
[----:B------:R-:W-:Y:S02]  /*20e0*/  SHF.R.S32.HI R6, RZ, 0x1f, R0 ;  /* 0x0000001fff067819 */ /* 0x000fe40000011400 */
[----:B------:R-:W-:Y:S02]  /*20f0*/  SEL R43, R0, RZ, !P0 ;  /* 0x000000ff002b7207 */ /* 0x000fe40004000000 */
[----:B------:R-:W-:-:S03]  /*2100*/  SEL R6, R6, RZ, !P0 ;  /* 0x000000ff06067207 */ /* 0x000fc60004000000 */
[----:B------:R-:W-:-:S04]  /*2110*/  IMAD.WIDE.U32 R44, R43, UR4, R2 ;  /* 0x000000042b2c7c25 */ /* 0x000fc8000f8e0002 */
[----:B------:R-:W-:Y:S01]  /*2120*/  IMAD R0, R6, UR4, RZ ;  /* 0x0000000406007c24 */ /* 0x000fe2000f8e02ff */
[----:B------:R-:W-:-:S03]  /*2130*/  IADD3 R83, P0, R44, R78, RZ ;  /* 0x0000004e2c537210 */ /* 0x000fc60007f1e0ff */
[----:B------:R-:W-:Y:S01]  /*2140*/  IMAD R85, R43, UR5, R0 ;  /* 0x000000052b557c24 */ /* 0x000fe2000f8e0200 */
[----:B------:R-:W-:Y:S05]  /*2150*/  @!P6 WARPSYNC.ALL ;  /* 0x000000000000e948 */ /* 0x000fea0003800000 */
[----:B------:R-:W-:Y:S01]  /*2160*/  IMAD R0, R221, R74, RZ ;  /* 0x0000004add007224 */ /* 0x000fe200078e02ff */
[----:B------:R-:W-:Y:S01]  /*2170*/  ULDC.64 UR4, c[0x0][0x330] ;  /* 0x0000cc0000047ab9 */ /* 0x000fe20000000a00 */
[----:B------:R-:W-:Y:S02]  /*2180*/  IMAD.IADD R85, R45, 0x1, R85 ;  /* 0x000000012d557824 */ /* 0x000fe400078e0255 */
[----:B------:R-:W-:-:S02]  /*2190*/  IMAD R2, R17, R75, R0 ;  /* 0x0000004b11027224 */ /* 0x000fc400078e0200 */
[----:B------:R-:W-:Y:S02]  /*21a0*/  IMAD R3, R8, UR4, RZ ;  /* 0x0000000408037c24 */ /* 0x000fe4000f8e02ff */
[----:B------:R-:W-:Y:S01]  /*21b0*/  IMAD R0, R221, R70, RZ ;  /* 0x00000046dd007224 */ /* 0x000fe200078e02ff */
[----:B------:R-:W-:Y:S01]  /*21c0*/  IADD3.X R78, R85, R79, R2, P0, !PT ;  /* 0x0000004f554e7210 */ /* 0x000fe200007fe402 */
[----:B------:R-:W-:Y:S01]  /*21d0*/  IMAD.WIDE.U32 R4, R202, UR4, R22 ;  /* 0x00000004ca047c25 */ /* 0x000fe2000f8e0016 */
[----:B------:R-:W-:Y:S01]  /*21e0*/  @!P6 BAR.SYNC.DEFER_BLOCKING 0x9, 0x100 ;  /* 0x024400000000eb1d */ /* 0x000fe20000010000 */
[----:B------:R-:W-:Y:S02]  /*21f0*/  ISETP.GE.AND P0, PT, R22, R63, PT ;  /* 0x0000003f1600720c */ /* 0x000fe40003f06270 */
[----:B------:R-:W-:Y:S02]  /*2200*/  IMAD R3, R202, UR5, R3 ;  /* 0x00000005ca037c24 */ /* 0x000fe4000f8e0203 */
[----:B------:R-:W-:Y:S01]  /*2210*/  IMAD R11, R17, R71, R0 ;  /* 0x00000047110b7224 */ /* 0x000fe200078e0200 */
[----:B------:R-:W-:Y:S01]  /*2220*/  ULDC.64 UR4, c[0x0][0x338] ;  /* 0x0000ce0000047ab9 */ /* 0x000fe20000000a00 */
[----:B------:R-:W-:Y:S01]  /*2230*/  SEL R9, R63, RZ, P0 ;  /* 0x000000ff3f097207 */ /* 0x000fe20000000000 */
[----:B------:R-:W-:-:S02]  /*2240*/  IMAD R0, R6, UR4, RZ ;  /* 0x0000000406007c24 */ /* 0x000fc4000f8e02ff */
[----:B------:R-:W-:Y:S02]  /*2250*/  IMAD.IADD R5, R5, 0x1, R3 ;  /* 0x0000000105057824 */ /* 0x000fe400078e0203 */
[----:B------:R-:W-:-:S04]  /*2260*/  IMAD.WIDE.U32 R2, R17, R70, R18 ;  /* 0x0000004611027225 */ /* 0x000fc800078e0012 */
[----:B------:R-:W-:Y:S01]  /*2270*/  IMAD R55, R43, UR5, R0 ;  /* 0x000000052b377c24 */ /* 0x000fe2000f8e0200 */
[----:B------:R-:W-:Y:S01]  /*2280*/  IADD3 R3, R3, R11, RZ ;  /* 0x0000000b03037210 */ /* 0x000fe20007ffe0ff */
[----:B------:R-:W-:-:S04]  /*2290*/  IMAD.WIDE.U32 R6, R17, R70, R22 ;  /* 0x0000004611067225 */ /* 0x000fc800078e0016 */
[----:B------:R-:W-:Y:S02]  /*22a0*/  IMAD.IADD R0, R22, 0x1, R9 ;  /* 0x0000000116007824 */ /* 0x000fe400078e0209 */
[----:B------:R-:W-:Y:S02]  /*22b0*/  IMAD.IADD R7, R11, 0x1, R7 ;  /* 0x000000010b077824 */ /* 0x000fe400078e0207 */
[----:B------:R-:W-:Y:S01]  /*22c0*/  IMAD R8, R221, R66, RZ ;  /* 0x00000042dd087224 */ /* 0x000fe200078e02ff */
[----:B------:R-:W-:Y:S01]  /*22d0*/  SHF.R.S32.HI R11, RZ, 0x1f, R0 ;  /* 0x0000001fff0b7819 */ /* 0x000fe20000011400 */
[----:B------:R-:W-:Y:S01]  /*22e0*/  IMAD.WIDE.U32 R42, R43, UR4, R4 ;  /* 0x000000042b2a7c25 */ /* 0x000fe2000f8e0004 */
[----:B------:R-:W-:Y:S02]  /*22f0*/  ULDC UR4, c[0x0][0x2f4] ;  /* 0x0000bd0000047ab9 */ /* 0x000fe40000000800 */
[-C--:B------:R-:W-:Y:S01]  /*2300*/  LEA.HI R10, R11, R0.reuse, RZ, 0x7 ;  /* 0x000000000b0a7211 */ /* 0x080fe200078f38ff */
[----:B------:R-:W-:Y:S01]  /*2310*/  IMAD R13, R17, R67, R8 ;  /* 0x00000043110d7224 */ /* 0x000fe200078e0208 */
[----:B------:R-:W-:Y:S01]  /*2320*/  LEA.HI R11, R11, R0, RZ, 0x4 ;  /* 0x000000000b0b7211 */ /* 0x000fe200078f20ff */
[----:B------:R-:W-:Y:S01]  /*2330*/  IMAD.WIDE.U32 R4, R17, R66, R18 ;  /* 0x0000004211047225 */ /* 0x000fe200078e0012 */
[----:B------:R-:W-:-:S02]  /*2340*/  ISETP.GE.AND P2, PT, R92, UR4, PT ;  /* 0x000000045c007c0c */ /* 0x000fc4000bf46270 */
[----:B------:R-:W-:Y:S01]  /*2350*/  LOP3.LUT R0, R208, 0x70, R11, 0xf8, !PT ;  /* 0x00000070d0007812 */ /* 0x000fe200078ef80b */
[----:B------:R-:W-:Y:S01]  /*2360*/  IMAD.WIDE.U32 R8, R17, R66, R22 ;  /* 0x0000004211087225 */ /* 0x000fe200078e0016 */
[----:B------:R-:W-:Y:S02]  /*2370*/  LOP3.LUT R61, R11, 0xfffffff0, RZ, 0xc0, !PT ;  /* 0xfffffff00b3d7812 */ /* 0x000fe400078ec0ff */
[----:B------:R-:W-:Y:S01]  /*2380*/  LOP3.LUT R0, R0, R235, RZ, 0x3c, !PT ;  /* 0x000000eb00007212 */ /* 0x000fe200078e3cff */
[----:B------:R-:W-:Y:S01]  /*2390*/  IMAD.SHL.U32 R10, R10, 0x40, RZ ;  /* 0x000000400a0a7824 */ /* 0x000fe200078e00ff */
[----:B------:R-:W-:Y:S01]  /*23a0*/  SHF.R.S32.HI R54, RZ, 0x4, R11 ;  /* 0x00000004ff367819 */ /* 0x000fe2000001140b */
[----:B------:R-:W-:Y:S02]  /*23b0*/  IMAD.IADD R5, R5, 0x1, R13 ;  /* 0x0000000105057824 */ /* 0x000fe400078e020d */
[----:B------:R-:W-:Y:S01]  /*23c0*/  IMAD.IADD R9, R13, 0x1, R9 ;  /* 0x000000010d097824 */ /* 0x000fe200078e0209 */
[----:B------:R-:W-:Y:S01]  /*23d0*/  LOP3.LUT R13, R206, 0x70, R11, 0xf8, !PT ;  /* 0x00000070ce0d7812 */ /* 0x000fe200078ef80b */
[----:B------:R-:W-:Y:S01]  /*23e0*/  IMAD.WIDE.U32 R40, R87, R70, R2 ;  /* 0x0000004657287225 */ /* 0x000fe200078e0002 */
[----:B------:R-:W-:-:S02]  /*23f0*/  LOP3.LUT R10, R10, 0xffffe000, RZ, 0xc0, !PT ;  /* 0xffffe0000a0a7812 */ /* 0x000fc400078ec0ff */
[----:B------:R-:W-:Y:S01]  /*2400*/  LOP3.LUT R13, R13, R234, RZ, 0x3c, !PT ;  /* 0x000000ea0d0d7212 */ /* 0x000fe200078e3cff */
[----:B------:R-:W-:Y:S01]  /*2410*/  IMAD.WIDE.U32 R38, R87, R70, R6 ;  /* 0x0000004657267225 */ /* 0x000fe200078e0006 */
[-C--:B------:R-:W-:Y:S02]  /*2420*/  IADD3 R81, R0, R10.reuse, R211 ;  /* 0x0000000a00517210 */ /* 0x080fe40007ffe0d3 */
[----:B------:R-:W-:Y:S01]  /*2430*/  IADD3 R79, R13, R10, R210 ;  /* 0x0000000a0d4f7210 */ /* 0x000fe20007ffe0d2 */
[----:B------:R-:W-:Y:S01]  /*2440*/  IMAD R0, R15, R70, RZ ;  /* 0x000000460f007224 */ /* 0x000fe200078e02ff */
[----:B------:R-:W-:Y:S01]  /*2450*/  IADD3 R2, P1, R17, R25, RZ ;  /* 0x0000001911027210 */ /* 0x000fe20007f3e0ff */
[----:B------:R-:W-:-:S03]  /*2460*/  IMAD.WIDE.U32 R36, R87, R66, R4 ;  /* 0x0000004257247225 */ /* 0x000fc600078e0004 */
[----:B------:R-:W-:Y:S01]  /*2470*/  IADD3.X R3, R221, R12, RZ, P1, !PT ;  /* 0x0000000cdd037210 */ /* 0x000fe20000ffe4ff */
[----:B------:R-:W-:Y:S01]  /*2480*/  IMAD R13, R87, R71, R0 ;  /* 0x00000047570d7224 */ /* 0x000fe200078e0200 */
[----:B------:R-:W-:Y:S01]  /*2490*/  ISETP.GE.AND P1, PT, R22, UR4, PT ;  /* 0x0000000416007c0c */ /* 0x000fe2000bf26270 */
[-C--:B------:R-:W-:Y:S02]  /*24a0*/  IMAD R0, R15, R66.reuse, RZ ;  /* 0x000000420f007224 */ /* 0x080fe400078e02ff */
[----:B------:R-:W-:-:S04]  /*24b0*/  IMAD.WIDE.U32 R20, R87, R66, R8 ;  /* 0x0000004257147225 */ /* 0x000fc800078e0008 */
[----:B------:R-:W-:Y:S01]  /*24c0*/  IMAD R7, R87, R67, R0 ;  /* 0x0000004357077224 */ /* 0x000fe200078e0200 */
[----:B------:R-:W-:Y:S01]  /*24d0*/  SHF.R.S32.HI R0, RZ, 0x1f, R61 ;  /* 0x0000001fff007819 */ /* 0x000fe2000001143d */
[----:B------:R-:W-:Y:S02]  /*24e0*/  IMAD.SHL.U32 R75, R74, 0x40, RZ ;  /* 0x000000404a4b7824 */ /* 0x000fe400078e00ff */
[----:B------:R-:W-:Y:S02]  /*24f0*/  IMAD.SHL.U32 R71, R70, 0x20, RZ ;  /* 0x0000002046477824 */ /* 0x000fe400078e00ff */
[----:B------:R-:W-:Y:S02]  /*2500*/  IMAD.SHL.U32 R67, R66, 0x20, RZ ;  /* 0x0000002042437824 */ /* 0x000fe400078e00ff */
[----:B------:R-:W-:Y:S02]  /*2510*/  IMAD.SHL.U32 R74, R74, 0x20, RZ ;  /* 0x000000204a4a7824 */ /* 0x000fe400078e00ff */
[----:B------:R-:W-:-:S02]  /*2520*/  IMAD.SHL.U32 R70, R70, 0x40, RZ ;  /* 0x0000004046467824 */ /* 0x000fc400078e00ff */
[----:B------:R-:W-:Y:S02]  /*2530*/  IMAD.SHL.U32 R66, R66, 0x40, RZ ;  /* 0x0000004042427824 */ /* 0x000fe400078e00ff */
[----:B------:R-:W-:Y:S02]  /*2540*/  IMAD.SHL.U32 R63, R63, 0x2, RZ ;  /* 0x000000023f3f7824 */ /* 0x000fe400078e00ff */
[----:B------:R-:W-:Y:S02]  /*2550*/  IMAD.IADD R62, R41, 0x1, R13 ;  /* 0x00000001293e7824 */ /* 0x000fe400078e020d */
[----:B------:R-:W-:Y:S02]  /*2560*/  IMAD.IADD R60, R13, 0x1, R39 ;  /* 0x000000010d3c7824 */ /* 0x000fe400078e0227 */
[----:B------:R-:W-:Y:S02]  /*2570*/  IMAD.IADD R59, R37, 0x1, R7 ;  /* 0x00000001253b7824 */ /* 0x000fe400078e0207 */
[----:B------:R-:W-:-:S02]  /*2580*/  IMAD.IADD R58, R7, 0x1, R21 ;  /* 0x00000001073a7824 */ /* 0x000fc400078e0215 */
[----:B------:R-:W-:-:S07]  /*2590*/  IMAD.IADD R55, R43, 0x1, R55 ;  /* 0x000000012b377824 */ /* 0x000fce00078e0237 */
.L_x_1412:
[----:B0-----:R-:W0:Y:S01]  /*25a0*/  LDC.64 R50, c[0x0][0x2e8] ;  /* 0x0000ba00ff327b82 */ /* 0x001e220000000a00 */
[----:B------:R-:W-:Y:S01]  /*25b0*/  VIADD R47, R47, 0xffffffff ;  /* 0xffffffff2f2f7836 */ /* 0x000fe20000000000 */
[----:B------:R-:W-:Y:S05]  /*25c0*/  YIELD ;  /* 0x0000000000007946 */ /* 0x000fea0003800000 */
[----:B--23--:R-:W-:Y:S01]  /*25d0*/  SHF.R.S32.HI R11, RZ, 0x1f, R47 ;  /* 0x0000001fff0b7819 */ /* 0x00cfe2000001142f */
[----:B------:R-:W1:Y:S01]  /*25e0*/  LDC R53, c[0x0][0x3f4] ;  /* 0x0000fd00ff357b82 */ /* 0x000e620000000800 */
[-C--:B------:R-:W-:Y:S01]  /*25f0*/  IMAD R4, R77, R47.reuse, RZ ;  /* 0x0000002f4d047224 */ /* 0x080fe200078e02ff */
[----:B------:R-:W-:Y:S01]  /*2600*/  BSSY B0, `(.L_x_1365) ;  /* 0x000048c000007945 */ /* 0x000fe20003800000 */
[----:B------:R-:W-:-:S04]  /*2610*/  IMAD.WIDE.U32 R88, R75, R47, RZ ;  /* 0x0000002f4b587225 */ /* 0x000fc800078e00ff */
[----:B------:R-:W-:Y:S01]  /*2620*/  IMAD R5, R11, R75, R4 ;  /* 0x0000004b0b057224 */ /* 0x000fe200078e0204 */
[----:B------:R-:W-:-:S03]  /*2630*/  IADD3 R13, P3, P4, R83, R88, R74 ;  /* 0x00000058530d7210 */ /* 0x000fc60007c7e04a */
[----:B------:R-:W-:Y:S02]  /*2640*/  IMAD.IADD R91, R89, 0x1, R5 ;  /* 0x00000001595b7824 */ /* 0x000fe400078e0205 */
[----:B------:R-:W-:-:S03]  /*2650*/  IMAD R5, R192, 0x4000, R213 ;  /* 0x00004000c0057824 */ /* 0x000fc600078e02d5 */
[----:B------:R-:W-:Y:S01]  /*2660*/  IADD3.X R4, R78, R91, R76, P3, P4 ;  /* 0x0000005b4e047210 */ /* 0x000fe20001fe844c */
[----:B------:R-:W-:Y:S01]  /*2670*/  IMAD.IADD R82, R16, 0x1, R5 ;  /* 0x0000000110527824 */ /* 0x000fe200078e0205 */
[-C--:B0-----:R-:W-:Y:S02]  /*2680*/  IADD3 R14, P4, P5, R88, R50.reuse, R83 ;  /* 0x00000032580e7210 */ /* 0x081fe40007d9e053 */
[----:B------:R-:W-:Y:S02]  /*2690*/  IADD3 R12, P3, R13, R50, RZ ;  /* 0x000000320d0c7210 */ /* 0x000fe40007f7e0ff */
[----:B------:R-:W-:Y:S02]  /*26a0*/  IADD3.X R15, R91, R51, R78, P4, P5 ;  /* 0x000000335b0f7210 */ /* 0x000fe400027ea44e */
[----:B-1----:R-:W-:Y:S01]  /*26b0*/  ISETP.GE.AND P4, PT, R53, 0x1, PT ;  /* 0x000000013500780c */ /* 0x002fe20003f86270 */
[----:B------:R-:W-:Y:S01]  /*26c0*/  IMAD.X R13, R4, 0x1, R51, P3 ;  /* 0x00000001040d7824 */ /* 0x000fe200018e0633 */
[----:B------:R-:W-:-:S04]  /*26d0*/  ISETP.GT.AND P5, PT, R47, R48, PT ;  /* 0x000000302f00720c */ /* 0x000fc80003fa4270 */
[----:B------:R-:W-:-:S07]  /*26e0*/  P2R R94, PR, RZ, 0x20 ;  /* 0x00000020ff5e7803 */ /* 0x000fce0000000000 */
[----:B----4-:R-:W-:Y:S05]  /*26f0*/  @!P4 BRA `(.L_x_1366) ;  /* 0x000000440088c947 */ /* 0x010fea0003800000 */
[----:B------:R-:W-:Y:S01]  /*2700*/  ULDC.U8 UR4, c[0x0][0x410] ;  /* 0x0001040000047ab9 */ /* 0x000fe20000000000 */
[-C--:B------:R-:W-:Y:S01]  /*2710*/  IMAD R5, R72, R47.reuse, RZ ;  /* 0x0000002f48057224 */ /* 0x080fe200078e02ff */
[----:B------:R-:W-:Y:S01]  /*2720*/  ISETP.NE.AND P3, PT, RZ, UR4, PT ;  /* 0x00000004ff007c0c */ /* 0x000fe2000bf65270 */
[-C--:B------:R-:W-:Y:S02]  /*2730*/  IMAD R7, R68, R47.reuse, RZ ;  /* 0x0000002f44077224 */ /* 0x080fe400078e02ff */
[C---:B------:R-:W-:Y:S02]  /*2740*/  IMAD R9, R11.reuse, R70, R5 ;  /* 0x000000460b097224 */ /* 0x040fe400078e0205 */
[----:B------:R-:W-:Y:S02]  /*2750*/  IMAD R11, R11, R66, R7 ;  /* 0x000000420b0b7224 */ /* 0x000fe400078e0207 */
[----:B------:R-:W-:Y:S02]  /*2760*/  IMAD R84, R47, -0x40, R46 ;  /* 0xffffffc02f547824 */ /* 0x000fe400078e022e */
[----:B------:R-:W-:-:S03]  /*2770*/  IMAD.WIDE.U32 R6, R70, R47, RZ ;  /* 0x0000002f46067225 */ /* 0x000fc600078e00ff */
[----:B------:R-:W-:Y:S01]  /*2780*/  VIMNMX R84, R84, 0x40, PT ;  /* 0x0000004054547848 */ /* 0x000fe20003fe0100 */
        /* <DEDUP_REMOVED lines=28> */
.L_x_1369:
[----:B------:R-:W-:Y:S05]  /*2950*/  BSYNC B1 ;  /* 0x0000000000017941 */ /* 0x000fea0003800000 */
.L_x_1368:
[----:B------:R-:W-:Y:S01]  /*2960*/  ISETP.GE.AND P5, PT, R218, R84, PT ;  /* 0x00000054da00720c */ /* 0x000fe20003fa6270 */
[----:B------:R-:W-:Y:S01]  /*2970*/  BSSY B1, `(.L_x_1370) ;  /* 0x000001b000017945 */ /* 0x000fe20003800000 */
[----:B------:R-:W-:Y:S02]  /*2980*/  CS2R R26, SRZ ;  /* 0x00000000001a7805 */ /* 0x000fe4000001ff00 */
[----:B0-----:R-:W-:Y:S01]  /*2990*/  CS2R R8, SRZ ;  /* 0x0000000000087805 */ /* 0x001fe2000001ff00 */
[----:B-----5:R-:W-:Y:S01]  /*29a0*/  IMAD.MOV.U32 R50, RZ, RZ, R30 ;  /* 0x000000ffff327224 */ /* 0x020fe200078e001e */
[----:B------:R-:W-:Y:S01]  /*29b0*/  CS2R R24, SRZ ;  /* 0x0000000000187805 */ /* 0x000fe2000001ff00 */
[----:B------:R-:W-:-:S06]  /*29c0*/  IMAD.MOV.U32 R104, RZ, RZ, R32 ;  /* 0x000000ffff687224 */ /* 0x000fcc00078e0020 */
        /* <DEDUP_REMOVED lines=21> */
.L_x_1371:
[----:B------:R-:W-:Y:S05]  /*2b20*/  BSYNC B1 ;  /* 0x0000000000017941 */ /* 0x000fea0003800000 */
.L_x_1370:
[----:B------:R-:W-:Y:S01]  /*2b30*/  UISETP.NE.AND UP0, UPT, UR45, 0x3, UPT ;  /* 0x000000032d00788c */ /* 0x000fe2000bf05270 */
[----:B------:R-:W-:Y:S01]  /*2b40*/  MOV R89, R28 ;  /* 0x0000001c00597202 */ /* 0x000fe20000000f00 */
[----:B------:R-:W-:Y:S02]  /*2b50*/  IMAD.MOV.U32 R101, RZ, RZ, R34 ;  /* 0x000000ffff657224 */ /* 0x000fe400078e0022 */
[----:B-----5:R-:W-:Y:S02]  /*2b60*/  IMAD.MOV.U32 R51, RZ, RZ, R10 ;  /* 0x000000ffff337224 */ /* 0x020fe400078e000a */
[----:B------:R-:W-:Y:S01]  /*2b70*/  PLOP3.LUT P3, PT, PT, PT, UP0, 0x80, 0x0 ;  /* 0x000000000000781c */ /* 0x000fe20003f6f008 */
[----:B------:R-:W-:Y:S02]  /*2b80*/  IMAD.MOV.U32 R86, RZ, RZ, R26 ;  /* 0x000000ffff567224 */ /* 0x000fe400078e001a */
[----:B------:R-:W-:Y:S02]  /*2b90*/  IMAD.MOV.U32 R52, RZ, RZ, R8 ;  /* 0x000000ffff347224 */ /* 0x000fe400078e0008 */
[----:B------:R-:W-:-:S08]  /*2ba0*/  IMAD.MOV.U32 R88, RZ, RZ, R24 ;  /* 0x000000ffff587224 */ /* 0x000fd000078e0018 */
[----:B------:R-:W-:Y:S05]  /*2bb0*/  @!P3 BRA `(.L_x_1372) ;  /* 0x000000000004b947 */ /* 0x000fea0003800000 */
[----:B------:R-:W-:Y:S01]  /*2bc0*/  BPT.TRAP 0x1 ;  /* 0x000000040000795c */ /* 0x000fe20000300000 */
.L_x_1372:
[----:B------:R-:W-:Y:S01]  /*2bd0*/  IMAD R80, R192, 0x8, R16 ;  /* 0x00000008c0507824 */ /* 0x000fe200078e0210 */
[----:B------:R-:W-:Y:S01]  /*2be0*/  SHF.L.U32 R93, R198, 0x1f, RZ ;  /* 0x0000001fc65d7819 */ /* 0x000fe200000006ff */
[----:B------:R-:W-:Y:S03]  /*2bf0*/  BSSY B1, `(.L_x_1373) ;  /* 0x0000003000017945 */ /* 0x000fe60003800000 */
[----:B------:R-:W1:Y:S02]  /*2c00*/  SYNCS.PHASECHK.TRANS64.TRYWAIT P6, [R80+URZ+0x28490], R93 ;  /* 0x0284905d500075a7 */ /* 0x000e6400080c017f */
[----:B-1----:R-:W-:Y:S05]  /*2c10*/  @!P6 BRA `(.L_x_1374) ;  /* 0x0000023000f4e947 */ /* 0x002fea0003800000 */
.L_x_1728:
[----:B------:R-:W-:Y:S05]  /*2c20*/  BSYNC B1 ;  /* 0x0000000000017941 */ /* 0x000fea0003800000 */
.L_x_1373:
[----:B------:R-:W-:Y:S04]  /*2c30*/  BSSY B1, `(.L_x_1375) ;  /* 0x00000eb000017945 */ /* 0x000fe80003800000 */
[----:B------:R-:W-:Y:S05]  /*2c40*/  @P4 BRA `(.L_x_1376) ;  /* 0x0000000c00a44947 */ /* 0x000fea0003800000 */
[----:B------:R-:W-:Y:S04]  /*2c50*/  BSSY B2, `(.L_x_1377) ;  /* 0x0000074000027945 */ /* 0x000fe80003800000 */
[----:B------:R-:W-:Y:S05]  /*2c60*/  @P1 BRA `(.L_x_1378) ;  /* 0x0000000400c81947 */ /* 0x000fea0003800000 */
[----:B0-----:R0:W2:Y:S01]  /*2c70*/  LDS.128 R4, [R82+0x20000] ;  /* 0x0200000052047984 */ /* 0x0010a20000000c00 */
        /* <DEDUP_REMOVED lines=10> */
[--C-:B------:R-:W-:Y:S02]  /*2d20*/  SHF.R.U32.HI R97, RZ, 0x18, R33.reuse ;  /* 0x00000018ff617819 */ /* 0x100fe40000011621 */
[----:B------:R-:W-:Y:S01]  /*2d30*/  SHF.R.U32.HI R98, RZ, 0x10, R33 ;  /* 0x00000010ff627819 */ /* 0x000fe20000011621 */
[----:B------:R-:W-:Y:S01]  /*2d40*/  IMAD.MOV.U32 R33, RZ, RZ, R6 ;  /* 0x000000ffff217224 */ /* 0x000fe200078e0006 */
[----:B------:R-:W-:Y:S01]  /*2d50*/  PRMT R90, R35, 0x654, R90 ;  /* 0x00000654235a7816 */ /* 0x000fe2000000005a */
[----:B------:R-:W-:Y:S01]  /*2d60*/  IMAD.SHL.U32 R35, R91, 0x100, RZ ;  /* 0x000001005b237824 */ /* 0x000fe200078e00ff */
[----:B------:R-:W-:Y:S01]  /*2d70*/  PRMT R7, R97, 0x654, R32 ;  /* 0x0000065461077816 */ /* 0x000fe20000000020 */
[----:B------:R-:W-:-:S03]  /*2d80*/  IMAD.SHL.U32 R6, R96, 0x100, RZ ;  /* 0x0000010060067824 */ /* 0x000fc600078e00ff */
[----:B------:R-:W-:Y:S01]  /*2d90*/  LOP3.LUT R96, R90, 0xff00, R35, 0xf8, !PT ;  /* 0x0000ff005a607812 */ /* 0x000fe200078ef823 */
[----:B------:R-:W-:Y:S01]  /*2da0*/  IMAD.U32 R35, R95, 0x10000, RZ ;  /* 0x000100005f237824 */ /* 0x000fe200078e00ff */
[----:B------:R-:W-:Y:S01]  /*2db0*/  LOP3.LUT R32, R7, 0xff00, R6, 0xf8, !PT ;  /* 0x0000ff0007207812 */ /* 0x000fe200078ef806 */
[----:B------:R-:W-:Y:S01]  /*2dc0*/  IMAD.U32 R7, R98, 0x10000, RZ ;  /* 0x0001000062077824 */ /* 0x000fe200078e00ff */
[----:B------:R-:W-:Y:S02]  /*2dd0*/  F2FP.F16.E4M3.UNPACK_B R90, R101.H1 ;  /* 0x00000065ff5a723e */ /* 0x000fe400030006ff */
[-C--:B------:R-:W-:Y:S02]  /*2de0*/  F2FP.F16.E4M3.UNPACK_B R6, R5.reuse ;  /* 0x00000005ff06723e */ /* 0x080fe400020006ff */
[----:B------:R-:W-:Y:S01]  /*2df0*/  F2FP.F16.E4M3.UNPACK_B R5, R5.H1 ;  /* 0x00000005ff05723e */ /* 0x000fe200030006ff */
[--C-:B------:R-:W-:Y:S01]  /*2e00*/  HADD2.F32 R95, -RZ, R90.reuse.H0_H0 ;  /* 0x2000005aff5f7230 */ /* 0x100fe20000004100 */
[----:B------:R-:W-:Y:S01]  /*2e10*/  LOP3.LUT R97, R96, 0xff0000, R35, 0xf8, !PT ;  /* 0x00ff000060617812 */ /* 0x000fe200078ef823 */
[----:B------:R-:W-:Y:S01]  /*2e20*/  HADD2.F32 R96, -RZ, R90.H1_H1 ;  /* 0x3000005aff607230 */ /* 0x000fe20000004100 */
[----:B------:R-:W-:Y:S01]  /*2e30*/  LOP3.LUT R91, R32, 0xff0000, R7, 0xf8, !PT ;  /* 0x00ff0000205b7812 */ /* 0x000fe200078ef807 */
[----:B------:R-:W-:Y:S01]  /*2e40*/  HADD2.F32 R7, -RZ, R6.H1_H1 ;  /* 0x30000006ff077230 */ /* 0x000fe20000004100 */
[----:B------:R-:W-:Y:S01]  /*2e50*/  F2FP.F16.E4M3.UNPACK_B R35, R104.H1 ;  /* 0x00000068ff23723e */ /* 0x000fe200030006ff */
[----:B------:R-:W-:-:S02]  /*2e60*/  HADD2.F32 R32, -RZ, R5.H1_H1 ;  /* 0x30000005ff207230 */ /* 0x000fc40000004100 */
[----:B------:R-:W-:Y:S02]  /*2e70*/  HADD2.F32 R6, -RZ, R6.H0_H0 ;  /* 0x20000006ff067230 */ /* 0x000fe40000004100 */
[-C--:B------:R-:W-:Y:S01]  /*2e80*/  FMUL.FTZ R99, R7, R95.reuse ;  /* 0x0000005f07637220 */ /* 0x080fe20000410000 */
[----:B------:R-:W-:Y:S02]  /*2e90*/  HADD2.F32 R90, -RZ, R35.H0_H0 ;  /* 0x20000023ff5a7230 */ /* 0x000fe40000004100 */
[----:B------:R-:W-:Y:S01]  /*2ea0*/  FMUL.FTZ R102, R32, R96 ;  /* 0x0000006020667220 */ /* 0x000fe20000410000 */
[----:B------:R-:W-:Y:S02]  /*2eb0*/  HADD2.F32 R5, -RZ, R5.H0_H0 ;  /* 0x20000005ff057230 */ /* 0x000fe40000004100 */
[C---:B------:R-:W-:Y:S01]  /*2ec0*/  FMUL.FTZ R98, R6.reuse, R95 ;  /* 0x0000005f06627220 */ /* 0x040fe20000410000 */
[----:B------:R-:W-:Y:S02]  /*2ed0*/  HADD2.F32 R35, -RZ, R35.H1_H1 ;  /* 0x30000023ff237230 */ /* 0x000fe40000004100 */
[----:B------:R-:W-:Y:S01]  /*2ee0*/  FFMA.FTZ R100, R6, R90, -R99 ;  /* 0x0000005a06647223 */ /* 0x000fe20000010863 */
[----:B------:R-:W-:Y:S01]  /*2ef0*/  F2FP.F16.E4M3.UNPACK_B R6, R101 ;  /* 0x00000065ff06723e */ /* 0x000fe200020006ff */
[----:B------:R-:W-:Y:S01]  /*2f00*/  FMUL.FTZ R95, R5, R96 ;  /* 0x00000060055f7220 */ /* 0x000fe20000410000 */
[----:B------:R-:W-:Y:S01]  /*2f10*/  FFMA.FTZ R101, R7, R90, R98 ;  /* 0x0000005a07657223 */ /* 0x000fe20000010062 */
[-C--:B------:R-:W-:Y:S01]  /*2f20*/  FFMA.FTZ R102, R5, R35.reuse, -R102 ;  /* 0x0000002305667223 */ /* 0x080fe20000010866 */
[-C--:B------:R-:W-:Y:S01]  /*2f30*/  F2FP.F16.E4M3.UNPACK_B R5, R4.reuse.H1 ;  /* 0x00000004ff05723e */ /* 0x080fe200030006ff */
[----:B------:R-:W-:Y:S01]  /*2f40*/  FFMA.FTZ R103, R32, R35, R95 ;  /* 0x0000002320677223 */ /* 0x000fe2000001005f */
[----:B------:R-:W-:Y:S01]  /*2f50*/  F2FP.F16.E4M3.UNPACK_B R4, R4 ;  /* 0x00000004ff04723e */ /* 0x000fe200020006ff */
[--C-:B------:R-:W-:Y:S01]  /*2f60*/  HADD2.F32 R95, -RZ, R6.reuse.H1_H1 ;  /* 0x30000006ff5f7230 */ /* 0x100fe20000004100 */
[----:B------:R-:W-:Y:S01]  /*2f70*/  F2FP.F16.E4M3.UNPACK_B R32, R104 ;  /* 0x00000068ff20723e */ /* 0x000fe200020006ff */
[----:B------:R-:W-:Y:S01]  /*2f80*/  HADD2.F32 R90, -RZ, R6.H0_H0 ;  /* 0x20000006ff5a7230 */ /* 0x000fe20000004100 */
[----:B------:R-:W-:Y:S01]  /*2f90*/  F2FP.SATFINITE.E4M3.F32.PACK_AB_MERGE_C R106, R103, R102, RZ ;  /* 0x00000066676a723e */ /* 0x000fe200048070ff */
[----:B------:R-:W-:-:S02]  /*2fa0*/  HADD2.F32 R6, -RZ, R5.H0_H0 ;  /* 0x20000005ff067230 */ /* 0x000fc40000004100 */
[----:B------:R-:W-:Y:S02]  /*2fb0*/  HADD2.F32 R7, -RZ, R5.H1_H1 ;  /* 0x30000005ff077230 */ /* 0x000fe40000004100 */
[--C-:B------:R-:W-:Y:S02]  /*2fc0*/  HADD2.F32 R5, -RZ, R4.reuse.H0_H0 ;  /* 0x20000004ff057230 */ /* 0x100fe40000004100 */
[-C--:B------:R-:W-:Y:S01]  /*2fd0*/  FMUL.FTZ R98, R6, R95.reuse ;  /* 0x0000005f06627220 */ /* 0x080fe20000410000 */
[----:B------:R-:W-:Y:S02]  /*2fe0*/  HADD2.F32 R4, -RZ, R4.H1_H1 ;  /* 0x30000004ff047230 */ /* 0x000fe40000004100 */
[----:B------:R-:W-:Y:S01]  /*2ff0*/  FMUL.FTZ R99, R7, R95 ;  /* 0x0000005f07637220 */ /* 0x000fe20000410000 */
[--C-:B------:R-:W-:Y:S02]  /*3000*/  HADD2.F32 R35, -RZ, R32.reuse.H1_H1 ;  /* 0x30000020ff237230 */ /* 0x100fe40000004100 */
[----:B------:R-:W-:Y:S01]  /*3010*/  FMUL.FTZ R95, R5, R90 ;  /* 0x0000005a055f7220 */ /* 0x000fe20000410000 */
[----:B------:R-:W-:-:S02]  /*3020*/  HADD2.F32 R32, -RZ, R32.H0_H0 ;  /* 0x20000020ff207230 */ /* 0x000fc40000004100 */
[----:B------:R-:W-:Y:S01]  /*3030*/  FMUL.FTZ R96, R4, R90 ;  /* 0x0000005a04607220 */ /* 0x000fe20000410000 */
[----:B------:R-:W-:Y:S01]  /*3040*/  F2FP.F16.E4M3.UNPACK_B R90, R97.H1 ;  /* 0x00000061ff5a723e */ /* 0x000fe200030006ff */
[-C--:B------:R-:W-:Y:S01]  /*3050*/  FFMA.FTZ R7, R7, R35.reuse, R98 ;  /* 0x0000002307077223 */ /* 0x080fe20000010062 */
[----:B------:R-:W-:Y:S01]  /*3060*/  FFMA.FTZ R6, R6, R35, -R99 ;  /* 0x0000002306067223 */ /* 0x000fe20000010863 */
[----:B------:R-:W-:Y:S01]  /*3070*/  FFMA.FTZ R98, R5, R32, -R96 ;  /* 0x0000002005627223 */ /* 0x000fe20000010860 */
[----:B------:R-:W-:Y:S01]  /*3080*/  F2FP.F16.E4M3.UNPACK_B R5, R34.H1 ;  /* 0x00000022ff05723e */ /* 0x000fe200030006ff */
[----:B------:R-:W-:Y:S01]  /*3090*/  FFMA.FTZ R99, R4, R32, R95 ;  /* 0x0000002004637223 */ /* 0x000fe2000001005f */
[----:B------:R-:W-:Y:S01]  /*30a0*/  F2FP.F16.E4M3.UNPACK_B R32, R91.H1 ;  /* 0x0000005bff20723e */ /* 0x000fe200030006ff */
[----:B------:R-:W-:Y:S01]  /*30b0*/  HADD2.F32 R96, -RZ, R90.H1_H1 ;  /* 0x3000005aff607230 */ /* 0x000fe20000004100 */
[----:B------:R-:W-:Y:S01]  /*30c0*/  F2FP.SATFINITE.E4M3.F32.PACK_AB_MERGE_C R105, R7, R6, RZ ;  /* 0x000000060769723e */ /* 0x000fe200048070ff */
[--C-:B------:R-:W-:Y:S01]  /*30d0*/  HADD2.F32 R7, -RZ, R5.reuse.H1_H1 ;  /* 0x30000005ff077230 */ /* 0x100fe20000004100 */
        /* <DEDUP_REMOVED lines=13> */
[-C--:B------:R-:W-:Y:S01]  /*31b0*/  FMUL.FTZ R103, R5, R95.reuse ;  /* 0x0000005f05677220 */ /* 0x080fe20000410000 */
        /* <DEDUP_REMOVED lines=27> */
.L_x_1380:
[----:B------:R-:W-:Y:S05]  /*3370*/  BSYNC B3 ;  /* 0x0000000000037941 */ /* 0x000fea0003800000 */
.L_x_1379:
[----:B--2---:R2:W-:Y:S02]  /*3380*/  STG.E.128 desc[UR46][R14.64], R4 ;  /* 0x000000040e007986 */ /* 0x0045e4000c101d2e */
.L_x_1378:
[----:B------:R-:W-:Y:S05]  /*3390*/  BSYNC B2 ;  /* 0x0000000000027941 */ /* 0x000fea0003800000 */
.L_x_1377:
[----:B------:R-:W-:Y:S05]  /*33a0*/  @P2 BRA `(.L_x_1376) ;  /* 0x0000000400cc2947 */ /* 0x000fea0003800000 */
[----:B0-2---:R0:W2:Y:S01]  /*33b0*/  LDS.128 R4, [R82+0x22000] ;  /* 0x0220000052047984 */ /* 0x0050a20000000c00 */
[----:B------:R-:W-:Y:S01]  /*33c0*/  ISETP.GE.AND P4, PT, R194, R53, PT ;  /* 0x00000035c200720c */ /* 0x000fe20003f86270 */
[----:B------:R-:W-:-:S12]  /*33d0*/  BSSY B2, `(.L_x_1381) ;  /* 0x000006f000027945 */ /* 0x000fd80003800000 */
[----:B0-----:R-:W-:Y:S05]  /*33e0*/  @P4 BRA `(.L_x_1382) ;  /* 0x0000000400b44947 */ /* 0x001fea0003800000 */
[----:B------:R-:W-:Y:S01]  /*33f0*/  SHF.R.U32.HI R32, RZ, 0x8, R29 ;  /* 0x00000008ff207819 */ /* 0x000fe2000001161d */
[----:B--2---:R-:W-:Y:S01]  /*3400*/  IMAD.MOV.U32 R30, RZ, RZ, R7 ;  /* 0x000000ffff1e7224 */ /* 0x004fe200078e0007 */
[--C-:B------:R-:W-:Y:S02]  /*3410*/  SHF.R.U32.HI R91, RZ, 0x18, R31.reuse ;  /* 0x00000018ff5b7819 */ /* 0x100fe4000001161f */
[----:B------:R-:W-:Y:S02]  /*3420*/  LOP3.LUT R28, R31, 0xff, RZ, 0xc0, !PT ;  /* 0x000000ff1f1c7812 */ /* 0x000fe400078ec0ff */
[--C-:B------:R-:W-:Y:S02]  /*3430*/  SHF.R.U32.HI R35, RZ, 0x8, R31.reuse ;  /* 0x00000008ff237819 */ /* 0x100fe4000001161f */
[----:B------:R-:W-:Y:S02]  /*3440*/  SHF.R.U32.HI R33, RZ, 0x10, R31 ;  /* 0x00000010ff217819 */ /* 0x000fe4000001161f */
[----:B------:R-:W-:-:S02]  /*3450*/  SHF.R.U32.HI R90, RZ, 0x18, R29 ;  /* 0x00000018ff5a7819 */ /* 0x000fc4000001161d */
[----:B------:R-:W-:Y:S02]  /*3460*/  LOP3.LUT R31, R29, 0xff, RZ, 0xc0, !PT ;  /* 0x000000ff1d1f7812 */ /* 0x000fe400078ec0ff */
[----:B------:R-:W-:Y:S01]  /*3470*/  SHF.R.U32.HI R34, RZ, 0x10, R29 ;  /* 0x00000010ff227819 */ /* 0x000fe2000001161d */
[----:B------:R-:W-:Y:S01]  /*3480*/  IMAD.MOV.U32 R29, RZ, RZ, R6 ;  /* 0x000000ffff1d7224 */ /* 0x000fe200078e0006 */
[----:B------:R-:W-:Y:S01]  /*3490*/  PRMT R28, R91, 0x654, R28 ;  /* 0x000006545b1c7816 */ /* 0x000fe2000000001c */
[----:B------:R-:W-:Y:S01]  /*34a0*/  IMAD.SHL.U32 R6, R32, 0x100, RZ ;  /* 0x0000010020067824 */ /* 0x000fe200078e00ff */
        /* <DEDUP_REMOVED lines=97> */
.L_x_1382:
[----:B------:R-:W-:Y:S05]  /*3ac0*/  BSYNC B2 ;  /* 0x0000000000027941 */ /* 0x000fea0003800000 */
.L_x_1381:
[----:B--2---:R3:W-:Y:S02]  /*3ad0*/  STG.E.128 desc[UR46][R14.64+0x80], R4 ;  /* 0x000080040e007986 */ /* 0x0047e4000c101d2e */
.L_x_1376:
[----:B------:R-:W-:Y:S05]  /*3ae0*/  BSYNC B1 ;  /* 0x0000000000017941 */ /* 0x000fea0003800000 */
.L_x_1375:
[----:B------:R-:W-:Y:S05]  /*3af0*/  @P5 BRA `(.L_x_1383) ;  /* 0x0000003000f05947 */ /* 0x000fea0003800000 */
[----:B------:R-:W-:Y:S04]  /*3b00*/  BSSY B1, `(.L_x_1384) ;  /* 0x0000075000017945 */ /* 0x000fe80003800000 */
[----:B------:R-:W-:Y:S05]  /*3b10*/  @P1 BRA `(.L_x_1385) ;  /* 0x0000000400cc1947 */ /* 0x000fea0003800000 */
[----:B0-23--:R0:W2:Y:S01]  /*3b20*/  LDS.128 R4, [R82+0x21000] ;  /* 0x0210000052047984 */ /* 0x00d0a20000000c00 */
[----:B------:R-:W-:Y:S01]  /*3b30*/  ISETP.GE.AND P4, PT, R18, R53, PT ;  /* 0x000000351200720c */ /* 0x000fe20003f86270 */
[----:B------:R-:W-:-:S12]  /*3b40*/  BSSY B2, `(.L_x_1386) ;  /* 0x000006f000027945 */ /* 0x000fd80003800000 */
[----:B0-----:R-:W-:Y:S05]  /*3b50*/  @P4 BRA `(.L_x_1387) ;  /* 0x0000000400b44947 */ /* 0x001fea0003800000 */
[----:B------:R-:W-:Y:S01]  /*3b60*/  SHF.R.U32.HI R33, RZ, 0x18, R27 ;  /* 0x00000018ff217819 */ /* 0x000fe2000001161b */
[----:B--2---:R-:W-:Y:S01]  /*3b70*/  IMAD.MOV.U32 R24, RZ, RZ, R7 ;  /* 0x000000ffff187224 */ /* 0x004fe200078e0007 */
[----:B------:R-:W-:Y:S01]  /*3b80*/  LOP3.LUT R14, R27, 0xff, RZ, 0xc0, !PT ;  /* 0x000000ff1b0e7812 */ /* 0x000fe200078ec0ff */
[----:B------:R-:W-:Y:S01]  /*3b90*/  IMAD.MOV.U32 R15, RZ, RZ, R6 ;  /* 0x000000ffff0f7224 */ /* 0x000fe200078e0006 */
[--C-:B------:R-:W-:Y:S02]  /*3ba0*/  SHF.R.U32.HI R31, RZ, 0x8, R27.reuse ;  /* 0x00000008ff1f7819 */ /* 0x100fe4000001161b */
[----:B------:R-:W-:Y:S02]  /*3bb0*/  SHF.R.U32.HI R30, RZ, 0x10, R27 ;  /* 0x00000010ff1e7819 */ /* 0x000fe4000001161b */
[--C-:B------:R-:W-:Y:S01]  /*3bc0*/  SHF.R.U32.HI R27, RZ, 0x8, R25.reuse ;  /* 0x00000008ff1b7819 */ /* 0x100fe20000011619 */
[----:B------:R-:W-:Y:S01]  /*3bd0*/  IMAD.SHL.U32 R7, R31, 0x100, RZ ;  /* 0x000001001f077824 */ /* 0x000fe200078e00ff */
[----:B------:R-:W-:-:S02]  /*3be0*/  SHF.R.U32.HI R29, RZ, 0x18, R25 ;  /* 0x00000018ff1d7819 */ /* 0x000fc40000011619 */
[----:B------:R-:W-:Y:S02]  /*3bf0*/  LOP3.LUT R26, R25, 0xff, RZ, 0xc0, !PT ;  /* 0x000000ff191a7812 */ /* 0x000fe400078ec0ff */
[----:B------:R-:W-:Y:S01]  /*3c00*/  SHF.R.U32.HI R28, RZ, 0x10, R25 ;  /* 0x00000010ff1c7819 */ /* 0x000fe20000011619 */
[----:B------:R-:W-:Y:S01]  /*3c10*/  IMAD.SHL.U32 R25, R27, 0x100, RZ ;  /* 0x000001001b197824 */ /* 0x000fe200078e00ff */
[----:B------:R-:W-:Y:S02]  /*3c20*/  PRMT R14, R33, 0x654, R14 ;  /* 0x00000654210e7816 */ /* 0x000fe4000000000e */
[----:B------:R-:W-:Y:S01]  /*3c30*/  PRMT R26, R29, 0x654, R26 ;  /* 0x000006541d1a7816 */ /* 0x000fe2000000001a */
[----:B------:R-:W-:Y:S01]  /*3c40*/  IMAD.U32 R28, R28, 0x10000, RZ ;  /* 0x000100001c1c7824 */ /* 0x000fe200078e00ff */
        /* <DEDUP_REMOVED lines=94> */
.L_x_1387:
[----:B------:R-:W-:Y:S05]  /*4230*/  BSYNC B2 ;  /* 0x0000000000027941 */ /* 0x000fea0003800000 */
.L_x_1386:
[----:B--2---:R4:W-:Y:S02]  /*4240*/  STG.E.128 desc[UR46][R12.64], R4 ;  /* 0x000000040c007986 */ /* 0x0049e4000c101d2e */
.L_x_1385:
[----:B------:R-:W-:Y:S05]  /*4250*/  BSYNC B1 ;  /* 0x0000000000017941 */ /* 0x000fea0003800000 */
.L_x_1384:
[----:B------:R-:W-:Y:S05]  /*4260*/  @P2 BRA `(.L_x_1383) ;  /* 0x0000002c00142947 */ /* 0x000fea0003800000 */
[----:B0-234-:R0:W2:Y:S01]  /*4270*/  LDS.128 R4, [R82+0x23000] ;  /* 0x0230000052047984 */ /* 0x01d0a20000000c00 */
        /* <DEDUP_REMOVED lines=8> */
[--C-:B------:R-:W-:Y:S02]  /*4300*/  SHF.R.U32.HI R11, RZ, 0x8, R9.reuse ;  /* 0x00000008ff0b7819 */ /* 0x100fe40000011609 */
[----:B------:R-:W-:-:S02]  /*4310*/  SHF.R.U32.HI R15, RZ, 0x10, R9 ;  /* 0x00000010ff0f7819 */ /* 0x000fc40000011609 */
[----:B------:R-:W-:Y:S01]  /*4320*/  LOP3.LUT R14, R9, 0xff0000ff, RZ, 0xc0, !PT ;  /* 0xff0000ff090e7812 */ /* 0x000fe200078ec0ff */
[----:B------:R-:W-:Y:S01]  /*4330*/  IMAD.MOV.U32 R9, RZ, RZ, R6 ;  /* 0x000000ffff097224 */ /* 0x000fe200078e0006 */
[----:B------:R-:W-:Y:S01]  /*4340*/  SHF.L.U32 R11, R11, 0x8, RZ ;  /* 0x000000080b0b7819 */ /* 0x000fe200000006ff */
[----:B------:R-:W-:Y:S01]  /*4350*/  IMAD.SHL.U32 R6, R24, 0x100, RZ ;  /* 0x0000010018067824 */ /* 0x000fe200078e00ff */
[----:B------:R-:W-:Y:S02]  /*4360*/  PRMT R7, R25, 0x654, R8 ;  /* 0x0000065419077816 */ /* 0x000fe40000000008 */
[----:B------:R-:W-:Y:S01]  /*4370*/  LOP3.LUT R24, R14, 0xff00, R11, 0xf8, !PT ;  /* 0x0000ff000e187812 */ /* 0x000fe200078ef80b */
[----:B------:R-:W-:Y:S01]  /*4380*/  IMAD.U32 R11, R15, 0x10000, RZ ;  /* 0x000100000f0b7824 */ /* 0x000fe200078e00ff */
[----:B------:R-:W-:Y:S01]  /*4390*/  LOP3.LUT R8, R7, 0xff00, R6, 0xf8, !PT ;  /* 0x0000ff0007087812 */ /* 0x000fe200078ef806 */
[----:B------:R-:W-:Y:S01]  /*43a0*/  IMAD.U32 R7, R26, 0x10000, RZ ;  /* 0x000100001a077824 */ /* 0x000fe200078e00ff */
[----:B------:R-:W-:-:S02]  /*43b0*/  F2FP.F16.E4M3.UNPACK_B R14, R52.H1 ;  /* 0x00000034ff0e723e */ /* 0x000fc400030006ff */
        /* <DEDUP_REMOVED lines=90> */
.L_x_1389:
[----:B------:R-:W-:Y:S05]  /*4960*/  BSYNC B1 ;  /* 0x0000000000017941 */ /* 0x000fea0003800000 */
.L_x_1388:
[----:B--2---:R0:W-:Y:S01]  /*4970*/  STG.E.128 desc[UR46][R12.64+0x80], R4 ;  /* 0x000080040c007986 */ /* 0x0041e2000c101d2e */
[----:B------:R-:W-:Y:S05]  /*4980*/  BRA `(.L_x_1383) ;  /* 0x00000024004c7947 */ /* 0x000fea0003800000 */
.L_x_1367:
[----:B------:R-:W-:Y:S02]  /*4990*/  ISETP.GE.AND P3, PT, R218, R84, PT ;  /* 0x00000054da00720c */ /* 0x000fe40003f66270 */
[----:B------:R-:W-:Y:S02]  /*49a0*/  CS2R R10, SRZ ;  /* 0x00000000000a7805 */ /* 0x000fe4000001ff00 */
[----:B------:R-:W-:Y:S02]  /*49b0*/  CS2R R8, SRZ ;  /* 0x0000000000087805 */ /* 0x000fe4000001ff00 */
[----:B------:R-:W-:-:S13]  /*49c0*/  ISETP.GE.OR P3, PT, R22, R53, P3 ;  /* 0x000000351600720c */ /* 0x000fda0001f66670 */
[----:B------:R-:W-:Y:S01]  /*49d0*/  @!P3 IADD3 R33, P4, P5, R38, R6, R71 ;  /* 0x000000062621b210 */ /* 0x000fe20007d9e047 */
[----:B------:R-:W0:Y:S03]  /*49e0*/  @!P3 LDC.64 R24, c[0x0][0x3e8] ;  /* 0x0000fa00ff18bb82 */ /* 0x000e260000000a00 */
[----:B------:R-:W-:Y:S02]  /*49f0*/  @!P3 IADD3.X R14, R60, R93, R73, P4, P5 ;  /* 0x0000005d3c0eb210 */ /* 0x000fe400027ea449 */
[----:B------:R-:W-:-:S03]  /*4a00*/  ISETP.GE.AND P4, PT, R17, R84, PT ;  /* 0x000000541100720c */ /* 0x000fc60003f86270 */
[----:B------:R-:W1:Y:S01]  /*4a10*/  @!P3 LDC.64 R26, c[0x0][0x400] ;  /* 0x00010000ff1abb82 */ /* 0x000e620000000a00 */
[----:B------:R-:W-:-:S13]  /*4a20*/  ISETP.GE.OR P4, PT, R22, R53, P4 ;  /* 0x000000351600720c */ /* 0x000fda0002786670 */
[----:B------:R-:W2:Y:S08]  /*4a30*/  @!P4 LDC.64 R28, c[0x0][0x3e8] ;  /* 0x0000fa00ff1ccb82 */ /* 0x000eb00000000a00 */
[----:B------:R-:W3:Y:S01]  /*4a40*/  @!P4 LDC.64 R30, c[0x0][0x400] ;  /* 0x00010000ff1ecb82 */ /* 0x000ee20000000a00 */
[----:B--2---:R-:W-:Y:S02]  /*4a50*/  @!P4 IADD3 R28, P5, P6, R38, R28, R6 ;  /* 0x0000001c261cc210 */ /* 0x004fe40007ebe006 */
[----:B------:R-:W-:-:S02]  /*4a60*/  CS2R R6, SRZ ;  /* 0x0000000000067805 */ /* 0x000fc4000001ff00 */
[----:B------:R-:W-:Y:S02]  /*4a70*/  @!P4 IADD3.X R29, R60, R29, R93, P5, P6 ;  /* 0x0000001d3c1dc210 */ /* 0x000fe40002fec45d */
[----:B---3--:R-:W-:-:S04]  /*4a80*/  @!P4 IADD3 R30, P5, P6, R20, R30, R4 ;  /* 0x0000001e141ec210 */ /* 0x008fc80007ebe004 */
[----:B------:R-:W-:Y:S02]  /*4a90*/  @!P4 IADD3.X R31, R58, R31, R52, P5, P6 ;  /* 0x0000001f3a1fc210 */ /* 0x000fe40002fec434 */
[----:B------:R-:W-:Y:S02]  /*4aa0*/  @!P3 IADD3 R35, P5, P6, R20, R4, R67 ;  /* 0x000000041423b210 */ /* 0x000fe40007ebe043 */
[----:B------:R-:W-:Y:S01]  /*4ab0*/  CS2R R4, SRZ ;  /* 0x0000000000047805 */ /* 0x000fe2000001ff00 */
[----:B------:R-:W2:Y:S01]  /*4ac0*/  @!P4 LDG.E.128 R8, desc[UR46][R30.64] ;  /* 0x0000002e1e08c981 */ /* 0x000ea2000c1e1d00 */
[----:B------:R-:W-:-:S04]  /*4ad0*/  @!P3 IADD3.X R12, R58, R52, R69, P5, P6 ;  /* 0x000000343a0cb210 */ /* 0x000fc80002fec445 */
[----:B------:R-:W3:Y:S01]  /*4ae0*/  @!P4 LDG.E.128 R4, desc[UR46][R28.64] ;  /* 0x0000002e1c04c981 */ /* 0x000ee2000c1e1d00 */
[----:B0-----:R-:W-:-:S05]  /*4af0*/  @!P3 IADD3 R32, P4, R33, R24, RZ ;  /* 0x000000182120b210 */ /* 0x001fca0007f9e0ff */
[----:B------:R-:W-:Y:S01]  /*4b00*/  @!P3 IMAD.X R33, R14, 0x1, R25, P4 ;  /* 0x000000010e21b824 */ /* 0x000fe200020e0619 */
[----:B-1----:R-:W-:Y:S02]  /*4b10*/  @!P3 IADD3 R34, P4, R35, R26, RZ ;  /* 0x0000001a2322b210 */ /* 0x002fe40007f9e0ff */
[----:B------:R-:W-:Y:S02]  /*4b20*/  CS2R R14, SRZ ;  /* 0x00000000000e7805 */ /* 0x000fe4000001ff00 */
[----:B------:R-:W-:Y:S01]  /*4b30*/  CS2R R24, SRZ ;  /* 0x0000000000187805 */ /* 0x000fe2000001ff00 */
[----:B------:R-:W-:Y:S01]  /*4b40*/  @!P3 IMAD.X R35, R12, 0x1, R27, P4 ;  /* 0x000000010c23b824 */ /* 0x000fe200020e061b */
[----:B------:R-:W-:Y:S02]  /*4b50*/  CS2R R12, SRZ ;  /* 0x00000000000c7805 */ /* 0x000fe4000001ff00 */
[----:B------:R-:W-:-:S04]  /*4b60*/  CS2R R26, SRZ ;  /* 0x00000000001a7805 */ /* 0x000fc8000001ff00 */
[----:B------:R-:W4:Y:S04]  /*4b70*/  @!P3 LDG.E.128 R12, desc[UR46][R32.64] ;  /* 0x0000002e200cb981 */ /* 0x000f28000c1e1d00 */
[----:B------:R-:W5:Y:S01]  /*4b80*/  @!P3 LDG.E.128 R24, desc[UR46][R34.64] ;  /* 0x0000002e2218b981 */ /* 0x000f62000c1e1d00 */
[----:B------:R-:W-:-:S06]  /*4b90*/  UISETP.NE.AND UP0, UPT, UR45, 0x3, UPT ;  /* 0x000000032d00788c */ /* 0x000fcc000bf05270 */
[----:B------:R-:W-:Y:S02]  /*4ba0*/  PLOP3.LUT P3, PT, PT, PT, UP0, 0x80, 0x0 ;  /* 0x000000000000781c */ /* 0x000fe40003f6f008 */
[----:B------:R-:W-:Y:S01]  /*4bb0*/  ISETP.GE.AND P4, PT, R22, R53, PT ;  /* 0x000000351600720c */ /* 0x000fe20003f86270 */
[----:B--2---:R-:W-:Y:S02]  /*4bc0*/  IMAD.MOV.U32 R105, RZ, RZ, R10 ;  /* 0x000000ffff697224 */ /* 0x004fe400078e000a */
[----:B------:R-:W-:Y:S02]  /*4bd0*/  IMAD.MOV.U32 R118, RZ, RZ, R8 ;  /* 0x000000ffff767224 */ /* 0x000fe400078e0008 */
[----:B---3--:R-:W-:Y:S02]  /*4be0*/  IMAD.MOV.U32 R103, RZ, RZ, R6 ;  /* 0x000000ffff677224 */ /* 0x008fe400078e0006 */
[----:B------:R-:W-:Y:S02]  /*4bf0*/  IMAD.MOV.U32 R117, RZ, RZ, R4 ;  /* 0x000000ffff757224 */ /* 0x000fe400078e0004 */
[----:B----4-:R-:W-:-:S02]  /*4c00*/  IMAD.MOV.U32 R86, RZ, RZ, R14 ;  /* 0x000000ffff567224 */ /* 0x010fc400078e000e */
[----:B------:R-:W-:Y:S02]  /*4c10*/  IMAD.MOV.U32 R95, RZ, RZ, R12 ;  /* 0x000000ffff5f7224 */ /* 0x000fe400078e000c */
[----:B-----5:R-:W-:Y:S02]  /*4c20*/  IMAD.MOV.U32 R96, RZ, RZ, R26 ;  /* 0x000000ffff607224 */ /* 0x020fe400078e001a */
[----:B------:R-:W-:Y:S01]  /*4c30*/  IMAD.MOV.U32 R97, RZ, RZ, R24 ;  /* 0x000000ffff617224 */ /* 0x000fe200078e0018 */
[----:B------:R-:W-:Y:S06]  /*4c40*/  @!P3 BRA `(.L_x_1390) ;  /* 0x000000000004b947 */ /* 0x000fec0003800000 */
[----:B------:R-:W-:Y:S01]  /*4c50*/  BPT.TRAP 0x1 ;  /* 0x000000040000795c */ /* 0x000fe20000300000 */
.L_x_1390:
[----:B------:R-:W-:Y:S01]  /*4c60*/  IMAD R80, R192, 0x8, R16 ;  /* 0x00000008c0507824 */ /* 0x000fe200078e0210 */
[----:B------:R-:W-:Y:S01]  /*4c70*/  SHF.L.U32 R93, R198, 0x1f, RZ ;  /* 0x0000001fc65d7819 */ /* 0x000fe200000006ff */
[----:B------:R-:W0:Y:S01]  /*4c80*/  LDC R98, c[0x0][0x2f4] ;  /* 0x0000bd00ff627b82 */ /* 0x000e220000000800 */
[----:B------:R-:W-:Y:S01]  /*4c90*/  BSSY B1, `(.L_x_1391) ;  /* 0x0000006000017945 */ /* 0x000fe20003800000 */
[----:B------:R-:W-:Y:S01]  /*4ca0*/  MOV R89, R91 ;  /* 0x0000005b00597202 */ /* 0x000fe20000000f00 */
[----:B------:R-:W1:Y:S05]  /*4cb0*/  SYNCS.PHASECHK.TRANS64.TRYWAIT P5, [R80+URZ+0x28490], R93 ;  /* 0x0284905d500075a7 */ /* 0x000e6a00080a017f */
[----:B------:R-:W2:Y:S01]  /*4cc0*/  LDC.64 R52, c[0x0][0x300] ;  /* 0x0000c000ff347b82 */ /* 0x000ea20000000a00 */
[----:B0-----:R-:W-:Y:S01]  /*4cd0*/  IMAD.IADD R100, R98, 0x1, -R63 ;  /* 0x0000000162647824 */ /* 0x001fe200078e0a3f */
[----:B-1----:R-:W-:Y:S06]  /*4ce0*/  @!P5 BRA `(.L_x_1392) ;  /* 0x0000021000d4d947 */ /* 0x002fec0003800000 */
.L_x_1729:
[----:B------:R-:W-:Y:S05]  /*4cf0*/  BSYNC B1 ;  /* 0x0000000000017941 */ /* 0x000fea0003800000 */
.L_x_1391:
[----:B------:R-:W-:Y:S01]  /*4d00*/  ISETP.GE.OR P5, PT, R17, R84, P1 ;  /* 0x000000541100720c */ /* 0x000fe20000fa6670 */
[----:B------:R-:W-:-:S12]  /*4d10*/  BSSY B1, `(.L_x_1393) ;  /* 0x00000fd000017945 */ /* 0x000fd80003800000 */
[----:B------:R-:W-:Y:S05]  /*4d20*/  @P5 BRA `(.L_x_1394) ;  /* 0x0000000c00ec5947 */ /* 0x000fea0003800000 */
[-C--:B--2---:R-:W-:Y:S01]  /*4d30*/  IMAD R28, R221, R52.reuse, RZ ;  /* 0x00000034dd1c7224 */ /* 0x084fe200078e02ff */
[----:B------:R-:W-:Y:S01]  /*4d40*/  BSSY B2, `(.L_x_1395) ;  /* 0x00000ed000027945 */ /* 0x000fe20003800000 */
[----:B------:R-:W-:-:S04]  /*4d50*/  IMAD.WIDE.U32 R90, R17, R52, R88 ;  /* 0x00000034115a7225 */ /* 0x000fc800078e0058 */
[----:B------:R-:W-:Y:S01]  /*4d60*/  IMAD R29, R17, R53, R28 ;  /* 0x00000035111d7224 */ /* 0x000fe200078e021c */
[----:B------:R-:W-:Y:S02]  /*4d70*/  SEL R28, R63, R100, !P0 ;  /* 0x000000643f1c7207 */ /* 0x000fe40004000000 */
[----:B------:R-:W-:Y:S01]  /*4d80*/  IADD3 R99, P5, P6, R44, R90, R61 ;  /* 0x0000005a2c637210 */ /* 0x000fe20007ebe03d */
[----:B------:R-:W-:Y:S01]  /*4d90*/  IMAD.IADD R104, R29, 0x1, R91 ;  /* 0x000000011d687824 */ /* 0x000fe200078e025b */
[----:B------:R-:W-:-:S04]  /*4da0*/  SHF.R.S32.HI R29, RZ, 0x1f, R28 ;  /* 0x0000001fff1d7819 */ /* 0x000fc8000001141c */
[----:B------:R-:W-:Y:S02]  /*4db0*/  LEA.HI R29, R29, R28, RZ, 0x5 ;  /* 0x0000001c1d1d7211 */ /* 0x000fe400078f28ff */
[----:B------:R-:W-:Y:S02]  /*4dc0*/  IADD3.X R102, R85, R104, R0, P5, P6 ;  /* 0x0000006855667210 */ /* 0x000fe40002fec400 */
[----:B------:R-:W-:-:S04]  /*4dd0*/  LEA.HI.SX32 R29, R29, R54, 0x1b ;  /* 0x000000361d1d7211 */ /* 0x000fc800078fdaff */
[----:B------:R-:W-:Y:S01]  /*4de0*/  SHF.R.S32.HI R28, RZ, 0x1f, R29 ;  /* 0x0000001fff1c7819 */ /* 0x000fe2000001141d */
[----:B------:R-:W-:-:S03]  /*4df0*/  IMAD.SHL.U32 R101, R29, 0x10, RZ ;  /* 0x000000101d657824 */ /* 0x000fc600078e00ff */
[----:B------:R-:W-:Y:S02]  /*4e00*/  LEA.HI R29, R28, R29, RZ, 0x3 ;  /* 0x0000001d1c1d7211 */ /* 0x000fe400078f18ff */
[----:B------:R-:W-:-:S03]  /*4e10*/  LOP3.LUT R28, R208, 0x70, R101, 0xf8, !PT ;  /* 0x00000070d01c7812 */ /* 0x000fc600078ef865 */
[----:B------:R-:W-:Y:S01]  /*4e20*/  IMAD.SHL.U32 R29, R29, 0x400, RZ ;  /* 0x000004001d1d7824 */ /* 0x000fe200078e00ff */
[----:B------:R-:W-:-:S04]  /*4e30*/  LOP3.LUT R30, R28, R235, RZ, 0x3c, !PT ;  /* 0x000000eb1c1e7212 */ /* 0x000fc800078e3cff */
[----:B------:R-:W-:Y:S01]  /*4e40*/  LOP3.LUT R28, R29, 0xffffe000, RZ, 0xc0, !PT ;  /* 0xffffe0001d1c7812 */ /* 0x000fe200078ec0ff */
[----:B------:R-:W-:-:S03]  /*4e50*/  IMAD R29, R192, 0x4000, R81 ;  /* 0x00004000c01d7824 */ /* 0x000fc600078e0251 */
[----:B------:R-:W-:Y:S01]  /*4e60*/  IADD3 R31, R30, R28, R211 ;  /* 0x0000001c1e1f7210 */ /* 0x000fe20007ffe0d3 */
[----:B------:R-:W-:-:S04]  /*4e70*/  IMAD.IADD R29, R16, 0x1, R29 ;  /* 0x00000001101d7824 */ /* 0x000fc800078e021d */
[----:B------:R-:W-:-:S04]  /*4e80*/  IMAD R31, R192, 0x4000, R31 ;  /* 0x00004000c01f7824 */ /* 0x000fc800078e021f */
[----:B------:R-:W-:Y:S02]  /*4e90*/  IMAD.IADD R32, R16, 0x1, R31 ;  /* 0x0000000110207824 */ /* 0x000fe400078e021f */
[----:B------:R-:W1:Y:S04]  /*4ea0*/  LDS.128 R28, [R29+0x20000] ;  /* 0x020000001d1c7984 */ /* 0x000e680000000c00 */
[----:B------:R-:W2:Y:S01]  /*4eb0*/  LDS.128 R32, [R32+0x20000] ;  /* 0x0200000020207984 */ /* 0x000ea20000000c00 */
[----:B------:R-:W-:Y:S05]  /*4ec0*/  @P4 BRA `(.L_x_1396) ;  /* 0x0000000c00504947 */ /* 0x000fea0003800000 */
[--C-:B------:R-:W-:Y:S02]  /*4ed0*/  SHF.R.U32.HI R111, RZ, 0x18, R7.reuse ;  /* 0x00000018ff6f7819 */ /* 0x100fe40000011607 */
[----:B------:R-:W-:Y:S02]  /*4ee0*/  LOP3.LUT R6, R7, 0xff, RZ, 0xc0, !PT ;  /* 0x000000ff07067812 */ /* 0x000fe400078ec0ff */
[--C-:B------:R-:W-:Y:S02]  /*4ef0*/  SHF.R.U32.HI R109, RZ, 0x8, R7.reuse ;  /* 0x00000008ff6d7819 */ /* 0x100fe40000011607 */
[----:B------:R-:W-:Y:S02]  /*4f00*/  SHF.R.U32.HI R108, RZ, 0x10, R7 ;  /* 0x00000010ff6c7819 */ /* 0x000fe40000011607 */
[----:B------:R-:W-:Y:S02]  /*4f10*/  SHF.R.U32.HI R8, RZ, 0x18, R9 ;  /* 0x00000018ff087819 */ /* 0x000fe40000011609 */
[----:B------:R-:W-:-:S02]  /*4f20*/  LOP3.LUT R7, R9, 0xff, RZ, 0xc0, !PT ;  /* 0x000000ff09077812 */ /* 0x000fc400078ec0ff */
[--C-:B------:R-:W-:Y:S02]  /*4f30*/  SHF.R.U32.HI R107, RZ, 0x8, R9.reuse ;  /* 0x00000008ff6b7819 */ /* 0x100fe40000011609 */
[----:B------:R-:W-:Y:S02]  /*4f40*/  SHF.R.U32.HI R112, RZ, 0x10, R9 ;  /* 0x00000010ff707819 */ /* 0x000fe40000011609 */
[--C-:B------:R-:W-:Y:S02]  /*4f50*/  SHF.R.U32.HI R106, RZ, 0x8, R11.reuse ;  /* 0x00000008ff6a7819 */ /* 0x100fe4000001160b */
[----:B------:R-:W-:Y:S02]  /*4f60*/  SHF.R.U32.HI R10, RZ, 0x18, R11 ;  /* 0x00000018ff0a7819 */ /* 0x000fe4000001160b */
[----:B------:R-:W-:Y:S02]  /*4f70*/  LOP3.LUT R9, R11, 0xff, RZ, 0xc0, !PT ;  /* 0x000000ff0b097812 */ /* 0x000fe400078ec0ff */
[----:B------:R-:W-:-:S02]  /*4f80*/  SHF.R.U32.HI R113, RZ, 0x8, R5 ;  /* 0x00000008ff717819 */ /* 0x000fc40000011605 */
[----:B------:R-:W-:Y:S01]  /*4f90*/  SHF.R.U32.HI R114, RZ, 0x10, R11 ;  /* 0x00000010ff727819 */ /* 0x000fe2000001160b */
[----:B------:R-:W-:Y:S01]  /*4fa0*/  IMAD.SHL.U32 R11, R106, 0x100, RZ ;  /* 0x000001006a0b7824 */ /* 0x000fe200078e00ff */
[----:B------:R-:W-:Y:S02]  /*4fb0*/  SHF.R.U32.HI R115, RZ, 0x18, R5 ;  /* 0x00000018ff737819 */ /* 0x000fe40000011605 */
[----:B------:R-:W-:Y:S01]  /*4fc0*/  LOP3.LUT R4, R5, 0xff, RZ, 0xc0, !PT ;  /* 0x000000ff05047812 */ /* 0x000fe200078ec0ff */
[----:B------:R-:W-:Y:S01]  /*4fd0*/  IMAD.U32 R114, R114, 0x10000, RZ ;  /* 0x0001000072727824 */ /* 0x000fe200078e00ff */
[----:B------:R-:W-:Y:S01]  /*4fe0*/  PRMT R10, R10, 0x654, R9 ;  /* 0x000006540a0a7816 */ /* 0x000fe20000000009 */
[----:B------:R-:W-:Y:S01]  /*4ff0*/  IMAD.SHL.U32 R9, R107, 0x100, RZ ;  /* 0x000001006b097824 */ /* 0x000fe200078e00ff */
[----:B------:R-:W-:Y:S01]  /*5000*/  SHF.R.U32.HI R110, RZ, 0x10, R5 ;  /* 0x00000010ff6e7819 */ /* 0x000fe20000011605 */
[----:B------:R-:W-:Y:S01]  /*5010*/  IMAD.SHL.U32 R5, R113, 0x100, RZ ;  /* 0x0000010071057824 */ /* 0x000fe200078e00ff */
[----:B------:R-:W-:Y:S01]  /*5020*/  PRMT R8, R8, 0x654, R7 ;  /* 0x0000065408087816 */ /* 0x000fe20000000007 */
[----:B------:R-:W-:Y:S01]  /*5030*/  IMAD.SHL.U32 R7, R109, 0x100, RZ ;  /* 0x000001006d077824 */ /* 0x000fe200078e00ff */
[----:B------:R-:W-:-:S02]  /*5040*/  PRMT R4, R115, 0x654, R4 ;  /* 0x0000065473047816 */ /* 0x000fc40000000004 */
[----:B------:R-:W-:Y:S02]  /*5050*/  PRMT R6, R111, 0x654, R6 ;  /* 0x000006546f067816 */ /* 0x000fe40000000006 */
[----:B------:R-:W-:Y:S02]  /*5060*/  LOP3.LUT R111, R10, 0xff00, R11, 0xf8, !PT ;  /* 0x0000ff000a6f7812 */ /* 0x000fe400078ef80b */
[----:B------:R-:W-:Y:S02]  /*5070*/  LOP3.LUT R109, R8, 0xff00, R9, 0xf8, !PT ;  /* 0x0000ff00086d7812 */ /* 0x000fe400078ef809 */
[----:B------:R-:W-:Y:S02]  /*5080*/  F2FP.F16.E4M3.UNPACK_B R107, R118.H1 ;  /* 0x00000076ff6b723e */ /* 0x000fe400030006ff */
[----:B--2---:R-:W-:Y:S02]  /*5090*/  F2FP.F16.E4M3.UNPACK_B R10, R32.H1 ;  /* 0x00000020ff0a723e */ /* 0x004fe400030006ff */
[----:B-1----:R-:W-:-:S02]  /*50a0*/  F2FP.F16.E4M3.UNPACK_B R8, R28.H1 ;  /* 0x0000001cff08723e */ /* 0x002fc400030006ff */
[----:B------:R-:W-:Y:S01]  /*50b0*/  LOP3.LUT R4, R4, 0xff00, R5, 0xf8, !PT ;  /* 0x0000ff0004047812 */ /* 0x000fe200078ef805 */
[----:B------:R-:W-:Y:S01]  /*50c0*/  IMAD.U32 R5, R110, 0x10000, RZ ;  /* 0x000100006e057824 */ /* 0x000fe200078e00ff */
[----:B------:R-:W-:Y:S01]  /*50d0*/  F2FP.F16.E4M3.UNPACK_B R106, R117.H1 ;  /* 0x00000075ff6a723e */ /* 0x000fe200030006ff */
[----:B------:R-:W-:Y:S01]  /*50e0*/  HADD2.F32 R110, -RZ, R107.H0_H0 ;  /* 0x2000006bff6e7230 */ /* 0x000fe20000004100 */
[----:B------:R-:W-:Y:S01]  /*50f0*/  LOP3.LUT R7, R6, 0xff00, R7, 0xf8, !PT ;  /* 0x0000ff0006077812 */ /* 0x000fe200078ef807 */
[----:B------:R-:W-:Y:S01]  /*5100*/  HADD2.F32 R11, -RZ, R10.H0_H0 ;  /* 0x2000000aff0b7230 */ /* 0x000fe20000004100 */
[----:B------:R-:W-:Y:S01]  /*5110*/  LOP3.LUT R6, R4, 0xff0000, R5, 0xf8, !PT ;  /* 0x00ff000004067812 */ /* 0x000fe200078ef805 */
[----:B------:R-:W-:Y:S01]  /*5120*/  HADD2.F32 R9, -RZ, R8.H0_H0 ;  /* 0x20000008ff097230 */ /* 0x000fe20000004100 */
[----:B------:R-:W-:Y:S01]  /*5130*/  SHF.L.U32 R112, R112, 0x10, RZ ;  /* 0x0000001070707819 */ /* 0x000fe200000006ff */
[----:B------:R-:W-:Y:S02]  /*5140*/  IMAD.U32 R4, R108, 0x10000, RZ ;  /* 0x000100006c047824 */ /* 0x000fe400078e00ff */
[----:B------:R-:W-:Y:S01]  /*5150*/  FMUL.FTZ R116, R11, R110 ;  /* 0x0000006e0b747220 */ /* 0x000fe20000410000 */
[----:B------:R-:W-:-:S02]  /*5160*/  HADD2.F32 R108, -RZ, R106.H0_H0 ;  /* 0x2000006aff6c7230 */ /* 0x000fc40000004100 */
[----:B------:R-:W-:Y:S01]  /*5170*/  FMUL.FTZ R110, R9, R110 ;  /* 0x0000006e096e7220 */ /* 0x000fe20000410000 */
[----:B------:R-:W-:Y:S02]  /*5180*/  F2FP.F16.E4M3.UNPACK_B R32, R32 ;  /* 0x00000020ff20723e */ /* 0x000fe400020006ff */
[----:B------:R-:W-:Y:S01]  /*5190*/  F2FP.F16.E4M3.UNPACK_B R28, R28 ;  /* 0x0000001cff1c723e */ /* 0x000fe200020006ff */
[-C--:B------:R-:W-:Y:S01]  /*51a0*/  FFMA.FTZ R113, R11, R108.reuse, R110 ;  /* 0x0000006c0b717223 */ /* 0x080fe2000001006e */
[----:B------:R-:W-:Y:S01]  /*51b0*/  FFMA.FTZ R116, R9, R108, -R116 ;  /* 0x0000006c09747223 */ /* 0x000fe20000010874 */
[----:B------:R-:W-:Y:S01]  /*51c0*/  HADD2.F32 R110, -RZ, R107.H1_H1 ;  /* 0x3000006bff6e7230 */ /* 0x000fe20000004100 */
[----:B------:R-:W-:Y:S01]  /*51d0*/  F2FP.F16.E4M3.UNPACK_B R107, R118 ;  /* 0x00000076ff6b723e */ /* 0x000fe200020006ff */
[----:B------:R-:W-:Y:S01]  /*51e0*/  HADD2.F32 R11, -RZ, R10.H1_H1 ;  /* 0x3000000aff0b7230 */ /* 0x000fe20000004100 */
[----:B------:R-:W-:Y:S01]  /*51f0*/  LOP3.LUT R4, R7, 0xff0000, R4, 0xf8, !PT ;  /* 0x00ff000007047812 */ /* 0x000fe200078ef804 */
[----:B------:R-:W-:Y:S01]  /*5200*/  HADD2.F32 R9, -RZ, R8.H1_H1 ;  /* 0x30000008ff097230 */ /* 0x000fe20000004100 */
[----:B------:R-:W-:Y:S01]  /*5210*/  LOP3.LUT R7, R109, 0xff0000, R112, 0xf8, !PT ;  /* 0x00ff00006d077812 */ /* 0x000fe200078ef870 */
[----:B------:R-:W-:Y:S01]  /*5220*/  HADD2.F32 R108, -RZ, R106.H1_H1 ;  /* 0x3000006aff6c7230 */ /* 0x000fe20000004100 */
[----:B------:R-:W-:Y:S01]  /*5230*/  F2FP.F16.E4M3.UNPACK_B R106, R117 ;  /* 0x00000075ff6a723e */ /* 0x000fe200020006ff */
[----:B------:R-:W-:Y:S01]  /*5240*/  FMUL.FTZ R112, R11, R110 ;  /* 0x0000006e0b707220 */ /* 0x000fe20000410000 */
[----:B------:R-:W-:-:S02]  /*5250*/  HADD2.F32 R109, -RZ, R107.H0_H0 ;  /* 0x2000006bff6d7230 */ /* 0x000fc40000004100 */
[----:B------:R-:W-:Y:S01]  /*5260*/  FMUL.FTZ R110, R9, R110 ;  /* 0x0000006e096e7220 */ /* 0x000fe20000410000 */
[----:B------:R-:W-:Y:S01]  /*5270*/  HADD2.F32 R10, -RZ, R32.H0_H0 ;  /* 0x20000020ff0a7230 */ /* 0x000fe20000004100 */
[----:B------:R-:W-:Y:S01]  /*5280*/  LOP3.LUT R5, R111, 0xff0000, R114, 0xf8, !PT ;  /* 0x00ff00006f057812 */ /* 0x000fe200078ef872 */
[----:B------:R-:W-:Y:S02]  /*5290*/  HADD2.F32 R8, -RZ, R28.H0_H0 ;  /* 0x2000001cff087230 */ /* 0x000fe40000004100 */
[-C--:B------:R-:W-:Y:S01]  /*52a0*/  FFMA.FTZ R115, R9, R108.reuse, -R112 ;  /* 0x0000006c09737223 */ /* 0x080fe20000010870 */
[----:B------:R-:W-:Y:S01]  /*52b0*/  FFMA.FTZ R114, R11, R108, R110 ;  /* 0x0000006c0b727223 */ /* 0x000fe2000001006e */
[----:B------:R-:W-:Y:S02]  /*52c0*/  HADD2.F32 R9, -RZ, R106.H0_H0 ;  /* 0x2000006aff097230 */ /* 0x000fe40000004100 */
[-C--:B------:R-:W-:Y:S01]  /*52d0*/  FMUL.FTZ R11, R10, R109.reuse ;  /* 0x0000006d0a0b7220 */ /* 0x080fe20000410000 */
[----:B------:R-:W-:Y:S01]  /*52e0*/  FMUL.FTZ R111, R8, R109 ;  /* 0x0000006d086f7220 */ /* 0x000fe20000410000 */
[----:B------:R-:W-:-:S02]  /*52f0*/  HADD2.F32 R107, -RZ, R107.H1_H1 ;  /* 0x3000006bff6b7230 */ /* 0x000fc40000004100 */
[----:B------:R-:W-:Y:S02]  /*5300*/  HADD2.F32 R32, -RZ, R32.H1_H1 ;  /* 0x30000020ff207230 */ /* 0x000fe40000004100 */
[-C--:B------:R-:W-:Y:S01]  /*5310*/  FFMA.FTZ R109, R8, R9.reuse, -R11 ;  /* 0x00000009086d7223 */ /* 0x080fe2000001080b */
[----:B------:R-:W-:Y:S01]  /*5320*/  FFMA.FTZ R111, R10, R9, R111 ;  /* 0x000000090a6f7223 */ /* 0x000fe2000001006f */
[----:B------:R-:W-:Y:S01]  /*5330*/  HADD2.F32 R28, -RZ, R28.H1_H1 ;  /* 0x3000001cff1c7230 */ /* 0x000fe20000004100 */
[----:B------:R-:W-:Y:S01]  /*5340*/  F2FP.F16.E4M3.UNPACK_B R10, R34.H1 ;  /* 0x00000022ff0a723e */ /* 0x000fe200030006ff */
        /* <DEDUP_REMOVED lines=11> */
[----:B------:R-:W-:Y:S01]  /*5400*/  HADD2.F32 R9, -RZ, R8.H0_H0 ;  /* 0x20000008ff097230 */ /* 0x000fe20000004100 */
[----:B------:R-:W-:Y:S01]  /*5410*/  F2FP.F16.E4M3.UNPACK_B R30, R30 ;  /* 0x0000001eff1e723e */ /* 0x000fe200020006ff */
[----:B------:R-:W-:Y:S02]  /*5420*/  HADD2.F32 R107, -RZ, R106.H1_H1 ;  /* 0x3000006aff6b7230 */ /* 0x000fe40000004100 */
[-C--:B------:R-:W-:Y:S01]  /*5430*/  FMUL.FTZ R106, R11, R108.reuse ;  /* 0x0000006c0b6a7220 */ /* 0x080fe20000410000 */
[----:B------:R-:W-:Y:S02]  /*5440*/  HADD2.F32 R32, -RZ, R28.H0_H0 ;  /* 0x2000001cff207230 */ /* 0x000fe40000004100 */
[----:B------:R-:W-:Y:S01]  /*5450*/  FMUL.FTZ R118, R9, R108 ;  /* 0x0000006c09767220 */ /* 0x000fe20000410000 */
[----:B------:R-:W-:Y:S01]  /*5460*/  HADD2.F32 R10, -RZ, R10.H1_H1 ;  /* 0x3000000aff0a7230 */ /* 0x000fe20000004100 */
[----:B------:R-:W-:Y:S01]  /*5470*/  F2FP.F16.E4M3.UNPACK_B R34, R34 ;  /* 0x00000022ff22723e */ /* 0x000fe200020006ff */
[----:B------:R-:W-:-:S02]  /*5480*/  HADD2.F32 R8, -RZ, R8.H1_H1 ;  /* 0x30000008ff087230 */ /* 0x000fc40000004100 */
[-C--:B------:R-:W-:Y:S01]  /*5490*/  FFMA.FTZ R108, R9, R32.reuse, -R106 ;  /* 0x00000020096c7223 */ /* 0x080fe2000001086a */
[----:B------:R-:W-:Y:S02]  /*54a0*/  HADD2.F32 R9, -RZ, R28.H1_H1 ;  /* 0x3000001cff097230 */ /* 0x000fe40000004100 */
[-C--:B------:R-:W-:Y:S01]  /*54b0*/  FMUL.FTZ R117, R10, R107.reuse ;  /* 0x0000006b0a757220 */ /* 0x080fe20000410000 */
[----:B------:R-:W-:Y:S01]  /*54c0*/  FFMA.FTZ R118, R11, R32, R118 ;  /* 0x000000200b767223 */ /* 0x000fe20000010076 */
[C---:B------:R-:W-:Y:S01]  /*54d0*/  FMUL.FTZ R107, R8.reuse, R107 ;  /* 0x0000006b086b7220 */ /* 0x040fe20000410000 */
[--C-:B------:R-:W-:Y:S02]  /*54e0*/  HADD2.F32 R11, -RZ, R105.reuse.H0_H0 ;  /* 0x20000069ff0b7230 */ /* 0x100fe40000004100 */
[----:B------:R-:W-:Y:S01]  /*54f0*/  FFMA.FTZ R119, R8, R9, -R117 ;  /* 0x0000000908777223 */ /* 0x000fe20000010875 */
[----:B------:R-:W-:Y:S01]  /*5500*/  F2FP.F16.E4M3.UNPACK_B R103, R103 ;  /* 0x00000067ff67723e */ /* 0x000fe200020006ff */
[----:B------:R-:W-:Y:S01]  /*5510*/  FFMA.FTZ R121, R10, R9, R107 ;  /* 0x000000090a797223 */ /* 0x000fe2000001006b */
[----:B------:R-:W-:Y:S01]  /*5520*/  HADD2.F32 R8, -RZ, R30.H0_H0 ;  /* 0x2000001eff087230 */ /* 0x000fe20000004100 */
[----:B------:R-:W-:Y:S01]  /*5530*/  F2FP.SATFINITE.E4M3.F32.PACK_AB_MERGE_C R32, R114, R113, RZ ;  /* 0x000000717220723e */ /* 0x000fe200048070ff */
[----:B------:R-:W-:Y:S01]  /*5540*/  HADD2.F32 R9, -RZ, R34.H0_H0 ;  /* 0x20000022ff097230 */ /* 0x000fe20000004100 */
[----:B------:R-:W-:Y:S01]  /*5550*/  F2FP.SATFINITE.E4M3.F32.PACK_AB_MERGE_C R119, R119, R108, RZ ;  /* 0x0000006c7777723e */ /* 0x000fe200048070ff */
[----:B------:R-:W-:-:S02]  /*5560*/  HADD2.F32 R105, -RZ, R105.H1_H1 ;  /* 0x30000069ff697230 */ /* 0x000fc40000004100 */
[-C--:B------:R-:W-:Y:S01]  /*5570*/  FMUL.FTZ R28, R8, R11.reuse ;  /* 0x0000000b081c7220 */ /* 0x080fe20000410000 */
[----:B------:R-:W-:Y:S02]  /*5580*/  HADD2.F32 R34, -RZ, R34.H1_H1 ;  /* 0x30000022ff227230 */ /* 0x000fe40000004100 */
[C---:B------:R-:W-:Y:S01]  /*5590*/  FMUL.FTZ R107, R9.reuse, R11 ;  /* 0x0000000b096b7220 */ /* 0x040fe20000410000 */
[----:B------:R-:W-:Y:S01]  /*55a0*/  HADD2.F32 R30, -RZ, R30.H1_H1 ;  /* 0x3000001eff1e7230 */ /* 0x000fe20000004100 */
[----:B------:R-:W-:Y:S01]  /*55b0*/  F2FP.SATFINITE.E4M3.F32.PACK_AB_MERGE_C R32, R112, R111, R32 ;  /* 0x0000006f7020723e */ /* 0x000fe20004807020 */
[--C-:B------:R-:W-:Y:S02]  /*55c0*/  HADD2.F32 R10, -RZ, R103.reuse.H0_H0 ;  /* 0x20000067ff0a7230 */ /* 0x100fe40000004100 */
[-C--:B------:R-:W-:Y:S01]  /*55d0*/  FMUL.FTZ R11, R34, R105.reuse ;  /* 0x00000069220b7220 */ /* 0x080fe20000410000 */
[----:B------:R-:W-:Y:S02]  /*55e0*/  HADD2.F32 R103, -RZ, R103.H1_H1 ;  /* 0x30000067ff677230 */ /* 0x000fe40000004100 */
[----:B------:R-:W-:Y:S01]  /*55f0*/  FMUL.FTZ R105, R30, R105 ;  /* 0x000000691e697220 */ /* 0x000fe20000410000 */
[-C--:B------:R-:W-:Y:S01]  /*5600*/  FFMA.FTZ R107, R8, R10.reuse, -R107 ;  /* 0x0000000a086b7223 */ /* 0x080fe2000001086b */
[----:B------:R-:W-:-:S02]  /*5610*/  FFMA.FTZ R106, R9, R10, R28 ;  /* 0x0000000a096a7223 */ /* 0x000fc4000001001c */
[----:B------:R-:W-:Y:S01]  /*5620*/  FFMA.FTZ R117, R34, R103, R105 ;  /* 0x0000006722757223 */ /* 0x000fe20000010069 */
[----:B------:R-:W-:Y:S01]  /*5630*/  F2FP.F16.E4M3.UNPACK_B R10, R33 ;  /* 0x00000021ff0a723e */ /* 0x000fe200020006ff */
[----:B------:R-:W-:Y:S01]  /*5640*/  FFMA.FTZ R30, R30, R103, -R11 ;  /* 0x000000671e1e7223 */ /* 0x000fe2000001080b */
[----:B------:R-:W-:Y:S02]  /*5650*/  F2FP.F16.E4M3.UNPACK_B R105, R7 ;  /* 0x00000007ff69723e */ /* 0x000fe400020006ff */
[----:B------:R-:W-:Y:S01]  /*5660*/  F2FP.SATFINITE.E4M3.F32.PACK_AB_MERGE_C R34, R121, R118, RZ ;  /* 0x000000767922723e */ /* 0x000fe200048070ff */
[--C-:B------:R-:W-:Y:S01]  /*5670*/  HADD2.F32 R11, -RZ, R10.reuse.H0_H0 ;  /* 0x2000000aff0b7230 */ /* 0x100fe20000004100 */
[----:B------:R-:W-:Y:S01]  /*5680*/  F2FP.F16.E4M3.UNPACK_B R8, R29 ;  /* 0x0000001dff08723e */ /* 0x000fe200020006ff */
[----:B------:R-:W-:Y:S01]  /*5690*/  HADD2.F32 R108, -RZ, R105.H0_H0 ;  /* 0x20000069ff6c7230 */ /* 0x000fe20000004100 */
[----:B------:R-:W-:Y:S01]  /*56a0*/  F2FP.F16.E4M3.UNPACK_B R103, R6 ;  /* 0x00000006ff67723e */ /* 0x000fe200020006ff */
[----:B------:R-:W-:Y:S01]  /*56b0*/  HADD2.F32 R10, -RZ, R10.H1_H1 ;  /* 0x3000000aff0a7230 */ /* 0x000fe20000004100 */
[----:B------:R-:W-:Y:S01]  /*56c0*/  F2FP.SATFINITE.E4M3.F32.PACK_AB_MERGE_C R28, R115, R116, RZ ;  /* 0x00000074731c723e */ /* 0x000fe200048070ff */
[----:B------:R-:W-:Y:S01]  /*56d0*/  HADD2.F32 R9, -RZ, R8.H0_H0 ;  /* 0x20000008ff097230 */ /* 0x000fe20000004100 */
[----:B------:R-:W-:Y:S01]  /*56e0*/  F2FP.SATFINITE.E4M3.F32.PACK_AB_MERGE_C R34, R117, R106, R34 ;  /* 0x0000006a7522723e */ /* 0x000fe20004807022 */
[----:B------:R-:W-:Y:S01]  /*56f0*/  HADD2.F32 R106, -RZ, R103.H0_H0 ;  /* 0x20000067ff6a7230 */ /* 0x000fe20000004100 */
[----:B------:R-:W-:Y:S01]  /*5700*/  F2FP.SATFINITE.E4M3.F32.PACK_AB_MERGE_C R28, R110, R109, R28 ;  /* 0x0000006d6e1c723e */ /* 0x000fe2000480701c */
[----:B------:R-:W-:Y:S01]  /*5710*/  FMUL.FTZ R110, R11, R108 ;  /* 0x0000006c0b6e7220 */ /* 0x000fe20000410000 */
[----:B------:R-:W-:-:S02]  /*5720*/  HADD2.F32 R105, -RZ, R105.H1_H1 ;  /* 0x30000069ff697230 */ /* 0x000fc40000004100 */
[C---:B------:R-:W-:Y:S01]  /*5730*/  FMUL.FTZ R108, R9.reuse, R108 ;  /* 0x0000006c096c7220 */ /* 0x040fe20000410000 */
        /* <DEDUP_REMOVED lines=9> */
[----:B------:R-:W-:Y:S01]  /*57d0*/  FFMA.FTZ R111, R10, R103, R105 ;  /* 0x000000670a6f7223 */ /* 0x000fe20000010069 */
[----:B------:R-:W-:Y:S01]  /*57e0*/  F2FP.F16.E4M3.UNPACK_B R6, R6.H1 ;  /* 0x00000006ff06723e */ /* 0x000fe200030006ff */
[----:B------:R-:W-:-:S02]  /*57f0*/  HADD2.F32 R7, -RZ, R29.H0_H0 ;  /* 0x2000001dff077230 */ /* 0x000fc40000004100 */
[----:B------:R-:W-:Y:S01]  /*5800*/  FFMA.FTZ R108, R11, R106, R108 ;  /* 0x0000006a0b6c7223 */ /* 0x000fe2000001006c */
[----:B------:R-:W-:Y:S01]  /*5810*/  HADD2.F32 R8, -RZ, R33.H0_H0 ;  /* 0x20000021ff087230 */ /* 0x000fe20000004100 */
[-C--:B------:R-:W-:Y:S01]  /*5820*/  F2FP.F16.E4M3.UNPACK_B R105, R5.reuse.H1 ;  /* 0x00000005ff69723e */ /* 0x080fe200030006ff */
[--C-:B------:R-:W-:Y:S01]  /*5830*/  HADD2.F32 R10, -RZ, R9.reuse.H0_H0 ;  /* 0x20000009ff0a7230 */ /* 0x100fe20000004100 */
[----:B------:R-:W-:Y:S01]  /*5840*/  F2FP.F16.E4M3.UNPACK_B R103, R5 ;  /* 0x00000005ff67723e */ /* 0x000fe200020006ff */
[----:B------:R-:W-:Y:S01]  /*5850*/  HADD2.F32 R106, -RZ, R9.H1_H1 ;  /* 0x30000009ff6a7230 */ /* 0x000fe20000004100 */
[----:B------:R-:W-:Y:S01]  /*5860*/  F2FP.SATFINITE.E4M3.F32.PACK_AB_MERGE_C R30, R30, R107, R119 ;  /* 0x0000006b1e1e723e */ /* 0x000fe20004807077 */
[----:B------:R-:W-:Y:S02]  /*5870*/  HADD2.F32 R33, -RZ, R33.H1_H1 ;  /* 0x30000021ff217230 */ /* 0x000fe40000004100 */
[----:B------:R-:W-:Y:S01]  /*5880*/  FMUL.FTZ R112, R8, R10 ;  /* 0x0000000a08707220 */ /* 0x000fe20000410000 */
[----:B------:R-:W-:-:S02]  /*5890*/  HADD2.F32 R9, -RZ, R6.H0_H0 ;  /* 0x20000006ff097230 */ /* 0x000fc40000004100 */
[----:B------:R-:W-:Y:S01]  /*58a0*/  FMUL.FTZ R11, R7, R10 ;  /* 0x0000000a070b7220 */ /* 0x000fe20000410000 */
[----:B------:R-:W-:Y:S01]  /*58b0*/  HADD2.F32 R29, -RZ, R29.H1_H1 ;  /* 0x3000001dff1d7230 */ /* 0x000fe20000004100 */
[----:B------:R-:W-:Y:S01]  /*58c0*/  F2FP.F16.E4M3.UNPACK_B R5, R4 ;  /* 0x00000004ff05723e */ /* 0x000fe200020006ff */
[----:B------:R-:W-:Y:S02]  /*58d0*/  HADD2.F32 R10, -RZ, R6.H1_H1 ;  /* 0x30000006ff0a7230 */ /* 0x000fe40000004100 */
[----:B------:R-:W-:Y:S01]  /*58e0*/  FMUL.FTZ R6, R33, R106 ;  /* 0x0000006a21067220 */ /* 0x000fe20000410000 */
[-C--:B------:R-:W-:Y:S01]  /*58f0*/  FFMA.FTZ R112, R7, R9.reuse, -R112 ;  /* 0x0000000907707223 */ /* 0x080fe20000010870 */
[----:B------:R-:W-:Y:S01]  /*5900*/  FFMA.FTZ R113, R8, R9, R11 ;  /* 0x0000000908717223 */ /* 0x000fe2000001000b */
[-C--:B------:R-:W-:Y:S01]  /*5910*/  F2FP.F16.E4M3.UNPACK_B R9, R35.reuse ;  /* 0x00000023ff09723e */ /* 0x080fe200020006ff */
[C---:B------:R-:W-:Y:S01]  /*5920*/  FFMA.FTZ R115, R29.reuse, R10, -R6 ;  /* 0x0000000a1d737223 */ /* 0x040fe20000010806 */
[----:B------:R-:W-:Y:S01]  /*5930*/  F2FP.F16.E4M3.UNPACK_B R35, R35.H1 ;  /* 0x00000023ff23723e */ /* 0x000fe200030006ff */
[----:B------:R-:W-:Y:S01]  /*5940*/  FMUL.FTZ R106, R29, R106 ;  /* 0x0000006a1d6a7220 */ /* 0x000fe20000410000 */
[-C--:B------:R-:W-:Y:S01]  /*5950*/  F2FP.F16.E4M3.UNPACK_B R6, R31.reuse ;  /* 0x0000001fff06723e */ /* 0x080fe200020006ff */
[----:B------:R-:W-:Y:S01]  /*5960*/  HADD2.F32 R107, -RZ, R105.H0_H0 ;  /* 0x20000069ff6b7230 */ /* 0x000fe20000004100 */
[----:B------:R-:W-:Y:S01]  /*5970*/  F2FP.F16.E4M3.UNPACK_B R31, R31.H1 ;  /* 0x0000001fff1f723e */ /* 0x000fe200030006ff */
[----:B------:R-:W-:Y:S01]  /*5980*/  FFMA.FTZ R114, R33, R10, R106 ;  /* 0x0000000a21727223 */ /* 0x000fe2000001006a */
[----:B------:R-:W-:Y:S01]  /*5990*/  F2FP.F16.E4M3.UNPACK_B R11, R4.H1 ;  /* 0x00000004ff0b723e */ /* 0x000fe200030006ff */
[----:B------:R-:W-:Y:S01]  /*59a0*/  HADD2.F32 R4, -RZ, R35.H0_H0 ;  /* 0x20000023ff047230 */ /* 0x000fe20000004100 */
[----:B------:R-:W-:Y:S01]  /*59b0*/  F2FP.SATFINITE.E4M3.F32.PACK_AB_MERGE_C R112, R115, R112, RZ ;  /* 0x000000707370723e */ /* 0x000fe200048070ff */
[----:B------:R-:W-:Y:S01]  /*59c0*/  HADD2.F32 R8, -RZ, R31.H0_H0 ;  /* 0x2000001fff087230 */ /* 0x000fe20000004100 */
[----:B------:R-:W-:Y:S01]  /*59d0*/  F2FP.SATFINITE.E4M3.F32.PACK_AB_MERGE_C R113, R114, R113, RZ ;  /* 0x000000717271723e */ /* 0x000fe200048070ff */
[----:B------:R-:W-:-:S02]  /*59e0*/  HADD2.F32 R33, -RZ, R11.H0_H0 ;  /* 0x2000000bff217230 */ /* 0x000fc40000004100 */
[-C--:B------:R-:W-:Y:S01]  /*59f0*/  FMUL.FTZ R119, R4, R107.reuse ;  /* 0x0000006b04777220 */ /* 0x080fe20000410000 */
[----:B------:R-:W-:Y:S02]  /*5a00*/  HADD2.F32 R7, -RZ, R6.H0_H0 ;  /* 0x20000006ff077230 */ /* 0x000fe40000004100 */
[C---:B------:R-:W-:Y:S01]  /*5a10*/  FMUL.FTZ R107, R8.reuse, R107 ;  /* 0x0000006b086b7220 */ /* 0x040fe20000410000 */
[----:B------:R-:W-:Y:S02]  /*5a20*/  HADD2.F32 R106, -RZ, R103.H0_H0 ;  /* 0x20000067ff6a7230 */ /* 0x000fe40000004100 */
[-C--:B------:R-:W-:Y:S01]  /*5a30*/  FFMA.FTZ R119, R8, R33.reuse, -R119 ;  /* 0x0000002108777223 */ /* 0x080fe20000010877 */
[----:B------:R-:W-:Y:S02]  /*5a40*/  HADD2.F32 R10, -RZ, R9.H0_H0 ;  /* 0x20000009ff0a7230 */ /* 0x000fe40000004100 */
[----:B------:R-:W-:Y:S01]  /*5a50*/  FFMA.FTZ R107, R4, R33, R107 ;  /* 0x00000021046b7223 */ /* 0x000fe2000001006b */
[----:B------:R-:W-:-:S02]  /*5a60*/  HADD2.F32 R29, -RZ, R5.H0_H0 ;  /* 0x20000005ff1d7230 */ /* 0x000fc40000004100 */
[CC--:B------:R-:W-:Y:S01]  /*5a70*/  FMUL.FTZ R117, R7.reuse, R106.reuse ;  /* 0x0000006a07757220 */ /* 0x0c0fe20000410000 */
[----:B------:R-:W-:Y:S02]  /*5a80*/  HADD2.F32 R35, -RZ, R35.H1_H1 ;  /* 0x30000023ff237230 */ /* 0x000fe40000004100 */
[C---:B------:R-:W-:Y:S01]  /*5a90*/  FMUL.FTZ R116, R10.reuse, R106 ;  /* 0x0000006a0a747220 */ /* 0x040fe20000410000 */
[----:B------:R-:W-:Y:S02]  /*5aa0*/  HADD2.F32 R8, -RZ, R105.H1_H1 ;  /* 0x30000069ff087230 */ /* 0x000fe40000004100 */
[-C--:B------:R-:W-:Y:S01]  /*5ab0*/  FFMA.FTZ R117, R10, R29.reuse, R117 ;  /* 0x0000001d0a757223 */ /* 0x080fe20000010075 */
[----:B------:R-:W-:Y:S02]  /*5ac0*/  HADD2.F32 R31, -RZ, R31.H1_H1 ;  /* 0x3000001fff1f7230 */ /* 0x000fe40000004100 */
[----:B------:R-:W-:Y:S01]  /*5ad0*/  FFMA.FTZ R116, R7, R29, -R116 ;  /* 0x0000001d07747223 */ /* 0x000fe20000010874 */
[----:B------:R-:W-:-:S02]  /*5ae0*/  HADD2.F32 R6, -RZ, R6.H1_H1 ;  /* 0x30000006ff067230 */ /* 0x000fc40000004100 */
[-C--:B------:R-:W-:Y:S01]  /*5af0*/  FMUL.FTZ R10, R35, R8.reuse ;  /* 0x00000008230a7220 */ /* 0x080fe20000410000 */
[----:B------:R-:W-:Y:S02]  /*5b00*/  HADD2.F32 R9, -RZ, R9.H1_H1 ;  /* 0x30000009ff097230 */ /* 0x000fe40000004100 */
[----:B------:R-:W-:Y:S01]  /*5b10*/  FMUL.FTZ R106, R31, R8 ;  /* 0x000000081f6a7220 */ /* 0x000fe20000410000 */
[----:B------:R-:W-:Y:S01]  /*5b20*/  HADD2.F32 R103, -RZ, R103.H1_H1 ;  /* 0x30000067ff677230 */ /* 0x000fe20000004100 */
[----:B------:R-:W-:Y:S01]  /*5b30*/  F2FP.SATFINITE.E4M3.F32.PACK_AB_MERGE_C R29, R109, R110, R112 ;  /* 0x0000006e6d1d723e */ /* 0x000fe20004807070 */
[----:B------:R-:W-:Y:S01]  /*5b40*/  HADD2.F32 R4, -RZ, R11.H1_H1 ;  /* 0x3000000bff047230 */ /* 0x000fe20000004100 */
[----:B------:R-:W-:Y:S01]  /*5b50*/  F2FP.SATFINITE.E4M3.F32.PACK_AB_MERGE_C R33, R111, R108, R113 ;  /* 0x0000006c6f21723e */ /* 0x000fe20004807071 */
[----:B------:R-:W-:Y:S02]  /*5b60*/  HADD2.F32 R5, -RZ, R5.H1_H1 ;  /* 0x30000005ff057230 */ /* 0x000fe40000004100 */
[-C--:B------:R-:W-:Y:S01]  /*5b70*/  FMUL.FTZ R7, R9, R103.reuse ;  /* 0x0000006709077220 */ /* 0x080fe20000410000 */
[C---:B------:R-:W-:Y:S01]  /*5b80*/  FMUL.FTZ R8, R6.reuse, R103 ;  /* 0x0000006706087220 */ /* 0x040fe20000410000 */
[-C--:B------:R-:W-:Y:S01]  /*5b90*/  FFMA.FTZ R10, R31, R4.reuse, -R10 ;  /* 0x000000041f0a7223 */ /* 0x080fe2000001080a */
[----:B------:R-:W-:Y:S01]  /*5ba0*/  FFMA.FTZ R106, R35, R4, R106 ;  /* 0x00000004236a7223 */ /* 0x000fe2000001006a */
[-C--:B------:R-:W-:Y:S01]  /*5bb0*/  FFMA.FTZ R7, R6, R5.reuse, -R7 ;  /* 0x0000000506077223 */ /* 0x080fe20000010807 */
[----:B------:R-:W-:-:S02]  /*5bc0*/  FFMA.FTZ R8, R9, R5, R8 ;  /* 0x0000000509087223 */ /* 0x000fc40000010008 */
[----:B------:R-:W-:Y:S02]  /*5bd0*/  F2FP.SATFINITE.E4M3.F32.PACK_AB_MERGE_C R10, R10, R119, RZ ;  /* 0x000000770a0a723e */ /* 0x000fe400048070ff */
[----:B------:R-:W-:Y:S02]  /*5be0*/  F2FP.SATFINITE.E4M3.F32.PACK_AB_MERGE_C R106, R106, R107, RZ ;  /* 0x0000006b6a6a723e */ /* 0x000fe400048070ff */
[----:B------:R-:W-:Y:S02]  /*5bf0*/  F2FP.SATFINITE.E4M3.F32.PACK_AB_MERGE_C R31, R7, R116, R10 ;  /* 0x00000074071f723e */ /* 0x000fe4000480700a */
[----:B------:R-:W-:-:S07]  /*5c00*/  F2FP.SATFINITE.E4M3.F32.PACK_AB_MERGE_C R35, R8, R117, R106 ;  /* 0x000000750823723e */ /* 0x000fce000480706a */
.L_x_1396:
[----:B------:R-:W-:Y:S05]  /*5c10*/  BSYNC B2 ;  /* 0x0000000000027941 */ /* 0x000fea0003800000 */
.L_x_1395:
[----:B------:R-:W-:Y:S02]  /*5c20*/  ISETP.GE.AND P5, PT, R101, R98, PT ;  /* 0x000000626500720c */ /* 0x000fe40003fa6270 */
[----:B------:R-:W-:-:S11]  /*5c30*/  P2R R5, PR, RZ, 0x1 ;  /* 0x00000001ff057803 */ /* 0x000fd60000000000 */
[--C-:B------:R-:W-:Y:S02]  /*5c40*/  @!P5 SHF.R.S32.HI R4, RZ, 0x1f, R101.reuse ;  /* 0x0000001fff04d819 */ /* 0x100fe40000011465 */
[----:B------:R-:W-:-:S04]  /*5c50*/  @!P5 IADD3 R7, P0, P6, R44, R90, R101 ;  /* 0x0000005a2c07d210 */ /* 0x000fc80007e1e065 */
[----:B------:R-:W-:Y:S02]  /*5c60*/  @!P5 IADD3.X R104, R85, R104, R4, P0, P6 ;  /* 0x000000685568d210 */ /* 0x000fe400007ec404 */
[----:B------:R-:W-:Y:S02]  /*5c70*/  IADD3 R4, P6, R99, R50, RZ ;  /* 0x0000003263047210 */ /* 0x000fe40007fde0ff */
[----:B------:R-:W-:-:S03]  /*5c80*/  ISETP.NE.AND P0, PT, R5, RZ, PT ;  /* 0x000000ff0500720c */ /* 0x000fc60003f05270 */
[----:B------:R-:W-:Y:S01]  /*5c90*/  IMAD.X R5, R102, 0x1, R51, P6 ;  /* 0x0000000166057824 */ /* 0x000fe200030e0633 */
[----:B------:R-:W-:-:S04]  /*5ca0*/  @!P5 IADD3 R6, P6, R7, R50, RZ ;  /* 0x000000320706d210 */ /* 0x000fc80007fde0ff */
[----:B-1----:R1:W-:Y:S01]  /*5cb0*/  STG.E.128 desc[UR46][R4.64], R28 ;  /* 0x0000001c04007986 */ /* 0x0023e2000c101d2e */
[----:B------:R-:W-:-:S05]  /*5cc0*/  @!P5 IMAD.X R7, R104, 0x1, R51, P6 ;  /* 0x000000016807d824 */ /* 0x000fca00030e0633 */
[----:B--2---:R1:W-:Y:S03]  /*5cd0*/  @!P5 STG.E.128 desc[UR46][R6.64], R32 ;  /* 0x000000200600d986 */ /* 0x0043e6000c101d2e */
.L_x_1394:
[----:B------:R-:W-:Y:S05]  /*5ce0*/  BSYNC B1 ;  /* 0x0000000000017941 */ /* 0x000fea0003800000 */
.L_x_1393:
[C---:B------:R-:W-:Y:S01]  /*5cf0*/  ISETP.GE.OR P5, PT, R218.reuse, R84, P1 ;  /* 0x00000054da00720c */ /* 0x040fe20000fa6670 */
[-C--:B-12---:R-:W-:Y:S02]  /*5d00*/  IMAD R4, R65, R52.reuse, RZ ;  /* 0x0000003441047224 */ /* 0x086fe400078e02ff */
[----:B------:R-:W-:-:S04]  /*5d10*/  IMAD.WIDE.U32 R88, R218, R52, R88 ;  /* 0x00000034da587225 */ /* 0x000fc800078e0058 */
[----:B------:R-:W-:-:S06]  /*5d20*/  IMAD R53, R218, R53, R4 ;  /* 0x00000035da357224 */ /* 0x000fcc00078e0204 */
[----:B------:R-:W-:Y:S05]  /*5d30*/  @P5 BRA `(.L_x_1383) ;  /* 0x0000001000605947 */ /* 0x000fea0003800000 */
[----:B------:R-:W-:Y:S01]  /*5d40*/  SEL R100, R63, R100, !P0 ;  /* 0x000000643f647207 */ /* 0x000fe20004000000 */
[----:B------:R-:W-:Y:S01]  /*5d50*/  IMAD.IADD R30, R89, 0x1, R53 ;  /* 0x00000001591e7824 */ /* 0x000fe200078e0235 */
[----:B------:R-:W-:Y:S01]  /*5d60*/  IADD3 R29, P5, P6, R44, R88, R61 ;  /* 0x000000582c1d7210 */ /* 0x000fe20007ebe03d */
[----:B------:R-:W-:Y:S01]  /*5d70*/  BSSY B1, `(.L_x_1397) ;  /* 0x00000f0000017945 */ /* 0x000fe20003800000 */
[----:B------:R-:W-:Y:S02]  /*5d80*/  SHF.R.S32.HI R5, RZ, 0x1f, R100 ;  /* 0x0000001fff057819 */ /* 0x000fe40000011464 */
[----:B------:R-:W-:Y:S02]  /*5d90*/  IADD3.X R4, R85, R30, R0, P5, P6 ;  /* 0x0000001e55047210 */ /* 0x000fe40002fec400 */
[----:B------:R-:W-:Y:S02]  /*5da0*/  LEA.HI R5, R5, R100, RZ, 0x5 ;  /* 0x0000006405057211 */ /* 0x000fe400078f28ff */
[----:B------:R-:W-:-:S02]  /*5db0*/  IADD3 R28, P5, R29, R50, RZ ;  /* 0x000000321d1c7210 */ /* 0x000fc40007fbe0ff */
[----:B------:R-:W-:-:S03]  /*5dc0*/  LEA.HI.SX32 R5, R5, R54, 0x1b ;  /* 0x0000003605057211 */ /* 0x000fc600078fdaff */
[----:B------:R-:W-:Y:S01]  /*5dd0*/  IMAD.X R29, R4, 0x1, R51, P5 ;  /* 0x00000001041d7824 */ /* 0x000fe200028e0633 */
[----:B------:R-:W-:Y:S01]  /*5de0*/  SHF.R.S32.HI R4, RZ, 0x1f, R5 ;  /* 0x0000001fff047819 */ /* 0x000fe20000011405 */
[----:B------:R-:W-:-:S03]  /*5df0*/  IMAD.SHL.U32 R31, R5, 0x10, RZ ;  /* 0x00000010051f7824 */ /* 0x000fc600078e00ff */
[----:B------:R-:W-:Y:S02]  /*5e00*/  LEA.HI R4, R4, R5, RZ, 0x3 ;  /* 0x0000000504047211 */ /* 0x000fe400078f18ff */
[----:B------:R-:W-:-:S03]  /*5e10*/  LOP3.LUT R5, R206, 0x70, R31, 0xf8, !PT ;  /* 0x00000070ce057812 */ /* 0x000fc600078ef81f */
[----:B------:R-:W-:Y:S01]  /*5e20*/  IMAD.SHL.U32 R4, R4, 0x400, RZ ;  /* 0x0000040004047824 */ /* 0x000fe200078e00ff */
[----:B------:R-:W-:-:S04]  /*5e30*/  LOP3.LUT R5, R5, R234, RZ, 0x3c, !PT ;  /* 0x000000ea05057212 */ /* 0x000fc800078e3cff */
[----:B------:R-:W-:-:S04]  /*5e40*/  LOP3.LUT R4, R4, 0xffffe000, RZ, 0xc0, !PT ;  /* 0xffffe00004047812 */ /* 0x000fc800078ec0ff */
[----:B------:R-:W-:Y:S01]  /*5e50*/  IADD3 R7, R5, R4, R210 ;  /* 0x0000000405077210 */ /* 0x000fe20007ffe0d2 */
[----:B------:R-:W-:-:S04]  /*5e60*/  IMAD R5, R192, 0x4000, R79 ;  /* 0x00004000c0057824 */ /* 0x000fc800078e024f */
        /* <DEDUP_REMOVED lines=8> */
[--C-:B------:R-:W-:Y:S01]  /*5ef0*/  SHF.R.U32.HI R101, RZ, 0x8, R13.reuse ;  /* 0x00000008ff657819 */ /* 0x100fe2000001160d */
[----:B--2---:R-:W-:Y:S01]  /*5f00*/  IMAD.MOV.U32 R24, RZ, RZ, R8 ;  /* 0x000000ffff187224 */ /* 0x004fe200078e0008 */
[----:B------:R-:W-:Y:S01]  /*5f10*/  LOP3.LUT R14, R13, 0xff, RZ, 0xc0, !PT ;  /* 0x000000ff0d0e7812 */ /* 0x000fe200078ec0ff */
[----:B------:R-:W-:Y:S01]  /*5f20*/  IMAD.U32 R8, R102, 0x10000, RZ ;  /* 0x0001000066087824 */ /* 0x000fe200078e00ff */
[----:B------:R-:W-:Y:S02]  /*5f30*/  SHF.R.U32.HI R13, RZ, 0x18, R13 ;  /* 0x00000018ff0d7819 */ /* 0x000fe4000001160d */
[----:B------:R-:W-:Y:S02]  /*5f40*/  SHF.R.U32.HI R99, RZ, 0x8, R15 ;  /* 0x00000008ff637819 */ /* 0x000fe4000001160f */
[----:B------:R-:W-:-:S02]  /*5f50*/  PRMT R13, R13, 0x654, R14 ;  /* 0x000006540d0d7816 */ /* 0x000fc4000000000e */
[----:B------:R-:W-:Y:S02]  /*5f60*/  SHF.L.U32 R4, R101, 0x8, RZ ;  /* 0x0000000865047819 */ /* 0x000fe400000006ff */
[----:B------:R-:W-:Y:S02]  /*5f70*/  LOP3.LUT R26, R15, 0xff, RZ, 0xc0, !PT ;  /* 0x000000ff0f1a7812 */ /* 0x000fe400078ec0ff */
[----:B------:R-:W-:Y:S02]  /*5f80*/  SHF.R.U32.HI R53, RZ, 0x18, R15 ;  /* 0x00000018ff357819 */ /* 0x000fe4000001160f */
[----:B------:R-:W-:Y:S02]  /*5f90*/  SHF.R.U32.HI R33, RZ, 0x8, R27 ;  /* 0x00000008ff217819 */ /* 0x000fe4000001161b */
[----:B------:R-:W-:Y:S01]  /*5fa0*/  LOP3.LUT R13, R13, 0xff00, R4, 0xf8, !PT ;  /* 0x0000ff000d0d7812 */ /* 0x000fe200078ef804 */
[----:B------:R-:W-:Y:S01]  /*5fb0*/  IMAD.SHL.U32 R4, R99, 0x100, RZ ;  /* 0x0000010063047824 */ /* 0x000fe200078e00ff */
[----:B------:R-:W-:-:S02]  /*5fc0*/  SHF.R.U32.HI R90, RZ, 0x10, R25 ;  /* 0x00000010ff5a7819 */ /* 0x000fc40000011619 */
[--C-:B------:R-:W-:Y:S02]  /*5fd0*/  SHF.R.U32.HI R34, RZ, 0x8, R25.reuse ;  /* 0x00000008ff227819 */ /* 0x100fe40000011619 */
[----:B------:R-:W-:Y:S02]  /*5fe0*/  LOP3.LUT R32, R25, 0xff, RZ, 0xc0, !PT ;  /* 0x000000ff19207812 */ /* 0x000fe400078ec0ff */
[----:B------:R-:W-:Y:S02]  /*5ff0*/  SHF.R.U32.HI R35, RZ, 0x18, R25 ;  /* 0x00000018ff237819 */ /* 0x000fe40000011619 */
[----:B------:R-:W-:Y:S02]  /*6000*/  PRMT R25, R53, 0x654, R26 ;  /* 0x0000065435197816 */ /* 0x000fe4000000001a */
[----:B------:R-:W-:Y:S02]  /*6010*/  SHF.R.U32.HI R52, RZ, 0x10, R27 ;  /* 0x00000010ff347819 */ /* 0x000fe4000001161b */
[----:B------:R-:W-:Y:S01]  /*6020*/  LOP3.LUT R91, R27, 0xff0000ff, RZ, 0xc0, !PT ;  /* 0xff0000ff1b5b7812 */ /* 0x000fe200078ec0ff */
[----:B------:R-:W-:Y:S01]  /*6030*/  IMAD.MOV.U32 R27, RZ, RZ, R10 ;  /* 0x000000ffff1b7224 */ /* 0x000fe200078e000a */
[----:B------:R-:W-:Y:S01]  /*6040*/  SHF.R.U32.HI R100, RZ, 0x10, R15 ;  /* 0x00000010ff647819 */ /* 0x000fe2000001160f */
[----:B------:R-:W-:Y:S01]  /*6050*/  IMAD.MOV.U32 R15, RZ, RZ, R6 ;  /* 0x000000ffff0f7224 */ /* 0x000fe200078e0006 */
[----:B------:R-:W-:Y:S01]  /*6060*/  PRMT R35, R35, 0x654, R32 ;  /* 0x0000065423237816 */ /* 0x000fe20000000020 */
[----:B------:R-:W-:Y:S01]  /*6070*/  IMAD.SHL.U32 R10, R33, 0x100, RZ ;  /* 0x00000100210a7824 */ /* 0x000fe200078e00ff */
[----:B------:R-:W-:Y:S01]  /*6080*/  LOP3.LUT R33, R25, 0xff00, R4, 0xf8, !PT ;  /* 0x0000ff0019217812 */ /* 0x000fe200078ef804 */
[----:B------:R-:W-:Y:S01]  /*6090*/  IMAD.SHL.U32 R6, R34, 0x100, RZ ;  /* 0x0000010022067824 */ /* 0x000fe200078e00ff */
[----:B------:R-:W-:Y:S01]  /*60a0*/  LOP3.LUT R8, R13, 0xff0000, R8, 0xf8, !PT ;  /* 0x00ff00000d087812 */ /* 0x000fe200078ef808 */
[----:B------:R-:W-:Y:S01]  /*60b0*/  IMAD.U32 R4, R100, 0x10000, RZ ;  /* 0x0001000064047824 */ /* 0x000fe200078e00ff */
[----:B------:R-:W-:-:S02]  /*60c0*/  F2FP.F16.E4M3.UNPACK_B R34, R97.H1 ;  /* 0x00000061ff22723e */ /* 0x000fc400030006ff */
[----:B------:R-:W-:Y:S02]  /*60d0*/  F2FP.F16.E4M3.UNPACK_B R25, R24.H1 ;  /* 0x00000018ff19723e */ /* 0x000fe400030006ff */
[----:B------:R-:W-:Y:S02]  /*60e0*/  F2FP.F16.E4M3.UNPACK_B R13, R12.H1 ;  /* 0x0000000cff0d723e */ /* 0x000fe400030006ff */
[----:B------:R-:W-:Y:S01]  /*60f0*/  LOP3.LUT R53, R35, 0xff00, R6, 0xf8, !PT ;  /* 0x0000ff0023357812 */ /* 0x000fe200078ef806 */
[----:B------:R-:W-:Y:S01]  /*6100*/  HADD2.F32 R35, -RZ, R34.H0_H0 ;  /* 0x20000022ff237230 */ /* 0x000fe20000004100 */
[----:B------:R-:W-:Y:S01]  /*6110*/  F2FP.F16.E4M3.UNPACK_B R32, R95.H1 ;  /* 0x0000005fff20723e */ /* 0x000fe200030006ff */
[----:B------:R-:W-:Y:S01]  /*6120*/  HADD2.F32 R26, -RZ, R25.H0_H0 ;  /* 0x20000019ff1a7230 */ /* 0x000fe20000004100 */
[----:B------:R-:W-:Y:S01]  /*6130*/  LOP3.LUT R4, R33, 0xff0000, R4, 0xf8, !PT ;  /* 0x00ff000021047812 */ /* 0x000fe200078ef804 */
[----:B------:R-:W-:Y:S01]  /*6140*/  HADD2.F32 R14, -RZ, R13.H0_H0 ;  /* 0x2000000dff0e7230 */ /* 0x000fe20000004100 */
[----:B------:R-:W-:Y:S01]  /*6150*/  LOP3.LUT R91, R91, 0xff00, R10, 0xf8, !PT ;  /* 0x0000ff005b5b7812 */ /* 0x000fe200078ef80a */
[----:B------:R-:W-:-:S02]  /*6160*/  HADD2.F32 R33, -RZ, R32.H0_H0 ;  /* 0x20000020ff217230 */ /* 0x000fc40000004100 */
[-C--:B------:R-:W-:Y:S01]  /*6170*/  FMUL.FTZ R99, R26, R35.reuse ;  /* 0x000000231a637220 */ /* 0x080fe20000410000 */
[----:B------:R-:W-:Y:S02]  /*6180*/  IMAD.U32 R10, R90, 0x10000, RZ ;  /* 0x000100005a0a7824 */ /* 0x000fe400078e00ff */
[C---:B------:R-:W-:Y:S01]  /*6190*/  FMUL.FTZ R35, R14.reuse, R35 ;  /* 0x000000230e237220 */ /* 0x040fe20000410000 */
[----:B------:R-:W-:Y:S01]  /*61a0*/  F2FP.F16.E4M3.UNPACK_B R97, R97 ;  /* 0x00000061ff61723e */ /* 0x000fe200020006ff */
[-C--:B------:R-:W-:Y:S01]  /*61b0*/  FFMA.FTZ R99, R14, R33.reuse, -R99 ;  /* 0x000000210e637223 */ /* 0x080fe20000010863 */
[----:B------:R-:W-:Y:S02]  /*61c0*/  HADD2.F32 R14, -RZ, R13.H1_H1 ;  /* 0x3000000dff0e7230 */ /* 0x000fe40000004100 */
[----:B------:R-:W-:Y:S01]  /*61d0*/  FFMA.FTZ R90, R26, R33, R35 ;  /* 0x000000211a5a7223 */ /* 0x000fe20000010023 */
[----:B------:R-:W-:Y:S01]  /*61e0*/  HADD2.F32 R35, -RZ, R34.H1_H1 ;  /* 0x30000022ff237230 */ /* 0x000fe20000004100 */
[----:B------:R-:W-:Y:S01]  /*61f0*/  F2FP.F16.E4M3.UNPACK_B R24, R24 ;  /* 0x00000018ff18723e */ /* 0x000fe200020006ff */
[----:B------:R-:W-:Y:S01]  /*6200*/  HADD2.F32 R26, -RZ, R25.H1_H1 ;  /* 0x30000019ff1a7230 */ /* 0x000fe20000004100 */
[----:B------:R-:W-:Y:S01]  /*6210*/  F2FP.F16.E4M3.UNPACK_B R12, R12 ;  /* 0x0000000cff0c723e */ /* 0x000fe200020006ff */
[----:B------:R-:W-:Y:S01]  /*6220*/  IMAD.U32 R6, R52, 0x10000, RZ ;  /* 0x0001000034067824 */ /* 0x000fe200078e00ff */
[----:B------:R-:W-:Y:S01]  /*6230*/  LOP3.LUT R10, R53, 0xff0000, R10, 0xf8, !PT ;  /* 0x00ff0000350a7812 */ /* 0x000fe200078ef80a */
[----:B------:R-:W-:-:S02]  /*6240*/  HADD2.F32 R33, -RZ, R32.H1_H1 ;  /* 0x30000020ff217230 */ /* 0x000fc40000004100 */
[----:B------:R-:W-:Y:S01]  /*6250*/  FMUL.FTZ R53, R26, R35 ;  /* 0x000000231a357220 */ /* 0x000fe20000410000 */
[----:B------:R-:W-:Y:S01]  /*6260*/  F2FP.F16.E4M3.UNPACK_B R95, R95 ;  /* 0x0000005fff5f723e */ /* 0x000fe200020006ff */
[----:B------:R-:W-:Y:S02]  /*6270*/  HADD2.F32 R32, -RZ, R97.H0_H0 ;  /* 0x20000061ff207230 */ /* 0x000fe40000004100 */
[C---:B------:R-:W-:Y:S01]  /*6280*/  FMUL.FTZ R35, R14.reuse, R35 ;  /* 0x000000230e237220 */ /* 0x040fe20000410000 */
[----:B------:R-:W-:Y:S01]  /*6290*/  HADD2.F32 R25, -RZ, R24.H0_H0 ;  /* 0x20000018ff197230 */ /* 0x000fe20000004100 */
[----:B------:R-:W-:Y:S01]  /*62a0*/  LOP3.LUT R6, R91, 0xff0000, R6, 0xf8, !PT ;  /* 0x00ff00005b067812 */ /* 0x000fe200078ef806 */
[----:B------:R-:W-:Y:S02]  /*62b0*/  HADD2.F32 R13, -RZ, R12.H0_H0 ;  /* 0x2000000cff0d7230 */ /* 0x000fe40000004100 */
[-C--:B------:R-:W-:Y:S01]  /*62c0*/  FFMA.FTZ R100, R14, R33.reuse, -R53 ;  /* 0x000000210e647223 */ /* 0x080fe20000010835 */
[----:B------:R-:W-:Y:S01]  /*62d0*/  FFMA.FTZ R91, R26, R33, R35 ;  /* 0x000000211a5b7223 */ /* 0x000fe20000010023 */
[----:B------:R-:W-:-:S02]  /*62e0*/  HADD2.F32 R14, -RZ, R95.H0_H0 ;  /* 0x2000005fff0e7230 */ /* 0x000fc40000004100 */
[-C--:B------:R-:W-:Y:S01]  /*62f0*/  FMUL.FTZ R26, R25, R32.reuse ;  /* 0x00000020191a7220 */ /* 0x080fe20000410000 */
[----:B------:R-:W-:Y:S01]  /*6300*/  FMUL.FTZ R32, R13, R32 ;  /* 0x000000200d207220 */ /* 0x000fe20000410000 */
[----:B------:R-:W-:Y:S01]  /*6310*/  HADD2.F32 R97, -RZ, R97.H1_H1 ;  /* 0x30000061ff617230 */ /* 0x000fe20000004100 */
[----:B------:R-:W-:Y:S01]  /*6320*/  F2FP.SATFINITE.E4M3.F32.PACK_AB_MERGE_C R99, R100, R99, RZ ;  /* 0x000000636463723e */ /* 0x000fe200048070ff */
[----:B------:R-:W-:Y:S02]  /*6330*/  HADD2.F32 R24, -RZ, R24.H1_H1 ;  /* 0x30000018ff187230 */ /* 0x000fe40000004100 */
[-C--:B------:R-:W-:Y:S01]  /*6340*/  FFMA.FTZ R35, R25, R14.reuse, R32 ;  /* 0x0000000e19237223 */ /* 0x080fe20000010020 */
[----:B------:R-:W-:Y:S02]  /*6350*/  HADD2.F32 R12, -RZ, R12.H1_H1 ;  /* 0x3000000cff0c7230 */ /* 0x000fe40000004100 */
[----:B------:R-:W-:Y:S01]  /*6360*/  FFMA.FTZ R34, R13, R14, -R26 ;  /* 0x0000000e0d227223 */ /* 0x000fe2000001081a */
[----:B------:R-:W-:-:S02]  /*6370*/  HADD2.F32 R95, -RZ, R95.H1_H1 ;  /* 0x3000005fff5f7230 */ /* 0x000fc40000004100 */
[-C--:B------:R-:W-:Y:S01]  /*6380*/  FMUL.FTZ R25, R24, R97.reuse ;  /* 0x0000006118197220 */ /* 0x080fe20000410000 */
[----:B------:R-:W-:Y:S01]  /*6390*/  F2FP.F16.E4M3.UNPACK_B R13, R96.H1 ;  /* 0x00000060ff0d723e */ /* 0x000fe200030006ff */
[C---:B------:R-:W-:Y:S01]  /*63a0*/  FMUL.FTZ R97, R12.reuse, R97 ;  /* 0x000000610c617220 */ /* 0x040fe20000410000 */
[----:B------:R-:W-:Y:S01]  /*63b0*/  F2FP.F16.E4M3.UNPACK_B R14, R27.H1 ;  /* 0x0000001bff0e723e */ /* 0x000fe200030006ff */
[----:B------:R-:W-:Y:S01]  /*63c0*/  FFMA.FTZ R53, R12, R95, -R25 ;  /* 0x0000005f0c357223 */ /* 0x000fe20000010819 */
[----:B------:R-:W-:Y:S01]  /*63d0*/  F2FP.F16.E4M3.UNPACK_B R26, R86.H1 ;  /* 0x00000056ff1a723e */ /* 0x000fe200030006ff */
[--C-:B------:R-:W-:Y:S01]  /*63e0*/  HADD2.F32 R32, -RZ, R13.reuse.H0_H0 ;  /* 0x2000000dff207230 */ /* 0x100fe20000004100 */
[----:B------:R-:W-:Y:S01]  /*63f0*/  F2FP.F16.E4M3.UNPACK_B R12, R15.H1 ;  /* 0x0000000fff0c723e */ /* 0x000fe200030006ff */
[----:B------:R-:W-:Y:S02]  /*6400*/  HADD2.F32 R25, -RZ, R14.H0_H0 ;  /* 0x2000000eff197230 */ /* 0x000fe40000004100 */
[----:B------:R-:W-:Y:S01]  /*6410*/  FFMA.FTZ R52, R24, R95, R97 ;  /* 0x0000005f18347223 */ /* 0x000fe20000010061 */
[----:B------:R-:W-:Y:S01]  /*6420*/  HADD2.F32 R33, -RZ, R13.H1_H1 ;  /* 0x3000000dff217230 */ /* 0x000fe20000004100 */
[----:B------:R-:W-:Y:S01]  /*6430*/  F2FP.F16.E4M3.UNPACK_B R96, R96 ;  /* 0x00000060ff60723e */ /* 0x000fe200020006ff */
[----:B------:R-:W-:-:S02]  /*6440*/  HADD2.F32 R13, -RZ, R12.H0_H0 ;  /* 0x2000000cff0d7230 */ /* 0x000fc40000004100 */
[-C--:B------:R-:W-:Y:S01]  /*6450*/  FMUL.FTZ R102, R25, R32.reuse ;  /* 0x0000002019667220 */ /* 0x080fe20000410000 */
[----:B------:R-:W-:Y:S01]  /*6460*/  HADD2.F32 R24, -RZ, R26.H0_H0 ;  /* 0x2000001aff187230 */ /* 0x000fe20000004100 */
[----:B------:R-:W-:Y:S01]  /*6470*/  F2FP.F16.E4M3.UNPACK_B R27, R27 ;  /* 0x0000001bff1b723e */ /* 0x000fe200020006ff */
[----:B------:R-:W-:Y:S02]  /*6480*/  HADD2.F32 R14, -RZ, R14.H1_H1 ;  /* 0x3000000eff0e7230 */ /* 0x000fe40000004100 */
[C---:B------:R-:W-:Y:S01]  /*6490*/  FMUL.FTZ R32, R13.reuse, R32 ;  /* 0x000000200d207220 */ /* 0x040fe20000410000 */
[----:B------:R-:W-:Y:S02]  /*64a0*/  HADD2.F32 R12, -RZ, R12.H1_H1 ;  /* 0x3000000cff0c7230 */ /* 0x000fe40000004100 */
[-C--:B------:R-:W-:Y:S01]  /*64b0*/  FFMA.FTZ R102, R13, R24.reuse, -R102 ;  /* 0x000000180d667223 */ /* 0x080fe20000010866 */
[----:B------:R-:W-:Y:S02]  /*64c0*/  HADD2.F32 R13, -RZ, R26.H1_H1 ;  /* 0x3000001aff0d7230 */ /* 0x000fe40000004100 */
[----:B------:R-:W-:Y:S01]  /*64d0*/  FMUL.FTZ R97, R14, R33 ;  /* 0x000000210e617220 */ /* 0x000fe20000410000 */
[----:B------:R-:W-:Y:S01]  /*64e0*/  F2FP.F16.E4M3.UNPACK_B R15, R15 ;  /* 0x0000000fff0f723e */ /* 0x000fe200020006ff */
[C---:B------:R-:W-:Y:S01]  /*64f0*/  FMUL.FTZ R33, R12.reuse, R33 ;  /* 0x000000210c217220 */ /* 0x040fe20000410000 */
[----:B------:R-:W-:Y:S01]  /*6500*/  FFMA.FTZ R95, R25, R24, R32 ;  /* 0x00000018195f7223 */ /* 0x000fe20000010020 */
[----:B------:R-:W-:Y:S01]  /*6510*/  FFMA.FTZ R97, R12, R13, -R97 ;  /* 0x0000000d0c617223 */ /* 0x000fe20000010861 */
[----:B------:R-:W-:-:S02]  /*6520*/  HADD2.F32 R24, -RZ, R96.H0_H0 ;  /* 0x20000060ff187230 */ /* 0x000fc40000004100 */
[----:B------:R-:W-:Y:S01]  /*6530*/  FFMA.FTZ R104, R14, R13, R33 ;  /* 0x0000000d0e687223 */ /* 0x000fe20000010021 */
[----:B------:R-:W-:Y:S01]  /*6540*/  F2FP.F16.E4M3.UNPACK_B R86, R86 ;  /* 0x00000056ff56723e */ /* 0x000fe200020006ff */
[----:B------:R-:W-:Y:S01]  /*6550*/  HADD2.F32 R13, -RZ, R27.H0_H0 ;  /* 0x2000001bff0d7230 */ /* 0x000fe20000004100 */
[----:B------:R-:W-:Y:S01]  /*6560*/  F2FP.SATFINITE.E4M3.F32.PACK_AB_MERGE_C R97, R97, R102, RZ ;  /* 0x000000666161723e */ /* 0x000fe200048070ff */
[----:B------:R-:W-:Y:S01]  /*6570*/  HADD2.F32 R12, -RZ, R15.H0_H0 ;  /* 0x2000000fff0c7230 */ /* 0x000fe20000004100 */
[----:B------:R-:W-:Y:S01]  /*6580*/  F2FP.SATFINITE.E4M3.F32.PACK_AB_MERGE_C R99, R53, R34, R99 ;  /* 0x000000223563723e */ /* 0x000fe20004807063 */
[----:B------:R-:W-:Y:S02]  /*6590*/  HADD2.F32 R96, -RZ, R96.H1_H1 ;  /* 0x30000060ff607230 */ /* 0x000fe40000004100 */
[-C--:B------:R-:W-:Y:S01]  /*65a0*/  FMUL.FTZ R25, R13, R24.reuse ;  /* 0x000000180d197220 */ /* 0x080fe20000410000 */
[----:B------:R-:W-:Y:S02]  /*65b0*/  HADD2.F32 R27, -RZ, R27.H1_H1 ;  /* 0x3000001bff1b7230 */ /* 0x000fe40000004100 */
[----:B------:R-:W-:Y:S01]  /*65c0*/  FMUL.FTZ R24, R12, R24 ;  /* 0x000000180c187220 */ /* 0x000fe20000410000 */
[----:B------:R-:W-:Y:S01]  /*65d0*/  HADD2.F32 R14, -RZ, R86.H0_H0 ;  /* 0x20000056ff0e7230 */ /* 0x000fe20000004100 */
[----:B------:R-:W-:Y:S01]  /*65e0*/  F2FP.SATFINITE.E4M3.F32.PACK_AB_MERGE_C R95, R104, R95, RZ ;  /* 0x0000005f685f723e */ /* 0x000fe200048070ff */
[----:B------:R-:W-:-:S02]  /*65f0*/  HADD2.F32 R15, -RZ, R15.H1_H1 ;  /* 0x3000000fff0f7230 */ /* 0x000fc40000004100 */
[----:B------:R-:W-:Y:S01]  /*6600*/  FMUL.FTZ R32, R27, R96 ;  /* 0x000000601b207220 */ /* 0x000fe20000410000 */
[----:B------:R-:W-:Y:S02]  /*6610*/  HADD2.F32 R86, -RZ, R86.H1_H1 ;  /* 0x30000056ff567230 */ /* 0x000fe40000004100 */
[-C--:B------:R-:W-:Y:S01]  /*6620*/  FFMA.FTZ R26, R12, R14.reuse, -R25 ;  /* 0x0000000e0c1a7223 */ /* 0x080fe20000010819 */
[----:B------:R-:W-:Y:S01]  /*6630*/  FFMA.FTZ R33, R13, R14, R24 ;  /* 0x0000000e0d217223 */ /* 0x000fe20000010018 */
[----:B------:R-:W-:Y:S01]  /*6640*/  F2FP.F16.E4M3.UNPACK_B R14, R9 ;  /* 0x00000009ff0e723e */ /* 0x000fe200020006ff */
[C---:B------:R-:W-:Y:S01]  /*6650*/  FMUL.FTZ R96, R15.reuse, R96 ;  /* 0x000000600f607220 */ /* 0x040fe20000410000 */
[----:B------:R-:W-:Y:S01]  /*6660*/  FFMA.FTZ R13, R15, R86, -R32 ;  /* 0x000000560f0d7223 */ /* 0x000fe20000010820 */
[----:B------:R-:W-:Y:S02]  /*6670*/  F2FP.F16.E4M3.UNPACK_B R25, R10 ;  /* 0x0000000aff19723e */ /* 0x000fe400020006ff */
[----:B------:R-:W-:Y:S01]  /*6680*/  F2FP.F16.E4M3.UNPACK_B R12, R5 ;  /* 0x00000005ff0c723e */ /* 0x000fe200020006ff */
[----:B------:R-:W-:Y:S01]  /*6690*/  HADD2.F32 R15, -RZ, R14.H0_H0 ;  /* 0x2000000eff0f7230 */ /* 0x000fe20000004100 */
[----:B------:R-:W-:Y:S01]  /*66a0*/  F2FP.F16.E4M3.UNPACK_B R24, R8 ;  /* 0x00000008ff18723e */ /* 0x000fe200020006ff */
[----:B------:R-:W-:Y:S01]  /*66b0*/  HADD2.F32 R32, -RZ, R25.H0_H0 ;  /* 0x20000019ff207230 */ /* 0x000fe20000004100 */
[----:B------:R-:W-:Y:S01]  /*66c0*/  F2FP.SATFINITE.E4M3.F32.PACK_AB_MERGE_C R100, R13, R26, R97 ;  /* 0x0000001a0d64723e */ /* 0x000fe20004807061 */
[----:B------:R-:W-:-:S02]  /*66d0*/  HADD2.F32 R13, -RZ, R12.H0_H0 ;  /* 0x2000000cff0d7230 */ /* 0x000fc40000004100 */
[----:B------:R-:W-:Y:S01]  /*66e0*/  FFMA.FTZ R96, R27, R86, R96 ;  /* 0x000000561b607223 */ /* 0x000fe20000010060 */
[----:B------:R-:W-:Y:S02]  /*66f0*/  HADD2.F32 R26, -RZ, R24.H0_H0 ;  /* 0x20000018ff1a7230 */ /* 0x000fe40000004100 */
[-C--:B------:R-:W-:Y:S01]  /*6700*/  FMUL.FTZ R34, R15, R32.reuse ;  /* 0x000000200f227220 */ /* 0x080fe20000410000 */
[----:B------:R-:W-:Y:S02]  /*6710*/  HADD2.F32 R14, -RZ, R14.H1_H1 ;  /* 0x3000000eff0e7230 */ /* 0x000fe40000004100 */
[----:B------:R-:W-:Y:S01]  /*6720*/  FMUL.FTZ R32, R13, R32 ;  /* 0x000000200d207220 */ /* 0x000fe20000410000 */
[----:B------:R-:W-:Y:S01]  /*6730*/  HADD2.F32 R25, -RZ, R25.H1_H1 ;  /* 0x30000019ff197230 */ /* 0x000fe20000004100 */
[----:B------:R-:W-:Y:S01]  /*6740*/  F2FP.SATFINITE.E4M3.F32.PACK_AB_MERGE_C R96, R96, R33, R95 ;  /* 0x000000216060723e */ /* 0x000fe2000480705f */
[----:B------:R-:W-:Y:S02]  /*6750*/  HADD2.F32 R12, -RZ, R12.H1_H1 ;  /* 0x3000000cff0c7230 */ /* 0x000fe40000004100 */
[----:B------:R-:W-:Y:S01]  /*6760*/  FFMA.FTZ R32, R15, R26, R32 ;  /* 0x0000001a0f207223 */ /* 0x000fe20000010020 */
[----:B------:R-:W-:-:S02]  /*6770*/  HADD2.F32 R15, -RZ, R24.H1_H1 ;  /* 0x30000018ff0f7230 */ /* 0x000fc40000004100 */
[-C--:B------:R-:W-:Y:S01]  /*6780*/  FMUL.FTZ R27, R14, R25.reuse ;  /* 0x000000190e1b7220 */ /* 0x080fe20000410000 */
[----:B------:R-:W-:Y:S01]  /*6790*/  F2FP.SATFINITE.E4M3.F32.PACK_AB_MERGE_C R90, R91, R90, RZ ;  /* 0x0000005a5b5a723e */ /* 0x000fe200048070ff */
[----:B------:R-:W-:Y:S01]  /*67a0*/  FFMA.FTZ R34, R13, R26, -R34 ;  /* 0x0000001a0d227223 */ /* 0x000fe20000010822 */
[C---:B------:R-:W-:Y:S01]  /*67b0*/  FMUL.FTZ R25, R12.reuse, R25 ;  /* 0x000000190c197220 */ /* 0x040fe20000410000 */
[----:B------:R-:W-:Y:S01]  /*67c0*/  FFMA.FTZ R33, R12, R15, -R27 ;  /* 0x0000000f0c217223 */ /* 0x000fe2000001081b */
[----:B------:R-:W-:Y:S02]  /*67d0*/  F2FP.F16.E4M3.UNPACK_B R5, R5.H1 ;  /* 0x00000005ff05723e */ /* 0x000fe400030006ff */
[----:B------:R-:W-:Y:S02]  /*67e0*/  F2FP.F16.E4M3.UNPACK_B R13, R9.H1 ;  /* 0x00000009ff0d723e */ /* 0x000fe400030006ff */
[----:B------:R-:W-:Y:S01]  /*67f0*/  F2FP.F16.E4M3.UNPACK_B R12, R10.H1 ;  /* 0x0000000aff0c723e */ /* 0x000fe200030006ff */
[----:B------:R-:W-:Y:S01]  /*6800*/  HADD2.F32 R9, -RZ, R5.H0_H0 ;  /* 0x20000005ff097230 */ /* 0x000fe20000004100 */
[----:B------:R-:W-:Y:S01]  /*6810*/  F2FP.SATFINITE.E4M3.F32.PACK_AB_MERGE_C R101, R52, R35, R90 ;  /* 0x000000233465723e */ /* 0x000fe2000480705a */
[----:B------:R-:W-:Y:S01]  /*6820*/  FFMA.FTZ R35, R14, R15, R25 ;  /* 0x0000000f0e237223 */ /* 0x000fe20000010019 */
[--C-:B------:R-:W-:Y:S01]  /*6830*/  HADD2.F32 R10, -RZ, R13.reuse.H0_H0 ;  /* 0x2000000dff0a7230 */ /* 0x100fe20000004100 */
[----:B------:R-:W-:Y:S01]  /*6840*/  F2FP.F16.E4M3.UNPACK_B R8, R8.H1 ;  /* 0x00000008ff08723e */ /* 0x000fe200030006ff */
[----:B------:R-:W-:Y:S01]  /*6850*/  HADD2.F32 R14, -RZ, R12.H0_H0 ;  /* 0x2000000cff0e7230 */ /* 0x000fe20000004100 */
[----:B------:R-:W-:Y:S01]  /*6860*/  F2FP.F16.E4M3.UNPACK_B R25, R6.H1 ;  /* 0x00000006ff19723e */ /* 0x000fe200030006ff */
[----:B------:R-:W-:-:S02]  /*6870*/  HADD2.F32 R13, -RZ, R13.H1_H1 ;  /* 0x3000000dff0d7230 */ /* 0x000fc40000004100 */
[----:B------:R-:W-:Y:S02]  /*6880*/  HADD2.F32 R24, -RZ, R12.H1_H1 ;  /* 0x3000000cff187230 */ /* 0x000fe40000004100 */
[CC--:B------:R-:W-:Y:S01]  /*6890*/  FMUL.FTZ R26, R10.reuse, R14.reuse ;  /* 0x0000000e0a1a7220 */ /* 0x0c0fe20000410000 */
[----:B------:R-:W-:Y:S02]  /*68a0*/  HADD2.F32 R5, -RZ, R5.H1_H1 ;  /* 0x30000005ff057230 */ /* 0x000fe40000004100 */
[----:B------:R-:W-:Y:S01]  /*68b0*/  FMUL.FTZ R15, R9, R14 ;  /* 0x0000000e090f7220 */ /* 0x000fe20000410000 */
[--C-:B------:R-:W-:Y:S02]  /*68c0*/  HADD2.F32 R12, -RZ, R8.reuse.H0_H0 ;  /* 0x20000008ff0c7230 */ /* 0x100fe40000004100 */
[-C--:B------:R-:W-:Y:S01]  /*68d0*/  FMUL.FTZ R14, R13, R24.reuse ;  /* 0x000000180d0e7220 */ /* 0x080fe20000410000 */
[----:B------:R-:W-:Y:S02]  /*68e0*/  HADD2.F32 R8, -RZ, R8.H1_H1 ;  /* 0x30000008ff087230 */ /* 0x000fe40000004100 */
[----:B------:R-:W-:Y:S01]  /*68f0*/  FMUL.FTZ R24, R5, R24 ;  /* 0x0000001805187220 */ /* 0x000fe20000410000 */
[----:B------:R-:W-:Y:S01]  /*6900*/  FFMA.FTZ R53, R10, R12, R15 ;  /* 0x0000000c0a357223 */ /* 0x000fe2000001000f */
[----:B------:R-:W-:-:S02]  /*6910*/  F2FP.F16.E4M3.UNPACK_B R10, R11 ;  /* 0x0000000bff0a723e */ /* 0x000fc400020006ff */
        /* <DEDUP_REMOVED lines=45> */
[----:B------:R-:W-:Y:S01]  /*6bf0*/  F2FP.SATFINITE.E4M3.F32.PACK_AB_MERGE_C R7, R7, R90, RZ ;  /* 0x0000005a0707723e */ /* 0x000fe200048070ff */
[----:B------:R-:W-:Y:S01]  /*6c00*/  IMAD.MOV.U32 R10, RZ, RZ, R96 ;  /* 0x000000ffff0a7224 */ /* 0x000fe200078e0060 */
[----:B------:R-:W-:-:S02]  /*6c10*/  F2FP.SATFINITE.E4M3.F32.PACK_AB_MERGE_C R14, R14, R97, RZ ;  /* 0x000000610e0e723e */ /* 0x000fc400048070ff */
[----:B------:R-:W-:Y:S01]  /*6c20*/  F2FP.SATFINITE.E4M3.F32.PACK_AB_MERGE_C R7, R8, R95, R7 ;  /* 0x0000005f0807723e */ /* 0x000fe20004807007 */
[----:B------:R-:W-:Y:S01]  /*6c30*/  IMAD.MOV.U32 R8, RZ, RZ, R101 ;  /* 0x000000ffff087224 */ /* 0x000fe200078e0065 */
[----:B------:R-:W-:Y:S01]  /*6c40*/  F2FP.SATFINITE.E4M3.F32.PACK_AB_MERGE_C R11, R6, R27, R14 ;  /* 0x0000001b060b723e */ /* 0x000fe2000480700e */
[----:B------:R-:W-:Y:S01]  /*6c50*/  IMAD.MOV.U32 R6, RZ, RZ, R100 ;  /* 0x000000ffff067224 */ /* 0x000fe200078e0064 */
[----:B------:R-:W-:-:S07]  /*6c60*/  F2FP.SATFINITE.E4M3.F32.PACK_AB_MERGE_C R9, R35, R32, R53 ;  /* 0x000000202309723e */ /* 0x000fce0004807035 */
.L_x_1398:
[----:B------:R-:W-:Y:S05]  /*6c70*/  BSYNC B1 ;  /* 0x0000000000017941 */ /* 0x000fea0003800000 */
.L_x_1397:
[----:B-1----:R1:W-:Y:S01]  /*6c80*/  STG.E.128 desc[UR46][R28.64], R4 ;  /* 0x000000041c007986 */ /* 0x0023e2000c101d2e */
[----:B------:R-:W-:-:S13]  /*6c90*/  ISETP.GE.AND P4, PT, R31, R98, PT ;  /* 0x000000621f00720c */ /* 0x000fda0003f86270 */
[----:B------:R-:W-:Y:S05]  /*6ca0*/  @P4 BRA `(.L_x_1383) ;  /* 0x0000000000844947 */ /* 0x000fea0003800000 */
[--C-:B-1----:R-:W-:Y:S02]  /*6cb0*/  SHF.R.S32.HI R4, RZ, 0x1f, R31.reuse ;  /* 0x0000001fff047819 */ /* 0x102fe4000001141f */
[----:B------:R-:W-:-:S04]  /*6cc0*/  IADD3 R31, P4, P5, R44, R88, R31 ;  /* 0x000000582c1f7210 */ /* 0x000fc80007d9e01f */
[----:B------:R-:W-:Y:S02]  /*6cd0*/  IADD3.X R30, R85, R30, R4, P4, P5 ;  /* 0x0000001e551e7210 */ /* 0x000fe400027ea404 */
[----:B------:R-:W-:-:S05]  /*6ce0*/  IADD3 R50, P4, R31, R50, RZ ;  /* 0x000000321f327210 */ /* 0x000fca0007f9e0ff */
[----:B------:R-:W-:-:S05]  /*6cf0*/  IMAD.X R51, R30, 0x1, R51, P4 ;  /* 0x000000011e337824 */ /* 0x000fca00020e0633 */
[----:B--2---:R1:W-:Y:S01]  /*6d00*/  STG.E.128 desc[UR46][R50.64], R8 ;  /* 0x0000000832007986 */ /* 0x0043e2000c101d2e */
[----:B------:R-:W-:Y:S05]  /*6d10*/  BRA `(.L_x_1383) ;  /* 0x0000000000687947 */ /* 0x000fea0003800000 */
.L_x_1366:
[----:B------:R-:W-:-:S06]  /*6d20*/  UISETP.NE.AND UP0, UPT, UR45, 0x3, UPT ;  /* 0x000000032d00788c */ /* 0x000fcc000bf05270 */
[----:B------:R-:W-:-:S13]  /*6d30*/  PLOP3.LUT P3, PT, PT, PT, UP0, 0x80, 0x0 ;  /* 0x000000000000781c */ /* 0x000fda0003f6f008 */
[----:B------:R-:W-:Y:S05]  /*6d40*/  @!P3 BRA `(.L_x_1399) ;  /* 0x000000000004b947 */ /* 0x000fea0003800000 */
[----:B------:R-:W-:Y:S01]  /*6d50*/  BPT.TRAP 0x1 ;  /* 0x000000040000795c */ /* 0x000fe20000300000 */
.L_x_1399:
[----:B------:R-:W-:Y:S01]  /*6d60*/  IMAD R80, R192, 0x8, R16 ;  /* 0x00000008c0507824 */ /* 0x000fe200078e0210 */
[----:B------:R-:W-:Y:S01]  /*6d70*/  SHF.L.U32 R93, R198, 0x1f, RZ ;  /* 0x0000001fc65d7819 */ /* 0x000fe200000006ff */
[----:B------:R-:W-:Y:S01]  /*6d80*/  IMAD R84, R47, -0x40, R46 ;  /* 0xffffffc02f547824 */ /* 0x000fe200078e022e */
[----:B------:R-:W-:Y:S02]  /*6d90*/  BSSY B1, `(.L_x_1400) ;  /* 0x0000004000017945 */ /* 0x000fe40003800000 */
[----:B------:R-:W0:Y:S02]  /*6da0*/  SYNCS.PHASECHK.TRANS64.TRYWAIT P4, [R80+URZ+0x28490], R93 ;  /* 0x0284905d500075a7 */ /* 0x000e24000808017f */
[----:B------:R-:W-:Y:S01]  /*6db0*/  VIMNMX R84, R84, 0x40, PT ;  /* 0x0000004054547848 */ /* 0x000fe20003fe0100 */
[----:B0-----:R-:W-:Y:S06]  /*6dc0*/  @!P4 BRA `(.L_x_1401) ;  /* 0x000001f000b0c947 */ /* 0x001fec0003800000 */
.L_x_1730:
[----:B------:R-:W-:Y:S05]  /*6dd0*/  BSYNC B1 ;  /* 0x0000000000017941 */ /* 0x000fea0003800000 */
.L_x_1400:
[-C--:B------:R-:W-:Y:S01]  /*6de0*/  ISETP.GE.AND P5, PT, R17, R84.reuse, PT ;  /* 0x000000541100720c */ /* 0x080fe20003fa6270 */
[----:B------:R-:W-:Y:S01]  /*6df0*/  BSSY B1, `(.L_x_1402) ;  /* 0x0000007000017945 */ /* 0x000fe20003800000 */
[----:B------:R-:W-:-:S11]  /*6e00*/  ISETP.GE.AND P4, PT, R218, R84, PT ;  /* 0x00000054da00720c */ /* 0x000fd60003f86270 */
[----:B------:R-:W-:Y:S05]  /*6e10*/  @P5 BRA `(.L_x_1403) ;  /* 0x0000000000105947 */ /* 0x000fea0003800000 */
[----:B------:R-:W1:Y:S04]  /*6e20*/  @!P1 LDS.128 R4, [R82+0x20000] ;  /* 0x0200000052049984 */ /* 0x000e680000000c00 */
[----:B------:R-:W2:Y:S04]  /*6e30*/  @!P2 LDS.128 R8, [R82+0x22000] ;  /* 0x022000005208a984 */ /* 0x000ea80000000c00 */
[----:B-1----:R1:W-:Y:S04]  /*6e40*/  @!P1 STG.E.128 desc[UR46][R14.64], R4 ;  /* 0x000000040e009986 */ /* 0x0023e8000c101d2e */
[----:B--2---:R1:W-:Y:S02]  /*6e50*/  @!P2 STG.E.128 desc[UR46][R14.64+0x80], R8 ;  /* 0x000080080e00a986 */ /* 0x0043e4000c101d2e */
.L_x_1403:
[----:B------:R-:W-:Y:S05]  /*6e60*/  BSYNC B1 ;  /* 0x0000000000017941 */ /* 0x000fea0003800000 */
.L_x_1402:
[----:B------:R-:W-:Y:S05]  /*6e70*/  @P4 BRA `(.L_x_1383) ;  /* 0x0000000000104947 */ /* 0x000fea0003800000 */
[----:B-1----:R-:W1:Y:S04]  /*6e80*/  @!P1 LDS.128 R4, [R82+0x21000] ;  /* 0x0210000052049984 */ /* 0x002e680000000c00 */
[----:B------:R-:W2:Y:S04]  /*6e90*/  @!P2 LDS.128 R8, [R82+0x23000] ;  /* 0x023000005208a984 */ /* 0x000ea80000000c00 */
[----:B-1----:R1:W-:Y:S04]  /*6ea0*/  @!P1 STG.E.128 desc[UR46][R12.64], R4 ;  /* 0x000000040c009986 */ /* 0x0023e8000c101d2e */
[----:B--2---:R1:W-:Y:S02]  /*6eb0*/  @!P2 STG.E.128 desc[UR46][R12.64+0x80], R8 ;  /* 0x000080080c00a986 */ /* 0x0043e4000c101d2e */
.L_x_1383:
[----:B------:R-:W-:Y:S05]  /*6ec0*/  BSYNC B0 ;  /* 0x0000000000007941 */ /* 0x000fea0003800000 */
.L_x_1365:
        /* <DEDUP_REMOVED lines=12> */
[----:B------:R-:W-:-:S04]  /*6f90*/  @!P4 IADD3 R4, R80, 0x284a0, RZ ;  /* 0x000284a05004c810 */ /* 0x000fc80007ffe0ff */
[----:B------:R-:W-:-:S04]  /*6fa0*/  @!P4 PRMT R4, RZ, 0x654, R4 ;  /* 0x00000654ff04c816 */ /* 0x000fc80000000004 */
[----:B------:R0:W-:Y:S01]  /*6fb0*/  @!P4 SYNCS.ARRIVE.TRANS64.RED.A1T0 RZ, [R4+URZ], RZ ;  /* 0x000000ff04ffc9a7 */ /* 0x0001e2000810043f */
[----:B------:R-:W-:Y:S05]  /*6fc0*/  @!P3 BRA `(.L_x_1405) ;  /* 0x000000000004b947 */ /* 0x000fea0003800000 */
[----:B------:R-:W-:Y:S01]  /*6fd0*/  BPT.TRAP 0x1 ;  /* 0x000000040000795c */ /* 0x000fe20000300000 */
.L_x_1405:
[----:B------:R-:W-:Y:S05]  /*6fe0*/  BSYNC B0 ;  /* 0x0000000000007941 */ /* 0x000fea0003800000 */
.L_x_1404:
[----:B------:R-:W1:Y:S01]  /*6ff0*/  SYNCS.PHASECHK.TRANS64.TRYWAIT P3, [R80+URZ+0x284b0], R93 ;  /* 0x0284b05d500075a7 */ /* 0x000e62000806017f */
[----:B------:R-:W-:Y:S01]  /*7000*/  ULDC UR41, c[0x0][0x2f4] ;  /* 0x0000bd0000297ab9 */ /* 0x000fe20000000800 */
[----:B------:R-:W-:Y:S01]  /*7010*/  ULDC.64 UR36, c[0x0][0x328] ;  /* 0x0000ca0000247ab9 */ /* 0x000fe20000000a00 */
[----:B------:R-:W-:Y:S01]  /*7020*/  ULDC.64 UR38, c[0x0][0x318] ;  /* 0x0000c60000267ab9 */ /* 0x000fe20000000a00 */
[----:B------:R-:W-:Y:S04]  /*7030*/  BSSY B0, `(.L_x_1406) ;  /* 0x0000002000007945 */ /* 0x000fe80003800000 */
[----:B-1----:R-:W-:Y:S05]  /*7040*/  @!P3 BRA `(.L_x_1407) ;  /* 0x000001f00024b947 */ /* 0x002fea0003800000 */
.L_x_1731:
[----:B------:R-:W-:Y:S05]  /*7050*/  BSYNC B0 ;  /* 0x0000000000007941 */ /* 0x000fea0003800000 */
.L_x_1406:
[----:B------:R-:W-:Y:S01]  /*7060*/  ISETP.GE.AND P3, PT, R17, R84, PT ;  /* 0x000000541100720c */ /* 0x000fe20003f66270 */
[----:B------:R-:W-:Y:S01]  /*7070*/  BSSY B0, `(.L_x_1408) ;  /* 0x0000010000007945 */ /* 0x000fe20003800000 */
[----:B------:R-:W-:-:S11]  /*7080*/  IMAD.WIDE R12, R47, 0x40, R2 ;  /* 0x000000402f0c7825 */ /* 0x000fd600078e0202 */
[----:B------:R-:W-:Y:S05]  /*7090*/  @P3 BRA `(.L_x_1409) ;  /* 0x0000000000343947 */ /* 0x000fea0003800000 */
[----:B0-----:R-:W-:Y:S02]  /*70a0*/  IMAD.MOV.U32 R4, RZ, RZ, R42 ;  /* 0x000000ffff047224 */ /* 0x001fe400078e002a */
        /* <DEDUP_REMOVED lines=12> */
.L_x_1409:
[----:B------:R-:W-:Y:S05]  /*7170*/  BSYNC B0 ;  /* 0x0000000000007941 */ /* 0x000fea0003800000 */
.L_x_1408:
[----:B------:R-:W-:Y:S01]  /*7180*/  ISETP.GE.AND P3, PT, R218, R84, PT ;  /* 0x00000054da00720c */ /* 0x000fe20003f66270 */
[----:B------:R-:W-:-:S12]  /*7190*/  BSSY B0, `(.L_x_1410) ;  /* 0x0000011000007945 */ /* 0x000fd80003800000 */
[----:B------:R-:W-:Y:S05]  /*71a0*/  @P3 BRA `(.L_x_1411) ;  /* 0x00000000003c3947 */ /* 0x000fea0003800000 */
[----:B------:R-:W-:Y:S01]  /*71b0*/  IADD3 R7, P3, R12, 0x20, RZ ;  /* 0x000000200c077810 */ /* 0x000fe20007f7e0ff */
[----:B0-----:R-:W-:Y:S02]  /*71c0*/  IMAD.MOV.U32 R4, RZ, RZ, R42 ;  /* 0x000000ffff047224 */ /* 0x001fe400078e002a */
[----:B------:R-:W-:Y:S02]  /*71d0*/  IMAD.MOV.U32 R5, RZ, RZ, R55 ;  /* 0x000000ffff057224 */ /* 0x000fe400078e0037 */
        /* <DEDUP_REMOVED lines=10> */
[----:B--2---:R-:W0:Y:S04]  /*7280*/  @!P3 LDS.128 R8, [R82+0x13000] ;  /* 0x013000005208b984 */ /* 0x004e280000000c00 */
[----:B0-----:R3:W-:Y:S02]  /*7290*/  @!P3 STG.E.128 desc[UR46][R12.64+0x80], R8 ;  /* 0x000080080c00b986 */ /* 0x0017e4000c101d2e */
.L_x_1411:
[----:B------:R-:W-:Y:S05]  /*72a0*/  BSYNC B0 ;  /* 0x0000000000007941 */ /* 0x000fea0003800000 */
.L_x_1410:
[----:B------:R-:W-:Y:S01]  /*72b0*/  @!PT LDS RZ, [RZ] ;  /* 0x00000000fffff984 */ /* 0x000fe20000000800 */
[----:B------:R-:W-:Y:S01]  /*72c0*/  @!PT LDS RZ, [RZ] ;  /* 0x00000000fffff984 */ /* 0x000fe20000000800 */
[----:B------:R-:W-:Y:S01]  /*72d0*/  @!PT LDS RZ, [RZ] ;  /* 0x00000000fffff984 */ /* 0x000fe20000000800 */
[----:B------:R-:W-:Y:S01]  /*72e0*/  @!PT LDS RZ, [RZ] ;  /* 0x00000000fffff984 */ /* 0x000fe20000000800 */
[----:B------:R4:W-:Y:S06]  /*72f0*/  MEMBAR.ALL.CTA ;  /* 0x0000000000007992 */ /* 0x0009ec0000008000 */
[----:B----4-:R-:W4:Y:S02]  /*7300*/  FENCE.VIEW.ASYNC.S ;  /* 0x00000000000073c6 */ /* 0x010f240000000000 */
[----:B----4-:R4:W-:Y:S01]  /*7310*/  BAR.SYNC.DEFER_BLOCKING R64, 0x80 ;  /* 0x000200400000751d */ /* 0x0109e20000010000 */
[----:B------:R-:W-:Y:S01]  /*7320*/  ISETP.NE.AND P5, PT, R94, RZ, PT ;  /* 0x000000ff5e00720c */ /* 0x000fe20003fa5270 */
[----:B------:R-:W-:-:S02]  /*7330*/  VIADD R192, R192, 0x1 ;  /* 0x00000001c0c07836 */ /* 0x000fc40000000000 */
[----:B-1----:R-:W-:-:S03]  /*7340*/  @!P4 VIADD R80, R80, 0x284c0 ;  /* 0x000284c05050c836 */ /* 0x002fc60000000000 */
[C---:B------:R-:W-:Y:S02]  /*7350*/  ISETP.NE.AND P3, PT, R192.reuse, 0x2, PT ;  /* 0x00000002c000780c */ /* 0x040fe40003f65270 */
[----:B------:R-:W-:Y:S02]  /*7360*/  @!P4 PRMT R80, RZ, 0x654, R80 ;  /* 0x00000654ff50c816 */ /* 0x000fe40000000050 */
[----:B------:R-:W-:Y:S02]  /*7370*/  SEL R5, RZ, 0x1, P3 ;  /* 0x00000001ff057807 */ /* 0x000fe40001800000 */
[----:B------:R-:W-:Y:S02]  /*7380*/  SEL R192, R192, RZ, P3 ;  /* 0x000000ffc0c07207 */ /* 0x000fe40001800000 */
[----:B------:R-:W-:Y:S01]  /*7390*/  LOP3.LUT R198, R198, R5, RZ, 0x3c, !PT ;  /* 0x00000005c6c67212 */ /* 0x000fe200078e3cff */
[----:B------:R4:W-:Y:S01]  /*73a0*/  @!P4 SYNCS.ARRIVE.TRANS64.RED.A1T0 RZ, [R80+URZ], RZ ;  /* 0x000000ff50ffc9a7 */ /* 0x0009e2000810043f */
[----:B------:R-:W-:Y:S05]  /*73b0*/  @P5 BRA `(.L_x_1412) ;  /* 0xffffffb000785947 */ /* 0x000fea000383ffff */
[----:B0-----:R-:W0:Y:S01]  /*73c0*/  S2R R4, SR_TID.X ;  /* 0x0000000000047919 */ /* 0x001e220000002100 */
[----:B------:R-:W-:Y:S02]  /*73d0*/  PLOP3.LUT P0, PT, PT, PT, PT, 0x8, 0x0 ;  /* 0x000000000000781c */ /* 0x000fe40003f0e170 */
[----:B0-----:R-:W-:-:S04]  /*73e0*/  SHF.R.U32.HI R4, RZ, 0x7, R4 ;  /* 0x00000007ff047819 */ /* 0x001fc80000011604 */
[----:B------:R-:W-:-:S13]  /*73f0*/  ISETP.NE.AND P5, PT, R4, 0x1, PT ;  /* 0x000000010400780c */ /* 0x000fda0003fa5270 */
[----:B------:R-:W-:Y:S06]  /*7400*/  @!P5 BAR.ARV 0x9, 0x100 ;  /* 0x024400000000db1d */ /* 0x000fec0000002000 */
.L_x_1360:
[----:B------:R-:W-:Y:S05]  /*7410*/  @P0 BRA `(.L_x_1413) ;  /* 0x00000000000c0947 */ /* 0x000fea0003800000 */
[----:B------:R-:W0:Y:S01]  /*7420*/  FENCE.VIEW.ASYNC.G ;  /* 0x00000000000073c6 */ /* 0x000e220000000100 */
[----:B------:R-:W-:Y:S05]  /*7430*/  WARPSYNC.ALL ;  /* 0x0000000000007948 */ /* 0x000fea0003800000 */
[----:B0-----:R-:W-:Y:S06]  /*7440*/  BAR.ARV 0xc, 0x180 ;  /* 0x0306000000007b1d */ /* 0x001fec0000002000 */
.L_x_1413:
[----:B------:R-:W-:Y:S01]  /*7450*/  ULDC.64 UR6, c[0x0][0x998] ;  /* 0x0002660000067ab9 */ /* 0x000fe20000000a00 */
[----:B------:R-:W-:Y:S01]  /*7460*/  ULDC.64 UR4, c[0x0][0x990] ;  /* 0x0002640000047ab9 */ /* 0x000fe20000000a00 */
[----:B------:R-:W-:Y:S02]  /*7470*/  ISETP.NE.U32.AND P1, PT, RZ, UR6, PT ;  /* 0x00000006ff007c0c */ /* 0x000fe4000bf25070 */
[----:B------:R-:W-:Y:S02]  /*7480*/  ISETP.NE.U32.AND P0, PT, RZ, UR4, PT ;  /* 0x00000004ff007c0c */ /* 0x000fe4000bf05070 */
[----:B------:R-:W-:Y:S02]  /*7490*/  ISETP.NE.AND.EX P1, PT, RZ, UR7, PT, P1 ;  /* 0x00000007ff007c0c */ /* 0x000fe4000bf25310 */
[----:B------:R-:W-:-:S11]  /*74a0*/  ISETP.NE.AND.EX P0, PT, RZ, UR5, PT, P0 ;  /* 0x00000005ff007c0c */ /* 0x000fd6000bf05300 */
[----:B--23--:R-:W0:Y:S01]  /*74b0*/  @P1 LDC.64 R8, c[0x0][0x9b8] ;  /* 0x00026e00ff081b82 */ /* 0x00ce220000000a00 */
[--C-:B------:R-:W-:Y:S02]  /*74c0*/  @P1 SHF.R.S32.HI R5, RZ, 0x1f, R203.reuse ;  /* 0x0000001fff051819 */ /* 0x100fe400000114cb */
[----:B------:R-:W-:Y:S02]  /*74d0*/  @P0 SHF.R.S32.HI R3, RZ, 0x1f, R203 ;  /* 0x0000001fff030819 */ /* 0x000fe400000114cb */
[----:B------:R-:W-:-:S03]  /*74e0*/  @P1 SHF.R.S32.HI R15, RZ, 0x1f, R202 ;  /* 0x0000001fff0f1819 */ /* 0x000fc600000114ca */
[----:B------:R-:W1:Y:S08]  /*74f0*/  @P0 LDC.64 R6, c[0x0][0x9a8] ;  /* 0x00026a00ff060b82 */ /* 0x000e700000000a00 */
[----:B------:R-:W2:Y:S08]  /*7500*/  @P1 LDC.64 R10, c[0x0][0x9c0] ;  /* 0x00027000ff0a1b82 */ /* 0x000eb00000000a00 */
[----:B------:R-:W3:Y:S01]  /*7510*/  @P0 LDC.64 R12, c[0x0][0x9b0] ;  /* 0x00026c00ff0c0b82 */ /* 0x000ee20000000a00 */
[----:B0-----:R-:W-:-:S02]  /*7520*/  @P1 IMAD R2, R5, R8, RZ ;  /* 0x0000000805021224 */ /* 0x001fc400078e02ff */
[----:B------:R-:W-:-:S04]  /*7530*/  @P1 IMAD.WIDE.U32 R4, R203, R8, RZ ;  /* 0x00000008cb041225 */ /* 0x000fc800078e00ff */
[----:B------:R-:W-:Y:S02]  /*7540*/  @P1 IMAD R9, R203, R9, R2 ;  /* 0x00000009cb091224 */ /* 0x000fe400078e0202 */
[-C--:B-1----:R-:W-:Y:S02]  /*7550*/  @P0 IMAD R0, R3, R6.reuse, RZ ;  /* 0x0000000603000224 */ /* 0x082fe400078e02ff */
[----:B------:R-:W-:Y:S01]  /*7560*/  @P1 IMAD.IADD R5, R5, 0x1, R9 ;  /* 0x0000000105051824 */ /* 0x000fe200078e0209 */
[----:B------:R-:W-:Y:S01]  /*7570*/  @P0 SHF.R.S32.HI R9, RZ, 0x1f, R202 ;  /* 0x0000001fff090819 */ /* 0x000fe200000114ca */
[C---:B------:R-:W-:Y:S02]  /*7580*/  @P0 IMAD R7, R203.reuse, R7, R0 ;  /* 0x00000007cb070224 */ /* 0x040fe400078e0200 */
[----:B------:R-:W-:-:S04]  /*7590*/  @P0 IMAD.WIDE.U32 R2, R203, R6, RZ ;  /* 0x00000006cb020225 */ /* 0x000fc800078e00ff */
[----:B--2---:R-:W-:Y:S02]  /*75a0*/  @P1 IMAD R6, R15, R10, RZ ;  /* 0x0000000a0f061224 */ /* 0x004fe400078e02ff */
[----:B------:R-:W-:Y:S02]  /*75b0*/  @P0 IMAD.IADD R3, R3, 0x1, R7 ;  /* 0x0000000103030824 */ /* 0x000fe400078e0207 */
[C---:B------:R-:W-:Y:S02]  /*75c0*/  @P1 IMAD R11, R202.reuse, R11, R6 ;  /* 0x0000000bca0b1224 */ /* 0x040fe400078e0206 */
[----:B---3--:R-:W-:Y:S02]  /*75d0*/  @P0 IMAD R0, R9, R12, RZ ;  /* 0x0000000c09000224 */ /* 0x008fe400078e02ff */
[----:B------:R-:W-:-:S04]  /*75e0*/  @P1 IMAD.WIDE.U32 R6, R202, R10, R4 ;  /* 0x0000000aca061225 */ /* 0x000fc800078e0004 */
[----:B------:R-:W-:Y:S01]  /*75f0*/  @P0 IMAD R9, R202, R13, R0 ;  /* 0x0000000dca090224 */ /* 0x000fe200078e0200 */
[----:B------:R-:W-:Y:S01]  /*7600*/  @P1 LEA R8, P3, R6, UR6, 0x2 ;  /* 0x0000000606081c11 */ /* 0x000fe2000f8610ff */
[----:B------:R-:W-:-:S04]  /*7610*/  @P0 IMAD.WIDE.U32 R2, R202, R12, R2 ;  /* 0x0000000cca020225 */ /* 0x000fc800078e0002 */
[----:B------:R-:W-:Y:S01]  /*7620*/  @P1 IMAD.IADD R5, R7, 0x1, R11 ;  /* 0x0000000107051824 */ /* 0x000fe200078e020b */
[----:B------:R-:W-:Y:S01]  /*7630*/  @P0 LEA R4, P2, R2, UR4, 0x2 ;  /* 0x0000000402040c11 */ /* 0x000fe2000f8410ff */
[----:B------:R-:W-:Y:S01]  /*7640*/  @P0 IMAD.IADD R3, R3, 0x1, R9 ;  /* 0x0000000103030824 */ /* 0x000fe200078e0209 */
[----:B------:R-:W0:Y:S01]  /*7650*/  LDC.64 R10, c[0x0][0x9e0] ;  /* 0x00027800ff0a7b82 */ /* 0x000e220000000a00 */
[----:B------:R-:W-:Y:S01]  /*7660*/  IMAD.MOV.U32 R0, RZ, RZ, 0x3f800000 ;  /* 0x3f800000ff007424 */ /* 0x000fe200078e00ff */
[----:B------:R-:W-:Y:S01]  /*7670*/  @P1 LEA.HI.X R9, R6, UR7, R5, 0x2, P3 ;  /* 0x0000000706091c11 */ /* 0x000fe200098f1405 */
[----:B------:R-:W-:Y:S01]  /*7680*/  ULDC UR4, c[0x0][0x988] ;  /* 0x0002620000047ab9 */ /* 0x000fe20000000800 */
[----:B------:R-:W-:Y:S01]  /*7690*/  @P0 LEA.HI.X R5, R2, UR5, R3, 0x2, P2 ;  /* 0x0000000502050c11 */ /* 0x000fe200090f1403 */
[----:B------:R-:W-:Y:S02]  /*76a0*/  IMAD.MOV.U32 R3, RZ, RZ, 0x3f800000 ;  /* 0x3f800000ff037424 */ /* 0x000fe400078e00ff */
[----:B------:R-:W2:Y:S01]  /*76b0*/  @P1 LDG.E R0, desc[UR46][R8.64] ;  /* 0x0000002e08001981 */ /* 0x000ea2000c1e1900 */
[----:B------:R-:W1:Y:S03]  /*76c0*/  LDC R2, c[0x0][0x448] ;  /* 0x00011200ff027b82 */ /* 0x000e660000000800 */
[----:B------:R3:W2:Y:S01]  /*76d0*/  @P0 LDG.E R3, desc[UR46][R4.64] ;  /* 0x0000002e04030981 */ /* 0x0006a2000c1e1900 */
[----:B0-----:R-:W-:-:S02]  /*76e0*/  ISETP.GE.AND P2, PT, R11, 0x1, PT ;  /* 0x000000010b00780c */ /* 0x001fc40003f46270 */
[----:B-1----:R-:W-:Y:S01]  /*76f0*/  ISETP.NE.AND P1, PT, R2, 0x1, PT ;  /* 0x000000010200780c */ /* 0x002fe20003f25270 */
[----:B------:R-:W-:-:S12]  /*7700*/  VIADD R2, R204, 0x7f ;  /* 0x0000007fcc027836 */ /* 0x000fd80000000000 */
[----:B------:R-:W0:Y:S08]  /*7710*/  @P1 LDC R7, c[0x0][0x44c] ;  /* 0x00011300ff071b82 */ /* 0x000e300000000800 */
[----:B------:R-:W1:Y:S01]  /*7720*/  @P1 LDC R6, c[0x0][0x450] ;  /* 0x00011400ff061b82 */ /* 0x000e620000000800 */
[----:B0-----:R-:W-:-:S05]  /*7730*/  @P1 IMAD.HI.U32 R7, R2, R7, RZ ;  /* 0x0000000702071227 */ /* 0x001fca00078e00ff */
[----:B-1----:R-:W-:-:S04]  /*7740*/  @P1 SHF.R.U32.HI R2, RZ, R6, R7 ;  /* 0x00000006ff021219 */ /* 0x002fc80000011607 */
[----:B---3--:R-:W-:Y:S01]  /*7750*/  IADD3 R5, R49, R2, RZ ;  /* 0x0000000231057210 */ /* 0x008fe20007ffe0ff */
[----:B--2---:R-:W-:-:S04]  /*7760*/  FMUL.FTZ R0, R3, R0 ;  /* 0x0000000003007220 */ /* 0x004fc80000410000 */
[----:B------:R-:W-:Y:S02]  /*7770*/  IMAD.IADD R3, R5, 0x1, R10 ;  /* 0x0000000105037824 */ /* 0x000fe400078e020a */
[----:B------:R-:W-:Y:S01]  /*7780*/  FMUL.FTZ R2, R0, UR4 ;  /* 0x0000000400027c20 */ /* 0x000fe20008410000 */
[----:B------:R-:W-:Y:S06]  /*7790*/  @!P2 BRA `(.L_x_1414) ;  /* 0x000000000048a947 */ /* 0x000fec0003800000 */
        /* <DEDUP_REMOVED lines=11> */
.L_x_1416:
[----:B------:R-:W-:-:S13]  /*7850*/  ISETP.NE.AND P0, PT, R11, 0x1, PT ;  /* 0x000000010b00780c */ /* 0x000fda0003f05270 */
[----:B------:R-:W0:Y:S02]  /*7860*/  @P0 LDC.64 R4, c[0x0][0x9e8] ;  /* 0x00027a00ff040b82 */ /* 0x000e240000000a00 */
[----:B0-----:R-:W-:-:S05]  /*7870*/  @P0 IMAD.HI.U32 R4, R0, R4, RZ ;  /* 0x0000000400040227 */ /* 0x001fca00078e00ff */
[----:B------:R-:W-:-:S07]  /*7880*/  @P0 SHF.R.U32.HI R0, RZ, R5, R4 ;  /* 0x00000005ff000219 */ /* 0x000fce0000011604 */
.L_x_1417:
[----:B------:R-:W-:Y:S05]  /*7890*/  BSYNC B0 ;  /* 0x0000000000007941 */ /* 0x000fea0003800000 */
.L_x_1415:
[----:B------:R-:W-:-:S05]  /*78a0*/  IMAD R0, R0, R11, R11 ;  /* 0x0000000b00007224 */ /* 0x000fca00078e020b */
[----:B------:R-:W-:-:S07]  /*78b0*/  VIMNMX R3, R3, R0, PT ;  /* 0x0000000003037248 */ /* 0x000fce0003fe0100 */
.L_x_1414:
[----:B------:R-:W0:Y:S01]  /*78c0*/  @P1 LDC R5, c[0x0][0x44c] ;  /* 0x00011300ff051b82 */ /* 0x000e220000000800 */
[----:B------:R-:W-:Y:S01]  /*78d0*/  VIADD R3, R3, 0x3f ;  /* 0x0000003f03037836 */ /* 0x000fe20000000000 */
[----:B------:R-:W-:Y:S01]  /*78e0*/  ULDC UR4, c[0x0][0x9dc] ;  /* 0x0002770000047ab9 */ /* 0x000fe20000000800 */
[----:B------:R-:W-:-:S03]  /*78f0*/  IMAD.MOV.U32 R4, RZ, RZ, R204 ;  /* 0x000000ffff047224 */ /* 0x000fc600078e00cc */
[----:B------:R-:W-:Y:S02]  /*7900*/  SHF.R.S32.HI R0, RZ, 0x1f, R3 ;  /* 0x0000001fff007819 */ /* 0x000fe40000011403 */
[----:B------:R-:W1:Y:S02]  /*7910*/  @P1 LDC R6, c[0x0][0x450] ;  /* 0x00011400ff061b82 */ /* 0x000e640000000800 */
[----:B------:R-:W-:-:S04]  /*7920*/  LEA.HI R0, R0, R3, RZ, 0x6 ;  /* 0x0000000300007211 */ /* 0x000fc800078f30ff */
[----:B------:R-:W-:-:S04]  /*7930*/  SHF.R.S32.HI R3, RZ, 0x6, R0 ;  /* 0x00000006ff037819 */ /* 0x000fc80000011400 */
[----:B------:R-:W-:Y:S01]  /*7940*/  VIMNMX R56, R56, R3, PT ;  /* 0x0000000338387248 */ /* 0x000fe20003fe0100 */
        /* <DEDUP_REMOVED lines=15> */
.L_x_1420:
[----:B------:R-:W-:-:S13]  /*7a40*/  ISETP.NE.AND P0, PT, R11, 0x1, PT ;  /* 0x000000010b00780c */ /* 0x000fda0003f05270 */
[----:B------:R-:W0:Y:S02]  /*7a50*/  @P0 LDC.64 R6, c[0x0][0x9e8] ;  /* 0x00027a00ff060b82 */ /* 0x000e240000000a00 */
[----:B0-----:R-:W-:-:S05]  /*7a60*/  @P0 IMAD.HI.U32 R6, R0, R6, RZ ;  /* 0x0000000600060227 */ /* 0x001fca00078e00ff */
[----:B------:R-:W-:-:S07]  /*7a70*/  @P0 SHF.R.U32.HI R0, RZ, R7, R6 ;  /* 0x00000007ff000219 */ /* 0x000fce0000011606 */
.L_x_1421:
[----:B------:R-:W-:Y:S05]  /*7a80*/  BSYNC B0 ;  /* 0x0000000000007941 */ /* 0x000fea0003800000 */
.L_x_1419:
[----:B------:R-:W-:-:S05]  /*7a90*/  IMAD R3, R0, R11, RZ ;  /* 0x0000000b00037224 */ /* 0x000fca00078e02ff */
[----:B------:R-:W-:-:S07]  /*7aa0*/  VIMNMX R4, R4, R3, !PT ;  /* 0x0000000304047248 */ /* 0x000fce0007fe0100 */
.L_x_1418:
[----:B------:R-:W-:Y:S01]  /*7ab0*/  SHF.R.S32.HI R5, RZ, 0x1f, R4 ;  /* 0x0000001fff057819 */ /* 0x000fe20000011404 */
[----:B------:R-:W-:Y:S01]  /*7ac0*/  IMAD.MOV.U32 R3, RZ, RZ, RZ ;  /* 0x000000ffff037224 */ /* 0x000fe200078e00ff */
[----:B------:R-:W-:Y:S01]  /*7ad0*/  PLOP3.LUT P0, PT, PT, PT, PT, 0x80, 0x0 ;  /* 0x000000000000781c */ /* 0x000fe20003f0f070 */
[----:B------:R-:W-:Y:S01]  /*7ae0*/  IMAD.MOV.U32 R0, RZ, RZ, RZ ;  /* 0x000000ffff007224 */ /* 0x000fe200078e00ff */
[----:B------:R-:W-:Y:S02]  /*7af0*/  LEA.HI R5, R5, R4, RZ, 0x6 ;  /* 0x0000000405057211 */ /* 0x000fe400078f30ff */
[----:B------:R-:W-:Y:S02]  /*7b00*/  CS2R R140, SRZ ;  /* 0x00000000008c7805 */ /* 0x000fe4000001ff00 */
[----:B------:R-:W-:Y:S02]  /*7b10*/  CS2R R146, SRZ ;  /* 0x0000000000927805 */ /* 0x000fe4000001ff00 */
[----:B------:R-:W-:-:S02]  /*7b20*/  CS2R R108, SRZ ;  /* 0x00000000006c7805 */ /* 0x000fc4000001ff00 */
[----:B------:R-:W-:Y:S02]  /*7b30*/  SHF.R.S32.HI R5, RZ, 0x6, R5 ;  /* 0x00000006ff057819 */ /* 0x000fe40000011405 */
[----:B------:R-:W-:Y:S02]  /*7b40*/  CS2R R144, SRZ ;  /* 0x0000000000907805 */ /* 0x000fe4000001ff00 */
[----:B------:R-:W-:Y:S02]  /*7b50*/  CS2R R134, SRZ ;  /* 0x0000000000867805 */ /* 0x000fe4000001ff00 */
[----:B------:R-:W-:Y:S02]  /*7b60*/  CS2R R138, SRZ ;  /* 0x00000000008a7805 */ /* 0x000fe4000001ff00 */
[----:B------:R-:W-:Y:S02]  /*7b70*/  VIMNMX R201, RZ, R5, !PT ;  /* 0x00000005ffc97248 */ /* 0x000fe40007fe0100 */
[----:B------:R-:W-:-:S02]  /*7b80*/  CS2R R100, SRZ ;  /* 0x0000000000647805 */ /* 0x000fc4000001ff00 */
[----:B------:R-:W-:Y:S02]  /*7b90*/  CS2R R136, SRZ ;  /* 0x0000000000887805 */ /* 0x000fe4000001ff00 */
[----:B------:R-:W-:Y:S02]  /*7ba0*/  CS2R R132, SRZ ;  /* 0x0000000000847805 */ /* 0x000fe4000001ff00 */
[----:B------:R-:W-:Y:S02]  /*7bb0*/  ISETP.GT.AND P1, PT, R56, R201, PT ;  /* 0x000000c93800720c */ /* 0x000fe40003f24270 */
        /* <DEDUP_REMOVED lines=26> */
[----:B------:R-:W-:Y:S02]  /*7d60*/  CS2R R44, SRZ ;  /* 0x00000000002c7805 */ /* 0x000fe4000001ff00 */
[----:B----4-:R-:W-:Y:S01]  /*7d70*/  CS2R R80, SRZ ;  /* 0x0000000000507805 */ /* 0x010fe2000001ff00 */
        /* <DEDUP_REMOVED lines=29> */
[----:B------:R-:W-:Y:S06]  /*7f50*/  @!P1 BRA `(.L_x_1422) ;  /* 0x0000012c00cc9947 */ /* 0x000fec0003800000 */
[----:B------:R-:W-:-:S03]  /*7f60*/  UMOV UR4, 0xffffffff ;  /* 0xffffffff00047882 */ /* 0x000fc60000000000 */
[----:B------:R-:W-:Y:S05]  /*7f70*/  BRA.DIV UR4, `(.L_x_1423) ;  /* 0x000001e2046c7947 */ /* 0x000fea000b800000 */
[----:B------:R0:W1:Y:S02]  /*7f80*/  SHFL.IDX PT, R200, R229, RZ, 0x1f ;  /* 0x00001fffe5c87589 */ /* 0x00006400000e0000 */
.L_x_1734:
[----:B-1----:R-:W-:Y:S01]  /*7f90*/  LEA.HI R0, R200, R200, RZ, 0x1 ;  /* 0x000000c8c8007211 */ /* 0x002fe200078f08ff */
[----:B------:R-:W-:-:S03]  /*7fa0*/  ULOP3.LUT UP0, URZ, UR44, 0x1bf, URZ, 0xc0, !UPT ;  /* 0x000001bf2c3f7892 */ /* 0x000fc6000f80c03f */
[----:B------:R-:W-:-:S03]  /*7fb0*/  LOP3.LUT R3, R0, 0x1e, RZ, 0xc0, !PT ;  /* 0x0000001e00037812 */ /* 0x000fc600078ec0ff */
[----:B------:R-:W-:Y:S02]  /*7fc0*/  PLOP3.LUT P0, PT, PT, PT, UP0, 0x80, 0x0 ;  /* 0x000000000000781c */ /* 0x000fe40003f0f008 */
[----:B------:R-:W-:-:S05]  /*7fd0*/  IMAD.IADD R3, R200, 0x1, -R3 ;  /* 0x00000001c8037824 */ /* 0x000fca00078e0a03 */
[----:B------:R-:W-:-:S04]  /*7fe0*/  LEA R3, R3, UR44, 0xd ;  /* 0x0000002c03037c11 */ /* 0x000fc8000f8e68ff */
[----:B------:R-:W-:-:S04]  /*7ff0*/  SHF.R.U32.HI R3, RZ, 0x4, R3 ;  /* 0x00000004ff037819 */ /* 0x000fc80000011603 */
[----:B------:R-:W-:Y:S01]  /*8000*/  LOP3.LUT R36, R3, 0x3fff, RZ, 0xc0, !PT ;  /* 0x00003fff03247812 */ /* 0x000fe200078ec0ff */
[----:B------:R-:W-:Y:S06]  /*8010*/  @!P0 BRA `(.L_x_1424) ;  /* 0x0000000000408947 */ /* 0x000fec0003800000 */
[----:B------:R-:W-:Y:S01]  /*8020*/  MOV R0, 0x0 ;  /* 0x0000000000007802 */ /* 0x000fe20000000f00 */
[----:B------:R-:W-:Y:S01]  /*8030*/  ULDC.64 UR4, c[0x4][0x198] ;  /* 0x0100660000047ab9 */ /* 0x000fe20000000a00 */
[----:B------:R-:W-:Y:S01]  /*8040*/  ULDC.64 UR6, c[0x4][0x1a0] ;  /* 0x0100680000067ab9 */ /* 0x000fe20000000a00 */
[----:B------:R-:W-:Y:S01]  /*8050*/  MOV R4, UR4 ;  /* 0x0000000400047c02 */ /* 0x000fe20008000f00 */
[----:B------:R1:W2:Y:S01]  /*8060*/  LDC.64 R14, c[0x4][R0] ;  /* 0x01000000000e7b82 */ /* 0x0002a20000000a00 */
        /* <DEDUP_REMOVED lines=8> */
[----:B-1----:R-:W-:-:S07]  /*80f0*/  IMAD.MOV.U32 R13, RZ, RZ, RZ ;  /* 0x000000ffff0d7224 */ /* 0x002fce00078e00ff */
[----:B------:R-:W-:-:S07]  /*8100*/  LEPC R20, `(.L_x_1424) ;  /* 0x000000001014794e */ /* 0x000fce0000000000 */
[----:B0-2--5:R-:W-:Y:S05]  /*8110*/  CALL.ABS.NOINC R14 ;  /* 0x000000000e007343 */ /* 0x025fea0003c00000 */
.L_x_1424:
[----:B------:R-:W-:Y:S02]  /*8120*/  ULDC UR4, c[0x0][0x3f4] ;  /* 0x0000fd0000047ab9 */ /* 0x000fe40000000800 */
[----:B------:R-:W-:-:S13]  /*8130*/  ISETP.LT.AND P0, PT, RZ, UR4, PT ;  /* 0x00000004ff007c0c */ /* 0x000fda000bf01270 */
[----:B------:R-:W-:Y:S05]  /*8140*/  @P0 BRA `(.L_x_1425) ;  /* 0x0000000000400947 */ /* 0x000fea0003800000 */
[----:B------:R-:W-:-:S04]  /*8150*/  ULEA.HI UR4, UR43, UR43, URZ, 0x1 ;  /* 0x0000002b2b047291 */ /* 0x000fc8000f8f083f */
[----:B------:R-:W-:-:S04]  /*8160*/  ULOP3.LUT UR4, UR4, 0xfffffffe, URZ, 0xc0, !UPT ;  /* 0xfffffffe04047892 */ /* 0x000fc8000f8ec03f */
[----:B------:R-:W-:-:S06]  /*8170*/  UIADD3 UR4, UR43, -UR4, URZ ;  /* 0x800000042b047290 */ /* 0x000fcc000fffe03f */
[----:B------:R-:W-:-:S05]  /*8180*/  IMAD.U32 R3, RZ, RZ, UR4 ;  /* 0x00000004ff037e24 */ /* 0x000fca000f8e00ff */
[----:B------:R-:W-:-:S04]  /*8190*/  SHF.L.U32 R3, R3, 0x1f, RZ ;  /* 0x0000001f03037819 */ /* 0x000fc800000006ff */
[----:B------:R1:W2:Y:S03]  /*81a0*/  SYNCS.PHASECHK.TRANS64.TRYWAIT P0, [R16+URZ+0x28400], R3 ;  /* 0x02840003100075a7 */ /* 0x0002a6000800017f */
[----:B--2---:R-:W-:Y:S05]  /*81b0*/  @!P0 NANOSLEEP.SYNCS 0x989680 ;  /* 0x009896800000895d */ /* 0x004fea0003900000 */
[----:B------:R-:W2:Y:S01]  /*81c0*/  @!P0 SYNCS.PHASECHK.TRANS64 P0, [R16+URZ+0x28400], R3 ;  /* 0x02840003100085a7 */ /* 0x000ea2000800007f */
[----:B------:R-:W-:Y:S04]  /*81d0*/  BSSY B0, `(.L_x_1426) ;  /* 0x0000006000007945 */ /* 0x000fe80003800000 */
[----:B--2---:R-:W-:Y:S05]  /*81e0*/  @P0 BRA `(.L_x_1427) ;  /* 0x0000000000100947 */ /* 0x004fea0003800000 */
.L_x_1428:
[----:B--2---:R2:W3:Y:S02]  /*81f0*/  SYNCS.PHASECHK.TRANS64.TRYWAIT P0, [R16+URZ+0x28400], R3 ;  /* 0x02840003100075a7 */ /* 0x0044e4000800017f */
[----:B---3--:R-:W-:Y:S05]  /*8200*/  @!P0 NANOSLEEP.SYNCS 0x989680 ;  /* 0x009896800000895d */ /* 0x008fea0003900000 */
[----:B------:R-:W3:Y:S02]  /*8210*/  @!P0 SYNCS.PHASECHK.TRANS64 P0, [R16+URZ+0x28400], R3 ;  /* 0x02840003100085a7 */ /* 0x000ee4000800007f */
[----:B---3--:R-:W-:Y:S05]  /*8220*/  @!P0 BRA `(.L_x_1428) ;  /* 0xfffffffc00f08947 */ /* 0x008fea000383ffff */
.L_x_1427:
[----:B------:R-:W-:Y:S05]  /*8230*/  BSYNC B0 ;  /* 0x0000000000007941 */ /* 0x000fea0003800000 */
.L_x_1426:
[----:B------:R-:W-:Y:S05]  /*8240*/  BRA `(.L_x_1429) ;  /* 0x0000009400187947 */ /* 0x000fea0003800000 */
.L_x_1425:
[----:B------:R-:W-:Y:S01]  /*8250*/  ULOP3.LUT UP0, URZ, UR44, 0x3ff, URZ, 0xc0, !UPT ;  /* 0x000003ff2c3f7892 */ /* 0x000fe2000f80c03f */
[----:B-----5:R-:W-:Y:S01]  /*8260*/  SHF.R.S32.HI R0, RZ, 0x1f, R87 ;  /* 0x0000001fff007819 */ /* 0x020fe20000011457 */
[----:B------:R-:W-:Y:S01]  /*8270*/  ULDC.64 UR4, c[0x0][0x3f8] ;  /* 0x0000fe0000047ab9 */ /* 0x000fe20000000a00 */
[----:B------:R-:W-:Y:S01]  /*8280*/  ULDC.64 UR6, c[0x0][0x408] ;  /* 0x0001020000067ab9 */ /* 0x000fe20000000a00 */
[----:B------:R-:W-:Y:S02]  /*8290*/  IMAD.WIDE.U32 R24, R87, UR4, RZ ;  /* 0x0000000457187c25 */ /* 0x000fe4000f8e00ff */
[----:B------:R-:W-:Y:S02]  /*82a0*/  PLOP3.LUT P0, PT, PT, PT, UP0, 0x80, 0x0 ;  /* 0x000000000000781c */ /* 0x000fe40003f0f008 */
[C---:B------:R-:W-:Y:S02]  /*82b0*/  IMAD R4, R0.reuse, UR4, RZ ;  /* 0x0000000400047c24 */ /* 0x040fe4000f8e02ff */
[----:B------:R-:W-:-:S02]  /*82c0*/  IMAD R0, R0, UR6, RZ ;  /* 0x0000000600007c24 */ /* 0x000fc4000f8e02ff */
[C---:B------:R-:W-:Y:S02]  /*82d0*/  IMAD R29, R87.reuse, UR5, R4 ;  /* 0x00000005571d7c24 */ /* 0x040fe4000f8e0204 */
[C---:B------:R-:W-:Y:S02]  /*82e0*/  IMAD R31, R87.reuse, UR7, R0 ;  /* 0x00000007571f7c24 */ /* 0x040fe4000f8e0200 */
[----:B------:R-:W-:-:S04]  /*82f0*/  IMAD.WIDE.U32 R26, R87, UR6, RZ ;  /* 0x00000006571a7c25 */ /* 0x000fc8000f8e00ff */
[----:B------:R-:W-:Y:S02]  /*8300*/  IMAD.IADD R29, R29, 0x1, R25 ;  /* 0x000000011d1d7824 */ /* 0x000fe400078e0219 */
[----:B------:R-:W-:Y:S01]  /*8310*/  IMAD.IADD R31, R31, 0x1, R27 ;  /* 0x000000011f1f7824 */ /* 0x000fe200078e021b */
[----:B------:R-:W-:Y:S06]  /*8320*/  @!P0 BRA `(.L_x_1430) ;  /* 0x0000000000408947 */ /* 0x000fec0003800000 */
[----:B------:R-:W-:Y:S01]  /*8330*/  MOV R0, 0x0 ;  /* 0x0000000000007802 */ /* 0x000fe20000000f00 */
[----:B------:R-:W-:Y:S01]  /*8340*/  ULDC.64 UR4, c[0x4][0x198] ;  /* 0x0100660000047ab9 */ /* 0x000fe20000000a00 */
[----:B------:R-:W-:Y:S01]  /*8350*/  ULDC.64 UR6, c[0x4][0x1a0] ;  /* 0x0100680000067ab9 */ /* 0x000fe20000000a00 */
[----:B------:R-:W-:Y:S01]  /*8360*/  IMAD.U32 R4, RZ, RZ, UR4 ;  /* 0x00000004ff047e24 */ /* 0x000fe2000f8e00ff */
[----:B------:R1:W2:Y:S01]  /*8370*/  LDC.64 R14, c[0x4][R0] ;  /* 0x01000000000e7b82 */ /* 0x0002a20000000a00 */
[----:B------:R-:W-:Y:S01]  /*8380*/  IMAD.U32 R5, RZ, RZ, UR5 ;  /* 0x00000005ff057e24 */ /* 0x000fe2000f8e00ff */
[----:B------:R-:W-:Y:S01]  /*8390*/  ULDC.64 UR4, c[0x4][0x108] ;  /* 0x0100420000047ab9 */ /* 0x000fe20000000a00 */
[----:B------:R-:W-:Y:S01]  /*83a0*/  IMAD.U32 R6, RZ, RZ, UR6 ;  /* 0x00000006ff067e24 */ /* 0x000fe2000f8e00ff */
[----:B------:R-:W-:Y:S01]  /*83b0*/  MOV R7, UR7 ;  /* 0x0000000700077c02 */ /* 0x000fe20008000f00 */
[----:B------:R-:W-:Y:S02]  /*83c0*/  IMAD.U32 R10, RZ, RZ, UR4 ;  /* 0x00000004ff0a7e24 */ /* 0x000fe4000f8e00ff */
[----:B------:R-:W-:-:S02]  /*83d0*/  IMAD.U32 R11, RZ, RZ, UR5 ;  /* 0x00000005ff0b7e24 */ /* 0x000fc4000f8e00ff */
[----:B------:R-:W-:Y:S02]  /*83e0*/  IMAD.MOV.U32 R8, RZ, RZ, 0x70 ;  /* 0x00000070ff087424 */ /* 0x000fe400078e00ff */
[----:B------:R-:W-:Y:S02]  /*83f0*/  IMAD.MOV.U32 R12, RZ, RZ, 0x1 ;  /* 0x00000001ff0c7424 */ /* 0x000fe400078e00ff */
[----:B-1----:R-:W-:-:S07]  /*8400*/  IMAD.MOV.U32 R13, RZ, RZ, RZ ;  /* 0x000000ffff0d7224 */ /* 0x002fce00078e00ff */
[----:B------:R-:W-:-:S07]  /*8410*/  LEPC R20, `(.L_x_1430) ;  /* 0x000000001014794e */ /* 0x000fce0000000000 */
[----:B0-2---:R-:W-:Y:S05]  /*8420*/  CALL.ABS.NOINC R14 ;  /* 0x000000000e007343 */ /* 0x005fea0003c00000 */
.L_x_1430:
[----:B------:R-:W-:Y:S01]  /*8430*/  ULDC.U8 UR4, c[0x0][0x410] ;  /* 0x0001040000047ab9 */ /* 0x000fe20000000000 */
[----:B------:R-:W-:Y:S01]  /*8440*/  IMAD.IADD R52, R17, 0x1, R204 ;  /* 0x0000000111347824 */ /* 0x000fe200078e02cc */
[----:B------:R-:W-:Y:S01]  /*8450*/  ISETP.NE.AND P0, PT, RZ, UR4, PT ;  /* 0x00000004ff007c0c */ /* 0x000fe2000bf05270 */
[----:B------:R-:W-:Y:S02]  /*8460*/  BSSY B0, `(.L_x_1431) ;  /* 0x000091c000007945 */ /* 0x000fe40003800000 */
[----:B------:R-:W-:-:S10]  /*8470*/  IMAD R3, R215, 0x20, R52 ;  /* 0x00000020d7037824 */ /* 0x000fd400078e0234 */
[----:B------:R-:W-:Y:S05]  /*8480*/  @!P0 BRA `(.L_x_1432) ;  /* 0x0000004800588947 */ /* 0x000fea0003800000 */
[----:B------:R-:W1:Y:S01]  /*8490*/  LDC R10, c[0x0][0x448] ;  /* 0x00011200ff0a7b82 */ /* 0x000e620000000800 */
[----:B------:R-:W-:Y:S01]  /*84a0*/  ULDC.64 UR4, c[0x0][0x3f8] ;  /* 0x0000fe0000047ab9 */ /* 0x000fe20000000a00 */
[----:B------:R-:W-:Y:S01]  /*84b0*/  IMAD.MOV.U32 R4, RZ, RZ, R24 ;  /* 0x000000ffff047224 */ /* 0x000fe200078e0018 */
[----:B------:R-:W-:Y:S01]  /*84c0*/  ULDC.64 UR6, c[0x0][0x408] ;  /* 0x0001020000067ab9 */ /* 0x000fe20000000a00 */
[----:B------:R-:W-:Y:S01]  /*84d0*/  IMAD.MOV.U32 R8, RZ, RZ, R26 ;  /* 0x000000ffff087224 */ /* 0x000fe200078e001a */
[----:B------:R-:W-:Y:S01]  /*84e0*/  ULDC.64 UR8, c[0x0][0x400] ;  /* 0x0001000000087ab9 */ /* 0x000fe20000000a00 */
[----:B------:R-:W-:Y:S01]  /*84f0*/  IMAD.MOV.U32 R9, RZ, RZ, R31 ;  /* 0x000000ffff097224 */ /* 0x000fe200078e001f */
[----:B-1----:R-:W-:-:S13]  /*8500*/  ISETP.NE.AND P0, PT, R10, 0x1, PT ;  /* 0x000000010a00780c */ /* 0x002fda0003f05270 */
[----:B------:R-:W1:Y:S08]  /*8510*/  @P0 LDC R0, c[0x0][0x44c] ;  /* 0x00011300ff000b82 */ /* 0x000e700000000800 */
[----:B------:R-:W2:Y:S01]  /*8520*/  @P0 LDC R5, c[0x0][0x450] ;  /* 0x00011400ff050b82 */ /* 0x000ea20000000800 */
[----:B-1----:R-:W-:-:S05]  /*8530*/  @P0 IMAD.HI.U32 R0, R3, R0, RZ ;  /* 0x0000000003000227 */ /* 0x002fca00078e00ff */
[----:B--2---:R-:W-:Y:S01]  /*8540*/  @P0 SHF.R.U32.HI R3, RZ, R5, R0 ;  /* 0x00000005ff030219 */ /* 0x004fe20000011600 */
[----:B------:R-:W-:-:S03]  /*8550*/  IMAD.MOV.U32 R5, RZ, RZ, R29 ;  /* 0x000000ffff057224 */ /* 0x000fc600078e001d */
[----:B------:R-:W-:Y:S01]  /*8560*/  SHF.R.S32.HI R0, RZ, 0x1f, R3 ;  /* 0x0000001fff007819 */ /* 0x000fe20000011403 */
[----:B------:R-:W-:-:S04]  /*8570*/  IMAD.WIDE.U32 R4, R3, UR4, R4 ;  /* 0x0000000403047c25 */ /* 0x000fc8000f8e0004 */
[----:B------:R-:W-:Y:S02]  /*8580*/  IMAD R6, R0, UR4, RZ ;  /* 0x0000000400067c24 */ /* 0x000fe4000f8e02ff */
[----:B------:R-:W-:-:S04]  /*8590*/  IMAD.WIDE.U32 R8, R3, UR6, R8 ;  /* 0x0000000603087c25 */ /* 0x000fc8000f8e0008 */
[C---:B------:R-:W-:Y:S01]  /*85a0*/  IMAD R7, R3.reuse, UR5, R6 ;  /* 0x0000000503077c24 */ /* 0x040fe2000f8e0206 */
[----:B------:R-:W-:Y:S01]  /*85b0*/  ULDC.64 UR4, c[0x0][0x3e8] ;  /* 0x0000fa0000047ab9 */ /* 0x000fe20000000a00 */
[----:B------:R-:W-:Y:S01]  /*85c0*/  IMAD R6, R0, UR6, RZ ;  /* 0x0000000600067c24 */ /* 0x000fe2000f8e02ff */
[----:B------:R-:W-:Y:S01]  /*85d0*/  IADD3 R0, P0, R4, UR4, RZ ;  /* 0x0000000404007c10 */ /* 0x000fe2000ff1e0ff */
[----:B------:R-:W-:Y:S02]  /*85e0*/  UMOV UR4, 0xffffffff ;  /* 0xffffffff00047882 */ /* 0x000fe40000000000 */
[----:B------:R-:W-:Y:S01]  /*85f0*/  IMAD R3, R3, UR7, R6 ;  /* 0x0000000703037c24 */ /* 0x000fe2000f8e0206 */
[----:B------:R-:W-:Y:S02]  /*8600*/  IADD3 R6, P1, R8, UR8, RZ ;  /* 0x0000000808067c10 */ /* 0x000fe4000ff3e0ff */
[----:B------:R-:W-:Y:S02]  /*8610*/  IADD3.X R4, R5, UR5, R7, P0, !PT ;  /* 0x0000000505047c10 */ /* 0x000fe400087fe407 */
[----:B------:R-:W-:Y:S01]  /*8620*/  IADD3.X R8, R9, UR9, R3, P1, !PT ;  /* 0x0000000909087c10 */ /* 0x000fe20008ffe403 */
[----:B------:R-:W-:Y:S08]  /*8630*/  BRA.DIV UR4, `(.L_x_1433) ;  /* 0x000001da04e87947 */ /* 0x000ff0000b800000 */
[----:B------:R1:W2:Y:S04]  /*8640*/  SHFL.IDX PT, R3, R4, RZ, 0x181f ;  /* 0x00181fff04037589 */ /* 0x0002a800000e0000 */
[----:B------:R1:W3:Y:S04]  /*8650*/  SHFL.IDX PT, R5, R0, RZ, 0x181f ;  /* 0x00181fff00057589 */ /* 0x0002e800000e0000 */
[----:B------:R1:W4:Y:S04]  /*8660*/  SHFL.IDX PT, R7, R8, RZ, 0x181f ;  /* 0x00181fff08077589 */ /* 0x00032800000e0000 */
[----:B------:R1:W0:Y:S02]  /*8670*/  SHFL.IDX PT, R14, R6, RZ, 0x181f ;  /* 0x00181fff060e7589 */ /* 0x00022400000e0000 */
.L_x_1740:
[----:B------:R-:W-:Y:S01]  /*8680*/  IMAD R37, R195, R10, RZ ;  /* 0x0000000ac3257224 */ /* 0x000fe200078e02ff */
[----:B------:R-:W-:Y:S01]  /*8690*/  BSSY B1, `(.L_x_1434) ;  /* 0x000001a000017945 */ /* 0x000fe20003800000 */
[----:B------:R-:W-:Y:S02]  /*86a0*/  CS2R R24, SRZ ;  /* 0x0000000000187805 */ /* 0x000fe4000001ff00 */
[----:B------:R-:W-:Y:S02]  /*86b0*/  CS2R R38, SRZ ;  /* 0x0000000000267805 */ /* 0x000fe4000001ff00 */
[----:B------:R-:W-:Y:S02]  /*86c0*/  CS2R R30, SRZ ;  /* 0x00000000001e7805 */ /* 0x000fe4000001ff00 */
[----:B------:R-:W-:Y:S02]  /*86d0*/  ISETP.GE.AND P0, PT, R52, R37, PT ;  /* 0x000000253400720c */ /* 0x000fe40003f06270 */
[----:B------:R-:W-:-:S11]  /*86e0*/  CS2R R44, SRZ ;  /* 0x00000000002c7805 */ /* 0x000fd6000001ff00 */
[----:B------:R-:W-:Y:S05]  /*86f0*/  @P0 BRA `(.L_x_1435) ;  /* 0x00000000004c0947 */ /* 0x000fea0003800000 */
[----:B------:R-:W-:Y:S01]  /*8700*/  ULDC UR4, c[0x0][0x3f4] ;  /* 0x0000fd0000047ab9 */ /* 0x000fe20000000800 */
[----:B------:R-:W-:Y:S02]  /*8710*/  CS2R R24, SRZ ;  /* 0x0000000000187805 */ /* 0x000fe4000001ff00 */
[----:B------:R-:W-:Y:S02]  /*8720*/  ISETP.GE.AND P4, PT, R194, UR4, PT ;  /* 0x00000004c2007c0c */ /* 0x000fe4000bf86270 */
[----:B------:R-:W-:Y:S02]  /*8730*/  CS2R R38, SRZ ;  /* 0x0000000000267805 */ /* 0x000fe4000001ff00 */
[----:B------:R-:W-:Y:S02]  /*8740*/  ISETP.GE.AND P3, PT, R18, UR4, PT ;  /* 0x0000000412007c0c */ /* 0x000fe4000bf66270 */
[----:B------:R-:W-:-:S07]  /*8750*/  CS2R R44, SRZ ;  /* 0x00000000002c7805 */ /* 0x000fce000001ff00 */
[----:B---3--:R-:W-:-:S04]  /*8760*/  @!P4 IADD3 R20, P0, R194, R5, RZ ;  /* 0x00000005c214c210 */ /* 0x008fc80007f1e0ff */
[CC--:B0-----:R-:W-:Y:S01]  /*8770*/  @!P3 IADD3 R12, P1, R18.reuse, R14.reuse, RZ ;  /* 0x0000000e120cb210 */ /* 0x0c1fe20007f3e0ff */
[----:B--2---:R-:W-:Y:S01]  /*8780*/  @!P4 IMAD.X R21, R3, 0x1, R214, P0 ;  /* 0x000000010315c824 */ /* 0x004fe200000e06d6 */
[----:B------:R-:W-:Y:S02]  /*8790*/  @!P3 IADD3 R10, P0, R18, R5, RZ ;  /* 0x00000005120ab210 */ /* 0x000fe40007f1e0ff */
[----:B------:R-:W-:Y:S02]  /*87a0*/  @!P4 IADD3 R14, P2, R194, R14, RZ ;  /* 0x0000000ec20ec210 */ /* 0x000fe40007f5e0ff */
[----:B------:R-:W-:Y:S01]  /*87b0*/  CS2R R30, SRZ ;  /* 0x00000000001e7805 */ /* 0x000fe2000001ff00 */
[--C-:B----4-:R-:W-:Y:S01]  /*87c0*/  @!P3 IMAD.X R13, R7, 0x1, R19.reuse, P1 ;  /* 0x00000001070db824 */ /* 0x110fe200008e0613 */
[----:B------:R0:W5:Y:S01]  /*87d0*/  @!P4 LD.E.64 R24, desc[UR46][R20.64] ;  /* 0x0000002e1418c980 */ /* 0x000162000c101b00 */
[----:B------:R-:W-:Y:S01]  /*87e0*/  @!P3 IMAD.X R11, R3, 0x1, R19, P0 ;  /* 0x00000001030bb824 */ /* 0x000fe200000e0613 */
[----:B------:R-:W-:-:S02]  /*87f0*/  @!P4 IADD3.X R15, R7, R214, RZ, P2, !PT ;  /* 0x000000d6070fc210 */ /* 0x000fc400017fe4ff */
[----:B------:R0:W5:Y:S04]  /*8800*/  @!P3 LD.E.64 R44, desc[UR46][R12.64] ;  /* 0x0000002e0c2cb980 */ /* 0x000168000c101b00 */
[----:B------:R0:W5:Y:S04]  /*8810*/  @!P3 LD.E.64 R38, desc[UR46][R10.64] ;  /* 0x0000002e0a26b980 */ /* 0x000168000c101b00 */
[----:B------:R0:W5:Y:S02]  /*8820*/  @!P4 LD.E.64 R30, desc[UR46][R14.64] ;  /* 0x0000002e0e1ec980 */ /* 0x000164000c101b00 */
.L_x_1435:
[----:B------:R-:W-:Y:S05]  /*8830*/  BSYNC B1 ;  /* 0x0000000000017941 */ /* 0x000fea0003800000 */
.L_x_1434:
[----:B------:R-:W-:Y:S01]  /*8840*/  UMOV UR4, 0xffffffff ;  /* 0xffffffff00047882 */ /* 0x000fe20000000000 */
[----:B------:R-:W-:Y:S02]  /*8850*/  CS2R R26, SRZ ;  /* 0x00000000001a7805 */ /* 0x000fe4000001ff00 */
[----:B------:R-:W-:Y:S05]  /*8860*/  BRA.DIV UR4, `(.L_x_1436) ;  /* 0x000001da04cc7947 */ /* 0x000fea000b800000 */
[----:B--2---:R2:W1:Y:S04]  /*8870*/  SHFL.IDX PT, R3, R4, 0x1, 0x181f ;  /* 0x00381f0004037f89 */ /* 0x00446800000e0000 */
[----:B---3--:R2:W3:Y:S04]  /*8880*/  SHFL.IDX PT, R5, R0, 0x1, 0x181f ;  /* 0x00381f0000057f89 */ /* 0x0084e800000e0000 */
[----:B----4-:R2:W4:Y:S04]  /*8890*/  SHFL.IDX PT, R7, R8, 0x1, 0x181f ;  /* 0x00381f0008077f89 */ /* 0x01052800000e0000 */
[----:B0-----:R2:W0:Y:S02]  /*88a0*/  SHFL.IDX PT, R14, R6, 0x1, 0x181f ;  /* 0x00381f00060e7f89 */ /* 0x00142400000e0000 */
.L_x_1746:
[----:B------:R-:W-:Y:S01]  /*88b0*/  VIADD R9, R52, 0x20 ;  /* 0x0000002034097836 */ /* 0x000fe20000000000 */
[----:B------:R-:W-:Y:S01]  /*88c0*/  BSSY B1, `(.L_x_1437) ;  /* 0x0000019000017945 */ /* 0x000fe20003800000 */
[----:B------:R-:W-:Y:S02]  /*88d0*/  CS2R R40, SRZ ;  /* 0x0000000000287805 */ /* 0x000fe4000001ff00 */
[----:B------:R-:W-:Y:S02]  /*88e0*/  CS2R R32, SRZ ;  /* 0x0000000000207805 */ /* 0x000fe4000001ff00 */
[----:B------:R-:W-:Y:S02]  /*88f0*/  CS2R R46, SRZ ;  /* 0x00000000002e7805 */ /* 0x000fe4000001ff00 */
[----:B------:R-:W-:-:S13]  /*8900*/  ISETP.GE.AND P0, PT, R9, R37, PT ;  /* 0x000000250900720c */ /* 0x000fda0003f06270 */
        /* <DEDUP_REMOVED lines=8> */
[-C--:B0-----:R-:W-:Y:S02]  /*8990*/  @!P3 IADD3 R12, P1, R18, R14.reuse, RZ ;  /* 0x0000000e120cb210 */ /* 0x081fe40007f3e0ff */
[----:B------:R-:W-:Y:S01]  /*89a0*/  @!P4 IADD3 R14, P2, R194, R14, RZ ;  /* 0x0000000ec20ec210 */ /* 0x000fe20007f5e0ff */
[--C-:B-1----:R-:W-:Y:S01]  /*89b0*/  @!P4 IMAD.X R21, R3, 0x1, R214.reuse, P0 ;  /* 0x000000010315c824 */ /* 0x102fe200000e06d6 */
[----:B------:R-:W-:Y:S02]  /*89c0*/  @!P3 IADD3 R10, P0, R18, R5, RZ ;  /* 0x00000005120ab210 */ /* 0x000fe40007f1e0ff */
[----:B------:R-:W-:Y:S01]  /*89d0*/  CS2R R32, SRZ ;  /* 0x0000000000207805 */ /* 0x000fe2000001ff00 */
[C-C-:B----4-:R-:W-:Y:S02]  /*89e0*/  @!P3 IMAD.X R13, R7.reuse, 0x1, R19.reuse, P1 ;  /* 0x00000001070db824 */ /* 0x150fe400008e0613 */
[----:B------:R-:W-:Y:S01]  /*89f0*/  @!P4 IMAD.X R15, R7, 0x1, R214, P2 ;  /* 0x00000001070fc824 */ /* 0x000fe200010e06d6 */
[----:B------:R0:W5:Y:S01]  /*8a00*/  @!P4 LD.E.64 R26, desc[UR46][R20.64] ;  /* 0x0000002e141ac980 */ /* 0x000162000c101b00 */
[----:B------:R-:W-:-:S03]  /*8a10*/  @!P3 IMAD.X R11, R3, 0x1, R19, P0 ;  /* 0x00000001030bb824 */ /* 0x000fc600000e0613 */
[----:B------:R0:W5:Y:S04]  /*8a20*/  @!P3 LD.E.64 R46, desc[UR46][R12.64] ;  /* 0x0000002e0c2eb980 */ /* 0x000168000c101b00 */
[----:B------:R0:W5:Y:S04]  /*8a30*/  @!P3 LD.E.64 R40, desc[UR46][R10.64] ;  /* 0x0000002e0a28b980 */ /* 0x000168000c101b00 */
[----:B------:R0:W5:Y:S02]  /*8a40*/  @!P4 LD.E.64 R32, desc[UR46][R14.64] ;  /* 0x0000002e0e20c980 */ /* 0x000164000c101b00 */
.L_x_1438:
[----:B------:R-:W-:Y:S05]  /*8a50*/  BSYNC B1 ;  /* 0x0000000000017941 */ /* 0x000fea0003800000 */
.L_x_1437:
[----:B------:R-:W-:-:S03]  /*8a60*/  UMOV UR4, 0xffffffff ;  /* 0xffffffff00047882 */ /* 0x000fc60000000000 */
[----:B------:R-:W-:Y:S05]  /*8a70*/  BRA.DIV UR4, `(.L_x_1439) ;  /* 0x000001da04b87947 */ /* 0x000fea000b800000 */
[----:B-1----:R1:W1:Y:S04]  /*8a80*/  SHFL.IDX PT, R3, R4, 0x2, 0x181f ;  /* 0x00581f0004037f89 */ /* 0x00226800000e0000 */
[----:B---3--:R3:W1:Y:S04]  /*8a90*/  SHFL.IDX PT, R5, R0, 0x2, 0x181f ;  /* 0x00581f0000057f89 */ /* 0x00866800000e0000 */
[----:B----4-:R3:W4:Y:S04]  /*8aa0*/  SHFL.IDX PT, R7, R8, 0x2, 0x181f ;  /* 0x00581f0008077f89 */ /* 0x01072800000e0000 */
[----:B0-----:R3:W0:Y:S02]  /*8ab0*/  SHFL.IDX PT, R14, R6, 0x2, 0x181f ;  /* 0x00581f00060e7f89 */ /* 0x00162400000e0000 */
.L_x_1752:
[----:B------:R-:W-:Y:S01]  /*8ac0*/  VIADD R9, R52, 0x40 ;  /* 0x0000004034097836 */ /* 0x000fe20000000000 */
        /* <DEDUP_REMOVED lines=13> */
[----:B-1----:R-:W-:-:S04]  /*8ba0*/  @!P4 IADD3 R20, P0, R194, R5, RZ ;  /* 0x00000005c214c210 */ /* 0x002fc80007f1e0ff */
[-C--:B0-----:R-:W-:Y:S02]  /*8bb0*/  @!P3 IADD3 R12, P1, R18, R14.reuse, RZ ;  /* 0x0000000e120cb210 */ /* 0x081fe40007f3e0ff */
[----:B------:R-:W-:Y:S01]  /*8bc0*/  @!P4 IADD3 R14, P2, R194, R14, RZ ;  /* 0x0000000ec20ec210 */ /* 0x000fe20007f5e0ff */
[--C-:B------:R-:W-:Y:S01]  /*8bd0*/  @!P4 IMAD.X R21, R3, 0x1, R214.reuse, P0 ;  /* 0x000000010315c824 */ /* 0x100fe200000e06d6 */
        /* <DEDUP_REMOVED lines=9> */
.L_x_1441:
[----:B------:R-:W-:Y:S05]  /*8c70*/  BSYNC B1 ;  /* 0x0000000000017941 */ /* 0x000fea0003800000 */
.L_x_1440:
[----:B------:R-:W-:Y:S01]  /*8c80*/  UMOV UR4, 0xffffffff ;  /* 0xffffffff00047882 */ /* 0x000fe20000000000 */
[----:B0-----:R-:W-:Y:S02]  /*8c90*/  CS2R R20, SRZ ;  /* 0x0000000000147805 */ /* 0x001fe4000001ff00 */
[----:B------:R-:W-:Y:S05]  /*8ca0*/  BRA.DIV UR4, `(.L_x_1442) ;  /* 0x000001da049c7947 */ /* 0x000fea000b800000 */
[----:B-1----:R0:W1:Y:S04]  /*8cb0*/  SHFL.IDX PT, R3, R4, 0x3, 0x181f ;  /* 0x00781f0004037f89 */ /* 0x00206800000e0000 */
[----:B------:R0:W0:Y:S04]  /*8cc0*/  SHFL.IDX PT, R5, R0, 0x3, 0x181f ;  /* 0x00781f0000057f89 */ /* 0x00002800000e0000 */
[----:B----4-:R4:W0:Y:S04]  /*8cd0*/  SHFL.IDX PT, R7, R8, 0x3, 0x181f ;  /* 0x00781f0008077f89 */ /* 0x01082800000e0000 */
[----:B------:R4:W0:Y:S02]  /*8ce0*/  SHFL.IDX PT, R14, R6, 0x3, 0x181f ;  /* 0x00781f00060e7f89 */ /* 0x00082400000e0000 */
.L_x_1758:
[----:B------:R-:W-:Y:S01]  /*8cf0*/  VIADD R52, R52, 0x60 ;  /* 0x0000006034347836 */ /* 0x000fe20000000000 */
[----:B------:R-:W-:Y:S01]  /*8d00*/  BSSY B1, `(.L_x_1443) ;  /* 0x0000019000017945 */ /* 0x000fe20003800000 */
[----:B------:R-:W-:Y:S02]  /*8d10*/  CS2R R10, SRZ ;  /* 0x00000000000a7805 */ /* 0x000fe4000001ff00 */
[----:B--234-:R-:W-:Y:S02]  /*8d20*/  CS2R R8, SRZ ;  /* 0x0000000000087805 */ /* 0x01cfe4000001ff00 */
        /* <DEDUP_REMOVED lines=9> */
[----:B0-----:R-:W-:-:S04]  /*8dc0*/  @!P4 IADD3 R52, P0, R194, R5, RZ ;  /* 0x00000005c234c210 */ /* 0x001fc80007f1e0ff */
[CC--:B------:R-:W-:Y:S01]  /*8dd0*/  @!P3 IADD3 R50, P1, R18.reuse, R14.reuse, RZ ;  /* 0x0000000e1232b210 */ /* 0x0c0fe20007f3e0ff */
[----:B-1----:R-:W-:Y:S01]  /*8de0*/  @!P4 IMAD.X R53, R3, 0x1, R214, P0 ;  /* 0x000000010335c824 */ /* 0x002fe200000e06d6 */
[----:B------:R-:W-:Y:S02]  /*8df0*/  @!P3 IADD3 R4, P0, R18, R5, RZ ;  /* 0x000000051204b210 */ /* 0x000fe40007f1e0ff */
[----:B------:R-:W-:Y:S02]  /*8e00*/  @!P4 IADD3 R14, P2, R194, R14, RZ ;  /* 0x0000000ec20ec210 */ /* 0x000fe40007f5e0ff */
[----:B------:R-:W-:Y:S01]  /*8e10*/  CS2R R8, SRZ ;  /* 0x0000000000087805 */ /* 0x000fe2000001ff00 */
[--C-:B------:R-:W-:Y:S01]  /*8e20*/  @!P3 IMAD.X R51, R7, 0x1, R19.reuse, P1 ;  /* 0x000000010733b824 */ /* 0x100fe200008e0613 */
[----:B------:R2:W5:Y:S01]  /*8e30*/  @!P4 LD.E.64 R20, desc[UR46][R52.64] ;  /* 0x0000002e3414c980 */ /* 0x000562000c101b00 */
[----:B------:R-:W-:Y:S01]  /*8e40*/  @!P3 IMAD.X R5, R3, 0x1, R19, P0 ;  /* 0x000000010305b824 */ /* 0x000fe200000e0613 */
[----:B------:R-:W-:-:S02]  /*8e50*/  @!P4 IADD3.X R15, R7, R214, RZ, P2, !PT ;  /* 0x000000d6070fc210 */ /* 0x000fc400017fe4ff */
[----:B------:R2:W5:Y:S04]  /*8e60*/  @!P3 LD.E.64 R12, desc[UR46][R50.64] ;  /* 0x0000002e320cb980 */ /* 0x000568000c101b00 */
[----:B------:R2:W5:Y:S04]  /*8e70*/  @!P3 LD.E.64 R10, desc[UR46][R4.64] ;  /* 0x0000002e040ab980 */ /* 0x000568000c101b00 */
[----:B------:R2:W5:Y:S02]  /*8e80*/  @!P4 LD.E.64 R8, desc[UR46][R14.64] ;  /* 0x0000002e0e08c980 */ /* 0x000564000c101b00 */
.L_x_1444:
[----:B------:R-:W-:Y:S05]  /*8e90*/  BSYNC B1 ;  /* 0x0000000000017941 */ /* 0x000fea0003800000 */
.L_x_1443:
[----:B------:R-:W-:Y:S01]  /*8ea0*/  ULEA.HI UR4, UR43, UR43, URZ, 0x1 ;  /* 0x0000002b2b047291 */ /* 0x000fe2000f8f083f */
[----:B0-----:R-:W-:Y:S01]  /*8eb0*/  VIADDMNMX R0, R37, -R204, 0x80, PT ;  /* 0x0000008025007446 */ /* 0x001fe200038009cc */
[----:B------:R-:W-:Y:S02]  /*8ec0*/  BSSY B1, `(.L_x_1445) ;  /* 0x0000008000017945 */ /* 0x000fe40003800000 */
[----:B------:R-:W-:Y:S01]  /*8ed0*/  ULOP3.LUT UR4, UR4, 0xfffffffe, URZ, 0xc0, !UPT ;  /* 0xfffffffe04047892 */ /* 0x000fe2000f8ec03f */
[----:B------:R-:W-:-:S03]  /*8ee0*/  ISETP.GE.AND P1, PT, R17, R0, PT ;  /* 0x000000001100720c */ /* 0x000fc60003f26270 */
[----:B------:R-:W-:-:S06]  /*8ef0*/  UIADD3 UR4, UR43, -UR4, URZ ;  /* 0x800000042b047290 */ /* 0x000fcc000fffe03f */
[----:B-1----:R-:W-:-:S05]  /*8f00*/  IMAD.U32 R3, RZ, RZ, UR4 ;  /* 0x00000004ff037e24 */ /* 0x002fca000f8e00ff */
[----:B------:R-:W-:-:S04]  /*8f10*/  SHF.L.U32 R3, R3, 0x1f, RZ ;  /* 0x0000001f03037819 */ /* 0x000fc800000006ff */
[----:B------:R-:W0:Y:S02]  /*8f20*/  SYNCS.PHASECHK.TRANS64.TRYWAIT P0, [R16+URZ+0x28400], R3 ;  /* 0x02840003100075a7 */ /* 0x000e24000800017f */
[----:B0-----:R-:W-:Y:S05]  /*8f30*/  @!P0 BRA `(.L_x_1446) ;  /* 0x000001d800688947 */ /* 0x001fea0003800000 */
.L_x_1759:
[----:B------:R-:W-:Y:S05]  /*8f40*/  BSYNC B1 ;  /* 0x0000000000017941 */ /* 0x000fea0003800000 */
.L_x_1445:
[----:B------:R-:W-:Y:S04]  /*8f50*/  BSSY B1, `(.L_x_1447) ;  /* 0x00000f9000017945 */ /* 0x000fe80003800000 */
[----:B------:R-:W-:Y:S05]  /*8f60*/  @P1 BRA `(.L_x_1448) ;  /* 0x0000000c00dc1947 */ /* 0x000fea0003800000 */
[----:B0-----:R-:W0:Y:S01]  /*8f70*/  LDC R3, c[0x0][0x3f4] ;  /* 0x0000fd00ff037b82 */ /* 0x001e220000000800 */
[----:B------:R-:W-:Y:S01]  /*8f80*/  BSSY B2, `(.L_x_1449) ;  /* 0x000007a000027945 */ /* 0x000fe20003800000 */
[-C--:B0-----:R-:W-:Y:S02]  /*8f90*/  ISETP.GE.AND P0, PT, R18, R3.reuse, PT ;  /* 0x000000031200720c */ /* 0x081fe40003f06270 */
[----:B------:R-:W-:-:S11]  /*8fa0*/  ISETP.GE.AND P1, PT, R194, R3, PT ;  /* 0x00000003c200720c */ /* 0x000fd60003f26270 */
[----:B------:R-:W-:Y:S05]  /*8fb0*/  @P0 BRA `(.L_x_1450) ;  /* 0x0000000400d80947 */ /* 0x000fea0003800000 */
[----:B--2---:R-:W0:Y:S01]  /*8fc0*/  LDS.128 R4, [R212+0x18000] ;  /* 0x01800000d4047984 */ /* 0x004e220000000c00 */
[----:B-----5:R-:W-:Y:S02]  /*8fd0*/  SHF.R.U32.HI R14, RZ, 0x8, R38 ;  /* 0x00000008ff0e7819 */ /* 0x020fe40000011626 */
[----:B------:R-:W-:Y:S02]  /*8fe0*/  SHF.R.U32.HI R50, RZ, 0x8, R39 ;  /* 0x00000008ff327819 */ /* 0x000fe40000011627 */
[----:B------:R-:W-:Y:S02]  /*8ff0*/  LOP3.LUT R3, R38, 0xff, RZ, 0xc0, !PT ;  /* 0x000000ff26037812 */ /* 0x000fe400078ec0ff */
[----:B------:R-:W-:Y:S02]  /*9000*/  LOP3.LUT R14, R14, 0xff, RZ, 0xc0, !PT ;  /* 0x000000ff0e0e7812 */ /* 0x000fe400078ec0ff */
[----:B------:R-:W-:Y:S02]  /*9010*/  SHF.R.U32.HI R52, RZ, 0x8, R45 ;  /* 0x00000008ff347819 */ /* 0x000fe4000001162d */
[----:B------:R-:W-:-:S02]  /*9020*/  LOP3.LUT R15, R39, 0xff, RZ, 0xc0, !PT ;  /* 0x000000ff270f7812 */ /* 0x000fc400078ec0ff */
[----:B------:R-:W-:Y:S02]  /*9030*/  LOP3.LUT R50, R50, 0xff, RZ, 0xc0, !PT ;  /* 0x000000ff32327812 */ /* 0x000fe400078ec0ff */
[----:B------:R-:W-:Y:S02]  /*9040*/  PRMT R3, R14, 0x7604, R3 ;  /* 0x000076040e037816 */ /* 0x000fe40000000003 */
[----:B------:R-:W-:Y:S02]  /*9050*/  SHF.R.U32.HI R54, RZ, 0x10, R39 ;  /* 0x00000010ff367819 */ /* 0x000fe40000011627 */
[----:B------:R-:W-:Y:S02]  /*9060*/  SHF.R.U32.HI R14, RZ, 0x8, R44 ;  /* 0x00000008ff0e7819 */ /* 0x000fe4000001162c */
[----:B------:R-:W-:Y:S02]  /*9070*/  SHF.R.U32.HI R53, RZ, 0x10, R45 ;  /* 0x00000010ff357819 */ /* 0x000fe4000001162d */
[----:B------:R-:W-:-:S02]  /*9080*/  LOP3.LUT R51, R45, 0xff, RZ, 0xc0, !PT ;  /* 0x000000ff2d337812 */ /* 0x000fc400078ec0ff */
[----:B------:R-:W-:Y:S01]  /*9090*/  LOP3.LUT R52, R52, 0xff, RZ, 0xc0, !PT ;  /* 0x000000ff34347812 */ /* 0x000fe200078ec0ff */
[----:B------:R-:W-:Y:S01]  /*90a0*/  IMAD.U32 R53, R53, 0x10000, RZ ;  /* 0x0001000035357824 */ /* 0x000fe200078e00ff */
[----:B------:R-:W-:Y:S02]  /*90b0*/  PRMT R15, R50, 0x7604, R15 ;  /* 0x00007604320f7816 */ /* 0x000fe4000000000f */
[----:B------:R-:W-:Y:S01]  /*90c0*/  LOP3.LUT R50, R14, 0xff, RZ, 0xc0, !PT ;  /* 0x000000ff0e327812 */ /* 0x000fe200078ec0ff */
[----:B------:R-:W-:Y:S01]  /*90d0*/  IMAD.U32 R14, R54, 0x10000, RZ ;  /* 0x00010000360e7824 */ /* 0x000fe200078e00ff */
[----:B------:R-:W-:Y:S02]  /*90e0*/  LOP3.LUT R37, R44, 0xff, RZ, 0xc0, !PT ;  /* 0x000000ff2c257812 */ /* 0x000fe400078ec0ff */
[----:B------:R-:W-:Y:S02]  /*90f0*/  PRMT R52, R52, 0x7604, R51 ;  /* 0x0000760434347816 */ /* 0x000fe40000000033 */
[----:B------:R-:W-:-:S02]  /*9100*/  PRMT R51, R50, 0x7604, R37 ;  /* 0x0000760432337816 */ /* 0x000fc40000000025 */
[----:B------:R-:W-:Y:S02]  /*9110*/  LOP3.LUT R37, R15, 0xff0000, R14, 0xf8, !PT ;  /* 0x00ff00000f257812 */ /* 0x000fe400078ef80e */
[----:B------:R-:W-:Y:S02]  /*9120*/  LOP3.LUT R53, R52, 0xff0000, R53, 0xf8, !PT ;  /* 0x00ff000034357812 */ /* 0x000fe400078ef835 */
[----:B------:R-:W-:Y:S02]  /*9130*/  LOP3.LUT R51, R51, 0xff0000, R44, 0xf8, !PT ;  /* 0x00ff000033337812 */ /* 0x000fe400078ef82c */
[----:B------:R-:W-:Y:S02]  /*9140*/  LOP3.LUT R53, R53, 0xff000000, R45, 0xf8, !PT ;  /* 0xff00000035357812 */ /* 0x000fe400078ef82d */
[----:B------:R-:W-:Y:S02]  /*9150*/  LOP3.LUT R39, R37, 0xff000000, R39, 0xf8, !PT ;  /* 0xff00000025277812 */ /* 0x000fe400078ef827 */
[----:B------:R-:W-:-:S02]  /*9160*/  LOP3.LUT R15, R3, 0xff0000, R38, 0xf8, !PT ;  /* 0x00ff0000030f7812 */ /* 0x000fc400078ef826 */
[----:B------:R-:W-:Y:S02]  /*9170*/  LOP3.LUT R51, R51, 0xff000000, R44, 0xf8, !PT ;  /* 0xff00000033337812 */ /* 0x000fe400078ef82c */
[-C--:B0-----:R-:W-:Y:S02]  /*9180*/  F2FP.F16.E4M3.UNPACK_B R3, R6.reuse.H1 ;  /* 0x00000006ff03723e */ /* 0x081fe400030006ff */
[----:B------:R-:W-:Y:S02]  /*9190*/  F2FP.F16.E4M3.UNPACK_B R52, R53 ;  /* 0x00000035ff34723e */ /* 0x000fe400020006ff */
[----:B------:R-:W-:Y:S01]  /*91a0*/  F2FP.F16.E4M3.UNPACK_B R44, R39 ;  /* 0x00000027ff2c723e */ /* 0x000fe200020006ff */
[--C-:B------:R-:W-:Y:S01]  /*91b0*/  HADD2.F32 R14, -RZ, R3.reuse.H1_H1 ;  /* 0x30000003ff0e7230 */ /* 0x100fe20000004100 */
[----:B------:R-:W-:Y:S01]  /*91c0*/  F2FP.F16.E4M3.UNPACK_B R6, R6 ;  /* 0x00000006ff06723e */ /* 0x000fe200020006ff */
[----:B------:R-:W-:Y:S01]  /*91d0*/  HADD2.F32 R54, -RZ, R52.H1_H1 ;  /* 0x30000034ff367230 */ /* 0x000fe20000004100 */
[----:B------:R-:W-:Y:S01]  /*91e0*/  LOP3.LUT R50, R15, 0xff000000, R38, 0xf8, !PT ;  /* 0xff0000000f327812 */ /* 0x000fe200078ef826 */
[----:B------:R-:W-:Y:S01]  /*91f0*/  HADD2.F32 R45, -RZ, R44.H1_H1 ;  /* 0x3000002cff2d7230 */ /* 0x000fe20000004100 */
[-C--:B------:R-:W-:Y:S01]  /*9200*/  F2FP.F16.E4M3.UNPACK_B R37, R7.reuse ;  /* 0x00000007ff25723e */ /* 0x080fe200020006ff */
[----:B------:R-:W-:Y:S01]  /*9210*/  HADD2.F32 R15, -RZ, R3.H0_H0 ;  /* 0x20000003ff0f7230 */ /* 0x000fe20000004100 */
[----:B------:R-:W-:Y:S01]  /*9220*/  F2FP.F16.E4M3.UNPACK_B R38, R7.H1 ;  /* 0x00000007ff26723e */ /* 0x000fe200030006ff */
[C---:B------:R-:W-:Y:S01]  /*9230*/  FMUL.FTZ R58, R14.reuse, R54 ;  /* 0x000000360e3a7220 */ /* 0x040fe20000410000 */
[----:B------:R-:W-:Y:S01]  /*9240*/  FMUL.FTZ R55, R14, R45 ;  /* 0x0000002d0e377220 */ /* 0x000fe20000410000 */
[-C--:B------:R-:W-:Y:S01]  /*9250*/  F2FP.F16.E4M3.UNPACK_B R7, R5.reuse ;  /* 0x00000005ff07723e */ /* 0x080fe200020006ff */
[----:B------:R-:W-:Y:S01]  /*9260*/  HADD2.F32 R52, -RZ, R52.H0_H0 ;  /* 0x20000034ff347230 */ /* 0x000fe20000004100 */
[----:B------:R-:W-:Y:S01]  /*9270*/  F2FP.F16.E4M3.UNPACK_B R14, R5.H1 ;  /* 0x00000005ff0e723e */ /* 0x000fe200030006ff */
[----:B------:R-:W-:-:S02]  /*9280*/  HADD2.F32 R5, -RZ, R6.H1_H1 ;  /* 0x30000006ff057230 */ /* 0x000fc40000004100 */
[C---:B------:R-:W-:Y:S01]  /*9290*/  FFMA.FTZ R59, R15.reuse, R45, -R58 ;  /* 0x0000002d0f3b7223 */ /* 0x040fe2000001083a */
[----:B------:R-:W-:Y:S02]  /*92a0*/  HADD2.F32 R44, -RZ, R44.H0_H0 ;  /* 0x2000002cff2c7230 */ /* 0x000fe40000004100 */
[----:B------:R-:W-:Y:S01]  /*92b0*/  FFMA.FTZ R60, R15, R54, R55 ;  /* 0x000000360f3c7223 */ /* 0x000fe20000010037 */
[----:B------:R-:W-:Y:S01]  /*92c0*/  HADD2.F32 R6, -RZ, R6.H0_H0 ;  /* 0x20000006ff067230 */ /* 0x000fe20000004100 */
[----:B------:R-:W-:Y:S01]  /*92d0*/  F2FP.F16.E4M3.UNPACK_B R53, R53.H1 ;  /* 0x00000035ff35723e */ /* 0x000fe200030006ff */
[C---:B------:R-:W-:Y:S01]  /*92e0*/  FMUL.FTZ R15, R5.reuse, R52 ;  /* 0x00000034050f7220 */ /* 0x040fe20000410000 */
[----:B------:R-:W-:Y:S01]  /*92f0*/  F2FP.F16.E4M3.UNPACK_B R39, R39.H1 ;  /* 0x00000027ff27723e */ /* 0x000fe200030006ff */
[-C--:B------:R-:W-:Y:S01]  /*9300*/  FMUL.FTZ R45, R5, R44.reuse ;  /* 0x0000002c052d7220 */ /* 0x080fe20000410000 */
[----:B------:R-:W-:Y:S02]  /*9310*/  HADD2.F32 R5, -RZ, R37.H1_H1 ;  /* 0x30000025ff057230 */ /* 0x000fe40000004100 */
[----:B------:R-:W-:Y:S01]  /*9320*/  FFMA.FTZ R55, R6, R44, -R15 ;  /* 0x0000002c06377223 */ /* 0x000fe2000001080f */
[----:B------:R-:W-:-:S02]  /*9330*/  HADD2.F32 R54, -RZ, R53.H0_H0 ;  /* 0x20000035ff367230 */ /* 0x000fc40000004100 */
[----:B------:R-:W-:Y:S01]  /*9340*/  FFMA.FTZ R58, R6, R52, R45 ;  /* 0x00000034063a7223 */ /* 0x000fe2000001002d */
[----:B------:R-:W-:Y:S01]  /*9350*/  HADD2.F32 R44, -RZ, R39.H0_H0 ;  /* 0x20000027ff2c7230 */ /* 0x000fe20000004100 */
[----:B------:R-:W-:Y:S01]  /*9360*/  F2FP.F16.E4M3.UNPACK_B R3, R4 ;  /* 0x00000004ff03723e */ /* 0x000fe200020006ff */
[----:B------:R-:W-:Y:S02]  /*9370*/  HADD2.F32 R53, -RZ, R53.H1_H1 ;  /* 0x30000035ff357230 */ /* 0x000fe40000004100 */
[C---:B------:R-:W-:Y:S01]  /*9380*/  FMUL.FTZ R52, R5.reuse, R54 ;  /* 0x0000003605347220 */ /* 0x040fe20000410000 */
[----:B------:R-:W-:Y:S02]  /*9390*/  HADD2.F32 R6, -RZ, R38.H1_H1 ;  /* 0x30000026ff067230 */ /* 0x000fe40000004100 */
[----:B------:R-:W-:Y:S01]  /*93a0*/  FMUL.FTZ R62, R5, R44 ;  /* 0x0000002c053e7220 */ /* 0x000fe20000410000 */
[----:B------:R-:W-:Y:S01]  /*93b0*/  HADD2.F32 R37, -RZ, R37.H0_H0 ;  /* 0x20000025ff257230 */ /* 0x000fe20000004100 */
[----:B------:R-:W-:Y:S01]  /*93c0*/  F2FP.F16.E4M3.UNPACK_B R5, R51 ;  /* 0x00000033ff05723e */ /* 0x000fe200020006ff */
[----:B------:R-:W-:-:S02]  /*93d0*/  HADD2.F32 R39, -RZ, R39.H1_H1 ;  /* 0x30000027ff277230 */ /* 0x000fc40000004100 */
[C---:B------:R-:W-:Y:S01]  /*93e0*/  FMUL.FTZ R15, R6.reuse, R53 ;  /* 0x00000035060f7220 */ /* 0x040fe20000410000 */
[----:B------:R-:W-:Y:S02]  /*93f0*/  HADD2.F32 R38, -RZ, R38.H0_H0 ;  /* 0x20000026ff267230 */ /* 0x000fe40000004100 */
[C---:B------:R-:W-:Y:S01]  /*9400*/  FFMA.FTZ R61, R37.reuse, R44, -R52 ;  /* 0x0000002c253d7223 */ /* 0x040fe20000010834 */
[----:B------:R-:W-:Y:S01]  /*9410*/  FFMA.FTZ R62, R37, R54, R62 ;  /* 0x00000036253e7223 */ /* 0x000fe2000001003e */
[-C--:B------:R-:W-:Y:S01]  /*9420*/  FMUL.FTZ R37, R6, R39.reuse ;  /* 0x0000002706257220 */ /* 0x080fe20000410000 */
[----:B------:R-:W-:Y:S01]  /*9430*/  F2FP.F16.E4M3.UNPACK_B R4, R4.H1 ;  /* 0x00000004ff04723e */ /* 0x000fe200030006ff */
[C---:B------:R-:W-:Y:S01]  /*9440*/  FFMA.FTZ R54, R38.reuse, R39, -R15 ;  /* 0x0000002726367223 */ /* 0x040fe2000001080f */
[-C--:B------:R-:W-:Y:S01]  /*9450*/  F2FP.F16.E4M3.UNPACK_B R15, R50.reuse ;  /* 0x00000032ff0f723e */ /* 0x080fe200020006ff */
[----:B------:R-:W-:Y:S01]  /*9460*/  FFMA.FTZ R53, R38, R53, R37 ;  /* 0x0000003526357223 */ /* 0x000fe20000010025 */
[--C-:B------:R-:W-:Y:S01]  /*9470*/  HADD2.F32 R39, -RZ, R5.reuse.H1_H1 ;  /* 0x30000005ff277230 */ /* 0x100fe20000004100 */
[----:B------:R-:W-:Y:S01]  /*9480*/  F2FP.F16.E4M3.UNPACK_B R50, R50.H1 ;  /* 0x00000032ff32723e */ /* 0x000fe200030006ff */
[----:B------:R-:W-:Y:S01]  /*9490*/  HADD2.F32 R38, -RZ, R5.H0_H0 ;  /* 0x20000005ff267230 */ /* 0x000fe20000004100 */
[----:B------:R-:W-:Y:S01]  /*94a0*/  F2FP.F16.E4M3.UNPACK_B R51, R51.H1 ;  /* 0x00000033ff33723e */ /* 0x000fe200030006ff */
[----:B------:R-:W-:-:S02]  /*94b0*/  HADD2.F32 R6, -RZ, R4.H1_H1 ;  /* 0x30000004ff067230 */ /* 0x000fc40000004100 */
[----:B------:R-:W-:Y:S02]  /*94c0*/  HADD2.F32 R37, -RZ, R15.H1_H1 ;  /* 0x3000000fff257230 */ /* 0x000fe40000004100 */
[----:B------:R-:W-:Y:S02]  /*94d0*/  HADD2.F32 R5, -RZ, R4.H0_H0 ;  /* 0x20000004ff057230 */ /* 0x000fe40000004100 */
[C---:B------:R-:W-:Y:S01]  /*94e0*/  FMUL.FTZ R44, R6.reuse, R39 ;  /* 0x00000027062c7220 */ /* 0x040fe20000410000 */
[----:B------:R-:W-:Y:S02]  /*94f0*/  HADD2.F32 R4, -RZ, R3.H1_H1 ;  /* 0x30000003ff047230 */ /* 0x000fe40000004100 */
[-C--:B------:R-:W-:Y:S01]  /*9500*/  FMUL.FTZ R52, R6, R37.reuse ;  /* 0x0000002506347220 */ /* 0x080fe20000410000 */
[----:B------:R-:W-:Y:S02]  /*9510*/  HADD2.F32 R15, -RZ, R15.H0_H0 ;  /* 0x2000000fff0f7230 */ /* 0x000fe40000004100 */
[----:B------:R-:W-:Y:S01]  /*9520*/  FFMA.FTZ R44, R5, R37, -R44 ;  /* 0x00000025052c7223 */ /* 0x000fe2000001082c */
[----:B------:R-:W-:-:S02]  /*9530*/  HADD2.F32 R3, -RZ, R3.H0_H0 ;  /* 0x20000003ff037230 */ /* 0x000fc40000004100 */
[CC--:B------:R-:W-:Y:S01]  /*9540*/  FMUL.FTZ R6, R4.reuse, R38.reuse ;  /* 0x0000002604067220 */ /* 0x0c0fe20000410000 */
[----:B------:R-:W-:Y:S01]  /*9550*/  FFMA.FTZ R39, R5, R39, R52 ;  /* 0x0000002705277223 */ /* 0x000fe20000010034 */
[-C--:B------:R-:W-:Y:S01]  /*9560*/  FMUL.FTZ R45, R4, R15.reuse ;  /* 0x0000000f042d7220 */ /* 0x080fe20000410000 */
[----:B------:R-:W-:Y:S02]  /*9570*/  HADD2.F32 R5, -RZ, R50.H1_H1 ;  /* 0x30000032ff057230 */ /* 0x000fe40000004100 */
[C---:B------:R-:W-:Y:S01]  /*9580*/  FFMA.FTZ R37, R3.reuse, R15, -R6 ;  /* 0x0000000f03257223 */ /* 0x040fe20000010806 */
[----:B------:R-:W-:Y:S02]  /*9590*/  HADD2.F32 R4, -RZ, R14.H1_H1 ;  /* 0x3000000eff047230 */ /* 0x000fe40000004100 */
[----:B------:R-:W-:Y:S01]  /*95a0*/  FFMA.FTZ R38, R3, R38, R45 ;  /* 0x0000002603267223 */ /* 0x000fe2000001002d */
[--C-:B------:R-:W-:Y:S02]  /*95b0*/  HADD2.F32 R15, -RZ, R51.reuse.H1_H1 ;  /* 0x30000033ff0f7230 */ /* 0x100fe40000004100 */
[----:B------:R-:W-:-:S02]  /*95c0*/  HADD2.F32 R6, -RZ, R51.H0_H0 ;  /* 0x20000033ff067230 */ /* 0x000fc40000004100 */
[C---:B------:R-:W-:Y:S01]  /*95d0*/  FMUL.FTZ R52, R4.reuse, R5 ;  /* 0x0000000504347220 */ /* 0x040fe20000410000 */
[--C-:B------:R-:W-:Y:S02]  /*95e0*/  HADD2.F32 R3, -RZ, R7.reuse.H1_H1 ;  /* 0x30000007ff037230 */ /* 0x100fe40000004100 */
[----:B------:R-:W-:Y:S01]  /*95f0*/  FMUL.FTZ R45, R4, R15 ;  /* 0x0000000f042d7220 */ /* 0x000fe20000410000 */
[----:B------:R-:W-:Y:S02]  /*9600*/  HADD2.F32 R50, -RZ, R50.H0_H0 ;  /* 0x20000032ff327230 */ /* 0x000fe40000004100 */
[----:B------:R-:W-:Y:S02]  /*9610*/  HADD2.F32 R14, -RZ, R14.H0_H0 ;  /* 0x2000000eff0e7230 */ /* 0x000fe40000004100 */
[C---:B------:R-:W-:Y:S01]  /*9620*/  FMUL.FTZ R4, R3.reuse, R6 ;  /* 0x0000000603047220 */ /* 0x040fe20000410000 */
[----:B------:R-:W-:Y:S02]  /*9630*/  HADD2.F32 R7, -RZ, R7.H0_H0 ;  /* 0x20000007ff077230 */ /* 0x000fe40000004100 */
[-C--:B------:R-:W-:Y:S01]  /*9640*/  FMUL.FTZ R3, R3, R50.reuse ;  /* 0x0000003203037220 */ /* 0x080fe20000410000 */
[C---:B------:R-:W-:Y:S01]  /*9650*/  FFMA.FTZ R45, R14.reuse, R5, -R45 ;  /* 0x000000050e2d7223 */ /* 0x040fe2000001082d */
[----:B------:R-:W-:Y:S01]  /*9660*/  FFMA.FTZ R52, R14, R15, R52 ;  /* 0x0000000f0e347223 */ /* 0x000fe20000010034 */
[C---:B------:R-:W-:Y:S01]  /*9670*/  FFMA.FTZ R5, R7.reuse, R50, -R4 ;  /* 0x0000003207057223 */ /* 0x040fe20000010804 */
[----:B------:R-:W-:Y:S01]  /*9680*/  FFMA.FTZ R14, R7, R6, R3 ;  /* 0x00000006070e7223 */ /* 0x000fe20000010003 */
[----:B------:R-:W-:-:S02]  /*9690*/  F2FP.SATFINITE.E4M3.F32.PACK_AB_MERGE_C R6, R60, R59, RZ ;  /* 0x0000003b3c06723e */ /* 0x000fc400048070ff */
[----:B------:R-:W-:Y:S02]  /*96a0*/  F2FP.SATFINITE.E4M3.F32.PACK_AB_MERGE_C R7, R53, R54, RZ ;  /* 0x000000363507723e */ /* 0x000fe400048070ff */
[----:B------:R-:W-:Y:S02]  /*96b0*/  F2FP.SATFINITE.E4M3.F32.PACK_AB_MERGE_C R4, R39, R44, RZ ;  /* 0x0000002c2704723e */ /* 0x000fe400048070ff */
[----:B------:R-:W-:Y:S02]  /*96c0*/  F2FP.SATFINITE.E4M3.F32.PACK_AB_MERGE_C R45, R52, R45, RZ ;  /* 0x0000002d342d723e */ /* 0x000fe400048070ff */
[----:B------:R-:W-:Y:S02]  /*96d0*/  F2FP.SATFINITE.E4M3.F32.PACK_AB_MERGE_C R6, R58, R55, R6 ;  /* 0x000000373a06723e */ /* 0x000fe40004807006 */
[----:B------:R-:W-:Y:S02]  /*96e0*/  F2FP.SATFINITE.E4M3.F32.PACK_AB_MERGE_C R7, R62, R61, R7 ;  /* 0x0000003d3e07723e */ /* 0x000fe40004807007 */
[----:B------:R-:W-:-:S02]  /*96f0*/  F2FP.SATFINITE.E4M3.F32.PACK_AB_MERGE_C R4, R38, R37, R4 ;  /* 0x000000252604723e */ /* 0x000fc40004807004 */
[----:B------:R-:W-:-:S05]  /*9700*/  F2FP.SATFINITE.E4M3.F32.PACK_AB_MERGE_C R5, R14, R5, R45 ;  /* 0x000000050e05723e */ /* 0x000fca000480702d */
[----:B------:R0:W-:Y:S02]  /*9710*/  STS.128 [R212+0x18000], R4 ;  /* 0x01800004d4007388 */ /* 0x0001e40000000c00 */
.L_x_1450:
[----:B------:R-:W-:Y:S05]  /*9720*/  BSYNC B2 ;  /* 0x0000000000027941 */ /* 0x000fea0003800000 */
.L_x_1449:
[----:B------:R-:W-:Y:S05]  /*9730*/  @P1 BRA `(.L_x_1448) ;  /* 0x0000000400e81947 */ /* 0x000fea0003800000 */
[----:B0-2---:R-:W0:Y:S01]  /*9740*/  LDS.128 R4, [R212+0x1c000] ;  /* 0x01c00000d4047984 */ /* 0x005e220000000c00 */
[----:B-----5:R-:W-:Y:S02]  /*9750*/  SHF.R.U32.HI R37, RZ, 0x8, R30 ;  /* 0x00000008ff257819 */ /* 0x020fe4000001161e */
[----:B------:R-:W-:Y:S02]  /*9760*/  SHF.R.U32.HI R39, RZ, 0x8, R31 ;  /* 0x00000008ff277819 */ /* 0x000fe4000001161f */
[----:B------:R-:W-:Y:S02]  /*9770*/  SHF.R.U32.HI R15, RZ, 0x8, R25 ;  /* 0x00000008ff0f7819 */ /* 0x000fe40000011619 */
[----:B------:R-:W-:Y:S02]  /*9780*/  LOP3.LUT R44, R30, 0xff, RZ, 0xc0, !PT ;  /* 0x000000ff1e2c7812 */ /* 0x000fe400078ec0ff */
[----:B------:R-:W-:Y:S02]  /*9790*/  LOP3.LUT R50, R31, 0xff, RZ, 0xc0, !PT ;  /* 0x000000ff1f327812 */ /* 0x000fe400078ec0ff */
[----:B------:R-:W-:-:S02]  /*97a0*/  LOP3.LUT R37, R37, 0xff, RZ, 0xc0, !PT ;  /* 0x000000ff25257812 */ /* 0x000fc400078ec0ff */
[----:B------:R-:W-:Y:S02]  /*97b0*/  LOP3.LUT R39, R39, 0xff, RZ, 0xc0, !PT ;  /* 0x000000ff27277812 */ /* 0x000fe400078ec0ff */
[----:B------:R-:W-:Y:S02]  /*97c0*/  SHF.R.U32.HI R3, RZ, 0x8, R24 ;  /* 0x00000008ff037819 */ /* 0x000fe40000011618 */
[----:B------:R-:W-:Y:S02]  /*97d0*/  LOP3.LUT R38, R25, 0xff, RZ, 0xc0, !PT ;  /* 0x000000ff19267812 */ /* 0x000fe400078ec0ff */
[----:B------:R-:W-:Y:S02]  /*97e0*/  LOP3.LUT R15, R15, 0xff, RZ, 0xc0, !PT ;  /* 0x000000ff0f0f7812 */ /* 0x000fe400078ec0ff */
[----:B------:R-:W-:Y:S02]  /*97f0*/  PRMT R45, R37, 0x7604, R44 ;  /* 0x00007604252d7816 */ /* 0x000fe4000000002c */
[----:B------:R-:W-:-:S02]  /*9800*/  PRMT R51, R39, 0x7604, R50 ;  /* 0x0000760427337816 */ /* 0x000fc40000000032 */
[----:B------:R-:W-:Y:S02]  /*9810*/  SHF.R.U32.HI R37, RZ, 0x10, R25 ;  /* 0x00000010ff257819 */ /* 0x000fe40000011619 */
[----:B------:R-:W-:Y:S02]  /*9820*/  SHF.R.U32.HI R50, RZ, 0x10, R31 ;  /* 0x00000010ff327819 */ /* 0x000fe4000001161f */
[----:B------:R-:W-:Y:S02]  /*9830*/  LOP3.LUT R14, R24, 0xff, RZ, 0xc0, !PT ;  /* 0x000000ff180e7812 */ /* 0x000fe400078ec0ff */
[----:B------:R-:W-:Y:S02]  /*9840*/  LOP3.LUT R3, R3, 0xff, RZ, 0xc0, !PT ;  /* 0x000000ff03037812 */ /* 0x000fe400078ec0ff */
[----:B------:R-:W-:Y:S02]  /*9850*/  PRMT R38, R15, 0x7604, R38 ;  /* 0x000076040f267816 */ /* 0x000fe40000000026 */
[----:B------:R-:W-:-:S02]  /*9860*/  SHF.R.U32.HI R15, RZ, 0x10, R30 ;  /* 0x00000010ff0f7819 */ /* 0x000fc4000001161e */
[----:B------:R-:W-:Y:S02]  /*9870*/  LOP3.LUT R37, R37, 0xff, RZ, 0xc0, !PT ;  /* 0x000000ff25257812 */ /* 0x000fe400078ec0ff */
[----:B------:R-:W-:Y:S02]  /*9880*/  LOP3.LUT R50, R50, 0xff, RZ, 0xc0, !PT ;  /* 0x000000ff32327812 */ /* 0x000fe400078ec0ff */
[----:B------:R-:W-:Y:S02]  /*9890*/  PRMT R14, R3, 0x7604, R14 ;  /* 0x00007604030e7816 */ /* 0x000fe4000000000e */
[----:B------:R-:W-:Y:S02]  /*98a0*/  SHF.R.U32.HI R3, RZ, 0x10, R24 ;  /* 0x00000010ff037819 */ /* 0x000fe40000011618 */
[----:B------:R-:W-:Y:S02]  /*98b0*/  LOP3.LUT R44, R15, 0xff, RZ, 0xc0, !PT ;  /* 0x000000ff0f2c7812 */ /* 0x000fe400078ec0ff */
[----:B------:R-:W-:-:S02]  /*98c0*/  PRMT R39, R37, 0x7054, R38 ;  /* 0x0000705425277816 */ /* 0x000fc40000000026 */
[----:B------:R-:W-:Y:S02]  /*98d0*/  PRMT R51, R50, 0x7054, R51 ;  /* 0x0000705432337816 */ /* 0x000fe40000000033 */
[----:B------:R-:W-:Y:S02]  /*98e0*/  LOP3.LUT R3, R3, 0xff, RZ, 0xc0, !PT ;  /* 0x000000ff03037812 */ /* 0x000fe400078ec0ff */
[----:B------:R-:W-:Y:S02]  /*98f0*/  PRMT R45, R44, 0x7054, R45 ;  /* 0x000070542c2d7816 */ /* 0x000fe4000000002d */
[----:B------:R-:W-:Y:S02]  /*9900*/  LOP3.LUT R51, R51, 0xff000000, R31, 0xf8, !PT ;  /* 0xff00000033337812 */ /* 0x000fe400078ef81f */
[----:B------:R-:W-:Y:S02]  /*9910*/  LOP3.LUT R39, R39, 0xff000000, R25, 0xf8, !PT ;  /* 0xff00000027277812 */ /* 0x000fe400078ef819 */
[----:B------:R-:W-:-:S02]  /*9920*/  PRMT R15, R3, 0x7054, R14 ;  /* 0x00007054030f7816 */ /* 0x000fc4000000000e */
        /* <DEDUP_REMOVED lines=32> */
[----:B------:R-:W-:Y:S02]  /*9b30*/  HADD2.F32 R24, -RZ, R24.H0_H0 ;  /* 0x20000018ff187230 */ /* 0x000fe40000004100 */
[C---:B------:R-:W-:Y:S01]  /*9b40*/  FMUL.FTZ R59, R5.reuse, R31 ;  /* 0x0000001f053b7220 */ /* 0x040fe20000410000 */
[----:B------:R-:W-:Y:S02]  /*9b50*/  HADD2.F32 R51, -RZ, R51.H1_H1 ;  /* 0x30000033ff337230 */ /* 0x000fe40000004100 */
[-C--:B------:R-:W-:Y:S01]  /*9b60*/  FMUL.FTZ R5, R5, R15.reuse ;  /* 0x0000000f05057220 */ /* 0x080fe20000410000 */
[----:B------:R-:W-:Y:S02]  /*9b70*/  HADD2.F32 R6, -RZ, R25.H1_H1 ;  /* 0x30000019ff067230 */ /* 0x000fe40000004100 */
[----:B------:R-:W-:Y:S01]  /*9b80*/  FFMA.FTZ R59, R24, R15, -R59 ;  /* 0x0000000f183b7223 */ /* 0x000fe2000001083b */
[----:B------:R-:W-:-:S02]  /*9b90*/  HADD2.F32 R39, -RZ, R39.H1_H1 ;  /* 0x30000027ff277230 */ /* 0x000fc40000004100 */
[----:B------:R-:W-:Y:S01]  /*9ba0*/  FFMA.FTZ R54, R24, R31, R5 ;  /* 0x0000001f18367223 */ /* 0x000fe20000010005 */
[----:B------:R-:W-:Y:S02]  /*9bb0*/  HADD2.F32 R25, -RZ, R25.H0_H0 ;  /* 0x20000019ff197230 */ /* 0x000fe40000004100 */
[C---:B------:R-:W-:Y:S01]  /*9bc0*/  FMUL.FTZ R30, R6.reuse, R51 ;  /* 0x00000033061e7220 */ /* 0x040fe20000410000 */
[----:B------:R-:W-:Y:S01]  /*9bd0*/  F2FP.F16.E4M3.UNPACK_B R5, R45 ;  /* 0x0000002dff05723e */ /* 0x000fe200020006ff */
[-C--:B------:R-:W-:Y:S01]  /*9be0*/  FMUL.FTZ R24, R6, R39.reuse ;  /* 0x0000002706187220 */ /* 0x080fe20000410000 */
[----:B------:R-:W-:Y:S01]  /*9bf0*/  F2FP.F16.E4M3.UNPACK_B R4, R4.H1 ;  /* 0x00000004ff04723e */ /* 0x000fe200030006ff */
[C---:B------:R-:W-:Y:S01]  /*9c00*/  FFMA.FTZ R39, R25.reuse, R39, -R30 ;  /* 0x0000002719277223 */ /* 0x040fe2000001081e */
[----:B------:R-:W-:Y:S01]  /*9c10*/  F2FP.F16.E4M3.UNPACK_B R15, R37 ;  /* 0x00000025ff0f723e */ /* 0x000fe200020006ff */
        /* <DEDUP_REMOVED lines=14> */
[C---:B------:R-:W-:Y:S01]  /*9d00*/  FMUL.FTZ R6, R4.reuse, R25 ;  /* 0x0000001904067220 */ /* 0x040fe20000410000 */
[----:B------:R-:W-:Y:S01]  /*9d10*/  FFMA.FTZ R31, R5, R30, R44 ;  /* 0x0000001e051f7223 */ /* 0x000fe2000001002c */
[-C--:B------:R-:W-:Y:S01]  /*9d20*/  FMUL.FTZ R4, R4, R15.reuse ;  /* 0x0000000f04047220 */ /* 0x080fe20000410000 */
[----:B------:R-:W-:Y:S02]  /*9d30*/  HADD2.F32 R5, -RZ, R37.H1_H1 ;  /* 0x30000025ff057230 */ /* 0x000fe40000004100 */
[C---:B------:R-:W-:Y:S01]  /*9d40*/  FFMA.FTZ R30, R3.reuse, R15, -R6 ;  /* 0x0000000f031e7223 */ /* 0x040fe20000010806 */
[--C-:B------:R-:W-:Y:S02]  /*9d50*/  HADD2.F32 R15, -RZ, R45.reuse.H1_H1 ;  /* 0x3000002dff0f7230 */ /* 0x100fe40000004100 */
[----:B------:R-:W-:Y:S01]  /*9d60*/  FFMA.FTZ R25, R3, R25, R4 ;  /* 0x0000001903197223 */ /* 0x000fe20000010004 */
[----:B------:R-:W-:Y:S02]  /*9d70*/  HADD2.F32 R4, -RZ, R14.H1_H1 ;  /* 0x3000000eff047230 */ /* 0x000fe40000004100 */
[----:B------:R-:W-:-:S02]  /*9d80*/  HADD2.F32 R24, -RZ, R45.H0_H0 ;  /* 0x2000002dff187230 */ /* 0x000fc40000004100 */
[----:B------:R-:W-:Y:S02]  /*9d90*/  HADD2.F32 R3, -RZ, R7.H1_H1 ;  /* 0x30000007ff037230 */ /* 0x000fe40000004100 */
[C---:B------:R-:W-:Y:S01]  /*9da0*/  FMUL.FTZ R44, R4.reuse, R5 ;  /* 0x00000005042c7220 */ /* 0x040fe20000410000 */
[----:B------:R-:W-:Y:S02]  /*9db0*/  HADD2.F32 R6, -RZ, R37.H0_H0 ;  /* 0x20000025ff067230 */ /* 0x000fe40000004100 */
[----:B------:R-:W-:Y:S01]  /*9dc0*/  FMUL.FTZ R37, R4, R15 ;  /* 0x0000000f04257220 */ /* 0x000fe20000410000 */
        /* <DEDUP_REMOVED lines=17> */
.L_x_1448:
[----:B------:R-:W-:Y:S05]  /*9ee0*/  BSYNC B1 ;  /* 0x0000000000017941 */ /* 0x000fea0003800000 */
.L_x_1447:
[----:B------:R-:W-:Y:S01]  /*9ef0*/  ISETP.GE.AND P0, PT, R218, R0, PT ;  /* 0x00000000da00720c */ /* 0x000fe20003f06270 */
[----:B------:R-:W-:-:S12]  /*9f00*/  BSSY B1, `(.L_x_1451) ;  /* 0x00000f9000017945 */ /* 0x000fd80003800000 */
[----:B------:R-:W-:Y:S05]  /*9f10*/  @P0 BRA `(.L_x_1452) ;  /* 0x0000000c00dc0947 */ /* 0x000fea0003800000 */
[----:B0-----:R-:W0:Y:S01]  /*9f20*/  LDC R3, c[0x0][0x3f4] ;  /* 0x0000fd00ff037b82 */ /* 0x001e220000000800 */
[----:B------:R-:W-:Y:S01]  /*9f30*/  BSSY B2, `(.L_x_1453) ;  /* 0x000007e000027945 */ /* 0x000fe20003800000 */
[-C--:B0-----:R-:W-:Y:S02]  /*9f40*/  ISETP.GE.AND P0, PT, R18, R3.reuse, PT ;  /* 0x000000031200720c */ /* 0x081fe40003f06270 */
[----:B------:R-:W-:-:S11]  /*9f50*/  ISETP.GE.AND P1, PT, R194, R3, PT ;  /* 0x00000003c200720c */ /* 0x000fd60003f26270 */
[----:B------:R-:W-:Y:S05]  /*9f60*/  @P0 BRA `(.L_x_1454) ;  /* 0x0000000400e80947 */ /* 0x000fea0003800000 */
[----:B-12---:R-:W0:Y:S01]  /*9f70*/  LDS.128 R4, [R212+0x19000] ;  /* 0x01900000d4047984 */ /* 0x006e220000000c00 */
[----:B-----5:R-:W-:Y:S02]  /*9f80*/  SHF.R.U32.HI R3, RZ, 0x8, R40 ;  /* 0x00000008ff037819 */ /* 0x020fe40000011628 */
[----:B------:R-:W-:Y:S02]  /*9f90*/  SHF.R.U32.HI R15, RZ, 0x8, R41 ;  /* 0x00000008ff0f7819 */ /* 0x000fe40000011629 */
[----:B------:R-:W-:Y:S02]  /*9fa0*/  SHF.R.U32.HI R37, RZ, 0x8, R47 ;  /* 0x00000008ff257819 */ /* 0x000fe4000001162f */
[----:B------:R-:W-:Y:S02]  /*9fb0*/  LOP3.LUT R14, R40, 0xff, RZ, 0xc0, !PT ;  /* 0x000000ff280e7812 */ /* 0x000fe400078ec0ff */
[----:B------:R-:W-:Y:S02]  /*9fc0*/  SHF.R.U32.HI R25, RZ, 0x8, R46 ;  /* 0x00000008ff197819 */ /* 0x000fe4000001162e */
[----:B------:R-:W-:-:S02]  /*9fd0*/  LOP3.LUT R3, R3, 0xff, RZ, 0xc0, !PT ;  /* 0x000000ff03037812 */ /* 0x000fc400078ec0ff */
[----:B------:R-:W-:Y:S02]  /*9fe0*/  LOP3.LUT R24, R41, 0xff, RZ, 0xc0, !PT ;  /* 0x000000ff29187812 */ /* 0x000fe400078ec0ff */
[----:B------:R-:W-:Y:S02]  /*9ff0*/  LOP3.LUT R38, R47, 0xff, RZ, 0xc0, !PT ;  /* 0x000000ff2f267812 */ /* 0x000fe400078ec0ff */
[----:B------:R-:W-:Y:S02]  /*a000*/  LOP3.LUT R15, R15, 0xff, RZ, 0xc0, !PT ;  /* 0x000000ff0f0f7812 */ /* 0x000fe400078ec0ff */
[----:B------:R-:W-:Y:S02]  /*a010*/  LOP3.LUT R37, R37, 0xff, RZ, 0xc0, !PT ;  /* 0x000000ff25257812 */ /* 0x000fe400078ec0ff */
[----:B------:R-:W-:Y:S02]  /*a020*/  LOP3.LUT R30, R25, 0xff, RZ, 0xc0, !PT ;  /* 0x000000ff191e7812 */ /* 0x000fe400078ec0ff */
[----:B------:R-:W-:-:S02]  /*a030*/  PRMT R14, R3, 0x7604, R14 ;  /* 0x00007604030e7816 */ /* 0x000fc4000000000e */
[----:B------:R-:W-:Y:S02]  /*a040*/  PRMT R25, R15, 0x7604, R24 ;  /* 0x000076040f197816 */ /* 0x000fe40000000018 */
[----:B------:R-:W-:Y:S02]  /*a050*/  PRMT R38, R37, 0x7604, R38 ;  /* 0x0000760425267816 */ /* 0x000fe40000000026 */
[----:B------:R-:W-:Y:S02]  /*a060*/  SHF.R.U32.HI R3, RZ, 0x10, R40 ;  /* 0x00000010ff037819 */ /* 0x000fe40000011628 */
[----:B------:R-:W-:Y:S02]  /*a070*/  SHF.R.U32.HI R24, RZ, 0x10, R41 ;  /* 0x00000010ff187819 */ /* 0x000fe40000011629 */
[----:B------:R-:W-:Y:S02]  /*a080*/  SHF.R.U32.HI R37, RZ, 0x10, R47 ;  /* 0x00000010ff257819 */ /* 0x000fe4000001162f */
[----:B------:R-:W-:-:S02]  /*a090*/  LOP3.LUT R31, R46, 0xff, RZ, 0xc0, !PT ;  /* 0x000000ff2e1f7812 */ /* 0x000fc400078ec0ff */
[----:B------:R-:W-:Y:S02]  /*a0a0*/  SHF.R.U32.HI R15, RZ, 0x10, R46 ;  /* 0x00000010ff0f7819 */ /* 0x000fe4000001162e */
[----:B------:R-:W-:Y:S02]  /*a0b0*/  LOP3.LUT R3, R3, 0xff, RZ, 0xc0, !PT ;  /* 0x000000ff03037812 */ /* 0x000fe400078ec0ff */
[----:B------:R-:W-:Y:S02]  /*a0c0*/  LOP3.LUT R24, R24, 0xff, RZ, 0xc0, !PT ;  /* 0x000000ff18187812 */ /* 0x000fe400078ec0ff */
[----:B------:R-:W-:Y:S02]  /*a0d0*/  LOP3.LUT R37, R37, 0xff, RZ, 0xc0, !PT ;  /* 0x000000ff25257812 */ /* 0x000fe400078ec0ff */
[----:B------:R-:W-:Y:S02]  /*a0e0*/  PRMT R31, R30, 0x7604, R31 ;  /* 0x000076041e1f7816 */ /* 0x000fe4000000001f */
[----:B------:R-:W-:-:S02]  /*a0f0*/  LOP3.LUT R30, R15, 0xff, RZ, 0xc0, !PT ;  /* 0x000000ff0f1e7812 */ /* 0x000fc400078ec0ff */
[----:B------:R-:W-:Y:S02]  /*a100*/  PRMT R15, R3, 0x7054, R14 ;  /* 0x00007054030f7816 */ /* 0x000fe4000000000e */
[----:B------:R-:W-:Y:S02]  /*a110*/  PRMT R25, R24, 0x7054, R25 ;  /* 0x0000705418197816 */ /* 0x000fe40000000019 */
[----:B------:R-:W-:Y:S02]  /*a120*/  PRMT R37, R37, 0x7054, R38 ;  /* 0x0000705425257816 */ /* 0x000fe40000000026 */
[----:B------:R-:W-:Y:S02]  /*a130*/  PRMT R31, R30, 0x7054, R31 ;  /* 0x000070541e1f7816 */ /* 0x000fe4000000001f */
[----:B------:R-:W-:Y:S02]  /*a140*/  LOP3.LUT R30, R15, 0xff000000, R40, 0xf8, !PT ;  /* 0xff0000000f1e7812 */ /* 0x000fe400078ef828 */
[----:B------:R-:W-:-:S02]  /*a150*/  LOP3.LUT R38, R37, 0xff000000, R47, 0xf8, !PT ;  /* 0xff00000025267812 */ /* 0x000fc400078ef82f */
[----:B------:R-:W-:Y:S02]  /*a160*/  LOP3.LUT R40, R25, 0xff000000, R41, 0xf8, !PT ;  /* 0xff00000019287812 */ /* 0x000fe400078ef829 */
[----:B------:R-:W-:Y:S02]  /*a170*/  LOP3.LUT R46, R31, 0xff000000, R46, 0xf8, !PT ;  /* 0xff0000001f2e7812 */ /* 0x000fe400078ef82e */
[----:B0-----:R-:W-:Y:S02]  /*a180*/  F2FP.F16.E4M3.UNPACK_B R3, R6.H1 ;  /* 0x00000006ff03723e */ /* 0x001fe400030006ff */
[----:B------:R-:W-:Y:S02]  /*a190*/  F2FP.F16.E4M3.UNPACK_B R39, R38 ;  /* 0x00000026ff27723e */ /* 0x000fe400020006ff */
[----:B------:R-:W-:Y:S01]  /*a1a0*/  F2FP.F16.E4M3.UNPACK_B R31, R40 ;  /* 0x00000028ff1f723e */ /* 0x000fe200020006ff */
[----:B------:R-:W-:Y:S01]  /*a1b0*/  HADD2.F32 R14, -RZ, R3.H1_H1 ;  /* 0x30000003ff0e7230 */ /* 0x000fe20000004100 */
[----:B------:R-:W-:Y:S01]  /*a1c0*/  F2FP.F16.E4M3.UNPACK_B R6, R6 ;  /* 0x00000006ff06723e */ /* 0x000fe200020006ff */
[----:B------:R-:W-:Y:S01]  /*a1d0*/  HADD2.F32 R41, -RZ, R39.H1_H1 ;  /* 0x30000027ff297230 */ /* 0x000fe20000004100 */
[-C--:B------:R-:W-:Y:S01]  /*a1e0*/  F2FP.F16.E4M3.UNPACK_B R24, R7.reuse ;  /* 0x00000007ff18723e */ /* 0x080fe200020006ff */
[----:B------:R-:W-:Y:S01]  /*a1f0*/  HADD2.F32 R37, -RZ, R31.H1_H1 ;  /* 0x3000001fff257230 */ /* 0x000fe20000004100 */
[----:B------:R-:W-:Y:S01]  /*a200*/  F2FP.F16.E4M3.UNPACK_B R25, R7.H1 ;  /* 0x00000007ff19723e */ /* 0x000fe200030006ff */
[----:B------:R-:W-:-:S02]  /*a210*/  HADD2.F32 R15, -RZ, R3.H0_H0 ;  /* 0x20000003ff0f7230 */ /* 0x000fc40000004100 */
[C---:B------:R-:W-:Y:S01]  /*a220*/  FMUL.FTZ R44, R14.reuse, R41 ;  /* 0x000000290e2c7220 */ /* 0x040fe20000410000 */
[----:B------:R-:W-:Y:S01]  /*a230*/  F2FP.F16.E4M3.UNPACK_B R7, R5 ;  /* 0x00000005ff07723e */ /* 0x000fe200020006ff */
[----:B------:R-:W-:Y:S01]  /*a240*/  FMUL.FTZ R50, R14, R37 ;  /* 0x000000250e327220 */ /* 0x000fe20000410000 */
[----:B------:R-:W-:Y:S01]  /*a250*/  F2FP.F16.E4M3.UNPACK_B R14, R5.H1 ;  /* 0x00000005ff0e723e */ /* 0x000fe200030006ff */
[----:B------:R-:W-:Y:S02]  /*a260*/  HADD2.F32 R39, -RZ, R39.H0_H0 ;  /* 0x20000027ff277230 */ /* 0x000fe40000004100 */
[C---:B------:R-:W-:Y:S01]  /*a270*/  FFMA.FTZ R45, R15.reuse, R37, -R44 ;  /* 0x000000250f2d7223 */ /* 0x040fe2000001082c */
[--C-:B------:R-:W-:Y:S02]  /*a280*/  HADD2.F32 R5, -RZ, R6.reuse.H1_H1 ;  /* 0x30000006ff057230 */ /* 0x100fe40000004100 */
[----:B------:R-:W-:Y:S01]  /*a290*/  FFMA.FTZ R50, R15, R41, R50 ;  /* 0x000000290f327223 */ /* 0x000fe20000010032 */
[----:B------:R-:W-:Y:S01]  /*a2a0*/  HADD2.F32 R31, -RZ, R31.H0_H0 ;  /* 0x2000001fff1f7230 */ /* 0x000fe20000004100 */
[----:B------:R-:W-:Y:S01]  /*a2b0*/  F2FP.F16.E4M3.UNPACK_B R38, R38.H1 ;  /* 0x00000026ff26723e */ /* 0x000fe200030006ff */
[----:B------:R-:W-:Y:S01]  /*a2c0*/  HADD2.F32 R6, -RZ, R6.H0_H0 ;  /* 0x20000006ff067230 */ /* 0x000fe20000004100 */
[----:B------:R-:W-:Y:S01]  /*a2d0*/  F2FP.F16.E4M3.UNPACK_B R40, R40.H1 ;  /* 0x00000028ff28723e */ /* 0x000fe200030006ff */
[C---:B------:R-:W-:Y:S01]  /*a2e0*/  FMUL.FTZ R15, R5.reuse, R39 ;  /* 0x00000027050f7220 */ /* 0x040fe20000410000 */
[----:B------:R-:W-:Y:S01]  /*a2f0*/  FMUL.FTZ R44, R5, R31 ;  /* 0x0000001f052c7220 */ /* 0x000fe20000410000 */
[----:B------:R-:W-:Y:S01]  /*a300*/  HADD2.F32 R5, -RZ, R24.H1_H1 ;  /* 0x30000018ff057230 */ /* 0x000fe20000004100 */
[----:B------:R-:W-:Y:S01]  /*a310*/  F2FP.F16.E4M3.UNPACK_B R3, R4 ;  /* 0x00000004ff03723e */ /* 0x000fe200020006ff */
[----:B------:R-:W-:-:S02]  /*a320*/  HADD2.F32 R37, -RZ, R38.H0_H0 ;  /* 0x20000026ff257230 */ /* 0x000fc40000004100 */
[C---:B------:R-:W-:Y:S01]  /*a330*/  FFMA.FTZ R41, R6.reuse, R31, -R15 ;  /* 0x0000001f06297223 */ /* 0x040fe2000001080f */
[----:B------:R-:W-:Y:S02]  /*a340*/  HADD2.F32 R15, -RZ, R40.H0_H0 ;  /* 0x20000028ff0f7230 */ /* 0x000fe40000004100 */
[----:B------:R-:W-:Y:S01]  /*a350*/  FFMA.FTZ R44, R6, R39, R44 ;  /* 0x00000027062c7223 */ /* 0x000fe2000001002c */
[----:B------:R-:W-:Y:S02]  /*a360*/  HADD2.F32 R24, -RZ, R24.H0_H0 ;  /* 0x20000018ff187230 */ /* 0x000fe40000004100 */
[C---:B------:R-:W-:Y:S01]  /*a370*/  FMUL.FTZ R31, R5.reuse, R37 ;  /* 0x00000025051f7220 */ /* 0x040fe20000410000 */
[----:B------:R-:W-:Y:S02]  /*a380*/  HADD2.F32 R38, -RZ, R38.H1_H1 ;  /* 0x30000026ff267230 */ /* 0x000fe40000004100 */
[----:B------:R-:W-:Y:S01]  /*a390*/  FMUL.FTZ R5, R5, R15 ;  /* 0x0000000f05057220 */ /* 0x000fe20000410000 */
[----:B------:R-:W-:-:S02]  /*a3a0*/  HADD2.F32 R6, -RZ, R25.H1_H1 ;  /* 0x30000019ff067230 */ /* 0x000fc40000004100 */
[C---:B------:R-:W-:Y:S01]  /*a3b0*/  FFMA.FTZ R39, R24.reuse, R15, -R31 ;  /* 0x0000000f18277223 */ /* 0x040fe2000001081f */
[----:B------:R-:W-:Y:S02]  /*a3c0*/  HADD2.F32 R40, -RZ, R40.H1_H1 ;  /* 0x30000028ff287230 */ /* 0x000fe40000004100 */
[----:B------:R-:W-:Y:S01]  /*a3d0*/  FFMA.FTZ R52, R24, R37, R5 ;  /* 0x0000002518347223 */ /* 0x000fe20000010005 */
[----:B------:R-:W-:Y:S02]  /*a3e0*/  HADD2.F32 R25, -RZ, R25.H0_H0 ;  /* 0x20000019ff197230 */ /* 0x000fe40000004100 */
[C---:B------:R-:W-:Y:S01]  /*a3f0*/  FMUL.FTZ R54, R6.reuse, R38 ;  /* 0x0000002606367220 */ /* 0x040fe20000410000 */
[----:B------:R-:W-:Y:S01]  /*a400*/  F2FP.F16.E4M3.UNPACK_B R5, R46 ;  /* 0x0000002eff05723e */ /* 0x000fe200020006ff */
[----:B------:R-:W-:Y:S01]  /*a410*/  FMUL.FTZ R24, R6, R40 ;  /* 0x0000002806187220 */ /* 0x000fe20000410000 */
        /* <DEDUP_REMOVED lines=8> */
[----:B------:R-:W-:Y:S01]  /*a4a0*/  HADD2.F32 R6, -RZ, R4.H1_H1 ;  /* 0x30000004ff067230 */ /* 0x000fe20000004100 */
[----:B------:R-:W-:Y:S01]  /*a4b0*/  F2FP.SATFINITE.E4M3.F32.PACK_AB_MERGE_C R45, R50, R45, RZ ;  /* 0x0000002d322d723e */ /* 0x000fe200048070ff */
[----:B------:R-:W-:-:S02]  /*a4c0*/  HADD2.F32 R24, -RZ, R15.H1_H1 ;  /* 0x3000000fff187230 */ /* 0x000fc40000004100 */
[----:B------:R-:W-:Y:S02]  /*a4d0*/  HADD2.F32 R5, -RZ, R4.H0_H0 ;  /* 0x20000004ff057230 */ /* 0x000fe40000004100 */
[C---:B------:R-:W-:Y:S01]  /*a4e0*/  FMUL.FTZ R38, R6.reuse, R31 ;  /* 0x0000001f06267220 */ /* 0x040fe20000410000 */
[----:B------:R-:W-:Y:S02]  /*a4f0*/  HADD2.F32 R4, -RZ, R3.H1_H1 ;  /* 0x30000003ff047230 */ /* 0x000fe40000004100 */
[-C--:B------:R-:W-:Y:S01]  /*a500*/  FMUL.FTZ R40, R6, R24.reuse ;  /* 0x0000001806287220 */ /* 0x080fe20000410000 */
[----:B------:R-:W-:Y:S02]  /*a510*/  HADD2.F32 R15, -RZ, R15.H0_H0 ;  /* 0x2000000fff0f7230 */ /* 0x000fe40000004100 */
[C---:B------:R-:W-:Y:S01]  /*a520*/  FFMA.FTZ R38, R5.reuse, R24, -R38 ;  /* 0x0000001805267223 */ /* 0x040fe20000010826 */
[----:B------:R-:W-:Y:S02]  /*a530*/  HADD2.F32 R3, -RZ, R3.H0_H0 ;  /* 0x20000003ff037230 */ /* 0x000fe40000004100 */
[C---:B------:R-:W-:Y:S01]  /*a540*/  FMUL.FTZ R6, R4.reuse, R25 ;  /* 0x0000001904067220 */ /* 0x040fe20000410000 */
[----:B------:R-:W-:Y:S01]  /*a550*/  FFMA.FTZ R31, R5, R31, R40 ;  /* 0x0000001f051f7223 */ /* 0x000fe20000010028 */
[----:B------:R-:W-:Y:S01]  /*a560*/  FMUL.FTZ R4, R4, R15 ;  /* 0x0000000f04047220 */ /* 0x000fe20000410000 */
[----:B------:R-:W-:-:S02]  /*a570*/  HADD2.F32 R5, -RZ, R30.H1_H1 ;  /* 0x3000001eff057230 */ /* 0x000fc40000004100 */
[C---:B------:R-:W-:Y:S01]  /*a580*/  FFMA.FTZ R24, R3.reuse, R15, -R6 ;  /* 0x0000000f03187223 */ /* 0x040fe20000010806 */
[----:B------:R-:W-:Y:S02]  /*a590*/  HADD2.F32 R15, -RZ, R46.H1_H1 ;  /* 0x3000002eff0f7230 */ /* 0x000fe40000004100 */
[----:B------:R-:W-:Y:S01]  /*a5a0*/  FFMA.FTZ R25, R3, R25, R4 ;  /* 0x0000001903197223 */ /* 0x000fe20000010004 */
[----:B------:R-:W-:Y:S02]  /*a5b0*/  HADD2.F32 R4, -RZ, R14.H1_H1 ;  /* 0x3000000eff047230 */ /* 0x000fe40000004100 */
[----:B------:R-:W-:Y:S02]  /*a5c0*/  HADD2.F32 R46, -RZ, R46.H0_H0 ;  /* 0x2000002eff2e7230 */ /* 0x000fe40000004100 */
[----:B------:R-:W-:Y:S02]  /*a5d0*/  HADD2.F32 R3, -RZ, R7.H1_H1 ;  /* 0x30000007ff037230 */ /* 0x000fe40000004100 */
[----:B------:R-:W-:Y:S01]  /*a5e0*/  FMUL.FTZ R37, R4, R15 ;  /* 0x0000000f04257220 */ /* 0x000fe20000410000 */
[----:B------:R-:W-:-:S02]  /*a5f0*/  HADD2.F32 R30, -RZ, R30.H0_H0 ;  /* 0x2000001eff1e7230 */ /* 0x000fc40000004100 */
[-C--:B------:R-:W-:Y:S01]  /*a600*/  FMUL.FTZ R6, R4, R5.reuse ;  /* 0x0000000504067220 */ /* 0x080fe20000410000 */
        /* <DEDUP_REMOVED lines=11> */
[----:B------:R-:W-:Y:S02]  /*a6c0*/  F2FP.SATFINITE.E4M3.F32.PACK_AB_MERGE_C R6, R44, R41, R45 ;  /* 0x000000292c06723e */ /* 0x000fe4000480702d */
[----:B------:R-:W-:Y:S02]  /*a6d0*/  F2FP.SATFINITE.E4M3.F32.PACK_AB_MERGE_C R7, R52, R39, R7 ;  /* 0x000000273407723e */ /* 0x000fe40004807007 */
[----:B------:R-:W-:Y:S02]  /*a6e0*/  F2FP.SATFINITE.E4M3.F32.PACK_AB_MERGE_C R4, R25, R24, R4 ;  /* 0x000000181904723e */ /* 0x000fe40004807004 */
[----:B------:R-:W-:-:S05]  /*a6f0*/  F2FP.SATFINITE.E4M3.F32.PACK_AB_MERGE_C R5, R46, R5, R37 ;  /* 0x000000052e05723e */ /* 0x000fca0004807025 */
[----:B------:R0:W-:Y:S02]  /*a700*/  STS.128 [R212+0x19000], R4 ;  /* 0x01900004d4007388 */ /* 0x0001e40000000c00 */
.L_x_1454:
[----:B------:R-:W-:Y:S05]  /*a710*/  BSYNC B2 ;  /* 0x0000000000027941 */ /* 0x000fea0003800000 */
.L_x_1453:
[----:B------:R-:W-:Y:S05]  /*a720*/  @P1 BRA `(.L_x_1452) ;  /* 0x0000000400d81947 */ /* 0x000fea0003800000 */
[----:B012---:R-:W0:Y:S01]  /*a730*/  LDS.128 R4, [R212+0x1d000] ;  /* 0x01d00000d4047984 */ /* 0x007e220000000c00 */
[----:B-----5:R-:W-:Y:S02]  /*a740*/  SHF.R.U32.HI R14, RZ, 0x8, R26 ;  /* 0x00000008ff0e7819 */ /* 0x020fe4000001161a */
[----:B------:R-:W-:Y:S02]  /*a750*/  LOP3.LUT R3, R26, 0xff, RZ, 0xc0, !PT ;  /* 0x000000ff1a037812 */ /* 0x000fe400078ec0ff */
[----:B------:R-:W-:Y:S02]  /*a760*/  LOP3.LUT R14, R14, 0xff, RZ, 0xc0, !PT ;  /* 0x000000ff0e0e7812 */ /* 0x000fe400078ec0ff */
[----:B------:R-:W-:Y:S02]  /*a770*/  SHF.R.U32.HI R24, RZ, 0x8, R27 ;  /* 0x00000008ff187819 */ /* 0x000fe4000001161b */
[----:B------:R-:W-:Y:S02]  /*a780*/  SHF.R.U32.HI R31, RZ, 0x8, R33 ;  /* 0x00000008ff1f7819 */ /* 0x000fe40000011621 */
[----:B------:R-:W-:-:S02]  /*a790*/  PRMT R3, R14, 0x7604, R3 ;  /* 0x000076040e037816 */ /* 0x000fc40000000003 */
[----:B------:R-:W-:Y:S02]  /*a7a0*/  LOP3.LUT R15, R27, 0xff, RZ, 0xc0, !PT ;  /* 0x000000ff1b0f7812 */ /* 0x000fe400078ec0ff */
[----:B------:R-:W-:Y:S02]  /*a7b0*/  LOP3.LUT R24, R24, 0xff, RZ, 0xc0, !PT ;  /* 0x000000ff18187812 */ /* 0x000fe400078ec0ff */
        /* <DEDUP_REMOVED lines=17> */
[----:B0-----:R-:W-:-:S02]  /*a8d0*/  F2FP.F16.E4M3.UNPACK_B R3, R6.H1 ;  /* 0x00000006ff03723e */ /* 0x001fc400030006ff */
[--C-:B------:R-:W-:Y:S02]  /*a8e0*/  LOP3.LUT R31, R31, 0xff0000, R32.reuse, 0xf8, !PT ;  /* 0x00ff00001f1f7812 */ /* 0x100fe400078ef820 */
[----:B------:R-:W-:Y:S01]  /*a8f0*/  F2FP.F16.E4M3.UNPACK_B R33, R37 ;  /* 0x00000025ff21723e */ /* 0x000fe200020006ff */
[----:B------:R-:W-:Y:S01]  /*a900*/  HADD2.F32 R14, -RZ, R3.H1_H1 ;  /* 0x30000003ff0e7230 */ /* 0x000fe20000004100 */
[----:B------:R-:W-:Y:S02]  /*a910*/  F2FP.F16.E4M3.UNPACK_B R30, R27 ;  /* 0x0000001bff1e723e */ /* 0x000fe400020006ff */
[----:B------:R-:W-:Y:S01]  /*a920*/  LOP3.LUT R32, R31, 0xff000000, R32, 0xf8, !PT ;  /* 0xff0000001f207812 */ /* 0x000fe200078ef820 */
[----:B------:R-:W-:Y:S01]  /*a930*/  HADD2.F32 R38, -RZ, R33.H1_H1 ;  /* 0x30000021ff267230 */ /* 0x000fe20000004100 */
[----:B------:R-:W-:Y:S01]  /*a940*/  F2FP.F16.E4M3.UNPACK_B R6, R6 ;  /* 0x00000006ff06723e */ /* 0x000fe200020006ff */
[----:B------:R-:W-:Y:S01]  /*a950*/  HADD2.F32 R31, -RZ, R30.H1_H1 ;  /* 0x3000001eff1f7230 */ /* 0x000fe20000004100 */
[----:B------:R-:W-:Y:S01]  /*a960*/  LOP3.LUT R26, R15, 0xff000000, R26, 0xf8, !PT ;  /* 0xff0000000f1a7812 */ /* 0x000fe200078ef81a */
[----:B------:R-:W-:Y:S01]  /*a970*/  HADD2.F32 R15, -RZ, R3.H0_H0 ;  /* 0x20000003ff0f7230 */ /* 0x000fe20000004100 */
[-C--:B------:R-:W-:Y:S01]  /*a980*/  F2FP.F16.E4M3.UNPACK_B R24, R7.reuse ;  /* 0x00000007ff18723e */ /* 0x080fe200020006ff */
[C---:B------:R-:W-:Y:S01]  /*a990*/  FMUL.FTZ R40, R14.reuse, R38 ;  /* 0x000000260e287220 */ /* 0x040fe20000410000 */
[----:B------:R-:W-:Y:S01]  /*a9a0*/  F2FP.F16.E4M3.UNPACK_B R25, R7.H1 ;  /* 0x00000007ff19723e */ /* 0x000fe200030006ff */
        /* <DEDUP_REMOVED lines=78> */
.L_x_1452:
[----:B------:R-:W-:Y:S05]  /*ae90*/  BSYNC B1 ;  /* 0x0000000000017941 */ /* 0x000fea0003800000 */
.L_x_1451:
        /* <DEDUP_REMOVED lines=8> */
[----:B-123--:R-:W0:Y:S01]  /*af20*/  LDS.128 R4, [R212+0x1a000] ;  /* 0x01a00000d4047984 */ /* 0x00ee220000000c00 */
[----:B-----5:R-:W-:Y:S02]  /*af30*/  SHF.R.U32.HI R14, RZ, 0x8, R42 ;  /* 0x00000008ff0e7819 */ /* 0x020fe4000001162a */
[----:B------:R-:W-:Y:S02]  /*af40*/  LOP3.LUT R3, R42, 0xff, RZ, 0xc0, !PT ;  /* 0x000000ff2a037812 */ /* 0x000fe400078ec0ff */
[----:B------:R-:W-:Y:S02]  /*af50*/  LOP3.LUT R14, R14, 0xff, RZ, 0xc0, !PT ;  /* 0x000000ff0e0e7812 */ /* 0x000fe400078ec0ff */
[----:B------:R-:W-:Y:S02]  /*af60*/  SHF.R.U32.HI R24, RZ, 0x8, R43 ;  /* 0x00000008ff187819 */ /* 0x000fe4000001162b */
[----:B------:R-:W-:Y:S02]  /*af70*/  PRMT R3, R14, 0x7604, R3 ;  /* 0x000076040e037816 */ /* 0x000fe40000000003 */
[----:B------:R-:W-:-:S02]  /*af80*/  LOP3.LUT R15, R43, 0xff, RZ, 0xc0, !PT ;  /* 0x000000ff2b0f7812 */ /* 0x000fc400078ec0ff */
[----:B------:R-:W-:Y:S02]  /*af90*/  LOP3.LUT R24, R24, 0xff, RZ, 0xc0, !PT ;  /* 0x000000ff18187812 */ /* 0x000fe400078ec0ff */
[----:B------:R-:W-:Y:S02]  /*afa0*/  SHF.R.U32.HI R30, RZ, 0x10, R43 ;  /* 0x00000010ff1e7819 */ /* 0x000fe4000001162b */
[--C-:B------:R-:W-:Y:S02]  /*afb0*/  SHF.R.U32.HI R27, RZ, 0x8, R49.reuse ;  /* 0x00000008ff1b7819 */ /* 0x100fe40000011631 */
[----:B------:R-:W-:Y:S02]  /*afc0*/  SHF.R.U32.HI R14, RZ, 0x8, R48 ;  /* 0x00000008ff0e7819 */ /* 0x000fe40000011630 */
[----:B------:R-:W-:Y:S02]  /*afd0*/  SHF.R.U32.HI R31, RZ, 0x10, R49 ;  /* 0x00000010ff1f7819 */ /* 0x000fe40000011631 */
[----:B------:R-:W-:-:S02]  /*afe0*/  PRMT R15, R24, 0x7604, R15 ;  /* 0x00007604180f7816 */ /* 0x000fc4000000000f */
[----:B------:R-:W-:Y:S01]  /*aff0*/  LOP3.LUT R26, R49, 0xff, RZ, 0xc0, !PT ;  /* 0x000000ff311a7812 */ /* 0x000fe200078ec0ff */
[----:B------:R-:W-:Y:S01]  /*b000*/  IMAD.U32 R31, R31, 0x10000, RZ ;  /* 0x000100001f1f7824 */ /* 0x000fe200078e00ff */
[----:B------:R-:W-:Y:S02]  /*b010*/  LOP3.LUT R27, R27, 0xff, RZ, 0xc0, !PT ;  /* 0x000000ff1b1b7812 */ /* 0x000fe400078ec0ff */
        /* <DEDUP_REMOVED lines=24> */
[-C--:B------:R-:W-:Y:S01]  /*b1a0*/  F2FP.F16.E4M3.UNPACK_B R7, R5.reuse ;  /* 0x00000005ff07723e */ /* 0x080fe200020006ff */
[-C--:B------:R-:W-:Y:S01]  /*b1b0*/  FMUL.FTZ R40, R14, R30.reuse ;  /* 0x0000001e0e287220 */ /* 0x080fe20000410000 */
        /* <DEDUP_REMOVED lines=26> */
[CC--:B------:R-:W-:Y:S01]  /*b360*/  FMUL.FTZ R32, R6.reuse, R31.reuse ;  /* 0x0000001f06207220 */ /* 0x0c0fe20000410000 */
[----:B------:R-:W-:Y:S01]  /*b370*/  F2FP.F16.E4M3.UNPACK_B R5, R48 ;  /* 0x00000030ff05723e */ /* 0x000fe200020006ff */
[----:B------:R-:W-:Y:S01]  /*b380*/  FMUL.FTZ R24, R6, R42 ;  /* 0x0000002a06187220 */ /* 0x000fe20000410000 */
        /* <DEDUP_REMOVED lines=47> */
.L_x_1458:
[----:B------:R-:W-:Y:S05]  /*b680*/  BSYNC B2 ;  /* 0x0000000000027941 */ /* 0x000fea0003800000 */
.L_x_1457:
[----:B------:R-:W-:Y:S05]  /*b690*/  @P1 BRA `(.L_x_1456) ;  /* 0x0000000400e81947 */ /* 0x000fea0003800000 */
[----:B0123--:R-:W0:Y:S01]  /*b6a0*/  LDS.128 R4, [R212+0x1e000] ;  /* 0x01e00000d4047984 */ /* 0x00fe220000000c00 */
        /* <DEDUP_REMOVED lines=42> */
[CC--:B------:R-:W-:Y:S01]  /*b950*/  FMUL.FTZ R38, R14.reuse, R32.reuse ;  /* 0x000000200e267220 */ /* 0x0c0fe20000410000 */
        /* <DEDUP_REMOVED lines=78> */
.L_x_1456:
[----:B------:R-:W-:Y:S05]  /*be40*/  BSYNC B1 ;  /* 0x0000000000017941 */ /* 0x000fea0003800000 */
.L_x_1455:
[----:B------:R-:W-:-:S13]  /*be50*/  ISETP.GE.AND P0, PT, R236, R0, PT ;  /* 0x00000000ec00720c */ /* 0x000fda0003f06270 */
[----:B------:R-:W-:Y:S05]  /*be60*/  @P0 BRA `(.L_x_1459) ;  /* 0x0000005400ec0947 */ /* 0x000fea0003800000 */
[----:B0-----:R-:W0:Y:S01]  /*be70*/  LDC R3, c[0x0][0x3f4] ;  /* 0x0000fd00ff037b82 */ /* 0x001e220000000800 */
[----:B------:R-:W-:Y:S01]  /*be80*/  BSSY B1, `(.L_x_1460) ;  /* 0x000007e000017945 */ /* 0x000fe20003800000 */
[-C--:B0-----:R-:W-:Y:S02]  /*be90*/  ISETP.GE.AND P0, PT, R18, R3.reuse, PT ;  /* 0x000000031200720c */ /* 0x081fe40003f06270 */
[----:B------:R-:W-:-:S11]  /*bea0*/  ISETP.GE.AND P1, PT, R194, R3, PT ;  /* 0x00000003c200720c */ /* 0x000fd60003f26270 */
[----:B------:R-:W-:Y:S05]  /*beb0*/  @P0 BRA `(.L_x_1461) ;  /* 0x0000000400e80947 */ /* 0x000fea0003800000 */
[----:B-1234-:R-:W0:Y:S01]  /*bec0*/  LDS.128 R4, [R212+0x1b000] ;  /* 0x01b00000d4047984 */ /* 0x01ee220000000c00 */
[----:B-----5:R-:W-:Y:S02]  /*bed0*/  SHF.R.U32.HI R14, RZ, 0x8, R11 ;  /* 0x00000008ff0e7819 */ /* 0x020fe4000001160b */
[----:B------:R-:W-:Y:S02]  /*bee0*/  SHF.R.U32.HI R26, RZ, 0x8, R13 ;  /* 0x00000008ff1a7819 */ /* 0x000fe4000001160d */
[----:B------:R-:W-:Y:S02]  /*bef0*/  LOP3.LUT R15, R11, 0xff, RZ, 0xc0, !PT ;  /* 0x000000ff0b0f7812 */ /* 0x000fe400078ec0ff */
[----:B------:R-:W-:Y:S02]  /*bf00*/  LOP3.LUT R27, R13, 0xff, RZ, 0xc0, !PT ;  /* 0x000000ff0d1b7812 */ /* 0x000fe400078ec0ff */
[----:B------:R-:W-:Y:S02]  /*bf10*/  LOP3.LUT R14, R14, 0xff, RZ, 0xc0, !PT ;  /* 0x000000ff0e0e7812 */ /* 0x000fe400078ec0ff */
[----:B------:R-:W-:-:S02]  /*bf20*/  LOP3.LUT R26, R26, 0xff, RZ, 0xc0, !PT ;  /* 0x000000ff1a1a7812 */ /* 0x000fc400078ec0ff */
[----:B------:R-:W-:Y:S02]  /*bf30*/  SHF.R.U32.HI R0, RZ, 0x8, R10 ;  /* 0x00000008ff007819 */ /* 0x000fe4000001160a */
[----:B------:R-:W-:Y:S02]  /*bf40*/  SHF.R.U32.HI R24, RZ, 0x8, R12 ;  /* 0x00000008ff187819 */ /* 0x000fe4000001160c */
[----:B------:R-:W-:Y:S02]  /*bf50*/  PRMT R15, R14, 0x7604, R15 ;  /* 0x000076040e0f7816 */ /* 0x000fe4000000000f */
[----:B------:R-:W-:Y:S02]  /*bf60*/  PRMT R27, R26, 0x7604, R27 ;  /* 0x000076041a1b7816 */ /* 0x000fe4000000001b */
[----:B------:R-:W-:Y:S02]  /*bf70*/  SHF.R.U32.HI R14, RZ, 0x10, R11 ;  /* 0x00000010ff0e7819 */ /* 0x000fe4000001160b */
[----:B------:R-:W-:-:S02]  /*bf80*/  SHF.R.U32.HI R26, RZ, 0x10, R13 ;  /* 0x00000010ff1a7819 */ /* 0x000fc4000001160d */
[----:B------:R-:W-:Y:S02]  /*bf90*/  LOP3.LUT R3, R10, 0xff, RZ, 0xc0, !PT ;  /* 0x000000ff0a037812 */ /* 0x000fe400078ec0ff */
[----:B------:R-:W-:Y:S02]  /*bfa0*/  LOP3.LUT R25, R12, 0xff, RZ, 0xc0, !PT ;  /* 0x000000ff0c197812 */ /* 0x000fe400078ec0ff */
[----:B------:R-:W-:Y:S02]  /*bfb0*/  LOP3.LUT R0, R0, 0xff, RZ, 0xc0, !PT ;  /* 0x000000ff00007812 */ /* 0x000fe400078ec0ff */
[----:B------:R-:W-:Y:S02]  /*bfc0*/  LOP3.LUT R24, R24, 0xff, RZ, 0xc0, !PT ;  /* 0x000000ff18187812 */ /* 0x000fe400078ec0ff */
[----:B------:R-:W-:Y:S02]  /*bfd0*/  LOP3.LUT R14, R14, 0xff, RZ, 0xc0, !PT ;  /* 0x000000ff0e0e7812 */ /* 0x000fe400078ec0ff */
[----:B------:R-:W-:-:S02]  /*bfe0*/  LOP3.LUT R26, R26, 0xff, RZ, 0xc0, !PT ;  /* 0x000000ff1a1a7812 */ /* 0x000fc400078ec0ff */
[----:B------:R-:W-:Y:S02]  /*bff0*/  PRMT R3, R0, 0x7604, R3 ;  /* 0x0000760400037816 */ /* 0x000fe40000000003 */
[----:B------:R-:W-:Y:S02]  /*c000*/  PRMT R25, R24, 0x7604, R25 ;  /* 0x0000760418197816 */ /* 0x000fe40000000019 */
[----:B------:R-:W-:Y:S02]  /*c010*/  SHF.R.U32.HI R0, RZ, 0x10, R10 ;  /* 0x00000010ff007819 */ /* 0x000fe4000001160a */
[----:B------:R-:W-:Y:S02]  /*c020*/  SHF.R.U32.HI R24, RZ, 0x10, R12 ;  /* 0x00000010ff187819 */ /* 0x000fe4000001160c */
[----:B------:R-:W-:Y:S02]  /*c030*/  PRMT R15, R14, 0x7054, R15 ;  /* 0x000070540e0f7816 */ /* 0x000fe4000000000f */
[----:B------:R-:W-:-:S02]  /*c040*/  PRMT R27, R26, 0x7054, R27 ;  /* 0x000070541a1b7816 */ /* 0x000fc4000000001b */
[----:B------:R-:W-:Y:S02]  /*c050*/  LOP3.LUT R0, R0, 0xff, RZ, 0xc0, !PT ;  /* 0x000000ff00007812 */ /* 0x000fe400078ec0ff */
[----:B------:R-:W-:Y:S02]  /*c060*/  LOP3.LUT R24, R24, 0xff, RZ, 0xc0, !PT ;  /* 0x000000ff18187812 */ /* 0x000fe400078ec0ff */
[----:B------:R-:W-:Y:S02]  /*c070*/  LOP3.LUT R27, R27, 0xff000000, R13, 0xf8, !PT ;  /* 0xff0000001b1b7812 */ /* 0x000fe400078ef80d */
[----:B------:R-:W-:Y:S02]  /*c080*/  LOP3.LUT R15, R15, 0xff000000, R11, 0xf8, !PT ;  /* 0xff0000000f0f7812 */ /* 0x000fe400078ef80b */
[----:B------:R-:W-:Y:S02]  /*c090*/  PRMT R3, R0, 0x7054, R3 ;  /* 0x0000705400037816 */ /* 0x000fe40000000003 */
[----:B------:R-:W-:-:S02]  /*c0a0*/  PRMT R25, R24, 0x7054, R25 ;  /* 0x0000705418197816 */ /* 0x000fc40000000019 */
[-C--:B0-----:R-:W-:Y:S02]  /*c0b0*/  F2FP.F16.E4M3.UNPACK_B R0, R6.reuse.H1 ;  /* 0x00000006ff00723e */ /* 0x081fe400030006ff */
[----:B------:R-:W-:Y:S02]  /*c0c0*/  F2FP.F16.E4M3.UNPACK_B R28, R27 ;  /* 0x0000001bff1c723e */ /* 0x000fe400020006ff */
[----:B------:R-:W-:Y:S01]  /*c0d0*/  F2FP.F16.E4M3.UNPACK_B R24, R15 ;  /* 0x0000000fff18723e */ /* 0x000fe200020006ff */
[----:B------:R-:W-:Y:S01]  /*c0e0*/  HADD2.F32 R11, -RZ, R0.H1_H1 ;  /* 0x30000000ff0b7230 */ /* 0x000fe20000004100 */
[----:B------:R-:W-:Y:S01]  /*c0f0*/  LOP3.LUT R14, R3, 0xff000000, R10, 0xf8, !PT ;  /* 0xff000000030e7812 */ /* 0x000fe200078ef80a */
[----:B------:R-:W-:Y:S01]  /*c100*/  HADD2.F32 R29, -RZ, R28.H1_H1 ;  /* 0x3000001cff1d7230 */ /* 0x000fe20000004100 */
[----:B------:R-:W-:Y:S01]  /*c110*/  LOP3.LUT R26, R25, 0xff000000, R12, 0xf8, !PT ;  /* 0xff000000191a7812 */ /* 0x000fe200078ef80c */
[----:B------:R-:W-:Y:S01]  /*c120*/  HADD2.F32 R25, -RZ, R24.H1_H1 ;  /* 0x30000018ff197230 */ /* 0x000fe20000004100 */
[----:B------:R-:W-:Y:S01]  /*c130*/  F2FP.F16.E4M3.UNPACK_B R3, R6 ;  /* 0x00000006ff03723e */ /* 0x000fe200020006ff */
[----:B------:R-:W-:Y:S01]  /*c140*/  HADD2.F32 R10, -RZ, R0.H0_H0 ;  /* 0x20000000ff0a7230 */ /* 0x000fe20000004100 */
[----:B------:R-:W-:Y:S01]  /*c150*/  F2FP.F16.E4M3.UNPACK_B R12, R7 ;  /* 0x00000007ff0c723e */ /* 0x000fe200020006ff */
[C---:B------:R-:W-:Y:S01]  /*c160*/  FMUL.FTZ R31, R11.reuse, R29 ;  /* 0x0000001d0b1f7220 */ /* 0x040fe20000410000 */
[----:B------:R-:W-:Y:S01]  /*c170*/  F2FP.F16.E4M3.UNPACK_B R13, R7.H1 ;  /* 0x00000007ff0d723e */ /* 0x000fe200030006ff */
[----:B------:R-:W-:Y:S01]  /*c180*/  FMUL.FTZ R30, R11, R25 ;  /* 0x000000190b1e7220 */ /* 0x000fe20000410000 */
[-C--:B------:R-:W-:Y:S01]  /*c190*/  F2FP.F16.E4M3.UNPACK_B R6, R5.reuse ;  /* 0x00000005ff06723e */ /* 0x080fe200020006ff */
[----:B------:R-:W-:Y:S01]  /*c1a0*/  HADD2.F32 R28, -RZ, R28.H0_H0 ;  /* 0x2000001cff1c7230 */ /* 0x000fe20000004100 */
[----:B------:R-:W-:Y:S01]  /*c1b0*/  F2FP.F16.E4M3.UNPACK_B R7, R5.H1 ;  /* 0x00000005ff07723e */ /* 0x000fe200030006ff */
[----:B------:R-:W-:Y:S01]  /*c1c0*/  HADD2.F32 R5, -RZ, R3.H1_H1 ;  /* 0x30000003ff057230 */ /* 0x000fe20000004100 */
[----:B------:R-:W-:Y:S01]  /*c1d0*/  F2FP.F16.E4M3.UNPACK_B R27, R27.H1 ;  /* 0x0000001bff1b723e */ /* 0x000fe200030006ff */
[----:B------:R-:W-:-:S02]  /*c1e0*/  HADD2.F32 R24, -RZ, R24.H0_H0 ;  /* 0x20000018ff187230 */ /* 0x000fc40000004100 */
[C---:B------:R-:W-:Y:S01]  /*c1f0*/  FFMA.FTZ R31, R10.reuse, R25, -R31 ;  /* 0x000000190a1f7223 */ /* 0x040fe2000001081f */
[----:B------:R-:W-:Y:S01]  /*c200*/  FFMA.FTZ R30, R10, R29, R30 ;  /* 0x0000001d0a1e7223 */ /* 0x000fe2000001001e */
[----:B------:R-:W-:Y:S01]  /*c210*/  HADD2.F32 R3, -RZ, R3.H0_H0 ;  /* 0x20000003ff037230 */ /* 0x000fe20000004100 */
[----:B------:R-:W-:Y:S01]  /*c220*/  F2FP.F16.E4M3.UNPACK_B R15, R15.H1 ;  /* 0x0000000fff0f723e */ /* 0x000fe200030006ff */
[C---:B------:R-:W-:Y:S01]  /*c230*/  FMUL.FTZ R10, R5.reuse, R28 ;  /* 0x0000001c050a7220 */ /* 0x040fe20000410000 */
[----:B------:R-:W-:Y:S01]  /*c240*/  FMUL.FTZ R25, R5, R24 ;  /* 0x0000001805197220 */ /* 0x000fe20000410000 */
[--C-:B------:R-:W-:Y:S01]  /*c250*/  HADD2.F32 R5, -RZ, R12.reuse.H1_H1 ;  /* 0x3000000cff057230 */ /* 0x100fe20000004100 */
[----:B------:R-:W-:Y:S01]  /*c260*/  F2FP.F16.E4M3.UNPACK_B R0, R4 ;  /* 0x00000004ff00723e */ /* 0x000fe200020006ff */
[----:B------:R-:W-:Y:S02]  /*c270*/  HADD2.F32 R11, -RZ, R27.H0_H0 ;  /* 0x2000001bff0b7230 */ /* 0x000fe40000004100 */
[C---:B------:R-:W-:Y:S01]  /*c280*/  FFMA.FTZ R29, R3.reuse, R24, -R10 ;  /* 0x00000018031d7223 */ /* 0x040fe2000001080a */
[----:B------:R-:W-:Y:S01]  /*c290*/  FFMA.FTZ R28, R3, R28, R25 ;  /* 0x0000001c031c7223 */ /* 0x000fe20000010019 */
[----:B------:R-:W-:Y:S01]  /*c2a0*/  HADD2.F32 R10, -RZ, R15.H0_H0 ;  /* 0x2000000fff0a7230 */ /* 0x000fe20000004100 */
[----:B------:R-:W-:Y:S01]  /*c2b0*/  F2FP.F16.E4M3.UNPACK_B R4, R4.H1 ;  /* 0x00000004ff04723e */ /* 0x000fe200030006ff */
[----:B------:R-:W-:-:S02]  /*c2c0*/  HADD2.F32 R12, -RZ, R12.H0_H0 ;  /* 0x2000000cff0c7230 */ /* 0x000fc40000004100 */
[CC--:B------:R-:W-:Y:S01]  /*c2d0*/  FMUL.FTZ R25, R5.reuse, R11.reuse ;  /* 0x0000000b05197220 */ /* 0x0c0fe20000410000 */
[----:B------:R-:W-:Y:S02]  /*c2e0*/  HADD2.F32 R24, -RZ, R27.H1_H1 ;  /* 0x3000001bff187230 */ /* 0x000fe40000004100 */
[-C--:B------:R-:W-:Y:S01]  /*c2f0*/  FMUL.FTZ R5, R5, R10.reuse ;  /* 0x0000000a05057220 */ /* 0x080fe20000410000 */
[----:B------:R-:W-:Y:S02]  /*c300*/  HADD2.F32 R3, -RZ, R13.H1_H1 ;  /* 0x3000000dff037230 */ /* 0x000fe40000004100 */
[C---:B------:R-:W-:Y:S01]  /*c310*/  FFMA.FTZ R27, R12.reuse, R10, -R25 ;  /* 0x0000000a0c1b7223 */ /* 0x040fe20000010819 */
[----:B------:R-:W-:Y:S02]  /*c320*/  HADD2.F32 R10, -RZ, R15.H1_H1 ;  /* 0x3000000fff0a7230 */ /* 0x000fe40000004100 */
[----:B------:R-:W-:Y:S01]  /*c330*/  FFMA.FTZ R32, R12, R11, R5 ;  /* 0x0000000b0c207223 */ /* 0x000fe20000010005 */
[----:B------:R-:W-:-:S02]  /*c340*/  HADD2.F32 R13, -RZ, R13.H0_H0 ;  /* 0x2000000dff0d7230 */ /* 0x000fc40000004100 */
[C---:B------:R-:W-:Y:S01]  /*c350*/  FMUL.FTZ R34, R3.reuse, R24 ;  /* 0x0000001803227220 */ /* 0x040fe20000410000 */
[----:B------:R-:W-:Y:S01]  /*c360*/  F2FP.F16.E4M3.UNPACK_B R11, R26 ;  /* 0x0000001aff0b723e */ /* 0x000fe200020006ff */
[-C--:B------:R-:W-:Y:S01]  /*c370*/  FMUL.FTZ R12, R3, R10.reuse ;  /* 0x0000000a030c7220 */ /* 0x080fe20000410000 */
[----:B------:R-:W-:Y:S02]  /*c380*/  HADD2.F32 R5, -RZ, R4.H1_H1 ;  /* 0x30000004ff057230 */ /* 0x000fe40000004100 */
        /* <DEDUP_REMOVED lines=8> */
[C---:B------:R-:W-:Y:S01]  /*c410*/  FMUL.FTZ R13, R5.reuse, R15 ;  /* 0x0000000f050d7220 */ /* 0x040fe20000410000 */
[----:B------:R-:W-:Y:S02]  /*c420*/  HADD2.F32 R3, -RZ, R0.H1_H1 ;  /* 0x30000000ff037230 */ /* 0x000fe40000004100 */
[----:B------:R-:W-:Y:S02]  /*c430*/  HADD2.F32 R10, -RZ, R10.H0_H0 ;  /* 0x2000000aff0a7230 */ /* 0x000fe40000004100 */
        /* <DEDUP_REMOVED lines=9> */
[----:B------:R-:W-:-:S02]  /*c4d0*/  HADD2.F32 R4, -RZ, R14.H1_H1 ;  /* 0x3000000eff047230 */ /* 0x000fc40000004100 */
[--C-:B------:R-:W-:Y:S02]  /*c4e0*/  HADD2.F32 R3, -RZ, R7.reuse.H1_H1 ;  /* 0x30000007ff037230 */ /* 0x100fe40000004100 */
[--C-:B------:R-:W-:Y:S02]  /*c4f0*/  HADD2.F32 R10, -RZ, R26.reuse.H1_H1 ;  /* 0x3000001aff0a7230 */ /* 0x100fe40000004100 */
[----:B------:R-:W-:Y:S02]  /*c500*/  HADD2.F32 R11, -RZ, R26.H0_H0 ;  /* 0x2000001aff0b7230 */ /* 0x000fe40000004100 */
[C---:B------:R-:W-:Y:S01]  /*c510*/  FMUL.FTZ R15, R3.reuse, R4 ;  /* 0x00000004030f7220 */ /* 0x040fe20000410000 */
[----:B------:R-:W-:Y:S02]  /*c520*/  HADD2.F32 R0, -RZ, R6.H1_H1 ;  /* 0x30000006ff007230 */ /* 0x000fe40000004100 */
[----:B------:R-:W-:Y:S02]  /*c530*/  HADD2.F32 R5, -RZ, R14.H0_H0 ;  /* 0x2000000eff057230 */ /* 0x000fe40000004100 */
[----:B------:R-:W-:Y:S01]  /*c540*/  FMUL.FTZ R14, R3, R10 ;  /* 0x0000000a030e7220 */ /* 0x000fe20000410000 */
[----:B------:R-:W-:-:S02]  /*c550*/  HADD2.F32 R7, -RZ, R7.H0_H0 ;  /* 0x20000007ff077230 */ /* 0x000fc40000004100 */
[C---:B------:R-:W-:Y:S01]  /*c560*/  FMUL.FTZ R3, R0.reuse, R11 ;  /* 0x0000000b00037220 */ /* 0x040fe20000410000 */
[----:B------:R-:W-:Y:S02]  /*c570*/  HADD2.F32 R6, -RZ, R6.H0_H0 ;  /* 0x20000006ff067230 */ /* 0x000fe40000004100 */
[-C--:B------:R-:W-:Y:S01]  /*c580*/  FMUL.FTZ R0, R0, R5.reuse ;  /* 0x0000000500007220 */ /* 0x080fe20000410000 */
[C---:B------:R-:W-:Y:S01]  /*c590*/  FFMA.FTZ R14, R7.reuse, R4, -R14 ;  /* 0x00000004070e7223 */ /* 0x040fe2000001080e */
[----:B------:R-:W-:Y:S01]  /*c5a0*/  FFMA.FTZ R15, R7, R10, R15 ;  /* 0x0000000a070f7223 */ /* 0x000fe2000001000f */
[C---:B------:R-:W-:Y:S01]  /*c5b0*/  FFMA.FTZ R5, R6.reuse, R5, -R3 ;  /* 0x0000000506057223 */ /* 0x040fe20000010803 */
[----:B------:R-:W-:Y:S01]  /*c5c0*/  FFMA.FTZ R0, R6, R11, R0 ;  /* 0x0000000b06007223 */ /* 0x000fe20000010000 */
[----:B------:R-:W-:Y:S02]  /*c5d0*/  F2FP.SATFINITE.E4M3.F32.PACK_AB_MERGE_C R6, R30, R31, RZ ;  /* 0x0000001f1e06723e */ /* 0x000fe400048070ff */
        /* <DEDUP_REMOVED lines=8> */
.L_x_1461:
[----:B------:R-:W-:Y:S05]  /*c660*/  BSYNC B1 ;  /* 0x0000000000017941 */ /* 0x000fea0003800000 */
.L_x_1460:
[----:B------:R-:W-:Y:S05]  /*c670*/  @P1 BRA `(.L_x_1459) ;  /* 0x0000004c00e81947 */ /* 0x000fea0003800000 */
[----:B01234-:R-:W0:Y:S01]  /*c680*/  LDS.128 R4, [R212+0x1f000] ;  /* 0x01f00000d4047984 */ /* 0x01fe220000000c00 */
        /* <DEDUP_REMOVED lines=9> */
[----:B------:R-:W-:Y:S02]  /*c720*/  LOP3.LUT R0, R20, 0xff, RZ, 0xc0, !PT ;  /* 0x000000ff14007812 */ /* 0x000fe400078ec0ff */
[----:B------:R-:W-:Y:S02]  /*c730*/  LOP3.LUT R3, R3, 0xff, RZ, 0xc0, !PT ;  /* 0x000000ff03037812 */ /* 0x000fe400078ec0ff */
[----:B------:R-:W-:-:S02]  /*c740*/  SHF.R.U32.HI R24, RZ, 0x10, R21 ;  /* 0x00000010ff187819 */ /* 0x000fc40000011615 */
[----:B------:R-:W-:Y:S02]  /*c750*/  SHF.R.U32.HI R11, RZ, 0x8, R8 ;  /* 0x00000008ff0b7819 */ /* 0x000fe40000011608 */
[----:B------:R-:W-:Y:S01]  /*c760*/  PRMT R12, R15, 0x7604, R12 ;  /* 0x000076040f0c7816 */ /* 0x000fe2000000000c */
[----:B------:R-:W-:Y:S01]  /*c770*/  IMAD.U32 R15, R14, 0x10000, RZ ;  /* 0x000100000e0f7824 */ /* 0x000fe200078e00ff */
[----:B------:R-:W-:Y:S02]  /*c780*/  PRMT R3, R3, 0x7604, R0 ;  /* 0x0000760403037816 */ /* 0x000fe40000000000 */
[----:B------:R-:W-:Y:S01]  /*c790*/  LOP3.LUT R13, R11, 0xff, RZ, 0xc0, !PT ;  /* 0x000000ff0b0d7812 */ /* 0x000fe200078ec0ff */
[----:B------:R-:W-:Y:S01]  /*c7a0*/  IMAD.U32 R11, R24, 0x10000, RZ ;  /* 0x00010000180b7824 */ /* 0x000fe200078e00ff */
[----:B------:R-:W-:Y:S02]  /*c7b0*/  LOP3.LUT R0, R8, 0xff, RZ, 0xc0, !PT ;  /* 0x000000ff08007812 */ /* 0x000fe400078ec0ff */
[----:B------:R-:W-:-:S02]  /*c7c0*/  LOP3.LUT R3, R3, 0xff0000, R20, 0xf8, !PT ;  /* 0x00ff000003037812 */ /* 0x000fc400078ef814 */
[----:B------:R-:W-:Y:S02]  /*c7d0*/  PRMT R13, R13, 0x7604, R0 ;  /* 0x000076040d0d7816 */ /* 0x000fe40000000000 */
[----:B------:R-:W-:Y:S02]  /*c7e0*/  LOP3.LUT R15, R12, 0xff0000, R15, 0xf8, !PT ;  /* 0x00ff00000c0f7812 */ /* 0x000fe400078ef80f */
[----:B------:R-:W-:Y:S02]  /*c7f0*/  LOP3.LUT R11, R10, 0xff0000, R11, 0xf8, !PT ;  /* 0x00ff00000a0b7812 */ /* 0x000fe400078ef80b */
[----:B------:R-:W-:Y:S02]  /*c800*/  LOP3.LUT R13, R13, 0xff0000, R8, 0xf8, !PT ;  /* 0x00ff00000d0d7812 */ /* 0x000fe400078ef808 */
[----:B------:R-:W-:Y:S02]  /*c810*/  LOP3.LUT R12, R3, 0xff000000, R20, 0xf8, !PT ;  /* 0xff000000030c7812 */ /* 0x000fe400078ef814 */
[----:B------:R-:W-:-:S02]  /*c820*/  LOP3.LUT R24, R15, 0xff000000, R9, 0xf8, !PT ;  /* 0xff0000000f187812 */ /* 0x000fc400078ef809 */
[----:B------:R-:W-:Y:S02]  /*c830*/  LOP3.LUT R20, R11, 0xff000000, R21, 0xf8, !PT ;  /* 0xff0000000b147812 */ /* 0x000fe400078ef815 */
[----:B0-----:R-:W-:Y:S02]  /*c840*/  F2FP.F16.E4M3.UNPACK_B R0, R6.H1 ;  /* 0x00000006ff00723e */ /* 0x001fe400030006ff */
[----:B------:R-:W-:Y:S02]  /*c850*/  LOP3.LUT R15, R13, 0xff000000, R8, 0xf8, !PT ;  /* 0xff0000000d0f7812 */ /* 0x000fe400078ef808 */
[----:B------:R-:W-:Y:S01]  /*c860*/  F2FP.F16.E4M3.UNPACK_B R21, R24 ;  /* 0x00000018ff15723e */ /* 0x000fe200020006ff */
[--C-:B------:R-:W-:Y:S01]  /*c870*/  HADD2.F32 R9, -RZ, R0.reuse.H1_H1 ;  /* 0x30000000ff097230 */ /* 0x100fe20000004100 */
[----:B------:R-:W-:Y:S01]  /*c880*/  F2FP.F16.E4M3.UNPACK_B R13, R20 ;  /* 0x00000014ff0d723e */ /* 0x000fe200020006ff */
[----:B------:R-:W-:Y:S01]  /*c890*/  HADD2.F32 R8, -RZ, R0.H0_H0 ;  /* 0x20000000ff087230 */ /* 0x000fe20000004100 */
[----:B------:R-:W-:Y:S01]  /*c8a0*/  F2FP.F16.E4M3.UNPACK_B R3, R6 ;  /* 0x00000006ff03723e */ /* 0x000fe200020006ff */
[----:B------:R-:W-:Y:S01]  /*c8b0*/  HADD2.F32 R25, -RZ, R21.H1_H1 ;  /* 0x30000015ff197230 */ /* 0x000fe20000004100 */
[-C--:B------:R-:W-:Y:S01]  /*c8c0*/  F2FP.F16.E4M3.UNPACK_B R10, R7.reuse ;  /* 0x00000007ff0a723e */ /* 0x080fe200020006ff */
[----:B------:R-:W-:Y:S01]  /*c8d0*/  HADD2.F32 R14, -RZ, R13.H1_H1 ;  /* 0x3000000dff0e7230 */ /* 0x000fe20000004100 */
[----:B------:R-:W-:-:S02]  /*c8e0*/  F2FP.F16.E4M3.UNPACK_B R11, R7.H1 ;  /* 0x00000007ff0b723e */ /* 0x000fc400030006ff */
[C---:B------:R-:W-:Y:S01]  /*c8f0*/  FMUL.FTZ R27, R9.reuse, R25 ;  /* 0x00000019091b7220 */ /* 0x040fe20000410000 */
[-C--:B------:R-:W-:Y:S01]  /*c900*/  F2FP.F16.E4M3.UNPACK_B R6, R5.reuse ;  /* 0x00000005ff06723e */ /* 0x080fe200020006ff */
[-C--:B------:R-:W-:Y:S01]  /*c910*/  FMUL.FTZ R26, R9, R14.reuse ;  /* 0x0000000e091a7220 */ /* 0x080fe20000410000 */
[----:B------:R-:W-:Y:S01]  /*c920*/  F2FP.F16.E4M3.UNPACK_B R7, R5.H1 ;  /* 0x00000005ff07723e */ /* 0x000fe200030006ff */
[C---:B------:R-:W-:Y:S01]  /*c930*/  FFMA.FTZ R27, R8.reuse, R14, -R27 ;  /* 0x0000000e081b7223 */ /* 0x040fe2000001081b */
[----:B------:R-:W-:Y:S02]  /*c940*/  HADD2.F32 R14, -RZ, R21.H0_H0 ;  /* 0x20000015ff0e7230 */ /* 0x000fe40000004100 */
[----:B------:R-:W-:Y:S01]  /*c950*/  FFMA.FTZ R28, R8, R25, R26 ;  /* 0x00000019081c7223 */ /* 0x000fe2000001001a */
[----:B------:R-:W-:Y:S01]  /*c960*/  HADD2.F32 R5, -RZ, R3.H1_H1 ;  /* 0x30000003ff057230 */ /* 0x000fe20000004100 */
[----:B------:R-:W-:Y:S01]  /*c970*/  F2FP.F16.E4M3.UNPACK_B R24, R24.H1 ;  /* 0x00000018ff18723e */ /* 0x000fe200030006ff */
[----:B------:R-:W-:Y:S01]  /*c980*/  HADD2.F32 R8, -RZ, R13.H0_H0 ;  /* 0x2000000dff087230 */ /* 0x000fe20000004100 */
[----:B------:R-:W-:Y:S01]  /*c990*/  F2FP.F16.E4M3.UNPACK_B R20, R20.H1 ;  /* 0x00000014ff14723e */ /* 0x000fe200030006ff */
[----:B------:R-:W-:-:S02]  /*c9a0*/  HADD2.F32 R3, -RZ, R3.H0_H0 ;  /* 0x20000003ff037230 */ /* 0x000fc40000004100 */
[C---:B------:R-:W-:Y:S01]  /*c9b0*/  FMUL.FTZ R26, R5.reuse, R14 ;  /* 0x0000000e051a7220 */ /* 0x040fe20000410000 */
[----:B------:R-:W-:Y:S02]  /*c9c0*/  HADD2.F32 R9, -RZ, R24.H0_H0 ;  /* 0x20000018ff097230 */ /* 0x000fe40000004100 */
[-C--:B------:R-:W-:Y:S01]  /*c9d0*/  FMUL.FTZ R13, R5, R8.reuse ;  /* 0x00000008050d7220 */ /* 0x080fe20000410000 */
[----:B------:R-:W-:Y:S02]  /*c9e0*/  HADD2.F32 R5, -RZ, R10.H1_H1 ;  /* 0x3000000aff057230 */ /* 0x000fe40000004100 */
[C---:B------:R-:W-:Y:S01]  /*c9f0*/  FFMA.FTZ R26, R3.reuse, R8, -R26 ;  /* 0x00000008031a7223 */ /* 0x040fe2000001081a */
[----:B------:R-:W-:Y:S02]  /*ca00*/  HADD2.F32 R8, -RZ, R20.H0_H0 ;  /* 0x20000014ff087230 */ /* 0x000fe40000004100 */
[----:B------:R-:W-:Y:S01]  /*ca10*/  FFMA.FTZ R25, R3, R14, R13 ;  /* 0x0000000e03197223 */ /* 0x000fe2000001000d */
[----:B------:R-:W-:-:S02]  /*ca20*/  HADD2.F32 R10, -RZ, R10.H0_H0 ;  /* 0x2000000aff0a7230 */ /* 0x000fc40000004100 */
[CC--:B------:R-:W-:Y:S01]  /*ca30*/  FMUL.FTZ R13, R5.reuse, R9.reuse ;  /* 0x00000009050d7220 */ /* 0x0c0fe20000410000 */
[----:B------:R-:W-:Y:S02]  /*ca40*/  HADD2.F32 R24, -RZ, R24.H1_H1 ;  /* 0x30000018ff187230 */ /* 0x000fe40000004100 */
[-C--:B------:R-:W-:Y:S01]  /*ca50*/  FMUL.FTZ R5, R5, R8.reuse ;  /* 0x0000000805057220 */ /* 0x080fe20000410000 */
[--C-:B------:R-:W-:Y:S02]  /*ca60*/  HADD2.F32 R3, -RZ, R11.reuse.H1_H1 ;  /* 0x3000000bff037230 */ /* 0x100fe40000004100 */
[C---:B------:R-:W-:Y:S01]  /*ca70*/  FFMA.FTZ R29, R10.reuse, R8, -R13 ;  /* 0x000000080a1d7223 */ /* 0x040fe2000001080d */
[----:B------:R-:W-:Y:S02]  /*ca80*/  HADD2.F32 R20, -RZ, R20.H1_H1 ;  /* 0x30000014ff147230 */ /* 0x000fe40000004100 */
[----:B------:R-:W-:Y:S01]  /*ca90*/  FFMA.FTZ R30, R10, R9, R5 ;  /* 0x000000090a1e7223 */ /* 0x000fe20000010005 */
[----:B------:R-:W-:-:S02]  /*caa0*/  HADD2.F32 R11, -RZ, R11.H0_H0 ;  /* 0x2000000bff0b7230 */ /* 0x000fc40000004100 */
[C---:B------:R-:W-:Y:S01]  /*cab0*/  FMUL.FTZ R8, R3.reuse, R24 ;  /* 0x0000001803087220 */ /* 0x040fe20000410000 */
[----:B------:R-:W-:Y:S01]  /*cac0*/  F2FP.F16.E4M3.UNPACK_B R0, R4 ;  /* 0x00000004ff00723e */ /* 0x000fe200020006ff */
[-C--:B------:R-:W-:Y:S01]  /*cad0*/  FMUL.FTZ R10, R3, R20.reuse ;  /* 0x00000014030a7220 */ /* 0x080fe20000410000 */
[-C--:B------:R-:W-:Y:S01]  /*cae0*/  F2FP.F16.E4M3.UNPACK_B R9, R15.reuse ;  /* 0x0000000fff09723e */ /* 0x080fe200020006ff */
[C---:B------:R-:W-:Y:S01]  /*caf0*/  FFMA.FTZ R20, R11.reuse, R20, -R8 ;  /* 0x000000140b147223 */ /* 0x040fe20000010808 */
[----:B------:R-:W-:Y:S01]  /*cb00*/  F2FP.F16.E4M3.UNPACK_B R4, R4.H1 ;  /* 0x00000004ff04723e */ /* 0x000fe200030006ff */
[----:B------:R-:W-:Y:S01]  /*cb10*/  FFMA.FTZ R31, R11, R24, R10 ;  /* 0x000000180b1f7223 */ /* 0x000fe2000001000a */
[-C--:B------:R-:W-:Y:S01]  /*cb20*/  F2FP.F16.E4M3.UNPACK_B R8, R12.reuse ;  /* 0x0000000cff08723e */ /* 0x080fe200020006ff */
[--C-:B------:R-:W-:Y:S01]  /*cb30*/  HADD2.F32 R13, -RZ, R9.reuse.H1_H1 ;  /* 0x30000009ff0d7230 */ /* 0x100fe20000004100 */
[----:B------:R-:W-:Y:S01]  /*cb40*/  F2FP.F16.E4M3.UNPACK_B R12, R12.H1 ;  /* 0x0000000cff0c723e */ /* 0x000fe200030006ff */
[----:B------:R-:W-:Y:S01]  /*cb50*/  HADD2.F32 R10, -RZ, R9.H0_H0 ;  /* 0x20000009ff0a7230 */ /* 0x000fe20000004100 */
[----:B------:R-:W-:Y:S01]  /*cb60*/  F2FP.F16.E4M3.UNPACK_B R15, R15.H1 ;  /* 0x0000000fff0f723e */ /* 0x000fe200030006ff */
[----:B------:R-:W-:-:S02]  /*cb70*/  HADD2.F32 R5, -RZ, R4.H1_H1 ;  /* 0x30000004ff057230 */ /* 0x000fc40000004100 */
[----:B------:R-:W-:Y:S02]  /*cb80*/  HADD2.F32 R9, -RZ, R8.H1_H1 ;  /* 0x30000008ff097230 */ /* 0x000fe40000004100 */
[----:B------:R-:W-:Y:S02]  /*cb90*/  HADD2.F32 R3, -RZ, R0.H1_H1 ;  /* 0x30000000ff037230 */ /* 0x000fe40000004100 */
[C---:B------:R-:W-:Y:S01]  /*cba0*/  FMUL.FTZ R11, R5.reuse, R13 ;  /* 0x0000000d050b7220 */ /* 0x040fe20000410000 */
[----:B------:R-:W-:Y:S02]  /*cbb0*/  HADD2.F32 R8, -RZ, R8.H0_H0 ;  /* 0x20000008ff087230 */ /* 0x000fe40000004100 */
[----:B------:R-:W-:Y:S01]  /*cbc0*/  FMUL.FTZ R21, R5, R9 ;  /* 0x0000000905157220 */ /* 0x000fe20000410000 */
[----:B------:R-:W-:Y:S02]  /*cbd0*/  HADD2.F32 R4, -RZ, R4.H0_H0 ;  /* 0x20000004ff047230 */ /* 0x000fe40000004100 */
[----:B------:R-:W-:Y:S01]  /*cbe0*/  FMUL.FTZ R5, R3, R10 ;  /* 0x0000000a03057220 */ /* 0x000fe20000410000 */
[----:B------:R-:W-:-:S02]  /*cbf0*/  HADD2.F32 R0, -RZ, R0.H0_H0 ;  /* 0x20000000ff007230 */ /* 0x000fc40000004100 */
[-C--:B------:R-:W-:Y:S01]  /*cc00*/  FMUL.FTZ R3, R3, R8.reuse ;  /* 0x0000000803037220 */ /* 0x080fe20000410000 */
[C---:B------:R-:W-:Y:S01]  /*cc10*/  FFMA.FTZ R11, R4.reuse, R9, -R11 ;  /* 0x00000009040b7223 */ /* 0x040fe2000001080b */
[----:B------:R-:W-:Y:S01]  /*cc20*/  FFMA.FTZ R14, R4, R13, R21 ;  /* 0x0000000d040e7223 */ /* 0x000fe20000010015 */
[C---:B------:R-:W-:Y:S01]  /*cc30*/  FFMA.FTZ R9, R0.reuse, R8, -R5 ;  /* 0x0000000800097223 */ /* 0x040fe20000010805 */
[----:B------:R-:W-:Y:S01]  /*cc40*/  FFMA.FTZ R10, R0, R10, R3 ;  /* 0x0000000a000a7223 */ /* 0x000fe20000010003 */
[----:B------:R-:W-:Y:S02]  /*cc50*/  HADD2.F32 R4, -RZ, R12.H1_H1 ;  /* 0x3000000cff047230 */ /* 0x000fe40000004100 */
[----:B------:R-:W-:Y:S02]  /*cc60*/  HADD2.F32 R3, -RZ, R7.H1_H1 ;  /* 0x30000007ff037230 */ /* 0x000fe40000004100 */
[--C-:B------:R-:W-:Y:S02]  /*cc70*/  HADD2.F32 R8, -RZ, R15.reuse.H1_H1 ;  /* 0x3000000fff087230 */ /* 0x100fe40000004100 */
[----:B------:R-:W-:-:S02]  /*cc80*/  HADD2.F32 R15, -RZ, R15.H0_H0 ;  /* 0x2000000fff0f7230 */ /* 0x000fc40000004100 */
[C---:B------:R-:W-:Y:S01]  /*cc90*/  FMUL.FTZ R13, R3.reuse, R4 ;  /* 0x00000004030d7220 */ /* 0x040fe20000410000 */
[----:B------:R-:W-:Y:S02]  /*cca0*/  HADD2.F32 R0, -RZ, R6.H1_H1 ;  /* 0x30000006ff007230 */ /* 0x000fe40000004100 */
        /* <DEDUP_REMOVED lines=18> */
[----:B------:R0:W-:Y:S01]  /*cdd0*/  STS.128 [R212+0x1f000], R4 ;  /* 0x01f00004d4007388 */ /* 0x0001e20000000c00 */
[----:B------:R-:W-:Y:S05]  /*cde0*/  BRA `(.L_x_1459) ;  /* 0x00000048000c7947 */ /* 0x000fea0003800000 */
.L_x_1432:
[----:B------:R-:W1:Y:S01]  /*cdf0*/  LDC R0, c[0x0][0x448] ;  /* 0x00011200ff007b82 */ /* 0x000e620000000800 */
[----:B------:R-:W-:Y:S01]  /*ce00*/  IMAD.MOV.U32 R25, RZ, RZ, R29 ;  /* 0x000000ffff197224 */ /* 0x000fe200078e001d */
[----:B------:R-:W-:Y:S01]  /*ce10*/  ULDC.64 UR4, c[0x0][0x3f8] ;  /* 0x0000fe0000047ab9 */ /* 0x000fe20000000a00 */
[----:B------:R-:W-:Y:S01]  /*ce20*/  IMAD.MOV.U32 R27, RZ, RZ, R31 ;  /* 0x000000ffff1b7224 */ /* 0x000fe200078e001f */
[----:B------:R-:W-:Y:S01]  /*ce30*/  ULDC.64 UR6, c[0x0][0x408] ;  /* 0x0001020000067ab9 */ /* 0x000fe20000000a00 */
[----:B------:R-:W-:Y:S01]  /*ce40*/  ULDC.64 UR8, c[0x0][0x400] ;  /* 0x0001000000087ab9 */ /* 0x000fe20000000a00 */
[----:B-1----:R-:W-:-:S13]  /*ce50*/  ISETP.NE.AND P0, PT, R0, 0x1, PT ;  /* 0x000000010000780c */ /* 0x002fda0003f05270 */
[----:B------:R-:W1:Y:S08]  /*ce60*/  @P0 LDC R4, c[0x0][0x44c] ;  /* 0x00011300ff040b82 */ /* 0x000e700000000800 */
[----:B------:R-:W2:Y:S01]  /*ce70*/  @P0 LDC R5, c[0x0][0x450] ;  /* 0x00011400ff050b82 */ /* 0x000ea20000000800 */
[----:B-1----:R-:W-:-:S05]  /*ce80*/  @P0 IMAD.HI.U32 R4, R3, R4, RZ ;  /* 0x0000000403040227 */ /* 0x002fca00078e00ff */
[----:B--2---:R-:W-:-:S04]  /*ce90*/  @P0 SHF.R.U32.HI R3, RZ, R5, R4 ;  /* 0x00000005ff030219 */ /* 0x004fc80000011604 */
[----:B------:R-:W-:Y:S01]  /*cea0*/  SHF.R.S32.HI R4, RZ, 0x1f, R3 ;  /* 0x0000001fff047819 */ /* 0x000fe20000011403 */
[----:B------:R-:W-:-:S04]  /*ceb0*/  IMAD.WIDE.U32 R24, R3, UR4, R24 ;  /* 0x0000000403187c25 */ /* 0x000fc8000f8e0018 */
[----:B------:R-:W-:Y:S02]  /*cec0*/  IMAD R6, R4, UR4, RZ ;  /* 0x0000000404067c24 */ /* 0x000fe4000f8e02ff */
[----:B------:R-:W-:-:S04]  /*ced0*/  IMAD.WIDE.U32 R26, R3, UR6, R26 ;  /* 0x00000006031a7c25 */ /* 0x000fc8000f8e001a */
[----:B------:R-:W-:Y:S01]  /*cee0*/  IMAD R4, R4, UR6, RZ ;  /* 0x0000000604047c24 */ /* 0x000fe2000f8e02ff */
[----:B------:R-:W-:Y:S01]  /*cef0*/  IADD3 R55, P1, R26, UR8, RZ ;  /* 0x000000081a377c10 */ /* 0x000fe2000ff3e0ff */
[C---:B------:R-:W-:Y:S01]  /*cf00*/  IMAD R5, R3.reuse, UR5, R6 ;  /* 0x0000000503057c24 */ /* 0x040fe2000f8e0206 */
[----:B------:R-:W-:Y:S01]  /*cf10*/  ULDC.64 UR4, c[0x0][0x3e8] ;  /* 0x0000fa0000047ab9 */ /* 0x000fe20000000a00 */
[----:B------:R-:W-:Y:S01]  /*cf20*/  IMAD R53, R3, UR7, R4 ;  /* 0x0000000703357c24 */ /* 0x000fe2000f8e0204 */
[----:B------:R-:W-:Y:S01]  /*cf30*/  IADD3 R37, P0, R24, UR4, RZ ;  /* 0x0000000418257c10 */ /* 0x000fe2000ff1e0ff */
[----:B------:R-:W-:-:S03]  /*cf40*/  UMOV UR4, 0xffffffff ;  /* 0xffffffff00047882 */ /* 0x000fc60000000000 */
[----:B------:R-:W-:Y:S02]  /*cf50*/  IADD3.X R10, R25, UR5, R5, P0, !PT ;  /* 0x00000005190a7c10 */ /* 0x000fe400087fe405 */
[----:B------:R-:W-:Y:S01]  /*cf60*/  IADD3.X R53, R27, UR9, R53, P1, !PT ;  /* 0x000000091b357c10 */ /* 0x000fe20008ffe435 */
[----:B------:R-:W-:Y:S06]  /*cf70*/  BRA.DIV UR4, `(.L_x_1462) ;  /* 0x0000019a046c7947 */ /* 0x000fec000b800000 */
[----:B------:R-:W1:Y:S01]  /*cf80*/  LDC R54, c[0x0][0x3f4] ;  /* 0x0000fd00ff367b82 */ /* 0x000e620000000800 */
[----:B------:R-:W2:Y:S01]  /*cf90*/  SHFL.IDX PT, R5, R37, RZ, 0x181f ;  /* 0x00181fff25057589 */ /* 0x000ea200000e0000 */
[----:B------:R-:W-:-:S03]  /*cfa0*/  IMAD R59, R195, R0, RZ ;  /* 0x00000000c33b7224 */ /* 0x000fc600078e02ff */
[----:B------:R-:W3:Y:S04]  /*cfb0*/  SHFL.IDX PT, R14, R55, RZ, 0x181f ;  /* 0x00181fff370e7589 */ /* 0x000ee800000e0000 */
[----:B------:R-:W4:Y:S04]  /*cfc0*/  SHFL.IDX PT, R3, R10, RZ, 0x181f ;  /* 0x00181fff0a037589 */ /* 0x000f2800000e0000 */
[----:B------:R-:W5:Y:S01]  /*cfd0*/  SHFL.IDX PT, R7, R53, RZ, 0x181f ;  /* 0x00181fff35077589 */ /* 0x000f6200000e0000 */
[----:B-1----:R-:W-:-:S04]  /*cfe0*/  ISETP.GE.AND P0, PT, R22, R54, PT ;  /* 0x000000361600720c */ /* 0x002fc80003f06270 */
[----:B------:R-:W-:-:S13]  /*cff0*/  ISETP.GE.OR P1, PT, R52, R59, P0 ;  /* 0x0000003b3400720c */ /* 0x000fda0000726670 */
[C---:B--2---:R-:W-:Y:S02]  /*d000*/  @!P1 IADD3 R0, P2, R22.reuse, R5, RZ ;  /* 0x0000000516009210 */ /* 0x044fe40007f5e0ff */
[----:B---3--:R-:W-:-:S03]  /*d010*/  @!P1 IADD3 R14, P3, R22, R14, RZ ;  /* 0x0000000e160e9210 */ /* 0x008fc60007f7e0ff */
[--C-:B----4-:R-:W-:Y:S02]  /*d020*/  @!P1 IMAD.X R5, R3, 0x1, R23.reuse, P2 ;  /* 0x0000000103059824 */ /* 0x110fe400010e0617 */
[----:B-----5:R-:W-:Y:S01]  /*d030*/  @!P1 IMAD.X R3, R7, 0x1, R23, P3 ;  /* 0x0000000107039824 */ /* 0x020fe200018e0617 */
[----:B------:R-:W-:Y:S01]  /*d040*/  @!P1 MOV R24, R14 ;  /* 0x0000000e00189202 */ /* 0x000fe20000000f00 */
[----:B------:R-:W-:Y:S02]  /*d050*/  @!P1 IMAD.MOV.U32 R4, RZ, RZ, R0 ;  /* 0x000000ffff049224 */ /* 0x000fe400078e0000 */
[----:B------:R-:W-:-:S04]  /*d060*/  @!P1 IMAD.MOV.U32 R25, RZ, RZ, R3 ;  /* 0x000000ffff199224 */ /* 0x000fc800078e0003 */
[----:B------:R-:W2:Y:S04]  /*d070*/  @!P1 LD.E.128 R4, desc[UR46][R4.64] ;  /* 0x0000002e04049980 */ /* 0x000ea8000c101d00 */
[----:B------:R-:W3:Y:S01]  /*d080*/  @!P1 LD.E.128 R24, desc[UR46][R24.64] ;  /* 0x0000002e18189980 */ /* 0x000ee2000c101d00 */
[----:B------:R-:W-:Y:S02]  /*d090*/  CS2R R50, SRZ ;  /* 0x0000000000327805 */ /* 0x000fe4000001ff00 */
[----:B------:R-:W-:Y:S02]  /*d0a0*/  CS2R R40, SRZ ;  /* 0x0000000000287805 */ /* 0x000fe4000001ff00 */
[----:B------:R-:W-:Y:S01]  /*d0b0*/  CS2R R38, SRZ ;  /* 0x0000000000267805 */ /* 0x000fe2000001ff00 */
[----:B------:R1:W4:Y:S01]  /*d0c0*/  SHFL.IDX PT, R3, R10, 0x1, 0x181f ;  /* 0x00381f000a037f89 */ /* 0x00032200000e0000 */
[----:B------:R-:W-:-:S03]  /*d0d0*/  CS2R R20, SRZ ;  /* 0x0000000000147805 */ /* 0x000fc6000001ff00 */
[----:B------:R1:W0:Y:S04]  /*d0e0*/  SHFL.IDX PT, R9, R37, 0x1, 0x181f ;  /* 0x00381f0025097f89 */ /* 0x00022800000e0000 */
[----:B------:R1:W0:Y:S04]  /*d0f0*/  SHFL.IDX PT, R33, R53, 0x1, 0x181f ;  /* 0x00381f0035217f89 */ /* 0x00022800000e0000 */
[----:B------:R1:W0:Y:S01]  /*d100*/  SHFL.IDX PT, R14, R55, 0x1, 0x181f ;  /* 0x00381f00370e7f89 */ /* 0x00022200000e0000 */
[----:B--2---:R-:W-:Y:S02]  /*d110*/  @!P1 IMAD.MOV.U32 R50, RZ, RZ, R4 ;  /* 0x000000ffff329224 */ /* 0x004fe400078e0004 */
[----:B------:R-:W-:Y:S01]  /*d120*/  @!P1 IMAD.MOV.U32 R51, RZ, RZ, R5 ;  /* 0x000000ffff339224 */ /* 0x000fe200078e0005 */
[----:B------:R-:W-:Y:S01]  /*d130*/  CS2R R4, SRZ ;  /* 0x0000000000047805 */ /* 0x000fe2000001ff00 */
[----:B------:R-:W-:-:S02]  /*d140*/  @!P1 IMAD.MOV.U32 R40, RZ, RZ, R6 ;  /* 0x000000ffff289224 */ /* 0x000fc400078e0006 */
[----:B------:R-:W-:Y:S02]  /*d150*/  @!P1 IMAD.MOV.U32 R41, RZ, RZ, R7 ;  /* 0x000000ffff299224 */ /* 0x000fe400078e0007 */
[----:B---3--:R-:W-:Y:S02]  /*d160*/  @!P1 IMAD.MOV.U32 R38, RZ, RZ, R24 ;  /* 0x000000ffff269224 */ /* 0x008fe400078e0018 */
[----:B------:R-:W-:Y:S02]  /*d170*/  @!P1 IMAD.MOV.U32 R39, RZ, RZ, R25 ;  /* 0x000000ffff279224 */ /* 0x000fe400078e0019 */
[----:B------:R-:W-:Y:S02]  /*d180*/  @!P1 IMAD.MOV.U32 R20, RZ, RZ, R26 ;  /* 0x000000ffff149224 */ /* 0x000fe400078e001a */
[----:B01--4-:R-:W-:-:S07]  /*d190*/  @!P1 IMAD.MOV.U32 R21, RZ, RZ, R27 ;  /* 0x000000ffff159224 */ /* 0x013fce00078e001b */
.L_x_1769:
[----:B------:R-:W-:Y:S01]  /*d1a0*/  VIADD R0, R52, 0x20 ;  /* 0x0000002034007836 */ /* 0x000fe20000000000 */
[----:B------:R-:W-:Y:S01]  /*d1b0*/  BSSY B1, `(.L_x_1463) ;  /* 0x0000010000017945 */ /* 0x000fe20003800000 */
[----:B------:R-:W-:Y:S02]  /*d1c0*/  CS2R R6, SRZ ;  /* 0x0000000000067805 */ /* 0x000fe4000001ff00 */
[----:B------:R-:W-:Y:S02]  /*d1d0*/  CS2R R28, SRZ ;  /* 0x00000000001c7805 */ /* 0x000fe4000001ff00 */
[----:B------:R-:W-:Y:S02]  /*d1e0*/  CS2R R30, SRZ ;  /* 0x00000000001e7805 */ /* 0x000fe4000001ff00 */
[----:B------:R-:W-:-:S13]  /*d1f0*/  ISETP.GE.AND P1, PT, R0, R59, PT ;  /* 0x0000003b0000720c */ /* 0x000fda0003f26270 */
[----:B------:R-:W-:Y:S05]  /*d200*/  @P1 BRA `(.L_x_1464) ;  /* 0x0000000000281947 */ /* 0x000fea0003800000 */
[----:B------:R-:W-:Y:S02]  /*d210*/  CS2R R6, SRZ ;  /* 0x0000000000067805 */ /* 0x000fe4000001ff00 */
[----:B------:R-:W-:Y:S02]  /*d220*/  CS2R R28, SRZ ;  /* 0x00000000001c7805 */ /* 0x000fe4000001ff00 */
[----:B------:R-:W-:Y:S01]  /*d230*/  CS2R R30, SRZ ;  /* 0x00000000001e7805 */ /* 0x000fe2000001ff00 */
[----:B------:R-:W-:Y:S06]  /*d240*/  @P0 BRA `(.L_x_1464) ;  /* 0x0000000000180947 */ /* 0x000fec0003800000 */
[C---:B------:R-:W-:Y:S02]  /*d250*/  IADD3 R28, P1, R22.reuse, R9, RZ ;  /* 0x00000009161c7210 */ /* 0x040fe40007f3e0ff */
[----:B------:R-:W-:-:S03]  /*d260*/  IADD3 R4, P2, R22, R14, RZ ;  /* 0x0000000e16047210 */ /* 0x000fc60007f5e0ff */
[--C-:B------:R-:W-:Y:S02]  /*d270*/  IMAD.X R29, R3, 0x1, R23.reuse, P1 ;  /* 0x00000001031d7824 */ /* 0x100fe400008e0617 */
[----:B------:R-:W-:-:S04]  /*d280*/  IMAD.X R5, R33, 0x1, R23, P2 ;  /* 0x0000000121057824 */ /* 0x000fc800010e0617 */
[----:B------:R-:W5:Y:S04]  /*d290*/  LD.E.128 R28, desc[UR46][R28.64] ;  /* 0x0000002e1c1c7980 */ /* 0x000f68000c101d00 */
[----:B------:R-:W5:Y:S02]  /*d2a0*/  LD.E.128 R4, desc[UR46][R4.64] ;  /* 0x0000002e04047980 */ /* 0x000f64000c101d00 */
.L_x_1464:
[----:B------:R-:W-:Y:S05]  /*d2b0*/  BSYNC B1 ;  /* 0x0000000000017941 */ /* 0x000fea0003800000 */
.L_x_1463:
[----:B------:R-:W-:-:S03]  /*d2c0*/  UMOV UR4, 0xffffffff ;  /* 0xffffffff00047882 */ /* 0x000fc60000000000 */
[----:B------:R-:W-:Y:S05]  /*d2d0*/  BRA.DIV UR4, `(.L_x_1465) ;  /* 0x0000019a04bc7947 */ /* 0x000fea000b800000 */
[----:B------:R-:W0:Y:S01]  /*d2e0*/  SHFL.IDX PT, R9, R37, 0x2, 0x181f ;  /* 0x00581f0025097f89 */ /* 0x000e2200000e0000 */
[----:B------:R-:W-:-:S03]  /*d2f0*/  VIADD R0, R52, 0x40 ;  /* 0x0000004034007836 */ /* 0x000fc60000000000 */
[----:B------:R-:W1:Y:S02]  /*d300*/  SHFL.IDX PT, R14, R55, 0x2, 0x181f ;  /* 0x00581f00370e7f89 */ /* 0x000e6400000e0000 */
[----:B------:R-:W-:Y:S02]  /*d310*/  ISETP.GE.OR P1, PT, R0, R59, P0 ;  /* 0x0000003b0000720c */ /* 0x000fe40000726670 */
[----:B------:R-:W2:Y:S04]  /*d320*/  SHFL.IDX PT, R3, R10, 0x2, 0x181f ;  /* 0x00581f000a037f89 */ /* 0x000ea800000e0000 */
[----:B------:R-:W3:Y:S07]  /*d330*/  SHFL.IDX PT, R25, R53, 0x2, 0x181f ;  /* 0x00581f0035197f89 */ /* 0x000eee00000e0000 */
[----:B0-----:R-:W-:-:S02]  /*d340*/  @!P1 IADD3 R0, P2, R22, R9, RZ ;  /* 0x0000000916009210 */ /* 0x001fc40007f5e0ff */
[----:B-1----:R-:W-:-:S03]  /*d350*/  @!P1 IADD3 R14, P3, R22, R14, RZ ;  /* 0x0000000e160e9210 */ /* 0x002fc60007f7e0ff */
[----:B------:R-:W-:Y:S02]  /*d360*/  @!P1 IMAD.MOV.U32 R8, RZ, RZ, R0 ;  /* 0x000000ffff089224 */ /* 0x000fe400078e0000 */
[----:B--2---:R-:W-:Y:S01]  /*d370*/  @!P1 IMAD.X R9, R3, 0x1, R23, P2 ;  /* 0x0000000103099824 */ /* 0x004fe200010e0617 */
[----:B---3--:R-:W-:Y:S01]  /*d380*/  @!P1 IADD3.X R3, R25, R23, RZ, P3, !PT ;  /* 0x0000001719039210 */ /* 0x008fe20001ffe4ff */
[----:B------:R-:W-:-:S03]  /*d390*/  @!P1 IMAD.MOV.U32 R32, RZ, RZ, R14 ;  /* 0x000000ffff209224 */ /* 0x000fc600078e000e */
[----:B------:R0:W2:Y:S01]  /*d3a0*/  @!P1 LD.E.128 R24, desc[UR46][R8.64] ;  /* 0x0000002e08189980 */ /* 0x0000a2000c101d00 */
[----:B------:R-:W-:-:S06]  /*d3b0*/  @!P1 IMAD.MOV.U32 R33, RZ, RZ, R3 ;  /* 0x000000ffff219224 */ /* 0x000fcc00078e0003 */
[----:B------:R-:W3:Y:S01]  /*d3c0*/  @!P1 LD.E.128 R32, desc[UR46][R32.64] ;  /* 0x0000002e20209980 */ /* 0x000ee2000c101d00 */
[----:B------:R-:W-:Y:S02]  /*d3d0*/  CS2R R42, SRZ ;  /* 0x00000000002a7805 */ /* 0x000fe4000001ff00 */
[----:B------:R-:W-:Y:S02]  /*d3e0*/  CS2R R44, SRZ ;  /* 0x00000000002c7805 */ /* 0x000fe4000001ff00 */
[----:B------:R-:W-:Y:S01]  /*d3f0*/  CS2R R46, SRZ ;  /* 0x00000000002e7805 */ /* 0x000fe2000001ff00 */
[----:B------:R-:W1:Y:S01]  /*d400*/  SHFL.IDX PT, R37, R37, 0x3, 0x181f ;  /* 0x00781f0025257f89 */ /* 0x000e6200000e0000 */
[----:B------:R-:W-:Y:S02]  /*d410*/  CS2R R48, SRZ ;  /* 0x0000000000307805 */ /* 0x000fe4000001ff00 */
[----:B0-----:R-:W-:Y:S01]  /*d420*/  CS2R R8, SRZ ;  /* 0x0000000000087805 */ /* 0x001fe2000001ff00 */
[----:B------:R0:W4:Y:S04]  /*d430*/  SHFL.IDX PT, R3, R10, 0x3, 0x181f ;  /* 0x00781f000a037f89 */ /* 0x00012800000e0000 */
[----:B------:R-:W0:Y:S04]  /*d440*/  SHFL.IDX PT, R55, R55, 0x3, 0x181f ;  /* 0x00781f0037377f89 */ /* 0x000e2800000e0000 */
[----:B------:R-:W0:Y:S01]  /*d450*/  SHFL.IDX PT, R53, R53, 0x3, 0x181f ;  /* 0x00781f0035357f89 */ /* 0x000e2200000e0000 */
[----:B--2---:R-:W-:-:S02]  /*d460*/  @!P1 IMAD.MOV.U32 R42, RZ, RZ, R24 ;  /* 0x000000ffff2a9224 */ /* 0x004fc400078e0018 */
[----:B------:R-:W-:Y:S02]  /*d470*/  @!P1 IMAD.MOV.U32 R43, RZ, RZ, R25 ;  /* 0x000000ffff2b9224 */ /* 0x000fe400078e0019 */
[----:B------:R-:W-:Y:S02]  /*d480*/  @!P1 IMAD.MOV.U32 R44, RZ, RZ, R26 ;  /* 0x000000ffff2c9224 */ /* 0x000fe400078e001a */
[----:B------:R-:W-:Y:S02]  /*d490*/  @!P1 IMAD.MOV.U32 R45, RZ, RZ, R27 ;  /* 0x000000ffff2d9224 */ /* 0x000fe400078e001b */
[----:B---3--:R-:W-:Y:S02]  /*d4a0*/  @!P1 IMAD.MOV.U32 R46, RZ, RZ, R32 ;  /* 0x000000ffff2e9224 */ /* 0x008fe400078e0020 */
[----:B------:R-:W-:Y:S02]  /*d4b0*/  @!P1 IMAD.MOV.U32 R47, RZ, RZ, R33 ;  /* 0x000000ffff2f9224 */ /* 0x000fe400078e0021 */
[----:B------:R-:W-:-:S02]  /*d4c0*/  @!P1 IMAD.MOV.U32 R48, RZ, RZ, R34 ;  /* 0x000000ffff309224 */ /* 0x000fc400078e0022 */
[----:B01--4-:R-:W-:-:S07]  /*d4d0*/  @!P1 IMAD.MOV.U32 R49, RZ, RZ, R35 ;  /* 0x000000ffff319224 */ /* 0x013fce00078e0023 */
.L_x_1779:
        /* <DEDUP_REMOVED lines=17> */
.L_x_1467:
[----:B------:R-:W-:Y:S05]  /*d5f0*/  BSYNC B1 ;  /* 0x0000000000017941 */ /* 0x000fea0003800000 */
.L_x_1466:
[----:B------:R-:W-:Y:S01]  /*d600*/  ULEA.HI UR4, UR43, UR43, URZ, 0x1 ;  /* 0x0000002b2b047291 */ /* 0x000fe2000f8f083f */
[----:B------:R-:W-:Y:S01]  /*d610*/  VIADDMNMX R59, R59, -R204, 0x80, PT ;  /* 0x000000803b3b7446 */ /* 0x000fe200038009cc */
[----:B------:R-:W-:Y:S02]  /*d620*/  BSSY B1, `(.L_x_1468) ;  /* 0x000000b000017945 */ /* 0x000fe40003800000 */
[----:B------:R-:W-:Y:S01]  /*d630*/  ULOP3.LUT UR4, UR4, 0xfffffffe, URZ, 0xc0, !UPT ;  /* 0xfffffffe04047892 */ /* 0x000fe2000f8ec03f */
[-C--:B------:R-:W-:Y:S02]  /*d640*/  ISETP.GE.OR P3, PT, R17, R59.reuse, P0 ;  /* 0x0000003b1100720c */ /* 0x080fe40000766670 */
[-C--:B------:R-:W-:Y:S01]  /*d650*/  ISETP.GE.OR P2, PT, R218, R59.reuse, P0 ;  /* 0x0000003bda00720c */ /* 0x080fe20000746670 */
[----:B------:R-:W-:Y:S01]  /*d660*/  UIADD3 UR4, UR43, -UR4, URZ ;  /* 0x800000042b047290 */ /* 0x000fe2000fffe03f */
[-C--:B------:R-:W-:Y:S02]  /*d670*/  ISETP.GE.OR P1, PT, R237, R59.reuse, P0 ;  /* 0x0000003bed00720c */ /* 0x080fe40000726670 */
[----:B------:R-:W-:-:S03]  /*d680*/  ISETP.GE.OR P0, PT, R236, R59, P0 ;  /* 0x0000003bec00720c */ /* 0x000fc60000706670 */
[----:B------:R-:W-:-:S04]  /*d690*/  MOV R3, UR4 ;  /* 0x0000000400037c02 */ /* 0x000fc80008000f00 */
[----:B------:R-:W-:-:S04]  /*d6a0*/  SHF.L.U32 R3, R3, 0x1f, RZ ;  /* 0x0000001f03037819 */ /* 0x000fc800000006ff */
[----:B------:R-:W0:Y:S02]  /*d6b0*/  SYNCS.PHASECHK.TRANS64.TRYWAIT P4, [R16+URZ+0x28400], R3 ;  /* 0x02840003100075a7 */ /* 0x000e24000808017f */
[----:B0-----:R-:W-:Y:S05]  /*d6c0*/  @!P4 BRA `(.L_x_1469) ;  /* 0x0000019800e4c947 */ /* 0x001fea0003800000 */
.L_x_1780:
[----:B------:R-:W-:Y:S05]  /*d6d0*/  BSYNC B1 ;  /* 0x0000000000017941 */ /* 0x000fea0003800000 */
.L_x_1468:
[----:B------:R-:W-:Y:S04]  /*d6e0*/  BSSY B1, `(.L_x_1470) ;  /* 0x0000100000017945 */ /* 0x000fe80003800000 */
[----:B------:R-:W-:Y:S05]  /*d6f0*/  @P3 BRA `(.L_x_1471) ;  /* 0x0000000c00f83947 */ /* 0x000fea0003800000 */
[----:B------:R-:W-:Y:S02]  /*d700*/  SHF.R.U32.HI R0, RZ, 0x8, R50 ;  /* 0x00000008ff007819 */ /* 0x000fe40000011632 */
[----:B------:R-:W-:Y:S02]  /*d710*/  LOP3.LUT R24, R50, 0xff, RZ, 0xc0, !PT ;  /* 0x000000ff32187812 */ /* 0x000fe400078ec0ff */
[----:B0-----:R-:W-:Y:S02]  /*d720*/  LOP3.LUT R3, R0, 0xff, RZ, 0xc0, !PT ;  /* 0x000000ff00037812 */ /* 0x001fe400078ec0ff */
[----:B------:R-:W-:Y:S02]  /*d730*/  LEA.HI R0, R54, R215, RZ, 0x1c ;  /* 0x000000d736007211 */ /* 0x000fe400078fe0ff */
[----:B------:R-:W-:Y:S02]  /*d740*/  PRMT R52, R3, 0x7604, R24 ;  /* 0x0000760403347816 */ /* 0x000fe40000000018 */
[----:B------:R-:W-:-:S02]  /*d750*/  SHF.R.S32.HI R3, RZ, 0x1f, R0 ;  /* 0x0000001fff037819 */ /* 0x000fc40000011400 */
[----:B------:R-:W-:Y:S02]  /*d760*/  SHF.R.U32.HI R33, RZ, 0x8, R41 ;  /* 0x00000008ff217819 */ /* 0x000fe40000011629 */
[----:B------:R-:W-:Y:S01]  /*d770*/  LEA.HI R24, R3, R0, RZ, 0x3 ;  /* 0x0000000003187211 */ /* 0x000fe200078f18ff */
[----:B------:R-:W-:Y:S01]  /*d780*/  IMAD.SHL.U32 R3, R0, 0x10, RZ ;  /* 0x0000001000037824 */ /* 0x000fe200078e00ff */
[----:B------:R-:W-:Y:S02]  /*d790*/  SHF.R.U32.HI R25, RZ, 0x8, R51 ;  /* 0x00000008ff197819 */ /* 0x000fe40000011633 */
[----:B------:R-:W-:Y:S01]  /*d7a0*/  LOP3.LUT R32, R41, 0xff, RZ, 0xc0, !PT ;  /* 0x000000ff29207812 */ /* 0x000fe200078ec0ff */
[----:B------:R-:W-:Y:S01]  /*d7b0*/  IMAD.SHL.U32 R24, R24, 0x800, RZ ;  /* 0x0000080018187824 */ /* 0x000fe200078e00ff */
[----:B------:R-:W-:Y:S02]  /*d7c0*/  LOP3.LUT R0, R208, 0x70, R3, 0xf8, !PT ;  /* 0x00000070d0007812 */ /* 0x000fe400078ef803 */
[----:B------:R-:W-:-:S02]  /*d7d0*/  LOP3.LUT R3, R33, 0xff, RZ, 0xc0, !PT ;  /* 0x000000ff21037812 */ /* 0x000fc400078ec0ff */
[----:B------:R-:W-:Y:S02]  /*d7e0*/  SHF.R.U32.HI R27, RZ, 0x8, R38 ;  /* 0x00000008ff1b7819 */ /* 0x000fe40000011626 */
[----:B------:R-:W-:Y:S02]  /*d7f0*/  LOP3.LUT R0, R0, R235, RZ, 0x3c, !PT ;  /* 0x000000eb00007212 */ /* 0x000fe400078e3cff */
[----:B------:R-:W-:Y:S02]  /*d800*/  LOP3.LUT R24, R24, 0xffffc000, RZ, 0xc0, !PT ;  /* 0xffffc00018187812 */ /* 0x000fe400078ec0ff */
[----:B------:R-:W-:Y:S02]  /*d810*/  LOP3.LUT R26, R51, 0xff, RZ, 0xc0, !PT ;  /* 0x000000ff331a7812 */ /* 0x000fe400078ec0ff */
[----:B------:R-:W-:Y:S02]  /*d820*/  LOP3.LUT R25, R25, 0xff, RZ, 0xc0, !PT ;  /* 0x000000ff19197812 */ /* 0x000fe400078ec0ff */
[----:B------:R-:W-:-:S02]  /*d830*/  PRMT R62, R3, 0x7604, R32 ;  /* 0x00007604033e7816 */ /* 0x000fc40000000020 */
[----:B------:R-:W-:Y:S02]  /*d840*/  LOP3.LUT R34, R38, 0xff, RZ, 0xc0, !PT ;  /* 0x000000ff26227812 */ /* 0x000fe400078ec0ff */
[----:B------:R-:W-:Y:S02]  /*d850*/  LOP3.LUT R27, R27, 0xff, RZ, 0xc0, !PT ;  /* 0x000000ff1b1b7812 */ /* 0x000fe400078ec0ff */
[----:B------:R-:W-:Y:S02]  /*d860*/  IADD3 R3, R0, R24, R211 ;  /* 0x0000001800037210 */ /* 0x000fe40007ffe0d3 */
[----:B------:R-:W-:Y:S02]  /*d870*/  SHF.R.U32.HI R0, RZ, 0x8, R39 ;  /* 0x00000008ff007819 */ /* 0x000fe40000011627 */
[----:B------:R-:W-:Y:S02]  /*d880*/  PRMT R58, R25, 0x7604, R26 ;  /* 0x00007604193a7816 */ /* 0x000fe4000000001a */
[----:B------:R-:W-:-:S02]  /*d890*/  SHF.R.U32.HI R25, RZ, 0x8, R40 ;  /* 0x00000008ff197819 */ /* 0x000fc40000011628 */
[----:B------:R-:W-:Y:S02]  /*d8a0*/  PRMT R59, R27, 0x7604, R34 ;  /* 0x000076041b3b7816 */ /* 0x000fe40000000022 */
[----:B------:R-:W-:Y:S02]  /*d8b0*/  LOP3.LUT R33, R39, 0xff, RZ, 0xc0, !PT ;  /* 0x000000ff27217812 */ /* 0x000fe400078ec0ff */
[----:B------:R-:W-:Y:S02]  /*d8c0*/  SHF.R.U32.HI R32, RZ, 0x8, R20 ;  /* 0x00000008ff207819 */ /* 0x000fe40000011614 */
[----:B------:R-:W-:Y:S02]  /*d8d0*/  SHF.R.U32.HI R34, RZ, 0x8, R21 ;  /* 0x00000008ff227819 */ /* 0x000fe40000011615 */
[----:B------:R-:W-:Y:S02]  /*d8e0*/  LOP3.LUT R0, R0, 0xff, RZ, 0xc0, !PT ;  /* 0x000000ff00007812 */ /* 0x000fe400078ec0ff */
[----:B------:R-:W-:-:S02]  /*d8f0*/  LOP3.LUT R26, R40, 0xff, RZ, 0xc0, !PT ;  /* 0x000000ff281a7812 */ /* 0x000fc400078ec0ff */
[----:B------:R-:W-:Y:S02]  /*d900*/  LOP3.LUT R25, R25, 0xff, RZ, 0xc0, !PT ;  /* 0x000000ff19197812 */ /* 0x000fe400078ec0ff */
[----:B------:R-:W-:Y:S02]  /*d910*/  LOP3.LUT R35, R20, 0xff, RZ, 0xc0, !PT ;  /* 0x000000ff14237812 */ /* 0x000fe400078ec0ff */
[----:B------:R-:W-:Y:S02]  /*d920*/  LOP3.LUT R32, R32, 0xff, RZ, 0xc0, !PT ;  /* 0x000000ff20207812 */ /* 0x000fe400078ec0ff */
[----:B------:R-:W-:Y:S02]  /*d930*/  LOP3.LUT R34, R34, 0xff, RZ, 0xc0, !PT ;  /* 0x000000ff22227812 */ /* 0x000fe400078ec0ff */
[----:B------:R-:W-:Y:S01]  /*d940*/  PRMT R61, R0, 0x7604, R33 ;  /* 0x00007604003d7816 */ /* 0x000fe20000000021 */
[----:B------:R-:W-:Y:S01]  /*d950*/  IMAD.IADD R0, R16, 0x1, R3 ;  /* 0x0000000110007824 */ /* 0x000fe200078e0203 */
[----:B------:R-:W-:-:S02]  /*d960*/  LOP3.LUT R37, R21, 0xff, RZ, 0xc0, !PT ;  /* 0x000000ff15257812 */ /* 0x000fc400078ec0ff */
[----:B------:R-:W-:Y:S02]  /*d970*/  PRMT R60, R25, 0x7604, R26 ;  /* 0x00007604193c7816 */ /* 0x000fe4000000001a */
[----:B------:R-:W0:Y:S01]  /*d980*/  LDS.128 R24, [R212+0x18000] ;  /* 0x01800000d4187984 */ /* 0x000e220000000c00 */
[----:B------:R-:W-:Y:S02]  /*d990*/  PRMT R65, R32, 0x7604, R35 ;  /* 0x0000760420417816 */ /* 0x000fe40000000023 */
[----:B------:R-:W-:Y:S02]  /*d9a0*/  PRMT R69, R34, 0x7604, R37 ;  /* 0x0000760422457816 */ /* 0x000fe40000000025 */
[----:B------:R-:W1:Y:S01]  /*d9b0*/  LDS.128 R32, [R0+0x18000] ;  /* 0x0180000000207984 */ /* 0x000e620000000c00 */
[----:B------:R-:W-:Y:S02]  /*d9c0*/  SHF.R.U32.HI R37, RZ, 0x10, R51 ;  /* 0x00000010ff257819 */ /* 0x000fe40000011633 */
[----:B------:R-:W-:-:S02]  /*d9d0*/  SHF.R.U32.HI R53, RZ, 0x10, R40 ;  /* 0x00000010ff357819 */ /* 0x000fc40000011628 */
[----:B------:R-:W-:Y:S02]  /*d9e0*/  LOP3.LUT R37, R37, 0xff, RZ, 0xc0, !PT ;  /* 0x000000ff25257812 */ /* 0x000fe400078ec0ff */
[----:B------:R-:W-:Y:S02]  /*d9f0*/  SHF.R.U32.HI R55, RZ, 0x10, R41 ;  /* 0x00000010ff377819 */ /* 0x000fe40000011629 */
[----:B------:R-:W-:Y:S02]  /*da00*/  PRMT R37, R37, 0x7054, R58 ;  /* 0x0000705425257816 */ /* 0x000fe4000000003a */
[----:B------:R-:W-:Y:S02]  /*da10*/  LOP3.LUT R53, R53, 0xff, RZ, 0xc0, !PT ;  /* 0x000000ff35357812 */ /* 0x000fe400078ec0ff */
[----:B------:R-:W-:Y:S02]  /*da20*/  SHF.R.U32.HI R58, RZ, 0x10, R39 ;  /* 0x00000010ff3a7819 */ /* 0x000fe40000011627 */
[----:B------:R-:W-:-:S02]  /*da30*/  SHF.R.U32.HI R3, RZ, 0x10, R50 ;  /* 0x00000010ff037819 */ /* 0x000fc40000011632 */
[----:B------:R-:W-:Y:S02]  /*da40*/  LOP3.LUT R55, R55, 0xff, RZ, 0xc0, !PT ;  /* 0x000000ff37377812 */ /* 0x000fe400078ec0ff */
[----:B------:R-:W-:Y:S02]  /*da50*/  PRMT R53, R53, 0x7054, R60 ;  /* 0x0000705435357816 */ /* 0x000fe4000000003c */
[----:B------:R-:W-:Y:S02]  /*da60*/  LOP3.LUT R58, R58, 0xff, RZ, 0xc0, !PT ;  /* 0x000000ff3a3a7812 */ /* 0x000fe400078ec0ff */
[----:B------:R-:W-:Y:S02]  /*da70*/  SHF.R.U32.HI R60, RZ, 0x10, R20 ;  /* 0x00000010ff3c7819 */ /* 0x000fe40000011614 */
[----:B------:R-:W-:Y:S02]  /*da80*/  LOP3.LUT R3, R3, 0xff, RZ, 0xc0, !PT ;  /* 0x000000ff03037812 */ /* 0x000fe400078ec0ff */
[----:B------:R-:W-:-:S02]  /*da90*/  PRMT R55, R55, 0x7054, R62 ;  /* 0x0000705437377816 */ /* 0x000fc4000000003e */
[----:B------:R-:W-:Y:S02]  /*daa0*/  SHF.R.U32.HI R62, RZ, 0x10, R21 ;  /* 0x00000010ff3e7819 */ /* 0x000fe40000011615 */
[----:B------:R-:W-:Y:S02]  /*dab0*/  PRMT R63, R58, 0x7054, R61 ;  /* 0x000070543a3f7816 */ /* 0x000fe4000000003d */
[----:B------:R-:W-:Y:S02]  /*dac0*/  LOP3.LUT R60, R60, 0xff, RZ, 0xc0, !PT ;  /* 0x000000ff3c3c7812 */ /* 0x000fe400078ec0ff */
[----:B------:R-:W-:Y:S02]  /*dad0*/  PRMT R3, R3, 0x7054, R52 ;  /* 0x0000705403037816 */ /* 0x000fe40000000034 */
[----:B------:R-:W-:Y:S02]  /*dae0*/  SHF.R.U32.HI R52, RZ, 0x10, R38 ;  /* 0x00000010ff347819 */ /* 0x000fe40000011626 */
[----:B------:R-:W-:-:S02]  /*daf0*/  LOP3.LUT R62, R62, 0xff, RZ, 0xc0, !PT ;  /* 0x000000ff3e3e7812 */ /* 0x000fc400078ec0ff */
[----:B------:R-:W-:Y:S02]  /*db00*/  LOP3.LUT R61, R37, 0xff000000, R51, 0xf8, !PT ;  /* 0xff000000253d7812 */ /* 0x000fe400078ef833 */
[----:B------:R-:W-:Y:S02]  /*db10*/  LOP3.LUT R63, R63, 0xff000000, R39, 0xf8, !PT ;  /* 0xff0000003f3f7812 */ /* 0x000fe400078ef827 */
[----:B------:R-:W-:Y:S02]  /*db20*/  PRMT R67, R60, 0x7054, R65 ;  /* 0x000070543c437816 */ /* 0x000fe40000000041 */
[----:B------:R-:W-:Y:S02]  /*db30*/  LOP3.LUT R60, R3, 0xff000000, R50, 0xf8, !PT ;  /* 0xff000000033c7812 */ /* 0x000fe400078ef832 */
[----:B------:R-:W-:Y:S02]  /*db40*/  LOP3.LUT R64, R55, 0xff000000, R41, 0xf8, !PT ;  /* 0xff00000037407812 */ /* 0x000fe400078ef829 */
[----:B------:R-:W-:-:S02]  /*db50*/  LOP3.LUT R52, R52, 0xff, RZ, 0xc0, !PT ;  /* 0x000000ff34347812 */ /* 0x000fc400078ec0ff */
[----:B------:R-:W-:Y:S02]  /*db60*/  PRMT R69, R62, 0x7054, R69 ;  /* 0x000070543e457816 */ /* 0x000fe40000000045 */
[-C--:B0-----:R-:W-:Y:S02]  /*db70*/  F2FP.F16.E4M3.UNPACK_B R3, R26.reuse ;  /* 0x0000001aff03723e */ /* 0x081fe400020006ff */
[----:B------:R-:W-:Y:S02]  /*db80*/  F2FP.F16.E4M3.UNPACK_B R41, R26.H1 ;  /* 0x0000001aff29723e */ /* 0x000fe400030006ff */
[----:B------:R-:W-:Y:S02]  /*db90*/  F2FP.F16.E4M3.UNPACK_B R62, R61 ;  /* 0x0000003dff3e723e */ /* 0x000fe400020006ff */
[----:B------:R-:W-:Y:S02]  /*dba0*/  F2FP.F16.E4M3.UNPACK_B R66, R63 ;  /* 0x0000003fff42723e */ /* 0x000fe400020006ff */
[----:B-1----:R-:W-:-:S02]  /*dbb0*/  F2FP.F16.E4M3.UNPACK_B R26, R33 ;  /* 0x00000021ff1a723e */ /* 0x002fc400020006ff */
[----:B------:R-:W-:Y:S02]  /*dbc0*/  PRMT R59, R52, 0x7054, R59 ;  /* 0x00007054343b7816 */ /* 0x000fe4000000003b */
[----:B------:R-:W-:Y:S02]  /*dbd0*/  LOP3.LUT R37, R53, 0xff000000, R40, 0xf8, !PT ;  /* 0xff00000035257812 */ /* 0x000fe400078ef828 */
[----:B------:R-:W-:Y:S01]  /*dbe0*/  LOP3.LUT R20, R67, 0xff000000, R20, 0xf8, !PT ;  /* 0xff00000043147812 */ /* 0x000fe200078ef814 */
[----:B------:R-:W-:Y:S01]  /*dbf0*/  HADD2.F32 R67, -RZ, R66.H0_H0 ;  /* 0x20000042ff437230 */ /* 0x000fe20000004100 */
[----:B------:R-:W-:Y:S01]  /*dc00*/  LOP3.LUT R69, R69, 0xff000000, R21, 0xf8, !PT ;  /* 0xff00000045457812 */ /* 0x000fe200078ef815 */
[--C-:B------:R-:W-:Y:S01]  /*dc10*/  HADD2.F32 R21, -RZ, R26.reuse.H0_H0 ;  /* 0x2000001aff157230 */ /* 0x100fe20000004100 */
[-C--:B------:R-:W-:Y:S01]  /*dc20*/  F2FP.F16.E4M3.UNPACK_B R39, R25.reuse ;  /* 0x00000019ff27723e */ /* 0x080fe200020006ff */
[----:B------:R-:W-:Y:S01]  /*dc30*/  HADD2.F32 R26, -RZ, R26.H1_H1 ;  /* 0x3000001aff1a7230 */ /* 0x000fe20000004100 */
[----:B------:R-:W-:Y:S01]  /*dc40*/  F2FP.F16.E4M3.UNPACK_B R40, R25.H1 ;  /* 0x00000019ff28723e */ /* 0x000fe200030006ff */
[--C-:B------:R-:W-:Y:S01]  /*dc50*/  HADD2.F32 R25, -RZ, R62.reuse.H0_H0 ;  /* 0x2000003eff197230 */ /* 0x100fe20000004100 */
[----:B------:R-:W-:Y:S01]  /*dc60*/  LOP3.LUT R65, R59, 0xff000000, R38, 0xf8, !PT ;  /* 0xff0000003b417812 */ /* 0x000fe200078ef826 */
[----:B------:R-:W-:Y:S01]  /*dc70*/  HADD2.F32 R62, -RZ, R62.H1_H1 ;  /* 0x3000003eff3e7230 */ /* 0x000fe20000004100 */
[-C--:B------:R-:W-:Y:S01]  /*dc80*/  F2FP.F16.E4M3.UNPACK_B R50, R27.reuse ;  /* 0x0000001bff32723e */ /* 0x080fe200020006ff */
[----:B------:R-:W-:Y:S01]  /*dc90*/  HADD2.F32 R66, -RZ, R66.H1_H1 ;  /* 0x30000042ff427230 */ /* 0x000fe20000004100 */
[----:B------:R-:W-:-:S02]  /*dca0*/  F2FP.F16.E4M3.UNPACK_B R51, R27.H1 ;  /* 0x0000001bff33723e */ /* 0x000fc400030006ff */
[-C--:B------:R-:W-:Y:S01]  /*dcb0*/  F2FP.F16.E4M3.UNPACK_B R58, R35.reuse ;  /* 0x00000023ff3a723e */ /* 0x080fe200020006ff */
[C---:B------:R-:W-:Y:S01]  /*dcc0*/  FMUL.FTZ R71, R26.reuse, R62 ;  /* 0x0000003e1a477220 */ /* 0x040fe20000410000 */
[----:B------:R-:W-:Y:S01]  /*dcd0*/  F2FP.F16.E4M3.UNPACK_B R59, R35.H1 ;  /* 0x00000023ff3b723e */ /* 0x000fe200030006ff */
[----:B------:R-:W-:Y:S01]  /*dce0*/  FMUL.FTZ R68, R26, R66 ;  /* 0x000000421a447220 */ /* 0x000fe20000410000 */
[-C--:B------:R-:W-:Y:S02]  /*dcf0*/  F2FP.F16.E4M3.UNPACK_B R27, R24.reuse ;  /* 0x00000018ff1b723e */ /* 0x080fe400020006ff */
[----:B------:R-:W-:Y:S01]  /*dd00*/  F2FP.F16.E4M3.UNPACK_B R38, R24.H1 ;  /* 0x00000018ff26723e */ /* 0x000fe200030006ff */
[--C-:B------:R-:W-:Y:S01]  /*dd10*/  HADD2.F32 R24, -RZ, R39.reuse.H0_H0 ;  /* 0x20000027ff187230 */ /* 0x100fe20000004100 */
[----:B------:R-:W-:Y:S01]  /*dd20*/  F2FP.F16.E4M3.UNPACK_B R53, R33.H1 ;  /* 0x00000021ff35723e */ /* 0x000fe200030006ff */
[C---:B------:R-:W-:Y:S01]  /*dd30*/  FMUL.FTZ R33, R21.reuse, R67 ;  /* 0x0000004315217220 */ /* 0x040fe20000410000 */
[-C--:B------:R-:W-:Y:S01]  /*dd40*/  F2FP.F16.E4M3.UNPACK_B R35, R32.reuse ;  /* 0x00000020ff23723e */ /* 0x080fe200020006ff */
[----:B------:R-:W-:Y:S01]  /*dd50*/  HADD2.F32 R39, -RZ, R39.H1_H1 ;  /* 0x30000027ff277230 */ /* 0x000fe20000004100 */
[----:B------:R-:W-:Y:S01]  /*dd60*/  F2FP.F16.E4M3.UNPACK_B R52, R32.H1 ;  /* 0x00000020ff34723e */ /* 0x000fe200030006ff */
[-C--:B------:R-:W-:Y:S01]  /*dd70*/  FMUL.FTZ R32, R21, R25.reuse ;  /* 0x0000001915207220 */ /* 0x080fe20000410000 */
[-C--:B------:R-:W-:Y:S01]  /*dd80*/  F2FP.F16.E4M3.UNPACK_B R21, R34.reuse ;  /* 0x00000022ff15723e */ /* 0x080fe200020006ff */
[C---:B------:R-:W-:Y:S01]  /*dd90*/  FFMA.FTZ R25, R24.reuse, R25, -R33 ;  /* 0x0000001918197223 */ /* 0x040fe20000010821 */
[----:B------:R-:W-:Y:S01]  /*dda0*/  F2FP.F16.E4M3.UNPACK_B R55, R34.H1 ;  /* 0x00000022ff37723e */ /* 0x000fe200030006ff */
[----:B------:R-:W-:Y:S01]  /*ddb0*/  FFMA.FTZ R33, R24, R67, R32 ;  /* 0x0000004318217223 */ /* 0x000fe20000010020 */
[----:B------:R-:W-:Y:S01]  /*ddc0*/  F2FP.F16.E4M3.UNPACK_B R34, R63.H1 ;  /* 0x0000003fff22723e */ /* 0x000fe200030006ff */
[----:B------:R-:W-:Y:S01]  /*ddd0*/  HADD2.F32 R24, -RZ, R53.H0_H0 ;  /* 0x20000035ff187230 */ /* 0x000fe20000004100 */
[----:B------:R-:W-:Y:S01]  /*dde0*/  F2FP.F16.E4M3.UNPACK_B R61, R61.H1 ;  /* 0x0000003dff3d723e */ /* 0x000fe200030006ff */
[----:B------:R-:W-:-:S02]  /*ddf0*/  HADD2.F32 R32, -RZ, R40.H0_H0 ;  /* 0x20000028ff207230 */ /* 0x000fc40000004100 */
[C---:B------:R-:W-:Y:S01]  /*de00*/  FFMA.FTZ R26, R39.reuse, R66, R71 ;  /* 0x00000042271a7223 */ /* 0x040fe20000010047 */
[--C-:B------:R-:W-:Y:S01]  /*de10*/  HADD2.F32 R67, -RZ, R34.reuse.H0_H0 ;  /* 0x20000022ff437230 */ /* 0x100fe20000004100 */
[-C--:B------:R-:W-:Y:S01]  /*de20*/  F2FP.F16.E4M3.UNPACK_B R66, R69.reuse ;  /* 0x00000045ff42723e */ /* 0x080fe200020006ff */
[----:B------:R-:W-:Y:S01]  /*de30*/  HADD2.F32 R63, -RZ, R61.H0_H0 ;  /* 0x2000003dff3f7230 */ /* 0x000fe20000004100 */
[----:B------:R-:W-:Y:S01]  /*de40*/  F2FP.F16.E4M3.UNPACK_B R69, R69.H1 ;  /* 0x00000045ff45723e */ /* 0x000fe200030006ff */
[----:B------:R-:W-:Y:S02]  /*de50*/  HADD2.F32 R53, -RZ, R53.H1_H1 ;  /* 0x30000035ff357230 */ /* 0x000fe40000004100 */
[C---:B------:R-:W-:Y:S01]  /*de60*/  FMUL.FTZ R73, R24.reuse, R67 ;  /* 0x0000004318497220 */ /* 0x040fe20000410000 */
[----:B------:R-:W-:Y:S02]  /*de70*/  HADD2.F32 R61, -RZ, R61.H1_H1 ;  /* 0x3000003dff3d7230 */ /* 0x000fe40000004100 */
[----:B------:R-:W-:Y:S01]  /*de80*/  FMUL.FTZ R70, R24, R63 ;  /* 0x0000003f18467220 */ /* 0x000fe20000410000 */
[----:B------:R-:W-:Y:S01]  /*de90*/  FFMA.FTZ R24, R39, R62, -R68 ;  /* 0x0000003e27187223 */ /* 0x000fe20000010844 */
[----:B------:R-:W-:Y:S01]  /*dea0*/  F2FP.F16.E4M3.UNPACK_B R39, R64 ;  /* 0x00000040ff27723e */ /* 0x000fe200020006ff */
[----:B------:R-:W-:-:S02]  /*deb0*/  HADD2.F32 R62, -RZ, R34.H1_H1 ;  /* 0x30000022ff3e7230 */ /* 0x000fc40000004100 */
[C---:B------:R-:W-:Y:S01]  /*dec0*/  FFMA.FTZ R70, R32.reuse, R67, R70 ;  /* 0x0000004320467223 */ /* 0x040fe20000010046 */
[----:B------:R-:W-:Y:S01]  /*ded0*/  FFMA.FTZ R73, R32, R63, -R73 ;  /* 0x0000003f20497223 */ /* 0x000fe20000010849 */
[----:B------:R-:W-:Y:S01]  /*dee0*/  HADD2.F32 R67, -RZ, R66.H0_H0 ;  /* 0x20000042ff437230 */ /* 0x000fe20000004100 */
[----:B------:R-:W-:Y:S01]  /*def0*/  F2FP.F16.E4M3.UNPACK_B R64, R64.H1 ;  /* 0x00000040ff40723e */ /* 0x000fe200030006ff */
[----:B------:R-:W-:Y:S02]  /*df00*/  HADD2.F32 R34, -RZ, R58.H0_H0 ;  /* 0x2000003aff227230 */ /* 0x000fe40000004100 */
[C---:B------:R-:W-:Y:S01]  /*df10*/  FMUL.FTZ R71, R53.reuse, R62 ;  /* 0x0000003e35477220 */ /* 0x040fe20000410000 */
[----:B------:R-:W-:Y:S02]  /*df20*/  HADD2.F32 R63, -RZ, R39.H0_H0 ;  /* 0x20000027ff3f7230 */ /* 0x000fe40000004100 */
[----:B------:R-:W-:Y:S01]  /*df30*/  FMUL.FTZ R53, R53, R61 ;  /* 0x0000003d35357220 */ /* 0x000fe20000410000 */
[----:B------:R-:W-:-:S02]  /*df40*/  HADD2.F32 R40, -RZ, R40.H1_H1 ;  /* 0x30000028ff287230 */ /* 0x000fc40000004100 */
[C---:B------:R-:W-:Y:S01]  /*df50*/  FMUL.FTZ R75, R34.reuse, R67 ;  /* 0x00000043224b7220 */ /* 0x040fe20000410000 */
[----:B------:R-:W-:Y:S02]  /*df60*/  HADD2.F32 R32, -RZ, R50.H0_H0 ;  /* 0x20000032ff207230 */ /* 0x000fe40000004100 */
[----:B------:R-:W-:Y:S01]  /*df70*/  FMUL.FTZ R34, R34, R63 ;  /* 0x0000003f22227220 */ /* 0x000fe20000410000 */
[----:B------:R-:W-:Y:S02]  /*df80*/  HADD2.F32 R58, -RZ, R58.H1_H1 ;  /* 0x3000003aff3a7230 */ /* 0x000fe40000004100 */
[----:B------:R-:W-:Y:S01]  /*df90*/  FFMA.FTZ R68, R40, R61, -R71 ;  /* 0x0000003d28447223 */ /* 0x000fe20000010847 */
[----:B------:R-:W-:Y:S02]  /*dfa0*/  HADD2.F32 R61, -RZ, R66.H1_H1 ;  /* 0x30000042ff3d7230 */ /* 0x000fe40000004100 */
[C---:B------:R-:W-:Y:S01]  /*dfb0*/  FFMA.FTZ R75, R32.reuse, R63, -R75 ;  /* 0x0000003f204b7223 */ /* 0x040fe2000001084b */
[----:B------:R-:W-:Y:S01]  /*dfc0*/  FFMA.FTZ R67, R32, R67, R34 ;  /* 0x0000004320437223 */ /* 0x000fe20000010022 */
[----:B------:R-:W-:Y:S01]  /*dfd0*/  FFMA.FTZ R71, R40, R62, R53 ;  /* 0x0000003e28477223 */ /* 0x000fe20000010035 */
[----:B------:R-:W-:-:S02]  /*dfe0*/  HADD2.F32 R39, -RZ, R39.H1_H1 ;  /* 0x30000027ff277230 */ /* 0x000fc40000004100 */
[C---:B------:R-:W-:Y:S01]  /*dff0*/  FMUL.FTZ R77, R58.reuse, R61 ;  /* 0x0000003d3a4d7220 */ /* 0x040fe20000410000 */
[----:B------:R-:W-:Y:S01]  /*e000*/  HADD2.F32 R63, -RZ, R69.H0_H0 ;  /* 0x20000045ff3f7230 */ /* 0x000fe20000004100 */
[----:B------:R-:W-:Y:S01]  /*e010*/  F2FP.F16.E4M3.UNPACK_B R40, R65.H1 ;  /* 0x00000041ff28723e */ /* 0x000fe200030006ff */
[----:B------:R-:W-:Y:S02]  /*e020*/  HADD2.F32 R34, -RZ, R59.H0_H0 ;  /* 0x2000003bff227230 */ /* 0x000fe40000004100 */
[----:B------:R-:W-:Y:S01]  /*e030*/  FMUL.FTZ R58, R58, R39 ;  /* 0x000000273a3a7220 */ /* 0x000fe20000410000 */
[----:B------:R-:W-:Y:S01]  /*e040*/  HADD2.F32 R53, -RZ, R64.H0_H0 ;  /* 0x20000040ff357230 */ /* 0x000fe20000004100 */
[----:B------:R-:W-:Y:S01]  /*e050*/  F2FP.F16.E4M3.UNPACK_B R65, R65 ;  /* 0x00000041ff41723e */ /* 0x000fe200020006ff */
[----:B------:R-:W-:Y:S02]  /*e060*/  HADD2.F32 R50, -RZ, R50.H1_H1 ;  /* 0x30000032ff327230 */ /* 0x000fe40000004100 */
[----:B------:R-:W-:Y:S01]  /*e070*/  FMUL.FTZ R79, R34, R63 ;  /* 0x0000003f224f7220 */ /* 0x000fe20000410000 */
[----:B------:R-:W-:-:S02]  /*e080*/  HADD2.F32 R32, -RZ, R51.H0_H0 ;  /* 0x20000033ff207230 */ /* 0x000fc40000004100 */
[----:B------:R-:W-:Y:S01]  /*e090*/  FMUL.FTZ R34, R34, R53 ;  /* 0x0000003522227220 */ /* 0x000fe20000410000 */
[----:B------:R-:W-:Y:S02]  /*e0a0*/  HADD2.F32 R64, -RZ, R64.H1_H1 ;  /* 0x30000040ff407230 */ /* 0x000fe40000004100 */
[C---:B------:R-:W-:Y:S01]  /*e0b0*/  FFMA.FTZ R72, R50.reuse, R39, -R77 ;  /* 0x0000002732487223 */ /* 0x040fe2000001084d */
[----:B------:R-:W-:Y:S01]  /*e0c0*/  FFMA.FTZ R74, R50, R61, R58 ;  /* 0x0000003d324a7223 */ /* 0x000fe2000001003a */
[C---:B------:R-:W-:Y:S01]  /*e0d0*/  FFMA.FTZ R76, R32.reuse, R63, R34 ;  /* 0x0000003f204c7223 */ /* 0x040fe20000010022 */
[----:B------:R-:W-:Y:S01]  /*e0e0*/  HADD2.F32 R50, -RZ, R69.H1_H1 ;  /* 0x30000045ff327230 */ /* 0x000fe20000004100 */
[-C--:B------:R-:W-:Y:S01]  /*e0f0*/  F2FP.F16.E4M3.UNPACK_B R39, R60.reuse.H1 ;  /* 0x0000003cff27723e */ /* 0x080fe200030006ff */
[----:B------:R-:W-:Y:S02]  /*e100*/  HADD2.F32 R59, -RZ, R59.H1_H1 ;  /* 0x3000003bff3b7230 */ /* 0x000fe40000004100 */
[----:B------:R-:W-:Y:S01]  /*e110*/  FFMA.FTZ R79, R32, R53, -R79 ;  /* 0x00000035204f7223 */ /* 0x000fe2000001084f */
[----:B------:R-:W-:Y:S01]  /*e120*/  HADD2.F32 R61, -RZ, R40.H0_H0 ;  /* 0x20000028ff3d7230 */ /* 0x000fe20000004100 */
[----:B------:R-:W-:Y:S01]  /*e130*/  F2FP.F16.E4M3.UNPACK_B R60, R60 ;  /* 0x0000003cff3c723e */ /* 0x000fe200020006ff */
[----:B------:R-:W-:-:S02]  /*e140*/  HADD2.F32 R34, -RZ, R52.H0_H0 ;  /* 0x20000034ff227230 */ /* 0x000fc40000004100 */
[C---:B------:R-:W-:Y:S01]  /*e150*/  FMUL.FTZ R58, R59.reuse, R50 ;  /* 0x000000323b3a7220 */ /* 0x040fe20000410000 */
[----:B------:R-:W-:Y:S02]  /*e160*/  HADD2.F32 R51, -RZ, R51.H1_H1 ;  /* 0x30000033ff337230 */ /* 0x000fe40000004100 */
[-C--:B------:R-:W-:Y:S01]  /*e170*/  FMUL.FTZ R63, R59, R64.reuse ;  /* 0x000000403b3f7220 */ /* 0x080fe20000410000 */
[----:B------:R-:W-:Y:S02]  /*e180*/  HADD2.F32 R53, -RZ, R39.H0_H0 ;  /* 0x20000027ff357230 */ /* 0x000fe40000004100 */
[----:B------:R-:W-:Y:S01]  /*e190*/  FMUL.FTZ R59, R34, R61 ;  /* 0x0000003d223b7220 */ /* 0x000fe20000410000 */
[----:B------:R-:W-:Y:S02]  /*e1a0*/  HADD2.F32 R32, -RZ, R38.H0_H0 ;  /* 0x20000026ff207230 */ /* 0x000fe40000004100 */
[----:B------:R-:W-:Y:S01]  /*e1b0*/  FFMA.FTZ R78, R51, R64, -R58 ;  /* 0x00000040334e7223 */ /* 0x000fe2000001083a */
[----:B------:R-:W-:-:S02]  /*e1c0*/  HADD2.F32 R52, -RZ, R52.H1_H1 ;  /* 0x30000034ff347230 */ /* 0x000fc40000004100 */
[-C--:B------:R-:W-:Y:S01]  /*e1d0*/  FMUL.FTZ R34, R34, R53.reuse ;  /* 0x0000003522227220 */ /* 0x080fe20000410000 */
[----:B------:R-:W-:Y:S02]  /*e1e0*/  HADD2.F32 R39, -RZ, R39.H1_H1 ;  /* 0x30000027ff277230 */ /* 0x000fe40000004100 */
[C---:B------:R-:W-:Y:S01]  /*e1f0*/  FFMA.FTZ R58, R32.reuse, R53, -R59 ;  /* 0x00000035203a7223 */ /* 0x040fe2000001083b */
[----:B------:R-:W-:Y:S02]  /*e200*/  HADD2.F32 R53, -RZ, R40.H1_H1 ;  /* 0x30000028ff357230 */ /* 0x000fe40000004100 */
[----:B------:R-:W-:Y:S01]  /*e210*/  FFMA.FTZ R69, R51, R50, R63 ;  /* 0x0000003233457223 */ /* 0x000fe2000001003f */
[----:B------:R-:W-:Y:S02]  /*e220*/  HADD2.F32 R38, -RZ, R38.H1_H1 ;  /* 0x30000026ff267230 */ /* 0x000fe40000004100 */
[----:B------:R-:W-:Y:S01]  /*e230*/  FFMA.FTZ R61, R32, R61, R34 ;  /* 0x0000003d203d7223 */ /* 0x000fe20000010022 */
[----:B------:R-:W-:-:S02]  /*e240*/  HADD2.F32 R51, -RZ, R65.H0_H0 ;  /* 0x20000041ff337230 */ /* 0x000fc40000004100 */
[C---:B------:R-:W-:Y:S01]  /*e250*/  FMUL.FTZ R59, R52.reuse, R53 ;  /* 0x00000035343b7220 */ /* 0x040fe20000410000 */
[----:B------:R-:W-:Y:S01]  /*e260*/  FMUL.FTZ R52, R52, R39 ;  /* 0x0000002734347220 */ /* 0x000fe20000410000 */
[----:B------:R-:W-:Y:S01]  /*e270*/  HADD2.F32 R34, -RZ, R35.H0_H0 ;  /* 0x20000023ff227230 */ /* 0x000fe20000004100 */
[----:B------:R-:W-:Y:S01]  /*e280*/  F2FP.SATFINITE.E4M3.F32.PACK_AB_MERGE_C R68, R68, R73, RZ ;  /* 0x000000494444723e */ /* 0x000fe200048070ff */
[C---:B------:R-:W-:Y:S01]  /*e290*/  FFMA.FTZ R63, R38.reuse, R39, -R59 ;  /* 0x00000027263f7223 */ /* 0x040fe2000001083b */
[----:B------:R-:W-:Y:S01]  /*e2a0*/  FFMA.FTZ R52, R38, R53, R52 ;  /* 0x0000003526347223 */ /* 0x000fe20000010034 */
[----:B------:R-:W-:Y:S02]  /*e2b0*/  HADD2.F32 R39, -RZ, R60.H0_H0 ;  /* 0x2000003cff277230 */ /* 0x000fe40000004100 */
[----:B------:R-:W-:Y:S01]  /*e2c0*/  FMUL.FTZ R53, R34, R51 ;  /* 0x0000003322357220 */ /* 0x000fe20000410000 */
[----:B------:R-:W-:Y:S01]  /*e2d0*/  HADD2.F32 R32, -RZ, R27.H0_H0 ;  /* 0x2000001bff207230 */ /* 0x000fe20000004100 */
[----:B------:R-:W-:Y:S01]  /*e2e0*/  F2FP.SATFINITE.E4M3.F32.PACK_AB_MERGE_C R70, R71, R70, RZ ;  /* 0x000000464746723e */ /* 0x000fe200048070ff */
[----:B------:R-:W-:-:S02]  /*e2f0*/  HADD2.F32 R38, -RZ, R65.H1_H1 ;  /* 0x30000041ff267230 */ /* 0x000fc40000004100 */
[-C--:B------:R-:W-:Y:S01]  /*e300*/  FMUL.FTZ R59, R34, R39.reuse ;  /* 0x00000027223b7220 */ /* 0x080fe20000410000 */
[----:B------:R-:W-:Y:S02]  /*e310*/  HADD2.F32 R35, -RZ, R35.H1_H1 ;  /* 0x30000023ff237230 */ /* 0x000fe40000004100 */
[C---:B------:R-:W-:Y:S01]  /*e320*/  FFMA.FTZ R53, R32.reuse, R39, -R53 ;  /* 0x0000002720357223 */ /* 0x040fe20000010835 */
[----:B------:R-:W-:Y:S01]  /*e330*/  HADD2.F32 R60, -RZ, R60.H1_H1 ;  /* 0x3000003cff3c7230 */ /* 0x000fe20000004100 */
[----:B------:R-:W-:Y:S01]  /*e340*/  F2FP.F16.E4M3.UNPACK_B R39, R20.H1 ;  /* 0x00000014ff27723e */ /* 0x000fe200030006ff */
[----:B------:R-:W-:Y:S02]  /*e350*/  HADD2.F32 R27, -RZ, R27.H1_H1 ;  /* 0x3000001bff1b7230 */ /* 0x000fe40000004100 */
[C---:B------:R-:W-:Y:S01]  /*e360*/  FMUL.FTZ R40, R35.reuse, R38 ;  /* 0x0000002623287220 */ /* 0x040fe20000410000 */
[----:B------:R-:W-:Y:S01]  /*e370*/  FFMA.FTZ R59, R32, R51, R59 ;  /* 0x00000033203b7223 */ /* 0x000fe2000001003b */
[-C--:B------:R-:W-:Y:S01]  /*e380*/  FMUL.FTZ R35, R35, R60.reuse ;  /* 0x0000003c23237220 */ /* 0x080fe20000410000 */
[----:B------:R-:W-:Y:S01]  /*e390*/  F2FP.F16.E4M3.UNPACK_B R34, R37.H1 ;  /* 0x00000025ff22723e */ /* 0x000fe200030006ff */
[----:B------:R-:W-:Y:S01]  /*e3a0*/  FFMA.FTZ R60, R27, R60, -R40 ;  /* 0x0000003c1b3c7223 */ /* 0x000fe20000010828 */
[----:B------:R-:W-:-:S02]  /*e3b0*/  HADD2.F32 R40, -RZ, R39.H0_H0 ;  /* 0x20000027ff287230 */ /* 0x000fc40000004100 */
[----:B------:R-:W-:Y:S01]  /*e3c0*/  FFMA.FTZ R50, R27, R38, R35 ;  /* 0x000000261b327223 */ /* 0x000fe20000010023 */
[----:B------:R-:W-:Y:S01]  /*e3d0*/  HADD2.F32 R32, -RZ, R55.H0_H0 ;  /* 0x20000037ff207230 */ /* 0x000fe20000004100 */
[----:B------:R-:W-:Y:S01]  /*e3e0*/  F2FP.F16.E4M3.UNPACK_B R20, R20 ;  /* 0x00000014ff14723e */ /* 0x000fe200020006ff */
[----:B------:R-:W-:Y:S01]  /*e3f0*/  HADD2.F32 R35, -RZ, R34.H0_H0 ;  /* 0x20000022ff237230 */ /* 0x000fe20000004100 */
[----:B------:R-:W-:Y:S01]  /*e400*/  F2FP.F16.E4M3.UNPACK_B R37, R37 ;  /* 0x00000025ff25723e */ /* 0x000fe200020006ff */
        /* <DEDUP_REMOVED lines=8> */
[----:B------:R-:W-:Y:S02]  /*e490*/  HADD2.F32 R41, -RZ, R41.H1_H1 ;  /* 0x30000029ff297230 */ /* 0x000fe40000004100 */
[C---:B------:R-:W-:Y:S01]  /*e4a0*/  FMUL.FTZ R62, R55.reuse, R38 ;  /* 0x00000026373e7220 */ /* 0x040fe20000410000 */
[----:B------:R-:W-:Y:S02]  /*e4b0*/  HADD2.F32 R27, -RZ, R21.H0_H0 ;  /* 0x20000015ff1b7230 */ /* 0x000fe40000004100 */
[----:B------:R-:W-:Y:S01]  /*e4c0*/  FMUL.FTZ R55, R55, R34 ;  /* 0x0000002237377220 */ /* 0x000fe20000410000 */
[----:B------:R-:W-:-:S02]  /*e4d0*/  HADD2.F32 R35, -RZ, R20.H0_H0 ;  /* 0x20000014ff237230 */ /* 0x000fc40000004100 */
[C---:B------:R-:W-:Y:S01]  /*e4e0*/  FFMA.FTZ R64, R41.reuse, R34, -R62 ;  /* 0x0000002229407223 */ /* 0x040fe2000001083e */
[----:B------:R-:W-:Y:S02]  /*e4f0*/  HADD2.F32 R21, -RZ, R21.H1_H1 ;  /* 0x30000015ff157230 */ /* 0x000fe40000004100 */
[----:B------:R-:W-:Y:S01]  /*e500*/  FFMA.FTZ R66, R41, R38, R55 ;  /* 0x0000002629427223 */ /* 0x000fe20000010037 */
[----:B------:R-:W-:Y:S01]  /*e510*/  HADD2.F32 R38, -RZ, R20.H1_H1 ;  /* 0x30000014ff267230 */ /* 0x000fe20000004100 */
[----:B------:R-:W-:Y:S01]  /*e520*/  F2FP.SATFINITE.E4M3.F32.PACK_AB_MERGE_C R58, R63, R58, RZ ;  /* 0x0000003a3f3a723e */ /* 0x000fe200048070ff */
[--C-:B------:R-:W-:Y:S01]  /*e530*/  HADD2.F32 R32, -RZ, R37.reuse.H0_H0 ;  /* 0x20000025ff207230 */ /* 0x100fe20000004100 */
[----:B------:R-:W-:Y:S01]  /*e540*/  F2FP.SATFINITE.E4M3.F32.PACK_AB_MERGE_C R39, R64, R39, RZ ;  /* 0x000000274027723e */ /* 0x000fe200048070ff */
[----:B------:R-:W-:Y:S02]  /*e550*/  HADD2.F32 R34, -RZ, R37.H1_H1 ;  /* 0x30000025ff227230 */ /* 0x000fe40000004100 */
[----:B------:R-:W-:Y:S01]  /*e560*/  FMUL.FTZ R37, R27, R35 ;  /* 0x000000231b257220 */ /* 0x000fe20000410000 */
[----:B------:R-:W-:-:S02]  /*e570*/  HADD2.F32 R20, -RZ, R3.H0_H0 ;  /* 0x20000003ff147230 */ /* 0x000fc40000004100 */
[----:B------:R-:W-:Y:S01]  /*e580*/  FMUL.FTZ R62, R21, R38 ;  /* 0x00000026153e7220 */ /* 0x000fe20000410000 */
[----:B------:R-:W-:Y:S02]  /*e590*/  HADD2.F32 R3, -RZ, R3.H1_H1 ;  /* 0x30000003ff037230 */ /* 0x000fe40000004100 */
[----:B------:R-:W-:Y:S01]  /*e5a0*/  FMUL.FTZ R40, R27, R32 ;  /* 0x000000201b287220 */ /* 0x000fe20000410000 */
[----:B------:R-:W-:Y:S01]  /*e5b0*/  FMUL.FTZ R21, R21, R34 ;  /* 0x0000002215157220 */ /* 0x000fe20000410000 */
[----:B------:R-:W-:Y:S01]  /*e5c0*/  FFMA.FTZ R37, R20, R32, -R37 ;  /* 0x0000002014257223 */ /* 0x000fe20000010825 */
[----:B------:R-:W-:Y:S01]  /*e5d0*/  F2FP.SATFINITE.E4M3.F32.PACK_AB_MERGE_C R27, R78, R79, RZ ;  /* 0x0000004f4e1b723e */ /* 0x000fe200048070ff */
[C---:B------:R-:W-:Y:S01]  /*e5e0*/  FFMA.FTZ R62, R3.reuse, R34, -R62 ;  /* 0x00000022033e7223 */ /* 0x040fe2000001083e */
[----:B------:R-:W-:Y:S01]  /*e5f0*/  FFMA.FTZ R40, R20, R35, R40 ;  /* 0x0000002314287223 */ /* 0x000fe20000010028 */
[----:B------:R-:W-:Y:S01]  /*e600*/  FFMA.FTZ R21, R3, R38, R21 ;  /* 0x0000002603157223 */ /* 0x000fe20000010015 */
[----:B------:R-:W-:-:S02]  /*e610*/  F2FP.SATFINITE.E4M3.F32.PACK_AB_MERGE_C R35, R69, R76, RZ ;  /* 0x0000004c4523723e */ /* 0x000fc400048070ff */
[----:B------:R-:W-:Y:S02]  /*e620*/  F2FP.SATFINITE.E4M3.F32.PACK_AB_MERGE_C R32, R52, R61, RZ ;  /* 0x0000003d3420723e */ /* 0x000fe400048070ff */
[----:B------:R-:W-:Y:S02]  /*e630*/  F2FP.SATFINITE.E4M3.F32.PACK_AB_MERGE_C R34, R66, R51, RZ ;  /* 0x000000334222723e */ /* 0x000fe400048070ff */
[----:B------:R-:W-:Y:S02]  /*e640*/  F2FP.SATFINITE.E4M3.F32.PACK_AB_MERGE_C R25, R24, R25, R68 ;  /* 0x000000191819723e */ /* 0x000fe40004807044 */
[----:B------:R-:W-:Y:S02]  /*e650*/  F2FP.SATFINITE.E4M3.F32.PACK_AB_MERGE_C R33, R26, R33, R70 ;  /* 0x000000211a21723e */ /* 0x000fe40004807046 */
[----:B------:R-:W-:Y:S02]  /*e660*/  F2FP.SATFINITE.E4M3.F32.PACK_AB_MERGE_C R27, R72, R75, R27 ;  /* 0x0000004b481b723e */ /* 0x000fe4000480701b */
[----:B------:R-:W-:-:S02]  /*e670*/  F2FP.SATFINITE.E4M3.F32.PACK_AB_MERGE_C R24, R60, R53, R58 ;  /* 0x000000353c18723e */ /* 0x000fc4000480703a */
[----:B------:R-:W-:Y:S02]  /*e680*/  F2FP.SATFINITE.E4M3.F32.PACK_AB_MERGE_C R26, R62, R37, R39 ;  /* 0x000000253e1a723e */ /* 0x000fe40004807027 */
[----:B------:R-:W-:Y:S02]  /*e690*/  F2FP.SATFINITE.E4M3.F32.PACK_AB_MERGE_C R35, R74, R67, R35 ;  /* 0x000000434a23723e */ /* 0x000fe40004807023 */
[----:B------:R-:W-:Y:S01]  /*e6a0*/  F2FP.SATFINITE.E4M3.F32.PACK_AB_MERGE_C R32, R50, R59, R32 ;  /* 0x0000003b3220723e */ /* 0x000fe20004807020 */
[----:B------:R1:W-:Y:S01]  /*e6b0*/  STS.128 [R212+0x18000], R24 ;  /* 0x01800018d4007388 */ /* 0x0003e20000000c00 */
[----:B------:R-:W-:-:S05]  /*e6c0*/  F2FP.SATFINITE.E4M3.F32.PACK_AB_MERGE_C R34, R21, R40, R34 ;  /* 0x000000281522723e */ /* 0x000fca0004807022 */
[----:B------:R1:W-:Y:S02]  /*e6d0*/  STS.128 [R0+0x18000], R32 ;  /* 0x0180002000007388 */ /* 0x0003e40000000c00 */
.L_x_1471:
[----:B------:R-:W-:Y:S05]  /*e6e0*/  BSYNC B1 ;  /* 0x0000000000017941 */ /* 0x000fea0003800000 */
.L_x_1470:
[----:B------:R-:W-:Y:S04]  /*e6f0*/  BSSY B1, `(.L_x_1472) ;  /* 0x00000f8000017945 */ /* 0x000fe80003800000 */
[----:B------:R-:W-:Y:S05]  /*e700*/  @P2 BRA `(.L_x_1473) ;  /* 0x0000000c00d82947 */ /* 0x000fea0003800000 */
[----:B0----5:R-:W-:Y:S02]  /*e710*/  SHF.R.U32.HI R3, RZ, 0x8, R28 ;  /* 0x00000008ff037819 */ /* 0x021fe4000001161c */
[----:B------:R-:W-:Y:S02]  /*e720*/  SHF.R.U32.HI R21, RZ, 0x8, R30 ;  /* 0x00000008ff157819 */ /* 0x000fe4000001161e */
[----:B-1----:R-:W-:Y:S02]  /*e730*/  LOP3.LUT R0, R28, 0xff, RZ, 0xc0, !PT ;  /* 0x000000ff1c007812 */ /* 0x002fe400078ec0ff */
[----:B------:R-:W-:Y:S02]  /*e740*/  LOP3.LUT R3, R3, 0xff, RZ, 0xc0, !PT ;  /* 0x000000ff03037812 */ /* 0x000fe400078ec0ff */
[----:B------:R-:W-:Y:S02]  /*e750*/  LEA.HI R26, R54, R215, RZ, 0x1c ;  /* 0x000000d7361a7211 */ /* 0x000fe400078fe0ff */
[----:B------:R-:W-:-:S02]  /*e760*/  LOP3.LUT R27, R21, 0xff, RZ, 0xc0, !PT ;  /* 0x000000ff151b7812 */ /* 0x000fc400078ec0ff */
[----:B------:R-:W-:Y:S02]  /*e770*/  LOP3.LUT R24, R30, 0xff, RZ, 0xc0, !PT ;  /* 0x000000ff1e187812 */ /* 0x000fe400078ec0ff */
[----:B------:R-:W-:Y:S02]  /*e780*/  PRMT R21, R3, 0x7604, R0 ;  /* 0x0000760403157816 */ /* 0x000fe40000000000 */
[----:B------:R-:W-:Y:S02]  /*e790*/  SHF.R.S32.HI R3, RZ, 0x1f, R26 ;  /* 0x0000001fff037819 */ /* 0x000fe4000001141a */
[----:B------:R-:W-:Y:S02]  /*e7a0*/  PRMT R37, R27, 0x7604, R24 ;  /* 0x000076041b257816 */ /* 0x000fe40000000018 */
[----:B------:R-:W-:Y:S01]  /*e7b0*/  LEA.HI R27, R3, R26, RZ, 0x3 ;  /* 0x0000001a031b7211 */ /* 0x000fe200078f18ff */
[----:B------:R-:W-:Y:S01]  /*e7c0*/  IMAD.SHL.U32 R3, R26, 0x10, RZ ;  /* 0x000000101a037824 */ /* 0x000fe200078e00ff */
[----:B------:R-:W-:-:S02]  /*e7d0*/  SHF.R.U32.HI R25, RZ, 0x8, R29 ;  /* 0x00000008ff197819 */ /* 0x000fc4000001161d */
[----:B------:R-:W-:Y:S01]  /*e7e0*/  LOP3.LUT R20, R29, 0xff, RZ, 0xc0, !PT ;  /* 0x000000ff1d147812 */ /* 0x000fe200078ec0ff */
[----:B------:R-:W-:Y:S01]  /*e7f0*/  IMAD.SHL.U32 R32, R27, 0x800, RZ ;  /* 0x000008001b207824 */ /* 0x000fe200078e00ff */
[----:B------:R-:W-:Y:S02]  /*e800*/  LOP3.LUT R25, R25, 0xff, RZ, 0xc0, !PT ;  /* 0x000000ff19197812 */ /* 0x000fe400078ec0ff */
[----:B------:R-:W-:Y:S02]  /*e810*/  LOP3.LUT R3, R206, 0x70, R3, 0xf8, !PT ;  /* 0x00000070ce037812 */ /* 0x000fe400078ef803 */
[----:B------:R-:W-:Y:S02]  /*e820*/  PRMT R20, R25, 0x7604, R20 ;  /* 0x0000760419147816 */ /* 0x000fe40000000014 */
[----:B------:R-:W-:Y:S02]  /*e830*/  SHF.R.U32.HI R25, RZ, 0x8, R31 ;  /* 0x00000008ff197819 */ /* 0x000fe4000001161f */
[----:B------:R-:W-:-:S02]  /*e840*/  LOP3.LUT R3, R3, R234, RZ, 0x3c, !PT ;  /* 0x000000ea03037212 */ /* 0x000fc400078e3cff */
[----:B------:R-:W-:Y:S02]  /*e850*/  LOP3.LUT R32, R32, 0xffffc000, RZ, 0xc0, !PT ;  /* 0xffffc00020207812 */ /* 0x000fe400078ec0ff */
[----:B------:R-:W-:Y:S02]  /*e860*/  SHF.R.U32.HI R26, RZ, 0x8, R4 ;  /* 0x00000008ff1a7819 */ /* 0x000fe40000011604 */
[----:B------:R-:W-:Y:S02]  /*e870*/  LOP3.LUT R0, R31, 0xff, RZ, 0xc0, !PT ;  /* 0x000000ff1f007812 */ /* 0x000fe400078ec0ff */
[----:B------:R-:W-:Y:S02]  /*e880*/  LOP3.LUT R25, R25, 0xff, RZ, 0xc0, !PT ;  /* 0x000000ff19197812 */ /* 0x000fe400078ec0ff */
[----:B------:R-:W-:Y:S02]  /*e890*/  IADD3 R3, R3, R32, R210 ;  /* 0x0000002003037210 */ /* 0x000fe40007ffe0d2 */
[----:B------:R-:W-:-:S02]  /*e8a0*/  LOP3.LUT R24, R4, 0xff, RZ, 0xc0, !PT ;  /* 0x000000ff04187812 */ /* 0x000fc400078ec0ff */
[----:B------:R-:W-:Y:S02]  /*e8b0*/  LOP3.LUT R27, R26, 0xff, RZ, 0xc0, !PT ;  /* 0x000000ff1a1b7812 */ /* 0x000fe400078ec0ff */
[----:B------:R-:W-:Y:S01]  /*e8c0*/  PRMT R38, R25, 0x7604, R0 ;  /* 0x0000760419267816 */ /* 0x000fe20000000000 */
[----:B------:R-:W-:Y:S01]  /*e8d0*/  IMAD.IADD R0, R16, 0x1, R3 ;  /* 0x0000000110007824 */ /* 0x000fe200078e0203 */
[----:B------:R-:W-:Y:S02]  /*e8e0*/  PRMT R51, R27, 0x7604, R24 ;  /* 0x000076041b337816 */ /* 0x000fe40000000018 */
[----:B------:R-:W0:Y:S01]  /*e8f0*/  LDS.128 R24, [R225+0x18000] ;  /* 0x01800000e1187984 */ /* 0x000e220000000c00 */
[----:B------:R-:W-:Y:S02]  /*e900*/  SHF.R.U32.HI R41, RZ, 0x8, R6 ;  /* 0x00000008ff297819 */ /* 0x000fe40000011606 */
[----:B------:R-:W-:Y:S01]  /*e910*/  SHF.R.U32.HI R53, RZ, 0x8, R7 ;  /* 0x00000008ff357819 */ /* 0x000fe20000011607 */
[----:B------:R-:W1:Y:S01]  /*e920*/  LDS.128 R32, [R0+0x18000] ;  /* 0x0180000000207984 */ /* 0x000e620000000c00 */
[----:B------:R-:W-:-:S02]  /*e930*/  LOP3.LUT R50, R41, 0xff, RZ, 0xc0, !PT ;  /* 0x000000ff29327812 */ /* 0x000fc400078ec0ff */
[----:B------:R-:W-:Y:S02]  /*e940*/  LOP3.LUT R52, R7, 0xff, RZ, 0xc0, !PT ;  /* 0x000000ff07347812 */ /* 0x000fe400078ec0ff */
[----:B------:R-:W-:Y:S02]  /*e950*/  LOP3.LUT R41, R53, 0xff, RZ, 0xc0, !PT ;  /* 0x000000ff35297812 */ /* 0x000fe400078ec0ff */
[----:B------:R-:W-:Y:S02]  /*e960*/  LOP3.LUT R3, R6, 0xff, RZ, 0xc0, !PT ;  /* 0x000000ff06037812 */ /* 0x000fe400078ec0ff */
[----:B------:R-:W-:Y:S02]  /*e970*/  SHF.R.U32.HI R53, RZ, 0x10, R29 ;  /* 0x00000010ff357819 */ /* 0x000fe4000001161d */
[----:B------:R-:W-:Y:S02]  /*e980*/  SHF.R.U32.HI R40, RZ, 0x8, R5 ;  /* 0x00000008ff287819 */ /* 0x000fe40000011605 */
[----:B------:R-:W-:-:S02]  /*e990*/  PRMT R52, R41, 0x7604, R52 ;  /* 0x0000760429347816 */ /* 0x000fc40000000034 */
[----:B------:R-:W-:Y:S02]  /*e9a0*/  SHF.R.U32.HI R41, RZ, 0x10, R5 ;  /* 0x00000010ff297819 */ /* 0x000fe40000011605 */
[----:B------:R-:W-:Y:S01]  /*e9b0*/  PRMT R55, R50, 0x7604, R3 ;  /* 0x0000760432377816 */ /* 0x000fe20000000003 */
[----:B------:R-:W-:Y:S01]  /*e9c0*/  IMAD.U32 R3, R53, 0x10000, RZ ;  /* 0x0001000035037824 */ /* 0x000fe200078e00ff */
[----:B------:R-:W-:Y:S01]  /*e9d0*/  LOP3.LUT R39, R5, 0xff, RZ, 0xc0, !PT ;  /* 0x000000ff05277812 */ /* 0x000fe200078ec0ff */
[----:B------:R-:W-:Y:S01]  /*e9e0*/  IMAD.U32 R41, R41, 0x10000, RZ ;  /* 0x0001000029297824 */ /* 0x000fe200078e00ff */
[----:B------:R-:W-:Y:S02]  /*e9f0*/  LOP3.LUT R40, R40, 0xff, RZ, 0xc0, !PT ;  /* 0x000000ff28287812 */ /* 0x000fe400078ec0ff */
[----:B------:R-:W-:Y:S02]  /*ea00*/  SHF.R.U32.HI R59, RZ, 0x10, R7 ;  /* 0x00000010ff3b7819 */ /* 0x000fe40000011607 */
[----:B------:R-:W-:-:S02]  /*ea10*/  PRMT R40, R40, 0x7604, R39 ;  /* 0x0000760428287816 */ /* 0x000fc40000000027 */
[----:B------:R-:W-:Y:S01]  /*ea20*/  LOP3.LUT R3, R20, 0xff0000, R3, 0xf8, !PT ;  /* 0x00ff000014037812 */ /* 0x000fe200078ef803 */
[----:B------:R-:W-:Y:S01]  /*ea30*/  IMAD.U32 R59, R59, 0x10000, RZ ;  /* 0x000100003b3b7824 */ /* 0x000fe200078e00ff */
        /* <DEDUP_REMOVED lines=8> */
[----:B------:R-:W-:Y:S02]  /*eac0*/  LOP3.LUT R20, R37, 0xff000000, R30, 0xf8, !PT ;  /* 0xff00000025147812 */ /* 0x000fe400078ef81e */
[----:B------:R-:W-:Y:S02]  /*ead0*/  LOP3.LUT R55, R51, 0xff000000, R4, 0xf8, !PT ;  /* 0xff00000033377812 */ /* 0x000fe400078ef804 */
[----:B------:R-:W-:-:S02]  /*eae0*/  LOP3.LUT R4, R3, 0xff000000, R6, 0xf8, !PT ;  /* 0xff00000003047812 */ /* 0x000fc400078ef806 */
[-C--:B0-----:R-:W-:Y:S02]  /*eaf0*/  F2FP.F16.E4M3.UNPACK_B R29, R27.reuse ;  /* 0x0000001bff1d723e */ /* 0x081fe400020006ff */
[----:B------:R-:W-:Y:S02]  /*eb00*/  F2FP.F16.E4M3.UNPACK_B R30, R27.H1 ;  /* 0x0000001bff1e723e */ /* 0x000fe400030006ff */
[-C--:B------:R-:W-:Y:S02]  /*eb10*/  F2FP.F16.E4M3.UNPACK_B R3, R26.reuse ;  /* 0x0000001aff03723e */ /* 0x080fe400020006ff */
[----:B------:R-:W-:Y:S02]  /*eb20*/  F2FP.F16.E4M3.UNPACK_B R27, R26.H1 ;  /* 0x0000001aff1b723e */ /* 0x000fe400030006ff */
[----:B------:R-:W-:Y:S02]  /*eb30*/  LOP3.LUT R40, R21, 0xff000000, R28, 0xf8, !PT ;  /* 0xff00000015287812 */ /* 0x000fe400078ef81c */
[----:B------:R-:W-:-:S02]  /*eb40*/  LOP3.LUT R62, R59, 0xff000000, R7, 0xf8, !PT ;  /* 0xff0000003b3e7812 */ /* 0x000fc400078ef807 */
[----:B------:R-:W-:Y:S02]  /*eb50*/  F2FP.F16.E4M3.UNPACK_B R58, R53 ;  /* 0x00000035ff3a723e */ /* 0x000fe400020006ff */
[----:B-1----:R-:W-:Y:S02]  /*eb60*/  F2FP.F16.E4M3.UNPACK_B R26, R33 ;  /* 0x00000021ff1a723e */ /* 0x002fe400020006ff */
[-C--:B------:R-:W-:Y:S01]  /*eb70*/  F2FP.F16.E4M3.UNPACK_B R7, R24.reuse ;  /* 0x00000018ff07723e */ /* 0x080fe200020006ff */
[----:B------:R-:W-:Y:S01]  /*eb80*/  HADD2.F32 R60, -RZ, R58.H0_H0 ;  /* 0x2000003aff3c7230 */ /* 0x000fe20000004100 */
[----:B------:R-:W-:Y:S01]  /*eb90*/  F2FP.F16.E4M3.UNPACK_B R21, R24.H1 ;  /* 0x00000018ff15723e */ /* 0x000fe200030006ff */
[----:B------:R-:W-:Y:S01]  /*eba0*/  HADD2.F32 R5, -RZ, R26.H0_H0 ;  /* 0x2000001aff057230 */ /* 0x000fe20000004100 */
[----:B------:R-:W-:Y:S01]  /*ebb0*/  F2FP.F16.E4M3.UNPACK_B R24, R41 ;  /* 0x00000029ff18723e */ /* 0x000fe200020006ff */
[----:B------:R-:W-:Y:S01]  /*ebc0*/  HADD2.F32 R59, -RZ, R58.H1_H1 ;  /* 0x3000003aff3b7230 */ /* 0x000fe20000004100 */
[----:B------:R-:W-:-:S02]  /*ebd0*/  SHF.R.U32.HI R39, RZ, 0x10, R31 ;  /* 0x00000010ff277819 */ /* 0x000fc4000001161f */
[-C--:B------:R-:W-:Y:S01]  /*ebe0*/  F2FP.F16.E4M3.UNPACK_B R6, R25.reuse ;  /* 0x00000019ff06723e */ /* 0x080fe200020006ff */
[----:B------:R-:W-:Y:S01]  /*ebf0*/  HADD2.F32 R50, -RZ, R24.H0_H0 ;  /* 0x20000018ff327230 */ /* 0x000fe20000004100 */
[----:B------:R-:W-:Y:S01]  /*ec00*/  F2FP.F16.E4M3.UNPACK_B R28, R25.H1 ;  /* 0x00000019ff1c723e */ /* 0x000fe200030006ff */
[----:B------:R-:W-:Y:S02]  /*ec10*/  IMAD.U32 R39, R39, 0x10000, RZ ;  /* 0x0001000027277824 */ /* 0x000fe400078e00ff */
[C---:B------:R-:W-:Y:S01]  /*ec20*/  FMUL.FTZ R64, R5.reuse, R60 ;  /* 0x0000003c05407220 */ /* 0x040fe20000410000 */
[----:B------:R-:W-:Y:S02]  /*ec30*/  HADD2.F32 R25, -RZ, R6.H0_H0 ;  /* 0x20000006ff197230 */ /* 0x000fe40000004100 */
[-C--:B------:R-:W-:Y:S01]  /*ec40*/  FMUL.FTZ R51, R5, R50.reuse ;  /* 0x0000003205337220 */ /* 0x080fe20000410000 */
[----:B------:R-:W-:Y:S02]  /*ec50*/  F2FP.F16.E4M3.UNPACK_B R33, R33.H1 ;  /* 0x00000021ff21723e */ /* 0x000fe400030006ff */
[----:B------:R-:W-:Y:S01]  /*ec60*/  LOP3.LUT R39, R38, 0xff0000, R39, 0xf8, !PT ;  /* 0x00ff000026277812 */ /* 0x000fe200078ef827 */
[C---:B------:R-:W-:Y:S01]  /*ec70*/  FFMA.FTZ R5, R25.reuse, R50, -R64 ;  /* 0x0000003219057223 */ /* 0x040fe20000010840 */
[----:B------:R-:W-:Y:S01]  /*ec80*/  F2FP.F16.E4M3.UNPACK_B R50, R53.H1 ;  /* 0x00000035ff32723e */ /* 0x000fe200030006ff */
[----:B------:R-:W-:Y:S01]  /*ec90*/  FFMA.FTZ R25, R25, R60, R51 ;  /* 0x0000003c19197223 */ /* 0x000fe20000010033 */
[----:B------:R-:W-:Y:S01]  /*eca0*/  LOP3.LUT R52, R39, 0xff000000, R31, 0xf8, !PT ;  /* 0xff00000027347812 */ /* 0x000fe200078ef81f */
[----:B------:R-:W-:Y:S01]  /*ecb0*/  HADD2.F32 R51, -RZ, R24.H1_H1 ;  /* 0x30000018ff337230 */ /* 0x000fe20000004100 */
[-C--:B------:R-:W-:Y:S01]  /*ecc0*/  F2FP.F16.E4M3.UNPACK_B R38, R35.reuse ;  /* 0x00000023ff26723e */ /* 0x080fe200020006ff */
[----:B------:R-:W-:Y:S01]  /*ecd0*/  HADD2.F32 R24, -RZ, R6.H1_H1 ;  /* 0x30000006ff187230 */ /* 0x000fe20000004100 */
[----:B------:R-:W-:Y:S01]  /*ece0*/  F2FP.F16.E4M3.UNPACK_B R39, R35.H1 ;  /* 0x00000023ff27723e */ /* 0x000fe200030006ff */
[----:B------:R-:W-:Y:S01]  /*ecf0*/  HADD2.F32 R6, -RZ, R26.H1_H1 ;  /* 0x3000001aff067230 */ /* 0x000fe20000004100 */
[-C--:B------:R-:W-:Y:S01]  /*ed00*/  F2FP.F16.E4M3.UNPACK_B R35, R34.reuse ;  /* 0x00000022ff23723e */ /* 0x080fe200020006ff */
[----:B------:R-:W-:Y:S01]  /*ed10*/  HADD2.F32 R61, -RZ, R50.H0_H0 ;  /* 0x20000032ff3d7230 */ /* 0x000fe20000004100 */
[----:B------:R-:W-:Y:S01]  /*ed20*/  F2FP.F16.E4M3.UNPACK_B R37, R34.H1 ;  /* 0x00000022ff25723e */ /* 0x000fe200030006ff */
[----:B------:R-:W-:Y:S01]  /*ed30*/  HADD2.F32 R34, -RZ, R33.H0_H0 ;  /* 0x20000021ff227230 */ /* 0x000fe20000004100 */
[----:B------:R-:W-:Y:S01]  /*ed40*/  F2FP.F16.E4M3.UNPACK_B R41, R41.H1 ;  /* 0x00000029ff29723e */ /* 0x000fe200030006ff */
[----:B------:R-:W-:-:S02]  /*ed50*/  HADD2.F32 R26, -RZ, R28.H0_H0 ;  /* 0x2000001cff1a7230 */ /* 0x000fc40000004100 */
[C---:B------:R-:W-:Y:S01]  /*ed60*/  FMUL.FTZ R63, R6.reuse, R59 ;  /* 0x0000003b063f7220 */ /* 0x040fe20000410000 */
[----:B------:R-:W-:Y:S01]  /*ed70*/  FMUL.FTZ R58, R6, R51 ;  /* 0x00000033063a7220 */ /* 0x000fe20000410000 */
[----:B------:R-:W-:Y:S01]  /*ed80*/  FMUL.FTZ R65, R34, R61 ;  /* 0x0000003d22417220 */ /* 0x000fe20000410000 */
[--C-:B------:R-:W-:Y:S02]  /*ed90*/  HADD2.F32 R53, -RZ, R41.reuse.H0_H0 ;  /* 0x20000029ff357230 */ /* 0x100fe40000004100 */
[C---:B------:R-:W-:Y:S01]  /*eda0*/  FFMA.FTZ R6, R24.reuse, R51, -R63 ;  /* 0x0000003318067223 */ /* 0x040fe2000001083f */
[----:B------:R-:W-:Y:S01]  /*edb0*/  FFMA.FTZ R24, R24, R59, R58 ;  /* 0x0000003b18187223 */ /* 0x000fe2000001003a */
[----:B------:R-:W-:Y:S01]  /*edc0*/  F2FP.F16.E4M3.UNPACK_B R58, R62 ;  /* 0x0000003eff3a723e */ /* 0x000fe200020006ff */
[----:B------:R-:W-:Y:S02]  /*edd0*/  HADD2.F32 R41, -RZ, R41.H1_H1 ;  /* 0x30000029ff297230 */ /* 0x000fe40000004100 */
[-C--:B------:R-:W-:Y:S01]  /*ede0*/  FMUL.FTZ R34, R34, R53.reuse ;  /* 0x0000003522227220 */ /* 0x080fe20000410000 */
[C---:B------:R-:W-:Y:S01]  /*edf0*/  FFMA.FTZ R65, R26.reuse, R53, -R65 ;  /* 0x000000351a417223 */ /* 0x040fe20000010841 */
[----:B------:R-:W-:Y:S01]  /*ee00*/  HADD2.F32 R53, -RZ, R50.H1_H1 ;  /* 0x30000032ff357230 */ /* 0x000fe20000004100 */
[----:B------:R-:W-:Y:S01]  /*ee10*/  F2FP.F16.E4M3.UNPACK_B R50, R52 ;  /* 0x00000034ff32723e */ /* 0x000fe200020006ff */
        /* <DEDUP_REMOVED lines=8> */
[----:B------:R-:W-:Y:S01]  /*eea0*/  FMUL.FTZ R64, R33, R41 ;  /* 0x0000002921407220 */ /* 0x000fe20000410000 */
[----:B------:R-:W-:Y:S02]  /*eeb0*/  HADD2.F32 R28, -RZ, R28.H1_H1 ;  /* 0x3000001cff1c7230 */ /* 0x000fe40000004100 */
[C---:B------:R-:W-:Y:S01]  /*eec0*/  FMUL.FTZ R33, R34.reuse, R59 ;  /* 0x0000003b22217220 */ /* 0x040fe20000410000 */
[----:B------:R-:W-:Y:S02]  /*eed0*/  HADD2.F32 R26, -RZ, R29.H0_H0 ;  /* 0x2000001dff1a7230 */ /* 0x000fe40000004100 */
[----:B------:R-:W-:Y:S01]  /*eee0*/  FMUL.FTZ R34, R34, R51 ;  /* 0x0000003322227220 */ /* 0x000fe20000410000 */
[----:B------:R-:W-:-:S02]  /*eef0*/  HADD2.F32 R58, -RZ, R58.H1_H1 ;  /* 0x3000003aff3a7230 */ /* 0x000fc40000004100 */
[C---:B------:R-:W-:Y:S01]  /*ef00*/  FFMA.FTZ R60, R28.reuse, R41, -R63 ;  /* 0x000000291c3c7223 */ /* 0x040fe2000001083f */
[----:B------:R-:W-:Y:S02]  /*ef10*/  HADD2.F32 R38, -RZ, R38.H1_H1 ;  /* 0x30000026ff267230 */ /* 0x000fe40000004100 */
[----:B------:R-:W-:Y:S01]  /*ef20*/  FFMA.FTZ R64, R28, R53, R64 ;  /* 0x000000351c407223 */ /* 0x000fe20000010040 */
[----:B------:R-:W-:Y:S02]  /*ef30*/  HADD2.F32 R50, -RZ, R50.H1_H1 ;  /* 0x30000032ff327230 */ /* 0x000fe40000004100 */
[C---:B------:R-:W-:Y:S01]  /*ef40*/  FFMA.FTZ R53, R26.reuse, R51, -R33 ;  /* 0x000000331a357223 */ /* 0x040fe20000010821 */
[----:B------:R-:W-:Y:S01]  /*ef50*/  FFMA.FTZ R59, R26, R59, R34 ;  /* 0x0000003b1a3b7223 */ /* 0x000fe20000010022 */
[----:B------:R-:W-:Y:S02]  /*ef60*/  HADD2.F32 R29, -RZ, R29.H1_H1 ;  /* 0x3000001dff1d7230 */ /* 0x000fe40000004100 */
[----:B------:R-:W-:Y:S01]  /*ef70*/  FMUL.FTZ R34, R38, R58 ;  /* 0x0000003a26227220 */ /* 0x000fe20000410000 */
[----:B------:R-:W-:-:S02]  /*ef80*/  HADD2.F32 R41, -RZ, R62.H0_H0 ;  /* 0x2000003eff297230 */ /* 0x000fc40000004100 */
[----:B------:R-:W-:Y:S01]  /*ef90*/  FMUL.FTZ R51, R38, R50 ;  /* 0x0000003226337220 */ /* 0x000fe20000410000 */
[----:B------:R-:W-:Y:S01]  /*efa0*/  HADD2.F32 R28, -RZ, R39.H0_H0 ;  /* 0x20000027ff1c7230 */ /* 0x000fe20000004100 */
[----:B------:R-:W-:Y:S01]  /*efb0*/  F2FP.F16.E4M3.UNPACK_B R31, R32 ;  /* 0x00000020ff1f723e */ /* 0x000fe200020006ff */
[----:B------:R-:W-:Y:S02]  /*efc0*/  HADD2.F32 R33, -RZ, R52.H0_H0 ;  /* 0x20000034ff217230 */ /* 0x000fe40000004100 */
[C---:B------:R-:W-:Y:S01]  /*efd0*/  FFMA.FTZ R66, R29.reuse, R50, -R34 ;  /* 0x000000321d427223 */ /* 0x040fe20000010822 */
[----:B------:R-:W-:Y:S02]  /*efe0*/  HADD2.F32 R26, -RZ, R30.H0_H0 ;  /* 0x2000001eff1a7230 */ /* 0x000fe40000004100 */
[C---:B------:R-:W-:Y:S01]  /*eff0*/  FMUL.FTZ R63, R28.reuse, R41 ;  /* 0x000000291c3f7220 */ /* 0x040fe20000410000 */
[----:B------:R-:W-:Y:S01]  /*f000*/  F2FP.F16.E4M3.UNPACK_B R32, R32.H1 ;  /* 0x00000020ff20723e */ /* 0x000fe200030006ff */
[----:B------:R-:W-:Y:S01]  /*f010*/  FMUL.FTZ R28, R28, R33 ;  /* 0x000000211c1c7220 */ /* 0x000fe20000410000 */
[----:B------:R-:W-:Y:S01]  /*f020*/  FFMA.FTZ R68, R29, R58, R51 ;  /* 0x0000003a1d447223 */ /* 0x000fe20000010033 */
[----:B------:R-:W-:Y:S01]  /*f030*/  F2FP.F16.E4M3.UNPACK_B R34, R55.H1 ;  /* 0x00000037ff22723e */ /* 0x000fe200030006ff */
[----:B------:R-:W-:Y:S01]  /*f040*/  HADD2.F32 R52, -RZ, R52.H1_H1 ;  /* 0x30000034ff347230 */ /* 0x000fe20000004100 */
[----:B------:R-:W-:Y:S01]  /*f050*/  F2FP.F16.E4M3.UNPACK_B R29, R40.H1 ;  /* 0x00000028ff1d723e */ /* 0x000fe200030006ff */
[----:B------:R-:W-:Y:S01]  /*f060*/  FFMA.FTZ R67, R26, R41, R28 ;  /* 0x000000291a437223 */ /* 0x000fe2000001001c */
[----:B------:R-:W-:-:S02]  /*f070*/  HADD2.F32 R62, -RZ, R62.H1_H1 ;  /* 0x3000003eff3e7230 */ /* 0x000fc40000004100 */
[----:B------:R-:W-:Y:S01]  /*f080*/  FFMA.FTZ R63, R26, R33, -R63 ;  /* 0x000000211a3f7223 */ /* 0x000fe2000001083f */
[----:B------:R-:W-:Y:S01]  /*f090*/  HADD2.F32 R39, -RZ, R39.H1_H1 ;  /* 0x30000027ff277230 */ /* 0x000fe20000004100 */
[----:B------:R-:W-:Y:S01]  /*f0a0*/  F2FP.F16.E4M3.UNPACK_B R55, R55 ;  /* 0x00000037ff37723e */ /* 0x000fe200020006ff */
[----:B------:R-:W-:Y:S01]  /*f0b0*/  HADD2.F32 R41, -RZ, R34.H0_H0 ;  /* 0x20000022ff297230 */ /* 0x000fe20000004100 */
[----:B------:R-:W-:Y:S01]  /*f0c0*/  F2FP.F16.E4M3.UNPACK_B R40, R40 ;  /* 0x00000028ff28723e */ /* 0x000fe200020006ff */
[----:B------:R-:W-:Y:S02]  /*f0d0*/  HADD2.F32 R28, -RZ, R32.H0_H0 ;  /* 0x20000020ff1c7230 */ /* 0x000fe40000004100 */
[C---:B------:R-:W-:Y:S01]  /*f0e0*/  FMUL.FTZ R51, R39.reuse, R62 ;  /* 0x0000003e27337220 */ /* 0x040fe20000410000 */
[----:B------:R-:W-:Y:S02]  /*f0f0*/  HADD2.F32 R33, -RZ, R29.H0_H0 ;  /* 0x2000001dff217230 */ /* 0x000fe40000004100 */
[----:B------:R-:W-:Y:S01]  /*f100*/  FMUL.FTZ R69, R39, R52 ;  /* 0x0000003427457220 */ /* 0x000fe20000410000 */
[----:B------:R-:W-:-:S02]  /*f110*/  HADD2.F32 R26, -RZ, R21.H0_H0 ;  /* 0x20000015ff1a7230 */ /* 0x000fc40000004100 */
[C---:B------:R-:W-:Y:S01]  /*f120*/  FMUL.FTZ R39, R28.reuse, R41 ;  /* 0x000000291c277220 */ /* 0x040fe20000410000 */
[----:B------:R-:W-:Y:S02]  /*f130*/  HADD2.F32 R34, -RZ, R34.H1_H1 ;  /* 0x30000022ff227230 */ /* 0x000fe40000004100 */
[-C--:B------:R-:W-:Y:S01]  /*f140*/  FMUL.FTZ R28, R28, R33.reuse ;  /* 0x000000211c1c7220 */ /* 0x080fe20000410000 */
[----:B------:R-:W-:Y:S02]  /*f150*/  HADD2.F32 R32, -RZ, R32.H1_H1 ;  /* 0x30000020ff207230 */ /* 0x000fe40000004100 */
[C---:B------:R-:W-:Y:S01]  /*f160*/  FFMA.FTZ R50, R26.reuse, R33, -R39 ;  /* 0x000000211a327223 */ /* 0x040fe20000010827 */
[----:B------:R-:W-:Y:S02]  /*f170*/  HADD2.F32 R30, -RZ, R30.H1_H1 ;  /* 0x3000001eff1e7230 */ /* 0x000fe40000004100 */
[----:B------:R-:W-:Y:S01]  /*f180*/  FFMA.FTZ R41, R26, R41, R28 ;  /* 0x000000291a297223 */ /* 0x000fe2000001001c */
[----:B------:R-:W-:-:S02]  /*f190*/  HADD2.F32 R29, -RZ, R29.H1_H1 ;  /* 0x3000001dff1d7230 */ /* 0x000fc40000004100 */
[----:B------:R-:W-:Y:S01]  /*f1a0*/  FMUL.FTZ R28, R32, R34 ;  /* 0x00000022201c7220 */ /* 0x000fe20000410000 */
[----:B------:R-:W-:Y:S02]  /*f1b0*/  HADD2.F32 R21, -RZ, R21.H1_H1 ;  /* 0x30000015ff157230 */ /* 0x000fe40000004100 */
[C---:B------:R-:W-:Y:S01]  /*f1c0*/  FFMA.FTZ R70, R30.reuse, R52, -R51 ;  /* 0x000000341e467223 */ /* 0x040fe20000010833 */
[----:B------:R-:W-:Y:S01]  /*f1d0*/  FFMA.FTZ R62, R30, R62, R69 ;  /* 0x0000003e1e3e7223 */ /* 0x000fe20000010045 */
[-C--:B------:R-:W-:Y:S01]  /*f1e0*/  FMUL.FTZ R33, R32, R29.reuse ;  /* 0x0000001d20217220 */ /* 0x080fe20000410000 */
[----:B------:R-:W-:Y:S02]  /*f1f0*/  HADD2.F32 R30, -RZ, R55.H0_H0 ;  /* 0x20000037ff1e7230 */ /* 0x000fe40000004100 */
[C---:B------:R-:W-:Y:S01]  /*f200*/  FFMA.FTZ R51, R21.reuse, R29, -R28 ;  /* 0x0000001d15337223 */ /* 0x040fe2000001081c */
[----:B------:R-:W-:Y:S02]  /*f210*/  HADD2.F32 R26, -RZ, R31.H0_H0 ;  /* 0x2000001fff1a7230 */ /* 0x000fe40000004100 */
[----:B------:R-:W-:Y:S01]  /*f220*/  FFMA.FTZ R52, R21, R34, R33 ;  /* 0x0000002215347223 */ /* 0x000fe20000010021 */
[----:B------:R-:W-:Y:S01]  /*f230*/  HADD2.F32 R28, -RZ, R40.H0_H0 ;  /* 0x20000028ff1c7230 */ /* 0x000fe20000004100 */
[----:B------:R-:W-:Y:S01]  /*f240*/  F2FP.F16.E4M3.UNPACK_B R29, R4.H1 ;  /* 0x00000004ff1d723e */ /* 0x000fe200030006ff */
        /* <DEDUP_REMOVED lines=9> */
[C---:B------:R-:W-:Y:S01]  /*f2e0*/  FMUL.FTZ R28, R31.reuse, R32 ;  /* 0x000000201f1c7220 */ /* 0x040fe20000410000 */
[----:B------:R-:W-:Y:S01]  /*f2f0*/  F2FP.F16.E4M3.UNPACK_B R26, R20.H1 ;  /* 0x00000014ff1a723e */ /* 0x000fe200030006ff */
[-C--:B------:R-:W-:Y:S01]  /*f300*/  FMUL.FTZ R39, R31, R40.reuse ;  /* 0x000000281f277220 */ /* 0x080fe20000410000 */
[----:B------:R-:W-:Y:S02]  /*f310*/  HADD2.F32 R30, -RZ, R29.H0_H0 ;  /* 0x2000001dff1e7230 */ /* 0x000fe40000004100 */
[C---:B------:R-:W-:Y:S01]  /*f320*/  FFMA.FTZ R31, R7.reuse, R40, -R28 ;  /* 0x00000028071f7223 */ /* 0x040fe2000001081c */
[----:B------:R-:W-:Y:S02]  /*f330*/  HADD2.F32 R21, -RZ, R37.H0_H0 ;  /* 0x20000025ff157230 */ /* 0x000fe40000004100 */
[----:B------:R-:W-:Y:S01]  /*f340*/  FFMA.FTZ R38, R7, R32, R39 ;  /* 0x0000002007267223 */ /* 0x000fe20000010027 */
[----:B------:R-:W-:Y:S01]  /*f350*/  HADD2.F32 R28, -RZ, R26.H0_H0 ;  /* 0x2000001aff1c7230 */ /* 0x000fe20000004100 */
[----:B------:R-:W-:Y:S01]  /*f360*/  F2FP.F16.E4M3.UNPACK_B R4, R4 ;  /* 0x00000004ff04723e */ /* 0x000fe200020006ff */
[----:B------:R-:W-:-:S02]  /*f370*/  HADD2.F32 R7, -RZ, R27.H0_H0 ;  /* 0x2000001bff077230 */ /* 0x000fc40000004100 */
[C---:B------:R-:W-:Y:S01]  /*f380*/  FMUL.FTZ R40, R21.reuse, R30 ;  /* 0x0000001e15287220 */ /* 0x040fe20000410000 */
[----:B------:R-:W-:Y:S02]  /*f390*/  HADD2.F32 R32, -RZ, R29.H1_H1 ;  /* 0x3000001dff207230 */ /* 0x000fe40000004100 */
[-C--:B------:R-:W-:Y:S01]  /*f3a0*/  FMUL.FTZ R58, R21, R28.reuse ;  /* 0x0000001c153a7220 */ /* 0x080fe20000410000 */
[----:B------:R-:W-:Y:S02]  /*f3b0*/  HADD2.F32 R37, -RZ, R37.H1_H1 ;  /* 0x30000025ff257230 */ /* 0x000fe40000004100 */
[----:B------:R-:W-:Y:S01]  /*f3c0*/  FFMA.FTZ R40, R7, R28, -R40 ;  /* 0x0000001c07287223 */ /* 0x000fe20000010828 */
[----:B------:R-:W-:Y:S01]  /*f3d0*/  HADD2.F32 R26, -RZ, R26.H1_H1 ;  /* 0x3000001aff1a7230 */ /* 0x000fe20000004100 */
[----:B------:R-:W-:Y:S01]  /*f3e0*/  F2FP.F16.E4M3.UNPACK_B R20, R20 ;  /* 0x00000014ff14723e */ /* 0x000fe200020006ff */
[----:B------:R-:W-:Y:S02]  /*f3f0*/  HADD2.F32 R27, -RZ, R27.H1_H1 ;  /* 0x3000001bff1b7230 */ /* 0x000fe40000004100 */
[----:B------:R-:W-:Y:S01]  /*f400*/  FMUL.FTZ R28, R37, R32 ;  /* 0x00000020251c7220 */ /* 0x000fe20000410000 */
[----:B------:R-:W-:Y:S01]  /*f410*/  FFMA.FTZ R58, R7, R30, R58 ;  /* 0x0000001e073a7223 */ /* 0x000fe2000001003a */
[----:B------:R-:W-:Y:S01]  /*f420*/  FMUL.FTZ R37, R37, R26 ;  /* 0x0000001a25257220 */ /* 0x000fe20000410000 */
[----:B------:R-:W-:-:S02]  /*f430*/  HADD2.F32 R7, -RZ, R35.H0_H0 ;  /* 0x20000023ff077230 */ /* 0x000fc40000004100 */
[C---:B------:R-:W-:Y:S01]  /*f440*/  FFMA.FTZ R29, R27.reuse, R26, -R28 ;  /* 0x0000001a1b1d7223 */ /* 0x040fe2000001081c */
[----:B------:R-:W-:Y:S02]  /*f450*/  HADD2.F32 R26, -RZ, R4.H0_H0 ;  /* 0x20000004ff1a7230 */ /* 0x000fe40000004100 */
[----:B------:R-:W-:Y:S01]  /*f460*/  FFMA.FTZ R37, R27, R32, R37 ;  /* 0x000000201b257223 */ /* 0x000fe20000010025 */
[----:B------:R-:W-:Y:S01]  /*f470*/  HADD2.F32 R21, -RZ, R20.H0_H0 ;  /* 0x20000014ff157230 */ /* 0x000fe20000004100 */
[----:B------:R-:W-:Y:S01]  /*f480*/  F2FP.SATFINITE.E4M3.F32.PACK_AB_MERGE_C R60, R60, R65, RZ ;  /* 0x000000413c3c723e */ /* 0x000fe200048070ff */
[----:B------:R-:W-:Y:S02]  /*f490*/  HADD2.F32 R28, -RZ, R4.H1_H1 ;  /* 0x30000004ff1c7230 */ /* 0x000fe40000004100 */
[C---:B------:R-:W-:Y:S01]  /*f4a0*/  FMUL.FTZ R27, R7.reuse, R26 ;  /* 0x0000001a071b7220 */ /* 0x040fe20000410000 */
[----:B------:R-:W-:Y:S02]  /*f4b0*/  HADD2.F32 R35, -RZ, R35.H1_H1 ;  /* 0x30000023ff237230 */ /* 0x000fe40000004100 */
[----:B------:R-:W-:Y:S01]  /*f4c0*/  FMUL.FTZ R7, R7, R21 ;  /* 0x0000001507077220 */ /* 0x000fe20000410000 */
[----:B------:R-:W-:Y:S01]  /*f4d0*/  HADD2.F32 R20, -RZ, R20.H1_H1 ;  /* 0x30000014ff147230 */ /* 0x000fe20000004100 */
[----:B------:R-:W-:Y:S01]  /*f4e0*/  F2FP.SATFINITE.E4M3.F32.PACK_AB_MERGE_C R61, R64, R61, RZ ;  /* 0x0000003d403d723e */ /* 0x000fe200048070ff */
[----:B------:R-:W-:-:S02]  /*f4f0*/  HADD2.F32 R4, -RZ, R3.H0_H0 ;  /* 0x20000003ff047230 */ /* 0x000fc40000004100 */
[C---:B------:R-:W-:Y:S01]  /*f500*/  FMUL.FTZ R30, R35.reuse, R28 ;  /* 0x0000001c231e7220 */ /* 0x040fe20000410000 */
[----:B------:R-:W-:Y:S02]  /*f510*/  HADD2.F32 R3, -RZ, R3.H1_H1 ;  /* 0x30000003ff037230 */ /* 0x000fe40000004100 */
[----:B------:R-:W-:Y:S01]  /*f520*/  FMUL.FTZ R35, R35, R20 ;  /* 0x0000001423237220 */ /* 0x000fe20000410000 */
[----:B------:R-:W-:Y:S01]  /*f530*/  F2FP.SATFINITE.E4M3.F32.PACK_AB_MERGE_C R29, R29, R40, RZ ;  /* 0x000000281d1d723e */ /* 0x000fe200048070ff */
        /* <DEDUP_REMOVED lines=8> */
[----:B------:R-:W-:Y:S02]  /*f5c0*/  F2FP.SATFINITE.E4M3.F32.PACK_AB_MERGE_C R37, R37, R58, RZ ;  /* 0x0000003a2525723e */ /* 0x000fe400048070ff */
[----:B------:R-:W-:Y:S02]  /*f5d0*/  F2FP.SATFINITE.E4M3.F32.PACK_AB_MERGE_C R5, R6, R5, R60 ;  /* 0x000000050605723e */ /* 0x000fe4000480703c */
[----:B------:R-:W-:Y:S02]  /*f5e0*/  F2FP.SATFINITE.E4M3.F32.PACK_AB_MERGE_C R7, R66, R53, R7 ;  /* 0x000000354207723e */ /* 0x000fe40004807007 */
[----:B------:R-:W-:-:S02]  /*f5f0*/  F2FP.SATFINITE.E4M3.F32.PACK_AB_MERGE_C R25, R24, R25, R61 ;  /* 0x000000191819723e */ /* 0x000fc4000480703d */
[----:B------:R-:W-:Y:S02]  /*f600*/  F2FP.SATFINITE.E4M3.F32.PACK_AB_MERGE_C R4, R31, R34, R4 ;  /* 0x000000221f04723e */ /* 0x000fe40004807004 */
[----:B------:R-:W-:Y:S02]  /*f610*/  F2FP.SATFINITE.E4M3.F32.PACK_AB_MERGE_C R6, R30, R21, R29 ;  /* 0x000000151e06723e */ /* 0x000fe4000480701d */
[----:B------:R-:W-:Y:S02]  /*f620*/  F2FP.SATFINITE.E4M3.F32.PACK_AB_MERGE_C R27, R68, R59, R27 ;  /* 0x0000003b441b723e */ /* 0x000fe4000480701b */
[----:B------:R-:W-:Y:S01]  /*f630*/  F2FP.SATFINITE.E4M3.F32.PACK_AB_MERGE_C R24, R38, R33, R41 ;  /* 0x000000212618723e */ /* 0x000fe20004807029 */
[----:B------:R2:W-:Y:S01]  /*f640*/  STS.128 [R225+0x18000], R4 ;  /* 0x01800004e1007388 */ /* 0x0005e20000000c00 */
[----:B------:R-:W-:-:S05]  /*f650*/  F2FP.SATFINITE.E4M3.F32.PACK_AB_MERGE_C R26, R35, R26, R37 ;  /* 0x0000001a231a723e */ /* 0x000fca0004807025 */
[----:B------:R2:W-:Y:S02]  /*f660*/  STS.128 [R0+0x18000], R24 ;  /* 0x0180001800007388 */ /* 0x0005e40000000c00 */
.L_x_1473:
[----:B------:R-:W-:Y:S05]  /*f670*/  BSYNC B1 ;  /* 0x0000000000017941 */ /* 0x000fea0003800000 */
.L_x_1472:
[----:B------:R-:W-:Y:S04]  /*f680*/  BSSY B1, `(.L_x_1474) ;  /* 0x0000101000017945 */ /* 0x000fe80003800000 */
[----:B------:R-:W-:Y:S05]  /*f690*/  @P1 BRA `(.L_x_1475) ;  /* 0x0000000c00fc1947 */ /* 0x000fea0003800000 */
[----:B-12---:R-:W-:Y:S02]  /*f6a0*/  SHF.R.U32.HI R0, RZ, 0x8, R42 ;  /* 0x00000008ff007819 */ /* 0x006fe4000001162a */
[----:B-----5:R-:W-:Y:S02]  /*f6b0*/  LEA.HI R7, R54, R215, RZ, 0x1c ;  /* 0x000000d736077211 */ /* 0x020fe400078fe0ff */
[----:B0-----:R-:W-:Y:S02]  /*f6c0*/  LOP3.LUT R3, R42, 0xff, RZ, 0xc0, !PT ;  /* 0x000000ff2a037812 */ /* 0x001fe400078ec0ff */
[----:B------:R-:W-:Y:S01]  /*f6d0*/  LOP3.LUT R0, R0, 0xff, RZ, 0xc0, !PT ;  /* 0x000000ff00007812 */ /* 0x000fe200078ec0ff */
[----:B------:R-:W-:Y:S01]  /*f6e0*/  IMAD.SHL.U32 R21, R7, 0x10, RZ ;  /* 0x0000001007157824 */ /* 0x000fe200078e00ff */
[----:B------:R-:W-:Y:S02]  /*f6f0*/  SHF.R.S32.HI R24, RZ, 0x1f, R7 ;  /* 0x0000001fff187819 */ /* 0x000fe40000011407 */
[----:B------:R-:W-:-:S02]  /*f700*/  SHF.R.U32.HI R4, RZ, 0x8, R43 ;  /* 0x00000008ff047819 */ /* 0x000fc4000001162b */
[----:B------:R-:W-:Y:S02]  /*f710*/  PRMT R20, R0, 0x7604, R3 ;  /* 0x0000760400147816 */ /* 0x000fe40000000003 */
[----:B------:R-:W-:Y:S02]  /*f720*/  LEA.HI R25, R24, R7, RZ, 0x3 ;  /* 0x0000000718197211 */ /* 0x000fe400078f18ff */
[----:B------:R-:W-:Y:S02]  /*f730*/  SHF.R.U32.HI R0, RZ, 0x8, R44 ;  /* 0x00000008ff007819 */ /* 0x000fe4000001162c */
[----:B------:R-:W-:Y:S01]  /*f740*/  LOP3.LUT R5, R43, 0xff, RZ, 0xc0, !PT ;  /* 0x000000ff2b057812 */ /* 0x000fe200078ec0ff */
[----:B------:R-:W-:Y:S01]  /*f750*/  IMAD.SHL.U32 R25, R25, 0x800, RZ ;  /* 0x0000080019197824 */ /* 0x000fe200078e00ff */
[----:B------:R-:W-:Y:S02]  /*f760*/  LOP3.LUT R4, R4, 0xff, RZ, 0xc0, !PT ;  /* 0x000000ff04047812 */ /* 0x000fe400078ec0ff */
[----:B------:R-:W-:-:S02]  /*f770*/  LOP3.LUT R3, R0, 0xff, RZ, 0xc0, !PT ;  /* 0x000000ff00037812 */ /* 0x000fc400078ec0ff */
[----:B------:R-:W-:Y:S02]  /*f780*/  LOP3.LUT R0, R228, 0x70, R21, 0xf8, !PT ;  /* 0x00000070e4007812 */ /* 0x000fe400078ef815 */
[----:B------:R-:W-:Y:S02]  /*f790*/  SHF.R.U32.HI R26, RZ, 0x3, R228 ;  /* 0x00000003ff1a7819 */ /* 0x000fe400000116e4 */
[----:B------:R-:W-:Y:S02]  /*f7a0*/  PRMT R28, R4, 0x7604, R5 ;  /* 0x00007604041c7816 */ /* 0x000fe40000000005 */
[----:B------:R-:W-:Y:S02]  /*f7b0*/  LOP3.LUT R4, R44, 0xff, RZ, 0xc0, !PT ;  /* 0x000000ff2c047812 */ /* 0x000fe400078ec0ff */
[----:B------:R-:W-:Y:S02]  /*f7c0*/  SHF.R.U32.HI R7, RZ, 0x8, R46 ;  /* 0x00000008ff077819 */ /* 0x000fe4000001162e */
[----:B------:R-:W-:-:S02]  /*f7d0*/  LOP3.LUT R0, R0, R26, RZ, 0x3c, !PT ;  /* 0x0000001a00007212 */ /* 0x000fc400078e3cff */
[----:B------:R-:W-:Y:S02]  /*f7e0*/  LOP3.LUT R25, R25, 0xffffc000, RZ, 0xc0, !PT ;  /* 0xffffc00019197812 */ /* 0x000fe400078ec0ff */
[----:B------:R-:W-:Y:S02]  /*f7f0*/  PRMT R30, R3, 0x7604, R4 ;  /* 0x00007604031e7816 */ /* 0x000fe40000000004 */
[----:B------:R-:W-:Y:S02]  /*f800*/  LOP3.LUT R24, R46, 0xff, RZ, 0xc0, !PT ;  /* 0x000000ff2e187812 */ /* 0x000fe400078ec0ff */
[----:B------:R-:W-:Y:S02]  /*f810*/  LOP3.LUT R7, R7, 0xff, RZ, 0xc0, !PT ;  /* 0x000000ff07077812 */ /* 0x000fe400078ec0ff */
[----:B------:R-:W-:Y:S02]  /*f820*/  IADD3 R3, R0, R25, R231 ;  /* 0x0000001900037210 */ /* 0x000fe40007ffe0e7 */
[----:B------:R-:W-:-:S02]  /*f830*/  SHF.R.U32.HI R0, RZ, 0x8, R47 ;  /* 0x00000008ff007819 */ /* 0x000fc4000001162f */
[----:B------:R-:W-:Y:S02]  /*f840*/  PRMT R33, R7, 0x7604, R24 ;  /* 0x0000760407217816 */ /* 0x000fe40000000018 */
[----:B------:R-:W-:Y:S02]  /*f850*/  LOP3.LUT R21, R47, 0xff, RZ, 0xc0, !PT ;  /* 0x000000ff2f157812 */ /* 0x000fe400078ec0ff */
[----:B------:R-:W-:Y:S02]  /*f860*/  SHF.R.U32.HI R24, RZ, 0x8, R48 ;  /* 0x00000008ff187819 */ /* 0x000fe40000011630 */
[----:B------:R-:W-:Y:S02]  /*f870*/  SHF.R.U32.HI R26, RZ, 0x8, R49 ;  /* 0x00000008ff1a7819 */ /* 0x000fe40000011631 */
[----:B------:R-:W-:Y:S02]  /*f880*/  LOP3.LUT R0, R0, 0xff, RZ, 0xc0, !PT ;  /* 0x000000ff00007812 */ /* 0x000fe400078ec0ff */
[----:B------:R-:W-:-:S02]  /*f890*/  SHF.R.U32.HI R5, RZ, 0x8, R45 ;  /* 0x00000008ff057819 */ /* 0x000fc4000001162d */
[----:B------:R-:W-:Y:S02]  /*f8a0*/  LOP3.LUT R25, R48, 0xff, RZ, 0xc0, !PT ;  /* 0x000000ff30197812 */ /* 0x000fe400078ec0ff */
[----:B------:R-:W-:Y:S02]  /*f8b0*/  LOP3.LUT R24, R24, 0xff, RZ, 0xc0, !PT ;  /* 0x000000ff18187812 */ /* 0x000fe400078ec0ff */
[----:B------:R-:W-:Y:S02]  /*f8c0*/  LOP3.LUT R27, R49, 0xff, RZ, 0xc0, !PT ;  /* 0x000000ff311b7812 */ /* 0x000fe400078ec0ff */
[----:B------:R-:W-:Y:S02]  /*f8d0*/  LOP3.LUT R26, R26, 0xff, RZ, 0xc0, !PT ;  /* 0x000000ff1a1a7812 */ /* 0x000fe400078ec0ff */
[----:B------:R-:W-:Y:S01]  /*f8e0*/  PRMT R35, R0, 0x7604, R21 ;  /* 0x0000760400237816 */ /* 0x000fe20000000015 */
[----:B------:R-:W-:Y:S01]  /*f8f0*/  IMAD.IADD R0, R16, 0x1, R3 ;  /* 0x0000000110007824 */ /* 0x000fe200078e0203 */
[----:B------:R-:W-:-:S02]  /*f900*/  LOP3.LUT R6, R45, 0xff, RZ, 0xc0, !PT ;  /* 0x000000ff2d067812 */ /* 0x000fc400078ec0ff */
[----:B------:R-:W-:Y:S02]  /*f910*/  LOP3.LUT R5, R5, 0xff, RZ, 0xc0, !PT ;  /* 0x000000ff05057812 */ /* 0x000fe400078ec0ff */
[----:B------:R-:W-:Y:S02]  /*f920*/  PRMT R37, R24, 0x7604, R25 ;  /* 0x0000760418257816 */ /* 0x000fe40000000019 */
[----:B------:R-:W-:Y:S02]  /*f930*/  PRMT R39, R26, 0x7604, R27 ;  /* 0x000076041a277816 */ /* 0x000fe4000000001b */
[----:B------:R-:W0:Y:S01]  /*f940*/  LDS.128 R24, [R0+0x18000] ;  /* 0x0180000000187984 */ /* 0x000e220000000c00 */
[----:B------:R-:W-:Y:S02]  /*f950*/  PRMT R32, R5, 0x7604, R6 ;  /* 0x0000760405207816 */ /* 0x000fe40000000006 */
[----:B------:R-:W-:Y:S01]  /*f960*/  SHF.R.U32.HI R3, RZ, 0x10, R42 ;  /* 0x00000010ff037819 */ /* 0x000fe2000001162a */
[----:B------:R-:W1:Y:S01]  /*f970*/  LDS.128 R4, [R224+0x18000] ;  /* 0x01800000e0047984 */ /* 0x000e620000000c00 */
[----:B------:R-:W-:-:S02]  /*f980*/  SHF.R.U32.HI R21, RZ, 0x10, R43 ;  /* 0x00000010ff157819 */ /* 0x000fc4000001162b */
[----:B------:R-:W-:Y:S02]  /*f990*/  LOP3.LUT R3, R3, 0xff, RZ, 0xc0, !PT ;  /* 0x000000ff03037812 */ /* 0x000fe400078ec0ff */
[----:B------:R-:W-:Y:S02]  /*f9a0*/  SHF.R.U32.HI R31, RZ, 0x10, R45 ;  /* 0x00000010ff1f7819 */ /* 0x000fe4000001162d */
[----:B------:R-:W-:Y:S02]  /*f9b0*/  LOP3.LUT R21, R21, 0xff, RZ, 0xc0, !PT ;  /* 0x000000ff15157812 */ /* 0x000fe400078ec0ff */
[----:B------:R-:W-:Y:S02]  /*f9c0*/  SHF.R.U32.HI R29, RZ, 0x10, R44 ;  /* 0x00000010ff1d7819 */ /* 0x000fe4000001162c */
[----:B------:R-:W-:Y:S02]  /*f9d0*/  PRMT R3, R3, 0x7054, R20 ;  /* 0x0000705403037816 */ /* 0x000fe40000000014 */
[----:B------:R-:W-:-:S02]  /*f9e0*/  LOP3.LUT R31, R31, 0xff, RZ, 0xc0, !PT ;  /* 0x000000ff1f1f7812 */ /* 0x000fc400078ec0ff */
[----:B------:R-:W-:Y:S02]  /*f9f0*/  PRMT R21, R21, 0x7054, R28 ;  /* 0x0000705415157816 */ /* 0x000fe4000000001c */
[----:B------:R-:W-:Y:S02]  /*fa00*/  SHF.R.U32.HI R20, RZ, 0x10, R46 ;  /* 0x00000010ff147819 */ /* 0x000fe4000001162e */
[----:B------:R-:W-:Y:S02]  /*fa10*/  SHF.R.U32.HI R28, RZ, 0x10, R47 ;  /* 0x00000010ff1c7819 */ /* 0x000fe4000001162f */
[----:B------:R-:W-:Y:S02]  /*fa20*/  LOP3.LUT R29, R29, 0xff, RZ, 0xc0, !PT ;  /* 0x000000ff1d1d7812 */ /* 0x000fe400078ec0ff */
[----:B------:R-:W-:Y:S02]  /*fa30*/  PRMT R31, R31, 0x7054, R32 ;  /* 0x000070541f1f7816 */ /* 0x000fe40000000020 */
[----:B------:R-:W-:-:S02]  /*fa40*/  LOP3.LUT R20, R20, 0xff, RZ, 0xc0, !PT ;  /* 0x000000ff14147812 */ /* 0x000fc400078ec0ff */
[----:B------:R-:W-:Y:S02]  /*fa50*/  SHF.R.U32.HI R32, RZ, 0x10, R49 ;  /* 0x00000010ff207819 */ /* 0x000fe40000011631 */
[----:B------:R-:W-:Y:S02]  /*fa60*/  LOP3.LUT R28, R28, 0xff, RZ, 0xc0, !PT ;  /* 0x000000ff1c1c7812 */ /* 0x000fe400078ec0ff */
[----:B------:R-:W-:Y:S02]  /*fa70*/  PRMT R29, R29, 0x7054, R30 ;  /* 0x000070541d1d7816 */ /* 0x000fe4000000001e */
[----:B------:R-:W-:Y:S02]  /*fa80*/  PRMT R33, R20, 0x7054, R33 ;  /* 0x0000705414217816 */ /* 0x000fe40000000021 */
[----:B------:R-:W-:Y:S02]  /*fa90*/  LOP3.LUT R38, R3, 0xff000000, R42, 0xf8, !PT ;  /* 0xff00000003267812 */ /* 0x000fe400078ef82a */
[----:B------:R-:W-:-:S02]  /*faa0*/  LOP3.LUT R32, R32, 0xff, RZ, 0xc0, !PT ;  /* 0x000000ff20207812 */ /* 0x000fc400078ec0ff */
[----:B------:R-:W-:Y:S02]  /*fab0*/  PRMT R35, R28, 0x7054, R35 ;  /* 0x000070541c237816 */ /* 0x000fe40000000023 */
[----:B------:R-:W-:Y:S02]  /*fac0*/  LOP3.LUT R42, R21, 0xff000000, R43, 0xf8, !PT ;  /* 0xff000000152a7812 */ /* 0x000fe400078ef82b */
[----:B------:R-:W-:Y:S02]  /*fad0*/  LOP3.LUT R43, R29, 0xff000000, R44, 0xf8, !PT ;  /* 0xff0000001d2b7812 */ /* 0x000fe400078ef82c */
[----:B------:R-:W-:Y:S02]  /*fae0*/  LOP3.LUT R44, R31, 0xff000000, R45, 0xf8, !PT ;  /* 0xff0000001f2c7812 */ /* 0x000fe400078ef82d */
[----:B------:R-:W-:Y:S02]  /*faf0*/  LOP3.LUT R45, R33, 0xff000000, R46, 0xf8, !PT ;  /* 0xff000000212d7812 */ /* 0x000fe400078ef82e */
[----:B------:R-:W-:-:S02]  /*fb00*/  PRMT R39, R32, 0x7054, R39 ;  /* 0x0000705420277816 */ /* 0x000fc40000000027 */
[----:B------:R-:W-:Y:S02]  /*fb10*/  LOP3.LUT R46, R35, 0xff000000, R47, 0xf8, !PT ;  /* 0xff000000232e7812 */ /* 0x000fe400078ef82f */
[----:B------:R-:W-:Y:S02]  /*fb20*/  SHF.R.U32.HI R30, RZ, 0x10, R48 ;  /* 0x00000010ff1e7819 */ /* 0x000fe40000011630 */
[----:B------:R-:W-:Y:S02]  /*fb30*/  LOP3.LUT R49, R39, 0xff000000, R49, 0xf8, !PT ;  /* 0xff00000027317812 */ /* 0x000fe400078ef831 */
[----:B------:R-:W-:Y:S02]  /*fb40*/  F2FP.F16.E4M3.UNPACK_B R41, R46 ;  /* 0x0000002eff29723e */ /* 0x000fe400020006ff */
[----:B0-----:R-:W-:Y:S02]  /*fb50*/  F2FP.F16.E4M3.UNPACK_B R31, R25 ;  /* 0x00000019ff1f723e */ /* 0x001fe400020006ff */
[----:B------:R-:W-:Y:S01]  /*fb60*/  F2FP.F16.E4M3.UNPACK_B R39, R42 ;  /* 0x0000002aff27723e */ /* 0x000fe200020006ff */
[----:B------:R-:W-:Y:S01]  /*fb70*/  HADD2.F32 R47, -RZ, R41.H0_H0 ;  /* 0x20000029ff2f7230 */ /* 0x000fe20000004100 */
[----:B------:R-:W-:-:S02]  /*fb80*/  LOP3.LUT R30, R30, 0xff, RZ, 0xc0, !PT ;  /* 0x000000ff1e1e7812 */ /* 0x000fc400078ec0ff */
[-C--:B-1----:R-:W-:Y:S01]  /*fb90*/  F2FP.F16.E4M3.UNPACK_B R20, R5.reuse ;  /* 0x00000005ff14723e */ /* 0x082fe200020006ff */
[----:B------:R-:W-:Y:S01]  /*fba0*/  HADD2.F32 R40, -RZ, R39.H0_H0 ;  /* 0x20000027ff287230 */ /* 0x000fe20000004100 */
[----:B------:R-:W-:Y:S01]  /*fbb0*/  F2FP.F16.E4M3.UNPACK_B R21, R5.H1 ;  /* 0x00000005ff15723e */ /* 0x000fe200030006ff */
[--C-:B------:R-:W-:Y:S01]  /*fbc0*/  HADD2.F32 R5, -RZ, R31.reuse.H0_H0 ;  /* 0x2000001fff057230 */ /* 0x100fe20000004100 */
[----:B------:R-:W-:Y:S01]  /*fbd0*/  PRMT R37, R30, 0x7054, R37 ;  /* 0x000070541e257816 */ /* 0x000fe20000000025 */
[----:B------:R-:W-:Y:S01]  /*fbe0*/  HADD2.F32 R31, -RZ, R31.H1_H1 ;  /* 0x3000001fff1f7230 */ /* 0x000fe20000004100 */
[-C--:B------:R-:W-:Y:S01]  /*fbf0*/  F2FP.F16.E4M3.UNPACK_B R29, R7.reuse ;  /* 0x00000007ff1d723e */ /* 0x080fe200020006ff */
[----:B------:R-:W-:Y:S01]  /*fc00*/  HADD2.F32 R39, -RZ, R39.H1_H1 ;  /* 0x30000027ff277230 */ /* 0x000fe20000004100 */
[----:B------:R-:W-:Y:S01]  /*fc10*/  F2FP.F16.E4M3.UNPACK_B R30, R7.H1 ;  /* 0x00000007ff1e723e */ /* 0x000fe200030006ff */
[----:B------:R-:W-:Y:S01]  /*fc20*/  FMUL.FTZ R50, R5, R40 ;  /* 0x0000002805327220 */ /* 0x000fe20000410000 */
[----:B------:R-:W-:-:S02]  /*fc30*/  F2FP.F16.E4M3.UNPACK_B R7, R6 ;  /* 0x00000006ff07723e */ /* 0x000fc400020006ff */
[----:B------:R-:W-:Y:S01]  /*fc40*/  F2FP.F16.E4M3.UNPACK_B R28, R6.H1 ;  /* 0x00000006ff1c723e */ /* 0x000fe200030006ff */
[--C-:B------:R-:W-:Y:S01]  /*fc50*/  HADD2.F32 R6, -RZ, R20.reuse.H0_H0 ;  /* 0x20000014ff067230 */ /* 0x100fe20000004100 */
[----:B------:R-:W-:Y:S01]  /*fc60*/  F2FP.F16.E4M3.UNPACK_B R32, R25.H1 ;  /* 0x00000019ff20723e */ /* 0x000fe200030006ff */
[-C--:B------:R-:W-:Y:S01]  /*fc70*/  FMUL.FTZ R25, R5, R47.reuse ;  /* 0x0000002f05197220 */ /* 0x080fe20000410000 */
[----:B------:R-:W-:Y:S01]  /*fc80*/  F2FP.F16.E4M3.UNPACK_B R46, R46.H1 ;  /* 0x0000002eff2e723e */ /* 0x000fe200030006ff */
[----:B------:R-:W-:Y:S01]  /*fc90*/  HADD2.F32 R20, -RZ, R20.H1_H1 ;  /* 0x30000014ff147230 */ /* 0x000fe20000004100 */
[----:B------:R-:W-:Y:S01]  /*fca0*/  F2FP.F16.E4M3.UNPACK_B R42, R42.H1 ;  /* 0x0000002aff2a723e */ /* 0x000fe200030006ff */
[C---:B------:R-:W-:Y:S01]  /*fcb0*/  FFMA.FTZ R5, R6.reuse, R40, -R25 ;  /* 0x0000002806057223 */ /* 0x040fe20000010819 */
[-C--:B------:R-:W-:Y:S01]  /*fcc0*/  F2FP.F16.E4M3.UNPACK_B R33, R26.reuse ;  /* 0x0000001aff21723e */ /* 0x080fe200020006ff */
[----:B------:R-:W-:Y:S01]  /*fcd0*/  FFMA.FTZ R25, R6, R47, R50 ;  /* 0x0000002f06197223 */ /* 0x000fe20000010032 */
[----:B------:R-:W-:Y:S01]  /*fce0*/  F2FP.F16.E4M3.UNPACK_B R34, R26.H1 ;  /* 0x0000001aff22723e */ /* 0x000fe200030006ff */
[----:B------:R-:W-:Y:S01]  /*fcf0*/  HADD2.F32 R40, -RZ, R41.H1_H1 ;  /* 0x30000029ff287230 */ /* 0x000fe20000004100 */
[----:B------:R-:W-:Y:S01]  /*fd00*/  F2FP.F16.E4M3.UNPACK_B R35, R27 ;  /* 0x0000001bff23723e */ /* 0x000fe200020006ff */
[----:B------:R-:W-:Y:S01]  /*fd10*/  HADD2.F32 R47, -RZ, R46.H0_H0 ;  /* 0x2000002eff2f7230 */ /* 0x000fe20000004100 */
[----:B------:R-:W-:Y:S01]  /*fd20*/  LOP3.LUT R48, R37, 0xff000000, R48, 0xf8, !PT ;  /* 0xff00000025307812 */ /* 0x000fe200078ef830 */
[----:B------:R-:W-:-:S02]  /*fd30*/  HADD2.F32 R26, -RZ, R32.H0_H0 ;  /* 0x20000020ff1a7230 */ /* 0x000fc40000004100 */
[CC--:B------:R-:W-:Y:S01]  /*fd40*/  FMUL.FTZ R51, R31.reuse, R40.reuse ;  /* 0x000000281f337220 */ /* 0x0c0fe20000410000 */
[--C-:B------:R-:W-:Y:S02]  /*fd50*/  HADD2.F32 R41, -RZ, R42.reuse.H0_H0 ;  /* 0x2000002aff297230 */ /* 0x100fe40000004100 */
[----:B------:R-:W-:Y:S01]  /*fd60*/  FMUL.FTZ R31, R31, R39 ;  /* 0x000000271f1f7220 */ /* 0x000fe20000410000 */
[----:B------:R-:W-:Y:S02]  /*fd70*/  HADD2.F32 R6, -RZ, R21.H0_H0 ;  /* 0x20000015ff067230 */ /* 0x000fe40000004100 */
[----:B------:R-:W-:Y:S01]  /*fd80*/  FMUL.FTZ R53, R26, R47 ;  /* 0x0000002f1a357220 */ /* 0x000fe20000410000 */
[----:B------:R-:W-:Y:S01]  /*fd90*/  FFMA.FTZ R50, R20, R39, -R51 ;  /* 0x0000002714327223 */ /* 0x000fe20000010833 */
[----:B------:R-:W-:Y:S01]  /*fda0*/  FMUL.FTZ R26, R26, R41 ;  /* 0x000000291a1a7220 */ /* 0x000fe20000410000 */
[----:B------:R-:W-:Y:S01]  /*fdb0*/  F2FP.F16.E4M3.UNPACK_B R39, R49 ;  /* 0x00000031ff27723e */ /* 0x000fe200020006ff */
[----:B------:R-:W-:Y:S01]  /*fdc0*/  FFMA.FTZ R52, R20, R40, R31 ;  /* 0x0000002814347223 */ /* 0x000fe2000001001f */
[C---:B------:R-:W-:Y:S01]  /*fdd0*/  FFMA.FTZ R53, R6.reuse, R41, -R53 ;  /* 0x0000002906357223 */ /* 0x040fe20000010835 */
[----:B------:R-:W-:Y:S01]  /*fde0*/  FFMA.FTZ R47, R6, R47, R26 ;  /* 0x0000002f062f7223 */ /* 0x000fe2000001001a */
[-C--:B------:R-:W-:Y:S01]  /*fdf0*/  F2FP.F16.E4M3.UNPACK_B R26, R44.reuse ;  /* 0x0000002cff1a723e */ /* 0x080fe200020006ff */
[----:B------:R-:W-:Y:S01]  /*fe00*/  HADD2.F32 R42, -RZ, R42.H1_H1 ;  /* 0x3000002aff2a7230 */ /* 0x000fe20000004100 */
[----:B------:R-:W-:Y:S01]  /*fe10*/  F2FP.F16.E4M3.UNPACK_B R37, R27.H1 ;  /* 0x0000001bff25723e */ /* 0x000fe200030006ff */
[----:B------:R-:W-:Y:S01]  /*fe20*/  HADD2.F32 R32, -RZ, R32.H1_H1 ;  /* 0x30000020ff207230 */ /* 0x000fe20000004100 */
[----:B------:R-:W-:Y:S01]  /*fe30*/  F2FP.F16.E4M3.UNPACK_B R49, R49.H1 ;  /* 0x00000031ff31723e */ /* 0x000fe200030006ff */
[----:B------:R-:W-:Y:S01]  /*fe40*/  HADD2.F32 R41, -RZ, R39.H0_H0 ;  /* 0x20000027ff297230 */ /* 0x000fe20000004100 */
[----:B------:R-:W-:Y:S01]  /*fe50*/  F2FP.F16.E4M3.UNPACK_B R44, R44.H1 ;  /* 0x0000002cff2c723e */ /* 0x000fe200030006ff */
[----:B------:R-:W-:-:S02]  /*fe60*/  HADD2.F32 R20, -RZ, R35.H0_H0 ;  /* 0x20000023ff147230 */ /* 0x000fc40000004100 */
[----:B------:R-:W-:Y:S01]  /*fe70*/  FMUL.FTZ R51, R32, R42 ;  /* 0x0000002a20337220 */ /* 0x000fe20000410000 */
[----:B------:R-:W-:Y:S01]  /*fe80*/  HADD2.F32 R31, -RZ, R26.H0_H0 ;  /* 0x2000001aff1f7230 */ /* 0x000fe20000004100 */
[----:B------:R-:W-:Y:S01]  /*fe90*/  F2FP.F16.E4M3.UNPACK_B R27, R24 ;  /* 0x00000018ff1b723e */ /* 0x000fe200020006ff */
[----:B------:R-:W-:Y:S02]  /*fea0*/  HADD2.F32 R46, -RZ, R46.H1_H1 ;  /* 0x3000002eff2e7230 */ /* 0x000fe40000004100 */
[C---:B------:R-:W-:Y:S01]  /*feb0*/  FMUL.FTZ R55, R20.reuse, R41 ;  /* 0x0000002914377220 */ /* 0x040fe20000410000 */
[----:B------:R-:W-:Y:S02]  /*fec0*/  HADD2.F32 R21, -RZ, R21.H1_H1 ;  /* 0x30000015ff157230 */ /* 0x000fe40000004100 */
[----:B------:R-:W-:Y:S01]  /*fed0*/  FMUL.FTZ R20, R20, R31 ;  /* 0x0000001f14147220 */ /* 0x000fe20000410000 */
[----:B------:R-:W-:Y:S02]  /*fee0*/  HADD2.F32 R6, -RZ, R29.H0_H0 ;  /* 0x2000001dff067230 */ /* 0x000fe40000004100 */
[----:B------:R-:W-:Y:S01]  /*fef0*/  FMUL.FTZ R40, R32, R46 ;  /* 0x0000002e20287220 */ /* 0x000fe20000410000 */
[----:B------:R-:W-:-:S02]  /*ff00*/  HADD2.F32 R32, -RZ, R39.H1_H1 ;  /* 0x30000027ff207230 */ /* 0x000fc40000004100 */
[C---:B------:R-:W-:Y:S01]  /*ff10*/  FFMA.FTZ R46, R21.reuse, R46, R51 ;  /* 0x0000002e152e7223 */ /* 0x040fe20000010033 */
[----:B------:R-:W-:Y:S02]  /*ff20*/  HADD2.F32 R35, -RZ, R35.H1_H1 ;  /* 0x30000023ff237230 */ /* 0x000fe40000004100 */
[C---:B------:R-:W-:Y:S01]  /*ff30*/  FFMA.FTZ R55, R6.reuse, R31, -R55 ;  /* 0x0000001f06377223 */ /* 0x040fe20000010837 */
[----:B------:R-:W-:Y:S01]  /*ff40*/  FFMA.FTZ R51, R6, R41, R20 ;  /* 0x0000002906337223 */ /* 0x000fe20000010014 */
[----:B------:R-:W-:Y:S02]  /*ff50*/  HADD2.F32 R31, -RZ, R49.H0_H0 ;  /* 0x20000031ff1f7230 */ /* 0x000fe40000004100 */
[----:B------:R-:W-:Y:S01]  /*ff60*/  FFMA.FTZ R42, R21, R42, -R40 ;  /* 0x0000002a152a7223 */ /* 0x000fe20000010828 */
[----:B------:R-:W-:Y:S02]  /*ff70*/  HADD2.F32 R20, -RZ, R37.H0_H0 ;  /* 0x20000025ff147230 */ /* 0x000fe40000004100 */
[----:B------:R-:W-:Y:S01]  /*ff80*/  FMUL.FTZ R40, R35, R32 ;  /* 0x0000002023287220 */ /* 0x000fe20000410000 */
[----:B------:R-:W-:Y:S01]  /*ff90*/  HADD2.F32 R26, -RZ, R26.H1_H1 ;  /* 0x3000001aff1a7230 */ /* 0x000fe20000004100 */
[----:B------:R-:W-:Y:S01]  /*ffa0*/  F2FP.F16.E4M3.UNPACK_B R24, R24.H1 ;  /* 0x00000018ff18723e */ /* 0x000fe200030006ff */
[----:B------:R-:W-:-:S02]  /*ffb0*/  HADD2.F32 R29, -RZ, R29.H1_H1 ;  /* 0x3000001dff1d7230 */ /* 0x000fc40000004100 */
[C---:B------:R-:W-:Y:S01]  /*ffc0*/  FMUL.FTZ R39, R20.reuse, R31 ;  /* 0x0000001f14277220 */ /* 0x040fe20000410000 */
[----:B------:R-:W-:Y:S02]  /*ffd0*/  HADD2.F32 R21, -RZ, R44.H0_H0 ;  /* 0x2000002cff157230 */ /* 0x000fe40000004100 */
[-C--:B------:R-:W-:Y:S01]  /*ffe0*/  FMUL.FTZ R35, R35, R26.reuse ;  /* 0x0000001a23237220 */ /* 0x080fe20000410000 */
[----:B------:R-:W-:Y:S02]  /*fff0*/  HADD2.F32 R6, -RZ, R30.H0_H0 ;  /* 0x2000001eff067230 */ /* 0x000fe40000004100 */
[C---:B------:R-:W-:Y:S01]  /*10000*/  FFMA.FTZ R58, R29.reuse, R26, -R40 ;  /* 0x0000001a1d3a7223 */ /* 0x040fe20000010828 */
[----:B------:R-:W-:Y:S01]  /*10010*/  F2FP.F16.E4M3.UNPACK_B R26, R45.H1 ;  /* 0x0000002dff1a723e */ /* 0x000fe200030006ff */
[-C--:B------:R-:W-:Y:S01]  /*10020*/  FMUL.FTZ R20, R20, R21.reuse ;  /* 0x0000001514147220 */ /* 0x080fe20000410000 */
[----:B------:R-:W-:Y:S01]  /*10030*/  F2FP.F16.E4M3.UNPACK_B R3, R4 ;  /* 0x00000004ff03723e */ /* 0x000fe200020006ff */
[C---:B------:R-:W-:Y:S01]  /*10040*/  FFMA.FTZ R59, R6.reuse, R21, -R39 ;  /* 0x00000015063b7223 */ /* 0x040fe20000010827 */
[----:B------:R-:W-:Y:S01]  /*10050*/  F2FP.F16.E4M3.UNPACK_B R21, R38.H1 ;  /* 0x00000026ff15723e */ /* 0x000fe200030006ff */
[----:B------:R-:W-:Y:S01]  /*10060*/  FFMA.FTZ R61, R6, R31, R20 ;  /* 0x0000001f063d7223 */ /* 0x000fe20000010014 */
[----:B------:R-:W-:Y:S01]  /*10070*/  F2FP.F16.E4M3.UNPACK_B R4, R4.H1 ;  /* 0x00000004ff04723e */ /* 0x000fe200030006ff */
[----:B------:R-:W-:Y:S01]  /*10080*/  FFMA.FTZ R60, R29, R32, R35 ;  /* 0x000000201d3c7223 */ /* 0x000fe20000010023 */
[----:B------:R-:W-:Y:S01]  /*10090*/  HADD2.F32 R31, -RZ, R26.H0_H0 ;  /* 0x2000001aff1f7230 */ /* 0x000fe20000004100 */
[----:B------:R-:W-:Y:S01]  /*100a0*/  F2FP.F16.E4M3.UNPACK_B R45, R45 ;  /* 0x0000002dff2d723e */ /* 0x000fe200020006ff */
[----:B------:R-:W-:Y:S01]  /*100b0*/  HADD2.F32 R20, -RZ, R24.H0_H0 ;  /* 0x20000018ff147230 */ /* 0x000fe20000004100 */
[----:B------:R-:W-:Y:S01]  /*100c0*/  F2FP.F16.E4M3.UNPACK_B R38, R38 ;  /* 0x00000026ff26723e */ /* 0x000fe200020006ff */
[----:B------:R-:W-:Y:S01]  /*100d0*/  HADD2.F32 R29, -RZ, R21.H0_H0 ;  /* 0x20000015ff1d7230 */ /* 0x000fe20000004100 */
[----:B------:R-:W-:Y:S01]  /*100e0*/  F2FP.SATFINITE.E4M3.F32.PACK_AB_MERGE_C R42, R42, R53, RZ ;  /* 0x000000352a2a723e */ /* 0x000fe200048070ff */
[----:B------:R-:W-:-:S02]  /*100f0*/  HADD2.F32 R44, -RZ, R44.H1_H1 ;  /* 0x3000002cff2c7230 */ /* 0x000fc40000004100 */
[C---:B------:R-:W-:Y:S01]  /*10100*/  FMUL.FTZ R35, R20.reuse, R31 ;  /* 0x0000001f14237220 */ /* 0x040fe20000410000 */
[----:B------:R-:W-:Y:S02]  /*10110*/  HADD2.F32 R49, -RZ, R49.H1_H1 ;  /* 0x30000031ff317230 */ /* 0x000fe40000004100 */
[----:B------:R-:W-:Y:S01]  /*10120*/  FMUL.FTZ R20, R20, R29 ;  /* 0x0000001d14147220 */ /* 0x000fe20000410000 */
[----:B------:R-:W-:Y:S01]  /*10130*/  HADD2.F32 R37, -RZ, R37.H1_H1 ;  /* 0x30000025ff257230 */ /* 0x000fe20000004100 */
[----:B------:R-:W-:Y:S01]  /*10140*/  F2FP.SATFINITE.E4M3.F32.PACK_AB_MERGE_C R46, R46, R47, RZ ;  /* 0x0000002f2e2e723e */ /* 0x000fe200048070ff */
[----:B------:R-:W-:Y:S01]  /*10150*/  HADD2.F32 R6, -RZ, R4.H0_H0 ;  /* 0x20000004ff067230 */ /* 0x000fe20000004100 */
[----:B------:R-:W-:Y:S01]  /*10160*/  F2FP.SATFINITE.E4M3.F32.PACK_AB_MERGE_C R5, R50, R5, R42 ;  /* 0x000000053205723e */ /* 0x000fe2000480702a */
[----:B------:R-:W-:Y:S02]  /*10170*/  HADD2.F32 R30, -RZ, R30.H1_H1 ;  /* 0x3000001eff1e7230 */ /* 0x000fe40000004100 */
[C---:B------:R-:W-:Y:S01]  /*10180*/  FMUL.FTZ R39, R37.reuse, R49 ;  /* 0x0000003125277220 */ /* 0x040fe20000410000 */
[----:B------:R-:W-:Y:S01]  /*10190*/  FMUL.FTZ R32, R37, R44 ;  /* 0x0000002c25207220 */ /* 0x000fe20000410000 */
[----:B------:R-:W-:Y:S01]  /*101a0*/  FFMA.FTZ R37, R6, R31, R20 ;  /* 0x0000001f06257223 */ /* 0x000fe20000010014 */
[----:B------:R-:W-:-:S02]  /*101b0*/  HADD2.F32 R31, -RZ, R26.H1_H1 ;  /* 0x3000001aff1f7230 */ /* 0x000fc40000004100 */
[C---:B------:R-:W-:Y:S01]  /*101c0*/  FFMA.FTZ R62, R30.reuse, R44, -R39 ;  /* 0x0000002c1e3e7223 */ /* 0x040fe20000010827 */
[----:B------:R-:W-:Y:S02]  /*101d0*/  HADD2.F32 R24, -RZ, R24.H1_H1 ;  /* 0x30000018ff187230 */ /* 0x000fe40000004100 */
[----:B------:R-:W-:Y:S01]  /*101e0*/  FFMA.FTZ R64, R30, R49, R32 ;  /* 0x000000311e407223 */ /* 0x000fe20000010020 */
[----:B------:R-:W-:Y:S02]  /*101f0*/  HADD2.F32 R21, -RZ, R21.H1_H1 ;  /* 0x30000015ff157230 */ /* 0x000fe40000004100 */
[----:B------:R-:W-:Y:S01]  /*10200*/  FFMA.FTZ R32, R6, R29, -R35 ;  /* 0x0000001d06207223 */ /* 0x000fe20000010823 */
[----:B------:R-:W-:Y:S02]  /*10210*/  HADD2.F32 R4, -RZ, R4.H1_H1 ;  /* 0x30000004ff047230 */ /* 0x000fe40000004100 */
[----:B------:R-:W-:Y:S01]  /*10220*/  FMUL.FTZ R35, R24, R31 ;  /* 0x0000001f18237220 */ /* 0x000fe20000410000 */
[----:B------:R-:W-:-:S02]  /*10230*/  HADD2.F32 R6, -RZ, R27.H0_H0 ;  /* 0x2000001bff067230 */ /* 0x000fc40000004100 */
[-C--:B------:R-:W-:Y:S01]  /*10240*/  FMUL.FTZ R24, R24, R21.reuse ;  /* 0x0000001518187220 */ /* 0x080fe20000410000 */
[--C-:B------:R-:W-:Y:S02]  /*10250*/  HADD2.F32 R29, -RZ, R45.reuse.H0_H0 ;  /* 0x2000002dff1d7230 */ /* 0x100fe40000004100 */
[C---:B------:R-:W-:Y:S01]  /*10260*/  FFMA.FTZ R39, R4.reuse, R21, -R35 ;  /* 0x0000001504277223 */ /* 0x040fe20000010823 */
[----:B------:R-:W-:Y:S02]  /*10270*/  HADD2.F32 R21, -RZ, R38.H0_H0 ;  /* 0x20000026ff157230 */ /* 0x000fe40000004100 */
[----:B------:R-:W-:Y:S01]  /*10280*/  FFMA.FTZ R40, R4, R31, R24 ;  /* 0x0000001f04287223 */ /* 0x000fe20000010018 */
[----:B------:R-:W-:Y:S02]  /*10290*/  HADD2.F32 R20, -RZ, R45.H1_H1 ;  /* 0x3000002dff147230 */ /* 0x000fe40000004100 */
[----:B------:R-:W-:Y:S01]  /*102a0*/  FMUL.FTZ R31, R6, R29 ;  /* 0x0000001d061f7220 */ /* 0x000fe20000410000 */
[----:B------:R-:W-:-:S02]  /*102b0*/  HADD2.F32 R27, -RZ, R27.H1_H1 ;  /* 0x3000001bff1b7230 */ /* 0x000fc40000004100 */
[-C--:B------:R-:W-:Y:S01]  /*102c0*/  FMUL.FTZ R35, R6, R21.reuse ;  /* 0x0000001506237220 */ /* 0x080fe20000410000 */
[--C-:B------:R-:W-:Y:S01]  /*102d0*/  HADD2.F32 R4, -RZ, R3.reuse.H0_H0 ;  /* 0x20000003ff047230 */ /* 0x100fe20000004100 */
[----:B------:R-:W-:Y:S01]  /*102e0*/  F2FP.F16.E4M3.UNPACK_B R24, R48.H1 ;  /* 0x00000030ff18723e */ /* 0x000fe200030006ff */
[----:B------:R-:W-:Y:S02]  /*102f0*/  HADD2.F32 R38, -RZ, R38.H1_H1 ;  /* 0x30000026ff267230 */ /* 0x000fe40000004100 */
[C---:B------:R-:W-:Y:S01]  /*10300*/  FMUL.FTZ R26, R27.reuse, R20 ;  /* 0x000000141b1a7220 */ /* 0x040fe20000410000 */
[----:B------:R-:W-:Y:S02]  /*10310*/  HADD2.F32 R3, -RZ, R3.H1_H1 ;  /* 0x30000003ff037230 */ /* 0x000fe40000004100 */
[C---:B------:R-:W-:Y:S01]  /*10320*/  FFMA.FTZ R31, R4.reuse, R21, -R31 ;  /* 0x00000015041f7223 */ /* 0x040fe2000001081f */
        /* <DEDUP_REMOVED lines=8> */
[--C-:B------:R-:W-:Y:S01]  /*103b0*/  HADD2.F32 R20, -RZ, R6.reuse.H0_H0 ;  /* 0x20000006ff147230 */ /* 0x100fe20000004100 */
[----:B------:R-:W-:Y:S01]  /*103c0*/  F2FP.F16.E4M3.UNPACK_B R43, R43 ;  /* 0x0000002bff2b723e */ /* 0x000fe200020006ff */
[----:B------:R-:W-:Y:S02]  /*103d0*/  HADD2.F32 R21, -RZ, R6.H1_H1 ;  /* 0x30000006ff157230 */ /* 0x000fe40000004100 */
[C---:B------:R-:W-:Y:S01]  /*103e0*/  FMUL.FTZ R6, R4.reuse, R26 ;  /* 0x0000001a04067220 */ /* 0x040fe20000410000 */
[----:B------:R-:W-:Y:S02]  /*103f0*/  HADD2.F32 R3, -RZ, R28.H0_H0 ;  /* 0x2000001cff037230 */ /* 0x000fe40000004100 */
[----:B------:R-:W-:Y:S01]  /*10400*/  FMUL.FTZ R4, R4, R20 ;  /* 0x0000001404047220 */ /* 0x000fe20000410000 */
[----:B------:R-:W-:Y:S01]  /*10410*/  HADD2.F32 R27, -RZ, R24.H1_H1 ;  /* 0x30000018ff1b7230 */ /* 0x000fe20000004100 */
[----:B------:R-:W-:Y:S01]  /*10420*/  F2FP.SATFINITE.E4M3.F32.PACK_AB_MERGE_C R61, R64, R61, RZ ;  /* 0x0000003d403d723e */ /* 0x000fe200048070ff */
[----:B------:R-:W-:-:S02]  /*10430*/  HADD2.F32 R34, -RZ, R34.H1_H1 ;  /* 0x30000022ff227230 */ /* 0x000fc40000004100 */
[C---:B------:R-:W-:Y:S01]  /*10440*/  FFMA.FTZ R29, R3.reuse, R20, -R6 ;  /* 0x00000014031d7223 */ /* 0x040fe20000010806 */
[----:B------:R-:W-:Y:S01]  /*10450*/  HADD2.F32 R28, -RZ, R28.H1_H1 ;  /* 0x3000001cff1c7230 */ /* 0x000fe20000004100 */
[----:B------:R-:W-:Y:S01]  /*10460*/  F2FP.SATFINITE.E4M3.F32.PACK_AB_MERGE_C R25, R52, R25, R46 ;  /* 0x000000193419723e */ /* 0x000fe2000480702e */
[----:B------:R-:W-:Y:S02]  /*10470*/  HADD2.F32 R20, -RZ, R43.H1_H1 ;  /* 0x3000002bff147230 */ /* 0x000fe40000004100 */
[C---:B------:R-:W-:Y:S01]  /*10480*/  FMUL.FTZ R41, R34.reuse, R27 ;  /* 0x0000001b22297220 */ /* 0x040fe20000410000 */
[-C--:B------:R-:W-:Y:S01]  /*10490*/  FMUL.FTZ R6, R34, R21.reuse ;  /* 0x0000001522067220 */ /* 0x080fe20000410000 */
[----:B------:R-:W-:Y:S01]  /*104a0*/  FFMA.FTZ R34, R3, R26, R4 ;  /* 0x0000001a03227223 */ /* 0x000fe20000010004 */
[----:B------:R-:W-:Y:S02]  /*104b0*/  HADD2.F32 R4, -RZ, R33.H0_H0 ;  /* 0x20000021ff047230 */ /* 0x000fe40000004100 */
[C---:B------:R-:W-:Y:S01]  /*104c0*/  FFMA.FTZ R44, R28.reuse, R21, -R41 ;  /* 0x000000151c2c7223 */ /* 0x040fe20000010829 */
[----:B------:R-:W-:Y:S01]  /*104d0*/  FFMA.FTZ R27, R28, R27, R6 ;  /* 0x0000001b1c1b7223 */ /* 0x000fe20000010006 */
[----:B------:R-:W-:-:S02]  /*104e0*/  HADD2.F32 R21, -RZ, R48.H0_H0 ;  /* 0x20000030ff157230 */ /* 0x000fc40000004100 */
[----:B------:R-:W-:Y:S01]  /*104f0*/  HADD2.F32 R6, -RZ, R43.H0_H0 ;  /* 0x2000002bff067230 */ /* 0x000fe20000004100 */
[----:B------:R-:W-:Y:S01]  /*10500*/  F2FP.SATFINITE.E4M3.F32.PACK_AB_MERGE_C R29, R44, R29, RZ ;  /* 0x0000001d2c1d723e */ /* 0x000fe200048070ff */
[----:B------:R-:W-:Y:S02]  /*10510*/  HADD2.F32 R48, -RZ, R48.H1_H1 ;  /* 0x30000030ff307230 */ /* 0x000fe40000004100 */
[C---:B------:R-:W-:Y:S01]  /*10520*/  FMUL.FTZ R24, R4.reuse, R21 ;  /* 0x0000001504187220 */ /* 0x040fe20000410000 */
[----:B------:R-:W-:Y:S02]  /*10530*/  HADD2.F32 R33, -RZ, R33.H1_H1 ;  /* 0x30000021ff217230 */ /* 0x000fe40000004100 */
[----:B------:R-:W-:Y:S01]  /*10540*/  FMUL.FTZ R4, R4, R6 ;  /* 0x0000000604047220 */ /* 0x000fe20000410000 */
[--C-:B------:R-:W-:Y:S01]  /*10550*/  HADD2.F32 R3, -RZ, R7.reuse.H0_H0 ;  /* 0x20000007ff037230 */ /* 0x100fe20000004100 */
[----:B------:R-:W-:Y:S01]  /*10560*/  F2FP.SATFINITE.E4M3.F32.PACK_AB_MERGE_C R34, R27, R34, RZ ;  /* 0x000000221b22723e */ /* 0x000fe200048070ff */
[----:B------:R-:W-:-:S02]  /*10570*/  HADD2.F32 R7, -RZ, R7.H1_H1 ;  /* 0x30000007ff077230 */ /* 0x000fc40000004100 */
        /* <DEDUP_REMOVED lines=12> */
[----:B------:R-:W-:Y:S02]  /*10640*/  F2FP.SATFINITE.E4M3.F32.PACK_AB_MERGE_C R27, R60, R51, R61 ;  /* 0x000000333c1b723e */ /* 0x000fe4000480703d */
[----:B------:R-:W-:Y:S01]  /*10650*/  F2FP.SATFINITE.E4M3.F32.PACK_AB_MERGE_C R24, R30, R35, R24 ;  /* 0x000000231e18723e */ /* 0x000fe20004807018 */
[----:B------:R3:W-:Y:S01]  /*10660*/  STS.128 [R224+0x18000], R4 ;  /* 0x01800004e0007388 */ /* 0x0007e20000000c00 */
[----:B------:R-:W-:-:S05]  /*10670*/  F2FP.SATFINITE.E4M3.F32.PACK_AB_MERGE_C R26, R33, R26, R34 ;  /* 0x0000001a211a723e */ /* 0x000fca0004807022 */
[----:B------:R3:W-:Y:S02]  /*10680*/  STS.128 [R0+0x18000], R24 ;  /* 0x0180001800007388 */ /* 0x0007e40000000c00 */
.L_x_1475:
[----:B------:R-:W-:Y:S05]  /*10690*/  BSYNC B1 ;  /* 0x0000000000017941 */ /* 0x000fea0003800000 */
.L_x_1474:
[----:B------:R-:W-:Y:S05]  /*106a0*/  @P0 BRA `(.L_x_1459) ;  /* 0x0000000c00dc0947 */ /* 0x000fea0003800000 */
[----:B0----5:R-:W-:Y:S02]  /*106b0*/  SHF.R.U32.HI R3, RZ, 0x8, R12 ;  /* 0x00000008ff037819 */ /* 0x021fe4000001160c */
[----:B-123--:R-:W-:Y:S02]  /*106c0*/  LOP3.LUT R0, R12, 0xff, RZ, 0xc0, !PT ;  /* 0x000000ff0c007812 */ /* 0x00efe400078ec0ff */
[----:B------:R-:W-:Y:S02]  /*106d0*/  SHF.R.U32.HI R7, RZ, 0x8, R14 ;  /* 0x00000008ff077819 */ /* 0x000fe4000001160e */
[----:B------:R-:W-:Y:S02]  /*106e0*/  LOP3.LUT R3, R3, 0xff, RZ, 0xc0, !PT ;  /* 0x000000ff03037812 */ /* 0x000fe400078ec0ff */
[----:B------:R-:W-:Y:S02]  /*106f0*/  LEA.HI R54, R54, R215, RZ, 0x1c ;  /* 0x000000d736367211 */ /* 0x000fe400078fe0ff */
[----:B------:R-:W-:-:S02]  /*10700*/  LOP3.LUT R6, R14, 0xff, RZ, 0xc0, !PT ;  /* 0x000000ff0e067812 */ /* 0x000fc400078ec0ff */
[----:B------:R-:W-:Y:S02]  /*10710*/  LOP3.LUT R7, R7, 0xff, RZ, 0xc0, !PT ;  /* 0x000000ff07077812 */ /* 0x000fe400078ec0ff */
[----:B------:R-:W-:Y:S01]  /*10720*/  PRMT R21, R3, 0x7604, R0 ;  /* 0x0000760403157816 */ /* 0x000fe20000000000 */
[----:B------:R-:W-:Y:S01]  /*10730*/  IMAD.SHL.U32 R0, R54, 0x10, RZ ;  /* 0x0000001036007824 */ /* 0x000fe200078e00ff */
[----:B------:R-:W-:Y:S02]  /*10740*/  SHF.R.S32.HI R3, RZ, 0x1f, R54 ;  /* 0x0000001fff037819 */ /* 0x000fe40000011436 */
[----:B------:R-:W-:Y:S02]  /*10750*/  PRMT R29, R7, 0x7604, R6 ;  /* 0x00007604071d7816 */ /* 0x000fe40000000006 */
[----:B------:R-:W-:Y:S02]  /*10760*/  LEA.HI R7, R3, R54, RZ, 0x3 ;  /* 0x0000003603077211 */ /* 0x000fe400078f18ff */
[----:B------:R-:W-:-:S02]  /*10770*/  SHF.R.U32.HI R3, RZ, 0x8, R8 ;  /* 0x00000008ff037819 */ /* 0x000fc40000011608 */
[----:B------:R-:W-:Y:S02]  /*10780*/  LOP3.LUT R0, R227, 0x70, R0, 0xf8, !PT ;  /* 0x00000070e3007812 */ /* 0x000fe400078ef800 */
[----:B------:R-:W-:Y:S02]  /*10790*/  SHF.R.U32.HI R25, RZ, 0x3, R227 ;  /* 0x00000003ff197819 */ /* 0x000fe400000116e3 */
[----:B------:R-:W-:Y:S02]  /*107a0*/  SHF.L.U32 R24, R7, 0xb, RZ ;  /* 0x0000000b07187819 */ /* 0x000fe400000006ff */
[----:B------:R-:W-:Y:S02]  /*107b0*/  LOP3.LUT R7, R3, 0xff, RZ, 0xc0, !PT ;  /* 0x000000ff03077812 */ /* 0x000fe400078ec0ff */
[----:B------:R-:W-:Y:S02]  /*107c0*/  SHF.R.U32.HI R5, RZ, 0x8, R13 ;  /* 0x00000008ff057819 */ /* 0x000fe4000001160d */
[----:B------:R-:W-:-:S02]  /*107d0*/  LOP3.LUT R3, R0, R25, RZ, 0x3c, !PT ;  /* 0x0000001900037212 */ /* 0x000fc400078e3cff */
[----:B------:R-:W-:Y:S02]  /*107e0*/  LOP3.LUT R24, R24, 0xffffc000, RZ, 0xc0, !PT ;  /* 0xffffc00018187812 */ /* 0x000fe400078ec0ff */
[----:B------:R-:W-:Y:S02]  /*107f0*/  LOP3.LUT R4, R13, 0xff, RZ, 0xc0, !PT ;  /* 0x000000ff0d047812 */ /* 0x000fe400078ec0ff */
[----:B------:R-:W-:Y:S02]  /*10800*/  LOP3.LUT R5, R5, 0xff, RZ, 0xc0, !PT ;  /* 0x000000ff05057812 */ /* 0x000fe400078ec0ff */
[----:B------:R-:W-:Y:S02]  /*10810*/  IADD3 R3, R3, R24, R230 ;  /* 0x0000001803037210 */ /* 0x000fe40007ffe0e6 */
[----:B------:R-:W-:Y:S02]  /*10820*/  PRMT R20, R5, 0x7604, R4 ;  /* 0x0000760405147816 */ /* 0x000fe40000000004 */
[----:B------:R-:W-:Y:S01]  /*10830*/  SHF.R.U32.HI R24, RZ, 0x8, R9 ;  /* 0x00000008ff187819 */ /* 0x000fe20000011609 */
[----:B------:R-:W-:Y:S01]  /*10840*/  IMAD.IADD R0, R16, 0x1, R3 ;  /* 0x0000000110007824 */ /* 0x000fe200078e0203 */
[----:B------:R-:W-:-:S02]  /*10850*/  SHF.R.U32.HI R5, RZ, 0x8, R15 ;  /* 0x00000008ff057819 */ /* 0x000fc4000001160f */
[----:B------:R-:W-:Y:S02]  /*10860*/  LOP3.LUT R4, R15, 0xff, RZ, 0xc0, !PT ;  /* 0x000000ff0f047812 */ /* 0x000fe400078ec0ff */
[----:B------:R-:W-:Y:S02]  /*10870*/  LOP3.LUT R6, R8, 0xff, RZ, 0xc0, !PT ;  /* 0x000000ff08067812 */ /* 0x000fe400078ec0ff */
[----:B------:R-:W-:Y:S02]  /*10880*/  LOP3.LUT R5, R5, 0xff, RZ, 0xc0, !PT ;  /* 0x000000ff05057812 */ /* 0x000fe400078ec0ff */
[----:B------:R-:W-:Y:S02]  /*10890*/  LOP3.LUT R3, R24, 0xff, RZ, 0xc0, !PT ;  /* 0x000000ff18037812 */ /* 0x000fe400078ec0ff */
[----:B------:R-:W0:Y:S01]  /*108a0*/  LDS.128 R24, [R0+0x18000] ;  /* 0x0180000000187984 */ /* 0x000e220000000c00 */
[----:B------:R-:W-:Y:S02]  /*108b0*/  PRMT R28, R5, 0x7604, R4 ;  /* 0x00007604051c7816 */ /* 0x000fe40000000004 */
[----:B------:R-:W-:-:S02]  /*108c0*/  PRMT R33, R7, 0x7604, R6 ;  /* 0x0000760407217816 */ /* 0x000fc40000000006 */
[----:B------:R-:W1:Y:S01]  /*108d0*/  LDS.128 R4, [R223+0x18000] ;  /* 0x01800000df047984 */ /* 0x000e620000000c00 */
[----:B------:R-:W-:Y:S02]  /*108e0*/  SHF.R.U32.HI R35, RZ, 0x8, R11 ;  /* 0x00000008ff237819 */ /* 0x000fe4000001160b */
[----:B------:R-:W-:Y:S02]  /*108f0*/  SHF.R.U32.HI R32, RZ, 0x8, R10 ;  /* 0x00000008ff207819 */ /* 0x000fe4000001160a */
[----:B------:R-:W-:Y:S02]  /*10900*/  LOP3.LUT R34, R11, 0xff, RZ, 0xc0, !PT ;  /* 0x000000ff0b227812 */ /* 0x000fe400078ec0ff */
[----:B------:R-:W-:Y:S02]  /*10910*/  LOP3.LUT R35, R35, 0xff, RZ, 0xc0, !PT ;  /* 0x000000ff23237812 */ /* 0x000fe400078ec0ff */
[----:B------:R-:W-:Y:S02]  /*10920*/  LOP3.LUT R30, R9, 0xff, RZ, 0xc0, !PT ;  /* 0x000000ff091e7812 */ /* 0x000fe400078ec0ff */
[----:B------:R-:W-:-:S02]  /*10930*/  LOP3.LUT R31, R10, 0xff, RZ, 0xc0, !PT ;  /* 0x000000ff0a1f7812 */ /* 0x000fc400078ec0ff */
[----:B------:R-:W-:Y:S02]  /*10940*/  LOP3.LUT R32, R32, 0xff, RZ, 0xc0, !PT ;  /* 0x000000ff20207812 */ /* 0x000fe400078ec0ff */
[----:B------:R-:W-:Y:S02]  /*10950*/  PRMT R34, R35, 0x7604, R34 ;  /* 0x0000760423227816 */ /* 0x000fe40000000022 */
[----:B------:R-:W-:Y:S02]  /*10960*/  PRMT R30, R3, 0x7604, R30 ;  /* 0x00007604031e7816 */ /* 0x000fe4000000001e */
[----:B------:R-:W-:Y:S02]  /*10970*/  SHF.R.U32.HI R35, RZ, 0x10, R9 ;  /* 0x00000010ff237819 */ /* 0x000fe40000011609 */
[----:B------:R-:W-:Y:S02]  /*10980*/  SHF.R.U32.HI R3, RZ, 0x10, R13 ;  /* 0x00000010ff037819 */ /* 0x000fe4000001160d */
[----:B------:R-:W-:Y:S01]  /*10990*/  PRMT R37, R32, 0x7604, R31 ;  /* 0x0000760420257816 */ /* 0x000fe2000000001f */
[----:B------:R-:W-:Y:S01]  /*109a0*/  IMAD.U32 R35, R35, 0x10000, RZ ;  /* 0x0001000023237824 */ /* 0x000fe200078e00ff */
[----:B------:R-:W-:Y:S01]  /*109b0*/  SHF.R.U32.HI R31, RZ, 0x10, R15 ;  /* 0x00000010ff1f7819 */ /* 0x000fe2000001160f */
[----:B------:R-:W-:Y:S01]  /*109c0*/  IMAD.U32 R3, R3, 0x10000, RZ ;  /* 0x0001000003037824 */ /* 0x000fe200078e00ff */
[----:B------:R-:W-:-:S02]  /*109d0*/  SHF.R.U32.HI R39, RZ, 0x10, R11 ;  /* 0x00000010ff277819 */ /* 0x000fc4000001160b */
[----:B------:R-:W-:Y:S01]  /*109e0*/  LOP3.LUT R35, R30, 0xff0000, R35, 0xf8, !PT ;  /* 0x00ff00001e237812 */ /* 0x000fe200078ef823 */
[----:B------:R-:W-:Y:S01]  /*109f0*/  IMAD.U32 R31, R31, 0x10000, RZ ;  /* 0x000100001f1f7824 */ /* 0x000fe200078e00ff */
[----:B------:R-:W-:Y:S01]  /*10a00*/  LOP3.LUT R3, R20, 0xff0000, R3, 0xf8, !PT ;  /* 0x00ff000014037812 */ /* 0x000fe200078ef803 */
[----:B------:R-:W-:Y:S01]  /*10a10*/  IMAD.U32 R39, R39, 0x10000, RZ ;  /* 0x0001000027277824 */ /* 0x000fe200078e00ff */
        /* <DEDUP_REMOVED lines=8> */
[----:B------:R-:W-:Y:S02]  /*10aa0*/  F2FP.F16.E4M3.UNPACK_B R34, R35 ;  /* 0x00000023ff22723e */ /* 0x000fe400020006ff */
[----:B0-----:R-:W-:-:S02]  /*10ab0*/  F2FP.F16.E4M3.UNPACK_B R13, R25 ;  /* 0x00000019ff0d723e */ /* 0x001fc400020006ff */
[----:B------:R-:W-:Y:S02]  /*10ac0*/  F2FP.F16.E4M3.UNPACK_B R29, R28 ;  /* 0x0000001cff1d723e */ /* 0x000fe400020006ff */
[----:B------:R-:W-:Y:S01]  /*10ad0*/  LOP3.LUT R33, R33, 0xff000000, R8, 0xf8, !PT ;  /* 0xff00000021217812 */ /* 0x000fe200078ef808 */
[----:B------:R-:W-:Y:S01]  /*10ae0*/  HADD2.F32 R14, -RZ, R13.H0_H0 ;  /* 0x2000000dff0e7230 */ /* 0x000fe20000004100 */
[----:B------:R-:W-:Y:S01]  /*10af0*/  LOP3.LUT R38, R37, 0xff000000, R10, 0xf8, !PT ;  /* 0xff00000025267812 */ /* 0x000fe200078ef80a */
[--C-:B------:R-:W-:Y:S01]  /*10b00*/  HADD2.F32 R37, -RZ, R34.reuse.H0_H0 ;  /* 0x20000022ff257230 */ /* 0x100fe20000004100 */
[----:B------:R-:W-:Y:S01]  /*10b10*/  LOP3.LUT R32, R31, 0xff000000, R15, 0xf8, !PT ;  /* 0xff0000001f207812 */ /* 0x000fe200078ef80f */
[----:B------:R-:W-:Y:S01]  /*10b20*/  HADD2.F32 R31, -RZ, R29.H0_H0 ;  /* 0x2000001dff1f7230 */ /* 0x000fe20000004100 */
[----:B-1----:R-:W-:Y:S01]  /*10b30*/  F2FP.F16.E4M3.UNPACK_B R8, R5 ;  /* 0x00000005ff08723e */ /* 0x002fe200020006ff */
[----:B------:R-:W-:Y:S01]  /*10b40*/  HADD2.F32 R34, -RZ, R34.H1_H1 ;  /* 0x30000022ff227230 */ /* 0x000fe20000004100 */
[----:B------:R-:W-:Y:S01]  /*10b50*/  LOP3.LUT R39, R39, 0xff000000, R11, 0xf8, !PT ;  /* 0xff00000027277812 */ /* 0x000fe200078ef80b */
[C---:B------:R-:W-:Y:S01]  /*10b60*/  FMUL.FTZ R41, R14.reuse, R37 ;  /* 0x000000250e297220 */ /* 0x040fe20000410000 */
[----:B------:R-:W-:Y:S01]  /*10b70*/  F2FP.F16.E4M3.UNPACK_B R10, R7 ;  /* 0x00000007ff0a723e */ /* 0x000fe200020006ff */
[----:B------:R-:W-:Y:S01]  /*10b80*/  FMUL.FTZ R14, R14, R31 ;  /* 0x0000001f0e0e7220 */ /* 0x000fe20000410000 */
[----:B------:R-:W-:Y:S01]  /*10b90*/  F2FP.F16.E4M3.UNPACK_B R11, R7.H1 ;  /* 0x00000007ff0b723e */ /* 0x000fe200030006ff */
[----:B------:R-:W-:Y:S01]  /*10ba0*/  HADD2.F32 R13, -RZ, R13.H1_H1 ;  /* 0x3000000dff0d7230 */ /* 0x000fe20000004100 */
[-C--:B------:R-:W-:Y:S01]  /*10bb0*/  F2FP.F16.E4M3.UNPACK_B R7, R6.reuse ;  /* 0x00000006ff07723e */ /* 0x080fe200020006ff */
[----:B------:R-:W-:Y:S01]  /*10bc0*/  HADD2.F32 R29, -RZ, R29.H1_H1 ;  /* 0x3000001dff1d7230 */ /* 0x000fe20000004100 */
[----:B------:R-:W-:Y:S01]  /*10bd0*/  F2FP.F16.E4M3.UNPACK_B R9, R6.H1 ;  /* 0x00000006ff09723e */ /* 0x000fe200030006ff */
[--C-:B------:R-:W-:Y:S01]  /*10be0*/  HADD2.F32 R6, -RZ, R8.reuse.H0_H0 ;  /* 0x20000008ff067230 */ /* 0x100fe20000004100 */
[----:B------:R-:W-:Y:S01]  /*10bf0*/  F2FP.F16.E4M3.UNPACK_B R25, R25.H1 ;  /* 0x00000019ff19723e */ /* 0x000fe200030006ff */
[----:B------:R-:W-:Y:S01]  /*10c00*/  HADD2.F32 R8, -RZ, R8.H1_H1 ;  /* 0x30000008ff087230 */ /* 0x000fe20000004100 */
[----:B------:R-:W-:Y:S01]  /*10c10*/  F2FP.F16.E4M3.UNPACK_B R35, R35.H1 ;  /* 0x00000023ff23723e */ /* 0x000fe200030006ff */
[----:B------:R-:W-:Y:S01]  /*10c20*/  FMUL.FTZ R43, R13, R34 ;  /* 0x000000220d2b7220 */ /* 0x000fe20000410000 */
[----:B------:R-:W-:Y:S01]  /*10c30*/  F2FP.F16.E4M3.UNPACK_B R5, R5.H1 ;  /* 0x00000005ff05723e */ /* 0x000fe200030006ff */
[----:B------:R-:W-:Y:S01]  /*10c40*/  FFMA.FTZ R40, R6, R37, R14 ;  /* 0x0000002506287223 */ /* 0x000fe2000001000e */
[----:B------:R-:W-:Y:S01]  /*10c50*/  F2FP.F16.E4M3.UNPACK_B R28, R28.H1 ;  /* 0x0000001cff1c723e */ /* 0x000fe200030006ff */
[----:B------:R-:W-:-:S02]  /*10c60*/  HADD2.F32 R37, -RZ, R35.H0_H0 ;  /* 0x20000023ff257230 */ /* 0x000fc40000004100 */
[----:B------:R-:W-:Y:S01]  /*10c70*/  FFMA.FTZ R41, R6, R31, -R41 ;  /* 0x0000001f06297223 */ /* 0x000fe20000010829 */
[----:B------:R-:W-:Y:S02]  /*10c80*/  HADD2.F32 R14, -RZ, R25.H0_H0 ;  /* 0x20000019ff0e7230 */ /* 0x000fe40000004100 */
[-C--:B------:R-:W-:Y:S01]  /*10c90*/  FMUL.FTZ R13, R13, R29.reuse ;  /* 0x0000001d0d0d7220 */ /* 0x080fe20000410000 */
[----:B------:R-:W-:Y:S02]  /*10ca0*/  HADD2.F32 R31, -RZ, R28.H0_H0 ;  /* 0x2000001cff1f7230 */ /* 0x000fe40000004100 */
[----:B------:R-:W-:Y:S01]  /*10cb0*/  FFMA.FTZ R42, R8, R29, -R43 ;  /* 0x0000001d082a7223 */ /* 0x000fe2000001082b */
[----:B------:R-:W-:Y:S02]  /*10cc0*/  HADD2.F32 R6, -RZ, R5.H0_H0 ;  /* 0x20000005ff067230 */ /* 0x000fe40000004100 */
[C---:B------:R-:W-:Y:S01]  /*10cd0*/  FMUL.FTZ R45, R14.reuse, R37 ;  /* 0x000000250e2d7220 */ /* 0x040fe20000410000 */
[----:B------:R-:W-:Y:S01]  /*10ce0*/  F2FP.F16.E4M3.UNPACK_B R20, R27 ;  /* 0x0000001bff14723e */ /* 0x000fe200020006ff */
[-C--:B------:R-:W-:Y:S01]  /*10cf0*/  FMUL.FTZ R14, R14, R31.reuse ;  /* 0x0000001f0e0e7220 */ /* 0x080fe20000410000 */
[----:B------:R-:W-:Y:S01]  /*10d00*/  FFMA.FTZ R43, R8, R34, R13 ;  /* 0x00000022082b7223 */ /* 0x000fe2000001000d */
[C---:B------:R-:W-:Y:S01]  /*10d10*/  FFMA.FTZ R45, R6.reuse, R31, -R45 ;  /* 0x0000001f062d7223 */ /* 0x040fe2000001082d */
[----:B------:R-:W-:Y:S01]  /*10d20*/  F2FP.F16.E4M3.UNPACK_B R31, R39 ;  /* 0x00000027ff1f723e */ /* 0x000fe200020006ff */
        /* <DEDUP_REMOVED lines=10> */
[----:B------:R-:W-:Y:S01]  /*10dd0*/  HADD2.F32 R28, -RZ, R28.H1_H1 ;  /* 0x3000001cff1c7230 */ /* 0x000fe20000004100 */
[----:B------:R-:W-:Y:S01]  /*10de0*/  LOP3.LUT R21, R21, 0xff0000, R12, 0xf8, !PT ;  /* 0x00ff000015157812 */ /* 0x000fe200078ef80c */
[----:B------:R-:W-:Y:S02]  /*10df0*/  HADD2.F32 R29, -RZ, R13.H0_H0 ;  /* 0x2000000dff1d7230 */ /* 0x000fe40000004100 */
        /* <DEDUP_REMOVED lines=10> */
[----:B------:R-:W-:Y:S02]  /*10ea0*/  HADD2.F32 R13, -RZ, R13.H1_H1 ;  /* 0x3000000dff0d7230 */ /* 0x000fe40000004100 */
[----:B------:R-:W-:Y:S01]  /*10eb0*/  FFMA.FTZ R34, R5, R28, -R34 ;  /* 0x0000001c05227223 */ /* 0x000fe20000010822 */
[----:B------:R-:W-:Y:S02]  /*10ec0*/  HADD2.F32 R14, -RZ, R39.H0_H0 ;  /* 0x20000027ff0e7230 */ /* 0x000fe40000004100 */
[----:B------:R-:W-:Y:S01]  /*10ed0*/  FMUL.FTZ R25, R20, R31 ;  /* 0x0000001f14197220 */ /* 0x000fe20000410000 */
[----:B------:R-:W-:-:S02]  /*10ee0*/  HADD2.F32 R6, -RZ, R27.H0_H0 ;  /* 0x2000001bff067230 */ /* 0x000fc40000004100 */
[----:B------:R-:W-:Y:S01]  /*10ef0*/  FMUL.FTZ R20, R20, R13 ;  /* 0x0000000d14147220 */ /* 0x000fe20000410000 */
[----:B------:R-:W-:Y:S01]  /*10f00*/  HADD2.F32 R10, -RZ, R10.H1_H1 ;  /* 0x3000000aff0a7230 */ /* 0x000fe20000004100 */
[----:B------:R-:W-:Y:S01]  /*10f10*/  LOP3.LUT R21, R21, 0xff000000, R12, 0xf8, !PT ;  /* 0xff00000015157812 */ /* 0x000fe200078ef80c */
[--C-:B------:R-:W-:Y:S02]  /*10f20*/  HADD2.F32 R8, -RZ, R32.reuse.H0_H0 ;  /* 0x20000020ff087230 */ /* 0x100fe40000004100 */
[----:B------:R-:W-:Y:S01]  /*10f30*/  FMUL.FTZ R28, R6, R14 ;  /* 0x0000000e061c7220 */ /* 0x000fe20000410000 */
[----:B------:R-:W-:Y:S02]  /*10f40*/  HADD2.F32 R5, -RZ, R11.H0_H0 ;  /* 0x2000000bff057230 */ /* 0x000fe40000004100 */
[----:B------:R-:W-:Y:S01]  /*10f50*/  FFMA.FTZ R48, R10, R31, R20 ;  /* 0x0000001f0a307223 */ /* 0x000fe20000010014 */
[----:B------:R-:W-:Y:S01]  /*10f60*/  F2FP.F16.E4M3.UNPACK_B R12, R24 ;  /* 0x00000018ff0c723e */ /* 0x000fe200020006ff */
[-C--:B------:R-:W-:Y:S01]  /*10f70*/  FMUL.FTZ R29, R6, R8.reuse ;  /* 0x00000008061d7220 */ /* 0x080fe20000410000 */
[----:B------:R-:W-:Y:S01]  /*10f80*/  FFMA.FTZ R46, R10, R13, -R25 ;  /* 0x0000000d0a2e7223 */ /* 0x000fe20000010819 */
[C---:B------:R-:W-:Y:S01]  /*10f90*/  FFMA.FTZ R31, R5.reuse, R8, -R28 ;  /* 0x00000008051f7223 */ /* 0x040fe2000001081c */
[----:B------:R-:W-:Y:S01]  /*10fa0*/  HADD2.F32 R20, -RZ, R39.H1_H1 ;  /* 0x30000027ff147230 */ /* 0x000fe20000004100 */
[----:B------:R-:W-:Y:S01]  /*10fb0*/  F2FP.F16.E4M3.UNPACK_B R24, R24.H1 ;  /* 0x00000018ff18723e */ /* 0x000fe200030006ff */
[----:B------:R-:W-:Y:S01]  /*10fc0*/  HADD2.F32 R27, -RZ, R27.H1_H1 ;  /* 0x3000001bff1b7230 */ /* 0x000fe20000004100 */
[----:B------:R-:W-:Y:S01]  /*10fd0*/  F2FP.F16.E4M3.UNPACK_B R13, R33.H1 ;  /* 0x00000021ff0d723e */ /* 0x000fe200030006ff */
[----:B------:R-:W-:Y:S01]  /*10fe0*/  HADD2.F32 R32, -RZ, R32.H1_H1 ;  /* 0x30000020ff207230 */ /* 0x000fe20000004100 */
[----:B------:R-:W-:Y:S01]  /*10ff0*/  F2FP.F16.E4M3.UNPACK_B R8, R21.H1 ;  /* 0x00000015ff08723e */ /* 0x000fe200030006ff */
[----:B------:R-:W-:Y:S01]  /*11000*/  HADD2.F32 R11, -RZ, R11.H1_H1 ;  /* 0x3000000bff0b7230 */ /* 0x000fe20000004100 */
[----:B------:R-:W-:Y:S01]  /*11010*/  F2FP.F16.E4M3.UNPACK_B R3, R4 ;  /* 0x00000004ff03723e */ /* 0x000fe200020006ff */
[----:B------:R-:W-:Y:S01]  /*11020*/  FFMA.FTZ R49, R5, R14, R29 ;  /* 0x0000000e05317223 */ /* 0x000fe2000001001d */
[----:B------:R-:W-:Y:S01]  /*11030*/  F2FP.F16.E4M3.UNPACK_B R4, R4.H1 ;  /* 0x00000004ff04723e */ /* 0x000fe200030006ff */
[----:B------:R-:W-:Y:S01]  /*11040*/  FMUL.FTZ R50, R27, R20 ;  /* 0x000000141b327220 */ /* 0x000fe20000410000 */
[----:B------:R-:W-:-:S02]  /*11050*/  HADD2.F32 R14, -RZ, R13.H0_H0 ;  /* 0x2000000dff0e7230 */ /* 0x000fc40000004100 */
[-C--:B------:R-:W-:Y:S01]  /*11060*/  FMUL.FTZ R27, R27, R32.reuse ;  /* 0x000000201b1b7220 */ /* 0x080fe20000410000 */
[----:B------:R-:W-:Y:S02]  /*11070*/  HADD2.F32 R6, -RZ, R24.H0_H0 ;  /* 0x20000018ff067230 */ /* 0x000fe40000004100 */
[C---:B------:R-:W-:Y:S01]  /*11080*/  FFMA.FTZ R50, R11.reuse, R32, -R50 ;  /* 0x000000200b327223 */ /* 0x040fe20000010832 */
[----:B------:R-:W-:Y:S02]  /*11090*/  HADD2.F32 R10, -RZ, R8.H0_H0 ;  /* 0x20000008ff0a7230 */ /* 0x000fe40000004100 */
[----:B------:R-:W-:Y:S01]  /*110a0*/  FFMA.FTZ R32, R11, R20, R27 ;  /* 0x000000140b207223 */ /* 0x000fe2000001001b */
[----:B------:R-:W-:Y:S02]  /*110b0*/  HADD2.F32 R5, -RZ, R4.H0_H0 ;  /* 0x20000004ff057230 */ /* 0x000fe40000004100 */
[----:B------:R-:W-:Y:S01]  /*110c0*/  FMUL.FTZ R28, R6, R14 ;  /* 0x0000000e061c7220 */ /* 0x000fe20000410000 */
[----:B------:R-:W-:-:S02]  /*110d0*/  HADD2.F32 R13, -RZ, R13.H1_H1 ;  /* 0x3000000dff0d7230 */ /* 0x000fc40000004100 */
[-C--:B------:R-:W-:Y:S01]  /*110e0*/  FMUL.FTZ R25, R6, R10.reuse ;  /* 0x0000000a06197220 */ /* 0x080fe20000410000 */
[----:B------:R-:W-:Y:S01]  /*110f0*/  HADD2.F32 R24, -RZ, R24.H1_H1 ;  /* 0x30000018ff187230 */ /* 0x000fe20000004100 */
[----:B------:R-:W-:Y:S01]  /*11100*/  F2FP.F16.E4M3.UNPACK_B R33, R33 ;  /* 0x00000021ff21723e */ /* 0x000fe200020006ff */
[----:B------:R-:W-:Y:S01]  /*11110*/  HADD2.F32 R11, -RZ, R8.H1_H1 ;  /* 0x30000008ff0b7230 */ /* 0x000fe20000004100 */
[----:B------:R-:W-:Y:S01]  /*11120*/  F2FP.F16.E4M3.UNPACK_B R21, R21 ;  /* 0x00000015ff15723e */ /* 0x000fe200020006ff */
[C---:B------:R-:W-:Y:S01]  /*11130*/  FFMA.FTZ R28, R5.reuse, R10, -R28 ;  /* 0x0000000a051c7223 */ /* 0x040fe2000001081c */
[----:B------:R-:W-:Y:S01]  /*11140*/  FFMA.FTZ R25, R5, R14, R25 ;  /* 0x0000000e05197223 */ /* 0x000fe20000010019 */
[----:B------:R-:W-:Y:S02]  /*11150*/  HADD2.F32 R4, -RZ, R4.H1_H1 ;  /* 0x30000004ff047230 */ /* 0x000fe40000004100 */
[C---:B------:R-:W-:Y:S01]  /*11160*/  FMUL.FTZ R27, R24.reuse, R13 ;  /* 0x0000000d181b7220 */ /* 0x040fe20000410000 */
[----:B------:R-:W-:Y:S01]  /*11170*/  FMUL.FTZ R24, R24, R11 ;  /* 0x0000000b18187220 */ /* 0x000fe20000410000 */
[----:B------:R-:W-:Y:S01]  /*11180*/  HADD2.F32 R8, -RZ, R33.H0_H0 ;  /* 0x20000021ff087230 */ /* 0x000fe20000004100 */
        /* <DEDUP_REMOVED lines=9> */
[----:B------:R-:W-:Y:S01]  /*11220*/  HADD2.F32 R12, -RZ, R12.H1_H1 ;  /* 0x3000000cff0c7230 */ /* 0x000fe20000004100 */
[----:B------:R-:W-:Y:S01]  /*11230*/  F2FP.F16.E4M3.UNPACK_B R26, R26.H1 ;  /* 0x0000001aff1a723e */ /* 0x000fe200030006ff */
[----:B------:R-:W-:Y:S01]  /*11240*/  HADD2.F32 R21, -RZ, R21.H1_H1 ;  /* 0x30000015ff157230 */ /* 0x000fe20000004100 */
[----:B------:R-:W-:Y:S01]  /*11250*/  F2FP.F16.E4M3.UNPACK_B R10, R38.H1 ;  /* 0x00000026ff0a723e */ /* 0x000fe200030006ff */
[----:B------:R-:W-:Y:S01]  /*11260*/  FFMA.FTZ R13, R4, R6, -R11 ;  /* 0x00000006040d7223 */ /* 0x000fe2000001080b */
[----:B------:R-:W-:-:S02]  /*11270*/  HADD2.F32 R3, -RZ, R3.H1_H1 ;  /* 0x30000003ff037230 */ /* 0x000fc40000004100 */
[----:B------:R-:W-:Y:S01]  /*11280*/  FFMA.FTZ R14, R4, R8, R5 ;  /* 0x00000008040e7223 */ /* 0x000fe20000010005 */
[C---:B------:R-:W-:Y:S01]  /*11290*/  FMUL.FTZ R6, R12.reuse, R33 ;  /* 0x000000210c067220 */ /* 0x040fe20000410000 */
[-C--:B------:R-:W-:Y:S01]  /*112a0*/  F2FP.F16.E4M3.UNPACK_B R5, R30.reuse.H1 ;  /* 0x0000001eff05723e */ /* 0x080fe200030006ff */
        /* <DEDUP_REMOVED lines=12> */
[C---:B------:R-:W-:Y:S01]  /*11370*/  FFMA.FTZ R20, R3.reuse, R6, -R20 ;  /* 0x0000000603147223 */ /* 0x040fe20000010814 */
[----:B------:R-:W-:Y:S01]  /*11380*/  HADD2.F32 R5, -RZ, R5.H1_H1 ;  /* 0x30000005ff057230 */ /* 0x000fe20000004100 */
[----:B------:R-:W-:Y:S01]  /*11390*/  F2FP.F16.E4M3.UNPACK_B R38, R38 ;  /* 0x00000026ff26723e */ /* 0x000fe200020006ff */
[----:B------:R-:W-:Y:S02]  /*113a0*/  HADD2.F32 R9, -RZ, R9.H1_H1 ;  /* 0x30000009ff097230 */ /* 0x000fe40000004100 */
[C---:B------:R-:W-:Y:S01]  /*113b0*/  FMUL.FTZ R6, R26.reuse, R10 ;  /* 0x0000000a1a067220 */ /* 0x040fe20000410000 */
[----:B------:R-:W-:Y:S01]  /*113c0*/  FFMA.FTZ R21, R3, R8, R4 ;  /* 0x0000000803157223 */ /* 0x000fe20000010004 */
[----:B------:R-:W-:Y:S01]  /*113d0*/  FMUL.FTZ R11, R26, R5 ;  /* 0x000000051a0b7220 */ /* 0x000fe20000410000 */
[----:B------:R-:W-:-:S02]  /*113e0*/  HADD2.F32 R4, -RZ, R15.H0_H0 ;  /* 0x2000000fff047230 */ /* 0x000fc40000004100 */
[C---:B------:R-:W-:Y:S01]  /*113f0*/  FFMA.FTZ R29, R9.reuse, R5, -R6 ;  /* 0x00000005091d7223 */ /* 0x040fe20000010806 */
[----:B------:R-:W-:Y:S02]  /*11400*/  HADD2.F32 R5, -RZ, R30.H0_H0 ;  /* 0x2000001eff057230 */ /* 0x000fe40000004100 */
[----:B------:R-:W-:Y:S01]  /*11410*/  FFMA.FTZ R26, R9, R10, R11 ;  /* 0x0000000a091a7223 */ /* 0x000fe2000001000b */
[----:B------:R-:W-:Y:S02]  /*11420*/  HADD2.F32 R6, -RZ, R38.H0_H0 ;  /* 0x20000026ff067230 */ /* 0x000fe40000004100 */
[----:B------:R-:W-:Y:S02]  /*11430*/  HADD2.F32 R30, -RZ, R30.H1_H1 ;  /* 0x3000001eff1e7230 */ /* 0x000fe40000004100 */
[C---:B------:R-:W-:Y:S01]  /*11440*/  FMUL.FTZ R9, R4.reuse, R5 ;  /* 0x0000000504097220 */ /* 0x040fe20000410000 */
[----:B------:R-:W-:Y:S02]  /*11450*/  HADD2.F32 R38, -RZ, R38.H1_H1 ;  /* 0x30000026ff267230 */ /* 0x000fe40000004100 */
[----:B------:R-:W-:Y:S01]  /*11460*/  FMUL.FTZ R8, R4, R6 ;  /* 0x0000000604087220 */ /* 0x000fe20000410000 */
[----:B------:R-:W-:Y:S01]  /*11470*/  HADD2.F32 R15, -RZ, R15.H1_H1 ;  /* 0x3000000fff0f7230 */ /* 0x000fe20000004100 */
[----:B------:R-:W-:Y:S01]  /*11480*/  F2FP.SATFINITE.E4M3.F32.PACK_AB_MERGE_C R21, R26, R21, RZ ;  /* 0x000000151a15723e */ /* 0x000fe200048070ff */
[----:B------:R-:W-:-:S02]  /*11490*/  HADD2.F32 R3, -RZ, R7.H0_H0 ;  /* 0x20000007ff037230 */ /* 0x000fc40000004100 */
[----:B------:R-:W-:Y:S02]  /*114a0*/  HADD2.F32 R7, -RZ, R7.H1_H1 ;  /* 0x30000007ff077230 */ /* 0x000fe40000004100 */
[C---:B------:R-:W-:Y:S01]  /*114b0*/  FMUL.FTZ R4, R15.reuse, R38 ;  /* 0x000000260f047220 */ /* 0x040fe20000410000 */
[----:B------:R-:W-:Y:S01]  /*114c0*/  FMUL.FTZ R11, R15, R30 ;  /* 0x0000001e0f0b7220 */ /* 0x000fe20000410000 */
        /* <DEDUP_REMOVED lines=16> */
[----:B------:R-:W-:Y:S01]  /*115d0*/  F2FP.SATFINITE.E4M3.F32.PACK_AB_MERGE_C R11, R48, R35, R11 ;  /* 0x00000023300b723e */ /* 0x000fe2000480700b */
[----:B------:R4:W-:Y:S01]  /*115e0*/  STS.128 [R223+0x18000], R4 ;  /* 0x01800004df007388 */ /* 0x0009e20000000c00 */
[----:B------:R-:W-:-:S02]  /*115f0*/  F2FP.SATFINITE.E4M3.F32.PACK_AB_MERGE_C R8, R33, R14, R8 ;  /* 0x0000000e2108723e */ /* 0x000fc40004807008 */
[----:B------:R-:W-:-:S05]  /*11600*/  F2FP.SATFINITE.E4M3.F32.PACK_AB_MERGE_C R10, R38, R3, R21 ;  /* 0x00000003260a723e */ /* 0x000fca0004807015 */
[----:B------:R4:W-:Y:S02]  /*11610*/  STS.128 [R0+0x18000], R8 ;  /* 0x0180000800007388 */ /* 0x0009e40000000c00 */
.L_x_1459:
[----:B------:R-:W-:Y:S05]  /*11620*/  BSYNC B0 ;  /* 0x0000000000007941 */ /* 0x000fea0003800000 */
.L_x_1431:
[----:B------:R-:W-:Y:S01]  /*11630*/  @!PT LDS RZ, [RZ] ;  /* 0x00000000fffff984 */ /* 0x000fe20000000800 */
[----:B------:R-:W-:Y:S01]  /*11640*/  @!PT LDS RZ, [RZ] ;  /* 0x00000000fffff984 */ /* 0x000fe20000000800 */
[----:B------:R-:W-:Y:S01]  /*11650*/  @!PT LDS RZ, [RZ] ;  /* 0x00000000fffff984 */ /* 0x000fe20000000800 */
[----:B------:R-:W-:Y:S01]  /*11660*/  @!PT LDS RZ, [RZ] ;  /* 0x00000000fffff984 */ /* 0x000fe20000000800 */
[----:B------:R1:W-:Y:S06]  /*11670*/  MEMBAR.ALL.CTA ;  /* 0x0000000000007992 */ /* 0x0003ec0000008000 */
[----:B-1----:R-:W1:Y:S01]  /*11680*/  FENCE.VIEW.ASYNC.S ;  /* 0x00000000000073c6 */ /* 0x002e620000000000 */
[----:B------:R-:W-:Y:S05]  /*11690*/  WARPSYNC.ALL ;  /* 0x0000000000007948 */ /* 0x000fea0003800000 */
[----:B-1----:R-:W-:Y:S06]  /*116a0*/  BAR.SYNC.DEFER_BLOCKING 0xd, 0x100 ;  /* 0x0344000000007b1d */ /* 0x002fec0000010000 */
.L_x_1429:
[----:B--234-:R-:W-:-:S05]  /*116b0*/  IMAD.U32 R0, RZ, RZ, UR45 ;  /* 0x0000002dff007e24 */ /* 0x01cfca000f8e00ff */
[----:B------:R-:W-:-:S13]  /*116c0*/  ISETP.NE.AND P0, PT, R0, 0x3, PT ;  /* 0x000000030000780c */ /* 0x000fda0003f05270 */
[----:B------:R-:W-:Y:S05]  /*116d0*/  @!P0 BRA `(.L_x_1476) ;  /* 0x0000000000048947 */ /* 0x000fea0003800000 */
[----:B------:R-:W-:Y:S01]  /*116e0*/  BPT.TRAP 0x1 ;  /* 0x000000040000795c */ /* 0x000fe20000300000 */
.L_x_1476:
[----:B-----5:R-:W-:Y:S01]  /*116f0*/  IMAD R9, R199, 0x8, R16 ;  /* 0x00000008c7097824 */ /* 0x020fe200078e0210 */
[----:B------:R-:W-:-:S04]  /*11700*/  SHF.L.U32 R0, R193, 0x1f, RZ ;  /* 0x0000001fc1007819 */ /* 0x000fc800000006ff */
[----:B------:R2:W3:Y:S01]  /*11710*/  SYNCS.PHASECHK.TRANS64.TRYWAIT P2, [R9+URZ+0x28430], R0 ;  /* 0x02843000090075a7 */ /* 0x0004e2000804017f */
[----:B------:R-:W-:Y:S05]  /*11720*/  @!P0 BRA `(.L_x_1477) ;  /* 0x0000000000048947 */ /* 0x000fea0003800000 */
[----:B------:R-:W-:Y:S01]  /*11730*/  BPT.TRAP 0x1 ;  /* 0x000000040000795c */ /* 0x000fe20000300000 */
.L_x_1477:
[----:B01----:R-:W0:Y:S02]  /*11740*/  S2R R3, SR_TID.X ;  /* 0x0000000000037919 */ /* 0x003e240000002100 */
[----:B0-----:R-:W-:-:S04]  /*11750*/  LOP3.LUT R3, R3, 0x7f, RZ, 0xc0, !PT ;  /* 0x0000007f03037812 */ /* 0x001fc800078ec0ff */
[----:B------:R-:W-:Y:S01]  /*11760*/  ISETP.NE.AND P1, PT, R3, RZ, PT ;  /* 0x000000ff0300720c */ /* 0x000fe20003f25270 */
[----:B---3--:R-:W-:-:S12]  /*11770*/  @P2 BRA `(.L_x_1478) ;  /* 0x0000000000082947 */ /* 0x008fd80003800000 */
[----:B------:R-:W0:Y:S02]  /*11780*/  SYNCS.PHASECHK.TRANS64.TRYWAIT P2, [R9+URZ+0x28430], R0 ;  /* 0x02843000090075a7 */ /* 0x000e24000804017f */
[----:B0-----:R-:W-:Y:S05]  /*11790*/  @!P2 BRA `(.L_x_1479) ;  /* 0x0000015800c4a947 */ /* 0x001fea0003800000 */
.L_x_1478:
[----:B------:R-:W-:Y:S05]  /*117a0*/  WARPSYNC.ALL ;  /* 0x0000000000007948 */ /* 0x000fea0003800000 */
[----:B0-2---:R-:W-:Y:S01]  /*117b0*/  VIADD R0, R16, 0x20000 ;  /* 0x0002000010007836 */ /* 0x005fe20000000000 */
[----:B------:R-:W-:Y:S01]  /*117c0*/  R2UR UR12, R36 ;  /* 0x00000000240c72ca */ /* 0x000fe200000e0000 */
[----:B------:R-:W-:Y:S01]  /*117d0*/  IMAD.MOV.U32 R7, RZ, RZ, 0x40000040 ;  /* 0x40000040ff077424 */ /* 0x000fe200078e00ff */
[----:B------:R-:W-:Y:S01]  /*117e0*/  WARPGROUP.ARRIVE ;  /* 0x00000000000079c5 */ /* 0x000fe20000000000 */
[----:B------:R-:W-:Y:S01]  /*117f0*/  UMOV UR13, 0x40000040 ;  /* 0x40000040000d7882 */ /* 0x000fe20000000000 */
[----:B------:R-:W-:Y:S01]  /*11800*/  SHF.R.U32.HI R0, RZ, 0x4, R0 ;  /* 0x00000004ff007819 */ /* 0x000fe20000011600 */
[----:B------:R-:W-:Y:S01]  /*11810*/  IMAD.MOV.U32 R11, RZ, RZ, 0x40000040 ;  /* 0x40000040ff0b7424 */ /* 0x000fe200078e00ff */
[----:B------:R-:W-:Y:S01]  /*11820*/  R2UR UR15, R7 ;  /* 0x00000000070f72ca */ /* 0x000fe200000e0000 */
[----:B------:R-:W-:Y:S01]  /*11830*/  UMOV UR9, 0x40000040 ;  /* 0x4000004000097882 */ /* 0x000fe20000000000 */
[----:B------:R-:W-:Y:S01]  /*11840*/  LOP3.LUT R0, R0, 0x3fff, RZ, 0xc0, !PT ;  /* 0x00003fff00007812 */ /* 0x000fe200078ec0ff */
[----:B------:R-:W-:Y:S01]  /*11850*/  UMOV UR5, 0x40000040 ;  /* 0x4000004000057882 */ /* 0x000fe20000000000 */
[----:B------:R-:W-:Y:S01]  /*11860*/  R2UR UR11, R11 ;  /* 0x000000000b0b72ca */ /* 0x000fe200000e0000 */
[----:B------:R-:W-:Y:S01]  /*11870*/  IMAD.MOV.U32 R11, RZ, RZ, 0x40000040 ;  /* 0x40000040ff0b7424 */ /* 0x000fe200078e00ff */
[----:B------:R-:W-:Y:S01]  /*11880*/  LOP3.LUT R4, R0, 0x10000, RZ, 0xfc, !PT ;  /* 0x0001000000047812 */ /* 0x000fe200078efcff */
[----:B------:R-:W-:Y:S01]  /*11890*/  ULOP3.LUT UR12, UR12, 0x10000, URZ, 0xfc, !UPT ;  /* 0x000100000c0c7892 */ /* 0x000fe2000f8efc3f */
[----:B------:R-:W-:Y:S01]  /*118a0*/  IMAD.MOV.U32 R7, RZ, RZ, 0x40000040 ;  /* 0x40000040ff077424 */ /* 0x000fe200078e00ff */
[----:B------:R-:W-:Y:S01]  /*118b0*/  UMOV UR17, 0x40000040 ;  /* 0x4000004000117882 */ /* 0x000fe20000000000 */
[----:B------:R-:W-:Y:S01]  /*118c0*/  R2UR UR7, R11 ;  /* 0x000000000b0772ca */ /* 0x000fe200000e0000 */
[----:B------:R-:W-:Y:S01]  /*118d0*/  IMAD R6, R199, 0x400, R4 ;  /* 0x00000400c7067824 */ /* 0x000fe200078e0204 */
[----:B------:R-:W-:Y:S01]  /*118e0*/  UIADD3 UR8, UR12, 0x2, URZ ;  /* 0x000000020c087890 */ /* 0x000fe2000fffe03f */
[----:B------:R-:W-:Y:S01]  /*118f0*/  IMAD.MOV.U32 R11, RZ, RZ, 0x40000040 ;  /* 0x40000040ff0b7424 */ /* 0x000fe200078e00ff */
[----:B------:R-:W-:Y:S01]  /*11900*/  UIADD3 UR4, UR12, 0x4, URZ ;  /* 0x000000040c047890 */ /* 0x000fe2000fffe03f */
[C---:B------:R-:W-:Y:S01]  /*11910*/  VIADD R10, R6.reuse, 0x2 ;  /* 0x00000002060a7836 */ /* 0x040fe20000000000 */
[----:B------:R-:W-:Y:S01]  /*11920*/  R2UR UR14, R6 ;  /* 0x00000000060e72ca */ /* 0x000fe200000e0000 */
[----:B------:R-:W-:Y:S01]  /*11930*/  UIADD3 UR16, UR12, 0x6, URZ ;  /* 0x000000060c107890 */ /* 0x000fe2000fffe03f */
[----:B------:R-:W-:Y:S01]  /*11940*/  R2UR UR19, R11 ;  /* 0x000000000b1372ca */ /* 0x000fe200000e0000 */
[----:B------:R-:W-:Y:S01]  /*11950*/  IMAD.MOV.U32 R11, RZ, RZ, 0x40000040 ;  /* 0x40000040ff0b7424 */ /* 0x000fe200078e00ff */
[----:B------:R-:W-:Y:S01]  /*11960*/  R2UR UR10, R10 ;  /* 0x000000000a0a72ca */ /* 0x000fe200000e0000 */
[----:B------:R-:W-:Y:S01]  /*11970*/  VIADD R10, R6, 0x4 ;  /* 0x00000004060a7836 */ /* 0x000fe20000000000 */
[----:B------:R-:W-:Y:S01]  /*11980*/  UIADD3 UR20, UR12, 0x400, URZ ;  /* 0x000004000c147890 */ /* 0x000fe2000fffe03f */
[----:B------:R-:W-:Y:S01]  /*11990*/  R2UR UR35, R7 ;  /* 0x00000000072372ca */ /* 0x000fe200000e0000 */
[----:B------:R-:W-:Y:S01]  /*119a0*/  UMOV UR21, 0x40000040 ;  /* 0x4000004000157882 */ /* 0x000fe20000000000 */
[----:B------:R-:W-:Y:S01]  /*119b0*/  R2UR UR23, R11 ;  /* 0x000000000b1772ca */ /* 0x000fe200000e0000 */
[----:B------:R-:W-:Y:S01]  /*119c0*/  IMAD.MOV.U32 R11, RZ, RZ, 0x40000040 ;  /* 0x40000040ff0b7424 */ /* 0x000fe200078e00ff */
[----:B------:R-:W-:Y:S01]  /*119d0*/  R2UR UR6, R10 ;  /* 0x000000000a0672ca */ /* 0x000fe200000e0000 */
[----:B------:R-:W-:-:S02]  /*119e0*/  UIADD3 UR24, UR12, 0x402, URZ ;  /* 0x000004020c187890 */ /* 0x000fc4000fffe03f */
[----:B------:R-:W-:Y:S01]  /*119f0*/  QGMMA.64x64x32.F32.E4M3.E4M3 R24, gdesc[UR12], RZ, !UPT, gsb0 ;  /* 0x00e000000c1879f3 */ /* 0x000fe2000c0008ff */
[----:B------:R-:W-:Y:S01]  /*11a00*/  IADD3 R10, R6, 0x6, RZ ;  /* 0x00000006060a7810 */ /* 0x000fe20007ffe0ff */
[----:B------:R-:W-:Y:S01]  /*11a10*/  UMOV UR25, 0x40000040 ;  /* 0x4000004000197882 */ /* 0x000fe20000000000 */
[----:B------:R-:W-:Y:S01]  /*11a20*/  R2UR UR27, R11 ;  /* 0x000000000b1b72ca */ /* 0x000fe200000e0000 */
[----:B------:R-:W-:Y:S01]  /*11a30*/  IMAD.MOV.U32 R11, RZ, RZ, 0x40000040 ;  /* 0x40000040ff0b7424 */ /* 0x000fe200078e00ff */
[----:B------:R-:W-:Y:S01]  /*11a40*/  R2UR UR18, R10 ;  /* 0x000000000a1272ca */ /* 0x000fe200000e0000 */
[----:B------:R-:W-:Y:S01]  /*11a50*/  VIADD R10, R6, 0x200 ;  /* 0x00000200060a7836 */ /* 0x000fe20000000000 */
[----:B------:R-:W-:Y:S01]  /*11a60*/  UIADD3 UR28, UR12, 0x404, URZ ;  /* 0x000004040c1c7890 */ /* 0x000fe2000fffe03f */
[----:B------:R-:W0:Y:S01]  /*11a70*/  LDC R0, c[0x0][0x448] ;  /* 0x00011200ff007b82 */ /* 0x000e220000000800 */
[----:B------:R-:W-:Y:S01]  /*11a80*/  R2UR UR31, R11 ;  /* 0x000000000b1f72ca */ /* 0x000fe200000e0000 */
[----:B------:R-:W-:Y:S01]  /*11a90*/  UMOV UR29, 0x40000040 ;  /* 0x40000040001d7882 */ /* 0x000fe20000000000 */
[----:B------:R-:W-:Y:S01]  /*11aa0*/  R2UR UR22, R10 ;  /* 0x000000000a1672ca */ /* 0x000fe200000e0000 */
[----:B------:R-:W-:Y:S01]  /*11ab0*/  VIADD R10, R6, 0x202 ;  /* 0x00000202060a7836 */ /* 0x000fe20000000000 */
[----:B------:R-:W-:Y:S01]  /*11ac0*/  UIADD3 UR32, UR12, 0x406, URZ ;  /* 0x000004060c207890 */ /* 0x000fe2000fffe03f */
[----:B------:R-:W-:Y:S01]  /*11ad0*/  IMAD.IADD R3, R205, 0x1, R204 ;  /* 0x00000001cd037824 */ /* 0x000fe200078e02cc */
[----:B------:R-:W-:-:S02]  /*11ae0*/  UMOV UR33, 0x40000040 ;  /* 0x4000004000217882 */ /* 0x000fc40000000000 */
[----:B------:R-:W-:Y:S01]  /*11af0*/  R2UR UR26, R10 ;  /* 0x000000000a1a72ca */ /* 0x000fe200000e0000 */
[C---:B------:R-:W-:Y:S02]  /*11b00*/  VIADD R10, R6.reuse, 0x204 ;  /* 0x00000204060a7836 */ /* 0x040fe40000000000 */
[----:B------:R-:W-:-:S03]  /*11b10*/  VIADD R6, R6, 0x206 ;  /* 0x0000020606067836 */ /* 0x000fc60000000000 */
[----:B------:R-:W-:Y:S02]  /*11b20*/  R2UR UR30, R10 ;  /* 0x000000000a1e72ca */ /* 0x000fe400000e0000 */
[----:B------:R-:W-:Y:S01]  /*11b30*/  R2UR UR34, R6 ;  /* 0x00000000062272ca */ /* 0x000fe200000e0000 */
[----:B------:R-:W1:Y:S01]  /*11b40*/  LDC.64 R10, c[0x0][0x9e0] ;  /* 0x00027800ff0a7b82 */ /* 0x000e620000000a00 */
[----:B0-----:R-:W-:-:S13]  /*11b50*/  ISETP.NE.AND P2, PT, R0, 0x1, PT ;  /* 0x000000010000780c */ /* 0x001fda0003f45270 */
[----:B------:R-:W0:Y:S01]  /*11b60*/  @P2 LDC R0, c[0x0][0x44c] ;  /* 0x00011300ff002b82 */ /* 0x000e220000000800 */
[----:B-1----:R-:W-:-:S07]  /*11b70*/  ISETP.GE.AND P3, PT, R11, 0x1, PT ;  /* 0x000000010b00780c */ /* 0x002fce0003f66270 */
[----:B------:R-:W1:Y:S01]  /*11b80*/  @P2 LDC R5, c[0x0][0x450] ;  /* 0x00011400ff052b82 */ /* 0x000e620000000800 */
[----:B0-----:R-:W-:Y:S01]  /*11b90*/  @P2 IMAD.HI.U32 R0, R3, R0, RZ ;  /* 0x0000000003002227 */ /* 0x001fe200078e00ff */
[----:B------:R-:W-:Y:S02]  /*11ba0*/  WARPGROUP.DEPBAR.LE gsb0, 0x0 ;  /* 0x00008000000079c5 */ /* 0x000fe40000010000 */
[----:B------:R-:W-:Y:S02]  /*11bb0*/  WARPGROUP.ARRIVE ;  /* 0x00000000000079c5 */ /* 0x000fe40000000000 */
[----:B-1----:R-:W-:Y:S01]  /*11bc0*/  @P2 SHF.R.U32.HI R3, RZ, R5, R0 ;  /* 0x00000005ff032219 */ /* 0x002fe20000011600 */
[----:B------:R-:W-:Y:S02]  /*11bd0*/  IMAD.MOV.U32 R5, RZ, RZ, -0x40 ;  /* 0xffffffc0ff057424 */ /* 0x000fe400078e00ff */
[----:B------:R-:W-:Y:S01]  /*11be0*/  @!P1 VIADD R0, R9, 0x28440 ;  /* 0x0002844009009836 */ /* 0x000fe20000000000 */
[----:B------:R-:W-:Y:S01]  /*11bf0*/  QGMMA.64x64x32.F32.E4M3.E4M3 R24, gdesc[UR8], R24, gsb0 ;  /* 0x00e00000081879f3 */ /* 0x000fe20008000818 */
[----:B------:R-:W0:Y:S01]  /*11c00*/  SHFL.IDX PT, R20, R3, RZ, 0x1c1f ;  /* 0x001c1fff03147589 */ /* 0x000e2200000e0000 */
[----:B------:R-:W-:-:S02]  /*11c10*/  IMAD R9, R56, R5, 0x40 ;  /* 0x0000004038097424 */ /* 0x000fc400078e0205 */
[----:B------:R-:W-:Y:S02]  /*11c20*/  @!P1 PRMT R0, RZ, 0x654, R0 ;  /* 0x00000654ff009816 */ /* 0x000fe40000000000 */
[----:B------:R-:W-:-:S04]  /*11c30*/  VIADD R8, R9, 0x1 ;  /* 0x0000000109087836 */ /* 0x000fc80000000000 */
[----:B------:R-:W-:-:S05]  /*11c40*/  IMAD R8, R197, -0x2, R8 ;  /* 0xfffffffec5087824 */ /* 0x000fca00078e0208 */
[----:B------:R-:W-:-:S05]  /*11c50*/  IADD3 R5, -R195, R8, R196 ;  /* 0x00000008c3057210 */ /* 0x000fca0007ffe1c4 */
[----:B------:R-:W-:Y:S01]  /*11c60*/  IMAD.IADD R14, R5, 0x1, R10 ;  /* 0x00000001050e7824 */ /* 0x000fe200078e020a */
[----:B------:R-:W-:Y:S02]  /*11c70*/  WARPGROUP.DEPBAR.LE gsb0, 0x0 ;  /* 0x00008000000079c5 */ /* 0x000fe40000010000 */
[----:B------:R-:W-:-:S06]  /*11c80*/  WARPGROUP.ARRIVE ;  /* 0x00000000000079c5 */ /* 0x000fcc0000000000 */
[----:B------:R-:W-:Y:S01]  /*11c90*/  QGMMA.64x64x32.F32.E4M3.E4M3 R24, gdesc[UR4], R24, gsb0 ;  /* 0x00e00000041879f3 */ /* 0x000fe20008000818 */
[----:B------:R-:W-:Y:S02]  /*11ca0*/  ULDC UR6, c[0x0][0x9dc] ;  /* 0x0002770000067ab9 */ /* 0x000fe40000000800 */
[----:B------:R-:W-:-:S05]  /*11cb0*/  IMAD.U32 R6, RZ, RZ, UR6 ;  /* 0x00000006ff067e24 */ /* 0x000fca000f8e00ff */
[----:B------:R-:W-:-:S05]  /*11cc0*/  LOP3.LUT R12, RZ, R6, RZ, 0x33, !PT ;  /* 0x00000006ff0c7212 */ /* 0x000fca00078e33ff */
[----:B------:R-:W-:Y:S01]  /*11cd0*/  IMAD.IADD R15, R5, 0x1, R12 ;  /* 0x00000001050f7824 */ /* 0x000fe200078e020c */
[----:B------:R-:W-:-:S03]  /*11ce0*/  LEA R12, R56, 0xffffffc0, 0x6 ;  /* 0xffffffc0380c7811 */ /* 0x000fc600078e30ff */
[----:B0-----:R-:W-:Y:S01]  /*11cf0*/  IMAD.IADD R5, R15, 0x1, R20 ;  /* 0x000000010f057824 */ /* 0x001fe200078e0214 */
        /* <DEDUP_REMOVED lines=17> */
[----:B0-----:R-:W-:-:S05]  /*11e10*/  IADD3 R0, R196, R9, RZ ;  /* 0x00000009c4007210 */ /* 0x001fca0007ffe0ff */
[----:B------:R-:W-:-:S05]  /*11e20*/  IMAD R13, R197, -0x2, R0 ;  /* 0xfffffffec50d7824 */ /* 0x000fca00078e0200 */
[----:B------:R-:W-:Y:S01]  /*11e30*/  VIADDMNMX R0, R20, R14, R13, PT ;  /* 0x0000000e14007246 */ /* 0x000fe2000380010d */
[----:B------:R-:W-:Y:S06]  /*11e40*/  @!P3 BRA `(.L_x_1480) ;  /* 0x000000000050b947 */ /* 0x000fec0003800000 */
[----:B------:R-:W-:Y:S01]  /*11e50*/  IADD3 R7, -R195, R196, R20 ;  /* 0x000000c4c3077210 */ /* 0x000fe20007ffe114 */
[----:B------:R-:W-:Y:S03]  /*11e60*/  BSSY B0, `(.L_x_1481) ;  /* 0x000000e000007945 */ /* 0x000fe60003800000 */
        /* <DEDUP_REMOVED lines=9> */
.L_x_1482:
[----:B------:R-:W-:-:S13]  /*11f00*/  ISETP.NE.AND P4, PT, R11, 0x1, PT ;  /* 0x000000010b00780c */ /* 0x000fda0003f85270 */
[----:B------:R-:W0:Y:S02]  /*11f10*/  @P4 LDC.64 R20, c[0x0][0x9e8] ;  /* 0x00027a00ff144b82 */ /* 0x000e240000000a00 */
[----:B0-----:R-:W-:-:S05]  /*11f20*/  @P4 IMAD.HI.U32 R8, R7, R20, RZ ;  /* 0x0000001407084227 */ /* 0x001fca00078e00ff */
[----:B------:R-:W-:-:S07]  /*11f30*/  @P4 SHF.R.U32.HI R7, RZ, R21, R8 ;  /* 0x00000015ff074219 */ /* 0x000fce0000011608 */
.L_x_1483:
[----:B------:R-:W-:Y:S05]  /*11f40*/  BSYNC B0 ;  /* 0x0000000000007941 */ /* 0x000fea0003800000 */
.L_x_1481:
[----:B------:R-:W-:-:S04]  /*11f50*/  IMAD R8, R7, R11, -R12 ;  /* 0x0000000b07087224 */ /* 0x000fc800078e0a0c */
[----:B------:R-:W-:-:S05]  /*11f60*/  IMAD R8, R197, -0x2, R8 ;  /* 0xfffffffec5087824 */ /* 0x000fca00078e0208 */
[----:B------:R-:W-:Y:S02]  /*11f70*/  VIMNMX R5, R5, R8, !PT ;  /* 0x0000000805057248 */ /* 0x000fe40007fe0100 */
[----:B------:R-:W-:-:S07]  /*11f80*/  VIADDMNMX R0, R8, R11, R0, PT ;  /* 0x0000000b08007246 */ /* 0x000fce0003800100 */
.L_x_1480:
[C---:B------:R-:W-:Y:S01]  /*11f90*/  ISETP.GE.AND P4, PT, R9.reuse, 0x2, PT ;  /* 0x000000020900780c */ /* 0x040fe20003f86270 */
[----:B------:R-:W0:Y:S01]  /*11fa0*/  SHFL.IDX PT, R8, R3, 0x1, 0x1c1f ;  /* 0x003c1f0003087f89 */ /* 0x000e2200000e0000 */
[----:B------:R-:W-:Y:S02]  /*11fb0*/  ISETP.GE.AND P6, PT, R9, 0x9, PT ;  /* 0x000000090900780c */ /* 0x000fe40003fc6270 */
[----:B------:R-:W-:Y:S02]  /*11fc0*/  ISETP.GT.AND P5, PT, R5, 0x1, !P4 ;  /* 0x000000010500780c */ /* 0x000fe400067a4270 */
[----:B------:R-:W-:Y:S02]  /*11fd0*/  P2R R21, PR, RZ, 0x40 ;  /* 0x00000040ff157803 */ /* 0x000fe40000000000 */
[----:B------:R-:W-:-:S04]  /*11fe0*/  ISETP.LT.OR P5, PT, R0, 0x2, P5 ;  /* 0x000000020000780c */ /* 0x000fc80002fa1670 */
[----:B------:R-:W-:Y:S02]  /*11ff0*/  FSEL R59, R25, -INF , !P5 ;  /* 0xff800000193b7808 */ /* 0x000fe40006800000 */
[----:B------:R-:W-:Y:S02]  /*12000*/  ISETP.GT.AND P5, PT, R5, 0x8, !P6 ;  /* 0x000000080500780c */ /* 0x000fe400077a4270 */
[----:B------:R-:W-:Y:S02]  /*12010*/  ISETP.GE.AND P6, PT, R9, 0xa, PT ;  /* 0x0000000a0900780c */ /* 0x000fe40003fc6270 */
[----:B------:R-:W-:Y:S02]  /*12020*/  ISETP.LT.OR P5, PT, R0, 0x9, P5 ;  /* 0x000000090000780c */ /* 0x000fe40002fa1670 */
[----:B------:R-:W-:Y:S02]  /*12030*/  P2R R25, PR, RZ, 0x40 ;  /* 0x00000040ff197803 */ /* 0x000fe40000000000 */
[----:B------:R-:W-:-:S02]  /*12040*/  FSEL R28, R28, -INF , !P5 ;  /* 0xff8000001c1c7808 */ /* 0x000fc40006800000 */
[----:B------:R-:W-:Y:S01]  /*12050*/  ISETP.GT.AND P5, PT, R5, 0x9, !P6 ;  /* 0x000000090500780c */ /* 0x000fe200077a4270 */
[----:B0-----:R-:W-:Y:S01]  /*12060*/  IMAD.IADD R7, R15, 0x1, R8 ;  /* 0x000000010f077824 */ /* 0x001fe200078e0208 */
[----:B------:R-:W-:Y:S02]  /*12070*/  ISETP.GE.AND P6, PT, R9, 0x11, PT ;  /* 0x000000110900780c */ /* 0x000fe40003fc6270 */
[----:B------:R-:W-:-:S04]  /*12080*/  ISETP.LT.OR P5, PT, R0, 0xa, P5 ;  /* 0x0000000a0000780c */ /* 0x000fc80002fa1670 */
        /* <DEDUP_REMOVED lines=61> */
[----:B------:R-:W-:-:S04]  /*12460*/  ISETP.GT.AND P6, PT, R5, 0x39, !P6 ;  /* 0x000000390500780c */ /* 0x000fc800077c4270 */
[----:B------:R-:W-:Y:S02]  /*12470*/  ISETP.LT.OR P6, PT, R0, 0x3a, P6 ;  /* 0x0000003a0000780c */ /* 0x000fe400037c1670 */
[----:B------:R-:W-:Y:S02]  /*12480*/  VIADDMNMX R0, R8, R14, R13, PT ;  /* 0x0000000e08007246 */ /* 0x000fe4000380010d */
[----:B------:R-:W-:Y:S01]  /*12490*/  FSEL R70, R53, -INF , !P6 ;  /* 0xff80000035467808 */ /* 0x000fe20007000000 */
[----:B------:R-:W-:Y:S08]  /*124a0*/  @!P3 BRA `(.L_x_1484) ;  /* 0x000000000050b947 */ /* 0x000ff00003800000 */
        /* <DEDUP_REMOVED lines=11> */
.L_x_1486:
[----:B------:R-:W-:-:S13]  /*12560*/  ISETP.NE.AND P6, PT, R11, 0x1, PT ;  /* 0x000000010b00780c */ /* 0x000fda0003fc5270 */
[----:B------:R-:W0:Y:S02]  /*12570*/  @P6 LDC.64 R8, c[0x0][0x9e8] ;  /* 0x00027a00ff086b82 */ /* 0x000e240000000a00 */
[----:B0-----:R-:W-:-:S05]  /*12580*/  @P6 IMAD.HI.U32 R8, R3, R8, RZ ;  /* 0x0000000803086227 */ /* 0x001fca00078e00ff */
[----:B------:R-:W-:-:S07]  /*12590*/  @P6 SHF.R.U32.HI R3, RZ, R9, R8 ;  /* 0x00000009ff036219 */ /* 0x000fce0000011608 */
.L_x_1487:
[----:B------:R-:W-:Y:S05]  /*125a0*/  BSYNC B0 ;  /* 0x0000000000007941 */ /* 0x000fea0003800000 */
.L_x_1485:
[----:B------:R-:W-:-:S04]  /*125b0*/  IMAD R8, R3, R11, -R12 ;  /* 0x0000000b03087224 */ /* 0x000fc800078e0a0c */
[----:B------:R-:W-:-:S05]  /*125c0*/  IMAD R8, R197, -0x2, R8 ;  /* 0xfffffffec5087824 */ /* 0x000fca00078e0208 */
[----:B------:R-:W-:Y:S02]  /*125d0*/  VIMNMX R7, R7, R8, !PT ;  /* 0x0000000807077248 */ /* 0x000fe40007fe0100 */
[----:B------:R-:W-:-:S07]  /*125e0*/  VIADDMNMX R0, R8, R11, R0, PT ;  /* 0x0000000b08007246 */ /* 0x000fce0003800100 */
.L_x_1484:
[----:B------:R-:W-:Y:S02]  /*125f0*/  ISETP.GT.AND P4, PT, R7, 0x1, !P4 ;  /* 0x000000010700780c */ /* 0x000fe40006784270 */
[----:B------:R-:W-:Y:S02]  /*12600*/  ISETP.NE.AND P6, PT, R25, RZ, PT ;  /* 0x000000ff1900720c */ /* 0x000fe40003fc5270 */
[----:B------:R-:W-:Y:S02]  /*12610*/  ISETP.LT.OR P4, PT, R0, 0x2, P4 ;  /* 0x000000020000780c */ /* 0x000fe40002781670 */
        /* <DEDUP_REMOVED lines=9> */
[----:B------:R-:W-:Y:S02]  /*126b0*/  ISETP.GT.AND P4, PT, R7, 0x9, !P6 ;  /* 0x000000090700780c */ /* 0x000fe40007784270 */
[----:B------:R-:W-:Y:S02]  /*126c0*/  FMNMX.FTZ R5, R60, R5, !PT ;  /* 0x000000053c057209 */ /* 0x000fe40007810000 */
        /* <DEDUP_REMOVED lines=24> */
[----:B------:R-:W-:Y:S01]  /*12850*/  ISETP.NE.AND P4, PT, R63, RZ, PT ;  /* 0x000000ff3f00720c */ /* 0x000fe20003f85270 */
[----:B------:R-:W0:Y:S01]  /*12860*/  SHFL.BFLY PT, R5, R12, 0x2, 0x1f ;  /* 0x0c401f000c057f89 */ /* 0x000e2200000e0000 */
[----:B------:R-:W-:Y:S02]  /*12870*/  ISETP.NE.AND P6, PT, R20, RZ, PT ;  /* 0x000000ff1400720c */ /* 0x000fe40003fc5270 */
[C---:B------:R-:W-:Y:S02]  /*12880*/  ISETP.GT.AND P4, PT, R7.reuse, 0x19, !P4 ;  /* 0x000000190700780c */ /* 0x040fe40006784270 */
[----:B------:R-:W-:-:S02]  /*12890*/  ISETP.GT.AND P5, PT, R7, 0x38, !P5 ;  /* 0x000000380700780c */ /* 0x000fc40006fa4270 */
[C---:B------:R-:W-:Y:S02]  /*128a0*/  ISETP.LT.OR P4, PT, R0.reuse, 0x1a, P4 ;  /* 0x0000001a0000780c */ /* 0x040fe40002781670 */
[----:B------:R-:W-:Y:S02]  /*128b0*/  ISETP.LT.OR P5, PT, R0, 0x39, P5 ;  /* 0x000000390000780c */ /* 0x000fe40002fa1670 */
[----:B------:R-:W-:Y:S02]  /*128c0*/  FSEL R39, R39, -INF , !P4 ;  /* 0xff80000027277808 */ /* 0x000fe40006000000 */
[----:B------:R-:W-:Y:S02]  /*128d0*/  ISETP.NE.AND P4, PT, R37, RZ, PT ;  /* 0x000000ff2500720c */ /* 0x000fe40003f85270 */
[----:B------:R-:W-:Y:S02]  /*128e0*/  FSEL R33, R54, -INF , !P5 ;  /* 0xff80000036217808 */ /* 0x000fe40006800000 */
[----:B------:R-:W-:-:S04]  /*128f0*/  ISETP.GT.AND P4, PT, R7, 0x20, !P4 ;  /* 0x000000200700780c */ /* 0x000fc80006784270 */
[----:B------:R-:W-:Y:S02]  /*12900*/  ISETP.LT.OR P4, PT, R0, 0x21, P4 ;  /* 0x000000210000780c */ /* 0x000fe40002781670 */
[----:B0-----:R-:W-:Y:S02]  /*12910*/  FMNMX.FTZ R14, R12, R5, !PT ;  /* 0x000000050c0e7209 */ /* 0x001fe40007810000 */
[----:B------:R-:W-:Y:S02]  /*12920*/  FSEL R21, R42, -INF , !P4 ;  /* 0xff8000002a157808 */ /* 0x000fe40006000000 */
[----:B------:R-:W-:Y:S01]  /*12930*/  ISETP.NE.AND P4, PT, R65, RZ, PT ;  /* 0x000000ff4100720c */ /* 0x000fe20003f85270 */
[----:B------:R-:W0:Y:S03]  /*12940*/  SHFL.BFLY PT, R5, R14, 0x1, 0x1f ;  /* 0x0c201f000e057f89 */ /* 0x000e2600000e0000 */
[----:B------:R-:W-:-:S04]  /*12950*/  ISETP.GT.AND P4, PT, R7, 0x21, !P4 ;  /* 0x000000210700780c */ /* 0x000fc80006784270 */
[----:B------:R-:W-:-:S04]  /*12960*/  ISETP.LT.OR P4, PT, R0, 0x22, P4 ;  /* 0x000000220000780c */ /* 0x000fc80002781670 */
[----:B------:R-:W-:Y:S02]  /*12970*/  FSEL R43, R43, -INF , !P4 ;  /* 0xff8000002b2b7808 */ /* 0x000fe40006000000 */
[----:B------:R-:W-:-:S04]  /*12980*/  ISETP.NE.AND P4, PT, R41, RZ, PT ;  /* 0x000000ff2900720c */ /* 0x000fc80003f85270 */
[----:B------:R-:W-:-:S04]  /*12990*/  ISETP.GT.AND P4, PT, R7, 0x28, !P4 ;  /* 0x000000280700780c */ /* 0x000fc80006784270 */
[----:B------:R-:W-:Y:S02]  /*129a0*/  ISETP.LT.OR P4, PT, R0, 0x29, P4 ;  /* 0x000000290000780c */ /* 0x000fe40002781670 */
[----:B0-----:R-:W-:Y:S02]  /*129b0*/  FMNMX.FTZ R5, R14, R5, !PT ;  /* 0x000000050e057209 */ /* 0x001fe40007810000 */
[----:B------:R-:W-:Y:S02]  /*129c0*/  FSEL R25, R46, -INF , !P4 ;  /* 0xff8000002e197808 */ /* 0x000fe40006000000 */
[----:B------:R-:W-:Y:S01]  /*129d0*/  ISETP.NE.AND P4, PT, R67, RZ, PT ;  /* 0x000000ff4300720c */ /* 0x000fe20003f85270 */
[----:B------:R-:W-:-:S03]  /*129e0*/  FFMA.FTZ R8, R2, R5, -8 ;  /* 0xc100000002087423 */ /* 0x000fc60000010005 */
[----:B------:R-:W-:-:S04]  /*129f0*/  ISETP.GT.AND P4, PT, R7, 0x29, !P4 ;  /* 0x000000290700780c */ /* 0x000fc80006784270 */
[----:B------:R-:W-:-:S04]  /*12a00*/  ISETP.LT.OR P4, PT, R0, 0x2a, P4 ;  /* 0x0000002a0000780c */ /* 0x000fc80002781670 */
[----:B------:R-:W-:Y:S02]  /*12a10*/  FSEL R47, R47, -INF , !P4 ;  /* 0xff8000002f2f7808 */ /* 0x000fe40006000000 */
[----:B------:R-:W-:-:S04]  /*12a20*/  ISETP.NE.AND P4, PT, R45, RZ, PT ;  /* 0x000000ff2d00720c */ /* 0x000fc80003f85270 */
[----:B------:R-:W-:-:S04]  /*12a30*/  ISETP.GT.AND P4, PT, R7, 0x30, !P4 ;  /* 0x000000300700780c */ /* 0x000fc80006784270 */
[----:B------:R-:W-:-:S04]  /*12a40*/  ISETP.LT.OR P4, PT, R0, 0x31, P4 ;  /* 0x000000310000780c */ /* 0x000fc80002781670 */
[----:B------:R-:W-:Y:S02]  /*12a50*/  FSEL R29, R50, -INF , !P4 ;  /* 0xff800000321d7808 */ /* 0x000fe40006000000 */
[----:B------:R-:W-:-:S04]  /*12a60*/  ISETP.NE.AND P4, PT, R69, RZ, PT ;  /* 0x000000ff4500720c */ /* 0x000fc80003f85270 */
[----:B------:R-:W-:-:S04]  /*12a70*/  ISETP.GT.AND P4, PT, R7, 0x31, !P4 ;  /* 0x000000310700780c */ /* 0x000fc80006784270 */
[----:B------:R-:W-:-:S04]  /*12a80*/  ISETP.LT.OR P4, PT, R0, 0x32, P4 ;  /* 0x000000320000780c */ /* 0x000fc80002781670 */
[----:B------:R-:W-:Y:S02]  /*12a90*/  FSEL R51, R51, -INF , !P4 ;  /* 0xff80000033337808 */ /* 0x000fe40006000000 */
[----:B------:R-:W-:Y:S02]  /*12aa0*/  ISETP.GT.AND P4, PT, R7, RZ, !P6 ;  /* 0x000000ff0700720c */ /* 0x000fe40007784270 */
[----:B------:R-:W-:Y:S02]  /*12ab0*/  ISETP.NE.AND P6, PT, R49, RZ, PT ;  /* 0x000000ff3100720c */ /* 0x000fe40003fc5270 */
[----:B------:R-:W-:-:S04]  /*12ac0*/  ISETP.LT.OR P4, PT, R0, 0x1, P4 ;  /* 0x000000010000780c */ /* 0x000fc80002781670 */
[----:B------:R-:W-:Y:S02]  /*12ad0*/  FSEL R3, R26, -INF , !P4 ;  /* 0xff8000001a037808 */ /* 0x000fe40006000000 */
[----:B------:R-:W-:-:S04]  /*12ae0*/  FSETP.NEU.FTZ.AND P4, PT, R5, -INF , PT ;  /* 0xff8000000500780b */ /* 0x000fc80003f9d000 */
[----:B------:R-:W-:Y:S02]  /*12af0*/  FSEL R37, R8, RZ, P4 ;  /* 0x000000ff08257208 */ /* 0x000fe40002000000 */
[----:B------:R-:W-:Y:S02]  /*12b00*/  FMNMX.FTZ R8, R3, R27, !PT ;  /* 0x0000001b03087209 */ /* 0x000fe40007810000 */
[----:B------:R-:W-:Y:S01]  /*12b10*/  ISETP.GT.AND P4, PT, R7, 0x39, !P6 ;  /* 0x000000390700780c */ /* 0x000fe20007784270 */
[----:B------:R-:W-:-:S01]  /*12b20*/  FFMA.FTZ R14, R2, R59, -R37 ;  /* 0x0000003b020e7223 */ /* 0x000fc20000010825 */
[----:B------:R-:W-:Y:S01]  /*12b30*/  FMNMX.FTZ R8, R9, R8, !PT ;  /* 0x0000000809087209 */ /* 0x000fe20007810000 */
[----:B------:R-:W-:-:S01]  /*12b40*/  FFMA.FTZ R12, R2, R24, -R37 ;  /* 0x00000018020c7223 */ /* 0x000fc20000010825 */
[----:B------:R-:W-:Y:S01]  /*12b50*/  ISETP.LT.OR P4, PT, R0, 0x3a, P4 ;  /* 0x0000003a0000780c */ /* 0x000fe20002781670 */
[----:B------:R-:W-:-:S01]  /*12b60*/  FFMA.FTZ R0, R2, R28, -R37 ;  /* 0x0000001c02007223 */ /* 0x000fc20000010825 */
[----:B------:R-:W-:Y:S01]  /*12b70*/  FMNMX.FTZ R8, R31, R8, !PT ;  /* 0x000000081f087209 */ /* 0x000fe20007810000 */
[----:B------:R-:W-:-:S01]  /*12b80*/  FFMA.FTZ R24, R2, R58, -R37 ;  /* 0x0000003a02187223 */ /* 0x000fc20000010825 */
[----:B------:R-:W-:Y:S01]  /*12b90*/  FSEL R55, R55, -INF , !P4 ;  /* 0xff80000037377808 */ /* 0x000fe20006000000 */
[----:B------:R-:W-:Y:S01]  /*12ba0*/  MUFU.EX2 R20, R0 ;  /* 0x0000000000147308 */ /* 0x000fe20000000800 */
[----:B------:R-:W-:Y:S01]  /*12bb0*/  FMNMX.FTZ R8, R13, R8, !PT ;  /* 0x000000080d087209 */ /* 0x000fe20007810000 */
[C-C-:B------:R-:W-:Y:S01]  /*12bc0*/  FFMA.FTZ R34, R2.reuse, R68, -R37.reuse ;  /* 0x0000004402227223 */ /* 0x140fe20000010825 */
[----:B------:R-:W-:-:S01]  /*12bd0*/  FFMA.FTZ R26, R2, R32, -R37 ;  /* 0x00000020021a7223 */ /* 0x000fc20000010825 */
[C-C-:B------:R-:W-:Y:S01]  /*12be0*/  FFMA.FTZ R28, R2.reuse, R36, -R37.reuse ;  /* 0x00000024021c7223 */ /* 0x140fe20000010825 */
[----:B------:R-:W-:Y:S01]  /*12bf0*/  FMNMX.FTZ R8, R35, R8, !PT ;  /* 0x0000000823087209 */ /* 0x000fe20007810000 */
[C-C-:B------:R-:W-:Y:S01]  /*12c00*/  FFMA.FTZ R30, R2.reuse, R62, -R37.reuse ;  /* 0x0000003e021e7223 */ /* 0x140fe20000010825 */
[----:B------:R-:W-:-:S01]  /*12c10*/  FFMA.FTZ R32, R2, R40, -R37 ;  /* 0x0000002802207223 */ /* 0x000fc20000010825 */
[----:B------:R0:W-:Y:S01]  /*12c20*/  MUFU.EX2 R45, R24 ;  /* 0x00000018002d7308 */ /* 0x0001e20000000800 */
[----:B------:R-:W-:-:S04]  /*12c30*/  FMNMX.FTZ R8, R15, R8, !PT ;  /* 0x000000080f087209 */ /* 0x000fc80007810000 */
[----:B------:R-:W-:-:S03]  /*12c40*/  FMNMX.FTZ R8, R39, R8, !PT ;  /* 0x0000000827087209 */ /* 0x000fc60007810000 */
[----:B------:R-:W-:Y:S01]  /*12c50*/  MUFU.EX2 R12, R12 ;  /* 0x0000000c000c7308 */ /* 0x000fe20000000800 */
[----:B------:R-:W-:Y:S01]  /*12c60*/  FMNMX.FTZ R8, R21, R8, !PT ;  /* 0x0000000815087209 */ /* 0x000fe20007810000 */
[----:B0-----:R-:W-:-:S03]  /*12c70*/  FFMA.FTZ R24, R2, R66, -R37 ;  /* 0x0000004202187223 */ /* 0x001fc60000010825 */
[----:B------:R-:W-:-:S03]  /*12c80*/  FMNMX.FTZ R8, R43, R8, !PT ;  /* 0x000000082b087209 */ /* 0x000fc60007810000 */
[----:B------:R0:W1:Y:S01]  /*12c90*/  MUFU.EX2 R41, R14 ;  /* 0x0000000e00297308 */ /* 0x0000620000000800 */
[----:B------:R-:W-:-:S04]  /*12ca0*/  FMNMX.FTZ R8, R25, R8, !PT ;  /* 0x0000000819087209 */ /* 0x000fc80007810000 */
[----:B------:R-:W-:-:S03]  /*12cb0*/  FMNMX.FTZ R8, R47, R8, !PT ;  /* 0x000000082f087209 */ /* 0x000fc60007810000 */
[----:B------:R-:W-:Y:S01]  /*12cc0*/  MUFU.EX2 R61, R24 ;  /* 0x00000018003d7308 */ /* 0x000fe20000000800 */
[----:B------:R-:W-:Y:S01]  /*12cd0*/  FMNMX.FTZ R8, R29, R8, !PT ;  /* 0x000000081d087209 */ /* 0x000fe20007810000 */
[----:B0-----:R-:W-:-:S03]  /*12ce0*/  FFMA.FTZ R14, R2, R60, -R37 ;  /* 0x0000003c020e7223 */ /* 0x001fc60000010825 */
[----:B------:R-:W-:-:S03]  /*12cf0*/  FMNMX.FTZ R8, R51, R8, !PT ;  /* 0x0000000833087209 */ /* 0x000fc60007810000 */
[----:B------:R-:W-:Y:S01]  /*12d00*/  MUFU.EX2 R63, R34 ;  /* 0x00000022003f7308 */ /* 0x000fe20000000800 */
[----:B------:R-:W-:-:S04]  /*12d10*/  FMNMX.FTZ R8, R33, R8, !PT ;  /* 0x0000000821087209 */ /* 0x000fc80007810000 */
[----:B------:R-:W-:-:S03]  /*12d20*/  FMNMX.FTZ R8, R55, R8, !PT ;  /* 0x0000000837087209 */ /* 0x000fc60007810000 */
[----:B------:R-:W-:Y:S02]  /*12d30*/  MUFU.EX2 R26, R26 ;  /* 0x0000001a001a7308 */ /* 0x000fe40000000800 */
[----:B------:R-:W0:Y:S06]  /*12d40*/  SHFL.BFLY PT, R7, R8, 0x2, 0x1f ;  /* 0x0c401f0008077f89 */ /* 0x000e2c00000e0000 */
[----:B------:R-:W-:Y:S08]  /*12d50*/  MUFU.EX2 R28, R28 ;  /* 0x0000001c001c7308 */ /* 0x000ff00000000800 */
[----:B------:R2:W-:Y:S08]  /*12d60*/  MUFU.EX2 R53, R30 ;  /* 0x0000001e00357308 */ /* 0x0005f00000000800 */
[----:B------:R3:W-:Y:S01]  /*12d70*/  MUFU.EX2 R49, R14 ;  /* 0x0000000e00317308 */ /* 0x0007e20000000800 */
[----:B--2---:R-:W-:-:S01]  /*12d80*/  FFMA.FTZ R30, R2, R48, -R37 ;  /* 0x00000030021e7223 */ /* 0x004fc20000010825 */
[----:B0-----:R-:W-:Y:S01]  /*12d90*/  FMNMX.FTZ R0, R8, R7, !PT ;  /* 0x0000000708007209 */ /* 0x001fe20007810000 */
[----:B------:R-:W-:-:S04]  /*12da0*/  FFMA.FTZ R8, R2, R64, -R37 ;  /* 0x0000004002087223 */ /* 0x000fc80000010825 */
[----:B------:R-:W0:Y:S01]  /*12db0*/  SHFL.BFLY PT, R7, R0, 0x1, 0x1f ;  /* 0x0c201f0000077f89 */ /* 0x000e2200000e0000 */
[----:B------:R2:W-:Y:S01]  /*12dc0*/  MUFU.EX2 R59, R8 ;  /* 0x00000008003b7308 */ /* 0x0005e20000000800 */
[----:B---3--:R-:W-:-:S07]  /*12dd0*/  FFMA.FTZ R14, R2, R44, -R37 ;  /* 0x0000002c020e7223 */ /* 0x008fce0000010825 */
[----:B------:R-:W-:Y:S08]  /*12de0*/  MUFU.EX2 R14, R14 ;  /* 0x0000000e000e7308 */ /* 0x000ff00000000800 */
[----:B------:R-:W-:Y:S01]  /*12df0*/  MUFU.EX2 R32, R32 ;  /* 0x0000002000207308 */ /* 0x000fe20000000800 */
[----:B0-----:R-:W-:Y:S01]  /*12e00*/  FMNMX.FTZ R7, R0, R7, !PT ;  /* 0x0000000700077209 */ /* 0x001fe20007810000 */
[C-C-:B------:R-:W-:Y:S01]  /*12e10*/  FFMA.FTZ R0, R2.reuse, R52, -R37.reuse ;  /* 0x0000003402007223 */ /* 0x140fe20000010825 */
[----:B------:R-:W-:-:S05]  /*12e20*/  FFMA.FTZ R37, R2, R70, -R37 ;  /* 0x0000004602257223 */ /* 0x000fca0000010825 */
[----:B------:R-:W-:Y:S01]  /*12e30*/  MUFU.EX2 R30, R30 ;  /* 0x0000001e001e7308 */ /* 0x000fe20000000800 */
[----:B------:R-:W-:Y:S01]  /*12e40*/  FSETP.NEU.FTZ.AND P4, PT, R7, -INF , PT ;  /* 0xff8000000700780b */ /* 0x000fe20003f9d000 */
[----:B--2---:R-:W-:-:S05]  /*12e50*/  FFMA.FTZ R8, R2, R7, -8 ;  /* 0xc100000002087423 */ /* 0x004fca0000010007 */
[----:B------:R-:W-:Y:S01]  /*12e60*/  FSEL R8, R8, RZ, P4 ;  /* 0x000000ff08087208 */ /* 0x000fe20002000000 */
[----:B------:R-:W-:Y:S04]  /*12e70*/  MUFU.EX2 R0, R0 ;  /* 0x0000000000007308 */ /* 0x000fe80000000800 */
[----:B------:R-:W-:-:S01]  /*12e80*/  FFMA.FTZ R3, R2, R3, -R8 ;  /* 0x0000000302037223 */ /* 0x000fc20000010808 */
[C-C-:B------:R-:W-:Y:S01]  /*12e90*/  FFMA.FTZ R27, R2.reuse, R27, -R8.reuse ;  /* 0x0000001b021b7223 */ /* 0x140fe20000010808 */
[----:B------:R-:W-:-:S01]  /*12ea0*/  FFMA.FTZ R9, R2, R9, -R8 ;  /* 0x0000000902097223 */ /* 0x000fc20000010808 */
[C-C-:B------:R-:W-:Y:S01]  /*12eb0*/  FFMA.FTZ R31, R2.reuse, R31, -R8.reuse ;  /* 0x0000001f021f7223 */ /* 0x140fe20000010808 */
[----:B------:R-:W-:-:S01]  /*12ec0*/  FFMA.FTZ R13, R2, R13, -R8 ;  /* 0x0000000d020d7223 */ /* 0x000fc20000010808 */
[----:B------:R1:W-:Y:S01]  /*12ed0*/  MUFU.EX2 R24, R27 ;  /* 0x0000001b00187308 */ /* 0x0003e20000000800 */
[----:B------:R-:W-:-:S01]  /*12ee0*/  FFMA.FTZ R35, R2, R35, -R8 ;  /* 0x0000002302237223 */ /* 0x000fc20000010808 */
[C-C-:B------:R-:W-:Y:S01]  /*12ef0*/  FFMA.FTZ R15, R2.reuse, R15, -R8.reuse ;  /* 0x0000000f020f7223 */ /* 0x140fe20000010808 */
[----:B------:R-:W-:-:S01]  /*12f00*/  FFMA.FTZ R39, R2, R39, -R8 ;  /* 0x0000002702277223 */ /* 0x000fc20000010808 */
[C-C-:B------:R-:W-:Y:S01]  /*12f10*/  FFMA.FTZ R21, R2.reuse, R21, -R8.reuse ;  /* 0x0000001502157223 */ /* 0x140fe20000010808 */
[----:B------:R-:W-:-:S01]  /*12f20*/  FFMA.FTZ R43, R2, R43, -R8 ;  /* 0x0000002b022b7223 */ /* 0x000fc20000010808 */
[C-C-:B------:R-:W-:Y:S01]  /*12f30*/  FFMA.FTZ R25, R2.reuse, R25, -R8.reuse ;  /* 0x0000001902197223 */ /* 0x140fe20000010808 */
[----:B------:R-:W-:-:S01]  /*12f40*/  FFMA.FTZ R47, R2, R47, -R8 ;  /* 0x0000002f022f7223 */ /* 0x000fc20000010808 */
[----:B------:R-:W0:Y:S01]  /*12f50*/  MUFU.EX2 R3, R3 ;  /* 0x0000000300037308 */ /* 0x000e220000000800 */
[----:B-1----:R-:W-:-:S01]  /*12f60*/  FADD.FTZ R27, R12, R41 ;  /* 0x000000290c1b7221 */ /* 0x002fc20000010000 */
[C-C-:B------:R-:W-:Y:S01]  /*12f70*/  FFMA.FTZ R29, R2.reuse, R29, -R8.reuse ;  /* 0x0000001d021d7223 */ /* 0x140fe20000010808 */
[----:B------:R-:W-:-:S01]  /*12f80*/  FFMA.FTZ R51, R2, R51, -R8 ;  /* 0x0000003302337223 */ /* 0x000fc20000010808 */
[----:B------:R-:W-:Y:S01]  /*12f90*/  FFMA.FTZ R33, R2, R33, -R8 ;  /* 0x0000002102217223 */ /* 0x000fe20000010808 */
[----:B------:R-:W-:-:S01]  /*12fa0*/  FADD.FTZ R44, R20, R27 ;  /* 0x0000001b142c7221 */ /* 0x000fc20000010000 */
[----:B------:R-:W-:Y:S01]  /*12fb0*/  F2FP.SATFINITE.E4M3.F32.PACK_AB_MERGE_C R27, R45, R20, RZ ;  /* 0x000000142d1b723e */ /* 0x000fe200048070ff */
[----:B------:R-:W-:-:S01]  /*12fc0*/  FFMA.FTZ R8, R2, R55, -R8 ;  /* 0x0000003702087223 */ /* 0x000fc20000010808 */
[----:B------:R-:W1:Y:S01]  /*12fd0*/  MUFU.EX2 R9, R9 ;  /* 0x0000000900097308 */ /* 0x000e620000000800 */
[----:B------:R-:W-:-:S01]  /*12fe0*/  FADD.FTZ R45, R45, R44 ;  /* 0x0000002c2d2d7221 */ /* 0x000fc20000010000 */
[----:B------:R-:W-:-:S06]  /*12ff0*/  F2FP.SATFINITE.E4M3.F32.PACK_AB_MERGE_C R188, R41, R12, R27 ;  /* 0x0000000c29bc723e */ /* 0x000fcc000480701b */
[----:B------:R2:W3:Y:S01]  /*13000*/  MUFU.EX2 R34, R31 ;  /* 0x0000001f00227308 */ /* 0x0004e20000000800 */
[----:B0-----:R-:W-:-:S07]  /*13010*/  FADD.FTZ R42, R3, R24 ;  /* 0x00000018032a7221 */ /* 0x001fce0000010000 */
[----:B------:R-:W0:Y:S01]  /*13020*/  MUFU.EX2 R13, R13 ;  /* 0x0000000d000d7308 */ /* 0x000e220000000800 */
[----:B-1----:R-:W-:-:S01]  /*13030*/  FADD.FTZ R27, R9, R42 ;  /* 0x0000002a091b7221 */ /* 0x002fc20000010000 */
[----:B------:R-:W-:-:S04]  /*13040*/  FADD.FTZ R42, R26, R45 ;  /* 0x0000002d1a2a7221 */ /* 0x000fc80000010000 */
[----:B--2---:R-:W-:Y:S02]  /*13050*/  FADD.FTZ R31, R49, R42 ;  /* 0x0000002a311f7221 */ /* 0x004fe40000010000 */
[----:B------:R1:W2:Y:S01]  /*13060*/  MUFU.EX2 R36, R35 ;  /* 0x0000002300247308 */ /* 0x0002a20000000800 */
[----:B---3--:R-:W-:-:S01]  /*13070*/  FADD.FTZ R12, R34, R27 ;  /* 0x0000001b220c7221 */ /* 0x008fc20000010000 */
[----:B------:R-:W-:-:S04]  /*13080*/  F2FP.SATFINITE.E4M3.F32.PACK_AB_MERGE_C R34, R34, R9, RZ ;  /* 0x000000092222723e */ /* 0x000fc800048070ff */
[----:B------:R-:W-:Y:S02]  /*13090*/  F2FP.SATFINITE.E4M3.F32.PACK_AB_MERGE_C R189, R24, R3, R34 ;  /* 0x0000000318bd723e */ /* 0x000fe40004807022 */
[----:B------:R-:W3:Y:S01]  /*130a0*/  MUFU.EX2 R15, R15 ;  /* 0x0000000f000f7308 */ /* 0x000ee20000000800 */
[----:B-1----:R-:W-:Y:S01]  /*130b0*/  F2FP.SATFINITE.E4M3.F32.PACK_AB_MERGE_C R35, R53, R28, RZ ;  /* 0x0000001c3523723e */ /* 0x002fe200048070ff */
[----:B0-----:R-:W-:Y:S01]  /*130c0*/  FADD.FTZ R27, R13, R12 ;  /* 0x0000000c0d1b7221 */ /* 0x001fe20000010000 */
[----:B------:R-:W-:-:S01]  /*130d0*/  FADD.FTZ R28, R28, R31 ;  /* 0x0000001f1c1c7221 */ /* 0x000fc20000010000 */
[----:B------:R-:W-:Y:S02]  /*130e0*/  F2FP.SATFINITE.E4M3.F32.PACK_AB_MERGE_C R31, R61, R14, RZ ;  /* 0x0000000e3d1f723e */ /* 0x000fe400048070ff */
[----:B------:R-:W-:Y:S01]  /*130f0*/  F2FP.SATFINITE.E4M3.F32.PACK_AB_MERGE_C R190, R49, R26, R35 ;  /* 0x0000001a31be723e */ /* 0x000fe20004807023 */
[----:B------:R-:W-:Y:S01]  /*13100*/  FADD.FTZ R53, R53, R28 ;  /* 0x0000001c35357221 */ /* 0x000fe20000010000 */
[----:B------:R-:W0:Y:S01]  /*13110*/  MUFU.EX2 R38, R39 ;  /* 0x0000002700267308 */ /* 0x000e220000000800 */
[----:B--2---:R-:W-:-:S01]  /*13120*/  FADD.FTZ R26, R36, R27 ;  /* 0x0000001b241a7221 */ /* 0x004fc20000010000 */
[----:B------:R-:W1:Y:S01]  /*13130*/  @P2 LDC R35, c[0x0][0x44c] ;  /* 0x00011300ff232b82 */ /* 0x000e620000000800 */
[----:B------:R-:W-:Y:S01]  /*13140*/  F2FP.SATFINITE.E4M3.F32.PACK_AB_MERGE_C R184, R59, R32, R31 ;  /* 0x000000203bb8723e */ /* 0x000fe2000480701f */
[----:B------:R-:W-:-:S04]  /*13150*/  FADD.FTZ R32, R32, R53 ;  /* 0x0000003520207221 */ /* 0x000fc80000010000 */
[----:B------:R-:W2:Y:S01]  /*13160*/  MUFU.EX2 R21, R21 ;  /* 0x0000001500157308 */ /* 0x000ea20000000800 */
[----:B---3--:R-:W-:-:S01]  /*13170*/  FADD.FTZ R27, R15, R26 ;  /* 0x0000001a0f1b7221 */ /* 0x008fc20000010000 */
[----:B------:R-:W3:Y:S01]  /*13180*/  @P2 LDC R28, c[0x0][0x450] ;  /* 0x00011400ff1c2b82 */ /* 0x000ee20000000800 */
[----:B------:R-:W-:-:S04]  /*13190*/  FADD.FTZ R59, R59, R32 ;  /* 0x000000203b3b7221 */ /* 0x000fc80000010000 */
[----:B------:R-:W-:Y:S01]  /*131a0*/  FADD.FTZ R14, R14, R59 ;  /* 0x0000003b0e0e7221 */ /* 0x000fe20000010000 */
[----:B------:R-:W4:Y:S01]  /*131b0*/  MUFU.EX2 R40, R43 ;  /* 0x0000002b00287308 */ /* 0x000f220000000800 */
[----:B0-----:R-:W-:-:S01]  /*131c0*/  FADD.FTZ R26, R38, R27 ;  /* 0x0000001b261a7221 */ /* 0x001fc20000010000 */
[----:B------:R-:W-:Y:S01]  /*131d0*/  F2FP.SATFINITE.E4M3.F32.PACK_AB_MERGE_C R15, R38, R15, RZ ;  /* 0x0000000f260f723e */ /* 0x000fe200048070ff */
[----:B------:R-:W-:-:S03]  /*131e0*/  FADD.FTZ R61, R61, R14 ;  /* 0x0000000e3d3d7221 */ /* 0x000fc60000010000 */
[----:B------:R-:W-:Y:S02]  /*131f0*/  F2FP.SATFINITE.E4M3.F32.PACK_AB_MERGE_C R191, R36, R13, R15 ;  /* 0x0000000d24bf723e */ /* 0x000fe4000480700f */
[----:B------:R-:W0:Y:S01]  /*13200*/  MUFU.EX2 R25, R25 ;  /* 0x0000001900197308 */ /* 0x000e220000000800 */
[----:B--2---:R-:W-:-:S01]  /*13210*/  FADD.FTZ R9, R21, R26 ;  /* 0x0000001a15097221 */ /* 0x004fc20000010000 */
[----:B-1----:R-:W-:-:S06]  /*13220*/  @P2 IMAD.HI.U32 R35, R204, R35, RZ ;  /* 0x00000023cc232227 */ /* 0x002fcc00078e00ff */
[----:B------:R-:W1:Y:S01]  /*13230*/  MUFU.EX2 R37, R37 ;  /* 0x0000002500257308 */ /* 0x000e620000000800 */
[----:B----4-:R-:W-:-:S07]  /*13240*/  FADD.FTZ R26, R40, R9 ;  /* 0x00000009281a7221 */ /* 0x010fce0000010000 */
[----:B------:R-:W2:Y:S01]  /*13250*/  MUFU.EX2 R20, R47 ;  /* 0x0000002f00147308 */ /* 0x000ea20000000800 */
[----:B0-----:R-:W-:-:S07]  /*13260*/  FADD.FTZ R3, R25, R26 ;  /* 0x0000001a19037221 */ /* 0x001fce0000010000 */
[----:B------:R-:W0:Y:S01]  /*13270*/  MUFU.EX2 R29, R29 ;  /* 0x0000001d001d7308 */ /* 0x000e220000000800 */
[----:B-1----:R-:W-:-:S04]  /*13280*/  F2FP.SATFINITE.E4M3.F32.PACK_AB_MERGE_C R9, R37, R0, RZ ;  /* 0x000000002509723e */ /* 0x002fc800048070ff */
[----:B------:R-:W-:Y:S01]  /*13290*/  F2FP.SATFINITE.E4M3.F32.PACK_AB_MERGE_C R186, R63, R30, R9 ;  /* 0x0000001e3fba723e */ /* 0x000fe20004807009 */
[----:B------:R-:W-:-:S02]  /*132a0*/  FADD.FTZ R30, R30, R61 ;  /* 0x0000003d1e1e7221 */ /* 0x000fc40000010000 */
[----:B------:R-:W1:Y:S01]  /*132b0*/  MUFU.EX2 R12, R51 ;  /* 0x00000033000c7308 */ /* 0x000e620000000800 */
[C---:B--2---:R-:W-:Y:S01]  /*132c0*/  F2FP.SATFINITE.E4M3.F32.PACK_AB_MERGE_C R25, R20.reuse, R25, RZ ;  /* 0x000000191419723e */ /* 0x044fe200048070ff */
[----:B------:R-:W-:Y:S01]  /*132d0*/  FADD.FTZ R20, R20, R3 ;  /* 0x0000000314147221 */ /* 0x000fe20000010000 */
[----:B------:R-:W-:-:S02]  /*132e0*/  FADD.FTZ R63, R63, R30 ;  /* 0x0000001e3f3f7221 */ /* 0x000fc40000010000 */
[----:B------:R-:W-:Y:S02]  /*132f0*/  F2FP.SATFINITE.E4M3.F32.PACK_AB_MERGE_C R185, R40, R21, R25 ;  /* 0x0000001528b9723e */ /* 0x000fe40004807019 */
[----:B------:R-:W-:-:S01]  /*13300*/  FADD.FTZ R0, R0, R63 ;  /* 0x0000003f00007221 */ /* 0x000fc20000010000 */
[----:B------:R-:W-:Y:S01]  /*13310*/  MUFU.EX2 R33, R33 ;  /* 0x0000002100217308 */ /* 0x000fe20000000800 */
[----:B0-----:R-:W-:-:S01]  /*13320*/  FADD.FTZ R3, R29, R20 ;  /* 0x000000141d037221 */ /* 0x001fc20000010000 */
[----:B------:R-:W-:Y:S01]  /*13330*/  IMAD.MOV.U32 R20, RZ, RZ, R204 ;  /* 0x000000ffff147224 */ /* 0x000fe200078e00cc */
[----:B---3--:R-:W-:-:S05]  /*13340*/  @P2 SHF.R.U32.HI R20, RZ, R28, R35 ;  /* 0x0000001cff142219 */ /* 0x008fca0000011623 */
[----:B------:R-:W0:Y:S01]  /*13350*/  MUFU.EX2 R8, R8 ;  /* 0x0000000800087308 */ /* 0x000e220000000800 */
[----:B-1----:R-:W-:-:S01]  /*13360*/  FADD.FTZ R14, R12, R3 ;  /* 0x000000030c0e7221 */ /* 0x002fc20000010000 */
[----:B------:R-:W-:-:S04]  /*13370*/  IMAD.IADD R57, R57, 0x1, R20 ;  /* 0x0000000139397824 */ /* 0x000fc800078e0214 */
[----:B------:R-:W-:Y:S01]  /*13380*/  IMAD.IADD R10, R57, 0x1, R10 ;  /* 0x00000001390a7824 */ /* 0x000fe200078e020a */
[----:B0-----:R-:W-:Y:S01]  /*13390*/  F2FP.SATFINITE.E4M3.F32.PACK_AB_MERGE_C R3, R8, R33, RZ ;  /* 0x000000210803723e */ /* 0x001fe200048070ff */
[----:B------:R-:W-:-:S03]  /*133a0*/  FADD.FTZ R33, R33, R14 ;  /* 0x0000000e21217221 */ /* 0x000fc60000010000 */
[----:B------:R-:W-:Y:S01]  /*133b0*/  F2FP.SATFINITE.E4M3.F32.PACK_AB_MERGE_C R187, R12, R29, R3 ;  /* 0x0000001d0cbb723e */ /* 0x000fe20004807003 */
[----:B------:R-:W-:-:S01]  /*133c0*/  FADD.FTZ R3, R37, R0 ;  /* 0x0000000025037221 */ /* 0x000fc20000010000 */
[----:B------:R-:W-:Y:S01]  /*133d0*/  FADD.FTZ R0, R8, R33 ;  /* 0x0000002108007221 */ /* 0x000fe20000010000 */
[----:B------:R-:W-:Y:S01]  /*133e0*/  VIADD R8, R56, 0xfffffffe ;  /* 0xfffffffe38087836 */ /* 0x000fe20000000000 */
        /* <DEDUP_REMOVED lines=12> */
.L_x_1490:
[----:B------:R-:W-:-:S13]  /*134b0*/  ISETP.NE.AND P4, PT, R11, 0x1, PT ;  /* 0x000000010b00780c */ /* 0x000fda0003f85270 */
[----:B------:R-:W0:Y:S02]  /*134c0*/  @P4 LDC.64 R12, c[0x0][0x9e8] ;  /* 0x00027a00ff0c4b82 */ /* 0x000e240000000a00 */
[----:B0-----:R-:W-:-:S05]  /*134d0*/  @P4 IMAD.HI.U32 R12, R9, R12, RZ ;  /* 0x0000000c090c4227 */ /* 0x001fca00078e00ff */
[----:B------:R-:W-:-:S07]  /*134e0*/  @P4 SHF.R.U32.HI R9, RZ, R13, R12 ;  /* 0x0000000dff094219 */ /* 0x000fce000001160c */
.L_x_1491:
[----:B------:R-:W-:Y:S05]  /*134f0*/  BSYNC B0 ;  /* 0x0000000000007941 */ /* 0x000fea0003800000 */
.L_x_1489:
[----:B------:R-:W-:-:S05]  /*13500*/  IMAD R9, R9, R11, R11 ;  /* 0x0000000b09097224 */ /* 0x000fca00078e020b */
[----:B------:R-:W-:-:S07]  /*13510*/  VIMNMX R10, R10, R9, PT ;  /* 0x000000090a0a7248 */ /* 0x000fce0003fe0100 */
.L_x_1488:
[----:B------:R-:W-:Y:S01]  /*13520*/  SHF.R.S32.HI R9, RZ, 0x1f, R10 ;  /* 0x0000001fff097819 */ /* 0x000fe2000001140a */
[----:B------:R-:W-:Y:S01]  /*13530*/  ULDC UR49, c[0x0][0x9e4] ;  /* 0x0002790000317ab9 */ /* 0x000fe20000000800 */
[----:B------:R-:W-:Y:S01]  /*13540*/  ULDC UR48, c[0x0][0x9e4] ;  /* 0x0002790000307ab9 */ /* 0x000fe20000000800 */
[----:B------:R-:W-:Y:S01]  /*13550*/  ULDC UR50, c[0x0][0x9dc] ;  /* 0x0002770000327ab9 */ /* 0x000fe20000000800 */
[----:B------:R-:W-:Y:S01]  /*13560*/  LEA.HI R9, R9, R10, RZ, 0x6 ;  /* 0x0000000a09097211 */ /* 0x000fe200078f30ff */
[----:B------:R-:W-:Y:S01]  /*13570*/  ULDC UR52, c[0x0][0x9dc] ;  /* 0x0002770000347ab9 */ /* 0x000fe20000000800 */
[----:B------:R-:W-:Y:S01]  /*13580*/  ULDC UR53, c[0x0][0x9e0] ;  /* 0x0002780000357ab9 */ /* 0x000fe20000000800 */
[----:B------:R-:W-:Y:S01]  /*13590*/  ULDC UR51, c[0x0][0x9e0] ;  /* 0x0002780000337ab9 */ /* 0x000fe20000000800 */
[----:B------:R-:W-:Y:S02]  /*135a0*/  SHF.R.S32.HI R10, RZ, 0x6, R9 ;  /* 0x00000006ff0a7819 */ /* 0x000fe40000011409 */
[----:B------:R-:W-:-:S02]  /*135b0*/  CS2R R150, SRZ ;  /* 0x0000000000967805 */ /* 0x000fc4000001ff00 */
[----:B------:R-:W-:Y:S02]  /*135c0*/  CS2R R148, SRZ ;  /* 0x0000000000947805 */ /* 0x000fe4000001ff00 */
[----:B------:R-:W-:Y:S02]  /*135d0*/  CS2R R146, SRZ ;  /* 0x0000000000927805 */ /* 0x000fe4000001ff00 */
[----:B------:R-:W-:Y:S02]  /*135e0*/  VIMNMX R9, R201, R10, !PT ;  /* 0x0000000ac9097248 */ /* 0x000fe40007fe0100 */
[----:B------:R-:W-:Y:S02]  /*135f0*/  CS2R R144, SRZ ;  /* 0x0000000000907805 */ /* 0x000fe4000001ff00 */
[----:B------:R-:W-:Y:S02]  /*13600*/  CS2R R142, SRZ ;  /* 0x00000000008e7805 */ /* 0x000fe4000001ff00 */
[----:B------:R-:W-:-:S02]  /*13610*/  CS2R R140, SRZ ;  /* 0x00000000008c7805 */ /* 0x000fc4000001ff00 */
[----:B------:R-:W-:Y:S02]  /*13620*/  ISETP.GE.AND P4, PT, R8, R9, PT ;  /* 0x000000090800720c */ /* 0x000fe40003f86270 */
        /* <DEDUP_REMOVED lines=58> */
[----:B------:R-:W-:Y:S06]  /*139d0*/  @!P4 BRA `(.L_x_1492) ;  /* 0x000000240038c947 */ /* 0x000fec0003800000 */
[----:B------:R-:W-:-:S07]  /*139e0*/  IMAD.MOV.U32 R151, RZ, RZ, RZ ;  /* 0x000000ffff977224 */ /* 0x000fce00078e00ff */
.L_x_1511:
[----:B------:R-:W-:Y:S01]  /*139f0*/  VIADD R12, R199, 0x1 ;  /* 0x00000001c70c7836 */ /* 0x000fe20000000000 */
[----:B------:R-:W-:Y:S05]  /*13a00*/  YIELD ;  /* 0x0000000000007946 */ /* 0x000fea0003800000 */
[----:B------:R-:W-:-:S04]  /*13a10*/  ISETP.NE.AND P4, PT, R12, 0x2, PT ;  /* 0x000000020c00780c */ /* 0x000fc80003f85270 */
[----:B------:R-:W-:Y:S02]  /*13a20*/  SEL R6, RZ, 0x1, P4 ;  /* 0x00000001ff067807 */ /* 0x000fe40002000000 */
[----:B------:R-:W-:Y:S02]  /*13a30*/  SEL R12, R12, RZ, P4 ;  /* 0x000000ff0c0c7207 */ /* 0x000fe40002000000 */
[----:B------:R-:W-:Y:S02]  /*13a40*/  ISETP.NE.AND P4, PT, R200, RZ, PT ;  /* 0x000000ffc800720c */ /* 0x000fe40003f85270 */
[----:B------:R-:W-:-:S11]  /*13a50*/  LOP3.LUT R13, R193, R6, RZ, 0x3c, !PT ;  /* 0x00000006c10d7212 */ /* 0x000fd600078e3cff */
[----:B------:R-:W-:Y:S05]  /*13a60*/  @P4 BRA `(.L_x_1493) ;  /* 0x0000000000304947 */ /* 0x000fea0003800000 */
[----:B------:R-:W-:Y:S05]  /*13a70*/  @!P0 BRA `(.L_x_1494) ;  /* 0x0000000000048947 */ /* 0x000fea0003800000 */
[----:B------:R-:W-:Y:S01]  /*13a80*/  BPT.TRAP 0x1 ;  /* 0x000000040000795c */ /* 0x000fe20000300000 */
.L_x_1494:
[----:B------:R-:W-:Y:S01]  /*13a90*/  IMAD R11, R12, 0x8, R16 ;  /* 0x000000080c0b7824 */ /* 0x000fe200078e0210 */
[----:B------:R-:W-:-:S04]  /*13aa0*/  SHF.L.U32 R6, R13, 0x1f, RZ ;  /* 0x0000001f0d067819 */ /* 0x000fc800000006ff */
[----:B------:R0:W1:Y:S01]  /*13ab0*/  SYNCS.PHASECHK.TRANS64.TRYWAIT P5, [R11+URZ+0x28430], R6 ;  /* 0x028430060b0075a7 */ /* 0x00006200080a017f */
[----:B------:R-:W-:Y:S05]  /*13ac0*/  @!P0 BRA `(.L_x_1495) ;  /* 0x0000000000048947 */ /* 0x000fea0003800000 */
[----:B------:R-:W-:Y:S01]  /*13ad0*/  BPT.TRAP 0x1 ;  /* 0x000000040000795c */ /* 0x000fe20000300000 */
.L_x_1495:
[----:B------:R-:W-:Y:S04]  /*13ae0*/  BSSY B0, `(.L_x_1493) ;  /* 0x0000004000007945 */ /* 0x000fe80003800000 */
[----:B-1----:R-:W-:Y:S05]  /*13af0*/  @P5 BRA `(.L_x_1496) ;  /* 0x0000000000085947 */ /* 0x002fea0003800000 */
[----:B------:R-:W1:Y:S02]  /*13b00*/  SYNCS.PHASECHK.TRANS64.TRYWAIT P5, [R11+URZ+0x28430], R6 ;  /* 0x028430060b0075a7 */ /* 0x000e6400080a017f */
[----:B-1----:R-:W-:Y:S05]  /*13b10*/  @!P5 BRA `(.L_x_1497) ;  /* 0x0000013400f8d947 */ /* 0x002fea0003800000 */
.L_x_1496:
[----:B------:R-:W-:Y:S05]  /*13b20*/  BSYNC B0 ;  /* 0x0000000000007941 */ /* 0x000fea0003800000 */
.L_x_1493:
[----:B01----:R-:W0:Y:S01]  /*13b30*/  S2R R6, SR_TID.X ;  /* 0x0000000000067919 */ /* 0x003e220000002100 */
[----:B------:R-:W-:Y:S05]  /*13b40*/  WARPSYNC.ALL ;  /* 0x0000000000007948 */ /* 0x000fea0003800000 */
[----:B------:R-:W-:Y:S02]  /*13b50*/  IMAD R10, R12, 0x400, R4 ;  /* 0x000004000c0a7824 */ /* 0x000fe400078e0204 */
[----:B------:R-:W-:Y:S02]  /*13b60*/  IMAD.MOV.U32 R11, RZ, RZ, 0x40000040 ;  /* 0x40000040ff0b7424 */ /* 0x000fe400078e00ff */
[C---:B------:R-:W-:Y:S01]  /*13b70*/  VIADD R152, R10.reuse, 0x4 ;  /* 0x000000040a987836 */ /* 0x040fe20000000000 */
[C---:B------:R-:W-:Y:S01]  /*13b80*/  R2UR UR14, R10.reuse ;  /* 0x000000000a0e72ca */ /* 0x040fe200000e0000 */
[----:B------:R-:W-:Y:S01]  /*13b90*/  IMAD.MOV.U32 R153, RZ, RZ, 0x40000040 ;  /* 0x40000040ff997424 */ /* 0x000fe200078e00ff */
[----:B------:R-:W-:Y:S01]  /*13ba0*/  R2UR UR15, R11 ;  /* 0x000000000b0f72ca */ /* 0x000fe200000e0000 */
[----:B------:R-:W-:Y:S01]  /*13bb0*/  VIADD R20, R10, 0x2 ;  /* 0x000000020a147836 */ /* 0x000fe20000000000 */
[----:B------:R-:W-:Y:S01]  /*13bc0*/  R2UR UR6, R152 ;  /* 0x00000000980672ca */ /* 0x000fe200000e0000 */
[C---:B------:R-:W-:Y:S01]  /*13bd0*/  VIADD R152, R10.reuse, 0x204 ;  /* 0x000002040a987836 */ /* 0x040fe20000000000 */
[C---:B------:R-:W-:Y:S01]  /*13be0*/  R2UR UR7, R153.reuse ;  /* 0x00000000990772ca */ /* 0x040fe200000e0000 */
[----:B------:R-:W-:Y:S01]  /*13bf0*/  IMAD.MOV.U32 R21, RZ, RZ, 0x40000040 ;  /* 0x40000040ff157424 */ /* 0x000fe200078e00ff */
[----:B------:R-:W-:Y:S01]  /*13c00*/  R2UR UR31, R153 ;  /* 0x00000000991f72ca */ /* 0x000fe200000e0000 */
[----:B------:R-:W-:Y:S01]  /*13c10*/  VIADD R14, R10, 0x6 ;  /* 0x000000060a0e7836 */ /* 0x000fe20000000000 */
[----:B------:R-:W-:Y:S01]  /*13c20*/  R2UR UR30, R152 ;  /* 0x00000000981e72ca */ /* 0x000fe200000e0000 */
[----:B------:R-:W-:Y:S01]  /*13c30*/  IMAD.MOV.U32 R15, RZ, RZ, 0x40000040 ;  /* 0x40000040ff0f7424 */ /* 0x000fe200078e00ff */
[----:B------:R-:W-:Y:S01]  /*13c40*/  R2UR UR10, R20 ;  /* 0x00000000140a72ca */ /* 0x000fe200000e0000 */
[----:B------:R-:W-:Y:S01]  /*13c50*/  VIADD R20, R10, 0x200 ;  /* 0x000002000a147836 */ /* 0x000fe20000000000 */
[----:B------:R-:W-:-:S02]  /*13c60*/  R2UR UR11, R21 ;  /* 0x00000000150b72ca */ /* 0x000fc400000e0000 */
[----:B------:R-:W-:Y:S01]  /*13c70*/  R2UR UR18, R14 ;  /* 0x000000000e1272ca */ /* 0x000fe200000e0000 */
[C---:B------:R-:W-:Y:S01]  /*13c80*/  VIADD R14, R10.reuse, 0x202 ;  /* 0x000002020a0e7836 */ /* 0x040fe20000000000 */
[----:B------:R-:W-:Y:S01]  /*13c90*/  R2UR UR19, R15 ;  /* 0x000000000f1372ca */ /* 0x000fe200000e0000 */
[----:B------:R-:W-:Y:S01]  /*13ca0*/  VIADD R10, R10, 0x206 ;  /* 0x000002060a0a7836 */ /* 0x000fe20000000000 */
[----:B------:R-:W-:Y:S02]  /*13cb0*/  R2UR UR22, R20 ;  /* 0x00000000141672ca */ /* 0x000fe400000e0000 */
[----:B0-----:R-:W-:Y:S02]  /*13cc0*/  SHF.R.U32.HI R6, RZ, 0x7, R6 ;  /* 0x00000007ff067819 */ /* 0x001fe40000011606 */
[----:B------:R-:W-:Y:S02]  /*13cd0*/  R2UR UR23, R21 ;  /* 0x00000000151772ca */ /* 0x000fe400000e0000 */
[----:B------:R-:W-:-:S02]  /*13ce0*/  IADD3 R6, R6, 0x8, RZ ;  /* 0x0000000806067810 */ /* 0x000fc40007ffe0ff */
[----:B------:R-:W-:Y:S02]  /*13cf0*/  R2UR UR26, R14 ;  /* 0x000000000e1a72ca */ /* 0x000fe400000e0000 */
[----:B------:R-:W-:Y:S01]  /*13d00*/  R2UR UR27, R15 ;  /* 0x000000000f1b72ca */ /* 0x000fe200000e0000 */
[----:B------:R0:W-:Y:S01]  /*13d10*/  BAR.SYNC.DEFER_BLOCKING R6, 0x100 ;  /* 0x000400060000751d */ /* 0x0001e20000010000 */
[----:B------:R-:W-:Y:S02]  /*13d20*/  R2UR UR34, R10 ;  /* 0x000000000a2272ca */ /* 0x000fe400000e0000 */
[----:B------:R-:W-:-:S03]  /*13d30*/  R2UR UR35, R11 ;  /* 0x000000000b2372ca */ /* 0x000fc600000e0000 */
        /* <DEDUP_REMOVED lines=27> */
.L_x_1499:
[----:B------:R-:W-:Y:S01]  /*13ef0*/  SHF.L.U32 R6, R193, 0x1f, RZ ;  /* 0x0000001fc1067819 */ /* 0x000fe200000006ff */
[----:B------:R-:W-:-:S04]  /*13f00*/  IMAD R11, R199, 0x8, R16 ;  /* 0x00000008c70b7824 */ /* 0x000fc800078e0210 */
[----:B------:R0:W1:Y:S01]  /*13f10*/  SYNCS.PHASECHK.TRANS64.TRYWAIT P4, [R11+URZ+0x28450], R6 ;  /* 0x028450060b0075a7 */ /* 0x000062000808017f */
[----:B------:R-:W-:Y:S05]  /*13f20*/  @!P0 BRA `(.L_x_1500) ;  /* 0x0000000000048947 */ /* 0x000fea0003800000 */
[----:B------:R-:W-:Y:S01]  /*13f30*/  BPT.TRAP 0x1 ;  /* 0x000000040000795c */ /* 0x000fe20000300000 */
.L_x_1500:
[----:B-1----:R-:W-:Y:S05]  /*13f40*/  @P4 BRA `(.L_x_1498) ;  /* 0x0000000000084947 */ /* 0x002fea0003800000 */
[----:B------:R-:W1:Y:S02]  /*13f50*/  SYNCS.PHASECHK.TRANS64.TRYWAIT P4, [R11+URZ+0x28450], R6 ;  /* 0x028450060b0075a7 */ /* 0x000e64000808017f */
[----:B-1----:R-:W-:Y:S05]  /*13f60*/  @!P4 BRA `(.L_x_1501) ;  /* 0x0000013000f8c947 */ /* 0x002fea0003800000 */
.L_x_1498:
[----:B01----:R-:W-:Y:S01]  /*13f70*/  VIADD R6, R16, 0x8000 ;  /* 0x0000800010067836 */ /* 0x003fe20000000000 */
[----:B------:R-:W-:Y:S01]  /*13f80*/  MOV R11, 0x80000020 ;  /* 0x80000020000b7802 */ /* 0x000fe20000000f00 */
[----:B------:R-:W-:Y:S05]  /*13f90*/  WARPSYNC.ALL ;  /* 0x0000000000007948 */ /* 0x000fea0003800000 */
[----:B------:R-:W-:Y:S01]  /*13fa0*/  SHF.R.U32.HI R6, RZ, 0x4, R6 ;  /* 0x00000004ff067819 */ /* 0x000fe20000011606 */
[----:B------:R-:W-:Y:S01]  /*13fb0*/  WARPGROUP.ARRIVE ;  /* 0x00000000000079c5 */ /* 0x000fe20000000000 */
[----:B------:R-:W-:Y:S01]  /*13fc0*/  R2UR UR7, R11 ;  /* 0x000000000b0772ca */ /* 0x000fe200000e0000 */
[----:B------:R-:W-:Y:S01]  /*13fd0*/  IMAD.MOV.U32 R11, RZ, RZ, -0x7fffffe0 ;  /* 0x80000020ff0b7424 */ /* 0x000fe200078e00ff */
[----:B------:R-:W-:-:S03]  /*13fe0*/  LOP3.LUT R6, R6, 0x3fff, RZ, 0xc0, !PT ;  /* 0x00003fff06067812 */ /* 0x000fc600078ec0ff */
[----:B------:R-:W0:Y:S01]  /*13ff0*/  S2R R14, SR_TID.X ;  /* 0x00000000000e7919 */ /* 0x000e220000002100 */
[----:B------:R-:W-:Y:S01]  /*14000*/  IMAD.IADD R15, R205, 0x1, R204 ;  /* 0x00000001cd0f7824 */ /* 0x000fe200078e02cc */
[----:B------:R-:W-:-:S05]  /*14010*/  LOP3.LUT R6, R6, 0x10000, RZ, 0xfc, !PT ;  /* 0x0001000006067812 */ /* 0x000fca00078efcff */
[----:B------:R-:W-:Y:S02]  /*14020*/  IMAD R10, R199, 0x400, R6 ;  /* 0x00000400c70a7824 */ /* 0x000fe400078e0206 */
[----:B------:R-:W1:Y:S03]  /*14030*/  @P2 LDC R6, c[0x0][0x44c] ;  /* 0x00011300ff062b82 */ /* 0x000e660000000800 */
[C---:B------:R-:W-:Y:S01]  /*14040*/  R2UR UR6, R10.reuse ;  /* 0x000000000a0672ca */ /* 0x040fe200000e0000 */
[----:B------:R-:W-:-:S12]  /*14050*/  VIADD R10, R10, 0x2 ;  /* 0x000000020a0a7836 */ /* 0x000fd80000000000 */
[----:B------:R-:W-:Y:S01]  /*14060*/  QGMMA.64x256x32.F32.E4M3.E4M3 R24, R188, gdesc[UR4], R24, gsb0 ;  /* 0x03e00004bc187df3 */ /* 0x000fe20008000818 */
[----:B------:R-:W-:Y:S02]  /*14070*/  R2UR UR6, R10 ;  /* 0x000000000a0672ca */ /* 0x000fe400000e0000 */
[----:B------:R-:W-:Y:S02]  /*14080*/  R2UR UR7, R11 ;  /* 0x000000000b0772ca */ /* 0x000fe400000e0000 */
[----:B------:R-:W2:Y:S01]  /*14090*/  @P2 LDC R11, c[0x0][0x450] ;  /* 0x00011400ff0b2b82 */ /* 0x000ea20000000800 */
[----:B0-----:R-:W-:Y:S01]  /*140a0*/  SHF.R.U32.HI R14, RZ, 0x7, R14 ;  /* 0x00000007ff0e7819 */ /* 0x001fe2000001160e */
[----:B-1----:R-:W-:-:S03]  /*140b0*/  @P2 IMAD.HI.U32 R6, R15, R6, RZ ;  /* 0x000000060f062227 */ /* 0x002fc600078e00ff */
[----:B------:R-:W-:Y:S01]  /*140c0*/  IADD3 R10, -R14, 0xb, RZ ;  /* 0x0000000b0e0a7810 */ /* 0x000fe20007ffe1ff */
[----:B------:R-:W-:Y:S01]  /*140d0*/  IMAD.SHL.U32 R14, R8, 0x40, RZ ;  /* 0x00000040080e7824 */ /* 0x000fe200078e00ff */
[----:B--2---:R-:W-:Y:S01]  /*140e0*/  @P2 SHF.R.U32.HI R15, RZ, R11, R6 ;  /* 0x0000000bff0f2219 */ /* 0x004fe20000011606 */
[----:B------:R-:W-:-:S04]  /*140f0*/  @!P1 IMAD R6, R12, 0x8, R16 ;  /* 0x000000080c069824 */ /* 0x000fc800078e0210 */
[----:B------:R-:W-:-:S05]  /*14100*/  @!P1 VIADD R6, R6, 0x28440 ;  /* 0x0002844006069836 */ /* 0x000fca0000000000 */
[----:B------:R-:W-:Y:S01]  /*14110*/  @!P1 PRMT R6, RZ, 0x654, R6 ;  /* 0x00000654ff069816 */ /* 0x000fe20000000006 */
[----:B------:R-:W-:Y:S02]  /*14120*/  WARPGROUP.DEPBAR.LE gsb0, 0x0 ;  /* 0x00008000000079c5 */ /* 0x000fe40000010000 */
[----:B------:R-:W-:-:S06]  /*14130*/  WARPGROUP.ARRIVE ;  /* 0x00000000000079c5 */ /* 0x000fcc0000000000 */
[----:B------:R-:W-:Y:S03]  /*14140*/  QGMMA.64x256x32.F32.E4M3.E4M3 R24, R184, gdesc[UR4], R24, gsb0 ;  /* 0x03e00004b8187df3 */ /* 0x000fe60008000818 */
[----:B------:R-:W-:Y:S02]  /*14150*/  WARPGROUP.DEPBAR.LE gsb0, 0x0 ;  /* 0x00008000000079c5 */ /* 0x000fe40000010000 */
[----:B------:R-:W0:Y:S01]  /*14160*/  SHFL.IDX PT, R186, R15, RZ, 0x1c1f ;  /* 0x001c1fff0fba7589 */ /* 0x000e2200000e0000 */
[----:B------:R1:W-:Y:S06]  /*14170*/  BAR.ARV R10, 0x100 ;  /* 0x0004000a0000751d */ /* 0x0003ec0000002000 */
[----:B------:R2:W-:Y:S02]  /*14180*/  @!P1 SYNCS.ARRIVE.TRANS64.RED.A1T0 RZ, [R6+URZ], RZ ;  /* 0x000000ff06ff99a7 */ /* 0x0005e4000810043f */
[----:B--2---:R-:W-:-:S05]  /*14190*/  IADD3 R6, -R14, 0x1, RZ ;  /* 0x000000010e067810 */ /* 0x004fca0007ffe1ff */
[----:B------:R-:W-:Y:S02]  /*141a0*/  IMAD R11, R197, -0x2, R6 ;  /* 0xfffffffec50b7824 */ /* 0x000fe400078e0206 */
[----:B------:R-:W-:-:S03]  /*141b0*/  IMAD.U32 R6, RZ, RZ, UR50 ;  /* 0x00000032ff067e24 */ /* 0x000fc6000f8e00ff */
[----:B------:R-:W-:Y:S02]  /*141c0*/  IADD3 R11, -R195, R11, R196 ;  /* 0x0000000bc30b7210 */ /* 0x000fe40007ffe1c4 */
[----:B------:R-:W-:-:S03]  /*141d0*/  LOP3.LUT R20, RZ, R6, RZ, 0x33, !PT ;  /* 0x00000006ff147212 */ /* 0x000fc600078e33ff */
[----:B------:R-:W-:Y:S02]  /*141e0*/  VIADD R21, R11, UR53 ;  /* 0x000000350b157c36 */ /* 0x000fe40008000000 */
[----:B------:R-:W-:Y:S02]  /*141f0*/  IMAD.IADD R20, R20, 0x1, R11 ;  /* 0x0000000114147824 */ /* 0x000fe400078e020b */
[--C-:B0-----:R-:W-:Y:S02]  /*14200*/  IMAD.IADD R184, R21, 0x1, R186.reuse ;  /* 0x0000000115b87824 */ /* 0x101fe400078e02ba */
[----:B------:R-:W-:Y:S01]  /*14210*/  IMAD.IADD R185, R20, 0x1, R186 ;  /* 0x0000000114b97824 */ /* 0x000fe200078e02ba */
[----:B-1----:R-:W-:Y:S06]  /*14220*/  @!P3 BRA `(.L_x_1502) ;  /* 0x000000000058b947 */ /* 0x002fec0003800000 */
[----:B------:R-:W-:Y:S01]  /*14230*/  IADD3 R186, -R195, R196, R186 ;  /* 0x000000c4c3ba7210 */ /* 0x000fe20007ffe1ba */
[----:B------:R-:W-:Y:S03]  /*14240*/  BSSY B0, `(.L_x_1503) ;  /* 0x0000010000007945 */ /* 0x000fe60003800000 */
        /* <DEDUP_REMOVED lines=10> */
.L_x_1504:
[----:B------:R-:W-:-:S05]  /*142f0*/  IMAD.U32 R187, RZ, RZ, UR49 ;  /* 0x00000031ffbb7e24 */ /* 0x000fca000f8e00ff */
[----:B------:R-:W-:-:S13]  /*14300*/  ISETP.NE.AND P4, PT, R187, 0x1, PT ;  /* 0x00000001bb00780c */ /* 0x000fda0003f85270 */
[----:B------:R-:W0:Y:S02]  /*14310*/  @P4 LDC.64 R10, c[0x0][0x9e8] ;  /* 0x00027a00ff0a4b82 */ /* 0x000e240000000a00 */
[----:B0-----:R-:W-:-:S05]  /*14320*/  @P4 IMAD.HI.U32 R10, R186, R10, RZ ;  /* 0x0000000aba0a4227 */ /* 0x001fca00078e00ff */
[----:B------:R-:W-:-:S07]  /*14330*/  @P4 SHF.R.U32.HI R186, RZ, R11, R10 ;  /* 0x0000000bffba4219 */ /* 0x000fce000001160a */
.L_x_1505:
[----:B------:R-:W-:Y:S05]  /*14340*/  BSYNC B0 ;  /* 0x0000000000007941 */ /* 0x000fea0003800000 */
.L_x_1503:
[----:B------:R-:W-:-:S04]  /*14350*/  IMAD R186, R186, R187, -R14 ;  /* 0x000000bbbaba7224 */ /* 0x000fc800078e0a0e */
[----:B------:R-:W-:-:S05]  /*14360*/  IMAD R186, R197, -0x2, R186 ;  /* 0xfffffffec5ba7824 */ /* 0x000fca00078e02ba */
[----:B------:R-:W-:Y:S02]  /*14370*/  VIADDMNMX R184, R186, R187, R184, PT ;  /* 0x000000bbbab87246 */ /* 0x000fe400038001b8 */
[----:B------:R-:W-:-:S07]  /*14380*/  VIMNMX R185, R185, R186, !PT ;  /* 0x000000bab9b97248 */ /* 0x000fce0007fe0100 */
.L_x_1502:
[----:B------:R-:W-:Y:S01]  /*14390*/  ISETP.GT.AND P4, PT, R8, -0x1, PT ;  /* 0xffffffff0800780c */ /* 0x000fe20003f84270 */
[----:B------:R-:W0:Y:S03]  /*143a0*/  SHFL.IDX PT, R15, R15, 0x1, 0x1c1f ;  /* 0x003c1f000f0f7f89 */ /* 0x000e2600000e0000 */
[----:B------:R-:W-:-:S04]  /*143b0*/  ISETP.GT.AND P5, PT, R185, RZ, P4 ;  /* 0x000000ffb900720c */ /* 0x000fc800027a4270 */
[----:B------:R-:W-:-:S04]  /*143c0*/  ISETP.LT.OR P5, PT, R184, 0x1, P5 ;  /* 0x00000001b800780c */ /* 0x000fc80002fa1670 */
[----:B------:R-:W-:Y:S02]  /*143d0*/  FSEL R152, R152, -INF , !P5 ;  /* 0xff80000098987808 */ /* 0x000fe40006800000 */
[----:B------:R-:W-:-:S04]  /*143e0*/  ISETP.GT.AND P5, PT, R185, 0x1, P4 ;  /* 0x00000001b900780c */ /* 0x000fc800027a4270 */
[----:B------:R-:W-:-:S04]  /*143f0*/  ISETP.LT.OR P5, PT, R184, 0x2, P5 ;  /* 0x00000002b800780c */ /* 0x000fc80002fa1670 */
[----:B------:R-:W-:Y:S02]  /*14400*/  FSEL R153, R153, -INF , !P5 ;  /* 0xff80000099997808 */ /* 0x000fe40006800000 */
[----:B------:R-:W-:Y:S01]  /*14410*/  ISETP.GT.AND P5, PT, R185, 0x8, P4 ;  /* 0x00000008b900780c */ /* 0x000fe200027a4270 */
[----:B0-----:R-:W-:Y:S01]  /*14420*/  IMAD.IADD R21, R21, 0x1, R15 ;  /* 0x0000000115157824 */ /* 0x001fe200078e020f */
[----:B------:R-:W-:Y:S02]  /*14430*/  IADD3 R20, R20, R15, RZ ;  /* 0x0000000f14147210 */ /* 0x000fe40007ffe0ff */
[----:B------:R-:W-:-:S04]  /*14440*/  ISETP.LT.OR P5, PT, R184, 0x9, P5 ;  /* 0x00000009b800780c */ /* 0x000fc80002fa1670 */
[----:B------:R-:W-:Y:S02]  /*14450*/  FSEL R187, R156, -INF , !P5 ;  /* 0xff8000009cbb7808 */ /* 0x000fe40006800000 */
[----:B------:R-:W-:-:S04]  /*14460*/  ISETP.GT.AND P5, PT, R185, 0x9, P4 ;  /* 0x00000009b900780c */ /* 0x000fc800027a4270 */
        /* <DEDUP_REMOVED lines=37> */
[----:B------:R-:W-:Y:S01]  /*146c0*/  FSEL R181, R181, -INF , !P5 ;  /* 0xff800000b5b57808 */ /* 0x000fe20006800000 */
[----:B------:R-:W-:Y:S08]  /*146d0*/  @!P3 BRA `(.L_x_1506) ;  /* 0x000000000058b947 */ /* 0x000ff00003800000 */
        /* <DEDUP_REMOVED lines=12> */
.L_x_1508:
[----:B------:R-:W-:-:S05]  /*147a0*/  IMAD.U32 R15, RZ, RZ, UR49 ;  /* 0x00000031ff0f7e24 */ /* 0x000fca000f8e00ff */
[----:B------:R-:W-:-:S13]  /*147b0*/  ISETP.NE.AND P5, PT, R15, 0x1, PT ;  /* 0x000000010f00780c */ /* 0x000fda0003fa5270 */
[----:B------:R-:W0:Y:S02]  /*147c0*/  @P5 LDC.64 R10, c[0x0][0x9e8] ;  /* 0x00027a00ff0a5b82 */ /* 0x000e240000000a00 */
[----:B0-----:R-:W-:-:S05]  /*147d0*/  @P5 IMAD.HI.U32 R10, R185, R10, RZ ;  /* 0x0000000ab90a5227 */ /* 0x001fca00078e00ff */
[----:B------:R-:W-:-:S07]  /*147e0*/  @P5 SHF.R.U32.HI R185, RZ, R11, R10 ;  /* 0x0000000bffb95219 */ /* 0x000fce000001160a */
.L_x_1509:
[----:B------:R-:W-:Y:S05]  /*147f0*/  BSYNC B0 ;  /* 0x0000000000007941 */ /* 0x000fea0003800000 */
.L_x_1507:
[----:B------:R-:W-:-:S04]  /*14800*/  IMAD R14, R185, R15, -R14 ;  /* 0x0000000fb90e7224 */ /* 0x000fc800078e0a0e */
[----:B------:R-:W-:-:S05]  /*14810*/  IMAD R14, R197, -0x2, R14 ;  /* 0xfffffffec50e7824 */ /* 0x000fca00078e020e */
[----:B------:R-:W-:Y:S02]  /*14820*/  VIADDMNMX R21, R14, R15, R21, PT ;  /* 0x0000000f0e157246 */ /* 0x000fe40003800115 */
[----:B------:R-:W-:-:S07]  /*14830*/  VIMNMX R20, R20, R14, !PT ;  /* 0x0000000e14147248 */ /* 0x000fce0007fe0100 */
.L_x_1506:
[----:B------:R-:W-:Y:S02]  /*14840*/  ISETP.GT.AND P5, PT, R20, 0x1, P4 ;  /* 0x000000011400780c */ /* 0x000fe400027a4270 */
[----:B------:R-:W-:Y:S02]  /*14850*/  FMNMX.FTZ R10, R152, R5, !PT ;  /* 0x00000005980a7209 */ /* 0x000fe40007810000 */
[----:B------:R-:W-:Y:S02]  /*14860*/  ISETP.LT.OR P5, PT, R21, 0x2, P5 ;  /* 0x000000021500780c */ /* 0x000fe40002fa1670 */
[----:B------:R-:W-:Y:S02]  /*14870*/  FMNMX.FTZ R10, R153, R10, !PT ;  /* 0x0000000a990a7209 */ /* 0x000fe40007810000 */
[----:B------:R-:W-:Y:S02]  /*14880*/  FSEL R155, R155, -INF , !P5 ;  /* 0xff8000009b9b7808 */ /* 0x000fe40006800000 */
[----:B------:R-:W-:-:S02]  /*14890*/  ISETP.GT.AND P5, PT, R20, 0x8, P4 ;  /* 0x000000081400780c */ /* 0x000fc400027a4270 */
[----:B------:R-:W-:Y:S02]  /*148a0*/  FMNMX.FTZ R10, R187, R10, !PT ;  /* 0x0000000abb0a7209 */ /* 0x000fe40007810000 */
[----:B------:R-:W-:Y:S02]  /*148b0*/  ISETP.LT.OR P5, PT, R21, 0x9, P5 ;  /* 0x000000091500780c */ /* 0x000fe40002fa1670 */
[----:B------:R-:W-:Y:S02]  /*148c0*/  FMNMX.FTZ R10, R157, R10, !PT ;  /* 0x0000000a9d0a7209 */ /* 0x000fe40007810000 */
[----:B------:R-:W-:Y:S02]  /*148d0*/  FSEL R11, R158, -INF , !P5 ;  /* 0xff8000009e0b7808 */ /* 0x000fe40006800000 */
[----:B------:R-:W-:Y:S02]  /*148e0*/  ISETP.GT.AND P5, PT, R20, 0x9, P4 ;  /* 0x000000091400780c */ /* 0x000fe400027a4270 */
[----:B------:R-:W-:-:S02]  /*148f0*/  FMNMX.FTZ R10, R189, R10, !PT ;  /* 0x0000000abd0a7209 */ /* 0x000fc40007810000 */
[----:B------:R-:W-:Y:S02]  /*14900*/  ISETP.LT.OR P5, PT, R21, 0xa, P5 ;  /* 0x0000000a1500780c */ /* 0x000fe40002fa1670 */
[----:B------:R-:W-:Y:S02]  /*14910*/  FMNMX.FTZ R10, R161, R10, !PT ;  /* 0x0000000aa10a7209 */ /* 0x000fe40007810000 */
[----:B------:R-:W-:Y:S02]  /*14920*/  FSEL R159, R159, -INF , !P5 ;  /* 0xff8000009f9f7808 */ /* 0x000fe40006800000 */
[----:B------:R-:W-:Y:S02]  /*14930*/  ISETP.GT.AND P5, PT, R20, 0x10, P4 ;  /* 0x000000101400780c */ /* 0x000fe400027a4270 */
[----:B------:R-:W-:Y:S02]  /*14940*/  FMNMX.FTZ R10, R191, R10, !PT ;  /* 0x0000000abf0a7209 */ /* 0x000fe40007810000 */
[----:B------:R-:W-:-:S02]  /*14950*/  ISETP.LT.OR P5, PT, R21, 0x11, P5 ;  /* 0x000000111500780c */ /* 0x000fc40002fa1670 */
[----:B------:R-:W-:Y:S02]  /*14960*/  FMNMX.FTZ R10, R165, R10, !PT ;  /* 0x0000000aa50a7209 */ /* 0x000fe40007810000 */
[----:B------:R-:W-:Y:S02]  /*14970*/  FSEL R15, R162, -INF , !P5 ;  /* 0xff800000a20f7808 */ /* 0x000fe40006800000 */
[----:B------:R-:W-:Y:S02]  /*14980*/  ISETP.GT.AND P5, PT, R20, 0x11, P4 ;  /* 0x000000111400780c */ /* 0x000fe400027a4270 */
[----:B------:R-:W-:Y:S02]  /*14990*/  FMNMX.FTZ R10, R193, R10, !PT ;  /* 0x0000000ac10a7209 */ /* 0x000fe40007810000 */
[----:B------:R-:W-:Y:S02]  /*149a0*/  ISETP.LT.OR P5, PT, R21, 0x12, P5 ;  /* 0x000000121500780c */ /* 0x000fe40002fa1670 */
[----:B------:R-:W-:-:S02]  /*149b0*/  FMNMX.FTZ R10, R169, R10, !PT ;  /* 0x0000000aa90a7209 */ /* 0x000fc40007810000 */
[----:B------:R-:W-:Y:S02]  /*149c0*/  FSEL R163, R163, -INF , !P5 ;  /* 0xff800000a3a37808 */ /* 0x000fe40006800000 */
[----:B------:R-:W-:Y:S02]  /*149d0*/  ISETP.GT.AND P5, PT, R20, 0x18, P4 ;  /* 0x000000181400780c */ /* 0x000fe400027a4270 */
[----:B------:R-:W-:Y:S02]  /*149e0*/  FMNMX.FTZ R10, R172, R10, !PT ;  /* 0x0000000aac0a7209 */ /* 0x000fe40007810000 */
[----:B------:R-:W-:Y:S02]  /*149f0*/  ISETP.LT.OR P5, PT, R21, 0x19, P5 ;  /* 0x000000191500780c */ /* 0x000fe40002fa1670 */
[----:B------:R-:W-:Y:S02]  /*14a00*/  FMNMX.FTZ R10, R173, R10, !PT ;  /* 0x0000000aad0a7209 */ /* 0x000fe40007810000 */
[----:B------:R-:W-:-:S02]  /*14a10*/  FSEL R185, R166, -INF , !P5 ;  /* 0xff800000a6b97808 */ /* 0x000fc40006800000 */
        /* <DEDUP_REMOVED lines=10> */
[----:B------:R-:W-:Y:S01]  /*14ac0*/  ISETP.GT.AND P5, PT, R20, 0x21, P4 ;  /* 0x000000211400780c */ /* 0x000fe200027a4270 */
[----:B------:R-:W0:Y:S03]  /*14ad0*/  SHFL.BFLY PT, R10, R14, 0x2, 0x1f ;  /* 0x0c401f000e0a7f89 */ /* 0x000e2600000e0000 */
[----:B------:R-:W-:-:S04]  /*14ae0*/  ISETP.LT.OR P5, PT, R21, 0x22, P5 ;  /* 0x000000221500780c */ /* 0x000fc80002fa1670 */
[----:B------:R-:W-:Y:S02]  /*14af0*/  FSEL R171, R171, -INF , !P5 ;  /* 0xff800000abab7808 */ /* 0x000fe40006800000 */
[----:B------:R-:W-:-:S04]  /*14b00*/  ISETP.GT.AND P5, PT, R20, 0x28, P4 ;  /* 0x000000281400780c */ /* 0x000fc800027a4270 */
[----:B------:R-:W-:-:S04]  /*14b10*/  ISETP.LT.OR P5, PT, R21, 0x29, P5 ;  /* 0x000000291500780c */ /* 0x000fc80002fa1670 */
[----:B------:R-:W-:Y:S02]  /*14b20*/  FSEL R174, R174, -INF , !P5 ;  /* 0xff800000aeae7808 */ /* 0x000fe40006800000 */
[----:B------:R-:W-:-:S04]  /*14b30*/  ISETP.GT.AND P5, PT, R20, 0x29, P4 ;  /* 0x000000291400780c */ /* 0x000fc800027a4270 */
[----:B------:R-:W-:Y:S02]  /*14b40*/  ISETP.LT.OR P5, PT, R21, 0x2a, P5 ;  /* 0x0000002a1500780c */ /* 0x000fe40002fa1670 */
[----:B0-----:R-:W-:Y:S02]  /*14b50*/  FMNMX.FTZ R10, R14, R10, !PT ;  /* 0x0000000a0e0a7209 */ /* 0x001fe40007810000 */
[----:B------:R-:W-:Y:S02]  /*14b60*/  FSEL R175, R175, -INF , !P5 ;  /* 0xff800000afaf7808 */ /* 0x000fe40006800000 */
[----:B------:R-:W-:Y:S01]  /*14b70*/  ISETP.GT.AND P5, PT, R20, 0x30, P4 ;  /* 0x000000301400780c */ /* 0x000fe200027a4270 */
[----:B------:R-:W0:Y:S03]  /*14b80*/  SHFL.BFLY PT, R156, R10, 0x1, 0x1f ;  /* 0x0c201f000a9c7f89 */ /* 0x000e2600000e0000 */
[----:B------:R-:W-:-:S04]  /*14b90*/  ISETP.LT.OR P5, PT, R21, 0x31, P5 ;  /* 0x000000311500780c */ /* 0x000fc80002fa1670 */
[----:B------:R-:W-:Y:S02]  /*14ba0*/  FSEL R178, R178, -INF , !P5 ;  /* 0xff800000b2b27808 */ /* 0x000fe40006800000 */
[----:B------:R-:W-:-:S04]  /*14bb0*/  ISETP.GT.AND P5, PT, R20, RZ, P4 ;  /* 0x000000ff1400720c */ /* 0x000fc800027a4270 */
[----:B------:R-:W-:-:S04]  /*14bc0*/  ISETP.LT.OR P5, PT, R21, 0x1, P5 ;  /* 0x000000011500780c */ /* 0x000fc80002fa1670 */
[----:B------:R-:W-:Y:S02]  /*14bd0*/  FSEL R154, R154, -INF , !P5 ;  /* 0xff8000009a9a7808 */ /* 0x000fe40006800000 */
[----:B------:R-:W-:Y:S02]  /*14be0*/  ISETP.GT.AND P5, PT, R20, 0x31, P4 ;  /* 0x000000311400780c */ /* 0x000fe400027a4270 */
[----:B------:R-:W-:Y:S02]  /*14bf0*/  FMNMX.FTZ R14, R154, R7, !PT ;  /* 0x000000079a0e7209 */ /* 0x000fe40007810000 */
[----:B------:R-:W-:Y:S02]  /*14c00*/  ISETP.LT.OR P5, PT, R21, 0x32, P5 ;  /* 0x000000321500780c */ /* 0x000fe40002fa1670 */
[----:B------:R-:W-:Y:S02]  /*14c10*/  FMNMX.FTZ R14, R155, R14, !PT ;  /* 0x0000000e9b0e7209 */ /* 0x000fe40007810000 */
[----:B------:R-:W-:-:S02]  /*14c20*/  FSEL R179, R179, -INF , !P5 ;  /* 0xff800000b3b37808 */ /* 0x000fc40006800000 */
[----:B------:R-:W-:Y:S02]  /*14c30*/  FMNMX.FTZ R14, R11, R14, !PT ;  /* 0x0000000e0b0e7209 */ /* 0x000fe40007810000 */
[C---:B------:R-:W-:Y:S02]  /*14c40*/  ISETP.GT.AND P5, PT, R20.reuse, 0x38, P4 ;  /* 0x000000381400780c */ /* 0x040fe400027a4270 */
[----:B------:R-:W-:Y:S02]  /*14c50*/  FMNMX.FTZ R14, R159, R14, !PT ;  /* 0x0000000e9f0e7209 */ /* 0x000fe40007810000 */
[----:B------:R-:W-:Y:S02]  /*14c60*/  ISETP.GT.AND P4, PT, R20, 0x39, P4 ;  /* 0x000000391400780c */ /* 0x000fe40002784270 */
[----:B------:R-:W-:Y:S02]  /*14c70*/  FMNMX.FTZ R14, R15, R14, !PT ;  /* 0x0000000e0f0e7209 */ /* 0x000fe40007810000 */
[----:B------:R-:W-:-:S02]  /*14c80*/  ISETP.LT.OR P5, PT, R21, 0x39, P5 ;  /* 0x000000391500780c */ /* 0x000fc40002fa1670 */
[----:B------:R-:W-:Y:S02]  /*14c90*/  ISETP.LT.OR P4, PT, R21, 0x3a, P4 ;  /* 0x0000003a1500780c */ /* 0x000fe40002781670 */
[----:B------:R-:W-:Y:S02]  /*14ca0*/  FMNMX.FTZ R14, R163, R14, !PT ;  /* 0x0000000ea30e7209 */ /* 0x000fe40007810000 */
[----:B0-----:R-:W-:Y:S02]  /*14cb0*/  FMNMX.FTZ R21, R10, R156, !PT ;  /* 0x0000009c0a157209 */ /* 0x001fe40007810000 */
[----:B------:R-:W-:Y:S02]  /*14cc0*/  FMNMX.FTZ R10, R185, R14, !PT ;  /* 0x0000000eb90a7209 */ /* 0x000fe40007810000 */
[----:B------:R-:W-:Y:S01]  /*14cd0*/  FSEL R182, R182, -INF , !P5 ;  /* 0xff800000b6b67808 */ /* 0x000fe20006800000 */
[----:B------:R-:W-:-:S01]  /*14ce0*/  FFMA.FTZ R20, R2, R21, -8 ;  /* 0xc100000002147423 */ /* 0x000fc20000010015 */
[----:B------:R-:W-:-:S02]  /*14cf0*/  FSETP.NEU.FTZ.AND P5, PT, R21, -INF , PT ;  /* 0xff8000001500780b */ /* 0x000fc40003fbd000 */
[----:B------:R-:W-:Y:S02]  /*14d00*/  FMNMX.FTZ R10, R167, R10, !PT ;  /* 0x0000000aa70a7209 */ /* 0x000fe40007810000 */
[----:B------:R-:W-:Y:S02]  /*14d10*/  FSEL R14, R20, RZ, P5 ;  /* 0x000000ff140e7208 */ /* 0x000fe40002800000 */
[----:B------:R-:W-:Y:S02]  /*14d20*/  FMNMX.FTZ R20, R170, R10, !PT ;  /* 0x0000000aaa147209 */ /* 0x000fe40007810000 */
[----:B------:R-:W-:Y:S01]  /*14d30*/  FSEL R183, R183, -INF , !P4 ;  /* 0xff800000b7b77808 */ /* 0x000fe20006000000 */
[----:B------:R-:W-:-:S01]  /*14d40*/  FFMA.FTZ R156, R2, R152, -R14 ;  /* 0x00000098029c7223 */ /* 0x000fc2000001080e */
[----:B------:R-:W-:Y:S01]  /*14d50*/  FMNMX.FTZ R20, R171, R20, !PT ;  /* 0x00000014ab147209 */ /* 0x000fe20007810000 */
[----:B------:R-:W-:-:S01]  /*14d60*/  FFMA.FTZ R158, R2, R187, -R14 ;  /* 0x000000bb029e7223 */ /* 0x000fc2000001080e */
[--C-:B------:R-:W-:Y:S01]  /*14d70*/  FFMA.FTZ R153, R2, R153, -R14.reuse ;  /* 0x0000009902997223 */ /* 0x100fe2000001080e */
[----:B------:R0:W-:Y:S01]  /*14d80*/  MUFU.EX2 R10, R156 ;  /* 0x0000009c000a7308 */ /* 0x0001e20000000800 */
[----:B------:R-:W-:Y:S01]  /*14d90*/  FMNMX.FTZ R20, R174, R20, !PT ;  /* 0x00000014ae147209 */ /* 0x000fe20007810000 */
[C-C-:B------:R-:W-:Y:S01]  /*14da0*/  FFMA.FTZ R157, R2.reuse, R157, -R14.reuse ;  /* 0x0000009d029d7223 */ /* 0x140fe2000001080e */
[----:B------:R-:W-:-:S01]  /*14db0*/  FFMA.FTZ R161, R2, R161, -R14 ;  /* 0x000000a102a17223 */ /* 0x000fc2000001080e */
[C-C-:B------:R-:W-:Y:S01]  /*14dc0*/  FFMA.FTZ R162, R2.reuse, R176, -R14.reuse ;  /* 0x000000b002a27223 */ /* 0x140fe2000001080e */
[----:B------:R-:W-:Y:S01]  /*14dd0*/  FMNMX.FTZ R20, R175, R20, !PT ;  /* 0x00000014af147209 */ /* 0x000fe20007810000 */
[C-C-:B------:R-:W-:Y:S01]  /*14de0*/  FFMA.FTZ R169, R2.reuse, R169, -R14.reuse ;  /* 0x000000a902a97223 */ /* 0x140fe2000001080e */
[----:B------:R-:W-:-:S01]  /*14df0*/  FFMA.FTZ R173, R2, R173, -R14 ;  /* 0x000000ad02ad7223 */ /* 0x000fc2000001080e */
[----:B------:R-:W-:Y:S01]  /*14e00*/  MUFU.EX2 R153, R153 ;  /* 0x0000009900997308 */ /* 0x000fe20000000800 */
[----:B------:R-:W-:Y:S01]  /*14e10*/  FMNMX.FTZ R152, R178, R20, !PT ;  /* 0x00000014b2987209 */ /* 0x000fe20007810000 */
[C-C-:B0-----:R-:W-:Y:S01]  /*14e20*/  FFMA.FTZ R156, R2.reuse, R191, -R14.reuse ;  /* 0x000000bf029c7223 */ /* 0x141fe2000001080e */
[----:B------:R-:W-:-:S01]  /*14e30*/  FFMA.FTZ R177, R2, R177, -R14 ;  /* 0x000000b102b17223 */ /* 0x000fc2000001080e */
[C-C-:B------:R-:W-:Y:S01]  /*14e40*/  FFMA.FTZ R180, R2.reuse, R180, -R14.reuse ;  /* 0x000000b402b47223 */ /* 0x140fe2000001080e */
[----:B------:R-:W-:Y:S01]  /*14e50*/  FMNMX.FTZ R187, R179, R152, !PT ;  /* 0x00000098b3bb7209 */ /* 0x000fe20007810000 */
[C-C-:B------:R-:W-:Y:S01]  /*14e60*/  FFMA.FTZ R152, R2.reuse, R189, -R14.reuse ;  /* 0x000000bd02987223 */ /* 0x140fe2000001080e */
[----:B------:R-:W-:-:S01]  /*14e70*/  FFMA.FTZ R181, R2, R181, -R14 ;  /* 0x000000b502b57223 */ /* 0x000fc2000001080e */
[----:B------:R0:W-:Y:S01]  /*14e80*/  MUFU.EX2 R20, R158 ;  /* 0x0000009e00147308 */ /* 0x0001e20000000800 */
[----:B------:R-:W-:Y:S01]  /*14e90*/  FMNMX.FTZ R160, R182, R187, !PT ;  /* 0x000000bbb6a07209 */ /* 0x000fe20007810000 */
[----:B------:R-:W-:-:S03]  /*14ea0*/  FFMA.FTZ R187, R2, R165, -R14 ;  /* 0x000000a502bb7223 */ /* 0x000fc6000001080e */
[----:B------:R-:W-:-:S03]  /*14eb0*/  FMNMX.FTZ R160, R183, R160, !PT ;  /* 0x000000a0b7a07209 */ /* 0x000fc60007810000 */
[----:B------:R-:W-:Y:S01]  /*14ec0*/  MUFU.EX2 R157, R157 ;  /* 0x0000009d009d7308 */ /* 0x000fe20000000800 */
[----:B0-----:R-:W-:-:S01]  /*14ed0*/  FFMA.FTZ R158, R2, R193, -R14 ;  /* 0x000000c1029e7223 */ /* 0x001fc2000001080e */
[----:B------:R-:W0:Y:S06]  /*14ee0*/  SHFL.BFLY PT, R189, R160, 0x2, 0x1f ;  /* 0x0c401f00a0bd7f89 */ /* 0x000e2c00000e0000 */
[----:B------:R-:W-:Y:S08]  /*14ef0*/  MUFU.EX2 R152, R152 ;  /* 0x0000009800987308 */ /* 0x000ff00000000800 */
[----:B------:R-:W-:Y:S08]  /*14f00*/  MUFU.EX2 R161, R161 ;  /* 0x000000a100a17308 */ /* 0x000ff00000000800 */
[----:B------:R-:W-:Y:S01]  /*14f10*/  MUFU.EX2 R156, R156 ;  /* 0x0000009c009c7308 */ /* 0x000fe20000000800 */
[----:B0-----:R-:W-:Y:S01]  /*14f20*/  FMNMX.FTZ R189, R160, R189, !PT ;  /* 0x000000bda0bd7209 */ /* 0x001fe20007810000 */
[----:B------:R-:W-:-:S04]  /*14f30*/  FFMA.FTZ R160, R2, R172, -R14 ;  /* 0x000000ac02a07223 */ /* 0x000fc8000001080e */
[----:B------:R-:W0:Y:S02]  /*14f40*/  SHFL.BFLY PT, R164, R189, 0x1, 0x1f ;  /* 0x0c201f00bda47f89 */ /* 0x000e2400000e0000 */
[----:B------:R-:W-:Y:S08]  /*14f50*/  MUFU.EX2 R187, R187 ;  /* 0x000000bb00bb7308 */ /* 0x000ff00000000800 */
[----:B------:R-:W-:Y:S08]  /*14f60*/  MUFU.EX2 R158, R158 ;  /* 0x0000009e009e7308 */ /* 0x000ff00000000800 */
[----:B------:R-:W-:Y:S01]  /*14f70*/  MUFU.EX2 R169, R169 ;  /* 0x000000a900a97308 */ /* 0x000fe20000000800 */
[----:B0-----:R-:W-:-:S07]  /*14f80*/  FMNMX.FTZ R165, R189, R164, !PT ;  /* 0x000000a4bda57209 */ /* 0x001fce0007810000 */
[----:B------:R-:W-:Y:S01]  /*14f90*/  MUFU.EX2 R160, R160 ;  /* 0x000000a000a07308 */ /* 0x000fe20000000800 */
[----:B------:R-:W-:Y:S02]  /*14fa0*/  FSEL R164, R21, RZ, P5 ;  /* 0x000000ff15a47208 */ /* 0x000fe40002800000 */
[----:B------:R-:W-:Y:S01]  /*14fb0*/  FSETP.NEU.FTZ.AND P4, PT, R165, -INF , PT ;  /* 0xff800000a500780b */ /* 0x000fe20003f9d000 */
[----:B------:R-:W-:-:S02]  /*14fc0*/  FFMA.FTZ R189, R2, R165, -8 ;  /* 0xc100000002bd7423 */ /* 0x000fc400000100a5 */
[----:B------:R-:W-:Y:S01]  /*14fd0*/  FADD.FTZ R5, -R164, R5 ;  /* 0x00000005a4057221 */ /* 0x000fe20000010100 */
[----:B------:R-:W-:Y:S01]  /*14fe0*/  FSEL R168, R165, RZ, P4 ;  /* 0x000000ffa5a87208 */ /* 0x000fe20002000000 */
[----:B------:R-:W-:Y:S01]  /*14ff0*/  MUFU.EX2 R173, R173 ;  /* 0x000000ad00ad7308 */ /* 0x000fe20000000800 */
[----:B------:R-:W-:Y:S01]  /*15000*/  FSEL R189, R189, RZ, P4 ;  /* 0x000000ffbdbd7208 */ /* 0x000fe20002000000 */
[----:B------:R-:W-:-:S02]  /*15010*/  FMUL.FTZ R5, R2, R5 ;  /* 0x0000000502057220 */ /* 0x000fc40000410000 */
[----:B------:R-:W-:-:S02]  /*15020*/  FADD.FTZ R7, -R168, R7 ;  /* 0x00000007a8077221 */ /* 0x000fc40000010100 */
[C-C-:B------:R-:W-:Y:S01]  /*15030*/  FFMA.FTZ R191, R2.reuse, R154, -R189.reuse ;  /* 0x0000009a02bf7223 */ /* 0x140fe200000108bd */
[----:B------:R-:W-:-:S01]  /*15040*/  FFMA.FTZ R154, R2, R155, -R189 ;  /* 0x0000009b029a7223 */ /* 0x000fc200000108bd */
[C---:B------:R-:W-:Y:S01]  /*15050*/  FMUL.FTZ R172, R2.reuse, R7 ;  /* 0x0000000702ac7220 */ /* 0x040fe20000410000 */
        /* <DEDUP_REMOVED lines=16> */
[----:B------:R-:W1:Y:S01]  /*15160*/  MUFU.EX2 R172, R172 ;  /* 0x000000ac00ac7308 */ /* 0x000e620000000800 */
[----:B0-----:R-:W-:-:S04]  /*15170*/  FFMA.FTZ R176, R5, R3, R10 ;  /* 0x0000000305b07223 */ /* 0x001fc8000001000a */
[----:B------:R-:W-:-:S03]  /*15180*/  FADD.FTZ R159, R153, R176 ;  /* 0x000000b0999f7221 */ /* 0x000fc60000010000 */
[----:B------:R-:W0:Y:S01]  /*15190*/  MUFU.EX2 R154, R154 ;  /* 0x0000009a009a7308 */ /* 0x000e220000000800 */
[----:B------:R-:W-:-:S04]  /*151a0*/  FADD.FTZ R176, R20, R159 ;  /* 0x0000009f14b07221 */ /* 0x000fc80000010000 */
[----:B------:R-:W-:-:S03]  /*151b0*/  FADD.FTZ R159, R157, R176 ;  /* 0x000000b09d9f7221 */ /* 0x000fc60000010000 */
[----:B------:R-:W2:Y:S01]  /*151c0*/  MUFU.EX2 R11, R11 ;  /* 0x0000000b000b7308 */ /* 0x000ea20000000800 */
[----:B-1----:R-:W-:-:S01]  /*151d0*/  FFMA.FTZ R3, R172, R0, R191 ;  /* 0x00000000ac037223 */ /* 0x002fc200000100bf */
[----:B------:R-:W-:-:S04]  /*151e0*/  FADD.FTZ R176, R152, R159 ;  /* 0x0000009f98b07221 */ /* 0x000fc80000010000 */
[----:B------:R-:W-:Y:S02]  /*151f0*/  FADD.FTZ R159, R161, R176 ;  /* 0x000000b0a19f7221 */ /* 0x000fe40000010000 */
[----:B------:R-:W1:Y:S01]  /*15200*/  MUFU.EX2 R164, R164 ;  /* 0x000000a400a47308 */ /* 0x000e620000000800 */
[----:B0-----:R-:W-:-:S01]  /*15210*/  FADD.FTZ R0, R154, R3 ;  /* 0x000000039a007221 */ /* 0x001fc20000010000 */
[----:B------:R-:W-:-:S04]  /*15220*/  FADD.FTZ R176, R156, R159 ;  /* 0x0000009f9cb07221 */ /* 0x000fc80000010000 */
[----:B------:R-:W-:Y:S02]  /*15230*/  FADD.FTZ R159, R187, R176 ;  /* 0x000000b0bb9f7221 */ /* 0x000fe40000010000 */
[----:B------:R-:W0:Y:S01]  /*15240*/  MUFU.EX2 R15, R15 ;  /* 0x0000000f000f7308 */ /* 0x000e220000000800 */
[----:B--2---:R-:W-:-:S01]  /*15250*/  FADD.FTZ R3, R11, R0 ;  /* 0x000000000b037221 */ /* 0x004fc20000010000 */
[----:B------:R-:W-:-:S04]  /*15260*/  FADD.FTZ R176, R158, R159 ;  /* 0x0000009f9eb07221 */ /* 0x000fc80000010000 */
[----:B------:R-:W-:Y:S02]  /*15270*/  FADD.FTZ R159, R169, R176 ;  /* 0x000000b0a99f7221 */ /* 0x000fe40000010000 */
        /* <DEDUP_REMOVED lines=12> */
[----:B------:R-:W-:-:S06]  /*15340*/  FADD.FTZ R0, R160, R159 ;  /* 0x0000009fa0007221 */ /* 0x000fcc0000010000 */
[----:B------:R-:W2:Y:S01]  /*15350*/  MUFU.EX2 R175, R175 ;  /* 0x000000af00af7308 */ /* 0x000ea20000000800 */
[----:B-1----:R-:W-:-:S07]  /*15360*/  FADD.FTZ R3, R170, R3 ;  /* 0x00000003aa037221 */ /* 0x002fce0000010000 */
[----:B------:R-:W1:Y:S01]  /*15370*/  MUFU.EX2 R162, R162 ;  /* 0x000000a200a27308 */ /* 0x000e620000000800 */
[----:B0-----:R-:W-:-:S01]  /*15380*/  FADD.FTZ R176, R174, R3 ;  /* 0x00000003aeb07221 */ /* 0x001fc20000010000 */
[----:B------:R-:W-:-:S06]  /*15390*/  FADD.FTZ R3, R173, R0 ;  /* 0x00000000ad037221 */ /* 0x000fcc0000010000 */
        /* <DEDUP_REMOVED lines=18> */
.L_x_1510:
[----:B------:R-:W-:Y:S01]  /*154c0*/  F2FP.SATFINITE.E4M3.F32.PACK_AB_MERGE_C R188, R157, R20, RZ ;  /* 0x000000149dbc723e */ /* 0x000fe200048070ff */
[----:B------:R-:W-:Y:S01]  /*154d0*/  FMUL.FTZ R24, R24, R5 ;  /* 0x0000000518187220 */ /* 0x000fe20000410000 */
[----:B------:R-:W-:Y:S01]  /*154e0*/  F2FP.SATFINITE.E4M3.F32.PACK_AB_MERGE_C R11, R164, R11, RZ ;  /* 0x0000000ba40b723e */ /* 0x000fe200048070ff */
[----:B------:R-:W-:Y:S01]  /*154f0*/  FMUL.FTZ R25, R25, R5 ;  /* 0x0000000519197220 */ /* 0x000fe20000410000 */
[----:B------:R-:W-:Y:S01]  /*15500*/  F2FP.SATFINITE.E4M3.F32.PACK_AB_MERGE_C R188, R153, R10, R188 ;  /* 0x0000000a99bc723e */ /* 0x000fe200048070bc */
[----:B------:R-:W-:Y:S01]  /*15510*/  IMAD R10, R199, 0x8, R16 ;  /* 0x00000008c70a7824 */ /* 0x000fe200078e0210 */
[----:B------:R-:W-:Y:S01]  /*15520*/  ISETP.GT.AND P4, PT, R8, R9, PT ;  /* 0x000000090800720c */ /* 0x000fe20003f84270 */
[----:B------:R-:W-:Y:S01]  /*15530*/  FMUL.FTZ R28, R28, R5 ;  /* 0x000000051c1c7220 */ /* 0x000fe20000410000 */
[----:B------:R-:W-:Y:S01]  /*15540*/  F2FP.SATFINITE.E4M3.F32.PACK_AB_MERGE_C R189, R154, R191, R11 ;  /* 0x000000bf9abd723e */ /* 0x000fe2000480700b */
[----:B------:R-:W-:Y:S01]  /*15550*/  IMAD.U32 R11, RZ, RZ, UR42 ;  /* 0x0000002aff0b7e24 */ /* 0x000fe2000f8e00ff */
[----:B------:R-:W-:Y:S01]  /*15560*/  F2FP.SATFINITE.E4M3.F32.PACK_AB_MERGE_C R174, R175, R174, RZ ;  /* 0x000000aeafae723e */ /* 0x000fe200048070ff */
[----:B------:R-:W-:Y:S01]  /*15570*/  VIADD R10, R10, 0x28460 ;  /* 0x000284600a0a7836 */ /* 0x000fe20000000000 */
[----:B------:R-:W-:Y:S01]  /*15580*/  F2FP.SATFINITE.E4M3.F32.PACK_AB_MERGE_C R156, R187, R156, RZ ;  /* 0x0000009cbb9c723e */ /* 0x000fe200048070ff */
[----:B------:R-:W-:Y:S01]  /*15590*/  FMUL.FTZ R29, R29, R5 ;  /* 0x000000051d1d7220 */ /* 0x000fe20000410000 */
[----:B------:R-:W-:Y:S01]  /*155a0*/  F2FP.SATFINITE.E4M3.F32.PACK_AB_MERGE_C R155, R168, R155, RZ ;  /* 0x0000009ba89b723e */ /* 0x000fe200048070ff */
[-C--:B------:R-:W-:Y:S01]  /*155b0*/  FMUL.FTZ R32, R32, R5.reuse ;  /* 0x0000000520207220 */ /* 0x080fe20000410000 */
[----:B------:R-:W-:Y:S01]  /*155c0*/  PRMT R10, R11, 0x654, R10 ;  /* 0x000006540b0a7816 */ /* 0x000fe2000000000a */
[-C--:B------:R-:W-:Y:S01]  /*155d0*/  FMUL.FTZ R33, R33, R5.reuse ;  /* 0x0000000521217220 */ /* 0x080fe20000410000 */
[----:B------:R-:W-:Y:S01]  /*155e0*/  F2FP.SATFINITE.E4M3.F32.PACK_AB_MERGE_C R160, R173, R160, RZ ;  /* 0x000000a0ada0723e */ /* 0x000fe200048070ff */
[-C--:B------:R-:W-:Y:S01]  /*155f0*/  FMUL.FTZ R36, R36, R5.reuse ;  /* 0x0000000524247220 */ /* 0x080fe20000410000 */
[----:B------:R-:W-:Y:S01]  /*15600*/  F2FP.SATFINITE.E4M3.F32.PACK_AB_MERGE_C R14, R181, R14, RZ ;  /* 0x0000000eb50e723e */ /* 0x000fe200048070ff */
[----:B------:R0:W-:Y:S01]  /*15610*/  SYNCS.ARRIVE.TRANS64.RED.A1T0 RZ, [R10+URZ], RZ ;  /* 0x000000ff0aff79a7 */ /* 0x0001e2000810043f */
[----:B------:R-:W-:Y:S01]  /*15620*/  F2FP.SATFINITE.E4M3.F32.PACK_AB_MERGE_C R182, R183, R182, RZ ;  /* 0x000000b6b7b6723e */ /* 0x000fe200048070ff */
        /* <DEDUP_REMOVED lines=129> */
[----:B------:R-:W-:Y:S02]  /*15e40*/  IMAD.MOV.U32 R5, RZ, RZ, R21 ;  /* 0x000000ffff057224 */ /* 0x000fe400078e0015 */
[----:B------:R-:W-:Y:S02]  /*15e50*/  IMAD.MOV.U32 R193, RZ, RZ, R13 ;  /* 0x000000ffffc17224 */ /* 0x000fe400078e000d */
[----:B------:R-:W-:Y:S01]  /*15e60*/  IMAD.MOV.U32 R199, RZ, RZ, R12 ;  /* 0x000000ffffc77224 */ /* 0x000fe200078e000c */
[----:B0-----:R-:W-:Y:S06]  /*15e70*/  @P4 BRA `(.L_x_1511) ;  /* 0xffffffd800dc4947 */ /* 0x001fec000383ffff */
[----:B------:R-:W-:Y:S02]  /*15e80*/  IMAD.MOV.U32 R7, RZ, RZ, R165 ;  /* 0x000000ffff077224 */ /* 0x000fe400078e00a5 */
[----:B------:R-:W-:Y:S02]  /*15e90*/  IMAD.MOV.U32 R5, RZ, RZ, R21 ;  /* 0x000000ffff057224 */ /* 0x000fe400078e0015 */
[----:B------:R-:W-:Y:S02]  /*15ea0*/  IMAD.MOV.U32 R199, RZ, RZ, R12 ;  /* 0x000000ffffc77224 */ /* 0x000fe400078e000c */
[----:B------:R-:W-:-:S07]  /*15eb0*/  IMAD.MOV.U32 R193, RZ, RZ, R13 ;  /* 0x000000ffffc17224 */ /* 0x000fce00078e000d */
.L_x_1492:
[----:B------:R-:W0:Y:S01]  /*15ec0*/  LDC R9, c[0x0][0x448] ;  /* 0x00011200ff097b82 */ /* 0x000e220000000800 */
[----:B------:R-:W-:-:S07]  /*15ed0*/  IADD3 R12, R196, 0x1, -R195 ;  /* 0x00000001c40c7810 */ /* 0x000fce0007ffe8c3 */
[----:B------:R-:W1:Y:S01]  /*15ee0*/  LDC R14, c[0x0][0x9e4] ;  /* 0x00027900ff0e7b82 */ /* 0x000e620000000800 */
[----:B0-----:R-:W-:Y:S02]  /*15ef0*/  ISETP.NE.AND P4, PT, R9, 0x1, PT ;  /* 0x000000010900780c */ /* 0x001fe40003f85270 */
[----:B------:R-:W-:Y:S02]  /*15f00*/  IADD3 R9, R204, 0x7f, RZ ;  /* 0x0000007fcc097810 */ /* 0x000fe40007ffe0ff */
[----:B-1----:R-:W-:-:S09]  /*15f10*/  ISETP.GE.AND P5, PT, R14, 0x1, PT ;  /* 0x000000010e00780c */ /* 0x002fd20003fa6270 */
[----:B------:R-:W0:Y:S08]  /*15f20*/  @P4 LDC R10, c[0x0][0x44c] ;  /* 0x00011300ff0a4b82 */ /* 0x000e300000000800 */
[----:B------:R-:W1:Y:S01]  /*15f30*/  @P4 LDC R11, c[0x0][0x450] ;  /* 0x00011400ff0b4b82 */ /* 0x000e620000000800 */
[----:B0-----:R-:W-:-:S05]  /*15f40*/  @P4 IMAD.HI.U32 R10, R9, R10, RZ ;  /* 0x0000000a090a4227 */ /* 0x001fca00078e00ff */
[----:B-1----:R-:W-:-:S05]  /*15f50*/  @P4 SHF.R.U32.HI R9, RZ, R11, R10 ;  /* 0x0000000bff094219 */ /* 0x002fca000001160a */
[----:B------:R-:W-:-:S04]  /*15f60*/  IMAD.IADD R9, R9, 0x1, R12 ;  /* 0x0000000109097824 */ /* 0x000fc800078e020c */
[----:B------:R-:W-:Y:S01]  /*15f70*/  IMAD.IADD R6, R9, 0x1, -R6 ;  /* 0x0000000109067824 */ /* 0x000fe200078e0a06 */
        /* <DEDUP_REMOVED lines=11> */
.L_x_1514:
[----:B------:R-:W-:-:S13]  /*16030*/  ISETP.NE.AND P2, PT, R14, 0x1, PT ;  /* 0x000000010e00780c */ /* 0x000fda0003f45270 */
[----:B------:R-:W0:Y:S02]  /*16040*/  @P2 LDC.64 R10, c[0x0][0x9e8] ;  /* 0x00027a00ff0a2b82 */ /* 0x000e240000000a00 */
[----:B0-----:R-:W-:-:S05]  /*16050*/  @P2 IMAD.HI.U32 R10, R9, R10, RZ ;  /* 0x0000000a090a2227 */ /* 0x001fca00078e00ff */
[----:B------:R-:W-:-:S07]  /*16060*/  @P2 SHF.R.U32.HI R9, RZ, R11, R10 ;  /* 0x0000000bff092219 */ /* 0x000fce000001160a */
.L_x_1515:
[----:B------:R-:W-:Y:S05]  /*16070*/  BSYNC B0 ;  /* 0x0000000000007941 */ /* 0x000fea0003800000 */
.L_x_1513:
[----:B------:R-:W-:-:S05]  /*16080*/  IMAD R9, R9, R14, RZ ;  /* 0x0000000e09097224 */ /* 0x000fca00078e02ff */
[----:B------:R-:W-:-:S07]  /*16090*/  VIMNMX R6, R6, R9, !PT ;  /* 0x0000000906067248 */ /* 0x000fce0007fe0100 */
.L_x_1512:
[----:B------:R-:W-:-:S05]  /*160a0*/  VIADD R6, R6, 0x3f ;  /* 0x0000003f06067836 */ /* 0x000fca0000000000 */
[----:B------:R-:W-:-:S04]  /*160b0*/  SHF.R.S32.HI R9, RZ, 0x1f, R6 ;  /* 0x0000001fff097819 */ /* 0x000fc80000011406 */
[----:B------:R-:W-:-:S04]  /*160c0*/  LEA.HI R9, R9, R6, RZ, 0x6 ;  /* 0x0000000609097211 */ /* 0x000fc800078f30ff */
[----:B------:R-:W-:-:S04]  /*160d0*/  SHF.R.S32.HI R6, RZ, 0x6, R9 ;  /* 0x00000006ff067819 */ /* 0x000fc80000011409 */
[----:B------:R-:W-:-:S04]  /*160e0*/  VIMNMX R9, R201, R6, !PT ;  /* 0x00000006c9097248 */ /* 0x000fc80007fe0100 */
[----:B------:R-:W-:-:S13]  /*160f0*/  ISETP.GE.AND P2, PT, R8, R9, PT ;  /* 0x000000090800720c */ /* 0x000fda0003f46270 */
[----:B------:R-:W-:Y:S05]  /*16100*/  @!P2 BRA `(.L_x_1516) ;  /* 0x0000001800a4a947 */ /* 0x000fea0003800000 */
[----:B------:R-:W-:Y:S02]  /*16110*/  IMAD.MOV.U32 R10, RZ, RZ, R7 ;  /* 0x000000ffff0a7224 */ /* 0x000fe400078e0007 */
[----:B------:R-:W-:Y:S02]  /*16120*/  IMAD.MOV.U32 R11, RZ, RZ, R5 ;  /* 0x000000ffff0b7224 */ /* 0x000fe400078e0005 */
[----:B------:R-:W-:-:S07]  /*16130*/  IMAD.MOV.U32 R13, RZ, RZ, R193 ;  /* 0x000000ffff0d7224 */ /* 0x000fce00078e00c1 */
.L_x_1527:
        /* <DEDUP_REMOVED lines=8> */
.L_x_1518:
        /* <DEDUP_REMOVED lines=8> */
.L_x_1519:
[----:B------:R-:W-:Y:S04]  /*16240*/  BSSY B0, `(.L_x_1517) ;  /* 0x0000004000007945 */ /* 0x000fe80003800000 */
[----:B-1----:R-:W-:Y:S05]  /*16250*/  @P3 BRA `(.L_x_1520) ;  /* 0x0000000000083947 */ /* 0x002fea0003800000 */
[----:B------:R-:W1:Y:S02]  /*16260*/  SYNCS.PHASECHK.TRANS64.TRYWAIT P3, [R5+URZ+0x28430], R6 ;  /* 0x02843006050075a7 */ /* 0x000e64000806017f */
[----:B-1----:R-:W-:Y:S05]  /*16270*/  @!P3 BRA `(.L_x_1521) ;  /* 0x000001100048b947 */ /* 0x002fea0003800000 */
.L_x_1520:
[----:B------:R-:W-:Y:S05]  /*16280*/  BSYNC B0 ;  /* 0x0000000000007941 */ /* 0x000fea0003800000 */
.L_x_1517:
[----:B01----:R-:W0:Y:S01]  /*16290*/  S2R R5, SR_TID.X ;  /* 0x0000000000057919 */ /* 0x003e220000002100 */
[----:B------:R-:W-:Y:S01]  /*162a0*/  VIADD R12, R199, 0x1 ;  /* 0x00000001c70c7836 */ /* 0x000fe20000000000 */
[----:B------:R-:W-:Y:S05]  /*162b0*/  WARPSYNC.ALL ;  /* 0x0000000000007948 */ /* 0x000fea0003800000 */
[C---:B------:R-:W-:Y:S01]  /*162c0*/  ISETP.NE.AND P3, PT, R12.reuse, 0x2, PT ;  /* 0x000000020c00780c */ /* 0x040fe20003f65270 */
[----:B------:R-:W-:Y:S02]  /*162d0*/  IMAD.MOV.U32 R7, RZ, RZ, 0x40000040 ;  /* 0x40000040ff077424 */ /* 0x000fe400078e00ff */
[----:B------:R-:W-:Y:S01]  /*162e0*/  IMAD.MOV.U32 R153, RZ, RZ, 0x40000040 ;  /* 0x40000040ff997424 */ /* 0x000fe200078e00ff */
[----:B------:R-:W-:Y:S01]  /*162f0*/  SEL R12, R12, RZ, P3 ;  /* 0x000000ff0c0c7207 */ /* 0x000fe20001800000 */
[----:B------:R-:W-:Y:S01]  /*16300*/  IMAD.MOV.U32 R21, RZ, RZ, 0x40000040 ;  /* 0x40000040ff157424 */ /* 0x000fe200078e00ff */
[----:B------:R-:W-:Y:S01]  /*16310*/  R2UR UR15, R7 ;  /* 0x00000000070f72ca */ /* 0x000fe200000e0000 */
[----:B------:R-:W-:Y:S01]  /*16320*/  IMAD.MOV.U32 R15, RZ, RZ, 0x40000040 ;  /* 0x40000040ff0f7424 */ /* 0x000fe200078e00ff */
[C---:B------:R-:W-:Y:S01]  /*16330*/  R2UR UR7, R153.reuse ;  /* 0x00000000990772ca */ /* 0x040fe200000e0000 */
[----:B------:R-:W-:Y:S01]  /*16340*/  IMAD R6, R12, 0x400, R4 ;  /* 0x000004000c067824 */ /* 0x000fe200078e0204 */
[----:B------:R-:W-:-:S02]  /*16350*/  R2UR UR31, R153 ;  /* 0x00000000991f72ca */ /* 0x000fc400000e0000 */
[----:B------:R-:W-:Y:S01]  /*16360*/  R2UR UR11, R21 ;  /* 0x00000000150b72ca */ /* 0x000fe200000e0000 */
[C---:B------:R-:W-:Y:S01]  /*16370*/  VIADD R152, R6.reuse, 0x4 ;  /* 0x0000000406987836 */ /* 0x040fe20000000000 */
[C---:B------:R-:W-:Y:S01]  /*16380*/  R2UR UR14, R6.reuse ;  /* 0x00000000060e72ca */ /* 0x040fe200000e0000 */
[C---:B------:R-:W-:Y:S01]  /*16390*/  VIADD R20, R6.reuse, 0x2 ;  /* 0x0000000206147836 */ /* 0x040fe20000000000 */
[----:B------:R-:W-:Y:S02]  /*163a0*/  IADD3 R14, R6, 0x6, RZ ;  /* 0x00000006060e7810 */ /* 0x000fe40007ffe0ff */
[----:B------:R-:W-:Y:S01]  /*163b0*/  R2UR UR6, R152 ;  /* 0x00000000980672ca */ /* 0x000fe200000e0000 */
[----:B------:R-:W-:Y:S01]  /*163c0*/  VIADD R152, R6, 0x204 ;  /* 0x0000020406987836 */ /* 0x000fe20000000000 */
[----:B------:R-:W-:Y:S01]  /*163d0*/  R2UR UR10, R20 ;  /* 0x00000000140a72ca */ /* 0x000fe200000e0000 */
[----:B------:R-:W-:Y:S01]  /*163e0*/  VIADD R20, R6, 0x200 ;  /* 0x0000020006147836 */ /* 0x000fe20000000000 */
[----:B------:R-:W-:Y:S01]  /*163f0*/  R2UR UR18, R14 ;  /* 0x000000000e1272ca */ /* 0x000fe200000e0000 */
[----:B------:R-:W-:Y:S01]  /*16400*/  VIADD R14, R6, 0x202 ;  /* 0x00000202060e7836 */ /* 0x000fe20000000000 */
[----:B------:R-:W-:Y:S01]  /*16410*/  R2UR UR30, R152 ;  /* 0x00000000981e72ca */ /* 0x000fe200000e0000 */
[----:B------:R-:W-:Y:S01]  /*16420*/  VIADD R6, R6, 0x206 ;  /* 0x0000020606067836 */ /* 0x000fe20000000000 */
[----:B0-----:R-:W-:-:S02]  /*16430*/  SHF.R.U32.HI R5, RZ, 0x7, R5 ;  /* 0x00000007ff057819 */ /* 0x001fc40000011605 */
[----:B------:R-:W-:Y:S02]  /*16440*/  R2UR UR19, R15 ;  /* 0x000000000f1372ca */ /* 0x000fe400000e0000 */
[----:B------:R-:W-:Y:S01]  /*16450*/  R2UR UR22, R20 ;  /* 0x00000000141672ca */ /* 0x000fe200000e0000 */
[----:B------:R-:W-:Y:S01]  /*16460*/  VIADD R5, R5, 0x8 ;  /* 0x0000000805057836 */ /* 0x000fe20000000000 */
[----:B------:R-:W-:Y:S02]  /*16470*/  R2UR UR23, R21 ;  /* 0x00000000151772ca */ /* 0x000fe400000e0000 */
[----:B------:R-:W-:Y:S02]  /*16480*/  R2UR UR26, R14 ;  /* 0x000000000e1a72ca */ /* 0x000fe400000e0000 */
[----:B------:R0:W-:Y:S01]  /*16490*/  BAR.SYNC.DEFER_BLOCKING R5, 0x100 ;  /* 0x000400050000751d */ /* 0x0001e20000010000 */
[----:B------:R-:W-:Y:S02]  /*164a0*/  R2UR UR27, R15 ;  /* 0x000000000f1b72ca */ /* 0x000fe400000e0000 */
[----:B------:R-:W-:-:S02]  /*164b0*/  R2UR UR34, R6 ;  /* 0x00000000062272ca */ /* 0x000fc400000e0000 */
[----:B------:R-:W-:Y:S01]  /*164c0*/  R2UR UR35, R7 ;  /* 0x00000000072372ca */ /* 0x000fe200000e0000 */
        /* <DEDUP_REMOVED lines=27> */
.L_x_1523:
[----:B------:R-:W-:Y:S01]  /*16680*/  SHF.L.U32 R5, R13, 0x1f, RZ ;  /* 0x0000001f0d057819 */ /* 0x000fe200000006ff */
[----:B------:R-:W-:-:S04]  /*16690*/  IMAD R6, R199, 0x8, R16 ;  /* 0x00000008c7067824 */ /* 0x000fc800078e0210 */
[----:B------:R0:W1:Y:S01]  /*166a0*/  SYNCS.PHASECHK.TRANS64.TRYWAIT P2, [R6+URZ+0x28450], R5 ;  /* 0x02845005060075a7 */ /* 0x000062000804017f */
[----:B------:R-:W-:Y:S05]  /*166b0*/  @!P0 BRA `(.L_x_1524) ;  /* 0x0000000000048947 */ /* 0x000fea0003800000 */
[----:B------:R-:W-:Y:S01]  /*166c0*/  BPT.TRAP 0x1 ;  /* 0x000000040000795c */ /* 0x000fe20000300000 */
.L_x_1524:
[----:B-1----:R-:W-:Y:S05]  /*166d0*/  @P2 BRA `(.L_x_1522) ;  /* 0x0000000000082947 */ /* 0x002fea0003800000 */
[----:B------:R-:W1:Y:S02]  /*166e0*/  SYNCS.PHASECHK.TRANS64.TRYWAIT P2, [R6+URZ+0x28450], R5 ;  /* 0x02845005060075a7 */ /* 0x000e64000804017f */
[----:B-1----:R-:W-:Y:S05]  /*166f0*/  @!P2 BRA `(.L_x_1525) ;  /* 0x0000010c003ca947 */ /* 0x002fea0003800000 */
.L_x_1522:
[----:B01----:R-:W-:Y:S01]  /*16700*/  VIADD R5, R16, 0x8000 ;  /* 0x0000800010057836 */ /* 0x003fe20000000000 */
[----:B------:R-:W-:Y:S05]  /*16710*/  WARPSYNC.ALL ;  /* 0x0000000000007948 */ /* 0x000fea0003800000 */
[----:B------:R-:W-:Y:S01]  /*16720*/  SHF.R.U32.HI R5, RZ, 0x4, R5 ;  /* 0x00000004ff057819 */ /* 0x000fe20000011605 */
[----:B------:R-:W-:Y:S01]  /*16730*/  IMAD.MOV.U32 R7, RZ, RZ, -0x7fffffe0 ;  /* 0x80000020ff077424 */ /* 0x000fe200078e00ff */
[----:B------:R-:W-:-:S06]  /*16740*/  WARPGROUP.ARRIVE ;  /* 0x00000000000079c5 */ /* 0x000fcc0000000000 */
[----:B------:R-:W0:Y:S01]  /*16750*/  S2R R226, SR_TID.X ;  /* 0x0000000000e27919 */ /* 0x000e220000002100 */
[----:B------:R-:W-:Y:S02]  /*16760*/  LOP3.LUT R5, R5, 0x3fff, RZ, 0xc0, !PT ;  /* 0x00003fff05057812 */ /* 0x000fe400078ec0ff */
[----:B------:R-:W-:Y:S01]  /*16770*/  R2UR UR7, R7 ;  /* 0x00000000070772ca */ /* 0x000fe200000e0000 */
[----:B------:R-:W-:Y:S01]  /*16780*/  IMAD.MOV.U32 R7, RZ, RZ, -0x7fffffe0 ;  /* 0x80000020ff077424 */ /* 0x000fe200078e00ff */
[----:B------:R-:W-:-:S05]  /*16790*/  LOP3.LUT R6, R5, 0x10000, RZ, 0xfc, !PT ;  /* 0x0001000005067812 */ /* 0x000fca00078efcff */
[----:B------:R-:W-:-:S05]  /*167a0*/  IMAD R6, R199, 0x400, R6 ;  /* 0x00000400c7067824 */ /* 0x000fca00078e0206 */
[C---:B------:R-:W-:Y:S01]  /*167b0*/  R2UR UR6, R6.reuse ;  /* 0x00000000060672ca */ /* 0x040fe200000e0000 */
[----:B------:R-:W-:-:S12]  /*167c0*/  VIADD R6, R6, 0x2 ;  /* 0x0000000206067836 */ /* 0x000fd80000000000 */
[----:B------:R-:W-:Y:S01]  /*167d0*/  QGMMA.64x256x32.F32.E4M3.E4M3 R24, R188, gdesc[UR4], R24, gsb0 ;  /* 0x03e00004bc187df3 */ /* 0x000fe20008000818 */
[----:B------:R-:W-:Y:S02]  /*167e0*/  R2UR UR6, R6 ;  /* 0x00000000060672ca */ /* 0x000fe400000e0000 */
[----:B------:R-:W-:Y:S02]  /*167f0*/  R2UR UR7, R7 ;  /* 0x00000000070772ca */ /* 0x000fe400000e0000 */
[----:B------:R-:W-:Y:S02]  /*16800*/  FMNMX.FTZ R6, R152, R11, !PT ;  /* 0x0000000b98067209 */ /* 0x000fe40007810000 */
[----:B0-----:R-:W-:Y:S02]  /*16810*/  SHF.R.U32.HI R226, RZ, 0x7, R226 ;  /* 0x00000007ffe27819 */ /* 0x001fe400000116e2 */
[----:B------:R-:W-:Y:S02]  /*16820*/  FMNMX.FTZ R5, R153, R6, !PT ;  /* 0x0000000699057209 */ /* 0x000fe40007810000 */
[----:B------:R-:W-:-:S04]  /*16830*/  FMNMX.FTZ R6, R154, R10, !PT ;  /* 0x0000000a9a067209 */ /* 0x000fc80007810000 */
        /* <DEDUP_REMOVED lines=33> */
[----:B------:R-:W0:Y:S02]  /*16a50*/  SHFL.BFLY PT, R20, R13, 0x1, 0x1f ;  /* 0x0c201f000d147f89 */ /* 0x000e2400000e0000 */
[----:B0-----:R-:W-:-:S05]  /*16a60*/  FMNMX.FTZ R5, R13, R20, !PT ;  /* 0x000000140d057209 */ /* 0x001fca0007810000 */
[----:B------:R-:W-:Y:S01]  /*16a70*/  FFMA.FTZ R13, R2, R5, -8 ;  /* 0xc1000000020d7423 */ /* 0x000fe20000010005 */
[----:B------:R-:W-:-:S03]  /*16a80*/  FADD.FTZ R11, -R5, R11 ;  /* 0x0000000b050b7221 */ /* 0x000fc60000010100 */
[C-C-:B------:R-:W-:Y:S01]  /*16a90*/  FFMA.FTZ R21, R2.reuse, R157, -R13.reuse ;  /* 0x0000009d02157223 */ /* 0x140fe2000001080d */
[----:B------:R-:W-:-:S01]  /*16aa0*/  FFMA.FTZ R157, R2, R165, -R13 ;  /* 0x000000a5029d7223 */ /* 0x000fc2000001080d */
[C---:B------:R-:W-:Y:S01]  /*16ab0*/  FMUL.FTZ R20, R2.reuse, R11 ;  /* 0x0000000b02147220 */ /* 0x040fe20000410000 */
[----:B------:R-:W-:-:S01]  /*16ac0*/  FFMA.FTZ R165, R2, R173, -R13 ;  /* 0x000000ad02a57223 */ /* 0x000fc2000001080d */
[C-C-:B------:R-:W-:Y:S01]  /*16ad0*/  FFMA.FTZ R14, R2.reuse, R156, -R13.reuse ;  /* 0x0000009c020e7223 */ /* 0x140fe2000001080d */
[----:B------:R-:W-:-:S01]  /*16ae0*/  FFMA.FTZ R156, R2, R168, -R13 ;  /* 0x000000a8029c7223 */ /* 0x000fc2000001080d */
[----:B------:R0:W-:Y:S01]  /*16af0*/  MUFU.EX2 R6, R20 ;  /* 0x0000001400067308 */ /* 0x0001e20000000800 */
[----:B------:R-:W-:-:S07]  /*16b00*/  FFMA.FTZ R168, R2, R180, -R13 ;  /* 0x000000b402a87223 */ /* 0x000fce000001080d */
[----:B------:R-:W-:Y:S01]  /*16b10*/  MUFU.EX2 R14, R14 ;  /* 0x0000000e000e7308 */ /* 0x000fe20000000800 */
[----:B0-----:R-:W-:-:S01]  /*16b20*/  FFMA.FTZ R20, R2, R160, -R13 ;  /* 0x000000a002147223 */ /* 0x001fc2000001080d */
[----:B------:R-:W-:Y:S01]  /*16b30*/  FFMA.FTZ R160, R2, R172, -R13 ;  /* 0x000000ac02a07223 */ /* 0x000fe2000001080d */
[----:B------:R-:W-:-:S05]  /*16b40*/  @!P1 IMAD R172, R12, 0x8, R16 ;  /* 0x000000080cac9824 */ /* 0x000fca00078e0210 */
[----:B------:R-:W-:Y:S01]  /*16b50*/  MUFU.EX2 R21, R21 ;  /* 0x0000001500157308 */ /* 0x000fe20000000800 */
[----:B------:R-:W-:-:S04]  /*16b60*/  @!P1 IADD3 R172, R172, 0x28440, RZ ;  /* 0x00028440acac9810 */ /* 0x000fc80007ffe0ff */
[----:B------:R-:W-:-:S03]  /*16b70*/  @!P1 PRMT R172, RZ, 0x654, R172 ;  /* 0x00000654ffac9816 */ /* 0x000fc600000000ac */
[----:B------:R-:W-:Y:S08]  /*16b80*/  MUFU.EX2 R20, R20 ;  /* 0x0000001400147308 */ /* 0x000ff00000000800 */
[----:B------:R-:W-:Y:S08]  /*16b90*/  MUFU.EX2 R157, R157 ;  /* 0x0000009d009d7308 */ /* 0x000ff00000000800 */
[----:B------:R-:W-:Y:S08]  /*16ba0*/  MUFU.EX2 R156, R156 ;  /* 0x0000009c009c7308 */ /* 0x000ff00000000800 */
[----:B------:R-:W-:Y:S08]  /*16bb0*/  MUFU.EX2 R160, R160 ;  /* 0x000000a000a07308 */ /* 0x000ff00000000800 */
[----:B------:R-:W-:Y:S08]  /*16bc0*/  MUFU.EX2 R165, R165 ;  /* 0x000000a500a57308 */ /* 0x000ff00000000800 */
[----:B------:R-:W-:Y:S01]  /*16bd0*/  MUFU.EX2 R168, R168 ;  /* 0x000000a800a87308 */ /* 0x000fe20000000800 */
[----:B------:R-:W-:-:S02]  /*16be0*/  WARPGROUP.DEPBAR.LE gsb0, 0x0 ;  /* 0x00008000000079c5 */ /* 0x000fc40000010000 */
[----:B------:R-:W-:Y:S01]  /*16bf0*/  WARPGROUP.ARRIVE ;  /* 0x00000000000079c5 */ /* 0x000fe20000000000 */
[----:B------:R-:W0:Y:S05]  /*16c00*/  SHFL.BFLY PT, R188, R15, 0x1, 0x1f ;  /* 0x0c201f000fbc7f89 */ /* 0x000e2a00000e0000 */
[----:B------:R-:W-:Y:S01]  /*16c10*/  QGMMA.64x256x32.F32.E4M3.E4M3 R24, R184, gdesc[UR4], R24, gsb0 ;  /* 0x03e00004b8187df3 */ /* 0x000fe20008000818 */
[----:B0-----:R-:W-:Y:S01]  /*16c20*/  FMNMX.FTZ R7, R15, R188, !PT ;  /* 0x000000bc0f077209 */ /* 0x001fe20007810000 */
[C-C-:B------:R-:W-:Y:S01]  /*16c30*/  FFMA.FTZ R15, R2.reuse, R152, -R13.reuse ;  /* 0x00000098020f7223 */ /* 0x140fe2000001080d */
[----:B------:R-:W-:-:S01]  /*16c40*/  FFMA.FTZ R152, R2, R164, -R13 ;  /* 0x000000a402987223 */ /* 0x000fc2000001080d */
[----:B------:R-:W-:Y:S01]  /*16c50*/  FFMA.FTZ R164, R2, R176, -R13 ;  /* 0x000000b002a47223 */ /* 0x000fe2000001080d */
[----:B------:R-:W-:Y:S01]  /*16c60*/  IADD3 R176, -R226, 0xb, RZ ;  /* 0x0000000be2b07810 */ /* 0x000fe20007ffe1ff */
[----:B------:R-:W-:Y:S01]  /*16c70*/  FADD.FTZ R11, -R7, R10 ;  /* 0x0000000a070b7221 */ /* 0x000fe20000010100 */
[----:B------:R-:W-:-:S01]  /*16c80*/  FFMA.FTZ R173, R2, R7, -8 ;  /* 0xc100000002ad7423 */ /* 0x000fc20000010007 */
[C---:B------:R-:W-:Y:S01]  /*16c90*/  FFMA.FTZ R10, R2.reuse, R153, -R13 ;  /* 0x00000099020a7223 */ /* 0x040fe2000001080d */
[----:B------:R-:W0:Y:S01]  /*16ca0*/  MUFU.EX2 R15, R15 ;  /* 0x0000000f000f7308 */ /* 0x000e220000000800 */
[C---:B------:R-:W-:Y:S01]  /*16cb0*/  FMUL.FTZ R11, R2.reuse, R11 ;  /* 0x0000000b020b7220 */ /* 0x040fe20000410000 */
[C-C-:B------:R-:W-:Y:S01]  /*16cc0*/  FFMA.FTZ R154, R2.reuse, R154, -R173.reuse ;  /* 0x0000009a029a7223 */ /* 0x140fe200000108ad */
[----:B------:R-:W-:-:S01]  /*16cd0*/  FFMA.FTZ R155, R2, R155, -R173 ;  /* 0x0000009b029b7223 */ /* 0x000fc200000108ad */
[C-C-:B------:R-:W-:Y:S01]  /*16ce0*/  FFMA.FTZ R158, R2.reuse, R158, -R173.reuse ;  /* 0x0000009e029e7223 */ /* 0x140fe200000108ad */
        /* <DEDUP_REMOVED lines=9> */
[C-C-:B------:R-:W-:Y:S01]  /*16d80*/  FFMA.FTZ R170, R2.reuse, R170, -R173.reuse ;  /* 0x000000aa02aa7223 */ /* 0x140fe200000108ad */
[----:B------:R-:W-:-:S01]  /*16d90*/  FFMA.FTZ R171, R2, R171, -R173 ;  /* 0x000000ab02ab7223 */ /* 0x000fc200000108ad */
[----:B------:R-:W1:Y:S01]  /*16da0*/  MUFU.EX2 R154, R154 ;  /* 0x0000009a009a7308 */ /* 0x000e620000000800 */
[----:B0-----:R-:W-:-:S01]  /*16db0*/  FFMA.FTZ R3, R6, R3, R15 ;  /* 0x0000000306037223 */ /* 0x001fc2000001000f */
[C-C-:B------:R-:W-:Y:S01]  /*16dc0*/  FFMA.FTZ R175, R2.reuse, R175, -R173.reuse ;  /* 0x000000af02af7223 */ /* 0x140fe200000108ad */
[----:B------:R-:W-:-:S01]  /*16dd0*/  FFMA.FTZ R178, R2, R178, -R173 ;  /* 0x000000b202b27223 */ /* 0x000fc200000108ad */
[C-C-:B------:R-:W-:Y:S01]  /*16de0*/  FFMA.FTZ R179, R2.reuse, R179, -R173.reuse ;  /* 0x000000b302b37223 */ /* 0x140fe200000108ad */
[----:B------:R-:W-:-:S01]  /*16df0*/  FFMA.FTZ R182, R2, R182, -R173 ;  /* 0x000000b602b67223 */ /* 0x000fc200000108ad */
[----:B------:R-:W-:-:S02]  /*16e00*/  FFMA.FTZ R13, R2, R181, -R13 ;  /* 0x000000b5020d7223 */ /* 0x000fc4000001080d */
[----:B------:R-:W0:Y:S08]  /*16e10*/  MUFU.EX2 R10, R10 ;  /* 0x0000000a000a7308 */ /* 0x000e300000000800 */
[----:B------:R-:W2:Y:S01]  /*16e20*/  MUFU.EX2 R155, R155 ;  /* 0x0000009b009b7308 */ /* 0x000ea20000000800 */
[----:B-1----:R-:W-:-:S07]  /*16e30*/  FFMA.FTZ R0, R11, R0, R154 ;  /* 0x000000000b007223 */ /* 0x002fce000001009a */
[----:B------:R-:W-:Y:S01]  /*16e40*/  MUFU.EX2 R158, R158 ;  /* 0x0000009e009e7308 */ /* 0x000fe20000000800 */
[----:B0-----:R-:W-:-:S07]  /*16e50*/  FADD.FTZ R3, R10, R3 ;  /* 0x000000030a037221 */ /* 0x001fce0000010000 */
[----:B------:R-:W-:Y:S01]  /*16e60*/  MUFU.EX2 R159, R159 ;  /* 0x0000009f009f7308 */ /* 0x000fe20000000800 */
[----:B--2---:R-:W-:-:S01]  /*16e70*/  FADD.FTZ R177, R155, R0 ;  /* 0x000000009bb17221 */ /* 0x004fc20000010000 */
[----:B------:R-:W-:-:S04]  /*16e80*/  FADD.FTZ R0, R14, R3 ;  /* 0x000000030e007221 */ /* 0x000fc80000010000 */
[----:B------:R-:W-:Y:S02]  /*16e90*/  FADD.FTZ R3, R21, R0 ;  /* 0x0000000015037221 */ /* 0x000fe40000010000 */
[----:B------:R-:W-:Y:S02]  /*16ea0*/  MUFU.EX2 R162, R162 ;  /* 0x000000a200a27308 */ /* 0x000fe40000000800 */
[----:B------:R-:W-:-:S06]  /*16eb0*/  FADD.FTZ R0, R20, R3 ;  /* 0x0000000314007221 */ /* 0x000fcc0000010000 */
[----:B------:R-:W0:Y:S08]  /*16ec0*/  MUFU.EX2 R153, R153 ;  /* 0x0000009900997308 */ /* 0x000e300000000800 */
[----:B------:R-:W-:Y:S08]  /*16ed0*/  MUFU.EX2 R163, R163 ;  /* 0x000000a300a37308 */ /* 0x000ff00000000800 */
[----:B------:R-:W1:Y:S01]  /*16ee0*/  MUFU.EX2 R152, R152 ;  /* 0x0000009800987308 */ /* 0x000e620000000800 */
[----:B0-----:R-:W-:-:S07]  /*16ef0*/  FADD.FTZ R3, R153, R0 ;  /* 0x0000000099037221 */ /* 0x001fce0000010000 */
[----:B------:R-:W-:Y:S08]  /*16f00*/  MUFU.EX2 R166, R166 ;  /* 0x000000a600a67308 */ /* 0x000ff00000000800 */
[----:B------:R-:W-:Y:S01]  /*16f10*/  MUFU.EX2 R167, R167 ;  /* 0x000000a700a77308 */ /* 0x000fe20000000800 */
[----:B-1----:R-:W-:-:S04]  /*16f20*/  FADD.FTZ R0, R152, R3 ;  /* 0x0000000398007221 */ /* 0x002fc80000010000 */
[----:B------:R-:W-:-:S03]  /*16f30*/  FADD.FTZ R3, R157, R0 ;  /* 0x000000009d037221 */ /* 0x000fc60000010000 */
[----:B------:R-:W-:Y:S01]  /*16f40*/  MUFU.EX2 R170, R170 ;  /* 0x000000aa00aa7308 */ /* 0x000fe20000000800 */
[----:B------:R-:W-:-:S07]  /*16f50*/  FADD.FTZ R0, R156, R3 ;  /* 0x000000039c007221 */ /* 0x000fce0000010000 */
[----:B------:R-:W0:Y:S08]  /*16f60*/  MUFU.EX2 R161, R161 ;  /* 0x000000a100a17308 */ /* 0x000e300000000800 */
[----:B------:R-:W-:Y:S08]  /*16f70*/  MUFU.EX2 R171, R171 ;  /* 0x000000ab00ab7308 */ /* 0x000ff00000000800 */
[----:B------:R-:W-:Y:S01]  /*16f80*/  MUFU.EX2 R175, R175 ;  /* 0x000000af00af7308 */ /* 0x000fe20000000800 */
[----:B0-----:R-:W-:-:S04]  /*16f90*/  FADD.FTZ R3, R161, R0 ;  /* 0x00000000a1037221 */ /* 0x001fc80000010000 */
[----:B------:R-:W-:-:S03]  /*16fa0*/  FADD.FTZ R0, R160, R3 ;  /* 0x00000003a0007221 */ /* 0x000fc60000010000 */
[----:B------:R-:W0:Y:S01]  /*16fb0*/  MUFU.EX2 R164, R164 ;  /* 0x000000a400a47308 */ /* 0x000e220000000800 */
[----:B------:R-:W-:-:S07]  /*16fc0*/  FADD.FTZ R3, R165, R0 ;  /* 0x00000000a5037221 */ /* 0x000fce0000010000 */
[----:B------:R-:W-:Y:S08]  /*16fd0*/  MUFU.EX2 R178, R178 ;  /* 0x000000b200b27308 */ /* 0x000ff00000000800 */
[----:B------:R-:W1:Y:S01]  /*16fe0*/  MUFU.EX2 R169, R169 ;  /* 0x000000a900a97308 */ /* 0x000e620000000800 */
[----:B0-----:R-:W-:-:S07]  /*16ff0*/  FADD.FTZ R0, R164, R3 ;  /* 0x00000003a4007221 */ /* 0x001fce0000010000 */
[----:B------:R-:W-:Y:S08]  /*17000*/  MUFU.EX2 R179, R179 ;  /* 0x000000b300b37308 */ /* 0x000ff00000000800 */
[----:B------:R-:W-:Y:S01]  /*17010*/  MUFU.EX2 R182, R182 ;  /* 0x000000b600b67308 */ /* 0x000fe20000000800 */
[----:B-1----:R-:W-:-:S04]  /*17020*/  FADD.FTZ R3, R169, R0 ;  /* 0x00000000a9037221 */ /* 0x002fc80000010000 */
[----:B------:R-:W-:-:S03]  /*17030*/  FADD.FTZ R0, R168, R3 ;  /* 0x00000003a8007221 */ /* 0x000fc60000010000 */
[----:B------:R-:W0:Y:S02]  /*17040*/  MUFU.EX2 R13, R13 ;  /* 0x0000000d000d7308 */ /* 0x000e240000000800 */
[----:B0-----:R-:W-:-:S01]  /*17050*/  FADD.FTZ R3, R13, R0 ;  /* 0x000000000d037221 */ /* 0x001fc20000010000 */
[----:B------:R-:W-:Y:S02]  /*17060*/  WARPGROUP.DEPBAR.LE gsb0, 0x0 ;  /* 0x00008000000079c5 */ /* 0x000fe40000010000 */
[----:B------:R0:W-:Y:S06]  /*17070*/  BAR.ARV R176, 0x100 ;  /* 0x000400b00000751d */ /* 0x0001ec0000002000 */
[----:B------:R1:W-:Y:S02]  /*17080*/  @!P1 SYNCS.ARRIVE.TRANS64.RED.A1T0 RZ, [R172+URZ], RZ ;  /* 0x000000ffacff99a7 */ /* 0x0003e4000810043f */
[----:B-1----:R-:W-:-:S01]  /*17090*/  FFMA.FTZ R172, R2, R174, -R173 ;  /* 0x000000ae02ac7223 */ /* 0x002fc200000108ad */
[----:B------:R-:W-:Y:S01]  /*170a0*/  FADD.FTZ R174, R158, R177 ;  /* 0x000000b19eae7221 */ /* 0x000fe20000010000 */
[----:B------:R-:W-:-:S03]  /*170b0*/  FFMA.FTZ R173, R2, R183, -R173 ;  /* 0x000000b702ad7223 */ /* 0x000fc600000108ad */
[----:B------:R-:W-:Y:S01]  /*170c0*/  FADD.FTZ R177, R159, R174 ;  /* 0x000000ae9fb17221 */ /* 0x000fe20000010000 */
[----:B------:R-:W1:Y:S03]  /*170d0*/  MUFU.EX2 R172, R172 ;  /* 0x000000ac00ac7308 */ /* 0x000e660000000800 */
[----:B------:R-:W-:-:S04]  /*170e0*/  FADD.FTZ R174, R162, R177 ;  /* 0x000000b1a2ae7221 */ /* 0x000fc80000010000 */
[----:B------:R-:W-:Y:S01]  /*170f0*/  FADD.FTZ R177, R163, R174 ;  /* 0x000000aea3b17221 */ /* 0x000fe20000010000 */
[----:B------:R-:W2:Y:S03]  /*17100*/  MUFU.EX2 R173, R173 ;  /* 0x000000ad00ad7308 */ /* 0x000ea60000000800 */
[----:B------:R-:W-:-:S04]  /*17110*/  FADD.FTZ R174, R166, R177 ;  /* 0x000000b1a6ae7221 */ /* 0x000fc80000010000 */
[----:B------:R-:W-:-:S04]  /*17120*/  FADD.FTZ R177, R167, R174 ;  /* 0x000000aea7b17221 */ /* 0x000fc80000010000 */
[----:B------:R-:W-:-:S04]  /*17130*/  FADD.FTZ R174, R170, R177 ;  /* 0x000000b1aaae7221 */ /* 0x000fc80000010000 */
[----:B------:R-:W-:-:S04]  /*17140*/  FADD.FTZ R177, R171, R174 ;  /* 0x000000aeabb17221 */ /* 0x000fc80000010000 */
[----:B-1----:R-:W-:-:S04]  /*17150*/  FADD.FTZ R174, R172, R177 ;  /* 0x000000b1acae7221 */ /* 0x002fc80000010000 */
[----:B------:R-:W-:-:S04]  /*17160*/  FADD.FTZ R177, R175, R174 ;  /* 0x000000aeafb17221 */ /* 0x000fc80000010000 */
[----:B------:R-:W-:-:S04]  /*17170*/  FADD.FTZ R174, R178, R177 ;  /* 0x000000b1b2ae7221 */ /* 0x000fc80000010000 */
[----:B------:R-:W-:-:S04]  /*17180*/  FADD.FTZ R177, R179, R174 ;  /* 0x000000aeb3b17221 */ /* 0x000fc80000010000 */
[----:B------:R-:W-:-:S04]  /*17190*/  FADD.FTZ R174, R182, R177 ;  /* 0x000000b1b6ae7221 */ /* 0x000fc80000010000 */
[----:B--2---:R-:W-:Y:S01]  /*171a0*/  FADD.FTZ R0, R173, R174 ;  /* 0x000000aead007221 */ /* 0x004fe20000010000 */
[----:B0-----:R-:W-:Y:S06]  /*171b0*/  @!P0 BRA `(.L_x_1526) ;  /* 0x0000000000048947 */ /* 0x001fec0003800000 */
[----:B------:R-:W-:Y:S01]  /*171c0*/  BPT.TRAP 0x1 ;  /* 0x000000040000795c */ /* 0x000fe20000300000 */
.L_x_1526:
[----:B------:R-:W-:Y:S01]  /*171d0*/  F2FP.SATFINITE.E4M3.F32.PACK_AB_MERGE_C R188, R21, R14, RZ ;  /* 0x0000000e15bc723e */ /* 0x000fe200048070ff */
[----:B------:R-:W-:Y:S01]  /*171e0*/  FMUL.FTZ R26, R26, R11 ;  /* 0x0000000b1a1a7220 */ /* 0x000fe20000410000 */
[----:B------:R-:W-:Y:S01]  /*171f0*/  ISETP.GT.AND P2, PT, R8, R9, PT ;  /* 0x000000090800720c */ /* 0x000fe20003f44270 */
[----:B------:R-:W-:Y:S01]  /*17200*/  FMUL.FTZ R27, R27, R11 ;  /* 0x0000000b1b1b7220 */ /* 0x000fe20000410000 */
[----:B------:R-:W-:Y:S01]  /*17210*/  F2FP.SATFINITE.E4M3.F32.PACK_AB_MERGE_C R188, R10, R15, R188 ;  /* 0x0000000f0abc723e */ /* 0x000fe200048070bc */
[----:B------:R-:W-:Y:S01]  /*17220*/  IMAD R10, R199, 0x8, R16 ;  /* 0x00000008c70a7824 */ /* 0x000fe200078e0210 */
[----:B------:R-:W-:Y:S01]  /*17230*/  F2FP.SATFINITE.E4M3.F32.PACK_AB_MERGE_C R13, R13, R168, RZ ;  /* 0x000000a80d0d723e */ /* 0x000fe200048070ff */
[----:B------:R-:W-:Y:S01]  /*17240*/  IMAD.U32 R15, RZ, RZ, UR42 ;  /* 0x0000002aff0f7e24 */ /* 0x000fe2000f8e00ff */
[----:B------:R-:W-:Y:S01]  /*17250*/  F2FP.SATFINITE.E4M3.F32.PACK_AB_MERGE_C R158, R159, R158, RZ ;  /* 0x0000009e9f9e723e */ /* 0x000fe200048070ff */
[----:B------:R-:W-:Y:S01]  /*17260*/  VIADD R10, R10, 0x28460 ;  /* 0x000284600a0a7836 */ /* 0x000fe20000000000 */
[----:B------:R-:W-:Y:S01]  /*17270*/  F2FP.SATFINITE.E4M3.F32.PACK_AB_MERGE_C R152, R157, R152, RZ ;  /* 0x000000989d98723e */ /* 0x000fe200048070ff */
[-C--:B------:R-:W-:Y:S01]  /*17280*/  FMUL.FTZ R30, R30, R11.reuse ;  /* 0x0000000b1e1e7220 */ /* 0x080fe20000410000 */
        /* <DEDUP_REMOVED lines=139> */
[----:B0-----:R-:W-:Y:S02]  /*17b40*/  IMAD.MOV.U32 R10, RZ, RZ, R7 ;  /* 0x000000ffff0a7224 */ /* 0x001fe400078e0007 */
[----:B------:R-:W-:Y:S02]  /*17b50*/  IMAD.MOV.U32 R11, RZ, RZ, R5 ;  /* 0x000000ffff0b7224 */ /* 0x000fe400078e0005 */
[----:B------:R-:W-:Y:S02]  /*17b60*/  IMAD.MOV.U32 R13, RZ, RZ, R193 ;  /* 0x000000ffff0d7224 */ /* 0x000fe400078e00c1 */
[----:B------:R-:W-:Y:S01]  /*17b70*/  IMAD.MOV.U32 R199, RZ, RZ, R12 ;  /* 0x000000ffffc77224 */ /* 0x000fe200078e000c */
[----:B------:R-:W-:Y:S06]  /*17b80*/  @P2 BRA `(.L_x_1527) ;  /* 0xffffffe4006c2947 */ /* 0x000fec000383ffff */
[----:B------:R-:W-:-:S07]  /*17b90*/  IMAD.MOV.U32 R199, RZ, RZ, R12 ;  /* 0x000000ffffc77224 */ /* 0x000fce00078e000c */
.L_x_1516:
[----:B------:R-:W-:-:S13]  /*17ba0*/  ISETP.GE.AND P2, PT, R8, R201, PT ;  /* 0x000000c90800720c */ /* 0x000fda0003f46270 */
[----:B------:R-:W-:Y:S05]  /*17bb0*/  @!P2 BRA `(.L_x_1528) ;  /* 0x000000240040a947 */ /* 0x000fea0003800000 */
[----:B------:R-:W-:Y:S02]  /*17bc0*/  IMAD.MOV.U32 R9, RZ, RZ, R7 ;  /* 0x000000ffff097224 */ /* 0x000fe400078e0007 */
[----:B------:R-:W-:Y:S02]  /*17bd0*/  IMAD.MOV.U32 R10, RZ, RZ, R5 ;  /* 0x000000ffff0a7224 */ /* 0x000fe400078e0005 */
[----:B------:R-:W-:-:S07]  /*17be0*/  IMAD.MOV.U32 R226, RZ, RZ, R193 ;  /* 0x000000ffffe27224 */ /* 0x000fce00078e00c1 */
.L_x_1547:
        /* <DEDUP_REMOVED lines=8> */
.L_x_1530:
        /* <DEDUP_REMOVED lines=8> */
.L_x_1531:
[----:B------:R-:W-:Y:S04]  /*17cf0*/  BSSY B0, `(.L_x_1529) ;  /* 0x0000004000007945 */ /* 0x000fe80003800000 */
[----:B-1----:R-:W-:Y:S05]  /*17d00*/  @P3 BRA `(.L_x_1532) ;  /* 0x0000000000083947 */ /* 0x002fea0003800000 */
[----:B------:R-:W1:Y:S02]  /*17d10*/  SYNCS.PHASECHK.TRANS64.TRYWAIT P3, [R5+URZ+0x28430], R6 ;  /* 0x02843006050075a7 */ /* 0x000e64000806017f */
[----:B-1----:R-:W-:Y:S05]  /*17d20*/  @!P3 BRA `(.L_x_1533) ;  /* 0x000000f400c4b947 */ /* 0x002fea0003800000 */
.L_x_1532:
[----:B------:R-:W-:Y:S05]  /*17d30*/  BSYNC B0 ;  /* 0x0000000000007941 */ /* 0x000fea0003800000 */
.L_x_1529:
[----:B01----:R-:W0:Y:S01]  /*17d40*/  S2R R5, SR_TID.X ;  /* 0x0000000000057919 */ /* 0x003e220000002100 */
[----:B------:R-:W-:Y:S01]  /*17d50*/  IADD3 R11, R199, 0x1, RZ ;  /* 0x00000001c70b7810 */ /* 0x000fe20007ffe0ff */
        /* <DEDUP_REMOVED lines=8> */
[----:B------:R-:W-:Y:S01]  /*17de0*/  R2UR UR11, R15 ;  /* 0x000000000f0b72ca */ /* 0x000fe200000e0000 */
[----:B------:R-:W-:Y:S01]  /*17df0*/  IMAD R6, R11, 0x400, R4 ;  /* 0x000004000b067824 */ /* 0x000fe200078e0204 */
[----:B------:R-:W-:-:S02]  /*17e00*/  R2UR UR7, R21 ;  /* 0x00000000150772ca */ /* 0x000fc400000e0000 */
[----:B------:R-:W-:Y:S01]  /*17e10*/  R2UR UR19, R13 ;  /* 0x000000000d1372ca */ /* 0x000fe200000e0000 */
[C---:B------:R-:W-:Y:S01]  /*17e20*/  VIADD R14, R6.reuse, 0x2 ;  /* 0x00000002060e7836 */ /* 0x040fe20000000000 */
[C---:B------:R-:W-:Y:S01]  /*17e30*/  R2UR UR14, R6.reuse ;  /* 0x00000000060e72ca */ /* 0x040fe200000e0000 */
[C---:B------:R-:W-:Y:S01]  /*17e40*/  VIADD R20, R6.reuse, 0x4 ;  /* 0x0000000406147836 */ /* 0x040fe20000000000 */
        /* <DEDUP_REMOVED lines=46> */
.L_x_1535:
[----:B------:R-:W-:Y:S01]  /*18130*/  SHF.L.U32 R5, R226, 0x1f, RZ ;  /* 0x0000001fe2057819 */ /* 0x000fe200000006ff */
[----:B------:R-:W-:-:S04]  /*18140*/  IMAD R6, R199, 0x8, R16 ;  /* 0x00000008c7067824 */ /* 0x000fc800078e0210 */
[----:B------:R0:W1:Y:S01]  /*18150*/  SYNCS.PHASECHK.TRANS64.TRYWAIT P2, [R6+URZ+0x28450], R5 ;  /* 0x02845005060075a7 */ /* 0x000062000804017f */
[----:B------:R-:W-:Y:S05]  /*18160*/  @!P0 BRA `(.L_x_1536) ;  /* 0x0000000000048947 */ /* 0x000fea0003800000 */
[----:B------:R-:W-:Y:S01]  /*18170*/  BPT.TRAP 0x1 ;  /* 0x000000040000795c */ /* 0x000fe20000300000 */
.L_x_1536:
[----:B-1----:R-:W-:Y:S05]  /*18180*/  @P2 BRA `(.L_x_1534) ;  /* 0x0000000000082947 */ /* 0x002fea0003800000 */
[----:B------:R-:W1:Y:S02]  /*18190*/  SYNCS.PHASECHK.TRANS64.TRYWAIT P2, [R6+URZ+0x28450], R5 ;  /* 0x02845005060075a7 */ /* 0x000e64000804017f */
[----:B-1----:R-:W-:Y:S05]  /*181a0*/  @!P2 BRA `(.L_x_1537) ;  /* 0x000000f000b8a947 */ /* 0x002fea0003800000 */
.L_x_1534:
[----:B01----:R-:W-:Y:S01]  /*181b0*/  IADD3 R5, R16, 0x8000, RZ ;  /* 0x0000800010057810 */ /* 0x003fe20007ffe0ff */
[----:B------:R-:W-:Y:S01]  /*181c0*/  IMAD.MOV.U32 R7, RZ, RZ, -0x7fffffe0 ;  /* 0x80000020ff077424 */ /* 0x000fe200078e00ff */
        /* <DEDUP_REMOVED lines=8> */
[----:B------:R-:W-:Y:S02]  /*18250*/  LOP3.LUT R6, R5, 0x10000, RZ, 0xfc, !PT ;  /* 0x0001000005067812 */ /* 0x000fe400078efcff */
[----:B------:R-:W1:Y:S03]  /*18260*/  @P4 LDC R5, c[0x0][0x450] ;  /* 0x00011400ff054b82 */ /* 0x000e660000000800 */
[----:B------:R-:W-:-:S05]  /*18270*/  IMAD R6, R199, 0x400, R6 ;  /* 0x00000400c7067824 */ /* 0x000fca00078e0206 */
[C---:B------:R-:W-:Y:S01]  /*18280*/  R2UR UR6, R6.reuse ;  /* 0x00000000060672ca */ /* 0x040fe200000e0000 */
[----:B------:R-:W-:-:S12]  /*18290*/  VIADD R6, R6, 0x2 ;  /* 0x0000000206067836 */ /* 0x000fd80000000000 */
[----:B------:R-:W-:Y:S01]  /*182a0*/  QGMMA.64x256x32.F32.E4M3.E4M3 R24, R188, gdesc[UR4], R24, gsb0 ;  /* 0x03e00004bc187df3 */ /* 0x000fe20008000818 */
[----:B------:R-:W-:Y:S02]  /*182b0*/  R2UR UR6, R6 ;  /* 0x00000000060672ca */ /* 0x000fe400000e0000 */
[----:B------:R-:W-:Y:S01]  /*182c0*/  R2UR UR7, R7 ;  /* 0x00000000070772ca */ /* 0x000fe200000e0000 */
[----:B------:R-:W2:Y:S01]  /*182d0*/  @P4 LDC R6, c[0x0][0x44c] ;  /* 0x00011300ff064b82 */ /* 0x000ea20000000800 */
[----:B0-----:R-:W-:-:S04]  /*182e0*/  SHF.R.U32.HI R12, RZ, 0x7, R12 ;  /* 0x00000007ff0c7819 */ /* 0x001fc8000001160c */
[----:B------:R-:W-:Y:S01]  /*182f0*/  IADD3 R7, -R12, 0xb, RZ ;  /* 0x0000000b0c077810 */ /* 0x000fe20007ffe1ff */
[----:B--2---:R-:W-:-:S05]  /*18300*/  @P4 IMAD.HI.U32 R6, R21, R6, RZ ;  /* 0x0000000615064227 */ /* 0x004fca00078e00ff */
[----:B-1----:R-:W-:Y:S01]  /*18310*/  @P4 SHF.R.U32.HI R21, RZ, R5, R6 ;  /* 0x00000005ff154219 */ /* 0x002fe20000011606 */
[----:B------:R-:W-:-:S04]  /*18320*/  @!P1 IMAD R5, R11, 0x8, R16 ;  /* 0x000000080b059824 */ /* 0x000fc800078e0210 */
[----:B------:R-:W-:Y:S01]  /*18330*/  @!P1 VIADD R5, R5, 0x28440 ;  /* 0x0002844005059836 */ /* 0x000fe20000000000 */
[----:B------:R-:W0:Y:S04]  /*18340*/  SHFL.IDX PT, R13, R21, RZ, 0x1c1f ;  /* 0x001c1fff150d7589 */ /* 0x000e2800000e0000 */
[----:B------:R-:W-:Y:S01]  /*18350*/  @!P1 PRMT R5, RZ, 0x654, R5 ;  /* 0x00000654ff059816 */ /* 0x000fe20000000005 */
[----:B------:R-:W-:Y:S02]  /*18360*/  WARPGROUP.DEPBAR.LE gsb0, 0x0 ;  /* 0x00008000000079c5 */ /* 0x000fe40000010000 */
[----:B------:R-:W-:-:S06]  /*18370*/  WARPGROUP.ARRIVE ;  /* 0x00000000000079c5 */ /* 0x000fcc0000000000 */
[----:B------:R-:W-:Y:S01]  /*18380*/  QGMMA.64x256x32.F32.E4M3.E4M3 R24, R184, gdesc[UR4], R24, gsb0 ;  /* 0x03e00004b8187df3 */ /* 0x000fe20008000818 */
[----:B------:R-:W-:Y:S02]  /*18390*/  ULOP3.LUT UR6, URZ, UR52, URZ, 0x33, !UPT ;  /* 0x000000343f067292 */ /* 0x000fe4000f8e333f */
[----:B------:R-:W-:Y:S02]  /*183a0*/  WARPGROUP.DEPBAR.LE gsb0, 0x0 ;  /* 0x00008000000079c5 */ /* 0x000fe40000010000 */
[----:B------:R1:W-:Y:S06]  /*183b0*/  BAR.ARV R7, 0x100 ;  /* 0x000400070000751d */ /* 0x0003ec0000002000 */
[----:B------:R2:W-:Y:S02]  /*183c0*/  @!P1 SYNCS.ARRIVE.TRANS64.RED.A1T0 RZ, [R5+URZ], RZ ;  /* 0x000000ff05ff99a7 */ /* 0x0005e4000810043f */
[----:B--2---:R-:W-:-:S05]  /*183d0*/  IMAD.SHL.U32 R5, R8, 0x40, RZ ;  /* 0x0000004008057824 */ /* 0x004fca00078e00ff */
[----:B------:R-:W-:-:S05]  /*183e0*/  IADD3 R6, -R5, 0x1, RZ ;  /* 0x0000000105067810 */ /* 0x000fca0007ffe1ff */
[----:B------:R-:W-:-:S05]  /*183f0*/  IMAD R6, R197, -0x2, R6 ;  /* 0xfffffffec5067824 */ /* 0x000fca00078e0206 */
[----:B------:R-:W-:-:S05]  /*18400*/  IADD3 R6, -R195, R6, R196 ;  /* 0x00000006c3067210 */ /* 0x000fca0007ffe1c4 */
[C---:B------:R-:W-:Y:S02]  /*18410*/  VIADD R20, R6.reuse, UR51 ;  /* 0x0000003306147c36 */ /* 0x040fe40008000000 */
[----:B------:R-:W-:Y:S02]  /*18420*/  VIADD R15, R6, UR6 ;  /* 0x00000006060f7c36 */ /* 0x000fe40008000000 */
        /* <DEDUP_REMOVED lines=15> */
.L_x_1540:
[----:B------:R-:W-:-:S05]  /*18520*/  IMAD.U32 R184, RZ, RZ, UR48 ;  /* 0x00000030ffb87e24 */ /* 0x000fca000f8e00ff */
[----:B------:R-:W-:-:S13]  /*18530*/  ISETP.NE.AND P2, PT, R184, 0x1, PT ;  /* 0x00000001b800780c */ /* 0x000fda0003f45270 */
[----:B------:R-:W0:Y:S02]  /*18540*/  @P2 LDC.64 R6, c[0x0][0x9e8] ;  /* 0x00027a00ff062b82 */ /* 0x000e240000000a00 */
[----:B0-----:R-:W-:-:S05]  /*18550*/  @P2 IMAD.HI.U32 R6, R13, R6, RZ ;  /* 0x000000060d062227 */ /* 0x001fca00078e00ff */
[----:B------:R-:W-:-:S07]  /*18560*/  @P2 SHF.R.U32.HI R13, RZ, R7, R6 ;  /* 0x00000007ff0d2219 */ /* 0x000fce0000011606 */
.L_x_1541:
[----:B------:R-:W-:Y:S05]  /*18570*/  BSYNC B0 ;  /* 0x0000000000007941 */ /* 0x000fea0003800000 */
.L_x_1539:
[----:B------:R-:W-:-:S04]  /*18580*/  IMAD R6, R13, R184, -R5 ;  /* 0x000000b80d067224 */ /* 0x000fc800078e0a05 */
[----:B------:R-:W-:-:S05]  /*18590*/  IMAD R7, R197, -0x2, R6 ;  /* 0xfffffffec5077824 */ /* 0x000fca00078e0206 */
[----:B------:R-:W-:Y:S02]  /*185a0*/  VIADDMNMX R14, R7, R184, R14, PT ;  /* 0x000000b8070e7246 */ /* 0x000fe4000380010e */
[----:B------:R-:W-:-:S07]  /*185b0*/  VIMNMX R12, R12, R7, !PT ;  /* 0x000000070c0c7248 */ /* 0x000fce0007fe0100 */
.L_x_1538:
        /* <DEDUP_REMOVED lines=65> */
.L_x_1544:
[----:B------:R-:W-:-:S05]  /*189d0*/  IMAD.U32 R12, RZ, RZ, UR48 ;  /* 0x00000030ff0c7e24 */ /* 0x000fca000f8e00ff */
[----:B------:R-:W-:-:S13]  /*189e0*/  ISETP.NE.AND P3, PT, R12, 0x1, PT ;  /* 0x000000010c00780c */ /* 0x000fda0003f65270 */
[----:B------:R-:W0:Y:S02]  /*189f0*/  @P3 LDC.64 R6, c[0x0][0x9e8] ;  /* 0x00027a00ff063b82 */ /* 0x000e240000000a00 */
[----:B0-----:R-:W-:-:S05]  /*18a00*/  @P3 IMAD.HI.U32 R6, R21, R6, RZ ;  /* 0x0000000615063227 */ /* 0x001fca00078e00ff */
[----:B------:R-:W-:-:S07]  /*18a10*/  @P3 SHF.R.U32.HI R21, RZ, R7, R6 ;  /* 0x00000007ff153219 */ /* 0x000fce0000011606 */
.L_x_1545:
[----:B------:R-:W-:Y:S05]  /*18a20*/  BSYNC B0 ;  /* 0x0000000000007941 */ /* 0x000fea0003800000 */
.L_x_1543:
[----:B------:R-:W-:-:S04]  /*18a30*/  IMAD R6, R21, R12, -R5 ;  /* 0x0000000c15067224 */ /* 0x000fc800078e0a05 */
[----:B------:R-:W-:-:S05]  /*18a40*/  IMAD R5, R197, -0x2, R6 ;  /* 0xfffffffec5057824 */ /* 0x000fca00078e0206 */
[----:B------:R-:W-:Y:S02]  /*18a50*/  VIADDMNMX R20, R5, R12, R20, PT ;  /* 0x0000000c05147246 */ /* 0x000fe40003800114 */
[----:B------:R-:W-:-:S07]  /*18a60*/  VIMNMX R15, R15, R5, !PT ;  /* 0x000000050f0f7248 */ /* 0x000fce0007fe0100 */
.L_x_1542:
        /* <DEDUP_REMOVED lines=12> */
[C---:B------:R-:W-:Y:S02]  /*18b30*/  ISETP.LT.OR P3, PT, R20.reuse, 0xa, P3 ;  /* 0x0000000a1400780c */ /* 0x040fe40001f61670 */
        /* <DEDUP_REMOVED lines=53> */
[----:B0-----:R-:W-:Y:S02]  /*18e90*/  FMNMX.FTZ R5, R5, R12, !PT ;  /* 0x0000000c05057209 */ /* 0x001fe40007810000 */
[----:B------:R-:W-:Y:S02]  /*18ea0*/  FMNMX.FTZ R6, R162, R7, !PT ;  /* 0x00000007a2067209 */ /* 0x000fe40007810000 */
[----:B------:R-:W-:Y:S01]  /*18eb0*/  ISETP.LT.OR P3, PT, R20, 0x39, P3 ;  /* 0x000000391400780c */ /* 0x000fe20001f61670 */
[----:B------:R-:W-:-:S01]  /*18ec0*/  FFMA.FTZ R12, R2, R5, -8 ;  /* 0xc1000000020c7423 */ /* 0x000fc20000010005 */
[----:B------:R-:W-:-:S02]  /*18ed0*/  FMNMX.FTZ R7, R163, R6, !PT ;  /* 0x00000006a3077209 */ /* 0x000fc40007810000 */
[----:B------:R-:W-:Y:S02]  /*18ee0*/  ISETP.GT.AND P2, PT, R15, 0x39, P2 ;  /* 0x000000390f00780c */ /* 0x000fe40001744270 */
[----:B------:R-:W-:Y:S02]  /*18ef0*/  FMNMX.FTZ R6, R166, R7, !PT ;  /* 0x00000007a6067209 */ /* 0x000fe40007810000 */
[----:B------:R-:W-:Y:S02]  /*18f00*/  FSEL R15, R182, -INF , !P3 ;  /* 0xff800000b60f7808 */ /* 0x000fe40005800000 */
[----:B------:R-:W-:Y:S02]  /*18f10*/  FSETP.NEU.FTZ.AND P3, PT, R5, -INF , PT ;  /* 0xff8000000500780b */ /* 0x000fe40003f7d000 */
[----:B------:R-:W-:Y:S02]  /*18f20*/  FMNMX.FTZ R6, R167, R6, !PT ;  /* 0x00000006a7067209 */ /* 0x000fe40007810000 */
[----:B------:R-:W-:-:S02]  /*18f30*/  FSEL R7, R12, RZ, P3 ;  /* 0x000000ff0c077208 */ /* 0x000fc40001800000 */
[----:B------:R-:W-:Y:S02]  /*18f40*/  FMNMX.FTZ R12, R170, R6, !PT ;  /* 0x00000006aa0c7209 */ /* 0x000fe40007810000 */
[----:B------:R-:W-:Y:S01]  /*18f50*/  ISETP.LT.OR P2, PT, R20, 0x3a, P2 ;  /* 0x0000003a1400780c */ /* 0x000fe20001741670 */
[----:B------:R-:W-:-:S01]  /*18f60*/  FFMA.FTZ R20, R2, R13, -R7 ;  /* 0x0000000d02147223 */ /* 0x000fc20000010807 */
[----:B------:R-:W-:Y:S01]  /*18f70*/  FMNMX.FTZ R13, R171, R12, !PT ;  /* 0x0000000cab0d7209 */ /* 0x000fe20007810000 */
[----:B------:R-:W-:-:S01]  /*18f80*/  FFMA.FTZ R152, R2, R153, -R7 ;  /* 0x0000009902987223 */ /* 0x000fc20000010807 */
[----:B------:R-:W-:Y:S01]  /*18f90*/  FSEL R183, R183, -INF , !P2 ;  /* 0xff800000b7b77808 */ /* 0x000fe20005000000 */
[----:B------:R0:W-:Y:S01]  /*18fa0*/  MUFU.EX2 R6, R20 ;  /* 0x0000001400067308 */ /* 0x0001e20000000800 */
[----:B------:R-:W-:Y:S01]  /*18fb0*/  FMNMX.FTZ R12, R174, R13, !PT ;  /* 0x0000000dae0c7209 */ /* 0x000fe20007810000 */
[C-C-:B------:R-:W-:Y:S01]  /*18fc0*/  FFMA.FTZ R158, R2.reuse, R176, -R7.reuse ;  /* 0x000000b0029e7223 */ /* 0x140fe20000010807 */
[----:B------:R-:W-:-:S01]  /*18fd0*/  FFMA.FTZ R180, R2, R180, -R7 ;  /* 0x000000b402b47223 */ /* 0x000fc20000010807 */
[C-C-:B------:R-:W-:Y:S01]  /*18fe0*/  FFMA.FTZ R181, R2.reuse, R181, -R7.reuse ;  /* 0x000000b502b57223 */ /* 0x140fe20000010807 */
[----:B------:R-:W-:Y:S01]  /*18ff0*/  FMNMX.FTZ R153, R175, R12, !PT ;  /* 0x0000000caf997209 */ /* 0x000fe20007810000 */
[----:B------:R-:W-:-:S02]  /*19000*/  FFMA.FTZ R12, R2, R185, -R7 ;  /* 0x000000b9020c7223 */ /* 0x000fc40000010807 */
        /* <DEDUP_REMOVED lines=8> */
[C-C-:B0-----:R-:W-:Y:S01]  /*19090*/  FFMA.FTZ R20, R2.reuse, R189, -R7.reuse ;  /* 0x000000bd02147223 */ /* 0x141fe20000010807 */
[----:B------:R-:W-:Y:S01]  /*190a0*/  FMNMX.FTZ R14, R15, R14, !PT ;  /* 0x0000000e0f0e7209 */ /* 0x000fe20007810000 */
[C-C-:B-1----:R-:W-:Y:S01]  /*190b0*/  FFMA.FTZ R152, R2.reuse, R191, -R7.reuse ;  /* 0x000000bf02987223 */ /* 0x142fe20000010807 */
[----:B------:R-:W-:-:S01]  /*190c0*/  FFMA.FTZ R173, R2, R177, -R7 ;  /* 0x000000b102ad7223 */ /* 0x000fc20000010807 */
[----:B------:R-:W-:Y:S01]  /*190d0*/  FSEL R177, R5, RZ, P3 ;  /* 0x000000ff05b17208 */ /* 0x000fe20001800000 */
[----:B------:R-:W-:Y:S01]  /*190e0*/  MUFU.EX2 R12, R12 ;  /* 0x0000000c000c7308 */ /* 0x000fe20000000800 */
[----:B------:R-:W-:Y:S01]  /*190f0*/  FMNMX.FTZ R156, R183, R14, !PT ;  /* 0x0000000eb79c7209 */ /* 0x000fe20007810000 */
[----:B------:R-:W-:-:S02]  /*19100*/  FFMA.FTZ R14, R2, R187, -R7 ;  /* 0x000000bb020e7223 */ /* 0x000fc40000010807 */
[----:B------:R-:W-:-:S02]  /*19110*/  FADD.FTZ R177, -R177, R10 ;  /* 0x0000000ab1b17221 */ /* 0x000fc40000010100 */
[----:B------:R-:W0:Y:S02]  /*19120*/  SHFL.BFLY PT, R185, R156, 0x2, 0x1f ;  /* 0x0c401f009cb97f89 */ /* 0x000e2400000e0000 */
[----:B------:R-:W-:Y:S01]  /*19130*/  FMUL.FTZ R177, R2, R177 ;  /* 0x000000b102b17220 */ /* 0x000fe20000410000 */
[----:B------:R-:W-:Y:S08]  /*19140*/  MUFU.EX2 R153, R153 ;  /* 0x0000009900997308 */ /* 0x000ff00000000800 */
[----:B------:R-:W1:Y:S08]  /*19150*/  MUFU.EX2 R177, R177 ;  /* 0x000000b100b17308 */ /* 0x000e700000000800 */
[----:B------:R-:W2:Y:S01]  /*19160*/  MUFU.EX2 R14, R14 ;  /* 0x0000000e000e7308 */ /* 0x000ea20000000800 */
[----:B0-----:R-:W-:Y:S01]  /*19170*/  FMNMX.FTZ R160, R156, R185, !PT ;  /* 0x000000b99ca07209 */ /* 0x001fe20007810000 */
[----:B------:R-:W-:-:S06]  /*19180*/  FFMA.FTZ R156, R2, R172, -R7 ;  /* 0x000000ac029c7223 */ /* 0x000fcc0000010807 */
[----:B------:R-:W0:Y:S01]  /*19190*/  MUFU.EX2 R157, R157 ;  /* 0x0000009d009d7308 */ /* 0x000e220000000800 */
[----:B------:R-:W3:Y:S07]  /*191a0*/  SHFL.BFLY PT, R185, R160, 0x1, 0x1f ;  /* 0x0c201f00a0b97f89 */ /* 0x000eee00000e0000 */
[----:B------:R-:W-:Y:S08]  /*191b0*/  MUFU.EX2 R20, R20 ;  /* 0x0000001400147308 */ /* 0x000ff00000000800 */
[----:B------:R-:W-:Y:S08]  /*191c0*/  MUFU.EX2 R161, R161 ;  /* 0x000000a100a17308 */ /* 0x000ff00000000800 */
[----:B------:R-:W-:Y:S01]  /*191d0*/  MUFU.EX2 R152, R152 ;  /* 0x0000009800987308 */ /* 0x000fe20000000800 */
[----:B---3--:R-:W-:-:S04]  /*191e0*/  FMNMX.FTZ R7, R160, R185, !PT ;  /* 0x000000b9a0077209 */ /* 0x008fc80007810000 */
[----:B------:R-:W-:Y:S01]  /*191f0*/  FSETP.NEU.FTZ.AND P2, PT, R7, -INF , PT ;  /* 0xff8000000700780b */ /* 0x000fe20003f5d000 */
[----:B------:R-:W-:-:S02]  /*19200*/  FFMA.FTZ R185, R2, R7, -8 ;  /* 0xc100000002b97423 */ /* 0x000fc40000010007 */
[----:B------:R-:W-:Y:S01]  /*19210*/  MUFU.EX2 R165, R165 ;  /* 0x000000a500a57308 */ /* 0x000fe20000000800 */
[----:B------:R-:W-:Y:S02]  /*19220*/  FSEL R164, R7, RZ, P2 ;  /* 0x000000ff07a47208 */ /* 0x000fe40001000000 */
[----:B------:R-:W-:-:S03]  /*19230*/  FSEL R185, R185, RZ, P2 ;  /* 0x000000ffb9b97208 */ /* 0x000fc60001000000 */
[----:B------:R-:W-:Y:S02]  /*19240*/  FADD.FTZ R9, -R164, R9 ;  /* 0x00000009a4097221 */ /* 0x000fe40000010100 */
[----:B------:R-:W-:Y:S01]  /*19250*/  MUFU.EX2 R156, R156 ;  /* 0x0000009c009c7308 */ /* 0x000fe20000000800 */
[----:B------:R-:W-:-:S01]  /*19260*/  FFMA.FTZ R187, R2, R154, -R185 ;  /* 0x0000009a02bb7223 */ /* 0x000fc200000108b9 */
[C-C-:B------:R-:W-:Y:S01]  /*19270*/  FFMA.FTZ R10, R2.reuse, R155, -R185.reuse ;  /* 0x0000009b020a7223 */ /* 0x140fe200000108b9 */
[C---:B------:R-:W-:Y:S01]  /*19280*/  FMUL.FTZ R164, R2.reuse, R9 ;  /* 0x0000000902a47220 */ /* 0x040fe20000410000 */
[C-C-:B------:R-:W-:Y:S01]  /*19290*/  FFMA.FTZ R21, R2.reuse, R21, -R185.reuse ;  /* 0x0000001502157223 */ /* 0x140fe200000108b9 */
[----:B------:R-:W-:-:S01]  /*192a0*/  FFMA.FTZ R154, R2, R159, -R185 ;  /* 0x0000009f029a7223 */ /* 0x000fc200000108b9 */
[C-C-:B------:R-:W-:Y:S01]  /*192b0*/  FFMA.FTZ R155, R2.reuse, R162, -R185.reuse ;  /* 0x000000a2029b7223 */ /* 0x140fe200000108b9 */
[----:B------:R-:W-:-:S01]  /*192c0*/  FFMA.FTZ R162, R2, R163, -R185 ;  /* 0x000000a302a27223 */ /* 0x000fc200000108b9 */
[----:B------:R-:W-:Y:S01]  /*192d0*/  MUFU.EX2 R187, R187 ;  /* 0x000000bb00bb7308 */ /* 0x000fe20000000800 */
[----:B------:R-:W-:-:S01]  /*192e0*/  FFMA.FTZ R9, R2, R170, -R185 ;  /* 0x000000aa02097223 */ /* 0x000fc200000108b9 */
[----:B-1----:R-:W-:Y:S01]  /*192f0*/  FFMA.FTZ R170, R177, R3, R6 ;  /* 0x00000003b1aa7223 */ /* 0x002fe20000010006 */
[----:B------:R-:W-:-:S01]  /*19300*/  FFMA.FTZ R159, R2, R166, -R185 ;  /* 0x000000a6029f7223 */ /* 0x000fc200000108b9 */
[C-C-:B------:R-:W-:Y:S01]  /*19310*/  FFMA.FTZ R166, R2.reuse, R167, -R185.reuse ;  /* 0x000000a702a67223 */ /* 0x140fe200000108b9 */
[----:B------:R-:W-:-:S01]  /*19320*/  FFMA.FTZ R168, R2, R171, -R185 ;  /* 0x000000ab02a87223 */ /* 0x000fc200000108b9 */
[----:B------:R-:W-:Y:S01]  /*19330*/  FADD.FTZ R167, R13, R170 ;  /* 0x000000aa0da77221 */ /* 0x000fe20000010000 */
[----:B------:R-:W-:-:S01]  /*19340*/  FFMA.FTZ R163, R2, R174, -R185 ;  /* 0x000000ae02a37223 */ /* 0x000fc200000108b9 */
[----:B------:R-:W1:Y:S01]  /*19350*/  MUFU.EX2 R164, R164 ;  /* 0x000000a400a47308 */ /* 0x000e620000000800 */
[----:B------:R-:W-:-:S01]  /*19360*/  FFMA.FTZ R175, R2, R175, -R185 ;  /* 0x000000af02af7223 */ /* 0x000fc200000108b9 */
[----:B------:R-:W-:Y:S01]  /*19370*/  FADD.FTZ R172, R12, R167 ;  /* 0x000000a70cac7221 */ /* 0x000fe20000010000 */
[----:B------:R-:W-:-:S01]  /*19380*/  FFMA.FTZ R178, R2, R178, -R185 ;  /* 0x000000b202b27223 */ /* 0x000fc200000108b9 */
[C-C-:B------:R-:W-:Y:S01]  /*19390*/  FFMA.FTZ R179, R2.reuse, R179, -R185.reuse ;  /* 0x000000b302b37223 */ /* 0x140fe200000108b9 */
[----:B------:R-:W-:-:S01]  /*193a0*/  FFMA.FTZ R15, R2, R15, -R185 ;  /* 0x0000000f020f7223 */ /* 0x000fc200000108b9 */
[----:B------:R-:W-:Y:S01]  /*193b0*/  FADD.FTZ R167, R153, R172 ;  /* 0x000000ac99a77221 */ /* 0x000fe20000010000 */
[----:B------:R-:W-:-:S01]  /*193c0*/  FFMA.FTZ R183, R2, R183, -R185 ;  /* 0x000000b702b77223 */ /* 0x000fc200000108b9 */
[----:B------:R-:W3:Y:S02]  /*193d0*/  MUFU.EX2 R10, R10 ;  /* 0x0000000a000a7308 */ /* 0x000ee40000000800 */
[----:B--2---:R-:W-:-:S04]  /*193e0*/  FADD.FTZ R172, R14, R167 ;  /* 0x000000a70eac7221 */ /* 0x004fc80000010000 */
[----:B0-----:R-:W-:Y:S02]  /*193f0*/  FADD.FTZ R167, R157, R172 ;  /* 0x000000ac9da77221 */ /* 0x001fe40000010000 */
[----:B------:R-:W0:Y:S01]  /*19400*/  MUFU.EX2 R21, R21 ;  /* 0x0000001500157308 */ /* 0x000e220000000800 */
[----:B-1----:R-:W-:-:S01]  /*19410*/  FFMA.FTZ R3, R164, R0, R187 ;  /* 0x00000000a4037223 */ /* 0x002fc200000100bb */
[----:B------:R-:W-:-:S04]  /*19420*/  FADD.FTZ R172, R20, R167 ;  /* 0x000000a714ac7221 */ /* 0x000fc80000010000 */
[----:B------:R-:W-:Y:S02]  /*19430*/  FADD.FTZ R167, R161, R172 ;  /* 0x000000aca1a77221 */ /* 0x000fe40000010000 */
[----:B------:R-:W1:Y:S01]  /*19440*/  MUFU.EX2 R154, R154 ;  /* 0x0000009a009a7308 */ /* 0x000e620000000800 */
[----:B---3--:R-:W-:-:S01]  /*19450*/  FADD.FTZ R0, R10, R3 ;  /* 0x000000030a007221 */ /* 0x008fc20000010000 */
[----:B------:R-:W-:-:S04]  /*19460*/  FADD.FTZ R172, R152, R167 ;  /* 0x000000a798ac7221 */ /* 0x000fc80000010000 */
[----:B------:R-:W-:Y:S02]  /*19470*/  FADD.FTZ R167, R165, R172 ;  /* 0x000000aca5a77221 */ /* 0x000fe40000010000 */
[----:B------:R-:W2:Y:S01]  /*19480*/  MUFU.EX2 R155, R155 ;  /* 0x0000009b009b7308 */ /* 0x000ea20000000800 */
[----:B0-----:R-:W-:-:S01]  /*19490*/  FADD.FTZ R3, R21, R0 ;  /* 0x0000000015037221 */ /* 0x001fc20000010000 */
[----:B------:R-:W-:-:S06]  /*194a0*/  FADD.FTZ R174, R156, R167 ;  /* 0x000000a79cae7221 */ /* 0x000fcc0000010000 */
        /* <DEDUP_REMOVED lines=32> */
[----:B--2---:R-:W-:-:S03]  /*196b0*/  FADD.FTZ R3, R181, R0 ;  /* 0x00000000b5037221 */ /* 0x004fc60000010000 */
[----:B0-----:R-:W-:Y:S01]  /*196c0*/  FADD.FTZ R0, R172, R167 ;  /* 0x000000a7ac007221 */ /* 0x001fe20000010000 */
[----:B------:R-:W-:Y:S06]  /*196d0*/  @!P0 BRA `(.L_x_1546) ;  /* 0x0000000000048947 */ /* 0x000fec0003800000 */
[----:B------:R-:W-:Y:S01]  /*196e0*/  BPT.TRAP 0x1 ;  /* 0x000000040000795c */ /* 0x000fe20000300000 */
.L_x_1546:
[----:B------:R-:W-:Y:S01]  /*196f0*/  F2FP.SATFINITE.E4M3.F32.PACK_AB_MERGE_C R12, R153, R12, RZ ;  /* 0x0000000c990c723e */ /* 0x000fe200048070ff */
        /* <DEDUP_REMOVED lines=12> */
[----:B------:R-:W-:Y:S01]  /*197c0*/  FMUL.FTZ R29, R29, R177 ;  /* 0x000000b11d1d7220 */ /* 0x000fe20000410000 */
[----:B------:R-:W-:Y:S01]  /*197d0*/  F2FP.SATFINITE.E4M3.F32.PACK_AB_MERGE_C R159, R166, R159, RZ ;  /* 0x0000009fa69f723e */ /* 0x000fe200048070ff */
[-C--:B------:R-:W-:Y:S01]  /*197e0*/  FMUL.FTZ R32, R32, R177.reuse ;  /* 0x000000b120207220 */ /* 0x080fe20000410000 */
[----:B------:R-:W-:Y:S01]  /*197f0*/  F2FP.SATFINITE.E4M3.F32.PACK_AB_MERGE_C R156, R169, R156, RZ ;  /* 0x0000009ca99c723e */ /* 0x000fe200048070ff */
[----:B------:R0:W-:Y:S01]  /*19800*/  SYNCS.ARRIVE.TRANS64.RED.A1T0 RZ, [R6+URZ], RZ ;  /* 0x000000ff06ff79a7 */ /* 0x0001e2000810043f */
[----:B------:R-:W-:Y:S01]  /*19810*/  F2FP.SATFINITE.E4M3.F32.PACK_AB_MERGE_C R160, R181, R160, RZ ;  /* 0x000000a0b5a0723e */ /* 0x000fe200048070ff */
[----:B------:R-:W-:Y:S01]  /*19820*/  FMUL.FTZ R33, R33, R177 ;  /* 0x000000b121217220 */ /* 0x000fe20000410000 */
[----:B------:R-:W-:Y:S01]  /*19830*/  F2FP.SATFINITE.E4M3.F32.PACK_AB_MERGE_C R15, R172, R15, RZ ;  /* 0x0000000fac0f723e */ /* 0x000fe200048070ff */
        /* <DEDUP_REMOVED lines=135> */
[----:B------:R-:W-:-:S07]  /*1a0b0*/  IMAD.MOV.U32 R199, RZ, RZ, R11 ;  /* 0x000000ffffc77224 */ /* 0x000fce00078e000b */
.L_x_1528:
[----:B------:R-:W-:Y:S05]  /*1a0c0*/  WARPSYNC.ALL ;  /* 0x0000000000007948 */ /* 0x000fea0003800000 */
[----:B------:R-:W-:Y:S06]  /*1a0d0*/  BAR.ARV 0x8, 0x180 ;  /* 0x0206000000007b1d */ /* 0x000fec0000002000 */
[----:B------:R-:W-:Y:S05]  /*1a0e0*/  @!P0 BRA `(.L_x_1548) ;  /* 0x0000000000048947 */ /* 0x000fea0003800000 */
[----:B------:R-:W-:Y:S01]  /*1a0f0*/  BPT.TRAP 0x1 ;  /* 0x000000040000795c */ /* 0x000fe20000300000 */
.L_x_1548:
[----:B------:R-:W-:Y:S01]  /*1a100*/  IMAD R4, R199, 0x8, R16 ;  /* 0x00000008c7047824 */ /* 0x000fe200078e0210 */
[----:B------:R-:W-:-:S04]  /*1a110*/  SHF.L.U32 R9, R193, 0x1f, RZ ;  /* 0x0000001fc1097819 */ /* 0x000fc800000006ff */
[----:B------:R0:W1:Y:S01]  /*1a120*/  SYNCS.PHASECHK.TRANS64.TRYWAIT P1, [R4+URZ+0x28450], R9 ;  /* 0x02845009040075a7 */ /* 0x000062000802017f */
[----:B------:R-:W-:Y:S05]  /*1a130*/  @!P0 BRA `(.L_x_1549) ;  /* 0x0000000000048947 */ /* 0x000fea0003800000 */
[----:B------:R-:W-:Y:S01]  /*1a140*/  BPT.TRAP 0x1 ;  /* 0x000000040000795c */ /* 0x000fe20000300000 */
.L_x_1549:
[----:B-1----:R-:W-:Y:S05]  /*1a150*/  @P1 BRA `(.L_x_1550) ;  /* 0x0000000000081947 */ /* 0x002fea0003800000 */
[----:B------:R-:W1:Y:S02]  /*1a160*/  SYNCS.PHASECHK.TRANS64.TRYWAIT P1, [R4+URZ+0x28450], R9 ;  /* 0x02845009040075a7 */ /* 0x000e64000802017f */
[----:B-1----:R-:W-:Y:S05]  /*1a170*/  @!P1 BRA `(.L_x_1551) ;  /* 0x000000d000d89947 */ /* 0x002fea0003800000 */
.L_x_1550:
[----:B------:R-:W-:Y:S05]  /*1a180*/  WARPSYNC.ALL ;  /* 0x0000000000007948 */ /* 0x000fea0003800000 */
[----:B------:R-:W-:Y:S01]  /*1a190*/  ULDC.64 UR4, c[0x0][0x9a0] ;  /* 0x0002680000047ab9 */ /* 0x000fe20000000a00 */
[----:B------:R-:W-:Y:S01]  /*1a1a0*/  VIADD R16, R16, 0x8000 ;  /* 0x0000800010107836 */ /* 0x000fe20000000000 */
[----:B------:R-:W-:Y:S01]  /*1a1b0*/  ISETP.NE.U32.AND P1, PT, RZ, UR4, PT ;  /* 0x00000004ff007c0c */ /* 0x000fe2000bf25070 */
[----:B------:R-:W-:Y:S01]  /*1a1c0*/  IMAD.MOV.U32 R13, RZ, RZ, -0x7fffffe0 ;  /* 0x80000020ff0d7424 */ /* 0x000fe200078e00ff */
[----:B------:R-:W-:Y:S02]  /*1a1d0*/  WARPGROUP.ARRIVE ;  /* 0x00000000000079c5 */ /* 0x000fe40000000000 */
[----:B------:R-:W-:-:S02]  /*1a1e0*/  ISETP.NE.AND.EX P1, PT, RZ, UR5, PT, P1 ;  /* 0x00000005ff007c0c */ /* 0x000fc4000bf25310 */
[----:B------:R-:W-:Y:S02]  /*1a1f0*/  SHF.R.U32.HI R16, RZ, 0x4, R16 ;  /* 0x00000004ff107819 */ /* 0x000fe40000011610 */
[----:B------:R-:W-:Y:S02]  /*1a200*/  R2UR UR7, R13 ;  /* 0x000000000d0772ca */ /* 0x000fe400000e0000 */
[----:B------:R-:W-:-:S04]  /*1a210*/  LOP3.LUT R16, R16, 0x3fff, RZ, 0xc0, !PT ;  /* 0x00003fff10107812 */ /* 0x000fc800078ec0ff */
[----:B------:R-:W-:-:S03]  /*1a220*/  LOP3.LUT R16, R16, 0x10000, RZ, 0xfc, !PT ;  /* 0x0001000010107812 */ /* 0x000fc600078efcff */
[----:B01----:R-:W0:Y:S01]  /*1a230*/  @P1 LDC.64 R8, c[0x0][0x9c8] ;  /* 0x00027200ff081b82 */ /* 0x003e220000000a00 */
[----:B------:R-:W-:Y:S02]  /*1a240*/  LEA R12, R199, R16, 0xa ;  /* 0x00000010c70c7211 */ /* 0x000fe400078e50ff */
[----:B------:R-:W-:Y:S02]  /*1a250*/  @P1 SHF.R.S32.HI R15, RZ, 0x1f, R203 ;  /* 0x0000001fff0f1819 */ /* 0x000fe400000114cb */
[----:B------:R-:W-:-:S03]  /*1a260*/  R2UR UR6, R12 ;  /* 0x000000000c0672ca */ /* 0x000fc600000e0000 */
[----:B------:R-:W1:Y:S10]  /*1a270*/  @P1 LDC.64 R10, c[0x0][0x9d0] ;  /* 0x00027400ff0a1b82 */ /* 0x000e740000000a00 */
[----:B------:R-:W-:Y:S01]  /*1a280*/  QGMMA.64x256x32.F32.E4M3.E4M3 R24, R188, gdesc[UR4], R24, gsb0 ;  /* 0x03e00004bc187df3 */ /* 0x000fe20008000818 */
[----:B0-----:R-:W-:Y:S01]  /*1a290*/  @P1 IMAD R6, R15, R8, RZ ;  /* 0x000000080f061224 */ /* 0x001fe200078e02ff */
[----:B------:R-:W-:-:S03]  /*1a2a0*/  @P1 SHF.R.S32.HI R15, RZ, 0x1f, R202 ;  /* 0x0000001fff0f1819 */ /* 0x000fc600000114ca */
[C---:B------:R-:W-:Y:S02]  /*1a2b0*/  @P1 IMAD R13, R203.reuse, R9, R6 ;  /* 0x00000009cb0d1224 */ /* 0x040fe400078e0206 */
[----:B------:R-:W-:-:S04]  /*1a2c0*/  @P1 IMAD.WIDE.U32 R8, R203, R8, RZ ;  /* 0x00000008cb081225 */ /* 0x000fc800078e00ff */
[-C--:B-1----:R-:W-:Y:S02]  /*1a2d0*/  @P1 IMAD R6, R15, R10.reuse, RZ ;  /* 0x0000000a0f061224 */ /* 0x082fe400078e02ff */
[----:B------:R-:W-:Y:S02]  /*1a2e0*/  @P1 IMAD.IADD R9, R9, 0x1, R13 ;  /* 0x0000000109091824 */ /* 0x000fe400078e020d */
[C---:B------:R-:W-:Y:S02]  /*1a2f0*/  @P1 IMAD R11, R202.reuse, R11, R6 ;  /* 0x0000000bca0b1224 */ /* 0x040fe400078e0206 */
[----:B------:R-:W-:-:S04]  /*1a300*/  @P1 IMAD.WIDE.U32 R8, R202, R10, R8 ;  /* 0x0000000aca081225 */ /* 0x000fc800078e0008 */
[----:B------:R-:W-:Y:S01]  /*1a310*/  @P1 IMAD.IADD R9, R9, 0x1, R11 ;  /* 0x0000000109091824 */ /* 0x000fe200078e020b */
[----:B------:R-:W-:Y:S01]  /*1a320*/  @P1 LEA R10, P2, R8, UR4, 0x2 ;  /* 0x00000004080a1c11 */ /* 0x000fe2000f8410ff */
[----:B------:R-:W-:-:S03]  /*1a330*/  IMAD.MOV.U32 R6, RZ, RZ, 0x3f800000 ;  /* 0x3f800000ff067424 */ /* 0x000fc600078e00ff */
[----:B------:R-:W-:-:S05]  /*1a340*/  @P1 LEA.HI.X R11, R8, UR5, R9, 0x2, P2 ;  /* 0x00000005080b1c11 */ /* 0x000fca00090f1409 */
[----:B------:R0:W2:Y:S01]  /*1a350*/  @P1 LDG.E R6, desc[UR46][R10.64] ;  /* 0x0000002e0a061981 */ /* 0x0000a2000c1e1900 */
[----:B------:R-:W-:Y:S02]  /*1a360*/  VIADD R12, R12, 0x2 ;  /* 0x000000020c0c7836 */ /* 0x000fe40000000000 */
[----:B------:R-:W-:-:S03]  /*1a370*/  IMAD.MOV.U32 R13, RZ, RZ, -0x7fffffe0 ;  /* 0x80000020ff0d7424 */ /* 0x000fc600078e00ff */
[----:B------:R-:W-:Y:S02]  /*1a380*/  R2UR UR6, R12 ;  /* 0x000000000c0672ca */ /* 0x000fe400000e0000 */
[----:B------:R-:W-:Y:S01]  /*1a390*/  R2UR UR7, R13 ;  /* 0x000000000d0772ca */ /* 0x000fe200000e0000 */
[----:B------:R-:W1:Y:S04]  /*1a3a0*/  SHFL.BFLY PT, R8, R3, 0x2, 0x1f ;  /* 0x0c401f0003087f89 */ /* 0x000e6800000e0000 */
[----:B------:R-:W3:Y:S01]  /*1a3b0*/  SHFL.BFLY PT, R13, R0, 0x2, 0x1f ;  /* 0x0c401f00000d7f89 */ /* 0x000ee200000e0000 */
[----:B-1----:R-:W-:-:S01]  /*1a3c0*/  FADD.FTZ R8, R8, R3 ;  /* 0x0000000308087221 */ /* 0x002fc20000010000 */
[----:B---3--:R-:W-:-:S04]  /*1a3d0*/  FADD.FTZ R13, R13, R0 ;  /* 0x000000000d0d7221 */ /* 0x008fc80000010000 */
[----:B------:R-:W0:Y:S04]  /*1a3e0*/  SHFL.BFLY PT, R9, R8, 0x1, 0x1f ;  /* 0x0c201f0008097f89 */ /* 0x000e2800000e0000 */
[----:B------:R-:W1:Y:S01]  /*1a3f0*/  SHFL.BFLY PT, R12, R13, 0x1, 0x1f ;  /* 0x0c201f000d0c7f89 */ /* 0x000e6200000e0000 */
[----:B0-----:R-:W-:-:S01]  /*1a400*/  FADD.FTZ R11, R8, R9 ;  /* 0x00000009080b7221 */ /* 0x001fc20000010000 */
[----:B-1----:R-:W-:-:S04]  /*1a410*/  FADD.FTZ R14, R13, R12 ;  /* 0x0000000c0d0e7221 */ /* 0x002fc80000010000 */
[C---:B------:R-:W-:Y:S01]  /*1a420*/  FSETP.NE.FTZ.AND P1, PT, R11.reuse, RZ, PT ;  /* 0x000000ff0b00720b */ /* 0x040fe20003f35000 */
[----:B------:R-:W-:Y:S01]  /*1a430*/  FMUL.FTZ R10, R11, 0.00390625 ;  /* 0x3b8000000b0a7820 */ /* 0x000fe20000410000 */
[----:B------:R-:W-:Y:S01]  /*1a440*/  FMUL.FTZ R15, R14, 0.00390625 ;  /* 0x3b8000000e0f7820 */ /* 0x000fe20000410000 */
[----:B------:R-:W-:-:S03]  /*1a450*/  IMAD.MOV.U32 R9, RZ, RZ, RZ ;  /* 0x000000ffff097224 */ /* 0x000fc600078e00ff */
[----:B------:R-:W-:Y:S02]  /*1a460*/  FSETP.NE.FTZ.AND P2, PT, R10, RZ, PT ;  /* 0x000000ff0a00720b */ /* 0x000fe40003f55000 */
[----:B------:R-:W-:-:S05]  /*1a470*/  FSETP.NE.FTZ.AND P3, PT, R15, RZ, PT ;  /* 0x000000ff0f00720b */ /* 0x000fca0003f75000 */
[----:B------:R-:W-:Y:S01]  /*1a480*/  @P1 MUFU.RCP R9, R11 ;  /* 0x0000000b00091308 */ /* 0x000fe20000001000 */
[----:B------:R-:W-:Y:S01]  /*1a490*/  FSETP.NE.FTZ.AND P1, PT, R14, RZ, PT ;  /* 0x000000ff0e00720b */ /* 0x000fe20003f35000 */
[----:B------:R-:W-:Y:S01]  /*1a4a0*/  IMAD.MOV.U32 R13, RZ, RZ, RZ ;  /* 0x000000ffff0d7224 */ /* 0x000fe200078e00ff */
[----:B------:R-:W-:Y:S02]  /*1a4b0*/  WARPGROUP.DEPBAR.LE gsb0, 0x0 ;  /* 0x00008000000079c5 */ /* 0x000fe40000010000 */
[----:B------:R-:W-:-:S06]  /*1a4c0*/  WARPGROUP.ARRIVE ;  /* 0x00000000000079c5 */ /* 0x000fcc0000000000 */
[----:B------:R-:W-:Y:S01]  /*1a4d0*/  QGMMA.64x256x32.F32.E4M3.E4M3 R24, R184, gdesc[UR4], R24, gsb0 ;  /* 0x03e00004b8187df3 */ /* 0x000fe20008000818 */
[----:B------:R-:W0:Y:S08]  /*1a4e0*/  @P2 MUFU.LG2 R10, R10 ;  /* 0x0000000a000a2308 */ /* 0x000e300000000c00 */
[----:B------:R-:W1:Y:S08]  /*1a4f0*/  @P3 MUFU.LG2 R12, R15 ;  /* 0x0000000f000c3308 */ /* 0x000e700000000c00 */
[----:B------:R-:W3:Y:S01]  /*1a500*/  @P1 MUFU.RCP R13, R14 ;  /* 0x0000000e000d1308 */ /* 0x000ee20000001000 */
[C---:B------:R-:W-:Y:S01]  /*1a510*/  @P2 FMUL.FTZ R8, R2.reuse, 0.69314718246459960938 ;  /* 0x3f31721802082820 */ /* 0x040fe20000410000 */
[----:B------:R-:W-:Y:S01]  /*1a520*/  @P3 FMUL.FTZ R21, R2, 0.69314718246459960938 ;  /* 0x3f31721802153820 */ /* 0x000fe20000410000 */
[----:B0-----:R-:W-:Y:S01]  /*1a530*/  @P2 FMUL.FTZ R11, R10, 0.69314718246459960938 ;  /* 0x3f3172180a0b2820 */ /* 0x001fe20000410000 */
[----:B------:R-:W-:-:S02]  /*1a540*/  IMAD.MOV.U32 R0, RZ, RZ, -0x800000 ;  /* 0xff800000ff007424 */ /* 0x000fc400078e00ff */
[----:B------:R-:W-:Y:S02]  /*1a550*/  IMAD.MOV.U32 R3, RZ, RZ, -0x800000 ;  /* 0xff800000ff037424 */ /* 0x000fe400078e00ff */
[----:B-1----:R-:W-:Y:S01]  /*1a560*/  @P3 FMUL.FTZ R12, R12, 0.69314718246459960938 ;  /* 0x3f3172180c0c3820 */ /* 0x002fe20000410000 */
[----:B------:R-:W-:-:S03]  /*1a570*/  @P2 FFMA.FTZ R0, R8, R5, R11 ;  /* 0x0000000508002223 */ /* 0x000fc6000001000b */
[----:B------:R-:W-:Y:S01]  /*1a580*/  @P3 FFMA.FTZ R3, R21, R7, R12 ;  /* 0x0000000715033223 */ /* 0x000fe2000001000c */
[-C--:B--2---:R-:W-:Y:S01]  /*1a590*/  FMUL.FTZ R2, R9, R6.reuse ;  /* 0x0000000609027220 */ /* 0x084fe20000410000 */
[----:B---3--:R-:W-:Y:S01]  /*1a5a0*/  FMUL.FTZ R10, R13, R6 ;  /* 0x000000060d0a7220 */ /* 0x008fe20000410000 */
[----:B------:R-:W-:Y:S02]  /*1a5b0*/  WARPGROUP.DEPBAR.LE gsb0, 0x0 ;  /* 0x00008000000079c5 */ /* 0x000fe40000010000 */
[----:B------:R-:W-:Y:S05]  /*1a5c0*/  @!P0 BRA `(.L_x_1552) ;  /* 0x0000000000048947 */ /* 0x000fea0003800000 */
[----:B------:R-:W-:Y:S01]  /*1a5d0*/  BPT.TRAP 0x1 ;  /* 0x000000040000795c */ /* 0x000fe20000300000 */
.L_x_1552:
[----:B------:R-:W-:Y:S02]  /*1a5e0*/  VIADD R13, R4, 0x28460 ;  /* 0x00028460040d7836 */ /* 0x000fe40000000000 */
[-C--:B------:R-:W-:Y:S01]  /*1a5f0*/  FMUL.FTZ R6, R37, R2.reuse ;  /* 0x0000000225067220 */ /* 0x080fe20000410000 */
[----:B------:R-:W-:Y:S02]  /*1a600*/  IMAD.U32 R4, RZ, RZ, UR42 ;  /* 0x0000002aff047e24 */ /* 0x000fe4000f8e00ff */
[-C--:B------:R-:W-:Y:S01]  /*1a610*/  FMUL.FTZ R37, R76, R2.reuse ;  /* 0x000000024c257220 */ /* 0x080fe20000410000 */
[-C--:B------:R-:W-:Y:S01]  /*1a620*/  FMUL.FTZ R76, R117, R2.reuse ;  /* 0x00000002754c7220 */ /* 0x080fe20000410000 */
[----:B------:R-:W-:Y:S02]  /*1a630*/  VIADD R199, R199, 0x1 ;  /* 0x00000001c7c77836 */ /* 0x000fe40000000000 */
[----:B------:R-:W-:Y:S01]  /*1a640*/  FMUL.FTZ R12, R53, R2 ;  /* 0x00000002350c7220 */ /* 0x000fe20000410000 */
[----:B------:R-:W-:Y:S01]  /*1a650*/  FMUL.FTZ R117, R30, R10 ;  /* 0x0000000a1e757220 */ /* 0x000fe20000410000 */
[----:B------:R-:W-:Y:S01]  /*1a660*/  FMUL.FTZ R53, R92, R2 ;  /* 0x000000025c357220 */ /* 0x000fe20000410000 */
[----:B------:R-:W-:Y:S01]  /*1a670*/  FMUL.FTZ R30, R31, R10 ;  /* 0x0000000a1f1e7220 */ /* 0x000fe20000410000 */
[----:B------:R-:W-:Y:S01]  /*1a680*/  FMUL.FTZ R92, R133, R2 ;  /* 0x00000002855c7220 */ /* 0x000fe20000410000 */
[-C--:B------:R-:W-:Y:S01]  /*1a690*/  FMUL.FTZ R31, R38, R10.reuse ;  /* 0x0000000a261f7220 */ /* 0x080fe20000410000 */
[----:B------:R-:W-:Y:S01]  /*1a6a0*/  PRMT R13, R4, 0x654, R13 ;  /* 0x00000654040d7816 */ /* 0x000fe2000000000d */
[-C--:B------:R-:W-:Y:S01]  /*1a6b0*/  FMUL.FTZ R38, R39, R10.reuse ;  /* 0x0000000a27267220 */ /* 0x080fe20000410000 */
[----:B------:R-:W-:Y:S01]  /*1a6c0*/  FMUL.FTZ R133, R102, R10 ;  /* 0x0000000a66857220 */ /* 0x000fe20000410000 */
[-C--:B------:R-:W-:Y:S01]  /*1a6d0*/  FMUL.FTZ R5, R28, R2.reuse ;  /* 0x000000021c057220 */ /* 0x080fe20000410000 */
[----:B------:R-:W-:Y:S01]  /*1a6e0*/  FMUL.FTZ R4, R29, R2 ;  /* 0x000000021d047220 */ /* 0x000fe20000410000 */
[-C--:B------:R-:W-:Y:S01]  /*1a6f0*/  FMUL.FTZ R39, R46, R10.reuse ;  /* 0x0000000a2e277220 */ /* 0x080fe20000410000 */
[----:B------:R-:W-:Y:S01]  /*1a700*/  FMUL.FTZ R102, R103, R10 ;  /* 0x0000000a67667220 */ /* 0x000fe20000410000 */
        /* <DEDUP_REMOVED lines=80> */
[-C--:B0-----:R-:W-:Y:S01]  /*1ac10*/  FMUL.FTZ R13, R27, R10.reuse ;  /* 0x0000000a1b0d7220 */ /* 0x081fe20000410000 */
        /* <DEDUP_REMOVED lines=38> */
[----:B------:R-:W-:-:S11]  /*1ae80*/  SEL R199, R199, RZ, P1 ;  /* 0x000000ffc7c77207 */ /* 0x000fd60000800000 */
.L_x_1422:
[----:B------:R-:W-:Y:S05]  /*1ae90*/  WARPSYNC.ALL ;  /* 0x0000000000007948 */ /* 0x000fea0003800000 */
[----:B------:R-:W0:Y:S08]  /*1aea0*/  S2UR UR42, SR_CgaCtaId ;  /* 0x00000000002a79c3 */ /* 0x000e300000008800 */
[----:B------:R-:W-:Y:S06]  /*1aeb0*/  BAR.SYNC.DEFER_BLOCKING 0x5, 0x180 ;  /* 0x0146000000007b1d */ /* 0x000fec0000010000 */
[----:B------:R-:W-:Y:S01]  /*1aec0*/  UMOV UR4, 0x400 ;  /* 0x0000040000047882 */ /* 0x000fe20000000000 */
[----:B------:R-:W-:Y:S01]  /*1aed0*/  BSSY B0, `(.L_x_1553) ;  /* 0x0000391000007945 */ /* 0x000fe20003800000 */
[----:B0-----:R-:W-:-:S06]  /*1aee0*/  ULEA UR4, UR42, UR4, 0x18 ;  /* 0x000000042a047291 */ /* 0x001fcc000f8ec03f */
[----:B------:R-:W-:-:S05]  /*1aef0*/  IMAD.U32 R16, RZ, RZ, UR4 ;  /* 0x00000004ff107e24 */ /* 0x000fca000f8e00ff */
[----:B------:R0:W1:Y:S01]  /*1af00*/  LDS.128 R200, [R16+0x284d0] ;  /* 0x0284d00010c87984 */ /* 0x0000620000000c00 */
[----:B------:R-:W-:Y:S06]  /*1af10*/  BAR.ARV 0x4, 0x180 ;  /* 0x0106000000007b1d */ /* 0x000fec0000002000 */
[----:B------:R-:W-:Y:S05]  /*1af20*/  @P0 BRA `(.L_x_1554) ;  /* 0x0000002800d40947 */ /* 0x000fea0003800000 */
[----:B-----5:R-:W2:Y:S01]  /*1af30*/  S2R R87, SR_TID.X ;  /* 0x0000000000577919 */ /* 0x020ea20000002100 */
[----:B------:R-:W-:Y:S01]  /*1af40*/  F2FP.BF16.F32.PACK_AB R57, R30, R13 ;  /* 0x0000000d1e39723e */ /* 0x000fe200000010ff */
[----:B------:R-:W-:Y:S01]  /*1af50*/  ULDC.64 UR4, c[0x4][0x110] ;  /* 0x0100440000047ab9 */ /* 0x000fe20000000a00 */
[----:B------:R-:W3:Y:S01]  /*1af60*/  S2R R13, SR_SWINHI ;  /* 0x00000000000d7919 */ /* 0x000ee20000002f00 */
        /* <DEDUP_REMOVED lines=8> */
[----:B--2---:R-:W-:-:S04]  /*1aff0*/  SHF.L.U32 R2, R87, 0x2, RZ ;  /* 0x0000000257027819 */ /* 0x004fc800000006ff */
[----:B------:R-:W-:Y:S02]  /*1b000*/  LOP3.LUT R2, R2, 0xc, RZ, 0xc0, !PT ;  /* 0x0000000c02027812 */ /* 0x000fe400078ec0ff */
[----:B------:R-:W-:Y:S02]  /*1b010*/  MOV R76, R16 ;  /* 0x00000010004c7202 */ /* 0x000fe40000000f00 */
[----:B---3--:R-:W-:Y:S02]  /*1b020*/  MOV R77, R13 ;  /* 0x0000000d004d7202 */ /* 0x008fe40000000f00 */
[----:B------:R-:W-:Y:S01]  /*1b030*/  IADD3 R26, P0, R2, UR4, RZ ;  /* 0x00000004021a7c10 */ /* 0x000fe2000ff1e0ff */
[----:B------:R-:W-:Y:S01]  /*1b040*/  IMAD.WIDE R62, R233, 0x2, R76 ;  /* 0x00000002e93e7825 */ /* 0x000fe200078e024c */
[----:B------:R-:W-:Y:S02]  /*1b050*/  F2FP.BF16.F32.PACK_AB R78, R117, R116 ;  /* 0x00000074754e723e */ /* 0x000fe400000010ff */
[----:B------:R-:W-:Y:S01]  /*1b060*/  F2FP.BF16.F32.PACK_AB R11, R54, R51 ;  /* 0x00000033360b723e */ /* 0x000fe200000010ff */
[----:B------:R-:W-:Y:S01]  /*1b070*/  IMAD.X R27, RZ, RZ, UR5, P0 ;  /* 0x00000005ff1b7e24 */ /* 0x000fe200080e06ff */
        /* <DEDUP_REMOVED lines=24> */
[----:B------:R-:W-:Y:S01]  /*1b200*/  F2FP.BF16.F32.PACK_AB R7, R7, R32 ;  /* 0x000000200707723e */ /* 0x000fe200000010ff */
[----:B------:R-:W-:Y:S01]  /*1b210*/  UMOV UR4, 0xffffffff ;  /* 0xffffffff00047882 */ /* 0x000fe20000000000 */
[----:B------:R-:W-:Y:S01]  /*1b220*/  F2FP.BF16.F32.PACK_AB R117, R86, R83 ;  /* 0x000000535675723e */ /* 0x000fe200000010ff */
[----:B------:R2:W5:Y:S01]  /*1b230*/  LDG.E.CONSTANT R2, desc[UR46][R26.64] ;  /* 0x0000002e1a027981 */ /* 0x000562000c1e9900 */
[----:B------:R-:W-:-:S02]  /*1b240*/  LOP3.LUT P0, R12, R87, 0x3, RZ, 0xc0, !PT ;  /* 0x00000003570c7812 */ /* 0x000fc4000780c0ff */
[C---:B------:R-:W-:Y:S02]  /*1b250*/  IADD3 R85, P3, R62.reuse, 0xc060, RZ ;  /* 0x0000c0603e557810 */ /* 0x040fe40007f7e0ff */
[C---:B------:R-:W-:Y:S02]  /*1b260*/  IADD3 R83, P2, R62.reuse, 0xc040, RZ ;  /* 0x0000c0403e537810 */ /* 0x040fe40007f5e0ff */
[C---:B------:R-:W-:Y:S02]  /*1b270*/  IADD3 R81, P1, R62.reuse, 0xc020, RZ ;  /* 0x0000c0203e517810 */ /* 0x040fe40007f3e0ff */
[C---:B------:R-:W-:Y:S02]  /*1b280*/  IADD3 R75, P4, R62.reuse, 0x8060, RZ ;  /* 0x000080603e4b7810 */ /* 0x040fe40007f9e0ff */
[----:B------:R-:W-:Y:S02]  /*1b290*/  IADD3 R87, P5, R62, 0xc000, RZ ;  /* 0x0000c0003e577810 */ /* 0x000fe40007fbe0ff */
        /* <DEDUP_REMOVED lines=21> */
[----:B------:R-:W-:-:S02]  /*1b3f0*/  IADD3 R69, P3, R62, 0x8040, RZ ;  /* 0x000080403e457810 */ /* 0x000fc40007f7e0ff */
[C---:B------:R-:W-:Y:S02]  /*1b400*/  IADD3 R61, P2, R62.reuse, 0x8020, RZ ;  /* 0x000080203e3d7810 */ /* 0x040fe40007f5e0ff */
[C---:B------:R-:W-:Y:S02]  /*1b410*/  IADD3 R55, P1, R62.reuse, 0x8000, RZ ;  /* 0x000080003e377810 */ /* 0x040fe40007f3e0ff */
[C---:B------:R-:W-:Y:S02]  /*1b420*/  IADD3 R47, P4, R62.reuse, 0x4040, RZ ;  /* 0x000040403e2f7810 */ /* 0x040fe40007f9e0ff */
[----:B------:R-:W-:Y:S02]  /*1b430*/  IADD3 R53, P5, R62, 0x4060, RZ ;  /* 0x000040603e357810 */ /* 0x000fe40007fbe0ff */
[----:B------:R-:W-:Y:S02]  /*1b440*/  F2FP.BF16.F32.PACK_AB R9, R46, R43 ;  /* 0x0000002b2e09723e */ /* 0x000fe400000010ff */
[----:B------:R-:W-:-:S02]  /*1b450*/  LOP3.LUT R68, R69, 0x380, RZ, 0xc0, !PT ;  /* 0x0000038045447812 */ /* 0x000fc400078ec0ff */
[----:B------:R-:W-:Y:S02]  /*1b460*/  LOP3.LUT R60, R61, 0x380, RZ, 0xc0, !PT ;  /* 0x000003803d3c7812 */ /* 0x000fe400078ec0ff */
[----:B------:R-:W-:Y:S02]  /*1b470*/  LOP3.LUT R54, R55, 0x380, RZ, 0xc0, !PT ;  /* 0x0000038037367812 */ /* 0x000fe400078ec0ff */
[----:B------:R-:W-:Y:S02]  /*1b480*/  LOP3.LUT R46, R47, 0x380, RZ, 0xc0, !PT ;  /* 0x000003802f2e7812 */ /* 0x000fe400078ec0ff */
[----:B------:R-:W-:Y:S02]  /*1b490*/  LOP3.LUT R52, R53, 0x380, RZ, 0xc0, !PT ;  /* 0x0000038035347812 */ /* 0x000fe400078ec0ff */
[----:B------:R-:W-:Y:S02]  /*1b4a0*/  SHF.R.U64 R68, R68, 0x3, RZ ;  /* 0x0000000344447819 */ /* 0x000fe400000012ff */
[----:B------:R-:W-:-:S02]  /*1b4b0*/  SHF.R.U64 R60, R60, 0x3, RZ ;  /* 0x000000033c3c7819 */ /* 0x000fc400000012ff */
        /* <DEDUP_REMOVED lines=13> */
[----:B------:R-:W-:-:S02]  /*1b590*/  ISETP.EQ.OR P0, PT, R12, 0x3, !P0 ;  /* 0x000000030c00780c */ /* 0x000fc40004702670 */
[C---:B------:R-:W-:Y:S02]  /*1b5a0*/  IADD3 R45, P3, R62.reuse, 0x4020, RZ ;  /* 0x000040203e2d7810 */ /* 0x040fe40007f7e0ff */
[C---:B------:R-:W-:Y:S02]  /*1b5b0*/  IADD3 R39, P2, R62.reuse, 0x4000, RZ ;  /* 0x000040003e277810 */ /* 0x040fe40007f5e0ff */
[C---:B------:R-:W-:Y:S02]  /*1b5c0*/  IADD3 R37, P1, R62.reuse, 0x60, RZ ;  /* 0x000000603e257810 */ /* 0x040fe40007f3e0ff */
[C---:B------:R-:W-:Y:S02]  /*1b5d0*/  IADD3 R29, P4, R62.reuse, 0x20, RZ ;  /* 0x000000203e1d7810 */ /* 0x040fe40007f9e0ff */
[----:B------:R-:W-:Y:S02]  /*1b5e0*/  IADD3 R33, P5, R62, 0x40, RZ ;  /* 0x000000403e217810 */ /* 0x000fe40007fbe0ff */
[----:B------:R-:W-:-:S02]  /*1b5f0*/  F2FP.BF16.F32.PACK_AB R43, R36, R73 ;  /* 0x00000049242b723e */ /* 0x000fc400000010ff */
[----:B------:R-:W-:Y:S02]  /*1b600*/  SEL R13, R5, R4, P0 ;  /* 0x00000004050d7207 */ /* 0x000fe40000000000 */
[----:B------:R-:W-:Y:S02]  /*1b610*/  LOP3.LUT R44, R45, 0x380, RZ, 0xc0, !PT ;  /* 0x000003802d2c7812 */ /* 0x000fe400078ec0ff */
[----:B------:R-:W-:Y:S02]  /*1b620*/  LOP3.LUT R38, R39, 0x380, RZ, 0xc0, !PT ;  /* 0x0000038027267812 */ /* 0x000fe400078ec0ff */
[----:B------:R-:W-:Y:S02]  /*1b630*/  LOP3.LUT R36, R37, 0x380, RZ, 0xc0, !PT ;  /* 0x0000038025247812 */ /* 0x000fe400078ec0ff */
[----:B------:R-:W-:Y:S02]  /*1b640*/  LOP3.LUT R28, R29, 0x380, RZ, 0xc0, !PT ;  /* 0x000003801d1c7812 */ /* 0x000fe400078ec0ff */
[----:B------:R-:W-:-:S02]  /*1b650*/  SEL R4, R4, R5, P0 ;  /* 0x0000000504047207 */ /* 0x000fc40000000000 */
[----:B------:R-:W-:Y:S02]  /*1b660*/  LOP3.LUT R32, R33, 0x380, RZ, 0xc0, !PT ;  /* 0x0000038021207812 */ /* 0x000fe400078ec0ff */
[----:B------:R-:W-:Y:S02]  /*1b670*/  LOP3.LUT R5, R62, 0x380, RZ, 0xc0, !PT ;  /* 0x000003803e057812 */ /* 0x000fe400078ec0ff */
[----:B------:R-:W-:Y:S02]  /*1b680*/  SHF.R.U64 R44, R44, 0x3, RZ ;  /* 0x000000032c2c7819 */ /* 0x000fe400000012ff */
[----:B------:R-:W-:Y:S02]  /*1b690*/  SHF.R.U64 R38, R38, 0x3, RZ ;  /* 0x0000000326267819 */ /* 0x000fe400000012ff */
[----:B------:R-:W-:Y:S02]  /*1b6a0*/  SHF.R.U64 R36, R36, 0x3, RZ ;  /* 0x0000000324247819 */ /* 0x000fe400000012ff */
[----:B------:R-:W-:-:S02]  /*1b6b0*/  SHF.R.U64 R28, R28, 0x3, RZ ;  /* 0x000000031c1c7819 */ /* 0x000fc400000012ff */
        /* <DEDUP_REMOVED lines=12> */
[----:B------:R-:W-:Y:S02]  /*1b780*/  IADD3.X R33, RZ, R63, RZ, P5, !PT ;  /* 0x0000003fff217210 */ /* 0x000fe40002ffe4ff */
[----:B------:R-:W-:Y:S02]  /*1b790*/  F2FP.BF16.F32.PACK_AB R107, R110, R107 ;  /* 0x0000006b6e6b723e */ /* 0x000fe400000010ff */
[----:B------:R-:W-:Y:S02]  /*1b7a0*/  F2FP.BF16.F32.PACK_AB R125, R125, R90 ;  /* 0x0000005a7d7d723e */ /* 0x000fe400000010ff */
[----:B------:R-:W-:Y:S02]  /*1b7b0*/  F2FP.BF16.F32.PACK_AB R20, R94, R91 ;  /* 0x0000005b5e14723e */ /* 0x000fe400000010ff */
[----:B------:R-:W-:-:S02]  /*1b7c0*/  F2FP.BF16.F32.PACK_AB R133, R133, R98 ;  /* 0x000000628585723e */ /* 0x000fc400000010ff */
[----:B--2---:R-:W-:Y:S02]  /*1b7d0*/  F2FP.BF16.F32.PACK_AB R26, R102, R95 ;  /* 0x0000005f661a723e */ /* 0x004fe400000010ff */
[----:B------:R-:W-:Y:S02]  /*1b7e0*/  F2FP.BF16.F32.PACK_AB R110, R111, R114 ;  /* 0x000000726f6e723e */ /* 0x000fe400000010ff */
[----:B------:R-:W-:Y:S02]  /*1b7f0*/  F2FP.BF16.F32.PACK_AB R128, R93, R128 ;  /* 0x000000805d80723e */ /* 0x000fe400000010ff */
[----:B------:R-:W-:Y:S02]  /*1b800*/  F2FP.BF16.F32.PACK_AB R129, R92, R129 ;  /* 0x000000815c81723e */ /* 0x000fe400000010ff */
[----:B------:R-:W-:Y:S02]  /*1b810*/  MOV R79, R86 ;  /* 0x00000056004f7202 */ /* 0x000fe40000000f00 */
        /* <DEDUP_REMOVED lines=30> */
[----:B------:R-:W-:Y:S01]  /*1ba00*/  MOV R73, R28 ;  /* 0x0000001c00497202 */ /* 0x000fe20000000f00 */
[----:B------:R-:W-:Y:S06]  /*1ba10*/  BRA.DIV UR4, `(.L_x_1555) ;  /* 0x000000ba04c47947 */ /* 0x000fec000b800000 */
[----:B------:R-:W-:Y:S02]  /*1ba20*/  SEL R25, R7, R6, P0 ;  /* 0x0000000607197207 */ /* 0x000fe40000000000 */
[----:B------:R-:W-:Y:S02]  /*1ba30*/  SEL R6, R6, R7, P0 ;  /* 0x0000000706067207 */ /* 0x000fe40000000000 */
[----:B------:R-:W-:Y:S02]  /*1ba40*/  SEL R27, R40, R41, P0 ;  /* 0x00000029281b7207 */ /* 0x000fe40000000000 */
[----:B------:R-:W-:Y:S02]  /*1ba50*/  SEL R7, R41, R40, P0 ;  /* 0x0000002829077207 */ /* 0x000fe40000000000 */
[----:B------:R-:W-:Y:S02]  /*1ba60*/  SEL R37, R8, R51, P0 ;  /* 0x0000003308257207 */ /* 0x000fe40000000000 */
[----:B------:R-:W-:Y:S01]  /*1ba70*/  SEL R40, R51, R8, P0 ;  /* 0x0000000833287207 */ /* 0x000fe20000000000 */
[----:B-----5:R-:W-:Y:S01]  /*1ba80*/  SHFL.IDX PT, R27, R27, R2, 0x1c1f ;  /* 0x001c1f021b1b7589 */ /* 0x020fe200000e0000 */
[----:B------:R-:W-:-:S02]  /*1ba90*/  SEL R39, R88, R59, P0 ;  /* 0x0000003b58277207 */ /* 0x000fc40000000000 */
[----:B------:R-:W-:Y:S01]  /*1baa0*/  SEL R44, R59, R88, P0 ;  /* 0x000000583b2c7207 */ /* 0x000fe20000000000 */
[----:B------:R-:W-:Y:S01]  /*1bab0*/  SHFL.IDX PT, R8, R13, R2, 0x1c1f ;  /* 0x001c1f020d087589 */ /* 0x000fe200000e0000 */
[----:B------:R-:W-:Y:S02]  /*1bac0*/  SEL R29, R24, R49, P0 ;  /* 0x00000031181d7207 */ /* 0x000fe40000000000 */
[----:B------:R-:W-:Y:S01]  /*1bad0*/  SEL R33, R64, R65, P0 ;  /* 0x0000004140217207 */ /* 0x000fe20000000000 */
[----:B------:R-:W-:Y:S01]  /*1bae0*/  SHFL.IDX PT, R46, R39, R2, 0x1c1f ;  /* 0x001c1f02272e7589 */ /* 0x000fe200000e0000 */
[----:B------:R-:W-:Y:S02]  /*1baf0*/  SEL R32, R65, R64, P0 ;  /* 0x0000004041207207 */ /* 0x000fe40000000000 */
[----:B------:R-:W-:Y:S02]  /*1bb00*/  SEL R35, R72, R43, P0 ;  /* 0x0000002b48237207 */ /* 0x000fe40000000000 */
        /* <DEDUP_REMOVED lines=20> */
[----:B------:R-:W-:Y:S01]  /*1bc50*/  SEL R69, R71, R124, P0 ;  /* 0x0000007c47457207 */ /* 0x000fe20000000000 */
[----:B------:R-:W-:Y:S01]  /*1bc60*/  SHFL.IDX PT, R55, R55, R2, 0x1c1f ;  /* 0x001c1f0237377589 */ /* 0x000fe200000e0000 */
[----:B------:R-:W-:Y:S02]  /*1bc70*/  SEL R100, R124, R71, P0 ;  /* 0x000000477c647207 */ /* 0x000fe40000000000 */
[----:B------:R-:W-:Y:S01]  /*1bc80*/  LOP3.LUT R9, R2, 0x2, RZ, 0x3c, !PT ;  /* 0x0000000202097812 */ /* 0x000fe200078e3cff */
[----:B------:R-:W-:Y:S01]  /*1bc90*/  SHFL.IDX PT, R65, R65, R2, 0x1c1f ;  /* 0x001c1f0241417589 */ /* 0x000fe200000e0000 */
[----:B------:R-:W-:Y:S02]  /*1bca0*/  SEL R28, R21, R14, P0 ;  /* 0x0000000e151c7207 */ /* 0x000fe40000000000 */
[----:B------:R-:W-:Y:S01]  /*1bcb0*/  SEL R41, R48, R143, P0 ;  /* 0x0000008f30297207 */ /* 0x000fe20000000000 */
[----:B------:R-:W2:Y:S01]  /*1bcc0*/  SHFL.IDX PT, R21, R4, R9, 0x1c1f ;  /* 0x001c1f0904157589 */ /* 0x000ea200000e0000 */
        /* <DEDUP_REMOVED lines=41> */
[----:B------:R-:W4:Y:S01]  /*1bf60*/  SHFL.IDX PT, R20, R7, R9, 0x1c1f ;  /* 0x001c1f0907147589 */ /* 0x000f2200000e0000 */
[----:B------:R-:W-:Y:S02]  /*1bf70*/  SEL R110, R115, R110, P0 ;  /* 0x0000006e736e7207 */ /* 0x000fe40000000000 */
[----:B------:R-:W-:Y:S01]  /*1bf80*/  SEL R112, R123, R112, P0 ;  /* 0x000000707b707207 */ /* 0x000fe20000000000 */
[----:B------:R-:W-:Y:S01]  /*1bf90*/  SHFL.IDX PT, R26, R29, R2, 0x1c1f ;  /* 0x001c1f021d1a7589 */ /* 0x000fe200000e0000 */
[----:B------:R-:W-:-:S02]  /*1bfa0*/  SEL R75, R141, R140, P0 ;  /* 0x0000008c8d4b7207 */ /* 0x000fc40000000000 */
[----:B------:R-:W-:Y:S01]  /*1bfb0*/  SEL R5, R140, R141, P0 ;  /* 0x0000008d8c057207 */ /* 0x000fe20000000000 */
[----:B------:R0:W1:Y:S01]  /*1bfc0*/  SHFL.IDX PT, R25, R6, R9, 0x1c1f ;  /* 0x001c1f0906197589 */ /* 0x00006200000e0000 */
[----:B--2---:R-:W-:Y:S02]  /*1bfd0*/  SEL R4, R8, R21, P0 ;  /* 0x0000001508047207 */ /* 0x004fe40000000000 */
[----:B---3--:R-:W-:Y:S01]  /*1bfe0*/  SEL R32, R34, R33, P0 ;  /* 0x0000002122207207 */ /* 0x008fe20000000000 */
[----:B------:R-:W2:Y:S01]  /*1bff0*/  SHFL.IDX PT, R29, R24, R9, 0x1c1f ;  /* 0x001c1f09181d7589 */ /* 0x000ea200000e0000 */
[----:B------:R-:W-:Y:S02]  /*1c000*/  SEL R36, R38, R35, P0 ;  /* 0x0000002326247207 */ /* 0x000fe40000000000 */
[----:B------:R-:W-:Y:S01]  /*1c010*/  SEL R40, R42, R37, P0 ;  /* 0x000000252a287207 */ /* 0x000fe20000000000 */
[----:B------:R-:W3:Y:S01]  /*1c020*/  SHFL.IDX PT, R7, R64, R9, 0x1c1f ;  /* 0x001c1f0940077589 */ /* 0x000ee200000e0000 */
[----:B------:R-:W-:-:S02]  /*1c030*/  SEL R44, R46, R39, P0 ;  /* 0x000000272e2c7207 */ /* 0x000fc40000000000 */
[----:B0-----:R-:W-:Y:S01]  /*1c040*/  SEL R6, R21, R8, P0 ;  /* 0x0000000815067207 */ /* 0x001fe20000000000 */
[----:B------:R-:W0:Y:S01]  /*1c050*/  SHFL.IDX PT, R41, R48, R9, 0x1c1f ;  /* 0x001c1f0930297589 */ /* 0x000e2200000e0000 */
[----:B------:R-:W-:Y:S02]  /*1c060*/  SEL R28, R30, R31, P0 ;  /* 0x0000001f1e1c7207 */ /* 0x000fe40000000000 */
[----:B------:R-:W-:Y:S01]  /*1c070*/  SEL R34, R33, R34, P0 ;  /* 0x0000002221227207 */ /* 0x000fe20000000000 */
[----:B------:R-:W0:Y:S01]  /*1c080*/  SHFL.IDX PT, R43, R52, R9, 0x1c1f ;  /* 0x001c1f09342b7589 */ /* 0x000e2200000e0000 */
[----:B------:R-:W-:Y:S02]  /*1c090*/  SEL R38, R35, R38, P0 ;  /* 0x0000002623267207 */ /* 0x000fe40000000000 */
[----:B------:R-:W-:Y:S01]  /*1c0a0*/  SEL R42, R37, R42, P0 ;  /* 0x0000002a252a7207 */ /* 0x000fe20000000000 */
[----:B------:R-:W0:Y:S01]  /*1c0b0*/  SHFL.IDX PT, R45, R56, R9, 0x1c1f ;  /* 0x001c1f09382d7589 */ /* 0x000e2200000e0000 */
[----:B------:R-:W-:-:S02]  /*1c0c0*/  SEL R46, R39, R46, P0 ;  /* 0x0000002e272e7207 */ /* 0x000fc40000000000 */
[----:B----4-:R-:W-:Y:S01]  /*1c0d0*/  SEL R12, R27, R20, P0 ;  /* 0x000000141b0c7207 */ /* 0x010fe20000000000 */
[----:B------:R-:W4:Y:S01]  /*1c0e0*/  SHFL.IDX PT, R47, R60, R9, 0x1c1f ;  /* 0x001c1f093c2f7589 */ /* 0x000f2200000e0000 */
[----:B-1----:R-:W-:Y:S02]  /*1c0f0*/  SEL R8, R10, R25, P0 ;  /* 0x000000190a087207 */ /* 0x002fe40000000000 */
[----:B------:R-:W-:Y:S01]  /*1c100*/  SEL R10, R25, R10, P0 ;  /* 0x0000000a190a7207 */ /* 0x000fe20000000000 */
[----:B------:R-:W1:Y:S01]  /*1c110*/  SHFL.IDX PT, R49, R68, R9, 0x1c1f ;  /* 0x001c1f0944317589 */ /* 0x000e6200000e0000 */
[----:B--2---:R-:W-:Y:S02]  /*1c120*/  SEL R24, R26, R29, P0 ;  /* 0x0000001d1a187207 */ /* 0x004fe40000000000 */
[----:B------:R-:W-:Y:S01]  /*1c130*/  SEL R14, R20, R27, P0 ;  /* 0x0000001b140e7207 */ /* 0x000fe20000000000 */
[----:B------:R-:W2:Y:S01]  /*1c140*/  SHFL.IDX PT, R51, R72, R9, 0x1c1f ;  /* 0x001c1f0948337589 */ /* 0x000ea200000e0000 */
[----:B---3--:R-:W-:Y:S01]  /*1c150*/  SEL R64, R66, R7, P0 ;  /* 0x0000000742407207 */ /* 0x008fe20000000000 */
[----:B------:R-:W-:Y:S01]  /*1c160*/  IMAD.MOV.U32 R20, RZ, RZ, RZ ;  /* 0x000000ffff147224 */ /* 0x000fe200078e00ff */
[----:B------:R-:W-:Y:S01]  /*1c170*/  SEL R26, R29, R26, P0 ;  /* 0x0000001a1d1a7207 */ /* 0x000fe20000000000 */
[----:B------:R-:W3:Y:S01]  /*1c180*/  SHFL.IDX PT, R88, R88, R9, 0x1c1f ;  /* 0x001c1f0958587589 */ /* 0x000ee200000e0000 */
[----:B------:R-:W-:-:S02]  /*1c190*/  SEL R30, R31, R30, P0 ;  /* 0x0000001e1f1e7207 */ /* 0x000fc40000000000 */
[----:B0-----:R-:W-:Y:S01]  /*1c1a0*/  SEL R48, R50, R41, P0 ;  /* 0x0000002932307207 */ /* 0x001fe20000000000 */
[----:B------:R-:W0:Y:S01]  /*1c1b0*/  SHFL.IDX PT, R100, R100, R9, 0x1c1f ;  /* 0x001c1f0964647589 */ /* 0x000e2200000e0000 */
[----:B------:R-:W-:Y:S02]  /*1c1c0*/  SEL R52, R54, R43, P0 ;  /* 0x0000002b36347207 */ /* 0x000fe40000000000 */
[----:B------:R-:W-:Y:S01]  /*1c1d0*/  SEL R66, R7, R66, P0 ;  /* 0x0000004207427207 */ /* 0x000fe20000000000 */
[----:B------:R-:W-:Y:S01]  /*1c1e0*/  SHFL.IDX PT, R57, R57, R2, 0x1c1f ;  /* 0x001c1f0239397589 */ /* 0x000fe200000e0000 */
[----:B------:R-:W-:Y:S02]  /*1c1f0*/  SEL R56, R58, R45, P0 ;  /* 0x0000002d3a387207 */ /* 0x000fe40000000000 */
[----:B------:R-:W-:Y:S01]  /*1c200*/  SEL R50, R41, R50, P0 ;  /* 0x0000003229327207 */ /* 0x000fe20000000000 */
[----:B------:R-:W-:Y:S01]  /*1c210*/  SHFL.IDX PT, R61, R61, R2, 0x1c1f ;  /* 0x001c1f023d3d7589 */ /* 0x000fe200000e0000 */
[----:B----4-:R-:W-:-:S02]  /*1c220*/  SEL R60, R62, R47, P0 ;  /* 0x0000002f3e3c7207 */ /* 0x010fc40000000000 */
[----:B------:R-:W-:Y:S01]  /*1c230*/  SEL R54, R43, R54, P0 ;  /* 0x000000362b367207 */ /* 0x000fe20000000000 */
[----:B------:R-:W-:Y:S01]  /*1c240*/  SHFL.IDX PT, R63, R63, R2, 0x1c1f ;  /* 0x001c1f023f3f7589 */ /* 0x000fe200000e0000 */
        /* <DEDUP_REMOVED lines=8> */
[----:B------:R-:W1:Y:S01]  /*1c2d0*/  SHFL.IDX PT, R78, R78, R9, 0x1c1f ;  /* 0x001c1f094e4e7589 */ /* 0x000e6200000e0000 */
[----:B0-----:R-:W-:Y:S02]  /*1c2e0*/  SEL R37, R69, R100, P0 ;  /* 0x0000006445257207 */ /* 0x001fe40000000000 */
[----:B------:R-:W-:Y:S01]  /*1c2f0*/  SEL R39, R100, R69, P0 ;  /* 0x0000004564277207 */ /* 0x000fe20000000000 */
[----:B------:R-:W0:Y:S01]  /*1c300*/  SHFL.IDX PT, R80, R80, R9, 0x1c1f ;  /* 0x001c1f0950507589 */ /* 0x000e2200000e0000 */
[----:B------:R-:W-:Y:S02]  /*1c310*/  SEL R70, R49, R70, P0 ;  /* 0x0000004631467207 */ /* 0x000fe40000000000 */
[----:B------:R-:W-:Y:S01]  /*1c320*/  SEL R74, R51, R74, P0 ;  /* 0x0000004a334a7207 */ /* 0x000fe20000000000 */
[----:B------:R-:W2:Y:S04]  /*1c330*/  SHFL.IDX PT, R82, R82, R9, 0x1c1f ;  /* 0x001c1f0952527589 */ /* 0x000ea800000e0000 */
[----:B------:R-:W3:Y:S04]  /*1c340*/  SHFL.IDX PT, R84, R84, R9, 0x1c1f ;  /* 0x001c1f0954547589 */ /* 0x000ee800000e0000 */
[----:B------:R-:W4:Y:S04]  /*1c350*/  SHFL.IDX PT, R86, R86, R9, 0x1c1f ;  /* 0x001c1f0956567589 */ /* 0x000f2800000e0000 */
[----:B------:R-:W4:Y:S04]  /*1c360*/  SHFL.IDX PT, R114, R114, R9, 0x1c1f ;  /* 0x001c1f0972727589 */ /* 0x000f2800000e0000 */
[----:B------:R-:W4:Y:S01]  /*1c370*/  SHFL.IDX PT, R116, R116, R9, 0x1c1f ;  /* 0x001c1f0974747589 */ /* 0x000f2200000e0000 */
[----:B-1----:R-:W-:-:S03]  /*1c380*/  SEL R7, R78, R55, P0 ;  /* 0x000000374e077207 */ /* 0x002fc60000000000 */
[----:B------:R-:W-:Y:S01]  /*1c390*/  SHFL.IDX PT, R99, R99, R2, 0x1c1f ;  /* 0x001c1f0263637589 */ /* 0x000fe200000e0000 */
[----:B0-----:R-:W-:-:S03]  /*1c3a0*/  SEL R11, R80, R57, P0 ;  /* 0x00000039500b7207 */ /* 0x001fc60000000000 */
[----:B------:R-:W-:Y:S01]  /*1c3b0*/  SHFL.IDX PT, R101, R101, R2, 0x1c1f ;  /* 0x001c1f0265657589 */ /* 0x000fe200000e0000 */
[----:B--2---:R-:W-:Y:S02]  /*1c3c0*/  SEL R13, R59, R82, P0 ;  /* 0x000000523b0d7207 */ /* 0x004fe40000000000 */
[----:B------:R-:W-:Y:S01]  /*1c3d0*/  SEL R15, R82, R59, P0 ;  /* 0x0000003b520f7207 */ /* 0x000fe20000000000 */
[----:B------:R-:W-:Y:S01]  /*1c3e0*/  SHFL.IDX PT, R103, R103, R2, 0x1c1f ;  /* 0x001c1f0267677589 */ /* 0x000fe200000e0000 */
[----:B---3--:R-:W-:Y:S02]  /*1c3f0*/  SEL R25, R61, R84, P0 ;  /* 0x000000543d197207 */ /* 0x008fe40000000000 */
[----:B------:R-:W-:Y:S01]  /*1c400*/  SEL R27, R84, R61, P0 ;  /* 0x0000003d541b7207 */ /* 0x000fe20000000000 */
[----:B------:R-:W-:Y:S01]  /*1c410*/  SHFL.IDX PT, R105, R105, R2, 0x1c1f ;  /* 0x001c1f0269697589 */ /* 0x000fe200000e0000 */
[----:B----4-:R-:W-:Y:S02]  /*1c420*/  SEL R29, R63, R86, P0 ;  /* 0x000000563f1d7207 */ /* 0x010fe40000000000 */
[----:B------:R-:W-:Y:S01]  /*1c430*/  SEL R31, R86, R63, P0 ;  /* 0x0000003f561f7207 */ /* 0x000fe20000000000 */
[----:B------:R-:W-:Y:S01]  /*1c440*/  SHFL.IDX PT, R107, R107, R2, 0x1c1f ;  /* 0x001c1f026b6b7589 */ /* 0x000fe200000e0000 */
[----:B------:R-:W-:-:S02]  /*1c450*/  SEL R65, R67, R114, P0 ;  /* 0x0000007243417207 */ /* 0x000fc40000000000 */
[----:B------:R-:W-:Y:S01]  /*1c460*/  SEL R67, R114, R67, P0 ;  /* 0x0000004372437207 */ /* 0x000fe20000000000 */
[----:B------:R-:W-:Y:S01]  /*1c470*/  SHFL.IDX PT, R109, R109, R2, 0x1c1f ;  /* 0x001c1f026d6d7589 */ /* 0x000fe200000e0000 */
[----:B------:R-:W-:Y:S02]  /*1c480*/  SEL R69, R71, R116, P0 ;  /* 0x0000007447457207 */ /* 0x000fe40000000000 */
[----:B------:R-:W-:Y:S01]  /*1c490*/  SEL R71, R116, R71, P0 ;  /* 0x0000004774477207 */ /* 0x000fe20000000000 */
        /* <DEDUP_REMOVED lines=9> */
[----:B------:R0:W4:Y:S01]  /*1c530*/  SHFL.IDX PT, R2, R5, R9, 0x1c1f ;  /* 0x001c1f0905027589 */ /* 0x00012200000e0000 */
[----:B-1----:R-:W-:Y:S02]  /*1c540*/  SEL R45, R101, R104, P0 ;  /* 0x00000068652d7207 */ /* 0x002fe40000000000 */
[----:B------:R-:W-:Y:S02]  /*1c550*/  SEL R47, R104, R101, P0 ;  /* 0x00000065682f7207 */ /* 0x000fe40000000000 */
[----:B--2---:R-:W-:Y:S02]  /*1c560*/  SEL R49, R103, R106, P0 ;  /* 0x0000006a67317207 */ /* 0x004fe40000000000 */
[----:B------:R-:W-:Y:S02]  /*1c570*/  SEL R51, R106, R103, P0 ;  /* 0x000000676a337207 */ /* 0x000fe40000000000 */
[----:B---3--:R-:W-:-:S02]  /*1c580*/  SEL R53, R105, R108, P0 ;  /* 0x0000006c69357207 */ /* 0x008fc40000000000 */
[----:B0-----:R-:W-:Y:S02]  /*1c590*/  SEL R5, R55, R78, P0 ;  /* 0x0000004e37057207 */ /* 0x001fe40000000000 */
[----:B------:R-:W-:Y:S02]  /*1c5a0*/  SEL R9, R57, R80, P0 ;  /* 0x0000005039097207 */ /* 0x000fe40000000000 */
[----:B------:R-:W-:Y:S02]  /*1c5b0*/  SEL R55, R108, R105, P0 ;  /* 0x000000696c377207 */ /* 0x000fe40000000000 */
[----:B----4-:R-:W-:Y:S02]  /*1c5c0*/  SEL R57, R107, R110, P0 ;  /* 0x0000006e6b397207 */ /* 0x010fe40000000000 */
[----:B------:R-:W-:Y:S02]  /*1c5d0*/  SEL R59, R110, R107, P0 ;  /* 0x0000006b6e3b7207 */ /* 0x000fe40000000000 */
[----:B------:R-:W-:-:S02]  /*1c5e0*/  SEL R61, R109, R112, P0 ;  /* 0x000000706d3d7207 */ /* 0x000fc40000000000 */
[----:B------:R-:W-:-:S07]  /*1c5f0*/  SEL R63, R112, R109, P0 ;  /* 0x0000006d703f7207 */ /* 0x000fce0000000000 */
.L_x_1845:
[----:B------:R-:W-:Y:S05]  /*1c600*/  WARPSYNC.ALL ;  /* 0x0000000000007948 */ /* 0x000fea0003800000 */
[----:B------:R-:W-:Y:S06]  /*1c610*/  BAR.SYNC.DEFER_BLOCKING 0x1, 0x100 ;  /* 0x0044000000007b1d */ /* 0x000fec0000010000 */
[----:B------:R-:W-:-:S02]  /*1c620*/  ULDC.64 UR4, c[0x0][0xc00] ;  /* 0x0003000000047ab9 */ /* 0x000fc40000000a00 */
[----:B------:R-:W0:Y:S01]  /*1c630*/  LDC.64 R100, c[0x0][0xc00] ;  /* 0x00030000ff647b82 */ /* 0x000e220000000a00 */
[----:B------:R-:W-:-:S04]  /*1c640*/  ISETP.NE.U32.AND P2, PT, RZ, UR4, PT ;  /* 0x00000004ff007c0c */ /* 0x000fc8000bf45070 */
[----:B------:R-:W-:Y:S01]  /*1c650*/  ISETP.NE.AND.EX P2, PT, RZ, UR5, PT, P2 ;  /* 0x00000005ff007c0c */ /* 0x000fe2000bf45320 */
[----:B------:R-:W-:Y:S01]  /*1c660*/  ULDC.64 UR4, c[0x0][0xc08] ;  /* 0x0003020000047ab9 */ /* 0x000fe20000000a00 */
[----:B------:R-:W-:Y:S04]  /*1c670*/  STSM.16.M88.4 [R98], R4 ;  /* 0x0000000462007844 */ /* 0x000fe80000000200 */
[----:B------:R1:W-:Y:S01]  /*1c680*/  STSM.16.M88.4 [R73], R8 ;  /* 0x0000000849007844 */ /* 0x0003e20000000200 */
[----:B0-----:R-:W-:-:S03]  /*1c690*/  IMAD.WIDE R100, R217, 0x4, R100 ;  /* 0x00000004d9647825 */ /* 0x001fc600078e0264 */
[----:B------:R-:W-:Y:S04]  /*1c6a0*/  STSM.16.M88.4 [R87], R12 ;  /* 0x0000000c57007844 */ /* 0x000fe80000000200 */
[----:B------:R-:W-:Y:S04]  /*1c6b0*/  STSM.16.M88.4 [R89], R24 ;  /* 0x0000001859007844 */ /* 0x000fe80000000200 */
[----:B------:R-:W-:Y:S01]  /*1c6c0*/  STSM.16.M88.4 [R90], R28 ;  /* 0x0000001c5a007844 */ /* 0x000fe20000000200 */
[----:B-1----:R-:W-:-:S03]  /*1c6d0*/  SEL R73, R75, R2, P0 ;  /* 0x000000024b497207 */ /* 0x002fc60000000000 */
[----:B------:R-:W-:Y:S01]  /*1c6e0*/  STSM.16.M88.4 [R91], R32 ;  /* 0x000000205b007844 */ /* 0x000fe20000000200 */
[----:B------:R-:W-:Y:S02]  /*1c6f0*/  SEL R75, R2, R75, P0 ;  /* 0x0000004b024b7207 */ /* 0x000fe40000000000 */
[----:B------:R-:W-:Y:S01]  /*1c700*/  ISETP.NE.U32.AND P0, PT, RZ, UR4, PT ;  /* 0x00000004ff007c0c */ /* 0x000fe2000bf05070 */
[----:B------:R-:W-:Y:S01]  /*1c710*/  STSM.16.M88.4 [R92], R36 ;  /* 0x000000245c007844 */ /* 0x000fe20000000200 */
[----:B------:R-:W0:Y:S02]  /*1c720*/  LDC R2, c[0x0][0xbe8] ;  /* 0x0002fa00ff027b82 */ /* 0x000e240000000800 */
[----:B------:R-:W-:Y:S01]  /*1c730*/  ISETP.NE.AND.EX P0, PT, RZ, UR5, PT, P0 ;  /* 0x00000005ff007c0c */ /* 0x000fe2000bf05300 */
[----:B------:R-:W-:Y:S04]  /*1c740*/  STSM.16.M88.4 [R93], R40 ;  /* 0x000000285d007844 */ /* 0x000fe80000000200 */
[----:B------:R-:W-:Y:S04]  /*1c750*/  STSM.16.M88.4 [R94], R44 ;  /* 0x0000002c5e007844 */ /* 0x000fe80000000200 */
[----:B------:R-:W-:Y:S04]  /*1c760*/  STSM.16.M88.4 [R95], R48 ;  /* 0x000000305f007844 */ /* 0x000fe80000000200 */
[----:B------:R-:W-:Y:S01]  /*1c770*/  STSM.16.M88.4 [R96], R52 ;  /* 0x0000003460007844 */ /* 0x000fe20000000200 */
[----:B------:R-:W1:Y:S03]  /*1c780*/  @P0 LDC.64 R4, c[0x0][0xc08] ;  /* 0x00030200ff040b82 */ /* 0x000e660000000a00 */
[----:B------:R-:W-:Y:S04]  /*1c790*/  STSM.16.M88.4 [R97], R56 ;  /* 0x0000003861007844 */ /* 0x000fe80000000200 */
[----:B------:R-:W-:Y:S04]  /*1c7a0*/  STSM.16.M88.4 [R79], R60 ;  /* 0x0000003c4f007844 */ /* 0x000fe80000000200 */
[----:B------:R2:W-:Y:S04]  /*1c7b0*/  STSM.16.M88.4 [R81], R64 ;  /* 0x0000004051007844 */ /* 0x0005e80000000200 */
[----:B------:R3:W-:Y:S04]  /*1c7c0*/  STSM.16.M88.4 [R83], R68 ;  /* 0x0000004453007844 */ /* 0x0007e80000000200 */
[----:B------:R3:W-:Y:S01]  /*1c7d0*/  STSM.16.M88.4 [R85], R72 ;  /* 0x0000004855007844 */ /* 0x0007e20000000200 */
[----:B------:R-:W-:Y:S01]  /*1c7e0*/  BAR.SYNC.DEFER_BLOCKING 0x1, 0x100 ;  /* 0x0044000000007b1d */ /* 0x000fe20000010000 */
[----:B-1----:R-:W-:-:S05]  /*1c7f0*/  @P0 IMAD.WIDE R4, R217, 0x4, R4 ;  /* 0x00000004d9040825 */ /* 0x002fca00078e0204 */
[----:B------:R-:W-:Y:S02]  /*1c800*/  ULDC UR4, c[0x0][0xa88] ;  /* 0x0002a20000047ab9 */ /* 0x000fe40000000800 */
[----:B--2---:R-:W-:Y:S01]  /*1c810*/  IMAD.U32 R81, RZ, RZ, UR4 ;  /* 0x00000004ff517e24 */ /* 0x004fe2000f8e00ff */
[----:B------:R3:W5:Y:S01]  /*1c820*/  @P2 LDG.E R20, desc[UR46][R100.64] ;  /* 0x0000002e64142981 */ /* 0x000762000c1e1900 */
[----:B0-----:R-:W-:Y:S01]  /*1c830*/  ISETP.NE.AND P1, PT, R2, 0x1, PT ;  /* 0x000000010200780c */ /* 0x001fe20003f25270 */
[----:B------:R-:W-:-:S03]  /*1c840*/  IMAD.IADD R15, R205, 0x1, R204 ;  /* 0x00000001cd0f7824 */ /* 0x000fc600078e02cc */
[----:B------:R3:W5:Y:S09]  /*1c850*/  @P0 LDG.E R81, desc[UR46][R4.64] ;  /* 0x0000002e04510981 */ /* 0x000772000c1e1900 */
[----:B------:R-:W0:Y:S08]  /*1c860*/  @P1 LDC R6, c[0x0][0xbec] ;  /* 0x0002fb00ff061b82 */ /* 0x000e300000000800 */
[----:B------:R-:W1:Y:S01]  /*1c870*/  @P1 LDC R11, c[0x0][0xbf0] ;  /* 0x0002fc00ff0b1b82 */ /* 0x000e620000000800 */
[----:B---3--:R-:W-:Y:S05]  /*1c880*/  @P0 BRA `(.L_x_1556) ;  /* 0x0000000000100947 */ /* 0x008fea0003800000 */
[----:B------:R-:W-:Y:S05]  /*1c890*/  @!P2 BRA `(.L_x_1556) ;  /* 0x00000000000ca947 */ /* 0x000fea0003800000 */
[----:B------:R-:W2:Y:S04]  /*1c8a0*/  LDG.E R4, desc[UR46][R100.64] ;  /* 0x0000002e64047981 */ /* 0x000ea8000c1e1900 */
[----:B-----5:R-:W2:Y:S02]  /*1c8b0*/  LDG.E R81, desc[UR46][R100.64+0x4] ;  /* 0x0000042e64517981 */ /* 0x020ea4000c1e1900 */
[----:B--2---:R-:W-:-:S07]  /*1c8c0*/  IMAD.IADD R81, R81, 0x1, -R4 ;  /* 0x0000000151517824 */ /* 0x004fce00078e0a04 */
.L_x_1556:
[----:B------:R-:W-:Y:S01]  /*1c8d0*/  SHF.R.S32.HI R80, RZ, 0x1f, R216 ;  /* 0x0000001fff507819 */ /* 0x000fe200000114d8 */
[----:B0-----:R-:W-:Y:S01]  /*1c8e0*/  @P1 IMAD.HI.U32 R4, R15, R6, RZ ;  /* 0x000000060f041227 */ /* 0x001fe200078e00ff */
[----:B------:R-:W-:Y:S01]  /*1c8f0*/  ULDC.64 UR4, c[0x0][0xb90] ;  /* 0x0002e40000047ab9 */ /* 0x000fe20000000a00 */
[----:B-----5:R-:W-:Y:S01]  /*1c900*/  SHF.R.S32.HI R21, RZ, 0x1f, R20 ;  /* 0x0000001fff157819 */ /* 0x020fe20000011414 */
[----:B------:R-:W0:Y:S01]  /*1c910*/  @P1 LDC R83, c[0x0][0xbec] ;  /* 0x0002fb00ff531b82 */ /* 0x000e220000000800 */
[----:B------:R-:W-:Y:S01]  /*1c920*/  IMAD R9, R80, UR4, RZ ;  /* 0x0000000450097c24 */ /* 0x000fe2000f8e02ff */
[----:B------:R-:W-:Y:S01]  /*1c930*/  SHF.R.S32.HI R78, RZ, 0x1f, R217 ;  /* 0x0000001fff4e7819 */ /* 0x000fe200000114d9 */
[----:B------:R-:W-:Y:S01]  /*1c940*/  IMAD.MOV.U32 R7, RZ, RZ, R15 ;  /* 0x000000ffff077224 */ /* 0x000fe200078e000f */
[----:B-1----:R-:W-:Y:S01]  /*1c950*/  @P1 SHF.R.U32.HI R7, RZ, R11, R4 ;  /* 0x0000000bff071219 */ /* 0x002fe20000011604 */
[----:B------:R-:W-:Y:S01]  /*1c960*/  IMAD.WIDE.U32 R4, R216, UR4, R20 ;  /* 0x00000004d8047c25 */ /* 0x000fe2000f8e0014 */
[----:B------:R-:W-:-:S02]  /*1c970*/  SEL R78, R78, RZ, !P2 ;  /* 0x000000ff4e4e7207 */ /* 0x000fc40005000000 */
[----:B------:R-:W-:Y:S01]  /*1c980*/  SEL R79, R217, RZ, !P2 ;  /* 0x000000ffd94f7207 */ /* 0x000fe20005000000 */
[----:B------:R-:W-:Y:S01]  /*1c990*/  IMAD R9, R216, UR5, R9 ;  /* 0x00000005d8097c24 */ /* 0x000fe2000f8e0209 */
[----:B------:R-:W-:Y:S01]  /*1c9a0*/  ULDC.64 UR4, c[0x0][0xb98] ;  /* 0x0002e60000047ab9 */ /* 0x000fe20000000a00 */
[----:B------:R-:W-:Y:S01]  /*1c9b0*/  IMAD.MOV R13, RZ, RZ, -R7 ;  /* 0x000000ffff0d7224 */ /* 0x000fe200078e0a07 */
[----:B------:R-:W1:Y:S01]  /*1c9c0*/  @P1 LDC R85, c[0x0][0xbf0] ;  /* 0x0002fc00ff551b82 */ /* 0x000e620000000800 */
[----:B------:R-:W-:Y:S02]  /*1c9d0*/  IMAD.IADD R5, R5, 0x1, R9 ;  /* 0x0000000105057824 */ /* 0x000fe400078e0209 */
[----:B------:R-:W-:Y:S02]  /*1c9e0*/  IMAD R11, R17, 0x40, R18 ;  /* 0x00000040110b7824 */ /* 0x000fe400078e0212 */
[----:B------:R-:W-:Y:S02]  /*1c9f0*/  IMAD R9, R2, R13, R15 ;  /* 0x0000000d02097224 */ /* 0x000fe400078e020f */
[----:B------:R-:W-:-:S02]  /*1ca00*/  IMAD R6, R78, UR4, RZ ;  /* 0x000000044e067c24 */ /* 0x000fc4000f8e02ff */
[----:B------:R-:W-:-:S04]  /*1ca10*/  IMAD.WIDE.U32 R4, R79, UR4, R4 ;  /* 0x000000044f047c25 */ /* 0x000fc8000f8e0004 */
[----:B------:R-:W-:Y:S01]  /*1ca20*/  IMAD.WIDE R76, R11, 0x2, R76 ;  /* 0x000000020b4c7825 */ /* 0x000fe200078e024c */
[----:B------:R-:W-:Y:S02]  /*1ca30*/  SHF.R.S32.HI R11, RZ, 0x1f, R7 ;  /* 0x0000001fff0b7819 */ /* 0x000fe40000011407 */
[----:B------:R-:W-:Y:S01]  /*1ca40*/  IADD3 R4, P0, R7, R4, RZ ;  /* 0x0000000407047210 */ /* 0x000fe20007f1e0ff */
[----:B------:R-:W-:Y:S01]  /*1ca50*/  IMAD R8, R79, UR5, R6 ;  /* 0x000000054f087c24 */ /* 0x000fe2000f8e0206 */
[----:B------:R-:W-:Y:S01]  /*1ca60*/  SHF.R.S32.HI R6, RZ, 0x1f, R9 ;  /* 0x0000001fff067819 */ /* 0x000fe20000011409 */
[----:B------:R-:W-:Y:S01]  /*1ca70*/  ULDC.64 UR4, c[0x0][0xb88] ;  /* 0x0002e20000047ab9 */ /* 0x000fe20000000a00 */
[----:B------:R-:W-:Y:S01]  /*1ca80*/  IADD3 R7, P2, R76, 0x1000, RZ ;  /* 0x000010004c077810 */ /* 0x000fe20007f5e0ff */
[----:B------:R-:W-:Y:S01]  /*1ca90*/  IMAD R81, R81, R2, RZ ;  /* 0x0000000251517224 */ /* 0x000fe200078e02ff */
[----:B------:R-:W-:Y:S01]  /*1caa0*/  IADD3.X R5, R11, R5, R8, P0, !PT ;  /* 0x000000050b057210 */ /* 0x000fe200007fe408 */
[----:B------:R-:W-:Y:S01]  /*1cab0*/  IMAD R6, R6, UR4, RZ ;  /* 0x0000000406067c24 */ /* 0x000fe2000f8e02ff */
[----:B------:R-:W-:-:S02]  /*1cac0*/  IADD3 R13, P3, R76, 0x2000, RZ ;  /* 0x000020004c0d7810 */ /* 0x000fc40007f7e0ff */
[C---:B------:R-:W-:Y:S01]  /*1cad0*/  IADD3 R25, P5, R76.reuse, 0x3000, RZ ;  /* 0x000030004c197810 */ /* 0x040fe20007fbe0ff */
[----:B------:R-:W-:Y:S01]  /*1cae0*/  IMAD R11, R9, UR5, R6 ;  /* 0x00000005090b7c24 */ /* 0x000fe2000f8e0206 */
[----:B------:R-:W-:Y:S01]  /*1caf0*/  LOP3.LUT R12, R13, 0x380, RZ, 0xc0, !PT ;  /* 0x000003800d0c7812 */ /* 0x000fe200078ec0ff */
[----:B------:R-:W-:Y:S01]  /*1cb00*/  IMAD.WIDE.U32 R4, R9, UR4, R4 ;  /* 0x0000000409047c25 */ /* 0x000fe2000f8e0004 */
[----:B------:R-:W-:Y:S01]  /*1cb10*/  ULDC.64 UR4, c[0x0][0xb50] ;  /* 0x0002d40000047ab9 */ /* 0x000fe20000000a00 */
[----:B------:R-:W-:Y:S02]  /*1cb20*/  IADD3 R33, P4, R76, 0x5000, RZ ;  /* 0x000050004c217810 */ /* 0x000fe40007f9e0ff */
[----:B------:R-:W-:Y:S01]  /*1cb30*/  IMAD.IADD R5, R5, 0x1, R11 ;  /* 0x0000000105057824 */ /* 0x000fe200078e020b */
[----:B------:R-:W-:Y:S01]  /*1cb40*/  LEA R6, P0, R4, UR4, 0x2 ;  /* 0x0000000404067c11 */ /* 0x000fe2000f8010ff */
[----:B------:R-:W-:Y:S01]  /*1cb50*/  IMAD.X R9, RZ, RZ, R77, P2 ;  /* 0x000000ffff097224 */ /* 0x000fe200010e064d */
[----:B------:R-:W-:-:S02]  /*1cb60*/  IADD3 R37, P2, R76, 0x6000, RZ ;  /* 0x000060004c257810 */ /* 0x000fc40007f5e0ff */
[----:B------:R-:W-:Y:S01]  /*1cb70*/  LEA.HI.X R10, R4, UR5, R5, 0x2, P0 ;  /* 0x00000005040a7c11 */ /* 0x000fe200080f1405 */
[----:B------:R-:W-:Y:S01]  /*1cb80*/  SHFL.IDX PT, R50, R6, RZ, 0x1c1f ;  /* 0x001c1fff06327589 */ /* 0x000fe200000e0000 */
[----:B------:R-:W-:Y:S01]  /*1cb90*/  IADD3 R29, P0, R76, 0x4000, RZ ;  /* 0x000040004c1d7810 */ /* 0x000fe20007f1e0ff */
[----:B------:R-:W-:Y:S01]  /*1cba0*/  IMAD.IADD R4, R232, 0x1, R204 ;  /* 0x00000001e8047824 */ /* 0x000fe200078e02cc */
[----:B------:R-:W-:Y:S01]  /*1cbb0*/  LOP3.LUT R36, R37, 0x380, RZ, 0xc0, !PT ;  /* 0x0000038025247812 */ /* 0x000fe200078ec0ff */
[----:B------:R-:W2:Y:S01]  /*1cbc0*/  SHFL.IDX PT, R51, R10, RZ, 0x1c1f ;  /* 0x001c1fff0a337589 */ /* 0x000ea200000e0000 */
[----:B------:R-:W-:Y:S01]  /*1cbd0*/  LOP3.LUT R28, R29, 0x380, RZ, 0xc0, !PT ;  /* 0x000003801d1c7812 */ /* 0x000fe200078ec0ff */
[----:B------:R-:W-:Y:S01]  /*1cbe0*/  ULDC.64 UR4, c[0x0][0xaa0] ;  /* 0x0002a80000047ab9 */ /* 0x000fe20000000a00 */
[----:B------:R-:W-:Y:S01]  /*1cbf0*/  SHF.R.U64 R36, R36, 0x3, RZ ;  /* 0x0000000324247819 */ /* 0x000fe200000012ff */
[----:B------:R-:W-:Y:S01]  /*1cc00*/  SHFL.IDX PT, R54, R6, 0x1, 0x1c1f ;  /* 0x003c1f0006367f89 */ /* 0x000fe200000e0000 */
[----:B------:R-:W-:-:S02]  /*1cc10*/  SHF.R.U64 R28, R28, 0x3, RZ ;  /* 0x000000031c1c7819 */ /* 0x000fc400000012ff */
[----:B------:R-:W-:Y:S01]  /*1cc20*/  LOP3.LUT R36, R36, R37, RZ, 0x3c, !PT ;  /* 0x0000002524247212 */ /* 0x000fe200078e3cff */
[--C-:B------:R-:W-:Y:S01]  /*1cc30*/  IMAD.X R37, RZ, RZ, R77.reuse, P2 ;  /* 0x000000ffff257224 */ /* 0x100fe200010e064d */
[----:B------:R-:W-:Y:S01]  /*1cc40*/  LOP3.LUT R28, R28, R29, RZ, 0x3c, !PT ;  /* 0x0000001d1c1c7212 */ /* 0x000fe200078e3cff */
[----:B------:R-:W-:Y:S01]  /*1cc50*/  IMAD.X R29, RZ, RZ, R77, P0 ;  /* 0x000000ffff1d7224 */ /* 0x000fe200000e064d */
[----:B------:R-:W-:Y:S01]  /*1cc60*/  IADD3 R49, P0, R76, 0x9000, RZ ;  /* 0x000090004c317810 */ /* 0x000fe20007f1e0ff */
[----:B------:R-:W3:Y:S01]  /*1cc70*/  SHFL.IDX PT, R55, R10, 0x1, 0x1c1f ;  /* 0x003c1f000a377f89 */ /* 0x000ee200000e0000 */
[----:B------:R-:W-:Y:S02]  /*1cc80*/  SHF.R.U64 R12, R12, 0x3, RZ ;  /* 0x000000030c0c7819 */ /* 0x000fe400000012ff */
[----:B------:R-:W-:Y:S02]  /*1cc90*/  LOP3.LUT R48, R49, 0x380, RZ, 0xc0, !PT ;  /* 0x0000038031307812 */ /* 0x000fe400078ec0ff */
[----:B------:R-:W-:-:S02]  /*1cca0*/  IADD3 R57, P2, R76, 0xb000, RZ ;  /* 0x0000b0004c397810 */ /* 0x000fc40007f5e0ff */
[----:B------:R-:W-:Y:S01]  /*1ccb0*/  LOP3.LUT R12, R12, R13, RZ, 0x3c, !PT ;  /* 0x0000000d0c0c7212 */ /* 0x000fe200078e3cff */
[--C-:B------:R-:W-:Y:S01]  /*1ccc0*/  IMAD.X R13, RZ, RZ, R77.reuse, P3 ;  /* 0x000000ffff0d7224 */ /* 0x100fe200018e064d */
[----:B------:R-:W-:Y:S02]  /*1ccd0*/  SHF.R.U64 R48, R48, 0x3, RZ ;  /* 0x0000000330307819 */ /* 0x000fe400000012ff */
[----:B------:R-:W-:Y:S02]  /*1cce0*/  LOP3.LUT R56, R57, 0x380, RZ, 0xc0, !PT ;  /* 0x0000038039387812 */ /* 0x000fe400078ec0ff */
[----:B------:R-:W-:Y:S02]  /*1ccf0*/  IADD3 R41, P3, R76, 0x7000, RZ ;  /* 0x000070004c297810 */ /* 0x000fe40007f7e0ff */
[----:B------:R-:W-:Y:S01]  /*1cd00*/  LOP3.LUT R48, R48, R49, RZ, 0x3c, !PT ;  /* 0x0000003130307212 */ /* 0x000fe200078e3cff */
[----:B------:R-:W-:Y:S01]  /*1cd10*/  IMAD.X R49, RZ, RZ, R77, P0 ;  /* 0x000000ffff317224 */ /* 0x000fe200000e064d */
[----:B------:R-:W-:-:S02]  /*1cd20*/  SHF.R.U64 R56, R56, 0x3, RZ ;  /* 0x0000000338387819 */ /* 0x000fc400000012ff */
[----:B------:R-:W-:Y:S02]  /*1cd30*/  LOP3.LUT R40, R41, 0x380, RZ, 0xc0, !PT ;  /* 0x0000038029287812 */ /* 0x000fe400078ec0ff */
[----:B------:R-:W-:Y:S02]  /*1cd40*/  LOP3.LUT P0, RZ, R222, 0x3, RZ, 0xc0, !PT ;  /* 0x00000003deff7812 */ /* 0x000fe4000780c0ff */
[----:B------:R-:W-:Y:S01]  /*1cd50*/  LOP3.LUT R56, R56, R57, RZ, 0x3c, !PT ;  /* 0x0000003938387212 */ /* 0x000fe200078e3cff */
[----:B------:R-:W-:Y:S01]  /*1cd60*/  IMAD.X R57, RZ, RZ, R77, P2 ;  /* 0x000000ffff397224 */ /* 0x000fe200010e064d */
[----:B------:R-:W-:Y:S02]  /*1cd70*/  LOP3.LUT R24, R25, 0x380, RZ, 0xc0, !PT ;  /* 0x0000038019187812 */ /* 0x000fe400078ec0ff */
[----:B------:R-:W-:Y:S02]  /*1cd80*/  LOP3.LUT R32, R33, 0x380, RZ, 0xc0, !PT ;  /* 0x0000038021207812 */ /* 0x000fe400078ec0ff */
[----:B------:R-:W-:-:S02]  /*1cd90*/  SHF.R.U64 R40, R40, 0x3, RZ ;  /* 0x0000000328287819 */ /* 0x000fc400000012ff */
[C---:B------:R-:W-:Y:S01]  /*1cda0*/  ISETP.GE.OR P2, PT, R4.reuse, R81, P0 ;  /* 0x000000510400720c */ /* 0x040fe20000746670 */
[----:B------:R-:W-:Y:S01]  /*1cdb0*/  VIADD R4, R4, 0x8 ;  /* 0x0000000804047836 */ /* 0x000fe20000000000 */
[----:B------:R-:W-:Y:S02]  /*1cdc0*/  SHF.R.U64 R24, R24, 0x3, RZ ;  /* 0x0000000318187819 */ /* 0x000fe400000012ff */
[----:B------:R-:W-:Y:S02]  /*1cdd0*/  SHF.R.U64 R32, R32, 0x3, RZ ;  /* 0x0000000320207819 */ /* 0x000fe400000012ff */
[----:B------:R-:W-:Y:S01]  /*1cde0*/  LOP3.LUT R40, R40, R41, RZ, 0x3c, !PT ;  /* 0x0000002928287212 */ /* 0x000fe200078e3cff */
[----:B------:R-:W-:Y:S01]  /*1cdf0*/  IMAD.X R41, RZ, RZ, R77, P3 ;  /* 0x000000ffff297224 */ /* 0x000fe200018e064d */
[----:B------:R-:W-:Y:S02]  /*1ce00*/  IADD3 R61, P3, R76, 0xc000, RZ ;  /* 0x0000c0004c3d7810 */ /* 0x000fe40007f7e0ff */
[----:B------:R-:W-:-:S02]  /*1ce10*/  ISETP.GE.OR P0, PT, R4, R81, P0 ;  /* 0x000000510400720c */ /* 0x000fc40000706670 */
[----:B------:R-:W-:Y:S01]  /*1ce20*/  LOP3.LUT R24, R24, R25, RZ, 0x3c, !PT ;  /* 0x0000001918187212 */ /* 0x000fe200078e3cff */
[----:B------:R-:W-:Y:S01]  /*1ce30*/  IMAD.X R25, RZ, RZ, R77, P5 ;  /* 0x000000ffff197224 */ /* 0x000fe200028e064d */
[----:B------:R-:W-:Y:S01]  /*1ce40*/  LOP3.LUT R32, R32, R33, RZ, 0x3c, !PT ;  /* 0x0000002120207212 */ /* 0x000fe200078e3cff */
[----:B--2---:R-:W-:Y:S01]  /*1ce50*/  @!P2 ST.E desc[UR46][R50.64], R0 ;  /* 0x000000003200a985 */ /* 0x004fe2000c10192e */
[----:B------:R-:W-:Y:S02]  /*1ce60*/  IADD3.X R33, RZ, R77, RZ, P4, !PT ;  /* 0x0000004dff217210 */ /* 0x000fe400027fe4ff */
[C---:B------:R-:W-:Y:S02]  /*1ce70*/  IADD3 R45, P5, R76.reuse, 0x8000, RZ ;  /* 0x000080004c2d7810 */ /* 0x040fe40007fbe0ff */
[----:B------:R-:W-:Y:S02]  /*1ce80*/  IADD3 R53, P4, R76, 0xa000, RZ ;  /* 0x0000a0004c357810 */ /* 0x000fe40007f9e0ff */
[----:B------:R-:W-:Y:S01]  /*1ce90*/  LOP3.LUT R60, R61, 0x380, RZ, 0xc0, !PT ;  /* 0x000003803d3c7812 */ /* 0x000fe200078ec0ff */
[----:B---3--:R2:W-:Y:S01]  /*1cea0*/  @!P0 ST.E desc[UR46][R54.64], R3 ;  /* 0x0000000336008985 */ /* 0x0085e2000c10192e */
[----:B------:R-:W-:-:S02]  /*1ceb0*/  LOP3.LUT R8, R7, 0x380, RZ, 0xc0, !PT ;  /* 0x0000038007087812 */ /* 0x000fc400078ec0ff */
[----:B------:R-:W-:Y:S01]  /*1cec0*/  LOP3.LUT R44, R45, 0x380, RZ, 0xc0, !PT ;  /* 0x000003802d2c7812 */ /* 0x000fe200078ec0ff */
[----:B------:R-:W5:Y:S01]  /*1ced0*/  LD.E.128 R12, desc[UR46][R12.64] ;  /* 0x0000002e0c0c7980 */ /* 0x000f62000c101d00 */
[----:B------:R-:W-:Y:S02]  /*1cee0*/  LOP3.LUT R52, R53, 0x380, RZ, 0xc0, !PT ;  /* 0x0000038035347812 */ /* 0x000fe400078ec0ff */
[----:B------:R-:W-:Y:S01]  /*1cef0*/  SHF.R.U64 R60, R60, 0x3, RZ ;  /* 0x000000033c3c7819 */ /* 0x000fe200000012ff */
[----:B------:R-:W5:Y:S01]  /*1cf00*/  LD.E.128 R24, desc[UR46][R24.64] ;  /* 0x0000002e18187980 */ /* 0x000f62000c101d00 */
[----:B------:R-:W-:Y:S02]  /*1cf10*/  SHF.R.U64 R8, R8, 0x3, RZ ;  /* 0x0000000308087819 */ /* 0x000fe400000012ff */
[----:B------:R-:W-:Y:S01]  /*1cf20*/  SHF.R.U64 R44, R44, 0x3, RZ ;  /* 0x000000032c2c7819 */ /* 0x000fe200000012ff */
[----:B--2---:R-:W-:Y:S01]  /*1cf30*/  IMAD R3, R21, UR4, RZ ;  /* 0x0000000415037c24 */ /* 0x004fe2000f8e02ff */
[----:B------:R-:W-:Y:S01]  /*1cf40*/  SHF.R.U64 R52, R52, 0x3, RZ ;  /* 0x0000000334347819 */ /* 0x000fe200000012ff */
[----:B------:R-:W5:Y:S01]  /*1cf50*/  LD.E.128 R28, desc[UR46][R28.64] ;  /* 0x0000002e1c1c7980 */ /* 0x000f62000c101d00 */
[----:B------:R-:W-:Y:S01]  /*1cf60*/  LOP3.LUT R60, R60, R61, RZ, 0x3c, !PT ;  /* 0x0000003d3c3c7212 */ /* 0x000fe200078e3cff */
[----:B------:R-:W-:Y:S01]  /*1cf70*/  IMAD.X R61, RZ, RZ, R77, P3 ;  /* 0x000000ffff3d7224 */ /* 0x000fe200018e064d */
[----:B------:R-:W-:Y:S01]  /*1cf80*/  LOP3.LUT R8, R8, R7, RZ, 0x3c, !PT ;  /* 0x0000000708087212 */ /* 0x000fe200078e3cff */
[----:B------:R-:W5:Y:S01]  /*1cf90*/  LD.E.128 R32, desc[UR46][R32.64] ;  /* 0x0000002e20207980 */ /* 0x000f62000c101d00 */
[----:B------:R-:W-:-:S02]  /*1cfa0*/  IADD3 R5, P3, R76, 0xf000, RZ ;  /* 0x0000f0004c057810 */ /* 0x000fc40007f7e0ff */
[----:B------:R-:W-:Y:S01]  /*1cfb0*/  LOP3.LUT R44, R44, R45, RZ, 0x3c, !PT ;  /* 0x0000002d2c2c7212 */ /* 0x000fe200078e3cff */
[--C-:B------:R-:W-:Y:S01]  /*1cfc0*/  IMAD.X R45, RZ, RZ, R77.reuse, P5 ;  /* 0x000000ffff2d7224 */ /* 0x100fe200028e064d */
[----:B------:R-:W-:Y:S01]  /*1cfd0*/  LOP3.LUT R52, R52, R53, RZ, 0x3c, !PT ;  /* 0x0000003534347212 */ /* 0x000fe200078e3cff */
[----:B------:R-:W-:Y:S01]  /*1cfe0*/  IMAD.X R53, RZ, RZ, R77, P4 ;  /* 0x000000ffff357224 */ /* 0x000fe200020e064d */
[----:B------:R-:W-:Y:S01]  /*1cff0*/  LOP3.LUT R7, R76, 0x380, RZ, 0xc0, !PT ;  /* 0x000003804c077812 */ /* 0x000fe200078ec0ff */
[----:B------:R-:W-:Y:S01]  /*1d000*/  IMAD R3, R20, UR5, R3 ;  /* 0x0000000514037c24 */ /* 0x000fe2000f8e0203 */
[C---:B------:R-:W-:Y:S01]  /*1d010*/  IADD3 R65, P5, R76.reuse, 0xd000, RZ ;  /* 0x0000d0004c417810 */ /* 0x040fe20007fbe0ff */
[----:B------:R-:W-:Y:S01]  /*1d020*/  IMAD.X R73, RZ, RZ, R77, P3 ;  /* 0x000000ffff497224 */ /* 0x000fe200018e064d */
[----:B------:R-:W-:Y:S01]  /*1d030*/  IADD3 R69, P4, R76, 0xe000, RZ ;  /* 0x0000e0004c457810 */ /* 0x000fe20007f9e0ff */
[----:B------:R-:W-:Y:S01]  /*1d040*/  IMAD.WIDE.U32 R20, R20, UR4, RZ ;  /* 0x0000000414147c25 */ /* 0x000fe2000f8e00ff */
[----:B------:R-:W-:Y:S01]  /*1d050*/  LOP3.LUT R4, R5, 0x380, RZ, 0xc0, !PT ;  /* 0x0000038005047812 */ /* 0x000fe200078ec0ff */
[----:B------:R-:W-:Y:S01]  /*1d060*/  ULDC.64 UR4, c[0x0][0xae8] ;  /* 0x0002ba0000047ab9 */ /* 0x000fe20000000a00 */
[----:B------:R-:W-:Y:S01]  /*1d070*/  SHF.R.U64 R7, R7, 0x3, RZ ;  /* 0x0000000307077819 */ /* 0x000fe200000012ff */
[----:B------:R-:W5:Y:S01]  /*1d080*/  LD.E.128 R8, desc[UR46][R8.64] ;  /* 0x0000002e08087980 */ /* 0x000f62000c101d00 */
[----:B------:R-:W-:-:S02]  /*1d090*/  LOP3.LUT R64, R65, 0x380, RZ, 0xc0, !PT ;  /* 0x0000038041407812 */ /* 0x000fc400078ec0ff */
[----:B------:R-:W-:Y:S01]  /*1d0a0*/  LOP3.LUT R68, R69, 0x380, RZ, 0xc0, !PT ;  /* 0x0000038045447812 */ /* 0x000fe200078ec0ff */
[----:B------:R-:W-:Y:S01]  /*1d0b0*/  IMAD.IADD R21, R21, 0x1, R3 ;  /* 0x0000000115157824 */ /* 0x000fe200078e0203 */
[----:B------:R-:W-:Y:S01]  /*1d0c0*/  SHF.R.U64 R4, R4, 0x3, RZ ;  /* 0x0000000304047819 */ /* 0x000fe200000012ff */
[----:B------:R-:W-:Y:S01]  /*1d0d0*/  IMAD R3, R215, 0x20, R17 ;  /* 0x00000020d7037824 */ /* 0x000fe200078e0211 */
[----:B------:R-:W-:Y:S01]  /*1d0e0*/  LOP3.LUT R76, R7, R76, RZ, 0x3c, !PT ;  /* 0x0000004c074c7212 */ /* 0x000fe200078e3cff */
[----:B------:R-:W5:Y:S01]  /*1d0f0*/  LD.E.128 R36, desc[UR46][R36.64] ;  /* 0x0000002e24247980 */ /* 0x000f62000c101d00 */
[----:B------:R-:W-:Y:S02]  /*1d100*/  SHF.R.U64 R64, R64, 0x3, RZ ;  /* 0x0000000340407819 */ /* 0x000fe400000012ff */
[----:B------:R-:W-:Y:S01]  /*1d110*/  SHF.R.U64 R68, R68, 0x3, RZ ;  /* 0x0000000344447819 */ /* 0x000fe200000012ff */
[----:B------:R-:W5:Y:S01]  /*1d120*/  LD.E.128 R40, desc[UR46][R40.64] ;  /* 0x0000002e28287980 */ /* 0x000f62000c101d00 */
[----:B------:R-:W-:-:S02]  /*1d130*/  LOP3.LUT R72, R4, R5, RZ, 0x3c, !PT ;  /* 0x0000000504487212 */ /* 0x000fc400078e3cff */
[----:B------:R-:W-:Y:S01]  /*1d140*/  LOP3.LUT R64, R64, R65, RZ, 0x3c, !PT ;  /* 0x0000004140407212 */ /* 0x000fe200078e3cff */
[----:B------:R2:W5:Y:S01]  /*1d150*/  LD.E.128 R4, desc[UR46][R76.64] ;  /* 0x0000002e4c047980 */ /* 0x000562000c101d00 */
[----:B------:R-:W-:Y:S01]  /*1d160*/  LOP3.LUT R68, R68, R69, RZ, 0x3c, !PT ;  /* 0x0000004544447212 */ /* 0x000fe200078e3cff */
[--C-:B------:R-:W-:Y:S02]  /*1d170*/  IMAD.X R65, RZ, RZ, R77.reuse, P5 ;  /* 0x000000ffff417224 */ /* 0x100fe400028e064d */
[----:B------:R-:W-:Y:S01]  /*1d180*/  IMAD.X R69, RZ, RZ, R77, P4 ;  /* 0x000000ffff457224 */ /* 0x000fe200020e064d */
[----:B------:R-:W5:Y:S01]  /*1d190*/  LD.E.128 R44, desc[UR46][R44.64] ;  /* 0x0000002e2c2c7980 */ /* 0x000f62000c101d00 */
[----:B------:R-:W-:-:S03]  /*1d1a0*/  IMAD.WIDE.U32 R20, R216, UR4, R20 ;  /* 0x00000004d8147c25 */ /* 0x000fc6000f8e0014 */
[----:B------:R-:W5:Y:S01]  /*1d1b0*/  LD.E.128 R48, desc[UR46][R48.64] ;  /* 0x0000002e30307980 */ /* 0x000f62000c101d00 */
[----:B--2---:R-:W-:Y:S01]  /*1d1c0*/  IADD3 R76, R204, R3, RZ ;  /* 0x00000003cc4c7210 */ /* 0x004fe20007ffe0ff */
[----:B------:R-:W-:Y:S02]  /*1d1d0*/  IMAD R77, R80, UR4, RZ ;  /* 0x00000004504d7c24 */ /* 0x000fe4000f8e02ff */
[----:B------:R-:W5:Y:S02]  /*1d1e0*/  LD.E.128 R52, desc[UR46][R52.64] ;  /* 0x0000002e34347980 */ /* 0x000f64000c101d00 */
[----:B0-----:R-:W-:Y:S02]  /*1d1f0*/  @P1 IMAD.HI.U32 R0, R76, R83, RZ ;  /* 0x000000534c001227 */ /* 0x001fe400078e00ff */
[----:B------:R-:W5:Y:S02]  /*1d200*/  LD.E.128 R56, desc[UR46][R56.64] ;  /* 0x0000002e38387980 */ /* 0x000f64000c101d00 */
[----:B------:R-:W-:Y:S01]  /*1d210*/  IMAD R77, R216, UR5, R77 ;  /* 0x00000005d84d7c24 */ /* 0x000fe2000f8e024d */
[----:B------:R-:W-:Y:S01]  /*1d220*/  ULDC.64 UR4, c[0x0][0xaf0] ;  /* 0x0002bc0000047ab9 */ /* 0x000fe20000000a00 */
[----:B------:R-:W-:Y:S01]  /*1d230*/  IMAD.MOV.U32 R3, RZ, RZ, R76 ;  /* 0x000000ffff037224 */ /* 0x000fe200078e004c */
[----:B-1----:R-:W-:Y:S01]  /*1d240*/  @P1 SHF.R.U32.HI R3, RZ, R85, R0 ;  /* 0x00000055ff031219 */ /* 0x002fe20000011600 */
[----:B------:R-:W-:Y:S01]  /*1d250*/  IMAD.IADD R21, R21, 0x1, R77 ;  /* 0x0000000115157824 */ /* 0x000fe200078e024d */
[----:B------:R-:W5:Y:S01]  /*1d260*/  LD.E.128 R60, desc[UR46][R60.64] ;  /* 0x0000002e3c3c7980 */ /* 0x000f62000c101d00 */
[----:B------:R-:W-:Y:S01]  /*1d270*/  IMAD R78, R78, UR4, RZ ;  /* 0x000000044e4e7c24 */ /* 0x000fe2000f8e02ff */
[----:B------:R-:W-:Y:S01]  /*1d280*/  SHF.R.S32.HI R0, RZ, 0x1f, R3 ;  /* 0x0000001fff007819 */ /* 0x000fe20000011403 */
[C---:B------:R-:W-:Y:S01]  /*1d290*/  IMAD.WIDE.U32 R20, R79.reuse, UR4, R20 ;  /* 0x000000044f147c25 */ /* 0x040fe2000f8e0014 */
[----:B------:R-:W5:Y:S03]  /*1d2a0*/  LD.E.128 R64, desc[UR46][R64.64] ;  /* 0x0000002e40407980 */ /* 0x000f66000c101d00 */
[----:B------:R-:W-:Y:S01]  /*1d2b0*/  IMAD R77, R79, UR5, R78 ;  /* 0x000000054f4d7c24 */ /* 0x000fe2000f8e024e */
[----:B------:R-:W-:Y:S01]  /*1d2c0*/  ULDC.64 UR4, c[0x0][0xae0] ;  /* 0x0002b80000047ab9 */ /* 0x000fe20000000a00 */
[----:B------:R-:W-:Y:S01]  /*1d2d0*/  IMAD.MOV R79, RZ, RZ, -R3 ;  /* 0x000000ffff4f7224 */ /* 0x000fe200078e0a03 */
[----:B------:R-:W5:Y:S01]  /*1d2e0*/  LD.E.128 R68, desc[UR46][R68.64] ;  /* 0x0000002e44447980 */ /* 0x000f62000c101d00 */
[----:B------:R-:W-:-:S02]  /*1d2f0*/  IMAD.IADD R21, R21, 0x1, R77 ;  /* 0x0000000115157824 */ /* 0x000fc400078e024d */
[----:B------:R-:W-:Y:S01]  /*1d300*/  IMAD R0, R0, UR4, RZ ;  /* 0x0000000400007c24 */ /* 0x000fe2000f8e02ff */
[----:B------:R-:W5:Y:S01]  /*1d310*/  LD.E.128 R72, desc[UR46][R72.64] ;  /* 0x0000002e48487980 */ /* 0x000f62000c101d00 */
[----:B------:R-:W-:Y:S02]  /*1d320*/  IMAD R77, R2, R79, R76 ;  /* 0x0000004f024d7224 */ /* 0x000fe400078e024c */
[C---:B------:R-:W-:Y:S01]  /*1d330*/  IMAD R79, R3.reuse, UR5, R0 ;  /* 0x00000005034f7c24 */ /* 0x040fe2000f8e0200 */
[----:B------:R-:W-:Y:S01]  /*1d340*/  @!PT LDS RZ, [RZ] ;  /* 0x00000000fffff984 */ /* 0x000fe20000000800 */
[----:B------:R-:W-:Y:S01]  /*1d350*/  @!PT LDS RZ, [RZ] ;  /* 0x00000000fffff984 */ /* 0x000fe20000000800 */
[----:B------:R-:W-:Y:S01]  /*1d360*/  @!PT LDS RZ, [RZ] ;  /* 0x00000000fffff984 */ /* 0x000fe20000000800 */
[----:B------:R-:W-:Y:S01]  /*1d370*/  @!PT LDS RZ, [RZ] ;  /* 0x00000000fffff984 */ /* 0x000fe20000000800 */
[----:B------:R0:W-:Y:S06]  /*1d380*/  MEMBAR.ALL.CTA ;  /* 0x0000000000007992 */ /* 0x0001ec0000008000 */
[----:B0-----:R-:W0:Y:S01]  /*1d390*/  FENCE.VIEW.ASYNC.S ;  /* 0x00000000000073c6 */ /* 0x001e220000000000 */
[----:B------:R-:W-:Y:S01]  /*1d3a0*/  IMAD.WIDE.U32 R2, R3, UR4, R20 ;  /* 0x0000000403027c25 */ /* 0x000fe2000f8e0014 */
[----:B------:R-:W-:Y:S01]  /*1d3b0*/  SHF.R.S32.HI R0, RZ, 0x1f, R77 ;  /* 0x0000001fff007819 */ /* 0x000fe2000001144d */
[----:B------:R-:W-:-:S02]  /*1d3c0*/  ULDC.64 UR4, c[0x0][0xad8] ;  /* 0x0002b60000047ab9 */ /* 0x000fc40000000a00 */
[----:B------:R-:W-:Y:S02]  /*1d3d0*/  IMAD.IADD R204, R17, 0x1, R204 ;  /* 0x0000000111cc7824 */ /* 0x000fe400078e02cc */
[----:B------:R-:W-:Y:S02]  /*1d3e0*/  IMAD.IADD R3, R3, 0x1, R79 ;  /* 0x0000000103037824 */ /* 0x000fe400078e024f */
[----:B------:R-:W-:Y:S02]  /*1d3f0*/  IMAD R20, R0, UR4, RZ ;  /* 0x0000000400147c24 */ /* 0x000fe4000f8e02ff */
[C---:B------:R-:W-:Y:S02]  /*1d400*/  VIADD R0, R204.reuse, 0x20 ;  /* 0x00000020cc007836 */ /* 0x040fe40000000000 */
[C---:B------:R-:W-:Y:S02]  /*1d410*/  IMAD R21, R77.reuse, UR5, R20 ;  /* 0x000000054d157c24 */ /* 0x040fe4000f8e0214 */
[----:B------:R-:W-:Y:S01]  /*1d420*/  IMAD.WIDE.U32 R2, R77, UR4, R2 ;  /* 0x000000044d027c25 */ /* 0x000fe2000f8e0002 */
[-C--:B------:R-:W-:Y:S01]  /*1d430*/  ISETP.GE.AND P2, PT, R204, R81.reuse, PT ;  /* 0x00000051cc00720c */ /* 0x080fe20003f46270 */
[----:B------:R-:W-:Y:S01]  /*1d440*/  ULDC.64 UR4, c[0x0][0xa80] ;  /* 0x0002a00000047ab9 */ /* 0x000fe20000000a00 */
[----:B------:R-:W-:Y:S01]  /*1d450*/  ISETP.GE.AND P1, PT, R0, R81, PT ;  /* 0x000000510000720c */ /* 0x000fe20003f26270 */
[----:B------:R-:W-:Y:S01]  /*1d460*/  IMAD.IADD R3, R3, 0x1, R21 ;  /* 0x0000000103037824 */ /* 0x000fe200078e0215 */
[----:B------:R-:W-:Y:S01]  /*1d470*/  LEA R80, P3, R2, UR4, 0x1 ;  /* 0x0000000402507c11 */ /* 0x000fe2000f8608ff */
[----:B------:R-:W-:-:S03]  /*1d480*/  VIADD R0, R16, 0x28420 ;  /* 0x0002842010007836 */ /* 0x000fc60000000000 */
[----:B------:R-:W-:Y:S02]  /*1d490*/  LEA.HI.X R82, R2, UR5, R3, 0x1, P3 ;  /* 0x0000000502527c11 */ /* 0x000fe400098f0c03 */
[----:B------:R-:W-:Y:S01]  /*1d4a0*/  PRMT R0, RZ, 0x654, R0 ;  /* 0x00000654ff007816 */ /* 0x000fe20000000000 */
[----:B------:R-:W-:Y:S01]  /*1d4b0*/  VIADD R20, R204, 0x40 ;  /* 0x00000040cc147836 */ /* 0x000fe20000000000 */
[----:B0-----:R0:W1:Y:S01]  /*1d4c0*/  SHFL.IDX PT, R78, R80, RZ, 0x181f ;  /* 0x00181fff504e7589 */ /* 0x00106200000e0000 */
[----:B------:R-:W-:Y:S01]  /*1d4d0*/  BSSY B1, `(.L_x_1557) ;  /* 0x0000016000017945 */ /* 0x000fe20003800000 */
[----:B------:R0:W-:Y:S02]  /*1d4e0*/  SYNCS.ARRIVE.TRANS64.RED.A1T0 RZ, [R0+URZ], RZ ;  /* 0x000000ff00ff79a7 */ /* 0x0001e4000810043f */
[----:B------:R0:W2:Y:S01]  /*1d4f0*/  SHFL.IDX PT, R79, R82, RZ, 0x181f ;  /* 0x00181fff524f7589 */ /* 0x0000a200000e0000 */
[----:B------:R-:W-:Y:S01]  /*1d500*/  ISETP.GE.AND P0, PT, R20, R81, PT ;  /* 0x000000511400720c */ /* 0x000fe20003f06270 */
[----:B------:R-:W-:-:S12]  /*1d510*/  @P2 BRA `(.L_x_1558) ;  /* 0x0000000000442947 */ /* 0x000fd80003800000 */
        /* <DEDUP_REMOVED lines=17> */
.L_x_1558:
[----:B------:R-:W-:Y:S05]  /*1d630*/  BSYNC B1 ;  /* 0x0000000000017941 */ /* 0x000fea0003800000 */
.L_x_1557:
[----:B---3--:R3:W4:Y:S01]  /*1d640*/  SHFL.IDX PT, R21, R82, 0x1, 0x181f ;  /* 0x00381f0052157f89 */ /* 0x00872200000e0000 */
        /* <DEDUP_REMOVED lines=8> */
[----:B0-----:R-:W-:-:S04]  /*1d6d0*/  @!P4 LEA R2, P5, R18, R20, 0x1 ;  /* 0x000000141202c211 */ /* 0x001fc800078a08ff */
        /* <DEDUP_REMOVED lines=11> */
.L_x_1560:
[----:B------:R-:W-:Y:S05]  /*1d790*/  BSYNC B1 ;  /* 0x0000000000017941 */ /* 0x000fea0003800000 */
.L_x_1559:
[----:B0----5:R0:W0:Y:S01]  /*1d7a0*/  SHFL.IDX PT, R9, R82, 0x2, 0x181f ;  /* 0x00581f0052097f89 */ /* 0x02102200000e0000 */
        /* <DEDUP_REMOVED lines=9> */
[-C--:B------:R-:W-:Y:S02]  /*1d840*/  @!P2 LEA R4, P4, R194, R8.reuse, 0x1 ;  /* 0x00000008c204a211 */ /* 0x080fe400078808ff */
[-C--:B------:R-:W-:Y:S02]  /*1d850*/  @!P3 LEA.HI.X R3, R18, R9.reuse, R19, 0x1, P5 ;  /* 0x000000091203b211 */ /* 0x080fe400028f0c13 */
[-C--:B------:R-:W-:Y:S02]  /*1d860*/  @!P1 LEA R6, P5, R207, R8.reuse, 0x1 ;  /* 0x00000008cf069211 */ /* 0x080fe400078a08ff */
        /* <DEDUP_REMOVED lines=8> */
.L_x_1562:
[----:B------:R-:W-:Y:S05]  /*1d8f0*/  BSYNC B1 ;  /* 0x0000000000017941 */ /* 0x000fea0003800000 */
.L_x_1561:
[----:B------:R-:W-:Y:S01]  /*1d900*/  VIADD R0, R204, 0x60 ;  /* 0x00000060cc007836 */ /* 0x000fe20000000000 */
[----:B0-----:R0:W0:Y:S04]  /*1d910*/  SHFL.IDX PT, R9, R82, 0x3, 0x181f ;  /* 0x00781f0052097f89 */ /* 0x00102800000e0000 */
[----:B------:R-:W-:Y:S01]  /*1d920*/  ISETP.GE.AND P0, PT, R0, R81, PT ;  /* 0x000000510000720c */ /* 0x000fe20003f06270 */
[----:B---3--:R-:W3:-:S12]  /*1d930*/  SHFL.IDX PT, R80, R80, 0x3, 0x181f ;  /* 0x00781f0050507f89 */ /* 0x008ed800000e0000 */
[----:B------:R-:W-:Y:S05]  /*1d940*/  @P0 BRA `(.L_x_1563) ;  /* 0x0000000c00a40947 */ /* 0x000fea0003800000 */
[----:B------:R-:W-:Y:S02]  /*1d950*/  ULDC UR4, c[0x0][0xac8] ;  /* 0x0002b20000047ab9 */ /* 0x000fe40000000800 */
[----:B------:R-:W-:Y:S02]  /*1d960*/  ISETP.GE.AND P3, PT, R18, UR4, PT ;  /* 0x0000000412007c0c */ /* 0x000fe4000bf66270 */
[----:B------:R-:W-:Y:S02]  /*1d970*/  ISETP.GE.AND P4, PT, R194, UR4, PT ;  /* 0x00000004c2007c0c */ /* 0x000fe4000bf86270 */
[----:B------:R-:W-:-:S09]  /*1d980*/  ISETP.GE.AND P5, PT, R207, UR4, PT ;  /* 0x00000004cf007c0c */ /* 0x000fd2000bfa6270 */
[-C--:B---3--:R-:W-:Y:S02]  /*1d990*/  @!P3 LEA R2, P0, R18, R80.reuse, 0x1 ;  /* 0x000000501202b211 */ /* 0x088fe400078008ff */
[-C--:B------:R-:W-:Y:S02]  /*1d9a0*/  @!P4 LEA R4, P1, R194, R80.reuse, 0x1 ;  /* 0x00000050c204c211 */ /* 0x080fe400078208ff */
[C---:B------:R-:W-:Y:S02]  /*1d9b0*/  @!P5 LEA R6, P2, R207.reuse, R80, 0x1 ;  /* 0x00000050cf06d211 */ /* 0x040fe400078408ff */
        /* <DEDUP_REMOVED lines=12> */
.L_x_1554:
[----:B------:R-:W-:Y:S01]  /*1da80*/  ULDC.64 UR4, c[0x0][0xc00] ;  /* 0x0003000000047ab9 */ /* 0x000fe20000000a00 */
[----:B------:R-:W2:Y:S01]  /*1da90*/  LDC.64 R2, c[0x0][0xc00] ;  /* 0x00030000ff027b82 */ /* 0x000ea20000000a00 */
[----:B------:R-:W-:Y:S01]  /*1daa0*/  ISETP.NE.U32.AND P0, PT, RZ, UR4, PT ;  /* 0x00000004ff007c0c */ /* 0x000fe2000bf05070 */
[----:B------:R-:W-:-:S03]  /*1dab0*/  IMAD.MOV.U32 R0, RZ, RZ, RZ ;  /* 0x000000ffff007224 */ /* 0x000fc600078e00ff */
[----:B------:R-:W-:Y:S01]  /*1dac0*/  ISETP.NE.AND.EX P0, PT, RZ, UR5, PT, P0 ;  /* 0x00000005ff007c0c */ /* 0x000fe2000bf05300 */
[----:B------:R-:W-:Y:S02]  /*1dad0*/  ULDC.64 UR4, c[0x0][0xc08] ;  /* 0x0003020000047ab9 */ /* 0x000fe40000000a00 */
[----:B------:R-:W-:Y:S01]  /*1dae0*/  ISETP.NE.U32.AND P1, PT, RZ, UR4, PT ;  /* 0x00000004ff007c0c */ /* 0x000fe2000bf25070 */
[----:B------:R-:W3:Y:S03]  /*1daf0*/  LDC R25, c[0x0][0xbe8] ;  /* 0x0002fa00ff197b82 */ /* 0x000ee60000000800 */
[----:B------:R-:W-:Y:S01]  /*1db00*/  ISETP.NE.AND.EX P1, PT, RZ, UR5, PT, P1 ;  /* 0x00000005ff007c0c */ /* 0x000fe2000bf25310 */
[----:B--2---:R-:W-:-:S12]  /*1db10*/  IMAD.WIDE R2, R217, 0x4, R2 ;  /* 0x00000004d9027825 */ /* 0x004fd800078e0202 */
[----:B------:R-:W2:Y:S01]  /*1db20*/  @P1 LDC.64 R4, c[0x0][0xc08] ;  /* 0x00030200ff041b82 */ /* 0x000ea20000000a00 */
[----:B------:R-:W-:Y:S02]  /*1db30*/  ULDC UR4, c[0x0][0xa88] ;  /* 0x0002a20000047ab9 */ /* 0x000fe40000000800 */
[----:B------:R-:W-:Y:S01]  /*1db40*/  IMAD.U32 R6, RZ, RZ, UR4 ;  /* 0x00000004ff067e24 */ /* 0x000fe2000f8e00ff */
[----:B------:R4:W5:Y:S01]  /*1db50*/  @P0 LDG.E R0, desc[UR46][R2.64] ;  /* 0x0000002e02000981 */ /* 0x000962000c1e1900 */
[----:B------:R-:W0:Y:S01]  /*1db60*/  S2R R7, SR_TID.X ;  /* 0x0000000000077919 */ /* 0x000e220000002100 */
[----:B--2---:R-:W-:-:S05]  /*1db70*/  @P1 IMAD.WIDE R4, R217, 0x4, R4 ;  /* 0x00000004d9041825 */ /* 0x004fca00078e0204 */
[----:B------:R4:W5:Y:S01]  /*1db80*/  @P1 LDG.E R6, desc[UR46][R4.64] ;  /* 0x0000002e04061981 */ /* 0x000962000c1e1900 */
[----:B---3--:R-:W-:Y:S01]  /*1db90*/  ISETP.NE.AND P2, PT, R25, 0x1, PT ;  /* 0x000000011900780c */ /* 0x008fe20003f45270 */
[----:B0-----:R-:W-:-:S12]  /*1dba0*/  VIADD R7, R7, 0xffffff80 ;  /* 0xffffff8007077836 */ /* 0x001fd80000000000 */
[----:B------:R-:W0:Y:S01]  /*1dbb0*/  @P2 LDC R14, c[0x0][0xbec] ;  /* 0x0002fb00ff0e2b82 */ /* 0x000e220000000800 */
[----:B------:R-:W-:Y:S02]  /*1dbc0*/  ISETP.GE.AND P3, PT, R7, 0x80, PT ;  /* 0x000000800700780c */ /* 0x000fe40003f66270 */
[----:B------:R-:W-:-:S05]  /*1dbd0*/  SHF.R.S32.HI R7, RZ, 0x1f, R217 ;  /* 0x0000001fff077819 */ /* 0x000fca00000114d9 */
[----:B------:R-:W2:Y:S01]  /*1dbe0*/  @P2 LDC R27, c[0x0][0xbf0] ;  /* 0x0002fc00ff1b2b82 */ /* 0x000ea20000000800 */
[----:B----4-:R-:W-:Y:S05]  /*1dbf0*/  @P1 BRA `(.L_x_1564) ;  /* 0x0000000000101947 */ /* 0x010fea0003800000 */
[----:B------:R-:W-:Y:S05]  /*1dc00*/  @!P0 BRA `(.L_x_1564) ;  /* 0x00000000000c8947 */ /* 0x000fea0003800000 */
[----:B------:R-:W3:Y:S04]  /*1dc10*/  LDG.E R5, desc[UR46][R2.64] ;  /* 0x0000002e02057981 */ /* 0x000ee8000c1e1900 */
[----:B-----5:R-:W3:Y:S02]  /*1dc20*/  LDG.E R6, desc[UR46][R2.64+0x4] ;  /* 0x0000042e02067981 */ /* 0x020ee4000c1e1900 */
[----:B---3--:R-:W-:-:S07]  /*1dc30*/  IADD3 R6, -R5, R6, RZ ;  /* 0x0000000605067210 */ /* 0x008fce0007ffe1ff */
.L_x_1564:
[----:B------:R-:W-:Y:S01]  /*1dc40*/  BSSY B1, `(.L_x_1565) ;  /* 0x000002d000017945 */ /* 0x000fe20003800000 */
[----:B------:R-:W-:Y:S02]  /*1dc50*/  SHF.R.S32.HI R10, RZ, 0x1f, R216 ;  /* 0x0000001fff0a7819 */ /* 0x000fe400000114d8 */
[----:B------:R-:W-:Y:S02]  /*1dc60*/  SEL R13, R217, RZ, !P0 ;  /* 0x000000ffd90d7207 */ /* 0x000fe40004000000 */
[----:B------:R-:W-:Y:S02]  /*1dc70*/  SEL R12, R7, RZ, !P0 ;  /* 0x000000ff070c7207 */ /* 0x000fe40004000000 */
[----:B-----5:R-:W-:Y:S01]  /*1dc80*/  SHF.R.S32.HI R11, RZ, 0x1f, R0 ;  /* 0x0000001fff0b7819 */ /* 0x020fe20000011400 */
[----:B------:R-:W-:Y:S06]  /*1dc90*/  @P3 BRA `(.L_x_1566) ;  /* 0x00000000009c3947 */ /* 0x000fec0003800000 */
[----:B------:R-:W3:Y:S01]  /*1dca0*/  S2R R3, SR_TID.X ;  /* 0x0000000000037919 */ /* 0x000ee20000002100 */
[----:B------:R-:W4:Y:S02]  /*1dcb0*/  LDC R9, c[0x0][0xbe8] ;  /* 0x0002fa00ff097b82 */ /* 0x000f240000000800 */
[----:B----4-:R-:W-:Y:S01]  /*1dcc0*/  IMAD R2, R6, R9, RZ ;  /* 0x0000000906027224 */ /* 0x010fe200078e02ff */
[----:B---3--:R-:W-:-:S04]  /*1dcd0*/  IADD3 R8, R204, -0x80, R3 ;  /* 0xffffff80cc087810 */ /* 0x008fc80007ffe003 */
        /* <DEDUP_REMOVED lines=9> */
[----:B------:R-:W3:Y:S01]  /*1dd70*/  @P0 LDC R15, c[0x0][0xbec] ;  /* 0x0002fb00ff0f0b82 */ /* 0x000ee20000000800 */
[----:B------:R-:W-:Y:S01]  /*1dd80*/  IMAD R7, R216, UR5, R7 ;  /* 0x00000005d8077c24 */ /* 0x000fe2000f8e0207 */
[----:B------:R-:W-:-:S03]  /*1dd90*/  ULDC.64 UR4, c[0x0][0xb98] ;  /* 0x0002e60000047ab9 */ /* 0x000fc60000000a00 */
[----:B------:R-:W-:-:S03]  /*1dda0*/  IMAD.IADD R3, R3, 0x1, R7 ;  /* 0x0000000103037824 */ /* 0x000fc600078e0207 */
[----:B------:R-:W4:Y:S01]  /*1ddb0*/  @P0 LDC R21, c[0x0][0xbf0] ;  /* 0x0002fc00ff150b82 */ /* 0x000f220000000800 */
[----:B------:R-:W-:-:S04]  /*1ddc0*/  IMAD.WIDE.U32 R2, R13, UR4, R2 ;  /* 0x000000040d027c25 */ /* 0x000fc8000f8e0002 */
[----:B---3--:R-:W-:-:S05]  /*1ddd0*/  @P0 IMAD.HI.U32 R4, R8, R15, RZ ;  /* 0x0000000f08040227 */ /* 0x008fca00078e00ff */
[----:B----4-:R-:W-:Y:S01]  /*1dde0*/  @P0 SHF.R.U32.HI R5, RZ, R21, R4 ;  /* 0x00000015ff050219 */ /* 0x010fe20000011604 */
        /* <DEDUP_REMOVED lines=18> */
.L_x_1566:
[----:B------:R-:W-:Y:S05]  /*1df10*/  BSYNC B1 ;  /* 0x0000000000017941 */ /* 0x000fea0003800000 */
.L_x_1565:
[----:B------:R-:W-:Y:S01]  /*1df20*/  ULDC.64 UR4, c[0x0][0xaa0] ;  /* 0x0002a80000047ab9 */ /* 0x000fe20000000a00 */
[----:B------:R-:W-:Y:S02]  /*1df30*/  IMAD R7, R215, 0x20, R17 ;  /* 0x00000020d7077824 */ /* 0x000fe400078e0211 */
[----:B---3--:R-:W-:Y:S02]  /*1df40*/  IMAD R3, R11, UR4, RZ ;  /* 0x000000040b037c24 */ /* 0x008fe4000f8e02ff */
[----:B------:R-:W-:Y:S02]  /*1df50*/  IMAD.IADD R9, R204, 0x1, R7 ;  /* 0x00000001cc097824 */ /* 0x000fe400078e0207 */
[C---:B------:R-:W-:Y:S02]  /*1df60*/  IMAD R5, R0.reuse, UR5, R3 ;  /* 0x0000000500057c24 */ /* 0x040fe4000f8e0203 */
[----:B------:R-:W-:Y:S01]  /*1df70*/  IMAD.WIDE.U32 R2, R0, UR4, RZ ;  /* 0x0000000400027c25 */ /* 0x000fe2000f8e00ff */
[----:B------:R-:W-:-:S03]  /*1df80*/  ULDC.64 UR4, c[0x0][0xae8] ;  /* 0x0002ba0000047ab9 */ /* 0x000fc60000000a00 */
[----:B------:R-:W-:Y:S02]  /*1df90*/  IMAD.IADD R3, R3, 0x1, R5 ;  /* 0x0000000103037824 */ /* 0x000fe400078e0205 */
[----:B------:R-:W-:Y:S02]  /*1dfa0*/  IMAD R7, R10, UR4, RZ ;  /* 0x000000040a077c24 */ /* 0x000fe4000f8e02ff */
[----:B0-----:R-:W-:-:S04]  /*1dfb0*/  @P2 IMAD.HI.U32 R0, R9, R14, RZ ;  /* 0x0000000e09002227 */ /* 0x001fc800078e00ff */
[C---:B------:R-:W-:Y:S02]  /*1dfc0*/  IMAD R7, R216.reuse, UR5, R7 ;  /* 0x00000005d8077c24 */ /* 0x040fe4000f8e0207 */
[----:B------:R-:W-:Y:S01]  /*1dfd0*/  IMAD.WIDE.U32 R2, R216, UR4, R2 ;  /* 0x00000004d8027c25 */ /* 0x000fe2000f8e0002 */
[----:B------:R-:W-:-:S03]  /*1dfe0*/  ULDC.64 UR4, c[0x0][0xaf0] ;  /* 0x0002bc0000047ab9 */ /* 0x000fc60000000a00 */
[----:B------:R-:W-:Y:S01]  /*1dff0*/  IMAD.MOV.U32 R5, RZ, RZ, R9 ;  /* 0x000000ffff057224 */ /* 0x000fe200078e0009 */
[----:B--2---:R-:W-:Y:S01]  /*1e000*/  @P2 SHF.R.U32.HI R5, RZ, R27, R0 ;  /* 0x0000001bff052219 */ /* 0x004fe20000011600 */
[----:B------:R-:W-:Y:S02]  /*1e010*/  IMAD R4, R12, UR4, RZ ;  /* 0x000000040c047c24 */ /* 0x000fe4000f8e02ff */
[----:B------:R-:W-:Y:S01]  /*1e020*/  IMAD.IADD R3, R3, 0x1, R7 ;  /* 0x0000000103037824 */ /* 0x000fe200078e0207 */
[----:B------:R-:W-:Y:S01]  /*1e030*/  SHF.R.S32.HI R0, RZ, 0x1f, R5 ;  /* 0x0000001fff007819 */ /* 0x000fe20000011405 */
[C---:B------:R-:W-:Y:S02]  /*1e040*/  IMAD R7, R13.reuse, UR5, R4 ;  /* 0x000000050d077c24 */ /* 0x040fe4000f8e0204 */
[----:B------:R-:W-:Y:S01]  /*1e050*/  IMAD.WIDE.U32 R2, R13, UR4, R2 ;  /* 0x000000040d027c25 */ /* 0x000fe2000f8e0002 */
[----:B------:R-:W-:-:S03]  /*1e060*/  ULDC.64 UR4, c[0x0][0xae0] ;  /* 0x0002b80000047ab9 */ /* 0x000fc60000000a00 */
[----:B------:R-:W-:Y:S02]  /*1e070*/  IMAD.MOV R4, RZ, RZ, -R5 ;  /* 0x000000ffff047224 */ /* 0x000fe400078e0a05 */
[----:B------:R-:W-:Y:S02]  /*1e080*/  IMAD R0, R0, UR4, RZ ;  /* 0x0000000400007c24 */ /* 0x000fe4000f8e02ff */
[----:B------:R-:W-:Y:S02]  /*1e090*/  IMAD.IADD R3, R3, 0x1, R7 ;  /* 0x0000000103037824 */ /* 0x000fe400078e0207 */
[----:B------:R-:W-:Y:S02]  /*1e0a0*/  IMAD R7, R25, R4, R9 ;  /* 0x0000000419077224 */ /* 0x000fe400078e0209 */
[C---:B------:R-:W-:Y:S02]  /*1e0b0*/  IMAD R9, R5.reuse, UR5, R0 ;  /* 0x0000000505097c24 */ /* 0x040fe4000f8e0200 */
[----:B------:R-:W-:Y:S01]  /*1e0c0*/  IMAD.WIDE.U32 R2, R5, UR4, R2 ;  /* 0x0000000405027c25 */ /* 0x000fe2000f8e0002 */
[----:B------:R-:W-:Y:S01]  /*1e0d0*/  SHF.R.S32.HI R0, RZ, 0x1f, R7 ;  /* 0x0000001fff007819 */ /* 0x000fe20000011407 */
[----:B------:R-:W-:-:S02]  /*1e0e0*/  ULDC.64 UR4, c[0x0][0xad8] ;  /* 0x0002b60000047ab9 */ /* 0x000fc40000000a00 */
[----:B------:R-:W-:Y:S01]  /*1e0f0*/  IMAD.IADD R204, R17, 0x1, R204 ;  /* 0x0000000111cc7824 */ /* 0x000fe200078e02cc */
[----:B------:R-:W-:Y:S01]  /*1e100*/  IADD3 R3, R3, R9, RZ ;  /* 0x0000000903037210 */ /* 0x000fe20007ffe0ff */
[----:B------:R-:W-:Y:S02]  /*1e110*/  IMAD R0, R0, UR4, RZ ;  /* 0x0000000400007c24 */ /* 0x000fe4000f8e02ff */
[----:B------:R-:W-:-:S04]  /*1e120*/  IMAD.WIDE.U32 R2, R7, UR4, R2 ;  /* 0x0000000407027c25 */ /* 0x000fc8000f8e0002 */
[----:B------:R-:W-:Y:S01]  /*1e130*/  IMAD R7, R7, UR5, R0 ;  /* 0x0000000507077c24 */ /* 0x000fe2000f8e0200 */
[----:B------:R-:W-:Y:S02]  /*1e140*/  ULDC.64 UR4, c[0x0][0xa80] ;  /* 0x0002a00000047ab9 */ /* 0x000fe40000000a00 */
[----:B------:R-:W-:Y:S01]  /*1e150*/  LEA R0, P0, R2, UR4, 0x1 ;  /* 0x0000000402007c11 */ /* 0x000fe2000f8008ff */
[----:B------:R-:W-:Y:S01]  /*1e160*/  IMAD.IADD R3, R3, 0x1, R7 ;  /* 0x0000000103037824 */ /* 0x000fe200078e0207 */
[----:B------:R-:W-:-:S04]  /*1e170*/  UMOV UR4, 0xffffffff ;  /* 0xffffffff00047882 */ /* 0x000fc80000000000 */
[----:B------:R-:W-:Y:S01]  /*1e180*/  LEA.HI.X R2, R2, UR5, R3, 0x1, P0 ;  /* 0x0000000502027c11 */ /* 0x000fe200080f0c03 */
[----:B------:R-:W-:Y:S06]  /*1e190*/  BRA.DIV UR4, `(.L_x_1567) ;  /* 0x000000b204e47947 */ /* 0x000fec000b800000 */
[----:B------:R0:W2:Y:S04]  /*1e1a0*/  SHFL.IDX PT, R3, R2, RZ, 0x181f ;  /* 0x00181fff02037589 */ /* 0x0000a800000e0000 */
[----:B------:R0:W3:Y:S02]  /*1e1b0*/  SHFL.IDX PT, R14, R0, RZ, 0x181f ;  /* 0x00181fff000e7589 */ /* 0x0000e400000e0000 */
.L_x_1848:
        /* <DEDUP_REMOVED lines=9> */
[-C--:B---3--:R-:W-:Y:S02]  /*1e250*/  @!P3 LEA R4, P5, R18, R14.reuse, 0x1 ;  /* 0x0000000e1204b211 */ /* 0x088fe400078a08ff */
[-C--:B------:R-:W-:Y:S02]  /*1e260*/  @!P2 LEA R6, P4, R194, R14.reuse, 0x1 ;  /* 0x0000000ec206a211 */ /* 0x080fe400078808ff */
[-C--:B--2---:R-:W-:Y:S02]  /*1e270*/  @!P3 LEA.HI.X R5, R18, R3.reuse, R19, 0x1, P5 ;  /* 0x000000031205b211 */ /* 0x084fe400028f0c13 */
[-C--:B------:R-:W-:Y:S02]  /*1e280*/  @!P1 LEA R8, P5, R207, R14.reuse, 0x1 ;  /* 0x0000000ecf089211 */ /* 0x080fe400078a08ff */
        /* <DEDUP_REMOVED lines=8> */
.L_x_1569:
[----:B------:R-:W-:Y:S05]  /*1e310*/  BSYNC B1 ;  /* 0x0000000000017941 */ /* 0x000fea0003800000 */
.L_x_1568:
[----:B------:R-:W-:-:S03]  /*1e320*/  UMOV UR4, 0xffffffff ;  /* 0xffffffff00047882 */ /* 0x000fc60000000000 */
[----:B------:R-:W-:Y:S05]  /*1e330*/  BRA.DIV UR4, `(.L_x_1570) ;  /* 0x000000b204b07947 */ /* 0x000fea000b800000 */
[----:B--2---:R2:W0:Y:S04]  /*1e340*/  SHFL.IDX PT, R3, R2, 0x1, 0x181f ;  /* 0x00381f0002037f89 */ /* 0x00442800000e0000 */
[----:B---34-:R2:W3:Y:S02]  /*1e350*/  SHFL.IDX PT, R14, R0, 0x1, 0x181f ;  /* 0x00381f00000e7f89 */ /* 0x0184e400000e0000 */
.L_x_1852:
        /* <DEDUP_REMOVED lines=11> */
[-C--:B0-----:R-:W-:Y:S02]  /*1e410*/  @!P3 LEA.HI.X R5, R18, R3.reuse, R19, 0x1, P5 ;  /* 0x000000031205b211 */ /* 0x081fe400028f0c13 */
        /* <DEDUP_REMOVED lines=9> */
.L_x_1572:
[----:B------:R-:W-:Y:S05]  /*1e4b0*/  BSYNC B1 ;  /* 0x0000000000017941 */ /* 0x000fea0003800000 */
.L_x_1571:
[----:B------:R-:W-:-:S03]  /*1e4c0*/  UMOV UR4, 0xffffffff ;  /* 0xffffffff00047882 */ /* 0x000fc60000000000 */
[----:B------:R-:W-:Y:S05]  /*1e4d0*/  BRA.DIV UR4, `(.L_x_1573) ;  /* 0x000000b204907947 */ /* 0x000fea000b800000 */
[----:B0-----:R0:W0:Y:S04]  /*1e4e0*/  SHFL.IDX PT, R3, R2, 0x2, 0x181f ;  /* 0x00581f0002037f89 */ /* 0x00102800000e0000 */
[----:B---34-:R3:W4:Y:S02]  /*1e4f0*/  SHFL.IDX PT, R14, R0, 0x2, 0x181f ;  /* 0x00581f00000e7f89 */ /* 0x01872400000e0000 */
.L_x_1856:
        /* <DEDUP_REMOVED lines=21> */
.L_x_1575:
[----:B------:R-:W-:Y:S05]  /*1e650*/  BSYNC B1 ;  /* 0x0000000000017941 */ /* 0x000fea0003800000 */
.L_x_1574:
[----:B------:R-:W-:-:S03]  /*1e660*/  UMOV UR4, 0xffffffff ;  /* 0xffffffff00047882 */ /* 0x000fc60000000000 */
[----:B------:R-:W-:Y:S05]  /*1e670*/  BRA.DIV UR4, `(.L_x_1576) ;  /* 0x000000b204707947 */ /* 0x000fea000b800000 */
[----:B0-----:R0:W0:Y:S04]  /*1e680*/  SHFL.IDX PT, R3, R2, 0x3, 0x181f ;  /* 0x00781f0002037f89 */ /* 0x00102800000e0000 */
[----:B----4-:R4:W0:Y:S02]  /*1e690*/  SHFL.IDX PT, R14, R0, 0x3, 0x181f ;  /* 0x00781f00000e7f89 */ /* 0x01082400000e0000 */
.L_x_1860:
[----:B--234-:R-:W-:-:S05]  /*1e6a0*/  VIADD R0, R204, 0x60 ;  /* 0x00000060cc007836 */ /* 0x01cfca0000000000 */
[----:B------:R-:W-:-:S13]  /*1e6b0*/  ISETP.GE.AND P0, PT, R0, R25, PT ;  /* 0x000000190000720c */ /* 0x000fda0003f06270 */
        /* <DEDUP_REMOVED lines=18> */
.L_x_1563:
[----:B------:R-:W-:Y:S05]  /*1e7e0*/  BSYNC B0 ;  /* 0x0000000000007941 */ /* 0x000fea0003800000 */
.L_x_1553:
[----:B------:R-:W-:Y:S02]  /*1e7f0*/  ULDC UR4, c[0x0][0xc3c] ;  /* 0x00030f0000047ab9 */ /* 0x000fe40000000800 */
[----:B-1----:R-:W-:-:S13]  /*1e800*/  ISETP.GE.AND P0, PT, R203, UR4, PT ;  /* 0x00000004cb007c0c */ /* 0x002fda000bf06270 */
[----:B------:R-:W-:Y:S05]  /*1e810*/  @!P0 BRA `(.L_x_1577) ;  /* 0xfffffe2800608947 */ /* 0x000fea000383ffff */
[----:B------:R-:W-:Y:S05]  /*1e820*/  BRA `(.L_x_1348) ;  /* 0x0000007400e87947 */ /* 0x000fea0003800000 */
.L_x_1346:
        /* <DEDUP_REMOVED lines=18> */
.L_x_1578:
[----:B------:R-:W1:Y:S01]  /*1e950*/  S2R R0, SR_TID.X ;  /* 0x0000000000007919 */ /* 0x000e620000002100 */
[----:B------:R-:W-:Y:S01]  /*1e960*/  ULDC UR4, c[0x0][0xc3c] ;  /* 0x00030f0000047ab9 */ /* 0x000fe20000000800 */
[----:B------:R-:W2:Y:S01]  /*1e970*/  S2UR UR6, SR_CTAID.X ;  /* 0x00000000000679c3 */ /* 0x000ea20000002500 */
[----:B------:R-:W-:Y:S01]  /*1e980*/  ULDC UR5, c[0x0][0xc38] ;  /* 0x00030e0000057ab9 */ /* 0x000fe20000000800 */
[----:B-1----:R-:W-:-:S04]  /*1e990*/  LOP3.LUT R0, R0, 0x1f, RZ, 0xc0, !PT ;  /* 0x0000001f00007812 */ /* 0x002fc800078ec0ff */
[----:B------:R-:W-:-:S04]  /*1e9a0*/  ISETP.NE.AND P0, PT, R0, 0x1f, PT ;  /* 0x0000001f0000780c */ /* 0x000fc80003f05270 */
[----:B------:R-:W-:-:S13]  /*1e9b0*/  ISETP.GE.OR P1, PT, R0, UR4, !P0 ;  /* 0x0000000400007c0c */ /* 0x000fda000c726670 */
[----:B0-----:R-:W0:Y:S02]  /*1e9c0*/  @!P1 LDC.64 R2, c[0x0][0xc80] ;  /* 0x00032000ff029b82 */ /* 0x001e240000000a00 */
[----:B0-----:R-:W-:-:S05]  /*1e9d0*/  @!P1 IMAD.WIDE.U32 R2, R0, 0x4, R2 ;  /* 0x0000000400029825 */ /* 0x001fca00078e0002 */
[----:B------:R-:W3:Y:S01]  /*1e9e0*/  @!P1 LDG.E R4, desc[UR46][R2.64] ;  /* 0x0000002e02049981 */ /* 0x000ee2000c1e1900 */
[C---:B------:R-:W-:Y:S01]  /*1e9f0*/  ISETP.NE.AND P1, PT, R0.reuse, RZ, PT ;  /* 0x000000ff0000720c */ /* 0x040fe20003f25270 */
[----:B------:R-:W-:Y:S01]  /*1ea00*/  UMOV UR4, URZ ;  /* 0x0000003f00047c82 */ /* 0x000fe20008000000 */
[C---:B------:R-:W-:Y:S01]  /*1ea10*/  ISETP.GE.U32.AND P2, PT, R0.reuse, 0x2, PT ;  /* 0x000000020000780c */ /* 0x040fe20003f46070 */
[----:B------:R-:W-:Y:S01]  /*1ea20*/  IMAD.MOV.U32 R16, RZ, RZ, RZ ;  /* 0x000000ffff107224 */ /* 0x000fe200078e00ff */
[C---:B------:R-:W-:Y:S02]  /*1ea30*/  ISETP.GE.U32.AND P3, PT, R0.reuse, 0x4, PT ;  /* 0x000000040000780c */ /* 0x040fe40003f66070 */
[C---:B------:R-:W-:Y:S02]  /*1ea40*/  ISETP.GE.U32.AND P4, PT, R0.reuse, 0x8, PT ;  /* 0x000000080000780c */ /* 0x040fe40003f86070 */
[----:B------:R-:W-:Y:S01]  /*1ea50*/  ISETP.GE.U32.AND P5, PT, R0, 0x10, PT ;  /* 0x000000100000780c */ /* 0x000fe20003fa6070 */
[----:B---3--:R-:W0:Y:S02]  /*1ea60*/  SHFL.UP PT, R5, R4, 0x1, RZ ;  /* 0x0420000004057989 */ /* 0x008e2400000e00ff */
        /* <DEDUP_REMOVED lines=14> */
[----:B------:R-:W0:Y:S02]  /*1eb50*/  SHFL.IDX PT, R6, R5, 0x1f, 0x1f ;  /* 0x03e01f0005067f89 */ /* 0x000e2400000e0000 */
[----:B0-----:R-:W-:-:S04]  /*1eb60*/  IMAD R6, R6, UR5, RZ ;  /* 0x0000000506067c24 */ /* 0x001fc8000f8e02ff */
[----:B------:R-:W-:Y:S01]  /*1eb70*/  IMAD.MOV.U32 R3, RZ, RZ, R6 ;  /* 0x000000ffff037224 */ /* 0x000fe200078e0006 */
[----:B--2---:R-:W-:-:S13]  /*1eb80*/  ISETP.GT.AND P6, PT, R6, UR6, PT ;  /* 0x0000000606007c0c */ /* 0x004fda000bfc4270 */
[----:B------:R-:W-:Y:S05]  /*1eb90*/  @P6 BRA `(.L_x_1580) ;  /* 0x00000000009c6947 */ /* 0x000fea0003800000 */
[----:B------:R-:W0:Y:S01]  /*1eba0*/  LDC R5, c[0x0][0xc3c] ;  /* 0x00030f00ff057b82 */ /* 0x000e220000000800 */
[----:B------:R-:W-:Y:S01]  /*1ebb0*/  IMAD.MOV.U32 R6, RZ, RZ, R3 ;  /* 0x000000ffff067224 */ /* 0x000fe200078e0003 */
[----:B------:R-:W-:Y:S01]  /*1ebc0*/  UMOV UR4, URZ ;  /* 0x0000003f00047c82 */ /* 0x000fe20008000000 */
[----:B------:R-:W-:Y:S01]  /*1ebd0*/  ULDC UR7, c[0x0][0xc3c] ;  /* 0x00030f0000077ab9 */ /* 0x000fe20000000800 */
[----:B------:R-:W-:-:S05]  /*1ebe0*/  ULDC UR5, c[0x0][0xc38] ;  /* 0x00030e0000057ab9 */ /* 0x000fca0000000800 */
.L_x_1584:
[----:B------:R-:W-:Y:S01]  /*1ebf0*/  UIADD3 UR4, UR4, 0x1f, URZ ;  /* 0x0000001f04047890 */ /* 0x000fe2000fffe03f */
[----:B------:R-:W-:-:S05]  /*1ec00*/  MOV R19, UR7 ;  /* 0x0000000700137c02 */ /* 0x000fca0008000f00 */
        /* <DEDUP_REMOVED lines=10> */
.L_x_1583:
[----:B------:R-:W-:Y:S05]  /*1ecb0*/  BSYNC B0 ;  /* 0x0000000000007941 */ /* 0x000fea0003800000 */
.L_x_1582:
        /* <DEDUP_REMOVED lines=17> */
[----:B------:R-:W-:-:S05]  /*1edd0*/  IMAD.IADD R6, R3, 0x1, R6 ;  /* 0x0000000103067824 */ /* 0x000fca00078e0206 */
[----:B------:R-:W-:-:S13]  /*1ede0*/  ISETP.GT.AND P6, PT, R6, UR6, PT ;  /* 0x0000000606007c0c */ /* 0x000fda000bfc4270 */
[----:B------:R-:W-:Y:S05]  /*1edf0*/  @!P6 BRA `(.L_x_1584) ;  /* 0xfffffffc007ce947 */ /* 0x000fea000383ffff */
[----:B------:R-:W-:-:S07]  /*1ee00*/  IMAD.MOV.U32 R5, RZ, RZ, R9 ;  /* 0x000000ffff057224 */ /* 0x000fce00078e0009 */
.L_x_1580:
[----:B------:R-:W-:-:S04]  /*1ee10*/  IMAD.IADD R6, R6, 0x1, -R3 ;  /* 0x0000000106067824 */ /* 0x000fc800078e0a03 */
[----:B------:R-:W-:-:S05]  /*1ee20*/  IMAD R2, R5, UR5, R6 ;  /* 0x0000000505027c24 */ /* 0x000fca000f8e0206 */
[----:B------:R-:W-:Y:S02]  /*1ee30*/  ISETP.GT.AND P0, PT, R2, UR6, PT ;  /* 0x0000000602007c0c */ /* 0x000fe4000bf04270 */
[----:B------:R-:W0:Y:S11]  /*1ee40*/  LDC.64 R2, c[0x0][0xc90] ;  /* 0x00032400ff027b82 */ /* 0x000e360000000a00 */
[----:B------:R-:W-:-:S04]  /*1ee50*/  VOTE.ANY R11, PT, !P0 ;  /* 0x00000000000b7806 */ /* 0x000fc800040e0100 */
[----:B------:R-:W1:Y:S02]  /*1ee60*/  POPC R7, R11 ;  /* 0x0000000b00077309 */ /* 0x000e640000000000 */
[----:B-1----:R-:W-:-:S04]  /*1ee70*/  VIADD R19, R7, UR4 ;  /* 0x0000000407137c36 */ /* 0x002fc80008000000 */
[----:B0-----:R-:W-:-:S05]  /*1ee80*/  IMAD.WIDE R2, R19, 0x4, R2 ;  /* 0x0000000413027825 */ /* 0x001fca00078e0202 */
[----:B------:R-:W2:Y:S01]  /*1ee90*/  LDG.E R9, desc[UR46][R2.64] ;  /* 0x0000002e02097981 */ /* 0x000ea2000c1e1900 */
[----:B------:R-:W-:-:S03]  /*1eea0*/  ISETP.NE.AND P0, PT, R11, RZ, PT ;  /* 0x000000ff0b00720c */ /* 0x000fc60003f05270 */
[----:B------:R-:W2:Y:S02]  /*1eeb0*/  SHFL.IDX PT, R4, R4, R7, 0x1f ;  /* 0x00001f0704047589 */ /* 0x000ea400000e0000 */
[----:B--2---:R-:W-:-:S05]  /*1eec0*/  IMAD R8, R4, R9, RZ ;  /* 0x0000000904087224 */ /* 0x004fca00078e02ff */
[----:B------:R-:W-:-:S04]  /*1eed0*/  IABS R10, R8 ;  /* 0x00000008000a7213 */ /* 0x000fc80000000000 */
[----:B------:R-:W0:Y:S08]  /*1eee0*/  I2F.RP R12, R10 ;  /* 0x0000000a000c7306 */ /* 0x000e300000209400 */
[----:B0-----:R-:W0:Y:S02]  /*1eef0*/  MUFU.RCP R12, R12 ;  /* 0x0000000c000c7308 */ /* 0x001e240000001000 */
[----:B0-----:R-:W-:-:S06]  /*1ef00*/  VIADD R13, R12, 0xffffffe ;  /* 0x0ffffffe0c0d7836 */ /* 0x001fcc0000000000 */
[----:B------:R0:W1:Y:S01]  /*1ef10*/  F2I.FTZ.U32.TRUNC.NTZ R3, R13 ;  /* 0x0000000d00037305 */ /* 0x000062000021f000 */
[----:B------:R-:W-:Y:S05]  /*1ef20*/  @!P0 BRA `(.L_x_1585) ;  /* 0x0000000000088947 */ /* 0x000fea0003800000 */
[----:B------:R-:W-:-:S06]  /*1ef30*/  VIADD R16, R7, 0xffffffff ;  /* 0xffffffff07107836 */ /* 0x000fcc0000000000 */
[----:B------:R2:W3:Y:S02]  /*1ef40*/  SHFL.IDX PT, R16, R5, R16, 0x1f ;  /* 0x00001f1005107589 */ /* 0x0004e400000e0000 */
.L_x_1585:
[----:B-12---:R-:W-:Y:S01]  /*1ef50*/  IMAD.MOV R5, RZ, RZ, -R3 ;  /* 0x000000ffff057224 */ /* 0x006fe200078e0a03 */
[----:B------:R-:W-:Y:S01]  /*1ef60*/  MOV R2, RZ ;  /* 0x000000ff00027202 */ /* 0x000fe20000000f00 */
[----:B---3--:R-:W-:Y:S01]  /*1ef70*/  IMAD R16, R16, UR5, R6 ;  /* 0x0000000510107c24 */ /* 0x008fe2000f8e0206 */
[----:B------:R-:W-:Y:S01]  /*1ef80*/  IABS R6, R8 ;  /* 0x0000000800067213 */ /* 0x000fe20000000000 */
[----:B------:R-:W-:-:S04]  /*1ef90*/  IMAD R5, R5, R10, RZ ;  /* 0x0000000a05057224 */ /* 0x000fc800078e02ff */
        /* <DEDUP_REMOVED lines=20> */
[----:B------:R-:W-:-:S04]  /*1f0e0*/  VIADDMNMX R9, R10, UR5, R9, PT ;  /* 0x000000050a097c46 */ /* 0x000fc8000b800109 */
[-C--:B------:R-:W-:Y:S02]  /*1f0f0*/  IABS R7, R9.reuse ;  /* 0x0000000900077213 */ /* 0x080fe40000000000 */
[----:B------:R-:W-:Y:S02]  /*1f100*/  IABS R8, R9 ;  /* 0x0000000900087213 */ /* 0x000fe40000000000 */
[----:B------:R-:W1:Y:S03]  /*1f110*/  I2F.RP R10, R7 ;  /* 0x00000007000a7306 */ /* 0x000e660000209400 */
[----:B------:R-:W-:-:S05]  /*1f120*/  IMAD.MOV R8, RZ, RZ, -R8 ;  /* 0x000000ffff087224 */ /* 0x000fca00078e0a08 */
[----:B-1----:R-:W1:Y:S02]  /*1f130*/  MUFU.RCP R10, R10 ;  /* 0x0000000a000a7308 */ /* 0x002e640000001000 */
[----:B-1----:R-:W-:-:S06]  /*1f140*/  VIADD R3, R10, 0xffffffe ;  /* 0x0ffffffe0a037836 */ /* 0x002fcc0000000000 */
[----:B------:R-:W1:Y:S02]  /*1f150*/  F2I.FTZ.U32.TRUNC.NTZ R3, R3 ;  /* 0x0000000300037305 */ /* 0x000e64000021f000 */
[----:B-1----:R-:W-:-:S04]  /*1f160*/  IMAD.MOV R2, RZ, RZ, -R3 ;  /* 0x000000ffff027224 */ /* 0x002fc800078e0a03 */
[----:B------:R-:W-:Y:S02]  /*1f170*/  IMAD R11, R2, R7, RZ ;  /* 0x00000007020b7224 */ /* 0x000fe400078e02ff */
[----:B------:R-:W-:-:S04]  /*1f180*/  IMAD.MOV.U32 R2, RZ, RZ, RZ ;  /* 0x000000ffff027224 */ /* 0x000fc800078e00ff */
[----:B------:R-:W-:Y:S01]  /*1f190*/  IMAD.HI.U32 R2, R3, R11, R2 ;  /* 0x0000000b03027227 */ /* 0x000fe200078e0002 */
[----:B------:R-:W-:Y:S02]  /*1f1a0*/  IABS R11, R5 ;  /* 0x00000005000b7213 */ /* 0x000fe40000000000 */
[C---:B------:R-:W-:Y:S01]  /*1f1b0*/  LOP3.LUT R3, R5.reuse, R9, RZ, 0x3c, !PT ;  /* 0x0000000905037212 */ /* 0x040fe200078e3cff */
[----:B------:R-:W-:Y:S02]  /*1f1c0*/  IMAD.IADD R5, R5, 0x1, R6 ;  /* 0x0000000105057824 */ /* 0x000fe400078e0206 */
[----:B------:R-:W-:Y:S01]  /*1f1d0*/  IMAD.HI.U32 R2, R2, R11, RZ ;  /* 0x0000000b02027227 */ /* 0x000fe200078e00ff */
[----:B------:R-:W-:-:S03]  /*1f1e0*/  ISETP.GE.AND P2, PT, R3, RZ, PT ;  /* 0x000000ff0300720c */ /* 0x000fc60003f46270 */
[----:B------:R-:W-:-:S05]  /*1f1f0*/  IMAD R8, R2, R8, R11 ;  /* 0x0000000802087224 */ /* 0x000fca00078e020b */
[----:B------:R-:W-:-:S13]  /*1f200*/  ISETP.GT.U32.AND P1, PT, R7, R8, PT ;  /* 0x000000080700720c */ /* 0x000fda0003f24070 */
[----:B------:R-:W-:Y:S02]  /*1f210*/  @!P1 IMAD.IADD R8, R8, 0x1, -R7 ;  /* 0x0000000108089824 */ /* 0x000fe400078e0a07 */
[----:B------:R-:W-:Y:S01]  /*1f220*/  @!P1 VIADD R2, R2, 0x1 ;  /* 0x0000000102029836 */ /* 0x000fe20000000000 */
[----:B------:R-:W-:Y:S02]  /*1f230*/  ISETP.NE.AND P1, PT, R9, RZ, PT ;  /* 0x000000ff0900720c */ /* 0x000fe40003f25270 */
[----:B------:R-:W-:-:S13]  /*1f240*/  ISETP.GE.U32.AND P0, PT, R8, R7, PT ;  /* 0x000000070800720c */ /* 0x000fda0003f06070 */
[----:B------:R-:W-:-:S05]  /*1f250*/  @P0 VIADD R2, R2, 0x1 ;  /* 0x0000000102020836 */ /* 0x000fca0000000000 */
[----:B------:R-:W-:Y:S02]  /*1f260*/  @!P2 IADD3 R2, -R2, RZ, RZ ;  /* 0x000000ff0202a210 */ /* 0x000fe40007ffe1ff */
[----:B------:R-:W-:Y:S01]  /*1f270*/  @!P1 LOP3.LUT R2, RZ, R9, RZ, 0x33, !PT ;  /* 0x00000009ff029212 */ /* 0x000fe200078e33ff */
[----:B------:R-:W-:-:S03]  /*1f280*/  IMAD.MOV R9, RZ, RZ, -R9 ;  /* 0x000000ffff097224 */ /* 0x000fc600078e0a09 */
[----:B------:R-:W-:Y:S01]  /*1f290*/  LOP3.LUT R17, RZ, R2, RZ, 0x33, !PT ;  /* 0x00000002ff117212 */ /* 0x000fe200078e33ff */
[----:B------:R-:W-:-:S04]  /*1f2a0*/  IMAD R18, R2, R9, R5 ;  /* 0x0000000902127224 */ /* 0x000fc800078e0205 */
[----:B------:R-:W-:Y:S01]  /*1f2b0*/  IMAD.IADD R17, R4, 0x1, R17 ;  /* 0x0000000104117824 */ /* 0x000fe200078e0211 */
[----:B------:R-:W-:Y:S06]  /*1f2c0*/  BRA `(.L_x_1586) ;  /* 0x00000000000c7947 */ /* 0x000fec0003800000 */
.L_x_1581:
[----:B------:R-:W-:Y:S02]  /*1f2d0*/  IMAD.MOV.U32 R17, RZ, RZ, RZ ;  /* 0x000000ffff117224 */ /* 0x000fe400078e00ff */
[----:B------:R-:W-:Y:S02]  /*1f2e0*/  IMAD.U32 R16, RZ, RZ, UR6 ;  /* 0x00000006ff107e24 */ /* 0x000fe4000f8e00ff */
[----:B------:R-:W-:-:S07]  /*1f2f0*/  IMAD.MOV.U32 R18, RZ, RZ, RZ ;  /* 0x000000ffff127224 */ /* 0x000fce00078e00ff */
.L_x_1586:
[----:B------:R-:W-:-:S13]  /*1f300*/  ISETP.NE.AND P0, PT, R0, RZ, PT ;  /* 0x000000ff0000720c */ /* 0x000fda0003f05270 */
[----:B------:R-:W1:Y:S01]  /*1f310*/  @!P0 S2R R3, SR_CgaCtaId ;  /* 0x0000000000038919 */ /* 0x000e620000008800 */
[----:B------:R-:W-:-:S04]  /*1f320*/  @!P0 MOV R0, 0x400 ;  /* 0x0000040000008802 */ /* 0x000fc80000000f00 */
[----:B-1----:R-:W-:-:S05]  /*1f330*/  @!P0 LEA R0, R3, R0, 0x18 ;  /* 0x0000000003008211 */ /* 0x002fca00078ec0ff */
[----:B------:R2:W-:Y:S01]  /*1f340*/  @!P0 STS.128 [R0+0x284d0], R16 ;  /* 0x0284d01000008388 */ /* 0x0005e20000000c00 */
[----:B------:R-:W-:Y:S06]  /*1f350*/  BAR.ARV 0x5, 0x180 ;  /* 0x0146000000007b1d */ /* 0x000fec0000002000 */
.L_x_1579:
[----:B--2---:R-:W-:Y:S01]  /*1f360*/  IMAD.MOV.U32 R0, RZ, RZ, 0x1 ;  /* 0x00000001ff007424 */ /* 0x004fe200078e00ff */
[----:B------:R2:W-:Y:S01]  /*1f370*/  STL [R1+0xc], RZ ;  /* 0x00000cff01007387 */ /* 0x0005e20000100800 */
[----:B------:R-:W-:Y:S02]  /*1f380*/  ULDC UR4, c[0x0][0xc3c] ;  /* 0x00030f0000047ab9 */ /* 0x000fe40000000800 */
[----:B-1----:R-:W-:Y:S01]  /*1f390*/  ISETP.GE.AND P0, PT, R19, UR4, PT ;  /* 0x0000000413007c0c */ /* 0x002fe2000bf06270 */
[----:B------:R2:W-:Y:S04]  /*1f3a0*/  STL [R1+0x1c], R0 ;  /* 0x00001c0001007387 */ /* 0x0005e80000100800 */
[----:B------:R2:W-:Y:S08]  /*1f3b0*/  STL [R1+0x60], RZ ;  /* 0x000060ff01007387 */ /* 0x0005f00000100800 */
[----:B--2---:R-:W-:Y:S05]  /*1f3c0*/  @P0 BRA `(.L_x_1587) ;  /* 0x0000006400fc0947 */ /* 0x004fea0003800000 */
[----:B------:R-:W1:Y:S01]  /*1f3d0*/  S2R R10, SR_TID.X ;  /* 0x00000000000a7919 */ /* 0x000e620000002100 */
[----:B------:R-:W2:Y:S01]  /*1f3e0*/  S2UR UR5, SR_CgaCtaId ;  /* 0x00000000000579c3 */ /* 0x000ea20000008800 */
[----:B------:R-:W-:Y:S01]  /*1f3f0*/  UMOV UR4, 0x400 ;  /* 0x0000040000047882 */ /* 0x000fe20000000000 */
[----:B------:R-:W-:Y:S01]  /*1f400*/  BSSY B7, `(.L_x_1587) ;  /* 0x000067b000077945 */ /* 0x000fe20003800000 */
[----:B------:R-:W-:Y:S01]  /*1f410*/  ULDC.64 UR42, c[0x0][0x198] ;  /* 0x00006600002a7ab9 */ /* 0x000fe20000000a00 */
[----:B------:R-:W-:Y:S02]  /*1f420*/  ULOP3.LUT UR36, UR40, 0x1, URZ, 0xfc, !UPT ;  /* 0x0000000128247892 */ /* 0x000fe4000f8efc3f */
[----:B------:R-:W-:Y:S01]  /*1f430*/  ULOP3.LUT UR38, UR40, 0x2, URZ, 0xfc, !UPT ;  /* 0x0000000228267892 */ /* 0x000fe2000f8efc3f */
[----:B------:R-:W-:Y:S01]  /*1f440*/  ULDC UR37, c[0x0][0xc] ;  /* 0x0000030000257ab9 */ /* 0x000fe20000000800 */
[----:B--2---:R-:W-:Y:S01]  /*1f450*/  ULEA UR4, UR5, UR4, 0x18 ;  /* 0x0000000405047291 */ /* 0x004fe2000f8ec03f */
[C---:B-1----:R-:W-:Y:S01]  /*1f460*/  LOP3.LUT R9, R10.reuse, 0x7f, RZ, 0xc0, !PT ;  /* 0x0000007f0a097812 */ /* 0x042fe200078ec0ff */
[C---:B0-----:R-:W-:Y:S01]  /*1f470*/  IMAD.SHL.U32 R2, R10.reuse, 0x80, RZ ;  /* 0x000000800a027824 */ /* 0x041fe200078e00ff */
[C---:B------:R-:W-:Y:S01]  /*1f480*/  LOP3.LUT P0, RZ, R10.reuse, 0x4, RZ, 0xc0, !PT ;  /* 0x000000040aff7812 */ /* 0x040fe2000780c0ff */
[----:B------:R-:W-:-:S02]  /*1f490*/  IMAD.SHL.U32 R5, R10, 0x8, RZ ;  /* 0x000000080a057824 */ /* 0x000fc400078e00ff */
[----:B------:R-:W-:-:S05]  /*1f4a0*/  IMAD.SHL.U32 R0, R9, 0x20, RZ ;  /* 0x0000002009007824 */ /* 0x000fca00078e00ff */
[----:B------:R-:W-:Y:S01]  /*1f4b0*/  LOP3.LUT R3, R0, 0xc00, RZ, 0xc0, !PT ;  /* 0x00000c0000037812 */ /* 0x000fe200078ec0ff */
[----:B------:R-:W-:-:S05]  /*1f4c0*/  IMAD.SHL.U32 R0, R10, 0x40, RZ ;  /* 0x000000400a007824 */ /* 0x000fca00078e00ff */
[--C-:B------:R-:W-:Y:S02]  /*1f4d0*/  LOP3.LUT R3, R3, 0x40, R0.reuse, 0xf8, !PT ;  /* 0x0000004003037812 */ /* 0x100fe400078ef800 */
[----:B------:R-:W-:Y:S02]  /*1f4e0*/  LOP3.LUT R4, R0, 0x180, RZ, 0xc0, !PT ;  /* 0x0000018000047812 */ /* 0x000fe400078ec0ff */
[----:B------:R-:W-:Y:S02]  /*1f4f0*/  LOP3.LUT R7, R3, 0x200, R0, 0xf8, !PT ;  /* 0x0000020003077812 */ /* 0x000fe400078ef800 */
[--C-:B------:R-:W-:Y:S02]  /*1f500*/  SHF.R.U32.HI R3, RZ, 0x1, R10.reuse ;  /* 0x00000001ff037819 */ /* 0x100fe4000001160a */
[----:B------:R-:W-:Y:S02]  /*1f510*/  LOP3.LUT R0, R2, 0x380, RZ, 0xc0, !PT ;  /* 0x0000038002007812 */ /* 0x000fe400078ec0ff */
[----:B------:R-:W-:-:S02]  /*1f520*/  LOP3.LUT R4, R4, 0x10, R10, 0xf8, !PT ;  /* 0x0000001004047812 */ /* 0x000fc400078ef80a */
[----:B------:R-:W-:Y:S01]  /*1f530*/  LOP3.LUT R3, R0, 0x30, R3, 0xf8, !PT ;  /* 0x0000003000037812 */ /* 0x000fe200078ef803 */
[----:B------:R-:W-:Y:S01]  /*1f540*/  IMAD.SHL.U32 R0, R10, 0x10, RZ ;  /* 0x000000100a007824 */ /* 0x000fe200078e00ff */
[----:B------:R-:W-:Y:S01]  /*1f550*/  LOP3.LUT R4, R4, 0x30, R5, 0x78, !PT ;  /* 0x0000003004047812 */ /* 0x000fe200078e7805 */
[----:B------:R-:W-:-:S03]  /*1f560*/  IMAD.U32 R5, RZ, RZ, UR4 ;  /* 0x00000004ff057e24 */ /* 0x000fc6000f8e00ff */
[----:B------:R-:W-:Y:S02]  /*1f570*/  LOP3.LUT R3, R3, 0x70, R0, 0x78, !PT ;  /* 0x0000007003037812 */ /* 0x000fe400078e7800 */
[----:B------:R-:W-:Y:S02]  /*1f580*/  LOP3.LUT R6, R7, R4, RZ, 0xfc, !PT ;  /* 0x0000000407067212 */ /* 0x000fe400078efcff */
[----:B------:R-:W-:Y:S01]  /*1f590*/  LOP3.LUT R8, R3, 0xc00, R2, 0xf8, !PT ;  /* 0x00000c0003087812 */ /* 0x000fe200078ef802 */
[----:B------:R-:W-:Y:S01]  /*1f5a0*/  IMAD.SHL.U32 R3, R10, 0x2, RZ ;  /* 0x000000020a037824 */ /* 0x000fe200078e00ff */
[----:B------:R-:W-:Y:S01]  /*1f5b0*/  LOP3.LUT R2, R0, 0x3f0, RZ, 0xc0, !PT ;  /* 0x000003f000027812 */ /* 0x000fe200078ec0ff */
[----:B------:R-:W-:Y:S01]  /*1f5c0*/  STL [R1+0x8], R6 ;  /* 0x0000080601007387 */ /* 0x000fe20000100800 */
[----:B------:R-:W-:Y:S01]  /*1f5d0*/  SHF.R.U32.HI R7, RZ, 0x3, R9 ;  /* 0x00000003ff077819 */ /* 0x000fe20000011609 */
[----:B------:R-:W-:Y:S01]  /*1f5e0*/  VIADD R4, R8, 0x40 ;  /* 0x0000004008047836 */ /* 0x000fe20000000000 */
[----:B------:R-:W-:Y:S01]  /*1f5f0*/  LOP3.LUT R3, R2, 0x70, R3, 0x78, !PT ;  /* 0x0000007002037812 */ /* 0x000fe200078e7803 */
[----:B------:R-:W-:Y:S01]  /*1f600*/  IMAD.SHL.U32 R2, R9, 0x10, RZ ;  /* 0x0000001009027824 */ /* 0x000fe200078e00ff */
[----:B------:R-:W-:Y:S01]  /*1f610*/  STL [R1+0x10], R8 ;  /* 0x0000100801007387 */ /* 0x000fe20000100800 */
[----:B------:R-:W-:-:S03]  /*1f620*/  @P0 VIADD R4, R8, 0xffffffc0 ;  /* 0xffffffc008040836 */ /* 0x000fc60000000000 */
[----:B------:R-:W-:Y:S02]  /*1f630*/  LOP3.LUT R2, R3, 0x400, R2, 0xf8, !PT ;  /* 0x0000040003027812 */ /* 0x000fe400078ef802 */
[----:B------:R-:W-:-:S03]  /*1f640*/  MOV R3, 0x20 ;  /* 0x0000002000037802 */ /* 0x000fc60000000f00 */
[----:B------:R-:W-:Y:S01]  /*1f650*/  IMAD.IADD R2, R5, 0x1, R2 ;  /* 0x0000000105027824 */ /* 0x000fe200078e0202 */
[----:B------:R-:W-:-:S05]  /*1f660*/  SEL R3, R3, 0xffffffe0, !P0 ;  /* 0xffffffe003037807 */ /* 0x000fca0004000000 */
[----:B------:R0:W-:Y:S04]  /*1f670*/  STL [R1+0x40], R3 ;  /* 0x0000400301007387 */ /* 0x0001e80000100800 */
[----:B------:R-:W-:Y:S04]  /*1f680*/  STL [R1], R5 ;  /* 0x0000000501007387 */ /* 0x000fe80000100800 */
[----:B------:R1:W-:Y:S01]  /*1f690*/  STL [R1+0x44], R2 ;  /* 0x0000440201007387 */ /* 0x0003e20000100800 */
[----:B0-----:R-:W-:Y:S02]  /*1f6a0*/  LOP3.LUT R3, R0, 0x70, RZ, 0xc0, !PT ;  /* 0x0000007000037812 */ /* 0x001fe400078ec0ff */
[----:B------:R-:W-:Y:S01]  /*1f6b0*/  LOP3.LUT R0, R7, 0x70, R0, 0xf8, !PT ;  /* 0x0000007007007812 */ /* 0x000fe200078ef800 */
[----:B------:R-:W-:Y:S01]  /*1f6c0*/  IMAD.MOV.U32 R0, RZ, RZ, 0x1 ;  /* 0x00000001ff007424 */ /* 0x000fe200078e00ff */
[----:B------:R-:W-:Y:S04]  /*1f6d0*/  STL [R1+0x60], RZ ;  /* 0x000060ff01007387 */ /* 0x000fe80000100800 */
[----:B------:R0:W-:Y:S01]  /*1f6e0*/  STL [R1+0x38], R4 ;  /* 0x0000380401007387 */ /* 0x0001e20000100800 */
[----:B-1----:R-:W-:-:S03]  /*1f6f0*/  LOP3.LUT R2, R3, 0x80, RZ, 0xfc, !PT ;  /* 0x0000008003027812 */ /* 0x002fc600078efcff */
[----:B------:R1:W-:Y:S04]  /*1f700*/  STL [R1+0x20], R0 ;  /* 0x0000200001007387 */ /* 0x0003e80000100800 */
[----:B------:R2:W-:Y:S01]  /*1f710*/  STL [R1+0x14], RZ ;  /* 0x000014ff01007387 */ /* 0x0005e20000100800 */
[----:B0-----:R-:W-:-:S03]  /*1f720*/  IMAD.MOV.U32 R4, RZ, RZ, 0x1 ;  /* 0x00000001ff047424 */ /* 0x001fc600078e00ff */
[----:B------:R2:W-:Y:S01]  /*1f730*/  STL [R1+0xc], RZ ;  /* 0x00000cff01007387 */ /* 0x0005e20000100800 */
[----:B-1----:R-:W-:-:S03]  /*1f740*/  LOP3.LUT R0, R6, 0x1000, RZ, 0xfc, !PT ;  /* 0x0000100006007812 */ /* 0x002fc600078efcff */
[----:B------:R2:W-:Y:S04]  /*1f750*/  STL [R1+0x1c], R4 ;  /* 0x00001c0401007387 */ /* 0x0005e80000100800 */
[----:B------:R2:W-:Y:S02]  /*1f760*/  STL [R1+0x3c], R0 ;  /* 0x00003c0001007387 */ /* 0x0005e40000100800 */
.L_x_1713:
[----:B------:R-:W-:Y:S05]  /*1f770*/  YIELD ;  /* 0x0000000000007946 */ /* 0x000fea0003800000 */
[----:B------:R-:W-:Y:S01]  /*1f780*/  ULDC.64 UR4, c[0x0][0xa28] ;  /* 0x00028a0000047ab9 */ /* 0x000fe20000000a00 */
[----:B------:R-:W-:Y:S02]  /*1f790*/  CS2R R6, SRZ ;  /* 0x0000000000067805 */ /* 0x000fe4000001ff00 */
[----:B------:R-:W-:Y:S01]  /*1f7a0*/  ISETP.NE.U32.AND P0, PT, RZ, UR4, PT ;  /* 0x00000004ff007c0c */ /* 0x000fe2000bf05070 */
[----:B0-2---:R-:W0:Y:S01]  /*1f7b0*/  LDC.64 R12, c[0x0][0xa00] ;  /* 0x00028000ff0c7b82 */ /* 0x005e220000000a00 */
[----:B------:R-:W-:Y:S01]  /*1f7c0*/  ULDC.64 UR6, c[0x0][0xa08] ;  /* 0x0002820000067ab9 */ /* 0x000fe20000000a00 */
[----:B------:R-:W-:Y:S01]  /*1f7d0*/  ULDC.64 UR8, c[0x0][0xa10] ;  /* 0x0002840000087ab9 */ /* 0x000fe20000000a00 */
[----:B------:R-:W-:Y:S01]  /*1f7e0*/  ISETP.NE.AND.EX P0, PT, RZ, UR5, PT, P0 ;  /* 0x00000005ff007c0c */ /* 0x000fe2000bf05300 */
[----:B------:R-:W-:-:S04]  /*1f7f0*/  ULDC.64 UR4, c[0x0][0xa18] ;  /* 0x0002860000047ab9 */ /* 0x000fc80000000a00 */
[----:B--2---:R-:W1:Y:S08]  /*1f800*/  LDC.64 R4, c[0x0][0xa08] ;  /* 0x00028200ff047b82 */ /* 0x004e700000000a00 */
[----:B---3--:R-:W2:Y:S02]  /*1f810*/  @P0 LDC.64 R2, c[0x0][0xa28] ;  /* 0x00028a00ff020b82 */ /* 0x008ea40000000a00 */
[----:B--2---:R-:W-:-:S05]  /*1f820*/  @P0 IMAD.WIDE R2, R19, 0x4, R2 ;  /* 0x0000000413020825 */ /* 0x004fca00078e0202 */
[----:B------:R2:W5:Y:S01]  /*1f830*/  @P0 LDG.E R6, desc[UR46][R2.64] ;  /* 0x0000002e02060981 */ /* 0x000562000c1e1900 */
[----:B------:R-:W-:Y:S01]  /*1f840*/  ISETP.NE.U32.AND P0, PT, RZ, UR4, PT ;  /* 0x00000004ff007c0c */ /* 0x000fe2000bf05070 */
[----:B0-----:R-:W-:Y:S01]  /*1f850*/  IMAD.WIDE R12, R19, 0x4, R12 ;  /* 0x00000004130c7825 */ /* 0x001fe200078e020c */
[----:B------:R-:W-:Y:S02]  /*1f860*/  ISETP.NE.U32.AND P2, PT, RZ, UR6, PT ;  /* 0x00000006ff007c0c */ /* 0x000fe4000bf45070 */
[----:B------:R-:W-:Y:S01]  /*1f870*/  ISETP.NE.AND.EX P0, PT, RZ, UR5, PT, P0 ;  /* 0x00000005ff007c0c */ /* 0x000fe2000bf05300 */
[----:B------:R-:W-:Y:S01]  /*1f880*/  ULDC.64 UR4, c[0x0][0xa00] ;  /* 0x0002800000047ab9 */ /* 0x000fe20000000a00 */
[----:B------:R-:W-:Y:S01]  /*1f890*/  ISETP.NE.U32.AND P4, PT, RZ, UR8, PT ;  /* 0x00000008ff007c0c */ /* 0x000fe2000bf85070 */
[----:B------:R-:W-:Y:S01]  /*1f8a0*/  IMAD.MOV.U32 R8, RZ, RZ, RZ ;  /* 0x000000ffff087224 */ /* 0x000fe200078e00ff */
[----:B------:R-:W-:Y:S01]  /*1f8b0*/  ISETP.NE.U32.AND P1, PT, RZ, UR4, PT ;  /* 0x00000004ff007c0c */ /* 0x000fe2000bf25070 */
[----:B--2---:R-:W0:Y:S01]  /*1f8c0*/  LDC.64 R2, c[0x0][0xa10] ;  /* 0x00028400ff027b82 */ /* 0x004e220000000a00 */
[----:B------:R-:W-:-:S02]  /*1f8d0*/  IMAD.MOV.U32 R0, RZ, RZ, RZ ;  /* 0x000000ffff007224 */ /* 0x000fc400078e00ff */
[----:B------:R-:W-:Y:S01]  /*1f8e0*/  ISETP.NE.AND.EX P3, PT, RZ, UR5, PT, P1 ;  /* 0x00000005ff007c0c */ /* 0x000fe2000bf65310 */
[----:B-1----:R-:W-:-:S04]  /*1f8f0*/  IMAD.WIDE R4, R19, 0x4, R4 ;  /* 0x0000000413047825 */ /* 0x002fc800078e0204 */
[----:B------:R-:W1:Y:S01]  /*1f900*/  @P0 LDC.64 R10, c[0x0][0xa18] ;  /* 0x00028600ff0a0b82 */ /* 0x000e620000000a00 */
[----:B------:R-:W-:Y:S01]  /*1f910*/  ULDC UR4, c[0x0][0x288] ;  /* 0x0000a20000047ab9 */ /* 0x000fe20000000800 */
[----:B------:R-:W-:Y:S02]  /*1f920*/  ISETP.NE.AND.EX P1, PT, RZ, UR7, PT, P2 ;  /* 0x00000007ff007c0c */ /* 0x000fe4000bf25320 */
[----:B------:R-:W-:-:S04]  /*1f930*/  ISETP.NE.AND.EX P2, PT, RZ, UR9, PT, P4 ;  /* 0x00000009ff007c0c */ /* 0x000fc8000bf45340 */
[----:B------:R-:W2:Y:S07]  /*1f940*/  @P3 LDG.E R7, desc[UR46][R12.64] ;  /* 0x0000002e0c073981 */ /* 0x000eae000c1e1900 */
[----:B------:R-:W5:Y:S01]  /*1f950*/  @P1 LDG.E R8, desc[UR46][R4.64] ;  /* 0x0000002e04081981 */ /* 0x000f62000c1e1900 */
[----:B0-----:R-:W-:-:S05]  /*1f960*/  IMAD.WIDE R2, R19, 0x4, R2 ;  /* 0x0000000413027825 */ /* 0x001fca00078e0202 */
[----:B------:R-:W5:Y:S01]  /*1f970*/  @P2 LDG.E R0, desc[UR46][R2.64] ;  /* 0x0000002e02002981 */ /* 0x000f62000c1e1900 */
[----:B-1----:R-:W-:-:S03]  /*1f980*/  @P0 IMAD.WIDE R10, R19, 0x4, R10 ;  /* 0x00000004130a0825 */ /* 0x002fc600078e020a */
[----:B--2---:R0:W-:Y:S02]  /*1f990*/  STL [R1+0x4c], R7 ;  /* 0x00004c0701007387 */ /* 0x0041e40000100800 */
[----:B0-----:R-:W-:Y:S01]  /*1f9a0*/  IMAD.U32 R7, RZ, RZ, UR4 ;  /* 0x00000004ff077e24 */ /* 0x001fe2000f8e00ff */
[----:B------:R-:W-:-:S05]  /*1f9b0*/  ULDC.64 UR4, c[0x0][0x418] ;  /* 0x0001060000047ab9 */ /* 0x000fca0000000a00 */
        /* <DEDUP_REMOVED lines=8> */
[----:B0-----:R-:W-:Y:S01]  /*1fa40*/  IMAD.U32 R10, RZ, RZ, UR5 ;  /* 0x00000005ff0a7e24 */ /* 0x001fe2000f8e00ff */
[----:B--2---:R0:W-:Y:S01]  /*1fa50*/  STL [R1+0x48], R7 ;  /* 0x0000480701007387 */ /* 0x0041e20000100800 */
[----:B------:R-:W-:Y:S02]  /*1fa60*/  IMAD.MOV.U32 R11, RZ, RZ, R7 ;  /* 0x000000ffff0b7224 */ /* 0x000fe400078e0007 */
[----:B0-----:R-:W-:Y:S01]  /*1fa70*/  IMAD.U32 R7, RZ, RZ, UR4 ;  /* 0x00000004ff077e24 */ /* 0x001fe2000f8e00ff */
[----:B------:R-:W-:Y:S06]  /*1fa80*/  @P0 BRA `(.L_x_1588) ;  /* 0x0000000000140947 */ /* 0x000fec0003800000 */
[----:B------:R-:W-:Y:S05]  /*1fa90*/  @!P3 BRA `(.L_x_1588) ;  /* 0x000000000010b947 */ /* 0x000fea0003800000 */
[----:B------:R-:W2:Y:S04]  /*1faa0*/  LDG.E R9, desc[UR46][R12.64] ;  /* 0x0000002e0c097981 */ /* 0x000ea8000c1e1900 */
[----:B------:R-:W2:Y:S02]  /*1fab0*/  LDG.E R12, desc[UR46][R12.64+0x4] ;  /* 0x0000042e0c0c7981 */ /* 0x000ea4000c1e1900 */
[----:B--2---:R-:W-:-:S05]  /*1fac0*/  IMAD.IADD R11, R12, 0x1, -R9 ;  /* 0x000000010c0b7824 */ /* 0x004fca00078e0a09 */
[----:B------:R0:W-:Y:S02]  /*1fad0*/  STL [R1+0x48], R11 ;  /* 0x0000480b01007387 */ /* 0x0001e40000100800 */
.L_x_1588:
[----:B-----5:R-:W-:Y:S01]  /*1fae0*/  IMAD.IADD R8, R8, 0x1, R6 ;  /* 0x0000000108087824 */ /* 0x020fe200078e0206 */
[----:B------:R-:W-:Y:S02]  /*1faf0*/  ULDC.64 UR4, c[0x0][0xa20] ;  /* 0x0002880000047ab9 */ /* 0x000fe40000000a00 */
[----:B------:R-:W-:Y:S02]  /*1fb00*/  ISETP.NE.U32.AND P0, PT, RZ, UR4, PT ;  /* 0x00000004ff007c0c */ /* 0x000fe4000bf05070 */
[----:B------:R1:W-:Y:S02]  /*1fb10*/  STL [R1+0x34], R8 ;  /* 0x0000340801007387 */ /* 0x0003e40000100800 */
[----:B------:R-:W-:-:S13]  /*1fb20*/  ISETP.NE.AND.EX P0, PT, RZ, UR5, PT, P0 ;  /* 0x00000005ff007c0c */ /* 0x000fda000bf05300 */
[----:B-1----:R-:W-:Y:S05]  /*1fb30*/  @!P0 BRA `(.L_x_1589) ;  /* 0x0000000000108947 */ /* 0x002fea0003800000 */
[----:B------:R-:W1:Y:S02]  /*1fb40*/  LDC.64 R4, c[0x0][0xa20] ;  /* 0x00028800ff047b82 */ /* 0x000e640000000a00 */
[----:B-1----:R-:W-:-:S05]  /*1fb50*/  IMAD.WIDE R4, R19, 0x4, R4 ;  /* 0x0000000413047825 */ /* 0x002fca00078e0204 */
[----:B------:R1:W5:Y:S01]  /*1fb60*/  LDG.E R7, desc[UR46][R4.64] ;  /* 0x0000002e04077981 */ /* 0x000362000c1e1900 */
[----:B------:R-:W-:Y:S05]  /*1fb70*/  BRA `(.L_x_1590) ;  /* 0x0000000000107947 */ /* 0x000fea0003800000 */
.L_x_1589:
[----:B------:R-:W-:Y:S05]  /*1fb80*/  @!P1 BRA `(.L_x_1590) ;  /* 0x00000000000c9947 */ /* 0x000fea0003800000 */
[----:B------:R-:W2:Y:S04]  /*1fb90*/  LDG.E R7, desc[UR46][R4.64] ;  /* 0x0000002e04077981 */ /* 0x000ea8000c1e1900 */
[----:B------:R-:W2:Y:S02]  /*1fba0*/  LDG.E R4, desc[UR46][R4.64+0x4] ;  /* 0x0000042e04047981 */ /* 0x000ea4000c1e1900 */
[----:B--2---:R-:W-:-:S07]  /*1fbb0*/  IADD3 R7, -R7, R4, RZ ;  /* 0x0000000407077210 */ /* 0x004fce0007ffe1ff */
.L_x_1590:
[----:B-1----:R-:W2:Y:S04]  /*1fbc0*/  @P2 LDG.E R4, desc[UR46][R2.64] ;  /* 0x0000002e02042981 */ /* 0x002ea8000c1e1900 */
[----:B------:R1:W2:Y:S01]  /*1fbd0*/  @P2 LDG.E R2, desc[UR46][R2.64+0x4] ;  /* 0x0000042e02022981 */ /* 0x0002a2000c1e1900 */
[----:B------:R-:W-:Y:S02]  /*1fbe0*/  IMAD.SHL.U32 R12, R17, 0x80, RZ ;  /* 0x00000080110c7824 */ /* 0x000fe400078e00ff */
[----:B-----5:R-:W-:-:S03]  /*1fbf0*/  IMAD.IADD R9, R7, 0x1, -R6 ;  /* 0x0000000107097824 */ /* 0x020fc600078e0a06 */
[----:B------:R3:W-:Y:S01]  /*1fc00*/  STL [R1+0x18], R12 ;  /* 0x0000180c01007387 */ /* 0x0007e20000100800 */
[----:B-1----:R-:W1:Y:S02]  /*1fc10*/  LDC R3, c[0x0][0x448] ;  /* 0x00011200ff037b82 */ /* 0x002e640000000800 */
[----:B-1----:R-:W-:-:S13]  /*1fc20*/  ISETP.NE.AND P1, PT, R3, 0x1, PT ;  /* 0x000000010300780c */ /* 0x002fda0003f25270 */
[----:B------:R-:W1:Y:S08]  /*1fc30*/  @P1 LDC R3, c[0x0][0x44c] ;  /* 0x00011300ff031b82 */ /* 0x000e700000000800 */
[----:B------:R-:W4:Y:S01]  /*1fc40*/  @P1 LDC R5, c[0x0][0x450] ;  /* 0x00011400ff051b82 */ /* 0x000f220000000800 */
[----:B--2---:R-:W-:Y:S02]  /*1fc50*/  @P2 IMAD.IADD R10, R2, 0x1, -R4 ;  /* 0x00000001020a2824 */ /* 0x004fe400078e0a04 */
[----:B------:R-:W-:-:S02]  /*1fc60*/  VIADD R2, R12, 0x7f ;  /* 0x0000007f0c027836 */ /* 0x000fc40000000000 */
[----:B------:R-:W-:Y:S02]  /*1fc70*/  IMAD.IADD R7, R9, 0x1, R10 ;  /* 0x0000000109077824 */ /* 0x000fe400078e020a */
[----:B-1----:R-:W-:-:S03]  /*1fc80*/  @P1 IMAD.HI.U32 R3, R2, R3, RZ ;  /* 0x0000000302031227 */ /* 0x002fc600078e00ff */
[C---:B------:R-:W-:Y:S01]  /*1fc90*/  IADD3 R17, R7.reuse, 0x1, -R11 ;  /* 0x0000000107117810 */ /* 0x040fe20007ffe80b */
[----:B------:R-:W-:Y:S01]  /*1fca0*/  IMAD.MOV.U32 R6, RZ, RZ, R2 ;  /* 0x000000ffff067224 */ /* 0x000fe200078e0002 */
[----:B----4-:R-:W-:Y:S01]  /*1fcb0*/  @P1 SHF.R.U32.HI R6, RZ, R5, R3 ;  /* 0x00000005ff061219 */ /* 0x010fe20000011603 */
[----:B------:R-:W-:-:S04]  /*1fcc0*/  VIADD R2, R7, 0x3f ;  /* 0x0000003f07027836 */ /* 0x000fc80000000000 */
[----:B------:R-:W-:Y:S01]  /*1fcd0*/  IMAD.IADD R6, R17, 0x1, R6 ;  /* 0x0000000111067824 */ /* 0x000fe200078e0206 */
[----:B------:R-:W-:-:S04]  /*1fce0*/  SHF.R.S32.HI R3, RZ, 0x1f, R2 ;  /* 0x0000001fff037819 */ /* 0x000fc80000011402 */
[----:B------:R-:W-:Y:S02]  /*1fcf0*/  LEA.HI R21, R3, R2, RZ, 0x6 ;  /* 0x0000000203157211 */ /* 0x000fe400078f30ff */
[----:B------:R-:W1:Y:S02]  /*1fd00*/  LDC.64 R2, c[0x0][0x9e0] ;  /* 0x00027800ff027b82 */ /* 0x000e640000000a00 */
[----:B------:R-:W-:Y:S02]  /*1fd10*/  SHF.R.S32.HI R21, RZ, 0x6, R21 ;  /* 0x00000006ff157819 */ /* 0x000fe40000011415 */
[----:B-1----:R-:W-:Y:S01]  /*1fd20*/  ISETP.GE.AND P3, PT, R3, 0x1, PT ;  /* 0x000000010300780c */ /* 0x002fe20003f66270 */
[----:B------:R-:W-:-:S12]  /*1fd30*/  IMAD.IADD R8, R6, 0x1, R2 ;  /* 0x0000000106087824 */ /* 0x000fd800078e0202 */
[----:B---3--:R-:W-:Y:S05]  /*1fd40*/  @!P3 BRA `(.L_x_1591) ;  /* 0x000000000048b947 */ /* 0x008fea0003800000 */
[C---:B------:R-:W-:Y:S01]  /*1fd50*/  ISETP.GT.AND P0, PT, R6.reuse, RZ, PT ;  /* 0x000000ff0600720c */ /* 0x040fe20003f04270 */
[----:B------:R-:W-:Y:S01]  /*1fd60*/  BSSY B0, `(.L_x_1592) ;  /* 0x000000e000007945 */ /* 0x000fe20003800000 */
[----:B------:R-:W-:-:S11]  /*1fd70*/  VIADD R2, R6, 0xffffffff ;  /* 0xffffffff06027836 */ /* 0x000fd60000000000 */
[----:B------:R-:W-:Y:S05]  /*1fd80*/  @P0 BRA `(.L_x_1593) ;  /* 0x00000000001c0947 */ /* 0x000fea0003800000 */
[----:B------:R-:W-:Y:S01]  /*1fd90*/  ISETP.NE.AND P0, PT, R3, 0x1, PT ;  /* 0x000000010300780c */ /* 0x000fe20003f05270 */
[----:B------:R-:W-:-:S12]  /*1fda0*/  IMAD.MOV R2, RZ, RZ, -R6 ;  /* 0x000000ffff027224 */ /* 0x000fd800078e0a06 */
[----:B------:R-:W1:Y:S02]  /*1fdb0*/  @P0 LDC.64 R4, c[0x0][0x9e8] ;  /* 0x00027a00ff040b82 */ /* 0x000e640000000a00 */
[----:B-1----:R-:W-:-:S05]  /*1fdc0*/  @P0 IMAD.HI.U32 R4, R2, R4, RZ ;  /* 0x0000000402040227 */ /* 0x002fca00078e00ff */
[----:B------:R-:W-:-:S04]  /*1fdd0*/  @P0 SHF.R.U32.HI R2, RZ, R5, R4 ;  /* 0x00000005ff020219 */ /* 0x000fc80000011604 */
[----:B------:R-:W-:Y:S01]  /*1fde0*/  LOP3.LUT R2, RZ, R2, RZ, 0x33, !PT ;  /* 0x00000002ff027212 */ /* 0x000fe200078e33ff */
[----:B------:R-:W-:Y:S06]  /*1fdf0*/  BRA `(.L_x_1594) ;  /* 0x0000000000107947 */ /* 0x000fec0003800000 */
.L_x_1593:
[----:B------:R-:W-:-:S13]  /*1fe00*/  ISETP.NE.AND P0, PT, R3, 0x1, PT ;  /* 0x000000010300780c */ /* 0x000fda0003f05270 */
[----:B------:R-:W1:Y:S02]  /*1fe10*/  @P0 LDC.64 R4, c[0x0][0x9e8] ;  /* 0x00027a00ff040b82 */ /* 0x000e640000000a00 */
[----:B-1----:R-:W-:-:S05]  /*1fe20*/  @P0 IMAD.HI.U32 R4, R2, R4, RZ ;  /* 0x0000000402040227 */ /* 0x002fca00078e00ff */
[----:B------:R-:W-:-:S07]  /*1fe30*/  @P0 SHF.R.U32.HI R2, RZ, R5, R4 ;  /* 0x00000005ff020219 */ /* 0x000fce0000011604 */
.L_x_1594:
[----:B------:R-:W-:Y:S05]  /*1fe40*/  BSYNC B0 ;  /* 0x0000000000007941 */ /* 0x000fea0003800000 */
.L_x_1592:
[----:B------:R-:W-:-:S05]  /*1fe50*/  IMAD R2, R2, R3, R3 ;  /* 0x0000000302027224 */ /* 0x000fca00078e0203 */
[----:B------:R-:W-:-:S07]  /*1fe60*/  VIMNMX R8, R8, R2, PT ;  /* 0x0000000208087248 */ /* 0x000fce0003fe0100 */
.L_x_1591:
[----:B------:R-:W1:Y:S01]  /*1fe70*/  @P1 LDC R4, c[0x0][0x44c] ;  /* 0x00011300ff041b82 */ /* 0x000e620000000800 */
[----:B------:R-:W-:Y:S01]  /*1fe80*/  IMAD.MOV.U32 R2, RZ, RZ, R12 ;  /* 0x000000ffff027224 */ /* 0x000fe200078e000c */
[----:B------:R-:W-:Y:S01]  /*1fe90*/  ULDC UR4, c[0x0][0x9dc] ;  /* 0x0002770000047ab9 */ /* 0x000fe20000000800 */
[----:B------:R-:W-:-:S05]  /*1fea0*/  IMAD.IADD R20, R7, 0x1, -R11 ;  /* 0x0000000107147824 */ /* 0x000fca00078e0a0b */
[----:B------:R-:W2:Y:S01]  /*1feb0*/  @P1 LDC R5, c[0x0][0x450] ;  /* 0x00011400ff051b82 */ /* 0x000ea20000000800 */
[----:B-1----:R-:W-:-:S05]  /*1fec0*/  @P1 IMAD.HI.U32 R4, R12, R4, RZ ;  /* 0x000000040c041227 */ /* 0x002fca00078e00ff */
[----:B--2---:R-:W-:-:S05]  /*1fed0*/  @P1 SHF.R.U32.HI R2, RZ, R5, R4 ;  /* 0x00000005ff021219 */ /* 0x004fca0000011604 */
[----:B------:R-:W-:-:S05]  /*1fee0*/  IMAD.IADD R2, R20, 0x1, R2 ;  /* 0x0000000114027824 */ /* 0x000fca00078e0202 */
[----:B------:R-:W-:Y:S01]  /*1fef0*/  IADD3 R6, R2, -UR4, RZ ;  /* 0x8000000402067c10 */ /* 0x000fe2000fffe0ff */
[----:B------:R-:W-:Y:S06]  /*1ff00*/  @!P3 BRA `(.L_x_1595) ;  /* 0x000000000044b947 */ /* 0x000fec0003800000 */
[----:B------:R-:W-:Y:S01]  /*1ff10*/  ISETP.GT.AND P0, PT, R2, -0x1, PT ;  /* 0xffffffff0200780c */ /* 0x000fe20003f04270 */
[----:B------:R-:W-:-:S12]  /*1ff20*/  BSSY B0, `(.L_x_1596) ;  /* 0x000000d000007945 */ /* 0x000fd80003800000 */
[----:B------:R-:W-:Y:S05]  /*1ff30*/  @P0 BRA `(.L_x_1597) ;  /* 0x00000000001c0947 */ /* 0x000fea0003800000 */
[----:B------:R-:W-:Y:S02]  /*1ff40*/  ISETP.NE.AND P0, PT, R3, 0x1, PT ;  /* 0x000000010300780c */ /* 0x000fe40003f05270 */
[----:B------:R-:W-:-:S11]  /*1ff50*/  LOP3.LUT R2, RZ, R2, RZ, 0x33, !PT ;  /* 0x00000002ff027212 */ /* 0x000fd600078e33ff */
[----:B------:R-:W1:Y:S02]  /*1ff60*/  @P0 LDC.64 R4, c[0x0][0x9e8] ;  /* 0x00027a00ff040b82 */ /* 0x000e640000000a00 */
[----:B-1----:R-:W-:-:S05]  /*1ff70*/  @P0 IMAD.HI.U32 R4, R2, R4, RZ ;  /* 0x0000000402040227 */ /* 0x002fca00078e00ff */
[----:B------:R-:W-:-:S04]  /*1ff80*/  @P0 SHF.R.U32.HI R2, RZ, R5, R4 ;  /* 0x00000005ff020219 */ /* 0x000fc80000011604 */
[----:B------:R-:W-:Y:S01]  /*1ff90*/  LOP3.LUT R2, RZ, R2, RZ, 0x33, !PT ;  /* 0x00000002ff027212 */ /* 0x000fe200078e33ff */
[----:B------:R-:W-:Y:S06]  /*1ffa0*/  BRA `(.L_x_1598) ;  /* 0x0000000000107947 */ /* 0x000fec0003800000 */
.L_x_1597:
[----:B------:R-:W-:-:S13]  /*1ffb0*/  ISETP.NE.AND P0, PT, R3, 0x1, PT ;  /* 0x000000010300780c */ /* 0x000fda0003f05270 */
[----:B------:R-:W1:Y:S02]  /*1ffc0*/  @P0 LDC.64 R4, c[0x0][0x9e8] ;  /* 0x00027a00ff040b82 */ /* 0x000e640000000a00 */
[----:B-1----:R-:W-:-:S05]  /*1ffd0*/  @P0 IMAD.HI.U32 R4, R2, R4, RZ ;  /* 0x0000000402040227 */ /* 0x002fca00078e00ff */
[----:B------:R-:W-:-:S07]  /*1ffe0*/  @P0 SHF.R.U32.HI R2, RZ, R5, R4 ;  /* 0x00000005ff020219 */ /* 0x000fce0000011604 */
.L_x_1598:
[----:B------:R-:W-:Y:S05]  /*1fff0*/  BSYNC B0 ;  /* 0x0000000000007941 */ /* 0x000fea0003800000 */
.L_x_1596:
[----:B------:R-:W-:-:S05]  /*20000*/  IMAD R2, R2, R3, RZ ;  /* 0x0000000302027224 */ /* 0x000fca00078e02ff */
[----:B------:R-:W-:-:S07]  /*20010*/  VIMNMX R6, R6, R2, !PT ;  /* 0x0000000206067248 */ /* 0x000fce0007fe0100 */
.L_x_1595:
[----:B------:R-:W-:Y:S01]  /*20020*/  VIADD R8, R8, 0x3f ;  /* 0x0000003f08087836 */ /* 0x000fe20000000000 */
[----:B------:R-:W-:Y:S04]  /*20030*/  BSSY B0, `(.L_x_1599) ;  /* 0x000012d000007945 */ /* 0x000fe80003800000 */
[----:B------:R-:W-:-:S04]  /*20040*/  SHF.R.S32.HI R2, RZ, 0x1f, R8 ;  /* 0x0000001fff027819 */ /* 0x000fc80000011408 */
[----:B------:R-:W-:Y:S02]  /*20050*/  LEA.HI R4, R2, R8, RZ, 0x6 ;  /* 0x0000000802047211 */ /* 0x000fe400078f30ff */
[----:B------:R-:W-:Y:S02]  /*20060*/  SHF.R.S32.HI R2, RZ, 0x1f, R6 ;  /* 0x0000001fff027819 */ /* 0x000fe40000011406 */
[----:B------:R-:W-:Y:S02]  /*20070*/  SHF.R.S32.HI R4, RZ, 0x6, R4 ;  /* 0x00000006ff047819 */ /* 0x000fe40000011404 */
[----:B------:R-:W-:-:S04]  /*20080*/  LEA.HI R2, R2, R6, RZ, 0x6 ;  /* 0x0000000602027211 */ /* 0x000fc800078f30ff */
[----:B------:R-:W-:-:S04]  /*20090*/  SHF.R.S32.HI R2, RZ, 0x6, R2 ;  /* 0x00000006ff027819 */ /* 0x000fc80000011402 */
[----:B------:R-:W-:Y:S02]  /*200a0*/  VIMNMX R3, RZ, R2, !PT ;  /* 0x00000002ff037248 */ /* 0x000fe40007fe0100 */
[----:B------:R-:W-:-:S03]  /*200b0*/  VIMNMX R2, R21, R4, PT ;  /* 0x0000000415027248 */ /* 0x000fc60003fe0100 */
[--C-:B------:R-:W-:Y:S02]  /*200c0*/  IMAD R3, R3, 0x40, -R9.reuse ;  /* 0x0000004003037824 */ /* 0x100fe400078e0a09 */
[----:B------:R-:W-:-:S03]  /*200d0*/  IMAD R2, R2, 0x40, -R9 ;  /* 0x0000004002027824 */ /* 0x000fc600078e0a09 */
[----:B------:R-:W-:Y:S02]  /*200e0*/  VIMNMX R3, RZ, R3, !PT ;  /* 0x00000003ff037248 */ /* 0x000fe40007fe0100 */
[----:B------:R-:W-:-:S04]  /*200f0*/  VIMNMX R2, R2, R10, PT ;  /* 0x0000000a02027248 */ /* 0x000fc80003fe0100 */
        /* <DEDUP_REMOVED lines=9> */
[----:B------:R-:W-:Y:S05]  /*20190*/  @!P1 BRA `(.L_x_1600) ;  /* 0x0000001000589947 */ /* 0x000fea0003800000 */
[----:B------:R-:W-:Y:S01]  /*201a0*/  UMOV UR4, 0xffffffff ;  /* 0xffffffff00047882 */ /* 0x000fe20000000000 */
[----:B------:R-:W-:Y:S02]  /*201b0*/  SEL R2, R19, RZ, !P2 ;  /* 0x000000ff13027207 */ /* 0x000fe40005000000 */
[----:B------:R-:W-:Y:S05]  /*201c0*/  BRA.DIV UR4, `(.L_x_1601) ;  /* 0x0000009604e47947 */ /* 0x000fea000b800000 */
[----:B------:R-:W1:Y:S02]  /*201d0*/  S2R R4, SR_TID.X ;  /* 0x0000000000047919 */ /* 0x000e640000002100 */
[----:B-1----:R-:W-:-:S04]  /*201e0*/  SHF.R.U32.HI R4, RZ, 0x5, R4 ;  /* 0x00000005ff047819 */ /* 0x002fc80000011604 */
[----:B------:R-:W-:-:S05]  /*201f0*/  LOP3.LUT R4, R4, 0x3, RZ, 0xc0, !PT ;  /* 0x0000000304047812 */ /* 0x000fca00078ec0ff */
[----:B------:R1:W2:Y:S02]  /*20200*/  SHFL.IDX PT, R14, R4, RZ, 0x1f ;  /* 0x00001fff040e7589 */ /* 0x0002a400000e0000 */
.L_x_1863:
[----:B--2---:R-:W-:Y:S02]  /*20210*/  ISETP.NE.AND P0, PT, R14, RZ, PT ;  /* 0x000000ff0e00720c */ /* 0x004fe40003f05270 */
[----:B------:R-:W-:-:S11]  /*20220*/  PLOP3.LUT P6, PT, PT, PT, PT, 0x8, 0x0 ;  /* 0x000000000000781c */ /* 0x000fd60003fce170 */
[----:B------:R-:W-:Y:S05]  /*20230*/  @P0 BRA `(.L_x_1602) ;  /* 0x00000000000c0947 */ /* 0x000fea0003800000 */
[----:B------:R-:W-:-:S03]  /*20240*/  UMOV UR4, 0xffffffff ;  /* 0xffffffff00047882 */ /* 0x000fc60000000000 */
[----:B------:R-:W-:Y:S05]  /*20250*/  BRA.DIV UR4, `(.L_x_1603) ;  /* 0x0000009604f47947 */ /* 0x000fea000b800000 */
[----:B------:R-:W-:-:S13]  /*20260*/  ELECT P6, URZ, PT ;  /* 0x00000000003f782f */ /* 0x000fda00038c0000 */
.L_x_1602:
[----:B-1----:R-:W2:Y:S04]  /*20270*/  LDL R4, [R1+0x60] ;  /* 0x0000600001047983 */ /* 0x002ea80000100800 */
[----:B------:R-:W3:Y:S01]  /*20280*/  LDL R6, [R1] ;  /* 0x0000000001067983 */ /* 0x000ee20000100800 */
[----:B------:R-:W-:Y:S01]  /*20290*/  BSSY B1, `(.L_x_1604) ;  /* 0x0000008000017945 */ /* 0x000fe20003800000 */
[----:B--2---:R-:W-:-:S05]  /*202a0*/  VIADD R4, R4, 0x1 ;  /* 0x0000000104047836 */ /* 0x004fca0000000000 */
[----:B------:R-:W-:-:S04]  /*202b0*/  LEA.HI R5, R4, R4, RZ, 0x1 ;  /* 0x0000000404057211 */ /* 0x000fc800078f08ff */
[----:B------:R-:W-:-:S05]  /*202c0*/  LOP3.LUT R5, R5, 0xfffffffe, RZ, 0xc0, !PT ;  /* 0xfffffffe05057812 */ /* 0x000fca00078ec0ff */
[----:B------:R-:W-:-:S05]  /*202d0*/  IMAD.IADD R4, R4, 0x1, -R5 ;  /* 0x0000000104047824 */ /* 0x000fca00078e0a05 */
[----:B------:R-:W-:-:S04]  /*202e0*/  SHF.L.U32 R4, R4, 0x1f, RZ ;  /* 0x0000001f04047819 */ /* 0x000fc800000006ff */
[----:B---3--:R-:W1:Y:S02]  /*202f0*/  SYNCS.PHASECHK.TRANS64.TRYWAIT P0, [R6+URZ+0x28420], R4 ;  /* 0x02842004060075a7 */ /* 0x008e64000800017f */
[----:B-1----:R-:W-:Y:S05]  /*20300*/  @!P0 BRA `(.L_x_1605) ;  /* 0x0000009400e88947 */ /* 0x002fea0003800000 */
.L_x_1866:
[----:B------:R-:W-:Y:S05]  /*20310*/  BSYNC B1 ;  /* 0x0000000000017941 */ /* 0x000fea0003800000 */
.L_x_1604:
[----:B------:R-:W-:Y:S04]  /*20320*/  BSSY B1, `(.L_x_1606) ;  /* 0x0000072000017945 */ /* 0x000fe80003800000 */
[----:B------:R-:W-:Y:S05]  /*20330*/  @!P6 BRA `(.L_x_1607) ;  /* 0x0000000400c0e947 */ /* 0x000fea0003800000 */
[----:B------:R-:W2:Y:S04]  /*20340*/  LDL R6, [R1] ;  /* 0x0000000001067983 */ /* 0x000ea80000100800 */
[----:B------:R-:W3:Y:S01]  /*20350*/  LDL R7, [R1+0x14] ;  /* 0x0000140001077983 */ /* 0x000ee20000100800 */
[----:B-1----:R-:W1:Y:S01]  /*20360*/  S2R R5, SR_TID.X ;  /* 0x0000000000057919 */ /* 0x002e620000002100 */
[----:B--2---:R-:W-:Y:S02]  /*20370*/  IMAD.MOV.U32 R9, RZ, RZ, R6 ;  /* 0x000000ffff097224 */ /* 0x004fe400078e0006 */
[----:B------:R-:W2:Y:S02]  /*20380*/  LDL R6, [R1+0x20] ;  /* 0x0000200001067983 */ /* 0x000ea40000100800 */
[----:B---3--:R-:W-:Y:S01]  /*20390*/  IMAD R7, R7, 0x8, R9 ;  /* 0x0000000807077824 */ /* 0x008fe200078e0209 */
[----:B-1----:R-:W-:Y:S01]  /*203a0*/  LOP3.LUT R5, R5, 0x7f, RZ, 0xc0, !PT ;  /* 0x0000007f05057812 */ /* 0x002fe200078ec0ff */
[----:B------:R-:W-:Y:S03]  /*203b0*/  BSSY B2, `(.L_x_1608) ;  /* 0x0000005000027945 */ /* 0x000fe60003800000 */
[----:B------:R-:W-:-:S02]  /*203c0*/  ISETP.NE.AND P1, PT, R5, RZ, PT ;  /* 0x000000ff0500720c */ /* 0x000fc40003f25270 */
[----:B--2---:R-:W-:-:S04]  /*203d0*/  SHF.L.U32 R10, R6, 0x1f, RZ ;  /* 0x0000001f060a7819 */ /* 0x004fc800000006ff */
[----:B------:R-:W1:Y:S02]  /*203e0*/  SYNCS.PHASECHK.TRANS64.TRYWAIT P0, [R7+URZ+0x284a0], R10 ;  /* 0x0284a00a070075a7 */ /* 0x000e64000800017f */
[----:B-1----:R-:W-:Y:S05]  /*203f0*/  @!P0 BRA `(.L_x_1609) ;  /* 0x0000009400c48947 */ /* 0x002fea0003800000 */
.L_x_1867:
[----:B------:R-:W-:Y:S05]  /*20400*/  BSYNC B2 ;  /* 0x0000000000027941 */ /* 0x000fea0003800000 */
.L_x_1608:
        /* <DEDUP_REMOVED lines=9> */
.L_x_1611:
[----:B------:R-:W-:Y:S05]  /*204a0*/  BSYNC B2 ;  /* 0x0000000000027941 */ /* 0x000fea0003800000 */
.L_x_1610:
[----:B------:R-:W2:Y:S04]  /*204b0*/  LDL R6, [R1] ;  /* 0x0000000001067983 */ /* 0x000ea80000100800 */
[----:B------:R-:W2:Y:S01]  /*204c0*/  LDL R4, [R1+0x14] ;  /* 0x0000140001047983 */ /* 0x000ea20000100800 */
[----:B------:R-:W-:Y:S01]  /*204d0*/  IMAD.MOV.U32 R13, RZ, RZ, RZ ;  /* 0x000000ffff0d7224 */ /* 0x000fe200078e00ff */
[----:B------:R-:W-:Y:S01]  /*204e0*/  UIADD3 UR4, UP0, UR42, 0x570, URZ ;  /* 0x000005702a047890 */ /* 0x000fe2000ff1e03f */
[----:B------:R-:W-:Y:S01]  /*204f0*/  IMAD R5, R8, 0x40, R0 ;  /* 0x0000004008057824 */ /* 0x000fe200078e0200 */
        /* <DEDUP_REMOVED lines=9> */
.L_x_1612:
        /* <DEDUP_REMOVED lines=16> */
.L_x_1613:
        /* <DEDUP_REMOVED lines=10> */
[----:B------:R-:W2:Y:S01]  /*20730*/  SYNCS.PHASECHK.TRANS64.TRYWAIT P0, [R7+URZ+0x284c0], R10 ;  /* 0x0284c00a070075a7 */ /* 0x000ea2000800017f */
[----:B------:R-:W-:Y:S04]  /*20740*/  BSSY B2, `(.L_x_1614) ;  /* 0x0000002000027945 */ /* 0x000fe80003800000 */
[----:B--2---:R-:W-:Y:S05]  /*20750*/  @!P0 BRA `(.L_x_1615) ;  /* 0x0000009400008947 */ /* 0x004fea0003800000 */
.L_x_1868:
[----:B------:R-:W-:Y:S05]  /*20760*/  BSYNC B2 ;  /* 0x0000000000027941 */ /* 0x000fea0003800000 */
.L_x_1614:
[----:B------:R-:W-:Y:S01]  /*20770*/  BSSY B2, `(.L_x_1616) ;  /* 0x000000b000027945 */ /* 0x000fe20003800000 */
[----:B-12---:R-:W-:Y:S02]  /*20780*/  IMAD.MOV.U32 R10, RZ, RZ, 0x0 ;  /* 0x00000000ff0a7424 */ /* 0x006fe400078e00ff */
[----:B0-----:R-:W-:Y:S01]  /*20790*/  IMAD.MOV.U32 R11, RZ, RZ, 0x12f00000 ;  /* 0x12f00000ff0b7424 */ /* 0x001fe200078e00ff */
[----:B------:R-:W-:Y:S06]  /*207a0*/  @P1 BRA `(.L_x_1617) ;  /* 0x00000000001c1947 */ /* 0x000fec0003800000 */
[----:B------:R-:W0:Y:S02]  /*207b0*/  S2R R4, SR_TID.X ;  /* 0x0000000000047919 */ /* 0x000e240000002100 */
[----:B0-----:R-:W-:Y:S01]  /*207c0*/  LOP3.LUT R6, R4, 0x1f, RZ, 0xc0, !PT ;  /* 0x0000001f04067812 */ /* 0x001fe200078ec0ff */
[----:B------:R-:W-:-:S03]  /*207d0*/  IMAD.MOV.U32 R4, RZ, RZ, 0x4000 ;  /* 0x00004000ff047424 */ /* 0x000fc600078e00ff */
[----:B------:R-:W-:Y:S01]  /*207e0*/  ISETP.NE.AND P0, PT, R6, RZ, PT ;  /* 0x000000ff0600720c */ /* 0x000fe20003f05270 */
[----:B------:R0:W-:-:S12]  /*207f0*/  SYNCS.ARRIVE.TRANS64 RZ, [R7+URZ+0x284b0], R4 ;  /* 0x0284b00407ff79a7 */ /* 0x0001d8000800003f */
[----:B0-----:R-:W-:Y:S05]  /*20800*/  @!P0 BRA `(.L_x_1617) ;  /* 0x0000000000048947 */ /* 0x001fea0003800000 */
[----:B------:R-:W-:Y:S01]  /*20810*/  BPT.TRAP 0x1 ;  /* 0x000000040000795c */ /* 0x000fe20000300000 */
.L_x_1617:
[----:B------:R-:W-:Y:S05]  /*20820*/  BSYNC B2 ;  /* 0x0000000000027941 */ /* 0x000fea0003800000 */
.L_x_1616:
[----:B------:R-:W-:Y:S01]  /*20830*/  R2UR UR10, R13 ;  /* 0x000000000d0a72ca */ /* 0x000fe200000e0000 */
[----:B------:R-:W-:Y:S01]  /*20840*/  UIADD3 UR4, UP0, UR42, 0x670, URZ ;  /* 0x000006702a047890 */ /* 0x000fe2000ff1e03f */
[----:B------:R-:W-:Y:S01]  /*20850*/  R2UR UR6, R10 ;  /* 0x000000000a0672ca */ /* 0x000fe200000e0000 */
[----:B------:R-:W-:Y:S01]  /*20860*/  VIADD R4, R7, 0x284b0 ;  /* 0x000284b007047836 */ /* 0x000fe20000000000 */
[----:B------:R-:W-:Y:S01]  /*20870*/  R2UR UR7, R11 ;  /* 0x000000000b0772ca */ /* 0x000fe200000e0000 */
[----:B------:R-:W-:Y:S01]  /*20880*/  VIADD R6, R9, 0x10000 ;  /* 0x0001000009067836 */ /* 0x000fe20000000000 */
[----:B------:R-:W-:Y:S01]  /*20890*/  PLOP3.LUT P0, PT, PT, PT, PT, 0x80, 0x0 ;  /* 0x000000000000781c */ /* 0x000fe20003f0f070 */
[----:B------:R-:W-:-:S12]  /*208a0*/  UIADD3.X UR5, URZ, UR43, URZ, UP0, !UPT ;  /* 0x0000002b3f057290 */ /* 0x000fd800087fe43f */
.L_x_1618:
        /* <DEDUP_REMOVED lines=15> */
.L_x_1619:
        /* <DEDUP_REMOVED lines=10> */
.L_x_1607:
[----:B------:R-:W-:Y:S05]  /*20a40*/  BSYNC B1 ;  /* 0x0000000000017941 */ /* 0x000fea0003800000 */
.L_x_1606:
[----:B------:R-:W1:Y:S04]  /*20a50*/  LDL.LU R9, [R1+0x14] ;  /* 0x0000140001097983 */ /* 0x000e680000300800 */
[----:B------:R-:W2:Y:S01]  /*20a60*/  LDL.LU R7, [R1+0x20] ;  /* 0x0000200001077983 */ /* 0x000ea20000300800 */
[----:B------:R-:W-:Y:S01]  /*20a70*/  PLOP3.LUT P0, PT, PT, PT, PT, 0x8, 0x0 ;  /* 0x000000000000781c */ /* 0x000fe20003f0e170 */
[----:B-1----:R-:W-:Y:S02]  /*20a80*/  VIADD R4, R9, 0x1 ;  /* 0x0000000109047836 */ /* 0x002fe40000000000 */
[----:B------:R-:W-:-:S03]  /*20a90*/  VIADD R9, R8, 0xfffffffe ;  /* 0xfffffffe08097836 */ /* 0x000fc60000000000 */
[C---:B------:R-:W-:Y:S02]  /*20aa0*/  ISETP.NE.AND P1, PT, R4.reuse, 0x2, PT ;  /* 0x000000020400780c */ /* 0x040fe40003f25270 */
[----:B------:R-:W-:Y:S02]  /*20ab0*/  ISETP.GE.AND P2, PT, R9, R3, PT ;  /* 0x000000030900720c */ /* 0x000fe40003f46270 */
[----:B------:R-:W-:Y:S02]  /*20ac0*/  SEL R5, RZ, 0x1, P1 ;  /* 0x00000001ff057807 */ /* 0x000fe40000800000 */
[----:B------:R-:W-:Y:S02]  /*20ad0*/  SEL R4, R4, RZ, P1 ;  /* 0x000000ff04047207 */ /* 0x000fe40000800000 */
[----:B--2---:R-:W-:-:S03]  /*20ae0*/  LOP3.LUT R7, R7, R5, RZ, 0x3c, !PT ;  /* 0x0000000507077212 */ /* 0x004fc600078e3cff */
[----:B------:R1:W-:Y:S04]  /*20af0*/  STL [R1+0x14], R4 ;  /* 0x0000140401007387 */ /* 0x0003e80000100800 */
[----:B------:R1:W-:Y:S01]  /*20b00*/  STL [R1+0x20], R7 ;  /* 0x0000200701007387 */ /* 0x0003e20000100800 */
[----:B------:R-:W-:Y:S05]  /*20b10*/  @!P2 BRA `(.L_x_1600) ;  /* 0x0000000400f8a947 */ /* 0x000fea0003800000 */
.L_x_1634:
[----:B------:R-:W-:Y:S05]  /*20b20*/  YIELD ;  /* 0x0000000000007946 */ /* 0x000fea0003800000 */
[----:B------:R-:W-:Y:S04]  /*20b30*/  BSSY B1, `(.L_x_1620) ;  /* 0x0000070000017945 */ /* 0x000fe80003800000 */
[----:B--2---:R-:W-:Y:S05]  /*20b40*/  @!P6 BRA `(.L_x_1621) ;  /* 0x0000000400b8e947 */ /* 0x004fea0003800000 */
[----:B-1----:R-:W2:Y:S04]  /*20b50*/  LDL R7, [R1] ;  /* 0x0000000001077983 */ /* 0x002ea80000100800 */
[----:B------:R-:W2:Y:S04]  /*20b60*/  LDL R6, [R1+0x14] ;  /* 0x0000140001067983 */ /* 0x000ea80000100800 */
[----:B------:R-:W3:Y:S01]  /*20b70*/  LDL R5, [R1+0x20] ;  /* 0x0000200001057983 */ /* 0x000ee20000100800 */
[----:B------:R-:W1:Y:S01]  /*20b80*/  S2R R4, SR_TID.X ;  /* 0x0000000000047919 */ /* 0x000e620000002100 */
[----:B------:R-:W-:Y:S01]  /*20b90*/  BSSY B2, `(.L_x_1622) ;  /* 0x0000007000027945 */ /* 0x000fe20003800000 */
[----:B-1----:R-:W-:-:S04]  /*20ba0*/  LOP3.LUT R4, R4, 0x7f, RZ, 0xc0, !PT ;  /* 0x0000007f04047812 */ /* 0x002fc800078ec0ff */
[----:B------:R-:W-:Y:S01]  /*20bb0*/  ISETP.NE.AND P2, PT, R4, RZ, PT ;  /* 0x000000ff0400720c */ /* 0x000fe20003f45270 */
[----:B--2---:R-:W-:Y:S01]  /*20bc0*/  IMAD R8, R6, 0x8, R7 ;  /* 0x0000000806087824 */ /* 0x004fe200078e0207 */
[----:B---3--:R-:W-:-:S04]  /*20bd0*/  SHF.L.U32 R7, R5, 0x1f, RZ ;  /* 0x0000001f05077819 */ /* 0x008fc800000006ff */
[----:B------:R-:W1:Y:S02]  /*20be0*/  SYNCS.PHASECHK.TRANS64.TRYWAIT P1, [R8+URZ+0x284a0], R7 ;  /* 0x0284a007080075a7 */ /* 0x000e64000802017f */
[----:B-1----:R-:W-:Y:S05]  /*20bf0*/  @!P1 BRA `(.L_x_1623) ;  /* 0x0000008c00ec9947 */ /* 0x002fea0003800000 */
.L_x_1869:
[----:B------:R-:W-:Y:S05]  /*20c00*/  BSYNC B2 ;  /* 0x0000000000027941 */ /* 0x000fea0003800000 */
.L_x_1622:
        /* <DEDUP_REMOVED lines=9> */
.L_x_1625:
[----:B------:R-:W-:Y:S05]  /*20ca0*/  BSYNC B2 ;  /* 0x0000000000027941 */ /* 0x000fea0003800000 */
.L_x_1624:
[----:B------:R-:W2:Y:S04]  /*20cb0*/  LDL R5, [R1] ;  /* 0x0000000001057983 */ /* 0x000ea80000100800 */
        /* <DEDUP_REMOVED lines=8> */
[----:B--2---:R-:W-:Y:S01]  /*20d40*/  LEA R6, R4, R5, 0xe ;  /* 0x0000000504067211 */ /* 0x004fe200078e70ff */
[----:B------:R-:W-:-:S02]  /*20d50*/  IMAD R5, R9, 0x40, R0 ;  /* 0x0000004009057824 */ /* 0x000fc400078e0200 */
[----:B------:R-:W-:Y:S02]  /*20d60*/  VIADD R4, R8, 0x28490 ;  /* 0x0002849008047836 */ /* 0x000fe40000000000 */
[----:B------:R-:W-:-:S08]  /*20d70*/  VIADD R10, R6, 0x20000 ;  /* 0x00020000060a7836 */ /* 0x000fd00000000000 */
.L_x_1626:
        /* <DEDUP_REMOVED lines=16> */
.L_x_1627:
        /* <DEDUP_REMOVED lines=13> */
.L_x_1870:
[----:B------:R-:W-:Y:S05]  /*20f50*/  BSYNC B2 ;  /* 0x0000000000027941 */ /* 0x000fea0003800000 */
.L_x_1628:
[----:B------:R-:W-:Y:S01]  /*20f60*/  BSSY B2, `(.L_x_1630) ;  /* 0x000000b000027945 */ /* 0x000fe20003800000 */
[----:B------:R-:W-:Y:S02]  /*20f70*/  IMAD.MOV.U32 R10, RZ, RZ, 0x0 ;  /* 0x00000000ff0a7424 */ /* 0x000fe400078e00ff */
        /* <DEDUP_REMOVED lines=9> */
.L_x_1631:
[----:B------:R-:W-:Y:S05]  /*21010*/  BSYNC B2 ;  /* 0x0000000000027941 */ /* 0x000fea0003800000 */
.L_x_1630:
[----:B------:R-:W-:Y:S01]  /*21020*/  R2UR UR10, R12 ;  /* 0x000000000c0a72ca */ /* 0x000fe200000e0000 */
[----:B------:R-:W-:Y:S01]  /*21030*/  UIADD3 UR4, UP0, UR42, 0x670, URZ ;  /* 0x000006702a047890 */ /* 0x000fe2000ff1e03f */
[----:B------:R-:W-:Y:S01]  /*21040*/  R2UR UR6, R10 ;  /* 0x000000000a0672ca */ /* 0x000fe200000e0000 */
[----:B-12---:R-:W-:Y:S01]  /*21050*/  VIADD R8, R8, 0x284b0 ;  /* 0x000284b008087836 */ /* 0x006fe20000000000 */
[----:B------:R-:W-:Y:S01]  /*21060*/  R2UR UR7, R11 ;  /* 0x000000000b0772ca */ /* 0x000fe200000e0000 */
[----:B------:R-:W-:Y:S01]  /*21070*/  VIADD R4, R6, 0x10000 ;  /* 0x0001000006047836 */ /* 0x000fe20000000000 */
[----:B------:R-:W-:Y:S01]  /*21080*/  PLOP3.LUT P1, PT, PT, PT, PT, 0x80, 0x0 ;  /* 0x000000000000781c */ /* 0x000fe20003f2f070 */
[----:B------:R-:W-:-:S12]  /*21090*/  UIADD3.X UR5, URZ, UR43, URZ, UP0, !UPT ;  /* 0x0000002b3f057290 */ /* 0x000fd800087fe43f */
.L_x_1632:
        /* <DEDUP_REMOVED lines=15> */
.L_x_1633:
        /* <DEDUP_REMOVED lines=10> */
.L_x_1621:
[----:B------:R-:W-:Y:S05]  /*21230*/  BSYNC B1 ;  /* 0x0000000000017941 */ /* 0x000fea0003800000 */
.L_x_1620:
[----:B-1----:R-:W2:Y:S04]  /*21240*/  LDL.LU R4, [R1+0x14] ;  /* 0x0000140001047983 */ /* 0x002ea80000300800 */
[----:B------:R-:W3:Y:S01]  /*21250*/  LDL.LU R7, [R1+0x20] ;  /* 0x0000200001077983 */ /* 0x000ee20000300800 */
[C---:B------:R-:W-:Y:S01]  /*21260*/  ISETP.GT.AND P2, PT, R9.reuse, R3, PT ;  /* 0x000000030900720c */ /* 0x040fe20003f44270 */
[----:B------:R-:W-:Y:S02]  /*21270*/  VIADD R9, R9, 0xffffffff ;  /* 0xffffffff09097836 */ /* 0x000fe40000000000 */
        /* <DEDUP_REMOVED lines=8> */
.L_x_1600:
[----:B------:R-:W-:Y:S05]  /*21300*/  BSYNC B0 ;  /* 0x0000000000007941 */ /* 0x000fea0003800000 */
.L_x_1599:
[----:B-12---:R-:W2:Y:S01]  /*21310*/  LDL R7, [R1+0x18] ;  /* 0x0000180001077983 */ /* 0x006ea20000100800 */
[----:B------:R-:W1:Y:S01]  /*21320*/  LDC R0, c[0x0][0x448] ;  /* 0x00011200ff007b82 */ /* 0x000e620000000800 */
[----:B------:R-:W-:Y:S07]  /*21330*/  @!P0 WARPSYNC.ALL ;  /* 0x0000000000008948 */ /* 0x000fee0003800000 */
[----:B------:R-:W-:Y:S01]  /*21340*/  @!P0 BAR.SYNC.DEFER_BLOCKING 0xc, 0x180 ;  /* 0x0306000000008b1d */ /* 0x000fe20000010000 */
[----:B-1----:R-:W-:-:S13]  /*21350*/  ISETP.NE.AND P1, PT, R0, 0x1, PT ;  /* 0x000000010000780c */ /* 0x002fda0003f25270 */
[----:B------:R-:W1:Y:S08]  /*21360*/  @P1 LDC R2, c[0x0][0x44c] ;  /* 0x00011300ff021b82 */ /* 0x000e700000000800 */
[----:B------:R-:W3:Y:S01]  /*21370*/  @P1 LDC R3, c[0x0][0x450] ;  /* 0x00011400ff031b82 */ /* 0x000ee20000000800 */
[----:B--2---:R-:W-:-:S04]  /*21380*/  VIADD R0, R7, 0x7f ;  /* 0x0000007f07007836 */ /* 0x004fc80000000000 */
[----:B-1----:R-:W-:Y:S01]  /*21390*/  @P1 IMAD.HI.U32 R2, R0, R2, RZ ;  /* 0x0000000200021227 */ /* 0x002fe200078e00ff */
[----:B------:R-:W-:-:S04]  /*213a0*/  MOV R6, R0 ;  /* 0x0000000000067202 */ /* 0x000fc80000000f00 */
[----:B---3--:R-:W-:Y:S02]  /*213b0*/  @P1 SHF.R.U32.HI R6, RZ, R3, R2 ;  /* 0x00000003ff061219 */ /* 0x008fe40000011602 */
[----:B------:R-:W1:Y:S03]  /*213c0*/  LDC.64 R2, c[0x0][0x9e0] ;  /* 0x00027800ff027b82 */ /* 0x000e660000000a00 */
[----:B------:R-:W-:Y:S01]  /*213d0*/  IMAD.IADD R6, R17, 0x1, R6 ;  /* 0x0000000111067824 */ /* 0x000fe200078e0206 */
[----:B-1----:R-:W-:-:S03]  /*213e0*/  ISETP.GE.AND P2, PT, R3, 0x1, PT ;  /* 0x000000010300780c */ /* 0x002fc60003f46270 */
[----:B------:R-:W-:-:S10]  /*213f0*/  IMAD.IADD R2, R6, 0x1, R2 ;  /* 0x0000000106027824 */ /* 0x000fd400078e0202 */
[----:B------:R-:W-:Y:S05]  /*21400*/  @!P2 BRA `(.L_x_1635) ;  /* 0x000000000048a947 */ /* 0x000fea0003800000 */
        /* <DEDUP_REMOVED lines=11> */
.L_x_1637:
[----:B------:R-:W-:-:S13]  /*214c0*/  ISETP.NE.AND P0, PT, R3, 0x1, PT ;  /* 0x000000010300780c */ /* 0x000fda0003f05270 */
[----:B------:R-:W1:Y:S02]  /*214d0*/  @P0 LDC.64 R4, c[0x0][0x9e8] ;  /* 0x00027a00ff040b82 */ /* 0x000e640000000a00 */
[----:B-1----:R-:W-:-:S05]  /*214e0*/  @P0 IMAD.HI.U32 R4, R0, R4, RZ ;  /* 0x0000000400040227 */ /* 0x002fca00078e00ff */
[----:B------:R-:W-:-:S07]  /*214f0*/  @P0 SHF.R.U32.HI R0, RZ, R5, R4 ;  /* 0x00000005ff000219 */ /* 0x000fce0000011604 */
.L_x_1638:
[----:B------:R-:W-:Y:S05]  /*21500*/  BSYNC B0 ;  /* 0x0000000000007941 */ /* 0x000fea0003800000 */
.L_x_1636:
[----:B------:R-:W-:-:S05]  /*21510*/  IMAD R0, R0, R3, R3 ;  /* 0x0000000300007224 */ /* 0x000fca00078e0203 */
[----:B------:R-:W-:-:S07]  /*21520*/  VIMNMX R2, R2, R0, PT ;  /* 0x0000000002027248 */ /* 0x000fce0003fe0100 */
.L_x_1635:
[----:B------:R-:W-:Y:S01]  /*21530*/  VIADD R2, R2, 0x3f ;  /* 0x0000003f02027836 */ /* 0x000fe20000000000 */
[----:B------:R-:W1:Y:S01]  /*21540*/  @P1 LDC R4, c[0x0][0x450] ;  /* 0x00011400ff041b82 */ /* 0x000e620000000800 */
[----:B------:R-:W-:-:S03]  /*21550*/  ULDC UR4, c[0x0][0x9dc] ;  /* 0x0002770000047ab9 */ /* 0x000fc60000000800 */
[----:B------:R-:W-:-:S04]  /*21560*/  SHF.R.S32.HI R0, RZ, 0x1f, R2 ;  /* 0x0000001fff007819 */ /* 0x000fc80000011402 */
[----:B------:R-:W-:Y:S02]  /*21570*/  LEA.HI R0, R0, R2, RZ, 0x6 ;  /* 0x0000000200007211 */ /* 0x000fe400078f30ff */
[----:B------:R-:W2:Y:S02]  /*21580*/  @P1 LDC R2, c[0x0][0x44c] ;  /* 0x00011300ff021b82 */ /* 0x000ea40000000800 */
[----:B------:R-:W-:-:S04]  /*21590*/  SHF.R.S32.HI R0, RZ, 0x6, R0 ;  /* 0x00000006ff007819 */ /* 0x000fc80000011400 */
[----:B------:R-:W-:Y:S01]  /*215a0*/  VIMNMX R6, R21, R0, PT ;  /* 0x0000000015067248 */ /* 0x000fe20003fe0100 */
[----:B------:R-:W-:-:S04]  /*215b0*/  IMAD.MOV.U32 R0, RZ, RZ, R7 ;  /* 0x000000ffff007224 */ /* 0x000fc800078e0007 */
[----:B------:R3:W-:Y:S01]  /*215c0*/  STL [R1+0x50], R6 ;  /* 0x0000500601007387 */ /* 0x0007e20000100800 */
[----:B--2---:R-:W-:-:S05]  /*215d0*/  @P1 IMAD.HI.U32 R2, R7, R2, RZ ;  /* 0x0000000207021227 */ /* 0x004fca00078e00ff */
[----:B-1----:R-:W-:-:S05]  /*215e0*/  @P1 SHF.R.U32.HI R0, RZ, R4, R2 ;  /* 0x00000004ff001219 */ /* 0x002fca0000011602 */
[----:B------:R-:W-:-:S04]  /*215f0*/  IMAD.IADD R0, R20, 0x1, R0 ;  /* 0x0000000114007824 */ /* 0x000fc800078e0200 */
[----:B------:R-:W-:Y:S01]  /*21600*/  VIADD R2, R0, -UR4 ;  /* 0x8000000400027c36 */ /* 0x000fe20008000000 */
[----:B---3--:R-:W-:Y:S06]  /*21610*/  @!P2 BRA `(.L_x_1639) ;  /* 0x000000000044a947 */ /* 0x008fec0003800000 */
        /* <DEDUP_REMOVED lines=10> */
.L_x_1641:
[----:B------:R-:W-:-:S13]  /*216c0*/  ISETP.NE.AND P0, PT, R3, 0x1, PT ;  /* 0x000000010300780c */ /* 0x000fda0003f05270 */
[----:B------:R-:W1:Y:S02]  /*216d0*/  @P0 LDC.64 R4, c[0x0][0x9e8] ;  /* 0x00027a00ff040b82 */ /* 0x000e640000000a00 */
[----:B-1----:R-:W-:-:S05]  /*216e0*/  @P0 IMAD.HI.U32 R4, R0, R4, RZ ;  /* 0x0000000400040227 */ /* 0x002fca00078e00ff */
[----:B------:R-:W-:-:S07]  /*216f0*/  @P0 SHF.R.U32.HI R0, RZ, R5, R4 ;  /* 0x00000005ff000219 */ /* 0x000fce0000011604 */
.L_x_1642:
[----:B------:R-:W-:Y:S05]  /*21700*/  BSYNC B0 ;  /* 0x0000000000007941 */ /* 0x000fea0003800000 */
.L_x_1640:
[----:B------:R-:W-:-:S05]  /*21710*/  IMAD R0, R0, R3, RZ ;  /* 0x0000000300007224 */ /* 0x000fca00078e02ff */
[----:B------:R-:W-:-:S07]  /*21720*/  VIMNMX R2, R2, R0, !PT ;  /* 0x0000000002027248 */ /* 0x000fce0007fe0100 */
.L_x_1639:
[----:B------:R-:W-:-:S04]  /*21730*/  SHF.R.S32.HI R0, RZ, 0x1f, R2 ;  /* 0x0000001fff007819 */ /* 0x000fc80000011402 */
[----:B------:R-:W-:-:S04]  /*21740*/  LEA.HI R0, R0, R2, RZ, 0x6 ;  /* 0x0000000200007211 */ /* 0x000fc800078f30ff */
[----:B------:R-:W-:-:S04]  /*21750*/  SHF.R.S32.HI R0, RZ, 0x6, R0 ;  /* 0x00000006ff007819 */ /* 0x000fc80000011400 */
[----:B------:R-:W-:-:S04]  /*21760*/  VIMNMX R3, RZ, R0, !PT ;  /* 0x00000000ff037248 */ /* 0x000fc80007fe0100 */
[----:B------:R-:W-:Y:S01]  /*21770*/  ISETP.GT.AND P0, PT, R6, R3, PT ;  /* 0x000000030600720c */ /* 0x000fe20003f04270 */
[----:B------:R1:W-:-:S12]  /*21780*/  STL [R1+0x30], R3 ;  /* 0x0000300301007387 */ /* 0x0003d80000100800 */
[----:B-1----:R-:W-:Y:S05]  /*21790*/  @P0 BRA `(.L_x_1643) ;  /* 0x0000000000440947 */ /* 0x002fea0003800000 */
[----:B------:R-:W1:Y:S02]  /*217a0*/  S2R R3, SR_TID.X ;  /* 0x0000000000037919 */ /* 0x000e640000002100 */
[----:B-1----:R-:W-:-:S04]  /*217b0*/  LOP3.LUT R3, R3, 0x7f, RZ, 0xc0, !PT ;  /* 0x0000007f03037812 */ /* 0x002fc800078ec0ff */
[----:B------:R-:W-:-:S13]  /*217c0*/  ISETP.NE.AND P0, PT, R3, RZ, PT ;  /* 0x000000ff0300720c */ /* 0x000fda0003f05270 */
[----:B------:R-:W-:Y:S05]  /*217d0*/  @P0 BRA `(.L_x_1644) ;  /* 0x0000003400d00947 */ /* 0x000fea0003800000 */
[----:B------:R-:W1:Y:S01]  /*217e0*/  S2R R2, SR_LANEID ;  /* 0x0000000000027919 */ /* 0x000e620000000000 */
[----:B------:R-:W-:Y:S01]  /*217f0*/  VOTEU.ANY UR4, UPT, PT ;  /* 0x0000000000047886 */ /* 0x000fe200038e0100 */
[----:B------:R-:W2:Y:S01]  /*21800*/  LDC.64 R4, c[0x0][0xc60] ;  /* 0x00031800ff047b82 */ /* 0x000ea20000000a00 */
[----:B------:R-:W1:Y:S02]  /*21810*/  FLO.U32 R0, UR4 ;  /* 0x0000000400007d00 */ /* 0x000e6400080e0000 */
[----:B-1----:R-:W-:-:S06]  /*21820*/  ISETP.EQ.U32.AND P0, PT, R0, R2, PT ;  /* 0x000000020000720c */ /* 0x002fcc0003f02070 */
[----:B------:R-:W2:Y:S07]  /*21830*/  POPC R2, UR4 ;  /* 0x0000000400027d09 */ /* 0x000eae0008000000 */
[----:B--2---:R-:W2:Y:S04]  /*21840*/  @P0 ATOMG.E.ADD.STRONG.GPU PT, R2, desc[UR46][R4.64], R2 ;  /* 0x00000002040209a8 */ /* 0x004ea800081ee1ee */
[----:B--2---:R1:W2:Y:S02]  /*21850*/  SHFL.IDX PT, R2, R2, R0, 0x1f ;  /* 0x00001f0002027589 */ /* 0x0042a400000e0000 */
[----:B-1----:R-:W1:Y:S02]  /*21860*/  S2R R0, SR_LTMASK ;  /* 0x0000000000007919 */ /* 0x002e640000003900 */
[----:B-1----:R-:W-:-:S06]  /*21870*/  LOP3.LUT R0, R0, UR4, RZ, 0xc0, !PT ;  /* 0x0000000400007c12 */ /* 0x002fcc000f8ec0ff */
[----:B------:R-:W2:Y:S02]  /*21880*/  POPC R0, R0 ;  /* 0x0000000000007309 */ /* 0x000ea40000000000 */
[----:B--2---:R-:W-:Y:S01]  /*21890*/  IADD3 R16, R2, UR37, R0 ;  /* 0x0000002502107c10 */ /* 0x004fe2000fffe000 */
[----:B------:R-:W-:Y:S06]  /*218a0*/  BRA `(.L_x_1644) ;  /* 0x00000034009c7947 */ /* 0x000fec0003800000 */
.L_x_1643:
[----:B------:R-:W2:Y:S01]  /*218b0*/  LDL R17, [R1] ;  /* 0x0000000001117983 */ /* 0x000ea20000100800 */
        /* <DEDUP_REMOVED lines=9> */
[----:B0-----:R-:W-:Y:S01]  /*21950*/  MOV R11, UR5 ;  /* 0x00000005000b7c02 */ /* 0x001fe20008000f00 */
[----:B------:R-:W0:Y:S01]  /*21960*/  LDC.64 R2, c[0x4][R2] ;  /* 0x0100000002027b82 */ /* 0x000e220000000a00 */
[----:B------:R-:W-:Y:S02]  /*21970*/  IMAD.U32 R5, RZ, RZ, UR7 ;  /* 0x00000007ff057e24 */ /* 0x000fe4000f8e00ff */
[----:B------:R-:W-:Y:S02]  /*21980*/  IMAD.U32 R6, RZ, RZ, UR8 ;  /* 0x00000008ff067e24 */ /* 0x000fe4000f8e00ff */
[----:B------:R-:W-:-:S02]  /*21990*/  IMAD.U32 R7, RZ, RZ, UR9 ;  /* 0x00000009ff077e24 */ /* 0x000fc4000f8e00ff */
[----:B------:R-:W-:Y:S02]  /*219a0*/  IMAD.U32 R10, RZ, RZ, UR4 ;  /* 0x00000004ff0a7e24 */ /* 0x000fe4000f8e00ff */
[----:B------:R-:W-:Y:S02]  /*219b0*/  IMAD.MOV.U32 R8, RZ, RZ, 0x70 ;  /* 0x00000070ff087424 */ /* 0x000fe400078e00ff */
[----:B------:R-:W-:Y:S02]  /*219c0*/  IMAD.MOV.U32 R12, RZ, RZ, 0x1 ;  /* 0x00000001ff0c7424 */ /* 0x000fe400078e00ff */
[----:B------:R-:W-:-:S07]  /*219d0*/  IMAD.MOV.U32 R13, RZ, RZ, RZ ;  /* 0x000000ffff0d7224 */ /* 0x000fce00078e00ff */
[----:B------:R-:W-:-:S07]  /*219e0*/  LEPC R20, `(.L_x_1646) ;  /* 0x000000001014794e */ /* 0x000fce0000000000 */
[----:B0-----:R-:W-:Y:S05]  /*219f0*/  CALL.ABS.NOINC R2 ;  /* 0x0000000002007343 */ /* 0x001fea0003c00000 */
.L_x_1646:
[----:B------:R-:W-:Y:S05]  /*21a00*/  BSYNC B6 ;  /* 0x0000000000067941 */ /* 0x000fea0003800000 */
.L_x_1645:
[----:B------:R-:W-:Y:S02]  /*21a10*/  IMAD.MOV.U32 R2, RZ, RZ, R17 ;  /* 0x000000ffff027224 */ /* 0x000fe400078e0011 */
[----:B------:R-:W2:Y:S01]  /*21a20*/  LDL.LU R17, [R1+0x28] ;  /* 0x0000280001117983 */ /* 0x000ea20000300800 */
[----:B------:R-:W-:Y:S01]  /*21a30*/  BSSY B6, `(.L_x_1647) ;  /* 0x0000017000067945 */ /* 0x000fe20003800000 */
[----:B------:R-:W-:-:S05]  /*21a40*/  VIADD R0, R2, 0x10000 ;  /* 0x0001000002007836 */ /* 0x000fca0000000000 */
        /* <DEDUP_REMOVED lines=15> */
[----:B0-----:R-:W-:Y:S02]  /*21b40*/  IMAD.U32 R11, RZ, RZ, UR5 ;  /* 0x00000005ff0b7e24 */ /* 0x001fe4000f8e00ff */
[----:B------:R-:W-:Y:S02]  /*21b50*/  IMAD.MOV.U32 R8, RZ, RZ, 0x70 ;  /* 0x00000070ff087424 */ /* 0x000fe400078e00ff */
[----:B------:R-:W-:Y:S02]  /*21b60*/  IMAD.MOV.U32 R12, RZ, RZ, 0x1 ;  /* 0x00000001ff0c7424 */ /* 0x000fe400078e00ff */
[----:B------:R-:W-:-:S07]  /*21b70*/  IMAD.MOV.U32 R13, RZ, RZ, RZ ;  /* 0x000000ffff0d7224 */ /* 0x000fce00078e00ff */
[----:B------:R-:W-:-:S07]  /*21b80*/  LEPC R20, `(.L_x_1648) ;  /* 0x000000001014794e */ /* 0x000fce0000000000 */
[----:B-12---:R-:W-:Y:S05]  /*21b90*/  CALL.ABS.NOINC R2 ;  /* 0x0000000002007343 */ /* 0x006fea0003c00000 */
.L_x_1648:
[----:B------:R-:W-:Y:S05]  /*21ba0*/  BSYNC B6 ;  /* 0x0000000000067941 */ /* 0x000fea0003800000 */
.L_x_1647:
[----:B------:R-:W2:Y:S01]  /*21bb0*/  LDL R2, [R1] ;  /* 0x0000000001027983 */ /* 0x000ea20000100800 */
[----:B------:R-:W-:Y:S01]  /*21bc0*/  BSSY B6, `(.L_x_1649) ;  /* 0x0000015000067945 */ /* 0x000fe20003800000 */
[----:B--2---:R-:W-:-:S04]  /*21bd0*/  IADD3 R0, R2, 0x8000, RZ ;  /* 0x0000800002007810 */ /* 0x004fc80007ffe0ff */
[----:B------:R-:W-:Y:S01]  /*21be0*/  LOP3.LUT P0, RZ, R0, 0x1bf, RZ, 0xc0, !PT ;  /* 0x000001bf00ff7812 */ /* 0x000fe2000780c0ff */
[----:B------:R2:W-:-:S12]  /*21bf0*/  STL [R1+0x4], R0 ;  /* 0x0000040001007387 */ /* 0x0005d80000100800 */
[----:B--2---:R-:W-:Y:S05]  /*21c00*/  @!P0 BRA `(.L_x_1650) ;  /* 0x0000000000408947 */ /* 0x004fea0003800000 */
        /* <DEDUP_REMOVED lines=16> */
.L_x_1650:
[----:B------:R-:W-:Y:S05]  /*21d10*/  BSYNC B6 ;  /* 0x0000000000067941 */ /* 0x000fea0003800000 */
.L_x_1649:
[----:B------:R-:W-:Y:S01]  /*21d20*/  LOP3.LUT P6, RZ, R17, 0x1, RZ, 0xc0, !PT ;  /* 0x0000000111ff7812 */ /* 0x000fe200078cc0ff */
[----:B------:R-:W-:-:S12]  /*21d30*/  BSSY B6, `(.L_x_1651) ;  /* 0x0000012000067945 */ /* 0x000fd80003800000 */
        /* <DEDUP_REMOVED lines=16> */
[----:B01----:R-:W-:Y:S05]  /*21e40*/  CALL.ABS.NOINC R2 ;  /* 0x0000000002007343 */ /* 0x003fea0003c00000 */
.L_x_1652:
[----:B------:R-:W-:Y:S05]  /*21e50*/  BSYNC B6 ;  /* 0x0000000000067941 */ /* 0x000fea0003800000 */
.L_x_1651:
[----:B------:R-:W-:Y:S01]  /*21e60*/  ULDC.64 UR4, c[0x0][0x9f8] ;  /* 0x00027e0000047ab9 */ /* 0x000fe20000000a00 */
[----:B------:R-:W-:Y:S01]  /*21e70*/  IMAD.MOV.U32 R9, RZ, RZ, R19 ;  /* 0x000000ffff097224 */ /* 0x000fe200078e0013 */
[----:B------:R-:W-:-:S04]  /*21e80*/  ISETP.NE.U32.AND P0, PT, RZ, UR4, PT ;  /* 0x00000004ff007c0c */ /* 0x000fc8000bf05070 */
[----:B------:R-:W-:Y:S01]  /*21e90*/  ISETP.NE.AND.EX P0, PT, RZ, UR5, PT, P0 ;  /* 0x00000005ff007c0c */ /* 0x000fe2000bf05300 */
[----:B------:R-:W-:-:S12]  /*21ea0*/  ULDC.64 UR4, c[0x0][0xa08] ;  /* 0x0002820000047ab9 */ /* 0x000fd80000000a00 */
[----:B------:R-:W2:Y:S02]  /*21eb0*/  @P0 LDC.64 R2, c[0x0][0x9f8] ;  /* 0x00027e00ff020b82 */ /* 0x000ea40000000a00 */
[----:B--2---:R-:W-:-:S05]  /*21ec0*/  @P0 IMAD.WIDE R2, R19, 0x4, R2 ;  /* 0x0000000413020825 */ /* 0x004fca00078e0202 */
[----:B------:R2:W3:Y:S02]  /*21ed0*/  @P0 LDG.E R9, desc[UR46][R2.64] ;  /* 0x0000002e02090981 */ /* 0x0004e4000c1e1900 */
[----:B--2---:R-:W2:Y:S02]  /*21ee0*/  LDC.64 R2, c[0x0][0x418] ;  /* 0x00010600ff027b82 */ /* 0x004ea40000000a00 */
[----:B--2---:R-:W-:Y:S01]  /*21ef0*/  LOP3.LUT P0, RZ, R2, UR4, RZ, 0xfc, !PT ;  /* 0x0000000402ff7c12 */ /* 0x004fe2000f80fcff */
[----:B------:R-:W-:-:S03]  /*21f00*/  UMOV UR4, 0xffffffff ;  /* 0xffffffff00047882 */ /* 0x000fc60000000000 */
[----:B------:R-:W-:Y:S02]  /*21f10*/  LOP3.LUT P0, RZ, R3, UR5, RZ, 0xfc, P0 ;  /* 0x0000000503ff7c12 */ /* 0x000fe4000800fcff */
[----:B---3--:R-:W-:Y:S01]  /*21f20*/  SHF.R.S32.HI R10, RZ, 0x1f, R9 ;  /* 0x0000001fff0a7819 */ /* 0x008fe20000011409 */
[----:B------:R2:W-:Y:S01]  /*21f30*/  STL [R1+0x24], R9 ;  /* 0x0000240901007387 */ /* 0x0005e20000100800 */
[----:B-1----:R-:W-:-:S03]  /*21f40*/  SEL R17, R9, RZ, !P0 ;  /* 0x000000ff09117207 */ /* 0x002fc60004000000 */
[----:B------:R2:W-:Y:S01]  /*21f50*/  STL [R1+0x2c], R10 ;  /* 0x00002c0a01007387 */ /* 0x0005e20000100800 */
[----:B------:R-:W-:Y:S05]  /*21f60*/  BRA.DIV UR4, `(.L_x_1653) ;  /* 0x0000007e04387947 */ /* 0x000fea000b800000 */
[----:B------:R-:W1:Y:S02]  /*21f70*/  S2R R0, SR_TID.X ;  /* 0x0000000000007919 */ /* 0x000e640000002100 */
[----:B-1----:R-:W-:-:S04]  /*21f80*/  SHF.R.U32.HI R0, RZ, 0x5, R0 ;  /* 0x00000005ff007819 */ /* 0x002fc80000011600 */
[----:B------:R-:W-:-:S05]  /*21f90*/  LOP3.LUT R0, R0, 0x3, RZ, 0xc0, !PT ;  /* 0x0000000300007812 */ /* 0x000fca00078ec0ff */
[----:B------:R1:W3:Y:S02]  /*21fa0*/  SHFL.IDX PT, R14, R0, RZ, 0x1f ;  /* 0x00001fff000e7589 */ /* 0x0002e400000e0000 */
.L_x_1873:
[----:B-1----:R-:W4:Y:S01]  /*21fb0*/  LDL.LU R0, [R1+0x28] ;  /* 0x0000280001007983 */ /* 0x002f220000300800 */
[----:B------:R-:W-:Y:S02]  /*21fc0*/  PLOP3.LUT P1, PT, PT, PT, PT, 0x8, 0x0 ;  /* 0x000000000000781c */ /* 0x000fe40003f2e170 */
[----:B---3--:R-:W-:Y:S02]  /*21fd0*/  ISETP.NE.AND P0, PT, R14, RZ, PT ;  /* 0x000000ff0e00720c */ /* 0x008fe40003f05270 */
[----:B----4-:R-:W-:-:S09]  /*21fe0*/  LOP3.LUT R0, R0, 0xfffffffe, RZ, 0xc0, !PT ;  /* 0xfffffffe00007812 */ /* 0x010fd200078ec0ff */
[----:B------:R-:W-:-:S05]  /*21ff0*/  @P1 LOP3.LUT R0, R0, 0x1, RZ, 0xfc, !PT ;  /* 0x0000000100001812 */ /* 0x000fca00078efcff */
[----:B------:R1:W-:Y:S01]  /*22000*/  STL [R1+0x28], R0 ;  /* 0x0000280001007387 */ /* 0x0003e20000100800 */
[----:B------:R-:W-:Y:S05]  /*22010*/  @P0 BRA `(.L_x_1654) ;  /* 0x0000000400980947 */ /* 0x000fea0003800000 */
[----:B------:R-:W-:-:S03]  /*22020*/  UMOV UR4, 0xffffffff ;  /* 0xffffffff00047882 */ /* 0x000fc60000000000 */
[----:B------:R-:W-:Y:S05]  /*22030*/  BRA.DIV UR4, `(.L_x_1655) ;  /* 0x0000007e04387947 */ /* 0x000fea000b800000 */
[----:B------:R-:W-:-:S13]  /*22040*/  ELECT P6, URZ, PT ;  /* 0x00000000003f782f */ /* 0x000fda00038c0000 */
.L_x_1876:
[----:B------:R-:W-:Y:S05]  /*22050*/  @!P6 BRA `(.L_x_1654) ;  /* 0x000000040088e947 */ /* 0x000fea0003800000 */
[----:B-1----:R-:W3:Y:S01]  /*22060*/  LDL R0, [R1+0x50] ;  /* 0x0000500001007983 */ /* 0x002ee20000100800 */
[----:B------:R-:W-:-:S04]  /*22070*/  ISETP.NE.U32.AND P0, PT, R2, RZ, PT ;  /* 0x000000ff0200720c */ /* 0x000fc80003f05070 */
[----:B------:R-:W-:Y:S01]  /*22080*/  ISETP.NE.AND.EX P0, PT, R3, RZ, PT, P0 ;  /* 0x000000ff0300720c */ /* 0x000fe20003f05300 */
[----:B---3--:R-:W-:-:S12]  /*22090*/  VIADD R4, R0, 0xffffffff ;  /* 0xffffffff00047836 */ /* 0x008fd80000000000 */
[----:B------:R-:W-:Y:S05]  /*220a0*/  @!P0 BRA `(.L_x_1656) ;  /* 0x0000000000488947 */ /* 0x000fea0003800000 */
[----:B------:R-:W1:Y:S01]  /*220b0*/  LDC R8, c[0x0][0x43c] ;  /* 0x00010f00ff087b82 */ /* 0x000e620000000800 */
[----:B------:R-:W-:Y:S01]  /*220c0*/  IMAD.MOV.U32 R0, RZ, RZ, R4 ;  /* 0x000000ffff007224 */ /* 0x000fe200078e0004 */
[----:B------:R-:W-:Y:S01]  /*220d0*/  ULDC.64 UR4, c[0x0][0x428] ;  /* 0x00010a0000047ab9 */ /* 0x000fe20000000a00 */
[----:B-1----:R-:W-:-:S13]  /*220e0*/  ISETP.NE.AND P0, PT, R8, 0x1, PT ;  /* 0x000000010800780c */ /* 0x002fda0003f05270 */
[----:B------:R-:W1:Y:S02]  /*220f0*/  @P0 LDC.64 R6, c[0x0][0x440] ;  /* 0x00011000ff060b82 */ /* 0x000e640000000a00 */
[----:B-1----:R-:W-:-:S05]  /*22100*/  @P0 IMAD.HI.U32 R6, R4, R6, RZ ;  /* 0x0000000604060227 */ /* 0x002fca00078e00ff */
        /* <DEDUP_REMOVED lines=11> */
[----:B------:R1:W5:Y:S02]  /*221c0*/  LDG.E R17, desc[UR46][R2.64] ;  /* 0x0000002e02117981 */ /* 0x000364000c1e1900 */
.L_x_1656:
[----:B--2---:R-:W2:Y:S04]  /*221d0*/  LDL R10, [R1] ;  /* 0x00000000010a7983 */ /* 0x004ea80000100800 */
[----:B------:R-:W2:Y:S04]  /*221e0*/  LDL R0, [R1+0xc] ;  /* 0x00000c0001007983 */ /* 0x000ea80000100800 */
[----:B-1----:R-:W3:Y:S01]  /*221f0*/  LDL R2, [R1+0x1c] ;  /* 0x00001c0001027983 */ /* 0x002ee20000100800 */
[----:B------:R-:W1:Y:S02]  /*22200*/  S2R R9, SR_TID.X ;  /* 0x0000000000097919 */ /* 0x000e640000002100 */
[----:B-1----:R-:W-:-:S04]  /*22210*/  LOP3.LUT R9, R9, 0x7f, RZ, 0xc0, !PT ;  /* 0x0000007f09097812 */ /* 0x002fc800078ec0ff */
[----:B------:R-:W-:Y:S01]  /*22220*/  ISETP.NE.AND P1, PT, R9, RZ, PT ;  /* 0x000000ff0900720c */ /* 0x000fe20003f25270 */
[----:B--2---:R-:W-:Y:S01]  /*22230*/  IMAD R0, R0, 0x8, R10 ;  /* 0x0000000800007824 */ /* 0x004fe200078e020a */
[----:B---3--:R-:W-:-:S04]  /*22240*/  SHF.L.U32 R3, R2, 0x1f, RZ ;  /* 0x0000001f02037819 */ /* 0x008fc800000006ff */
[----:B------:R-:W1:Y:S02]  /*22250*/  SYNCS.PHASECHK.TRANS64.TRYWAIT P0, [R0+URZ+0x28480], R3 ;  /* 0x02848003000075a7 */ /* 0x000e64000800017f */
[----:B-1----:R-:W-:Y:S05]  /*22260*/  @!P0 BRA `(.L_x_1657) ;  /* 0x0000007800cc8947 */ /* 0x002fea0003800000 */
.L_x_1877:
        /* <DEDUP_REMOVED lines=8> */
.L_x_1658:
[----:B------:R-:W2:Y:S04]  /*222f0*/  LDL R6, [R1] ;  /* 0x0000000001067983 */ /* 0x000ea80000100800 */
[----:B------:R-:W2:Y:S04]  /*22300*/  LDL R2, [R1+0xc] ;  /* 0x00000c0001027983 */ /* 0x000ea80000100800 */
[----:B------:R-:W3:Y:S01]  /*22310*/  LDL R5, [R1+0x34] ;  /* 0x0000340001057983 */ /* 0x000ee20000100800 */
[----:B------:R-:W-:Y:S01]  /*22320*/  R2UR UR9, R0 ;  /* 0x00000000000972ca */ /* 0x000fe200000e0000 */
[----:B------:R-:W-:Y:S01]  /*22330*/  UIADD3 UR4, UP0, UR42, 0x470, URZ ;  /* 0x000004702a047890 */ /* 0x000fe2000ff1e03f */
[----:B------:R-:W-:Y:S01]  /*22340*/  R2UR UR12, R18 ;  /* 0x00000000120c72ca */ /* 0x000fe200000e0000 */
[----:B------:R-:W-:Y:S01]  /*22350*/  UMOV UR10, URZ ;  /* 0x0000003f000a7c82 */ /* 0x000fe20008000000 */
[----:B-----5:R-:W-:Y:S01]  /*22360*/  R2UR UR13, R17 ;  /* 0x00000000110d72ca */ /* 0x020fe200000e0000 */
[----:B------:R-:W-:Y:S01]  /*22370*/  UIADD3.X UR5, URZ, UR43, URZ, UP0, !UPT ;  /* 0x0000002b3f057290 */ /* 0x000fe200087fe43f */
[----:B------:R-:W-:Y:S01]  /*22380*/  UMOV UR6, 0x0 ;  /* 0x0000000000067882 */ /* 0x000fe20000000000 */
[----:B------:R-:W-:Y:S01]  /*22390*/  UMOV UR7, 0x14f00000 ;  /* 0x14f0000000077882 */ /* 0x000fe20000000000 */
[----:B------:R-:W-:-:S05]  /*223a0*/  UMOV UR15, 0x80 ;  /* 0x00000080000f7882 */ /* 0x000fca0000000000 */
[----:B------:R-:W-:Y:S01]  /*223b0*/  UIADD3 UR9, UR9, 0x28470, URZ ;  /* 0x0002847009097890 */ /* 0x000fe2000fffe03f */
[----:B--2---:R-:W-:Y:S02]  /*223c0*/  IMAD R2, R2, 0x4000, R6 ;  /* 0x0000400002027824 */ /* 0x004fe400078e0206 */
[----:B---3--:R-:W-:-:S03]  /*223d0*/  IMAD R4, R4, 0x40, R5 ;  /* 0x0000004004047824 */ /* 0x008fc600078e0205 */
[----:B------:R-:W-:Y:S02]  /*223e0*/  R2UR UR14, R2 ;  /* 0x00000000020e72ca */ /* 0x000fe400000e0000 */
[----:B------:R-:W-:-:S11]  /*223f0*/  R2UR UR11, R4 ;  /* 0x00000000040b72ca */ /* 0x000fd600000e0000 */
[----:B------:R-:W-:Y:S02]  /*22400*/  UIADD3 UR8, UR14, 0x10000, URZ ;  /* 0x000100000e087890 */ /* 0x000fe4000fffe03f */
[----:B------:R-:W-:-:S07]  /*22410*/  UIADD3 UR14, UR14, 0x12000, URZ ;  /* 0x000120000e0e7890 */ /* 0x000fce000fffe03f */
[----:B------:R2:W-:Y:S02]  /*22420*/  UTMALDG.4D [UR8], [UR4], desc[UR6] ;  /* 0x00000608040075b4 */ /* 0x0005e40008019000 */
[----:B--2---:R-:W-:Y:S01]  /*22430*/  UMOV UR8, UR14 ;  /* 0x0000000e00087c82 */ /* 0x004fe20008000000 */
[----:B------:R-:W-:Y:S02]  /*22440*/  UMOV UR10, UR15 ;  /* 0x0000000f000a7c82 */ /* 0x000fe40008000000 */
[----:B------:R2:W-:Y:S01]  /*22450*/  UTMALDG.4D [UR8], [UR4], desc[UR6] ;  /* 0x00000608040075b4 */ /* 0x0005e20008019000 */
[----:B------:R-:W3:Y:S02]  /*22460*/  SYNCS.PHASECHK.TRANS64.TRYWAIT P0, [R0+URZ+0x28440], R3 ;  /* 0x02844003000075a7 */ /* 0x000ee4000800017f */
[----:B--23--:R-:W-:Y:S05]  /*22470*/  @!P0 BRA `(.L_x_1659) ;  /* 0x00000078005c8947 */ /* 0x00cfea0003800000 */
.L_x_1878:
        /* <DEDUP_REMOVED lines=8> */
.L_x_1660:
[----:B-12---:R-:W2:Y:S01]  /*22500*/  LDL.LU R3, [R1+0x28] ;  /* 0x0000280001037983 */ /* 0x006ea20000300800 */
        /* <DEDUP_REMOVED lines=10> */
[----:B------:R-:W-:Y:S01]  /*225b0*/  R2UR UR13, R17 ;  /* 0x00000000110d72ca */ /* 0x000fe200000e0000 */
[----:B------:R-:W-:-:S02]  /*225c0*/  UMOV UR15, 0x80 ;  /* 0x00000080000f7882 */ /* 0x000fc40000000000 */
[----:B------:R-:W-:Y:S02]  /*225d0*/  UIADD3 UR8, UR14, 0x20000, URZ ;  /* 0x000200000e087890 */ /* 0x000fe4000fffe03f */
[----:B------:R-:W-:Y:S02]  /*225e0*/  UIADD3 UR9, UR9, 0x28430, URZ ;  /* 0x0002843009097890 */ /* 0x000fe4000fffe03f */
[----:B------:R-:W-:-:S07]  /*225f0*/  UIADD3 UR14, UR14, 0x22000, URZ ;  /* 0x000220000e0e7890 */ /* 0x000fce000fffe03f */
[----:B------:R1:W-:Y:S02]  /*22600*/  UTMALDG.4D [UR8], [UR4], desc[UR6] ;  /* 0x00000608040075b4 */ /* 0x0003e40008019000 */
[----:B-1----:R-:W-:Y:S01]  /*22610*/  UMOV UR8, UR14 ;  /* 0x0000000e00087c82 */ /* 0x002fe20008000000 */
[----:B------:R-:W-:Y:S02]  /*22620*/  UMOV UR10, UR15 ;  /* 0x0000000f000a7c82 */ /* 0x000fe40008000000 */
[----:B------:R3:W-:Y:S01]  /*22630*/  UTMALDG.4D [UR8], [UR4], desc[UR6] ;  /* 0x00000608040075b4 */ /* 0x0007e20008019000 */
[----:B--2---:R-:W-:-:S04]  /*22640*/  LOP3.LUT R3, R3, 0xfffffffe, RZ, 0xc0, !PT ;  /* 0xfffffffe03037812 */ /* 0x004fc800078ec0ff */
[----:B------:R-:W-:-:S05]  /*22650*/  @P0 LOP3.LUT R3, R3, 0x1, RZ, 0xfc, !PT ;  /* 0x0000000103030812 */ /* 0x000fca00078efcff */
[----:B------:R3:W-:Y:S01]  /*22660*/  STL [R1+0x28], R3 ;  /* 0x0000280301007387 */ /* 0x0007e20000100800 */
[----:B------:R-:W-:Y:S01]  /*22670*/  NOP ;  /* 0x0000000000007918 */ /* 0x000fe20000000000 */
.L_x_1654:
[----:B------:R-:W4:Y:S04]  /*22680*/  LDL R4, [R1] ;  /* 0x0000000001047983 */ /* 0x000f280000100800 */
[----:B---3--:R-:W1:Y:S01]  /*22690*/  LDL.LU R3, [R1+0x4c] ;  /* 0x00004c0001037983 */ /* 0x008e620000300800 */
[----:B------:R-:W-:Y:S05]  /*226a0*/  WARPSYNC.ALL ;  /* 0x0000000000007948 */ /* 0x000fea0003800000 */
[----:B------:R-:W-:Y:S01]  /*226b0*/  ULDC.64 UR4, c[0x0][0x298] ;  /* 0x0000a60000047ab9 */ /* 0x000fe20000000a00 */
[----:B------:R-:W-:Y:S01]  /*226c0*/  BSSY B6, `(.L_x_1661) ;  /* 0x000001c000067945 */ /* 0x000fe20003800000 */
[----:B------:R-:W-:Y:S01]  /*226d0*/  BAR.SYNC.DEFER_BLOCKING 0x8, 0x180 ;  /* 0x0206000000007b1d */ /* 0x000fe20000010000 */
[----:B-1----:R-:W-:-:S05]  /*226e0*/  SHF.R.S32.HI R0, RZ, 0x1f, R3 ;  /* 0x0000001fff007819 */ /* 0x002fca0000011403 */
[----:B------:R-:W-:Y:S01]  /*226f0*/  IMAD R2, R0, UR4, RZ ;  /* 0x0000000400027c24 */ /* 0x000fe2000f8e02ff */
[----:B----4-:R-:W-:Y:S01]  /*22700*/  IADD3 R0, R4, 0x18000, RZ ;  /* 0x0001800004007810 */ /* 0x010fe20007ffe0ff */
[----:B------:R-:W-:-:S03]  /*22710*/  IMAD.WIDE.U32 R4, R3, UR4, RZ ;  /* 0x0000000403047c25 */ /* 0x000fc6000f8e00ff */
[----:B------:R-:W-:Y:S01]  /*22720*/  LOP3.LUT P0, RZ, R0, 0x3ff, RZ, 0xc0, !PT ;  /* 0x000003ff00ff7812 */ /* 0x000fe2000780c0ff */
[----:B------:R-:W-:Y:S01]  /*22730*/  IMAD R2, R3, UR5, R2 ;  /* 0x0000000503027c24 */ /* 0x000fe2000f8e0202 */
[----:B------:R1:W-:Y:S03]  /*22740*/  STL.64 [R1+0x58], R4 ;  /* 0x0000580401007387 */ /* 0x0003e60000100a00 */
[----:B------:R-:W-:-:S05]  /*22750*/  IMAD.IADD R0, R5, 0x1, R2 ;  /* 0x0000000105007824 */ /* 0x000fca00078e0202 */
[----:B------:R1:W-:Y:S03]  /*22760*/  STL [R1+0x4c], R0 ;  /* 0x00004c0001007387 */ /* 0x0003e60000100800 */
[----:B------:R-:W-:Y:S05]  /*22770*/  @!P0 BRA `(.L_x_1662) ;  /* 0x0000000000408947 */ /* 0x000fea0003800000 */
[----:B------:R-:W-:Y:S01]  /*22780*/  MOV R2, 0x0 ;  /* 0x0000000000027802 */ /* 0x000fe20000000f00 */
[----:B------:R-:W-:Y:S01]  /*22790*/  ULDC.64 UR4, c[0x4][0x198] ;  /* 0x0100660000047ab9 */ /* 0x000fe20000000a00 */
[----:B------:R-:W-:Y:S01]  /*227a0*/  ULDC.64 UR6, c[0x4][0x1a0] ;  /* 0x0100680000067ab9 */ /* 0x000fe20000000a00 */
[----:B------:R-:W-:Y:S01]  /*227b0*/  ULDC.64 UR8, c[0x4][0x108] ;  /* 0x0100420000087ab9 */ /* 0x000fe20000000a00 */
[----:B-1----:R-:W-:Y:S02]  /*227c0*/  IMAD.U32 R4, RZ, RZ, UR4 ;  /* 0x00000004ff047e24 */ /* 0x002fe4000f8e00ff */
[----:B------:R-:W1:Y:S01]  /*227d0*/  LDC.64 R2, c[0x4][R2] ;  /* 0x0100000002027b82 */ /* 0x000e620000000a00 */
[----:B------:R-:W-:Y:S02]  /*227e0*/  IMAD.U32 R5, RZ, RZ, UR5 ;  /* 0x00000005ff057e24 */ /* 0x000fe4000f8e00ff */
[----:B------:R-:W-:Y:S02]  /*227f0*/  IMAD.U32 R6, RZ, RZ, UR6 ;  /* 0x00000006ff067e24 */ /* 0x000fe4000f8e00ff */
[----:B------:R-:W-:-:S02]  /*22800*/  IMAD.U32 R7, RZ, RZ, UR7 ;  /* 0x00000007ff077e24 */ /* 0x000fc4000f8e00ff */
[----:B--2---:R-:W-:Y:S02]  /*22810*/  IMAD.U32 R10, RZ, RZ, UR8 ;  /* 0x00000008ff0a7e24 */ /* 0x004fe4000f8e00ff */
[----:B0-----:R-:W-:Y:S02]  /*22820*/  IMAD.U32 R11, RZ, RZ, UR9 ;  /* 0x00000009ff0b7e24 */ /* 0x001fe4000f8e00ff */
[----:B------:R-:W-:Y:S02]  /*22830*/  IMAD.MOV.U32 R8, RZ, RZ, 0x70 ;  /* 0x00000070ff087424 */ /* 0x000fe400078e00ff */
[----:B------:R-:W-:Y:S02]  /*22840*/  IMAD.MOV.U32 R12, RZ, RZ, 0x1 ;  /* 0x00000001ff0c7424 */ /* 0x000fe400078e00ff */
[----:B------:R-:W-:-:S07]  /*22850*/  IMAD.MOV.U32 R13, RZ, RZ, RZ ;  /* 0x000000ffff0d7224 */ /* 0x000fce00078e00ff */
[----:B------:R-:W-:-:S07]  /*22860*/  LEPC R20, `(.L_x_1662) ;  /* 0x000000001014794e */ /* 0x000fce0000000000 */
[----:B-1----:R-:W-:Y:S05]  /*22870*/  CALL.ABS.NOINC R2 ;  /* 0x0000000002007343 */ /* 0x002fea0003c00000 */
.L_x_1662:
[----:B------:R-:W-:Y:S05]  /*22880*/  BSYNC B6 ;  /* 0x0000000000067941 */ /* 0x000fea0003800000 */
.L_x_1661:
[----:B-1----:R-:W3:Y:S01]  /*22890*/  LDL.LU R0, [R1+0x4c] ;  /* 0x00004c0001007983 */ /* 0x002ee20000300800 */
[----:B------:R-:W1:Y:S01]  /*228a0*/  LDC R7, c[0x0][0x448] ;  /* 0x00011200ff077b82 */ /* 0x000e620000000800 */
[----:B------:R-:W-:Y:S01]  /*228b0*/  ULDC.64 UR4, c[0x0][0x2d8] ;  /* 0x0000b60000047ab9 */ /* 0x000fe20000000a00 */
[----:B------:R-:W-:Y:S01]  /*228c0*/  ULDC.64 UR6, c[0x0][0x280] ;  /* 0x0000a00000067ab9 */ /* 0x000fe20000000a00 */
[----:B------:R-:W3:Y:S04]  /*228d0*/  LDL.LU.64 R2, [R1+0x58] ;  /* 0x0000580001027983 */ /* 0x000ee80000300a00 */
[----:B------:R-:W4:Y:S01]  /*228e0*/  LDL R8, [R1+0x18] ;  /* 0x0000180001087983 */ /* 0x000f220000100800 */
[----:B------:R-:W0:Y:S01]  /*228f0*/  S2R R5, SR_TID.X ;  /* 0x0000000000057919 */ /* 0x000e220000002100 */
[----:B------:R-:W2:Y:S01]  /*22900*/  S2R R6, SR_TID.X ;  /* 0x0000000000067919 */ /* 0x000ea20000002100 */
[----:B0-----:R-:W-:-:S04]  /*22910*/  LOP3.LUT R5, R5, 0x7f, RZ, 0xc0, !PT ;  /* 0x0000007f05057812 */ /* 0x001fc800078ec0ff */
[----:B------:R-:W-:Y:S01]  /*22920*/  SHF.R.U32.HI R5, RZ, 0x3, R5 ;  /* 0x00000003ff057819 */ /* 0x000fe20000011605 */
[----:B--2---:R-:W-:-:S05]  /*22930*/  IMAD.SHL.U32 R9, R6, 0x10, RZ ;  /* 0x0000001006097824 */ /* 0x004fca00078e00ff */
[----:B------:R-:W-:Y:S01]  /*22940*/  LOP3.LUT R9, R5, 0x70, R9, 0xf8, !PT ;  /* 0x0000007005097812 */ /* 0x000fe200078ef809 */
[----:B---3--:R-:W-:Y:S01]  /*22950*/  IMAD.MOV.U32 R3, RZ, RZ, R0 ;  /* 0x000000ffff037224 */ /* 0x008fe200078e0000 */
[----:B------:R-:W-:-:S05]  /*22960*/  SHF.R.S32.HI R0, RZ, 0x1f, R18 ;  /* 0x0000001fff007819 */ /* 0x000fca0000011412 */
[----:B------:R-:W-:Y:S02]  /*22970*/  IMAD R0, R0, UR4, RZ ;  /* 0x0000000400007c24 */ /* 0x000fe4000f8e02ff */
[----:B------:R-:W-:-:S04]  /*22980*/  IMAD.WIDE.U32 R2, R18, UR4, R2 ;  /* 0x0000000412027c25 */ /* 0x000fc8000f8e0002 */
[----:B------:R-:W-:Y:S01]  /*22990*/  IMAD R0, R18, UR5, R0 ;  /* 0x0000000512007c24 */ /* 0x000fe2000f8e0200 */
[----:B------:R-:W-:Y:S02]  /*229a0*/  ULDC.64 UR4, c[0x0][0xa00] ;  /* 0x0002800000047ab9 */ /* 0x000fe40000000a00 */
[----:B------:R-:W-:Y:S01]  /*229b0*/  ISETP.NE.U32.AND P0, PT, RZ, UR4, PT ;  /* 0x00000004ff007c0c */ /* 0x000fe2000bf05070 */
[----:B------:R-:W-:Y:S01]  /*229c0*/  IMAD.IADD R3, R3, 0x1, R0 ;  /* 0x0000000103037824 */ /* 0x000fe200078e0200 */
[----:B------:R-:W-:Y:S02]  /*229d0*/  SHF.R.S32.HI R0, RZ, 0x1f, R19 ;  /* 0x0000001fff007819 */ /* 0x000fe40000011413 */
[----:B------:R-:W-:Y:S01]  /*229e0*/  ISETP.NE.AND.EX P0, PT, RZ, UR5, PT, P0 ;  /* 0x00000005ff007c0c */ /* 0x000fe2000bf05300 */
[----:B------:R-:W-:-:S03]  /*229f0*/  ULDC.64 UR4, c[0x0][0x2e0] ;  /* 0x0000b80000047ab9 */ /* 0x000fc60000000a00 */
[----:B------:R-:W-:Y:S02]  /*22a00*/  SEL R4, R0, RZ, !P0 ;  /* 0x000000ff00047207 */ /* 0x000fe40004000000 */
[----:B------:R-:W-:Y:S02]  /*22a10*/  SEL R0, R19, RZ, !P0 ;  /* 0x000000ff13007207 */ /* 0x000fe40004000000 */
[----:B-1----:R-:W-:Y:S01]  /*22a20*/  ISETP.NE.AND P0, PT, R7, 0x1, PT ;  /* 0x000000010700780c */ /* 0x002fe20003f05270 */
[----:B------:R-:W-:-:S12]  /*22a30*/  IMAD R4, R4, UR4, RZ ;  /* 0x0000000404047c24 */ /* 0x000fd8000f8e02ff */
[----:B------:R-:W0:Y:S01]  /*22a40*/  @P0 LDC R5, c[0x0][0x44c] ;  /* 0x00011300ff050b82 */ /* 0x000e220000000800 */
[----:B------:R-:W-:-:S07]  /*22a50*/  IMAD.WIDE.U32 R2, R0, UR4, R2 ;  /* 0x0000000400027c25 */ /* 0x000fce000f8e0002 */
[----:B------:R-:W1:Y:S01]  /*22a60*/  @P0 LDC R6, c[0x0][0x450] ;  /* 0x00011400ff060b82 */ /* 0x000e620000000800 */
[----:B------:R-:W-:Y:S01]  /*22a70*/  IMAD R0, R0, UR5, R4 ;  /* 0x0000000500007c24 */ /* 0x000fe2000f8e0204 */
[----:B----4-:R-:W-:Y:S01]  /*22a80*/  IADD3 R4, R9, R8, RZ ;  /* 0x0000000809047210 */ /* 0x010fe20007ffe0ff */
[----:B------:R-:W-:Y:S01]  /*22a90*/  ULDC.64 UR4, c[0x0][0x2d0] ;  /* 0x0000b40000047ab9 */ /* 0x000fe20000000a00 */
[----:B------:R-:W2:Y:S01]  /*22aa0*/  S2R R9, SR_TID.X ;  /* 0x0000000000097919 */ /* 0x000ea20000002100 */
[----:B------:R-:W-:Y:S02]  /*22ab0*/  IMAD.IADD R3, R3, 0x1, R0 ;  /* 0x0000000103037824 */ /* 0x000fe400078e0200 */
[----:B------:R-:W-:Y:S02]  /*22ac0*/  IMAD.MOV.U32 R0, RZ, RZ, R4 ;  /* 0x000000ffff007224 */ /* 0x000fe400078e0004 */
[----:B0-----:R-:W-:-:S05]  /*22ad0*/  @P0 IMAD.HI.U32 R5, R4, R5, RZ ;  /* 0x0000000504050227 */ /* 0x001fca00078e00ff */
[----:B-1----:R-:W-:-:S05]  /*22ae0*/  @P0 SHF.R.U32.HI R0, RZ, R6, R5 ;  /* 0x00000006ff000219 */ /* 0x002fca0000011605 */
[----:B------:R-:W-:-:S04]  /*22af0*/  IMAD.MOV R5, RZ, RZ, -R0 ;  /* 0x000000ffff057224 */ /* 0x000fc800078e0a00 */
[----:B------:R-:W-:Y:S01]  /*22b00*/  IMAD R4, R7, R5, R4 ;  /* 0x0000000507047224 */ /* 0x000fe200078e0204 */
[----:B------:R-:W-:Y:S01]  /*22b10*/  SHF.R.S32.HI R5, RZ, 0x1f, R0 ;  /* 0x0000001fff057819 */ /* 0x000fe20000011400 */
[----:B------:R-:W-:-:S04]  /*22b20*/  IMAD.WIDE.U32 R2, R0, UR4, R2 ;  /* 0x0000000400027c25 */ /* 0x000fc8000f8e0002 */
[----:B------:R-:W-:Y:S02]  /*22b30*/  IMAD R5, R5, UR4, RZ ;  /* 0x0000000405057c24 */ /* 0x000fe4000f8e02ff */
[----:B--2---:R-:W-:Y:S02]  /*22b40*/  IMAD.SHL.U32 R9, R9, 0x10, RZ ;  /* 0x0000001009097824 */ /* 0x004fe400078e00ff */
[----:B------:R-:W-:Y:S01]  /*22b50*/  IMAD R0, R0, UR5, R5 ;  /* 0x0000000500007c24 */ /* 0x000fe2000f8e0205 */
[----:B------:R-:W-:Y:S02]  /*22b60*/  ULDC.64 UR4, c[0x0][0x2c8] ;  /* 0x0000b20000047ab9 */ /* 0x000fe40000000a00 */
[----:B------:R-:W-:Y:S01]  /*22b70*/  LOP3.LUT R9, R9, 0x70, RZ, 0xc0, !PT ;  /* 0x0000007009097812 */ /* 0x000fe200078ec0ff */
[----:B------:R-:W-:Y:S01]  /*22b80*/  IMAD.IADD R3, R3, 0x1, R0 ;  /* 0x0000000103037824 */ /* 0x000fe200078e0200 */
[----:B------:R-:W-:Y:S02]  /*22b90*/  SHF.R.S32.HI R0, RZ, 0x1f, R4 ;  /* 0x0000001fff007819 */ /* 0x000fe40000011404 */
[----:B------:R-:W-:Y:S01]  /*22ba0*/  LOP3.LUT R9, R9, 0x80, RZ, 0xfc, !PT ;  /* 0x0000008009097812 */ /* 0x000fe200078efcff */
[----:B------:R-:W-:-:S04]  /*22bb0*/  IMAD.WIDE.U32 R2, R4, UR4, R2 ;  /* 0x0000000404027c25 */ /* 0x000fc8000f8e0002 */
[----:B------:R-:W-:Y:S01]  /*22bc0*/  IMAD R0, R0, UR4, RZ ;  /* 0x0000000400007c24 */ /* 0x000fe2000f8e02ff */
[----:B------:R-:W-:Y:S02]  /*22bd0*/  ULDC UR4, c[0x0][0x2b8] ;  /* 0x0000ae0000047ab9 */ /* 0x000fe40000000800 */
[----:B------:R-:W-:Y:S02]  /*22be0*/  ISETP.GE.AND P1, PT, R9, UR4, PT ;  /* 0x0000000409007c0c */ /* 0x000fe4000bf26270 */
[----:B------:R0:W5:Y:S01]  /*22bf0*/  LDL R9, [R1+0x44] ;  /* 0x0000440001097983 */ /* 0x0001620000100800 */
[----:B------:R-:W1:Y:S01]  /*22c00*/  S2R R5, SR_TID.X ;  /* 0x0000000000057919 */ /* 0x000e620000002100 */
[----:B------:R-:W-:Y:S01]  /*22c10*/  IMAD R0, R4, UR5, R0 ;  /* 0x0000000504007c24 */ /* 0x000fe2000f8e0200 */
[----:B------:R-:W-:-:S04]  /*22c20*/  IADD3 R4, P2, R2, UR6, RZ ;  /* 0x0000000602047c10 */ /* 0x000fc8000ff5e0ff */
[----:B------:R-:W-:Y:S01]  /*22c30*/  IADD3.X R3, R3, UR7, R0, P2, !PT ;  /* 0x0000000703037c10 */ /* 0x000fe200097fe400 */
[----:B-1----:R-:W-:-:S05]  /*22c40*/  IMAD.SHL.U32 R10, R5, 0x10, RZ ;  /* 0x00000010050a7824 */ /* 0x002fca00078e00ff */
[----:B------:R-:W-:-:S04]  /*22c50*/  LOP3.LUT R10, R10, 0x70, RZ, 0xc0, !PT ;  /* 0x000000700a0a7812 */ /* 0x000fc800078ec0ff */
[----:B------:R-:W-:Y:S01]  /*22c60*/  ISETP.GE.AND P0, PT, R10, UR4, PT ;  /* 0x000000040a007c0c */ /* 0x000fe2000bf06270 */
[----:B------:R-:W-:-:S03]  /*22c70*/  UMOV UR4, 0xffffffff ;  /* 0xffffffff00047882 */ /* 0x000fc60000000000 */
[----:B0-----:R-:W-:Y:S09]  /*22c80*/  BRA.DIV UR4, `(.L_x_1663) ;  /* 0x00000072046c7947 */ /* 0x001ff2000b800000 */
[----:B------:R-:W0:Y:S01]  /*22c90*/  S2R R6, SR_TID.X ;  /* 0x0000000000067919 */ /* 0x000e220000002100 */
[----:B------:R-:W2:Y:S01]  /*22ca0*/  LDL.LU R11, [R1+0x18] ;  /* 0x00001800010b7983 */ /* 0x000ea20000300800 */
[----:B0-----:R-:W-:-:S04]  /*22cb0*/  LOP3.LUT R6, R6, 0x7f, RZ, 0xc0, !PT ;  /* 0x0000007f06067812 */ /* 0x001fc800078ec0ff */
[----:B------:R-:W-:Y:S02]  /*22cc0*/  SHF.R.U32.HI R8, RZ, 0x3, R6 ;  /* 0x00000003ff087819 */ /* 0x000fe40000011606 */
[----:B------:R-:W3:Y:S03]  /*22cd0*/  LDL.LU R6, [R1+0x48] ;  /* 0x0000480001067983 */ /* 0x000ee60000300800 */
[----:B--2---:R-:W-:-:S04]  /*22ce0*/  IMAD.IADD R0, R8, 0x1, R11 ;  /* 0x0000000108007824 */ /* 0x004fc800078e020b */
[----:B------:R-:W-:Y:S02]  /*22cf0*/  VIADD R5, R0, 0x10 ;  /* 0x0000001000057836 */ /* 0x000fe40000000000 */
[----:B---3--:R-:W-:Y:S02]  /*22d00*/  IMAD R2, R6, R7, RZ ;  /* 0x0000000706027224 */ /* 0x008fe400078e02ff */
[----:B------:R-:W0:Y:S04]  /*22d10*/  SHFL.IDX PT, R7, R4, RZ, 0x181f ;  /* 0x00181fff04077589 */ /* 0x000e2800000e0000 */
[----:B------:R-:W1:Y:S01]  /*22d20*/  SHFL.IDX PT, R6, R3, RZ, 0x181f ;  /* 0x00181fff03067589 */ /* 0x000e6200000e0000 */
[-C--:B------:R-:W-:Y:S02]  /*22d30*/  ISETP.GE.AND P4, PT, R0, R2.reuse, PT ;  /* 0x000000020000720c */ /* 0x080fe40003f86270 */
[----:B------:R-:W-:-:S02]  /*22d40*/  ISETP.GE.AND P2, PT, R5, R2, PT ;  /* 0x000000020500720c */ /* 0x000fc40003f46270 */
[----:B------:R-:W2:Y:S04]  /*22d50*/  SHFL.IDX PT, R5, R4, 0x1, 0x181f ;  /* 0x00381f0004057f89 */ /* 0x000ea800000e0000 */
[----:B------:R-:W3:Y:S05]  /*22d60*/  SHFL.IDX PT, R8, R3, 0x1, 0x181f ;  /* 0x00381f0003087f89 */ /* 0x000eea00000e0000 */
[----:B0-----:R-:W-:-:S05]  /*22d70*/  @!P4 IADD3 R7, P3, R10, R7, RZ ;  /* 0x000000070a07c210 */ /* 0x001fca0007f7e0ff */
[----:B-1----:R-:W-:-:S05]  /*22d80*/  @!P4 IMAD.X R6, RZ, RZ, R6, P3 ;  /* 0x000000ffff06c224 */ /* 0x002fca00018e0606 */
[----:B------:R-:W-:-:S04]  /*22d90*/  @!P4 LOP3.LUT R7, R7, R6, RZ, 0x3c, !PT ;  /* 0x000000060707c212 */ /* 0x000fc800078e3cff */
[----:B------:R-:W-:-:S04]  /*22da0*/  @!P4 LOP3.LUT R6, R7, R6, RZ, 0x3c, !PT ;  /* 0x000000060706c212 */ /* 0x000fc800078e3cff */
[----:B------:R-:W-:-:S05]  /*22db0*/  @!P4 LOP3.LUT R7, R7, R6, RZ, 0x3c, !PT ;  /* 0x000000060707c212 */ /* 0x000fca00078e3cff */
[----:B-----5:R-:W-:Y:S04]  /*22dc0*/  @!P4 LDGSTS.E.BYPASS.LTC128B.128 [R9+0x18000], desc[UR46][R6.64], !P0 ;  /* 0x180000000609cfae */ /* 0x020fe8000c101d6e */
[----:B------:R2:W-:Y:S02]  /*22dd0*/  @!P4 LDGSTS.E.BYPASS.LTC128B.128 [R9+0x1c000], desc[UR46][R6.64+0x80], !P1 ;  /* 0x1c0000800609cfae */ /* 0x0005e4000c901d6e */
[----:B--2---:R-:W-:-:S05]  /*22de0*/  @!P2 IADD3 R7, P3, R10, R5, RZ ;  /* 0x000000050a07a210 */ /* 0x004fca0007f7e0ff */
[----:B---3--:R-:W-:-:S05]  /*22df0*/  @!P2 IMAD.X R6, RZ, RZ, R8, P3 ;  /* 0x000000ffff06a224 */ /* 0x008fca00018e0608 */
[----:B------:R-:W-:-:S04]  /*22e00*/  @!P2 LOP3.LUT R7, R7, R6, RZ, 0x3c, !PT ;  /* 0x000000060707a212 */ /* 0x000fc800078e3cff */
[----:B------:R-:W-:Y:S01]  /*22e10*/  @!P2 LOP3.LUT R6, R7, R6, RZ, 0x3c, !PT ;  /* 0x000000060706a212 */ /* 0x000fe200078e3cff */
[----:B------:R-:W-:-:S03]  /*22e20*/  VIADD R5, R0, 0x20 ;  /* 0x0000002000057836 */ /* 0x000fc60000000000 */
[----:B------:R-:W-:-:S05]  /*22e30*/  @!P2 LOP3.LUT R7, R7, R6, RZ, 0x3c, !PT ;  /* 0x000000060707a212 */ /* 0x000fca00078e3cff */
[----:B------:R-:W-:Y:S04]  /*22e40*/  @!P2 LDGSTS.E.BYPASS.LTC128B.128 [R9+0x18800], desc[UR46][R6.64], !P0 ;  /* 0x188000000609afae */ /* 0x000fe8000c101d6e */
[----:B------:R0:W-:Y:S01]  /*22e50*/  @!P2 LDGSTS.E.BYPASS.LTC128B.128 [R9+0x1c800], desc[UR46][R6.64+0x80], !P1 ;  /* 0x1c8000800609afae */ /* 0x0001e2000c901d6e */
[----:B------:R-:W-:-:S03]  /*22e60*/  ISETP.GE.AND P2, PT, R5, R2, PT ;  /* 0x000000020500720c */ /* 0x000fc60003f46270 */
[----:B------:R-:W1:Y:S04]  /*22e70*/  SHFL.IDX PT, R5, R4, 0x2, 0x181f ;  /* 0x00581f0004057f89 */ /* 0x000e6800000e0000 */
[----:B0-----:R-:W0:Y:S06]  /*22e80*/  SHFL.IDX PT, R6, R3, 0x2, 0x181f ;  /* 0x00581f0003067f89 */ /* 0x001e2c00000e0000 */
[----:B-1----:R-:W-:-:S05]  /*22e90*/  @!P2 IADD3 R5, P3, R10, R5, RZ ;  /* 0x000000050a05a210 */ /* 0x002fca0007f7e0ff */
[----:B0-----:R-:W-:-:S04]  /*22ea0*/  @!P2 IMAD.X R6, RZ, RZ, R6, P3 ;  /* 0x000000ffff06a224 */ /* 0x001fc800018e0606 */
[----:B------:R-:W-:Y:S02]  /*22eb0*/  @!P2 IMAD.MOV.U32 R7, RZ, RZ, R6 ;  /* 0x000000ffff07a224 */ /* 0x000fe400078e0006 */
[----:B------:R-:W-:Y:S02]  /*22ec0*/  @!P2 IMAD.MOV.U32 R6, RZ, RZ, R5 ;  /* 0x000000ffff06a224 */ /* 0x000fe400078e0005 */
[----:B------:R-:W-:-:S03]  /*22ed0*/  VIADD R5, R0, 0x30 ;  /* 0x0000003000057836 */ /* 0x000fc60000000000 */
[----:B------:R-:W-:Y:S04]  /*22ee0*/  @!P2 LDGSTS.E.BYPASS.LTC128B.128 [R9+0x19000], desc[UR46][R6.64], !P0 ;  /* 0x190000000609afae */ /* 0x000fe8000c101d6e */
[----:B------:R0:W-:Y:S01]  /*22ef0*/  @!P2 LDGSTS.E.BYPASS.LTC128B.128 [R9+0x1d000], desc[UR46][R6.64+0x80], !P1 ;  /* 0x1d0000800609afae */ /* 0x0001e2000c901d6e */
[----:B------:R-:W-:-:S03]  /*22f00*/  ISETP.GE.AND P2, PT, R5, R2, PT ;  /* 0x000000020500720c */ /* 0x000fc60003f46270 */
[----:B------:R-:W1:Y:S04]  /*22f10*/  SHFL.IDX PT, R5, R4, 0x3, 0x181f ;  /* 0x00781f0004057f89 */ /* 0x000e6800000e0000 */
[----:B0-----:R-:W0:Y:S06]  /*22f20*/  SHFL.IDX PT, R6, R3, 0x3, 0x181f ;  /* 0x00781f0003067f89 */ /* 0x001e2c00000e0000 */
[----:B-1----:R-:W-:-:S04]  /*22f30*/  @!P2 IADD3 R5, P3, R10, R5, RZ ;  /* 0x000000050a05a210 */ /* 0x002fc80007f7e0ff */
[----:B0-----:R-:W-:-:S05]  /*22f40*/  @!P2 IADD3.X R6, RZ, R6, RZ, P3, !PT ;  /* 0x00000006ff06a210 */ /* 0x001fca0001ffe4ff */
        /* <DEDUP_REMOVED lines=32> */
[----:B------:R0:W1:Y:S04]  /*23150*/  SHFL.IDX PT, R5, R3, 0x7, 0x181f ;  /* 0x00f81f0003057f89 */ /* 0x00006800000e0000 */
[----:B------:R0:W-:Y:S04]  /*23160*/  @!P2 LDGSTS.E.BYPASS.LTC128B.128 [R9+0x1b000], desc[UR46][R6.64], !P0 ;  /* 0x1b0000000609afae */ /* 0x0001e8000c101d6e */
[----:B------:R0:W-:Y:S04]  /*23170*/  @!P2 LDGSTS.E.BYPASS.LTC128B.128 [R9+0x1f000], desc[UR46][R6.64+0x80], !P1 ;  /* 0x1f0000800609afae */ /* 0x0001e8000c901d6e */
[----:B------:R0:W2:Y:S02]  /*23180*/  SHFL.IDX PT, R3, R4, 0x7, 0x181f ;  /* 0x00f81f0004037f89 */ /* 0x0000a400000e0000 */
.L_x_1895:
[----:B------:R-:W-:Y:S01]  /*23190*/  IADD3 R0, R0, 0x70, RZ ;  /* 0x0000007000007810 */ /* 0x000fe20007ffe0ff */
[----:B------:R-:W-:Y:S03]  /*231a0*/  BSSY B0, `(.L_x_1664) ;  /* 0x000000a000007945 */ /* 0x000fe60003800000 */
[----:B------:R-:W-:-:S13]  /*231b0*/  ISETP.GE.AND P2, PT, R0, R2, PT ;  /* 0x000000020000720c */ /* 0x000fda0003f46270 */
[----:B------:R-:W-:Y:S05]  /*231c0*/  @P2 BRA `(.L_x_1665) ;  /* 0x00000000001c2947 */ /* 0x000fea0003800000 */
[----:B--2---:R-:W-:-:S05]  /*231d0*/  IADD3 R2, P2, R10, R3, RZ ;  /* 0x000000030a027210 */ /* 0x004fca0007f5e0ff */
[----:B01----:R-:W-:-:S05]  /*231e0*/  IMAD.X R3, RZ, RZ, R5, P2 ;  /* 0x000000ffff037224 */ /* 0x003fca00010e0605 */
[----:B------:R-:W-:Y:S01]  /*231f0*/  @!PT LDS RZ, [RZ] ;  /* 0x00000000fffff984 */ /* 0x000fe20000000800 */
[----:B------:R-:W-:Y:S01]  /*23200*/  @!PT LDS RZ, [RZ] ;  /* 0x00000000fffff984 */ /* 0x000fe20000000800 */
[----:B------:R-:W-:Y:S01]  /*23210*/  @!PT LDS RZ, [RZ] ;  /* 0x00000000fffff984 */ /* 0x000fe20000000800 */
[----:B------:R3:W-:Y:S04]  /*23220*/  LDGSTS.E.BYPASS.LTC128B.128 [R9+0x1b800], desc[UR46][R2.64], !P0 ;  /* 0x1b80000002097fae */ /* 0x0007e8000c101d6e */
[----:B------:R3:W-:Y:S02]  /*23230*/  LDGSTS.E.BYPASS.LTC128B.128 [R9+0x1f800], desc[UR46][R2.64+0x80], !P1 ;  /* 0x1f80008002097fae */ /* 0x0007e4000c901d6e */
.L_x_1665:
[----:B------:R-:W-:Y:S05]  /*23240*/  BSYNC B0 ;  /* 0x0000000000007941 */ /* 0x000fea0003800000 */
.L_x_1664:
[----:B0--3--:R0:W5:Y:S01]  /*23250*/  LDL R9, [R1] ;  /* 0x0000000001097983 */ /* 0x0091620000100800 */
[----:B------:R-:W-:Y:S01]  /*23260*/  PLOP3.LUT P0, PT, PT, PT, PT, 0x80, 0x0 ;  /* 0x000000000000781c */ /* 0x000fe20003f0f070 */
[----:B------:R-:W-:-:S12]  /*23270*/  NOP ;  /* 0x0000000000007918 */ /* 0x000fd80000000000 */
.L_x_1666:
[----:B------:R-:W3:Y:S01]  /*23280*/  LDL R2, [R1] ;  /* 0x0000000001027983 */ /* 0x000ee20000100800 */
[----:B------:R-:W-:Y:S02]  /*23290*/  PLOP3.LUT P1, PT, P1, P0, PT, 0xa2, 0x0 ;  /* 0x000000000000781c */ /* 0x000fe40000f21472 */
[----:B---3--:R-:W-:-:S08]  /*232a0*/  @P0 R2UR P1, UR4, R2 ;  /* 0x00000000020402ca */ /* 0x008fd00000020000 */
        /* <DEDUP_REMOVED lines=16> */
.L_x_1896:
[----:B------:R-:W-:Y:S05]  /*233b0*/  BSYNC B0 ;  /* 0x0000000000007941 */ /* 0x000fea0003800000 */
.L_x_1667:
[----:B--2---:R-:W2:Y:S04]  /*233c0*/  LDL.LU R2, [R1+0x50] ;  /* 0x0000500001027983 */ /* 0x004ea80000300800 */
[----:B------:R-:W3:Y:S01]  /*233d0*/  LDL R3, [R1+0x30] ;  /* 0x0000300001037983 */ /* 0x000ee20000100800 */
[----:B--2---:R-:W-:-:S05]  /*233e0*/  VIADD R2, R2, 0xfffffffe ;  /* 0xfffffffe02027836 */ /* 0x004fca0000000000 */
[----:B---3--:R-:W-:-:S13]  /*233f0*/  ISETP.GE.AND P0, PT, R2, R3, PT ;  /* 0x000000030200720c */ /* 0x008fda0003f06270 */
[----:B------:R-:W-:Y:S05]  /*23400*/  @!P0 BRA `(.L_x_1669) ;  /* 0x00000010006c8947 */ /* 0x000fea0003800000 */
[----:B------:R2:W5:Y:S04]  /*23410*/  LDL.LU R0, [R1+0xc] ;  /* 0x00000c0001007983 */ /* 0x0005680000300800 */
[----:B------:R2:W5:Y:S02]  /*23420*/  LDL.LU R3, [R1+0x1c] ;  /* 0x00001c0001037983 */ /* 0x0005640000300800 */
.L_x_1691:
[----:B------:R-:W3:Y:S01]  /*23430*/  LDL R4, [R1+0x28] ;  /* 0x0000280001047983 */ /* 0x000ee20000100800 */
[----:B-1---5:R-:W-:Y:S01]  /*23440*/  VIADD R5, R0, 0x1 ;  /* 0x0000000100057836 */ /* 0x022fe20000000000 */
        /* <DEDUP_REMOVED lines=16> */
[----:B------:R-:W4:Y:S01]  /*23550*/  LDC R7, c[0x0][0x43c] ;  /* 0x00010f00ff077b82 */ /* 0x000f220000000800 */
[----:B------:R-:W-:Y:S02]  /*23560*/  ULDC.64 UR6, c[0x0][0x428] ;  /* 0x00010a0000067ab9 */ /* 0x000fe40000000a00 */
[----:B------:R-:W2:Y:S01]  /*23570*/  LDL R11, [R1+0x24] ;  /* 0x00002400010b7983 */ /* 0x000ea20000100800 */
        /* <DEDUP_REMOVED lines=8> */
[----:B---3--:R-:W-:-:S04]  /*23600*/  IMAD R6, R12, UR6, RZ ;  /* 0x000000060c067c24 */ /* 0x008fc8000f8e02ff */
[C---:B--2---:R-:W-:Y:S02]  /*23610*/  IMAD R6, R11.reuse, UR7, R6 ;  /* 0x000000070b067c24 */ /* 0x044fe4000f8e0206 */
[----:B------:R-:W-:-:S04]  /*23620*/  IMAD.WIDE.U32 R4, R11, UR6, R4 ;  /* 0x000000060b047c25 */ /* 0x000fc8000f8e0004 */
[----:B------:R-:W-:Y:S01]  /*23630*/  IMAD.IADD R5, R6, 0x1, R5 ;  /* 0x0000000106057824 */ /* 0x000fe200078e0205 */
[----:B------:R-:W-:-:S04]  /*23640*/  LEA R6, P0, R4, UR4, 0x2 ;  /* 0x0000000404067c11 */ /* 0x000fc8000f8010ff */
[----:B------:R-:W-:-:S05]  /*23650*/  LEA.HI.X R7, R4, UR5, R5, 0x2, P0 ;  /* 0x0000000504077c11 */ /* 0x000fca00080f1405 */
[----:B------:R3:W5:Y:S04]  /*23660*/  LDG.E R17, desc[UR46][R6.64] ;  /* 0x0000002e06117981 */ /* 0x000768000c1e1900 */
.L_x_1672:
[----:B------:R-:W3:Y:S01]  /*23670*/  LDL R5, [R1] ;  /* 0x0000000001057983 */ /* 0x000ee20000100800 */
[----:B------:R-:W4:Y:S01]  /*23680*/  S2R R4, SR_TID.X ;  /* 0x0000000000047919 */ /* 0x000f220000002100 */
[----:B------:R-:W-:Y:S01]  /*23690*/  BSSY B1, `(.L_x_1673) ;  /* 0x0000007000017945 */ /* 0x000fe20003800000 */
[----:B----4-:R-:W-:-:S04]  /*236a0*/  LOP3.LUT R4, R4, 0x7f, RZ, 0xc0, !PT ;  /* 0x0000007f04047812 */ /* 0x010fc800078ec0ff */
[----:B------:R-:W-:Y:S01]  /*236b0*/  ISETP.NE.AND P1, PT, R4, RZ, PT ;  /* 0x000000ff0400720c */ /* 0x000fe20003f25270 */
[----:B---3--:R-:W-:Y:S01]  /*236c0*/  IMAD R6, R10, 0x8, R5 ;  /* 0x000000080a067824 */ /* 0x008fe200078e0205 */
[----:B------:R-:W-:-:S04]  /*236d0*/  SHF.L.U32 R5, R9, 0x1f, RZ ;  /* 0x0000001f09057819 */ /* 0x000fc800000006ff */
[----:B------:R-:W3:Y:S02]  /*236e0*/  SYNCS.PHASECHK.TRANS64.TRYWAIT P0, [R6+URZ+0x28480], R5 ;  /* 0x02848005060075a7 */ /* 0x000ee4000800017f */
[----:B---3--:R-:W-:Y:S05]  /*236f0*/  @!P0 BRA `(.L_x_1674) ;  /* 0x0000007000a08947 */ /* 0x008fea0003800000 */
.L_x_1897:
[----:B------:R-:W-:Y:S05]  /*23700*/  BSYNC B1 ;  /* 0x0000000000017941 */ /* 0x000fea0003800000 */
.L_x_1673:
        /* <DEDUP_REMOVED lines=9> */
.L_x_1676:
[----:B------:R-:W-:Y:S05]  /*237a0*/  BSYNC B1 ;  /* 0x0000000000017941 */ /* 0x000fea0003800000 */
.L_x_1675:
[----:B-1----:R-:W4:Y:S04]  /*237b0*/  LDL R9, [R1] ;  /* 0x0000000001097983 */ /* 0x002f280000100800 */
[----:B------:R-:W4:Y:S04]  /*237c0*/  LDL R4, [R1+0xc] ;  /* 0x00000c0001047983 */ /* 0x000f280000100800 */
        /* <DEDUP_REMOVED lines=9> */
[----:B--2---:R-:W-:Y:S01]  /*23860*/  IMAD R8, R8, 0x40, R7 ;  /* 0x0000004008087824 */ /* 0x004fe200078e0207 */
[----:B------:R-:W-:Y:S01]  /*23870*/  IADD3 R7, R6, 0x28470, RZ ;  /* 0x0002847006077810 */ /* 0x000fe20007ffe0ff */
[----:B------:R-:W-:-:S09]  /*23880*/  VIADD R9, R4, 0x10000 ;  /* 0x0001000004097836 */ /* 0x000fd20000000000 */
.L_x_1677:
[----:B------:R-:W-:-:S13]  /*23890*/  @P0 ELECT P2, URZ, PT ;  /* 0x00000000003f082f */ /* 0x000fda0003840000 */
[----:B-----5:R-:W-:Y:S02]  /*238a0*/  @P2 R2UR UR13, R17 ;  /* 0x00000000110d22ca */ /* 0x020fe400000e0000 */
        /* <DEDUP_REMOVED lines=14> */
.L_x_1678:
        /* <DEDUP_REMOVED lines=13> */
.L_x_1898:
[----:B------:R-:W-:Y:S05]  /*23a60*/  BSYNC B1 ;  /* 0x0000000000017941 */ /* 0x000fea0003800000 */
.L_x_1679:
[----:B------:R-:W-:Y:S01]  /*23a70*/  BSSY B1, `(.L_x_1681) ;  /* 0x000000b000017945 */ /* 0x000fe20003800000 */
[----:B------:R-:W-:Y:S02]  /*23a80*/  IMAD.MOV.U32 R10, RZ, RZ, 0x0 ;  /* 0x00000000ff0a7424 */ /* 0x000fe400078e00ff */
[----:B------:R-:W-:Y:S01]  /*23a90*/  IMAD.MOV.U32 R11, RZ, RZ, 0x14f00000 ;  /* 0x14f00000ff0b7424 */ /* 0x000fe200078e00ff */
[----:B------:R-:W-:Y:S06]  /*23aa0*/  @P1 BRA `(.L_x_1682) ;  /* 0x00000000001c1947 */ /* 0x000fec0003800000 */
[----:B------:R-:W2:Y:S01]  /*23ab0*/  S2R R7, SR_TID.X ;  /* 0x0000000000077919 */ /* 0x000ea20000002100 */
[----:B-1-3--:R-:W-:-:S04]  /*23ac0*/  IMAD.MOV.U32 R5, RZ, RZ, 0x4000 ;  /* 0x00004000ff057424 */ /* 0x00afc800078e00ff */
[----:B------:R4:W-:Y:S01]  /*23ad0*/  SYNCS.ARRIVE.TRANS64 RZ, [R6+URZ+0x28430], R5 ;  /* 0x0284300506ff79a7 */ /* 0x0009e2000800003f */
[----:B--2---:R-:W-:-:S04]  /*23ae0*/  LOP3.LUT R7, R7, 0x1f, RZ, 0xc0, !PT ;  /* 0x0000001f07077812 */ /* 0x004fc800078ec0ff */
[----:B------:R-:W-:-:S13]  /*23af0*/  ISETP.NE.AND P0, PT, R7, RZ, PT ;  /* 0x000000ff0700720c */ /* 0x000fda0003f05270 */
[----:B----4-:R-:W-:Y:S05]  /*23b00*/  @!P0 BRA `(.L_x_1682) ;  /* 0x0000000000048947 */ /* 0x010fea0003800000 */
[----:B------:R-:W-:Y:S01]  /*23b10*/  BPT.TRAP 0x1 ;  /* 0x000000040000795c */ /* 0x000fe20000300000 */
.L_x_1682:
[----:B------:R-:W-:Y:S05]  /*23b20*/  BSYNC B1 ;  /* 0x0000000000017941 */ /* 0x000fea0003800000 */
.L_x_1681:
[----:B------:R-:W-:Y:S01]  /*23b30*/  R2UR UR10, R13 ;  /* 0x000000000d0a72ca */ /* 0x000fe200000e0000 */
[----:B------:R-:W-:Y:S01]  /*23b40*/  UIADD3 UR4, UP0, UR42, 0x370, URZ ;  /* 0x000003702a047890 */ /* 0x000fe2000ff1e03f */
[----:B------:R-:W-:Y:S01]  /*23b50*/  R2UR UR6, R10 ;  /* 0x000000000a0672ca */ /* 0x000fe200000e0000 */
[----:B-1-3--:R-:W-:Y:S01]  /*23b60*/  VIADD R6, R6, 0x28430 ;  /* 0x0002843006067836 */ /* 0x00afe20000000000 */
[----:B------:R-:W-:Y:S01]  /*23b70*/  R2UR UR7, R11 ;  /* 0x000000000b0772ca */ /* 0x000fe200000e0000 */
[----:B------:R-:W-:Y:S01]  /*23b80*/  VIADD R5, R4, 0x20000 ;  /* 0x0002000004057836 */ /* 0x000fe20000000000 */
[----:B------:R-:W-:Y:S01]  /*23b90*/  PLOP3.LUT P0, PT, PT, PT, PT, 0x80, 0x0 ;  /* 0x000000000000781c */ /* 0x000fe20003f0f070 */
[----:B------:R-:W-:-:S12]  /*23ba0*/  UIADD3.X UR5, URZ, UR43, URZ, UP0, !UPT ;  /* 0x0000002b3f057290 */ /* 0x000fd800087fe43f */
.L_x_1683:
        /* <DEDUP_REMOVED lines=10> */
[----:B------:R-:W-:Y:S01]  /*23c50*/  R2UR UR10, R12 ;  /* 0x000000000c0a72ca */ /* 0x000fe200000e0000 */
[----:B------:R-:W-:Y:S01]  /*23c60*/  VIADD R4, R4, 0x22000 ;  /* 0x0002200004047836 */ /* 0x000fe20000000000 */
[----:B------:R-:W-:Y:S02]  /*23c70*/  R2UR UR6, R10 ;  /* 0x000000000a0672ca */ /* 0x000fe400000e0000 */
[----:B------:R-:W-:Y:S02]  /*23c80*/  R2UR UR7, R11 ;  /* 0x000000000b0772ca */ /* 0x000fe400000e0000 */
[----:B------:R-:W-:-:S13]  /*23c90*/  PLOP3.LUT P0, PT, PT, PT, PT, 0x80, 0x0 ;  /* 0x000000000000781c */ /* 0x000fda0003f0f070 */
.L_x_1684:
        /* <DEDUP_REMOVED lines=9> */
[----:B---3--:R-:W-:Y:S05]  /*23d30*/  @P0 BRA.U.ANY `(.L_x_1684) ;  /* 0xfffffffd00d80947 */ /* 0x008fea000393ffff */
.L_x_1671:
[----:B------:R-:W-:Y:S05]  /*23d40*/  BSYNC B0 ;  /* 0x0000000000007941 */ /* 0x000fea0003800000 */
.L_x_1670:
[----:B------:R-:W-:-:S06]  /*23d50*/  UISETP.NE.AND UP0, UPT, UR36, 0x3, UPT ;  /* 0x000000032400788c */ /* 0x000fcc000bf05270 */
[----:B------:R-:W-:-:S13]  /*23d60*/  PLOP3.LUT P0, PT, PT, PT, UP0, 0x80, 0x0 ;  /* 0x000000000000781c */ /* 0x000fda0003f0f008 */
[----:B------:R-:W-:Y:S05]  /*23d70*/  @!P0 BRA `(.L_x_1685) ;  /* 0x0000000000048947 */ /* 0x000fea0003800000 */
[----:B------:R-:W-:Y:S01]  /*23d80*/  BPT.TRAP 0x1 ;  /* 0x000000040000795c */ /* 0x000fe20000300000 */
.L_x_1685:
[----:B------:R-:W3:Y:S01]  /*23d90*/  LDL R5, [R1] ;  /* 0x0000000001057983 */ /* 0x000ee20000100800 */
[----:B------:R-:W-:Y:S01]  /*23da0*/  IMAD.U32 R4, RZ, RZ, UR38 ;  /* 0x00000026ff047e24 */ /* 0x000fe2000f8e00ff */
[----:B------:R-:W-:Y:S04]  /*23db0*/  BSSY B0, `(.L_x_1686) ;  /* 0x0000007000007945 */ /* 0x000fe80003800000 */
[----:B------:R-:W-:Y:S02]  /*23dc0*/  ISETP.NE.AND P1, PT, R4, 0x3, PT ;  /* 0x000000030400780c */ /* 0x000fe40003f25270 */
[----:B------:R-:W-:-:S04]  /*23dd0*/  LOP3.LUT R4, R3, 0x1, RZ, 0x3c, !PT ;  /* 0x0000000103047812 */ /* 0x000fc800078e3cff */
[----:B------:R-:W-:Y:S01]  /*23de0*/  SHF.L.U32 R4, R4, 0x1f, RZ ;  /* 0x0000001f04047819 */ /* 0x000fe200000006ff */
[----:B---3--:R-:W-:-:S04]  /*23df0*/  IMAD R20, R0, 0x8, R5 ;  /* 0x0000000800147824 */ /* 0x008fc800078e0205 */
[----:B------:R-:W3:Y:S02]  /*23e00*/  SYNCS.PHASECHK.TRANS64.TRYWAIT P0, [R20+URZ+0x28470], R4 ;  /* 0x02847004140075a7 */ /* 0x000ee4000800017f */
[----:B---3--:R-:W-:Y:S05]  /*23e10*/  @!P0 BRA `(.L_x_1687) ;  /* 0x0000006c00008947 */ /* 0x008fea0003800000 */
.L_x_1899:
[----:B------:R-:W-:Y:S05]  /*23e20*/  BSYNC B0 ;  /* 0x0000000000007941 */ /* 0x000fea0003800000 */
.L_x_1686:
[----:B------:R-:W-:Y:S05]  /*23e30*/  @!P1 BRA `(.L_x_1688) ;  /* 0x0000000000049947 */ /* 0x000fea0003800000 */
[----:B------:R-:W-:Y:S01]  /*23e40*/  BPT.TRAP 0x1 ;  /* 0x000000040000795c */ /* 0x000fe20000300000 */
.L_x_1688:
[----:B------:R-:W-:Y:S01]  /*23e50*/  SHF.L.U32 R3, R3, 0x1f, RZ ;  /* 0x0000001f03037819 */ /* 0x000fe200000006ff */
[----:B------:R-:W-:-:S03]  /*23e60*/  IMAD.SHL.U32 R0, R0, 0x4000, RZ ;  /* 0x0000400000007824 */ /* 0x000fc600078e00ff */
[----:B------:R-:W4:Y:S02]  /*23e70*/  SYNCS.PHASECHK.TRANS64.TRYWAIT P0, [R20+URZ+0x28460], R3 ;  /* 0x02846003140075a7 */ /* 0x000f24000800017f */
[----:B----4-:R-:W-:Y:S05]  /*23e80*/  @!P0 BRA `(.L_x_1689) ;  /* 0x0000006800f88947 */ /* 0x010fea0003800000 */
.L_x_1900:
[----:B------:R-:W4:Y:S04]  /*23e90*/  LDL R13, [R1+0x10] ;  /* 0x00001000010d7983 */ /* 0x000f280000100800 */
[----:B------:R-:W2:Y:S04]  /*23ea0*/  LDL R12, [R1+0x38] ;  /* 0x00003800010c7983 */ /* 0x000ea80000100800 */
[----:B------:R-:W2:Y:S04]  /*23eb0*/  LDL R14, [R1+0x4] ;  /* 0x00000400010e7983 */ /* 0x000ea80000100800 */
[----:B------:R0:W-:Y:S04]  /*23ec0*/  STL [R1+0x68], R16 ;  /* 0x0000681001007387 */ /* 0x0001e80000100800 */
[----:B0-----:R-:W2:Y:S04]  /*23ed0*/  LDL R16, [R1+0x8] ;  /* 0x0000080001107983 */ /* 0x001ea80000100800 */
[----:B------:R0:W-:Y:S04]  /*23ee0*/  STL [R1+0x64], R2 ;  /* 0x0000640201007387 */ /* 0x0001e80000100800 */
[----:B0-----:R-:W3:Y:S01]  /*23ef0*/  LDL R2, [R1] ;  /* 0x0000000001027983 */ /* 0x001ee20000100800 */
[----:B------:R-:W-:Y:S05]  /*23f00*/  WARPSYNC.ALL ;  /* 0x0000000000007948 */ /* 0x000fea0003800000 */
[----:B------:R-:W-:-:S02]  /*23f10*/  IADD3 R21, R0, 0x1000, RZ ;  /* 0x0000100000157810 */ /* 0x000fc40007ffe0ff */
[----:B----4-:R-:W-:-:S05]  /*23f20*/  LOP3.LUT R3, R0, R13, RZ, 0xfc, !PT ;  /* 0x0000000d00037212 */ /* 0x010fca00078efcff */
[----:B---3--:R-:W-:-:S05]  /*23f30*/  IMAD.IADD R3, R2, 0x1, R3 ;  /* 0x0000000102037824 */ /* 0x008fca00078e0203 */
[----:B------:R2:W0:Y:S02]  /*23f40*/  LDSM.16.MT88.4 R4, [R3+0x10000] ;  /* 0x010000000304783b */ /* 0x0004240000004200 */
[----:B--2---:R-:W-:Y:S02]  /*23f50*/  IADD3 R3, R2, R12, R0 ;  /* 0x0000000c02037210 */ /* 0x004fe40007ffe000 */
[----:B------:R-:W-:Y:S02]  /*23f60*/  LOP3.LUT R12, R0, R16, RZ, 0xfc, !PT ;  /* 0x00000010000c7212 */ /* 0x000fe400078efcff */
[C-C-:B0-----:R-:W-:Y:S02]  /*23f70*/  PRMT R8, R4.reuse, 0x6420, R5.reuse ;  /* 0x0000642004087816 */ /* 0x141fe40000000005 */
[----:B-1----:R-:W-:Y:S02]  /*23f80*/  PRMT R9, R4, 0x7531, R5 ;  /* 0x0000753104097816 */ /* 0x002fe40000000005 */
[----:B------:R-:W-:-:S02]  /*23f90*/  PRMT R10, R6, 0x6420, R7 ;  /* 0x00006420060a7816 */ /* 0x000fc40000000007 */
[----:B------:R-:W-:Y:S02]  /*23fa0*/  PRMT R11, R6, 0x7531, R7 ;  /* 0x00007531060b7816 */ /* 0x000fe40000000007 */
[----:B------:R-:W0:Y:S01]  /*23fb0*/  LDSM.16.MT88.4 R4, [R3+0x10000] ;  /* 0x010000000304783b */ /* 0x000e220000004200 */
[----:B------:R-:W-:-:S05]  /*23fc0*/  IMAD.IADD R12, R14, 0x1, R12 ;  /* 0x000000010e0c7824 */ /* 0x000fca00078e020c */
[----:B------:R0:W-:Y:S02]  /*23fd0*/  STSM.16.M88.4 [R12], R8 ;  /* 0x000000080c007844 */ /* 0x0001e40000000200 */
[C-C-:B0-----:R-:W-:Y:S02]  /*23fe0*/  PRMT R8, R4.reuse, 0x6420, R5.reuse ;  /* 0x0000642004087816 */ /* 0x141fe40000000005 */
[----:B------:R-:W-:Y:S02]  /*23ff0*/  PRMT R9, R4, 0x7531, R5 ;  /* 0x0000753104097816 */ /* 0x000fe40000000005 */
[----:B------:R-:W-:Y:S02]  /*24000*/  LOP3.LUT R4, R21, R16, RZ, 0xfc, !PT ;  /* 0x0000001015047212 */ /* 0x000fe400078efcff */
[C-C-:B------:R-:W-:Y:S02]  /*24010*/  PRMT R10, R6.reuse, 0x6420, R7.reuse ;  /* 0x00006420060a7816 */ /* 0x140fe40000000007 */
[----:B------:R-:W-:Y:S01]  /*24020*/  PRMT R11, R6, 0x7531, R7 ;  /* 0x00007531060b7816 */ /* 0x000fe20000000007 */
[----:B------:R-:W-:-:S05]  /*24030*/  IMAD.IADD R4, R14, 0x1, R4 ;  /* 0x000000010e047824 */ /* 0x000fca00078e0204 */
[----:B------:R0:W-:Y:S02]  /*24040*/  STSM.16.M88.4 [R4], R8 ;  /* 0x0000000804007844 */ /* 0x0001e40000000200 */
[----:B0-----:R-:W-:Y:S02]  /*24050*/  IMAD.MOV.U32 R11, RZ, RZ, R13 ;  /* 0x000000ffff0b7224 */ /* 0x001fe400078e000d */
[----:B------:R-:W-:-:S05]  /*24060*/  VIADD R8, R0, 0x2000 ;  /* 0x0000200000087836 */ /* 0x000fca0000000000 */
[----:B------:R-:W-:-:S05]  /*24070*/  LOP3.LUT R4, R8, R11, RZ, 0xfc, !PT ;  /* 0x0000000b08047212 */ /* 0x000fca00078efcff */
[----:B------:R-:W-:-:S06]  /*24080*/  IMAD.IADD R4, R2, 0x1, R4 ;  /* 0x0000000102047824 */ /* 0x000fcc00078e0204 */
[----:B------:R-:W0:Y:S01]  /*24090*/  LDSM.16.MT88.4 R4, [R4+0x10000] ;  /* 0x010000000404783b */ /* 0x000e220000004200 */
[----:B------:R-:W-:Y:S01]  /*240a0*/  IMAD.MOV.U32 R10, RZ, RZ, R14 ;  /* 0x000000ffff0a7224 */ /* 0x000fe200078e000e */
[----:B------:R-:W-:-:S05]  /*240b0*/  LOP3.LUT R8, R8, R16, RZ, 0xfc, !PT ;  /* 0x0000001008087212 */ /* 0x000fca00078efcff */
[----:B------:R-:W-:Y:S01]  /*240c0*/  IMAD.IADD R8, R10, 0x1, R8 ;  /* 0x000000010a087824 */ /* 0x000fe200078e0208 */
[C-C-:B0-----:R-:W-:Y:S02]  /*240d0*/  PRMT R12, R4.reuse, 0x6420, R5.reuse ;  /* 0x00006420040c7816 */ /* 0x141fe40000000005 */
[----:B------:R-:W-:Y:S02]  /*240e0*/  PRMT R13, R4, 0x7531, R5 ;  /* 0x00007531040d7816 */ /* 0x000fe40000000005 */
[C-C-:B------:R-:W-:Y:S02]  /*240f0*/  PRMT R14, R6.reuse, 0x6420, R7.reuse ;  /* 0x00006420060e7816 */ /* 0x140fe40000000007 */
[----:B------:R-:W-:Y:S02]  /*24100*/  PRMT R15, R6, 0x7531, R7 ;  /* 0x00007531060f7816 */ /* 0x000fe40000000007 */
[----:B------:R-:W0:Y:S04]  /*24110*/  LDSM.16.MT88.4 R4, [R3+0x12000] ;  /* 0x012000000304783b */ /* 0x000e280000004200 */
[----:B------:R1:W-:Y:S02]  /*24120*/  STSM.16.M88.4 [R8], R12 ;  /* 0x0000000c08007844 */ /* 0x0003e40000000200 */
[----:B-1----:R-:W-:-:S02]  /*24130*/  VIADD R15, R0, 0x3000 ;  /* 0x00003000000f7836 */ /* 0x002fc40000000000 */
[----:B------:R-:W-:Y:S02]  /*24140*/  IMAD.MOV.U32 R13, RZ, RZ, R10 ;  /* 0x000000ffff0d7224 */ /* 0x000fe400078e000a */
[----:B------:R-:W-:Y:S01]  /*24150*/  IMAD.MOV.U32 R14, RZ, RZ, R11 ;  /* 0x000000ffff0e7224 */ /* 0x000fe200078e000b */
[C-C-:B0-----:R-:W-:Y:S02]  /*24160*/  PRMT R8, R4.reuse, 0x6420, R5.reuse ;  /* 0x0000642004087816 */ /* 0x141fe40000000005 */
[----:B------:R-:W-:Y:S02]  /*24170*/  PRMT R9, R4, 0x7531, R5 ;  /* 0x0000753104097816 */ /* 0x000fe40000000005 */
[----:B------:R-:W-:Y:S02]  /*24180*/  LOP3.LUT R4, R15, R16, RZ, 0xfc, !PT ;  /* 0x000000100f047212 */ /* 0x000fe400078efcff */
[C-C-:B------:R-:W-:Y:S02]  /*24190*/  PRMT R10, R6.reuse, 0x6420, R7.reuse ;  /* 0x00006420060a7816 */ /* 0x140fe40000000007 */
[----:B------:R-:W-:Y:S01]  /*241a0*/  PRMT R11, R6, 0x7531, R7 ;  /* 0x00007531060b7816 */ /* 0x000fe20000000007 */
[----:B------:R-:W-:-:S05]  /*241b0*/  IMAD.IADD R4, R13, 0x1, R4 ;  /* 0x000000010d047824 */ /* 0x000fca00078e0204 */
[----:B------:R0:W-:Y:S04]  /*241c0*/  STSM.16.M88.4 [R4], R8 ;  /* 0x0000000804007844 */ /* 0x0001e80000000200 */
[----:B0-----:R-:W2:Y:S01]  /*241d0*/  LDL R8, [R1+0x40] ;  /* 0x0000400001087983 */ /* 0x001ea20000100800 */
[----:B------:R-:W-:-:S05]  /*241e0*/  IMAD.MOV.U32 R10, RZ, RZ, R14 ;  /* 0x000000ffff0a7224 */ /* 0x000fca00078e000e */
[----:B------:R-:W-:-:S05]  /*241f0*/  LOP3.LUT R21, R21, R10, RZ, 0xfc, !PT ;  /* 0x0000000a15157212 */ /* 0x000fca00078efcff */
[----:B------:R-:W-:-:S06]  /*24200*/  IMAD.IADD R4, R2, 0x1, R21 ;  /* 0x0000000102047824 */ /* 0x000fcc00078e0215 */
[----:B------:R-:W0:Y:S01]  /*24210*/  LDSM.16.MT88.4 R4, [R4+0x10000] ;  /* 0x010000000404783b */ /* 0x000e220000004200 */
[----:B------:R-:W-:Y:S02]  /*24220*/  IMAD.MOV.U32 R9, RZ, RZ, R13 ;  /* 0x000000ffff097224 */ /* 0x000fe400078e000d */
[----:B------:R-:W-:Y:S01]  /*24230*/  IMAD.MOV.U32 R11, RZ, RZ, R15 ;  /* 0x000000ffff0b7224 */ /* 0x000fe200078e000f */
[C-C-:B0-----:R-:W-:Y:S02]  /*24240*/  PRMT R12, R4.reuse, 0x6420, R5.reuse ;  /* 0x00006420040c7816 */ /* 0x141fe40000000005 */
[----:B------:R-:W-:Y:S02]  /*24250*/  PRMT R13, R4, 0x7531, R5 ;  /* 0x00007531040d7816 */ /* 0x000fe40000000005 */
[C-C-:B------:R-:W-:Y:S02]  /*24260*/  PRMT R14, R6.reuse, 0x6420, R7.reuse ;  /* 0x00006420060e7816 */ /* 0x140fe40000000007 */
[----:B------:R-:W-:-:S02]  /*24270*/  PRMT R15, R6, 0x7531, R7 ;  /* 0x00007531060f7816 */ /* 0x000fc40000000007 */
[----:B------:R-:W0:Y:S01]  /*24280*/  LDSM.16.MT88.4 R4, [R3+0x11000] ;  /* 0x011000000304783b */ /* 0x000e220000004200 */
[----:B--2---:R-:W-:-:S04]  /*24290*/  IADD3 R0, R8, R0, RZ ;  /* 0x0000000008007210 */ /* 0x004fc80007ffe0ff */
[----:B------:R-:W-:Y:S02]  /*242a0*/  IADD3 R21, R9, R0, R16 ;  /* 0x0000000009157210 */ /* 0x000fe40007ffe010 */
[----:B------:R1:W5:Y:S04]  /*242b0*/  LDL.LU R16, [R1+0x68] ;  /* 0x0000680001107983 */ /* 0x0003680000300800 */
[----:B------:R2:W-:Y:S04]  /*242c0*/  STSM.16.M88.4 [R21], R12 ;  /* 0x0000000c15007844 */ /* 0x0005e80000000200 */
[----:B--2---:R-:W2:Y:S01]  /*242d0*/  LDL R12, [R1+0x3c] ;  /* 0x00003c00010c7983 */ /* 0x004ea20000100800 */
[----:B------:R-:W-:-:S02]  /*242e0*/  IMAD.MOV.U32 R14, RZ, RZ, R10 ;  /* 0x000000ffff0e7224 */ /* 0x000fc400078e000a */
[----:B------:R-:W-:Y:S01]  /*242f0*/  IMAD.MOV.U32 R15, RZ, RZ, R11 ;  /* 0x000000ffff0f7224 */ /* 0x000fe200078e000b */
[C---:B0-----:R-:W-:Y:S01]  /*24300*/  PRMT R8, R4.reuse, 0x6420, R5 ;  /* 0x0000642004087816 */ /* 0x041fe20000000005 */
[----:B------:R-:W-:Y:S01]  /*24310*/  IMAD.MOV.U32 R13, RZ, RZ, R9 ;  /* 0x000000ffff0d7224 */ /* 0x000fe200078e0009 */
[----:B------:R-:W-:Y:S02]  /*24320*/  PRMT R9, R4, 0x7531, R5 ;  /* 0x0000753104097816 */ /* 0x000fe40000000005 */
[----:B------:R-:W-:-:S05]  /*24330*/  LOP3.LUT R4, R15, R14, RZ, 0xfc, !PT ;  /* 0x0000000e0f047212 */ /* 0x000fca00078efcff */
[----:B------:R-:W-:Y:S02]  /*24340*/  IMAD.IADD R4, R2, 0x1, R4 ;  /* 0x0000000102047824 */ /* 0x000fe400078e0204 */
[----:B------:R1:W5:Y:S01]  /*24350*/  LDL.LU R2, [R1+0x64] ;  /* 0x0000640001027983 */ /* 0x0003620000300800 */
[C-C-:B------:R-:W-:Y:S02]  /*24360*/  PRMT R10, R6.reuse, 0x6420, R7.reuse ;  /* 0x00006420060a7816 */ /* 0x140fe40000000007 */
[----:B------:R-:W-:Y:S02]  /*24370*/  PRMT R11, R6, 0x7531, R7 ;  /* 0x00007531060b7816 */ /* 0x000fe40000000007 */
[----:B--2---:R-:W-:-:S05]  /*24380*/  IADD3 R0, R13, R12, R0 ;  /* 0x0000000c0d007210 */ /* 0x004fca0007ffe000 */
[----:B------:R-:W-:Y:S04]  /*24390*/  STSM.16.M88.4 [R0], R8 ;  /* 0x0000000800007844 */ /* 0x000fe80000000200 */
        /* <DEDUP_REMOVED lines=20> */
.L_x_1690:
[----:B-1----:R-:W1:Y:S01]  /*244e0*/  S2R R0, SR_TID.X ;  /* 0x0000000000007919 */ /* 0x002e620000002100 */
[----:B0-----:R0:W-:Y:S01]  /*244f0*/  SYNCS.ARRIVE.TRANS64.A1T0 RZ, [R20+URZ+0x28450], RZ ;  /* 0x028450ff14ff79a7 */ /* 0x0011e2000810003f */
[----:B-1----:R-:W-:Y:S02]  /*24500*/  LOP3.LUT R3, R0, 0x7f, RZ, 0xc0, !PT ;  /* 0x0000007f00037812 */ /* 0x002fe400078ec0ff */
[----:B------:R-:W2:Y:S01]  /*24510*/  LDL R0, [R1+0x30] ;  /* 0x0000300001007983 */ /* 0x000ea20000100800 */
[----:B------:R-:W-:Y:S01]  /*24520*/  BAR.SYNC.DEFER_BLOCKING 0x2, 0x80 ;  /* 0x0082000000007b1d */ /* 0x000fe20000010000 */
[----:B------:R-:W-:-:S05]  /*24530*/  ISETP.NE.AND P0, PT, R3, RZ, PT ;  /* 0x000000ff0300720c */ /* 0x000fca0003f05270 */
[----:B------:R3:W5:Y:S08]  /*24540*/  LDL R3, [R1+0x1c] ;  /* 0x00001c0001037983 */ /* 0x0007700000100800 */
[----:B0-----:R-:W-:-:S05]  /*24550*/  @!P0 VIADD R20, R20, 0x28480 ;  /* 0x0002848014148836 */ /* 0x001fca0000000000 */
[----:B------:R-:W-:-:S04]  /*24560*/  @!P0 PRMT R20, RZ, 0x654, R20 ;  /* 0x00000654ff148816 */ /* 0x000fc80000000014 */
[----:B------:R3:W-:Y:S01]  /*24570*/  @!P0 SYNCS.ARRIVE.TRANS64.RED.A1T0 RZ, [R20+URZ], RZ ;  /* 0x000000ff14ff89a7 */ /* 0x0007e2000810043f */
[C---:B--2--5:R-:W-:Y:S01]  /*24580*/  ISETP.GT.AND P0, PT, R2.reuse, R0, PT ;  /* 0x000000000200720c */ /* 0x064fe20003f04270 */
[----:B------:R-:W-:Y:S01]  /*24590*/  VIADD R2, R2, 0xffffffff ;  /* 0xffffffff02027836 */ /* 0x000fe20000000000 */
[----:B------:R3:W5:Y:S11]  /*245a0*/  LDL R0, [R1+0xc] ;  /* 0x00000c0001007983 */ /* 0x0007760000100800 */
[----:B---3--:R-:W-:Y:S05]  /*245b0*/  @P0 BRA `(.L_x_1691) ;  /* 0xffffffec009c0947 */ /* 0x008fea000383ffff */
.L_x_1669:
[----:B------:R-:W2:Y:S01]  /*245c0*/  S2R R4, SR_TID.X ;  /* 0x0000000000047919 */ /* 0x000ea20000002100 */
[----:B------:R-:W-:Y:S01]  /*245d0*/  BSSY B0, `(.L_x_1692) ;  /* 0x0000010000007945 */ /* 0x000fe20003800000 */
[----:B--2---:R-:W-:-:S04]  /*245e0*/  LOP3.LUT R4, R4, 0x7f, RZ, 0xc0, !PT ;  /* 0x0000007f04047812 */ /* 0x004fc800078ec0ff */
[----:B------:R-:W-:-:S13]  /*245f0*/  ISETP.NE.AND P0, PT, R4, RZ, PT ;  /* 0x000000ff0400720c */ /* 0x000fda0003f05270 */
[----:B------:R-:W-:Y:S05]  /*24600*/  @P0 BRA `(.L_x_1693) ;  /* 0x0000000000300947 */ /* 0x000fea0003800000 */
[----:B------:R-:W2:Y:S01]  /*24610*/  S2R R2, SR_LANEID ;  /* 0x0000000000027919 */ /* 0x000ea20000000000 */
[----:B------:R-:W-:Y:S01]  /*24620*/  VOTEU.ANY UR4, UPT, PT ;  /* 0x0000000000047886 */ /* 0x000fe200038e0100 */
[----:B-1----:R-:W1:Y:S01]  /*24630*/  LDC.64 R4, c[0x0][0xc60] ;  /* 0x00031800ff047b82 */ /* 0x002e620000000a00 */
[----:B-----5:R-:W2:Y:S02]  /*24640*/  FLO.U32 R0, UR4 ;  /* 0x0000000400007d00 */ /* 0x020ea400080e0000 */
[----:B--2---:R-:W-:-:S06]  /*24650*/  ISETP.EQ.U32.AND P1, PT, R0, R2, PT ;  /* 0x000000020000720c */ /* 0x004fcc0003f22070 */
[----:B------:R-:W1:Y:S07]  /*24660*/  POPC R2, UR4 ;  /* 0x0000000400027d09 */ /* 0x000e6e0008000000 */
[----:B-1----:R-:W2:Y:S04]  /*24670*/  @P1 ATOMG.E.ADD.STRONG.GPU PT, R2, desc[UR46][R4.64], R2 ;  /* 0x00000002040219a8 */ /* 0x002ea800081ee1ee */
[----:B--2---:R1:W2:Y:S02]  /*24680*/  SHFL.IDX PT, R2, R2, R0, 0x1f ;  /* 0x00001f0002027589 */ /* 0x0042a400000e0000 */
[----:B-1----:R-:W1:Y:S02]  /*24690*/  S2R R0, SR_LTMASK ;  /* 0x0000000000007919 */ /* 0x002e640000003900 */
[----:B-1----:R-:W-:-:S06]  /*246a0*/  LOP3.LUT R0, R0, UR4, RZ, 0xc0, !PT ;  /* 0x0000000400007c12 */ /* 0x002fcc000f8ec0ff */
[----:B------:R-:W2:Y:S02]  /*246b0*/  POPC R0, R0 ;  /* 0x0000000000007309 */ /* 0x000ea40000000000 */
[----:B--2---:R-:W-:-:S07]  /*246c0*/  IADD3 R16, R2, UR37, R0 ;  /* 0x0000002502107c10 */ /* 0x004fce000fffe000 */
.L_x_1693:
[----:B------:R-:W-:Y:S05]  /*246d0*/  BSYNC B0 ;  /* 0x0000000000007941 */ /* 0x000fea0003800000 */
.L_x_1692:
[----:B------:R-:W-:-:S06]  /*246e0*/  UISETP.NE.AND UP0, UPT, UR36, 0x3, UPT ;  /* 0x000000032400788c */ /* 0x000fcc000bf05270 */
[----:B------:R-:W-:-:S13]  /*246f0*/  PLOP3.LUT P1, PT, PT, PT, UP0, 0x80, 0x0 ;  /* 0x000000000000781c */ /* 0x000fda0003f2f008 */
[----:B------:R-:W-:Y:S05]  /*24700*/  @!P1 BRA `(.L_x_1694) ;  /* 0x0000000000049947 */ /* 0x000fea0003800000 */
[----:B------:R-:W-:Y:S01]  /*24710*/  BPT.TRAP 0x1 ;  /* 0x000000040000795c */ /* 0x000fe20000300000 */
.L_x_1694:
[----:B------:R-:W2:Y:S04]  /*24720*/  LDL R2, [R1+0x1c] ;  /* 0x00001c0001027983 */ /* 0x000ea80000100800 */
[----:B------:R-:W3:Y:S04]  /*24730*/  LDL R4, [R1] ;  /* 0x0000000001047983 */ /* 0x000ee80000100800 */
[----:B------:R-:W3:Y:S01]  /*24740*/  LDL R3, [R1+0xc] ;  /* 0x00000c0001037983 */ /* 0x000ee20000100800 */
[----:B-----5:R-:W-:Y:S01]  /*24750*/  IMAD.U32 R0, RZ, RZ, UR38 ;  /* 0x00000026ff007e24 */ /* 0x020fe2000f8e00ff */
[----:B------:R-:W-:Y:S04]  /*24760*/  BSSY B0, `(.L_x_1695) ;  /* 0x0000007000007945 */ /* 0x000fe80003800000 */
[----:B------:R-:W-:-:S02]  /*24770*/  ISETP.NE.AND P2, PT, R0, 0x3, PT ;  /* 0x000000030000780c */ /* 0x000fc40003f45270 */
[----:B--2---:R-:W-:-:S04]  /*24780*/  LOP3.LUT R2, R2, 0x1, RZ, 0x3c, !PT ;  /* 0x0000000102027812 */ /* 0x004fc800078e3cff */
[----:B------:R-:W-:Y:S01]  /*24790*/  SHF.L.U32 R2, R2, 0x1f, RZ ;  /* 0x0000001f02027819 */ /* 0x000fe200000006ff */
[----:B---3--:R-:W-:-:S04]  /*247a0*/  IMAD R0, R3, 0x8, R4 ;  /* 0x0000000803007824 */ /* 0x008fc800078e0204 */
[----:B------:R-:W2:Y:S02]  /*247b0*/  SYNCS.PHASECHK.TRANS64.TRYWAIT P1, [R0+URZ+0x28470], R2 ;  /* 0x02847002000075a7 */ /* 0x000ea4000802017f */
[----:B--2---:R-:W-:Y:S05]  /*247c0*/  @!P1 BRA `(.L_x_1696) ;  /* 0x0000006000bc9947 */ /* 0x004fea0003800000 */
.L_x_1901:
[----:B------:R-:W-:Y:S05]  /*247d0*/  BSYNC B0 ;  /* 0x0000000000007941 */ /* 0x000fea0003800000 */
.L_x_1695:
[----:B------:R-:W-:Y:S05]  /*247e0*/  @!P2 BRA `(.L_x_1697) ;  /* 0x000000000004a947 */ /* 0x000fea0003800000 */
[----:B------:R-:W-:Y:S01]  /*247f0*/  BPT.TRAP 0x1 ;  /* 0x000000040000795c */ /* 0x000fe20000300000 */
.L_x_1697:
[----:B--2---:R-:W2:Y:S02]  /*24800*/  LDL R2, [R1+0x1c] ;  /* 0x00001c0001027983 */ /* 0x004ea40000100800 */
[----:B--2---:R-:W-:-:S04]  /*24810*/  SHF.L.U32 R2, R2, 0x1f, RZ ;  /* 0x0000001f02027819 */ /* 0x004fc800000006ff */
[----:B------:R-:W2:Y:S02]  /*24820*/  SYNCS.PHASECHK.TRANS64.TRYWAIT P1, [R0+URZ+0x28460], R2 ;  /* 0x02846002000075a7 */ /* 0x000ea4000802017f */
[----:B--2---:R-:W-:Y:S05]  /*24830*/  @!P1 BRA `(.L_x_1698) ;  /* 0x0000006000b49947 */ /* 0x004fea0003800000 */
.L_x_1902:
[----:B------:R-:W3:Y:S04]  /*24840*/  LDL R12, [R1+0x38] ;  /* 0x00003800010c7983 */ /* 0x000ee80000100800 */
[----:B------:R4:W-:Y:S04]  /*24850*/  STL [R1+0x6c], R19 ;  /* 0x00006c1301007387 */ /* 0x0009e80000100800 */
[----:B----4-:R-:W4:Y:S04]  /*24860*/  LDL.LU R19, [R1+0x4] ;  /* 0x0000040001137983 */ /* 0x010f280000300800 */
[----:B------:R0:W-:Y:S04]  /*24870*/  STL [R1+0x68], R16 ;  /* 0x0000681001007387 */ /* 0x0001e80000100800 */
[----:B0-----:R-:W3:Y:S04]  /*24880*/  LDL R16, [R1+0x10] ;  /* 0x0000100001107983 */ /* 0x001ee80000100800 */
[----:B------:R2:W-:Y:S04]  /*24890*/  STL [R1+0x64], R0 ;  /* 0x0000640001007387 */ /* 0x0005e80000100800 */
[----:B------:R-:W4:Y:S04]  /*248a0*/  LDL R18, [R1+0xc] ;  /* 0x00000c0001127983 */ /* 0x000f280000100800 */
[----:B--2---:R-:W2:Y:S01]  /*248b0*/  LDL R0, [R1] ;  /* 0x0000000001007983 */ /* 0x004ea20000100800 */
[----:B------:R-:W-:Y:S05]  /*248c0*/  WARPSYNC.ALL ;  /* 0x0000000000007948 */ /* 0x000fea0003800000 */
[----:B----4-:R-:W-:Y:S01]  /*248d0*/  IMAD.SHL.U32 R3, R18, 0x4000, RZ ;  /* 0x0000400012037824 */ /* 0x010fe200078e00ff */
[----:B------:R0:W-:Y:S04]  /*248e0*/  STL [R1+0x70], R18 ;  /* 0x0000701201007387 */ /* 0x0001e80000100800 */
[----:B0-----:R-:W4:Y:S01]  /*248f0*/  LDL R18, [R1+0x8] ;  /* 0x0000080001127983 */ /* 0x001f220000100800 */
[----:B---3--:R-:W-:-:S05]  /*24900*/  LOP3.LUT R2, R3, R16, RZ, 0xfc, !PT ;  /* 0x0000001003027212 */ /* 0x008fca00078efcff */
[----:B--2---:R-:W-:-:S05]  /*24910*/  IMAD.IADD R2, R0, 0x1, R2 ;  /* 0x0000000100027824 */ /* 0x004fca00078e0202 */
[----:B-1----:R0:W1:Y:S02]  /*24920*/  LDSM.16.MT88.4 R4, [R2+0x10000] ;  /* 0x010000000204783b */ /* 0x0020640000004200 */
[----:B0-----:R-:W-:Y:S02]  /*24930*/  IADD3 R2, R0, R12, R3 ;  /* 0x0000000c00027210 */ /* 0x001fe40007ffe003 */
[C-C-:B-1----:R-:W-:Y:S02]  /*24940*/  PRMT R8, R4.reuse, 0x6420, R5.reuse ;  /* 0x0000642004087816 */ /* 0x142fe40000000005 */
[----:B------:R-:W-:Y:S02]  /*24950*/  PRMT R9, R4, 0x7531, R5 ;  /* 0x0000753104097816 */ /* 0x000fe40000000005 */
[C-C-:B------:R-:W-:Y:S02]  /*24960*/  PRMT R10, R6.reuse, 0x6420, R7.reuse ;  /* 0x00006420060a7816 */ /* 0x140fe40000000007 */
[----:B------:R-:W-:-:S02]  /*24970*/  PRMT R11, R6, 0x7531, R7 ;  /* 0x00007531060b7816 */ /* 0x000fc40000000007 */
[----:B------:R-:W0:Y:S01]  /*24980*/  LDSM.16.MT88.4 R4, [R2+0x10000] ;  /* 0x010000000204783b */ /* 0x000e220000004200 */
[C---:B------:R-:W-:Y:S01]  /*24990*/  VIADD R17, R3.reuse, 0x1000 ;  /* 0x0000100003117836 */ /* 0x040fe20000000000 */
[----:B----4-:R-:W-:-:S05]  /*249a0*/  LOP3.LUT R12, R3, R18, RZ, 0xfc, !PT ;  /* 0x00000012030c7212 */ /* 0x010fca00078efcff */
        /* <DEDUP_REMOVED lines=9> */
[----:B0-----:R-:W-:-:S05]  /*24a40*/  VIADD R8, R3, 0x2000 ;  /* 0x0000200003087836 */ /* 0x001fca0000000000 */
[----:B------:R-:W-:-:S04]  /*24a50*/  LOP3.LUT R4, R8, R16, RZ, 0xfc, !PT ;  /* 0x0000001008047212 */ /* 0x000fc800078efcff */
[----:B------:R-:W-:-:S06]  /*24a60*/  IADD3 R4, R0, R4, RZ ;  /* 0x0000000400047210 */ /* 0x000fcc0007ffe0ff */
[----:B------:R-:W0:Y:S01]  /*24a70*/  LDSM.16.MT88.4 R4, [R4+0x10000] ;  /* 0x010000000404783b */ /* 0x000e220000004200 */
[----:B------:R-:W-:-:S05]  /*24a80*/  LOP3.LUT R8, R8, R18, RZ, 0xfc, !PT ;  /* 0x0000001208087212 */ /* 0x000fca00078efcff */
[----:B------:R-:W-:Y:S01]  /*24a90*/  IMAD.IADD R8, R19, 0x1, R8 ;  /* 0x0000000113087824 */ /* 0x000fe200078e0208 */
[C-C-:B0-----:R-:W-:Y:S02]  /*24aa0*/  PRMT R12, R4.reuse, 0x6420, R5.reuse ;  /* 0x00006420040c7816 */ /* 0x141fe40000000005 */
[----:B------:R-:W-:Y:S02]  /*24ab0*/  PRMT R13, R4, 0x7531, R5 ;  /* 0x00007531040d7816 */ /* 0x000fe40000000005 */
[C-C-:B------:R-:W-:Y:S02]  /*24ac0*/  PRMT R14, R6.reuse, 0x6420, R7.reuse ;  /* 0x00006420060e7816 */ /* 0x140fe40000000007 */
[----:B------:R-:W-:Y:S02]  /*24ad0*/  PRMT R15, R6, 0x7531, R7 ;  /* 0x00007531060f7816 */ /* 0x000fe40000000007 */
[----:B------:R-:W0:Y:S04]  /*24ae0*/  LDSM.16.MT88.4 R4, [R2+0x12000] ;  /* 0x012000000204783b */ /* 0x000e280000004200 */
[----:B------:R1:W-:Y:S04]  /*24af0*/  STSM.16.M88.4 [R8], R12 ;  /* 0x0000000c08007844 */ /* 0x0003e80000000200 */
[----:B-1----:R-:W2:Y:S04]  /*24b00*/  LDL R14, [R1+0x40] ;  /* 0x00004000010e7983 */ /* 0x002ea80000100800 */
[----:B------:R-:W3:Y:S01]  /*24b10*/  LDL R15, [R1+0x3c] ;  /* 0x00003c00010f7983 */ /* 0x000ee20000100800 */
[----:B------:R-:W-:Y:S01]  /*24b20*/  VIADD R12, R3, 0x3000 ;  /* 0x00003000030c7836 */ /* 0x000fe20000000000 */
[----:B0-----:R-:W-:-:S02]  /*24b30*/  PRMT R8, R4, 0x6420, R5 ;  /* 0x0000642004087816 */ /* 0x001fc40000000005 */
[----:B------:R-:W-:Y:S02]  /*24b40*/  PRMT R9, R4, 0x7531, R5 ;  /* 0x0000753104097816 */ /* 0x000fe40000000005 */
[----:B------:R-:W-:Y:S02]  /*24b50*/  LOP3.LUT R4, R12, R18, RZ, 0xfc, !PT ;  /* 0x000000120c047212 */ /* 0x000fe400078efcff */
[C-C-:B------:R-:W-:Y:S02]  /*24b60*/  PRMT R10, R6.reuse, 0x6420, R7.reuse ;  /* 0x00006420060a7816 */ /* 0x140fe40000000007 */
[----:B------:R-:W-:Y:S01]  /*24b70*/  PRMT R11, R6, 0x7531, R7 ;  /* 0x00007531060b7816 */ /* 0x000fe20000000007 */
[----:B------:R-:W-:-:S05]  /*24b80*/  IMAD.IADD R4, R19, 0x1, R4 ;  /* 0x0000000113047824 */ /* 0x000fca00078e0204 */
[----:B------:R0:W-:Y:S02]  /*24b90*/  STSM.16.M88.4 [R4], R8 ;  /* 0x0000000804007844 */ /* 0x0001e40000000200 */
[----:B0-----:R-:W-:-:S05]  /*24ba0*/  LOP3.LUT R4, R17, R16, RZ, 0xfc, !PT ;  /* 0x0000001011047212 */ /* 0x001fca00078efcff */
[----:B------:R-:W-:-:S06]  /*24bb0*/  IMAD.IADD R4, R0, 0x1, R4 ;  /* 0x0000000100047824 */ /* 0x000fcc00078e0204 */
[----:B------:R-:W0:Y:S01]  /*24bc0*/  LDSM.16.MT88.4 R4, [R4+0x10000] ;  /* 0x010000000404783b */ /* 0x000e220000004200 */
[----:B------:R-:W-:Y:S02]  /*24bd0*/  LOP3.LUT R12, R12, R16, RZ, 0xfc, !PT ;  /* 0x000000100c0c7212 */ /* 0x000fe400078efcff */
[C-C-:B0-----:R-:W-:Y:S02]  /*24be0*/  PRMT R8, R4.reuse, 0x6420, R5.reuse ;  /* 0x0000642004087816 */ /* 0x141fe40000000005 */
[----:B------:R-:W-:Y:S02]  /*24bf0*/  PRMT R9, R4, 0x7531, R5 ;  /* 0x0000753104097816 */ /* 0x000fe40000000005 */
[C-C-:B------:R-:W-:Y:S02]  /*24c00*/  PRMT R10, R6.reuse, 0x6420, R7.reuse ;  /* 0x00006420060a7816 */ /* 0x140fe40000000007 */
[----:B------:R-:W-:Y:S02]  /*24c10*/  PRMT R11, R6, 0x7531, R7 ;  /* 0x00007531060b7816 */ /* 0x000fe40000000007 */
[----:B------:R-:W0:Y:S01]  /*24c20*/  LDSM.16.MT88.4 R4, [R2+0x11000] ;  /* 0x011000000204783b */ /* 0x000e220000004200 */
[----:B--2---:R-:W-:-:S05]  /*24c30*/  IMAD.IADD R17, R14, 0x1, R3 ;  /* 0x000000010e117824 */ /* 0x004fca00078e0203 */
[C---:B------:R-:W-:Y:S02]  /*24c40*/  IADD3 R3, R19.reuse, R17, R18 ;  /* 0x0000001113037210 */ /* 0x040fe40007ffe012 */
[----:B------:R1:W5:Y:S01]  /*24c50*/  LDL.LU R18, [R1+0x70] ;  /* 0x0000700001127983 */ /* 0x0003620000300800 */
[----:B---3--:R-:W-:-:S03]  /*24c60*/  IADD3 R17, R19, R15, R17 ;  /* 0x0000000f13117210 */ /* 0x008fc60007ffe011 */
[----:B------:R0:W-:Y:S04]  /*24c70*/  STSM.16.M88.4 [R3], R8 ;  /* 0x0000000803007844 */ /* 0x0001e80000000200 */
[----:B------:R1:W5:Y:S04]  /*24c80*/  LDL.LU R19, [R1+0x6c] ;  /* 0x00006c0001137983 */ /* 0x0003680000300800 */
[----:B------:R1:W5:Y:S01]  /*24c90*/  LDL.LU R16, [R1+0x68] ;  /* 0x0000680001107983 */ /* 0x0003620000300800 */
[C-C-:B0-----:R-:W-:Y:S02]  /*24ca0*/  PRMT R8, R4.reuse, 0x6420, R5.reuse ;  /* 0x0000642004087816 */ /* 0x141fe40000000005 */
[----:B------:R-:W-:Y:S01]  /*24cb0*/  PRMT R9, R4, 0x7531, R5 ;  /* 0x0000753104097816 */ /* 0x000fe20000000005 */
[----:B------:R-:W-:-:S02]  /*24cc0*/  IMAD.IADD R4, R0, 0x1, R12 ;  /* 0x0000000100047824 */ /* 0x000fc400078e020c */
[----:B------:R1:W5:Y:S01]  /*24cd0*/  LDL.LU R0, [R1+0x64] ;  /* 0x0000640001007983 */ /* 0x0003620000300800 */
[C-C-:B------:R-:W-:Y:S02]  /*24ce0*/  PRMT R10, R6.reuse, 0x6420, R7.reuse ;  /* 0x00006420060a7816 */ /* 0x140fe40000000007 */
[----:B------:R-:W-:-:S05]  /*24cf0*/  PRMT R11, R6, 0x7531, R7 ;  /* 0x00007531060b7816 */ /* 0x000fca0000000007 */
        /* <DEDUP_REMOVED lines=21> */
.L_x_1699:
[----:B-1----:R-:W2:Y:S01]  /*24e50*/  LDL.LU R3, [R1+0x1c] ;  /* 0x00001c0001037983 */ /* 0x002ea20000300800 */
[----:B0----5:R0:W-:Y:S02]  /*24e60*/  SYNCS.ARRIVE.TRANS64.A1T0 RZ, [R0+URZ+0x28450], RZ ;  /* 0x028450ff00ff79a7 */ /* 0x0211e4000810003f */
[----:B0-----:R-:W-:-:S05]  /*24e70*/  @!P0 VIADD R0, R0, 0x28480 ;  /* 0x0002848000008836 */ /* 0x001fca0000000000 */
[----:B------:R-:W-:Y:S01]  /*24e80*/  @!P0 PRMT R0, RZ, 0x654, R0 ;  /* 0x00000654ff008816 */ /* 0x000fe20000000000 */
[----:B------:R-:W-:Y:S06]  /*24e90*/  BAR.SYNC.DEFER_BLOCKING 0x2, 0x80 ;  /* 0x0082000000007b1d */ /* 0x000fec0000010000 */
[----:B------:R0:W-:Y:S02]  /*24ea0*/  @!P0 SYNCS.ARRIVE.TRANS64.RED.A1T0 RZ, [R0+URZ], RZ ;  /* 0x000000ff00ff89a7 */ /* 0x0001e4000810043f */
[----:B0-----:R-:W-:-:S05]  /*24eb0*/  VIADD R0, R18, 0x1 ;  /* 0x0000000112007836 */ /* 0x001fca0000000000 */
[----:B------:R-:W-:-:S04]  /*24ec0*/  ISETP.NE.AND P0, PT, R0, 0x2, PT ;  /* 0x000000020000780c */ /* 0x000fc80003f05270 */
[----:B------:R-:W-:Y:S02]  /*24ed0*/  SEL R2, RZ, 0x1, P0 ;  /* 0x00000001ff027807 */ /* 0x000fe40000000000 */
[----:B------:R-:W-:-:S05]  /*24ee0*/  SEL R0, R0, RZ, P0 ;  /* 0x000000ff00007207 */ /* 0x000fca0000000000 */
[----:B------:R0:W-:Y:S01]  /*24ef0*/  STL [R1+0xc], R0 ;  /* 0x00000c0001007387 */ /* 0x0001e20000100800 */
[----:B--2---:R-:W-:-:S05]  /*24f00*/  LOP3.LUT R3, R3, R2, RZ, 0x3c, !PT ;  /* 0x0000000203037212 */ /* 0x004fca00078e3cff */
[----:B------:R0:W-:Y:S02]  /*24f10*/  STL [R1+0x1c], R3 ;  /* 0x00001c0301007387 */ /* 0x0001e40000100800 */
.L_x_1644:
        /* <DEDUP_REMOVED lines=9> */
[----:B------:R0:W1:Y:S04]  /*24fb0*/  LDS.128 R16, [R0+0x284d0] ;  /* 0x0284d00000107984 */ /* 0x0000680000000c00 */
[----:B------:R0:W-:Y:S01]  /*24fc0*/  STL [R1], R0 ;  /* 0x0000000001007387 */ /* 0x0001e20000100800 */
[----:B------:R-:W-:Y:S06]  /*24fd0*/  BAR.ARV 0x4, 0x180 ;  /* 0x0106000000007b1d */ /* 0x000fec0000002000 */
[----:B------:R-:W-:Y:S05]  /*24fe0*/  BRA `(.L_x_1701) ;  /* 0x0000000800e47947 */ /* 0x000fea0003800000 */
.L_x_1700:
[----:B------:R-:W0:Y:S01]  /*24ff0*/  S2R R0, SR_TID.X ;  /* 0x0000000000007919 */ /* 0x000e220000002100 */
[----:B------:R-:W-:Y:S01]  /*25000*/  UMOV UR4, 0xffffffff ;  /* 0xffffffff00047882 */ /* 0x000fe20000000000 */
[----:B0-----:R-:W-:-:S04]  /*25010*/  LOP3.LUT R6, R0, 0x1f, RZ, 0xc0, !PT ;  /* 0x0000001f00067812 */ /* 0x001fc800078ec0ff */
[----:B------:R-:W-:Y:S01]  /*25020*/  ISETP.NE.AND P0, PT, R6, 0x1f, PT ;  /* 0x0000001f0600780c */ /* 0x000fe20003f05270 */
[----:B------:R-:W-:-:S12]  /*25030*/  BRA.DIV UR4, `(.L_x_1702) ;  /* 0x0000005a04c87947 */ /* 0x000fd8000b800000 */
[----:B------:R-:W-:Y:S01]  /*25040*/  IMAD.IADD R0, R19, 0x1, R6 ;  /* 0x0000000113007824 */ /* 0x000fe200078e0206 */
[----:B------:R-:W-:-:S04]  /*25050*/  ULDC UR4, c[0x0][0xc3c] ;  /* 0x00030f0000047ab9 */ /* 0x000fc80000000800 */
        /* <DEDUP_REMOVED lines=28> */
[----:B------:R0:W1:Y:S02]  /*25220*/  SHFL.IDX PT, R7, R5, 0x1f, 0x1f ;  /* 0x03e01f0005077f89 */ /* 0x00006400000e0000 */
.L_x_1912:
[----:B------:R-:W-:Y:S01]  /*25230*/  ULDC UR4, c[0x0][0xc38] ;  /* 0x00030e0000047ab9 */ /* 0x000fe20000000800 */
[----:B------:R-:W-:Y:S02]  /*25240*/  IMAD.MOV.U32 R6, RZ, RZ, R5 ;  /* 0x000000ffff067224 */ /* 0x000fe400078e0005 */
[----:B------:R-:W-:-:S04]  /*25250*/  IMAD.U32 R3, RZ, RZ, UR4 ;  /* 0x00000004ff037e24 */ /* 0x000fc8000f8e00ff */
[----:B-1----:R-:W-:-:S04]  /*25260*/  IMAD R7, R7, R3, RZ ;  /* 0x0000000307077224 */ /* 0x002fc800078e02ff */
[----:B------:R-:W-:-:S05]  /*25270*/  IMAD.IADD R4, R4, 0x1, R7 ;  /* 0x0000000104047824 */ /* 0x000fca00078e0207 */
[----:B------:R-:W-:-:S13]  /*25280*/  ISETP.GT.AND P6, PT, R4, R0, PT ;  /* 0x000000000400720c */ /* 0x000fda0003fc4270 */
[----:B------:R-:W-:Y:S05]  /*25290*/  @P6 BRA `(.L_x_1703) ;  /* 0x0000000000a06947 */ /* 0x000fea0003800000 */
.L_x_1708:
[----:B------:R-:W1:Y:S01]  /*252a0*/  LDC R2, c[0x0][0xc3c] ;  /* 0x00030f00ff027b82 */ /* 0x000e620000000800 */
[----:B------:R-:W-:-:S05]  /*252b0*/  VIADD R19, R19, 0x1f ;  /* 0x0000001f13137836 */ /* 0x000fca0000000000 */
[----:B-1----:R-:W-:-:S13]  /*252c0*/  ISETP.GE.AND P6, PT, R19, R2, PT ;  /* 0x000000021300720c */ /* 0x002fda0003fc6270 */
[----:B------:R-:W-:Y:S05]  /*252d0*/  @P6 BRA `(.L_x_1704) ;  /* 0x0000000400dc6947 */ /* 0x000fea0003800000 */
[----:B------:R-:W1:Y:S01]  /*252e0*/  S2R R3, SR_TID.X ;  /* 0x0000000000037919 */ /* 0x000e620000002100 */
[----:B------:R-:W-:Y:S01]  /*252f0*/  BSSY B0, `(.L_x_1705) ;  /* 0x0000009000007945 */ /* 0x000fe20003800000 */
[----:B-1----:R-:W-:-:S05]  /*25300*/  LOP3.LUT R3, R3, 0x1f, RZ, 0xc0, !PT ;  /* 0x0000001f03037812 */ /* 0x002fca00078ec0ff */
[----:B------:R-:W-:-:S05]  /*25310*/  IMAD.IADD R3, R19, 0x1, R3 ;  /* 0x0000000113037824 */ /* 0x000fca00078e0203 */
[----:B------:R-:W-:Y:S01]  /*25320*/  ISETP.GE.OR P6, PT, R3, R2, !P0 ;  /* 0x000000020300720c */ /* 0x000fe200047c6670 */
[----:B------:R-:W-:-:S12]  /*25330*/  IMAD.MOV.U32 R2, RZ, RZ, RZ ;  /* 0x000000ffff027224 */ /* 0x000fd800078e00ff */
[----:B------:R-:W-:Y:S05]  /*25340*/  @P6 BRA `(.L_x_1706) ;  /* 0x00000000000c6947 */ /* 0x000fea0003800000 */
[----:B------:R-:W1:Y:S02]  /*25350*/  LDC.64 R6, c[0x0][0xc80] ;  /* 0x00032000ff067b82 */ /* 0x000e640000000a00 */
[----:B-1----:R-:W-:-:S06]  /*25360*/  IMAD.WIDE R2, R3, 0x4, R6 ;  /* 0x0000000403027825 */ /* 0x002fcc00078e0206 */
[----:B------:R1:W5:Y:S02]  /*25370*/  LDG.E R2, desc[UR46][R2.64] ;  /* 0x0000002e02027981 */ /* 0x000364000c1e1900 */
.L_x_1706:
[----:B------:R-:W-:Y:S05]  /*25380*/  BSYNC B0 ;  /* 0x0000000000007941 */ /* 0x000fea0003800000 */
.L_x_1705:
[----:B------:R-:W-:-:S03]  /*25390*/  UMOV UR4, 0xffffffff ;  /* 0xffffffff00047882 */ /* 0x000fc60000000000 */
[----:B------:R-:W-:Y:S05]  /*253a0*/  BRA.DIV UR4, `(.L_x_1707) ;  /* 0x0000005e04287947 */ /* 0x000fea000b800000 */
[----:B-1---5:R-:W1:Y:S02]  /*253b0*/  SHFL.UP PT, R3, R2, 0x1, RZ ;  /* 0x0420000002037989 */ /* 0x022e6400000e00ff */
[----:B-1----:R-:W-:-:S05]  /*253c0*/  SEL R3, R3, RZ, P1 ;  /* 0x000000ff03037207 */ /* 0x002fca0000800000 */
[----:B------:R-:W-:-:S05]  /*253d0*/  IMAD.IADD R3, R2, 0x1, R3 ;  /* 0x0000000102037824 */ /* 0x000fca00078e0203 */
[----:B0-----:R-:W0:Y:S02]  /*253e0*/  SHFL.UP PT, R5, R3, 0x2, RZ ;  /* 0x0440000003057989 */ /* 0x001e2400000e00ff */
        /* <DEDUP_REMOVED lines=11> */
[----:B------:R0:W1:Y:S02]  /*254a0*/  SHFL.IDX PT, R7, R5, 0x1f, 0x1f ;  /* 0x03e01f0005077f89 */ /* 0x00006400000e0000 */
.L_x_1920:
[----:B------:R-:W-:Y:S02]  /*254b0*/  ULDC UR4, c[0x0][0xc38] ;  /* 0x00030e0000047ab9 */ /* 0x000fe40000000800 */
[----:B------:R-:W-:-:S04]  /*254c0*/  IMAD.U32 R3, RZ, RZ, UR4 ;  /* 0x00000004ff037e24 */ /* 0x000fc8000f8e00ff */
[----:B-1----:R-:W-:-:S05]  /*254d0*/  IMAD R7, R7, R3, RZ ;  /* 0x0000000307077224 */ /* 0x002fca00078e02ff */
[----:B------:R-:W-:-:S04]  /*254e0*/  IADD3 R4, R7, R4, RZ ;  /* 0x0000000407047210 */ /* 0x000fc80007ffe0ff */
[----:B------:R-:W-:-:S13]  /*254f0*/  ISETP.GT.AND P6, PT, R4, R0, PT ;  /* 0x000000000400720c */ /* 0x000fda0003fc4270 */
[----:B------:R-:W-:Y:S05]  /*25500*/  @!P6 BRA `(.L_x_1708) ;  /* 0xfffffffc0064e947 */ /* 0x000fea000383ffff */
[----:B------:R-:W-:-:S07]  /*25510*/  IMAD.MOV.U32 R6, RZ, RZ, R5 ;  /* 0x000000ffff067224 */ /* 0x000fce00078e0005 */
.L_x_1703:
[----:B------:R-:W-:Y:S01]  /*25520*/  IMAD.IADD R7, R4, 0x1, -R7 ;  /* 0x0000000104077824 */ /* 0x000fe200078e0a07 */
[----:B------:R-:W-:-:S03]  /*25530*/  UMOV UR4, 0xffffffff ;  /* 0xffffffff00047882 */ /* 0x000fc60000000000 */
[----:B------:R-:W-:-:S05]  /*25540*/  IMAD R4, R6, R3, R7 ;  /* 0x0000000306047224 */ /* 0x000fca00078e0207 */
[----:B------:R-:W-:Y:S01]  /*25550*/  ISETP.GT.AND P6, PT, R4, R0, PT ;  /* 0x000000000400720c */ /* 0x000fe20003fc4270 */
[----:B------:R-:W-:-:S12]  /*25560*/  BRA.DIV UR4, `(.L_x_1709) ;  /* 0x0000005e04907947 */ /* 0x000fd8000b800000 */
[----:B0-----:R-:W-:-:S04]  /*25570*/  VOTE.ANY R5, PT, !P6 ;  /* 0x0000000000057806 */ /* 0x001fc800070e0100 */
[----:B------:R-:W0:Y:S02]  /*25580*/  POPC R4, R5 ;  /* 0x0000000500047309 */ /* 0x000e240000000000 */
[----:B0-----:R0:W1:Y:S02]  /*25590*/  SHFL.IDX PT, R17, R2, R4, 0x1f ;  /* 0x00001f0402117589 */ /* 0x00106400000e0000 */
.L_x_1924:
[----:B------:R-:W-:Y:S01]  /*255a0*/  ISETP.NE.AND P0, PT, R5, RZ, PT ;  /* 0x000000ff0500720c */ /* 0x000fe20003f05270 */
[----:B------:R-:W-:-:S12]  /*255b0*/  IMAD.MOV.U32 R16, RZ, RZ, RZ ;  /* 0x000000ffff107224 */ /* 0x000fd800078e00ff */
[----:B------:R-:W-:Y:S05]  /*255c0*/  @!P0 BRA `(.L_x_1710) ;  /* 0x0000000000148947 */ /* 0x000fea0003800000 */
[----:B------:R-:W-:Y:S01]  /*255d0*/  UMOV UR4, 0xffffffff ;  /* 0xffffffff00047882 */ /* 0x000fe20000000000 */
[----:B------:R-:W-:Y:S02]  /*255e0*/  VIADD R12, R4, 0xffffffff ;  /* 0xffffffff040c7836 */ /* 0x000fe40000000000 */
[----:B------:R-:W-:Y:S05]  /*255f0*/  BRA.DIV UR4, `(.L_x_1711) ;  /* 0x0000005e04b47947 */ /* 0x000fea000b800000 */
[----:B------:R2:W3:Y:S02]  /*25600*/  SHFL.IDX PT, R6, R6, R12, 0x1f ;  /* 0x00001f0c06067589 */ /* 0x0004e400000e0000 */
.L_x_1927:
[----:B---3--:R-:W-:-:S07]  /*25610*/  IMAD.MOV.U32 R16, RZ, RZ, R6 ;  /* 0x000000ffff107224 */ /* 0x008fce00078e0006 */
.L_x_1710:
[----:B------:R-:W0:Y:S01]  /*25620*/  LDC.64 R8, c[0x0][0xc90] ;  /* 0x00032400ff087b82 */ /* 0x000e220000000a00 */
[----:B------:R-:W-:-:S04]  /*25630*/  IMAD.IADD R19, R4, 0x1, R19 ;  /* 0x0000000104137824 */ /* 0x000fc800078e0213 */
[----:B0-----:R-:W-:-:S05]  /*25640*/  IMAD.WIDE R4, R19, 0x4, R8 ;  /* 0x0000000413047825 */ /* 0x001fca00078e0208 */
[----:B------:R-:W1:Y:S01]  /*25650*/  LDG.E R2, desc[UR46][R4.64] ;  /* 0x0000002e04027981 */ /* 0x000e62000c1e1900 */
[----:B------:R-:W-:-:S04]  /*25660*/  IMAD R16, R16, R3, R7 ;  /* 0x0000000310107224 */ /* 0x000fc800078e0207 */
[----:B------:R-:W-:Y:S02]  /*25670*/  IMAD.IADD R0, R0, 0x1, -R16 ;  /* 0x0000000100007824 */ /* 0x000fe400078e0a10 */
[----:B-1----:R-:W-:-:S05]  /*25680*/  IMAD R8, R17, R2, RZ ;  /* 0x0000000211087224 */ /* 0x002fca00078e02ff */
        /* <DEDUP_REMOVED lines=22> */
[----:B------:R-:W-:Y:S02]  /*257f0*/  @!P2 IADD3 R4, -R4, RZ, RZ ;  /* 0x000000ff0404a210 */ /* 0x000fe40007ffe1ff */
        /* <DEDUP_REMOVED lines=17> */
[----:B------:R-:W-:-:S04]  /*25910*/  IMAD.MOV R2, RZ, RZ, -R2 ;  /* 0x000000ffff027224 */ /* 0x000fc800078e0a02 */
[----:B------:R-:W-:Y:S02]  /*25920*/  IMAD.MOV.U32 R4, RZ, RZ, R2 ;  /* 0x000000ffff047224 */ /* 0x000fe400078e0002 */
[----:B------:R-:W-:-:S04]  /*25930*/  IMAD.HI.U32 R2, R8, R3, RZ ;  /* 0x0000000308027227 */ /* 0x000fc800078e00ff */
        /* <DEDUP_REMOVED lines=14> */
[----:B------:R-:W-:-:S05]  /*25a20*/  LOP3.LUT R2, RZ, R2, RZ, 0x33, !PT ;  /* 0x00000002ff027212 */ /* 0x000fca00078e33ff */
[----:B------:R-:W-:Y:S01]  /*25a30*/  IMAD.IADD R17, R17, 0x1, R2 ;  /* 0x0000000111117824 */ /* 0x000fe200078e0202 */
[----:B------:R-:W-:Y:S06]  /*25a40*/  BRA `(.L_x_1712) ;  /* 0x00000000001c7947 */ /* 0x000fec0003800000 */
.L_x_1704:
[----:B------:R-:W-:Y:S01]  /*25a50*/  UMOV UR4, URZ ;  /* 0x0000003f00047c82 */ /* 0x000fe20008000000 */
[----:B------:R-:W-:Y:S01]  /*25a60*/  UMOV UR5, URZ ;  /* 0x0000003f00057c82 */ /* 0x000fe20008000000 */
[----:B------:R-:W-:Y:S01]  /*25a70*/  ULDC UR6, c[0x0][0xc3c] ;  /* 0x00030f0000067ab9 */ /* 0x000fe20000000800 */
[----:B------:R-:W-:Y:S01]  /*25a80*/  MOV R16, R0 ;  /* 0x0000000000107202 */ /* 0x000fe20000000f00 */
[----:B------:R-:W-:Y:S02]  /*25a90*/  IMAD.U32 R17, RZ, RZ, UR4 ;  /* 0x00000004ff117e24 */ /* 0x000fe4000f8e00ff */
[----:B------:R-:W-:Y:S02]  /*25aa0*/  IMAD.U32 R18, RZ, RZ, UR5 ;  /* 0x00000005ff127e24 */ /* 0x000fe4000f8e00ff */
[----:B------:R-:W-:-:S07]  /*25ab0*/  IMAD.U32 R19, RZ, RZ, UR6 ;  /* 0x00000006ff137e24 */ /* 0x000fce000f8e00ff */
.L_x_1712:
[----:B------:R3:W4:Y:S01]  /*25ac0*/  LDL R3, [R1] ;  /* 0x0000000001037983 */ /* 0x0007220000100800 */
[----:B------:R-:W1:Y:S01]  /*25ad0*/  S2R R0, SR_TID.X ;  /* 0x0000000000007919 */ /* 0x000e620000002100 */
[----:B------:R-:W-:Y:S05]  /*25ae0*/  WARPSYNC.ALL ;  /* 0x0000000000007948 */ /* 0x000fea0003800000 */
[----:B-1----:R-:W-:Y:S01]  /*25af0*/  LOP3.LUT R0, R0, 0x1f, RZ, 0xc0, !PT ;  /* 0x0000001f00007812 */ /* 0x002fe200078ec0ff */
[----:B------:R-:W-:Y:S03]  /*25b00*/  BAR.SYNC.DEFER_BLOCKING 0x4, 0x180 ;  /* 0x0106000000007b1d */ /* 0x000fe60000010000 */
[----:B------:R-:W-:-:S13]  /*25b10*/  ISETP.NE.AND P0, PT, R0, RZ, PT ;  /* 0x000000ff0000720c */ /* 0x000fda0003f05270 */
[----:B------:R-:W4:Y:S01]  /*25b20*/  @!P0 S2R R0, SR_CgaCtaId ;  /* 0x0000000000008919 */ /* 0x000f220000008800 */
[----:B------:R-:W-:-:S04]  /*25b30*/  @!P0 MOV R2, 0x400 ;  /* 0x0000040000028802 */ /* 0x000fc80000000f00 */
[----:B----4-:R-:W-:-:S05]  /*25b40*/  @!P0 LEA R3, R0, R2, 0x18 ;  /* 0x0000000200038211 */ /* 0x010fca00078ec0ff */
[----:B------:R3:W-:Y:S04]  /*25b50*/  @!P0 STS.128 [R3+0x284d0], R16 ;  /* 0x0284d01003008388 */ /* 0x0007e80000000c00 */
[----:B------:R3:W-:Y:S01]  /*25b60*/  @!P0 STL [R1], R3 ;  /* 0x0000000301008387 */ /* 0x0007e20000100800 */
[----:B------:R-:W-:Y:S06]  /*25b70*/  BAR.ARV 0x5, 0x180 ;  /* 0x0146000000007b1d */ /* 0x000fec0000002000 */
.L_x_1701:
[----:B------:R-:W-:Y:S02]  /*25b80*/  ULDC UR4, c[0x0][0xc3c] ;  /* 0x00030f0000047ab9 */ /* 0x000fe40000000800 */
[----:B-1----:R-:W-:-:S13]  /*25b90*/  ISETP.GE.AND P0, PT, R19, UR4, PT ;  /* 0x0000000413007c0c */ /* 0x002fda000bf06270 */
[----:B------:R-:W-:Y:S05]  /*25ba0*/  @!P0 BRA `(.L_x_1713) ;  /* 0xffffff9800f08947 */ /* 0x000fea000383ffff */
[----:B------:R-:W-:Y:S05]  /*25bb0*/  BSYNC B7 ;  /* 0x0000000000077941 */ /* 0x000fea0003800000 */
.L_x_1587:
[----:B0-----:R-:W4:Y:S01]  /*25bc0*/  LDL.LU R0, [R1+0x60] ;  /* 0x0000600001007983 */ /* 0x001f220000300800 */
[----:B------:R-:W-:Y:S01]  /*25bd0*/  BSSY B0, `(.L_x_1714) ;  /* 0x000000b000007945 */ /* 0x000fe20003800000 */
[----:B------:R-:W0:Y:S01]  /*25be0*/  S2R R5, SR_CgaCtaId ;  /* 0x0000000000057919 */ /* 0x000e220000008800 */
[----:B----4-:R-:W-:-:S05]  /*25bf0*/  VIADD R0, R0, 0x1 ;  /* 0x0000000100007836 */ /* 0x010fca0000000000 */
[----:B------:R-:W-:-:S04]  /*25c00*/  LEA.HI R2, R0, R0, RZ, 0x1 ;  /* 0x0000000000027211 */ /* 0x000fc800078f08ff */
[----:B---3--:R-:W-:-:S05]  /*25c10*/  LOP3.LUT R3, R2, 0xfffffffe, RZ, 0xc0, !PT ;  /* 0xfffffffe02037812 */ /* 0x008fca00078ec0ff */
[----:B------:R-:W-:Y:S01]  /*25c20*/  IMAD.IADD R3, R0, 0x1, -R3 ;  /* 0x0000000100037824 */ /* 0x000fe200078e0a03 */
[----:B------:R-:W-:-:S04]  /*25c30*/  MOV R0, 0x400 ;  /* 0x0000040000007802 */ /* 0x000fc80000000f00 */
[----:B0-----:R-:W-:Y:S02]  /*25c40*/  LEA R0, R5, R0, 0x18 ;  /* 0x0000000005007211 */ /* 0x001fe400078ec0ff */
[----:B------:R-:W-:-:S04]  /*25c50*/  SHF.L.U32 R3, R3, 0x1f, RZ ;  /* 0x0000001f03037819 */ /* 0x000fc800000006ff */
[----:B------:R-:W0:Y:S02]  /*25c60*/  SYNCS.PHASECHK.TRANS64.TRYWAIT P0, [R0+URZ+0x28420], R3 ;  /* 0x02842003000075a7 */ /* 0x000e24000800017f */
[----:B0-----:R-:W-:Y:S05]  /*25c70*/  @!P0 BRA `(.L_x_1715) ;  /* 0x00000058003c8947 */ /* 0x001fea0003800000 */
.L_x_1928:
[----:B------:R-:W-:Y:S05]  /*25c80*/  BSYNC B0 ;  /* 0x0000000000007941 */ /* 0x000fea0003800000 */
.L_x_1714:
[----:B------:R-:W-:-:S03]  /*25c90*/  UMOV UR4, 0xffffffff ;  /* 0xffffffff00047882 */ /* 0x000fc60000000000 */
[----:B------:R-:W-:Y:S05]  /*25ca0*/  BRA.DIV UR4, `(.L_x_1716) ;  /* 0x0000005a04447947 */ /* 0x000fea000b800000 */
[----:B------:R-:W1:Y:S02]  /*25cb0*/  S2R R2, SR_TID.X ;  /* 0x0000000000027919 */ /* 0x000e640000002100 */
[----:B-1----:R-:W-:-:S04]  /*25cc0*/  SHF.R.U32.HI R2, RZ, 0x5, R2 ;  /* 0x00000005ff027819 */ /* 0x002fc80000011602 */
[----:B------:R-:W-:-:S05]  /*25cd0*/  LOP3.LUT R2, R2, 0x3, RZ, 0xc0, !PT ;  /* 0x0000000302027812 */ /* 0x000fca00078ec0ff */
[----:B------:R1:W3:Y:S02]  /*25ce0*/  SHFL.IDX PT, R14, R2, RZ, 0x1f ;  /* 0x00001fff020e7589 */ /* 0x0002e400000e0000 */
.L_x_1931:
[----:B---3--:R-:W-:-:S13]  /*25cf0*/  ISETP.NE.AND P0, PT, R14, RZ, PT ;  /* 0x000000ff0e00720c */ /* 0x008fda0003f05270 */
[----:B------:R-:W-:Y:S05]  /*25d00*/  @P0 BRA `(.L_x_1348) ;  /* 0x0000000000b00947 */ /* 0x000fea0003800000 */
[----:B------:R-:W-:-:S03]  /*25d10*/  UMOV UR4, 0xffffffff ;  /* 0xffffffff00047882 */ /* 0x000fc60000000000 */
[----:B------:R-:W-:Y:S05]  /*25d20*/  BRA.DIV UR4, `(.L_x_1717) ;  /* 0x0000005a04587947 */ /* 0x000fea000b800000 */
[----:B------:R-:W-:-:S13]  /*25d30*/  ELECT P6, URZ, PT ;  /* 0x00000000003f782f */ /* 0x000fda00038c0000 */
.L_x_1934:
[----:B------:R-:W-:Y:S05]  /*25d40*/  @!P6 BRA `(.L_x_1348) ;  /* 0x0000000000a0e947 */ /* 0x000fea0003800000 */
[----:B------:R-:W-:-:S06]  /*25d50*/  ULOP3.LUT UR4, UR40, 0x2, URZ, 0xfc, !UPT ;  /* 0x0000000228047892 */ /* 0x000fcc000f8efc3f */
[----:B-1----:R-:W-:-:S05]  /*25d60*/  IMAD.U32 R2, RZ, RZ, UR4 ;  /* 0x00000004ff027e24 */ /* 0x002fca000f8e00ff */
[----:B------:R-:W-:-:S13]  /*25d70*/  ISETP.NE.AND P0, PT, R2, 0x3, PT ;  /* 0x000000030200780c */ /* 0x000fda0003f05270 */
[----:B------:R-:W-:Y:S05]  /*25d80*/  @!P0 BRA `(.L_x_1718) ;  /* 0x0000000000048947 */ /* 0x000fea0003800000 */
[----:B------:R-:W-:Y:S01]  /*25d90*/  BPT.TRAP 0x1 ;  /* 0x000000040000795c */ /* 0x000fe20000300000 */
.L_x_1718:
[----:B0-----:R-:W3:Y:S04]  /*25da0*/  LDL R3, [R1+0xc] ;  /* 0x00000c0001037983 */ /* 0x001ee80000100800 */
[----:B------:R-:W4:Y:S01]  /*25db0*/  LDL.LU R7, [R1+0x1c] ;  /* 0x00001c0001077983 */ /* 0x000f220000300800 */
[----:B------:R-:W-:-:S04]  /*25dc0*/  VIADD R2, R0, 0x28440 ;  /* 0x0002844000027836 */ /* 0x000fc80000000000 */
[C---:B---3--:R-:W-:Y:S02]  /*25dd0*/  IMAD R6, R3.reuse, 0x8, R2 ;  /* 0x0000000803067824 */ /* 0x048fe400078e0202 */
[----:B------:R-:W-:Y:S01]  /*25de0*/  VIADD R3, R3, 0x1 ;  /* 0x0000000103037836 */ /* 0x000fe20000000000 */
[----:B----4-:R-:W-:-:S04]  /*25df0*/  SHF.L.U32 R5, R7, 0x1f, RZ ;  /* 0x0000001f07057819 */ /* 0x010fc800000006ff */
        /* <DEDUP_REMOVED lines=8> */
.L_x_1935:
[----:B------:R-:W1:Y:S02]  /*25e80*/  SYNCS.PHASECHK.TRANS64.TRYWAIT P1, [R7+URZ], R2 ;  /* 0x00000002070075a7 */ /* 0x000e64000802017f */
[----:B-1----:R-:W-:Y:S05]  /*25e90*/  @!P1 BRA `(.L_x_1720) ;  /* 0x0000005800309947 */ /* 0x002fea0003800000 */
.L_x_1936:
[----:B------:R-:W-:Y:S05]  /*25ea0*/  @!P0 BRA `(.L_x_1721) ;  /* 0x0000000000048947 */ /* 0x000fea0003800000 */
[----:B------:R-:W-:Y:S01]  /*25eb0*/  BPT.TRAP 0x1 ;  /* 0x000000040000795c */ /* 0x000fe20000300000 */
.L_x_1721:
[----:B------:R-:W3:Y:S02]  /*25ec0*/  LDL.LU R4, [R1+0xc] ;  /* 0x00000c0001047983 */ /* 0x000ee40000300800 */
[----:B---3--:R-:W-:-:S04]  /*25ed0*/  IMAD R4, R4, 0x8, R0 ;  /* 0x0000000804047824 */ /* 0x008fc800078e0200 */
[----:B------:R-:W3:Y:S02]  /*25ee0*/  SYNCS.PHASECHK.TRANS64.TRYWAIT P1, [R4+URZ+0x28460], R5 ;  /* 0x02846005040075a7 */ /* 0x000ee4000802017f */
[----:B---3--:R-:W-:Y:S05]  /*25ef0*/  @!P1 BRA `(.L_x_1722) ;  /* 0x00000058002c9947 */ /* 0x008fea0003800000 */
.L_x_1937:
[----:B------:R-:W-:Y:S05]  /*25f00*/  @!P0 BRA `(.L_x_1723) ;  /* 0x0000000000048947 */ /* 0x000fea0003800000 */
[----:B------:R-:W-:Y:S01]  /*25f10*/  BPT.TRAP 0x1 ;  /* 0x000000040000795c */ /* 0x000fe20000300000 */
.L_x_1723:
[----:B------:R-:W-:-:S04]  /*25f20*/  IMAD R3, R3, 0x8, R0 ;  /* 0x0000000803037824 */ /* 0x000fc800078e0200 */
[----:B------:R-:W4:Y:S02]  /*25f30*/  SYNCS.PHASECHK.TRANS64.TRYWAIT P1, [R3+URZ+0x28460], R2 ;  /* 0x02846002030075a7 */ /* 0x000f24000802017f */
[----:B----4-:R-:W-:Y:S05]  /*25f40*/  @!P1 BRA `(.L_x_1724) ;  /* 0x00000058002c9947 */ /* 0x010fea0003800000 */
.L_x_1938:
[----:B------:R-:W-:Y:S05]  /*25f50*/  @!P0 BRA `(.L_x_1725) ;  /* 0x0000000000048947 */ /* 0x000fea0003800000 */
[----:B------:R-:W-:Y:S01]  /*25f60*/  BPT.TRAP 0x1 ;  /* 0x000000040000795c */ /* 0x000fe20000300000 */
.L_x_1725:
[----:B------:R-:W5:Y:S02]  /*25f70*/  SYNCS.PHASECHK.TRANS64.TRYWAIT P0, [R4+URZ+0x28480], R5 ;  /* 0x02848005040075a7 */ /* 0x000f64000800017f */
[----:B-----5:R-:W-:Y:S05]  /*25f80*/  @!P0 BRA `(.L_x_1726) ;  /* 0x0000005800308947 */ /* 0x020fea0003800000 */
.L_x_1727:
[----:B------:R0:W0:Y:S02]  /*25f90*/  SYNCS.PHASECHK.TRANS64.TRYWAIT P0, [R3+URZ+0x28480], R2 ;  /* 0x02848002030075a7 */ /* 0x000024000800017f */
[----:B0-----:R-:W-:Y:S05]  /*25fa0*/  @!P0 NANOSLEEP.SYNCS 0x989680 ;  /* 0x009896800000895d */ /* 0x001fea0003900000 */
[----:B------:R-:W0:Y:S02]  /*25fb0*/  @!P0 SYNCS.PHASECHK.TRANS64 P0, [R3+URZ+0x28480], R2 ;  /* 0x02848002030085a7 */ /* 0x000e24000800007f */
[----:B0-----:R-:W-:Y:S05]  /*25fc0*/  @!P0 BRA `(.L_x_1727) ;  /* 0xfffffffc00f08947 */ /* 0x001fea000383ffff */
.L_x_1348:
[----:B------:R-:W-:Y:S05]  /*25fd0*/  BSYNC B8 ;  /* 0x0000000000087941 */ /* 0x000fea0003800000 */
.L_x_1345:
[----:B------:R-:W-:Y:S05]  /*25fe0*/  EXIT ;  /* 0x000000000000794d */ /* 0x000fea0003800000 */
.L_x_1374:
[----:B-1----:R1:W2:Y:S02]  /*25ff0*/  SYNCS.PHASECHK.TRANS64.TRYWAIT P6, [R80+URZ+0x28490], R93 ;  /* 0x0284905d500075a7 */ /* 0x0022a400080c017f */
[----:B--2---:R-:W-:Y:S05]  /*26000*/  @!P6 NANOSLEEP.SYNCS 0x989680 ;  /* 0x009896800000e95d */ /* 0x004fea0003900000 */
[----:B------:R-:W2:Y:S02]  /*26010*/  @!P6 SYNCS.PHASECHK.TRANS64 P6, [R80+URZ+0x28490], R93 ;  /* 0x0284905d5000e5a7 */ /* 0x000ea400080c007f */
[----:B--2---:R-:W-:Y:S05]  /*26020*/  @!P6 BRA `(.L_x_1374) ;  /* 0xfffffffc00f0e947 */ /* 0x004fea000383ffff */
[----:B------:R-:W-:Y:S05]  /*26030*/  BRA `(.L_x_1728) ;  /* 0xfffffdc800f87947 */ /* 0x000fea000383ffff */
.L_x_1392:
[----:B0-----:R0:W1:Y:S02]  /*26040*/  SYNCS.PHASECHK.TRANS64.TRYWAIT P5, [R80+URZ+0x28490], R93 ;  /* 0x0284905d500075a7 */ /* 0x00106400080a017f */
[----:B-1----:R-:W-:Y:S05]  /*26050*/  @!P5 NANOSLEEP.SYNCS 0x989680 ;  /* 0x009896800000d95d */ /* 0x002fea0003900000 */
[----:B------:R-:W1:Y:S02]  /*26060*/  @!P5 SYNCS.PHASECHK.TRANS64 P5, [R80+URZ+0x28490], R93 ;  /* 0x0284905d5000d5a7 */ /* 0x000e6400080a007f */
[----:B-1----:R-:W-:Y:S05]  /*26070*/  @!P5 BRA `(.L_x_1392) ;  /* 0xfffffffc00f0d947 */ /* 0x002fea000383ffff */
[----:B------:R-:W-:Y:S05]  /*26080*/  BRA `(.L_x_1729) ;  /* 0xfffffdec00187947 */ /* 0x000fea000383ffff */
.L_x_1401:
[----:B0-----:R0:W1:Y:S02]  /*26090*/  SYNCS.PHASECHK.TRANS64.TRYWAIT P4, [R80+URZ+0x28490], R93 ;  /* 0x0284905d500075a7 */ /* 0x001064000808017f */
[----:B-1----:R-:W-:Y:S05]  /*260a0*/  @!P4 NANOSLEEP.SYNCS 0x989680 ;  /* 0x009896800000c95d */ /* 0x002fea0003900000 */
[----:B------:R-:W1:Y:S02]  /*260b0*/  @!P4 SYNCS.PHASECHK.TRANS64 P4, [R80+URZ+0x28490], R93 ;  /* 0x0284905d5000c5a7 */ /* 0x000e64000808007f */
[----:B-1----:R-:W-:Y:S05]  /*260c0*/  @!P4 BRA `(.L_x_1401) ;  /* 0xfffffffc00f0c947 */ /* 0x002fea000383ffff */
[----:B------:R-:W-:Y:S05]  /*260d0*/  BRA `(.L_x_1730) ;  /* 0xfffffe0c003c7947 */ /* 0x000fea000383ffff */
.L_x_1407:
[----:B-1----:R1:W2:Y:S02]  /*260e0*/  SYNCS.PHASECHK.TRANS64.TRYWAIT P3, [R80+URZ+0x284b0], R93 ;  /* 0x0284b05d500075a7 */ /* 0x0022a4000806017f */
[----:B--2---:R-:W-:Y:S05]  /*260f0*/  @!P3 NANOSLEEP.SYNCS 0x989680 ;  /* 0x009896800000b95d */ /* 0x004fea0003900000 */
[----:B------:R-:W2:Y:S02]  /*26100*/  @!P3 SYNCS.PHASECHK.TRANS64 P3, [R80+URZ+0x284b0], R93 ;  /* 0x0284b05d5000b5a7 */ /* 0x000ea4000806007f */
[----:B--2---:R-:W-:Y:S05]  /*26110*/  @!P3 BRA `(.L_x_1407) ;  /* 0xfffffffc00f0b947 */ /* 0x004fea000383ffff */
[----:B------:R-:W-:Y:S05]  /*26120*/  BRA `(.L_x_1731) ;  /* 0xfffffe0c00c87947 */ /* 0x000fea000383ffff */
.L_x_1423:
[----:B------:R-:W-:Y:S01]  /*26130*/  BSSY B0, `(.L_x_1732) ;  /* 0x0000008000007945 */ /* 0x000fe20003800000 */
[----:B------:R-:W-:Y:S01]  /*26140*/  IMAD.MOV.U32 R13, RZ, RZ, R229 ;  /* 0x000000ffff0d7224 */ /* 0x000fe200078e00e5 */
[----:B------:R-:W-:Y:S01]  /*26150*/  MOV R11, 0x1f ;  /* 0x0000001f000b7802 */ /* 0x000fe20000000f00 */
[----:B------:R-:W-:Y:S02]  /*26160*/  IMAD.MOV.U32 R12, RZ, RZ, RZ ;  /* 0x000000ffff0c7224 */ /* 0x000fe400078e00ff */
[----:B------:R-:W-:-:S07]  /*26170*/  IMAD.MOV.U32 R15, RZ, RZ, -0x1 ;  /* 0xffffffffff0f7424 */ /* 0x000fce00078e00ff */
[----:B-----5:R-:W-:Y:S05]  /*26180*/  WARPSYNC.COLLECTIVE R15, `(.L_x_1733) ;  /* 0x000000000f087348 */ /* 0x020fea0003c00000 */
[----:B------:R0:W1:Y:S02]  /*26190*/  SHFL.IDX P6, R14, R13, R12, R11 ;  /* 0x0000000c0d0e7389 */ /* 0x00006400000c000b */
[----:B01---5:R-:W-:Y:S01]  /*261a0*/  ENDCOLLECTIVE ;  /* 0x000000000000791b */ /* 0x023fe20003800000 */
.L_x_1733:
[----:B------:R-:W-:Y:S05]  /*261b0*/  BSYNC B0 ;  /* 0x0000000000007941 */ /* 0x000fea0003800000 */
.L_x_1732:
[----:B------:R-:W-:Y:S01]  /*261c0*/  IMAD.MOV.U32 R200, RZ, RZ, R14 ;  /* 0x000000ffffc87224 */ /* 0x000fe200078e000e */
[----:B------:R-:W-:Y:S06]  /*261d0*/  BRA `(.L_x_1734) ;  /* 0xfffffe1c006c7947 */ /* 0x000fec000383ffff */
.L_x_1433:
[----:B------:R-:W-:Y:S01]  /*261e0*/  BSSY B1, `(.L_x_1735) ;  /* 0x0000008000017945 */ /* 0x000fe20003800000 */
[----:B------:R-:W-:Y:S02]  /*261f0*/  IMAD.MOV.U32 R13, RZ, RZ, R4 ;  /* 0x000000ffff0d7224 */ /* 0x000fe400078e0004 */
[----:B------:R-:W-:Y:S02]  /*26200*/  IMAD.MOV.U32 R12, RZ, RZ, RZ ;  /* 0x000000ffff0c7224 */ /* 0x000fe400078e00ff */
[----:B------:R-:W-:Y:S02]  /*26210*/  IMAD.MOV.U32 R11, RZ, RZ, 0x181f ;  /* 0x0000181fff0b7424 */ /* 0x000fe400078e00ff */
[----:B------:R-:W-:-:S07]  /*26220*/  IMAD.MOV.U32 R15, RZ, RZ, -0x1 ;  /* 0xffffffffff0f7424 */ /* 0x000fce00078e00ff */
[----:B0-----:R-:W-:Y:S05]  /*26230*/  WARPSYNC.COLLECTIVE R15, `(.L_x_1736) ;  /* 0x000000000f087348 */ /* 0x001fea0003c00000 */
[----:B------:R1:W2:Y:S02]  /*26240*/  SHFL.IDX P6, R14, R13, R12, R11 ;  /* 0x0000000c0d0e7389 */ /* 0x0002a400000c000b */
[----:B012---:R-:W-:Y:S01]  /*26250*/  ENDCOLLECTIVE ;  /* 0x000000000000791b */ /* 0x007fe20003800000 */
.L_x_1736:
[----:B------:R-:W-:Y:S05]  /*26260*/  BSYNC B1 ;  /* 0x0000000000017941 */ /* 0x000fea0003800000 */
.L_x_1735:
[----:B------:R-:W-:Y:S02]  /*26270*/  IMAD.MOV.U32 R13, RZ, RZ, R0 ;  /* 0x000000ffff0d7224 */ /* 0x000fe400078e0000 */
[----:B------:R-:W-:Y:S02]  /*26280*/  IMAD.MOV.U32 R12, RZ, RZ, RZ ;  /* 0x000000ffff0c7224 */ /* 0x000fe400078e00ff */
[----:B------:R-:W-:Y:S02]  /*26290*/  IMAD.MOV.U32 R11, RZ, RZ, 0x181f ;  /* 0x0000181fff0b7424 */ /* 0x000fe400078e00ff */
[----:B------:R-:W-:Y:S02]  /*262a0*/  IMAD.MOV.U32 R15, RZ, RZ, -0x1 ;  /* 0xffffffffff0f7424 */ /* 0x000fe400078e00ff */
[----:B------:R-:W-:-:S07]  /*262b0*/  IMAD.MOV.U32 R3, RZ, RZ, R14 ;  /* 0x000000ffff037224 */ /* 0x000fce00078e000e */
[----:B------:R-:W-:Y:S05]  /*262c0*/  WARPSYNC.COLLECTIVE R15, `(.L_x_1737) ;  /* 0x000000000f087348 */ /* 0x000fea0003c00000 */
[----:B------:R0:W1:Y:S02]  /*262d0*/  SHFL.IDX P6, R14, R13, R12, R11 ;  /* 0x0000000c0d0e7389 */ /* 0x00006400000c000b */
[----:B01----:R-:W-:Y:S01]  /*262e0*/  ENDCOLLECTIVE ;  /* 0x000000000000791b */ /* 0x003fe20003800000 */
.L_x_1737:
[----:B------:R-:W-:Y:S02]  /*262f0*/  IMAD.MOV.U32 R13, RZ, RZ, R8 ;  /* 0x000000ffff0d7224 */ /* 0x000fe400078e0008 */
[----:B------:R-:W-:-:S07]  /*26300*/  IMAD.MOV.U32 R5, RZ, RZ, R14 ;  /* 0x000000ffff057224 */ /* 0x000fce00078e000e */
[----:B------:R-:W-:Y:S05]  /*26310*/  WARPSYNC.COLLECTIVE R15, `(.L_x_1738) ;  /* 0x000000000f087348 */ /* 0x000fea0003c00000 */
[----:B------:R0:W1:Y:S02]  /*26320*/  SHFL.IDX P6, R14, R13, R12, R11 ;  /* 0x0000000c0d0e7389 */ /* 0x00006400000c000b */
[----:B01----:R-:W-:Y:S01]  /*26330*/  ENDCOLLECTIVE ;  /* 0x000000000000791b */ /* 0x003fe20003800000 */
.L_x_1738:
[----:B------:R-:W-:Y:S01]  /*26340*/  MOV R13, R6 ;  /* 0x00000006000d7202 */ /* 0x000fe20000000f00 */
[----:B------:R-:W-:-:S07]  /*26350*/  IMAD.MOV.U32 R7, RZ, RZ, R14 ;  /* 0x000000ffff077224 */ /* 0x000fce00078e000e */
[----:B------:R-:W-:Y:S05]  /*26360*/  WARPSYNC.COLLECTIVE R15, `(.L_x_1739) ;  /* 0x000000000f087348 */ /* 0x000fea0003c00000 */
[----:B------:R0:W1:Y:S02]  /*26370*/  SHFL.IDX P6, R14, R13, R12, R11 ;  /* 0x0000000c0d0e7389 */ /* 0x00006400000c000b */
[----:B01----:R-:W-:Y:S01]  /*26380*/  ENDCOLLECTIVE ;  /* 0x000000000000791b */ /* 0x003fe20003800000 */
.L_x_1739:
[----:B------:R-:W-:Y:S05]  /*26390*/  BRA `(.L_x_1740) ;  /* 0xfffffe2000b87947 */ /* 0x000fea000383ffff */
.L_x_1436:
[----:B------:R-:W-:Y:S01]  /*263a0*/  BSSY B1, `(.L_x_1741) ;  /* 0x0000008000017945 */ /* 0x000fe20003800000 */
[----:B0-----:R-:W-:Y:S02]  /*263b0*/  IMAD.MOV.U32 R13, RZ, RZ, R4 ;  /* 0x000000ffff0d7224 */ /* 0x001fe400078e0004 */
[----:B------:R-:W-:Y:S02]  /*263c0*/  IMAD.MOV.U32 R12, RZ, RZ, 0x1 ;  /* 0x00000001ff0c7424 */ /* 0x000fe400078e00ff */
[----:B------:R-:W-:Y:S02]  /*263d0*/  IMAD.MOV.U32 R11, RZ, RZ, 0x181f ;  /* 0x0000181fff0b7424 */ /* 0x000fe400078e00ff */
[----:B------:R-:W-:-:S07]  /*263e0*/  IMAD.MOV.U32 R15, RZ, RZ, -0x1 ;  /* 0xffffffffff0f7424 */ /* 0x000fce00078e00ff */
[----:B-12345:R-:W-:Y:S05]  /*263f0*/  WARPSYNC.COLLECTIVE R15, `(.L_x_1742) ;  /* 0x000000000f087348 */ /* 0x03efea0003c00000 */
[----:B------:R0:W0:Y:S02]  /*26400*/  SHFL.IDX P6, R14, R13, R12, R11 ;  /* 0x0000000c0d0e7389 */ /* 0x00002400000c000b */
[----:B012345:R-:W-:Y:S01]  /*26410*/  ENDCOLLECTIVE ;  /* 0x000000000000791b */ /* 0x03ffe20003800000 */
.L_x_1742:
[----:B------:R-:W-:Y:S05]  /*26420*/  BSYNC B1 ;  /* 0x0000000000017941 */ /* 0x000fea0003800000 */
.L_x_1741:
[----:B------:R-:W-:Y:S02]  /*26430*/  IMAD.MOV.U32 R13, RZ, RZ, R0 ;  /* 0x000000ffff0d7224 */ /* 0x000fe400078e0000 */
[----:B------:R-:W-:Y:S02]  /*26440*/  IMAD.MOV.U32 R12, RZ, RZ, 0x1 ;  /* 0x00000001ff0c7424 */ /* 0x000fe400078e00ff */
[----:B------:R-:W-:Y:S02]  /*26450*/  IMAD.MOV.U32 R11, RZ, RZ, 0x181f ;  /* 0x0000181fff0b7424 */ /* 0x000fe400078e00ff */
[----:B------:R-:W-:Y:S02]  /*26460*/  IMAD.MOV.U32 R15, RZ, RZ, -0x1 ;  /* 0xffffffffff0f7424 */ /* 0x000fe400078e00ff */
[----:B------:R-:W-:-:S07]  /*26470*/  IMAD.MOV.U32 R3, RZ, RZ, R14 ;  /* 0x000000ffff037224 */ /* 0x000fce00078e000e */
[----:B------:R-:W-:Y:S05]  /*26480*/  WARPSYNC.COLLECTIVE R15, `(.L_x_1743) ;  /* 0x000000000f087348 */ /* 0x000fea0003c00000 */
[----:B------:R0:W1:Y:S02]  /*26490*/  SHFL.IDX P6, R14, R13, R12, R11 ;  /* 0x0000000c0d0e7389 */ /* 0x00006400000c000b */
[----:B01----:R-:W-:Y:S01]  /*264a0*/  ENDCOLLECTIVE ;  /* 0x000000000000791b */ /* 0x003fe20003800000 */
.L_x_1743:
[----:B------:R-:W-:Y:S02]  /*264b0*/  IMAD.MOV.U32 R13, RZ, RZ, R8 ;  /* 0x000000ffff0d7224 */ /* 0x000fe400078e0008 */
[----:B------:R-:W-:-:S07]  /*264c0*/  IMAD.MOV.U32 R5, RZ, RZ, R14 ;  /* 0x000000ffff057224 */ /* 0x000fce00078e000e */
[----:B------:R-:W-:Y:S05]  /*264d0*/  WARPSYNC.COLLECTIVE R15, `(.L_x_1744) ;  /* 0x000000000f087348 */ /* 0x000fea0003c00000 */
[----:B------:R0:W1:Y:S02]  /*264e0*/  SHFL.IDX P6, R14, R13, R12, R11 ;  /* 0x0000000c0d0e7389 */ /* 0x00006400000c000b */
[----:B01----:R-:W-:Y:S01]  /*264f0*/  ENDCOLLECTIVE ;  /* 0x000000000000791b */ /* 0x003fe20003800000 */
.L_x_1744:
[----:B------:R-:W-:Y:S02]  /*26500*/  IMAD.MOV.U32 R13, RZ, RZ, R6 ;  /* 0x000000ffff0d7224 */ /* 0x000fe400078e0006 */
[----:B------:R-:W-:-:S07]  /*26510*/  IMAD.MOV.U32 R7, RZ, RZ, R14 ;  /* 0x000000ffff077224 */ /* 0x000fce00078e000e */
[----:B------:R-:W-:Y:S05]  /*26520*/  WARPSYNC.COLLECTIVE R15, `(.L_x_1745) ;  /* 0x000000000f087348 */ /* 0x000fea0003c00000 */
[----:B------:R0:W1:Y:S02]  /*26530*/  SHFL.IDX P6, R14, R13, R12, R11 ;  /* 0x0000000c0d0e7389 */ /* 0x00006400000c000b */
[----:B01----:R-:W-:Y:S01]  /*26540*/  ENDCOLLECTIVE ;  /* 0x000000000000791b */ /* 0x003fe20003800000 */
.L_x_1745:
[----:B------:R-:W-:Y:S05]  /*26550*/  BRA `(.L_x_1746) ;  /* 0xfffffe2000d47947 */ /* 0x000fea000383ffff */
.L_x_1439:
[----:B------:R-:W-:Y:S01]  /*26560*/  BSSY B1, `(.L_x_1747) ;  /* 0x0000008000017945 */ /* 0x000fe20003800000 */
[----:B0-----:R-:W-:Y:S01]  /*26570*/  IMAD.MOV.U32 R13, RZ, RZ, R4 ;  /* 0x000000ffff0d7224 */ /* 0x001fe200078e0004 */
[----:B------:R-:W-:Y:S01]  /*26580*/  MOV R12, 0x2 ;  /* 0x00000002000c7802 */ /* 0x000fe20000000f00 */
[----:B------:R-:W-:Y:S02]  /*26590*/  IMAD.MOV.U32 R11, RZ, RZ, 0x181f ;  /* 0x0000181fff0b7424 */ /* 0x000fe400078e00ff */
[----:B------:R-:W-:-:S07]  /*265a0*/  IMAD.MOV.U32 R15, RZ, RZ, -0x1 ;  /* 0xffffffffff0f7424 */ /* 0x000fce00078e00ff */
[----:B-12345:R-:W-:Y:S05]  /*265b0*/  WARPSYNC.COLLECTIVE R15, `(.L_x_1748) ;  /* 0x000000000f087348 */ /* 0x03efea0003c00000 */
[----:B------:R0:W0:Y:S02]  /*265c0*/  SHFL.IDX P6, R14, R13, R12, R11 ;  /* 0x0000000c0d0e7389 */ /* 0x00002400000c000b */
[----:B012345:R-:W-:Y:S01]  /*265d0*/  ENDCOLLECTIVE ;  /* 0x000000000000791b */ /* 0x03ffe20003800000 */
.L_x_1748:
[----:B------:R-:W-:Y:S05]  /*265e0*/  BSYNC B1 ;  /* 0x0000000000017941 */ /* 0x000fea0003800000 */
.L_x_1747:
        /* <DEDUP_REMOVED lines=8> */
.L_x_1749:
[----:B------:R-:W-:Y:S02]  /*26670*/  IMAD.MOV.U32 R13, RZ, RZ, R8 ;  /* 0x000000ffff0d7224 */ /* 0x000fe400078e0008 */
[----:B------:R-:W-:-:S07]  /*26680*/  IMAD.MOV.U32 R5, RZ, RZ, R14 ;  /* 0x000000ffff057224 */ /* 0x000fce00078e000e */
[----:B------:R-:W-:Y:S05]  /*26690*/  WARPSYNC.COLLECTIVE R15, `(.L_x_1750) ;  /* 0x000000000f087348 */ /* 0x000fea0003c00000 */
[----:B------:R0:W1:Y:S02]  /*266a0*/  SHFL.IDX P6, R14, R13, R12, R11 ;  /* 0x0000000c0d0e7389 */ /* 0x00006400000c000b */
[----:B01----:R-:W-:Y:S01]  /*266b0*/  ENDCOLLECTIVE ;  /* 0x000000000000791b */ /* 0x003fe20003800000 */
.L_x_1750:
[----:B------:R-:W-:Y:S02]  /*266c0*/  IMAD.MOV.U32 R13, RZ, RZ, R6 ;  /* 0x000000ffff0d7224 */ /* 0x000fe400078e0006 */
[----:B------:R-:W-:-:S07]  /*266d0*/  IMAD.MOV.U32 R7, RZ, RZ, R14 ;  /* 0x000000ffff077224 */ /* 0x000fce00078e000e */
[----:B------:R-:W-:Y:S05]  /*266e0*/  WARPSYNC.COLLECTIVE R15, `(.L_x_1751) ;  /* 0x000000000f087348 */ /* 0x000fea0003c00000 */
[----:B------:R0:W1:Y:S02]  /*266f0*/  SHFL.IDX P6, R14, R13, R12, R11 ;  /* 0x0000000c0d0e7389 */ /* 0x00006400000c000b */
[----:B01----:R-:W-:Y:S01]  /*26700*/  ENDCOLLECTIVE ;  /* 0x000000000000791b */ /* 0x003fe20003800000 */
.L_x_1751:
[----:B------:R-:W-:Y:S05]  /*26710*/  BRA `(.L_x_1752) ;  /* 0xfffffe2000e87947 */ /* 0x000fea000383ffff */
.L_x_1442:
[----:B------:R-:W-:Y:S01]  /*26720*/  BSSY B1, `(.L_x_1753) ;  /* 0x0000008000017945 */ /* 0x000fe20003800000 */
[----:B------:R-:W-:Y:S01]  /*26730*/  IMAD.MOV.U32 R13, RZ, RZ, R4 ;  /* 0x000000ffff0d7224 */ /* 0x000fe200078e0004 */
[----:B------:R-:W-:Y:S01]  /*26740*/  MOV R15, 0xffffffff ;  /* 0xffffffff000f7802 */ /* 0x000fe20000000f00 */
[----:B------:R-:W-:Y:S02]  /*26750*/  IMAD.MOV.U32 R12, RZ, RZ, 0x3 ;  /* 0x00000003ff0c7424 */ /* 0x000fe400078e00ff */
[----:B------:R-:W-:-:S07]  /*26760*/  IMAD.MOV.U32 R11, RZ, RZ, 0x181f ;  /* 0x0000181fff0b7424 */ /* 0x000fce00078e00ff */
[----:B-12345:R-:W-:Y:S05]  /*26770*/  WARPSYNC.COLLECTIVE R15, `(.L_x_1754) ;  /* 0x000000000f087348 */ /* 0x03efea0003c00000 */
[----:B------:R0:W0:Y:S02]  /*26780*/  SHFL.IDX P6, R14, R13, R12, R11 ;  /* 0x0000000c0d0e7389 */ /* 0x00002400000c000b */
[----:B012345:R-:W-:Y:S01]  /*26790*/  ENDCOLLECTIVE ;  /* 0x000000000000791b */ /* 0x03ffe20003800000 */
.L_x_1754:
[----:B------:R-:W-:Y:S05]  /*267a0*/  BSYNC B1 ;  /* 0x0000000000017941 */ /* 0x000fea0003800000 */
.L_x_1753:
        /* <DEDUP_REMOVED lines=8> */
.L_x_1755:
[----:B------:R-:W-:Y:S02]  /*26830*/  IMAD.MOV.U32 R13, RZ, RZ, R8 ;  /* 0x000000ffff0d7224 */ /* 0x000fe400078e0008 */
[----:B------:R-:W-:-:S07]  /*26840*/  IMAD.MOV.U32 R5, RZ, RZ, R14 ;  /* 0x000000ffff057224 */ /* 0x000fce00078e000e */
[----:B------:R-:W-:Y:S05]  /*26850*/  WARPSYNC.COLLECTIVE R15, `(.L_x_1756) ;  /* 0x000000000f087348 */ /* 0x000fea0003c00000 */
[----:B------:R0:W1:Y:S02]  /*26860*/  SHFL.IDX P6, R14, R13, R12, R11 ;  /* 0x0000000c0d0e7389 */ /* 0x00006400000c000b */
[----:B01----:R-:W-:Y:S01]  /*26870*/  ENDCOLLECTIVE ;  /* 0x000000000000791b */ /* 0x003fe20003800000 */
.L_x_1756:
[----:B------:R-:W-:Y:S02]  /*26880*/  IMAD.MOV.U32 R13, RZ, RZ, R6 ;  /* 0x000000ffff0d7224 */ /* 0x000fe400078e0006 */
[----:B------:R-:W-:-:S07]  /*26890*/  IMAD.MOV.U32 R7, RZ, RZ, R14 ;  /* 0x000000ffff077224 */ /* 0x000fce00078e000e */
[----:B------:R-:W-:Y:S05]  /*268a0*/  WARPSYNC.COLLECTIVE R15, `(.L_x_1757) ;  /* 0x000000000f087348 */ /* 0x000fea0003c00000 */
[----:B------:R0:W1:Y:S02]  /*268b0*/  SHFL.IDX P6, R14, R13, R12, R11 ;  /* 0x0000000c0d0e7389 */ /* 0x00006400000c000b */
[----:B01----:R-:W-:Y:S01]  /*268c0*/  ENDCOLLECTIVE ;  /* 0x000000000000791b */ /* 0x003fe20003800000 */
.L_x_1757:
[----:B------:R-:W-:Y:S05]  /*268d0*/  BRA `(.L_x_1758) ;  /* 0xfffffe2400047947 */ /* 0x000fea000383ffff */
.L_x_1446:
[----:B0-----:R0:W1:Y:S02]  /*268e0*/  SYNCS.PHASECHK.TRANS64.TRYWAIT P0, [R16+URZ+0x28400], R3 ;  /* 0x02840003100075a7 */ /* 0x001064000800017f */
[----:B-1----:R-:W-:Y:S05]  /*268f0*/  @!P0 NANOSLEEP.SYNCS 0x989680 ;  /* 0x009896800000895d */ /* 0x002fea0003900000 */
[----:B------:R-:W1:Y:S02]  /*26900*/  @!P0 SYNCS.PHASECHK.TRANS64 P0, [R16+URZ+0x28400], R3 ;  /* 0x02840003100085a7 */ /* 0x000e64000800007f */
[----:B-1----:R-:W-:Y:S05]  /*26910*/  @!P0 BRA `(.L_x_1446) ;  /* 0xfffffffc00f08947 */ /* 0x002fea000383ffff */
[----:B------:R-:W-:Y:S05]  /*26920*/  BRA `(.L_x_1759) ;  /* 0xfffffe2400847947 */ /* 0x000fea000383ffff */
.L_x_1462:
[----:B------:R-:W1:Y:S01]  /*26930*/  LDC R54, c[0x0][0x3f4] ;  /* 0x0000fd00ff367b82 */ /* 0x000e620000000800 */
[----:B------:R-:W-:Y:S01]  /*26940*/  BSSY B1, `(.L_x_1760) ;  /* 0x0000008000017945 */ /* 0x000fe20003800000 */
[----:B------:R-:W-:Y:S02]  /*26950*/  IMAD.MOV.U32 R13, RZ, RZ, R10 ;  /* 0x000000ffff0d7224 */ /* 0x000fe400078e000a */
[----:B------:R-:W-:Y:S02]  /*26960*/  IMAD.MOV.U32 R12, RZ, RZ, RZ ;  /* 0x000000ffff0c7224 */ /* 0x000fe400078e00ff */
[----:B------:R-:W-:Y:S02]  /*26970*/  IMAD.MOV.U32 R11, RZ, RZ, 0x181f ;  /* 0x0000181fff0b7424 */ /* 0x000fe400078e00ff */
[----:B------:R-:W-:-:S07]  /*26980*/  IMAD.MOV.U32 R15, RZ, RZ, -0x1 ;  /* 0xffffffffff0f7424 */ /* 0x000fce00078e00ff */
[----:B01----:R-:W-:Y:S05]  /*26990*/  WARPSYNC.COLLECTIVE R15, `(.L_x_1761) ;  /* 0x000000000f087348 */ /* 0x003fea0003c00000 */
[----:B------:R2:W3:Y:S02]  /*269a0*/  SHFL.IDX P6, R14, R13, R12, R11 ;  /* 0x0000000c0d0e7389 */ /* 0x0004e400000c000b */
[----:B0123--:R-:W-:Y:S01]  /*269b0*/  ENDCOLLECTIVE ;  /* 0x000000000000791b */ /* 0x00ffe20003800000 */
.L_x_1761:
[----:B------:R-:W-:Y:S05]  /*269c0*/  BSYNC B1 ;  /* 0x0000000000017941 */ /* 0x000fea0003800000 */
.L_x_1760:
[----:B------:R-:W-:Y:S01]  /*269d0*/  MOV R13, R37 ;  /* 0x00000025000d7202 */ /* 0x000fe20000000f00 */
[----:B------:R-:W-:Y:S01]  /*269e0*/  IMAD.MOV.U32 R12, RZ, RZ, RZ ;  /* 0x000000ffff0c7224 */ /* 0x000fe200078e00ff */
[----:B------:R-:W-:Y:S01]  /*269f0*/  ISETP.GE.AND P0, PT, R22, R54, PT ;  /* 0x000000361600720c */ /* 0x000fe20003f06270 */
[----:B------:R-:W-:Y:S02]  /*26a00*/  IMAD.MOV.U32 R11, RZ, RZ, 0x181f ;  /* 0x0000181fff0b7424 */ /* 0x000fe400078e00ff */
[----:B------:R-:W-:Y:S02]  /*26a10*/  IMAD.MOV.U32 R15, RZ, RZ, -0x1 ;  /* 0xffffffffff0f7424 */ /* 0x000fe400078e00ff */
[----:B------:R-:W-:Y:S02]  /*26a20*/  IMAD.MOV.U32 R3, RZ, RZ, R14 ;  /* 0x000000ffff037224 */ /* 0x000fe400078e000e */
[----:B------:R-:W-:-:S07]  /*26a30*/  IMAD R59, R195, R0, RZ ;  /* 0x00000000c33b7224 */ /* 0x000fce00078e02ff */
[----:B------:R-:W-:Y:S05]  /*26a40*/  WARPSYNC.COLLECTIVE R15, `(.L_x_1762) ;  /* 0x000000000f087348 */ /* 0x000fea0003c00000 */
[----:B------:R0:W1:Y:S02]  /*26a50*/  SHFL.IDX P6, R14, R13, R12, R11 ;  /* 0x0000000c0d0e7389 */ /* 0x00006400000c000b */
[----:B01----:R-:W-:Y:S01]  /*26a60*/  ENDCOLLECTIVE ;  /* 0x000000000000791b */ /* 0x003fe20003800000 */
.L_x_1762:
[----:B------:R-:W-:Y:S01]  /*26a70*/  ISETP.GE.OR P1, PT, R52, R59, P0 ;  /* 0x0000003b3400720c */ /* 0x000fe20000726670 */
[----:B------:R-:W-:Y:S02]  /*26a80*/  IMAD.MOV.U32 R13, RZ, RZ, R53 ;  /* 0x000000ffff0d7224 */ /* 0x000fe400078e0035 */
[----:B------:R-:W-:-:S10]  /*26a90*/  IMAD.MOV.U32 R5, RZ, RZ, R14 ;  /* 0x000000ffff057224 */ /* 0x000fd400078e000e */
[----:B------:R-:W-:Y:S05]  /*26aa0*/  WARPSYNC.COLLECTIVE R15, `(.L_x_1763) ;  /* 0x000000000f087348 */ /* 0x000fea0003c00000 */
[----:B------:R0:W1:Y:S02]  /*26ab0*/  SHFL.IDX P6, R14, R13, R12, R11 ;  /* 0x0000000c0d0e7389 */ /* 0x00006400000c000b */
[----:B01----:R-:W-:Y:S01]  /*26ac0*/  ENDCOLLECTIVE ;  /* 0x000000000000791b */ /* 0x003fe20003800000 */
.L_x_1763:
[----:B------:R-:W-:-:S05]  /*26ad0*/  @!P1 IADD3 R0, P2, R22, R5, RZ ;  /* 0x0000000516009210 */ /* 0x000fca0007f5e0ff */
[----:B------:R-:W-:Y:S02]  /*26ae0*/  @!P1 IMAD.X R5, R3, 0x1, R23, P2 ;  /* 0x0000000103059824 */ /* 0x000fe400010e0617 */
[----:B------:R-:W-:Y:S02]  /*26af0*/  @!P1 IMAD.MOV.U32 R4, RZ, RZ, R0 ;  /* 0x000000ffff049224 */ /* 0x000fe400078e0000 */
[----:B------:R-:W-:Y:S02]  /*26b00*/  IMAD.MOV.U32 R13, RZ, RZ, R55 ;  /* 0x000000ffff0d7224 */ /* 0x000fe400078e0037 */
[----:B------:R-:W-:-:S07]  /*26b10*/  IMAD.MOV.U32 R7, RZ, RZ, R14 ;  /* 0x000000ffff077224 */ /* 0x000fce00078e000e */
[----:B------:R-:W-:Y:S05]  /*26b20*/  WARPSYNC.COLLECTIVE R15, `(.L_x_1764) ;  /* 0x000000000f087348 */ /* 0x000fea0003c00000 */
[----:B------:R0:W1:Y:S02]  /*26b30*/  SHFL.IDX P6, R14, R13, R12, R11 ;  /* 0x0000000c0d0e7389 */ /* 0x00006400000c000b */
[----:B01----:R-:W-:Y:S01]  /*26b40*/  ENDCOLLECTIVE ;  /* 0x000000000000791b */ /* 0x003fe20003800000 */
.L_x_1764:
[----:B------:R-:W-:-:S05]  /*26b50*/  @!P1 IADD3 R14, P3, R22, R14, RZ ;  /* 0x0000000e160e9210 */ /* 0x000fca0007f7e0ff */
[----:B------:R-:W-:Y:S02]  /*26b60*/  @!P1 IMAD.X R3, R7, 0x1, R23, P3 ;  /* 0x0000000107039824 */ /* 0x000fe400018e0617 */
[----:B------:R-:W-:Y:S01]  /*26b70*/  @!P1 IMAD.MOV.U32 R24, RZ, RZ, R14 ;  /* 0x000000ffff189224 */ /* 0x000fe200078e000e */
[----:B------:R-:W5:Y:S01]  /*26b80*/  @!P1 LD.E.128 R4, desc[UR46][R4.64] ;  /* 0x0000002e04049980 */ /* 0x000f62000c101d00 */
[----:B------:R-:W-:-:S06]  /*26b90*/  @!P1 IMAD.MOV.U32 R25, RZ, RZ, R3 ;  /* 0x000000ffff199224 */ /* 0x000fcc00078e0003 */
[----:B------:R-:W5:Y:S01]  /*26ba0*/  @!P1 LD.E.128 R24, desc[UR46][R24.64] ;  /* 0x0000002e18189980 */ /* 0x000f62000c101d00 */
[----:B------:R-:W-:Y:S01]  /*26bb0*/  IMAD.MOV.U32 R13, RZ, RZ, R10 ;  /* 0x000000ffff0d7224 */ /* 0x000fe200078e000a */
[----:B------:R-:W-:Y:S01]  /*26bc0*/  CS2R R50, SRZ ;  /* 0x0000000000327805 */ /* 0x000fe2000001ff00 */
[----:B------:R-:W-:Y:S01]  /*26bd0*/  IMAD.MOV.U32 R12, RZ, RZ, 0x1 ;  /* 0x00000001ff0c7424 */ /* 0x000fe200078e00ff */
[----:B------:R-:W-:Y:S02]  /*26be0*/  CS2R R40, SRZ ;  /* 0x0000000000287805 */ /* 0x000fe4000001ff00 */
[----:B------:R-:W-:Y:S02]  /*26bf0*/  CS2R R38, SRZ ;  /* 0x0000000000267805 */ /* 0x000fe4000001ff00 */
[----:B------:R-:W-:-:S07]  /*26c00*/  CS2R R20, SRZ ;  /* 0x0000000000147805 */ /* 0x000fce000001ff00 */
[----:B-----5:R-:W-:Y:S05]  /*26c10*/  WARPSYNC.COLLECTIVE R15, `(.L_x_1765) ;  /* 0x000000000f087348 */ /* 0x020fea0003c00000 */
[----:B------:R0:W1:Y:S02]  /*26c20*/  SHFL.IDX P6, R14, R13, R12, R11 ;  /* 0x0000000c0d0e7389 */ /* 0x00006400000c000b */
[----:B01---5:R-:W-:Y:S01]  /*26c30*/  ENDCOLLECTIVE ;  /* 0x000000000000791b */ /* 0x023fe20003800000 */
.L_x_1765:
[----:B------:R-:W-:Y:S01]  /*26c40*/  IMAD.MOV.U32 R13, RZ, RZ, R37 ;  /* 0x000000ffff0d7224 */ /* 0x000fe200078e0025 */
[----:B------:R-:W-:-:S07]  /*26c50*/  MOV R3, R14 ;  /* 0x0000000e00037202 */ /* 0x000fce0000000f00 */
[----:B------:R-:W-:Y:S05]  /*26c60*/  WARPSYNC.COLLECTIVE R15, `(.L_x_1766) ;  /* 0x000000000f087348 */ /* 0x000fea0003c00000 */
[----:B------:R0:W1:Y:S02]  /*26c70*/  SHFL.IDX P6, R14, R13, R12, R11 ;  /* 0x0000000c0d0e7389 */ /* 0x00006400000c000b */
[----:B01----:R-:W-:Y:S01]  /*26c80*/  ENDCOLLECTIVE ;  /* 0x000000000000791b */ /* 0x003fe20003800000 */
.L_x_1766:
[----:B------:R-:W-:Y:S02]  /*26c90*/  IMAD.MOV.U32 R13, RZ, RZ, R53 ;  /* 0x000000ffff0d7224 */ /* 0x000fe400078e0035 */
[----:B------:R-:W-:-:S07]  /*26ca0*/  IMAD.MOV.U32 R9, RZ, RZ, R14 ;  /* 0x000000ffff097224 */ /* 0x000fce00078e000e */
[----:B------:R-:W-:Y:S05]  /*26cb0*/  WARPSYNC.COLLECTIVE R15, `(.L_x_1767) ;  /* 0x000000000f087348 */ /* 0x000fea0003c00000 */
[----:B------:R0:W1:Y:S02]  /*26cc0*/  SHFL.IDX P6, R14, R13, R12, R11 ;  /* 0x0000000c0d0e7389 */ /* 0x00006400000c000b */
[----:B01----:R-:W-:Y:S01]  /*26cd0*/  ENDCOLLECTIVE ;  /* 0x000000000000791b */ /* 0x003fe20003800000 */
.L_x_1767:
[----:B------:R-:W-:Y:S02]  /*26ce0*/  IMAD.MOV.U32 R13, RZ, RZ, R55 ;  /* 0x000000ffff0d7224 */ /* 0x000fe400078e0037 */
[----:B------:R-:W-:-:S07]  /*26cf0*/  IMAD.MOV.U32 R33, RZ, RZ, R14 ;  /* 0x000000ffff217224 */ /* 0x000fce00078e000e */
[----:B------:R-:W-:Y:S05]  /*26d00*/  WARPSYNC.COLLECTIVE R15, `(.L_x_1768) ;  /* 0x000000000f087348 */ /* 0x000fea0003c00000 */
[----:B------:R0:W1:Y:S02]  /*26d10*/  SHFL.IDX P6, R14, R13, R12, R11 ;  /* 0x0000000c0d0e7389 */ /* 0x00006400000c000b */
[----:B01----:R-:W-:Y:S01]  /*26d20*/  ENDCOLLECTIVE ;  /* 0x000000000000791b */ /* 0x003fe20003800000 */
.L_x_1768:
[----:B------:R-:W-:Y:S02]  /*26d30*/  @!P1 IMAD.MOV.U32 R50, RZ, RZ, R4 ;  /* 0x000000ffff329224 */ /* 0x000fe400078e0004 */
[----:B------:R-:W-:Y:S01]  /*26d40*/  @!P1 IMAD.MOV.U32 R51, RZ, RZ, R5 ;  /* 0x000000ffff339224 */ /* 0x000fe200078e0005 */
[----:B------:R-:W-:Y:S01]  /*26d50*/  CS2R R4, SRZ ;  /* 0x0000000000047805 */ /* 0x000fe2000001ff00 */
[----:B------:R-:W-:Y:S02]  /*26d60*/  @!P1 IMAD.MOV.U32 R40, RZ, RZ, R6 ;  /* 0x000000ffff289224 */ /* 0x000fe400078e0006 */
[----:B------:R-:W-:Y:S02]  /*26d70*/  @!P1 IMAD.MOV.U32 R41, RZ, RZ, R7 ;  /* 0x000000ffff299224 */ /* 0x000fe400078e0007 */
[----:B------:R-:W-:Y:S02]  /*26d80*/  @!P1 IMAD.MOV.U32 R38, RZ, RZ, R24 ;  /* 0x000000ffff269224 */ /* 0x000fe400078e0018 */
[----:B------:R-:W-:-:S02]  /*26d90*/  @!P1 IMAD.MOV.U32 R39, RZ, RZ, R25 ;  /* 0x000000ffff279224 */ /* 0x000fc400078e0019 */
[----:B------:R-:W-:Y:S02]  /*26da0*/  @!P1 IMAD.MOV.U32 R20, RZ, RZ, R26 ;  /* 0x000000ffff149224 */ /* 0x000fe400078e001a */
[----:B------:R-:W-:Y:S01]  /*26db0*/  @!P1 IMAD.MOV.U32 R21, RZ, RZ, R27 ;  /* 0x000000ffff159224 */ /* 0x000fe200078e001b */
[----:B------:R-:W-:Y:S06]  /*26dc0*/  BRA `(.L_x_1769) ;  /* 0xfffffe6000f47947 */ /* 0x000fec000383ffff */
.L_x_1465:
[----:B------:R-:W-:Y:S01]  /*26dd0*/  BSSY B1, `(.L_x_1770) ;  /* 0x0000008000017945 */ /* 0x000fe20003800000 */
[----:B------:R-:W-:Y:S01]  /*26de0*/  IMAD.MOV.U32 R13, RZ, RZ, R10 ;  /* 0x000000ffff0d7224 */ /* 0x000fe200078e000a */
[----:B------:R-:W-:Y:S01]  /*26df0*/  MOV R12, 0x2 ;  /* 0x00000002000c7802 */ /* 0x000fe20000000f00 */
[----:B------:R-:W-:Y:S02]  /*26e00*/  IMAD.MOV.U32 R11, RZ, RZ, 0x181f ;  /* 0x0000181fff0b7424 */ /* 0x000fe400078e00ff */
[----:B------:R-:W-:-:S07]  /*26e10*/  IMAD.MOV.U32 R15, RZ, RZ, -0x1 ;  /* 0xffffffffff0f7424 */ /* 0x000fce00078e00ff */
[----:B-----5:R-:W-:Y:S05]  /*26e20*/  WARPSYNC.COLLECTIVE R15, `(.L_x_1771) ;  /* 0x000000000f087348 */ /* 0x020fea0003c00000 */
[----:B------:R0:W1:Y:S02]  /*26e30*/  SHFL.IDX P6, R14, R13, R12, R11 ;  /* 0x0000000c0d0e7389 */ /* 0x00006400000c000b */
[----:B01---5:R-:W-:Y:S01]  /*26e40*/  ENDCOLLECTIVE ;  /* 0x000000000000791b */ /* 0x023fe20003800000 */
.L_x_1771:
[----:B------:R-:W-:Y:S05]  /*26e50*/  BSYNC B1 ;  /* 0x0000000000017941 */ /* 0x000fea0003800000 */
.L_x_1770:
[----:B------:R-:W-:Y:S02]  /*26e60*/  IMAD.MOV.U32 R13, RZ, RZ, R37 ;  /* 0x000000ffff0d7224 */ /* 0x000fe400078e0025 */
[----:B------:R-:W-:Y:S02]  /*26e70*/  IMAD.MOV.U32 R12, RZ, RZ, 0x2 ;  /* 0x00000002ff0c7424 */ /* 0x000fe400078e00ff */
[----:B------:R-:W-:Y:S02]  /*26e80*/  IMAD.MOV.U32 R11, RZ, RZ, 0x181f ;  /* 0x0000181fff0b7424 */ /* 0x000fe400078e00ff */
[----:B------:R-:W-:Y:S02]  /*26e90*/  IMAD.MOV.U32 R15, RZ, RZ, -0x1 ;  /* 0xffffffffff0f7424 */ /* 0x000fe400078e00ff */
[----:B------:R-:W-:Y:S02]  /*26ea0*/  IMAD.MOV.U32 R3, RZ, RZ, R14 ;  /* 0x000000ffff037224 */ /* 0x000fe400078e000e */
[----:B------:R-:W-:-:S07]  /*26eb0*/  VIADD R0, R52, 0x40 ;  /* 0x0000004034007836 */ /* 0x000fce0000000000 */
[----:B------:R-:W-:Y:S05]  /*26ec0*/  WARPSYNC.COLLECTIVE R15, `(.L_x_1772) ;  /* 0x000000000f087348 */ /* 0x000fea0003c00000 */
[----:B------:R0:W1:Y:S02]  /*26ed0*/  SHFL.IDX P6, R14, R13, R12, R11 ;  /* 0x0000000c0d0e7389 */ /* 0x00006400000c000b */
[----:B01----:R-:W-:Y:S01]  /*26ee0*/  ENDCOLLECTIVE ;  /* 0x000000000000791b */ /* 0x003fe20003800000 */
.L_x_1772:
[----:B------:R-:W-:Y:S01]  /*26ef0*/  ISETP.GE.OR P1, PT, R0, R59, P0 ;  /* 0x0000003b0000720c */ /* 0x000fe20000726670 */
[----:B------:R-:W-:Y:S02]  /*26f00*/  IMAD.MOV.U32 R13, RZ, RZ, R53 ;  /* 0x000000ffff0d7224 */ /* 0x000fe400078e0035 */
[----:B------:R-:W-:-:S10]  /*26f10*/  IMAD.MOV.U32 R9, RZ, RZ, R14 ;  /* 0x000000ffff097224 */ /* 0x000fd400078e000e */
[----:B------:R-:W-:Y:S05]  /*26f20*/  WARPSYNC.COLLECTIVE R15, `(.L_x_1773) ;  /* 0x000000000f087348 */ /* 0x000fea0003c00000 */
[----:B------:R0:W1:Y:S02]  /*26f30*/  SHFL.IDX P6, R14, R13, R12, R11 ;  /* 0x0000000c0d0e7389 */ /* 0x00006400000c000b */
[----:B01----:R-:W-:Y:S01]  /*26f40*/  ENDCOLLECTIVE ;  /* 0x000000000000791b */ /* 0x003fe20003800000 */
.L_x_1773:
[----:B------:R-:W-:-:S04]  /*26f50*/  @!P1 IADD3 R0, P2, R22, R9, RZ ;  /* 0x0000000916009210 */ /* 0x000fc80007f5e0ff */
[----:B------:R-:W-:Y:S01]  /*26f60*/  @!P1 MOV R8, R0 ;  /* 0x0000000000089202 */ /* 0x000fe20000000f00 */
[----:B------:R-:W-:Y:S02]  /*26f70*/  @!P1 IMAD.X R9, R3, 0x1, R23, P2 ;  /* 0x0000000103099824 */ /* 0x000fe400010e0617 */
[----:B------:R-:W-:Y:S02]  /*26f80*/  IMAD.MOV.U32 R13, RZ, RZ, R55 ;  /* 0x000000ffff0d7224 */ /* 0x000fe400078e0037 */
[----:B------:R-:W-:-:S07]  /*26f90*/  IMAD.MOV.U32 R25, RZ, RZ, R14 ;  /* 0x000000ffff197224 */ /* 0x000fce00078e000e */
[----:B------:R-:W-:Y:S05]  /*26fa0*/  WARPSYNC.COLLECTIVE R15, `(.L_x_1774) ;  /* 0x000000000f087348 */ /* 0x000fea0003c00000 */
[----:B------:R0:W1:Y:S02]  /*26fb0*/  SHFL.IDX P6, R14, R13, R12, R11 ;  /* 0x0000000c0d0e7389 */ /* 0x00006400000c000b */
[----:B01----:R-:W-:Y:S01]  /*26fc0*/  ENDCOLLECTIVE ;  /* 0x000000000000791b */ /* 0x003fe20003800000 */
.L_x_1774:
[----:B------:R-:W-:-:S05]  /*26fd0*/  @!P1 IADD3 R14, P3, R22, R14, RZ ;  /* 0x0000000e160e9210 */ /* 0x000fca0007f7e0ff */
[----:B------:R-:W-:Y:S02]  /*26fe0*/  @!P1 IMAD.X R3, R25, 0x1, R23, P3 ;  /* 0x0000000119039824 */ /* 0x000fe400018e0617 */
[----:B------:R-:W-:Y:S01]  /*26ff0*/  @!P1 IMAD.MOV.U32 R32, RZ, RZ, R14 ;  /* 0x000000ffff209224 */ /* 0x000fe200078e000e */
[----:B------:R0:W5:Y:S01]  /*27000*/  @!P1 LD.E.128 R24, desc[UR46][R8.64] ;  /* 0x0000002e08189980 */ /* 0x000162000c101d00 */
[----:B------:R-:W-:-:S06]  /*27010*/  @!P1 IMAD.MOV.U32 R33, RZ, RZ, R3 ;  /* 0x000000ffff219224 */ /* 0x000fcc00078e0003 */
[----:B------:R-:W5:Y:S01]  /*27020*/  @!P1 LD.E.128 R32, desc[UR46][R32.64] ;  /* 0x0000002e20209980 */ /* 0x000f62000c101d00 */
[----:B------:R-:W-:Y:S01]  /*27030*/  IMAD.MOV.U32 R13, RZ, RZ, R10 ;  /* 0x000000ffff0d7224 */ /* 0x000fe200078e000a */
[----:B------:R-:W-:Y:S01]  /*27040*/  CS2R R42, SRZ ;  /* 0x00000000002a7805 */ /* 0x000fe2000001ff00 */
[----:B------:R-:W-:Y:S01]  /*27050*/  IMAD.MOV.U32 R12, RZ, RZ, 0x3 ;  /* 0x00000003ff0c7424 */ /* 0x000fe200078e00ff */
[----:B------:R-:W-:Y:S02]  /*27060*/  CS2R R44, SRZ ;  /* 0x00000000002c7805 */ /* 0x000fe4000001ff00 */
[----:B------:R-:W-:Y:S02]  /*27070*/  CS2R R46, SRZ ;  /* 0x00000000002e7805 */ /* 0x000fe4000001ff00 */
[----:B------:R-:W-:Y:S02]  /*27080*/  CS2R R48, SRZ ;  /* 0x0000000000307805 */ /* 0x000fe4000001ff00 */
[----:B0-----:R-:W-:-:S07]  /*27090*/  CS2R R8, SRZ ;  /* 0x0000000000087805 */ /* 0x001fce000001ff00 */
[----:B-----5:R-:W-:Y:S05]  /*270a0*/  WARPSYNC.COLLECTIVE R15, `(.L_x_1775) ;  /* 0x000000000f087348 */ /* 0x020fea0003c00000 */
[----:B------:R0:W1:Y:S02]  /*270b0*/  SHFL.IDX P6, R14, R13, R12, R11 ;  /* 0x0000000c0d0e7389 */ /* 0x00006400000c000b */
[----:B01---5:R-:W-:Y:S01]  /*270c0*/  ENDCOLLECTIVE ;  /* 0x000000000000791b */ /* 0x023fe20003800000 */
.L_x_1775:
[----:B------:R-:W-:Y:S02]  /*270d0*/  IMAD.MOV.U32 R13, RZ, RZ, R37 ;  /* 0x000000ffff0d7224 */ /* 0x000fe400078e0025 */
[----:B------:R-:W-:-:S07]  /*270e0*/  IMAD.MOV.U32 R3, RZ, RZ, R14 ;  /* 0x000000ffff037224 */ /* 0x000fce00078e000e */
[----:B------:R-:W-:Y:S05]  /*270f0*/  WARPSYNC.COLLECTIVE R15, `(.L_x_1776) ;  /* 0x000000000f087348 */ /* 0x000fea0003c00000 */
[----:B------:R0:W1:Y:S02]  /*27100*/  SHFL.IDX P6, R14, R13, R12, R11 ;  /* 0x0000000c0d0e7389 */ /* 0x00006400000c000b */
[----:B01----:R-:W-:Y:S01]  /*27110*/  ENDCOLLECTIVE ;  /* 0x000000000000791b */ /* 0x003fe20003800000 */
.L_x_1776:
[----:B------:R-:W-:Y:S02]  /*27120*/  IMAD.MOV.U32 R13, RZ, RZ, R53 ;  /* 0x000000ffff0d7224 */ /* 0x000fe400078e0035 */
[----:B------:R-:W-:-:S07]  /*27130*/  IMAD.MOV.U32 R37, RZ, RZ, R14 ;  /* 0x000000ffff257224 */ /* 0x000fce00078e000e */
[----:B------:R-:W-:Y:S05]  /*27140*/  WARPSYNC.COLLECTIVE R15, `(.L_x_1777) ;  /* 0x000000000f087348 */ /* 0x000fea0003c00000 */
[----:B------:R0:W1:Y:S02]  /*27150*/  SHFL.IDX P6, R14, R13, R12, R11 ;  /* 0x0000000c0d0e7389 */ /* 0x00006400000c000b */
[----:B01----:R-:W-:Y:S01]  /*27160*/  ENDCOLLECTIVE ;  /* 0x000000000000791b */ /* 0x003fe20003800000 */
.L_x_1777:
[----:B------:R-:W-:Y:S02]  /*27170*/  IMAD.MOV.U32 R13, RZ, RZ, R55 ;  /* 0x000000ffff0d7224 */ /* 0x000fe400078e0037 */
[----:B------:R-:W-:-:S07]  /*27180*/  IMAD.MOV.U32 R53, RZ, RZ, R14 ;  /* 0x000000ffff357224 */ /* 0x000fce00078e000e */
[----:B------:R-:W-:Y:S05]  /*27190*/  WARPSYNC.COLLECTIVE R15, `(.L_x_1778) ;  /* 0x000000000f087348 */ /* 0x000fea0003c00000 */
[----:B------:R0:W1:Y:S02]  /*271a0*/  SHFL.IDX P6, R14, R13, R12, R11 ;  /* 0x0000000c0d0e7389 */ /* 0x00006400000c000b */
[----:B01----:R-:W-:Y:S01]  /*271b0*/  ENDCOLLECTIVE ;  /* 0x000000000000791b */ /* 0x003fe20003800000 */
.L_x_1778:
[----:B------:R-:W-:Y:S02]  /*271c0*/  IMAD.MOV.U32 R55, RZ, RZ, R14 ;  /* 0x000000ffff377224 */ /* 0x000fe400078e000e */
[----:B------:R-:W-:Y:S01]  /*271d0*/  @!P1 IMAD.MOV.U32 R42, RZ, RZ, R24 ;  /* 0x000000ffff2a9224 */ /* 0x000fe200078e0018 */
[----:B------:R-:W-:Y:S01]  /*271e0*/  @!P1 MOV R45, R27 ;  /* 0x0000001b002d9202 */ /* 0x000fe20000000f00 */
[----:B------:R-:W-:Y:S02]  /*271f0*/  @!P1 IMAD.MOV.U32 R43, RZ, RZ, R25 ;  /* 0x000000ffff2b9224 */ /* 0x000fe400078e0019 */
[----:B------:R-:W-:Y:S02]  /*27200*/  @!P1 IMAD.MOV.U32 R44, RZ, RZ, R26 ;  /* 0x000000ffff2c9224 */ /* 0x000fe400078e001a */
[----:B------:R-:W-:Y:S02]  /*27210*/  @!P1 IMAD.MOV.U32 R46, RZ, RZ, R32 ;  /* 0x000000ffff2e9224 */ /* 0x000fe400078e0020 */
[----:B------:R-:W-:-:S02]  /*27220*/  @!P1 IMAD.MOV.U32 R47, RZ, RZ, R33 ;  /* 0x000000ffff2f9224 */ /* 0x000fc400078e0021 */
[----:B------:R-:W-:Y:S02]  /*27230*/  @!P1 IMAD.MOV.U32 R48, RZ, RZ, R34 ;  /* 0x000000ffff309224 */ /* 0x000fe400078e0022 */
[----:B------:R-:W-:Y:S01]  /*27240*/  @!P1 IMAD.MOV.U32 R49, RZ, RZ, R35 ;  /* 0x000000ffff319224 */ /* 0x000fe200078e0023 */
[----:B------:R-:W-:Y:S06]  /*27250*/  BRA `(.L_x_1779) ;  /* 0xfffffe6000a07947 */ /* 0x000fec000383ffff */
.L_x_1469:
[----:B0-----:R0:W1:Y:S02]  /*27260*/  SYNCS.PHASECHK.TRANS64.TRYWAIT P4, [R16+URZ+0x28400], R3 ;  /* 0x02840003100075a7 */ /* 0x001064000808017f */
[----:B-1----:R-:W-:Y:S05]  /*27270*/  @!P4 NANOSLEEP.SYNCS 0x989680 ;  /* 0x009896800000c95d */ /* 0x002fea0003900000 */
[----:B------:R-:W1:Y:S02]  /*27280*/  @!P4 SYNCS.PHASECHK.TRANS64 P4, [R16+URZ+0x28400], R3 ;  /* 0x028400031000c5a7 */ /* 0x000e64000808007f */
[----:B-1----:R-:W-:Y:S05]  /*27290*/  @!P4 BRA `(.L_x_1469) ;  /* 0xfffffffc00f0c947 */ /* 0x002fea000383ffff */
[----:B------:R-:W-:Y:S05]  /*272a0*/  BRA `(.L_x_1780) ;  /* 0xfffffe6400087947 */ /* 0x000fea000383ffff */
.L_x_1479:
[----:B0-----:R0:W1:Y:S02]  /*272b0*/  SYNCS.PHASECHK.TRANS64.TRYWAIT P2, [R9+URZ+0x28430], R0 ;  /* 0x02843000090075a7 */ /* 0x001064000804017f */
[----:B-1----:R-:W-:Y:S05]  /*272c0*/  @!P2 NANOSLEEP.SYNCS 0x989680 ;  /* 0x009896800000a95d */ /* 0x002fea0003900000 */
[----:B------:R-:W1:Y:S02]  /*272d0*/  @!P2 SYNCS.PHASECHK.TRANS64 P2, [R9+URZ+0x28430], R0 ;  /* 0x028430000900a5a7 */ /* 0x000e64000804007f */
[----:B-1----:R-:W-:Y:S05]  /*272e0*/  @!P2 BRA `(.L_x_1479) ;  /* 0xfffffffc00f0a947 */ /* 0x002fea000383ffff */
[----:B------:R-:W-:Y:S05]  /*272f0*/  BRA `(.L_x_1478) ;  /* 0xfffffea400287947 */ /* 0x000fea000383ffff */
.L_x_1497:
[----:B-1----:R1:W2:Y:S02]  /*27300*/  SYNCS.PHASECHK.TRANS64.TRYWAIT P5, [R11+URZ+0x28430], R6 ;  /* 0x028430060b0075a7 */ /* 0x0022a400080a017f */
[----:B--2---:R-:W-:Y:S05]  /*27310*/  @!P5 NANOSLEEP.SYNCS 0x989680 ;  /* 0x009896800000d95d */ /* 0x004fea0003900000 */
[----:B------:R-:W2:Y:S02]  /*27320*/  @!P5 SYNCS.PHASECHK.TRANS64 P5, [R11+URZ+0x28430], R6 ;  /* 0x028430060b00d5a7 */ /* 0x000ea400080a007f */
[----:B--2---:R-:W-:Y:S05]  /*27330*/  @!P5 BRA `(.L_x_1497) ;  /* 0xfffffffc00f0d947 */ /* 0x004fea000383ffff */
[----:B------:R-:W-:Y:S05]  /*27340*/  BRA `(.L_x_1496) ;  /* 0xfffffec400f47947 */ /* 0x000fea000383ffff */
.L_x_1501:
[----:B-1----:R1:W2:Y:S02]  /*27350*/  SYNCS.PHASECHK.TRANS64.TRYWAIT P4, [R11+URZ+0x28450], R6 ;  /* 0x028450060b0075a7 */ /* 0x0022a4000808017f */
[----:B--2---:R-:W-:Y:S05]  /*27360*/  @!P4 NANOSLEEP.SYNCS 0x989680 ;  /* 0x009896800000c95d */ /* 0x004fea0003900000 */
[----:B------:R-:W2:Y:S02]  /*27370*/  @!P4 SYNCS.PHASECHK.TRANS64 P4, [R11+URZ+0x28450], R6 ;  /* 0x028450060b00c5a7 */ /* 0x000ea4000808007f */
[----:B--2---:R-:W-:Y:S05]  /*27380*/  @!P4 BRA `(.L_x_1501) ;  /* 0xfffffffc00f0c947 */ /* 0x004fea000383ffff */
[----:B------:R-:W-:Y:S05]  /*27390*/  BRA `(.L_x_1498) ;  /* 0xfffffec800f47947 */ /* 0x000fea000383ffff */
.L_x_1521:
[----:B-1----:R1:W2:Y:S02]  /*273a0*/  SYNCS.PHASECHK.TRANS64.TRYWAIT P3, [R5+URZ+0x28430], R6 ;  /* 0x02843006050075a7 */ /* 0x0022a4000806017f */
[----:B--2---:R-:W-:Y:S05]  /*273b0*/  @!P3 NANOSLEEP.SYNCS 0x989680 ;  /* 0x009896800000b95d */ /* 0x004fea0003900000 */
[----:B------:R-:W2:Y:S02]  /*273c0*/  @!P3 SYNCS.PHASECHK.TRANS64 P3, [R5+URZ+0x28430], R6 ;  /* 0x028430060500b5a7 */ /* 0x000ea4000806007f */
[----:B--2---:R-:W-:Y:S05]  /*273d0*/  @!P3 BRA `(.L_x_1521) ;  /* 0xfffffffc00f0b947 */ /* 0x004fea000383ffff */
[----:B------:R-:W-:Y:S05]  /*273e0*/  BRA `(.L_x_1520) ;  /* 0xfffffeec00a47947 */ /* 0x000fea000383ffff */
.L_x_1525:
[----:B-1----:R1:W2:Y:S02]  /*273f0*/  SYNCS.PHASECHK.TRANS64.TRYWAIT P2, [R6+URZ+0x28450], R5 ;  /* 0x02845005060075a7 */ /* 0x0022a4000804017f */
[----:B--2---:R-:W-:Y:S05]  /*27400*/  @!P2 NANOSLEEP.SYNCS 0x989680 ;  /* 0x009896800000a95d */ /* 0x004fea0003900000 */
[----:B------:R-:W2:Y:S02]  /*27410*/  @!P2 SYNCS.PHASECHK.TRANS64 P2, [R6+URZ+0x28450], R5 ;  /* 0x028450050600a5a7 */ /* 0x000ea4000804007f */
[----:B--2---:R-:W-:Y:S05]  /*27420*/  @!P2 BRA `(.L_x_1525) ;  /* 0xfffffffc00f0a947 */ /* 0x004fea000383ffff */
[----:B------:R-:W-:Y:S05]  /*27430*/  BRA `(.L_x_1522) ;  /* 0xfffffef000b07947 */ /* 0x000fea000383ffff */
.L_x_1533:
[----:B-1----:R1:W2:Y:S02]  /*27440*/  SYNCS.PHASECHK.TRANS64.TRYWAIT P3, [R5+URZ+0x28430], R6 ;  /* 0x02843006050075a7 */ /* 0x0022a4000806017f */
[----:B--2---:R-:W-:Y:S05]  /*27450*/  @!P3 NANOSLEEP.SYNCS 0x989680 ;  /* 0x009896800000b95d */ /* 0x004fea0003900000 */
[----:B------:R-:W2:Y:S02]  /*27460*/  @!P3 SYNCS.PHASECHK.TRANS64 P3, [R5+URZ+0x28430], R6 ;  /* 0x028430060500b5a7 */ /* 0x000ea4000806007f */
[----:B--2---:R-:W-:Y:S05]  /*27470*/  @!P3 BRA `(.L_x_1533) ;  /* 0xfffffffc00f0b947 */ /* 0x004fea000383ffff */
[----:B------:R-:W-:Y:S05]  /*27480*/  BRA `(.L_x_1532) ;  /* 0xffffff0800287947 */ /* 0x000fea000383ffff */
.L_x_1537:
[----:B-1----:R1:W2:Y:S02]  /*27490*/  SYNCS.PHASECHK.TRANS64.TRYWAIT P2, [R6+URZ+0x28450], R5 ;  /* 0x02845005060075a7 */ /* 0x0022a4000804017f */
[----:B--2---:R-:W-:Y:S05]  /*274a0*/  @!P2 NANOSLEEP.SYNCS 0x989680 ;  /* 0x009896800000a95d */ /* 0x004fea0003900000 */
[----:B------:R-:W2:Y:S02]  /*274b0*/  @!P2 SYNCS.PHASECHK.TRANS64 P2, [R6+URZ+0x28450], R5 ;  /* 0x028450050600a5a7 */ /* 0x000ea4000804007f */
[----:B--2---:R-:W-:Y:S05]  /*274c0*/  @!P2 BRA `(.L_x_1537) ;  /* 0xfffffffc00f0a947 */ /* 0x004fea000383ffff */
[----:B------:R-:W-:Y:S05]  /*274d0*/  BRA `(.L_x_1534) ;  /* 0xffffff0c00347947 */ /* 0x000fea000383ffff */
.L_x_1551:
[----:B-1----:R1:W2:Y:S02]  /*274e0*/  SYNCS.PHASECHK.TRANS64.TRYWAIT P1, [R4+URZ+0x28450], R9 ;  /* 0x02845009040075a7 */ /* 0x0022a4000802017f */
[----:B--2---:R-:W-:Y:S05]  /*274f0*/  @!P1 NANOSLEEP.SYNCS 0x989680 ;  /* 0x009896800000995d */ /* 0x004fea0003900000 */
[----:B------:R-:W2:Y:S02]  /*27500*/  @!P1 SYNCS.PHASECHK.TRANS64 P1, [R4+URZ+0x28450], R9 ;  /* 0x02845009040095a7 */ /* 0x000ea4000802007f */
[----:B--2---:R-:W-:Y:S05]  /*27510*/  @!P1 BRA `(.L_x_1551) ;  /* 0xfffffffc00f09947 */ /* 0x004fea000383ffff */
[----:B------:R-:W-:Y:S05]  /*27520*/  BRA `(.L_x_1550) ;  /* 0xffffff2c00147947 */ /* 0x000fea000383ffff */
.L_x_1555:
[----:B------:R-:W-:Y:S01]  /*27530*/  SEL R61, R50, R11, P0 ;  /* 0x0000000b323d7207 */ /* 0x000fe20000000000 */
[----:B-----5:R-:W-:Y:S01]  /*27540*/  IMAD.MOV.U32 R12, RZ, RZ, R2 ;  /* 0x000000ffff0c7224 */ /* 0x020fe200078e0002 */
[----:B------:R-:W-:Y:S01]  /*27550*/  SEL R84, R11, R50, P0 ;  /* 0x000000320b547207 */ /* 0x000fe20000000000 */
[----:B------:R-:W-:Y:S01]  /*27560*/  IMAD.MOV.U32 R11, RZ, RZ, 0x1c1f ;  /* 0x00001c1fff0b7424 */ /* 0x000fe200078e00ff */
[----:B------:R-:W-:Y:S02]  /*27570*/  SEL R63, R58, R15, P0 ;  /* 0x0000000f3a3f7207 */ /* 0x000fe40000000000 */
[----:B------:R-:W-:Y:S01]  /*27580*/  SEL R86, R15, R58, P0 ;  /* 0x0000003a0f567207 */ /* 0x000fe20000000000 */
[----:B------:R-:W-:Y:S01]  /*27590*/  IMAD.MOV.U32 R15, RZ, RZ, -0x1 ;  /* 0xffffffffff0f7424 */ /* 0x000fe200078e00ff */
[----:B------:R-:W-:Y:S02]  /*275a0*/  SEL R31, R14, R21, P0 ;  /* 0x000000150e1f7207 */ /* 0x000fe40000000000 */
[----:B------:R-:W-:-:S07]  /*275b0*/  SEL R28, R21, R14, P0 ;  /* 0x0000000e151c7207 */ /* 0x000fce0000000000 */
[----:B01----:R-:W-:Y:S05]  /*275c0*/  WARPSYNC.COLLECTIVE R15, `(.L_x_1781) ;  /* 0x000000000f087348 */ /* 0x003fea0003c00000 */
[----:B------:R2:W3:Y:S02]  /*275d0*/  SHFL.IDX P6, R14, R13, R12, R11 ;  /* 0x0000000c0d0e7389 */ /* 0x0004e400000c000b */
[----:B0123--:R-:W-:Y:S01]  /*275e0*/  ENDCOLLECTIVE ;  /* 0x000000000000791b */ /* 0x00ffe20003800000 */
.L_x_1781:
[----:B------:R-:W-:Y:S02]  /*275f0*/  SEL R39, R88, R59, P0 ;  /* 0x0000003b58277207 */ /* 0x000fe40000000000 */
[----:B------:R-:W-:Y:S02]  /*27600*/  SEL R44, R59, R88, P0 ;  /* 0x000000583b2c7207 */ /* 0x000fe40000000000 */
[----:B------:R-:W-:Y:S02]  /*27610*/  SEL R59, R42, R9, P0 ;  /* 0x000000092a3b7207 */ /* 0x000fe40000000000 */
[----:B------:R-:W-:Y:S02]  /*27620*/  SEL R82, R9, R42, P0 ;  /* 0x0000002a09527207 */ /* 0x000fe40000000000 */
[----:B------:R-:W-:Y:S02]  /*27630*/  LOP3.LUT R9, R2, 0x2, RZ, 0x3c, !PT ;  /* 0x0000000202097812 */ /* 0x000fe400078e3cff */
        /* <DEDUP_REMOVED lines=14> */
.L_x_1782:
        /* <DEDUP_REMOVED lines=19> */
.L_x_1783:
        /* <DEDUP_REMOVED lines=18> */
.L_x_1784:
        /* <DEDUP_REMOVED lines=19> */
.L_x_1785:
        /* <DEDUP_REMOVED lines=11> */
[----:B------:R-:W-:Y:S01]  /*27b50*/  SEL R10, R25, R10, P0 ;  /* 0x0000000a190a7207 */ /* 0x000fe20000000000 */
[----:B------:R-:W-:-:S07]  /*27b60*/  IMAD.MOV.U32 R27, RZ, RZ, R14 ;  /* 0x000000ffff1b7224 */ /* 0x000fce00078e000e */
[----:B------:R-:W-:Y:S05]  /*27b70*/  WARPSYNC.COLLECTIVE R15, `(.L_x_1786) ;  /* 0x000000000f087348 */ /* 0x000fea0003c00000 */
[----:B------:R0:W1:Y:S02]  /*27b80*/  SHFL.IDX P6, R14, R13, R12, R11 ;  /* 0x0000000c0d0e7389 */ /* 0x00006400000c000b */
[----:B01----:R-:W-:Y:S01]  /*27b90*/  ENDCOLLECTIVE ;  /* 0x000000000000791b */ /* 0x003fe20003800000 */
.L_x_1786:
[----:B------:R-:W-:Y:S02]  /*27ba0*/  IMAD.MOV.U32 R13, RZ, RZ, R29 ;  /* 0x000000ffff0d7224 */ /* 0x000fe400078e001d */
[----:B------:R-:W-:Y:S02]  /*27bb0*/  IMAD.MOV.U32 R12, RZ, RZ, R2 ;  /* 0x000000ffff0c7224 */ /* 0x000fe400078e0002 */
[----:B------:R-:W-:-:S07]  /*27bc0*/  IMAD.MOV.U32 R20, RZ, RZ, R14 ;  /* 0x000000ffff147224 */ /* 0x000fce00078e000e */
[----:B------:R-:W-:Y:S05]  /*27bd0*/  WARPSYNC.COLLECTIVE R15, `(.L_x_1787) ;  /* 0x000000000f087348 */ /* 0x000fea0003c00000 */
[----:B------:R0:W1:Y:S02]  /*27be0*/  SHFL.IDX P6, R14, R13, R12, R11 ;  /* 0x0000000c0d0e7389 */ /* 0x00006400000c000b */
[----:B01----:R-:W-:Y:S01]  /*27bf0*/  ENDCOLLECTIVE ;  /* 0x000000000000791b */ /* 0x003fe20003800000 */
.L_x_1787:
[----:B------:R-:W-:Y:S02]  /*27c00*/  IMAD.MOV.U32 R13, RZ, RZ, R24 ;  /* 0x000000ffff0d7224 */ /* 0x000fe400078e0018 */
[----:B------:R-:W-:Y:S02]  /*27c10*/  IMAD.MOV.U32 R12, RZ, RZ, R9 ;  /* 0x000000ffff0c7224 */ /* 0x000fe400078e0009 */
[----:B------:R-:W-:-:S07]  /*27c20*/  IMAD.MOV.U32 R26, RZ, RZ, R14 ;  /* 0x000000ffff1a7224 */ /* 0x000fce00078e000e */
[----:B------:R-:W-:Y:S05]  /*27c30*/  WARPSYNC.COLLECTIVE R15, `(.L_x_1788) ;  /* 0x000000000f087348 */ /* 0x000fea0003c00000 */
[----:B------:R0:W1:Y:S02]  /*27c40*/  SHFL.IDX P6, R14, R13, R12, R11 ;  /* 0x0000000c0d0e7389 */ /* 0x00006400000c000b */
[----:B01----:R-:W-:Y:S01]  /*27c50*/  ENDCOLLECTIVE ;  /* 0x000000000000791b */ /* 0x003fe20003800000 */
.L_x_1788:
[----:B------:R-:W-:Y:S01]  /*27c60*/  MOV R13, R31 ;  /* 0x0000001f000d7202 */ /* 0x000fe20000000f00 */
[----:B------:R-:W-:Y:S02]  /*27c70*/  IMAD.MOV.U32 R12, RZ, RZ, R2 ;  /* 0x000000ffff0c7224 */ /* 0x000fe400078e0002 */
[----:B------:R-:W-:-:S07]  /*27c80*/  IMAD.MOV.U32 R29, RZ, RZ, R14 ;  /* 0x000000ffff1d7224 */ /* 0x000fce00078e000e */
[----:B------:R-:W-:Y:S05]  /*27c90*/  WARPSYNC.COLLECTIVE R15, `(.L_x_1789) ;  /* 0x000000000f087348 */ /* 0x000fea0003c00000 */
[----:B------:R0:W1:Y:S02]  /*27ca0*/  SHFL.IDX P6, R14, R13, R12, R11 ;  /* 0x0000000c0d0e7389 */ /* 0x00006400000c000b */
[----:B01----:R-:W-:Y:S01]  /*27cb0*/  ENDCOLLECTIVE ;  /* 0x000000000000791b */ /* 0x003fe20003800000 */
.L_x_1789:
[----:B------:R-:W-:Y:S02]  /*27cc0*/  SEL R24, R26, R29, P0 ;  /* 0x0000001d1a187207 */ /* 0x000fe40000000000 */
[----:B------:R-:W-:Y:S01]  /*27cd0*/  SEL R26, R29, R26, P0 ;  /* 0x0000001a1d1a7207 */ /* 0x000fe20000000000 */
[----:B------:R-:W-:Y:S02]  /*27ce0*/  IMAD.MOV.U32 R13, RZ, RZ, R28 ;  /* 0x000000ffff0d7224 */ /* 0x000fe400078e001c */
[----:B------:R-:W-:Y:S02]  /*27cf0*/  IMAD.MOV.U32 R12, RZ, RZ, R9 ;  /* 0x000000ffff0c7224 */ /* 0x000fe400078e0009 */
[----:B------:R-:W-:-:S07]  /*27d00*/  IMAD.MOV.U32 R30, RZ, RZ, R14 ;  /* 0x000000ffff1e7224 */ /* 0x000fce00078e000e */
[----:B------:R-:W-:Y:S05]  /*27d10*/  WARPSYNC.COLLECTIVE R15, `(.L_x_1790) ;  /* 0x000000000f087348 */ /* 0x000fea0003c00000 */
[----:B------:R0:W1:Y:S02]  /*27d20*/  SHFL.IDX P6, R14, R13, R12, R11 ;  /* 0x0000000c0d0e7389 */ /* 0x00006400000c000b */
[----:B01----:R-:W-:Y:S01]  /*27d30*/  ENDCOLLECTIVE ;  /* 0x000000000000791b */ /* 0x003fe20003800000 */
.L_x_1790:
[----:B------:R-:W-:Y:S02]  /*27d40*/  IMAD.MOV.U32 R13, RZ, RZ, R33 ;  /* 0x000000ffff0d7224 */ /* 0x000fe400078e0021 */
[----:B------:R-:W-:Y:S02]  /*27d50*/  IMAD.MOV.U32 R12, RZ, RZ, R2 ;  /* 0x000000ffff0c7224 */ /* 0x000fe400078e0002 */
[----:B------:R-:W-:-:S07]  /*27d60*/  IMAD.MOV.U32 R31, RZ, RZ, R14 ;  /* 0x000000ffff1f7224 */ /* 0x000fce00078e000e */
[----:B------:R-:W-:Y:S05]  /*27d70*/  WARPSYNC.COLLECTIVE R15, `(.L_x_1791) ;  /* 0x000000000f087348 */ /* 0x000fea0003c00000 */
[----:B------:R0:W1:Y:S02]  /*27d80*/  SHFL.IDX P6, R14, R13, R12, R11 ;  /* 0x0000000c0d0e7389 */ /* 0x00006400000c000b */
[----:B01----:R-:W-:Y:S01]  /*27d90*/  ENDCOLLECTIVE ;  /* 0x000000000000791b */ /* 0x003fe20003800000 */
.L_x_1791:
        /* <DEDUP_REMOVED lines=8> */
.L_x_1792:
[----:B------:R-:W-:Y:S02]  /*27e20*/  IMAD.MOV.U32 R13, RZ, RZ, R35 ;  /* 0x000000ffff0d7224 */ /* 0x000fe400078e0023 */
[----:B------:R-:W-:Y:S02]  /*27e30*/  IMAD.MOV.U32 R12, RZ, RZ, R2 ;  /* 0x000000ffff0c7224 */ /* 0x000fe400078e0002 */
[----:B------:R-:W-:-:S07]  /*27e40*/  IMAD.MOV.U32 R33, RZ, RZ, R14 ;  /* 0x000000ffff217224 */ /* 0x000fce00078e000e */
[----:B------:R-:W-:Y:S05]  /*27e50*/  WARPSYNC.COLLECTIVE R15, `(.L_x_1793) ;  /* 0x000000000f087348 */ /* 0x000fea0003c00000 */
[----:B------:R0:W1:Y:S02]  /*27e60*/  SHFL.IDX P6, R14, R13, R12, R11 ;  /* 0x0000000c0d0e7389 */ /* 0x00006400000c000b */
[----:B01----:R-:W-:Y:S01]  /*27e70*/  ENDCOLLECTIVE ;  /* 0x000000000000791b */ /* 0x003fe20003800000 */
.L_x_1793:
[----:B------:R-:W-:Y:S02]  /*27e80*/  SEL R32, R34, R33, P0 ;  /* 0x0000002122207207 */ /* 0x000fe40000000000 */
[----:B------:R-:W-:Y:S02]  /*27e90*/  SEL R34, R33, R34, P0 ;  /* 0x0000002221227207 */ /* 0x000fe40000000000 */
[----:B------:R-:W-:Y:S01]  /*27ea0*/  MOV R13, R36 ;  /* 0x00000024000d7202 */ /* 0x000fe20000000f00 */
[----:B------:R-:W-:Y:S02]  /*27eb0*/  IMAD.MOV.U32 R12, RZ, RZ, R9 ;  /* 0x000000ffff0c7224 */ /* 0x000fe400078e0009 */
[----:B------:R-:W-:-:S07]  /*27ec0*/  IMAD.MOV.U32 R38, RZ, RZ, R14 ;  /* 0x000000ffff267224 */ /* 0x000fce00078e000e */
[----:B------:R-:W-:Y:S05]  /*27ed0*/  WARPSYNC.COLLECTIVE R15, `(.L_x_1794) ;  /* 0x000000000f087348 */ /* 0x000fea0003c00000 */
[----:B------:R0:W1:Y:S02]  /*27ee0*/  SHFL.IDX P6, R14, R13, R12, R11 ;  /* 0x0000000c0d0e7389 */ /* 0x00006400000c000b */
[----:B01----:R-:W-:Y:S01]  /*27ef0*/  ENDCOLLECTIVE ;  /* 0x000000000000791b */ /* 0x003fe20003800000 */
.L_x_1794:
[----:B------:R-:W-:Y:S02]  /*27f00*/  IMAD.MOV.U32 R13, RZ, RZ, R37 ;  /* 0x000000ffff0d7224 */ /* 0x000fe400078e0025 */
[----:B------:R-:W-:Y:S02]  /*27f10*/  IMAD.MOV.U32 R12, RZ, RZ, R2 ;  /* 0x000000ffff0c7224 */ /* 0x000fe400078e0002 */
[----:B------:R-:W-:-:S07]  /*27f20*/  IMAD.MOV.U32 R35, RZ, RZ, R14 ;  /* 0x000000ffff237224 */ /* 0x000fce00078e000e */
[----:B------:R-:W-:Y:S05]  /*27f30*/  WARPSYNC.COLLECTIVE R15, `(.L_x_1795) ;  /* 0x000000000f087348 */ /* 0x000fea0003c00000 */
[----:B------:R0:W1:Y:S02]  /*27f40*/  SHFL.IDX P6, R14, R13, R12, R11 ;  /* 0x0000000c0d0e7389 */ /* 0x00006400000c000b */
[----:B01----:R-:W-:Y:S01]  /*27f50*/  ENDCOLLECTIVE ;  /* 0x000000000000791b */ /* 0x003fe20003800000 */
.L_x_1795:
        /* <DEDUP_REMOVED lines=8> */
.L_x_1796:
[----:B------:R-:W-:Y:S02]  /*27fe0*/  IMAD.MOV.U32 R13, RZ, RZ, R39 ;  /* 0x000000ffff0d7224 */ /* 0x000fe400078e0027 */
[----:B------:R-:W-:Y:S02]  /*27ff0*/  IMAD.MOV.U32 R12, RZ, RZ, R2 ;  /* 0x000000ffff0c7224 */ /* 0x000fe400078e0002 */
[----:B------:R-:W-:-:S07]  /*28000*/  IMAD.MOV.U32 R37, RZ, RZ, R14 ;  /* 0x000000ffff257224 */ /* 0x000fce00078e000e */
[----:B------:R-:W-:Y:S05]  /*28010*/  WARPSYNC.COLLECTIVE R15, `(.L_x_1797) ;  /* 0x000000000f087348 */ /* 0x000fea0003c00000 */
[----:B------:R0:W1:Y:S02]  /*28020*/  SHFL.IDX P6, R14, R13, R12, R11 ;  /* 0x0000000c0d0e7389 */ /* 0x00006400000c000b */
[----:B01----:R-:W-:Y:S01]  /*28030*/  ENDCOLLECTIVE ;  /* 0x000000000000791b */ /* 0x003fe20003800000 */
.L_x_1797:
        /* <DEDUP_REMOVED lines=8> */
.L_x_1798:
[----:B------:R-:W-:Y:S01]  /*280c0*/  MOV R13, R41 ;  /* 0x00000029000d7202 */ /* 0x000fe20000000f00 */
[----:B------:R-:W-:Y:S02]  /*280d0*/  IMAD.MOV.U32 R12, RZ, RZ, R2 ;  /* 0x000000ffff0c7224 */ /* 0x000fe400078e0002 */
[----:B------:R-:W-:-:S07]  /*280e0*/  IMAD.MOV.U32 R39, RZ, RZ, R14 ;  /* 0x000000ffff277224 */ /* 0x000fce00078e000e */
[----:B------:R-:W-:Y:S05]  /*280f0*/  WARPSYNC.COLLECTIVE R15, `(.L_x_1799) ;  /* 0x000000000f087348 */ /* 0x000fea0003c00000 */
[----:B------:R0:W1:Y:S02]  /*28100*/  SHFL.IDX P6, R14, R13, R12, R11 ;  /* 0x0000000c0d0e7389 */ /* 0x00006400000c000b */
[----:B01----:R-:W-:Y:S01]  /*28110*/  ENDCOLLECTIVE ;  /* 0x000000000000791b */ /* 0x003fe20003800000 */
.L_x_1799:
        /* <DEDUP_REMOVED lines=8> */
.L_x_1800:
[----:B------:R-:W-:Y:S02]  /*281a0*/  IMAD.MOV.U32 R13, RZ, RZ, R43 ;  /* 0x000000ffff0d7224 */ /* 0x000fe400078e002b */
[----:B------:R-:W-:Y:S02]  /*281b0*/  IMAD.MOV.U32 R12, RZ, RZ, R2 ;  /* 0x000000ffff0c7224 */ /* 0x000fe400078e0002 */
[----:B------:R-:W-:-:S07]  /*281c0*/  IMAD.MOV.U32 R41, RZ, RZ, R14 ;  /* 0x000000ffff297224 */ /* 0x000fce00078e000e */
[----:B------:R-:W-:Y:S05]  /*281d0*/  WARPSYNC.COLLECTIVE R15, `(.L_x_1801) ;  /* 0x000000000f087348 */ /* 0x000fea0003c00000 */
[----:B------:R0:W1:Y:S02]  /*281e0*/  SHFL.IDX P6, R14, R13, R12, R11 ;  /* 0x0000000c0d0e7389 */ /* 0x00006400000c000b */
[----:B01----:R-:W-:Y:S01]  /*281f0*/  ENDCOLLECTIVE ;  /* 0x000000000000791b */ /* 0x003fe20003800000 */
.L_x_1801:
        /* <DEDUP_REMOVED lines=8> */
.L_x_1802:
[----:B------:R-:W-:Y:S02]  /*28280*/  IMAD.MOV.U32 R13, RZ, RZ, R45 ;  /* 0x000000ffff0d7224 */ /* 0x000fe400078e002d */
[----:B------:R-:W-:Y:S02]  /*28290*/  IMAD.MOV.U32 R12, RZ, RZ, R2 ;  /* 0x000000ffff0c7224 */ /* 0x000fe400078e0002 */
[----:B------:R-:W-:-:S07]  /*282a0*/  IMAD.MOV.U32 R43, RZ, RZ, R14 ;  /* 0x000000ffff2b7224 */ /* 0x000fce00078e000e */
[----:B------:R-:W-:Y:S05]  /*282b0*/  WARPSYNC.COLLECTIVE R15, `(.L_x_1803) ;  /* 0x000000000f087348 */ /* 0x000fea0003c00000 */
[----:B------:R0:W1:Y:S02]  /*282c0*/  SHFL.IDX P6, R14, R13, R12, R11 ;  /* 0x0000000c0d0e7389 */ /* 0x00006400000c000b */
[----:B01----:R-:W-:Y:S01]  /*282d0*/  ENDCOLLECTIVE ;  /* 0x000000000000791b */ /* 0x003fe20003800000 */
.L_x_1803:
        /* <DEDUP_REMOVED lines=8> */
.L_x_1804:
[----:B------:R-:W-:Y:S02]  /*28360*/  IMAD.MOV.U32 R13, RZ, RZ, R47 ;  /* 0x000000ffff0d7224 */ /* 0x000fe400078e002f */
[----:B------:R-:W-:Y:S02]  /*28370*/  IMAD.MOV.U32 R12, RZ, RZ, R2 ;  /* 0x000000ffff0c7224 */ /* 0x000fe400078e0002 */
[----:B------:R-:W-:-:S07]  /*28380*/  IMAD.MOV.U32 R45, RZ, RZ, R14 ;  /* 0x000000ffff2d7224 */ /* 0x000fce00078e000e */
[----:B------:R-:W-:Y:S05]  /*28390*/  WARPSYNC.COLLECTIVE R15, `(.L_x_1805) ;  /* 0x000000000f087348 */ /* 0x000fea0003c00000 */
[----:B------:R0:W1:Y:S02]  /*283a0*/  SHFL.IDX P6, R14, R13, R12, R11 ;  /* 0x0000000c0d0e7389 */ /* 0x00006400000c000b */
[----:B01----:R-:W-:Y:S01]  /*283b0*/  ENDCOLLECTIVE ;  /* 0x000000000000791b */ /* 0x003fe20003800000 */
.L_x_1805:
        /* <DEDUP_REMOVED lines=8> */
.L_x_1806:
[----:B------:R-:W-:Y:S02]  /*28440*/  IMAD.MOV.U32 R13, RZ, RZ, R49 ;  /* 0x000000ffff0d7224 */ /* 0x000fe400078e0031 */
[----:B------:R-:W-:Y:S02]  /*28450*/  IMAD.MOV.U32 R12, RZ, RZ, R2 ;  /* 0x000000ffff0c7224 */ /* 0x000fe400078e0002 */
[----:B------:R-:W-:-:S07]  /*28460*/  IMAD.MOV.U32 R47, RZ, RZ, R14 ;  /* 0x000000ffff2f7224 */ /* 0x000fce00078e000e */
[----:B------:R-:W-:Y:S05]  /*28470*/  WARPSYNC.COLLECTIVE R15, `(.L_x_1807) ;  /* 0x000000000f087348 */ /* 0x000fea0003c00000 */
[----:B------:R0:W1:Y:S02]  /*28480*/  SHFL.IDX P6, R14, R13, R12, R11 ;  /* 0x0000000c0d0e7389 */ /* 0x00006400000c000b */
[----:B01----:R-:W-:Y:S01]  /*28490*/  ENDCOLLECTIVE ;  /* 0x000000000000791b */ /* 0x003fe20003800000 */
.L_x_1807:
        /* <DEDUP_REMOVED lines=8> */
.L_x_1808:
[----:B------:R-:W-:Y:S01]  /*28520*/  MOV R13, R51 ;  /* 0x00000033000d7202 */ /* 0x000fe20000000f00 */
[----:B------:R-:W-:Y:S02]  /*28530*/  IMAD.MOV.U32 R12, RZ, RZ, R2 ;  /* 0x000000ffff0c7224 */ /* 0x000fe400078e0002 */
[----:B------:R-:W-:-:S07]  /*28540*/  IMAD.MOV.U32 R7, RZ, RZ, R14 ;  /* 0x000000ffff077224 */ /* 0x000fce00078e000e */
[----:B------:R-:W-:Y:S05]  /*28550*/  WARPSYNC.COLLECTIVE R15, `(.L_x_1809) ;  /* 0x000000000f087348 */ /* 0x000fea0003c00000 */
[----:B------:R0:W1:Y:S02]  /*28560*/  SHFL.IDX P6, R14, R13, R12, R11 ;  /* 0x0000000c0d0e7389 */ /* 0x00006400000c000b */
[----:B01----:R-:W-:Y:S01]  /*28570*/  ENDCOLLECTIVE ;  /* 0x000000000000791b */ /* 0x003fe20003800000 */
.L_x_1809:
        /* <DEDUP_REMOVED lines=8> */
.L_x_1810:
[----:B------:R-:W-:Y:S02]  /*28600*/  IMAD.MOV.U32 R13, RZ, RZ, R53 ;  /* 0x000000ffff0d7224 */ /* 0x000fe400078e0035 */
[----:B------:R-:W-:Y:S02]  /*28610*/  IMAD.MOV.U32 R12, RZ, RZ, R2 ;  /* 0x000000ffff0c7224 */ /* 0x000fe400078e0002 */
[----:B------:R-:W-:-:S07]  /*28620*/  IMAD.MOV.U32 R49, RZ, RZ, R14 ;  /* 0x000000ffff317224 */ /* 0x000fce00078e000e */
[----:B------:R-:W-:Y:S05]  /*28630*/  WARPSYNC.COLLECTIVE R15, `(.L_x_1811) ;  /* 0x000000000f087348 */ /* 0x000fea0003c00000 */
[----:B------:R0:W1:Y:S02]  /*28640*/  SHFL.IDX P6, R14, R13, R12, R11 ;  /* 0x0000000c0d0e7389 */ /* 0x00006400000c000b */
[----:B01----:R-:W-:Y:S01]  /*28650*/  ENDCOLLECTIVE ;  /* 0x000000000000791b */ /* 0x003fe20003800000 */
.L_x_1811:
        /* <DEDUP_REMOVED lines=8> */
.L_x_1812:
[----:B------:R-:W-:Y:S02]  /*286e0*/  IMAD.MOV.U32 R13, RZ, RZ, R55 ;  /* 0x000000ffff0d7224 */ /* 0x000fe400078e0037 */
[----:B------:R-:W-:Y:S02]  /*286f0*/  IMAD.MOV.U32 R12, RZ, RZ, R2 ;  /* 0x000000ffff0c7224 */ /* 0x000fe400078e0002 */
[----:B------:R-:W-:-:S07]  /*28700*/  IMAD.MOV.U32 R51, RZ, RZ, R14 ;  /* 0x000000ffff337224 */ /* 0x000fce00078e000e */
[----:B------:R-:W-:Y:S05]  /*28710*/  WARPSYNC.COLLECTIVE R15, `(.L_x_1813) ;  /* 0x000000000f087348 */ /* 0x000fea0003c00000 */
[----:B------:R0:W1:Y:S02]  /*28720*/  SHFL.IDX P6, R14, R13, R12, R11 ;  /* 0x0000000c0d0e7389 */ /* 0x00006400000c000b */
[----:B01----:R-:W-:Y:S01]  /*28730*/  ENDCOLLECTIVE ;  /* 0x000000000000791b */ /* 0x003fe20003800000 */
.L_x_1813:
        /* <DEDUP_REMOVED lines=8> */
.L_x_1814:
[----:B------:R-:W-:Y:S02]  /*287c0*/  IMAD.MOV.U32 R13, RZ, RZ, R57 ;  /* 0x000000ffff0d7224 */ /* 0x000fe400078e0039 */
[----:B------:R-:W-:Y:S02]  /*287d0*/  IMAD.MOV.U32 R12, RZ, RZ, R2 ;  /* 0x000000ffff0c7224 */ /* 0x000fe400078e0002 */
[----:B------:R-:W-:-:S07]  /*287e0*/  IMAD.MOV.U32 R78, RZ, RZ, R14 ;  /* 0x000000ffff4e7224 */ /* 0x000fce00078e000e */
[----:B------:R-:W-:Y:S05]  /*287f0*/  WARPSYNC.COLLECTIVE R15, `(.L_x_1815) ;  /* 0x000000000f087348 */ /* 0x000fea0003c00000 */
[----:B------:R0:W1:Y:S02]  /*28800*/  SHFL.IDX P6, R14, R13, R12, R11 ;  /* 0x0000000c0d0e7389 */ /* 0x00006400000c000b */
[----:B01----:R-:W-:Y:S01]  /*28810*/  ENDCOLLECTIVE ;  /* 0x000000000000791b */ /* 0x003fe20003800000 */
.L_x_1815:
[----:B------:R-:W-:Y:S01]  /*28820*/  SEL R7, R78, R55, P0 ;  /* 0x000000374e077207 */ /* 0x000fe20000000000 */
[----:B------:R-:W-:Y:S02]  /*28830*/  IMAD.MOV.U32 R13, RZ, RZ, R80 ;  /* 0x000000ffff0d7224 */ /* 0x000fe400078e0050 */
[----:B------:R-:W-:Y:S02]  /*28840*/  IMAD.MOV.U32 R12, RZ, RZ, R9 ;  /* 0x000000ffff0c7224 */ /* 0x000fe400078e0009 */
[----:B------:R-:W-:-:S07]  /*28850*/  IMAD.MOV.U32 R57, RZ, RZ, R14 ;  /* 0x000000ffff397224 */ /* 0x000fce00078e000e */
[----:B------:R-:W-:Y:S05]  /*28860*/  WARPSYNC.COLLECTIVE R15, `(.L_x_1816) ;  /* 0x000000000f087348 */ /* 0x000fea0003c00000 */
[----:B------:R0:W1:Y:S02]  /*28870*/  SHFL.IDX P6, R14, R13, R12, R11 ;  /* 0x0000000c0d0e7389 */ /* 0x00006400000c000b */
[----:B01----:R-:W-:Y:S01]  /*28880*/  ENDCOLLECTIVE ;  /* 0x000000000000791b */ /* 0x003fe20003800000 */
.L_x_1816:
[----:B------:R-:W-:Y:S02]  /*28890*/  IMAD.MOV.U32 R13, RZ, RZ, R59 ;  /* 0x000000ffff0d7224 */ /* 0x000fe400078e003b */
[----:B------:R-:W-:Y:S02]  /*288a0*/  IMAD.MOV.U32 R12, RZ, RZ, R2 ;  /* 0x000000ffff0c7224 */ /* 0x000fe400078e0002 */
[----:B------:R-:W-:-:S07]  /*288b0*/  IMAD.MOV.U32 R80, RZ, RZ, R14 ;  /* 0x000000ffff507224 */ /* 0x000fce00078e000e */
[----:B------:R-:W-:Y:S05]  /*288c0*/  WARPSYNC.COLLECTIVE R15, `(.L_x_1817) ;  /* 0x000000000f087348 */ /* 0x000fea0003c00000 */
[----:B------:R0:W1:Y:S02]  /*288d0*/  SHFL.IDX P6, R14, R13, R12, R11 ;  /* 0x0000000c0d0e7389 */ /* 0x00006400000c000b */
[----:B01----:R-:W-:Y:S01]  /*288e0*/  ENDCOLLECTIVE ;  /* 0x000000000000791b */ /* 0x003fe20003800000 */
.L_x_1817:
[----:B------:R-:W-:Y:S02]  /*288f0*/  IMAD.MOV.U32 R13, RZ, RZ, R82 ;  /* 0x000000ffff0d7224 */ /* 0x000fe400078e0052 */
[----:B------:R-:W-:Y:S02]  /*28900*/  IMAD.MOV.U32 R12, RZ, RZ, R9 ;  /* 0x000000ffff0c7224 */ /* 0x000fe400078e0009 */
[----:B------:R-:W-:-:S07]  /*28910*/  IMAD.MOV.U32 R59, RZ, RZ, R14 ;  /* 0x000000ffff3b7224 */ /* 0x000fce00078e000e */
[----:B------:R-:W-:Y:S05]  /*28920*/  WARPSYNC.COLLECTIVE R15, `(.L_x_1818) ;  /* 0x000000000f087348 */ /* 0x000fea0003c00000 */
[----:B------:R0:W1:Y:S02]  /*28930*/  SHFL.IDX P6, R14, R13, R12, R11 ;  /* 0x0000000c0d0e7389 */ /* 0x00006400000c000b */
[----:B01----:R-:W-:Y:S01]  /*28940*/  ENDCOLLECTIVE ;  /* 0x000000000000791b */ /* 0x003fe20003800000 */
.L_x_1818:
[----:B------:R-:W-:Y:S01]  /*28950*/  MOV R13, R61 ;  /* 0x0000003d000d7202 */ /* 0x000fe20000000f00 */
[----:B------:R-:W-:Y:S02]  /*28960*/  IMAD.MOV.U32 R12, RZ, RZ, R2 ;  /* 0x000000ffff0c7224 */ /* 0x000fe400078e0002 */
[----:B------:R-:W-:-:S07]  /*28970*/  IMAD.MOV.U32 R82, RZ, RZ, R14 ;  /* 0x000000ffff527224 */ /* 0x000fce00078e000e */
[----:B------:R-:W-:Y:S05]  /*28980*/  WARPSYNC.COLLECTIVE R15, `(.L_x_1819) ;  /* 0x000000000f087348 */ /* 0x000fea0003c00000 */
[----:B------:R0:W1:Y:S02]  /*28990*/  SHFL.IDX P6, R14, R13, R12, R11 ;  /* 0x0000000c0d0e7389 */ /* 0x00006400000c000b */
[----:B01----:R-:W-:Y:S01]  /*289a0*/  ENDCOLLECTIVE ;  /* 0x000000000000791b */ /* 0x003fe20003800000 */
.L_x_1819:
[----:B------:R-:W-:Y:S02]  /*289b0*/  IMAD.MOV.U32 R13, RZ, RZ, R84 ;  /* 0x000000ffff0d7224 */ /* 0x000fe400078e0054 */
[----:B------:R-:W-:Y:S02]  /*289c0*/  IMAD.MOV.U32 R12, RZ, RZ, R9 ;  /* 0x000000ffff0c7224 */ /* 0x000fe400078e0009 */
[----:B------:R-:W-:-:S07]  /*289d0*/  IMAD.MOV.U32 R61, RZ, RZ, R14 ;  /* 0x000000ffff3d7224 */ /* 0x000fce00078e000e */
[----:B------:R-:W-:Y:S05]  /*289e0*/  WARPSYNC.COLLECTIVE R15, `(.L_x_1820) ;  /* 0x000000000f087348 */ /* 0x000fea0003c00000 */
[----:B------:R0:W1:Y:S02]  /*289f0*/  SHFL.IDX P6, R14, R13, R12, R11 ;  /* 0x0000000c0d0e7389 */ /* 0x00006400000c000b */
[----:B01----:R-:W-:Y:S01]  /*28a00*/  ENDCOLLECTIVE ;  /* 0x000000000000791b */ /* 0x003fe20003800000 */
.L_x_1820:
[----:B------:R-:W-:Y:S02]  /*28a10*/  IMAD.MOV.U32 R13, RZ, RZ, R63 ;  /* 0x000000ffff0d7224 */ /* 0x000fe400078e003f */
[----:B------:R-:W-:Y:S02]  /*28a20*/  IMAD.MOV.U32 R12, RZ, RZ, R2 ;  /* 0x000000ffff0c7224 */ /* 0x000fe400078e0002 */
[----:B------:R-:W-:-:S07]  /*28a30*/  IMAD.MOV.U32 R84, RZ, RZ, R14 ;  /* 0x000000ffff547224 */ /* 0x000fce00078e000e */
[----:B------:R-:W-:Y:S05]  /*28a40*/  WARPSYNC.COLLECTIVE R15, `(.L_x_1821) ;  /* 0x000000000f087348 */ /* 0x000fea0003c00000 */
[----:B------:R0:W1:Y:S02]  /*28a50*/  SHFL.IDX P6, R14, R13, R12, R11 ;  /* 0x0000000c0d0e7389 */ /* 0x00006400000c000b */
[----:B01----:R-:W-:Y:S01]  /*28a60*/  ENDCOLLECTIVE ;  /* 0x000000000000791b */ /* 0x003fe20003800000 */
.L_x_1821:
[----:B------:R-:W-:Y:S01]  /*28a70*/  SEL R25, R61, R84, P0 ;  /* 0x000000543d197207 */ /* 0x000fe20000000000 */
[----:B------:R-:W-:Y:S02]  /*28a80*/  IMAD.MOV.U32 R13, RZ, RZ, R86 ;  /* 0x000000ffff0d7224 */ /* 0x000fe400078e0056 */
[----:B------:R-:W-:Y:S02]  /*28a90*/  IMAD.MOV.U32 R12, RZ, RZ, R9 ;  /* 0x000000ffff0c7224 */ /* 0x000fe400078e0009 */
[----:B------:R-:W-:-:S07]  /*28aa0*/  IMAD.MOV.U32 R63, RZ, RZ, R14 ;  /* 0x000000ffff3f7224 */ /* 0x000fce00078e000e */
[----:B------:R-:W-:Y:S05]  /*28ab0*/  WARPSYNC.COLLECTIVE R15, `(.L_x_1822) ;  /* 0x000000000f087348 */ /* 0x000fea0003c00000 */
[----:B------:R0:W1:Y:S02]  /*28ac0*/  SHFL.IDX P6, R14, R13, R12, R11 ;  /* 0x0000000c0d0e7389 */ /* 0x00006400000c000b */
[----:B01----:R-:W-:Y:S01]  /*28ad0*/  ENDCOLLECTIVE ;  /* 0x000000000000791b */ /* 0x003fe20003800000 */
.L_x_1822:
[----:B------:R-:W-:Y:S02]  /*28ae0*/  IMAD.MOV.U32 R13, RZ, RZ, R65 ;  /* 0x000000ffff0d7224 */ /* 0x000fe400078e0041 */
[----:B------:R-:W-:Y:S02]  /*28af0*/  IMAD.MOV.U32 R12, RZ, RZ, R2 ;  /* 0x000000ffff0c7224 */ /* 0x000fe400078e0002 */
[----:B------:R-:W-:-:S07]  /*28b00*/  IMAD.MOV.U32 R86, RZ, RZ, R14 ;  /* 0x000000ffff567224 */ /* 0x000fce00078e000e */
[----:B------:R-:W-:Y:S05]  /*28b10*/  WARPSYNC.COLLECTIVE R15, `(.L_x_1823) ;  /* 0x000000000f087348 */ /* 0x000fea0003c00000 */
[----:B------:R0:W1:Y:S02]  /*28b20*/  SHFL.IDX P6, R14, R13, R12, R11 ;  /* 0x0000000c0d0e7389 */ /* 0x00006400000c000b */
[----:B01----:R-:W-:Y:S01]  /*28b30*/  ENDCOLLECTIVE ;  /* 0x000000000000791b */ /* 0x003fe20003800000 */
.L_x_1823:
        /* <DEDUP_REMOVED lines=8> */
.L_x_1824:
[----:B------:R-:W-:Y:S02]  /*28bc0*/  IMAD.MOV.U32 R13, RZ, RZ, R69 ;  /* 0x000000ffff0d7224 */ /* 0x000fe400078e0045 */
[----:B------:R-:W-:Y:S02]  /*28bd0*/  IMAD.MOV.U32 R12, RZ, RZ, R2 ;  /* 0x000000ffff0c7224 */ /* 0x000fe400078e0002 */
[----:B------:R-:W-:-:S07]  /*28be0*/  IMAD.MOV.U32 R88, RZ, RZ, R14 ;  /* 0x000000ffff587224 */ /* 0x000fce00078e000e */
[----:B------:R-:W-:Y:S05]  /*28bf0*/  WARPSYNC.COLLECTIVE R15, `(.L_x_1825) ;  /* 0x000000000f087348 */ /* 0x000fea0003c00000 */
[----:B------:R0:W1:Y:S02]  /*28c00*/  SHFL.IDX P6, R14, R13, R12, R11 ;  /* 0x0000000c0d0e7389 */ /* 0x00006400000c000b */
[----:B01----:R-:W-:Y:S01]  /*28c10*/  ENDCOLLECTIVE ;  /* 0x000000000000791b */ /* 0x003fe20003800000 */
.L_x_1825:
        /* <DEDUP_REMOVED lines=8> */
.L_x_1826:
[----:B------:R-:W-:Y:S02]  /*28ca0*/  IMAD.MOV.U32 R13, RZ, RZ, R99 ;  /* 0x000000ffff0d7224 */ /* 0x000fe400078e0063 */
[----:B------:R-:W-:Y:S02]  /*28cb0*/  IMAD.MOV.U32 R12, RZ, RZ, R2 ;  /* 0x000000ffff0c7224 */ /* 0x000fe400078e0002 */
[----:B------:R-:W-:-:S07]  /*28cc0*/  IMAD.MOV.U32 R100, RZ, RZ, R14 ;  /* 0x000000ffff647224 */ /* 0x000fce00078e000e */
[----:B------:R-:W-:Y:S05]  /*28cd0*/  WARPSYNC.COLLECTIVE R15, `(.L_x_1827) ;  /* 0x000000000f087348 */ /* 0x000fea0003c00000 */
[----:B------:R0:W1:Y:S02]  /*28ce0*/  SHFL.IDX P6, R14, R13, R12, R11 ;  /* 0x0000000c0d0e7389 */ /* 0x00006400000c000b */
[----:B01----:R-:W-:Y:S01]  /*28cf0*/  ENDCOLLECTIVE ;  /* 0x000000000000791b */ /* 0x003fe20003800000 */
.L_x_1827:
        /* <DEDUP_REMOVED lines=8> */
.L_x_1828:
[----:B------:R-:W-:Y:S01]  /*28d80*/  MOV R13, R101 ;  /* 0x00000065000d7202 */ /* 0x000fe20000000f00 */
[----:B------:R-:W-:Y:S02]  /*28d90*/  IMAD.MOV.U32 R12, RZ, RZ, R2 ;  /* 0x000000ffff0c7224 */ /* 0x000fe400078e0002 */
[----:B------:R-:W-:-:S07]  /*28da0*/  IMAD.MOV.U32 R102, RZ, RZ, R14 ;  /* 0x000000ffff667224 */ /* 0x000fce00078e000e */
[----:B------:R-:W-:Y:S05]  /*28db0*/  WARPSYNC.COLLECTIVE R15, `(.L_x_1829) ;  /* 0x000000000f087348 */ /* 0x000fea0003c00000 */
[----:B------:R0:W1:Y:S02]  /*28dc0*/  SHFL.IDX P6, R14, R13, R12, R11 ;  /* 0x0000000c0d0e7389 */ /* 0x00006400000c000b */
[----:B01----:R-:W-:Y:S01]  /*28dd0*/  ENDCOLLECTIVE ;  /* 0x000000000000791b */ /* 0x003fe20003800000 */
.L_x_1829:
        /* <DEDUP_REMOVED lines=8> */
.L_x_1830:
[----:B------:R-:W-:Y:S02]  /*28e60*/  IMAD.MOV.U32 R13, RZ, RZ, R103 ;  /* 0x000000ffff0d7224 */ /* 0x000fe400078e0067 */
[----:B------:R-:W-:Y:S02]  /*28e70*/  IMAD.MOV.U32 R12, RZ, RZ, R2 ;  /* 0x000000ffff0c7224 */ /* 0x000fe400078e0002 */
[----:B------:R-:W-:-:S07]  /*28e80*/  IMAD.MOV.U32 R104, RZ, RZ, R14 ;  /* 0x000000ffff687224 */ /* 0x000fce00078e000e */
[----:B------:R-:W-:Y:S05]  /*28e90*/  WARPSYNC.COLLECTIVE R15, `(.L_x_1831) ;  /* 0x000000000f087348 */ /* 0x000fea0003c00000 */
[----:B------:R0:W1:Y:S02]  /*28ea0*/  SHFL.IDX P6, R14, R13, R12, R11 ;  /* 0x0000000c0d0e7389 */ /* 0x00006400000c000b */
[----:B01----:R-:W-:Y:S01]  /*28eb0*/  ENDCOLLECTIVE ;  /* 0x000000000000791b */ /* 0x003fe20003800000 */
.L_x_1831:
        /* <DEDUP_REMOVED lines=8> */
.L_x_1832:
[----:B------:R-:W-:Y:S02]  /*28f40*/  IMAD.MOV.U32 R13, RZ, RZ, R105 ;  /* 0x000000ffff0d7224 */ /* 0x000fe400078e0069 */
[----:B------:R-:W-:Y:S02]  /*28f50*/  IMAD.MOV.U32 R12, RZ, RZ, R2 ;  /* 0x000000ffff0c7224 */ /* 0x000fe400078e0002 */
[----:B------:R-:W-:-:S07]  /*28f60*/  IMAD.MOV.U32 R106, RZ, RZ, R14 ;  /* 0x000000ffff6a7224 */ /* 0x000fce00078e000e */
[----:B------:R-:W-:Y:S05]  /*28f70*/  WARPSYNC.COLLECTIVE R15, `(.L_x_1833) ;  /* 0x000000000f087348 */ /* 0x000fea0003c00000 */
[----:B------:R0:W1:Y:S02]  /*28f80*/  SHFL.IDX P6, R14, R13, R12, R11 ;  /* 0x0000000c0d0e7389 */ /* 0x00006400000c000b */
[----:B01----:R-:W-:Y:S01]  /*28f90*/  ENDCOLLECTIVE ;  /* 0x000000000000791b */ /* 0x003fe20003800000 */
.L_x_1833:
        /* <DEDUP_REMOVED lines=8> */
.L_x_1834:
[----:B------:R-:W-:Y:S02]  /*29020*/  IMAD.MOV.U32 R13, RZ, RZ, R107 ;  /* 0x000000ffff0d7224 */ /* 0x000fe400078e006b */
[----:B------:R-:W-:Y:S02]  /*29030*/  IMAD.MOV.U32 R12, RZ, RZ, R2 ;  /* 0x000000ffff0c7224 */ /* 0x000fe400078e0002 */
[----:B------:R-:W-:-:S07]  /*29040*/  IMAD.MOV.U32 R108, RZ, RZ, R14 ;  /* 0x000000ffff6c7224 */ /* 0x000fce00078e000e */
[----:B------:R-:W-:Y:S05]  /*29050*/  WARPSYNC.COLLECTIVE R15, `(.L_x_1835) ;  /* 0x000000000f087348 */ /* 0x000fea0003c00000 */
[----:B------:R0:W1:Y:S02]  /*29060*/  SHFL.IDX P6, R14, R13, R12, R11 ;  /* 0x0000000c0d0e7389 */ /* 0x00006400000c000b */
[----:B01----:R-:W-:Y:S01]  /*29070*/  ENDCOLLECTIVE ;  /* 0x000000000000791b */ /* 0x003fe20003800000 */
.L_x_1835:
[----:B------:R-:W-:Y:S01]  /*29080*/  SEL R53, R105, R108, P0 ;  /* 0x0000006c69357207 */ /* 0x000fe20000000000 */
[----:B------:R-:W-:Y:S02]  /*29090*/  IMAD.MOV.U32 R13, RZ, RZ, R110 ;  /* 0x000000ffff0d7224 */ /* 0x000fe400078e006e */
[----:B------:R-:W-:Y:S02]  /*290a0*/  IMAD.MOV.U32 R12, RZ, RZ, R9 ;  /* 0x000000ffff0c7224 */ /* 0x000fe400078e0009 */
[----:B------:R-:W-:-:S07]  /*290b0*/  IMAD.MOV.U32 R107, RZ, RZ, R14 ;  /* 0x000000ffff6b7224 */ /* 0x000fce00078e000e */
[----:B------:R-:W-:Y:S05]  /*290c0*/  WARPSYNC.COLLECTIVE R15, `(.L_x_1836) ;  /* 0x000000000f087348 */ /* 0x000fea0003c00000 */
[----:B------:R0:W1:Y:S02]  /*290d0*/  SHFL.IDX P6, R14, R13, R12, R11 ;  /* 0x0000000c0d0e7389 */ /* 0x00006400000c000b */
[----:B01----:R-:W-:Y:S01]  /*290e0*/  ENDCOLLECTIVE ;  /* 0x000000000000791b */ /* 0x003fe20003800000 */
.L_x_1836:
[----:B------:R-:W-:Y:S02]  /*290f0*/  IMAD.MOV.U32 R13, RZ, RZ, R109 ;  /* 0x000000ffff0d7224 */ /* 0x000fe400078e006d */
[----:B------:R-:W-:Y:S02]  /*29100*/  IMAD.MOV.U32 R12, RZ, RZ, R2 ;  /* 0x000000ffff0c7224 */ /* 0x000fe400078e0002 */
[----:B------:R-:W-:-:S07]  /*29110*/  IMAD.MOV.U32 R110, RZ, RZ, R14 ;  /* 0x000000ffff6e7224 */ /* 0x000fce00078e000e */
[----:B------:R-:W-:Y:S05]  /*29120*/  WARPSYNC.COLLECTIVE R15, `(.L_x_1837) ;  /* 0x000000000f087348 */ /* 0x000fea0003c00000 */
[----:B------:R0:W1:Y:S02]  /*29130*/  SHFL.IDX P6, R14, R13, R12, R11 ;  /* 0x0000000c0d0e7389 */ /* 0x00006400000c000b */
[----:B01----:R-:W-:Y:S01]  /*29140*/  ENDCOLLECTIVE ;  /* 0x000000000000791b */ /* 0x003fe20003800000 */
.L_x_1837:
[----:B------:R-:W-:Y:S02]  /*29150*/  IMAD.MOV.U32 R13, RZ, RZ, R112 ;  /* 0x000000ffff0d7224 */ /* 0x000fe400078e0070 */
[----:B------:R-:W-:Y:S02]  /*29160*/  IMAD.MOV.U32 R12, RZ, RZ, R9 ;  /* 0x000000ffff0c7224 */ /* 0x000fe400078e0009 */
[----:B------:R-:W-:-:S07]  /*29170*/  IMAD.MOV.U32 R109, RZ, RZ, R14 ;  /* 0x000000ffff6d7224 */ /* 0x000fce00078e000e */
[----:B------:R-:W-:Y:S05]  /*29180*/  WARPSYNC.COLLECTIVE R15, `(.L_x_1838) ;  /* 0x000000000f087348 */ /* 0x000fea0003c00000 */
[----:B------:R0:W1:Y:S02]  /*29190*/  SHFL.IDX P6, R14, R13, R12, R11 ;  /* 0x0000000c0d0e7389 */ /* 0x00006400000c000b */
[----:B01----:R-:W-:Y:S01]  /*291a0*/  ENDCOLLECTIVE ;  /* 0x000000000000791b */ /* 0x003fe20003800000 */
.L_x_1838:
[----:B------:R-:W-:Y:S01]  /*291b0*/  MOV R13, R67 ;  /* 0x00000043000d7202 */ /* 0x000fe20000000f00 */
[----:B------:R-:W-:Y:S02]  /*291c0*/  IMAD.MOV.U32 R12, RZ, RZ, R2 ;  /* 0x000000ffff0c7224 */ /* 0x000fe400078e0002 */
[----:B------:R-:W-:-:S07]  /*291d0*/  IMAD.MOV.U32 R112, RZ, RZ, R14 ;  /* 0x000000ffff707224 */ /* 0x000fce00078e000e */
[----:B------:R-:W-:Y:S05]  /*291e0*/  WARPSYNC.COLLECTIVE R15, `(.L_x_1839) ;  /* 0x000000000f087348 */ /* 0x000fea0003c00000 */
[----:B------:R0:W1:Y:S02]  /*291f0*/  SHFL.IDX P6, R14, R13, R12, R11 ;  /* 0x0000000c0d0e7389 */ /* 0x00006400000c000b */
[----:B01----:R-:W-:Y:S01]  /*29200*/  ENDCOLLECTIVE ;  /* 0x000000000000791b */ /* 0x003fe20003800000 */
.L_x_1839:
[----:B------:R-:W-:Y:S01]  /*29210*/  SEL R63, R112, R109, P0 ;  /* 0x0000006d703f7207 */ /* 0x000fe20000000000 */
[----:B------:R-:W-:Y:S02]  /*29220*/  IMAD.MOV.U32 R13, RZ, RZ, R114 ;  /* 0x000000ffff0d7224 */ /* 0x000fe400078e0072 */
[----:B------:R-:W-:Y:S02]  /*29230*/  IMAD.MOV.U32 R12, RZ, RZ, R9 ;  /* 0x000000ffff0c7224 */ /* 0x000fe400078e0009 */
[----:B------:R-:W-:-:S07]  /*29240*/  IMAD.MOV.U32 R67, RZ, RZ, R14 ;  /* 0x000000ffff437224 */ /* 0x000fce00078e000e */
[----:B------:R-:W-:Y:S05]  /*29250*/  WARPSYNC.COLLECTIVE R15, `(.L_x_1840) ;  /* 0x000000000f087348 */ /* 0x000fea0003c00000 */
[----:B------:R0:W1:Y:S02]  /*29260*/  SHFL.IDX P6, R14, R13, R12, R11 ;  /* 0x0000000c0d0e7389 */ /* 0x00006400000c000b */
[----:B01----:R-:W-:Y:S01]  /*29270*/  ENDCOLLECTIVE ;  /* 0x000000000000791b */ /* 0x003fe20003800000 */
.L_x_1840:
[----:B------:R-:W-:Y:S02]  /*29280*/  IMAD.MOV.U32 R13, RZ, RZ, R71 ;  /* 0x000000ffff0d7224 */ /* 0x000fe400078e0047 */
[----:B------:R-:W-:Y:S02]  /*29290*/  IMAD.MOV.U32 R12, RZ, RZ, R2 ;  /* 0x000000ffff0c7224 */ /* 0x000fe400078e0002 */
[----:B------:R-:W-:-:S07]  /*292a0*/  IMAD.MOV.U32 R114, RZ, RZ, R14 ;  /* 0x000000ffff727224 */ /* 0x000fce00078e000e */
[----:B------:R-:W-:Y:S05]  /*292b0*/  WARPSYNC.COLLECTIVE R15, `(.L_x_1841) ;  /* 0x000000000f087348 */ /* 0x000fea0003c00000 */
[----:B------:R0:W1:Y:S02]  /*292c0*/  SHFL.IDX P6, R14, R13, R12, R11 ;  /* 0x0000000c0d0e7389 */ /* 0x00006400000c000b */
[----:B01----:R-:W-:Y:S01]  /*292d0*/  ENDCOLLECTIVE ;  /* 0x000000000000791b */ /* 0x003fe20003800000 */
.L_x_1841:
        /* <DEDUP_REMOVED lines=8> */
.L_x_1842:
[----:B------:R-:W-:Y:S02]  /*29360*/  IMAD.MOV.U32 R13, RZ, RZ, R75 ;  /* 0x000000ffff0d7224 */ /* 0x000fe400078e004b */
[----:B------:R-:W-:Y:S02]  /*29370*/  IMAD.MOV.U32 R12, RZ, RZ, R2 ;  /* 0x000000ffff0c7224 */ /* 0x000fe400078e0002 */
[----:B------:R-:W-:-:S07]  /*29380*/  IMAD.MOV.U32 R116, RZ, RZ, R14 ;  /* 0x000000ffff747224 */ /* 0x000fce00078e000e */
[----:B------:R-:W-:Y:S05]  /*29390*/  WARPSYNC.COLLECTIVE R15, `(.L_x_1843) ;  /* 0x000000000f087348 */ /* 0x000fea0003c00000 */
[----:B------:R0:W1:Y:S02]  /*293a0*/  SHFL.IDX P6, R14, R13, R12, R11 ;  /* 0x0000000c0d0e7389 */ /* 0x00006400000c000b */
[----:B01----:R-:W-:Y:S01]  /*293b0*/  ENDCOLLECTIVE ;  /* 0x000000000000791b */ /* 0x003fe20003800000 */
.L_x_1843:
[----:B------:R-:W-:Y:S02]  /*293c0*/  SEL R69, R71, R116, P0 ;  /* 0x0000007447457207 */ /* 0x000fe40000000000 */
[----:B------:R-:W-:Y:S02]  /*293d0*/  SEL R71, R116, R71, P0 ;  /* 0x0000004774477207 */ /* 0x000fe40000000000 */
[----:B------:R-:W-:Y:S01]  /*293e0*/  MOV R13, R5 ;  /* 0x00000005000d7202 */ /* 0x000fe20000000f00 */
[----:B------:R-:W-:Y:S01]  /*293f0*/  IMAD.MOV.U32 R12, RZ, RZ, R9 ;  /* 0x000000ffff0c7224 */ /* 0x000fe200078e0009 */
[----:B------:R-:W-:Y:S02]  /*29400*/  SEL R5, R55, R78, P0 ;  /* 0x0000004e37057207 */ /* 0x000fe40000000000 */
[----:B------:R-:W-:Y:S02]  /*29410*/  SEL R9, R57, R80, P0 ;  /* 0x0000005039097207 */ /* 0x000fe40000000000 */
[----:B------:R-:W-:Y:S01]  /*29420*/  SEL R55, R108, R105, P0 ;  /* 0x000000696c377207 */ /* 0x000fe20000000000 */
[----:B------:R-:W-:-:S07]  /*29430*/  IMAD.MOV.U32 R75, RZ, RZ, R14 ;  /* 0x000000ffff4b7224 */ /* 0x000fce00078e000e */
[----:B------:R-:W-:Y:S05]  /*29440*/  WARPSYNC.COLLECTIVE R15, `(.L_x_1844) ;  /* 0x000000000f087348 */ /* 0x000fea0003c00000 */
[----:B------:R0:W1:Y:S02]  /*29450*/  SHFL.IDX P6, R14, R13, R12, R11 ;  /* 0x0000000c0d0e7389 */ /* 0x00006400000c000b */
[----:B01----:R-:W-:Y:S01]  /*29460*/  ENDCOLLECTIVE ;  /* 0x000000000000791b */ /* 0x003fe20003800000 */
.L_x_1844:
[----:B------:R-:W-:Y:S02]  /*29470*/  SEL R12, R27, R20, P0 ;  /* 0x000000141b0c7207 */ /* 0x000fe40000000000 */
[----:B------:R-:W-:Y:S02]  /*29480*/  SEL R11, R80, R57, P0 ;  /* 0x00000039500b7207 */ /* 0x000fe40000000000 */
[----:B------:R-:W-:Y:S02]  /*29490*/  SEL R13, R59, R82, P0 ;  /* 0x000000523b0d7207 */ /* 0x000fe40000000000 */
[----:B------:R-:W-:Y:S02]  /*294a0*/  SEL R15, R82, R59, P0 ;  /* 0x0000003b520f7207 */ /* 0x000fe40000000000 */
[----:B------:R-:W-:Y:S01]  /*294b0*/  SEL R57, R107, R110, P0 ;  /* 0x0000006e6b397207 */ /* 0x000fe20000000000 */
[----:B------:R-:W-:Y:S01]  /*294c0*/  IMAD.MOV.U32 R2, RZ, RZ, R14 ;  /* 0x000000ffff027224 */ /* 0x000fe200078e000e */
[----:B------:R-:W-:Y:S01]  /*294d0*/  SEL R14, R20, R27, P0 ;  /* 0x0000001b140e7207 */ /* 0x000fe20000000000 */
[----:B------:R-:W-:Y:S01]  /*294e0*/  IMAD.MOV.U32 R20, RZ, RZ, RZ ;  /* 0x000000ffff147224 */ /* 0x000fe200078e00ff */
[----:B------:R-:W-:-:S02]  /*294f0*/  SEL R27, R84, R61, P0 ;  /* 0x0000003d541b7207 */ /* 0x000fc40000000000 */
[----:B------:R-:W-:Y:S02]  /*29500*/  SEL R59, R110, R107, P0 ;  /* 0x0000006b6e3b7207 */ /* 0x000fe40000000000 */
[----:B------:R-:W-:Y:S01]  /*29510*/  SEL R61, R109, R112, P0 ;  /* 0x000000706d3d7207 */ /* 0x000fe20000000000 */
[----:B------:R-:W-:Y:S06]  /*29520*/  BRA `(.L_x_1845) ;  /* 0xffffff3000347947 */ /* 0x000fec000383ffff */
.L_x_1567:
[----:B------:R-:W-:Y:S02]  /*29530*/  IMAD.MOV.U32 R13, RZ, RZ, R2 ;  /* 0x000000ffff0d7224 */ /* 0x000fe400078e0002 */
[----:B------:R-:W-:Y:S02]  /*29540*/  IMAD.MOV.U32 R12, RZ, RZ, RZ ;  /* 0x000000ffff0c7224 */ /* 0x000fe400078e00ff */
[----:B------:R-:W-:Y:S02]  /*29550*/  IMAD.MOV.U32 R11, RZ, RZ, 0x181f ;  /* 0x0000181fff0b7424 */ /* 0x000fe400078e00ff */
[----:B------:R-:W-:-:S07]  /*29560*/  IMAD.MOV.U32 R15, RZ, RZ, -0x1 ;  /* 0xffffffffff0f7424 */ /* 0x000fce00078e00ff */
[----:B-1----:R-:W-:Y:S05]  /*29570*/  WARPSYNC.COLLECTIVE R15, `(.L_x_1846) ;  /* 0x000000000f087348 */ /* 0x002fea0003c00000 */
[----:B------:R0:W2:Y:S02]  /*29580*/  SHFL.IDX P6, R14, R13, R12, R11 ;  /* 0x0000000c0d0e7389 */ /* 0x0000a400000c000b */
[----:B012---:R-:W-:Y:S01]  /*29590*/  ENDCOLLECTIVE ;  /* 0x000000000000791b */ /* 0x007fe20003800000 */
.L_x_1846:
[----:B------:R-:W-:Y:S02]  /*295a0*/  IMAD.MOV.U32 R13, RZ, RZ, R0 ;  /* 0x000000ffff0d7224 */ /* 0x000fe400078e0000 */
[----:B------:R-:W-:-:S07]  /*295b0*/  IMAD.MOV.U32 R3, RZ, RZ, R14 ;  /* 0x000000ffff037224 */ /* 0x000fce00078e000e */
[----:B------:R-:W-:Y:S05]  /*295c0*/  WARPSYNC.COLLECTIVE R15, `(.L_x_1847) ;  /* 0x000000000f087348 */ /* 0x000fea0003c00000 */
[----:B------:R0:W1:Y:S02]  /*295d0*/  SHFL.IDX P6, R14, R13, R12, R11 ;  /* 0x0000000c0d0e7389 */ /* 0x00006400000c000b */
[----:B01----:R-:W-:Y:S01]  /*295e0*/  ENDCOLLECTIVE ;  /* 0x000000000000791b */ /* 0x003fe20003800000 */
.L_x_1847:
[----:B------:R-:W-:Y:S05]  /*295f0*/  BRA `(.L_x_1848) ;  /* 0xffffff4800f07947 */ /* 0x000fea000383ffff */
.L_x_1570:
[----:B------:R-:W-:Y:S01]  /*29600*/  BSSY B1, `(.L_x_1849) ;  /* 0x0000008000017945 */ /* 0x000fe20003800000 */
[----:B------:R-:W-:Y:S02]  /*29610*/  IMAD.MOV.U32 R13, RZ, RZ, R2 ;  /* 0x000000ffff0d7224 */ /* 0x000fe400078e0002 */
[----:B------:R-:W-:Y:S02]  /*29620*/  IMAD.MOV.U32 R12, RZ, RZ, 0x1 ;  /* 0x00000001ff0c7424 */ /* 0x000fe400078e00ff */
[----:B------:R-:W-:Y:S02]  /*29630*/  IMAD.MOV.U32 R11, RZ, RZ, 0x181f ;  /* 0x0000181fff0b7424 */ /* 0x000fe400078e00ff */
[----:B----4-:R-:W-:-:S07]  /*29640*/  IMAD.MOV.U32 R15, RZ, RZ, -0x1 ;  /* 0xffffffffff0f7424 */ /* 0x010fce00078e00ff */
[----:B0123--:R-:W-:Y:S05]  /*29650*/  WARPSYNC.COLLECTIVE R15, `(.L_x_1850) ;  /* 0x000000000f087348 */ /* 0x00ffea0003c00000 */
[----:B---3--:R3:W4:Y:S02]  /*29660*/  SHFL.IDX P6, R14, R13, R12, R11 ;  /* 0x0000000c0d0e7389 */ /* 0x00872400000c000b */
[----:B01234-:R-:W-:Y:S01]  /*29670*/  ENDCOLLECTIVE ;  /* 0x000000000000791b */ /* 0x01ffe20003800000 */
.L_x_1850:
[----:B------:R-:W-:Y:S05]  /*29680*/  BSYNC B1 ;  /* 0x0000000000017941 */ /* 0x000fea0003800000 */
.L_x_1849:
        /* <DEDUP_REMOVED lines=8> */
.L_x_1851:
[----:B------:R-:W-:Y:S05]  /*29710*/  BRA `(.L_x_1852) ;  /* 0xffffff4c00107947 */ /* 0x000fea000383ffff */
.L_x_1573:
        /* <DEDUP_REMOVED lines=8> */
.L_x_1854:
[----:B------:R-:W-:Y:S05]  /*297a0*/  BSYNC B1 ;  /* 0x0000000000017941 */ /* 0x000fea0003800000 */
.L_x_1853:
        /* <DEDUP_REMOVED lines=8> */
.L_x_1855:
[----:B------:R-:W-:Y:S05]  /*29830*/  BRA `(.L_x_1856) ;  /* 0xffffff4c00307947 */ /* 0x000fea000383ffff */
.L_x_1576:
[----:B------:R-:W-:Y:S01]  /*29840*/  BSSY B1, `(.L_x_1857) ;  /* 0x0000008000017945 */ /* 0x000fe20003800000 */
[----:B------:R-:W-:Y:S01]  /*29850*/  IMAD.MOV.U32 R13, RZ, RZ, R2 ;  /* 0x000000ffff0d7224 */ /* 0x000fe200078e0002 */
[----:B------:R-:W-:Y:S01]  /*29860*/  MOV R11, 0x181f ;  /* 0x0000181f000b7802 */ /* 0x000fe20000000f00 */
[----:B------:R-:W-:Y:S02]  /*29870*/  IMAD.MOV.U32 R12, RZ, RZ, 0x3 ;  /* 0x00000003ff0c7424 */ /* 0x000fe400078e00ff */
[----:B0-----:R-:W-:-:S07]  /*29880*/  IMAD.MOV.U32 R15, RZ, RZ, -0x1 ;  /* 0xffffffffff0f7424 */ /* 0x001fce00078e00ff */
[----:B-1234-:R-:W-:Y:S05]  /*29890*/  WARPSYNC.COLLECTIVE R15, `(.L_x_1858) ;  /* 0x000000000f087348 */ /* 0x01efea0003c00000 */
[----:B----4-:R0:W4:Y:S02]  /*298a0*/  SHFL.IDX P6, R14, R13, R12, R11 ;  /* 0x0000000c0d0e7389 */ /* 0x01012400000c000b */
[----:B01234-:R-:W-:Y:S01]  /*298b0*/  ENDCOLLECTIVE ;  /* 0x000000000000791b */ /* 0x01ffe20003800000 */
.L_x_1858:
[----:B------:R-:W-:Y:S05]  /*298c0*/  BSYNC B1 ;  /* 0x0000000000017941 */ /* 0x000fea0003800000 */
.L_x_1857:
        /* <DEDUP_REMOVED lines=8> */
.L_x_1859:
[----:B------:R-:W-:Y:S05]  /*29950*/  BRA `(.L_x_1860) ;  /* 0xffffff4c00507947 */ /* 0x000fea000383ffff */
.L_x_1601:
[----:B------:R-:W1:Y:S01]  /*29960*/  S2R R5, SR_TID.X ;  /* 0x0000000000057919 */ /* 0x000e620000002100 */
[----:B------:R-:W-:Y:S01]  /*29970*/  BSSY B1, `(.L_x_1861) ;  /* 0x000000a000017945 */ /* 0x000fe20003800000 */
[----:B------:R-:W-:Y:S02]  /*29980*/  IMAD.MOV.U32 R12, RZ, RZ, RZ ;  /* 0x000000ffff0c7224 */ /* 0x000fe400078e00ff */
[----:B0-----:R-:W-:Y:S02]  /*29990*/  IMAD.MOV.U32 R11, RZ, RZ, 0x1f ;  /* 0x0000001fff0b7424 */ /* 0x001fe400078e00ff */
[----:B------:R-:W-:Y:S01]  /*299a0*/  IMAD.MOV.U32 R15, RZ, RZ, -0x1 ;  /* 0xffffffffff0f7424 */ /* 0x000fe200078e00ff */
[----:B-1----:R-:W-:-:S04]  /*299b0*/  SHF.R.U32.HI R5, RZ, 0x5, R5 ;  /* 0x00000005ff057819 */ /* 0x002fc80000011605 */
[----:B------:R-:W-:-:S05]  /*299c0*/  LOP3.LUT R5, R5, 0x3, RZ, 0xc0, !PT ;  /* 0x0000000305057812 */ /* 0x000fca00078ec0ff */
[----:B------:R-:W-:-:S07]  /*299d0*/  IMAD.MOV.U32 R13, RZ, RZ, R5 ;  /* 0x000000ffff0d7224 */ /* 0x000fce00078e0005 */
[----:B------:R-:W-:Y:S05]  /*299e0*/  WARPSYNC.COLLECTIVE R15, `(.L_x_1862) ;  /* 0x000000000f087348 */ /* 0x000fea0003c00000 */
[----:B------:R0:W1:Y:S02]  /*299f0*/  SHFL.IDX P6, R14, R13, R12, R11 ;  /* 0x0000000c0d0e7389 */ /* 0x00006400000c000b */
[----:B01----:R-:W-:Y:S01]  /*29a00*/  ENDCOLLECTIVE ;  /* 0x000000000000791b */ /* 0x003fe20003800000 */
.L_x_1862:
[----:B------:R-:W-:Y:S05]  /*29a10*/  BSYNC B1 ;  /* 0x0000000000017941 */ /* 0x000fea0003800000 */
.L_x_1861:
[----:B------:R-:W-:Y:S05]  /*29a20*/  BRA `(.L_x_1863) ;  /* 0xffffff6400f87947 */ /* 0x000fea000383ffff */
.L_x_1603:
[----:B------:R-:W-:Y:S01]  /*29a30*/  BSSY B1, `(.L_x_1864) ;  /* 0x0000006000017945 */ /* 0x000fe20003800000 */
[----:B------:R-:W-:-:S07]  /*29a40*/  IMAD.MOV.U32 R15, RZ, RZ, -0x1 ;  /* 0xffffffffff0f7424 */ /* 0x000fce00078e00ff */
[----:B01----:R-:W-:Y:S05]  /*29a50*/  WARPSYNC.COLLECTIVE R15, `(.L_x_1865) ;  /* 0x000000000f0c7348 */ /* 0x003fea0003c00000 */
[----:B------:R-:W-:Y:S02]  /*29a60*/  ELECT P6, UR62, PT ;  /* 0x00000000003e782f */ /* 0x000fe400038c0000 */
[----:B------:R-:W-:Y:S01]  /*29a70*/  MOV R14, UR62 ;  /* 0x0000003e000e7c02 */ /* 0x000fe20008000f00 */
[----:B01----:R-:W-:Y:S10]  /*29a80*/  ENDCOLLECTIVE ;  /* 0x000000000000791b */ /* 0x003ff40003800000 */
.L_x_1865:
[----:B------:R-:W-:Y:S05]  /*29a90*/  BSYNC B1 ;  /* 0x0000000000017941 */ /* 0x000fea0003800000 */
.L_x_1864:
[----:B------:R-:W-:Y:S05]  /*29aa0*/  BRA `(.L_x_1602) ;  /* 0xffffff6400f07947 */ /* 0x000fea000383ffff */
.L_x_1605:
[----:B-1----:R-:W2:Y:S02]  /*29ab0*/  LDL R5, [R1] ;  /* 0x0000000001057983 */ /* 0x002ea40000100800 */
[----:B--2---:R1:W2:Y:S02]  /*29ac0*/  SYNCS.PHASECHK.TRANS64.TRYWAIT P0, [R5+URZ+0x28420], R4 ;  /* 0x02842004050075a7 */ /* 0x0042a4000800017f */
[----:B--2---:R-:W-:Y:S05]  /*29ad0*/  @!P0 NANOSLEEP.SYNCS 0x989680 ;  /* 0x009896800000895d */ /* 0x004fea0003900000 */
[----:B------:R-:W2:Y:S02]  /*29ae0*/  @!P0 SYNCS.PHASECHK.TRANS64 P0, [R5+URZ+0x28420], R4 ;  /* 0x02842004050085a7 */ /* 0x000ea4000800007f */
[----:B--2---:R-:W-:Y:S05]  /*29af0*/  @!P0 BRA `(.L_x_1605) ;  /* 0xfffffffc00ec8947 */ /* 0x004fea000383ffff */
[----:B------:R-:W-:Y:S05]  /*29b00*/  BRA `(.L_x_1866) ;  /* 0xffffff6800007947 */ /* 0x000fea000383ffff */
.L_x_1609:
[----:B-1----:R1:W2:Y:S02]  /*29b10*/  SYNCS.PHASECHK.TRANS64.TRYWAIT P0, [R7+URZ+0x284a0], R10 ;  /* 0x0284a00a070075a7 */ /* 0x0022a4000800017f */
[----:B--2---:R-:W-:Y:S05]  /*29b20*/  @!P0 NANOSLEEP.SYNCS 0x989680 ;  /* 0x009896800000895d */ /* 0x004fea0003900000 */
[----:B------:R-:W2:Y:S02]  /*29b30*/  @!P0 SYNCS.PHASECHK.TRANS64 P0, [R7+URZ+0x284a0], R10 ;  /* 0x0284a00a070085a7 */ /* 0x000ea4000800007f */
[----:B--2---:R-:W-:Y:S05]  /*29b40*/  @!P0 BRA `(.L_x_1609) ;  /* 0xfffffffc00f08947 */ /* 0x004fea000383ffff */
[----:B------:R-:W-:Y:S05]  /*29b50*/  BRA `(.L_x_1867) ;  /* 0xffffff6800287947 */ /* 0x000fea000383ffff */
.L_x_1615:
[----:B--2---:R2:W3:Y:S02]  /*29b60*/  SYNCS.PHASECHK.TRANS64.TRYWAIT P0, [R7+URZ+0x284c0], R10 ;  /* 0x0284c00a070075a7 */ /* 0x0044e4000800017f */
[----:B---3--:R-:W-:Y:S05]  /*29b70*/  @!P0 NANOSLEEP.SYNCS 0x989680 ;  /* 0x009896800000895d */ /* 0x008fea0003900000 */
[----:B------:R-:W3:Y:S02]  /*29b80*/  @!P0 SYNCS.PHASECHK.TRANS64 P0, [R7+URZ+0x284c0], R10 ;  /* 0x0284c00a070085a7 */ /* 0x000ee4000800007f */
[----:B---3--:R-:W-:Y:S05]  /*29b90*/  @!P0 BRA `(.L_x_1615) ;  /* 0xfffffffc00f08947 */ /* 0x008fea000383ffff */
[----:B------:R-:W-:Y:S05]  /*29ba0*/  BRA `(.L_x_1868) ;  /* 0xffffff6800ec7947 */ /* 0x000fea000383ffff */
.L_x_1623:
[----:B-1----:R1:W2:Y:S02]  /*29bb0*/  SYNCS.PHASECHK.TRANS64.TRYWAIT P1, [R8+URZ+0x284a0], R7 ;  /* 0x0284a007080075a7 */ /* 0x0022a4000802017f */
[----:B--2---:R-:W-:Y:S05]  /*29bc0*/  @!P1 NANOSLEEP.SYNCS 0x989680 ;  /* 0x009896800000995d */ /* 0x004fea0003900000 */
[----:B------:R-:W2:Y:S02]  /*29bd0*/  @!P1 SYNCS.PHASECHK.TRANS64 P1, [R8+URZ+0x284a0], R7 ;  /* 0x0284a007080095a7 */ /* 0x000ea4000802007f */
[----:B--2---:R-:W-:Y:S05]  /*29be0*/  @!P1 BRA `(.L_x_1623) ;  /* 0xfffffffc00f09947 */ /* 0x004fea000383ffff */
[----:B------:R-:W-:Y:S05]  /*29bf0*/  BRA `(.L_x_1869) ;  /* 0xffffff7000007947 */ /* 0x000fea000383ffff */
.L_x_1629:
[----:B--2---:R2:W3:Y:S02]  /*29c00*/  SYNCS.PHASECHK.TRANS64.TRYWAIT P1, [R8+URZ+0x284c0], R7 ;  /* 0x0284c007080075a7 */ /* 0x0044e4000802017f */
[----:B---3--:R-:W-:Y:S05]  /*29c10*/  @!P1 NANOSLEEP.SYNCS 0x989680 ;  /* 0x009896800000995d */ /* 0x008fea0003900000 */
[----:B------:R-:W3:Y:S02]  /*29c20*/  @!P1 SYNCS.PHASECHK.TRANS64 P1, [R8+URZ+0x284c0], R7 ;  /* 0x0284c007080095a7 */ /* 0x000ee4000802007f */
[----:B---3--:R-:W-:Y:S05]  /*29c30*/  @!P1 BRA `(.L_x_1629) ;  /* 0xfffffffc00f09947 */ /* 0x008fea000383ffff */
[----:B------:R-:W-:Y:S05]  /*29c40*/  BRA `(.L_x_1870) ;  /* 0xffffff7000c07947 */ /* 0x000fea000383ffff */
.L_x_1653:
[----:B------:R-:W1:Y:S01]  /*29c50*/  S2R R0, SR_TID.X ;  /* 0x0000000000007919 */ /* 0x000e620000002100 */
[----:B------:R-:W-:Y:S01]  /*29c60*/  BSSY B0, `(.L_x_1871) ;  /* 0x000000a000007945 */ /* 0x000fe20003800000 */
[----:B------:R-:W-:Y:S01]  /*29c70*/  IMAD.MOV.U32 R12, RZ, RZ, RZ ;  /* 0x000000ffff0c7224 */ /* 0x000fe200078e00ff */
[----:B------:R-:W-:Y:S01]  /*29c80*/  MOV R15, 0xffffffff ;  /* 0xffffffff000f7802 */ /* 0x000fe20000000f00 */
[----:B0-----:R-:W-:Y:S01]  /*29c90*/  IMAD.MOV.U32 R11, RZ, RZ, 0x1f ;  /* 0x0000001fff0b7424 */ /* 0x001fe200078e00ff */
[----:B-1----:R-:W-:-:S04]  /*29ca0*/  SHF.R.U32.HI R0, RZ, 0x5, R0 ;  /* 0x00000005ff007819 */ /* 0x002fc80000011600 */
[----:B------:R-:W-:-:S05]  /*29cb0*/  LOP3.LUT R0, R0, 0x3, RZ, 0xc0, !PT ;  /* 0x0000000300007812 */ /* 0x000fca00078ec0ff */
[----:B------:R-:W-:-:S07]  /*29cc0*/  IMAD.MOV.U32 R13, RZ, RZ, R0 ;  /* 0x000000ffff0d7224 */ /* 0x000fce00078e0000 */
[----:B--2---:R-:W-:Y:S05]  /*29cd0*/  WARPSYNC.COLLECTIVE R15, `(.L_x_1872) ;  /* 0x000000000f087348 */ /* 0x004fea0003c00000 */
[----:B------:R0:W1:Y:S02]  /*29ce0*/  SHFL.IDX P6, R14, R13, R12, R11 ;  /* 0x0000000c0d0e7389 */ /* 0x00006400000c000b */
[----:B012---:R-:W-:Y:S01]  /*29cf0*/  ENDCOLLECTIVE ;  /* 0x000000000000791b */ /* 0x007fe20003800000 */
.L_x_1872:
[----:B------:R-:W-:Y:S05]  /*29d00*/  BSYNC B0 ;  /* 0x0000000000007941 */ /* 0x000fea0003800000 */
.L_x_1871:
[----:B------:R-:W-:Y:S05]  /*29d10*/  BRA `(.L_x_1873) ;  /* 0xffffff8000a47947 */ /* 0x000fea000383ffff */
.L_x_1655:
[----:B------:R-:W-:Y:S01]  /*29d20*/  BSSY B0, `(.L_x_1874) ;  /* 0x0000006000007945 */ /* 0x000fe20003800000 */
[----:B------:R-:W-:-:S07]  /*29d30*/  IMAD.MOV.U32 R15, RZ, RZ, -0x1 ;  /* 0xffffffffff0f7424 */ /* 0x000fce00078e00ff */
[----:B012---:R-:W-:Y:S05]  /*29d40*/  WARPSYNC.COLLECTIVE R15, `(.L_x_1875) ;  /* 0x000000000f0c7348 */ /* 0x007fea0003c00000 */
[----:B------:R-:W-:Y:S02]  /*29d50*/  ELECT P6, UR62, PT ;  /* 0x00000000003e782f */ /* 0x000fe400038c0000 */
[----:B------:R-:W-:Y:S01]  /*29d60*/  MOV R14, UR62 ;  /* 0x0000003e000e7c02 */ /* 0x000fe20008000f00 */
[----:B012---:R-:W-:Y:S10]  /*29d70*/  ENDCOLLECTIVE ;  /* 0x000000000000791b */ /* 0x007ff40003800000 */
.L_x_1875:
[----:B------:R-:W-:Y:S05]  /*29d80*/  BSYNC B0 ;  /* 0x0000000000007941 */ /* 0x000fea0003800000 */
.L_x_1874:
[----:B------:R-:W-:Y:S05]  /*29d90*/  BRA `(.L_x_1876) ;  /* 0xffffff8000ac7947 */ /* 0x000fea000383ffff */
.L_x_1657:
[----:B-1----:R1:W2:Y:S02]  /*29da0*/  SYNCS.PHASECHK.TRANS64.TRYWAIT P0, [R0+URZ+0x28480], R3 ;  /* 0x02848003000075a7 */ /* 0x0022a4000800017f */
[----:B--2---:R-:W-:Y:S05]  /*29db0*/  @!P0 NANOSLEEP.SYNCS 0x989680 ;  /* 0x009896800000895d */ /* 0x004fea0003900000 */
[----:B------:R-:W2:Y:S02]  /*29dc0*/  @!P0 SYNCS.PHASECHK.TRANS64 P0, [R0+URZ+0x28480], R3 ;  /* 0x02848003000085a7 */ /* 0x000ea4000800007f */
[----:B--2---:R-:W-:Y:S05]  /*29dd0*/  @!P0 BRA `(.L_x_1657) ;  /* 0xfffffffc00f08947 */ /* 0x004fea000383ffff */
[----:B------:R-:W-:Y:S05]  /*29de0*/  BRA `(.L_x_1877) ;  /* 0xffffff8400207947 */ /* 0x000fea000383ffff */
.L_x_1659:
[----:B--2---:R2:W3:Y:S02]  /*29df0*/  SYNCS.PHASECHK.TRANS64.TRYWAIT P0, [R0+URZ+0x28440], R3 ;  /* 0x02844003000075a7 */ /* 0x0044e4000800017f */
[----:B---3--:R-:W-:Y:S05]  /*29e00*/  @!P0 NANOSLEEP.SYNCS 0x989680 ;  /* 0x009896800000895d */ /* 0x008fea0003900000 */
[----:B------:R-:W3:Y:S02]  /*29e10*/  @!P0 SYNCS.PHASECHK.TRANS64 P0, [R0+URZ+0x28440], R3 ;  /* 0x02844003000085a7 */ /* 0x000ee4000800007f */
[----:B---3--:R-:W-:Y:S05]  /*29e20*/  @!P0 BRA `(.L_x_1659) ;  /* 0xfffffffc00f08947 */ /* 0x008fea000383ffff */
[----:B------:R-:W-:Y:S05]  /*29e30*/  BRA `(.L_x_1878) ;  /* 0xffffff8400907947 */ /* 0x000fea000383ffff */
.L_x_1663:
[----:B------:R-:W2:Y:S01]  /*29e40*/  LDL.LU R11, [R1+0x48] ;  /* 0x00004800010b7983 */ /* 0x000ea20000300800 */
[----:B------:R-:W-:Y:S01]  /*29e50*/  IMAD.MOV.U32 R13, RZ, RZ, R3 ;  /* 0x000000ffff0d7224 */ /* 0x000fe200078e0003 */
[----:B------:R-:W-:Y:S01]  /*29e60*/  LOP3.LUT R5, R5, 0x7f, RZ, 0xc0, !PT ;  /* 0x0000007f05057812 */ /* 0x000fe200078ec0ff */
[----:B------:R-:W-:Y:S02]  /*29e70*/  IMAD.MOV.U32 R12, RZ, RZ, RZ ;  /* 0x000000ffff0c7224 */ /* 0x000fe400078e00ff */
[----:B------:R-:W-:Y:S01]  /*29e80*/  IMAD.MOV.U32 R15, RZ, RZ, -0x1 ;  /* 0xffffffffff0f7424 */ /* 0x000fe200078e00ff */
[----:B------:R-:W-:-:S05]  /*29e90*/  SHF.R.U32.HI R5, RZ, 0x3, R5 ;  /* 0x00000003ff057819 */ /* 0x000fca0000011605 */
[----:B------:R-:W-:-:S04]  /*29ea0*/  IMAD.IADD R0, R5, 0x1, R8 ;  /* 0x0000000105007824 */ /* 0x000fc800078e0208 */
[----:B------:R-:W-:Y:S02]  /*29eb0*/  VIADD R5, R0, 0x10 ;  /* 0x0000001000057836 */ /* 0x000fe40000000000 */
[----:B--2---:R-:W-:Y:S02]  /*29ec0*/  IMAD R2, R11, R7, RZ ;  /* 0x000000070b027224 */ /* 0x004fe400078e02ff */
[----:B------:R-:W-:-:S03]  /*29ed0*/  IMAD.MOV.U32 R11, RZ, RZ, 0x181f ;  /* 0x0000181fff0b7424 */ /* 0x000fc600078e00ff */
[----:B------:R-:W-:-:S13]  /*29ee0*/  ISETP.GE.AND P2, PT, R0, R2, PT ;  /* 0x000000020000720c */ /* 0x000fda0003f46270 */
[----:B-----5:R-:W-:Y:S05]  /*29ef0*/  WARPSYNC.COLLECTIVE R15, `(.L_x_1879) ;  /* 0x000000000f087348 */ /* 0x020fea0003c00000 */
[----:B------:R0:W1:Y:S02]  /*29f00*/  SHFL.IDX P6, R14, R13, R12, R11 ;  /* 0x0000000c0d0e7389 */ /* 0x00006400000c000b */
[----:B01---5:R-:W-:Y:S01]  /*29f10*/  ENDCOLLECTIVE ;  /* 0x000000000000791b */ /* 0x023fe20003800000 */
.L_x_1879:
[----:B------:R-:W-:Y:S02]  /*29f20*/  IMAD.MOV.U32 R13, RZ, RZ, R4 ;  /* 0x000000ffff0d7224 */ /* 0x000fe400078e0004 */
[----:B------:R-:W-:-:S07]  /*29f30*/  IMAD.MOV.U32 R6, RZ, RZ, R14 ;  /* 0x000000ffff067224 */ /* 0x000fce00078e000e */
[----:B------:R-:W-:Y:S05]  /*29f40*/  WARPSYNC.COLLECTIVE R15, `(.L_x_1880) ;  /* 0x000000000f087348 */ /* 0x000fea0003c00000 */
[----:B------:R0:W1:Y:S02]  /*29f50*/  SHFL.IDX P6, R14, R13, R12, R11 ;  /* 0x0000000c0d0e7389 */ /* 0x00006400000c000b */
[----:B01----:R-:W-:Y:S01]  /*29f60*/  ENDCOLLECTIVE ;  /* 0x000000000000791b */ /* 0x003fe20003800000 */
.L_x_1880:
[----:B------:R-:W-:Y:S02]  /*29f70*/  IMAD.MOV.U32 R13, RZ, RZ, R3 ;  /* 0x000000ffff0d7224 */ /* 0x000fe400078e0003 */
[----:B------:R-:W-:Y:S02]  /*29f80*/  IMAD.MOV.U32 R12, RZ, RZ, 0x1 ;  /* 0x00000001ff0c7424 */ /* 0x000fe400078e00ff */
[----:B------:R-:W-:-:S07]  /*29f90*/  IMAD.MOV.U32 R7, RZ, RZ, R14 ;  /* 0x000000ffff077224 */ /* 0x000fce00078e000e */
[----:B------:R-:W-:Y:S05]  /*29fa0*/  WARPSYNC.COLLECTIVE R15, `(.L_x_1881) ;  /* 0x000000000f087348 */ /* 0x000fea0003c00000 */
[----:B------:R0:W1:Y:S02]  /*29fb0*/  SHFL.IDX P6, R14, R13, R12, R11 ;  /* 0x0000000c0d0e7389 */ /* 0x00006400000c000b */
[----:B01----:R-:W-:Y:S01]  /*29fc0*/  ENDCOLLECTIVE ;  /* 0x000000000000791b */ /* 0x003fe20003800000 */
.L_x_1881:
[----:B------:R-:W-:-:S05]  /*29fd0*/  @!P2 IADD3 R7, P3, R10, R7, RZ ;  /* 0x000000070a07a210 */ /* 0x000fca0007f7e0ff */
[----:B------:R-:W-:-:S05]  /*29fe0*/  @!P2 IMAD.X R6, RZ, RZ, R6, P3 ;  /* 0x000000ffff06a224 */ /* 0x000fca00018e0606 */
[----:B------:R-:W-:Y:S02]  /*29ff0*/  @!P2 LOP3.LUT R7, R7, R6, RZ, 0x3c, !PT ;  /* 0x000000060707a212 */ /* 0x000fe400078e3cff */
[----:B------:R-:W-:Y:S02]  /*2a000*/  MOV R13, R4 ;  /* 0x00000004000d7202 */ /* 0x000fe40000000f00 */
[----:B------:R-:W-:-:S04]  /*2a010*/  @!P2 LOP3.LUT R6, R7, R6, RZ, 0x3c, !PT ;  /* 0x000000060706a212 */ /* 0x000fc800078e3cff */
[----:B------:R-:W-:Y:S01]  /*2a020*/  @!P2 LOP3.LUT R7, R7, R6, RZ, 0x3c, !PT ;  /* 0x000000060707a212 */ /* 0x000fe200078e3cff */
[----:B------:R-:W-:-:S07]  /*2a030*/  IMAD.MOV.U32 R8, RZ, RZ, R14 ;  /* 0x000000ffff087224 */ /* 0x000fce00078e000e */
[----:B------:R-:W-:Y:S05]  /*2a040*/  WARPSYNC.COLLECTIVE R15, `(.L_x_1882) ;  /* 0x000000000f087348 */ /* 0x000fea0003c00000 */
[----:B------:R0:W1:Y:S02]  /*2a050*/  SHFL.IDX P6, R14, R13, R12, R11 ;  /* 0x0000000c0d0e7389 */ /* 0x00006400000c000b */
[----:B01----:R-:W-:Y:S01]  /*2a060*/  ENDCOLLECTIVE ;  /* 0x000000000000791b */ /* 0x003fe20003800000 */
.L_x_1882:
        /* <DEDUP_REMOVED lines=12> */
.L_x_1883:
        /* <DEDUP_REMOVED lines=17> */
.L_x_1884:
[----:B------:R-:W-:Y:S02]  /*2a240*/  IMAD.MOV.U32 R13, RZ, RZ, R3 ;  /* 0x000000ffff0d7224 */ /* 0x000fe400078e0003 */
[----:B------:R-:W-:Y:S02]  /*2a250*/  IMAD.MOV.U32 R12, RZ, RZ, 0x3 ;  /* 0x00000003ff0c7424 */ /* 0x000fe400078e00ff */
[----:B------:R-:W-:-:S07]  /*2a260*/  IMAD.MOV.U32 R5, RZ, RZ, R14 ;  /* 0x000000ffff057224 */ /* 0x000fce00078e000e */
[----:B------:R-:W-:Y:S05]  /*2a270*/  WARPSYNC.COLLECTIVE R15, `(.L_x_1885) ;  /* 0x000000000f087348 */ /* 0x000fea0003c00000 */
[----:B------:R0:W1:Y:S02]  /*2a280*/  SHFL.IDX P6, R14, R13, R12, R11 ;  /* 0x0000000c0d0e7389 */ /* 0x00006400000c000b */
[----:B01----:R-:W-:Y:S01]  /*2a290*/  ENDCOLLECTIVE ;  /* 0x000000000000791b */ /* 0x003fe20003800000 */
.L_x_1885:
[----:B------:R-:W-:-:S05]  /*2a2a0*/  @!P2 IADD3 R5, P3, R10, R5, RZ ;  /* 0x000000050a05a210 */ /* 0x000fca0007f7e0ff */
[----:B------:R-:W-:-:S04]  /*2a2b0*/  @!P2 IMAD.X R6, RZ, RZ, R6, P3 ;  /* 0x000000ffff06a224 */ /* 0x000fc800018e0606 */
        /* <DEDUP_REMOVED lines=14> */
.L_x_1886:
[----:B------:R-:W-:Y:S02]  /*2a3a0*/  IMAD.MOV.U32 R13, RZ, RZ, R3 ;  /* 0x000000ffff0d7224 */ /* 0x000fe400078e0003 */
[----:B------:R-:W-:Y:S02]  /*2a3b0*/  IMAD.MOV.U32 R12, RZ, RZ, 0x4 ;  /* 0x00000004ff0c7424 */ /* 0x000fe400078e00ff */
[----:B------:R-:W-:-:S07]  /*2a3c0*/  IMAD.MOV.U32 R5, RZ, RZ, R14 ;  /* 0x000000ffff057224 */ /* 0x000fce00078e000e */
[----:B------:R-:W-:Y:S05]  /*2a3d0*/  WARPSYNC.COLLECTIVE R15, `(.L_x_1887) ;  /* 0x000000000f087348 */ /* 0x000fea0003c00000 */
[----:B------:R0:W1:Y:S02]  /*2a3e0*/  SHFL.IDX P6, R14, R13, R12, R11 ;  /* 0x0000000c0d0e7389 */ /* 0x00006400000c000b */
[----:B01----:R-:W-:Y:S01]  /*2a3f0*/  ENDCOLLECTIVE ;  /* 0x000000000000791b */ /* 0x003fe20003800000 */
.L_x_1887:
        /* <DEDUP_REMOVED lines=16> */
.L_x_1888:
[----:B------:R-:W-:Y:S02]  /*2a500*/  IMAD.MOV.U32 R13, RZ, RZ, R3 ;  /* 0x000000ffff0d7224 */ /* 0x000fe400078e0003 */
[----:B------:R-:W-:Y:S02]  /*2a510*/  IMAD.MOV.U32 R12, RZ, RZ, 0x5 ;  /* 0x00000005ff0c7424 */ /* 0x000fe400078e00ff */
[----:B------:R-:W-:-:S07]  /*2a520*/  IMAD.MOV.U32 R5, RZ, RZ, R14 ;  /* 0x000000ffff057224 */ /* 0x000fce00078e000e */
[----:B------:R-:W-:Y:S05]  /*2a530*/  WARPSYNC.COLLECTIVE R15, `(.L_x_1889) ;  /* 0x000000000f087348 */ /* 0x000fea0003c00000 */
[----:B------:R0:W1:Y:S02]  /*2a540*/  SHFL.IDX P6, R14, R13, R12, R11 ;  /* 0x0000000c0d0e7389 */ /* 0x00006400000c000b */
[----:B01----:R-:W-:Y:S01]  /*2a550*/  ENDCOLLECTIVE ;  /* 0x000000000000791b */ /* 0x003fe20003800000 */
.L_x_1889:
[----:B------:R-:W-:-:S05]  /*2a560*/  @!P2 IADD3 R5, P3, R10, R5, RZ ;  /* 0x000000050a05a210 */ /* 0x000fca0007f7e0ff */
[----:B------:R-:W-:-:S04]  /*2a570*/  @!P2 IMAD.X R6, RZ, RZ, R6, P3 ;  /* 0x000000ffff06a224 */ /* 0x000fc800018e0606 */
[----:B------:R-:W-:Y:S02]  /*2a580*/  @!P2 IMAD.MOV.U32 R7, RZ, RZ, R6 ;  /* 0x000000ffff07a224 */ /* 0x000fe400078e0006 */
[----:B------:R-:W-:Y:S01]  /*2a590*/  @!P2 IMAD.MOV.U32 R6, RZ, RZ, R5 ;  /* 0x000000ffff06a224 */ /* 0x000fe200078e0005 */
[----:B------:R-:W-:Y:S01]  /*2a5a0*/  IADD3 R5, R0, 0x50, RZ ;  /* 0x0000005000057810 */ /* 0x000fe20007ffe0ff */
[----:B------:R-:W-:-:S03]  /*2a5b0*/  IMAD.MOV.U32 R13, RZ, RZ, R4 ;  /* 0x000000ffff0d7224 */ /* 0x000fc600078e0004 */
        /* <DEDUP_REMOVED lines=10> */
.L_x_1890:
[----:B------:R-:W-:Y:S02]  /*2a660*/  IMAD.MOV.U32 R13, RZ, RZ, R3 ;  /* 0x000000ffff0d7224 */ /* 0x000fe400078e0003 */
[----:B------:R-:W-:Y:S02]  /*2a670*/  IMAD.MOV.U32 R12, RZ, RZ, 0x6 ;  /* 0x00000006ff0c7424 */ /* 0x000fe400078e00ff */
[----:B------:R-:W-:-:S07]  /*2a680*/  IMAD.MOV.U32 R5, RZ, RZ, R14 ;  /* 0x000000ffff057224 */ /* 0x000fce00078e000e */
[----:B------:R-:W-:Y:S05]  /*2a690*/  WARPSYNC.COLLECTIVE R15, `(.L_x_1891) ;  /* 0x000000000f087348 */ /* 0x000fea0003c00000 */
[----:B------:R0:W1:Y:S02]  /*2a6a0*/  SHFL.IDX P6, R14, R13, R12, R11 ;  /* 0x0000000c0d0e7389 */ /* 0x00006400000c000b */
[----:B01----:R-:W-:Y:S01]  /*2a6b0*/  ENDCOLLECTIVE ;  /* 0x000000000000791b */ /* 0x003fe20003800000 */
.L_x_1891:
        /* <DEDUP_REMOVED lines=14> */
.L_x_1892:
        /* <DEDUP_REMOVED lines=8> */
.L_x_1893:
[----:B------:R-:W-:-:S04]  /*2a820*/  @!P2 IADD3 R5, P3, R10, R5, RZ ;  /* 0x000000050a05a210 */ /* 0x000fc80007f7e0ff */
[----:B------:R-:W-:-:S05]  /*2a830*/  @!P2 IADD3.X R6, RZ, R6, RZ, P3, !PT ;  /* 0x00000006ff06a210 */ /* 0x000fca0001ffe4ff */
[----:B------:R-:W-:Y:S02]  /*2a840*/  @!P2 IMAD.MOV.U32 R7, RZ, RZ, R6 ;  /* 0x000000ffff07a224 */ /* 0x000fe400078e0006 */
[----:B------:R-:W-:Y:S02]  /*2a850*/  IMAD.MOV.U32 R13, RZ, RZ, R4 ;  /* 0x000000ffff0d7224 */ /* 0x000fe400078e0004 */
[----:B------:R-:W-:-:S05]  /*2a860*/  @!P2 IMAD.MOV.U32 R6, RZ, RZ, R5 ;  /* 0x000000ffff06a224 */ /* 0x000fca00078e0005 */
[----:B------:R-:W-:Y:S01]  /*2a870*/  @!PT LDS RZ, [RZ] ;  /* 0x00000000fffff984 */ /* 0x000fe20000000800 */
[----:B------:R-:W-:Y:S01]  /*2a880*/  @!PT LDS RZ, [RZ] ;  /* 0x00000000fffff984 */ /* 0x000fe20000000800 */
[----:B------:R-:W-:Y:S01]  /*2a890*/  @!PT LDS RZ, [RZ] ;  /* 0x00000000fffff984 */ /* 0x000fe20000000800 */
[----:B------:R0:W-:Y:S01]  /*2a8a0*/  @!P2 LDGSTS.E.BYPASS.LTC128B.128 [R9+0x1b000], desc[UR46][R6.64], !P0 ;  /* 0x1b0000000609afae */ /* 0x0001e2000c101d6e */
[----:B------:R-:W-:-:S03]  /*2a8b0*/  IMAD.MOV.U32 R5, RZ, RZ, R14 ;  /* 0x000000ffff057224 */ /* 0x000fc600078e000e */
[----:B------:R0:W-:Y:S04]  /*2a8c0*/  @!P2 LDGSTS.E.BYPASS.LTC128B.128 [R9+0x1f000], desc[UR46][R6.64+0x80], !P1 ;  /* 0x1f0000800609afae */ /* 0x0001e8000c901d6e */
[----:B0-----:R-:W-:Y:S05]  /*2a8d0*/  WARPSYNC.COLLECTIVE R15, `(.L_x_1894) ;  /* 0x000000000f087348 */ /* 0x001fea0003c00000 */
[----:B------:R1:W2:Y:S02]  /*2a8e0*/  SHFL.IDX P6, R14, R13, R12, R11 ;  /* 0x0000000c0d0e7389 */ /* 0x0002a400000c000b */
[----:B012---:R-:W-:Y:S01]  /*2a8f0*/  ENDCOLLECTIVE ;  /* 0x000000000000791b */ /* 0x007fe20003800000 */
.L_x_1894:
[----:B------:R-:W-:Y:S01]  /*2a900*/  IMAD.MOV.U32 R3, RZ, RZ, R14 ;  /* 0x000000ffff037224 */ /* 0x000fe200078e000e */
[----:B------:R-:W-:Y:S06]  /*2a910*/  BRA `(.L_x_1895) ;  /* 0xffffff88001c7947 */ /* 0x000fec000383ffff */
.L_x_1668:
[----:B--2---:R-:W2:Y:S02]  /*2a920*/  LDL R2, [R1] ;  /* 0x0000000001027983 */ /* 0x004ea40000100800 */
[----:B--2---:R2:W3:Y:S02]  /*2a930*/  SYNCS.PHASECHK.TRANS64.TRYWAIT P0, [R2+URZ+0x28420], R0 ;  /* 0x02842000020075a7 */ /* 0x0044e4000800017f */
[----:B---3--:R-:W-:Y:S05]  /*2a940*/  @!P0 NANOSLEEP.SYNCS 0x989680 ;  /* 0x009896800000895d */ /* 0x008fea0003900000 */
[----:B------:R-:W3:Y:S02]  /*2a950*/  @!P0 SYNCS.PHASECHK.TRANS64 P0, [R2+URZ+0x28420], R0 ;  /* 0x02842000020085a7 */ /* 0x000ee4000800007f */
[----:B---3--:R-:W-:Y:S05]  /*2a960*/  @!P0 BRA `(.L_x_1668) ;  /* 0xfffffffc00ec8947 */ /* 0x008fea000383ffff */
[----:B------:R-:W-:Y:S05]  /*2a970*/  BRA `(.L_x_1896) ;  /* 0xffffff88008c7947 */ /* 0x000fea000383ffff */
.L_x_1674:
[----:B---3--:R3:W4:Y:S02]  /*2a980*/  SYNCS.PHASECHK.TRANS64.TRYWAIT P0, [R6+URZ+0x28480], R5 ;  /* 0x02848005060075a7 */ /* 0x008724000800017f */
[----:B----4-:R-:W-:Y:S05]  /*2a990*/  @!P0 NANOSLEEP.SYNCS 0x989680 ;  /* 0x009896800000895d */ /* 0x010fea0003900000 */
[----:B------:R-:W4:Y:S02]  /*2a9a0*/  @!P0 SYNCS.PHASECHK.TRANS64 P0, [R6+URZ+0x28480], R5 ;  /* 0x02848005060085a7 */ /* 0x000f24000800007f */
[----:B----4-:R-:W-:Y:S05]  /*2a9b0*/  @!P0 BRA `(.L_x_1674) ;  /* 0xfffffffc00f08947 */ /* 0x010fea000383ffff */
[----:B------:R-:W-:Y:S05]  /*2a9c0*/  BRA `(.L_x_1897) ;  /* 0xffffff8c004c7947 */ /* 0x000fea000383ffff */
.L_x_1680:
[----:B-1----:R1:W2:Y:S02]  /*2a9d0*/  SYNCS.PHASECHK.TRANS64.TRYWAIT P0, [R6+URZ+0x28440], R5 ;  /* 0x02844005060075a7 */ /* 0x0022a4000800017f */
[----:B--2---:R-:W-:Y:S05]  /*2a9e0*/  @!P0 NANOSLEEP.SYNCS 0x989680 ;  /* 0x009896800000895d */ /* 0x004fea0003900000 */
[----:B------:R-:W2:Y:S02]  /*2a9f0*/  @!P0 SYNCS.PHASECHK.TRANS64 P0, [R6+URZ+0x28440], R5 ;  /* 0x02844005060085a7 */ /* 0x000ea4000800007f */
[----:B--2---:R-:W-:Y:S05]  /*2aa00*/  @!P0 BRA `(.L_x_1680) ;  /* 0xfffffffc00f08947 */ /* 0x004fea000383ffff */
[----:B------:R-:W-:Y:S05]  /*2aa10*/  BRA `(.L_x_1898) ;  /* 0xffffff9000107947 */ /* 0x000fea000383ffff */
.L_x_1687:
[----:B---3--:R3:W4:Y:S02]  /*2aa20*/  SYNCS.PHASECHK.TRANS64.TRYWAIT P0, [R20+URZ+0x28470], R4 ;  /* 0x02847004140075a7 */ /* 0x008724000800017f */
[----:B----4-:R-:W-:Y:S05]  /*2aa30*/  @!P0 NANOSLEEP.SYNCS 0x989680 ;  /* 0x009896800000895d */ /* 0x010fea0003900000 */
[----:B------:R-:W4:Y:S02]  /*2aa40*/  @!P0 SYNCS.PHASECHK.TRANS64 P0, [R20+URZ+0x28470], R4 ;  /* 0x02847004140085a7 */ /* 0x000f24000800007f */
[----:B----4-:R-:W-:Y:S05]  /*2aa50*/  @!P0 BRA `(.L_x_1687) ;  /* 0xfffffffc00f08947 */ /* 0x010fea000383ffff */
[----:B------:R-:W-:Y:S05]  /*2aa60*/  BRA `(.L_x_1899) ;  /* 0xffffff9000ec7947 */ /* 0x000fea000383ffff */
.L_x_1689:
[----:B----4-:R4:W0:Y:S02]  /*2aa70*/  SYNCS.PHASECHK.TRANS64.TRYWAIT P0, [R20+URZ+0x28460], R3 ;  /* 0x02846003140075a7 */ /* 0x010824000800017f */
[----:B0-----:R-:W-:Y:S05]  /*2aa80*/  @!P0 NANOSLEEP.SYNCS 0x989680 ;  /* 0x009896800000895d */ /* 0x001fea0003900000 */
[----:B------:R-:W0:Y:S02]  /*2aa90*/  @!P0 SYNCS.PHASECHK.TRANS64 P0, [R20+URZ+0x28460], R3 ;  /* 0x02846003140085a7 */ /* 0x000e24000800007f */
[----:B0-----:R-:W-:Y:S05]  /*2aaa0*/  @!P0 BRA `(.L_x_1689) ;  /* 0xfffffffc00f08947 */ /* 0x001fea000383ffff */
[----:B------:R-:W-:Y:S05]  /*2aab0*/  BRA `(.L_x_1900) ;  /* 0xffffff9000f47947 */ /* 0x000fea000383ffff */
.L_x_1696:
[----:B--2---:R2:W3:Y:S02]  /*2aac0*/  SYNCS.PHASECHK.TRANS64.TRYWAIT P1, [R0+URZ+0x28470], R2 ;  /* 0x02847002000075a7 */ /* 0x0044e4000802017f */
[----:B---3--:R-:W-:Y:S05]  /*2aad0*/  @!P1 NANOSLEEP.SYNCS 0x989680 ;  /* 0x009896800000995d */ /* 0x008fea0003900000 */
[----:B------:R-:W3:Y:S02]  /*2aae0*/  @!P1 SYNCS.PHASECHK.TRANS64 P1, [R0+URZ+0x28470], R2 ;  /* 0x02847002000095a7 */ /* 0x000ee4000802007f */
[----:B---3--:R-:W-:Y:S05]  /*2aaf0*/  @!P1 BRA `(.L_x_1696) ;  /* 0xfffffffc00f09947 */ /* 0x008fea000383ffff */
[----:B------:R-:W-:Y:S05]  /*2ab00*/  BRA `(.L_x_1901) ;  /* 0xffffff9c00307947 */ /* 0x000fea000383ffff */
.L_x_1698:
[----:B--2---:R2:W3:Y:S02]  /*2ab10*/  SYNCS.PHASECHK.TRANS64.TRYWAIT P1, [R0+URZ+0x28460], R2 ;  /* 0x02846002000075a7 */ /* 0x0044e4000802017f */
[----:B---3--:R-:W-:Y:S05]  /*2ab20*/  @!P1 NANOSLEEP.SYNCS 0x989680 ;  /* 0x009896800000995d */ /* 0x008fea0003900000 */
[----:B------:R-:W3:Y:S02]  /*2ab30*/  @!P1 SYNCS.PHASECHK.TRANS64 P1, [R0+URZ+0x28460], R2 ;  /* 0x02846002000095a7 */ /* 0x000ee4000802007f */
[----:B---3--:R-:W-:Y:S05]  /*2ab40*/  @!P1 BRA `(.L_x_1698) ;  /* 0xfffffffc00f09947 */ /* 0x008fea000383ffff */
[----:B------:R-:W-:Y:S05]  /*2ab50*/  BRA `(.L_x_1902) ;  /* 0xffffff9c00387947 */ /* 0x000fea000383ffff */
.L_x_1702:
[----:B------:R-:W-:Y:S01]  /*2ab60*/  BSSY B0, `(.L_x_1903) ;  /* 0x0000008000007945 */ /* 0x000fe20003800000 */
[----:B------:R-:W-:Y:S02]  /*2ab70*/  IMAD.MOV.U32 R13, RZ, RZ, R16 ;  /* 0x000000ffff0d7224 */ /* 0x000fe400078e0010 */
[----:B------:R-:W-:Y:S02]  /*2ab80*/  IMAD.MOV.U32 R12, RZ, RZ, RZ ;  /* 0x000000ffff0c7224 */ /* 0x000fe400078e00ff */
[----:B------:R-:W-:Y:S02]  /*2ab90*/  IMAD.MOV.U32 R11, RZ, RZ, 0x1f ;  /* 0x0000001fff0b7424 */ /* 0x000fe400078e00ff */
[----:B------:R-:W-:-:S07]  /*2aba0*/  IMAD.MOV.U32 R15, RZ, RZ, -0x1 ;  /* 0xffffffffff0f7424 */ /* 0x000fce00078e00ff */
[----:B------:R-:W-:Y:S05]  /*2abb0*/  WARPSYNC.COLLECTIVE R15, `(.L_x_1904) ;  /* 0x000000000f087348 */ /* 0x000fea0003c00000 */
[----:B------:R0:W1:Y:S02]  /*2abc0*/  SHFL.IDX P6, R14, R13, R12, R11 ;  /* 0x0000000c0d0e7389 */ /* 0x00006400000c000b */
[----:B01----:R-:W-:Y:S01]  /*2abd0*/  ENDCOLLECTIVE ;  /* 0x000000000000791b */ /* 0x003fe20003800000 */
.L_x_1904:
[----:B------:R-:W-:Y:S05]  /*2abe0*/  BSYNC B0 ;  /* 0x0000000000007941 */ /* 0x000fea0003800000 */
.L_x_1903:
[----:B------:R-:W-:Y:S01]  /*2abf0*/  IMAD.MOV.U32 R13, RZ, RZ, R16 ;  /* 0x000000ffff0d7224 */ /* 0x000fe200078e0010 */
[----:B------:R-:W-:Y:S01]  /*2ac00*/  MOV R11, 0x1f ;  /* 0x0000001f000b7802 */ /* 0x000fe20000000f00 */
[----:B------:R-:W-:Y:S02]  /*2ac10*/  IMAD.MOV.U32 R12, RZ, RZ, 0x1 ;  /* 0x00000001ff0c7424 */ /* 0x000fe400078e00ff */
[----:B------:R-:W-:Y:S02]  /*2ac20*/  IMAD.MOV.U32 R15, RZ, RZ, -0x1 ;  /* 0xffffffffff0f7424 */ /* 0x000fe400078e00ff */
[----:B------:R-:W-:Y:S02]  /*2ac30*/  IMAD.IADD R5, R19, 0x1, R6 ;  /* 0x0000000113057824 */ /* 0x000fe400078e0206 */
[----:B------:R-:W-:-:S07]  /*2ac40*/  IMAD.MOV.U32 R0, RZ, RZ, R14 ;  /* 0x000000ffff007224 */ /* 0x000fce00078e000e */
[----:B------:R-:W-:Y:S05]  /*2ac50*/  WARPSYNC.COLLECTIVE R15, `(.L_x_1905) ;  /* 0x000000000f087348 */ /* 0x000fea0003c00000 */
[----:B------:R0:W1:Y:S02]  /*2ac60*/  SHFL.IDX P6, R14, R13, R12, R11 ;  /* 0x0000000c0d0e7389 */ /* 0x00006400000c000b */
[----:B01----:R-:W-:Y:S01]  /*2ac70*/  ENDCOLLECTIVE ;  /* 0x000000000000791b */ /* 0x003fe20003800000 */
.L_x_1905:
[----:B------:R-:W-:Y:S02]  /*2ac80*/  ULDC UR4, c[0x0][0xc3c] ;  /* 0x00030f0000047ab9 */ /* 0x000fe40000000800 */
[----:B------:R-:W-:-:S13]  /*2ac90*/  ISETP.GE.OR P1, PT, R5, UR4, !P0 ;  /* 0x0000000405007c0c */ /* 0x000fda000c726670 */
[----:B------:R-:W0:Y:S01]  /*2aca0*/  @!P1 LDC.64 R2, c[0x0][0xc80] ;  /* 0x00032000ff029b82 */ /* 0x000e220000000a00 */
[----:B------:R-:W-:Y:S02]  /*2acb0*/  IMAD.MOV.U32 R11, RZ, RZ, RZ ;  /* 0x000000ffff0b7224 */ /* 0x000fe400078e00ff */
        /* <DEDUP_REMOVED lines=14> */
.L_x_1906:
[----:B------:R-:W-:Y:S02]  /*2ada0*/  IMAD.MOV.U32 R12, RZ, RZ, 0x2 ;  /* 0x00000002ff0c7424 */ /* 0x000fe400078e00ff */
[----:B------:R-:W-:-:S05]  /*2adb0*/  IMAD.MOV.U32 R3, RZ, RZ, R14 ;  /* 0x000000ffff037224 */ /* 0x000fca00078e000e */
[----:B------:R-:W-:-:S05]  /*2adc0*/  SEL R3, R3, RZ, P1 ;  /* 0x000000ff03037207 */ /* 0x000fca0000800000 */
[----:B------:R-:W-:-:S04]  /*2add0*/  IMAD.IADD R3, R2, 0x1, R3 ;  /* 0x0000000102037824 */ /* 0x000fc800078e0203 */
[----:B------:R-:W-:-:S07]  /*2ade0*/  IMAD.MOV.U32 R13, RZ, RZ, R3 ;  /* 0x000000ffff0d7224 */ /* 0x000fce00078e0003 */
[----:B------:R-:W-:Y:S05]  /*2adf0*/  WARPSYNC.COLLECTIVE R15, `(.L_x_1907) ;  /* 0x000000000f087348 */ /* 0x000fea0003c00000 */
[----:B------:R0:W1:Y:S02]  /*2ae00*/  SHFL.UP P6, R14, R13, R12, R11 ;  /* 0x0400000c0d0e7389 */ /* 0x00006400000c000b */
[----:B01----:R-:W-:Y:S01]  /*2ae10*/  ENDCOLLECTIVE ;  /* 0x000000000000791b */ /* 0x003fe20003800000 */
.L_x_1907:
        /* <DEDUP_REMOVED lines=8> */
.L_x_1908:
        /* <DEDUP_REMOVED lines=8> */
.L_x_1909:
        /* <DEDUP_REMOVED lines=8> */
.L_x_1910:
[----:B------:R-:W-:Y:S02]  /*2afa0*/  IMAD.MOV.U32 R12, RZ, RZ, 0x1f ;  /* 0x0000001fff0c7424 */ /* 0x000fe400078e00ff */
        /* <DEDUP_REMOVED lines=8> */
.L_x_1911:
[----:B------:R-:W-:Y:S01]  /*2b030*/  IMAD.MOV.U32 R7, RZ, RZ, R14 ;  /* 0x000000ffff077224 */ /* 0x000fe200078e000e */
[----:B------:R-:W-:Y:S06]  /*2b040*/  BRA `(.L_x_1912) ;  /* 0xffffffa000787947 */ /* 0x000fec000383ffff */
.L_x_1707:
[----:B------:R-:W-:Y:S01]  /*2b050*/  BSSY B0, `(.L_x_1913) ;  /* 0x0000008000007945 */ /* 0x000fe20003800000 */
[----:B-----5:R-:W-:Y:S01]  /*2b060*/  MOV R13, R2 ;  /* 0x00000002000d7202 */ /* 0x020fe20000000f00 */
[----:B------:R-:W-:Y:S02]  /*2b070*/  IMAD.MOV.U32 R12, RZ, RZ, 0x1 ;  /* 0x00000001ff0c7424 */ /* 0x000fe400078e00ff */
[----:B------:R-:W-:Y:S02]  /*2b080*/  IMAD.MOV.U32 R11, RZ, RZ, RZ ;  /* 0x000000ffff0b7224 */ /* 0x000fe400078e00ff */
[----:B------:R-:W-:-:S07]  /*2b090*/  IMAD.MOV.U32 R15, RZ, RZ, -0x1 ;  /* 0xffffffffff0f7424 */ /* 0x000fce00078e00ff */
[----:B01----:R-:W-:Y:S05]  /*2b0a0*/  WARPSYNC.COLLECTIVE R15, `(.L_x_1914) ;  /* 0x000000000f087348 */ /* 0x003fea0003c00000 */
[----:B------:R2:W3:Y:S02]  /*2b0b0*/  SHFL.UP P6, R14, R13, R12, R11 ;  /* 0x0400000c0d0e7389 */ /* 0x0004e400000c000b */
[----:B0123--:R-:W-:Y:S01]  /*2b0c0*/  ENDCOLLECTIVE ;  /* 0x000000000000791b */ /* 0x00ffe20003800000 */
.L_x_1914:
[----:B------:R-:W-:Y:S05]  /*2b0d0*/  BSYNC B0 ;  /* 0x0000000000007941 */ /* 0x000fea0003800000 */
.L_x_1913:
[----:B------:R-:W-:Y:S02]  /*2b0e0*/  IMAD.MOV.U32 R3, RZ, RZ, R14 ;  /* 0x000000ffff037224 */ /* 0x000fe400078e000e */
[----:B------:R-:W-:Y:S02]  /*2b0f0*/  IMAD.MOV.U32 R12, RZ, RZ, 0x2 ;  /* 0x00000002ff0c7424 */ /* 0x000fe400078e00ff */
[----:B------:R-:W-:Y:S01]  /*2b100*/  IMAD.MOV.U32 R11, RZ, RZ, RZ ;  /* 0x000000ffff0b7224 */ /* 0x000fe200078e00ff */
[----:B------:R-:W-:Y:S01]  /*2b110*/  SEL R3, R3, RZ, P1 ;  /* 0x000000ff03037207 */ /* 0x000fe20000800000 */
[----:B------:R-:W-:-:S04]  /*2b120*/  IMAD.MOV.U32 R15, RZ, RZ, -0x1 ;  /* 0xffffffffff0f7424 */ /* 0x000fc800078e00ff */
[----:B------:R-:W-:-:S04]  /*2b130*/  IMAD.IADD R3, R2, 0x1, R3 ;  /* 0x0000000102037824 */ /* 0x000fc800078e0203 */
[----:B------:R-:W-:-:S07]  /*2b140*/  IMAD.MOV.U32 R13, RZ, RZ, R3 ;  /* 0x000000ffff0d7224 */ /* 0x000fce00078e0003 */
[----:B------:R-:W-:Y:S05]  /*2b150*/  WARPSYNC.COLLECTIVE R15, `(.L_x_1915) ;  /* 0x000000000f087348 */ /* 0x000fea0003c00000 */
[----:B------:R0:W1:Y:S02]  /*2b160*/  SHFL.UP P6, R14, R13, R12, R11 ;  /* 0x0400000c0d0e7389 */ /* 0x00006400000c000b */
[----:B01----:R-:W-:Y:S01]  /*2b170*/  ENDCOLLECTIVE ;  /* 0x000000000000791b */ /* 0x003fe20003800000 */
.L_x_1915:
        /* <DEDUP_REMOVED lines=8> */
.L_x_1916:
[----:B------:R-:W-:Y:S02]  /*2b200*/  IMAD.MOV.U32 R12, RZ, RZ, 0x8 ;  /* 0x00000008ff0c7424 */ /* 0x000fe400078e00ff */
[----:B------:R-:W-:-:S05]  /*2b210*/  IMAD.MOV.U32 R5, RZ, RZ, R14 ;  /* 0x000000ffff057224 */ /* 0x000fca00078e000e */
[----:B------:R-:W-:-:S04]  /*2b220*/  SEL R5, R5, RZ, P3 ;  /* 0x000000ff05057207 */ /* 0x000fc80001800000 */
[----:B------:R-:W-:-:S05]  /*2b230*/  IADD3 R3, R3, R5, RZ ;  /* 0x0000000503037210 */ /* 0x000fca0007ffe0ff */
[----:B------:R-:W-:-:S07]  /*2b240*/  IMAD.MOV.U32 R13, RZ, RZ, R3 ;  /* 0x000000ffff0d7224 */ /* 0x000fce00078e0003 */
[----:B------:R-:W-:Y:S05]  /*2b250*/  WARPSYNC.COLLECTIVE R15, `(.L_x_1917) ;  /* 0x000000000f087348 */ /* 0x000fea0003c00000 */
[----:B------:R0:W1:Y:S02]  /*2b260*/  SHFL.UP P6, R14, R13, R12, R11 ;  /* 0x0400000c0d0e7389 */ /* 0x00006400000c000b */
[----:B01----:R-:W-:Y:S01]  /*2b270*/  ENDCOLLECTIVE ;  /* 0x000000000000791b */ /* 0x003fe20003800000 */
.L_x_1917:
        /* <DEDUP_REMOVED lines=8> */
.L_x_1918:
        /* <DEDUP_REMOVED lines=9> */
.L_x_1919:
[----:B------:R-:W-:Y:S01]  /*2b390*/  IMAD.MOV.U32 R7, RZ, RZ, R14 ;  /* 0x000000ffff077224 */ /* 0x000fe200078e000e */
[----:B------:R-:W-:Y:S06]  /*2b3a0*/  BRA `(.L_x_1920) ;  /* 0xffffffa000407947 */ /* 0x000fec000383ffff */
.L_x_1709:
[----:B------:R-:W-:Y:S01]  /*2b3b0*/  BSSY B0, `(.L_x_1921) ;  /* 0x0000006000007945 */ /* 0x000fe20003800000 */
[----:B------:R-:W-:Y:S01]  /*2b3c0*/  PLOP3.LUT P6, PT, P6, PT, PT, 0x8, 0x0 ;  /* 0x000000000000781c */ /* 0x000fe200037ce170 */
[----:B------:R-:W-:-:S12]  /*2b3d0*/  IMAD.MOV.U32 R15, RZ, RZ, -0x1 ;  /* 0xffffffffff0f7424 */ /* 0x000fd800078e00ff */
[----:B0-----:R-:W-:Y:S05]  /*2b3e0*/  WARPSYNC.COLLECTIVE R15, `(.L_x_1922) ;  /* 0x000000000f087348 */ /* 0x001fea0003c00000 */
[----:B------:R-:W-:Y:S01]  /*2b3f0*/  VOTE.ANY R14, PT, P6 ;  /* 0x00000000000e7806 */ /* 0x000fe200030e0100 */
[----:B0-----:R-:W-:Y:S06]  /*2b400*/  ENDCOLLECTIVE ;  /* 0x000000000000791b */ /* 0x001fec0003800000 */
.L_x_1922:
[----:B------:R-:W-:Y:S05]  /*2b410*/  BSYNC B0 ;  /* 0x0000000000007941 */ /* 0x000fea0003800000 */
.L_x_1921:
[----:B------:R-:W-:Y:S01]  /*2b420*/  IMAD.MOV.U32 R5, RZ, RZ, R14 ;  /* 0x000000ffff057224 */ /* 0x000fe200078e000e */
[----:B------:R-:W-:Y:S01]  /*2b430*/  MOV R13, R2 ;  /* 0x00000002000d7202 */ /* 0x000fe20000000f00 */
[----:B------:R-:W-:Y:S02]  /*2b440*/  IMAD.MOV.U32 R11, RZ, RZ, 0x1f ;  /* 0x0000001fff0b7424 */ /* 0x000fe400078e00ff */
[----:B------:R-:W0:Y:S01]  /*2b450*/  POPC R4, R5 ;  /* 0x0000000500047309 */ /* 0x000e220000000000 */
[----:B------:R-:W-:Y:S02]  /*2b460*/  IMAD.MOV.U32 R15, RZ, RZ, -0x1 ;  /* 0xffffffffff0f7424 */ /* 0x000fe400078e00ff */
[----:B0-----:R-:W-:-:S07]  /*2b470*/  IMAD.MOV.U32 R12, RZ, RZ, R4 ;  /* 0x000000ffff0c7224 */ /* 0x001fce00078e0004 */
[----:B------:R-:W-:Y:S05]  /*2b480*/  WARPSYNC.COLLECTIVE R15, `(.L_x_1923) ;  /* 0x000000000f087348 */ /* 0x000fea0003c00000 */
[----:B------:R0:W1:Y:S02]  /*2b490*/  SHFL.IDX P6, R14, R13, R12, R11 ;  /* 0x0000000c0d0e7389 */ /* 0x00006400000c000b */
[----:B01----:R-:W-:Y:S01]  /*2b4a0*/  ENDCOLLECTIVE ;  /* 0x000000000000791b */ /* 0x003fe20003800000 */
.L_x_1923:
[----:B------:R-:W-:Y:S01]  /*2b4b0*/  IMAD.MOV.U32 R17, RZ, RZ, R14 ;  /* 0x000000ffff117224 */ /* 0x000fe200078e000e */
[----:B------:R-:W-:Y:S06]  /*2b4c0*/  BRA `(.L_x_1924) ;  /* 0xffffffa000347947 */ /* 0x000fec000383ffff */
.L_x_1711:
[----:B------:R-:W-:Y:S01]  /*2b4d0*/  BSSY B0, `(.L_x_1925) ;  /* 0x0000007000007945 */ /* 0x000fe20003800000 */
[----:B------:R-:W-:Y:S02]  /*2b4e0*/  IMAD.MOV.U32 R13, RZ, RZ, R6 ;  /* 0x000000ffff0d7224 */ /* 0x000fe400078e0006 */
[----:B------:R-:W-:Y:S02]  /*2b4f0*/  IMAD.MOV.U32 R11, RZ, RZ, 0x1f ;  /* 0x0000001fff0b7424 */ /* 0x000fe400078e00ff */
[----:B------:R-:W-:-:S07]  /*2b500*/  IMAD.MOV.U32 R15, RZ, RZ, -0x1 ;  /* 0xffffffffff0f7424 */ /* 0x000fce00078e00ff */
[----:B01----:R-:W-:Y:S05]  /*2b510*/  WARPSYNC.COLLECTIVE R15, `(.L_x_1926) ;  /* 0x000000000f087348 */ /* 0x003fea0003c00000 */
[----:B------:R2:W3:Y:S02]  /*2b520*/  SHFL.IDX P6, R14, R13, R12, R11 ;  /* 0x0000000c0d0e7389 */ /* 0x0004e400000c000b */
[----:B0123--:R-:W-:Y:S01]  /*2b530*/  ENDCOLLECTIVE ;  /* 0x000000000000791b */ /* 0x00ffe20003800000 */
.L_x_1926:
[----:B------:R-:W-:Y:S05]  /*2b540*/  BSYNC B0 ;  /* 0x0000000000007941 */ /* 0x000fea0003800000 */
.L_x_1925:
[----:B------:R-:W-:Y:S01]  /*2b550*/  IMAD.MOV.U32 R6, RZ, RZ, R14 ;  /* 0x000000ffff067224 */ /* 0x000fe200078e000e */
[----:B------:R-:W-:Y:S06]  /*2b560*/  BRA `(.L_x_1927) ;  /* 0xffffffa000287947 */ /* 0x000fec000383ffff */
.L_x_1715:
[----:B0-----:R0:W1:Y:S02]  /*2b570*/  SYNCS.PHASECHK.TRANS64.TRYWAIT P0, [R0+URZ+0x28420], R3 ;  /* 0x02842003000075a7 */ /* 0x001064000800017f */
[----:B-1----:R-:W-:Y:S05]  /*2b580*/  @!P0 NANOSLEEP.SYNCS 0x989680 ;  /* 0x009896800000895d */ /* 0x002fea0003900000 */
[----:B------:R-:W1:Y:S02]  /*2b590*/  @!P0 SYNCS.PHASECHK.TRANS64 P0, [R0+URZ+0x28420], R3 ;  /* 0x02842003000085a7 */ /* 0x000e64000800007f */
[----:B-1----:R-:W-:Y:S05]  /*2b5a0*/  @!P0 BRA `(.L_x_1715) ;  /* 0xfffffffc00f08947 */ /* 0x002fea000383ffff */
[----:B------:R-:W-:Y:S05]  /*2b5b0*/  BRA `(.L_x_1928) ;  /* 0xffffffa400b07947 */ /* 0x000fea000383ffff */
.L_x_1716:
[----:B------:R-:W1:Y:S01]  /*2b5c0*/  S2R R2, SR_TID.X ;  /* 0x0000000000027919 */ /* 0x000e620000002100 */
[----:B------:R-:W-:Y:S01]  /*2b5d0*/  BSSY B0, `(.L_x_1929) ;  /* 0x000000a000007945 */ /* 0x000fe20003800000 */
[----:B--2---:R-:W-:Y:S02]  /*2b5e0*/  IMAD.MOV.U32 R12, RZ, RZ, RZ ;  /* 0x000000ffff0c7224 */ /* 0x004fe400078e00ff */
        /* <DEDUP_REMOVED lines=8> */
.L_x_1930:
[----:B------:R-:W-:Y:S05]  /*2b670*/  BSYNC B0 ;  /* 0x0000000000007941 */ /* 0x000fea0003800000 */
.L_x_1929:
[----:B------:R-:W-:Y:S05]  /*2b680*/  BRA `(.L_x_1931) ;  /* 0xffffffa400987947 */ /* 0x000fea000383ffff */
.L_x_1717:
[----:B------:R-:W-:Y:S01]  /*2b690*/  BSSY B0, `(.L_x_1932) ;  /* 0x0000006000007945 */ /* 0x000fe20003800000 */
[----:B------:R-:W-:-:S07]  /*2b6a0*/  IMAD.MOV.U32 R15, RZ, RZ, -0x1 ;  /* 0xffffffffff0f7424 */ /* 0x000fce00078e00ff */
[----:B012---:R-:W-:Y:S05]  /*2b6b0*/  WARPSYNC.COLLECTIVE R15, `(.L_x_1933) ;  /* 0x000000000f0c7348 */ /* 0x007fea0003c00000 */
[----:B------:R-:W-:Y:S02]  /*2b6c0*/  ELECT P6, UR62, PT ;  /* 0x00000000003e782f */ /* 0x000fe400038c0000 */
[----:B------:R-:W-:Y:S01]  /*2b6d0*/  MOV R14, UR62 ;  /* 0x0000003e000e7c02 */ /* 0x000fe20008000f00 */
[----:B012---:R-:W-:Y:S10]  /*2b6e0*/  ENDCOLLECTIVE ;  /* 0x000000000000791b */ /* 0x007ff40003800000 */
.L_x_1933:
[----:B------:R-:W-:Y:S05]  /*2b6f0*/  BSYNC B0 ;  /* 0x0000000000007941 */ /* 0x000fea0003800000 */
.L_x_1932:
[----:B------:R-:W-:Y:S05]  /*2b700*/  BRA `(.L_x_1934) ;  /* 0xffffffa4008c7947 */ /* 0x000fea000383ffff */
.L_x_1719:
[----:B0-----:R0:W1:Y:S02]  /*2b710*/  SYNCS.PHASECHK.TRANS64.TRYWAIT P1, [R6+URZ], R5 ;  /* 0x00000005060075a7 */ /* 0x001064000802017f */
[----:B-1----:R-:W-:Y:S05]  /*2b720*/  @!P1 NANOSLEEP.SYNCS 0x989680 ;  /* 0x009896800000995d */ /* 0x002fea0003900000 */
[----:B------:R-:W1:Y:S02]  /*2b730*/  @!P1 SYNCS.PHASECHK.TRANS64 P1, [R6+URZ], R5 ;  /* 0x00000005060095a7 */ /* 0x000e64000802007f */
[----:B-1----:R-:W-:Y:S05]  /*2b740*/  @!P1 BRA `(.L_x_1719) ;  /* 0xfffffffc00f09947 */ /* 0x002fea000383ffff */
[----:B------:R-:W-:Y:S05]  /*2b750*/  BRA `(.L_x_1935) ;  /* 0xffffffa400c87947 */ /* 0x000fea000383ffff */
.L_x_1720:
[----:B-1----:R1:W3:Y:S02]  /*2b760*/  SYNCS.PHASECHK.TRANS64.TRYWAIT P1, [R7+URZ], R2 ;  /* 0x00000002070075a7 */ /* 0x0022e4000802017f */
[----:B---3--:R-:W-:Y:S05]  /*2b770*/  @!P1 NANOSLEEP.SYNCS 0x989680 ;  /* 0x009896800000995d */ /* 0x008fea0003900000 */
[----:B------:R-:W3:Y:S02]  /*2b780*/  @!P1 SYNCS.PHASECHK.TRANS64 P1, [R7+URZ], R2 ;  /* 0x00000002070095a7 */ /* 0x000ee4000802007f */
[----:B---3--:R-:W-:Y:S05]  /*2b790*/  @!P1 BRA `(.L_x_1720) ;  /* 0xfffffffc00f09947 */ /* 0x008fea000383ffff */
[----:B------:R-:W-:Y:S05]  /*2b7a0*/  BRA `(.L_x_1936) ;  /* 0xffffffa400bc7947 */ /* 0x000fea000383ffff */
.L_x_1722:
[----:B---3--:R3:W4:Y:S02]  /*2b7b0*/  SYNCS.PHASECHK.TRANS64.TRYWAIT P1, [R4+URZ+0x28460], R5 ;  /* 0x02846005040075a7 */ /* 0x008724000802017f */
[----:B----4-:R-:W-:Y:S05]  /*2b7c0*/  @!P1 NANOSLEEP.SYNCS 0x989680 ;  /* 0x009896800000995d */ /* 0x010fea0003900000 */
[----:B------:R-:W4:Y:S02]  /*2b7d0*/  @!P1 SYNCS.PHASECHK.TRANS64 P1, [R4+URZ+0x28460], R5 ;  /* 0x02846005040095a7 */ /* 0x000f24000802007f */
[----:B----4-:R-:W-:Y:S05]  /*2b7e0*/  @!P1 BRA `(.L_x_1722) ;  /* 0xfffffffc00f09947 */ /* 0x010fea000383ffff */
[----:B------:R-:W-:Y:S05]  /*2b7f0*/  BRA `(.L_x_1937) ;  /* 0xffffffa400c07947 */ /* 0x000fea000383ffff */
.L_x_1724:
[----:B----4-:R4:W0:Y:S02]  /*2b800*/  SYNCS.PHASECHK.TRANS64.TRYWAIT P1, [R3+URZ+0x28460], R2 ;  /* 0x02846002030075a7 */ /* 0x010824000802017f */
[----:B0-----:R-:W-:Y:S05]  /*2b810*/  @!P1 NANOSLEEP.SYNCS 0x989680 ;  /* 0x009896800000995d */ /* 0x001fea0003900000 */
[----:B------:R-:W0:Y:S02]  /*2b820*/  @!P1 SYNCS.PHASECHK.TRANS64 P1, [R3+URZ+0x28460], R2 ;  /* 0x02846002030095a7 */ /* 0x000e24000802007f */
[----:B0-----:R-:W-:Y:S05]  /*2b830*/  @!P1 BRA `(.L_x_1724) ;  /* 0xfffffffc00f09947 */ /* 0x001fea000383ffff */
[----:B------:R-:W-:Y:S05]  /*2b840*/  BRA `(.L_x_1938) ;  /* 0xffffffa400c07947 */ /* 0x000fea000383ffff */
.L_x_1726:
[----:B------:R0:W0:Y:S02]  /*2b850*/  SYNCS.PHASECHK.TRANS64.TRYWAIT P0, [R4+URZ+0x28480], R5 ;  /* 0x02848005040075a7 */ /* 0x000024000800017f */
[----:B0-----:R-:W-:Y:S05]  /*2b860*/  @!P0 NANOSLEEP.SYNCS 0x989680 ;  /* 0x009896800000895d */ /* 0x001fea0003900000 */
[----:B------:R-:W0:Y:S02]  /*2b870*/  @!P0 SYNCS.PHASECHK.TRANS64 P0, [R4+URZ+0x28480], R5 ;  /* 0x02848005040085a7 */ /* 0x000e24000800007f */
[----:B0-----:R-:W-:Y:S05]  /*2b880*/  @!P0 BRA `(.L_x_1726) ;  /* 0xfffffffc00f08947 */ /* 0x001fea000383ffff */
[----:B------:R-:W-:Y:S05]  /*2b890*/  BRA `(.L_x_1727) ;  /* 0xffffffa400bc7947 */ /* 0x000fea000383ffff */
.L_x_1939:
        /* <DEDUP_REMOVED lines=14> */
.L_x_12955:


//--------------------- .text._ZN7cutlass13device_kernelIN5flash11enable_sm90INS1_16FlashAttnFwdSm90INS1_25CollectiveMainloopFwdSm90ILi2EN4cute5tupleIJNS5_1CILi1EEES8_S8_EEENS6_IJNS7_ILi128EEESA_NS7_ILi256EEEEEELi256ENS_12float_e4m3_tEfNS_4arch4Sm90ELb1ELb0ELb0ELb0ELb0ELb0ELb0ELb1ELb1ELb1ELb0ELb0EEENS1_21CollectiveEpilogueFwdINS6_IJSA_SB_SA_EEES9_NS_10bfloat16_tESF_Li256ELb0ELb1ELb0ELb1EEENS1_30DynamicPersistentTileSchedulerILi256ELi128ELb0ELb1ELb1EEEEEEEEEvNT_6ParamsE --------------------------
	.section	.text._ZN7cutlass13device_kernelIN5flash11enable_sm90INS1_16FlashAttnFwdSm90INS1_25CollectiveMainloopFwdSm90ILi2EN4cute5tupleIJNS5_1CILi1EEES8_S8_EEENS6_IJNS7_ILi128EEESA_NS7_ILi256EEEEEELi256ENS_12float_e4m3_tEfNS_4arch4Sm90ELb1ELb0ELb0ELb0ELb0ELb0ELb0ELb1ELb1ELb1ELb0ELb0EEENS1_21CollectiveEpilogueFwdINS6_IJSA_SB_SA_EEES9_NS_10bfloat16_tESF_Li256ELb0ELb1ELb0ELb1EEENS1_30DynamicPersistentTileSchedulerILi256ELi128ELb0ELb1ELb1EEEEEEEEEvNT_6ParamsE,"ax",@progbits
	.align	128
.text._ZN7cutlass13device_kernelIN5flash11enable_sm90INS1_16FlashAttnFwdSm90INS1_25CollectiveMainloopFwdSm90ILi2EN4cute5tupleIJNS5_1CILi1EEES8_S8_EEENS6_IJNS7_ILi128EEESA_NS7_ILi256EEEEEELi256ENS_12float_e4m3_tEfNS_4arch4Sm90ELb1ELb0ELb0ELb0ELb0ELb0ELb0ELb1ELb1ELb1ELb0ELb0EEENS1_21CollectiveEpilogueFwdINS6_IJSA_SB_SA_EEES9_NS_10bfloat16_tESF_Li256ELb0ELb1ELb0ELb1EEENS1_30DynamicPersistentTileSchedulerILi256ELi128ELb0ELb1ELb1EEEEEEEEEvNT_6ParamsE:
        .type           _ZN7cutlass13device_kernelIN5flash11enable_sm90INS1_16FlashAttnFwdSm90INS1_25CollectiveMainloopFwdSm90ILi2EN4cute5tupleIJNS5_1CILi1EEES8_S8_EEENS6_IJNS7_ILi128EEESA_NS7_ILi256EEEEEELi256ENS_12float_e4m3_tEfNS_4arch4Sm90ELb1ELb0ELb0ELb0ELb0ELb0ELb0ELb1ELb1ELb1ELb0ELb0EEENS1_21CollectiveEpilogueFwdINS6_IJSA_SB_SA_EEES9_NS_10bfloat16_tESF_Li256ELb0ELb1ELb0ELb1EEENS1_30DynamicPersistentTileSchedulerILi256ELi128ELb0ELb1ELb1EEEEEEEEEvNT_6ParamsE,@function
        .size           _ZN7cutlass13device_kernelIN5flash11enable_sm90INS1_16FlashAttnFwdSm90INS1_25CollectiveMainloopFwdSm90ILi2EN4cute5tupleIJNS5_1CILi1EEES8_S8_EEENS6_IJNS7_ILi128EEESA_NS7_ILi256EEEEEELi256ENS_12float_e4m3_tEfNS_4arch4Sm90ELb1ELb0ELb0ELb0ELb0ELb0ELb0ELb1ELb1ELb1ELb0ELb0EEENS1_21CollectiveEpilogueFwdINS6_IJSA_SB_SA_EEES9_NS_10bfloat16_tESF_Li256ELb0ELb1ELb0ELb1EEENS1_30DynamicPersistentTileSchedulerILi256ELi128ELb0ELb1ELb1EEEEEEEEEvNT_6ParamsE,(.L_x_12956 - _ZN7cutlass13device_kernelIN5flash11enable_sm90INS1_16FlashAttnFwdSm90INS1_25CollectiveMainloopFwdSm90ILi2EN4cute5tupleIJNS5_1CILi1EEES8_S8_EEENS6_IJNS7_ILi128EEESA_NS7_ILi256EEEEEELi256ENS_12float_e4m3_tEfNS_4arch4Sm90ELb1ELb0ELb0ELb0ELb0ELb0ELb0ELb1ELb1ELb1ELb0ELb0EEENS1_21CollectiveEpilogueFwdINS6_IJSA_SB_SA_EEES9_NS_10bfloat16_tESF_Li256ELb0ELb1ELb0ELb1EEENS1_30DynamicPersistentTileSchedulerILi256ELi128ELb0ELb1ELb1EEEEEEEEEvNT_6ParamsE)
        .other          _ZN7cutlass13device_kernelIN5flash11enable_sm90INS1_16FlashAttnFwdSm90INS1_25CollectiveMainloopFwdSm90ILi2EN4cute5tupleIJNS5_1CILi1EEES8_S8_EEENS6_IJNS7_ILi128EEESA_NS7_ILi256EEEEEELi256ENS_12float_e4m3_tEfNS_4arch4Sm90ELb1ELb0ELb0ELb0ELb0ELb0ELb0ELb1ELb1ELb1ELb0ELb0EEENS1_21CollectiveEpilogueFwdINS6_IJSA_SB_SA_EEES9_NS_10bfloat16_tESF_Li256ELb0ELb1ELb0ELb1EEENS1_30DynamicPersistentTileSchedulerILi256ELi128ELb0ELb1ELb1EEEEEEEEEvNT_6ParamsE,@"STO_CUDA_ENTRY STV_DEFAULT"
_ZN7cutlass13device_kernelIN5flash11enable_sm90INS1_16FlashAttnFwdSm90INS1_25CollectiveMainloopFwdSm90ILi2EN4cute5tupleIJNS5_1CILi1EEES8_S8_EEENS6_IJNS7_ILi128EEESA_NS7_ILi256EEEEEELi256ENS_12float_e4m3_tEfNS_4arch4Sm90ELb1ELb0ELb0ELb0ELb0ELb0ELb0ELb1ELb1ELb1ELb0ELb0EEENS1_21CollectiveEpilogueFwdINS6_IJSA_SB_SA_EEES9_NS_10bfloat16_tESF_Li256ELb0ELb1ELb0ELb1EEENS1_30DynamicPersistentTileSchedulerILi256ELi128ELb0ELb1ELb1EEEEEEEEEvNT_6ParamsE:
        /* <DEDUP_REMOVED lines=18> */
.L_x_1941:
[----:B------:R-:W-:Y:S05]  /*0120*/  BSYNC B0 ;  /* 0x0000000000007941 */ /* 0x000fea0003800000 */
.L_x_1940:
        /* <DEDUP_REMOVED lines=41> */
.L_x_1942:
        /* <DEDUP_REMOVED lines=22> */
.L_x_1943:
        /* <DEDUP_REMOVED lines=18> */
.L_x_1944:
        /* <DEDUP_REMOVED lines=22> */
.L_x_1945:
        /* <DEDUP_REMOVED lines=22> */
.L_x_1946:
[----:B------:R-:W-:Y:S01]  /*0900*/  PLOP3.LUT P0, PT, PT, PT, UP0, 0x80, 0x0 ;  /* 0x000000000000781c */ /* 0x000fe20003f0f008 */
[----:B------:R-:W-:Y:S01]  /*0910*/  UMOV UR38, 0x1 ;  /* 0x0000000100267882 */ /* 0x000fe20000000000 */
[----:B------:R-:W-:Y:S01]  /*0920*/  NOP ;  /* 0x0000000000007918 */ /* 0x000fe20000000000 */
[----:B------:R-:W-:Y:S01]  /*0930*/  USEL UR38, UR38, 0x2, !UP0 ;  /* 0x0000000226267887 */ /* 0x000fe2000c000000 */
[----:B------:R-:W-:Y:S01]  /*0940*/  ULDC.64 UR48, c[0x0][0x208] ;  /* 0x0000820000307ab9 */ /* 0x000fe20000000a00 */
[----:B012-4-:R-:W-:Y:S08]  /*0950*/  BAR.SYNC.DEFER_BLOCKING 0x0 ;  /* 0x0000000000007b1d */ /* 0x017ff00000010000 */
[----:B------:R-:W-:Y:S05]  /*0960*/  @!P0 BRA `(.L_x_1947) ;  /* 0x000000cc00888947 */ /* 0x000fea0003800000 */
.L_x_1948:
        /* <DEDUP_REMOVED lines=23> */
[-C--:B------:R-:W-:Y:S01]  /*0ae0*/  LEA.HI R3, R0, R12.reuse, RZ, 0x4 ;  /* 0x0000000c00037211 */ /* 0x080fe200078f20ff */
[----:B------:R-:W-:Y:S01]  /*0af0*/  IMAD.SHL.U32 R5, R4, 0x20, RZ ;  /* 0x0000002004057824 */ /* 0x000fe200078e00ff */
[----:B------:R-:W-:Y:S01]  /*0b00*/  LEA.HI R11, R0, R12, RZ, 0x2 ;  /* 0x0000000c000b7211 */ /* 0x000fe200078f10ff */
[----:B------:R-:W-:Y:S01]  /*0b10*/  IMAD.IADD R234, R12, 0x1, -R234 ;  /* 0x000000010cea7824 */ /* 0x000fe200078e0aea */
[----:B------:R-:W-:-:S02]  /*0b20*/  SHF.R.S32.HI R6, RZ, 0x4, R3 ;  /* 0x00000004ff067819 */ /* 0x000fc40000011403 */
[----:B------:R-:W-:Y:S02]  /*0b30*/  LOP3.LUT R4, R3, 0x3fffff0, RZ, 0xc0, !PT ;  /* 0x03fffff003047812 */ /* 0x000fe400078ec0ff */
[----:B------:R-:W-:Y:S02]  /*0b40*/  SHF.R.S32.HI R7, RZ, 0x1f, R234 ;  /* 0x0000001fff077819 */ /* 0x000fe400000114ea */
[----:B------:R-:W-:Y:S01]  /*0b50*/  LOP3.LUT R11, R11, 0xfffffffc, RZ, 0xc0, !PT ;  /* 0xfffffffc0b0b7812 */ /* 0x000fe200078ec0ff */
[----:B------:R-:W-:Y:S01]  /*0b60*/  IMAD.IADD R4, R12, 0x1, -R4 ;  /* 0x000000010c047824 */ /* 0x000fe200078e0a04 */
[----:B------:R-:W-:Y:S02]  /*0b70*/  LEA.HI R8, R7, R234, RZ, 0x2 ;  /* 0x000000ea07087211 */ /* 0x000fe400078f10ff */
[----:B------:R-:W-:Y:S01]  /*0b80*/  LEA.HI R0, R0, R12, RZ, 0x3 ;  /* 0x0000000c00007211 */ /* 0x000fe200078f18ff */
[----:B------:R-:W-:Y:S01]  /*0b90*/  IMAD.IADD R11, R12, 0x1, -R11 ;  /* 0x000000010c0b7824 */ /* 0x000fe200078e0a0b */
[----:B------:R-:W-:-:S02]  /*0ba0*/  SHF.R.S32.HI R9, RZ, 0x2, R8 ;  /* 0x00000002ff097819 */ /* 0x000fc40000011408 */
[----:B------:R-:W-:Y:S02]  /*0bb0*/  SHF.R.S32.HI R10, RZ, 0x1f, R8 ;  /* 0x0000001fff0a7819 */ /* 0x000fe40000011408 */
[----:B------:R-:W-:Y:S02]  /*0bc0*/  SHF.R.S32.HI R235, RZ, 0x7, R2 ;  /* 0x00000007ffeb7819 */ /* 0x000fe40000011402 */
[----:B------:R-:W-:Y:S02]  /*0bd0*/  LEA.HI R10, R10, R9, RZ, 0x3 ;  /* 0x000000090a0a7211 */ /* 0x000fe400078f18ff */
[----:B------:R-:W-:Y:S02]  /*0be0*/  LEA.HI R3, R3, R6, RZ, 0x1 ;  /* 0x0000000603037211 */ /* 0x000fe400078f08ff */
[----:B------:R-:W-:Y:S02]  /*0bf0*/  LOP3.LUT R5, R5, 0xfffffc00, RZ, 0xc0, !PT ;  /* 0xfffffc0005057812 */ /* 0x000fe400078ec0ff */
[----:B------:R-:W-:-:S02]  /*0c00*/  LOP3.LUT R232, R0, 0xfffffff8, RZ, 0xc0, !PT ;  /* 0xfffffff800e87812 */ /* 0x000fc400078ec0ff */
[----:B------:R-:W-:Y:S01]  /*0c10*/  LOP3.LUT R10, R10, 0xfffffff8, RZ, 0xc0, !PT ;  /* 0xfffffff80a0a7812 */ /* 0x000fe200078ec0ff */
[----:B------:R-:W-:Y:S01]  /*0c20*/  IMAD R4, R4, 0x40, R5 ;  /* 0x0000004004047824 */ /* 0x000fe200078e0205 */
[----:B------:R-:W-:Y:S01]  /*0c30*/  LEA.HI R7, R7, R234, RZ, 0x5 ;  /* 0x000000ea07077211 */ /* 0x000fe200078f28ff */
[----:B------:R-:W-:Y:S01]  /*0c40*/  IMAD.IADD R232, R12, 0x1, -R232 ;  /* 0x000000010ce87824 */ /* 0x000fe200078e0ae8 */
[----:B------:R-:W-:Y:S01]  /*0c50*/  LEA.HI R2, R2, R235, RZ, 0x1 ;  /* 0x000000eb02027211 */ /* 0x000fe200078f08ff */
[----:B------:R-:W-:Y:S01]  /*0c60*/  IMAD.IADD R10, R9, 0x1, -R10 ;  /* 0x00000001090a7824 */ /* 0x000fe200078e0a0a */
[----:B------:R-:W-:Y:S01]  /*0c70*/  LOP3.LUT R3, R3, 0x1ffffffe, RZ, 0xc0, !PT ;  /* 0x1ffffffe03037812 */ /* 0x000fe200078ec0ff */
[----:B------:R-:W-:Y:S01]  /*0c80*/  IMAD.SHL.U32 R16, R232, 0x8, RZ ;  /* 0x00000008e8107824 */ /* 0x000fe200078e00ff */
[----:B------:R-:W-:Y:S02]  /*0c90*/  SHF.R.S32.HI R7, RZ, 0x5, R7 ;  /* 0x00000005ff077819 */ /* 0x000fe40000011407 */
[----:B------:R-:W-:Y:S01]  /*0ca0*/  LEA.HI R5, R11, R11, RZ, 0x1 ;  /* 0x0000000b0b057211 */ /* 0x000fe200078f08ff */
[----:B------:R-:W-:Y:S01]  /*0cb0*/  IMAD.IADD R3, R6, 0x1, -R3 ;  /* 0x0000000106037824 */ /* 0x000fe200078e0a03 */
        /* <DEDUP_REMOVED lines=9> */
[----:B------:R-:W-:-:S02]  /*0d50*/  VIADD R23, R16, 0xc0 ;  /* 0x000000c010177836 */ /* 0x000fc40000000000 */
[----:B------:R-:W-:Y:S02]  /*0d60*/  IMAD.IADD R11, R11, 0x1, -R6 ;  /* 0x000000010b0b7824 */ /* 0x000fe400078e0a06 */
[----:B------:R-:W-:Y:S01]  /*0d70*/  IMAD R236, R2, 0x40, R7 ;  /* 0x0000004002ec7824 */ /* 0x000fe200078e0207 */
[----:B------:R-:W-:Y:S01]  /*0d80*/  SHF.R.S32.HI R2, RZ, 0x1f, R19 ;  /* 0x0000001fff027819 */ /* 0x000fe20000011413 */
[----:B------:R-:W-:Y:S01]  /*0d90*/  IMAD R237, R3, 0x8, R4 ;  /* 0x0000000803ed7824 */ /* 0x000fe200078e0204 */
[----:B------:R-:W-:Y:S01]  /*0da0*/  SHF.R.S32.HI R3, RZ, 0x1f, R22 ;  /* 0x0000001fff037819 */ /* 0x000fe20000011416 */
[----:B------:R-:W-:Y:S01]  /*0db0*/  IMAD.IADD R17, R234, 0x1, -R17 ;  /* 0x00000001ea117824 */ /* 0x000fe200078e0a11 */
[----:B------:R-:W-:Y:S01]  /*0dc0*/  SHF.R.S32.HI R0, RZ, 0x1f, R23 ;  /* 0x0000001fff007819 */ /* 0x000fe20000011417 */
[----:B------:R-:W-:-:S07]  /*0dd0*/  IMAD R18, R11, 0x8, R236 ;  /* 0x000000080b127824 */ /* 0x000fce00078e02ec */
.L_x_2002:
        /* <DEDUP_REMOVED lines=21> */
.L_x_1949:
[----:B------:R-:W-:Y:S01]  /*0f30*/  ULDC UR6, c[0x0][0xc54] ;  /* 0x0003150000067ab9 */ /* 0x000fe20000000800 */
[----:B------:R-:W-:Y:S01]  /*0f40*/  UMOV UR8, UR7 ;  /* 0x0000000700087c82 */ /* 0x000fe20008000000 */
[----:B------:R-:W-:-:S11]  /*0f50*/  UISETP.NE.AND UP0, UPT, UR6, 0x1, UPT ;  /* 0x000000010600788c */ /* 0x000fd6000bf05270 */
[----:B------:R-:W-:Y:S02]  /*0f60*/  @UP0 ULDC.64 UR10, c[0x0][0xc58] ;  /* 0x00031600000a0ab9 */ /* 0x000fe40000000a00 */
[----:B------:R-:W-:-:S04]  /*0f70*/  UIMAD.WIDE.U32 UR4, UR7, UR10, URZ ;  /* 0x0000000a070472a5 */ /* 0x000fc8000f8e003f */
[----:B------:R-:W-:-:S04]  /*0f80*/  @UP0 USHF.R.U32.HI UR8, URZ, UR11, UR5 ;  /* 0x0000000b3f080299 */ /* 0x000fc80008011605 */
[----:B------:R-:W-:-:S12]  /*0f90*/  UIMAD UR4, UR8, UR6, URZ ;  /* 0x00000006080472a4 */ /* 0x000fd8000f8e023f */
.L_x_1950:
        /* <DEDUP_REMOVED lines=55> */
[----:B------:R-:W-:Y:S01]  /*1310*/  ULDC UR5, c[0x0][0x448] ;  /* 0x0001120000057ab9 */ /* 0x000fe20000000800 */
[----:B------:R-:W-:Y:S01]  /*1320*/  IMAD.U32 R5, RZ, RZ, UR7 ;  /* 0x00000007ff057e24 */ /* 0x000fe2000f8e00ff */
[----:B------:R-:W-:Y:S01]  /*1330*/  ULDC UR50, c[0x0][0x424] ;  /* 0x0001090000327ab9 */ /* 0x000fe20000000800 */
[----:B------:R-:W-:Y:S01]  /*1340*/  ULDC UR9, c[0x0][0x2f0] ;  /* 0x0000bc0000097ab9 */ /* 0x000fe20000000800 */
[----:B------:R0:W2:Y:S01]  /*1350*/  @P0 LDG.E R7, desc[UR48][R2.64] ;  /* 0x0000003002070981 */ /* 0x0000a2000c1e1900 */
[----:B------:R-:W-:Y:S01]  /*1360*/  UISETP.NE.AND UP1, UPT, UR5, 0x1, UPT ;  /* 0x000000010500788c */ /* 0x000fe2000bf25270 */
[----:B------:R-:W-:Y:S02]  /*1370*/  ULDC.64 UR6, c[0x0][0x418] ;  /* 0x0001060000067ab9 */ /* 0x000fe40000000a00 */
[----:B------:R1:W2:Y:S01]  /*1380*/  @P1 LDG.E R0, desc[UR48][R4.64] ;  /* 0x0000003004001981 */ /* 0x0002a2000c1e1900 */
[----:B------:R-:W-:Y:S01]  /*1390*/  UISETP.NE.U32.AND UP0, UPT, UR6, URZ, UPT ;  /* 0x0000003f0600728c */ /* 0x000fe2000bf05070 */
[----:B------:R-:W-:-:S02]  /*13a0*/  PLOP3.LUT P0, PT, PT, PT, PT, 0x80, 0x0 ;  /* 0x000000000000781c */ /* 0x000fc40003f0f070 */
[----:B------:R-:W-:Y:S02]  /*13b0*/  CS2R R150, SRZ ;  /* 0x0000000000967805 */ /* 0x000fe4000001ff00 */
[----:B------:R-:W-:Y:S01]  /*13c0*/  CS2R R26, SRZ ;  /* 0x00000000001a7805 */ /* 0x000fe2000001ff00 */
[----:B------:R-:W-:Y:S01]  /*13d0*/  UISETP.NE.AND.EX UP0, UPT, UR7, URZ, UPT, UP0 ;  /* 0x0000003f0700728c */ /* 0x000fe2000bf05300 */
[----:B0-----:R-:W-:Y:S02]  /*13e0*/  CS2R R2, SRZ ;  /* 0x0000000000027805 */ /* 0x001fe4000001ff00 */
[----:B------:R-:W-:Y:S01]  /*13f0*/  CS2R R92, SRZ ;  /* 0x00000000005c7805 */ /* 0x000fe2000001ff00 */
[----:B------:R-:W-:Y:S01]  /*1400*/  ULDC UR7, c[0x0][0x288] ;  /* 0x0000a20000077ab9 */ /* 0x000fe20000000800 */
[----:B------:R-:W-:Y:S01]  /*1410*/  USEL UR50, UR50, 0x1, UP0 ;  /* 0x0000000132327887 */ /* 0x000fe20008000000 */
[----:B-1----:R-:W-:Y:S01]  /*1420*/  CS2R R4, SRZ ;  /* 0x0000000000047805 */ /* 0x002fe2000001ff00 */
[----:B------:R-:W-:Y:S01]  /*1430*/  UIADD3 UR7, -UR7, 0x80, URZ ;  /* 0x0000008007077890 */ /* 0x000fe2000fffe13f */
[----:B------:R-:W-:-:S02]  /*1440*/  CS2R R144, SRZ ;  /* 0x0000000000907805 */ /* 0x000fc4000001ff00 */
[----:B------:R-:W-:Y:S02]  /*1450*/  CS2R R30, SRZ ;  /* 0x00000000001e7805 */ /* 0x000fe4000001ff00 */
[----:B------:R-:W-:Y:S01]  /*1460*/  CS2R R142, SRZ ;  /* 0x00000000008e7805 */ /* 0x000fe2000001ff00 */
[----:B------:R-:W-:Y:S01]  /*1470*/  UIMAD UR7, UR50, UR9, UR7 ;  /* 0x00000009320772a4 */ /* 0x000fe2000f8e0207 */
        /* <DEDUP_REMOVED lines=56> */
[----:B--2---:R-:W-:Y:S01]  /*1800*/  FMUL.FTZ R0, R7, R0 ;  /* 0x0000000007007220 */ /* 0x004fe20000410000 */
[----:B------:R-:W-:-:S03]  /*1810*/  CS2R R6, SRZ ;  /* 0x0000000000067805 */ /* 0x000fc6000001ff00 */
[----:B------:R-:W-:Y:S01]  /*1820*/  FMUL.FTZ R0, R0, UR4 ;  /* 0x0000000400007c20 */ /* 0x000fe20008410000 */
[----:B------:R-:W-:Y:S02]  /*1830*/  ULDC UR4, c[0x0][0xc3c] ;  /* 0x00030f0000047ab9 */ /* 0x000fe40000000800 */
[----:B------:R-:W-:Y:S02]  /*1840*/  UIADD3 UR4, UR8, UR4, URZ ;  /* 0x0000000408047290 */ /* 0x000fe4000fffe03f */
[----:B------:R-:W-:Y:S01]  /*1850*/  R2UR UR37, R0 ;  /* 0x00000000002572ca */ /* 0x000fe200000e0000 */
[----:B------:R-:W-:Y:S01]  /*1860*/  @UP1 ULDC UR8, c[0x0][0x450] ;  /* 0x0001140000081ab9 */ /* 0x000fe20000000800 */
[----:B------:R-:W-:-:S03]  /*1870*/  USHF.L.U32 UR39, UR4, 0x7, URZ ;  /* 0x0000000704277899 */ /* 0x000fc6000800063f */
[----:B------:R-:W-:Y:S01]  /*1880*/  @UP1 ULDC UR4, c[0x0][0x44c] ;  /* 0x0001130000041ab9 */ /* 0x000fe20000000800 */
[----:B------:R-:W-:-:S04]  /*1890*/  UIADD3 UR6, UR39, 0x7f, URZ ;  /* 0x0000007f27067890 */ /* 0x000fc8000fffe03f */
[----:B------:R-:W-:Y:S02]  /*18a0*/  UIMAD.WIDE.U32 UR4, UR6, UR4, URZ ;  /* 0x00000004060472a5 */ /* 0x000fe4000f8e003f */
[----:B------:R-:W-:Y:S02]  /*18b0*/  UIMAD UR4, UR50, UR9, 0x7f ;  /* 0x0000007f320474a4 */ /* 0x000fe4000f8e0209 */
[----:B------:R-:W-:Y:S02]  /*18c0*/  @UP1 USHF.R.U32.HI UR6, URZ, UR8, UR5 ;  /* 0x000000083f061299 */ /* 0x000fe40008011605 */
[----:B------:R-:W-:Y:S02]  /*18d0*/  USHF.R.S32.HI UR5, URZ, 0x1f, UR4 ;  /* 0x0000001f3f057899 */ /* 0x000fe40008011404 */
[----:B------:R-:W-:Y:S02]  /*18e0*/  UIADD3 UR6, UR7, UR6, URZ ;  /* 0x0000000607067290 */ /* 0x000fe4000fffe03f */
[----:B------:R-:W-:-:S02]  /*18f0*/  ULEA.HI UR5, UR5, UR4, URZ, 0x7 ;  /* 0x0000000405057291 */ /* 0x000fc4000f8f383f */
[----:B------:R-:W-:Y:S02]  /*1900*/  USHF.R.S32.HI UR7, URZ, 0x1f, UR6 ;  /* 0x0000001f3f077899 */ /* 0x000fe40008011406 */
[----:B------:R-:W-:Y:S02]  /*1910*/  USHF.R.S32.HI UR5, URZ, 0x7, UR5 ;  /* 0x000000073f057899 */ /* 0x000fe40008011405 */
[----:B------:R-:W-:-:S04]  /*1920*/  ULEA.HI UR7, UR7, UR6, URZ, 0x7 ;  /* 0x0000000607077291 */ /* 0x000fc8000f8f383f */
[----:B------:R-:W-:-:S04]  /*1930*/  USHF.R.S32.HI UR7, URZ, 0x7, UR7 ;  /* 0x000000073f077899 */ /* 0x000fc80008011407 */
[----:B------:R-:W-:-:S04]  /*1940*/  UISETP.LT.AND UP0, UPT, UR5, UR7, UPT ;  /* 0x000000070500728c */ /* 0x000fc8000bf01270 */
[----:B------:R-:W-:-:S04]  /*1950*/  USEL UR52, UR5, UR7, UP0 ;  /* 0x0000000705347287 */ /* 0x000fc80008000000 */
[----:B------:R-:W-:-:S06]  /*1960*/  UISETP.GE.AND UP0, UPT, UR52, 0x1, UPT ;  /* 0x000000013400788c */ /* 0x000fcc000bf06270 */
[----:B------:R-:W-:-:S13]  /*1970*/  PLOP3.LUT P1, PT, PT, PT, UP0, 0x80, 0x0 ;  /* 0x000000000000781c */ /* 0x000fda0003f2f008 */
[----:B------:R-:W-:Y:S05]  /*1980*/  @!P1 BRA `(.L_x_1951) ;  /* 0x0000008400d89947 */ /* 0x000fea0003800000 */
        /* <DEDUP_REMOVED lines=31> */
.L_x_1952:
        /* <DEDUP_REMOVED lines=9> */
.L_x_2083:
[----:B------:R-:W-:Y:S05]  /*1c10*/  @!P0 BRA `(.L_x_1954) ;  /* 0x0000000000048947 */ /* 0x000fea0003800000 */
[----:B------:R-:W-:Y:S01]  /*1c20*/  BPT.TRAP 0x1 ;  /* 0x000000040000795c */ /* 0x000fe20000300000 */
.L_x_1954:
[----:B0-----:R-:W-:Y:S02]  /*1c30*/  IMAD.U32 R3, RZ, RZ, UR51 ;  /* 0x00000033ff037e24 */ /* 0x001fe4000f8e00ff */
[----:B------:R-:W-:-:S03]  /*1c40*/  IMAD.U32 R0, RZ, RZ, UR44 ;  /* 0x0000002cff007e24 */ /* 0x000fc6000f8e00ff */
[----:B------:R-:W-:Y:S02]  /*1c50*/  LEA R3, R3, UR41, 0x3 ;  /* 0x0000002903037c11 */ /* 0x000fe4000f8e18ff */
[----:B------:R-:W-:-:S04]  /*1c60*/  SHF.L.U32 R0, R0, 0x1f, RZ ;  /* 0x0000001f00007819 */ /* 0x000fc800000006ff */
[----:B------:R0:W1:Y:S01]  /*1c70*/  SYNCS.PHASECHK.TRANS64.TRYWAIT P2, [R3+URZ+0x38830], R0 ;  /* 0x03883000030075a7 */ /* 0x000062000804017f */
[----:B------:R-:W-:Y:S05]  /*1c80*/  @!P0 BRA `(.L_x_1955) ;  /* 0x0000000000048947 */ /* 0x000fea0003800000 */
[----:B------:R-:W-:Y:S01]  /*1c90*/  BPT.TRAP 0x1 ;  /* 0x000000040000795c */ /* 0x000fe20000300000 */
.L_x_1955:
[----:B------:R-:W2:Y:S02]  /*1ca0*/  S2R R2, SR_TID.X ;  /* 0x0000000000027919 */ /* 0x000ea40000002100 */
[----:B--2---:R-:W-:Y:S01]  /*1cb0*/  LOP3.LUT P1, RZ, R2, 0x7f, RZ, 0xc0, !PT ;  /* 0x0000007f02ff7812 */ /* 0x004fe2000782c0ff */
[----:B-1----:R-:W-:-:S12]  /*1cc0*/  @P2 BRA `(.L_x_1956) ;  /* 0x0000000000082947 */ /* 0x002fd80003800000 */
[----:B------:R-:W1:Y:S02]  /*1cd0*/  SYNCS.PHASECHK.TRANS64.TRYWAIT P2, [R3+URZ+0x38830], R0 ;  /* 0x03883000030075a7 */ /* 0x000e64000804017f */
[----:B-1----:R-:W-:Y:S05]  /*1ce0*/  @!P2 BRA `(.L_x_1957) ;  /* 0x000001080030a947 */ /* 0x002fea0003800000 */
.L_x_1956:
        /* <DEDUP_REMOVED lines=10> */
[----:B------:R-:W-:Y:S01]  /*1d90*/  @!P1 VIADD R3, R3, 0x38840 ;  /* 0x0003884003039836 */ /* 0x000fe20000000000 */
[----:B------:R-:W-:Y:S01]  /*1da0*/  UMOV UR5, 0x40000040 ;  /* 0x4000004000057882 */ /* 0x000fe20000000000 */
[----:B------:R-:W-:Y:S01]  /*1db0*/  UMOV UR7, 0x40000040 ;  /* 0x4000004000077882 */ /* 0x000fe20000000000 */
[----:B------:R-:W-:Y:S01]  /*1dc0*/  ULOP3.LUT UR47, UR4, 0x10000, URZ, 0xfc, !UPT ;  /* 0x00010000042f7892 */ /* 0x000fe2000f8efc3f */
[----:B------:R-:W-:Y:S01]  /*1dd0*/  CS2R R150, SRZ ;  /* 0x0000000000967805 */ /* 0x000fe2000001ff00 */
[----:B------:R-:W-:Y:S01]  /*1de0*/  UIADD3 UR4, UR32, 0x2, URZ ;  /* 0x0000000220047890 */ /* 0x000fe2000fffe03f */
[----:B------:R-:W-:Y:S01]  /*1df0*/  @!P1 PRMT R3, RZ, 0x654, R3 ;  /* 0x00000654ff039816 */ /* 0x000fe20000000003 */
[----:B------:R-:W-:Y:S01]  /*1e00*/  ULEA UR34, UR51, UR47, 0xb ;  /* 0x0000002f33227291 */ /* 0x000fe2000f8e583f */
[----:B------:R-:W-:Y:S01]  /*1e10*/  CS2R R148, SRZ ;  /* 0x0000000000947805 */ /* 0x000fe2000001ff00 */
[----:B------:R-:W-:Y:S01]  /*1e20*/  UIADD3 UR8, UR32, 0x4, URZ ;  /* 0x0000000420087890 */ /* 0x000fe2000fffe03f */
[----:B------:R-:W-:Y:S01]  /*1e30*/  CS2R R146, SRZ ;  /* 0x0000000000927805 */ /* 0x000fe2000001ff00 */
[----:B------:R-:W-:Y:S01]  /*1e40*/  UIADD3 UR6, UR34, 0x2, URZ ;  /* 0x0000000222067890 */ /* 0x000fe2000fffe03f */
[----:B------:R-:W-:Y:S01]  /*1e50*/  CS2R R144, SRZ ;  /* 0x0000000000907805 */ /* 0x000fe2000001ff00 */
[----:B------:R-:W-:Y:S01]  /*1e60*/  UIADD3 UR10, UR34, 0x4, URZ ;  /* 0x00000004220a7890 */ /* 0x000fe2000fffe03f */
[----:B------:R-:W-:Y:S01]  /*1e70*/  CS2R R142, SRZ ;  /* 0x00000000008e7805 */ /* 0x000fe2000001ff00 */
[----:B------:R-:W-:Y:S01]  /*1e80*/  UMOV UR9, 0x40000040 ;  /* 0x4000004000097882 */ /* 0x000fe20000000000 */
[----:B------:R-:W-:Y:S01]  /*1e90*/  QGMMA.64x128x32.F32.E4M3.E4M3 R24, gdesc[UR32], RZ, !UPT, gsb0 ;  /* 0x01e00000201879f3 */ /* 0x000fe2000c0008ff */
[----:B------:R-:W-:Y:S01]  /*1ea0*/  UMOV UR11, 0x40000040 ;  /* 0x40000040000b7882 */ /* 0x000fe20000000000 */
[----:B------:R-:W-:Y:S01]  /*1eb0*/  UIADD3 UR12, UR32, 0x6, URZ ;  /* 0x00000006200c7890 */ /* 0x000fe2000fffe03f */
[----:B------:R-:W-:Y:S01]  /*1ec0*/  CS2R R140, SRZ ;  /* 0x00000000008c7805 */ /* 0x000fe2000001ff00 */
[----:B------:R-:W-:Y:S01]  /*1ed0*/  UIADD3 UR14, UR34, 0x6, URZ ;  /* 0x00000006220e7890 */ /* 0x000fe2000fffe03f */
[----:B------:R-:W-:Y:S01]  /*1ee0*/  CS2R R138, SRZ ;  /* 0x00000000008a7805 */ /* 0x000fe2000001ff00 */
[----:B------:R-:W-:Y:S01]  /*1ef0*/  UMOV UR13, 0x40000040 ;  /* 0x40000040000d7882 */ /* 0x000fe20000000000 */
        /* <DEDUP_REMOVED lines=25> */
[----:B------:R-:W-:Y:S01]  /*2090*/  UIADD3 UR53, UR52, -0x2, URZ ;  /* 0xfffffffe34357890 */ /* 0x000fe2000fffe03f */
        /* <DEDUP_REMOVED lines=16> */
[----:B------:R-:W-:Y:S02]  /*21a0*/  WARPGROUP.DEPBAR.LE gsb0, 0x0 ;  /* 0x00008000000079c5 */ /* 0x000fe40000010000 */
[----:B------:R-:W-:-:S06]  /*21b0*/  WARPGROUP.ARRIVE ;  /* 0x00000000000079c5 */ /* 0x000fcc0000000000 */
[----:B------:R-:W-:Y:S01]  /*21c0*/  QGMMA.64x128x32.F32.E4M3.E4M3 R24, gdesc[UR4], R24, gsb0 ;  /* 0x01e00000041879f3 */ /* 0x000fe20008000818 */
[----:B------:R-:W-:Y:S02]  /*21d0*/  ULDC UR6, c[0x0][0x448] ;  /* 0x0001120000067ab9 */ /* 0x000fe40000000800 */
[----:B------:R-:W-:-:S06]  /*21e0*/  UISETP.NE.AND UP0, UPT, UR6, 0x1, UPT ;  /* 0x000000010600788c */ /* 0x000fcc000bf05270 */
[----:B------:R-:W-:-:S05]  /*21f0*/  PLOP3.LUT P2, PT, PT, PT, UP0, 0x80, 0x0 ;  /* 0x000000000000781c */ /* 0x000fca0003f4f008 */
[----:B------:R-:W-:-:S08]  /*2200*/  @UP0 ULDC UR6, c[0x0][0x44c] ;  /* 0x0001130000060ab9 */ /* 0x000fd00000000800 */
[----:B------:R-:W-:Y:S01]  /*2210*/  @P2 IMAD.HI.U32 R2, R0, UR6, RZ ;  /* 0x0000000600022c27 */ /* 0x000fe2000f8e00ff */
[----:B------:R-:W-:-:S04]  /*2220*/  @UP0 ULDC UR6, c[0x0][0x450] ;  /* 0x0001140000060ab9 */ /* 0x000fc80000000800 */
[----:B------:R-:W-:Y:S01]  /*2230*/  @P2 SHF.R.U32.HI R0, RZ, UR6, R2 ;  /* 0x00000006ff002c19 */ /* 0x000fe20008011602 */
[----:B------:R-:W-:Y:S02]  /*2240*/  UMOV UR6, 0xffffff80 ;  /* 0xffffff8000067882 */ /* 0x000fe40000000000 */
[----:B------:R-:W-:Y:S02]  /*2250*/  UIMAD UR6, UR52, UR6, 0x80 ;  /* 0x00000080340674a4 */ /* 0x000fe4000f8e0206 */
[----:B------:R-:W0:Y:S02]  /*2260*/  SHFL.IDX PT, R5, R0, 0x1, 0x1c1f ;  /* 0x003c1f0000057f89 */ /* 0x000e2400000e0000 */
[----:B------:R-:W-:-:S06]  /*2270*/  UIADD3 UR7, UR6, 0x1, URZ ;  /* 0x0000000106077890 */ /* 0x000fcc000fffe03f */
[----:B------:R-:W-:-:S04]  /*2280*/  IMAD.U32 R2, RZ, RZ, UR7 ;  /* 0x00000007ff027e24 */ /* 0x000fc8000f8e00ff */
[----:B------:R-:W-:Y:S01]  /*2290*/  IMAD R2, R17, -0x2, R2 ;  /* 0xfffffffe11027824 */ /* 0x000fe200078e0202 */
[----:B------:R-:W-:Y:S02]  /*22a0*/  WARPGROUP.DEPBAR.LE gsb0, 0x0 ;  /* 0x00008000000079c5 */ /* 0x000fe40000010000 */
[----:B------:R-:W-:-:S06]  /*22b0*/  WARPGROUP.ARRIVE ;  /* 0x00000000000079c5 */ /* 0x000fcc0000000000 */
[----:B------:R-:W-:Y:S01]  /*22c0*/  QGMMA.64x128x32.F32.E4M3.E4M3 R24, gdesc[UR8], R24, gsb0 ;  /* 0x01e00000081879f3 */ /* 0x000fe20008000818 */
[----:B------:R-:W-:Y:S01]  /*22d0*/  ULDC UR11, c[0x0][0x2f0] ;  /* 0x0000bc00000b7ab9 */ /* 0x000fe20000000800 */
[----:B------:R-:W-:Y:S01]  /*22e0*/  UMOV UR10, UR39 ;  /* 0x00000027000a7c82 */ /* 0x000fe20008000000 */
[----:B------:R-:W-:Y:S02]  /*22f0*/  UIMAD UR6, UR50, UR11, UR6 ;  /* 0x0000000b320672a4 */ /* 0x000fe4000f8e0206 */
[----:B------:R-:W-:-:S04]  /*2300*/  IMAD.U32 R7, RZ, RZ, UR11 ;  /* 0x0000000bff077e24 */ /* 0x000fc8000f8e00ff */
[----:B------:R-:W-:Y:S02]  /*2310*/  IMAD R4, R7, UR50, R2 ;  /* 0x0000003207047c24 */ /* 0x000fe4000f8e0202 */
[----:B------:R-:W-:Y:S01]  /*2320*/  IMAD.U32 R6, RZ, RZ, UR6 ;  /* 0x00000006ff067e24 */ /* 0x000fe2000f8e00ff */
[----:B------:R-:W-:Y:S02]  /*2330*/  @UP0 ULDC UR6, c[0x0][0x44c] ;  /* 0x0001130000060ab9 */ /* 0x000fe40000000800 */
[----:B------:R-:W-:Y:S01]  /*2340*/  UIMAD.WIDE.U32 UR6, UR39, UR6, URZ ;  /* 0x00000006270672a5 */ /* 0x000fe2000f8e003f */
[----:B------:R-:W-:Y:S01]  /*2350*/  IMAD R2, R17, -0x2, R6 ;  /* 0xfffffffe11027824 */ /* 0x000fe200078e0206 */
[----:B------:R-:W-:Y:S02]  /*2360*/  WARPGROUP.DEPBAR.LE gsb0, 0x0 ;  /* 0x00008000000079c5 */ /* 0x000fe40000010000 */
[----:B------:R-:W-:-:S06]  /*2370*/  WARPGROUP.ARRIVE ;  /* 0x00000000000079c5 */ /* 0x000fcc0000000000 */
[----:B------:R-:W-:Y:S01]  /*2380*/  QGMMA.64x128x32.F32.E4M3.E4M3 R24, gdesc[UR12], R24, gsb0 ;  /* 0x01e000000c1879f3 */ /* 0x000fe20008000818 */
[----:B------:R-:W-:Y:S02]  /*2390*/  ULDC UR14, c[0x0][0x288] ;  /* 0x0000a200000e7ab9 */ /* 0x000fe40000000800 */
[----:B0-----:R-:W-:Y:S01]  /*23a0*/  IADD3 R5, R5, -UR14, R4 ;  /* 0x8000000e05057c10 */ /* 0x001fe2000fffe004 */
[----:B------:R-:W-:-:S03]  /*23b0*/  UIMAD UR11, UR50, UR11, -UR14 ;  /* 0x0000000b320b72a4 */ /* 0x000fc6000f8e0a0e */
[----:B------:R-:W-:-:S04]  /*23c0*/  VIMNMX R5, R2, R5, PT ;  /* 0x0000000502057248 */ /* 0x000fc80003fe0100 */
[C---:B------:R-:W-:Y:S02]  /*23d0*/  ISETP.GT.AND P3, PT, R5.reuse, RZ, PT ;  /* 0x000000ff0500720c */ /* 0x040fe40003f64270 */
[C---:B------:R-:W-:Y:S02]  /*23e0*/  ISETP.GT.AND P4, PT, R5.reuse, 0x1, PT ;  /* 0x000000010500780c */ /* 0x040fe40003f84270 */
[----:B------:R-:W-:Y:S01]  /*23f0*/  ISETP.GT.AND P5, PT, R5, 0x8, PT ;  /* 0x000000080500780c */ /* 0x000fe20003fa4270 */
        /* <DEDUP_REMOVED lines=13> */
[----:B------:R-:W-:Y:S01]  /*24d0*/  FSEL R26, R26, -INF , P3 ;  /* 0xff8000001a1a7808 */ /* 0x000fe20001800000 */
[----:B------:R0:W-:Y:S01]  /*24e0*/  @!P1 SYNCS.ARRIVE.TRANS64.RED.A1T0 RZ, [R3+URZ], RZ ;  /* 0x000000ff03ff99a7 */ /* 0x0001e2000810043f */
[----:B------:R-:W-:Y:S02]  /*24f0*/  FSEL R27, R27, -INF , P4 ;  /* 0xff8000001b1b7808 */ /* 0x000fe40002000000 */
[----:B------:R-:W-:Y:S02]  /*2500*/  ISETP.GT.AND P3, PT, R5, 0x9, PT ;  /* 0x000000090500780c */ /* 0x000fe40003f64270 */
[----:B------:R-:W-:-:S02]  /*2510*/  FSEL R30, R30, -INF , P5 ;  /* 0xff8000001e1e7808 */ /* 0x000fc40002800000 */
[----:B------:R-:W-:Y:S02]  /*2520*/  FMNMX.FTZ R7, R26, R27, !PT ;  /* 0x0000001b1a077209 */ /* 0x000fe40007810000 */
[----:B------:R-:W-:Y:S02]  /*2530*/  ISETP.GT.AND P4, PT, R5, 0x10, PT ;  /* 0x000000100500780c */ /* 0x000fe40003f84270 */
[----:B------:R-:W-:Y:S02]  /*2540*/  FSEL R31, R31, -INF , P3 ;  /* 0xff8000001f1f7808 */ /* 0x000fe40001800000 */
[----:B------:R-:W-:Y:S02]  /*2550*/  FMNMX.FTZ R6, R30, R7, !PT ;  /* 0x000000071e067209 */ /* 0x000fe40007810000 */
        /* <DEDUP_REMOVED lines=81> */
[----:B------:R-:W-:Y:S02]  /*2a70*/  FSEL R87, R87, -INF , P3 ;  /* 0xff80000057577808 */ /* 0x000fe40001800000 */
[----:B------:R-:W-:-:S04]  /*2a80*/  FMNMX.FTZ R6, R86, R5, !PT ;  /* 0x0000000556067209 */ /* 0x000fc80007810000 */
[----:B------:R-:W-:-:S05]  /*2a90*/  FMNMX.FTZ R7, R87, R6, !PT ;  /* 0x0000000657077209 */ /* 0x000fca0007810000 */
[----:B------:R-:W1:Y:S02]  /*2aa0*/  SHFL.BFLY PT, R6, R7, 0x2, 0x1f ;  /* 0x0c401f0007067f89 */ /* 0x000e6400000e0000 */
[----:B-1----:R-:W-:Y:S02]  /*2ab0*/  FMNMX.FTZ R8, R7, R6, !PT ;  /* 0x0000000607087209 */ /* 0x002fe40007810000 */
[----:B------:R-:W-:Y:S04]  /*2ac0*/  SHFL.IDX PT, R6, R0, RZ, 0x1c1f ;  /* 0x001c1fff00067589 */ /* 0x000fe800000e0000 */
[----:B------:R-:W1:Y:S02]  /*2ad0*/  SHFL.BFLY PT, R5, R8, 0x1, 0x1f ;  /* 0x0c201f0008057f89 */ /* 0x000e6400000e0000 */
[----:B-1----:R-:W-:-:S04]  /*2ae0*/  FMNMX.FTZ R0, R8, R5, !PT ;  /* 0x0000000508007209 */ /* 0x002fc80007810000 */
[C---:B------:R-:W-:Y:S01]  /*2af0*/  FSETP.NEU.FTZ.AND P3, PT, R0.reuse, -INF , PT ;  /* 0xff8000000000780b */ /* 0x040fe20003f7d000 */
[----:B------:R-:W-:-:S05]  /*2b00*/  FFMA.FTZ R5, R0, R13, -8 ;  /* 0xc100000000057423 */ /* 0x000fca000001000d */
[----:B------:R-:W-:Y:S01]  /*2b10*/  FSEL R88, R5, RZ, P3 ;  /* 0x000000ff05587208 */ /* 0x000fe20001800000 */
[----:B------:R-:W-:Y:S01]  /*2b20*/  VIADD R5, R4, -UR14 ;  /* 0x8000000e04057c36 */ /* 0x000fe20008000000 */
[----:B------:R-:W-:Y:S02]  /*2b30*/  @UP0 ULDC UR14, c[0x0][0x450] ;  /* 0x00011400000e0ab9 */ /* 0x000fe40000000800 */
[----:B------:R-:W-:Y:S01]  /*2b40*/  @UP0 USHF.R.U32.HI UR10, URZ, UR14, UR7 ;  /* 0x0000000e3f0a0299 */ /* 0x000fe20008011607 */
[----:B------:R-:W-:Y:S01]  /*2b50*/  FFMA.FTZ R26, R26, UR37, -R88 ;  /* 0x000000251a1a7c23 */ /* 0x000fe20008010858 */
[----:B------:R-:W-:Y:S01]  /*2b60*/  VIADDMNMX R2, R6, R5, R2, PT ;  /* 0x0000000506027246 */ /* 0x000fe20003800102 */
[--C-:B------:R-:W-:Y:S01]  /*2b70*/  FFMA.FTZ R5, R27, UR37, -R88.reuse ;  /* 0x000000251b057c23 */ /* 0x100fe20008010858 */
[----:B------:R-:W-:-:S01]  /*2b80*/  FFMA.FTZ R6, R30, UR37, -R88 ;  /* 0x000000251e067c23 */ /* 0x000fc20008010858 */
[----:B------:R-:W-:Y:S01]  /*2b90*/  MUFU.EX2 R4, R26 ;  /* 0x0000001a00047308 */ /* 0x000fe20000000800 */
[C---:B------:R-:W-:Y:S01]  /*2ba0*/  ISETP.GT.AND P3, PT, R2.reuse, RZ, PT ;  /* 0x000000ff0200720c */ /* 0x040fe20003f64270 */
[--C-:B------:R-:W-:Y:S01]  /*2bb0*/  FFMA.FTZ R7, R31, UR37, -R88.reuse ;  /* 0x000000251f077c23 */ /* 0x100fe20008010858 */
[----:B------:R-:W-:Y:S01]  /*2bc0*/  ISETP.GT.AND P4, PT, R2, 0x1, PT ;  /* 0x000000010200780c */ /* 0x000fe20003f84270 */
[--C-:B------:R-:W-:Y:S01]  /*2bd0*/  FFMA.FTZ R34, R34, UR37, -R88.reuse ;  /* 0x0000002522227c23 */ /* 0x100fe20008010858 */
[----:B------:R-:W-:Y:S01]  /*2be0*/  ISETP.GT.AND P5, PT, R2, 0x8, PT ;  /* 0x000000080200780c */ /* 0x000fe20003fa4270 */
[--C-:B------:R-:W-:Y:S01]  /*2bf0*/  FFMA.FTZ R9, R9, UR37, -R88.reuse ;  /* 0x0000002509097c23 */ /* 0x100fe20008010858 */
[----:B------:R-:W-:Y:S01]  /*2c00*/  FSEL R35, R24, -INF , P3 ;  /* 0xff80000018237808 */ /* 0x000fe20001800000 */
[--C-:B------:R-:W-:Y:S01]  /*2c10*/  FFMA.FTZ R24, R11, UR37, -R88.reuse ;  /* 0x000000250b187c23 */ /* 0x100fe20008010858 */
[----:B------:R-:W-:Y:S01]  /*2c20*/  FSEL R38, R25, -INF , P4 ;  /* 0xff80000019267808 */ /* 0x000fe20002000000 */
[----:B------:R-:W1:Y:S01]  /*2c30*/  MUFU.EX2 R5, R5 ;  /* 0x0000000500057308 */ /* 0x000e620000000800 */
[----:B------:R-:W-:Y:S01]  /*2c40*/  ISETP.GT.AND P3, PT, R2, 0x9, PT ;  /* 0x000000090200780c */ /* 0x000fe20003f64270 */
[--C-:B------:R-:W-:Y:S01]  /*2c50*/  FFMA.FTZ R50, R50, UR37, -R88.reuse ;  /* 0x0000002532327c23 */ /* 0x100fe20008010858 */
[----:B------:R-:W-:Y:S01]  /*2c60*/  FSEL R39, R28, -INF , P5 ;  /* 0xff8000001c277808 */ /* 0x000fe20002800000 */
[--C-:B------:R-:W-:Y:S01]  /*2c70*/  FFMA.FTZ R10, R10, UR37, -R88.reuse ;  /* 0x000000250a0a7c23 */ /* 0x100fe20008010858 */
[----:B------:R-:W-:Y:S01]  /*2c80*/  FMNMX.FTZ R8, R35, R38, !PT ;  /* 0x0000002623087209 */ /* 0x000fe20007810000 */
[--C-:B------:R-:W-:Y:S01]  /*2c90*/  FFMA.FTZ R59, R59, UR37, -R88.reuse ;  /* 0x000000253b3b7c23 */ /* 0x100fe20008010858 */
[----:B------:R-:W-:Y:S01]  /*2ca0*/  ISETP.GT.AND P4, PT, R2, 0x10, PT ;  /* 0x000000100200780c */ /* 0x000fe20003f84270 */
[----:B------:R-:W2:Y:S01]  /*2cb0*/  MUFU.EX2 R6, R6 ;  /* 0x0000000600067308 */ /* 0x000ea20000000800 */
[----:B------:R-:W-:Y:S01]  /*2cc0*/  FSEL R42, R29, -INF , P3 ;  /* 0xff8000001d2a7808 */ /* 0x000fe20001800000 */
[--C-:B------:R-:W-:Y:S01]  /*2cd0*/  FFMA.FTZ R54, R54, UR37, -R88.reuse ;  /* 0x0000002536367c23 */ /* 0x100fe20008010858 */
[----:B------:R-:W-:Y:S01]  /*2ce0*/  FMNMX.FTZ R13, R39, R8, !PT ;  /* 0x00000008270d7209 */ /* 0x000fe20007810000 */
[--C-:B------:R-:W-:Y:S01]  /*2cf0*/  FFMA.FTZ R55, R55, UR37, -R88.reuse ;  /* 0x0000002537377c23 */ /* 0x100fe20008010858 */
[----:B------:R-:W-:Y:S01]  /*2d00*/  ISETP.GT.AND P3, PT, R2, 0x11, PT ;  /* 0x000000110200780c */ /* 0x000fe20003f64270 */
[--C-:B------:R-:W-:Y:S01]  /*2d10*/  FFMA.FTZ R62, R62, UR37, -R88.reuse ;  /* 0x000000253e3e7c23 */ /* 0x100fe20008010858 */
[----:B------:R-:W-:Y:S01]  /*2d20*/  FSEL R43, R32, -INF , P4 ;  /* 0xff800000202b7808 */ /* 0x000fe20002000000 */
[----:B------:R-:W3:Y:S01]  /*2d30*/  MUFU.EX2 R7, R7 ;  /* 0x0000000700077308 */ /* 0x000ee20000000800 */
[----:B------:R-:W-:Y:S01]  /*2d40*/  FMNMX.FTZ R8, R42, R13, !PT ;  /* 0x0000000d2a087209 */ /* 0x000fe20007810000 */
[--C-:B------:R-:W-:Y:S01]  /*2d50*/  FFMA.FTZ R63, R63, UR37, -R88.reuse ;  /* 0x000000253f3f7c23 */ /* 0x100fe20008010858 */
[----:B------:R-:W-:Y:S01]  /*2d60*/  ISETP.GT.AND P4, PT, R2, 0x18, PT ;  /* 0x000000180200780c */ /* 0x000fe20003f84270 */
[--C-:B------:R-:W-:Y:S01]  /*2d70*/  FFMA.FTZ R27, R67, UR37, -R88.reuse ;  /* 0x00000025431b7c23 */ /* 0x100fe20008010858 */
[----:B------:R-:W-:Y:S01]  /*2d80*/  FSEL R46, R33, -INF , P3 ;  /* 0xff800000212e7808 */ /* 0x000fe20001800000 */
[--C-:B------:R-:W-:Y:S01]  /*2d90*/  FFMA.FTZ R70, R70, UR37, -R88.reuse ;  /* 0x0000002546467c23 */ /* 0x100fe20008010858 */
[----:B------:R-:W-:Y:S01]  /*2da0*/  FMNMX.FTZ R13, R43, R8, !PT ;  /* 0x000000082b0d7209 */ /* 0x000fe20007810000 */
[----:B------:R-:W-:Y:S01]  /*2db0*/  MUFU.EX2 R9, R9 ;  /* 0x0000000900097308 */ /* 0x000fe20000000800 */
[----:B------:R-:W-:Y:S01]  /*2dc0*/  ISETP.GT.AND P3, PT, R2, 0x19, PT ;  /* 0x000000190200780c */ /* 0x000fe20003f64270 */
[--C-:B------:R-:W-:Y:S01]  /*2dd0*/  FFMA.FTZ R71, R71, UR37, -R88.reuse ;  /* 0x0000002547477c23 */ /* 0x100fe20008010858 */
[----:B------:R-:W-:Y:S01]  /*2de0*/  FSEL R36, R36, -INF , P4 ;  /* 0xff80000024247808 */ /* 0x000fe20002000000 */
[--C-:B------:R-:W-:Y:S01]  /*2df0*/  FFMA.FTZ R33, R78, UR37, -R88.reuse ;  /* 0x000000254e217c23 */ /* 0x100fe20008010858 */
[----:B------:R-:W-:Y:S01]  /*2e00*/  FMNMX.FTZ R13, R46, R13, !PT ;  /* 0x0000000d2e0d7209 */ /* 0x000fe20007810000 */
[--C-:B------:R-:W-:Y:S01]  /*2e10*/  FFMA.FTZ R30, R79, UR37, -R88.reuse ;  /* 0x000000254f1e7c23 */ /* 0x100fe20008010858 */
[----:B------:R-:W-:Y:S01]  /*2e20*/  ISETP.GT.AND P4, PT, R2, 0x20, PT ;  /* 0x000000200200780c */ /* 0x000fe20003f84270 */
[----:B------:R4:W-:Y:S01]  /*2e30*/  MUFU.EX2 R8, R34 ;  /* 0x0000002200087308 */ /* 0x0009e20000000800 */
[----:B------:R-:W-:Y:S01]  /*2e40*/  FSEL R37, R37, -INF , P3 ;  /* 0xff80000025257808 */ /* 0x000fe20001800000 */
[--C-:B------:R-:W-:Y:S01]  /*2e50*/  FFMA.FTZ R75, R75, UR37, -R88.reuse ;  /* 0x000000254b4b7c23 */ /* 0x100fe20008010858 */
[----:B------:R-:W-:Y:S01]  /*2e60*/  FMNMX.FTZ R20, R36, R13, !PT ;  /* 0x0000000d24147209 */ /* 0x000fe20007810000 */
[----:B------:R-:W-:Y:S01]  /*2e70*/  UIADD3 UR11, UR11, UR10, URZ ;  /* 0x0000000a0b0b7290 */ /* 0x000fe2000fffe03f */
[----:B------:R-:W-:Y:S01]  /*2e80*/  ISETP.GT.AND P3, PT, R2, 0x21, PT ;  /* 0x000000210200780c */ /* 0x000fe20003f64270 */
[--C-:B------:R-:W-:Y:S01]  /*2e90*/  FFMA.FTZ R28, R82, UR37, -R88.reuse ;  /* 0x00000025521c7c23 */ /* 0x100fe20008010858 */
[----:B------:R-:W-:Y:S01]  /*2ea0*/  FSEL R40, R40, -INF , P4 ;  /* 0xff80000028287808 */ /* 0x000fe20002000000 */
[----:B------:R-:W-:Y:S01]  /*2eb0*/  MUFU.EX2 R10, R10 ;  /* 0x0000000a000a7308 */ /* 0x000fe20000000800 */
[----:B------:R-:W-:Y:S01]  /*2ec0*/  FMNMX.FTZ R13, R37, R20, !PT ;  /* 0x00000014250d7209 */ /* 0x000fe20007810000 */
[--C-:B----4-:R-:W-:Y:S01]  /*2ed0*/  FFMA.FTZ R34, R74, UR37, -R88.reuse ;  /* 0x000000254a227c23 */ /* 0x110fe20008010858 */
[----:B------:R-:W-:Y:S01]  /*2ee0*/  ISETP.GT.AND P4, PT, R2, 0x28, PT ;  /* 0x000000280200780c */ /* 0x000fe20003f84270 */
[----:B------:R-:W-:Y:S01]  /*2ef0*/  USHF.R.S32.HI UR6, URZ, 0x1f, UR11 ;  /* 0x0000001f3f067899 */ /* 0x000fe2000801140b */
[----:B------:R-:W-:Y:S01]  /*2f00*/  FSEL R41, R41, -INF , P3 ;  /* 0xff80000029297808 */ /* 0x000fe20001800000 */
[--C-:B------:R-:W-:Y:S01]  /*2f10*/  FFMA.FTZ R87, R87, UR37, -R88.reuse ;  /* 0x0000002557577c23 */ /* 0x100fe20008010858 */
[----:B------:R-:W-:Y:S01]  /*2f20*/  FMNMX.FTZ R20, R40, R13, !PT ;  /* 0x0000000d28147209 */ /* 0x000fe20007810000 */
[----:B------:R-:W-:Y:S01]  /*2f30*/  MUFU.EX2 R54, R54 ;  /* 0x0000003600367308 */ /* 0x000fe20000000800 */
[----:B------:R-:W-:Y:S01]  /*2f40*/  ISETP.GT.AND P3, PT, R2, 0x29, PT ;  /* 0x000000290200780c */ /* 0x000fe20003f64270 */
[----:B------:R-:W-:Y:S01]  /*2f50*/  ULEA.HI UR6, UR6, UR11, URZ, 0x7 ;  /* 0x0000000b06067291 */ /* 0x000fe2000f8f383f */
[----:B------:R-:W-:Y:S01]  /*2f60*/  FSEL R44, R44, -INF , P4 ;  /* 0xff8000002c2c7808 */ /* 0x000fe20002000000 */
[----:B------:R-:W-:Y:S01]  /*2f70*/  FFMA.FTZ R31, R83, UR37, -R88 ;  /* 0x00000025531f7c23 */ /* 0x000fe20008010858 */
[----:B------:R-:W-:Y:S01]  /*2f80*/  FMNMX.FTZ R13, R41, R20, !PT ;  /* 0x00000014290d7209 */ /* 0x000fe20007810000 */
[----:B------:R-:W-:Y:S01]  /*2f90*/  USHF.R.S32.HI UR6, URZ, 0x7, UR6 ;  /* 0x000000073f067899 */ /* 0x000fe20008011406 */
[----:B------:R-:W-:Y:S01]  /*2fa0*/  ISETP.GT.AND P4, PT, R2, 0x30, PT ;  /* 0x000000300200780c */ /* 0x000fe20003f84270 */
[----:B------:R-:W-:Y:S01]  /*2fb0*/  MUFU.EX2 R55, R55 ;  /* 0x0000003700377308 */ /* 0x000fe20000000800 */
[----:B------:R-:W-:Y:S01]  /*2fc0*/  FSEL R45, R45, -INF , P3 ;  /* 0xff8000002d2d7808 */ /* 0x000fe20001800000 */
[----:B------:R-:W-:Y:S01]  /*2fd0*/  UISETP.LT.AND UP1, UPT, URZ, UR6, UPT ;  /* 0x000000063f00728c */ /* 0x000fe2000bf21270 */
[----:B------:R-:W-:-:S02]  /*2fe0*/  FMNMX.FTZ R20, R44, R13, !PT ;  /* 0x0000000d2c147209 */ /* 0x000fc40007810000 */
[----:B------:R-:W-:Y:S02]  /*2ff0*/  CS2R R82, SRZ ;  /* 0x0000000000527805 */ /* 0x000fe4000001ff00 */
[----:B------:R-:W-:Y:S01]  /*3000*/  ISETP.GT.AND P3, PT, R2, 0x31, PT ;  /* 0x000000310200780c */ /* 0x000fe20003f64270 */
[----:B------:R-:W-:Y:S01]  /*3010*/  USEL UR52, URZ, UR6, !UP1 ;  /* 0x000000063f347287 */ /* 0x000fe2000c800000 */
[----:B------:R-:W-:Y:S01]  /*3020*/  FSEL R48, R48, -INF , P4 ;  /* 0xff80000030307808 */ /* 0x000fe20002000000 */
[----:B------:R-:W4:Y:S01]  /*3030*/  MUFU.EX2 R13, R24 ;  /* 0x00000018000d7308 */ /* 0x000f220000000800 */
[----:B------:R-:W-:Y:S01]  /*3040*/  FMNMX.FTZ R11, R45, R20, !PT ;  /* 0x000000142d0b7209 */ /* 0x000fe20007810000 */
[----:B------:R-:W-:Y:S01]  /*3050*/  FFMA.FTZ R20, R12, UR37, -R88 ;  /* 0x000000250c147c23 */ /* 0x000fe20008010858 */
[----:B------:R-:W-:Y:S01]  /*3060*/  ISETP.GT.AND P4, PT, R2, 0x38, PT ;  /* 0x000000380200780c */ /* 0x000fe20003f84270 */
[----:B------:R-:W-:Y:S01]  /*3070*/  UISETP.GE.AND UP1, UPT, UR53, UR52, UPT ;  /* 0x000000343500728c */ /* 0x000fe2000bf26270 */
[----:B------:R-:W-:-:S02]  /*3080*/  FSEL R49, R49, -INF , P3 ;  /* 0xff80000031317808 */ /* 0x000fc40001800000 */
[----:B------:R-:W-:Y:S02]  /*3090*/  CS2R R78, SRZ ;  /* 0x00000000004e7805 */ /* 0x000fe4000001ff00 */
[----:B------:R-:W-:Y:S01]  /*30a0*/  FMNMX.FTZ R12, R48, R11, !PT ;  /* 0x0000000b300c7209 */ /* 0x000fe20007810000 */
[----:B------:R-:W-:Y:S01]  /*30b0*/  MUFU.EX2 R62, R62 ;  /* 0x0000003e003e7308 */ /* 0x000fe20000000800 */
[----:B------:R-:W-:Y:S02]  /*30c0*/  ISETP.GT.AND P3, PT, R2, 0x39, PT ;  /* 0x000000390200780c */ /* 0x000fe40003f64270 */
[----:B------:R-:W-:Y:S02]  /*30d0*/  FSEL R52, R52, -INF , P4 ;  /* 0xff80000034347808 */ /* 0x000fe40002000000 */
[----:B------:R-:W-:Y:S01]  /*30e0*/  FMNMX.FTZ R21, R49, R12, !PT ;  /* 0x0000000c31157209 */ /* 0x000fe20007810000 */
[----:B------:R-:W-:Y:S01]  /*30f0*/  FFMA.FTZ R12, R14, UR37, -R88 ;  /* 0x000000250e0c7c23 */ /* 0x000fe20008010858 */
[----:B------:R-:W-:Y:S01]  /*3100*/  ISETP.GT.AND P4, PT, R2, 0x40, PT ;  /* 0x000000400200780c */ /* 0x000fe20003f84270 */
[----:B------:R5:W-:Y:S01]  /*3110*/  MUFU.EX2 R11, R20 ;  /* 0x00000014000b7308 */ /* 0x000be20000000800 */
[----:B------:R-:W-:-:S02]  /*3120*/  FSEL R53, R53, -INF , P3 ;  /* 0xff80000035357808 */ /* 0x000fc40001800000 */
[----:B------:R-:W-:Y:S02]  /*3130*/  FMNMX.FTZ R14, R52, R21, !PT ;  /* 0x00000015340e7209 */ /* 0x000fe40007810000 */
[----:B------:R-:W-:Y:S02]  /*3140*/  ISETP.GT.AND P3, PT, R2, 0x41, PT ;  /* 0x000000410200780c */ /* 0x000fe40003f64270 */
[----:B------:R-:W-:Y:S01]  /*3150*/  FSEL R56, R56, -INF , P4 ;  /* 0xff80000038387808 */ /* 0x000fe20002000000 */
[----:B------:R-:W-:Y:S01]  /*3160*/  MUFU.EX2 R12, R12 ;  /* 0x0000000c000c7308 */ /* 0x000fe20000000800 */
[----:B------:R-:W-:Y:S01]  /*3170*/  FMNMX.FTZ R21, R53, R14, !PT ;  /* 0x0000000e35157209 */ /* 0x000fe20007810000 */
[----:B------:R-:W-:Y:S01]  /*3180*/  FFMA.FTZ R14, R15, UR37, -R88 ;  /* 0x000000250f0e7c23 */ /* 0x000fe20008010858 */
[----:B------:R-:W-:Y:S02]  /*3190*/  ISETP.GT.AND P4, PT, R2, 0x48, PT ;  /* 0x000000480200780c */ /* 0x000fe40003f84270 */
[----:B------:R-:W-:-:S02]  /*31a0*/  FSEL R57, R57, -INF , P3 ;  /* 0xff80000039397808 */ /* 0x000fc40001800000 */
[----:B-----5:R-:W-:Y:S01]  /*31b0*/  FMNMX.FTZ R20, R56, R21, !PT ;  /* 0x0000001538147209 */ /* 0x020fe20007810000 */
[----:B------:R-:W-:Y:S01]  /*31c0*/  FFMA.FTZ R21, R47, UR37, -R88 ;  /* 0x000000252f157c23 */ /* 0x000fe20008010858 */
[----:B------:R-:W-:Y:S01]  /*31d0*/  ISETP.GT.AND P3, PT, R2, 0x49, PT ;  /* 0x000000490200780c */ /* 0x000fe20003f64270 */
[----:B------:R-:W-:Y:S01]  /*31e0*/  IMAD.U32 R47, RZ, RZ, UR37 ;  /* 0x00000025ff2f7e24 */ /* 0x000fe2000f8e00ff */
[----:B------:R-:W-:Y:S01]  /*31f0*/  FSEL R60, R60, -INF , P4 ;  /* 0xff8000003c3c7808 */ /* 0x000fe20002000000 */
[----:B------:R-:W-:Y:S01]  /*3200*/  MUFU.EX2 R14, R14 ;  /* 0x0000000e000e7308 */ /* 0x000fe20000000800 */
[----:B------:R-:W-:Y:S02]  /*3210*/  FMNMX.FTZ R15, R57, R20, !PT ;  /* 0x00000014390f7209 */ /* 0x000fe40007810000 */
[----:B------:R-:W-:Y:S02]  /*3220*/  ISETP.GT.AND P4, PT, R2, 0x50, PT ;  /* 0x000000500200780c */ /* 0x000fe40003f84270 */
[----:B------:R-:W-:-:S02]  /*3230*/  FSEL R61, R61, -INF , P3 ;  /* 0xff8000003d3d7808 */ /* 0x000fc40001800000 */
[----:B------:R-:W-:Y:S01]  /*3240*/  FMNMX.FTZ R20, R60, R15, !PT ;  /* 0x0000000f3c147209 */ /* 0x000fe20007810000 */
[----:B------:R-:W5:Y:S01]  /*3250*/  MUFU.EX2 R21, R21 ;  /* 0x0000001500157308 */ /* 0x000f620000000800 */
[----:B------:R-:W-:Y:S02]  /*3260*/  ISETP.GT.AND P3, PT, R2, 0x51, PT ;  /* 0x000000510200780c */ /* 0x000fe40003f64270 */
[----:B------:R-:W-:Y:S02]  /*3270*/  FSEL R64, R64, -INF , P4 ;  /* 0xff80000040407808 */ /* 0x000fe40002000000 */
[----:B------:R-:W-:Y:S02]  /*3280*/  FMNMX.FTZ R15, R61, R20, !PT ;  /* 0x000000143d0f7209 */ /* 0x000fe40007810000 */
[----:B------:R-:W-:Y:S01]  /*3290*/  ISETP.GT.AND P4, PT, R2, 0x58, PT ;  /* 0x000000580200780c */ /* 0x000fe20003f84270 */
[----:B------:R-:W-:Y:S01]  /*32a0*/  MUFU.EX2 R63, R63 ;  /* 0x0000003f003f7308 */ /* 0x000fe20000000800 */
[----:B------:R-:W-:-:S02]  /*32b0*/  FSEL R65, R65, -INF , P3 ;  /* 0xff80000041417808 */ /* 0x000fc40001800000 */
[----:B------:R-:W-:Y:S02]  /*32c0*/  FMNMX.FTZ R20, R64, R15, !PT ;  /* 0x0000000f40147209 */ /* 0x000fe40007810000 */
[----:B------:R-:W-:Y:S02]  /*32d0*/  ISETP.GT.AND P3, PT, R2, 0x59, PT ;  /* 0x000000590200780c */ /* 0x000fe40003f64270 */
[----:B------:R-:W-:Y:S01]  /*32e0*/  FSEL R68, R68, -INF , P4 ;  /* 0xff80000044447808 */ /* 0x000fe20002000000 */
[----:B------:R-:W-:Y:S01]  /*32f0*/  MUFU.EX2 R15, R50 ;  /* 0x00000032000f7308 */ /* 0x000fe20000000800 */
[----:B------:R-:W-:Y:S01]  /*3300*/  FMNMX.FTZ R25, R65, R20, !PT ;  /* 0x0000001441197209 */ /* 0x000fe20007810000 */
[----:B------:R-:W-:Y:S01]  /*3310*/  FFMA.FTZ R20, R51, UR37, -R88 ;  /* 0x0000002533147c23 */ /* 0x000fe20008010858 */
[----:B------:R-:W-:Y:S01]  /*3320*/  ISETP.GT.AND P4, PT, R2, 0x60, PT ;  /* 0x000000600200780c */ /* 0x000fe20003f84270 */
[----:B-1----:R-:W-:Y:S01]  /*3330*/  FADD.FTZ R51, R4, R5 ;  /* 0x0000000504337221 */ /* 0x002fe20000010000 */
[----:B------:R-:W-:-:S02]  /*3340*/  FSEL R69, R69, -INF , P3 ;  /* 0xff80000045457808 */ /* 0x000fc40001800000 */
[----:B------:R-:W-:Y:S01]  /*3350*/  FMNMX.FTZ R24, R68, R25, !PT ;  /* 0x0000001944187209 */ /* 0x000fe20007810000 */
[----:B------:R-:W1:Y:S01]  /*3360*/  MUFU.EX2 R20, R20 ;  /* 0x0000001400147308 */ /* 0x000e620000000800 */
        /* <DEDUP_REMOVED lines=10> */
[----:B------:R-:W-:Y:S02]  /*3410*/  FMNMX.FTZ R25, R73, R24, !PT ;  /* 0x0000001849197209 */ /* 0x000fe40007810000 */
[----:B------:R-:W-:Y:S02]  /*3420*/  ISETP.GT.AND P4, PT, R2, 0x70, PT ;  /* 0x000000700200780c */ /* 0x000fe40003f84270 */
[----:B------:R-:W-:-:S02]  /*3430*/  FSEL R77, R77, -INF , P3 ;  /* 0xff8000004d4d7808 */ /* 0x000fc40001800000 */
[----:B------:R-:W-:Y:S01]  /*3440*/  FMNMX.FTZ R24, R76, R25, !PT ;  /* 0x000000194c187209 */ /* 0x000fe20007810000 */
[----:B------:R-:W-:Y:S01]  /*3450*/  MUFU.EX2 R71, R71 ;  /* 0x0000004700477308 */ /* 0x000fe20000000800 */
[----:B------:R-:W-:Y:S02]  /*3460*/  ISETP.GT.AND P3, PT, R2, 0x71, PT ;  /* 0x000000710200780c */ /* 0x000fe40003f64270 */
[----:B------:R-:W-:Y:S02]  /*3470*/  FSEL R80, R80, -INF , P4 ;  /* 0xff80000050507808 */ /* 0x000fe40002000000 */
[----:B------:R-:W-:Y:S01]  /*3480*/  FMNMX.FTZ R25, R77, R24, !PT ;  /* 0x000000184d197209 */ /* 0x000fe20007810000 */
[----:B------:R-:W-:Y:S01]  /*3490*/  FFMA.FTZ R24, R58, UR37, -R88 ;  /* 0x000000253a187c23 */ /* 0x000fe20008010858 */
[----:B------:R-:W-:Y:S01]  /*34a0*/  ISETP.GT.AND P4, PT, R2, 0x78, PT ;  /* 0x000000780200780c */ /* 0x000fe20003f84270 */
[----:B--2---:R-:W-:Y:S01]  /*34b0*/  FADD.FTZ R58, R6, R51 ;  /* 0x00000033063a7221 */ /* 0x004fe20000010000 */
[----:B------:R-:W-:Y:S01]  /*34c0*/  FSEL R81, R81, -INF , P3 ;  /* 0xff80000051517808 */ /* 0x000fe20001800000 */
[----:B------:R-:W-:Y:S01]  /*34d0*/  MUFU.EX2 R33, R33 ;  /* 0x0000002100217308 */ /* 0x000fe20000000800 */
[----:B------:R-:W-:-:S02]  /*34e0*/  FMNMX.FTZ R26, R80, R25, !PT ;  /* 0x00000019501a7209 */ /* 0x000fc40007810000 */
[----:B------:R-:W-:Y:S02]  /*34f0*/  ISETP.GT.AND P3, PT, R2, 0x79, PT ;  /* 0x000000790200780c */ /* 0x000fe40003f64270 */
[----:B------:R-:W-:Y:S02]  /*3500*/  FSEL R84, R84, -INF , P4 ;  /* 0xff80000054547808 */ /* 0x000fe40002000000 */
[----:B------:R-:W-:Y:S01]  /*3510*/  FMNMX.FTZ R25, R81, R26, !PT ;  /* 0x0000001a51197209 */ /* 0x000fe20007810000 */
[----:B------:R-:W-:Y:S01]  /*3520*/  MUFU.EX2 R24, R24 ;  /* 0x0000001800187308 */ /* 0x000fe20000000800 */
[----:B------:R-:W-:Y:S01]  /*3530*/  FSEL R85, R85, -INF , P3 ;  /* 0xff80000055557808 */ /* 0x000fe20001800000 */
[----:B------:R-:W-:Y:S01]  /*3540*/  FFMA.FTZ R26, R66, UR37, -R88 ;  /* 0x00000025421a7c23 */ /* 0x000fe20008010858 */
[----:B------:R-:W-:Y:S02]  /*3550*/  FMNMX.FTZ R2, R84, R25, !PT ;  /* 0x0000001954027209 */ /* 0x000fe40007810000 */
[----:B------:R-:W-:-:S02]  /*3560*/  CS2R R66, SRZ ;  /* 0x0000000000427805 */ /* 0x000fc4000001ff00 */
[----:B---3--:R-:W-:Y:S02]  /*3570*/  F2FP.SATFINITE.E4M3.F32.PACK_AB_MERGE_C R229, R7, R6, RZ ;  /* 0x0000000607e5723e */ /* 0x008fe400048070ff */
[----:B------:R-:W-:Y:S01]  /*3580*/  FMNMX.FTZ R2, R85, R2, !PT ;  /* 0x0000000255027209 */ /* 0x000fe20007810000 */
[----:B------:R2:W-:Y:S01]  /*3590*/  MUFU.EX2 R25, R59 ;  /* 0x0000003b00197308 */ /* 0x0005e20000000800 */
[----:B----4-:R-:W-:Y:S02]  /*35a0*/  F2FP.SATFINITE.E4M3.F32.PACK_AB_MERGE_C R231, R13, R10, RZ ;  /* 0x0000000a0de7723e */ /* 0x010fe400048070ff */
[----:B------:R-:W-:Y:S01]  /*35b0*/  F2FP.SATFINITE.E4M3.F32.PACK_AB_MERGE_C R227, R55, R54, RZ ;  /* 0x0000003637e3723e */ /* 0x000fe200048070ff */
[----:B------:R-:W3:Y:S01]  /*35c0*/  SHFL.BFLY PT, R29, R2, 0x2, 0x1f ;  /* 0x0c401f00021d7f89 */ /* 0x000ee200000e0000 */
[----:B------:R-:W-:Y:S02]  /*35d0*/  F2FP.SATFINITE.E4M3.F32.PACK_AB_MERGE_C R229, R5, R4, R229 ;  /* 0x0000000405e5723e */ /* 0x000fe400048070e5 */
[----:B-----5:R-:W-:Y:S01]  /*35e0*/  F2FP.SATFINITE.E4M3.F32.PACK_AB_MERGE_C R225, R21, R14, RZ ;  /* 0x0000000e15e1723e */ /* 0x020fe200048070ff */
[----:B------:R-:W-:Y:S01]  /*35f0*/  MUFU.EX2 R26, R26 ;  /* 0x0000001a001a7308 */ /* 0x000fe20000000800 */
[----:B--2---:R-:W-:-:S01]  /*3600*/  FADD.FTZ R59, R7, R58 ;  /* 0x0000003a073b7221 */ /* 0x004fc20000010000 */
[----:B------:R-:W-:-:S02]  /*3610*/  F2FP.SATFINITE.E4M3.F32.PACK_AB_MERGE_C R231, R9, R8, R231 ;  /* 0x0000000809e7723e */ /* 0x000fc400048070e7 */
[----:B------:R-:W-:Y:S01]  /*3620*/  F2FP.SATFINITE.E4M3.F32.PACK_AB_MERGE_C R225, R12, R11, R225 ;  /* 0x0000000b0ce1723e */ /* 0x000fe200048070e1 */
[----:B------:R-:W-:Y:S01]  /*3630*/  FADD.FTZ R58, R8, R59 ;  /* 0x0000003b083a7221 */ /* 0x000fe20000010000 */
[----:B-1----:R-:W-:Y:S02]  /*3640*/  F2FP.SATFINITE.E4M3.F32.PACK_AB_MERGE_C R227, R20, R15, R227 ;  /* 0x0000000f14e3723e */ /* 0x002fe400048070e3 */
[----:B------:R-:W-:Y:S01]  /*3650*/  MUFU.EX2 R30, R30 ;  /* 0x0000001e001e7308 */ /* 0x000fe20000000800 */
[----:B------:R-:W-:-:S04]  /*3660*/  FADD.FTZ R59, R9, R58 ;  /* 0x0000003a093b7221 */ /* 0x000fc80000010000 */
[----:B------:R-:W-:-:S03]  /*3670*/  FADD.FTZ R58, R10, R59 ;  /* 0x0000003b0a3a7221 */ /* 0x000fc60000010000 */
[----:B------:R-:W-:Y:S01]  /*3680*/  MUFU.EX2 R34, R34 ;  /* 0x0000002200227308 */ /* 0x000fe20000000800 */
[----:B------:R-:W-:-:S01]  /*3690*/  FADD.FTZ R58, R13, R58 ;  /* 0x0000003a0d3a7221 */ /* 0x000fc20000010000 */
[----:B---3--:R-:W-:-:S06]  /*36a0*/  FMNMX.FTZ R29, R2, R29, !PT ;  /* 0x0000001d021d7209 */ /* 0x008fcc0007810000 */
[----:B------:R-:W-:Y:S01]  /*36b0*/  MUFU.EX2 R75, R75 ;  /* 0x0000004b004b7308 */ /* 0x000fe20000000800 */
[----:B------:R-:W1:Y:S07]  /*36c0*/  SHFL.BFLY PT, R2, R29, 0x1, 0x1f ;  /* 0x0c201f001d027f89 */ /* 0x000e6e00000e0000 */
[----:B------:R-:W-:Y:S08]  /*36d0*/  MUFU.EX2 R28, R28 ;  /* 0x0000001c001c7308 */ /* 0x000ff00000000800 */
[----:B------:R-:W-:Y:S01]  /*36e0*/  MUFU.EX2 R31, R31 ;  /* 0x0000001f001f7308 */ /* 0x000fe20000000800 */
[----:B-1----:R-:W-:Y:S01]  /*36f0*/  FMNMX.FTZ R2, R29, R2, !PT ;  /* 0x000000021d027209 */ /* 0x002fe20007810000 */
[----:B------:R-:W-:Y:S01]  /*3700*/  FFMA.FTZ R29, R86, UR37, -R88 ;  /* 0x00000025561d7c23 */ /* 0x000fe20008010858 */
[----:B------:R-:W-:-:S02]  /*3710*/  CS2R R88, SRZ ;  /* 0x0000000000587805 */ /* 0x000fc4000001ff00 */
[C---:B------:R-:W-:Y:S01]  /*3720*/  FSETP.NEU.FTZ.AND P3, PT, R2.reuse, -INF , PT ;  /* 0xff8000000200780b */ /* 0x040fe20003f7d000 */
[----:B------:R-:W-:-:S02]  /*3730*/  FFMA.FTZ R32, R2, R47, -8 ;  /* 0xc100000002207423 */ /* 0x000fc4000001002f */
        /* <DEDUP_REMOVED lines=39> */
[----:B------:R-:W-:-:S02]  /*39b0*/  FFMA.FTZ R47, R85, UR37, -R47 ;  /* 0x00000025552f7c23 */ /* 0x000fc4000801082f */
[----:B------:R-:W1:Y:S01]  /*39c0*/  MUFU.EX2 R43, R43 ;  /* 0x0000002b002b7308 */ /* 0x000e620000000800 */
[----:B--2---:R-:W-:-:S07]  /*39d0*/  FADD.FTZ R51, R39, R50 ;  /* 0x0000003227337221 */ /* 0x004fce0000010000 */
[----:B------:R-:W2:Y:S01]  /*39e0*/  MUFU.EX2 R46, R46 ;  /* 0x0000002e002e7308 */ /* 0x000ea20000000800 */
[----:B---3--:R-:W-:-:S01]  /*39f0*/  FADD.FTZ R50, R42, R51 ;  /* 0x000000332a327221 */ /* 0x008fc20000010000 */
[----:B------:R-:W-:-:S04]  /*3a00*/  F2FP.SATFINITE.E4M3.F32.PACK_AB_MERGE_C R39, R42, R39, RZ ;  /* 0x000000272a27723e */ /* 0x000fc800048070ff */
[----:B------:R-:W-:Y:S02]  /*3a10*/  F2FP.SATFINITE.E4M3.F32.PACK_AB_MERGE_C R228, R38, R35, R39 ;  /* 0x0000002326e4723e */ /* 0x000fe40004807027 */
[----:B------:R-:W-:Y:S01]  /*3a20*/  CS2R R38, SRZ ;  /* 0x0000000000267805 */ /* 0x000fe2000001ff00 */
[----:B------:R-:W3:Y:S01]  /*3a30*/  MUFU.EX2 R36, R36 ;  /* 0x0000002400247308 */ /* 0x000ee20000000800 */
[----:B-1----:R-:W-:-:S07]  /*3a40*/  FADD.FTZ R51, R43, R50 ;  /* 0x000000322b337221 */ /* 0x002fce0000010000 */
[----:B------:R-:W0:Y:S01]  /*3a50*/  MUFU.EX2 R37, R37 ;  /* 0x0000002500257308 */ /* 0x000e220000000800 */
[----:B--2---:R-:W-:-:S07]  /*3a60*/  FADD.FTZ R51, R46, R51 ;  /* 0x000000332e337221 */ /* 0x004fce0000010000 */
[----:B------:R-:W1:Y:S01]  /*3a70*/  MUFU.EX2 R40, R40 ;  /* 0x0000002800287308 */ /* 0x000e620000000800 */
[----:B---3--:R-:W-:-:S01]  /*3a80*/  FADD.FTZ R50, R36, R51 ;  /* 0x0000003324327221 */ /* 0x008fc20000010000 */
[----:B------:R-:W-:-:S04]  /*3a90*/  FADD.FTZ R51, R11, R58 ;  /* 0x0000003a0b337221 */ /* 0x000fc80000010000 */
[----:B------:R-:W-:Y:S02]  /*3aa0*/  FADD.FTZ R51, R12, R51 ;  /* 0x000000330c337221 */ /* 0x000fe40000010000 */
[----:B------:R-:W2:Y:S01]  /*3ab0*/  MUFU.EX2 R41, R41 ;  /* 0x0000002900297308 */ /* 0x000ea20000000800 */
[----:B0-----:R-:W-:-:S01]  /*3ac0*/  FADD.FTZ R3, R37, R50 ;  /* 0x0000003225037221 */ /* 0x001fc20000010000 */
[----:B------:R-:W-:Y:S01]  /*3ad0*/  FADD.FTZ R58, R14, R51 ;  /* 0x000000330e3a7221 */ /* 0x000fe20000010000 */
[----:B------:R-:W-:-:S03]  /*3ae0*/  F2FP.SATFINITE.E4M3.F32.PACK_AB_MERGE_C R36, R37, R36, RZ ;  /* 0x000000242524723e */ /* 0x000fc600048070ff */
[----:B------:R-:W-:Y:S01]  /*3af0*/  FADD.FTZ R58, R21, R58 ;  /* 0x0000003a153a7221 */ /* 0x000fe20000010000 */
[----:B------:R-:W-:Y:S01]  /*3b00*/  F2FP.SATFINITE.E4M3.F32.PACK_AB_MERGE_C R230, R46, R43, R36 ;  /* 0x0000002b2ee6723e */ /* 0x000fe20004807024 */
[----:B------:R-:W0:Y:S01]  /*3b10*/  MUFU.EX2 R44, R44 ;  /* 0x0000002c002c7308 */ /* 0x000e220000000800 */
[----:B-1----:R-:W-:-:S01]  /*3b20*/  FADD.FTZ R50, R40, R3 ;  /* 0x0000000328327221 */ /* 0x002fc20000010000 */
[----:B------:R-:W-:Y:S01]  /*3b30*/  FADD.FTZ R51, R15, R58 ;  /* 0x0000003a0f337221 */ /* 0x000fe20000010000 */
[----:B------:R-:W-:Y:S02]  /*3b40*/  CS2R R58, SRZ ;  /* 0x00000000003a7805 */ /* 0x000fe4000001ff00 */
[----:B------:R-:W-:Y:S02]  /*3b50*/  CS2R R42, SRZ ;  /* 0x00000000002a7805 */ /* 0x000fe4000001ff00 */
[----:B------:R-:W-:Y:S01]  /*3b60*/  CS2R R36, SRZ ;  /* 0x0000000000247805 */ /* 0x000fe2000001ff00 */
[----:B------:R-:W-:Y:S01]  /*3b70*/  FADD.FTZ R51, R20, R51 ;  /* 0x0000003314337221 */ /* 0x000fe20000010000 */
[----:B------:R-:W1:Y:S01]  /*3b80*/  MUFU.EX2 R45, R45 ;  /* 0x0000002d002d7308 */ /* 0x000e620000000800 */
[----:B--2---:R-:W-:-:S02]  /*3b90*/  FADD.FTZ R3, R41, R50 ;  /* 0x0000003229037221 */ /* 0x004fc40000010000 */
[----:B------:R-:W-:-:S04]  /*3ba0*/  FADD.FTZ R10, R54, R51 ;  /* 0x00000033360a7221 */ /* 0x000fc80000010000 */
[----:B------:R-:W-:Y:S01]  /*3bb0*/  FADD.FTZ R55, R55, R10 ;  /* 0x0000000a37377221 */ /* 0x000fe20000010000 */
[----:B------:R-:W2:Y:S01]  /*3bc0*/  MUFU.EX2 R48, R48 ;  /* 0x0000003000307308 */ /* 0x000ea20000000800 */
[----:B0-----:R-:W-:-:S02]  /*3bd0*/  FADD.FTZ R50, R44, R3 ;  /* 0x000000032c327221 */ /* 0x001fc40000010000 */
[----:B------:R-:W-:Y:S01]  /*3be0*/  FADD.FTZ R10, R24, R55 ;  /* 0x00000037180a7221 */ /* 0x000fe20000010000 */
[----:B------:R-:W-:-:S03]  /*3bf0*/  CS2R R54, SRZ ;  /* 0x0000000000367805 */ /* 0x000fc6000001ff00 */
[----:B------:R-:W-:Y:S01]  /*3c00*/  FADD.FTZ R7, R25, R10 ;  /* 0x0000000a19077221 */ /* 0x000fe20000010000 */
[----:B------:R-:W0:Y:S01]  /*3c10*/  MUFU.EX2 R49, R49 ;  /* 0x0000003100317308 */ /* 0x000e220000000800 */
[----:B-1----:R-:W-:-:S01]  /*3c20*/  FADD.FTZ R3, R45, R50 ;  /* 0x000000322d037221 */ /* 0x002fc20000010000 */
[----:B------:R-:W-:-:S04]  /*3c30*/  F2FP.SATFINITE.E4M3.F32.PACK_AB_MERGE_C R44, R45, R44, RZ ;  /* 0x0000002c2d2c723e */ /* 0x000fc800048070ff */
[----:B------:R-:W-:Y:S02]  /*3c40*/  F2FP.SATFINITE.E4M3.F32.PACK_AB_MERGE_C R224, R41, R40, R44 ;  /* 0x0000002829e0723e */ /* 0x000fe4000480702c */
[----:B------:R-:W-:Y:S01]  /*3c50*/  CS2R R44, SRZ ;  /* 0x00000000002c7805 */ /* 0x000fe2000001ff00 */
[----:B------:R-:W1:Y:S01]  /*3c60*/  MUFU.EX2 R52, R52 ;  /* 0x0000003400347308 */ /* 0x000e620000000800 */
[----:B--2---:R-:W-:-:S01]  /*3c70*/  FADD.FTZ R50, R48, R3 ;  /* 0x0000000330327221 */ /* 0x004fc20000010000 */
[----:B------:R-:W-:-:S06]  /*3c80*/  CS2R R40, SRZ ;  /* 0x0000000000287805 */ /* 0x000fcc000001ff00 */
[----:B------:R-:W2:Y:S01]  /*3c90*/  MUFU.EX2 R53, R53 ;  /* 0x0000003500357308 */ /* 0x000ea20000000800 */
[----:B0-----:R-:W-:-:S01]  /*3ca0*/  FADD.FTZ R3, R49, R50 ;  /* 0x0000003231037221 */ /* 0x001fc20000010000 */
[----:B------:R-:W-:-:S06]  /*3cb0*/  CS2R R50, SRZ ;  /* 0x0000000000327805 */ /* 0x000fcc000001ff00 */
[----:B------:R-:W0:Y:S01]  /*3cc0*/  MUFU.EX2 R56, R56 ;  /* 0x0000003800387308 */ /* 0x000e220000000800 */
[----:B-1----:R-:W-:-:S07]  /*3cd0*/  FADD.FTZ R6, R52, R3 ;  /* 0x0000000334067221 */ /* 0x002fce0000010000 */
[----:B------:R-:W1:Y:S01]  /*3ce0*/  MUFU.EX2 R57, R57 ;  /* 0x0000003900397308 */ /* 0x000e620000000800 */
[----:B--2---:R-:W-:-:S01]  /*3cf0*/  FADD.FTZ R3, R53, R6 ;  /* 0x0000000635037221 */ /* 0x004fc20000010000 */
[----:B------:R-:W-:-:S04]  /*3d00*/  F2FP.SATFINITE.E4M3.F32.PACK_AB_MERGE_C R52, R53, R52, RZ ;  /* 0x000000343534723e */ /* 0x000fc800048070ff */
[----:B------:R-:W-:Y:S02]  /*3d10*/  F2FP.SATFINITE.E4M3.F32.PACK_AB_MERGE_C R226, R49, R48, R52 ;  /* 0x0000003031e2723e */ /* 0x000fe40004807034 */
[----:B------:R-:W-:Y:S01]  /*3d20*/  CS2R R52, SRZ ;  /* 0x0000000000347805 */ /* 0x000fe2000001ff00 */
[----:B------:R-:W2:Y:S01]  /*3d30*/  MUFU.EX2 R60, R60 ;  /* 0x0000003c003c7308 */ /* 0x000ea20000000800 */
[----:B0-----:R-:W-:-:S01]  /*3d40*/  FADD.FTZ R6, R56, R3 ;  /* 0x0000000338067221 */ /* 0x001fc20000010000 */
[----:B------:R-:W-:-:S06]  /*3d50*/  CS2R R48, SRZ ;  /* 0x0000000000307805 */ /* 0x000fcc000001ff00 */
        /* <DEDUP_REMOVED lines=9> */
[----:B------:R-:W-:Y:S02]  /*3df0*/  CS2R R62, SRZ ;  /* 0x00000000003e7805 */ /* 0x000fe4000001ff00 */
[----:B------:R-:W-:Y:S01]  /*3e00*/  CS2R R24, SRZ ;  /* 0x0000000000187805 */ /* 0x000fe2000001ff00 */
[----:B------:R-:W-:-:S02]  /*3e10*/  FADD.FTZ R5, R27, R6 ;  /* 0x000000061b057221 */ /* 0x000fc40000010000 */
[----:B------:R-:W2:Y:S01]  /*3e20*/  MUFU.EX2 R65, R65 ;  /* 0x0000004100417308 */ /* 0x000ea20000000800 */
[C---:B0-----:R-:W-:Y:S01]  /*3e30*/  F2FP.SATFINITE.E4M3.F32.PACK_AB_MERGE_C R60, R61.reuse, R60, RZ ;  /* 0x0000003c3d3c723e */ /* 0x041fe200048070ff */
[----:B------:R-:W-:Y:S01]  /*3e40*/  FADD.FTZ R61, R61, R4 ;  /* 0x000000043d3d7221 */ /* 0x000fe20000010000 */
[----:B------:R-:W-:-:S01]  /*3e50*/  FADD.FTZ R6, R70, R5 ;  /* 0x0000000546067221 */ /* 0x000fc20000010000 */
[----:B------:R-:W-:-:S02]  /*3e60*/  F2FP.SATFINITE.E4M3.F32.PACK_AB_MERGE_C R70, R71, R70, RZ ;  /* 0x000000464746723e */ /* 0x000fc400048070ff */
[----:B------:R-:W-:Y:S01]  /*3e70*/  F2FP.SATFINITE.E4M3.F32.PACK_AB_MERGE_C R220, R57, R56, R60 ;  /* 0x0000003839dc723e */ /* 0x000fe2000480703c */
[----:B------:R-:W-:Y:S01]  /*3e80*/  FADD.FTZ R71, R71, R6 ;  /* 0x0000000647477221 */ /* 0x000fe20000010000 */
[----:B------:R-:W0:Y:S01]  /*3e90*/  MUFU.EX2 R68, R68 ;  /* 0x0000004400447308 */ /* 0x000e220000000800 */
[----:B-1----:R-:W-:-:S01]  /*3ea0*/  FADD.FTZ R4, R64, R61 ;  /* 0x0000003d40047221 */ /* 0x002fc20000010000 */
[----:B------:R-:W-:Y:S01]  /*3eb0*/  F2FP.SATFINITE.E4M3.F32.PACK_AB_MERGE_C R223, R27, R26, R70 ;  /* 0x0000001a1bdf723e */ /* 0x000fe20004807046 */
[----:B------:R-:W-:-:S01]  /*3ec0*/  FADD.FTZ R6, R34, R71 ;  /* 0x0000004722067221 */ /* 0x000fc20000010000 */
[----:B------:R-:W-:Y:S02]  /*3ed0*/  CS2R R70, SRZ ;  /* 0x0000000000467805 */ /* 0x000fe4000001ff00 */
[----:B------:R-:W-:Y:S02]  /*3ee0*/  CS2R R60, SRZ ;  /* 0x00000000003c7805 */ /* 0x000fe4000001ff00 */
[----:B------:R-:W-:Y:S01]  /*3ef0*/  CS2R R56, SRZ ;  /* 0x0000000000387805 */ /* 0x000fe2000001ff00 */
[----:B------:R-:W-:-:S01]  /*3f00*/  FADD.FTZ R6, R75, R6 ;  /* 0x000000064b067221 */ /* 0x000fc20000010000 */
[----:B------:R-:W1:Y:S01]  /*3f10*/  MUFU.EX2 R69, R69 ;  /* 0x0000004500457308 */ /* 0x000e620000000800 */
[----:B--2---:R-:W-:-:S01]  /*3f20*/  FADD.FTZ R3, R65, R4 ;  /* 0x0000000441037221 */ /* 0x004fc20000010000 */
[----:B------:R-:W-:-:S06]  /*3f30*/  CS2R R26, SRZ ;  /* 0x00000000001a7805 */ /* 0x000fcc000001ff00 */
[----:B------:R-:W2:Y:S01]  /*3f40*/  MUFU.EX2 R72, R72 ;  /* 0x0000004800487308 */ /* 0x000ea20000000800 */
[----:B0-----:R-:W-:-:S01]  /*3f50*/  FADD.FTZ R4, R68, R3 ;  /* 0x0000000344047221 */ /* 0x001fc20000010000 */
[----:B------:R-:W-:Y:S01]  /*3f60*/  F2FP.SATFINITE.E4M3.F32.PACK_AB_MERGE_C R3, R30, R33, RZ ;  /* 0x000000211e03723e */ /* 0x000fe200048070ff */
[----:B------:R-:W-:-:S03]  /*3f70*/  FADD.FTZ R33, R33, R6 ;  /* 0x0000000621217221 */ /* 0x000fc60000010000 */
[----:B------:R-:W-:Y:S01]  /*3f80*/  F2FP.SATFINITE.E4M3.F32.PACK_AB_MERGE_C R217, R75, R34, R3 ;  /* 0x000000224bd9723e */ /* 0x000fe20004807003 */
[----:B------:R-:W-:-:S01]  /*3f90*/  FADD.FTZ R33, R30, R33 ;  /* 0x000000211e217221 */ /* 0x000fc20000010000 */
[----:B------:R-:W0:Y:S01]  /*3fa0*/  MUFU.EX2 R73, R73 ;  /* 0x0000004900497308 */ /* 0x000e220000000800 */
[C---:B-1----:R-:W-:Y:S01]  /*3fb0*/  F2FP.SATFINITE.E4M3.F32.PACK_AB_MERGE_C R68, R69.reuse, R68, RZ ;  /* 0x000000444544723e */ /* 0x042fe200048070ff */
[----:B------:R-:W-:Y:S01]  /*3fc0*/  FADD.FTZ R69, R69, R4 ;  /* 0x0000000445457221 */ /* 0x000fe20000010000 */
[----:B------:R-:W-:-:S01]  /*3fd0*/  FADD.FTZ R6, R28, R33 ;  /* 0x000000211c067221 */ /* 0x000fc20000010000 */
[----:B------:R-:W-:Y:S02]  /*3fe0*/  CS2R R74, SRZ ;  /* 0x00000000004a7805 */ /* 0x000fe4000001ff00 */
[----:B------:R-:W-:Y:S02]  /*3ff0*/  F2FP.SATFINITE.E4M3.F32.PACK_AB_MERGE_C R222, R65, R64, R68 ;  /* 0x0000004041de723e */ /* 0x000fe40004807044 */
[----:B------:R-:W-:Y:S01]  /*4000*/  CS2R R64, SRZ ;  /* 0x0000000000407805 */ /* 0x000fe2000001ff00 */
[----:B------:R-:W-:-:S01]  /*4010*/  FADD.FTZ R6, R31, R6 ;  /* 0x000000061f067221 */ /* 0x000fc20000010000 */
[----:B------:R-:W1:Y:S01]  /*4020*/  MUFU.EX2 R76, R76 ;  /* 0x0000004c004c7308 */ /* 0x000e620000000800 */
[----:B--2---:R-:W-:-:S01]  /*4030*/  FADD.FTZ R4, R72, R69 ;  /* 0x0000004548047221 */ /* 0x004fc20000010000 */
[----:B------:R-:W-:-:S02]  /*4040*/  CS2R R68, SRZ ;  /* 0x0000000000447805 */ /* 0x000fc4000001ff00 */
[----:B------:R-:W-:-:S04]  /*4050*/  CS2R R34, SRZ ;  /* 0x0000000000227805 */ /* 0x000fc8000001ff00 */
[----:B------:R-:W2:Y:S01]  /*4060*/  MUFU.EX2 R77, R77 ;  /* 0x0000004d004d7308 */ /* 0x000ea20000000800 */
[----:B0-----:R-:W-:-:S07]  /*4070*/  FADD.FTZ R3, R73, R4 ;  /* 0x0000000449037221 */ /* 0x001fce0000010000 */
[----:B------:R0:W3:Y:S01]  /*4080*/  MUFU.EX2 R32, R87 ;  /* 0x0000005700207308 */ /* 0x0000e20000000800 */
[----:B-1----:R-:W-:-:S07]  /*4090*/  FADD.FTZ R4, R76, R3 ;  /* 0x000000034c047221 */ /* 0x002fce0000010000 */
[----:B------:R-:W1:Y:S01]  /*40a0*/  MUFU.EX2 R80, R80 ;  /* 0x0000005000507308 */ /* 0x000e620000000800 */
[C---:B--2---:R-:W-:Y:S01]  /*40b0*/  F2FP.SATFINITE.E4M3.F32.PACK_AB_MERGE_C R76, R77.reuse, R76, RZ ;  /* 0x0000004c4d4c723e */ /* 0x044fe200048070ff */
[----:B------:R-:W-:Y:S01]  /*40c0*/  FADD.FTZ R77, R77, R4 ;  /* 0x000000044d4d7221 */ /* 0x000fe20000010000 */
[----:B0-----:R-:W-:Y:S02]  /*40d0*/  CS2R R86, SRZ ;  /* 0x0000000000567805 */ /* 0x001fe4000001ff00 */
[----:B------:R-:W-:Y:S02]  /*40e0*/  F2FP.SATFINITE.E4M3.F32.PACK_AB_MERGE_C R216, R73, R72, R76 ;  /* 0x0000004849d8723e */ /* 0x000fe4000480704c */
[----:B------:R-:W-:Y:S01]  /*40f0*/  CS2R R72, SRZ ;  /* 0x0000000000487805 */ /* 0x000fe2000001ff00 */
[----:B------:R-:W0:Y:S01]  /*4100*/  MUFU.EX2 R81, R81 ;  /* 0x0000005100517308 */ /* 0x000e220000000800 */
[----:B---3--:R-:W-:Y:S01]  /*4110*/  F2FP.SATFINITE.E4M3.F32.PACK_AB_MERGE_C R3, R32, R29, RZ ;  /* 0x0000001d2003723e */ /* 0x008fe200048070ff */
[----:B------:R-:W-:-:S03]  /*4120*/  FADD.FTZ R29, R29, R6 ;  /* 0x000000061d1d7221 */ /* 0x000fc60000010000 */
[----:B------:R-:W-:Y:S02]  /*4130*/  F2FP.SATFINITE.E4M3.F32.PACK_AB_MERGE_C R219, R31, R28, R3 ;  /* 0x0000001c1fdb723e */ /* 0x000fe40004807003 */
[----:B------:R-:W-:Y:S01]  /*4140*/  CS2R R30, SRZ ;  /* 0x00000000001e7805 */ /* 0x000fe2000001ff00 */
[----:B------:R-:W2:Y:S01]  /*4150*/  MUFU.EX2 R84, R84 ;  /* 0x0000005400547308 */ /* 0x000ea20000000800 */
[----:B-1----:R-:W-:-:S01]  /*4160*/  FADD.FTZ R4, R80, R77 ;  /* 0x0000004d50047221 */ /* 0x002fc20000010000 */
[----:B------:R-:W-:-:S06]  /*4170*/  CS2R R76, SRZ ;  /* 0x00000000004c7805 */ /* 0x000fcc000001ff00 */
[----:B------:R-:W1:Y:S01]  /*4180*/  MUFU.EX2 R47, R47 ;  /* 0x0000002f002f7308 */ /* 0x000e620000000800 */
[----:B0-----:R-:W-:-:S04]  /*4190*/  FADD.FTZ R3, R81, R4 ;  /* 0x0000000451037221 */ /* 0x001fc80000010000 */
[----:B--2---:R-:W-:Y:S01]  /*41a0*/  FADD.FTZ R4, R84, R3 ;  /* 0x0000000354047221 */ /* 0x004fe20000010000 */
[----:B------:R-:W-:-:S01]  /*41b0*/  FADD.FTZ R3, R32, R29 ;  /* 0x0000001d20037221 */ /* 0x000fc20000010000 */
[----:B------:R-:W-:Y:S02]  /*41c0*/  CS2R R32, SRZ ;  /* 0x0000000000207805 */ /* 0x000fe4000001ff00 */
[----:B------:R-:W-:Y:S02]  /*41d0*/  CS2R R28, SRZ ;  /* 0x00000000001c7805 */ /* 0x000fe4000001ff00 */
[C---:B-1----:R-:W-:Y:S01]  /*41e0*/  F2FP.SATFINITE.E4M3.F32.PACK_AB_MERGE_C R5, R47.reuse, R84, RZ ;  /* 0x000000542f05723e */ /* 0x042fe200048070ff */
[----:B------:R-:W-:-:S01]  /*41f0*/  FADD.FTZ R4, R47, R4 ;  /* 0x000000042f047221 */ /* 0x000fc20000010000 */
[----:B------:R-:W-:Y:S02]  /*4200*/  CS2R R84, SRZ ;  /* 0x0000000000547805 */ /* 0x000fe4000001ff00 */
[----:B------:R-:W-:-:S02]  /*4210*/  CS2R R46, SRZ ;  /* 0x00000000002e7805 */ /* 0x000fc4000001ff00 */
[----:B------:R-:W-:Y:S02]  /*4220*/  F2FP.SATFINITE.E4M3.F32.PACK_AB_MERGE_C R218, R81, R80, R5 ;  /* 0x0000005051da723e */ /* 0x000fe40004807005 */
[----:B------:R-:W-:Y:S01]  /*4230*/  CS2R R80, SRZ ;  /* 0x0000000000507805 */ /* 0x000fe2000001ff00 */
[----:B------:R-:W-:Y:S06]  /*4240*/  @!P3 BRA `(.L_x_1958) ;  /* 0x0000002c0038b947 */ /* 0x000fec0003800000 */
[----:B------:R-:W-:Y:S01]  /*4250*/  IMAD.MOV.U32 R6, RZ, RZ, R0 ;  /* 0x000000ffff067224 */ /* 0x000fe200078e0000 */
[----:B------:R-:W-:Y:S01]  /*4260*/  UMOV UR55, UR51 ;  /* 0x0000003300377c82 */ /* 0x000fe20008000000 */
[----:B------:R-:W-:Y:S01]  /*4270*/  IMAD.MOV.U32 R5, RZ, RZ, R2 ;  /* 0x000000ffff057224 */ /* 0x000fe200078e0002 */
[----:B------:R-:W-:Y:S01]  /*4280*/  UMOV UR56, UR44 ;  /* 0x0000002c00387c82 */ /* 0x000fe20008000000 */
[----:B------:R-:W-:Y:S01]  /*4290*/  IMAD.MOV.U32 R151, RZ, RZ, RZ ;  /* 0x000000ffff977224 */ /* 0x000fe200078e00ff */
[----:B------:R-:W-:-:S06]  /*42a0*/  ULDC UR51, c[0x0][0x288] ;  /* 0x0000a20000337ab9 */ /* 0x000fcc0000000800 */
.L_x_1968:
[----:B------:R-:W-:Y:S01]  /*42b0*/  ISETP.NE.AND P4, PT, RZ, UR42, PT ;  /* 0x0000002aff007c0c */ /* 0x000fe2000bf85270 */
[----:B------:R-:W-:-:S04]  /*42c0*/  UISETP.NE.AND UP1, UPT, UR55, 0x1, UPT ;  /* 0x000000013700788c */ /* 0x000fc8000bf25270 */
[----:B------:R-:W-:-:S04]  /*42d0*/  USEL UR44, URZ, 0x1, UP1 ;  /* 0x000000013f2c7887 */ /* 0x000fc80008800000 */
[----:B------:R-:W-:-:S04]  /*42e0*/  ULOP3.LUT UR44, UR56, UR44, URZ, 0x3c, !UPT ;  /* 0x0000002c382c7292 */ /* 0x000fc8000f8e3c3f */
[----:B------:R-:W-:Y:S08]  /*42f0*/  @P4 BRA `(.L_x_1959) ;  /* 0x0000000000384947 */ /* 0x000ff00003800000 */
[----:B------:R-:W-:Y:S05]  /*4300*/  @!P0 BRA `(.L_x_1960) ;  /* 0x0000000000048947 */ /* 0x000fea0003800000 */
[----:B------:R-:W-:Y:S01]  /*4310*/  BPT.TRAP 0x1 ;  /* 0x000000040000795c */ /* 0x000fe20000300000 */
.L_x_1960:
        /* <DEDUP_REMOVED lines=9> */
.L_x_1961:
[----:B-1----:R-:W-:Y:S05]  /*43b0*/  @P3 BRA `(.L_x_1959) ;  /* 0x0000000000083947 */ /* 0x002fea0003800000 */
[----:B------:R-:W1:Y:S02]  /*43c0*/  SYNCS.PHASECHK.TRANS64.TRYWAIT P3, [UR6+0x38830], R0 ;  /* 0x03883000ff0075a7 */ /* 0x000e640008060146 */
[----:B-1----:R-:W-:Y:S05]  /*43d0*/  @!P3 BRA `(.L_x_1962) ;  /* 0x000000e00088b947 */ /* 0x002fea0003800000 */
.L_x_1959:
        /* <DEDUP_REMOVED lines=50> */
.L_x_1964:
[----:B------:R-:W-:Y:S01]  /*4700*/  ULEA UR6, UR55, UR41, 0x3 ;  /* 0x0000002937067291 */ /* 0x000fe2000f8e183f */
[----:B------:R-:W-:-:S05]  /*4710*/  IMAD.U32 R0, RZ, RZ, UR56 ;  /* 0x00000038ff007e24 */ /* 0x000fca000f8e00ff */
[----:B------:R-:W-:-:S04]  /*4720*/  SHF.L.U32 R0, R0, 0x1f, RZ ;  /* 0x0000001f00007819 */ /* 0x000fc800000006ff */
[----:B------:R0:W1:Y:S01]  /*4730*/  SYNCS.PHASECHK.TRANS64.TRYWAIT P3, [UR6+0x38850], R0 ;  /* 0x03885000ff0075a7 */ /* 0x0000620008060146 */
[----:B------:R-:W-:Y:S05]  /*4740*/  @!P0 BRA `(.L_x_1965) ;  /* 0x0000000000048947 */ /* 0x000fea0003800000 */
[----:B------:R-:W-:Y:S01]  /*4750*/  BPT.TRAP 0x1 ;  /* 0x000000040000795c */ /* 0x000fe20000300000 */
.L_x_1965:
[----:B-1----:R-:W-:Y:S05]  /*4760*/  @P3 BRA `(.L_x_1963) ;  /* 0x0000000000083947 */ /* 0x002fea0003800000 */
[----:B------:R-:W1:Y:S02]  /*4770*/  SYNCS.PHASECHK.TRANS64.TRYWAIT P3, [UR6+0x38850], R0 ;  /* 0x03885000ff0075a7 */ /* 0x000e640008060146 */
[----:B-1----:R-:W-:Y:S05]  /*4780*/  @!P3 BRA `(.L_x_1966) ;  /* 0x000000dc00b4b947 */ /* 0x002fea0003800000 */
.L_x_1963:
[----:B------:R-:W-:Y:S01]  /*4790*/  UIADD3 UR6, UR41, 0x400, URZ ;  /* 0x0000040029067890 */ /* 0x000fe2000fffe03f */
[----:B------:R-:W-:Y:S01]  /*47a0*/  WARPGROUP.ARRIVE ;  /* 0x00000000000079c5 */ /* 0x000fe20000000000 */
[----:B------:R-:W-:Y:S01]  /*47b0*/  UMOV UR7, 0x40000040 ;  /* 0x4000004000077882 */ /* 0x000fe20000000000 */
[----:B-1----:R-:W-:Y:S01]  /*47c0*/  VIADD R7, R18, UR39 ;  /* 0x0000002712077c36 */ /* 0x002fe20008000000 */
[----:B------:R-:W-:Y:S01]  /*47d0*/  USHF.R.U32.HI UR6, URZ, 0x4, UR6 ;  /* 0x000000043f067899 */ /* 0x000fe20008011606 */
[----:B------:R-:W1:Y:S03]  /*47e0*/  LDC R11, c[0x0][0x2f0] ;  /* 0x0000bc00ff0b7b82 */ /* 0x000e660000000800 */
[----:B------:R-:W-:-:S04]  /*47f0*/  ULOP3.LUT UR6, UR6, 0x3fff, URZ, 0xc0, !UPT ;  /* 0x00003fff06067892 */ /* 0x000fc8000f8ec03f */
[----:B------:R-:W-:-:S04]  /*4800*/  ULOP3.LUT UR6, UR6, 0x10000, URZ, 0xfc, !UPT ;  /* 0x0001000006067892 */ /* 0x000fc8000f8efc3f */
[----:B------:R-:W-:-:S07]  /*4810*/  ULEA UR10, UR55, UR6, 0xb ;  /* 0x00000006370a7291 */ /* 0x000fce000f8e583f */
[----:B------:R-:W-:Y:S02]  /*4820*/  UMOV UR6, UR10 ;  /* 0x0000000a00067c82 */ /* 0x000fe40008000000 */
[----:B------:R-:W-:Y:S01]  /*4830*/  QGMMA.64x256x32.F32.E4M3.E4M3 R24, R228, gdesc[UR4], R24, gsb0 ;  /* 0x03e00004e4187df3 */ /* 0x000fe20008000818 */
[----:B------:R-:W-:Y:S01]  /*4840*/  UIADD3 UR6, UR10, 0x2, URZ ;  /* 0x000000020a067890 */ /* 0x000fe2000fffe03f */
[----:B------:R-:W-:Y:S01]  /*4850*/  UMOV UR7, 0x40000040 ;  /* 0x4000004000077882 */ /* 0x000fe20000000000 */
[----:B------:R-:W-:Y:S02]  /*4860*/  WARPGROUP.DEPBAR.LE gsb0, 0x0 ;  /* 0x00008000000079c5 */ /* 0x000fe40000010000 */
[----:B------:R-:W-:-:S06]  /*4870*/  WARPGROUP.ARRIVE ;  /* 0x00000000000079c5 */ /* 0x000fcc0000000000 */
[----:B------:R-:W2:-:S15]  /*4880*/  S2R R231, SR_TID.X ;  /* 0x0000000000e77919 */ /* 0x000e9e0000002100 */
[----:B------:R-:W-:-:S02]  /*4890*/  NOP ;  /* 0x0000000000007918 */ /* 0x000fc40000000000 */
[----:B------:R-:W-:Y:S01]  /*48a0*/  QGMMA.64x256x32.F32.E4M3.E4M3 R24, R224, gdesc[UR4], R24, gsb0 ;  /* 0x03e00004e0187df3 */ /* 0x000fe20008000818 */
[----:B------:R-:W-:Y:S01]  /*48b0*/  UIADD3 UR6, UR10, 0x4, URZ ;  /* 0x000000040a067890 */ /* 0x000fe2000fffe03f */
[----:B------:R-:W-:Y:S01]  /*48c0*/  UMOV UR7, 0x40000040 ;  /* 0x4000004000077882 */ /* 0x000fe20000000000 */
[----:B--2---:R-:W-:Y:S01]  /*48d0*/  SHF.R.U32.HI R231, RZ, 0x7, R231 ;  /* 0x00000007ffe77819 */ /* 0x004fe200000116e7 */
[----:B------:R-:W-:Y:S02]  /*48e0*/  WARPGROUP.DEPBAR.LE gsb0, 0x0 ;  /* 0x00008000000079c5 */ /* 0x000fe40000010000 */
[----:B------:R-:W-:-:S15]  /*48f0*/  WARPGROUP.ARRIVE ;  /* 0x00000000000079c5 */ /* 0x000fde0000000000 */
[----:B------:R-:W-:-:S07]  /*4900*/  NOP ;  /* 0x0000000000007918 */ /* 0x000fce0000000000 */
[----:B------:R-:W-:Y:S01]  /*4910*/  QGMMA.64x256x32.F32.E4M3.E4M3 R24, R220, gdesc[UR4], R24, gsb0 ;  /* 0x03e00004dc187df3 */ /* 0x000fe20008000818 */
[----:B------:R-:W-:Y:S01]  /*4920*/  @UP0 ULDC UR6, c[0x0][0x44c] ;  /* 0x0001130000060ab9 */ /* 0x000fe20000000800 */
[----:B------:R-:W-:Y:S01]  /*4930*/  UMOV UR7, 0x40000040 ;  /* 0x4000004000077882 */ /* 0x000fe20000000000 */
[----:B0-----:R-:W-:Y:S01]  /*4940*/  @P2 IMAD.HI.U32 R0, R7, UR6, RZ ;  /* 0x0000000607002c27 */ /* 0x001fe2000f8e00ff */
[----:B------:R-:W-:-:S04]  /*4950*/  @UP0 ULDC UR6, c[0x0][0x450] ;  /* 0x0001140000060ab9 */ /* 0x000fc80000000800 */
[----:B------:R-:W-:Y:S01]  /*4960*/  @P2 SHF.R.U32.HI R7, RZ, UR6, R0 ;  /* 0x00000006ff072c19 */ /* 0x000fe20008011600 */
[----:B------:R-:W-:Y:S01]  /*4970*/  UMOV UR6, 0xffffff80 ;  /* 0xffffff8000067882 */ /* 0x000fe20000000000 */
[----:B------:R-:W-:Y:S01]  /*4980*/  IMAD.MOV.U32 R0, RZ, RZ, -0x2 ;  /* 0xfffffffeff007424 */ /* 0x000fe200078e00ff */
[----:B------:R-:W-:Y:S02]  /*4990*/  UIMAD UR6, UR53, UR6, 0x1 ;  /* 0x00000001350674a4 */ /* 0x000fe4000f8e0206 */
[----:B------:R-:W0:Y:S04]  /*49a0*/  SHFL.IDX PT, R9, R7, RZ, 0x1c1f ;  /* 0x001c1fff07097589 */ /* 0x000e2800000e0000 */
[----:B------:R-:W-:Y:S01]  /*49b0*/  IMAD R0, R17, R0, UR6 ;  /* 0x0000000611007e24 */ /* 0x000fe2000f8e0200 */
[----:B------:R-:W2:Y:S01]  /*49c0*/  SHFL.IDX PT, R7, R7, 0x1, 0x1c1f ;  /* 0x003c1f0007077f89 */ /* 0x000ea200000e0000 */
[----:B------:R-:W-:-:S02]  /*49d0*/  UIADD3 UR6, UR10, 0x6, URZ ;  /* 0x000000060a067890 */ /* 0x000fc4000fffe03f */
[----:B-1----:R-:W-:Y:S02]  /*49e0*/  IMAD R0, R11, UR50, R0 ;  /* 0x000000320b007c24 */ /* 0x002fe4000f8e0200 */
[----:B------:R-:W-:-:S03]  /*49f0*/  IMAD.U32 R11, RZ, RZ, UR37 ;  /* 0x00000025ff0b7e24 */ /* 0x000fc6000f8e00ff */
[----:B0-----:R-:W-:-:S04]  /*4a00*/  IADD3 R2, R9, -UR51, R0 ;  /* 0x8000003309027c10 */ /* 0x001fc8000fffe000 */
[C---:B------:R-:W-:Y:S02]  /*4a10*/  ISETP.GT.AND P3, PT, R2.reuse, RZ, PT ;  /* 0x000000ff0200720c */ /* 0x040fe40003f64270 */
[----:B------:R-:W-:Y:S02]  /*4a20*/  ISETP.GT.AND P4, PT, R2, 0x1, PT ;  /* 0x000000010200780c */ /* 0x000fe40003f84270 */
[----:B------:R-:W-:Y:S02]  /*4a30*/  FSEL R152, R152, -INF , P3 ;  /* 0xff80000098987808 */ /* 0x000fe40001800000 */
[----:B------:R-:W-:Y:S02]  /*4a40*/  ISETP.GT.AND P3, PT, R2, 0x8, PT ;  /* 0x000000080200780c */ /* 0x000fe40003f64270 */
[----:B------:R-:W-:Y:S02]  /*4a50*/  FSEL R153, R153, -INF , P4 ;  /* 0xff80000099997808 */ /* 0x000fe40002000000 */
[----:B------:R-:W-:-:S02]  /*4a60*/  FMNMX.FTZ R8, R152, R5, !PT ;  /* 0x0000000598087209 */ /* 0x000fc40007810000 */
[----:B------:R-:W-:Y:S02]  /*4a70*/  ISETP.GT.AND P4, PT, R2, 0x9, PT ;  /* 0x000000090200780c */ /* 0x000fe40003f84270 */
[----:B------:R-:W-:Y:S02]  /*4a80*/  FSEL R156, R156, -INF , P3 ;  /* 0xff8000009c9c7808 */ /* 0x000fe40001800000 */
[----:B------:R-:W-:Y:S02]  /*4a90*/  FMNMX.FTZ R9, R153, R8, !PT ;  /* 0x0000000899097209 */ /* 0x000fe40007810000 */
        /* <DEDUP_REMOVED lines=72> */
[----:B------:R-:W-:Y:S02]  /*4f20*/  FSEL R205, R205, -INF , P5 ;  /* 0xff800000cdcd7808 */ /* 0x000fe40002800000 */
[C---:B------:R-:W-:Y:S02]  /*4f30*/  ISETP.GT.AND P3, PT, R2.reuse, 0x70, PT ;  /* 0x000000700200780c */ /* 0x040fe40003f64270 */
[----:B------:R-:W-:-:S02]  /*4f40*/  ISETP.GT.AND P4, PT, R2, 0x71, PT ;  /* 0x000000710200780c */ /* 0x000fc40003f84270 */
[C---:B------:R-:W-:Y:S02]  /*4f50*/  ISETP.GT.AND P6, PT, R2.reuse, 0x78, PT ;  /* 0x000000780200780c */ /* 0x040fe40003fc4270 */
[----:B------:R-:W-:Y:S02]  /*4f60*/  ISETP.GT.AND P5, PT, R2, 0x79, PT ;  /* 0x000000790200780c */ /* 0x000fe40003fa4270 */
[----:B------:R-:W-:Y:S02]  /*4f70*/  FMNMX.FTZ R2, R204, R9, !PT ;  /* 0x00000009cc027209 */ /* 0x000fe40007810000 */
[----:B------:R-:W-:Y:S02]  /*4f80*/  FSEL R208, R208, -INF , P3 ;  /* 0xff800000d0d07808 */ /* 0x000fe40001800000 */
[----:B------:R-:W-:Y:S02]  /*4f90*/  FMNMX.FTZ R9, R205, R2, !PT ;  /* 0x00000002cd097209 */ /* 0x000fe40007810000 */
[----:B------:R-:W-:-:S02]  /*4fa0*/  FSEL R209, R209, -INF , P4 ;  /* 0xff800000d1d17808 */ /* 0x000fc40002000000 */
[----:B------:R-:W-:Y:S02]  /*4fb0*/  FMNMX.FTZ R2, R208, R9, !PT ;  /* 0x00000009d0027209 */ /* 0x000fe40007810000 */
[----:B------:R-:W-:Y:S02]  /*4fc0*/  FSEL R212, R212, -INF , P6 ;  /* 0xff800000d4d47808 */ /* 0x000fe40003000000 */
[----:B------:R-:W-:Y:S02]  /*4fd0*/  FMNMX.FTZ R9, R209, R2, !PT ;  /* 0x00000002d1097209 */ /* 0x000fe40007810000 */
[----:B------:R-:W-:Y:S02]  /*4fe0*/  FSEL R213, R213, -INF , P5 ;  /* 0xff800000d5d57808 */ /* 0x000fe40002800000 */
[----:B------:R-:W-:Y:S02]  /*4ff0*/  FMNMX.FTZ R2, R212, R9, !PT ;  /* 0x00000009d4027209 */ /* 0x000fe40007810000 */
[----:B--2---:R-:W-:-:S02]  /*5000*/  IADD3 R0, R7, -UR51, R0 ;  /* 0x8000003307007c10 */ /* 0x004fc4000fffe000 */
[----:B------:R-:W-:Y:S02]  /*5010*/  FMNMX.FTZ R8, R213, R2, !PT ;  /* 0x00000002d5087209 */ /* 0x000fe40007810000 */
[C---:B------:R-:W-:Y:S02]  /*5020*/  ISETP.GT.AND P4, PT, R0.reuse, RZ, PT ;  /* 0x000000ff0000720c */ /* 0x040fe40003f84270 */
[----:B------:R-:W-:Y:S01]  /*5030*/  ISETP.GT.AND P5, PT, R0, 0x1, PT ;  /* 0x000000010000780c */ /* 0x000fe20003fa4270 */
[----:B------:R-:W0:Y:S01]  /*5040*/  SHFL.BFLY PT, R9, R8, 0x2, 0x1f ;  /* 0x0c401f0008097f89 */ /* 0x000e2200000e0000 */
        /* <DEDUP_REMOVED lines=12> */
[----:B0-----:R-:W-:Y:S02]  /*5110*/  FMNMX.FTZ R9, R8, R9, !PT ;  /* 0x0000000908097209 */ /* 0x001fe40007810000 */
[----:B------:R-:W-:Y:S02]  /*5120*/  FMNMX.FTZ R13, R159, R14, !PT ;  /* 0x0000000e9f0d7209 */ /* 0x000fe40007810000 */
[----:B------:R-:W-:Y:S01]  /*5130*/  ISETP.GT.AND P4, PT, R0, 0x18, PT ;  /* 0x000000180000780c */ /* 0x000fe20003f84270 */
[----:B------:R-:W0:Y:S01]  /*5140*/  SHFL.BFLY PT, R2, R9, 0x1, 0x1f ;  /* 0x0c201f0009027f89 */ /* 0x000e2200000e0000 */
[----:B------:R-:W-:Y:S01]  /*5150*/  FSEL R163, R163, -INF , P5 ;  /* 0xff800000a3a37808 */ /* 0x000fe20002800000 */
[----:B------:R-:W-:-:S02]  /*5160*/  WARPGROUP.DEPBAR.LE gsb0, 0x0 ;  /* 0x00008000000079c5 */ /* 0x000fc40000010000 */
[----:B------:R-:W-:Y:S01]  /*5170*/  FMNMX.FTZ R14, R162, R13, !PT ;  /* 0x0000000da20e7209 */ /* 0x000fe20007810000 */
[----:B------:R-:W-:Y:S01]  /*5180*/  WARPGROUP.ARRIVE ;  /* 0x00000000000079c5 */ /* 0x000fe20000000000 */
[----:B------:R-:W-:Y:S02]  /*5190*/  ISETP.GT.AND P5, PT, R0, 0x19, PT ;  /* 0x000000190000780c */ /* 0x000fe40003fa4270 */
[----:B------:R-:W-:Y:S02]  /*51a0*/  FSEL R166, R166, -INF , P4 ;  /* 0xff800000a6a67808 */ /* 0x000fe40002000000 */
[----:B------:R-:W-:Y:S01]  /*51b0*/  FMNMX.FTZ R15, R163, R14, !PT ;  /* 0x0000000ea30f7209 */ /* 0x000fe20007810000 */
[----:B------:R-:W-:Y:S01]  /*51c0*/  QGMMA.64x256x32.F32.E4M3.E4M3 R24, R216, gdesc[UR4], R24, gsb0 ;  /* 0x03e00004d8187df3 */ /* 0x000fe20008000818 */
[----:B------:R-:W-:Y:S02]  /*51d0*/  ISETP.GT.AND P4, PT, R0, 0x20, PT ;  /* 0x000000200000780c */ /* 0x000fe40003f84270 */
[----:B------:R-:W-:-:S02]  /*51e0*/  FSEL R167, R167, -INF , P5 ;  /* 0xff800000a7a77808 */ /* 0x000fc40002800000 */
[----:B------:R-:W-:Y:S02]  /*51f0*/  FMNMX.FTZ R20, R166, R15, !PT ;  /* 0x0000000fa6147209 */ /* 0x000fe40007810000 */
[----:B------:R-:W-:Y:S02]  /*5200*/  ISETP.GT.AND P5, PT, R0, 0x21, PT ;  /* 0x000000210000780c */ /* 0x000fe40003fa4270 */
[----:B------:R-:W-:Y:S02]  /*5210*/  FSEL R170, R170, -INF , P4 ;  /* 0xff800000aaaa7808 */ /* 0x000fe40002000000 */
[----:B------:R-:W-:Y:S02]  /*5220*/  FMNMX.FTZ R15, R167, R20, !PT ;  /* 0x00000014a70f7209 */ /* 0x000fe40007810000 */
[----:B0-----:R-:W-:Y:S02]  /*5230*/  FMNMX.FTZ R2, R9, R2, !PT ;  /* 0x0000000209027209 */ /* 0x001fe40007810000 */
[----:B------:R-:W-:-:S02]  /*5240*/  ISETP.GT.AND P4, PT, R0, 0x28, PT ;  /* 0x000000280000780c */ /* 0x000fc40003f84270 */
[C---:B------:R-:W-:Y:S01]  /*5250*/  FSETP.NEU.FTZ.AND P3, PT, R2.reuse, -INF , PT ;  /* 0xff8000000200780b */ /* 0x040fe20003f7d000 */
[----:B------:R-:W-:-:S01]  /*5260*/  FFMA.FTZ R10, R2, R11, -8 ;  /* 0xc1000000020a7423 */ /* 0x000fc2000001000b */
[----:B------:R-:W-:Y:S02]  /*5270*/  FSEL R171, R171, -INF , P5 ;  /* 0xff800000abab7808 */ /* 0x000fe40002800000 */
[----:B------:R-:W-:Y:S02]  /*5280*/  FMNMX.FTZ R20, R170, R15, !PT ;  /* 0x0000000faa147209 */ /* 0x000fe40007810000 */
[----:B------:R-:W-:Y:S02]  /*5290*/  FSEL R8, R10, RZ, P3 ;  /* 0x000000ff0a087208 */ /* 0x000fe40001800000 */
[----:B------:R-:W-:Y:S02]  /*52a0*/  ISETP.GT.AND P5, PT, R0, 0x29, PT ;  /* 0x000000290000780c */ /* 0x000fe40003fa4270 */
[----:B------:R-:W-:Y:S01]  /*52b0*/  FSEL R174, R174, -INF , P4 ;  /* 0xff800000aeae7808 */ /* 0x000fe20002000000 */
[----:B------:R-:W-:-:S01]  /*52c0*/  FFMA.FTZ R152, R152, UR37, -R8 ;  /* 0x0000002598987c23 */ /* 0x000fc20008010808 */
[----:B------:R-:W-:Y:S01]  /*52d0*/  FMNMX.FTZ R21, R171, R20, !PT ;  /* 0x00000014ab157209 */ /* 0x000fe20007810000 */
[----:B------:R-:W-:-:S01]  /*52e0*/  FFMA.FTZ R10, R153, UR37, -R8 ;  /* 0x00000025990a7c23 */ /* 0x000fc20008010808 */
[C---:B------:R-:W-:Y:S01]  /*52f0*/  ISETP.GT.AND P4, PT, R0.reuse, 0x30, PT ;  /* 0x000000300000780c */ /* 0x040fe20003f84270 */
[----:B------:R0:W-:Y:S01]  /*5300*/  MUFU.EX2 R9, R152 ;  /* 0x0000009800097308 */ /* 0x0001e20000000800 */
[----:B------:R-:W-:Y:S01]  /*5310*/  FSEL R175, R175, -INF , P5 ;  /* 0xff800000afaf7808 */ /* 0x000fe20002800000 */
[--C-:B------:R-:W-:Y:S01]  /*5320*/  FFMA.FTZ R12, R157, UR37, -R8.reuse ;  /* 0x000000259d0c7c23 */ /* 0x100fe20008010808 */
[----:B------:R-:W-:Y:S01]  /*5330*/  ISETP.GT.AND P5, PT, R0, 0x31, PT ;  /* 0x000000310000780c */ /* 0x000fe20003fa4270 */
[--C-:B------:R-:W-:Y:S01]  /*5340*/  FFMA.FTZ R11, R156, UR37, -R8.reuse ;  /* 0x000000259c0b7c23 */ /* 0x100fe20008010808 */
[----:B------:R-:W-:Y:S01]  /*5350*/  FSEL R178, R178, -INF , P4 ;  /* 0xff800000b2b27808 */ /* 0x000fe20002000000 */
[--C-:B------:R-:W-:Y:S01]  /*5360*/  FFMA.FTZ R160, R160, UR37, -R8.reuse ;  /* 0x00000025a0a07c23 */ /* 0x100fe20008010808 */
[----:B------:R-:W-:Y:S01]  /*5370*/  ISETP.GT.AND P4, PT, R0, 0x38, PT ;  /* 0x000000380000780c */ /* 0x000fe20003f84270 */
[--C-:B------:R-:W-:Y:S01]  /*5380*/  FFMA.FTZ R14, R161, UR37, -R8.reuse ;  /* 0x00000025a10e7c23 */ /* 0x100fe20008010808 */
[----:B0-----:R-:W-:Y:S01]  /*5390*/  FMNMX.FTZ R152, R174, R21, !PT ;  /* 0x00000015ae987209 */ /* 0x001fe20007810000 */
[----:B------:R-:W-:Y:S01]  /*53a0*/  MUFU.EX2 R13, R160 ;  /* 0x000000a0000d7308 */ /* 0x000fe20000000800 */
[----:B------:R-:W-:Y:S01]  /*53b0*/  FSEL R179, R179, -INF , P5 ;  /* 0xff800000b3b37808 */ /* 0x000fe20002800000 */
[--C-:B------:R-:W-:Y:S01]  /*53c0*/  FFMA.FTZ R164, R164, UR37, -R8.reuse ;  /* 0x00000025a4a47c23 */ /* 0x100fe20008010808 */
[----:B------:R-:W-:Y:S01]  /*53d0*/  FMNMX.FTZ R21, R175, R152, !PT ;  /* 0x00000098af157209 */ /* 0x000fe20007810000 */
[--C-:B------:R-:W-:Y:S01]  /*53e0*/  FFMA.FTZ R20, R165, UR37, -R8.reuse ;  /* 0x00000025a5147c23 */ /* 0x100fe20008010808 */
[----:B------:R-:W-:Y:S01]  /*53f0*/  ISETP.GT.AND P5, PT, R0, 0x39, PT ;  /* 0x000000390000780c */ /* 0x000fe20003fa4270 */
[--C-:B------:R-:W-:Y:S01]  /*5400*/  FFMA.FTZ R168, R168, UR37, -R8.reuse ;  /* 0x00000025a8a87c23 */ /* 0x100fe20008010808 */
[----:B------:R-:W-:Y:S01]  /*5410*/  FMNMX.FTZ R152, R178, R21, !PT ;  /* 0x00000015b2987209 */ /* 0x000fe20007810000 */
[----:B------:R-:W-:Y:S01]  /*5420*/  MUFU.EX2 R15, R164 ;  /* 0x000000a4000f7308 */ /* 0x000fe20000000800 */
[----:B------:R-:W-:Y:S01]  /*5430*/  FSEL R182, R182, -INF , P4 ;  /* 0xff800000b6b67808 */ /* 0x000fe20002000000 */
[--C-:B------:R-:W-:Y:S01]  /*5440*/  FFMA.FTZ R177, R177, UR37, -R8.reuse ;  /* 0x00000025b1b17c23 */ /* 0x100fe20008010808 */
[----:B------:R-:W-:Y:S01]  /*5450*/  FMNMX.FTZ R153, R179, R152, !PT ;  /* 0x00000098b3997209 */ /* 0x000fe20007810000 */
[--C-:B------:R-:W-:Y:S01]  /*5460*/  FFMA.FTZ R152, R169, UR37, -R8.reuse ;  /* 0x00000025a9987c23 */ /* 0x100fe20008010808 */
[----:B------:R-:W-:Y:S01]  /*5470*/  ISETP.GT.AND P4, PT, R0, 0x40, PT ;  /* 0x000000400000780c */ /* 0x000fe20003f84270 */
[--C-:B------:R-:W-:Y:S01]  /*5480*/  FFMA.FTZ R169, R189, UR37, -R8.reuse ;  /* 0x00000025bda97c23 */ /* 0x100fe20008010808 */
[----:B------:R-:W-:Y:S01]  /*5490*/  FSEL R183, R183, -INF , P5 ;  /* 0xff800000b7b77808 */ /* 0x000fe20002800000 */
[----:B------:R-:W-:Y:S01]  /*54a0*/  MUFU.EX2 R21, R168 ;  /* 0x000000a800157308 */ /* 0x000fe20000000800 */
[----:B------:R-:W-:Y:S01]  /*54b0*/  FMNMX.FTZ R154, R182, R153, !PT ;  /* 0x00000099b69a7209 */ /* 0x000fe20007810000 */
[--C-:B------:R-:W-:Y:S01]  /*54c0*/  FFMA.FTZ R172, R172, UR37, -R8.reuse ;  /* 0x00000025acac7c23 */ /* 0x100fe20008010808 */
[----:B------:R-:W-:Y:S01]  /*54d0*/  ISETP.GT.AND P5, PT, R0, 0x41, PT ;  /* 0x000000410000780c */ /* 0x000fe20003fa4270 */
[--C-:B------:R-:W-:Y:S01]  /*54e0*/  FFMA.FTZ R181, R181, UR37, -R8.reuse ;  /* 0x00000025b5b57c23 */ /* 0x100fe20008010808 */
[----:B------:R-:W-:Y:S01]  /*54f0*/  FSEL R186, R186, -INF , P4 ;  /* 0xff800000baba7808 */ /* 0x000fe20002000000 */
[--C-:B------:R-:W-:Y:S01]  /*5500*/  FFMA.FTZ R185, R185, UR37, -R8.reuse ;  /* 0x00000025b9b97c23 */ /* 0x100fe20008010808 */
[----:B------:R-:W-:Y:S01]  /*5510*/  FMNMX.FTZ R153, R183, R154, !PT ;  /* 0x0000009ab7997209 */ /* 0x000fe20007810000 */
[----:B------:R-:W-:Y:S01]  /*5520*/  FFMA.FTZ R197, R197, UR37, -R8 ;  /* 0x00000025c5c57c23 */ /* 0x000fe20008010808 */
[----:B------:R-:W-:Y:S01]  /*5530*/  ISETP.GT.AND P4, PT, R0, 0x48, PT ;  /* 0x000000480000780c */ /* 0x000fe20003f84270 */
[----:B------:R-:W-:Y:S01]  /*5540*/  MUFU.EX2 R10, R10 ;  /* 0x0000000a000a7308 */ /* 0x000fe20000000800 */
[----:B------:R-:W-:-:S02]  /*5550*/  FSEL R187, R187, -INF , P5 ;  /* 0xff800000bbbb7808 */ /* 0x000fc40002800000 */
[----:B------:R-:W-:Y:S02]  /*5560*/  FMNMX.FTZ R154, R186, R153, !PT ;  /* 0x00000099ba9a7209 */ /* 0x000fe40007810000 */
[----:B------:R-:W-:Y:S02]  /*5570*/  ISETP.GT.AND P5, PT, R0, 0x49, PT ;  /* 0x000000490000780c */ /* 0x000fe40003fa4270 */
[----:B------:R-:W-:Y:S01]  /*5580*/  FSEL R190, R190, -INF , P4 ;  /* 0xff800000bebe7808 */ /* 0x000fe20002000000 */
[----:B------:R0:W-:Y:S01]  /*5590*/  MUFU.EX2 R153, R172 ;  /* 0x000000ac00997308 */ /* 0x0001e20000000800 */
[----:B------:R-:W-:Y:S01]  /*55a0*/  FMNMX.FTZ R157, R187, R154, !PT ;  /* 0x0000009abb9d7209 */ /* 0x000fe20007810000 */
[--C-:B------:R-:W-:Y:S01]  /*55b0*/  FFMA.FTZ R154, R173, UR37, -R8.reuse ;  /* 0x00000025ad9a7c23 */ /* 0x100fe20008010808 */
[----:B------:R-:W-:Y:S01]  /*55c0*/  ISETP.GT.AND P4, PT, R0, 0x50, PT ;  /* 0x000000500000780c */ /* 0x000fe20003f84270 */
[--C-:B------:R-:W-:Y:S01]  /*55d0*/  FFMA.FTZ R173, R193, UR37, -R8.reuse ;  /* 0x00000025c1ad7c23 */ /* 0x100fe20008010808 */
[----:B------:R-:W-:Y:S01]  /*55e0*/  FSEL R191, R191, -INF , P5 ;  /* 0xff800000bfbf7808 */ /* 0x000fe20002800000 */
[----:B------:R-:W-:Y:S01]  /*55f0*/  IMAD.U32 R193, RZ, RZ, UR37 ;  /* 0x00000025ffc17e24 */ /* 0x000fe2000f8e00ff */
[----:B------:R-:W-:Y:S01]  /*5600*/  FMNMX.FTZ R156, R190, R157, !PT ;  /* 0x0000009dbe9c7209 */ /* 0x000fe20007810000 */
[----:B------:R-:W-:Y:S01]  /*5610*/  MUFU.EX2 R11, R11 ;  /* 0x0000000b000b7308 */ /* 0x000fe20000000800 */
[----:B------:R-:W-:Y:S01]  /*5620*/  ISETP.GT.AND P5, PT, R0, 0x51, PT ;  /* 0x000000510000780c */ /* 0x000fe20003fa4270 */
[--C-:B0-----:R-:W-:Y:S01]  /*5630*/  FFMA.FTZ R172, R192, UR37, -R8.reuse ;  /* 0x00000025c0ac7c23 */ /* 0x101fe20008010808 */
[----:B------:R-:W-:Y:S01]  /*5640*/  FSEL R194, R194, -INF , P4 ;  /* 0xff800000c2c27808 */ /* 0x000fe20002000000 */
[--C-:B------:R-:W-:Y:S01]  /*5650*/  FFMA.FTZ R192, R212, UR37, -R8.reuse ;  /* 0x00000025d4c07c23 */ /* 0x100fe20008010808 */
[----:B------:R-:W-:Y:S01]  /*5660*/  FMNMX.FTZ R157, R191, R156, !PT ;  /* 0x0000009cbf9d7209 */ /* 0x000fe20007810000 */
[--C-:B------:R-:W-:Y:S01]  /*5670*/  FFMA.FTZ R156, R176, UR37, -R8.reuse ;  /* 0x00000025b09c7c23 */ /* 0x100fe20008010808 */
[----:B------:R-:W-:Y:S01]  /*5680*/  ISETP.GT.AND P4, PT, R0, 0x58, PT ;  /* 0x000000580000780c */ /* 0x000fe20003f84270 */
[----:B------:R-:W-:Y:S01]  /*5690*/  FFMA.FTZ R176, R196, UR37, -R8 ;  /* 0x00000025c4b07c23 */ /* 0x000fe20008010808 */
[----:B------:R-:W-:Y:S01]  /*56a0*/  FSEL R195, R195, -INF , P5 ;  /* 0xff800000c3c37808 */ /* 0x000fe20002800000 */
[----:B------:R-:W-:Y:S01]  /*56b0*/  MUFU.EX2 R12, R12 ;  /* 0x0000000c000c7308 */ /* 0x000fe20000000800 */
[----:B------:R-:W-:-:S02]  /*56c0*/  FMNMX.FTZ R160, R194, R157, !PT ;  /* 0x0000009dc2a07209 */ /* 0x000fc40007810000 */
[----:B------:R-:W-:Y:S02]  /*56d0*/  ISETP.GT.AND P5, PT, R0, 0x59, PT ;  /* 0x000000590000780c */ /* 0x000fe40003fa4270 */
[----:B------:R-:W-:Y:S02]  /*56e0*/  FSEL R198, R198, -INF , P4 ;  /* 0xff800000c6c67808 */ /* 0x000fe40002000000 */
[----:B------:R-:W-:Y:S01]  /*56f0*/  FMNMX.FTZ R157, R195, R160, !PT ;  /* 0x000000a0c39d7209 */ /* 0x000fe20007810000 */
[----:B------:R-:W-:Y:S01]  /*5700*/  MUFU.EX2 R14, R14 ;  /* 0x0000000e000e7308 */ /* 0x000fe20000000800 */
[----:B------:R-:W-:Y:S02]  /*5710*/  ISETP.GT.AND P4, PT, R0, 0x60, PT ;  /* 0x000000600000780c */ /* 0x000fe40003f84270 */
[----:B------:R-:W-:Y:S02]  /*5720*/  FSEL R199, R199, -INF , P5 ;  /* 0xff800000c7c77808 */ /* 0x000fe40002800000 */
[----:B------:R-:W-:-:S02]  /*5730*/  FMNMX.FTZ R160, R198, R157, !PT ;  /* 0x0000009dc6a07209 */ /* 0x000fc40007810000 */
[----:B------:R-:W-:Y:S01]  /*5740*/  ISETP.GT.AND P5, PT, R0, 0x61, PT ;  /* 0x000000610000780c */ /* 0x000fe20003fa4270 */
[----:B------:R-:W-:Y:S01]  /*5750*/  MUFU.EX2 R157, R177 ;  /* 0x000000b1009d7308 */ /* 0x000fe20000000800 */
[----:B------:R-:W-:Y:S02]  /*5760*/  FSEL R202, R202, -INF , P4 ;  /* 0xff800000caca7808 */ /* 0x000fe40002000000 */
[----:B------:R-:W-:Y:S01]  /*5770*/  FMNMX.FTZ R161, R199, R160, !PT ;  /* 0x000000a0c7a17209 */ /* 0x000fe20007810000 */
[----:B------:R-:W-:-:S01]  /*5780*/  FFMA.FTZ R160, R180, UR37, -R8 ;  /* 0x00000025b4a07c23 */ /* 0x000fc20008010808 */
[----:B------:R-:W-:Y:S01]  /*5790*/  ISETP.GT.AND P4, PT, R0, 0x68, PT ;  /* 0x000000680000780c */ /* 0x000fe20003f84270 */
[----:B------:R-:W-:-:S01]  /*57a0*/  FFMA.FTZ R180, R200, UR37, -R8 ;  /* 0x00000025c8b47c23 */ /* 0x000fc20008010808 */
        /* <DEDUP_REMOVED lines=11> */
[----:B------:R0:W-:Y:S01]  /*5860*/  MUFU.EX2 R161, R181 ;  /* 0x000000b500a17308 */ /* 0x0001e20000000800 */
[----:B------:R-:W-:Y:S02]  /*5870*/  FSEL R210, R210, -INF , P4 ;  /* 0xff800000d2d27808 */ /* 0x000fe40002000000 */
[----:B------:R-:W-:Y:S01]  /*5880*/  FMNMX.FTZ R165, R207, R164, !PT ;  /* 0x000000a4cfa57209 */ /* 0x000fe20007810000 */
[----:B------:R-:W-:-:S01]  /*5890*/  FFMA.FTZ R164, R184, UR37, -R8 ;  /* 0x00000025b8a47c23 */ /* 0x000fc20008010808 */
[----:B------:R-:W-:Y:S01]  /*58a0*/  ISETP.GT.AND P4, PT, R0, 0x78, PT ;  /* 0x000000780000780c */ /* 0x000fe20003f84270 */
[----:B------:R-:W-:-:S01]  /*58b0*/  FFMA.FTZ R184, R204, UR37, -R8 ;  /* 0x00000025ccb87c23 */ /* 0x000fc20008010808 */
[----:B------:R-:W-:Y:S01]  /*58c0*/  FSEL R211, R211, -INF , P5 ;  /* 0xff800000d3d37808 */ /* 0x000fe20002800000 */
[----:B------:R-:W-:Y:S01]  /*58d0*/  MUFU.EX2 R154, R154 ;  /* 0x0000009a009a7308 */ /* 0x000fe20000000800 */
[----:B------:R-:W-:Y:S01]  /*58e0*/  FMNMX.FTZ R168, R210, R165, !PT ;  /* 0x000000a5d2a87209 */ /* 0x000fe20007810000 */
[----:B0-----:R-:W-:Y:S01]  /*58f0*/  FFMA.FTZ R181, R201, UR37, -R8 ;  /* 0x00000025c9b57c23 */ /* 0x001fe20008010808 */
[----:B------:R-:W-:-:S02]  /*5900*/  ISETP.GT.AND P5, PT, R0, 0x79, PT ;  /* 0x000000790000780c */ /* 0x000fc40003fa4270 */
[----:B------:R-:W-:Y:S02]  /*5910*/  FSEL R214, R214, -INF , P4 ;  /* 0xff800000d6d67808 */ /* 0x000fe40002000000 */
[----:B------:R-:W-:Y:S01]  /*5920*/  FMNMX.FTZ R165, R211, R168, !PT ;  /* 0x000000a8d3a57209 */ /* 0x000fe20007810000 */
[--C-:B------:R-:W-:Y:S01]  /*5930*/  FFMA.FTZ R168, R188, UR37, -R8.reuse ;  /* 0x00000025bca87c23 */ /* 0x100fe20008010808 */
[----:B------:R-:W-:Y:S01]  /*5940*/  FSEL R215, R215, -INF , P5 ;  /* 0xff800000d7d77808 */ /* 0x000fe20002800000 */
[----:B------:R-:W-:Y:S01]  /*5950*/  FFMA.FTZ R188, R208, UR37, -R8 ;  /* 0x00000025d0bc7c23 */ /* 0x000fe20008010808 */
[----:B------:R-:W-:Y:S01]  /*5960*/  FMNMX.FTZ R0, R214, R165, !PT ;  /* 0x000000a5d6007209 */ /* 0x000fe20007810000 */
[----:B------:R-:W-:Y:S01]  /*5970*/  MUFU.EX2 R156, R156 ;  /* 0x0000009c009c7308 */ /* 0x000fe20000000800 */
[----:B------:R-:W-:Y:S02]  /*5980*/  FSEL R200, R2, RZ, P3 ;  /* 0x000000ff02c87208 */ /* 0x000fe40001800000 */
[----:B------:R-:W-:-:S03]  /*5990*/  FMNMX.FTZ R0, R215, R0, !PT ;  /* 0x00000000d7007209 */ /* 0x000fc60007810000 */
[----:B------:R-:W-:Y:S02]  /*59a0*/  FADD.FTZ R200, -R200, R5 ;  /* 0x00000005c8c87221 */ /* 0x000fe40000010100 */
[----:B------:R-:W0:Y:S01]  /*59b0*/  SHFL.BFLY PT, R177, R0, 0x2, 0x1f ;  /* 0x0c401f0000b17f89 */ /* 0x000e2200000e0000 */
[----:B------:R1:W-:Y:S01]  /*59c0*/  MUFU.EX2 R165, R185 ;  /* 0x000000b900a57308 */ /* 0x0003e20000000800 */
[----:B------:R-:W-:-:S07]  /*59d0*/  FMUL.FTZ R200, R200, UR37 ;  /* 0x00000025c8c87c20 */ /* 0x000fce0008410000 */
[----:B------:R-:W-:Y:S01]  /*59e0*/  MUFU.EX2 R160, R160 ;  /* 0x000000a000a07308 */ /* 0x000fe20000000800 */
[----:B-1----:R-:W-:-:S07]  /*59f0*/  FFMA.FTZ R185, R205, UR37, -R8 ;  /* 0x00000025cdb97c23 */ /* 0x002fce0008010808 */
[----:B------:R-:W-:Y:S01]  /*5a00*/  MUFU.EX2 R164, R164 ;  /* 0x000000a400a47308 */ /* 0x000fe20000000800 */
[----:B0-----:R-:W-:-:S07]  /*5a10*/  FMNMX.FTZ R189, R0, R177, !PT ;  /* 0x000000b100bd7209 */ /* 0x001fce0007810000 */
[----:B------:R-:W-:Y:S01]  /*5a20*/  MUFU.EX2 R168, R168 ;  /* 0x000000a800a87308 */ /* 0x000fe20000000800 */
[----:B------:R-:W0:Y:S07]  /*5a30*/  SHFL.BFLY PT, R0, R189, 0x1, 0x1f ;  /* 0x0c201f00bd007f89 */ /* 0x000e2e00000e0000 */
[----:B------:R-:W-:Y:S08]  /*5a40*/  MUFU.EX2 R177, R197 ;  /* 0x000000c500b17308 */ /* 0x000ff00000000800 */
[----:B------:R-:W-:Y:S08]  /*5a50*/  MUFU.EX2 R169, R169 ;  /* 0x000000a900a97308 */ /* 0x000ff00000000800 */
[----:B------:R-:W-:Y:S01]  /*5a60*/  MUFU.EX2 R172, R172 ;  /* 0x000000ac00ac7308 */ /* 0x000fe20000000800 */
[----:B0-----:R-:W-:Y:S01]  /*5a70*/  FMNMX.FTZ R0, R189, R0, !PT ;  /* 0x00000000bd007209 */ /* 0x001fe20007810000 */
[----:B------:R-:W-:-:S03]  /*5a80*/  FFMA.FTZ R189, R209, UR37, -R8 ;  /* 0x00000025d1bd7c23 */ /* 0x000fc60008010808 */
[C---:B------:R-:W-:Y:S01]  /*5a90*/  FSETP.NEU.FTZ.AND P4, PT, R0.reuse, -INF , PT ;  /* 0xff8000000000780b */ /* 0x040fe20003f9d000 */
[----:B------:R-:W-:-:S01]  /*5aa0*/  FFMA.FTZ R196, R0, R193, -8 ;  /* 0xc100000000c47423 */ /* 0x000fc200000100c1 */
[----:B------:R-:W-:Y:S01]  /*5ab0*/  FFMA.FTZ R193, R213, UR37, -R8 ;  /* 0x00000025d5c17c23 */ /* 0x000fe20008010808 */
[----:B------:R-:W-:Y:S03]  /*5ac0*/  MUFU.EX2 R173, R173 ;  /* 0x000000ad00ad7308 */ /* 0x000fe60000000800 */
[----:B------:R-:W-:-:S05]  /*5ad0*/  FSEL R8, R196, RZ, P4 ;  /* 0x000000ffc4087208 */ /* 0x000fca0002000000 */
[--C-:B------:R-:W-:Y:S01]  /*5ae0*/  FFMA.FTZ R196, R7, UR37, -R8.reuse ;  /* 0x0000002507c47c23 */ /* 0x100fe20008010808 */
[----:B------:R-:W-:-:S01]  /*5af0*/  FFMA.FTZ R7, R155, UR37, -R8 ;  /* 0x000000259b077c23 */ /* 0x000fc20008010808 */
        /* <DEDUP_REMOVED lines=22> */
[----:B------:R-:W0:Y:S08]  /*5c60*/  MUFU.EX2 R6, R200 ;  /* 0x000000c800067308 */ /* 0x000e300000000800 */
[----:B------:R-:W1:Y:S08]  /*5c70*/  MUFU.EX2 R179, R179 ;  /* 0x000000b300b37308 */ /* 0x000e700000000800 */
[----:B------:R-:W2:Y:S01]  /*5c80*/  MUFU.EX2 R7, R7 ;  /* 0x0000000700077308 */ /* 0x000ea20000000800 */
[----:B0-----:R-:W-:-:S01]  /*5c90*/  FFMA.FTZ R197, R6, R4, R9 ;  /* 0x0000000406c57223 */ /* 0x001fc20000010009 */
[----:B------:R-:W-:-:S03]  /*5ca0*/  WARPGROUP.DEPBAR.LE gsb0, 0x0 ;  /* 0x00008000000079c5 */ /* 0x000fc60000010000 */
[----:B------:R-:W-:-:S03]  /*5cb0*/  FADD.FTZ R200, R10, R197 ;  /* 0x000000c50ac87221 */ /* 0x000fc60000010000 */
[----:B------:R-:W0:Y:S01]  /*5cc0*/  MUFU.EX2 R155, R155 ;  /* 0x0000009b009b7308 */ /* 0x000e220000000800 */
[----:B-1----:R-:W-:-:S01]  /*5cd0*/  FFMA.FTZ R4, R179, R3, R196 ;  /* 0x00000003b3047223 */ /* 0x002fc200000100c4 */
[----:B------:R-:W-:-:S06]  /*5ce0*/  FADD.FTZ R3, R11, R200 ;  /* 0x000000c80b037221 */ /* 0x000fcc0000010000 */
        /* <DEDUP_REMOVED lines=8> */
[----:B------:R-:W-:Y:S01]  /*5d70*/  FADD.FTZ R4, R14, R3 ;  /* 0x000000030e047221 */ /* 0x000fe20000010000 */
[----:B------:R-:W-:-:S01]  /*5d80*/  FFMA.FTZ R191, R194, UR37, -R8 ;  /* 0x00000025c2bf7c23 */ /* 0x000fc20008010808 */
[----:B------:R-:W-:Y:S02]  /*5d90*/  FFMA.FTZ R194, R195, UR37, -R8 ;  /* 0x00000025c3c27c23 */ /* 0x000fe40008010808 */
[----:B------:R-:W-:-:S02]  /*5da0*/  FADD.FTZ R3, R15, R4 ;  /* 0x000000040f037221 */ /* 0x000fc40000010000 */
        /* <DEDUP_REMOVED lines=20> */
[----:B--2---:R-:W-:-:S01]  /*5ef0*/  FADD.FTZ R197, R171, R200 ;  /* 0x000000c8abc57221 */ /* 0x004fc20000010000 */
[----:B------:R-:W-:-:S04]  /*5f00*/  FADD.FTZ R200, R156, R3 ;  /* 0x000000039cc87221 */ /* 0x000fc80000010000 */
[----:B------:R-:W-:Y:S01]  /*5f10*/  FADD.FTZ R199, R157, R200 ;  /* 0x000000c89dc77221 */ /* 0x000fe20000010000 */
[----:B------:R-:W-:-:S01]  /*5f20*/  FFMA.FTZ R200, R203, UR37, -R8 ;  /* 0x00000025cbc87c23 */ /* 0x000fc20008010808 */
[----:B------:R-:W2:Y:S01]  /*5f30*/  MUFU.EX2 R178, R178 ;  /* 0x000000b200b27308 */ /* 0x000ea20000000800 */
[----:B0-----:R-:W-:-:S01]  /*5f40*/  FADD.FTZ R4, R174, R197 ;  /* 0x000000c5ae047221 */ /* 0x001fc20000010000 */
[----:B------:R-:W-:Y:S01]  /*5f50*/  FFMA.FTZ R197, R202, UR37, -R8 ;  /* 0x00000025cac57c23 */ /* 0x000fe20008010808 */
[----:B------:R-:W-:-:S01]  /*5f60*/  FADD.FTZ R202, R160, R199 ;  /* 0x000000c7a0ca7221 */ /* 0x000fc20000010000 */
[----:B------:R-:W-:-:S03]  /*5f70*/  FFMA.FTZ R199, R206, UR37, -R8 ;  /* 0x00000025cec77c23 */ /* 0x000fc60008010808 */
[----:B------:R-:W-:Y:S01]  /*5f80*/  FADD.FTZ R201, R161, R202 ;  /* 0x000000caa1c97221 */ /* 0x000fe20000010000 */
[----:B------:R-:W0:Y:S01]  /*5f90*/  MUFU.EX2 R5, R5 ;  /* 0x0000000500057308 */ /* 0x000e220000000800 */
[----:B-1----:R-:W-:-:S02]  /*5fa0*/  FADD.FTZ R3, R175, R4 ;  /* 0x00000004af037221 */ /* 0x002fc40000010000 */
[----:B------:R-:W-:-:S04]  /*5fb0*/  FADD.FTZ R202, R164, R201 ;  /* 0x000000c9a4ca7221 */ /* 0x000fc80000010000 */
[----:B------:R-:W-:Y:S01]  /*5fc0*/  FADD.FTZ R201, R165, R202 ;  /* 0x000000caa5c97221 */ /* 0x000fe20000010000 */
[----:B------:R-:W1:Y:S01]  /*5fd0*/  MUFU.EX2 R182, R182 ;  /* 0x000000b600b67308 */ /* 0x000e620000000800 */
[----:B--2---:R-:W-:-:S01]  /*5fe0*/  FADD.FTZ R4, R178, R3 ;  /* 0x00000003b2047221 */ /* 0x004fc20000010000 */
[----:B------:R-:W-:Y:S01]  /*5ff0*/  FFMA.FTZ R202, R207, UR37, -R8 ;  /* 0x00000025cfca7c23 */ /* 0x000fe20008010808 */
[----:B------:R-:W-:-:S01]  /*6000*/  FADD.FTZ R204, R168, R201 ;  /* 0x000000c9a8cc7221 */ /* 0x000fc20000010000 */
[----:B------:R-:W-:Y:S02]  /*6010*/  IMAD.U32 R207, RZ, RZ, UR54 ;  /* 0x00000036ffcf7e24 */ /* 0x000fe4000f8e00ff */
[----:B------:R-:W-:-:S01]  /*6020*/  FFMA.FTZ R201, R210, UR37, -R8 ;  /* 0x00000025d2c97c23 */ /* 0x000fc20008010808 */
[----:B------:R-:W-:Y:S01]  /*6030*/  FADD.FTZ R203, R169, R204 ;  /* 0x000000cca9cb7221 */ /* 0x000fe20000010000 */
[----:B------:R-:W2:Y:S01]  /*6040*/  MUFU.EX2 R183, R183 ;  /* 0x000000b700b77308 */ /* 0x000ea20000000800 */
[----:B0-----:R-:W-:-:S01]  /*6050*/  FADD.FTZ R3, R5, R4 ;  /* 0x0000000405037221 */ /* 0x001fc20000010000 */
[----:B------:R-:W-:Y:S01]  /*6060*/  @!P1 LEA R207, R207, UR41, 0x3 ;  /* 0x00000029cfcf9c11 */ /* 0x000fe2000f8e18ff */
[----:B------:R-:W-:-:S04]  /*6070*/  FADD.FTZ R204, R172, R203 ;  /* 0x000000cbaccc7221 */ /* 0x000fc80000010000 */
[----:B------:R-:W-:Y:S01]  /*6080*/  FADD.FTZ R205, R173, R204 ;  /* 0x000000ccadcd7221 */ /* 0x000fe20000010000 */
        /* <DEDUP_REMOVED lines=11> */
[----:B------:R-:W-:-:S05]  /*6140*/  IADD3 R3, -R231, 0xb, RZ ;  /* 0x0000000be7037810 */ /* 0x000fca0007ffe1ff */
[----:B------:R2:W-:Y:S06]  /*6150*/  BAR.ARV R3, 0x100 ;  /* 0x000400030000751d */ /* 0x0005ec0000002000 */
[----:B------:R-:W3:Y:S01]  /*6160*/  MUFU.EX2 R176, R176 ;  /* 0x000000b000b07308 */ /* 0x000ee20000000800 */
[----:B0-----:R-:W-:-:S01]  /*6170*/  FADD.FTZ R203, R191, R4 ;  /* 0x00000004bfcb7221 */ /* 0x001fc20000010000 */
[----:B--2---:R-:W-:-:S03]  /*6180*/  @!P1 VIADD R3, R207, 0x38840 ;  /* 0x00038840cf039836 */ /* 0x004fc60000000000 */
[----:B-1----:R-:W-:Y:S02]  /*6190*/  FADD.FTZ R4, R194, R203 ;  /* 0x000000cbc2047221 */ /* 0x002fe40000010000 */
[----:B------:R-:W-:Y:S01]  /*61a0*/  @!P1 PRMT R3, RZ, 0x654, R3 ;  /* 0x00000654ff039816 */ /* 0x000fe20000000003 */
[----:B------:R-:W0:Y:S03]  /*61b0*/  MUFU.EX2 R195, R195 ;  /* 0x000000c300c37308 */ /* 0x000e260000000800 */
[----:B------:R1:W-:Y:S05]  /*61c0*/  @!P1 SYNCS.ARRIVE.TRANS64.RED.A1T0 RZ, [R3+URZ], RZ ;  /* 0x000000ff03ff99a7 */ /* 0x0003ea000810043f */
[----:B------:R-:W2:Y:S01]  /*61d0*/  MUFU.EX2 R198, R198 ;  /* 0x000000c600c67308 */ /* 0x000ea20000000800 */
[----:B---3--:R-:W-:-:S04]  /*61e0*/  FADD.FTZ R206, R176, R205 ;  /* 0x000000cdb0ce7221 */ /* 0x008fc80000010000 */
[----:B------:R-:W-:-:S03]  /*61f0*/  FADD.FTZ R205, R177, R206 ;  /* 0x000000ceb1cd7221 */ /* 0x000fc60000010000 */
[----:B------:R-:W3:Y:S01]  /*6200*/  MUFU.EX2 R180, R180 ;  /* 0x000000b400b47308 */ /* 0x000ee20000000800 */
[----:B0-----:R-:W-:-:S07]  /*6210*/  FADD.FTZ R203, R195, R4 ;  /* 0x00000004c3cb7221 */ /* 0x001fce0000010000 */
[----:B------:R-:W0:Y:S01]  /*6220*/  MUFU.EX2 R197, R197 ;  /* 0x000000c500c57308 */ /* 0x000e220000000800 */
[----:B--2---:R-:W-:-:S01]  /*6230*/  FADD.FTZ R4, R198, R203 ;  /* 0x000000cbc6047221 */ /* 0x004fc20000010000 */
[--C-:B------:R-:W-:Y:S01]  /*6240*/  FFMA.FTZ R203, R214, UR37, -R8.reuse ;  /* 0x00000025d6cb7c23 */ /* 0x100fe20008010808 */
[----:B------:R-:W-:-:S05]  /*6250*/  FFMA.FTZ R8, R215, UR37, -R8 ;  /* 0x00000025d7087c23 */ /* 0x000fca0008010808 */
[----:B------:R-:W2:Y:S01]  /*6260*/  MUFU.EX2 R181, R181 ;  /* 0x000000b500b57308 */ /* 0x000ea20000000800 */
[----:B---3--:R-:W-:-:S07]  /*6270*/  FADD.FTZ R206, R180, R205 ;  /* 0x000000cdb4ce7221 */ /* 0x008fce0000010000 */
[----:B------:R-:W3:Y:S01]  /*6280*/  MUFU.EX2 R200, R200 ;  /* 0x000000c800c87308 */ /* 0x000ee20000000800 */
[----:B0-----:R-:W-:-:S07]  /*6290*/  FADD.FTZ R205, R197, R4 ;  /* 0x00000004c5cd7221 */ /* 0x001fce0000010000 */
[----:B------:R-:W0:Y:S01]  /*62a0*/  MUFU.EX2 R184, R184 ;  /* 0x000000b800b87308 */ /* 0x000e220000000800 */
[----:B--2---:R-:W-:-:S07]  /*62b0*/  FADD.FTZ R207, R181, R206 ;  /* 0x000000ceb5cf7221 */ /* 0x004fce0000010000 */
[----:B------:R-:W2:Y:S01]  /*62c0*/  MUFU.EX2 R199, R199 ;  /* 0x000000c700c77308 */ /* 0x000ea20000000800 */
[----:B---3--:R-:W-:-:S07]  /*62d0*/  FADD.FTZ R4, R200, R205 ;  /* 0x000000cdc8047221 */ /* 0x008fce0000010000 */
        /* <DEDUP_REMOVED lines=24> */
.L_x_1967:
[----:B------:R-:W-:Y:S01]  /*6460*/  UISETP.GT.AND UP1, UPT, UR53, UR52, UPT ;  /* 0x000000343500728c */ /* 0x000fe2000bf24270 */
[----:B------:R-:W-:Y:S01]  /*6470*/  F2FP.SATFINITE.E4M3.F32.PACK_AB_MERGE_C R5, R182, R5, RZ ;  /* 0x00000005b605723e */ /* 0x000fe200048070ff */
[----:B------:R-:W-:Y:S01]  /*6480*/  ULEA UR6, UR55, UR41, 0x3 ;  /* 0x0000002937067291 */ /* 0x000fe2000f8e183f */
[----:B------:R-:W-:Y:S01]  /*6490*/  F2FP.SATFINITE.E4M3.F32.PACK_AB_MERGE_C R11, R12, R11, RZ ;  /* 0x0000000b0c0b723e */ /* 0x000fe200048070ff */
[----:B------:R-:W-:Y:S01]  /*64a0*/  UIADD3 UR53, UR53, -0x1, URZ ;  /* 0xffffffff35357890 */ /* 0x000fe2000fffe03f */
[----:B------:R-:W-:Y:S01]  /*64b0*/  F2FP.SATFINITE.E4M3.F32.PACK_AB_MERGE_C R155, R158, R155, RZ ;  /* 0x0000009b9e9b723e */ /* 0x000fe200048070ff */
[----:B------:R-:W-:Y:S01]  /*64c0*/  UIADD3 UR6, UR6, 0x38860, URZ ;  /* 0x0003886006067890 */ /* 0x000fe2000fffe03f */
[----:B------:R-:W-:Y:S01]  /*64d0*/  PLOP3.LUT P3, PT, PT, PT, UP1, 0x80, 0x0 ;  /* 0x000000000000781c */ /* 0x000fe20003f6f018 */
[----:B------:R-:W-:Y:S01]  /*64e0*/  UMOV UR56, UR44 ;  /* 0x0000002c00387c82 */ /* 0x000fe20008000000 */
[----:B------:R-:W-:Y:S01]  /*64f0*/  F2FP.SATFINITE.E4M3.F32.PACK_AB_MERGE_C R15, R20, R15, RZ ;  /* 0x0000000f140f723e */ /* 0x000fe200048070ff */
[----:B------:R-:W-:Y:S01]  /*6500*/  UPRMT UR6, UR40, 0x654, UR6 ;  /* 0x0000065428067896 */ /* 0x000fe20008000006 */
[----:B------:R-:W-:Y:S01]  /*6510*/  F2FP.SATFINITE.E4M3.F32.PACK_AB_MERGE_C R163, R166, R163, RZ ;  /* 0x000000a3a6a3723e */ /* 0x000fe200048070ff */
[----:B------:R-:W-:Y:S01]  /*6520*/  UMOV UR55, UR54 ;  /* 0x0000003600377c82 */ /* 0x000fe20008000000 */
[----:B------:R-:W-:Y:S01]  /*6530*/  F2FP.SATFINITE.E4M3.F32.PACK_AB_MERGE_C R153, R154, R153, RZ ;  /* 0x000000999a99723e */ /* 0x000fe200048070ff */
[-C--:B------:R-:W-:Y:S01]  /*6540*/  FMUL.FTZ R24, R24, R6.reuse ;  /* 0x0000000618187220 */ /* 0x080fe20000410000 */
        /* <DEDUP_REMOVED lines=158> */
.L_x_1958:
[----:B------:R-:W-:-:S13]  /*6f30*/  ISETP.LE.AND P2, PT, RZ, UR53, PT ;  /* 0x00000035ff007c0c */ /* 0x000fda000bf43270 */
[----:B------:R-:W-:Y:S05]  /*6f40*/  @!P2 BRA `(.L_x_1969) ;  /* 0x0000002000c0a947 */ /* 0x000fea0003800000 */
[----:B------:R-:W-:Y:S01]  /*6f50*/  IMAD.MOV.U32 R7, RZ, RZ, R0 ;  /* 0x000000ffff077224 */ /* 0x000fe200078e0000 */
[----:B------:R-:W-:Y:S01]  /*6f60*/  UMOV UR52, UR44 ;  /* 0x0000002c00347c82 */ /* 0x000fe20008000000 */
[----:B------:R-:W-:Y:S01]  /*6f70*/  IMAD.MOV.U32 R5, RZ, RZ, R2 ;  /* 0x000000ffff057224 */ /* 0x000fe200078e0002 */
[----:B------:R-:W-:-:S06]  /*6f80*/  UMOV UR50, UR51 ;  /* 0x0000003300327c82 */ /* 0x000fcc0008000000 */
.L_x_1979:
        /* <DEDUP_REMOVED lines=9> */
.L_x_1971:
[----:B------:R-:W-:Y:S01]  /*7020*/  ULEA UR6, UR51, UR41, 0x3 ;  /* 0x0000002933067291 */ /* 0x000fe2000f8e183f */
[----:B------:R-:W-:-:S05]  /*7030*/  IMAD.U32 R0, RZ, RZ, UR44 ;  /* 0x0000002cff007e24 */ /* 0x000fca000f8e00ff */
[----:B------:R-:W-:-:S04]  /*7040*/  SHF.L.U32 R0, R0, 0x1f, RZ ;  /* 0x0000001f00007819 */ /* 0x000fc800000006ff */
[----:B------:R0:W1:Y:S01]  /*7050*/  SYNCS.PHASECHK.TRANS64.TRYWAIT P2, [UR6+0x38830], R0 ;  /* 0x03883000ff0075a7 */ /* 0x0000620008040146 */
[----:B------:R-:W-:Y:S05]  /*7060*/  @!P0 BRA `(.L_x_1972) ;  /* 0x0000000000048947 */ /* 0x000fea0003800000 */
[----:B------:R-:W-:Y:S01]  /*7070*/  BPT.TRAP 0x1 ;  /* 0x000000040000795c */ /* 0x000fe20000300000 */
.L_x_1972:
[----:B-1----:R-:W-:Y:S05]  /*7080*/  @P2 BRA `(.L_x_1970) ;  /* 0x0000000000082947 */ /* 0x002fea0003800000 */
[----:B------:R-:W1:Y:S02]  /*7090*/  SYNCS.PHASECHK.TRANS64.TRYWAIT P2, [UR6+0x38830], R0 ;  /* 0x03883000ff0075a7 */ /* 0x000e640008040146 */
[----:B-1----:R-:W-:Y:S05]  /*70a0*/  @!P2 BRA `(.L_x_1973) ;  /* 0x000000b40084a947 */ /* 0x002fea0003800000 */
.L_x_1970:
[----:B------:R-:W2:Y:S01]  /*70b0*/  S2R R2, SR_TID.X ;  /* 0x0000000000027919 */ /* 0x000ea20000002100 */
        /* <DEDUP_REMOVED lines=46> */
.L_x_1975:
[----:B------:R-:W-:Y:S01]  /*73a0*/  ULEA UR6, UR50, UR41, 0x3 ;  /* 0x0000002932067291 */ /* 0x000fe2000f8e183f */
[----:B------:R-:W-:-:S05]  /*73b0*/  IMAD.U32 R0, RZ, RZ, UR52 ;  /* 0x00000034ff007e24 */ /* 0x000fca000f8e00ff */
[----:B------:R-:W-:-:S04]  /*73c0*/  SHF.L.U32 R0, R0, 0x1f, RZ ;  /* 0x0000001f00007819 */ /* 0x000fc800000006ff */
[----:B------:R0:W1:Y:S01]  /*73d0*/  SYNCS.PHASECHK.TRANS64.TRYWAIT P2, [UR6+0x38850], R0 ;  /* 0x03885000ff0075a7 */ /* 0x0000620008040146 */
[----:B------:R-:W-:Y:S05]  /*73e0*/  @!P0 BRA `(.L_x_1976) ;  /* 0x0000000000048947 */ /* 0x000fea0003800000 */
[----:B------:R-:W-:Y:S01]  /*73f0*/  BPT.TRAP 0x1 ;  /* 0x000000040000795c */ /* 0x000fe20000300000 */
.L_x_1976:
[----:B-1----:R-:W-:Y:S05]  /*7400*/  @P2 BRA `(.L_x_1974) ;  /* 0x0000000000082947 */ /* 0x002fea0003800000 */
[----:B------:R-:W1:Y:S02]  /*7410*/  SYNCS.PHASECHK.TRANS64.TRYWAIT P2, [UR6+0x38850], R0 ;  /* 0x03885000ff0075a7 */ /* 0x000e640008040146 */
[----:B-1----:R-:W-:Y:S05]  /*7420*/  @!P2 BRA `(.L_x_1977) ;  /* 0x000000b000bca947 */ /* 0x002fea0003800000 */
.L_x_1974:
[----:B------:R-:W-:Y:S01]  /*7430*/  UIADD3 UR6, UR41, 0x400, URZ ;  /* 0x0000040029067890 */ /* 0x000fe2000fffe03f */
[----:B------:R-:W-:Y:S01]  /*7440*/  WARPGROUP.ARRIVE ;  /* 0x00000000000079c5 */ /* 0x000fe20000000000 */
[----:B------:R-:W-:Y:S01]  /*7450*/  UMOV UR7, 0x40000040 ;  /* 0x4000004000077882 */ /* 0x000fe20000000000 */
[----:B01----:R-:W-:Y:S01]  /*7460*/  FMNMX.FTZ R0, R152, R5, !PT ;  /* 0x0000000598007209 */ /* 0x003fe20007810000 */
[----:B------:R-:W-:Y:S01]  /*7470*/  USHF.R.U32.HI UR6, URZ, 0x4, UR6 ;  /* 0x000000043f067899 */ /* 0x000fe20008011606 */
[----:B------:R-:W-:Y:S02]  /*7480*/  IMAD.U32 R13, RZ, RZ, UR37 ;  /* 0x00000025ff0d7e24 */ /* 0x000fe4000f8e00ff */
        /* <DEDUP_REMOVED lines=79> */
[----:B------:R-:W-:-:S01]  /*7980*/  FADD.FTZ R6, -R0, R7 ;  /* 0x0000000700067221 */ /* 0x000fc20000010100 */
[----:B------:R-:W-:Y:S01]  /*7990*/  FFMA.FTZ R7, R2, R13, -8 ;  /* 0xc100000002077423 */ /* 0x000fe2000001000d */
[----:B------:R-:W-:Y:S02]  /*79a0*/  FMUL.FTZ R5, R5, UR37 ;  /* 0x0000002505057c20 */ /* 0x000fe40008410000 */
[----:B------:R-:W-:Y:S01]  /*79b0*/  FMUL.FTZ R6, R6, UR37 ;  /* 0x0000002506067c20 */ /* 0x000fe20008410000 */
[----:B------:R-:W-:-:S01]  /*79c0*/  FFMA.FTZ R9, R153, UR37, -R7 ;  /* 0x0000002599097c23 */ /* 0x000fc20008010807 */
[--C-:B------:R-:W-:Y:S01]  /*79d0*/  FFMA.FTZ R153, R173, UR37, -R7.reuse ;  /* 0x00000025ad997c23 */ /* 0x100fe20008010807 */
[----:B------:R-:W-:-:S01]  /*79e0*/  FFMA.FTZ R173, R193, UR37, -R7 ;  /* 0x00000025c1ad7c23 */ /* 0x000fc20008010807 */
[----:B------:R-:W-:-:S02]  /*79f0*/  IMAD.U32 R193, RZ, RZ, UR37 ;  /* 0x00000025ffc17e24 */ /* 0x000fc4000f8e00ff */
        /* <DEDUP_REMOVED lines=9> */
[--C-:B------:R-:W-:Y:S01]  /*7a90*/  FFMA.FTZ R155, R158, UR37, -R193.reuse ;  /* 0x000000259e9b7c23 */ /* 0x100fe200080108c1 */
        /* <DEDUP_REMOVED lines=29> */
[----:B------:R-:W-:Y:S01]  /*7c70*/  FFMA.FTZ R21, R169, UR37, -R7 ;  /* 0x00000025a9157c23 */ /* 0x000fe20008010807 */
        /* <DEDUP_REMOVED lines=11> */
[--C-:B------:R-:W-:Y:S01]  /*7d30*/  FFMA.FTZ R169, R189, UR37, -R7.reuse ;  /* 0x00000025bda97c23 */ /* 0x100fe20008010807 */
[----:B------:R-:W-:-:S01]  /*7d40*/  FFMA.FTZ R172, R192, UR37, -R7 ;  /* 0x00000025c0ac7c23 */ /* 0x000fc20008010807 */
[----:B------:R-:W1:Y:S01]  /*7d50*/  MUFU.EX2 R10, R10 ;  /* 0x0000000a000a7308 */ /* 0x000e620000000800 */
[----:B0-----:R-:W-:-:S01]  /*7d60*/  FADD.FTZ R201, R9, R4 ;  /* 0x0000000409c97221 */ /* 0x001fc20000010000 */
[--C-:B------:R-:W-:Y:S01]  /*7d70*/  FFMA.FTZ R184, R204, UR37, -R7.reuse ;  /* 0x00000025ccb87c23 */ /* 0x100fe20008010807 */
[----:B------:R-:W-:-:S01]  /*7d80*/  FFMA.FTZ R185, R205, UR37, -R7 ;  /* 0x00000025cdb97c23 */ /* 0x000fc20008010807 */
[--C-:B------:R-:W-:Y:S01]  /*7d90*/  FFMA.FTZ R188, R208, UR37, -R7.reuse ;  /* 0x00000025d0bc7c23 */ /* 0x100fe20008010807 */
[----:B------:R-:W-:-:S01]  /*7da0*/  FFMA.FTZ R189, R209, UR37, -R7 ;  /* 0x00000025d1bd7c23 */ /* 0x000fc20008010807 */
[--C-:B------:R-:W-:Y:S01]  /*7db0*/  FFMA.FTZ R192, R212, UR37, -R7.reuse ;  /* 0x00000025d4c07c23 */ /* 0x100fe20008010807 */
[----:B------:R-:W-:-:S01]  /*7dc0*/  FFMA.FTZ R7, R213, UR37, -R7 ;  /* 0x00000025d5077c23 */ /* 0x000fc20008010807 */
[----:B------:R-:W0:Y:S01]  /*7dd0*/  MUFU.EX2 R155, R155 ;  /* 0x0000009b009b7308 */ /* 0x000e220000000800 */
[----:B--2---:R-:W-:-:S07]  /*7de0*/  FADD.FTZ R4, R154, R3 ;  /* 0x000000039a047221 */ /* 0x004fce0000010000 */
[----:B------:R-:W2:Y:S01]  /*7df0*/  MUFU.EX2 R11, R11 ;  /* 0x0000000b000b7308 */ /* 0x000ea20000000800 */
[----:B-1----:R-:W-:-:S07]  /*7e00*/  FADD.FTZ R196, R10, R201 ;  /* 0x000000c90ac47221 */ /* 0x002fce0000010000 */
[----:B------:R-:W1:Y:S01]  /*7e10*/  MUFU.EX2 R158, R158 ;  /* 0x0000009e009e7308 */ /* 0x000e620000000800 */
[----:B0-----:R-:W-:-:S07]  /*7e20*/  FADD.FTZ R3, R155, R4 ;  /* 0x000000049b037221 */ /* 0x001fce0000010000 */
[----:B------:R-:W0:Y:S01]  /*7e30*/  MUFU.EX2 R12, R12 ;  /* 0x0000000c000c7308 */ /* 0x000e220000000800 */
[----:B------:R-:W-:Y:S02]  /*7e40*/  WARPGROUP.DEPBAR.LE gsb0, 0x0 ;  /* 0x00008000000079c5 */ /* 0x000fe40000010000 */
[----:B------:R-:W-:Y:S01]  /*7e50*/  WARPGROUP.ARRIVE ;  /* 0x00000000000079c5 */ /* 0x000fe20000000000 */
[----:B--2---:R-:W-:-:S05]  /*7e60*/  FADD.FTZ R201, R11, R196 ;  /* 0x000000c40bc97221 */ /* 0x004fca0000010000 */
[----:B------:R-:W2:Y:S01]  /*7e70*/  S2R R231, SR_TID.X ;  /* 0x0000000000e77919 */ /* 0x000ea20000002100 */
[----:B------:R-:W3:Y:S01]  /*7e80*/  MUFU.EX2 R159, R159 ;  /* 0x0000009f009f7308 */ /* 0x000ee20000000800 */
[----:B------:R-:W-:Y:S01]  /*7e90*/  QGMMA.64x256x32.F32.E4M3.E4M3 R24, R224, gdesc[UR4], R24, gsb0 ;  /* 0x03e00004e0187df3 */ /* 0x000fe20008000818 */
[----:B------:R-:W-:Y:S01]  /*7ea0*/  UIADD3 UR6, UR10, 0x4, URZ ;  /* 0x000000040a067890 */ /* 0x000fe2000fffe03f */
[----:B-1----:R-:W-:Y:S01]  /*7eb0*/  FADD.FTZ R4, R158, R3 ;  /* 0x000000039e047221 */ /* 0x002fe20000010000 */
[----:B------:R-:W-:-:S04]  /*7ec0*/  UMOV UR7, 0x40000040 ;  /* 0x4000004000077882 */ /* 0x000fc80000000000 */
[----:B------:R-:W1:Y:S01]  /*7ed0*/  MUFU.EX2 R13, R13 ;  /* 0x0000000d000d7308 */ /* 0x000e620000000800 */
[----:B0-----:R-:W-:-:S07]  /*7ee0*/  FADD.FTZ R194, R12, R201 ;  /* 0x000000c90cc27221 */ /* 0x001fce0000010000 */
[----:B------:R-:W0:Y:S01]  /*7ef0*/  MUFU.EX2 R162, R162 ;  /* 0x000000a200a27308 */ /* 0x000e220000000800 */
[----:B---3--:R-:W-:-:S07]  /*7f00*/  FADD.FTZ R3, R159, R4 ;  /* 0x000000049f037221 */ /* 0x008fce0000010000 */
[----:B------:R-:W3:Y:S01]  /*7f10*/  MUFU.EX2 R14, R14 ;  /* 0x0000000e000e7308 */ /* 0x000ee20000000800 */
[----:B-1----:R-:W-:-:S01]  /*7f20*/  FADD.FTZ R201, R13, R194 ;  /* 0x000000c20dc97221 */ /* 0x002fc20000010000 */
[--C-:B------:R-:W-:Y:S01]  /*7f30*/  FFMA.FTZ R194, R195, UR37, -R193.reuse ;  /* 0x00000025c3c27c23 */ /* 0x100fe200080108c1 */
[----:B------:R-:W-:-:S01]  /*7f40*/  FFMA.FTZ R195, R198, UR37, -R193 ;  /* 0x00000025c6c37c23 */ /* 0x000fc200080108c1 */
[----:B--2---:R-:W-:-:S04]  /*7f50*/  SHF.R.U32.HI R231, RZ, 0x7, R231 ;  /* 0x00000007ffe77819 */ /* 0x004fc800000116e7 */
[----:B------:R-:W1:Y:S01]  /*7f60*/  MUFU.EX2 R163, R163 ;  /* 0x000000a300a37308 */ /* 0x000e620000000800 */
[----:B0-----:R-:W-:-:S07]  /*7f70*/  FADD.FTZ R4, R162, R3 ;  /* 0x00000003a2047221 */ /* 0x001fce0000010000 */
        /* <DEDUP_REMOVED lines=14> */
[----:B------:R-:W-:-:S06]  /*8060*/  FFMA.FTZ R196, R199, UR37, -R193 ;  /* 0x00000025c7c47c23 */ /* 0x000fcc00080108c1 */
        /* <DEDUP_REMOVED lines=8> */
[----:B------:R-:W-:-:S06]  /*80f0*/  FFMA.FTZ R198, R202, UR37, -R193 ;  /* 0x00000025cac67c23 */ /* 0x000fcc00080108c1 */
        /* <DEDUP_REMOVED lines=17> */
[----:B------:R-:W-:Y:S01]  /*8210*/  FFMA.FTZ R200, R206, UR37, -R193 ;  /* 0x00000025cec87c23 */ /* 0x000fe200080108c1 */
[----:B------:R-:W-:-:S05]  /*8220*/  IADD3 R206, -R231, 0xb, RZ ;  /* 0x0000000be7ce7810 */ /* 0x000fca0007ffe1ff */
[----:B------:R-:W2:Y:S01]  /*8230*/  MUFU.EX2 R183, R183 ;  /* 0x000000b700b77308 */ /* 0x000ea20000000800 */
[----:B-1----:R-:W-:-:S07]  /*8240*/  FADD.FTZ R4, R182, R3 ;  /* 0x00000003b6047221 */ /* 0x002fce0000010000 */
[----:B------:R-:W1:Y:S01]  /*8250*/  MUFU.EX2 R165, R165 ;  /* 0x000000a500a57308 */ /* 0x000e620000000800 */
[----:B0-----:R-:W-:-:S01]  /*8260*/  FADD.FTZ R202, R164, R201 ;  /* 0x000000c9a4ca7221 */ /* 0x001fc20000010000 */
[----:B------:R-:W-:Y:S01]  /*8270*/  FFMA.FTZ R201, R207, UR37, -R193 ;  /* 0x00000025cfc97c23 */ /* 0x000fe200080108c1 */
[----:B------:R-:W-:-:S05]  /*8280*/  IMAD.U32 R207, RZ, RZ, UR51 ;  /* 0x00000033ffcf7e24 */ /* 0x000fca000f8e00ff */
[----:B------:R-:W0:Y:S01]  /*8290*/  MUFU.EX2 R186, R186 ;  /* 0x000000ba00ba7308 */ /* 0x000e220000000800 */
[----:B--2---:R-:W-:-:S01]  /*82a0*/  FADD.FTZ R3, R183, R4 ;  /* 0x00000004b7037221 */ /* 0x004fc20000010000 */
[----:B------:R-:W-:-:S06]  /*82b0*/  @!P1 LEA R207, R207, UR41, 0x3 ;  /* 0x00000029cfcf9c11 */ /* 0x000fcc000f8e18ff */
        /* <DEDUP_REMOVED lines=10> */
[----:B------:R-:W-:-:S06]  /*8360*/  FFMA.FTZ R202, R210, UR37, -R193 ;  /* 0x00000025d2ca7c23 */ /* 0x000fcc00080108c1 */
[----:B------:R-:W0:Y:S01]  /*8370*/  MUFU.EX2 R191, R191 ;  /* 0x000000bf00bf7308 */ /* 0x000e220000000800 */
[----:B--2---:R-:W-:-:S07]  /*8380*/  FADD.FTZ R4, R190, R3 ;  /* 0x00000003be047221 */ /* 0x004fce0000010000 */
[----:B------:R-:W2:Y:S01]  /*8390*/  MUFU.EX2 R173, R173 ;  /* 0x000000ad00ad7308 */ /* 0x000ea20000000800 */
[----:B-1----:R-:W-:-:S01]  /*83a0*/  FADD.FTZ R204, R172, R203 ;  /* 0x000000cbaccc7221 */ /* 0x002fc20000010000 */
[----:B------:R-:W-:Y:S01]  /*83b0*/  FFMA.FTZ R203, R211, UR37, -R193 ;  /* 0x00000025d3cb7c23 */ /* 0x000fe200080108c1 */
[----:B------:R-:W-:Y:S02]  /*83c0*/  WARPGROUP.DEPBAR.LE gsb0, 0x0 ;  /* 0x00008000000079c5 */ /* 0x000fe40000010000 */
[----:B------:R-:W-:-:S03]  /*83d0*/  WARPGROUP.ARRIVE ;  /* 0x00000000000079c5 */ /* 0x000fc60000000000 */
[----:B------:R-:W1:Y:S01]  /*83e0*/  MUFU.EX2 R194, R194 ;  /* 0x000000c200c27308 */ /* 0x000e620000000800 */
[----:B0-----:R-:W-:-:S02]  /*83f0*/  FADD.FTZ R3, R191, R4 ;  /* 0x00000004bf037221 */ /* 0x001fc40000010000 */
[----:B------:R-:W-:Y:S01]  /*8400*/  QGMMA.64x256x32.F32.E4M3.E4M3 R24, R220, gdesc[UR4], R24, gsb0 ;  /* 0x03e00004dc187df3 */ /* 0x000fe20008000818 */
[----:B------:R-:W-:Y:S01]  /*8410*/  UIADD3 UR6, UR10, 0x6, URZ ;  /* 0x000000060a067890 */ /* 0x000fe2000fffe03f */
[----:B--2---:R-:W-:Y:S01]  /*8420*/  FADD.FTZ R205, R173, R204 ;  /* 0x000000ccadcd7221 */ /* 0x004fe20000010000 */
[----:B------:R-:W-:Y:S02]  /*8430*/  UMOV UR7, 0x40000040 ;  /* 0x4000004000077882 */ /* 0x000fe40000000000 */
[----:B------:R-:W0:Y:S08]  /*8440*/  MUFU.EX2 R176, R176 ;  /* 0x000000b000b07308 */ /* 0x000e300000000800 */
        /* <DEDUP_REMOVED lines=8> */
[--C-:B------:R-:W-:Y:S01]  /*84d0*/  FFMA.FTZ R204, R214, UR37, -R193.reuse ;  /* 0x00000025d6cc7c23 */ /* 0x100fe200080108c1 */
[----:B------:R-:W-:-:S05]  /*84e0*/  FFMA.FTZ R193, R215, UR37, -R193 ;  /* 0x00000025d7c17c23 */ /* 0x000fca00080108c1 */
[----:B------:R-:W-:Y:S01]  /*84f0*/  MUFU.EX2 R198, R198 ;  /* 0x000000c600c67308 */ /* 0x000fe20000000800 */
[----:B0-----:R-:W-:-:S07]  /*8500*/  FADD.FTZ R3, R196, R3 ;  /* 0x00000003c4037221 */ /* 0x001fce0000010000 */
[----:B------:R-:W0:Y:S01]  /*8510*/  MUFU.EX2 R181, R181 ;  /* 0x000000b500b57308 */ /* 0x000e220000000800 */
[----:B--2---:R-:W-:-:S07]  /*8520*/  FADD.FTZ R4, R180, R205 ;  /* 0x000000cdb4047221 */ /* 0x004fce0000010000 */
[----:B------:R-:W-:Y:S08]  /*8530*/  MUFU.EX2 R199, R199 ;  /* 0x000000c700c77308 */ /* 0x000ff00000000800 */
[----:B------:R-:W1:Y:S01]  /*8540*/  MUFU.EX2 R184, R184 ;  /* 0x000000b800b87308 */ /* 0x000e620000000800 */
[----:B0-----:R-:W-:-:S07]  /*8550*/  FADD.FTZ R205, R181, R4 ;  /* 0x00000004b5cd7221 */ /* 0x001fce0000010000 */
[----:B------:R-:W0:Y:S08]  /*8560*/  MUFU.EX2 R200, R200 ;  /* 0x000000c800c87308 */ /* 0x000e300000000800 */
[----:B------:R-:W-:Y:S01]  /*8570*/  MUFU.EX2 R185, R185 ;  /* 0x000000b900b97308 */ /* 0x000fe20000000800 */
[----:B-1----:R-:W-:-:S07]  /*8580*/  FADD.FTZ R4, R184, R205 ;  /* 0x000000cdb8047221 */ /* 0x002fce0000010000 */
[----:B------:R-:W1:Y:S08]  /*8590*/  MUFU.EX2 R201, R201 ;  /* 0x000000c900c97308 */ /* 0x000e700000000800 */
[----:B------:R-:W-:Y:S08]  /*85a0*/  MUFU.EX2 R188, R188 ;  /* 0x000000bc00bc7308 */ /* 0x000ff00000000800 */
[----:B------:R-:W2:Y:S08]  /*85b0*/  MUFU.EX2 R202, R202 ;  /* 0x000000ca00ca7308 */ /* 0x000eb00000000800 */
[----:B------:R-:W-:Y:S08]  /*85c0*/  MUFU.EX2 R189, R189 ;  /* 0x000000bd00bd7308 */ /* 0x000ff00000000800 */
[----:B------:R-:W3:Y:S08]  /*85d0*/  MUFU.EX2 R203, R203 ;  /* 0x000000cb00cb7308 */ /* 0x000ef00000000800 */
[----:B------:R-:W-:Y:S08]  /*85e0*/  MUFU.EX2 R192, R192 ;  /* 0x000000c000c07308 */ /* 0x000ff00000000800 */
[----:B------:R-:W4:Y:S08]  /*85f0*/  MUFU.EX2 R204, R204 ;  /* 0x000000cc00cc7308 */ /* 0x000f300000000800 */
[----:B------:R-:W-:Y:S08]  /*8600*/  MUFU.EX2 R7, R7 ;  /* 0x0000000700077308 */ /* 0x000ff00000000800 */
[----:B------:R-:W5:Y:S01]  /*8610*/  MUFU.EX2 R193, R193 ;  /* 0x000000c100c17308 */ /* 0x000f620000000800 */
[----:B------:R-:W-:-:S02]  /*8620*/  WARPGROUP.DEPBAR.LE gsb0, 0x0 ;  /* 0x00008000000079c5 */ /* 0x000fc40000010000 */
[----:B------:R-:W-:-:S06]  /*8630*/  WARPGROUP.ARRIVE ;  /* 0x00000000000079c5 */ /* 0x000fcc0000000000 */
[----:B------:R-:W-:Y:S03]  /*8640*/  QGMMA.64x256x32.F32.E4M3.E4M3 R24, R216, gdesc[UR4], R24, gsb0 ;  /* 0x03e00004d8187df3 */ /* 0x000fe60008000818 */
[----:B------:R-:W-:Y:S02]  /*8650*/  WARPGROUP.DEPBAR.LE gsb0, 0x0 ;  /* 0x00008000000079c5 */ /* 0x000fe40000010000 */
[----:B------:R0:W-:Y:S06]  /*8660*/  BAR.ARV R206, 0x100 ;  /* 0x000400ce0000751d */ /* 0x0001ec0000002000 */
[----:B0-----:R-:W-:-:S01]  /*8670*/  FADD.FTZ R206, R198, R3 ;  /* 0x00000003c6ce7221 */ /* 0x001fc20000010000 */
[----:B------:R-:W-:-:S03]  /*8680*/  @!P1 VIADD R3, R207, 0x38840 ;  /* 0x00038840cf039836 */ /* 0x000fc60000000000 */
[----:B------:R-:W-:Y:S02]  /*8690*/  FADD.FTZ R207, R199, R206 ;  /* 0x000000cec7cf7221 */ /* 0x000fe40000010000 */
[----:B------:R-:W-:Y:S02]  /*86a0*/  @!P1 PRMT R3, RZ, 0x654, R3 ;  /* 0x00000654ff039816 */ /* 0x000fe40000000003 */
[----:B------:R-:W-:Y:S02]  /*86b0*/  FADD.FTZ R206, R200, R207 ;  /* 0x000000cfc8ce7221 */ /* 0x000fe40000010000 */
[----:B------:R0:W-:Y:S02]  /*86c0*/  @!P1 SYNCS.ARRIVE.TRANS64.RED.A1T0 RZ, [R3+URZ], RZ ;  /* 0x000000ff03ff99a7 */ /* 0x0001e4000810043f */
[----:B-1----:R-:W-:-:S04]  /*86d0*/  FADD.FTZ R205, R201, R206 ;  /* 0x000000cec9cd7221 */ /* 0x002fc80000010000 */
[----:B--2---:R-:W-:Y:S01]  /*86e0*/  FADD.FTZ R206, R202, R205 ;  /* 0x000000cdcace7221 */ /* 0x004fe20000010000 */
[----:B0-----:R-:W-:-:S03]  /*86f0*/  FADD.FTZ R3, R185, R4 ;  /* 0x00000004b9037221 */ /* 0x001fc60000010000 */
[----:B---3--:R-:W-:Y:S01]  /*8700*/  FADD.FTZ R205, R203, R206 ;  /* 0x000000cecbcd7221 */ /* 0x008fe20000010000 */
[----:B------:R-:W-:-:S03]  /*8710*/  FADD.FTZ R4, R188, R3 ;  /* 0x00000003bc047221 */ /* 0x000fc60000010000 */
[----:B----4-:R-:W-:Y:S01]  /*8720*/  FADD.FTZ R206, R204, R205 ;  /* 0x000000cdccce7221 */ /* 0x010fe20000010000 */
[----:B------:R-:W-:-:S04]  /*8730*/  FADD.FTZ R3, R189, R4 ;  /* 0x00000004bd037221 */ /* 0x000fc80000010000 */
[----:B------:R-:W-:Y:S01]  /*8740*/  FADD.FTZ R4, R192, R3 ;  /* 0x00000003c0047221 */ /* 0x000fe20000010000 */
[----:B-----5:R-:W-:-:S03]  /*8750*/  FADD.FTZ R3, R193, R206 ;  /* 0x000000cec1037221 */ /* 0x020fc60000010000 */
[----:B------:R-:W-:Y:S01]  /*8760*/  FADD.FTZ R4, R7, R4 ;  /* 0x0000000407047221 */ /* 0x000fe20000010000 */
[----:B------:R-:W-:Y:S06]  /*8770*/  @!P0 BRA `(.L_x_1978) ;  /* 0x0000000000048947 */ /* 0x000fec0003800000 */
[----:B------:R-:W-:Y:S01]  /*8780*/  BPT.TRAP 0x1 ;  /* 0x000000040000795c */ /* 0x000fe20000300000 */
.L_x_1978:
        /* <DEDUP_REMOVED lines=172> */
.L_x_1969:
[----:B------:R-:W-:Y:S06]  /*9250*/  BAR.ARV 0x8, 0x180 ;  /* 0x0206000000007b1d */ /* 0x000fec0000002000 */
[----:B------:R-:W-:Y:S05]  /*9260*/  @!P0 BRA `(.L_x_1980) ;  /* 0x0000000000048947 */ /* 0x000fea0003800000 */
[----:B------:R-:W-:Y:S01]  /*9270*/  BPT.TRAP 0x1 ;  /* 0x000000040000795c */ /* 0x000fe20000300000 */
.L_x_1980:
[----:B------:R-:W-:Y:S01]  /*9280*/  ULEA UR14, UR51, UR41, 0x3 ;  /* 0x00000029330e7291 */ /* 0x000fe2000f8e183f */
[----:B------:R-:W-:-:S05]  /*9290*/  IMAD.U32 R5, RZ, RZ, UR44 ;  /* 0x0000002cff057e24 */ /* 0x000fca000f8e00ff */
[----:B------:R-:W-:-:S04]  /*92a0*/  SHF.L.U32 R5, R5, 0x1f, RZ ;  /* 0x0000001f05057819 */ /* 0x000fc800000006ff */
[----:B------:R0:W1:Y:S01]  /*92b0*/  SYNCS.PHASECHK.TRANS64.TRYWAIT P1, [UR14+0x38850], R5 ;  /* 0x03885005ff0075a7 */ /* 0x000062000802014e */
[----:B------:R-:W-:Y:S05]  /*92c0*/  @!P0 BRA `(.L_x_1981) ;  /* 0x0000000000048947 */ /* 0x000fea0003800000 */
[----:B------:R-:W-:Y:S01]  /*92d0*/  BPT.TRAP 0x1 ;  /* 0x000000040000795c */ /* 0x000fe20000300000 */
.L_x_1981:
[----:B-1----:R-:W-:Y:S05]  /*92e0*/  @P1 BRA `(.L_x_1982) ;  /* 0x0000000000081947 */ /* 0x002fea0003800000 */
[----:B------:R-:W1:Y:S02]  /*92f0*/  SYNCS.PHASECHK.TRANS64.TRYWAIT P1, [UR14+0x38850], R5 ;  /* 0x03885005ff0075a7 */ /* 0x000e64000802014e */
[----:B-1----:R-:W-:Y:S05]  /*9300*/  @!P1 BRA `(.L_x_1983) ;  /* 0x00000094001c9947 */ /* 0x002fea0003800000 */
.L_x_1982:
[----:B------:R-:W-:Y:S01]  /*9310*/  UIADD3 UR41, UR41, 0x400, URZ ;  /* 0x0000040029297890 */ /* 0x000fe2000fffe03f */
[----:B------:R-:W-:Y:S01]  /*9320*/  WARPGROUP.ARRIVE ;  /* 0x00000000000079c5 */ /* 0x000fe20000000000 */
[----:B------:R-:W-:Y:S01]  /*9330*/  UMOV UR7, 0x40000040 ;  /* 0x4000004000077882 */ /* 0x000fe20000000000 */
[----:B------:R-:W-:Y:S01]  /*9340*/  ULDC.64 UR10, c[0x0][0x9a0] ;  /* 0x00026800000a7ab9 */ /* 0x000fe20000000a00 */
[----:B------:R-:W-:Y:S01]  /*9350*/  USHF.R.U32.HI UR41, URZ, 0x4, UR41 ;  /* 0x000000043f297899 */ /* 0x000fe20008011629 */
[----:B01----:R-:W-:Y:S01]  /*9360*/  IMAD.MOV.U32 R5, RZ, RZ, 0x3f800000 ;  /* 0x3f800000ff057424 */ /* 0x003fe200078e00ff */
[----:B------:R-:W-:Y:S02]  /*9370*/  UISETP.NE.U32.AND UP0, UPT, UR10, URZ, UPT ;  /* 0x0000003f0a00728c */ /* 0x000fe4000bf05070 */
[----:B------:R-:W-:Y:S02]  /*9380*/  ULOP3.LUT UR41, UR41, 0x3fff, URZ, 0xc0, !UPT ;  /* 0x00003fff29297892 */ /* 0x000fe4000f8ec03f */
[----:B------:R-:W-:-:S02]  /*9390*/  UISETP.NE.AND.EX UP0, UPT, UR11, URZ, UPT, UP0 ;  /* 0x0000003f0b00728c */ /* 0x000fc4000bf05300 */
[----:B------:R-:W-:-:S04]  /*93a0*/  ULOP3.LUT UR8, UR41, 0x10000, URZ, 0xfc, !UPT ;  /* 0x0001000029087892 */ /* 0x000fc8000f8efc3f */
[----:B------:R-:W-:Y:S01]  /*93b0*/  ULEA UR8, UR51, UR8, 0xb ;  /* 0x0000000833087291 */ /* 0x000fe2000f8e583f */
[----:B------:R-:W-:-:S03]  /*93c0*/  PLOP3.LUT P1, PT, PT, PT, UP0, 0x80, 0x0 ;  /* 0x000000000000781c */ /* 0x000fc60003f2f008 */
[----:B------:R-:W-:Y:S01]  /*93d0*/  UIADD3 UR4, UR8, 0x2, URZ ;  /* 0x0000000208047890 */ /* 0x000fe2000fffe03f */
[----:B------:R-:W-:Y:S02]  /*93e0*/  @UP0 ULDC.64 UR12, c[0x0][0x9c8] ;  /* 0x00027200000c0ab9 */ /* 0x000fe40000000a00 */
[----:B------:R-:W-:-:S06]  /*93f0*/  UMOV UR6, UR8 ;  /* 0x0000000800067c82 */ /* 0x000fcc0008000000 */
[----:B------:R-:W-:Y:S01]  /*9400*/  QGMMA.64x256x32.F32.E4M3.E4M3 R24, R228, gdesc[UR4], R24, gsb0 ;  /* 0x03e00004e4187df3 */ /* 0x000fe20008000818 */
[----:B------:R-:W-:Y:S01]  /*9410*/  UMOV UR7, 0x40000040 ;  /* 0x4000004000077882 */ /* 0x000fe20000000000 */
[----:B------:R-:W-:Y:S01]  /*9420*/  UMOV UR6, UR4 ;  /* 0x0000000400067c82 */ /* 0x000fe20008000000 */
[----:B------:R-:W-:Y:S01]  /*9430*/  @UP0 UIMAD.WIDE.U32 UR4, UR43, UR12, URZ ;  /* 0x0000000c2b0402a5 */ /* 0x000fe2000f8e003f */
[----:B------:R-:W-:Y:S02]  /*9440*/  WARPGROUP.DEPBAR.LE gsb0, 0x0 ;  /* 0x00008000000079c5 */ /* 0x000fe40000010000 */
[----:B------:R-:W-:-:S15]  /*9450*/  WARPGROUP.ARRIVE ;  /* 0x00000000000079c5 */ /* 0x000fde0000000000 */
[----:B------:R-:W-:-:S07]  /*9460*/  NOP ;  /* 0x0000000000007918 */ /* 0x000fce0000000000 */
[----:B------:R-:W-:Y:S01]  /*9470*/  QGMMA.64x256x32.F32.E4M3.E4M3 R24, R224, gdesc[UR4], R24, gsb0 ;  /* 0x03e00004e0187df3 */ /* 0x000fe20008000818 */
[----:B------:R-:W-:Y:S02]  /*9480*/  @UP0 USHF.R.S32.HI UR6, URZ, 0x1f, UR43 ;  /* 0x0000001f3f060899 */ /* 0x000fe4000801142b */
[----:B------:R-:W-:Y:S02]  /*9490*/  @UP0 USHF.R.S32.HI UR7, URZ, 0x1f, UR36 ;  /* 0x0000001f3f070899 */ /* 0x000fe40008011424 */
[----:B------:R-:W-:-:S04]  /*94a0*/  @UP0 UIMAD UR6, UR6, UR12, URZ ;  /* 0x0000000c060602a4 */ /* 0x000fc8000f8e023f */
[----:B------:R-:W-:-:S03]  /*94b0*/  @UP0 UIMAD UR6, UR43, UR13, UR6 ;  /* 0x0000000d2b0602a4 */ /* 0x000fc6000f8e0206 */
[----:B------:R-:W-:Y:S01]  /*94c0*/  @UP0 ULDC.64 UR12, c[0x0][0x9d0] ;  /* 0x00027400000c0ab9 */ /* 0x000fe20000000a00 */
[----:B------:R-:W-:Y:S02]  /*94d0*/  @UP0 UIADD3 UR5, UR5, UR6, URZ ;  /* 0x0000000605050290 */ /* 0x000fe4000fffe03f */
[----:B------:R-:W-:Y:S02]  /*94e0*/  @UP0 UIMAD UR7, UR7, UR12, URZ ;  /* 0x0000000c070702a4 */ /* 0x000fe4000f8e023f */
[----:B------:R-:W-:Y:S02]  /*94f0*/  UIADD3 UR6, UR8, 0x4, URZ ;  /* 0x0000000408067890 */ /* 0x000fe4000fffe03f */
[----:B------:R-:W-:Y:S02]  /*9500*/  @UP0 UIMAD UR9, UR36, UR13, UR7 ;  /* 0x0000000d240902a4 */ /* 0x000fe4000f8e0207 */
[----:B------:R-:W-:Y:S01]  /*9510*/  @UP0 UIMAD.WIDE.U32 UR4, UR36, UR12, UR4 ;  /* 0x0000000c240402a5 */ /* 0x000fe2000f8e0004 */
[----:B------:R-:W-:-:S03]  /*9520*/  UMOV UR7, 0x40000040 ;  /* 0x4000004000077882 */ /* 0x000fc60000000000 */
[----:B------:R-:W-:Y:S02]  /*9530*/  @UP0 UIADD3 UR5, UR5, UR9, URZ ;  /* 0x0000000905050290 */ /* 0x000fe4000fffe03f */
[----:B------:R-:W-:Y:S01]  /*9540*/  UIADD3 UR8, UR8, 0x6, URZ ;  /* 0x0000000608087890 */ /* 0x000fe2000fffe03f */
[----:B------:R-:W0:Y:S01]  /*9550*/  SHFL.BFLY PT, R9, R4, 0x2, 0x1f ;  /* 0x0c401f0004097f89 */ /* 0x000e2200000e0000 */
[----:B------:R-:W-:Y:S02]  /*9560*/  WARPGROUP.DEPBAR.LE gsb0, 0x0 ;  /* 0x00008000000079c5 */ /* 0x000fe40000010000 */
[----:B------:R-:W-:-:S06]  /*9570*/  WARPGROUP.ARRIVE ;  /* 0x00000000000079c5 */ /* 0x000fcc0000000000 */
[----:B------:R-:W-:Y:S01]  /*9580*/  QGMMA.64x256x32.F32.E4M3.E4M3 R24, R220, gdesc[UR4], R24, gsb0 ;  /* 0x03e00004dc187df3 */ /* 0x000fe20008000818 */
[----:B------:R-:W-:-:S04]  /*9590*/  @UP0 ULEA UR6, UP1, UR4, UR10, 0x2 ;  /* 0x0000000a04060291 */ /* 0x000fc8000f82103f */
[----:B------:R-:W-:Y:S02]  /*95a0*/  @UP0 ULEA.HI.X UR7, UR4, UR11, UR5, 0x2, UP1 ;  /* 0x0000000b04070291 */ /* 0x000fe400088f1405 */
[----:B------:R-:W-:-:S04]  /*95b0*/  IMAD.U32 R6, RZ, RZ, UR6 ;  /* 0x00000006ff067e24 */ /* 0x000fc8000f8e00ff */
[----:B------:R-:W-:-:S05]  /*95c0*/  IMAD.U32 R7, RZ, RZ, UR7 ;  /* 0x00000007ff077e24 */ /* 0x000fca000f8e00ff */
[----:B------:R1:W2:Y:S01]  /*95d0*/  @P1 LDG.E R5, desc[UR48][R6.64] ;  /* 0x0000003006051981 */ /* 0x0002a2000c1e1900 */
[----:B------:R-:W-:Y:S01]  /*95e0*/  UMOV UR6, UR8 ;  /* 0x0000000800067c82 */ /* 0x000fe20008000000 */
[----:B------:R-:W-:Y:S02]  /*95f0*/  UMOV UR7, 0x40000040 ;  /* 0x4000004000077882 */ /* 0x000fe40000000000 */
[----:B------:R-:W3:Y:S01]  /*9600*/  SHFL.BFLY PT, R10, R3, 0x2, 0x1f ;  /* 0x0c401f00030a7f89 */ /* 0x000ee200000e0000 */
[----:B0-----:R-:W-:-:S05]  /*9610*/  FADD.FTZ R9, R9, R4 ;  /* 0x0000000409097221 */ /* 0x001fca0000010000 */
[----:B------:R-:W0:Y:S01]  /*9620*/  SHFL.BFLY PT, R8, R9, 0x1, 0x1f ;  /* 0x0c201f0009087f89 */ /* 0x000e2200000e0000 */
[----:B---3--:R-:W-:-:S05]  /*9630*/  FADD.FTZ R10, R10, R3 ;  /* 0x000000030a0a7221 */ /* 0x008fca0000010000 */
[----:B------:R-:W3:Y:S01]  /*9640*/  SHFL.BFLY PT, R11, R10, 0x1, 0x1f ;  /* 0x0c201f000a0b7f89 */ /* 0x000ee200000e0000 */
[----:B0-----:R-:W-:-:S05]  /*9650*/  FADD.FTZ R12, R9, R8 ;  /* 0x00000008090c7221 */ /* 0x001fca0000010000 */
[C---:B------:R-:W-:Y:S01]  /*9660*/  FSETP.NE.FTZ.AND P1, PT, R12.reuse, RZ, PT ;  /* 0x000000ff0c00720b */ /* 0x040fe20003f35000 */
[----:B------:R-:W-:Y:S01]  /*9670*/  FMUL.FTZ R8, R12, 0.00390625 ;  /* 0x3b8000000c087820 */ /* 0x000fe20000410000 */
[----:B-1----:R-:W-:-:S04]  /*9680*/  IMAD.MOV.U32 R6, RZ, RZ, RZ ;  /* 0x000000ffff067224 */ /* 0x002fc800078e00ff */
[----:B------:R-:W-:Y:S01]  /*9690*/  FSETP.NE.FTZ.AND P2, PT, R8, RZ, PT ;  /* 0x000000ff0800720b */ /* 0x000fe20003f55000 */
[----:B---3--:R-:W-:-:S04]  /*96a0*/  FADD.FTZ R11, R10, R11 ;  /* 0x0000000b0a0b7221 */ /* 0x008fc80000010000 */
[----:B------:R-:W-:Y:S02]  /*96b0*/  FMUL.FTZ R13, R11, 0.00390625 ;  /* 0x3b8000000b0d7820 */ /* 0x000fe40000410000 */
[----:B------:R0:W-:Y:S03]  /*96c0*/  @P1 MUFU.RCP R6, R12 ;  /* 0x0000000c00061308 */ /* 0x0001e60000001000 */
[----:B------:R-:W-:Y:S02]  /*96d0*/  FSETP.NE.FTZ.AND P3, PT, R13, RZ, PT ;  /* 0x000000ff0d00720b */ /* 0x000fe40003f75000 */
[----:B------:R-:W-:Y:S01]  /*96e0*/  FSETP.NE.FTZ.AND P1, PT, R11, RZ, PT ;  /* 0x000000ff0b00720b */ /* 0x000fe20003f35000 */
[----:B------:R-:W-:Y:S02]  /*96f0*/  IMAD.MOV.U32 R10, RZ, RZ, RZ ;  /* 0x000000ffff0a7224 */ /* 0x000fe400078e00ff */
[----:B------:R-:W-:Y:S08]  /*9700*/  @P2 MUFU.LG2 R8, R8 ;  /* 0x0000000800082308 */ /* 0x000ff00000000c00 */
[----:B------:R-:W1:Y:S08]  /*9710*/  @P3 MUFU.LG2 R9, R13 ;  /* 0x0000000d00093308 */ /* 0x000e700000000c00 */
[----:B------:R-:W3:Y:S01]  /*9720*/  @P1 MUFU.RCP R10, R11 ;  /* 0x0000000b000a1308 */ /* 0x000ee20000001000 */
[----:B------:R-:W-:-:S02]  /*9730*/  IMAD.U32 R14, RZ, RZ, UR37 ;  /* 0x00000025ff0e7e24 */ /* 0x000fc4000f8e00ff */
[----:B------:R-:W-:Y:S01]  /*9740*/  IMAD.U32 R7, RZ, RZ, UR37 ;  /* 0x00000025ff077e24 */ /* 0x000fe2000f8e00ff */
[----:B------:R-:W-:Y:S02]  /*9750*/  WARPGROUP.DEPBAR.LE gsb0, 0x0 ;  /* 0x00008000000079c5 */ /* 0x000fe40000010000 */
[----:B------:R-:W-:-:S06]  /*9760*/  WARPGROUP.ARRIVE ;  /* 0x00000000000079c5 */ /* 0x000fcc0000000000 */
[----:B------:R-:W-:Y:S01]  /*9770*/  QGMMA.64x256x32.F32.E4M3.E4M3 R24, R216, gdesc[UR4], R24, gsb0 ;  /* 0x03e00004d8187df3 */ /* 0x000fe20008000818 */
[----:B0-----:R-:W-:Y:S01]  /*9780*/  @P3 FMUL.FTZ R12, R14, 0.69314718246459960938 ;  /* 0x3f3172180e0c3820 */ /* 0x001fe20000410000 */
[----:B-1----:R-:W-:Y:S01]  /*9790*/  @P3 FMUL.FTZ R9, R9, 0.69314718246459960938 ;  /* 0x3f31721809093820 */ /* 0x002fe20000410000 */
[----:B------:R-:W-:Y:S01]  /*97a0*/  @P2 FMUL.FTZ R7, R7, 0.69314718246459960938 ;  /* 0x3f31721807072820 */ /* 0x000fe20000410000 */
[----:B------:R-:W-:Y:S01]  /*97b0*/  @P2 FMUL.FTZ R8, R8, 0.69314718246459960938 ;  /* 0x3f31721808082820 */ /* 0x000fe20000410000 */
[----:B------:R-:W-:Y:S02]  /*97c0*/  IMAD.MOV.U32 R3, RZ, RZ, -0x800000 ;  /* 0xff800000ff037424 */ /* 0x000fe400078e00ff */
[----:B------:R-:W-:Y:S01]  /*97d0*/  @P3 FFMA.FTZ R3, R12, R0, R9 ;  /* 0x000000000c033223 */ /* 0x000fe20000010009 */
[----:B------:R-:W-:Y:S02]  /*97e0*/  IMAD.MOV.U32 R4, RZ, RZ, -0x800000 ;  /* 0xff800000ff047424 */ /* 0x000fe400078e00ff */
[----:B------:R-:W-:Y:S01]  /*97f0*/  @P2 FFMA.FTZ R4, R7, R2, R8 ;  /* 0x0000000207042223 */ /* 0x000fe20000010008 */
[-C--:B--2---:R-:W-:Y:S01]  /*9800*/  FMUL.FTZ R152, R6, R5.reuse ;  /* 0x0000000506987220 */ /* 0x084fe20000410000 */
[----:B---3--:R-:W-:Y:S01]  /*9810*/  FMUL.FTZ R0, R10, R5 ;  /* 0x000000050a007220 */ /* 0x008fe20000410000 */
[----:B------:R-:W-:-:S02]  /*9820*/  WARPGROUP.DEPBAR.LE gsb0, 0x0 ;  /* 0x00008000000079c5 */ /* 0x000fc40000010000 */
[----:B------:R-:W-:Y:S05]  /*9830*/  @!P0 BRA `(.L_x_1984) ;  /* 0x0000000000048947 */ /* 0x000fea0003800000 */
[----:B------:R-:W-:Y:S01]  /*9840*/  BPT.TRAP 0x1 ;  /* 0x000000040000795c */ /* 0x000fe20000300000 */
.L_x_1984:
        /* <DEDUP_REMOVED lines=138> */
.L_x_1951:
        /* <DEDUP_REMOVED lines=78> */
[----:B------:R-:W-:Y:S02]  /*a5d0*/  F2FP.BF16.F32.PACK_AB R8, R132, R141 ;  /* 0x0000008d8408723e */ /* 0x000fe400000010ff */
[----:B------:R-:W-:Y:S02]  /*a5e0*/  F2FP.BF16.F32.PACK_AB R89, R77, R128 ;  /* 0x000000804d59723e */ /* 0x000fe400000010ff */
[----:B------:R-:W-:Y:S02]  /*a5f0*/  F2FP.BF16.F32.PACK_AB R48, R116, R125 ;  /* 0x0000007d7430723e */ /* 0x000fe400000010ff */
[----:B0-----:R-:W-:-:S04]  /*a600*/  LOP3.LUT P0, R7, R82, 0x3, RZ, 0xc0, !PT ;  /* 0x0000000352077812 */ /* 0x001fc8000780c0ff */
[----:B------:R-:W-:Y:S02]  /*a610*/  ISETP.EQ.OR P0, PT, R7, 0x3, !P0 ;  /* 0x000000030700780c */ /* 0x000fe40004702670 */
[----:B------:R-:W0:Y:S01]  /*a620*/  S2R R7, SR_SWINHI ;  /* 0x0000000000077919 */ /* 0x000e220000002f00 */
        /* <DEDUP_REMOVED lines=9> */
[----:B------:R-:W-:Y:S02]  /*a6c0*/  MOV R42, R0 ;  /* 0x00000000002a7202 */ /* 0x000fe40000000f00 */
[----:B0-----:R-:W-:-:S03]  /*a6d0*/  MOV R43, R7 ;  /* 0x00000007002b7202 */ /* 0x001fc60000000f00 */
[----:B------:R-:W-:-:S03]  /*a6e0*/  IMAD.WIDE R74, R237, 0x2, R42 ;  /* 0x00000002ed4a7825 */ /* 0x000fc600078e022a */
[----:B------:R-:W-:Y:S01]  /*a6f0*/  IADD3 R14, P2, R74, 0xc020, RZ ;  /* 0x0000c0204a0e7810 */ /* 0x000fe20007f5e0ff */
[----:B------:R-:W-:-:S04]  /*a700*/  IMAD R7, R233, 0x40, R16 ;  /* 0x00000040e9077824 */ /* 0x000fc800078e0210 */
[--C-:B------:R-:W-:Y:S01]  /*a710*/  IMAD.X R69, RZ, RZ, R75.reuse, P2 ;  /* 0x000000ffff457224 */ /* 0x100fe200010e064b */
[----:B------:R-:W-:Y:S02]  /*a720*/  IADD3 R25, P2, R74, 0x8000, RZ ;  /* 0x000080004a197810 */ /* 0x000fe40007f5e0ff */
[----:B------:R-:W-:Y:S02]  /*a730*/  SEL R126, R29, R28, P0 ;  /* 0x0000001c1d7e7207 */ /* 0x000fe40000000000 */
[----:B------:R-:W-:Y:S02]  /*a740*/  SEL R83, R28, R29, P0 ;  /* 0x0000001d1c537207 */ /* 0x000fe40000000000 */
[----:B------:R-:W-:Y:S02]  /*a750*/  SEL R174, R31, R26, P0 ;  /* 0x0000001a1fae7207 */ /* 0x000fe40000000000 */
[----:B------:R-:W-:Y:S01]  /*a760*/  SEL R113, R26, R31, P0 ;  /* 0x0000001f1a717207 */ /* 0x000fe20000000000 */
[----:B------:R-:W-:Y:S01]  /*a770*/  IMAD.X R57, RZ, RZ, R75, P2 ;  /* 0x000000ffff397224 */ /* 0x000fe200010e064b */
[----:B------:R-:W-:-:S02]  /*a780*/  IADD3 R31, P1, R74, 0xc000, RZ ;  /* 0x0000c0004a1f7810 */ /* 0x000fc40007f3e0ff */
[----:B------:R-:W-:Y:S02]  /*a790*/  IADD3 R29, P6, R74, 0x8060, RZ ;  /* 0x000080604a1d7810 */ /* 0x000fe40007fde0ff */
[----:B------:R-:W-:Y:S02]  /*a7a0*/  SEL R120, R13, R12, P0 ;  /* 0x0000000c0d787207 */ /* 0x000fe40000000000 */
[----:B------:R-:W-:Y:S01]  /*a7b0*/  SEL R80, R12, R13, P0 ;  /* 0x0000000d0c507207 */ /* 0x000fe20000000000 */
[----:B------:R-:W-:Y:S01]  /*a7c0*/  IMAD.WIDE R42, R7, 0x2, R42 ;  /* 0x00000002072a7825 */ /* 0x000fe200078e022a */
[----:B------:R-:W-:Y:S02]  /*a7d0*/  SEL R142, R93, R92, P0 ;  /* 0x0000005c5d8e7207 */ /* 0x000fe40000000000 */
[----:B------:R-:W-:Y:S02]  /*a7e0*/  SEL R91, R92, R93, P0 ;  /* 0x0000005d5c5b7207 */ /* 0x000fe40000000000 */
[----:B------:R-:W-:-:S02]  /*a7f0*/  SEL R152, R108, R109, P0 ;  /* 0x0000006d6c987207 */ /* 0x000fc40000000000 */
[----:B------:R-:W-:Y:S02]  /*a800*/  SEL R95, R109, R108, P0 ;  /* 0x0000006c6d5f7207 */ /* 0x000fe40000000000 */
[----:B------:R-:W-:Y:S02]  /*a810*/  IADD3 R13, P2, R74, 0x60, RZ ;  /* 0x000000604a0d7810 */ /* 0x000fe40007f5e0ff */
[----:B------:R-:W-:Y:S02]  /*a820*/  SEL R146, R2, R27, P0 ;  /* 0x0000001b02927207 */ /* 0x000fe40000000000 */
[----:B------:R-:W-:Y:S02]  /*a830*/  SEL R93, R27, R2, P0 ;  /* 0x000000021b5d7207 */ /* 0x000fe40000000000 */
[----:B------:R-:W-:Y:S02]  /*a840*/  SEL R168, R6, R127, P0 ;  /* 0x0000007f06a87207 */ /* 0x000fe40000000000 */
[----:B------:R-:W-:-:S02]  /*a850*/  SEL R108, R127, R6, P0 ;  /* 0x000000067f6c7207 */ /* 0x000fc40000000000 */
[----:B------:R-:W-:Y:S02]  /*a860*/  LOP3.LUT R6, R31, 0x380, RZ, 0xc0, !PT ;  /* 0x000003801f067812 */ /* 0x000fe400078ec0ff */
[----:B------:R-:W-:Y:S02]  /*a870*/  LOP3.LUT R2, R29, 0x380, RZ, 0xc0, !PT ;  /* 0x000003801d027812 */ /* 0x000fe400078ec0ff */
[----:B------:R-:W-:Y:S02]  /*a880*/  SEL R166, R47, R104, P0 ;  /* 0x000000682fa67207 */ /* 0x000fe40000000000 */
[----:B------:R-:W-:Y:S01]  /*a890*/  SEL R104, R104, R47, P0 ;  /* 0x0000002f68687207 */ /* 0x000fe20000000000 */
[----:B------:R-:W-:Y:S01]  /*a8a0*/  IMAD.X R47, RZ, RZ, R75, P2 ;  /* 0x000000ffff2f7224 */ /* 0x000fe200010e064b */
[----:B------:R-:W-:Y:S02]  /*a8b0*/  SEL R128, R37, R36, P0 ;  /* 0x0000002425807207 */ /* 0x000fe40000000000 */
[----:B------:R-:W-:-:S02]  /*a8c0*/  SEL R84, R36, R37, P0 ;  /* 0x0000002524547207 */ /* 0x000fc40000000000 */
[----:B------:R-:W-:Y:S02]  /*a8d0*/  SEL R148, R9, R8, P0 ;  /* 0x0000000809947207 */ /* 0x000fe40000000000 */
[----:B------:R-:W-:Y:S02]  /*a8e0*/  SEL R92, R8, R9, P0 ;  /* 0x00000009085c7207 */ /* 0x000fe40000000000 */
[----:B------:R-:W-:Y:S02]  /*a8f0*/  IADD3 R73, P4, R74, 0xc060, RZ ;  /* 0x0000c0604a497810 */ /* 0x000fe40007f9e0ff */
[----:B------:R-:W-:Y:S02]  /*a900*/  SHF.R.U64 R6, R6, 0x3, RZ ;  /* 0x0000000306067819 */ /* 0x000fe400000012ff */
[----:B------:R-:W-:Y:S02]  /*a910*/  SHF.R.U64 R2, R2, 0x3, RZ ;  /* 0x0000000302027819 */ /* 0x000fe400000012ff */
[----:B------:R-:W-:-:S02]  /*a920*/  IADD3 R37, P2, R42, 0x3000, RZ ;  /* 0x000030002a257810 */ /* 0x000fc40007f5e0ff */
[----:B------:R-:W-:Y:S02]  /*a930*/  IADD3 R9, P5, R74, 0x20, RZ ;  /* 0x000000204a097810 */ /* 0x000fe40007fbe0ff */
[----:B------:R-:W-:Y:S02]  /*a940*/  LOP3.LUT R72, R73, 0x380, RZ, 0xc0, !PT ;  /* 0x0000038049487812 */ /* 0x000fe400078ec0ff */
[----:B------:R-:W-:Y:S02]  /*a950*/  LOP3.LUT R66, R6, R31, RZ, 0x3c, !PT ;  /* 0x0000001f06427212 */ /* 0x000fe400078e3cff */
[----:B------:R-:W-:Y:S02]  /*a960*/  LOP3.LUT R64, R2, R29, RZ, 0x3c, !PT ;  /* 0x0000001d02407212 */ /* 0x000fe400078e3cff */
[----:B------:R-:W-:Y:S02]  /*a970*/  LOP3.LUT R36, R37, 0x380, RZ, 0xc0, !PT ;  /* 0x0000038025247812 */ /* 0x000fe400078ec0ff */
[----:B------:R-:W-:-:S02]  /*a980*/  SEL R114, R32, R33, P0 ;  /* 0x0000002120727207 */ /* 0x000fc40000000000 */
[----:B------:R-:W-:Y:S02]  /*a990*/  SEL R77, R33, R32, P0 ;  /* 0x00000020214d7207 */ /* 0x000fe40000000000 */
[----:B------:R-:W-:Y:S02]  /*a9a0*/  LOP3.LUT R2, R9, 0x380, RZ, 0xc0, !PT ;  /* 0x0000038009027812 */ /* 0x000fe400078ec0ff */
[----:B------:R-:W-:Y:S02]  /*a9b0*/  LOP3.LUT R6, R25, 0x380, RZ, 0xc0, !PT ;  /* 0x0000038019067812 */ /* 0x000fe400078ec0ff */
[----:B------:R-:W-:Y:S01]  /*a9c0*/  IADD3 R33, P3, R74, 0xc040, RZ ;  /* 0x0000c0404a217810 */ /* 0x000fe20007f7e0ff */
[----:B------:R-:W-:Y:S01]  /*a9d0*/  IMAD.X R65, RZ, RZ, R75, P6 ;  /* 0x000000ffff417224 */ /* 0x000fe200030e064b */
[----:B------:R-:W-:Y:S02]  /*a9e0*/  SHF.R.U64 R72, R72, 0x3, RZ ;  /* 0x0000000348487819 */ /* 0x000fe400000012ff */
[----:B------:R-:W-:-:S02]  /*a9f0*/  SHF.R.U64 R36, R36, 0x3, RZ ;  /* 0x0000000324247819 */ /* 0x000fc400000012ff */
[----:B------:R-:W-:Y:S02]  /*aa00*/  SEL R118, R11, R10, P0 ;  /* 0x0000000a0b767207 */ /* 0x000fe40000000000 */
[----:B------:R-:W-:Y:S02]  /*aa10*/  SEL R79, R10, R11, P0 ;  /* 0x0000000b0a4f7207 */ /* 0x000fe40000000000 */
[----:B------:R-:W-:Y:S02]  /*aa20*/  SHF.R.U64 R2, R2, 0x3, RZ ;  /* 0x0000000302027819 */ /* 0x000fe400000012ff */
[----:B------:R-:W-:Y:S02]  /*aa30*/  SHF.R.U64 R6, R6, 0x3, RZ ;  /* 0x0000000306067819 */ /* 0x000fe400000012ff */
[----:B------:R-:W-:Y:S02]  /*aa40*/  SEL R154, R70, R71, P0 ;  /* 0x00000047469a7207 */ /* 0x000fe40000000000 */
[----:B------:R-:W-:Y:S01]  /*aa50*/  SEL R96, R71, R70, P0 ;  /* 0x0000004647607207 */ /* 0x000fe20000000000 */
[----:B------:R-:W-:Y:S01]  /*aa60*/  IMAD.X R71, RZ, RZ, R75, P3 ;  /* 0x000000ffff477224 */ /* 0x000fe200018e064b */
[----:B------:R-:W-:-:S02]  /*aa70*/  IADD3 R11, P6, R74, 0x40, RZ ;  /* 0x000000404a0b7810 */ /* 0x000fc40007fde0ff */
[----:B------:R-:W-:Y:S02]  /*aa80*/  SEL R134, R61, R60, P0 ;  /* 0x0000003c3d867207 */ /* 0x000fe40000000000 */
[----:B------:R-:W-:Y:S02]  /*aa90*/  SEL R87, R60, R61, P0 ;  /* 0x0000003d3c577207 */ /* 0x000fe40000000000 */
[----:B------:R-:W-:Y:S01]  /*aaa0*/  LOP3.LUT R72, R72, R73, RZ, 0x3c, !PT ;  /* 0x0000004948487212 */ /* 0x000fe200078e3cff */
[----:B------:R-:W-:Y:S01]  /*aab0*/  IMAD.X R73, RZ, RZ, R75, P4 ;  /* 0x000000ffff497224 */ /* 0x000fe200020e064b */
[----:B------:R-:W-:Y:S02]  /*aac0*/  IADD3 R12, P3, R74, 0x8020, RZ ;  /* 0x000080204a0c7810 */ /* 0x000fe40007f7e0ff */
[----:B------:R-:W-:Y:S01]  /*aad0*/  LOP3.LUT R36, R36, R37, RZ, 0x3c, !PT ;  /* 0x0000002524247212 */ /* 0x000fe200078e3cff */
[----:B------:R-:W-:Y:S01]  /*aae0*/  IMAD.X R37, RZ, RZ, R43, P2 ;  /* 0x000000ffff257224 */ /* 0x000fe200010e062b */
[----:B------:R-:W-:-:S02]  /*aaf0*/  LOP3.LUT R7, R74, 0x380, RZ, 0xc0, !PT ;  /* 0x000003804a077812 */ /* 0x000fc400078ec0ff */
[----:B------:R-:W-:Y:S02]  /*ab00*/  LOP3.LUT R60, R2, R9, RZ, 0x3c, !PT ;  /* 0x00000009023c7212 */ /* 0x000fe400078e3cff */
[----:B------:R-:W-:Y:S02]  /*ab10*/  LOP3.LUT R56, R6, R25, RZ, 0x3c, !PT ;  /* 0x0000001906387212 */ /* 0x000fe400078e3cff */
[----:B------:R-:W-:Y:S02]  /*ab20*/  IADD3 R27, P4, R74, 0x8040, RZ ;  /* 0x000080404a1b7810 */ /* 0x000fe40007f9e0ff */
[----:B------:R-:W-:Y:S02]  /*ab30*/  LOP3.LUT R2, R11, 0x380, RZ, 0xc0, !PT ;  /* 0x000003800b027812 */ /* 0x000fe400078ec0ff */
[----:B------:R-:W-:Y:S02]  /*ab40*/  IADD3 R25, P2, R42, 0x9000, RZ ;  /* 0x000090002a197810 */ /* 0x000fe40007f5e0ff */
[----:B------:R-:W-:-:S02]  /*ab50*/  SEL R160, R59, R54, P0 ;  /* 0x000000363ba07207 */ /* 0x000fc40000000000 */
[----:B------:R-:W-:Y:S01]  /*ab60*/  SEL R100, R54, R59, P0 ;  /* 0x0000003b36647207 */ /* 0x000fe20000000000 */
[--C-:B------:R-:W-:Y:S01]  /*ab70*/  IMAD.X R59, RZ, RZ, R75.reuse, P3 ;  /* 0x000000ffff3b7224 */ /* 0x100fe200018e064b */
[----:B------:R-:W-:Y:S01]  /*ab80*/  SHF.R.U64 R7, R7, 0x3, RZ ;  /* 0x0000000307077819 */ /* 0x000fe200000012ff */
[--C-:B------:R-:W-:Y:S01]  /*ab90*/  IMAD.X R61, RZ, RZ, R75.reuse, P5 ;  /* 0x000000ffff3d7224 */ /* 0x100fe200028e064b */
[----:B------:R-:W-:Y:S02]  /*aba0*/  SEL R156, R67, R62, P0 ;  /* 0x0000003e439c7207 */ /* 0x000fe40000000000 */
[----:B------:R-:W-:Y:S01]  /*abb0*/  SEL R98, R62, R67, P0 ;  /* 0x000000433e627207 */ /* 0x000fe20000000000 */
[--C-:B------:R-:W-:Y:S01]  /*abc0*/  IMAD.X R67, RZ, RZ, R75.reuse, P1 ;  /* 0x000000ffff437224 */ /* 0x100fe200008e064b */
[----:B------:R-:W-:Y:S02]  /*abd0*/  SEL R158, R63, R58, P0 ;  /* 0x0000003a3f9e7207 */ /* 0x000fe40000000000 */
[----:B------:R-:W-:Y:S01]  /*abe0*/  SEL R99, R58, R63, P0 ;  /* 0x0000003f3a637207 */ /* 0x000fe20000000000 */
[----:B------:R-:W-:Y:S01]  /*abf0*/  IMAD.X R63, RZ, RZ, R75, P4 ;  /* 0x000000ffff3f7224 */ /* 0x000fe200020e064b */
[----:B------:R-:W-:-:S02]  /*ac00*/  IADD3 R15, P3, R74, 0x4000, RZ ;  /* 0x000040004a0f7810 */ /* 0x000fc40007f7e0ff */
[----:B------:R-:W-:Y:S02]  /*ac10*/  SHF.R.U64 R2, R2, 0x3, RZ ;  /* 0x0000000302027819 */ /* 0x000fe400000012ff */
[----:B------:R-:W-:Y:S02]  /*ac20*/  LOP3.LUT R24, R25, 0x380, RZ, 0xc0, !PT ;  /* 0x0000038019187812 */ /* 0x000fe400078ec0ff */
[----:B------:R-:W-:Y:S02]  /*ac30*/  SEL R124, R21, R20, P0 ;  /* 0x00000014157c7207 */ /* 0x000fe40000000000 */
[----:B------:R-:W-:Y:S02]  /*ac40*/  SEL R82, R20, R21, P0 ;  /* 0x0000001514527207 */ /* 0x000fe40000000000 */
[C---:B------:R-:W-:Y:S02]  /*ac50*/  IADD3 R10, P1, R74.reuse, 0x4060, RZ ;  /* 0x000040604a0a7810 */ /* 0x040fe40007f3e0ff */
[----:B------:R-:W-:-:S02]  /*ac60*/  IADD3 R8, P5, R74, 0x4040, RZ ;  /* 0x000040404a087810 */ /* 0x000fc40007fbe0ff */
[----:B------:R-:W-:Y:S02]  /*ac70*/  IADD3 R21, P4, R74, 0x4020, RZ ;  /* 0x000040204a157810 */ /* 0x000fe40007f9e0ff */
[----:B------:R-:W-:Y:S02]  /*ac80*/  SEL R162, R55, R50, P0 ;  /* 0x0000003237a27207 */ /* 0x000fe40000000000 */
[----:B------:R-:W-:Y:S02]  /*ac90*/  SEL R101, R50, R55, P0 ;  /* 0x0000003732657207 */ /* 0x000fe40000000000 */
[----:B------:R-:W-:Y:S02]  /*aca0*/  LOP3.LUT R74, R7, R74, RZ, 0x3c, !PT ;  /* 0x0000004a074a7212 */ /* 0x000fe400078e3cff */
[----:B------:R-:W-:Y:S02]  /*acb0*/  SEL R130, R45, R44, P0 ;  /* 0x0000002c2d827207 */ /* 0x000fe40000000000 */
[----:B------:R-:W-:Y:S01]  /*acc0*/  SEL R85, R44, R45, P0 ;  /* 0x0000002d2c557207 */ /* 0x000fe20000000000 */
[----:B------:R-:W-:Y:S01]  /*acd0*/  IMAD.X R45, RZ, RZ, R75, P3 ;  /* 0x000000ffff2d7224 */ /* 0x000fe200018e064b */
[----:B------:R-:W-:-:S02]  /*ace0*/  LOP3.LUT R7, R14, 0x380, RZ, 0xc0, !PT ;  /* 0x000003800e077812 */ /* 0x000fc400078ec0ff */
[----:B------:R-:W-:Y:S02]  /*acf0*/  LOP3.LUT R50, R2, R11, RZ, 0x3c, !PT ;  /* 0x0000000b02327212 */ /* 0x000fe400078e3cff */
[----:B------:R-:W-:Y:S02]  /*ad00*/  SHF.R.U64 R24, R24, 0x3, RZ ;  /* 0x0000000318187819 */ /* 0x000fe400000012ff */
[----:B------:R-:W-:Y:S02]  /*ad10*/  SEL R170, R39, R34, P0 ;  /* 0x0000002227aa7207 */ /* 0x000fe40000000000 */
[----:B------:R-:W-:Y:S02]  /*ad20*/  SEL R109, R34, R39, P0 ;  /* 0x00000027226d7207 */ /* 0x000fe40000000000 */
[----:B------:R-:W-:Y:S02]  /*ad30*/  LOP3.LUT R2, R13, 0x380, RZ, 0xc0, !PT ;  /* 0x000003800d027812 */ /* 0x000fe400078ec0ff */
[----:B------:R-:W-:-:S02]  /*ad40*/  IADD3 R39, P3, R42, 0x2000, RZ ;  /* 0x000020002a277810 */ /* 0x000fc40007f7e0ff */
[----:B------:R-:W-:Y:S02]  /*ad50*/  SEL R138, R89, R38, P0 ;  /* 0x00000026598a7207 */ /* 0x000fe40000000000 */
[----:B------:R-:W-:Y:S02]  /*ad60*/  SHF.R.U64 R7, R7, 0x3, RZ ;  /* 0x0000000307077819 */ /* 0x000fe400000012ff */
[----:B------:R-:W-:Y:S01]  /*ad70*/  LOP3.LUT R24, R24, R25, RZ, 0x3c, !PT ;  /* 0x0000001918187212 */ /* 0x000fe200078e3cff */
[----:B------:R-:W-:Y:S01]  /*ad80*/  IMAD.X R25, RZ, RZ, R43, P2 ;  /* 0x000000ffff197224 */ /* 0x000fe200010e062b */
[----:B------:R-:W-:Y:S02]  /*ad90*/  SEL R89, R38, R89, P0 ;  /* 0x0000005926597207 */ /* 0x000fe40000000000 */
[----:B------:R-:W-:Y:S02]  /*ada0*/  SHF.R.U64 R2, R2, 0x3, RZ ;  /* 0x0000000302027819 */ /* 0x000fe400000012ff */
[----:B------:R-:W-:-:S02]  /*adb0*/  LOP3.LUT R38, R39, 0x380, RZ, 0xc0, !PT ;  /* 0x0000038027267812 */ /* 0x000fc400078ec0ff */
[----:B------:R-:W-:Y:S02]  /*adc0*/  IADD3 R103, P2, R42, 0xf000, RZ ;  /* 0x0000f0002a677810 */ /* 0x000fe40007f5e0ff */
[----:B------:R-:W-:Y:S02]  /*add0*/  LOP3.LUT R6, R21, 0x380, RZ, 0xc0, !PT ;  /* 0x0000038015067812 */ /* 0x000fe400078ec0ff */
[----:B------:R-:W-:Y:S02]  /*ade0*/  SEL R164, R51, R46, P0 ;  /* 0x0000002e33a47207 */ /* 0x000fe40000000000 */
[----:B------:R-:W-:Y:S02]  /*adf0*/  SEL R102, R46, R51, P0 ;  /* 0x000000332e667207 */ /* 0x000fe40000000000 */
[----:B------:R-:W-:Y:S02]  /*ae00*/  LOP3.LUT R68, R7, R14, RZ, 0x3c, !PT ;  /* 0x0000000e07447212 */ /* 0x000fe400078e3cff */
[----:B------:R-:W-:-:S02]  /*ae10*/  LOP3.LUT R7, R12, 0x380, RZ, 0xc0, !PT ;  /* 0x000003800c077812 */ /* 0x000fc400078ec0ff */
[----:B------:R-:W-:Y:S02]  /*ae20*/  LOP3.LUT R46, R2, R13, RZ, 0x3c, !PT ;  /* 0x0000000d022e7212 */ /* 0x000fe400078e3cff */
[----:B------:R-:W-:Y:S02]  /*ae30*/  SHF.R.U64 R38, R38, 0x3, RZ ;  /* 0x0000000326267819 */ /* 0x000fe400000012ff */
[----:B------:R-:W-:Y:S02]  /*ae40*/  LOP3.LUT R2, R103, 0x380, RZ, 0xc0, !PT ;  /* 0x0000038067027812 */ /* 0x000fe400078ec0ff */
[----:B------:R-:W-:Y:S02]  /*ae50*/  LOP3.LUT R20, R33, 0x380, RZ, 0xc0, !PT ;  /* 0x0000038021147812 */ /* 0x000fe400078ec0ff */
[----:B------:R-:W-:Y:S02]  /*ae60*/  SHF.R.U64 R6, R6, 0x3, RZ ;  /* 0x0000000306067819 */ /* 0x000fe400000012ff */
[----:B------:R-:W-:-:S02]  /*ae70*/  SHF.R.U64 R7, R7, 0x3, RZ ;  /* 0x0000000307077819 */ /* 0x000fc400000012ff */
[----:B------:R-:W-:Y:S02]  /*ae80*/  SEL R150, R133, R48, P0 ;  /* 0x0000003085967207 */ /* 0x000fe40000000000 */
[----:B------:R-:W-:Y:S02]  /*ae90*/  SEL R94, R48, R133, P0 ;  /* 0x00000085305e7207 */ /* 0x000fe40000000000 */
[----:B------:R-:W-:Y:S01]  /*aea0*/  LOP3.LUT R38, R38, R39, RZ, 0x3c, !PT ;  /* 0x0000002726267212 */ /* 0x000fe200078e3cff */
[----:B------:R-:W-:Y:S01]  /*aeb0*/  IMAD.X R39, RZ, RZ, R43, P3 ;  /* 0x000000ffff277224 */ /* 0x000fe200018e062b */
[----:B------:R-:W-:Y:S02]  /*aec0*/  SHF.R.U64 R2, R2, 0x3, RZ ;  /* 0x0000000302027819 */ /* 0x000fe400000012ff */
[----:B------:R-:W-:Y:S02]  /*aed0*/  SHF.R.U64 R20, R20, 0x3, RZ ;  /* 0x0000000314147819 */ /* 0x000fe400000012ff */
[----:B------:R-:W-:-:S02]  /*aee0*/  LOP3.LUT R48, R6, R21, RZ, 0x3c, !PT ;  /* 0x0000001506307212 */ /* 0x000fc400078e3cff */
[----:B------:R-:W-:Y:S02]  /*aef0*/  IADD3 R21, P3, R42, 0x8000, RZ ;  /* 0x000080002a157810 */ /* 0x000fe40007f7e0ff */
[----:B------:R-:W-:Y:S02]  /*af00*/  LOP3.LUT R58, R7, R12, RZ, 0x3c, !PT ;  /* 0x0000000c073a7212 */ /* 0x000fe400078e3cff */
[----:B------:R-:W-:Y:S02]  /*af10*/  LOP3.LUT R7, R8, 0x380, RZ, 0xc0, !PT ;  /* 0x0000038008077812 */ /* 0x000fe400078ec0ff */
[----:B------:R-:W-:Y:S02]  /*af20*/  LOP3.LUT R70, R20, R33, RZ, 0x3c, !PT ;  /* 0x0000002114467212 */ /* 0x000fe400078e3cff */
[----:B------:R-:W-:Y:S02]  /*af30*/  LOP3.LUT R12, R2, R103, RZ, 0x3c, !PT ;  /* 0x00000067020c7212 */ /* 0x000fe400078e3cff */
[----:B------:R-:W-:Y:S01]  /*af40*/  LOP3.LUT R20, R21, 0x380, RZ, 0xc0, !PT ;  /* 0x0000038015147812 */ /* 0x000fe200078ec0ff */
[----:B------:R-:W0:Y:S01]  /*af50*/  LDC R2, c[0x0][0xbe8] ;  /* 0x0002fa00ff027b82 */ /* 0x000e220000000800 */
[----:B------:R-:W-:-:S02]  /*af60*/  SHF.R.U64 R7, R7, 0x3, RZ ;  /* 0x0000000307077819 */ /* 0x000fc400000012ff */
[----:B------:R-:W-:Y:S02]  /*af70*/  SEL R132, R53, R52, P0 ;  /* 0x0000003435847207 */ /* 0x000fe40000000000 */
[----:B------:R-:W-:Y:S01]  /*af80*/  SEL R86, R52, R53, P0 ;  /* 0x0000003534567207 */ /* 0x000fe20000000000 */
[----:B------:R-:W-:Y:S01]  /*af90*/  IMAD.X R53, RZ, RZ, R75, P5 ;  /* 0x000000ffff357224 */ /* 0x000fe200028e064b */
[----:B------:R-:W-:Y:S02]  /*afa0*/  SHF.R.U64 R20, R20, 0x3, RZ ;  /* 0x0000000314147819 */ /* 0x000fe400000012ff */
[----:B------:R-:W-:Y:S02]  /*afb0*/  LOP3.LUT R9, R10, 0x380, RZ, 0xc0, !PT ;  /* 0x000003800a097812 */ /* 0x000fe400078ec0ff */
[----:B------:R-:W-:Y:S02]  /*afc0*/  LOP3.LUT R52, R7, R8, RZ, 0x3c, !PT ;  /* 0x0000000807347212 */ /* 0x000fe400078e3cff */
[----:B------:R-:W-:Y:S01]  /*afd0*/  LOP3.LUT R20, R20, R21, RZ, 0x3c, !PT ;  /* 0x0000001514147212 */ /* 0x000fe200078e3cff */
[----:B------:R-:W-:Y:S01]  /*afe0*/  IMAD.X R21, RZ, RZ, R43, P3 ;  /* 0x000000ffff157224 */ /* 0x000fe200018e062b */
[----:B------:R-:W-:Y:S01]  /*aff0*/  SHF.R.U64 R9, R9, 0x3, RZ ;  /* 0x0000000309097819 */ /* 0x000fe200000012ff */
[----:B------:R-:W-:Y:S01]  /*b000*/  IMAD.X R51, RZ, RZ, R75, P6 ;  /* 0x000000ffff337224 */ /* 0x000fe200030e064b */
[----:B------:R-:W-:-:S02]  /*b010*/  IADD3 R11, P3, R42, 0xe000, RZ ;  /* 0x0000e0002a0b7810 */ /* 0x000fc40007f7e0ff */
[----:B------:R-:W-:Y:S02]  /*b020*/  MOV R110, R52 ;  /* 0x00000034006e7202 */ /* 0x000fe40000000f00 */
[----:B--2---:R-:W-:Y:S02]  /*b030*/  LOP3.LUT R53, R5, 0x2, RZ, 0x3c, !PT ;  /* 0x0000000205357812 */ /* 0x004fe400078e3cff */
[----:B------:R-:W-:Y:S02]  /*b040*/  LOP3.LUT R54, R9, R10, RZ, 0x3c, !PT ;  /* 0x0000000a09367212 */ /* 0x000fe400078e3cff */
[----:B------:R-:W-:Y:S01]  /*b050*/  LOP3.LUT R10, R11, 0x380, RZ, 0xc0, !PT ;  /* 0x000003800b0a7812 */ /* 0x000fe200078ec0ff */
[----:B------:R-:W-:Y:S01]  /*b060*/  SHFL.IDX PT, R77, R77, R53, 0x1c1f ;  /* 0x001c1f354d4d7589 */ /* 0x000fe200000e0000 */
[----:B------:R-:W-:Y:S02]  /*b070*/  MOV R135, R50 ;  /* 0x0000003200877202 */ /* 0x000fe40000000f00 */
[----:B------:R-:W-:Y:S01]  /*b080*/  LOP3.LUT R6, R15, 0x380, RZ, 0xc0, !PT ;  /* 0x000003800f067812 */ /* 0x000fe200078ec0ff */
[----:B------:R-:W1:Y:S01]  /*b090*/  SHFL.IDX PT, R50, R114, R5, 0x1c1f ;  /* 0x001c1f0572327589 */ /* 0x000e6200000e0000 */
[----:B------:R-:W-:-:S02]  /*b0a0*/  SHF.R.U64 R10, R10, 0x3, RZ ;  /* 0x000000030a0a7819 */ /* 0x000fc400000012ff */
[----:B------:R-:W-:Y:S02]  /*b0b0*/  SHF.R.U64 R6, R6, 0x3, RZ ;  /* 0x0000000306067819 */ /* 0x000fe400000012ff */
[----:B------:R-:W-:Y:S01]  /*b0c0*/  LOP3.LUT R10, R10, R11, RZ, 0x3c, !PT ;  /* 0x0000000b0a0a7212 */ /* 0x000fe200078e3cff */
[----:B------:R-:W-:Y:S01]  /*b0d0*/  IMAD.X R11, RZ, RZ, R43, P3 ;  /* 0x000000ffff0b7224 */ /* 0x000fe200018e062b */
[----:B------:R-:W-:Y:S02]  /*b0e0*/  LOP3.LUT R44, R6, R15, RZ, 0x3c, !PT ;  /* 0x0000000f062c7212 */ /* 0x000fe400078e3cff */
[----:B0-----:R-:W-:Y:S02]  /*b0f0*/  ISETP.NE.AND P3, PT, R2, 0x1, PT ;  /* 0x000000010200780c */ /* 0x001fe40003f65270 */
[----:B------:R-:W-:Y:S02]  /*b100*/  MOV R131, R44 ;  /* 0x0000002c00837202 */ /* 0x000fe40000000f00 */
[----:B------:R-:W-:Y:S01]  /*b110*/  MOV R133, R46 ;  /* 0x0000002e00857202 */ /* 0x000fe20000000f00 */
[----:B------:R0:W-:Y:S01]  /*b120*/  SHFL.IDX PT, R45, R76, R53, 0x1c1f ;  /* 0x001c1f354c2d7589 */ /* 0x0001e200000e0000 */
[----:B------:R-:W-:Y:S01]  /*b130*/  SEL R116, R40, R41, P0 ;  /* 0x0000002928747207 */ /* 0x000fe20000000000 */
[----:B------:R-:W-:-:S02]  /*b140*/  IMAD.X R55, RZ, RZ, R75, P1 ;  /* 0x000000ffff377224 */ /* 0x000fc400008e064b */
[----:B------:R-:W2:Y:S01]  /*b150*/  SHFL.IDX PT, R46, R106, R5, 0x1c1f ;  /* 0x001c1f056a2e7589 */ /* 0x000ea200000e0000 */
[----:B------:R-:W-:-:S03]  /*b160*/  SEL R78, R41, R40, P0 ;  /* 0x00000028294e7207 */ /* 0x000fc60000000000 */
[----:B------:R-:W-:Y:S01]  /*b170*/  SHFL.IDX PT, R144, R144, R5, 0x1c1f ;  /* 0x001c1f0590907589 */ /* 0x000fe200000e0000 */
[----:B------:R-:W-:-:S03]  /*b180*/  IMAD.X R49, RZ, RZ, R75, P4 ;  /* 0x000000ffff317224 */ /* 0x000fc600020e064b */
[----:B------:R-:W3:Y:S01]  /*b190*/  SHFL.IDX PT, R97, R97, R53, 0x1c1f ;  /* 0x001c1f3561617589 */ /* 0x000ee200000e0000 */
[----:B------:R-:W-:Y:S01]  /*b1a0*/  MOV R68, R68 ;  /* 0x0000004400447202 */ /* 0x000fe20000000f00 */
[----:B0-----:R-:W0:Y:S02]  /*b1b0*/  @P3 LDC R76, c[0x0][0xbec] ;  /* 0x0002fb00ff4c3b82 */ /* 0x001e240000000800 */
[----:B------:R-:W-:Y:S04]  /*b1c0*/  SHFL.IDX PT, R118, R118, R5, 0x1c1f ;  /* 0x001c1f0576767589 */ /* 0x000fe800000e0000 */
[----:B------:R-:W4:Y:S01]  /*b1d0*/  SHFL.IDX PT, R79, R79, R53, 0x1c1f ;  /* 0x001c1f354f4f7589 */ /* 0x000f2200000e0000 */
[----:B------:R-:W-:Y:S02]  /*b1e0*/  MOV R70, R70 ;  /* 0x0000004600467202 */ /* 0x000fe40000000f00 */
[----:B------:R-:W-:Y:S01]  /*b1f0*/  MOV R69, R66 ;  /* 0x0000004200457202 */ /* 0x000fe20000000f00 */
[----:B------:R-:W-:Y:S01]  /*b200*/  SHFL.IDX PT, R116, R116, R5, 0x1c1f ;  /* 0x001c1f0574747589 */ /* 0x000fe200000e0000 */
[----:B------:R-:W-:-:S02]  /*b210*/  MOV R105, R54 ;  /* 0x0000003600697202 */ /* 0x000fc40000000f00 */
[----:B------:R-:W-:Y:S01]  /*b220*/  SEL R140, R90, R137, P0 ;  /* 0x000000895a8c7207 */ /* 0x000fe20000000000 */
[----:B------:R-:W0:Y:S01]  /*b230*/  SHFL.IDX PT, R55, R78, R53, 0x1c1f ;  /* 0x001c1f354e377589 */ /* 0x000e2200000e0000 */
[----:B------:R-:W-:Y:S02]  /*b240*/  MOV R71, R64 ;  /* 0x0000004000477202 */ /* 0x000fe40000000f00 */
[----:B------:R-:W-:Y:S01]  /*b250*/  MOV R66, R56 ;  /* 0x0000003800427202 */ /* 0x000fe20000000f00 */
[----:B------:R-:W-:Y:S01]  /*b260*/  SHFL.IDX PT, R146, R146, R5, 0x1c1f ;  /* 0x001c1f0592927589 */ /* 0x000fe200000e0000 */
[----:B------:R-:W-:Y:S02]  /*b270*/  SEL R90, R137, R90, P0 ;  /* 0x0000005a895a7207 */ /* 0x000fe40000000000 */
[----:B------:R-:W-:Y:S01]  /*b280*/  MOV R65, R58 ;  /* 0x0000003a00417202 */ /* 0x000fe20000000f00 */
[----:B------:R-:W-:Y:S01]  /*b290*/  SHFL.IDX PT, R148, R148, R5, 0x1c1f ;  /* 0x001c1f0594947589 */ /* 0x000fe200000e0000 */
[----:B------:R-:W-:-:S02]  /*b2a0*/  MOV R137, R60 ;  /* 0x0000003c00897202 */ /* 0x000fc40000000f00 */
[----:B------:R-:W-:Y:S01]  /*b2b0*/  MOV R115, R48 ;  /* 0x0000003000737202 */ /* 0x000fe20000000f00 */
[----:B------:R-:W0:Y:S01]  /*b2c0*/  SHFL.IDX PT, R93, R93, R53, 0x1c1f ;  /* 0x001c1f355d5d7589 */ /* 0x000e2200000e0000 */
[----:B-1----:R-:W-:-:S03]  /*b2d0*/  SEL R48, R50, R77, P0 ;  /* 0x0000004d32307207 */ /* 0x002fc60000000000 */
[----:B------:R-:W1:Y:S01]  /*b2e0*/  SHFL.IDX PT, R57, R92, R53, 0x1c1f ;  /* 0x001c1f355c397589 */ /* 0x000e6200000e0000 */
[----:B------:R-:W-:Y:S02]  /*b2f0*/  SEL R50, R77, R50, P0 ;  /* 0x000000324d327207 */ /* 0x000fe40000000000 */
[----:B------:R-:W1:Y:S01]  /*b300*/  @P3 LDC R77, c[0x0][0xbf0] ;  /* 0x0002fc00ff4d3b82 */ /* 0x000e620000000800 */
[----:B------:R-:W-:Y:S04]  /*b310*/  SHFL.IDX PT, R150, R150, R5, 0x1c1f ;  /* 0x001c1f0596967589 */ /* 0x000fe800000e0000 */
[----:B------:R-:W-:Y:S01]  /*b320*/  SHFL.IDX PT, R59, R94, R53, 0x1c1f ;  /* 0x001c1f355e3b7589 */ /* 0x000fe200000e0000 */
[----:B------:R-:W-:-:S03]  /*b330*/  IADD3 R41, P4, R42, 0x1000, RZ ;  /* 0x000010002a297810 */ /* 0x000fc60007f9e0ff */
[----:B------:R-:W-:Y:S04]  /*b340*/  SHFL.IDX PT, R120, R120, R5, 0x1c1f ;  /* 0x001c1f0578787589 */ /* 0x000fe800000e0000 */
[----:B------:R-:W1:Y:S04]  /*b350*/  SHFL.IDX PT, R61, R80, R53, 0x1c1f ;  /* 0x001c1f35503d7589 */ /* 0x000e6800000e0000 */
[----:B------:R-:W-:Y:S04]  /*b360*/  SHFL.IDX PT, R152, R152, R5, 0x1c1f ;  /* 0x001c1f0598987589 */ /* 0x000fe800000e0000 */
[----:B------:R-:W1:Y:S01]  /*b370*/  SHFL.IDX PT, R95, R95, R53, 0x1c1f ;  /* 0x001c1f355f5f7589 */ /* 0x000e6200000e0000 */
[----:B------:R-:W-:-:S03]  /*b380*/  LOP3.LUT R40, R41, 0x380, RZ, 0xc0, !PT ;  /* 0x0000038029287812 */ /* 0x000fc600078ec0ff */
[----:B------:R-:W-:Y:S04]  /*b390*/  SHFL.IDX PT, R122, R122, R5, 0x1c1f ;  /* 0x001c1f057a7a7589 */ /* 0x000fe800000e0000 */
[----:B------:R-:W-:Y:S04]  /*b3a0*/  SHFL.IDX PT, R154, R154, R5, 0x1c1f ;  /* 0x001c1f059a9a7589 */ /* 0x000fe800000e0000 */
[----:B------:R-:W1:Y:S04]  /*b3b0*/  SHFL.IDX PT, R81, R81, R53, 0x1c1f ;  /* 0x001c1f3551517589 */ /* 0x000e6800000e0000 */
[----:B------:R-:W1:Y:S04]  /*b3c0*/  SHFL.IDX PT, R123, R96, R53, 0x1c1f ;  /* 0x001c1f35607b7589 */ /* 0x000e6800000e0000 */
[----:B------:R-:W-:Y:S04]  /*b3d0*/  SHFL.IDX PT, R124, R124, R5, 0x1c1f ;  /* 0x001c1f057c7c7589 */ /* 0x000fe800000e0000 */
[----:B------:R-:W-:Y:S04]  /*b3e0*/  SHFL.IDX PT, R156, R156, R5, 0x1c1f ;  /* 0x001c1f059c9c7589 */ /* 0x000fe800000e0000 */
[----:B------:R-:W1:Y:S04]  /*b3f0*/  SHFL.IDX PT, R119, R82, R53, 0x1c1f ;  /* 0x001c1f3552777589 */ /* 0x000e6800000e0000 */
[----:B------:R-:W1:Y:S01]  /*b400*/  SHFL.IDX PT, R125, R98, R53, 0x1c1f ;  /* 0x001c1f35627d7589 */ /* 0x000e6200000e0000 */
[----:B------:R-:W-:-:S03]  /*b410*/  IADD3 R33, P1, R42, 0x4000, RZ ;  /* 0x000040002a217810 */ /* 0x000fc60007f3e0ff */
[----:B------:R-:W-:Y:S04]  /*b420*/  SHFL.IDX PT, R126, R126, R5, 0x1c1f ;  /* 0x001c1f057e7e7589 */ /* 0x000fe800000e0000 */
[----:B------:R-:W-:Y:S04]  /*b430*/  SHFL.IDX PT, R158, R158, R5, 0x1c1f ;  /* 0x001c1f059e9e7589 */ /* 0x000fe800000e0000 */
[----:B------:R-:W1:Y:S04]  /*b440*/  SHFL.IDX PT, R83, R83, R53, 0x1c1f ;  /* 0x001c1f3553537589 */ /* 0x000e6800000e0000 */
[----:B------:R-:W1:Y:S01]  /*b450*/  SHFL.IDX PT, R99, R99, R53, 0x1c1f ;  /* 0x001c1f3563637589 */ /* 0x000e6200000e0000 */
[----:B------:R-:W-:-:S02]  /*b460*/  LOP3.LUT R14, R27, 0x380, RZ, 0xc0, !PT ;  /* 0x000003801b0e7812 */ /* 0x000fc400078ec0ff */
[----:B------:R-:W-:Y:S02]  /*b470*/  SHF.R.U64 R40, R40, 0x3, RZ ;  /* 0x0000000328287819 */ /* 0x000fe400000012ff */
[----:B--2---:R-:W-:Y:S02]  /*b480*/  SEL R44, R46, R45, P0 ;  /* 0x0000002d2e2c7207 */ /* 0x004fe40000000000 */
[----:B------:R-:W-:Y:S02]  /*b490*/  LOP3.LUT R32, R33, 0x380, RZ, 0xc0, !PT ;  /* 0x0000038021207812 */ /* 0x000fe400078ec0ff */
[----:B------:R-:W-:Y:S02]  /*b4a0*/  SEL R46, R45, R46, P0 ;  /* 0x0000002e2d2e7207 */ /* 0x000fe40000000000 */
[----:B------:R-:W-:Y:S02]  /*b4b0*/  SEL R172, R35, R30, P0 ;  /* 0x0000001e23ac7207 */ /* 0x000fe40000000000 */
[----:B------:R-:W-:-:S02]  /*b4c0*/  SEL R112, R30, R35, P0 ;  /* 0x000000231e707207 */ /* 0x000fc40000000000 */
[----:B------:R-:W-:Y:S02]  /*b4d0*/  SHF.R.U64 R14, R14, 0x3, RZ ;  /* 0x000000030e0e7819 */ /* 0x000fe400000012ff */
[----:B------:R-:W-:Y:S01]  /*b4e0*/  LOP3.LUT R40, R40, R41, RZ, 0x3c, !PT ;  /* 0x0000002928287212 */ /* 0x000fe200078e3cff */
[----:B------:R-:W-:Y:S01]  /*b4f0*/  IMAD.X R41, RZ, RZ, R43, P4 ;  /* 0x000000ffff297224 */ /* 0x000fe200020e062b */
[----:B------:R-:W-:Y:S02]  /*b500*/  MOV R103, R74 ;  /* 0x0000004a00677202 */ /* 0x000fe40000000f00 */
[----:B---3--:R-:W-:Y:S02]  /*b510*/  SEL R45, R144, R97, P0 ;  /* 0x00000061902d7207 */ /* 0x008fe40000000000 */
[----:B------:R-:W-:Y:S01]  /*b520*/  SEL R47, R97, R144, P0 ;  /* 0x00000090612f7207 */ /* 0x000fe20000000000 */
[----:B------:R-:W-:Y:S01]  /*b530*/  BAR.SYNC.DEFER_BLOCKING 0x1, 0x100 ;  /* 0x0044000000007b1d */ /* 0x000fe20000010000 */
[----:B----4-:R-:W-:-:S02]  /*b540*/  SEL R56, R118, R79, P0 ;  /* 0x0000004f76387207 */ /* 0x010fc40000000000 */
[----:B------:R-:W-:Y:S01]  /*b550*/  SEL R58, R79, R118, P0 ;  /* 0x000000764f3a7207 */ /* 0x000fe20000000000 */
[----:B------:R-:W-:Y:S01]  /*b560*/  VIADD R79, R18, UR39 ;  /* 0x00000027124f7c36 */ /* 0x000fe20008000000 */
[----:B------:R-:W-:Y:S01]  /*b570*/  IADD3 R29, P4, R42, 0x7000, RZ ;  /* 0x000070002a1d7810 */ /* 0x000fe20007f9e0ff */
[----:B------:R-:W-:Y:S01]  /*b580*/  UIMAD UR5, UR10, UR8, URZ ;  /* 0x000000080a0572a4 */ /* 0x000fe2000f8e023f */
[----:B------:R-:W-:Y:S01]  /*b590*/  SHF.R.U64 R32, R32, 0x3, RZ ;  /* 0x0000000320207819 */ /* 0x000fe200000012ff */
[----:B------:R-:W-:Y:S01]  /*b5a0*/  SHFL.IDX PT, R128, R128, R5, 0x1c1f ;  /* 0x001c1f0580807589 */ /* 0x000fe200000e0000 */
[----:B------:R-:W-:Y:S02]  /*b5b0*/  LOP3.LUT R62, R14, R27, RZ, 0x3c, !PT ;  /* 0x0000001b0e3e7212 */ /* 0x000fe400078e3cff */
[----:B------:R-:W-:Y:S01]  /*b5c0*/  MOV R72, R72 ;  /* 0x0000004800487202 */ /* 0x000fe20000000f00 */
[----:B------:R-:W-:Y:S01]  /*b5d0*/  SHFL.IDX PT, R130, R130, R5, 0x1c1f ;  /* 0x001c1f0582827589 */ /* 0x000fe200000e0000 */
[----:B------:R-:W-:Y:S01]  /*b5e0*/  LOP3.LUT R28, R29, 0x380, RZ, 0xc0, !PT ;  /* 0x000003801d1c7812 */ /* 0x000fe200078ec0ff */
[----:B------:R-:W-:Y:S01]  /*b5f0*/  UIMAD.WIDE.U32 UR6, UR36, UR8, URZ ;  /* 0x00000008240672a5 */ /* 0x000fe2000f8e003f */
[----:B0-----:R-:W-:Y:S01]  /*b600*/  SEL R52, R116, R55, P0 ;  /* 0x0000003774347207 */ /* 0x001fe20000000000 */
[----:B------:R-:W-:Y:S01]  /*b610*/  SHFL.IDX PT, R117, R132, R5, 0x1c1f ;  /* 0x001c1f0584757589 */ /* 0x000fe200000e0000 */
[----:B------:R-:W-:Y:S01]  /*b620*/  SEL R54, R55, R116, P0 ;  /* 0x0000007437367207 */ /* 0x000fe20000000000 */
[----:B------:R-:W-:-:S02]  /*b630*/  UIMAD UR5, UR36, UR9, UR5 ;  /* 0x00000009240572a4 */ /* 0x000fc4000f8e0205 */
[----:B------:R-:W-:Y:S01]  /*b640*/  SHFL.IDX PT, R106, R134, R5, 0x1c1f ;  /* 0x001c1f05866a7589 */ /* 0x000fe200000e0000 */
[----:B------:R-:W-:-:S03]  /*b650*/  LOP3.LUT R32, R32, R33, RZ, 0x3c, !PT ;  /* 0x0000002120207212 */ /* 0x000fc600078e3cff */
[----:B------:R-:W-:Y:S01]  /*b660*/  SHFL.IDX PT, R67, R136, R5, 0x1c1f ;  /* 0x001c1f0588437589 */ /* 0x000fe200000e0000 */
[----:B------:R-:W-:-:S03]  /*b670*/  SEL R49, R146, R93, P0 ;  /* 0x0000005d92317207 */ /* 0x000fc60000000000 */
[----:B------:R-:W-:Y:S01]  /*b680*/  SHFL.IDX PT, R75, R138, R5, 0x1c1f ;  /* 0x001c1f058a4b7589 */ /* 0x000fe200000e0000 */
[----:B------:R-:W-:-:S03]  /*b690*/  SEL R51, R93, R146, P0 ;  /* 0x000000925d337207 */ /* 0x000fc60000000000 */
[----:B------:R-:W-:Y:S01]  /*b6a0*/  SHFL.IDX PT, R74, R140, R5, 0x1c1f ;  /* 0x001c1f058c4a7589 */ /* 0x000fe200000e0000 */
[----:B-1----:R-:W-:-:S03]  /*b6b0*/  SEL R55, R57, R148, P0 ;  /* 0x0000009439377207 */ /* 0x002fc60000000000 */
[----:B------:R-:W-:Y:S01]  /*b6c0*/  SHFL.IDX PT, R73, R142, R5, 0x1c1f ;  /* 0x001c1f058e497589 */ /* 0x000fe200000e0000 */
[----:B------:R-:W-:-:S03]  /*b6d0*/  IMAD.X R33, RZ, RZ, R43, P1 ;  /* 0x000000ffff217224 */ /* 0x000fc600008e062b */
[----:B------:R-:W-:Y:S01]  /*b6e0*/  SHFL.IDX PT, R160, R160, R5, 0x1c1f ;  /* 0x001c1f05a0a07589 */ /* 0x000fe200000e0000 */
[----:B------:R-:W-:Y:S01]  /*b6f0*/  MOV R64, R62 ;  /* 0x0000003e00407202 */ /* 0x000fe20000000f00 */
[----:B------:R-:W-:Y:S02]  /*b700*/  USHF.R.S32.HI UR12, URZ, 0x1f, UR43 ;  /* 0x0000001f3f0c7899 */ /* 0x000fe4000801142b */
        /* <DEDUP_REMOVED lines=9> */
[----:B------:R0:W-:Y:S01]  /*b7a0*/  STSM.16.M88.4 [R103], R44 ;  /* 0x0000002c67007844 */ /* 0x0001e20000000200 */
[----:B------:R-:W-:Y:S01]  /*b7b0*/  IADD3 R27, P1, R42, 0xa000, RZ ;  /* 0x0000a0002a1b7810 */ /* 0x000fe20007f3e0ff */
[----:B------:R-:W-:-:S02]  /*b7c0*/  ULDC.64 UR8, c[0x0][0xb98] ;  /* 0x0002e60000087ab9 */ /* 0x000fc40000000a00 */
[----:B------:R-:W1:Y:S01]  /*b7d0*/  SHFL.IDX PT, R121, R84, R53, 0x1c1f ;  /* 0x001c1f3554797589 */ /* 0x000e6200000e0000 */
[----:B------:R-:W-:-:S03]  /*b7e0*/  SEL R60, R120, R61, P0 ;  /* 0x0000003d783c7207 */ /* 0x000fc60000000000 */
[----:B------:R-:W-:Y:S01]  /*b7f0*/  SHFL.IDX PT, R85, R85, R53, 0x1c1f ;  /* 0x001c1f3555557589 */ /* 0x000fe200000e0000 */
[----:B------:R-:W-:-:S03]  /*b800*/  SEL R62, R61, R120, P0 ;  /* 0x000000783d3e7207 */ /* 0x000fc60000000000 */
[----:B------:R-:W-:Y:S04]  /*b810*/  SHFL.IDX PT, R86, R86, R53, 0x1c1f ;  /* 0x001c1f3556567589 */ /* 0x000fe800000e0000 */
[----:B------:R-:W-:Y:S01]  /*b820*/  SHFL.IDX PT, R87, R87, R53, 0x1c1f ;  /* 0x001c1f3557577589 */ /* 0x000fe200000e0000 */
[----:B0-----:R-:W-:-:S03]  /*b830*/  @P3 IMAD.HI.U32 R44, R79, R76, RZ ;  /* 0x0000004c4f2c3227 */ /* 0x001fc600078e00ff */
[----:B------:R-:W-:Y:S04]  /*b840*/  SHFL.IDX PT, R88, R88, R53, 0x1c1f ;  /* 0x001c1f3558587589 */ /* 0x000fe800000e0000 */
[----:B------:R-:W-:Y:S04]  /*b850*/  SHFL.IDX PT, R5, R90, R53, 0x1c1f ;  /* 0x001c1f355a057589 */ /* 0x000fe800000e0000 */
[----:B------:R-:W0:Y:S04]  /*b860*/  SHFL.IDX PT, R127, R100, R53, 0x1c1f ;  /* 0x001c1f35647f7589 */ /* 0x000e2800000e0000 */
[----:B------:R-:W2:Y:S04]  /*b870*/  SHFL.IDX PT, R101, R101, R53, 0x1c1f ;  /* 0x001c1f3565657589 */ /* 0x000ea800000e0000 */
[----:B------:R-:W3:Y:S04]  /*b880*/  SHFL.IDX PT, R89, R102, R53, 0x1c1f ;  /* 0x001c1f3566597589 */ /* 0x000ee800000e0000 */
[----:B------:R-:W4:Y:S04]  /*b890*/  SHFL.IDX PT, R129, R104, R53, 0x1c1f ;  /* 0x001c1f3568817589 */ /* 0x000f2800000e0000 */
[----:B------:R-:W4:Y:S04]  /*b8a0*/  SHFL.IDX PT, R91, R108, R53, 0x1c1f ;  /* 0x001c1f356c5b7589 */ /* 0x000f2800000e0000 */
[----:B------:R-:W4:Y:S04]  /*b8b0*/  SHFL.IDX PT, R82, R109, R53, 0x1c1f ;  /* 0x001c1f356d527589 */ /* 0x000f2800000e0000 */
[----:B------:R-:W4:Y:S04]  /*b8c0*/  SHFL.IDX PT, R112, R112, R53, 0x1c1f ;  /* 0x001c1f3570707589 */ /* 0x000f2800000e0000 */
[----:B------:R1:W4:Y:S01]  /*b8d0*/  SHFL.IDX PT, R113, R113, R53, 0x1c1f ;  /* 0x001c1f3571717589 */ /* 0x00032200000e0000 */
[----:B------:R-:W-:Y:S01]  /*b8e0*/  SHF.R.U64 R28, R28, 0x3, RZ ;  /* 0x000000031c1c7819 */ /* 0x000fe200000012ff */
[----:B------:R-:W-:Y:S01]  /*b8f0*/  IMAD.MOV.U32 R76, RZ, RZ, R79 ;  /* 0x000000ffff4c7224 */ /* 0x000fe200078e004f */
[----:B------:R-:W-:Y:S01]  /*b900*/  SEL R61, R152, R95, P0 ;  /* 0x0000005f983d7207 */ /* 0x000fe20000000000 */
[----:B------:R-:W-:Y:S01]  /*b910*/  UIADD3 UR7, UR7, UR5, URZ ;  /* 0x0000000507077290 */ /* 0x000fe2000fffe03f */
[----:B------:R-:W-:-:S02]  /*b920*/  SEL R63, R95, R152, P0 ;  /* 0x000000985f3f7207 */ /* 0x000fc40000000000 */
[----:B-1----:R-:W-:Y:S02]  /*b930*/  SEL R53, R148, R57, P0 ;  /* 0x0000003994357207 */ /* 0x002fe40000000000 */
[----:B------:R-:W-:Y:S02]  /*b940*/  SEL R57, R150, R59, P0 ;  /* 0x0000003b96397207 */ /* 0x000fe40000000000 */
[----:B------:R-:W-:Y:S01]  /*b950*/  SEL R59, R59, R150, P0 ;  /* 0x000000963b3b7207 */ /* 0x000fe20000000000 */
[----:B------:R1:W-:Y:S01]  /*b960*/  STSM.16.M88.4 [R137], R48 ;  /* 0x0000003089007844 */ /* 0x0003e20000000200 */
[----:B------:R-:W-:Y:S01]  /*b970*/  @P3 SHF.R.U32.HI R76, RZ, R77, R44 ;  /* 0x0000004dff4c3219 */ /* 0x000fe2000001162c */
[----:B------:R-:W-:Y:S01]  /*b980*/  UIMAD UR5, UR12, UR8, URZ ;  /* 0x000000080c0572a4 */ /* 0x000fe2000f8e023f */
[----:B------:R-:W-:Y:S01]  /*b990*/  LOP3.LUT R26, R27, 0x380, RZ, 0xc0, !PT ;  /* 0x000003801b1a7812 */ /* 0x000fe200078ec0ff */
[----:B------:R0:W-:Y:S01]  /*b9a0*/  STSM.16.M88.4 [R135], R52 ;  /* 0x0000003487007844 */ /* 0x0001e20000000200 */
[----:B------:R-:W-:Y:S01]  /*b9b0*/  LOP3.LUT R28, R28, R29, RZ, 0x3c, !PT ;  /* 0x0000001d1c1c7212 */ /* 0x000fe200078e3cff */
[----:B------:R-:W-:Y:S01]  /*b9c0*/  IMAD.X R29, RZ, RZ, R43, P4 ;  /* 0x000000ffff1d7224 */ /* 0x000fe200020e062b */
[----:B------:R-:W-:Y:S01]  /*b9d0*/  SEL R44, R122, R81, P0 ;  /* 0x000000517a2c7207 */ /* 0x000fe20000000000 */
[----:B------:R-:W-:Y:S01]  /*b9e0*/  STSM.16.M88.4 [R133], R56 ;  /* 0x0000003885007844 */ /* 0x000fe20000000200 */
[----:B------:R-:W-:-:S02]  /*b9f0*/  SEL R46, R81, R122, P0 ;  /* 0x0000007a512e7207 */ /* 0x000fc40000000000 */
[----:B------:R-:W-:Y:S01]  /*ba00*/  SEL R45, R154, R123, P0 ;  /* 0x0000007b9a2d7207 */ /* 0x000fe20000000000 */
[----:B------:R2:W-:Y:S01]  /*ba10*/  STSM.16.M88.4 [R131], R60 ;  /* 0x0000003c83007844 */ /* 0x0005e20000000200 */
[----:B------:R-:W-:Y:S01]  /*ba20*/  SEL R47, R123, R154, P0 ;  /* 0x0000009a7b2f7207 */ /* 0x000fe20000000000 */
[----:B------:R-:W-:Y:S01]  /*ba30*/  UIMAD UR5, UR43, UR9, UR5 ;  /* 0x000000092b0572a4 */ /* 0x000fe2000f8e0205 */
[----:B------:R-:W-:Y:S02]  /*ba40*/  IADD3 R9, P4, R42, 0xd000, RZ ;  /* 0x0000d0002a097810 */ /* 0x000fe40007f9e0ff */
[----:B-1----:R-:W-:Y:S02]  /*ba50*/  SEL R48, R124, R119, P0 ;  /* 0x000000777c307207 */ /* 0x002fe40000000000 */
[----:B------:R-:W-:Y:S02]  /*ba60*/  SEL R50, R119, R124, P0 ;  /* 0x0000007c77327207 */ /* 0x000fe40000000000 */
[----:B------:R-:W-:-:S02]  /*ba70*/  SEL R49, R156, R125, P0 ;  /* 0x0000007d9c317207 */ /* 0x000fc40000000000 */
[----:B------:R-:W-:Y:S01]  /*ba80*/  SEL R51, R125, R156, P0 ;  /* 0x0000009c7d337207 */ /* 0x000fe20000000000 */
[----:B------:R-:W-:Y:S01]  /*ba90*/  UIMAD.WIDE.U32 UR6, UR43, UR8, UR6 ;  /* 0x000000082b0672a5 */ /* 0x000fe2000f8e0006 */
[----:B0-----:R-:W-:Y:S02]  /*baa0*/  SEL R52, R126, R83, P0 ;  /* 0x000000537e347207 */ /* 0x001fe40000000000 */
[----:B------:R-:W-:Y:S01]  /*bab0*/  SEL R54, R83, R126, P0 ;  /* 0x0000007e53367207 */ /* 0x000fe20000000000 */
[----:B--2---:R-:W-:Y:S01]  /*bac0*/  IMAD.MOV R61, RZ, RZ, -R76 ;  /* 0x000000ffff3d7224 */ /* 0x004fe200078e0a4c */
[----:B------:R-:W-:Y:S02]  /*bad0*/  SEL R53, R158, R99, P0 ;  /* 0x000000639e357207 */ /* 0x000fe40000000000 */
[----:B------:R-:W-:Y:S02]  /*bae0*/  SEL R55, R99, R158, P0 ;  /* 0x0000009e63377207 */ /* 0x000fe40000000000 */
[----:B------:R-:W-:Y:S01]  /*baf0*/  SHF.R.U64 R26, R26, 0x3, RZ ;  /* 0x000000031a1a7819 */ /* 0x000fe200000012ff */
[----:B------:R-:W-:Y:S01]  /*bb00*/  STSM.16.M88.4 [R115], R44 ;  /* 0x0000002c73007844 */ /* 0x000fe20000000200 */
[----:B------:R-:W-:Y:S01]  /*bb10*/  LOP3.LUT R8, R9, 0x380, RZ, 0xc0, !PT ;  /* 0x0000038009087812 */ /* 0x000fe200078ec0ff */
[----:B------:R-:W-:Y:S01]  /*bb20*/  IMAD R61, R2, R61, R79 ;  /* 0x0000003d023d7224 */ /* 0x000fe200078e024f */
[----:B------:R-:W-:Y:S01]  /*bb30*/  LOP3.LUT R26, R26, R27, RZ, 0x3c, !PT ;  /* 0x0000001b1a1a7212 */ /* 0x000fe200078e3cff */
[----:B------:R0:W-:Y:S01]  /*bb40*/  STSM.16.M88.4 [R110], R48 ;  /* 0x000000306e007844 */ /* 0x0001e20000000200 */
[C---:B------:R-:W-:Y:S01]  /*bb50*/  IADD3 R35, P6, R42.reuse, 0x5000, RZ ;  /* 0x000050002a237810 */ /* 0x040fe20007fde0ff */
[--C-:B------:R-:W-:Y:S01]  /*bb60*/  IMAD.X R27, RZ, RZ, R43.reuse, P1 ;  /* 0x000000ffff1b7224 */ /* 0x100fe200008e062b */
[----:B------:R-:W-:Y:S01]  /*bb70*/  IADD3 R31, P5, R42, 0x6000, RZ ;  /* 0x000060002a1f7810 */ /* 0x000fe20007fbe0ff */
[----:B------:R1:W-:Y:S01]  /*bb80*/  STSM.16.M88.4 [R105], R52 ;  /* 0x0000003469007844 */ /* 0x0003e20000000200 */
[----:B------:R-:W-:Y:S01]  /*bb90*/  SHF.R.U64 R8, R8, 0x3, RZ ;  /* 0x0000000308087819 */ /* 0x000fe200000012ff */
[----:B------:R-:W-:Y:S01]  /*bba0*/  IMAD.X R13, RZ, RZ, R43, P2 ;  /* 0x000000ffff0d7224 */ /* 0x000fe200010e062b */
[----:B------:R-:W-:Y:S01]  /*bbb0*/  LOP3.LUT R34, R35, 0x380, RZ, 0xc0, !PT ;  /* 0x0000038023227812 */ /* 0x000fe200078ec0ff */
[----:B------:R-:W-:Y:S01]  /*bbc0*/  ULDC.64 UR8, c[0x0][0xae8] ;  /* 0x0002ba0000087ab9 */ /* 0x000fe20000000a00 */
[----:B------:R-:W-:-:S02]  /*bbd0*/  LOP3.LUT R30, R31, 0x380, RZ, 0xc0, !PT ;  /* 0x000003801f1e7812 */ /* 0x000fc400078ec0ff */
[----:B------:R-:W-:Y:S02]  /*bbe0*/  LOP3.LUT R8, R8, R9, RZ, 0x3c, !PT ;  /* 0x0000000908087212 */ /* 0x000fe400078e3cff */
[----:B0-----:R-:W-:Y:S02]  /*bbf0*/  SHF.R.S32.HI R49, RZ, 0x1f, R76 ;  /* 0x0000001fff317819 */ /* 0x001fe4000001144c */
[----:B------:R-:W-:Y:S01]  /*bc00*/  IADD3 R48, P1, R76, UR6, RZ ;  /* 0x000000064c307c10 */ /* 0x000fe2000ff3e0ff */
[----:B-1----:R-:W-:Y:S01]  /*bc10*/  IMAD.U32 R52, RZ, RZ, UR5 ;  /* 0x00000005ff347e24 */ /* 0x002fe2000f8e00ff */
[----:B------:R-:W-:Y:S02]  /*bc20*/  SHF.R.S32.HI R50, RZ, 0x1f, R61 ;  /* 0x0000001fff327819 */ /* 0x000fe4000001143d */
        /* <DEDUP_REMOVED lines=8> */
[----:B------:R-:W-:Y:S01]  /*bcb0*/  VIADD R51, R236, UR39 ;  /* 0x00000027ec337c36 */ /* 0x000fe20008000000 */
[----:B------:R-:W-:Y:S01]  /*bcc0*/  IADD3.X R49, R49, UR7, R52, P1, !PT ;  /* 0x0000000731317c10 */ /* 0x000fe20008ffe434 */
[----:B------:R-:W-:Y:S01]  /*bcd0*/  ULDC.64 UR6, c[0x0][0xb88] ;  /* 0x0002e20000067ab9 */ /* 0x000fe20000000a00 */
[----:B------:R-:W-:Y:S01]  /*bce0*/  LOP3.LUT R9, R42, 0x380, RZ, 0xc0, !PT ;  /* 0x000003802a097812 */ /* 0x000fe200078ec0ff */
[----:B------:R-:W-:Y:S01]  /*bcf0*/  IMAD R50, R50, UR6, RZ ;  /* 0x0000000632327c24 */ /* 0x000fe2000f8e02ff */
[----:B------:R-:W-:-:S02]  /*bd00*/  SHF.R.U64 R34, R34, 0x3, RZ ;  /* 0x0000000322227819 */ /* 0x000fc400000012ff */
[----:B------:R-:W-:Y:S01]  /*bd10*/  SHF.R.U64 R30, R30, 0x3, RZ ;  /* 0x000000031e1e7819 */ /* 0x000fe200000012ff */
        /* <DEDUP_REMOVED lines=18> */
[----:B---3--:R-:W-:Y:S02]  /*be40*/  SEL R53, R164, R89, P0 ;  /* 0x00000059a4357207 */ /* 0x008fe40000000000 */
        /* <DEDUP_REMOVED lines=11> */
[----:B----4-:R-:W-:Y:S02]  /*bf00*/  SEL R45, R166, R129, P0 ;  /* 0x00000081a62d7207 */ /* 0x010fe40000000000 */
[----:B------:R-:W-:Y:S02]  /*bf10*/  SEL R47, R129, R166, P0 ;  /* 0x000000a6812f7207 */ /* 0x000fe40000000000 */
[----:B------:R-:W-:-:S02]  /*bf20*/  SEL R66, R88, R67, P0 ;  /* 0x0000004358427207 */ /* 0x000fc40000000000 */
[----:B------:R-:W-:Y:S02]  /*bf30*/  SEL R65, R114, R91, P0 ;  /* 0x0000005b72417207 */ /* 0x000fe40000000000 */
[----:B0-----:R-:W-:Y:S02]  /*bf40*/  SEL R64, R67, R88, P0 ;  /* 0x0000005843407207 */ /* 0x001fe40000000000 */
[----:B------:R-:W-:Y:S02]  /*bf50*/  SEL R67, R91, R114, P0 ;  /* 0x000000725b437207 */ /* 0x000fe40000000000 */
[----:B------:R-:W-:Y:S01]  /*bf60*/  SEL R76, R75, R78, P0 ;  /* 0x0000004e4b4c7207 */ /* 0x000fe20000000000 */
[----:B------:R-:W-:Y:S01]  /*bf70*/  SHFL.IDX PT, R84, R50, RZ, 0x1c1f ;  /* 0x001c1fff32547589 */ /* 0x000fe200000e0000 */
[----:B------:R-:W-:Y:S02]  /*bf80*/  SEL R78, R78, R75, P0 ;  /* 0x0000004b4e4e7207 */ /* 0x000fe40000000000 */
[----:B------:R-:W-:Y:S01]  /*bf90*/  SEL R77, R111, R82, P0 ;  /* 0x000000526f4d7207 */ /* 0x000fe20000000000 */
[----:B------:R-:W0:Y:S01]  /*bfa0*/  SHFL.IDX PT, R85, R48, RZ, 0x1c1f ;  /* 0x001c1fff30557589 */ /* 0x000e2200000e0000 */
[----:B------:R-:W-:-:S02]  /*bfb0*/  SEL R79, R82, R111, P0 ;  /* 0x0000006f524f7207 */ /* 0x000fc40000000000 */
[----:B------:R-:W-:Y:S01]  /*bfc0*/  SEL R105, R107, R112, P0 ;  /* 0x000000706b697207 */ /* 0x000fe20000000000 */
[----:B------:R1:W-:Y:S01]  /*bfd0*/  SHFL.IDX PT, R92, R50, 0x1, 0x1c1f ;  /* 0x003c1f00325c7f89 */ /* 0x0003e200000e0000 */
[----:B------:R-:W-:Y:S02]  /*bfe0*/  SEL R104, R74, R5, P0 ;  /* 0x000000054a687207 */ /* 0x000fe40000000000 */
[----:B------:R-:W-:Y:S01]  /*bff0*/  SEL R106, R5, R74, P0 ;  /* 0x0000004a056a7207 */ /* 0x000fe20000000000 */
[----:B------:R2:W3:Y:S01]  /*c000*/  SHFL.IDX PT, R93, R48, 0x1, 0x1c1f ;  /* 0x003c1f00305d7f89 */ /* 0x0004e200000e0000 */
[----:B------:R-:W-:Y:S02]  /*c010*/  SEL R107, R112, R107, P0 ;  /* 0x0000006b706b7207 */ /* 0x000fe40000000000 */
[----:B------:R-:W-:Y:S01]  /*c020*/  SEL R49, R174, R113, P0 ;  /* 0x00000071ae317207 */ /* 0x000fe20000000000 */
[----:B------:R-:W-:Y:S01]  /*c030*/  STSM.16.M88.4 [R71], R44 ;  /* 0x0000002c47007844 */ /* 0x000fe20000000200 */
[----:B------:R-:W-:-:S02]  /*c040*/  SEL R51, R113, R174, P0 ;  /* 0x000000ae71337207 */ /* 0x000fc40000000000 */
[----:B-1----:R-:W-:Y:S02]  /*c050*/  SEL R50, R80, R73, P0 ;  /* 0x0000004950327207 */ /* 0x002fe40000000000 */
[----:B--2---:R-:W-:Y:S01]  /*c060*/  SEL R48, R73, R80, P0 ;  /* 0x0000005049307207 */ /* 0x004fe20000000000 */
[----:B------:R-:W-:Y:S04]  /*c070*/  STSM.16.M88.4 [R69], R64 ;  /* 0x0000004045007844 */ /* 0x000fe80000000200 */
[----:B------:R-:W-:Y:S04]  /*c080*/  STSM.16.M88.4 [R68], R76 ;  /* 0x0000004c44007844 */ /* 0x000fe80000000200 */
[----:B------:R1:W-:Y:S04]  /*c090*/  STSM.16.M88.4 [R70], R104 ;  /* 0x0000006846007844 */ /* 0x0003e80000000200 */
[----:B------:R-:W-:Y:S01]  /*c0a0*/  STSM.16.M88.4 [R72], R48 ;  /* 0x0000003048007844 */ /* 0x000fe20000000200 */
[----:B------:R-:W-:Y:S01]  /*c0b0*/  BAR.SYNC.DEFER_BLOCKING 0x1, 0x100 ;  /* 0x0044000000007b1d */ /* 0x000fe20000010000 */
[----:B------:R-:W-:-:S04]  /*c0c0*/  LOP3.LUT R14, R15, 0x380, RZ, 0xc0, !PT ;  /* 0x000003800f0e7812 */ /* 0x000fc800078ec0ff */
[----:B------:R-:W-:Y:S01]  /*c0d0*/  SHF.R.U64 R14, R14, 0x3, RZ ;  /* 0x000000030e0e7819 */ /* 0x000fe200000012ff */
[----:B0-----:R-:W-:Y:S04]  /*c0e0*/  @!P2 ST.E desc[UR48][R84.64], R4 ;  /* 0x000000045400a985 */ /* 0x001fe8000c101930 */
[----:B---3--:R0:W-:Y:S04]  /*c0f0*/  @!P1 ST.E desc[UR48][R92.64], R3 ;  /* 0x000000035c009985 */ /* 0x0081e8000c101930 */
[----:B------:R2:W5:Y:S04]  /*c100*/  LD.E.128 R80, desc[UR48][R32.64] ;  /* 0x0000003020507980 */ /* 0x000568000c101d00 */
[----:B-1----:R1:W5:Y:S01]  /*c110*/  LD.E.128 R68, desc[UR48][R30.64] ;  /* 0x000000301e447980 */ /* 0x002362000c101d00 */
[----:B------:R-:W-:Y:S01]  /*c120*/  LOP3.LUT R14, R14, R15, RZ, 0x3c, !PT ;  /* 0x0000000f0e0e7212 */ /* 0x000fe200078e3cff */
[----:B------:R-:W-:Y:S01]  /*c130*/  UIMAD UR5, UR10, UR8, URZ ;  /* 0x000000080a0572a4 */ /* 0x000fe2000f8e023f */
[----:B------:R-:W-:Y:S01]  /*c140*/  LOP3.LUT R6, R7, 0x380, RZ, 0xc0, !PT ;  /* 0x0000038007067812 */ /* 0x000fe200078ec0ff */
[----:B0-----:R-:W-:Y:S01]  /*c150*/  IMAD R3, R232, 0x20, R233 ;  /* 0x00000020e8037824 */ /* 0x001fe200078e02e9 */
[----:B------:R-:W-:Y:S01]  /*c160*/  UIMAD.WIDE.U32 UR6, UR36, UR8, URZ ;  /* 0x00000008240672a5 */ /* 0x000fe2000f8e003f */
[----:B--2---:R-:W0:Y:S01]  /*c170*/  @P3 LDC R33, c[0x0][0xbec] ;  /* 0x0002fb00ff213b82 */ /* 0x004e220000000800 */
[----:B------:R-:W5:Y:S04]  /*c180*/  LD.E.128 R52, desc[UR48][R42.64] ;  /* 0x000000302a347980 */ /* 0x000f68000c101d00 */
[----:B------:R-:W5:Y:S03]  /*c190*/  LD.E.128 R56, desc[UR48][R40.64] ;  /* 0x0000003028387980 */ /* 0x000f66000c101d00 */
[----:B-1----:R-:W1:Y:S01]  /*c1a0*/  @P3 LDC R30, c[0x0][0xbf0] ;  /* 0x0002fc00ff1e3b82 */ /* 0x002e620000000800 */
[----:B------:R-:W-:Y:S01]  /*c1b0*/  IMAD.X R15, RZ, RZ, R43, P6 ;  /* 0x000000ffff0f7224 */ /* 0x000fe200030e062b */
[----:B------:R-:W-:Y:S01]  /*c1c0*/  SHF.R.U64 R6, R6, 0x3, RZ ;  /* 0x0000000306067819 */ /* 0x000fe200000012ff */
[----:B------:R-:W-:Y:S01]  /*c1d0*/  UIMAD UR5, UR36, UR9, UR5 ;  /* 0x00000009240572a4 */ /* 0x000fe2000f8e0205 */
[----:B------:R-:W5:Y:S01]  /*c1e0*/  LD.E.128 R60, desc[UR48][R38.64] ;  /* 0x00000030263c7980 */ /* 0x000f62000c101d00 */
[----:B------:R-:W-:-:S03]  /*c1f0*/  ULDC.64 UR10, c[0x0][0xaf0] ;  /* 0x0002bc00000a7ab9 */ /* 0x000fc60000000a00 */
[----:B------:R2:W5:Y:S01]  /*c200*/  LD.E.128 R76, desc[UR48][R14.64] ;  /* 0x000000300e4c7980 */ /* 0x000562000c101d00 */
[----:B------:R-:W-:Y:S01]  /*c210*/  LOP3.LUT R6, R6, R7, RZ, 0x3c, !PT ;  /* 0x0000000706067212 */ /* 0x000fe200078e3cff */
[----:B------:R-:W-:Y:S01]  /*c220*/  IMAD.X R7, RZ, RZ, R43, P5 ;  /* 0x000000ffff077224 */ /* 0x000fe200028e062b */
[----:B------:R-:W-:Y:S01]  /*c230*/  UIMAD UR8, UR12, UR10, URZ ;  /* 0x0000000a0c0872a4 */ /* 0x000fe2000f8e023f */
[----:B------:R3:W5:Y:S01]  /*c240*/  LD.E.128 R40, desc[UR48][R10.64] ;  /* 0x000000300a287980 */ /* 0x000762000c101d00 */
[----:B------:R-:W-:-:S03]  /*c250*/  UIADD3 UR7, UR7, UR5, URZ ;  /* 0x0000000507077290 */ /* 0x000fc6000fffe03f */
[----:B------:R-:W5:Y:S01]  /*c260*/  LD.E.128 R44, desc[UR48][R36.64] ;  /* 0x00000030242c7980 */ /* 0x000f62000c101d00 */
[----:B--2---:R-:W-:-:S03]  /*c270*/  VIADD R14, R3, UR39 ;  /* 0x00000027030e7c36 */ /* 0x004fc60008000000 */
[----:B------:R2:W5:Y:S01]  /*c280*/  LD.E.128 R92, desc[UR48][R8.64] ;  /* 0x00000030085c7980 */ /* 0x000562000c101d00 */
[----:B0-----:R-:W-:Y:S01]  /*c290*/  @P3 IMAD.HI.U32 R3, R14, R33, RZ ;  /* 0x000000210e033227 */ /* 0x001fe200078e00ff */
[----:B------:R-:W-:Y:S02]  /*c2a0*/  UIMAD UR5, UR43, UR11, UR8 ;  /* 0x0000000b2b0572a4 */ /* 0x000fe4000f8e0208 */
[----:B------:R-:W5:Y:S01]  /*c2b0*/  LD.E.128 R64, desc[UR48][R34.64] ;  /* 0x0000003022407980 */ /* 0x000f62000c101d00 */
[----:B---3--:R-:W-:Y:S01]  /*c2c0*/  IMAD.MOV.U32 R11, RZ, RZ, R14 ;  /* 0x000000ffff0b7224 */ /* 0x008fe200078e000e */
[----:B-1----:R-:W-:Y:S01]  /*c2d0*/  @P3 SHF.R.U32.HI R11, RZ, R30, R3 ;  /* 0x0000001eff0b3219 */ /* 0x002fe20000011603 */
[----:B------:R-:W-:Y:S01]  /*c2e0*/  UIMAD.WIDE.U32 UR6, UR43, UR10, UR6 ;  /* 0x0000000a2b0672a5 */ /* 0x000fe2000f8e0006 */
[----:B------:R0:W5:Y:S01]  /*c2f0*/  LD.E.128 R36, desc[UR48][R12.64] ;  /* 0x000000300c247980 */ /* 0x000162000c101d00 */
[----:B------:R-:W-:Y:S01]  /*c300*/  ULDC.64 UR8, c[0x0][0xae0] ;  /* 0x0002b80000087ab9 */ /* 0x000fe20000000a00 */
[----:B------:R-:W-:Y:S01]  /*c310*/  SHF.R.S32.HI R10, RZ, 0x1f, R11 ;  /* 0x0000001fff0a7819 */ /* 0x000fe2000001140b */
[----:B------:R-:W-:Y:S01]  /*c320*/  UIADD3 UR5, UR7, UR5, URZ ;  /* 0x0000000507057290 */ /* 0x000fe2000fffe03f */
[----:B------:R-:W5:Y:S01]  /*c330*/  LD.E.128 R48, desc[UR48][R28.64] ;  /* 0x000000301c307980 */ /* 0x000f62000c101d00 */
[----:B--2---:R-:W-:-:S02]  /*c340*/  IMAD.U32 R8, RZ, RZ, UR6 ;  /* 0x00000006ff087e24 */ /* 0x004fc4000f8e00ff */
[----:B------:R-:W-:Y:S01]  /*c350*/  IMAD.U32 R9, RZ, RZ, UR7 ;  /* 0x00000007ff097e24 */ /* 0x000fe2000f8e00ff */
[----:B------:R1:W5:Y:S01]  /*c360*/  LD.E.128 R88, desc[UR48][R20.64] ;  /* 0x0000003014587980 */ /* 0x000362000c101d00 */
[----:B0-----:R-:W-:Y:S01]  /*c370*/  IMAD.MOV R13, RZ, RZ, -R11 ;  /* 0x000000ffff0d7224 */ /* 0x001fe200078e0a0b */
[----:B------:R-:W-:Y:S02]  /*c380*/  ULDC.64 UR6, c[0x0][0xad8] ;  /* 0x0002b60000067ab9 */ /* 0x000fe40000000a00 */
[----:B------:R0:W5:Y:S01]  /*c390*/  LD.E.128 R84, desc[UR48][R24.64] ;  /* 0x0000003018547980 */ /* 0x000162000c101d00 */
[----:B------:R-:W-:-:S03]  /*c3a0*/  IMAD R9, R2, R13, R14 ;  /* 0x0000000d02097224 */ /* 0x000fc600078e020e */
[----:B------:R0:W5:Y:S01]  /*c3b0*/  LD.E.128 R72, desc[UR48][R26.64] ;  /* 0x000000301a487980 */ /* 0x000162000c101d00 */
[----:B------:R-:W-:Y:S02]  /*c3c0*/  IMAD.U32 R3, RZ, RZ, UR5 ;  /* 0x00000005ff037e24 */ /* 0x000fe4000f8e00ff */
[----:B------:R-:W-:Y:S01]  /*c3d0*/  IMAD R10, R10, UR8, RZ ;  /* 0x000000080a0a7c24 */ /* 0x000fe2000f8e02ff */
[----:B------:R-:W5:Y:S01]  /*c3e0*/  LD.E.128 R4, desc[UR48][R6.64] ;  /* 0x0000003006047980 */ /* 0x000f62000c101d00 */
[----:B------:R-:W-:Y:S01]  /*c3f0*/  IMAD.MOV.U32 R2, RZ, RZ, R8 ;  /* 0x000000ffff027224 */ /* 0x000fe200078e0008 */
[----:B------:R-:W-:Y:S01]  /*c400*/  SHF.R.S32.HI R8, RZ, 0x1f, R9 ;  /* 0x0000001fff087819 */ /* 0x000fe20000011409 */
[----:B------:R-:W-:Y:S01]  /*c410*/  @!PT LDS RZ, [RZ] ;  /* 0x00000000fffff984 */ /* 0x000fe20000000800 */
[----:B------:R-:W-:Y:S01]  /*c420*/  @!PT LDS RZ, [RZ] ;  /* 0x00000000fffff984 */ /* 0x000fe20000000800 */
[----:B------:R-:W-:Y:S01]  /*c430*/  @!PT LDS RZ, [RZ] ;  /* 0x00000000fffff984 */ /* 0x000fe20000000800 */
[----:B------:R-:W-:Y:S01]  /*c440*/  @!PT LDS RZ, [RZ] ;  /* 0x00000000fffff984 */ /* 0x000fe20000000800 */
[----:B------:R2:W-:Y:S06]  /*c450*/  MEMBAR.ALL.CTA ;  /* 0x0000000000007992 */ /* 0x0005ec0000008000 */
[----:B--2---:R-:W2:Y:S01]  /*c460*/  FENCE.VIEW.ASYNC.S ;  /* 0x00000000000073c6 */ /* 0x004ea20000000000 */
[----:B------:R-:W-:-:S02]  /*c470*/  IMAD R13, R11, UR9, R10 ;  /* 0x000000090b0d7c24 */ /* 0x000fc4000f8e020a */
[----:B------:R-:W-:-:S04]  /*c480*/  IMAD.WIDE.U32 R2, R11, UR8, R2 ;  /* 0x000000080b027c25 */ /* 0x000fc8000f8e0002 */
[----:B------:R-:W-:Y:S02]  /*c490*/  IMAD.IADD R3, R3, 0x1, R13 ;  /* 0x0000000103037824 */ /* 0x000fe400078e020d */
[----:B------:R-:W-:Y:S02]  /*c4a0*/  IMAD R8, R8, UR6, RZ ;  /* 0x0000000608087c24 */ /* 0x000fe4000f8e02ff */
[----:B-1----:R-:W-:Y:S02]  /*c4b0*/  VIADD R21, R233, UR39 ;  /* 0x00000027e9157c36 */ /* 0x002fe40008000000 */
[C---:B------:R-:W-:Y:S02]  /*c4c0*/  IMAD R13, R9.reuse, UR7, R8 ;  /* 0x00000007090d7c24 */ /* 0x040fe4000f8e0208 */
[----:B------:R-:W-:Y:S01]  /*c4d0*/  IMAD.WIDE.U32 R2, R9, UR6, R2 ;  /* 0x0000000609027c25 */ /* 0x000fe2000f8e0002 */
[----:B------:R-:W-:Y:S01]  /*c4e0*/  ISETP.GE.AND P2, PT, R21, R96, PT ;  /* 0x000000601500720c */ /* 0x000fe20003f46270 */
[----:B------:R-:W-:-:S02]  /*c4f0*/  ULDC.64 UR6, c[0x0][0xa80] ;  /* 0x0002a00000067ab9 */ /* 0x000fc40000000a00 */
[----:B------:R-:W-:Y:S01]  /*c500*/  VIADD R0, R0, 0x38820 ;  /* 0x0003882000007836 */ /* 0x000fe20000000000 */
[----:B------:R-:W-:Y:S01]  /*c510*/  LEA R14, P3, R2, UR6, 0x1 ;  /* 0x00000006020e7c11 */ /* 0x000fe2000f8608ff */
[----:B------:R-:W-:-:S03]  /*c520*/  IMAD.IADD R3, R3, 0x1, R13 ;  /* 0x0000000103037824 */ /* 0x000fc600078e020d */
[----:B------:R-:W-:Y:S02]  /*c530*/  PRMT R0, RZ, 0x654, R0 ;  /* 0x00000654ff007816 */ /* 0x000fe40000000000 */
[----:B------:R-:W-:Y:S01]  /*c540*/  LEA.HI.X R15, R2, UR7, R3, 0x1, P3 ;  /* 0x00000007020f7c11 */ /* 0x000fe200098f0c03 */
[C---:B------:R-:W-:Y:S01]  /*c550*/  VIADD R11, R21.reuse, 0x20 ;  /* 0x00000020150b7836 */ /* 0x040fe20000000000 */
[----:B--2---:R1:W-:Y:S01]  /*c560*/  SYNCS.ARRIVE.TRANS64.RED.A1T0 RZ, [R0+URZ], RZ ;  /* 0x000000ff00ff79a7 */ /* 0x0043e2000810043f */
[----:B------:R-:W-:Y:S01]  /*c570*/  VIADD R9, R21, 0x40 ;  /* 0x0000004015097836 */ /* 0x000fe20000000000 */
[----:B------:R0:W2:Y:S01]  /*c580*/  SHFL.IDX PT, R12, R14, RZ, 0x181f ;  /* 0x00181fff0e0c7589 */ /* 0x0000a200000e0000 */
[----:B------:R-:W-:Y:S01]  /*c590*/  BSSY B1, `(.L_x_1987) ;  /* 0x000001a000017945 */ /* 0x000fe20003800000 */
[-C--:B------:R-:W-:Y:S02]  /*c5a0*/  ISETP.GE.AND P1, PT, R11, R96.reuse, PT ;  /* 0x000000600b00720c */ /* 0x080fe40003f26270 */
[----:B-1----:R0:W1:Y:S01]  /*c5b0*/  SHFL.IDX PT, R0, R15, RZ, 0x181f ;  /* 0x00181fff0f007589 */ /* 0x00206200000e0000 */
[----:B------:R-:W-:-:S02]  /*c5c0*/  ISETP.GE.AND P0, PT, R9, R96, PT ;  /* 0x000000600900720c */ /* 0x000fc40003f06270 */
[----:B------:R-:W-:Y:S02]  /*c5d0*/  SHF.R.S32.HI R139, RZ, 0x1f, R23 ;  /* 0x0000001fff8b7819 */ /* 0x000fe40000011417 */
        /* <DEDUP_REMOVED lines=9> */
[----:B--2---:R-:W-:-:S04]  /*c670*/  @!P5 LEA R2, P6, R16, R12, 0x1 ;  /* 0x0000000c1002d211 */ /* 0x004fc800078c08ff */
[----:B-1----:R-:W-:Y:S02]  /*c680*/  @!P5 LEA.HI.X R3, R16, R0, R149, 0x1, P6 ;  /* 0x000000001003d211 */ /* 0x002fe400030f0c95 */
        /* <DEDUP_REMOVED lines=10> */
.L_x_1988:
[----:B------:R-:W-:Y:S05]  /*c730*/  BSYNC B1 ;  /* 0x0000000000017941 */ /* 0x000fea0003800000 */
.L_x_1987:
[----:B-1----:R1:W3:Y:S01]  /*c740*/  SHFL.IDX PT, R0, R15, 0x1, 0x181f ;  /* 0x00381f000f007f89 */ /* 0x0022e200000e0000 */
        /* <DEDUP_REMOVED lines=20> */
.L_x_1990:
[----:B------:R-:W-:Y:S05]  /*c890*/  BSYNC B1 ;  /* 0x0000000000017941 */ /* 0x000fea0003800000 */
.L_x_1989:
[----:B---3--:R3:W1:Y:S01]  /*c8a0*/  SHFL.IDX PT, R0, R15, 0x2, 0x181f ;  /* 0x00581f000f007f89 */ /* 0x00866200000e0000 */
[----:B------:R-:W-:Y:S03]  /*c8b0*/  BSSY B1, `(.L_x_1991) ;  /* 0x0000014000017945 */ /* 0x000fe60003800000 */
[----:B0---4-:R3:W0:Y:S01]  /*c8c0*/  SHFL.IDX PT, R8, R14, 0x2, 0x181f ;  /* 0x00581f000e087f89 */ /* 0x01162200000e0000 */
[----:B------:R-:W-:Y:S05]  /*c8d0*/  @P0 BRA `(.L_x_1992) ;  /* 0x0000000000440947 */ /* 0x000fea0003800000 */
[----:B------:R-:W-:Y:S02]  /*c8e0*/  ULDC UR5, c[0x0][0xac8] ;  /* 0x0002b20000057ab9 */ /* 0x000fe40000000800 */
[----:B------:R-:W-:Y:S02]  /*c8f0*/  ISETP.GE.AND P3, PT, R16, UR5, PT ;  /* 0x0000000510007c0c */ /* 0x000fe4000bf66270 */
[----:B------:R-:W-:Y:S02]  /*c900*/  ISETP.GE.AND P2, PT, R22, UR5, PT ;  /* 0x0000000516007c0c */ /* 0x000fe4000bf46270 */
[----:B------:R-:W-:Y:S02]  /*c910*/  ISETP.GE.AND P1, PT, R19, UR5, PT ;  /* 0x0000000513007c0c */ /* 0x000fe4000bf26270 */
[----:B------:R-:W-:-:S07]  /*c920*/  ISETP.GE.AND P0, PT, R23, UR5, PT ;  /* 0x0000000517007c0c */ /* 0x000fce000bf06270 */
[-C--:B0-----:R-:W-:Y:S02]  /*c930*/  @!P3 LEA R2, P6, R16, R8.reuse, 0x1 ;  /* 0x000000081002b211 */ /* 0x081fe400078c08ff */
[-C--:B-----5:R-:W-:Y:S02]  /*c940*/  @!P2 LEA R4, P5, R22, R8.reuse, 0x1 ;  /* 0x000000081604a211 */ /* 0x0a0fe400078a08ff */
[----:B------:R-:W-:Y:S02]  /*c950*/  @!P1 LEA R6, P4, R19, R8, 0x1 ;  /* 0x0000000813069211 */ /* 0x000fe400078808ff */
[----:B-1----:R-:W-:Y:S02]  /*c960*/  @!P3 LEA.HI.X R3, R16, R0, R149, 0x1, P6 ;  /* 0x000000001003b211 */ /* 0x002fe400030f0c95 */
        /* <DEDUP_REMOVED lines=8> */
.L_x_1992:
[----:B------:R-:W-:Y:S05]  /*c9f0*/  BSYNC B1 ;  /* 0x0000000000017941 */ /* 0x000fea0003800000 */
.L_x_1991:
[----:B----4-:R-:W-:Y:S01]  /*ca00*/  VIADD R3, R21, 0x60 ;  /* 0x0000006015037836 */ /* 0x010fe20000000000 */
[----:B-1-3--:R-:W1:Y:S04]  /*ca10*/  SHFL.IDX PT, R15, R15, 0x3, 0x181f ;  /* 0x00781f000f0f7f89 */ /* 0x00ae6800000e0000 */
[----:B------:R-:W-:Y:S01]  /*ca20*/  ISETP.GE.AND P0, PT, R3, R96, PT ;  /* 0x000000600300720c */ /* 0x000fe20003f06270 */
[----:B------:R-:W3:-:S12]  /*ca30*/  SHFL.IDX PT, R14, R14, 0x3, 0x181f ;  /* 0x00781f000e0e7f89 */ /* 0x000ed800000e0000 */
[----:B------:R-:W-:Y:S05]  /*ca40*/  @P0 BRA `(.L_x_1993) ;  /* 0x0000000c00380947 */ /* 0x000fea0003800000 */
[----:B------:R-:W-:Y:S02]  /*ca50*/  ULDC UR5, c[0x0][0xac8] ;  /* 0x0002b20000057ab9 */ /* 0x000fe40000000800 */
[----:B------:R-:W-:Y:S02]  /*ca60*/  ISETP.GE.AND P3, PT, R16, UR5, PT ;  /* 0x0000000510007c0c */ /* 0x000fe4000bf66270 */
[----:B------:R-:W-:Y:S02]  /*ca70*/  ISETP.GE.AND P4, PT, R22, UR5, PT ;  /* 0x0000000516007c0c */ /* 0x000fe4000bf86270 */
[----:B------:R-:W-:-:S09]  /*ca80*/  ISETP.GE.AND P5, PT, R19, UR5, PT ;  /* 0x0000000513007c0c */ /* 0x000fd2000bfa6270 */
[-C--:B---3--:R-:W-:Y:S02]  /*ca90*/  @!P3 LEA R2, P0, R16, R14.reuse, 0x1 ;  /* 0x0000000e1002b211 */ /* 0x088fe400078008ff */
[-C--:B-----5:R-:W-:Y:S02]  /*caa0*/  @!P4 LEA R4, P1, R22, R14.reuse, 0x1 ;  /* 0x0000000e1604c211 */ /* 0x0a0fe400078208ff */
[C---:B------:R-:W-:Y:S02]  /*cab0*/  @!P5 LEA R6, P2, R19.reuse, R14, 0x1 ;  /* 0x0000000e1306d211 */ /* 0x040fe400078408ff */
[-C--:B-1----:R-:W-:Y:S02]  /*cac0*/  @!P3 LEA.HI.X R3, R16, R15.reuse, R149, 0x1, P0 ;  /* 0x0000000f1003b211 */ /* 0x082fe400000f0c95 */
        /* <DEDUP_REMOVED lines=11> */
.L_x_1986:
[----:B------:R-:W0:Y:S01]  /*cb80*/  LDC R8, c[0x0][0xbe8] ;  /* 0x0002fa00ff087b82 */ /* 0x000e220000000800 */
[----:B------:R-:W1:Y:S01]  /*cb90*/  S2R R0, SR_TID.X ;  /* 0x0000000000007919 */ /* 0x000e620000002100 */
[----:B------:R-:W-:Y:S01]  /*cba0*/  USHF.R.S32.HI UR8, URZ, 0x1f, UR36 ;  /* 0x0000001f3f087899 */ /* 0x000fe20008011424 */
[----:B------:R-:W-:Y:S01]  /*cbb0*/  BSSY B1, `(.L_x_1994) ;  /* 0x0000031000017945 */ /* 0x000fe20003800000 */
[----:B------:R-:W-:Y:S01]  /*cbc0*/  USHF.R.S32.HI UR9, URZ, 0x1f, UR43 ;  /* 0x0000001f3f097899 */ /* 0x000fe2000801142b */
[----:B------:R-:W-:Y:S01]  /*cbd0*/  IMAD R6, R232, 0x20, R233 ;  /* 0x00000020e8067824 */ /* 0x000fe200078e02e9 */
[----:B0-----:R-:W-:Y:S01]  /*cbe0*/  ISETP.NE.AND P1, PT, R8, 0x1, PT ;  /* 0x000000010800780c */ /* 0x001fe20003f25270 */
[----:B-1----:R-:W-:-:S12]  /*cbf0*/  VIADD R0, R0, 0xffffff80 ;  /* 0xffffff8000007836 */ /* 0x002fd80000000000 */
[----:B------:R-:W0:Y:S01]  /*cc00*/  @P1 LDC R9, c[0x0][0xbec] ;  /* 0x0002fb00ff091b82 */ /* 0x000e220000000800 */
[----:B------:R-:W-:-:S07]  /*cc10*/  ISETP.GE.AND P0, PT, R0, 0x80, PT ;  /* 0x000000800000780c */ /* 0x000fce0003f06270 */
[----:B------:R-:W1:Y:S06]  /*cc20*/  @P1 LDC R11, c[0x0][0xbf0] ;  /* 0x0002fc00ff0b1b82 */ /* 0x000e6c0000000800 */
        /* <DEDUP_REMOVED lines=41> */
.L_x_1995:
[----:B------:R-:W-:Y:S05]  /*cec0*/  BSYNC B1 ;  /* 0x0000000000017941 */ /* 0x000fea0003800000 */
.L_x_1994:
[----:B------:R-:W-:Y:S01]  /*ced0*/  ULDC.64 UR10, c[0x0][0xae8] ;  /* 0x0002ba00000a7ab9 */ /* 0x000fe20000000a00 */
[----:B------:R-:W-:Y:S01]  /*cee0*/  VIADD R6, R6, UR39 ;  /* 0x0000002706067c36 */ /* 0x000fe20008000000 */
[----:B------:R-:W-:Y:S01]  /*cef0*/  UIMAD UR5, UR8, UR10, URZ ;  /* 0x0000000a080572a4 */ /* 0x000fe2000f8e023f */
[----:B------:R-:W-:Y:S01]  /*cf00*/  BSSY B1, `(.L_x_1996) ;  /* 0x0000040000017945 */ /* 0x000fe20003800000 */
[----:B------:R-:W-:Y:S01]  /*cf10*/  UIMAD.WIDE.U32 UR6, UR36, UR10, URZ ;  /* 0x0000000a240672a5 */ /* 0x000fe2000f8e003f */
[----:B0-----:R-:W-:Y:S01]  /*cf20*/  @P1 IMAD.HI.U32 R0, R6, R9, RZ ;  /* 0x0000000906001227 */ /* 0x001fe200078e00ff */
[----:B------:R-:W-:Y:S01]  /*cf30*/  UIMAD UR5, UR36, UR11, UR5 ;  /* 0x0000000b240572a4 */ /* 0x000fe2000f8e0205 */
[----:B------:R-:W-:Y:S02]  /*cf40*/  SHF.R.S32.HI R20, RZ, 0x1f, R23 ;  /* 0x0000001fff147819 */ /* 0x000fe40000011417 */
[----:B------:R-:W-:Y:S01]  /*cf50*/  ULDC.64 UR10, c[0x0][0xaf0] ;  /* 0x0002bc00000a7ab9 */ /* 0x000fe20000000a00 */
[----:B------:R-:W-:Y:S01]  /*cf60*/  UIADD3 UR7, UR7, UR5, URZ ;  /* 0x0000000507077290 */ /* 0x000fe2000fffe03f */
[----:B--2---:R-:W-:Y:S01]  /*cf70*/  IMAD.MOV.U32 R5, RZ, RZ, R6 ;  /* 0x000000ffff057224 */ /* 0x004fe200078e0006 */
[----:B------:R-:W-:Y:S01]  /*cf80*/  UIMAD UR5, UR9, UR10, URZ ;  /* 0x0000000a090572a4 */ /* 0x000fe2000f8e023f */
[----:B-1----:R-:W-:Y:S01]  /*cf90*/  @P1 SHF.R.U32.HI R5, RZ, R11, R0 ;  /* 0x0000000bff051219 */ /* 0x002fe20000011600 */
[----:B------:R-:W-:Y:S01]  /*cfa0*/  UIMAD.WIDE.U32 UR6, UR43, UR10, UR6 ;  /* 0x0000000a2b0672a5 */ /* 0x000fe2000f8e0006 */
[----:B------:R-:W-:Y:S01]  /*cfb0*/  SHF.R.S32.HI R21, RZ, 0x1f, R19 ;  /* 0x0000001fff157819 */ /* 0x000fe20000011413 */
[----:B------:R-:W-:Y:S01]  /*cfc0*/  UIMAD UR5, UR43, UR11, UR5 ;  /* 0x0000000b2b0572a4 */ /* 0x000fe2000f8e0205 */
[--C-:B------:R-:W-:Y:S01]  /*cfd0*/  SHF.R.S32.HI R0, RZ, 0x1f, R5.reuse ;  /* 0x0000001fff007819 */ /* 0x100fe20000011405 */
[----:B------:R-:W-:Y:S01]  /*cfe0*/  IMAD.MOV R7, RZ, RZ, -R5 ;  /* 0x000000ffff077224 */ /* 0x000fe200078e0a05 */
[----:B------:R-:W-:Y:S01]  /*cff0*/  ULDC.64 UR8, c[0x0][0xae0] ;  /* 0x0002b80000087ab9 */ /* 0x000fe20000000a00 */
[----:B------:R-:W-:-:S02]  /*d000*/  UIADD3 UR5, UR7, UR5, URZ ;  /* 0x0000000507057290 */ /* 0x000fc4000fffe03f */
[----:B------:R-:W-:Y:S01]  /*d010*/  IMAD.U32 R3, RZ, RZ, UR7 ;  /* 0x00000007ff037e24 */ /* 0x000fe2000f8e00ff */
[----:B------:R-:W-:Y:S01]  /*d020*/  SHF.R.S32.HI R24, RZ, 0x1f, R22 ;  /* 0x0000001fff187819 */ /* 0x000fe20000011416 */
[----:B------:R-:W-:Y:S01]  /*d030*/  IMAD R0, R0, UR8, RZ ;  /* 0x0000000800007c24 */ /* 0x000fe2000f8e02ff */
[----:B------:R-:W-:Y:S01]  /*d040*/  SHF.R.S32.HI R25, RZ, 0x1f, R16 ;  /* 0x0000001fff197819 */ /* 0x000fe20000011410 */
        /* <DEDUP_REMOVED lines=43> */
.L_x_1997:
[----:B------:R-:W-:Y:S05]  /*d300*/  BSYNC B1 ;  /* 0x0000000000017941 */ /* 0x000fea0003800000 */
.L_x_1996:
        /* <DEDUP_REMOVED lines=21> */
.L_x_1999:
[----:B------:R-:W-:Y:S05]  /*d460*/  BSYNC B1 ;  /* 0x0000000000017941 */ /* 0x000fea0003800000 */
.L_x_1998:
        /* <DEDUP_REMOVED lines=21> */
.L_x_2001:
[----:B------:R-:W-:Y:S05]  /*d5c0*/  BSYNC B1 ;  /* 0x0000000000017941 */ /* 0x000fea0003800000 */
.L_x_2000:
[----:B---3--:R-:W-:Y:S01]  /*d5d0*/  VIADD R3, R6, 0x60 ;  /* 0x0000006006037836 */ /* 0x008fe20000000000 */
[----:B0-----:R0:W3:Y:S04]  /*d5e0*/  SHFL.IDX PT, R0, R5, 0x3, 0x181f ;  /* 0x00781f0005007f89 */ /* 0x0010e800000e0000 */
[----:B------:R-:W-:Y:S01]  /*d5f0*/  ISETP.GE.AND P0, PT, R3, R9, PT ;  /* 0x000000090300720c */ /* 0x000fe20003f06270 */
[----:B-1----:R0:W1:-:S12]  /*d600*/  SHFL.IDX PT, R2, R4, 0x3, 0x181f ;  /* 0x00781f0004027f89 */ /* 0x00205800000e0000 */
[----:B0-----:R-:W-:Y:S05]  /*d610*/  @P0 BRA `(.L_x_1993) ;  /* 0x0000000000440947 */ /* 0x001fea0003800000 */
[----:B------:R-:W-:Y:S02]  /*d620*/  ULDC UR5, c[0x0][0xac8] ;  /* 0x0002b20000057ab9 */ /* 0x000fe40000000800 */
[----:B------:R-:W-:Y:S02]  /*d630*/  ISETP.GE.AND P3, PT, R16, UR5, PT ;  /* 0x0000000510007c0c */ /* 0x000fe4000bf66270 */
[----:B------:R-:W-:Y:S02]  /*d640*/  ISETP.GE.AND P2, PT, R22, UR5, PT ;  /* 0x0000000516007c0c */ /* 0x000fe4000bf46270 */
[----:B------:R-:W-:Y:S02]  /*d650*/  ISETP.GE.AND P1, PT, R19, UR5, PT ;  /* 0x0000000513007c0c */ /* 0x000fe4000bf26270 */
[----:B------:R-:W-:-:S07]  /*d660*/  ISETP.GE.AND P0, PT, R23, UR5, PT ;  /* 0x0000000517007c0c */ /* 0x000fce000bf06270 */
[-C--:B-12-4-:R-:W-:Y:S02]  /*d670*/  @!P3 LEA R4, P6, R16, R2.reuse, 0x1 ;  /* 0x000000021004b211 */ /* 0x096fe400078c08ff */
[-C--:B------:R-:W-:Y:S02]  /*d680*/  @!P2 LEA R6, P5, R22, R2.reuse, 0x1 ;  /* 0x000000021606a211 */ /* 0x080fe400078a08ff */
[----:B------:R-:W-:Y:S02]  /*d690*/  @!P1 LEA R8, P4, R19, R2, 0x1 ;  /* 0x0000000213089211 */ /* 0x000fe400078808ff */
[----:B---3--:R-:W-:Y:S02]  /*d6a0*/  @!P3 LEA.HI.X R5, R16, R0, R25, 0x1, P6 ;  /* 0x000000001005b211 */ /* 0x008fe400030f0c19 */
        /* <DEDUP_REMOVED lines=8> */
.L_x_1993:
[----:B------:R-:W-:Y:S05]  /*d730*/  BSYNC B0 ;  /* 0x0000000000007941 */ /* 0x000fea0003800000 */
.L_x_1985:
[----:B------:R-:W-:Y:S02]  /*d740*/  ULDC UR5, c[0x0][0xc38] ;  /* 0x00030e0000057ab9 */ /* 0x000fe40000000800 */
[----:B------:R-:W-:-:S06]  /*d750*/  UISETP.GE.AND UP0, UPT, UR4, UR5, UPT ;  /* 0x000000050400728c */ /* 0x000fcc000bf06270 */
[----:B------:R-:W-:-:S13]  /*d760*/  PLOP3.LUT P0, PT, PT, PT, UP0, 0x80, 0x0 ;  /* 0x000000000000781c */ /* 0x000fda0003f0f008 */
[----:B------:R-:W-:Y:S05]  /*d770*/  @!P0 BRA `(.L_x_2002) ;  /* 0xffffff3400988947 */ /* 0x000fea000383ffff */
[----:B------:R-:W-:Y:S05]  /*d780*/  EXIT ;  /* 0x000000000000794d */ /* 0x000fea0003800000 */
.L_x_1947:
        /* <DEDUP_REMOVED lines=14> */
[----:B------:R0:W-:Y:S04]  /*d870*/  STL [R1+0x34], RZ ;  /* 0x000034ff01007387 */ /* 0x0001e80000100800 */
        /* <DEDUP_REMOVED lines=40> */
[----:B------:R-:W-:Y:S01]  /*db00*/  IMAD.U32 R0, RZ, RZ, UR6 ;  /* 0x00000006ff007e24 */ /* 0x000fe2000f8e00ff */
[----:B------:R-:W-:Y:S04]  /*db10*/  STL [R1+0x1c], R3 ;  /* 0x00001c0301007387 */ /* 0x000fe80000100800 */
[----:B------:R0:W-:Y:S04]  /*db20*/  STL [R1+0x20], R5 ;  /* 0x0000200501007387 */ /* 0x0001e80000100800 */
[----:B------:R1:W-:Y:S04]  /*db30*/  STL [R1+0x2c], R2 ;  /* 0x00002c0201007387 */ /* 0x0003e80000100800 */
[----:B------:R-:W-:Y:S01]  /*db40*/  STL [R1+0x4], RZ ;  /* 0x000004ff01007387 */ /* 0x000fe20000100800 */
[----:B0-----:R-:W-:-:S03]  /*db50*/  IMAD.IADD R5, R3, 0x1, R5 ;  /* 0x0000000103057824 */ /* 0x001fc600078e0205 */
[----:B------:R0:W-:Y:S01]  /*db60*/  STL [R1+0x30], R0 ;  /* 0x0000300001007387 */ /* 0x0001e20000100800 */
[----:B-1----:R-:W-:-:S03]  /*db70*/  LOP3.LUT R2, R4, 0x80, RZ, 0xfc, !PT ;  /* 0x0000008004027812 */ /* 0x002fc600078efcff */
[----:B------:R-:W-:Y:S01]  /*db80*/  STL [R1+0x34], RZ ;  /* 0x000034ff01007387 */ /* 0x000fe20000100800 */
[----:B0-----:R-:W-:-:S05]  /*db90*/  IMAD.MOV.U32 R0, RZ, RZ, 0x1 ;  /* 0x00000001ff007424 */ /* 0x001fca00078e00ff */
[----:B------:R0:W-:Y:S04]  /*dba0*/  STL [R1+0xc], R0 ;  /* 0x00000c0001007387 */ /* 0x0001e80000100800 */
[----:B------:R1:W-:Y:S01]  /*dbb0*/  STL [R1+0x24], R5 ;  /* 0x0000240501007387 */ /* 0x0003e20000100800 */
[----:B0-----:R-:W-:-:S05]  /*dbc0*/  IMAD.IADD R0, R3, 0x1, R18 ;  /* 0x0000000103007824 */ /* 0x001fca00078e0212 */
[----:B------:R1:W-:Y:S02]  /*dbd0*/  STL [R1+0x28], R0 ;  /* 0x0000280001007387 */ /* 0x0003e40000100800 */
.L_x_2066:
[----:B-1----:R-:W2:Y:S01]  /*dbe0*/  LDL R0, [R1+0x30] ;  /* 0x0000300001007983 */ /* 0x002ea20000100800 */
        /* <DEDUP_REMOVED lines=22> */
.L_x_2004:
[----:B------:R-:W-:Y:S01]  /*dd50*/  ULDC UR8, c[0x0][0xc54] ;  /* 0x0003150000087ab9 */ /* 0x000fe20000000800 */
[----:B------:R-:W-:Y:S01]  /*dd60*/  UMOV UR5, UR9 ;  /* 0x0000000900057c82 */ /* 0x000fe20008000000 */
[----:B------:R-:W-:-:S11]  /*dd70*/  UISETP.NE.AND UP0, UPT, UR8, 0x1, UPT ;  /* 0x000000010800788c */ /* 0x000fd6000bf05270 */
[----:B------:R-:W-:Y:S02]  /*dd80*/  @UP0 ULDC.64 UR10, c[0x0][0xc58] ;  /* 0x00031600000a0ab9 */ /* 0x000fe40000000a00 */
[----:B------:R-:W-:-:S04]  /*dd90*/  UIMAD.WIDE.U32 UR6, UR9, UR10, URZ ;  /* 0x0000000a090672a5 */ /* 0x000fc8000f8e003f */
[----:B------:R-:W-:-:S04]  /*dda0*/  @UP0 USHF.R.U32.HI UR5, URZ, UR11, UR7 ;  /* 0x0000000b3f050299 */ /* 0x000fc80008011607 */
[----:B------:R-:W-:-:S12]  /*ddb0*/  UIMAD UR8, UR5, UR8, URZ ;  /* 0x00000008050872a4 */ /* 0x000fd8000f8e023f */
.L_x_2005:
[----:B------:R-:W-:Y:S01]  /*ddc0*/  ULOP3.LUT UR41, URZ, UR5, URZ, 0x33, !UPT ;  /* 0x000000053f297292 */ /* 0x000fe2000f8e333f */
[----:B------:R-:W-:Y:S01]  /*ddd0*/  BSSY B7, `(.L_x_2006) ;  /* 0x000041a000077945 */ /* 0x000fe20003800000 */
[----:B------:R-:W-:Y:S01]  /*dde0*/  ULDC UR10, c[0x0][0x448] ;  /* 0x00011200000a7ab9 */ /* 0x000fe20000000800 */
[----:B------:R-:W-:Y:S01]  /*ddf0*/  ULDC UR5, c[0x0][0xc3c] ;  /* 0x00030f0000057ab9 */ /* 0x000fe20000000800 */
[----:B------:R-:W-:Y:S01]  /*de00*/  UISETP.NE.AND UP1, UPT, UR10, 0x1, UPT ;  /* 0x000000010a00788c */ /* 0x000fe2000bf25270 */
[----:B------:R-:W-:Y:S01]  /*de10*/  ULDC.64 UR6, c[0x0][0x418] ;  /* 0x0001060000067ab9 */ /* 0x000fe20000000a00 */
[----:B------:R-:W-:Y:S02]  /*de20*/  UIADD3 UR41, UR41, UR5, URZ ;  /* 0x0000000529297290 */ /* 0x000fe4000fffe03f */
[----:B------:R-:W-:Y:S02]  /*de30*/  UISETP.NE.U32.AND UP0, UPT, UR6, URZ, UPT ;  /* 0x0000003f0600728c */ /* 0x000fe4000bf05070 */
[----:B------:R-:W-:-:S02]  /*de40*/  USHF.L.U32 UR5, UR41, 0x7, URZ ;  /* 0x0000000729057899 */ /* 0x000fc4000800063f */
[----:B------:R-:W-:Y:S02]  /*de50*/  UISETP.NE.AND.EX UP0, UPT, UR7, URZ, UPT, UP0 ;  /* 0x0000003f0700728c */ /* 0x000fe4000bf05300 */
[----:B------:R-:W-:Y:S01]  /*de60*/  UIADD3 UR5, UR5, 0x7f, URZ ;  /* 0x0000007f05057890 */ /* 0x000fe2000fffe03f */
[----:B------:R-:W-:Y:S01]  /*de70*/  ULDC UR7, c[0x0][0x288] ;  /* 0x0000a20000077ab9 */ /* 0x000fe20000000800 */
[----:B------:R-:W-:Y:S01]  /*de80*/  ULDC UR6, c[0x0][0x424] ;  /* 0x0001090000067ab9 */ /* 0x000fe20000000800 */
[----:B------:R-:W-:Y:S02]  /*de90*/  UIADD3 UR13, -UR7, 0x80, URZ ;  /* 0x00000080070d7890 */ /* 0x000fe4000fffe13f */
[----:B------:R-:W-:Y:S01]  /*dea0*/  USEL UR11, UR6, 0x1, UP0 ;  /* 0x00000001060b7887 */ /* 0x000fe20008000000 */
[----:B------:R-:W-:Y:S01]  /*deb0*/  @UP1 ULDC UR7, c[0x0][0x44c] ;  /* 0x0001130000071ab9 */ /* 0x000fe20000000800 */
[----:B------:R-:W-:Y:S01]  /*dec0*/  ULDC UR12, c[0x0][0x2f0] ;  /* 0x0000bc00000c7ab9 */ /* 0x000fe20000000800 */
[----:B------:R-:W-:Y:S01]  /*ded0*/  UIMAD.WIDE.U32 UR6, UR5, UR7, URZ ;  /* 0x00000007050672a5 */ /* 0x000fe2000f8e003f */
[----:B------:R-:W-:Y:S01]  /*dee0*/  @UP1 ULDC UR14, c[0x0][0x450] ;  /* 0x00011400000e1ab9 */ /* 0x000fe20000000800 */
[----:B------:R-:W-:-:S02]  /*def0*/  UIMAD UR13, UR11, UR12, UR13 ;  /* 0x0000000c0b0d72a4 */ /* 0x000fc4000f8e020d */
[----:B------:R-:W-:Y:S02]  /*df00*/  @UP1 USHF.R.U32.HI UR5, URZ, UR14, UR7 ;  /* 0x0000000e3f051299 */ /* 0x000fe40008011607 */
[----:B------:R-:W-:Y:S02]  /*df10*/  UIMAD UR11, UR11, UR12, 0x7f ;  /* 0x0000007f0b0b74a4 */ /* 0x000fe4000f8e020c */
[----:B------:R-:W-:Y:S02]  /*df20*/  UIADD3 UR5, UR13, UR5, URZ ;  /* 0x000000050d057290 */ /* 0x000fe4000fffe03f */
[----:B------:R-:W-:Y:S02]  /*df30*/  UIADD3 UR8, UR9, -UR8, URZ ;  /* 0x8000000809087290 */ /* 0x000fe4000fffe03f */
[----:B------:R-:W-:Y:S02]  /*df40*/  USHF.R.S32.HI UR9, URZ, 0x1f, UR11 ;  /* 0x0000001f3f097899 */ /* 0x000fe4000801140b */
[----:B------:R-:W-:-:S02]  /*df50*/  USHF.R.S32.HI UR6, URZ, 0x1f, UR5 ;  /* 0x0000001f3f067899 */ /* 0x000fc40008011405 */
[----:B------:R-:W-:Y:S02]  /*df60*/  ULEA.HI UR9, UR9, UR11, URZ, 0x7 ;  /* 0x0000000b09097291 */ /* 0x000fe4000f8f383f */
[----:B------:R-:W-:Y:S01]  /*df70*/  ULEA.HI UR6, UR6, UR5, URZ, 0x7 ;  /* 0x0000000506067291 */ /* 0x000fe2000f8f383f */
[----:B------:R-:W-:Y:S01]  /*df80*/  ULDC UR10, c[0x0][0xc48] ;  /* 0x00031200000a7ab9 */ /* 0x000fe20000000800 */
[----:B------:R-:W-:Y:S02]  /*df90*/  USHF.R.S32.HI UR9, URZ, 0x7, UR9 ;  /* 0x000000073f097899 */ /* 0x000fe40008011409 */
[----:B------:R-:W-:Y:S02]  /*dfa0*/  USHF.R.S32.HI UR6, URZ, 0x7, UR6 ;  /* 0x000000073f067899 */ /* 0x000fe40008011406 */
[----:B------:R-:W-:Y:S02]  /*dfb0*/  UISETP.NE.AND UP0, UPT, UR10, 0x1, UPT ;  /* 0x000000010a00788c */ /* 0x000fe4000bf05270 */
[----:B------:R-:W-:Y:S01]  /*dfc0*/  UISETP.LT.AND UP1, UPT, UR9, UR6, UPT ;  /* 0x000000060900728c */ /* 0x000fe2000bf21270 */
[----:B------:R-:W-:-:S03]  /*dfd0*/  ULDC UR7, c[0x0][0xc54] ;  /* 0x0003150000077ab9 */ /* 0x000fc60000000800 */
[----:B------:R-:W-:Y:S02]  /*dfe0*/  USEL UR40, UR9, UR6, UP1 ;  /* 0x0000000609287287 */ /* 0x000fe40008800000 */
[----:B------:R-:W-:-:S03]  /*dff0*/  UIMAD UR8, UR4, UR7, UR8 ;  /* 0x00000007040872a4 */ /* 0x000fc6000f8e0208 */
[----:B------:R-:W-:Y:S01]  /*e000*/  @UP0 ULDC UR4, c[0x0][0xc4c] ;  /* 0x0003130000040ab9 */ /* 0x000fe20000000800 */
[----:B------:R-:W-:Y:S01]  /*e010*/  ISETP.LT.AND P0, PT, RZ, UR40, PT ;  /* 0x00000028ff007c0c */ /* 0x000fe2000bf01270 */
[----:B------:R-:W-:Y:S01]  /*e020*/  UIMAD.WIDE.U32 UR4, UR8, UR4, URZ ;  /* 0x00000004080472a5 */ /* 0x000fe2000f8e003f */
[----:B------:R-:W-:Y:S01]  /*e030*/  @UP0 ULDC UR7, c[0x0][0xc50] ;  /* 0x0003140000070ab9 */ /* 0x000fe20000000800 */
[----:B------:R-:W-:Y:S02]  /*e040*/  UMOV UR43, UR8 ;  /* 0x00000008002b7c82 */ /* 0x000fe40008000000 */
[----:B------:R-:W-:-:S04]  /*e050*/  @UP0 USHF.R.U32.HI UR43, URZ, UR7, UR5 ;  /* 0x000000073f2b0299 */ /* 0x000fc80008011605 */
[----:B------:R-:W-:-:S04]  /*e060*/  UIADD3 UR36, -UR43, URZ, URZ ;  /* 0x0000003f2b247290 */ /* 0x000fc8000fffe13f */
[----:B------:R-:W-:Y:S01]  /*e070*/  UIMAD UR36, UR10, UR36, UR8 ;  /* 0x000000240a2472a4 */ /* 0x000fe2000f8e0208 */
[----:B------:R-:W-:Y:S11]  /*e080*/  @P0 BRA `(.L_x_2007) ;  /* 0x0000000000480947 */ /* 0x000ff60003800000 */
        /* <DEDUP_REMOVED lines=18> */
.L_x_2007:
        /* <DEDUP_REMOVED lines=20> */
.L_x_2010:
[----:B------:R-:W-:Y:S05]  /*e2f0*/  BSYNC B6 ;  /* 0x0000000000067941 */ /* 0x000fea0003800000 */
.L_x_2009:
        /* <DEDUP_REMOVED lines=24> */
.L_x_2012:
[----:B------:R-:W-:Y:S05]  /*e480*/  BSYNC B6 ;  /* 0x0000000000067941 */ /* 0x000fea0003800000 */
.L_x_2011:
        /* <DEDUP_REMOVED lines=21> */
.L_x_2014:
[----:B------:R-:W-:Y:S05]  /*e5e0*/  BSYNC B6 ;  /* 0x0000000000067941 */ /* 0x000fea0003800000 */
.L_x_2013:
        /* <DEDUP_REMOVED lines=20> */
.L_x_2016:
[----:B------:R-:W-:Y:S05]  /*e730*/  BSYNC B6 ;  /* 0x0000000000067941 */ /* 0x000fea0003800000 */
.L_x_2015:
        /* <DEDUP_REMOVED lines=26> */
.L_x_2085:
[----:B------:R-:W-:Y:S01]  /*e8e0*/  PLOP3.LUT P2, PT, PT, PT, PT, 0x8, 0x0 ;  /* 0x000000000000781c */ /* 0x000fe20003f4e170 */
[----:B0-----:R-:W-:Y:S01]  /*e8f0*/  IMAD.MOV.U32 R0, RZ, RZ, R19 ;  /* 0x000000ffff007224 */ /* 0x001fe200078e0013 */
[----:B--2---:R-:W-:-:S04]  /*e900*/  ISETP.NE.AND P0, PT, R14, RZ, PT ;  /* 0x000000ff0e00720c */ /* 0x004fc80003f05270 */
[----:B------:R-:W-:-:S07]  /*e910*/  LOP3.LUT R0, R0, 0xfffffffd, RZ, 0xc0, !PT ;  /* 0xfffffffd00007812 */ /* 0x000fce00078ec0ff */
[----:B------:R-:W-:-:S05]  /*e920*/  @P2 LOP3.LUT R0, R0, 0x2, RZ, 0xfc, !PT ;  /* 0x0000000200002812 */ /* 0x000fca00078efcff */
[----:B------:R0:W-:Y:S01]  /*e930*/  STL [R1+0x10], R0 ;  /* 0x0000100001007387 */ /* 0x0001e20000100800 */
[----:B------:R-:W-:Y:S05]  /*e940*/  @P0 BRA `(.L_x_2018) ;  /* 0x0000000400900947 */ /* 0x000fea0003800000 */
[----:B------:R-:W-:-:S06]  /*e950*/  UIADD3 UR4, UR40, -0x1, URZ ;  /* 0xffffffff28047890 */ /* 0x000fcc000fffe03f */
[----:B0-----:R-:W-:Y:S01]  /*e960*/  IMAD.U32 R0, RZ, RZ, UR4 ;  /* 0x00000004ff007e24 */ /* 0x001fe2000f8e00ff */
[----:B------:R-:W-:-:S03]  /*e970*/  UMOV UR4, 0xffffffff ;  /* 0xffffffff00047882 */ /* 0x000fc60000000000 */
[----:B------:R-:W-:Y:S05]  /*e980*/  BRA.DIV UR4, `(.L_x_2019) ;  /* 0x0000003e04b47947 */ /* 0x000fea000b800000 */
[----:B------:R-:W-:-:S13]  /*e990*/  ELECT P6, URZ, PT ;  /* 0x00000000003f782f */ /* 0x000fda00038c0000 */
.L_x_2088:
[----:B------:R-:W-:Y:S05]  /*e9a0*/  @!P6 BRA `(.L_x_2018) ;  /* 0x000000040078e947 */ /* 0x000fea0003800000 */
[----:B------:R-:W-:Y:S01]  /*e9b0*/  IMAD.MOV.U32 R16, RZ, RZ, R8 ;  /* 0x000000ffff107224 */ /* 0x000fe200078e0008 */
[----:B------:R-:W-:Y:S06]  /*e9c0*/  @!P1 BRA `(.L_x_2020) ;  /* 0x0000000000449947 */ /* 0x000fec0003800000 */
        /* <DEDUP_REMOVED lines=17> */
.L_x_2020:
[----:B------:R-:W2:Y:S04]  /*eae0*/  LDL R4, [R1+0x4] ;  /* 0x0000040001047983 */ /* 0x000ea80000100800 */
[----:B0-----:R-:W3:Y:S01]  /*eaf0*/  LDL R3, [R1+0xc] ;  /* 0x00000c0001037983 */ /* 0x001ee20000100800 */
[----:B------:R-:W0:Y:S02]  /*eb00*/  S2R R2, SR_TID.X ;  /* 0x0000000000027919 */ /* 0x000e240000002100 */
[----:B0-----:R-:W-:-:S04]  /*eb10*/  LOP3.LUT R2, R2, 0x7f, RZ, 0xc0, !PT ;  /* 0x0000007f02027812 */ /* 0x001fc800078ec0ff */
[----:B------:R-:W-:Y:S01]  /*eb20*/  ISETP.NE.AND P0, PT, R2, RZ, PT ;  /* 0x000000ff0200720c */ /* 0x000fe20003f05270 */
[----:B--2---:R-:W-:Y:S01]  /*eb30*/  IMAD R4, R4, 0x8, R17 ;  /* 0x0000000804047824 */ /* 0x004fe200078e0211 */
[----:B---3--:R-:W-:-:S04]  /*eb40*/  SHF.L.U32 R3, R3, 0x1f, RZ ;  /* 0x0000001f03037819 */ /* 0x008fc800000006ff */
[----:B------:R-:W0:Y:S02]  /*eb50*/  SYNCS.PHASECHK.TRANS64.TRYWAIT P1, [R4+URZ+0x38880], R3 ;  /* 0x03888003040075a7 */ /* 0x000e24000802017f */
[----:B0-----:R-:W-:Y:S05]  /*eb60*/  @!P1 BRA `(.L_x_2021) ;  /* 0x0000003c005c9947 */ /* 0x001fea0003800000 */
.L_x_2089:
        /* <DEDUP_REMOVED lines=8> */
.L_x_2022:
[----:B------:R-:W2:Y:S01]  /*ebf0*/  LDL R2, [R1+0x4] ;  /* 0x0000040001027983 */ /* 0x000ea20000100800 */
        /* <DEDUP_REMOVED lines=21> */
[----:B------:R-:W3:Y:S02]  /*ed50*/  SYNCS.PHASECHK.TRANS64.TRYWAIT P1, [R4+URZ+0x38840], R3 ;  /* 0x03884003040075a7 */ /* 0x000ee4000802017f */
[----:B--23--:R-:W-:Y:S05]  /*ed60*/  @!P1 BRA `(.L_x_2023) ;  /* 0x0000003800f09947 */ /* 0x00cfea0003800000 */
.L_x_2090:
[----:B------:R-:W-:Y:S05]  /*ed70*/  @P0 BRA `(.L_x_2024) ;  /* 0x00000000001c0947 */ /* 0x000fea0003800000 */
[----:B------:R-:W3:Y:S01]  /*ed80*/  S2R R5, SR_TID.X ;  /* 0x0000000000057919 */ /* 0x000ee20000002100 */
[----:B0-2---:R-:W-:-:S04]  /*ed90*/  IMAD.MOV.U32 R3, RZ, RZ, 0x8000 ;  /* 0x00008000ff037424 */ /* 0x005fc800078e00ff */
[----:B------:R4:W-:Y:S01]  /*eda0*/  SYNCS.ARRIVE.TRANS64 RZ, [R4+URZ+0x38830], R3 ;  /* 0x0388300304ff79a7 */ /* 0x0009e2000800003f */
[----:B---3--:R-:W-:-:S04]  /*edb0*/  LOP3.LUT R5, R5, 0x1f, RZ, 0xc0, !PT ;  /* 0x0000001f05057812 */ /* 0x008fc800078ec0ff */
[----:B------:R-:W-:-:S13]  /*edc0*/  ISETP.NE.AND P0, PT, R5, RZ, PT ;  /* 0x000000ff0500720c */ /* 0x000fda0003f05270 */
[----:B----4-:R-:W-:Y:S05]  /*edd0*/  @!P0 BRA `(.L_x_2024) ;  /* 0x0000000000048947 */ /* 0x010fea0003800000 */
[----:B------:R-:W-:Y:S01]  /*ede0*/  BPT.TRAP 0x1 ;  /* 0x000000040000795c */ /* 0x000fe20000300000 */
.L_x_2024:
        /* <DEDUP_REMOVED lines=26> */
.L_x_2018:
[----:B0-----:R-:W-:Y:S01]  /*ef90*/  VIADD R0, R17, 0x20400 ;  /* 0x0002040011007836 */ /* 0x001fe20000000000 */
        /* <DEDUP_REMOVED lines=20> */
[----:B0-----:R-:W-:Y:S05]  /*f0e0*/  CALL.ABS.NOINC R2 ;  /* 0x0000000002007343 */ /* 0x001fea0003c00000 */
.L_x_2026:
[----:B---3--:R-:W-:Y:S05]  /*f0f0*/  BSYNC B6 ;  /* 0x0000000000067941 */ /* 0x008fea0003800000 */
.L_x_2025:
[----:B------:R-:W0:Y:S01]  /*f100*/  S2R R2, SR_TID.X ;  /* 0x0000000000027919 */ /* 0x000e220000002100 */
[----:B-1----:R-:W1:Y:S01]  /*f110*/  LDC R8, c[0x0][0x448] ;  /* 0x00011200ff087b82 */ /* 0x002e620000000800 */
[----:B------:R-:W-:Y:S01]  /*f120*/  USHF.R.S32.HI UR4, URZ, 0x1f, UR36 ;  /* 0x0000001f3f047899 */ /* 0x000fe20008011424 */
[----:B------:R-:W2:Y:S01]  /*f130*/  S2R R19, SR_TID.X ;  /* 0x0000000000137919 */ /* 0x000ea20000002100 */
[----:B------:R-:W-:Y:S01]  /*f140*/  ULDC.64 UR8, c[0x0][0x2d8] ;  /* 0x0000b60000087ab9 */ /* 0x000fe20000000a00 */
[----:B------:R-:W-:Y:S02]  /*f150*/  USHF.R.S32.HI UR7, URZ, 0x1f, UR43 ;  /* 0x0000001f3f077899 */ /* 0x000fe4000801142b */
[----:B------:R-:W-:Y:S01]  /*f160*/  UIMAD UR6, UR4, UR8, URZ ;  /* 0x00000008040672a4 */ /* 0x000fe2000f8e023f */
[----:B------:R-:W3:Y:S01]  /*f170*/  S2R R9, SR_TID.X ;  /* 0x0000000000097919 */ /* 0x000ee20000002100 */
        /* <DEDUP_REMOVED lines=12> */
[----:B0-----:R-:W-:Y:S01]  /*f240*/  LOP3.LUT R2, R2, 0x7f, RZ, 0xc0, !PT ;  /* 0x0000007f02027812 */ /* 0x001fe200078ec0ff */
[----:B--2---:R-:W-:-:S03]  /*f250*/  IMAD.SHL.U32 R19, R19, 0x10, RZ ;  /* 0x0000001013137824 */ /* 0x004fc600078e00ff */
[----:B------:R-:W-:Y:S01]  /*f260*/  SHF.R.U32.HI R2, RZ, 0x3, R2 ;  /* 0x00000003ff027819 */ /* 0x000fe20000011602 */
[----:B------:R-:W0:Y:S03]  /*f270*/  @P0 LDC R3, c[0x0][0x44c] ;  /* 0x00011300ff030b82 */ /* 0x000e260000000800 */
[----:B------:R-:W-:Y:S01]  /*f280*/  LOP3.LUT R19, R2, 0x70, R19, 0xf8, !PT ;  /* 0x0000007002137812 */ /* 0x000fe200078ef813 */
[----:B------:R-:W-:-:S04]  /*f290*/  IMAD.U32 R2, RZ, RZ, UR41 ;  /* 0x00000029ff027e24 */ /* 0x000fc8000f8e00ff */
[----:B------:R-:W1:Y:S01]  /*f2a0*/  @P0 LDC R0, c[0x0][0x450] ;  /* 0x00011400ff000b82 */ /* 0x000e620000000800 */
[----:B------:R-:W-:Y:S02]  /*f2b0*/  IMAD R2, R2, 0x80, R19 ;  /* 0x0000008002027824 */ /* 0x000fe400078e0213 */
[----:B------:R-:W2:Y:S02]  /*f2c0*/  S2R R19, SR_TID.X ;  /* 0x0000000000137919 */ /* 0x000ea40000002100 */
[----:B------:R-:W-:Y:S02]  /*f2d0*/  IMAD.MOV.U32 R4, RZ, RZ, R2 ;  /* 0x000000ffff047224 */ /* 0x000fe400078e0002 */
[----:B0-----:R-:W-:-:S05]  /*f2e0*/  @P0 IMAD.HI.U32 R3, R2, R3, RZ ;  /* 0x0000000302030227 */ /* 0x001fca00078e00ff */
[----:B-1----:R-:W-:Y:S01]  /*f2f0*/  @P0 SHF.R.U32.HI R4, RZ, R0, R3 ;  /* 0x00000000ff040219 */ /* 0x002fe20000011603 */
[----:B------:R-:W-:Y:S01]  /*f300*/  IMAD.U32 R3, RZ, RZ, UR6 ;  /* 0x00000006ff037e24 */ /* 0x000fe2000f8e00ff */
[----:B------:R-:W-:Y:S02]  /*f310*/  ULDC.64 UR6, c[0x0][0x280] ;  /* 0x0000a00000067ab9 */ /* 0x000fe40000000a00 */
[--C-:B------:R-:W-:Y:S01]  /*f320*/  SHF.R.S32.HI R5, RZ, 0x1f, R4.reuse ;  /* 0x0000001fff057819 */ /* 0x100fe20000011404 */
[----:B------:R-:W-:-:S04]  /*f330*/  IMAD.MOV R0, RZ, RZ, -R4 ;  /* 0x000000ffff007224 */ /* 0x000fc800078e0a04 */
[----:B------:R-:W-:Y:S02]  /*f340*/  IMAD R0, R8, R0, R2 ;  /* 0x0000000008007224 */ /* 0x000fe400078e0202 */
[----:B------:R-:W-:Y:S02]  /*f350*/  IMAD.MOV.U32 R2, RZ, RZ, R6 ;  /* 0x000000ffff027224 */ /* 0x000fe400078e0006 */
[----:B------:R-:W-:Y:S02]  /*f360*/  IMAD R5, R5, UR4, RZ ;  /* 0x0000000405057c24 */ /* 0x000fe4000f8e02ff */
[----:B--2---:R-:W-:Y:S02]  /*f370*/  IMAD.SHL.U32 R10, R19, 0x10, RZ ;  /* 0x00000010130a7824 */ /* 0x004fe400078e00ff */
[----:B------:R-:W-:-:S03]  /*f380*/  IMAD.WIDE.U32 R2, R4, UR4, R2 ;  /* 0x0000000404027c25 */ /* 0x000fc6000f8e0002 */
[----:B------:R-:W-:Y:S01]  /*f390*/  LOP3.LUT R10, R10, 0x70, RZ, 0xc0, !PT ;  /* 0x000000700a0a7812 */ /* 0x000fe200078ec0ff */
[----:B------:R-:W-:Y:S01]  /*f3a0*/  IMAD R5, R4, UR5, R5 ;  /* 0x0000000504057c24 */ /* 0x000fe2000f8e0205 */
[----:B------:R-:W-:Y:S01]  /*f3b0*/  SHF.R.S32.HI R4, RZ, 0x1f, R0 ;  /* 0x0000001fff047819 */ /* 0x000fe20000011400 */
[----:B------:R-:W-:Y:S01]  /*f3c0*/  ULDC.64 UR4, c[0x0][0x2c8] ;  /* 0x0000b20000047ab9 */ /* 0x000fe20000000a00 */
[----:B------:R-:W-:Y:S01]  /*f3d0*/  LOP3.LUT R10, R10, 0x80, RZ, 0xfc, !PT ;  /* 0x000000800a0a7812 */ /* 0x000fe200078efcff */
[----:B------:R-:W-:Y:S02]  /*f3e0*/  IMAD.IADD R3, R3, 0x1, R5 ;  /* 0x0000000103037824 */ /* 0x000fe400078e0205 */
[----:B------:R-:W-:Y:S02]  /*f3f0*/  IMAD R4, R4, UR4, RZ ;  /* 0x0000000404047c24 */ /* 0x000fe4000f8e02ff */
[----:B------:R-:W-:Y:S01]  /*f400*/  IMAD.WIDE.U32 R2, R0, UR4, R2 ;  /* 0x0000000400027c25 */ /* 0x000fe2000f8e0002 */
[----:B------:R-:W-:-:S02]  /*f410*/  ULDC UR4, c[0x0][0x2b8] ;  /* 0x0000ae0000047ab9 */ /* 0x000fc40000000800 */
[----:B------:R-:W-:Y:S01]  /*f420*/  ISETP.GE.AND P0, PT, R10, UR4, PT ;  /* 0x000000040a007c0c */ /* 0x000fe2000bf06270 */
[----:B---3--:R-:W-:Y:S01]  /*f430*/  IMAD.SHL.U32 R19, R9, 0x10, RZ ;  /* 0x0000001009137824 */ /* 0x008fe200078e00ff */
[----:B------:R0:W5:Y:S01]  /*f440*/  LDL R10, [R1+0x2c] ;  /* 0x00002c00010a7983 */ /* 0x0001620000100800 */
[----:B------:R-:W-:-:S03]  /*f450*/  IMAD R4, R0, UR5, R4 ;  /* 0x0000000500047c24 */ /* 0x000fc6000f8e0204 */
[----:B------:R-:W-:Y:S02]  /*f460*/  LOP3.LUT R19, R19, 0x70, RZ, 0xc0, !PT ;  /* 0x0000007013137812 */ /* 0x000fe400078ec0ff */
[----:B------:R-:W-:Y:S02]  /*f470*/  IADD3 R0, P2, R2, UR6, RZ ;  /* 0x0000000602007c10 */ /* 0x000fe4000ff5e0ff */
[----:B------:R-:W-:Y:S01]  /*f480*/  ISETP.GE.AND P1, PT, R19, UR4, PT ;  /* 0x0000000413007c0c */ /* 0x000fe2000bf26270 */
[----:B------:R-:W-:Y:S01]  /*f490*/  UMOV UR4, 0xffffffff ;  /* 0xffffffff00047882 */ /* 0x000fe20000000000 */
[----:B------:R-:W-:Y:S02]  /*f4a0*/  IADD3.X R2, R3, UR7, R4, P2, !PT ;  /* 0x0000000703027c10 */ /* 0x000fe400097fe404 */
[----:B0-----:R-:W-:Y:S09]  /*f4b0*/  BRA.DIV UR4, `(.L_x_2027) ;  /* 0x0000003604307947 */ /* 0x001ff2000b800000 */
[----:B------:R-:W0:Y:S01]  /*f4c0*/  S2R R6, SR_TID.X ;  /* 0x0000000000067919 */ /* 0x000e220000002100 */
[----:B------:R-:W-:Y:S01]  /*f4d0*/  IMAD.U32 R4, RZ, RZ, UR41 ;  /* 0x00000029ff047e24 */ /* 0x000fe2000f8e00ff */
[----:B------:R-:W-:Y:S01]  /*f4e0*/  ULDC UR4, c[0x0][0x288] ;  /* 0x0000a20000047ab9 */ /* 0x000fe20000000800 */
[----:B------:R-:W1:Y:S01]  /*f4f0*/  SHFL.IDX PT, R7, R0, RZ, 0x181f ;  /* 0x00181fff00077589 */ /* 0x000e6200000e0000 */
[----:B------:R-:W-:-:S03]  /*f500*/  IMAD R3, R8, UR4, RZ ;  /* 0x0000000408037c24 */ /* 0x000fc6000f8e02ff */
[----:B------:R-:W-:Y:S01]  /*f510*/  SHFL.IDX PT, R9, R2, 0x1, 0x181f ;  /* 0x00381f0002097f89 */ /* 0x000fe200000e0000 */
[----:B0-----:R-:W-:-:S04]  /*f520*/  LOP3.LUT R6, R6, 0x7f, RZ, 0xc0, !PT ;  /* 0x0000007f06067812 */ /* 0x001fc800078ec0ff */
[----:B------:R-:W-:-:S05]  /*f530*/  SHF.R.U32.HI R6, RZ, 0x3, R6 ;  /* 0x00000003ff067819 */ /* 0x000fca0000011606 */
[----:B------:R-:W-:Y:S02]  /*f540*/  IMAD R4, R4, 0x80, R6 ;  /* 0x0000008004047824 */ /* 0x000fe400078e0206 */
[----:B------:R-:W0:Y:S02]  /*f550*/  SHFL.IDX PT, R6, R2, RZ, 0x181f ;  /* 0x00181fff02067589 */ /* 0x000e2400000e0000 */
[C---:B------:R-:W-:Y:S01]  /*f560*/  VIADD R5, R4.reuse, 0x10 ;  /* 0x0000001004057836 */ /* 0x040fe20000000000 */
[----:B------:R-:W-:-:S04]  /*f570*/  ISETP.GE.AND P3, PT, R4, R3, PT ;  /* 0x000000030400720c */ /* 0x000fc80003f66270 */
[----:B------:R-:W-:Y:S02]  /*f580*/  ISETP.GE.AND P2, PT, R5, R3, PT ;  /* 0x000000030500720c */ /* 0x000fe40003f46270 */
[----:B------:R-:W2:Y:S07]  /*f590*/  SHFL.IDX PT, R5, R0, 0x1, 0x181f ;  /* 0x00381f0000057f89 */ /* 0x000eae00000e0000 */
[----:B-1----:R-:W-:-:S05]  /*f5a0*/  @!P3 IADD3 R7, P4, R19, R7, RZ ;  /* 0x000000071307b210 */ /* 0x002fca0007f9e0ff */
[----:B0-----:R-:W-:-:S05]  /*f5b0*/  @!P3 IMAD.X R6, RZ, RZ, R6, P4 ;  /* 0x000000ffff06b224 */ /* 0x001fca00020e0606 */
[----:B------:R-:W-:-:S04]  /*f5c0*/  @!P3 LOP3.LUT R7, R7, R6, RZ, 0x3c, !PT ;  /* 0x000000060707b212 */ /* 0x000fc800078e3cff */
[----:B------:R-:W-:Y:S02]  /*f5d0*/  @!P3 LOP3.LUT R6, R7, R6, RZ, 0x3c, !PT ;  /* 0x000000060706b212 */ /* 0x000fe400078e3cff */
        /* <DEDUP_REMOVED lines=48> */
[----:B-1----:R-:W-:Y:S01]  /*f8e0*/  @!P2 IMAD.X R6, RZ, RZ, R6, P3 ;  /* 0x000000ffff06a224 */ /* 0x002fe200018e0606 */
[----:B------:R-:W-:Y:S02]  /*f8f0*/  ISETP.GE.AND P3, PT, R5, R3, PT ;  /* 0x000000030500720c */ /* 0x000fe40003f66270 */
[----:B------:R-:W-:Y:S02]  /*f900*/  SHFL.IDX PT, R5, R2, 0x7, 0x181f ;  /* 0x00f81f0002057f89 */ /* 0x000fe400000e0000 */
[----:B------:R-:W-:-:S04]  /*f910*/  @!P2 LOP3.LUT R7, R7, R6, RZ, 0x3c, !PT ;  /* 0x000000060707a212 */ /* 0x000fc800078e3cff */
[----:B------:R-:W-:-:S04]  /*f920*/  @!P2 LOP3.LUT R6, R7, R6, RZ, 0x3c, !PT ;  /* 0x000000060706a212 */ /* 0x000fc800078e3cff */
[----:B------:R-:W-:-:S05]  /*f930*/  @!P2 LOP3.LUT R7, R7, R6, RZ, 0x3c, !PT ;  /* 0x000000060707a212 */ /* 0x000fca00078e3cff */
[----:B------:R-:W-:Y:S04]  /*f940*/  @!P2 LDGSTS.E.BYPASS.LTC128B.128 [R10+0x22c00], desc[UR48][R6.64], !P1 ;  /* 0x22c00000060aafae */ /* 0x000fe8000c901d70 */
[----:B------:R0:W-:Y:S04]  /*f950*/  @!P2 LDGSTS.E.BYPASS.LTC128B.128 [R10+0x26c00], desc[UR48][R6.64+0x80], !P0 ;  /* 0x26c00080060aafae */ /* 0x0001e8000c101d70 */
        /* <DEDUP_REMOVED lines=10> */
.L_x_2107:
        /* <DEDUP_REMOVED lines=11> */
.L_x_2029:
[----:B------:R-:W-:Y:S05]  /*fab0*/  BSYNC B0 ;  /* 0x0000000000007941 */ /* 0x000fea0003800000 */
.L_x_2028:
[----:B------:R-:W-:Y:S01]  /*fac0*/  NOP ;  /* 0x0000000000007918 */ /* 0x000fe20000000000 */
[----:B------:R-:W-:-:S13]  /*fad0*/  PLOP3.LUT P0, PT, PT, PT, PT, 0x80, 0x0 ;  /* 0x000000000000781c */ /* 0x000fda0003f0f070 */
.L_x_2030:
        /* <DEDUP_REMOVED lines=18> */
.L_x_2108:
[----:B------:R-:W-:Y:S05]  /*fc00*/  BSYNC B0 ;  /* 0x0000000000007941 */ /* 0x000fea0003800000 */
.L_x_2031:
[----:B------:R-:W-:-:S06]  /*fc10*/  UISETP.GE.AND UP0, UPT, UR40, 0x2, UPT ;  /* 0x000000022800788c */ /* 0x000fcc000bf06270 */
[----:B------:R-:W-:-:S13]  /*fc20*/  PLOP3.LUT P0, PT, PT, PT, UP0, 0x80, 0x0 ;  /* 0x000000000000781c */ /* 0x000fda0003f0f008 */
[----:B------:R-:W-:Y:S05]  /*fc30*/  @!P0 BRA `(.L_x_2033) ;  /* 0x0000001400608947 */ /* 0x000fea0003800000 */
[----:B--2---:R2:W5:Y:S01]  /*fc40*/  LDL.LU R0, [R1+0xc] ;  /* 0x00000c0001007983 */ /* 0x0045620000300800 */
[----:B------:R-:W-:-:S03]  /*fc50*/  UIADD3 UR4, UR40, -0x2, URZ ;  /* 0xfffffffe28047890 */ /* 0x000fc6000fffe03f */
[----:B------:R2:W5:Y:S03]  /*fc60*/  LDL.LU R3, [R1+0x4] ;  /* 0x0000040001037983 */ /* 0x0005660000300800 */
[----:B------:R-:W-:-:S07]  /*fc70*/  IMAD.U32 R2, RZ, RZ, UR4 ;  /* 0x00000004ff027e24 */ /* 0x000fce000f8e00ff */
.L_x_2055:
[----:B01----:R-:W3:Y:S01]  /*fc80*/  LDL R6, [R1+0x10] ;  /* 0x0000100001067983 */ /* 0x003ee20000100800 */
        /* <DEDUP_REMOVED lines=8> */
[----:B------:R0:W-:Y:S01]  /*fd10*/  STL [R1+0x4], R10 ;  /* 0x0000040a01007387 */ /* 0x0001e20000100800 */
[----:B---3--:R-:W-:-:S13]  /*fd20*/  LOP3.LUT P1, RZ, R6, 0x2, RZ, 0xc0, !PT ;  /* 0x0000000206ff7812 */ /* 0x008fda000782c0ff */
[----:B0-----:R-:W-:Y:S05]  /*fd30*/  @!P1 BRA `(.L_x_2035) ;  /* 0x0000000800049947 */ /* 0x001fea0003800000 */
[----:B------:R-:W-:Y:S01]  /*fd40*/  LOP3.LUT P1, RZ, R6, 0x1, RZ, 0xc0, !PT ;  /* 0x0000000106ff7812 */ /* 0x000fe2000782c0ff */
[----:B------:R-:W-:-:S12]  /*fd50*/  IMAD.MOV.U32 R8, RZ, RZ, R2 ;  /* 0x000000ffff087224 */ /* 0x000fd800078e0002 */
[----:B------:R-:W-:Y:S05]  /*fd60*/  @!P1 BRA `(.L_x_2036) ;  /* 0x0000000000509947 */ /* 0x000fea0003800000 */
[----:B------:R-:W3:Y:S01]  /*fd70*/  LDL R12, [R1+0x18] ;  /* 0x00001800010c7983 */ /* 0x000ee20000100800 */
[----:B------:R-:W0:Y:S01]  /*fd80*/  LDC R7, c[0x0][0x43c] ;  /* 0x00010f00ff077b82 */ /* 0x000e220000000800 */
[----:B------:R-:W-:Y:S02]  /*fd90*/  ULDC.64 UR4, c[0x0][0x428] ;  /* 0x00010a0000047ab9 */ /* 0x000fe40000000a00 */
[----:B------:R-:W4:Y:S01]  /*fda0*/  LDL R11, [R1+0x14] ;  /* 0x00001400010b7983 */ /* 0x000f220000100800 */
[----:B0-----:R-:W-:-:S13]  /*fdb0*/  ISETP.NE.AND P0, PT, R7, 0x1, PT ;  /* 0x000000010700780c */ /* 0x001fda0003f05270 */
[----:B------:R-:W0:Y:S02]  /*fdc0*/  @P0 LDC.64 R4, c[0x0][0x440] ;  /* 0x00011000ff040b82 */ /* 0x000e240000000a00 */
[----:B0-----:R-:W-:-:S04]  /*fdd0*/  @P0 IMAD.HI.U32 R6, R2, R4, RZ ;  /* 0x0000000402060227 */ /* 0x001fc800078e00ff */
[----:B------:R-:W-:Y:S01]  /*fde0*/  IMAD.MOV.U32 R4, RZ, RZ, R2 ;  /* 0x000000ffff047224 */ /* 0x000fe200078e0002 */
[----:B------:R-:W-:-:S04]  /*fdf0*/  @P0 SHF.R.U32.HI R4, RZ, R5, R6 ;  /* 0x00000005ff040219 */ /* 0x000fc80000011606 */
[--C-:B------:R-:W-:Y:S01]  /*fe00*/  SHF.R.S32.HI R5, RZ, 0x1f, R4.reuse ;  /* 0x0000001fff057819 */ /* 0x100fe20000011404 */
[----:B------:R-:W-:-:S04]  /*fe10*/  IMAD.MOV R8, RZ, RZ, -R4 ;  /* 0x000000ffff087224 */ /* 0x000fc800078e0a04 */
[----:B------:R-:W-:Y:S02]  /*fe20*/  IMAD R8, R7, R8, R2 ;  /* 0x0000000807087224 */ /* 0x000fe400078e0202 */
[----:B---3--:R-:W-:-:S04]  /*fe30*/  IMAD R6, R12, UR4, RZ ;  /* 0x000000040c067c24 */ /* 0x008fc8000f8e02ff */
[C---:B----4-:R-:W-:Y:S02]  /*fe40*/  IMAD R6, R11.reuse, UR5, R6 ;  /* 0x000000050b067c24 */ /* 0x050fe4000f8e0206 */
[----:B------:R-:W-:Y:S01]  /*fe50*/  IMAD.WIDE.U32 R4, R11, UR4, R4 ;  /* 0x000000040b047c25 */ /* 0x000fe2000f8e0004 */
[----:B------:R-:W-:-:S03]  /*fe60*/  ULDC.64 UR4, c[0x0][0x418] ;  /* 0x0001060000047ab9 */ /* 0x000fc60000000a00 */
[----:B------:R-:W-:Y:S01]  /*fe70*/  IMAD.IADD R5, R6, 0x1, R5 ;  /* 0x0000000106057824 */ /* 0x000fe200078e0205 */
[----:B------:R-:W-:-:S04]  /*fe80*/  LEA R6, P0, R4, UR4, 0x2 ;  /* 0x0000000404067c11 */ /* 0x000fc8000f8010ff */
[----:B------:R-:W-:-:S05]  /*fe90*/  LEA.HI.X R7, R4, UR5, R5, 0x2, P0 ;  /* 0x0000000504077c11 */ /* 0x000fca00080f1405 */
[----:B------:R0:W5:Y:S04]  /*fea0*/  LDG.E R16, desc[UR48][R6.64] ;  /* 0x0000003006107981 */ /* 0x000168000c1e1900 */
.L_x_2036:
[----:B0-----:R-:W-:Y:S01]  /*feb0*/  IMAD R6, R10, 0x8, R17 ;  /* 0x000000080a067824 */ /* 0x001fe200078e0211 */
[----:B------:R-:W-:Y:S01]  /*fec0*/  SHF.L.U32 R5, R9, 0x1f, RZ ;  /* 0x0000001f09057819 */ /* 0x000fe200000006ff */
[----:B------:R-:W0:Y:S01]  /*fed0*/  S2R R4, SR_TID.X ;  /* 0x0000000000047919 */ /* 0x000e220000002100 */
[----:B------:R-:W-:Y:S02]  /*fee0*/  BSSY B1, `(.L_x_2037) ;  /* 0x0000005000017945 */ /* 0x000fe40003800000 */
[----:B------:R-:W1:Y:S01]  /*fef0*/  SYNCS.PHASECHK.TRANS64.TRYWAIT P0, [R6+URZ+0x38880], R5 ;  /* 0x03888005060075a7 */ /* 0x000e62000800017f */
[----:B0-----:R-:W-:-:S04]  /*ff00*/  LOP3.LUT R4, R4, 0x7f, RZ, 0xc0, !PT ;  /* 0x0000007f04047812 */ /* 0x001fc800078ec0ff */
[----:B------:R-:W-:Y:S01]  /*ff10*/  ISETP.NE.AND P1, PT, R4, RZ, PT ;  /* 0x000000ff0400720c */ /* 0x000fe20003f25270 */
[----:B-1----:R-:W-:-:S12]  /*ff20*/  @!P0 BRA `(.L_x_2038) ;  /* 0x0000003400748947 */ /* 0x002fd80003800000 */
.L_x_2109:
[----:B------:R-:W-:Y:S05]  /*ff30*/  BSYNC B1 ;  /* 0x0000000000017941 */ /* 0x000fea0003800000 */
.L_x_2037:
        /* <DEDUP_REMOVED lines=9> */
.L_x_2040:
[----:B------:R-:W-:Y:S05]  /*ffd0*/  BSYNC B1 ;  /* 0x0000000000017941 */ /* 0x000fea0003800000 */
.L_x_2039:
[----:B------:R-:W3:Y:S01]  /*ffe0*/  LDL R4, [R1+0x4] ;  /* 0x0000040001047983 */ /* 0x000ee20000100800 */
        /* <DEDUP_REMOVED lines=9> */
[----:B---3--:R-:W-:-:S04]  /*10080*/  IMAD R4, R4, 0x8000, R17 ;  /* 0x0000800004047824 */ /* 0x008fc800078e0211 */
[----:B------:R-:W-:-:S07]  /*10090*/  VIADD R9, R4, 0x10400 ;  /* 0x0001040004097836 */ /* 0x000fce0000000000 */
.L_x_2041:
        /* <DEDUP_REMOVED lines=16> */
.L_x_2042:
        /* <DEDUP_REMOVED lines=13> */
.L_x_2110:
[----:B------:R-:W-:Y:S05]  /*10270*/  BSYNC B1 ;  /* 0x0000000000017941 */ /* 0x000fea0003800000 */
.L_x_2043:
        /* <DEDUP_REMOVED lines=11> */
.L_x_2046:
[----:B------:R-:W-:Y:S05]  /*10330*/  BSYNC B1 ;  /* 0x0000000000017941 */ /* 0x000fea0003800000 */
.L_x_2045:
        /* <DEDUP_REMOVED lines=8> */
.L_x_2047:
        /* <DEDUP_REMOVED lines=15> */
.L_x_2048:
        /* <DEDUP_REMOVED lines=10> */
.L_x_2035:
[----:B------:R-:W-:Y:S05]  /*10550*/  BSYNC B0 ;  /* 0x0000000000007941 */ /* 0x000fea0003800000 */
.L_x_2034:
[----:B------:R-:W-:-:S06]  /*10560*/  UISETP.NE.AND UP0, UPT, UR39, 0x3, UPT ;  /* 0x000000032700788c */ /* 0x000fcc000bf05270 */
[----:B------:R-:W-:-:S13]  /*10570*/  PLOP3.LUT P0, PT, PT, PT, UP0, 0x80, 0x0 ;  /* 0x000000000000781c */ /* 0x000fda0003f0f008 */
[----:B------:R-:W-:Y:S05]  /*10580*/  @!P0 BRA `(.L_x_2049) ;  /* 0x0000000000048947 */ /* 0x000fea0003800000 */
[----:B------:R-:W-:Y:S01]  /*10590*/  BPT.TRAP 0x1 ;  /* 0x000000040000795c */ /* 0x000fe20000300000 */
.L_x_2049:
        /* <DEDUP_REMOVED lines=8> */
.L_x_2111:
[----:B------:R-:W-:Y:S05]  /*10620*/  BSYNC B0 ;  /* 0x0000000000007941 */ /* 0x000fea0003800000 */
.L_x_2050:
[----:B------:R-:W-:Y:S05]  /*10630*/  @!P0 BRA `(.L_x_2052) ;  /* 0x0000000000048947 */ /* 0x000fea0003800000 */
[----:B------:R-:W-:Y:S01]  /*10640*/  BPT.TRAP 0x1 ;  /* 0x000000040000795c */ /* 0x000fe20000300000 */
.L_x_2052:
[----:B0-----:R-:W-:Y:S01]  /*10650*/  SHF.L.U32 R4, R0, 0x1f, RZ ;  /* 0x0000001f00047819 */ /* 0x001fe200000006ff */
[----:B------:R-:W-:-:S03]  /*10660*/  IMAD.SHL.U32 R0, R3, 0x8000, RZ ;  /* 0x0000800003007824 */ /* 0x000fc600078e00ff */
[----:B------:R-:W0:Y:S02]  /*10670*/  SYNCS.PHASECHK.TRANS64.TRYWAIT P1, [R19+URZ+0x38860], R4 ;  /* 0x03886004130075a7 */ /* 0x000e24000802017f */
[----:B0-----:R-:W-:Y:S05]  /*10680*/  @!P1 BRA `(.L_x_2053) ;  /* 0x0000002c00d89947 */ /* 0x001fea0003800000 */
.L_x_2112:
[----:B------:R-:W3:Y:S04]  /*10690*/  LDL R14, [R1+0x28] ;  /* 0x00002800010e7983 */ /* 0x000ee80000100800 */
[----:B------:R-:W4:Y:S04]  /*106a0*/  LDL R13, [R1+0x8] ;  /* 0x00000800010d7983 */ /* 0x000f280000100800 */
[----:B------:R-:W4:Y:S01]  /*106b0*/  LDL R12, [R1] ;  /* 0x00000000010c7983 */ /* 0x000f220000100800 */
[----:B------:R-:W-:Y:S01]  /*106c0*/  LOP3.LUT R3, R0, R18, RZ, 0xfc, !PT ;  /* 0x0000001200037212 */ /* 0x000fe200078efcff */
[----:B------:R-:W-:Y:S05]  /*106d0*/  WARPSYNC.ALL ;  /* 0x0000000000007948 */ /* 0x000fea0003800000 */
[----:B------:R-:W-:-:S05]  /*106e0*/  IMAD.IADD R3, R17, 0x1, R3 ;  /* 0x0000000111037824 */ /* 0x000fca00078e0203 */
[----:B------:R-:W0:Y:S02]  /*106f0*/  LDSM.16.MT88.4 R8, [R3+0x10400] ;  /* 0x010400000308783b */ /* 0x000e240000004200 */
[C-C-:B0-----:R-:W-:Y:S02]  /*10700*/  PRMT R4, R8.reuse, 0x6420, R9.reuse ;  /* 0x0000642008047816 */ /* 0x141fe40000000009 */
        /* <DEDUP_REMOVED lines=158> */
.L_x_2054:
        /* <DEDUP_REMOVED lines=13> */
.L_x_2033:
        /* <DEDUP_REMOVED lines=18> */
.L_x_2057:
[----:B------:R-:W-:Y:S05]  /*112e0*/  BSYNC B0 ;  /* 0x0000000000007941 */ /* 0x000fea0003800000 */
.L_x_2056:
[----:B------:R-:W-:-:S06]  /*112f0*/  UISETP.NE.AND UP0, UPT, UR39, 0x3, UPT ;  /* 0x000000032700788c */ /* 0x000fcc000bf05270 */
[----:B------:R-:W-:-:S13]  /*11300*/  PLOP3.LUT P1, PT, PT, PT, UP0, 0x80, 0x0 ;  /* 0x000000000000781c */ /* 0x000fda0003f2f008 */
[----:B------:R-:W-:Y:S05]  /*11310*/  @!P1 BRA `(.L_x_2058) ;  /* 0x0000000000049947 */ /* 0x000fea0003800000 */
[----:B------:R-:W-:Y:S01]  /*11320*/  BPT.TRAP 0x1 ;  /* 0x000000040000795c */ /* 0x000fe20000300000 */
.L_x_2058:
        /* <DEDUP_REMOVED lines=10> */
.L_x_2113:
[----:B------:R-:W-:Y:S05]  /*113d0*/  BSYNC B0 ;  /* 0x0000000000007941 */ /* 0x000fea0003800000 */
.L_x_2059:
[----:B------:R-:W-:Y:S05]  /*113e0*/  @!P2 BRA `(.L_x_2061) ;  /* 0x000000000004a947 */ /* 0x000fea0003800000 */
[----:B------:R-:W-:Y:S01]  /*113f0*/  BPT.TRAP 0x1 ;  /* 0x000000040000795c */ /* 0x000fe20000300000 */
.L_x_2061:
[----:B--2---:R-:W2:Y:S02]  /*11400*/  LDL R0, [R1+0xc] ;  /* 0x00000c0001007983 */ /* 0x004ea40000100800 */
[----:B--2---:R-:W-:-:S04]  /*11410*/  SHF.L.U32 R0, R0, 0x1f, RZ ;  /* 0x0000001f00007819 */ /* 0x004fc800000006ff */
[----:B------:R-:W2:Y:S02]  /*11420*/  SYNCS.PHASECHK.TRANS64.TRYWAIT P1, [R2+URZ+0x38860], R0 ;  /* 0x03886000020075a7 */ /* 0x000ea4000802017f */
[----:B--2---:R-:W-:Y:S05]  /*11430*/  @!P1 BRA `(.L_x_2062) ;  /* 0x0000002000949947 */ /* 0x004fea0003800000 */
.L_x_2114:
        /* <DEDUP_REMOVED lines=166> */
.L_x_2063:
[----:B------:R-:W2:Y:S01]  /*11ea0*/  LDL.LU R3, [R1+0xc] ;  /* 0x00000c0001037983 */ /* 0x000ea20000300800 */
[----:B0-----:R0:W-:Y:S01]  /*11eb0*/  SYNCS.ARRIVE.TRANS64.A1T0 RZ, [R2+URZ+0x38850], RZ ;  /* 0x038850ff02ff79a7 */ /* 0x0011e2000810003f */
[----:B-1----:R-:W-:Y:S01]  /*11ec0*/  VIADD R0, R19, 0x1 ;  /* 0x0000000113007836 */ /* 0x002fe20000000000 */
[----:B------:R-:W-:Y:S04]  /*11ed0*/  BAR.SYNC.DEFER_BLOCKING 0x2, 0x80 ;  /* 0x0082000000007b1d */ /* 0x000fe80000010000 */
[----:B------:R-:W-:Y:S01]  /*11ee0*/  ISETP.NE.AND P1, PT, R0, 0x2, PT ;  /* 0x000000020000780c */ /* 0x000fe20003f25270 */
[----:B0-----:R-:W-:-:S03]  /*11ef0*/  @!P0 VIADD R2, R2, 0x38880 ;  /* 0x0003888002028836 */ /* 0x001fc60000000000 */
[----:B------:R-:W-:Y:S02]  /*11f00*/  SEL R0, R0, RZ, P1 ;  /* 0x000000ff00007207 */ /* 0x000fe40000800000 */
[----:B------:R-:W-:-:S03]  /*11f10*/  @!P0 PRMT R2, RZ, 0x654, R2 ;  /* 0x00000654ff028816 */ /* 0x000fc60000000002 */
[----:B------:R0:W-:Y:S01]  /*11f20*/  STL [R1+0x4], R0 ;  /* 0x0000040001007387 */ /* 0x0001e20000100800 */
[----:B------:R1:W-:Y:S02]  /*11f30*/  @!P0 SYNCS.ARRIVE.TRANS64.RED.A1T0 RZ, [R2+URZ], RZ ;  /* 0x000000ff02ff89a7 */ /* 0x0003e4000810043f */
[----:B-1----:R-:W-:-:S04]  /*11f40*/  SEL R2, RZ, 0x1, P1 ;  /* 0x00000001ff027807 */ /* 0x002fc80000800000 */
[----:B--2---:R-:W-:-:S05]  /*11f50*/  LOP3.LUT R3, R3, R2, RZ, 0x3c, !PT ;  /* 0x0000000203037212 */ /* 0x004fca00078e3cff */
[----:B------:R0:W-:Y:S02]  /*11f60*/  STL [R1+0xc], R3 ;  /* 0x00000c0301007387 */ /* 0x0001e40000100800 */
.L_x_2008:
[----:B------:R-:W-:Y:S05]  /*11f70*/  BSYNC B7 ;  /* 0x0000000000077941 */ /* 0x000fea0003800000 */
.L_x_2006:
        /* <DEDUP_REMOVED lines=13> */
.L_x_2064:
        /* <DEDUP_REMOVED lines=8> */
.L_x_2065:
[----:B-1----:R-:W2:Y:S01]  /*120d0*/  LDL R0, [R1+0x30] ;  /* 0x0000300001007983 */ /* 0x002ea20000100800 */
[----:B------:R-:W-:Y:S02]  /*120e0*/  ULDC UR4, c[0x0][0xc38] ;  /* 0x00030e0000047ab9 */ /* 0x000fe40000000800 */
[----:B--2---:R-:W-:-:S13]  /*120f0*/  ISETP.GE.AND P0, PT, R0, UR4, PT ;  /* 0x0000000400007c0c */ /* 0x004fda000bf06270 */
[----:B------:R-:W-:Y:S05]  /*12100*/  @!P0 BRA `(.L_x_2066) ;  /* 0xffffffb800b48947 */ /* 0x000fea000383ffff */
.L_x_2003:
        /* <DEDUP_REMOVED lines=12> */
.L_x_2115:
[----:B------:R-:W-:Y:S05]  /*121d0*/  BSYNC B0 ;  /* 0x0000000000007941 */ /* 0x000fea0003800000 */
.L_x_2067:
[----:B------:R-:W-:-:S03]  /*121e0*/  UMOV UR4, 0xffffffff ;  /* 0xffffffff00047882 */ /* 0x000fc60000000000 */
[----:B------:R-:W-:Y:S05]  /*121f0*/  BRA.DIV UR4, `(.L_x_2069) ;  /* 0x00000016044c7947 */ /* 0x000fea000b800000 */
[----:B------:R-:W1:Y:S02]  /*12200*/  S2R R2, SR_TID.X ;  /* 0x0000000000027919 */ /* 0x000e640000002100 */
[----:B-1----:R-:W-:-:S04]  /*12210*/  SHF.R.U32.HI R2, RZ, 0x5, R2 ;  /* 0x00000005ff027819 */ /* 0x002fc80000011602 */
[----:B------:R-:W-:-:S05]  /*12220*/  LOP3.LUT R2, R2, 0x3, RZ, 0xc0, !PT ;  /* 0x0000000302027812 */ /* 0x000fca00078ec0ff */
[----:B------:R1:W2:Y:S02]  /*12230*/  SHFL.IDX PT, R14, R2, RZ, 0x1f ;  /* 0x00001fff020e7589 */ /* 0x0002a400000e0000 */
.L_x_2118:
[----:B--2---:R-:W-:Y:S01]  /*12240*/  ISETP.NE.AND P0, PT, R14, RZ, PT ;  /* 0x000000ff0e00720c */ /* 0x004fe20003f05270 */
[----:B------:R-:W-:-:S12]  /*12250*/  BSSY B0, `(.L_x_2070) ;  /* 0x000002e000007945 */ /* 0x000fd80003800000 */
[----:B------:R-:W-:Y:S05]  /*12260*/  @P0 BRA `(.L_x_2071) ;  /* 0x0000000000b00947 */ /* 0x000fea0003800000 */
[----:B------:R-:W-:-:S03]  /*12270*/  UMOV UR4, 0xffffffff ;  /* 0xffffffff00047882 */ /* 0x000fc60000000000 */
[----:B------:R-:W-:Y:S05]  /*12280*/  BRA.DIV UR4, `(.L_x_2072) ;  /* 0x00000016045c7947 */ /* 0x000fea000b800000 */
[----:B------:R-:W-:-:S13]  /*12290*/  ELECT P6, URZ, PT ;  /* 0x00000000003f782f */ /* 0x000fda00038c0000 */
.L_x_2121:
[----:B------:R-:W-:Y:S05]  /*122a0*/  @!P6 BRA `(.L_x_2071) ;  /* 0x0000000000a0e947 */ /* 0x000fea0003800000 */
[----:B------:R-:W-:-:S06]  /*122b0*/  ULOP3.LUT UR4, UR38, 0x2, URZ, 0xfc, !UPT ;  /* 0x0000000226047892 */ /* 0x000fcc000f8efc3f */
[----:B-1----:R-:W-:-:S05]  /*122c0*/  IMAD.U32 R2, RZ, RZ, UR4 ;  /* 0x00000004ff027e24 */ /* 0x002fca000f8e00ff */
[----:B------:R-:W-:-:S13]  /*122d0*/  ISETP.NE.AND P0, PT, R2, 0x3, PT ;  /* 0x000000030200780c */ /* 0x000fda0003f05270 */
[----:B------:R-:W-:Y:S05]  /*122e0*/  @!P0 BRA `(.L_x_2073) ;  /* 0x0000000000048947 */ /* 0x000fea0003800000 */
[----:B------:R-:W-:Y:S01]  /*122f0*/  BPT.TRAP 0x1 ;  /* 0x000000040000795c */ /* 0x000fe20000300000 */
.L_x_2073:
        /* <DEDUP_REMOVED lines=14> */
.L_x_2122:
[----:B------:R-:W1:Y:S02]  /*123e0*/  SYNCS.PHASECHK.TRANS64.TRYWAIT P1, [R7+URZ], R2 ;  /* 0x00000002070075a7 */ /* 0x000e64000802017f */
[----:B-1----:R-:W-:Y:S05]  /*123f0*/  @!P1 BRA `(.L_x_2075) ;  /* 0x0000001400349947 */ /* 0x002fea0003800000 */
.L_x_2123:
[----:B------:R-:W-:Y:S05]  /*12400*/  @!P0 BRA `(.L_x_2076) ;  /* 0x0000000000048947 */ /* 0x000fea0003800000 */
[----:B------:R-:W-:Y:S01]  /*12410*/  BPT.TRAP 0x1 ;  /* 0x000000040000795c */ /* 0x000fe20000300000 */
.L_x_2076:
[----:B------:R-:W2:Y:S02]  /*12420*/  LDL.LU R4, [R1+0x4] ;  /* 0x0000040001047983 */ /* 0x000ea40000300800 */
[----:B--2---:R-:W-:-:S04]  /*12430*/  IMAD R4, R4, 0x8, R0 ;  /* 0x0000000804047824 */ /* 0x004fc800078e0200 */
[----:B------:R-:W2:Y:S02]  /*12440*/  SYNCS.PHASECHK.TRANS64.TRYWAIT P1, [R4+URZ+0x38860], R5 ;  /* 0x03886005040075a7 */ /* 0x000ea4000802017f */
[----:B--2---:R-:W-:Y:S05]  /*12450*/  @!P1 BRA `(.L_x_2077) ;  /* 0x0000001400309947 */ /* 0x004fea0003800000 */
.L_x_2124:
[----:B------:R-:W-:Y:S05]  /*12460*/  @!P0 BRA `(.L_x_2078) ;  /* 0x0000000000048947 */ /* 0x000fea0003800000 */
[----:B------:R-:W-:Y:S01]  /*12470*/  BPT.TRAP 0x1 ;  /* 0x000000040000795c */ /* 0x000fe20000300000 */
.L_x_2078:
[----:B------:R-:W-:-:S04]  /*12480*/  IMAD R3, R3, 0x8, R0 ;  /* 0x0000000803037824 */ /* 0x000fc800078e0200 */
[----:B------:R-:W3:Y:S02]  /*12490*/  SYNCS.PHASECHK.TRANS64.TRYWAIT P1, [R3+URZ+0x38860], R2 ;  /* 0x03886002030075a7 */ /* 0x000ee4000802017f */
[----:B---3--:R-:W-:Y:S05]  /*124a0*/  @!P1 BRA `(.L_x_2079) ;  /* 0x0000001400309947 */ /* 0x008fea0003800000 */
.L_x_2125:
[----:B------:R-:W-:Y:S05]  /*124b0*/  @!P0 BRA `(.L_x_2080) ;  /* 0x0000000000048947 */ /* 0x000fea0003800000 */
[----:B------:R-:W-:Y:S01]  /*124c0*/  BPT.TRAP 0x1 ;  /* 0x000000040000795c */ /* 0x000fe20000300000 */
.L_x_2080:
[----:B------:R-:W4:Y:S02]  /*124d0*/  SYNCS.PHASECHK.TRANS64.TRYWAIT P0, [R4+URZ+0x38880], R5 ;  /* 0x03888005040075a7 */ /* 0x000f24000800017f */
[----:B----4-:R-:W-:Y:S05]  /*124e0*/  @!P0 BRA `(.L_x_2081) ;  /* 0x0000001400348947 */ /* 0x010fea0003800000 */
.L_x_2082:
[----:B------:R0:W0:Y:S02]  /*124f0*/  SYNCS.PHASECHK.TRANS64.TRYWAIT P0, [R3+URZ+0x38880], R2 ;  /* 0x03888002030075a7 */ /* 0x000024000800017f */
[----:B0-----:R-:W-:Y:S05]  /*12500*/  @!P0 NANOSLEEP.SYNCS 0x989680 ;  /* 0x009896800000895d */ /* 0x001fea0003900000 */
[----:B------:R-:W0:Y:S02]  /*12510*/  @!P0 SYNCS.PHASECHK.TRANS64 P0, [R3+URZ+0x38880], R2 ;  /* 0x03888002030085a7 */ /* 0x000e24000800007f */
[----:B0-----:R-:W-:Y:S05]  /*12520*/  @!P0 BRA `(.L_x_2082) ;  /* 0xfffffffc00f08947 */ /* 0x001fea000383ffff */
.L_x_2071:
[----:B------:R-:W-:Y:S05]  /*12530*/  BSYNC B0 ;  /* 0x0000000000007941 */ /* 0x000fea0003800000 */
.L_x_2070:
[----:B------:R-:W-:Y:S05]  /*12540*/  EXIT ;  /* 0x000000000000794d */ /* 0x000fea0003800000 */
.L_x_1953:
[----:B0-----:R-:W-:-:S04]  /*12550*/  IMAD.U32 R3, RZ, RZ, UR41 ;  /* 0x00000029ff037e24 */ /* 0x001fc8000f8e00ff */
[----:B------:R0:W1:Y:S03]  /*12560*/  SYNCS.PHASECHK.TRANS64.TRYWAIT P1, [R3+URZ+0x38800], R0 ;  /* 0x03880000030075a7 */ /* 0x000066000802017f */
[----:B-1----:R-:W-:Y:S05]  /*12570*/  @!P1 NANOSLEEP.SYNCS 0x989680 ;  /* 0x009896800000995d */ /* 0x002fea0003900000 */
[----:B------:R-:W1:Y:S02]  /*12580*/  @!P1 SYNCS.PHASECHK.TRANS64 P1, [R3+URZ+0x38800], R0 ;  /* 0x03880000030095a7 */ /* 0x000e64000802007f */
[----:B-1----:R-:W-:Y:S05]  /*12590*/  @!P1 BRA `(.L_x_1953) ;  /* 0xfffffffc00ec9947 */ /* 0x002fea000383ffff */
[----:B------:R-:W-:Y:S05]  /*125a0*/  BRA `(.L_x_2083) ;  /* 0xfffffef400987947 */ /* 0x000fea000383ffff */
.L_x_1957:
[----:B-1----:R1:W2:Y:S02]  /*125b0*/  SYNCS.PHASECHK.TRANS64.TRYWAIT P2, [R3+URZ+0x38830], R0 ;  /* 0x03883000030075a7 */ /* 0x0022a4000804017f */
[----:B--2---:R-:W-:Y:S05]  /*125c0*/  @!P2 NANOSLEEP.SYNCS 0x989680 ;  /* 0x009896800000a95d */ /* 0x004fea0003900000 */
[----:B------:R-:W2:Y:S02]  /*125d0*/  @!P2 SYNCS.PHASECHK.TRANS64 P2, [R3+URZ+0x38830], R0 ;  /* 0x038830000300a5a7 */ /* 0x000ea4000804007f */
[----:B--2---:R-:W-:Y:S05]  /*125e0*/  @!P2 BRA `(.L_x_1957) ;  /* 0xfffffffc00f0a947 */ /* 0x004fea000383ffff */
[----:B------:R-:W-:Y:S05]  /*125f0*/  BRA `(.L_x_1956) ;  /* 0xfffffef400bc7947 */ /* 0x000fea000383ffff */
.L_x_1962:
[----:B-1----:R-:W-:-:S04]  /*12600*/  IMAD.U32 R7, RZ, RZ, UR6 ;  /* 0x00000006ff077e24 */ /* 0x002fc8000f8e00ff */
[----:B------:R1:W2:Y:S03]  /*12610*/  SYNCS.PHASECHK.TRANS64.TRYWAIT P3, [R7+URZ+0x38830], R0 ;  /* 0x03883000070075a7 */ /* 0x0002a6000806017f */
[----:B--2---:R-:W-:Y:S05]  /*12620*/  @!P3 NANOSLEEP.SYNCS 0x989680 ;  /* 0x009896800000b95d */ /* 0x004fea0003900000 */
[----:B------:R-:W2:Y:S02]  /*12630*/  @!P3 SYNCS.PHASECHK.TRANS64 P3, [R7+URZ+0x38830], R0 ;  /* 0x038830000700b5a7 */ /* 0x000ea4000806007f */
[----:B--2---:R-:W-:Y:S05]  /*12640*/  @!P3 BRA `(.L_x_1962) ;  /* 0xfffffffc00ecb947 */ /* 0x004fea000383ffff */
[----:B------:R-:W-:Y:S05]  /*12650*/  BRA `(.L_x_1959) ;  /* 0xffffff1c00607947 */ /* 0x000fea000383ffff */
.L_x_1966:
[----:B-1----:R-:W-:-:S04]  /*12660*/  IMAD.U32 R7, RZ, RZ, UR6 ;  /* 0x00000006ff077e24 */ /* 0x002fc8000f8e00ff */
[----:B------:R1:W2:Y:S03]  /*12670*/  SYNCS.PHASECHK.TRANS64.TRYWAIT P3, [R7+URZ+0x38850], R0 ;  /* 0x03885000070075a7 */ /* 0x0002a6000806017f */
[----:B--2---:R-:W-:Y:S05]  /*12680*/  @!P3 NANOSLEEP.SYNCS 0x989680 ;  /* 0x009896800000b95d */ /* 0x004fea0003900000 */
[----:B------:R-:W2:Y:S02]  /*12690*/  @!P3 SYNCS.PHASECHK.TRANS64 P3, [R7+URZ+0x38850], R0 ;  /* 0x038850000700b5a7 */ /* 0x000ea4000806007f */
[----:B--2---:R-:W-:Y:S05]  /*126a0*/  @!P3 BRA `(.L_x_1966) ;  /* 0xfffffffc00ecb947 */ /* 0x004fea000383ffff */
[----:B------:R-:W-:Y:S05]  /*126b0*/  BRA `(.L_x_1963) ;  /* 0xffffff2000347947 */ /* 0x000fea000383ffff */
.L_x_1973:
[----:B-1----:R-:W-:-:S04]  /*126c0*/  IMAD.U32 R9, RZ, RZ, UR6 ;  /* 0x00000006ff097e24 */ /* 0x002fc8000f8e00ff */
[----:B------:R1:W2:Y:S03]  /*126d0*/  SYNCS.PHASECHK.TRANS64.TRYWAIT P2, [R9+URZ+0x38830], R0 ;  /* 0x03883000090075a7 */ /* 0x0002a6000804017f */
[----:B--2---:R-:W-:Y:S05]  /*126e0*/  @!P2 NANOSLEEP.SYNCS 0x989680 ;  /* 0x009896800000a95d */ /* 0x004fea0003900000 */
[----:B------:R-:W2:Y:S02]  /*126f0*/  @!P2 SYNCS.PHASECHK.TRANS64 P2, [R9+URZ+0x38830], R0 ;  /* 0x038830000900a5a7 */ /* 0x000ea4000804007f */
[----:B--2---:R-:W-:Y:S05]  /*12700*/  @!P2 BRA `(.L_x_1973) ;  /* 0xfffffffc00eca947 */ /* 0x004fea000383ffff */
[----:B------:R-:W-:Y:S05]  /*12710*/  BRA `(.L_x_1970) ;  /* 0xffffff4800647947 */ /* 0x000fea000383ffff */
.L_x_1977:
[----:B-1----:R-:W-:-:S04]  /*12720*/  IMAD.U32 R9, RZ, RZ, UR6 ;  /* 0x00000006ff097e24 */ /* 0x002fc8000f8e00ff */
[----:B------:R1:W2:Y:S03]  /*12730*/  SYNCS.PHASECHK.TRANS64.TRYWAIT P2, [R9+URZ+0x38850], R0 ;  /* 0x03885000090075a7 */ /* 0x0002a6000804017f */
[----:B--2---:R-:W-:Y:S05]  /*12740*/  @!P2 NANOSLEEP.SYNCS 0x989680 ;  /* 0x009896800000a95d */ /* 0x004fea0003900000 */
[----:B------:R-:W2:Y:S02]  /*12750*/  @!P2 SYNCS.PHASECHK.TRANS64 P2, [R9+URZ+0x38850], R0 ;  /* 0x038850000900a5a7 */ /* 0x000ea4000804007f */
[----:B--2---:R-:W-:Y:S05]  /*12760*/  @!P2 BRA `(.L_x_1977) ;  /* 0xfffffffc00eca947 */ /* 0x004fea000383ffff */
[----:B------:R-:W-:Y:S05]  /*12770*/  BRA `(.L_x_1974) ;  /* 0xffffff4c002c7947 */ /* 0x000fea000383ffff */
.L_x_1983:
[----:B-1----:R-:W-:-:S04]  /*12780*/  IMAD.U32 R6, RZ, RZ, UR14 ;  /* 0x0000000eff067e24 */ /* 0x002fc8000f8e00ff */
[----:B------:R1:W2:Y:S03]  /*12790*/  SYNCS.PHASECHK.TRANS64.TRYWAIT P1, [R6+URZ+0x38850], R5 ;  /* 0x03885005060075a7 */ /* 0x0002a6000802017f */
[----:B--2---:R-:W-:Y:S05]  /*127a0*/  @!P1 NANOSLEEP.SYNCS 0x989680 ;  /* 0x009896800000995d */ /* 0x004fea0003900000 */
[----:B------:R-:W2:Y:S02]  /*127b0*/  @!P1 SYNCS.PHASECHK.TRANS64 P1, [R6+URZ+0x38850], R5 ;  /* 0x03885005060095a7 */ /* 0x000ea4000802007f */
[----:B--2---:R-:W-:Y:S05]  /*127c0*/  @!P1 BRA `(.L_x_1983) ;  /* 0xfffffffc00ec9947 */ /* 0x004fea000383ffff */
[----:B------:R-:W-:Y:S05]  /*127d0*/  BRA `(.L_x_1982) ;  /* 0xffffff6800cc7947 */ /* 0x000fea000383ffff */
.L_x_2017:
[----:B------:R-:W-:Y:S02]  /*127e0*/  IMAD.MOV.U32 R13, RZ, RZ, R0 ;  /* 0x000000ffff0d7224 */ /* 0x000fe400078e0000 */
[----:B------:R-:W-:Y:S02]  /*127f0*/  IMAD.MOV.U32 R12, RZ, RZ, RZ ;  /* 0x000000ffff0c7224 */ /* 0x000fe400078e00ff */
[----:B------:R-:W-:Y:S02]  /*12800*/  IMAD.MOV.U32 R11, RZ, RZ, 0x1f ;  /* 0x0000001fff0b7424 */ /* 0x000fe400078e00ff */
[----:B------:R-:W-:-:S07]  /*12810*/  IMAD.MOV.U32 R15, RZ, RZ, -0x1 ;  /* 0xffffffffff0f7424 */ /* 0x000fce00078e00ff */
[----:B-1----:R-:W-:Y:S05]  /*12820*/  WARPSYNC.COLLECTIVE R15, `(.L_x_2084) ;  /* 0x000000000f087348 */ /* 0x002fea0003c00000 */
[----:B------:R0:W2:Y:S02]  /*12830*/  SHFL.IDX P6, R14, R13, R12, R11 ;  /* 0x0000000c0d0e7389 */ /* 0x0000a400000c000b */
[----:B012---:R-:W-:Y:S01]  /*12840*/  ENDCOLLECTIVE ;  /* 0x000000000000791b */ /* 0x007fe20003800000 */
.L_x_2084:
[----:B------:R-:W-:Y:S05]  /*12850*/  BRA `(.L_x_2085) ;  /* 0xffffffc000207947 */ /* 0x000fea000383ffff */
.L_x_2019:
[----:B------:R-:W-:Y:S01]  /*12860*/  BSSY B0, `(.L_x_2086) ;  /* 0x0000006000007945 */ /* 0x000fe20003800000 */
[----:B------:R-:W-:-:S07]  /*12870*/  IMAD.MOV.U32 R15, RZ, RZ, -0x1 ;  /* 0xffffffffff0f7424 */ /* 0x000fce00078e00ff */
[----:B-1----:R-:W-:Y:S05]  /*12880*/  WARPSYNC.COLLECTIVE R15, `(.L_x_2087) ;  /* 0x000000000f0c7348 */ /* 0x002fea0003c00000 */
[----:B------:R-:W-:Y:S02]  /*12890*/  ELECT P6, UR62, PT ;  /* 0x00000000003e782f */ /* 0x000fe400038c0000 */
[----:B------:R-:W-:Y:S01]  /*128a0*/  MOV R14, UR62 ;  /* 0x0000003e000e7c02 */ /* 0x000fe20008000f00 */
[----:B-1----:R-:W-:Y:S10]  /*128b0*/  ENDCOLLECTIVE ;  /* 0x000000000000791b */ /* 0x002ff40003800000 */
.L_x_2087:
[----:B------:R-:W-:Y:S05]  /*128c0*/  BSYNC B0 ;  /* 0x0000000000007941 */ /* 0x000fea0003800000 */
.L_x_2086:
[----:B------:R-:W-:Y:S05]  /*128d0*/  BRA `(.L_x_2088) ;  /* 0xffffffc000307947 */ /* 0x000fea000383ffff */
.L_x_2021:
[----:B0-----:R0:W2:Y:S02]  /*128e0*/  SYNCS.PHASECHK.TRANS64.TRYWAIT P1, [R4+URZ+0x38880], R3 ;  /* 0x03888003040075a7 */ /* 0x0010a4000802017f */
[----:B--2---:R-:W-:Y:S05]  /*128f0*/  @!P1 NANOSLEEP.SYNCS 0x989680 ;  /* 0x009896800000995d */ /* 0x004fea0003900000 */
[----:B------:R-:W2:Y:S02]  /*12900*/  @!P1 SYNCS.PHASECHK.TRANS64 P1, [R4+URZ+0x38880], R3 ;  /* 0x03888003040095a7 */ /* 0x000ea4000802007f */
[----:B--2---:R-:W-:Y:S05]  /*12910*/  @!P1 BRA `(.L_x_2021) ;  /* 0xfffffffc00f09947 */ /* 0x004fea000383ffff */
[----:B------:R-:W-:Y:S05]  /*12920*/  BRA `(.L_x_2089) ;  /* 0xffffffc000907947 */ /* 0x000fea000383ffff */
.L_x_2023:
[----:B--2---:R2:W3:Y:S02]  /*12930*/  SYNCS.PHASECHK.TRANS64.TRYWAIT P1, [R4+URZ+0x38840], R3 ;  /* 0x03884003040075a7 */ /* 0x0044e4000802017f */
[----:B---3--:R-:W-:Y:S05]  /*12940*/  @!P1 NANOSLEEP.SYNCS 0x989680 ;  /* 0x009896800000995d */ /* 0x008fea0003900000 */
[----:B------:R-:W3:Y:S02]  /*12950*/  @!P1 SYNCS.PHASECHK.TRANS64 P1, [R4+URZ+0x38840], R3 ;  /* 0x03884003040095a7 */ /* 0x000ee4000802007f */
[----:B---3--:R-:W-:Y:S05]  /*12960*/  @!P1 BRA `(.L_x_2023) ;  /* 0xfffffffc00f09947 */ /* 0x008fea000383ffff */
[----:B------:R-:W-:Y:S05]  /*12970*/  BRA `(.L_x_2090) ;  /* 0xffffffc000fc7947 */ /* 0x000fea000383ffff */
.L_x_2027:
[----:B------:R-:W-:Y:S01]  /*12980*/  IMAD.MOV.U32 R13, RZ, RZ, R2 ;  /* 0x000000ffff0d7224 */ /* 0x000fe200078e0002 */
[----:B------:R-:W-:Y:S01]  /*12990*/  LOP3.LUT R9, R9, 0x7f, RZ, 0xc0, !PT ;  /* 0x0000007f09097812 */ /* 0x000fe200078ec0ff */
[----:B------:R-:W-:Y:S02]  /*129a0*/  IMAD.MOV.U32 R12, RZ, RZ, RZ ;  /* 0x000000ffff0c7224 */ /* 0x000fe400078e00ff */
[----:B------:R-:W-:Y:S01]  /*129b0*/  IMAD.MOV.U32 R11, RZ, RZ, 0x181f ;  /* 0x0000181fff0b7424 */ /* 0x000fe200078e00ff */
[----:B------:R-:W-:Y:S01]  /*129c0*/  SHF.R.U32.HI R5, RZ, 0x3, R9 ;  /* 0x00000003ff057819 */ /* 0x000fe20000011609 */
[----:B------:R-:W-:Y:S02]  /*129d0*/  IMAD.MOV.U32 R15, RZ, RZ, -0x1 ;  /* 0xffffffffff0f7424 */ /* 0x000fe400078e00ff */
[----:B------:R-:W-:-:S07]  /*129e0*/  IMAD.U32 R4, RZ, RZ, UR41 ;  /* 0x00000029ff047e24 */ /* 0x000fce000f8e00ff */
[----:B-----5:R-:W-:Y:S05]  /*129f0*/  WARPSYNC.COLLECTIVE R15, `(.L_x_2091) ;  /* 0x000000000f087348 */ /* 0x020fea0003c00000 */
[----:B------:R0:W1:Y:S02]  /*12a00*/  SHFL.IDX P6, R14, R13, R12, R11 ;  /* 0x0000000c0d0e7389 */ /* 0x00006400000c000b */
[----:B01---5:R-:W-:Y:S01]  /*12a10*/  ENDCOLLECTIVE ;  /* 0x000000000000791b */ /* 0x023fe20003800000 */
.L_x_2091:
[----:B------:R-:W-:-:S04]  /*12a20*/  IMAD R4, R4, 0x80, R5 ;  /* 0x0000008004047824 */ /* 0x000fc800078e0205 */
[----:B------:R-:W-:Y:S02]  /*12a30*/  VIADD R5, R4, 0x10 ;  /* 0x0000001004057836 */ /* 0x000fe40000000000 */
[----:B------:R-:W-:Y:S02]  /*12a40*/  IMAD.MOV.U32 R13, RZ, RZ, R0 ;  /* 0x000000ffff0d7224 */ /* 0x000fe400078e0000 */
[----:B------:R-:W-:-:S07]  /*12a50*/  IMAD.MOV.U32 R6, RZ, RZ, R14 ;  /* 0x000000ffff067224 */ /* 0x000fce00078e000e */
[----:B------:R-:W-:Y:S05]  /*12a60*/  WARPSYNC.COLLECTIVE R15, `(.L_x_2092) ;  /* 0x000000000f087348 */ /* 0x000fea0003c00000 */
[----:B------:R0:W1:Y:S02]  /*12a70*/  SHFL.IDX P6, R14, R13, R12, R11 ;  /* 0x0000000c0d0e7389 */ /* 0x00006400000c000b */
[----:B01----:R-:W-:Y:S01]  /*12a80*/  ENDCOLLECTIVE ;  /* 0x000000000000791b */ /* 0x003fe20003800000 */
.L_x_2092:
        /* <DEDUP_REMOVED lines=9> */
.L_x_2093:
        /* <DEDUP_REMOVED lines=10> */
.L_x_2094:
        /* <DEDUP_REMOVED lines=12> */
.L_x_2095:
[----:B------:R-:W-:-:S05]  /*12c80*/  @!P2 IADD3 R8, P4, R19, R5, RZ ;  /* 0x000000051308a210 */ /* 0x000fca0007f9e0ff */
[----:B------:R-:W-:Y:S02]  /*12c90*/  @!P2 IMAD.X R5, RZ, RZ, R9, P4 ;  /* 0x000000ffff05a224 */ /* 0x000fe400020e0609 */
[----:B------:R-:W-:Y:S02]  /*12ca0*/  @!P2 IMAD.MOV.U32 R6, RZ, RZ, R8 ;  /* 0x000000ffff06a224 */ /* 0x000fe400078e0008 */
[----:B------:R-:W-:Y:S02]  /*12cb0*/  @!P2 IMAD.MOV.U32 R7, RZ, RZ, R5 ;  /* 0x000000ffff07a224 */ /* 0x000fe400078e0005 */
[----:B------:R-:W-:Y:S02]  /*12cc0*/  IMAD.MOV.U32 R13, RZ, RZ, R0 ;  /* 0x000000ffff0d7224 */ /* 0x000fe400078e0000 */
[C---:B------:R-:W-:Y:S01]  /*12cd0*/  VIADD R5, R4.reuse, 0x20 ;  /* 0x0000002004057836 */ /* 0x040fe20000000000 */
[----:B------:R-:W-:Y:S01]  /*12ce0*/  @!PT LDS RZ, [RZ] ;  /* 0x00000000fffff984 */ /* 0x000fe20000000800 */
[----:B------:R-:W-:Y:S01]  /*12cf0*/  @!PT LDS RZ, [RZ] ;  /* 0x00000000fffff984 */ /* 0x000fe20000000800 */
[----:B------:R-:W-:Y:S01]  /*12d00*/  @!PT LDS RZ, [RZ] ;  /* 0x00000000fffff984 */ /* 0x000fe20000000800 */
[----:B------:R-:W-:Y:S01]  /*12d10*/  @!P2 LDGSTS.E.BYPASS.LTC128B.128 [R10+0x20c00], desc[UR48][R6.64], !P1 ;  /* 0x20c00000060aafae */ /* 0x000fe2000c901d70 */
[----:B------:R-:W-:-:S03]  /*12d20*/  VIADD R8, R4, 0x60 ;  /* 0x0000006004087836 */ /* 0x000fc60000000000 */
[----:B------:R0:W-:Y:S01]  /*12d30*/  @!P2 LDGSTS.E.BYPASS.LTC128B.128 [R10+0x24c00], desc[UR48][R6.64+0x80], !P0 ;  /* 0x24c00080060aafae */ /* 0x0001e2000c101d70 */
[----:B------:R-:W-:Y:S01]  /*12d40*/  ISETP.GE.AND P2, PT, R5, R3, PT ;  /* 0x000000030500720c */ /* 0x000fe20003f46270 */
[----:B------:R-:W-:Y:S02]  /*12d50*/  VIADD R5, R4, 0x30 ;  /* 0x0000003004057836 */ /* 0x000fe40000000000 */
[----:B0-----:R-:W-:-:S10]  /*12d60*/  IMAD.MOV.U32 R6, RZ, RZ, R14 ;  /* 0x000000ffff067224 */ /* 0x001fd400078e000e */
[----:B------:R-:W-:Y:S05]  /*12d70*/  WARPSYNC.COLLECTIVE R15, `(.L_x_2096) ;  /* 0x000000000f087348 */ /* 0x000fea0003c00000 */
[----:B------:R0:W1:Y:S02]  /*12d80*/  SHFL.IDX P6, R14, R13, R12, R11 ;  /* 0x0000000c0d0e7389 */ /* 0x00006400000c000b */
[----:B01----:R-:W-:Y:S01]  /*12d90*/  ENDCOLLECTIVE ;  /* 0x000000000000791b */ /* 0x003fe20003800000 */
.L_x_2096:
[----:B------:R-:W-:Y:S02]  /*12da0*/  IMAD.MOV.U32 R13, RZ, RZ, R2 ;  /* 0x000000ffff0d7224 */ /* 0x000fe400078e0002 */
[----:B------:R-:W-:Y:S02]  /*12db0*/  IMAD.MOV.U32 R12, RZ, RZ, 0x3 ;  /* 0x00000003ff0c7424 */ /* 0x000fe400078e00ff */
[----:B------:R-:W-:-:S07]  /*12dc0*/  IMAD.MOV.U32 R7, RZ, RZ, R14 ;  /* 0x000000ffff077224 */ /* 0x000fce00078e000e */
[----:B------:R-:W-:Y:S05]  /*12dd0*/  WARPSYNC.COLLECTIVE R15, `(.L_x_2097) ;  /* 0x000000000f087348 */ /* 0x000fea0003c00000 */
[----:B------:R0:W1:Y:S02]  /*12de0*/  SHFL.IDX P6, R14, R13, R12, R11 ;  /* 0x0000000c0d0e7389 */ /* 0x00006400000c000b */
[----:B01----:R-:W-:Y:S01]  /*12df0*/  ENDCOLLECTIVE ;  /* 0x000000000000791b */ /* 0x003fe20003800000 */
.L_x_2097:
        /* <DEDUP_REMOVED lines=17> */
.L_x_2098:
[----:B------:R-:W-:Y:S02]  /*12f10*/  IMAD.MOV.U32 R13, RZ, RZ, R2 ;  /* 0x000000ffff0d7224 */ /* 0x000fe400078e0002 */
[----:B------:R-:W-:Y:S02]  /*12f20*/  IMAD.MOV.U32 R12, RZ, RZ, 0x4 ;  /* 0x00000004ff0c7424 */ /* 0x000fe400078e00ff */
[----:B------:R-:W-:-:S07]  /*12f30*/  IMAD.MOV.U32 R7, RZ, RZ, R14 ;  /* 0x000000ffff077224 */ /* 0x000fce00078e000e */
[----:B------:R-:W-:Y:S05]  /*12f40*/  WARPSYNC.COLLECTIVE R15, `(.L_x_2099) ;  /* 0x000000000f087348 */ /* 0x000fea0003c00000 */
[----:B------:R0:W1:Y:S02]  /*12f50*/  SHFL.IDX P6, R14, R13, R12, R11 ;  /* 0x0000000c0d0e7389 */ /* 0x00006400000c000b */
[----:B01----:R-:W-:Y:S01]  /*12f60*/  ENDCOLLECTIVE ;  /* 0x000000000000791b */ /* 0x003fe20003800000 */
.L_x_2099:
        /* <DEDUP_REMOVED lines=17> */
.L_x_2100:
[----:B------:R-:W-:Y:S02]  /*13080*/  IMAD.MOV.U32 R13, RZ, RZ, R2 ;  /* 0x000000ffff0d7224 */ /* 0x000fe400078e0002 */
[----:B------:R-:W-:Y:S02]  /*13090*/  IMAD.MOV.U32 R12, RZ, RZ, 0x5 ;  /* 0x00000005ff0c7424 */ /* 0x000fe400078e00ff */
[----:B------:R-:W-:-:S07]  /*130a0*/  IMAD.MOV.U32 R7, RZ, RZ, R14 ;  /* 0x000000ffff077224 */ /* 0x000fce00078e000e */
[----:B------:R-:W-:Y:S05]  /*130b0*/  WARPSYNC.COLLECTIVE R15, `(.L_x_2101) ;  /* 0x000000000f087348 */ /* 0x000fea0003c00000 */
[----:B------:R0:W1:Y:S02]  /*130c0*/  SHFL.IDX P6, R14, R13, R12, R11 ;  /* 0x0000000c0d0e7389 */ /* 0x00006400000c000b */
[----:B01----:R-:W-:Y:S01]  /*130d0*/  ENDCOLLECTIVE ;  /* 0x000000000000791b */ /* 0x003fe20003800000 */
.L_x_2101:
        /* <DEDUP_REMOVED lines=16> */
.L_x_2102:
[----:B------:R-:W-:Y:S02]  /*131e0*/  IMAD.MOV.U32 R13, RZ, RZ, R2 ;  /* 0x000000ffff0d7224 */ /* 0x000fe400078e0002 */
[----:B------:R-:W-:Y:S02]  /*131f0*/  IMAD.MOV.U32 R12, RZ, RZ, 0x6 ;  /* 0x00000006ff0c7424 */ /* 0x000fe400078e00ff */
[----:B------:R-:W-:-:S07]  /*13200*/  IMAD.MOV.U32 R7, RZ, RZ, R14 ;  /* 0x000000ffff077224 */ /* 0x000fce00078e000e */
[----:B------:R-:W-:Y:S05]  /*13210*/  WARPSYNC.COLLECTIVE R15, `(.L_x_2103) ;  /* 0x000000000f087348 */ /* 0x000fea0003c00000 */
[----:B------:R0:W1:Y:S02]  /*13220*/  SHFL.IDX P6, R14, R13, R12, R11 ;  /* 0x0000000c0d0e7389 */ /* 0x00006400000c000b */
[----:B01----:R-:W-:Y:S01]  /*13230*/  ENDCOLLECTIVE ;  /* 0x000000000000791b */ /* 0x003fe20003800000 */
.L_x_2103:
[----:B------:R-:W-:-:S05]  /*13240*/  @!P2 IADD3 R7, P3, R19, R7, RZ ;  /* 0x000000071307a210 */ /* 0x000fca0007f7e0ff */
[----:B------:R-:W-:Y:S01]  /*13250*/  @!P2 IMAD.X R6, RZ, RZ, R6, P3 ;  /* 0x000000ffff06a224 */ /* 0x000fe200018e0606 */
[----:B------:R-:W-:-:S04]  /*13260*/  ISETP.GE.AND P3, PT, R8, R3, PT ;  /* 0x000000030800720c */ /* 0x000fc80003f66270 */
        /* <DEDUP_REMOVED lines=13> */
.L_x_2104:
[----:B------:R-:W-:Y:S02]  /*13340*/  IMAD.MOV.U32 R13, RZ, RZ, R2 ;  /* 0x000000ffff0d7224 */ /* 0x000fe400078e0002 */
[----:B------:R-:W-:Y:S02]  /*13350*/  IMAD.MOV.U32 R12, RZ, RZ, 0x7 ;  /* 0x00000007ff0c7424 */ /* 0x000fe400078e00ff */
[----:B------:R-:W-:-:S07]  /*13360*/  IMAD.MOV.U32 R7, RZ, RZ, R14 ;  /* 0x000000ffff077224 */ /* 0x000fce00078e000e */
[----:B------:R-:W-:Y:S05]  /*13370*/  WARPSYNC.COLLECTIVE R15, `(.L_x_2105) ;  /* 0x000000000f087348 */ /* 0x000fea0003c00000 */
[----:B------:R0:W1:Y:S02]  /*13380*/  SHFL.IDX P6, R14, R13, R12, R11 ;  /* 0x0000000c0d0e7389 */ /* 0x00006400000c000b */
[----:B01----:R-:W-:Y:S01]  /*13390*/  ENDCOLLECTIVE ;  /* 0x000000000000791b */ /* 0x003fe20003800000 */
.L_x_2105:
        /* <DEDUP_REMOVED lines=10> */
.L_x_2106:
[----:B------:R-:W-:Y:S01]  /*13440*/  @!PT LDS RZ, [RZ] ;  /* 0x00000000fffff984 */ /* 0x000fe20000000800 */
[----:B------:R-:W-:Y:S01]  /*13450*/  @!PT LDS RZ, [RZ] ;  /* 0x00000000fffff984 */ /* 0x000fe20000000800 */
[----:B------:R-:W-:Y:S01]  /*13460*/  @!PT LDS RZ, [RZ] ;  /* 0x00000000fffff984 */ /* 0x000fe20000000800 */
[----:B------:R1:W-:Y:S04]  /*13470*/  @!P3 LDGSTS.E.BYPASS.LTC128B.128 [R10+0x23400], desc[UR48][R6.64], !P1 ;  /* 0x23400000060abfae */ /* 0x0003e8000c901d70 */
[----:B------:R1:W-:Y:S01]  /*13480*/  @!P3 LDGSTS.E.BYPASS.LTC128B.128 [R10+0x27400], desc[UR48][R6.64+0x80], !P0 ;  /* 0x27400080060abfae */ /* 0x0003e2000c101d70 */
[----:B------:R-:W-:Y:S01]  /*13490*/  IMAD.MOV.U32 R0, RZ, RZ, R14 ;  /* 0x000000ffff007224 */ /* 0x000fe200078e000e */
[----:B------:R-:W-:Y:S06]  /*134a0*/  BRA `(.L_x_2107) ;  /* 0xffffffc400547947 */ /* 0x000fec000383ffff */
.L_x_2032:
[----:B--2---:R2:W3:Y:S02]  /*134b0*/  SYNCS.PHASECHK.TRANS64.TRYWAIT P0, [R17+URZ+0x38820], R0 ;  /* 0x03882000110075a7 */ /* 0x0044e4000800017f */
[----:B---3--:R-:W-:Y:S05]  /*134c0*/  @!P0 NANOSLEEP.SYNCS 0x989680 ;  /* 0x009896800000895d */ /* 0x008fea0003900000 */
[----:B------:R-:W3:Y:S02]  /*134d0*/  @!P0 SYNCS.PHASECHK.TRANS64 P0, [R17+URZ+0x38820], R0 ;  /* 0x03882000110085a7 */ /* 0x000ee4000800007f */
[----:B---3--:R-:W-:Y:S05]  /*134e0*/  @!P0 BRA `(.L_x_2032) ;  /* 0xfffffffc00f08947 */ /* 0x008fea000383ffff */
[----:B------:R-:W-:Y:S05]  /*134f0*/  BRA `(.L_x_2108) ;  /* 0xffffffc400c07947 */ /* 0x000fea000383ffff */
.L_x_2038:
[----:B0-----:R0:W1:Y:S02]  /*13500*/  SYNCS.PHASECHK.TRANS64.TRYWAIT P0, [R6+URZ+0x38880], R5 ;  /* 0x03888005060075a7 */ /* 0x001064000800017f */
[----:B-1----:R-:W-:Y:S05]  /*13510*/  @!P0 NANOSLEEP.SYNCS 0x989680 ;  /* 0x009896800000895d */ /* 0x002fea0003900000 */
[----:B------:R-:W1:Y:S02]  /*13520*/  @!P0 SYNCS.PHASECHK.TRANS64 P0, [R6+URZ+0x38880], R5 ;  /* 0x03888005060085a7 */ /* 0x000e64000800007f */
[----:B-1----:R-:W-:Y:S05]  /*13530*/  @!P0 BRA `(.L_x_2038) ;  /* 0xfffffffc00f08947 */ /* 0x002fea000383ffff */
[----:B------:R-:W-:Y:S05]  /*13540*/  BRA `(.L_x_2109) ;  /* 0xffffffc800787947 */ /* 0x000fea000383ffff */
.L_x_2044:
[----:B-1----:R1:W3:Y:S02]  /*13550*/  SYNCS.PHASECHK.TRANS64.TRYWAIT P0, [R6+URZ+0x38840], R5 ;  /* 0x03884005060075a7 */ /* 0x0022e4000800017f */
[----:B---3--:R-:W-:Y:S05]  /*13560*/  @!P0 NANOSLEEP.SYNCS 0x989680 ;  /* 0x009896800000895d */ /* 0x008fea0003900000 */
[----:B------:R-:W3:Y:S02]  /*13570*/  @!P0 SYNCS.PHASECHK.TRANS64 P0, [R6+URZ+0x38840], R5 ;  /* 0x03884005060085a7 */ /* 0x000ee4000800007f */
[----:B---3--:R-:W-:Y:S05]  /*13580*/  @!P0 BRA `(.L_x_2044) ;  /* 0xfffffffc00f08947 */ /* 0x008fea000383ffff */
[----:B------:R-:W-:Y:S05]  /*13590*/  BRA `(.L_x_2110) ;  /* 0xffffffcc00347947 */ /* 0x000fea000383ffff */
.L_x_2051:
[----:B0-----:R0:W1:Y:S02]  /*135a0*/  SYNCS.PHASECHK.TRANS64.TRYWAIT P1, [R19+URZ+0x38870], R4 ;  /* 0x03887004130075a7 */ /* 0x001064000802017f */
[----:B-1----:R-:W-:Y:S05]  /*135b0*/  @!P1 NANOSLEEP.SYNCS 0x989680 ;  /* 0x009896800000995d */ /* 0x002fea0003900000 */
[----:B------:R-:W1:Y:S02]  /*135c0*/  @!P1 SYNCS.PHASECHK.TRANS64 P1, [R19+URZ+0x38870], R4 ;  /* 0x03887004130095a7 */ /* 0x000e64000802007f */
[----:B-1----:R-:W-:Y:S05]  /*135d0*/  @!P1 BRA `(.L_x_2051) ;  /* 0xfffffffc00f09947 */ /* 0x002fea000383ffff */
[----:B------:R-:W-:Y:S05]  /*135e0*/  BRA `(.L_x_2111) ;  /* 0xffffffd0000c7947 */ /* 0x000fea000383ffff */
.L_x_2053:
[----:B0-----:R0:W1:Y:S02]  /*135f0*/  SYNCS.PHASECHK.TRANS64.TRYWAIT P1, [R19+URZ+0x38860], R4 ;  /* 0x03886004130075a7 */ /* 0x001064000802017f */
[----:B-1----:R-:W-:Y:S05]  /*13600*/  @!P1 NANOSLEEP.SYNCS 0x989680 ;  /* 0x009896800000995d */ /* 0x002fea0003900000 */
[----:B------:R-:W1:Y:S02]  /*13610*/  @!P1 SYNCS.PHASECHK.TRANS64 P1, [R19+URZ+0x38860], R4 ;  /* 0x03886004130095a7 */ /* 0x000e64000802007f */
[----:B-1----:R-:W-:Y:S05]  /*13620*/  @!P1 BRA `(.L_x_2053) ;  /* 0xfffffffc00f09947 */ /* 0x002fea000383ffff */
[----:B------:R-:W-:Y:S05]  /*13630*/  BRA `(.L_x_2112) ;  /* 0xffffffd000147947 */ /* 0x000fea000383ffff */
.L_x_2060:
[----:B--2---:R2:W3:Y:S02]  /*13640*/  SYNCS.PHASECHK.TRANS64.TRYWAIT P1, [R2+URZ+0x38870], R0 ;  /* 0x03887000020075a7 */ /* 0x0044e4000802017f */
[----:B---3--:R-:W-:Y:S05]  /*13650*/  @!P1 NANOSLEEP.SYNCS 0x989680 ;  /* 0x009896800000995d */ /* 0x008fea0003900000 */
[----:B------:R-:W3:Y:S02]  /*13660*/  @!P1 SYNCS.PHASECHK.TRANS64 P1, [R2+URZ+0x38870], R0 ;  /* 0x03887000020095a7 */ /* 0x000ee4000802007f */
[----:B---3--:R-:W-:Y:S05]  /*13670*/  @!P1 BRA `(.L_x_2060) ;  /* 0xfffffffc00f09947 */ /* 0x008fea000383ffff */
[----:B------:R-:W-:Y:S05]  /*13680*/  BRA `(.L_x_2113) ;  /* 0xffffffdc00507947 */ /* 0x000fea000383ffff */
.L_x_2062:
[----:B--2---:R2:W3:Y:S02]  /*13690*/  SYNCS.PHASECHK.TRANS64.TRYWAIT P1, [R2+URZ+0x38860], R0 ;  /* 0x03886000020075a7 */ /* 0x0044e4000802017f */
[----:B---3--:R-:W-:Y:S05]  /*136a0*/  @!P1 NANOSLEEP.SYNCS 0x989680 ;  /* 0x009896800000995d */ /* 0x008fea0003900000 */
[----:B------:R-:W3:Y:S02]  /*136b0*/  @!P1 SYNCS.PHASECHK.TRANS64 P1, [R2+URZ+0x38860], R0 ;  /* 0x03886000020095a7 */ /* 0x000ee4000802007f */
[----:B---3--:R-:W-:Y:S05]  /*136c0*/  @!P1 BRA `(.L_x_2062) ;  /* 0xfffffffc00f09947 */ /* 0x008fea000383ffff */
[----:B------:R-:W-:Y:S05]  /*136d0*/  BRA `(.L_x_2114) ;  /* 0xffffffdc00587947 */ /* 0x000fea000383ffff */
.L_x_2068:
[----:B0-----:R0:W1:Y:S02]  /*136e0*/  SYNCS.PHASECHK.TRANS64.TRYWAIT P0, [R0+URZ+0x38820], R3 ;  /* 0x03882003000075a7 */ /* 0x001064000800017f */
[----:B-1----:R-:W-:Y:S05]  /*136f0*/  @!P0 NANOSLEEP.SYNCS 0x989680 ;  /* 0x009896800000895d */ /* 0x002fea0003900000 */
[----:B------:R-:W1:Y:S02]  /*13700*/  @!P0 SYNCS.PHASECHK.TRANS64 P0, [R0+URZ+0x38820], R3 ;  /* 0x03882003000085a7 */ /* 0x000e64000800007f */
[----:B-1----:R-:W-:Y:S05]  /*13710*/  @!P0 BRA `(.L_x_2068) ;  /* 0xfffffffc00f08947 */ /* 0x002fea000383ffff */
[----:B------:R-:W-:Y:S05]  /*13720*/  BRA `(.L_x_2115) ;  /* 0xffffffe800a87947 */ /* 0x000fea000383ffff */
.L_x_2069:
        /* <DEDUP_REMOVED lines=11> */
.L_x_2117:
[----:B------:R-:W-:Y:S05]  /*137e0*/  BSYNC B0 ;  /* 0x0000000000007941 */ /* 0x000fea0003800000 */
.L_x_2116:
[----:B------:R-:W-:Y:S05]  /*137f0*/  BRA `(.L_x_2118) ;  /* 0xffffffe800907947 */ /* 0x000fea000383ffff */
.L_x_2072:
[----:B------:R-:W-:Y:S01]  /*13800*/  BSSY B1, `(.L_x_2119) ;  /* 0x0000006000017945 */ /* 0x000fe20003800000 */
[----:B------:R-:W-:-:S07]  /*13810*/  IMAD.MOV.U32 R15, RZ, RZ, -0x1 ;  /* 0xffffffffff0f7424 */ /* 0x000fce00078e00ff */
[----:B01----:R-:W-:Y:S05]  /*13820*/  WARPSYNC.COLLECTIVE R15, `(.L_x_2120) ;  /* 0x000000000f0c7348 */ /* 0x003fea0003c00000 */
[----:B------:R-:W-:Y:S02]  /*13830*/  ELECT P6, UR62, PT ;  /* 0x00000000003e782f */ /* 0x000fe400038c0000 */
[----:B------:R-:W-:Y:S01]  /*13840*/  MOV R14, UR62 ;  /* 0x0000003e000e7c02 */ /* 0x000fe20008000f00 */
[----:B01----:R-:W-:Y:S10]  /*13850*/  ENDCOLLECTIVE ;  /* 0x000000000000791b */ /* 0x003ff40003800000 */
.L_x_2120:
[----:B------:R-:W-:Y:S05]  /*13860*/  BSYNC B1 ;  /* 0x0000000000017941 */ /* 0x000fea0003800000 */
.L_x_2119:
[----:B------:R-:W-:Y:S05]  /*13870*/  BRA `(.L_x_2121) ;  /* 0xffffffe800887947 */ /* 0x000fea000383ffff */
.L_x_2074:
[----:B0-----:R0:W1:Y:S02]  /*13880*/  SYNCS.PHASECHK.TRANS64.TRYWAIT P1, [R6+URZ], R5 ;  /* 0x00000005060075a7 */ /* 0x001064000802017f */
[----:B-1----:R-:W-:Y:S05]  /*13890*/  @!P1 NANOSLEEP.SYNCS 0x989680 ;  /* 0x009896800000995d */ /* 0x002fea0003900000 */
[----:B------:R-:W1:Y:S02]  /*138a0*/  @!P1 SYNCS.PHASECHK.TRANS64 P1, [R6+URZ], R5 ;  /* 0x00000005060095a7 */ /* 0x000e64000802007f */
[----:B-1----:R-:W-:Y:S05]  /*138b0*/  @!P1 BRA `(.L_x_2074) ;  /* 0xfffffffc00f09947 */ /* 0x002fea000383ffff */
[----:B------:R-:W-:Y:S05]  /*138c0*/  BRA `(.L_x_2122) ;  /* 0xffffffe800c47947 */ /* 0x000fea000383ffff */
.L_x_2075:
[----:B-1----:R1:W2:Y:S02]  /*138d0*/  SYNCS.PHASECHK.TRANS64.TRYWAIT P1, [R7+URZ], R2 ;  /* 0x00000002070075a7 */ /* 0x0022a4000802017f */
[----:B--2---:R-:W-:Y:S05]  /*138e0*/  @!P1 NANOSLEEP.SYNCS 0x989680 ;  /* 0x009896800000995d */ /* 0x004fea0003900000 */
[----:B------:R-:W2:Y:S02]  /*138f0*/  @!P1 SYNCS.PHASECHK.TRANS64 P1, [R7+URZ], R2 ;  /* 0x00000002070095a7 */ /* 0x000ea4000802007f */
[----:B--2---:R-:W-:Y:S05]  /*13900*/  @!P1 BRA `(.L_x_2075) ;  /* 0xfffffffc00f09947 */ /* 0x004fea000383ffff */
[----:B------:R-:W-:Y:S05]  /*13910*/  BRA `(.L_x_2123) ;  /* 0xffffffe800b87947 */ /* 0x000fea000383ffff */
.L_x_2077:
[----:B--2---:R2:W3:Y:S02]  /*13920*/  SYNCS.PHASECHK.TRANS64.TRYWAIT P1, [R4+URZ+0x38860], R5 ;  /* 0x03886005040075a7 */ /* 0x0044e4000802017f */
[----:B---3--:R-:W-:Y:S05]  /*13930*/  @!P1 NANOSLEEP.SYNCS 0x989680 ;  /* 0x009896800000995d */ /* 0x008fea0003900000 */
[----:B------:R-:W3:Y:S02]  /*13940*/  @!P1 SYNCS.PHASECHK.TRANS64 P1, [R4+URZ+0x38860], R5 ;  /* 0x03886005040095a7 */ /* 0x000ee4000802007f */
[----:B---3--:R-:W-:Y:S05]  /*13950*/  @!P1 BRA `(.L_x_2077) ;  /* 0xfffffffc00f09947 */ /* 0x008fea000383ffff */
[----:B------:R-:W-:Y:S05]  /*13960*/  BRA `(.L_x_2124) ;  /* 0xffffffe800bc7947 */ /* 0x000fea000383ffff */
.L_x_2079:
[----:B---3--:R3:W4:Y:S02]  /*13970*/  SYNCS.PHASECHK.TRANS64.TRYWAIT P1, [R3+URZ+0x38860], R2 ;  /* 0x03886002030075a7 */ /* 0x008724000802017f */
[----:B----4-:R-:W-:Y:S05]  /*13980*/  @!P1 NANOSLEEP.SYNCS 0x989680 ;  /* 0x009896800000995d */ /* 0x010fea0003900000 */
[----:B------:R-:W4:Y:S02]  /*13990*/  @!P1 SYNCS.PHASECHK.TRANS64 P1, [R3+URZ+0x38860], R2 ;  /* 0x03886002030095a7 */ /* 0x000f24000802007f */
[----:B----4-:R-:W-:Y:S05]  /*139a0*/  @!P1 BRA `(.L_x_2079) ;  /* 0xfffffffc00f09947 */ /* 0x010fea000383ffff */
[----:B------:R-:W-:Y:S05]  /*139b0*/  BRA `(.L_x_2125) ;  /* 0xffffffe800bc7947 */ /* 0x000fea000383ffff */
.L_x_2081:
[----:B----4-:R4:W0:Y:S02]  /*139c0*/  SYNCS.PHASECHK.TRANS64.TRYWAIT P0, [R4+URZ+0x38880], R5 ;  /* 0x03888005040075a7 */ /* 0x010824000800017f */
[----:B0-----:R-:W-:Y:S05]  /*139d0*/  @!P0 NANOSLEEP.SYNCS 0x989680 ;  /* 0x009896800000895d */ /* 0x001fea0003900000 */
[----:B------:R-:W0:Y:S02]  /*139e0*/  @!P0 SYNCS.PHASECHK.TRANS64 P0, [R4+URZ+0x38880], R5 ;  /* 0x03888005040085a7 */ /* 0x000e24000800007f */
[----:B0-----:R-:W-:Y:S05]  /*139f0*/  @!P0 BRA `(.L_x_2081) ;  /* 0xfffffffc00f08947 */ /* 0x001fea000383ffff */
[----:B------:R-:W-:Y:S05]  /*13a00*/  BRA `(.L_x_2082) ;  /* 0xffffffe800b87947 */ /* 0x000fea000383ffff */
.L_x_2126:
        /* <DEDUP_REMOVED lines=15> */
.L_x_12956:


//--------------------- .text._ZN7cutlass13device_kernelIN5flash11enable_sm90INS1_16FlashAttnFwdSm90INS1_25CollectiveMainloopFwdSm90ILi2EN4cute5tupleIJNS5_1CILi1EEES8_S8_EEENS6_IJNS7_ILi128EEESA_NS7_ILi256EEEEEELi256ENS_12float_e4m3_tEfNS_4arch4Sm90ELb1ELb0ELb0ELb1ELb0ELb0ELb0ELb1ELb1ELb1ELb0ELb0EEENS1_21CollectiveEpilogueFwdINS6_IJSA_SB_SA_EEES9_NS_10bfloat16_tESF_Li256ELb1ELb1ELb0ELb1EEENS1_36VarlenDynamicPersistentTileSchedulerILi128ELi128ELi256ELi128ELb0ELb1ELb1ELb1ELb1ELb1EEEEEEEEEvNT_6ParamsE --------------------------
	.section	.text._ZN7cutlass13device_kernelIN5flash11enable_sm90INS1_16FlashAttnFwdSm90INS1_25CollectiveMainloopFwdSm90ILi2EN4cute5tupleIJNS5_1CILi1EEES8_S8_EEENS6_IJNS7_ILi128EEESA_NS7_ILi256EEEEEELi256ENS_12float_e4m3_tEfNS_4arch4Sm90ELb1ELb0ELb0ELb1ELb0ELb0ELb0ELb1ELb1ELb1ELb0ELb0EEENS1_21CollectiveEpilogueFwdINS6_IJSA_SB_SA_EEES9_NS_10bfloat16_tESF_Li256ELb1ELb1ELb0ELb1EEENS1_36VarlenDynamicPersistentTileSchedulerILi128ELi128ELi256ELi128ELb0ELb1ELb1ELb1ELb1ELb1EEEEEEEEEvNT_6ParamsE,"ax",@progbits
	.align	128
.text._ZN7cutlass13device_kernelIN5flash11enable_sm90INS1_16FlashAttnFwdSm90INS1_25CollectiveMainloopFwdSm90ILi2EN4cute5tupleIJNS5_1CILi1EEES8_S8_EEENS6_IJNS7_ILi128EEESA_NS7_ILi256EEEEEELi256ENS_12float_e4m3_tEfNS_4arch4Sm90ELb1ELb0ELb0ELb1ELb0ELb0ELb0ELb1ELb1ELb1ELb0ELb0EEENS1_21CollectiveEpilogueFwdINS6_IJSA_SB_SA_EEES9_NS_10bfloat16_tESF_Li256ELb1ELb1ELb0ELb1EEENS1_36VarlenDynamicPersistentTileSchedulerILi128ELi128ELi256ELi128ELb0ELb1ELb1ELb1ELb1ELb1EEEEEEEEEvNT_6ParamsE:
        .type           _ZN7cutlass13device_kernelIN5flash11enable_sm90INS1_16FlashAttnFwdSm90INS1_25CollectiveMainloopFwdSm90ILi2EN4cute5tupleIJNS5_1CILi1EEES8_S8_EEENS6_IJNS7_ILi128EEESA_NS7_ILi256EEEEEELi256ENS_12float_e4m3_tEfNS_4arch4Sm90ELb1ELb0ELb0ELb1ELb0ELb0ELb0ELb1ELb1ELb1ELb0ELb0EEENS1_21CollectiveEpilogueFwdINS6_IJSA_SB_SA_EEES9_NS_10bfloat16_tESF_Li256ELb1ELb1ELb0ELb1EEENS1_36VarlenDynamicPersistentTileSchedulerILi128ELi128ELi256ELi128ELb0ELb1ELb1ELb1ELb1ELb1EEEEEEEEEvNT_6ParamsE,@function
        .size           _ZN7cutlass13device_kernelIN5flash11enable_sm90INS1_16FlashAttnFwdSm90INS1_25CollectiveMainloopFwdSm90ILi2EN4cute5tupleIJNS5_1CILi1EEES8_S8_EEENS6_IJNS7_ILi128EEESA_NS7_ILi256EEEEEELi256ENS_12float_e4m3_tEfNS_4arch4Sm90ELb1ELb0ELb0ELb1ELb0ELb0ELb0ELb1ELb1ELb1ELb0ELb0EEENS1_21CollectiveEpilogueFwdINS6_IJSA_SB_SA_EEES9_NS_10bfloat16_tESF_Li256ELb1ELb1ELb0ELb1EEENS1_36VarlenDynamicPersistentTileSchedulerILi128ELi128ELi256ELi128ELb0ELb1ELb1ELb1ELb1ELb1EEEEEEEEEvNT_6ParamsE,(.L_x_12957 - _ZN7cutlass13device_kernelIN5flash11enable_sm90INS1_16FlashAttnFwdSm90INS1_25CollectiveMainloopFwdSm90ILi2EN4cute5tupleIJNS5_1CILi1EEES8_S8_EEENS6_IJNS7_ILi128EEESA_NS7_ILi256EEEEEELi256ENS_12float_e4m3_tEfNS_4arch4Sm90ELb1ELb0ELb0ELb1ELb0ELb0ELb0ELb1ELb1ELb1ELb0ELb0EEENS1_21CollectiveEpilogueFwdINS6_IJSA_SB_SA_EEES9_NS_10bfloat16_tESF_Li256ELb1ELb1ELb0ELb1EEENS1_36VarlenDynamicPersistentTileSchedulerILi128ELi128ELi256ELi128ELb0ELb1ELb1ELb1ELb1ELb1EEEEEEEEEvNT_6ParamsE)
        .other          _ZN7cutlass13device_kernelIN5flash11enable_sm90INS1_16FlashAttnFwdSm90INS1_25CollectiveMainloopFwdSm90ILi2EN4cute5tupleIJNS5_1CILi1EEES8_S8_EEENS6_IJNS7_ILi128EEESA_NS7_ILi256EEEEEELi256ENS_12float_e4m3_tEfNS_4arch4Sm90ELb1ELb0ELb0ELb1ELb0ELb0ELb0ELb1ELb1ELb1ELb0ELb0EEENS1_21CollectiveEpilogueFwdINS6_IJSA_SB_SA_EEES9_NS_10bfloat16_tESF_Li256ELb1ELb1ELb0ELb1EEENS1_36VarlenDynamicPersistentTileSchedulerILi128ELi128ELi256ELi128ELb0ELb1ELb1ELb1ELb1ELb1EEEEEEEEEvNT_6ParamsE,@"STO_CUDA_ENTRY STV_DEFAULT"
_ZN7cutlass13device_kernelIN5flash11enable_sm90INS1_16FlashAttnFwdSm90INS1_25CollectiveMainloopFwdSm90ILi2EN4cute5tupleIJNS5_1CILi1EEES8_S8_EEENS6_IJNS7_ILi128EEESA_NS7_ILi256EEEEEELi256ENS_12float_e4m3_tEfNS_4arch4Sm90ELb1ELb0ELb0ELb1ELb0ELb0ELb0ELb1ELb1ELb1ELb0ELb0EEENS1_21CollectiveEpilogueFwdINS6_IJSA_SB_SA_EEES9_NS_10bfloat16_tESF_Li256ELb1ELb1ELb0ELb1EEENS1_36VarlenDynamicPersistentTileSchedulerILi128ELi128ELi256ELi128ELb0ELb1ELb1ELb1ELb1ELb1EEEEEEEEEvNT_6ParamsE:
        /* <DEDUP_REMOVED lines=18> */
.L_x_2128:
[----:B------:R-:W-:Y:S05]  /*0120*/  BSYNC B0 ;  /* 0x0000000000007941 */ /* 0x000fea0003800000 */
.L_x_2127:
        /* <DEDUP_REMOVED lines=41> */
.L_x_2129:
        /* <DEDUP_REMOVED lines=22> */
.L_x_2130:
        /* <DEDUP_REMOVED lines=18> */
.L_x_2131:
        /* <DEDUP_REMOVED lines=22> */
.L_x_2132:
        /* <DEDUP_REMOVED lines=22> */
.L_x_2133:
[----:B------:R-:W-:Y:S01]  /*0900*/  PLOP3.LUT P0, PT, PT, PT, UP0, 0x80, 0x0 ;  /* 0x000000000000781c */ /* 0x000fe20003f0f008 */
[----:B------:R-:W-:Y:S01]  /*0910*/  UMOV UR38, 0x1 ;  /* 0x0000000100267882 */ /* 0x000fe20000000000 */
[----:B------:R-:W-:Y:S01]  /*0920*/  NOP ;  /* 0x0000000000007918 */ /* 0x000fe20000000000 */
[----:B------:R-:W-:Y:S01]  /*0930*/  USEL UR38, UR38, 0x2, !UP0 ;  /* 0x0000000226267887 */ /* 0x000fe2000c000000 */
[----:B------:R-:W-:Y:S01]  /*0940*/  ULDC.64 UR50, c[0x0][0x208] ;  /* 0x0000820000327ab9 */ /* 0x000fe20000000a00 */
[----:B012-4-:R-:W-:Y:S08]  /*0950*/  BAR.SYNC.DEFER_BLOCKING 0x0 ;  /* 0x0000000000007b1d */ /* 0x017ff00000010000 */
[----:B------:R-:W-:Y:S05]  /*0960*/  @!P0 BRA `(.L_x_2134) ;  /* 0x000000d000e48947 */ /* 0x000fea0003800000 */
.L_x_2135:
        /* <DEDUP_REMOVED lines=29> */
[-C--:B------:R-:W-:Y:S01]  /*0b40*/  LEA.HI R3, R0, R12.reuse, RZ, 0x4 ;  /* 0x0000000c00037211 */ /* 0x080fe200078f20ff */
[----:B------:R-:W-:Y:S01]  /*0b50*/  IMAD.SHL.U32 R5, R4, 0x20, RZ ;  /* 0x0000002004057824 */ /* 0x000fe200078e00ff */
[----:B------:R-:W-:Y:S01]  /*0b60*/  LEA.HI R11, R0, R12, RZ, 0x2 ;  /* 0x0000000c000b7211 */ /* 0x000fe200078f10ff */
[----:B------:R-:W-:Y:S01]  /*0b70*/  IMAD.IADD R234, R12, 0x1, -R234 ;  /* 0x000000010cea7824 */ /* 0x000fe200078e0aea */
[----:B------:R-:W-:Y:S02]  /*0b80*/  SHF.R.S32.HI R6, RZ, 0x4, R3 ;  /* 0x00000004ff067819 */ /* 0x000fe40000011403 */
[----:B------:R-:W-:Y:S02]  /*0b90*/  LOP3.LUT R4, R3, 0x3fffff0, RZ, 0xc0, !PT ;  /* 0x03fffff003047812 */ /* 0x000fe400078ec0ff */
[----:B------:R-:W-:-:S02]  /*0ba0*/  SHF.R.S32.HI R7, RZ, 0x1f, R234 ;  /* 0x0000001fff077819 */ /* 0x000fc400000114ea */
[----:B------:R-:W-:Y:S01]  /*0bb0*/  LOP3.LUT R11, R11, 0xfffffffc, RZ, 0xc0, !PT ;  /* 0xfffffffc0b0b7812 */ /* 0x000fe200078ec0ff */
[----:B------:R-:W-:Y:S01]  /*0bc0*/  IMAD.IADD R4, R12, 0x1, -R4 ;  /* 0x000000010c047824 */ /* 0x000fe200078e0a04 */
[----:B------:R-:W-:Y:S02]  /*0bd0*/  LEA.HI R8, R7, R234, RZ, 0x2 ;  /* 0x000000ea07087211 */ /* 0x000fe400078f10ff */
[----:B------:R-:W-:Y:S01]  /*0be0*/  LEA.HI R0, R0, R12, RZ, 0x3 ;  /* 0x0000000c00007211 */ /* 0x000fe200078f18ff */
[----:B------:R-:W-:Y:S01]  /*0bf0*/  IMAD.IADD R11, R12, 0x1, -R11 ;  /* 0x000000010c0b7824 */ /* 0x000fe200078e0a0b */
[--C-:B------:R-:W-:Y:S02]  /*0c00*/  SHF.R.S32.HI R9, RZ, 0x2, R8.reuse ;  /* 0x00000002ff097819 */ /* 0x100fe40000011408 */
[----:B------:R-:W-:Y:S02]  /*0c10*/  SHF.R.S32.HI R10, RZ, 0x1f, R8 ;  /* 0x0000001fff0a7819 */ /* 0x000fe40000011408 */
[----:B------:R-:W-:-:S02]  /*0c20*/  SHF.R.S32.HI R235, RZ, 0x7, R2 ;  /* 0x00000007ffeb7819 */ /* 0x000fc40000011402 */
[----:B------:R-:W-:Y:S02]  /*0c30*/  LEA.HI R10, R10, R9, RZ, 0x3 ;  /* 0x000000090a0a7211 */ /* 0x000fe400078f18ff */
[----:B------:R-:W-:Y:S02]  /*0c40*/  LEA.HI R3, R3, R6, RZ, 0x1 ;  /* 0x0000000603037211 */ /* 0x000fe400078f08ff */
[----:B------:R-:W-:Y:S02]  /*0c50*/  LOP3.LUT R5, R5, 0xfffffc00, RZ, 0xc0, !PT ;  /* 0xfffffc0005057812 */ /* 0x000fe400078ec0ff */
[----:B------:R-:W-:Y:S02]  /*0c60*/  LOP3.LUT R232, R0, 0xfffffff8, RZ, 0xc0, !PT ;  /* 0xfffffff800e87812 */ /* 0x000fe400078ec0ff */
        /* <DEDUP_REMOVED lines=8> */
[----:B------:R-:W-:-:S02]  /*0cf0*/  SHF.R.S32.HI R7, RZ, 0x5, R7 ;  /* 0x00000005ff077819 */ /* 0x000fc40000011407 */
        /* <DEDUP_REMOVED lines=20> */
.L_x_2192:
[----:B012---:R-:W0:Y:S01]  /*0e40*/  LDC.64 R2, c[0x0][0xc88] ;  /* 0x00032200ff027b82 */ /* 0x007e220000000a00 */
[----:B------:R-:W-:Y:S01]  /*0e50*/  ULDC.64 UR6, c[0x0][0xa28] ;  /* 0x00028a0000067ab9 */ /* 0x000fe20000000a00 */
[----:B------:R-:W-:Y:S01]  /*0e60*/  ULDC.64 UR8, c[0x0][0xa18] ;  /* 0x0002860000087ab9 */ /* 0x000fe20000000a00 */
[----:B------:R-:W-:Y:S01]  /*0e70*/  ULDC UR4, c[0x0][0x424] ;  /* 0x0001090000047ab9 */ /* 0x000fe20000000800 */
[----:B0-----:R-:W-:-:S06]  /*0e80*/  IMAD.WIDE R2, R55, 0x4, R2 ;  /* 0x0000000437027825 */ /* 0x001fcc00078e0202 */
[----:B------:R-:W2:Y:S01]  /*0e90*/  LDG.E R2, desc[UR50][R2.64] ;  /* 0x0000003202027981 */ /* 0x000ea2000c1e1900 */
[----:B------:R-:W-:Y:S02]  /*0ea0*/  UISETP.NE.U32.AND UP0, UPT, UR6, URZ, UPT ;  /* 0x0000003f0600728c */ /* 0x000fe4000bf05070 */
[----:B------:R-:W-:Y:S02]  /*0eb0*/  UISETP.NE.U32.AND UP1, UPT, UR8, URZ, UPT ;  /* 0x0000003f0800728c */ /* 0x000fe4000bf25070 */
[----:B------:R-:W-:Y:S02]  /*0ec0*/  UISETP.NE.AND.EX UP0, UPT, UR7, URZ, UPT, UP0 ;  /* 0x0000003f0700728c */ /* 0x000fe4000bf05300 */
[----:B------:R-:W-:-:S04]  /*0ed0*/  UISETP.NE.AND.EX UP1, UPT, UR9, URZ, UPT, UP1 ;  /* 0x0000003f0900728c */ /* 0x000fc8000bf25310 */
[----:B------:R-:W-:Y:S02]  /*0ee0*/  PLOP3.LUT P0, PT, PT, PT, UP0, 0x80, 0x0 ;  /* 0x000000000000781c */ /* 0x000fe40003f0f008 */
[----:B------:R-:W-:Y:S02]  /*0ef0*/  PLOP3.LUT P2, PT, PT, PT, UP1, 0x80, 0x0 ;  /* 0x000000000000781c */ /* 0x000fe40003f4f018 */
[----:B--2---:R-:W-:-:S13]  /*0f00*/  R2UR UR42, R2 ;  /* 0x00000000022a72ca */ /* 0x004fda00000e0000 */
[----:B------:R-:W-:Y:S02]  /*0f10*/  USHF.R.S32.HI UR36, URZ, 0x1f, UR42 ;  /* 0x0000001f3f247899 */ /* 0x000fe4000801142a */
[----:B------:R-:W-:-:S04]  /*0f20*/  @UP0 ULEA UR6, UP2, UR42, UR6, 0x2 ;  /* 0x000000062a060291 */ /* 0x000fc8000f84103f */
[----:B------:R-:W-:Y:S02]  /*0f30*/  @UP0 ULEA.HI.X UR7, UR42, UR7, UR36, 0x2, UP2 ;  /* 0x000000072a070291 */ /* 0x000fe400090f1424 */
[----:B------:R-:W-:Y:S01]  /*0f40*/  @UP1 ULEA UR8, UP0, UR42, UR8, 0x2 ;  /* 0x000000082a081291 */ /* 0x000fe2000f80103f */
[----:B------:R-:W-:-:S03]  /*0f50*/  IMAD.U32 R2, RZ, RZ, UR6 ;  /* 0x00000006ff027e24 */ /* 0x000fc6000f8e00ff */
[----:B------:R-:W-:Y:S01]  /*0f60*/  @UP1 ULEA.HI.X UR9, UR42, UR9, UR36, 0x2, UP0 ;  /* 0x000000092a091291 */ /* 0x000fe200080f1424 */
[----:B------:R-:W-:Y:S01]  /*0f70*/  IMAD.U32 R3, RZ, RZ, UR7 ;  /* 0x00000007ff037e24 */ /* 0x000fe2000f8e00ff */
[----:B------:R-:W-:Y:S01]  /*0f80*/  ULDC.64 UR6, c[0x0][0x418] ;  /* 0x0001060000067ab9 */ /* 0x000fe20000000a00 */
[----:B------:R-:W-:-:S03]  /*0f90*/  IMAD.U32 R4, RZ, RZ, UR8 ;  /* 0x00000008ff047e24 */ /* 0x000fc6000f8e00ff */
[----:B------:R-:W-:Y:S01]  /*0fa0*/  IMAD.U32 R5, RZ, RZ, UR9 ;  /* 0x00000009ff057e24 */ /* 0x000fe2000f8e00ff */
[----:B------:R-:W2:Y:S01]  /*0fb0*/  @P0 LDG.E R2, desc[UR50][R2.64] ;  /* 0x0000003202020981 */ /* 0x000ea2000c1e1900 */
[----:B------:R-:W-:Y:S01]  /*0fc0*/  UISETP.NE.U32.AND UP0, UPT, UR6, URZ, UPT ;  /* 0x0000003f0600728c */ /* 0x000fe2000bf05070 */
[----:B------:R-:W-:Y:S02]  /*0fd0*/  ULDC.64 UR8, c[0x0][0xa20] ;  /* 0x0002880000087ab9 */ /* 0x000fe40000000a00 */
[----:B---3--:R-:W3:Y:S01]  /*0fe0*/  @P2 LDG.E R4, desc[UR50][R4.64] ;  /* 0x0000003204042981 */ /* 0x008ee2000c1e1900 */
[----:B------:R-:W-:Y:S01]  /*0ff0*/  UISETP.NE.AND.EX UP0, UPT, UR7, URZ, UPT, UP0 ;  /* 0x0000003f0700728c */ /* 0x000fe2000bf05300 */
[----:B------:R-:W-:Y:S01]  /*1000*/  ISETP.NE.U32.AND P1, PT, RZ, UR8, PT ;  /* 0x00000008ff007c0c */ /* 0x000fe2000bf25070 */
[----:B------:R-:W-:Y:S01]  /*1010*/  ULDC UR6, c[0x0][0x2f0] ;  /* 0x0000bc0000067ab9 */ /* 0x000fe20000000800 */
[----:B------:R-:W-:Y:S01]  /*1020*/  UMOV UR52, URZ ;  /* 0x0000003f00347c82 */ /* 0x000fe20008000000 */
[----:B------:R-:W-:Y:S01]  /*1030*/  USEL UR4, UR4, 0x1, UP0 ;  /* 0x0000000104047887 */ /* 0x000fe20008000000 */
[----:B------:R-:W-:Y:S01]  /*1040*/  ISETP.NE.AND.EX P1, PT, RZ, UR9, PT, P1 ;  /* 0x00000009ff007c0c */ /* 0x000fe2000bf25310 */
[----:B------:R-:W-:-:S02]  /*1050*/  ULDC UR53, c[0x0][0x288] ;  /* 0x0000a20000357ab9 */ /* 0x000fc40000000800 */
[----:B------:R-:W-:Y:S01]  /*1060*/  UIMAD UR4, UR4, UR6, URZ ;  /* 0x00000006040472a4 */ /* 0x000fe2000f8e023f */
[----:B--2---:R-:W-:Y:S02]  /*1070*/  @P0 R2UR UR52, R2 ;  /* 0x00000000023402ca */ /* 0x004fe400000e0000 */
[----:B---3--:R-:W-:Y:S01]  /*1080*/  @P2 R2UR UR53, R4 ;  /* 0x00000000043522ca */ /* 0x008fe200000e0000 */
[----:B----4-:R-:W-:-:S14]  /*1090*/  @P2 BRA `(.L_x_2136) ;  /* 0x0000000000342947 */ /* 0x010fdc0003800000 */
        /* <DEDUP_REMOVED lines=13> */
.L_x_2136:
[----:B------:R-:W-:Y:S01]  /*1170*/  UMOV UR43, UR48 ;  /* 0x00000030002b7c82 */ /* 0x000fe20008000000 */
[----:B------:R-:W-:Y:S05]  /*1180*/  @!P1 BRA `(.L_x_2137) ;  /* 0x00000000001c9947 */ /* 0x000fea0003800000 */
[----:B------:R-:W-:-:S04]  /*1190*/  ULEA UR4, UP0, UR42, UR8, 0x2 ;  /* 0x000000082a047291 */ /* 0x000fc8000f80103f */
[----:B------:R-:W-:Y:S02]  /*11a0*/  ULEA.HI.X UR6, UR42, UR9, UR36, 0x2, UP0 ;  /* 0x000000092a067291 */ /* 0x000fe400080f1424 */
[----:B------:R-:W-:-:S04]  /*11b0*/  IMAD.U32 R2, RZ, RZ, UR4 ;  /* 0x00000004ff027e24 */ /* 0x000fc8000f8e00ff */
[----:B------:R-:W-:-:S05]  /*11c0*/  IMAD.U32 R3, RZ, RZ, UR6 ;  /* 0x00000006ff037e24 */ /* 0x000fca000f8e00ff */
[----:B------:R-:W2:Y:S02]  /*11d0*/  LDG.E R2, desc[UR50][R2.64] ;  /* 0x0000003202027981 */ /* 0x000ea4000c1e1900 */
[----:B--2---:R-:W-:Y:S01]  /*11e0*/  R2UR UR4, R2 ;  /* 0x00000000020472ca */ /* 0x004fe200000e0000 */
[----:B------:R-:W-:-:S14]  /*11f0*/  BRA `(.L_x_2138) ;  /* 0x0000000000347947 */ /* 0x000fdc0003800000 */
.L_x_2137:
        /* <DEDUP_REMOVED lines=13> */
.L_x_2138:
        /* <DEDUP_REMOVED lines=13> */
[----:B------:R-:W-:Y:S02]  /*13a0*/  @UP0 UIMAD UR10, UR36, UR16, URZ ;  /* 0x00000010240a02a4 */ /* 0x000fe4000f8e023f */
[----:B------:R-:W-:Y:S02]  /*13b0*/  @UP1 UIMAD UR12, UR36, UR18, URZ ;  /* 0x00000012240c12a4 */ /* 0x000fe4000f8e023f */
[----:B------:R-:W-:Y:S02]  /*13c0*/  @UP0 UIMAD UR17, UR42, UR17, UR10 ;  /* 0x000000112a1102a4 */ /* 0x000fe4000f8e020a */
[----:B------:R-:W-:Y:S02]  /*13d0*/  @UP1 UIMAD.WIDE.U32 UR10, UR42, UR18, URZ ;  /* 0x000000122a0a12a5 */ /* 0x000fe4000f8e003f */
[----:B------:R-:W-:-:S02]  /*13e0*/  @UP0 UIMAD.WIDE.U32 UR14, UR42, UR16, URZ ;  /* 0x000000102a0e02a5 */ /* 0x000fc4000f8e003f */
[----:B------:R-:W-:Y:S02]  /*13f0*/  @UP1 UIMAD UR18, UR42, UR19, UR12 ;  /* 0x000000132a1212a4 */ /* 0x000fe4000f8e020c */
[----:B------:R-:W-:Y:S02]  /*1400*/  @UP1 USHF.R.S32.HI UR19, URZ, 0x1f, UR48 ;  /* 0x0000001f3f131899 */ /* 0x000fe40008011430 */
[----:B------:R-:W-:Y:S01]  /*1410*/  @UP0 USHF.R.S32.HI UR16, URZ, 0x1f, UR48 ;  /* 0x0000001f3f100899 */ /* 0x000fe20008011430 */
[----:B------:R-:W-:Y:S01]  /*1420*/  @UP1 ULDC.64 UR12, c[0x0][0x9c0] ;  /* 0x00027000000c1ab9 */ /* 0x000fe20000000a00 */
[----:B------:R-:W-:Y:S02]  /*1430*/  @UP0 UIADD3 UR15, UR15, UR17, URZ ;  /* 0x000000110f0f0290 */ /* 0x000fe4000fffe03f */
[----:B------:R-:W-:Y:S02]  /*1440*/  @UP1 UIMAD UR17, UR19, UR12, URZ ;  /* 0x0000000c131112a4 */ /* 0x000fe4000f8e023f */
[----:B------:R-:W-:-:S02]  /*1450*/  @UP0 UIMAD UR16, UR16, UR20, URZ ;  /* 0x00000014101002a4 */ /* 0x000fc4000f8e023f */
[----:B------:R-:W-:Y:S02]  /*1460*/  @UP1 UIADD3 UR11, UR11, UR18, URZ ;  /* 0x000000120b0b1290 */ /* 0x000fe4000fffe03f */
[----:B------:R-:W-:Y:S02]  /*1470*/  @UP1 UIMAD UR17, UR48, UR13, UR17 ;  /* 0x0000000d301112a4 */ /* 0x000fe4000f8e0211 */
[----:B------:R-:W-:Y:S02]  /*1480*/  @UP0 UIMAD UR16, UR48, UR21, UR16 ;  /* 0x00000015301002a4 */ /* 0x000fe4000f8e0210 */
[----:B------:R-:W-:Y:S02]  /*1490*/  @UP0 UIMAD.WIDE.U32 UR14, UR48, UR20, UR14 ;  /* 0x00000014300e02a5 */ /* 0x000fe4000f8e000e */
[----:B------:R-:W-:Y:S02]  /*14a0*/  @UP1 UIMAD.WIDE.U32 UR12, UR48, UR12, UR10 ;  /* 0x0000000c300c12a5 */ /* 0x000fe4000f8e000a */
[----:B------:R-:W-:-:S02]  /*14b0*/  @UP0 UIADD3 UR11, UR15, UR16, URZ ;  /* 0x000000100f0b0290 */ /* 0x000fc4000fffe03f */
[----:B------:R-:W-:Y:S02]  /*14c0*/  @UP0 ULEA UR8, UP2, UR14, UR8, 0x2 ;  /* 0x000000080e080291 */ /* 0x000fe4000f84103f */
[----:B------:R-:W-:Y:S02]  /*14d0*/  @UP1 UIADD3 UR10, UR13, UR17, URZ ;  /* 0x000000110d0a1290 */ /* 0x000fe4000fffe03f */
[----:B------:R-:W-:Y:S02]  /*14e0*/  @UP1 ULEA UR6, UP3, UR12, UR6, 0x2 ;  /* 0x000000060c061291 */ /* 0x000fe4000f86103f */
[----:B------:R-:W-:Y:S01]  /*14f0*/  @UP0 ULEA.HI.X UR9, UR14, UR9, UR11, 0x2, UP2 ;  /* 0x000000090e090291 */ /* 0x000fe200090f140b */
[----:B------:R-:W-:Y:S01]  /*1500*/  IMAD.U32 R4, RZ, RZ, UR8 ;  /* 0x00000008ff047e24 */ /* 0x000fe2000f8e00ff */
[----:B------:R-:W-:Y:S02]  /*1510*/  @UP1 ULEA.HI.X UR7, UR12, UR7, UR10, 0x2, UP3 ;  /* 0x000000070c071291 */ /* 0x000fe400098f140a */
[----:B------:R-:W-:Y:S01]  /*1520*/  IMAD.U32 R6, RZ, RZ, UR6 ;  /* 0x00000006ff067e24 */ /* 0x000fe2000f8e00ff */
[----:B------:R-:W-:Y:S01]  /*1530*/  USHF.L.U32 UR37, UR5, 0x7, URZ ;  /* 0x0000000705257899 */ /* 0x000fe2000800063f */
[----:B------:R-:W-:Y:S01]  /*1540*/  IMAD.U32 R5, RZ, RZ, UR9 ;  /* 0x00000009ff057e24 */ /* 0x000fe2000f8e00ff */
[----:B------:R-:W-:Y:S01]  /*1550*/  ULDC UR6, c[0x0][0x988] ;  /* 0x0002620000067ab9 */ /* 0x000fe20000000800 */
[----:B------:R-:W-:Y:S01]  /*1560*/  IMAD.U32 R7, RZ, RZ, UR7 ;  /* 0x00000007ff077e24 */ /* 0x000fe2000f8e00ff */
[----:B------:R-:W-:-:S02]  /*1570*/  ULDC UR5, c[0x0][0x448] ;  /* 0x0001120000057ab9 */ /* 0x000fc40000000800 */
[----:B------:R0:W2:Y:S04]  /*1580*/  @P0 LDG.E R3, desc[UR50][R4.64] ;  /* 0x0000003204030981 */ /* 0x0000a8000c1e1900 */
[----:B------:R1:W2:Y:S01]  /*1590*/  @P1 LDG.E R0, desc[UR50][R6.64] ;  /* 0x0000003206001981 */ /* 0x0002a2000c1e1900 */
[----:B------:R-:W-:Y:S01]  /*15a0*/  UISETP.NE.AND UP0, UPT, UR5, 0x1, UPT ;  /* 0x000000010500788c */ /* 0x000fe2000bf05270 */
[----:B------:R-:W-:Y:S01]  /*15b0*/  PLOP3.LUT P0, PT, PT, PT, PT, 0x80, 0x0 ;  /* 0x000000000000781c */ /* 0x000fe20003f0f070 */
[----:B------:R-:W-:Y:S01]  /*15c0*/  UIADD3 UR52, -UR52, UR4, URZ ;  /* 0x0000000434347290 */ /* 0x000fe2000fffe13f */
[----:B------:R-:W-:Y:S02]  /*15d0*/  CS2R R150, SRZ ;  /* 0x0000000000967805 */ /* 0x000fe4000001ff00 */
[----:B------:R-:W-:-:S02]  /*15e0*/  CS2R R26, SRZ ;  /* 0x00000000001a7805 */ /* 0x000fc4000001ff00 */
[----:B0-----:R-:W-:Y:S01]  /*15f0*/  CS2R R4, SRZ ;  /* 0x0000000000047805 */ /* 0x001fe2000001ff00 */
[----:B------:R-:W-:Y:S01]  /*1600*/  UIADD3 UR7, UR52, 0x80, -UR53 ;  /* 0x0000008034077890 */ /* 0x000fe2000fffe835 */
[----:B------:R-:W-:Y:S02]  /*1610*/  CS2R R108, SRZ ;  /* 0x00000000006c7805 */ /* 0x000fe4000001ff00 */
[----:B------:R-:W-:Y:S02]  /*1620*/  CS2R R144, SRZ ;  /* 0x0000000000907805 */ /* 0x000fe4000001ff00 */
[----:B------:R-:W-:Y:S02]  /*1630*/  CS2R R142, SRZ ;  /* 0x00000000008e7805 */ /* 0x000fe4000001ff00 */
[----:B------:R-:W-:Y:S01]  /*1640*/  CS2R R30, SRZ ;  /* 0x00000000001e7805 */ /* 0x000fe2000001ff00 */
[----:B------:R-:W-:Y:S01]  /*1650*/  @UP0 ULDC UR4, c[0x0][0x44c] ;  /* 0x0001130000040ab9 */ /* 0x000fe20000000800 */
[----:B------:R-:W-:Y:S01]  /*1660*/  @UP0 ULDC UR8, c[0x0][0x450] ;  /* 0x0001140000080ab9 */ /* 0x000fe20000000800 */
        /* <DEDUP_REMOVED lines=51> */
[----:B-1----:R-:W-:Y:S02]  /*19a0*/  CS2R R6, SRZ ;  /* 0x0000000000067805 */ /* 0x002fe4000001ff00 */
[----:B------:R-:W-:Y:S02]  /*19b0*/  CS2R R32, SRZ ;  /* 0x0000000000207805 */ /* 0x000fe4000001ff00 */
[----:B------:R-:W-:Y:S02]  /*19c0*/  CS2R R158, SRZ ;  /* 0x00000000009e7805 */ /* 0x000fe4000001ff00 */
[----:B------:R-:W-:-:S02]  /*19d0*/  CS2R R160, SRZ ;  /* 0x0000000000a07805 */ /* 0x000fc4000001ff00 */
[----:B------:R-:W-:Y:S02]  /*19e0*/  CS2R R24, SRZ ;  /* 0x0000000000187805 */ /* 0x000fe4000001ff00 */
[----:B------:R-:W-:Y:S01]  /*19f0*/  CS2R R162, SRZ ;  /* 0x0000000000a27805 */ /* 0x000fe2000001ff00 */
[----:B--2---:R-:W-:Y:S01]  /*1a00*/  FMUL.FTZ R0, R3, R0 ;  /* 0x0000000003007220 */ /* 0x004fe20000410000 */
[----:B------:R-:W-:-:S03]  /*1a10*/  CS2R R2, SRZ ;  /* 0x0000000000027805 */ /* 0x000fc6000001ff00 */
[----:B------:R-:W-:Y:S01]  /*1a20*/  FMUL.FTZ R0, R0, UR6 ;  /* 0x0000000600007c20 */ /* 0x000fe20008410000 */
[----:B------:R-:W-:-:S04]  /*1a30*/  UIADD3 UR6, UR37, 0x7f, URZ ;  /* 0x0000007f25067890 */ /* 0x000fc8000fffe03f */
[----:B------:R-:W-:Y:S01]  /*1a40*/  UIMAD.WIDE.U32 UR4, UR6, UR4, URZ ;  /* 0x00000004060472a5 */ /* 0x000fe2000f8e003f */
[----:B------:R-:W-:Y:S01]  /*1a50*/  R2UR UR39, R0 ;  /* 0x00000000002772ca */ /* 0x000fe200000e0000 */
[----:B------:R-:W-:Y:S02]  /*1a60*/  UIADD3 UR4, UR52, 0x7f, URZ ;  /* 0x0000007f34047890 */ /* 0x000fe4000fffe03f */
        /* <DEDUP_REMOVED lines=44> */
.L_x_2140:
        /* <DEDUP_REMOVED lines=9> */
.L_x_2290:
[----:B------:R-:W-:Y:S05]  /*1dc0*/  @!P0 BRA `(.L_x_2142) ;  /* 0x0000000000048947 */ /* 0x000fea0003800000 */
[----:B------:R-:W-:Y:S01]  /*1dd0*/  BPT.TRAP 0x1 ;  /* 0x000000040000795c */ /* 0x000fe20000300000 */
.L_x_2142:
[----:B0-----:R-:W-:Y:S02]  /*1de0*/  IMAD.U32 R3, RZ, RZ, UR54 ;  /* 0x00000036ff037e24 */ /* 0x001fe4000f8e00ff */
[----:B------:R-:W-:-:S03]  /*1df0*/  IMAD.U32 R0, RZ, RZ, UR45 ;  /* 0x0000002dff007e24 */ /* 0x000fc6000f8e00ff */
[----:B------:R-:W-:Y:S02]  /*1e00*/  LEA R3, R3, UR41, 0x3 ;  /* 0x0000002903037c11 */ /* 0x000fe4000f8e18ff */
[----:B------:R-:W-:-:S04]  /*1e10*/  SHF.L.U32 R0, R0, 0x1f, RZ ;  /* 0x0000001f00007819 */ /* 0x000fc800000006ff */
[----:B------:R0:W1:Y:S01]  /*1e20*/  SYNCS.PHASECHK.TRANS64.TRYWAIT P2, [R3+URZ+0x38830], R0 ;  /* 0x03883000030075a7 */ /* 0x000062000804017f */
[----:B------:R-:W-:Y:S05]  /*1e30*/  @!P0 BRA `(.L_x_2143) ;  /* 0x0000000000048947 */ /* 0x000fea0003800000 */
[----:B------:R-:W-:Y:S01]  /*1e40*/  BPT.TRAP 0x1 ;  /* 0x000000040000795c */ /* 0x000fe20000300000 */
.L_x_2143:
[----:B------:R-:W2:Y:S02]  /*1e50*/  S2R R2, SR_TID.X ;  /* 0x0000000000027919 */ /* 0x000ea40000002100 */
[----:B--2---:R-:W-:Y:S01]  /*1e60*/  LOP3.LUT P1, RZ, R2, 0x7f, RZ, 0xc0, !PT ;  /* 0x0000007f02ff7812 */ /* 0x004fe2000782c0ff */
[----:B-1----:R-:W-:-:S12]  /*1e70*/  @P2 BRA `(.L_x_2144) ;  /* 0x0000000000082947 */ /* 0x002fd80003800000 */
[----:B------:R-:W1:Y:S02]  /*1e80*/  SYNCS.PHASECHK.TRANS64.TRYWAIT P2, [R3+URZ+0x38830], R0 ;  /* 0x03883000030075a7 */ /* 0x000e64000804017f */
[----:B-1----:R-:W-:Y:S05]  /*1e90*/  @!P2 BRA `(.L_x_2145) ;  /* 0x00000124002ca947 */ /* 0x002fea0003800000 */
.L_x_2144:
        /* <DEDUP_REMOVED lines=10> */
[----:B------:R-:W-:Y:S01]  /*1f40*/  IMAD.U32 R21, RZ, RZ, UR39 ;  /* 0x00000027ff157e24 */ /* 0x000fe2000f8e00ff */
[----:B------:R-:W-:Y:S01]  /*1f50*/  UMOV UR5, 0x40000040 ;  /* 0x4000004000057882 */ /* 0x000fe20000000000 */
[----:B------:R-:W-:Y:S01]  /*1f60*/  UMOV UR7, 0x40000040 ;  /* 0x4000004000077882 */ /* 0x000fe20000000000 */
[----:B------:R-:W-:Y:S01]  /*1f70*/  ULOP3.LUT UR49, UR4, 0x10000, URZ, 0xfc, !UPT ;  /* 0x0001000004317892 */ /* 0x000fe2000f8efc3f */
[----:B------:R-:W-:Y:S01]  /*1f80*/  @!P1 VIADD R3, R3, 0x38840 ;  /* 0x0003884003039836 */ /* 0x000fe20000000000 */
[----:B------:R-:W-:Y:S01]  /*1f90*/  UIADD3 UR4, UR32, 0x2, URZ ;  /* 0x0000000220047890 */ /* 0x000fe2000fffe03f */
[----:B------:R-:W-:Y:S01]  /*1fa0*/  CS2R R150, SRZ ;  /* 0x0000000000967805 */ /* 0x000fe2000001ff00 */
[----:B------:R-:W-:Y:S01]  /*1fb0*/  ULEA UR34, UR54, UR49, 0xb ;  /* 0x0000003136227291 */ /* 0x000fe2000f8e583f */
[----:B------:R-:W-:Y:S01]  /*1fc0*/  CS2R R148, SRZ ;  /* 0x0000000000947805 */ /* 0x000fe2000001ff00 */
[----:B------:R-:W-:Y:S01]  /*1fd0*/  UIADD3 UR8, UR32, 0x4, URZ ;  /* 0x0000000420087890 */ /* 0x000fe2000fffe03f */
[----:B------:R-:W-:Y:S01]  /*1fe0*/  @!P1 PRMT R3, RZ, 0x654, R3 ;  /* 0x00000654ff039816 */ /* 0x000fe20000000003 */
        /* <DEDUP_REMOVED lines=68> */
[----:B------:R-:W-:Y:S02]  /*2430*/  UIADD3 UR7, UR6, 0x1, URZ ;  /* 0x0000000106077890 */ /* 0x000fe4000fffe03f */
[----:B------:R-:W-:-:S04]  /*2440*/  UIADD3 UR6, UR52, UR6, URZ ;  /* 0x0000000634067290 */ /* 0x000fc8000fffe03f */
[----:B------:R-:W-:Y:S02]  /*2450*/  IMAD.U32 R4, RZ, RZ, UR7 ;  /* 0x00000007ff047e24 */ /* 0x000fe4000f8e00ff */
[----:B------:R-:W-:Y:S01]  /*2460*/  IMAD.U32 R2, RZ, RZ, UR6 ;  /* 0x00000006ff027e24 */ /* 0x000fe2000f8e00ff */
[----:B------:R-:W-:Y:S01]  /*2470*/  @UP0 ULDC UR6, c[0x0][0x44c] ;  /* 0x0001130000060ab9 */ /* 0x000fe20000000800 */
[C---:B------:R-:W-:Y:S01]  /*2480*/  IMAD R4, R17.reuse, -0x2, R4 ;  /* 0xfffffffe11047824 */ /* 0x040fe200078e0204 */
[----:B------:R-:W-:Y:S01]  /*2490*/  UIMAD.WIDE.U32 UR6, UR37, UR6, URZ ;  /* 0x00000006250672a5 */ /* 0x000fe2000f8e003f */
[----:B------:R-:W-:-:S03]  /*24a0*/  IMAD R2, R17, -0x2, R2 ;  /* 0xfffffffe11027824 */ /* 0x000fc600078e0202 */
[----:B------:R-:W-:-:S04]  /*24b0*/  IADD3 R5, -R5, UR52, R4 ;  /* 0x0000003405057c10 */ /* 0x000fc8000fffe104 */
[----:B0-----:R-:W-:-:S04]  /*24c0*/  VIADDMNMX R6, R6, R5, R2, PT ;  /* 0x0000000506067246 */ /* 0x001fc80003800102 */
[C---:B------:R-:W-:Y:S02]  /*24d0*/  ISETP.GT.AND P3, PT, R6.reuse, RZ, PT ;  /* 0x000000ff0600720c */ /* 0x040fe40003f64270 */
[C---:B------:R-:W-:Y:S02]  /*24e0*/  ISETP.GT.AND P4, PT, R6.reuse, 0x1, PT ;  /* 0x000000010600780c */ /* 0x040fe40003f84270 */
[----:B------:R-:W-:Y:S01]  /*24f0*/  ISETP.GT.AND P5, PT, R6, 0x8, PT ;  /* 0x000000080600780c */ /* 0x000fe20003fa4270 */
[----:B------:R-:W-:Y:S02]  /*2500*/  WARPGROUP.DEPBAR.LE gsb0, 0x0 ;  /* 0x00008000000079c5 */ /* 0x000fe40000010000 */
[----:B------:R-:W-:-:S06]  /*2510*/  WARPGROUP.ARRIVE ;  /* 0x00000000000079c5 */ /* 0x000fcc0000000000 */
[----:B------:R-:W-:Y:S01]  /*2520*/  QGMMA.64x128x32.F32.E4M3.E4M3 R24, gdesc[UR8], R24, gsb0 ;  /* 0x01e00000081879f3 */ /* 0x000fe20008000818 */
[----:B------:R-:W-:Y:S01]  /*2530*/  @UP0 ULDC UR11, c[0x0][0x450] ;  /* 0x00011400000b0ab9 */ /* 0x000fe20000000800 */
[----:B------:R-:W-:Y:S01]  /*2540*/  UMOV UR10, UR37 ;  /* 0x00000025000a7c82 */ /* 0x000fe20008000000 */
[----:B------:R-:W-:-:S04]  /*2550*/  @UP0 USHF.R.U32.HI UR10, URZ, UR11, UR7 ;  /* 0x0000000b3f0a0299 */ /* 0x000fc80008011607 */
[----:B------:R-:W-:-:S04]  /*2560*/  UIADD3 UR6, UR10, UR52, -UR53 ;  /* 0x000000340a067290 */ /* 0x000fc8000fffe835 */
[----:B------:R-:W-:-:S04]  /*2570*/  USHF.R.S32.HI UR7, URZ, 0x1f, UR6 ;  /* 0x0000001f3f077899 */ /* 0x000fc80008011406 */
[----:B------:R-:W-:-:S04]  /*2580*/  ULEA.HI UR7, UR7, UR6, URZ, 0x7 ;  /* 0x0000000607077291 */ /* 0x000fc8000f8f383f */
[----:B------:R-:W-:-:S04]  /*2590*/  USHF.R.S32.HI UR7, URZ, 0x7, UR7 ;  /* 0x000000073f077899 */ /* 0x000fc80008011407 */
[----:B------:R-:W-:-:S04]  /*25a0*/  UISETP.LT.AND UP1, UPT, URZ, UR7, UPT ;  /* 0x000000073f00728c */ /* 0x000fc8000bf21270 */
[----:B------:R-:W-:-:S04]  /*25b0*/  USEL UR55, URZ, UR7, !UP1 ;  /* 0x000000073f377287 */ /* 0x000fc8000c800000 */
[----:B------:R-:W-:Y:S01]  /*25c0*/  UISETP.GE.AND UP1, UPT, UR56, UR55, UPT ;  /* 0x000000373800728c */ /* 0x000fe2000bf26270 */
        /* <DEDUP_REMOVED lines=46> */
[C---:B------:R-:W-:Y:S02]  /*28b0*/  ISETP.GT.AND P4, PT, R6.reuse, 0x30, PT ;  /* 0x000000300600780c */ /* 0x040fe40003f84270 */
        /* <DEDUP_REMOVED lines=57> */
[----:B------:R-:W-:Y:S01]  /*2c50*/  FSEL R86, R86, -INF , P4 ;  /* 0xff80000056567808 */ /* 0x000fe20002000000 */
[----:B------:R-:W1:Y:S01]  /*2c60*/  SHFL.IDX PT, R6, R0, RZ, 0x1c1f ;  /* 0x001c1fff00067589 */ /* 0x000e6200000e0000 */
[----:B------:R-:W-:-:S02]  /*2c70*/  FMNMX.FTZ R7, R83, R4, !PT ;  /* 0x0000000453077209 */ /* 0x000fc40007810000 */
[----:B------:R-:W-:Y:S02]  /*2c80*/  FSEL R87, R87, -INF , P3 ;  /* 0xff80000057577808 */ /* 0x000fe40001800000 */
[----:B------:R-:W-:-:S04]  /*2c90*/  FMNMX.FTZ R4, R86, R7, !PT ;  /* 0x0000000756047209 */ /* 0x000fc80007810000 */
[----:B------:R-:W-:-:S05]  /*2ca0*/  FMNMX.FTZ R7, R87, R4, !PT ;  /* 0x0000000457077209 */ /* 0x000fca0007810000 */
[----:B------:R-:W2:Y:S01]  /*2cb0*/  SHFL.BFLY PT, R4, R7, 0x2, 0x1f ;  /* 0x0c401f0007047f89 */ /* 0x000ea200000e0000 */
[----:B-1----:R-:W-:-:S04]  /*2cc0*/  VIADDMNMX R2, R6, R5, R2, PT ;  /* 0x0000000506027246 */ /* 0x002fc80003800102 */
[C---:B------:R-:W-:Y:S02]  /*2cd0*/  ISETP.GT.AND P4, PT, R2.reuse, 0x1, PT ;  /* 0x000000010200780c */ /* 0x040fe40003f84270 */
[----:B------:R-:W-:Y:S02]  /*2ce0*/  ISETP.GT.AND P5, PT, R2, 0x8, PT ;  /* 0x000000080200780c */ /* 0x000fe40003fa4270 */
[----:B------:R-:W-:Y:S02]  /*2cf0*/  FSEL R38, R25, -INF , P4 ;  /* 0xff80000019267808 */ /* 0x000fe40002000000 */
[----:B------:R-:W-:Y:S02]  /*2d00*/  FSEL R39, R28, -INF , P5 ;  /* 0xff8000001c277808 */ /* 0x000fe40002800000 */
[----:B------:R-:W-:Y:S02]  /*2d10*/  ISETP.GT.AND P4, PT, R2, 0x10, PT ;  /* 0x000000100200780c */ /* 0x000fe40003f84270 */
[----:B--2---:R-:W-:-:S02]  /*2d20*/  FMNMX.FTZ R8, R7, R4, !PT ;  /* 0x0000000407087209 */ /* 0x004fc40007810000 */
[----:B------:R-:W-:Y:S02]  /*2d30*/  FSEL R43, R32, -INF , P4 ;  /* 0xff800000202b7808 */ /* 0x000fe40002000000 */
[----:B------:R-:W-:Y:S01]  /*2d40*/  ISETP.GT.AND P4, PT, R2, 0x18, PT ;  /* 0x000000180200780c */ /* 0x000fe20003f84270 */
[----:B------:R-:W1:Y:S03]  /*2d50*/  SHFL.BFLY PT, R13, R8, 0x1, 0x1f ;  /* 0x0c201f00080d7f89 */ /* 0x000e6600000e0000 */
[----:B------:R-:W-:Y:S02]  /*2d60*/  FSEL R36, R36, -INF , P4 ;  /* 0xff80000024247808 */ /* 0x000fe40002000000 */
[----:B------:R-:W-:-:S04]  /*2d70*/  ISETP.GT.AND P4, PT, R2, 0x20, PT ;  /* 0x000000200200780c */ /* 0x000fc80003f84270 */
[----:B------:R-:W-:Y:S02]  /*2d80*/  FSEL R40, R40, -INF , P4 ;  /* 0xff80000028287808 */ /* 0x000fe40002000000 */
[----:B------:R-:W-:-:S04]  /*2d90*/  ISETP.GT.AND P4, PT, R2, 0x28, PT ;  /* 0x000000280200780c */ /* 0x000fc80003f84270 */
[----:B------:R-:W-:Y:S02]  /*2da0*/  FSEL R44, R44, -INF , P4 ;  /* 0xff8000002c2c7808 */ /* 0x000fe40002000000 */
[----:B------:R-:W-:-:S04]  /*2db0*/  ISETP.GT.AND P4, PT, R2, 0x30, PT ;  /* 0x000000300200780c */ /* 0x000fc80003f84270 */
[----:B------:R-:W-:Y:S02]  /*2dc0*/  FSEL R48, R48, -INF , P4 ;  /* 0xff80000030307808 */ /* 0x000fe40002000000 */
[----:B------:R-:W-:Y:S02]  /*2dd0*/  ISETP.GT.AND P4, PT, R2, 0x38, PT ;  /* 0x000000380200780c */ /* 0x000fe40003f84270 */
[----:B-1----:R-:W-:Y:S02]  /*2de0*/  FMNMX.FTZ R0, R8, R13, !PT ;  /* 0x0000000d08007209 */ /* 0x002fe40007810000 */
[----:B------:R-:W-:Y:S02]  /*2df0*/  FSEL R52, R52, -INF , P4 ;  /* 0xff80000034347808 */ /* 0x000fe40002000000 */
[C---:B------:R-:W-:Y:S01]  /*2e00*/  FSETP.NEU.FTZ.AND P3, PT, R0.reuse, -INF , PT ;  /* 0xff8000000000780b */ /* 0x040fe20003f7d000 */
[----:B------:R-:W-:-:S01]  /*2e10*/  FFMA.FTZ R4, R0, R21, -8 ;  /* 0xc100000000047423 */ /* 0x000fc20000010015 */
[----:B------:R-:W-:-:S04]  /*2e20*/  ISETP.GT.AND P4, PT, R2, 0x40, PT ;  /* 0x000000400200780c */ /* 0x000fc80003f84270 */
[----:B------:R-:W-:Y:S02]  /*2e30*/  FSEL R88, R4, RZ, P3 ;  /* 0x000000ff04587208 */ /* 0x000fe40001800000 */
[----:B------:R-:W-:Y:S02]  /*2e40*/  ISETP.GT.AND P3, PT, R2, RZ, PT ;  /* 0x000000ff0200720c */ /* 0x000fe40003f64270 */
[----:B------:R-:W-:Y:S01]  /*2e50*/  FSEL R56, R56, -INF , P4 ;  /* 0xff80000038387808 */ /* 0x000fe20002000000 */
[----:B------:R-:W-:-:S01]  /*2e60*/  FFMA.FTZ R4, R26, UR39, -R88 ;  /* 0x000000271a047c23 */ /* 0x000fc20008010858 */
[----:B------:R-:W-:Y:S01]  /*2e70*/  FSEL R35, R24, -INF , P3 ;  /* 0xff80000018237808 */ /* 0x000fe20001800000 */
[----:B------:R-:W-:-:S01]  /*2e80*/  FFMA.FTZ R24, R11, UR39, -R88 ;  /* 0x000000270b187c23 */ /* 0x000fc20008010858 */
[----:B------:R-:W-:Y:S01]  /*2e90*/  ISETP.GT.AND P3, PT, R2, 0x9, PT ;  /* 0x000000090200780c */ /* 0x000fe20003f64270 */
[----:B------:R-:W-:-:S01]  /*2ea0*/  FFMA.FTZ R5, R27, UR39, -R88 ;  /* 0x000000271b057c23 */ /* 0x000fc20008010858 */
[----:B------:R-:W-:Y:S01]  /*2eb0*/  FMNMX.FTZ R8, R35, R38, !PT ;  /* 0x0000002623087209 */ /* 0x000fe20007810000 */
[----:B------:R-:W-:-:S01]  /*2ec0*/  FFMA.FTZ R6, R30, UR39, -R88 ;  /* 0x000000271e067c23 */ /* 0x000fc20008010858 */
[----:B------:R-:W-:Y:S01]  /*2ed0*/  FSEL R42, R29, -INF , P3 ;  /* 0xff8000001d2a7808 */ /* 0x000fe20001800000 */
[----:B------:R-:W-:Y:S01]  /*2ee0*/  MUFU.EX2 R4, R4 ;  /* 0x0000000400047308 */ /* 0x000fe20000000800 */
[----:B------:R-:W-:Y:S01]  /*2ef0*/  FMNMX.FTZ R13, R39, R8, !PT ;  /* 0x00000008270d7209 */ /* 0x000fe20007810000 */
[--C-:B------:R-:W-:Y:S01]  /*2f00*/  FFMA.FTZ R7, R31, UR39, -R88.reuse ;  /* 0x000000271f077c23 */ /* 0x100fe20008010858 */
[----:B------:R-:W-:Y:S01]  /*2f10*/  ISETP.GT.AND P3, PT, R2, 0x11, PT ;  /* 0x000000110200780c */ /* 0x000fe20003f64270 */
[--C-:B------:R-:W-:Y:S01]  /*2f20*/  FFMA.FTZ R34, R34, UR39, -R88.reuse ;  /* 0x0000002722227c23 */ /* 0x100fe20008010858 */
[----:B------:R-:W-:Y:S01]  /*2f30*/  FMNMX.FTZ R8, R42, R13, !PT ;  /* 0x0000000d2a087209 */ /* 0x000fe20007810000 */
[--C-:B------:R-:W-:Y:S01]  /*2f40*/  FFMA.FTZ R9, R9, UR39, -R88.reuse ;  /* 0x0000002709097c23 */ /* 0x100fe20008010858 */
[----:B------:R-:W-:Y:S01]  /*2f50*/  FSEL R46, R33, -INF , P3 ;  /* 0xff800000212e7808 */ /* 0x000fe20001800000 */
[----:B------:R-:W1:Y:S01]  /*2f60*/  MUFU.EX2 R5, R5 ;  /* 0x0000000500057308 */ /* 0x000e620000000800 */
[----:B------:R-:W-:Y:S01]  /*2f70*/  FMNMX.FTZ R13, R43, R8, !PT ;  /* 0x000000082b0d7209 */ /* 0x000fe20007810000 */
[--C-:B------:R-:W-:Y:S01]  /*2f80*/  FFMA.FTZ R50, R50, UR39, -R88.reuse ;  /* 0x0000002732327c23 */ /* 0x100fe20008010858 */
[----:B------:R-:W-:Y:S01]  /*2f90*/  ISETP.GT.AND P3, PT, R2, 0x19, PT ;  /* 0x000000190200780c */ /* 0x000fe20003f64270 */
[--C-:B------:R-:W-:Y:S01]  /*2fa0*/  FFMA.FTZ R10, R10, UR39, -R88.reuse ;  /* 0x000000270a0a7c23 */ /* 0x100fe20008010858 */
[----:B------:R-:W-:Y:S01]  /*2fb0*/  FMNMX.FTZ R13, R46, R13, !PT ;  /* 0x0000000d2e0d7209 */ /* 0x000fe20007810000 */
[--C-:B------:R-:W-:Y:S01]  /*2fc0*/  FFMA.FTZ R59, R59, UR39, -R88.reuse ;  /* 0x000000273b3b7c23 */ /* 0x100fe20008010858 */
[----:B------:R-:W-:Y:S01]  /*2fd0*/  FSEL R37, R37, -INF , P3 ;  /* 0xff80000025257808 */ /* 0x000fe20001800000 */
[----:B------:R-:W2:Y:S01]  /*2fe0*/  MUFU.EX2 R6, R6 ;  /* 0x0000000600067308 */ /* 0x000ea20000000800 */
[----:B------:R-:W-:Y:S01]  /*2ff0*/  FMNMX.FTZ R20, R36, R13, !PT ;  /* 0x0000000d24147209 */ /* 0x000fe20007810000 */
[--C-:B------:R-:W-:Y:S01]  /*3000*/  FFMA.FTZ R54, R54, UR39, -R88.reuse ;  /* 0x0000002736367c23 */ /* 0x100fe20008010858 */
[----:B------:R-:W-:Y:S01]  /*3010*/  ISETP.GT.AND P3, PT, R2, 0x21, PT ;  /* 0x000000210200780c */ /* 0x000fe20003f64270 */
[--C-:B------:R-:W-:Y:S01]  /*3020*/  FFMA.FTZ R55, R55, UR39, -R88.reuse ;  /* 0x0000002737377c23 */ /* 0x100fe20008010858 */
[----:B------:R-:W-:Y:S01]  /*3030*/  FMNMX.FTZ R13, R37, R20, !PT ;  /* 0x00000014250d7209 */ /* 0x000fe20007810000 */
[--C-:B------:R-:W-:Y:S01]  /*3040*/  FFMA.FTZ R62, R62, UR39, -R88.reuse ;  /* 0x000000273e3e7c23 */ /* 0x100fe20008010858 */
[----:B------:R-:W-:Y:S01]  /*3050*/  FSEL R41, R41, -INF , P3 ;  /* 0xff80000029297808 */ /* 0x000fe20001800000 */
[----:B------:R-:W3:Y:S01]  /*3060*/  MUFU.EX2 R7, R7 ;  /* 0x0000000700077308 */ /* 0x000ee20000000800 */
[----:B------:R-:W-:Y:S01]  /*3070*/  FMNMX.FTZ R20, R40, R13, !PT ;  /* 0x0000000d28147209 */ /* 0x000fe20007810000 */
[--C-:B------:R-:W-:Y:S01]  /*3080*/  FFMA.FTZ R63, R63, UR39, -R88.reuse ;  /* 0x000000273f3f7c23 */ /* 0x100fe20008010858 */
[----:B------:R-:W-:Y:S01]  /*3090*/  ISETP.GT.AND P3, PT, R2, 0x29, PT ;  /* 0x000000290200780c */ /* 0x000fe20003f64270 */
[--C-:B------:R-:W-:Y:S01]  /*30a0*/  FFMA.FTZ R27, R67, UR39, -R88.reuse ;  /* 0x00000027431b7c23 */ /* 0x100fe20008010858 */
[----:B------:R-:W-:Y:S01]  /*30b0*/  FMNMX.FTZ R13, R41, R20, !PT ;  /* 0x00000014290d7209 */ /* 0x000fe20007810000 */
[--C-:B------:R-:W-:Y:S01]  /*30c0*/  FFMA.FTZ R70, R70, UR39, -R88.reuse ;  /* 0x0000002746467c23 */ /* 0x100fe20008010858 */
[----:B------:R-:W-:Y:S01]  /*30d0*/  FSEL R45, R45, -INF , P3 ;  /* 0xff8000002d2d7808 */ /* 0x000fe20001800000 */
[----:B------:R4:W-:Y:S01]  /*30e0*/  MUFU.EX2 R8, R34 ;  /* 0x0000002200087308 */ /* 0x0009e20000000800 */
[----:B------:R-:W-:Y:S01]  /*30f0*/  FMNMX.FTZ R20, R44, R13, !PT ;  /* 0x0000000d2c147209 */ /* 0x000fe20007810000 */
[--C-:B------:R-:W-:Y:S01]  /*3100*/  FFMA.FTZ R71, R71, UR39, -R88.reuse ;  /* 0x0000002747477c23 */ /* 0x100fe20008010858 */
[----:B------:R-:W-:Y:S01]  /*3110*/  ISETP.GT.AND P3, PT, R2, 0x31, PT ;  /* 0x000000310200780c */ /* 0x000fe20003f64270 */
[--C-:B------:R-:W-:Y:S01]  /*3120*/  FFMA.FTZ R33, R78, UR39, -R88.reuse ;  /* 0x000000274e217c23 */ /* 0x100fe20008010858 */
[----:B------:R-:W-:Y:S01]  /*3130*/  FMNMX.FTZ R11, R45, R20, !PT ;  /* 0x000000142d0b7209 */ /* 0x000fe20007810000 */
[--C-:B------:R-:W-:Y:S01]  /*3140*/  FFMA.FTZ R20, R12, UR39, -R88.reuse ;  /* 0x000000270c147c23 */ /* 0x100fe20008010858 */
[----:B------:R-:W-:Y:S01]  /*3150*/  FSEL R49, R49, -INF , P3 ;  /* 0xff80000031317808 */ /* 0x000fe20001800000 */
[----:B------:R-:W-:Y:S01]  /*3160*/  MUFU.EX2 R13, R24 ;  /* 0x00000018000d7308 */ /* 0x000fe20000000800 */
[----:B------:R-:W-:Y:S01]  /*3170*/  FMNMX.FTZ R12, R48, R11, !PT ;  /* 0x0000000b300c7209 */ /* 0x000fe20007810000 */
[--C-:B------:R-:W-:Y:S01]  /*3180*/  FFMA.FTZ R30, R79, UR39, -R88.reuse ;  /* 0x000000274f1e7c23 */ /* 0x100fe20008010858 */
[----:B------:R-:W-:Y:S01]  /*3190*/  ISETP.GT.AND P3, PT, R2, 0x39, PT ;  /* 0x000000390200780c */ /* 0x000fe20003f64270 */
[--C-:B----4-:R-:W-:Y:S01]  /*31a0*/  FFMA.FTZ R34, R74, UR39, -R88.reuse ;  /* 0x000000274a227c23 */ /* 0x110fe20008010858 */
        /* <DEDUP_REMOVED lines=10> */
[----:B------:R-:W-:Y:S01]  /*3250*/  ISETP.GT.AND P4, PT, R2, 0x48, PT ;  /* 0x000000480200780c */ /* 0x000fe20003f84270 */
[----:B------:R-:W-:Y:S01]  /*3260*/  MUFU.EX2 R9, R9 ;  /* 0x0000000900097308 */ /* 0x000fe20000000800 */
[----:B------:R-:W-:Y:S01]  /*3270*/  FSEL R57, R57, -INF , P3 ;  /* 0xff80000039397808 */ /* 0x000fe20001800000 */
[--C-:B------:R-:W-:Y:S01]  /*3280*/  FFMA.FTZ R87, R87, UR39, -R88.reuse ;  /* 0x0000002757577c23 */ /* 0x100fe20008010858 */
[----:B----4-:R-:W-:Y:S01]  /*3290*/  FMNMX.FTZ R20, R56, R21, !PT ;  /* 0x0000001538147209 */ /* 0x010fe20007810000 */
[--C-:B------:R-:W-:Y:S01]  /*32a0*/  FFMA.FTZ R21, R47, UR39, -R88.reuse ;  /* 0x000000272f157c23 */ /* 0x100fe20008010858 */
[----:B------:R-:W-:Y:S01]  /*32b0*/  ISETP.GT.AND P3, PT, R2, 0x49, PT ;  /* 0x000000490200780c */ /* 0x000fe20003f64270 */
[----:B------:R-:W-:Y:S01]  /*32c0*/  IMAD.U32 R47, RZ, RZ, UR39 ;  /* 0x00000027ff2f7e24 */ /* 0x000fe2000f8e00ff */
[----:B------:R-:W-:Y:S01]  /*32d0*/  FSEL R60, R60, -INF , P4 ;  /* 0xff8000003c3c7808 */ /* 0x000fe20002000000 */
[----:B------:R-:W4:Y:S01]  /*32e0*/  MUFU.EX2 R10, R10 ;  /* 0x0000000a000a7308 */ /* 0x000f220000000800 */
[----:B------:R-:W-:Y:S01]  /*32f0*/  FMNMX.FTZ R15, R57, R20, !PT ;  /* 0x00000014390f7209 */ /* 0x000fe20007810000 */
[----:B------:R-:W-:Y:S01]  /*3300*/  FFMA.FTZ R31, R83, UR39, -R88 ;  /* 0x00000027531f7c23 */ /* 0x000fe20008010858 */
[----:B------:R-:W-:-:S02]  /*3310*/  ISETP.GT.AND P4, PT, R2, 0x50, PT ;  /* 0x000000500200780c */ /* 0x000fc40003f84270 */
[----:B------:R-:W-:Y:S02]  /*3320*/  CS2R R82, SRZ ;  /* 0x0000000000527805 */ /* 0x000fe4000001ff00 */
[----:B------:R-:W-:Y:S02]  /*3330*/  FSEL R61, R61, -INF , P3 ;  /* 0xff8000003d3d7808 */ /* 0x000fe40001800000 */
[----:B------:R-:W-:Y:S02]  /*3340*/  CS2R R78, SRZ ;  /* 0x00000000004e7805 */ /* 0x000fe4000001ff00 */
[----:B------:R-:W-:Y:S01]  /*3350*/  FMNMX.FTZ R20, R60, R15, !PT ;  /* 0x0000000f3c147209 */ /* 0x000fe20007810000 */
[----:B------:R-:W-:Y:S01]  /*3360*/  MUFU.EX2 R12, R12 ;  /* 0x0000000c000c7308 */ /* 0x000fe20000000800 */
[----:B------:R-:W-:Y:S02]  /*3370*/  ISETP.GT.AND P3, PT, R2, 0x51, PT ;  /* 0x000000510200780c */ /* 0x000fe40003f64270 */
[----:B------:R-:W-:-:S02]  /*3380*/  FSEL R64, R64, -INF , P4 ;  /* 0xff80000040407808 */ /* 0x000fc40002000000 */
[----:B------:R-:W-:Y:S02]  /*3390*/  FMNMX.FTZ R15, R61, R20, !PT ;  /* 0x000000143d0f7209 */ /* 0x000fe40007810000 */
[----:B------:R-:W-:Y:S01]  /*33a0*/  ISETP.GT.AND P4, PT, R2, 0x58, PT ;  /* 0x000000580200780c */ /* 0x000fe20003f84270 */
[----:B------:R-:W-:Y:S01]  /*33b0*/  MUFU.EX2 R14, R14 ;  /* 0x0000000e000e7308 */ /* 0x000fe20000000800 */
[----:B------:R-:W-:Y:S02]  /*33c0*/  FSEL R65, R65, -INF , P3 ;  /* 0xff80000041417808 */ /* 0x000fe40001800000 */
        /* <DEDUP_REMOVED lines=10> */
[----:B------:R-:W-:Y:S01]  /*3470*/  MUFU.EX2 R21, R21 ;  /* 0x0000001500157308 */ /* 0x000fe20000000800 */
        /* <DEDUP_REMOVED lines=14> */
[----:B------:R-:W1:Y:S01]  /*3560*/  MUFU.EX2 R55, R55 ;  /* 0x0000003700377308 */ /* 0x000e620000000800 */
        /* <DEDUP_REMOVED lines=21> */
[----:B-1----:R-:W-:Y:S01]  /*36c0*/  F2FP.SATFINITE.E4M3.F32.PACK_AB_MERGE_C R227, R55, R54, RZ ;  /* 0x0000003637e3723e */ /* 0x002fe200048070ff */
[----:B------:R-:W1:Y:S01]  /*36d0*/  SHFL.BFLY PT, R29, R2, 0x2, 0x1f ;  /* 0x0c401f00021d7f89 */ /* 0x000e6200000e0000 */
[----:B------:R-:W-:Y:S02]  /*36e0*/  F2FP.SATFINITE.E4M3.F32.PACK_AB_MERGE_C R229, R5, R4, R229 ;  /* 0x0000000405e5723e */ /* 0x000fe400048070e5 */
[----:B------:R-:W-:Y:S01]  /*36f0*/  F2FP.SATFINITE.E4M3.F32.PACK_AB_MERGE_C R225, R21, R14, RZ ;  /* 0x0000000e15e1723e */ /* 0x000fe200048070ff */
[----:B------:R-:W-:Y:S01]  /*3700*/  MUFU.EX2 R63, R63 ;  /* 0x0000003f003f7308 */ /* 0x000fe20000000800 */
[----:B--2---:R-:W-:-:S01]  /*3710*/  FADD.FTZ R59, R7, R58 ;  /* 0x0000003a073b7221 */ /* 0x004fc20000010000 */
[----:B------:R-:W-:-:S02]  /*3720*/  F2FP.SATFINITE.E4M3.F32.PACK_AB_MERGE_C R231, R9, R8, R231 ;  /* 0x0000000809e7723e */ /* 0x000fc400048070e7 */
[----:B------:R-:W-:Y:S01]  /*3730*/  F2FP.SATFINITE.E4M3.F32.PACK_AB_MERGE_C R225, R12, R11, R225 ;  /* 0x0000000b0ce1723e */ /* 0x000fe200048070e1 */
[----:B------:R-:W-:Y:S01]  /*3740*/  FADD.FTZ R58, R8, R59 ;  /* 0x0000003b083a7221 */ /* 0x000fe20000010000 */
[----:B------:R-:W-:Y:S02]  /*3750*/  F2FP.SATFINITE.E4M3.F32.PACK_AB_MERGE_C R227, R20, R15, R227 ;  /* 0x0000000f14e3723e */ /* 0x000fe400048070e3 */
[----:B------:R-:W-:Y:S01]  /*3760*/  MUFU.EX2 R26, R26 ;  /* 0x0000001a001a7308 */ /* 0x000fe20000000800 */
[----:B------:R-:W-:-:S04]  /*3770*/  FADD.FTZ R59, R9, R58 ;  /* 0x0000003a093b7221 */ /* 0x000fc80000010000 */
[----:B------:R-:W-:-:S03]  /*3780*/  FADD.FTZ R58, R10, R59 ;  /* 0x0000003b0a3a7221 */ /* 0x000fc60000010000 */
[----:B------:R-:W-:Y:S01]  /*3790*/  MUFU.EX2 R27, R27 ;  /* 0x0000001b001b7308 */ /* 0x000fe20000000800 */
[----:B------:R-:W-:-:S01]  /*37a0*/  FADD.FTZ R58, R13, R58 ;  /* 0x0000003a0d3a7221 */ /* 0x000fc20000010000 */
[----:B-1----:R-:W-:-:S06]  /*37b0*/  FMNMX.FTZ R29, R2, R29, !PT ;  /* 0x0000001d021d7209 */ /* 0x002fcc0007810000 */
[----:B------:R-:W-:Y:S01]  /*37c0*/  MUFU.EX2 R70, R70 ;  /* 0x0000004600467308 */ /* 0x000fe20000000800 */
[----:B------:R-:W1:Y:S07]  /*37d0*/  SHFL.BFLY PT, R2, R29, 0x1, 0x1f ;  /* 0x0c201f001d027f89 */ /* 0x000e6e00000e0000 */
[----:B------:R-:W-:Y:S08]  /*37e0*/  MUFU.EX2 R71, R71 ;  /* 0x0000004700477308 */ /* 0x000ff00000000800 */
        /* <DEDUP_REMOVED lines=130> */
[----:B------:R-:W-:-:S02]  /*4010*/  CS2R R56, SRZ ;  /* 0x0000000000387805 */ /* 0x000fc4000001ff00 */
[----:B------:R-:W-:Y:S01]  /*4020*/  CS2R R26, SRZ ;  /* 0x00000000001a7805 */ /* 0x000fe2000001ff00 */
[----:B------:R-:W1:Y:S01]  /*4030*/  MUFU.EX2 R69, R69 ;  /* 0x0000004500457308 */ /* 0x000e620000000800 */
[----:B--2---:R-:W-:-:S07]  /*4040*/  FADD.FTZ R3, R65, R4 ;  /* 0x0000000441037221 */ /* 0x004fce0000010000 */
[----:B------:R-:W2:Y:S01]  /*4050*/  MUFU.EX2 R72, R72 ;  /* 0x0000004800487308 */ /* 0x000ea20000000800 */
[----:B0-----:R-:W-:-:S01]  /*4060*/  FADD.FTZ R4, R68, R3 ;  /* 0x0000000344047221 */ /* 0x001fc20000010000 */
[----:B------:R-:W-:-:S06]  /*4070*/  F2FP.SATFINITE.E4M3.F32.PACK_AB_MERGE_C R3, R30, R33, RZ ;  /* 0x000000211e03723e */ /* 0x000fcc00048070ff */
[----:B------:R-:W0:Y:S01]  /*4080*/  MUFU.EX2 R75, R75 ;  /* 0x0000004b004b7308 */ /* 0x000e220000000800 */
[C---:B-1----:R-:W-:Y:S01]  /*4090*/  F2FP.SATFINITE.E4M3.F32.PACK_AB_MERGE_C R68, R69.reuse, R68, RZ ;  /* 0x000000444544723e */ /* 0x042fe200048070ff */
[----:B------:R-:W-:-:S03]  /*40a0*/  FADD.FTZ R69, R69, R4 ;  /* 0x0000000445457221 */ /* 0x000fc60000010000 */
[----:B------:R-:W-:Y:S02]  /*40b0*/  F2FP.SATFINITE.E4M3.F32.PACK_AB_MERGE_C R222, R65, R64, R68 ;  /* 0x0000004041de723e */ /* 0x000fe40004807044 */
[----:B------:R-:W-:Y:S01]  /*40c0*/  CS2R R64, SRZ ;  /* 0x0000000000407805 */ /* 0x000fe2000001ff00 */
[----:B------:R-:W1:Y:S01]  /*40d0*/  MUFU.EX2 R73, R73 ;  /* 0x0000004900497308 */ /* 0x000e620000000800 */
[----:B--2---:R-:W-:-:S01]  /*40e0*/  FADD.FTZ R4, R72, R69 ;  /* 0x0000004548047221 */ /* 0x004fc20000010000 */
[----:B------:R-:W-:-:S06]  /*40f0*/  CS2R R68, SRZ ;  /* 0x0000000000447805 */ /* 0x000fcc000001ff00 */
[----:B------:R-:W2:Y:S01]  /*4100*/  MUFU.EX2 R76, R76 ;  /* 0x0000004c004c7308 */ /* 0x000ea20000000800 */
[C---:B0-----:R-:W-:Y:S01]  /*4110*/  F2FP.SATFINITE.E4M3.F32.PACK_AB_MERGE_C R217, R75.reuse, R34, R3 ;  /* 0x000000224bd9723e */ /* 0x041fe20004807003 */
[----:B------:R-:W-:Y:S01]  /*4120*/  FADD.FTZ R6, R75, R6 ;  /* 0x000000064b067221 */ /* 0x000fe20000010000 */
[----:B------:R-:W-:Y:S02]  /*4130*/  CS2R R74, SRZ ;  /* 0x00000000004a7805 */ /* 0x000fe4000001ff00 */
[----:B------:R-:W-:Y:S01]  /*4140*/  CS2R R34, SRZ ;  /* 0x0000000000227805 */ /* 0x000fe2000001ff00 */
[----:B------:R-:W-:-:S02]  /*4150*/  FADD.FTZ R33, R33, R6 ;  /* 0x0000000621217221 */ /* 0x000fc40000010000 */
[----:B------:R-:W0:Y:S01]  /*4160*/  MUFU.EX2 R77, R77 ;  /* 0x0000004d004d7308 */ /* 0x000e220000000800 */
[----:B-1----:R-:W-:-:S01]  /*4170*/  FADD.FTZ R3, R73, R4 ;  /* 0x0000000449037221 */ /* 0x002fc20000010000 */
[----:B------:R-:W-:-:S06]  /*4180*/  FADD.FTZ R33, R30, R33 ;  /* 0x000000211e217221 */ /* 0x000fcc0000010000 */
[----:B------:R-:W-:Y:S01]  /*4190*/  MUFU.EX2 R29, R29 ;  /* 0x0000001d001d7308 */ /* 0x000fe20000000800 */
[----:B--2---:R-:W-:-:S07]  /*41a0*/  FADD.FTZ R4, R76, R3 ;  /* 0x000000034c047221 */ /* 0x004fce0000010000 */
[----:B------:R1:W2:Y:S01]  /*41b0*/  MUFU.EX2 R32, R87 ;  /* 0x0000005700207308 */ /* 0x0002a20000000800 */
[C---:B0-----:R-:W-:Y:S01]  /*41c0*/  F2FP.SATFINITE.E4M3.F32.PACK_AB_MERGE_C R76, R77.reuse, R76, RZ ;  /* 0x0000004c4d4c723e */ /* 0x041fe200048070ff */
[----:B------:R-:W-:-:S03]  /*41d0*/  FADD.FTZ R77, R77, R4 ;  /* 0x000000044d4d7221 */ /* 0x000fc60000010000 */
[----:B------:R-:W-:Y:S02]  /*41e0*/  F2FP.SATFINITE.E4M3.F32.PACK_AB_MERGE_C R216, R73, R72, R76 ;  /* 0x0000004849d8723e */ /* 0x000fe4000480704c */
[----:B------:R-:W-:Y:S01]  /*41f0*/  CS2R R72, SRZ ;  /* 0x0000000000487805 */ /* 0x000fe2000001ff00 */
[----:B------:R-:W0:Y:S01]  /*4200*/  MUFU.EX2 R28, R28 ;  /* 0x0000001c001c7308 */ /* 0x000e220000000800 */
[----:B-1----:R-:W-:-:S07]  /*4210*/  CS2R R86, SRZ ;  /* 0x0000000000567805 */ /* 0x002fce000001ff00 */
[----:B------:R-:W1:Y:S01]  /*4220*/  MUFU.EX2 R80, R80 ;  /* 0x0000005000507308 */ /* 0x000e620000000800 */
[----:B--2---:R-:W-:-:S07]  /*4230*/  F2FP.SATFINITE.E4M3.F32.PACK_AB_MERGE_C R3, R32, R29, RZ ;  /* 0x0000001d2003723e */ /* 0x004fce00048070ff */
[----:B------:R-:W2:Y:S01]  /*4240*/  MUFU.EX2 R31, R31 ;  /* 0x0000001f001f7308 */ /* 0x000ea20000000800 */
[----:B0-----:R-:W-:-:S07]  /*4250*/  FADD.FTZ R6, R28, R33 ;  /* 0x000000211c067221 */ /* 0x001fce0000010000 */
[----:B------:R-:W0:Y:S01]  /*4260*/  MUFU.EX2 R81, R81 ;  /* 0x0000005100517308 */ /* 0x000e220000000800 */
[----:B-1----:R-:W-:-:S01]  /*4270*/  FADD.FTZ R4, R80, R77 ;  /* 0x0000004d50047221 */ /* 0x002fc20000010000 */
[----:B------:R-:W-:-:S06]  /*4280*/  CS2R R76, SRZ ;  /* 0x00000000004c7805 */ /* 0x000fcc000001ff00 */
[----:B------:R-:W1:Y:S01]  /*4290*/  MUFU.EX2 R84, R84 ;  /* 0x0000005400547308 */ /* 0x000e620000000800 */
[C---:B--2---:R-:W-:Y:S01]  /*42a0*/  F2FP.SATFINITE.E4M3.F32.PACK_AB_MERGE_C R219, R31.reuse, R28, R3 ;  /* 0x0000001c1fdb723e */ /* 0x044fe20004807003 */
[----:B------:R-:W-:Y:S01]  /*42b0*/  FADD.FTZ R6, R31, R6 ;  /* 0x000000061f067221 */ /* 0x000fe20000010000 */
[----:B------:R-:W-:-:S03]  /*42c0*/  CS2R R30, SRZ ;  /* 0x00000000001e7805 */ /* 0x000fc6000001ff00 */
[----:B------:R-:W-:Y:S02]  /*42d0*/  FADD.FTZ R29, R29, R6 ;  /* 0x000000061d1d7221 */ /* 0x000fe40000010000 */
[----:B------:R-:W2:Y:S01]  /*42e0*/  MUFU.EX2 R47, R47 ;  /* 0x0000002f002f7308 */ /* 0x000ea20000000800 */
[----:B0-----:R-:W-:-:S04]  /*42f0*/  FADD.FTZ R3, R81, R4 ;  /* 0x0000000451037221 */ /* 0x001fc80000010000 */
[----:B-1----:R-:W-:Y:S01]  /*4300*/  FADD.FTZ R4, R84, R3 ;  /* 0x0000000354047221 */ /* 0x002fe20000010000 */
[----:B------:R-:W-:-:S01]  /*4310*/  FADD.FTZ R3, R32, R29 ;  /* 0x0000001d20037221 */ /* 0x000fc20000010000 */
[----:B------:R-:W-:Y:S02]  /*4320*/  CS2R R32, SRZ ;  /* 0x0000000000207805 */ /* 0x000fe4000001ff00 */
[----:B------:R-:W-:Y:S02]  /*4330*/  CS2R R28, SRZ ;  /* 0x00000000001c7805 */ /* 0x000fe4000001ff00 */
[C---:B--2---:R-:W-:Y:S01]  /*4340*/  F2FP.SATFINITE.E4M3.F32.PACK_AB_MERGE_C R5, R47.reuse, R84, RZ ;  /* 0x000000542f05723e */ /* 0x044fe200048070ff */
        /* <DEDUP_REMOVED lines=10> */
[----:B------:R-:W-:-:S07]  /*43f0*/  IMAD.MOV.U32 R151, RZ, RZ, RZ ;  /* 0x000000ffff977224 */ /* 0x000fce00078e00ff */
.L_x_2156:
[----:B------:R-:W-:Y:S01]  /*4400*/  ISETP.NE.AND P4, PT, RZ, UR44, PT ;  /* 0x0000002cff007c0c */ /* 0x000fe2000bf85270 */
[----:B------:R-:W-:-:S04]  /*4410*/  UISETP.NE.AND UP1, UPT, UR57, 0x1, UPT ;  /* 0x000000013900788c */ /* 0x000fc8000bf25270 */
[----:B------:R-:W-:-:S04]  /*4420*/  USEL UR45, URZ, 0x1, UP1 ;  /* 0x000000013f2d7887 */ /* 0x000fc80008800000 */
[----:B------:R-:W-:-:S04]  /*4430*/  ULOP3.LUT UR45, UR58, UR45, URZ, 0x3c, !UPT ;  /* 0x0000002d3a2d7292 */ /* 0x000fc8000f8e3c3f */
[----:B------:R-:W-:Y:S08]  /*4440*/  @P4 BRA `(.L_x_2147) ;  /* 0x0000000000384947 */ /* 0x000ff00003800000 */
[----:B------:R-:W-:Y:S05]  /*4450*/  @!P0 BRA `(.L_x_2148) ;  /* 0x0000000000048947 */ /* 0x000fea0003800000 */
[----:B------:R-:W-:Y:S01]  /*4460*/  BPT.TRAP 0x1 ;  /* 0x000000040000795c */ /* 0x000fe20000300000 */
.L_x_2148:
        /* <DEDUP_REMOVED lines=9> */
.L_x_2149:
[----:B-1----:R-:W-:Y:S05]  /*4500*/  @P3 BRA `(.L_x_2147) ;  /* 0x0000000000083947 */ /* 0x002fea0003800000 */
[----:B------:R-:W1:Y:S02]  /*4510*/  SYNCS.PHASECHK.TRANS64.TRYWAIT P3, [UR6+0x38830], R0 ;  /* 0x03883000ff0075a7 */ /* 0x000e640008060146 */
[----:B-1----:R-:W-:Y:S05]  /*4520*/  @!P3 BRA `(.L_x_2150) ;  /* 0x000000fc009cb947 */ /* 0x002fea0003800000 */
.L_x_2147:
        /* <DEDUP_REMOVED lines=50> */
.L_x_2152:
[----:B------:R-:W-:Y:S01]  /*4850*/  ULEA UR6, UR57, UR41, 0x3 ;  /* 0x0000002939067291 */ /* 0x000fe2000f8e183f */
[----:B------:R-:W-:-:S05]  /*4860*/  IMAD.U32 R0, RZ, RZ, UR58 ;  /* 0x0000003aff007e24 */ /* 0x000fca000f8e00ff */
[----:B------:R-:W-:-:S04]  /*4870*/  SHF.L.U32 R0, R0, 0x1f, RZ ;  /* 0x0000001f00007819 */ /* 0x000fc800000006ff */
[----:B------:R0:W1:Y:S01]  /*4880*/  SYNCS.PHASECHK.TRANS64.TRYWAIT P3, [UR6+0x38850], R0 ;  /* 0x03885000ff0075a7 */ /* 0x0000620008060146 */
[----:B------:R-:W-:Y:S05]  /*4890*/  @!P0 BRA `(.L_x_2153) ;  /* 0x0000000000048947 */ /* 0x000fea0003800000 */
[----:B------:R-:W-:Y:S01]  /*48a0*/  BPT.TRAP 0x1 ;  /* 0x000000040000795c */ /* 0x000fe20000300000 */
.L_x_2153:
[----:B-1----:R-:W-:Y:S05]  /*48b0*/  @P3 BRA `(.L_x_2151) ;  /* 0x0000000000083947 */ /* 0x002fea0003800000 */
[----:B------:R-:W1:Y:S02]  /*48c0*/  SYNCS.PHASECHK.TRANS64.TRYWAIT P3, [UR6+0x38850], R0 ;  /* 0x03885000ff0075a7 */ /* 0x000e640008060146 */
[----:B-1----:R-:W-:Y:S05]  /*48d0*/  @!P3 BRA `(.L_x_2154) ;  /* 0x000000f800c8b947 */ /* 0x002fea0003800000 */
.L_x_2151:
[----:B------:R-:W-:Y:S01]  /*48e0*/  UIADD3 UR6, UR41, 0x400, URZ ;  /* 0x0000040029067890 */ /* 0x000fe2000fffe03f */
[----:B------:R-:W-:Y:S01]  /*48f0*/  WARPGROUP.ARRIVE ;  /* 0x00000000000079c5 */ /* 0x000fe20000000000 */
[----:B------:R-:W-:Y:S01]  /*4900*/  UMOV UR7, 0x40000040 ;  /* 0x4000004000077882 */ /* 0x000fe20000000000 */
[----:B-1----:R-:W-:Y:S01]  /*4910*/  VIADD R7, R18, UR37 ;  /* 0x0000002512077c36 */ /* 0x002fe20008000000 */
[----:B------:R-:W-:Y:S01]  /*4920*/  USHF.R.U32.HI UR6, URZ, 0x4, UR6 ;  /* 0x000000043f067899 */ /* 0x000fe20008011606 */
[----:B------:R-:W-:-:S03]  /*4930*/  IMAD.U32 R11, RZ, RZ, UR53 ;  /* 0x00000035ff0b7e24 */ /* 0x000fc6000f8e00ff */
        /* <DEDUP_REMOVED lines=9> */
[----:B------:R-:W1:-:S15]  /*49d0*/  S2R R231, SR_TID.X ;  /* 0x0000000000e77919 */ /* 0x000e5e0000002100 */
[----:B------:R-:W-:-:S02]  /*49e0*/  NOP ;  /* 0x0000000000007918 */ /* 0x000fc40000000000 */
[----:B------:R-:W-:Y:S01]  /*49f0*/  QGMMA.64x256x32.F32.E4M3.E4M3 R24, R224, gdesc[UR4], R24, gsb0 ;  /* 0x03e00004e0187df3 */ /* 0x000fe20008000818 */
[----:B------:R-:W-:Y:S01]  /*4a00*/  UIADD3 UR6, UR10, 0x4, URZ ;  /* 0x000000040a067890 */ /* 0x000fe2000fffe03f */
[----:B------:R-:W-:Y:S01]  /*4a10*/  UMOV UR7, 0x40000040 ;  /* 0x4000004000077882 */ /* 0x000fe20000000000 */
[----:B-1----:R-:W-:Y:S01]  /*4a20*/  SHF.R.U32.HI R231, RZ, 0x7, R231 ;  /* 0x00000007ffe77819 */ /* 0x002fe200000116e7 */
        /* <DEDUP_REMOVED lines=14> */
[----:B------:R-:W1:Y:S01]  /*4b10*/  SHFL.IDX PT, R7, R7, 0x1, 0x1c1f ;  /* 0x003c1f0007077f89 */ /* 0x000e6200000e0000 */
[----:B------:R-:W-:-:S03]  /*4b20*/  UIADD3 UR6, UR10, 0x6, URZ ;  /* 0x000000060a067890 */ /* 0x000fc6000fffe03f */
[----:B------:R-:W-:Y:S01]  /*4b30*/  IADD3 R0, -R11, UR52, R0 ;  /* 0x000000340b007c10 */ /* 0x000fe2000fffe100 */
[----:B------:R-:W-:-:S04]  /*4b40*/  IMAD.U32 R11, RZ, RZ, UR39 ;  /* 0x00000027ff0b7e24 */ /* 0x000fc8000f8e00ff */
[----:B0-----:R-:W-:-:S05]  /*4b50*/  IMAD.IADD R2, R0, 0x1, R9 ;  /* 0x0000000100027824 */ /* 0x001fca00078e0209 */
[----:B------:R-:W-:Y:S01]  /*4b60*/  ISETP.GT.AND P3, PT, R2, RZ, PT ;  /* 0x000000ff0200720c */ /* 0x000fe20003f64270 */
[----:B-1----:R-:W-:Y:S01]  /*4b70*/  IMAD.IADD R0, R0, 0x1, R7 ;  /* 0x0000000100007824 */ /* 0x002fe200078e0207 */
        /* <DEDUP_REMOVED lines=94> */
[----:B------:R-:W-:-:S02]  /*5160*/  ISETP.GT.AND P4, PT, R0, RZ, PT ;  /* 0x000000ff0000720c */ /* 0x000fc40003f84270 */
[----:B------:R-:W-:Y:S02]  /*5170*/  FMNMX.FTZ R8, R213, R2, !PT ;  /* 0x00000002d5087209 */ /* 0x000fe40007810000 */
[----:B------:R-:W-:Y:S02]  /*5180*/  ISETP.GT.AND P5, PT, R0, 0x1, PT ;  /* 0x000000010000780c */ /* 0x000fe40003fa4270 */
[----:B------:R-:W-:Y:S01]  /*5190*/  FSEL R7, R154, -INF , P4 ;  /* 0xff8000009a077808 */ /* 0x000fe20002000000 */
[----:B------:R-:W0:Y:S01]  /*51a0*/  SHFL.BFLY PT, R9, R8, 0x2, 0x1f ;  /* 0x0c401f0008097f89 */ /* 0x000e2200000e0000 */
        /* <DEDUP_REMOVED lines=12> */
[----:B0-----:R-:W-:Y:S02]  /*5270*/  FMNMX.FTZ R9, R8, R9, !PT ;  /* 0x0000000908097209 */ /* 0x001fe40007810000 */
[----:B------:R-:W-:Y:S02]  /*5280*/  ISETP.GT.AND P4, PT, R0, 0x18, PT ;  /* 0x000000180000780c */ /* 0x000fe40003f84270 */
[----:B------:R-:W-:Y:S01]  /*5290*/  FSEL R163, R163, -INF , P5 ;  /* 0xff800000a3a37808 */ /* 0x000fe20002800000 */
[----:B------:R-:W0:Y:S01]  /*52a0*/  SHFL.BFLY PT, R2, R9, 0x1, 0x1f ;  /* 0x0c201f0009027f89 */ /* 0x000e2200000e0000 */
[----:B------:R-:W-:Y:S01]  /*52b0*/  FMNMX.FTZ R14, R162, R13, !PT ;  /* 0x0000000da20e7209 */ /* 0x000fe20007810000 */
[----:B------:R-:W-:-:S02]  /*52c0*/  WARPGROUP.DEPBAR.LE gsb0, 0x0 ;  /* 0x00008000000079c5 */ /* 0x000fc40000010000 */
[----:B------:R-:W-:Y:S01]  /*52d0*/  ISETP.GT.AND P5, PT, R0, 0x19, PT ;  /* 0x000000190000780c */ /* 0x000fe20003fa4270 */
[----:B------:R-:W-:Y:S01]  /*52e0*/  WARPGROUP.ARRIVE ;  /* 0x00000000000079c5 */ /* 0x000fe20000000000 */
[----:B------:R-:W-:Y:S02]  /*52f0*/  FSEL R166, R166, -INF , P4 ;  /* 0xff800000a6a67808 */ /* 0x000fe40002000000 */
[----:B------:R-:W-:Y:S02]  /*5300*/  FMNMX.FTZ R15, R163, R14, !PT ;  /* 0x0000000ea30f7209 */ /* 0x000fe40007810000 */
[----:B------:R-:W-:Y:S01]  /*5310*/  ISETP.GT.AND P4, PT, R0, 0x20, PT ;  /* 0x000000200000780c */ /* 0x000fe20003f84270 */
[----:B------:R-:W-:Y:S01]  /*5320*/  QGMMA.64x256x32.F32.E4M3.E4M3 R24, R216, gdesc[UR4], R24, gsb0 ;  /* 0x03e00004d8187df3 */ /* 0x000fe20008000818 */
[----:B------:R-:W-:Y:S02]  /*5330*/  FSEL R167, R167, -INF , P5 ;  /* 0xff800000a7a77808 */ /* 0x000fe40002800000 */
[----:B------:R-:W-:-:S02]  /*5340*/  FMNMX.FTZ R20, R166, R15, !PT ;  /* 0x0000000fa6147209 */ /* 0x000fc40007810000 */
[----:B------:R-:W-:Y:S02]  /*5350*/  ISETP.GT.AND P5, PT, R0, 0x21, PT ;  /* 0x000000210000780c */ /* 0x000fe40003fa4270 */
[----:B------:R-:W-:Y:S02]  /*5360*/  FSEL R170, R170, -INF , P4 ;  /* 0xff800000aaaa7808 */ /* 0x000fe40002000000 */
[----:B------:R-:W-:Y:S02]  /*5370*/  FMNMX.FTZ R15, R167, R20, !PT ;  /* 0x00000014a70f7209 */ /* 0x000fe40007810000 */
[----:B------:R-:W-:Y:S02]  /*5380*/  ISETP.GT.AND P4, PT, R0, 0x28, PT ;  /* 0x000000280000780c */ /* 0x000fe40003f84270 */
[----:B0-----:R-:W-:Y:S02]  /*5390*/  FMNMX.FTZ R2, R9, R2, !PT ;  /* 0x0000000209027209 */ /* 0x001fe40007810000 */
[----:B------:R-:W-:-:S02]  /*53a0*/  FSEL R171, R171, -INF , P5 ;  /* 0xff800000abab7808 */ /* 0x000fc40002800000 */
[C---:B------:R-:W-:Y:S01]  /*53b0*/  FSETP.NEU.FTZ.AND P3, PT, R2.reuse, -INF , PT ;  /* 0xff8000000200780b */ /* 0x040fe20003f7d000 */
[----:B------:R-:W-:-:S01]  /*53c0*/  FFMA.FTZ R10, R2, R11, -8 ;  /* 0xc1000000020a7423 */ /* 0x000fc2000001000b */
[----:B------:R-:W-:Y:S02]  /*53d0*/  FMNMX.FTZ R20, R170, R15, !PT ;  /* 0x0000000faa147209 */ /* 0x000fe40007810000 */
[----:B------:R-:W-:Y:S02]  /*53e0*/  ISETP.GT.AND P5, PT, R0, 0x29, PT ;  /* 0x000000290000780c */ /* 0x000fe40003fa4270 */
[----:B------:R-:W-:Y:S02]  /*53f0*/  FSEL R8, R10, RZ, P3 ;  /* 0x000000ff0a087208 */ /* 0x000fe40001800000 */
[----:B------:R-:W-:Y:S02]  /*5400*/  FSEL R174, R174, -INF , P4 ;  /* 0xff800000aeae7808 */ /* 0x000fe40002000000 */
[----:B------:R-:W-:Y:S01]  /*5410*/  FMNMX.FTZ R21, R171, R20, !PT ;  /* 0x00000014ab157209 */ /* 0x000fe20007810000 */
[----:B------:R-:W-:-:S01]  /*5420*/  FFMA.FTZ R152, R152, UR39, -R8 ;  /* 0x0000002798987c23 */ /* 0x000fc20008010808 */
[----:B------:R-:W-:Y:S01]  /*5430*/  ISETP.GT.AND P4, PT, R0, 0x30, PT ;  /* 0x000000300000780c */ /* 0x000fe20003f84270 */
[----:B------:R-:W-:-:S01]  /*5440*/  FFMA.FTZ R10, R153, UR39, -R8 ;  /* 0x00000027990a7c23 */ /* 0x000fc20008010808 */
[----:B------:R-:W-:Y:S01]  /*5450*/  FSEL R175, R175, -INF , P5 ;  /* 0xff800000afaf7808 */ /* 0x000fe20002800000 */
[----:B------:R0:W-:Y:S01]  /*5460*/  MUFU.EX2 R9, R152 ;  /* 0x0000009800097308 */ /* 0x0001e20000000800 */
[----:B------:R-:W-:Y:S01]  /*5470*/  ISETP.GT.AND P5, PT, R0, 0x31, PT ;  /* 0x000000310000780c */ /* 0x000fe20003fa4270 */
[--C-:B------:R-:W-:Y:S01]  /*5480*/  FFMA.FTZ R12, R157, UR39, -R8.reuse ;  /* 0x000000279d0c7c23 */ /* 0x100fe20008010808 */
[----:B------:R-:W-:Y:S01]  /*5490*/  FSEL R178, R178, -INF , P4 ;  /* 0xff800000b2b27808 */ /* 0x000fe20002000000 */
[--C-:B------:R-:W-:Y:S01]  /*54a0*/  FFMA.FTZ R11, R156, UR39, -R8.reuse ;  /* 0x000000279c0b7c23 */ /* 0x100fe20008010808 */
[----:B------:R-:W-:Y:S01]  /*54b0*/  ISETP.GT.AND P4, PT, R0, 0x38, PT ;  /* 0x000000380000780c */ /* 0x000fe20003f84270 */
[--C-:B------:R-:W-:Y:S01]  /*54c0*/  FFMA.FTZ R160, R160, UR39, -R8.reuse ;  /* 0x00000027a0a07c23 */ /* 0x100fe20008010808 */
[----:B------:R-:W-:Y:S01]  /*54d0*/  FSEL R179, R179, -INF , P5 ;  /* 0xff800000b3b37808 */ /* 0x000fe20002800000 */
[--C-:B------:R-:W-:Y:S01]  /*54e0*/  FFMA.FTZ R14, R161, UR39, -R8.reuse ;  /* 0x00000027a10e7c23 */ /* 0x100fe20008010808 */
[----:B0-----:R-:W-:Y:S01]  /*54f0*/  FMNMX.FTZ R152, R174, R21, !PT ;  /* 0x00000015ae987209 */ /* 0x001fe20007810000 */
[----:B------:R-:W-:Y:S01]  /*5500*/  MUFU.EX2 R13, R160 ;  /* 0x000000a0000d7308 */ /* 0x000fe20000000800 */
[----:B------:R-:W-:Y:S01]  /*5510*/  ISETP.GT.AND P5, PT, R0, 0x39, PT ;  /* 0x000000390000780c */ /* 0x000fe20003fa4270 */
[--C-:B------:R-:W-:Y:S01]  /*5520*/  FFMA.FTZ R164, R164, UR39, -R8.reuse ;  /* 0x00000027a4a47c23 */ /* 0x100fe20008010808 */
[----:B------:R-:W-:Y:S01]  /*5530*/  FMNMX.FTZ R21, R175, R152, !PT ;  /* 0x00000098af157209 */ /* 0x000fe20007810000 */
[--C-:B------:R-:W-:Y:S01]  /*5540*/  FFMA.FTZ R20, R165, UR39, -R8.reuse ;  /* 0x00000027a5147c23 */ /* 0x100fe20008010808 */
[----:B------:R-:W-:Y:S01]  /*5550*/  FSEL R182, R182, -INF , P4 ;  /* 0xff800000b6b67808 */ /* 0x000fe20002000000 */
[--C-:B------:R-:W-:Y:S01]  /*5560*/  FFMA.FTZ R168, R168, UR39, -R8.reuse ;  /* 0x00000027a8a87c23 */ /* 0x100fe20008010808 */
[----:B------:R-:W-:Y:S01]  /*5570*/  FMNMX.FTZ R152, R178, R21, !PT ;  /* 0x00000015b2987209 */ /* 0x000fe20007810000 */
        /* <DEDUP_REMOVED lines=23> */
[----:B------:R-:W-:-:S01]  /*56f0*/  FFMA.FTZ R154, R173, UR39, -R8 ;  /* 0x00000027ad9a7c23 */ /* 0x000fc20008010808 */
[----:B------:R-:W-:Y:S01]  /*5700*/  ISETP.GT.AND P4, PT, R0, 0x50, PT ;  /* 0x000000500000780c */ /* 0x000fe20003f84270 */
[----:B------:R-:W-:-:S01]  /*5710*/  FFMA.FTZ R173, R193, UR39, -R8 ;  /* 0x00000027c1ad7c23 */ /* 0x000fc20008010808 */
[----:B------:R-:W-:Y:S01]  /*5720*/  FSEL R191, R191, -INF , P5 ;  /* 0xff800000bfbf7808 */ /* 0x000fe20002800000 */
[----:B------:R-:W-:Y:S01]  /*5730*/  IMAD.U32 R193, RZ, RZ, UR39 ;  /* 0x00000027ffc17e24 */ /* 0x000fe2000f8e00ff */
[----:B------:R-:W-:Y:S01]  /*5740*/  FMNMX.FTZ R156, R190, R157, !PT ;  /* 0x0000009dbe9c7209 */ /* 0x000fe20007810000 */
[----:B------:R0:W-:Y:S01]  /*5750*/  MUFU.EX2 R153, R172 ;  /* 0x000000ac00997308 */ /* 0x0001e20000000800 */
[----:B------:R-:W-:-:S02]  /*5760*/  ISETP.GT.AND P5, PT, R0, 0x51, PT ;  /* 0x000000510000780c */ /* 0x000fc40003fa4270 */
[----:B------:R-:W-:Y:S02]  /*5770*/  FSEL R194, R194, -INF , P4 ;  /* 0xff800000c2c27808 */ /* 0x000fe40002000000 */
[----:B------:R-:W-:Y:S01]  /*5780*/  FMNMX.FTZ R157, R191, R156, !PT ;  /* 0x0000009cbf9d7209 */ /* 0x000fe20007810000 */
[--C-:B------:R-:W-:Y:S01]  /*5790*/  FFMA.FTZ R156, R176, UR39, -R8.reuse ;  /* 0x00000027b09c7c23 */ /* 0x100fe20008010808 */
[----:B------:R-:W-:Y:S01]  /*57a0*/  ISETP.GT.AND P4, PT, R0, 0x58, PT ;  /* 0x000000580000780c */ /* 0x000fe20003f84270 */
[--C-:B------:R-:W-:Y:S01]  /*57b0*/  FFMA.FTZ R176, R196, UR39, -R8.reuse ;  /* 0x00000027c4b07c23 */ /* 0x100fe20008010808 */
[----:B------:R-:W-:Y:S01]  /*57c0*/  FSEL R195, R195, -INF , P5 ;  /* 0xff800000c3c37808 */ /* 0x000fe20002800000 */
[--C-:B0-----:R-:W-:Y:S01]  /*57d0*/  FFMA.FTZ R172, R192, UR39, -R8.reuse ;  /* 0x00000027c0ac7c23 */ /* 0x101fe20008010808 */
        /* <DEDUP_REMOVED lines=14> */
[----:B------:R-:W-:Y:S01]  /*58c0*/  ISETP.GT.AND P4, PT, R0, 0x68, PT ;  /* 0x000000680000780c */ /* 0x000fe20003f84270 */
[--C-:B------:R-:W-:Y:S01]  /*58d0*/  FFMA.FTZ R160, R180, UR39, -R8.reuse ;  /* 0x00000027b4a07c23 */ /* 0x100fe20008010808 */
[----:B------:R-:W-:Y:S01]  /*58e0*/  FSEL R203, R203, -INF , P5 ;  /* 0xff800000cbcb7808 */ /* 0x000fe20002800000 */
[----:B------:R-:W-:Y:S01]  /*58f0*/  FFMA.FTZ R180, R200, UR39, -R8 ;  /* 0x00000027c8b47c23 */ /* 0x000fe20008010808 */
        /* <DEDUP_REMOVED lines=12> */
[----:B------:R0:W-:Y:S01]  /*59c0*/  MUFU.EX2 R161, R181 ;  /* 0x000000b500a17308 */ /* 0x0001e20000000800 */
[----:B------:R-:W-:Y:S01]  /*59d0*/  ISETP.GT.AND P4, PT, R0, 0x78, PT ;  /* 0x000000780000780c */ /* 0x000fe20003f84270 */
[--C-:B------:R-:W-:Y:S01]  /*59e0*/  FFMA.FTZ R164, R184, UR39, -R8.reuse ;  /* 0x00000027b8a47c23 */ /* 0x100fe20008010808 */
[----:B------:R-:W-:Y:S01]  /*59f0*/  FSEL R211, R211, -INF , P5 ;  /* 0xff800000d3d37808 */ /* 0x000fe20002800000 */
[--C-:B------:R-:W-:Y:S01]  /*5a00*/  FFMA.FTZ R184, R204, UR39, -R8.reuse ;  /* 0x00000027ccb87c23 */ /* 0x100fe20008010808 */
[----:B------:R-:W-:Y:S02]  /*5a10*/  FMNMX.FTZ R168, R210, R165, !PT ;  /* 0x000000a5d2a87209 */ /* 0x000fe40007810000 */
[----:B------:R-:W-:Y:S01]  /*5a20*/  ISETP.GT.AND P5, PT, R0, 0x79, PT ;  /* 0x000000790000780c */ /* 0x000fe20003fa4270 */
[----:B------:R-:W-:Y:S01]  /*5a30*/  MUFU.EX2 R152, R152 ;  /* 0x0000009800987308 */ /* 0x000fe20000000800 */
[----:B------:R-:W-:Y:S01]  /*5a40*/  FSEL R214, R214, -INF , P4 ;  /* 0xff800000d6d67808 */ /* 0x000fe20002000000 */
[--C-:B0-----:R-:W-:Y:S01]  /*5a50*/  FFMA.FTZ R181, R201, UR39, -R8.reuse ;  /* 0x00000027c9b57c23 */ /* 0x101fe20008010808 */
[----:B------:R-:W-:Y:S01]  /*5a60*/  FMNMX.FTZ R165, R211, R168, !PT ;  /* 0x000000a8d3a57209 */ /* 0x000fe20007810000 */
[--C-:B------:R-:W-:Y:S01]  /*5a70*/  FFMA.FTZ R168, R188, UR39, -R8.reuse ;  /* 0x00000027bca87c23 */ /* 0x100fe20008010808 */
[----:B------:R-:W-:Y:S01]  /*5a80*/  FSEL R215, R215, -INF , P5 ;  /* 0xff800000d7d77808 */ /* 0x000fe20002800000 */
[----:B------:R-:W-:Y:S01]  /*5a90*/  FFMA.FTZ R188, R208, UR39, -R8 ;  /* 0x00000027d0bc7c23 */ /* 0x000fe20008010808 */
[----:B------:R-:W-:Y:S01]  /*5aa0*/  FMNMX.FTZ R0, R214, R165, !PT ;  /* 0x000000a5d6007209 */ /* 0x000fe20007810000 */
[----:B------:R-:W-:Y:S01]  /*5ab0*/  MUFU.EX2 R154, R154 ;  /* 0x0000009a009a7308 */ /* 0x000fe20000000800 */
[----:B------:R-:W-:-:S02]  /*5ac0*/  FSEL R200, R2, RZ, P3 ;  /* 0x000000ff02c87208 */ /* 0x000fc40001800000 */
        /* <DEDUP_REMOVED lines=110> */
[----:B------:R-:W-:-:S05]  /*61b0*/  FADD.FTZ R204, R172, R203 ;  /* 0x000000cbaccc7221 */ /* 0x000fca0000010000 */
        /* <DEDUP_REMOVED lines=14> */
[----:B--2---:R-:W-:Y:S02]  /*62a0*/  @!P1 VIADD R3, R207, 0x38840 ;  /* 0x00038840cf039836 */ /* 0x004fe40000000000 */
[----:B-1----:R-:W-:-:S01]  /*62b0*/  FADD.FTZ R205, R173, R204 ;  /* 0x000000ccadcd7221 */ /* 0x002fc20000010000 */
[----:B------:R-:W-:-:S02]  /*62c0*/  FFMA.FTZ R204, R211, UR39, -R8 ;  /* 0x00000027d3cc7c23 */ /* 0x000fc40008010808 */
[----:B------:R-:W-:Y:S01]  /*62d0*/  @!P1 PRMT R3, RZ, 0x654, R3 ;  /* 0x00000654ff039816 */ /* 0x000fe20000000003 */
[----:B------:R-:W0:Y:S03]  /*62e0*/  MUFU.EX2 R176, R176 ;  /* 0x000000b000b07308 */ /* 0x000e260000000800 */
[----:B------:R1:W-:Y:S05]  /*62f0*/  @!P1 SYNCS.ARRIVE.TRANS64.RED.A1T0 RZ, [R3+URZ], RZ ;  /* 0x000000ff03ff99a7 */ /* 0x0003ea000810043f */
[----:B------:R-:W2:Y:S01]  /*6300*/  MUFU.EX2 R195, R195 ;  /* 0x000000c300c37308 */ /* 0x000ea20000000800 */
[----:B---3--:R-:W-:-:S07]  /*6310*/  FADD.FTZ R4, R194, R203 ;  /* 0x000000cbc2047221 */ /* 0x008fce0000010000 */
[----:B------:R-:W3:Y:S01]  /*6320*/  MUFU.EX2 R198, R198 ;  /* 0x000000c600c67308 */ /* 0x000ee20000000800 */
[----:B0-----:R-:W-:-:S04]  /*6330*/  FADD.FTZ R206, R176, R205 ;  /* 0x000000cdb0ce7221 */ /* 0x001fc80000010000 */
[----:B------:R-:W-:-:S03]  /*6340*/  FADD.FTZ R205, R177, R206 ;  /* 0x000000ceb1cd7221 */ /* 0x000fc60000010000 */
[----:B------:R-:W0:Y:S01]  /*6350*/  MUFU.EX2 R180, R180 ;  /* 0x000000b400b47308 */ /* 0x000e220000000800 */
[----:B--2---:R-:W-:-:S07]  /*6360*/  FADD.FTZ R203, R195, R4 ;  /* 0x00000004c3cb7221 */ /* 0x004fce0000010000 */
[----:B------:R-:W2:Y:S01]  /*6370*/  MUFU.EX2 R197, R197 ;  /* 0x000000c500c57308 */ /* 0x000ea20000000800 */
[----:B---3--:R-:W-:-:S01]  /*6380*/  FADD.FTZ R4, R198, R203 ;  /* 0x000000cbc6047221 */ /* 0x008fc20000010000 */
[--C-:B------:R-:W-:Y:S01]  /*6390*/  FFMA.FTZ R203, R214, UR39, -R8.reuse ;  /* 0x00000027d6cb7c23 */ /* 0x100fe20008010808 */
[----:B------:R-:W-:-:S05]  /*63a0*/  FFMA.FTZ R8, R215, UR39, -R8 ;  /* 0x00000027d7087c23 */ /* 0x000fca0008010808 */
[----:B------:R-:W3:Y:S01]  /*63b0*/  MUFU.EX2 R181, R181 ;  /* 0x000000b500b57308 */ /* 0x000ee20000000800 */
[----:B0-----:R-:W-:-:S07]  /*63c0*/  FADD.FTZ R206, R180, R205 ;  /* 0x000000cdb4ce7221 */ /* 0x001fce0000010000 */
[----:B------:R-:W0:Y:S01]  /*63d0*/  MUFU.EX2 R200, R200 ;  /* 0x000000c800c87308 */ /* 0x000e220000000800 */
[----:B--2---:R-:W-:-:S07]  /*63e0*/  FADD.FTZ R205, R197, R4 ;  /* 0x00000004c5cd7221 */ /* 0x004fce0000010000 */
[----:B------:R-:W2:Y:S01]  /*63f0*/  MUFU.EX2 R184, R184 ;  /* 0x000000b800b87308 */ /* 0x000ea20000000800 */
[----:B---3--:R-:W-:-:S07]  /*6400*/  FADD.FTZ R207, R181, R206 ;  /* 0x000000ceb5cf7221 */ /* 0x008fce0000010000 */
[----:B------:R-:W3:Y:S01]  /*6410*/  MUFU.EX2 R199, R199 ;  /* 0x000000c700c77308 */ /* 0x000ee20000000800 */
[----:B0-----:R-:W-:-:S07]  /*6420*/  FADD.FTZ R4, R200, R205 ;  /* 0x000000cdc8047221 */ /* 0x001fce0000010000 */
[----:B------:R-:W1:Y:S01]  /*6430*/  MUFU.EX2 R185, R185 ;  /* 0x000000b900b97308 */ /* 0x000e620000000800 */
[----:B--2---:R-:W-:-:S07]  /*6440*/  FADD.FTZ R206, R184, R207 ;  /* 0x000000cfb8ce7221 */ /* 0x004fce0000010000 */
        /* <DEDUP_REMOVED lines=22> */
.L_x_2155:
        /* <DEDUP_REMOVED lines=172> */
.L_x_2146:
[----:B------:R-:W-:-:S13]  /*7070*/  ISETP.LE.AND P2, PT, RZ, UR56, PT ;  /* 0x00000038ff007c0c */ /* 0x000fda000bf43270 */
[----:B------:R-:W-:Y:S05]  /*7080*/  @!P2 BRA `(.L_x_2157) ;  /* 0x0000002000c0a947 */ /* 0x000fea0003800000 */
[----:B------:R-:W-:Y:S01]  /*7090*/  IMAD.MOV.U32 R7, RZ, RZ, R0 ;  /* 0x000000ffff077224 */ /* 0x000fe200078e0000 */
[----:B------:R-:W-:Y:S01]  /*70a0*/  UMOV UR53, UR45 ;  /* 0x0000002d00357c82 */ /* 0x000fe20008000000 */
[----:B------:R-:W-:Y:S01]  /*70b0*/  IMAD.MOV.U32 R5, RZ, RZ, R2 ;  /* 0x000000ffff057224 */ /* 0x000fe200078e0002 */
[----:B------:R-:W-:-:S06]  /*70c0*/  UMOV UR52, UR54 ;  /* 0x0000003600347c82 */ /* 0x000fcc0008000000 */
.L_x_2167:
        /* <DEDUP_REMOVED lines=9> */
.L_x_2159:
[----:B------:R-:W-:Y:S01]  /*7160*/  ULEA UR6, UR54, UR41, 0x3 ;  /* 0x0000002936067291 */ /* 0x000fe2000f8e183f */
[----:B------:R-:W-:-:S05]  /*7170*/  IMAD.U32 R0, RZ, RZ, UR45 ;  /* 0x0000002dff007e24 */ /* 0x000fca000f8e00ff */
[----:B------:R-:W-:-:S04]  /*7180*/  SHF.L.U32 R0, R0, 0x1f, RZ ;  /* 0x0000001f00007819 */ /* 0x000fc800000006ff */
[----:B------:R0:W1:Y:S01]  /*7190*/  SYNCS.PHASECHK.TRANS64.TRYWAIT P2, [UR6+0x38830], R0 ;  /* 0x03883000ff0075a7 */ /* 0x0000620008040146 */
[----:B------:R-:W-:Y:S05]  /*71a0*/  @!P0 BRA `(.L_x_2160) ;  /* 0x0000000000048947 */ /* 0x000fea0003800000 */
[----:B------:R-:W-:Y:S01]  /*71b0*/  BPT.TRAP 0x1 ;  /* 0x000000040000795c */ /* 0x000fe20000300000 */
.L_x_2160:
[----:B-1----:R-:W-:Y:S05]  /*71c0*/  @P2 BRA `(.L_x_2158) ;  /* 0x0000000000082947 */ /* 0x002fea0003800000 */
[----:B------:R-:W1:Y:S02]  /*71d0*/  SYNCS.PHASECHK.TRANS64.TRYWAIT P2, [UR6+0x38830], R0 ;  /* 0x03883000ff0075a7 */ /* 0x000e640008040146 */
[----:B-1----:R-:W-:Y:S05]  /*71e0*/  @!P2 BRA `(.L_x_2161) ;  /* 0x000000d0009ca947 */ /* 0x002fea0003800000 */
.L_x_2158:
        /* <DEDUP_REMOVED lines=47> */
.L_x_2163:
[----:B------:R-:W-:Y:S01]  /*74e0*/  ULEA UR6, UR52, UR41, 0x3 ;  /* 0x0000002934067291 */ /* 0x000fe2000f8e183f */
[----:B------:R-:W-:-:S05]  /*74f0*/  IMAD.U32 R0, RZ, RZ, UR53 ;  /* 0x00000035ff007e24 */ /* 0x000fca000f8e00ff */
[----:B------:R-:W-:-:S04]  /*7500*/  SHF.L.U32 R0, R0, 0x1f, RZ ;  /* 0x0000001f00007819 */ /* 0x000fc800000006ff */
[----:B------:R0:W1:Y:S01]  /*7510*/  SYNCS.PHASECHK.TRANS64.TRYWAIT P2, [UR6+0x38850], R0 ;  /* 0x03885000ff0075a7 */ /* 0x0000620008040146 */
[----:B------:R-:W-:Y:S05]  /*7520*/  @!P0 BRA `(.L_x_2164) ;  /* 0x0000000000048947 */ /* 0x000fea0003800000 */
[----:B------:R-:W-:Y:S01]  /*7530*/  BPT.TRAP 0x1 ;  /* 0x000000040000795c */ /* 0x000fe20000300000 */
.L_x_2164:
[----:B-1----:R-:W-:Y:S05]  /*7540*/  @P2 BRA `(.L_x_2162) ;  /* 0x0000000000082947 */ /* 0x002fea0003800000 */
[----:B------:R-:W1:Y:S02]  /*7550*/  SYNCS.PHASECHK.TRANS64.TRYWAIT P2, [UR6+0x38850], R0 ;  /* 0x03885000ff0075a7 */ /* 0x000e640008040146 */
[----:B-1----:R-:W-:Y:S05]  /*7560*/  @!P2 BRA `(.L_x_2165) ;  /* 0x000000cc00d4a947 */ /* 0x002fea0003800000 */
.L_x_2162:
        /* <DEDUP_REMOVED lines=310> */
.L_x_2166:
        /* <DEDUP_REMOVED lines=172> */
.L_x_2157:
[----:B------:R-:W-:Y:S06]  /*9390*/  BAR.ARV 0x8, 0x180 ;  /* 0x0206000000007b1d */ /* 0x000fec0000002000 */
[----:B------:R-:W-:Y:S05]  /*93a0*/  @!P0 BRA `(.L_x_2168) ;  /* 0x0000000000048947 */ /* 0x000fea0003800000 */
[----:B------:R-:W-:Y:S01]  /*93b0*/  BPT.TRAP 0x1 ;  /* 0x000000040000795c */ /* 0x000fe20000300000 */
.L_x_2168:
[----:B------:R-:W-:Y:S01]  /*93c0*/  ULEA UR16, UR54, UR41, 0x3 ;  /* 0x0000002936107291 */ /* 0x000fe2000f8e183f */
[----:B------:R-:W-:-:S05]  /*93d0*/  IMAD.U32 R5, RZ, RZ, UR45 ;  /* 0x0000002dff057e24 */ /* 0x000fca000f8e00ff */
[----:B------:R-:W-:-:S04]  /*93e0*/  SHF.L.U32 R5, R5, 0x1f, RZ ;  /* 0x0000001f05057819 */ /* 0x000fc800000006ff */
[----:B------:R0:W1:Y:S01]  /*93f0*/  SYNCS.PHASECHK.TRANS64.TRYWAIT P1, [UR16+0x38850], R5 ;  /* 0x03885005ff0075a7 */ /* 0x0000620008020150 */
[----:B------:R-:W-:Y:S05]  /*9400*/  @!P0 BRA `(.L_x_2169) ;  /* 0x0000000000048947 */ /* 0x000fea0003800000 */
[----:B------:R-:W-:Y:S01]  /*9410*/  BPT.TRAP 0x1 ;  /* 0x000000040000795c */ /* 0x000fe20000300000 */
.L_x_2169:
[----:B-1----:R-:W-:Y:S05]  /*9420*/  @P1 BRA `(.L_x_2170) ;  /* 0x0000000000081947 */ /* 0x002fea0003800000 */
[----:B------:R-:W1:Y:S02]  /*9430*/  SYNCS.PHASECHK.TRANS64.TRYWAIT P1, [UR16+0x38850], R5 ;  /* 0x03885005ff0075a7 */ /* 0x000e640008020150 */
[----:B-1----:R-:W-:Y:S05]  /*9440*/  @!P1 BRA `(.L_x_2171) ;  /* 0x000000b000349947 */ /* 0x002fea0003800000 */
.L_x_2170:
        /* <DEDUP_REMOVED lines=14> */
[----:B------:R-:W-:Y:S01]  /*9530*/  UMOV UR6, UR10 ;  /* 0x0000000a00067c82 */ /* 0x000fe20008000000 */
[----:B------:R-:W-:Y:S01]  /*9540*/  @UP0 UIMAD UR8, UR36, UR12, URZ ;  /* 0x0000000c240802a4 */ /* 0x000fe2000f8e023f */
[----:B------:R-:W-:Y:S01]  /*9550*/  QGMMA.64x256x32.F32.E4M3.E4M3 R24, R228, gdesc[UR4], R24, gsb0 ;  /* 0x03e00004e4187df3 */ /* 0x000fe20008000818 */
[----:B------:R-:W-:Y:S01]  /*9560*/  UIADD3 UR6, UR10, 0x2, URZ ;  /* 0x000000020a067890 */ /* 0x000fe2000fffe03f */
[----:B------:R-:W-:Y:S01]  /*9570*/  UMOV UR7, 0x40000040 ;  /* 0x4000004000077882 */ /* 0x000fe20000000000 */
[----:B------:R-:W-:Y:S02]  /*9580*/  @UP0 UIMAD UR8, UR42, UR13, UR8 ;  /* 0x0000000d2a0802a4 */ /* 0x000fe4000f8e0208 */
[----:B------:R-:W-:Y:S01]  /*9590*/  @UP0 USHF.R.S32.HI UR9, URZ, 0x1f, UR48 ;  /* 0x0000001f3f090899 */ /* 0x000fe20008011430 */
[----:B------:R-:W-:Y:S01]  /*95a0*/  @UP0 ULDC.64 UR14, c[0x0][0x9d0] ;  /* 0x00027400000e0ab9 */ /* 0x000fe20000000a00 */
[----:B------:R-:W-:-:S02]  /*95b0*/  WARPGROUP.DEPBAR.LE gsb0, 0x0 ;  /* 0x00008000000079c5 */ /* 0x000fc40000010000 */
[----:B------:R-:W-:-:S15]  /*95c0*/  WARPGROUP.ARRIVE ;  /* 0x00000000000079c5 */ /* 0x000fde0000000000 */
[----:B------:R-:W-:-:S04]  /*95d0*/  NOP ;  /* 0x0000000000007918 */ /* 0x000fc80000000000 */
[----:B------:R-:W-:Y:S01]  /*95e0*/  QGMMA.64x256x32.F32.E4M3.E4M3 R24, R224, gdesc[UR4], R24, gsb0 ;  /* 0x03e00004e0187df3 */ /* 0x000fe20008000818 */
[----:B------:R-:W-:-:S04]  /*95f0*/  @UP0 UIMAD.WIDE.U32 UR6, UR42, UR12, URZ ;  /* 0x0000000c2a0602a5 */ /* 0x000fc8000f8e003f */
[----:B------:R-:W-:Y:S02]  /*9600*/  @UP0 UIADD3 UR7, UR7, UR8, URZ ;  /* 0x0000000807070290 */ /* 0x000fe4000fffe03f */
[----:B------:R-:W-:-:S04]  /*9610*/  @UP0 UIMAD UR8, UR9, UR14, URZ ;  /* 0x0000000e090802a4 */ /* 0x000fc8000f8e023f */
[----:B------:R-:W-:Y:S02]  /*9620*/  @UP0 UIMAD UR12, UR48, UR15, UR8 ;  /* 0x0000000f300c02a4 */ /* 0x000fe4000f8e0208 */
[----:B------:R-:W-:-:S03]  /*9630*/  @UP0 UIMAD.WIDE.U32 UR8, UR48, UR14, UR6 ;  /* 0x0000000e300802a5 */ /* 0x000fc6000f8e0006 */
[----:B------:R-:W-:Y:S01]  /*9640*/  UMOV UR6, UR11 ;  /* 0x0000000b00067c82 */ /* 0x000fe20008000000 */
[----:B------:R-:W-:Y:S01]  /*9650*/  UMOV UR7, 0x40000040 ;  /* 0x4000004000077882 */ /* 0x000fe20000000000 */
[----:B------:R-:W-:Y:S02]  /*9660*/  @UP0 UIADD3 UR9, UR9, UR12, URZ ;  /* 0x0000000c09090290 */ /* 0x000fe4000fffe03f */
[----:B------:R-:W-:-:S04]  /*9670*/  @UP0 ULEA UR4, UP1, UR8, UR4, 0x2 ;  /* 0x0000000408040291 */ /* 0x000fc8000f82103f */
[----:B------:R-:W-:Y:S02]  /*9680*/  @UP0 ULEA.HI.X UR5, UR8, UR5, UR9, 0x2, UP1 ;  /* 0x0000000508050291 */ /* 0x000fe400088f1409 */
[----:B------:R-:W-:-:S04]  /*9690*/  IMAD.U32 R6, RZ, RZ, UR4 ;  /* 0x00000004ff067e24 */ /* 0x000fc8000f8e00ff */
[----:B------:R-:W-:-:S05]  /*96a0*/  IMAD.U32 R7, RZ, RZ, UR5 ;  /* 0x00000005ff077e24 */ /* 0x000fca000f8e00ff */
[----:B------:R0:W2:Y:S01]  /*96b0*/  @P1 LDG.E R5, desc[UR50][R6.64] ;  /* 0x0000003206051981 */ /* 0x0000a2000c1e1900 */
[----:B------:R-:W-:Y:S01]  /*96c0*/  UIADD3 UR10, UR10, 0x6, URZ ;  /* 0x000000060a0a7890 */ /* 0x000fe2000fffe03f */
[----:B------:R-:W-:Y:S01]  /*96d0*/  UMOV UR11, 0x40000040 ;  /* 0x40000040000b7882 */ /* 0x000fe20000000000 */
[----:B------:R-:W-:Y:S02]  /*96e0*/  WARPGROUP.DEPBAR.LE gsb0, 0x0 ;  /* 0x00008000000079c5 */ /* 0x000fe40000010000 */
[----:B------:R-:W-:-:S06]  /*96f0*/  WARPGROUP.ARRIVE ;  /* 0x00000000000079c5 */ /* 0x000fcc0000000000 */
[----:B------:R-:W-:Y:S01]  /*9700*/  QGMMA.64x256x32.F32.E4M3.E4M3 R24, R220, gdesc[UR4], R24, gsb0 ;  /* 0x03e00004dc187df3 */ /* 0x000fe20008000818 */
        /* <DEDUP_REMOVED lines=20> */
[----:B------:R-:W-:-:S02]  /*9850*/  IMAD.U32 R14, RZ, RZ, UR39 ;  /* 0x00000027ff0e7e24 */ /* 0x000fc4000f8e00ff */
[----:B------:R-:W-:Y:S02]  /*9860*/  IMAD.U32 R7, RZ, RZ, UR39 ;  /* 0x00000027ff077e24 */ /* 0x000fe4000f8e00ff */
[----:B0-----:R-:W-:Y:S01]  /*9870*/  @P3 FMUL.FTZ R9, R9, 0.69314718246459960938 ;  /* 0x3f31721809093820 */ /* 0x001fe20000410000 */
[----:B------:R-:W-:Y:S01]  /*9880*/  @P3 FMUL.FTZ R12, R14, 0.69314718246459960938 ;  /* 0x3f3172180e0c3820 */ /* 0x000fe20000410000 */
[----:B------:R-:W-:Y:S02]  /*9890*/  WARPGROUP.DEPBAR.LE gsb0, 0x0 ;  /* 0x00008000000079c5 */ /* 0x000fe40000010000 */
[----:B------:R-:W-:-:S06]  /*98a0*/  WARPGROUP.ARRIVE ;  /* 0x00000000000079c5 */ /* 0x000fcc0000000000 */
[----:B------:R-:W-:Y:S01]  /*98b0*/  QGMMA.64x256x32.F32.E4M3.E4M3 R24, R216, gdesc[UR8], R24, gsb0 ;  /* 0x03e00008d8187df3 */ /* 0x000fe20008000818 */
[----:B------:R-:W-:Y:S01]  /*98c0*/  @P2 FMUL.FTZ R7, R7, 0.69314718246459960938 ;  /* 0x3f31721807072820 */ /* 0x000fe20000410000 */
[----:B-1----:R-:W-:Y:S01]  /*98d0*/  @P2 FMUL.FTZ R8, R8, 0.69314718246459960938 ;  /* 0x3f31721808082820 */ /* 0x002fe20000410000 */
        /* <DEDUP_REMOVED lines=9> */
.L_x_2172:
        /* <DEDUP_REMOVED lines=138> */
.L_x_2139:
        /* <DEDUP_REMOVED lines=85> */
[----:B------:R-:W-:Y:S02]  /*a760*/  SEL R87, R21, R20, P0 ;  /* 0x0000001415577207 */ /* 0x000fe40000000000 */
[----:B------:R-:W-:-:S02]  /*a770*/  SEL R15, R20, R21, P0 ;  /* 0x00000015140f7207 */ /* 0x000fc40000000000 */
        /* <DEDUP_REMOVED lines=20> */
[----:B------:R-:W-:Y:S02]  /*a8c0*/  F2FP.BF16.F32.PACK_AB R42, R119, R42 ;  /* 0x0000002a772a723e */ /* 0x000fe400000010ff */
[----:B------:R-:W-:Y:S02]  /*a8d0*/  F2FP.BF16.F32.PACK_AB R137, R100, R137 ;  /* 0x000000896489723e */ /* 0x000fe400000010ff */
        /* <DEDUP_REMOVED lines=9> */
[----:B------:R-:W-:Y:S01]  /*a970*/  SEL R64, R62, R63, P0 ;  /* 0x0000003f3e407207 */ /* 0x000fe20000000000 */
[--C-:B------:R-:W-:Y:S01]  /*a980*/  IMAD.X R63, RZ, RZ, R57.reuse, P2 ;  /* 0x000000ffff3f7224 */ /* 0x100fe200010e0639 */
[----:B------:R-:W-:Y:S02]  /*a990*/  SEL R125, R59, R58, P0 ;  /* 0x0000003a3b7d7207 */ /* 0x000fe40000000000 */
[----:B------:R-:W-:Y:S01]  /*a9a0*/  SEL R66, R58, R59, P0 ;  /* 0x0000003b3a427207 */ /* 0x000fe20000000000 */
[----:B------:R-:W-:Y:S01]  /*a9b0*/  IMAD.X R59, RZ, RZ, R57, P3 ;  /* 0x000000ffff3b7224 */ /* 0x000fe200018e0639 */
[----:B------:R-:W-:Y:S02]  /*a9c0*/  F2FP.BF16.F32.PACK_AB R128, R93, R128 ;  /* 0x000000805d80723e */ /* 0x000fe400000010ff */
[----:B------:R-:W-:Y:S02]  /*a9d0*/  F2FP.BF16.F32.PACK_AB R129, R92, R129 ;  /* 0x000000815c81723e */ /* 0x000fe400000010ff */
[----:B------:R-:W-:-:S02]  /*a9e0*/  SEL R89, R29, R28, P0 ;  /* 0x0000001c1d597207 */ /* 0x000fc40000000000 */
[----:B------:R-:W-:Y:S02]  /*a9f0*/  SEL R20, R28, R29, P0 ;  /* 0x0000001d1c147207 */ /* 0x000fe40000000000 */
[----:B------:R-:W-:Y:S02]  /*aa00*/  SEL R139, R27, R26, P0 ;  /* 0x0000001a1b8b7207 */ /* 0x000fe40000000000 */
[----:B------:R-:W-:Y:S02]  /*aa10*/  SEL R76, R26, R27, P0 ;  /* 0x0000001b1a4c7207 */ /* 0x000fe40000000000 */
[----:B------:R-:W-:Y:S02]  /*aa20*/  LOP3.LUT R5, R56, 0x380, RZ, 0xc0, !PT ;  /* 0x0000038038057812 */ /* 0x000fe400078ec0ff */
        /* <DEDUP_REMOVED lines=9> */
[C---:B------:R-:W-:Y:S02]  /*aac0*/  IADD3 R147, P1, R56.reuse, 0x4040, RZ ;  /* 0x0000404038937810 */ /* 0x040fe40007f3e0ff */
[C---:B------:R-:W-:Y:S01]  /*aad0*/  IADD3 R149, P2, R56.reuse, 0x4060, RZ ;  /* 0x0000406038957810 */ /* 0x040fe20007f5e0ff */
[----:B------:R-:W-:Y:S01]  /*aae0*/  IMAD.X R49, RZ, RZ, R57, P6 ;  /* 0x000000ffff317224 */ /* 0x000fe200030e0639 */
[C---:B------:R-:W-:Y:S02]  /*aaf0*/  IADD3 R151, P3, R56.reuse, 0x8000, RZ ;  /* 0x0000800038977810 */ /* 0x040fe40007f7e0ff */
[----:B------:R-:W-:Y:S02]  /*ab00*/  IADD3 R28, P4, R56, 0x8020, RZ ;  /* 0x00008020381c7810 */ /* 0x000fe40007f9e0ff */
[----:B------:R-:W-:-:S02]  /*ab10*/  F2FP.BF16.F32.PACK_AB R154, R154, R155 ;  /* 0x0000009b9a9a723e */ /* 0x000fc400000010ff */
[----:B------:R-:W-:Y:S02]  /*ab20*/  F2FP.BF16.F32.PACK_AB R153, R152, R153 ;  /* 0x000000999899723e */ /* 0x000fe400000010ff */
        /* <DEDUP_REMOVED lines=10> */
[----:B------:R-:W-:-:S02]  /*abd0*/  SHF.R.U64 R5, R5, 0x3, RZ ;  /* 0x0000000305057819 */ /* 0x000fc400000012ff */
        /* <DEDUP_REMOVED lines=17> */
[----:B------:R-:W-:-:S02]  /*acf0*/  LOP3.LUT R8, R10, 0x380, RZ, 0xc0, !PT ;  /* 0x000003800a087812 */ /* 0x000fc400078ec0ff */
[----:B------:R-:W-:Y:S02]  /*ad00*/  SEL R111, R154, R153, P0 ;  /* 0x000000999a6f7207 */ /* 0x000fe40000000000 */
[----:B------:R-:W-:Y:S02]  /*ad10*/  SEL R78, R153, R154, P0 ;  /* 0x0000009a994e7207 */ /* 0x000fe40000000000 */
[----:B------:R-:W-:Y:S02]  /*ad20*/  LOP3.LUT R24, R143, 0x380, RZ, 0xc0, !PT ;  /* 0x000003808f187812 */ /* 0x000fe400078ec0ff */
[C---:B------:R-:W-:Y:S02]  /*ad30*/  IADD3 R153, P5, R56.reuse, 0x8040, RZ ;  /* 0x0000804038997810 */ /* 0x040fe40007fbe0ff */
[C---:B------:R-:W-:Y:S02]  /*ad40*/  IADD3 R155, P6, R56.reuse, 0x8060, RZ ;  /* 0x00008060389b7810 */ /* 0x040fe40007fde0ff */
[C---:B------:R-:W-:Y:S01]  /*ad50*/  IADD3 R157, P1, R56.reuse, 0xc000, RZ ;  /* 0x0000c000389d7810 */ /* 0x040fe20007f3e0ff */
[--C-:B------:R-:W-:Y:S01]  /*ad60*/  IMAD.X R41, RZ, RZ, R57.reuse, P5 ;  /* 0x000000ffff297224 */ /* 0x100fe200028e0639 */
[C---:B------:R-:W-:Y:S01]  /*ad70*/  IADD3 R82, P2, R56.reuse, 0xc020, RZ ;  /* 0x0000c02038527810 */ /* 0x040fe20007f5e0ff */
[--C-:B------:R-:W-:Y:S01]  /*ad80*/  IMAD.X R29, RZ, RZ, R57.reuse, P6 ;  /* 0x000000ffff1d7224 */ /* 0x100fe200030e0639 */
[C---:B------:R-:W-:Y:S01]  /*ad90*/  IADD3 R159, P3, R56.reuse, 0xc040, RZ ;  /* 0x0000c040389f7810 */ /* 0x040fe20007f7e0ff */
[--C-:B------:R-:W-:Y:S01]  /*ada0*/  IMAD.X R27, RZ, RZ, R57.reuse, P1 ;  /* 0x000000ffff1b7224 */ /* 0x100fe200008e0639 */
[----:B------:R-:W-:Y:S01]  /*adb0*/  IADD3 R161, P4, R56, 0xc060, RZ ;  /* 0x0000c06038a17810 */ /* 0x000fe20007f9e0ff */
[--C-:B------:R-:W-:Y:S01]  /*adc0*/  IMAD.X R25, RZ, RZ, R57.reuse, P2 ;  /* 0x000000ffff197224 */ /* 0x100fe200010e0639 */
[----:B------:R-:W-:Y:S01]  /*add0*/  LOP3.LUT R56, R5, R56, RZ, 0x3c, !PT ;  /* 0x0000003805387212 */ /* 0x000fe200078e3cff */
[----:B--2---:R-:W-:Y:S01]  /*ade0*/  SHFL.IDX PT, R81, R81, R12, 0x1c1f ;  /* 0x001c1f0c51517589 */ /* 0x004fe200000e0000 */
[----:B------:R-:W-:Y:S01]  /*adf0*/  SHF.R.U64 R5, R8, 0x3, RZ ;  /* 0x0000000308057819 */ /* 0x000fe200000012ff */
[--C-:B------:R-:W-:Y:S01]  /*ae00*/  IMAD.X R11, RZ, RZ, R57.reuse, P3 ;  /* 0x000000ffff0b7224 */ /* 0x100fe200018e0639 */
[----:B------:R-:W-:Y:S01]  /*ae10*/  LOP3.LUT R2, R141, 0x380, RZ, 0xc0, !PT ;  /* 0x000003808d027812 */ /* 0x000fe200078ec0ff */
[----:B------:R-:W-:Y:S01]  /*ae20*/  SHFL.IDX PT, R111, R111, R12, 0x1c1f ;  /* 0x001c1f0c6f6f7589 */ /* 0x000fe200000e0000 */
[----:B------:R-:W-:Y:S01]  /*ae30*/  SHF.R.U64 R8, R24, 0x3, RZ ;  /* 0x0000000318087819 */ /* 0x000fe200000012ff */
[----:B------:R-:W-:Y:S01]  /*ae40*/  IMAD.X R9, RZ, RZ, R57, P4 ;  /* 0x000000ffff097224 */ /* 0x000fe200020e0639 */
[----:B------:R-:W-:Y:S01]  /*ae50*/  SHF.R.U64 R2, R2, 0x3, RZ ;  /* 0x0000000302027819 */ /* 0x000fe200000012ff */
[----:B------:R-:W-:Y:S01]  /*ae60*/  SHFL.IDX PT, R119, R119, R12, 0x1c1f ;  /* 0x001c1f0c77777589 */ /* 0x000fe200000e0000 */
[----:B------:R-:W-:-:S02]  /*ae70*/  LOP3.LUT R52, R8, R143, RZ, 0x3c, !PT ;  /* 0x0000008f08347212 */ /* 0x000fc400078e3cff */
[----:B------:R-:W-:Y:S01]  /*ae80*/  LOP3.LUT R8, R147, 0x380, RZ, 0xc0, !PT ;  /* 0x0000038093087812 */ /* 0x000fe200078ec0ff */
[----:B------:R-:W-:Y:S01]  /*ae90*/  SHFL.IDX PT, R77, R77, R12, 0x1c1f ;  /* 0x001c1f0c4d4d7589 */ /* 0x000fe200000e0000 */
[----:B------:R-:W-:Y:S02]  /*aea0*/  LOP3.LUT R62, R2, R141, RZ, 0x3c, !PT ;  /* 0x0000008d023e7212 */ /* 0x000fe400078e3cff */
[----:B------:R-:W-:Y:S01]  /*aeb0*/  LOP3.LUT R2, R145, 0x380, RZ, 0xc0, !PT ;  /* 0x0000038091027812 */ /* 0x000fe200078ec0ff */
[----:B------:R-:W-:Y:S01]  /*aec0*/  SHFL.IDX PT, R79, R79, R12, 0x1c1f ;  /* 0x001c1f0c4f4f7589 */ /* 0x000fe200000e0000 */
[----:B------:R-:W-:Y:S02]  /*aed0*/  SHF.R.U64 R8, R8, 0x3, RZ ;  /* 0x0000000308087819 */ /* 0x000fe400000012ff */
[----:B------:R-:W-:Y:S01]  /*aee0*/  LOP3.LUT R58, R5, R10, RZ, 0x3c, !PT ;  /* 0x0000000a053a7212 */ /* 0x000fe200078e3cff */
[----:B------:R-:W-:Y:S01]  /*aef0*/  SHFL.IDX PT, R117, R117, R12, 0x1c1f ;  /* 0x001c1f0c75757589 */ /* 0x000fe200000e0000 */
[----:B------:R-:W-:-:S02]  /*af00*/  LOP3.LUT R5, R26, 0x380, RZ, 0xc0, !PT ;  /* 0x000003801a057812 */ /* 0x000fc400078ec0ff */
[----:B------:R-:W-:Y:S01]  /*af10*/  SHF.R.U64 R2, R2, 0x3, RZ ;  /* 0x0000000302027819 */ /* 0x000fe200000012ff */
[----:B------:R-:W-:Y:S01]  /*af20*/  SHFL.IDX PT, R83, R83, R12, 0x1c1f ;  /* 0x001c1f0c53537589 */ /* 0x000fe200000e0000 */
[----:B------:R-:W-:Y:S02]  /*af30*/  LOP3.LUT R46, R8, R147, RZ, 0x3c, !PT ;  /* 0x00000093082e7212 */ /* 0x000fe400078e3cff */
[----:B------:R-:W-:Y:S01]  /*af40*/  LOP3.LUT R8, R153, 0x380, RZ, 0xc0, !PT ;  /* 0x0000038099087812 */ /* 0x000fe200078ec0ff */
[----:B------:R-:W-:Y:S01]  /*af50*/  SHFL.IDX PT, R109, R109, R12, 0x1c1f ;  /* 0x001c1f0c6d6d7589 */ /* 0x000fe200000e0000 */
[----:B------:R-:W-:Y:S02]  /*af60*/  LOP3.LUT R10, R149, 0x380, RZ, 0xc0, !PT ;  /* 0x00000380950a7812 */ /* 0x000fe400078ec0ff */
[----:B------:R-:W-:Y:S01]  /*af70*/  SHF.R.U64 R5, R5, 0x3, RZ ;  /* 0x0000000305057819 */ /* 0x000fe200000012ff */
[----:B------:R-:W-:Y:S01]  /*af80*/  SHFL.IDX PT, R85, R85, R12, 0x1c1f ;  /* 0x001c1f0c55557589 */ /* 0x000fe200000e0000 */
[----:B------:R-:W-:-:S02]  /*af90*/  LOP3.LUT R50, R2, R145, RZ, 0x3c, !PT ;  /* 0x0000009102327212 */ /* 0x000fc400078e3cff */
[----:B------:R-:W-:Y:S01]  /*afa0*/  LOP3.LUT R2, R151, 0x380, RZ, 0xc0, !PT ;  /* 0x0000038097027812 */ /* 0x000fe200078ec0ff */
[----:B------:R-:W-:Y:S01]  /*afb0*/  SHFL.IDX PT, R113, R113, R12, 0x1c1f ;  /* 0x001c1f0c71717589 */ /* 0x000fe200000e0000 */
[----:B------:R-:W-:Y:S02]  /*afc0*/  SHF.R.U64 R8, R8, 0x3, RZ ;  /* 0x0000000308087819 */ /* 0x000fe400000012ff */
[----:B------:R-:W-:Y:S01]  /*afd0*/  SHF.R.U64 R10, R10, 0x3, RZ ;  /* 0x000000030a0a7819 */ /* 0x000fe200000012ff */
[----:B------:R-:W-:Y:S01]  /*afe0*/  SHFL.IDX PT, R87, R87, R12, 0x1c1f ;  /* 0x001c1f0c57577589 */ /* 0x000fe200000e0000 */
[----:B------:R-:W-:Y:S02]  /*aff0*/  LOP3.LUT R48, R5, R26, RZ, 0x3c, !PT ;  /* 0x0000001a05307212 */ /* 0x000fe400078e3cff */
[----:B------:R-:W-:Y:S01]  /*b000*/  SHF.R.U64 R2, R2, 0x3, RZ ;  /* 0x0000000302027819 */ /* 0x000fe200000012ff */
[----:B------:R-:W-:Y:S01]  /*b010*/  SHFL.IDX PT, R115, R115, R12, 0x1c1f ;  /* 0x001c1f0c73737589 */ /* 0x000fe200000e0000 */
[----:B------:R-:W-:-:S02]  /*b020*/  LOP3.LUT R40, R8, R153, RZ, 0x3c, !PT ;  /* 0x0000009908287212 */ /* 0x000fc400078e3cff */
[----:B------:R-:W-:Y:S01]  /*b030*/  LOP3.LUT R44, R10, R149, RZ, 0x3c, !PT ;  /* 0x000000950a2c7212 */ /* 0x000fe200078e3cff */
[----:B------:R-:W-:Y:S01]  /*b040*/  SHFL.IDX PT, R89, R89, R12, 0x1c1f ;  /* 0x001c1f0c59597589 */ /* 0x000fe200000e0000 */
[----:B------:R-:W-:Y:S02]  /*b050*/  LOP3.LUT R5, R28, 0x380, RZ, 0xc0, !PT ;  /* 0x000003801c057812 */ /* 0x000fe400078ec0ff */
[----:B------:R-:W-:Y:S01]  /*b060*/  MOV R98, R62 ;  /* 0x0000003e00627202 */ /* 0x000fe20000000f00 */
[----:B------:R-:W-:Y:S01]  /*b070*/  SHFL.IDX PT, R121, R121, R12, 0x1c1f ;  /* 0x001c1f0c79797589 */ /* 0x000fe200000e0000 */
[----:B------:R-:W-:Y:S02]  /*b080*/  LOP3.LUT R10, R155, 0x380, RZ, 0xc0, !PT ;  /* 0x000003809b0a7812 */ /* 0x000fe400078ec0ff */
[----:B------:R-:W-:Y:S01]  /*b090*/  MOV R63, R48 ;  /* 0x00000030003f7202 */ /* 0x000fe20000000f00 */
[----:B------:R-:W-:Y:S01]  /*b0a0*/  SHFL.IDX PT, R91, R91, R12, 0x1c1f ;  /* 0x001c1f0c5b5b7589 */ /* 0x000fe200000e0000 */
[----:B------:R-:W-:-:S02]  /*b0b0*/  LOP3.LUT R42, R2, R151, RZ, 0x3c, !PT ;  /* 0x00000097022a7212 */ /* 0x000fc400078e3cff */
[----:B------:R-:W-:Y:S01]  /*b0c0*/  LOP3.LUT R8, R159, 0x380, RZ, 0xc0, !PT ;  /* 0x000003809f087812 */ /* 0x000fe200078ec0ff */
[----:B------:R-:W-:Y:S01]  /*b0d0*/  SHFL.IDX PT, R123, R123, R12, 0x1c1f ;  /* 0x001c1f0c7b7b7589 */ /* 0x000fe200000e0000 */
[----:B------:R-:W-:Y:S02]  /*b0e0*/  MOV R49, R40 ;  /* 0x0000002800317202 */ /* 0x000fe40000000f00 */
[----:B------:R-:W-:Y:S01]  /*b0f0*/  LOP3.LUT R2, R157, 0x380, RZ, 0xc0, !PT ;  /* 0x000003809d027812 */ /* 0x000fe200078ec0ff */
[----:B------:R-:W-:Y:S01]  /*b100*/  SHFL.IDX PT, R93, R93, R12, 0x1c1f ;  /* 0x001c1f0c5d5d7589 */ /* 0x000fe200000e0000 */
[----:B------:R-:W-:Y:S02]  /*b110*/  LOP3.LUT R41, R12, 0x2, RZ, 0x3c, !PT ;  /* 0x000000020c297812 */ /* 0x000fe400078e3cff */
[----:B------:R-:W-:Y:S01]  /*b120*/  SHF.R.U64 R5, R5, 0x3, RZ ;  /* 0x0000000305057819 */ /* 0x000fe200000012ff */
[----:B------:R-:W-:Y:S01]  /*b130*/  SHFL.IDX PT, R125, R125, R12, 0x1c1f ;  /* 0x001c1f0c7d7d7589 */ /* 0x000fe200000e0000 */
[----:B------:R-:W-:-:S02]  /*b140*/  SHF.R.U64 R10, R10, 0x3, RZ ;  /* 0x000000030a0a7819 */ /* 0x000fc400000012ff */
[----:B------:R-:W-:Y:S01]  /*b150*/  SHF.R.U64 R8, R8, 0x3, RZ ;  /* 0x0000000308087819 */ /* 0x000fe200000012ff */
[----:B------:R-:W0:Y:S01]  /*b160*/  SHFL.IDX PT, R68, R68, R41, 0x1c1f ;  /* 0x001c1f2944447589 */ /* 0x000e2200000e0000 */
[----:B------:R-:W-:Y:S02]  /*b170*/  SHF.R.U64 R2, R2, 0x3, RZ ;  /* 0x0000000302027819 */ /* 0x000fe400000012ff */
[----:B------:R-:W-:Y:S01]  /*b180*/  LOP3.LUT R30, R5, R28, RZ, 0x3c, !PT ;  /* 0x0000001c051e7212 */ /* 0x000fe200078e3cff */
[----:B------:R-:W1:Y:S01]  /*b190*/  SHFL.IDX PT, R78, R78, R41, 0x1c1f ;  /* 0x001c1f294e4e7589 */ /* 0x000e6200000e0000 */
[----:B------:R-:W-:Y:S02]  /*b1a0*/  LOP3.LUT R28, R10, R155, RZ, 0x3c, !PT ;  /* 0x0000009b0a1c7212 */ /* 0x000fe400078e3cff */
[----:B------:R-:W-:Y:S01]  /*b1b0*/  LOP3.LUT R10, R8, R159, RZ, 0x3c, !PT ;  /* 0x0000009f080a7212 */ /* 0x000fe200078e3cff */
[----:B------:R-:W2:Y:S01]  /*b1c0*/  SHFL.IDX PT, R80, R80, R41, 0x1c1f ;  /* 0x001c1f2950507589 */ /* 0x000ea200000e0000 */
[----:B------:R-:W-:-:S02]  /*b1d0*/  LOP3.LUT R26, R2, R157, RZ, 0x3c, !PT ;  /* 0x0000009d021a7212 */ /* 0x000fc400078e3cff */
[----:B------:R-:W-:Y:S01]  /*b1e0*/  LOP3.LUT R5, R82, 0x380, RZ, 0xc0, !PT ;  /* 0x0000038052057812 */ /* 0x000fe200078ec0ff */
[----:B------:R-:W-:Y:S01]  /*b1f0*/  SHFL.IDX PT, R156, R156, R41, 0x1c1f ;  /* 0x001c1f299c9c7589 */ /* 0x000fe200000e0000 */
[----:B------:R-:W-:Y:S02]  /*b200*/  MOV R100, R56 ;  /* 0x0000003800647202 */ /* 0x000fe40000000f00 */
[----:B------:R-:W-:Y:S01]  /*b210*/  LOP3.LUT R84, R161, 0x380, RZ, 0xc0, !PT ;  /* 0x00000380a1547812 */ /* 0x000fe200078ec0ff */
[----:B------:R-:W-:Y:S01]  /*b220*/  SHFL.IDX PT, R40, R13, R41, 0x1c1f ;  /* 0x001c1f290d287589 */ /* 0x000fe200000e0000 */
[----:B------:R-:W-:Y:S02]  /*b230*/  MOV R57, R44 ;  /* 0x0000002c00397202 */ /* 0x000fe40000000f00 */
[----:B------:R-:W-:Y:S01]  /*b240*/  MOV R44, R10 ;  /* 0x0000000a002c7202 */ /* 0x000fe20000000f00 */
[----:B------:R-:W-:Y:S01]  /*b250*/  SHFL.IDX PT, R60, R60, R41, 0x1c1f ;  /* 0x001c1f293c3c7589 */ /* 0x000fe200000e0000 */
[----:B------:R-:W-:-:S02]  /*b260*/  SHF.R.U64 R5, R5, 0x3, RZ ;  /* 0x0000000305057819 */ /* 0x000fc400000012ff */
[----:B------:R-:W-:Y:S01]  /*b270*/  MOV R2, R26 ;  /* 0x0000001a00027202 */ /* 0x000fe20000000f00 */
[----:B------:R-:W3:Y:S01]  /*b280*/  SHFL.IDX PT, R10, R73, R41, 0x1c1f ;  /* 0x001c1f29490a7589 */ /* 0x000ee200000e0000 */
[----:B------:R-:W-:Y:S02]  /*b290*/  SHF.R.U64 R84, R84, 0x3, RZ ;  /* 0x0000000354547819 */ /* 0x000fe400000012ff */
[----:B------:R-:W-:Y:S01]  /*b2a0*/  LOP3.LUT R24, R5, R82, RZ, 0x3c, !PT ;  /* 0x0000005205187212 */ /* 0x000fe200078e3cff */
[----:B------:R-:W4:Y:S01]  /*b2b0*/  SHFL.IDX PT, R26, R71, R41, 0x1c1f ;  /* 0x001c1f29471a7589 */ /* 0x000f2200000e0000 */
[----:B------:R-:W-:Y:S02]  /*b2c0*/  MOV R94, R52 ;  /* 0x00000034005e7202 */ /* 0x000fe40000000f00 */
[----:B------:R-:W-:Y:S01]  /*b2d0*/  MOV R96, R58 ;  /* 0x0000003a00607202 */ /* 0x000fe20000000f00 */
[----:B------:R-:W4:Y:S01]  /*b2e0*/  SHFL.IDX PT, R82, R65, R41, 0x1c1f ;  /* 0x001c1f2941527589 */ /* 0x000f2200000e0000 */
[----:B------:R-:W-:-:S02]  /*b2f0*/  MOV R53, R42 ;  /* 0x0000002a00357202 */ /* 0x000fc40000000f00 */
[----:B------:R-:W-:Y:S01]  /*b300*/  MOV R59, R46 ;  /* 0x0000002e003b7202 */ /* 0x000fe20000000f00 */
[----:B------:R4:W4:Y:S01]  /*b310*/  SHFL.IDX PT, R42, R14, R41, 0x1c1f ;  /* 0x001c1f290e2a7589 */ /* 0x00092200000e0000 */
[----:B------:R-:W-:Y:S02]  /*b320*/  LOP3.LUT R8, R84, R161, RZ, 0x3c, !PT ;  /* 0x000000a154087212 */ /* 0x000fe400078e3cff */
[----:B------:R-:W-:Y:S01]  /*b330*/  MOV R92, R50 ;  /* 0x00000032005c7202 */ /* 0x000fe20000000f00 */
[----:B------:R4:W-:Y:S01]  /*b340*/  SHFL.IDX PT, R46, R15, R41, 0x1c1f ;  /* 0x001c1f290f2e7589 */ /* 0x0009e200000e0000 */
[----:B------:R-:W-:Y:S02]  /*b350*/  MOV R51, R30 ;  /* 0x0000001e00337202 */ /* 0x000fe40000000f00 */
[----:B------:R-:W-:Y:S01]  /*b360*/  MOV R47, R28 ;  /* 0x0000001c002f7202 */ /* 0x000fe20000000f00 */
[----:B------:R-:W-:Y:S01]  /*b370*/  SHFL.IDX PT, R54, R54, R41, 0x1c1f ;  /* 0x001c1f2936367589 */ /* 0x000fe200000e0000 */
[----:B0-----:R-:W-:-:S02]  /*b380*/  SEL R28, R81, R68, P0 ;  /* 0x00000044511c7207 */ /* 0x001fc40000000000 */
[----:B------:R-:W-:Y:S01]  /*b390*/  SEL R30, R68, R81, P0 ;  /* 0x00000051441e7207 */ /* 0x000fe20000000000 */
[----:B------:R-:W-:Y:S01]  /*b3a0*/  SHFL.IDX PT, R20, R20, R41, 0x1c1f ;  /* 0x001c1f2914147589 */ /* 0x000fe200000e0000 */
[----:B-1----:R-:W-:Y:S02]  /*b3b0*/  SEL R29, R111, R78, P0 ;  /* 0x0000004e6f1d7207 */ /* 0x002fe40000000000 */
[----:B------:R-:W-:Y:S01]  /*b3c0*/  SEL R31, R78, R111, P0 ;  /* 0x0000006f4e1f7207 */ /* 0x000fe20000000000 */
[----:B------:R-:W-:Y:S01]  /*b3d0*/  SHFL.IDX PT, R84, R61, R41, 0x1c1f ;  /* 0x001c1f293d547589 */ /* 0x000fe200000e0000 */
[----:B------:R-:W-:Y:S02]  /*b3e0*/  MOV R45, R8 ;  /* 0x00000008002d7202 */ /* 0x000fe40000000f00 */
[----:B--2---:R-:W-:Y:S01]  /*b3f0*/  SEL R9, R119, R80, P0 ;  /* 0x0000005077097207 */ /* 0x004fe20000000000 */
[----:B------:R-:W-:Y:S01]  /*b400*/  SHFL.IDX PT, R48, R21, R41, 0x1c1f ;  /* 0x001c1f2915307589 */ /* 0x000fe200000e0000 */
[----:B------:R-:W-:-:S02]  /*b410*/  SEL R11, R80, R119, P0 ;  /* 0x00000077500b7207 */ /* 0x000fc40000000000 */
[----:B------:R-:W-:Y:S01]  /*b420*/  MOV R5, R24 ;  /* 0x0000001800057202 */ /* 0x000fe20000000f00 */
[----:B------:R-:W-:Y:S01]  /*b430*/  SHFL.IDX PT, R64, R64, R41, 0x1c1f ;  /* 0x001c1f2940407589 */ /* 0x000fe200000e0000 */
[----:B---3--:R-:W-:Y:S02]  /*b440*/  SEL R8, R77, R10, P0 ;  /* 0x0000000a4d087207 */ /* 0x008fe40000000000 */
[----:B------:R-:W-:Y:S01]  /*b450*/  SEL R10, R10, R77, P0 ;  /* 0x0000004d0a0a7207 */ /* 0x000fe20000000000 */
[----:B------:R-:W-:Y:S01]  /*b460*/  BAR.SYNC.DEFER_BLOCKING 0x1, 0x100 ;  /* 0x0044000000007b1d */ /* 0x000fe20000010000 */
[----:B----4-:R-:W-:Y:S02]  /*b470*/  SEL R24, R79, R26, P0 ;  /* 0x0000001a4f187207 */ /* 0x010fe40000000000 */
[----:B------:R-:W-:Y:S02]  /*b480*/  SEL R26, R26, R79, P0 ;  /* 0x0000004f1a1a7207 */ /* 0x000fe40000000000 */
[----:B------:R-:W-:-:S02]  /*b490*/  SEL R25, R117, R156, P0 ;  /* 0x0000009c75197207 */ /* 0x000fc40000000000 */
[----:B------:R-:W-:Y:S01]  /*b4a0*/  SEL R27, R156, R117, P0 ;  /* 0x000000759c1b7207 */ /* 0x000fe20000000000 */
[----:B------:R0:W-:Y:S01]  /*b4b0*/  SHFL.IDX PT, R50, R32, R41, 0x1c1f ;  /* 0x001c1f2920327589 */ /* 0x0001e200000e0000 */
[----:B------:R-:W-:Y:S02]  /*b4c0*/  SEL R14, R40, R83, P0 ;  /* 0x00000053280e7207 */ /* 0x000fe40000000000 */
[----:B------:R-:W-:Y:S01]  /*b4d0*/  SEL R13, R109, R82, P0 ;  /* 0x000000526d0d7207 */ /* 0x000fe20000000000 */
[----:B------:R-:W-:Y:S01]  /*b4e0*/  SHFL.IDX PT, R66, R66, R41, 0x1c1f ;  /* 0x001c1f2942427589 */ /* 0x000fe200000e0000 */
[----:B------:R-:W-:Y:S02]  /*b4f0*/  SEL R15, R82, R109, P0 ;  /* 0x0000006d520f7207 */ /* 0x000fe40000000000 */
[----:B------:R-:W-:Y:S01]  /*b500*/  PLOP3.LUT P2, PT, PT, PT, UP0, 0x80, 0x0 ;  /* 0x000000000000781c */ /* 0x000fe20003f4f008 */
[----:B------:R-:W-:Y:S01]  /*b510*/  SHFL.IDX PT, R99, R99, R12, 0x1c1f ;  /* 0x001c1f0c63637589 */ /* 0x000fe200000e0000 */
[----:B0-----:R-:W-:-:S03]  /*b520*/  SEL R32, R85, R42, P0 ;  /* 0x0000002a55207207 */ /* 0x001fc60000000000 */
        /* <DEDUP_REMOVED lines=41> */
[----:B------:R-:W-:Y:S02]  /*b7c0*/  SEL R40, R99, R52, P0 ;  /* 0x0000003463287207 */ /* 0x000fe40000000000 */
[----:B--2---:R-:W-:Y:S01]  /*b7d0*/  SEL R39, R66, R125, P0 ;  /* 0x0000007d42277207 */ /* 0x004fe20000000000 */
        /* <DEDUP_REMOVED lines=10> */
[----:B-1----:R-:W-:Y:S02]  /*b880*/  SEL R24, R89, R20, P0 ;  /* 0x0000001459187207 */ /* 0x002fe40000000000 */
[----:B------:R-:W-:Y:S01]  /*b890*/  SEL R26, R20, R89, P0 ;  /* 0x00000059141a7207 */ /* 0x000fe20000000000 */
[----:B------:R0:W-:Y:S01]  /*b8a0*/  STSM.16.M88.4 [R63], R8 ;  /* 0x000000083f007844 */ /* 0x0001e20000000200 */
[----:B------:R-:W-:Y:S02]  /*b8b0*/  SEL R25, R121, R84, P0 ;  /* 0x0000005479197207 */ /* 0x000fe40000000000 */
[----:B------:R-:W-:Y:S02]  /*b8c0*/  SEL R27, R84, R121, P0 ;  /* 0x00000079541b7207 */ /* 0x000fe40000000000 */
[----:B--2---:R-:W-:Y:S02]  /*b8d0*/  SEL R28, R91, R48, P0 ;  /* 0x000000305b1c7207 */ /* 0x004fe40000000000 */
[----:B------:R-:W-:Y:S01]  /*b8e0*/  SEL R30, R48, R91, P0 ;  /* 0x0000005b301e7207 */ /* 0x000fe20000000000 */
[----:B------:R1:W-:Y:S01]  /*b8f0*/  STSM.16.M88.4 [R59], R24 ;  /* 0x000000183b007844 */ /* 0x0003e20000000200 */
[----:B------:R-:W-:-:S02]  /*b900*/  SEL R29, R123, R64, P0 ;  /* 0x000000407b1d7207 */ /* 0x000fc40000000000 */
[----:B------:R-:W-:Y:S02]  /*b910*/  SEL R31, R64, R123, P0 ;  /* 0x0000007b401f7207 */ /* 0x000fe40000000000 */
[----:B---3--:R-:W-:Y:S02]  /*b920*/  SEL R12, R107, R68, P0 ;  /* 0x000000446b0c7207 */ /* 0x008fe40000000000 */
[----:B------:R-:W-:Y:S01]  /*b930*/  SEL R14, R68, R107, P0 ;  /* 0x0000006b440e7207 */ /* 0x000fe20000000000 */
[----:B------:R2:W-:Y:S01]  /*b940*/  STSM.16.M88.4 [R57], R28 ;  /* 0x0000001c39007844 */ /* 0x0005e20000000200 */
[----:B0-----:R-:W-:Y:S02]  /*b950*/  SEL R8, R97, R56, P0 ;  /* 0x0000003861087207 */ /* 0x001fe40000000000 */
[----:B------:R-:W-:Y:S01]  /*b960*/  SEL R10, R56, R97, P0 ;  /* 0x00000061380a7207 */ /* 0x000fe20000000000 */
[----:B------:R0:W-:Y:S01]  /*b970*/  STSM.16.M88.4 [R53], R36 ;  /* 0x0000002435007844 */ /* 0x0001e20000000200 */
[----:B------:R-:W-:-:S02]  /*b980*/  SEL R9, R131, R88, P0 ;  /* 0x0000005883097207 */ /* 0x000fc40000000000 */
[----:B------:R-:W-:Y:S01]  /*b990*/  SEL R11, R88, R131, P0 ;  /* 0x00000083580b7207 */ /* 0x000fe20000000000 */
[----:B------:R-:W-:Y:S01]  /*b9a0*/  STSM.16.M88.4 [R51], R40 ;  /* 0x0000002833007844 */ /* 0x000fe20000000200 */
[----:B------:R-:W-:Y:S02]  /*b9b0*/  SEL R56, R101, R58, P0 ;  /* 0x0000003a65387207 */ /* 0x000fe40000000000 */
[----:B------:R-:W-:Y:S01]  /*b9c0*/  SEL R58, R58, R101, P0 ;  /* 0x000000653a3a7207 */ /* 0x000fe20000000000 */
[----:B------:R3:W-:Y:S01]  /*b9d0*/  STSM.16.M88.4 [R49], R8 ;  /* 0x0000000831007844 */ /* 0x0007e20000000200 */
[----:B-1----:R-:W-:Y:S02]  /*b9e0*/  SEL R59, R70, R133, P0 ;  /* 0x00000085463b7207 */ /* 0x002fe40000000000 */
[----:B------:R-:W-:Y:S02]  /*b9f0*/  SEL R25, R139, R76, P0 ;  /* 0x0000004c8b197207 */ /* 0x000fe40000000000 */
[----:B--2---:R-:W-:-:S02]  /*ba00*/  SEL R57, R133, R70, P0 ;  /* 0x0000004685397207 */ /* 0x004fc40000000000 */
[----:B------:R-:W-:Y:S01]  /*ba10*/  SEL R27, R76, R139, P0 ;  /* 0x0000008b4c1b7207 */ /* 0x000fe20000000000 */
[----:B------:R-:W-:Y:S01]  /*ba20*/  ULDC UR8, c[0x0][0xa88] ;  /* 0x0002a20000087ab9 */ /* 0x000fe20000000800 */
[----:B------:R-:W-:Y:S01]  /*ba30*/  SEL R63, R72, R137, P0 ;  /* 0x00000089483f7207 */ /* 0x000fe20000000000 */
[----:B------:R-:W-:Y:S01]  /*ba40*/  STSM.16.M88.4 [R47], R56 ;  /* 0x000000382f007844 */ /* 0x000fe20000000200 */
[----:B------:R-:W-:Y:S01]  /*ba50*/  SEL R13, R127, R74, P0 ;  /* 0x0000004a7f0d7207 */ /* 0x000fe20000000000 */
[----:B0-----:R-:W0:Y:S01]  /*ba60*/  LDC R53, c[0x0][0xbe8] ;  /* 0x0002fa00ff357b82 */ /* 0x001e220000000800 */
[----:B------:R-:W-:Y:S01]  /*ba70*/  SEL R15, R74, R127, P0 ;  /* 0x0000007f4a0f7207 */ /* 0x000fe20000000000 */
[----:B------:R1:W-:Y:S01]  /*ba80*/  STSM.16.M88.4 [R2], R60 ;  /* 0x0000003c02007844 */ /* 0x0003e20000000200 */
[----:B------:R-:W-:Y:S01]  /*ba90*/  SEL R76, R103, R78, P0 ;  /* 0x0000004e674c7207 */ /* 0x000fe20000000000 */
[----:B---3--:R-:W-:Y:S01]  /*baa0*/  IMAD.U32 R8, RZ, RZ, UR6 ;  /* 0x00000006ff087e24 */ /* 0x008fe2000f8e00ff */
[----:B------:R-:W-:Y:S01]  /*bab0*/  SEL R78, R78, R103, P0 ;  /* 0x000000674e4e7207 */ /* 0x000fe20000000000 */
[----:B------:R2:W-:Y:S01]  /*bac0*/  STSM.16.M88.4 [R5], R12 ;  /* 0x0000000c05007844 */ /* 0x0005e20000000200 */
[----:B------:R-:W-:Y:S01]  /*bad0*/  SEL R24, R95, R80, P0 ;  /* 0x000000505f187207 */ /* 0x000fe20000000000 */
[----:B------:R-:W-:Y:S01]  /*bae0*/  IMAD.U32 R9, RZ, RZ, UR7 ;  /* 0x00000007ff097e24 */ /* 0x000fe2000f8e00ff */
[----:B------:R-:W-:Y:S01]  /*baf0*/  SEL R26, R80, R95, P0 ;  /* 0x0000005f501a7207 */ /* 0x000fe20000000000 */
[----:B------:R3:W-:Y:S01]  /*bb00*/  STSM.16.M88.4 [R44], R76 ;  /* 0x0000004c2c007844 */ /* 0x0007e20000000200 */
[----:B------:R-:W-:-:S03]  /*bb10*/  ULDC.64 UR6, c[0x0][0xc08] ;  /* 0x0003020000067ab9 */ /* 0x000fc60000000a00 */
[----:B------:R3:W-:Y:S01]  /*bb20*/  STSM.16.M88.4 [R45], R24 ;  /* 0x000000182d007844 */ /* 0x0007e20000000200 */
[----:B------:R-:W-:Y:S01]  /*bb30*/  UISETP.NE.U32.AND UP1, UPT, UR6, URZ, UPT ;  /* 0x0000003f0600728c */ /* 0x000fe2000bf25070 */
[----:B------:R-:W-:Y:S03]  /*bb40*/  BAR.SYNC.DEFER_BLOCKING 0x1, 0x100 ;  /* 0x0044000000007b1d */ /* 0x000fe60000010000 */
[----:B------:R-:W-:-:S06]  /*bb50*/  UISETP.NE.AND.EX UP1, UPT, UR7, URZ, UPT, UP1 ;  /* 0x0000003f0700728c */ /* 0x000fcc000bf25310 */
[----:B------:R-:W-:-:S05]  /*bb60*/  PLOP3.LUT P0, PT, PT, PT, UP1, 0x80, 0x0 ;  /* 0x000000000000781c */ /* 0x000fca0003f0f018 */
[----:B------:R-:W-:Y:S02]  /*bb70*/  @UP1 ULDC.64 UR6, c[0x0][0xc08] ;  /* 0x0003020000061ab9 */ /* 0x000fe40000000a00 */
[----:B------:R-:W-:Y:S01]  /*bb80*/  @UP1 UIMAD.WIDE UR6, UR42, 0x4, UR6 ;  /* 0x000000042a0618a5 */ /* 0x000fe2000f8e0206 */
[----:B-1----:R-:W-:-:S05]  /*bb90*/  IMAD.U32 R2, RZ, RZ, UR8 ;  /* 0x00000008ff027e24 */ /* 0x002fca000f8e00ff */
[----:B--2---:R-:W-:Y:S02]  /*bba0*/  IMAD.U32 R14, RZ, RZ, UR6 ;  /* 0x00000006ff0e7e24 */ /* 0x004fe4000f8e00ff */
[----:B------:R-:W-:Y:S01]  /*bbb0*/  IMAD.U32 R15, RZ, RZ, UR7 ;  /* 0x00000007ff0f7e24 */ /* 0x000fe2000f8e00ff */
[----:B------:R-:W2:Y:S01]  /*bbc0*/  @P2 LDG.E R10, desc[UR50][R8.64] ;  /* 0x00000032080a2981 */ /* 0x000ea2000c1e1900 */
[----:B0-----:R-:W-:Y:S01]  /*bbd0*/  ISETP.NE.AND P1, PT, R53, 0x1, PT ;  /* 0x000000013500780c */ /* 0x001fe20003f25270 */
[----:B------:R-:W-:Y:S02]  /*bbe0*/  UMOV UR4, URZ ;  /* 0x0000003f00047c82 */ /* 0x000fe40008000000 */
        /* <DEDUP_REMOVED lines=9> */
.L_x_2175:
[----:B------:R-:W-:Y:S01]  /*bc80*/  USHF.R.S32.HI UR14, URZ, 0x1f, UR43 ;  /* 0x0000001f3f0e7899 */ /* 0x000fe2000801142b */
[----:B------:R-:W-:Y:S01]  /*bc90*/  VIADD R14, R18, UR37 ;  /* 0x00000025120e7c36 */ /* 0x000fe20008000000 */
        /* <DEDUP_REMOVED lines=24> */
[----:B------:R-:W-:Y:S01]  /*be20*/  VIADD R14, R236, UR37 ;  /* 0x00000025ec0e7c36 */ /* 0x000fe20008000000 */
[----:B------:R-:W-:Y:S01]  /*be30*/  IADD3 R8, P0, R8, UR6, RZ ;  /* 0x0000000608087c10 */ /* 0x000fe2000ff1e0ff */
[----:B------:R-:W-:Y:S01]  /*be40*/  ULDC.64 UR10, c[0x0][0xaa0] ;  /* 0x0002a800000a7ab9 */ /* 0x000fe20000000a00 */
[----:B------:R-:W-:Y:S01]  /*be50*/  IMAD.U32 R12, RZ, RZ, UR8 ;  /* 0x00000008ff0c7e24 */ /* 0x000fe2000f8e00ff */
[----:B------:R-:W-:-:S02]  /*be60*/  SHF.R.S32.HI R10, RZ, 0x1f, R5 ;  /* 0x0000001fff0a7819 */ /* 0x000fc40000011405 */
[----:B------:R-:W-:Y:S02]  /*be70*/  LOP3.LUT R32, R33, 0x380, RZ, 0xc0, !PT ;  /* 0x0000038021207812 */ /* 0x000fe400078ec0ff */
[----:B------:R-:W-:Y:S01]  /*be80*/  IADD3.X R9, R9, UR7, R12, P0, !PT ;  /* 0x0000000709097c10 */ /* 0x000fe200087fe40c */
[----:B------:R-:W-:Y:S01]  /*be90*/  ULDC.64 UR6, c[0x0][0xb88] ;  /* 0x0002e20000067ab9 */ /* 0x000fe20000000a00 */
[----:B------:R-:W-:Y:S01]  /*bea0*/  SHF.R.U64 R32, R32, 0x3, RZ ;  /* 0x0000000320207819 */ /* 0x000fe200000012ff */
[----:B------:R-:W-:Y:S01]  /*beb0*/  IMAD R10, R10, UR6, RZ ;  /* 0x000000060a0a7c24 */ /* 0x000fe2000f8e02ff */
[----:B------:R-:W-:Y:S01]  /*bec0*/  IADD3 R57, P3, R6, 0x4000, RZ ;  /* 0x0000400006397810 */ /* 0x000fe20007f7e0ff */
[----:B------:R-:W-:Y:S01]  /*bed0*/  IMAD.WIDE.U32 R8, R5, UR6, R8 ;  /* 0x0000000605087c25 */ /* 0x000fe2000f8e0008 */
[----:B------:R-:W-:Y:S02]  /*bee0*/  LOP3.LUT R32, R32, R33, RZ, 0x3c, !PT ;  /* 0x0000002120207212 */ /* 0x000fe400078e3cff */
[----:B------:R-:W-:Y:S01]  /*bef0*/  LOP3.LUT R56, R57, 0x380, RZ, 0xc0, !PT ;  /* 0x0000038039387812 */ /* 0x000fe200078ec0ff */
[----:B------:R-:W-:Y:S01]  /*bf00*/  IMAD R11, R5, UR7, R10 ;  /* 0x00000007050b7c24 */ /* 0x000fe2000f8e020a */
[----:B------:R-:W-:Y:S01]  /*bf10*/  ULDC.64 UR6, c[0x0][0xb50] ;  /* 0x0002d40000067ab9 */ /* 0x000fe20000000a00 */
[----:B------:R-:W-:Y:S01]  /*bf20*/  IMAD.X R33, RZ, RZ, R7, P2 ;  /* 0x000000ffff217224 */ /* 0x000fe200010e0607 */
[----:B------:R-:W-:Y:S01]  /*bf30*/  LEA R10, P0, R8, UR6, 0x2 ;  /* 0x00000006080a7c11 */ /* 0x000fe2000f8010ff */
[----:B------:R-:W-:Y:S01]  /*bf40*/  IMAD.IADD R5, R9, 0x1, R11 ;  /* 0x0000000109057824 */ /* 0x000fe200078e020b */
[----:B------:R-:W-:-:S02]  /*bf50*/  IADD3 R21, P2, R6, 0xb000, RZ ;  /* 0x0000b00006157810 */ /* 0x000fc40007f5e0ff */
[----:B------:R-:W-:Y:S01]  /*bf60*/  SHF.R.U64 R56, R56, 0x3, RZ ;  /* 0x0000000338387819 */ /* 0x000fe200000012ff */
[----:B------:R-:W-:Y:S01]  /*bf70*/  SHFL.IDX PT, R46, R10, RZ, 0x1c1f ;  /* 0x001c1fff0a2e7589 */ /* 0x000fe200000e0000 */
[----:B------:R-:W-:Y:S01]  /*bf80*/  LEA.HI.X R8, R8, UR7, R5, 0x2, P0 ;  /* 0x0000000708087c11 */ /* 0x000fe200080f1405 */
[----:B------:R-:W-:Y:S01]  /*bf90*/  VIADD R5, R14, 0x8 ;  /* 0x000000080e057836 */ /* 0x000fe20000000000 */
[----:B------:R-:W-:Y:S01]  /*bfa0*/  IADD3 R29, P0, R6, 0x3000, RZ ;  /* 0x00003000061d7810 */ /* 0x000fe20007f1e0ff */
[----:B------:R-:W-:Y:S01]  /*bfb0*/  SHFL.IDX PT, R50, R10, 0x1, 0x1c1f ;  /* 0x003c1f000a327f89 */ /* 0x000fe200000e0000 */
[----:B------:R-:W-:Y:S02]  /*bfc0*/  LOP3.LUT R20, R21, 0x380, RZ, 0xc0, !PT ;  /* 0x0000038015147812 */ /* 0x000fe400078ec0ff */
[----:B------:R-:W-:Y:S01]  /*bfd0*/  LOP3.LUT R28, R29, 0x380, RZ, 0xc0, !PT ;  /* 0x000003801d1c7812 */ /* 0x000fe200078ec0ff */
[----:B------:R-:W1:Y:S01]  /*bfe0*/  SHFL.IDX PT, R47, R8, RZ, 0x1c1f ;  /* 0x001c1fff082f7589 */ /* 0x000e6200000e0000 */
[----:B------:R-:W-:-:S02]  /*bff0*/  SHF.R.U64 R20, R20, 0x3, RZ ;  /* 0x0000000314147819 */ /* 0x000fc400000012ff */
[----:B------:R-:W-:Y:S01]  /*c000*/  SHF.R.U64 R28, R28, 0x3, RZ ;  /* 0x000000031c1c7819 */ /* 0x000fe200000012ff */
[----:B------:R-:W2:Y:S01]  /*c010*/  SHFL.IDX PT, R51, R8, 0x1, 0x1c1f ;  /* 0x003c1f0008337f89 */ /* 0x000ea200000e0000 */
[----:B------:R-:W-:Y:S01]  /*c020*/  LOP3.LUT R20, R20, R21, RZ, 0x3c, !PT ;  /* 0x0000001514147212 */ /* 0x000fe200078e3cff */
[--C-:B------:R-:W-:Y:S01]  /*c030*/  IMAD.X R21, RZ, RZ, R7.reuse, P2 ;  /* 0x000000ffff157224 */ /* 0x100fe200010e0607 */
[----:B------:R-:W-:Y:S01]  /*c040*/  LOP3.LUT R28, R28, R29, RZ, 0x3c, !PT ;  /* 0x0000001d1c1c7212 */ /* 0x000fe200078e3cff */
[----:B------:R-:W-:Y:S01]  /*c050*/  IMAD.X R29, RZ, RZ, R7, P0 ;  /* 0x000000ffff1d7224 */ /* 0x000fe200000e0607 */
[C---:B------:R-:W-:Y:S02]  /*c060*/  IADD3 R61, P0, R6.reuse, 0x9000, RZ ;  /* 0x00009000063d7810 */ /* 0x040fe40007f1e0ff */
[----:B------:R-:W-:Y:S02]  /*c070*/  IADD3 R13, P5, R6, 0x1000, RZ ;  /* 0x00001000060d7810 */ /* 0x000fe40007fbe0ff */
[----:B------:R-:W-:-:S02]  /*c080*/  LOP3.LUT R60, R61, 0x380, RZ, 0xc0, !PT ;  /* 0x000003803d3c7812 */ /* 0x000fc400078ec0ff */
[----:B------:R-:W-:Y:S02]  /*c090*/  IADD3 R25, P4, R6, 0x2000, RZ ;  /* 0x0000200006197810 */ /* 0x000fe40007f9e0ff */
[----:B------:R-:W-:Y:S02]  /*c0a0*/  SHF.R.U64 R60, R60, 0x3, RZ ;  /* 0x000000033c3c7819 */ /* 0x000fe400000012ff */
[----:B------:R-:W-:Y:S01]  /*c0b0*/  LOP3.LUT R56, R56, R57, RZ, 0x3c, !PT ;  /* 0x0000003938387212 */ /* 0x000fe200078e3cff */
[--C-:B------:R-:W-:Y:S01]  /*c0c0*/  IMAD.X R57, RZ, RZ, R7.reuse, P3 ;  /* 0x000000ffff397224 */ /* 0x100fe200018e0607 */
[----:B------:R-:W-:Y:S01]  /*c0d0*/  LOP3.LUT R60, R60, R61, RZ, 0x3c, !PT ;  /* 0x0000003d3c3c7212 */ /* 0x000fe200078e3cff */
[----:B------:R-:W-:Y:S01]  /*c0e0*/  IMAD.X R61, RZ, RZ, R7, P0 ;  /* 0x000000ffff3d7224 */ /* 0x000fe200000e0607 */
[----:B------:R-:W-:Y:S02]  /*c0f0*/  LOP3.LUT P0, RZ, R234, 0x3, RZ, 0xc0, !PT ;  /* 0x00000003eaff7812 */ /* 0x000fe4000780c0ff */
[----:B------:R-:W-:-:S02]  /*c100*/  LOP3.LUT R12, R13, 0x380, RZ, 0xc0, !PT ;  /* 0x000003800d0c7812 */ /* 0x000fc400078ec0ff */
[-C--:B------:R-:W-:Y:S02]  /*c110*/  ISETP.GE.OR P2, PT, R14, R83.reuse, P0 ;  /* 0x000000530e00720c */ /* 0x080fe40000746670 */
[----:B------:R-:W-:Y:S02]  /*c120*/  ISETP.GE.OR P0, PT, R5, R83, P0 ;  /* 0x000000530500720c */ /* 0x000fe40000706670 */
[----:B------:R-:W-:Y:S02]  /*c130*/  LOP3.LUT R24, R25, 0x380, RZ, 0xc0, !PT ;  /* 0x0000038019187812 */ /* 0x000fe400078ec0ff */
[----:B------:R-:W-:Y:S02]  /*c140*/  IADD3 R45, P3, R6, 0xa000, RZ ;  /* 0x0000a000062d7810 */ /* 0x000fe40007f7e0ff */
[----:B------:R-:W-:Y:S02]  /*c150*/  SHF.R.U64 R12, R12, 0x3, RZ ;  /* 0x000000030c0c7819 */ /* 0x000fe400000012ff */
[----:B------:R-:W-:-:S02]  /*c160*/  SHF.R.U64 R24, R24, 0x3, RZ ;  /* 0x0000000318187819 */ /* 0x000fc400000012ff */
[----:B------:R-:W-:Y:S01]  /*c170*/  LOP3.LUT R44, R45, 0x380, RZ, 0xc0, !PT ;  /* 0x000003802d2c7812 */ /* 0x000fe200078ec0ff */
[----:B-1----:R-:W-:Y:S01]  /*c180*/  @!P2 ST.E desc[UR50][R46.64], R4 ;  /* 0x000000042e00a985 */ /* 0x002fe2000c101932 */
[----:B------:R-:W-:Y:S01]  /*c190*/  LOP3.LUT R12, R12, R13, RZ, 0x3c, !PT ;  /* 0x0000000d0c0c7212 */ /* 0x000fe200078e3cff */
[--C-:B------:R-:W-:Y:S01]  /*c1a0*/  IMAD.X R13, RZ, RZ, R7.reuse, P5 ;  /* 0x000000ffff0d7224 */ /* 0x100fe200028e0607 */
[----:B------:R-:W-:Y:S01]  /*c1b0*/  LOP3.LUT R24, R24, R25, RZ, 0x3c, !PT ;  /* 0x0000001918187212 */ /* 0x000fe200078e3cff */
[--C-:B------:R-:W-:Y:S01]  /*c1c0*/  IMAD.X R25, RZ, RZ, R7.reuse, P4 ;  /* 0x000000ffff197224 */ /* 0x100fe200020e0607 */
[----:B------:R-:W-:Y:S01]  /*c1d0*/  SHF.R.U64 R44, R44, 0x3, RZ ;  /* 0x000000032c2c7819 */ /* 0x000fe200000012ff */
[----:B--2---:R1:W-:Y:S01]  /*c1e0*/  @!P0 ST.E desc[UR50][R50.64], R3 ;  /* 0x0000000332008985 */ /* 0x0043e2000c101932 */
[C---:B------:R-:W-:Y:S02]  /*c1f0*/  IADD3 R37, P6, R6.reuse, 0x6000, RZ ;  /* 0x0000600006257810 */ /* 0x040fe40007fde0ff */
[C---:B------:R-:W-:Y:S01]  /*c200*/  IADD3 R41, P5, R6.reuse, 0x7000, RZ ;  /* 0x0000700006297810 */ /* 0x040fe20007fbe0ff */
[----:B------:R-:W-:Y:S01]  /*c210*/  UIMAD UR8, UR9, UR10, URZ ;  /* 0x0000000a090872a4 */ /* 0x000fe2000f8e023f */
[----:B------:R-:W-:Y:S01]  /*c220*/  IADD3 R69, P4, R6, 0x8000, RZ ;  /* 0x0000800006457810 */ /* 0x000fe20007f9e0ff */
[----:B------:R-:W-:Y:S01]  /*c230*/  UIMAD.WIDE.U32 UR6, UR4, UR10, URZ ;  /* 0x0000000a040672a5 */ /* 0x000fe2000f8e003f */
[----:B------:R-:W-:Y:S01]  /*c240*/  LOP3.LUT R44, R44, R45, RZ, 0x3c, !PT ;  /* 0x0000002d2c2c7212 */ /* 0x000fe200078e3cff */
[----:B------:R-:W-:Y:S01]  /*c250*/  IMAD.X R45, RZ, RZ, R7, P3 ;  /* 0x000000ffff2d7224 */ /* 0x000fe200018e0607 */
[----:B------:R-:W-:Y:S01]  /*c260*/  LOP3.LUT R36, R37, 0x380, RZ, 0xc0, !PT ;  /* 0x0000038025247812 */ /* 0x000fe200078ec0ff */
[----:B------:R-:W5:Y:S01]  /*c270*/  LD.E.128 R12, desc[UR50][R12.64] ;  /* 0x000000320c0c7980 */ /* 0x000f62000c101d00 */
[----:B------:R-:W-:Y:S01]  /*c280*/  LOP3.LUT R40, R41, 0x380, RZ, 0xc0, !PT ;  /* 0x0000038029287812 */ /* 0x000fe200078ec0ff */
[----:B-1----:R-:W1:Y:S01]  /*c290*/  @P1 LDC R3, c[0x0][0xbec] ;  /* 0x0002fb00ff031b82 */ /* 0x002e620000000800 */
[----:B------:R-:W-:Y:S01]  /*c2a0*/  LOP3.LUT R68, R69, 0x380, RZ, 0xc0, !PT ;  /* 0x0000038045447812 */ /* 0x000fe200078ec0ff */
[----:B------:R-:W-:Y:S01]  /*c2b0*/  UIMAD UR8, UR4, UR11, UR8 ;  /* 0x0000000b040872a4 */ /* 0x000fe2000f8e0208 */
[----:B------:R-:W-:Y:S01]  /*c2c0*/  IADD3 R9, P3, R6, 0xf000, RZ ;  /* 0x0000f00006097810 */ /* 0x000fe20007f7e0ff */
[----:B------:R-:W5:Y:S01]  /*c2d0*/  LD.E.128 R24, desc[UR50][R24.64] ;  /* 0x0000003218187980 */ /* 0x000f62000c101d00 */
[----:B------:R-:W-:Y:S01]  /*c2e0*/  SHF.R.U64 R36, R36, 0x3, RZ ;  /* 0x0000000324247819 */ /* 0x000fe200000012ff */
[----:B------:R-:W-:Y:S01]  /*c2f0*/  ULDC.64 UR10, c[0x0][0xae8] ;  /* 0x0002ba00000a7ab9 */ /* 0x000fe20000000a00 */
[----:B------:R-:W-:Y:S01]  /*c300*/  SHF.R.U64 R40, R40, 0x3, RZ ;  /* 0x0000000328287819 */ /* 0x000fe200000012ff */
[----:B------:R-:W5:Y:S01]  /*c310*/  LD.E.128 R28, desc[UR50][R28.64] ;  /* 0x000000321c1c7980 */ /* 0x000f62000c101d00 */
[----:B------:R-:W-:-:S02]  /*c320*/  SHF.R.U64 R68, R68, 0x3, RZ ;  /* 0x0000000344447819 */ /* 0x000fc400000012ff */
[----:B------:R-:W-:Y:S01]  /*c330*/  LOP3.LUT R11, R6, 0x380, RZ, 0xc0, !PT ;  /* 0x00000380060b7812 */ /* 0x000fe200078ec0ff */
[----:B------:R-:W-:Y:S01]  /*c340*/  UIADD3 UR7, UR7, UR8, URZ ;  /* 0x0000000807077290 */ /* 0x000fe2000fffe03f */
[----:B------:R-:W-:Y:S01]  /*c350*/  LOP3.LUT R2, R9, 0x380, RZ, 0xc0, !PT ;  /* 0x0000038009027812 */ /* 0x000fe200078ec0ff */
[--C-:B------:R-:W-:Y:S01]  /*c360*/  IMAD.X R49, RZ, RZ, R7.reuse, P3 ;  /* 0x000000ffff317224 */ /* 0x100fe200018e0607 */
[----:B------:R-:W-:Y:S01]  /*c370*/  LOP3.LUT R36, R36, R37, RZ, 0x3c, !PT ;  /* 0x0000002524247212 */ /* 0x000fe200078e3cff */
[--C-:B------:R-:W-:Y:S01]  /*c380*/  IMAD.X R37, RZ, RZ, R7.reuse, P6 ;  /* 0x000000ffff257224 */ /* 0x100fe200030e0607 */
[----:B------:R-:W-:Y:S01]  /*c390*/  LOP3.LUT R40, R40, R41, RZ, 0x3c, !PT ;  /* 0x0000002928287212 */ /* 0x000fe200078e3cff */
[--C-:B------:R-:W-:Y:S01]  /*c3a0*/  IMAD.X R41, RZ, RZ, R7.reuse, P5 ;  /* 0x000000ffff297224 */ /* 0x100fe200028e0607 */
[----:B------:R-:W-:Y:S01]  /*c3b0*/  LOP3.LUT R68, R68, R69, RZ, 0x3c, !PT ;  /* 0x0000004544447212 */ /* 0x000fe200078e3cff */
[----:B------:R-:W-:Y:S01]  /*c3c0*/  IMAD.X R69, RZ, RZ, R7, P4 ;  /* 0x000000ffff457224 */ /* 0x000fe200020e0607 */
[----:B------:R-:W-:Y:S01]  /*c3d0*/  SHF.R.U64 R2, R2, 0x3, RZ ;  /* 0x0000000302027819 */ /* 0x000fe200000012ff */
[----:B------:R-:W-:Y:S01]  /*c3e0*/  UIMAD UR4, UR14, UR10, URZ ;  /* 0x0000000a0e0472a4 */ /* 0x000fe2000f8e023f */
[C---:B------:R-:W-:Y:S01]  /*c3f0*/  IADD3 R77, P6, R6.reuse, 0xc000, RZ ;  /* 0x0000c000064d7810 */ /* 0x040fe20007fde0ff */
[----:B------:R-:W5:Y:S01]  /*c400*/  LD.E.128 R56, desc[UR50][R56.64] ;  /* 0x0000003238387980 */ /* 0x000f62000c101d00 */
[C---:B------:R-:W-:Y:S01]  /*c410*/  IADD3 R73, P5, R6.reuse, 0xd000, RZ ;  /* 0x0000d00006497810 */ /* 0x040fe20007fbe0ff */
[----:B------:R-:W-:Y:S01]  /*c420*/  ULDC.64 UR8, c[0x0][0xaf0] ;  /* 0x0002bc0000087ab9 */ /* 0x000fe20000000a00 */
[----:B------:R-:W-:Y:S01]  /*c430*/  IADD3 R65, P4, R6, 0xe000, RZ ;  /* 0x0000e00006417810 */ /* 0x000fe20007f9e0ff */
[----:B------:R-:W5:Y:S01]  /*c440*/  LD.E.128 R32, desc[UR50][R32.64] ;  /* 0x0000003220207980 */ /* 0x000f62000c101d00 */
[----:B------:R-:W-:Y:S01]  /*c450*/  LOP3.LUT R48, R2, R9, RZ, 0x3c, !PT ;  /* 0x0000000902307212 */ /* 0x000fe200078e3cff */
[----:B------:R-:W-:Y:S01]  /*c460*/  IMAD R2, R232, 0x20, R233 ;  /* 0x00000020e8027824 */ /* 0x000fe200078e02e9 */
[----:B------:R-:W-:Y:S01]  /*c470*/  LOP3.LUT R76, R77, 0x380, RZ, 0xc0, !PT ;  /* 0x000003804d4c7812 */ /* 0x000fe200078ec0ff */
[----:B------:R-:W5:Y:S01]  /*c480*/  LD.E.128 R60, desc[UR50][R60.64] ;  /* 0x000000323c3c7980 */ /* 0x000f62000c101d00 */
[----:B------:R-:W-:-:S02]  /*c490*/  LOP3.LUT R72, R73, 0x380, RZ, 0xc0, !PT ;  /* 0x0000038049487812 */ /* 0x000fc400078ec0ff */
[----:B------:R-:W-:Y:S01]  /*c4a0*/  LOP3.LUT R64, R65, 0x380, RZ, 0xc0, !PT ;  /* 0x0000038041407812 */ /* 0x000fe200078ec0ff */
[----:B------:R-:W5:Y:S01]  /*c4b0*/  LD.E.128 R44, desc[UR50][R44.64] ;  /* 0x000000322c2c7980 */ /* 0x000f62000c101d00 */
[----:B------:R-:W-:Y:S01]  /*c4c0*/  SHF.R.U64 R11, R11, 0x3, RZ ;  /* 0x000000030b0b7819 */ /* 0x000fe200000012ff */
[----:B------:R-:W-:Y:S01]  /*c4d0*/  VIADD R54, R2, UR37 ;  /* 0x0000002502367c36 */ /* 0x000fe20008000000 */
[----:B------:R-:W-:Y:S01]  /*c4e0*/  SHF.R.U64 R76, R76, 0x3, RZ ;  /* 0x000000034c4c7819 */ /* 0x000fe200000012ff */
[----:B------:R-:W-:Y:S01]  /*c4f0*/  UIMAD UR4, UR43, UR11, UR4 ;  /* 0x0000000b2b0472a4 */ /* 0x000fe2000f8e0204 */
[----:B------:R-:W-:Y:S01]  /*c500*/  SHF.R.U64 R72, R72, 0x3, RZ ;  /* 0x0000000348487819 */ /* 0x000fe200000012ff */
[----:B------:R-:W-:Y:S01]  /*c510*/  UIMAD.WIDE.U32 UR6, UR43, UR10, UR6 ;  /* 0x0000000a2b0672a5 */ /* 0x000fe2000f8e0006 */
[----:B------:R-:W-:Y:S01]  /*c520*/  SHF.R.U64 R64, R64, 0x3, RZ ;  /* 0x0000000340407819 */ /* 0x000fe200000012ff */
[----:B------:R-:W5:Y:S01]  /*c530*/  LD.E.128 R36, desc[UR50][R36.64] ;  /* 0x0000003224247980 */ /* 0x000f62000c101d00 */
[----:B------:R-:W-:Y:S01]  /*c540*/  LOP3.LUT R6, R11, R6, RZ, 0x3c, !PT ;  /* 0x000000060b067212 */ /* 0x000fe200078e3cff */
[----:B-1----:R-:W-:Y:S01]  /*c550*/  @P1 IMAD.HI.U32 R2, R54, R3, RZ ;  /* 0x0000000336021227 */ /* 0x002fe200078e00ff */
[----:B------:R-:W-:Y:S01]  /*c560*/  LOP3.LUT R76, R76, R77, RZ, 0x3c, !PT ;  /* 0x0000004d4c4c7212 */ /* 0x000fe200078e3cff */
[----:B------:R-:W-:Y:S01]  /*c570*/  UIADD3 UR7, UR7, UR4, URZ ;  /* 0x0000000407077290 */ /* 0x000fe2000fffe03f */
[----:B------:R-:W-:Y:S01]  /*c580*/  LOP3.LUT R72, R72, R73, RZ, 0x3c, !PT ;  /* 0x0000004948487212 */ /* 0x000fe200078e3cff */
[--C-:B------:R-:W-:Y:S01]  /*c590*/  IMAD.X R77, RZ, RZ, R7.reuse, P6 ;  /* 0x000000ffff4d7224 */ /* 0x100fe200030e0607 */
[----:B------:R-:W-:Y:S01]  /*c5a0*/  LOP3.LUT R64, R64, R65, RZ, 0x3c, !PT ;  /* 0x0000004140407212 */ /* 0x000fe200078e3cff */
[--C-:B------:R-:W-:Y:S01]  /*c5b0*/  IMAD.X R73, RZ, RZ, R7.reuse, P5 ;  /* 0x000000ffff497224 */ /* 0x100fe200028e0607 */
[----:B------:R-:W5:Y:S01]  /*c5c0*/  LD.E.128 R8, desc[UR50][R6.64] ;  /* 0x0000003206087980 */ /* 0x000f62000c101d00 */
[----:B------:R-:W-:Y:S01]  /*c5d0*/  IMAD.X R65, RZ, RZ, R7, P4 ;  /* 0x000000ffff417224 */ /* 0x000fe200020e0607 */
[----:B------:R-:W-:-:S02]  /*c5e0*/  UIMAD UR4, UR36, UR8, URZ ;  /* 0x00000008240472a4 */ /* 0x000fc4000f8e023f */
[----:B------:R-:W-:Y:S01]  /*c5f0*/  UIMAD.WIDE.U32 UR6, UR42, UR8, UR6 ;  /* 0x000000082a0672a5 */ /* 0x000fe2000f8e0006 */
[----:B------:R-:W5:Y:S01]  /*c600*/  LD.E.128 R40, desc[UR50][R40.64] ;  /* 0x0000003228287980 */ /* 0x000f62000c101d00 */
[----:B------:R-:W-:-:S03]  /*c610*/  UIMAD UR4, UR42, UR9, UR4 ;  /* 0x000000092a0472a4 */ /* 0x000fc6000f8e0204 */
[----:B------:R-:W-:Y:S01]  /*c620*/  ULDC.64 UR8, c[0x0][0xae0] ;  /* 0x0002b80000087ab9 */ /* 0x000fe20000000a00 */
[----:B------:R1:W5:Y:S01]  /*c630*/  LD.E.128 R4, desc[UR50][R20.64] ;  /* 0x0000003214047980 */ /* 0x000362000c101d00 */
[----:B------:R-:W-:-:S03]  /*c640*/  UIADD3 UR4, UR7, UR4, URZ ;  /* 0x0000000407047290 */ /* 0x000fc6000fffe03f */
[----:B------:R-:W5:Y:S04]  /*c650*/  LD.E.128 R68, desc[UR50][R68.64] ;  /* 0x0000003244447980 */ /* 0x000f68000c101d00 */
[----:B------:R-:W5:Y:S01]  /*c660*/  LD.E.128 R76, desc[UR50][R76.64] ;  /* 0x000000324c4c7980 */ /* 0x000f62000c101d00 */
[----:B-1----:R-:W-:Y:S01]  /*c670*/  IMAD.MOV.U32 R21, RZ, RZ, R54 ;  /* 0x000000ffff157224 */ /* 0x002fe200078e0036 */
[----:B0-----:R-:W-:Y:S02]  /*c680*/  @P1 SHF.R.U32.HI R21, RZ, R81, R2 ;  /* 0x00000051ff151219 */ /* 0x001fe40000011602 */
[----:B------:R-:W5:Y:S02]  /*c690*/  LD.E.128 R72, desc[UR50][R72.64] ;  /* 0x0000003248487980 */ /* 0x000f64000c101d00 */
[--C-:B------:R-:W-:Y:S01]  /*c6a0*/  SHF.R.S32.HI R20, RZ, 0x1f, R21.reuse ;  /* 0x0000001fff147819 */ /* 0x100fe20000011415 */
[----:B------:R-:W-:Y:S01]  /*c6b0*/  IMAD.MOV R52, RZ, RZ, -R21 ;  /* 0x000000ffff347224 */ /* 0x000fe200078e0a15 */
[----:B------:R-:W5:Y:S01]  /*c6c0*/  LD.E.128 R64, desc[UR50][R64.64] ;  /* 0x0000003240407980 */ /* 0x000f62000c101d00 */
[----:B------:R-:W-:-:S02]  /*c6d0*/  IMAD.U32 R3, RZ, RZ, UR7 ;  /* 0x00000007ff037e24 */ /* 0x000fc4000f8e00ff */
[----:B------:R-:W-:Y:S01]  /*c6e0*/  IMAD R20, R20, UR8, RZ ;  /* 0x0000000814147c24 */ /* 0x000fe2000f8e02ff */
[----:B------:R-:W5:Y:S01]  /*c6f0*/  LD.E.128 R48, desc[UR50][R48.64] ;  /* 0x0000003230307980 */ /* 0x000f62000c101d00 */
[----:B------:R-:W-:Y:S02]  /*c700*/  IMAD R53, R53, R52, R54 ;  /* 0x0000003435357224 */ /* 0x000fe400078e0236 */
[----:B------:R-:W-:Y:S01]  /*c710*/  IMAD.U32 R2, RZ, RZ, UR6 ;  /* 0x00000006ff027e24 */ /* 0x000fe2000f8e00ff */
[----:B------:R-:W-:Y:S01]  /*c720*/  @!PT LDS RZ, [RZ] ;  /* 0x00000000fffff984 */ /* 0x000fe20000000800 */
[----:B------:R-:W-:Y:S01]  /*c730*/  @!PT LDS RZ, [RZ] ;  /* 0x00000000fffff984 */ /* 0x000fe20000000800 */
[----:B------:R-:W-:Y:S01]  /*c740*/  @!PT LDS RZ, [RZ] ;  /* 0x00000000fffff984 */ /* 0x000fe20000000800 */
[----:B------:R-:W-:Y:S01]  /*c750*/  @!PT LDS RZ, [RZ] ;  /* 0x00000000fffff984 */ /* 0x000fe20000000800 */
[----:B------:R0:W-:Y:S06]  /*c760*/  MEMBAR.ALL.CTA ;  /* 0x0000000000007992 */ /* 0x0001ec0000008000 */
[----:B0-----:R-:W0:Y:S01]  /*c770*/  FENCE.VIEW.ASYNC.S ;  /* 0x00000000000073c6 */ /* 0x001e220000000000 */
[----:B------:R-:W-:Y:S01]  /*c780*/  IMAD.U32 R3, RZ, RZ, UR4 ;  /* 0x00000004ff037e24 */ /* 0x000fe2000f8e00ff */
[----:B------:R-:W-:Y:S01]  /*c790*/  ULDC.64 UR6, c[0x0][0xad8] ;  /* 0x0002b60000067ab9 */ /* 0x000fe20000000a00 */
[C---:B------:R-:W-:Y:S01]  /*c7a0*/  IMAD R81, R21.reuse, UR9, R20 ;  /* 0x0000000915517c24 */ /* 0x040fe2000f8e0214 */
[----:B------:R-:W-:Y:S01]  /*c7b0*/  SHF.R.S32.HI R20, RZ, 0x1f, R53 ;  /* 0x0000001fff147819 */ /* 0x000fe20000011435 */
[----:B------:R-:W-:-:S04]  /*c7c0*/  IMAD.WIDE.U32 R2, R21, UR8, R2 ;  /* 0x0000000815027c25 */ /* 0x000fc8000f8e0002 */
[----:B------:R-:W-:Y:S02]  /*c7d0*/  IMAD.IADD R3, R3, 0x1, R81 ;  /* 0x0000000103037824 */ /* 0x000fe400078e0251 */
[----:B------:R-:W-:Y:S02]  /*c7e0*/  IMAD R52, R20, UR6, RZ ;  /* 0x0000000614347c24 */ /* 0x000fe4000f8e02ff */
[----:B------:R-:W-:Y:S02]  /*c7f0*/  VIADD R84, R233, UR37 ;  /* 0x00000025e9547c36 */ /* 0x000fe40008000000 */
[C---:B------:R-:W-:Y:S02]  /*c800*/  IMAD R21, R53.reuse, UR7, R52 ;  /* 0x0000000735157c24 */ /* 0x040fe4000f8e0234 */
[----:B------:R-:W-:Y:S01]  /*c810*/  IMAD.WIDE.U32 R2, R53, UR6, R2 ;  /* 0x0000000635027c25 */ /* 0x000fe2000f8e0002 */
[----:B------:R-:W-:Y:S01]  /*c820*/  ISETP.GE.AND P2, PT, R84, R83, PT ;  /* 0x000000535400720c */ /* 0x000fe20003f46270 */
[----:B------:R-:W-:-:S02]  /*c830*/  ULDC.64 UR6, c[0x0][0xa80] ;  /* 0x0002a00000067ab9 */ /* 0x000fc40000000a00 */
[----:B------:R-:W-:Y:S01]  /*c840*/  VIADD R0, R0, 0x38820 ;  /* 0x0003882000007836 */ /* 0x000fe20000000000 */
[----:B------:R-:W-:Y:S01]  /*c850*/  LEA R54, P3, R2, UR6, 0x1 ;  /* 0x0000000602367c11 */ /* 0x000fe2000f8608ff */
[----:B------:R-:W-:Y:S02]  /*c860*/  IMAD.IADD R3, R3, 0x1, R21 ;  /* 0x0000000103037824 */ /* 0x000fe400078e0215 */
[----:B------:R-:W-:Y:S01]  /*c870*/  VIADD R20, R84, 0x20 ;  /* 0x0000002054147836 */ /* 0x000fe20000000000 */
[----:B------:R-:W-:Y:S02]  /*c880*/  PRMT R0, RZ, 0x654, R0 ;  /* 0x00000654ff007816 */ /* 0x000fe40000000000 */
[----:B------:R-:W-:Y:S02]  /*c890*/  LEA.HI.X R82, R2, UR7, R3, 0x1, P3 ;  /* 0x0000000702527c11 */ /* 0x000fe400098f0c03 */
[----:B------:R-:W-:Y:S01]  /*c8a0*/  ISETP.GE.AND P1, PT, R20, R83, PT ;  /* 0x000000531400720c */ /* 0x000fe20003f26270 */
[----:B------:R-:W-:Y:S01]  /*c8b0*/  VIADD R20, R84, 0x40 ;  /* 0x0000004054147836 */ /* 0x000fe20000000000 */
[----:B0-----:R0:W-:Y:S01]  /*c8c0*/  SYNCS.ARRIVE.TRANS64.RED.A1T0 RZ, [R0+URZ], RZ ;  /* 0x000000ff00ff79a7 */ /* 0x0011e2000810043f */
[----:B------:R1:W2:Y:S01]  /*c8d0*/  SHFL.IDX PT, R80, R54, RZ, 0x181f ;  /* 0x00181fff36507589 */ /* 0x0002a200000e0000 */
[----:B------:R-:W-:Y:S01]  /*c8e0*/  BSSY B1, `(.L_x_2176) ;  /* 0x0000019000017945 */ /* 0x000fe20003800000 */
[----:B------:R-:W-:-:S02]  /*c8f0*/  SHF.R.S32.HI R85, RZ, 0x1f, R23 ;  /* 0x0000001fff557819 */ /* 0x000fc40000011417 */
[----:B------:R-:W-:Y:S01]  /*c900*/  ISETP.GE.AND P0, PT, R20, R83, PT ;  /* 0x000000531400720c */ /* 0x000fe20003f06270 */
[----:B0-----:R1:W0:Y:S01]  /*c910*/  SHFL.IDX PT, R0, R82, RZ, 0x181f ;  /* 0x00181fff52007589 */ /* 0x00122200000e0000 */
[----:B------:R-:W-:Y:S02]  /*c920*/  SHF.R.S32.HI R86, RZ, 0x1f, R19 ;  /* 0x0000001fff567819 */ /* 0x000fe40000011413 */
[----:B------:R-:W-:Y:S02]  /*c930*/  SHF.R.S32.HI R87, RZ, 0x1f, R22 ;  /* 0x0000001fff577819 */ /* 0x000fe40000011416 */
[----:B------:R-:W-:Y:S01]  /*c940*/  SHF.R.S32.HI R88, RZ, 0x1f, R16 ;  /* 0x0000001fff587819 */ /* 0x000fe20000011410 */
[----:B------:R-:W-:Y:S06]  /*c950*/  @P2 BRA `(.L_x_2177) ;  /* 0x0000000000442947 */ /* 0x000fec0003800000 */
[----:B------:R-:W-:Y:S02]  /*c960*/  ULDC UR4, c[0x0][0xac8] ;  /* 0x0002b20000047ab9 */ /* 0x000fe40000000800 */
[----:B------:R-:W-:Y:S02]  /*c970*/  ISETP.GE.AND P5, PT, R16, UR4, PT ;  /* 0x0000000410007c0c */ /* 0x000fe4000bfa6270 */
[----:B------:R-:W-:Y:S02]  /*c980*/  ISETP.GE.AND P4, PT, R22, UR4, PT ;  /* 0x0000000416007c0c */ /* 0x000fe4000bf86270 */
[----:B------:R-:W-:Y:S02]  /*c990*/  ISETP.GE.AND P3, PT, R19, UR4, PT ;  /* 0x0000000413007c0c */ /* 0x000fe4000bf66270 */
[----:B------:R-:W-:-:S07]  /*c9a0*/  ISETP.GE.AND P2, PT, R23, UR4, PT ;  /* 0x0000000417007c0c */ /* 0x000fce000bf46270 */
[----:B--2---:R-:W-:-:S04]  /*c9b0*/  @!P5 LEA R2, P6, R16, R80, 0x1 ;  /* 0x000000501002d211 */ /* 0x004fc800078c08ff */
[----:B0-----:R-:W-:Y:S02]  /*c9c0*/  @!P5 LEA.HI.X R3, R16, R0, R88, 0x1, P6 ;  /* 0x000000001003d211 */ /* 0x001fe400030f0c58 */
        /* <DEDUP_REMOVED lines=10> */
.L_x_2177:
[----:B------:R-:W-:Y:S05]  /*ca70*/  BSYNC B1 ;  /* 0x0000000000017941 */ /* 0x000fea0003800000 */
.L_x_2176:
[----:B0-----:R0:W4:Y:S01]  /*ca80*/  SHFL.IDX PT, R0, R82, 0x1, 0x181f ;  /* 0x00381f0052007f89 */ /* 0x00112200000e0000 */
        /* <DEDUP_REMOVED lines=8> */
[-C--:B---3--:R-:W-:Y:S02]  /*cb10*/  @!P4 LEA R2, P6, R16, R20.reuse, 0x1 ;  /* 0x000000141002c211 */ /* 0x088fe400078c08ff */
[----:B-----5:R-:W-:Y:S02]  /*cb20*/  @!P3 LEA R8, P5, R22, R20, 0x1 ;  /* 0x000000141608b211 */ /* 0x020fe400078a08ff */
        /* <DEDUP_REMOVED lines=10> */
.L_x_2179:
[----:B------:R-:W-:Y:S05]  /*cbd0*/  BSYNC B1 ;  /* 0x0000000000017941 */ /* 0x000fea0003800000 */
.L_x_2178:
        /* <DEDUP_REMOVED lines=21> */
.L_x_2181:
[----:B------:R-:W-:Y:S05]  /*cd30*/  BSYNC B1 ;  /* 0x0000000000017941 */ /* 0x000fea0003800000 */
.L_x_2180:
[----:B0-----:R-:W-:Y:S01]  /*cd40*/  VIADD R0, R84, 0x60 ;  /* 0x0000006054007836 */ /* 0x001fe20000000000 */
[----:B-1--4-:R-:W4:Y:S04]  /*cd50*/  SHFL.IDX PT, R82, R82, 0x3, 0x181f ;  /* 0x00781f0052527f89 */ /* 0x012f2800000e0000 */
        /* <DEDUP_REMOVED lines=10> */
[-C--:B----4-:R-:W-:Y:S02]  /*ce00*/  @!P3 LEA.HI.X R3, R16, R82.reuse, R88, 0x1, P0 ;  /* 0x000000521003b211 */ /* 0x090fe400000f0c58 */
        /* <DEDUP_REMOVED lines=11> */
.L_x_2174:
        /* <DEDUP_REMOVED lines=37> */
.L_x_2183:
[----:B------:R-:W-:Y:S01]  /*d110*/  USEL UR42, UR42, URZ, !UP0 ;  /* 0x0000003f2a2a7287 */ /* 0x000fe2000c000000 */
[----:B------:R-:W-:Y:S01]  /*d120*/  BSSY B1, `(.L_x_2184) ;  /* 0x000002c000017945 */ /* 0x000fe20003800000 */
[----:B------:R-:W-:-:S03]  /*d130*/  USEL UR36, UR36, URZ, !UP0 ;  /* 0x0000003f24247287 */ /* 0x000fc6000c000000 */
[----:B------:R-:W-:Y:S09]  /*d140*/  @P1 BRA `(.L_x_2185) ;  /* 0x0000000000a41947 */ /* 0x000ff20003800000 */
        /* <DEDUP_REMOVED lines=41> */
.L_x_2185:
[----:B------:R-:W-:Y:S05]  /*d3e0*/  BSYNC B1 ;  /* 0x0000000000017941 */ /* 0x000fea0003800000 */
.L_x_2184:
[----:B0-----:R-:W0:Y:S01]  /*d3f0*/  @P0 LDC R3, c[0x0][0xbf0] ;  /* 0x0002fc00ff030b82 */ /* 0x001e220000000800 */
[----:B------:R-:W-:Y:S01]  /*d400*/  ULDC.64 UR12, c[0x0][0xaa0] ;  /* 0x0002a800000c7ab9 */ /* 0x000fe20000000a00 */
[----:B------:R-:W-:Y:S01]  /*d410*/  IMAD R2, R232, 0x20, R233 ;  /* 0x00000020e8027824 */ /* 0x000fe200078e02e9 */
[----:B------:R-:W-:Y:S01]  /*d420*/  UIMAD UR8, UR9, UR12, URZ ;  /* 0x0000000c090872a4 */ /* 0x000fe2000f8e023f */
[----:B------:R-:W-:Y:S01]  /*d430*/  BSSY B1, `(.L_x_2186) ;  /* 0x0000045000017945 */ /* 0x000fe20003800000 */
[----:B------:R-:W-:Y:S01]  /*d440*/  UIMAD.WIDE.U32 UR6, UR4, UR12, URZ ;  /* 0x0000000c040672a5 */ /* 0x000fe2000f8e003f */
[----:B------:R-:W-:Y:S01]  /*d450*/  VIADD R6, R2, UR37 ;  /* 0x0000002502067c36 */ /* 0x000fe20008000000 */
[----:B------:R-:W-:Y:S01]  /*d460*/  UIMAD UR8, UR4, UR13, UR8 ;  /* 0x0000000d040872a4 */ /* 0x000fe2000f8e0208 */
[----:B------:R-:W-:Y:S02]  /*d470*/  SHF.R.S32.HI R20, RZ, 0x1f, R23 ;  /* 0x0000001fff147819 */ /* 0x000fe40000011417 */
        /* <DEDUP_REMOVED lines=64> */
.L_x_2187:
[----:B------:R-:W-:Y:S05]  /*d880*/  BSYNC B1 ;  /* 0x0000000000017941 */ /* 0x000fea0003800000 */
.L_x_2186:
        /* <DEDUP_REMOVED lines=21> */
.L_x_2189:
[----:B------:R-:W-:Y:S05]  /*d9e0*/  BSYNC B1 ;  /* 0x0000000000017941 */ /* 0x000fea0003800000 */
.L_x_2188:
        /* <DEDUP_REMOVED lines=21> */
.L_x_2191:
[----:B------:R-:W-:Y:S05]  /*db40*/  BSYNC B1 ;  /* 0x0000000000017941 */ /* 0x000fea0003800000 */
.L_x_2190:
        /* <DEDUP_REMOVED lines=22> */
.L_x_2182:
[----:B------:R-:W-:Y:S05]  /*dcb0*/  BSYNC B0 ;  /* 0x0000000000007941 */ /* 0x000fea0003800000 */
.L_x_2173:
[----:B------:R-:W-:Y:S02]  /*dcc0*/  ULDC UR4, c[0x0][0xc3c] ;  /* 0x00030f0000047ab9 */ /* 0x000fe40000000800 */
[----:B------:R-:W-:-:S13]  /*dcd0*/  ISETP.GE.AND P0, PT, R55, UR4, PT ;  /* 0x0000000437007c0c */ /* 0x000fda000bf06270 */
[----:B------:R-:W-:Y:S05]  /*dce0*/  @!P0 BRA `(.L_x_2192) ;  /* 0xffffff3000548947 */ /* 0x000fea000383ffff */
[----:B------:R-:W-:Y:S05]  /*dcf0*/  EXIT ;  /* 0x000000000000794d */ /* 0x000fea0003800000 */
.L_x_2134:
[----:B------:R-:W-:-:S08]  /*dd00*/  NOP ;  /* 0x0000000000007918 */ /* 0x000fd00000000000 */
[----:B------:R-:W0:-:S00]  /*dd10*/  USETMAXREG.DEALLOC.CTAPOOL 0x18 ;  /* 0x00000018000079c8 */ /* 0x000e0000080e0500 */
[----:B0-----:R-:W-:Y:S01]  /*dd20*/  LOP3.LUT R0, R0, 0x3, RZ, 0xc0, !PT ;  /* 0x0000000300007812 */ /* 0x001fe200078ec0ff */
[----:B------:R-:W-:-:S05]  /*dd30*/  IMAD.MOV.U32 R6, RZ, RZ, RZ ;  /* 0x000000ffff067224 */ /* 0x000fca00078e00ff */
[----:B------:R-:W0:Y:S02]  /*dd40*/  SHFL.IDX PT, R0, R0, RZ, 0x1f ;  /* 0x00001fff00007589 */ /* 0x000e2400000e0000 */
[----:B0-----:R-:W-:-:S04]  /*dd50*/  ISETP.NE.AND P0, PT, R0, RZ, PT ;  /* 0x000000ff0000720c */ /* 0x001fc80003f05270 */
[----:B------:R-:W-:-:S05]  /*dd60*/  P2R R0, PR, RZ, 0x1 ;  /* 0x00000001ff007803 */ /* 0x000fca0000000000 */
[----:B------:R0:W-:Y:S04]  /*dd70*/  STL [R1+0x44], R0 ;  /* 0x0000440001007387 */ /* 0x0001e80000100800 */
        /* <DEDUP_REMOVED lines=12> */
.L_x_2193:
[----:B0-----:R-:W0:Y:S01]  /*de40*/  S2R R0, SR_TID.X ;  /* 0x0000000000007919 */ /* 0x001e220000002100 */
        /* <DEDUP_REMOVED lines=40> */
.L_x_2199:
        /* <DEDUP_REMOVED lines=14> */
.L_x_2198:
[----:B------:R-:W-:Y:S05]  /*e1b0*/  BSYNC B0 ;  /* 0x0000000000007941 */ /* 0x000fea0003800000 */
.L_x_2197:
        /* <DEDUP_REMOVED lines=22> */
.L_x_2195:
        /* <DEDUP_REMOVED lines=25> */
.L_x_2200:
        /* <DEDUP_REMOVED lines=58> */
.L_x_2196:
[----:B------:R0:W-:Y:S01]  /*e850*/  STL [R1+0x20], R0 ;  /* 0x0000200001007387 */ /* 0x0001e20000100800 */
[----:B------:R-:W-:-:S03]  /*e860*/  UMOV UR36, URZ ;  /* 0x0000003f00247c82 */ /* 0x000fc60008000000 */
[----:B------:R0:W-:Y:S02]  /*e870*/  STL [R1+0x24], RZ ;  /* 0x000024ff01007387 */ /* 0x0001e40000100800 */
.L_x_2201:
        /* <DEDUP_REMOVED lines=11> */
.L_x_2194:
[----:B0-----:R-:W-:Y:S01]  /*e930*/  IMAD.MOV.U32 R0, RZ, RZ, 0x1 ;  /* 0x00000001ff007424 */ /* 0x001fe200078e00ff */
[----:B------:R-:W-:Y:S01]  /*e940*/  ULDC UR4, c[0x0][0xc3c] ;  /* 0x00030f0000047ab9 */ /* 0x000fe20000000800 */
[----:B------:R0:W-:Y:S01]  /*e950*/  STL [R1+0x40], RZ ;  /* 0x000040ff01007387 */ /* 0x0001e20000100800 */
[----:B------:R-:W-:-:S03]  /*e960*/  UISETP.GE.AND UP0, UPT, UR42, UR4, UPT ;  /* 0x000000042a00728c */ /* 0x000fc6000bf06270 */
[----:B------:R0:W-:Y:S03]  /*e970*/  STL [R1+0xc], R0 ;  /* 0x00000c0001007387 */ /* 0x0001e60000100800 */
[----:B------:R-:W-:Y:S01]  /*e980*/  PLOP3.LUT P0, PT, PT, PT, UP0, 0x80, 0x0 ;  /* 0x000000000000781c */ /* 0x000fe20003f0f008 */
[----:B------:R0:W-:-:S12]  /*e990*/  STL [R1+0x4], RZ ;  /* 0x000004ff01007387 */ /* 0x0001d80000100800 */
[----:B0-----:R-:W-:Y:S05]  /*e9a0*/  @P0 BRA `(.L_x_2202) ;  /* 0x0000005400400947 */ /* 0x001fea0003800000 */
[----:B-1----:R-:W0:Y:S01]  /*e9b0*/  S2R R4, SR_TID.X ;  /* 0x0000000000047919 */ /* 0x002e220000002100 */
[----:B------:R-:W1:Y:S01]  /*e9c0*/  S2UR UR5, SR_CgaCtaId ;  /* 0x00000000000579c3 */ /* 0x000e620000008800 */
[----:B------:R-:W-:Y:S01]  /*e9d0*/  UMOV UR4, 0x400 ;  /* 0x0000040000047882 */ /* 0x000fe20000000000 */
[----:B------:R-:W-:Y:S01]  /*e9e0*/  ULDC UR40, c[0x0][0xc] ;  /* 0x0000030000287ab9 */ /* 0x000fe20000000800 */
[----:B------:R-:W-:Y:S02]  /*e9f0*/  ULOP3.LUT UR39, UR38, 0x1, URZ, 0xfc, !UPT ;  /* 0x0000000126277892 */ /* 0x000fe4000f8efc3f */
[----:B------:R-:W-:Y:S01]  /*ea00*/  ULOP3.LUT UR41, UR38, 0x2, URZ, 0xfc, !UPT ;  /* 0x0000000226297892 */ /* 0x000fe2000f8efc3f */
[----:B------:R-:W-:Y:S01]  /*ea10*/  ULDC.64 UR48, c[0x0][0x198] ;  /* 0x0000660000307ab9 */ /* 0x000fe20000000a00 */
[----:B-1----:R-:W-:-:S06]  /*ea20*/  ULEA UR4, UR5, UR4, 0x18 ;  /* 0x0000000405047291 */ /* 0x002fcc000f8ec03f */
[----:B------:R-:W-:Y:S01]  /*ea30*/  IMAD.U32 R17, RZ, RZ, UR4 ;  /* 0x00000004ff117e24 */ /* 0x000fe2000f8e00ff */
[C---:B0-----:R-:W-:Y:S01]  /*ea40*/  LOP3.LUT R6, R4.reuse, 0x7f, RZ, 0xc0, !PT ;  /* 0x0000007f04067812 */ /* 0x041fe200078ec0ff */
[C---:B------:R-:W-:Y:S01]  /*ea50*/  IMAD.SHL.U32 R18, R4.reuse, 0x80, RZ ;  /* 0x0000008004127824 */ /* 0x040fe200078e00ff */
[----:B------:R-:W-:Y:S02]  /*ea60*/  R2P PR, R4, 0x6 ;  /* 0x0000000604007804 */ /* 0x000fe40000000000 */
[----:B------:R-:W-:Y:S02]  /*ea70*/  SHF.R.U32.HI R3, RZ, 0x5, R6 ;  /* 0x00000005ff037819 */ /* 0x000fe40000011606 */
[C---:B------:R-:W-:Y:S02]  /*ea80*/  LOP3.LUT R2, R18.reuse, 0x400, RZ, 0xc0, !PT ;  /* 0x0000040012027812 */ /* 0x040fe400078ec0ff */
        /* <DEDUP_REMOVED lines=35> */
.L_x_2273:
[----:B------:R-:W-:Y:S01]  /*ecc0*/  ULDC.64 UR4, c[0x0][0xc88] ;  /* 0x0003220000047ab9 */ /* 0x000fe20000000a00 */
[----:B-1----:R-:W-:Y:S01]  /*ecd0*/  IMAD.MOV.U32 R0, RZ, RZ, RZ ;  /* 0x000000ffff007224 */ /* 0x002fe200078e00ff */
[----:B------:R-:W-:Y:S01]  /*ece0*/  UIMAD.WIDE UR4, UR42, 0x4, UR4 ;  /* 0x000000042a0478a5 */ /* 0x000fe2000f8e0204 */
[----:B------:R-:W-:Y:S01]  /*ecf0*/  ULDC.64 UR8, c[0x0][0xa18] ;  /* 0x0002860000087ab9 */ /* 0x000fe20000000a00 */
[----:B------:R-:W-:-:S04]  /*ed00*/  ULDC.64 UR6, c[0x0][0xa08] ;  /* 0x0002820000067ab9 */ /* 0x000fc80000000a00 */
[----:B------:R-:W-:Y:S02]  /*ed10*/  IMAD.U32 R2, RZ, RZ, UR4 ;  /* 0x00000004ff027e24 */ /* 0x000fe4000f8e00ff */
[----:B------:R-:W-:Y:S01]  /*ed20*/  IMAD.U32 R3, RZ, RZ, UR5 ;  /* 0x00000005ff037e24 */ /* 0x000fe2000f8e00ff */
[----:B------:R-:W-:-:S04]  /*ed30*/  ULDC.64 UR4, c[0x0][0xa28] ;  /* 0x00028a0000047ab9 */ /* 0x000fc80000000a00 */
[----:B------:R-:W2:Y:S01]  /*ed40*/  LDG.E R2, desc[UR50][R2.64] ;  /* 0x0000003202027981 */ /* 0x000ea2000c1e1900 */
[----:B------:R-:W-:-:S04]  /*ed50*/  UISETP.NE.U32.AND UP0, UPT, UR4, URZ, UPT ;  /* 0x0000003f0400728c */ /* 0x000fc8000bf05070 */
[----:B------:R-:W-:-:S06]  /*ed60*/  UISETP.NE.AND.EX UP0, UPT, UR5, URZ, UPT, UP0 ;  /* 0x0000003f0500728c */ /* 0x000fcc000bf05300 */
[----:B------:R-:W-:Y:S02]  /*ed70*/  PLOP3.LUT P0, PT, PT, PT, UP0, 0x80, 0x0 ;  /* 0x000000000000781c */ /* 0x000fe40003f0f008 */
[----:B------:R-:W-:-:S04]  /*ed80*/  ISETP.NE.U32.AND P1, PT, RZ, UR6, PT ;  /* 0x00000006ff007c0c */ /* 0x000fc8000bf25070 */
[----:B------:R-:W-:Y:S01]  /*ed90*/  ISETP.NE.AND.EX P1, PT, RZ, UR7, PT, P1 ;  /* 0x00000007ff007c0c */ /* 0x000fe2000bf25310 */
[----:B------:R-:W-:Y:S01]  /*eda0*/  IMAD.MOV.U32 R8, RZ, RZ, RZ ;  /* 0x000000ffff087224 */ /* 0x000fe200078e00ff */
[----:B--2---:R-:W-:-:S13]  /*edb0*/  R2UR UR43, R2 ;  /* 0x00000000022b72ca */ /* 0x004fda00000e0000 */
[----:B------:R-:W-:Y:S02]  /*edc0*/  USHF.R.S32.HI UR46, URZ, 0x1f, UR43 ;  /* 0x0000001f3f2e7899 */ /* 0x000fe4000801142b */
[----:B------:R-:W-:-:S04]  /*edd0*/  @UP0 ULEA UR4, UP1, UR43, UR4, 0x2 ;  /* 0x000000042b040291 */ /* 0x000fc8000f82103f */
[----:B------:R-:W-:Y:S02]  /*ede0*/  @UP0 ULEA.HI.X UR5, UR43, UR5, UR46, 0x2, UP1 ;  /* 0x000000052b050291 */ /* 0x000fe400088f142e */
[----:B------:R-:W-:Y:S01]  /*edf0*/  IMAD.U32 R2, RZ, RZ, UR4 ;  /* 0x00000004ff027e24 */ /* 0x000fe2000f8e00ff */
[----:B------:R-:W-:-:S03]  /*ee00*/  USHF.L.U32 UR44, UR43, 0x2, URZ ;  /* 0x000000022b2c7899 */ /* 0x000fc6000800063f */
[----:B------:R-:W-:Y:S01]  /*ee10*/  IMAD.U32 R3, RZ, RZ, UR5 ;  /* 0x00000005ff037e24 */ /* 0x000fe2000f8e00ff */
[----:B------:R-:W-:Y:S01]  /*ee20*/  ULDC.64 UR4, c[0x0][0xa00] ;  /* 0x0002800000047ab9 */ /* 0x000fe20000000a00 */
[----:B------:R-:W-:-:S03]  /*ee30*/  USHF.L.U64.HI UR45, UR43, 0x2, UR46 ;  /* 0x000000022b2d7899 */ /* 0x000fc6000801022e */
[----:B0-----:R0:W5:Y:S01]  /*ee40*/  @P0 LDG.E R0, desc[UR50][R2.64] ;  /* 0x0000003202000981 */ /* 0x001162000c1e1900 */
[----:B------:R-:W-:Y:S01]  /*ee50*/  ISETP.NE.U32.AND P0, PT, RZ, UR4, PT ;  /* 0x00000004ff007c0c */ /* 0x000fe2000bf05070 */
[----:B------:R-:W-:Y:S02]  /*ee60*/  UIADD3 UR4, UP0, UR44, UR4, URZ ;  /* 0x000000042c047290 */ /* 0x000fe4000ff1e03f */
[----:B------:R-:W-:Y:S01]  /*ee70*/  UIADD3 UR6, UP1, UR44, UR6, URZ ;  /* 0x000000062c067290 */ /* 0x000fe2000ff3e03f */
[----:B------:R-:W-:Y:S01]  /*ee80*/  ISETP.NE.AND.EX P0, PT, RZ, UR5, PT, P0 ;  /* 0x00000005ff007c0c */ /* 0x000fe2000bf05300 */
[----:B------:R-:W-:Y:S02]  /*ee90*/  UIADD3.X UR5, UR45, UR5, URZ, UP0, !UPT ;  /* 0x000000052d057290 */ /* 0x000fe400087fe43f */
[----:B------:R-:W-:Y:S02]  /*eea0*/  UISETP.NE.U32.AND UP0, UPT, UR8, URZ, UPT ;  /* 0x0000003f0800728c */ /* 0x000fe4000bf05070 */
[----:B------:R-:W-:Y:S01]  /*eeb0*/  UIADD3.X UR7, UR45, UR7, URZ, UP1, !UPT ;  /* 0x000000072d077290 */ /* 0x000fe20008ffe43f */
[----:B0-----:R-:W-:Y:S01]  /*eec0*/  IMAD.U32 R2, RZ, RZ, UR4 ;  /* 0x00000004ff027e24 */ /* 0x001fe2000f8e00ff */
[----:B------:R-:W-:Y:S01]  /*eed0*/  UISETP.NE.AND.EX UP0, UPT, UR9, URZ, UPT, UP0 ;  /* 0x0000003f0900728c */ /* 0x000fe2000bf05300 */
[----:B------:R-:W-:-:S02]  /*eee0*/  IMAD.U32 R3, RZ, RZ, UR5 ;  /* 0x00000005ff037e24 */ /* 0x000fc4000f8e00ff */
[----:B------:R-:W-:Y:S02]  /*eef0*/  IMAD.U32 R4, RZ, RZ, UR6 ;  /* 0x00000006ff047e24 */ /* 0x000fe4000f8e00ff */
[----:B------:R-:W-:Y:S01]  /*ef00*/  IMAD.U32 R5, RZ, RZ, UR7 ;  /* 0x00000007ff057e24 */ /* 0x000fe2000f8e00ff */
[----:B------:R-:W-:-:S05]  /*ef10*/  PLOP3.LUT P2, PT, PT, PT, UP0, 0x80, 0x0 ;  /* 0x000000000000781c */ /* 0x000fca0003f4f008 */
[----:B------:R-:W-:Y:S01]  /*ef20*/  @UP0 UIADD3 UR4, UP1, UR44, UR8, URZ ;  /* 0x000000082c040290 */ /* 0x000fe2000ff3e03f */
[----:B------:R0:W5:Y:S03]  /*ef30*/  @P1 LDG.E R8, desc[UR50][R4.64] ;  /* 0x0000003204081981 */ /* 0x000166000c1e1900 */
[----:B------:R-:W-:Y:S01]  /*ef40*/  @UP0 UIADD3.X UR5, UR45, UR9, URZ, UP1, !UPT ;  /* 0x000000092d050290 */ /* 0x000fe20008ffe43f */
[----:B------:R0:W5:Y:S01]  /*ef50*/  @P0 LDG.E R9, desc[UR50][R2.64] ;  /* 0x0000003202090981 */ /* 0x000162000c1e1900 */
[----:B------:R-:W-:Y:S01]  /*ef60*/  ULDC UR6, c[0x0][0x288] ;  /* 0x0000a20000067ab9 */ /* 0x000fe20000000800 */
[----:B------:R-:W-:Y:S02]  /*ef70*/  IMAD.U32 R6, RZ, RZ, UR4 ;  /* 0x00000004ff067e24 */ /* 0x000fe4000f8e00ff */
[----:B------:R-:W-:Y:S02]  /*ef80*/  IMAD.U32 R10, RZ, RZ, UR6 ;  /* 0x00000006ff0a7e24 */ /* 0x000fe4000f8e00ff */
[----:B------:R-:W-:-:S05]  /*ef90*/  IMAD.U32 R7, RZ, RZ, UR5 ;  /* 0x00000005ff077e24 */ /* 0x000fca000f8e00ff */
[----:B------:R-:W2:Y:S04]  /*efa0*/  @P2 LDG.E R10, desc[UR50][R6.64] ;  /* 0x00000032060a2981 */ /* 0x000ea8000c1e1900 */
[----:B--2---:R0:W-:Y:S01]  /*efb0*/  STL [R1+0x28], R10 ;  /* 0x0000280a01007387 */ /* 0x0041e20000100800 */
[----:B------:R-:W-:Y:S05]  /*efc0*/  @P2 BRA `(.L_x_2203) ;  /* 0x0000000000142947 */ /* 0x000fea0003800000 */
[----:B------:R-:W-:Y:S05]  /*efd0*/  @!P0 BRA `(.L_x_2203) ;  /* 0x0000000000108947 */ /* 0x000fea0003800000 */
[----:B------:R-:W2:Y:S04]  /*efe0*/  LDG.E R6, desc[UR50][R2.64] ;  /* 0x0000003202067981 */ /* 0x000ea8000c1e1900 */
[----:B0-----:R-:W2:Y:S02]  /*eff0*/  LDG.E R2, desc[UR50][R2.64+0x4] ;  /* 0x0000043202027981 */ /* 0x001ea4000c1e1900 */
[----:B--2---:R-:W-:-:S05]  /*f000*/  IMAD.IADD R2, R2, 0x1, -R6 ;  /* 0x0000000102027824 */ /* 0x004fca00078e0a06 */
[----:B------:R1:W-:Y:S02]  /*f010*/  STL [R1+0x28], R2 ;  /* 0x0000280201007387 */ /* 0x0003e40000100800 */
.L_x_2203:
[----:B-----5:R-:W-:Y:S01]  /*f020*/  IMAD.IADD R6, R8, 0x1, R0 ;  /* 0x0000000108067824 */ /* 0x020fe200078e0200 */
[----:B------:R-:W-:Y:S01]  /*f030*/  ULDC.64 UR4, c[0x0][0x418] ;  /* 0x0001060000047ab9 */ /* 0x000fe20000000a00 */
[----:B0-----:R-:W-:Y:S01]  /*f040*/  IMAD.U32 R3, RZ, RZ, UR43 ;  /* 0x0000002bff037e24 */ /* 0x001fe2000f8e00ff */
[----:B------:R-:W-:Y:S01]  /*f050*/  UISETP.NE.U32.AND UP0, UPT, UR4, URZ, UPT ;  /* 0x0000003f0400728c */ /* 0x000fe2000bf05070 */
[----:B------:R-:W-:Y:S01]  /*f060*/  UMOV UR47, URZ ;  /* 0x0000003f002f7c82 */ /* 0x000fe20008000000 */
[----:B------:R-:W-:Y:S01]  /*f070*/  ULDC.64 UR6, c[0x0][0xa20] ;  /* 0x0002880000067ab9 */ /* 0x000fe20000000a00 */
[----:B------:R0:W-:Y:S01]  /*f080*/  STL [R1+0x1c], R6 ;  /* 0x00001c0601007387 */ /* 0x0001e20000100800 */
[----:B------:R-:W-:Y:S01]  /*f090*/  @P0 R2UR UR47, R9 ;  /* 0x00000000092f02ca */ /* 0x000fe200000e0000 */
[----:B------:R-:W-:Y:S01]  /*f0a0*/  UISETP.NE.AND.EX UP0, UPT, UR5, URZ, UPT, UP0 ;  /* 0x0000003f0500728c */ /* 0x000fe2000bf05300 */
[----:B------:R-:W-:Y:S01]  /*f0b0*/  ISETP.NE.U32.AND P0, PT, RZ, UR6, PT ;  /* 0x00000006ff007c0c */ /* 0x000fe2000bf05070 */
[----:B------:R0:W-:Y:S01]  /*f0c0*/  STL [R1+0x10], R3 ;  /* 0x0000100301007387 */ /* 0x0001e20000100800 */
[----:B------:R-:W-:Y:S01]  /*f0d0*/  ULDC UR4, c[0x0][0x424] ;  /* 0x0001090000047ab9 */ /* 0x000fe20000000800 */
[----:B------:R-:W-:Y:S01]  /*f0e0*/  ULDC UR5, c[0x0][0x2f0] ;  /* 0x0000bc0000057ab9 */ /* 0x000fe20000000800 */
[----:B------:R-:W-:Y:S01]  /*f0f0*/  ISETP.NE.AND.EX P0, PT, RZ, UR7, PT, P0 ;  /* 0x00000007ff007c0c */ /* 0x000fe2000bf05300 */
[----:B------:R-:W-:-:S04]  /*f100*/  USEL UR4, UR4, 0x1, UP0 ;  /* 0x0000000104047887 */ /* 0x000fc80008000000 */
[----:B------:R-:W-:-:S06]  /*f110*/  UIMAD UR4, UR4, UR5, URZ ;  /* 0x00000005040472a4 */ /* 0x000fcc000f8e023f */
[----:B-1----:R-:W-:Y:S02]  /*f120*/  IMAD.U32 R2, RZ, RZ, UR4 ;  /* 0x00000004ff027e24 */ /* 0x002fe4000f8e00ff */
[----:B0-----:R-:W-:Y:S05]  /*f130*/  @!P0 BRA `(.L_x_2204) ;  /* 0x0000000000188947 */ /* 0x001fea0003800000 */
[----:B------:R-:W-:-:S04]  /*f140*/  UIADD3 UR4, UP0, UR44, UR6, URZ ;  /* 0x000000062c047290 */ /* 0x000fc8000ff1e03f */
[----:B------:R-:W-:Y:S02]  /*f150*/  UIADD3.X UR5, UR45, UR7, URZ, UP0, !UPT ;  /* 0x000000072d057290 */ /* 0x000fe400087fe43f */
[----:B------:R-:W-:-:S04]  /*f160*/  IMAD.U32 R2, RZ, RZ, UR4 ;  /* 0x00000004ff027e24 */ /* 0x000fc8000f8e00ff */
[----:B------:R-:W-:-:S05]  /*f170*/  IMAD.U32 R3, RZ, RZ, UR5 ;  /* 0x00000005ff037e24 */ /* 0x000fca000f8e00ff */
[----:B------:R0:W5:Y:S01]  /*f180*/  LDG.E R2, desc[UR50][R2.64] ;  /* 0x0000003202027981 */ /* 0x000162000c1e1900 */
[----:B------:R-:W-:Y:S05]  /*f190*/  BRA `(.L_x_2205) ;  /* 0x0000000000107947 */ /* 0x000fea0003800000 */
.L_x_2204:
[----:B------:R-:W-:Y:S05]  /*f1a0*/  @!P1 BRA `(.L_x_2205) ;  /* 0x00000000000c9947 */ /* 0x000fea0003800000 */
[----:B------:R-:W2:Y:S04]  /*f1b0*/  LDG.E R2, desc[UR50][R4.64] ;  /* 0x0000003204027981 */ /* 0x000ea8000c1e1900 */
[----:B------:R-:W2:Y:S02]  /*f1c0*/  LDG.E R4, desc[UR50][R4.64+0x4] ;  /* 0x0000043204047981 */ /* 0x000ea4000c1e1900 */
[----:B--2---:R-:W-:-:S07]  /*f1d0*/  IMAD.IADD R2, R4, 0x1, -R2 ;  /* 0x0000000104027824 */ /* 0x004fce00078e0a02 */
.L_x_2205:
[----:B------:R-:W2:Y:S04]  /*f1e0*/  LDL R4, [R1+0x28] ;  /* 0x0000280001047983 */ /* 0x000ea80000100800 */
[----:B0-----:R-:W3:Y:S01]  /*f1f0*/  LDL R3, [R1+0x24] ;  /* 0x0000240001037983 */ /* 0x001ee20000100800 */
[----:B-----5:R-:W-:Y:S01]  /*f200*/  IMAD.IADD R2, R2, 0x1, -R0 ;  /* 0x0000000102027824 */ /* 0x020fe200078e0a00 */
[----:B------:R-:W-:Y:S01]  /*f210*/  BSSY B7, `(.L_x_2206) ;  /* 0x00003ff000077945 */ /* 0x000fe20003800000 */
[----:B------:R-:W0:Y:S02]  /*f220*/  LDC R0, c[0x0][0x448] ;  /* 0x00011200ff007b82 */ /* 0x000e240000000800 */
[----:B0-----:R-:W-:-:S13]  /*f230*/  ISETP.NE.AND P0, PT, R0, 0x1, PT ;  /* 0x000000010000780c */ /* 0x001fda0003f05270 */
[----:B------:R-:W0:Y:S01]  /*f240*/  @P0 LDC R0, c[0x0][0x450] ;  /* 0x00011400ff000b82 */ /* 0x000e220000000800 */
[----:B--2---:R-:W-:-:S07]  /*f250*/  IMAD.MOV.U32 R5, RZ, RZ, R4 ;  /* 0x000000ffff057224 */ /* 0x004fce00078e0004 */
[----:B------:R-:W1:Y:S01]  /*f260*/  @P0 LDC R4, c[0x0][0x44c] ;  /* 0x00011300ff040b82 */ /* 0x000e620000000800 */
[----:B---3--:R-:W-:-:S04]  /*f270*/  IMAD.SHL.U32 R3, R3, 0x80, RZ ;  /* 0x0000008003037824 */ /* 0x008fc800078e00ff */
[----:B------:R-:W-:-:S04]  /*f280*/  VIADD R3, R3, 0x7f ;  /* 0x0000007f03037836 */ /* 0x000fc80000000000 */
[----:B-1----:R-:W-:-:S05]  /*f290*/  @P0 IMAD.HI.U32 R4, R3, R4, RZ ;  /* 0x0000000403040227 */ /* 0x002fca00078e00ff */
[----:B0-----:R-:W-:Y:S02]  /*f2a0*/  @P0 SHF.R.U32.HI R3, RZ, R0, R4 ;  /* 0x00000000ff030219 */ /* 0x001fe40000011604 */
[C---:B------:R-:W-:Y:S01]  /*f2b0*/  IADD3 R0, R2.reuse, 0x80, -R5 ;  /* 0x0000008002007810 */ /* 0x040fe20007ffe805 */
[----:B------:R-:W-:-:S04]  /*f2c0*/  VIADD R2, R2, 0x7f ;  /* 0x0000007f02027836 */ /* 0x000fc80000000000 */
[----:B------:R-:W-:Y:S01]  /*f2d0*/  IMAD.IADD R0, R0, 0x1, R3 ;  /* 0x0000000100007824 */ /* 0x000fe200078e0203 */
[----:B------:R-:W-:-:S04]  /*f2e0*/  SHF.R.S32.HI R3, RZ, 0x1f, R2 ;  /* 0x0000001fff037819 */ /* 0x000fc80000011402 */
[----:B------:R-:W-:Y:S02]  /*f2f0*/  LEA.HI R3, R3, R2, RZ, 0x7 ;  /* 0x0000000203037211 */ /* 0x000fe400078f38ff */
[----:B------:R-:W-:Y:S02]  /*f300*/  SHF.R.S32.HI R2, RZ, 0x1f, R0 ;  /* 0x0000001fff027819 */ /* 0x000fe40000011400 */
[----:B------:R-:W-:Y:S02]  /*f310*/  SHF.R.S32.HI R3, RZ, 0x7, R3 ;  /* 0x00000007ff037819 */ /* 0x000fe40000011403 */
[----:B------:R-:W-:-:S04]  /*f320*/  LEA.HI R2, R2, R0, RZ, 0x7 ;  /* 0x0000000002027211 */ /* 0x000fc800078f38ff */
[----:B------:R-:W-:-:S04]  /*f330*/  SHF.R.S32.HI R2, RZ, 0x7, R2 ;  /* 0x00000007ff027819 */ /* 0x000fc80000011402 */
[----:B------:R-:W-:-:S04]  /*f340*/  VIMNMX R19, R3, R2, PT ;  /* 0x0000000203137248 */ /* 0x000fc80003fe0100 */
[----:B------:R-:W-:-:S13]  /*f350*/  ISETP.GT.AND P0, PT, R19, RZ, PT ;  /* 0x000000ff1300720c */ /* 0x000fda0003f04270 */
        /* <DEDUP_REMOVED lines=19> */
.L_x_2207:
        /* <DEDUP_REMOVED lines=20> */
.L_x_2210:
[----:B------:R-:W-:Y:S05]  /*f5d0*/  BSYNC B6 ;  /* 0x0000000000067941 */ /* 0x000fea0003800000 */
.L_x_2209:
[----:B------:R-:W-:Y:S01]  /*f5e0*/  VIADD R0, R17, 0x10400 ;  /* 0x0001040011007836 */ /* 0x000fe20000000000 */
[----:B------:R-:W-:Y:S04]  /*f5f0*/  BSSY B6, `(.L_x_2211) ;  /* 0x0000014000067945 */ /* 0x000fe80003800000 */
[----:B------:R-:W-:-:S04]  /*f600*/  LOP3.LUT P0, RZ, R0, 0x3ff, RZ, 0xc0, !PT ;  /* 0x000003ff00ff7812 */ /* 0x000fc8000780c0ff */
[----:B------:R-:W-:-:S09]  /*f610*/  P2R R16, PR, RZ, 0x1 ;  /* 0x00000001ff107803 */ /* 0x000fd20000000000 */
        /* <DEDUP_REMOVED lines=17> */
.L_x_2212:
[----:B------:R-:W-:Y:S05]  /*f730*/  BSYNC B6 ;  /* 0x0000000000067941 */ /* 0x000fea0003800000 */
.L_x_2211:
[----:B------:R-:W-:Y:S01]  /*f740*/  VIADD R0, R17, 0x400 ;  /* 0x0000040011007836 */ /* 0x000fe20000000000 */
[----:B------:R-:W-:Y:S04]  /*f750*/  BSSY B6, `(.L_x_2213) ;  /* 0x0000014000067945 */ /* 0x000fe80003800000 */
[----:B------:R0:W-:Y:S01]  /*f760*/  STL [R1], R0 ;  /* 0x0000000001007387 */ /* 0x0001e20000100800 */
[----:B------:R-:W-:-:S13]  /*f770*/  LOP3.LUT P0, RZ, R0, 0x3ff, RZ, 0xc0, !PT ;  /* 0x000003ff00ff7812 */ /* 0x000fda000780c0ff */
[----:B0-----:R-:W-:Y:S05]  /*f780*/  @!P0 BRA `(.L_x_2214) ;  /* 0x0000000000408947 */ /* 0x001fea0003800000 */
        /* <DEDUP_REMOVED lines=16> */
.L_x_2214:
[----:B------:R-:W-:Y:S05]  /*f890*/  BSYNC B6 ;  /* 0x0000000000067941 */ /* 0x000fea0003800000 */
.L_x_2213:
[----:B------:R-:W-:Y:S01]  /*f8a0*/  ISETP.NE.AND P6, PT, R16, RZ, PT ;  /* 0x000000ff1000720c */ /* 0x000fe20003fc5270 */
[----:B------:R-:W-:-:S12]  /*f8b0*/  BSSY B6, `(.L_x_2215) ;  /* 0x0000012000067945 */ /* 0x000fd80003800000 */
        /* <DEDUP_REMOVED lines=17> */
.L_x_2216:
[----:B------:R-:W-:Y:S05]  /*f9d0*/  BSYNC B6 ;  /* 0x0000000000067941 */ /* 0x000fea0003800000 */
.L_x_2215:
        /* <DEDUP_REMOVED lines=9> */
[----:B------:R-:W0:Y:S01]  /*fa70*/  S2R R0, SR_TID.X ;  /* 0x0000000000007919 */ /* 0x000e220000002100 */
[----:B------:R-:W-:-:S03]  /*fa80*/  ULDC.64 UR4, c[0x0][0xa08] ;  /* 0x0002820000047ab9 */ /* 0x000fc60000000a00 */
[----:B--2---:R1:W2:Y:S01]  /*fa90*/  @P0 LDG.E R8, desc[UR50][R2.64] ;  /* 0x0000003202080981 */ /* 0x0042a2000c1e1900 */
[----:B0-----:R-:W-:-:S04]  /*faa0*/  SHF.R.U32.HI R0, RZ, 0x5, R0 ;  /* 0x00000005ff007819 */ /* 0x001fc80000011600 */
[----:B------:R-:W-:Y:S01]  /*fab0*/  LOP3.LUT R0, R0, 0x3, RZ, 0xc0, !PT ;  /* 0x0000000300007812 */ /* 0x000fe200078ec0ff */
[----:B-1----:R-:W0:Y:S01]  /*fac0*/  LDC.64 R2, c[0x0][0x418] ;  /* 0x00010600ff027b82 */ /* 0x002e220000000a00 */
        /* <DEDUP_REMOVED lines=8> */
[----:B------:R0:W2:Y:S02]  /*fb50*/  SHFL.IDX PT, R14, R0, RZ, 0x1f ;  /* 0x00001fff000e7589 */ /* 0x0000a400000e0000 */
.L_x_2292:
[----:B------:R-:W-:Y:S02]  /*fb60*/  PLOP3.LUT P1, PT, PT, PT, PT, 0x8, 0x0 ;  /* 0x000000000000781c */ /* 0x000fe40003f2e170 */
[----:B--2---:R-:W-:Y:S02]  /*fb70*/  ISETP.NE.AND P0, PT, R14, RZ, PT ;  /* 0x000000ff0e00720c */ /* 0x004fe40003f05270 */
[----:B0-----:R-:W-:-:S05]  /*fb80*/  P2R R0, PR, RZ, 0x2 ;  /* 0x00000002ff007803 */ /* 0x001fca0000000000 */
[----:B------:R0:W-:Y:S06]  /*fb90*/  STL [R1+0x18], R0 ;  /* 0x0000180001007387 */ /* 0x0001ec0000100800 */
[----:B------:R-:W-:Y:S05]  /*fba0*/  @P0 BRA `(.L_x_2218) ;  /* 0x00000004008c0947 */ /* 0x000fea0003800000 */
[----:B------:R-:W-:Y:S01]  /*fbb0*/  UMOV UR4, 0xffffffff ;  /* 0xffffffff00047882 */ /* 0x000fe20000000000 */
[----:B0-----:R-:W-:Y:S02]  /*fbc0*/  VIADD R0, R19, 0xffffffff ;  /* 0xffffffff13007836 */ /* 0x001fe40000000000 */
[----:B------:R-:W-:Y:S05]  /*fbd0*/  BRA.DIV UR4, `(.L_x_2219) ;  /* 0x0000004a04887947 */ /* 0x000fea000b800000 */
[----:B------:R-:W-:-:S13]  /*fbe0*/  ELECT P6, URZ, PT ;  /* 0x00000000003f782f */ /* 0x000fda00038c0000 */
.L_x_2295:
        /* <DEDUP_REMOVED lines=21> */
.L_x_2220:
[----:B0-----:R-:W2:Y:S04]  /*fd40*/  LDL R2, [R1+0x4] ;  /* 0x0000040001027983 */ /* 0x001ea80000100800 */
[----:B------:R-:W3:Y:S01]  /*fd50*/  LDL R3, [R1+0xc] ;  /* 0x00000c0001037983 */ /* 0x000ee20000100800 */
[----:B-1----:R-:W0:Y:S02]  /*fd60*/  S2R R8, SR_TID.X ;  /* 0x0000000000087919 */ /* 0x002e240000002100 */
[----:B0-----:R-:W-:-:S04]  /*fd70*/  LOP3.LUT R8, R8, 0x7f, RZ, 0xc0, !PT ;  /* 0x0000007f08087812 */ /* 0x001fc800078ec0ff */
[----:B------:R-:W-:Y:S01]  /*fd80*/  ISETP.NE.AND P1, PT, R8, RZ, PT ;  /* 0x000000ff0800720c */ /* 0x000fe20003f25270 */
[----:B--2---:R-:W-:Y:S01]  /*fd90*/  IMAD R2, R2, 0x8, R17 ;  /* 0x0000000802027824 */ /* 0x004fe200078e0211 */
[----:B---3--:R-:W-:-:S04]  /*fda0*/  SHF.L.U32 R4, R3, 0x1f, RZ ;  /* 0x0000001f03047819 */ /* 0x008fc800000006ff */
[----:B------:R-:W0:Y:S02]  /*fdb0*/  SYNCS.PHASECHK.TRANS64.TRYWAIT P0, [R2+URZ+0x38880], R4 ;  /* 0x03888004020075a7 */ /* 0x000e24000800017f */
[----:B0-----:R-:W-:Y:S05]  /*fdc0*/  @!P0 BRA `(.L_x_2221) ;  /* 0x00000048002c8947 */ /* 0x001fea0003800000 */
.L_x_2296:
        /* <DEDUP_REMOVED lines=8> */
.L_x_2222:
[----:B------:R-:W2:Y:S04]  /*fe50*/  LDL R3, [R1+0x4] ;  /* 0x0000040001037983 */ /* 0x000ea80000100800 */
[----:B------:R-:W3:Y:S01]  /*fe60*/  LDL R5, [R1+0x1c] ;  /* 0x00001c0001057983 */ /* 0x000ee20000100800 */
        /* <DEDUP_REMOVED lines=13> */
[----:B---3--:R-:W-:-:S03]  /*ff40*/  IMAD R0, R0, 0x80, R5 ;  /* 0x0000008000007824 */ /* 0x008fc600078e0205 */
[----:B------:R-:W-:Y:S02]  /*ff50*/  R2UR UR8, R3 ;  /* 0x00000000030872ca */ /* 0x000fe400000e0000 */
[----:B------:R-:W-:-:S11]  /*ff60*/  R2UR UR35, R0 ;  /* 0x00000000002372ca */ /* 0x000fd600000e0000 */
[----:B------:R-:W-:Y:S02]  /*ff70*/  UIADD3 UR32, UR8, 0x10400, URZ ;  /* 0x0001040008207890 */ /* 0x000fe4000fffe03f */
[----:B------:R-:W-:Y:S01]  /*ff80*/  UIADD3 UR8, UR8, 0x14400, URZ ;  /* 0x0001440008087890 */ /* 0x000fe2000fffe03f */
[----:B------:R-:W-:-:S06]  /*ff90*/  UMOV UR11, UR35 ;  /* 0x00000023000b7c82 */ /* 0x000fcc0008000000 */
[----:B------:R1:W-:Y:S02]  /*ffa0*/  UTMALDG.4D [UR32], [UR4], desc[UR6] ;  /* 0x00000620040075b4 */ /* 0x0003e40008019000 */
[----:B------:R1:W-:Y:S01]  /*ffb0*/  UTMALDG.4D [UR8], [UR4], desc[UR6] ;  /* 0x00000608040075b4 */ /* 0x0003e20008019000 */
[----:B------:R-:W2:Y:S02]  /*ffc0*/  SYNCS.PHASECHK.TRANS64.TRYWAIT P0, [R2+URZ+0x38840], R4 ;  /* 0x03884004020075a7 */ /* 0x000ea4000800017f */
[----:B-12---:R-:W-:Y:S05]  /*ffd0*/  @!P0 BRA `(.L_x_2223) ;  /* 0x0000004400bc8947 */ /* 0x006fea0003800000 */
.L_x_2297:
        /* <DEDUP_REMOVED lines=8> */
.L_x_2224:
[----:B------:R-:W-:Y:S01]  /*10060*/  R2UR UR8, R3 ;  /* 0x00000000030872ca */ /* 0x000fe200000e0000 */
[----:B------:R-:W-:Y:S01]  /*10070*/  UIADD3 UR4, UP0, UR48, 0x370, URZ ;  /* 0x0000037030047890 */ /* 0x000fe2000ff1e03f */
[----:B------:R-:W-:Y:S01]  /*10080*/  R2UR UR17, R2 ;  /* 0x00000000021172ca */ /* 0x000fe200000e0000 */
[----:B------:R-:W-:Y:S01]  /*10090*/  UMOV UR6, 0x0 ;  /* 0x0000000000067882 */ /* 0x000fe20000000000 */
[----:B------:R-:W-:Y:S01]  /*100a0*/  R2UR UR19, R0 ;  /* 0x00000000001372ca */ /* 0x000fe200000e0000 */
[----:B------:R-:W-:Y:S01]  /*100b0*/  UIADD3.X UR5, URZ, UR49, URZ, UP0, !UPT ;  /* 0x000000313f057290 */ /* 0x000fe200087fe43f */
[----:B------:R-:W-:Y:S01]  /*100c0*/  R2UR UR21, R16 ;  /* 0x00000000101572ca */ /* 0x000fe200000e0000 */
[----:B------:R-:W-:Y:S01]  /*100d0*/  UMOV UR7, 0x14f00000 ;  /* 0x14f0000000077882 */ /* 0x000fe20000000000 */
[----:B------:R-:W-:Y:S01]  /*100e0*/  PLOP3.LUT P0, PT, PT, PT, PT, 0x80, 0x0 ;  /* 0x000000000000781c */ /* 0x000fe20003f0f070 */
[----:B------:R-:W-:Y:S01]  /*100f0*/  UMOV UR18, URZ ;  /* 0x0000003f00127c82 */ /* 0x000fe20008000000 */
[----:B------:R-:W-:Y:S01]  /*10100*/  UMOV UR20, UR36 ;  /* 0x0000002400147c82 */ /* 0x000fe20008000000 */
[----:B------:R-:W-:Y:S01]  /*10110*/  UMOV UR10, 0x80 ;  /* 0x00000080000a7882 */ /* 0x000fe20000000000 */
[----:B------:R-:W-:Y:S01]  /*10120*/  P2R R0, PR, RZ, 0x1 ;  /* 0x00000001ff007803 */ /* 0x000fe20000000000 */
[----:B------:R-:W-:-:S02]  /*10130*/  UIADD3 UR16, UR8, 0x28400, URZ ;  /* 0x0002840008107890 */ /* 0x000fc4000fffe03f */
[----:B------:R-:W-:Y:S02]  /*10140*/  UIADD3 UR17, UR17, 0x38830, URZ ;  /* 0x0003883011117890 */ /* 0x000fe4000fffe03f */
[----:B------:R-:W-:Y:S01]  /*10150*/  UIADD3 UR8, UR8, 0x2c400, URZ ;  /* 0x0002c40008087890 */ /* 0x000fe2000fffe03f */
[----:B------:R2:W-:Y:S01]  /*10160*/  STL [R1+0x18], R0 ;  /* 0x0000180001007387 */ /* 0x0005e20000100800 */
[----:B------:R-:W-:Y:S01]  /*10170*/  UMOV UR12, UR36 ;  /* 0x00000024000c7c82 */ /* 0x000fe20008000000 */
[----:B------:R-:W-:Y:S01]  /*10180*/  UMOV UR11, UR19 ;  /* 0x00000013000b7c82 */ /* 0x000fe20008000000 */
[----:B------:R-:W-:Y:S01]  /*10190*/  UMOV UR13, UR21 ;  /* 0x00000015000d7c82 */ /* 0x000fe20008000000 */
[----:B------:R-:W-:Y:S02]  /*101a0*/  UMOV UR9, UR17 ;  /* 0x0000001100097c82 */ /* 0x000fe40008000000 */
[----:B------:R2:W-:Y:S02]  /*101b0*/  UTMALDG.4D [UR16], [UR4], desc[UR6] ;  /* 0x00000610040075b4 */ /* 0x0005e40008019000 */
[----:B------:R2:W-:Y:S01]  /*101c0*/  UTMALDG.4D [UR8], [UR4], desc[UR6] ;  /* 0x00000608040075b4 */ /* 0x0005e20008019000 */
[----:B------:R-:W-:-:S02]  /*101d0*/  NOP ;  /* 0x0000000000007918 */ /* 0x000fc40000000000 */
.L_x_2218:
[----:B------:R-:W-:Y:S05]  /*101e0*/  WARPSYNC.ALL ;  /* 0x0000000000007948 */ /* 0x000fea0003800000 */
[----:B0-2---:R-:W-:Y:S01]  /*101f0*/  VIADD R0, R17, 0x20400 ;  /* 0x0002040011007836 */ /* 0x005fe20000000000 */
[----:B------:R-:W-:Y:S01]  /*10200*/  USHF.R.S32.HI UR4, URZ, 0x1f, UR47 ;  /* 0x0000001f3f047899 */ /* 0x000fe2000801142f */
        /* <DEDUP_REMOVED lines=15> */
[----:B-1----:R-:W-:Y:S01]  /*10300*/  MOV R2, 0x0 ;  /* 0x0000000000027802 */ /* 0x002fe20000000f00 */
        /* <DEDUP_REMOVED lines=15> */
.L_x_2226:
[----:B------:R-:W-:Y:S05]  /*10400*/  BSYNC B6 ;  /* 0x0000000000067941 */ /* 0x000fea0003800000 */
.L_x_2225:
[----:B-1----:R-:W2:Y:S01]  /*10410*/  LDL R8, [R1+0x24] ;  /* 0x0000240001087983 */ /* 0x002ea20000100800 */
[----:B------:R-:W0:Y:S01]  /*10420*/  LDC R6, c[0x0][0x448] ;  /* 0x00011200ff067b82 */ /* 0x000e220000000800 */
[----:B------:R-:W-:Y:S01]  /*10430*/  ULDC.64 UR8, c[0x0][0x2d8] ;  /* 0x0000b60000087ab9 */ /* 0x000fe20000000a00 */
[----:B------:R-:W1:Y:S01]  /*10440*/  S2R R2, SR_TID.X ;  /* 0x0000000000027919 */ /* 0x000e620000002100 */
[----:B0-----:R-:W-:Y:S02]  /*10450*/  ISETP.NE.AND P0, PT, R6, 0x1, PT ;  /* 0x000000010600780c */ /* 0x001fe40003f05270 */
[----:B-1----:R-:W-:-:S11]  /*10460*/  LOP3.LUT R0, R2, 0x7f, RZ, 0xc0, !PT ;  /* 0x0000007f02007812 */ /* 0x002fd600078ec0ff */
[----:B------:R-:W0:Y:S01]  /*10470*/  @P0 LDC R3, c[0x0][0x44c] ;  /* 0x00011300ff030b82 */ /* 0x000e220000000800 */
[----:B------:R-:W-:Y:S01]  /*10480*/  IMAD.SHL.U32 R2, R2, 0x10, RZ ;  /* 0x0000001002027824 */ /* 0x000fe200078e00ff */
[----:B------:R-:W-:-:S06]  /*10490*/  SHF.R.U32.HI R0, RZ, 0x3, R0 ;  /* 0x00000003ff007819 */ /* 0x000fcc0000011600 */
[----:B------:R-:W1:Y:S01]  /*104a0*/  @P0 LDC R4, c[0x0][0x450] ;  /* 0x00011400ff040b82 */ /* 0x000e620000000800 */
[----:B------:R-:W-:Y:S01]  /*104b0*/  LOP3.LUT R2, R0, 0x70, R2, 0xf8, !PT ;  /* 0x0000007000027812 */ /* 0x000fe200078ef802 */
[----:B------:R-:W3:Y:S01]  /*104c0*/  S2R R9, SR_TID.X ;  /* 0x0000000000097919 */ /* 0x000ee20000002100 */
[----:B------:R-:W-:Y:S01]  /*104d0*/  UIMAD UR6, UR44, UR8, URZ ;  /* 0x000000082c0672a4 */ /* 0x000fe2000f8e023f */
[----:B------:R-:W-:Y:S01]  /*104e0*/  UMOV UR4, UR52 ;  /* 0x0000003400047c82 */ /* 0x000fe20008000000 */
[----:B------:R-:W-:Y:S02]  /*104f0*/  UMOV UR5, UR45 ;  /* 0x0000002d00057c82 */ /* 0x000fe40008000000 */
[----:B------:R-:W-:Y:S02]  /*10500*/  UIMAD UR6, UR36, UR9, UR6 ;  /* 0x00000009240672a4 */ /* 0x000fe4000f8e0206 */
[----:B------:R-:W-:-:S03]  /*10510*/  UIMAD.WIDE.U32 UR4, UR36, UR8, UR4 ;  /* 0x00000008240472a5 */ /* 0x000fc6000f8e0004 */
[----:B------:R-:W-:Y:S01]  /*10520*/  ULDC.64 UR8, c[0x0][0x2e0] ;  /* 0x0000b80000087ab9 */ /* 0x000fe20000000a00 */
[----:B------:R-:W-:Y:S02]  /*10530*/  UIADD3 UR5, UR5, UR6, URZ ;  /* 0x0000000605057290 */ /* 0x000fe4000fffe03f */
[----:B------:R-:W-:Y:S02]  /*10540*/  UIMAD UR6, UR37, UR8, URZ ;  /* 0x00000008250672a4 */ /* 0x000fe4000f8e023f */
[----:B------:R-:W-:Y:S02]  /*10550*/  UIMAD.WIDE.U32 UR4, UR43, UR8, UR4 ;  /* 0x000000082b0472a5 */ /* 0x000fe4000f8e0004 */
[----:B------:R-:W-:-:S03]  /*10560*/  UIMAD UR6, UR43, UR9, UR6 ;  /* 0x000000092b0672a4 */ /* 0x000fc6000f8e0206 */
[----:B------:R-:W-:Y:S01]  /*10570*/  ULDC.64 UR8, c[0x0][0x2d0] ;  /* 0x0000b40000087ab9 */ /* 0x000fe20000000a00 */
[----:B------:R-:W-:Y:S01]  /*10580*/  UIADD3 UR5, UR5, UR6, URZ ;  /* 0x0000000605057290 */ /* 0x000fe2000fffe03f */
[----:B---3--:R-:W-:-:S05]  /*10590*/  IMAD.SHL.U32 R9, R9, 0x10, RZ ;  /* 0x0000001009097824 */ /* 0x008fca00078e00ff */
[----:B------:R-:W-:-:S04]  /*105a0*/  LOP3.LUT R9, R9, 0x70, RZ, 0xc0, !PT ;  /* 0x0000007009097812 */ /* 0x000fc800078ec0ff */
[----:B------:R-:W-:Y:S01]  /*105b0*/  LOP3.LUT R9, R9, 0x80, RZ, 0xfc, !PT ;  /* 0x0000008009097812 */ /* 0x000fe200078efcff */
[----:B--2---:R-:W-:-:S04]  /*105c0*/  IMAD R2, R8, 0x80, R2 ;  /* 0x0000008008027824 */ /* 0x004fc800078e0202 */
[----:B0-----:R-:W-:-:S04]  /*105d0*/  @P0 IMAD.HI.U32 R3, R2, R3, RZ ;  /* 0x0000000302030227 */ /* 0x001fc800078e00ff */
[----:B------:R-:W-:Y:S01]  /*105e0*/  IMAD.MOV.U32 R0, RZ, RZ, R2 ;  /* 0x000000ffff007224 */ /* 0x000fe200078e0002 */
[----:B-1----:R-:W-:-:S05]  /*105f0*/  @P0 SHF.R.U32.HI R0, RZ, R4, R3 ;  /* 0x00000004ff000219 */ /* 0x002fca0000011603 */
[----:B------:R-:W-:-:S04]  /*10600*/  IMAD.MOV R4, RZ, RZ, -R0 ;  /* 0x000000ffff047224 */ /* 0x000fc800078e0a00 */
[----:B------:R-:W-:Y:S01]  /*10610*/  IMAD R4, R6, R4, R2 ;  /* 0x0000000406047224 */ /* 0x000fe200078e0202 */
[----:B------:R-:W-:-:S05]  /*10620*/  SHF.R.S32.HI R2, RZ, 0x1f, R0 ;  /* 0x0000001fff027819 */ /* 0x000fca0000011400 */
[----:B------:R-:W-:Y:S02]  /*10630*/  IMAD R3, R2, UR8, RZ ;  /* 0x0000000802037c24 */ /* 0x000fe4000f8e02ff */
[----:B------:R-:W-:Y:S02]  /*10640*/  IMAD.U32 R2, RZ, RZ, UR8 ;  /* 0x00000008ff027e24 */ /* 0x000fe4000f8e00ff */
[C---:B------:R-:W-:Y:S02]  /*10650*/  IMAD R5, R0.reuse, UR9, R3 ;  /* 0x0000000900057c24 */ /* 0x040fe4000f8e0203 */
[----:B------:R-:W-:Y:S01]  /*10660*/  IMAD.WIDE.U32 R2, R0, R2, UR4 ;  /* 0x0000000400027e25 */ /* 0x000fe2000f8e0002 */
[----:B------:R-:W-:Y:S01]  /*10670*/  SHF.R.S32.HI R0, RZ, 0x1f, R4 ;  /* 0x0000001fff007819 */ /* 0x000fe20000011404 */
[----:B------:R-:W-:Y:S02]  /*10680*/  ULDC.64 UR4, c[0x0][0x2c8] ;  /* 0x0000b20000047ab9 */ /* 0x000fe40000000a00 */
[----:B------:R-:W-:-:S02]  /*10690*/  IMAD.IADD R3, R3, 0x1, R5 ;  /* 0x0000000103037824 */ /* 0x000fc400078e0205 */
        /* <DEDUP_REMOVED lines=8> */
[----:B------:R-:W1:Y:S01]  /*10720*/  S2R R7, SR_TID.X ;  /* 0x0000000000077919 */ /* 0x000e620000002100 */
        /* <DEDUP_REMOVED lines=11> */
[----:B--2---:R-:W-:Y:S02]  /*107e0*/  IMAD R4, R7, 0x80, R8 ;  /* 0x0000008007047824 */ /* 0x004fe400078e0208 */
[----:B------:R-:W0:Y:S04]  /*107f0*/  SHFL.IDX PT, R7, R2, RZ, 0x181f ;  /* 0x00181fff02077589 */ /* 0x000e2800000e0000 */
[----:B------:R-:W-:Y:S01]  /*10800*/  SHFL.IDX PT, R8, R0, 0x1, 0x181f ;  /* 0x00381f0000087f89 */ /* 0x000fe200000e0000 */
[----:B---3--:R-:W-:-:S03]  /*10810*/  IMAD R3, R5, R6, RZ ;  /* 0x0000000605037224 */ /* 0x008fc600078e02ff */
[----:B------:R-:W1:Y:S02]  /*10820*/  SHFL.IDX PT, R6, R0, RZ, 0x181f ;  /* 0x00181fff00067589 */ /* 0x000e6400000e0000 */
[C---:B------:R-:W-:Y:S01]  /*10830*/  ISETP.GE.AND P4, PT, R4.reuse, R3, PT ;  /* 0x000000030400720c */ /* 0x040fe20003f86270 */
[----:B------:R-:W-:-:S05]  /*10840*/  VIADD R5, R4, 0x10 ;  /* 0x0000001004057836 */ /* 0x000fca0000000000 */
[----:B------:R-:W-:Y:S02]  /*10850*/  ISETP.GE.AND P2, PT, R5, R3, PT ;  /* 0x000000030500720c */ /* 0x000fe40003f46270 */
[----:B------:R-:W2:Y:S05]  /*10860*/  SHFL.IDX PT, R5, R2, 0x1, 0x181f ;  /* 0x00381f0002057f89 */ /* 0x000eaa00000e0000 */
        /* <DEDUP_REMOVED lines=8> */
[----:B------:R-:W-:-:S05]  /*108f0*/  @!P2 IMAD.X R6, RZ, RZ, R8, P3 ;  /* 0x000000ffff06a224 */ /* 0x000fca00018e0608 */
        /* <DEDUP_REMOVED lines=52> */
[----:B------:R-:W-:Y:S01]  /*10c40*/  @!P2 IMAD.MOV.U32 R6, RZ, RZ, R5 ;  /* 0x000000ffff06a224 */ /* 0x000fe200078e0005 */
[----:B------:R-:W0:Y:S04]  /*10c50*/  SHFL.IDX PT, R0, R0, 0x7, 0x181f ;  /* 0x00f81f0000007f89 */ /* 0x000e2800000e0000 */
[----:B------:R1:W-:Y:S04]  /*10c60*/  @!P2 LDGSTS.E.BYPASS.LTC128B.128 [R9+0x23400], desc[UR50][R6.64], !P0 ;  /* 0x234000000609afae */ /* 0x0003e8000c101d72 */
[----:B------:R1:W-:Y:S04]  /*10c70*/  @!P2 LDGSTS.E.BYPASS.LTC128B.128 [R9+0x27400], desc[UR50][R6.64+0x80], !P1 ;  /* 0x274000800609afae */ /* 0x0003e8000c901d72 */
[----:B------:R-:W2:Y:S02]  /*10c80*/  SHFL.IDX PT, R2, R2, 0x7, 0x181f ;  /* 0x00f81f0002027f89 */ /* 0x000ea400000e0000 */
.L_x_2314:
[----:B------:R-:W-:Y:S01]  /*10c90*/  VIADD R4, R4, 0x70 ;  /* 0x0000007004047836 */ /* 0x000fe20000000000 */
[----:B------:R-:W-:Y:S04]  /*10ca0*/  BSSY B0, `(.L_x_2228) ;  /* 0x000000a000007945 */ /* 0x000fe80003800000 */
[----:B------:R-:W-:-:S13]  /*10cb0*/  ISETP.GE.AND P2, PT, R4, R3, PT ;  /* 0x000000030400720c */ /* 0x000fda0003f46270 */
[----:B------:R-:W-:Y:S05]  /*10cc0*/  @P2 BRA `(.L_x_2229) ;  /* 0x00000000001c2947 */ /* 0x000fea0003800000 */
[----:B--2---:R-:W-:-:S05]  /*10cd0*/  IADD3 R2, P2, R10, R2, RZ ;  /* 0x000000020a027210 */ /* 0x004fca0007f5e0ff */
[----:B0-----:R-:W-:-:S05]  /*10ce0*/  IMAD.X R3, RZ, RZ, R0, P2 ;  /* 0x000000ffff037224 */ /* 0x001fca00010e0600 */
[----:B------:R-:W-:Y:S01]  /*10cf0*/  @!PT LDS RZ, [RZ] ;  /* 0x00000000fffff984 */ /* 0x000fe20000000800 */
[----:B------:R-:W-:Y:S01]  /*10d00*/  @!PT LDS RZ, [RZ] ;  /* 0x00000000fffff984 */ /* 0x000fe20000000800 */
[----:B------:R-:W-:Y:S01]  /*10d10*/  @!PT LDS RZ, [RZ] ;  /* 0x00000000fffff984 */ /* 0x000fe20000000800 */
[----:B------:R3:W-:Y:S04]  /*10d20*/  LDGSTS.E.BYPASS.LTC128B.128 [R9+0x23c00], desc[UR50][R2.64], !P0 ;  /* 0x23c0000002097fae */ /* 0x0007e8000c101d72 */
[----:B------:R3:W-:Y:S02]  /*10d30*/  LDGSTS.E.BYPASS.LTC128B.128 [R9+0x27c00], desc[UR50][R2.64+0x80], !P1 ;  /* 0x27c0008002097fae */ /* 0x0007e4000c901d72 */
.L_x_2229:
[----:B------:R-:W-:Y:S05]  /*10d40*/  BSYNC B0 ;  /* 0x0000000000007941 */ /* 0x000fea0003800000 */
.L_x_2228:
[----:B------:R-:W-:Y:S01]  /*10d50*/  NOP ;  /* 0x0000000000007918 */ /* 0x000fe20000000000 */
[----:B------:R-:W-:-:S13]  /*10d60*/  PLOP3.LUT P0, PT, PT, PT, PT, 0x80, 0x0 ;  /* 0x000000000000781c */ /* 0x000fda0003f0f070 */
.L_x_2230:
[----:B------:R-:W-:Y:S02]  /*10d70*/  PLOP3.LUT P1, PT, P1, P0, PT, 0xa2, 0x0 ;  /* 0x000000000000781c */ /* 0x000fe40000f21472 */
[----:B------:R-:W-:-:S08]  /*10d80*/  @P0 R2UR P1, UR4, R17 ;  /* 0x00000000110402ca */ /* 0x000fd00000020000 */
[----:B------:R-:W-:-:S05]  /*10d90*/  @P0 PLOP3.LUT P0, PT, P1, PT, PT, 0x80, 0x0 ;  /* 0x000000000000081c */ /* 0x000fca0000f0f070 */
[----:B------:R-:W-:Y:S01]  /*10da0*/  @!P1 SYNCS.ARRIVE.TRANS64.RED.A0T1 RZ, [UR4+0x38800], RZ ;  /* 0x038800ffffff99a7 */ /* 0x000fe20008200404 */
[----:B------:R-:W-:Y:S07]  /*10db0*/  @!P1 ARRIVES.LDGSTSBAR.64.TRANSCNT [UR4+0x38800] ;  /* 0x03880000ff0099b0 */ /* 0x000fee0008000a84 */
[----:B------:R-:W-:Y:S05]  /*10dc0*/  @P0 BRA.U.ANY `(.L_x_2230) ;  /* 0xfffffffd00e80947 */ /* 0x000fea000393ffff */
[----:B--23--:R-:W2:Y:S02]  /*10dd0*/  LDL.LU R2, [R1+0x40] ;  /* 0x0000400001027983 */ /* 0x00cea40000300800 */
[----:B--2---:R-:W-:-:S05]  /*10de0*/  VIADD R2, R2, 0x1 ;  /* 0x0000000102027836 */ /* 0x004fca0000000000 */
[----:B------:R2:W-:Y:S01]  /*10df0*/  STL [R1+0x40], R2 ;  /* 0x0000400201007387 */ /* 0x0005e20000100800 */
[----:B0-----:R-:W-:-:S04]  /*10e00*/  LEA.HI R0, R2, R2, RZ, 0x1 ;  /* 0x0000000202007211 */ /* 0x001fc800078f08ff */
[----:B------:R-:W-:-:S05]  /*10e10*/  LOP3.LUT R0, R0, 0xfffffffe, RZ, 0xc0, !PT ;  /* 0xfffffffe00007812 */ /* 0x000fca00078ec0ff */
[----:B------:R-:W-:-:S05]  /*10e20*/  IMAD.IADD R0, R2, 0x1, -R0 ;  /* 0x0000000102007824 */ /* 0x000fca00078e0a00 */
[----:B------:R-:W-:Y:S01]  /*10e30*/  SHF.L.U32 R0, R0, 0x1f, RZ ;  /* 0x0000001f00007819 */ /* 0x000fe200000006ff */
[----:B------:R-:W-:Y:S01]  /*10e40*/  NOP ;  /* 0x0000000000007918 */ /* 0x000fe20000000000 */
[----:B------:R2:W-:Y:S01]  /*10e50*/  SYNCS.ARRIVE.TRANS64.A1T0 RZ, [R17+URZ+0x38800], RZ ;  /* 0x038800ff11ff79a7 */ /* 0x0005e2000810003f */
[----:B------:R-:W-:Y:S01]  /*10e60*/  BSSY B0, `(.L_x_2231) ;  /* 0x0000003000007945 */ /* 0x000fe20003800000 */
[----:B------:R-:W0:Y:S03]  /*10e70*/  SYNCS.PHASECHK.TRANS64.TRYWAIT P0, [R17+URZ+0x38820], R0 ;  /* 0x03882000110075a7 */ /* 0x000e26000800017f */
[----:B0-2---:R-:W-:Y:S05]  /*10e80*/  @!P0 BRA `(.L_x_2232) ;  /* 0x0000004000dc8947 */ /* 0x005fea0003800000 */
.L_x_2315:
[----:B------:R-:W-:Y:S05]  /*10e90*/  BSYNC B0 ;  /* 0x0000000000007941 */ /* 0x000fea0003800000 */
.L_x_2231:
[----:B------:R-:W-:-:S13]  /*10ea0*/  ISETP.GE.AND P0, PT, R19, 0x2, PT ;  /* 0x000000021300780c */ /* 0x000fda0003f06270 */
[----:B------:R-:W-:Y:S05]  /*10eb0*/  @!P0 BRA `(.L_x_2233) ;  /* 0x0000001400648947 */ /* 0x000fea0003800000 */
[----:B0-----:R0:W5:Y:S01]  /*10ec0*/  LDL.LU R0, [R1+0xc] ;  /* 0x00000c0001007983 */ /* 0x0011620000300800 */
[----:B------:R-:W-:-:S03]  /*10ed0*/  VIADD R2, R19, 0xfffffffe ;  /* 0xfffffffe13027836 */ /* 0x000fc60000000000 */
[----:B------:R0:W5:Y:S04]  /*10ee0*/  LDL.LU R3, [R1+0x4] ;  /* 0x0000040001037983 */ /* 0x0001680000300800 */
.L_x_2255:
[----:B------:R-:W2:Y:S01]  /*10ef0*/  LDL R4, [R1+0x18] ;  /* 0x0000180001047983 */ /* 0x000ea20000100800 */
[----:B-----5:R-:W-:Y:S01]  /*10f00*/  VIADD R5, R3, 0x1 ;  /* 0x0000000103057836 */ /* 0x020fe20000000000 */
[----:B------:R-:W-:Y:S05]  /*10f10*/  YIELD ;  /* 0x0000000000007946 */ /* 0x000fea0003800000 */
[C---:B------:R-:W-:Y:S01]  /*10f20*/  ISETP.NE.AND P0, PT, R5.reuse, 0x2, PT ;  /* 0x000000020500780c */ /* 0x040fe20003f05270 */
[----:B------:R-:W-:Y:S03]  /*10f30*/  BSSY B0, `(.L_x_2234) ;  /* 0x000008b000007945 */ /* 0x000fe60003800000 */
[----:B------:R-:W-:-:S02]  /*10f40*/  SEL R10, R5, RZ, P0 ;  /* 0x000000ff050a7207 */ /* 0x000fc40000000000 */
[----:B--2---:R-:W-:Y:S02]  /*10f50*/  ISETP.NE.AND P1, PT, R4, RZ, PT ;  /* 0x000000ff0400720c */ /* 0x004fe40003f25270 */
[----:B------:R-:W-:-:S04]  /*10f60*/  SEL R4, RZ, 0x1, P0 ;  /* 0x00000001ff047807 */ /* 0x000fc80000000000 */
[----:B-1----:R-:W-:-:S05]  /*10f70*/  LOP3.LUT R9, R0, R4, RZ, 0x3c, !PT ;  /* 0x0000000400097212 */ /* 0x002fca00078e3cff */
        /* <DEDUP_REMOVED lines=8> */
[----:B------:R-:W2:Y:S01]  /*11000*/  LDL R12, [R1+0x14] ;  /* 0x00001400010c7983 */ /* 0x000ea20000100800 */
[----:B------:R-:W3:Y:S01]  /*11010*/  LDC R7, c[0x0][0x43c] ;  /* 0x00010f00ff077b82 */ /* 0x000ee20000000800 */
[----:B------:R-:W-:Y:S02]  /*11020*/  ULDC.64 UR6, c[0x0][0x428] ;  /* 0x00010a0000067ab9 */ /* 0x000fe40000000a00 */
[----:B------:R-:W4:Y:S01]  /*11030*/  LDL R11, [R1+0x10] ;  /* 0x00001000010b7983 */ /* 0x000f220000100800 */
[----:B---3--:R-:W-:-:S13]  /*11040*/  ISETP.NE.AND P0, PT, R7, 0x1, PT ;  /* 0x000000010700780c */ /* 0x008fda0003f05270 */
[----:B------:R-:W3:Y:S02]  /*11050*/  @P0 LDC.64 R4, c[0x0][0x440] ;  /* 0x00011000ff040b82 */ /* 0x000ee40000000a00 */
[----:B---3--:R-:W-:-:S04]  /*11060*/  @P0 IMAD.HI.U32 R6, R2, R4, RZ ;  /* 0x0000000402060227 */ /* 0x008fc800078e00ff */
[----:B------:R-:W-:Y:S01]  /*11070*/  IMAD.MOV.U32 R4, RZ, RZ, R2 ;  /* 0x000000ffff047224 */ /* 0x000fe200078e0002 */
[----:B------:R-:W-:-:S04]  /*11080*/  @P0 SHF.R.U32.HI R4, RZ, R5, R6 ;  /* 0x00000005ff040219 */ /* 0x000fc80000011606 */
[--C-:B------:R-:W-:Y:S01]  /*11090*/  SHF.R.S32.HI R5, RZ, 0x1f, R4.reuse ;  /* 0x0000001fff057819 */ /* 0x100fe20000011404 */
[----:B------:R-:W-:-:S04]  /*110a0*/  IMAD.MOV R8, RZ, RZ, -R4 ;  /* 0x000000ffff087224 */ /* 0x000fc800078e0a04 */
[----:B------:R-:W-:Y:S02]  /*110b0*/  IMAD R8, R7, R8, R2 ;  /* 0x0000000807087224 */ /* 0x000fe400078e0202 */
[----:B--2---:R-:W-:-:S04]  /*110c0*/  IMAD R6, R12, UR6, RZ ;  /* 0x000000060c067c24 */ /* 0x004fc8000f8e02ff */
[C---:B----4-:R-:W-:Y:S02]  /*110d0*/  IMAD R6, R11.reuse, UR7, R6 ;  /* 0x000000070b067c24 */ /* 0x050fe4000f8e0206 */
[----:B------:R-:W-:-:S04]  /*110e0*/  IMAD.WIDE.U32 R4, R11, UR6, R4 ;  /* 0x000000060b047c25 */ /* 0x000fc8000f8e0004 */
[----:B------:R-:W-:Y:S01]  /*110f0*/  IMAD.IADD R5, R6, 0x1, R5 ;  /* 0x0000000106057824 */ /* 0x000fe200078e0205 */
[----:B------:R-:W-:-:S04]  /*11100*/  LEA R6, P0, R4, UR4, 0x2 ;  /* 0x0000000404067c11 */ /* 0x000fc8000f8010ff */
[----:B------:R-:W-:-:S05]  /*11110*/  LEA.HI.X R7, R4, UR5, R5, 0x2, P0 ;  /* 0x0000000504077c11 */ /* 0x000fca00080f1405 */
[----:B------:R2:W5:Y:S04]  /*11120*/  LDG.E R16, desc[UR50][R6.64] ;  /* 0x0000003206107981 */ /* 0x000568000c1e1900 */
.L_x_2236:
[----:B--2---:R-:W-:Y:S01]  /*11130*/  IMAD R6, R10, 0x8, R17 ;  /* 0x000000080a067824 */ /* 0x004fe200078e0211 */
[----:B------:R-:W-:Y:S01]  /*11140*/  SHF.L.U32 R5, R9, 0x1f, RZ ;  /* 0x0000001f09057819 */ /* 0x000fe200000006ff */
[----:B------:R-:W2:Y:S01]  /*11150*/  S2R R4, SR_TID.X ;  /* 0x0000000000047919 */ /* 0x000ea20000002100 */
[----:B------:R-:W-:Y:S02]  /*11160*/  BSSY B1, `(.L_x_2237) ;  /* 0x0000005000017945 */ /* 0x000fe40003800000 */
[----:B------:R-:W3:Y:S01]  /*11170*/  SYNCS.PHASECHK.TRANS64.TRYWAIT P0, [R6+URZ+0x38880], R5 ;  /* 0x03888005060075a7 */ /* 0x000ee2000800017f */
[----:B--2---:R-:W-:-:S04]  /*11180*/  LOP3.LUT R4, R4, 0x7f, RZ, 0xc0, !PT ;  /* 0x0000007f04047812 */ /* 0x004fc800078ec0ff */
[----:B------:R-:W-:Y:S01]  /*11190*/  ISETP.NE.AND P1, PT, R4, RZ, PT ;  /* 0x000000ff0400720c */ /* 0x000fe20003f25270 */
[----:B---3--:R-:W-:-:S12]  /*111a0*/  @!P0 BRA `(.L_x_2238) ;  /* 0x0000004000288947 */ /* 0x008fd80003800000 */
.L_x_2316:
[----:B------:R-:W-:Y:S05]  /*111b0*/  BSYNC B1 ;  /* 0x0000000000017941 */ /* 0x000fea0003800000 */
.L_x_2237:
        /* <DEDUP_REMOVED lines=9> */
.L_x_2240:
[----:B------:R-:W-:Y:S05]  /*11250*/  BSYNC B1 ;  /* 0x0000000000017941 */ /* 0x000fea0003800000 */
.L_x_2239:
        /* <DEDUP_REMOVED lines=10> */
[----:B----4-:R-:W-:Y:S02]  /*11300*/  IMAD R8, R8, 0x80, R7 ;  /* 0x0000008008087824 */ /* 0x010fe400078e0207 */
[----:B------:R-:W-:Y:S02]  /*11310*/  VIADD R7, R6, 0x38870 ;  /* 0x0003887006077836 */ /* 0x000fe40000000000 */
[----:B-1----:R-:W-:-:S07]  /*11320*/  VIADD R9, R4, 0x10400 ;  /* 0x0001040004097836 */ /* 0x002fce0000000000 */
.L_x_2241:
        /* <DEDUP_REMOVED lines=16> */
.L_x_2242:
        /* <DEDUP_REMOVED lines=13> */
.L_x_2317:
[----:B------:R-:W-:Y:S05]  /*11500*/  BSYNC B1 ;  /* 0x0000000000017941 */ /* 0x000fea0003800000 */
.L_x_2243:
[----:B------:R-:W-:Y:S01]  /*11510*/  BSSY B1, `(.L_x_2245) ;  /* 0x000000b000017945 */ /* 0x000fe20003800000 */
[----:B------:R-:W-:Y:S02]  /*11520*/  IMAD.MOV.U32 R10, RZ, RZ, 0x0 ;  /* 0x00000000ff0a7424 */ /* 0x000fe400078e00ff */
[----:B------:R-:W-:Y:S01]  /*11530*/  IMAD.MOV.U32 R11, RZ, RZ, 0x14f00000 ;  /* 0x14f00000ff0b7424 */ /* 0x000fe200078e00ff */
[----:B------:R-:W-:Y:S06]  /*11540*/  @P1 BRA `(.L_x_2246) ;  /* 0x00000000001c1947 */ /* 0x000fec0003800000 */
[----:B------:R-:W3:Y:S01]  /*11550*/  S2R R7, SR_TID.X ;  /* 0x0000000000077919 */ /* 0x000ee20000002100 */
[----:B-12---:R-:W-:-:S04]  /*11560*/  IMAD.MOV.U32 R5, RZ, RZ, 0x8000 ;  /* 0x00008000ff057424 */ /* 0x006fc800078e00ff */
[----:B------:R4:W-:Y:S01]  /*11570*/  SYNCS.ARRIVE.TRANS64 RZ, [R6+URZ+0x38830], R5 ;  /* 0x0388300506ff79a7 */ /* 0x0009e2000800003f */
[----:B---3--:R-:W-:-:S04]  /*11580*/  LOP3.LUT R7, R7, 0x1f, RZ, 0xc0, !PT ;  /* 0x0000001f07077812 */ /* 0x008fc800078ec0ff */
[----:B------:R-:W-:-:S13]  /*11590*/  ISETP.NE.AND P0, PT, R7, RZ, PT ;  /* 0x000000ff0700720c */ /* 0x000fda0003f05270 */
[----:B----4-:R-:W-:Y:S05]  /*115a0*/  @!P0 BRA `(.L_x_2246) ;  /* 0x0000000000048947 */ /* 0x010fea0003800000 */
[----:B------:R-:W-:Y:S01]  /*115b0*/  BPT.TRAP 0x1 ;  /* 0x000000040000795c */ /* 0x000fe20000300000 */
.L_x_2246:
[----:B------:R-:W-:Y:S05]  /*115c0*/  BSYNC B1 ;  /* 0x0000000000017941 */ /* 0x000fea0003800000 */
.L_x_2245:
        /* <DEDUP_REMOVED lines=8> */
.L_x_2247:
        /* <DEDUP_REMOVED lines=15> */
.L_x_2248:
        /* <DEDUP_REMOVED lines=10> */
.L_x_2235:
[----:B------:R-:W-:Y:S05]  /*117e0*/  BSYNC B0 ;  /* 0x0000000000007941 */ /* 0x000fea0003800000 */
.L_x_2234:
[----:B------:R-:W-:-:S06]  /*117f0*/  UISETP.NE.AND UP0, UPT, UR39, 0x3, UPT ;  /* 0x000000032700788c */ /* 0x000fcc000bf05270 */
[----:B------:R-:W-:-:S13]  /*11800*/  PLOP3.LUT P0, PT, PT, PT, UP0, 0x80, 0x0 ;  /* 0x000000000000781c */ /* 0x000fda0003f0f008 */
[----:B------:R-:W-:Y:S05]  /*11810*/  @!P0 BRA `(.L_x_2249) ;  /* 0x0000000000048947 */ /* 0x000fea0003800000 */
[----:B------:R-:W-:Y:S01]  /*11820*/  BPT.TRAP 0x1 ;  /* 0x000000040000795c */ /* 0x000fe20000300000 */
.L_x_2249:
        /* <DEDUP_REMOVED lines=8> */
.L_x_2318:
[----:B------:R-:W-:Y:S05]  /*118b0*/  BSYNC B0 ;  /* 0x0000000000007941 */ /* 0x000fea0003800000 */
.L_x_2250:
[----:B------:R-:W-:Y:S05]  /*118c0*/  @!P1 BRA `(.L_x_2252) ;  /* 0x0000000000049947 */ /* 0x000fea0003800000 */
[----:B------:R-:W-:Y:S01]  /*118d0*/  BPT.TRAP 0x1 ;  /* 0x000000040000795c */ /* 0x000fe20000300000 */
.L_x_2252:
[----:B--2---:R-:W-:Y:S01]  /*118e0*/  SHF.L.U32 R4, R0, 0x1f, RZ ;  /* 0x0000001f00047819 */ /* 0x004fe200000006ff */
[----:B------:R-:W-:-:S03]  /*118f0*/  IMAD.SHL.U32 R0, R3, 0x8000, RZ ;  /* 0x0000800003007824 */ /* 0x000fc600078e00ff */
[----:B------:R-:W2:Y:S02]  /*11900*/  SYNCS.PHASECHK.TRANS64.TRYWAIT P0, [R19+URZ+0x38860], R4 ;  /* 0x03886004130075a7 */ /* 0x000ea4000800017f */
[----:B--2---:R-:W-:Y:S05]  /*11910*/  @!P0 BRA `(.L_x_2253) ;  /* 0x0000003800888947 */ /* 0x004fea0003800000 */
.L_x_2319:
[----:B------:R-:W3:Y:S04]  /*11920*/  LDL R14, [R1+0x38] ;  /* 0x00003800010e7983 */ /* 0x000ee80000100800 */
[----:B------:R-:W4:Y:S04]  /*11930*/  LDL R13, [R1+0x8] ;  /* 0x00000800010d7983 */ /* 0x000f280000100800 */
[----:B------:R-:W4:Y:S01]  /*11940*/  LDL R12, [R1] ;  /* 0x00000000010c7983 */ /* 0x000f220000100800 */
[----:B------:R-:W-:Y:S01]  /*11950*/  LOP3.LUT R3, R0, R18, RZ, 0xfc, !PT ;  /* 0x0000001200037212 */ /* 0x000fe200078efcff */
[----:B------:R-:W-:Y:S05]  /*11960*/  WARPSYNC.ALL ;  /* 0x0000000000007948 */ /* 0x000fea0003800000 */
[----:B------:R-:W-:-:S05]  /*11970*/  IMAD.IADD R3, R17, 0x1, R3 ;  /* 0x0000000111037824 */ /* 0x000fca00078e0203 */
[----:B-1----:R-:W2:Y:S02]  /*11980*/  LDSM.16.MT88.4 R8, [R3+0x10400] ;  /* 0x010400000308783b */ /* 0x002ea40000004200 */
[C-C-:B--2---:R-:W-:Y:S02]  /*11990*/  PRMT R4, R8.reuse, 0x6420, R9.reuse ;  /* 0x0000642008047816 */ /* 0x144fe40000000009 */
[----:B------:R-:W-:Y:S02]  /*119a0*/  PRMT R5, R8, 0x7531, R9 ;  /* 0x0000753108057816 */ /* 0x000fe40000000009 */
[C-C-:B------:R-:W-:Y:S02]  /*119b0*/  PRMT R6, R10.reuse, 0x6420, R11.reuse ;  /* 0x000064200a067816 */ /* 0x140fe4000000000b */
[----:B------:R-:W-:Y:S02]  /*119c0*/  PRMT R7, R10, 0x7531, R11 ;  /* 0x000075310a077816 */ /* 0x000fe4000000000b */
[----:B---3--:R-:W-:-:S05]  /*119d0*/  IADD3 R20, R17, R14, R0 ;  /* 0x0000000e11147210 */ /* 0x008fca0007ffe000 */
[----:B------:R-:W1:Y:S01]  /*119e0*/  LDSM.16.MT88.4 R8, [R20+0x10400] ;  /* 0x010400001408783b */ /* 0x000e620000004200 */
[----:B----4-:R-:W-:-:S05]  /*119f0*/  IADD3 R3, R12, R0, R13 ;  /* 0x000000000c037210 */ /* 0x010fca0007ffe00d */
[----:B------:R2:W-:Y:S02]  /*11a00*/  STSM.16.M88.4 [R3], R4 ;  /* 0x0000000403007844 */ /* 0x0005e40000000200 */
[----:B--2---:R-:W-:Y:S02]  /*11a10*/  VIADD R4, R0, 0x4000 ;  /* 0x0000400000047836 */ /* 0x004fe40000000000 */
[----:B------:R-:W-:Y:S02]  /*11a20*/  IMAD.MOV.U32 R6, RZ, RZ, R13 ;  /* 0x000000ffff067224 */ /* 0x000fe400078e000d */
[----:B------:R-:W-:Y:S01]  /*11a30*/  IMAD.MOV.U32 R7, RZ, RZ, R12 ;  /* 0x000000ffff077224 */ /* 0x000fe200078e000c */
[----:B------:R-:W-:-:S05]  /*11a40*/  LOP3.LUT R4, R4, R18, RZ, 0xfc, !PT ;  /* 0x0000001204047212 */ /* 0x000fca00078efcff */
[----:B------:R-:W-:Y:S01]  /*11a50*/  IMAD.IADD R4, R17, 0x1, R4 ;  /* 0x0000000111047824 */ /* 0x000fe200078e0204 */
[C-C-:B-1----:R-:W-:Y:S02]  /*11a60*/  PRMT R12, R8.reuse, 0x6420, R9.reuse ;  /* 0x00006420080c7816 */ /* 0x142fe40000000009 */
[----:B------:R-:W-:Y:S02]  /*11a70*/  PRMT R13, R8, 0x7531, R9 ;  /* 0x00007531080d7816 */ /* 0x000fe40000000009 */
[C-C-:B------:R-:W-:Y:S02]  /*11a80*/  PRMT R14, R10.reuse, 0x6420, R11.reuse ;  /* 0x000064200a0e7816 */ /* 0x140fe4000000000b */
[----:B------:R-:W-:-:S05]  /*11a90*/  PRMT R15, R10, 0x7531, R11 ;  /* 0x000075310a0f7816 */ /* 0x000fca000000000b */
[----:B------:R1:W-:Y:S04]  /*11aa0*/  STSM.16.M88.4 [R3+0x2000], R12 ;  /* 0x0020000c03007844 */ /* 0x0003e80000000200 */
[----:B------:R-:W2:Y:S01]  /*11ab0*/  LDSM.16.MT88.4 R8, [R4+0x10400] ;  /* 0x010400000408783b */ /* 0x000ea20000004200 */
[----:B-1----:R-:W-:Y:S02]  /*11ac0*/  IMAD.MOV.U32 R14, RZ, RZ, R6 ;  /* 0x000000ffff0e7224 */ /* 0x002fe400078e0006 */
[----:B------:R-:W-:Y:S01]  /*11ad0*/  IMAD.MOV.U32 R15, RZ, RZ, R7 ;  /* 0x000000ffff0f7224 */ /* 0x000fe200078e0007 */
[C-C-:B--2---:R-:W-:Y:S02]  /*11ae0*/  PRMT R4, R8.reuse, 0x6420, R9.reuse ;  /* 0x0000642008047816 */ /* 0x144fe40000000009 */
[----:B------:R-:W-:-:S02]  /*11af0*/  PRMT R5, R8, 0x7531, R9 ;  /* 0x0000753108057816 */ /* 0x000fc40000000009 */
[C-C-:B------:R-:W-:Y:S02]  /*11b00*/  PRMT R6, R10.reuse, 0x6420, R11.reuse ;  /* 0x000064200a067816 */ /* 0x140fe4000000000b */
[----:B------:R-:W-:Y:S02]  /*11b10*/  PRMT R7, R10, 0x7531, R11 ;  /* 0x000075310a077816 */ /* 0x000fe4000000000b */
[----:B------:R-:W1:Y:S04]  /*11b20*/  LDSM.16.MT88.4 R8, [R20+0x14400] ;  /* 0x014400001408783b */ /* 0x000e680000004200 */
[----:B------:R2:W-:Y:S02]  /*11b30*/  STSM.16.M88.4 [R3+0x4000], R4 ;  /* 0x0040000403007844 */ /* 0x0005e40000000200 */
[----:B--2---:R-:W-:-:S02]  /*11b40*/  IMAD.MOV.U32 R6, RZ, RZ, R14 ;  /* 0x000000ffff067224 */ /* 0x004fc400078e000e */
[----:B------:R-:W-:Y:S01]  /*11b50*/  IMAD.MOV.U32 R7, RZ, RZ, R15 ;  /* 0x000000ffff077224 */ /* 0x000fe200078e000f */
[C-C-:B-1----:R-:W-:Y:S02]  /*11b60*/  PRMT R12, R8.reuse, 0x6420, R9.reuse ;  /* 0x00006420080c7816 */ /* 0x142fe40000000009 */
[----:B------:R-:W-:Y:S02]  /*11b70*/  PRMT R13, R8, 0x7531, R9 ;  /* 0x00007531080d7816 */ /* 0x000fe40000000009 */
[C-C-:B------:R-:W-:Y:S02]  /*11b80*/  PRMT R14, R10.reuse, 0x6420, R11.reuse ;  /* 0x000064200a0e7816 */ /* 0x140fe4000000000b */
[----:B------:R-:W-:-:S05]  /*11b90*/  PRMT R15, R10, 0x7531, R11 ;  /* 0x000075310a0f7816 */ /* 0x000fca000000000b */
[----:B------:R1:W-:Y:S04]  /*11ba0*/  STSM.16.M88.4 [R3+0x6000], R12 ;  /* 0x0060000c03007844 */ /* 0x0003e80000000200 */
[----:B-1----:R-:W2:Y:S01]  /*11bb0*/  LDL R13, [R1+0x30] ;  /* 0x00003000010d7983 */ /* 0x002ea20000100800 */
[----:B------:R-:W-:Y:S02]  /*11bc0*/  VIADD R3, R0, 0x1000 ;  /* 0x0000100000037836 */ /* 0x000fe40000000000 */
[----:B------:R-:W-:Y:S02]  /*11bd0*/  IMAD.MOV.U32 R14, RZ, RZ, R6 ;  /* 0x000000ffff0e7224 */ /* 0x000fe400078e0006 */
[----:B------:R-:W-:Y:S01]  /*11be0*/  IMAD.MOV.U32 R15, RZ, RZ, R7 ;  /* 0x000000ffff0f7224 */ /* 0x000fe200078e0007 */
[----:B------:R-:W-:-:S05]  /*11bf0*/  LOP3.LUT R3, R3, R18, RZ, 0xfc, !PT ;  /* 0x0000001203037212 */ /* 0x000fca00078efcff */
[----:B------:R-:W-:-:S05]  /*11c00*/  IMAD.IADD R3, R17, 0x1, R3 ;  /* 0x0000000111037824 */ /* 0x000fca00078e0203 */
[----:B------:R-:W1:Y:S02]  /*11c10*/  LDSM.16.MT88.4 R8, [R3+0x10400] ;  /* 0x010400000308783b */ /* 0x000e640000004200 */
[C-C-:B-1----:R-:W-:Y:S02]  /*11c20*/  PRMT R4, R8.reuse, 0x6420, R9.reuse ;  /* 0x0000642008047816 */ /* 0x142fe40000000009 */
[----:B------:R-:W-:Y:S02]  /*11c30*/  PRMT R5, R8, 0x7531, R9 ;  /* 0x0000753108057816 */ /* 0x000fe40000000009 */
[C-C-:B------:R-:W-:Y:S02]  /*11c40*/  PRMT R6, R10.reuse, 0x6420, R11.reuse ;  /* 0x000064200a067816 */ /* 0x140fe4000000000b */
[----:B------:R-:W-:Y:S02]  /*11c50*/  PRMT R7, R10, 0x7531, R11 ;  /* 0x000075310a077816 */ /* 0x000fe4000000000b */
[----:B------:R-:W1:Y:S02]  /*11c60*/  LDSM.16.MT88.4 R8, [R20+0x11400] ;  /* 0x011400001408783b */ /* 0x000e640000004200 */
[----:B-1----:R-:W-:-:S02]  /*11c70*/  PRMT R12, R8, 0x6420, R9 ;  /* 0x00006420080c7816 */ /* 0x002fc40000000009 */
[----:B--2---:R-:W-:Y:S02]  /*11c80*/  IADD3 R3, R14, R0, R13 ;  /* 0x000000000e037210 */ /* 0x004fe40007ffe00d */
[----:B------:R-:W-:-:S03]  /*11c90*/  PRMT R13, R8, 0x7531, R9 ;  /* 0x00007531080d7816 */ /* 0x000fc60000000009 */
[----:B------:R-:W-:-:S05]  /*11ca0*/  IMAD.IADD R3, R15, 0x1, R3 ;  /* 0x000000010f037824 */ /* 0x000fca00078e0203 */
[----:B------:R1:W-:Y:S02]  /*11cb0*/  STSM.16.M88.4 [R3], R4 ;  /* 0x0000000403007844 */ /* 0x0003e40000000200 */
[----:B-1----:R-:W-:Y:S02]  /*11cc0*/  VIADD R4, R0, 0x5000 ;  /* 0x0000500000047836 */ /* 0x002fe40000000000 */
[----:B------:R-:W-:Y:S01]  /*11cd0*/  IMAD.MOV.U32 R6, RZ, RZ, R14 ;  /* 0x000000ffff067224 */ /* 0x000fe200078e000e */
[----:B------:R-:W-:Y:S01]  /*11ce0*/  PRMT R14, R10, 0x6420, R11 ;  /* 0x000064200a0e7816 */ /* 0x000fe2000000000b */
[----:B------:R-:W-:Y:S01]  /*11cf0*/  IMAD.MOV.U32 R7, RZ, RZ, R15 ;  /* 0x000000ffff077224 */ /* 0x000fe200078e000f */
[----:B------:R-:W-:Y:S02]  /*11d00*/  LOP3.LUT R4, R4, R18, RZ, 0xfc, !PT ;  /* 0x0000001204047212 */ /* 0x000fe400078efcff */
[----:B------:R-:W-:-:S03]  /*11d10*/  PRMT R15, R10, 0x7531, R11 ;  /* 0x000075310a0f7816 */ /* 0x000fc6000000000b */
[----:B------:R-:W-:Y:S02]  /*11d20*/  IMAD.IADD R4, R17, 0x1, R4 ;  /* 0x0000000111047824 */ /* 0x000fe400078e0204 */
[----:B------:R1:W-:Y:S04]  /*11d30*/  STSM.16.M88.4 [R3+0x2000], R12 ;  /* 0x0020000c03007844 */ /* 0x0003e80000000200 */
[----:B------:R-:W2:Y:S01]  /*11d40*/  LDSM.16.MT88.4 R8, [R4+0x10400] ;  /* 0x010400000408783b */ /* 0x000ea20000004200 */
[----:B-1----:R-:W-:Y:S02]  /*11d50*/  IMAD.MOV.U32 R14, RZ, RZ, R6 ;  /* 0x000000ffff0e7224 */ /* 0x002fe400078e0006 */
[----:B------:R-:W-:Y:S01]  /*11d60*/  IMAD.MOV.U32 R15, RZ, RZ, R7 ;  /* 0x000000ffff0f7224 */ /* 0x000fe200078e0007 */
[----:B--2---:R-:W-:-:S02]  /*11d70*/  PRMT R4, R8, 0x6420, R9 ;  /* 0x0000642008047816 */ /* 0x004fc40000000009 */
[----:B------:R-:W-:Y:S02]  /*11d80*/  PRMT R5, R8, 0x7531, R9 ;  /* 0x0000753108057816 */ /* 0x000fe40000000009 */
        /* <DEDUP_REMOVED lines=63> */
[----:B------:R-:W1:Y:S01]  /*12180*/  LDSM.16.MT88.4 R8, [R20+0x13400] ;  /* 0x013400001408783b */ /* 0x000e620000004200 */
[----:B--2---:R-:W-:Y:S01]  /*12190*/  IADD3 R3, R14, R13, R0 ;  /* 0x0000000d0e037210 */ /* 0x004fe20007ffe000 */
[----:B------:R-:W-:-:S04]  /*121a0*/  VIADD R0, R0, 0x7000 ;  /* 0x0000700000007836 */ /* 0x000fc80000000000 */
[----:B------:R-:W-:Y:S01]  /*121b0*/  IMAD.IADD R3, R15, 0x1, R3 ;  /* 0x000000010f037824 */ /* 0x000fe200078e0203 */
[----:B------:R-:W-:-:S04]  /*121c0*/  LOP3.LUT R0, R0, R18, RZ, 0xfc, !PT ;  /* 0x0000001200007212 */ /* 0x000fc800078efcff */
[----:B------:R1:W-:Y:S01]  /*121d0*/  STSM.16.M88.4 [R3], R4 ;  /* 0x0000000403007844 */ /* 0x0003e20000000200 */
[----:B------:R-:W-:Y:S01]  /*121e0*/  IMAD.IADD R0, R17, 0x1, R0 ;  /* 0x0000000111007824 */ /* 0x000fe200078e0200 */
[C-C-:B-1----:R-:W-:Y:S02]  /*121f0*/  PRMT R4, R8.reuse, 0x6420, R9.reuse ;  /* 0x0000642008047816 */ /* 0x142fe40000000009 */
[----:B------:R-:W-:Y:S02]  /*12200*/  PRMT R5, R8, 0x7531, R9 ;  /* 0x0000753108057816 */ /* 0x000fe40000000009 */
        /* <DEDUP_REMOVED lines=9> */
[----:B------:R1:W-:Y:S02]  /*122a0*/  STSM.16.M88.4 [R3+0x4000], R4 ;  /* 0x0040000403007844 */ /* 0x0003e40000000200 */
[C-C-:B-1----:R-:W-:Y:S02]  /*122b0*/  PRMT R4, R8.reuse, 0x6420, R9.reuse ;  /* 0x0000642008047816 */ /* 0x142fe40000000009 */
        /* <DEDUP_REMOVED lines=12> */
.L_x_2254:
[----:B------:R-:W3:Y:S01]  /*12380*/  S2R R0, SR_TID.X ;  /* 0x0000000000007919 */ /* 0x000ee20000002100 */
[----:B--2---:R2:W-:Y:S01]  /*12390*/  SYNCS.ARRIVE.TRANS64.A1T0 RZ, [R19+URZ+0x38850], RZ ;  /* 0x038850ff13ff79a7 */ /* 0x0045e2000810003f */
[----:B-1----:R4:W5:Y:S01]  /*123a0*/  LDL R3, [R1+0x4] ;  /* 0x0000040001037983 */ /* 0x0029620000100800 */
        /* <DEDUP_REMOVED lines=10> */
.L_x_2233:
        /* <DEDUP_REMOVED lines=8> */
[----:B0----5:R-:W2:Y:S02]  /*124d0*/  FLO.U32 R0, UR4 ;  /* 0x0000000400007d00 */ /* 0x021ea400080e0000 */
[----:B--2---:R-:W-:-:S06]  /*124e0*/  ISETP.EQ.U32.AND P1, PT, R0, R2, PT ;  /* 0x000000020000720c */ /* 0x004fcc0003f22070 */
[----:B------:R-:W3:Y:S07]  /*124f0*/  POPC R2, UR4 ;  /* 0x0000000400027d09 */ /* 0x000eee0008000000 */
[----:B---3--:R-:W2:Y:S04]  /*12500*/  @P1 ATOMG.E.ADD.STRONG.GPU PT, R2, desc[UR50][R4.64], R2 ;  /* 0x00000002040219a8 */ /* 0x008ea800081ee1f2 */
[----:B--2---:R0:W2:Y:S02]  /*12510*/  SHFL.IDX PT, R2, R2, R0, 0x1f ;  /* 0x00001f0002027589 */ /* 0x0040a400000e0000 */
[----:B0-----:R-:W0:Y:S02]  /*12520*/  S2R R0, SR_LTMASK ;  /* 0x0000000000007919 */ /* 0x001e240000003900 */
[----:B0-----:R-:W-:-:S06]  /*12530*/  LOP3.LUT R0, R0, UR4, RZ, 0xc0, !PT ;  /* 0x0000000400007c12 */ /* 0x001fcc000f8ec0ff */
[----:B------:R-:W2:Y:S02]  /*12540*/  POPC R0, R0 ;  /* 0x0000000000007309 */ /* 0x000ea40000000000 */
[----:B--2---:R-:W-:-:S05]  /*12550*/  IADD3 R0, R2, UR40, R0 ;  /* 0x0000002802007c10 */ /* 0x004fca000fffe000 */
[----:B------:R2:W-:Y:S02]  /*12560*/  STL [R1+0x20], R0 ;  /* 0x0000200001007387 */ /* 0x0005e40000100800 */
.L_x_2257:
[----:B------:R-:W-:Y:S05]  /*12570*/  BSYNC B0 ;  /* 0x0000000000007941 */ /* 0x000fea0003800000 */
.L_x_2256:
[----:B------:R-:W-:-:S06]  /*12580*/  UISETP.NE.AND UP0, UPT, UR39, 0x3, UPT ;  /* 0x000000032700788c */ /* 0x000fcc000bf05270 */
[----:B------:R-:W-:-:S13]  /*12590*/  PLOP3.LUT P1, PT, PT, PT, UP0, 0x80, 0x0 ;  /* 0x000000000000781c */ /* 0x000fda0003f2f008 */
[----:B------:R-:W-:Y:S05]  /*125a0*/  @!P1 BRA `(.L_x_2258) ;  /* 0x0000000000049947 */ /* 0x000fea0003800000 */
[----:B------:R-:W-:Y:S01]  /*125b0*/  BPT.TRAP 0x1 ;  /* 0x000000040000795c */ /* 0x000fe20000300000 */
.L_x_2258:
[----:B-----5:R-:W3:Y:S04]  /*125c0*/  LDL R3, [R1+0xc] ;  /* 0x00000c0001037983 */ /* 0x020ee80000100800 */
[----:B------:R-:W4:Y:S01]  /*125d0*/  LDL R2, [R1+0x4] ;  /* 0x0000040001027983 */ /* 0x000f220000100800 */
[----:B0-2---:R-:W-:Y:S01]  /*125e0*/  IMAD.U32 R0, RZ, RZ, UR41 ;  /* 0x00000029ff007e24 */ /* 0x005fe2000f8e00ff */
[----:B------:R-:W-:Y:S04]  /*125f0*/  BSSY B0, `(.L_x_2259) ;  /* 0x0000007000007945 */ /* 0x000fe80003800000 */
[----:B------:R-:W-:-:S02]  /*12600*/  ISETP.NE.AND P2, PT, R0, 0x3, PT ;  /* 0x000000030000780c */ /* 0x000fc40003f45270 */
[----:B---3--:R-:W-:-:S04]  /*12610*/  LOP3.LUT R0, R3, 0x1, RZ, 0x3c, !PT ;  /* 0x0000000103007812 */ /* 0x008fc800078e3cff */
[----:B------:R-:W-:Y:S01]  /*12620*/  SHF.L.U32 R0, R0, 0x1f, RZ ;  /* 0x0000001f00007819 */ /* 0x000fe200000006ff */
[----:B----4-:R-:W-:-:S04]  /*12630*/  IMAD R2, R2, 0x8, R17 ;  /* 0x0000000802027824 */ /* 0x010fc800078e0211 */
[----:B------:R-:W0:Y:S02]  /*12640*/  SYNCS.PHASECHK.TRANS64.TRYWAIT P1, [R2+URZ+0x38870], R0 ;  /* 0x03887000020075a7 */ /* 0x000e24000802017f */
[----:B0-----:R-:W-:Y:S05]  /*12650*/  @!P1 BRA `(.L_x_2260) ;  /* 0x0000002c004c9947 */ /* 0x001fea0003800000 */
.L_x_2320:
[----:B------:R-:W-:Y:S05]  /*12660*/  BSYNC B0 ;  /* 0x0000000000007941 */ /* 0x000fea0003800000 */
.L_x_2259:
[----:B------:R-:W-:Y:S05]  /*12670*/  @!P2 BRA `(.L_x_2261) ;  /* 0x000000000004a947 */ /* 0x000fea0003800000 */
[----:B------:R-:W-:Y:S01]  /*12680*/  BPT.TRAP 0x1 ;  /* 0x000000040000795c */ /* 0x000fe20000300000 */
.L_x_2261:
[----:B0-----:R-:W2:Y:S02]  /*12690*/  LDL R0, [R1+0xc] ;  /* 0x00000c0001007983 */ /* 0x001ea40000100800 */
[----:B--2---:R-:W-:-:S04]  /*126a0*/  SHF.L.U32 R0, R0, 0x1f, RZ ;  /* 0x0000001f00007819 */ /* 0x004fc800000006ff */
[----:B------:R-:W0:Y:S02]  /*126b0*/  SYNCS.PHASECHK.TRANS64.TRYWAIT P1, [R2+URZ+0x38860], R0 ;  /* 0x03886000020075a7 */ /* 0x000e24000802017f */
[----:B0-----:R-:W-:Y:S05]  /*126c0*/  @!P1 BRA `(.L_x_2262) ;  /* 0x0000002c00449947 */ /* 0x001fea0003800000 */
.L_x_2321:
[----:B------:R-:W2:Y:S04]  /*126d0*/  LDL R3, [R1+0x38] ;  /* 0x0000380001037983 */ /* 0x000ea80000100800 */
[----:B------:R-:W3:Y:S04]  /*126e0*/  LDL R13, [R1+0x8] ;  /* 0x00000800010d7983 */ /* 0x000ee80000100800 */
[----:B------:R-:W3:Y:S04]  /*126f0*/  LDL.LU R12, [R1] ;  /* 0x00000000010c7983 */ /* 0x000ee80000300800 */
[----:B------:R-:W4:Y:S01]  /*12700*/  LDL R19, [R1+0x4] ;  /* 0x0000040001137983 */ /* 0x000f220000100800 */
[----:B------:R-:W-:Y:S05]  /*12710*/  WARPSYNC.ALL ;  /* 0x0000000000007948 */ /* 0x000fea0003800000 */
[----:B----4-:R-:W-:-:S05]  /*12720*/  IMAD.SHL.U32 R16, R19, 0x8000, RZ ;  /* 0x0000800013107824 */ /* 0x010fca00078e00ff */
[----:B0-----:R-:W-:Y:S02]  /*12730*/  LOP3.LUT R0, R16, R18, RZ, 0xfc, !PT ;  /* 0x0000001210007212 */ /* 0x001fe400078efcff */
[----:B--2---:R-:W-:-:S03]  /*12740*/  IADD3 R3, R17, R3, R16 ;  /* 0x0000000311037210 */ /* 0x004fc60007ffe010 */
[----:B------:R-:W-:-:S05]  /*12750*/  IMAD.IADD R0, R17, 0x1, R0 ;  /* 0x0000000111007824 */ /* 0x000fca00078e0200 */
[----:B-1----:R3:W0:Y:S02]  /*12760*/  LDSM.16.MT88.4 R4, [R0+0x10400] ;  /* 0x010400000004783b */ /* 0x0026240000004200 */
[----:B---3--:R-:W-:Y:S02]  /*12770*/  IADD3 R0, R12, R16, R13 ;  /* 0x000000100c007210 */ /* 0x008fe40007ffe00d */
        /* <DEDUP_REMOVED lines=155> */
.L_x_2263:
        /* <DEDUP_REMOVED lines=13> */
.L_x_2208:
[----:B------:R-:W-:Y:S05]  /*13200*/  BSYNC B7 ;  /* 0x0000000000077941 */ /* 0x000fea0003800000 */
.L_x_2206:
[----:B01----:R-:W2:Y:S02]  /*13210*/  LDL R0, [R1+0x44] ;  /* 0x0000440001007983 */ /* 0x003ea40000100800 */
[----:B--2---:R-:W-:-:S13]  /*13220*/  ISETP.NE.AND P0, PT, R0, RZ, PT ;  /* 0x000000ff0000720c */ /* 0x004fda0003f05270 */
        /* <DEDUP_REMOVED lines=14> */
.L_x_2264:
[----:B------:R-:W2:Y:S01]  /*13310*/  LDL.LU R0, [R1+0x20] ;  /* 0x0000200001007983 */ /* 0x000ea20000300800 */
[----:B------:R-:W-:Y:S01]  /*13320*/  ULDC UR4, c[0x0][0xc3c] ;  /* 0x00030f0000047ab9 */ /* 0x000fe20000000800 */
        /* <DEDUP_REMOVED lines=9> */
[----:B-1----:R-:W-:-:S04]  /*133c0*/  @!P1 IMAD.WIDE R2, R0, 0x4, R2 ;  /* 0x0000000400029825 */ /* 0x002fc800078e0202 */
[----:B------:R-:W-:-:S06]  /*133d0*/  IMAD.MOV.U32 R0, RZ, RZ, RZ ;  /* 0x000000ffff007224 */ /* 0x000fcc00078e00ff */
[----:B------:R-:W2:Y:S01]  /*133e0*/  @!P1 LDG.E R0, desc[UR50][R2.64] ;  /* 0x0000003202009981 */ /* 0x000ea2000c1e1900 */
[C---:B------:R-:W-:Y:S02]  /*133f0*/  ISETP.NE.AND P1, PT, R4.reuse, RZ, PT ;  /* 0x000000ff0400720c */ /* 0x040fe40003f25270 */
[C---:B------:R-:W-:Y:S02]  /*13400*/  ISETP.GE.U32.AND P2, PT, R4.reuse, 0x2, PT ;  /* 0x000000020400780c */ /* 0x040fe40003f46070 */
[C---:B------:R-:W-:Y:S02]  /*13410*/  ISETP.GE.U32.AND P3, PT, R4.reuse, 0x4, PT ;  /* 0x000000040400780c */ /* 0x040fe40003f66070 */
[C---:B------:R-:W-:Y:S02]  /*13420*/  ISETP.GE.U32.AND P4, PT, R4.reuse, 0x8, PT ;  /* 0x000000080400780c */ /* 0x040fe40003f86070 */
[----:B------:R-:W-:Y:S02]  /*13430*/  ISETP.GE.U32.AND P5, PT, R4, 0x10, PT ;  /* 0x000000100400780c */ /* 0x000fe40003fa6070 */
[----:B------:R-:W-:Y:S04]  /*13440*/  SHFL.IDX PT, R4, R5, 0x1, 0x1f ;  /* 0x00201f0005047f89 */ /* 0x000fe800000e0000 */
[----:B------:R-:W-:Y:S04]  /*13450*/  SHFL.IDX PT, R5, R5, RZ, 0x1f ;  /* 0x00001fff05057589 */ /* 0x000fe800000e0000 */
        /* <DEDUP_REMOVED lines=15> */
[----:B------:R-:W0:Y:S02]  /*13550*/  SHFL.IDX PT, R2, R3, 0x1f, 0x1f ;  /* 0x03e01f0003027f89 */ /* 0x000e2400000e0000 */
[----:B0-----:R-:W-:-:S04]  /*13560*/  IMAD R2, R2, R9, RZ ;  /* 0x0000000902027224 */ /* 0x001fc800078e02ff */
[----:B------:R-:W-:-:S05]  /*13570*/  IMAD.IADD R4, R4, 0x1, R2 ;  /* 0x0000000104047824 */ /* 0x000fca00078e0202 */
[----:B------:R-:W-:-:S13]  /*13580*/  ISETP.GT.AND P6, PT, R4, R5, PT ;  /* 0x000000050400720c */ /* 0x000fda0003fc4270 */
[----:B------:R-:W-:Y:S05]  /*13590*/  @P6 BRA `(.L_x_2266) ;  /* 0x0000000000906947 */ /* 0x000fea0003800000 */
.L_x_2270:
[----:B------:R-:W-:-:S04]  /*135a0*/  UIADD3 UR42, UR42, 0x1f, URZ ;  /* 0x0000001f2a2a7890 */ /* 0x000fc8000fffe03f */
[----:B------:R-:W-:-:S06]  /*135b0*/  UISETP.GE.AND UP0, UPT, UR42, UR4, UPT ;  /* 0x000000042a00728c */ /* 0x000fcc000bf06270 */
[----:B------:R-:W-:-:S13]  /*135c0*/  PLOP3.LUT P6, PT, PT, PT, UP0, 0x40, 0x0 ;  /* 0x000000000000781c */ /* 0x000fda0003fce808 */
[----:B------:R-:W-:Y:S05]  /*135d0*/  @!P6 BRA `(.L_x_2267) ;  /* 0x0000000400d4e947 */ /* 0x000fea0003800000 */
[----:B------:R-:W0:Y:S01]  /*135e0*/  S2R R0, SR_TID.X ;  /* 0x0000000000007919 */ /* 0x000e220000002100 */
[----:B------:R-:W-:Y:S01]  /*135f0*/  BSSY B0, `(.L_x_2268) ;  /* 0x0000009000007945 */ /* 0x000fe20003800000 */
[----:B0-----:R-:W-:-:S05]  /*13600*/  LOP3.LUT R0, R0, 0x1f, RZ, 0xc0, !PT ;  /* 0x0000001f00007812 */ /* 0x001fca00078ec0ff */
[----:B------:R-:W-:Y:S02]  /*13610*/  VIADD R6, R0, UR42 ;  /* 0x0000002a00067c36 */ /* 0x000fe40008000000 */
[----:B------:R-:W-:-:S03]  /*13620*/  IMAD.MOV.U32 R0, RZ, RZ, RZ ;  /* 0x000000ffff007224 */ /* 0x000fc600078e00ff */
[----:B------:R-:W-:-:S13]  /*13630*/  ISETP.GE.OR P6, PT, R6, UR4, !P0 ;  /* 0x0000000406007c0c */ /* 0x000fda000c7c6670 */
[----:B------:R-:W-:Y:S05]  /*13640*/  @P6 BRA `(.L_x_2269) ;  /* 0x00000000000c6947 */ /* 0x000fea0003800000 */
[----:B------:R-:W0:Y:S02]  /*13650*/  LDC.64 R2, c[0x0][0xc80] ;  /* 0x00032000ff027b82 */ /* 0x000e240000000a00 */
[----:B0-----:R-:W-:-:S05]  /*13660*/  IMAD.WIDE R2, R6, 0x4, R2 ;  /* 0x0000000406027825 */ /* 0x001fca00078e0202 */
[----:B------:R0:W5:Y:S02]  /*13670*/  LDG.E R0, desc[UR50][R2.64] ;  /* 0x0000003202007981 */ /* 0x000164000c1e1900 */
.L_x_2269:
[----:B------:R-:W-:Y:S05]  /*13680*/  BSYNC B0 ;  /* 0x0000000000007941 */ /* 0x000fea0003800000 */
.L_x_2268:
        /* <DEDUP_REMOVED lines=21> */
.L_x_2266:
        /* <DEDUP_REMOVED lines=12> */
[----:B------:R-:W-:Y:S01]  /*138a0*/  ISETP.NE.AND P0, PT, RZ, UR7, PT ;  /* 0x00000007ff007c0c */ /* 0x000fe2000bf05270 */
[----:B------:R-:W-:-:S03]  /*138b0*/  IMAD.MOV.U32 R8, RZ, RZ, RZ ;  /* 0x000000ffff087224 */ /* 0x000fc600078e00ff */
[----:B------:R-:W2:Y:S02]  /*138c0*/  SHFL.IDX PT, R0, R0, R4, 0x1f ;  /* 0x00001f0400007589 */ /* 0x000ea400000e0000 */
[----:B--2---:R-:W-:-:S05]  /*138d0*/  IMAD R4, R0, R6, RZ ;  /* 0x0000000600047224 */ /* 0x004fca00078e02ff */
[----:B------:R-:W-:Y:S02]  /*138e0*/  IABS R7, R4 ;  /* 0x0000000400077213 */ /* 0x000fe40000000000 */
[----:B------:R-:W-:Y:S05]  /*138f0*/  @!P0 BRA `(.L_x_2271) ;  /* 0x00000000000c8947 */ /* 0x000fea0003800000 */
[----:B------:R-:W-:-:S06]  /*13900*/  UIADD3 UR4, UR6, -0x1, URZ ;  /* 0xffffffff06047890 */ /* 0x000fcc000fffe03f */
[----:B------:R-:W-:-:S06]  /*13910*/  IMAD.U32 R8, RZ, RZ, UR4 ;  /* 0x00000004ff087e24 */ /* 0x000fcc000f8e00ff */
[----:B------:R0:W1:Y:S02]  /*13920*/  SHFL.IDX PT, R8, R3, R8, 0x1f ;  /* 0x00001f0803087589 */ /* 0x00006400000e0000 */
.L_x_2271:
[----:B0-----:R-:W0:Y:S01]  /*13930*/  I2F.RP R3, R7 ;  /* 0x0000000700037306 */ /* 0x001e220000209400 */
[----:B-1----:R-:W-:-:S05]  /*13940*/  IMAD R10, R8, R9, R2 ;  /* 0x00000009080a7224 */ /* 0x002fca00078e0202 */
[----:B------:R1:W-:Y:S02]  /*13950*/  STL [R1+0x20], R10 ;  /* 0x0000200a01007387 */ /* 0x0003e40000100800 */
[----:B0-----:R-:W0:Y:S02]  /*13960*/  MUFU.RCP R3, R3 ;  /* 0x0000000300037308 */ /* 0x001e240000001000 */
[----:B0-----:R-:W-:-:S06]  /*13970*/  VIADD R3, R3, 0xffffffe ;  /* 0x0ffffffe03037836 */ /* 0x001fcc0000000000 */
[----:B------:R-:W0:Y:S02]  /*13980*/  F2I.FTZ.U32.TRUNC.NTZ R3, R3 ;  /* 0x0000000300037305 */ /* 0x000e24000021f000 */
[----:B0-----:R-:W-:-:S04]  /*13990*/  IMAD.MOV R2, RZ, RZ, -R3 ;  /* 0x000000ffff027224 */ /* 0x001fc800078e0a03 */
[----:B------:R-:W-:Y:S02]  /*139a0*/  IMAD R8, R2, R7, RZ ;  /* 0x0000000702087224 */ /* 0x000fe400078e02ff */
[----:B------:R-:W-:-:S04]  /*139b0*/  IMAD.MOV.U32 R2, RZ, RZ, RZ ;  /* 0x000000ffff027224 */ /* 0x000fc800078e00ff */
[----:B------:R-:W-:Y:S01]  /*139c0*/  IMAD.HI.U32 R3, R3, R8, R2 ;  /* 0x0000000803037227 */ /* 0x000fe200078e0002 */
[----:B------:R-:W-:-:S03]  /*139d0*/  IABS R8, R4 ;  /* 0x0000000400087213 */ /* 0x000fc60000000000 */
[----:B------:R-:W-:Y:S02]  /*139e0*/  IMAD.IADD R2, R5, 0x1, -R10 ;  /* 0x0000000105027824 */ /* 0x000fe400078e0a0a */
[----:B------:R-:W-:-:S03]  /*139f0*/  IMAD.MOV R8, RZ, RZ, -R8 ;  /* 0x000000ffff087224 */ /* 0x000fc600078e0a08 */
        /* <DEDUP_REMOVED lines=10> */
[----:B------:R-:W-:-:S04]  /*13aa0*/  @P0 VIADD R3, R3, 0x1 ;  /* 0x0000000103030836 */ /* 0x000fc80000000000 */
[----:B------:R-:W-:-:S04]  /*13ab0*/  IMAD.MOV.U32 R8, RZ, RZ, R3 ;  /* 0x000000ffff087224 */ /* 0x000fc800078e0003 */
[----:B------:R-:W-:Y:S01]  /*13ac0*/  @!P2 IMAD.MOV R8, RZ, RZ, -R8 ;  /* 0x000000ffff08a224 */ /* 0x000fe200078e0a08 */
[----:B------:R-:W-:-:S05]  /*13ad0*/  @!P1 LOP3.LUT R8, RZ, R4, RZ, 0x33, !PT ;  /* 0x00000004ff089212 */ /* 0x000fca00078e33ff */
[----:B------:R-:W-:Y:S02]  /*13ae0*/  IMAD R5, R6, R8, RZ ;  /* 0x0000000806057224 */ /* 0x000fe400078e02ff */
[----:B------:R-:W-:Y:S02]  /*13af0*/  IMAD.MOV R8, RZ, RZ, -R8 ;  /* 0x000000ffff087224 */ /* 0x000fe400078e0a08 */
[----:B------:R-:W-:Y:S02]  /*13b00*/  IMAD.MOV R3, RZ, RZ, -R5 ;  /* 0x000000ffff037224 */ /* 0x000fe400078e0a05 */
[----:B------:R-:W-:-:S03]  /*13b10*/  IMAD R8, R4, R8, R2 ;  /* 0x0000000804087224 */ /* 0x000fc600078e0202 */
[----:B------:R-:W-:Y:S01]  /*13b20*/  VIADDMNMX R6, R3, R9, R6, PT ;  /* 0x0000000903067246 */ /* 0x000fe20003800106 */
[----:B------:R-:W-:-:S03]  /*13b30*/  IMAD.IADD R5, R8, 0x1, R5 ;  /* 0x0000000108057824 */ /* 0x000fc600078e0205 */
        /* <DEDUP_REMOVED lines=31> */
.L_x_2267:
[----:B------:R0:W-:Y:S01]  /*13d30*/  STL [R1+0x20], R5 ;  /* 0x0000200501007387 */ /* 0x0001e20000100800 */
[----:B------:R-:W-:Y:S01]  /*13d40*/  ULDC UR42, c[0x0][0xc3c] ;  /* 0x00030f00002a7ab9 */ /* 0x000fe20000000800 */
[----:B------:R-:W-:Y:S02]  /*13d50*/  UMOV UR36, URZ ;  /* 0x0000003f00247c82 */ /* 0x000fe40008000000 */
[----:B------:R0:W-:Y:S03]  /*13d60*/  STL [R1+0x24], RZ ;  /* 0x000024ff01007387 */ /* 0x0001e60000100800 */
.L_x_2272:
[----:B------:R-:W2:Y:S04]  /*13d70*/  LDL R3, [R1+0x20] ;  /* 0x0000200001037983 */ /* 0x000ea80000100800 */
[----:B------:R-:W3:Y:S01]  /*13d80*/  LDL R2, [R1+0x24] ;  /* 0x0000240001027983 */ /* 0x000ee20000100800 */
[----:B------:R-:W-:Y:S02]  /*13d90*/  IMAD.U32 R6, RZ, RZ, UR36 ;  /* 0x00000024ff067e24 */ /* 0x000fe4000f8e00ff */
[----:B------:R-:W-:Y:S01]  /*13da0*/  IMAD.U32 R7, RZ, RZ, UR42 ;  /* 0x0000002aff077e24 */ /* 0x000fe2000f8e00ff */
[----:B-1----:R-:W1:Y:S02]  /*13db0*/  S2R R0, SR_TID.X ;  /* 0x0000000000007919 */ /* 0x002e640000002100 */
[----:B-1----:R-:W-:Y:S01]  /*13dc0*/  LOP3.LUT R0, R0, 0x1f, RZ, 0xc0, !PT ;  /* 0x0000001f00007812 */ /* 0x002fe200078ec0ff */
[----:B------:R-:W-:Y:S03]  /*13dd0*/  BAR.SYNC.DEFER_BLOCKING 0x4, 0x180 ;  /* 0x0106000000007b1d */ /* 0x000fe60000010000 */
[----:B------:R-:W-:-:S13]  /*13de0*/  ISETP.NE.AND P0, PT, R0, RZ, PT ;  /* 0x000000ff0000720c */ /* 0x000fda0003f05270 */
[----:B------:R-:W1:Y:S01]  /*13df0*/  @!P0 S2R R0, SR_CgaCtaId ;  /* 0x0000000000008919 */ /* 0x000e620000008800 */
[----:B--2---:R-:W-:Y:S02]  /*13e00*/  IMAD.MOV.U32 R4, RZ, RZ, R3 ;  /* 0x000000ffff047224 */ /* 0x004fe400078e0003 */
[----:B---3--:R-:W-:Y:S01]  /*13e10*/  IMAD.MOV.U32 R3, RZ, RZ, R2 ;  /* 0x000000ffff037224 */ /* 0x008fe200078e0002 */
[----:B------:R-:W-:-:S03]  /*13e20*/  @!P0 MOV R2, 0x400 ;  /* 0x0000040000028802 */ /* 0x000fc60000000f00 */
[----:B0-----:R-:W-:Y:S01]  /*13e30*/  IMAD.MOV.U32 R5, RZ, RZ, R3 ;  /* 0x000000ffff057224 */ /* 0x001fe200078e0003 */
[----:B-1----:R-:W-:-:S05]  /*13e40*/  @!P0 LEA R17, R0, R2, 0x18 ;  /* 0x0000000200118211 */ /* 0x002fca00078ec0ff */
[----:B------:R0:W-:Y:S01]  /*13e50*/  @!P0 STS.128 [R17+0x388d0], R4 ;  /* 0x0388d00411008388 */ /* 0x0001e20000000c00 */
[----:B------:R-:W-:Y:S06]  /*13e60*/  BAR.ARV 0x5, 0x180 ;  /* 0x0146000000007b1d */ /* 0x000fec0000002000 */
.L_x_2265:
[----:B------:R-:W-:Y:S02]  /*13e70*/  ULDC UR4, c[0x0][0xc3c] ;  /* 0x00030f0000047ab9 */ /* 0x000fe40000000800 */
[----:B------:R-:W-:-:S06]  /*13e80*/  UISETP.GE.AND UP0, UPT, UR42, UR4, UPT ;  /* 0x000000042a00728c */ /* 0x000fcc000bf06270 */
[----:B------:R-:W-:-:S13]  /*13e90*/  PLOP3.LUT P0, PT, PT, PT, UP0, 0x80, 0x0 ;  /* 0x000000000000781c */ /* 0x000fda0003f0f008 */
[----:B------:R-:W-:Y:S05]  /*13ea0*/  @!P0 BRA `(.L_x_2273) ;  /* 0xffffffac00848947 */ /* 0x000fea000383ffff */
.L_x_2202:
        /* <DEDUP_REMOVED lines=12> */
.L_x_2322:
[----:B------:R-:W-:Y:S05]  /*13f70*/  BSYNC B0 ;  /* 0x0000000000007941 */ /* 0x000fea0003800000 */
.L_x_2274:
[----:B------:R-:W-:-:S03]  /*13f80*/  UMOV UR4, 0xffffffff ;  /* 0xffffffff00047882 */ /* 0x000fc60000000000 */
[----:B------:R-:W-:Y:S05]  /*13f90*/  BRA.DIV UR4, `(.L_x_2276) ;  /* 0x0000001604387947 */ /* 0x000fea000b800000 */
[----:B------:R-:W1:Y:S02]  /*13fa0*/  S2R R2, SR_TID.X ;  /* 0x0000000000027919 */ /* 0x000e640000002100 */
[----:B-1----:R-:W-:-:S04]  /*13fb0*/  SHF.R.U32.HI R2, RZ, 0x5, R2 ;  /* 0x00000005ff027819 */ /* 0x002fc80000011602 */
[----:B------:R-:W-:-:S05]  /*13fc0*/  LOP3.LUT R2, R2, 0x3, RZ, 0xc0, !PT ;  /* 0x0000000302027812 */ /* 0x000fca00078ec0ff */
[----:B------:R1:W2:Y:S02]  /*13fd0*/  SHFL.IDX PT, R14, R2, RZ, 0x1f ;  /* 0x00001fff020e7589 */ /* 0x0002a400000e0000 */
.L_x_2325:
[----:B--2---:R-:W-:Y:S01]  /*13fe0*/  ISETP.NE.AND P0, PT, R14, RZ, PT ;  /* 0x000000ff0e00720c */ /* 0x004fe20003f05270 */
[----:B------:R-:W-:-:S12]  /*13ff0*/  BSSY B0, `(.L_x_2277) ;  /* 0x000002e000007945 */ /* 0x000fd80003800000 */
[----:B------:R-:W-:Y:S05]  /*14000*/  @P0 BRA `(.L_x_2278) ;  /* 0x0000000000b00947 */ /* 0x000fea0003800000 */
[----:B------:R-:W-:-:S03]  /*14010*/  UMOV UR4, 0xffffffff ;  /* 0xffffffff00047882 */ /* 0x000fc60000000000 */
[----:B------:R-:W-:Y:S05]  /*14020*/  BRA.DIV UR4, `(.L_x_2279) ;  /* 0x0000001604487947 */ /* 0x000fea000b800000 */
[----:B------:R-:W-:-:S13]  /*14030*/  ELECT P6, URZ, PT ;  /* 0x00000000003f782f */ /* 0x000fda00038c0000 */
.L_x_2328:
[----:B------:R-:W-:Y:S05]  /*14040*/  @!P6 BRA `(.L_x_2278) ;  /* 0x0000000000a0e947 */ /* 0x000fea0003800000 */
[----:B------:R-:W-:-:S06]  /*14050*/  ULOP3.LUT UR4, UR38, 0x2, URZ, 0xfc, !UPT ;  /* 0x0000000226047892 */ /* 0x000fcc000f8efc3f */
[----:B-1----:R-:W-:-:S05]  /*14060*/  IMAD.U32 R2, RZ, RZ, UR4 ;  /* 0x00000004ff027e24 */ /* 0x002fca000f8e00ff */
[----:B------:R-:W-:-:S13]  /*14070*/  ISETP.NE.AND P0, PT, R2, 0x3, PT ;  /* 0x000000030200780c */ /* 0x000fda0003f05270 */
[----:B------:R-:W-:Y:S05]  /*14080*/  @!P0 BRA `(.L_x_2280) ;  /* 0x0000000000048947 */ /* 0x000fea0003800000 */
[----:B------:R-:W-:Y:S01]  /*14090*/  BPT.TRAP 0x1 ;  /* 0x000000040000795c */ /* 0x000fe20000300000 */
.L_x_2280:
        /* <DEDUP_REMOVED lines=14> */
.L_x_2329:
[----:B------:R-:W1:Y:S02]  /*14180*/  SYNCS.PHASECHK.TRANS64.TRYWAIT P1, [R7+URZ], R2 ;  /* 0x00000002070075a7 */ /* 0x000e64000802017f */
[----:B-1----:R-:W-:Y:S05]  /*14190*/  @!P1 BRA `(.L_x_2282) ;  /* 0x0000001400209947 */ /* 0x002fea0003800000 */
.L_x_2330:
[----:B------:R-:W-:Y:S05]  /*141a0*/  @!P0 BRA `(.L_x_2283) ;  /* 0x0000000000048947 */ /* 0x000fea0003800000 */
[----:B------:R-:W-:Y:S01]  /*141b0*/  BPT.TRAP 0x1 ;  /* 0x000000040000795c */ /* 0x000fe20000300000 */
.L_x_2283:
[----:B------:R-:W2:Y:S02]  /*141c0*/  LDL.LU R4, [R1+0x4] ;  /* 0x0000040001047983 */ /* 0x000ea40000300800 */
[----:B--2---:R-:W-:-:S04]  /*141d0*/  IMAD R4, R4, 0x8, R0 ;  /* 0x0000000804047824 */ /* 0x004fc800078e0200 */
[----:B------:R-:W2:Y:S02]  /*141e0*/  SYNCS.PHASECHK.TRANS64.TRYWAIT P1, [R4+URZ+0x38860], R5 ;  /* 0x03886005040075a7 */ /* 0x000ea4000802017f */
[----:B--2---:R-:W-:Y:S05]  /*141f0*/  @!P1 BRA `(.L_x_2284) ;  /* 0x00000014001c9947 */ /* 0x004fea0003800000 */
.L_x_2331:
[----:B------:R-:W-:Y:S05]  /*14200*/  @!P0 BRA `(.L_x_2285) ;  /* 0x0000000000048947 */ /* 0x000fea0003800000 */
[----:B------:R-:W-:Y:S01]  /*14210*/  BPT.TRAP 0x1 ;  /* 0x000000040000795c */ /* 0x000fe20000300000 */
.L_x_2285:
[----:B------:R-:W-:-:S04]  /*14220*/  IMAD R3, R3, 0x8, R0 ;  /* 0x0000000803037824 */ /* 0x000fc800078e0200 */
[----:B------:R-:W3:Y:S02]  /*14230*/  SYNCS.PHASECHK.TRANS64.TRYWAIT P1, [R3+URZ+0x38860], R2 ;  /* 0x03886002030075a7 */ /* 0x000ee4000802017f */
[----:B---3--:R-:W-:Y:S05]  /*14240*/  @!P1 BRA `(.L_x_2286) ;  /* 0x00000014001c9947 */ /* 0x008fea0003800000 */
.L_x_2332:
[----:B------:R-:W-:Y:S05]  /*14250*/  @!P0 BRA `(.L_x_2287) ;  /* 0x0000000000048947 */ /* 0x000fea0003800000 */
[----:B------:R-:W-:Y:S01]  /*14260*/  BPT.TRAP 0x1 ;  /* 0x000000040000795c */ /* 0x000fe20000300000 */
.L_x_2287:
[----:B------:R-:W4:Y:S02]  /*14270*/  SYNCS.PHASECHK.TRANS64.TRYWAIT P0, [R4+URZ+0x38880], R5 ;  /* 0x03888005040075a7 */ /* 0x000f24000800017f */
[----:B----4-:R-:W-:Y:S05]  /*14280*/  @!P0 BRA `(.L_x_2288) ;  /* 0x0000001400208947 */ /* 0x010fea0003800000 */
.L_x_2289:
[----:B------:R0:W0:Y:S02]  /*14290*/  SYNCS.PHASECHK.TRANS64.TRYWAIT P0, [R3+URZ+0x38880], R2 ;  /* 0x03888002030075a7 */ /* 0x000024000800017f */
[----:B0-----:R-:W-:Y:S05]  /*142a0*/  @!P0 NANOSLEEP.SYNCS 0x989680 ;  /* 0x009896800000895d */ /* 0x001fea0003900000 */
[----:B------:R-:W0:Y:S02]  /*142b0*/  @!P0 SYNCS.PHASECHK.TRANS64 P0, [R3+URZ+0x38880], R2 ;  /* 0x03888002030085a7 */ /* 0x000e24000800007f */
[----:B0-----:R-:W-:Y:S05]  /*142c0*/  @!P0 BRA `(.L_x_2289) ;  /* 0xfffffffc00f08947 */ /* 0x001fea000383ffff */
.L_x_2278:
[----:B------:R-:W-:Y:S05]  /*142d0*/  BSYNC B0 ;  /* 0x0000000000007941 */ /* 0x000fea0003800000 */
.L_x_2277:
[----:B------:R-:W-:Y:S05]  /*142e0*/  EXIT ;  /* 0x000000000000794d */ /* 0x000fea0003800000 */
.L_x_2141:
[----:B0-----:R-:W-:-:S04]  /*142f0*/  IMAD.U32 R3, RZ, RZ, UR41 ;  /* 0x00000029ff037e24 */ /* 0x001fc8000f8e00ff */
[----:B------:R0:W1:Y:S03]  /*14300*/  SYNCS.PHASECHK.TRANS64.TRYWAIT P1, [R3+URZ+0x38800], R0 ;  /* 0x03880000030075a7 */ /* 0x000066000802017f */
[----:B-1----:R-:W-:Y:S05]  /*14310*/  @!P1 NANOSLEEP.SYNCS 0x989680 ;  /* 0x009896800000995d */ /* 0x002fea0003900000 */
[----:B------:R-:W1:Y:S02]  /*14320*/  @!P1 SYNCS.PHASECHK.TRANS64 P1, [R3+URZ+0x38800], R0 ;  /* 0x03880000030095a7 */ /* 0x000e64000802007f */
[----:B-1----:R-:W-:Y:S05]  /*14330*/  @!P1 BRA `(.L_x_2141) ;  /* 0xfffffffc00ec9947 */ /* 0x002fea000383ffff */
[----:B------:R-:W-:Y:S05]  /*14340*/  BRA `(.L_x_2290) ;  /* 0xfffffed8009c7947 */ /* 0x000fea000383ffff */
.L_x_2145:
[----:B-1----:R1:W2:Y:S02]  /*14350*/  SYNCS.PHASECHK.TRANS64.TRYWAIT P2, [R3+URZ+0x38830], R0 ;  /* 0x03883000030075a7 */ /* 0x0022a4000804017f */
[----:B--2---:R-:W-:Y:S05]  /*14360*/  @!P2 NANOSLEEP.SYNCS 0x989680 ;  /* 0x009896800000a95d */ /* 0x004fea0003900000 */
[----:B------:R-:W2:Y:S02]  /*14370*/  @!P2 SYNCS.PHASECHK.TRANS64 P2, [R3+URZ+0x38830], R0 ;  /* 0x038830000300a5a7 */ /* 0x000ea4000804007f */
[----:B--2---:R-:W-:Y:S05]  /*14380*/  @!P2 BRA `(.L_x_2145) ;  /* 0xfffffffc00f0a947 */ /* 0x004fea000383ffff */
[----:B------:R-:W-:Y:S05]  /*14390*/  BRA `(.L_x_2144) ;  /* 0xfffffed800c07947 */ /* 0x000fea000383ffff */
.L_x_2150:
[----:B-1----:R-:W-:-:S04]  /*143a0*/  IMAD.U32 R7, RZ, RZ, UR6 ;  /* 0x00000006ff077e24 */ /* 0x002fc8000f8e00ff */
[----:B------:R1:W2:Y:S03]  /*143b0*/  SYNCS.PHASECHK.TRANS64.TRYWAIT P3, [R7+URZ+0x38830], R0 ;  /* 0x03883000070075a7 */ /* 0x0002a6000806017f */
[----:B--2---:R-:W-:Y:S05]  /*143c0*/  @!P3 NANOSLEEP.SYNCS 0x989680 ;  /* 0x009896800000b95d */ /* 0x004fea0003900000 */
[----:B------:R-:W2:Y:S02]  /*143d0*/  @!P3 SYNCS.PHASECHK.TRANS64 P3, [R7+URZ+0x38830], R0 ;  /* 0x038830000700b5a7 */ /* 0x000ea4000806007f */
[----:B--2---:R-:W-:Y:S05]  /*143e0*/  @!P3 BRA `(.L_x_2150) ;  /* 0xfffffffc00ecb947 */ /* 0x004fea000383ffff */
[----:B------:R-:W-:Y:S05]  /*143f0*/  BRA `(.L_x_2147) ;  /* 0xffffff00004c7947 */ /* 0x000fea000383ffff */
.L_x_2154:
[----:B-1----:R-:W-:-:S04]  /*14400*/  IMAD.U32 R7, RZ, RZ, UR6 ;  /* 0x00000006ff077e24 */ /* 0x002fc8000f8e00ff */
[----:B------:R1:W2:Y:S03]  /*14410*/  SYNCS.PHASECHK.TRANS64.TRYWAIT P3, [R7+URZ+0x38850], R0 ;  /* 0x03885000070075a7 */ /* 0x0002a6000806017f */
[----:B--2---:R-:W-:Y:S05]  /*14420*/  @!P3 NANOSLEEP.SYNCS 0x989680 ;  /* 0x009896800000b95d */ /* 0x004fea0003900000 */
[----:B------:R-:W2:Y:S02]  /*14430*/  @!P3 SYNCS.PHASECHK.TRANS64 P3, [R7+URZ+0x38850], R0 ;  /* 0x038850000700b5a7 */ /* 0x000ea4000806007f */
[----:B--2---:R-:W-:Y:S05]  /*14440*/  @!P3 BRA `(.L_x_2154) ;  /* 0xfffffffc00ecb947 */ /* 0x004fea000383ffff */
[----:B------:R-:W-:Y:S05]  /*14450*/  BRA `(.L_x_2151) ;  /* 0xffffff0400207947 */ /* 0x000fea000383ffff */
.L_x_2161:
[----:B-1----:R-:W-:-:S04]  /*14460*/  IMAD.U32 R9, RZ, RZ, UR6 ;  /* 0x00000006ff097e24 */ /* 0x002fc8000f8e00ff */
[----:B------:R1:W2:Y:S03]  /*14470*/  SYNCS.PHASECHK.TRANS64.TRYWAIT P2, [R9+URZ+0x38830], R0 ;  /* 0x03883000090075a7 */ /* 0x0002a6000804017f */
[----:B--2---:R-:W-:Y:S05]  /*14480*/  @!P2 NANOSLEEP.SYNCS 0x989680 ;  /* 0x009896800000a95d */ /* 0x004fea0003900000 */
[----:B------:R-:W2:Y:S02]  /*14490*/  @!P2 SYNCS.PHASECHK.TRANS64 P2, [R9+URZ+0x38830], R0 ;  /* 0x038830000900a5a7 */ /* 0x000ea4000804007f */
[----:B--2---:R-:W-:Y:S05]  /*144a0*/  @!P2 BRA `(.L_x_2161) ;  /* 0xfffffffc00eca947 */ /* 0x004fea000383ffff */
[----:B------:R-:W-:Y:S05]  /*144b0*/  BRA `(.L_x_2158) ;  /* 0xffffff2c004c7947 */ /* 0x000fea000383ffff */
.L_x_2165:
[----:B-1----:R-:W-:-:S04]  /*144c0*/  IMAD.U32 R9, RZ, RZ, UR6 ;  /* 0x00000006ff097e24 */ /* 0x002fc8000f8e00ff */
[----:B------:R1:W2:Y:S03]  /*144d0*/  SYNCS.PHASECHK.TRANS64.TRYWAIT P2, [R9+URZ+0x38850], R0 ;  /* 0x03885000090075a7 */ /* 0x0002a6000804017f */
[----:B--2---:R-:W-:Y:S05]  /*144e0*/  @!P2 NANOSLEEP.SYNCS 0x989680 ;  /* 0x009896800000a95d */ /* 0x004fea0003900000 */
[----:B------:R-:W2:Y:S02]  /*144f0*/  @!P2 SYNCS.PHASECHK.TRANS64 P2, [R9+URZ+0x38850], R0 ;  /* 0x038850000900a5a7 */ /* 0x000ea4000804007f */
[----:B--2---:R-:W-:Y:S05]  /*14500*/  @!P2 BRA `(.L_x_2165) ;  /* 0xfffffffc00eca947 */ /* 0x004fea000383ffff */
[----:B------:R-:W-:Y:S05]  /*14510*/  BRA `(.L_x_2162) ;  /* 0xffffff3000147947 */ /* 0x000fea000383ffff */
.L_x_2171:
[----:B-1----:R-:W-:-:S04]  /*14520*/  IMAD.U32 R6, RZ, RZ, UR16 ;  /* 0x00000010ff067e24 */ /* 0x002fc8000f8e00ff */
[----:B------:R1:W2:Y:S03]  /*14530*/  SYNCS.PHASECHK.TRANS64.TRYWAIT P1, [R6+URZ+0x38850], R5 ;  /* 0x03885005060075a7 */ /* 0x0002a6000802017f */
[----:B--2---:R-:W-:Y:S05]  /*14540*/  @!P1 NANOSLEEP.SYNCS 0x989680 ;  /* 0x009896800000995d */ /* 0x004fea0003900000 */
[----:B------:R-:W2:Y:S02]  /*14550*/  @!P1 SYNCS.PHASECHK.TRANS64 P1, [R6+URZ+0x38850], R5 ;  /* 0x03885005060095a7 */ /* 0x000ea4000802007f */
[----:B--2---:R-:W-:Y:S05]  /*14560*/  @!P1 BRA `(.L_x_2171) ;  /* 0xfffffffc00ec9947 */ /* 0x004fea000383ffff */
[----:B------:R-:W-:Y:S05]  /*14570*/  BRA `(.L_x_2170) ;  /* 0xffffff4c00b47947 */ /* 0x000fea000383ffff */
.L_x_2217:
[----:B------:R-:W-:Y:S02]  /*14580*/  IMAD.MOV.U32 R13, RZ, RZ, R0 ;  /* 0x000000ffff0d7224 */ /* 0x000fe400078e0000 */
[----:B------:R-:W-:Y:S02]  /*14590*/  IMAD.MOV.U32 R12, RZ, RZ, RZ ;  /* 0x000000ffff0c7224 */ /* 0x000fe400078e00ff */
[----:B------:R-:W-:Y:S02]  /*145a0*/  IMAD.MOV.U32 R11, RZ, RZ, 0x1f ;  /* 0x0000001fff0b7424 */ /* 0x000fe400078e00ff */
[----:B------:R-:W-:-:S07]  /*145b0*/  IMAD.MOV.U32 R15, RZ, RZ, -0x1 ;  /* 0xffffffffff0f7424 */ /* 0x000fce00078e00ff */
[----:B-1----:R-:W-:Y:S05]  /*145c0*/  WARPSYNC.COLLECTIVE R15, `(.L_x_2291) ;  /* 0x000000000f087348 */ /* 0x002fea0003c00000 */
[----:B------:R0:W2:Y:S02]  /*145d0*/  SHFL.IDX P6, R14, R13, R12, R11 ;  /* 0x0000000c0d0e7389 */ /* 0x0000a400000c000b */
[----:B012---:R-:W-:Y:S01]  /*145e0*/  ENDCOLLECTIVE ;  /* 0x000000000000791b */ /* 0x007fe20003800000 */
.L_x_2291:
[----:B------:R-:W-:Y:S05]  /*145f0*/  BRA `(.L_x_2292) ;  /* 0xffffffb400587947 */ /* 0x000fea000383ffff */
.L_x_2219:
[----:B------:R-:W-:Y:S01]  /*14600*/  BSSY B0, `(.L_x_2293) ;  /* 0x0000006000007945 */ /* 0x000fe20003800000 */
[----:B------:R-:W-:-:S07]  /*14610*/  IMAD.MOV.U32 R15, RZ, RZ, -0x1 ;  /* 0xffffffffff0f7424 */ /* 0x000fce00078e00ff */
[----:B-1----:R-:W-:Y:S05]  /*14620*/  WARPSYNC.COLLECTIVE R15, `(.L_x_2294) ;  /* 0x000000000f0c7348 */ /* 0x002fea0003c00000 */
[----:B------:R-:W-:Y:S02]  /*14630*/  ELECT P6, UR62, PT ;  /* 0x00000000003e782f */ /* 0x000fe400038c0000 */
[----:B------:R-:W-:Y:S01]  /*14640*/  MOV R14, UR62 ;  /* 0x0000003e000e7c02 */ /* 0x000fe20008000f00 */
[----:B-1----:R-:W-:Y:S10]  /*14650*/  ENDCOLLECTIVE ;  /* 0x000000000000791b */ /* 0x002ff40003800000 */
.L_x_2294:
[----:B------:R-:W-:Y:S05]  /*14660*/  BSYNC B0 ;  /* 0x0000000000007941 */ /* 0x000fea0003800000 */
.L_x_2293:
[----:B------:R-:W-:Y:S05]  /*14670*/  BRA `(.L_x_2295) ;  /* 0xffffffb4005c7947 */ /* 0x000fea000383ffff */
.L_x_2221:
[----:B0-----:R0:W1:Y:S02]  /*14680*/  SYNCS.PHASECHK.TRANS64.TRYWAIT P0, [R2+URZ+0x38880], R4 ;  /* 0x03888004020075a7 */ /* 0x001064000800017f */
[----:B-1----:R-:W-:Y:S05]  /*14690*/  @!P0 NANOSLEEP.SYNCS 0x989680 ;  /* 0x009896800000895d */ /* 0x002fea0003900000 */
[----:B------:R-:W1:Y:S02]  /*146a0*/  @!P0 SYNCS.PHASECHK.TRANS64 P0, [R2+URZ+0x38880], R4 ;  /* 0x03888004020085a7 */ /* 0x000e64000800007f */
[----:B-1----:R-:W-:Y:S05]  /*146b0*/  @!P0 BRA `(.L_x_2221) ;  /* 0xfffffffc00f08947 */ /* 0x002fea000383ffff */
[----:B------:R-:W-:Y:S05]  /*146c0*/  BRA `(.L_x_2296) ;  /* 0xffffffb400c07947 */ /* 0x000fea000383ffff */
.L_x_2223:
[----:B-1----:R1:W2:Y:S02]  /*146d0*/  SYNCS.PHASECHK.TRANS64.TRYWAIT P0, [R2+URZ+0x38840], R4 ;  /* 0x03884004020075a7 */ /* 0x0022a4000800017f */
[----:B--2---:R-:W-:Y:S05]  /*146e0*/  @!P0 NANOSLEEP.SYNCS 0x989680 ;  /* 0x009896800000895d */ /* 0x004fea0003900000 */
[----:B------:R-:W2:Y:S02]  /*146f0*/  @!P0 SYNCS.PHASECHK.TRANS64 P0, [R2+URZ+0x38840], R4 ;  /* 0x03884004020085a7 */ /* 0x000ea4000800007f */
[----:B--2---:R-:W-:Y:S05]  /*14700*/  @!P0 BRA `(.L_x_2223) ;  /* 0xfffffffc00f08947 */ /* 0x004fea000383ffff */
[----:B------:R-:W-:Y:S05]  /*14710*/  BRA `(.L_x_2297) ;  /* 0xffffffb800307947 */ /* 0x000fea000383ffff */
.L_x_2227:
[----:B------:R-:W2:Y:S01]  /*14720*/  LDL.LU R11, [R1+0x28] ;  /* 0x00002800010b7983 */ /* 0x000ea20000300800 */
[----:B------:R-:W-:Y:S01]  /*14730*/  IMAD.MOV.U32 R13, RZ, RZ, R0 ;  /* 0x000000ffff0d7224 */ /* 0x000fe200078e0000 */
[----:B------:R-:W-:Y:S01]  /*14740*/  LOP3.LUT R7, R7, 0x7f, RZ, 0xc0, !PT ;  /* 0x0000007f07077812 */ /* 0x000fe200078ec0ff */
[----:B------:R-:W-:Y:S02]  /*14750*/  IMAD.MOV.U32 R12, RZ, RZ, RZ ;  /* 0x000000ffff0c7224 */ /* 0x000fe400078e00ff */
[----:B------:R-:W-:Y:S01]  /*14760*/  IMAD.MOV.U32 R15, RZ, RZ, -0x1 ;  /* 0xffffffffff0f7424 */ /* 0x000fe200078e00ff */
[----:B------:R-:W-:-:S05]  /*14770*/  SHF.R.U32.HI R4, RZ, 0x3, R7 ;  /* 0x00000003ff047819 */ /* 0x000fca0000011607 */
[----:B------:R-:W-:-:S04]  /*14780*/  IMAD R4, R8, 0x80, R4 ;  /* 0x0000008008047824 */ /* 0x000fc800078e0204 */
[----:B------:R-:W-:Y:S02]  /*14790*/  VIADD R5, R4, 0x10 ;  /* 0x0000001004057836 */ /* 0x000fe40000000000 */
[----:B--2---:R-:W-:Y:S02]  /*147a0*/  IMAD R3, R11, R6, RZ ;  /* 0x000000060b037224 */ /* 0x004fe400078e02ff */
[----:B------:R-:W-:-:S03]  /*147b0*/  IMAD.MOV.U32 R11, RZ, RZ, 0x181f ;  /* 0x0000181fff0b7424 */ /* 0x000fc600078e00ff */
[----:B------:R-:W-:-:S13]  /*147c0*/  ISETP.GE.AND P2, PT, R4, R3, PT ;  /* 0x000000030400720c */ /* 0x000fda0003f46270 */
[----:B-----5:R-:W-:Y:S05]  /*147d0*/  WARPSYNC.COLLECTIVE R15, `(.L_x_2298) ;  /* 0x000000000f087348 */ /* 0x020fea0003c00000 */
[----:B------:R0:W1:Y:S02]  /*147e0*/  SHFL.IDX P6, R14, R13, R12, R11 ;  /* 0x0000000c0d0e7389 */ /* 0x00006400000c000b */
[----:B01---5:R-:W-:Y:S01]  /*147f0*/  ENDCOLLECTIVE ;  /* 0x000000000000791b */ /* 0x023fe20003800000 */
.L_x_2298:
[----:B------:R-:W-:Y:S02]  /*14800*/  IMAD.MOV.U32 R13, RZ, RZ, R2 ;  /* 0x000000ffff0d7224 */ /* 0x000fe400078e0002 */
[----:B------:R-:W-:-:S07]  /*14810*/  IMAD.MOV.U32 R6, RZ, RZ, R14 ;  /* 0x000000ffff067224 */ /* 0x000fce00078e000e */
[----:B------:R-:W-:Y:S05]  /*14820*/  WARPSYNC.COLLECTIVE R15, `(.L_x_2299) ;  /* 0x000000000f087348 */ /* 0x000fea0003c00000 */
[----:B------:R0:W1:Y:S02]  /*14830*/  SHFL.IDX P6, R14, R13, R12, R11 ;  /* 0x0000000c0d0e7389 */ /* 0x00006400000c000b */
[----:B01----:R-:W-:Y:S01]  /*14840*/  ENDCOLLECTIVE ;  /* 0x000000000000791b */ /* 0x003fe20003800000 */
.L_x_2299:
[----:B------:R-:W-:Y:S02]  /*14850*/  IMAD.MOV.U32 R13, RZ, RZ, R0 ;  /* 0x000000ffff0d7224 */ /* 0x000fe400078e0000 */
[----:B------:R-:W-:Y:S02]  /*14860*/  IMAD.MOV.U32 R12, RZ, RZ, 0x1 ;  /* 0x00000001ff0c7424 */ /* 0x000fe400078e00ff */
[----:B------:R-:W-:-:S07]  /*14870*/  IMAD.MOV.U32 R7, RZ, RZ, R14 ;  /* 0x000000ffff077224 */ /* 0x000fce00078e000e */
[----:B------:R-:W-:Y:S05]  /*14880*/  WARPSYNC.COLLECTIVE R15, `(.L_x_2300) ;  /* 0x000000000f087348 */ /* 0x000fea0003c00000 */
[----:B------:R0:W1:Y:S02]  /*14890*/  SHFL.IDX P6, R14, R13, R12, R11 ;  /* 0x0000000c0d0e7389 */ /* 0x00006400000c000b */
[----:B01----:R-:W-:Y:S01]  /*148a0*/  ENDCOLLECTIVE ;  /* 0x000000000000791b */ /* 0x003fe20003800000 */
.L_x_2300:
        /* <DEDUP_REMOVED lines=10> */
.L_x_2301:
        /* <DEDUP_REMOVED lines=12> */
.L_x_2302:
[----:B------:R-:W-:Y:S01]  /*14a10*/  @!P2 IADD3 R7, P3, R10, R5, RZ ;  /* 0x000000050a07a210 */ /* 0x000fe20007f7e0ff */
[----:B------:R-:W-:-:S04]  /*14a20*/  VIADD R5, R4, 0x20 ;  /* 0x0000002004057836 */ /* 0x000fc80000000000 */
[----:B------:R-:W-:Y:S02]  /*14a30*/  @!P2 IMAD.X R6, RZ, RZ, R8, P3 ;  /* 0x000000ffff06a224 */ /* 0x000fe400018e0608 */
[----:B------:R-:W-:-:S03]  /*14a40*/  VIADD R8, R4, 0x60 ;  /* 0x0000006004087836 */ /* 0x000fc60000000000 */
        /* <DEDUP_REMOVED lines=14> */
.L_x_2303:
[----:B------:R-:W-:Y:S02]  /*14b30*/  IMAD.MOV.U32 R13, RZ, RZ, R0 ;  /* 0x000000ffff0d7224 */ /* 0x000fe400078e0000 */
[----:B------:R-:W-:Y:S02]  /*14b40*/  IMAD.MOV.U32 R12, RZ, RZ, 0x3 ;  /* 0x00000003ff0c7424 */ /* 0x000fe400078e00ff */
[----:B------:R-:W-:-:S07]  /*14b50*/  IMAD.MOV.U32 R5, RZ, RZ, R14 ;  /* 0x000000ffff057224 */ /* 0x000fce00078e000e */
[----:B------:R-:W-:Y:S05]  /*14b60*/  WARPSYNC.COLLECTIVE R15, `(.L_x_2304) ;  /* 0x000000000f087348 */ /* 0x000fea0003c00000 */
[----:B------:R0:W1:Y:S02]  /*14b70*/  SHFL.IDX P6, R14, R13, R12, R11 ;  /* 0x0000000c0d0e7389 */ /* 0x00006400000c000b */
[----:B01----:R-:W-:Y:S01]  /*14b80*/  ENDCOLLECTIVE ;  /* 0x000000000000791b */ /* 0x003fe20003800000 */
.L_x_2304:
        /* <DEDUP_REMOVED lines=16> */
.L_x_2305:
[----:B------:R-:W-:Y:S02]  /*14c90*/  IMAD.MOV.U32 R13, RZ, RZ, R0 ;  /* 0x000000ffff0d7224 */ /* 0x000fe400078e0000 */
[----:B------:R-:W-:Y:S02]  /*14ca0*/  IMAD.MOV.U32 R12, RZ, RZ, 0x4 ;  /* 0x00000004ff0c7424 */ /* 0x000fe400078e00ff */
[----:B------:R-:W-:-:S07]  /*14cb0*/  IMAD.MOV.U32 R5, RZ, RZ, R14 ;  /* 0x000000ffff057224 */ /* 0x000fce00078e000e */
[----:B------:R-:W-:Y:S05]  /*14cc0*/  WARPSYNC.COLLECTIVE R15, `(.L_x_2306) ;  /* 0x000000000f087348 */ /* 0x000fea0003c00000 */
[----:B------:R0:W1:Y:S02]  /*14cd0*/  SHFL.IDX P6, R14, R13, R12, R11 ;  /* 0x0000000c0d0e7389 */ /* 0x00006400000c000b */
[----:B01----:R-:W-:Y:S01]  /*14ce0*/  ENDCOLLECTIVE ;  /* 0x000000000000791b */ /* 0x003fe20003800000 */
.L_x_2306:
        /* <DEDUP_REMOVED lines=16> */
.L_x_2307:
[----:B------:R-:W-:Y:S02]  /*14df0*/  IMAD.MOV.U32 R13, RZ, RZ, R0 ;  /* 0x000000ffff0d7224 */ /* 0x000fe400078e0000 */
[----:B------:R-:W-:Y:S02]  /*14e00*/  IMAD.MOV.U32 R12, RZ, RZ, 0x5 ;  /* 0x00000005ff0c7424 */ /* 0x000fe400078e00ff */
[----:B------:R-:W-:-:S07]  /*14e10*/  IMAD.MOV.U32 R5, RZ, RZ, R14 ;  /* 0x000000ffff057224 */ /* 0x000fce00078e000e */
[----:B------:R-:W-:Y:S05]  /*14e20*/  WARPSYNC.COLLECTIVE R15, `(.L_x_2308) ;  /* 0x000000000f087348 */ /* 0x000fea0003c00000 */
[----:B------:R0:W1:Y:S02]  /*14e30*/  SHFL.IDX P6, R14, R13, R12, R11 ;  /* 0x0000000c0d0e7389 */ /* 0x00006400000c000b */
[----:B01----:R-:W-:Y:S01]  /*14e40*/  ENDCOLLECTIVE ;  /* 0x000000000000791b */ /* 0x003fe20003800000 */
.L_x_2308:
        /* <DEDUP_REMOVED lines=16> */
.L_x_2309:
[----:B------:R-:W-:Y:S02]  /*14f50*/  IMAD.MOV.U32 R13, RZ, RZ, R0 ;  /* 0x000000ffff0d7224 */ /* 0x000fe400078e0000 */
[----:B------:R-:W-:Y:S02]  /*14f60*/  IMAD.MOV.U32 R12, RZ, RZ, 0x6 ;  /* 0x00000006ff0c7424 */ /* 0x000fe400078e00ff */
[----:B------:R-:W-:-:S07]  /*14f70*/  IMAD.MOV.U32 R5, RZ, RZ, R14 ;  /* 0x000000ffff057224 */ /* 0x000fce00078e000e */
[----:B------:R-:W-:Y:S05]  /*14f80*/  WARPSYNC.COLLECTIVE R15, `(.L_x_2310) ;  /* 0x000000000f087348 */ /* 0x000fea0003c00000 */
[----:B------:R0:W1:Y:S02]  /*14f90*/  SHFL.IDX P6, R14, R13, R12, R11 ;  /* 0x0000000c0d0e7389 */ /* 0x00006400000c000b */
[----:B01----:R-:W-:Y:S01]  /*14fa0*/  ENDCOLLECTIVE ;  /* 0x000000000000791b */ /* 0x003fe20003800000 */
.L_x_2310:
        /* <DEDUP_REMOVED lines=15> */
.L_x_2311:
[----:B------:R-:W-:Y:S02]  /*150a0*/  IMAD.MOV.U32 R13, RZ, RZ, R0 ;  /* 0x000000ffff0d7224 */ /* 0x000fe400078e0000 */
[----:B------:R-:W-:Y:S02]  /*150b0*/  IMAD.MOV.U32 R12, RZ, RZ, 0x7 ;  /* 0x00000007ff0c7424 */ /* 0x000fe400078e00ff */
[----:B------:R-:W-:-:S07]  /*150c0*/  IMAD.MOV.U32 R5, RZ, RZ, R14 ;  /* 0x000000ffff057224 */ /* 0x000fce00078e000e */
[----:B------:R-:W-:Y:S05]  /*150d0*/  WARPSYNC.COLLECTIVE R15, `(.L_x_2312) ;  /* 0x000000000f087348 */ /* 0x000fea0003c00000 */
[----:B------:R0:W1:Y:S02]  /*150e0*/  SHFL.IDX P6, R14, R13, R12, R11 ;  /* 0x0000000c0d0e7389 */ /* 0x00006400000c000b */
[----:B01----:R-:W-:Y:S01]  /*150f0*/  ENDCOLLECTIVE ;  /* 0x000000000000791b */ /* 0x003fe20003800000 */
.L_x_2312:
[----:B------:R-:W-:-:S05]  /*15100*/  @!P2 IADD3 R5, P3, R10, R5, RZ ;  /* 0x000000050a05a210 */ /* 0x000fca0007f7e0ff */
[----:B------:R-:W-:-:S04]  /*15110*/  @!P2 IMAD.X R6, RZ, RZ, R6, P3 ;  /* 0x000000ffff06a224 */ /* 0x000fc800018e0606 */
        /* <DEDUP_REMOVED lines=12> */
.L_x_2313:
[----:B------:R-:W-:Y:S01]  /*151e0*/  IMAD.MOV.U32 R2, RZ, RZ, R14 ;  /* 0x000000ffff027224 */ /* 0x000fe200078e000e */
[----:B------:R-:W-:Y:S06]  /*151f0*/  BRA `(.L_x_2314) ;  /* 0xffffffb800a47947 */ /* 0x000fec000383ffff */
.L_x_2232:
[----:B0-----:R0:W2:Y:S02]  /*15200*/  SYNCS.PHASECHK.TRANS64.TRYWAIT P0, [R17+URZ+0x38820], R0 ;  /* 0x03882000110075a7 */ /* 0x0010a4000800017f */
[----:B--2---:R-:W-:Y:S05]  /*15210*/  @!P0 NANOSLEEP.SYNCS 0x989680 ;  /* 0x009896800000895d */ /* 0x004fea0003900000 */
[----:B------:R-:W2:Y:S02]  /*15220*/  @!P0 SYNCS.PHASECHK.TRANS64 P0, [R17+URZ+0x38820], R0 ;  /* 0x03882000110085a7 */ /* 0x000ea4000800007f */
[----:B--2---:R-:W-:Y:S05]  /*15230*/  @!P0 BRA `(.L_x_2232) ;  /* 0xfffffffc00f08947 */ /* 0x004fea000383ffff */
[----:B------:R-:W-:Y:S05]  /*15240*/  BRA `(.L_x_2315) ;  /* 0xffffffbc00107947 */ /* 0x000fea000383ffff */
.L_x_2238:
[----:B--2---:R2:W3:Y:S02]  /*15250*/  SYNCS.PHASECHK.TRANS64.TRYWAIT P0, [R6+URZ+0x38880], R5 ;  /* 0x03888005060075a7 */ /* 0x0044e4000800017f */
[----:B---3--:R-:W-:Y:S05]  /*15260*/  @!P0 NANOSLEEP.SYNCS 0x989680 ;  /* 0x009896800000895d */ /* 0x008fea0003900000 */
[----:B------:R-:W3:Y:S02]  /*15270*/  @!P0 SYNCS.PHASECHK.TRANS64 P0, [R6+URZ+0x38880], R5 ;  /* 0x03888005060085a7 */ /* 0x000ee4000800007f */
[----:B---3--:R-:W-:Y:S05]  /*15280*/  @!P0 BRA `(.L_x_2238) ;  /* 0xfffffffc00f08947 */ /* 0x008fea000383ffff */
[----:B------:R-:W-:Y:S05]  /*15290*/  BRA `(.L_x_2316) ;  /* 0xffffffbc00c47947 */ /* 0x000fea000383ffff */
.L_x_2244:
[----:B-1----:R1:W3:Y:S02]  /*152a0*/  SYNCS.PHASECHK.TRANS64.TRYWAIT P0, [R6+URZ+0x38840], R5 ;  /* 0x03884005060075a7 */ /* 0x0022e4000800017f */
[----:B---3--:R-:W-:Y:S05]  /*152b0*/  @!P0 NANOSLEEP.SYNCS 0x989680 ;  /* 0x009896800000895d */ /* 0x008fea0003900000 */
[----:B------:R-:W3:Y:S02]  /*152c0*/  @!P0 SYNCS.PHASECHK.TRANS64 P0, [R6+URZ+0x38840], R5 ;  /* 0x03884005060085a7 */ /* 0x000ee4000800007f */
[----:B---3--:R-:W-:Y:S05]  /*152d0*/  @!P0 BRA `(.L_x_2244) ;  /* 0xfffffffc00f08947 */ /* 0x008fea000383ffff */
[----:B------:R-:W-:Y:S05]  /*152e0*/  BRA `(.L_x_2317) ;  /* 0xffffffc000847947 */ /* 0x000fea000383ffff */
.L_x_2251:
[----:B--2---:R2:W3:Y:S02]  /*152f0*/  SYNCS.PHASECHK.TRANS64.TRYWAIT P0, [R19+URZ+0x38870], R4 ;  /* 0x03887004130075a7 */ /* 0x0044e4000800017f */
[----:B---3--:R-:W-:Y:S05]  /*15300*/  @!P0 NANOSLEEP.SYNCS 0x989680 ;  /* 0x009896800000895d */ /* 0x008fea0003900000 */
[----:B------:R-:W3:Y:S02]  /*15310*/  @!P0 SYNCS.PHASECHK.TRANS64 P0, [R19+URZ+0x38870], R4 ;  /* 0x03887004130085a7 */ /* 0x000ee4000800007f */
[----:B---3--:R-:W-:Y:S05]  /*15320*/  @!P0 BRA `(.L_x_2251) ;  /* 0xfffffffc00f08947 */ /* 0x008fea000383ffff */
[----:B------:R-:W-:Y:S05]  /*15330*/  BRA `(.L_x_2318) ;  /* 0xffffffc4005c7947 */ /* 0x000fea000383ffff */
.L_x_2253:
[----:B--2---:R2:W3:Y:S02]  /*15340*/  SYNCS.PHASECHK.TRANS64.TRYWAIT P0, [R19+URZ+0x38860], R4 ;  /* 0x03886004130075a7 */ /* 0x0044e4000800017f */
[----:B---3--:R-:W-:Y:S05]  /*15350*/  @!P0 NANOSLEEP.SYNCS 0x989680 ;  /* 0x009896800000895d */ /* 0x008fea0003900000 */
[----:B------:R-:W3:Y:S02]  /*15360*/  @!P0 SYNCS.PHASECHK.TRANS64 P0, [R19+URZ+0x38860], R4 ;  /* 0x03886004130085a7 */ /* 0x000ee4000800007f */
[----:B---3--:R-:W-:Y:S05]  /*15370*/  @!P0 BRA `(.L_x_2253) ;  /* 0xfffffffc00f08947 */ /* 0x008fea000383ffff */
[----:B------:R-:W-:Y:S05]  /*15380*/  BRA `(.L_x_2319) ;  /* 0xffffffc400647947 */ /* 0x000fea000383ffff */
.L_x_2260:
[----:B0-----:R0:W2:Y:S02]  /*15390*/  SYNCS.PHASECHK.TRANS64.TRYWAIT P1, [R2+URZ+0x38870], R0 ;  /* 0x03887000020075a7 */ /* 0x0010a4000802017f */
[----:B--2---:R-:W-:Y:S05]  /*153a0*/  @!P1 NANOSLEEP.SYNCS 0x989680 ;  /* 0x009896800000995d */ /* 0x004fea0003900000 */
[----:B------:R-:W2:Y:S02]  /*153b0*/  @!P1 SYNCS.PHASECHK.TRANS64 P1, [R2+URZ+0x38870], R0 ;  /* 0x03887000020095a7 */ /* 0x000ea4000802007f */
[----:B--2---:R-:W-:Y:S05]  /*153c0*/  @!P1 BRA `(.L_x_2260) ;  /* 0xfffffffc00f09947 */ /* 0x004fea000383ffff */
[----:B------:R-:W-:Y:S05]  /*153d0*/  BRA `(.L_x_2320) ;  /* 0xffffffd000a07947 */ /* 0x000fea000383ffff */
.L_x_2262:
[----:B0-----:R0:W2:Y:S02]  /*153e0*/  SYNCS.PHASECHK.TRANS64.TRYWAIT P1, [R2+URZ+0x38860], R0 ;  /* 0x03886000020075a7 */ /* 0x0010a4000802017f */
[----:B--2---:R-:W-:Y:S05]  /*153f0*/  @!P1 NANOSLEEP.SYNCS 0x989680 ;  /* 0x009896800000995d */ /* 0x004fea0003900000 */
[----:B------:R-:W2:Y:S02]  /*15400*/  @!P1 SYNCS.PHASECHK.TRANS64 P1, [R2+URZ+0x38860], R0 ;  /* 0x03886000020095a7 */ /* 0x000ea4000802007f */
[----:B--2---:R-:W-:Y:S05]  /*15410*/  @!P1 BRA `(.L_x_2262) ;  /* 0xfffffffc00f09947 */ /* 0x004fea000383ffff */
[----:B------:R-:W-:Y:S05]  /*15420*/  BRA `(.L_x_2321) ;  /* 0xffffffd000a87947 */ /* 0x000fea000383ffff */
.L_x_2275:
[----:B0-----:R0:W1:Y:S02]  /*15430*/  SYNCS.PHASECHK.TRANS64.TRYWAIT P0, [R0+URZ+0x38820], R3 ;  /* 0x03882003000075a7 */ /* 0x001064000800017f */
[----:B-1----:R-:W-:Y:S05]  /*15440*/  @!P0 NANOSLEEP.SYNCS 0x989680 ;  /* 0x009896800000895d */ /* 0x002fea0003900000 */
[----:B------:R-:W1:Y:S02]  /*15450*/  @!P0 SYNCS.PHASECHK.TRANS64 P0, [R0+URZ+0x38820], R3 ;  /* 0x03882003000085a7 */ /* 0x000e64000800007f */
[----:B-1----:R-:W-:Y:S05]  /*15460*/  @!P0 BRA `(.L_x_2275) ;  /* 0xfffffffc00f08947 */ /* 0x002fea000383ffff */
[----:B------:R-:W-:Y:S05]  /*15470*/  BRA `(.L_x_2322) ;  /* 0xffffffe800bc7947 */ /* 0x000fea000383ffff */
.L_x_2276:
        /* <DEDUP_REMOVED lines=11> */
.L_x_2324:
[----:B------:R-:W-:Y:S05]  /*15530*/  BSYNC B0 ;  /* 0x0000000000007941 */ /* 0x000fea0003800000 */
.L_x_2323:
[----:B------:R-:W-:Y:S05]  /*15540*/  BRA `(.L_x_2325) ;  /* 0xffffffe800a47947 */ /* 0x000fea000383ffff */
.L_x_2279:
[----:B------:R-:W-:Y:S01]  /*15550*/  BSSY B1, `(.L_x_2326) ;  /* 0x0000006000017945 */ /* 0x000fe20003800000 */
[----:B------:R-:W-:-:S07]  /*15560*/  IMAD.MOV.U32 R15, RZ, RZ, -0x1 ;  /* 0xffffffffff0f7424 */ /* 0x000fce00078e00ff */
[----:B01----:R-:W-:Y:S05]  /*15570*/  WARPSYNC.COLLECTIVE R15, `(.L_x_2327) ;  /* 0x000000000f0c7348 */ /* 0x003fea0003c00000 */
[----:B------:R-:W-:Y:S02]  /*15580*/  ELECT P6, UR62, PT ;  /* 0x00000000003e782f */ /* 0x000fe400038c0000 */
[----:B------:R-:W-:Y:S01]  /*15590*/  MOV R14, UR62 ;  /* 0x0000003e000e7c02 */ /* 0x000fe20008000f00 */
[----:B01----:R-:W-:Y:S10]  /*155a0*/  ENDCOLLECTIVE ;  /* 0x000000000000791b */ /* 0x003ff40003800000 */
.L_x_2327:
[----:B------:R-:W-:Y:S05]  /*155b0*/  BSYNC B1 ;  /* 0x0000000000017941 */ /* 0x000fea0003800000 */
.L_x_2326:
[----:B------:R-:W-:Y:S05]  /*155c0*/  BRA `(.L_x_2328) ;  /* 0xffffffe8009c7947 */ /* 0x000fea000383ffff */
.L_x_2281:
[----:B0-----:R0:W1:Y:S02]  /*155d0*/  SYNCS.PHASECHK.TRANS64.TRYWAIT P1, [R6+URZ], R5 ;  /* 0x00000005060075a7 */ /* 0x001064000802017f */
[----:B-1----:R-:W-:Y:S05]  /*155e0*/  @!P1 NANOSLEEP.SYNCS 0x989680 ;  /* 0x009896800000995d */ /* 0x002fea0003900000 */
[----:B------:R-:W1:Y:S02]  /*155f0*/  @!P1 SYNCS.PHASECHK.TRANS64 P1, [R6+URZ], R5 ;  /* 0x00000005060095a7 */ /* 0x000e64000802007f */
[----:B-1----:R-:W-:Y:S05]  /*15600*/  @!P1 BRA `(.L_x_2281) ;  /* 0xfffffffc00f09947 */ /* 0x002fea000383ffff */
[----:B------:R-:W-:Y:S05]  /*15610*/  BRA `(.L_x_2329) ;  /* 0xffffffe800d87947 */ /* 0x000fea000383ffff */
.L_x_2282:
[----:B-1----:R1:W2:Y:S02]  /*15620*/  SYNCS.PHASECHK.TRANS64.TRYWAIT P1, [R7+URZ], R2 ;  /* 0x00000002070075a7 */ /* 0x0022a4000802017f */
[----:B--2---:R-:W-:Y:S05]  /*15630*/  @!P1 NANOSLEEP.SYNCS 0x989680 ;  /* 0x009896800000995d */ /* 0x004fea0003900000 */
[----:B------:R-:W2:Y:S02]  /*15640*/  @!P1 SYNCS.PHASECHK.TRANS64 P1, [R7+URZ], R2 ;  /* 0x00000002070095a7 */ /* 0x000ea4000802007f */
[----:B--2---:R-:W-:Y:S05]  /*15650*/  @!P1 BRA `(.L_x_2282) ;  /* 0xfffffffc00f09947 */ /* 0x004fea000383ffff */
[----:B------:R-:W-:Y:S05]  /*15660*/  BRA `(.L_x_2330) ;  /* 0xffffffe800cc7947 */ /* 0x000fea000383ffff */
.L_x_2284:
[----:B--2---:R2:W3:Y:S02]  /*15670*/  SYNCS.PHASECHK.TRANS64.TRYWAIT P1, [R4+URZ+0x38860], R5 ;  /* 0x03886005040075a7 */ /* 0x0044e4000802017f */
[----:B---3--:R-:W-:Y:S05]  /*15680*/  @!P1 NANOSLEEP.SYNCS 0x989680 ;  /* 0x009896800000995d */ /* 0x008fea0003900000 */
[----:B------:R-:W3:Y:S02]  /*15690*/  @!P1 SYNCS.PHASECHK.TRANS64 P1, [R4+URZ+0x38860], R5 ;  /* 0x03886005040095a7 */ /* 0x000ee4000802007f */
[----:B---3--:R-:W-:Y:S05]  /*156a0*/  @!P1 BRA `(.L_x_2284) ;  /* 0xfffffffc00f09947 */ /* 0x008fea000383ffff */
[----:B------:R-:W-:Y:S05]  /*156b0*/  BRA `(.L_x_2331) ;  /* 0xffffffe800d07947 */ /* 0x000fea000383ffff */
.L_x_2286:
[----:B---3--:R3:W4:Y:S02]  /*156c0*/  SYNCS.PHASECHK.TRANS64.TRYWAIT P1, [R3+URZ+0x38860], R2 ;  /* 0x03886002030075a7 */ /* 0x008724000802017f */
[----:B----4-:R-:W-:Y:S05]  /*156d0*/  @!P1 NANOSLEEP.SYNCS 0x989680 ;  /* 0x009896800000995d */ /* 0x010fea0003900000 */
[----:B------:R-:W4:Y:S02]  /*156e0*/  @!P1 SYNCS.PHASECHK.TRANS64 P1, [R3+URZ+0x38860], R2 ;  /* 0x03886002030095a7 */ /* 0x000f24000802007f */
[----:B----4-:R-:W-:Y:S05]  /*156f0*/  @!P1 BRA `(.L_x_2286) ;  /* 0xfffffffc00f09947 */ /* 0x010fea000383ffff */
[----:B------:R-:W-:Y:S05]  /*15700*/  BRA `(.L_x_2332) ;  /* 0xffffffe800d07947 */ /* 0x000fea000383ffff */
.L_x_2288:
[----:B----4-:R4:W0:Y:S02]  /*15710*/  SYNCS.PHASECHK.TRANS64.TRYWAIT P0, [R4+URZ+0x38880], R5 ;  /* 0x03888005040075a7 */ /* 0x010824000800017f */
[----:B0-----:R-:W-:Y:S05]  /*15720*/  @!P0 NANOSLEEP.SYNCS 0x989680 ;  /* 0x009896800000895d */ /* 0x001fea0003900000 */
[----:B------:R-:W0:Y:S02]  /*15730*/  @!P0 SYNCS.PHASECHK.TRANS64 P0, [R4+URZ+0x38880], R5 ;  /* 0x03888005040085a7 */ /* 0x000e24000800007f */
[----:B0-----:R-:W-:Y:S05]  /*15740*/  @!P0 BRA `(.L_x_2288) ;  /* 0xfffffffc00f08947 */ /* 0x001fea000383ffff */
[----:B------:R-:W-:Y:S05]  /*15750*/  BRA `(.L_x_2289) ;  /* 0xffffffe800cc7947 */ /* 0x000fea000383ffff */
.L_x_2333:
        /* <DEDUP_REMOVED lines=10> */
.L_x_12957:


//--------------------- .text._ZN7cutlass13device_kernelIN5flash11enable_sm90INS1_16FlashAttnFwdSm90INS1_25CollectiveMainloopFwdSm90ILi2EN4cute5tupleIJNS5_1CILi1EEES8_S8_EEENS6_IJNS7_ILi128EEESA_NS7_ILi256EEEEEELi256ENS_12float_e4m3_tEfNS_4arch4Sm90ELb1ELb0ELb0ELb1ELb0ELb1ELb0ELb1ELb1ELb1ELb0ELb0EEENS1_21CollectiveEpilogueFwdINS6_IJSA_SB_SA_EEES9_NS_10bfloat16_tESF_Li256ELb1ELb1ELb0ELb1EEENS1_36VarlenDynamicPersistentTileSchedulerILi128ELi128ELi256ELi128ELb0ELb1ELb1ELb1ELb1ELb1EEEEEEEEEvNT_6ParamsE --------------------------
	.section	.text._ZN7cutlass13device_kernelIN5flash11enable_sm90INS1_16FlashAttnFwdSm90INS1_25CollectiveMainloopFwdSm90ILi2EN4cute5tupleIJNS5_1CILi1EEES8_S8_EEENS6_IJNS7_ILi128EEESA_NS7_ILi256EEEEEELi256ENS_12float_e4m3_tEfNS_4arch4Sm90ELb1ELb0ELb0ELb1ELb0ELb1ELb0ELb1ELb1ELb1ELb0ELb0EEENS1_21CollectiveEpilogueFwdINS6_IJSA_SB_SA_EEES9_NS_10bfloat16_tESF_Li256ELb1ELb1ELb0ELb1EEENS1_36VarlenDynamicPersistentTileSchedulerILi128ELi128ELi256ELi128ELb0ELb1ELb1ELb1ELb1ELb1EEEEEEEEEvNT_6ParamsE,"ax",@progbits
	.align	128
.text._ZN7cutlass13device_kernelIN5flash11enable_sm90INS1_16FlashAttnFwdSm90INS1_25CollectiveMainloopFwdSm90ILi2EN4cute5tupleIJNS5_1CILi1EEES8_S8_EEENS6_IJNS7_ILi128EEESA_NS7_ILi256EEEEEELi256ENS_12float_e4m3_tEfNS_4arch4Sm90ELb1ELb0ELb0ELb1ELb0ELb1ELb0ELb1ELb1ELb1ELb0ELb0EEENS1_21CollectiveEpilogueFwdINS6_IJSA_SB_SA_EEES9_NS_10bfloat16_tESF_Li256ELb1ELb1ELb0ELb1EEENS1_36VarlenDynamicPersistentTileSchedulerILi128ELi128ELi256ELi128ELb0ELb1ELb1ELb1ELb1ELb1EEEEEEEEEvNT_6ParamsE:
        .type           _ZN7cutlass13device_kernelIN5flash11enable_sm90INS1_16FlashAttnFwdSm90INS1_25CollectiveMainloopFwdSm90ILi2EN4cute5tupleIJNS5_1CILi1EEES8_S8_EEENS6_IJNS7_ILi128EEESA_NS7_ILi256EEEEEELi256ENS_12float_e4m3_tEfNS_4arch4Sm90ELb1ELb0ELb0ELb1ELb0ELb1ELb0ELb1ELb1ELb1ELb0ELb0EEENS1_21CollectiveEpilogueFwdINS6_IJSA_SB_SA_EEES9_NS_10bfloat16_tESF_Li256ELb1ELb1ELb0ELb1EEENS1_36VarlenDynamicPersistentTileSchedulerILi128ELi128ELi256ELi128ELb0ELb1ELb1ELb1ELb1ELb1EEEEEEEEEvNT_6ParamsE,@function
        .size           _ZN7cutlass13device_kernelIN5flash11enable_sm90INS1_16FlashAttnFwdSm90INS1_25CollectiveMainloopFwdSm90ILi2EN4cute5tupleIJNS5_1CILi1EEES8_S8_EEENS6_IJNS7_ILi128EEESA_NS7_ILi256EEEEEELi256ENS_12float_e4m3_tEfNS_4arch4Sm90ELb1ELb0ELb0ELb1ELb0ELb1ELb0ELb1ELb1ELb1ELb0ELb0EEENS1_21CollectiveEpilogueFwdINS6_IJSA_SB_SA_EEES9_NS_10bfloat16_tESF_Li256ELb1ELb1ELb0ELb1EEENS1_36VarlenDynamicPersistentTileSchedulerILi128ELi128ELi256ELi128ELb0ELb1ELb1ELb1ELb1ELb1EEEEEEEEEvNT_6ParamsE,(.L_x_12958 - _ZN7cutlass13device_kernelIN5flash11enable_sm90INS1_16FlashAttnFwdSm90INS1_25CollectiveMainloopFwdSm90ILi2EN4cute5tupleIJNS5_1CILi1EEES8_S8_EEENS6_IJNS7_ILi128EEESA_NS7_ILi256EEEEEELi256ENS_12float_e4m3_tEfNS_4arch4Sm90ELb1ELb0ELb0ELb1ELb0ELb1ELb0ELb1ELb1ELb1ELb0ELb0EEENS1_21CollectiveEpilogueFwdINS6_IJSA_SB_SA_EEES9_NS_10bfloat16_tESF_Li256ELb1ELb1ELb0ELb1EEENS1_36VarlenDynamicPersistentTileSchedulerILi128ELi128ELi256ELi128ELb0ELb1ELb1ELb1ELb1ELb1EEEEEEEEEvNT_6ParamsE)
        .other          _ZN7cutlass13device_kernelIN5flash11enable_sm90INS1_16FlashAttnFwdSm90INS1_25CollectiveMainloopFwdSm90ILi2EN4cute5tupleIJNS5_1CILi1EEES8_S8_EEENS6_IJNS7_ILi128EEESA_NS7_ILi256EEEEEELi256ENS_12float_e4m3_tEfNS_4arch4Sm90ELb1ELb0ELb0ELb1ELb0ELb1ELb0ELb1ELb1ELb1ELb0ELb0EEENS1_21CollectiveEpilogueFwdINS6_IJSA_SB_SA_EEES9_NS_10bfloat16_tESF_Li256ELb1ELb1ELb0ELb1EEENS1_36VarlenDynamicPersistentTileSchedulerILi128ELi128ELi256ELi128ELb0ELb1ELb1ELb1ELb1ELb1EEEEEEEEEvNT_6ParamsE,@"STO_CUDA_ENTRY STV_DEFAULT"
_ZN7cutlass13device_kernelIN5flash11enable_sm90INS1_16FlashAttnFwdSm90INS1_25CollectiveMainloopFwdSm90ILi2EN4cute5tupleIJNS5_1CILi1EEES8_S8_EEENS6_IJNS7_ILi128EEESA_NS7_ILi256EEEEEELi256ENS_12float_e4m3_tEfNS_4arch4Sm90ELb1ELb0ELb0ELb1ELb0ELb1ELb0ELb1ELb1ELb1ELb0ELb0EEENS1_21CollectiveEpilogueFwdINS6_IJSA_SB_SA_EEES9_NS_10bfloat16_tESF_Li256ELb1ELb1ELb0ELb1EEENS1_36VarlenDynamicPersistentTileSchedulerILi128ELi128ELi256ELi128ELb0ELb1ELb1ELb1ELb1ELb1EEEEEEEEEvNT_6ParamsE:
        /* <DEDUP_REMOVED lines=24> */
.L_x_2335:
[----:B------:R-:W-:Y:S05]  /*0180*/  BSYNC B0 ;  /* 0x0000000000007941 */ /* 0x000fea0003800000 */
.L_x_2334:
        /* <DEDUP_REMOVED lines=41> */
.L_x_2336:
        /* <DEDUP_REMOVED lines=22> */
.L_x_2337:
        /* <DEDUP_REMOVED lines=18> */
.L_x_2338:
        /* <DEDUP_REMOVED lines=22> */
.L_x_2339:
        /* <DEDUP_REMOVED lines=22> */
.L_x_2340:
        /* <DEDUP_REMOVED lines=8> */
.L_x_2343:
        /* <DEDUP_REMOVED lines=30> */
[CC--:B------:R-:W-:Y:S02]  /*0bc0*/  LEA.HI R5, R3.reuse, R0.reuse, RZ, 0x4 ;  /* 0x0000000003057211 */ /* 0x0c0fe400078f20ff */
[CC--:B------:R-:W-:Y:S02]  /*0bd0*/  LEA.HI R19, R3.reuse, R0.reuse, RZ, 0x3 ;  /* 0x0000000003137211 */ /* 0x0c0fe400078f18ff */
[CC--:B------:R-:W-:Y:S02]  /*0be0*/  LEA.HI R8, R3.reuse, R0.reuse, RZ, 0x2 ;  /* 0x0000000003087211 */ /* 0x0c0fe400078f10ff */
[CC--:B------:R-:W-:Y:S02]  /*0bf0*/  LEA.HI R6, R3.reuse, R0.reuse, RZ, 0x5 ;  /* 0x0000000003067211 */ /* 0x0c0fe400078f28ff */
[----:B------:R-:W-:-:S02]  /*0c00*/  LEA.HI R4, R3, R0, RZ, 0x6 ;  /* 0x0000000003047211 */ /* 0x000fc400078f30ff */
[----:B------:R-:W-:Y:S01]  /*0c10*/  LOP3.LUT R9, R2, 0xffffff80, RZ, 0xc0, !PT ;  /* 0xffffff8002097812 */ /* 0x000fe200078ec0ff */
[----:B------:R-:W-:Y:S01]  /*0c20*/  IMAD.SHL.U32 R6, R6, 0x20, RZ ;  /* 0x0000002006067824 */ /* 0x000fe200078e00ff */
[----:B------:R-:W-:Y:S01]  /*0c30*/  LOP3.LUT R7, R5, 0x3fffff0, RZ, 0xc0, !PT ;  /* 0x03fffff005077812 */ /* 0x000fe200078ec0ff */
[----:B------:R-:W-:Y:S01]  /*0c40*/  IMAD.SHL.U32 R4, R4, 0x10, RZ ;  /* 0x0000001004047824 */ /* 0x000fe200078e00ff */
[----:B------:R-:W-:Y:S01]  /*0c50*/  LOP3.LUT R3, R19, 0xfffffff8, RZ, 0xc0, !PT ;  /* 0xfffffff813037812 */ /* 0x000fe200078ec0ff */
[----:B------:R-:W-:Y:S01]  /*0c60*/  IMAD.IADD R9, R0, 0x1, -R9 ;  /* 0x0000000100097824 */ /* 0x000fe200078e0a09 */
[----:B------:R-:W-:Y:S01]  /*0c70*/  LOP3.LUT R11, R8, 0xfffffffc, RZ, 0xc0, !PT ;  /* 0xfffffffc080b7812 */ /* 0x000fe200078ec0ff */
[----:B------:R-:W-:Y:S01]  /*0c80*/  IMAD.IADD R7, R0, 0x1, -R7 ;  /* 0x0000000100077824 */ /* 0x000fe200078e0a07 */
[----:B------:R-:W-:Y:S01]  /*0c90*/  LOP3.LUT R6, R6, 0xfffffc00, RZ, 0xc0, !PT ;  /* 0xfffffc0006067812 */ /* 0x000fe200078ec0ff */
[C---:B------:R-:W-:Y:S01]  /*0ca0*/  IMAD.IADD R22, R0.reuse, 0x1, -R3 ;  /* 0x0000000100167824 */ /* 0x040fe200078e0a03 */
[----:B------:R-:W-:Y:S01]  /*0cb0*/  SHF.R.S32.HI R3, RZ, 0x7, R2 ;  /* 0x00000007ff037819 */ /* 0x000fe20000011402 */
[----:B------:R-:W-:Y:S01]  /*0cc0*/  IMAD.IADD R13, R0, 0x1, -R11 ;  /* 0x00000001000d7824 */ /* 0x000fe200078e0a0b */
[----:B------:R-:W-:Y:S01]  /*0cd0*/  SHF.R.S32.HI R0, RZ, 0x4, R5 ;  /* 0x00000004ff007819 */ /* 0x000fe20000011405 */
[----:B------:R-:W-:Y:S01]  /*0ce0*/  IMAD R6, R7, 0x40, R6 ;  /* 0x0000004007067824 */ /* 0x000fe200078e0206 */
[----:B------:R-:W-:Y:S01]  /*0cf0*/  SHF.R.S32.HI R8, RZ, 0x1f, R9 ;  /* 0x0000001fff087819 */ /* 0x000fe20000011409 */
[C---:B------:R-:W-:Y:S01]  /*0d00*/  IMAD.SHL.U32 R16, R22.reuse, 0x10, RZ ;  /* 0x0000001016107824 */ /* 0x040fe200078e00ff */
[----:B------:R-:W-:Y:S01]  /*0d10*/  LEA.HI R5, R5, R0, RZ, 0x1 ;  /* 0x0000000005057211 */ /* 0x000fe200078f08ff */
[----:B------:R-:W-:Y:S01]  /*0d20*/  IMAD.SHL.U32 R22, R22, 0x8, RZ ;  /* 0x0000000816167824 */ /* 0x000fe200078e00ff */
[----:B------:R-:W-:-:S02]  /*0d30*/  LEA.HI R2, R2, R3, RZ, 0x1 ;  /* 0x0000000302027211 */ /* 0x000fc400078f08ff */
[----:B------:R-:W-:Y:S01]  /*0d40*/  LOP3.LUT R5, R5, 0x1ffffffe, RZ, 0xc0, !PT ;  /* 0x1ffffffe05057812 */ /* 0x000fe200078ec0ff */
[----:B------:R-:W-:Y:S01]  /*0d50*/  VIADD R233, R22, 0x40 ;  /* 0x0000004016e97836 */ /* 0x000fe20000000000 */
[----:B------:R-:W-:Y:S02]  /*0d60*/  SHF.R.S32.HI R19, RZ, 0x3, R19 ;  /* 0x00000003ff137819 */ /* 0x000fe40000011413 */
[----:B------:R-:W-:Y:S01]  /*0d70*/  LEA.HI R10, R8, R9, RZ, 0x2 ;  /* 0x00000009080a7211 */ /* 0x000fe200078f10ff */
[----:B------:R-:W-:Y:S01]  /*0d80*/  IMAD.IADD R5, R0, 0x1, -R5 ;  /* 0x0000000100057824 */ /* 0x000fe200078e0a05 */
[----:B------:R-:W-:Y:S01]  /*0d90*/  LOP3.LUT R2, R2, 0x3fffffe, RZ, 0xc0, !PT ;  /* 0x03fffffe02027812 */ /* 0x000fe200078ec0ff */
[----:B------:R-:W-:Y:S01]  /*0da0*/  VIADD R7, R19, 0x40 ;  /* 0x0000004013077836 */ /* 0x000fe20000000000 */
[--C-:B------:R-:W-:Y:S02]  /*0db0*/  SHF.R.S32.HI R11, RZ, 0x2, R10.reuse ;  /* 0x00000002ff0b7819 */ /* 0x100fe4000001140a */
[----:B------:R-:W-:-:S02]  /*0dc0*/  SHF.R.S32.HI R12, RZ, 0x1f, R10 ;  /* 0x0000001fff0c7819 */ /* 0x000fc4000001140a */
[----:B------:R-:W-:Y:S01]  /*0dd0*/  IADD3 R2, R3, -R2, RZ ;  /* 0x8000000203027210 */ /* 0x000fe20007ffe0ff */
[----:B------:R-:W-:Y:S01]  /*0de0*/  IMAD R3, R5, 0x8, R6 ;  /* 0x0000000805037824 */ /* 0x000fe200078e0206 */
[----:B------:R-:W-:Y:S02]  /*0df0*/  LEA.HI R12, R12, R11, RZ, 0x3 ;  /* 0x0000000b0c0c7211 */ /* 0x000fe400078f18ff */
[----:B------:R-:W-:Y:S02]  /*0e00*/  SHF.R.S32.HI R5, RZ, 0x1f, R7 ;  /* 0x0000001fff057819 */ /* 0x000fe40000011407 */
[----:B------:R-:W-:Y:S01]  /*0e10*/  LOP3.LUT R12, R12, 0xfffffff8, RZ, 0xc0, !PT ;  /* 0xfffffff80c0c7812 */ /* 0x000fe200078ec0ff */
[----:B------:R0:W-:Y:S01]  /*0e20*/  STL [R1+0x78], R3 ;  /* 0x0000780301007387 */ /* 0x0001e20000100800 */
[----:B------:R-:W-:Y:S02]  /*0e30*/  LEA.HI R8, R8, R9, RZ, 0x5 ;  /* 0x0000000908087211 */ /* 0x000fe400078f28ff */
[----:B------:R-:W-:Y:S01]  /*0e40*/  LEA.HI R5, R5, R7, RZ, 0x3 ;  /* 0x0000000705057211 */ /* 0x000fe200078f18ff */
[----:B------:R-:W-:Y:S01]  /*0e50*/  IMAD.IADD R11, R11, 0x1, -R12 ;  /* 0x000000010b0b7824 */ /* 0x000fe200078e0a0c */
[----:B------:R-:W-:-:S02]  /*0e60*/  LEA.HI R0, R13, R13, RZ, 0x1 ;  /* 0x0000000d0d007211 */ /* 0x000fc400078f08ff */
[----:B------:R-:W-:Y:S01]  /*0e70*/  SHF.R.S32.HI R8, RZ, 0x5, R8 ;  /* 0x00000005ff087819 */ /* 0x000fe20000011408 */
[----:B------:R-:W-:Y:S01]  /*0e80*/  IMAD.SHL.U32 R5, R5, 0x80, RZ ;  /* 0x0000008005057824 */ /* 0x000fe200078e00ff */
[----:B------:R-:W-:Y:S01]  /*0e90*/  LOP3.LUT R0, R0, 0x1ffffffe, RZ, 0xc0, !PT ;  /* 0x1ffffffe00007812 */ /* 0x000fe200078ec0ff */
[----:B0-----:R-:W-:Y:S01]  /*0ea0*/  IMAD.SHL.U32 R3, R7, 0x80, RZ ;  /* 0x0000008007037824 */ /* 0x001fe200078e00ff */
[----:B------:R-:W-:Y:S01]  /*0eb0*/  LOP3.LUT R10, R10, 0x7ffffffc, RZ, 0xc0, !PT ;  /* 0x7ffffffc0a0a7812 */ /* 0x000fe200078ec0ff */
[----:B------:R-:W-:Y:S01]  /*0ec0*/  IMAD R11, R8, 0x10, R11 ;  /* 0x00000010080b7824 */ /* 0x000fe200078e020b */
[----:B------:R-:W-:Y:S01]  /*0ed0*/  LOP3.LUT R5, R5, 0xfffffc00, RZ, 0xc0, !PT ;  /* 0xfffffc0005057812 */ /* 0x000fe200078ec0ff */
[----:B------:R-:W-:Y:S01]  /*0ee0*/  IMAD.IADD R13, R13, 0x1, -R0 ;  /* 0x000000010d0d7824 */ /* 0x000fe200078e0a00 */
[----:B------:R-:W-:Y:S01]  /*0ef0*/  LOP3.LUT R3, R3, 0x380, RZ, 0xc0, !PT ;  /* 0x0000038003037812 */ /* 0x000fe200078ec0ff */
[----:B------:R-:W-:Y:S01]  /*0f00*/  IMAD R2, R2, 0x40, R11 ;  /* 0x0000004002027824 */ /* 0x000fe200078e020b */
[----:B------:R-:W-:Y:S01]  /*0f10*/  SHF.R.S32.HI R17, RZ, 0x1f, R16 ;  /* 0x0000001fff117819 */ /* 0x000fe20000011410 */
[----:B------:R-:W-:Y:S01]  /*0f20*/  IMAD.IADD R6, R9, 0x1, -R10 ;  /* 0x0000000109067824 */ /* 0x000fe200078e0a0a */
[----:B------:R-:W-:Y:S01]  /*0f30*/  SHF.R.U32.HI R0, RZ, 0x3, R3 ;  /* 0x00000003ff007819 */ /* 0x000fe20000011603 */
[----:B------:R0:W-:Y:S01]  /*0f40*/  STL [R1+0x34], R5 ;  /* 0x0000340501007387 */ /* 0x0001e20000100800 */
[----:B------:R-:W-:Y:S01]  /*0f50*/  LOP3.LUT R3, R3, 0x70, R16, 0xf8, !PT ;  /* 0x0000007003037812 */ /* 0x000fe200078ef810 */
[----:B------:R-:W-:Y:S01]  /*0f60*/  VIADD R7, R19, 0x20 ;  /* 0x0000002013077836 */ /* 0x000fe20000000000 */
[----:B------:R-:W-:Y:S01]  /*0f70*/  LOP3.LUT R9, R4, 0xfffffc00, RZ, 0xc0, !PT ;  /* 0xfffffc0004097812 */ /* 0x000fe200078ec0ff */
[----:B------:R1:W-:Y:S04]  /*0f80*/  STL [R1+0x44], R6 ;  /* 0x0000440601007387 */ /* 0x0003e80000100800 */
[----:B------:R-:W-:Y:S01]  /*0f90*/  STL [R1+0x14], R25 ;  /* 0x0000141901007387 */ /* 0x000fe20000100800 */
[----:B0-----:R-:W-:-:S02]  /*0fa0*/  LOP3.LUT R5, R5, R3, R0, 0xf6, !PT ;  /* 0x0000000305057212 */ /* 0x001fc400078ef600 */
[----:B------:R-:W-:Y:S01]  /*0fb0*/  LEA R0, R13, R2, 0x3 ;  /* 0x000000020d007211 */ /* 0x000fe200078e18ff */
[----:B-1----:R-:W-:Y:S01]  /*0fc0*/  VIADD R6, R19, 0x60 ;  /* 0x0000006013067836 */ /* 0x002fe20000000000 */
[----:B------:R-:W-:-:S03]  /*0fd0*/  SHF.R.S32.HI R2, RZ, 0x1f, R19 ;  /* 0x0000001fff027819 */ /* 0x000fc60000011413 */
[----:B------:R0:W-:Y:S01]  /*0fe0*/  STL [R1+0x48], R0 ;  /* 0x0000480001007387 */ /* 0x0001e20000100800 */
[----:B------:R-:W-:Y:S01]  /*0ff0*/  SHF.R.S32.HI R2, RZ, 0x1f, R7 ;  /* 0x0000001fff027819 */ /* 0x000fe20000011407 */
[----:B------:R-:W-:Y:S01]  /*1000*/  IMAD.SHL.U32 R3, R6, 0x80, RZ ;  /* 0x0000008006037824 */ /* 0x000fe200078e00ff */
[----:B------:R-:W-:Y:S01]  /*1010*/  SHF.R.S32.HI R4, RZ, 0x1f, R6 ;  /* 0x0000001fff047819 */ /* 0x000fe20000011406 */
[----:B------:R-:W-:Y:S01]  /*1020*/  STL [R1+0x18], R26 ;  /* 0x0000181a01007387 */ /* 0x000fe20000100800 */
[----:B------:R-:W-:Y:S02]  /*1030*/  LEA.HI R2, R2, R7, RZ, 0x3 ;  /* 0x0000000702027211 */ /* 0x000fe400078f18ff */
[----:B------:R-:W-:Y:S01]  /*1040*/  LEA.HI R4, R4, R6, RZ, 0x3 ;  /* 0x0000000604047211 */ /* 0x000fe200078f18ff */
[----:B------:R-:W-:Y:S01]  /*1050*/  STL [R1+0x1c], R27 ;  /* 0x00001c1b01007387 */ /* 0x000fe20000100800 */
[----:B------:R-:W-:Y:S01]  /*1060*/  LOP3.LUT R6, R3, 0x380, RZ, 0xc0, !PT ;  /* 0x0000038003067812 */ /* 0x000fe200078ec0ff */
[----:B0-----:R-:W-:Y:S01]  /*1070*/  IMAD.SHL.U32 R0, R19, 0x80, RZ ;  /* 0x0000008013007824 */ /* 0x001fe200078e00ff */
[----:B------:R-:W-:Y:S01]  /*1080*/  SHF.L.U32 R4, R4, 0x7, RZ ;  /* 0x0000000704047819 */ /* 0x000fe200000006ff */
[----:B------:R-:W-:Y:S01]  /*1090*/  IMAD.SHL.U32 R2, R2, 0x80, RZ ;  /* 0x0000008002027824 */ /* 0x000fe200078e00ff */
[----:B------:R-:W-:Y:S02]  /*10a0*/  STL [R1+0x3c], R9 ;  /* 0x00003c0901007387 */ /* 0x000fe40000100800 */
[----:B------:R-:W-:Y:S01]  /*10b0*/  LOP3.LUT R8, R0, 0x380, RZ, 0xc0, !PT ;  /* 0x0000038000087812 */ /* 0x000fe200078ec0ff */
[----:B------:R-:W-:Y:S01]  /*10c0*/  IMAD.SHL.U32 R0, R7, 0x80, RZ ;  /* 0x0000008007007824 */ /* 0x000fe200078e00ff */
[----:B------:R-:W-:-:S02]  /*10d0*/  LOP3.LUT R2, R2, 0xfffffc00, RZ, 0xc0, !PT ;  /* 0xfffffc0002027812 */ /* 0x000fc400078ec0ff */
[----:B------:R-:W-:Y:S02]  /*10e0*/  SHF.R.U32.HI R10, RZ, 0x3, R8 ;  /* 0x00000003ff0a7819 */ /* 0x000fe40000011608 */
[----:B------:R-:W-:Y:S01]  /*10f0*/  LOP3.LUT R7, R0, 0x380, RZ, 0xc0, !PT ;  /* 0x0000038000077812 */ /* 0x000fe200078ec0ff */
[----:B------:R-:W-:Y:S01]  /*1100*/  STL [R1+0x38], R2 ;  /* 0x0000380201007387 */ /* 0x000fe20000100800 */
[----:B------:R-:W-:Y:S02]  /*1110*/  LOP3.LUT R0, R8, 0x70, R16, 0xf8, !PT ;  /* 0x0000007008007812 */ /* 0x000fe400078ef810 */
[----:B------:R-:W-:Y:S02]  /*1120*/  LOP3.LUT R4, R4, 0xfffffc00, RZ, 0xc0, !PT ;  /* 0xfffffc0004047812 */ /* 0x000fe400078ec0ff */
[----:B------:R-:W-:Y:S02]  /*1130*/  LOP3.LUT R0, R9, R0, R10, 0xf6, !PT ;  /* 0x0000000009007212 */ /* 0x000fe400078ef60a */
[----:B------:R-:W-:Y:S01]  /*1140*/  SHF.R.U32.HI R8, RZ, 0x3, R7 ;  /* 0x00000003ff087819 */ /* 0x000fe20000011607 */
[----:B------:R0:W-:Y:S01]  /*1150*/  STL [R1+0x30], R4 ;  /* 0x0000300401007387 */ /* 0x0001e20000100800 */
[----:B------:R-:W-:-:S02]  /*1160*/  LOP3.LUT R3, R7, 0x70, R16, 0xf8, !PT ;  /* 0x0000007007037812 */ /* 0x000fc400078ef810 */
[----:B------:R-:W-:Y:S01]  /*1170*/  SHF.R.U32.HI R7, RZ, 0x3, R6 ;  /* 0x00000003ff077819 */ /* 0x000fe20000011606 */
[----:B------:R1:W-:Y:S01]  /*1180*/  STL [R1+0x4c], R0 ;  /* 0x00004c0001007387 */ /* 0x0003e20000100800 */
[----:B------:R-:W-:Y:S02]  /*1190*/  LOP3.LUT R6, R6, 0x70, R16, 0xf8, !PT ;  /* 0x0000007006067812 */ /* 0x000fe400078ef810 */
[----:B------:R-:W-:Y:S02]  /*11a0*/  LOP3.LUT R3, R2, R3, R8, 0xf6, !PT ;  /* 0x0000000302037212 */ /* 0x000fe400078ef608 */
[----:B------:R-:W-:Y:S01]  /*11b0*/  LOP3.LUT R7, R4, R6, R7, 0xf6, !PT ;  /* 0x0000000604077212 */ /* 0x000fe200078ef607 */
[C---:B0-----:R-:W-:Y:S02]  /*11c0*/  IMAD.IADD R4, R18.reuse, 0x1, R5 ;  /* 0x0000000112047824 */ /* 0x041fe400078e0205 */
[C---:B------:R-:W-:Y:S02]  /*11d0*/  IMAD.IADD R2, R18.reuse, 0x1, R3 ;  /* 0x0000000112027824 */ /* 0x040fe400078e0203 */
[----:B-1----:R-:W-:-:S05]  /*11e0*/  IMAD.IADD R0, R18, 0x1, R0 ;  /* 0x0000000112007824 */ /* 0x002fca00078e0200 */
[----:B------:R0:W-:Y:S04]  /*11f0*/  STL [R1+0x40], R0 ;  /* 0x0000400001007387 */ /* 0x0001e80000100800 */
[----:B------:R1:W-:Y:S04]  /*1200*/  STL [R1+0x70], R4 ;  /* 0x0000700401007387 */ /* 0x0003e80000100800 */
[----:B------:R1:W-:Y:S01]  /*1210*/  STL [R1+0x74], R2 ;  /* 0x0000740201007387 */ /* 0x0003e20000100800 */
[----:B0-----:R-:W-:-:S05]  /*1220*/  IMAD.IADD R0, R18, 0x1, R7 ;  /* 0x0000000112007824 */ /* 0x001fca00078e0207 */
[----:B------:R1:W-:Y:S02]  /*1230*/  STL [R1+0x6c], R0 ;  /* 0x00006c0001007387 */ /* 0x0003e40000100800 */
.L_x_2549:
        /* <DEDUP_REMOVED lines=9> */
[----:B------:R-:W-:Y:S01]  /*12d0*/  ISETP.NE.AND.EX P1, PT, RZ, UR5, PT, P1 ;  /* 0x00000005ff007c0c */ /* 0x000fe2000bf25310 */
[----:B------:R-:W-:Y:S01]  /*12e0*/  IMAD.MOV.U32 R29, RZ, RZ, RZ ;  /* 0x000000ffff1d7224 */ /* 0x000fe200078e00ff */
[----:B------:R-:W-:-:S04]  /*12f0*/  ISETP.NE.U32.AND P0, PT, RZ, UR6, PT ;  /* 0x00000006ff007c0c */ /* 0x000fc8000bf05070 */
        /* <DEDUP_REMOVED lines=11> */
[----:B------:R-:W-:Y:S01]  /*13b0*/  IADD3 R8, P3, R28, UR6, RZ ;  /* 0x000000061c087c10 */ /* 0x000fe2000ff7e0ff */
        /* <DEDUP_REMOVED lines=8> */
[----:B------:R-:W2:Y:S01]  /*1440*/  @P2 LDG.E R2, desc[UR46][R6.64] ;  /* 0x0000002e06022981 */ /* 0x000ea2000c1e1900 */
[----:B------:R-:W-:-:S03]  /*1450*/  UISETP.NE.U32.AND UP0, UPT, UR4, URZ, UPT ;  /* 0x0000003f0400728c */ /* 0x000fc6000bf05070 */
[----:B------:R-:W-:Y:S01]  /*1460*/  ULDC UR4, c[0x0][0x424] ;  /* 0x0001090000047ab9 */ /* 0x000fe20000000800 */
[----:B------:R-:W-:-:S03]  /*1470*/  UISETP.NE.AND.EX UP0, UPT, UR5, URZ, UPT, UP0 ;  /* 0x0000003f0500728c */ /* 0x000fc6000bf05300 */
[----:B------:R-:W-:Y:S01]  /*1480*/  ULDC UR5, c[0x0][0x2f0] ;  /* 0x0000bc0000057ab9 */ /* 0x000fe20000000800 */
[----:B------:R-:W-:-:S04]  /*1490*/  USEL UR4, UR4, 0x1, UP0 ;  /* 0x0000000104047887 */ /* 0x000fc80008000000 */
[----:B------:R-:W-:-:S03]  /*14a0*/  UIMAD UR4, UR4, UR5, URZ ;  /* 0x00000005040472a4 */ /* 0x000fc6000f8e023f */
[----:B------:R-:W-:-:S03]  /*14b0*/  ULDC UR5, c[0x0][0x348] ;  /* 0x0000d20000057ab9 */ /* 0x000fc60000000800 */
[----:B------:R-:W-:Y:S02]  /*14c0*/  IMAD.U32 R26, RZ, RZ, UR4 ;  /* 0x00000004ff1a7e24 */ /* 0x000fe4000f8e00ff */
[----:B------:R-:W-:Y:S01]  /*14d0*/  IMAD.MOV.U32 R27, RZ, RZ, R0 ;  /* 0x000000ffff1b7224 */ /* 0x000fe200078e0000 */
[----:B--2---:R0:W-:Y:S01]  /*14e0*/  STL [R1+0x4], R2 ;  /* 0x0000040201007387 */ /* 0x0041e20000100800 */
[----:B------:R-:W-:Y:S01]  /*14f0*/  IMAD.MOV.U32 R10, RZ, RZ, R2 ;  /* 0x000000ffff0a7224 */ /* 0x000fe200078e0002 */
[----:B0-----:R-:W-:Y:S01]  /*1500*/  MOV R2, UR5 ;  /* 0x0000000500027c02 */ /* 0x001fe20008000f00 */
[----:B-1-3--:R-:W-:Y:S06]  /*1510*/  @P2 BRA `(.L_x_2345) ;  /* 0x0000000000282947 */ /* 0x00afec0003800000 */
[----:B------:R-:W-:Y:S02]  /*1520*/  ULDC.64 UR4, c[0x0][0xa00] ;  /* 0x0002800000047ab9 */ /* 0x000fe40000000a00 */
[----:B------:R-:W-:-:S04]  /*1530*/  ISETP.NE.U32.AND P1, PT, RZ, UR4, PT ;  /* 0x00000004ff007c0c */ /* 0x000fc8000bf25070 */
[----:B------:R-:W-:-:S13]  /*1540*/  ISETP.NE.AND.EX P1, PT, RZ, UR5, PT, P1 ;  /* 0x00000005ff007c0c */ /* 0x000fda000bf25310 */
[----:B------:R-:W-:Y:S05]  /*1550*/  @!P1 BRA `(.L_x_2345) ;  /* 0x0000000000189947 */ /* 0x000fea0003800000 */
[----:B------:R-:W0:Y:S02]  /*1560*/  LDC.64 R4, c[0x0][0xa00] ;  /* 0x00028000ff047b82 */ /* 0x000e240000000a00 */
[----:B0-----:R-:W-:-:S05]  /*1570*/  IMAD.WIDE R4, R27, 0x4, R4 ;  /* 0x000000041b047825 */ /* 0x001fca00078e0204 */
[----:B------:R-:W2:Y:S04]  /*1580*/  LDG.E R0, desc[UR46][R4.64] ;  /* 0x0000002e04007981 */ /* 0x000ea8000c1e1900 */
[----:B------:R-:W2:Y:S02]  /*1590*/  LDG.E R7, desc[UR46][R4.64+0x4] ;  /* 0x0000042e04077981 */ /* 0x000ea4000c1e1900 */
[----:B--2---:R-:W-:-:S05]  /*15a0*/  IMAD.IADD R10, R7, 0x1, -R0 ;  /* 0x00000001070a7824 */ /* 0x004fca00078e0a00 */
[----:B------:R0:W-:Y:S02]  /*15b0*/  STL [R1+0x4], R10 ;  /* 0x0000040a01007387 */ /* 0x0001e40000100800 */
.L_x_2345:
[----:B------:R-:W2:Y:S01]  /*15c0*/  LDL R31, [R1+0x18] ;  /* 0x00001800011f7983 */ /* 0x000ea20000100800 */
[----:B------:R-:W-:Y:S02]  /*15d0*/  ULDC.64 UR4, c[0x0][0xa20] ;  /* 0x0002880000047ab9 */ /* 0x000fe40000000a00 */
[----:B------:R-:W-:-:S04]  /*15e0*/  ISETP.NE.U32.AND P1, PT, RZ, UR4, PT ;  /* 0x00000004ff007c0c */ /* 0x000fc8000bf25070 */
[----:B------:R-:W-:Y:S01]  /*15f0*/  ISETP.NE.AND.EX P1, PT, RZ, UR5, PT, P1 ;  /* 0x00000005ff007c0c */ /* 0x000fe2000bf25310 */
[----:B--2---:R1:W-:-:S12]  /*1600*/  STL [R1+0x50], R31 ;  /* 0x0000501f01007387 */ /* 0x0043d80000100800 */
[----:B------:R-:W-:Y:S05]  /*1610*/  @!P1 BRA `(.L_x_2346) ;  /* 0x0000000000109947 */ /* 0x000fea0003800000 */
[----:B------:R-:W-:-:S04]  /*1620*/  IADD3 R4, P0, R28, UR4, RZ ;  /* 0x000000041c047c10 */ /* 0x000fc8000ff1e0ff */
[----:B------:R-:W-:-:S05]  /*1630*/  IADD3.X R5, R30, UR5, RZ, P0, !PT ;  /* 0x000000051e057c10 */ /* 0x000fca00087fe4ff */
[----:B------:R2:W5:Y:S01]  /*1640*/  LDG.E R26, desc[UR46][R4.64] ;  /* 0x0000002e041a7981 */ /* 0x000562000c1e1900 */
[----:B------:R-:W-:Y:S05]  /*1650*/  BRA `(.L_x_2347) ;  /* 0x0000000000107947 */ /* 0x000fea0003800000 */
.L_x_2346:
[----:B------:R-:W-:Y:S05]  /*1660*/  @!P0 BRA `(.L_x_2347) ;  /* 0x00000000000c8947 */ /* 0x000fea0003800000 */
[----:B------:R-:W2:Y:S04]  /*1670*/  LDG.E R5, desc[UR46][R8.64] ;  /* 0x0000002e08057981 */ /* 0x000ea8000c1e1900 */
[----:B------:R-:W2:Y:S02]  /*1680*/  LDG.E R26, desc[UR46][R8.64+0x4] ;  /* 0x0000042e081a7981 */ /* 0x000ea4000c1e1900 */
[----:B--2---:R-:W-:-:S07]  /*1690*/  IMAD.IADD R26, R26, 0x1, -R5 ;  /* 0x000000011a1a7824 */ /* 0x004fce00078e0a05 */
.L_x_2347:
[----:B------:R-:W-:Y:S01]  /*16a0*/  ULDC.64 UR4, c[0x0][0xa10] ;  /* 0x0002840000047ab9 */ /* 0x000fe20000000a00 */
[----:B------:R-:W3:Y:S01]  /*16b0*/  LDL.LU R12, [R1+0x14] ;  /* 0x00001400010c7983 */ /* 0x000ee20000300800 */
[----:B------:R-:W-:Y:S01]  /*16c0*/  ISETP.NE.U32.AND P0, PT, RZ, UR4, PT ;  /* 0x00000004ff007c0c */ /* 0x000fe2000bf05070 */
[----:B------:R-:W4:Y:S03]  /*16d0*/  LDC R8, c[0x0][0x448] ;  /* 0x00011200ff087b82 */ /* 0x000f260000000800 */
[----:B------:R-:W-:Y:S01]  /*16e0*/  ISETP.NE.AND.EX P0, PT, RZ, UR5, PT, P0 ;  /* 0x00000005ff007c0c */ /* 0x000fe2000bf05300 */
[----:B------:R-:W-:-:S12]  /*16f0*/  ULDC.64 UR4, c[0x0][0xa30] ;  /* 0x00028c0000047ab9 */ /* 0x000fd80000000a00 */
[----:B--2---:R-:W2:Y:S02]  /*1700*/  @P0 LDC.64 R4, c[0x0][0xa10] ;  /* 0x00028400ff040b82 */ /* 0x004ea40000000a00 */
[----:B--2---:R-:W-:-:S05]  /*1710*/  @P0 IMAD.WIDE R4, R27, 0x4, R4 ;  /* 0x000000041b040825 */ /* 0x004fca00078e0204 */
[----:B------:R-:W2:Y:S04]  /*1720*/  @P0 LDG.E R0, desc[UR46][R4.64] ;  /* 0x0000002e04000981 */ /* 0x000ea8000c1e1900 */
[----:B------:R0:W2:Y:S01]  /*1730*/  @P0 LDG.E R9, desc[UR46][R4.64+0x4] ;  /* 0x0000042e04090981 */ /* 0x0000a2000c1e1900 */
[----:B------:R-:W-:Y:S01]  /*1740*/  ISETP.NE.U32.AND P1, PT, RZ, UR4, PT ;  /* 0x00000004ff007c0c */ /* 0x000fe2000bf25070 */
[----:B-----5:R-:W-:-:S03]  /*1750*/  IMAD.MOV.U32 R113, RZ, RZ, R26 ;  /* 0x000000ffff717224 */ /* 0x020fc600078e001a */
[----:B------:R-:W-:-:S13]  /*1760*/  ISETP.NE.AND.EX P1, PT, RZ, UR5, PT, P1 ;  /* 0x00000005ff007c0c */ /* 0x000fda000bf25310 */
[----:B------:R-:W-:-:S04]  /*1770*/  @P1 IADD3 R6, P2, R28, UR4, RZ ;  /* 0x000000041c061c10 */ /* 0x000fc8000ff5e0ff */
[----:B------:R-:W-:-:S05]  /*1780*/  @P1 IADD3.X R7, R30, UR5, RZ, P2, !PT ;  /* 0x000000051e071c10 */ /* 0x000fca00097fe4ff */
[----:B------:R1:W5:Y:S01]  /*1790*/  @P1 LDG.E R113, desc[UR46][R6.64] ;  /* 0x0000002e06711981 */ /* 0x000362000c1e1900 */
[----:B----4-:R-:W-:-:S13]  /*17a0*/  ISETP.NE.AND P1, PT, R8, 0x1, PT ;  /* 0x000000010800780c */ /* 0x010fda0003f25270 */
[----:B------:R-:W4:Y:S08]  /*17b0*/  @P1 LDC R11, c[0x0][0x44c] ;  /* 0x00011300ff0b1b82 */ /* 0x000f300000000800 */
[----:B0-----:R-:W0:Y:S01]  /*17c0*/  @P1 LDC R5, c[0x0][0x450] ;  /* 0x00011400ff051b82 */ /* 0x001e220000000800 */
[----:B---3--:R-:W-:-:S04]  /*17d0*/  IMAD.SHL.U32 R12, R12, 0x80, RZ ;  /* 0x000000800c0c7824 */ /* 0x008fc800078e00ff */
[----:B------:R-:W-:Y:S01]  /*17e0*/  VIADD R4, R12, 0x7f ;  /* 0x0000007f0c047836 */ /* 0x000fe20000000000 */
[----:B------:R3:W-:Y:S01]  /*17f0*/  STL [R1], R12 ;  /* 0x0000000c01007387 */ /* 0x0007e20000100800 */
[----:B--2---:R-:W-:Y:S02]  /*1800*/  @P0 IMAD.IADD R2, R9, 0x1, -R0 ;  /* 0x0000000109020824 */ /* 0x004fe400078e0a00 */
[----:B------:R-:W-:Y:S02]  /*1810*/  IMAD.IADD R9, R26, 0x1, -R3 ;  /* 0x000000011a097824 */ /* 0x000fe400078e0a03 */
[----:B----4-:R-:W-:-:S04]  /*1820*/  @P1 IMAD.HI.U32 R0, R4, R11, RZ ;  /* 0x0000000b04001227 */ /* 0x010fc800078e00ff */
[----:B-1----:R-:W-:Y:S01]  /*1830*/  IMAD.IADD R6, R9, 0x1, R2 ;  /* 0x0000000109067824 */ /* 0x002fe200078e0202 */
[----:B0-----:R-:W-:Y:S01]  /*1840*/  @P1 SHF.R.U32.HI R4, RZ, R5, R0 ;  /* 0x00000005ff041219 */ /* 0x001fe20000011600 */
[----:B------:R-:W-:-:S03]  /*1850*/  IMAD.MOV R24, RZ, RZ, -R9 ;  /* 0x000000ffff187224 */ /* 0x000fc600078e0a09 */
[C---:B------:R-:W-:Y:S01]  /*1860*/  IADD3 R126, R6.reuse, 0x80, -R10 ;  /* 0x00000080067e7810 */ /* 0x040fe20007ffe80a */
[----:B------:R3:W-:Y:S01]  /*1870*/  STL [R1+0xc], R6 ;  /* 0x00000c0601007387 */ /* 0x0007e20000100800 */
[----:B------:R-:W-:Y:S02]  /*1880*/  IADD3 R0, R6, 0x7f, RZ ;  /* 0x0000007f06007810 */ /* 0x000fe40007ffe0ff */
[----:B------:R-:W-:Y:S01]  /*1890*/  VIMNMX R24, RZ, R24, !PT ;  /* 0x00000018ff187248 */ /* 0x000fe20007fe0100 */
[----:B------:R-:W-:Y:S01]  /*18a0*/  IMAD.IADD R4, R126, 0x1, R4 ;  /* 0x000000017e047824 */ /* 0x000fe200078e0204 */
[----:B------:R-:W-:-:S04]  /*18b0*/  SHF.R.S32.HI R3, RZ, 0x1f, R0 ;  /* 0x0000001fff037819 */ /* 0x000fc80000011400 */
[----:B------:R-:W-:Y:S02]  /*18c0*/  SHF.R.S32.HI R5, RZ, 0x1f, R4 ;  /* 0x0000001fff057819 */ /* 0x000fe40000011404 */
[----:B------:R-:W-:Y:S02]  /*18d0*/  LEA.HI R3, R3, R0, RZ, 0x7 ;  /* 0x0000000003037211 */ /* 0x000fe400078f38ff */
[----:B------:R-:W-:Y:S02]  /*18e0*/  LEA.HI R5, R5, R4, RZ, 0x7 ;  /* 0x0000000405057211 */ /* 0x000fe400078f38ff */
[----:B------:R-:W-:Y:S02]  /*18f0*/  SHF.R.S32.HI R127, RZ, 0x7, R3 ;  /* 0x00000007ff7f7819 */ /* 0x000fe40000011403 */
[----:B------:R-:W-:-:S04]  /*1900*/  SHF.R.S32.HI R0, RZ, 0x7, R5 ;  /* 0x00000007ff007819 */ /* 0x000fc80000011405 */
[----:B------:R-:W-:-:S05]  /*1910*/  VIMNMX R0, R127, R0, PT ;  /* 0x000000007f007248 */ /* 0x000fca0003fe0100 */
[----:B------:R-:W-:-:S05]  /*1920*/  IMAD R3, R0, 0x80, -R9 ;  /* 0x0000008000037824 */ /* 0x000fca00078e0a09 */
        /* <DEDUP_REMOVED lines=10> */
[----:B---3--:R-:W-:Y:S05]  /*19d0*/  @!P1 BRA `(.L_x_2348) ;  /* 0x000000a800f49947 */ /* 0x008fea0003800000 */
        /* <DEDUP_REMOVED lines=20> */
.L_x_2350:
[----:B------:R-:W-:Y:S05]  /*1b20*/  BSYNC B6 ;  /* 0x0000000000067941 */ /* 0x000fea0003800000 */
.L_x_2349:
        /* <DEDUP_REMOVED lines=20> */
.L_x_2352:
[----:B------:R-:W-:Y:S05]  /*1c70*/  BSYNC B6 ;  /* 0x0000000000067941 */ /* 0x000fea0003800000 */
.L_x_2351:
[----:B------:R-:W-:Y:S01]  /*1c80*/  ULDC.64 UR4, c[0x0][0x9f8] ;  /* 0x00027e0000047ab9 */ /* 0x000fe20000000a00 */
[----:B------:R-:W0:Y:S01]  /*1c90*/  S2R R20, SR_TID.X ;  /* 0x0000000000147919 */ /* 0x000e220000002100 */
[----:B------:R-:W-:Y:S01]  /*1ca0*/  ISETP.NE.U32.AND P0, PT, RZ, UR4, PT ;  /* 0x00000004ff007c0c */ /* 0x000fe2000bf05070 */
[----:B------:R-:W-:Y:S01]  /*1cb0*/  IMAD.IADD R88, R29, 0x1, R26 ;  /* 0x000000011d587824 */ /* 0x000fe200078e021a */
[----:B------:R-:W1:Y:S01]  /*1cc0*/  LDC.64 R104, c[0x0][0x300] ;  /* 0x0000c000ff687b82 */ /* 0x000e620000000a00 */
[----:B------:R-:W2:Y:S01]  /*1cd0*/  LDL R26, [R1+0x38] ;  /* 0x00003800011a7983 */ /* 0x000ea20000100800 */
[----:B------:R-:W-:Y:S01]  /*1ce0*/  ISETP.NE.AND.EX P0, PT, RZ, UR5, PT, P0 ;  /* 0x00000005ff007c0c */ /* 0x000fe2000bf05300 */
[----:B------:R-:W-:Y:S02]  /*1cf0*/  ULDC.64 UR6, c[0x0][0xa08] ;  /* 0x0002820000067ab9 */ /* 0x000fe40000000a00 */
[----:B------:R-:W3:Y:S01]  /*1d00*/  LDL R21, [R1+0x34] ;  /* 0x0000340001157983 */ /* 0x000ee20000100800 */
[----:B------:R-:W-:-:S02]  /*1d10*/  SHF.R.S32.HI R8, RZ, 0x1f, R31 ;  /* 0x0000001fff087819 */ /* 0x000fc4000001141f */
[----:B------:R-:W4:Y:S07]  /*1d20*/  LDC R37, c[0x0][0x3f4] ;  /* 0x0000fd00ff257b82 */ /* 0x000f2e0000000800 */
[----:B------:R-:W-:Y:S01]  /*1d30*/  @P0 IADD3 R4, P1, R28, UR4, RZ ;  /* 0x000000041c040c10 */ /* 0x000fe2000ff3e0ff */
[----:B------:R-:W4:Y:S01]  /*1d40*/  LDC.64 R32, c[0x0][0x3f8] ;  /* 0x0000fe00ff207b82 */ /* 0x000f220000000a00 */
[----:B------:R-:W2:Y:S02]  /*1d50*/  LDL R28, [R1+0x3c] ;  /* 0x00003c00011c7983 */ /* 0x000ea40000100800 */
[----:B------:R-:W-:Y:S01]  /*1d60*/  @P0 IADD3.X R5, R30, UR5, RZ, P1, !PT ;  /* 0x000000051e050c10 */ /* 0x000fe20008ffe4ff */
[----:B------:R-:W-:-:S04]  /*1d70*/  ULDC.64 UR4, c[0x0][0x308] ;  /* 0x0000c20000047ab9 */ /* 0x000fc80000000a00 */
[----:B------:R0:W3:Y:S01]  /*1d80*/  @P0 LDG.E R27, desc[UR46][R4.64] ;  /* 0x0000002e041b0981 */ /* 0x0000e2000c1e1900 */
[----:B------:R-:W-:Y:S01]  /*1d90*/  SHF.R.S32.HI R41, RZ, 0x1f, R88 ;  /* 0x0000001fff297819 */ /* 0x000fe20000011458 */
[CC--:B-1----:R-:W-:Y:S01]  /*1da0*/  IMAD.WIDE.U32 R6, R88.reuse, R104.reuse, RZ ;  /* 0x0000006858067225 */ /* 0x0c2fe200078e00ff */
[----:B------:R-:W-:Y:S02]  /*1db0*/  ISETP.NE.U32.AND P0, PT, RZ, UR6, PT ;  /* 0x00000006ff007c0c */ /* 0x000fe4000bf05070 */
[----:B0-----:R-:W-:Y:S01]  /*1dc0*/  SHF.R.U32.HI R34, RZ, 0x7, R20 ;  /* 0x00000007ff227819 */ /* 0x001fe20000011614 */
[----:B------:R-:W-:Y:S01]  /*1dd0*/  IMAD R0, R41, R104, RZ ;  /* 0x0000006829007224 */ /* 0x000fe200078e02ff */
[----:B------:R-:W2:Y:S01]  /*1de0*/  LDL R20, [R1+0x30] ;  /* 0x0000300001147983 */ /* 0x000ea20000100800 */
[----:B------:R-:W-:Y:S02]  /*1df0*/  ISETP.NE.AND.EX P0, PT, RZ, UR7, PT, P0 ;  /* 0x00000007ff007c0c */ /* 0x000fe4000bf05300 */
[----:B------:R-:W-:Y:S01]  /*1e00*/  IMAD R3, R88, R105, R0 ;  /* 0x0000006958037224 */ /* 0x000fe200078e0200 */
[----:B------:R-:W-:Y:S01]  /*1e10*/  ISETP.NE.AND P6, PT, R34, 0x1, PT ;  /* 0x000000012200780c */ /* 0x000fe20003fc5270 */
[----:B------:R-:W-:-:S02]  /*1e20*/  IMAD R0, R8, UR4, RZ ;  /* 0x0000000408007c24 */ /* 0x000fc4000f8e02ff */
[----:B------:R-:W-:Y:S02]  /*1e30*/  IMAD.IADD R7, R7, 0x1, R3 ;  /* 0x0000000107077824 */ /* 0x000fe400078e0203 */
[C---:B------:R-:W-:Y:S02]  /*1e40*/  IMAD R3, R31.reuse, UR5, R0 ;  /* 0x000000051f037c24 */ /* 0x040fe4000f8e0200 */
[----:B------:R-:W-:Y:S01]  /*1e50*/  IMAD.WIDE.U32 R4, R31, UR4, R6 ;  /* 0x000000041f047c25 */ /* 0x000fe2000f8e0006 */
[----:B------:R-:W-:-:S03]  /*1e60*/  ULDC.64 UR4, c[0x0][0x310] ;  /* 0x0000c40000047ab9 */ /* 0x000fc60000000a00 */
[----:B------:R-:W-:Y:S01]  /*1e70*/  IMAD.IADD R5, R5, 0x1, R3 ;  /* 0x0000000105057824 */ /* 0x000fe200078e0203 */
[----:B----4-:R-:W-:Y:S02]  /*1e80*/  ISETP.GE.AND P2, PT, R16, R37, PT ;  /* 0x000000251000720c */ /* 0x010fe40003f46270 */
[----:B------:R-:W-:Y:S01]  /*1e90*/  SHF.R.S32.HI R36, RZ, 0x1f, R19 ;  /* 0x0000001fff247819 */ /* 0x000fe20000011413 */
[C---:B------:R-:W-:Y:S01]  /*1ea0*/  VIADD R29, R19.reuse, 0x40 ;  /* 0x00000040131d7836 */ /* 0x040fe20000000000 */
[----:B------:R-:W-:Y:S01]  /*1eb0*/  SHF.R.S32.HI R23, RZ, 0x1f, R22 ;  /* 0x0000001fff177819 */ /* 0x000fe20000011416 */
[----:B------:R-:W-:Y:S02]  /*1ec0*/  VIADD R30, R19, 0x20 ;  /* 0x00000020131e7836 */ /* 0x000fe40000000000 */
[----:B------:R-:W-:Y:S02]  /*1ed0*/  IMAD.SHL.U32 R29, R29, 0x80, RZ ;  /* 0x000000801d1d7824 */ /* 0x000fe400078e00ff */
[----:B------:R-:W-:-:S03]  /*1ee0*/  IMAD.SHL.U32 R30, R30, 0x80, RZ ;  /* 0x000000801e1e7824 */ /* 0x000fc600078e00ff */
[----:B------:R-:W-:Y:S02]  /*1ef0*/  LOP3.LUT R29, R29, 0x380, RZ, 0xc0, !PT ;  /* 0x000003801d1d7812 */ /* 0x000fe400078ec0ff */
[----:B------:R-:W-:Y:S02]  /*1f00*/  LOP3.LUT R30, R30, 0x380, RZ, 0xc0, !PT ;  /* 0x000003801e1e7812 */ /* 0x000fe400078ec0ff */
[----:B------:R-:W-:Y:S01]  /*1f10*/  SHF.R.U32.HI R132, RZ, 0x3, R29 ;  /* 0x00000003ff847819 */ /* 0x000fe2000001161d */
[----:B------:R-:W-:-:S05]  /*1f20*/  IMAD.SHL.U32 R35, R19, 0x80, RZ ;  /* 0x0000008013237824 */ /* 0x000fca00078e00ff */
[----:B------:R-:W-:Y:S01]  /*1f30*/  LOP3.LUT R35, R35, 0x380, RZ, 0xc0, !PT ;  /* 0x0000038023237812 */ /* 0x000fe200078ec0ff */
[----:B------:R-:W-:Y:S01]  /*1f40*/  IMAD.WIDE.U32 R10, R19, R32, R16 ;  /* 0x00000020130a7225 */ /* 0x000fe200078e0010 */
[----:B------:R-:W-:-:S03]  /*1f50*/  SHF.L.U64.HI R91, R104, 0x5, R105 ;  /* 0x00000005685b7819 */ /* 0x000fc60000010269 */
[----:B------:R-:W-:-:S04]  /*1f60*/  IMAD.SHL.U32 R90, R104, 0x20, RZ ;  /* 0x00000020685a7824 */ /* 0x000fc800078e00ff */
[----:B------:R-:W-:-:S04]  /*1f70*/  IMAD.WIDE.U32 R130, R19, R104, R90 ;  /* 0x0000006813827225 */ /* 0x000fc800078e005a */
[----:B------:R-:W-:-:S04]  /*1f80*/  IMAD.WIDE.U32 R46, R19, R104, R16 ;  /* 0x00000068132e7225 */ /* 0x000fc800078e0010 */
[----:B------:R-:W-:-:S05]  /*1f90*/  VIADD R38, R19, 0x20 ;  /* 0x0000002013267836 */ /* 0x000fca0000000000 */
[----:B------:R-:W-:Y:S01]  /*1fa0*/  SHF.R.S32.HI R118, RZ, 0x1f, R38 ;  /* 0x0000001fff767819 */ /* 0x000fe20000011426 */
[----:B------:R-:W-:Y:S02]  /*1fb0*/  VIADD R38, R19, 0x60 ;  /* 0x0000006013267836 */ /* 0x000fe40000000000 */
[----:B------:R-:W-:Y:S02]  /*1fc0*/  VIADD R124, R34, 0x8 ;  /* 0x00000008227c7836 */ /* 0x000fe40000000000 */
[----:B------:R-:W-:Y:S01]  /*1fd0*/  IMAD.SHL.U32 R34, R37, 0x2, RZ ;  /* 0x0000000225227824 */ /* 0x000fe200078e00ff */
[----:B------:R-:W-:Y:S01]  /*1fe0*/  SHF.R.S32.HI R116, RZ, 0x1f, R38 ;  /* 0x0000001fff747819 */ /* 0x000fe20000011426 */
[----:B------:R-:W-:Y:S01]  /*1ff0*/  IMAD.SHL.U32 R125, R104, 0x80, RZ ;  /* 0x00000080687d7824 */ /* 0x000fe200078e00ff */
[----:B---3--:R-:W-:Y:S02]  /*2000*/  SHF.R.S32.HI R0, RZ, 0x1f, R27 ;  /* 0x0000001fff007819 */ /* 0x008fe4000001141b */
[----:B------:R-:W-:-:S02]  /*2010*/  SEL R101, R27, RZ, !P0 ;  /* 0x000000ff1b657207 */ /* 0x000fc40004000000 */
        /* <DEDUP_REMOVED lines=11> */
[----:B------:R-:W-:Y:S01]  /*20d0*/  IMAD.IADD R7, R7, 0x1, R3 ;  /* 0x0000000107077824 */ /* 0x000fe200078e0203 */
[----:B------:R-:W-:Y:S01]  /*20e0*/  SEL R3, R37, RZ, P2 ;  /* 0x000000ff25037207 */ /* 0x000fe20001000000 */
[----:B------:R-:W-:-:S03]  /*20f0*/  VIADD R27, R19, 0x60 ;  /* 0x00000060131b7836 */ /* 0x000fc60000000000 */
[----:B------:R-:W-:Y:S01]  /*2100*/  IADD3 R3, R16, R3, RZ ;  /* 0x0000000310037210 */ /* 0x000fe20007ffe0ff */
[-C--:B0-----:R-:W-:Y:S01]  /*2110*/  IMAD R12, R36, R4.reuse, RZ ;  /* 0x00000004240c7224 */ /* 0x081fe200078e02ff */
[----:B------:R-:W-:Y:S01]  /*2120*/  SHF.L.U32 R27, R27, 0x7, RZ ;  /* 0x000000071b1b7819 */ /* 0x000fe200000006ff */
[----:B------:R-:W-:Y:S01]  /*2130*/  IMAD R0, R9, UR4, RZ ;  /* 0x0000000409007c24 */ /* 0x000fe2000f8e02ff */
[----:B------:R-:W-:Y:S01]  /*2140*/  SHF.R.S32.HI R14, RZ, 0x1f, R3 ;  /* 0x0000001fff0e7819 */ /* 0x000fe20000011403 */
[----:B------:R-:W-:Y:S01]  /*2150*/  IMAD.WIDE.U32 R8, R19, R4, R22 ;  /* 0x0000000413087225 */ /* 0x000fe200078e0016 */
[----:B------:R-:W-:-:S03]  /*2160*/  LOP3.LUT R27, R27, 0x380, RZ, 0xc0, !PT ;  /* 0x000003801b1b7812 */ /* 0x000fc600078ec0ff */
[C---:B------:R-:W-:Y:S01]  /*2170*/  IMAD R93, R19.reuse, R5, R12 ;  /* 0x00000005135d7224 */ /* 0x040fe200078e020c */
[----:B------:R-:W-:Y:S01]  /*2180*/  LEA.HI R106, R14, R3, RZ, 0x4 ;  /* 0x000000030e6a7211 */ /* 0x000fe200078f20ff */
[----:B------:R-:W-:-:S04]  /*2190*/  IMAD.WIDE.U32 R12, R19, R4, R16 ;  /* 0x00000004130c7225 */ /* 0x000fc800078e0010 */
[----:B------:R-:W-:Y:S02]  /*21a0*/  IMAD.IADD R95, R9, 0x1, R93 ;  /* 0x00000001095f7824 */ /* 0x000fe400078e025d */
[----:B------:R-:W-:Y:S01]  /*21b0*/  IMAD.IADD R93, R93, 0x1, R13 ;  /* 0x000000015d5d7824 */ /* 0x000fe200078e020d */
[----:B------:R-:W-:Y:S01]  /*21c0*/  LOP3.LUT R13, R29, 0x70, R106, 0xf8, !PT ;  /* 0x000000701d0d7812 */ /* 0x000fe200078ef86a */
[----:B------:R-:W-:Y:S01]  /*21d0*/  IMAD.MOV.U32 R92, RZ, RZ, R12 ;  /* 0x000000ffff5c7224 */ /* 0x000fe200078e000c */
[--C-:B------:R-:W-:Y:S01]  /*21e0*/  LOP3.LUT R12, R27, 0x70, R106.reuse, 0xf8, !PT ;  /* 0x000000701b0c7812 */ /* 0x100fe200078ef86a */
[C---:B------:R-:W-:Y:S02]  /*21f0*/  VIADD R27, R19.reuse, 0x60 ;  /* 0x00000060131b7836 */ /* 0x040fe40000000000 */
[C---:B------:R-:W-:Y:S01]  /*2200*/  VIADD R29, R19.reuse, 0x20 ;  /* 0x00000020131d7836 */ /* 0x040fe20000000000 */
[----:B------:R-:W-:Y:S01]  /*2210*/  LOP3.LUT R9, R30, 0x70, R106, 0xf8, !PT ;  /* 0x000000701e097812 */ /* 0x000fe200078ef86a */
[----:B------:R-:W-:-:S02]  /*2220*/  IMAD.SHL.U32 R30, R19, 0x80, RZ ;  /* 0x00000080131e7824 */ /* 0x000fc400078e00ff */
[----:B------:R-:W-:Y:S02]  /*2230*/  IMAD.SHL.U32 R27, R27, 0x80, RZ ;  /* 0x000000801b1b7824 */ /* 0x000fe400078e00ff */
[----:B------:R-:W-:Y:S02]  /*2240*/  IMAD.SHL.U32 R29, R29, 0x80, RZ ;  /* 0x000000801d1d7824 */ /* 0x000fe400078e00ff */
[----:B------:R-:W-:Y:S01]  /*2250*/  IMAD.MOV.U32 R94, RZ, RZ, R8 ;  /* 0x000000ffff5e7224 */ /* 0x000fe200078e0008 */
[----:B------:R-:W-:Y:S02]  /*2260*/  LEA.HI R8, R14, R3, RZ, 0x7 ;  /* 0x000000030e087211 */ /* 0x000fe400078f38ff */
[----:B------:R-:W-:Y:S02]  /*2270*/  LOP3.LUT R30, R30, 0x380, RZ, 0xc0, !PT ;  /* 0x000003801e1e7812 */ /* 0x000fe400078ec0ff */
[----:B------:R-:W-:Y:S02]  /*2280*/  LOP3.LUT R29, R29, 0x380, RZ, 0xc0, !PT ;  /* 0x000003801d1d7812 */ /* 0x000fe400078ec0ff */
[----:B------:R-:W-:Y:S01]  /*2290*/  LOP3.LUT R27, R27, 0x380, RZ, 0xc0, !PT ;  /* 0x000003801b1b7812 */ /* 0x000fe200078ec0ff */
[----:B------:R-:W-:Y:S01]  /*22a0*/  IMAD.SHL.U32 R8, R8, 0x80, RZ ;  /* 0x0000008008087824 */ /* 0x000fe200078e00ff */
[----:B------:R-:W-:Y:S01]  /*22b0*/  LOP3.LUT R3, R35, 0x70, R106, 0xf8, !PT ;  /* 0x0000007023037812 */ /* 0x000fe200078ef86a */
[----:B------:R-:W-:Y:S01]  /*22c0*/  IMAD R51, R101, UR5, R0 ;  /* 0x0000000565337c24 */ /* 0x000fe2000f8e0200 */
[----:B------:R-:W-:Y:S01]  /*22d0*/  SHF.R.U32.HI R30, RZ, 0x3, R30 ;  /* 0x00000003ff1e7819 */ /* 0x000fe2000001161e */
[----:B------:R-:W-:Y:S01]  /*22e0*/  IMAD R0, R36, R32, RZ ;  /* 0x0000002024007224 */ /* 0x000fe200078e02ff */
[----:B------:R-:W-:-:S02]  /*22f0*/  SHF.R.U32.HI R29, RZ, 0x3, R29 ;  /* 0x00000003ff1d7819 */ /* 0x000fc4000001161d */
[----:B------:R-:W-:Y:S01]  /*2300*/  SHF.R.U32.HI R27, RZ, 0x3, R27 ;  /* 0x00000003ff1b7819 */ /* 0x000fe2000001161b */
[----:B------:R-:W-:Y:S01]  /*2310*/  IMAD.WIDE.U32 R100, R101, UR4, R6 ;  /* 0x0000000465647c25 */ /* 0x000fe2000f8e0006 */
[----:B------:R-:W-:Y:S01]  /*2320*/  LOP3.LUT R8, R8, 0xffffc000, RZ, 0xc0, !PT ;  /* 0xffffc00008087812 */ /* 0x000fe200078ec0ff */
[----:B------:R-:W-:Y:S01]  /*2330*/  ULDC UR4, c[0x0][0x2f4] ;  /* 0x0000bd0000047ab9 */ /* 0x000fe20000000800 */
[----:B------:R-:W-:Y:S01]  /*2340*/  LOP3.LUT R3, R3, R30, RZ, 0x3c, !PT ;  /* 0x0000001e03037212 */ /* 0x000fe200078e3cff */
[C---:B------:R-:W-:Y:S01]  /*2350*/  IMAD R15, R19.reuse, R33, R0 ;  /* 0x00000021130f7224 */ /* 0x040fe200078e0200 */
[----:B-----5:R-:W-:Y:S01]  /*2360*/  SHF.R.S32.HI R31, RZ, 0x1f, R113 ;  /* 0x0000001fff1f7819 */ /* 0x020fe20000011471 */
[----:B------:R-:W-:Y:S01]  /*2370*/  IMAD.WIDE.U32 R6, R19, R32, R22 ;  /* 0x0000002013067225 */ /* 0x000fe200078e0016 */
[----:B------:R-:W-:Y:S02]  /*2380*/  LOP3.LUT R9, R9, R29, RZ, 0x3c, !PT ;  /* 0x0000001d09097212 */ /* 0x000fe400078e3cff */
[----:B------:R-:W-:-:S02]  /*2390*/  LOP3.LUT R13, R13, R132, RZ, 0x3c, !PT ;  /* 0x000000840d0d7212 */ /* 0x000fc400078e3cff */
[----:B------:R-:W-:Y:S02]  /*23a0*/  LOP3.LUT R27, R12, R27, RZ, 0x3c, !PT ;  /* 0x0000001b0c1b7212 */ /* 0x000fe400078e3cff */
[-C--:B--2---:R-:W-:Y:S01]  /*23b0*/  IADD3 R30, R3, R8.reuse, R28 ;  /* 0x00000008031e7210 */ /* 0x084fe20007ffe01c */
[----:B------:R-:W-:Y:S01]  /*23c0*/  IMAD.IADD R7, R7, 0x1, R15 ;  /* 0x0000000107077824 */ /* 0x000fe200078e020f */
[-C--:B------:R-:W-:Y:S01]  /*23d0*/  IADD3 R29, R9, R8.reuse, R26 ;  /* 0x00000008091d7210 */ /* 0x080fe20007ffe01a */
[----:B------:R-:W-:Y:S01]  /*23e0*/  IMAD.IADD R11, R15, 0x1, R11 ;  /* 0x000000010f0b7824 */ /* 0x000fe200078e020b */
[-C--:B------:R-:W-:Y:S02]  /*23f0*/  IADD3 R28, R13, R8.reuse, R21 ;  /* 0x000000080d1c7210 */ /* 0x080fe40007ffe015 */
[----:B------:R-:W-:Y:S01]  /*2400*/  IADD3 R27, R27, R8, R20 ;  /* 0x000000081b1b7210 */ /* 0x000fe20007ffe014 */
[----:B------:R-:W-:Y:S01]  /*2410*/  IMAD R8, R31, R4, RZ ;  /* 0x000000041f087224 */ /* 0x000fe200078e02ff */
[C---:B------:R-:W-:Y:S01]  /*2420*/  SHF.L.U64.HI R12, R4.reuse, 0x5, R5 ;  /* 0x00000005040c7819 */ /* 0x040fe20000010205 */
[----:B------:R-:W-:Y:S01]  /*2430*/  IMAD.WIDE.U32 R98, R113, R32, R6 ;  /* 0x0000002071627225 */ /* 0x000fe200078e0006 */
[----:B------:R-:W-:-:S03]  /*2440*/  SHF.L.U32 R7, R4, 0x7, RZ ;  /* 0x0000000704077819 */ /* 0x000fc600000006ff */
        /* <DEDUP_REMOVED lines=8> */
[----:B------:R-:W-:Y:S01]  /*24d0*/  IMAD.WIDE.U32 R92, R113, R4, R92 ;  /* 0x00000004715c7225 */ /* 0x000fe200078e005c */
[----:B------:R-:W-:-:S03]  /*24e0*/  SHF.R.S32.HI R117, RZ, 0x1f, R35 ;  /* 0x0000001fff757819 */ /* 0x000fc60000011423 */
[----:B------:R-:W-:Y:S01]  /*24f0*/  IMAD R4, R36, R104, RZ ;  /* 0x0000006824047224 */ /* 0x000fe200078e02ff */
[----:B------:R-:W-:Y:S01]  /*2500*/  IADD3 R88, P0, R19, R88, RZ ;  /* 0x0000005813587210 */ /* 0x000fe20007f1e0ff */
[----:B------:R-:W-:Y:S02]  /*2510*/  IMAD R14, R31, R32, RZ ;  /* 0x000000201f0e7224 */ /* 0x000fe400078e02ff */
[----:B------:R-:W-:Y:S01]  /*2520*/  IMAD R35, R19, R105, R4 ;  /* 0x0000006913237224 */ /* 0x000fe200078e0204 */
[----:B------:R-:W-:Y:S01]  /*2530*/  IADD3 R4, P1, R90, R130, RZ ;  /* 0x000000825a047210 */ /* 0x000fe20007f3e0ff */
[----:B------:R-:W-:Y:S01]  /*2540*/  IMAD R39, R113, R33, R14 ;  /* 0x0000002171277224 */ /* 0x000fe200078e020e */
[----:B------:R-:W-:Y:S01]  /*2550*/  IADD3.X R89, R36, R41, RZ, P0, !PT ;  /* 0x0000002924597210 */ /* 0x000fe200007fe4ff */
[----:B------:R-:W-:Y:S01]  /*2560*/  IMAD.IADD R5, R35, 0x1, R131 ;  /* 0x0000000123057824 */ /* 0x000fe200078e0283 */
[----:B------:R-:W-:Y:S01]  /*2570*/  IADD3 R40, P0, R102, R46, RZ ;  /* 0x0000002e66287210 */ /* 0x000fe20007f1e0ff */
[C---:B------:R-:W-:Y:S01]  /*2580*/  IMAD.SHL.U32 R15, R32.reuse, 0x20, RZ ;  /* 0x00000020200f7824 */ /* 0x040fe200078e00ff */
[C-C-:B------:R-:W-:Y:S01]  /*2590*/  SHF.L.U64.HI R26, R32.reuse, 0x5, R33.reuse ;  /* 0x00000005201a7819 */ /* 0x140fe20000010221 */
[C---:B------:R-:W-:Y:S01]  /*25a0*/  IMAD.SHL.U32 R14, R32.reuse, 0x40, RZ ;  /* 0x00000040200e7824 */ /* 0x040fe200078e00ff */
[C-C-:B------:R-:W-:Y:S01]  /*25b0*/  SHF.L.U64.HI R21, R32.reuse, 0x6, R33.reuse ;  /* 0x0000000620157819 */ /* 0x140fe20000010221 */
[C---:B------:R-:W-:Y:S01]  /*25c0*/  IMAD.SHL.U32 R13, R32.reuse, 0x80, RZ ;  /* 0x00000080200d7824 */ /* 0x040fe200078e00ff */
[----:B------:R-:W-:Y:S01]  /*25d0*/  SHF.L.U64.HI R20, R32, 0x7, R33 ;  /* 0x0000000720147819 */ /* 0x000fe20000010221 */
[----:B------:R-:W-:-:S02]  /*25e0*/  IMAD.IADD R35, R47, 0x1, R35 ;  /* 0x000000012f237824 */ /* 0x000fc400078e0223 */
[----:B------:R-:W-:Y:S01]  /*25f0*/  IMAD.IADD R42, R103, 0x1, R43 ;  /* 0x00000001672a7824 */ /* 0x000fe200078e022b */
[----:B------:R-:W-:Y:S01]  /*2600*/  P2R R0, PR, RZ, 0x4 ;  /* 0x00000004ff007803 */ /* 0x000fe20000000000 */
[--C-:B------:R-:W-:Y:S01]  /*2610*/  IMAD.X R32, R5, 0x1, R91.reuse, P1 ;  /* 0x0000000105207824 */ /* 0x100fe200008e065b */
[----:B------:R-:W-:Y:S01]  /*2620*/  IADD3 R33, P1, R4, R90, RZ ;  /* 0x0000005a04217210 */ /* 0x000fe20007f3e0ff */
[----:B------:R-:W-:Y:S01]  /*2630*/  VIADD R6, R16, 0x80 ;  /* 0x0000008010067836 */ /* 0x000fe20000000000 */
[----:B------:R-:W-:Y:S01]  /*2640*/  IADD3 R43, P3, R102, 0x80, RZ ;  /* 0x00000080662b7810 */ /* 0x000fe20007f7e0ff */
[----:B------:R-:W-:Y:S01]  /*2650*/  IMAD.X R45, R35, 0x1, R42, P0 ;  /* 0x00000001232d7824 */ /* 0x000fe200000e062a */
[----:B------:R-:W-:Y:S02]  /*2660*/  IADD3 R44, P2, R40, 0x80, RZ ;  /* 0x00000080282c7810 */ /* 0x000fe40007f5e0ff */
[----:B------:R-:W-:Y:S01]  /*2670*/  LOP3.LUT R41, R106, 0xfffffff0, RZ, 0xc0, !PT ;  /* 0xfffffff06a297812 */ /* 0x000fe200078ec0ff */
[----:B------:R-:W-:Y:S01]  /*2680*/  IMAD.X R36, R32, 0x1, R91, P1 ;  /* 0x0000000120247824 */ /* 0x000fe200008e065b */
[C---:B------:R-:W-:Y:S01]  /*2690*/  SHF.L.U64.HI R3, R104.reuse, 0x7, R105 ;  /* 0x0000000768037819 */ /* 0x040fe20000010269 */
[----:B------:R-:W-:Y:S01]  /*26a0*/  IMAD.IADD R37, R99, 0x1, R39 ;  /* 0x0000000163257824 */ /* 0x000fe200078e0227 */
[----:B------:R-:W-:Y:S01]  /*26b0*/  SHF.L.U64.HI R31, R104, 0x6, R105 ;  /* 0x00000006681f7819 */ /* 0x000fe20000010269 */
[----:B------:R-:W-:Y:S01]  /*26c0*/  IMAD.IADD R38, R39, 0x1, R97 ;  /* 0x0000000127267824 */ /* 0x000fe200078e0261 */
[----:B------:R-:W-:Y:S01]  /*26d0*/  ISETP.GE.AND P0, PT, R16, UR4, PT ;  /* 0x0000000410007c0c */ /* 0x000fe2000bf06270 */
[----:B------:R-:W-:Y:S01]  /*26e0*/  IMAD.IADD R39, R95, 0x1, R49 ;  /* 0x000000015f277824 */ /* 0x000fe200078e0231 */
[----:B------:R-:W-:Y:S01]  /*26f0*/  @!P6 BAR.SYNC.DEFER_BLOCKING 0x9, 0x100 ;  /* 0x024400000000eb1d */ /* 0x000fe20000010000 */
[----:B------:R-:W-:Y:S01]  /*2700*/  ISETP.GE.AND P1, PT, R6, UR4, PT ;  /* 0x0000000406007c0c */ /* 0x000fe2000bf26270 */
[----:B------:R-:W-:Y:S01]  /*2710*/  IMAD.IADD R105, R49, 0x1, R93 ;  /* 0x0000000131697824 */ /* 0x000fe200078e025d */
[----:B------:R-:W-:Y:S01]  /*2720*/  SHF.R.S32.HI R106, RZ, 0x4, R106 ;  /* 0x00000004ff6a7819 */ /* 0x000fe2000001146a */
[----:B------:R-:W-:Y:S01]  /*2730*/  IMAD.X R108, RZ, RZ, R42, P3 ;  /* 0x000000ffff6c7224 */ /* 0x000fe200018e062a */
[----:B------:R-:W-:Y:S01]  /*2740*/  SHF.R.S32.HI R107, RZ, 0x1f, R41 ;  /* 0x0000001fff6b7819 */ /* 0x000fe20000011429 */
[----:B------:R-:W-:Y:S01]  /*2750*/  IMAD.X R109, RZ, RZ, R45, P2 ;  /* 0x000000ffff6d7224 */ /* 0x000fe200010e062d */
[----:B------:R-:W-:-:S07]  /*2760*/  IADD3 R110, R101, R51, RZ ;  /* 0x00000033656e7210 */ /* 0x000fce0007ffe0ff */
.L_x_2436:
        /* <DEDUP_REMOVED lines=23> */
[----:B------:R-:W-:-:S04]  /*28e0*/  IMAD.WIDE.U32 R48, R13, R25, RZ ;  /* 0x000000190d307225 */ /* 0x000fc800078e00ff */
[----:B------:R-:W-:-:S04]  /*28f0*/  IMAD.WIDE.U32 R50, R7, R25, RZ ;  /* 0x0000001907327225 */ /* 0x000fc800078e00ff */
[----:B------:R-:W-:Y:S02]  /*2900*/  IMAD.IADD R123, R121, 0x1, R123 ;  /* 0x00000001797b7824 */ /* 0x000fe400078e027b */
        /* <DEDUP_REMOVED lines=27> */
.L_x_2357:
[----:B------:R-:W-:Y:S05]  /*2ac0*/  BSYNC B1 ;  /* 0x0000000000017941 */ /* 0x000fea0003800000 */
.L_x_2356:
        /* <DEDUP_REMOVED lines=14> */
[----:B------:R-:W-:Y:S01]  /*2bb0*/  CS2R R74, SRZ ;  /* 0x00000000004a7805 */ /* 0x000fe2000001ff00 */
[----:B------:R-:W-:Y:S01]  /*2bc0*/  IMAD.MOV.U32 R143, RZ, RZ, R80 ;  /* 0x000000ffff8f7224 */ /* 0x000fe200078e0050 */
        /* <DEDUP_REMOVED lines=21> */
.L_x_2359:
[----:B------:R-:W-:Y:S05]  /*2d20*/  BSYNC B1 ;  /* 0x0000000000017941 */ /* 0x000fea0003800000 */
.L_x_2358:
        /* <DEDUP_REMOVED lines=25> */
.L_x_2361:
[----:B------:R-:W-:Y:S05]  /*2ec0*/  BSYNC B1 ;  /* 0x0000000000017941 */ /* 0x000fea0003800000 */
.L_x_2360:
[----:B0-----:R-:W-:Y:S01]  /*2ed0*/  IADD3 R84, R19, 0x60, RZ ;  /* 0x0000006013547810 */ /* 0x001fe20007ffe0ff */
[----:B------:R-:W-:Y:S03]  /*2ee0*/  BSSY B1, `(.L_x_2362) ;  /* 0x000001d000017945 */ /* 0x000fe60003800000 */
[----:B------:R-:W-:-:S13]  /*2ef0*/  ISETP.GE.AND P4, PT, R84, R115, PT ;  /* 0x000000735400720c */ /* 0x000fda0003f86270 */
[----:B------:R-:W-:Y:S05]  /*2f00*/  @P4 BRA `(.L_x_2363) ;  /* 0x0000000000684947 */ /* 0x000fea0003800000 */
[----:B------:R-:W0:Y:S01]  /*2f10*/  LDC.64 R52, c[0x0][0x3f8] ;  /* 0x0000fe00ff347b82 */ /* 0x000e220000000a00 */
[----:B------:R-:W-:Y:S01]  /*2f20*/  IMAD.MOV.U32 R49, RZ, RZ, R111 ;  /* 0x000000ffff317224 */ /* 0x000fe200078e006f */
[----:B------:R-:W-:Y:S01]  /*2f30*/  ULDC.64 UR4, c[0x0][0x3e8] ;  /* 0x0000fa0000047ab9 */ /* 0x000fe20000000a00 */
[----:B------:R-:W-:Y:S01]  /*2f40*/  IMAD.MOV.U32 R51, RZ, RZ, R128 ;  /* 0x000000ffff337224 */ /* 0x000fe200078e0080 */
[----:B------:R-:W-:Y:S02]  /*2f50*/  CS2R R56, SRZ ;  /* 0x0000000000387805 */ /* 0x000fe4000001ff00 */
[----:B------:R-:W-:Y:S01]  /*2f60*/  CS2R R58, SRZ ;  /* 0x00000000003a7805 */ /* 0x000fe2000001ff00 */
[----:B0-----:R-:W-:-:S04]  /*2f70*/  IMAD.WIDE.U32 R48, R52, 0x60, R48 ;  /* 0x0000006034307825 */ /* 0x001fc800078e0030 */
[----:B------:R-:W-:Y:S01]  /*2f80*/  IMAD R53, R53, 0x60, RZ ;  /* 0x0000006035357824 */ /* 0x000fe200078e02ff */
[----:B------:R-:W-:-:S03]  /*2f90*/  IADD3 R48, P5, P6, R98, UR4, R48 ;  /* 0x0000000462307c10 */ /* 0x000fc6000febe030 */
[----:B------:R-:W-:-:S05]  /*2fa0*/  IMAD.IADD R52, R49, 0x1, R53 ;  /* 0x0000000131347824 */ /* 0x000fca00078e0235 */
[----:B------:R-:W-:Y:S01]  /*2fb0*/  IADD3.X R49, R37, UR5, R52, P5, P6 ;  /* 0x0000000525317c10 */ /* 0x000fe2000afec434 */
[----:B------:R-:W-:Y:S01]  /*2fc0*/  ULDC.64 UR4, c[0x0][0x400] ;  /* 0x0001000000047ab9 */ /* 0x000fe20000000a00 */
[----:B------:R-:W0:Y:S02]  /*2fd0*/  LDC.64 R52, c[0x0][0x408] ;  /* 0x00010200ff347b82 */ /* 0x000e240000000a00 */
        /* <DEDUP_REMOVED lines=13> */
.L_x_2363:
[----:B------:R-:W-:Y:S05]  /*30b0*/  BSYNC B1 ;  /* 0x0000000000017941 */ /* 0x000fea0003800000 */
.L_x_2362:
[----:B------:R-:W-:Y:S01]  /*30c0*/  UISETP.NE.AND UP0, UPT, UR45, 0x3, UPT ;  /* 0x000000032d00788c */ /* 0x000fe2000bf05270 */
[----:B------:R-:W-:Y:S01]  /*30d0*/  IMAD.MOV.U32 R142, RZ, RZ, R78 ;  /* 0x000000ffff8e7224 */ /* 0x000fe200078e004e */
[----:B-----5:R-:W-:Y:S01]  /*30e0*/  MOV R128, R60 ;  /* 0x0000003c00807202 */ /* 0x020fe20000000f00 */
[----:B------:R-:W-:Y:S02]  /*30f0*/  IMAD.MOV.U32 R153, RZ, RZ, R82 ;  /* 0x000000ffff997224 */ /* 0x000fe400078e0052 */
[----:B------:R-:W-:Y:S01]  /*3100*/  IMAD.MOV.U32 R136, RZ, RZ, R68 ;  /* 0x000000ffff887224 */ /* 0x000fe200078e0044 */
[----:B------:R-:W-:Y:S01]  /*3110*/  PLOP3.LUT P5, PT, PT, PT, UP0, 0x80, 0x0 ;  /* 0x000000000000781c */ /* 0x000fe20003faf008 */
[----:B------:R-:W-:Y:S02]  /*3120*/  IMAD.MOV.U32 R138, RZ, RZ, R72 ;  /* 0x000000ffff8a7224 */ /* 0x000fe400078e0048 */
[----:B------:R-:W-:Y:S02]  /*3130*/  IMAD.MOV.U32 R137, RZ, RZ, R70 ;  /* 0x000000ffff897224 */ /* 0x000fe400078e0046 */
[----:B------:R-:W-:-:S02]  /*3140*/  IMAD.MOV.U32 R139, RZ, RZ, R74 ;  /* 0x000000ffff8b7224 */ /* 0x000fc400078e004a */
[----:B------:R-:W-:Y:S02]  /*3150*/  IMAD.MOV.U32 R133, RZ, RZ, R64 ;  /* 0x000000ffff857224 */ /* 0x000fe400078e0040 */
[----:B------:R-:W-:Y:S02]  /*3160*/  IMAD.MOV.U32 R129, RZ, RZ, R62 ;  /* 0x000000ffff817224 */ /* 0x000fe400078e003e */
[----:B------:R-:W-:Y:S02]  /*3170*/  IMAD.MOV.U32 R134, RZ, RZ, R66 ;  /* 0x000000ffff867224 */ /* 0x000fe400078e0042 */
[----:B------:R-:W-:Y:S02]  /*3180*/  IMAD.MOV.U32 R84, RZ, RZ, R52 ;  /* 0x000000ffff547224 */ /* 0x000fe400078e0034 */
[----:B------:R-:W-:Y:S02]  /*3190*/  IMAD.MOV.U32 R87, RZ, RZ, R56 ;  /* 0x000000ffff577224 */ /* 0x000fe400078e0038 */
[----:B------:R-:W-:-:S02]  /*31a0*/  IMAD.MOV.U32 R85, RZ, RZ, R54 ;  /* 0x000000ffff557224 */ /* 0x000fc400078e0036 */
[----:B------:R-:W-:Y:S01]  /*31b0*/  IMAD.MOV.U32 R86, RZ, RZ, R58 ;  /* 0x000000ffff567224 */ /* 0x000fe200078e003a */
[----:B------:R-:W-:Y:S06]  /*31c0*/  @!P5 BRA `(.L_x_2364) ;  /* 0x000000000004d947 */ /* 0x000fec0003800000 */
[----:B------:R-:W-:Y:S01]  /*31d0*/  BPT.TRAP 0x1 ;  /* 0x000000040000795c */ /* 0x000fe20000300000 */
.L_x_2364:
[----:B------:R-:W-:Y:S01]  /*31e0*/  IMAD R111, R232, 0x8, R18 ;  /* 0x00000008e86f7824 */ /* 0x000fe200078e0212 */
[----:B------:R-:W-:Y:S01]  /*31f0*/  SHF.L.U32 R119, R236, 0x1f, RZ ;  /* 0x0000001fec777819 */ /* 0x000fe200000006ff */
[----:B------:R-:W-:Y:S03]  /*3200*/  BSSY B1, `(.L_x_2365) ;  /* 0x0000003000017945 */ /* 0x000fe60003800000 */
[----:B------:R-:W1:Y:S02]  /*3210*/  SYNCS.PHASECHK.TRANS64.TRYWAIT P6, [R111+URZ+0x38890], R119 ;  /* 0x038890776f0075a7 */ /* 0x000e6400080c017f */
[----:B-1----:R-:W-:Y:S05]  /*3220*/  @!P6 BRA `(.L_x_2366) ;  /* 0x0000027800a4e947 */ /* 0x002fea0003800000 */
.L_x_2684:
[----:B------:R-:W-:Y:S05]  /*3230*/  BSYNC B1 ;  /* 0x0000000000017941 */ /* 0x000fea0003800000 */
.L_x_2365:
        /* <DEDUP_REMOVED lines=14> */
[----:B------:R-:W-:Y:S02]  /*3320*/  LOP3.LUT R81, R83, 0xff, RZ, 0xc0, !PT ;  /* 0x000000ff53517812 */ /* 0x000fe400078ec0ff */
[----:B------:R-:W-:-:S02]  /*3330*/  SHF.R.U32.HI R146, RZ, 0x18, R83 ;  /* 0x00000018ff927819 */ /* 0x000fc40000011653 */
[----:B------:R-:W-:Y:S02]  /*3340*/  SHF.R.U32.HI R145, RZ, 0x8, R83 ;  /* 0x00000008ff917819 */ /* 0x000fe40000011653 */
[----:B------:R-:W-:Y:S01]  /*3350*/  PRMT R146, R146, 0x654, R81 ;  /* 0x0000065492927816 */ /* 0x000fe20000000051 */
[----:B------:R-:W-:Y:S01]  /*3360*/  IMAD.SHL.U32 R81, R148, 0x100, RZ ;  /* 0x0000010094517824 */ /* 0x000fe200078e00ff */
[----:B------:R-:W-:Y:S02]  /*3370*/  SHF.R.U32.HI R147, RZ, 0x10, R83 ;  /* 0x00000010ff937819 */ /* 0x000fe40000011653 */
[----:B------:R-:W-:Y:S01]  /*3380*/  PRMT R82, R149, 0x654, R80 ;  /* 0x0000065495527816 */ /* 0x000fe20000000050 */
[----:B--2---:R-:W-:Y:S01]  /*3390*/  IMAD.MOV.U32 R80, RZ, RZ, R48 ;  /* 0x000000ffff507224 */ /* 0x004fe200078e0030 */
[----:B------:R-:W-:Y:S01]  /*33a0*/  SHF.L.U32 R83, R145, 0x8, RZ ;  /* 0x0000000891537819 */ /* 0x000fe200000006ff */
[----:B------:R-:W-:Y:S01]  /*33b0*/  IMAD.U32 R145, R147, 0x10000, RZ ;  /* 0x0001000093917824 */ /* 0x000fe200078e00ff */
        /* <DEDUP_REMOVED lines=14> */
[----:B------:R-:W-:Y:S02]  /*34a0*/  HADD2.F32 R146, -RZ, R145.H0_H0 ;  /* 0x20000091ff927230 */ /* 0x000fe40000004100 */
[C---:B------:R-:W-:Y:S01]  /*34b0*/  FMUL.FTZ R152, R48.reuse, R148 ;  /* 0x0000009430987220 */ /* 0x040fe20000410000 */
[--C-:B------:R-:W-:Y:S01]  /*34c0*/  HADD2.F32 R83, -RZ, R49.reuse.H1_H1 ;  /* 0x30000031ff537230 */ /* 0x100fe20000004100 */
[----:B------:R-:W-:Y:S01]  /*34d0*/  F2FP.F16.E4M3.UNPACK_B R148, R153 ;  /* 0x00000099ff94723e */ /* 0x000fe200020006ff */
[----:B------:R-:W-:Y:S02]  /*34e0*/  HADD2.F32 R82, -RZ, R49.H0_H0 ;  /* 0x20000031ff527230 */ /* 0x000fe40000004100 */
[-C--:B------:R-:W-:Y:S01]  /*34f0*/  FFMA.FTZ R48, R48, R146.reuse, -R151 ;  /* 0x0000009230307223 */ /* 0x080fe20000010897 */
[----:B------:R-:W-:Y:S02]  /*3500*/  HADD2.F32 R145, -RZ, R145.H1_H1 ;  /* 0x30000091ff917230 */ /* 0x000fe40000004100 */
[----:B------:R-:W-:Y:S01]  /*3510*/  FFMA.FTZ R49, R81, R146, R152 ;  /* 0x0000009251317223 */ /* 0x000fe20000010098 */
[CC--:B------:R-:W-:Y:S01]  /*3520*/  FMUL.FTZ R151, R83.reuse, R149.reuse ;  /* 0x0000009553977220 */ /* 0x0c0fe20000410000 */
[C---:B------:R-:W-:Y:S01]  /*3530*/  FMUL.FTZ R154, R82.reuse, R149 ;  /* 0x00000095529a7220 */ /* 0x040fe20000410000 */
[-C--:B------:R-:W-:Y:S01]  /*3540*/  F2FP.F16.E4M3.UNPACK_B R81, R80.reuse.H1 ;  /* 0x00000050ff51723e */ /* 0x080fe200030006ff */
[----:B------:R-:W-:Y:S01]  /*3550*/  HADD2.F32 R146, -RZ, R148.H1_H1 ;  /* 0x30000094ff927230 */ /* 0x000fe20000004100 */
[----:B------:R-:W-:Y:S01]  /*3560*/  F2FP.F16.E4M3.UNPACK_B R80, R80 ;  /* 0x00000050ff50723e */ /* 0x000fe200020006ff */
[-C--:B------:R-:W-:Y:S01]  /*3570*/  FFMA.FTZ R153, R82, R145.reuse, -R151 ;  /* 0x0000009152997223 */ /* 0x080fe20000010897 */
[----:B------:R-:W-:Y:S01]  /*3580*/  FFMA.FTZ R154, R83, R145, R154 ;  /* 0x00000091539a7223 */ /* 0x000fe2000001009a */
[----:B------:R-:W-:Y:S01]  /*3590*/  F2FP.F16.E4M3.UNPACK_B R143, R143 ;  /* 0x0000008fff8f723e */ /* 0x000fe200020006ff */
[----:B------:R-:W-:-:S02]  /*35a0*/  HADD2.F32 R82, -RZ, R81.H0_H0 ;  /* 0x20000051ff527230 */ /* 0x000fc40000004100 */
[----:B------:R-:W-:Y:S01]  /*35b0*/  HADD2.F32 R83, -RZ, R81.H1_H1 ;  /* 0x30000051ff537230 */ /* 0x000fe20000004100 */
[----:B------:R-:W-:Y:S01]  /*35c0*/  F2FP.SATFINITE.E4M3.F32.PACK_AB_MERGE_C R156, R154, R153, RZ ;  /* 0x000000999a9c723e */ /* 0x000fe200048070ff */
[----:B------:R-:W-:Y:S02]  /*35d0*/  HADD2.F32 R81, -RZ, R80.H0_H0 ;  /* 0x20000050ff517230 */ /* 0x000fe40000004100 */
[-C--:B------:R-:W-:Y:S01]  /*35e0*/  FMUL.FTZ R152, R82, R146.reuse ;  /* 0x0000009252987220 */ /* 0x080fe20000410000 */
[----:B------:R-:W-:Y:S02]  /*35f0*/  HADD2.F32 R148, -RZ, R148.H0_H0 ;  /* 0x20000094ff947230 */ /* 0x000fe40000004100 */
[----:B------:R-:W-:Y:S01]  /*3600*/  FMUL.FTZ R151, R83, R146 ;  /* 0x0000009253977220 */ /* 0x000fe20000410000 */
[----:B------:R-:W-:Y:S01]  /*3610*/  HADD2.F32 R80, -RZ, R80.H1_H1 ;  /* 0x30000050ff507230 */ /* 0x000fe20000004100 */
[----:B------:R-:W-:Y:S01]  /*3620*/  F2FP.SATFINITE.E4M3.F32.PACK_AB_MERGE_C R49, R49, R48, R156 ;  /* 0x000000303131723e */ /* 0x000fe2000480709c */
[----:B------:R-:W-:-:S02]  /*3630*/  HADD2.F32 R145, -RZ, R143.H1_H1 ;  /* 0x3000008fff917230 */ /* 0x000fc40000004100 */
        /* <DEDUP_REMOVED lines=53> */
.L_x_2372:
[----:B------:R-:W-:Y:S05]  /*3990*/  BSYNC B3 ;  /* 0x0000000000037941 */ /* 0x000fea0003800000 */
.L_x_2371:
[----:B------:R-:W-:Y:S02]  /*39a0*/  ULDC.64 UR4, c[0x0][0x2e8] ;  /* 0x0000ba0000047ab9 */ /* 0x000fe40000000a00 */
[----:B------:R-:W-:-:S04]  /*39b0*/  IADD3 R80, P2, P6, R140, UR4, R102 ;  /* 0x000000048c507c10 */ /* 0x000fc8000fe5e066 */
[----:B------:R-:W-:-:S05]  /*39c0*/  IADD3.X R81, R141, UR5, R42, P2, P6 ;  /* 0x000000058d517c10 */ /* 0x000fca00097ec42a */
[----:B--2---:R2:W-:Y:S04]  /*39d0*/  STG.E.128 desc[UR46][R80.64], R48 ;  /* 0x0000003050007986 */ /* 0x0045e8000c101d2e */
.L_x_2370:
[----:B------:R-:W-:Y:S05]  /*39e0*/  BSYNC B2 ;  /* 0x0000000000027941 */ /* 0x000fea0003800000 */
.L_x_2369:
        /* <DEDUP_REMOVED lines=17> */
[----:B--2---:R-:W-:Y:S01]  /*3b00*/  IMAD.MOV.U32 R76, RZ, RZ, R48 ;  /* 0x000000ffff4c7224 */ /* 0x004fe200078e0030 */
[----:B------:R-:W-:Y:S01]  /*3b10*/  F2FP.F16.E4M3.UNPACK_B R48, R49 ;  /* 0x00000031ff30723e */ /* 0x000fe200020006ff */
[----:B------:R-:W-:Y:S01]  /*3b20*/  IMAD.U32 R81, R81, 0x10000, RZ ;  /* 0x0001000051517824 */ /* 0x000fe200078e00ff */
[----:B------:R-:W-:Y:S01]  /*3b30*/  LOP3.LUT R77, R77, 0xff00, R78, 0xf8, !PT ;  /* 0x0000ff004d4d7812 */ /* 0x000fe200078ef84e */
[----:B------:R-:W-:Y:S01]  /*3b40*/  IMAD.U32 R78, R82, 0x10000, RZ ;  /* 0x00010000524e7824 */ /* 0x000fe200078e00ff */
[----:B------:R-:W-:-:S02]  /*3b50*/  LOP3.LUT R80, R79, 0xff00, R80, 0xf8, !PT ;  /* 0x0000ff004f507812 */ /* 0x000fc400078ef850 */
        /* <DEDUP_REMOVED lines=8> */
[----:B------:R-:W-:Y:S02]  /*3be0*/  HADD2.F32 R143, -RZ, R79.H1_H1 ;  /* 0x3000004fff8f7230 */ /* 0x000fe40000004100 */
[----:B------:R-:W-:Y:S01]  /*3bf0*/  FMUL.FTZ R147, R77, R83 ;  /* 0x000000534d937220 */ /* 0x000fe20000410000 */
[----:B------:R-:W-:-:S02]  /*3c00*/  HADD2.F32 R81, -RZ, R80.H0_H0 ;  /* 0x20000050ff517230 */ /* 0x000fc40000004100 */
        /* <DEDUP_REMOVED lines=78> */
.L_x_2374:
[----:B------:R-:W-:Y:S05]  /*40f0*/  BSYNC B2 ;  /* 0x0000000000027941 */ /* 0x000fea0003800000 */
.L_x_2373:
[----:B------:R-:W-:Y:S02]  /*4100*/  ULDC.64 UR4, c[0x0][0x2e8] ;  /* 0x0000ba0000047ab9 */ /* 0x000fe40000000a00 */
[----:B------:R-:W-:-:S04]  /*4110*/  IADD3 R76, P2, P6, R43, UR4, R140 ;  /* 0x000000042b4c7c10 */ /* 0x000fc8000fe5e08c */
[----:B------:R-:W-:-:S05]  /*4120*/  IADD3.X R77, R108, UR5, R141, P2, P6 ;  /* 0x000000056c4d7c10 */ /* 0x000fca00097ec48d */
[----:B--2---:R3:W-:Y:S04]  /*4130*/  STG.E.128 desc[UR46][R76.64], R48 ;  /* 0x000000304c007986 */ /* 0x0047e8000c101d2e */
.L_x_2368:
[----:B------:R-:W-:Y:S05]  /*4140*/  BSYNC B1 ;  /* 0x0000000000017941 */ /* 0x000fea0003800000 */
.L_x_2367:
        /* <DEDUP_REMOVED lines=117> */
.L_x_2380:
[----:B------:R-:W-:Y:S05]  /*48a0*/  BSYNC B3 ;  /* 0x0000000000037941 */ /* 0x000fea0003800000 */
.L_x_2379:
[----:B------:R-:W-:Y:S02]  /*48b0*/  ULDC.64 UR4, c[0x0][0x2e8] ;  /* 0x0000ba0000047ab9 */ /* 0x000fe40000000a00 */
[----:B------:R-:W-:-:S04]  /*48c0*/  IADD3 R72, P2, P3, R76, UR4, R102 ;  /* 0x000000044c487c10 */ /* 0x000fc8000fb5e066 */
[----:B------:R-:W-:-:S05]  /*48d0*/  IADD3.X R73, R77, UR5, R42, P2, P3 ;  /* 0x000000054d497c10 */ /* 0x000fca00097e642a */
[----:B--2---:R3:W-:Y:S04]  /*48e0*/  STG.E.128 desc[UR46][R72.64], R48 ;  /* 0x0000003048007986 */ /* 0x0047e8000c101d2e */
.L_x_2378:
[----:B------:R-:W-:Y:S05]  /*48f0*/  BSYNC B2 ;  /* 0x0000000000027941 */ /* 0x000fea0003800000 */
.L_x_2377:
        /* <DEDUP_REMOVED lines=16> */
[----:B------:R-:W-:Y:S01]  /*4a00*/  PRMT R70, R79, 0x654, R68 ;  /* 0x000006544f467816 */ /* 0x000fe20000000044 */
[----:B--2---:R-:W-:Y:S01]  /*4a10*/  IMAD.MOV.U32 R68, RZ, RZ, R48 ;  /* 0x000000ffff447224 */ /* 0x004fe200078e0030 */
[----:B------:R-:W-:Y:S01]  /*4a20*/  LOP3.LUT R74, R72, 0xff00, R71, 0xf8, !PT ;  /* 0x0000ff00484a7812 */ /* 0x000fe200078ef847 */
[----:B------:R-:W-:Y:S01]  /*4a30*/  IMAD.U32 R71, R75, 0x10000, RZ ;  /* 0x000100004b477824 */ /* 0x000fe200078e00ff */
[----:B------:R-:W-:Y:S01]  /*4a40*/  LOP3.LUT R70, R70, 0xff00, R69, 0xf8, !PT ;  /* 0x0000ff0046467812 */ /* 0x000fe200078ef845 */
[----:B------:R-:W-:Y:S01]  /*4a50*/  IMAD.U32 R69, R78, 0x10000, RZ ;  /* 0x000100004e457824 */ /* 0x000fe200078e00ff */
[----:B------:R-:W-:-:S02]  /*4a60*/  F2FP.F16.E4M3.UNPACK_B R72, R137.H1 ;  /* 0x00000089ff48723e */ /* 0x000fc400030006ff */
[-C--:B------:R-:W-:Y:S02]  /*4a70*/  F2FP.F16.E4M3.UNPACK_B R48, R49.reuse ;  /* 0x00000031ff30723e */ /* 0x080fe400020006ff */
[----:B------:R-:W-:Y:S01]  /*4a80*/  F2FP.F16.E4M3.UNPACK_B R49, R49.H1 ;  /* 0x00000031ff31723e */ /* 0x000fe200030006ff */
[--C-:B------:R-:W-:Y:S01]  /*4a90*/  HADD2.F32 R75, -RZ, R72.reuse.H1_H1 ;  /* 0x30000048ff4b7230 */ /* 0x100fe20000004100 */
[----:B------:R-:W-:Y:S01]  /*4aa0*/  LOP3.LUT R78, R74, 0xff0000, R71, 0xf8, !PT ;  /* 0x00ff00004a4e7812 */ /* 0x000fe200078ef847 */
[----:B------:R-:W-:Y:S01]  /*4ab0*/  HADD2.F32 R74, -RZ, R72.H0_H0 ;  /* 0x20000048ff4a7230 */ /* 0x000fe20000004100 */
[----:B------:R-:W-:Y:S01]  /*4ac0*/  LOP3.LUT R73, R70, 0xff0000, R69, 0xf8, !PT ;  /* 0x00ff000046497812 */ /* 0x000fe200078ef845 */
[--C-:B------:R-:W-:Y:S01]  /*4ad0*/  HADD2.F32 R69, -RZ, R48.reuse.H1_H1 ;  /* 0x30000030ff457230 */ /* 0x100fe20000004100 */
[----:B------:R-:W-:Y:S01]  /*4ae0*/  F2FP.F16.E4M3.UNPACK_B R71, R136.H1 ;  /* 0x00000088ff47723e */ /* 0x000fe200030006ff */
[----:B------:R-:W-:Y:S01]  /*4af0*/  HADD2.F32 R70, -RZ, R49.H1_H1 ;  /* 0x30000031ff467230 */ /* 0x000fe20000004100 */
[----:B------:R-:W-:Y:S01]  /*4b00*/  F2FP.F16.E4M3.UNPACK_B R137, R137 ;  /* 0x00000089ff89723e */ /* 0x000fe200020006ff */
[----:B------:R-:W-:-:S02]  /*4b10*/  HADD2.F32 R48, -RZ, R48.H0_H0 ;  /* 0x20000030ff307230 */ /* 0x000fc40000004100 */
[-C--:B------:R-:W-:Y:S01]  /*4b20*/  FMUL.FTZ R79, R69, R74.reuse ;  /* 0x0000004a454f7220 */ /* 0x080fe20000410000 */
[----:B------:R-:W-:Y:S02]  /*4b30*/  HADD2.F32 R72, -RZ, R71.H0_H0 ;  /* 0x20000047ff487230 */ /* 0x000fe40000004100 */
[-C--:B------:R-:W-:Y:S01]  /*4b40*/  FMUL.FTZ R80, R70, R75.reuse ;  /* 0x0000004b46507220 */ /* 0x080fe20000410000 */
        /* <DEDUP_REMOVED lines=11> */
[----:B------:R-:W-:-:S02]  /*4c00*/  HADD2.F32 R72, -RZ, R137.H1_H1 ;  /* 0x30000089ff487230 */ /* 0x000fc40000004100 */
[--C-:B------:R-:W-:Y:S02]  /*4c10*/  HADD2.F32 R69, -RZ, R49.reuse.H0_H0 ;  /* 0x20000031ff457230 */ /* 0x100fe40000004100 */
        /* <DEDUP_REMOVED lines=13> */
[----:B------:R-:W-:Y:S01]  /*4cf0*/  FFMA.FTZ R137, R68, R136, R137 ;  /* 0x0000008844897223 */ /* 0x000fe20000010089 */
[----:B------:R-:W-:-:S02]  /*4d00*/  F2FP.F16.E4M3.UNPACK_B R68, R51.H1 ;  /* 0x00000033ff44723e */ /* 0x000fc400030006ff */
[----:B------:R-:W-:Y:S02]  /*4d10*/  F2FP.SATFINITE.E4M3.F32.PACK_AB_MERGE_C R135, R75, R74, RZ ;  /* 0x0000004a4b87723e */ /* 0x000fe400048070ff */
[----:B------:R-:W-:Y:S01]  /*4d20*/  F2FP.F16.E4M3.UNPACK_B R74, R78.H1 ;  /* 0x0000004eff4a723e */ /* 0x000fe200030006ff */
[--C-:B------:R-:W-:Y:S01]  /*4d30*/  HADD2.F32 R70, -RZ, R68.reuse.H1_H1 ;  /* 0x30000044ff467230 */ /* 0x100fe20000004100 */
[----:B------:R-:W-:Y:S01]  /*4d40*/  F2FP.SATFINITE.E4M3.F32.PACK_AB_MERGE_C R136, R82, R79, RZ ;  /* 0x0000004f5288723e */ /* 0x000fe200048070ff */
[----:B------:R-:W-:Y:S01]  /*4d50*/  HADD2.F32 R69, -RZ, R68.H0_H0 ;  /* 0x20000044ff457230 */ /* 0x000fe20000004100 */
[-C--:B------:R-:W-:Y:S01]  /*4d60*/  F2FP.F16.E4M3.UNPACK_B R71, R73.reuse.H1 ;  /* 0x00000049ff47723e */ /* 0x080fe200030006ff */
[--C-:B------:R-:W-:Y:S01]  /*4d70*/  HADD2.F32 R79, -RZ, R74.reuse.H1_H1 ;  /* 0x3000004aff4f7230 */ /* 0x100fe20000004100 */
[----:B------:R-:W-:Y:S01]  /*4d80*/  F2FP.F16.E4M3.UNPACK_B R49, R50.H1 ;  /* 0x00000032ff31723e */ /* 0x000fe200030006ff */
[----:B------:R-:W-:Y:S01]  /*4d90*/  HADD2.F32 R74, -RZ, R74.H0_H0 ;  /* 0x2000004aff4a7230 */ /* 0x000fe20000004100 */
        /* <DEDUP_REMOVED lines=19> */
[----:B------:R-:W-:Y:S02]  /*4ed0*/  HADD2.F32 R51, -RZ, R51.H1_H1 ;  /* 0x30000033ff337230 */ /* 0x000fe40000004100 */
[--C-:B------:R-:W-:Y:S01]  /*4ee0*/  HADD2.F32 R49, -RZ, R50.reuse.H0_H0 ;  /* 0x20000032ff317230 */ /* 0x100fe20000004100 */
[----:B------:R-:W-:Y:S01]  /*4ef0*/  F2FP.SATFINITE.E4M3.F32.PACK_AB_MERGE_C R75, R75, R82, RZ ;  /* 0x000000524b4b723e */ /* 0x000fe200048070ff */
[----:B------:R-:W-:Y:S02]  /*4f00*/  HADD2.F32 R50, -RZ, R50.H1_H1 ;  /* 0x30000032ff327230 */ /* 0x000fe40000004100 */
[----:B------:R-:W-:Y:S01]  /*4f10*/  FMUL.FTZ R79, R51, R74 ;  /* 0x0000004a334f7220 */ /* 0x000fe20000410000 */
[----:B------:R-:W-:-:S02]  /*4f20*/  HADD2.F32 R71, -RZ, R71.H0_H0 ;  /* 0x20000047ff477230 */ /* 0x000fc40000004100 */
[----:B------:R-:W-:Y:S01]  /*4f30*/  FMUL.FTZ R74, R68, R74 ;  /* 0x0000004a444a7220 */ /* 0x000fe20000410000 */
[----:B------:R-:W-:Y:S02]  /*4f40*/  HADD2.F32 R73, -RZ, R73.H0_H0 ;  /* 0x20000049ff497230 */ /* 0x000fe40000004100 */
[-C--:B------:R-:W-:Y:S01]  /*4f50*/  FMUL.FTZ R70, R50, R78.reuse ;  /* 0x0000004e32467220 */ /* 0x080fe20000410000 */
[----:B------:R-:W-:Y:S01]  /*4f60*/  FMUL.FTZ R69, R49, R78 ;  /* 0x0000004e31457220 */ /* 0x000fe20000410000 */
[-C--:B------:R-:W-:Y:S01]  /*4f70*/  FFMA.FTZ R79, R68, R71.reuse, -R79 ;  /* 0x00000047444f7223 */ /* 0x080fe2000001084f */
[----:B------:R-:W-:Y:S01]  /*4f80*/  FFMA.FTZ R74, R51, R71, R74 ;  /* 0x00000047334a7223 */ /* 0x000fe2000001004a */
[-C--:B------:R-:W-:Y:S01]  /*4f90*/  FFMA.FTZ R70, R49, R73.reuse, -R70 ;  /* 0x0000004931467223 */ /* 0x080fe20000010846 */
[----:B------:R-:W-:Y:S01]  /*4fa0*/  FFMA.FTZ R69, R50, R73, R69 ;  /* 0x0000004932457223 */ /* 0x000fe20000010045 */
[----:B------:R-:W-:Y:S02]  /*4fb0*/  F2FP.SATFINITE.E4M3.F32.PACK_AB_MERGE_C R72, R72, R83, RZ ;  /* 0x000000534848723e */ /* 0x000fe400048070ff */
[----:B------:R-:W-:-:S02]  /*4fc0*/  F2FP.SATFINITE.E4M3.F32.PACK_AB_MERGE_C R49, R81, R48, R136 ;  /* 0x000000305131723e */ /* 0x000fc40004807088 */
[----:B------:R-:W-:Y:S02]  /*4fd0*/  F2FP.SATFINITE.E4M3.F32.PACK_AB_MERGE_C R48, R137, R80, R135 ;  /* 0x000000508930723e */ /* 0x000fe40004807087 */
[----:B------:R-:W-:Y:S02]  /*4fe0*/  F2FP.SATFINITE.E4M3.F32.PACK_AB_MERGE_C R50, R69, R70, R75 ;  /* 0x000000464532723e */ /* 0x000fe4000480704b */
[----:B------:R-:W-:-:S07]  /*4ff0*/  F2FP.SATFINITE.E4M3.F32.PACK_AB_MERGE_C R51, R74, R79, R72 ;  /* 0x0000004f4a33723e */ /* 0x000fce0004807048 */
.L_x_2382:
[----:B------:R-:W-:Y:S05]  /*5000*/  BSYNC B2 ;  /* 0x0000000000027941 */ /* 0x000fea0003800000 */
.L_x_2381:
[----:B------:R-:W-:Y:S02]  /*5010*/  ULDC.64 UR4, c[0x0][0x2e8] ;  /* 0x0000ba0000047ab9 */ /* 0x000fe40000000a00 */
[----:B------:R-:W-:-:S04]  /*5020*/  IADD3 R68, P2, P3, R43, UR4, R76 ;  /* 0x000000042b447c10 */ /* 0x000fc8000fb5e04c */
[----:B------:R-:W-:-:S05]  /*5030*/  IADD3.X R69, R108, UR5, R77, P2, P3 ;  /* 0x000000056c457c10 */ /* 0x000fca00097e644d */
[----:B--2---:R4:W-:Y:S04]  /*5040*/  STG.E.128 desc[UR46][R68.64], R48 ;  /* 0x0000003044007986 */ /* 0x0049e8000c101d2e */
.L_x_2376:
[----:B------:R-:W-:Y:S05]  /*5050*/  BSYNC B1 ;  /* 0x0000000000017941 */ /* 0x000fea0003800000 */
.L_x_2375:
        /* <DEDUP_REMOVED lines=11> */
[----:B------:R-:W-:Y:S01]  /*5110*/  SHF.R.U32.HI R71, RZ, 0x8, R67 ;  /* 0x00000008ff477819 */ /* 0x000fe20000011643 */
[----:B--2---:R-:W-:Y:S01]  /*5120*/  IMAD.MOV.U32 R66, RZ, RZ, R51 ;  /* 0x000000ffff427224 */ /* 0x004fe200078e0033 */
[--C-:B------:R-:W-:Y:S02]  /*5130*/  SHF.R.U32.HI R74, RZ, 0x10, R65.reuse ;  /* 0x00000010ff4a7819 */ /* 0x100fe40000011641 */
[--C-:B------:R-:W-:Y:S02]  /*5140*/  SHF.R.U32.HI R72, RZ, 0x8, R65.reuse ;  /* 0x00000008ff487819 */ /* 0x100fe40000011641 */
[----:B------:R-:W-:Y:S02]  /*5150*/  LOP3.LUT R64, R65, 0xff, RZ, 0xc0, !PT ;  /* 0x000000ff41407812 */ /* 0x000fe400078ec0ff */
[----:B------:R-:W-:Y:S01]  /*5160*/  SHF.R.U32.HI R75, RZ, 0x18, R65 ;  /* 0x00000018ff4b7819 */ /* 0x000fe20000011641 */
[----:B------:R-:W-:Y:S01]  /*5170*/  IMAD.SHL.U32 R51, R72, 0x100, RZ ;  /* 0x0000010048337824 */ /* 0x000fe200078e00ff */
[----:B------:R-:W-:-:S02]  /*5180*/  LOP3.LUT R65, R67, 0xff, RZ, 0xc0, !PT ;  /* 0x000000ff43417812 */ /* 0x000fc400078ec0ff */
[--C-:B------:R-:W-:Y:S02]  /*5190*/  SHF.R.U32.HI R70, RZ, 0x18, R67.reuse ;  /* 0x00000018ff467819 */ /* 0x100fe40000011643 */
[----:B------:R-:W-:Y:S01]  /*51a0*/  SHF.R.U32.HI R73, RZ, 0x10, R67 ;  /* 0x00000010ff497819 */ /* 0x000fe20000011643 */
[----:B------:R-:W-:Y:S01]  /*51b0*/  IMAD.SHL.U32 R67, R71, 0x100, RZ ;  /* 0x0000010047437824 */ /* 0x000fe200078e00ff */
[----:B------:R-:W-:Y:S02]  /*51c0*/  PRMT R70, R70, 0x654, R65 ;  /* 0x0000065446467816 */ /* 0x000fe40000000041 */
[----:B------:R-:W-:Y:S02]  /*51d0*/  PRMT R64, R75, 0x654, R64 ;  /* 0x000006544b407816 */ /* 0x000fe40000000040 */
[----:B------:R-:W-:Y:S01]  /*51e0*/  LOP3.LUT R72, R70, 0xff00, R67, 0xf8, !PT ;  /* 0x0000ff0046487812 */ /* 0x000fe200078ef843 */
[----:B------:R-:W-:Y:S01]  /*51f0*/  IMAD.U32 R67, R73, 0x10000, RZ ;  /* 0x0001000049437824 */ /* 0x000fe200078e00ff */
[----:B------:R-:W-:-:S02]  /*5200*/  LOP3.LUT R65, R64, 0xff00, R51, 0xf8, !PT ;  /* 0x0000ff0040417812 */ /* 0x000fc400078ef833 */
[----:B------:R-:W-:Y:S02]  /*5210*/  SHF.L.U32 R64, R74, 0x10, RZ ;  /* 0x000000104a407819 */ /* 0x000fe400000006ff */
[----:B------:R-:W-:Y:S02]  /*5220*/  F2FP.F16.E4M3.UNPACK_B R70, R134.H1 ;  /* 0x00000086ff46723e */ /* 0x000fe400030006ff */
[----:B------:R-:W-:Y:S02]  /*5230*/  F2FP.F16.E4M3.UNPACK_B R51, R49 ;  /* 0x00000031ff33723e */ /* 0x000fe400020006ff */
        /* <DEDUP_REMOVED lines=14> */
[----:B------:R-:W-:Y:S01]  /*5320*/  FFMA.FTZ R77, R51, R70, -R76 ;  /* 0x00000046334d7223 */ /* 0x000fe2000001084c */
[----:B------:R-:W-:Y:S02]  /*5330*/  HADD2.F32 R72, -RZ, R67.H1_H1 ;  /* 0x30000043ff487230 */ /* 0x000fe40000004100 */
[----:B------:R-:W-:Y:S01]  /*5340*/  FMUL.FTZ R76, R65, R74 ;  /* 0x0000004a414c7220 */ /* 0x000fe20000410000 */
[----:B------:R-:W-:Y:S01]  /*5350*/  FFMA.FTZ R78, R64, R70, R75 ;  /* 0x00000046404e7223 */ /* 0x000fe2000001004b */
[C---:B------:R-:W-:Y:S01]  /*5360*/  FMUL.FTZ R80, R49.reuse, R74 ;  /* 0x0000004a31507220 */ /* 0x040fe20000410000 */
[----:B------:R-:W-:Y:S01]  /*5370*/  F2FP.F16.E4M3.UNPACK_B R133, R133 ;  /* 0x00000085ff85723e */ /* 0x000fe200020006ff */
[----:B------:R-:W-:Y:S01]  /*5380*/  FFMA.FTZ R74, R49, R72, -R76 ;  /* 0x00000048314a7223 */ /* 0x000fe2000001084c */
[-C--:B------:R-:W-:Y:S01]  /*5390*/  F2FP.F16.E4M3.UNPACK_B R49, R48.reuse.H1 ;  /* 0x00000030ff31723e */ /* 0x080fe200030006ff */
[--C-:B------:R-:W-:Y:S01]  /*53a0*/  HADD2.F32 R67, -RZ, R134.reuse.H1_H1 ;  /* 0x30000086ff437230 */ /* 0x100fe20000004100 */
[----:B------:R-:W-:Y:S01]  /*53b0*/  F2FP.F16.E4M3.UNPACK_B R48, R48 ;  /* 0x00000030ff30723e */ /* 0x000fe200020006ff */
[----:B------:R-:W-:-:S02]  /*53c0*/  HADD2.F32 R134, -RZ, R134.H0_H0 ;  /* 0x20000086ff867230 */ /* 0x000fc40000004100 */
[----:B------:R-:W-:Y:S01]  /*53d0*/  FFMA.FTZ R79, R65, R72, R80 ;  /* 0x00000048414f7223 */ /* 0x000fe20000010050 */
[--C-:B------:R-:W-:Y:S02]  /*53e0*/  HADD2.F32 R51, -RZ, R49.reuse.H0_H0 ;  /* 0x20000031ff337230 */ /* 0x100fe40000004100 */
[----:B------:R-:W-:Y:S02]  /*53f0*/  HADD2.F32 R64, -RZ, R49.H1_H1 ;  /* 0x30000031ff407230 */ /* 0x000fe40000004100 */
[--C-:B------:R-:W-:Y:S02]  /*5400*/  HADD2.F32 R49, -RZ, R48.reuse.H0_H0 ;  /* 0x20000030ff317230 */ /* 0x100fe40000004100 */
[-C--:B------:R-:W-:Y:S01]  /*5410*/  FMUL.FTZ R75, R51, R67.reuse ;  /* 0x00000043334b7220 */ /* 0x080fe20000410000 */
[----:B------:R-:W-:Y:S02]  /*5420*/  HADD2.F32 R48, -RZ, R48.H1_H1 ;  /* 0x30000030ff307230 */ /* 0x000fe40000004100 */
[----:B------:R-:W-:Y:S01]  /*5430*/  FMUL.FTZ R72, R64, R67 ;  /* 0x0000004340487220 */ /* 0x000fe20000410000 */
[----:B------:R-:W-:-:S02]  /*5440*/  HADD2.F32 R65, -RZ, R133.H1_H1 ;  /* 0x30000085ff417230 */ /* 0x000fc40000004100 */
[-C--:B------:R-:W-:Y:S01]  /*5450*/  FMUL.FTZ R67, R49, R134.reuse ;  /* 0x0000008631437220 */ /* 0x080fe20000410000 */
[----:B------:R-:W-:Y:S02]  /*5460*/  HADD2.F32 R133, -RZ, R133.H0_H0 ;  /* 0x20000085ff857230 */ /* 0x000fe40000004100 */
[----:B------:R-:W-:Y:S01]  /*5470*/  FMUL.FTZ R70, R48, R134 ;  /* 0x0000008630467220 */ /* 0x000fe20000410000 */
[----:B------:R-:W-:Y:S01]  /*5480*/  F2FP.SATFINITE.E4M3.F32.PACK_AB_MERGE_C R83, R79, R74, RZ ;  /* 0x0000004a4f53723e */ /* 0x000fe200048070ff */
        /* <DEDUP_REMOVED lines=41> */
[C---:B------:R-:W-:Y:S01]  /*5720*/  FMUL.FTZ R67, R49.reuse, R70 ;  /* 0x0000004631437220 */ /* 0x040fe20000410000 */
[-C--:B------:R-:W-:Y:S01]  /*5730*/  FFMA.FTZ R51, R48, R71.reuse, -R51 ;  /* 0x0000004730337223 */ /* 0x080fe20000010833 */
[----:B------:R-:W-:Y:S01]  /*5740*/  FFMA.FTZ R50, R50, R71, R73 ;  /* 0x0000004732327223 */ /* 0x000fe20000010049 */
[-C--:B------:R-:W-:Y:S01]  /*5750*/  FFMA.FTZ R64, R49, R65.reuse, -R64 ;  /* 0x0000004131407223 */ /* 0x080fe20000010840 */
[----:B------:R-:W-:Y:S01]  /*5760*/  FFMA.FTZ R67, R66, R65, R67 ;  /* 0x0000004142437223 */ /* 0x000fe20000010043 */
[----:B------:R-:W-:-:S02]  /*5770*/  F2FP.SATFINITE.E4M3.F32.PACK_AB_MERGE_C R80, R81, R80, RZ ;  /* 0x000000505150723e */ /* 0x000fc400048070ff */
[----:B------:R-:W-:Y:S02]  /*5780*/  F2FP.SATFINITE.E4M3.F32.PACK_AB_MERGE_C R50, R50, R51, R72 ;  /* 0x000000333232723e */ /* 0x000fe40004807048 */
[----:B------:R-:W-:Y:S02]  /*5790*/  F2FP.SATFINITE.E4M3.F32.PACK_AB_MERGE_C R49, R78, R77, R83 ;  /* 0x0000004d4e31723e */ /* 0x000fe40004807053 */
[----:B------:R-:W-:Y:S02]  /*57a0*/  F2FP.SATFINITE.E4M3.F32.PACK_AB_MERGE_C R48, R76, R75, R82 ;  /* 0x0000004b4c30723e */ /* 0x000fe40004807052 */
[----:B------:R-:W-:-:S07]  /*57b0*/  F2FP.SATFINITE.E4M3.F32.PACK_AB_MERGE_C R51, R67, R64, R80 ;  /* 0x000000404333723e */ /* 0x000fce0004807050 */
.L_x_2388:
[----:B------:R-:W-:Y:S05]  /*57c0*/  BSYNC B3 ;  /* 0x0000000000037941 */ /* 0x000fea0003800000 */
.L_x_2387:
[----:B------:R-:W-:Y:S02]  /*57d0*/  ULDC.64 UR4, c[0x0][0x2e8] ;  /* 0x0000ba0000047ab9 */ /* 0x000fe40000000a00 */
[----:B------:R-:W-:-:S04]  /*57e0*/  IADD3 R64, P2, P3, R68, UR4, R102 ;  /* 0x0000000444407c10 */ /* 0x000fc8000fb5e066 */
[----:B------:R-:W-:-:S05]  /*57f0*/  IADD3.X R65, R69, UR5, R42, P2, P3 ;  /* 0x0000000545417c10 */ /* 0x000fca00097e642a */
[----:B--2---:R4:W-:Y:S04]  /*5800*/  STG.E.128 desc[UR46][R64.64], R48 ;  /* 0x0000003040007986 */ /* 0x0049e8000c101d2e */
.L_x_2386:
[----:B------:R-:W-:Y:S05]  /*5810*/  BSYNC B2 ;  /* 0x0000000000027941 */ /* 0x000fea0003800000 */
.L_x_2385:
        /* <DEDUP_REMOVED lines=15> */
[----:B------:R-:W-:Y:S01]  /*5910*/  SHF.R.U32.HI R70, RZ, 0x10, R61 ;  /* 0x00000010ff467819 */ /* 0x000fe2000001163d */
[----:B------:R-:W-:Y:S01]  /*5920*/  IMAD.MOV.U32 R61, RZ, RZ, R50 ;  /* 0x000000ffff3d7224 */ /* 0x000fe200078e0032 */
[----:B------:R-:W-:Y:S01]  /*5930*/  PRMT R60, R73, 0x654, R60 ;  /* 0x00000654493c7816 */ /* 0x000fe2000000003c */
        /* <DEDUP_REMOVED lines=96> */
.L_x_2390:
[----:B------:R-:W-:Y:S05]  /*5f40*/  BSYNC B2 ;  /* 0x0000000000027941 */ /* 0x000fea0003800000 */
.L_x_2389:
[----:B------:R-:W-:Y:S02]  /*5f50*/  ULDC.64 UR4, c[0x0][0x2e8] ;  /* 0x0000ba0000047ab9 */ /* 0x000fe40000000a00 */
[----:B------:R-:W-:-:S04]  /*5f60*/  IADD3 R60, P2, P3, R43, UR4, R68 ;  /* 0x000000042b3c7c10 */ /* 0x000fc8000fb5e044 */
[----:B------:R-:W-:-:S05]  /*5f70*/  IADD3.X R61, R108, UR5, R69, P2, P3 ;  /* 0x000000056c3d7c10 */ /* 0x000fca00097e6445 */
[----:B--2---:R0:W-:Y:S04]  /*5f80*/  STG.E.128 desc[UR46][R60.64], R48 ;  /* 0x000000303c007986 */ /* 0x0041e8000c101d2e */
.L_x_2384:
[----:B------:R-:W-:Y:S05]  /*5f90*/  BSYNC B1 ;  /* 0x0000000000017941 */ /* 0x000fea0003800000 */
.L_x_2383:
[----:B------:R-:W-:Y:S05]  /*5fa0*/  @P4 BRA `(.L_x_2391) ;  /* 0x0000005c00884947 */ /* 0x000fea0003800000 */
[----:B------:R-:W-:Y:S01]  /*5fb0*/  IADD3 R120, P2, P3, R33, R120, R16 ;  /* 0x0000007821787210 */ /* 0x000fe20007b5e010 */
[----:B------:R-:W-:Y:S03]  /*5fc0*/  BSSY B1, `(.L_x_2392) ;  /* 0x0000079000017945 */ /* 0x000fe60003800000 */
[----:B------:R-:W-:Y:S01]  /*5fd0*/  IADD3.X R123, R36, R123, R17, P2, P3 ;  /* 0x0000007b247b7210 */ /* 0x000fe200017e6411 */
[----:B------:R-:W-:Y:S08]  /*5fe0*/  @P0 BRA `(.L_x_2393) ;  /* 0x0000000400d80947 */ /* 0x000ff00003800000 */
        /* <DEDUP_REMOVED lines=17> */
[----:B------:R-:W-:Y:S02]  /*6100*/  SHF.L.U32 R51, R65, 0x8, RZ ;  /* 0x0000000841337819 */ /* 0x000fe400000006ff */
[----:B------:R-:W-:Y:S02]  /*6110*/  PRMT R60, R63, 0x654, R60 ;  /* 0x000006543f3c7816 */ /* 0x000fe4000000003c */
[----:B------:R-:W-:Y:S01]  /*6120*/  LOP3.LUT R51, R56, 0xff00, R51, 0xf8, !PT ;  /* 0x0000ff0038337812 */ /* 0x000fe200078ef833 */
[----:B------:R-:W-:Y:S01]  /*6130*/  IMAD.U32 R56, R64, 0x10000, RZ ;  /* 0x0001000040387824 */ /* 0x000fe200078e00ff */
[----:B------:R-:W-:-:S02]  /*6140*/  LOP3.LUT R59, R60, 0xff00, R59, 0xf8, !PT ;  /* 0x0000ff003c3b7812 */ /* 0x000fc400078ef83b */
        /* <DEDUP_REMOVED lines=91> */
.L_x_2395:
[----:B------:R-:W-:Y:S05]  /*6700*/  BSYNC B2 ;  /* 0x0000000000027941 */ /* 0x000fea0003800000 */
.L_x_2394:
[----:B------:R-:W-:Y:S02]  /*6710*/  ULDC.64 UR4, c[0x0][0x2e8] ;  /* 0x0000ba0000047ab9 */ /* 0x000fe40000000a00 */
[----:B------:R-:W-:-:S04]  /*6720*/  IADD3 R56, P2, P3, R120, UR4, R102 ;  /* 0x0000000478387c10 */ /* 0x000fc8000fb5e066 */
[----:B------:R-:W-:-:S05]  /*6730*/  IADD3.X R57, R123, UR5, R42, P2, P3 ;  /* 0x000000057b397c10 */ /* 0x000fca00097e642a */
[----:B--2---:R0:W-:Y:S04]  /*6740*/  STG.E.128 desc[UR46][R56.64], R48 ;  /* 0x0000003038007986 */ /* 0x0041e8000c101d2e */
.L_x_2393:
[----:B------:R-:W-:Y:S05]  /*6750*/  BSYNC B1 ;  /* 0x0000000000017941 */ /* 0x000fea0003800000 */
.L_x_2392:
        /* <DEDUP_REMOVED lines=10> */
[----:B------:R-:W-:Y:S01]  /*6800*/  SHF.R.U32.HI R60, RZ, 0x10, R53 ;  /* 0x00000010ff3c7819 */ /* 0x000fe20000011635 */
[----:B------:R-:W-:Y:S01]  /*6810*/  IMAD.MOV.U32 R53, RZ, RZ, R50 ;  /* 0x000000ffff357224 */ /* 0x000fe200078e0032 */
[----:B------:R-:W-:Y:S01]  /*6820*/  SHF.R.U32.HI R59, RZ, 0x10, R55 ;  /* 0x00000010ff3b7819 */ /* 0x000fe20000011637 */
[----:B------:R-:W-:Y:S01]  /*6830*/  IMAD.SHL.U32 R50, R58, 0x100, RZ ;  /* 0x000001003a327824 */ /* 0x000fe200078e00ff */
[----:B------:R-:W-:Y:S01]  /*6840*/  LOP3.LUT R56, R55, 0xff0000ff, RZ, 0xc0, !PT ;  /* 0xff0000ff37387812 */ /* 0x000fe200078ec0ff */
[----:B------:R-:W-:Y:S01]  /*6850*/  IMAD.SHL.U32 R55, R57, 0x100, RZ ;  /* 0x0000010039377824 */ /* 0x000fe200078e00ff */
[----:B------:R-:W-:-:S04]  /*6860*/  PRMT R51, R61, 0x654, R52 ;  /* 0x000006543d337816 */ /* 0x000fc80000000034 */
[----:B------:R-:W-:Y:S01]  /*6870*/  LOP3.LUT R58, R56, 0xff00, R55, 0xf8, !PT ;  /* 0x0000ff00383a7812 */ /* 0x000fe200078ef837 */
[----:B------:R-:W-:Y:S01]  /*6880*/  IMAD.U32 R55, R59, 0x10000, RZ ;  /* 0x000100003b377824 */ /* 0x000fe200078e00ff */
[----:B------:R-:W-:Y:S01]  /*6890*/  LOP3.LUT R52, R51, 0xff00, R50, 0xf8, !PT ;  /* 0x0000ff0033347812 */ /* 0x000fe200078ef832 */
[----:B------:R-:W-:Y:S01]  /*68a0*/  IMAD.U32 R51, R60, 0x10000, RZ ;  /* 0x000100003c337824 */ /* 0x000fe200078e00ff */
        /* <DEDUP_REMOVED lines=89> */
[----:B------:R-:W-:Y:S02]  /*6e40*/  F2FP.SATFINITE.E4M3.F32.PACK_AB_MERGE_C R48, R84, R61, R66 ;  /* 0x0000003d5430723e */ /* 0x000fe40004807042 */
[----:B------:R-:W-:-:S07]  /*6e50*/  MOV R50, R58 ;  /* 0x0000003a00327202 */ /* 0x000fce0000000f00 */
.L_x_2397:
[----:B------:R-:W-:Y:S05]  /*6e60*/  BSYNC B1 ;  /* 0x0000000000017941 */ /* 0x000fea0003800000 */
.L_x_2396:
[----:B------:R-:W-:Y:S02]  /*6e70*/  ULDC.64 UR4, c[0x0][0x2e8] ;  /* 0x0000ba0000047ab9 */ /* 0x000fe40000000a00 */
[----:B------:R-:W-:-:S04]  /*6e80*/  IADD3 R120, P2, P3, R43, UR4, R120 ;  /* 0x000000042b787c10 */ /* 0x000fc8000fb5e078 */
[----:B------:R-:W-:-:S05]  /*6e90*/  IADD3.X R121, R108, UR5, R123, P2, P3 ;  /* 0x000000056c797c10 */ /* 0x000fca00097e647b */
[----:B--2---:R0:W-:Y:S01]  /*6ea0*/  STG.E.128 desc[UR46][R120.64], R48 ;  /* 0x0000003078007986 */ /* 0x0041e2000c101d2e */
[----:B------:R-:W-:Y:S05]  /*6eb0*/  BRA `(.L_x_2391) ;  /* 0x0000004c00c47947 */ /* 0x000fea0003800000 */
.L_x_2355:
[C---:B------:R-:W-:Y:S01]  /*6ec0*/  ISETP.GE.AND P5, PT, R19.reuse, R115, PT ;  /* 0x000000731300720c */ /* 0x040fe20003fa6270 */
[C---:B------:R-:W-:Y:S01]  /*6ed0*/  VIADD R52, R19.reuse, 0x60 ;  /* 0x0000006013347836 */ /* 0x040fe20000000000 */
[----:B------:R-:W-:Y:S01]  /*6ee0*/  P2R R60, PR, RZ, 0x1 ;  /* 0x00000001ff3c7803 */ /* 0x000fe20000000000 */
[----:B------:R-:W-:Y:S01]  /*6ef0*/  VIADD R61, R19, 0x20 ;  /* 0x00000020133d7836 */ /* 0x000fe20000000000 */
[----:B------:R-:W-:-:S13]  /*6f00*/  ISETP.GE.OR P5, PT, R16, R122, P5 ;  /* 0x0000007a1000720c */ /* 0x000fda0002fa6670 */
        /* <DEDUP_REMOVED lines=12> */
[----:B------:R-:W-:-:S04]  /*6fd0*/  @!P2 IMAD R53, R53, 0x60, RZ ;  /* 0x000000603535a824 */ /* 0x000fc800078e02ff */
[----:B------:R-:W-:Y:S01]  /*6fe0*/  @!P2 IMAD.IADD R53, R55, 0x1, R53 ;  /* 0x000000013735a824 */ /* 0x000fe200078e0235 */
[----:B--2---:R-:W-:-:S04]  /*6ff0*/  @!P2 IADD3 R80, P3, P4, R96, R80, R54 ;  /* 0x000000506050a210 */ /* 0x004fc80007c7e036 */
        /* <DEDUP_REMOVED lines=9> */
[----:B------:R-:W-:Y:S01]  /*7090*/  ISETP.GE.AND P4, PT, R61, R115, PT ;  /* 0x000000733d00720c */ /* 0x000fe20003f86270 */
[----:B------:R-:W-:-:S03]  /*70a0*/  VIADD R61, R19, 0x40 ;  /* 0x00000040133d7836 */ /* 0x000fc60000000000 */
        /* <DEDUP_REMOVED lines=19> */
[----:B-1----:R-:W-:Y:S02]  /*71e0*/  @!P4 IADD3 R66, P6, R53, R66, RZ ;  /* 0x000000423542c210 */ /* 0x002fe40007fde0ff */
[----:B------:R-:W-:-:S03]  /*71f0*/  CS2R R54, SRZ ;  /* 0x0000000000367805 */ /* 0x000fc6000001ff00 */
[----:B------:R-:W-:Y:S01]  /*7200*/  @!P4 IMAD.X R67, R52, 0x1, R67, P6 ;  /* 0x000000013443c824 */ /* 0x000fe200030e0643 */
[----:B--2---:R-:W-:Y:S02]  /*7210*/  @!P3 IADD3 R68, P6, R49, R68, RZ ;  /* 0x000000443144b210 */ /* 0x004fe40007fde0ff */
[----:B------:R-:W-:-:S03]  /*7220*/  CS2R R52, SRZ ;  /* 0x0000000000347805 */ /* 0x000fc6000001ff00 */
[----:B------:R-:W-:Y:S01]  /*7230*/  @!P3 IMAD.X R69, R48, 0x1, R69, P6 ;  /* 0x000000013045b824 */ /* 0x000fe200030e0645 */
[----:B---3--:R-:W-:Y:S02]  /*7240*/  @!P3 IADD3 R84, P6, R51, R84, RZ ;  /* 0x000000543354b210 */ /* 0x008fe40007fde0ff */
[----:B------:R-:W-:Y:S02]  /*7250*/  CS2R R50, SRZ ;  /* 0x0000000000327805 */ /* 0x000fe4000001ff00 */
[----:B------:R-:W-:Y:S01]  /*7260*/  CS2R R48, SRZ ;  /* 0x0000000000307805 */ /* 0x000fe2000001ff00 */
[----:B------:R0:W2:Y:S01]  /*7270*/  @!P5 LDG.E.128 R52, desc[UR46][R58.64] ;  /* 0x0000002e3a34d981 */ /* 0x0000a2000c1e1d00 */
[----:B------:R-:W-:Y:S02]  /*7280*/  CS2R R60, SRZ ;  /* 0x00000000003c7805 */ /* 0x000fe4000001ff00 */
[----:B------:R-:W-:Y:S02]  /*7290*/  CS2R R70, SRZ ;  /* 0x0000000000467805 */ /* 0x000fe4000001ff00 */
[----:B------:R-:W-:-:S02]  /*72a0*/  CS2R R74, SRZ ;  /* 0x00000000004a7805 */ /* 0x000fc4000001ff00 */
[----:B------:R-:W-:Y:S01]  /*72b0*/  CS2R R72, SRZ ;  /* 0x0000000000487805 */ /* 0x000fe2000001ff00 */
[----:B------:R1:W3:Y:S01]  /*72c0*/  @!P5 LDG.E.128 R48, desc[UR46][R56.64] ;  /* 0x0000002e3830d981 */ /* 0x0002e2000c1e1d00 */
[----:B------:R-:W-:Y:S02]  /*72d0*/  CS2R R78, SRZ ;  /* 0x00000000004e7805 */ /* 0x000fe4000001ff00 */
[----:B------:R-:W-:Y:S02]  /*72e0*/  CS2R R76, SRZ ;  /* 0x00000000004c7805 */ /* 0x000fe4000001ff00 */
[----:B------:R-:W-:Y:S01]  /*72f0*/  @!P3 IADD3.X R85, R128, R85, RZ, P6, !PT ;  /* 0x000000558055b210 */ /* 0x000fe200037fe4ff */
[----:B------:R4:W5:Y:S01]  /*7300*/  @!P4 LDG.E.128 R60, desc[UR46][R66.64] ;  /* 0x0000002e423cc981 */ /* 0x000962000c1e1d00 */
[----:B0-----:R-:W-:-:S03]  /*7310*/  CS2R R58, SRZ ;  /* 0x00000000003a7805 */ /* 0x001fc6000001ff00 */
[----:B------:R-:W5:Y:S01]  /*7320*/  @!P2 LDG.E.128 R72, desc[UR46][R80.64] ;  /* 0x0000002e5048a981 */ /* 0x000f62000c1e1d00 */
[----:B-1----:R-:W-:-:S03]  /*7330*/  CS2R R56, SRZ ;  /* 0x0000000000387805 */ /* 0x002fc6000001ff00 */
[----:B------:R-:W5:Y:S01]  /*7340*/  @!P2 LDG.E.128 R76, desc[UR46][R82.64] ;  /* 0x0000002e524ca981 */ /* 0x000f62000c1e1d00 */
[----:B----4-:R-:W-:-:S03]  /*7350*/  CS2R R66, SRZ ;  /* 0x0000000000427805 */ /* 0x010fc6000001ff00 */
[----:B------:R0:W4:Y:S02]  /*7360*/  @!P4 LDG.E.128 R56, desc[UR46][R64.64] ;  /* 0x0000002e4038c981 */ /* 0x000124000c1e1d00 */
[----:B0-----:R-:W-:-:S06]  /*7370*/  CS2R R64, SRZ ;  /* 0x0000000000407805 */ /* 0x001fcc000001ff00 */
[----:B------:R0:W4:Y:S02]  /*7380*/  @!P3 LDG.E.128 R64, desc[UR46][R68.64] ;  /* 0x0000002e4440b981 */ /* 0x000124000c1e1d00 */
[----:B0-----:R-:W-:-:S06]  /*7390*/  CS2R R68, SRZ ;  /* 0x0000000000447805 */ /* 0x001fcc000001ff00 */
[----:B------:R-:W4:Y:S01]  /*73a0*/  @!P3 LDG.E.128 R68, desc[UR46][R84.64] ;  /* 0x0000002e5444b981 */ /* 0x000f22000c1e1d00 */
[----:B------:R-:W-:-:S06]  /*73b0*/  UISETP.NE.AND UP0, UPT, UR45, 0x3, UPT ;  /* 0x000000032d00788c */ /* 0x000fcc000bf05270 */
[----:B------:R-:W-:Y:S02]  /*73c0*/  PLOP3.LUT P5, PT, PT, PT, UP0, 0x80, 0x0 ;  /* 0x000000000000781c */ /* 0x000fe40003faf008 */
[----:B------:R-:W-:Y:S01]  /*73d0*/  ISETP.GE.AND P2, PT, R16, R122, PT ;  /* 0x0000007a1000720c */ /* 0x000fe20003f46270 */
[----:B--2---:R-:W-:Y:S02]  /*73e0*/  IMAD.MOV.U32 R151, RZ, RZ, R54 ;  /* 0x000000ffff977224 */ /* 0x004fe400078e0036 */
[----:B------:R-:W-:Y:S02]  /*73f0*/  IMAD.MOV.U32 R153, RZ, RZ, R52 ;  /* 0x000000ffff997224 */ /* 0x000fe400078e0034 */
[----:B---3--:R-:W-:Y:S02]  /*7400*/  IMAD.MOV.U32 R150, RZ, RZ, R50 ;  /* 0x000000ffff967224 */ /* 0x008fe400078e0032 */
[----:B------:R-:W-:Y:S02]  /*7410*/  IMAD.MOV.U32 R152, RZ, RZ, R48 ;  /* 0x000000ffff987224 */ /* 0x000fe400078e0030 */
[----:B-----5:R-:W-:-:S02]  /*7420*/  IMAD.MOV.U32 R144, RZ, RZ, R62 ;  /* 0x000000ffff907224 */ /* 0x020fc400078e003e */
[----:B------:R-:W-:Y:S02]  /*7430*/  IMAD.MOV.U32 R143, RZ, RZ, R60 ;  /* 0x000000ffff8f7224 */ /* 0x000fe400078e003c */
[----:B------:R-:W-:Y:S02]  /*7440*/  IMAD.MOV.U32 R133, RZ, RZ, R74 ;  /* 0x000000ffff857224 */ /* 0x000fe400078e004a */
[----:B------:R-:W-:Y:S02]  /*7450*/  IMAD.MOV.U32 R134, RZ, RZ, R72 ;  /* 0x000000ffff867224 */ /* 0x000fe400078e0048 */
[----:B------:R-:W-:Y:S02]  /*7460*/  IMAD.MOV.U32 R135, RZ, RZ, R78 ;  /* 0x000000ffff877224 */ /* 0x000fe400078e004e */
[----:B------:R-:W-:Y:S02]  /*7470*/  IMAD.MOV.U32 R136, RZ, RZ, R76 ;  /* 0x000000ffff887224 */ /* 0x000fe400078e004c */
[----:B----4-:R-:W-:-:S02]  /*7480*/  IMAD.MOV.U32 R145, RZ, RZ, R58 ;  /* 0x000000ffff917224 */ /* 0x010fc400078e003a */
[----:B------:R-:W-:Y:S02]  /*7490*/  IMAD.MOV.U32 R146, RZ, RZ, R56 ;  /* 0x000000ffff927224 */ /* 0x000fe400078e0038 */
[----:B------:R-:W-:Y:S02]  /*74a0*/  IMAD.MOV.U32 R138, RZ, RZ, R66 ;  /* 0x000000ffff8a7224 */ /* 0x000fe400078e0042 */
[----:B------:R-:W-:Y:S01]  /*74b0*/  IMAD.MOV.U32 R140, RZ, RZ, R64 ;  /* 0x000000ffff8c7224 */ /* 0x000fe200078e0040 */
[----:B------:R-:W-:Y:S01]  /*74c0*/  MOV R141, R70 ;  /* 0x00000046008d7202 */ /* 0x000fe20000000f00 */
[----:B------:R-:W-:Y:S01]  /*74d0*/  IMAD.MOV.U32 R142, RZ, RZ, R68 ;  /* 0x000000ffff8e7224 */ /* 0x000fe200078e0044 */
[----:B------:R-:W-:Y:S06]  /*74e0*/  @!P5 BRA `(.L_x_2398) ;  /* 0x000000000004d947 */ /* 0x000fec0003800000 */
[----:B------:R-:W-:Y:S01]  /*74f0*/  BPT.TRAP 0x1 ;  /* 0x000000040000795c */ /* 0x000fe20000300000 */
.L_x_2398:
        /* <DEDUP_REMOVED lines=9> */
.L_x_2685:
[----:B------:R-:W-:Y:S05]  /*7590*/  BSYNC B1 ;  /* 0x0000000000017941 */ /* 0x000fea0003800000 */
.L_x_2399:
[----:B------:R-:W-:Y:S01]  /*75a0*/  ISETP.GE.OR P3, PT, R19, R115, P0 ;  /* 0x000000731300720c */ /* 0x000fe20000766670 */
[----:B------:R-:W-:-:S12]  /*75b0*/  BSSY B1, `(.L_x_2401) ;  /* 0x0000104000017945 */ /* 0x000fd80003800000 */
[----:B------:R-:W-:Y:S05]  /*75c0*/  @P3 BRA `(.L_x_2402) ;  /* 0x0000001000083947 */ /* 0x000fea0003800000 */
[----:B------:R-:W3:Y:S01]  /*75d0*/  LDL R82, [R1+0x3c] ;  /* 0x00003c0001527983 */ /* 0x000ee20000100800 */
[----:B------:R-:W-:Y:S02]  /*75e0*/  SHF.R.S32.HI R80, RZ, 0x1f, R19 ;  /* 0x0000001fff507819 */ /* 0x000fe40000011413 */
[----:B------:R-:W-:-:S03]  /*75f0*/  ISETP.NE.AND P6, PT, R0, RZ, PT ;  /* 0x000000ff0000720c */ /* 0x000fc60003fc5270 */
[----:B--2---:R-:W-:-:S04]  /*7600*/  IMAD R80, R80, R122, RZ ;  /* 0x0000007a50507224 */ /* 0x004fc800078e02ff */
[----:B------:R-:W-:Y:S01]  /*7610*/  IMAD R147, R19, R123, R80 ;  /* 0x0000007b13937224 */ /* 0x000fe200078e0250 */
[----:B------:R-:W-:-:S04]  /*7620*/  SEL R80, R34, R139, !P6 ;  /* 0x0000008b22507207 */ /* 0x000fc80007000000 */
[----:B------:R-:W-:-:S04]  /*7630*/  SHF.R.S32.HI R81, RZ, 0x1f, R80 ;  /* 0x0000001fff517819 */ /* 0x000fc80000011450 */
[----:B------:R-:W-:-:S04]  /*7640*/  LEA.HI R81, R81, R80, RZ, 0x5 ;  /* 0x0000005051517211 */ /* 0x000fc800078f28ff */
[----:B------:R-:W-:Y:S01]  /*7650*/  LEA.HI.SX32 R81, R81, R106, 0x1b ;  /* 0x0000006a51517211 */ /* 0x000fe200078fdaff */
[C---:B------:R-:W-:Y:S01]  /*7660*/  IMAD.SHL.U32 R84, R19.reuse, 0x80, RZ ;  /* 0x0000008013547824 */ /* 0x040fe200078e00ff */
        /* <DEDUP_REMOVED lines=10> */
[----:B------:R-:W-:Y:S01]  /*7710*/  LOP3.LUT R81, R81, 0xffffc000, RZ, 0xc0, !PT ;  /* 0xffffc00051517812 */ /* 0x000fe200078ec0ff */
[----:B------:R-:W-:Y:S01]  /*7720*/  IMAD.WIDE.U32 R128, R19, R122, R120 ;  /* 0x0000007a13807225 */ /* 0x000fe200078e0078 */
[----:B------:R-:W-:Y:S03]  /*7730*/  BSSY B2, `(.L_x_2403) ;  /* 0x00000e0000027945 */ /* 0x000fe60003800000 */
[----:B------:R-:W-:Y:S01]  /*7740*/  IMAD.IADD R147, R147, 0x1, R129 ;  /* 0x0000000193937824 */ /* 0x000fe200078e0281 */
[----:B------:R-:W-:-:S04]  /*7750*/  IADD3 R148, P3, P4, R102, R128, R41 ;  /* 0x0000008066947210 */ /* 0x000fc80007c7e029 */
[----:B------:R-:W-:Y:S02]  /*7760*/  IADD3.X R154, R42, R147, R107, P3, P4 ;  /* 0x000000932a9a7210 */ /* 0x000fe40001fe846b */
[----:B---3--:R-:W-:Y:S01]  /*7770*/  IADD3 R83, R80, R81, R82 ;  /* 0x0000005150537210 */ /* 0x008fe20007ffe052 */
[----:B------:R-:W-:-:S04]  /*7780*/  IMAD R81, R232, 0x8000, R30 ;  /* 0x00008000e8517824 */ /* 0x000fc800078e021e */
[----:B------:R-:W-:Y:S02]  /*7790*/  IMAD R83, R232, 0x8000, R83 ;  /* 0x00008000e8537824 */ /* 0x000fe400078e0253 */
[C---:B------:R-:W-:Y:S02]  /*77a0*/  IMAD.IADD R81, R18.reuse, 0x1, R81 ;  /* 0x0000000112517824 */ /* 0x040fe400078e0251 */
[----:B------:R-:W-:-:S04]  /*77b0*/  IMAD.IADD R84, R18, 0x1, R83 ;  /* 0x0000000112547824 */ /* 0x000fc800078e0253 */
[----:B------:R-:W1:Y:S04]  /*77c0*/  LDS.128 R80, [R81+0x28400] ;  /* 0x0284000051507984 */ /* 0x000e680000000c00 */
[----:B------:R-:W2:Y:S01]  /*77d0*/  LDS.128 R84, [R84+0x28400] ;  /* 0x0284000054547984 */ /* 0x000ea20000000c00 */
[----:B------:R-:W-:Y:S05]  /*77e0*/  @P2 BRA `(.L_x_2404) ;  /* 0x0000000c00502947 */ /* 0x000fea0003800000 */
[--C-:B------:R-:W-:Y:S02]  /*77f0*/  SHF.R.U32.HI R163, RZ, 0x8, R49.reuse ;  /* 0x00000008ffa37819 */ /* 0x100fe40000011631 */
[----:B------:R-:W-:Y:S02]  /*7800*/  SHF.R.U32.HI R165, RZ, 0x18, R49 ;  /* 0x00000018ffa57819 */ /* 0x000fe40000011631 */
[----:B------:R-:W-:Y:S02]  /*7810*/  LOP3.LUT R48, R49, 0xff, RZ, 0xc0, !PT ;  /* 0x000000ff31307812 */ /* 0x000fe400078ec0ff */
[--C-:B------:R-:W-:Y:S02]  /*7820*/  SHF.R.U32.HI R159, RZ, 0x18, R51.reuse ;  /* 0x00000018ff9f7819 */ /* 0x100fe40000011633 */
[----:B------:R-:W-:Y:S02]  /*7830*/  LOP3.LUT R50, R51, 0xff, RZ, 0xc0, !PT ;  /* 0x000000ff33327812 */ /* 0x000fe400078ec0ff */
[----:B------:R-:W-:-:S02]  /*7840*/  SHF.R.U32.HI R157, RZ, 0x8, R51 ;  /* 0x00000008ff9d7819 */ /* 0x000fc40000011633 */
[----:B------:R-:W-:Y:S02]  /*7850*/  SHF.R.U32.HI R158, RZ, 0x10, R51 ;  /* 0x00000010ff9e7819 */ /* 0x000fe40000011633 */
[----:B------:R-:W-:Y:S01]  /*7860*/  SHF.R.U32.HI R161, RZ, 0x10, R49 ;  /* 0x00000010ffa17819 */ /* 0x000fe20000011631 */
[----:B------:R-:W-:Y:S01]  /*7870*/  IMAD.SHL.U32 R49, R163, 0x100, RZ ;  /* 0x00000100a3317824 */ /* 0x000fe200078e00ff */
[----:B------:R-:W-:Y:S02]  /*7880*/  SHF.R.U32.HI R52, RZ, 0x18, R53 ;  /* 0x00000018ff347819 */ /* 0x000fe40000011635 */
[----:B------:R-:W-:Y:S02]  /*7890*/  LOP3.LUT R51, R53, 0xff, RZ, 0xc0, !PT ;  /* 0x000000ff35337812 */ /* 0x000fe400078ec0ff */
[----:B------:R-:W-:Y:S02]  /*78a0*/  SHF.R.U32.HI R155, RZ, 0x8, R55 ;  /* 0x00000008ff9b7819 */ /* 0x000fe40000011637 */
[----:B------:R-:W-:-:S02]  /*78b0*/  PRMT R48, R165, 0x654, R48 ;  /* 0x00000654a5307816 */ /* 0x000fc40000000030 */
[--C-:B------:R-:W-:Y:S02]  /*78c0*/  SHF.R.U32.HI R156, RZ, 0x8, R53.reuse ;  /* 0x00000008ff9c7819 */ /* 0x100fe40000011635 */
[----:B------:R-:W-:Y:S02]  /*78d0*/  SHF.R.U32.HI R160, RZ, 0x10, R53 ;  /* 0x00000010ffa07819 */ /* 0x000fe40000011635 */
[----:B------:R-:W-:Y:S02]  /*78e0*/  SHF.R.U32.HI R54, RZ, 0x18, R55 ;  /* 0x00000018ff367819 */ /* 0x000fe40000011637 */
[----:B------:R-:W-:Y:S01]  /*78f0*/  LOP3.LUT R53, R55, 0xff, RZ, 0xc0, !PT ;  /* 0x000000ff37357812 */ /* 0x000fe200078ec0ff */
[----:B------:R-:W-:Y:S01]  /*7900*/  IMAD.U32 R160, R160, 0x10000, RZ ;  /* 0x00010000a0a07824 */ /* 0x000fe200078e00ff */
[----:B------:R-:W-:Y:S01]  /*7910*/  PRMT R52, R52, 0x654, R51 ;  /* 0x0000065434347816 */ /* 0x000fe20000000033 */
[----:B------:R-:W-:Y:S01]  /*7920*/  IMAD.SHL.U32 R51, R157, 0x100, RZ ;  /* 0x000001009d337824 */ /* 0x000fe200078e00ff */
[----:B------:R-:W-:Y:S01]  /*7930*/  SHF.R.U32.HI R162, RZ, 0x10, R55 ;  /* 0x00000010ffa27819 */ /* 0x000fe20000011637 */
[----:B------:R-:W-:Y:S01]  /*7940*/  IMAD.SHL.U32 R55, R155, 0x100, RZ ;  /* 0x000001009b377824 */ /* 0x000fe200078e00ff */
[----:B------:R-:W-:-:S02]  /*7950*/  PRMT R50, R159, 0x654, R50 ;  /* 0x000006549f327816 */ /* 0x000fc40000000032 */
[----:B------:R-:W-:Y:S01]  /*7960*/  LOP3.LUT R48, R48, 0xff00, R49, 0xf8, !PT ;  /* 0x0000ff0030307812 */ /* 0x000fe200078ef831 */
[----:B------:R-:W-:Y:S01]  /*7970*/  IMAD.U32 R162, R162, 0x10000, RZ ;  /* 0x00010000a2a27824 */ /* 0x000fe200078e00ff */
[----:B------:R-:W-:Y:S02]  /*7980*/  SHF.L.U32 R49, R161, 0x10, RZ ;  /* 0x00000010a1317819 */ /* 0x000fe400000006ff */
[----:B------:R-:W-:Y:S01]  /*7990*/  PRMT R54, R54, 0x654, R53 ;  /* 0x0000065436367816 */ /* 0x000fe20000000035 */
[----:B------:R-:W-:Y:S01]  /*79a0*/  IMAD.SHL.U32 R53, R156, 0x100, RZ ;  /* 0x000001009c357824 */ /* 0x000fe200078e00ff */
[----:B------:R-:W-:Y:S02]  /*79b0*/  LOP3.LUT R51, R50, 0xff00, R51, 0xf8, !PT ;  /* 0x0000ff0032337812 */ /* 0x000fe400078ef833 */
[----:B------:R-:W-:Y:S01]  /*79c0*/  LOP3.LUT R50, R48, 0xff0000, R49, 0xf8, !PT ;  /* 0x00ff000030327812 */ /* 0x000fe200078ef831 */
[----:B------:R-:W-:Y:S01]  /*79d0*/  IMAD.U32 R48, R158, 0x10000, RZ ;  /* 0x000100009e307824 */ /* 0x000fe200078e00ff */
[----:B------:R-:W-:-:S02]  /*79e0*/  LOP3.LUT R159, R54, 0xff00, R55, 0xf8, !PT ;  /* 0x0000ff00369f7812 */ /* 0x000fc400078ef837 */
[----:B------:R-:W-:Y:S02]  /*79f0*/  F2FP.F16.E4M3.UNPACK_B R158, R153.H1 ;  /* 0x00000099ff9e723e */ /* 0x000fe400030006ff */
[----:B--2---:R-:W-:Y:S02]  /*7a00*/  F2FP.F16.E4M3.UNPACK_B R55, R84.H1 ;  /* 0x00000054ff37723e */ /* 0x004fe400030006ff */
[----:B-1----:R-:W-:Y:S01]  /*7a10*/  F2FP.F16.E4M3.UNPACK_B R54, R80.H1 ;  /* 0x00000050ff36723e */ /* 0x002fe200030006ff */
[----:B------:R-:W-:Y:S01]  /*7a20*/  HADD2.F32 R49, -RZ, R158.H0_H0 ;  /* 0x2000009eff317230 */ /* 0x000fe20000004100 */
[----:B------:R-:W-:Y:S01]  /*7a30*/  LOP3.LUT R157, R52, 0xff00, R53, 0xf8, !PT ;  /* 0x0000ff00349d7812 */ /* 0x000fe200078ef835 */
[----:B------:R-:W-:Y:S01]  /*7a40*/  HADD2.F32 R53, -RZ, R55.H0_H0 ;  /* 0x20000037ff357230 */ /* 0x000fe20000004100 */
[----:B------:R-:W-:Y:S01]  /*7a50*/  F2FP.F16.E4M3.UNPACK_B R155, R152.H1 ;  /* 0x00000098ff9b723e */ /* 0x000fe200030006ff */
[--C-:B------:R-:W-:Y:S01]  /*7a60*/  HADD2.F32 R52, -RZ, R54.reuse.H0_H0 ;  /* 0x20000036ff347230 */ /* 0x100fe20000004100 */
[----:B------:R-:W-:Y:S01]  /*7a70*/  LOP3.LUT R48, R51, 0xff0000, R48, 0xf8, !PT ;  /* 0x00ff000033307812 */ /* 0x000fe200078ef830 */
[----:B------:R-:W-:-:S02]  /*7a80*/  HADD2.F32 R54, -RZ, R54.H1_H1 ;  /* 0x30000036ff367230 */ /* 0x000fc40000004100 */
[-C--:B------:R-:W-:Y:S01]  /*7a90*/  FMUL.FTZ R161, R53, R49.reuse ;  /* 0x0000003135a17220 */ /* 0x080fe20000410000 */
[--C-:B------:R-:W-:Y:S02]  /*7aa0*/  HADD2.F32 R156, -RZ, R155.reuse.H0_H0 ;  /* 0x2000009bff9c7230 */ /* 0x100fe40000004100 */
[C---:B------:R-:W-:Y:S01]  /*7ab0*/  FMUL.FTZ R164, R52.reuse, R49 ;  /* 0x0000003134a47220 */ /* 0x040fe20000410000 */
[----:B------:R-:W-:Y:S01]  /*7ac0*/  LOP3.LUT R51, R157, 0xff0000, R160, 0xf8, !PT ;  /* 0x00ff00009d337812 */ /* 0x000fe200078ef8a0 */
[----:B------:R-:W-:Y:S01]  /*7ad0*/  HADD2.F32 R157, -RZ, R155.H1_H1 ;  /* 0x3000009bff9d7230 */ /* 0x000fe20000004100 */
[----:B------:R-:W-:Y:S01]  /*7ae0*/  F2FP.F16.E4M3.UNPACK_B R84, R84 ;  /* 0x00000054ff54723e */ /* 0x000fe200020006ff */
[-C--:B------:R-:W-:Y:S01]  /*7af0*/  FFMA.FTZ R52, R52, R156.reuse, -R161 ;  /* 0x0000009c34347223 */ /* 0x080fe200000108a1 */
[----:B------:R-:W-:Y:S01]  /*7b00*/  FFMA.FTZ R53, R53, R156, R164 ;  /* 0x0000009c35357223 */ /* 0x000fe200000100a4 */
[----:B------:R-:W-:Y:S01]  /*7b10*/  HADD2.F32 R160, -RZ, R158.H1_H1 ;  /* 0x3000009effa07230 */ /* 0x000fe20000004100 */
[----:B------:R-:W-:Y:S01]  /*7b20*/  F2FP.F16.E4M3.UNPACK_B R156, R152 ;  /* 0x00000098ff9c723e */ /* 0x000fe200020006ff */
[----:B------:R-:W-:Y:S01]  /*7b30*/  HADD2.F32 R155, -RZ, R55.H1_H1 ;  /* 0x30000037ff9b7230 */ /* 0x000fe20000004100 */
[----:B------:R-:W-:Y:S01]  /*7b40*/  F2FP.F16.E4M3.UNPACK_B R158, R153 ;  /* 0x00000099ff9e723e */ /* 0x000fe200020006ff */
[----:B------:R-:W-:Y:S01]  /*7b50*/  HADD2.F32 R153, -RZ, R84.H0_H0 ;  /* 0x20000054ff997230 */ /* 0x000fe20000004100 */
[----:B------:R-:W-:-:S02]  /*7b60*/  F2FP.F16.E4M3.UNPACK_B R152, R80 ;  /* 0x00000050ff98723e */ /* 0x000fc400020006ff */
[-C--:B------:R-:W-:Y:S01]  /*7b70*/  FMUL.FTZ R55, R155, R160.reuse ;  /* 0x000000a09b377220 */ /* 0x080fe20000410000 */
[----:B------:R-:W-:Y:S01]  /*7b80*/  LOP3.LUT R49, R159, 0xff0000, R162, 0xf8, !PT ;  /* 0x00ff00009f317812 */ /* 0x000fe200078ef8a2 */
[C---:B------:R-:W-:Y:S01]  /*7b90*/  FMUL.FTZ R160, R54.reuse, R160 ;  /* 0x000000a036a07220 */ /* 0x040fe20000410000 */
[----:B------:R-:W-:Y:S02]  /*7ba0*/  HADD2.F32 R159, -RZ, R158.H0_H0 ;  /* 0x2000009eff9f7230 */ /* 0x000fe40000004100 */
[-C--:B------:R-:W-:Y:S01]  /*7bb0*/  FFMA.FTZ R55, R54, R157.reuse, -R55 ;  /* 0x0000009d36377223 */ /* 0x080fe20000010837 */
[----:B------:R-:W-:Y:S02]  /*7bc0*/  HADD2.F32 R80, -RZ, R152.H0_H0 ;  /* 0x20000098ff507230 */ /* 0x000fe40000004100 */
        /* <DEDUP_REMOVED lines=20> */
[----:B------:R-:W-:Y:S01]  /*7d10*/  HADD2.F32 R161, -RZ, R159.H0_H0 ;  /* 0x2000009fffa17230 */ /* 0x000fe20000004100 */
[----:B------:R-:W-:Y:S01]  /*7d20*/  F2FP.F16.E4M3.UNPACK_B R82, R82 ;  /* 0x00000052ff52723e */ /* 0x000fe200020006ff */
[----:B------:R-:W-:Y:S02]  /*7d30*/  HADD2.F32 R156, -RZ, R152.H0_H0 ;  /* 0x20000098ff9c7230 */ /* 0x000fe40000004100 */
[----:B------:R-:W-:Y:S01]  /*7d40*/  FMUL.FTZ R165, R158, R163 ;  /* 0x000000a39ea57220 */ /* 0x000fe20000410000 */
[----:B------:R-:W-:Y:S01]  /*7d50*/  HADD2.F32 R160, -RZ, R160.H1_H1 ;  /* 0x300000a0ffa07230 */ /* 0x000fe20000004100 */
[----:B------:R-:W-:Y:S01]  /*7d60*/  F2FP.SATFINITE.E4M3.F32.PACK_AB_MERGE_C R53, R54, R53, RZ ;  /* 0x000000353635723e */ /* 0x000fe200048070ff */
[----:B------:R-:W-:Y:S02]  /*7d70*/  HADD2.F32 R157, -RZ, R157.H1_H1 ;  /* 0x3000009dff9d7230 */ /* 0x000fe40000004100 */
[----:B------:R-:W-:Y:S01]  /*7d80*/  FMUL.FTZ R163, R156, R163 ;  /* 0x000000a39ca37220 */ /* 0x000fe20000410000 */
[----:B------:R-:W-:-:S02]  /*7d90*/  HADD2.F32 R152, -RZ, R152.H1_H1 ;  /* 0x30000098ff987230 */ /* 0x000fc40000004100 */
[----:B------:R-:W-:Y:S01]  /*7da0*/  FFMA.FTZ R165, R156, R161, -R165 ;  /* 0x000000a19ca57223 */ /* 0x000fe200000108a5 */
[----:B------:R-:W-:Y:S02]  /*7db0*/  HADD2.F32 R159, -RZ, R159.H1_H1 ;  /* 0x3000009fff9f7230 */ /* 0x000fe40000004100 */
[CC--:B------:R-:W-:Y:S01]  /*7dc0*/  FMUL.FTZ R167, R157.reuse, R160.reuse ;  /* 0x000000a09da77220 */ /* 0x0c0fe20000410000 */
        /* <DEDUP_REMOVED lines=8> */
[--C-:B------:R-:W-:Y:S01]  /*7e50*/  HADD2.F32 R150, -RZ, R151.reuse.H0_H0 ;  /* 0x20000097ff967230 */ /* 0x100fe20000004100 */
[----:B------:R-:W-:Y:S01]  /*7e60*/  F2FP.SATFINITE.E4M3.F32.PACK_AB_MERGE_C R52, R55, R52, RZ ;  /* 0x000000343734723e */ /* 0x000fe200048070ff */
[----:B------:R-:W-:Y:S01]  /*7e70*/  HADD2.F32 R156, -RZ, R156.H1_H1 ;  /* 0x3000009cff9c7230 */ /* 0x000fe20000004100 */
[----:B------:R-:W-:Y:S01]  /*7e80*/  F2FP.F16.E4M3.UNPACK_B R54, R85 ;  /* 0x00000055ff36723e */ /* 0x000fe200020006ff */
[--C-:B------:R-:W-:Y:S02]  /*7e90*/  HADD2.F32 R86, -RZ, R82.reuse.H0_H0 ;  /* 0x20000052ff567230 */ /* 0x100fe40000004100 */
[----:B------:R-:W-:Y:S01]  /*7ea0*/  FMUL.FTZ R161, R150, R159 ;  /* 0x0000009f96a17220 */ /* 0x000fe20000410000 */
[----:B------:R-:W-:Y:S01]  /*7eb0*/  HADD2.F32 R151, -RZ, R151.H1_H1 ;  /* 0x30000097ff977230 */ /* 0x000fe20000004100 */
[----:B------:R-:W-:Y:S01]  /*7ec0*/  F2FP.F16.E4M3.UNPACK_B R55, R51 ;  /* 0x00000033ff37723e */ /* 0x000fe200020006ff */
[----:B------:R-:W-:-:S02]  /*7ed0*/  HADD2.F32 R82, -RZ, R82.H1_H1 ;  /* 0x30000052ff527230 */ /* 0x000fc40000004100 */
[----:B------:R-:W-:Y:S01]  /*7ee0*/  FMUL.FTZ R159, R86, R159 ;  /* 0x0000009f569f7220 */ /* 0x000fe20000410000 */
[--C-:B------:R-:W-:Y:S02]  /*7ef0*/  HADD2.F32 R157, -RZ, R152.reuse.H0_H0 ;  /* 0x20000098ff9d7230 */ /* 0x100fe40000004100 */
[-C--:B------:R-:W-:Y:S01]  /*7f00*/  FMUL.FTZ R163, R151, R156.reuse ;  /* 0x0000009c97a37220 */ /* 0x080fe20000410000 */
[----:B------:R-:W-:Y:S02]  /*7f10*/  HADD2.F32 R152, -RZ, R152.H1_H1 ;  /* 0x30000098ff987230 */ /* 0x000fe40000004100 */
[----:B------:R-:W-:Y:S01]  /*7f20*/  FMUL.FTZ R156, R82, R156 ;  /* 0x0000009c529c7220 */ /* 0x000fe20000410000 */
[----:B------:R-:W-:Y:S01]  /*7f30*/  F2FP.SATFINITE.E4M3.F32.PACK_AB_MERGE_C R84, R155, R84, R53 ;  /* 0x000000549b54723e */ /* 0x000fe20004807035 */
[----:B------:R-:W-:Y:S01]  /*7f40*/  FFMA.FTZ R161, R86, R157, -R161 ;  /* 0x0000009d56a17223 */ /* 0x000fe200000108a1 */
[----:B------:R-:W-:Y:S01]  /*7f50*/  F2FP.F16.E4M3.UNPACK_B R53, R81 ;  /* 0x00000051ff35723e */ /* 0x000fe200020006ff */
[----:B------:R-:W-:Y:S01]  /*7f60*/  FFMA.FTZ R86, R150, R157, R159 ;  /* 0x0000009d96567223 */ /* 0x000fe2000001009f */
[----:B------:R-:W-:Y:S01]  /*7f70*/  FFMA.FTZ R157, R151, R152, R156 ;  /* 0x00000098979d7223 */ /* 0x000fe2000001009c */
[----:B------:R-:W-:Y:S01]  /*7f80*/  F2FP.SATFINITE.E4M3.F32.PACK_AB_MERGE_C R158, R167, R158, RZ ;  /* 0x0000009ea79e723e */ /* 0x000fe200048070ff */
[----:B------:R-:W-:Y:S01]  /*7f90*/  HADD2.F32 R150, -RZ, R54.H0_H0 ;  /* 0x20000036ff967230 */ /* 0x000fe20000004100 */
[----:B------:R-:W-:Y:S01]  /*7fa0*/  F2FP.SATFINITE.E4M3.F32.PACK_AB_MERGE_C R80, R153, R80, R52 ;  /* 0x000000509950723e */ /* 0x000fe20004807034 */
[----:B------:R-:W-:Y:S01]  /*7fb0*/  HADD2.F32 R155, -RZ, R55.H0_H0 ;  /* 0x20000037ff9b7230 */ /* 0x000fe20000004100 */
[----:B------:R-:W-:Y:S01]  /*7fc0*/  F2FP.F16.E4M3.UNPACK_B R151, R50 ;  /* 0x00000032ff97723e */ /* 0x000fe200020006ff */
[----:B------:R-:W-:-:S02]  /*7fd0*/  HADD2.F32 R52, -RZ, R53.H0_H0 ;  /* 0x20000035ff347230 */ /* 0x000fc40000004100 */
[----:B------:R-:W-:Y:S01]  /*7fe0*/  FFMA.FTZ R82, R82, R152, -R163 ;  /* 0x0000009852527223 */ /* 0x000fe200000108a3 */
[----:B------:R-:W-:Y:S01]  /*7ff0*/  F2FP.SATFINITE.E4M3.F32.PACK_AB_MERGE_C R86, R157, R86, R158 ;  /* 0x000000569d56723e */ /* 0x000fe2000480709e */
[-C--:B------:R-:W-:Y:S01]  /*8000*/  FMUL.FTZ R157, R150, R155.reuse ;  /* 0x0000009b969d7220 */ /* 0x080fe20000410000 */
[----:B------:R-:W-:Y:S02]  /*8010*/  HADD2.F32 R153, -RZ, R151.H0_H0 ;  /* 0x20000097ff997230 */ /* 0x000fe40000004100 */
[C---:B------:R-:W-:Y:S01]  /*8020*/  FMUL.FTZ R155, R52.reuse, R155 ;  /* 0x0000009b349b7220 */ /* 0x040fe20000410000 */
[----:B------:R-:W-:Y:S01]  /*8030*/  HADD2.F32 R152, -RZ, R55.H1_H1 ;  /* 0x30000037ff987230 */ /* 0x000fe20000004100 */
[----:B------:R-:W-:Y:S01]  /*8040*/  F2FP.F16.E4M3.UNPACK_B R85, R85.H1 ;  /* 0x00000055ff55723e */ /* 0x000fe200030006ff */
[----:B------:R-:W-:Y:S02]  /*8050*/  HADD2.F32 R54, -RZ, R54.H1_H1 ;  /* 0x30000036ff367230 */ /* 0x000fe40000004100 */
[----:B------:R-:W-:Y:S01]  /*8060*/  FFMA.FTZ R52, R52, R153, -R157 ;  /* 0x0000009934347223 */ /* 0x000fe2000001089d */
[----:B------:R-:W-:-:S02]  /*8070*/  HADD2.F32 R55, -RZ, R53.H1_H1 ;  /* 0x30000035ff377230 */ /* 0x000fc40000004100 */
[----:B------:R-:W-:Y:S01]  /*8080*/  FFMA.FTZ R53, R150, R153, R155 ;  /* 0x0000009996357223 */ /* 0x000fe2000001009b */
[----:B------:R-:W-:Y:S02]  /*8090*/  HADD2.F32 R151, -RZ, R151.H1_H1 ;  /* 0x30000097ff977230 */ /* 0x000fe40000004100 */
[CC--:B------:R-:W-:Y:S01]  /*80a0*/  FMUL.FTZ R150, R54.reuse, R152.reuse ;  /* 0x0000009836967220 */ /* 0x0c0fe20000410000 */
[----:B------:R-:W-:Y:S01]  /*80b0*/  F2FP.F16.E4M3.UNPACK_B R81, R81.H1 ;  /* 0x00000051ff51723e */ /* 0x000fe200030006ff */
[C---:B------:R-:W-:Y:S01]  /*80c0*/  FMUL.FTZ R153, R55.reuse, R152 ;  /* 0x0000009837997220 */ /* 0x040fe20000410000 */
[----:B------:R-:W-:Y:S01]  /*80d0*/  F2FP.F16.E4M3.UNPACK_B R152, R51.H1 ;  /* 0x00000033ff98723e */ /* 0x000fe200030006ff */
[-C--:B------:R-:W-:Y:S01]  /*80e0*/  FFMA.FTZ R55, R55, R151.reuse, -R150 ;  /* 0x0000009737377223 */ /* 0x080fe20000010896 */
[----:B------:R-:W-:Y:S02]  /*80f0*/  HADD2.F32 R150, -RZ, R85.H0_H0 ;  /* 0x20000055ff967230 */ /* 0x000fe40000004100 */
[----:B------:R-:W-:Y:S01]  /*8100*/  FFMA.FTZ R54, R54, R151, R153 ;  /* 0x0000009736367223 */ /* 0x000fe20000010099 */
[----:B------:R-:W-:Y:S01]  /*8110*/  F2FP.F16.E4M3.UNPACK_B R50, R50.H1 ;  /* 0x00000032ff32723e */ /* 0x000fe200030006ff */
[----:B------:R-:W-:Y:S01]  /*8120*/  HADD2.F32 R153, -RZ, R152.H0_H0 ;  /* 0x20000098ff997230 */ /* 0x000fe20000004100 */
[----:B------:R-:W-:Y:S01]  /*8130*/  F2FP.SATFINITE.E4M3.F32.PACK_AB_MERGE_C R160, R160, R165, RZ ;  /* 0x000000a5a0a0723e */ /* 0x000fe200048070ff */
[----:B------:R-:W-:Y:S01]  /*8140*/  HADD2.F32 R51, -RZ, R81.H0_H0 ;  /* 0x20000051ff337230 */ /* 0x000fe20000004100 */
[----:B------:R-:W-:Y:S01]  /*8150*/  F2FP.F16.E4M3.UNPACK_B R155, R49 ;  /* 0x00000031ff9b723e */ /* 0x000fe200020006ff */
[----:B------:R-:W-:-:S02]  /*8160*/  HADD2.F32 R85, -RZ, R85.H1_H1 ;  /* 0x30000055ff557230 */ /* 0x000fc40000004100 */
[-C--:B------:R-:W-:Y:S01]  /*8170*/  FMUL.FTZ R158, R150, R153.reuse ;  /* 0x00000099969e7220 */ /* 0x080fe20000410000 */
[----:B------:R-:W-:Y:S02]  /*8180*/  HADD2.F32 R156, -RZ, R152.H1_H1 ;  /* 0x30000098ff9c7230 */ /* 0x000fe40000004100 */
[----:B------:R-:W-:Y:S01]  /*8190*/  FMUL.FTZ R153, R51, R153 ;  /* 0x0000009933997220 */ /* 0x000fe20000410000 */
[----:B------:R-:W-:Y:S01]  /*81a0*/  HADD2.F32 R81, -RZ, R81.H1_H1 ;  /* 0x30000051ff517230 */ /* 0x000fe20000004100 */
[----:B------:R-:W-:Y:S01]  /*81b0*/  F2FP.SATFINITE.E4M3.F32.PACK_AB_MERGE_C R82, R82, R161, R160 ;  /* 0x000000a15252723e */ /* 0x000fe200048070a0 */
[--C-:B------:R-:W-:Y:S02]  /*81c0*/  HADD2.F32 R151, -RZ, R50.reuse.H0_H0 ;  /* 0x20000032ff977230 */ /* 0x100fe40000004100 */
[----:B------:R-:W-:Y:S02]  /*81d0*/  HADD2.F32 R152, -RZ, R50.H1_H1 ;  /* 0x30000032ff987230 */ /* 0x000fe40000004100 */
[-C--:B------:R-:W-:Y:S01]  /*81e0*/  FMUL.FTZ R50, R85, R156.reuse ;  /* 0x0000009c55327220 */ /* 0x080fe20000410000 */
[C---:B------:R-:W-:Y:S01]  /*81f0*/  FMUL.FTZ R156, R81.reuse, R156 ;  /* 0x0000009c519c7220 */ /* 0x040fe20000410000 */
[----:B------:R-:W-:Y:S01]  /*8200*/  FFMA.FTZ R160, R150, R151, R153 ;  /* 0x0000009796a07223 */ /* 0x000fe20000010099 */
[----:B------:R-:W-:Y:S01]  /*8210*/  F2FP.F16.E4M3.UNPACK_B R150, R87 ;  /* 0x00000057ff96723e */ /* 0x000fe200020006ff */
[-C--:B------:R-:W-:Y:S01]  /*8220*/  FFMA.FTZ R162, R81, R152.reuse, -R50 ;  /* 0x0000009851a27223 */ /* 0x080fe20000010832 */
[----:B------:R-:W-:Y:S01]  /*8230*/  FFMA.FTZ R161, R85, R152, R156 ;  /* 0x0000009855a17223 */ /* 0x000fe2000001009c */
[----:B------:R-:W-:Y:S01]  /*8240*/  F2FP.F16.E4M3.UNPACK_B R50, R83 ;  /* 0x00000053ff32723e */ /* 0x000fe200020006ff */
[----:B------:R-:W-:Y:S01]  /*8250*/  FFMA.FTZ R159, R51, R151, -R158 ;  /* 0x00000097339f7223 */ /* 0x000fe2000001089e */
[----:B------:R-:W-:Y:S01]  /*8260*/  F2FP.F16.E4M3.UNPACK_B R87, R87.H1 ;  /* 0x00000057ff57723e */ /* 0x000fe200030006ff */
[----:B------:R-:W-:Y:S01]  /*8270*/  HADD2.F32 R85, -RZ, R150.H0_H0 ;  /* 0x20000096ff557230 */ /* 0x000fe20000004100 */
[----:B------:R-:W-:Y:S01]  /*8280*/  F2FP.F16.E4M3.UNPACK_B R156, R49.H1 ;  /* 0x00000031ff9c723e */ /* 0x000fe200030006ff */
[----:B------:R-:W-:Y:S01]  /*8290*/  HADD2.F32 R158, -RZ, R155.H0_H0 ;  /* 0x2000009bff9e7230 */ /* 0x000fe20000004100 */
[----:B------:R-:W-:Y:S01]  /*82a0*/  F2FP.F16.E4M3.UNPACK_B R83, R83.H1 ;  /* 0x00000053ff53723e */ /* 0x000fe200030006ff */
[----:B------:R-:W-:Y:S01]  /*82b0*/  HADD2.F32 R51, -RZ, R50.H0_H0 ;  /* 0x20000032ff337230 */ /* 0x000fe20000004100 */
[-C--:B------:R-:W-:Y:S01]  /*82c0*/  F2FP.F16.E4M3.UNPACK_B R49, R48.reuse ;  /* 0x00000030ff31723e */ /* 0x080fe200020006ff */
[----:B------:R-:W-:Y:S01]  /*82d0*/  HADD2.F32 R157, -RZ, R156.H0_H0 ;  /* 0x2000009cff9d7230 */ /* 0x000fe20000004100 */
[----:B------:R-:W-:Y:S01]  /*82e0*/  F2FP.F16.E4M3.UNPACK_B R151, R48.H1 ;  /* 0x00000030ff97723e */ /* 0x000fe200030006ff */
[----:B------:R-:W-:-:S02]  /*82f0*/  HADD2.F32 R48, -RZ, R87.H0_H0 ;  /* 0x20000057ff307230 */ /* 0x000fc40000004100 */
[-C--:B------:R-:W-:Y:S01]  /*8300*/  FMUL.FTZ R164, R85, R158.reuse ;  /* 0x0000009e55a47220 */ /* 0x080fe20000410000 */
[----:B------:R-:W-:Y:S02]  /*8310*/  HADD2.F32 R81, -RZ, R83.H0_H0 ;  /* 0x20000053ff517230 */ /* 0x000fe40000004100 */
[----:B------:R-:W-:Y:S01]  /*8320*/  FMUL.FTZ R158, R51, R158 ;  /* 0x0000009e339e7220 */ /* 0x000fe20000410000 */
[----:B------:R-:W-:Y:S02]  /*8330*/  HADD2.F32 R152, -RZ, R49.H0_H0 ;  /* 0x20000031ff987230 */ /* 0x000fe40000004100 */
[-C--:B------:R-:W-:Y:S01]  /*8340*/  FMUL.FTZ R166, R48, R157.reuse ;  /* 0x0000009d30a67220 */ /* 0x080fe20000410000 */
[----:B------:R-:W-:Y:S02]  /*8350*/  HADD2.F32 R153, -RZ, R151.H0_H0 ;  /* 0x20000097ff997230 */ /* 0x000fe40000004100 */
[----:B------:R-:W-:Y:S01]  /*8360*/  FMUL.FTZ R157, R81, R157 ;  /* 0x0000009d519d7220 */ /* 0x000fe20000410000 */
[----:B------:R-:W-:-:S02]  /*8370*/  HADD2.F32 R87, -RZ, R87.H1_H1 ;  /* 0x30000057ff577230 */ /* 0x000fc40000004100 */
[-C--:B------:R-:W-:Y:S01]  /*8380*/  FFMA.FTZ R164, R51, R152.reuse, -R164 ;  /* 0x0000009833a47223 */ /* 0x080fe200000108a4 */
[----:B------:R-:W-:Y:S02]  /*8390*/  HADD2.F32 R156, -RZ, R156.H1_H1 ;  /* 0x3000009cff9c7230 */ /* 0x000fe40000004100 */
[----:B------:R-:W-:Y:S01]  /*83a0*/  FFMA.FTZ R158, R85, R152, R158 ;  /* 0x00000098559e7223 */ /* 0x000fe2000001009e */
[----:B------:R-:W-:Y:S02]  /*83b0*/  HADD2.F32 R83, -RZ, R83.H1_H1 ;  /* 0x30000053ff537230 */ /* 0x000fe40000004100 */
[----:B------:R-:W-:Y:S01]  /*83c0*/  FFMA.FTZ R157, R48, R153, R157 ;  /* 0x00000099309d7223 */ /* 0x000fe2000001009d */
[----:B------:R-:W-:Y:S02]  /*83d0*/  HADD2.F32 R150, -RZ, R150.H1_H1 ;  /* 0x30000096ff967230 */ /* 0x000fe40000004100 */
[----:B------:R-:W-:Y:S01]  /*83e0*/  FMUL.FTZ R152, R87, R156 ;  /* 0x0000009c57987220 */ /* 0x000fe20000410000 */
[----:B------:R-:W-:-:S02]  /*83f0*/  HADD2.F32 R155, -RZ, R155.H1_H1 ;  /* 0x3000009bff9b7230 */ /* 0x000fc40000004100 */
[----:B------:R-:W-:Y:S01]  /*8400*/  FMUL.FTZ R156, R83, R156 ;  /* 0x0000009c539c7220 */ /* 0x000fe20000410000 */
[----:B------:R-:W-:Y:S02]  /*8410*/  HADD2.F32 R50, -RZ, R50.H1_H1 ;  /* 0x30000032ff327230 */ /* 0x000fe40000004100 */
[----:B------:R-:W-:Y:S01]  /*8420*/  FFMA.FTZ R166, R81, R153, -R166 ;  /* 0x0000009951a67223 */ /* 0x000fe200000108a6 */
        /* <DEDUP_REMOVED lines=11> */
[----:B------:R-:W-:Y:S02]  /*84e0*/  F2FP.SATFINITE.E4M3.F32.PACK_AB_MERGE_C R156, R156, R157, RZ ;  /* 0x0000009d9c9c723e */ /* 0x000fe400048070ff */
[----:B------:R-:W-:Y:S02]  /*84f0*/  F2FP.SATFINITE.E4M3.F32.PACK_AB_MERGE_C R81, R55, R52, R159 ;  /* 0x000000343751723e */ /* 0x000fe4000480709f */
[----:B------:R-:W-:Y:S02]  /*8500*/  F2FP.SATFINITE.E4M3.F32.PACK_AB_MERGE_C R83, R51, R164, R83 ;  /* 0x000000a43353723e */ /* 0x000fe40004807053 */
[----:B------:R-:W-:Y:S02]  /*8510*/  F2FP.SATFINITE.E4M3.F32.PACK_AB_MERGE_C R85, R54, R53, R160 ;  /* 0x000000353655723e */ /* 0x000fe400048070a0 */
[----:B------:R-:W-:-:S07]  /*8520*/  F2FP.SATFINITE.E4M3.F32.PACK_AB_MERGE_C R87, R155, R158, R156 ;  /* 0x0000009e9b57723e */ /* 0x000fce000480709c */
.L_x_2404:
[----:B------:R-:W-:Y:S05]  /*8530*/  BSYNC B2 ;  /* 0x0000000000027941 */ /* 0x000fea0003800000 */
.L_x_2403:
        /* <DEDUP_REMOVED lines=11> */
.L_x_2402:
[----:B------:R-:W-:Y:S05]  /*85f0*/  BSYNC B1 ;  /* 0x0000000000017941 */ /* 0x000fea0003800000 */
.L_x_2401:
[----:B-1----:R-:W-:Y:S01]  /*8600*/  VIADD R49, R19, 0x20 ;  /* 0x0000002013317836 */ /* 0x002fe20000000000 */
[----:B------:R-:W-:Y:S04]  /*8610*/  BSSY B1, `(.L_x_2405) ;  /* 0x000010d000017945 */ /* 0x000fe80003800000 */
        /* <DEDUP_REMOVED lines=9> */
[C---:B------:R-:W-:Y:S01]  /*86b0*/  VIADD R51, R19.reuse, 0x20 ;  /* 0x0000002013337836 */ /* 0x040fe20000000000 */
[----:B------:R-:W-:Y:S01]  /*86c0*/  IADD3 R82, P3, P4, R102, R80, R41 ;  /* 0x0000005066527210 */ /* 0x000fe20007c7e029 */
[----:B------:R-:W-:Y:S01]  /*86d0*/  VIADD R52, R19, 0x20 ;  /* 0x0000002013347836 */ /* 0x000fe20000000000 */
[----:B------:R-:W-:Y:S01]  /*86e0*/  SHF.R.S32.HI R49, RZ, 0x1f, R48 ;  /* 0x0000001fff317819 */ /* 0x000fe20000011430 */
[----:B------:R-:W-:-:S02]  /*86f0*/  IMAD.SHL.U32 R51, R51, 0x80, RZ ;  /* 0x0000008033337824 */ /* 0x000fc400078e00ff */
[----:B------:R-:W-:Y:S01]  /*8700*/  IMAD.SHL.U32 R52, R52, 0x80, RZ ;  /* 0x0000008034347824 */ /* 0x000fe200078e00ff */
[----:B------:R-:W-:Y:S01]  /*8710*/  LEA.HI R49, R49, R48, RZ, 0x5 ;  /* 0x0000003031317211 */ /* 0x000fe200078f28ff */
[----:B------:R-:W-:Y:S01]  /*8720*/  IMAD.IADD R83, R81, 0x1, R83 ;  /* 0x0000000151537824 */ /* 0x000fe200078e0253 */
        /* <DEDUP_REMOVED lines=8> */
[----:B------:R-:W-:Y:S02]  /*87b0*/  SHF.L.U32 R49, R49, 0xb, RZ ;  /* 0x0000000b31317819 */ /* 0x000fe400000006ff */
[----:B------:R-:W-:Y:S02]  /*87c0*/  LOP3.LUT R48, R48, R51, RZ, 0x3c, !PT ;  /* 0x0000003330307212 */ /* 0x000fe400078e3cff */
[----:B------:R-:W-:Y:S02]  /*87d0*/  LOP3.LUT R49, R49, 0xffffc000, RZ, 0xc0, !PT ;  /* 0xffffc00031317812 */ /* 0x000fe400078ec0ff */
[----:B------:R-:W-:-:S02]  /*87e0*/  IADD3.X R86, R42, R83, R107, P3, P4 ;  /* 0x000000532a567210 */ /* 0x000fc40001fe846b */
        /* <DEDUP_REMOVED lines=8> */
[----:B------:R-:W-:Y:S01]  /*8870*/  SHF.R.U32.HI R154, RZ, 0x8, R57 ;  /* 0x00000008ff9a7819 */ /* 0x000fe20000011639 */
[----:B-1----:R-:W-:Y:S01]  /*8880*/  IMAD.MOV.U32 R60, RZ, RZ, R48 ;  /* 0x000000ffff3c7224 */ /* 0x002fe200078e0030 */
[----:B------:R-:W-:Y:S01]  /*8890*/  LOP3.LUT R58, R57, 0xff, RZ, 0xc0, !PT ;  /* 0x000000ff393a7812 */ /* 0x000fe200078ec0ff */
[----:B------:R-:W-:Y:S01]  /*88a0*/  IMAD.MOV.U32 R56, RZ, RZ, R49 ;  /* 0x000000ffff387224 */ /* 0x000fe200078e0031 */
[----:B------:R-:W-:Y:S01]  /*88b0*/  SHF.R.U32.HI R153, RZ, 0x18, R57 ;  /* 0x00000018ff997819 */ /* 0x000fe20000011639 */
[----:B------:R-:W-:Y:S01]  /*88c0*/  IMAD.SHL.U32 R48, R154, 0x100, RZ ;  /* 0x000001009a307824 */ /* 0x000fe200078e00ff */
[--C-:B------:R-:W-:Y:S01]  /*88d0*/  SHF.R.U32.HI R149, RZ, 0x8, R59.reuse ;  /* 0x00000008ff957819 */ /* 0x100fe2000001163b */
[----:B--2---:R-:W-:Y:S01]  /*88e0*/  IMAD.MOV.U32 R62, RZ, RZ, R52 ;  /* 0x000000ffff3e7224 */ /* 0x004fe200078e0034 */
[----:B------:R-:W-:Y:S02]  /*88f0*/  PRMT R49, R153, 0x654, R58 ;  /* 0x0000065499317816 */ /* 0x000fe4000000003a */
[----:B------:R-:W-:-:S02]  /*8900*/  SHF.R.U32.HI R152, RZ, 0x10, R59 ;  /* 0x00000010ff987819 */ /* 0x000fc4000001163b */
[----:B------:R-:W-:Y:S02]  /*8910*/  LOP3.LUT R84, R59, 0xff, RZ, 0xc0, !PT ;  /* 0x000000ff3b547812 */ /* 0x000fe400078ec0ff */
[----:B------:R-:W-:Y:S02]  /*8920*/  SHF.R.U32.HI R129, RZ, 0x8, R63 ;  /* 0x00000008ff817819 */ /* 0x000fe4000001163f */
[----:B------:R-:W-:Y:S02]  /*8930*/  SHF.R.U32.HI R59, RZ, 0x18, R59 ;  /* 0x00000018ff3b7819 */ /* 0x000fe4000001163b */
[--C-:B------:R-:W-:Y:S01]  /*8940*/  SHF.R.U32.HI R151, RZ, 0x10, R61.reuse ;  /* 0x00000010ff977819 */ /* 0x100fe2000001163d */
[----:B------:R-:W-:Y:S01]  /*8950*/  IMAD.SHL.U32 R58, R129, 0x100, RZ ;  /* 0x00000100813a7824 */ /* 0x000fe200078e00ff */
[----:B------:R-:W-:Y:S02]  /*8960*/  SHF.R.U32.HI R147, RZ, 0x8, R61 ;  /* 0x00000008ff937819 */ /* 0x000fe4000001163d */
[----:B------:R-:W-:-:S02]  /*8970*/  LOP3.LUT R87, R61, 0xff, RZ, 0xc0, !PT ;  /* 0x000000ff3d577812 */ /* 0x000fc400078ec0ff */
[----:B------:R-:W-:Y:S02]  /*8980*/  SHF.R.U32.HI R150, RZ, 0x18, R61 ;  /* 0x00000018ff967819 */ /* 0x000fe4000001163d */
[----:B------:R-:W-:Y:S02]  /*8990*/  LOP3.LUT R61, R63, 0xff, RZ, 0xc0, !PT ;  /* 0x000000ff3f3d7812 */ /* 0x000fe400078ec0ff */
[----:B------:R-:W-:Y:S02]  /*89a0*/  SHF.R.U32.HI R128, RZ, 0x18, R63 ;  /* 0x00000018ff807819 */ /* 0x000fe4000001163f */
[----:B------:R-:W-:Y:S01]  /*89b0*/  LOP3.LUT R49, R49, 0xff00, R48, 0xf8, !PT ;  /* 0x0000ff0031317812 */ /* 0x000fe200078ef830 */
[----:B------:R-:W-:Y:S01]  /*89c0*/  IMAD.SHL.U32 R48, R149, 0x100, RZ ;  /* 0x0000010095307824 */ /* 0x000fe200078e00ff */
[----:B------:R-:W-:Y:S01]  /*89d0*/  SHF.R.U32.HI R155, RZ, 0x10, R57 ;  /* 0x00000010ff9b7819 */ /* 0x000fe20000011639 */
[----:B------:R-:W-:Y:S01]  /*89e0*/  IMAD.MOV.U32 R57, RZ, RZ, R50 ;  /* 0x000000ffff397224 */ /* 0x000fe200078e0032 */
[----:B------:R-:W-:-:S02]  /*89f0*/  PRMT R59, R59, 0x654, R84 ;  /* 0x000006543b3b7816 */ /* 0x000fc40000000054 */
[----:B------:R-:W-:Y:S01]  /*8a00*/  PRMT R61, R128, 0x654, R61 ;  /* 0x00000654803d7816 */ /* 0x000fe2000000003d */
[----:B------:R-:W-:Y:S01]  /*8a10*/  IMAD.U32 R50, R155, 0x10000, RZ ;  /* 0x000100009b327824 */ /* 0x000fe200078e00ff */
[----:B------:R-:W-:Y:S01]  /*8a20*/  LOP3.LUT R59, R59, 0xff00, R48, 0xf8, !PT ;  /* 0x0000ff003b3b7812 */ /* 0x000fe200078ef830 */
[----:B------:R-:W-:Y:S01]  /*8a30*/  IMAD.U32 R48, R152, 0x10000, RZ ;  /* 0x0001000098307824 */ /* 0x000fe200078e00ff */
[----:B------:R-:W-:Y:S02]  /*8a40*/  SHF.R.U32.HI R148, RZ, 0x10, R63 ;  /* 0x00000010ff947819 */ /* 0x000fe4000001163f */
[----:B------:R-:W-:Y:S02]  /*8a50*/  LOP3.LUT R149, R61, 0xff00, R58, 0xf8, !PT ;  /* 0x0000ff003d957812 */ /* 0x000fe400078ef83a */
[----:B------:R-:W-:Y:S01]  /*8a60*/  F2FP.F16.E4M3.UNPACK_B R129, R143.H1 ;  /* 0x0000008fff81723e */ /* 0x000fe200030006ff */
[----:B------:R-:W-:Y:S01]  /*8a70*/  IMAD.U32 R128, R148, 0x10000, RZ ;  /* 0x0001000094807824 */ /* 0x000fe200078e00ff */
[----:B------:R-:W-:-:S02]  /*8a80*/  F2FP.F16.E4M3.UNPACK_B R63, R62.H1 ;  /* 0x0000003eff3f723e */ /* 0x000fc400030006ff */
[----:B------:R-:W-:Y:S02]  /*8a90*/  F2FP.F16.E4M3.UNPACK_B R61, R60.H1 ;  /* 0x0000003cff3d723e */ /* 0x000fe400030006ff */
[----:B------:R-:W-:Y:S02]  /*8aa0*/  PRMT R87, R150, 0x654, R87 ;  /* 0x0000065496577816 */ /* 0x000fe40000000057 */
[----:B------:R-:W-:Y:S01]  /*8ab0*/  SHF.L.U32 R52, R147, 0x8, RZ ;  /* 0x0000000893347819 */ /* 0x000fe200000006ff */
[----:B------:R-:W-:Y:S01]  /*8ac0*/  HADD2.F32 R58, -RZ, R61.H0_H0 ;  /* 0x2000003dff3a7230 */ /* 0x000fe20000004100 */
[----:B------:R-:W-:Y:S01]  /*8ad0*/  LOP3.LUT R50, R49, 0xff0000, R50, 0xf8, !PT ;  /* 0x00ff000031327812 */ /* 0x000fe200078ef832 */
[----:B------:R-:W-:Y:S01]  /*8ae0*/  HADD2.F32 R49, -RZ, R129.H0_H0 ;  /* 0x20000081ff317230 */ /* 0x000fe20000004100 */
[----:B------:R-:W-:Y:S01]  /*8af0*/  LOP3.LUT R48, R59, 0xff0000, R48, 0xf8, !PT ;  /* 0x00ff00003b307812 */ /* 0x000fe200078ef830 */
[----:B------:R-:W-:Y:S01]  /*8b00*/  HADD2.F32 R59, -RZ, R63.H0_H0 ;  /* 0x2000003fff3b7230 */ /* 0x000fe20000004100 */
[----:B------:R-:W-:Y:S01]  /*8b10*/  F2FP.F16.E4M3.UNPACK_B R84, R146.H1 ;  /* 0x00000092ff54723e */ /* 0x000fe200030006ff */
[----:B------:R-:W-:Y:S01]  /*8b20*/  HADD2.F32 R61, -RZ, R61.H1_H1 ;  /* 0x3000003dff3d7230 */ /* 0x000fe20000004100 */
[----:B------:R-:W-:Y:S01]  /*8b30*/  LOP3.LUT R147, R87, 0xff00, R52, 0xf8, !PT ;  /* 0x0000ff0057937812 */ /* 0x000fe200078ef834 */
[----:B------:R-:W-:-:S02]  /*8b40*/  IMAD.U32 R52, R151, 0x10000, RZ ;  /* 0x0001000097347824 */ /* 0x000fc400078e00ff */
        /* <DEDUP_REMOVED lines=12> */
[----:B------:R-:W-:-:S02]  /*8c10*/  HADD2.F32 R129, -RZ, R143.H0_H0 ;  /* 0x2000008fff817230 */ /* 0x000fc40000004100 */
[----:B------:R-:W-:Y:S01]  /*8c20*/  FMUL.FTZ R150, R61, R84 ;  /* 0x000000543d967220 */ /* 0x000fe20000410000 */
[----:B------:R-:W-:Y:S01]  /*8c30*/  F2FP.F16.E4M3.UNPACK_B R146, R146 ;  /* 0x00000092ff92723e */ /* 0x000fe200020006ff */
[----:B------:R-:W-:Y:S01]  /*8c40*/  FMUL.FTZ R148, R87, R84 ;  /* 0x0000005457947220 */ /* 0x000fe20000410000 */
[----:B------:R-:W-:Y:S01]  /*8c50*/  HADD2.F32 R84, -RZ, R63.H0_H0 ;  /* 0x2000003fff547230 */ /* 0x000fe20000004100 */
[----:B------:R-:W-:Y:S01]  /*8c60*/  LOP3.LUT R52, R147, 0xff0000, R52, 0xf8, !PT ;  /* 0x00ff000093347812 */ /* 0x000fe200078ef834 */
[----:B------:R-:W-:Y:S02]  /*8c70*/  HADD2.F32 R62, -RZ, R60.H0_H0 ;  /* 0x2000003cff3e7230 */ /* 0x000fe40000004100 */
[----:B------:R-:W-:Y:S01]  /*8c80*/  FFMA.FTZ R154, R87, R128, R150 ;  /* 0x00000080579a7223 */ /* 0x000fe20000010096 */
[----:B------:R-:W-:Y:S02]  /*8c90*/  HADD2.F32 R87, -RZ, R146.H0_H0 ;  /* 0x20000092ff577230 */ /* 0x000fe40000004100 */
[----:B------:R-:W-:Y:S01]  /*8ca0*/  FMUL.FTZ R147, R84, R129 ;  /* 0x0000008154937220 */ /* 0x000fe20000410000 */
[----:B------:R-:W-:-:S02]  /*8cb0*/  HADD2.F32 R143, -RZ, R143.H1_H1 ;  /* 0x3000008fff8f7230 */ /* 0x000fc40000004100 */
[C---:B------:R-:W-:Y:S01]  /*8cc0*/  FMUL.FTZ R129, R62.reuse, R129 ;  /* 0x000000813e817220 */ /* 0x040fe20000410000 */
[----:B------:R-:W-:Y:S02]  /*8cd0*/  HADD2.F32 R63, -RZ, R63.H1_H1 ;  /* 0x3000003fff3f7230 */ /* 0x000fe40000004100 */
[----:B------:R-:W-:Y:S01]  /*8ce0*/  FFMA.FTZ R61, R61, R128, -R148 ;  /* 0x000000803d3d7223 */ /* 0x000fe20000010894 */
[-C--:B------:R-:W-:Y:S01]  /*8cf0*/  FFMA.FTZ R147, R62, R87.reuse, -R147 ;  /* 0x000000573e937223 */ /* 0x080fe20000010893 */
[----:B------:R-:W-:Y:S01]  /*8d00*/  FFMA.FTZ R148, R84, R87, R129 ;  /* 0x0000005754947223 */ /* 0x000fe20000010081 */
[----:B------:R-:W-:Y:S02]  /*8d10*/  HADD2.F32 R60, -RZ, R60.H1_H1 ;  /* 0x3000003cff3c7230 */ /* 0x000fe40000004100 */
[-C--:B------:R-:W-:Y:S01]  /*8d20*/  FMUL.FTZ R87, R63, R143.reuse ;  /* 0x0000008f3f577220 */ /* 0x080fe20000410000 */
[----:B------:R-:W-:Y:S01]  /*8d30*/  HADD2.F32 R146, -RZ, R146.H1_H1 ;  /* 0x30000092ff927230 */ /* 0x000fe20000004100 */
[----:B------:R-:W-:Y:S01]  /*8d40*/  F2FP.F16.E4M3.UNPACK_B R62, R144.H1 ;  /* 0x00000090ff3e723e */ /* 0x000fe200030006ff */
[----:B------:R-:W-:Y:S01]  /*8d50*/  FMUL.FTZ R152, R60, R143 ;  /* 0x0000008f3c987220 */ /* 0x000fe20000410000 */
[----:B------:R-:W-:-:S02]  /*8d60*/  F2FP.F16.E4M3.UNPACK_B R84, R54.H1 ;  /* 0x00000036ff54723e */ /* 0x000fc400030006ff */
[-C--:B------:R-:W-:Y:S01]  /*8d70*/  FFMA.FTZ R150, R60, R146.reuse, -R87 ;  /* 0x000000923c967223 */ /* 0x080fe20000010857 */
[----:B------:R-:W-:Y:S01]  /*8d80*/  F2FP.F16.E4M3.UNPACK_B R60, R57.H1 ;  /* 0x00000039ff3c723e */ /* 0x000fe200030006ff */
[--C-:B------:R-:W-:Y:S01]  /*8d90*/  HADD2.F32 R129, -RZ, R62.reuse.H0_H0 ;  /* 0x2000003eff817230 */ /* 0x100fe20000004100 */
[----:B------:R-:W-:Y:S01]  /*8da0*/  F2FP.F16.E4M3.UNPACK_B R128, R145.H1 ;  /* 0x00000091ff80723e */ /* 0x000fe200030006ff */
[----:B------:R-:W-:Y:S02]  /*8db0*/  HADD2.F32 R143, -RZ, R62.H1_H1 ;  /* 0x3000003eff8f7230 */ /* 0x000fe40000004100 */
[----:B------:R-:W-:Y:S01]  /*8dc0*/  FFMA.FTZ R149, R63, R146, R152 ;  /* 0x000000923f957223 */ /* 0x000fe20000010098 */
[----:B------:R-:W-:Y:S01]  /*8dd0*/  HADD2.F32 R87, -RZ, R84.H0_H0 ;  /* 0x20000054ff577230 */ /* 0x000fe20000004100 */
[----:B------:R-:W-:Y:S01]  /*8de0*/  F2FP.F16.E4M3.UNPACK_B R144, R144 ;  /* 0x00000090ff90723e */ /* 0x000fe200020006ff */
[----:B------:R-:W-:Y:S01]  /*8df0*/  HADD2.F32 R62, -RZ, R60.H0_H0 ;  /* 0x2000003cff3e7230 */ /* 0x000fe20000004100 */
[----:B------:R-:W-:Y:S01]  /*8e00*/  F2FP.F16.E4M3.UNPACK_B R57, R57 ;  /* 0x00000039ff39723e */ /* 0x000fe200020006ff */
[----:B------:R-:W-:-:S02]  /*8e10*/  HADD2.F32 R84, -RZ, R84.H1_H1 ;  /* 0x30000054ff547230 */ /* 0x000fc40000004100 */
[CC--:B------:R-:W-:Y:S01]  /*8e20*/  FMUL.FTZ R151, R87.reuse, R129.reuse ;  /* 0x0000008157977220 */ /* 0x0c0fe20000410000 */
[----:B------:R-:W-:Y:S02]  /*8e30*/  HADD2.F32 R60, -RZ, R60.H1_H1 ;  /* 0x3000003cff3c7230 */ /* 0x000fe40000004100 */
[----:B------:R-:W-:Y:S01]  /*8e40*/  FMUL.FTZ R146, R62, R129 ;  /* 0x000000813e927220 */ /* 0x000fe20000410000 */
[--C-:B------:R-:W-:Y:S02]  /*8e50*/  HADD2.F32 R129, -RZ, R128.reuse.H1_H1 ;  /* 0x30000080ff817230 */ /* 0x100fe40000004100 */
[-C--:B------:R-:W-:Y:S01]  /*8e60*/  FMUL.FTZ R153, R84, R143.reuse ;  /* 0x0000008f54997220 */ /* 0x080fe20000410000 */
[----:B------:R-:W-:Y:S02]  /*8e70*/  HADD2.F32 R63, -RZ, R128.H0_H0 ;  /* 0x20000080ff3f7230 */ /* 0x000fe40000004100 */
[C---:B------:R-:W-:Y:S01]  /*8e80*/  FMUL.FTZ R143, R60.reuse, R143 ;  /* 0x0000008f3c8f7220 */ /* 0x040fe20000410000 */
[----:B------:R-:W-:Y:S01]  /*8e90*/  F2FP.F16.E4M3.UNPACK_B R145, R145 ;  /* 0x00000091ff91723e */ /* 0x000fe200020006ff */
[----:B------:R-:W-:Y:S01]  /*8ea0*/  FFMA.FTZ R152, R60, R129, -R153 ;  /* 0x000000813c987223 */ /* 0x000fe20000010899 */
[----:B------:R-:W-:Y:S01]  /*8eb0*/  F2FP.F16.E4M3.UNPACK_B R60, R54 ;  /* 0x00000036ff3c723e */ /* 0x000fe200020006ff */
[-C--:B------:R-:W-:Y:S01]  /*8ec0*/  FFMA.FTZ R151, R62, R63.reuse, -R151 ;  /* 0x0000003f3e977223 */ /* 0x080fe20000010897 */
[----:B------:R-:W-:Y:S01]  /*8ed0*/  FFMA.FTZ R146, R87, R63, R146 ;  /* 0x0000003f57927223 */ /* 0x000fe20000010092 */
[----:B------:R-:W-:-:S02]  /*8ee0*/  HADD2.F32 R87, -RZ, R144.H0_H0 ;  /* 0x20000090ff577230 */ /* 0x000fc40000004100 */
[----:B------:R-:W-:Y:S01]  /*8ef0*/  FFMA.FTZ R153, R84, R129, R143 ;  /* 0x0000008154997223 */ /* 0x000fe2000001008f */
[----:B------:R-:W-:Y:S01]  /*8f00*/  HADD2.F32 R62, -RZ, R60.H0_H0 ;  /* 0x2000003cff3e7230 */ /* 0x000fe20000004100 */
[----:B------:R-:W-:Y:S01]  /*8f10*/  F2FP.SATFINITE.E4M3.F32.PACK_AB_MERGE_C R58, R61, R58, RZ ;  /* 0x0000003a3d3a723e */ /* 0x000fe200048070ff */
[--C-:B------:R-:W-:Y:S01]  /*8f20*/  HADD2.F32 R54, -RZ, R57.reuse.H0_H0 ;  /* 0x20000039ff367230 */ /* 0x100fe20000004100 */
[----:B------:R-:W-:Y:S01]  /*8f30*/  F2FP.F16.E4M3.UNPACK_B R61, R56 ;  /* 0x00000038ff3d723e */ /* 0x000fe200020006ff */
[----:B------:R-:W-:Y:S02]  /*8f40*/  HADD2.F32 R144, -RZ, R144.H1_H1 ;  /* 0x30000090ff907230 */ /* 0x000fe40000004100 */
[-C--:B------:R-:W-:Y:S01]  /*8f50*/  FMUL.FTZ R129, R62, R87.reuse ;  /* 0x000000573e817220 */ /* 0x080fe20000410000 */
[----:B------:R-:W-:Y:S02]  /*8f60*/  HADD2.F32 R60, -RZ, R60.H1_H1 ;  /* 0x3000003cff3c7230 */ /* 0x000fe40000004100 */
[----:B------:R-:W-:Y:S01]  /*8f70*/  FMUL.FTZ R87, R54, R87 ;  /* 0x0000005736577220 */ /* 0x000fe20000410000 */
[----:B------:R-:W-:Y:S01]  /*8f80*/  HADD2.F32 R57, -RZ, R57.H1_H1 ;  /* 0x30000039ff397230 */ /* 0x000fe20000004100 */
[----:B------:R-:W-:Y:S01]  /*8f90*/  F2FP.SATFINITE.E4M3.F32.PACK_AB_MERGE_C R151, R152, R151, RZ ;  /* 0x000000979897723e */ /* 0x000fe200048070ff */
[----:B------:R-:W-:-:S02]  /*8fa0*/  HADD2.F32 R63, -RZ, R145.H0_H0 ;  /* 0x20000091ff3f7230 */ /* 0x000fc40000004100 */
[-C--:B------:R-:W-:Y:S01]  /*8fb0*/  FMUL.FTZ R128, R60, R144.reuse ;  /* 0x000000903c807220 */ /* 0x080fe20000410000 */
[----:B------:R-:W-:Y:S02]  /*8fc0*/  HADD2.F32 R145, -RZ, R145.H1_H1 ;  /* 0x30000091ff917230 */ /* 0x000fe40000004100 */
[----:B------:R-:W-:Y:S01]  /*8fd0*/  FMUL.FTZ R143, R57, R144 ;  /* 0x00000090398f7220 */ /* 0x000fe20000410000 */
[----:B------:R-:W-:Y:S01]  /*8fe0*/  F2FP.SATFINITE.E4M3.F32.PACK_AB_MERGE_C R146, R153, R146, RZ ;  /* 0x000000929992723e */ /* 0x000fe200048070ff */
[-C--:B------:R-:W-:Y:S01]  /*8ff0*/  FFMA.FTZ R54, R54, R63.reuse, -R129 ;  /* 0x0000003f36367223 */ /* 0x080fe20000010881 */
[----:B------:R-:W-:Y:S01]  /*9000*/  FFMA.FTZ R84, R62, R63, R87 ;  /* 0x0000003f3e547223 */ /* 0x000fe20000010057 */
[----:B------:R-:W-:Y:S01]  /*9010*/  F2FP.F16.E4M3.UNPACK_B R62, R53 ;  /* 0x00000035ff3e723e */ /* 0x000fe200020006ff */
[-C--:B------:R-:W-:Y:S01]  /*9020*/  FFMA.FTZ R57, R57, R145.reuse, -R128 ;  /* 0x0000009139397223 */ /* 0x080fe20000010880 */
[----:B------:R-:W-:Y:S01]  /*9030*/  F2FP.F16.E4M3.UNPACK_B R129, R52 ;  /* 0x00000034ff81723e */ /* 0x000fe200020006ff */
[----:B------:R-:W-:Y:S01]  /*9040*/  FFMA.FTZ R145, R60, R145, R143 ;  /* 0x000000913c917223 */ /* 0x000fe2000001008f */
[----:B------:R-:W-:Y:S01]  /*9050*/  F2FP.F16.E4M3.UNPACK_B R87, R50 ;  /* 0x00000032ff57723e */ /* 0x000fe200020006ff */
[----:B------:R-:W-:Y:S01]  /*9060*/  HADD2.F32 R63, -RZ, R62.H0_H0 ;  /* 0x2000003eff3f7230 */ /* 0x000fe20000004100 */
[----:B------:R-:W-:Y:S01]  /*9070*/  F2FP.SATFINITE.E4M3.F32.PACK_AB_MERGE_C R57, R57, R54, R151 ;  /* 0x000000363939723e */ /* 0x000fe20004807097 */
[----:B------:R-:W-:Y:S01]  /*9080*/  HADD2.F32 R143, -RZ, R129.H0_H0 ;  /* 0x20000081ff8f7230 */ /* 0x000fe20000004100 */
[----:B------:R-:W-:Y:S01]  /*9090*/  F2FP.SATFINITE.E4M3.F32.PACK_AB_MERGE_C R54, R145, R84, R146 ;  /* 0x000000549136723e */ /* 0x000fe20004807092 */
[----:B------:R-:W-:Y:S01]  /*90a0*/  HADD2.F32 R60, -RZ, R61.H0_H0 ;  /* 0x2000003dff3c7230 */ /* 0x000fe20000004100 */
[----:B------:R-:W-:Y:S01]  /*90b0*/  F2FP.F16.E4M3.UNPACK_B R56, R56.H1 ;  /* 0x00000038ff38723e */ /* 0x000fe200030006ff */
[----:B------:R-:W-:-:S02]  /*90c0*/  HADD2.F32 R128, -RZ, R87.H0_H0 ;  /* 0x20000057ff807230 */ /* 0x000fc40000004100 */
[CC--:B------:R-:W-:Y:S01]  /*90d0*/  FMUL.FTZ R145, R63.reuse, R143.reuse ;  /* 0x0000008f3f917220 */ /* 0x0c0fe20000410000 */
[----:B------:R-:W-:Y:S02]  /*90e0*/  HADD2.F32 R84, -RZ, R62.H1_H1 ;  /* 0x3000003eff547230 */ /* 0x000fe40000004100 */
[C---:B------:R-:W-:Y:S01]  /*90f0*/  FMUL.FTZ R144, R60.reuse, R143 ;  /* 0x0000008f3c907220 */ /* 0x040fe20000410000 */
[----:B------:R-:W-:Y:S02]  /*9100*/  HADD2.F32 R129, -RZ, R129.H1_H1 ;  /* 0x30000081ff817230 */ /* 0x000fe40000004100 */
[-C--:B------:R-:W-:Y:S01]  /*9110*/  FFMA.FTZ R60, R60, R128.reuse, -R145 ;  /* 0x000000803c3c7223 */ /* 0x080fe20000010891 */
[----:B------:R-:W-:Y:S02]  /*9120*/  HADD2.F32 R62, -RZ, R61.H1_H1 ;  /* 0x3000003dff3e7230 */ /* 0x000fe40000004100 */
[----:B------:R-:W-:Y:S01]  /*9130*/  FFMA.FTZ R61, R63, R128, R144 ;  /* 0x000000803f3d7223 */ /* 0x000fe20000010090 */
[----:B------:R-:W-:-:S02]  /*9140*/  HADD2.F32 R87, -RZ, R87.H1_H1 ;  /* 0x30000057ff577230 */ /* 0x000fc40000004100 */
[----:B------:R-:W-:Y:S01]  /*9150*/  FMUL.FTZ R143, R84, R129 ;  /* 0x00000081548f7220 */ /* 0x000fe20000410000 */
[----:B------:R-:W-:Y:S01]  /*9160*/  F2FP.F16.E4M3.UNPACK_B R63, R53.H1 ;  /* 0x00000035ff3f723e */ /* 0x000fe200030006ff */
[C---:B------:R-:W-:Y:S01]  /*9170*/  FMUL.FTZ R129, R62.reuse, R129 ;  /* 0x000000813e817220 */ /* 0x040fe20000410000 */
[----:B------:R-:W-:Y:S01]  /*9180*/  F2FP.F16.E4M3.UNPACK_B R128, R52.H1 ;  /* 0x00000034ff80723e */ /* 0x000fe200030006ff */
[-C--:B------:R-:W-:Y:S01]  /*9190*/  FFMA.FTZ R53, R62, R87.reuse, -R143 ;  /* 0x000000573e357223 */ /* 0x080fe2000001088f */
[----:B------:R-:W-:Y:S01]  /*91a0*/  F2FP.F16.E4M3.UNPACK_B R50, R50.H1 ;  /* 0x00000032ff32723e */ /* 0x000fe200030006ff */
[----:B------:R-:W-:Y:S01]  /*91b0*/  FFMA.FTZ R52, R84, R87, R129 ;  /* 0x0000005754347223 */ /* 0x000fe20000010081 */
[----:B------:R-:W-:Y:S01]  /*91c0*/  HADD2.F32 R84, -RZ, R63.H0_H0 ;  /* 0x2000003fff547230 */ /* 0x000fe20000004100 */
[----:B------:R-:W-:Y:S01]  /*91d0*/  F2FP.SATFINITE.E4M3.F32.PACK_AB_MERGE_C R154, R154, R59, RZ ;  /* 0x0000003b9a9a723e */ /* 0x000fe200048070ff */
[----:B------:R-:W-:Y:S01]  /*91e0*/  HADD2.F32 R129, -RZ, R128.H0_H0 ;  /* 0x20000080ff817230 */ /* 0x000fe20000004100 */
[----:B------:R-:W-:Y:S01]  /*91f0*/  F2FP.SATFINITE.E4M3.F32.PACK_AB_MERGE_C R59, R150, R147, R58 ;  /* 0x00000093963b723e */ /* 0x000fe2000480703a */
[----:B------:R-:W-:Y:S01]  /*9200*/  HADD2.F32 R62, -RZ, R56.H0_H0 ;  /* 0x20000038ff3e7230 */ /* 0x000fe20000004100 */
[----:B------:R-:W-:Y:S01]  /*9210*/  F2FP.SATFINITE.E4M3.F32.PACK_AB_MERGE_C R58, R149, R148, R154 ;  /* 0x00000094953a723e */ /* 0x000fe2000480709a */
[----:B------:R-:W-:-:S02]  /*9220*/  HADD2.F32 R87, -RZ, R50.H0_H0 ;  /* 0x20000032ff577230 */ /* 0x000fc40000004100 */
[-C--:B------:R-:W-:Y:S01]  /*9230*/  FMUL.FTZ R145, R84, R129.reuse ;  /* 0x0000008154917220 */ /* 0x080fe20000410000 */
[----:B------:R-:W-:Y:S02]  /*9240*/  HADD2.F32 R56, -RZ, R56.H1_H1 ;  /* 0x30000038ff387230 */ /* 0x000fe40000004100 */
[----:B------:R-:W-:Y:S01]  /*9250*/  FMUL.FTZ R129, R62, R129 ;  /* 0x000000813e817220 */ /* 0x000fe20000410000 */
[----:B------:R-:W-:Y:S01]  /*9260*/  HADD2.F32 R143, -RZ, R128.H1_H1 ;  /* 0x30000080ff8f7230 */ /* 0x000fe20000004100 */
[----:B------:R-:W-:Y:S01]  /*9270*/  F2FP.F16.E4M3.UNPACK_B R144, R49.H1 ;  /* 0x00000031ff90723e */ /* 0x000fe200030006ff */
[----:B------:R-:W-:Y:S02]  /*9280*/  HADD2.F32 R63, -RZ, R63.H1_H1 ;  /* 0x3000003fff3f7230 */ /* 0x000fe40000004100 */
[----:B------:R-:W-:Y:S01]  /*9290*/  FFMA.FTZ R148, R84, R87, R129 ;  /* 0x0000005754947223 */ /* 0x000fe20000010081 */
[----:B------:R-:W-:Y:S02]  /*92a0*/  HADD2.F32 R128, -RZ, R50.H1_H1 ;  /* 0x30000032ff807230 */ /* 0x000fe40000004100 */
[----:B------:R-:W-:Y:S01]  /*92b0*/  FMUL.FTZ R84, R56, R143 ;  /* 0x0000008f38547220 */ /* 0x000fe20000410000 */
[----:B------:R-:W-:Y:S01]  /*92c0*/  F2FP.F16.E4M3.UNPACK_B R50, R51 ;  /* 0x00000033ff32723e */ /* 0x000fe200020006ff */
[C---:B------:R-:W-:Y:S01]  /*92d0*/  FMUL.FTZ R147, R63.reuse, R143 ;  /* 0x0000008f3f937220 */ /* 0x040fe20000410000 */
[----:B------:R-:W-:Y:S01]  /*92e0*/  F2FP.F16.E4M3.UNPACK_B R51, R51.H1 ;  /* 0x00000033ff33723e */ /* 0x000fe200030006ff */
[-C--:B------:R-:W-:Y:S01]  /*92f0*/  FFMA.FTZ R151, R63, R128.reuse, R84 ;  /* 0x000000803f977223 */ /* 0x080fe20000010054 */
[----:B------:R-:W-:Y:S01]  /*9300*/  F2FP.F16.E4M3.UNPACK_B R63, R55.H1 ;  /* 0x00000037ff3f723e */ /* 0x000fe200030006ff */
[----:B------:R-:W-:Y:S01]  /*9310*/  FFMA.FTZ R146, R62, R87, -R145 ;  /* 0x000000573e927223 */ /* 0x000fe20000010891 */
[----:B------:R-:W-:Y:S01]  /*9320*/  F2FP.F16.E4M3.UNPACK_B R143, R49 ;  /* 0x00000031ff8f723e */ /* 0x000fe200020006ff */
        /* <DEDUP_REMOVED lines=14> */
[----:B------:R-:W-:Y:S02]  /*9410*/  HADD2.F32 R63, -RZ, R63.H1_H1 ;  /* 0x3000003fff3f7230 */ /* 0x000fe40000004100 */
[----:B------:R-:W-:Y:S01]  /*9420*/  FFMA.FTZ R147, R48, R129, R147 ;  /* 0x0000008130937223 */ /* 0x000fe20000010093 */
[----:B------:R-:W-:-:S02]  /*9430*/  HADD2.F32 R144, -RZ, R144.H1_H1 ;  /* 0x30000090ff907230 */ /* 0x000fc40000004100 */
[-C--:B------:R-:W-:Y:S01]  /*9440*/  FMUL.FTZ R150, R84, R145.reuse ;  /* 0x0000009154967220 */ /* 0x080fe20000410000 */
[----:B------:R-:W-:Y:S01]  /*9450*/  HADD2.F32 R51, -RZ, R51.H1_H1 ;  /* 0x30000033ff337230 */ /* 0x000fe20000004100 */
[----:B------:R-:W-:Y:S01]  /*9460*/  F2FP.SATFINITE.E4M3.F32.PACK_AB_MERGE_C R148, R151, R148, RZ ;  /* 0x000000949794723e */ /* 0x000fe200048070ff */
[----:B------:R-:W-:Y:S02]  /*9470*/  HADD2.F32 R55, -RZ, R50.H0_H0 ;  /* 0x20000032ff377230 */ /* 0x000fe40000004100 */
[-C--:B------:R-:W-:Y:S01]  /*9480*/  FMUL.FTZ R56, R63, R144.reuse ;  /* 0x000000903f387220 */ /* 0x080fe20000410000 */
[----:B------:R-:W-:Y:S02]  /*9490*/  HADD2.F32 R128, -RZ, R49.H0_H0 ;  /* 0x20000031ff807230 */ /* 0x000fe40000004100 */
[----:B------:R-:W-:Y:S01]  /*94a0*/  FMUL.FTZ R144, R51, R144 ;  /* 0x0000009033907220 */ /* 0x000fe20000410000 */
[----:B------:R-:W-:Y:S02]  /*94b0*/  HADD2.F32 R62, -RZ, R62.H1_H1 ;  /* 0x3000003eff3e7230 */ /* 0x000fe40000004100 */
[----:B------:R-:W-:Y:S01]  /*94c0*/  FMUL.FTZ R145, R55, R145 ;  /* 0x0000009137917220 */ /* 0x000fe20000410000 */
[----:B------:R-:W-:-:S02]  /*94d0*/  HADD2.F32 R143, -RZ, R143.H1_H1 ;  /* 0x3000008fff8f7230 */ /* 0x000fc40000004100 */
[-C--:B------:R-:W-:Y:S01]  /*94e0*/  FFMA.FTZ R150, R55, R128.reuse, -R150 ;  /* 0x0000008037967223 */ /* 0x080fe20000010896 */
[----:B------:R-:W-:Y:S02]  /*94f0*/  HADD2.F32 R48, -RZ, R87.H1_H1 ;  /* 0x30000057ff307230 */ /* 0x000fe40000004100 */
[----:B------:R-:W-:Y:S01]  /*9500*/  FFMA.FTZ R145, R84, R128, R145 ;  /* 0x0000008054917223 */ /* 0x000fe20000010091 */
[----:B------:R-:W-:Y:S02]  /*9510*/  HADD2.F32 R50, -RZ, R50.H1_H1 ;  /* 0x30000032ff327230 */ /* 0x000fe40000004100 */
[-C--:B------:R-:W-:Y:S01]  /*9520*/  FMUL.FTZ R55, R62, R143.reuse ;  /* 0x0000008f3e377220 */ /* 0x080fe20000410000 */
[----:B------:R-:W-:Y:S02]  /*9530*/  HADD2.F32 R49, -RZ, R49.H1_H1 ;  /* 0x30000031ff317230 */ /* 0x000fe40000004100 */
[-C--:B------:R-:W-:Y:S01]  /*9540*/  FFMA.FTZ R56, R51, R48.reuse, -R56 ;  /* 0x0000003033387223 */ /* 0x080fe20000010838 */
[----:B------:R-:W-:Y:S01]  /*9550*/  FFMA.FTZ R144, R63, R48, R144 ;  /* 0x000000303f907223 */ /* 0x000fe20000010090 */
[----:B------:R-:W-:Y:S01]  /*9560*/  FMUL.FTZ R143, R50, R143 ;  /* 0x0000008f328f7220 */ /* 0x000fe20000410000 */
[----:B------:R-:W-:-:S02]  /*9570*/  IMAD.MOV.U32 R48, RZ, RZ, R59 ;  /* 0x000000ffff307224 */ /* 0x000fc400078e003b */
[----:B------:R-:W-:Y:S01]  /*9580*/  FFMA.FTZ R55, R50, R49, -R55 ;  /* 0x0000003132377223 */ /* 0x000fe20000010837 */
[----:B------:R-:W-:Y:S01]  /*9590*/  F2FP.SATFINITE.E4M3.F32.PACK_AB_MERGE_C R56, R56, R153, RZ ;  /* 0x000000993838723e */ /* 0x000fe200048070ff */
[----:B------:R-:W-:Y:S01]  /*95a0*/  FFMA.FTZ R62, R62, R49, R143 ;  /* 0x000000313e3e7223 */ /* 0x000fe2000001008f */
[----:B------:R-:W-:Y:S01]  /*95b0*/  F2FP.SATFINITE.E4M3.F32.PACK_AB_MERGE_C R144, R144, R147, RZ ;  /* 0x000000939090723e */ /* 0x000fe200048070ff */
[----:B------:R-:W-:Y:S01]  /*95c0*/  IMAD.MOV.U32 R50, RZ, RZ, R57 ;  /* 0x000000ffff327224 */ /* 0x000fe200078e0039 */
[----:B------:R-:W-:Y:S02]  /*95d0*/  F2FP.SATFINITE.E4M3.F32.PACK_AB_MERGE_C R49, R53, R60, R146 ;  /* 0x0000003c3531723e */ /* 0x000fe40004807092 */
[----:B------:R-:W-:Y:S02]  /*95e0*/  F2FP.SATFINITE.E4M3.F32.PACK_AB_MERGE_C R51, R55, R150, R56 ;  /* 0x000000963733723e */ /* 0x000fe40004807038 */
[----:B------:R-:W-:Y:S01]  /*95f0*/  F2FP.SATFINITE.E4M3.F32.PACK_AB_MERGE_C R53, R52, R61, R148 ;  /* 0x0000003d3435723e */ /* 0x000fe20004807094 */
[----:B------:R-:W-:Y:S01]  /*9600*/  IMAD.MOV.U32 R52, RZ, RZ, R58 ;  /* 0x000000ffff347224 */ /* 0x000fe200078e003a */
[----:B------:R-:W-:-:S07]  /*9610*/  F2FP.SATFINITE.E4M3.F32.PACK_AB_MERGE_C R55, R62, R145, R144 ;  /* 0x000000913e37723e */ /* 0x000fce0004807090 */
.L_x_2408:
[----:B------:R-:W-:Y:S05]  /*9620*/  BSYNC B2 ;  /* 0x0000000000027941 */ /* 0x000fea0003800000 */
.L_x_2407:
        /* <DEDUP_REMOVED lines=11> */
.L_x_2406:
[----:B------:R-:W-:Y:S05]  /*96e0*/  BSYNC B1 ;  /* 0x0000000000017941 */ /* 0x000fea0003800000 */
.L_x_2405:
        /* <DEDUP_REMOVED lines=12> */
[----:B------:R-:W-:Y:S01]  /*97b0*/  IMAD.SHL.U32 R51, R51, 0x80, RZ ;  /* 0x0000008033337824 */ /* 0x000fe200078e00ff */
[----:B------:R-:W-:Y:S01]  /*97c0*/  IADD3 R58, P3, P4, R102, R56, R41 ;  /* 0x00000038663a7210 */ /* 0x000fe20007c7e029 */
[----:B------:R-:W-:Y:S01]  /*97d0*/  IMAD.IADD R59, R57, 0x1, R59 ;  /* 0x00000001393b7824 */ /* 0x000fe200078e023b */
[----:B------:R-:W-:-:S02]  /*97e0*/  SHF.R.S32.HI R49, RZ, 0x1f, R48 ;  /* 0x0000001fff317819 */ /* 0x000fc40000011430 */
[----:B------:R-:W-:Y:S02]  /*97f0*/  LOP3.LUT R51, R51, 0x380, RZ, 0xc0, !PT ;  /* 0x0000038033337812 */ /* 0x000fe400078ec0ff */
        /* <DEDUP_REMOVED lines=25> */
[----:B------:R-:W-:Y:S01]  /*9990*/  PRMT R63, R144, 0x654, R63 ;  /* 0x00000654903f7816 */ /* 0x000fe2000000003f */
[----:B------:R-:W-:Y:S01]  /*99a0*/  IMAD.SHL.U32 R48, R143, 0x100, RZ ;  /* 0x000001008f307824 */ /* 0x000fe200078e00ff */
[----:B------:R-:W-:-:S02]  /*99b0*/  SHF.R.U32.HI R129, RZ, 0x18, R67 ;  /* 0x00000018ff817819 */ /* 0x000fc40000011643 */
[----:B------:R-:W-:Y:S02]  /*99c0*/  LOP3.LUT R64, R67, 0xff, RZ, 0xc0, !PT ;  /* 0x000000ff43407812 */ /* 0x000fe400078ec0ff */
[--C-:B------:R-:W-:Y:S02]  /*99d0*/  SHF.R.U32.HI R87, RZ, 0x8, R67.reuse ;  /* 0x00000008ff577819 */ /* 0x100fe40000011643 */
[----:B------:R-:W-:Y:S02]  /*99e0*/  SHF.R.U32.HI R86, RZ, 0x10, R67 ;  /* 0x00000010ff567819 */ /* 0x000fe40000011643 */
[----:B------:R-:W-:Y:S02]  /*99f0*/  SHF.R.U32.HI R81, RZ, 0x8, R69 ;  /* 0x00000008ff517819 */ /* 0x000fe40000011645 */
[----:B------:R-:W-:Y:S02]  /*9a00*/  SHF.R.U32.HI R82, RZ, 0x18, R71 ;  /* 0x00000018ff527819 */ /* 0x000fe40000011647 */
[----:B------:R-:W-:-:S02]  /*9a10*/  LOP3.LUT R67, R71, 0xff, RZ, 0xc0, !PT ;  /* 0x000000ff47437812 */ /* 0x000fc400078ec0ff */
[--C-:B------:R-:W-:Y:S02]  /*9a20*/  SHF.R.U32.HI R85, RZ, 0x18, R69.reuse ;  /* 0x00000018ff557819 */ /* 0x100fe40000011645 */
[----:B------:R-:W-:Y:S02]  /*9a30*/  LOP3.LUT R66, R69, 0xff, RZ, 0xc0, !PT ;  /* 0x000000ff45427812 */ /* 0x000fe400078ec0ff */
[----:B------:R-:W-:Y:S01]  /*9a40*/  LOP3.LUT R48, R63, 0xff00, R48, 0xf8, !PT ;  /* 0x0000ff003f307812 */ /* 0x000fe200078ef830 */
[----:B------:R-:W-:Y:S01]  /*9a50*/  IMAD.U32 R63, R128, 0x10000, RZ ;  /* 0x00010000803f7824 */ /* 0x000fe200078e00ff */
[----:B------:R-:W-:Y:S01]  /*9a60*/  SHF.R.U32.HI R84, RZ, 0x10, R69 ;  /* 0x00000010ff547819 */ /* 0x000fe20000011645 */
[----:B------:R-:W-:Y:S01]  /*9a70*/  IMAD.SHL.U32 R69, R81, 0x100, RZ ;  /* 0x0000010051457824 */ /* 0x000fe200078e00ff */
[----:B------:R-:W-:Y:S02]  /*9a80*/  SHF.R.U32.HI R70, RZ, 0x8, R71 ;  /* 0x00000008ff467819 */ /* 0x000fe40000011647 */
[----:B------:R-:W-:Y:S01]  /*9a90*/  PRMT R50, R82, 0x654, R67 ;  /* 0x0000065452327816 */ /* 0x000fe20000000043 */
[----:B------:R-:W-:Y:S01]  /*9aa0*/  IMAD.SHL.U32 R67, R87, 0x100, RZ ;  /* 0x0000010057437824 */ /* 0x000fe200078e00ff */
[----:B------:R-:W-:-:S02]  /*9ab0*/  PRMT R66, R85, 0x654, R66 ;  /* 0x0000065455427816 */ /* 0x000fc40000000042 */
[----:B------:R-:W-:Y:S02]  /*9ac0*/  PRMT R64, R129, 0x654, R64 ;  /* 0x0000065481407816 */ /* 0x000fe40000000040 */
[----:B------:R-:W-:Y:S01]  /*9ad0*/  SHF.R.U32.HI R83, RZ, 0x10, R71 ;  /* 0x00000010ff537819 */ /* 0x000fe20000011647 */
[----:B------:R-:W-:Y:S01]  /*9ae0*/  IMAD.SHL.U32 R71, R70, 0x100, RZ ;  /* 0x0000010046477824 */ /* 0x000fe200078e00ff */
[----:B------:R-:W-:Y:S02]  /*9af0*/  MOV R62, R54 ;  /* 0x00000036003e7202 */ /* 0x000fe40000000f00 */
[----:B------:R-:W-:Y:S01]  /*9b00*/  LOP3.LUT R52, R48, 0xff0000, R63, 0xf8, !PT ;  /* 0x00ff000030347812 */ /* 0x000fe200078ef83f */
[----:B------:R-:W-:Y:S01]  /*9b10*/  IMAD.U32 R63, R86, 0x10000, RZ ;  /* 0x00010000563f7824 */ /* 0x000fe200078e00ff */
[----:B------:R-:W-:Y:S01]  /*9b20*/  LOP3.LUT R54, R66, 0xff00, R69, 0xf8, !PT ;  /* 0x0000ff0042367812 */ /* 0x000fe200078ef845 */
[----:B------:R-:W-:Y:S01]  /*9b30*/  IMAD.U32 R83, R83, 0x10000, RZ ;  /* 0x0001000053537824 */ /* 0x000fe200078e00ff */
[----:B------:R-:W-:-:S02]  /*9b40*/  LOP3.LUT R64, R64, 0xff00, R67, 0xf8, !PT ;  /* 0x0000ff0040407812 */ /* 0x000fc400078ef843 */
        /* <DEDUP_REMOVED lines=8> */
[----:B------:R-:W-:Y:S01]  /*9bd0*/  HADD2.F32 R63, -RZ, R66.H0_H0 ;  /* 0x20000042ff3f7230 */ /* 0x000fe20000004100 */
[----:B------:R-:W-:Y:S01]  /*9be0*/  F2FP.F16.E4M3.UNPACK_B R142, R142 ;  /* 0x0000008eff8e723e */ /* 0x000fe200020006ff */
[----:B------:R-:W-:-:S02]  /*9bf0*/  IMAD.U32 R71, R84, 0x10000, RZ ;  /* 0x0001000054477824 */ /* 0x000fc400078e00ff */
[-C--:B------:R-:W-:Y:S01]  /*9c00*/  FMUL.FTZ R84, R64, R50.reuse ;  /* 0x0000003240547220 */ /* 0x080fe20000410000 */
[----:B------:R-:W-:Y:S02]  /*9c10*/  HADD2.F32 R70, -RZ, R67.H0_H0 ;  /* 0x20000043ff467230 */ /* 0x000fe40000004100 */
        /* <DEDUP_REMOVED lines=52> */
[--C-:B------:R-:W-:Y:S02]  /*9f60*/  HADD2.F32 R69, -RZ, R141.reuse.H0_H0 ;  /* 0x2000008dff457230 */ /* 0x100fe40000004100 */
[----:B------:R-:W-:Y:S01]  /*9f70*/  FFMA.FTZ R129, R65, R70, -R66 ;  /* 0x0000004641817223 */ /* 0x000fe20000010842 */
[----:B------:R-:W-:Y:S01]  /*9f80*/  F2FP.F16.E4M3.UNPACK_B R65, R62 ;  /* 0x0000003eff41723e */ /* 0x000fe200020006ff */
[--C-:B------:R-:W-:Y:S01]  /*9f90*/  HADD2.F32 R62, -RZ, R60.reuse.H0_H0 ;  /* 0x2000003cff3e7230 */ /* 0x100fe20000004100 */
        /* <DEDUP_REMOVED lines=8> */
[----:B------:R-:W-:-:S02]  /*a020*/  HADD2.F32 R60, -RZ, R60.H1_H1 ;  /* 0x3000003cff3c7230 */ /* 0x000fc40000004100 */
[-C--:B------:R-:W-:Y:S01]  /*a030*/  FMUL.FTZ R71, R66, R69.reuse ;  /* 0x0000004542477220 */ /* 0x080fe20000410000 */
[--C-:B------:R-:W-:Y:S02]  /*a040*/  HADD2.F32 R67, -RZ, R138.reuse.H0_H0 ;  /* 0x2000008aff437230 */ /* 0x100fe40000004100 */
[----:B------:R-:W-:Y:S01]  /*a050*/  FMUL.FTZ R69, R62, R69 ;  /* 0x000000453e457220 */ /* 0x000fe20000410000 */
[----:B------:R-:W-:Y:S02]  /*a060*/  HADD2.F32 R138, -RZ, R138.H1_H1 ;  /* 0x3000008aff8a7230 */ /* 0x000fe40000004100 */
[CC--:B------:R-:W-:Y:S01]  /*a070*/  FMUL.FTZ R85, R65.reuse, R141.reuse ;  /* 0x0000008d41557220 */ /* 0x0c0fe20000410000 */
[----:B------:R-:W-:Y:S01]  /*a080*/  FMUL.FTZ R68, R60, R141 ;  /* 0x0000008d3c447220 */ /* 0x000fe20000410000 */
[-C--:B------:R-:W-:Y:S01]  /*a090*/  FFMA.FTZ R62, R62, R67.reuse, -R71 ;  /* 0x000000433e3e7223 */ /* 0x080fe20000010847 */
[----:B------:R-:W-:Y:S01]  /*a0a0*/  FFMA.FTZ R69, R66, R67, R69 ;  /* 0x0000004342457223 */ /* 0x000fe20000010045 */
[----:B------:R-:W-:Y:S01]  /*a0b0*/  F2FP.F16.E4M3.UNPACK_B R67, R53 ;  /* 0x00000035ff43723e */ /* 0x000fe200020006ff */
[----:B------:R-:W-:Y:S01]  /*a0c0*/  FFMA.FTZ R85, R60, R138, -R85 ;  /* 0x0000008a3c557223 */ /* 0x000fe20000010855 */
        /* <DEDUP_REMOVED lines=8> */
[----:B------:R-:W-:Y:S01]  /*a150*/  F2FP.SATFINITE.E4M3.F32.PACK_AB_MERGE_C R60, R60, R69, R142 ;  /* 0x000000453c3c723e */ /* 0x000fe2000480708e */
[----:B------:R-:W-:-:S02]  /*a160*/  HADD2.F32 R69, -RZ, R67.H1_H1 ;  /* 0x30000043ff457230 */ /* 0x000fc40000004100 */
[-C--:B------:R-:W-:Y:S01]  /*a170*/  FMUL.FTZ R84, R68, R82.reuse ;  /* 0x0000005244547220 */ /* 0x080fe20000410000 */
[----:B------:R-:W-:Y:S02]  /*a180*/  HADD2.F32 R71, -RZ, R70.H0_H0 ;  /* 0x20000046ff477230 */ /* 0x000fe40000004100 */
[C---:B------:R-:W-:Y:S01]  /*a190*/  FMUL.FTZ R67, R65.reuse, R82 ;  /* 0x0000005241437220 */ /* 0x040fe20000410000 */
[----:B------:R-:W-:Y:S01]  /*a1a0*/  HADD2.F32 R81, -RZ, R81.H1_H1 ;  /* 0x30000051ff517230 */ /* 0x000fe20000004100 */
[----:B------:R-:W-:Y:S01]  /*a1b0*/  F2FP.SATFINITE.E4M3.F32.PACK_AB_MERGE_C R63, R140, R83, R87 ;  /* 0x000000538c3f723e */ /* 0x000fe20004807057 */
[----:B------:R-:W-:Y:S02]  /*a1c0*/  HADD2.F32 R66, -RZ, R66.H1_H1 ;  /* 0x30000042ff427230 */ /* 0x000fe40000004100 */
[-C--:B------:R-:W-:Y:S01]  /*a1d0*/  FFMA.FTZ R65, R65, R71.reuse, -R84 ;  /* 0x0000004741417223 */ /* 0x080fe20000010854 */
[----:B------:R-:W-:Y:S01]  /*a1e0*/  FFMA.FTZ R83, R68, R71, R67 ;  /* 0x0000004744537223 */ /* 0x000fe20000010043 */
[----:B------:R-:W-:-:S02]  /*a1f0*/  HADD2.F32 R70, -RZ, R70.H1_H1 ;  /* 0x30000046ff467230 */ /* 0x000fc40000004100 */
[CC--:B------:R-:W-:Y:S01]  /*a200*/  FMUL.FTZ R71, R69.reuse, R81.reuse ;  /* 0x0000005145477220 */ /* 0x0c0fe20000410000 */
[C---:B------:R-:W-:Y:S01]  /*a210*/  FMUL.FTZ R68, R66.reuse, R81 ;  /* 0x0000005142447220 */ /* 0x040fe20000410000 */
[----:B------:R-:W-:Y:S02]  /*a220*/  F2FP.F16.E4M3.UNPACK_B R49, R49.H1 ;  /* 0x00000031ff31723e */ /* 0x000fe400030006ff */
[-C--:B------:R-:W-:Y:S01]  /*a230*/  FFMA.FTZ R84, R66, R70.reuse, -R71 ;  /* 0x0000004642547223 */ /* 0x080fe20000010847 */
        /* <DEDUP_REMOVED lines=8> */
[----:B------:R-:W-:Y:S01]  /*a2c0*/  F2FP.F16.E4M3.UNPACK_B R71, R50.H1 ;  /* 0x00000032ff47723e */ /* 0x000fe200030006ff */
        /* <DEDUP_REMOVED lines=62> */
[----:B------:R-:W-:Y:S02]  /*a6b0*/  F2FP.SATFINITE.E4M3.F32.PACK_AB_MERGE_C R55, R50, R81, R68 ;  /* 0x000000513237723e */ /* 0x000fe40004807044 */
[----:B------:R-:W-:Y:S02]  /*a6c0*/  F2FP.SATFINITE.E4M3.F32.PACK_AB_MERGE_C R53, R86, R83, R87 ;  /* 0x000000535635723e */ /* 0x000fe40004807057 */
[----:B------:R-:W-:-:S07]  /*a6d0*/  MOV R50, R62 ;  /* 0x0000003e00327202 */ /* 0x000fce0000000f00 */
.L_x_2412:
[----:B------:R-:W-:Y:S05]  /*a6e0*/  BSYNC B2 ;  /* 0x0000000000027941 */ /* 0x000fea0003800000 */
.L_x_2411:
        /* <DEDUP_REMOVED lines=11> */
.L_x_2410:
[----:B------:R-:W-:Y:S05]  /*a7a0*/  BSYNC B1 ;  /* 0x0000000000017941 */ /* 0x000fea0003800000 */
.L_x_2409:
        /* <DEDUP_REMOVED lines=8> */
[----:B------:R-:W-:Y:S01]  /*a830*/  IMAD.IADD R61, R121, 0x1, R61 ;  /* 0x00000001793d7824 */ /* 0x000fe200078e023d */
[----:B------:R-:W-:Y:S01]  /*a840*/  IADD3 R59, P3, P4, R102, R120, R41 ;  /* 0x00000078663b7210 */ /* 0x000fe20007c7e029 */
[C---:B------:R-:W-:Y:S01]  /*a850*/  VIADD R50, R19.reuse, 0x60 ;  /* 0x0000006013327836 */ /* 0x040fe20000000000 */
[----:B------:R-:W-:Y:S01]  /*a860*/  ISETP.NE.AND P6, PT, R0, RZ, PT ;  /* 0x000000ff0000720c */ /* 0x000fe20003fc5270 */
[----:B------:R-:W-:Y:S01]  /*a870*/  VIADD R51, R19, 0x60 ;  /* 0x0000006013337836 */ /* 0x000fe20000000000 */
[----:B------:R-:W-:Y:S01]  /*a880*/  IADD3.X R48, R42, R61, R107, P3, P4 ;  /* 0x0000003d2a307210 */ /* 0x000fe20001fe846b */
[----:B------:R-:W-:Y:S01]  /*a890*/  IMAD.SHL.U32 R50, R50, 0x80, RZ ;  /* 0x0000008032327824 */ /* 0x000fe200078e00ff */
[----:B------:R-:W-:Y:S01]  /*a8a0*/  SEL R139, R34, R139, !P6 ;  /* 0x0000008b228b7207 */ /* 0x000fe20007000000 */
[----:B------:R-:W-:Y:S01]  /*a8b0*/  IMAD.SHL.U32 R51, R51, 0x80, RZ ;  /* 0x0000008033337824 */ /* 0x000fe200078e00ff */
[----:B------:R-:W-:Y:S02]  /*a8c0*/  BSSY B1, `(.L_x_2413) ;  /* 0x00000f2000017945 */ /* 0x000fe40003800000 */
[----:B------:R-:W-:-:S02]  /*a8d0*/  LOP3.LUT R50, R50, 0x380, RZ, 0xc0, !PT ;  /* 0x0000038032327812 */ /* 0x000fc400078ec0ff */
[----:B------:R-:W-:Y:S02]  /*a8e0*/  LOP3.LUT R51, R51, 0x380, RZ, 0xc0, !PT ;  /* 0x0000038033337812 */ /* 0x000fe400078ec0ff */
        /* <DEDUP_REMOVED lines=25> */
[--C-:B------:R-:W-:Y:S01]  /*aa80*/  SHF.R.U32.HI R65, RZ, 0x18, R73.reuse ;  /* 0x00000018ff417819 */ /* 0x100fe20000011649 */
[----:B------:R-:W-:Y:S01]  /*aa90*/  IMAD.SHL.U32 R48, R80, 0x100, RZ ;  /* 0x0000010050307824 */ /* 0x000fe200078e00ff */
[----:B------:R-:W-:Y:S01]  /*aaa0*/  SHF.R.U32.HI R81, RZ, 0x10, R73 ;  /* 0x00000010ff517819 */ /* 0x000fe20000011649 */
[----:B------:R-:W-:Y:S01]  /*aab0*/  IMAD.MOV.U32 R60, RZ, RZ, R50 ;  /* 0x000000ffff3c7224 */ /* 0x000fe200078e0032 */
[--C-:B------:R-:W-:Y:S02]  /*aac0*/  SHF.R.U32.HI R73, RZ, 0x8, R75.reuse ;  /* 0x00000008ff497819 */ /* 0x100fe4000001164b */
[----:B------:R-:W-:Y:S01]  /*aad0*/  PRMT R65, R65, 0x654, R62 ;  /* 0x0000065441417816 */ /* 0x000fe2000000003e */
[----:B------:R-:W-:Y:S01]  /*aae0*/  IMAD.U32 R52, R81, 0x10000, RZ ;  /* 0x0001000051347824 */ /* 0x000fe200078e00ff */
[----:B------:R-:W-:Y:S01]  /*aaf0*/  LOP3.LUT R66, R75, 0xff, RZ, 0xc0, !PT ;  /* 0x000000ff4b427812 */ /* 0x000fe200078ec0ff */
[----:B------:R-:W-:Y:S01]  /*ab00*/  IMAD.MOV.U32 R62, RZ, RZ, R54 ;  /* 0x000000ffff3e7224 */ /* 0x000fe200078e0036 */
[----:B------:R-:W-:-:S02]  /*ab10*/  SHF.R.U32.HI R69, RZ, 0x18, R75 ;  /* 0x00000018ff457819 */ /* 0x000fc4000001164b */
[----:B------:R-:W-:Y:S01]  /*ab20*/  LOP3.LUT R65, R65, 0xff00, R48, 0xf8, !PT ;  /* 0x0000ff0041417812 */ /* 0x000fe200078ef830 */
[----:B------:R-:W-:Y:S01]  /*ab30*/  IMAD.SHL.U32 R48, R73, 0x100, RZ ;  /* 0x0000010049307824 */ /* 0x000fe200078e00ff */
[----:B------:R-:W-:Y:S02]  /*ab40*/  SHF.R.U32.HI R72, RZ, 0x8, R77 ;  /* 0x00000008ff487819 */ /* 0x000fe4000001164d */
[----:B------:R-:W-:Y:S02]  /*ab50*/  SHF.R.U32.HI R78, RZ, 0x10, R75 ;  /* 0x00000010ff4e7819 */ /* 0x000fe4000001164b */
[----:B------:R-:W-:Y:S01]  /*ab60*/  PRMT R69, R69, 0x654, R66 ;  /* 0x0000065445457816 */ /* 0x000fe20000000042 */
[----:B------:R-:W-:Y:S01]  /*ab70*/  IMAD.SHL.U32 R50, R72, 0x100, RZ ;  /* 0x0000010048327824 */ /* 0x000fe200078e00ff */
[----:B------:R-:W-:Y:S02]  /*ab80*/  LOP3.LUT R68, R77, 0xff, RZ, 0xc0, !PT ;  /* 0x000000ff4d447812 */ /* 0x000fe400078ec0ff */
[----:B------:R-:W-:-:S02]  /*ab90*/  SHF.R.U32.HI R71, RZ, 0x18, R77 ;  /* 0x00000018ff477819 */ /* 0x000fc4000001164d */
[----:B------:R-:W-:Y:S02]  /*aba0*/  SHF.R.U32.HI R70, RZ, 0x8, R79 ;  /* 0x00000008ff467819 */ /* 0x000fe4000001164f */
[----:B------:R-:W-:Y:S01]  /*abb0*/  LOP3.LUT R69, R69, 0xff00, R48, 0xf8, !PT ;  /* 0x0000ff0045457812 */ /* 0x000fe200078ef830 */
[----:B------:R-:W-:Y:S01]  /*abc0*/  IMAD.U32 R48, R78, 0x10000, RZ ;  /* 0x000100004e307824 */ /* 0x000fe200078e00ff */
[----:B------:R-:W-:Y:S02]  /*abd0*/  LOP3.LUT R52, R65, 0xff0000, R52, 0xf8, !PT ;  /* 0x00ff000041347812 */ /* 0x000fe400078ef834 */
[----:B------:R-:W-:Y:S02]  /*abe0*/  PRMT R71, R71, 0x654, R68 ;  /* 0x0000065447477816 */ /* 0x000fe40000000044 */
[----:B------:R-:W-:Y:S02]  /*abf0*/  F2FP.F16.E4M3.UNPACK_B R72, R136.H1 ;  /* 0x00000088ff48723e */ /* 0x000fe400030006ff */
[----:B------:R-:W-:-:S02]  /*ac00*/  F2FP.F16.E4M3.UNPACK_B R65, R64.H1 ;  /* 0x00000040ff41723e */ /* 0x000fc400030006ff */
[----:B------:R-:W-:Y:S02]  /*ac10*/  F2FP.F16.E4M3.UNPACK_B R68, R67.H1 ;  /* 0x00000043ff44723e */ /* 0x000fe400030006ff */
[----:B------:R-:W-:Y:S01]  /*ac20*/  SHF.L.U32 R54, R70, 0x8, RZ ;  /* 0x0000000846367819 */ /* 0x000fe200000006ff */
[----:B------:R-:W-:Y:S01]  /*ac30*/  HADD2.F32 R66, -RZ, R65.H0_H0 ;  /* 0x20000041ff427230 */ /* 0x000fe20000004100 */
[----:B------:R-:W-:Y:S02]  /*ac40*/  SHF.R.U32.HI R76, RZ, 0x10, R77 ;  /* 0x00000010ff4c7819 */ /* 0x000fe4000001164d */
[----:B------:R-:W-:Y:S02]  /*ac50*/  LOP3.LUT R75, R79, 0xff0000ff, RZ, 0xc0, !PT ;  /* 0xff0000ff4f4b7812 */ /* 0x000fe400078ec0ff */
[----:B------:R-:W-:Y:S01]  /*ac60*/  LOP3.LUT R73, R71, 0xff00, R50, 0xf8, !PT ;  /* 0x0000ff0047497812 */ /* 0x000fe200078ef832 */
[--C-:B------:R-:W-:Y:S01]  /*ac70*/  HADD2.F32 R50, -RZ, R72.reuse.H0_H0 ;  /* 0x20000048ff327230 */ /* 0x100fe20000004100 */
[----:B------:R-:W-:Y:S01]  /*ac80*/  F2FP.F16.E4M3.UNPACK_B R70, R134.H1 ;  /* 0x00000086ff46723e */ /* 0x000fe200030006ff */
[----:B------:R-:W-:Y:S01]  /*ac90*/  HADD2.F32 R72, -RZ, R72.H1_H1 ;  /* 0x30000048ff487230 */ /* 0x000fe20000004100 */
[----:B------:R-:W-:Y:S01]  /*aca0*/  LOP3.LUT R48, R69, 0xff0000, R48, 0xf8, !PT ;  /* 0x00ff000045307812 */ /* 0x000fe200078ef830 */
[----:B------:R-:W-:Y:S01]  /*acb0*/  HADD2.F32 R69, -RZ, R68.H0_H0 ;  /* 0x20000044ff457230 */ /* 0x000fe20000004100 */
[----:B------:R-:W-:Y:S01]  /*acc0*/  LOP3.LUT R75, R75, 0xff00, R54, 0xf8, !PT ;  /* 0x0000ff004b4b7812 */ /* 0x000fe200078ef836 */
[----:B------:R-:W-:-:S02]  /*acd0*/  IMAD.U32 R54, R76, 0x10000, RZ ;  /* 0x000100004c367824 */ /* 0x000fc400078e00ff */
[CC--:B------:R-:W-:Y:S01]  /*ace0*/  FMUL.FTZ R76, R66.reuse, R50.reuse ;  /* 0x00000032424c7220 */ /* 0x0c0fe20000410000 */
[--C-:B------:R-:W-:Y:S02]  /*acf0*/  HADD2.F32 R71, -RZ, R70.reuse.H0_H0 ;  /* 0x20000046ff477230 */ /* 0x100fe40000004100 */
        /* <DEDUP_REMOVED lines=16> */
[--C-:B------:R-:W-:Y:S01]  /*ae00*/  HADD2.F32 R68, -RZ, R67.reuse.H0_H0 ;  /* 0x20000043ff447230 */ /* 0x100fe20000004100 */
[----:B------:R-:W-:Y:S01]  /*ae10*/  LOP3.LUT R50, R75, 0xff0000, R74, 0xf8, !PT ;  /* 0x00ff00004b327812 */ /* 0x000fe200078ef84a */
[----:B------:R-:W-:Y:S02]  /*ae20*/  HADD2.F32 R65, -RZ, R64.H0_H0 ;  /* 0x20000040ff417230 */ /* 0x000fe40000004100 */
[-C--:B------:R-:W-:Y:S01]  /*ae30*/  FFMA.FTZ R74, R66, R70.reuse, -R73 ;  /* 0x00000046424a7223 */ /* 0x080fe20000010849 */
[----:B------:R-:W-:Y:S01]  /*ae40*/  FFMA.FTZ R79, R69, R70, R72 ;  /* 0x00000046454f7223 */ /* 0x000fe20000010048 */
[----:B------:R-:W-:Y:S02]  /*ae50*/  HADD2.F32 R136, -RZ, R136.H1_H1 ;  /* 0x30000088ff887230 */ /* 0x000fe40000004100 */
[----:B------:R-:W-:Y:S01]  /*ae60*/  FMUL.FTZ R70, R68, R71 ;  /* 0x0000004744467220 */ /* 0x000fe20000410000 */
[----:B------:R-:W-:-:S02]  /*ae70*/  HADD2.F32 R67, -RZ, R67.H1_H1 ;  /* 0x30000043ff437230 */ /* 0x000fc40000004100 */
[----:B------:R-:W-:Y:S01]  /*ae80*/  FMUL.FTZ R71, R65, R71 ;  /* 0x0000004741477220 */ /* 0x000fe20000410000 */
[----:B------:R-:W-:Y:S02]  /*ae90*/  HADD2.F32 R66, -RZ, R134.H0_H0 ;  /* 0x20000086ff427230 */ /* 0x000fe40000004100 */
[----:B------:R-:W-:Y:S02]  /*aea0*/  HADD2.F32 R64, -RZ, R64.H1_H1 ;  /* 0x30000040ff407230 */ /* 0x000fe40000004100 */
[----:B------:R-:W-:Y:S01]  /*aeb0*/  FMUL.FTZ R69, R67, R136 ;  /* 0x0000008843457220 */ /* 0x000fe20000410000 */
[----:B------:R-:W-:Y:S02]  /*aec0*/  HADD2.F32 R134, -RZ, R134.H1_H1 ;  /* 0x30000086ff867230 */ /* 0x000fe40000004100 */
[-C--:B------:R-:W-:Y:S01]  /*aed0*/  FFMA.FTZ R72, R65, R66.reuse, -R70 ;  /* 0x0000004241487223 */ /* 0x080fe20000010846 */
[----:B------:R-:W-:Y:S01]  /*aee0*/  FFMA.FTZ R73, R68, R66, R71 ;  /* 0x0000004244497223 */ /* 0x000fe20000010047 */
        /* <DEDUP_REMOVED lines=23> */
[----:B------:R-:W-:Y:S01]  /*b060*/  F2FP.F16.E4M3.UNPACK_B R133, R133 ;  /* 0x00000085ff85723e */ /* 0x000fe200020006ff */
[-C--:B------:R-:W-:Y:S01]  /*b070*/  FFMA.FTZ R83, R64, R69.reuse, -R65 ;  /* 0x0000004540537223 */ /* 0x080fe20000010841 */
[----:B------:R-:W-:Y:S01]  /*b080*/  F2FP.F16.E4M3.UNPACK_B R64, R62 ;  /* 0x0000003eff40723e */ /* 0x000fe200020006ff */
[--C-:B------:R-:W-:Y:S02]  /*b090*/  HADD2.F32 R67, -RZ, R135.reuse.H0_H0 ;  /* 0x20000087ff437230 */ /* 0x100fe40000004100 */
[----:B------:R-:W-:Y:S01]  /*b0a0*/  FFMA.FTZ R82, R66, R69, R71 ;  /* 0x0000004542527223 */ /* 0x000fe20000010047 */
[----:B------:R-:W-:-:S02]  /*b0b0*/  HADD2.F32 R135, -RZ, R135.H1_H1 ;  /* 0x30000087ff877230 */ /* 0x000fc40000004100 */
[----:B------:R-:W-:Y:S02]  /*b0c0*/  HADD2.F32 R65, -RZ, R64.H0_H0 ;  /* 0x20000040ff417230 */ /* 0x000fe40000004100 */
[----:B------:R-:W-:Y:S01]  /*b0d0*/  HADD2.F32 R62, -RZ, R60.H0_H0 ;  /* 0x2000003cff3e7230 */ /* 0x000fe20000004100 */
[----:B------:R-:W-:Y:S01]  /*b0e0*/  F2FP.SATFINITE.E4M3.F32.PACK_AB_MERGE_C R81, R82, R81, RZ ;  /* 0x000000515251723e */ /* 0x000fe200048070ff */
[----:B------:R-:W-:Y:S02]  /*b0f0*/  HADD2.F32 R64, -RZ, R64.H1_H1 ;  /* 0x30000040ff407230 */ /* 0x000fe40000004100 */
[-C--:B------:R-:W-:Y:S01]  /*b100*/  FMUL.FTZ R69, R65, R67.reuse ;  /* 0x0000004341457220 */ /* 0x080fe20000410000 */
[----:B------:R-:W-:Y:S02]  /*b110*/  HADD2.F32 R60, -RZ, R60.H1_H1 ;  /* 0x3000003cff3c7230 */ /* 0x000fe40000004100 */
[----:B------:R-:W-:Y:S01]  /*b120*/  FMUL.FTZ R68, R62, R67 ;  /* 0x000000433e447220 */ /* 0x000fe20000410000 */
[----:B------:R-:W-:-:S02]  /*b130*/  HADD2.F32 R66, -RZ, R133.H0_H0 ;  /* 0x20000085ff427230 */ /* 0x000fc40000004100 */
[-C--:B------:R-:W-:Y:S01]  /*b140*/  FMUL.FTZ R71, R64, R135.reuse ;  /* 0x0000008740477220 */ /* 0x080fe20000410000 */
[----:B------:R-:W-:Y:S02]  /*b150*/  HADD2.F32 R133, -RZ, R133.H1_H1 ;  /* 0x30000085ff857230 */ /* 0x000fe40000004100 */
[----:B------:R-:W-:Y:S01]  /*b160*/  FMUL.FTZ R135, R60, R135 ;  /* 0x000000873c877220 */ /* 0x000fe20000410000 */
[-C--:B------:R-:W-:Y:S01]  /*b170*/  FFMA.FTZ R65, R65, R66.reuse, R68 ;  /* 0x0000004241417223 */ /* 0x080fe20000010044 */
[----:B------:R-:W-:Y:S01]  /*b180*/  FFMA.FTZ R67, R62, R66, -R69 ;  /* 0x000000423e437223 */ /* 0x000fe20000010845 */
[-C--:B------:R-:W-:Y:S01]  /*b190*/  FFMA.FTZ R78, R60, R133.reuse, -R71 ;  /* 0x000000853c4e7223 */ /* 0x080fe20000010847 */
[----:B------:R-:W-:Y:S01]  /*b1a0*/  FFMA.FTZ R80, R64, R133, R135 ;  /* 0x0000008540507223 */ /* 0x000fe20000010087 */
[----:B------:R-:W-:Y:S02]  /*b1b0*/  F2FP.F16.E4M3.UNPACK_B R68, R53 ;  /* 0x00000035ff44723e */ /* 0x000fe400020006ff */
[----:B------:R-:W-:-:S02]  /*b1c0*/  F2FP.F16.E4M3.UNPACK_B R71, R54 ;  /* 0x00000036ff47723e */ /* 0x000fc400020006ff */
[----:B------:R-:W-:Y:S01]  /*b1d0*/  F2FP.SATFINITE.E4M3.F32.PACK_AB_MERGE_C R64, R83, R70, RZ ;  /* 0x000000465340723e */ /* 0x000fe200048070ff */
[--C-:B------:R-:W-:Y:S01]  /*b1e0*/  HADD2.F32 R69, -RZ, R68.reuse.H0_H0 ;  /* 0x20000044ff457230 */ /* 0x100fe20000004100 */
[----:B------:R-:W-:Y:S01]  /*b1f0*/  F2FP.F16.E4M3.UNPACK_B R66, R49 ;  /* 0x00000031ff42723e */ /* 0x000fe200020006ff */
[----:B------:R-:W-:Y:S01]  /*b200*/  HADD2.F32 R68, -RZ, R68.H1_H1 ;  /* 0x30000044ff447230 */ /* 0x000fe20000004100 */
[----:B------:R-:W-:Y:S01]  /*b210*/  F2FP.SATFINITE.E4M3.F32.PACK_AB_MERGE_C R60, R74, R77, RZ ;  /* 0x0000004d4a3c723e */ /* 0x000fe200048070ff */
[--C-:B------:R-:W-:Y:S01]  /*b220*/  HADD2.F32 R74, -RZ, R71.reuse.H0_H0 ;  /* 0x20000047ff4a7230 */ /* 0x100fe20000004100 */
[----:B------:R-:W-:Y:S01]  /*b230*/  F2FP.F16.E4M3.UNPACK_B R70, R52 ;  /* 0x00000034ff46723e */ /* 0x000fe200020006ff */
[----:B------:R-:W-:Y:S01]  /*b240*/  HADD2.F32 R71, -RZ, R71.H1_H1 ;  /* 0x30000047ff477230 */ /* 0x000fe20000004100 */
[----:B------:R-:W-:Y:S01]  /*b250*/  F2FP.SATFINITE.E4M3.F32.PACK_AB_MERGE_C R64, R78, R67, R64 ;  /* 0x000000434e40723e */ /* 0x000fe20004807040 */
[----:B------:R-:W-:Y:S01]  /*b260*/  HADD2.F32 R67, -RZ, R66.H0_H0 ;  /* 0x20000042ff437230 */ /* 0x000fe20000004100 */
[----:B------:R-:W-:Y:S01]  /*b270*/  F2FP.SATFINITE.E4M3.F32.PACK_AB_MERGE_C R62, R79, R76, RZ ;  /* 0x0000004c4f3e723e */ /* 0x000fe200048070ff */
[----:B------:R-:W-:Y:S01]  /*b280*/  FMUL.FTZ R76, R69, R74 ;  /* 0x0000004a454c7220 */ /* 0x000fe20000410000 */
[----:B------:R-:W-:Y:S01]  /*b290*/  F2FP.SATFINITE.E4M3.F32.PACK_AB_MERGE_C R60, R75, R72, R60 ;  /* 0x000000484b3c723e */ /* 0x000fe2000480703c */
[----:B------:R-:W-:-:S02]  /*b2a0*/  HADD2.F32 R72, -RZ, R70.H0_H0 ;  /* 0x20000046ff487230 */ /* 0x000fc40000004100 */
[----:B------:R-:W-:Y:S01]  /*b2b0*/  FMUL.FTZ R74, R67, R74 ;  /* 0x0000004a434a7220 */ /* 0x000fe20000410000 */
[----:B------:R-:W-:Y:S01]  /*b2c0*/  F2FP.SATFINITE.E4M3.F32.PACK_AB_MERGE_C R62, R136, R73, R62 ;  /* 0x00000049883e723e */ /* 0x000fe2000480703e */
[----:B------:R-:W-:Y:S02]  /*b2d0*/  HADD2.F32 R66, -RZ, R66.H1_H1 ;  /* 0x30000042ff427230 */ /* 0x000fe40000004100 */
[-C--:B------:R-:W-:Y:S01]  /*b2e0*/  FMUL.FTZ R73, R68, R71.reuse ;  /* 0x0000004744497220 */ /* 0x080fe20000410000 */
[-C--:B------:R-:W-:Y:S01]  /*b2f0*/  FFMA.FTZ R74, R69, R72.reuse, R74 ;  /* 0x00000048454a7223 */ /* 0x080fe2000001004a */
[----:B------:R-:W-:Y:S02]  /*b300*/  HADD2.F32 R69, -RZ, R70.H1_H1 ;  /* 0x30000046ff457230 */ /* 0x000fe40000004100 */
        /* <DEDUP_REMOVED lines=10> */
[----:B------:R-:W-:Y:S01]  /*b3b0*/  F2FP.SATFINITE.E4M3.F32.PACK_AB_MERGE_C R65, R80, R65, R81 ;  /* 0x000000415041723e */ /* 0x000fe20004807051 */
        /* <DEDUP_REMOVED lines=66> */
.L_x_2414:
[----:B------:R-:W-:Y:S05]  /*b7e0*/  BSYNC B1 ;  /* 0x0000000000017941 */ /* 0x000fea0003800000 */
.L_x_2413:
[----:B-1----:R3:W-:Y:S01]  /*b7f0*/  STG.E.128 desc[UR46][R58.64], R48 ;  /* 0x000000303a007986 */ /* 0x0027e2000c101d2e */
[----:B------:R-:W-:-:S13]  /*b800*/  ISETP.GE.AND P2, PT, R63, R137, PT ;  /* 0x000000893f00720c */ /* 0x000fda0003f46270 */
[----:B------:R-:W-:Y:S05]  /*b810*/  @P2 BRA `(.L_x_2391) ;  /* 0x00000004006c2947 */ /* 0x000fea0003800000 */
[--C-:B---3--:R-:W-:Y:S02]  /*b820*/  SHF.R.S32.HI R48, RZ, 0x1f, R63.reuse ;  /* 0x0000001fff307819 */ /* 0x108fe4000001143f */
[----:B------:R-:W-:-:S04]  /*b830*/  IADD3 R63, P2, P3, R102, R120, R63 ;  /* 0x00000078663f7210 */ /* 0x000fc80007b5e03f */
[----:B------:R-:W-:Y:S02]  /*b840*/  IADD3.X R48, R42, R61, R48, P2, P3 ;  /* 0x0000003d2a307210 */ /* 0x000fe400017e6430 */
[----:B------:R-:W-:-:S05]  /*b850*/  IADD3 R56, P2, R63, R56, RZ ;  /* 0x000000383f387210 */ /* 0x000fca0007f5e0ff */
[----:B------:R-:W-:-:S05]  /*b860*/  IMAD.X R57, R48, 0x1, R57, P2 ;  /* 0x0000000130397824 */ /* 0x000fca00010e0639 */
[----:B--2---:R4:W-:Y:S01]  /*b870*/  STG.E.128 desc[UR46][R56.64], R52 ;  /* 0x0000003438007986 */ /* 0x0049e2000c101d2e */
[----:B------:R-:W-:Y:S05]  /*b880*/  BRA `(.L_x_2391) ;  /* 0x0000000400507947 */ /* 0x000fea0003800000 */
.L_x_2354:
[----:B------:R-:W-:-:S06]  /*b890*/  UISETP.NE.AND UP0, UPT, UR45, 0x3, UPT ;  /* 0x000000032d00788c */ /* 0x000fcc000bf05270 */
[----:B------:R-:W-:-:S13]  /*b8a0*/  PLOP3.LUT P5, PT, PT, PT, UP0, 0x80, 0x0 ;  /* 0x000000000000781c */ /* 0x000fda0003faf008 */
[----:B------:R-:W-:Y:S05]  /*b8b0*/  @!P5 BRA `(.L_x_2415) ;  /* 0x000000000004d947 */ /* 0x000fea0003800000 */
[----:B------:R-:W-:Y:S01]  /*b8c0*/  BPT.TRAP 0x1 ;  /* 0x000000040000795c */ /* 0x000fe20000300000 */
.L_x_2415:
        /* <DEDUP_REMOVED lines=9> */
.L_x_2686:
[----:B------:R-:W-:Y:S05]  /*b960*/  BSYNC B1 ;  /* 0x0000000000017941 */ /* 0x000fea0003800000 */
.L_x_2416:
[----:B------:R-:W-:Y:S01]  /*b970*/  ISETP.GE.AND P2, PT, R19, R115, PT ;  /* 0x000000731300720c */ /* 0x000fe20003f46270 */
[----:B------:R-:W-:Y:S01]  /*b980*/  IMAD R49, R48, R125, R49 ;  /* 0x0000007d30317224 */ /* 0x000fe200078e0231 */
[----:B------:R-:W-:Y:S01]  /*b990*/  BSSY B1, `(.L_x_2418) ;  /* 0x000000e000017945 */ /* 0x000fe20003800000 */
[----:B------:R-:W-:-:S05]  /*b9a0*/  IMAD.WIDE.U32 R56, R125, R25, RZ ;  /* 0x000000197d387225 */ /* 0x000fca00078e00ff */
[----:B------:R-:W-:-:S05]  /*b9b0*/  IADD3 R62, R49, R57, RZ ;  /* 0x00000039313e7210 */ /* 0x000fca0007ffe0ff */
        /* <DEDUP_REMOVED lines=11> */
.L_x_2419:
[----:B------:R-:W-:Y:S05]  /*ba70*/  BSYNC B1 ;  /* 0x0000000000017941 */ /* 0x000fea0003800000 */
.L_x_2418:
[----:B-1----:R-:W-:Y:S01]  /*ba80*/  VIADD R48, R19, 0x20 ;  /* 0x0000002013307836 */ /* 0x002fe20000000000 */
[----:B------:R-:W-:Y:S04]  /*ba90*/  BSSY B1, `(.L_x_2420) ;  /* 0x000000f000017945 */ /* 0x000fe80003800000 */
[----:B------:R-:W-:-:S13]  /*baa0*/  ISETP.GE.AND P2, PT, R48, R115, PT ;  /* 0x000000733000720c */ /* 0x000fda0003f46270 */
[----:B------:R-:W-:Y:S05]  /*bab0*/  @P2 BRA `(.L_x_2421) ;  /* 0x0000000000302947 */ /* 0x000fea0003800000 */
[----:B------:R-:W1:Y:S01]  /*bac0*/  @!P0 LDC.64 R58, c[0x0][0x2e8] ;  /* 0x0000ba00ff3a8b82 */ /* 0x000e620000000a00 */
[----:B------:R-:W-:Y:S01]  /*bad0*/  IADD3 R49, P2, R90, R56, RZ ;  /* 0x000000385a317210 */ /* 0x000fe20007f5e0ff */
        /* <DEDUP_REMOVED lines=10> */
.L_x_2421:
[----:B------:R-:W-:Y:S05]  /*bb80*/  BSYNC B1 ;  /* 0x0000000000017941 */ /* 0x000fea0003800000 */
.L_x_2420:
        /* <DEDUP_REMOVED lines=16> */
.L_x_2423:
[----:B------:R-:W-:Y:S05]  /*bc90*/  BSYNC B1 ;  /* 0x0000000000017941 */ /* 0x000fea0003800000 */
.L_x_2422:
[----:B-1----:R-:W-:-:S05]  /*bca0*/  VIADD R48, R19, 0x60 ;  /* 0x0000006013307836 */ /* 0x002fca0000000000 */
[----:B------:R-:W-:-:S13]  /*bcb0*/  ISETP.GE.AND P2, PT, R48, R115, PT ;  /* 0x000000733000720c */ /* 0x000fda0003f46270 */
[----:B------:R-:W-:Y:S05]  /*bcc0*/  @P2 BRA `(.L_x_2391) ;  /* 0x0000000000402947 */ /* 0x000fea0003800000 */
[----:B------:R-:W1:Y:S01]  /*bcd0*/  LDC.64 R50, c[0x0][0x300] ;  /* 0x0000c000ff327b82 */ /* 0x000e620000000a00 */
[----:B------:R-:W-:Y:S01]  /*bce0*/  IMAD.MOV.U32 R58, RZ, RZ, R56 ;  /* 0x000000ffff3a7224 */ /* 0x000fe200078e0038 */
[----:B------:R-:W-:Y:S01]  /*bcf0*/  @!P1 LDS.128 R52, [R114+0x2f400] ;  /* 0x02f4000072349984 */ /* 0x000fe20000000c00 */
[----:B------:R-:W-:-:S05]  /*bd00*/  IMAD.MOV.U32 R59, RZ, RZ, R62 ;  /* 0x000000ffff3b7224 */ /* 0x000fca00078e003e */
        /* <DEDUP_REMOVED lines=12> */
.L_x_2391:
[----:B------:R-:W-:Y:S05]  /*bdd0*/  BSYNC B0 ;  /* 0x0000000000007941 */ /* 0x000fea0003800000 */
.L_x_2353:
        /* <DEDUP_REMOVED lines=17> */
.L_x_2425:
[----:B------:R-:W-:Y:S05]  /*bef0*/  BSYNC B0 ;  /* 0x0000000000007941 */ /* 0x000fea0003800000 */
.L_x_2424:
[----:B------:R-:W1:Y:S01]  /*bf00*/  SYNCS.PHASECHK.TRANS64.TRYWAIT P3, [R111+URZ+0x388b0], R119 ;  /* 0x0388b0776f0075a7 */ /* 0x000e62000806017f */
[----:B------:R-:W-:Y:S01]  /*bf10*/  ULDC UR41, c[0x0][0x2f4] ;  /* 0x0000bd0000297ab9 */ /* 0x000fe20000000800 */
[----:B------:R-:W-:Y:S01]  /*bf20*/  ULDC.64 UR36, c[0x0][0x328] ;  /* 0x0000ca0000247ab9 */ /* 0x000fe20000000a00 */
[----:B------:R-:W-:Y:S01]  /*bf30*/  ULDC.64 UR38, c[0x0][0x318] ;  /* 0x0000c60000267ab9 */ /* 0x000fe20000000a00 */
[----:B------:R-:W-:Y:S04]  /*bf40*/  BSSY B0, `(.L_x_2426) ;  /* 0x0000002000007945 */ /* 0x000fe80003800000 */
[----:B-1----:R-:W-:Y:S05]  /*bf50*/  @!P3 BRA `(.L_x_2427) ;  /* 0x000001ec0094b947 */ /* 0x002fea0003800000 */
.L_x_2687:
[----:B------:R-:W-:Y:S05]  /*bf60*/  BSYNC B0 ;  /* 0x0000000000007941 */ /* 0x000fea0003800000 */
.L_x_2426:
[----:B------:R-:W-:Y:S01]  /*bf70*/  ISETP.GE.AND P3, PT, R19, R115, PT ;  /* 0x000000731300720c */ /* 0x000fe20003f66270 */
[----:B------:R-:W-:Y:S01]  /*bf80*/  BSSY B0, `(.L_x_2428) ;  /* 0x0000010000007945 */ /* 0x000fe20003800000 */
[----:B------:R-:W-:-:S11]  /*bf90*/  IMAD.WIDE R52, R25, 0x80, R88 ;  /* 0x0000008019347825 */ /* 0x000fd600078e0258 */
[----:B------:R-:W-:Y:S05]  /*bfa0*/  @P3 BRA `(.L_x_2429) ;  /* 0x0000000000343947 */ /* 0x000fea0003800000 */
[----:B------:R-:W-:Y:S01]  /*bfb0*/  MOV R49, R110 ;  /* 0x0000006e00317202 */ /* 0x000fe20000000f00 */
[----:B0-----:R-:W-:Y:S02]  /*bfc0*/  IMAD.MOV.U32 R48, RZ, RZ, R100 ;  /* 0x000000ffff307224 */ /* 0x001fe400078e0064 */
        /* <DEDUP_REMOVED lines=11> */
.L_x_2429:
[----:B------:R-:W-:Y:S05]  /*c080*/  BSYNC B0 ;  /* 0x0000000000007941 */ /* 0x000fea0003800000 */
.L_x_2428:
[----:B0-2---:R-:W-:Y:S01]  /*c090*/  VIADD R48, R19, 0x20 ;  /* 0x0000002013307836 */ /* 0x005fe20000000000 */
[----:B------:R-:W-:Y:S04]  /*c0a0*/  BSSY B0, `(.L_x_2430) ;  /* 0x0000012000007945 */ /* 0x000fe80003800000 */
[----:B------:R-:W-:-:S13]  /*c0b0*/  ISETP.GE.AND P3, PT, R48, R115, PT ;  /* 0x000000733000720c */ /* 0x000fda0003f66270 */
[----:B------:R-:W-:Y:S05]  /*c0c0*/  @P3 BRA `(.L_x_2431) ;  /* 0x00000000003c3947 */ /* 0x000fea0003800000 */
[----:B------:R-:W-:Y:S01]  /*c0d0*/  IADD3 R51, P3, R52, 0x20, RZ ;  /* 0x0000002034337810 */ /* 0x000fe20007f7e0ff */
[----:B------:R-:W-:Y:S02]  /*c0e0*/  IMAD.MOV.U32 R48, RZ, RZ, R100 ;  /* 0x000000ffff307224 */ /* 0x000fe400078e0064 */
[----:B------:R-:W-:Y:S02]  /*c0f0*/  IMAD.MOV.U32 R49, RZ, RZ, R110 ;  /* 0x000000ffff317224 */ /* 0x000fe400078e006e */
        /* <DEDUP_REMOVED lines=12> */
.L_x_2431:
[----:B------:R-:W-:Y:S05]  /*c1c0*/  BSYNC B0 ;  /* 0x0000000000007941 */ /* 0x000fea0003800000 */
.L_x_2430:
[----:B0-----:R-:W-:Y:S01]  /*c1d0*/  VIADD R48, R19, 0x40 ;  /* 0x0000004013307836 */ /* 0x001fe20000000000 */
        /* <DEDUP_REMOVED lines=18> */
.L_x_2433:
[----:B------:R-:W-:Y:S05]  /*c300*/  BSYNC B0 ;  /* 0x0000000000007941 */ /* 0x000fea0003800000 */
.L_x_2432:
        /* <DEDUP_REMOVED lines=19> */
.L_x_2435:
[----:B------:R-:W-:Y:S05]  /*c440*/  BSYNC B0 ;  /* 0x0000000000007941 */ /* 0x000fea0003800000 */
.L_x_2434:
        /* <DEDUP_REMOVED lines=22> */
.L_x_2348:
[----:B------:R-:W-:Y:S05]  /*c5b0*/  @P0 BRA `(.L_x_2437) ;  /* 0x00000000000c0947 */ /* 0x000fea0003800000 */
[----:B------:R-:W0:Y:S01]  /*c5c0*/  FENCE.VIEW.ASYNC.G ;  /* 0x00000000000073c6 */ /* 0x000e220000000100 */
[----:B------:R-:W-:Y:S05]  /*c5d0*/  WARPSYNC.ALL ;  /* 0x0000000000007948 */ /* 0x000fea0003800000 */
[----:B0-----:R-:W-:Y:S06]  /*c5e0*/  BAR.ARV 0xc, 0x180 ;  /* 0x0306000000007b1d */ /* 0x001fec0000002000 */
.L_x_2437:
[----:B------:R-:W2:Y:S01]  /*c5f0*/  LDL R0, [R1+0x54] ;  /* 0x0000540001007983 */ /* 0x000ea20000100800 */
[----:B------:R-:W-:Y:S01]  /*c600*/  ULDC.64 UR6, c[0x0][0x998] ;  /* 0x0002660000067ab9 */ /* 0x000fe20000000a00 */
[----:B------:R-:W-:Y:S02]  /*c610*/  ULDC.64 UR4, c[0x0][0x990] ;  /* 0x0002640000047ab9 */ /* 0x000fe40000000a00 */
[----:B------:R-:W3:Y:S04]  /*c620*/  LDL R3, [R1+0x2c] ;  /* 0x00002c0001037983 */ /* 0x000ee80000100800 */
[----:B------:R-:W4:Y:S01]  /*c630*/  LDL R20, [R1+0x18] ;  /* 0x0000180001147983 */ /* 0x000f220000100800 */
[----:B------:R-:W-:Y:S02]  /*c640*/  ISETP.NE.U32.AND P1, PT, RZ, UR6, PT ;  /* 0x00000006ff007c0c */ /* 0x000fe4000bf25070 */
[----:B------:R-:W-:Y:S01]  /*c650*/  ISETP.NE.U32.AND P0, PT, RZ, UR4, PT ;  /* 0x00000004ff007c0c */ /* 0x000fe2000bf05070 */
[----:B------:R-:W4:Y:S01]  /*c660*/  LDL R14, [R1] ;  /* 0x00000000010e7983 */ /* 0x000f220000100800 */
[----:B------:R-:W-:-:S02]  /*c670*/  ISETP.NE.AND.EX P1, PT, RZ, UR7, PT, P1 ;  /* 0x00000007ff007c0c */ /* 0x000fc4000bf25310 */
        /* <DEDUP_REMOVED lines=10> */
[----:B------:R-:W-:Y:S01]  /*c720*/  @P1 IMAD.IADD R5, R5, 0x1, R9 ;  /* 0x0000000105051824 */ /* 0x000fe200078e0209 */
[----:B------:R-:W-:Y:S01]  /*c730*/  @P0 SHF.R.S32.HI R9, RZ, 0x1f, R20 ;  /* 0x0000001fff090819 */ /* 0x000fe20000011414 */
[C---:B------:R-:W-:Y:S02]  /*c740*/  @P0 IMAD R7, R3.reuse, R7, R0 ;  /* 0x0000000703070224 */ /* 0x040fe400078e0200 */
[----:B------:R-:W-:-:S04]  /*c750*/  @P0 IMAD.WIDE.U32 R2, R3, R6, RZ ;  /* 0x0000000603020225 */ /* 0x000fc800078e00ff */
[----:B-1----:R-:W-:Y:S02]  /*c760*/  @P1 IMAD R6, R15, R10, RZ ;  /* 0x0000000a0f061224 */ /* 0x002fe400078e02ff */
[----:B------:R-:W-:Y:S02]  /*c770*/  @P0 IMAD.IADD R3, R3, 0x1, R7 ;  /* 0x0000000103030824 */ /* 0x000fe400078e0207 */
[----:B------:R-:W-:Y:S02]  /*c780*/  @P0 IMAD R0, R9, R12, RZ ;  /* 0x0000000c09000224 */ /* 0x000fe400078e02ff */
[C---:B------:R-:W-:Y:S02]  /*c790*/  @P1 IMAD R11, R20.reuse, R11, R6 ;  /* 0x0000000b140b1224 */ /* 0x040fe400078e0206 */
[----:B------:R-:W-:-:S04]  /*c7a0*/  @P1 IMAD.WIDE.U32 R6, R20, R10, R4 ;  /* 0x0000000a14061225 */ /* 0x000fc800078e0004 */
[C---:B------:R-:W-:Y:S02]  /*c7b0*/  @P0 IMAD R9, R20.reuse, R13, R0 ;  /* 0x0000000d14090224 */ /* 0x040fe400078e0200 */
[----:B------:R-:W-:Y:S01]  /*c7c0*/  @P0 IMAD.WIDE.U32 R2, R20, R12, R2 ;  /* 0x0000000c14020225 */ /* 0x000fe200078e0002 */
[----:B------:R-:W-:-:S03]  /*c7d0*/  @P1 LEA R8, P3, R6, UR6, 0x2 ;  /* 0x0000000606081c11 */ /* 0x000fc6000f8610ff */
[----:B------:R-:W-:Y:S01]  /*c7e0*/  @P1 IMAD.IADD R5, R7, 0x1, R11 ;  /* 0x0000000107051824 */ /* 0x000fe200078e020b */
[----:B------:R-:W-:Y:S01]  /*c7f0*/  @P0 LEA R4, P2, R2, UR4, 0x2 ;  /* 0x0000000402040c11 */ /* 0x000fe2000f8410ff */
[----:B------:R-:W-:Y:S01]  /*c800*/  @P0 IMAD.IADD R3, R3, 0x1, R9 ;  /* 0x0000000103030824 */ /* 0x000fe200078e0209 */
[----:B------:R-:W-:Y:S02]  /*c810*/  ULDC UR4, c[0x0][0x988] ;  /* 0x0002620000047ab9 */ /* 0x000fe40000000800 */
[----:B------:R-:W-:Y:S01]  /*c820*/  @P1 LEA.HI.X R9, R6, UR7, R5, 0x2, P3 ;  /* 0x0000000706091c11 */ /* 0x000fe200098f1405 */
[----:B------:R-:W-:Y:S01]  /*c830*/  IMAD.MOV.U32 R0, RZ, RZ, 0x3f800000 ;  /* 0x3f800000ff007424 */ /* 0x000fe200078e00ff */
[----:B------:R-:W-:Y:S01]  /*c840*/  @P0 LEA.HI.X R5, R2, UR5, R3, 0x2, P2 ;  /* 0x0000000502050c11 */ /* 0x000fe200090f1403 */
[----:B------:R-:W-:Y:S01]  /*c850*/  IMAD.MOV.U32 R3, RZ, RZ, 0x3f800000 ;  /* 0x3f800000ff037424 */ /* 0x000fe200078e00ff */
[----:B------:R-:W0:Y:S03]  /*c860*/  LDC R2, c[0x0][0x448] ;  /* 0x00011200ff027b82 */ /* 0x000e260000000800 */
[----:B------:R1:W2:Y:S04]  /*c870*/  @P1 LDG.E R0, desc[UR46][R8.64] ;  /* 0x0000002e08001981 */ /* 0x0002a8000c1e1900 */
[----:B------:R3:W2:Y:S01]  /*c880*/  @P0 LDG.E R3, desc[UR46][R4.64] ;  /* 0x0000002e04030981 */ /* 0x0006a2000c1e1900 */
[----:B0-----:R-:W-:-:S13]  /*c890*/  ISETP.NE.AND P0, PT, R2, 0x1, PT ;  /* 0x000000010200780c */ /* 0x001fda0003f05270 */
[----:B------:R-:W0:Y:S08]  /*c8a0*/  @P0 LDC R2, c[0x0][0x44c] ;  /* 0x00011300ff020b82 */ /* 0x000e300000000800 */
[----:B------:R-:W4:Y:S01]  /*c8b0*/  @P0 LDC R11, c[0x0][0x450] ;  /* 0x00011400ff0b0b82 */ /* 0x000f220000000800 */
[----:B------:R-:W-:-:S04]  /*c8c0*/  VIADD R7, R14, 0x7f ;  /* 0x0000007f0e077836 */ /* 0x000fc80000000000 */
[----:B0-----:R-:W-:-:S05]  /*c8d0*/  @P0 IMAD.HI.U32 R2, R7, R2, RZ ;  /* 0x0000000207020227 */ /* 0x001fca00078e00ff */
[----:B----4-:R-:W-:-:S04]  /*c8e0*/  @P0 SHF.R.U32.HI R7, RZ, R11, R2 ;  /* 0x0000000bff070219 */ /* 0x010fc80000011602 */
[----:B------:R-:W-:-:S04]  /*c8f0*/  IADD3 R7, R126, R7, RZ ;  /* 0x000000077e077210 */ /* 0x000fc80007ffe0ff */
[----:B------:R-:W-:-:S04]  /*c900*/  SHF.R.S32.HI R2, RZ, 0x1f, R7 ;  /* 0x0000001fff027819 */ /* 0x000fc80000011407 */
[----:B------:R-:W-:-:S04]  /*c910*/  LEA.HI R2, R2, R7, RZ, 0x7 ;  /* 0x0000000702027211 */ /* 0x000fc800078f38ff */
[----:B------:R-:W-:-:S04]  /*c920*/  SHF.R.S32.HI R2, RZ, 0x7, R2 ;  /* 0x00000007ff027819 */ /* 0x000fc80000011402 */
[----:B------:R-:W-:-:S04]  /*c930*/  VIMNMX R127, R127, R2, PT ;  /* 0x000000027f7f7248 */ /* 0x000fc80003fe0100 */
[----:B------:R-:W-:Y:S02]  /*c940*/  ISETP.GE.AND P1, PT, R127, 0x1, PT ;  /* 0x000000017f00780c */ /* 0x000fe40003f26270 */
[----:B------:R-:W-:Y:S02]  /*c950*/  CS2R R20, SRZ ;  /* 0x0000000000147805 */ /* 0x000fe4000001ff00 */
[----:B------:R-:W-:Y:S02]  /*c960*/  PLOP3.LUT P0, PT, PT, PT, PT, 0x80, 0x0 ;  /* 0x000000000000781c */ /* 0x000fe40003f0f070 */
        /* <DEDUP_REMOVED lines=23> */
[----:B------:R-:W-:Y:S01]  /*cae0*/  CS2R R106, SRZ ;  /* 0x00000000006a7805 */ /* 0x000fe2000001ff00 */
[----:B------:R-:W-:Y:S01]  /*caf0*/  IMAD.MOV.U32 R110, RZ, RZ, RZ ;  /* 0x000000ffff6e7224 */ /* 0x000fe200078e00ff */
[----:B------:R-:W-:-:S02]  /*cb00*/  CS2R R104, SRZ ;  /* 0x0000000000687805 */ /* 0x000fc4000001ff00 */
[----:B------:R-:W-:Y:S02]  /*cb10*/  CS2R R94, SRZ ;  /* 0x00000000005e7805 */ /* 0x000fe4000001ff00 */
[----:B------:R-:W-:Y:S02]  /*cb20*/  CS2R R52, SRZ ;  /* 0x0000000000347805 */ /* 0x000fe4000001ff00 */
[----:B------:R-:W-:Y:S02]  /*cb30*/  CS2R R98, SRZ ;  /* 0x0000000000627805 */ /* 0x000fe4000001ff00 */
[----:B------:R-:W-:Y:S01]  /*cb40*/  CS2R R96, SRZ ;  /* 0x0000000000607805 */ /* 0x000fe2000001ff00 */
[----:B------:R-:W-:Y:S01]  /*cb50*/  IMAD.MOV.U32 R87, RZ, RZ, RZ ;  /* 0x000000ffff577224 */ /* 0x000fe200078e00ff */
[----:B------:R-:W-:Y:S02]  /*cb60*/  CS2R R44, SRZ ;  /* 0x00000000002c7805 */ /* 0x000fe4000001ff00 */
[----:B------:R-:W-:Y:S01]  /*cb70*/  CS2R R140, SRZ ;  /* 0x00000000008c7805 */ /* 0x000fe2000001ff00 */
[----:B------:R-:W-:Y:S01]  /*cb80*/  IMAD.MOV.U32 R91, RZ, RZ, RZ ;  /* 0x000000ffff5b7224 */ /* 0x000fe200078e00ff */
        /* <DEDUP_REMOVED lines=8> */
[----:B------:R-:W-:-:S02]  /*cc10*/  CS2R R28, SRZ ;  /* 0x00000000001c7805 */ /* 0x000fc4000001ff00 */
[----:B------:R-:W-:Y:S02]  /*cc20*/  MOV R54, RZ ;  /* 0x000000ff00367202 */ /* 0x000fe40000000f00 */
        /* <DEDUP_REMOVED lines=20> */
[----:B------:R-:W-:Y:S02]  /*cd70*/  CS2R R34, SRZ ;  /* 0x0000000000227805 */ /* 0x000fe4000001ff00 */
[----:B------:R-:W-:Y:S01]  /*cd80*/  CS2R R32, SRZ ;  /* 0x0000000000207805 */ /* 0x000fe2000001ff00 */
[----:B------:R-:W-:Y:S01]  /*cd90*/  IMAD.MOV.U32 R153, RZ, RZ, RZ ;  /* 0x000000ffff997224 */ /* 0x000fe200078e00ff */
[----:B---3--:R-:W-:Y:S02]  /*cda0*/  CS2R R4, SRZ ;  /* 0x0000000000047805 */ /* 0x008fe4000001ff00 */
[----:B------:R-:W-:Y:S02]  /*cdb0*/  CS2R R108, SRZ ;  /* 0x00000000006c7805 */ /* 0x000fe4000001ff00 */
[----:B------:R-:W-:Y:S01]  /*cdc0*/  CS2R R24, SRZ ;  /* 0x0000000000187805 */ /* 0x000fe2000001ff00 */
[----:B--2---:R-:W-:Y:S01]  /*cdd0*/  FMUL.FTZ R0, R3, R0 ;  /* 0x0000000003007220 */ /* 0x004fe20000410000 */
[----:B------:R-:W-:-:S03]  /*cde0*/  IMAD.MOV.U32 R3, RZ, RZ, RZ ;  /* 0x000000ffff037224 */ /* 0x000fc600078e00ff */
[----:B------:R-:W-:Y:S01]  /*cdf0*/  FMUL.FTZ R2, R0, UR4 ;  /* 0x0000000400027c20 */ /* 0x000fe20008410000 */
[----:B------:R-:W-:Y:S06]  /*ce00*/  @!P1 BRA `(.L_x_2438) ;  /* 0x0000012000cc9947 */ /* 0x000fec0003800000 */
[----:B------:R-:W0:Y:S01]  /*ce10*/  S2R R26, SR_TID.X ;  /* 0x00000000001a7919 */ /* 0x000e220000002100 */
[----:B------:R-:W-:Y:S01]  /*ce20*/  UMOV UR4, 0xffffffff ;  /* 0xffffffff00047882 */ /* 0x000fe20000000000 */
[----:B0-----:R-:W-:-:S05]  /*ce30*/  VIADD R54, R26, 0xffffff80 ;  /* 0xffffff801a367836 */ /* 0x001fca0000000000 */
[----:B------:R-:W-:-:S04]  /*ce40*/  SHF.R.S32.HI R33, RZ, 0x1f, R54 ;  /* 0x0000001fff217819 */ /* 0x000fc80000011436 */
[----:B------:R-:W-:-:S04]  /*ce50*/  LEA.HI R13, R33, R54, RZ, 0x7 ;  /* 0x00000036210d7211 */ /* 0x000fc800078f38ff */
[----:B------:R-:W-:Y:S01]  /*ce60*/  SHF.R.S32.HI R13, RZ, 0x7, R13 ;  /* 0x00000007ff0d7819 */ /* 0x000fe2000001140d */
[----:B------:R-:W-:Y:S06]  /*ce70*/  BRA.DIV UR4, `(.L_x_2439) ;  /* 0x000001de04e07947 */ /* 0x000fec000b800000 */
[----:B------:R0:W1:Y:S02]  /*ce80*/  SHFL.IDX PT, R237, R13, RZ, 0x1f ;  /* 0x00001fff0ded7589 */ /* 0x00006400000e0000 */
.L_x_2690:
[----:B-1----:R-:W-:Y:S01]  /*ce90*/  LEA.HI R0, R237, R237, RZ, 0x1 ;  /* 0x000000eded007211 */ /* 0x002fe200078f08ff */
[----:B------:R-:W-:-:S03]  /*cea0*/  IMAD.U32 R3, RZ, RZ, UR44 ;  /* 0x0000002cff037e24 */ /* 0x000fc6000f8e00ff */
[----:B------:R-:W-:Y:S02]  /*ceb0*/  LOP3.LUT R0, R0, 0x1e, RZ, 0xc0, !PT ;  /* 0x0000001e00007812 */ /* 0x000fe400078ec0ff */
[----:B------:R-:W-:-:S03]  /*cec0*/  LOP3.LUT P0, RZ, R3, 0x3ff, RZ, 0xc0, !PT ;  /* 0x000003ff03ff7812 */ /* 0x000fc6000780c0ff */
[----:B------:R-:W-:Y:S01]  /*ced0*/  IMAD.IADD R0, R237, 0x1, -R0 ;  /* 0x00000001ed007824 */ /* 0x000fe200078e0a00 */
[----:B------:R-:W-:-:S04]  /*cee0*/  P2R R24, PR, RZ, 0x1 ;  /* 0x00000001ff187803 */ /* 0x000fc80000000000 */
[----:B------:R-:W-:-:S04]  /*cef0*/  LEA R0, R0, UR44, 0xd ;  /* 0x0000002c00007c11 */ /* 0x000fc8000f8e68ff */
[----:B------:R-:W-:-:S04]  /*cf00*/  SHF.R.U32.HI R0, RZ, 0x4, R0 ;  /* 0x00000004ff007819 */ /* 0x000fc80000011600 */
[----:B------:R-:W-:Y:S01]  /*cf10*/  LOP3.LUT R52, R0, 0x3fff, RZ, 0xc0, !PT ;  /* 0x00003fff00347812 */ /* 0x000fe200078ec0ff */
        /* <DEDUP_REMOVED lines=14> */
[----:B01----:R-:W-:-:S07]  /*d000*/  IMAD.MOV.U32 R13, RZ, RZ, RZ ;  /* 0x000000ffff0d7224 */ /* 0x003fce00078e00ff */
[----:B------:R-:W-:-:S07]  /*d010*/  LEPC R20, `(.L_x_2440) ;  /* 0x000000001014794e */ /* 0x000fce0000000000 */
[----:B--2--5:R-:W-:Y:S05]  /*d020*/  CALL.ABS.NOINC R14 ;  /* 0x000000000e007343 */ /* 0x024fea0003c00000 */
.L_x_2440:
        /* <DEDUP_REMOVED lines=13> */
.L_x_2444:
[----:B--2---:R2:W3:Y:S02]  /*d100*/  SYNCS.PHASECHK.TRANS64.TRYWAIT P0, [R18+URZ+0x38800], R3 ;  /* 0x03880003120075a7 */ /* 0x0044e4000800017f */
[----:B---3--:R-:W-:Y:S05]  /*d110*/  @!P0 NANOSLEEP.SYNCS 0x989680 ;  /* 0x009896800000895d */ /* 0x008fea0003900000 */
[----:B------:R-:W3:Y:S02]  /*d120*/  @!P0 SYNCS.PHASECHK.TRANS64 P0, [R18+URZ+0x38800], R3 ;  /* 0x03880003120085a7 */ /* 0x000ee4000800007f */
[----:B---3--:R-:W-:Y:S05]  /*d130*/  @!P0 BRA `(.L_x_2444) ;  /* 0xfffffffc00f08947 */ /* 0x008fea000383ffff */
.L_x_2443:
[----:B------:R-:W-:Y:S05]  /*d140*/  BSYNC B0 ;  /* 0x0000000000007941 */ /* 0x000fea0003800000 */
.L_x_2442:
[----:B------:R-:W-:Y:S05]  /*d150*/  BRA `(.L_x_2445) ;  /* 0x0000009400d47947 */ /* 0x000fea0003800000 */
.L_x_2441:
[----:B------:R-:W-:Y:S01]  /*d160*/  ISETP.NE.AND P0, PT, R24, RZ, PT ;  /* 0x000000ff1800720c */ /* 0x000fe20003f05270 */
[----:B------:R-:W-:Y:S01]  /*d170*/  ULDC.64 UR4, c[0x0][0x3f8] ;  /* 0x0000fe0000047ab9 */ /* 0x000fe20000000a00 */
[----:B-----5:R-:W-:Y:S01]  /*d180*/  SHF.R.S32.HI R0, RZ, 0x1f, R113 ;  /* 0x0000001fff007819 */ /* 0x020fe20000011471 */
[----:B------:R-:W-:Y:S01]  /*d190*/  ULDC.64 UR6, c[0x0][0x408] ;  /* 0x0001020000067ab9 */ /* 0x000fe20000000a00 */
[----:B------:R-:W-:-:S04]  /*d1a0*/  IMAD.WIDE.U32 R24, R113, UR4, RZ ;  /* 0x0000000471187c25 */ /* 0x000fc8000f8e00ff */
[C---:B------:R-:W-:Y:S02]  /*d1b0*/  IMAD R4, R0.reuse, UR4, RZ ;  /* 0x0000000400047c24 */ /* 0x040fe4000f8e02ff */
[----:B------:R-:W-:Y:S02]  /*d1c0*/  IMAD R0, R0, UR6, RZ ;  /* 0x0000000600007c24 */ /* 0x000fe4000f8e02ff */
        /* <DEDUP_REMOVED lines=21> */
[----:B--2---:R-:W-:Y:S05]  /*d320*/  CALL.ABS.NOINC R14 ;  /* 0x000000000e007343 */ /* 0x004fea0003c00000 */
.L_x_2446:
[----:B------:R-:W2:Y:S01]  /*d330*/  LDL R55, [R1] ;  /* 0x0000000001377983 */ /* 0x000ea20000100800 */
[----:B------:R-:W-:Y:S01]  /*d340*/  ULDC.U8 UR4, c[0x0][0x410] ;  /* 0x0001040000047ab9 */ /* 0x000fe20000000000 */
[----:B------:R-:W-:Y:S01]  /*d350*/  LEA.HI R33, R33, R54, RZ, 0x3 ;  /* 0x0000003621217211 */ /* 0x000fe200078f18ff */
[----:B------:R-:W-:Y:S01]  /*d360*/  BSSY B0, `(.L_x_2447) ;  /* 0x000094c000007945 */ /* 0x000fe20003800000 */
[----:B------:R-:W-:Y:S02]  /*d370*/  ISETP.NE.AND P0, PT, RZ, UR4, PT ;  /* 0x00000004ff007c0c */ /* 0x000fe4000bf05270 */
[----:B------:R-:W-:-:S05]  /*d380*/  LOP3.LUT R33, R33, 0xfffffff8, RZ, 0xc0, !PT ;  /* 0xfffffff821217812 */ /* 0x000fca00078ec0ff */
[----:B------:R-:W-:Y:S02]  /*d390*/  IMAD.IADD R54, R54, 0x1, -R33 ;  /* 0x0000000136367824 */ /* 0x000fe400078e0a21 */
[----:B--2---:R-:W-:-:S04]  /*d3a0*/  IMAD.IADD R59, R19, 0x1, R55 ;  /* 0x00000001133b7824 */ /* 0x004fc800078e0237 */
[----:B------:R-:W-:Y:S01]  /*d3b0*/  IMAD R3, R54, 0x20, R59 ;  /* 0x0000002036037824 */ /* 0x000fe200078e023b */
[----:B------:R-:W-:Y:S06]  /*d3c0*/  @!P0 BRA `(.L_x_2448) ;  /* 0x0000004800808947 */ /* 0x000fec0003800000 */
[----:B------:R-:W1:Y:S01]  /*d3d0*/  LDC R54, c[0x0][0x448] ;  /* 0x00011200ff367b82 */ /* 0x000e620000000800 */
[----:B------:R-:W-:Y:S01]  /*d3e0*/  MOV R10, R26 ;  /* 0x0000001a000a7202 */ /* 0x000fe20000000f00 */
[----:B------:R-:W-:Y:S01]  /*d3f0*/  IMAD.MOV.U32 R8, RZ, RZ, R24 ;  /* 0x000000ffff087224 */ /* 0x000fe200078e0018 */
[----:B------:R-:W-:Y:S01]  /*d400*/  ULDC.64 UR4, c[0x0][0x3f8] ;  /* 0x0000fe0000047ab9 */ /* 0x000fe20000000a00 */
[----:B------:R-:W-:Y:S01]  /*d410*/  IMAD.MOV.U32 R9, RZ, RZ, R29 ;  /* 0x000000ffff097224 */ /* 0x000fe200078e001d */
[----:B------:R-:W-:Y:S01]  /*d420*/  ULDC.64 UR6, c[0x0][0x408] ;  /* 0x0001020000067ab9 */ /* 0x000fe20000000a00 */
[----:B------:R-:W-:Y:S01]  /*d430*/  IMAD.MOV.U32 R11, RZ, RZ, R31 ;  /* 0x000000ffff0b7224 */ /* 0x000fe200078e001f */
[----:B------:R-:W-:Y:S01]  /*d440*/  ULDC.64 UR8, c[0x0][0x400] ;  /* 0x0001000000087ab9 */ /* 0x000fe20000000a00 */
[----:B------:R-:W-:Y:S02]  /*d450*/  SHF.R.S32.HI R53, RZ, 0x1f, R233 ;  /* 0x0000001fff357819 */ /* 0x000fe400000114e9 */
[----:B------:R-:W-:-:S02]  /*d460*/  SHF.R.S32.HI R49, RZ, 0x1f, R22 ;  /* 0x0000001fff317819 */ /* 0x000fc40000011416 */
        /* <DEDUP_REMOVED lines=11> */
[C---:B0-----:R-:W-:Y:S01]  /*d520*/  IMAD R13, R3.reuse, UR5, R4 ;  /* 0x00000005030d7c24 */ /* 0x041fe2000f8e0204 */
[----:B------:R-:W-:Y:S01]  /*d530*/  ULDC.64 UR4, c[0x0][0x3e8] ;  /* 0x0000fa0000047ab9 */ /* 0x000fe20000000a00 */
[----:B------:R-:W-:Y:S01]  /*d540*/  IMAD R3, R3, UR7, R0 ;  /* 0x0000000703037c24 */ /* 0x000fe2000f8e0200 */
[----:B------:R-:W-:Y:S01]  /*d550*/  IADD3 R5, P0, R8, UR4, RZ ;  /* 0x0000000408057c10 */ /* 0x000fe2000ff1e0ff */
[----:B------:R-:W-:-:S03]  /*d560*/  UMOV UR4, 0xffffffff ;  /* 0xffffffff00047882 */ /* 0x000fc60000000000 */
[----:B------:R-:W-:Y:S02]  /*d570*/  IADD3.X R6, R9, UR5, R13, P0, !PT ;  /* 0x0000000509067c10 */ /* 0x000fe400087fe40d */
[----:B------:R-:W-:Y:S01]  /*d580*/  IADD3.X R8, R11, UR9, R3, P1, !PT ;  /* 0x000000090b087c10 */ /* 0x000fe20008ffe403 */
[----:B------:R-:W-:Y:S06]  /*d590*/  BRA.DIV UR4, `(.L_x_2449) ;  /* 0x000001da04407947 */ /* 0x000fec000b800000 */
[----:B------:R0:W1:Y:S04]  /*d5a0*/  SHFL.IDX PT, R0, R6, RZ, 0x181f ;  /* 0x00181fff06007589 */ /* 0x00006800000e0000 */
[----:B------:R0:W2:Y:S04]  /*d5b0*/  SHFL.IDX PT, R3, R5, RZ, 0x181f ;  /* 0x00181fff05037589 */ /* 0x0000a800000e0000 */
[----:B------:R0:W3:Y:S04]  /*d5c0*/  SHFL.IDX PT, R4, R8, RZ, 0x181f ;  /* 0x00181fff08047589 */ /* 0x0000e800000e0000 */
[----:B------:R0:W4:Y:S02]  /*d5d0*/  SHFL.IDX PT, R14, R7, RZ, 0x181f ;  /* 0x00181fff070e7589 */ /* 0x00012400000e0000 */
.L_x_2696:
[----:B------:R-:W5:Y:S01]  /*d5e0*/  LDL R9, [R1+0x4] ;  /* 0x0000040001097983 */ /* 0x000f620000100800 */
[----:B------:R-:W-:Y:S01]  /*d5f0*/  BSSY B1, `(.L_x_2450) ;  /* 0x000001b000017945 */ /* 0x000fe20003800000 */
[----:B------:R-:W-:Y:S02]  /*d600*/  CS2R R20, SRZ ;  /* 0x0000000000147805 */ /* 0x000fe4000001ff00 */
[----:B------:R-:W-:Y:S02]  /*d610*/  CS2R R44, SRZ ;  /* 0x00000000002c7805 */ /* 0x000fe4000001ff00 */
[----:B------:R-:W-:Y:S02]  /*d620*/  CS2R R26, SRZ ;  /* 0x00000000001a7805 */ /* 0x000fe4000001ff00 */
[----:B------:R-:W-:Y:S01]  /*d630*/  CS2R R46, SRZ ;  /* 0x00000000002e7805 */ /* 0x000fe2000001ff00 */
[----:B-----5:R-:W-:-:S05]  /*d640*/  IMAD R54, R9, R54, RZ ;  /* 0x0000003609367224 */ /* 0x020fca00078e02ff */
        /* <DEDUP_REMOVED lines=8> */
[----:B--2---:R-:W-:-:S04]  /*d6d0*/  @!P4 IADD3 R24, P0, R233, R3, RZ ;  /* 0x00000003e918c210 */ /* 0x004fc80007f1e0ff */
[-C--:B----4-:R-:W-:Y:S02]  /*d6e0*/  @!P3 IADD3 R12, P1, R22, R14.reuse, RZ ;  /* 0x0000000e160cb210 */ /* 0x090fe40007f3e0ff */
[----:B------:R-:W-:Y:S01]  /*d6f0*/  @!P4 IADD3 R14, P2, R233, R14, RZ ;  /* 0x0000000ee90ec210 */ /* 0x000fe20007f5e0ff */
[----:B-1----:R-:W-:Y:S01]  /*d700*/  @!P4 IMAD.X R25, R0, 0x1, R53, P0 ;  /* 0x000000010019c824 */ /* 0x002fe200000e0635 */
[----:B------:R-:W-:Y:S02]  /*d710*/  @!P3 IADD3 R10, P0, R22, R3, RZ ;  /* 0x00000003160ab210 */ /* 0x000fe40007f1e0ff */
[----:B------:R-:W-:Y:S01]  /*d720*/  CS2R R26, SRZ ;  /* 0x00000000001a7805 */ /* 0x000fe2000001ff00 */
[C---:B---3--:R-:W-:Y:S02]  /*d730*/  @!P3 IMAD.X R13, R4.reuse, 0x1, R49, P1 ;  /* 0x00000001040db824 */ /* 0x048fe400008e0631 */
[----:B------:R-:W-:Y:S01]  /*d740*/  @!P4 IMAD.X R15, R4, 0x1, R53, P2 ;  /* 0x00000001040fc824 */ /* 0x000fe200010e0635 */
[----:B------:R1:W5:Y:S01]  /*d750*/  @!P4 LD.E.64 R20, desc[UR46][R24.64] ;  /* 0x0000002e1814c980 */ /* 0x000362000c101b00 */
[----:B------:R-:W-:-:S03]  /*d760*/  @!P3 IMAD.X R11, R0, 0x1, R49, P0 ;  /* 0x00000001000bb824 */ /* 0x000fc600000e0631 */
[----:B------:R1:W5:Y:S04]  /*d770*/  @!P3 LD.E.64 R46, desc[UR46][R12.64] ;  /* 0x0000002e0c2eb980 */ /* 0x000368000c101b00 */
[----:B------:R1:W5:Y:S04]  /*d780*/  @!P3 LD.E.64 R44, desc[UR46][R10.64] ;  /* 0x0000002e0a2cb980 */ /* 0x000368000c101b00 */
[----:B------:R1:W5:Y:S02]  /*d790*/  @!P4 LD.E.64 R26, desc[UR46][R14.64] ;  /* 0x0000002e0e1ac980 */ /* 0x000364000c101b00 */
.L_x_2451:
[----:B------:R-:W-:Y:S05]  /*d7a0*/  BSYNC B1 ;  /* 0x0000000000017941 */ /* 0x000fea0003800000 */
.L_x_2450:
[----:B------:R-:W-:Y:S01]  /*d7b0*/  UMOV UR4, 0xffffffff ;  /* 0xffffffff00047882 */ /* 0x000fe20000000000 */
[----:B-1----:R-:W-:Y:S02]  /*d7c0*/  CS2R R24, SRZ ;  /* 0x0000000000187805 */ /* 0x002fe4000001ff00 */
[----:B------:R-:W-:Y:S05]  /*d7d0*/  BRA.DIV UR4, `(.L_x_2452) ;  /* 0x000001da04207947 */ /* 0x000fea000b800000 */
[----:B------:R1:W0:Y:S04]  /*d7e0*/  SHFL.IDX PT, R0, R6, 0x1, 0x181f ;  /* 0x00381f0006007f89 */ /* 0x00022800000e0000 */
[----:B--2---:R1:W2:Y:S04]  /*d7f0*/  SHFL.IDX PT, R3, R5, 0x1, 0x181f ;  /* 0x00381f0005037f89 */ /* 0x0042a800000e0000 */
[----:B---3--:R1:W3:Y:S04]  /*d800*/  SHFL.IDX PT, R4, R8, 0x1, 0x181f ;  /* 0x00381f0008047f89 */ /* 0x0082e800000e0000 */
[----:B----4-:R1:W4:Y:S02]  /*d810*/  SHFL.IDX PT, R14, R7, 0x1, 0x181f ;  /* 0x00381f00070e7f89 */ /* 0x01032400000e0000 */
.L_x_2702:
        /* <DEDUP_REMOVED lines=16> */
[----:B0-----:R-:W-:Y:S01]  /*d920*/  @!P4 IMAD.X R31, R0, 0x1, R53, P0 ;  /* 0x00000001001fc824 */ /* 0x001fe200000e0635 */
        /* <DEDUP_REMOVED lines=9> */
.L_x_2454:
[----:B------:R-:W-:Y:S05]  /*d9c0*/  BSYNC B1 ;  /* 0x0000000000017941 */ /* 0x000fea0003800000 */
.L_x_2453:
[----:B------:R-:W-:-:S03]  /*d9d0*/  UMOV UR4, 0xffffffff ;  /* 0xffffffff00047882 */ /* 0x000fc60000000000 */
[----:B------:R-:W-:Y:S05]  /*d9e0*/  BRA.DIV UR4, `(.L_x_2455) ;  /* 0x000001da040c7947 */ /* 0x000fea000b800000 */
[----:B0-----:R0:W0:Y:S04]  /*d9f0*/  SHFL.IDX PT, R0, R6, 0x2, 0x181f ;  /* 0x00581f0006007f89 */ /* 0x00102800000e0000 */
[----:B--2---:R2:W0:Y:S04]  /*da00*/  SHFL.IDX PT, R3, R5, 0x2, 0x181f ;  /* 0x00581f0005037f89 */ /* 0x00442800000e0000 */
[----:B---3--:R2:W3:Y:S04]  /*da10*/  SHFL.IDX PT, R4, R8, 0x2, 0x181f ;  /* 0x00581f0008047f89 */ /* 0x0084e800000e0000 */
[----:B----4-:R2:W4:Y:S02]  /*da20*/  SHFL.IDX PT, R14, R7, 0x2, 0x181f ;  /* 0x00581f00070e7f89 */ /* 0x01052400000e0000 */
.L_x_2708:
[----:B------:R-:W-:Y:S01]  /*da30*/  IADD3 R9, R59, 0x40, RZ ;  /* 0x000000403b097810 */ /* 0x000fe20007ffe0ff */
[----:B------:R-:W-:Y:S01]  /*da40*/  BSSY B1, `(.L_x_2456) ;  /* 0x000001a000017945 */ /* 0x000fe20003800000 */
[----:B------:R-:W-:Y:S02]  /*da50*/  CS2R R30, SRZ ;  /* 0x00000000001e7805 */ /* 0x000fe4000001ff00 */
[----:B------:R-:W-:Y:S02]  /*da60*/  CS2R R40, SRZ ;  /* 0x0000000000287805 */ /* 0x000fe4000001ff00 */
[----:B------:R-:W-:Y:S02]  /*da70*/  ISETP.GE.AND P0, PT, R9, R54, PT ;  /* 0x000000360900720c */ /* 0x000fe40003f06270 */
[----:B------:R-:W-:Y:S02]  /*da80*/  CS2R R32, SRZ ;  /* 0x0000000000207805 */ /* 0x000fe4000001ff00 */
[----:B------:R-:W-:-:S09]  /*da90*/  CS2R R42, SRZ ;  /* 0x00000000002a7805 */ /* 0x000fd2000001ff00 */
        /* <DEDUP_REMOVED lines=8> */
[-C--:B----4-:R-:W-:Y:S02]  /*db20*/  @!P3 IADD3 R12, P1, R22, R14.reuse, RZ ;  /* 0x0000000e160cb210 */ /* 0x090fe40007f3e0ff */
[----:B------:R-:W-:Y:S01]  /*db30*/  @!P4 IADD3 R14, P2, R233, R14, RZ ;  /* 0x0000000ee90ec210 */ /* 0x000fe20007f5e0ff */
[----:B------:R-:W-:Y:S01]  /*db40*/  @!P4 IMAD.X R35, R0, 0x1, R53, P0 ;  /* 0x000000010023c824 */ /* 0x000fe200000e0635 */
        /* <DEDUP_REMOVED lines=9> */
.L_x_2457:
[----:B------:R-:W-:Y:S05]  /*dbe0*/  BSYNC B1 ;  /* 0x0000000000017941 */ /* 0x000fea0003800000 */
.L_x_2456:
[----:B------:R-:W-:Y:S01]  /*dbf0*/  UMOV UR4, 0xffffffff ;  /* 0xffffffff00047882 */ /* 0x000fe20000000000 */
[----:B0-----:R-:W-:Y:S02]  /*dc00*/  CS2R R34, SRZ ;  /* 0x0000000000227805 */ /* 0x001fe4000001ff00 */
[----:B------:R-:W-:Y:S05]  /*dc10*/  BRA.DIV UR4, `(.L_x_2458) ;  /* 0x000001d604f07947 */ /* 0x000fea000b800000 */
[----:B------:R0:W0:Y:S04]  /*dc20*/  SHFL.IDX PT, R0, R6, 0x3, 0x181f ;  /* 0x00781f0006007f89 */ /* 0x00002800000e0000 */
[----:B------:R0:W0:Y:S04]  /*dc30*/  SHFL.IDX PT, R3, R5, 0x3, 0x181f ;  /* 0x00781f0005037f89 */ /* 0x00002800000e0000 */
[----:B---3--:R3:W0:Y:S04]  /*dc40*/  SHFL.IDX PT, R4, R8, 0x3, 0x181f ;  /* 0x00781f0008047f89 */ /* 0x00862800000e0000 */
[----:B----4-:R3:W4:Y:S02]  /*dc50*/  SHFL.IDX PT, R14, R7, 0x3, 0x181f ;  /* 0x00781f00070e7f89 */ /* 0x01072400000e0000 */
.L_x_2714:
[----:B------:R-:W-:Y:S01]  /*dc60*/  VIADD R59, R59, 0x60 ;  /* 0x000000603b3b7836 */ /* 0x000fe20000000000 */
[----:B------:R-:W-:Y:S01]  /*dc70*/  BSSY B1, `(.L_x_2459) ;  /* 0x0000019000017945 */ /* 0x000fe20003800000 */
[----:B------:R-:W-:Y:S02]  /*dc80*/  CS2R R10, SRZ ;  /* 0x00000000000a7805 */ /* 0x000fe4000001ff00 */
[----:B-123--:R-:W-:Y:S02]  /*dc90*/  CS2R R8, SRZ ;  /* 0x0000000000087805 */ /* 0x00efe4000001ff00 */
        /* <DEDUP_REMOVED lines=8> */
[----:B------:R-:W-:Y:S02]  /*dd20*/  CS2R R12, SRZ ;  /* 0x00000000000c7805 */ /* 0x000fe4000001ff00 */
[----:B------:R-:W-:-:S05]  /*dd30*/  CS2R R8, SRZ ;  /* 0x0000000000087805 */ /* 0x000fca000001ff00 */
[CC--:B0-----:R-:W-:Y:S02]  /*dd40*/  @!P4 IADD3 R6, P0, R22.reuse, R3.reuse, RZ ;  /* 0x000000031606c210 */ /* 0x0c1fe40007f1e0ff */
[-C--:B----4-:R-:W-:Y:S02]  /*dd50*/  @!P4 IADD3 R48, P1, R22, R14.reuse, RZ ;  /* 0x0000000e1630c210 */ /* 0x090fe40007f3e0ff */
[C---:B------:R-:W-:Y:S01]  /*dd60*/  @!P5 IADD3 R50, P2, R233.reuse, R3, RZ ;  /* 0x00000003e932d210 */ /* 0x040fe20007f5e0ff */
[--C-:B------:R-:W-:Y:S01]  /*dd70*/  @!P4 IMAD.X R7, R0, 0x1, R49.reuse, P0 ;  /* 0x000000010007c824 */ /* 0x100fe200000e0631 */
[----:B------:R-:W-:Y:S01]  /*dd80*/  @!P5 IADD3 R14, P3, R233, R14, RZ ;  /* 0x0000000ee90ed210 */ /* 0x000fe20007f7e0ff */
[----:B------:R-:W-:Y:S02]  /*dd90*/  @!P4 IMAD.X R49, R4, 0x1, R49, P1 ;  /* 0x000000010431c824 */ /* 0x000fe400008e0631 */
[--C-:B------:R-:W-:Y:S01]  /*dda0*/  @!P5 IMAD.X R51, R0, 0x1, R53.reuse, P2 ;  /* 0x000000010033d824 */ /* 0x100fe200010e0635 */
[----:B------:R1:W5:Y:S01]  /*ddb0*/  @!P4 LD.E.64 R10, desc[UR46][R6.64] ;  /* 0x0000002e060ac980 */ /* 0x000362000c101b00 */
[----:B------:R-:W-:-:S03]  /*ddc0*/  @!P5 IMAD.X R15, R4, 0x1, R53, P3 ;  /* 0x00000001040fd824 */ /* 0x000fc600018e0635 */
[----:B------:R1:W5:Y:S04]  /*ddd0*/  @!P5 LD.E.64 R34, desc[UR46][R50.64] ;  /* 0x0000002e3222d980 */ /* 0x000368000c101b00 */
[----:B------:R1:W5:Y:S04]  /*dde0*/  @!P4 LD.E.64 R12, desc[UR46][R48.64] ;  /* 0x0000002e300cc980 */ /* 0x000368000c101b00 */
[----:B------:R1:W5:Y:S02]  /*ddf0*/  @!P5 LD.E.64 R8, desc[UR46][R14.64] ;  /* 0x0000002e0e08d980 */ /* 0x000364000c101b00 */
.L_x_2460:
[----:B------:R-:W-:Y:S05]  /*de00*/  BSYNC B1 ;  /* 0x0000000000017941 */ /* 0x000fea0003800000 */
.L_x_2459:
[----:B------:R-:W-:Y:S01]  /*de10*/  ULEA.HI UR4, UR43, UR43, URZ, 0x1 ;  /* 0x0000002b2b047291 */ /* 0x000fe2000f8f083f */
[----:B0-----:R-:W-:Y:S01]  /*de20*/  VIADDMNMX R0, R54, -R55, 0x80, PT ;  /* 0x0000008036007446 */ /* 0x001fe20003800937 */
[----:B------:R-:W-:Y:S02]  /*de30*/  BSSY B1, `(.L_x_2461) ;  /* 0x0000008000017945 */ /* 0x000fe40003800000 */
[----:B------:R-:W-:Y:S01]  /*de40*/  ULOP3.LUT UR4, UR4, 0xfffffffe, URZ, 0xc0, !UPT ;  /* 0xfffffffe04047892 */ /* 0x000fe2000f8ec03f */
[----:B------:R-:W-:-:S03]  /*de50*/  ISETP.GE.AND P1, PT, R19, R0, PT ;  /* 0x000000001300720c */ /* 0x000fc60003f26270 */
[----:B------:R-:W-:-:S06]  /*de60*/  UIADD3 UR4, UR43, -UR4, URZ ;  /* 0x800000042b047290 */ /* 0x000fcc000fffe03f */
[----:B------:R-:W-:-:S05]  /*de70*/  IMAD.U32 R3, RZ, RZ, UR4 ;  /* 0x00000004ff037e24 */ /* 0x000fca000f8e00ff */
[----:B------:R-:W-:-:S04]  /*de80*/  SHF.L.U32 R3, R3, 0x1f, RZ ;  /* 0x0000001f03037819 */ /* 0x000fc800000006ff */
[----:B------:R-:W0:Y:S02]  /*de90*/  SYNCS.PHASECHK.TRANS64.TRYWAIT P0, [R18+URZ+0x38800], R3 ;  /* 0x03880003120075a7 */ /* 0x000e24000800017f */
[----:B0-----:R-:W-:Y:S05]  /*dea0*/  @!P0 BRA `(.L_x_2462) ;  /* 0x000001d400bc8947 */ /* 0x001fea0003800000 */
.L_x_2715:
[----:B------:R-:W-:Y:S05]  /*deb0*/  BSYNC B1 ;  /* 0x0000000000017941 */ /* 0x000fea0003800000 */
.L_x_2461:
[----:B------:R-:W-:Y:S04]  /*dec0*/  BSSY B1, `(.L_x_2463) ;  /* 0x00000fa000017945 */ /* 0x000fe80003800000 */
[----:B------:R-:W-:Y:S05]  /*ded0*/  @P1 BRA `(.L_x_2464) ;  /* 0x0000000c00e01947 */ /* 0x000fea0003800000 */
[----:B------:R2:W5:Y:S01]  /*dee0*/  LDL R63, [R1+0x40] ;  /* 0x00004000013f7983 */ /* 0x0005620000100800 */
[----:B0-----:R-:W0:Y:S01]  /*def0*/  LDC R3, c[0x0][0x3f4] ;  /* 0x0000fd00ff037b82 */ /* 0x001e220000000800 */
[----:B------:R-:W-:Y:S01]  /*df00*/  BSSY B2, `(.L_x_2465) ;  /* 0x000007a000027945 */ /* 0x000fe20003800000 */
[-C--:B0-----:R-:W-:Y:S02]  /*df10*/  ISETP.GE.AND P0, PT, R22, R3.reuse, PT ;  /* 0x000000031600720c */ /* 0x081fe40003f06270 */
[----:B------:R-:W-:-:S11]  /*df20*/  ISETP.GE.AND P1, PT, R233, R3, PT ;  /* 0x00000003e900720c */ /* 0x000fd60003f26270 */
[----:B--2---:R-:W-:Y:S05]  /*df30*/  @P0 BRA `(.L_x_2466) ;  /* 0x0000000400d80947 */ /* 0x004fea0003800000 */
[----:B-1---5:R-:W0:Y:S01]  /*df40*/  LDS.128 R4, [R63+0x20400] ;  /* 0x020400003f047984 */ /* 0x022e220000000c00 */
[----:B----4-:R-:W-:Y:S02]  /*df50*/  SHF.R.U32.HI R14, RZ, 0x8, R44 ;  /* 0x00000008ff0e7819 */ /* 0x010fe4000001162c */
        /* <DEDUP_REMOVED lines=9> */
[----:B------:R-:W-:Y:S01]  /*dff0*/  SHF.R.U32.HI R54, RZ, 0x10, R45 ;  /* 0x00000010ff367819 */ /* 0x000fe2000001162d */
[----:B------:R-:W-:Y:S01]  /*e000*/  IMAD.U32 R53, R53, 0x10000, RZ ;  /* 0x0001000035357824 */ /* 0x000fe200078e00ff */
[----:B------:R-:W-:-:S02]  /*e010*/  LOP3.LUT R50, R47, 0xff, RZ, 0xc0, !PT ;  /* 0x000000ff2f327812 */ /* 0x000fc400078ec0ff */
[----:B------:R-:W-:Y:S02]  /*e020*/  LOP3.LUT R51, R51, 0xff, RZ, 0xc0, !PT ;  /* 0x000000ff33337812 */ /* 0x000fe400078ec0ff */
[----:B------:R-:W-:Y:S02]  /*e030*/  PRMT R15, R48, 0x7604, R15 ;  /* 0x00007604300f7816 */ /* 0x000fe4000000000f */
[----:B------:R-:W-:Y:S02]  /*e040*/  LOP3.LUT R48, R46, 0xff, RZ, 0xc0, !PT ;  /* 0x000000ff2e307812 */ /* 0x000fe400078ec0ff */
[----:B------:R-:W-:Y:S02]  /*e050*/  LOP3.LUT R49, R14, 0xff, RZ, 0xc0, !PT ;  /* 0x000000ff0e317812 */ /* 0x000fe400078ec0ff */
[----:B------:R-:W-:Y:S02]  /*e060*/  SHF.L.U32 R14, R54, 0x10, RZ ;  /* 0x00000010360e7819 */ /* 0x000fe400000006ff */
[----:B------:R-:W-:-:S02]  /*e070*/  PRMT R50, R51, 0x7604, R50 ;  /* 0x0000760433327816 */ /* 0x000fc40000000032 */
[----:B------:R-:W-:Y:S02]  /*e080*/  PRMT R51, R49, 0x7604, R48 ;  /* 0x0000760431337816 */ /* 0x000fe40000000030 */
[----:B------:R-:W-:Y:S02]  /*e090*/  LOP3.LUT R49, R15, 0xff0000, R14, 0xf8, !PT ;  /* 0x00ff00000f317812 */ /* 0x000fe400078ef80e */
[----:B------:R-:W-:Y:S02]  /*e0a0*/  LOP3.LUT R53, R50, 0xff0000, R53, 0xf8, !PT ;  /* 0x00ff000032357812 */ /* 0x000fe400078ef835 */
[----:B------:R-:W-:Y:S02]  /*e0b0*/  LOP3.LUT R51, R51, 0xff0000, R46, 0xf8, !PT ;  /* 0x00ff000033337812 */ /* 0x000fe400078ef82e */
[----:B------:R-:W-:Y:S02]  /*e0c0*/  LOP3.LUT R53, R53, 0xff000000, R47, 0xf8, !PT ;  /* 0xff00000035357812 */ /* 0x000fe400078ef82f */
[----:B------:R-:W-:-:S02]  /*e0d0*/  LOP3.LUT R49, R49, 0xff000000, R45, 0xf8, !PT ;  /* 0xff00000031317812 */ /* 0x000fc400078ef82d */
[----:B------:R-:W-:Y:S02]  /*e0e0*/  LOP3.LUT R15, R3, 0xff0000, R44, 0xf8, !PT ;  /* 0x00ff0000030f7812 */ /* 0x000fe400078ef82c */
        /* <DEDUP_REMOVED lines=70> */
[--C-:B------:R-:W-:Y:S02]  /*e550*/  HADD2.F32 R3, -RZ, R7.reuse.H1_H1 ;  /* 0x30000007ff037230 */ /* 0x100fe40000004100 */
[C---:B------:R-:W-:Y:S01]  /*e560*/  FMUL.FTZ R49, R4.reuse, R15 ;  /* 0x0000000f04317220 */ /* 0x040fe20000410000 */
        /* <DEDUP_REMOVED lines=19> */
.L_x_2466:
[----:B------:R-:W-:Y:S05]  /*e6a0*/  BSYNC B2 ;  /* 0x0000000000027941 */ /* 0x000fea0003800000 */
.L_x_2465:
[----:B------:R-:W-:Y:S05]  /*e6b0*/  @P1 BRA `(.L_x_2464) ;  /* 0x0000000400e81947 */ /* 0x000fea0003800000 */
[----:B01---5:R-:W0:Y:S01]  /*e6c0*/  LDS.128 R4, [R63+0x24400] ;  /* 0x024400003f047984 */ /* 0x023e220000000c00 */
[----:B------:R-:W-:Y:S02]  /*e6d0*/  SHF.R.U32.HI R15, RZ, 0x8, R21 ;  /* 0x00000008ff0f7819 */ /* 0x000fe40000011615 */
        /* <DEDUP_REMOVED lines=8> */
[----:B------:R-:W-:Y:S02]  /*e760*/  PRMT R45, R15, 0x7604, R44 ;  /* 0x000076040f2d7816 */ /* 0x000fe4000000002c */
[----:B------:R-:W-:Y:S02]  /*e770*/  PRMT R49, R48, 0x7604, R49 ;  /* 0x0000760430317816 */ /* 0x000fe40000000031 */
[----:B------:R-:W-:-:S02]  /*e780*/  SHF.R.U32.HI R44, RZ, 0x10, R21 ;  /* 0x00000010ff2c7819 */ /* 0x000fc40000011615 */
[----:B------:R-:W-:Y:S02]  /*e790*/  SHF.R.U32.HI R48, RZ, 0x10, R27 ;  /* 0x00000010ff307819 */ /* 0x000fe4000001161b */
[----:B----4-:R-:W-:Y:S02]  /*e7a0*/  LOP3.LUT R14, R20, 0xff, RZ, 0xc0, !PT ;  /* 0x000000ff140e7812 */ /* 0x010fe400078ec0ff */
[----:B------:R-:W-:Y:S02]  /*e7b0*/  LOP3.LUT R47, R26, 0xff, RZ, 0xc0, !PT ;  /* 0x000000ff1a2f7812 */ /* 0x000fe400078ec0ff */
[----:B------:R-:W-:Y:S02]  /*e7c0*/  LOP3.LUT R3, R3, 0xff, RZ, 0xc0, !PT ;  /* 0x000000ff03037812 */ /* 0x000fe400078ec0ff */
[----:B------:R-:W-:Y:S02]  /*e7d0*/  SHF.R.U32.HI R15, RZ, 0x10, R26 ;  /* 0x00000010ff0f7819 */ /* 0x000fe4000001161a */
[----:B------:R-:W-:-:S02]  /*e7e0*/  LOP3.LUT R44, R44, 0xff, RZ, 0xc0, !PT ;  /* 0x000000ff2c2c7812 */ /* 0x000fc400078ec0ff */
[----:B------:R-:W-:Y:S02]  /*e7f0*/  LOP3.LUT R48, R48, 0xff, RZ, 0xc0, !PT ;  /* 0x000000ff30307812 */ /* 0x000fe400078ec0ff */
[----:B------:R-:W-:Y:S02]  /*e800*/  PRMT R14, R3, 0x7604, R14 ;  /* 0x00007604030e7816 */ /* 0x000fe4000000000e */
        /* <DEDUP_REMOVED lines=101> */
.L_x_2464:
[----:B------:R-:W-:Y:S05]  /*ee60*/  BSYNC B1 ;  /* 0x0000000000017941 */ /* 0x000fea0003800000 */
.L_x_2463:
[----:B0-----:R-:W-:Y:S01]  /*ee70*/  VIADD R3, R19, 0x20 ;  /* 0x0000002013037836 */ /* 0x001fe20000000000 */
[----:B------:R-:W-:Y:S04]  /*ee80*/  BSSY B1, `(.L_x_2467) ;  /* 0x00000fb000017945 */ /* 0x000fe80003800000 */
[----:B------:R-:W-:-:S13]  /*ee90*/  ISETP.GE.AND P0, PT, R3, R0, PT ;  /* 0x000000000300720c */ /* 0x000fda0003f06270 */
[----:B------:R-:W-:Y:S05]  /*eea0*/  @P0 BRA `(.L_x_2468) ;  /* 0x0000000c00e00947 */ /* 0x000fea0003800000 */
[----:B------:R0:W5:Y:S01]  /*eeb0*/  LDL R53, [R1+0x40] ;  /* 0x0000400001357983 */ /* 0x0001620000100800 */
[----:B------:R-:W3:Y:S01]  /*eec0*/  LDC R3, c[0x0][0x3f4] ;  /* 0x0000fd00ff037b82 */ /* 0x000ee20000000800 */
[----:B------:R-:W-:Y:S01]  /*eed0*/  BSSY B2, `(.L_x_2469) ;  /* 0x000007e000027945 */ /* 0x000fe20003800000 */
[-C--:B---3--:R-:W-:Y:S02]  /*eee0*/  ISETP.GE.AND P0, PT, R22, R3.reuse, PT ;  /* 0x000000031600720c */ /* 0x088fe40003f06270 */
[----:B------:R-:W-:-:S11]  /*eef0*/  ISETP.GE.AND P1, PT, R233, R3, PT ;  /* 0x00000003e900720c */ /* 0x000fd60003f26270 */
[----:B0-----:R-:W-:Y:S05]  /*ef00*/  @P0 BRA `(.L_x_2470) ;  /* 0x0000000400e80947 */ /* 0x001fea0003800000 */
[----:B-12--5:R-:W0:Y:S01]  /*ef10*/  LDS.128 R4, [R53+0x21400] ;  /* 0x0214000035047984 */ /* 0x026e220000000c00 */
[----:B------:R-:W-:Y:S02]  /*ef20*/  SHF.R.U32.HI R3, RZ, 0x8, R36 ;  /* 0x00000008ff037819 */ /* 0x000fe40000011624 */
[----:B------:R-:W-:Y:S02]  /*ef30*/  SHF.R.U32.HI R15, RZ, 0x8, R37 ;  /* 0x00000008ff0f7819 */ /* 0x000fe40000011625 */
[----:B------:R-:W-:Y:S02]  /*ef40*/  SHF.R.U32.HI R44, RZ, 0x8, R39 ;  /* 0x00000008ff2c7819 */ /* 0x000fe40000011627 */
[----:B----4-:R-:W-:Y:S02]  /*ef50*/  LOP3.LUT R14, R36, 0xff, RZ, 0xc0, !PT ;  /* 0x000000ff240e7812 */ /* 0x010fe400078ec0ff */
        /* <DEDUP_REMOVED lines=117> */
.L_x_2470:
[----:B------:R-:W-:Y:S05]  /*f6b0*/  BSYNC B2 ;  /* 0x0000000000027941 */ /* 0x000fea0003800000 */
.L_x_2469:
[----:B------:R-:W-:Y:S05]  /*f6c0*/  @P1 BRA `(.L_x_2468) ;  /* 0x0000000400d81947 */ /* 0x000fea0003800000 */
[----:B012--5:R-:W0:Y:S01]  /*f6d0*/  LDS.128 R4, [R53+0x25400] ;  /* 0x0254000035047984 */ /* 0x027e220000000c00 */
[----:B----4-:R-:W-:Y:S02]  /*f6e0*/  SHF.R.U32.HI R14, RZ, 0x8, R24 ;  /* 0x00000008ff0e7819 */ /* 0x010fe40000011618 */
        /* <DEDUP_REMOVED lines=116> */
.L_x_2468:
[----:B------:R-:W-:Y:S05]  /*fe30*/  BSYNC B1 ;  /* 0x0000000000017941 */ /* 0x000fea0003800000 */
.L_x_2467:
[----:B------:R-:W-:Y:S01]  /*fe40*/  VIADD R3, R19, 0x40 ;  /* 0x0000004013037836 */ /* 0x000fe20000000000 */
[----:B------:R-:W-:Y:S04]  /*fe50*/  BSSY B1, `(.L_x_2471) ;  /* 0x00000fb000017945 */ /* 0x000fe80003800000 */
[----:B------:R-:W-:-:S13]  /*fe60*/  ISETP.GE.AND P0, PT, R3, R0, PT ;  /* 0x000000000300720c */ /* 0x000fda0003f06270 */
[----:B------:R-:W-:Y:S05]  /*fe70*/  @P0 BRA `(.L_x_2472) ;  /* 0x0000000c00e00947 */ /* 0x000fea0003800000 */
[----:B-----5:R0:W5:Y:S01]  /*fe80*/  LDL R45, [R1+0x40] ;  /* 0x00004000012d7983 */ /* 0x0201620000100800 */
[----:B------:R-:W1:Y:S01]  /*fe90*/  LDC R3, c[0x0][0x3f4] ;  /* 0x0000fd00ff037b82 */ /* 0x000e620000000800 */
[----:B------:R-:W-:Y:S01]  /*fea0*/  BSSY B2, `(.L_x_2473) ;  /* 0x000007a000027945 */ /* 0x000fe20003800000 */
[-C--:B-1----:R-:W-:Y:S02]  /*feb0*/  ISETP.GE.AND P0, PT, R22, R3.reuse, PT ;  /* 0x000000031600720c */ /* 0x082fe40003f06270 */
[----:B------:R-:W-:-:S11]  /*fec0*/  ISETP.GE.AND P1, PT, R233, R3, PT ;  /* 0x00000003e900720c */ /* 0x000fd60003f26270 */
[----:B0-----:R-:W-:Y:S05]  /*fed0*/  @P0 BRA `(.L_x_2474) ;  /* 0x0000000400d80947 */ /* 0x001fea0003800000 */
[----:B--23-5:R-:W0:Y:S01]  /*fee0*/  LDS.128 R4, [R45+0x22400] ;  /* 0x022400002d047984 */ /* 0x02ce220000000c00 */
[----:B----4-:R-:W-:Y:S02]  /*fef0*/  SHF.R.U32.HI R14, RZ, 0x8, R40 ;  /* 0x00000008ff0e7819 */ /* 0x010fe40000011628 */
        /* <DEDUP_REMOVED lines=116> */
.L_x_2474:
[----:B------:R-:W-:Y:S05]  /*10640*/  BSYNC B2 ;  /* 0x0000000000027941 */ /* 0x000fea0003800000 */
.L_x_2473:
[----:B------:R-:W-:Y:S05]  /*10650*/  @P1 BRA `(.L_x_2472) ;  /* 0x0000000400e81947 */ /* 0x000fea0003800000 */
[----:B0-23-5:R-:W0:Y:S01]  /*10660*/  LDS.128 R4, [R45+0x26400] ;  /* 0x026400002d047984 */ /* 0x02de220000000c00 */
        /* <DEDUP_REMOVED lines=121> */
.L_x_2472:
[----:B------:R-:W-:Y:S05]  /*10e00*/  BSYNC B1 ;  /* 0x0000000000017941 */ /* 0x000fea0003800000 */
.L_x_2471:
[----:B------:R-:W-:-:S05]  /*10e10*/  VIADD R3, R19, 0x60 ;  /* 0x0000006013037836 */ /* 0x000fca0000000000 */
        /* <DEDUP_REMOVED lines=94> */
[----:B------:R-:W-:Y:S01]  /*11400*/  HADD2.F32 R3, -RZ, R0.H1_H1 ;  /* 0x30000000ff037230 */ /* 0x000fe20000004100 */
[----:B------:R-:W-:Y:S01]  /*11410*/  F2FP.SATFINITE.E4M3.F32.PACK_AB_MERGE_C R28, R28, R29, RZ ;  /* 0x0000001d1c1c723e */ /* 0x000fe200048070ff */
[----:B------:R-:W-:Y:S02]  /*11420*/  HADD2.F32 R10, -RZ, R10.H0_H0 ;  /* 0x2000000aff0a7230 */ /* 0x000fe40000004100 */
[-C--:B------:R-:W-:Y:S01]  /*11430*/  FMUL.FTZ R21, R5, R11.reuse ;  /* 0x0000000b05157220 */ /* 0x080fe20000410000 */
[----:B------:R-:W-:Y:S02]  /*11440*/  HADD2.F32 R4, -RZ, R4.H0_H0 ;  /* 0x20000004ff047230 */ /* 0x000fe40000004100 */
[C---:B------:R-:W-:Y:S01]  /*11450*/  FMUL.FTZ R5, R3.reuse, R12 ;  /* 0x0000000c03057220 */ /* 0x040fe20000410000 */
[----:B------:R-:W-:Y:S02]  /*11460*/  HADD2.F32 R0, -RZ, R0.H0_H0 ;  /* 0x20000000ff007230 */ /* 0x000fe40000004100 */
[----:B------:R-:W-:Y:S01]  /*11470*/  FMUL.FTZ R3, R3, R10 ;  /* 0x0000000a03037220 */ /* 0x000fe20000410000 */
[----:B------:R-:W-:Y:S01]  /*11480*/  F2FP.SATFINITE.E4M3.F32.PACK_AB_MERGE_C R31, R31, R32, RZ ;  /* 0x000000201f1f723e */ /* 0x000fe200048070ff */
[C---:B------:R-:W-:Y:S01]  /*11490*/  FFMA.FTZ R20, R4.reuse, R11, -R13 ;  /* 0x0000000b04147223 */ /* 0x040fe2000001080d */
[----:B------:R-:W-:Y:S01]  /*114a0*/  FFMA.FTZ R21, R4, R15, R21 ;  /* 0x0000000f04157223 */ /* 0x000fe20000010015 */
[C---:B------:R-:W-:Y:S01]  /*114b0*/  FFMA.FTZ R13, R0.reuse, R10, -R5 ;  /* 0x0000000a000d7223 */ /* 0x040fe20000010805 */
[----:B------:R-:W-:Y:S01]  /*114c0*/  FFMA.FTZ R12, R0, R12, R3 ;  /* 0x0000000c000c7223 */ /* 0x000fe20000010003 */
[----:B------:R-:W-:-:S02]  /*114d0*/  HADD2.F32 R4, -RZ, R14.H1_H1 ;  /* 0x3000000eff047230 */ /* 0x000fc40000004100 */
[--C-:B------:R-:W-:Y:S01]  /*114e0*/  HADD2.F32 R3, -RZ, R7.reuse.H1_H1 ;  /* 0x30000007ff037230 */ /* 0x100fe20000004100 */
[----:B------:R-:W-:Y:S01]  /*114f0*/  F2FP.SATFINITE.E4M3.F32.PACK_AB_MERGE_C R20, R21, R20, RZ ;  /* 0x000000141514723e */ /* 0x000fe200048070ff */
[--C-:B------:R-:W-:Y:S02]  /*11500*/  HADD2.F32 R10, -RZ, R24.reuse.H1_H1 ;  /* 0x30000018ff0a7230 */ /* 0x100fe40000004100 */
[----:B------:R-:W-:Y:S02]  /*11510*/  HADD2.F32 R11, -RZ, R24.H0_H0 ;  /* 0x20000018ff0b7230 */ /* 0x000fe40000004100 */
[C---:B------:R-:W-:Y:S01]  /*11520*/  FMUL.FTZ R15, R3.reuse, R4 ;  /* 0x00000004030f7220 */ /* 0x040fe20000410000 */
[----:B------:R-:W-:Y:S01]  /*11530*/  HADD2.F32 R0, -RZ, R6.H1_H1 ;  /* 0x30000006ff007230 */ /* 0x000fe20000004100 */
[----:B------:R-:W-:Y:S01]  /*11540*/  F2FP.SATFINITE.E4M3.F32.PACK_AB_MERGE_C R12, R12, R13, R20 ;  /* 0x0000000d0c0c723e */ /* 0x000fe20004807014 */
        /* <DEDUP_REMOVED lines=9> */
[----:B------:R-:W-:-:S03]  /*115e0*/  FFMA.FTZ R0, R6, R11, R0 ;  /* 0x0000000b06007223 */ /* 0x000fc60000010000 */
[----:B------:R-:W-:Y:S02]  /*115f0*/  F2FP.SATFINITE.E4M3.F32.PACK_AB_MERGE_C R4, R15, R14, RZ ;  /* 0x0000000e0f04723e */ /* 0x000fe400048070ff */
[----:B------:R-:W-:Y:S02]  /*11600*/  F2FP.SATFINITE.E4M3.F32.PACK_AB_MERGE_C R14, R26, R27, R28 ;  /* 0x0000001b1a0e723e */ /* 0x000fe4000480701c */
[----:B------:R-:W-:Y:S02]  /*11610*/  F2FP.SATFINITE.E4M3.F32.PACK_AB_MERGE_C R15, R30, R25, R31 ;  /* 0x000000191e0f723e */ /* 0x000fe4000480701f */
[----:B------:R-:W-:-:S05]  /*11620*/  F2FP.SATFINITE.E4M3.F32.PACK_AB_MERGE_C R13, R0, R3, R4 ;  /* 0x00000003000d723e */ /* 0x000fca0004807004 */
[----:B------:R0:W-:Y:S02]  /*11630*/  STS.128 [R33+0x23400], R12 ;  /* 0x0234000c21007388 */ /* 0x0001e40000000c00 */
.L_x_2477:
[----:B------:R-:W-:Y:S05]  /*11640*/  BSYNC B1 ;  /* 0x0000000000017941 */ /* 0x000fea0003800000 */
.L_x_2476:
[----:B------:R-:W-:Y:S05]  /*11650*/  @P1 BRA `(.L_x_2475) ;  /* 0x0000005000701947 */ /* 0x000fea0003800000 */
[----:B--23-5:R-:W1:Y:S01]  /*11660*/  LDS.128 R4, [R33+0x27400] ;  /* 0x0274000021047984 */ /* 0x02ce620000000c00 */
[----:B------:R-:W-:Y:S02]  /*11670*/  SHF.R.U32.HI R11, RZ, 0x8, R35 ;  /* 0x00000008ff0b7819 */ /* 0x000fe40000011623 */
[----:B------:R-:W-:Y:S02]  /*11680*/  LOP3.LUT R10, R35, 0xff, RZ, 0xc0, !PT ;  /* 0x000000ff230a7812 */ /* 0x000fe400078ec0ff */
[----:B------:R-:W-:Y:S02]  /*11690*/  LOP3.LUT R11, R11, 0xff, RZ, 0xc0, !PT ;  /* 0x000000ff0b0b7812 */ /* 0x000fe400078ec0ff */
[----:B0-----:R-:W-:Y:S02]  /*116a0*/  SHF.R.U32.HI R15, RZ, 0x8, R9 ;  /* 0x00000008ff0f7819 */ /* 0x001fe40000011609 */
[----:B------:R-:W-:Y:S02]  /*116b0*/  SHF.R.U32.HI R3, RZ, 0x8, R34 ;  /* 0x00000008ff037819 */ /* 0x000fe40000011622 */
[----:B------:R-:W-:-:S02]  /*116c0*/  PRMT R10, R11, 0x7604, R10 ;  /* 0x000076040b0a7816 */ /* 0x000fc4000000000a */
[----:B------:R-:W-:Y:S02]  /*116d0*/  LOP3.LUT R12, R9, 0xff, RZ, 0xc0, !PT ;  /* 0x000000ff090c7812 */ /* 0x000fe400078ec0ff */
[----:B------:R-:W-:Y:S02]  /*116e0*/  LOP3.LUT R15, R15, 0xff, RZ, 0xc0, !PT ;  /* 0x000000ff0f0f7812 */ /* 0x000fe400078ec0ff */
[----:B----4-:R-:W-:Y:S02]  /*116f0*/  SHF.R.U32.HI R14, RZ, 0x10, R9 ;  /* 0x00000010ff0e7819 */ /* 0x010fe40000011609 */
        /* <DEDUP_REMOVED lines=18> */
[----:B-1----:R-:W-:Y:S02]  /*11820*/  F2FP.F16.E4M3.UNPACK_B R0, R6.H1 ;  /* 0x00000006ff00723e */ /* 0x002fe400030006ff */
        /* <DEDUP_REMOVED lines=65> */
[----:B------:R-:W-:Y:S01]  /*11c40*/  HADD2.F32 R3, -RZ, R7.H1_H1 ;  /* 0x30000007ff037230 */ /* 0x000fe20000004100 */
[----:B------:R-:W-:Y:S01]  /*11c50*/  F2FP.SATFINITE.E4M3.F32.PACK_AB_MERGE_C R11, R14, R11, RZ ;  /* 0x0000000b0e0b723e */ /* 0x000fe200048070ff */
        /* <DEDUP_REMOVED lines=21> */
[----:B------:R0:W-:Y:S01]  /*11db0*/  STS.128 [R33+0x27400], R4 ;  /* 0x0274000421007388 */ /* 0x0001e20000000c00 */
[----:B------:R-:W-:Y:S05]  /*11dc0*/  BRA `(.L_x_2475) ;  /* 0x0000004800947947 */ /* 0x000fea0003800000 */
.L_x_2448:
[----:B------:R-:W1:Y:S01]  /*11dd0*/  LDC R50, c[0x0][0x448] ;  /* 0x00011200ff327b82 */ /* 0x000e620000000800 */
[----:B------:R-:W-:Y:S01]  /*11de0*/  MOV R25, R29 ;  /* 0x0000001d00197202 */ /* 0x000fe20000000f00 */
        /* <DEDUP_REMOVED lines=23> */
[----:B------:R-:W2:Y:S01]  /*11f60*/  LDL R0, [R1+0x4] ;  /* 0x0000040001007983 */ /* 0x000ea20000100800 */
[----:B------:R-:W1:Y:S03]  /*11f70*/  LDC R57, c[0x0][0x3f4] ;  /* 0x0000fd00ff397b82 */ /* 0x000e660000000800 */
[----:B------:R-:W3:Y:S04]  /*11f80*/  SHFL.IDX PT, R5, R51, RZ, 0x181f ;  /* 0x00181fff33057589 */ /* 0x000ee800000e0000 */
[----:B------:R-:W4:Y:S04]  /*11f90*/  SHFL.IDX PT, R14, R55, RZ, 0x181f ;  /* 0x00181fff370e7589 */ /* 0x000f2800000e0000 */
[----:B------:R-:W5:Y:S04]  /*11fa0*/  SHFL.IDX PT, R3, R10, RZ, 0x181f ;  /* 0x00181fff0a037589 */ /* 0x000f6800000e0000 */
[----:B------:R-:W0:Y:S01]  /*11fb0*/  SHFL.IDX PT, R7, R53, RZ, 0x181f ;  /* 0x00181fff35077589 */ /* 0x000e2200000e0000 */
[----:B-1----:R-:W-:Y:S01]  /*11fc0*/  ISETP.GE.AND P0, PT, R16, R57, PT ;  /* 0x000000391000720c */ /* 0x002fe20003f06270 */
[----:B--2---:R-:W-:-:S05]  /*11fd0*/  IMAD R50, R0, R50, RZ ;  /* 0x0000003200327224 */ /* 0x004fca00078e02ff */
[----:B------:R-:W-:-:S13]  /*11fe0*/  ISETP.GE.OR P1, PT, R59, R50, P0 ;  /* 0x000000323b00720c */ /* 0x000fda0000726670 */
[C---:B---3--:R-:W-:Y:S02]  /*11ff0*/  @!P1 IADD3 R0, P2, R16.reuse, R5, RZ ;  /* 0x0000000510009210 */ /* 0x048fe40007f5e0ff */
[----:B----4-:R-:W-:-:S03]  /*12000*/  @!P1 IADD3 R14, P3, R16, R14, RZ ;  /* 0x0000000e100e9210 */ /* 0x010fc60007f7e0ff */
[--C-:B-----5:R-:W-:Y:S02]  /*12010*/  @!P1 IMAD.X R5, R3, 0x1, R17.reuse, P2 ;  /* 0x0000000103059824 */ /* 0x120fe400010e0611 */
[----:B0-----:R-:W-:Y:S02]  /*12020*/  @!P1 IMAD.X R3, R7, 0x1, R17, P3 ;  /* 0x0000000107039824 */ /* 0x001fe400018e0611 */
[----:B------:R-:W-:Y:S02]  /*12030*/  @!P1 IMAD.MOV.U32 R4, RZ, RZ, R0 ;  /* 0x000000ffff049224 */ /* 0x000fe400078e0000 */
[----:B------:R-:W-:Y:S02]  /*12040*/  @!P1 IMAD.MOV.U32 R26, RZ, RZ, R14 ;  /* 0x000000ffff1a9224 */ /* 0x000fe400078e000e */
[----:B------:R-:W-:Y:S02]  /*12050*/  @!P1 IMAD.MOV.U32 R27, RZ, RZ, R3 ;  /* 0x000000ffff1b9224 */ /* 0x000fe400078e0003 */
[----:B------:R-:W2:Y:S04]  /*12060*/  @!P1 LD.E.128 R4, desc[UR46][R4.64] ;  /* 0x0000002e04049980 */ /* 0x000ea8000c101d00 */
[----:B------:R-:W3:Y:S01]  /*12070*/  @!P1 LD.E.128 R36, desc[UR46][R26.64] ;  /* 0x0000002e1a249980 */ /* 0x000ee2000c101d00 */
[----:B------:R-:W-:-:S02]  /*12080*/  CS2R R32, SRZ ;  /* 0x0000000000207805 */ /* 0x000fc4000001ff00 */
[----:B------:R-:W-:Y:S02]  /*12090*/  CS2R R28, SRZ ;  /* 0x00000000001c7805 */ /* 0x000fe4000001ff00 */
[----:B------:R-:W-:Y:S01]  /*120a0*/  CS2R R30, SRZ ;  /* 0x00000000001e7805 */ /* 0x000fe2000001ff00 */
[----:B------:R0:W1:Y:S01]  /*120b0*/  SHFL.IDX PT, R3, R10, 0x1, 0x181f ;  /* 0x00381f000a037f89 */ /* 0x00006200000e0000 */
[----:B------:R-:W-:-:S03]  /*120c0*/  CS2R R20, SRZ ;  /* 0x0000000000147805 */ /* 0x000fc6000001ff00 */
[----:B------:R0:W4:Y:S04]  /*120d0*/  SHFL.IDX PT, R9, R51, 0x1, 0x181f ;  /* 0x00381f0033097f89 */ /* 0x00012800000e0000 */
[----:B------:R0:W0:Y:S04]  /*120e0*/  SHFL.IDX PT, R25, R53, 0x1, 0x181f ;  /* 0x00381f0035197f89 */ /* 0x00002800000e0000 */
[----:B------:R0:W0:Y:S01]  /*120f0*/  SHFL.IDX PT, R14, R55, 0x1, 0x181f ;  /* 0x00381f00370e7f89 */ /* 0x00002200000e0000 */
[----:B--2---:R-:W-:Y:S02]  /*12100*/  @!P1 IMAD.MOV.U32 R32, RZ, RZ, R4 ;  /* 0x000000ffff209224 */ /* 0x004fe400078e0004 */
[----:B------:R-:W-:Y:S01]  /*12110*/  @!P1 IMAD.MOV.U32 R33, RZ, RZ, R5 ;  /* 0x000000ffff219224 */ /* 0x000fe200078e0005 */
[----:B------:R-:W-:Y:S01]  /*12120*/  CS2R R4, SRZ ;  /* 0x0000000000047805 */ /* 0x000fe2000001ff00 */
[----:B------:R-:W-:Y:S01]  /*12130*/  @!P1 IMAD.MOV.U32 R28, RZ, RZ, R6 ;  /* 0x000000ffff1c9224 */ /* 0x000fe200078e0006 */
[----:B---3--:R-:W-:Y:S01]  /*12140*/  @!P1 MOV R30, R36 ;  /* 0x00000024001e9202 */ /* 0x008fe20000000f00 */
[----:B------:R-:W-:-:S02]  /*12150*/  @!P1 IMAD.MOV.U32 R29, RZ, RZ, R7 ;  /* 0x000000ffff1d9224 */ /* 0x000fc400078e0007 */
[----:B------:R-:W-:Y:S02]  /*12160*/  @!P1 IMAD.MOV.U32 R31, RZ, RZ, R37 ;  /* 0x000000ffff1f9224 */ /* 0x000fe400078e0025 */
[----:B------:R-:W-:Y:S02]  /*12170*/  @!P1 IMAD.MOV.U32 R20, RZ, RZ, R38 ;  /* 0x000000ffff149224 */ /* 0x000fe400078e0026 */
[----:B01--4-:R-:W-:-:S07]  /*12180*/  @!P1 IMAD.MOV.U32 R21, RZ, RZ, R39 ;  /* 0x000000ffff159224 */ /* 0x013fce00078e0027 */
.L_x_2725:
[----:B------:R-:W-:Y:S01]  /*12190*/  VIADD R7, R59, 0x20 ;  /* 0x000000203b077836 */ /* 0x000fe20000000000 */
[----:B------:R-:W-:Y:S01]  /*121a0*/  BSSY B1, `(.L_x_2479) ;  /* 0x0000010000017945 */ /* 0x000fe20003800000 */
[----:B------:R-:W-:Y:S02]  /*121b0*/  CS2R R40, SRZ ;  /* 0x0000000000287805 */ /* 0x000fe4000001ff00 */
[----:B------:R-:W-:Y:S02]  /*121c0*/  CS2R R42, SRZ ;  /* 0x00000000002a7805 */ /* 0x000fe4000001ff00 */
[----:B------:R-:W-:Y:S02]  /*121d0*/  ISETP.GE.AND P1, PT, R7, R50, PT ;  /* 0x000000320700720c */ /* 0x000fe40003f26270 */
[----:B------:R-:W-:-:S11]  /*121e0*/  CS2R R6, SRZ ;  /* 0x0000000000067805 */ /* 0x000fd6000001ff00 */
        /* <DEDUP_REMOVED lines=11> */
.L_x_2480:
[----:B------:R-:W-:Y:S05]  /*122a0*/  BSYNC B1 ;  /* 0x0000000000017941 */ /* 0x000fea0003800000 */
.L_x_2479:
        /* <DEDUP_REMOVED lines=11> */
[--C-:B--2---:R-:W-:Y:S02]  /*12360*/  @!P1 IMAD.X R9, R3, 0x1, R17.reuse, P2 ;  /* 0x0000000103099824 */ /* 0x104fe400010e0611 */
[----:B---3--:R-:W-:Y:S01]  /*12370*/  @!P1 IMAD.X R3, R25, 0x1, R17, P3 ;  /* 0x0000000119039824 */ /* 0x008fe200018e0611 */
[----:B------:R-:W-:Y:S02]  /*12380*/  @!P1 MOV R44, R14 ;  /* 0x0000000e002c9202 */ /* 0x000fe40000000f00 */
        /* <DEDUP_REMOVED lines=20> */
.L_x_2735:
        /* <DEDUP_REMOVED lines=13> */
[----:B------:R-:W-:Y:S01]  /*125a0*/  IMAD.X R9, R53, 0x1, R17, P2 ;  /* 0x0000000135097824 */ /* 0x000fe200010e0611 */
[----:B------:R-:W-:-:S05]  /*125b0*/  IADD3.X R13, R3, R17, RZ, P1, !PT ;  /* 0x00000011030d7210 */ /* 0x000fca0000ffe4ff */
[----:B------:R-:W5:Y:S04]  /*125c0*/  LD.E.128 R8, desc[UR46][R8.64] ;  /* 0x0000002e08087980 */ /* 0x000f68000c101d00 */
[----:B------:R-:W5:Y:S02]  /*125d0*/  LD.E.128 R12, desc[UR46][R12.64] ;  /* 0x0000002e0c0c7980 */ /* 0x000f64000c101d00 */
.L_x_2483:
[----:B------:R-:W-:Y:S05]  /*125e0*/  BSYNC B1 ;  /* 0x0000000000017941 */ /* 0x000fea0003800000 */
.L_x_2482:
[----:B------:R-:W2:Y:S01]  /*125f0*/  LDL R0, [R1] ;  /* 0x0000000001007983 */ /* 0x000ea20000100800 */
[----:B------:R-:W-:Y:S01]  /*12600*/  ULEA.HI UR4, UR43, UR43, URZ, 0x1 ;  /* 0x0000002b2b047291 */ /* 0x000fe2000f8f083f */
[C---:B------:R-:W-:Y:S01]  /*12610*/  VIADD R25, R19.reuse, 0x20 ;  /* 0x0000002013197836 */ /* 0x040fe20000000000 */
[----:B------:R-:W-:Y:S01]  /*12620*/  BSSY B1, `(.L_x_2484) ;  /* 0x000000e000017945 */ /* 0x000fe20003800000 */
[----:B------:R-:W-:Y:S01]  /*12630*/  VIADD R24, R19, 0x40 ;  /* 0x0000004013187836 */ /* 0x000fe20000000000 */
[----:B------:R-:W-:-:S04]  /*12640*/  ULOP3.LUT UR4, UR4, 0xfffffffe, URZ, 0xc0, !UPT ;  /* 0xfffffffe04047892 */ /* 0x000fc8000f8ec03f */
[----:B------:R-:W-:-:S06]  /*12650*/  UIADD3 UR4, UR43, -UR4, URZ ;  /* 0x800000042b047290 */ /* 0x000fcc000fffe03f */
[----:B------:R-:W-:-:S05]  /*12660*/  IMAD.U32 R3, RZ, RZ, UR4 ;  /* 0x00000004ff037e24 */ /* 0x000fca000f8e00ff */
[----:B------:R-:W-:-:S04]  /*12670*/  SHF.L.U32 R3, R3, 0x1f, RZ ;  /* 0x0000001f03037819 */ /* 0x000fc800000006ff */
[----:B------:R-:W0:Y:S01]  /*12680*/  SYNCS.PHASECHK.TRANS64.TRYWAIT P4, [R18+URZ+0x38800], R3 ;  /* 0x03880003120075a7 */ /* 0x000e22000808017f */
[----:B--2---:R-:W-:Y:S01]  /*12690*/  VIADDMNMX R50, R50, -R0, 0x80, PT ;  /* 0x0000008032327446 */ /* 0x004fe20003800900 */
[----:B------:R-:W-:-:S03]  /*126a0*/  VIADD R0, R19, 0x60 ;  /* 0x0000006013007836 */ /* 0x000fc60000000000 */
[-C--:B------:R-:W-:Y:S02]  /*126b0*/  ISETP.GE.OR P3, PT, R19, R50.reuse, P0 ;  /* 0x000000321300720c */ /* 0x080fe40000766670 */
[-C--:B------:R-:W-:Y:S02]  /*126c0*/  ISETP.GE.OR P2, PT, R25, R50.reuse, P0 ;  /* 0x000000321900720c */ /* 0x080fe40000746670 */
[-C--:B------:R-:W-:Y:S02]  /*126d0*/  ISETP.GE.OR P1, PT, R24, R50.reuse, P0 ;  /* 0x000000321800720c */ /* 0x080fe40000726670 */
[----:B------:R-:W-:Y:S01]  /*126e0*/  ISETP.GE.OR P0, PT, R0, R50, P0 ;  /* 0x000000320000720c */ /* 0x000fe20000706670 */
[----:B0-----:R-:W-:-:S12]  /*126f0*/  @!P4 BRA `(.L_x_2485) ;  /* 0x00000198000cc947 */ /* 0x001fd80003800000 */
.L_x_2736:
[----:B------:R-:W-:Y:S05]  /*12700*/  BSYNC B1 ;  /* 0x0000000000017941 */ /* 0x000fea0003800000 */
.L_x_2484:
[----:B------:R-:W-:Y:S04]  /*12710*/  BSSY B1, `(.L_x_2486) ;  /* 0x0000107000017945 */ /* 0x000fe80003800000 */
[----:B------:R-:W-:Y:S05]  /*12720*/  @P3 BRA `(.L_x_2487) ;  /* 0x0000001000143947 */ /* 0x000fea0003800000 */
[----:B------:R-:W2:Y:S04]  /*12730*/  LDL R46, [R1+0x3c] ;  /* 0x00003c00012e7983 */ /* 0x000ea80000100800 */
[----:B------:R-:W3:Y:S01]  /*12740*/  LDL R75, [R1+0x40] ;  /* 0x00004000014b7983 */ /* 0x000ee20000100800 */
[----:B------:R-:W-:Y:S01]  /*12750*/  SHF.R.U32.HI R0, RZ, 0x8, R32 ;  /* 0x00000008ff007819 */ /* 0x000fe20000011620 */
[----:B------:R-:W-:Y:S01]  /*12760*/  IMAD.SHL.U32 R47, R19, 0x80, RZ ;  /* 0x00000080132f7824 */ /* 0x000fe200078e00ff */
[----:B------:R-:W-:Y:S02]  /*12770*/  LOP3.LUT R24, R32, 0xff, RZ, 0xc0, !PT ;  /* 0x000000ff20187812 */ /* 0x000fe400078ec0ff */
[----:B0-----:R-:W-:Y:S02]  /*12780*/  LOP3.LUT R3, R0, 0xff, RZ, 0xc0, !PT ;  /* 0x000000ff00037812 */ /* 0x001fe400078ec0ff */
[----:B------:R-:W-:-:S02]  /*12790*/  LEA.HI R0, R57, R54, RZ, 0x1c ;  /* 0x0000003639007211 */ /* 0x000fc400078fe0ff */
[----:B------:R-:W-:Y:S02]  /*127a0*/  PRMT R50, R3, 0x7604, R24 ;  /* 0x0000760403327816 */ /* 0x000fe40000000018 */
[----:B------:R-:W-:Y:S02]  /*127b0*/  SHF.R.S32.HI R3, RZ, 0x1f, R0 ;  /* 0x0000001fff037819 */ /* 0x000fe40000011400 */
[----:B------:R-:W-:Y:S02]  /*127c0*/  LOP3.LUT R47, R47, 0x380, RZ, 0xc0, !PT ;  /* 0x000003802f2f7812 */ /* 0x000fe400078ec0ff */
[----:B------:R-:W-:Y:S01]  /*127d0*/  LEA.HI R3, R3, R0, RZ, 0x3 ;  /* 0x0000000003037211 */ /* 0x000fe200078f18ff */
[----:B------:R-:W-:Y:S01]  /*127e0*/  IMAD.SHL.U32 R0, R0, 0x10, RZ ;  /* 0x0000001000007824 */ /* 0x000fe200078e00ff */
[----:B------:R-:W-:Y:S02]  /*127f0*/  SHF.R.U32.HI R25, RZ, 0x8, R33 ;  /* 0x00000008ff197819 */ /* 0x000fe40000011621 */
[----:B------:R-:W-:Y:S01]  /*12800*/  SHF.R.U32.HI R44, RZ, 0x8, R30 ;  /* 0x00000008ff2c7819 */ /* 0x000fe2000001161e */
[----:B------:R-:W-:Y:S01]  /*12810*/  IMAD.SHL.U32 R3, R3, 0x800, RZ ;  /* 0x0000080003037824 */ /* 0x000fe200078e00ff */
[----:B------:R-:W-:Y:S01]  /*12820*/  LOP3.LUT R0, R47, 0x70, R0, 0xf8, !PT ;  /* 0x000000702f007812 */ /* 0x000fe200078ef800 */
[----:B------:R-:W-:Y:S01]  /*12830*/  IMAD.SHL.U32 R47, R19, 0x80, RZ ;  /* 0x00000080132f7824 */ /* 0x000fe200078e00ff */
[----:B------:R-:W-:-:S02]  /*12840*/  LOP3.LUT R26, R33, 0xff, RZ, 0xc0, !PT ;  /* 0x000000ff211a7812 */ /* 0x000fc400078ec0ff */
[----:B------:R-:W-:Y:S02]  /*12850*/  LOP3.LUT R3, R3, 0xffffc000, RZ, 0xc0, !PT ;  /* 0xffffc00003037812 */ /* 0x000fe400078ec0ff */
[----:B------:R-:W-:Y:S02]  /*12860*/  LOP3.LUT R47, R47, 0x380, RZ, 0xc0, !PT ;  /* 0x000003802f2f7812 */ /* 0x000fe400078ec0ff */
[----:B------:R-:W-:Y:S02]  /*12870*/  LOP3.LUT R25, R25, 0xff, RZ, 0xc0, !PT ;  /* 0x000000ff19197812 */ /* 0x000fe400078ec0ff */
[----:B------:R-:W-:Y:S02]  /*12880*/  SHF.R.U32.HI R47, RZ, 0x3, R47 ;  /* 0x00000003ff2f7819 */ /* 0x000fe4000001162f */
[----:B------:R-:W-:Y:S02]  /*12890*/  LOP3.LUT R45, R30, 0xff, RZ, 0xc0, !PT ;  /* 0x000000ff1e2d7812 */ /* 0x000fe400078ec0ff */
[----:B------:R-:W-:-:S02]  /*128a0*/  LOP3.LUT R0, R0, R47, RZ, 0x3c, !PT ;  /* 0x0000002f00007212 */ /* 0x000fc400078e3cff */
[----:B------:R-:W-:Y:S02]  /*128b0*/  LOP3.LUT R44, R44, 0xff, RZ, 0xc0, !PT ;  /* 0x000000ff2c2c7812 */ /* 0x000fe400078ec0ff */
[----:B------:R-:W-:Y:S02]  /*128c0*/  PRMT R56, R25, 0x7604, R26 ;  /* 0x0000760419387816 */ /* 0x000fe4000000001a */
[----:B------:R-:W-:Y:S02]  /*128d0*/  SHF.R.U32.HI R24, RZ, 0x8, R28 ;  /* 0x00000008ff187819 */ /* 0x000fe4000001161c */
[----:B------:R-:W-:Y:S02]  /*128e0*/  SHF.R.U32.HI R26, RZ, 0x8, R29 ;  /* 0x00000008ff1a7819 */ /* 0x000fe4000001161d */
[----:B------:R-:W-:Y:S02]  /*128f0*/  PRMT R59, R44, 0x7604, R45 ;  /* 0x000076042c3b7816 */ /* 0x000fe4000000002d */
[----:B------:R-:W-:-:S02]  /*12900*/  LOP3.LUT R45, R31, 0xff, RZ, 0xc0, !PT ;  /* 0x000000ff1f2d7812 */ /* 0x000fc400078ec0ff */
[----:B------:R-:W-:Y:S02]  /*12910*/  SHF.R.U32.HI R44, RZ, 0x8, R20 ;  /* 0x00000008ff2c7819 */ /* 0x000fe40000011614 */
[----:B------:R-:W-:Y:S02]  /*12920*/  LOP3.LUT R25, R28, 0xff, RZ, 0xc0, !PT ;  /* 0x000000ff1c197812 */ /* 0x000fe400078ec0ff */
[----:B------:R-:W-:Y:S02]  /*12930*/  LOP3.LUT R27, R29, 0xff, RZ, 0xc0, !PT ;  /* 0x000000ff1d1b7812 */ /* 0x000fe400078ec0ff */
[----:B------:R-:W-:Y:S02]  /*12940*/  LOP3.LUT R24, R24, 0xff, RZ, 0xc0, !PT ;  /* 0x000000ff18187812 */ /* 0x000fe400078ec0ff */
[----:B------:R-:W-:Y:S02]  /*12950*/  LOP3.LUT R26, R26, 0xff, RZ, 0xc0, !PT ;  /* 0x000000ff1a1a7812 */ /* 0x000fe400078ec0ff */
[----:B------:R-:W-:-:S02]  /*12960*/  LOP3.LUT R47, R20, 0xff, RZ, 0xc0, !PT ;  /* 0x000000ff142f7812 */ /* 0x000fc400078ec0ff */
[----:B------:R-:W-:Y:S02]  /*12970*/  LOP3.LUT R44, R44, 0xff, RZ, 0xc0, !PT ;  /* 0x000000ff2c2c7812 */ /* 0x000fe400078ec0ff */
[----:B------:R-:W-:Y:S02]  /*12980*/  LOP3.LUT R51, R21, 0xff, RZ, 0xc0, !PT ;  /* 0x000000ff15337812 */ /* 0x000fe400078ec0ff */
[----:B------:R-:W-:Y:S02]  /*12990*/  PRMT R58, R24, 0x7604, R25 ;  /* 0x00007604183a7816 */ /* 0x000fe40000000019 */
[----:B------:R-:W-:Y:S02]  /*129a0*/  PRMT R60, R26, 0x7604, R27 ;  /* 0x000076041a3c7816 */ /* 0x000fe4000000001b */
[----:B------:R-:W-:Y:S02]  /*129b0*/  PRMT R65, R44, 0x7604, R47 ;  /* 0x000076042c417816 */ /* 0x000fe4000000002f */
[----:B------:R-:W-:-:S02]  /*129c0*/  SHF.R.U32.HI R53, RZ, 0x10, R28 ;  /* 0x00000010ff357819 */ /* 0x000fc4000001161c */
[----:B------:R-:W-:Y:S02]  /*129d0*/  SHF.R.U32.HI R55, RZ, 0x10, R29 ;  /* 0x00000010ff377819 */ /* 0x000fe4000001161d */
[----:B------:R-:W-:Y:S02]  /*129e0*/  LOP3.LUT R53, R53, 0xff, RZ, 0xc0, !PT ;  /* 0x000000ff35357812 */ /* 0x000fe400078ec0ff */
[----:B------:R-:W-:Y:S02]  /*129f0*/  LOP3.LUT R55, R55, 0xff, RZ, 0xc0, !PT ;  /* 0x000000ff37377812 */ /* 0x000fe400078ec0ff */
[----:B------:R-:W-:Y:S02]  /*12a00*/  PRMT R53, R53, 0x7054, R58 ;  /* 0x0000705435357816 */ /* 0x000fe4000000003a */
[----:B------:R-:W-:Y:S02]  /*12a10*/  SHF.R.U32.HI R58, RZ, 0x10, R20 ;  /* 0x00000010ff3a7819 */ /* 0x000fe40000011614 */
[----:B------:R-:W-:-:S02]  /*12a20*/  PRMT R55, R55, 0x7054, R60 ;  /* 0x0000705437377816 */ /* 0x000fc4000000003c */
[----:B------:R-:W-:Y:S02]  /*12a30*/  SHF.R.U32.HI R60, RZ, 0x10, R21 ;  /* 0x00000010ff3c7819 */ /* 0x000fe40000011615 */
[----:B------:R-:W-:Y:S02]  /*12a40*/  LOP3.LUT R58, R58, 0xff, RZ, 0xc0, !PT ;  /* 0x000000ff3a3a7812 */ /* 0x000fe400078ec0ff */
[----:B------:R-:W-:Y:S02]  /*12a50*/  LOP3.LUT R60, R60, 0xff, RZ, 0xc0, !PT ;  /* 0x000000ff3c3c7812 */ /* 0x000fe400078ec0ff */
[----:B------:R-:W-:Y:S02]  /*12a60*/  PRMT R65, R58, 0x7054, R65 ;  /* 0x000070543a417816 */ /* 0x000fe40000000041 */
[----:B------:R-:W-:Y:S02]  /*12a70*/  LOP3.LUT R28, R53, 0xff000000, R28, 0xf8, !PT ;  /* 0xff000000351c7812 */ /* 0x000fe400078ef81c */
[----:B--2---:R-:W-:-:S02]  /*12a80*/  IADD3 R3, R0, R3, R46 ;  /* 0x0000000300037210 */ /* 0x004fc40007ffe02e */
[----:B------:R-:W-:Y:S02]  /*12a90*/  SHF.R.U32.HI R0, RZ, 0x8, R31 ;  /* 0x00000008ff007819 */ /* 0x000fe4000001161f */
[----:B------:R-:W-:Y:S01]  /*12aa0*/  SHF.R.U32.HI R46, RZ, 0x8, R21 ;  /* 0x00000008ff2e7819 */ /* 0x000fe20000011615 */
[----:B---3--:R-:W0:Y:S01]  /*12ab0*/  LDS.128 R24, [R75+0x20400] ;  /* 0x020400004b187984 */ /* 0x008e220000000c00 */
[----:B------:R-:W-:Y:S02]  /*12ac0*/  LOP3.LUT R0, R0, 0xff, RZ, 0xc0, !PT ;  /* 0x000000ff00007812 */ /* 0x000fe400078ec0ff */
[----:B------:R-:W-:Y:S02]  /*12ad0*/  LOP3.LUT R46, R46, 0xff, RZ, 0xc0, !PT ;  /* 0x000000ff2e2e7812 */ /* 0x000fe400078ec0ff */
[----:B------:R-:W-:Y:S01]  /*12ae0*/  PRMT R61, R0, 0x7604, R45 ;  /* 0x00007604003d7816 */ /* 0x000fe2000000002d */
[----:B------:R-:W-:Y:S01]  /*12af0*/  IMAD.IADD R0, R18, 0x1, R3 ;  /* 0x0000000112007824 */ /* 0x000fe200078e0203 */
[----:B------:R-:W-:-:S02]  /*12b00*/  PRMT R67, R46, 0x7604, R51 ;  /* 0x000076042e437816 */ /* 0x000fc40000000033 */
[----:B------:R-:W-:Y:S02]  /*12b10*/  SHF.R.U32.HI R51, RZ, 0x10, R33 ;  /* 0x00000010ff337819 */ /* 0x000fe40000011621 */
[----:B------:R-:W1:Y:S01]  /*12b20*/  LDS.128 R44, [R0+0x20400] ;  /* 0x02040000002c7984 */ /* 0x000e620000000c00 */
[----:B------:R-:W-:Y:S02]  /*12b30*/  SHF.R.U32.HI R3, RZ, 0x10, R32 ;  /* 0x00000010ff037819 */ /* 0x000fe40000011620 */
[----:B------:R-:W-:Y:S02]  /*12b40*/  LOP3.LUT R51, R51, 0xff, RZ, 0xc0, !PT ;  /* 0x000000ff33337812 */ /* 0x000fe400078ec0ff */
[----:B------:R-:W-:Y:S02]  /*12b50*/  LOP3.LUT R3, R3, 0xff, RZ, 0xc0, !PT ;  /* 0x000000ff03037812 */ /* 0x000fe400078ec0ff */
[----:B------:R-:W-:Y:S02]  /*12b60*/  PRMT R51, R51, 0x7054, R56 ;  /* 0x0000705433337816 */ /* 0x000fe40000000038 */
[----:B------:R-:W-:-:S02]  /*12b70*/  SHF.R.U32.HI R56, RZ, 0x10, R31 ;  /* 0x00000010ff387819 */ /* 0x000fc4000001161f */
[----:B------:R-:W-:Y:S02]  /*12b80*/  PRMT R3, R3, 0x7054, R50 ;  /* 0x0000705403037816 */ /* 0x000fe40000000032 */
[----:B------:R-:W-:Y:S02]  /*12b90*/  SHF.R.U32.HI R50, RZ, 0x10, R30 ;  /* 0x00000010ff327819 */ /* 0x000fe4000001161e */
[----:B------:R-:W-:Y:S02]  /*12ba0*/  LOP3.LUT R56, R56, 0xff, RZ, 0xc0, !PT ;  /* 0x000000ff38387812 */ /* 0x000fe400078ec0ff */
[----:B------:R-:W-:Y:S02]  /*12bb0*/  LOP3.LUT R50, R50, 0xff, RZ, 0xc0, !PT ;  /* 0x000000ff32327812 */ /* 0x000fe400078ec0ff */
[----:B------:R-:W-:Y:S02]  /*12bc0*/  PRMT R63, R56, 0x7054, R61 ;  /* 0x00007054383f7816 */ /* 0x000fe4000000003d */
[----:B------:R-:W-:-:S02]  /*12bd0*/  PRMT R59, R50, 0x7054, R59 ;  /* 0x00007054323b7816 */ /* 0x000fc4000000003b */
[----:B------:R-:W-:Y:S02]  /*12be0*/  LOP3.LUT R63, R63, 0xff000000, R31, 0xf8, !PT ;  /* 0xff0000003f3f7812 */ /* 0x000fe400078ef81f */
[----:B------:R-:W-:Y:S02]  /*12bf0*/  LOP3.LUT R56, R3, 0xff000000, R32, 0xf8, !PT ;  /* 0xff00000003387812 */ /* 0x000fe400078ef820 */
[----:B------:R-:W-:Y:S02]  /*12c00*/  LOP3.LUT R58, R51, 0xff000000, R33, 0xf8, !PT ;  /* 0xff000000333a7812 */ /* 0x000fe400078ef821 */
[-C--:B0-----:R-:W-:Y:S02]  /*12c10*/  F2FP.F16.E4M3.UNPACK_B R31, R27.reuse ;  /* 0x0000001bff1f723e */ /* 0x081fe400020006ff */
[----:B------:R-:W-:Y:S02]  /*12c20*/  F2FP.F16.E4M3.UNPACK_B R32, R27.H1 ;  /* 0x0000001bff20723e */ /* 0x000fe400030006ff */
[----:B------:R-:W-:-:S02]  /*12c30*/  PRMT R69, R60, 0x7054, R67 ;  /* 0x000070543c457816 */ /* 0x000fc40000000043 */
[-C--:B------:R-:W-:Y:S02]  /*12c40*/  F2FP.F16.E4M3.UNPACK_B R3, R26.reuse ;  /* 0x0000001aff03723e */ /* 0x080fe400020006ff */
[----:B------:R-:W-:Y:S02]  /*12c50*/  F2FP.F16.E4M3.UNPACK_B R27, R26.H1 ;  /* 0x0000001aff1b723e */ /* 0x000fe400030006ff */
[----:B------:R-:W-:Y:S02]  /*12c60*/  LOP3.LUT R62, R59, 0xff000000, R30, 0xf8, !PT ;  /* 0xff0000003b3e7812 */ /* 0x000fe400078ef81e */
[----:B------:R-:W-:Y:S02]  /*12c70*/  F2FP.F16.E4M3.UNPACK_B R64, R63 ;  /* 0x0000003fff40723e */ /* 0x000fe400020006ff */
[----:B-1----:R-:W-:Y:S02]  /*12c80*/  F2FP.F16.E4M3.UNPACK_B R26, R45 ;  /* 0x0000002dff1a723e */ /* 0x002fe400020006ff */
[----:B------:R-:W-:Y:S01]  /*12c90*/  F2FP.F16.E4M3.UNPACK_B R59, R58 ;  /* 0x0000003aff3b723e */ /* 0x000fe200020006ff */
[--C-:B------:R-:W-:Y:S01]  /*12ca0*/  HADD2.F32 R66, -RZ, R64.reuse.H0_H0 ;  /* 0x20000040ff427230 */ /* 0x100fe20000004100 */
[----:B------:R-:W-:Y:S01]  /*12cb0*/  LOP3.LUT R69, R69, 0xff000000, R21, 0xf8, !PT ;  /* 0xff00000045457812 */ /* 0x000fe200078ef815 */
[----:B------:R-:W-:Y:S01]  /*12cc0*/  HADD2.F32 R64, -RZ, R64.H1_H1 ;  /* 0x30000040ff407230 */ /* 0x000fe20000004100 */
[-C--:B------:R-:W-:Y:S01]  /*12cd0*/  F2FP.F16.E4M3.UNPACK_B R21, R25.reuse ;  /* 0x00000019ff15723e */ /* 0x080fe200020006ff */
[----:B------:R-:W-:Y:S01]  /*12ce0*/  HADD2.F32 R60, -RZ, R59.H0_H0 ;  /* 0x2000003bff3c7230 */ /* 0x000fe20000004100 */
[----:B------:R-:W-:Y:S01]  /*12cf0*/  F2FP.F16.E4M3.UNPACK_B R30, R25.H1 ;  /* 0x00000019ff1e723e */ /* 0x000fe200030006ff */
[--C-:B------:R-:W-:Y:S01]  /*12d00*/  HADD2.F32 R25, -RZ, R26.reuse.H0_H0 ;  /* 0x2000001aff197230 */ /* 0x100fe20000004100 */
[----:B------:R-:W-:Y:S01]  /*12d10*/  LOP3.LUT R61, R55, 0xff000000, R29, 0xf8, !PT ;  /* 0xff000000373d7812 */ /* 0x000fe200078ef81d */
[----:B------:R-:W-:Y:S01]  /*12d20*/  HADD2.F32 R29, -RZ, R21.H0_H0 ;  /* 0x20000015ff1d7230 */ /* 0x000fe20000004100 */
[-C--:B------:R-:W-:Y:S01]  /*12d30*/  F2FP.F16.E4M3.UNPACK_B R53, R47.reuse ;  /* 0x0000002fff35723e */ /* 0x080fe200020006ff */
[----:B------:R-:W-:Y:S01]  /*12d40*/  HADD2.F32 R59, -RZ, R59.H1_H1 ;  /* 0x3000003bff3b7230 */ /* 0x000fe20000004100 */
[----:B------:R-:W-:Y:S01]  /*12d50*/  F2FP.F16.E4M3.UNPACK_B R55, R47.H1 ;  /* 0x0000002fff37723e */ /* 0x000fe200030006ff */
[C---:B------:R-:W-:Y:S01]  /*12d60*/  FMUL.FTZ R68, R25.reuse, R66 ;  /* 0x0000004219447220 */ /* 0x040fe20000410000 */
[----:B------:R-:W-:Y:S01]  /*12d70*/  F2FP.F16.E4M3.UNPACK_B R45, R45.H1 ;  /* 0x0000002dff2d723e */ /* 0x000fe200030006ff */
[----:B------:R-:W-:Y:S01]  /*12d80*/  FMUL.FTZ R47, R25, R60 ;  /* 0x0000003c192f7220 */ /* 0x000fe20000410000 */
[----:B------:R-:W-:Y:S01]  /*12d90*/  F2FP.F16.E4M3.UNPACK_B R58, R58.H1 ;  /* 0x0000003aff3a723e */ /* 0x000fe200030006ff */
[C---:B------:R-:W-:Y:S01]  /*12da0*/  FFMA.FTZ R25, R29.reuse, R60, -R68 ;  /* 0x0000003c1d197223 */ /* 0x040fe20000010844 */
[----:B------:R-:W-:Y:S01]  /*12db0*/  F2FP.F16.E4M3.UNPACK_B R50, R46 ;  /* 0x0000002eff32723e */ /* 0x000fe200020006ff */
[----:B------:R-:W-:Y:S01]  /*12dc0*/  FFMA.FTZ R29, R29, R66, R47 ;  /* 0x000000421d1d7223 */ /* 0x000fe2000001002f */
[----:B------:R-:W-:Y:S01]  /*12dd0*/  F2FP.F16.E4M3.UNPACK_B R51, R46.H1 ;  /* 0x0000002eff33723e */ /* 0x000fe200030006ff */
[----:B------:R-:W-:Y:S01]  /*12de0*/  HADD2.F32 R46, -RZ, R26.H1_H1 ;  /* 0x3000001aff2e7230 */ /* 0x000fe20000004100 */
[----:B------:R-:W-:Y:S01]  /*12df0*/  F2FP.F16.E4M3.UNPACK_B R63, R63.H1 ;  /* 0x0000003fff3f723e */ /* 0x000fe200030006ff */
[----:B------:R-:W-:Y:S01]  /*12e00*/  HADD2.F32 R47, -RZ, R45.H0_H0 ;  /* 0x2000002dff2f7230 */ /* 0x000fe20000004100 */
[----:B------:R-:W-:Y:S01]  /*12e10*/  LOP3.LUT R67, R65, 0xff000000, R20, 0xf8, !PT ;  /* 0xff00000041437812 */ /* 0x000fe200078ef814 */
[----:B------:R-:W-:-:S02]  /*12e20*/  HADD2.F32 R60, -RZ, R58.H0_H0 ;  /* 0x2000003aff3c7230 */ /* 0x000fc40000004100 */
[C---:B------:R-:W-:Y:S01]  /*12e30*/  FMUL.FTZ R66, R46.reuse, R64 ;  /* 0x000000402e427220 */ /* 0x040fe20000410000 */
[----:B------:R-:W-:Y:S02]  /*12e40*/  HADD2.F32 R65, -RZ, R63.H0_H0 ;  /* 0x2000003fff417230 */ /* 0x000fe40000004100 */
[----:B------:R-:W-:Y:S01]  /*12e50*/  FMUL.FTZ R71, R46, R59 ;  /* 0x0000003b2e477220 */ /* 0x000fe20000410000 */
[----:B------:R-:W-:Y:S02]  /*12e60*/  HADD2.F32 R26, -RZ, R30.H0_H0 ;  /* 0x2000001eff1a7230 */ /* 0x000fe40000004100 */
[C---:B------:R-:W-:Y:S01]  /*12e70*/  FMUL.FTZ R46, R47.reuse, R60 ;  /* 0x0000003c2f2e7220 */ /* 0x040fe20000410000 */
[----:B------:R-:W-:Y:S02]  /*12e80*/  HADD2.F32 R21, -RZ, R21.H1_H1 ;  /* 0x30000015ff157230 */ /* 0x000fe40000004100 */
[----:B------:R-:W-:Y:S01]  /*12e90*/  FMUL.FTZ R73, R47, R65 ;  /* 0x000000412f497220 */ /* 0x000fe20000410000 */
[----:B------:R-:W-:-:S02]  /*12ea0*/  HADD2.F32 R58, -RZ, R58.H1_H1 ;  /* 0x3000003aff3a7230 */ /* 0x000fc40000004100 */
[C---:B------:R-:W-:Y:S01]  /*12eb0*/  FFMA.FTZ R65, R26.reuse, R65, R46 ;  /* 0x000000411a417223 */ /* 0x040fe2000001002e */
[----:B------:R-:W-:Y:S01]  /*12ec0*/  F2FP.F16.E4M3.UNPACK_B R46, R61 ;  /* 0x0000003dff2e723e */ /* 0x000fe200020006ff */
[C---:B------:R-:W-:Y:S01]  /*12ed0*/  FFMA.FTZ R66, R21.reuse, R59, -R66 ;  /* 0x0000003b15427223 */ /* 0x040fe20000010842 */
[----:B------:R-:W-:Y:S01]  /*12ee0*/  FFMA.FTZ R73, R26, R60, -R73 ;  /* 0x0000003c1a497223 */ /* 0x000fe20000010849 */
[-C--:B------:R-:W-:Y:S01]  /*12ef0*/  F2FP.F16.E4M3.UNPACK_B R59, R69.reuse ;  /* 0x00000045ff3b723e */ /* 0x080fe200020006ff */
[----:B------:R-:W-:Y:S02]  /*12f00*/  HADD2.F32 R63, -RZ, R63.H1_H1 ;  /* 0x3000003fff3f7230 */ /* 0x000fe40000004100 */
[----:B------:R-:W-:Y:S01]  /*12f10*/  FFMA.FTZ R64, R21, R64, R71 ;  /* 0x0000004015407223 */ /* 0x000fe20000010047 */
[----:B------:R-:W-:Y:S01]  /*12f20*/  HADD2.F32 R45, -RZ, R45.H1_H1 ;  /* 0x3000002dff2d7230 */ /* 0x000fe20000004100 */
[----:B------:R-:W-:Y:S01]  /*12f30*/  F2FP.F16.E4M3.UNPACK_B R69, R69.H1 ;  /* 0x00000045ff45723e */ /* 0x000fe200030006ff */
[----:B------:R-:W-:Y:S01]  /*12f40*/  HADD2.F32 R26, -RZ, R53.H0_H0 ;  /* 0x20000035ff1a7230 */ /* 0x000fe20000004100 */
[----:B------:R-:W-:Y:S01]  /*12f50*/  F2FP.F16.E4M3.UNPACK_B R61, R61.H1 ;  /* 0x0000003dff3d723e */ /* 0x000fe200030006ff */
[----:B------:R-:W-:-:S02]  /*12f60*/  HADD2.F32 R47, -RZ, R46.H0_H0 ;  /* 0x2000002eff2f7230 */ /* 0x000fc40000004100 */
[C---:B------:R-:W-:Y:S01]  /*12f70*/  FMUL.FTZ R71, R45.reuse, R63 ;  /* 0x0000003f2d477220 */ /* 0x040fe20000410000 */
[----:B------:R-:W-:Y:S02]  /*12f80*/  HADD2.F32 R30, -RZ, R30.H1_H1 ;  /* 0x3000001eff1e7230 */ /* 0x000fe40000004100 */
[-C--:B------:R-:W-:Y:S01]  /*12f90*/  FMUL.FTZ R70, R45, R58.reuse ;  /* 0x0000003a2d467220 */ /* 0x080fe20000410000 */
[----:B------:R-:W-:Y:S02]  /*12fa0*/  HADD2.F32 R60, -RZ, R59.H0_H0 ;  /* 0x2000003bff3c7230 */ /* 0x000fe40000004100 */
[----:B------:R-:W-:Y:S01]  /*12fb0*/  FMUL.FTZ R45, R26, R47 ;  /* 0x0000002f1a2d7220 */ /* 0x000fe20000410000 */
[----:B------:R-:W-:Y:S02]  /*12fc0*/  HADD2.F32 R21, -RZ, R31.H0_H0 ;  /* 0x2000001fff157230 */ /* 0x000fe40000004100 */
[C---:B------:R-:W-:Y:S01]  /*12fd0*/  FFMA.FTZ R70, R30.reuse, R63, R70 ;  /* 0x0000003f1e467223 */ /* 0x040fe20000010046 */
[----:B------:R-:W-:Y:S01]  /*12fe0*/  FFMA.FTZ R68, R30, R58, -R71 ;  /* 0x0000003a1e447223 */ /* 0x000fe20000010847 */
[----:B------:R-:W-:Y:S01]  /*12ff0*/  FMUL.FTZ R72, R26, R60 ;  /* 0x0000003c1a487220 */ /* 0x000fe20000410000 */
[----:B------:R-:W-:-:S02]  /*13000*/  HADD2.F32 R26, -RZ, R55.H0_H0 ;  /* 0x20000037ff1a7230 */ /* 0x000fc40000004100 */
[C---:B------:R-:W-:Y:S01]  /*13010*/  FFMA.FTZ R63, R21.reuse, R60, R45 ;  /* 0x0000003c153f7223 */ /* 0x040fe2000001002d */
[----:B------:R-:W-:Y:S02]  /*13020*/  HADD2.F32 R45, -RZ, R69.H0_H0 ;  /* 0x20000045ff2d7230 */ /* 0x000fe40000004100 */
[----:B------:R-:W-:Y:S01]  /*13030*/  FFMA.FTZ R72, R21, R47, -R72 ;  /* 0x0000002f15487223 */ /* 0x000fe20000010848 */
[----:B------:R-:W-:Y:S01]  /*13040*/  HADD2.F32 R30, -RZ, R61.H0_H0 ;  /* 0x2000003dff1e7230 */ /* 0x000fe20000004100 */
[----:B------:R-:W-:Y:S01]  /*13050*/  F2FP.F16.E4M3.UNPACK_B R33, R44 ;  /* 0x0000002cff21723e */ /* 0x000fe200020006ff */
[----:B------:R-:W-:Y:S02]  /*13060*/  HADD2.F32 R58, -RZ, R59.H1_H1 ;  /* 0x3000003bff3a7230 */ /* 0x000fe40000004100 */
[C---:B------:R-:W-:Y:S01]  /*13070*/  FMUL.FTZ R76, R26.reuse, R45 ;  /* 0x0000002d1a4c7220 */ /* 0x040fe20000410000 */
[----:B------:R-:W-:Y:S02]  /*13080*/  HADD2.F32 R53, -RZ, R53.H1_H1 ;  /* 0x30000035ff357230 */ /* 0x000fe40000004100 */
[----:B------:R-:W-:Y:S01]  /*13090*/  FMUL.FTZ R26, R26, R30 ;  /* 0x0000001e1a1a7220 */ /* 0x000fe20000410000 */
[----:B------:R-:W-:Y:S01]  /*130a0*/  HADD2.F32 R21, -RZ, R32.H0_H0 ;  /* 0x20000020ff157230 */ /* 0x000fe20000004100 */
[----:B------:R-:W-:Y:S01]  /*130b0*/  F2FP.F16.E4M3.UNPACK_B R44, R44.H1 ;  /* 0x0000002cff2c723e */ /* 0x000fe200030006ff */
[----:B------:R-:W-:-:S02]  /*130c0*/  HADD2.F32 R46, -RZ, R46.H1_H1 ;  /* 0x3000002eff2e7230 */ /* 0x000fc40000004100 */
[----:B------:R-:W-:Y:S01]  /*130d0*/  FMUL.FTZ R60, R53, R58 ;  /* 0x0000003a353c7220 */ /* 0x000fe20000410000 */
[----:B------:R-:W-:Y:S02]  /*130e0*/  HADD2.F32 R31, -RZ, R31.H1_H1 ;  /* 0x3000001fff1f7230 */ /* 0x000fe40000004100 */
[C---:B------:R-:W-:Y:S01]  /*130f0*/  FFMA.FTZ R76, R21.reuse, R30, -R76 ;  /* 0x0000001e154c7223 */ /* 0x040fe2000001084c */
[----:B------:R-:W-:Y:S01]  /*13100*/  FFMA.FTZ R71, R21, R45, R26 ;  /* 0x0000002d15477223 */ /* 0x000fe2000001001a */
[----:B------:R-:W-:Y:S01]  /*13110*/  FMUL.FTZ R53, R53, R46 ;  /* 0x0000002e35357220 */ /* 0x000fe20000410000 */
[----:B------:R-:W-:Y:S01]  /*13120*/  F2FP.F16.E4M3.UNPACK_B R45, R62.H1 ;  /* 0x0000003eff2d723e */ /* 0x000fe200030006ff */
[C---:B------:R-:W-:Y:S01]  /*13130*/  FFMA.FTZ R59, R31.reuse, R46, -R60 ;  /* 0x0000002e1f3b7223 */ /* 0x040fe2000001083c */
[----:B------:R-:W-:Y:S01]  /*13140*/  F2FP.F16.E4M3.UNPACK_B R30, R56.H1 ;  /* 0x00000038ff1e723e */ /* 0x000fe200030006ff */
[----:B------:R-:W-:Y:S01]  /*13150*/  FFMA.FTZ R74, R31, R58, R53 ;  /* 0x0000003a1f4a7223 */ /* 0x000fe20000010035 */
[-C--:B------:R-:W-:Y:S01]  /*13160*/  F2FP.F16.E4M3.UNPACK_B R20, R24.reuse ;  /* 0x00000018ff14723e */ /* 0x080fe200020006ff */
[----:B------:R-:W-:Y:S01]  /*13170*/  HADD2.F32 R46, -RZ, R45.H0_H0 ;  /* 0x2000002dff2e7230 */ /* 0x000fe20000004100 */
[----:B------:R-:W-:Y:S01]  /*13180*/  F2FP.F16.E4M3.UNPACK_B R24, R24.H1 ;  /* 0x00000018ff18723e */ /* 0x000fe200030006ff */
[----:B------:R-:W-:Y:S01]  /*13190*/  HADD2.F32 R26, -RZ, R44.H0_H0 ;  /* 0x2000002cff1a7230 */ /* 0x000fe20000004100 */
[----:B------:R-:W-:Y:S01]  /*131a0*/  F2FP.F16.E4M3.UNPACK_B R62, R62 ;  /* 0x0000003eff3e723e */ /* 0x000fe200020006ff */
[----:B------:R-:W-:Y:S01]  /*131b0*/  HADD2.F32 R31, -RZ, R30.H0_H0 ;  /* 0x2000001eff1f7230 */ /* 0x000fe20000004100 */
[----:B------:R-:W-:Y:S01]  /*131c0*/  F2FP.F16.E4M3.UNPACK_B R56, R56 ;  /* 0x00000038ff38723e */ /* 0x000fe200020006ff */
        /* <DEDUP_REMOVED lines=10> */
[----:B------:R-:W-:Y:S01]  /*13270*/  HADD2.F32 R21, -RZ, R30.H1_H1 ;  /* 0x3000001eff157230 */ /* 0x000fe20000004100 */
[----:B------:R-:W-:Y:S01]  /*13280*/  F2FP.SATFINITE.E4M3.F32.PACK_AB_MERGE_C R68, R68, R73, RZ ;  /* 0x000000494444723e */ /* 0x000fe200048070ff */
[----:B------:R-:W-:Y:S02]  /*13290*/  HADD2.F32 R61, -RZ, R61.H1_H1 ;  /* 0x3000003dff3d7230 */ /* 0x000fe40000004100 */
[C---:B------:R-:W-:Y:S01]  /*132a0*/  FMUL.FTZ R31, R44.reuse, R45 ;  /* 0x0000002d2c1f7220 */ /* 0x040fe20000410000 */
[----:B------:R-:W-:Y:S02]  /*132b0*/  HADD2.F32 R32, -RZ, R32.H1_H1 ;  /* 0x30000020ff207230 */ /* 0x000fe40000004100 */
[----:B------:R-:W-:Y:S01]  /*132c0*/  FMUL.FTZ R44, R44, R21 ;  /* 0x000000152c2c7220 */ /* 0x000fe20000410000 */
[----:B------:R-:W-:Y:S02]  /*132d0*/  HADD2.F32 R24, -RZ, R24.H1_H1 ;  /* 0x30000018ff187230 */ /* 0x000fe40000004100 */
[----:B------:R-:W-:Y:S01]  /*132e0*/  FMUL.FTZ R60, R55, R61 ;  /* 0x0000003d373c7220 */ /* 0x000fe20000410000 */
[----:B------:R-:W-:-:S02]  /*132f0*/  HADD2.F32 R30, -RZ, R62.H0_H0 ;  /* 0x2000003eff1e7230 */ /* 0x000fc40000004100 */
[----:B------:R-:W-:Y:S01]  /*13300*/  FFMA.FTZ R61, R32, R61, -R53 ;  /* 0x0000003d203d7223 */ /* 0x000fe20000010835 */
[----:B------:R-:W-:Y:S02]  /*13310*/  HADD2.F32 R26, -RZ, R33.H0_H0 ;  /* 0x20000021ff1a7230 */ /* 0x000fe40000004100 */
[C---:B------:R-:W-:Y:S01]  /*13320*/  FFMA.FTZ R53, R24.reuse, R21, -R31 ;  /* 0x0000001518357223 */ /* 0x040fe2000001081f */
[----:B------:R-:W-:Y:S01]  /*13330*/  FFMA.FTZ R55, R24, R45, R44 ;  /* 0x0000002d18377223 */ /* 0x000fe2000001002c */
[----:B------:R-:W-:Y:S02]  /*13340*/  HADD2.F32 R24, -RZ, R56.H0_H0 ;  /* 0x20000038ff187230 */ /* 0x000fe40000004100 */
[----:B------:R-:W-:Y:S01]  /*13350*/  FFMA.FTZ R78, R32, R69, R60 ;  /* 0x00000045204e7223 */ /* 0x000fe2000001003c */
[----:B------:R-:W-:Y:S02]  /*13360*/  HADD2.F32 R21, -RZ, R20.H0_H0 ;  /* 0x20000014ff157230 */ /* 0x000fe40000004100 */
[----:B------:R-:W-:Y:S01]  /*13370*/  FMUL.FTZ R32, R26, R30 ;  /* 0x0000001e1a207220 */ /* 0x000fe20000410000 */
[----:B------:R-:W-:-:S02]  /*13380*/  HADD2.F32 R62, -RZ, R62.H1_H1 ;  /* 0x3000003eff3e7230 */ /* 0x000fc40000004100 */
[-C--:B------:R-:W-:Y:S01]  /*13390*/  FMUL.FTZ R26, R26, R24.reuse ;  /* 0x000000181a1a7220 */ /* 0x080fe20000410000 */
        /* <DEDUP_REMOVED lines=8> */
[----:B------:R-:W-:Y:S01]  /*13420*/  FMUL.FTZ R33, R33, R56 ;  /* 0x0000003821217220 */ /* 0x000fe20000410000 */
[----:B------:R-:W-:-:S02]  /*13430*/  HADD2.F32 R30, -RZ, R31.H0_H0 ;  /* 0x2000001fff1e7230 */ /* 0x000fc40000004100 */
[C---:B------:R-:W-:Y:S01]  /*13440*/  FFMA.FTZ R47, R20.reuse, R56, -R47 ;  /* 0x00000038142f7223 */ /* 0x040fe2000001082f */
[----:B------:R-:W-:Y:S02]  /*13450*/  HADD2.F32 R21, -RZ, R51.H0_H0 ;  /* 0x20000033ff157230 */ /* 0x000fe40000004100 */
[----:B------:R-:W-:Y:S01]  /*13460*/  FFMA.FTZ R62, R20, R62, R33 ;  /* 0x0000003e143e7223 */ /* 0x000fe20000010021 */
[----:B------:R-:W-:Y:S01]  /*13470*/  HADD2.F32 R26, -RZ, R24.H0_H0 ;  /* 0x20000018ff1a7230 */ /* 0x000fe20000004100 */
[----:B------:R-:W-:Y:S01]  /*13480*/  F2FP.F16.E4M3.UNPACK_B R28, R28 ;  /* 0x0000001cff1c723e */ /* 0x000fe200020006ff */
[----:B------:R-:W-:Y:S02]  /*13490*/  HADD2.F32 R20, -RZ, R27.H0_H0 ;  /* 0x2000001bff147230 */ /* 0x000fe40000004100 */
[C---:B------:R-:W-:Y:S01]  /*134a0*/  FMUL.FTZ R33, R21.reuse, R30 ;  /* 0x0000001e15217220 */ /* 0x040fe20000410000 */
[----:B------:R-:W-:Y:S02]  /*134b0*/  HADD2.F32 R32, -RZ, R31.H1_H1 ;  /* 0x3000001fff207230 */ /* 0x000fe40000004100 */
[----:B------:R-:W-:Y:S01]  /*134c0*/  FMUL.FTZ R21, R21, R26 ;  /* 0x0000001a15157220 */ /* 0x000fe20000410000 */
[----:B------:R-:W-:-:S02]  /*134d0*/  HADD2.F32 R51, -RZ, R51.H1_H1 ;  /* 0x30000033ff337230 */ /* 0x000fc40000004100 */
[----:B------:R-:W-:Y:S01]  /*134e0*/  FFMA.FTZ R33, R20, R26, -R33 ;  /* 0x0000001a14217223 */ /* 0x000fe20000010821 */
[----:B------:R-:W-:Y:S01]  /*134f0*/  HADD2.F32 R24, -RZ, R24.H1_H1 ;  /* 0x30000018ff187230 */ /* 0x000fe20000004100 */
[----:B------:R-:W-:Y:S01]  /*13500*/  F2FP.F16.E4M3.UNPACK_B R67, R67 ;  /* 0x00000043ff43723e */ /* 0x000fe200020006ff */
[----:B------:R-:W-:Y:S02]  /*13510*/  HADD2.F32 R27, -RZ, R27.H1_H1 ;  /* 0x3000001bff1b7230 */ /* 0x000fe40000004100 */
[C---:B------:R-:W-:Y:S01]  /*13520*/  FMUL.FTZ R26, R51.reuse, R32 ;  /* 0x00000020331a7220 */ /* 0x040fe20000410000 */
[----:B------:R-:W-:Y:S01]  /*13530*/  F2FP.SATFINITE.E4M3.F32.PACK_AB_MERGE_C R65, R70, R65, RZ ;  /* 0x000000414641723e */ /* 0x000fe200048070ff */
[----:B------:R-:W-:Y:S01]  /*13540*/  FMUL.FTZ R31, R51, R24 ;  /* 0x00000018331f7220 */ /* 0x000fe20000410000 */
[----:B------:R-:W-:Y:S01]  /*13550*/  FFMA.FTZ R51, R20, R30, R21 ;  /* 0x0000001e14337223 */ /* 0x000fe20000010015 */
[----:B------:R-:W-:Y:S01]  /*13560*/  FFMA.FTZ R56, R27, R24, -R26 ;  /* 0x000000181b387223 */ /* 0x000fe2000001081a */
[----:B------:R-:W-:-:S02]  /*13570*/  HADD2.F32 R24, -RZ, R28.H0_H0 ;  /* 0x2000001cff187230 */ /* 0x000fc40000004100 */
[----:B------:R-:W-:Y:S01]  /*13580*/  FFMA.FTZ R60, R27, R32, R31 ;  /* 0x000000201b3c7223 */ /* 0x000fe2000001001f */
[--C-:B------:R-:W-:Y:S01]  /*13590*/  HADD2.F32 R26, -RZ, R67.reuse.H0_H0 ;  /* 0x20000043ff1a7230 */ /* 0x100fe20000004100 */
[----:B------:R-:W-:Y:S01]  /*135a0*/  F2FP.SATFINITE.E4M3.F32.PACK_AB_MERGE_C R25, R66, R25, R68 ;  /* 0x000000194219723e */ /* 0x000fe20004807044 */
[--C-:B------:R-:W-:Y:S01]  /*135b0*/  HADD2.F32 R21, -RZ, R50.reuse.H0_H0 ;  /* 0x20000032ff157230 */ /* 0x100fe20000004100 */
[----:B------:R-:W-:Y:S01]  /*135c0*/  F2FP.SATFINITE.E4M3.F32.PACK_AB_MERGE_C R33, R56, R33, RZ ;  /* 0x000000213821723e */ /* 0x000fe200048070ff */
[----:B------:R-:W-:Y:S01]  /*135d0*/  HADD2.F32 R67, -RZ, R67.H1_H1 ;  /* 0x30000043ff437230 */ /* 0x000fe20000004100 */
[----:B------:R-:W-:Y:S01]  /*135e0*/  F2FP.SATFINITE.E4M3.F32.PACK_AB_MERGE_C R51, R60, R51, RZ ;  /* 0x000000333c33723e */ /* 0x000fe200048070ff */
[----:B------:R-:W-:Y:S02]  /*135f0*/  HADD2.F32 R50, -RZ, R50.H1_H1 ;  /* 0x30000032ff327230 */ /* 0x000fe40000004100 */
[----:B------:R-:W-:Y:S01]  /*13600*/  FMUL.FTZ R31, R21, R24 ;  /* 0x00000018151f7220 */ /* 0x000fe20000410000 */
[----:B------:R-:W-:-:S02]  /*13610*/  HADD2.F32 R28, -RZ, R28.H1_H1 ;  /* 0x3000001cff1c7230 */ /* 0x000fc40000004100 */
[----:B------:R-:W-:Y:S01]  /*13620*/  FMUL.FTZ R27, R21, R26 ;  /* 0x0000001a151b7220 */ /* 0x000fe20000410000 */
[--C-:B------:R-:W-:Y:S02]  /*13630*/  HADD2.F32 R20, -RZ, R3.reuse.H0_H0 ;  /* 0x20000003ff147230 */ /* 0x100fe40000004100 */
[C---:B------:R-:W-:Y:S01]  /*13640*/  FMUL.FTZ R32, R50.reuse, R67 ;  /* 0x0000004332207220 */ /* 0x040fe20000410000 */
[----:B------:R-:W-:Y:S02]  /*13650*/  HADD2.F32 R3, -RZ, R3.H1_H1 ;  /* 0x30000003ff037230 */ /* 0x000fe40000004100 */
[----:B------:R-:W-:Y:S01]  /*13660*/  FMUL.FTZ R50, R50, R28 ;  /* 0x0000001c32327220 */ /* 0x000fe20000410000 */
[----:B------:R-:W-:Y:S01]  /*13670*/  F2FP.SATFINITE.E4M3.F32.PACK_AB_MERGE_C R29, R64, R29, R65 ;  /* 0x0000001d401d723e */ /* 0x000fe20004807041 */
[C---:B------:R-:W-:Y:S01]  /*13680*/  FFMA.FTZ R30, R20.reuse, R26, R31 ;  /* 0x0000001a141e7223 */ /* 0x040fe2000001001f */
[----:B------:R-:W-:Y:S01]  /*13690*/  FFMA.FTZ R21, R20, R24, -R27 ;  /* 0x0000001814157223 */ /* 0x000fe2000001081b */
        /* <DEDUP_REMOVED lines=10> */
[----:B------:R-:W-:Y:S01]  /*13740*/  F2FP.SATFINITE.E4M3.F32.PACK_AB_MERGE_C R28, R62, R45, R28 ;  /* 0x0000002d3e1c723e */ /* 0x000fe2000480701c */
[----:B------:R1:W-:Y:S01]  /*13750*/  STS.128 [R75+0x20400], R24 ;  /* 0x020400184b007388 */ /* 0x0003e20000000c00 */
[----:B------:R-:W-:-:S05]  /*13760*/  F2FP.SATFINITE.E4M3.F32.PACK_AB_MERGE_C R30, R3, R30, R51 ;  /* 0x0000001e031e723e */ /* 0x000fca0004807033 */
[----:B------:R1:W-:Y:S02]  /*13770*/  STS.128 [R0+0x20400], R28 ;  /* 0x0204001c00007388 */ /* 0x0003e40000000c00 */
.L_x_2487:
[----:B------:R-:W-:Y:S05]  /*13780*/  BSYNC B1 ;  /* 0x0000000000017941 */ /* 0x000fea0003800000 */
.L_x_2486:
[----:B------:R-:W-:Y:S04]  /*13790*/  BSSY B1, `(.L_x_2488) ;  /* 0x0000101000017945 */ /* 0x000fe80003800000 */
[----:B------:R-:W-:Y:S05]  /*137a0*/  @P2 BRA `(.L_x_2489) ;  /* 0x0000000c00fc2947 */ /* 0x000fea0003800000 */
[----:B-1----:R-:W2:Y:S04]  /*137b0*/  LDL R28, [R1+0x38] ;  /* 0x00003800011c7983 */ /* 0x002ea80000100800 */
[----:B------:R-:W3:Y:S01]  /*137c0*/  LDL R69, [R1+0x74] ;  /* 0x0000740001457983 */ /* 0x000ee20000100800 */
[----:B0----5:R-:W-:Y:S01]  /*137d0*/  SHF.R.U32.HI R3, RZ, 0x8, R40 ;  /* 0x00000008ff037819 */ /* 0x021fe20000011628 */
[----:B------:R-:W-:Y:S01]  /*137e0*/  VIADD R29, R19, 0x20 ;  /* 0x00000020131d7836 */ /* 0x000fe20000000000 */
[----:B------:R-:W-:Y:S02]  /*137f0*/  SHF.R.U32.HI R21, RZ, 0x8, R42 ;  /* 0x00000008ff157819 */ /* 0x000fe4000001162a */
[----:B------:R-:W-:Y:S01]  /*13800*/  LOP3.LUT R0, R40, 0xff, RZ, 0xc0, !PT ;  /* 0x000000ff28007812 */ /* 0x000fe200078ec0ff */
[----:B------:R-:W-:Y:S01]  /*13810*/  IMAD.SHL.U32 R29, R29, 0x80, RZ ;  /* 0x000000801d1d7824 */ /* 0x000fe200078e00ff */
[----:B------:R-:W-:-:S02]  /*13820*/  LOP3.LUT R3, R3, 0xff, RZ, 0xc0, !PT ;  /* 0x000000ff03037812 */ /* 0x000fc400078ec0ff */
[----:B------:R-:W-:Y:S02]  /*13830*/  LEA.HI R26, R57, R54, RZ, 0x1c ;  /* 0x00000036391a7211 */ /* 0x000fe400078fe0ff */
[----:B------:R-:W-:Y:S02]  /*13840*/  LOP3.LUT R27, R21, 0xff, RZ, 0xc0, !PT ;  /* 0x000000ff151b7812 */ /* 0x000fe400078ec0ff */
[----:B------:R-:W-:Y:S02]  /*13850*/  PRMT R21, R3, 0x7604, R0 ;  /* 0x0000760403157816 */ /* 0x000fe40000000000 */
[----:B------:R-:W-:Y:S02]  /*13860*/  SHF.L.U32 R0, R26, 0x4, RZ ;  /* 0x000000041a007819 */ /* 0x000fe400000006ff */
[----:B------:R-:W-:Y:S02]  /*13870*/  LOP3.LUT R29, R29, 0x380, RZ, 0xc0, !PT ;  /* 0x000003801d1d7812 */ /* 0x000fe400078ec0ff */
[----:B------:R-:W-:-:S02]  /*13880*/  LOP3.LUT R24, R42, 0xff, RZ, 0xc0, !PT ;  /* 0x000000ff2a187812 */ /* 0x000fc400078ec0ff */
[----:B------:R-:W-:Y:S01]  /*13890*/  LOP3.LUT R0, R29, 0x70, R0, 0xf8, !PT ;  /* 0x000000701d007812 */ /* 0x000fe200078ef800 */
[----:B------:R-:W-:Y:S01]  /*138a0*/  VIADD R29, R19, 0x20 ;  /* 0x00000020131d7836 */ /* 0x000fe20000000000 */
[----:B------:R-:W-:Y:S02]  /*138b0*/  SHF.R.S32.HI R3, RZ, 0x1f, R26 ;  /* 0x0000001fff037819 */ /* 0x000fe4000001141a */
[----:B------:R-:W-:Y:S01]  /*138c0*/  PRMT R33, R27, 0x7604, R24 ;  /* 0x000076041b217816 */ /* 0x000fe20000000018 */
[----:B------:R-:W-:Y:S01]  /*138d0*/  IMAD.SHL.U32 R29, R29, 0x80, RZ ;  /* 0x000000801d1d7824 */ /* 0x000fe200078e00ff */
[----:B------:R-:W-:Y:S02]  /*138e0*/  LEA.HI R27, R3, R26, RZ, 0x3 ;  /* 0x0000001a031b7211 */ /* 0x000fe400078f18ff */
[----:B------:R-:W-:Y:S02]  /*138f0*/  SHF.R.U32.HI R24, RZ, 0x8, R43 ;  /* 0x00000008ff187819 */ /* 0x000fe4000001162b */
[----:B------:R-:W-:Y:S01]  /*13900*/  LOP3.LUT R29, R29, 0x380, RZ, 0xc0, !PT ;  /* 0x000003801d1d7812 */ /* 0x000fe200078ec0ff */
[----:B------:R-:W-:Y:S01]  /*13910*/  IMAD.SHL.U32 R27, R27, 0x800, RZ ;  /* 0x000008001b1b7824 */ /* 0x000fe200078e00ff */
[----:B------:R-:W-:-:S02]  /*13920*/  LOP3.LUT R3, R43, 0xff, RZ, 0xc0, !PT ;  /* 0x000000ff2b037812 */ /* 0x000fc400078ec0ff */
[----:B------:R-:W-:Y:S02]  /*13930*/  SHF.R.U32.HI R29, RZ, 0x3, R29 ;  /* 0x00000003ff1d7819 */ /* 0x000fe4000001161d */
[----:B------:R-:W-:Y:S02]  /*13940*/  LOP3.LUT R24, R24, 0xff, RZ, 0xc0, !PT ;  /* 0x000000ff18187812 */ /* 0x000fe400078ec0ff */
[----:B------:R-:W-:Y:S02]  /*13950*/  LOP3.LUT R0, R0, R29, RZ, 0x3c, !PT ;  /* 0x0000001d00007212 */ /* 0x000fe400078e3cff */
[----:B------:R-:W-:Y:S02]  /*13960*/  LOP3.LUT R29, R27, 0xffffc000, RZ, 0xc0, !PT ;  /* 0xffffc0001b1d7812 */ /* 0x000fe400078ec0ff */
[----:B------:R-:W-:Y:S02]  /*13970*/  SHF.R.U32.HI R25, RZ, 0x8, R41 ;  /* 0x00000008ff197819 */ /* 0x000fe40000011629 */
[----:B------:R-:W-:-:S02]  /*13980*/  PRMT R32, R24, 0x7604, R3 ;  /* 0x0000760418207816 */ /* 0x000fc40000000003 */
[----:B------:R-:W-:Y:S02]  /*13990*/  LOP3.LUT R20, R41, 0xff, RZ, 0xc0, !PT ;  /* 0x000000ff29147812 */ /* 0x000fe400078ec0ff */
[----:B------:R-:W-:Y:S02]  /*139a0*/  LOP3.LUT R25, R25, 0xff, RZ, 0xc0, !PT ;  /* 0x000000ff19197812 */ /* 0x000fe400078ec0ff */
[----:B------:R-:W-:Y:S02]  /*139b0*/  SHF.R.U32.HI R26, RZ, 0x8, R4 ;  /* 0x00000008ff1a7819 */ /* 0x000fe40000011604 */
[----:B------:R-:W-:Y:S02]  /*139c0*/  PRMT R20, R25, 0x7604, R20 ;  /* 0x0000760419147816 */ /* 0x000fe40000000014 */
[----:B------:R-:W-:Y:S02]  /*139d0*/  LOP3.LUT R25, R4, 0xff, RZ, 0xc0, !PT ;  /* 0x000000ff04197812 */ /* 0x000fe400078ec0ff */
[----:B------:R-:W-:-:S02]  /*139e0*/  LOP3.LUT R26, R26, 0xff, RZ, 0xc0, !PT ;  /* 0x000000ff1a1a7812 */ /* 0x000fc400078ec0ff */
[----:B------:R-:W-:Y:S02]  /*139f0*/  SHF.R.U32.HI R46, RZ, 0x8, R6 ;  /* 0x00000008ff2e7819 */ /* 0x000fe40000011606 */
[----:B------:R-:W-:Y:S02]  /*13a00*/  PRMT R47, R26, 0x7604, R25 ;  /* 0x000076041a2f7816 */ /* 0x000fe40000000019 */
[----:B------:R-:W-:Y:S02]  /*13a10*/  LOP3.LUT R44, R5, 0xff, RZ, 0xc0, !PT ;  /* 0x000000ff052c7812 */ /* 0x000fe400078ec0ff */
[----:B------:R-:W-:Y:S02]  /*13a20*/  LOP3.LUT R45, R6, 0xff, RZ, 0xc0, !PT ;  /* 0x000000ff062d7812 */ /* 0x000fe400078ec0ff */
[----:B------:R-:W-:Y:S02]  /*13a30*/  LOP3.LUT R46, R46, 0xff, RZ, 0xc0, !PT ;  /* 0x000000ff2e2e7812 */ /* 0x000fe400078ec0ff */
[----:B------:R-:W-:-:S02]  /*13a40*/  SHF.R.U32.HI R53, RZ, 0x10, R5 ;  /* 0x00000010ff357819 */ /* 0x000fc40000011605 */
[----:B------:R-:W-:Y:S02]  /*13a50*/  SHF.R.U32.HI R51, RZ, 0x8, R7 ;  /* 0x00000008ff337819 */ /* 0x000fe40000011607 */
[----:B------:R-:W-:Y:S01]  /*13a60*/  PRMT R55, R46, 0x7604, R45 ;  /* 0x000076042e377816 */ /* 0x000fe2000000002d */
[----:B------:R-:W-:Y:S01]  /*13a70*/  IMAD.U32 R53, R53, 0x10000, RZ ;  /* 0x0001000035357824 */ /* 0x000fe200078e00ff */
[----:B------:R-:W-:Y:S02]  /*13a80*/  SHF.R.U32.HI R59, RZ, 0x10, R7 ;  /* 0x00000010ff3b7819 */ /* 0x000fe40000011607 */
[----:B------:R-:W-:Y:S02]  /*13a90*/  SHF.R.U32.HI R45, RZ, 0x10, R43 ;  /* 0x00000010ff2d7819 */ /* 0x000fe4000001162b */
[----:B------:R-:W-:Y:S01]  /*13aa0*/  LOP3.LUT R50, R7, 0xff, RZ, 0xc0, !PT ;  /* 0x000000ff07327812 */ /* 0x000fe200078ec0ff */
[----:B------:R-:W-:Y:S01]  /*13ab0*/  IMAD.U32 R59, R59, 0x10000, RZ ;  /* 0x000100003b3b7824 */ /* 0x000fe200078e00ff */
[----:B------:R-:W-:Y:S01]  /*13ac0*/  LOP3.LUT R51, R51, 0xff, RZ, 0xc0, !PT ;  /* 0x000000ff33337812 */ /* 0x000fe200078ec0ff */
[----:B------:R-:W-:Y:S01]  /*13ad0*/  IMAD.U32 R45, R45, 0x10000, RZ ;  /* 0x000100002d2d7824 */ /* 0x000fe200078e00ff */
        /* <DEDUP_REMOVED lines=9> */
[----:B--2---:R-:W-:Y:S02]  /*13b70*/  IADD3 R3, R0, R29, R28 ;  /* 0x0000001d00037210 */ /* 0x004fe40007ffe01c */
[----:B------:R-:W-:Y:S01]  /*13b80*/  SHF.R.U32.HI R28, RZ, 0x8, R5 ;  /* 0x00000008ff1c7819 */ /* 0x000fe20000011605 */
[----:B---3--:R-:W0:Y:S02]  /*13b90*/  LDS.128 R24, [R69+0x20400] ;  /* 0x0204000045187984 */ /* 0x008e240000000c00 */
[----:B------:R-:W-:Y:S01]  /*13ba0*/  IMAD.IADD R0, R18, 0x1, R3 ;  /* 0x0000000112007824 */ /* 0x000fe200078e0203 */
[----:B------:R-:W-:-:S04]  /*13bb0*/  LOP3.LUT R3, R28, 0xff, RZ, 0xc0, !PT ;  /* 0x000000ff1c037812 */ /* 0x000fc800078ec0ff */
[----:B------:R-:W1:Y:S01]  /*13bc0*/  LDS.128 R28, [R0+0x20400] ;  /* 0x02040000001c7984 */ /* 0x000e620000000c00 */
[----:B------:R-:W-:Y:S02]  /*13bd0*/  PRMT R44, R3, 0x7604, R44 ;  /* 0x00007604032c7816 */ /* 0x000fe4000000002c */
[----:B------:R-:W-:Y:S02]  /*13be0*/  SHF.R.U32.HI R3, RZ, 0x10, R41 ;  /* 0x00000010ff037819 */ /* 0x000fe40000011629 */
[----:B------:R-:W-:Y:S02]  /*13bf0*/  LOP3.LUT R53, R44, 0xff0000, R53, 0xf8, !PT ;  /* 0x00ff00002c357812 */ /* 0x000fe400078ef835 */
[----:B------:R-:W-:Y:S01]  /*13c00*/  LOP3.LUT R44, R21, 0xff000000, R40, 0xf8, !PT ;  /* 0xff000000152c7812 */ /* 0x000fe200078ef828 */
[----:B------:R-:W-:Y:S01]  /*13c10*/  IMAD.U32 R3, R3, 0x10000, RZ ;  /* 0x0001000003037824 */ /* 0x000fe200078e00ff */
[----:B------:R-:W-:-:S04]  /*13c20*/  LOP3.LUT R53, R53, 0xff000000, R5, 0xf8, !PT ;  /* 0xff00000035357812 */ /* 0x000fc800078ef805 */
[----:B------:R-:W-:Y:S02]  /*13c30*/  LOP3.LUT R3, R20, 0xff0000, R3, 0xf8, !PT ;  /* 0x00ff000014037812 */ /* 0x000fe400078ef803 */
[----:B------:R-:W-:Y:S02]  /*13c40*/  F2FP.F16.E4M3.UNPACK_B R55, R53 ;  /* 0x00000035ff37723e */ /* 0x000fe400020006ff */
[----:B------:R-:W-:Y:S02]  /*13c50*/  LOP3.LUT R45, R3, 0xff000000, R41, 0xf8, !PT ;  /* 0xff000000032d7812 */ /* 0x000fe400078ef829 */
[--C-:B------:R-:W-:Y:S01]  /*13c60*/  LOP3.LUT R3, R47, 0xff0000, R4.reuse, 0xf8, !PT ;  /* 0x00ff00002f037812 */ /* 0x100fe200078ef804 */
[--C-:B------:R-:W-:Y:S01]  /*13c70*/  HADD2.F32 R56, -RZ, R55.reuse.H0_H0 ;  /* 0x20000037ff387230 */ /* 0x100fe20000004100 */
[----:B------:R-:W-:Y:S01]  /*13c80*/  F2FP.F16.E4M3.UNPACK_B R43, R45 ;  /* 0x0000002dff2b723e */ /* 0x000fe200020006ff */
[----:B------:R-:W-:Y:S01]  /*13c90*/  HADD2.F32 R55, -RZ, R55.H1_H1 ;  /* 0x30000037ff377230 */ /* 0x000fe20000004100 */
[----:B------:R-:W-:-:S02]  /*13ca0*/  LOP3.LUT R50, R3, 0xff000000, R4, 0xf8, !PT ;  /* 0xff00000003327812 */ /* 0x000fc400078ef804 */
[----:B------:R-:W-:Y:S01]  /*13cb0*/  LOP3.LUT R47, R33, 0xff000000, R42, 0xf8, !PT ;  /* 0xff000000212f7812 */ /* 0x000fe200078ef82a */
[--C-:B------:R-:W-:Y:S01]  /*13cc0*/  HADD2.F32 R46, -RZ, R43.reuse.H0_H0 ;  /* 0x2000002bff2e7230 */ /* 0x100fe20000004100 */
[----:B------:R-:W-:Y:S01]  /*13cd0*/  F2FP.F16.E4M3.UNPACK_B R53, R53.H1 ;  /* 0x00000035ff35723e */ /* 0x000fe200030006ff */
[----:B------:R-:W-:Y:S01]  /*13ce0*/  HADD2.F32 R43, -RZ, R43.H1_H1 ;  /* 0x3000002bff2b7230 */ /* 0x000fe20000004100 */
[----:B------:R-:W-:Y:S02]  /*13cf0*/  F2FP.F16.E4M3.UNPACK_B R45, R45.H1 ;  /* 0x0000002dff2d723e */ /* 0x000fe400030006ff */
[-C--:B0-----:R-:W-:Y:S02]  /*13d00*/  F2FP.F16.E4M3.UNPACK_B R4, R25.reuse ;  /* 0x00000019ff04723e */ /* 0x081fe400020006ff */
[----:B------:R-:W-:Y:S02]  /*13d10*/  F2FP.F16.E4M3.UNPACK_B R6, R25.H1 ;  /* 0x00000019ff06723e */ /* 0x000fe400030006ff */
[----:B------:R-:W-:Y:S01]  /*13d20*/  F2FP.F16.E4M3.UNPACK_B R21, R27 ;  /* 0x0000001bff15723e */ /* 0x000fe200020006ff */
[--C-:B------:R-:W-:Y:S01]  /*13d30*/  HADD2.F32 R25, -RZ, R4.reuse.H0_H0 ;  /* 0x20000004ff197230 */ /* 0x100fe20000004100 */
[----:B-1----:R-:W-:Y:S01]  /*13d40*/  F2FP.F16.E4M3.UNPACK_B R7, R29 ;  /* 0x0000001dff07723e */ /* 0x002fe200020006ff */
[----:B------:R-:W-:Y:S01]  /*13d50*/  HADD2.F32 R4, -RZ, R4.H1_H1 ;  /* 0x30000004ff047230 */ /* 0x000fe20000004100 */
[----:B------:R-:W-:-:S02]  /*13d60*/  F2FP.F16.E4M3.UNPACK_B R41, R31 ;  /* 0x0000001fff29723e */ /* 0x000fc400020006ff */
[----:B------:R-:W-:Y:S01]  /*13d70*/  F2FP.F16.E4M3.UNPACK_B R42, R31.H1 ;  /* 0x0000001fff2a723e */ /* 0x000fe200030006ff */
[--C-:B------:R-:W-:Y:S01]  /*13d80*/  HADD2.F32 R5, -RZ, R7.reuse.H0_H0 ;  /* 0x20000007ff057230 */ /* 0x100fe20000004100 */
[----:B------:R-:W-:Y:S02]  /*13d90*/  F2FP.F16.E4M3.UNPACK_B R32, R29.H1 ;  /* 0x0000001dff20723e */ /* 0x000fe400030006ff */
[----:B------:R-:W-:Y:S02]  /*13da0*/  F2FP.F16.E4M3.UNPACK_B R33, R30 ;  /* 0x0000001eff21723e */ /* 0x000fe400020006ff */
[C---:B------:R-:W-:Y:S01]  /*13db0*/  FMUL.FTZ R60, R5.reuse, R56 ;  /* 0x00000038053c7220 */ /* 0x040fe20000410000 */
[----:B------:R-:W-:Y:S01]  /*13dc0*/  FMUL.FTZ R31, R5, R46 ;  /* 0x0000002e051f7220 */ /* 0x000fe20000410000 */
[----:B------:R-:W-:Y:S01]  /*13dd0*/  F2FP.F16.E4M3.UNPACK_B R40, R30.H1 ;  /* 0x0000001eff28723e */ /* 0x000fe200030006ff */
[----:B------:R-:W-:Y:S02]  /*13de0*/  HADD2.F32 R30, -RZ, R7.H1_H1 ;  /* 0x30000007ff1e7230 */ /* 0x000fe40000004100 */
[C---:B------:R-:W-:Y:S01]  /*13df0*/  FFMA.FTZ R5, R25.reuse, R46, -R60 ;  /* 0x0000002e19057223 */ /* 0x040fe2000001083c */
[----:B------:R-:W-:Y:S01]  /*13e00*/  FFMA.FTZ R25, R25, R56, R31 ;  /* 0x0000003819197223 */ /* 0x000fe2000001001f */
[----:B------:R-:W-:Y:S01]  /*13e10*/  HADD2.F32 R56, -RZ, R53.H0_H0 ;  /* 0x20000035ff387230 */ /* 0x000fe20000004100 */
[----:B------:R-:W-:Y:S01]  /*13e20*/  F2FP.F16.E4M3.UNPACK_B R27, R27.H1 ;  /* 0x0000001bff1b723e */ /* 0x000fe200030006ff */
[----:B------:R-:W-:-:S02]  /*13e30*/  HADD2.F32 R31, -RZ, R32.H0_H0 ;  /* 0x20000020ff1f7230 */ /* 0x000fc40000004100 */
[C---:B------:R-:W-:Y:S01]  /*13e40*/  FMUL.FTZ R61, R30.reuse, R55 ;  /* 0x000000371e3d7220 */ /* 0x040fe20000410000 */
[----:B------:R-:W-:Y:S02]  /*13e50*/  HADD2.F32 R46, -RZ, R45.H0_H0 ;  /* 0x2000002dff2e7230 */ /* 0x000fe40000004100 */
[-C--:B------:R-:W-:Y:S01]  /*13e60*/  FMUL.FTZ R30, R30, R43.reuse ;  /* 0x0000002b1e1e7220 */ /* 0x080fe20000410000 */
[----:B------:R-:W-:Y:S02]  /*13e70*/  HADD2.F32 R7, -RZ, R6.H0_H0 ;  /* 0x20000006ff077230 */ /* 0x000fe40000004100 */
[C---:B------:R-:W-:Y:S01]  /*13e80*/  FMUL.FTZ R64, R31.reuse, R56 ;  /* 0x000000381f407220 */ /* 0x040fe20000410000 */
[C---:B------:R-:W-:Y:S01]  /*13e90*/  FFMA.FTZ R60, R4.reuse, R43, -R61 ;  /* 0x0000002b043c7223 */ /* 0x040fe2000001083d */
[----:B------:R-:W-:Y:S01]  /*13ea0*/  FMUL.FTZ R31, R31, R46 ;  /* 0x0000002e1f1f7220 */ /* 0x000fe20000410000 */
[----:B------:R-:W-:Y:S01]  /*13eb0*/  F2FP.F16.E4M3.UNPACK_B R43, R59 ;  /* 0x0000003bff2b723e */ /* 0x000fe200020006ff */
[----:B------:R-:W-:Y:S01]  /*13ec0*/  FFMA.FTZ R62, R4, R55, R30 ;  /* 0x00000037043e7223 */ /* 0x000fe2000001001e */
[----:B------:R-:W-:-:S02]  /*13ed0*/  HADD2.F32 R53, -RZ, R53.H1_H1 ;  /* 0x30000035ff357230 */ /* 0x000fc40000004100 */
[C---:B------:R-:W-:Y:S01]  /*13ee0*/  FFMA.FTZ R64, R7.reuse, R46, -R64 ;  /* 0x0000002e07407223 */ /* 0x040fe20000010840 */
[----:B------:R-:W-:Y:S02]  /*13ef0*/  HADD2.F32 R32, -RZ, R32.H1_H1 ;  /* 0x30000020ff207230 */ /* 0x000fe40000004100 */
[----:B------:R-:W-:Y:S01]  /*13f00*/  FFMA.FTZ R56, R7, R56, R31 ;  /* 0x0000003807387223 */ /* 0x000fe2000001001f */
[----:B------:R-:W-:Y:S01]  /*13f10*/  HADD2.F32 R45, -RZ, R45.H1_H1 ;  /* 0x3000002dff2d7230 */ /* 0x000fe20000004100 */
[----:B------:R-:W-:Y:S01]  /*13f20*/  F2FP.F16.E4M3.UNPACK_B R30, R51 ;  /* 0x00000033ff1e723e */ /* 0x000fe200020006ff */
[----:B------:R-:W-:Y:S02]  /*13f30*/  HADD2.F32 R46, -RZ, R43.H0_H0 ;  /* 0x2000002bff2e7230 */ /* 0x000fe40000004100 */
[C---:B------:R-:W-:Y:S01]  /*13f40*/  FMUL.FTZ R55, R32.reuse, R53 ;  /* 0x0000003520377220 */ /* 0x040fe20000410000 */
[----:B------:R-:W-:Y:S02]  /*13f50*/  HADD2.F32 R7, -RZ, R41.H0_H0 ;  /* 0x20000029ff077230 */ /* 0x000fe40000004100 */
[----:B------:R-:W-:Y:S01]  /*13f60*/  FMUL.FTZ R32, R32, R45 ;  /* 0x0000002d20207220 */ /* 0x000fe20000410000 */
[----:B------:R-:W-:Y:S01]  /*13f70*/  HADD2.F32 R6, -RZ, R6.H1_H1 ;  /* 0x30000006ff067230 */ /* 0x000fe20000004100 */
[----:B------:R-:W-:Y:S01]  /*13f80*/  F2FP.F16.E4M3.UNPACK_B R59, R59.H1 ;  /* 0x0000003bff3b723e */ /* 0x000fe200030006ff */
[----:B------:R-:W-:-:S02]  /*13f90*/  HADD2.F32 R31, -RZ, R30.H0_H0 ;  /* 0x2000001eff1f7230 */ /* 0x000fc40000004100 */
[C---:B------:R-:W-:Y:S01]  /*13fa0*/  FMUL.FTZ R61, R7.reuse, R46 ;  /* 0x0000002e073d7220 */ /* 0x040fe20000410000 */
[----:B------:R-:W-:Y:S02]  /*13fb0*/  HADD2.F32 R4, -RZ, R21.H0_H0 ;  /* 0x20000015ff047230 */ /* 0x000fe40000004100 */
[C---:B------:R-:W-:Y:S01]  /*13fc0*/  FFMA.FTZ R53, R6.reuse, R53, R32 ;  /* 0x0000003506357223 */ /* 0x040fe20000010020 */
[----:B------:R-:W-:Y:S01]  /*13fd0*/  FFMA.FTZ R55, R6, R45, -R55 ;  /* 0x0000002d06377223 */ /* 0x000fe20000010837 */
[-C--:B------:R-:W-:Y:S01]  /*13fe0*/  FMUL.FTZ R7, R7, R31.reuse ;  /* 0x0000001f07077220 */ /* 0x080fe20000410000 */
[----:B------:R-:W-:Y:S02]  /*13ff0*/  HADD2.F32 R32, -RZ, R43.H1_H1 ;  /* 0x3000002bff207230 */ /* 0x000fe40000004100 */
[----:B------:R-:W-:Y:S01]  /*14000*/  FFMA.FTZ R61, R4, R31, -R61 ;  /* 0x0000001f043d7223 */ /* 0x000fe2000001083d */
[----:B------:R-:W-:Y:S01]  /*14010*/  F2FP.F16.E4M3.UNPACK_B R51, R51.H1 ;  /* 0x00000033ff33723e */ /* 0x000fe200030006ff */
[----:B------:R-:W-:-:S02]  /*14020*/  HADD2.F32 R41, -RZ, R41.H1_H1 ;  /* 0x30000029ff297230 */ /* 0x000fc40000004100 */
[----:B------:R-:W-:Y:S01]  /*14030*/  FFMA.FTZ R46, R4, R46, R7 ;  /* 0x0000002e042e7223 */ /* 0x000fe20000010007 */
[----:B------:R-:W-:Y:S01]  /*14040*/  HADD2.F32 R31, -RZ, R59.H0_H0 ;  /* 0x2000003bff1f7230 */ /* 0x000fe20000004100 */
[----:B------:R-:W-:Y:S01]  /*14050*/  F2FP.F16.E4M3.UNPACK_B R29, R28 ;  /* 0x0000001cff1d723e */ /* 0x000fe200020006ff */
[----:B------:R-:W-:Y:S02]  /*14060*/  HADD2.F32 R6, -RZ, R42.H0_H0 ;  /* 0x2000002aff067230 */ /* 0x000fe40000004100 */
[----:B------:R-:W-:Y:S01]  /*14070*/  FMUL.FTZ R66, R41, R32 ;  /* 0x0000002029427220 */ /* 0x000fe20000410000 */
[----:B------:R-:W-:Y:S01]  /*14080*/  HADD2.F32 R30, -RZ, R30.H1_H1 ;  /* 0x3000001eff1e7230 */ /* 0x000fe20000004100 */
[----:B------:R-:W-:Y:S01]  /*14090*/  F2FP.F16.E4M3.UNPACK_B R28, R28.H1 ;  /* 0x0000001cff1c723e */ /* 0x000fe200030006ff */
[----:B------:R-:W-:Y:S02]  /*140a0*/  HADD2.F32 R21, -RZ, R21.H1_H1 ;  /* 0x30000015ff157230 */ /* 0x000fe40000004100 */
[----:B------:R-:W-:Y:S01]  /*140b0*/  FMUL.FTZ R43, R6, R31 ;  /* 0x0000001f062b7220 */ /* 0x000fe20000410000 */
[----:B------:R-:W-:-:S02]  /*140c0*/  HADD2.F32 R7, -RZ, R51.H0_H0 ;  /* 0x20000033ff077230 */ /* 0x000fc40000004100 */
[-C--:B------:R-:W-:Y:S01]  /*140d0*/  FMUL.FTZ R41, R41, R30.reuse ;  /* 0x0000001e29297220 */ /* 0x080fe20000410000 */
[----:B------:R-:W-:Y:S02]  /*140e0*/  HADD2.F32 R4, -RZ, R27.H0_H0 ;  /* 0x2000001bff047230 */ /* 0x000fe40000004100 */
[C---:B------:R-:W-:Y:S01]  /*140f0*/  FFMA.FTZ R66, R21.reuse, R30, -R66 ;  /* 0x0000001e15427223 */ /* 0x040fe20000010842 */
[----:B------:R-:W-:Y:S01]  /*14100*/  F2FP.F16.E4M3.UNPACK_B R30, R50.H1 ;  /* 0x00000032ff1e723e */ /* 0x000fe200030006ff */
[-C--:B------:R-:W-:Y:S01]  /*14110*/  FMUL.FTZ R6, R6, R7.reuse ;  /* 0x0000000706067220 */ /* 0x080fe20000410000 */
[----:B------:R-:W-:Y:S02]  /*14120*/  HADD2.F32 R59, -RZ, R59.H1_H1 ;  /* 0x3000003bff3b7230 */ /* 0x000fe40000004100 */
[C---:B------:R-:W-:Y:S01]  /*14130*/  FFMA.FTZ R65, R4.reuse, R7, -R43 ;  /* 0x0000000704417223 */ /* 0x040fe2000001082b */
[----:B------:R-:W-:Y:S01]  /*14140*/  HADD2.F32 R42, -RZ, R42.H1_H1 ;  /* 0x3000002aff2a7230 */ /* 0x000fe20000004100 */
[----:B------:R-:W-:Y:S01]  /*14150*/  F2FP.F16.E4M3.UNPACK_B R7, R44.H1 ;  /* 0x0000002cff07723e */ /* 0x000fe200030006ff */
[----:B------:R-:W-:Y:S01]  /*14160*/  HADD2.F32 R51, -RZ, R51.H1_H1 ;  /* 0x30000033ff337230 */ /* 0x000fe20000004100 */
[----:B------:R-:W-:Y:S01]  /*14170*/  F2FP.F16.E4M3.UNPACK_B R3, R24 ;  /* 0x00000018ff03723e */ /* 0x000fe200020006ff */
[----:B------:R-:W-:Y:S01]  /*14180*/  FFMA.FTZ R63, R21, R32, R41 ;  /* 0x00000020153f7223 */ /* 0x000fe20000010029 */
[----:B------:R-:W-:Y:S01]  /*14190*/  FFMA.FTZ R67, R4, R31, R6 ;  /* 0x0000001f04437223 */ /* 0x000fe20000010006 */
[----:B------:R-:W-:Y:S01]  /*141a0*/  F2FP.F16.E4M3.UNPACK_B R24, R24.H1 ;  /* 0x00000018ff18723e */ /* 0x000fe200030006ff */
[----:B------:R-:W-:-:S02]  /*141b0*/  HADD2.F32 R27, -RZ, R27.H1_H1 ;  /* 0x3000001bff1b7230 */ /* 0x000fc40000004100 */
[C---:B------:R-:W-:Y:S01]  /*141c0*/  FMUL.FTZ R32, R42.reuse, R59 ;  /* 0x0000003b2a207220 */ /* 0x040fe20000410000 */
[----:B------:R-:W-:Y:S02]  /*141d0*/  HADD2.F32 R31, -RZ, R30.H0_H0 ;  /* 0x2000001eff1f7230 */ /* 0x000fe40000004100 */
[-C--:B------:R-:W-:Y:S01]  /*141e0*/  FMUL.FTZ R42, R42, R51.reuse ;  /* 0x000000332a2a7220 */ /* 0x080fe20000410000 */
[----:B------:R-:W-:Y:S02]  /*141f0*/  HADD2.F32 R6, -RZ, R28.H0_H0 ;  /* 0x2000001cff067230 */ /* 0x000fe40000004100 */
[C---:B------:R-:W-:Y:S01]  /*14200*/  FFMA.FTZ R68, R27.reuse, R51, -R32 ;  /* 0x000000331b447223 */ /* 0x040fe20000010820 */
[----:B------:R-:W-:Y:S02]  /*14210*/  HADD2.F32 R21, -RZ, R7.H0_H0 ;  /* 0x20000007ff157230 */ /* 0x000fe40000004100 */
[----:B------:R-:W-:Y:S01]  /*14220*/  FFMA.FTZ R70, R27, R59, R42 ;  /* 0x0000003b1b467223 */ /* 0x000fe2000001002a */
[----:B------:R-:W-:-:S02]  /*14230*/  HADD2.F32 R4, -RZ, R24.H0_H0 ;  /* 0x20000018ff047230 */ /* 0x000fc40000004100 */
[C---:B------:R-:W-:Y:S01]  /*14240*/  FMUL.FTZ R41, R6.reuse, R31 ;  /* 0x0000001f06297220 */ /* 0x040fe20000410000 */
[----:B------:R-:W-:Y:S02]  /*14250*/  HADD2.F32 R27, -RZ, R30.H1_H1 ;  /* 0x3000001eff1b7230 */ /* 0x000fe40000004100 */
[----:B------:R-:W-:Y:S01]  /*14260*/  FMUL.FTZ R6, R6, R21 ;  /* 0x0000001506067220 */ /* 0x000fe20000410000 */
[----:B------:R-:W-:Y:S01]  /*14270*/  HADD2.F32 R28, -RZ, R28.H1_H1 ;  /* 0x3000001cff1c7230 */ /* 0x000fe20000004100 */
[----:B------:R-:W-:Y:S01]  /*14280*/  F2FP.F16.E4M3.UNPACK_B R50, R50 ;  /* 0x00000032ff32723e */ /* 0x000fe200020006ff */
[----:B------:R-:W-:Y:S02]  /*14290*/  HADD2.F32 R7, -RZ, R7.H1_H1 ;  /* 0x30000007ff077230 */ /* 0x000fe40000004100 */
[----:B------:R-:W-:Y:S01]  /*142a0*/  FFMA.FTZ R42, R4, R31, R6 ;  /* 0x0000001f042a7223 */ /* 0x000fe20000010006 */
[----:B------:R-:W-:Y:S01]  /*142b0*/  HADD2.F32 R24, -RZ, R24.H1_H1 ;  /* 0x30000018ff187230 */ /* 0x000fe20000004100 */
[----:B------:R-:W-:Y:S01]  /*142c0*/  F2FP.F16.E4M3.UNPACK_B R44, R44 ;  /* 0x0000002cff2c723e */ /* 0x000fe200020006ff */
[----:B------:R-:W-:Y:S01]  /*142d0*/  FMUL.FTZ R31, R28, R27 ;  /* 0x0000001b1c1f7220 */ /* 0x000fe20000410000 */
[----:B------:R-:W-:Y:S01]  /*142e0*/  FFMA.FTZ R32, R4, R21, -R41 ;  /* 0x0000001504207223 */ /* 0x000fe20000010829 */
[----:B------:R-:W-:Y:S01]  /*142f0*/  FMUL.FTZ R28, R28, R7 ;  /* 0x000000071c1c7220 */ /* 0x000fe20000410000 */
[----:B------:R-:W-:-:S02]  /*14300*/  HADD2.F32 R21, -RZ, R50.H0_H0 ;  /* 0x20000032ff157230 */ /* 0x000fc40000004100 */
[C---:B------:R-:W-:Y:S01]  /*14310*/  FFMA.FTZ R43, R24.reuse, R7, -R31 ;  /* 0x00000007182b7223 */ /* 0x040fe2000001081f */
[--C-:B------:R-:W-:Y:S02]  /*14320*/  HADD2.F32 R6, -RZ, R29.reuse.H0_H0 ;  /* 0x2000001dff067230 */ /* 0x100fe40000004100 */
[----:B------:R-:W-:Y:S01]  /*14330*/  FFMA.FTZ R45, R24, R27, R28 ;  /* 0x0000001b182d7223 */ /* 0x000fe2000001001c */
[----:B------:R-:W-:Y:S01]  /*14340*/  HADD2.F32 R7, -RZ, R44.H0_H0 ;  /* 0x2000002cff077230 */ /* 0x000fe20000004100 */
[----:B------:R-:W-:Y:S01]  /*14350*/  F2FP.F16.E4M3.UNPACK_B R24, R58.H1 ;  /* 0x0000003aff18723e */ /* 0x000fe200030006ff */
        /* <DEDUP_REMOVED lines=8> */
[----:B------:R-:W-:Y:S01]  /*143e0*/  HADD2.F32 R3, -RZ, R3.H1_H1 ;  /* 0x30000003ff037230 */ /* 0x000fe20000004100 */
[----:B------:R-:W-:Y:S01]  /*143f0*/  F2FP.F16.E4M3.UNPACK_B R26, R26.H1 ;  /* 0x0000001aff1a723e */ /* 0x000fe200030006ff */
[C---:B------:R-:W-:Y:S01]  /*14400*/  FFMA.FTZ R28, R4.reuse, R7, -R27 ;  /* 0x00000007041c7223 */ /* 0x040fe2000001081b */
[----:B------:R-:W-:Y:S01]  /*14410*/  FFMA.FTZ R31, R4, R21, R31 ;  /* 0x00000015041f7223 */ /* 0x000fe2000001001f */
[----:B------:R-:W-:Y:S01]  /*14420*/  F2FP.F16.E4M3.UNPACK_B R6, R47.H1 ;  /* 0x0000002fff06723e */ /* 0x000fe200030006ff */
[-C--:B------:R-:W-:Y:S01]  /*14430*/  FMUL.FTZ R29, R29, R44.reuse ;  /* 0x0000002c1d1d7220 */ /* 0x080fe20000410000 */
[----:B------:R-:W-:Y:S02]  /*14440*/  HADD2.F32 R27, -RZ, R24.H0_H0 ;  /* 0x20000018ff1b7230 */ /* 0x000fe40000004100 */
[----:B------:R-:W-:Y:S01]  /*14450*/  FFMA.FTZ R41, R3, R44, -R30 ;  /* 0x0000002c03297223 */ /* 0x000fe2000001081e */
[----:B------:R-:W-:-:S02]  /*14460*/  HADD2.F32 R4, -RZ, R40.H0_H0 ;  /* 0x20000028ff047230 */ /* 0x000fc40000004100 */
[----:B------:R-:W-:Y:S01]  /*14470*/  FFMA.FTZ R50, R3, R50, R29 ;  /* 0x0000003203327223 */ /* 0x000fe2000001001d */
[--C-:B------:R-:W-:Y:S01]  /*14480*/  HADD2.F32 R7, -RZ, R6.reuse.H0_H0 ;  /* 0x20000006ff077230 */ /* 0x100fe20000004100 */
[----:B------:R-:W-:Y:S01]  /*14490*/  F2FP.F16.E4M3.UNPACK_B R58, R58 ;  /* 0x0000003aff3a723e */ /* 0x000fe200020006ff */
[----:B------:R-:W-:Y:S02]  /*144a0*/  HADD2.F32 R21, -RZ, R6.H1_H1 ;  /* 0x30000006ff157230 */ /* 0x000fe40000004100 */
[C---:B------:R-:W-:Y:S01]  /*144b0*/  FMUL.FTZ R6, R4.reuse, R27 ;  /* 0x0000001b04067220 */ /* 0x040fe20000410000 */
[----:B------:R-:W-:Y:S02]  /*144c0*/  HADD2.F32 R3, -RZ, R26.H0_H0 ;  /* 0x2000001aff037230 */ /* 0x000fe40000004100 */
[----:B------:R-:W-:Y:S01]  /*144d0*/  FMUL.FTZ R4, R4, R7 ;  /* 0x0000000704047220 */ /* 0x000fe20000410000 */
[----:B------:R-:W-:Y:S01]  /*144e0*/  HADD2.F32 R29, -RZ, R24.H1_H1 ;  /* 0x30000018ff1d7230 */ /* 0x000fe20000004100 */
[----:B------:R-:W-:Y:S01]  /*144f0*/  F2FP.F16.E4M3.UNPACK_B R47, R47 ;  /* 0x0000002fff2f723e */ /* 0x000fe200020006ff */
[----:B------:R-:W-:-:S02]  /*14500*/  HADD2.F32 R40, -RZ, R40.H1_H1 ;  /* 0x30000028ff287230 */ /* 0x000fc40000004100 */
[C---:B------:R-:W-:Y:S01]  /*14510*/  FFMA.FTZ R30, R3.reuse, R7, -R6 ;  /* 0x00000007031e7223 */ /* 0x040fe20000010806 */
[----:B------:R-:W-:Y:S02]  /*14520*/  HADD2.F32 R26, -RZ, R26.H1_H1 ;  /* 0x3000001aff1a7230 */ /* 0x000fe40000004100 */
[----:B------:R-:W-:Y:S01]  /*14530*/  FFMA.FTZ R27, R3, R27, R4 ;  /* 0x0000001b031b7223 */ /* 0x000fe20000010004 */
[----:B------:R-:W-:Y:S02]  /*14540*/  HADD2.F32 R4, -RZ, R33.H0_H0 ;  /* 0x20000021ff047230 */ /* 0x000fe40000004100 */
[C---:B------:R-:W-:Y:S01]  /*14550*/  FMUL.FTZ R7, R40.reuse, R29 ;  /* 0x0000001d28077220 */ /* 0x040fe20000410000 */
[----:B------:R-:W-:Y:S02]  /*14560*/  HADD2.F32 R6, -RZ, R47.H0_H0 ;  /* 0x2000002fff067230 */ /* 0x000fe40000004100 */
[----:B------:R-:W-:Y:S01]  /*14570*/  FMUL.FTZ R40, R40, R21 ;  /* 0x0000001528287220 */ /* 0x000fe20000410000 */
[----:B------:R-:W-:-:S02]  /*14580*/  HADD2.F32 R33, -RZ, R33.H1_H1 ;  /* 0x30000021ff217230 */ /* 0x000fc40000004100 */
[C---:B------:R-:W-:Y:S01]  /*14590*/  FFMA.FTZ R51, R26.reuse, R21, -R7 ;  /* 0x000000151a337223 */ /* 0x040fe20000010807 */
[--C-:B------:R-:W-:Y:S02]  /*145a0*/  HADD2.F32 R7, -RZ, R58.reuse.H0_H0 ;  /* 0x2000003aff077230 */ /* 0x100fe40000004100 */
[----:B------:R-:W-:Y:S01]  /*145b0*/  FFMA.FTZ R40, R26, R29, R40 ;  /* 0x0000001d1a287223 */ /* 0x000fe20000010028 */
[----:B------:R-:W-:Y:S01]  /*145c0*/  HADD2.F32 R58, -RZ, R58.H1_H1 ;  /* 0x3000003aff3a7230 */ /* 0x000fe20000004100 */
[----:B------:R-:W-:Y:S01]  /*145d0*/  F2FP.SATFINITE.E4M3.F32.PACK_AB_MERGE_C R55, R55, R64, RZ ;  /* 0x000000403737723e */ /* 0x000fe200048070ff */
[----:B------:R-:W-:Y:S02]  /*145e0*/  HADD2.F32 R47, -RZ, R47.H1_H1 ;  /* 0x3000002fff2f7230 */ /* 0x000fe40000004100 */
[C---:B------:R-:W-:Y:S01]  /*145f0*/  FMUL.FTZ R24, R4.reuse, R7 ;  /* 0x0000000704187220 */ /* 0x040fe20000410000 */
[--C-:B------:R-:W-:Y:S02]  /*14600*/  HADD2.F32 R3, -RZ, R20.reuse.H0_H0 ;  /* 0x20000014ff037230 */ /* 0x100fe40000004100 */
[----:B------:R-:W-:Y:S01]  /*14610*/  FMUL.FTZ R4, R4, R6 ;  /* 0x0000000604047220 */ /* 0x000fe20000410000 */
        /* <DEDUP_REMOVED lines=14> */
[----:B------:R-:W-:Y:S02]  /*14700*/  F2FP.SATFINITE.E4M3.F32.PACK_AB_MERGE_C R5, R60, R5, R55 ;  /* 0x000000053c05723e */ /* 0x000fe40004807037 */
[----:B------:R-:W-:-:S02]  /*14710*/  F2FP.SATFINITE.E4M3.F32.PACK_AB_MERGE_C R7, R66, R61, R7 ;  /* 0x0000003d4207723e */ /* 0x000fc40004807007 */
[----:B------:R-:W-:Y:S02]  /*14720*/  F2FP.SATFINITE.E4M3.F32.PACK_AB_MERGE_C R4, R41, R28, R4 ;  /* 0x0000001c2904723e */ /* 0x000fe40004807004 */
[----:B------:R-:W-:Y:S02]  /*14730*/  F2FP.SATFINITE.E4M3.F32.PACK_AB_MERGE_C R6, R21, R6, R30 ;  /* 0x000000061506723e */ /* 0x000fe4000480701e */
[----:B------:R-:W-:Y:S02]  /*14740*/  F2FP.SATFINITE.E4M3.F32.PACK_AB_MERGE_C R25, R62, R25, R53 ;  /* 0x000000193e19723e */ /* 0x000fe40004807035 */
[----:B------:R-:W-:Y:S01]  /*14750*/  F2FP.SATFINITE.E4M3.F32.PACK_AB_MERGE_C R27, R63, R46, R67 ;  /* 0x0000002e3f1b723e */ /* 0x000fe20004807043 */
[----:B------:R2:W-:Y:S01]  /*14760*/  STS.128 [R69+0x20400], R4 ;  /* 0x0204000445007388 */ /* 0x0005e20000000c00 */
[----:B------:R-:W-:Y:S02]  /*14770*/  F2FP.SATFINITE.E4M3.F32.PACK_AB_MERGE_C R24, R50, R31, R24 ;  /* 0x0000001f3218723e */ /* 0x000fe40004807018 */
[----:B------:R-:W-:-:S05]  /*14780*/  F2FP.SATFINITE.E4M3.F32.PACK_AB_MERGE_C R26, R33, R26, R40 ;  /* 0x0000001a211a723e */ /* 0x000fca0004807028 */
[----:B------:R2:W-:Y:S02]  /*14790*/  STS.128 [R0+0x20400], R24 ;  /* 0x0204001800007388 */ /* 0x0005e40000000c00 */
.L_x_2489:
[----:B------:R-:W-:Y:S05]  /*147a0*/  BSYNC B1 ;  /* 0x0000000000017941 */ /* 0x000fea0003800000 */
.L_x_2488:
[----:B------:R-:W-:Y:S04]  /*147b0*/  BSSY B1, `(.L_x_2490) ;  /* 0x0000106000017945 */ /* 0x000fe80003800000 */
[----:B------:R-:W-:Y:S05]  /*147c0*/  @P1 BRA `(.L_x_2491) ;  /* 0x0000001000101947 */ /* 0x000fea0003800000 */
[----:B-12---:R-:W2:Y:S04]  /*147d0*/  LDL R26, [R1+0x34] ;  /* 0x00003400011a7983 */ /* 0x006ea80000100800 */
[----:B------:R-:W3:Y:S01]  /*147e0*/  LDL R61, [R1+0x70] ;  /* 0x00007000013d7983 */ /* 0x000ee20000100800 */
[----:B------:R-:W-:Y:S02]  /*147f0*/  IADD3 R21, R19, 0x40, RZ ;  /* 0x0000004013157810 */ /* 0x000fe40007ffe0ff */
[----:B-----5:R-:W-:Y:S02]  /*14800*/  LEA.HI R7, R57, R54, RZ, 0x1c ;  /* 0x0000003639077211 */ /* 0x020fe400078fe0ff */
[----:B------:R-:W-:Y:S01]  /*14810*/  SHF.R.U32.HI R0, RZ, 0x8, R34 ;  /* 0x00000008ff007819 */ /* 0x000fe20000011622 */
[----:B------:R-:W-:Y:S01]  /*14820*/  IMAD.SHL.U32 R21, R21, 0x80, RZ ;  /* 0x0000008015157824 */ /* 0x000fe200078e00ff */
[----:B------:R-:W-:Y:S01]  /*14830*/  SHF.R.S32.HI R24, RZ, 0x1f, R7 ;  /* 0x0000001fff187819 */ /* 0x000fe20000011407 */
[----:B------:R-:W-:Y:S01]  /*14840*/  IMAD.SHL.U32 R20, R7, 0x10, RZ ;  /* 0x0000001007147824 */ /* 0x000fe200078e00ff */
[----:B0-----:R-:W-:-:S02]  /*14850*/  LOP3.LUT R3, R0, 0xff, RZ, 0xc0, !PT ;  /* 0x000000ff00037812 */ /* 0x001fc400078ec0ff */
[----:B------:R-:W-:Y:S02]  /*14860*/  LOP3.LUT R21, R21, 0x380, RZ, 0xc0, !PT ;  /* 0x0000038015157812 */ /* 0x000fe400078ec0ff */
[----:B------:R-:W-:Y:S02]  /*14870*/  LOP3.LUT R4, R34, 0xff, RZ, 0xc0, !PT ;  /* 0x000000ff22047812 */ /* 0x000fe400078ec0ff */
[----:B------:R-:W-:Y:S02]  /*14880*/  SHF.R.U32.HI R25, RZ, 0x3, R21 ;  /* 0x00000003ff197819 */ /* 0x000fe40000011615 */
[----:B------:R-:W-:Y:S02]  /*14890*/  LOP3.LUT R0, R21, 0x70, R20, 0xf8, !PT ;  /* 0x0000007015007812 */ /* 0x000fe400078ef814 */
[----:B------:R-:W-:Y:S02]  /*148a0*/  LEA.HI R21, R24, R7, RZ, 0x3 ;  /* 0x0000000718157211 */ /* 0x000fe400078f18ff */
[----:B------:R-:W-:-:S02]  /*148b0*/  PRMT R20, R3, 0x7604, R4 ;  /* 0x0000760403147816 */ /* 0x000fc40000000004 */
[----:B------:R-:W-:Y:S01]  /*148c0*/  SHF.R.U32.HI R3, RZ, 0x8, R36 ;  /* 0x00000008ff037819 */ /* 0x000fe20000011624 */
[----:B------:R-:W-:Y:S01]  /*148d0*/  IMAD.SHL.U32 R21, R21, 0x800, RZ ;  /* 0x0000080015157824 */ /* 0x000fe200078e00ff */
[----:B------:R-:W-:Y:S02]  /*148e0*/  LOP3.LUT R4, R36, 0xff, RZ, 0xc0, !PT ;  /* 0x000000ff24047812 */ /* 0x000fe400078ec0ff */
[----:B------:R-:W-:Y:S02]  /*148f0*/  LOP3.LUT R3, R3, 0xff, RZ, 0xc0, !PT ;  /* 0x000000ff03037812 */ /* 0x000fe400078ec0ff */
[----:B------:R-:W-:Y:S02]  /*14900*/  LOP3.LUT R0, R0, R25, RZ, 0x3c, !PT ;  /* 0x0000001900007212 */ /* 0x000fe400078e3cff */
[----:B------:R-:W-:Y:S02]  /*14910*/  SHF.R.U32.HI R7, RZ, 0x8, R38 ;  /* 0x00000008ff077819 */ /* 0x000fe40000011626 */
[----:B------:R-:W-:-:S02]  /*14920*/  LOP3.LUT R21, R21, 0xffffc000, RZ, 0xc0, !PT ;  /* 0xffffc00015157812 */ /* 0x000fc400078ec0ff */
[----:B------:R-:W-:Y:S02]  /*14930*/  PRMT R30, R3, 0x7604, R4 ;  /* 0x00007604031e7816 */ /* 0x000fe40000000004 */
[----:B------:R-:W-:Y:S02]  /*14940*/  SHF.R.U32.HI R5, RZ, 0x8, R35 ;  /* 0x00000008ff057819 */ /* 0x000fe40000011623 */
[----:B------:R-:W-:Y:S02]  /*14950*/  LOP3.LUT R24, R38, 0xff, RZ, 0xc0, !PT ;  /* 0x000000ff26187812 */ /* 0x000fe400078ec0ff */
[----:B------:R-:W-:Y:S02]  /*14960*/  LOP3.LUT R7, R7, 0xff, RZ, 0xc0, !PT ;  /* 0x000000ff07077812 */ /* 0x000fe400078ec0ff */
[----:B------:R-:W-:Y:S02]  /*14970*/  LOP3.LUT R6, R35, 0xff, RZ, 0xc0, !PT ;  /* 0x000000ff23067812 */ /* 0x000fe400078ec0ff */
[----:B------:R-:W-:-:S02]  /*14980*/  LOP3.LUT R5, R5, 0xff, RZ, 0xc0, !PT ;  /* 0x000000ff05057812 */ /* 0x000fc400078ec0ff */
[----:B------:R-:W-:Y:S02]  /*14990*/  PRMT R33, R7, 0x7604, R24 ;  /* 0x0000760407217816 */ /* 0x000fe40000000018 */
[----:B------:R-:W-:Y:S02]  /*149a0*/  SHF.R.U32.HI R24, RZ, 0x8, R48 ;  /* 0x00000008ff187819 */ /* 0x000fe40000011630 */
[----:B------:R-:W-:Y:S02]  /*149b0*/  PRMT R28, R5, 0x7604, R6 ;  /* 0x00007604051c7816 */ /* 0x000fe40000000006 */
[----:B------:R-:W-:Y:S02]  /*149c0*/  SHF.R.U32.HI R5, RZ, 0x8, R37 ;  /* 0x00000008ff057819 */ /* 0x000fe40000011625 */
[----:B------:R-:W-:Y:S02]  /*149d0*/  LOP3.LUT R25, R48, 0xff, RZ, 0xc0, !PT ;  /* 0x000000ff30197812 */ /* 0x000fe400078ec0ff */
        /* <DEDUP_REMOVED lines=13> */
[----:B------:R-:W-:Y:S02]  /*14ab0*/  LOP3.LUT R30, R30, 0xff, RZ, 0xc0, !PT ;  /* 0x000000ff1e1e7812 */ /* 0x000fe400078ec0ff */
[----:B------:R-:W-:Y:S02]  /*14ac0*/  SHF.R.U32.HI R32, RZ, 0x10, R49 ;  /* 0x00000010ff207819 */ /* 0x000fe40000011631 */
[----:B------:R-:W-:Y:S02]  /*14ad0*/  PRMT R45, R30, 0x7054, R45 ;  /* 0x000070541e2d7816 */ /* 0x000fe4000000002d */
[----:B------:R-:W-:Y:S02]  /*14ae0*/  LOP3.LUT R32, R32, 0xff, RZ, 0xc0, !PT ;  /* 0x000000ff20207812 */ /* 0x000fe400078ec0ff */
[----:B------:R-:W-:Y:S02]  /*14af0*/  LOP3.LUT R42, R31, 0xff000000, R37, 0xf8, !PT ;  /* 0xff0000001f2a7812 */ /* 0x000fe400078ef825 */
[----:B------:R-:W-:-:S02]  /*14b00*/  LOP3.LUT R44, R45, 0xff000000, R48, 0xf8, !PT ;  /* 0xff0000002d2c7812 */ /* 0x000fc400078ef830 */
[----:B--2---:R-:W-:Y:S02]  /*14b10*/  IADD3 R3, R0, R21, R26 ;  /* 0x0000001500037210 */ /* 0x004fe40007ffe01a */
[----:B------:R-:W-:Y:S02]  /*14b20*/  SHF.R.U32.HI R0, RZ, 0x8, R39 ;  /* 0x00000008ff007819 */ /* 0x000fe40000011627 */
[----:B------:R-:W-:Y:S01]  /*14b30*/  LOP3.LUT R21, R39, 0xff, RZ, 0xc0, !PT ;  /* 0x000000ff27157812 */ /* 0x000fe200078ec0ff */
[----:B---3--:R-:W0:Y:S01]  /*14b40*/  LDS.128 R4, [R61+0x20400] ;  /* 0x020400003d047984 */ /* 0x008e220000000c00 */
[----:B------:R-:W-:Y:S02]  /*14b50*/  SHF.R.U32.HI R26, RZ, 0x8, R49 ;  /* 0x00000008ff1a7819 */ /* 0x000fe40000011631 */
[----:B------:R-:W-:Y:S02]  /*14b60*/  LOP3.LUT R0, R0, 0xff, RZ, 0xc0, !PT ;  /* 0x000000ff00007812 */ /* 0x000fe400078ec0ff */
[----:B------:R-:W-:-:S02]  /*14b70*/  LOP3.LUT R26, R26, 0xff, RZ, 0xc0, !PT ;  /* 0x000000ff1a1a7812 */ /* 0x000fc400078ec0ff */
[----:B------:R-:W-:Y:S01]  /*14b80*/  PRMT R41, R0, 0x7604, R21 ;  /* 0x0000760400297816 */ /* 0x000fe20000000015 */
[----:B------:R-:W-:Y:S01]  /*14b90*/  IMAD.IADD R0, R18, 0x1, R3 ;  /* 0x0000000112007824 */ /* 0x000fe200078e0203 */
[----:B------:R-:W-:Y:S02]  /*14ba0*/  PRMT R47, R26, 0x7604, R27 ;  /* 0x000076041a2f7816 */ /* 0x000fe4000000001b */
[----:B------:R-:W-:Y:S02]  /*14bb0*/  SHF.R.U32.HI R21, RZ, 0x10, R35 ;  /* 0x00000010ff157819 */ /* 0x000fe40000011623 */
[----:B------:R-:W1:Y:S01]  /*14bc0*/  LDS.128 R24, [R0+0x20400] ;  /* 0x0204000000187984 */ /* 0x000e620000000c00 */
[----:B------:R-:W-:Y:S02]  /*14bd0*/  SHF.R.U32.HI R3, RZ, 0x10, R34 ;  /* 0x00000010ff037819 */ /* 0x000fe40000011622 */
[----:B------:R-:W-:Y:S02]  /*14be0*/  LOP3.LUT R21, R21, 0xff, RZ, 0xc0, !PT ;  /* 0x000000ff15157812 */ /* 0x000fe400078ec0ff */
[----:B------:R-:W-:-:S02]  /*14bf0*/  LOP3.LUT R3, R3, 0xff, RZ, 0xc0, !PT ;  /* 0x000000ff03037812 */ /* 0x000fc400078ec0ff */
[----:B------:R-:W-:Y:S02]  /*14c00*/  PRMT R21, R21, 0x7054, R28 ;  /* 0x0000705415157816 */ /* 0x000fe4000000001c */
[----:B------:R-:W-:Y:S02]  /*14c10*/  SHF.R.U32.HI R28, RZ, 0x10, R39 ;  /* 0x00000010ff1c7819 */ /* 0x000fe40000011627 */
[----:B------:R-:W-:Y:S02]  /*14c20*/  PRMT R3, R3, 0x7054, R20 ;  /* 0x0000705403037816 */ /* 0x000fe40000000014 */
[----:B------:R-:W-:Y:S02]  /*14c30*/  LOP3.LUT R28, R28, 0xff, RZ, 0xc0, !PT ;  /* 0x000000ff1c1c7812 */ /* 0x000fe400078ec0ff */
[----:B------:R-:W-:Y:S02]  /*14c40*/  SHF.R.U32.HI R20, RZ, 0x10, R38 ;  /* 0x00000010ff147819 */ /* 0x000fe40000011626 */
[----:B------:R-:W-:-:S02]  /*14c50*/  PRMT R43, R28, 0x7054, R41 ;  /* 0x000070541c2b7816 */ /* 0x000fc40000000029 */
[----:B------:R-:W-:Y:S02]  /*14c60*/  LOP3.LUT R35, R21, 0xff000000, R35, 0xf8, !PT ;  /* 0xff00000015237812 */ /* 0x000fe400078ef823 */
[----:B------:R-:W-:Y:S02]  /*14c70*/  LOP3.LUT R43, R43, 0xff000000, R39, 0xf8, !PT ;  /* 0xff0000002b2b7812 */ /* 0x000fe400078ef827 */
[----:B------:R-:W-:Y:S02]  /*14c80*/  LOP3.LUT R20, R20, 0xff, RZ, 0xc0, !PT ;  /* 0x000000ff14147812 */ /* 0x000fe400078ec0ff */
[----:B------:R-:W-:Y:S02]  /*14c90*/  LOP3.LUT R41, R29, 0xff000000, R36, 0xf8, !PT ;  /* 0xff0000001d297812 */ /* 0x000fe400078ef824 */
[----:B------:R-:W-:Y:S02]  /*14ca0*/  F2FP.F16.E4M3.UNPACK_B R36, R35 ;  /* 0x00000023ff24723e */ /* 0x000fe400020006ff */
[----:B------:R-:W-:-:S02]  /*14cb0*/  F2FP.F16.E4M3.UNPACK_B R39, R43 ;  /* 0x0000002bff27723e */ /* 0x000fc400020006ff */
[----:B------:R-:W-:Y:S01]  /*14cc0*/  PRMT R33, R20, 0x7054, R33 ;  /* 0x0000705414217816 */ /* 0x000fe20000000021 */
[----:B------:R-:W-:Y:S01]  /*14cd0*/  HADD2.F32 R37, -RZ, R36.H0_H0 ;  /* 0x20000024ff257230 */ /* 0x000fe20000004100 */
[----:B------:R-:W-:Y:S01]  /*14ce0*/  PRMT R47, R32, 0x7054, R47 ;  /* 0x00007054202f7816 */ /* 0x000fe2000000002f */
[----:B------:R-:W-:Y:S01]  /*14cf0*/  HADD2.F32 R45, -RZ, R39.H0_H0 ;  /* 0x20000027ff2d7230 */ /* 0x000fe20000004100 */
[----:B0-----:R-:W-:Y:S02]  /*14d00*/  F2FP.F16.E4M3.UNPACK_B R20, R5 ;  /* 0x00000005ff14723e */ /* 0x001fe400020006ff */
[-C--:B------:R-:W-:Y:S02]  /*14d10*/  F2FP.F16.E4M3.UNPACK_B R28, R7.reuse ;  /* 0x00000007ff1c723e */ /* 0x080fe400020006ff */
[----:B------:R-:W-:Y:S02]  /*14d20*/  F2FP.F16.E4M3.UNPACK_B R29, R7.H1 ;  /* 0x00000007ff1d723e */ /* 0x000fe400030006ff */
[----:B-1----:R-:W-:-:S02]  /*14d30*/  F2FP.F16.E4M3.UNPACK_B R30, R25 ;  /* 0x00000019ff1e723e */ /* 0x002fc400020006ff */
[-C--:B------:R-:W-:Y:S02]  /*14d40*/  F2FP.F16.E4M3.UNPACK_B R7, R6.reuse ;  /* 0x00000006ff07723e */ /* 0x080fe400020006ff */
[----:B------:R-:W-:Y:S01]  /*14d50*/  F2FP.F16.E4M3.UNPACK_B R21, R6.H1 ;  /* 0x00000006ff15723e */ /* 0x000fe200030006ff */
[----:B------:R-:W-:Y:S01]  /*14d60*/  HADD2.F32 R32, -RZ, R30.H0_H0 ;  /* 0x2000001eff207230 */ /* 0x000fe20000004100 */
[----:B------:R-:W-:Y:S01]  /*14d70*/  LOP3.LUT R48, R47, 0xff000000, R49, 0xf8, !PT ;  /* 0xff0000002f307812 */ /* 0x000fe200078ef831 */
[----:B------:R-:W-:Y:S01]  /*14d80*/  HADD2.F32 R6, -RZ, R20.H0_H0 ;  /* 0x20000014ff067230 */ /* 0x000fe20000004100 */
[----:B------:R-:W-:Y:S01]  /*14d90*/  F2FP.F16.E4M3.UNPACK_B R31, R25.H1 ;  /* 0x00000019ff1f723e */ /* 0x000fe200030006ff */
[----:B------:R-:W-:Y:S02]  /*14da0*/  HADD2.F32 R30, -RZ, R30.H1_H1 ;  /* 0x3000001eff1e7230 */ /* 0x000fe40000004100 */
[C---:B------:R-:W-:Y:S01]  /*14db0*/  FMUL.FTZ R50, R32.reuse, R37 ;  /* 0x0000002520327220 */ /* 0x040fe20000410000 */
[----:B------:R-:W-:Y:S01]  /*14dc0*/  FMUL.FTZ R47, R32, R45 ;  /* 0x0000002d202f7220 */ /* 0x000fe20000410000 */
[----:B------:R-:W-:Y:S01]  /*14dd0*/  F2FP.F16.E4M3.UNPACK_B R43, R43.H1 ;  /* 0x0000002bff2b723e */ /* 0x000fe200030006ff */
[----:B------:R-:W-:-:S02]  /*14de0*/  HADD2.F32 R20, -RZ, R20.H1_H1 ;  /* 0x30000014ff147230 */ /* 0x000fc40000004100 */
[C---:B------:R-:W-:Y:S01]  /*14df0*/  FFMA.FTZ R50, R6.reuse, R45, R50 ;  /* 0x0000002d06327223 */ /* 0x040fe20000010032 */
[----:B------:R-:W-:Y:S01]  /*14e00*/  FFMA.FTZ R46, R6, R37, -R47 ;  /* 0x00000025062e7223 */ /* 0x000fe2000001082f */
[----:B------:R-:W-:Y:S01]  /*14e10*/  HADD2.F32 R45, -RZ, R39.H1_H1 ;  /* 0x30000027ff2d7230 */ /* 0x000fe20000004100 */
[----:B------:R-:W-:Y:S01]  /*14e20*/  F2FP.F16.E4M3.UNPACK_B R35, R35.H1 ;  /* 0x00000023ff23723e */ /* 0x000fe200030006ff */
[----:B------:R-:W-:Y:S01]  /*14e30*/  HADD2.F32 R37, -RZ, R36.H1_H1 ;  /* 0x30000024ff257230 */ /* 0x000fe20000004100 */
[----:B------:R-:W-:Y:S01]  /*14e40*/  LOP3.LUT R40, R3, 0xff000000, R34, 0xf8, !PT ;  /* 0xff00000003287812 */ /* 0x000fe200078ef822 */
[----:B------:R-:W-:Y:S01]  /*14e50*/  HADD2.F32 R47, -RZ, R43.H0_H0 ;  /* 0x2000002bff2f7230 */ /* 0x000fe20000004100 */
[----:B------:R-:W-:Y:S01]  /*14e60*/  LOP3.LUT R38, R33, 0xff000000, R38, 0xf8, !PT ;  /* 0xff00000021267812 */ /* 0x000fe200078ef826 */
[----:B------:R-:W-:Y:S01]  /*14e70*/  HADD2.F32 R39, -RZ, R35.H0_H0 ;  /* 0x20000023ff277230 */ /* 0x000fe20000004100 */
[----:B------:R-:W-:Y:S01]  /*14e80*/  F2FP.F16.E4M3.UNPACK_B R33, R27 ;  /* 0x0000001bff21723e */ /* 0x000fe200020006ff */
[C---:B------:R-:W-:Y:S01]  /*14e90*/  FMUL.FTZ R49, R30.reuse, R45 ;  /* 0x0000002d1e317220 */ /* 0x040fe20000410000 */
[----:B------:R-:W-:Y:S01]  /*14ea0*/  F2FP.F16.E4M3.UNPACK_B R34, R27.H1 ;  /* 0x0000001bff22723e */ /* 0x000fe200030006ff */
[-C--:B------:R-:W-:Y:S01]  /*14eb0*/  FMUL.FTZ R30, R30, R37.reuse ;  /* 0x000000251e1e7220 */ /* 0x080fe20000410000 */
[-C--:B------:R-:W-:Y:S01]  /*14ec0*/  F2FP.F16.E4M3.UNPACK_B R27, R26.reuse ;  /* 0x0000001aff1b723e */ /* 0x080fe200020006ff */
[C---:B------:R-:W-:Y:S01]  /*14ed0*/  FFMA.FTZ R49, R20.reuse, R37, -R49 ;  /* 0x0000002514317223 */ /* 0x040fe20000010831 */
[----:B------:R-:W-:Y:S01]  /*14ee0*/  F2FP.F16.E4M3.UNPACK_B R32, R26.H1 ;  /* 0x0000001aff20723e */ /* 0x000fe200030006ff */
[----:B------:R-:W-:Y:S01]  /*14ef0*/  HADD2.F32 R26, -RZ, R31.H0_H0 ;  /* 0x2000001fff1a7230 */ /* 0x000fe20000004100 */
[----:B------:R-:W-:Y:S01]  /*14f00*/  F2FP.F16.E4M3.UNPACK_B R5, R5.H1 ;  /* 0x00000005ff05723e */ /* 0x000fe200030006ff */
[----:B------:R-:W-:Y:S01]  /*14f10*/  FFMA.FTZ R45, R20, R45, R30 ;  /* 0x0000002d142d7223 */ /* 0x000fe2000001001e */
[----:B------:R-:W-:Y:S01]  /*14f20*/  F2FP.F16.E4M3.UNPACK_B R37, R48 ;  /* 0x00000030ff25723e */ /* 0x000fe200020006ff */
[----:B------:R-:W-:-:S02]  /*14f30*/  HADD2.F32 R20, -RZ, R33.H0_H0 ;  /* 0x20000021ff147230 */ /* 0x000fc40000004100 */
[C---:B------:R-:W-:Y:S01]  /*14f40*/  FMUL.FTZ R51, R26.reuse, R47 ;  /* 0x0000002f1a337220 */ /* 0x040fe20000410000 */
[----:B------:R-:W-:Y:S02]  /*14f50*/  HADD2.F32 R6, -RZ, R5.H0_H0 ;  /* 0x20000005ff067230 */ /* 0x000fe40000004100 */
[-C--:B------:R-:W-:Y:S01]  /*14f60*/  FMUL.FTZ R26, R26, R39.reuse ;  /* 0x000000271a1a7220 */ /* 0x080fe20000410000 */
[----:B------:R-:W-:Y:S01]  /*14f70*/  F2FP.F16.E4M3.UNPACK_B R30, R42 ;  /* 0x0000002aff1e723e */ /* 0x000fe200020006ff */
[----:B------:R-:W-:Y:S01]  /*14f80*/  HADD2.F32 R36, -RZ, R43.H1_H1 ;  /* 0x3000002bff247230 */ /* 0x000fe20000004100 */
[----:B------:R-:W-:Y:S01]  /*14f90*/  F2FP.F16.E4M3.UNPACK_B R48, R48.H1 ;  /* 0x00000030ff30723e */ /* 0x000fe200030006ff */
[C---:B------:R-:W-:Y:S01]  /*14fa0*/  FFMA.FTZ R51, R6.reuse, R39, -R51 ;  /* 0x0000002706337223 */ /* 0x040fe20000010833 */
[----:B------:R-:W-:Y:S01]  /*14fb0*/  FFMA.FTZ R47, R6, R47, R26 ;  /* 0x0000002f062f7223 */ /* 0x000fe2000001001a */
[----:B------:R-:W-:Y:S01]  /*14fc0*/  HADD2.F32 R26, -RZ, R35.H1_H1 ;  /* 0x30000023ff1a7230 */ /* 0x000fe20000004100 */
[----:B------:R-:W-:Y:S01]  /*14fd0*/  F2FP.F16.E4M3.UNPACK_B R42, R42.H1 ;  /* 0x0000002aff2a723e */ /* 0x000fe200030006ff */
[----:B------:R-:W-:Y:S01]  /*14fe0*/  HADD2.F32 R39, -RZ, R37.H0_H0 ;  /* 0x20000025ff277230 */ /* 0x000fe20000004100 */
[-C--:B------:R-:W-:Y:S01]  /*14ff0*/  F2FP.F16.E4M3.UNPACK_B R25, R24.reuse ;  /* 0x00000018ff19723e */ /* 0x080fe200020006ff */
[----:B------:R-:W-:Y:S01]  /*15000*/  HADD2.F32 R31, -RZ, R31.H1_H1 ;  /* 0x3000001fff1f7230 */ /* 0x000fe20000004100 */
[----:B------:R-:W-:Y:S01]  /*15010*/  F2FP.F16.E4M3.UNPACK_B R24, R24.H1 ;  /* 0x00000018ff18723e */ /* 0x000fe200030006ff */
[----:B------:R-:W-:-:S02]  /*15020*/  HADD2.F32 R35, -RZ, R30.H0_H0 ;  /* 0x2000001eff237230 */ /* 0x000fc40000004100 */
[C---:B------:R-:W-:Y:S01]  /*15030*/  FMUL.FTZ R43, R20.reuse, R39 ;  /* 0x00000027142b7220 */ /* 0x040fe20000410000 */
[----:B------:R-:W-:Y:S02]  /*15040*/  HADD2.F32 R5, -RZ, R5.H1_H1 ;  /* 0x30000005ff057230 */ /* 0x000fe40000004100 */
[C---:B------:R-:W-:Y:S01]  /*15050*/  FMUL.FTZ R56, R31.reuse, R36 ;  /* 0x000000241f387220 */ /* 0x040fe20000410000 */
[----:B------:R-:W-:Y:S02]  /*15060*/  HADD2.F32 R6, -RZ, R28.H0_H0 ;  /* 0x2000001cff067230 */ /* 0x000fe40000004100 */
[-C--:B------:R-:W-:Y:S01]  /*15070*/  FMUL.FTZ R20, R20, R35.reuse ;  /* 0x0000002314147220 */ /* 0x080fe20000410000 */
[-C--:B------:R-:W-:Y:S01]  /*15080*/  FMUL.FTZ R31, R31, R26.reuse ;  /* 0x0000001a1f1f7220 */ /* 0x080fe20000410000 */
[----:B------:R-:W-:Y:S01]  /*15090*/  FFMA.FTZ R56, R5, R26, -R56 ;  /* 0x0000001a05387223 */ /* 0x000fe20000010838 */
[----:B------:R-:W-:Y:S02]  /*150a0*/  HADD2.F32 R26, -RZ, R48.H0_H0 ;  /* 0x20000030ff1a7230 */ /* 0x000fe40000004100 */
[C---:B------:R-:W-:Y:S01]  /*150b0*/  FFMA.FTZ R43, R6.reuse, R35, -R43 ;  /* 0x00000023062b7223 */ /* 0x040fe2000001082b */
[----:B------:R-:W-:Y:S01]  /*150c0*/  FFMA.FTZ R53, R6, R39, R20 ;  /* 0x0000002706357223 */ /* 0x000fe20000010014 */
[----:B------:R-:W-:-:S02]  /*150d0*/  HADD2.F32 R6, -RZ, R34.H0_H0 ;  /* 0x20000022ff067230 */ /* 0x000fc40000004100 */
[----:B------:R-:W-:Y:S01]  /*150e0*/  FFMA.FTZ R36, R5, R36, R31 ;  /* 0x0000002405247223 */ /* 0x000fe2000001001f */
[----:B------:R-:W-:Y:S01]  /*150f0*/  HADD2.F32 R30, -RZ, R30.H1_H1 ;  /* 0x3000001eff1e7230 */ /* 0x000fe20000004100 */
[----:B------:R-:W-:Y:S01]  /*15100*/  F2FP.F16.E4M3.UNPACK_B R3, R4 ;  /* 0x00000004ff03723e */ /* 0x000fe200020006ff */
[----:B------:R-:W-:Y:S02]  /*15110*/  HADD2.F32 R37, -RZ, R37.H1_H1 ;  /* 0x30000025ff257230 */ /* 0x000fe40000004100 */
[----:B------:R-:W-:Y:S01]  /*15120*/  FMUL.FTZ R62, R6, R26 ;  /* 0x0000001a063e7220 */ /* 0x000fe20000410000 */
[----:B------:R-:W-:Y:S01]  /*15130*/  HADD2.F32 R33, -RZ, R33.H1_H1 ;  /* 0x30000021ff217230 */ /* 0x000fe20000004100 */
[----:B------:R-:W-:Y:S01]  /*15140*/  F2FP.F16.E4M3.UNPACK_B R4, R4.H1 ;  /* 0x00000004ff04723e */ /* 0x000fe200030006ff */
[----:B------:R-:W-:Y:S02]  /*15150*/  HADD2.F32 R20, -RZ, R42.H0_H0 ;  /* 0x2000002aff147230 */ /* 0x000fe40000004100 */
[----:B------:R-:W-:-:S02]  /*15160*/  HADD2.F32 R5, -RZ, R29.H0_H0 ;  /* 0x2000001dff057230 */ /* 0x000fc40000004100 */
[CC--:B------:R-:W-:Y:S01]  /*15170*/  FMUL.FTZ R31, R33.reuse, R37.reuse ;  /* 0x00000025211f7220 */ /* 0x0c0fe20000410000 */
[----:B------:R-:W-:Y:S02]  /*15180*/  HADD2.F32 R28, -RZ, R28.H1_H1 ;  /* 0x3000001cff1c7230 */ /* 0x000fe40000004100 */
[----:B------:R-:W-:Y:S01]  /*15190*/  FMUL.FTZ R60, R33, R30 ;  /* 0x0000001e213c7220 */ /* 0x000fe20000410000 */
[-C--:B------:R-:W-:Y:S01]  /*151a0*/  FMUL.FTZ R33, R6, R20.reuse ;  /* 0x0000001406217220 */ /* 0x080fe20000410000 */
[C---:B------:R-:W-:Y:S01]  /*151b0*/  FFMA.FTZ R62, R5.reuse, R20, -R62 ;  /* 0x00000014053e7223 */ /* 0x040fe2000001083e */
[----:B------:R-:W-:Y:S01]  /*151c0*/  F2FP.F16.E4M3.UNPACK_B R20, R40.H1 ;  /* 0x00000028ff14723e */ /* 0x000fe200030006ff */
[C---:B------:R-:W-:Y:S01]  /*151d0*/  FFMA.FTZ R58, R28.reuse, R30, -R31 ;  /* 0x0000001e1c3a7223 */ /* 0x040fe2000001081f */
[----:B------:R-:W-:Y:S01]  /*151e0*/  FFMA.FTZ R60, R28, R37, R60 ;  /* 0x000000251c3c7223 */ /* 0x000fe2000001003c */
[----:B------:R-:W-:Y:S01]  /*151f0*/  F2FP.F16.E4M3.UNPACK_B R28, R38.H1 ;  /* 0x00000026ff1c723e */ /* 0x000fe200030006ff */
[----:B------:R-:W-:Y:S01]  /*15200*/  FFMA.FTZ R55, R5, R26, R33 ;  /* 0x0000001a05377223 */ /* 0x000fe20000010021 */
[----:B------:R-:W-:Y:S01]  /*15210*/  HADD2.F32 R6, -RZ, R24.H0_H0 ;  /* 0x20000018ff067230 */ /* 0x000fe20000004100 */
[----:B------:R-:W-:Y:S01]  /*15220*/  F2FP.F16.E4M3.UNPACK_B R38, R38 ;  /* 0x00000026ff26723e */ /* 0x000fe200020006ff */
[----:B------:R-:W-:Y:S01]  /*15230*/  HADD2.F32 R26, -RZ, R20.H0_H0 ;  /* 0x20000014ff1a7230 */ /* 0x000fe20000004100 */
[----:B------:R-:W-:Y:S01]  /*15240*/  F2FP.F16.E4M3.UNPACK_B R40, R40 ;  /* 0x00000028ff28723e */ /* 0x000fe200020006ff */
[----:B------:R-:W-:-:S02]  /*15250*/  HADD2.F32 R42, -RZ, R42.H1_H1 ;  /* 0x3000002aff2a7230 */ /* 0x000fc40000004100 */
[----:B------:R-:W-:Y:S02]  /*15260*/  HADD2.F32 R48, -RZ, R48.H1_H1 ;  /* 0x30000030ff307230 */ /* 0x000fe40000004100 */
[----:B------:R-:W-:Y:S01]  /*15270*/  FMUL.FTZ R31, R6, R26 ;  /* 0x0000001a061f7220 */ /* 0x000fe20000410000 */
[----:B------:R-:W-:Y:S02]  /*15280*/  HADD2.F32 R34, -RZ, R34.H1_H1 ;  /* 0x30000022ff227230 */ /* 0x000fe40000004100 */
[----:B------:R-:W-:Y:S02]  /*15290*/  HADD2.F32 R30, -RZ, R28.H0_H0 ;  /* 0x2000001cff1e7230 */ /* 0x000fe40000004100 */
[----:B------:R-:W-:Y:S02]  /*152a0*/  HADD2.F32 R5, -RZ, R4.H0_H0 ;  /* 0x20000004ff057230 */ /* 0x000fe40000004100 */
[----:B------:R-:W-:Y:S01]  /*152b0*/  FMUL.FTZ R64, R34, R48 ;  /* 0x0000003022407220 */ /* 0x000fe20000410000 */
[----:B------:R-:W-:-:S02]  /*152c0*/  HADD2.F32 R29, -RZ, R29.H1_H1 ;  /* 0x3000001dff1d7230 */ /* 0x000fc40000004100 */
[----:B------:R-:W-:Y:S01]  /*152d0*/  FMUL.FTZ R33, R34, R42 ;  /* 0x0000002a22217220 */ /* 0x000fe20000410000 */
[-C--:B------:R-:W-:Y:S01]  /*152e0*/  FMUL.FTZ R34, R6, R30.reuse ;  /* 0x0000001e06227220 */ /* 0x080fe20000410000 */
[----:B------:R-:W-:Y:S01]  /*152f0*/  FFMA.FTZ R30, R5, R30, R31 ;  /* 0x0000001e051e7223 */ /* 0x000fe2000001001f */
[----:B------:R-:W-:Y:S02]  /*15300*/  HADD2.F32 R31, -RZ, R28.H1_H1 ;  /* 0x3000001cff1f7230 */ /* 0x000fe40000004100 */
[C---:B------:R-:W-:Y:S01]  /*15310*/  FFMA.FTZ R59, R29.reuse, R42, -R64 ;  /* 0x0000002a1d3b7223 */ /* 0x040fe20000010840 */
[----:B------:R-:W-:Y:S01]  /*15320*/  FFMA.FTZ R48, R29, R48, R33 ;  /* 0x000000301d307223 */ /* 0x000fe20000010021 */
[----:B------:R-:W-:Y:S02]  /*15330*/  HADD2.F32 R24, -RZ, R24.H1_H1 ;  /* 0x30000018ff187230 */ /* 0x000fe40000004100 */
[----:B------:R-:W-:Y:S01]  /*15340*/  FFMA.FTZ R34, R5, R26, -R34 ;  /* 0x0000001a05227223 */ /* 0x000fe20000010822 */
[----:B------:R-:W-:-:S02]  /*15350*/  HADD2.F32 R29, -RZ, R20.H1_H1 ;  /* 0x30000014ff1d7230 */ /* 0x000fc40000004100 */
[----:B------:R-:W-:Y:S02]  /*15360*/  HADD2.F32 R4, -RZ, R4.H1_H1 ;  /* 0x30000004ff047230 */ /* 0x000fe40000004100 */
        /* <DEDUP_REMOVED lines=12> */
[----:B------:R-:W-:Y:S01]  /*15430*/  F2FP.F16.E4M3.UNPACK_B R24, R44.H1 ;  /* 0x0000002cff18723e */ /* 0x000fe200030006ff */
[----:B------:R-:W-:Y:S02]  /*15440*/  HADD2.F32 R40, -RZ, R40.H1_H1 ;  /* 0x30000028ff287230 */ /* 0x000fe40000004100 */
[C---:B------:R-:W-:Y:S01]  /*15450*/  FFMA.FTZ R29, R4.reuse, R6, -R29 ;  /* 0x00000006041d7223 */ /* 0x040fe2000001081d */
[----:B------:R-:W-:Y:S02]  /*15460*/  HADD2.F32 R3, -RZ, R3.H1_H1 ;  /* 0x30000003ff037230 */ /* 0x000fe40000004100 */
[C---:B------:R-:W-:Y:S01]  /*15470*/  FMUL.FTZ R6, R25.reuse, R38 ;  /* 0x0000002619067220 */ /* 0x040fe20000410000 */
        /* <DEDUP_REMOVED lines=15> */
[----:B------:R-:W-:Y:S01]  /*15570*/  HADD2.F32 R5, -RZ, R5.H1_H1 ;  /* 0x30000005ff057230 */ /* 0x000fe20000004100 */
[----:B------:R-:W-:Y:S01]  /*15580*/  F2FP.F16.E4M3.UNPACK_B R44, R44 ;  /* 0x0000002cff2c723e */ /* 0x000fe200020006ff */
[----:B------:R-:W-:Y:S02]  /*15590*/  HADD2.F32 R21, -RZ, R21.H1_H1 ;  /* 0x30000015ff157230 */ /* 0x000fe40000004100 */
[C---:B------:R-:W-:Y:S01]  /*155a0*/  FMUL.FTZ R6, R32.reuse, R24 ;  /* 0x0000001820067220 */ /* 0x040fe20000410000 */
[-C--:B------:R-:W-:Y:S01]  /*155b0*/  FMUL.FTZ R25, R32, R5.reuse ;  /* 0x0000000520197220 */ /* 0x080fe20000410000 */
[----:B------:R-:W-:Y:S02]  /*155c0*/  FFMA.FTZ R32, R3, R20, R4 ;  /* 0x0000001403207223 */ /* 0x000fe40000010004 */
[----:B------:R-:W-:Y:S01]  /*155d0*/  FFMA.FTZ R37, R21, R5, -R6 ;  /* 0x0000000515257223 */ /* 0x000fe20000010806 */
[----:B------:R-:W-:-:S02]  /*155e0*/  HADD2.F32 R5, -RZ, R41.H0_H0 ;  /* 0x20000029ff057230 */ /* 0x000fc40000004100 */
[----:B------:R-:W-:Y:S01]  /*155f0*/  FFMA.FTZ R39, R21, R24, R25 ;  /* 0x0000001815277223 */ /* 0x000fe20000010019 */
[--C-:B------:R-:W-:Y:S02]  /*15600*/  HADD2.F32 R20, -RZ, R44.reuse.H0_H0 ;  /* 0x2000002cff147230 */ /* 0x100fe40000004100 */
[--C-:B------:R-:W-:Y:S01]  /*15610*/  HADD2.F32 R4, -RZ, R27.reuse.H0_H0 ;  /* 0x2000001bff047230 */ /* 0x100fe20000004100 */
[----:B------:R-:W-:Y:S01]  /*15620*/  F2FP.SATFINITE.E4M3.F32.PACK_AB_MERGE_C R28, R37, R28, RZ ;  /* 0x0000001c251c723e */ /* 0x000fe200048070ff */
[----:B------:R-:W-:Y:S01]  /*15630*/  HADD2.F32 R44, -RZ, R44.H1_H1 ;  /* 0x3000002cff2c7230 */ /* 0x000fe20000004100 */
[----:B------:R-:W-:Y:S01]  /*15640*/  F2FP.SATFINITE.E4M3.F32.PACK_AB_MERGE_C R32, R39, R32, RZ ;  /* 0x000000202720723e */ /* 0x000fe200048070ff */
[----:B------:R-:W-:Y:S02]  /*15650*/  HADD2.F32 R27, -RZ, R27.H1_H1 ;  /* 0x3000001bff1b7230 */ /* 0x000fe40000004100 */
[----:B------:R-:W-:Y:S01]  /*15660*/  FMUL.FTZ R24, R4, R20 ;  /* 0x0000001404187220 */ /* 0x000fe20000410000 */
[----:B------:R-:W-:-:S02]  /*15670*/  HADD2.F32 R6, -RZ, R41.H1_H1 ;  /* 0x30000029ff067230 */ /* 0x000fc40000004100 */
[-C--:B------:R-:W-:Y:S01]  /*15680*/  FMUL.FTZ R25, R4, R5.reuse ;  /* 0x0000000504197220 */ /* 0x080fe20000410000 */
[--C-:B------:R-:W-:Y:S02]  /*15690*/  HADD2.F32 R3, -RZ, R7.reuse.H0_H0 ;  /* 0x20000007ff037230 */ /* 0x100fe40000004100 */
[C---:B------:R-:W-:Y:S01]  /*156a0*/  FMUL.FTZ R4, R27.reuse, R44 ;  /* 0x0000002c1b047220 */ /* 0x040fe20000410000 */
[----:B------:R-:W-:Y:S02]  /*156b0*/  HADD2.F32 R7, -RZ, R7.H1_H1 ;  /* 0x30000007ff077230 */ /* 0x000fe40000004100 */
[----:B------:R-:W-:Y:S01]  /*156c0*/  FMUL.FTZ R27, R27, R6 ;  /* 0x000000061b1b7220 */ /* 0x000fe20000410000 */
        /* <DEDUP_REMOVED lines=20> */
.L_x_2491:
[----:B------:R-:W-:Y:S05]  /*15810*/  BSYNC B1 ;  /* 0x0000000000017941 */ /* 0x000fea0003800000 */
.L_x_2490:
[----:B------:R-:W-:Y:S05]  /*15820*/  @P0 BRA `(.L_x_2475) ;  /* 0x0000000c00fc0947 */ /* 0x000fea0003800000 */
[----:B-123--:R-:W2:Y:S04]  /*15830*/  LDL R24, [R1+0x30] ;  /* 0x0000300001187983 */ /* 0x00eea80000100800 */
[----:B------:R-:W3:Y:S01]  /*15840*/  LDL R49, [R1+0x6c] ;  /* 0x00006c0001317983 */ /* 0x000ee20000100800 */
[----:B0----5:R-:W-:Y:S01]  /*15850*/  SHF.R.U32.HI R3, RZ, 0x8, R12 ;  /* 0x00000008ff037819 */ /* 0x021fe2000001160c */
[----:B------:R-:W-:Y:S01]  /*15860*/  VIADD R25, R19, 0x60 ;  /* 0x0000006013197836 */ /* 0x000fe20000000000 */
[----:B------:R-:W-:Y:S02]  /*15870*/  LEA.HI R54, R57, R54, RZ, 0x1c ;  /* 0x0000003639367211 */ /* 0x000fe400078fe0ff */
[----:B------:R-:W-:Y:S01]  /*15880*/  LOP3.LUT R0, R12, 0xff, RZ, 0xc0, !PT ;  /* 0x000000ff0c007812 */ /* 0x000fe200078ec0ff */
[----:B------:R-:W-:Y:S01]  /*15890*/  IMAD.SHL.U32 R25, R25, 0x80, RZ ;  /* 0x0000008019197824 */ /* 0x000fe200078e00ff */
[----:B------:R-:W-:-:S02]  /*158a0*/  LOP3.LUT R3, R3, 0xff, RZ, 0xc0, !PT ;  /* 0x000000ff03037812 */ /* 0x000fc400078ec0ff */
[----:B------:R-:W-:Y:S02]  /*158b0*/  SHF.R.U32.HI R7, RZ, 0x8, R14 ;  /* 0x00000008ff077819 */ /* 0x000fe4000001160e */
[----:B------:R-:W-:Y:S01]  /*158c0*/  PRMT R21, R3, 0x7604, R0 ;  /* 0x0000760403157816 */ /* 0x000fe20000000000 */
[----:B------:R-:W-:Y:S01]  /*158d0*/  IMAD.SHL.U32 R0, R54, 0x10, RZ ;  /* 0x0000001036007824 */ /* 0x000fe200078e00ff */
[----:B------:R-:W-:Y:S02]  /*158e0*/  LOP3.LUT R25, R25, 0x380, RZ, 0xc0, !PT ;  /* 0x0000038019197812 */ /* 0x000fe400078ec0ff */
[----:B------:R-:W-:Y:S02]  /*158f0*/  LOP3.LUT R6, R14, 0xff, RZ, 0xc0, !PT ;  /* 0x000000ff0e067812 */ /* 0x000fe400078ec0ff */
[----:B------:R-:W-:Y:S01]  /*15900*/  LOP3.LUT R0, R25, 0x70, R0, 0xf8, !PT ;  /* 0x0000007019007812 */ /* 0x000fe200078ef800 */
[----:B------:R-:W-:Y:S01]  /*15910*/  VIADD R25, R19, 0x60 ;  /* 0x0000006013197836 */ /* 0x000fe20000000000 */
[----:B------:R-:W-:-:S02]  /*15920*/  LOP3.LUT R7, R7, 0xff, RZ, 0xc0, !PT ;  /* 0x000000ff07077812 */ /* 0x000fc400078ec0ff */
[----:B------:R-:W-:Y:S01]  /*15930*/  SHF.R.U32.HI R5, RZ, 0x8, R13 ;  /* 0x00000008ff057819 */ /* 0x000fe2000001160d */
[----:B------:R-:W-:Y:S01]  /*15940*/  IMAD.SHL.U32 R25, R25, 0x80, RZ ;  /* 0x0000008019197824 */ /* 0x000fe200078e00ff */
[----:B------:R-:W-:Y:S02]  /*15950*/  SHF.R.S32.HI R3, RZ, 0x1f, R54 ;  /* 0x0000001fff037819 */ /* 0x000fe40000011436 */
[----:B------:R-:W-:Y:S02]  /*15960*/  PRMT R29, R7, 0x7604, R6 ;  /* 0x00007604071d7816 */ /* 0x000fe40000000006 */
[----:B------:R-:W-:Y:S02]  /*15970*/  LOP3.LUT R4, R13, 0xff, RZ, 0xc0, !PT ;  /* 0x000000ff0d047812 */ /* 0x000fe400078ec0ff */
[----:B------:R-:W-:Y:S02]  /*15980*/  LOP3.LUT R5, R5, 0xff, RZ, 0xc0, !PT ;  /* 0x000000ff05057812 */ /* 0x000fe400078ec0ff */
[----:B------:R-:W-:-:S02]  /*15990*/  LEA.HI R7, R3, R54, RZ, 0x3 ;  /* 0x0000003603077211 */ /* 0x000fc400078f18ff */
[----:B------:R-:W-:Y:S02]  /*159a0*/  LOP3.LUT R25, R25, 0x380, RZ, 0xc0, !PT ;  /* 0x0000038019197812 */ /* 0x000fe400078ec0ff */
[----:B------:R-:W-:Y:S01]  /*159b0*/  PRMT R20, R5, 0x7604, R4 ;  /* 0x0000760405147816 */ /* 0x000fe20000000004 */
[----:B------:R-:W-:Y:S01]  /*159c0*/  IMAD.SHL.U32 R7, R7, 0x800, RZ ;  /* 0x0000080007077824 */ /* 0x000fe200078e00ff */
[----:B------:R-:W-:Y:S02]  /*159d0*/  SHF.R.U32.HI R4, RZ, 0x8, R15 ;  /* 0x00000008ff047819 */ /* 0x000fe4000001160f */
[----:B------:R-:W-:Y:S02]  /*159e0*/  SHF.R.U32.HI R25, RZ, 0x3, R25 ;  /* 0x00000003ff197819 */ /* 0x000fe40000011619 */
[----:B------:R-:W-:Y:S02]  /*159f0*/  LOP3.LUT R3, R15, 0xff, RZ, 0xc0, !PT ;  /* 0x000000ff0f037812 */ /* 0x000fe400078ec0ff */
[----:B------:R-:W-:-:S02]  /*15a00*/  LOP3.LUT R4, R4, 0xff, RZ, 0xc0, !PT ;  /* 0x000000ff04047812 */ /* 0x000fc400078ec0ff */
[----:B------:R-:W-:Y:S02]  /*15a10*/  LOP3.LUT R0, R0, R25, RZ, 0x3c, !PT ;  /* 0x0000001900007212 */ /* 0x000fe400078e3cff */
[----:B------:R-:W-:Y:S02]  /*15a20*/  LOP3.LUT R25, R7, 0xffffc000, RZ, 0xc0, !PT ;  /* 0xffffc00007197812 */ /* 0x000fe400078ec0ff */
[----:B------:R-:W-:Y:S02]  /*15a30*/  PRMT R28, R4, 0x7604, R3 ;  /* 0x00007604041c7816 */ /* 0x000fe40000000003 */
[----:B------:R-:W-:Y:S02]  /*15a40*/  SHF.R.U32.HI R6, RZ, 0x8, R8 ;  /* 0x00000008ff067819 */ /* 0x000fe40000011608 */
[----:B------:R-:W-:Y:S02]  /*15a50*/  LOP3.LUT R5, R8, 0xff, RZ, 0xc0, !PT ;  /* 0x000000ff08057812 */ /* 0x000fe400078ec0ff */
[----:B------:R-:W-:-:S02]  /*15a60*/  LOP3.LUT R6, R6, 0xff, RZ, 0xc0, !PT ;  /* 0x000000ff06067812 */ /* 0x000fc400078ec0ff */
[----:B------:R-:W-:Y:S02]  /*15a70*/  SHF.R.U32.HI R35, RZ, 0x8, R11 ;  /* 0x00000008ff237819 */ /* 0x000fe4000001160b */
[----:B------:R-:W-:Y:S02]  /*15a80*/  PRMT R33, R6, 0x7604, R5 ;  /* 0x0000760406217816 */ /* 0x000fe40000000005 */
[----:B------:R-:W-:Y:S02]  /*15a90*/  SHF.R.U32.HI R32, RZ, 0x8, R10 ;  /* 0x00000008ff207819 */ /* 0x000fe4000001160a */
[----:B------:R-:W-:Y:S02]  /*15aa0*/  LOP3.LUT R34, R11, 0xff, RZ, 0xc0, !PT ;  /* 0x000000ff0b227812 */ /* 0x000fe400078ec0ff */
[----:B------:R-:W-:Y:S02]  /*15ab0*/  LOP3.LUT R35, R35, 0xff, RZ, 0xc0, !PT ;  /* 0x000000ff23237812 */ /* 0x000fe400078ec0ff */
[----:B------:R-:W-:-:S02]  /*15ac0*/  LOP3.LUT R30, R9, 0xff, RZ, 0xc0, !PT ;  /* 0x000000ff091e7812 */ /* 0x000fc400078ec0ff */
[----:B------:R-:W-:Y:S02]  /*15ad0*/  LOP3.LUT R31, R10, 0xff, RZ, 0xc0, !PT ;  /* 0x000000ff0a1f7812 */ /* 0x000fe400078ec0ff */
[----:B------:R-:W-:Y:S02]  /*15ae0*/  LOP3.LUT R32, R32, 0xff, RZ, 0xc0, !PT ;  /* 0x000000ff20207812 */ /* 0x000fe400078ec0ff */
[----:B------:R-:W-:Y:S02]  /*15af0*/  PRMT R34, R35, 0x7604, R34 ;  /* 0x0000760423227816 */ /* 0x000fe40000000022 */
[----:B------:R-:W-:Y:S02]  /*15b00*/  SHF.R.U32.HI R35, RZ, 0x10, R9 ;  /* 0x00000010ff237819 */ /* 0x000fe40000011609 */
[----:B------:R-:W-:Y:S02]  /*15b10*/  PRMT R37, R32, 0x7604, R31 ;  /* 0x0000760420257816 */ /* 0x000fe4000000001f */
        /* <DEDUP_REMOVED lines=14> */
[----:B------:R-:W-:-:S04]  /*15c00*/  LOP3.LUT R21, R21, 0xff0000, R12, 0xf8, !PT ;  /* 0x00ff000015157812 */ /* 0x000fc800078ef80c */
[----:B------:R-:W-:Y:S02]  /*15c10*/  LOP3.LUT R21, R21, 0xff000000, R12, 0xf8, !PT ;  /* 0xff00000015157812 */ /* 0x000fe400078ef80c */
[----:B--2---:R-:W-:Y:S02]  /*15c20*/  IADD3 R3, R0, R25, R24 ;  /* 0x0000001900037210 */ /* 0x004fe40007ffe018 */
[----:B------:R-:W-:Y:S02]  /*15c30*/  SHF.R.U32.HI R24, RZ, 0x8, R9 ;  /* 0x00000008ff187819 */ /* 0x000fe40000011609 */
[----:B------:R-:W-:Y:S01]  /*15c40*/  IADD3 R0, R18, R3, RZ ;  /* 0x0000000312007210 */ /* 0x000fe20007ffe0ff */
[----:B---3--:R-:W0:Y:S01]  /*15c50*/  LDS.128 R4, [R49+0x20400] ;  /* 0x0204000031047984 */ /* 0x008e220000000c00 */
[----:B------:R-:W-:-:S03]  /*15c60*/  LOP3.LUT R3, R24, 0xff, RZ, 0xc0, !PT ;  /* 0x000000ff18037812 */ /* 0x000fc600078ec0ff */
        /* <DEDUP_REMOVED lines=8> */
[-C--:B------:R-:W-:Y:S02]  /*15cf0*/  F2FP.F16.E4M3.UNPACK_B R34, R35.reuse ;  /* 0x00000023ff22723e */ /* 0x080fe400020006ff */
[----:B------:R-:W-:Y:S02]  /*15d00*/  LOP3.LUT R28, R3, 0xff000000, R13, 0xf8, !PT ;  /* 0xff000000031c7812 */ /* 0x000fe400078ef80d */
[----:B------:R-:W-:Y:S01]  /*15d10*/  F2FP.F16.E4M3.UNPACK_B R35, R35.H1 ;  /* 0x00000023ff23723e */ /* 0x000fe200030006ff */
[--C-:B------:R-:W-:Y:S01]  /*15d20*/  HADD2.F32 R37, -RZ, R34.reuse.H0_H0 ;  /* 0x20000022ff257230 */ /* 0x100fe20000004100 */
[-C--:B------:R-:W-:Y:S01]  /*15d30*/  F2FP.F16.E4M3.UNPACK_B R29, R28.reuse ;  /* 0x0000001cff1d723e */ /* 0x080fe200020006ff */
[----:B------:R-:W-:Y:S01]  /*15d40*/  HADD2.F32 R34, -RZ, R34.H1_H1 ;  /* 0x30000022ff227230 */ /* 0x000fe20000004100 */
[----:B------:R-:W-:-:S03]  /*15d50*/  F2FP.F16.E4M3.UNPACK_B R28, R28.H1 ;  /* 0x0000001cff1c723e */ /* 0x000fc600030006ff */
[--C-:B------:R-:W-:Y:S02]  /*15d60*/  HADD2.F32 R31, -RZ, R29.reuse.H0_H0 ;  /* 0x2000001dff1f7230 */ /* 0x100fe40000004100 */
[----:B------:R-:W-:Y:S01]  /*15d70*/  HADD2.F32 R29, -RZ, R29.H1_H1 ;  /* 0x3000001dff1d7230 */ /* 0x000fe20000004100 */
[----:B0-----:R-:W-:Y:S02]  /*15d80*/  F2FP.F16.E4M3.UNPACK_B R8, R5 ;  /* 0x00000005ff08723e */ /* 0x001fe400020006ff */
[----:B------:R-:W-:Y:S02]  /*15d90*/  F2FP.F16.E4M3.UNPACK_B R10, R7 ;  /* 0x00000007ff0a723e */ /* 0x000fe400020006ff */
[----:B-1----:R-:W-:Y:S02]  /*15da0*/  F2FP.F16.E4M3.UNPACK_B R13, R25 ;  /* 0x00000019ff0d723e */ /* 0x002fe400020006ff */
[----:B------:R-:W-:Y:S02]  /*15db0*/  F2FP.F16.E4M3.UNPACK_B R11, R7.H1 ;  /* 0x00000007ff0b723e */ /* 0x000fe400030006ff */
[-C--:B------:R-:W-:Y:S01]  /*15dc0*/  F2FP.F16.E4M3.UNPACK_B R7, R6.reuse ;  /* 0x00000006ff07723e */ /* 0x080fe200020006ff */
[--C-:B------:R-:W-:Y:S01]  /*15dd0*/  HADD2.F32 R14, -RZ, R13.reuse.H0_H0 ;  /* 0x2000000dff0e7230 */ /* 0x100fe20000004100 */
[----:B------:R-:W-:Y:S01]  /*15de0*/  F2FP.F16.E4M3.UNPACK_B R9, R6.H1 ;  /* 0x00000006ff09723e */ /* 0x000fe200030006ff */
[----:B------:R-:W-:Y:S01]  /*15df0*/  HADD2.F32 R6, -RZ, R8.H0_H0 ;  /* 0x20000008ff067230 */ /* 0x000fe20000004100 */
[----:B------:R-:W-:Y:S01]  /*15e00*/  F2FP.F16.E4M3.UNPACK_B R25, R25.H1 ;  /* 0x00000019ff19723e */ /* 0x000fe200030006ff */
[----:B------:R-:W-:-:S02]  /*15e10*/  HADD2.F32 R13, -RZ, R13.H1_H1 ;  /* 0x3000000dff0d7230 */ /* 0x000fc40000004100 */
[C---:B------:R-:W-:Y:S01]  /*15e20*/  FMUL.FTZ R41, R14.reuse, R37 ;  /* 0x000000250e297220 */ /* 0x040fe20000410000 */
[----:B------:R-:W-:Y:S01]  /*15e30*/  FMUL.FTZ R14, R14, R31 ;  /* 0x0000001f0e0e7220 */ /* 0x000fe20000410000 */
[----:B------:R-:W-:Y:S01]  /*15e40*/  F2FP.F16.E4M3.UNPACK_B R5, R5.H1 ;  /* 0x00000005ff05723e */ /* 0x000fe200030006ff */
[----:B------:R-:W-:Y:S02]  /*15e50*/  HADD2.F32 R8, -RZ, R8.H1_H1 ;  /* 0x30000008ff087230 */ /* 0x000fe40000004100 */
[C---:B------:R-:W-:Y:S01]  /*15e60*/  FFMA.FTZ R41, R6.reuse, R31, -R41 ;  /* 0x0000001f06297223 */ /* 0x040fe20000010829 */
[----:B------:R-:W-:Y:S01]  /*15e70*/  FFMA.FTZ R38, R6, R37, R14 ;  /* 0x0000002506267223 */ /* 0x000fe2000001000e */
[----:B------:R-:W-:Y:S02]  /*15e80*/  HADD2.F32 R37, -RZ, R35.H0_H0 ;  /* 0x20000023ff257230 */ /* 0x000fe40000004100 */
[----:B------:R-:W-:Y:S01]  /*15e90*/  FMUL.FTZ R43, R13, R34 ;  /* 0x000000220d2b7220 */ /* 0x000fe20000410000 */
[----:B------:R-:W-:-:S02]  /*15ea0*/  HADD2.F32 R14, -RZ, R25.H0_H0 ;  /* 0x20000019ff0e7230 */ /* 0x000fc40000004100 */
        /* <DEDUP_REMOVED lines=19> */
[C---:B------:R-:W-:Y:S01]  /*15fe0*/  FMUL.FTZ R34, R25.reuse, R14 ;  /* 0x0000000e19227220 */ /* 0x040fe20000410000 */
[----:B------:R-:W-:Y:S01]  /*15ff0*/  HADD2.F32 R28, -RZ, R28.H1_H1 ;  /* 0x3000001cff1c7230 */ /* 0x000fe20000004100 */
[----:B------:R-:W-:Y:S01]  /*16000*/  F2FP.F16.E4M3.UNPACK_B R12, R24 ;  /* 0x00000018ff0c723e */ /* 0x000fe200020006ff */
        /* <DEDUP_REMOVED lines=18> */
[----:B------:R-:W-:Y:S01]  /*16130*/  F2FP.F16.E4M3.UNPACK_B R24, R24.H1 ;  /* 0x00000018ff18723e */ /* 0x000fe200030006ff */
[----:B------:R-:W-:Y:S02]  /*16140*/  HADD2.F32 R8, -RZ, R32.H0_H0 ;  /* 0x20000020ff087230 */ /* 0x000fe40000004100 */
[----:B------:R-:W-:Y:S01]  /*16150*/  FMUL.FTZ R28, R6, R14 ;  /* 0x0000000e061c7220 */ /* 0x000fe20000410000 */
[----:B------:R-:W-:Y:S02]  /*16160*/  HADD2.F32 R5, -RZ, R11.H0_H0 ;  /* 0x2000000bff057230 */ /* 0x000fe40000004100 */
[C---:B------:R-:W-:Y:S01]  /*16170*/  FFMA.FTZ R46, R10.reuse, R31, R20 ;  /* 0x0000001f0a2e7223 */ /* 0x040fe20000010014 */
[----:B------:R-:W-:Y:S01]  /*16180*/  FFMA.FTZ R44, R10, R13, -R25 ;  /* 0x0000000d0a2c7223 */ /* 0x000fe20000010819 */
[----:B------:R-:W-:Y:S01]  /*16190*/  FMUL.FTZ R29, R6, R8 ;  /* 0x00000008061d7220 */ /* 0x000fe20000410000 */
[----:B------:R-:W-:-:S02]  /*161a0*/  HADD2.F32 R20, -RZ, R39.H1_H1 ;  /* 0x30000027ff147230 */ /* 0x000fc40000004100 */
[C---:B------:R-:W-:Y:S01]  /*161b0*/  FFMA.FTZ R31, R5.reuse, R8, -R28 ;  /* 0x00000008051f7223 */ /* 0x040fe2000001081c */
[----:B------:R-:W-:Y:S01]  /*161c0*/  HADD2.F32 R27, -RZ, R27.H1_H1 ;  /* 0x3000001bff1b7230 */ /* 0x000fe20000004100 */
[----:B------:R-:W-:Y:S01]  /*161d0*/  F2FP.F16.E4M3.UNPACK_B R13, R33.H1 ;  /* 0x00000021ff0d723e */ /* 0x000fe200030006ff */
[----:B------:R-:W-:Y:S01]  /*161e0*/  HADD2.F32 R32, -RZ, R32.H1_H1 ;  /* 0x30000020ff207230 */ /* 0x000fe20000004100 */
[----:B------:R-:W-:Y:S01]  /*161f0*/  F2FP.F16.E4M3.UNPACK_B R8, R21.H1 ;  /* 0x00000015ff08723e */ /* 0x000fe200030006ff */
[----:B------:R-:W-:Y:S01]  /*16200*/  FFMA.FTZ R48, R5, R14, R29 ;  /* 0x0000000e05307223 */ /* 0x000fe2000001001d */
[-C--:B------:R-:W-:Y:S01]  /*16210*/  F2FP.F16.E4M3.UNPACK_B R3, R4.reuse ;  /* 0x00000004ff03723e */ /* 0x080fe200020006ff */
[----:B------:R-:W-:Y:S01]  /*16220*/  HADD2.F32 R11, -RZ, R11.H1_H1 ;  /* 0x3000000bff0b7230 */ /* 0x000fe20000004100 */
        /* <DEDUP_REMOVED lines=95> */
.L_x_2475:
[----:B------:R-:W-:Y:S05]  /*16820*/  BSYNC B0 ;  /* 0x0000000000007941 */ /* 0x000fea0003800000 */
.L_x_2447:
        /* <DEDUP_REMOVED lines=8> */
.L_x_2445:
[----:B--234-:R-:W-:-:S05]  /*168b0*/  IMAD.U32 R0, RZ, RZ, UR45 ;  /* 0x0000002dff007e24 */ /* 0x01cfca000f8e00ff */
[----:B------:R-:W-:-:S13]  /*168c0*/  ISETP.NE.AND P1, PT, R0, 0x3, PT ;  /* 0x000000030000780c */ /* 0x000fda0003f25270 */
[----:B------:R-:W-:Y:S05]  /*168d0*/  @!P1 BRA `(.L_x_2492) ;  /* 0x0000000000049947 */ /* 0x000fea0003800000 */
[----:B------:R-:W-:Y:S01]  /*168e0*/  BPT.TRAP 0x1 ;  /* 0x000000040000795c */ /* 0x000fe20000300000 */
.L_x_2492:
[----:B0----5:R-:W-:Y:S01]  /*168f0*/  IMAD R4, R234, 0x8, R18 ;  /* 0x00000008ea047824 */ /* 0x021fe200078e0212 */
[----:B-1----:R-:W-:-:S04]  /*16900*/  SHF.L.U32 R3, R235, 0x1f, RZ ;  /* 0x0000001feb037819 */ /* 0x002fc800000006ff */
[----:B------:R0:W1:Y:S01]  /*16910*/  SYNCS.PHASECHK.TRANS64.TRYWAIT P0, [R4+URZ+0x38830], R3 ;  /* 0x03883003040075a7 */ /* 0x000062000800017f */
[----:B------:R-:W-:Y:S05]  /*16920*/  @!P1 BRA `(.L_x_2493) ;  /* 0x0000000000049947 */ /* 0x000fea0003800000 */
[----:B------:R-:W-:Y:S01]  /*16930*/  BPT.TRAP 0x1 ;  /* 0x000000040000795c */ /* 0x000fe20000300000 */
.L_x_2493:
[----:B------:R-:W2:Y:S02]  /*16940*/  S2R R0, SR_TID.X ;  /* 0x0000000000007919 */ /* 0x000ea40000002100 */
[----:B--2---:R-:W-:-:S04]  /*16950*/  LOP3.LUT R0, R0, 0x7f, RZ, 0xc0, !PT ;  /* 0x0000007f00007812 */ /* 0x004fc800078ec0ff */
[----:B------:R-:W-:Y:S01]  /*16960*/  ISETP.NE.AND P2, PT, R0, RZ, PT ;  /* 0x000000ff0000720c */ /* 0x000fe20003f45270 */
[----:B-1----:R-:W-:-:S12]  /*16970*/  @P0 BRA `(.L_x_2494) ;  /* 0x0000000000080947 */ /* 0x002fd80003800000 */
[----:B------:R-:W1:Y:S02]  /*16980*/  SYNCS.PHASECHK.TRANS64.TRYWAIT P0, [R4+URZ+0x38830], R3 ;  /* 0x03883003040075a7 */ /* 0x000e64000800017f */
[----:B-1----:R-:W-:Y:S05]  /*16990*/  @!P0 BRA `(.L_x_2495) ;  /* 0x0000015400788947 */ /* 0x002fea0003800000 */
.L_x_2494:
[----:B------:R-:W-:Y:S05]  /*169a0*/  WARPSYNC.ALL ;  /* 0x0000000000007948 */ /* 0x000fea0003800000 */
[----:B------:R-:W-:Y:S01]  /*169b0*/  VIADD R0, R18, 0x28400 ;  /* 0x0002840012007836 */ /* 0x000fe20000000000 */
[----:B------:R-:W2:Y:S04]  /*169c0*/  LDL R5, [R1+0x48] ;  /* 0x0000480001057983 */ /* 0x000ea80000100800 */
[----:B------:R-:W-:Y:S01]  /*169d0*/  SHF.R.U32.HI R0, RZ, 0x4, R0 ;  /* 0x00000004ff007819 */ /* 0x000fe20000011600 */
[----:B------:R-:W2:Y:S03]  /*169e0*/  LDL R96, [R1] ;  /* 0x0000000001607983 */ /* 0x000ea60000100800 */
[----:B------:R-:W-:Y:S01]  /*169f0*/  LOP3.LUT R0, R0, 0x3fff, RZ, 0xc0, !PT ;  /* 0x00003fff00007812 */ /* 0x000fe200078ec0ff */
[----:B------:R-:W3:Y:S01]  /*16a00*/  LDL R9, [R1+0x44] ;  /* 0x0000440001097983 */ /* 0x000ee20000100800 */
[----:B------:R-:W-:-:S02]  /*16a10*/  R2UR UR12, R52 ;  /* 0x00000000340c72ca */ /* 0x000fc400000e0000 */
[----:B------:R-:W-:Y:S01]  /*16a20*/  LOP3.LUT R8, R0, 0x10000, RZ, 0xfc, !PT ;  /* 0x0001000000087812 */ /* 0x000fe200078efcff */
[----:B------:R-:W-:Y:S01]  /*16a30*/  IMAD.MOV.U32 R7, RZ, RZ, 0x40000040 ;  /* 0x40000040ff077424 */ /* 0x000fe200078e00ff */
[----:B------:R-:W-:Y:S01]  /*16a40*/  WARPGROUP.ARRIVE ;  /* 0x00000000000079c5 */ /* 0x000fe20000000000 */
[----:B------:R-:W-:Y:S01]  /*16a50*/  UMOV UR13, 0x40000040 ;  /* 0x40000040000d7882 */ /* 0x000fe20000000000 */
[----:B------:R-:W-:Y:S01]  /*16a60*/  MOV R11, 0x40000040 ;  /* 0x40000040000b7802 */ /* 0x000fe20000000f00 */
[----:B------:R-:W-:Y:S01]  /*16a70*/  IMAD R6, R234, 0x800, R8 ;  /* 0x00000800ea067824 */ /* 0x000fe200078e0208 */
[----:B------:R-:W-:Y:S01]  /*16a80*/  R2UR UR15, R7 ;  /* 0x00000000070f72ca */ /* 0x000fe200000e0000 */
[----:B------:R-:W-:Y:S01]  /*16a90*/  UMOV UR9, 0x40000040 ;  /* 0x4000004000097882 */ /* 0x000fe20000000000 */
[----:B------:R-:W-:Y:S01]  /*16aa0*/  UMOV UR5, 0x40000040 ;  /* 0x4000004000057882 */ /* 0x000fe20000000000 */
[----:B------:R-:W-:Y:S01]  /*16ab0*/  UMOV UR17, 0x40000040 ;  /* 0x4000004000117882 */ /* 0x000fe20000000000 */
[----:B------:R-:W-:Y:S01]  /*16ac0*/  R2UR UR14, R6 ;  /* 0x00000000060e72ca */ /* 0x000fe200000e0000 */
[----:B------:R-:W-:Y:S01]  /*16ad0*/  ULOP3.LUT UR12, UR12, 0x10000, URZ, 0xfc, !UPT ;  /* 0x000100000c0c7892 */ /* 0x000fe2000f8efc3f */
[----:B------:R-:W4:Y:S01]  /*16ae0*/  LDL R92, [R1+0xc] ;  /* 0x00000c00015c7983 */ /* 0x000f220000100800 */
[----:B------:R-:W-:Y:S01]  /*16af0*/  UMOV UR21, 0x40000040 ;  /* 0x4000004000157882 */ /* 0x000fe20000000000 */
[----:B------:R-:W-:-:S02]  /*16b00*/  UMOV UR25, 0x40000040 ;  /* 0x4000004000197882 */ /* 0x000fc40000000000 */
[----:B------:R-:W5:Y:S01]  /*16b10*/  LDL R94, [R1+0x4] ;  /* 0x00000400015e7983 */ /* 0x000f620000100800 */
[----:B------:R-:W-:Y:S01]  /*16b20*/  UMOV UR29, 0x40000040 ;  /* 0x40000040001d7882 */ /* 0x000fe20000000000 */
[----:B------:R-:W-:Y:S01]  /*16b30*/  UMOV UR33, 0x40000040 ;  /* 0x4000004000217882 */ /* 0x000fe20000000000 */
[----:B------:R-:W0:Y:S04]  /*16b40*/  LDC R0, c[0x0][0x448] ;  /* 0x00011200ff007b82 */ /* 0x000e280000000800 */
[----:B------:R-:W-:Y:S01]  /*16b50*/  QGMMA.64x128x32.F32.E4M3.E4M3 R24, gdesc[UR12], RZ, !UPT, gsb0 ;  /* 0x01e000000c1879f3 */ /* 0x000fe2000c0008ff */
[----:B------:R-:W-:Y:S01]  /*16b60*/  VIADD R10, R6, 0x2 ;  /* 0x00000002060a7836 */ /* 0x000fe20000000000 */
[----:B------:R-:W-:-:S04]  /*16b70*/  R2UR UR11, R11 ;  /* 0x000000000b0b72ca */ /* 0x000fc800000e0000 */
[----:B------:R-:W-:Y:S01]  /*16b80*/  R2UR UR10, R10 ;  /* 0x000000000a0a72ca */ /* 0x000fe200000e0000 */
[----:B------:R-:W-:Y:S01]  /*16b90*/  UIADD3 UR8, UR12, 0x2, URZ ;  /* 0x000000020c087890 */ /* 0x000fe2000fffe03f */
[----:B------:R-:W-:Y:S02]  /*16ba0*/  VIADD R10, R6, 0x4 ;  /* 0x00000004060a7836 */ /* 0x000fe40000000000 */
[----:B------:R-:W-:-:S03]  /*16bb0*/  IMAD.MOV.U32 R11, RZ, RZ, 0x40000040 ;  /* 0x40000040ff0b7424 */ /* 0x000fc600078e00ff */
[----:B------:R-:W-:Y:S02]  /*16bc0*/  R2UR UR6, R10 ;  /* 0x000000000a0672ca */ /* 0x000fe400000e0000 */
[----:B------:R-:W-:Y:S01]  /*16bd0*/  R2UR UR7, R11 ;  /* 0x000000000b0772ca */ /* 0x000fe200000e0000 */
[----:B------:R-:W-:Y:S01]  /*16be0*/  UIADD3 UR4, UR12, 0x4, URZ ;  /* 0x000000040c047890 */ /* 0x000fe2000fffe03f */
[----:B------:R-:W-:Y:S02]  /*16bf0*/  WARPGROUP.DEPBAR.LE gsb0, 0x0 ;  /* 0x00008000000079c5 */ /* 0x000fe40000010000 */
[----:B------:R-:W-:-:S06]  /*16c00*/  WARPGROUP.ARRIVE ;  /* 0x00000000000079c5 */ /* 0x000fcc0000000000 */
[----:B------:R-:W-:Y:S01]  /*16c10*/  QGMMA.64x128x32.F32.E4M3.E4M3 R24, gdesc[UR8], R24, gsb0 ;  /* 0x01e00000081879f3 */ /* 0x000fe20008000818 */
        /* <DEDUP_REMOVED lines=32> */
[----:B------:R-:W-:Y:S01]  /*16e20*/  IMAD.MOV.U32 R7, RZ, RZ, 0x40000040 ;  /* 0x40000040ff077424 */ /* 0x000fe200078e00ff */
[----:B------:R-:W-:-:S04]  /*16e30*/  IADD3 R6, R6, 0x406, RZ ;  /* 0x0000040606067810 */ /* 0x000fc80007ffe0ff */
[----:B------:R-:W-:Y:S02]  /*16e40*/  R2UR UR34, R6 ;  /* 0x00000000062272ca */ /* 0x000fe400000e0000 */
[----:B------:R-:W-:Y:S01]  /*16e50*/  R2UR UR35, R7 ;  /* 0x00000000072372ca */ /* 0x000fe200000e0000 */
[----:B------:R-:W-:Y:S01]  /*16e60*/  UIADD3 UR32, UR12, 0x406, URZ ;  /* 0x000004060c207890 */ /* 0x000fe2000fffe03f */
[----:B------:R-:W-:Y:S02]  /*16e70*/  WARPGROUP.DEPBAR.LE gsb0, 0x0 ;  /* 0x00008000000079c5 */ /* 0x000fe40000010000 */
[----:B------:R-:W-:-:S06]  /*16e80*/  WARPGROUP.ARRIVE ;  /* 0x00000000000079c5 */ /* 0x000fcc0000000000 */
[----:B------:R-:W-:Y:S01]  /*16e90*/  QGMMA.64x128x32.F32.E4M3.E4M3 R24, gdesc[UR28], R24, gsb0 ;  /* 0x01e000001c1879f3 */ /* 0x000fe20008000818 */
[----:B0-----:R-:W-:-:S13]  /*16ea0*/  ISETP.NE.AND P0, PT, R0, 0x1, PT ;  /* 0x000000010000780c */ /* 0x001fda0003f05270 */
[----:B------:R-:W0:Y:S08]  /*16eb0*/  @P0 LDC R0, c[0x0][0x44c] ;  /* 0x00011300ff000b82 */ /* 0x000e300000000800 */
[----:B-1----:R-:W1:Y:S01]  /*16ec0*/  @P0 LDC R3, c[0x0][0x450] ;  /* 0x00011400ff030b82 */ /* 0x002e620000000800 */
[----:B--2---:R-:W-:-:S04]  /*16ed0*/  IMAD.IADD R7, R5, 0x1, R96 ;  /* 0x0000000105077824 */ /* 0x004fc800078e0260 */
[----:B0-----:R-:W-:-:S05]  /*16ee0*/  @P0 IMAD.HI.U32 R0, R7, R0, RZ ;  /* 0x0000000007000227 */ /* 0x001fca00078e00ff */
[----:B-1----:R-:W-:Y:S01]  /*16ef0*/  @P0 SHF.R.U32.HI R7, RZ, R3, R0 ;  /* 0x00000003ff070219 */ /* 0x002fe20000011600 */
[----:B------:R-:W-:Y:S01]  /*16f00*/  IMAD.MOV.U32 R0, RZ, RZ, -0x80 ;  /* 0xffffff80ff007424 */ /* 0x000fe200078e00ff */
[----:B------:R-:W-:Y:S02]  /*16f10*/  WARPGROUP.DEPBAR.LE gsb0, 0x0 ;  /* 0x00008000000079c5 */ /* 0x000fe40000010000 */
[----:B------:R-:W-:-:S06]  /*16f20*/  WARPGROUP.ARRIVE ;  /* 0x00000000000079c5 */ /* 0x000fcc0000000000 */
[----:B------:R-:W-:Y:S01]  /*16f30*/  QGMMA.64x128x32.F32.E4M3.E4M3 R24, gdesc[UR32], R24, gsb0 ;  /* 0x01e00000201879f3 */ /* 0x000fe20008000818 */
[----:B------:R-:W0:Y:S01]  /*16f40*/  SHFL.IDX PT, R5, R7, 0x1, 0x1c1f ;  /* 0x003c1f0007057f89 */ /* 0x000e2200000e0000 */
[----:B------:R-:W-:-:S04]  /*16f50*/  IMAD R0, R127, R0, 0x80 ;  /* 0x000000807f007424 */ /* 0x000fc800078e0200 */
[----:B------:R-:W-:Y:S02]  /*16f60*/  VIADD R3, R0, 0x1 ;  /* 0x0000000100037836 */ /* 0x000fe40000000000 */
[----:B----4-:R-:W-:Y:S02]  /*16f70*/  IMAD.IADD R0, R92, 0x1, R0 ;  /* 0x000000015c007824 */ /* 0x010fe400078e0200 */
[C---:B---3--:R-:W-:Y:S02]  /*16f80*/  IMAD R3, R9.reuse, -0x2, R3 ;  /* 0xfffffffe09037824 */ /* 0x048fe400078e0203 */
[----:B------:R-:W-:-:S03]  /*16f90*/  IMAD R6, R9, -0x2, R0 ;  /* 0xfffffffe09067824 */ /* 0x000fc600078e0200 */
[----:B-----5:R-:W-:-:S04]  /*16fa0*/  IADD3 R9, -R94, R3, R92 ;  /* 0x000000035e097210 */ /* 0x020fc80007ffe15c */
[----:B0-----:R-:W-:-:S04]  /*16fb0*/  VIADDMNMX R5, R5, R9, R6, PT ;  /* 0x0000000905057246 */ /* 0x001fc80003800106 */
[C---:B------:R-:W-:Y:S02]  /*16fc0*/  ISETP.GT.AND P4, PT, R5.reuse, RZ, PT ;  /* 0x000000ff0500720c */ /* 0x040fe40003f84270 */
[C---:B------:R-:W-:Y:S02]  /*16fd0*/  ISETP.GT.AND P5, PT, R5.reuse, 0x1, PT ;  /* 0x000000010500780c */ /* 0x040fe40003fa4270 */
[----:B------:R-:W-:Y:S01]  /*16fe0*/  ISETP.GT.AND P3, PT, R5, 0x8, PT ;  /* 0x000000080500780c */ /* 0x000fe20003f64270 */
[----:B------:R-:W-:Y:S02]  /*16ff0*/  WARPGROUP.DEPBAR.LE gsb0, 0x0 ;  /* 0x00008000000079c5 */ /* 0x000fe40000010000 */
[----:B------:R-:W-:Y:S02]  /*17000*/  FSEL R26, R26, -INF , P4 ;  /* 0xff8000001a1a7808 */ /* 0x000fe40002000000 */
[----:B------:R-:W-:Y:S02]  /*17010*/  FSEL R10, R27, -INF , P5 ;  /* 0xff8000001b0a7808 */ /* 0x000fe40002800000 */
[----:B------:R-:W-:-:S02]  /*17020*/  ISETP.GT.AND P4, PT, R5, 0x9, PT ;  /* 0x000000090500780c */ /* 0x000fc40003f84270 */
[----:B------:R-:W-:Y:S02]  /*17030*/  FSEL R30, R30, -INF , P3 ;  /* 0xff8000001e1e7808 */ /* 0x000fe40001800000 */
[----:B------:R-:W-:Y:S02]  /*17040*/  FMNMX.FTZ R3, R26, R10, !PT ;  /* 0x0000000a1a037209 */ /* 0x000fe40007810000 */
[----:B------:R-:W-:Y:S02]  /*17050*/  ISETP.GT.AND P3, PT, R5, 0x10, PT ;  /* 0x000000100500780c */ /* 0x000fe40003f64270 */
[----:B------:R-:W-:Y:S02]  /*17060*/  FSEL R11, R31, -INF , P4 ;  /* 0xff8000001f0b7808 */ /* 0x000fe40002000000 */
[----:B------:R-:W-:Y:S02]  /*17070*/  FMNMX.FTZ R0, R30, R3, !PT ;  /* 0x000000031e007209 */ /* 0x000fe40007810000 */
        /* <DEDUP_REMOVED lines=81> */
[----:B------:R-:W-:Y:S02]  /*17590*/  FSEL R87, R87, -INF , P4 ;  /* 0xff80000057577808 */ /* 0x000fe40002000000 */
[----:B------:R-:W-:-:S04]  /*175a0*/  FMNMX.FTZ R0, R43, R0, !PT ;  /* 0x000000002b007209 */ /* 0x000fc80007810000 */
[----:B------:R-:W-:-:S05]  /*175b0*/  FMNMX.FTZ R34, R87, R0, !PT ;  /* 0x0000000057227209 */ /* 0x000fca0007810000 */
[----:B------:R-:W0:Y:S04]  /*175c0*/  SHFL.BFLY PT, R5, R34, 0x2, 0x1f ;  /* 0x0c401f0022057f89 */ /* 0x000e2800000e0000 */
[----:B------:R-:W1:Y:S01]  /*175d0*/  SHFL.IDX PT, R7, R7, RZ, 0x1c1f ;  /* 0x001c1fff07077589 */ /* 0x000e6200000e0000 */
[----:B0-----:R-:W-:-:S05]  /*175e0*/  FMNMX.FTZ R51, R34, R5, !PT ;  /* 0x0000000522337209 */ /* 0x001fca0007810000 */
[----:B------:R-:W0:Y:S01]  /*175f0*/  SHFL.BFLY PT, R0, R51, 0x1, 0x1f ;  /* 0x0c201f0033007f89 */ /* 0x000e2200000e0000 */
[----:B-1----:R-:W-:-:S04]  /*17600*/  VIADDMNMX R34, R7, R9, R6, PT ;  /* 0x0000000907227246 */ /* 0x002fc80003800106 */
[C---:B------:R-:W-:Y:S02]  /*17610*/  ISETP.GT.AND P4, PT, R34.reuse, RZ, PT ;  /* 0x000000ff2200720c */ /* 0x040fe40003f84270 */
[----:B------:R-:W-:Y:S02]  /*17620*/  ISETP.GT.AND P5, PT, R34, 0x1, PT ;  /* 0x000000012200780c */ /* 0x000fe40003fa4270 */
[----:B0-----:R-:W-:-:S04]  /*17630*/  FMNMX.FTZ R0, R51, R0, !PT ;  /* 0x0000000033007209 */ /* 0x001fc80007810000 */
[----:B------:R-:W-:Y:S01]  /*17640*/  FSETP.NEU.FTZ.AND P3, PT, R0, -INF , PT ;  /* 0xff8000000000780b */ /* 0x000fe20003f7d000 */
[----:B------:R-:W-:-:S05]  /*17650*/  FFMA.FTZ R47, R2, R0, -8 ;  /* 0xc1000000022f7423 */ /* 0x000fca0000010000 */
[----:B------:R-:W-:Y:S02]  /*17660*/  FSEL R47, R47, RZ, P3 ;  /* 0x000000ff2f2f7208 */ /* 0x000fe40001800000 */
[----:B------:R-:W-:Y:S02]  /*17670*/  ISETP.GT.AND P3, PT, R34, 0x8, PT ;  /* 0x000000082200780c */ /* 0x000fe40003f64270 */
[----:B------:R-:W-:Y:S01]  /*17680*/  FSEL R89, R24, -INF , P4 ;  /* 0xff80000018597808 */ /* 0x000fe20002000000 */
[----:B------:R-:W-:-:S01]  /*17690*/  FFMA.FTZ R5, R2, R26, -R47 ;  /* 0x0000001a02057223 */ /* 0x000fc2000001082f */
[----:B------:R-:W-:Y:S02]  /*176a0*/  FSEL R26, R25, -INF , P5 ;  /* 0xff800000191a7808 */ /* 0x000fe40002800000 */
        /* <DEDUP_REMOVED lines=59> */
[----:B------:R-:W-:Y:S01]  /*17a60*/  FMNMX.FTZ R28, R109, R28, !PT ;  /* 0x0000001c6d1c7209 */ /* 0x000fe20007810000 */
[----:B------:R-:W-:-:S01]  /*17a70*/  FFMA.FTZ R7, R2, R30, -R47 ;  /* 0x0000001e02077223 */ /* 0x000fc2000001082f */
        /* <DEDUP_REMOVED lines=18> */
[----:B------:R-:W-:Y:S01]  /*17ba0*/  FFMA.FTZ R45, R2, R55, -R47 ;  /* 0x00000037022d7223 */ /* 0x000fe2000001082f */
        /* <DEDUP_REMOVED lines=9> */
[----:B------:R-:W-:Y:S02]  /*17c40*/  FSEL R85, R85, -INF , P4 ;  /* 0xff80000055557808 */ /* 0x000fe40002000000 */
[----:B------:R-:W-:-:S04]  /*17c50*/  FMNMX.FTZ R34, R117, R34, !PT ;  /* 0x0000002275227209 */ /* 0x000fc80007810000 */
[----:B------:R-:W-:Y:S01]  /*17c60*/  FMNMX.FTZ R40, R85, R34, !PT ;  /* 0x0000002255287209 */ /* 0x000fe20007810000 */
[----:B------:R-:W-:-:S04]  /*17c70*/  FFMA.FTZ R36, R2, R59, -R47 ;  /* 0x0000003b02247223 */ /* 0x000fc8000001082f */
[----:B------:R-:W0:Y:S02]  /*17c80*/  SHFL.BFLY PT, R59, R40, 0x2, 0x1f ;  /* 0x0c401f00283b7f89 */ /* 0x000e2400000e0000 */
[----:B0-----:R-:W-:-:S05]  /*17c90*/  FMNMX.FTZ R59, R40, R59, !PT ;  /* 0x0000003b283b7209 */ /* 0x001fca0007810000 */
[----:B------:R-:W0:Y:S01]  /*17ca0*/  SHFL.BFLY PT, R44, R59, 0x1, 0x1f ;  /* 0x0c201f003b2c7f89 */ /* 0x000e2200000e0000 */
[----:B------:R-:W-:-:S01]  /*17cb0*/  FFMA.FTZ R221, R2, R35, -R47 ;  /* 0x0000002302dd7223 */ /* 0x000fc2000001082f */
[C-C-:B------:R-:W-:Y:S01]  /*17cc0*/  FFMA.FTZ R35, R2.reuse, R3, -R47.reuse ;  /* 0x0000000302237223 */ /* 0x140fe2000001082f */
[----:B------:R-:W-:-:S04]  /*17cd0*/  FFMA.FTZ R46, R2, R46, -R47 ;  /* 0x0000002e022e7223 */ /* 0x000fc8000001082f */
[----:B------:R1:W-:Y:S01]  /*17ce0*/  MUFU.EX2 R24, R46 ;  /* 0x0000002e00187308 */ /* 0x0003e20000000800 */
[----:B------:R-:W-:-:S01]  /*17cf0*/  FFMA.FTZ R10, R2, R10, -R47 ;  /* 0x0000000a020a7223 */ /* 0x000fc2000001082f */
[----:B0-----:R-:W-:-:S04]  /*17d00*/  FMNMX.FTZ R3, R59, R44, !PT ;  /* 0x0000002c3b037209 */ /* 0x001fc80007810000 */
[----:B------:R-:W-:Y:S01]  /*17d10*/  FSETP.NEU.FTZ.AND P3, PT, R3, -INF , PT ;  /* 0xff8000000300780b */ /* 0x000fe20003f7d000 */
[----:B-1----:R-:W-:-:S05]  /*17d20*/  FFMA.FTZ R46, R2, R3, -8 ;  /* 0xc1000000022e7423 */ /* 0x002fca0000010003 */
[----:B------:R-:W-:Y:S01]  /*17d30*/  FSEL R48, R46, RZ, P3 ;  /* 0x000000ff2e307208 */ /* 0x000fe20001800000 */
[----:B------:R-:W-:Y:S04]  /*17d40*/  MUFU.EX2 R5, R5 ;  /* 0x0000000500057308 */ /* 0x000fe80000000800 */
[----:B------:R-:W-:-:S01]  /*17d50*/  FFMA.FTZ R89, R2, R89, -R48 ;  /* 0x0000005902597223 */ /* 0x000fc20000010830 */
[----:B------:R-:W-:-:S03]  /*17d60*/  FFMA.FTZ R26, R2, R26, -R48 ;  /* 0x0000001a021a7223 */ /* 0x000fc60000010830 */
[----:B------:R-:W0:Y:S01]  /*17d70*/  MUFU.EX2 R6, R10 ;  /* 0x0000000a00067308 */ /* 0x000e220000000800 */
[----:B------:R-:W-:-:S01]  /*17d80*/  FFMA.FTZ R51, R2, R51, -R48 ;  /* 0x0000003302337223 */ /* 0x000fc20000010830 */
[C-C-:B------:R-:W-:Y:S01]  /*17d90*/  FFMA.FTZ R11, R2.reuse, R11, -R47.reuse ;  /* 0x0000000b020b7223 */ /* 0x140fe2000001082f */
[----:B------:R-:W-:-:S05]  /*17da0*/  FFMA.FTZ R9, R2, R12, -R47 ;  /* 0x0000000c02097223 */ /* 0x000fca000001082f */
[----:B------:R-:W1:Y:S01]  /*17db0*/  MUFU.EX2 R7, R7 ;  /* 0x0000000700077308 */ /* 0x000e620000000800 */
[----:B------:R-:W-:-:S01]  /*17dc0*/  FFMA.FTZ R29, R2, R29, -R48 ;  /* 0x0000001d021d7223 */ /* 0x000fc20000010830 */
[----:B------:R-:W-:-:S06]  /*17dd0*/  FFMA.FTZ R12, R2, R13, -R47 ;  /* 0x0000000d020c7223 */ /* 0x000fcc000001082f */
[----:B------:R-:W-:Y:S01]  /*17de0*/  MUFU.EX2 R89, R89 ;  /* 0x0000005900597308 */ /* 0x000fe20000000800 */
[----:B------:R-:W-:-:S07]  /*17df0*/  FFMA.FTZ R91, R2, R91, -R48 ;  /* 0x0000005b025b7223 */ /* 0x000fce0000010830 */
[----:B------:R-:W2:Y:S01]  /*17e00*/  MUFU.EX2 R26, R26 ;  /* 0x0000001a001a7308 */ /* 0x000ea20000000800 */
[----:B------:R-:W-:-:S07]  /*17e10*/  FFMA.FTZ R227, R2, R50, -R47 ;  /* 0x0000003202e37223 */ /* 0x000fce000001082f */
[----:B------:R3:W4:Y:S08]  /*17e20*/  MUFU.EX2 R10, R11 ;  /* 0x0000000b000a7308 */ /* 0x0007300000000800 */
[----:B------:R-:W5:Y:S01]  /*17e30*/  MUFU.EX2 R51, R51 ;  /* 0x0000003300337308 */ /* 0x000f620000000800 */
[----:B---3--:R-:W-:-:S01]  /*17e40*/  FFMA.FTZ R11, R2, R38, -R47 ;  /* 0x00000026020b7223 */ /* 0x008fc2000001082f */
[----:B------:R-:W-:Y:S01]  /*17e50*/  FFMA.FTZ R33, R2, R33, -R48 ;  /* 0x0000002102217223 */ /* 0x000fe20000010830 */
[----:B0-----:R-:W-:-:S05]  /*17e60*/  FADD.FTZ R58, R5, R6 ;  /* 0x00000006053a7221 */ /* 0x001fca0000010000 */
[----:B------:R-:W-:Y:S01]  /*17e70*/  MUFU.EX2 R9, R9 ;  /* 0x0000000900097308 */ /* 0x000fe20000000800 */
[----:B------:R-:W-:-:S01]  /*17e80*/  FFMA.FTZ R14, R2, R14, -R47 ;  /* 0x0000000e020e7223 */ /* 0x000fc2000001082f */
[----:B------:R-:W-:-:S06]  /*17e90*/  FFMA.FTZ R93, R2, R93, -R48 ;  /* 0x0000005d025d7223 */ /* 0x000fcc0000010830 */
[----:B------:R1:W0:Y:S01]  /*17ea0*/  MUFU.EX2 R50, R29 ;  /* 0x0000001d00327308 */ /* 0x0002220000000800 */
[----:B------:R-:W-:-:S07]  /*17eb0*/  FFMA.FTZ R13, R2, R42, -R47 ;  /* 0x0000002a020d7223 */ /* 0x000fce000001082f */
[----:B------:R-:W3:Y:S01]  /*17ec0*/  MUFU.EX2 R12, R12 ;  /* 0x0000000c000c7308 */ /* 0x000ee20000000800 */
[----:B-1----:R-:W-:-:S01]  /*17ed0*/  FADD.FTZ R29, R7, R58 ;  /* 0x0000003a071d7221 */ /* 0x002fc20000010000 */
[----:B--2---:R-:W-:-:S06]  /*17ee0*/  FADD.FTZ R58, R89, R26 ;  /* 0x0000001a593a7221 */ /* 0x004fcc0000010000 */
[----:B------:R-:W1:Y:S01]  /*17ef0*/  MUFU.EX2 R91, R91 ;  /* 0x0000005b005b7308 */ /* 0x000e620000000800 */
[----:B------:R-:W-:-:S01]  /*17f00*/  FFMA.FTZ R37, R2, R37, -R48 ;  /* 0x0000002502257223 */ /* 0x000fc20000010830 */
[----:B----4-:R-:W-:-:S06]  /*17f10*/  FADD.FTZ R60, R10, R29 ;  /* 0x0000001d0a3c7221 */ /* 0x010fcc0000010000 */
[----:B------:R-:W2:Y:S01]  /*17f20*/  MUFU.EX2 R11, R11 ;  /* 0x0000000b000b7308 */ /* 0x000ea20000000800 */
[----:B------:R-:W-:-:S01]  /*17f30*/  FFMA.FTZ R20, R2, R20, -R47 ;  /* 0x0000001402147223 */ /* 0x000fc2000001082f */
[----:B-----5:R-:W-:-:S06]  /*17f40*/  FADD.FTZ R29, R51, R58 ;  /* 0x0000003a331d7221 */ /* 0x020fcc0000010000 */
[----:B------:R4:W5:Y:S01]  /*17f50*/  MUFU.EX2 R230, R33 ;  /* 0x0000002100e67308 */ /* 0x0009620000000800 */
[----:B------:R-:W-:-:S01]  /*17f60*/  FFMA.FTZ R95, R2, R95, -R48 ;  /* 0x0000005f025f7223 */ /* 0x000fc20000010830 */
[----:B0-----:R-:W-:-:S06]  /*17f70*/  FADD.FTZ R58, R50, R29 ;  /* 0x0000001d323a7221 */ /* 0x001fcc0000010000 */
[----:B------:R-:W0:Y:S01]  /*17f80*/  MUFU.EX2 R14, R14 ;  /* 0x0000000e000e7308 */ /* 0x000e220000000800 */
[----:B----4-:R-:W-:-:S07]  /*17f90*/  FADD.FTZ R33, R9, R60 ;  /* 0x0000003c09217221 */ /* 0x010fce0000010000 */
[----:B------:R-:W4:Y:S01]  /*17fa0*/  MUFU.EX2 R93, R93 ;  /* 0x0000005d005d7308 */ /* 0x000f220000000800 */
[----:B------:R-:W-:-:S01]  /*17fb0*/  FFMA.FTZ R41, R2, R41, -R48 ;  /* 0x0000002902297223 */ /* 0x000fc20000010830 */
[----:B---3--:R-:W-:-:S06]  /*17fc0*/  FADD.FTZ R60, R12, R33 ;  /* 0x000000210c3c7221 */ /* 0x008fcc0000010000 */
[----:B------:R-:W3:Y:S01]  /*17fd0*/  MUFU.EX2 R13, R13 ;  /* 0x0000000d000d7308 */ /* 0x000ee20000000800 */
[----:B------:R-:W-:-:S01]  /*17fe0*/  FFMA.FTZ R25, R2, R88, -R47 ;  /* 0x0000005802197223 */ /* 0x000fc2000001082f */
[----:B-1----:R-:W-:-:S06]  /*17ff0*/  FADD.FTZ R29, R91, R58 ;  /* 0x0000003a5b1d7221 */ /* 0x002fcc0000010000 */
[----:B------:R-:W1:Y:S01]  /*18000*/  MUFU.EX2 R52, R37 ;  /* 0x0000002500347308 */ /* 0x000e620000000800 */
[----:B------:R-:W-:-:S01]  /*18010*/  FFMA.FTZ R97, R2, R97, -R48 ;  /* 0x0000006102617223 */ /* 0x000fc20000010830 */
[----:B--2---:R-:W-:-:S06]  /*18020*/  FADD.FTZ R33, R11, R60 ;  /* 0x0000003c0b217221 */ /* 0x004fcc0000010000 */
[----:B------:R-:W2:Y:S01]  /*18030*/  MUFU.EX2 R20, R20 ;  /* 0x0000001400147308 */ /* 0x000ea20000000800 */
[----:B-----5:R-:W-:-:S01]  /*18040*/  FADD.FTZ R58, R230, R29 ;  /* 0x0000001de63a7221 */ /* 0x020fc20000010000 */
[----:B------:R-:W-:-:S06]  /*18050*/  FFMA.FTZ R54, R2, R54, -R47 ;  /* 0x0000003602367223 */ /* 0x000fcc000001082f */
[----:B------:R-:W5:Y:S01]  /*18060*/  MUFU.EX2 R95, R95 ;  /* 0x0000005f005f7308 */ /* 0x000f620000000800 */
[----:B------:R-:W-:-:S01]  /*18070*/  FFMA.FTZ R99, R2, R99, -R48 ;  /* 0x0000006302637223 */ /* 0x000fc20000010830 */
[----:B0-----:R-:W-:Y:S01]  /*18080*/  FADD.FTZ R60, R14, R33 ;  /* 0x000000210e3c7221 */ /* 0x001fe20000010000 */
[----:B----4-:R-:W-:-:S05]  /*18090*/  FADD.FTZ R29, R93, R58 ;  /* 0x0000003a5d1d7221 */ /* 0x010fca0000010000 */
[----:B------:R-:W0:Y:S01]  /*180a0*/  MUFU.EX2 R224, R41 ;  /* 0x0000002900e07308 */ /* 0x000e220000000800 */
[----:B------:R-:W-:-:S01]  /*180b0*/  FFMA.FTZ R101, R2, R101, -R48 ;  /* 0x0000006502657223 */ /* 0x000fc20000010830 */
[----:B------:R-:W-:Y:S01]  /*180c0*/  FFMA.FTZ R90, R2, R90, -R47 ;  /* 0x0000005a025a7223 */ /* 0x000fe2000001082f */
[----:B---3--:R-:W-:-:S05]  /*180d0*/  FADD.FTZ R33, R13, R60 ;  /* 0x0000003c0d217221 */ /* 0x008fca0000010000 */
[----:B------:R-:W3:Y:S01]  /*180e0*/  MUFU.EX2 R25, R25 ;  /* 0x0000001900197308 */ /* 0x000ee20000000800 */
[----:B-1----:R-:W-:-:S07]  /*180f0*/  FADD.FTZ R58, R52, R29 ;  /* 0x0000001d343a7221 */ /* 0x002fce0000010000 */
[----:B------:R-:W1:Y:S01]  /*18100*/  MUFU.EX2 R97, R97 ;  /* 0x0000006100617308 */ /* 0x000e620000000800 */
[----:B------:R-:W-:-:S01]  /*18110*/  FFMA.FTZ R49, R2, R49, -R48 ;  /* 0x0000003102317223 */ /* 0x000fc20000010830 */
[----:B--2---:R-:W-:-:S06]  /*18120*/  FADD.FTZ R33, R20, R33 ;  /* 0x0000002114217221 */ /* 0x004fcc0000010000 */
[----:B------:R-:W2:Y:S01]  /*18130*/  MUFU.EX2 R227, R227 ;  /* 0x000000e300e37308 */ /* 0x000ea20000000800 */
[----:B-----5:R-:W-:-:S07]  /*18140*/  FADD.FTZ R29, R95, R58 ;  /* 0x0000003a5f1d7221 */ /* 0x020fce0000010000 */
[----:B------:R-:W-:Y:S01]  /*18150*/  MUFU.EX2 R30, R54 ;  /* 0x00000036001e7308 */ /* 0x000fe20000000800 */
[----:B------:R-:W-:-:S07]  /*18160*/  FFMA.FTZ R103, R2, R103, -R48 ;  /* 0x0000006702677223 */ /* 0x000fce0000010830 */
[----:B------:R-:W4:Y:S01]  /*18170*/  MUFU.EX2 R54, R99 ;  /* 0x0000006300367308 */ /* 0x000f220000000800 */
[----:B------:R-:W-:-:S01]  /*18180*/  FADD.FTZ R58, R24, R33 ;  /* 0x00000021183a7221 */ /* 0x000fc20000010000 */
[----:B------:R-:W-:-:S06]  /*18190*/  F2FP.SATFINITE.E4M3.F32.PACK_AB_MERGE_C R229, R10, R7, RZ ;  /* 0x000000070ae5723e */ /* 0x000fcc00048070ff */
[----:B------:R-:W5:Y:S01]  /*181a0*/  MUFU.EX2 R28, R90 ;  /* 0x0000005a001c7308 */ /* 0x000f620000000800 */
[----:B0-----:R-:W-:-:S07]  /*181b0*/  FADD.FTZ R10, R224, R29 ;  /* 0x0000001de00a7221 */ /* 0x001fce0000010000 */
[----:B------:R-:W0:Y:S01]  /*181c0*/  MUFU.EX2 R101, R101 ;  /* 0x0000006500657308 */ /* 0x000e220000000800 */
[----:B------:R-:W-:-:S01]  /*181d0*/  FFMA.FTZ R53, R2, R53, -R48 ;  /* 0x0000003502357223 */ /* 0x000fc20000010830 */
[----:B---3--:R-:W-:Y:S01]  /*181e0*/  FADD.FTZ R58, R25, R58 ;  /* 0x0000003a193a7221 */ /* 0x008fe20000010000 */
[----:B-1----:R-:W-:-:S05]  /*181f0*/  FADD.FTZ R7, R97, R10 ;  /* 0x0000000a61077221 */ /* 0x002fca0000010000 */
[----:B------:R-:W1:Y:S01]  /*18200*/  MUFU.EX2 R226, R49 ;  /* 0x0000003100e27308 */ /* 0x000e620000000800 */
[----:B------:R-:W-:-:S01]  /*18210*/  FFMA.FTZ R105, R2, R105, -R48 ;  /* 0x0000006902697223 */ /* 0x000fc20000010830 */
[----:B------:R-:W-:Y:S01]  /*18220*/  F2FP.SATFINITE.E4M3.F32.PACK_AB_MERGE_C R231, R14, R11, RZ ;  /* 0x0000000b0ee7723e */ /* 0x000fe200048070ff */
[----:B--2---:R-:W-:-:S05]  /*18230*/  FADD.FTZ R11, R227, R58 ;  /* 0x0000003ae30b7221 */ /* 0x004fca0000010000 */
[----:B------:R-:W2:Y:S01]  /*18240*/  MUFU.EX2 R45, R45 ;  /* 0x0000002d002d7308 */ /* 0x000ea20000000800 */
[----:B------:R-:W-:-:S01]  /*18250*/  FFMA.FTZ R15, R2, R15, -R47 ;  /* 0x0000000f020f7223 */ /* 0x000fc2000001082f */
[----:B----4-:R-:W-:-:S06]  /*18260*/  FADD.FTZ R10, R54, R7 ;  /* 0x00000007360a7221 */ /* 0x010fcc0000010000 */
[----:B------:R-:W3:Y:S01]  /*18270*/  MUFU.EX2 R103, R103 ;  /* 0x0000006700677308 */ /* 0x000ee20000000800 */
[----:B------:R-:W-:-:S01]  /*18280*/  FFMA.FTZ R57, R2, R57, -R48 ;  /* 0x0000003902397223 */ /* 0x000fc20000010830 */
[----:B------:R-:W-:Y:S02]  /*18290*/  @!P2 VIADD R4, R4, 0x38840 ;  /* 0x000388400404a836 */ /* 0x000fe40000000000 */
[----:B-----5:R-:W-:-:S04]  /*182a0*/  FADD.FTZ R11, R28, R11 ;  /* 0x0000000b1c0b7221 */ /* 0x020fc80000010000 */
[----:B------:R-:W4:Y:S01]  /*182b0*/  MUFU.EX2 R221, R221 ;  /* 0x000000dd00dd7308 */ /* 0x000f220000000800 */
[----:B0-----:R-:W-:-:S07]  /*182c0*/  FADD.FTZ R7, R101, R10 ;  /* 0x0000000a65077221 */ /* 0x001fce0000010000 */
[----:B------:R-:W0:Y:S01]  /*182d0*/  MUFU.EX2 R56, R53 ;  /* 0x0000003500387308 */ /* 0x000e220000000800 */
[----:B------:R-:W-:-:S01]  /*182e0*/  FFMA.FTZ R107, R2, R107, -R48 ;  /* 0x0000006b026b7223 */ /* 0x000fc20000010830 */
[----:B------:R-:W-:Y:S01]  /*182f0*/  FADD.FTZ R10, R30, R11 ;  /* 0x0000000b1e0a7221 */ /* 0x000fe20000010000 */
[----:B------:R-:W-:-:S05]  /*18300*/  F2FP.SATFINITE.E4M3.F32.PACK_AB_MERGE_C R229, R6, R5, R229 ;  /* 0x0000000506e5723e */ /* 0x000fca00048070e5 */
[----:B------:R-:W5:Y:S01]  /*18310*/  MUFU.EX2 R32, R36 ;  /* 0x0000002400207308 */ /* 0x000f620000000800 */
[----:B------:R-:W-:Y:S01]  /*18320*/  @!P2 PRMT R4, RZ, 0x654, R4 ;  /* 0x00000654ff04a816 */ /* 0x000fe20000000004 */
[----:B-1----:R-:W-:-:S06]  /*18330*/  FADD.FTZ R6, R226, R7 ;  /* 0x00000007e2067221 */ /* 0x002fcc0000010000 */
[----:B------:R-:W1:Y:S01]  /*18340*/  MUFU.EX2 R105, R105 ;  /* 0x0000006900697308 */ /* 0x000e620000000800 */
[----:B------:R-:W-:-:S01]  /*18350*/  FFMA.FTZ R61, R2, R61, -R48 ;  /* 0x0000003d023d7223 */ /* 0x000fc20000010830 */
[----:B--2---:R-:W-:-:S06]  /*18360*/  FADD.FTZ R10, R45, R10 ;  /* 0x0000000a2d0a7221 */ /* 0x004fcc0000010000 */
[----:B------:R-:W2:Y:S01]  /*18370*/  MUFU.EX2 R15, R15 ;  /* 0x0000000f000f7308 */ /* 0x000ea20000000800 */
[----:B---3--:R-:W-:-:S01]  /*18380*/  FADD.FTZ R5, R103, R6 ;  /* 0x0000000667057221 */ /* 0x008fc20000010000 */
[----:B------:R3:W-:Y:S06]  /*18390*/  @!P2 SYNCS.ARRIVE.TRANS64.RED.A1T0 RZ, [R4+URZ], RZ ;  /* 0x000000ff04ffa9a7 */ /* 0x0007ec000810043f */
[----:B------:R-:W2:Y:S01]  /*183a0*/  MUFU.EX2 R220, R57 ;  /* 0x0000003900dc7308 */ /* 0x000ea20000000800 */
[----:B------:R-:W-:-:S01]  /*183b0*/  FFMA.FTZ R109, R2, R109, -R48 ;  /* 0x0000006d026d7223 */ /* 0x000fc20000010830 */
[----:B----4-:R-:W-:Y:S01]  /*183c0*/  FADD.FTZ R7, R221, R10 ;  /* 0x0000000add077221 */ /* 0x010fe20000010000 */
[----:B0-----:R-:W-:-:S05]  /*183d0*/  F2FP.SATFINITE.E4M3.F32.PACK_AB_MERGE_C R103, R56, R103, RZ ;  /* 0x000000673867723e */ /* 0x001fca00048070ff */
[----:B------:R-:W0:Y:S01]  /*183e0*/  MUFU.EX2 R107, R107 ;  /* 0x0000006b006b7308 */ /* 0x000e220000000800 */
[----:B------:R-:W-:-:S01]  /*183f0*/  FADD.FTZ R56, R56, R5 ;  /* 0x0000000538387221 */ /* 0x000fc20000010000 */
[----:B------:R-:W-:Y:S01]  /*18400*/  FFMA.FTZ R65, R2, R65, -R48 ;  /* 0x0000004102417223 */ /* 0x000fe20000010830 */
[----:B-----5:R-:W-:-:S05]  /*18410*/  FADD.FTZ R10, R32, R7 ;  /* 0x00000007200a7221 */ /* 0x020fca0000010000 */
[----:B---3--:R-:W3:Y:S01]  /*18420*/  MUFU.EX2 R4, R61 ;  /* 0x0000003d00047308 */ /* 0x008ee20000000800 */
[----:B-1----:R-:W-:-:S01]  /*18430*/  FADD.FTZ R5, R105, R56 ;  /* 0x0000003869057221 */ /* 0x002fc20000010000 */
[----:B------:R-:W-:Y:S01]  /*18440*/  FFMA.FTZ R111, R2, R111, -R48 ;  /* 0x0000006f026f7223 */ /* 0x000fe20000010830 */
[----:B--2---:R-:W-:-:S05]  /*18450*/  FADD.FTZ R7, R15, R10 ;  /* 0x0000000a0f077221 */ /* 0x004fca0000010000 */
[----:B------:R-:W1:Y:S01]  /*18460*/  MUFU.EX2 R109, R109 ;  /* 0x0000006d006d7308 */ /* 0x000e620000000800 */
[----:B------:R-:W-:-:S01]  /*18470*/  FADD.FTZ R10, R220, R5 ;  /* 0x00000005dc0a7221 */ /* 0x000fc20000010000 */
[----:B------:R-:W-:-:S06]  /*18480*/  FFMA.FTZ R69, R2, R69, -R48 ;  /* 0x0000004502457223 */ /* 0x000fcc0000010830 */
[----:B------:R-:W2:Y:S01]  /*18490*/  MUFU.EX2 R222, R65 ;  /* 0x0000004100de7308 */ /* 0x000ea20000000800 */
[----:B0-----:R-:W-:-:S01]  /*184a0*/  FADD.FTZ R5, R107, R10 ;  /* 0x0000000a6b057221 */ /* 0x001fc20000010000 */
[C-C-:B------:R-:W-:Y:S01]  /*184b0*/  FFMA.FTZ R113, R2.reuse, R113, -R48.reuse ;  /* 0x0000007102717223 */ /* 0x140fe20000010830 */
[----:B------:R-:W-:-:S01]  /*184c0*/  FFMA.FTZ R73, R2, R73, -R48 ;  /* 0x0000004902497223 */ /* 0x000fc20000010830 */
[C-C-:B------:R-:W-:Y:S01]  /*184d0*/  FFMA.FTZ R115, R2.reuse, R115, -R48.reuse ;  /* 0x0000007302737223 */ /* 0x140fe20000010830 */
[----:B------:R-:W-:-:S01]  /*184e0*/  FFMA.FTZ R77, R2, R77, -R48 ;  /* 0x0000004d024d7223 */ /* 0x000fc20000010830 */
[C-C-:B------:R-:W-:Y:S02]  /*184f0*/  FFMA.FTZ R55, R2.reuse, R55, -R48.reuse ;  /* 0x0000003702377223 */ /* 0x140fe40000010830 */
[----:B------:R-:W0:Y:S01]  /*18500*/  MUFU.EX2 R111, R111 ;  /* 0x0000006f006f7308 */ /* 0x000e220000000800 */
[----:B------:R-:W-:-:S01]  /*18510*/  FFMA.FTZ R81, R2, R81, -R48 ;  /* 0x0000005102517223 */ /* 0x000fc20000010830 */
[C-C-:B------:R-:W-:Y:S01]  /*18520*/  FFMA.FTZ R117, R2.reuse, R117, -R48.reuse ;  /* 0x0000007502757223 */ /* 0x140fe20000010830 */
[----:B------:R-:W-:-:S01]  /*18530*/  FFMA.FTZ R85, R2, R85, -R48 ;  /* 0x0000005502557223 */ /* 0x000fc20000010830 */
[C---:B---3--:R-:W-:Y:S01]  /*18540*/  F2FP.SATFINITE.E4M3.F32.PACK_AB_MERGE_C R107, R4.reuse, R107, RZ ;  /* 0x0000006b046b723e */ /* 0x048fe200048070ff */
[----:B------:R-:W-:-:S03]  /*18550*/  FADD.FTZ R4, R4, R5 ;  /* 0x0000000504047221 */ /* 0x000fc60000010000 */
[----:B------:R-:W3:Y:S01]  /*18560*/  MUFU.EX2 R48, R69 ;  /* 0x0000004500307308 */ /* 0x000ee20000000800 */
[----:B------:R-:W-:-:S01]  /*18570*/  FFMA.FTZ R36, R2, R21, -R47 ;  /* 0x0000001502247223 */ /* 0x000fc2000001082f */
[C-C-:B------:R-:W-:Y:S01]  /*18580*/  FFMA.FTZ R34, R2.reuse, R63, -R47.reuse ;  /* 0x0000003f02227223 */ /* 0x140fe2000001082f */
[----:B------:R-:W-:-:S01]  /*18590*/  FFMA.FTZ R21, R2, R71, -R47 ;  /* 0x0000004702157223 */ /* 0x000fc2000001082f */
[----:B-1----:R-:W-:-:S04]  /*185a0*/  FADD.FTZ R5, R109, R4 ;  /* 0x000000046d057221 */ /* 0x002fc80000010000 */
[----:B------:R-:W1:Y:S01]  /*185b0*/  MUFU.EX2 R113, R113 ;  /* 0x0000007100717308 */ /* 0x000e620000000800 */
[----:B------:R-:W-:-:S01]  /*185c0*/  FFMA.FTZ R38, R2, R67, -R47 ;  /* 0x0000004302267223 */ /* 0x000fc2000001082f */
[----:B------:R-:W-:Y:S01]  /*185d0*/  F2FP.SATFINITE.E4M3.F32.PACK_AB_MERGE_C R231, R12, R9, R231 ;  /* 0x000000090ce7723e */ /* 0x000fe200048070e7 */
[----:B--2---:R-:W-:-:S01]  /*185e0*/  FADD.FTZ R10, R222, R5 ;  /* 0x00000005de0a7221 */ /* 0x004fc20000010000 */
[----:B------:R-:W-:Y:S01]  /*185f0*/  F2FP.SATFINITE.E4M3.F32.PACK_AB_MERGE_C R225, R25, R24, RZ ;  /* 0x0000001819e1723e */ /* 0x000fe200048070ff */
[----:B------:R-:W2:Y:S03]  /*18600*/  @P0 LDC R9, c[0x0][0x44c] ;  /* 0x00011300ff090b82 */ /* 0x000ea60000000800 */
[----:B------:R-:W4:Y:S01]  /*18610*/  MUFU.EX2 R216, R73 ;  /* 0x0000004900d87308 */ /* 0x000f220000000800 */
[----:B------:R-:W-:Y:S01]  /*18620*/  F2FP.SATFINITE.E4M3.F32.PACK_AB_MERGE_C R225, R20, R13, R225 ;  /* 0x0000000d14e1723e */ /* 0x000fe200048070e1 */
[----:B0-----:R-:W-:Y:S01]  /*18630*/  FADD.FTZ R5, R111, R10 ;  /* 0x0000000a6f057221 */ /* 0x001fe20000010000 */
[----:B------:R-:W-:-:S01]  /*18640*/  FFMA.FTZ R43, R2, R43, -R47 ;  /* 0x0000002b022b7223 */ /* 0x000fc2000001082f */
[C-C-:B------:R-:W-:Y:S01]  /*18650*/  FFMA.FTZ R27, R2.reuse, R27, -R47.reuse ;  /* 0x0000001b021b7223 */ /* 0x140fe2000001082f */
[----:B------:R-:W0:Y:S03]  /*18660*/  @P0 LDC R13, c[0x0][0x450] ;  /* 0x00011400ff0d0b82 */ /* 0x000e260000000800 */
[----:B------:R-:W5:Y:S01]  /*18670*/  MUFU.EX2 R34, R34 ;  /* 0x0000002200227308 */ /* 0x000f620000000800 */
[----:B------:R-:W-:-:S01]  /*18680*/  FFMA.FTZ R40, R2, R75, -R47 ;  /* 0x0000004b02287223 */ /* 0x000fc2000001082f */
[C-C-:B------:R-:W-:Y:S01]  /*18690*/  FFMA.FTZ R31, R2.reuse, R31, -R47.reuse ;  /* 0x0000001f021f7223 */ /* 0x140fe2000001082f */
[----:B------:R-:W-:-:S05]  /*186a0*/  FFMA.FTZ R42, R2, R79, -R47 ;  /* 0x0000004f022a7223 */ /* 0x000fca000001082f */
[----:B------:R-:W-:Y:S01]  /*186b0*/  MUFU.EX2 R36, R36 ;  /* 0x0000002400247308 */ /* 0x000fe20000000800 */
[----:B------:R-:W-:-:S01]  /*186c0*/  FFMA.FTZ R39, R2, R39, -R47 ;  /* 0x0000002702277223 */ /* 0x000fc2000001082f */
[----:B------:R-:W-:-:S06]  /*186d0*/  FFMA.FTZ R83, R2, R83, -R47 ;  /* 0x0000005302537223 */ /* 0x000fcc000001082f */
[----:B------:R-:W2:Y:S01]  /*186e0*/  MUFU.EX2 R21, R21 ;  /* 0x0000001500157308 */ /* 0x000ea20000000800 */
[----:B------:R-:W-:-:S01]  /*186f0*/  FFMA.FTZ R47, R2, R87, -R47 ;  /* 0x00000057022f7223 */ /* 0x000fc2000001082f */
[----:B---3--:R-:W-:-:S06]  /*18700*/  F2FP.SATFINITE.E4M3.F32.PACK_AB_MERGE_C R111, R48, R111, RZ ;  /* 0x0000006f306f723e */ /* 0x008fcc00048070ff */
[----:B------:R-:W-:Y:S01]  /*18710*/  MUFU.EX2 R115, R115 ;  /* 0x0000007300737308 */ /* 0x000fe20000000800 */
[----:B------:R-:W-:-:S07]  /*18720*/  FADD.FTZ R48, R48, R5 ;  /* 0x0000000530307221 */ /* 0x000fce0000010000 */
[----:B------:R-:W3:Y:S01]  /*18730*/  MUFU.EX2 R6, R77 ;  /* 0x0000004d00067308 */ /* 0x000ee20000000800 */
[----:B-1----:R-:W-:-:S07]  /*18740*/  FADD.FTZ R5, R113, R48 ;  /* 0x0000003071057221 */ /* 0x002fce0000010000 */
[----:B------:R-:W-:Y:S08]  /*18750*/  MUFU.EX2 R35, R35 ;  /* 0x0000002300237308 */ /* 0x000ff00000000800 */
[----:B------:R-:W1:Y:S01]  /*18760*/  MUFU.EX2 R38, R38 ;  /* 0x0000002600267308 */ /* 0x000e620000000800 */
[----:B----4-:R-:W-:-:S07]  /*18770*/  FADD.FTZ R12, R216, R5 ;  /* 0x00000005d80c7221 */ /* 0x010fce0000010000 */
[----:B------:R-:W-:Y:S01]  /*18780*/  MUFU.EX2 R43, R43 ;  /* 0x0000002b002b7308 */ /* 0x000fe20000000800 */
[----:B-----5:R-:W-:-:S07]  /*18790*/  F2FP.SATFINITE.E4M3.F32.PACK_AB_MERGE_C R15, R34, R15, RZ ;  /* 0x0000000f220f723e */ /* 0x020fce00048070ff */
[----:B------:R-:W4:Y:S01]  /*187a0*/  MUFU.EX2 R46, R47 ;  /* 0x0000002f002e7308 */ /* 0x000f220000000800 */
[----:B--2---:R-:W-:-:S07]  /*187b0*/  F2FP.SATFINITE.E4M3.F32.PACK_AB_MERGE_C R223, R21, R36, RZ ;  /* 0x0000002415df723e */ /* 0x004fce00048070ff */
[----:B------:R-:W2:Y:S01]  /*187c0*/  MUFU.EX2 R55, R55 ;  /* 0x0000003700377308 */ /* 0x000ea20000000800 */
[----:B------:R-:W-:-:S01]  /*187d0*/  FADD.FTZ R34, R34, R7 ;  /* 0x0000000722227221 */ /* 0x000fc20000010000 */
[----:B---3--:R-:W-:Y:S01]  /*187e0*/  F2FP.SATFINITE.E4M3.F32.PACK_AB_MERGE_C R5, R6, R115, RZ ;  /* 0x000000730605723e */ /* 0x008fe200048070ff */
[----:B------:R-:W-:-:S05]  /*187f0*/  FADD.FTZ R115, R115, R12 ;  /* 0x0000000c73737221 */ /* 0x000fca0000010000 */
[----:B------:R-:W-:Y:S01]  /*18800*/  MUFU.EX2 R39, R39 ;  /* 0x0000002700277308 */ /* 0x000fe20000000800 */
[----:B-1----:R-:W-:-:S07]  /*18810*/  F2FP.SATFINITE.E4M3.F32.PACK_AB_MERGE_C R223, R38, R35, R223 ;  /* 0x0000002326df723e */ /* 0x002fce00048070df */
[----:B------:R-:W1:Y:S08]  /*18820*/  MUFU.EX2 R44, R83 ;  /* 0x00000053002c7308 */ /* 0x000e700000000800 */
[----:B------:R-:W3:Y:S01]  /*18830*/  MUFU.EX2 R4, R81 ;  /* 0x0000005100047308 */ /* 0x000ee20000000800 */
[----:B------:R-:W-:-:S01]  /*18840*/  FADD.FTZ R35, R35, R34 ;  /* 0x0000002223237221 */ /* 0x000fc20000010000 */
[----:B------:R-:W-:Y:S01]  /*18850*/  FADD.FTZ R6, R6, R115 ;  /* 0x0000007306067221 */ /* 0x000fe20000010000 */
[----:B------:R-:W-:-:S05]  /*18860*/  @P0 IMAD.HI.U32 R12, R96, R9, RZ ;  /* 0x00000009600c0227 */ /* 0x000fca00078e00ff */
[----:B------:R-:W5:Y:S01]  /*18870*/  MUFU.EX2 R117, R117 ;  /* 0x0000007500757308 */ /* 0x000f620000000800 */
[----:B------:R-:W-:-:S01]  /*18880*/  FADD.FTZ R35, R38, R35 ;  /* 0x0000002326237221 */ /* 0x000fc20000010000 */
[----:B------:R-:W-:-:S06]  /*18890*/  F2FP.SATFINITE.E4M3.F32.PACK_AB_MERGE_C R216, R216, R113, R5 ;  /* 0x00000071d8d8723e */ /* 0x000fcc0004807005 */
[----:B------:R-:W-:Y:S01]  /*188a0*/  MUFU.EX2 R31, R31 ;  /* 0x0000001f001f7308 */ /* 0x000fe20000000800 */
[----:B------:R-:W-:-:S07]  /*188b0*/  IMAD.MOV.U32 R11, RZ, RZ, R96 ;  /* 0x000000ffff0b7224 */ /* 0x000fce00078e0060 */
[----:B------:R-:W5:Y:S01]  /*188c0*/  MUFU.EX2 R42, R42 ;  /* 0x0000002a002a7308 */ /* 0x000f620000000800 */
[----:B----4-:R-:W-:Y:S01]  /*188d0*/  F2FP.SATFINITE.E4M3.F32.PACK_AB_MERGE_C R9, R46, R43, RZ ;  /* 0x0000002b2e09723e */ /* 0x010fe200048070ff */
[----:B--2---:R-:W-:-:S06]  /*188e0*/  FADD.FTZ R5, R55, R6 ;  /* 0x0000000637057221 */ /* 0x004fcc0000010000 */
[----:B------:R-:W2:Y:S01]  /*188f0*/  MUFU.EX2 R27, R27 ;  /* 0x0000001b001b7308 */ /* 0x000ea20000000800 */
[----:B0-----:R-:W-:Y:S01]  /*18900*/  @P0 SHF.R.U32.HI R11, RZ, R13, R12 ;  /* 0x0000000dff0b0219 */ /* 0x001fe2000001160c */
[----:B------:R-:W-:-:S06]  /*18910*/  FADD.FTZ R36, R36, R35 ;  /* 0x0000002324247221 */ /* 0x000fcc0000010000 */
[----:B------:R-:W0:Y:S01]  /*18920*/  MUFU.EX2 R40, R40 ;  /* 0x0000002800287308 */ /* 0x000e220000000800 */
[----:B-1----:R-:W-:Y:S01]  /*18930*/  F2FP.SATFINITE.E4M3.F32.PACK_AB_MERGE_C R219, R44, R39, R9 ;  /* 0x000000272cdb723e */ /* 0x002fe20004807009 */
[----:B---3--:R-:W-:Y:S01]  /*18940*/  FADD.FTZ R6, R4, R5 ;  /* 0x0000000504067221 */ /* 0x008fe20000010000 */
[----:B------:R-:W-:Y:S01]  /*18950*/  IADD3 R9, R11, R92, -R94 ;  /* 0x0000005c0b097210 */ /* 0x000fe20007ffe85e */
[----:B------:R-:W-:Y:S02]  /*18960*/  FADD.FTZ R36, R21, R36 ;  /* 0x0000002415247221 */ /* 0x000fe40000010000 */
[----:B-----5:R-:W-:-:S01]  /*18970*/  FADD.FTZ R5, R117, R6 ;  /* 0x0000000675057221 */ /* 0x020fc20000010000 */
[----:B------:R-:W-:Y:S02]  /*18980*/  SHF.R.S32.HI R6, RZ, 0x1f, R9 ;  /* 0x0000001fff067819 */ /* 0x000fe40000011409 */
[----:B------:R-:W-:Y:S01]  /*18990*/  F2FP.SATFINITE.E4M3.F32.PACK_AB_MERGE_C R217, R42, R31, RZ ;  /* 0x0000001f2ad9723e */ /* 0x000fe200048070ff */
[----:B--2---:R-:W-:Y:S01]  /*189a0*/  FADD.FTZ R7, R27, R36 ;  /* 0x000000241b077221 */ /* 0x004fe20000010000 */
[----:B------:R-:W-:Y:S01]  /*189b0*/  LEA.HI R6, R6, R9, RZ, 0x7 ;  /* 0x0000000906067211 */ /* 0x000fe200078f38ff */
[----:B------:R-:W1:Y:S01]  /*189c0*/  MUFU.EX2 R10, R85 ;  /* 0x00000055000a7308 */ /* 0x000e620000000800 */
[C---:B0-----:R-:W-:Y:S01]  /*189d0*/  F2FP.SATFINITE.E4M3.F32.PACK_AB_MERGE_C R217, R40.reuse, R27, R217 ;  /* 0x0000001b28d9723e */ /* 0x041fe200048070d9 */
[----:B------:R-:W-:Y:S01]  /*189e0*/  FADD.FTZ R40, R40, R7 ;  /* 0x0000000728287221 */ /* 0x000fe20000010000 */
[----:B------:R-:W-:Y:S01]  /*189f0*/  SHF.R.S32.HI R6, RZ, 0x7, R6 ;  /* 0x00000007ff067819 */ /* 0x000fe20000011406 */
[----:B------:R-:W-:-:S02]  /*18a00*/  VIADD R9, R127, 0xfffffffe ;  /* 0xfffffffe7f097836 */ /* 0x000fc40000000000 */
[----:B------:R-:W-:-:S01]  /*18a10*/  FADD.FTZ R31, R31, R40 ;  /* 0x000000281f1f7221 */ /* 0x000fc20000010000 */
[----:B------:R-:W-:-:S03]  /*18a20*/  VIMNMX R14, RZ, R6, !PT ;  /* 0x00000006ff0e7248 */ /* 0x000fc60007fe0100 */
[----:B------:R-:W-:Y:S01]  /*18a30*/  FADD.FTZ R42, R42, R31 ;  /* 0x0000001f2a2a7221 */ /* 0x000fe20000010000 */
[----:B------:R-:W-:-:S03]  /*18a40*/  ISETP.GE.AND P2, PT, R9, R14, PT ;  /* 0x0000000e0900720c */ /* 0x000fc60003f46270 */
[----:B------:R-:W-:-:S04]  /*18a50*/  FADD.FTZ R7, R39, R42 ;  /* 0x0000002a27077221 */ /* 0x000fc80000010000 */
[----:B------:R-:W-:Y:S01]  /*18a60*/  FADD.FTZ R44, R44, R7 ;  /* 0x000000072c2c7221 */ /* 0x000fe20000010000 */
[----:B-1----:R-:W-:Y:S02]  /*18a70*/  F2FP.SATFINITE.E4M3.F32.PACK_AB_MERGE_C R7, R10, R117, RZ ;  /* 0x000000750a07723e */ /* 0x002fe400048070ff */
[----:B------:R-:W-:Y:S01]  /*18a80*/  F2FP.SATFINITE.E4M3.F32.PACK_AB_MERGE_C R228, R50, R51, RZ ;  /* 0x0000003332e4723e */ /* 0x000fe200048070ff */
[----:B------:R-:W-:-:S01]  /*18a90*/  FADD.FTZ R43, R43, R44 ;  /* 0x0000002c2b2b7221 */ /* 0x000fc20000010000 */
[----:B------:R-:W-:Y:S02]  /*18aa0*/  F2FP.SATFINITE.E4M3.F32.PACK_AB_MERGE_C R52, R52, R93, RZ ;  /* 0x0000005d3434723e */ /* 0x000fe400048070ff */
[----:B------:R-:W-:Y:S02]  /*18ab0*/  F2FP.SATFINITE.E4M3.F32.PACK_AB_MERGE_C R54, R54, R97, RZ ;  /* 0x000000613636723e */ /* 0x000fe400048070ff */
[----:B------:R-:W-:Y:S02]  /*18ac0*/  F2FP.SATFINITE.E4M3.F32.PACK_AB_MERGE_C R30, R45, R30, RZ ;  /* 0x0000001e2d1e723e */ /* 0x000fe400048070ff */
[----:B------:R-:W-:Y:S01]  /*18ad0*/  F2FP.SATFINITE.E4M3.F32.PACK_AB_MERGE_C R218, R4, R55, R7 ;  /* 0x0000003704da723e */ /* 0x000fe20004807007 */
[----:B------:R-:W-:Y:S01]  /*18ae0*/  FADD.FTZ R4, R46, R43 ;  /* 0x0000002b2e047221 */ /* 0x000fe20000010000 */
[----:B------:R-:W-:Y:S01]  /*18af0*/  F2FP.SATFINITE.E4M3.F32.PACK_AB_MERGE_C R227, R28, R227, R30 ;  /* 0x000000e31ce3723e */ /* 0x000fe2000480701e */
[----:B------:R-:W-:Y:S01]  /*18b00*/  FADD.FTZ R5, R10, R5 ;  /* 0x000000050a057221 */ /* 0x000fe20000010000 */
[----:B------:R-:W-:-:S02]  /*18b10*/  F2FP.SATFINITE.E4M3.F32.PACK_AB_MERGE_C R221, R32, R221, R15 ;  /* 0x000000dd20dd723e */ /* 0x000fc4000480700f */
[----:B------:R-:W-:Y:S02]  /*18b20*/  CS2R R150, SRZ ;  /* 0x0000000000967805 */ /* 0x000fe4000001ff00 */
[----:B------:R-:W-:Y:S02]  /*18b30*/  F2FP.SATFINITE.E4M3.F32.PACK_AB_MERGE_C R228, R26, R89, R228 ;  /* 0x000000591ae4723e */ /* 0x000fe400048070e4 */
[----:B------:R-:W-:Y:S02]  /*18b40*/  CS2R R148, SRZ ;  /* 0x0000000000947805 */ /* 0x000fe4000001ff00 */
[----:B------:R-:W-:Y:S02]  /*18b50*/  F2FP.SATFINITE.E4M3.F32.PACK_AB_MERGE_C R230, R230, R91, R52 ;  /* 0x0000005be6e6723e */ /* 0x000fe40004807034 */
[----:B------:R-:W-:Y:S02]  /*18b60*/  CS2R R146, SRZ ;  /* 0x0000000000927805 */ /* 0x000fe4000001ff00 */
        /* <DEDUP_REMOVED lines=66> */
[----:B------:R-:W-:Y:S01]  /*18f90*/  IMAD.MOV.U32 R13, RZ, RZ, R0 ;  /* 0x000000ffff0d7224 */ /* 0x000fe200078e0000 */
[----:B------:R-:W-:Y:S01]  /*18fa0*/  MOV R6, R235 ;  /* 0x000000eb00067202 */ /* 0x000fe20000000f00 */
[----:B------:R-:W-:Y:S02]  /*18fb0*/  IMAD.MOV.U32 R12, RZ, RZ, R3 ;  /* 0x000000ffff0c7224 */ /* 0x000fe400078e0003 */
[----:B------:R-:W-:-:S07]  /*18fc0*/  IMAD.MOV.U32 R151, RZ, RZ, RZ ;  /* 0x000000ffff977224 */ /* 0x000fce00078e00ff */
.L_x_2507:
        /* <DEDUP_REMOVED lines=8> */
.L_x_2498:
[----:B------:R-:W-:-:S05]  /*19050*/  VIADD R0, R234, 0x1 ;  /* 0x00000001ea007836 */ /* 0x000fca0000000000 */
[----:B------:R-:W-:-:S04]  /*19060*/  ISETP.NE.AND P3, PT, R0, 0x2, PT ;  /* 0x000000020000780c */ /* 0x000fc80003f65270 */
[----:B------:R-:W-:Y:S02]  /*19070*/  SEL R3, R0, RZ, P3 ;  /* 0x000000ff00037207 */ /* 0x000fe40001800000 */
[----:B------:R-:W-:-:S03]  /*19080*/  SHF.L.U32 R0, R235, 0x1f, RZ ;  /* 0x0000001feb007819 */ /* 0x000fc600000006ff */
[----:B------:R-:W-:-:S04]  /*19090*/  IMAD R3, R3, 0x8, R18 ;  /* 0x0000000803037824 */ /* 0x000fc800078e0212 */
[----:B------:R0:W1:Y:S01]  /*190a0*/  SYNCS.PHASECHK.TRANS64.TRYWAIT P3, [R3+URZ+0x38830], R0 ;  /* 0x03883000030075a7 */ /* 0x000062000806017f */
[----:B------:R-:W-:Y:S05]  /*190b0*/  @!P1 BRA `(.L_x_2499) ;  /* 0x0000000000049947 */ /* 0x000fea0003800000 */
[----:B------:R-:W-:Y:S01]  /*190c0*/  BPT.TRAP 0x1 ;  /* 0x000000040000795c */ /* 0x000fe20000300000 */
.L_x_2499:
[----:B------:R-:W-:Y:S04]  /*190d0*/  BSSY B0, `(.L_x_2497) ;  /* 0x0000004000007945 */ /* 0x000fe80003800000 */
[----:B-1----:R-:W-:Y:S05]  /*190e0*/  @P3 BRA `(.L_x_2500) ;  /* 0x0000000000083947 */ /* 0x002fea0003800000 */
[----:B------:R-:W1:Y:S02]  /*190f0*/  SYNCS.PHASECHK.TRANS64.TRYWAIT P3, [R3+URZ+0x38830], R0 ;  /* 0x03883000030075a7 */ /* 0x000e64000806017f */
[----:B-1----:R-:W-:Y:S05]  /*19100*/  @!P3 BRA `(.L_x_2501) ;  /* 0x0000012c00b0b947 */ /* 0x002fea0003800000 */
.L_x_2500:
[----:B------:R-:W-:Y:S05]  /*19110*/  BSYNC B0 ;  /* 0x0000000000007941 */ /* 0x000fea0003800000 */
.L_x_2497:
        /* <DEDUP_REMOVED lines=29> */
[C---:B------:R-:W-:Y:S01]  /*192f0*/  R2UR UR19, R21.reuse ;  /* 0x00000000151372ca */ /* 0x040fe200000e0000 */
[----:B------:R-:W-:Y:S01]  /*19300*/  VIADD R0, R0, 0x8 ;  /* 0x0000000800007836 */ /* 0x000fe20000000000 */
[----:B------:R-:W-:Y:S02]  /*19310*/  R2UR UR26, R20 ;  /* 0x00000000141a72ca */ /* 0x000fe400000e0000 */
[----:B------:R-:W-:Y:S02]  /*19320*/  R2UR UR27, R21 ;  /* 0x00000000151b72ca */ /* 0x000fe400000e0000 */
[----:B------:R0:W-:Y:S01]  /*19330*/  BAR.SYNC.DEFER_BLOCKING R0, 0x100 ;  /* 0x000400000000751d */ /* 0x0001e20000010000 */
[----:B------:R-:W-:Y:S02]  /*19340*/  R2UR UR34, R10 ;  /* 0x000000000a2272ca */ /* 0x000fe400000e0000 */
[----:B------:R-:W-:-:S03]  /*19350*/  R2UR UR35, R11 ;  /* 0x000000000b2372ca */ /* 0x000fc600000e0000 */
        /* <DEDUP_REMOVED lines=27> */
.L_x_2503:
[----:B------:R-:W-:Y:S01]  /*19510*/  SHF.L.U32 R0, R6, 0x1f, RZ ;  /* 0x0000001f06007819 */ /* 0x000fe200000006ff */
[----:B------:R-:W-:-:S04]  /*19520*/  IMAD R3, R234, 0x8, R18 ;  /* 0x00000008ea037824 */ /* 0x000fc800078e0212 */
[----:B------:R0:W1:Y:S01]  /*19530*/  SYNCS.PHASECHK.TRANS64.TRYWAIT P2, [R3+URZ+0x38850], R0 ;  /* 0x03885000030075a7 */ /* 0x000062000804017f */
[----:B------:R-:W-:Y:S05]  /*19540*/  @!P1 BRA `(.L_x_2504) ;  /* 0x0000000000049947 */ /* 0x000fea0003800000 */
[----:B------:R-:W-:Y:S01]  /*19550*/  BPT.TRAP 0x1 ;  /* 0x000000040000795c */ /* 0x000fe20000300000 */
.L_x_2504:
[----:B-1----:R-:W-:Y:S05]  /*19560*/  @P2 BRA `(.L_x_2502) ;  /* 0x0000000000082947 */ /* 0x002fea0003800000 */
[----:B------:R-:W1:Y:S02]  /*19570*/  SYNCS.PHASECHK.TRANS64.TRYWAIT P2, [R3+URZ+0x38850], R0 ;  /* 0x03885000030075a7 */ /* 0x000e64000804017f */
[----:B-1----:R-:W-:Y:S05]  /*19580*/  @!P2 BRA `(.L_x_2505) ;  /* 0x0000012800a4a947 */ /* 0x002fea0003800000 */
.L_x_2502:
[----:B01----:R-:W-:Y:S01]  /*19590*/  VIADD R0, R18, 0x400 ;  /* 0x0000040012007836 */ /* 0x003fe20000000000 */
[----:B------:R-:W-:Y:S05]  /*195a0*/  WARPSYNC.ALL ;  /* 0x0000000000007948 */ /* 0x000fea0003800000 */
[----:B------:R-:W-:Y:S01]  /*195b0*/  SHF.R.U32.HI R0, RZ, 0x4, R0 ;  /* 0x00000004ff007819 */ /* 0x000fe20000011600 */
[----:B------:R-:W-:Y:S01]  /*195c0*/  IMAD.MOV.U32 R7, RZ, RZ, 0x40000040 ;  /* 0x40000040ff077424 */ /* 0x000fe200078e00ff */
[----:B------:R-:W2:Y:S04]  /*195d0*/  LDL R21, [R1+0xc] ;  /* 0x00000c0001157983 */ /* 0x000ea80000100800 */
[----:B------:R-:W2:Y:S01]  /*195e0*/  LDL R20, [R1+0x4] ;  /* 0x0000040001147983 */ /* 0x000ea20000100800 */
[----:B------:R-:W-:Y:S01]  /*195f0*/  LOP3.LUT R0, R0, 0x3fff, RZ, 0xc0, !PT ;  /* 0x00003fff00007812 */ /* 0x000fe200078ec0ff */
[----:B------:R-:W-:Y:S01]  /*19600*/  WARPGROUP.ARRIVE ;  /* 0x00000000000079c5 */ /* 0x000fe20000000000 */
[----:B------:R-:W-:Y:S01]  /*19610*/  R2UR UR7, R7 ;  /* 0x00000000070772ca */ /* 0x000fe200000e0000 */
[----:B------:R-:W-:Y:S01]  /*19620*/  IMAD.MOV.U32 R11, RZ, RZ, 0x40000040 ;  /* 0x40000040ff0b7424 */ /* 0x000fe200078e00ff */
[----:B------:R-:W-:Y:S01]  /*19630*/  LOP3.LUT R0, R0, 0x10000, RZ, 0xfc, !PT ;  /* 0x0001000000007812 */ /* 0x000fe200078efcff */
[----:B------:R-:W0:Y:S04]  /*19640*/  @P0 LDC R3, c[0x0][0x450] ;  /* 0x00011400ff030b82 */ /* 0x000e280000000800 */
[----:B------:R-:W-:-:S04]  /*19650*/  IMAD R6, R234, 0x800, R0 ;  /* 0x00000800ea067824 */ /* 0x000fc800078e0200 */
[----:B------:R-:W1:Y:S01]  /*19660*/  @P0 LDC R0, c[0x0][0x44c] ;  /* 0x00011300ff000b82 */ /* 0x000e620000000800 */
[----:B------:R-:W-:-:S13]  /*19670*/  R2UR UR6, R6 ;  /* 0x00000000060672ca */ /* 0x000fda00000e0000 */
[----:B------:R-:W-:Y:S01]  /*19680*/  QGMMA.64x256x32.F32.E4M3.E4M3 R24, R228, gdesc[UR4], R24, gsb0 ;  /* 0x03e00004e4187df3 */ /* 0x000fe20008000818 */
[----:B------:R-:W-:Y:S02]  /*19690*/  IADD3 R10, R6, 0x2, RZ ;  /* 0x00000002060a7810 */ /* 0x000fe40007ffe0ff */
[----:B------:R-:W-:Y:S02]  /*196a0*/  R2UR UR7, R11 ;  /* 0x000000000b0772ca */ /* 0x000fe400000e0000 */
[----:B------:R-:W-:Y:S01]  /*196b0*/  R2UR UR6, R10 ;  /* 0x000000000a0672ca */ /* 0x000fe200000e0000 */
[----:B------:R-:W-:Y:S02]  /*196c0*/  WARPGROUP.DEPBAR.LE gsb0, 0x0 ;  /* 0x00008000000079c5 */ /* 0x000fe40000010000 */
[----:B------:R-:W3:Y:S04]  /*196d0*/  LDL R229, [R1] ;  /* 0x0000000001e57983 */ /* 0x000ee80000100800 */
[----:B------:R-:W3:Y:S04]  /*196e0*/  LDL R230, [R1+0x48] ;  /* 0x0000480001e67983 */ /* 0x000ee80000100800 */
[----:B------:R-:W4:Y:S01]  /*196f0*/  LDL R231, [R1+0x44] ;  /* 0x0000440001e77983 */ /* 0x000f220000100800 */
[----:B------:R-:W-:Y:S01]  /*19700*/  WARPGROUP.ARRIVE ;  /* 0x00000000000079c5 */ /* 0x000fe20000000000 */
[----:B------:R-:W-:-:S02]  /*19710*/  VIADD R10, R6, 0x4 ;  /* 0x00000004060a7836 */ /* 0x000fc40000000000 */
[----:B------:R-:W-:Y:S02]  /*19720*/  IMAD.MOV.U32 R11, RZ, RZ, 0x40000040 ;  /* 0x40000040ff0b7424 */ /* 0x000fe400078e00ff */
[----:B------:R-:W-:-:S06]  /*19730*/  VIADD R6, R6, 0x6 ;  /* 0x0000000606067836 */ /* 0x000fcc0000000000 */
[----:B------:R-:W-:Y:S01]  /*19740*/  QGMMA.64x256x32.F32.E4M3.E4M3 R24, R224, gdesc[UR4], R24, gsb0 ;  /* 0x03e00004e0187df3 */ /* 0x000fe20008000818 */
[----:B------:R-:W-:Y:S02]  /*19750*/  R2UR UR6, R10 ;  /* 0x000000000a0672ca */ /* 0x000fe400000e0000 */
[----:B------:R-:W-:Y:S01]  /*19760*/  R2UR UR7, R11 ;  /* 0x000000000b0772ca */ /* 0x000fe200000e0000 */
[----:B------:R-:W-:Y:S02]  /*19770*/  WARPGROUP.DEPBAR.LE gsb0, 0x0 ;  /* 0x00008000000079c5 */ /* 0x000fe40000010000 */
[----:B------:R-:W-:-:S15]  /*19780*/  WARPGROUP.ARRIVE ;  /* 0x00000000000079c5 */ /* 0x000fde0000000000 */
[----:B------:R-:W-:-:S07]  /*19790*/  NOP ;  /* 0x0000000000007918 */ /* 0x000fce0000000000 */
[----:B------:R-:W-:Y:S01]  /*197a0*/  QGMMA.64x256x32.F32.E4M3.E4M3 R24, R220, gdesc[UR4], R24, gsb0 ;  /* 0x03e00004dc187df3 */ /* 0x000fe20008000818 */
[----:B------:R-:W-:Y:S01]  /*197b0*/  R2UR UR6, R6 ;  /* 0x00000000060672ca */ /* 0x000fe200000e0000 */
[----:B---3--:R-:W-:-:S04]  /*197c0*/  IMAD.IADD R7, R230, 0x1, R229 ;  /* 0x00000001e6077824 */ /* 0x008fc800078e02e5 */
[----:B-1----:R-:W-:-:S05]  /*197d0*/  @P0 IMAD.HI.U32 R0, R7, R0, RZ ;  /* 0x0000000007000227 */ /* 0x002fca00078e00ff */
[----:B0-----:R-:W-:Y:S01]  /*197e0*/  @P0 SHF.R.U32.HI R7, RZ, R3, R0 ;  /* 0x00000003ff070219 */ /* 0x001fe20000011600 */
[----:B------:R-:W-:-:S04]  /*197f0*/  IMAD.MOV.U32 R0, RZ, RZ, -0x80 ;  /* 0xffffff80ff007424 */ /* 0x000fc800078e00ff */
[----:B------:R-:W0:Y:S01]  /*19800*/  SHFL.IDX PT, R3, R7, RZ, 0x1c1f ;  /* 0x001c1fff07037589 */ /* 0x000e2200000e0000 */
[----:B------:R-:W-:-:S04]  /*19810*/  IMAD R0, R9, R0, 0x1 ;  /* 0x0000000109007424 */ /* 0x000fc800078e0200 */
[----:B----4-:R-:W-:Y:S02]  /*19820*/  IMAD R0, R231, -0x2, R0 ;  /* 0xfffffffee7007824 */ /* 0x010fe400078e0200 */
[----:B------:R-:W1:Y:S03]  /*19830*/  S2R R231, SR_TID.X ;  /* 0x0000000000e77919 */ /* 0x000e660000002100 */
[----:B--2---:R-:W-:-:S05]  /*19840*/  IADD3 R0, -R20, R0, R21 ;  /* 0x0000000014007210 */ /* 0x004fca0007ffe115 */
[----:B0-----:R-:W-:-:S05]  /*19850*/  IMAD.IADD R3, R0, 0x1, R3 ;  /* 0x0000000100037824 */ /* 0x001fca00078e0203 */
[C---:B------:R-:W-:Y:S02]  /*19860*/  ISETP.GT.AND P2, PT, R3.reuse, RZ, PT ;  /* 0x000000ff0300720c */ /* 0x040fe40003f44270 */
[C---:B------:R-:W-:Y:S02]  /*19870*/  ISETP.GT.AND P3, PT, R3.reuse, 0x1, PT ;  /* 0x000000010300780c */ /* 0x040fe40003f64270 */
        /* <DEDUP_REMOVED lines=92> */
[----:B------:R-:W-:-:S04]  /*19e40*/  FMNMX.FTZ R3, R212, R10, !PT ;  /* 0x0000000ad4037209 */ /* 0x000fc80007810000 */
[----:B------:R-:W-:-:S05]  /*19e50*/  FMNMX.FTZ R3, R213, R3, !PT ;  /* 0x00000003d5037209 */ /* 0x000fca0007810000 */
[----:B------:R-:W0:Y:S01]  /*19e60*/  SHFL.BFLY PT, R10, R3, 0x2, 0x1f ;  /* 0x0c401f00030a7f89 */ /* 0x000e2200000e0000 */
[----:B------:R-:W-:Y:S02]  /*19e70*/  WARPGROUP.DEPBAR.LE gsb0, 0x0 ;  /* 0x00008000000079c5 */ /* 0x000fe40000010000 */
[----:B------:R-:W-:Y:S01]  /*19e80*/  WARPGROUP.ARRIVE ;  /* 0x00000000000079c5 */ /* 0x000fe20000000000 */
[----:B-1----:R-:W-:Y:S02]  /*19e90*/  LOP3.LUT R220, R231, 0x7f, RZ, 0xc0, !PT ;  /* 0x0000007fe7dc7812 */ /* 0x002fe400078ec0ff */
[----:B0-----:R-:W-:-:S03]  /*19ea0*/  FMNMX.FTZ R3, R3, R10, !PT ;  /* 0x0000000a03037209 */ /* 0x001fc60007810000 */
[----:B------:R-:W0:Y:S01]  /*19eb0*/  S2R R231, SR_TID.X ;  /* 0x0000000000e77919 */ /* 0x000e220000002100 */
[----:B------:R1:W2:Y:S04]  /*19ec0*/  SHFL.IDX PT, R10, R7, 0x1, 0x1c1f ;  /* 0x003c1f00070a7f89 */ /* 0x0002a800000e0000 */
[----:B------:R-:W3:Y:S01]  /*19ed0*/  SHFL.BFLY PT, R11, R3, 0x1, 0x1f ;  /* 0x0c201f00030b7f89 */ /* 0x000ee200000e0000 */
[----:B-1----:R-:W-:-:S05]  /*19ee0*/  IMAD.MOV.U32 R7, RZ, RZ, 0x40000040 ;  /* 0x40000040ff077424 */ /* 0x002fca00078e00ff */
[----:B------:R-:W-:Y:S01]  /*19ef0*/  R2UR UR7, R7 ;  /* 0x00000000070772ca */ /* 0x000fe200000e0000 */
[----:B--2---:R-:W-:-:S12]  /*19f00*/  IMAD.IADD R10, R0, 0x1, R10 ;  /* 0x00000001000a7824 */ /* 0x004fd800078e020a */
[----:B------:R-:W-:Y:S01]  /*19f10*/  QGMMA.64x256x32.F32.E4M3.E4M3 R24, R216, gdesc[UR4], R24, gsb0 ;  /* 0x03e00004d8187df3 */ /* 0x000fe20008000818 */
[----:B---3--:R-:W-:Y:S02]  /*19f20*/  FMNMX.FTZ R3, R3, R11, !PT ;  /* 0x0000000b03037209 */ /* 0x008fe40007810000 */
[C---:B------:R-:W-:Y:S02]  /*19f30*/  ISETP.GT.AND P3, PT, R10.reuse, RZ, PT ;  /* 0x000000ff0a00720c */ /* 0x040fe40003f64270 */
[----:B------:R-:W-:Y:S01]  /*19f40*/  ISETP.GT.AND P4, PT, R10, 0x1, PT ;  /* 0x000000010a00780c */ /* 0x000fe20003f84270 */
[----:B------:R-:W-:-:S01]  /*19f50*/  FFMA.FTZ R7, R2, R3, -8 ;  /* 0xc100000002077423 */ /* 0x000fc20000010003 */
        /* <DEDUP_REMOVED lines=88> */
[----:B------:R-:W-:Y:S02]  /*1a4e0*/  FSETP.NEU.FTZ.AND P3, PT, R3, -INF , PT ;  /* 0xff8000000300780b */ /* 0x000fe40003f7d000 */
[----:B------:R-:W-:Y:S02]  /*1a4f0*/  ISETP.GT.AND P4, PT, R10, 0x79, PT ;  /* 0x000000790a00780c */ /* 0x000fe40003f84270 */
[----:B------:R-:W-:Y:S02]  /*1a500*/  FSEL R214, R214, -INF , P2 ;  /* 0xff800000d6d67808 */ /* 0x000fe40001000000 */
[----:B------:R-:W-:Y:S02]  /*1a510*/  FMNMX.FTZ R0, R211, R0, !PT ;  /* 0x00000000d3007209 */ /* 0x000fe40007810000 */
[----:B------:R-:W-:-:S02]  /*1a520*/  FSEL R7, R7, RZ, P3 ;  /* 0x000000ff07077208 */ /* 0x000fc40001800000 */
[----:B------:R-:W-:Y:S02]  /*1a530*/  FSEL R215, R215, -INF , P4 ;  /* 0xff800000d7d77808 */ /* 0x000fe40002000000 */
[----:B------:R-:W-:Y:S01]  /*1a540*/  FMNMX.FTZ R0, R214, R0, !PT ;  /* 0x00000000d6007209 */ /* 0x000fe20007810000 */
[----:B------:R-:W-:-:S01]  /*1a550*/  FFMA.FTZ R20, R2, R156, -R7 ;  /* 0x0000009c02147223 */ /* 0x000fc20000010807 */
[C-C-:B------:R-:W-:Y:S01]  /*1a560*/  FFMA.FTZ R156, R2.reuse, R165, -R7.reuse ;  /* 0x000000a5029c7223 */ /* 0x140fe20000010807 */
[----:B------:R-:W-:-:S01]  /*1a570*/  FFMA.FTZ R165, R2, R176, -R7 ;  /* 0x000000b002a57223 */ /* 0x000fc20000010807 */
[----:B------:R-:W-:Y:S01]  /*1a580*/  FMNMX.FTZ R0, R215, R0, !PT ;  /* 0x00000000d7007209 */ /* 0x000fe20007810000 */
[----:B------:R-:W-:-:S01]  /*1a590*/  FFMA.FTZ R176, R2, R185, -R7 ;  /* 0x000000b902b07223 */ /* 0x000fc20000010807 */
[C-C-:B------:R-:W-:Y:S01]  /*1a5a0*/  FFMA.FTZ R21, R2.reuse, R157, -R7.reuse ;  /* 0x0000009d02157223 */ /* 0x140fe20000010807 */
[----:B------:R-:W-:-:S01]  /*1a5b0*/  FFMA.FTZ R157, R2, R168, -R7 ;  /* 0x000000a8029d7223 */ /* 0x000fc20000010807 */
[C-C-:B------:R-:W-:Y:S01]  /*1a5c0*/  FFMA.FTZ R168, R2.reuse, R177, -R7.reuse ;  /* 0x000000b102a87223 */ /* 0x140fe20000010807 */
[----:B------:R-:W1:Y:S01]  /*1a5d0*/  SHFL.BFLY PT, R185, R0, 0x2, 0x1f ;  /* 0x0c401f0000b97f89 */ /* 0x000e6200000e0000 */
[----:B------:R-:W-:-:S01]  /*1a5e0*/  FFMA.FTZ R177, R2, R188, -R7 ;  /* 0x000000bc02b17223 */ /* 0x000fc20000010807 */
[C-C-:B------:R-:W-:Y:S01]  /*1a5f0*/  FFMA.FTZ R188, R2.reuse, R196, -R7.reuse ;  /* 0x000000c402bc7223 */ /* 0x140fe20000010807 */
        /* <DEDUP_REMOVED lines=19> */
[----:B------:R-:W-:Y:S01]  /*1a730*/  ISETP.NE.AND P4, PT, R220, RZ, PT ;  /* 0x000000ffdc00720c */ /* 0x000fe20003f85270 */
[----:B------:R-:W-:Y:S01]  /*1a740*/  MUFU.EX2 R6, R6 ;  /* 0x0000000600067308 */ /* 0x000fe20000000800 */
[----:B-1----:R-:W-:Y:S01]  /*1a750*/  FMNMX.FTZ R0, R0, R185, !PT ;  /* 0x000000b900007209 */ /* 0x002fe20007810000 */
[C---:B------:R-:W-:Y:S01]  /*1a760*/  FFMA.FTZ R185, R2.reuse, R201, -R7 ;  /* 0x000000c902b97223 */ /* 0x040fe20000010807 */
[----:B0-----:R-:W-:Y:S01]  /*1a770*/  SHF.R.U32.HI R220, RZ, 0x7, R231 ;  /* 0x00000007ffdc7819 */ /* 0x001fe200000116e7 */
[----:B------:R-:W-:-:S02]  /*1a780*/  FFMA.FTZ R201, R2, R209, -R7 ;  /* 0x000000d102c97223 */ /* 0x000fc40000010807 */
[----:B------:R-:W0:Y:S02]  /*1a790*/  SHFL.BFLY PT, R196, R0, 0x1, 0x1f ;  /* 0x0c201f0000c47f89 */ /* 0x000e2400000e0000 */
[----:B------:R-:W-:Y:S08]  /*1a7a0*/  MUFU.EX2 R11, R11 ;  /* 0x0000000b000b7308 */ /* 0x000ff00000000800 */
[----:B------:R-:W-:Y:S08]  /*1a7b0*/  MUFU.EX2 R20, R20 ;  /* 0x0000001400147308 */ /* 0x000ff00000000800 */
[----:B------:R-:W-:Y:S01]  /*1a7c0*/  MUFU.EX2 R21, R21 ;  /* 0x0000001500157308 */ /* 0x000fe20000000800 */
[----:B0-----:R-:W-:Y:S01]  /*1a7d0*/  FMNMX.FTZ R0, R0, R196, !PT ;  /* 0x000000c400007209 */ /* 0x001fe20007810000 */
[----:B------:R-:W-:-:S06]  /*1a7e0*/  FFMA.FTZ R196, R2, R212, -R7 ;  /* 0x000000d402c47223 */ /* 0x000fcc0000010807 */
[----:B------:R-:W-:Y:S01]  /*1a7f0*/  MUFU.EX2 R10, R10 ;  /* 0x0000000a000a7308 */ /* 0x000fe20000000800 */
[----:B------:R-:W-:-:S01]  /*1a800*/  FFMA.FTZ R7, R2, R213, -R7 ;  /* 0x000000d502077223 */ /* 0x000fc20000010807 */
[----:B------:R-:W-:Y:S01]  /*1a810*/  FSETP.NEU.FTZ.AND P2, PT, R0, -INF , PT ;  /* 0xff8000000000780b */ /* 0x000fe20003f5d000 */
[----:B------:R-:W-:-:S03]  /*1a820*/  FFMA.FTZ R205, R2, R0, -8 ;  /* 0xc100000002cd7423 */ /* 0x000fc60000010000 */
[----:B------:R-:W-:Y:S02]  /*1a830*/  FSEL R204, R0, RZ, P2 ;  /* 0x000000ff00cc7208 */ /* 0x000fe40001000000 */
[----:B------:R-:W-:Y:S01]  /*1a840*/  FSEL R205, R205, RZ, P2 ;  /* 0x000000ffcdcd7208 */ /* 0x000fe20001000000 */
[----:B------:R-:W-:Y:S01]  /*1a850*/  MUFU.EX2 R152, R152 ;  /* 0x0000009800987308 */ /* 0x000fe20000000800 */
[----:B------:R-:W-:Y:S02]  /*1a860*/  WARPGROUP.DEPBAR.LE gsb0, 0x0 ;  /* 0x00008000000079c5 */ /* 0x000fe40000010000 */
[----:B------:R-:W-:Y:S01]  /*1a870*/  FADD.FTZ R204, -R204, R13 ;  /* 0x0000000dcccc7221 */ /* 0x000fe20000010100 */
[----:B------:R-:W-:-:S01]  /*1a880*/  FFMA.FTZ R208, R2, R182, -R205 ;  /* 0x000000b602d07223 */ /* 0x000fc200000108cd */
[----:B------:R-:W-:Y:S01]  /*1a890*/  FSEL R182, R3, RZ, P3 ;  /* 0x000000ff03b67208 */ /* 0x000fe20001800000 */
[----:B------:R-:W-:-:S01]  /*1a8a0*/  FFMA.FTZ R154, R2, R154, -R205 ;  /* 0x0000009a029a7223 */ /* 0x000fc200000108cd */
[C---:B------:R-:W-:Y:S01]  /*1a8b0*/  FMUL.FTZ R204, R2.reuse, R204 ;  /* 0x000000cc02cc7220 */ /* 0x040fe20000410000 */
[----:B------:R-:W-:-:S01]  /*1a8c0*/  FFMA.FTZ R155, R2, R155, -R205 ;  /* 0x0000009b029b7223 */ /* 0x000fc200000108cd */
[----:B------:R-:W-:Y:S01]  /*1a8d0*/  FFMA.FTZ R158, R2, R158, -R205 ;  /* 0x0000009e029e7223 */ /* 0x000fe200000108cd */
[----:B------:R-:W-:-:S01]  /*1a8e0*/  FADD.FTZ R182, -R182, R12 ;  /* 0x0000000cb6b67221 */ /* 0x000fc20000010100 */
[----:B------:R-:W-:Y:S01]  /*1a8f0*/  FFMA.FTZ R159, R2, R159, -R205 ;  /* 0x0000009f029f7223 */ /* 0x000fe200000108cd */
[----:B------:R-:W-:Y:S01]  /*1a900*/  MUFU.EX2 R154, R154 ;  /* 0x0000009a009a7308 */ /* 0x000fe20000000800 */
[----:B------:R-:W-:-:S02]  /*1a910*/  @!P4 IMAD R13, R15, 0x8, R18 ;  /* 0x000000080f0dc824 */ /* 0x000fc400078e0212 */
[C---:B------:R-:W-:Y:S01]  /*1a920*/  FMUL.FTZ R182, R2.reuse, R182 ;  /* 0x000000b602b67220 */ /* 0x040fe20000410000 */
[----:B------:R-:W-:-:S01]  /*1a930*/  FFMA.FTZ R162, R2, R162, -R205 ;  /* 0x000000a202a27223 */ /* 0x000fc200000108cd */
[C-C-:B------:R-:W-:Y:S01]  /*1a940*/  FFMA.FTZ R12, R2.reuse, R183, -R205.reuse ;  /* 0x000000b7020c7223 */ /* 0x140fe200000108cd */
[----:B------:R-:W-:-:S01]  /*1a950*/  FFMA.FTZ R163, R2, R163, -R205 ;  /* 0x000000a302a37223 */ /* 0x000fc200000108cd */
[----:B------:R-:W-:Y:S01]  /*1a960*/  @!P4 IADD3 R13, R13, 0x38840, RZ ;  /* 0x000388400d0dc810 */ /* 0x000fe20007ffe0ff */
[----:B------:R-:W-:-:S01]  /*1a970*/  FFMA.FTZ R166, R2, R166, -R205 ;  /* 0x000000a602a67223 */ /* 0x000fc200000108cd */
[----:B------:R-:W0:Y:S01]  /*1a980*/  MUFU.EX2 R182, R182 ;  /* 0x000000b600b67308 */ /* 0x000e220000000800 */
[----:B------:R-:W-:Y:S01]  /*1a990*/  IADD3 R183, -R220, 0xb, RZ ;  /* 0x0000000bdcb77810 */ /* 0x000fe20007ffe1ff */
[C---:B------:R-:W-:Y:S01]  /*1a9a0*/  FFMA.FTZ R167, R2.reuse, R167, -R205 ;  /* 0x000000a702a77223 */ /* 0x040fe200000108cd */
[----:B------:R-:W-:Y:S01]  /*1a9b0*/  @!P4 PRMT R13, RZ, 0x654, R13 ;  /* 0x00000654ff0dc816 */ /* 0x000fe2000000000d */
[C-C-:B------:R-:W-:Y:S01]  /*1a9c0*/  FFMA.FTZ R170, R2.reuse, R170, -R205.reuse ;  /* 0x000000aa02aa7223 */ /* 0x140fe200000108cd */
[----:B------:R-:W-:-:S01]  /*1a9d0*/  FFMA.FTZ R171, R2, R171, -R205 ;  /* 0x000000ab02ab7223 */ /* 0x000fc200000108cd */
[----:B------:R1:W-:Y:S06]  /*1a9e0*/  BAR.ARV R183, 0x100 ;  /* 0x000400b70000751d */ /* 0x0003ec0000002000 */
[----:B------:R-:W2:Y:S01]  /*1a9f0*/  MUFU.EX2 R204, R204 ;  /* 0x000000cc00cc7308 */ /* 0x000ea20000000800 */
[----:B------:R3:W-:Y:S01]  /*1aa00*/  @!P4 SYNCS.ARRIVE.TRANS64.RED.A1T0 RZ, [R13+URZ], RZ ;  /* 0x000000ff0dffc9a7 */ /* 0x0007e2000810043f */
[----:B------:R-:W-:-:S01]  /*1aa10*/  FFMA.FTZ R174, R2, R174, -R205 ;  /* 0x000000ae02ae7223 */ /* 0x000fc200000108cd */
[C-C-:B------:R-:W-:Y:S01]  /*1aa20*/  FFMA.FTZ R175, R2.reuse, R175, -R205.reuse ;  /* 0x000000af02af7223 */ /* 0x140fe200000108cd */
[----:B------:R-:W-:-:S01]  /*1aa30*/  FFMA.FTZ R178, R2, R178, -R205 ;  /* 0x000000b202b27223 */ /* 0x000fc200000108cd */
[----:B0-----:R-:W-:Y:S01]  /*1aa40*/  FFMA.FTZ R5, R182, R5, R6 ;  /* 0x00000005b6057223 */ /* 0x001fe20000010006 */
[----:B------:R-:W-:-:S01]  /*1aa50*/  FFMA.FTZ R179, R2, R179, -R205 ;  /* 0x000000b302b37223 */ /* 0x000fc200000108cd */
[----:B------:R-:W-:Y:S01]  /*1aa60*/  FFMA.FTZ R186, R2, R186, -R205 ;  /* 0x000000ba02ba7223 */ /* 0x000fe200000108cd */
[----:B------:R-:W3:Y:S01]  /*1aa70*/  MUFU.EX2 R155, R155 ;  /* 0x0000009b009b7308 */ /* 0x000ee20000000800 */
[----:B------:R-:W-:-:S01]  /*1aa80*/  FADD.FTZ R5, R11, R5 ;  /* 0x000000050b057221 */ /* 0x000fc20000010000 */
[C-C-:B------:R-:W-:Y:S01]  /*1aa90*/  FFMA.FTZ R187, R2.reuse, R187, -R205.reuse ;  /* 0x000000bb02bb7223 */ /* 0x140fe200000108cd */
[----:B------:R-:W-:-:S01]  /*1aaa0*/  FFMA.FTZ R190, R2, R190, -R205 ;  /* 0x000000be02be7223 */ /* 0x000fc200000108cd */
[C-C-:B------:R-:W-:Y:S01]  /*1aab0*/  FFMA.FTZ R191, R2.reuse, R191, -R205.reuse ;  /* 0x000000bf02bf7223 */ /* 0x140fe200000108cd */
[----:B------:R-:W-:-:S01]  /*1aac0*/  FFMA.FTZ R194, R2, R194, -R205 ;  /* 0x000000c202c27223 */ /* 0x000fc200000108cd */
[C-C-:B------:R-:W-:Y:S01]  /*1aad0*/  FFMA.FTZ R195, R2.reuse, R195, -R205.reuse ;  /* 0x000000c302c37223 */ /* 0x140fe200000108cd */
[----:B------:R-:W-:-:S01]  /*1aae0*/  FFMA.FTZ R198, R2, R198, -R205 ;  /* 0x000000c602c67223 */ /* 0x000fc200000108cd */
[----:B------:R-:W0:Y:S01]  /*1aaf0*/  MUFU.EX2 R158, R158 ;  /* 0x0000009e009e7308 */ /* 0x000e220000000800 */
[----:B--2---:R-:W-:-:S01]  /*1ab00*/  FFMA.FTZ R4, R204, R4, R154 ;  /* 0x00000004cc047223 */ /* 0x004fc2000001009a */
[C-C-:B------:R-:W-:Y:S01]  /*1ab10*/  FFMA.FTZ R199, R2.reuse, R199, -R205.reuse ;  /* 0x000000c702c77223 */ /* 0x140fe200000108cd */
[----:B------:R-:W-:-:S01]  /*1ab20*/  FFMA.FTZ R202, R2, R202, -R205 ;  /* 0x000000ca02ca7223 */ /* 0x000fc200000108cd */
[C-C-:B------:R-:W-:Y:S01]  /*1ab30*/  FFMA.FTZ R203, R2.reuse, R203, -R205.reuse ;  /* 0x000000cb02cb7223 */ /* 0x140fe200000108cd */
[----:B------:R-:W-:-:S01]  /*1ab40*/  FFMA.FTZ R206, R2, R206, -R205 ;  /* 0x000000ce02ce7223 */ /* 0x000fc200000108cd */
[C-C-:B------:R-:W-:Y:S01]  /*1ab50*/  FFMA.FTZ R207, R2.reuse, R207, -R205.reuse ;  /* 0x000000cf02cf7223 */ /* 0x140fe200000108cd */
[----:B------:R-:W-:-:S01]  /*1ab60*/  FFMA.FTZ R210, R2, R210, -R205 ;  /* 0x000000d202d27223 */ /* 0x000fc200000108cd */
[----:B------:R-:W2:Y:S01]  /*1ab70*/  MUFU.EX2 R159, R159 ;  /* 0x0000009f009f7308 */ /* 0x000ea20000000800 */
[----:B---3--:R-:W-:-:S01]  /*1ab80*/  FADD.FTZ R13, R155, R4 ;  /* 0x000000049b0d7221 */ /* 0x008fc20000010000 */
[----:B------:R-:W-:Y:S01]  /*1ab90*/  FADD.FTZ R4, R20, R5 ;  /* 0x0000000514047221 */ /* 0x000fe20000010000 */
[----:B------:R-:W-:-:S01]  /*1aba0*/  FFMA.FTZ R211, R2, R211, -R205 ;  /* 0x000000d302d37223 */ /* 0x000fc200000108cd */
[C-C-:B------:R-:W-:Y:S01]  /*1abb0*/  FFMA.FTZ R214, R2.reuse, R214, -R205.reuse ;  /* 0x000000d602d67223 */ /* 0x140fe200000108cd */
[----:B------:R-:W-:-:S01]  /*1abc0*/  FFMA.FTZ R205, R2, R215, -R205 ;  /* 0x000000d702cd7223 */ /* 0x000fc200000108cd */
[----:B------:R-:W-:-:S02]  /*1abd0*/  FADD.FTZ R4, R21, R4 ;  /* 0x0000000415047221 */ /* 0x000fc40000010000 */
[----:B------:R-:W3:Y:S01]  /*1abe0*/  MUFU.EX2 R162, R162 ;  /* 0x000000a200a27308 */ /* 0x000ee20000000800 */
[----:B0-----:R-:W-:-:S01]  /*1abf0*/  FADD.FTZ R5, R158, R13 ;  /* 0x0000000d9e057221 */ /* 0x001fc20000010000 */
[----:B------:R-:W-:-:S04]  /*1ac00*/  FADD.FTZ R4, R10, R4 ;  /* 0x000000040a047221 */ /* 0x000fc80000010000 */
[----:B------:R-:W-:Y:S02]  /*1ac10*/  FADD.FTZ R4, R152, R4 ;  /* 0x0000000498047221 */ /* 0x000fe40000010000 */
[----:B------:R-:W0:Y:S01]  /*1ac20*/  MUFU.EX2 R163, R163 ;  /* 0x000000a300a37308 */ /* 0x000e220000000800 */
[----:B--2---:R-:W-:-:S07]  /*1ac30*/  FADD.FTZ R5, R159, R5 ;  /* 0x000000059f057221 */ /* 0x004fce0000010000 */
        /* <DEDUP_REMOVED lines=103> */
[----:B---3--:R-:W-:-:S01]  /*1b2b0*/  FADD.FTZ R13, R214, R5 ;  /* 0x00000005d60d7221 */ /* 0x008fc20000010000 */
[----:B0-----:R-:W-:-:S03]  /*1b2c0*/  FADD.FTZ R5, R7, R4 ;  /* 0x0000000407057221 */ /* 0x001fc60000010000 */
[----:B--2---:R-:W-:Y:S01]  /*1b2d0*/  FADD.FTZ R4, R205, R13 ;  /* 0x0000000dcd047221 */ /* 0x004fe20000010000 */
[----:B-1----:R-:W-:Y:S06]  /*1b2e0*/  @!P1 BRA `(.L_x_2506) ;  /* 0x0000000000049947 */ /* 0x002fec0003800000 */
[----:B------:R-:W-:Y:S01]  /*1b2f0*/  BPT.TRAP 0x1 ;  /* 0x000000040000795c */ /* 0x000fe20000300000 */
.L_x_2506:
[----:B------:R-:W-:Y:S01]  /*1b300*/  IMAD R13, R234, 0x8, R18 ;  /* 0x00000008ea0d7824 */ /* 0x000fe200078e0212 */
[----:B------:R-:W-:Y:S01]  /*1b310*/  ISETP.GT.AND P2, PT, R9, R14, PT ;  /* 0x0000000e0900720c */ /* 0x000fe20003f44270 */
[----:B------:R-:W-:Y:S01]  /*1b320*/  IMAD.U32 R183, RZ, RZ, UR42 ;  /* 0x0000002affb77e24 */ /* 0x000fe2000f8e00ff */
[----:B------:R-:W-:Y:S01]  /*1b330*/  F2FP.SATFINITE.E4M3.F32.PACK_AB_MERGE_C R20, R21, R20, RZ ;  /* 0x000000141514723e */ /* 0x000fe200048070ff */
[----:B------:R-:W-:Y:S01]  /*1b340*/  VIADD R13, R13, 0x38860 ;  /* 0x000388600d0d7836 */ /* 0x000fe20000000000 */
[----:B------:R-:W-:Y:S01]  /*1b350*/  F2FP.SATFINITE.E4M3.F32.PACK_AB_MERGE_C R12, R12, R208, RZ ;  /* 0x000000d00c0c723e */ /* 0x000fe200048070ff */
[----:B------:R-:W-:Y:S01]  /*1b360*/  FMUL.FTZ R24, R24, R182 ;  /* 0x000000b618187220 */ /* 0x000fe20000410000 */
        /* <DEDUP_REMOVED lines=163> */
[----:B------:R-:W-:Y:S02]  /*1bda0*/  IMAD.MOV.U32 R234, RZ, RZ, R15 ;  /* 0x000000ffffea7224 */ /* 0x000fe400078e000f */
[----:B------:R-:W-:Y:S01]  /*1bdb0*/  IMAD.MOV.U32 R228, RZ, RZ, R11 ;  /* 0x000000ffffe47224 */ /* 0x000fe200078e000b */
[----:B------:R-:W-:Y:S06]  /*1bdc0*/  @P2 BRA `(.L_x_2507) ;  /* 0xffffffd000802947 */ /* 0x000fec000383ffff */
[----:B------:R-:W-:-:S07]  /*1bdd0*/  IMAD.MOV.U32 R234, RZ, RZ, R15 ;  /* 0x000000ffffea7224 */ /* 0x000fce00078e000f */
.L_x_2496:
[----:B------:R-:W-:-:S13]  /*1bde0*/  ISETP.GE.AND P0, PT, R9, RZ, PT ;  /* 0x000000ff0900720c */ /* 0x000fda0003f06270 */
[----:B------:R-:W-:Y:S05]  /*1bdf0*/  @!P0 BRA `(.L_x_2508) ;  /* 0x00000024001c8947 */ /* 0x000fea0003800000 */
[----:B------:R-:W-:Y:S01]  /*1be00*/  MOV R14, R0 ;  /* 0x00000000000e7202 */ /* 0x000fe20000000f00 */
[----:B------:R-:W-:Y:S02]  /*1be10*/  IMAD.MOV.U32 R12, RZ, RZ, R3 ;  /* 0x000000ffff0c7224 */ /* 0x000fe400078e0003 */
[----:B------:R-:W-:Y:S02]  /*1be20*/  IMAD.MOV.U32 R6, RZ, RZ, R235 ;  /* 0x000000ffff067224 */ /* 0x000fe400078e00eb */
[----:B------:R-:W-:-:S07]  /*1be30*/  IMAD.MOV.U32 R13, RZ, RZ, R234 ;  /* 0x000000ffff0d7224 */ /* 0x000fce00078e00ea */
.L_x_2519:
[----:B------:R-:W-:Y:S01]  /*1be40*/  ISETP.NE.AND P2, PT, R237, RZ, PT ;  /* 0x000000ffed00720c */ /* 0x000fe20003f45270 */
[----:B------:R-:W-:Y:S01]  /*1be50*/  VIADD R234, R13, 0x1 ;  /* 0x000000010dea7836 */ /* 0x000fe20000000000 */
[----:B------:R-:W-:Y:S05]  /*1be60*/  YIELD ;  /* 0x0000000000007946 */ /* 0x000fea0003800000 */
[----:B------:R-:W-:-:S04]  /*1be70*/  ISETP.NE.AND P0, PT, R234, 0x2, PT ;  /* 0x00000002ea00780c */ /* 0x000fc80003f05270 */
[----:B------:R-:W-:Y:S02]  /*1be80*/  SEL R235, RZ, 0x1, P0 ;  /* 0x00000001ffeb7807 */ /* 0x000fe40000000000 */
[----:B------:R-:W-:Y:S02]  /*1be90*/  SEL R234, R234, RZ, P0 ;  /* 0x000000ffeaea7207 */ /* 0x000fe40000000000 */
[----:B------:R-:W-:Y:S01]  /*1bea0*/  LOP3.LUT R235, R6, R235, RZ, 0x3c, !PT ;  /* 0x000000eb06eb7212 */ /* 0x000fe200078e3cff */
[----:B------:R-:W-:Y:S06]  /*1beb0*/  @P2 BRA `(.L_x_2509) ;  /* 0x0000000000302947 */ /* 0x000fec0003800000 */
[----:B------:R-:W-:Y:S05]  /*1bec0*/  @!P1 BRA `(.L_x_2510) ;  /* 0x0000000000049947 */ /* 0x000fea0003800000 */
[----:B------:R-:W-:Y:S01]  /*1bed0*/  BPT.TRAP 0x1 ;  /* 0x000000040000795c */ /* 0x000fe20000300000 */
.L_x_2510:
[----:B------:R-:W-:Y:S01]  /*1bee0*/  IMAD R0, R234, 0x8, R18 ;  /* 0x00000008ea007824 */ /* 0x000fe200078e0212 */
[----:B------:R-:W-:-:S04]  /*1bef0*/  SHF.L.U32 R3, R235, 0x1f, RZ ;  /* 0x0000001feb037819 */ /* 0x000fc800000006ff */
[----:B------:R0:W1:Y:S01]  /*1bf00*/  SYNCS.PHASECHK.TRANS64.TRYWAIT P0, [R0+URZ+0x38830], R3 ;  /* 0x03883003000075a7 */ /* 0x000062000800017f */
[----:B------:R-:W-:Y:S05]  /*1bf10*/  @!P1 BRA `(.L_x_2511) ;  /* 0x0000000000049947 */ /* 0x000fea0003800000 */
[----:B------:R-:W-:Y:S01]  /*1bf20*/  BPT.TRAP 0x1 ;  /* 0x000000040000795c */ /* 0x000fe20000300000 */
.L_x_2511:
[----:B------:R-:W-:Y:S04]  /*1bf30*/  BSSY B0, `(.L_x_2509) ;  /* 0x0000004000007945 */ /* 0x000fe80003800000 */
[----:B-1----:R-:W-:Y:S05]  /*1bf40*/  @P0 BRA `(.L_x_2512) ;  /* 0x0000000000080947 */ /* 0x002fea0003800000 */
[----:B------:R-:W1:Y:S02]  /*1bf50*/  SYNCS.PHASECHK.TRANS64.TRYWAIT P0, [R0+URZ+0x38830], R3 ;  /* 0x03883003000075a7 */ /* 0x000e64000800017f */
[----:B-1----:R-:W-:Y:S05]  /*1bf60*/  @!P0 BRA `(.L_x_2513) ;  /* 0x0000010000408947 */ /* 0x002fea0003800000 */
.L_x_2512:
[----:B------:R-:W-:Y:S05]  /*1bf70*/  BSYNC B0 ;  /* 0x0000000000007941 */ /* 0x000fea0003800000 */
.L_x_2509:
[----:B01----:R-:W0:Y:S01]  /*1bf80*/  S2R R0, SR_TID.X ;  /* 0x0000000000007919 */ /* 0x003e220000002100 */
[----:B------:R-:W-:Y:S05]  /*1bf90*/  WARPSYNC.ALL ;  /* 0x0000000000007948 */ /* 0x000fea0003800000 */
[----:B------:R-:W-:Y:S02]  /*1bfa0*/  IMAD R10, R234, 0x800, R8 ;  /* 0x00000800ea0a7824 */ /* 0x000fe400078e0208 */
[----:B------:R-:W-:Y:S02]  /*1bfb0*/  IMAD.MOV.U32 R11, RZ, RZ, 0x40000040 ;  /* 0x40000040ff0b7424 */ /* 0x000fe400078e00ff */
[C---:B------:R-:W-:Y:S01]  /*1bfc0*/  VIADD R152, R10.reuse, 0x2 ;  /* 0x000000020a987836 */ /* 0x040fe20000000000 */
[C---:B------:R-:W-:Y:S01]  /*1bfd0*/  R2UR UR14, R10.reuse ;  /* 0x000000000a0e72ca */ /* 0x040fe200000e0000 */
[----:B------:R-:W-:Y:S01]  /*1bfe0*/  VIADD R154, R10, 0x4 ;  /* 0x000000040a9a7836 */ /* 0x000fe20000000000 */
[----:B------:R-:W-:Y:S01]  /*1bff0*/  R2UR UR15, R11 ;  /* 0x000000000b0f72ca */ /* 0x000fe200000e0000 */
[----:B------:R-:W-:Y:S01]  /*1c000*/  IMAD.MOV.U32 R153, RZ, RZ, 0x40000040 ;  /* 0x40000040ff997424 */ /* 0x000fe200078e00ff */
[----:B------:R-:W-:Y:S01]  /*1c010*/  R2UR UR10, R152 ;  /* 0x00000000980a72ca */ /* 0x000fe200000e0000 */
[----:B------:R-:W-:Y:S01]  /*1c020*/  IMAD.MOV.U32 R155, RZ, RZ, 0x40000040 ;  /* 0x40000040ff9b7424 */ /* 0x000fe200078e00ff */
[----:B------:R-:W-:Y:S01]  /*1c030*/  R2UR UR6, R154 ;  /* 0x000000009a0672ca */ /* 0x000fe200000e0000 */
[C---:B------:R-:W-:Y:S01]  /*1c040*/  VIADD R152, R10.reuse, 0x400 ;  /* 0x000004000a987836 */ /* 0x040fe20000000000 */
[----:B------:R-:W-:Y:S01]  /*1c050*/  R2UR UR11, R153 ;  /* 0x00000000990b72ca */ /* 0x000fe200000e0000 */
[----:B------:R-:W-:Y:S01]  /*1c060*/  VIADD R154, R10, 0x404 ;  /* 0x000004040a9a7836 */ /* 0x000fe20000000000 */
[----:B------:R-:W-:Y:S01]  /*1c070*/  R2UR UR7, R155 ;  /* 0x000000009b0772ca */ /* 0x000fe200000e0000 */
[----:B------:R-:W-:Y:S01]  /*1c080*/  IMAD.MOV.U32 R21, RZ, RZ, 0x40000040 ;  /* 0x40000040ff157424 */ /* 0x000fe200078e00ff */
[----:B------:R-:W-:-:S02]  /*1c090*/  R2UR UR22, R152 ;  /* 0x00000000981672ca */ /* 0x000fc400000e0000 */
[----:B------:R-:W-:Y:S02]  /*1c0a0*/  R2UR UR23, R153 ;  /* 0x00000000991772ca */ /* 0x000fe400000e0000 */
[----:B------:R-:W-:Y:S02]  /*1c0b0*/  R2UR UR30, R154 ;  /* 0x000000009a1e72ca */ /* 0x000fe400000e0000 */
[----:B------:R-:W-:Y:S02]  /*1c0c0*/  R2UR UR31, R155 ;  /* 0x000000009b1f72ca */ /* 0x000fe400000e0000 */
[----:B------:R-:W-:Y:S02]  /*1c0d0*/  IADD3 R20, R10, 0x6, RZ ;  /* 0x000000060a147810 */ /* 0x000fe40007ffe0ff */
[----:B0-----:R-:W-:Y:S02]  /*1c0e0*/  SHF.R.U32.HI R0, RZ, 0x7, R0 ;  /* 0x00000007ff007819 */ /* 0x001fe40000011600 */
[----:B------:R-:W-:Y:S01]  /*1c0f0*/  R2UR UR18, R20 ;  /* 0x00000000141272ca */ /* 0x000fe200000e0000 */
[----:B------:R-:W-:Y:S01]  /*1c100*/  VIADD R20, R10, 0x402 ;  /* 0x000004020a147836 */ /* 0x000fe20000000000 */
[C---:B------:R-:W-:Y:S01]  /*1c110*/  R2UR UR19, R21.reuse ;  /* 0x00000000151372ca */ /* 0x040fe200000e0000 */
[----:B------:R-:W-:Y:S01]  /*1c120*/  VIADD R0, R0, 0x8 ;  /* 0x0000000800007836 */ /* 0x000fe20000000000 */
[----:B------:R-:W-:Y:S01]  /*1c130*/  R2UR UR27, R21 ;  /* 0x00000000151b72ca */ /* 0x000fe200000e0000 */
[----:B------:R-:W-:Y:S01]  /*1c140*/  VIADD R10, R10, 0x406 ;  /* 0x000004060a0a7836 */ /* 0x000fe20000000000 */
[----:B------:R-:W-:-:S02]  /*1c150*/  R2UR UR26, R20 ;  /* 0x00000000141a72ca */ /* 0x000fc400000e0000 */
        /* <DEDUP_REMOVED lines=30> */
.L_x_2515:
[----:B------:R-:W-:Y:S01]  /*1c340*/  SHF.L.U32 R0, R6, 0x1f, RZ ;  /* 0x0000001f06007819 */ /* 0x000fe200000006ff */
[----:B------:R-:W-:-:S04]  /*1c350*/  IMAD R3, R13, 0x8, R18 ;  /* 0x000000080d037824 */ /* 0x000fc800078e0212 */
[----:B------:R0:W1:Y:S01]  /*1c360*/  SYNCS.PHASECHK.TRANS64.TRYWAIT P0, [R3+URZ+0x38850], R0 ;  /* 0x03885000030075a7 */ /* 0x000062000800017f */
[----:B------:R-:W-:Y:S05]  /*1c370*/  @!P1 BRA `(.L_x_2516) ;  /* 0x0000000000049947 */ /* 0x000fea0003800000 */
[----:B------:R-:W-:Y:S01]  /*1c380*/  BPT.TRAP 0x1 ;  /* 0x000000040000795c */ /* 0x000fe20000300000 */
.L_x_2516:
[----:B-1----:R-:W-:Y:S05]  /*1c390*/  @P0 BRA `(.L_x_2514) ;  /* 0x0000000000080947 */ /* 0x002fea0003800000 */
[----:B------:R-:W1:Y:S02]  /*1c3a0*/  SYNCS.PHASECHK.TRANS64.TRYWAIT P0, [R3+URZ+0x38850], R0 ;  /* 0x03885000030075a7 */ /* 0x000e64000800017f */
[----:B-1----:R-:W-:Y:S05]  /*1c3b0*/  @!P0 BRA `(.L_x_2517) ;  /* 0x000000fc00408947 */ /* 0x002fea0003800000 */
.L_x_2514:
[----:B01----:R-:W-:Y:S01]  /*1c3c0*/  VIADD R0, R18, 0x400 ;  /* 0x0000040012007836 */ /* 0x003fe20000000000 */
[----:B------:R-:W-:Y:S01]  /*1c3d0*/  MOV R7, 0x40000040 ;  /* 0x4000004000077802 */ /* 0x000fe20000000f00 */
[----:B------:R-:W-:Y:S05]  /*1c3e0*/  WARPSYNC.ALL ;  /* 0x0000000000007948 */ /* 0x000fea0003800000 */
[----:B------:R-:W-:Y:S01]  /*1c3f0*/  SHF.R.U32.HI R0, RZ, 0x4, R0 ;  /* 0x00000004ff007819 */ /* 0x000fe20000011600 */
[----:B------:R-:W-:Y:S01]  /*1c400*/  WARPGROUP.ARRIVE ;  /* 0x00000000000079c5 */ /* 0x000fe20000000000 */
[----:B------:R-:W-:Y:S01]  /*1c410*/  R2UR UR7, R7 ;  /* 0x00000000070772ca */ /* 0x000fe200000e0000 */
[----:B------:R-:W-:Y:S01]  /*1c420*/  IMAD.MOV.U32 R11, RZ, RZ, 0x40000040 ;  /* 0x40000040ff0b7424 */ /* 0x000fe200078e00ff */
[----:B------:R-:W-:-:S02]  /*1c430*/  LOP3.LUT R0, R0, 0x3fff, RZ, 0xc0, !PT ;  /* 0x00003fff00007812 */ /* 0x000fc400078ec0ff */
[----:B------:R-:W-:Y:S02]  /*1c440*/  FMNMX.FTZ R3, R154, R14, !PT ;  /* 0x0000000e9a037209 */ /* 0x000fe40007810000 */
[----:B------:R-:W-:Y:S02]  /*1c450*/  LOP3.LUT R0, R0, 0x10000, RZ, 0xfc, !PT ;  /* 0x0001000000007812 */ /* 0x000fe400078efcff */
[----:B------:R-:W-:-:S03]  /*1c460*/  FMNMX.FTZ R3, R155, R3, !PT ;  /* 0x000000039b037209 */ /* 0x000fc60007810000 */
[----:B------:R-:W-:Y:S01]  /*1c470*/  IMAD R6, R13, 0x800, R0 ;  /* 0x000008000d067824 */ /* 0x000fe200078e0200 */
[----:B------:R-:W-:Y:S02]  /*1c480*/  FMNMX.FTZ R0, R152, R12, !PT ;  /* 0x0000000c98007209 */ /* 0x000fe40007810000 */
[----:B------:R-:W-:Y:S01]  /*1c490*/  FMNMX.FTZ R3, R158, R3, !PT ;  /* 0x000000039e037209 */ /* 0x000fe20007810000 */
[C---:B------:R-:W-:Y:S01]  /*1c4a0*/  VIADD R10, R6.reuse, 0x2 ;  /* 0x00000002060a7836 */ /* 0x040fe20000000000 */
[----:B------:R-:W-:Y:S02]  /*1c4b0*/  R2UR UR6, R6 ;  /* 0x00000000060672ca */ /* 0x000fe400000e0000 */
[----:B------:R-:W-:Y:S02]  /*1c4c0*/  FMNMX.FTZ R0, R153, R0, !PT ;  /* 0x0000000099007209 */ /* 0x000fe40007810000 */
[----:B------:R-:W-:Y:S02]  /*1c4d0*/  FMNMX.FTZ R3, R159, R3, !PT ;  /* 0x000000039f037209 */ /* 0x000fe40007810000 */
[----:B------:R-:W-:-:S02]  /*1c4e0*/  FMNMX.FTZ R0, R156, R0, !PT ;  /* 0x000000009c007209 */ /* 0x000fc40007810000 */
[----:B------:R-:W-:Y:S02]  /*1c4f0*/  FMNMX.FTZ R3, R162, R3, !PT ;  /* 0x00000003a2037209 */ /* 0x000fe40007810000 */
[----:B------:R-:W-:Y:S02]  /*1c500*/  FMNMX.FTZ R0, R157, R0, !PT ;  /* 0x000000009d007209 */ /* 0x000fe40007810000 */
[----:B------:R-:W-:Y:S01]  /*1c510*/  FMNMX.FTZ R3, R163, R3, !PT ;  /* 0x00000003a3037209 */ /* 0x000fe20007810000 */
[----:B------:R-:W-:Y:S01]  /*1c520*/  QGMMA.64x256x32.F32.E4M3.E4M3 R24, R228, gdesc[UR4], R24, gsb0 ;  /* 0x03e00004e4187df3 */ /* 0x000fe20008000818 */
[----:B------:R-:W-:Y:S01]  /*1c530*/  R2UR UR6, R10 ;  /* 0x000000000a0672ca */ /* 0x000fe200000e0000 */
[----:B------:R-:W-:Y:S01]  /*1c540*/  VIADD R10, R6, 0x4 ;  /* 0x00000004060a7836 */ /* 0x000fe20000000000 */
[----:B------:R-:W-:Y:S01]  /*1c550*/  R2UR UR7, R11 ;  /* 0x000000000b0772ca */ /* 0x000fe200000e0000 */
[----:B------:R-:W-:Y:S01]  /*1c560*/  IMAD.MOV.U32 R11, RZ, RZ, 0x40000040 ;  /* 0x40000040ff0b7424 */ /* 0x000fe200078e00ff */
[----:B------:R-:W-:Y:S01]  /*1c570*/  FMNMX.FTZ R0, R160, R0, !PT ;  /* 0x00000000a0007209 */ /* 0x000fe20007810000 */
[----:B------:R-:W-:Y:S01]  /*1c580*/  VIADD R6, R6, 0x6 ;  /* 0x0000000606067836 */ /* 0x000fe20000000000 */
        /* <DEDUP_REMOVED lines=61> */
[----:B------:R-:W-:Y:S01]  /*1c960*/  R2UR UR7, R11 ;  /* 0x000000000b0772ca */ /* 0x000fe200000e0000 */
[----:B------:R-:W1:Y:S01]  /*1c970*/  SHFL.BFLY PT, R10, R3, 0x2, 0x1f ;  /* 0x0c401f00030a7f89 */ /* 0x000e6200000e0000 */
[----:B0-----:R-:W-:Y:S02]  /*1c980*/  LOP3.LUT R231, R231, 0x7f, RZ, 0xc0, !PT ;  /* 0x0000007fe7e77812 */ /* 0x001fe400078ec0ff */
[----:B-1----:R-:W-:Y:S02]  /*1c990*/  FMNMX.FTZ R10, R3, R10, !PT ;  /* 0x0000000a030a7209 */ /* 0x002fe40007810000 */
[----:B------:R-:W0:Y:S01]  /*1c9a0*/  SHFL.BFLY PT, R3, R0, 0x1, 0x1f ;  /* 0x0c201f0000037f89 */ /* 0x000e2200000e0000 */
[----:B------:R-:W-:-:S02]  /*1c9b0*/  ISETP.NE.AND P0, PT, R231, RZ, PT ;  /* 0x000000ffe700720c */ /* 0x000fc40003f05270 */
[----:B------:R-:W1:Y:S01]  /*1c9c0*/  S2R R231, SR_TID.X ;  /* 0x0000000000e77919 */ /* 0x000e620000002100 */
[----:B0-----:R-:W-:-:S05]  /*1c9d0*/  FMNMX.FTZ R3, R0, R3, !PT ;  /* 0x0000000300037209 */ /* 0x001fca0007810000 */
[----:B------:R-:W-:-:S04]  /*1c9e0*/  FFMA.FTZ R11, R2, R3, -8 ;  /* 0xc1000000020b7423 */ /* 0x000fc80000010003 */
[C-C-:B------:R-:W-:Y:S01]  /*1c9f0*/  FFMA.FTZ R15, R2.reuse, R157, -R11.reuse ;  /* 0x0000009d020f7223 */ /* 0x140fe2000001080b */
[----:B------:R-:W-:-:S01]  /*1ca00*/  FFMA.FTZ R20, R2, R160, -R11 ;  /* 0x000000a002147223 */ /* 0x000fc2000001080b */
[C---:B------:R-:W-:Y:S01]  /*1ca10*/  FFMA.FTZ R157, R2.reuse, R169, -R11 ;  /* 0x000000a9029d7223 */ /* 0x040fe2000001080b */
[----:B-1----:R-:W-:Y:S01]  /*1ca20*/  SHF.R.U32.HI R231, RZ, 0x7, R231 ;  /* 0x00000007ffe77819 */ /* 0x002fe200000116e7 */
[C-C-:B------:R-:W-:Y:S01]  /*1ca30*/  FFMA.FTZ R169, R2.reuse, R181, -R11.reuse ;  /* 0x000000b502a97223 */ /* 0x140fe2000001080b */
[----:B------:R-:W-:-:S01]  /*1ca40*/  FFMA.FTZ R181, R2, R193, -R11 ;  /* 0x000000c102b57223 */ /* 0x000fc2000001080b */
[----:B------:R-:W-:Y:S01]  /*1ca50*/  MUFU.EX2 R15, R15 ;  /* 0x0000000f000f7308 */ /* 0x000fe20000000800 */
[----:B------:R-:W-:-:S01]  /*1ca60*/  FFMA.FTZ R21, R2, R161, -R11 ;  /* 0x000000a102157223 */ /* 0x000fc2000001080b */
[C-C-:B------:R-:W-:Y:S01]  /*1ca70*/  FFMA.FTZ R193, R2.reuse, R205, -R11.reuse ;  /* 0x000000cd02c17223 */ /* 0x140fe2000001080b */
[----:B------:R-:W-:Y:S01]  /*1ca80*/  IADD3 R205, -R231, 0xb, RZ ;  /* 0x0000000be7cd7810 */ /* 0x000fe20007ffe1ff */
        /* <DEDUP_REMOVED lines=8> */
[----:B------:R-:W-:-:S04]  /*1cb10*/  FFMA.FTZ R197, R2, R209, -R11 ;  /* 0x000000d102c57223 */ /* 0x000fc8000001080b */
[----:B------:R-:W-:Y:S08]  /*1cb20*/  MUFU.EX2 R21, R21 ;  /* 0x0000001500157308 */ /* 0x000ff00000000800 */
        /* <DEDUP_REMOVED lines=14> */
[----:B------:R-:W-:Y:S01]  /*1cc10*/  QGMMA.64x256x32.F32.E4M3.E4M3 R24, R220, gdesc[UR4], R24, gsb0 ;  /* 0x03e00004dc187df3 */ /* 0x000fe20008000818 */
[----:B------:R-:W-:Y:S02]  /*1cc20*/  R2UR UR6, R6 ;  /* 0x00000000060672ca */ /* 0x000fe400000e0000 */
[----:B------:R-:W-:Y:S01]  /*1cc30*/  R2UR UR7, R7 ;  /* 0x00000000070772ca */ /* 0x000fe200000e0000 */
[----:B------:R-:W0:Y:S01]  /*1cc40*/  SHFL.BFLY PT, R6, R10, 0x1, 0x1f ;  /* 0x0c201f000a067f89 */ /* 0x000e2200000e0000 */
[----:B------:R-:W-:-:S01]  /*1cc50*/  FADD.FTZ R7, -R3, R12 ;  /* 0x0000000c03077221 */ /* 0x000fc20000010100 */
[C-C-:B------:R-:W-:Y:S01]  /*1cc60*/  FFMA.FTZ R12, R2.reuse, R153, -R11.reuse ;  /* 0x00000099020c7223 */ /* 0x140fe2000001080b */
[----:B------:R-:W-:-:S01]  /*1cc70*/  FFMA.FTZ R153, R2, R165, -R11 ;  /* 0x000000a502997223 */ /* 0x000fc2000001080b */
[C-C-:B------:R-:W-:Y:S01]  /*1cc80*/  FFMA.FTZ R165, R2.reuse, R177, -R11.reuse ;  /* 0x000000b102a57223 */ /* 0x140fe2000001080b */
[----:B------:R-:W-:-:S01]  /*1cc90*/  FFMA.FTZ R177, R2, R189, -R11 ;  /* 0x000000bd02b17223 */ /* 0x000fc2000001080b */
[C-C-:B------:R-:W-:Y:S01]  /*1cca0*/  FFMA.FTZ R189, R2.reuse, R201, -R11.reuse ;  /* 0x000000c902bd7223 */ /* 0x140fe2000001080b */
[----:B------:R-:W-:Y:S01]  /*1ccb0*/  FMUL.FTZ R7, R2, R7 ;  /* 0x0000000702077220 */ /* 0x000fe20000410000 */
[----:B------:R-:W-:Y:S08]  /*1ccc0*/  MUFU.EX2 R12, R12 ;  /* 0x0000000c000c7308 */ /* 0x000ff00000000800 */
[----:B------:R-:W-:Y:S01]  /*1ccd0*/  MUFU.EX2 R7, R7 ;  /* 0x0000000700077308 */ /* 0x000fe20000000800 */
[----:B0-----:R-:W-:Y:S01]  /*1cce0*/  FMNMX.FTZ R0, R10, R6, !PT ;  /* 0x000000060a007209 */ /* 0x001fe20007810000 */
[C-C-:B------:R-:W-:Y:S01]  /*1ccf0*/  FFMA.FTZ R10, R2.reuse, R152, -R11.reuse ;  /* 0x00000098020a7223 */ /* 0x140fe2000001080b */
[----:B------:R-:W-:-:S05]  /*1cd00*/  FFMA.FTZ R152, R2, R164, -R11 ;  /* 0x000000a402987223 */ /* 0x000fca000001080b */
[----:B------:R-:W-:Y:S01]  /*1cd10*/  MUFU.EX2 R153, R153 ;  /* 0x0000009900997308 */ /* 0x000fe20000000800 */
[----:B------:R-:W-:-:S01]  /*1cd20*/  FFMA.FTZ R164, R2, R176, -R11 ;  /* 0x000000b002a47223 */ /* 0x000fc2000001080b */
[----:B------:R-:W-:Y:S01]  /*1cd30*/  FADD.FTZ R6, -R0, R14 ;  /* 0x0000000e00067221 */ /* 0x000fe20000010100 */
[----:B------:R-:W-:-:S01]  /*1cd40*/  FFMA.FTZ R201, R2, R0, -8 ;  /* 0xc100000002c97423 */ /* 0x000fc20000010000 */
[C-C-:B------:R-:W-:Y:S01]  /*1cd50*/  FFMA.FTZ R14, R2.reuse, R156, -R11.reuse ;  /* 0x0000009c020e7223 */ /* 0x140fe2000001080b */
[----:B------:R-:W-:-:S01]  /*1cd60*/  FFMA.FTZ R156, R2, R168, -R11 ;  /* 0x000000a8029c7223 */ /* 0x000fc2000001080b */
[C---:B------:R-:W-:Y:S01]  /*1cd70*/  FMUL.FTZ R6, R2.reuse, R6 ;  /* 0x0000000602067220 */ /* 0x040fe20000410000 */
[----:B------:R-:W-:-:S01]  /*1cd80*/  FFMA.FTZ R154, R2, R154, -R201 ;  /* 0x0000009a029a7223 */ /* 0x000fc200000108c9 */
[C-C-:B------:R-:W-:Y:S01]  /*1cd90*/  FFMA.FTZ R155, R2.reuse, R155, -R201.reuse ;  /* 0x0000009b029b7223 */ /* 0x140fe200000108c9 */
[----:B------:R-:W0:Y:S01]  /*1cda0*/  MUFU.EX2 R10, R10 ;  /* 0x0000000a000a7308 */ /* 0x000e220000000800 */
[----:B------:R-:W-:-:S01]  /*1cdb0*/  FFMA.FTZ R158, R2, R158, -R201 ;  /* 0x0000009e029e7223 */ /* 0x000fc200000108c9 */
[C-C-:B------:R-:W-:Y:S01]  /*1cdc0*/  FFMA.FTZ R168, R2.reuse, R180, -R11.reuse ;  /* 0x000000b402a87223 */ /* 0x140fe2000001080b */
[----:B------:R-:W-:-:S01]  /*1cdd0*/  FFMA.FTZ R180, R2, R192, -R11 ;  /* 0x000000c002b47223 */ /* 0x000fc2000001080b */
[C---:B------:R-:W-:Y:S01]  /*1cde0*/  FFMA.FTZ R192, R2.reuse, R204, -R11 ;  /* 0x000000cc02c07223 */ /* 0x040fe2000001080b */
[----:B------:R-:W-:-:S01]  /*1cdf0*/  FFMA.FTZ R159, R2, R159, -R201 ;  /* 0x0000009f029f7223 */ /* 0x000fc200000108c9 */
[----:B------:R-:W-:-:S02]  /*1ce00*/  @!P0 IMAD R204, R234, 0x8, R18 ;  /* 0x00000008eacc8824 */ /* 0x000fc400078e0212 */
[----:B------:R-:W-:-:S01]  /*1ce10*/  FFMA.FTZ R162, R2, R162, -R201 ;  /* 0x000000a202a27223 */ /* 0x000fc200000108c9 */
[----:B------:R-:W-:Y:S01]  /*1ce20*/  MUFU.EX2 R6, R6 ;  /* 0x0000000600067308 */ /* 0x000fe20000000800 */
[----:B------:R-:W-:-:S01]  /*1ce30*/  FFMA.FTZ R163, R2, R163, -R201 ;  /* 0x000000a302a37223 */ /* 0x000fc200000108c9 */
[----:B------:R-:W-:Y:S02]  /*1ce40*/  @!P0 VIADD R204, R204, 0x38840 ;  /* 0x00038840cccc8836 */ /* 0x000fe40000000000 */
[----:B------:R-:W-:-:S01]  /*1ce50*/  FFMA.FTZ R166, R2, R166, -R201 ;  /* 0x000000a602a67223 */ /* 0x000fc200000108c9 */
[C-C-:B------:R-:W-:Y:S01]  /*1ce60*/  FFMA.FTZ R167, R2.reuse, R167, -R201.reuse ;  /* 0x000000a702a77223 */ /* 0x140fe200000108c9 */
[----:B------:R-:W-:-:S01]  /*1ce70*/  FFMA.FTZ R170, R2, R170, -R201 ;  /* 0x000000aa02aa7223 */ /* 0x000fc200000108c9 */
[----:B------:R-:W-:Y:S01]  /*1ce80*/  FFMA.FTZ R171, R2, R171, -R201 ;  /* 0x000000ab02ab7223 */ /* 0x000fe200000108c9 */
[----:B------:R-:W-:Y:S01]  /*1ce90*/  @!P0 PRMT R204, RZ, 0x654, R204 ;  /* 0x00000654ffcc8816 */ /* 0x000fe200000000cc */
[----:B------:R-:W1:Y:S01]  /*1cea0*/  MUFU.EX2 R154, R154 ;  /* 0x0000009a009a7308 */ /* 0x000e620000000800 */
[----:B0-----:R-:W-:-:S01]  /*1ceb0*/  FFMA.FTZ R5, R7, R5, R10 ;  /* 0x0000000507057223 */ /* 0x001fc2000001000a */
[C-C-:B------:R-:W-:Y:S01]  /*1cec0*/  FFMA.FTZ R174, R2.reuse, R174, -R201.reuse ;  /* 0x000000ae02ae7223 */ /* 0x140fe200000108c9 */
[----:B------:R-:W-:-:S01]  /*1ced0*/  FFMA.FTZ R175, R2, R175, -R201 ;  /* 0x000000af02af7223 */ /* 0x000fc200000108c9 */
[----:B------:R-:W-:Y:S01]  /*1cee0*/  FFMA.FTZ R178, R2, R178, -R201 ;  /* 0x000000b202b27223 */ /* 0x000fe200000108c9 */
[----:B------:R-:W-:-:S01]  /*1cef0*/  FADD.FTZ R5, R12, R5 ;  /* 0x000000050c057221 */ /* 0x000fc20000010000 */
[C-C-:B------:R-:W-:Y:S01]  /*1cf00*/  FFMA.FTZ R179, R2.reuse, R179, -R201.reuse ;  /* 0x000000b302b37223 */ /* 0x140fe200000108c9 */
[----:B------:R-:W-:-:S01]  /*1cf10*/  FFMA.FTZ R182, R2, R182, -R201 ;  /* 0x000000b602b67223 */ /* 0x000fc200000108c9 */
[----:B------:R-:W0:Y:S01]  /*1cf20*/  MUFU.EX2 R155, R155 ;  /* 0x0000009b009b7308 */ /* 0x000e220000000800 */
[----:B------:R-:W-:-:S01]  /*1cf30*/  FFMA.FTZ R183, R2, R183, -R201 ;  /* 0x000000b702b77223 */ /* 0x000fc200000108c9 */
[C-C-:B------:R-:W-:Y:S01]  /*1cf40*/  FFMA.FTZ R186, R2.reuse, R186, -R201.reuse ;  /* 0x000000ba02ba7223 */ /* 0x140fe200000108c9 */
[----:B------:R-:W-:-:S01]  /*1cf50*/  FFMA.FTZ R187, R2, R187, -R201 ;  /* 0x000000bb02bb7223 */ /* 0x000fc200000108c9 */
[C---:B------:R-:W-:Y:S01]  /*1cf60*/  FFMA.FTZ R176, R2.reuse, R188, -R11 ;  /* 0x000000bc02b07223 */ /* 0x040fe2000001080b */
[----:B------:R-:W-:-:S01]  /*1cf70*/  FFMA.FTZ R190, R2, R190, -R201 ;  /* 0x000000be02be7223 */ /* 0x000fc200000108c9 */
[C-C-:B------:R-:W-:Y:S01]  /*1cf80*/  FFMA.FTZ R191, R2.reuse, R191, -R201.reuse ;  /* 0x000000bf02bf7223 */ /* 0x140fe200000108c9 */
[----:B------:R-:W-:-:S01]  /*1cf90*/  FFMA.FTZ R194, R2, R194, -R201 ;  /* 0x000000c202c27223 */ /* 0x000fc200000108c9 */
[----:B------:R-:W2:Y:S01]  /*1cfa0*/  MUFU.EX2 R14, R14 ;  /* 0x0000000e000e7308 */ /* 0x000ea20000000800 */
[----:B-1----:R-:W-:-:S01]  /*1cfb0*/  FFMA.FTZ R4, R6, R4, R154 ;  /* 0x0000000406047223 */ /* 0x002fc2000001009a */
[C-C-:B------:R-:W-:Y:S01]  /*1cfc0*/  FFMA.FTZ R195, R2.reuse, R195, -R201.reuse ;  /* 0x000000c302c37223 */ /* 0x140fe200000108c9 */
[----:B------:R-:W-:-:S01]  /*1cfd0*/  FFMA.FTZ R198, R2, R198, -R201 ;  /* 0x000000c602c67223 */ /* 0x000fc200000108c9 */
[C---:B------:R-:W-:Y:S01]  /*1cfe0*/  FFMA.FTZ R199, R2.reuse, R199, -R201 ;  /* 0x000000c702c77223 */ /* 0x040fe200000108c9 */
[----:B------:R-:W-:-:S01]  /*1cff0*/  FFMA.FTZ R188, R2, R200, -R11 ;  /* 0x000000c802bc7223 */ /* 0x000fc2000001080b */
[C-C-:B------:R-:W-:Y:S01]  /*1d000*/  FFMA.FTZ R202, R2.reuse, R202, -R201.reuse ;  /* 0x000000ca02ca7223 */ /* 0x140fe200000108c9 */
[----:B------:R-:W-:-:S01]  /*1d010*/  FFMA.FTZ R203, R2, R203, -R201 ;  /* 0x000000cb02cb7223 */ /* 0x000fc200000108c9 */
[----:B------:R-:W1:Y:S01]  /*1d020*/  MUFU.EX2 R158, R158 ;  /* 0x0000009e009e7308 */ /* 0x000e620000000800 */
[----:B------:R-:W-:-:S01]  /*1d030*/  FFMA.FTZ R206, R2, R206, -R201 ;  /* 0x000000ce02ce7223 */ /* 0x000fc200000108c9 */
[C-C-:B------:R-:W-:Y:S01]  /*1d040*/  FFMA.FTZ R207, R2.reuse, R207, -R201.reuse ;  /* 0x000000cf02cf7223 */ /* 0x140fe200000108c9 */
[----:B------:R-:W-:-:S01]  /*1d050*/  FFMA.FTZ R210, R2, R210, -R201 ;  /* 0x000000d202d27223 */ /* 0x000fc200000108c9 */
[C---:B------:R-:W-:Y:S01]  /*1d060*/  FFMA.FTZ R211, R2.reuse, R211, -R201 ;  /* 0x000000d302d37223 */ /* 0x040fe200000108c9 */
[----:B------:R-:W-:-:S01]  /*1d070*/  FFMA.FTZ R200, R2, R212, -R11 ;  /* 0x000000d402c87223 */ /* 0x000fc2000001080b */
[C---:B------:R-:W-:Y:S01]  /*1d080*/  FFMA.FTZ R214, R2.reuse, R214, -R201 ;  /* 0x000000d602d67223 */ /* 0x040fe200000108c9 */
[----:B------:R-:W-:-:S01]  /*1d090*/  FFMA.FTZ R11, R2, R213, -R11 ;  /* 0x000000d5020b7223 */ /* 0x000fc2000001080b */
[----:B------:R-:W3:Y:S01]  /*1d0a0*/  MUFU.EX2 R159, R159 ;  /* 0x0000009f009f7308 */ /* 0x000ee20000000800 */
[----:B------:R-:W-:-:S07]  /*1d0b0*/  FFMA.FTZ R201, R2, R215, -R201 ;  /* 0x000000d702c97223 */ /* 0x000fce00000108c9 */
[----:B------:R-:W4:Y:S08]  /*1d0c0*/  MUFU.EX2 R162, R162 ;  /* 0x000000a200a27308 */ /* 0x000f300000000800 */
[----:B------:R-:W5:Y:S08]  /*1d0d0*/  MUFU.EX2 R163, R163 ;  /* 0x000000a300a37308 */ /* 0x000f700000000800 */
        /* <DEDUP_REMOVED lines=19> */
[----:B------:R-:W5:Y:S01]  /*1d210*/  MUFU.EX2 R177, R177 ;  /* 0x000000b100b17308 */ /* 0x000f620000000800 */
[----:B------:R-:W-:-:S02]  /*1d220*/  WARPGROUP.DEPBAR.LE gsb0, 0x0 ;  /* 0x00008000000079c5 */ /* 0x000fc40000010000 */
[----:B------:R-:W-:-:S05]  /*1d230*/  WARPGROUP.ARRIVE ;  /* 0x00000000000079c5 */ /* 0x000fca0000000000 */
[----:B------:R-:W5:Y:S01]  /*1d240*/  MUFU.EX2 R191, R191 ;  /* 0x000000bf00bf7308 */ /* 0x000f620000000800 */
[----:B------:R-:W-:Y:S07]  /*1d250*/  QGMMA.64x256x32.F32.E4M3.E4M3 R24, R216, gdesc[UR4], R24, gsb0 ;  /* 0x03e00004d8187df3 */ /* 0x000fee0008000818 */
        /* <DEDUP_REMOVED lines=19> */
[----:B------:R0:W-:Y:S06]  /*1d390*/  BAR.ARV R205, 0x100 ;  /* 0x000400cd0000751d */ /* 0x0001ec0000002000 */
[----:B------:R0:W-:Y:S02]  /*1d3a0*/  @!P0 SYNCS.ARRIVE.TRANS64.RED.A1T0 RZ, [R204+URZ], RZ ;  /* 0x000000ffccff89a7 */ /* 0x0001e4000810043f */
[----:B0-----:R-:W-:-:S01]  /*1d3b0*/  FADD.FTZ R204, R155, R4 ;  /* 0x000000049bcc7221 */ /* 0x001fc20000010000 */
[----:B--2---:R-:W-:-:S03]  /*1d3c0*/  FADD.FTZ R4, R14, R5 ;  /* 0x000000050e047221 */ /* 0x004fc60000010000 */
[----:B-1----:R-:W-:Y:S01]  /*1d3d0*/  FADD.FTZ R5, R158, R204 ;  /* 0x000000cc9e057221 */ /* 0x002fe20000010000 */
[----:B------:R-:W-:-:S03]  /*1d3e0*/  FADD.FTZ R4, R15, R4 ;  /* 0x000000040f047221 */ /* 0x000fc60000010000 */
[----:B---3--:R-:W-:Y:S01]  /*1d3f0*/  FADD.FTZ R5, R159, R5 ;  /* 0x000000059f057221 */ /* 0x008fe20000010000 */
[----:B------:R-:W-:-:S03]  /*1d400*/  FADD.FTZ R4, R20, R4 ;  /* 0x0000000414047221 */ /* 0x000fc60000010000 */
[----:B----4-:R-:W-:Y:S01]  /*1d410*/  FADD.FTZ R5, R162, R5 ;  /* 0x00000005a2057221 */ /* 0x010fe20000010000 */
[----:B------:R-:W-:-:S03]  /*1d420*/  FADD.FTZ R4, R21, R4 ;  /* 0x0000000415047221 */ /* 0x000fc60000010000 */
[----:B-----5:R-:W-:Y:S01]  /*1d430*/  FADD.FTZ R5, R163, R5 ;  /* 0x00000005a3057221 */ /* 0x020fe20000010000 */
        /* <DEDUP_REMOVED lines=52> */
[----:B------:R-:W-:Y:S06]  /*1d780*/  @!P1 BRA `(.L_x_2518) ;  /* 0x0000000000049947 */ /* 0x000fec0003800000 */
[----:B------:R-:W-:Y:S01]  /*1d790*/  BPT.TRAP 0x1 ;  /* 0x000000040000795c */ /* 0x000fe20000300000 */
.L_x_2518:
[----:B------:R-:W-:Y:S01]  /*1d7a0*/  IMAD R13, R13, 0x8, R18 ;  /* 0x000000080d0d7824 */ /* 0x000fe200078e0212 */
[----:B------:R-:W-:Y:S01]  /*1d7b0*/  ISETP.GT.AND P0, PT, R9, RZ, PT ;  /* 0x000000ff0900720c */ /* 0x000fe20003f04270 */
[----:B------:R-:W-:Y:S01]  /*1d7c0*/  FMUL.FTZ R26, R26, R6 ;  /* 0x000000061a1a7220 */ /* 0x000fe20000410000 */
[----:B------:R-:W-:Y:S01]  /*1d7d0*/  MOV R204, UR42 ;  /* 0x0000002a00cc7c02 */ /* 0x000fe20008000f00 */
[----:B------:R-:W-:Y:S01]  /*1d7e0*/  VIADD R13, R13, 0x38860 ;  /* 0x000388600d0d7836 */ /* 0x000fe20000000000 */
[----:B------:R-:W-:Y:S01]  /*1d7f0*/  F2FP.SATFINITE.E4M3.F32.PACK_AB_MERGE_C R14, R15, R14, RZ ;  /* 0x0000000e0f0e723e */ /* 0x000fe200048070ff */
[----:B------:R-:W-:Y:S01]  /*1d800*/  FMUL.FTZ R27, R27, R6 ;  /* 0x000000061b1b7220 */ /* 0x000fe20000410000 */
[----:B------:R-:W-:Y:S01]  /*1d810*/  F2FP.SATFINITE.E4M3.F32.PACK_AB_MERGE_C R158, R159, R158, RZ ;  /* 0x0000009e9f9e723e */ /* 0x000fe200048070ff */
[-C--:B------:R-:W-:Y:S01]  /*1d820*/  FMUL.FTZ R30, R30, R6.reuse ;  /* 0x000000061e1e7220 */ /* 0x080fe20000410000 */
[----:B------:R-:W-:Y:S01]  /*1d830*/  PRMT R13, R204, 0x654, R13 ;  /* 0x00000654cc0d7816 */ /* 0x000fe2000000000d */
[----:B------:R-:W-:Y:S01]  /*1d840*/  FMUL.FTZ R31, R31, R6 ;  /* 0x000000061f1f7220 */ /* 0x000fe20000410000 */
[----:B------:R-:W-:Y:S01]  /*1d850*/  F2FP.SATFINITE.E4M3.F32.PACK_AB_MERGE_C R10, R12, R10, R14 ;  /* 0x0000000a0c0a723e */ /* 0x000fe2000480700e */
[----:B------:R-:W-:Y:S01]  /*1d860*/  FMUL.FTZ R34, R34, R6 ;  /* 0x0000000622227220 */ /* 0x000fe20000410000 */
[----:B------:R-:W-:Y:S01]  /*1d870*/  F2FP.SATFINITE.E4M3.F32.PACK_AB_MERGE_C R152, R153, R152, RZ ;  /* 0x000000989998723e */ /* 0x000fe200048070ff */
[----:B------:R0:W-:Y:S01]  /*1d880*/  SYNCS.ARRIVE.TRANS64.RED.A1T0 RZ, [R13+URZ], RZ ;  /* 0x000000ff0dff79a7 */ /* 0x0001e2000810043f */
        /* <DEDUP_REMOVED lines=155> */
[----:B0-----:R-:W-:Y:S02]  /*1e240*/  IMAD.MOV.U32 R13, RZ, RZ, R234 ;  /* 0x000000ffff0d7224 */ /* 0x001fe400078e00ea */
[----:B------:R-:W-:Y:S01]  /*1e250*/  IMAD.MOV.U32 R228, RZ, RZ, R10 ;  /* 0x000000ffffe47224 */ /* 0x000fe200078e000a */
[----:B------:R-:W-:Y:S06]  /*1e260*/  @P0 BRA `(.L_x_2519) ;  /* 0xffffffd800f40947 */ /* 0x000fec000383ffff */
.L_x_2508:
[----:B------:R-:W-:Y:S05]  /*1e270*/  WARPSYNC.ALL ;  /* 0x0000000000007948 */ /* 0x000fea0003800000 */
[----:B------:R-:W-:Y:S06]  /*1e280*/  BAR.ARV 0x8, 0x180 ;  /* 0x0206000000007b1d */ /* 0x000fec0000002000 */
[----:B------:R-:W-:Y:S05]  /*1e290*/  @!P1 BRA `(.L_x_2520) ;  /* 0x0000000000049947 */ /* 0x000fea0003800000 */
[----:B------:R-:W-:Y:S01]  /*1e2a0*/  BPT.TRAP 0x1 ;  /* 0x000000040000795c */ /* 0x000fe20000300000 */
.L_x_2520:
[----:B------:R-:W-:Y:S01]  /*1e2b0*/  IMAD R12, R234, 0x8, R18 ;  /* 0x00000008ea0c7824 */ /* 0x000fe200078e0212 */
[----:B------:R-:W-:-:S04]  /*1e2c0*/  SHF.L.U32 R7, R235, 0x1f, RZ ;  /* 0x0000001feb077819 */ /* 0x000fc800000006ff */
[----:B------:R0:W1:Y:S01]  /*1e2d0*/  SYNCS.PHASECHK.TRANS64.TRYWAIT P0, [R12+URZ+0x38850], R7 ;  /* 0x038850070c0075a7 */ /* 0x000062000800017f */
[----:B------:R-:W-:Y:S05]  /*1e2e0*/  @!P1 BRA `(.L_x_2521) ;  /* 0x0000000000049947 */ /* 0x000fea0003800000 */
[----:B------:R-:W-:Y:S01]  /*1e2f0*/  BPT.TRAP 0x1 ;  /* 0x000000040000795c */ /* 0x000fe20000300000 */
.L_x_2521:
[----:B------:R-:W-:-:S05]  /*1e300*/  VIADD R18, R18, 0x400 ;  /* 0x0000040012127836 */ /* 0x000fca0000000000 */
[----:B------:R-:W-:-:S04]  /*1e310*/  SHF.R.U32.HI R18, RZ, 0x4, R18 ;  /* 0x00000004ff127819 */ /* 0x000fc80000011612 */
[----:B------:R-:W-:-:S04]  /*1e320*/  LOP3.LUT R18, R18, 0x3fff, RZ, 0xc0, !PT ;  /* 0x00003fff12127812 */ /* 0x000fc800078ec0ff */
[----:B------:R-:W-:Y:S01]  /*1e330*/  LOP3.LUT R9, R18, 0x10000, RZ, 0xfc, !PT ;  /* 0x0001000012097812 */ /* 0x000fe200078efcff */
[----:B-1----:R-:W-:Y:S06]  /*1e340*/  @P0 BRA `(.L_x_2522) ;  /* 0x0000000000080947 */ /* 0x002fec0003800000 */
[----:B------:R-:W1:Y:S02]  /*1e350*/  SYNCS.PHASECHK.TRANS64.TRYWAIT P0, [R12+URZ+0x38850], R7 ;  /* 0x038850070c0075a7 */ /* 0x000e64000800017f */
[----:B-1----:R-:W-:Y:S05]  /*1e360*/  @!P0 BRA `(.L_x_2523) ;  /* 0x000000dc00688947 */ /* 0x002fea0003800000 */
.L_x_2522:
[----:B------:R-:W-:Y:S01]  /*1e370*/  IMAD R6, R234, 0x800, R9 ;  /* 0x00000800ea067824 */ /* 0x000fe200078e0209 */
[----:B------:R-:W2:Y:S01]  /*1e380*/  LDL R13, [R1+0x54] ;  /* 0x00005400010d7983 */ /* 0x000ea20000100800 */
[----:B01----:R-:W-:Y:S01]  /*1e390*/  IMAD.MOV.U32 R7, RZ, RZ, 0x40000040 ;  /* 0x40000040ff077424 */ /* 0x003fe200078e00ff */
[----:B------:R-:W-:Y:S05]  /*1e3a0*/  WARPSYNC.ALL ;  /* 0x0000000000007948 */ /* 0x000fea0003800000 */
[C---:B------:R-:W-:Y:S01]  /*1e3b0*/  R2UR UR6, R6.reuse ;  /* 0x00000000060672ca */ /* 0x040fe200000e0000 */
[----:B------:R-:W3:Y:S01]  /*1e3c0*/  LDL R18, [R1+0x2c] ;  /* 0x00002c0001127983 */ /* 0x000ee20000100800 */
[----:B------:R-:W-:Y:S01]  /*1e3d0*/  R2UR UR7, R7 ;  /* 0x00000000070772ca */ /* 0x000fe200000e0000 */
[----:B------:R-:W-:Y:S01]  /*1e3e0*/  WARPGROUP.ARRIVE ;  /* 0x00000000000079c5 */ /* 0x000fe20000000000 */
[----:B------:R-:W-:Y:S01]  /*1e3f0*/  IMAD.MOV.U32 R9, RZ, RZ, 0x40000040 ;  /* 0x40000040ff097424 */ /* 0x000fe200078e00ff */
[----:B------:R-:W4:Y:S01]  /*1e400*/  LDL.LU R15, [R1+0x18] ;  /* 0x00001800010f7983 */ /* 0x000f220000300800 */
[C---:B------:R-:W-:Y:S01]  /*1e410*/  IADD3 R8, R6.reuse, 0x2, RZ ;  /* 0x0000000206087810 */ /* 0x040fe20007ffe0ff */
        /* <DEDUP_REMOVED lines=9> */
[----:B------:R-:W0:Y:S01]  /*1e4b0*/  @P0 LDC.64 R8, c[0x0][0x9d0] ;  /* 0x00027400ff080b82 */ /* 0x000e220000000a00 */
[----:B------:R-:W-:Y:S02]  /*1e4c0*/  WARPGROUP.DEPBAR.LE gsb0, 0x0 ;  /* 0x00008000000079c5 */ /* 0x000fe40000010000 */
[----:B------:R-:W-:-:S06]  /*1e4d0*/  WARPGROUP.ARRIVE ;  /* 0x00000000000079c5 */ /* 0x000fcc0000000000 */
[----:B------:R-:W-:Y:S01]  /*1e4e0*/  QGMMA.64x256x32.F32.E4M3.E4M3 R24, R224, gdesc[UR4], R24, gsb0 ;  /* 0x03e00004e0187df3 */ /* 0x000fe20008000818 */
[----:B------:R-:W-:Y:S01]  /*1e4f0*/  R2UR UR6, R20 ;  /* 0x00000000140672ca */ /* 0x000fe200000e0000 */
[----:B--2---:R-:W-:Y:S01]  /*1e500*/  @P0 IMAD R14, R13, R10, RZ ;  /* 0x0000000a0d0e0224 */ /* 0x004fe200078e02ff */
[----:B------:R-:W-:-:S03]  /*1e510*/  R2UR UR7, R21 ;  /* 0x00000000150772ca */ /* 0x000fc600000e0000 */
[C---:B---3--:R-:W-:Y:S02]  /*1e520*/  @P0 IMAD R7, R18.reuse, R11, R14 ;  /* 0x0000000b12070224 */ /* 0x048fe400078e020e */
[----:B------:R-:W-:Y:S01]  /*1e530*/  @P0 IMAD.WIDE.U32 R10, R18, R10, RZ ;  /* 0x0000000a120a0225 */ /* 0x000fe200078e00ff */
[----:B----4-:R-:W-:-:S03]  /*1e540*/  @P0 SHF.R.S32.HI R13, RZ, 0x1f, R15 ;  /* 0x0000001fff0d0819 */ /* 0x010fc6000001140f */
[----:B------:R-:W-:Y:S02]  /*1e550*/  @P0 IMAD.IADD R11, R11, 0x1, R7 ;  /* 0x000000010b0b0824 */ /* 0x000fe400078e0207 */
[----:B0-----:R-:W-:-:S04]  /*1e560*/  @P0 IMAD R14, R13, R8, RZ ;  /* 0x000000080d0e0224 */ /* 0x001fc800078e02ff */
[C---:B------:R-:W-:Y:S02]  /*1e570*/  @P0 IMAD R7, R15.reuse, R9, R14 ;  /* 0x000000090f070224 */ /* 0x040fe400078e020e */
[----:B------:R-:W-:-:S04]  /*1e580*/  @P0 IMAD.WIDE.U32 R8, R15, R8, R10 ;  /* 0x000000080f080225 */ /* 0x000fc800078e000a */
[----:B------:R-:W-:Y:S01]  /*1e590*/  @P0 IMAD.IADD R7, R9, 0x1, R7 ;  /* 0x0000000109070824 */ /* 0x000fe200078e0207 */
[----:B------:R-:W-:-:S04]  /*1e5a0*/  @P0 LEA R10, P2, R8, UR4, 0x2 ;  /* 0x00000004080a0c11 */ /* 0x000fc8000f8410ff */
[----:B------:R-:W-:Y:S01]  /*1e5b0*/  @P0 LEA.HI.X R11, R8, UR5, R7, 0x2, P2 ;  /* 0x00000005080b0c11 */ /* 0x000fe200090f1407 */
[----:B------:R-:W-:-:S06]  /*1e5c0*/  IMAD.MOV.U32 R8, RZ, RZ, 0x3f800000 ;  /* 0x3f800000ff087424 */ /* 0x000fcc00078e00ff */
        /* <DEDUP_REMOVED lines=13> */
[----:B------:R-:W3:Y:S01]  /*1e6a0*/  SHFL.BFLY PT, R14, R9, 0x1, 0x1f ;  /* 0x0c201f00090e7f89 */ /* 0x000ee200000e0000 */
[----:B------:R-:W-:Y:S02]  /*1e6b0*/  IMAD.MOV.U32 R5, RZ, RZ, RZ ;  /* 0x000000ffff057224 */ /* 0x000fe400078e00ff */
[----:B-1----:R-:W-:Y:S01]  /*1e6c0*/  FADD.FTZ R7, R6, R7 ;  /* 0x0000000706077221 */ /* 0x002fe20000010000 */
[----:B---3--:R-:W-:-:S04]  /*1e6d0*/  FADD.FTZ R14, R9, R14 ;  /* 0x0000000e090e7221 */ /* 0x008fc80000010000 */
[C---:B------:R-:W-:Y:S01]  /*1e6e0*/  FSETP.NE.FTZ.AND P0, PT, R7.reuse, RZ, PT ;  /* 0x000000ff0700720b */ /* 0x040fe20003f15000 */
[----:B------:R-:W-:Y:S01]  /*1e6f0*/  FMUL.FTZ R13, R7, 0.00390625 ;  /* 0x3b800000070d7820 */ /* 0x000fe20000410000 */
[----:B0-----:R-:W-:-:S04]  /*1e700*/  FMUL.FTZ R10, R14, 0.00390625 ;  /* 0x3b8000000e0a7820 */ /* 0x001fc80000410000 */
        /* <DEDUP_REMOVED lines=15> */
[----:B------:R-:W-:Y:S01]  /*1e800*/  IMAD.MOV.U32 R21, RZ, RZ, -0x800000 ;  /* 0xff800000ff157424 */ /* 0x000fe200078e00ff */
[----:B------:R-:W-:Y:S01]  /*1e810*/  MOV R20, 0xff800000 ;  /* 0xff80000000147802 */ /* 0x000fe20000000f00 */
[----:B------:R-:W-:Y:S01]  /*1e820*/  @P3 FFMA.FTZ R21, R2, R0, R11 ;  /* 0x0000000002153223 */ /* 0x000fe2000001000b */
[----:B------:R-:W-:-:S01]  /*1e830*/  @P2 FFMA.FTZ R20, R4, R3, R7 ;  /* 0x0000000304142223 */ /* 0x000fc20000010007 */
[-C--:B--2---:R-:W-:Y:S01]  /*1e840*/  FMUL.FTZ R2, R5, R8.reuse ;  /* 0x0000000805027220 */ /* 0x084fe20000410000 */
[----:B---3--:R-:W-:Y:S01]  /*1e850*/  FMUL.FTZ R0, R9, R8 ;  /* 0x0000000809007220 */ /* 0x008fe20000410000 */
[----:B------:R-:W-:Y:S02]  /*1e860*/  WARPGROUP.DEPBAR.LE gsb0, 0x0 ;  /* 0x00008000000079c5 */ /* 0x000fe40000010000 */
[----:B------:R-:W-:Y:S05]  /*1e870*/  @!P1 BRA `(.L_x_2524) ;  /* 0x0000000000049947 */ /* 0x000fea0003800000 */
[----:B------:R-:W-:Y:S01]  /*1e880*/  BPT.TRAP 0x1 ;  /* 0x000000040000795c */ /* 0x000fe20000300000 */
.L_x_2524:
[----:B------:R-:W-:Y:S02]  /*1e890*/  VIADD R12, R12, 0x38860 ;  /* 0x000388600c0c7836 */ /* 0x000fe40000000000 */
[-C--:B------:R-:W-:Y:S01]  /*1e8a0*/  FMUL.FTZ R15, R76, R2.reuse ;  /* 0x000000024c0f7220 */ /* 0x080fe20000410000 */
[----:B------:R-:W-:Y:S02]  /*1e8b0*/  IMAD.U32 R3, RZ, RZ, UR42 ;  /* 0x0000002aff037e24 */ /* 0x000fe4000f8e00ff */
[-C--:B------:R-:W-:Y:S01]  /*1e8c0*/  FMUL.FTZ R76, R125, R2.reuse ;  /* 0x000000027d4c7220 */ /* 0x080fe20000410000 */
[----:B------:R-:W-:Y:S02]  /*1e8d0*/  VIADD R234, R234, 0x1 ;  /* 0x00000001eaea7836 */ /* 0x000fe40000000000 */
[-C--:B------:R-:W-:Y:S01]  /*1e8e0*/  FMUL.FTZ R4, R29, R2.reuse ;  /* 0x000000021d047220 */ /* 0x080fe20000410000 */
[-C--:B------:R-:W-:Y:S01]  /*1e8f0*/  FMUL.FTZ R5, R36, R2.reuse ;  /* 0x0000000224057220 */ /* 0x080fe20000410000 */
[----:B------:R-:W-:Y:S01]  /*1e900*/  PRMT R18, R3, 0x654, R12 ;  /* 0x0000065403127816 */ /* 0x000fe2000000000c */
[-C--:B------:R-:W-:Y:S01]  /*1e910*/  FMUL.FTZ R3, R28, R2.reuse ;  /* 0x000000021c037220 */ /* 0x080fe20000410000 */
[----:B------:R-:W-:Y:S01]  /*1e920*/  ISETP.NE.AND P1, PT, R234, 0x2, PT ;  /* 0x00000002ea00780c */ /* 0x000fe20003f25270 */
[-C--:B------:R-:W-:Y:S01]  /*1e930*/  FMUL.FTZ R6, R37, R2.reuse ;  /* 0x0000000225067220 */ /* 0x080fe20000410000 */
[----:B------:R0:W-:Y:S01]  /*1e940*/  SYNCS.ARRIVE.TRANS64.RED.A1T0 RZ, [R18+URZ], RZ ;  /* 0x000000ff12ff79a7 */ /* 0x0001e2000810043f */
[-C--:B------:R-:W-:Y:S01]  /*1e950*/  FMUL.FTZ R7, R44, R2.reuse ;  /* 0x000000022c077220 */ /* 0x080fe20000410000 */
[-C--:B------:R-:W-:Y:S01]  /*1e960*/  FMUL.FTZ R8, R45, R2.reuse ;  /* 0x000000022d087220 */ /* 0x080fe20000410000 */
[----:B------:R-:W-:Y:S01]  /*1e970*/  FMUL.FTZ R9, R52, R2 ;  /* 0x0000000234097220 */ /* 0x000fe20000410000 */
        /* <DEDUP_REMOVED lines=124> */
.L_x_2438:
        /* <DEDUP_REMOVED lines=8> */
[----:B0-----:R0:W-:Y:S04]  /*1f1c0*/  STL.64 [R1+0x10], R156 ;  /* 0x0000109c01007387 */ /* 0x0011e80000100a00 */
[----:B------:R0:W-:Y:S01]  /*1f1d0*/  STL.64 [R1+0x18], R158 ;  /* 0x0000189e01007387 */ /* 0x0001e20000100a00 */
[----:B------:R-:W-:Y:S06]  /*1f1e0*/  BAR.ARV 0x4, 0x180 ;  /* 0x0106000000007b1d */ /* 0x000fec0000002000 */
[----:B------:R-:W-:Y:S05]  /*1f1f0*/  @P0 BRA `(.L_x_2526) ;  /* 0x0000002c006c0947 */ /* 0x000fea0003800000 */
[----:B------:R-:W2:Y:S04]  /*1f200*/  LDL R152, [R1+0x78] ;  /* 0x0000780001987983 */ /* 0x000ea80000100800 */
[----:B------:R-:W3:Y:S04]  /*1f210*/  LDL R2, [R1+0x54] ;  /* 0x0000540001027983 */ /* 0x000ee80000100800 */
[----:B------:R-:W4:Y:S01]  /*1f220*/  LDL R151, [R1+0x2c] ;  /* 0x00002c0001977983 */ /* 0x000f220000100800 */
[----:B------:R-:W-:Y:S01]  /*1f230*/  F2FP.BF16.F32.PACK_AB R3, R3, R24 ;  /* 0x000000180303723e */ /* 0x000fe200000010ff */
[----:B------:R-:W-:Y:S01]  /*1f240*/  ULDC.64 UR4, c[0x4][0x110] ;  /* 0x0100440000047ab9 */ /* 0x000fe20000000a00 */
[----:B------:R-:W-:-:S02]  /*1f250*/  F2FP.BF16.F32.PACK_AB R24, R7, R40 ;  /* 0x000000280718723e */ /* 0x000fc400000010ff */
[----:B------:R-:W1:Y:S01]  /*1f260*/  S2R R7, SR_SWINHI ;  /* 0x0000000000077919 */ /* 0x000e620000002f00 */
[----:B------:R-:W0:Y:S01]  /*1f270*/  S2R R150, SR_TID.X ;  /* 0x0000000000967919 */ /* 0x000e220000002100 */
        /* <DEDUP_REMOVED lines=10> */
[----:B------:R-:W-:-:S02]  /*1f320*/  MOV R76, R18 ;  /* 0x00000012004c7202 */ /* 0x000fc40000000f00 */
[----:B-1----:R-:W-:Y:S01]  /*1f330*/  MOV R77, R7 ;  /* 0x00000007004d7202 */ /* 0x002fe20000000f00 */
[----:B0-----:R-:W-:Y:S01]  /*1f340*/  IMAD.SHL.U32 R0, R150, 0x4, RZ ;  /* 0x0000000496007824 */ /* 0x001fe200078e00ff */
[----:B------:R-:W-:Y:S02]  /*1f350*/  F2FP.BF16.F32.PACK_AB R90, R47, R74 ;  /* 0x0000004a2f5a723e */ /* 0x000fe400000010ff */
[----:B------:R-:W-:Y:S02]  /*1f360*/  F2FP.BF16.F32.PACK_AB R63, R46, R51 ;  /* 0x000000332e3f723e */ /* 0x000fe400000010ff */
[----:B------:R-:W-:Y:S02]  /*1f370*/  LOP3.LUT R0, R0, 0xc, RZ, 0xc0, !PT ;  /* 0x0000000c00007812 */ /* 0x000fe400078ec0ff */
[----:B------:R-:W-:Y:S02]  /*1f380*/  F2FP.BF16.F32.PACK_AB R47, R28, R73 ;  /* 0x000000491c2f723e */ /* 0x000fe400000010ff */
[----:B------:R-:W-:-:S02]  /*1f390*/  F2FP.BF16.F32.PACK_AB R67, R54, R75 ;  /* 0x0000004b3643723e */ /* 0x000fc400000010ff */
[----:B------:R-:W-:Y:S02]  /*1f3a0*/  F2FP.BF16.F32.PACK_AB R127, R68, R61 ;  /* 0x0000003d447f723e */ /* 0x000fe400000010ff */
[----:B------:R-:W-:Y:S02]  /*1f3b0*/  F2FP.BF16.F32.PACK_AB R128, R85, R128 ;  /* 0x000000805580723e */ /* 0x000fe400000010ff */
[----:B------:R-:W-:Y:S02]  /*1f3c0*/  F2FP.BF16.F32.PACK_AB R46, R69, R112 ;  /* 0x00000070452e723e */ /* 0x000fe400000010ff */
[----:B------:R-:W-:Y:S02]  /*1f3d0*/  IADD3 R26, P0, R0, UR4, RZ ;  /* 0x00000004001a7c10 */ /* 0x000fe4000ff1e0ff */
[----:B------:R-:W-:Y:S02]  /*1f3e0*/  F2FP.BF16.F32.PACK_AB R40, R15, R72 ;  /* 0x000000480f28723e */ /* 0x000fe400000010ff */
[----:B------:R-:W-:-:S02]  /*1f3f0*/  F2FP.BF16.F32.PACK_AB R105, R60, R105 ;  /* 0x000000693c69723e */ /* 0x000fc400000010ff */
[----:B------:R-:W-:Y:S01]  /*1f400*/  F2FP.BF16.F32.PACK_AB R129, R84, R129 ;  /* 0x000000815481723e */ /* 0x000fe200000010ff */
[----:B------:R-:W-:Y:S01]  /*1f410*/  IMAD.X R27, RZ, RZ, UR5, P0 ;  /* 0x00000005ff1b7e24 */ /* 0x000fe200080e06ff */
[----:B------:R-:W-:Y:S02]  /*1f420*/  F2FP.BF16.F32.PACK_AB R57, R12, R57 ;  /* 0x000000390c39723e */ /* 0x000fe400000010ff */
[----:B------:R-:W-:Y:S02]  /*1f430*/  F2FP.BF16.F32.PACK_AB R12, R45, R96 ;  /* 0x000000602d0c723e */ /* 0x000fe400000010ff */
[----:B------:R0:W5:Y:S01]  /*1f440*/  LDG.E.CONSTANT R0, desc[UR46][R26.64] ;  /* 0x0000002e1a007981 */ /* 0x000162000c1e9900 */
[----:B------:R-:W-:Y:S02]  /*1f450*/  F2FP.BF16.F32.PACK_AB R144, R101, R144 ;  /* 0x000000906590723e */ /* 0x000fe400000010ff */
[----:B------:R-:W-:Y:S02]  /*1f460*/  F2FP.BF16.F32.PACK_AB R59, R116, R43 ;  /* 0x0000002b743b723e */ /* 0x000fe400000010ff */
[----:B------:R-:W-:-:S02]  /*1f470*/  F2FP.BF16.F32.PACK_AB R55, R117, R108 ;  /* 0x0000006c7537723e */ /* 0x000fc400000010ff */
[----:B------:R-:W-:Y:S02]  /*1f480*/  F2FP.BF16.F32.PACK_AB R33, R6, R33 ;  /* 0x000000210621723e */ /* 0x000fe400000010ff */
[----:B0-----:R-:W-:Y:S02]  /*1f490*/  F2FP.BF16.F32.PACK_AB R26, R62, R39 ;  /* 0x000000273e1a723e */ /* 0x001fe400000010ff */
        /* <DEDUP_REMOVED lines=10> */
[----:B------:R-:W-:Y:S02]  /*1f540*/  LOP3.LUT P0, R7, R150, 0x3, RZ, 0xc0, !PT ;  /* 0x0000000396077812 */ /* 0x000fe4000780c0ff */
[----:B------:R-:W-:Y:S02]  /*1f550*/  F2FP.BF16.F32.PACK_AB R132, R4, R25 ;  /* 0x000000190484723e */ /* 0x000fe400000010ff */
[----:B------:R-:W-:Y:S02]  /*1f560*/  F2FP.BF16.F32.PACK_AB R4, R153, R34 ;  /* 0x000000229904723e */ /* 0x000fe400000010ff */
[----:B------:R-:W-:Y:S02]  /*1f570*/  F2FP.BF16.F32.PACK_AB R41, R8, R41 ;  /* 0x000000290829723e */ /* 0x000fe400000010ff */
[----:B-----5:R-:W-:Y:S02]  /*1f580*/  F2FP.BF16.F32.PACK_AB R113, R36, R81 ;  /* 0x000000512471723e */ /* 0x020fe400000010ff */
[----:B------:R-:W-:Y:S01]  /*1f590*/  ISETP.EQ.OR P0, PT, R7, 0x3, !P0 ;  /* 0x000000030700780c */ /* 0x000fe20004702670 */
[----:B------:R-:W-:Y:S01]  /*1f5a0*/  UMOV UR4, 0xffffffff ;  /* 0xffffffff00047882 */ /* 0x000fe20000000000 */
        /* <DEDUP_REMOVED lines=21> */
[----:B------:R-:W-:Y:S01]  /*1f700*/  SEL R3, R132, R3, P0 ;  /* 0x0000000384037207 */ /* 0x000fe20000000000 */
[----:B--2---:R-:W-:-:S03]  /*1f710*/  IMAD.WIDE R52, R152, 0x2, R76 ;  /* 0x0000000298347825 */ /* 0x004fc600078e024c */
        /* <DEDUP_REMOVED lines=18> */
[----:B------:R-:W-:Y:S01]  /*1f840*/  IMAD.X R75, RZ, RZ, R53, P2 ;  /* 0x000000ffff4b7224 */ /* 0x000fe200010e0635 */
[----:B------:R-:W-:-:S02]  /*1f850*/  LOP3.LUT R72, R72, R73, RZ, 0x3c, !PT ;  /* 0x0000004948487212 */ /* 0x000fc400078e3cff */
[----:B------:R-:W-:Y:S01]  /*1f860*/  LOP3.LUT R60, R60, R61, RZ, 0x3c, !PT ;  /* 0x0000003d3c3c7212 */ /* 0x000fe200078e3cff */
[--C-:B------:R-:W-:Y:S01]  /*1f870*/  IMAD.X R61, RZ, RZ, R53.reuse, P4 ;  /* 0x000000ffff3d7224 */ /* 0x100fe200020e0635 */
[----:B------:R-:W-:Y:S01]  /*1f880*/  LOP3.LUT R68, R68, R69, RZ, 0x3c, !PT ;  /* 0x0000004544447212 */ /* 0x000fe200078e3cff */
[----:B------:R-:W-:Y:S01]  /*1f890*/  IMAD.X R69, RZ, RZ, R53, P5 ;  /* 0x000000ffff457224 */ /* 0x000fe200028e0635 */
[----:B------:R-:W-:Y:S02]  /*1f8a0*/  IADD3.X R73, RZ, R53, RZ, P1, !PT ;  /* 0x00000035ff497210 */ /* 0x000fe40000ffe4ff */
[C---:B------:R-:W-:Y:S02]  /*1f8b0*/  IADD3 R101, P3, R52.reuse, 0x8040, RZ ;  /* 0x0000804034657810 */ /* 0x040fe40007f7e0ff */
[C---:B------:R-:W-:Y:S02]  /*1f8c0*/  IADD3 R51, P2, R52.reuse, 0x8020, RZ ;  /* 0x0000802034337810 */ /* 0x040fe40007f5e0ff */
[----:B------:R-:W-:-:S02]  /*1f8d0*/  IADD3 R45, P1, R52, 0x8000, RZ ;  /* 0x00008000342d7810 */ /* 0x000fc40007f3e0ff */
[C---:B------:R-:W-:Y:S02]  /*1f8e0*/  IADD3 R39, P4, R52.reuse, 0x4040, RZ ;  /* 0x0000404034277810 */ /* 0x040fe40007f9e0ff */
[----:B------:R-:W-:Y:S02]  /*1f8f0*/  IADD3 R43, P5, R52, 0x4060, RZ ;  /* 0x00004060342b7810 */ /* 0x000fe40007fbe0ff */
[----:B------:R-:W-:Y:S02]  /*1f900*/  LOP3.LUT R100, R101, 0x380, RZ, 0xc0, !PT ;  /* 0x0000038065647812 */ /* 0x000fe400078ec0ff */
[----:B------:R-:W-:Y:S02]  /*1f910*/  LOP3.LUT R50, R51, 0x380, RZ, 0xc0, !PT ;  /* 0x0000038033327812 */ /* 0x000fe400078ec0ff */
[----:B------:R-:W-:Y:S02]  /*1f920*/  LOP3.LUT R44, R45, 0x380, RZ, 0xc0, !PT ;  /* 0x000003802d2c7812 */ /* 0x000fe400078ec0ff */
[----:B------:R-:W-:-:S02]  /*1f930*/  LOP3.LUT R38, R39, 0x380, RZ, 0xc0, !PT ;  /* 0x0000038027267812 */ /* 0x000fc400078ec0ff */
[----:B------:R-:W-:Y:S02]  /*1f940*/  LOP3.LUT R42, R43, 0x380, RZ, 0xc0, !PT ;  /* 0x000003802b2a7812 */ /* 0x000fe400078ec0ff */
[----:B------:R-:W-:Y:S02]  /*1f950*/  SHF.R.U64 R100, R100, 0x3, RZ ;  /* 0x0000000364647819 */ /* 0x000fe400000012ff */
[----:B------:R-:W-:Y:S02]  /*1f960*/  SHF.R.U64 R50, R50, 0x3, RZ ;  /* 0x0000000332327819 */ /* 0x000fe400000012ff */
[----:B------:R-:W-:Y:S02]  /*1f970*/  SHF.R.U64 R44, R44, 0x3, RZ ;  /* 0x000000032c2c7819 */ /* 0x000fe400000012ff */
[----:B------:R-:W-:Y:S02]  /*1f980*/  SHF.R.U64 R38, R38, 0x3, RZ ;  /* 0x0000000326267819 */ /* 0x000fe400000012ff */
[----:B------:R-:W-:-:S02]  /*1f990*/  SHF.R.U64 R42, R42, 0x3, RZ ;  /* 0x000000032a2a7819 */ /* 0x000fc400000012ff */
        /* <DEDUP_REMOVED lines=15> */
[----:B------:R-:W-:Y:S02]  /*1fa90*/  LOP3.LUT R36, R37, 0x380, RZ, 0xc0, !PT ;  /* 0x0000038025247812 */ /* 0x000fe400078ec0ff */
        /* <DEDUP_REMOVED lines=10> */
[----:B------:R-:W-:Y:S01]  /*1fb40*/  SHF.R.U64 R7, R7, 0x3, RZ ;  /* 0x0000000307077819 */ /* 0x000fe200000012ff */
[----:B---3--:R-:W-:Y:S01]  /*1fb50*/  IMAD.MOV.U32 R152, RZ, RZ, R2 ;  /* 0x000000ffff987224 */ /* 0x008fe200078e0002 */
        /* <DEDUP_REMOVED lines=11> */
[----:B----4-:R-:W-:Y:S01]  /*1fc10*/  IMAD.SHL.U32 R87, R151, 0x4, RZ ;  /* 0x0000000497577824 */ /* 0x010fe200078e00ff */
[----:B------:R-:W-:Y:S02]  /*1fc20*/  MOV R81, R72 ;  /* 0x0000004800517202 */ /* 0x000fe40000000f00 */
[----:B------:R-:W-:Y:S02]  /*1fc30*/  MOV R100, R100 ;  /* 0x0000006400647202 */ /* 0x000fe40000000f00 */
[----:B------:R-:W-:Y:S02]  /*1fc40*/  F2FP.BF16.F32.PACK_AB R2, R143, R146 ;  /* 0x000000928f02723e */ /* 0x000fe400000010ff */
        /* <DEDUP_REMOVED lines=14> */
[----:B------:R-:W-:Y:S01]  /*1fd30*/  SHF.L.U64.HI R101, R151, 0x2, R152 ;  /* 0x0000000297657819 */ /* 0x000fe20000010298 */
[----:B------:R-:W-:Y:S06]  /*1fd40*/  BRA.DIV UR4, `(.L_x_2527) ;  /* 0x000000c604047947 */ /* 0x000fec000b800000 */
[----:B------:R-:W-:Y:S02]  /*1fd50*/  SEL R7, R32, R33, P0 ;  /* 0x0000002120077207 */ /* 0x000fe40000000000 */
[----:B------:R-:W-:Y:S02]  /*1fd60*/  SEL R8, R33, R32, P0 ;  /* 0x0000002021087207 */ /* 0x000fe40000000000 */
[----:B------:R-:W-:Y:S02]  /*1fd70*/  SEL R27, R56, R57, P0 ;  /* 0x00000039381b7207 */ /* 0x000fe40000000000 */
[----:B------:R-:W-:Y:S02]  /*1fd80*/  SEL R32, R57, R56, P0 ;  /* 0x0000003839207207 */ /* 0x000fe40000000000 */
[----:B------:R-:W-:Y:S01]  /*1fd90*/  SEL R29, R64, R31, P0 ;  /* 0x0000001f401d7207 */ /* 0x000fe20000000000 */
[----:B------:R-:W-:Y:S01]  /*1fda0*/  SHFL.IDX PT, R34, R27, R0, 0x1c1f ;  /* 0x001c1f001b227589 */ /* 0x000fe200000e0000 */
[----:B------:R-:W-:-:S02]  /*1fdb0*/  SEL R36, R31, R64, P0 ;  /* 0x000000401f247207 */ /* 0x000fc40000000000 */
[----:B------:R-:W-:Y:S01]  /*1fdc0*/  SEL R35, R88, R117, P0 ;  /* 0x0000007558237207 */ /* 0x000fe20000000000 */
[----:B------:R-:W-:Y:S01]  /*1fdd0*/  SHFL.IDX PT, R38, R29, R0, 0x1c1f ;  /* 0x001c1f001d267589 */ /* 0x000fe200000e0000 */
        /* <DEDUP_REMOVED lines=59> */
[----:B------:R-:W0:Y:S01]  /*20190*/  SHFL.IDX PT, R7, R8, R5, 0x1c1f ;  /* 0x001c1f0508077589 */ /* 0x000e2200000e0000 */
[----:B------:R-:W-:-:S02]  /*201a0*/  SEL R94, R109, R94, P0 ;  /* 0x0000005e6d5e7207 */ /* 0x000fc40000000000 */
[----:B------:R-:W-:Y:S01]  /*201b0*/  SEL R69, R30, R111, P0 ;  /* 0x0000006f1e457207 */ /* 0x000fe20000000000 */
[----:B------:R-:W1:Y:S01]  /*201c0*/  SHFL.IDX PT, R9, R24, R5, 0x1c1f ;  /* 0x001c1f0518097589 */ /* 0x000e6200000e0000 */
[----:B------:R-:W-:Y:S02]  /*201d0*/  SEL R104, R111, R30, P0 ;  /* 0x0000001e6f687207 */ /* 0x000fe40000000000 */
[----:B------:R-:W-:Y:S01]  /*201e0*/  SEL R106, R107, R106, P0 ;  /* 0x0000006a6b6a7207 */ /* 0x000fe20000000000 */
[----:B------:R-:W-:Y:S01]  /*201f0*/  SHFL.IDX PT, R30, R25, R0, 0x1c1f ;  /* 0x001c1f00191e7589 */ /* 0x000fe200000e0000 */
[----:B------:R-:W-:Y:S02]  /*20200*/  SEL R86, R11, R86, P0 ;  /* 0x000000560b567207 */ /* 0x000fe40000000000 */
[----:B------:R-:W-:Y:S01]  /*20210*/  SEL R105, R108, R115, P0 ;  /* 0x000000736c697207 */ /* 0x000fe20000000000 */
[----:B------:R-:W2:Y:S01]  /*20220*/  SHFL.IDX PT, R25, R28, R5, 0x1c1f ;  /* 0x001c1f051c197589 */ /* 0x000ea200000e0000 */
[----:B------:R-:W-:-:S02]  /*20230*/  SEL R107, R110, R123, P0 ;  /* 0x0000007b6e6b7207 */ /* 0x000fc40000000000 */
[----:B------:R-:W-:Y:S01]  /*20240*/  SEL R109, R112, R131, P0 ;  /* 0x00000083706d7207 */ /* 0x000fe20000000000 */
[----:B------:R-:W3:Y:S01]  /*20250*/  SHFL.IDX PT, R27, R32, R5, 0x1c1f ;  /* 0x001c1f05201b7589 */ /* 0x000ee200000e0000 */
[----:B------:R-:W-:Y:S02]  /*20260*/  SEL R111, R114, R139, P0 ;  /* 0x0000008b726f7207 */ /* 0x000fe40000000000 */
[----:B------:R-:W-:Y:S01]  /*20270*/  SEL R108, R115, R108, P0 ;  /* 0x0000006c736c7207 */ /* 0x000fe20000000000 */
[----:B------:R-:W4:Y:S01]  /*20280*/  SHFL.IDX PT, R40, R40, R5, 0x1c1f ;  /* 0x001c1f0528287589 */ /* 0x000f2200000e0000 */
[----:B------:R-:W-:Y:S02]  /*20290*/  SEL R110, R123, R110, P0 ;  /* 0x0000006e7b6e7207 */ /* 0x000fe40000000000 */
[----:B------:R-:W-:Y:S01]  /*202a0*/  SEL R112, R131, R112, P0 ;  /* 0x0000007083707207 */ /* 0x000fe20000000000 */
[----:B------:R-:W5:Y:S01]  /*202b0*/  SHFL.IDX PT, R29, R36, R5, 0x1c1f ;  /* 0x001c1f05241d7589 */ /* 0x000f6200000e0000 */
[----:B------:R-:W-:-:S02]  /*202c0*/  SEL R114, R139, R114, P0 ;  /* 0x000000728b727207 */ /* 0x000fc40000000000 */
[----:B------:R-:W-:Y:S01]  /*202d0*/  SEL R75, R2, R147, P0 ;  /* 0x00000093024b7207 */ /* 0x000fe20000000000 */
[----:B------:R-:W5:Y:S01]  /*202e0*/  SHFL.IDX PT, R42, R42, R5, 0x1c1f ;  /* 0x001c1f052a2a7589 */ /* 0x000f6200000e0000 */
[----:B------:R-:W-:Y:S02]  /*202f0*/  SEL R2, R147, R2, P0 ;  /* 0x0000000293027207 */ /* 0x000fe40000000000 */
[----:B0-----:R-:W-:Y:S01]  /*20300*/  SEL R8, R10, R7, P0 ;  /* 0x000000070a087207 */ /* 0x001fe20000000000 */
[----:B------:R-:W0:Y:S01]  /*20310*/  SHFL.IDX PT, R35, R44, R5, 0x1c1f ;  /* 0x001c1f052c237589 */ /* 0x000e2200000e0000 */
[----:B-1----:R-:W-:Y:S02]  /*20320*/  SEL R24, R26, R9, P0 ;  /* 0x000000091a187207 */ /* 0x002fe40000000000 */
[----:B------:R-:W-:Y:S01]  /*20330*/  SEL R10, R7, R10, P0 ;  /* 0x0000000a070a7207 */ /* 0x000fe20000000000 */
[----:B------:R-:W1:Y:S01]  /*20340*/  SHFL.IDX PT, R37, R48, R5, 0x1c1f ;  /* 0x001c1f0530257589 */ /* 0x000e6200000e0000 */
[----:B--2---:R-:W-:-:S02]  /*20350*/  SEL R28, R30, R25, P0 ;  /* 0x000000191e1c7207 */ /* 0x004fc40000000000 */
[----:B------:R-:W-:Y:S01]  /*20360*/  SEL R26, R9, R26, P0 ;  /* 0x0000001a091a7207 */ /* 0x000fe20000000000 */
[----:B------:R-:W2:Y:S01]  /*20370*/  SHFL.IDX PT, R39, R52, R5, 0x1c1f ;  /* 0x001c1f0534277589 */ /* 0x000ea200000e0000 */
[----:B---3--:R-:W-:Y:S02]  /*20380*/  SEL R32, R34, R27, P0 ;  /* 0x0000001b22207207 */ /* 0x008fe40000000000 */
[----:B------:R-:W-:Y:S01]  /*20390*/  SEL R30, R25, R30, P0 ;  /* 0x0000001e191e7207 */ /* 0x000fe20000000000 */
[----:B------:R-:W3:Y:S01]  /*203a0*/  SHFL.IDX PT, R41, R56, R5, 0x1c1f ;  /* 0x001c1f0538297589 */ /* 0x000ee200000e0000 */
[----:B----4-:R-:W-:Y:S02]  /*203b0*/  SEL R12, R31, R40, P0 ;  /* 0x000000281f0c7207 */ /* 0x010fe40000000000 */
[----:B------:R-:W-:Y:S01]  /*203c0*/  SEL R14, R40, R31, P0 ;  /* 0x0000001f280e7207 */ /* 0x000fe20000000000 */
[----:B------:R-:W4:Y:S01]  /*203d0*/  SHFL.IDX PT, R43, R60, R5, 0x1c1f ;  /* 0x001c1f053c2b7589 */ /* 0x000f2200000e0000 */
[----:B------:R-:W-:-:S02]  /*203e0*/  SEL R34, R27, R34, P0 ;  /* 0x000000221b227207 */ /* 0x000fc40000000000 */
[----:B-----5:R-:W-:Y:S01]  /*203f0*/  SEL R36, R38, R29, P0 ;  /* 0x0000001d26247207 */ /* 0x020fe20000000000 */
[----:B------:R-:W5:Y:S01]  /*20400*/  SHFL.IDX PT, R45, R64, R5, 0x1c1f ;  /* 0x001c1f05402d7589 */ /* 0x000f6200000e0000 */
[----:B------:R-:W-:Y:S02]  /*20410*/  SEL R40, R33, R42, P0 ;  /* 0x0000002a21287207 */ /* 0x000fe40000000000 */
[----:B------:R-:W-:Y:S01]  /*20420*/  SEL R38, R29, R38, P0 ;  /* 0x000000261d267207 */ /* 0x000fe20000000000 */
[----:B------:R-:W5:Y:S01]  /*20430*/  SHFL.IDX PT, R47, R68, R5, 0x1c1f ;  /* 0x001c1f05442f7589 */ /* 0x000f6200000e0000 */
[----:B0-----:R-:W-:Y:S02]  /*20440*/  SEL R44, R46, R35, P0 ;  /* 0x000000232e2c7207 */ /* 0x001fe40000000000 */
[----:B------:R-:W-:Y:S01]  /*20450*/  SEL R42, R42, R33, P0 ;  /* 0x000000212a2a7207 */ /* 0x000fe20000000000 */
[----:B------:R-:W0:Y:S01]  /*20460*/  SHFL.IDX PT, R49, R72, R5, 0x1c1f ;  /* 0x001c1f0548317589 */ /* 0x000e2200000e0000 */
[----:B-1----:R-:W-:-:S02]  /*20470*/  SEL R48, R50, R37, P0 ;  /* 0x0000002532307207 */ /* 0x002fc40000000000 */
[----:B------:R-:W-:Y:S01]  /*20480*/  SEL R46, R35, R46, P0 ;  /* 0x0000002e232e7207 */ /* 0x000fe20000000000 */
[----:B------:R-:W-:Y:S01]  /*20490*/  SHFL.IDX PT, R55, R55, R0, 0x1c1f ;  /* 0x001c1f0037377589 */ /* 0x000fe200000e0000 */
[----:B--2---:R-:W-:Y:S02]  /*204a0*/  SEL R52, R54, R39, P0 ;  /* 0x0000002736347207 */ /* 0x004fe40000000000 */
[----:B------:R-:W-:Y:S01]  /*204b0*/  SEL R50, R37, R50, P0 ;  /* 0x0000003225327207 */ /* 0x000fe20000000000 */
[----:B------:R-:W1:Y:S01]  /*204c0*/  SHFL.IDX PT, R78, R78, R5, 0x1c1f ;  /* 0x001c1f054e4e7589 */ /* 0x000e6200000e0000 */
[----:B---3--:R-:W-:Y:S02]  /*204d0*/  SEL R56, R58, R41, P0 ;  /* 0x000000293a387207 */ /* 0x008fe40000000000 */
[----:B------:R-:W-:Y:S01]  /*204e0*/  SEL R54, R39, R54, P0 ;  /* 0x0000003627367207 */ /* 0x000fe20000000000 */
[----:B------:R-:W2:Y:S01]  /*204f0*/  SHFL.IDX PT, R80, R80, R5, 0x1c1f ;  /* 0x001c1f0550507589 */ /* 0x000ea200000e0000 */
[----:B----4-:R-:W-:-:S02]  /*20500*/  SEL R60, R62, R43, P0 ;  /* 0x0000002b3e3c7207 */ /* 0x010fc40000000000 */
[----:B------:R-:W-:Y:S01]  /*20510*/  SEL R58, R41, R58, P0 ;  /* 0x0000003a293a7207 */ /* 0x000fe20000000000 */
[----:B------:R-:W3:Y:S01]  /*20520*/  SHFL.IDX PT, R82, R82, R5, 0x1c1f ;  /* 0x001c1f0552527589 */ /* 0x000ee200000e0000 */
[----:B-----5:R-:W-:Y:S02]  /*20530*/  SEL R64, R66, R45, P0 ;  /* 0x0000002d42407207 */ /* 0x020fe40000000000 */
[----:B------:R-:W-:Y:S01]  /*20540*/  SEL R62, R43, R62, P0 ;  /* 0x0000003e2b3e7207 */ /* 0x000fe20000000000 */
[----:B------:R-:W-:Y:S01]  /*20550*/  SHFL.IDX PT, R59, R59, R0, 0x1c1f ;  /* 0x001c1f003b3b7589 */ /* 0x000fe200000e0000 */
[----:B------:R-:W-:Y:S02]  /*20560*/  SEL R68, R70, R47, P0 ;  /* 0x0000002f46447207 */ /* 0x000fe40000000000 */
[----:B------:R-:W-:Y:S01]  /*20570*/  SEL R66, R45, R66, P0 ;  /* 0x000000422d427207 */ /* 0x000fe20000000000 */
[----:B------:R-:W-:Y:S01]  /*20580*/  SHFL.IDX PT, R65, R65, R0, 0x1c1f ;  /* 0x001c1f0041417589 */ /* 0x000fe200000e0000 */
[----:B0-----:R-:W-:-:S02]  /*20590*/  SEL R72, R74, R49, P0 ;  /* 0x000000314a487207 */ /* 0x001fc40000000000 */
[----:B------:R-:W-:Y:S01]  /*205a0*/  SEL R70, R47, R70, P0 ;  /* 0x000000462f467207 */ /* 0x000fe20000000000 */
[----:B------:R-:W-:Y:S01]  /*205b0*/  SHFL.IDX PT, R67, R67, R0, 0x1c1f ;  /* 0x001c1f0043437589 */ /* 0x000fe200000e0000 */
[----:B------:R-:W-:-:S03]  /*205c0*/  SEL R74, R49, R74, P0 ;  /* 0x0000004a314a7207 */ /* 0x000fc60000000000 */
[----:B------:R-:W-:Y:S01]  /*205d0*/  SHFL.IDX PT, R69, R69, R0, 0x1c1f ;  /* 0x001c1f0045457589 */ /* 0x000fe200000e0000 */
[----:B-1----:R-:W-:-:S03]  /*205e0*/  SEL R7, R78, R51, P0 ;  /* 0x000000334e077207 */ /* 0x002fc60000000000 */
[----:B------:R-:W-:Y:S01]  /*205f0*/  SHFL.IDX PT, R71, R71, R0, 0x1c1f ;  /* 0x001c1f0047477589 */ /* 0x000fe200000e0000 */
[----:B--2---:R-:W-:Y:S02]  /*20600*/  SEL R9, R53, R80, P0 ;  /* 0x0000005035097207 */ /* 0x004fe40000000000 */
[----:B------:R-:W-:Y:S01]  /*20610*/  SEL R11, R80, R53, P0 ;  /* 0x00000035500b7207 */ /* 0x000fe20000000000 */
[----:B------:R-:W0:Y:S01]  /*20620*/  SHFL.IDX PT, R3, R3, R5, 0x1c1f ;  /* 0x001c1f0503037589 */ /* 0x000e2200000e0000 */
[----:B---3--:R-:W-:Y:S02]  /*20630*/  SEL R25, R55, R82, P0 ;  /* 0x0000005237197207 */ /* 0x008fe40000000000 */
[----:B------:R-:W-:Y:S01]  /*20640*/  SEL R27, R82, R55, P0 ;  /* 0x00000037521b7207 */ /* 0x000fe20000000000 */
[----:B------:R-:W1:Y:S04]  /*20650*/  SHFL.IDX PT, R84, R84, R5, 0x1c1f ;  /* 0x001c1f0554547589 */ /* 0x000e6800000e0000 */
[----:B------:R-:W2:Y:S04]  /*20660*/  SHFL.IDX PT, R86, R86, R5, 0x1c1f ;  /* 0x001c1f0556567589 */ /* 0x000ea800000e0000 */
[----:B------:R-:W3:Y:S04]  /*20670*/  SHFL.IDX PT, R88, R88, R5, 0x1c1f ;  /* 0x001c1f0558587589 */ /* 0x000ee800000e0000 */
[----:B------:R-:W4:Y:S04]  /*20680*/  SHFL.IDX PT, R90, R90, R5, 0x1c1f ;  /* 0x001c1f055a5a7589 */ /* 0x000f2800000e0000 */
[----:B------:R-:W5:Y:S04]  /*20690*/  SHFL.IDX PT, R92, R92, R5, 0x1c1f ;  /* 0x001c1f055c5c7589 */ /* 0x000f6800000e0000 */
[----:B------:R-:W5:Y:S01]  /*206a0*/  SHFL.IDX PT, R94, R94, R5, 0x1c1f ;  /* 0x001c1f055e5e7589 */ /* 0x000f6200000e0000 */
[----:B0-----:R-:W-:-:S02]  /*206b0*/  SEL R4, R6, R3, P0 ;  /* 0x0000000306047207 */ /* 0x001fc40000000000 */
[----:B------:R-:W-:Y:S01]  /*206c0*/  SEL R6, R3, R6, P0 ;  /* 0x0000000603067207 */ /* 0x000fe20000000000 */
[----:B------:R-:W0:Y:S01]  /*206d0*/  SHFL.IDX PT, R104, R104, R5, 0x1c1f ;  /* 0x001c1f0568687589 */ /* 0x000e2200000e0000 */
[----:B-1----:R-:W-:Y:S02]  /*206e0*/  SEL R29, R57, R84, P0 ;  /* 0x00000054391d7207 */ /* 0x002fe40000000000 */
[----:B------:R-:W-:Y:S01]  /*206f0*/  SEL R31, R84, R57, P0 ;  /* 0x00000039541f7207 */ /* 0x000fe20000000000 */
[----:B------:R-:W1:Y:S01]  /*20700*/  SHFL.IDX PT, R106, R106, R5, 0x1c1f ;  /* 0x001c1f056a6a7589 */ /* 0x000e6200000e0000 */
        /* <DEDUP_REMOVED lines=9> */
[----:B-----5:R-:W-:Y:S02]  /*207a0*/  SEL R41, R65, R92, P0 ;  /* 0x0000005c41297207 */ /* 0x020fe40000000000 */
[----:B------:R-:W-:Y:S01]  /*207b0*/  SEL R43, R92, R65, P0 ;  /* 0x000000415c2b7207 */ /* 0x000fe20000000000 */
[----:B------:R-:W-:Y:S01]  /*207c0*/  SHFL.IDX PT, R111, R111, R0, 0x1c1f ;  /* 0x001c1f006f6f7589 */ /* 0x000fe200000e0000 */
[----:B------:R-:W-:-:S02]  /*207d0*/  SEL R45, R67, R94, P0 ;  /* 0x0000005e432d7207 */ /* 0x000fc40000000000 */
[----:B------:R-:W-:Y:S01]  /*207e0*/  SEL R47, R94, R67, P0 ;  /* 0x000000435e2f7207 */ /* 0x000fe20000000000 */
[----:B------:R-:W2:Y:S01]  /*207f0*/  SHFL.IDX PT, R108, R108, R5, 0x1c1f ;  /* 0x001c1f056c6c7589 */ /* 0x000ea200000e0000 */
[----:B0-----:R-:W-:-:S03]  /*20800*/  SEL R49, R69, R104, P0 ;  /* 0x0000006845317207 */ /* 0x001fc60000000000 */
[----:B------:R-:W0:Y:S01]  /*20810*/  SHFL.IDX PT, R110, R110, R5, 0x1c1f ;  /* 0x001c1f056e6e7589 */ /* 0x000e2200000e0000 */
[----:B-1----:R-:W-:Y:S02]  /*20820*/  SEL R53, R71, R106, P0 ;  /* 0x0000006a47357207 */ /* 0x002fe40000000000 */
[----:B------:R-:W-:Y:S01]  /*20830*/  SEL R55, R106, R71, P0 ;  /* 0x000000476a377207 */ /* 0x000fe20000000000 */
[----:B------:R-:W1:Y:S04]  /*20840*/  SHFL.IDX PT, R112, R112, R5, 0x1c1f ;  /* 0x001c1f0570707589 */ /* 0x000e6800000e0000 */
[----:B------:R-:W3:Y:S04]  /*20850*/  SHFL.IDX PT, R114, R114, R5, 0x1c1f ;  /* 0x001c1f0572727589 */ /* 0x000ee800000e0000 */
[----:B------:R4:W3:Y:S04]  /*20860*/  SHFL.IDX PT, R2, R2, R5, 0x1c1f ;  /* 0x001c1f0502027589 */ /* 0x0008e800000e0000 */
[----:B------:R5:W3:Y:S01]  /*20870*/  SHFL.IDX PT, R75, R75, R0, 0x1c1f ;  /* 0x001c1f004b4b7589 */ /* 0x000ae200000e0000 */
[----:B--2---:R-:W-:-:S02]  /*20880*/  SEL R57, R105, R108, P0 ;  /* 0x0000006c69397207 */ /* 0x004fc40000000000 */
[----:B----4-:R-:W-:Y:S02]  /*20890*/  SEL R5, R51, R78, P0 ;  /* 0x0000004e33057207 */ /* 0x010fe40000000000 */
[----:B------:R-:W-:Y:S02]  /*208a0*/  SEL R51, R104, R69, P0 ;  /* 0x0000004568337207 */ /* 0x000fe40000000000 */
[----:B------:R-:W-:Y:S01]  /*208b0*/  SEL R59, R108, R105, P0 ;  /* 0x000000696c3b7207 */ /* 0x000fe20000000000 */
[----:B-----5:R-:W-:Y:S01]  /*208c0*/  IMAD.MOV.U32 R0, RZ, RZ, RZ ;  /* 0x000000ffff007224 */ /* 0x020fe200078e00ff */
[----:B0-----:R-:W-:Y:S02]  /*208d0*/  SEL R61, R107, R110, P0 ;  /* 0x0000006e6b3d7207 */ /* 0x001fe40000000000 */
[----:B------:R-:W-:Y:S02]  /*208e0*/  SEL R63, R110, R107, P0 ;  /* 0x0000006b6e3f7207 */ /* 0x000fe40000000000 */
[----:B-1----:R-:W-:-:S02]  /*208f0*/  SEL R65, R109, R112, P0 ;  /* 0x000000706d417207 */ /* 0x002fc40000000000 */
[----:B------:R-:W-:Y:S02]  /*20900*/  SEL R67, R112, R109, P0 ;  /* 0x0000006d70437207 */ /* 0x000fe40000000000 */
[----:B---3--:R-:W-:Y:S02]  /*20910*/  SEL R69, R111, R114, P0 ;  /* 0x000000726f457207 */ /* 0x008fe40000000000 */
[----:B------:R-:W-:-:S07]  /*20920*/  SEL R71, R114, R111, P0 ;  /* 0x0000006f72477207 */ /* 0x000fce0000000000 */
.L_x_2801:
[----:B------:R-:W-:Y:S05]  /*20930*/  WARPSYNC.ALL ;  /* 0x0000000000007948 */ /* 0x000fea0003800000 */
[----:B------:R-:W-:Y:S06]  /*20940*/  BAR.SYNC.DEFER_BLOCKING 0x1, 0x100 ;  /* 0x0044000000007b1d */ /* 0x000fec0000010000 */
[----:B------:R-:W-:-:S02]  /*20950*/  ULDC.64 UR4, c[0x0][0xc00] ;  /* 0x0003000000047ab9 */ /* 0x000fc40000000a00 */
[----:B------:R-:W0:Y:S01]  /*20960*/  LDC R78, c[0x0][0xbe8] ;  /* 0x0002fa00ff4e7b82 */ /* 0x000e220000000800 */
[----:B------:R-:W-:Y:S01]  /*20970*/  ISETP.NE.U32.AND P1, PT, RZ, UR4, PT ;  /* 0x00000004ff007c0c */ /* 0x000fe2000bf25070 */
[----:B------:R-:W2:Y:S01]  /*20980*/  LDL R80, [R1+0x48] ;  /* 0x0000480001507983 */ /* 0x000ea20000100800 */
[----:B------:R-:W-:Y:S02]  /*20990*/  IADD3 R104, P2, R87, UR4, RZ ;  /* 0x0000000457687c10 */ /* 0x000fe4000ff5e0ff */
[----:B------:R-:W-:Y:S01]  /*209a0*/  ISETP.NE.AND.EX P1, PT, RZ, UR5, PT, P1 ;  /* 0x00000005ff007c0c */ /* 0x000fe2000bf25310 */
[----:B------:R-:W2:Y:S01]  /*209b0*/  LDL R84, [R1] ;  /* 0x0000000001547983 */ /* 0x000ea20000100800 */
        /* <DEDUP_REMOVED lines=8> */
[----:B-1----:R-:W-:-:S02]  /*20a40*/  SEL R73, R75, R2, P0 ;  /* 0x000000024b497207 */ /* 0x002fc40000000000 */
[----:B------:R-:W-:Y:S01]  /*20a50*/  SEL R75, R2, R75, P0 ;  /* 0x0000004b024b7207 */ /* 0x000fe20000000000 */
[----:B------:R-:W-:Y:S04]  /*20a60*/  STSM.16.M88.4 [R96], R12 ;  /* 0x0000000c60007844 */ /* 0x000fe80000000200 */
[----:B------:R-:W-:Y:S04]  /*20a70*/  STSM.16.M88.4 [R97], R40 ;  /* 0x0000002861007844 */ /* 0x000fe80000000200 */
[----:B------:R-:W-:Y:S04]  /*20a80*/  STSM.16.M88.4 [R98], R44 ;  /* 0x0000002c62007844 */ /* 0x000fe80000000200 */
[----:B------:R-:W-:Y:S04]  /*20a90*/  STSM.16.M88.4 [R99], R48 ;  /* 0x0000003063007844 */ /* 0x000fe80000000200 */
[----:B------:R-:W-:Y:S01]  /*20aa0*/  STSM.16.M88.4 [R100], R52 ;  /* 0x0000003464007844 */ /* 0x000fe20000000200 */
[----:B------:R-:W-:-:S03]  /*20ab0*/  ISETP.NE.U32.AND P0, PT, RZ, UR4, PT ;  /* 0x00000004ff007c0c */ /* 0x000fc6000bf05070 */
        /* <DEDUP_REMOVED lines=16> */
[----:B--2---:R-:W-:Y:S01]  /*20bc0*/  IMAD.IADD R15, R80, 0x1, R84 ;  /* 0x00000001500f7824 */ /* 0x004fe200078e0254 */
[----:B01-3--:R-:W-:Y:S06]  /*20bd0*/  @P0 BRA `(.L_x_2528) ;  /* 0x0000000000100947 */ /* 0x00bfec0003800000 */
[----:B------:R-:W-:Y:S05]  /*20be0*/  @!P1 BRA `(.L_x_2528) ;  /* 0x00000000000c9947 */ /* 0x000fea0003800000 */
[----:B------:R-:W2:Y:S04]  /*20bf0*/  LDG.E R2, desc[UR46][R104.64] ;  /* 0x0000002e68027981 */ /* 0x000ea8000c1e1900 */
[----:B-----5:R-:W2:Y:S02]  /*20c00*/  LDG.E R81, desc[UR46][R104.64+0x4] ;  /* 0x0000042e68517981 */ /* 0x020ea4000c1e1900 */
[----:B--2---:R-:W-:-:S07]  /*20c10*/  IMAD.IADD R81, R81, 0x1, -R2 ;  /* 0x0000000151517824 */ /* 0x004fce00078e0a02 */
.L_x_2528:
[----:B------:R-:W2:Y:S01]  /*20c20*/  LDL.LU R86, [R1+0x50] ;  /* 0x0000500001567983 */ /* 0x000ea20000300800 */
[----:B------:R-:W-:Y:S01]  /*20c30*/  @P2 IMAD.HI.U32 R2, R15, R4, RZ ;  /* 0x000000040f022227 */ /* 0x000fe200078e00ff */
[----:B------:R-:W-:Y:S01]  /*20c40*/  ULDC.64 UR4, c[0x0][0xb90] ;  /* 0x0002e40000047ab9 */ /* 0x000fe20000000a00 */
[----:B-----5:R-:W-:Y:S02]  /*20c50*/  SHF.R.S32.HI R3, RZ, 0x1f, R0 ;  /* 0x0000001fff037819 */ /* 0x020fe40000011400 */
[----:B------:R-:W-:Y:S01]  /*20c60*/  IMAD.MOV.U32 R7, RZ, RZ, R15 ;  /* 0x000000ffff077224 */ /* 0x000fe200078e000f */
[----:B------:R-:W-:Y:S01]  /*20c70*/  @P2 SHF.R.U32.HI R7, RZ, R5, R2 ;  /* 0x00000005ff072219 */ /* 0x000fe20000011602 */
[----:B------:R-:W-:Y:S01]  /*20c80*/  IMAD.MOV.U32 R2, RZ, RZ, R0 ;  /* 0x000000ffff027224 */ /* 0x000fe200078e0000 */
[----:B------:R-:W-:Y:S01]  /*20c90*/  SEL R79, R151, RZ, !P1 ;  /* 0x000000ff974f7207 */ /* 0x000fe20004800000 */
[----:B------:R-:W-:Y:S02]  /*20ca0*/  IMAD R11, R19, 0x40, R22 ;  /* 0x00000040130b7824 */ /* 0x000fe400078e0216 */
[----:B------:R-:W-:-:S02]  /*20cb0*/  IMAD.MOV R13, RZ, RZ, -R7 ;  /* 0x000000ffff0d7224 */ /* 0x000fc400078e0a07 */
[----:B------:R-:W-:Y:S01]  /*20cc0*/  IMAD.WIDE R76, R11, 0x2, R76 ;  /* 0x000000020b4c7825 */ /* 0x000fe200078e024c */
[----:B------:R-:W-:-:S03]  /*20cd0*/  SHF.R.S32.HI R11, RZ, 0x1f, R7 ;  /* 0x0000001fff0b7819 */ /* 0x000fc60000011407 */
[----:B------:R-:W-:Y:S01]  /*20ce0*/  VIADD R82, R150, 0xffffff80 ;  /* 0xffffff8096527836 */ /* 0x000fe20000000000 */
[C---:B------:R-:W-:Y:S01]  /*20cf0*/  IADD3 R69, P0, R76.reuse, 0x1000, RZ ;  /* 0x000010004c457810 */ /* 0x040fe20007f1e0ff */
[----:B------:R-:W-:Y:S01]  /*20d00*/  IMAD R81, R81, R78, RZ ;  /* 0x0000004e51517224 */ /* 0x000fe200078e02ff */
[C---:B------:R-:W-:Y:S02]  /*20d10*/  IADD3 R57, P5, R76.reuse, 0x4000, RZ ;  /* 0x000040004c397810 */ /* 0x040fe40007fbe0ff */
[----:B------:R-:W-:Y:S02]  /*20d20*/  SHF.R.S32.HI R83, RZ, 0x1f, R82 ;  /* 0x0000001fff537819 */ /* 0x000fe40000011452 */
[----:B------:R-:W-:Y:S02]  /*20d30*/  LOP3.LUT R68, R69, 0x380, RZ, 0xc0, !PT ;  /* 0x0000038045447812 */ /* 0x000fe400078ec0ff */
[----:B------:R-:W-:Y:S02]  /*20d40*/  IADD3 R53, P4, R76, 0x5000, RZ ;  /* 0x000050004c357810 */ /* 0x000fe40007f9e0ff */
[----:B------:R-:W-:-:S02]  /*20d50*/  SHF.R.U64 R68, R68, 0x3, RZ ;  /* 0x0000000344447819 */ /* 0x000fc400000012ff */
[----:B------:R-:W-:Y:S02]  /*20d60*/  LOP3.LUT R56, R57, 0x380, RZ, 0xc0, !PT ;  /* 0x0000038039387812 */ /* 0x000fe400078ec0ff */
[----:B------:R-:W-:Y:S01]  /*20d70*/  LOP3.LUT R68, R68, R69, RZ, 0x3c, !PT ;  /* 0x0000004544447212 */ /* 0x000fe200078e3cff */
[----:B------:R-:W-:Y:S01]  /*20d80*/  IMAD.X R69, RZ, RZ, R77, P0 ;  /* 0x000000ffff457224 */ /* 0x000fe200000e064d */
[----:B------:R-:W-:Y:S02]  /*20d90*/  IADD3 R49, P0, R76, 0x6000, RZ ;  /* 0x000060004c317810 */ /* 0x000fe40007f1e0ff */
[----:B------:R-:W-:Y:S02]  /*20da0*/  LOP3.LUT R52, R53, 0x380, RZ, 0xc0, !PT ;  /* 0x0000038035347812 */ /* 0x000fe400078ec0ff */
[----:B------:R-:W-:Y:S02]  /*20db0*/  LOP3.LUT R48, R49, 0x380, RZ, 0xc0, !PT ;  /* 0x0000038031307812 */ /* 0x000fe400078ec0ff */
        /* <DEDUP_REMOVED lines=8> */
[----:B------:R-:W-:Y:S01]  /*20e40*/  IMAD.X R49, RZ, RZ, R77, P0 ;  /* 0x000000ffff317224 */ /* 0x000fe200000e064d */
[----:B------:R-:W-:-:S02]  /*20e50*/  IADD3 R37, P5, R76, 0x9000, RZ ;  /* 0x000090004c257810 */ /* 0x000fc40007fbe0ff */
[----:B------:R-:W-:Y:S02]  /*20e60*/  IADD3 R33, P4, R76, 0xa000, RZ ;  /* 0x0000a0004c217810 */ /* 0x000fe40007f9e0ff */
[----:B------:R-:W-:Y:S02]  /*20e70*/  LOP3.LUT R36, R37, 0x380, RZ, 0xc0, !PT ;  /* 0x0000038025247812 */ /* 0x000fe400078ec0ff */
[----:B------:R-:W-:Y:S02]  /*20e80*/  LOP3.LUT R32, R33, 0x380, RZ, 0xc0, !PT ;  /* 0x0000038021207812 */ /* 0x000fe400078ec0ff */
[----:B------:R-:W-:Y:S02]  /*20e90*/  SHF.R.U64 R36, R36, 0x3, RZ ;  /* 0x0000000324247819 */ /* 0x000fe400000012ff */
[----:B------:R-:W-:Y:S02]  /*20ea0*/  SHF.R.U64 R32, R32, 0x3, RZ ;  /* 0x0000000320207819 */ /* 0x000fe400000012ff */
[----:B------:R-:W-:Y:S01]  /*20eb0*/  LOP3.LUT R36, R36, R37, RZ, 0x3c, !PT ;  /* 0x0000002524247212 */ /* 0x000fe200078e3cff */
[--C-:B------:R-:W-:Y:S01]  /*20ec0*/  IMAD.X R37, RZ, RZ, R77.reuse, P5 ;  /* 0x000000ffff257224 */ /* 0x100fe200028e064d */
[----:B------:R-:W-:Y:S01]  /*20ed0*/  LOP3.LUT R32, R32, R33, RZ, 0x3c, !PT ;  /* 0x0000002120207212 */ /* 0x000fe200078e3cff */
[----:B------:R-:W-:-:S02]  /*20ee0*/  IMAD.X R33, RZ, RZ, R77, P4 ;  /* 0x000000ffff217224 */ /* 0x000fc400020e064d */
[----:B------:R-:W-:Y:S01]  /*20ef0*/  VIADD R87, R22, 0x80 ;  /* 0x0000008016577836 */ /* 0x000fe20000000000 */
[----:B------:R-:W-:Y:S04]  /*20f00*/  BSSY B1, `(.L_x_2529) ;  /* 0x00000c6000017945 */ /* 0x000fe80003800000 */
[----:B------:R-:W-:Y:S02]  /*20f10*/  SHF.R.S32.HI R88, RZ, 0x1f, R87 ;  /* 0x0000001fff587819 */ /* 0x000fe40000011457 */
[----:B--2---:R-:W-:Y:S01]  /*20f20*/  SHF.R.S32.HI R80, RZ, 0x1f, R86 ;  /* 0x0000001fff507819 */ /* 0x004fe20000011456 */
[----:B------:R-:W-:Y:S01]  /*20f30*/  IMAD.WIDE.U32 R4, R86, UR4, R2 ;  /* 0x0000000456047c25 */ /* 0x000fe2000f8e0002 */
[----:B------:R-:W-:-:S03]  /*20f40*/  SEL R2, R152, RZ, !P1 ;  /* 0x000000ff98027207 */ /* 0x000fc60004800000 */
[----:B------:R-:W-:-:S04]  /*20f50*/  IMAD R6, R80, UR4, RZ ;  /* 0x0000000450067c24 */ /* 0x000fc8000f8e02ff */
[----:B------:R-:W-:Y:S01]  /*20f60*/  IMAD R9, R86, UR5, R6 ;  /* 0x0000000556097c24 */ /* 0x000fe2000f8e0206 */
[----:B------:R-:W-:Y:S02]  /*20f70*/  ULDC.64 UR4, c[0x0][0xb98] ;  /* 0x0002e60000047ab9 */ /* 0x000fe40000000a00 */
[----:B------:R-:W-:Y:S02]  /*20f80*/  IMAD R6, R2, UR4, RZ ;  /* 0x0000000402067c24 */ /* 0x000fe4000f8e02ff */
[----:B------:R-:W-:Y:S01]  /*20f90*/  IADD3 R5, R5, R9, RZ ;  /* 0x0000000905057210 */ /* 0x000fe20007ffe0ff */
[----:B------:R-:W-:Y:S01]  /*20fa0*/  IMAD R9, R78, R13, R15 ;  /* 0x0000000d4e097224 */ /* 0x000fe200078e020f */
[----:B------:R-:W-:Y:S01]  /*20fb0*/  IADD3 R13, P5, R76, 0xd000, RZ ;  /* 0x0000d0004c0d7810 */ /* 0x000fe20007fbe0ff */
[C---:B------:R-:W-:Y:S02]  /*20fc0*/  IMAD R8, R79.reuse, UR5, R6 ;  /* 0x000000054f087c24 */ /* 0x040fe4000f8e0206 */
[----:B------:R-:W-:Y:S01]  /*20fd0*/  IMAD.WIDE.U32 R4, R79, UR4, R4 ;  /* 0x000000044f047c25 */ /* 0x000fe2000f8e0004 */
[----:B------:R-:W-:Y:S01]  /*20fe0*/  SHF.R.S32.HI R6, RZ, 0x1f, R9 ;  /* 0x0000001fff067819 */ /* 0x000fe20000011409 */
[----:B------:R-:W-:Y:S01]  /*20ff0*/  ULDC.64 UR4, c[0x0][0xb88] ;  /* 0x0002e20000047ab9 */ /* 0x000fe20000000a00 */
[----:B------:R-:W-:-:S02]  /*21000*/  LOP3.LUT R12, R13, 0x380, RZ, 0xc0, !PT ;  /* 0x000003800d0c7812 */ /* 0x000fc400078ec0ff */
[----:B------:R-:W-:Y:S01]  /*21010*/  IADD3 R4, P1, R7, R4, RZ ;  /* 0x0000000407047210 */ /* 0x000fe20007f3e0ff */
[----:B------:R-:W-:Y:S01]  /*21020*/  IMAD R6, R6, UR4, RZ ;  /* 0x0000000406067c24 */ /* 0x000fe2000f8e02ff */
[----:B------:R-:W-:Y:S02]  /*21030*/  SHF.R.U64 R12, R12, 0x3, RZ ;  /* 0x000000030c0c7819 */ /* 0x000fe400000012ff */
[----:B------:R-:W-:Y:S01]  /*21040*/  IADD3.X R5, R11, R5, R8, P1, !PT ;  /* 0x000000050b057210 */ /* 0x000fe20000ffe408 */
[C---:B------:R-:W-:Y:S01]  /*21050*/  IMAD R7, R9.reuse, UR5, R6 ;  /* 0x0000000509077c24 */ /* 0x040fe2000f8e0206 */
[----:B------:R-:W-:Y:S02]  /*21060*/  IADD3 R65, P1, R76, 0x2000, RZ ;  /* 0x000020004c417810 */ /* 0x000fe40007f3e0ff */
[----:B------:R-:W-:Y:S01]  /*21070*/  LOP3.LUT R12, R12, R13, RZ, 0x3c, !PT ;  /* 0x0000000d0c0c7212 */ /* 0x000fe200078e3cff */
[----:B------:R-:W-:Y:S01]  /*21080*/  IMAD.WIDE.U32 R4, R9, UR4, R4 ;  /* 0x0000000409047c25 */ /* 0x000fe2000f8e0004 */
[----:B------:R-:W-:Y:S01]  /*21090*/  ULDC.64 UR4, c[0x0][0xb50] ;  /* 0x0002d40000047ab9 */ /* 0x000fe20000000a00 */
[----:B------:R-:W-:-:S02]  /*210a0*/  LOP3.LUT R64, R65, 0x380, RZ, 0xc0, !PT ;  /* 0x0000038041407812 */ /* 0x000fc400078ec0ff */
[----:B------:R-:W-:Y:S01]  /*210b0*/  IMAD.IADD R5, R5, 0x1, R7 ;  /* 0x0000000105057824 */ /* 0x000fe200078e0207 */
[----:B------:R-:W-:Y:S02]  /*210c0*/  LEA R14, P3, R4, UR4, 0x2 ;  /* 0x00000004040e7c11 */ /* 0x000fe4000f8610ff */
[----:B------:R-:W-:Y:S02]  /*210d0*/  SHF.R.U64 R64, R64, 0x3, RZ ;  /* 0x0000000340407819 */ /* 0x000fe400000012ff */
[----:B------:R-:W-:Y:S01]  /*210e0*/  LEA.HI.X R26, R4, UR5, R5, 0x2, P3 ;  /* 0x00000005041a7c11 */ /* 0x000fe200098f1405 */
[----:B------:R-:W-:Y:S01]  /*210f0*/  SHFL.IDX PT, R10, R14, 0x1, 0x1c1f ;  /* 0x003c1f000e0a7f89 */ /* 0x000fe200000e0000 */
[----:B------:R-:W-:Y:S01]  /*21100*/  LEA.HI R4, R83, R82, RZ, 0x7 ;  /* 0x0000005253047211 */ /* 0x000fe200078f38ff */
[----:B------:R-:W-:Y:S01]  /*21110*/  ULDC.64 UR4, c[0x0][0xaa0] ;  /* 0x0002a80000047ab9 */ /* 0x000fe20000000a00 */
[----:B------:R-:W-:Y:S01]  /*21120*/  LOP3.LUT R64, R64, R65, RZ, 0x3c, !PT ;  /* 0x0000004140407212 */ /* 0x000fe200078e3cff */
[----:B------:R-:W-:Y:S01]  /*21130*/  IMAD.X R65, RZ, RZ, R77, P1 ;  /* 0x000000ffff417224 */ /* 0x000fe200008e064d */
[----:B------:R-:W-:Y:S01]  /*21140*/  LOP3.LUT R7, R4, 0xffffff80, RZ, 0xc0, !PT ;  /* 0xffffff8004077812 */ /* 0x000fe200078ec0ff */
[----:B------:R-:W-:Y:S01]  /*21150*/  SHFL.IDX PT, R11, R26, 0x1, 0x1c1f ;  /* 0x003c1f001a0b7f89 */ /* 0x000fe200000e0000 */
[----:B------:R-:W-:-:S02]  /*21160*/  SHF.R.S32.HI R5, RZ, 0x7, R4 ;  /* 0x00000007ff057819 */ /* 0x000fc40000011404 */
[----:B------:R-:W-:Y:S01]  /*21170*/  IADD3 R61, P3, R76, 0x3000, RZ ;  /* 0x000030004c3d7810 */ /* 0x000fe20007f7e0ff */
[----:B------:R-:W-:Y:S01]  /*21180*/  IMAD.IADD R7, R82, 0x1, -R7 ;  /* 0x0000000152077824 */ /* 0x000fe200078e0a07 */
[----:B------:R-:W-:Y:S02]  /*21190*/  LEA.HI R4, R4, R5, RZ, 0x1 ;  /* 0x0000000504047211 */ /* 0x000fe400078f08ff */
[----:B------:R-:W-:Y:S02]  /*211a0*/  IADD3 R45, P1, R76, 0x7000, RZ ;  /* 0x000070004c2d7810 */ /* 0x000fe40007f3e0ff */
[----:B------:R-:W-:Y:S02]  /*211b0*/  SHF.R.S32.HI R6, RZ, 0x1f, R7 ;  /* 0x0000001fff067819 */ /* 0x000fe40000011407 */
[----:B------:R-:W-:Y:S02]  /*211c0*/  LOP3.LUT R4, R4, 0x3fffffe, RZ, 0xc0, !PT ;  /* 0x03fffffe04047812 */ /* 0x000fe400078ec0ff */
[----:B------:R-:W-:-:S02]  /*211d0*/  LEA.HI R8, R6, R7, RZ, 0x2 ;  /* 0x0000000706087211 */ /* 0x000fc400078f10ff */
[----:B------:R-:W-:Y:S01]  /*211e0*/  LOP3.LUT R60, R61, 0x380, RZ, 0xc0, !PT ;  /* 0x000003803d3c7812 */ /* 0x000fe200078ec0ff */
[----:B------:R-:W-:Y:S01]  /*211f0*/  IMAD.IADD R4, R5, 0x1, -R4 ;  /* 0x0000000105047824 */ /* 0x000fe200078e0a04 */
[--C-:B------:R-:W-:Y:S02]  /*21200*/  SHF.R.S32.HI R5, RZ, 0x2, R8.reuse ;  /* 0x00000002ff057819 */ /* 0x100fe40000011408 */
[----:B------:R-:W-:Y:S02]  /*21210*/  SHF.R.S32.HI R8, RZ, 0x1f, R8 ;  /* 0x0000001fff087819 */ /* 0x000fe40000011408 */
[----:B------:R-:W-:Y:S02]  /*21220*/  LOP3.LUT R44, R45, 0x380, RZ, 0xc0, !PT ;  /* 0x000003802d2c7812 */ /* 0x000fe400078ec0ff */
[----:B------:R-:W-:Y:S02]  /*21230*/  LEA.HI R8, R8, R5, RZ, 0x3 ;  /* 0x0000000508087211 */ /* 0x000fe400078f18ff */
[----:B------:R-:W-:-:S02]  /*21240*/  LEA.HI R6, R6, R7, RZ, 0x5 ;  /* 0x0000000706067211 */ /* 0x000fc400078f28ff */
[----:B------:R-:W-:Y:S02]  /*21250*/  LOP3.LUT R8, R8, 0xfffffff8, RZ, 0xc0, !PT ;  /* 0xfffffff808087812 */ /* 0x000fe400078ec0ff */
[----:B------:R-:W-:Y:S02]  /*21260*/  SHF.R.U64 R60, R60, 0x3, RZ ;  /* 0x000000033c3c7819 */ /* 0x000fe400000012ff */
[----:B------:R-:W-:Y:S01]  /*21270*/  SHF.R.U64 R44, R44, 0x3, RZ ;  /* 0x000000032c2c7819 */ /* 0x000fe200000012ff */
[----:B------:R-:W-:Y:S01]  /*21280*/  IMAD.IADD R5, R5, 0x1, -R8 ;  /* 0x0000000105057824 */ /* 0x000fe200078e0a08 */
[----:B------:R-:W-:Y:S02]  /*21290*/  SHF.R.S32.HI R6, RZ, 0x5, R6 ;  /* 0x00000005ff067819 */ /* 0x000fe40000011406 */
[----:B------:R-:W-:Y:S01]  /*212a0*/  LOP3.LUT R60, R60, R61, RZ, 0x3c, !PT ;  /* 0x0000003d3c3c7212 */ /* 0x000fe200078e3cff */
[----:B------:R-:W-:Y:S01]  /*212b0*/  IMAD.X R61, RZ, RZ, R77, P3 ;  /* 0x000000ffff3d7224 */ /* 0x000fe200018e064d */
[----:B------:R-:W-:Y:S01]  /*212c0*/  LOP3.LUT R44, R44, R45, RZ, 0x3c, !PT ;  /* 0x0000002d2c2c7212 */ /* 0x000fe200078e3cff */
[----:B------:R-:W-:Y:S01]  /*212d0*/  IMAD R5, R6, 0x10, R5 ;  /* 0x0000001006057824 */ /* 0x000fe200078e0205 */
[----:B------:R-:W-:Y:S01]  /*212e0*/  IADD3.X R45, RZ, R77, RZ, P1, !PT ;  /* 0x0000004dff2d7210 */ /* 0x000fe20000ffe4ff */
[----:B------:R-:W-:Y:S01]  /*212f0*/  SHFL.IDX PT, R6, R14, RZ, 0x1c1f ;  /* 0x001c1fff0e067589 */ /* 0x000fe200000e0000 */
[----:B------:R-:W-:Y:S01]  /*21300*/  IADD3 R41, P3, R76, 0x8000, RZ ;  /* 0x000080004c297810 */ /* 0x000fe20007f7e0ff */
[----:B------:R-:W-:Y:S01]  /*21310*/  IMAD R4, R4, 0x40, R5 ;  /* 0x0000004004047824 */ /* 0x000fe200078e0205 */
[----:B------:R-:W-:-:S02]  /*21320*/  IADD3 R29, P1, R76, 0xb000, RZ ;  /* 0x0000b0004c1d7810 */ /* 0x000fc40007f3e0ff */
[----:B------:R-:W-:Y:S01]  /*21330*/  LOP3.LUT R40, R41, 0x380, RZ, 0xc0, !PT ;  /* 0x0000038029287812 */ /* 0x000fe200078ec0ff */
[----:B------:R-:W-:Y:S01]  /*21340*/  IMAD.IADD R4, R4, 0x1, R84 ;  /* 0x0000000104047824 */ /* 0x000fe200078e0254 */
[----:B------:R-:W-:Y:S02]  /*21350*/  LOP3.LUT R28, R29, 0x380, RZ, 0xc0, !PT ;  /* 0x000003801d1c7812 */ /* 0x000fe400078ec0ff */
[----:B------:R-:W-:Y:S02]  /*21360*/  LOP3.LUT P0, RZ, R7, 0x3, RZ, 0xc0, !PT ;  /* 0x0000000307ff7812 */ /* 0x000fe4000780c0ff */
[----:B------:R-:W-:Y:S01]  /*21370*/  SHF.R.U64 R40, R40, 0x3, RZ ;  /* 0x0000000328287819 */ /* 0x000fe200000012ff */
[----:B------:R-:W0:Y:S01]  /*21380*/  SHFL.IDX PT, R7, R26, RZ, 0x1c1f ;  /* 0x001c1fff1a077589 */ /* 0x000e2200000e0000 */
[----:B------:R-:W-:Y:S02]  /*21390*/  SHF.R.U64 R28, R28, 0x3, RZ ;  /* 0x000000031c1c7819 */ /* 0x000fe400000012ff */
[----:B------:R-:W-:Y:S01]  /*213a0*/  LOP3.LUT R40, R40, R41, RZ, 0x3c, !PT ;  /* 0x0000002928287212 */ /* 0x000fe200078e3cff */
[--C-:B------:R-:W-:Y:S01]  /*213b0*/  IMAD.X R41, RZ, RZ, R77.reuse, P3 ;  /* 0x000000ffff297224 */ /* 0x100fe200018e064d */
[----:B------:R-:W-:Y:S01]  /*213c0*/  LOP3.LUT R28, R28, R29, RZ, 0x3c, !PT ;  /* 0x0000001d1c1c7212 */ /* 0x000fe200078e3cff */
[----:B------:R-:W-:Y:S01]  /*213d0*/  IMAD.X R29, RZ, RZ, R77, P1 ;  /* 0x000000ffff1d7224 */ /* 0x000fe200008e064d */
[----:B------:R-:W-:-:S02]  /*213e0*/  IADD3 R25, P3, R76, 0xc000, RZ ;  /* 0x0000c0004c197810 */ /* 0x000fc40007f7e0ff */
[CC--:B------:R-:W-:Y:S01]  /*213f0*/  ISETP.GE.OR P1, PT, R4.reuse, R81.reuse, P0 ;  /* 0x000000510400720c */ /* 0x0c0fe20000726670 */
[----:B------:R-:W-:Y:S01]  /*21400*/  VIADD R4, R4, 0x8 ;  /* 0x0000000804047836 */ /* 0x000fe20000000000 */
[----:B------:R-:W-:Y:S02]  /*21410*/  LOP3.LUT R24, R25, 0x380, RZ, 0xc0, !PT ;  /* 0x0000038019187812 */ /* 0x000fe400078ec0ff */
[----:B------:R-:W-:Y:S02]  /*21420*/  IADD3 R9, P4, R76, 0xe000, RZ ;  /* 0x0000e0004c097810 */ /* 0x000fe40007f9e0ff */
[----:B------:R-:W-:Y:S02]  /*21430*/  ISETP.GE.OR P0, PT, R4, R81, P0 ;  /* 0x000000510400720c */ /* 0x000fe40000706670 */
[----:B------:R-:W-:Y:S02]  /*21440*/  LOP3.LUT R5, R76, 0x380, RZ, 0xc0, !PT ;  /* 0x000003804c057812 */ /* 0x000fe400078ec0ff */
[----:B------:R-:W-:-:S02]  /*21450*/  SHF.R.U64 R24, R24, 0x3, RZ ;  /* 0x0000000318187819 */ /* 0x000fc400000012ff */
[----:B------:R-:W-:Y:S02]  /*21460*/  LOP3.LUT R8, R9, 0x380, RZ, 0xc0, !PT ;  /* 0x0000038009087812 */ /* 0x000fe400078ec0ff */
[----:B------:R-:W-:Y:S01]  /*21470*/  SHF.R.U64 R5, R5, 0x3, RZ ;  /* 0x0000000305057819 */ /* 0x000fe200000012ff */
[----:B0-----:R-:W-:Y:S01]  /*21480*/  @!P1 ST.E desc[UR46][R6.64], R20 ;  /* 0x0000001406009985 */ /* 0x001fe2000c10192e */
[----:B------:R-:W-:Y:S01]  /*21490*/  LOP3.LUT R24, R24, R25, RZ, 0x3c, !PT ;  /* 0x0000001918187212 */ /* 0x000fe200078e3cff */
[--C-:B------:R-:W-:Y:S01]  /*214a0*/  IMAD.X R25, RZ, RZ, R77.reuse, P3 ;  /* 0x000000ffff197224 */ /* 0x100fe200018e064d */
[----:B------:R-:W-:Y:S01]  /*214b0*/  IADD3 R15, P3, R76, 0xf000, RZ ;  /* 0x0000f0004c0f7810 */ /* 0x000fe20007f7e0ff */
[----:B------:R0:W-:Y:S01]  /*214c0*/  @!P0 ST.E desc[UR46][R10.64], R21 ;  /* 0x000000150a008985 */ /* 0x0001e2000c10192e */
[----:B------:R-:W-:Y:S02]  /*214d0*/  SHF.R.U64 R8, R8, 0x3, RZ ;  /* 0x0000000308087819 */ /* 0x000fe400000012ff */
[----:B------:R-:W-:Y:S01]  /*214e0*/  LOP3.LUT R76, R5, R76, RZ, 0x3c, !PT ;  /* 0x0000004c054c7212 */ /* 0x000fe200078e3cff */
[--C-:B------:R-:W-:Y:S01]  /*214f0*/  IMAD.X R5, RZ, RZ, R77.reuse, P3 ;  /* 0x000000ffff057224 */ /* 0x100fe200018e064d */
[----:B------:R-:W-:Y:S01]  /*21500*/  LOP3.LUT R8, R8, R9, RZ, 0x3c, !PT ;  /* 0x0000000908087212 */ /* 0x000fe200078e3cff */
[----:B------:R-:W-:Y:S01]  /*21510*/  IMAD.X R9, RZ, RZ, R77, P4 ;  /* 0x000000ffff097224 */ /* 0x000fe200020e064d */
[----:B------:R-:W-:Y:S01]  /*21520*/  IADD3.X R13, RZ, R77, RZ, P5, !PT ;  /* 0x0000004dff0d7210 */ /* 0x000fe20002ffe4ff */
[----:B------:R1:W5:Y:S01]  /*21530*/  LD.E.128 R72, desc[UR46][R76.64] ;  /* 0x0000002e4c487980 */ /* 0x000362000c101d00 */
[----:B------:R-:W-:Y:S01]  /*21540*/  LEA.HI R83, R83, R82, RZ, 0x3 ;  /* 0x0000005253537211 */ /* 0x000fe200078f18ff */
[----:B------:R-:W-:Y:S01]  /*21550*/  IMAD R3, R3, UR4, RZ ;  /* 0x0000000403037c24 */ /* 0x000fe2000f8e02ff */
[----:B------:R-:W-:Y:S01]  /*21560*/  LOP3.LUT R4, R15, 0x380, RZ, 0xc0, !PT ;  /* 0x000003800f047812 */ /* 0x000fe200078ec0ff */
[C---:B0-----:R-:W-:Y:S01]  /*21570*/  IMAD.WIDE.U32 R20, R0.reuse, UR4, RZ ;  /* 0x0000000400147c25 */ /* 0x041fe2000f8e00ff */
[----:B------:R-:W-:Y:S01]  /*21580*/  LOP3.LUT R85, R83, 0xfffffff8, RZ, 0xc0, !PT ;  /* 0xfffffff853557812 */ /* 0x000fe200078ec0ff */
[----:B------:R-:W5:Y:S01]  /*21590*/  LD.E.128 R68, desc[UR46][R68.64] ;  /* 0x0000002e44447980 */ /* 0x000f62000c101d00 */
[----:B------:R-:W0:Y:S03]  /*215a0*/  @P2 LDC R83, c[0x0][0xbf0] ;  /* 0x0002fc00ff532b82 */ /* 0x000e260000000800 */
[----:B------:R-:W5:Y:S04]  /*215b0*/  LD.E.128 R64, desc[UR46][R64.64] ;  /* 0x0000002e40407980 */ /* 0x000f68000c101d00 */
[----:B------:R-:W5:Y:S01]  /*215c0*/  LD.E.128 R60, desc[UR46][R60.64] ;  /* 0x0000002e3c3c7980 */ /* 0x000f62000c101d00 */
[----:B-1----:R-:W1:Y:S01]  /*215d0*/  @P2 LDC R77, c[0x0][0xbec] ;  /* 0x0002fb00ff4d2b82 */ /* 0x002e620000000800 */
[----:B------:R-:W-:Y:S01]  /*215e0*/  IMAD R3, R0, UR5, R3 ;  /* 0x0000000500037c24 */ /* 0x000fe2000f8e0203 */
[----:B------:R-:W-:Y:S01]  /*215f0*/  ULDC.64 UR4, c[0x0][0xae8] ;  /* 0x0002ba0000047ab9 */ /* 0x000fe20000000a00 */
[----:B------:R-:W-:Y:S01]  /*21600*/  IMAD.IADD R0, R82, 0x1, -R85 ;  /* 0x0000000152007824 */ /* 0x000fe200078e0a55 */
[----:B------:R-:W-:Y:S01]  /*21610*/  SHF.R.U64 R4, R4, 0x3, RZ ;  /* 0x0000000304047819 */ /* 0x000fe200000012ff */
[----:B------:R-:W5:Y:S02]  /*21620*/  LD.E.128 R56, desc[UR46][R56.64] ;  /* 0x0000002e38387980 */ /* 0x000f64000c101d00 */
[----:B------:R-:W-:Y:S01]  /*21630*/  IMAD R0, R0, 0x20, R19 ;  /* 0x0000002000007824 */ /* 0x000fe200078e0213 */
[----:B------:R-:W-:Y:S01]  /*21640*/  LOP3.LUT R4, R4, R15, RZ, 0x3c, !PT ;  /* 0x0000000f04047212 */ /* 0x000fe200078e3cff */
[----:B------:R-:W-:Y:S01]  /*21650*/  IMAD.IADD R21, R21, 0x1, R3 ;  /* 0x0000000115157824 */ /* 0x000fe200078e0203 */
[----:B------:R-:W5:Y:S01]  /*21660*/  LD.E.128 R52, desc[UR46][R52.64] ;  /* 0x0000002e34347980 */ /* 0x000f62000c101d00 */
[----:B------:R-:W-:-:S02]  /*21670*/  IMAD.IADD R76, R84, 0x1, R0 ;  /* 0x00000001544c7824 */ /* 0x000fc400078e0200 */
[----:B------:R-:W-:Y:S01]  /*21680*/  IMAD R80, R80, UR4, RZ ;  /* 0x0000000450507c24 */ /* 0x000fe2000f8e02ff */
[----:B------:R-:W5:Y:S01]  /*21690*/  LD.E.128 R48, desc[UR46][R48.64] ;  /* 0x0000002e30307980 */ /* 0x000f62000c101d00 */
[----:B------:R-:W-:-:S03]  /*216a0*/  IMAD.WIDE.U32 R20, R86, UR4, R20 ;  /* 0x0000000456147c25 */ /* 0x000fc6000f8e0014 */
[----:B------:R-:W5:Y:S01]  /*216b0*/  LD.E.128 R44, desc[UR46][R44.64] ;  /* 0x0000002e2c2c7980 */ /* 0x000f62000c101d00 */
[----:B------:R-:W-:Y:S01]  /*216c0*/  IMAD R3, R86, UR5, R80 ;  /* 0x0000000556037c24 */ /* 0x000fe2000f8e0250 */
[----:B------:R-:W-:Y:S02]  /*216d0*/  ULDC.64 UR4, c[0x0][0xaf0] ;  /* 0x0002bc0000047ab9 */ /* 0x000fe40000000a00 */
[----:B------:R-:W5:Y:S01]  /*216e0*/  LD.E.128 R40, desc[UR46][R40.64] ;  /* 0x0000002e28287980 */ /* 0x000f62000c101d00 */
[----:B-1----:R-:W-:-:S03]  /*216f0*/  @P2 IMAD.HI.U32 R0, R76, R77, RZ ;  /* 0x0000004d4c002227 */ /* 0x002fc600078e00ff */
[----:B------:R-:W5:Y:S01]  /*21700*/  LD.E.128 R36, desc[UR46][R36.64] ;  /* 0x0000002e24247980 */ /* 0x000f62000c101d00 */
[----:B------:R-:W-:Y:S01]  /*21710*/  IMAD.MOV.U32 R77, RZ, RZ, R76 ;  /* 0x000000ffff4d7224 */ /* 0x000fe200078e004c */
[----:B0-----:R-:W-:Y:S01]  /*21720*/  @P2 SHF.R.U32.HI R77, RZ, R83, R0 ;  /* 0x00000053ff4d2219 */ /* 0x001fe20000011600 */
[----:B------:R-:W-:Y:S01]  /*21730*/  IMAD R2, R2, UR4, RZ ;  /* 0x0000000402027c24 */ /* 0x000fe2000f8e02ff */
[----:B------:R-:W5:Y:S01]  /*21740*/  LD.E.128 R32, desc[UR46][R32.64] ;  /* 0x0000002e20207980 */ /* 0x000f62000c101d00 */
[----:B------:R-:W-:Y:S01]  /*21750*/  IMAD.IADD R21, R21, 0x1, R3 ;  /* 0x0000000115157824 */ /* 0x000fe200078e0203 */
[----:B------:R-:W-:Y:S01]  /*21760*/  SHF.R.S32.HI R0, RZ, 0x1f, R77 ;  /* 0x0000001fff007819 */ /* 0x000fe2000001144d */
[C---:B------:R-:W-:Y:S01]  /*21770*/  IMAD R83, R79.reuse, UR5, R2 ;  /* 0x000000054f537c24 */ /* 0x040fe2000f8e0202 */
[----:B------:R-:W5:Y:S01]  /*21780*/  LD.E.128 R28, desc[UR46][R28.64] ;  /* 0x0000002e1c1c7980 */ /* 0x000f62000c101d00 */
[----:B------:R-:W-:Y:S01]  /*21790*/  IMAD.WIDE.U32 R2, R79, UR4, R20 ;  /* 0x000000044f027c25 */ /* 0x000fe2000f8e0014 */
[----:B------:R-:W-:-:S02]  /*217a0*/  ULDC.64 UR4, c[0x0][0xae0] ;  /* 0x0002b80000047ab9 */ /* 0x000fc40000000a00 */
[----:B------:R-:W5:Y:S01]  /*217b0*/  LD.E.128 R24, desc[UR46][R24.64] ;  /* 0x0000002e18187980 */ /* 0x000f62000c101d00 */
[----:B------:R-:W-:Y:S02]  /*217c0*/  IMAD.MOV R21, RZ, RZ, -R77 ;  /* 0x000000ffff157224 */ /* 0x000fe400078e0a4d */
[----:B------:R-:W-:Y:S01]  /*217d0*/  IMAD.IADD R3, R3, 0x1, R83 ;  /* 0x0000000103037824 */ /* 0x000fe200078e0253 */
[----:B------:R-:W5:Y:S01]  /*217e0*/  LD.E.128 R12, desc[UR46][R12.64] ;  /* 0x0000002e0c0c7980 */ /* 0x000f62000c101d00 */
[----:B------:R-:W-:Y:S02]  /*217f0*/  IMAD R0, R0, UR4, RZ ;  /* 0x0000000400007c24 */ /* 0x000fe4000f8e02ff */
[----:B------:R-:W-:Y:S01]  /*21800*/  IMAD R21, R78, R21, R76 ;  /* 0x000000154e157224 */ /* 0x000fe200078e024c */
[----:B------:R-:W5:Y:S01]  /*21810*/  LD.E.128 R8, desc[UR46][R8.64] ;  /* 0x0000002e08087980 */ /* 0x000f62000c101d00 */
[C---:B------:R-:W-:Y:S02]  /*21820*/  IMAD R79, R77.reuse, UR5, R0 ;  /* 0x000000054d4f7c24 */ /* 0x040fe4000f8e0200 */
[----:B------:R-:W-:Y:S01]  /*21830*/  IMAD.WIDE.U32 R2, R77, UR4, R2 ;  /* 0x000000044d027c25 */ /* 0x000fe2000f8e0002 */
[----:B------:R-:W-:Y:S01]  /*21840*/  SHF.R.S32.HI R0, RZ, 0x1f, R21 ;  /* 0x0000001fff007819 */ /* 0x000fe20000011415 */
[----:B------:R-:W-:Y:S01]  /*21850*/  ULDC.64 UR4, c[0x0][0xad8] ;  /* 0x0002b60000047ab9 */ /* 0x000fe20000000a00 */
[----:B------:R-:W5:Y:S02]  /*21860*/  LD.E.128 R4, desc[UR46][R4.64] ;  /* 0x0000002e04047980 */ /* 0x000f64000c101d00 */
[----:B------:R-:W-:Y:S01]  /*21870*/  IADD3 R3, R3, R79, RZ ;  /* 0x0000004f03037210 */ /* 0x000fe20007ffe0ff */
[----:B------:R-:W-:Y:S01]  /*21880*/  IMAD R0, R0, UR4, RZ ;  /* 0x0000000400007c24 */ /* 0x000fe2000f8e02ff */
[----:B------:R-:W-:Y:S01]  /*21890*/  @!PT LDS RZ, [RZ] ;  /* 0x00000000fffff984 */ /* 0x000fe20000000800 */
[----:B------:R-:W-:Y:S01]  /*218a0*/  @!PT LDS RZ, [RZ] ;  /* 0x00000000fffff984 */ /* 0x000fe20000000800 */
[----:B------:R-:W-:Y:S01]  /*218b0*/  @!PT LDS RZ, [RZ] ;  /* 0x00000000fffff984 */ /* 0x000fe20000000800 */
[----:B------:R-:W-:Y:S01]  /*218c0*/  @!PT LDS RZ, [RZ] ;  /* 0x00000000fffff984 */ /* 0x000fe20000000800 */
[----:B------:R0:W-:Y:S06]  /*218d0*/  MEMBAR.ALL.CTA ;  /* 0x0000000000007992 */ /* 0x0001ec0000008000 */
[----:B0-----:R-:W0:Y:S01]  /*218e0*/  FENCE.VIEW.ASYNC.S ;  /* 0x00000000000073c6 */ /* 0x001e220000000000 */
[----:B------:R-:W-:-:S02]  /*218f0*/  IMAD R77, R21, UR5, R0 ;  /* 0x00000005154d7c24 */ /* 0x000fc4000f8e0200 */
[----:B------:R-:W-:Y:S01]  /*21900*/  IMAD.WIDE.U32 R2, R21, UR4, R2 ;  /* 0x0000000415027c25 */ /* 0x000fe2000f8e0002 */
[----:B------:R-:W-:-:S03]  /*21910*/  ULDC.64 UR4, c[0x0][0xa80] ;  /* 0x0002a00000047ab9 */ /* 0x000fc60000000a00 */
[----:B------:R-:W-:Y:S01]  /*21920*/  IMAD.IADD R3, R3, 0x1, R77 ;  /* 0x0000000103037824 */ /* 0x000fe200078e024d */
[----:B------:R-:W-:Y:S01]  /*21930*/  LEA R80, P2, R2, UR4, 0x1 ;  /* 0x0000000402507c11 */ /* 0x000fe2000f8408ff */
[----:B------:R-:W-:-:S03]  /*21940*/  IMAD.IADD R84, R19, 0x1, R84 ;  /* 0x0000000113547824 */ /* 0x000fc600078e0254 */
[----:B------:R-:W-:Y:S01]  /*21950*/  LEA.HI.X R82, R2, UR5, R3, 0x1, P2 ;  /* 0x0000000502527c11 */ /* 0x000fe200090f0c03 */
[----:B------:R-:W-:Y:S01]  /*21960*/  VIADD R0, R18, 0x38820 ;  /* 0x0003882012007836 */ /* 0x000fe20000000000 */
[----:B------:R-:W-:-:S04]  /*21970*/  ISETP.GE.AND P2, PT, R84, R81, PT ;  /* 0x000000515400720c */ /* 0x000fc80003f46270 */
[----:B------:R-:W-:Y:S01]  /*21980*/  PRMT R0, RZ, 0x654, R0 ;  /* 0x00000654ff007816 */ /* 0x000fe20000000000 */
[C---:B------:R-:W-:Y:S02]  /*21990*/  VIADD R20, R84.reuse, 0x20 ;  /* 0x0000002054147836 */ /* 0x040fe40000000000 */
[----:B------:R-:W-:Y:S01]  /*219a0*/  VIADD R76, R84, 0x40 ;  /* 0x00000040544c7836 */ /* 0x000fe20000000000 */
[----:B0-----:R0:W-:Y:S01]  /*219b0*/  SYNCS.ARRIVE.TRANS64.RED.A1T0 RZ, [R0+URZ], RZ ;  /* 0x000000ff00ff79a7 */ /* 0x0011e2000810043f */
[----:B------:R-:W-:Y:S01]  /*219c0*/  VIADD R83, R22, 0xc0 ;  /* 0x000000c016537836 */ /* 0x000fe20000000000 */
[----:B------:R1:W2:Y:S01]  /*219d0*/  SHFL.IDX PT, R78, R80, RZ, 0x181f ;  /* 0x00181fff504e7589 */ /* 0x0002a200000e0000 */
[-C--:B------:R-:W-:Y:S02]  /*219e0*/  ISETP.GE.AND P1, PT, R20, R81.reuse, PT ;  /* 0x000000511400720c */ /* 0x080fe40003f26270 */
[----:B------:R-:W-:Y:S01]  /*219f0*/  ISETP.GE.AND P0, PT, R76, R81, PT ;  /* 0x000000514c00720c */ /* 0x000fe20003f06270 */
[----:B0-----:R1:W0:Y:S01]  /*21a00*/  SHFL.IDX PT, R0, R82, RZ, 0x181f ;  /* 0x00181fff52007589 */ /* 0x00122200000e0000 */
[----:B------:R-:W-:-:S02]  /*21a10*/  SHF.R.S32.HI R85, RZ, 0x1f, R22 ;  /* 0x0000001fff557819 */ /* 0x000fc40000011416 */
[----:B------:R-:W-:Y:S02]  /*21a20*/  SHF.R.S32.HI R86, RZ, 0x1f, R233 ;  /* 0x0000001fff567819 */ /* 0x000fe400000114e9 */
[----:B------:R-:W-:Y:S01]  /*21a30*/  SHF.R.S32.HI R89, RZ, 0x1f, R83 ;  /* 0x0000001fff597819 */ /* 0x000fe20000011453 */
[----:B------:R-:W-:Y:S06]  /*21a40*/  @P2 BRA `(.L_x_2530) ;  /* 0x0000000000442947 */ /* 0x000fec0003800000 */
[----:B------:R-:W-:Y:S02]  /*21a50*/  ULDC UR4, c[0x0][0xac8] ;  /* 0x0002b20000047ab9 */ /* 0x000fe40000000800 */
[----:B------:R-:W-:Y:S02]  /*21a60*/  ISETP.GE.AND P2, PT, R22, UR4, PT ;  /* 0x0000000416007c0c */ /* 0x000fe4000bf46270 */
[----:B------:R-:W-:Y:S02]  /*21a70*/  ISETP.GE.AND P3, PT, R233, UR4, PT ;  /* 0x00000004e9007c0c */ /* 0x000fe4000bf66270 */
[----:B------:R-:W-:-:S09]  /*21a80*/  ISETP.GE.AND P4, PT, R87, UR4, PT ;  /* 0x0000000457007c0c */ /* 0x000fd2000bf86270 */
[----:B--2---:R-:W-:-:S04]  /*21a90*/  @!P2 LEA R2, P5, R22, R78, 0x1 ;  /* 0x0000004e1602a211 */ /* 0x004fc800078a08ff */
[----:B0-----:R-:W-:Y:S02]  /*21aa0*/  @!P2 LEA.HI.X R3, R22, R0, R85, 0x1, P5 ;  /* 0x000000001603a211 */ /* 0x001fe400028f0c55 */
        /* <DEDUP_REMOVED lines=11> */
.L_x_2530:
[----:B------:R-:W-:Y:S05]  /*21b60*/  BSYNC B1 ;  /* 0x0000000000017941 */ /* 0x000fea0003800000 */
.L_x_2529:
[----:B0-----:R0:W4:Y:S01]  /*21b70*/  SHFL.IDX PT, R0, R82, 0x1, 0x181f ;  /* 0x00381f0052007f89 */ /* 0x00112200000e0000 */
        /* <DEDUP_REMOVED lines=10> */
[----:B------:R-:W-:-:S03]  /*21c20*/  @!P3 LEA R20, P5, R233, R26, 0x1 ;  /* 0x0000001ae914b211 */ /* 0x000fc600078a08ff */
        /* <DEDUP_REMOVED lines=9> */
.L_x_2532:
[----:B------:R-:W-:Y:S05]  /*21cc0*/  BSYNC B1 ;  /* 0x0000000000017941 */ /* 0x000fea0003800000 */
.L_x_2531:
[----:B----4-:R4:W0:Y:S01]  /*21cd0*/  SHFL.IDX PT, R0, R82, 0x2, 0x181f ;  /* 0x00581f0052007f89 */ /* 0x01082200000e0000 */
        /* <DEDUP_REMOVED lines=20> */
.L_x_2534:
[----:B------:R-:W-:Y:S05]  /*21e20*/  BSYNC B1 ;  /* 0x0000000000017941 */ /* 0x000fea0003800000 */
.L_x_2533:
[----:B0-----:R-:W-:Y:S01]  /*21e30*/  VIADD R0, R84, 0x60 ;  /* 0x0000006054007836 */ /* 0x001fe20000000000 */
[----:B-1--4-:R-:W0:Y:S04]  /*21e40*/  SHFL.IDX PT, R82, R82, 0x3, 0x181f ;  /* 0x00781f0052527f89 */ /* 0x012e2800000e0000 */
[----:B------:R-:W-:Y:S01]  /*21e50*/  ISETP.GE.AND P0, PT, R0, R81, PT ;  /* 0x000000510000720c */ /* 0x000fe20003f06270 */
[----:B------:R-:W1:-:S12]  /*21e60*/  SHFL.IDX PT, R80, R80, 0x3, 0x181f ;  /* 0x00781f0050507f89 */ /* 0x000e5800000e0000 */
[----:B------:R-:W-:Y:S05]  /*21e70*/  @P0 BRA `(.L_x_2535) ;  /* 0x0000000c00dc0947 */ /* 0x000fea0003800000 */
[----:B------:R-:W-:Y:S02]  /*21e80*/  ULDC UR4, c[0x0][0xac8] ;  /* 0x0002b20000047ab9 */ /* 0x000fe40000000800 */
[----:B------:R-:W-:Y:S02]  /*21e90*/  ISETP.GE.AND P3, PT, R22, UR4, PT ;  /* 0x0000000416007c0c */ /* 0x000fe4000bf66270 */
[----:B------:R-:W-:Y:S02]  /*21ea0*/  ISETP.GE.AND P4, PT, R233, UR4, PT ;  /* 0x00000004e9007c0c */ /* 0x000fe4000bf86270 */
[----:B------:R-:W-:-:S09]  /*21eb0*/  ISETP.GE.AND P5, PT, R87, UR4, PT ;  /* 0x0000000457007c0c */ /* 0x000fd2000bfa6270 */
[CC--:B-1----:R-:W-:Y:S02]  /*21ec0*/  @!P3 LEA R2, P0, R22.reuse, R80.reuse, 0x1 ;  /* 0x000000501602b211 */ /* 0x0c2fe400078008ff */
        /* <DEDUP_REMOVED lines=14> */
.L_x_2526:
        /* <DEDUP_REMOVED lines=14> */
[----:B------:R-:W-:-:S13]  /*22090*/  ISETP.NE.AND.EX P1, PT, RZ, UR5, PT, P1 ;  /* 0x00000005ff007c0c */ /* 0x000fda000bf25310 */
[----:B------:R-:W-:Y:S01]  /*220a0*/  @P1 IADD3 R4, P2, R4, UR4, RZ ;  /* 0x0000000404041c10 */ /* 0x000fe2000ff5e0ff */
[----:B------:R-:W-:Y:S02]  /*220b0*/  ULDC UR4, c[0x0][0xa88] ;  /* 0x0002a20000047ab9 */ /* 0x000fe40000000800 */
[----:B------:R-:W-:Y:S02]  /*220c0*/  MOV R6, UR4 ;  /* 0x0000000400067c02 */ /* 0x000fe40008000f00 */
[----:B------:R-:W-:-:S05]  /*220d0*/  @P1 IADD3.X R5, R5, UR5, RZ, P2, !PT ;  /* 0x0000000505051c10 */ /* 0x000fca00097fe4ff */
[----:B------:R2:W5:Y:S01]  /*220e0*/  @P1 LDG.E R6, desc[UR46][R4.64] ;  /* 0x0000002e04061981 */ /* 0x000562000c1e1900 */
[----:B-1----:R-:W-:Y:S01]  /*220f0*/  ISETP.NE.AND P2, PT, R25, 0x1, PT ;  /* 0x000000011900780c */ /* 0x002fe20003f45270 */
[----:B------:R-:W1:-:S12]  /*22100*/  S2R R8, SR_TID.X ;  /* 0x0000000000087919 */ /* 0x000e580000002100 */
[----:B------:R-:W3:Y:S08]  /*22110*/  @P2 LDC R27, c[0x0][0xbec] ;  /* 0x0002fb00ff1b2b82 */ /* 0x000ef00000000800 */
[----:B------:R-:W4:Y:S01]  /*22120*/  @P2 LDC R29, c[0x0][0xbf0] ;  /* 0x0002fc00ff1d2b82 */ /* 0x000f220000000800 */
[----:B-1----:R-:W-:-:S05]  /*22130*/  VIADD R14, R8, 0xffffff80 ;  /* 0xffffff80080e7836 */ /* 0x002fca0000000000 */
[----:B------:R-:W-:Y:S02]  /*22140*/  ISETP.GE.AND P3, PT, R14, 0x80, PT ;  /* 0x000000800e00780c */ /* 0x000fe40003f66270 */
[----:B------:R-:W-:Y:S01]  /*22150*/  SHF.R.S32.HI R7, RZ, 0x1f, R14 ;  /* 0x0000001fff077819 */ /* 0x000fe2000001140e */
[----:B--2---:R-:W-:Y:S10]  /*22160*/  @P1 BRA `(.L_x_2536) ;  /* 0x0000000000101947 */ /* 0x004ff40003800000 */
[----:B------:R-:W-:Y:S05]  /*22170*/  @!P0 BRA `(.L_x_2536) ;  /* 0x00000000000c8947 */ /* 0x000fea0003800000 */
[----:B------:R-:W2:Y:S04]  /*22180*/  LDG.E R5, desc[UR46][R2.64] ;  /* 0x0000002e02057981 */ /* 0x000ea8000c1e1900 */
[----:B-----5:R-:W2:Y:S02]  /*22190*/  LDG.E R6, desc[UR46][R2.64+0x4] ;  /* 0x0000042e02067981 */ /* 0x020ea4000c1e1900 */
[----:B--2---:R-:W-:-:S07]  /*221a0*/  IMAD.IADD R6, R6, 0x1, -R5 ;  /* 0x0000000106067824 */ /* 0x004fce00078e0a05 */
.L_x_2536:
[----:B------:R-:W2:Y:S04]  /*221b0*/  LDL R26, [R1+0x50] ;  /* 0x00005000011a7983 */ /* 0x000ea80000100800 */
[----:B------:R1:W5:Y:S01]  /*221c0*/  LDL R24, [R1] ;  /* 0x0000000001187983 */ /* 0x0003620000100800 */
[----:B------:R-:W-:Y:S01]  /*221d0*/  BSSY B1, `(.L_x_2537) ;  /* 0x000002d000017945 */ /* 0x000fe20003800000 */
[----:B------:R-:W-:Y:S02]  /*221e0*/  SEL R13, R11, RZ, !P0 ;  /* 0x000000ff0b0d7207 */ /* 0x000fe40004000000 */
[----:B------:R-:W-:Y:S02]  /*221f0*/  LEA.HI R20, R7, R14, RZ, 0x3 ;  /* 0x0000000e07147211 */ /* 0x000fe400078f18ff */
[----:B------:R-:W-:-:S02]  /*22200*/  SEL R12, R9, RZ, !P0 ;  /* 0x000000ff090c7207 */ /* 0x000fc40004000000 */
[----:B-----5:R-:W-:Y:S02]  /*22210*/  SHF.R.S32.HI R11, RZ, 0x1f, R0 ;  /* 0x0000001fff0b7819 */ /* 0x020fe40000011400 */
[----:B--2---:R-:W-:Y:S01]  /*22220*/  SHF.R.S32.HI R10, RZ, 0x1f, R26 ;  /* 0x0000001fff0a7819 */ /* 0x004fe2000001141a */
[----:B-1----:R-:W-:Y:S06]  /*22230*/  @P3 BRA `(.L_x_2538) ;  /* 0x0000000000983947 */ /* 0x002fec0003800000 */
[----:B------:R-:W1:Y:S01]  /*22240*/  LDC R9, c[0x0][0xbe8] ;  /* 0x0002fa00ff097b82 */ /* 0x000e620000000800 */
[----:B------:R-:W-:Y:S01]  /*22250*/  IADD3 R8, R24, -0x80, R8 ;  /* 0xffffff8018087810 */ /* 0x000fe20007ffe008 */
[----:B-1----:R-:W-:-:S05]  /*22260*/  IMAD R2, R6, R9, RZ ;  /* 0x0000000906027224 */ /* 0x002fca00078e02ff */
        /* <DEDUP_REMOVED lines=9> */
[----:B------:R-:W1:Y:S01]  /*22300*/  @P0 LDC R15, c[0x0][0xbec] ;  /* 0x0002fb00ff0f0b82 */ /* 0x000e620000000800 */
[----:B------:R-:W-:Y:S01]  /*22310*/  IMAD R7, R26, UR5, R7 ;  /* 0x000000051a077c24 */ /* 0x000fe2000f8e0207 */
[----:B------:R-:W-:-:S03]  /*22320*/  ULDC.64 UR4, c[0x0][0xb98] ;  /* 0x0002e60000047ab9 */ /* 0x000fc60000000a00 */
[----:B------:R-:W-:-:S03]  /*22330*/  IMAD.IADD R3, R3, 0x1, R7 ;  /* 0x0000000103037824 */ /* 0x000fc600078e0207 */
[----:B------:R-:W2:Y:S01]  /*22340*/  @P0 LDC R21, c[0x0][0xbf0] ;  /* 0x0002fc00ff150b82 */ /* 0x000ea20000000800 */
[----:B------:R-:W-:-:S04]  /*22350*/  IMAD.WIDE.U32 R2, R13, UR4, R2 ;  /* 0x000000040d027c25 */ /* 0x000fc8000f8e0002 */
[----:B-1----:R-:W-:-:S05]  /*22360*/  @P0 IMAD.HI.U32 R4, R8, R15, RZ ;  /* 0x0000000f08040227 */ /* 0x002fca00078e00ff */
[----:B--2---:R-:W-:Y:S01]  /*22370*/  @P0 SHF.R.U32.HI R5, RZ, R21, R4 ;  /* 0x00000015ff050219 */ /* 0x004fe20000011604 */
        /* <DEDUP_REMOVED lines=18> */
.L_x_2538:
[----:B------:R-:W-:Y:S05]  /*224a0*/  BSYNC B1 ;  /* 0x0000000000017941 */ /* 0x000fea0003800000 */
.L_x_2537:
[----:B-1----:R-:W-:Y:S01]  /*224b0*/  LOP3.LUT R5, R20, 0xfffffff8, RZ, 0xc0, !PT ;  /* 0xfffffff814057812 */ /* 0x002fe200078ec0ff */
[----:B------:R-:W-:Y:S01]  /*224c0*/  ULDC.64 UR4, c[0x0][0xaa0] ;  /* 0x0002a80000047ab9 */ /* 0x000fe20000000a00 */
[----:B------:R-:W-:Y:S01]  /*224d0*/  SHF.R.S32.HI R21, RZ, 0x1f, R22 ;  /* 0x0000001fff157819 */ /* 0x000fe20000011416 */
[----:B------:R-:W-:Y:S01]  /*224e0*/  IMAD R3, R11, UR4, RZ ;  /* 0x000000040b037c24 */ /* 0x000fe2000f8e02ff */
[----:B------:R-:W-:Y:S01]  /*224f0*/  SHF.R.S32.HI R20, RZ, 0x1f, R233 ;  /* 0x0000001fff147819 */ /* 0x000fe200000114e9 */
[----:B------:R-:W-:Y:S02]  /*22500*/  IMAD.IADD R4, R14, 0x1, -R5 ;  /* 0x000000010e047824 */ /* 0x000fe400078e0a05 */
[C---:B------:R-:W-:Y:S02]  /*22510*/  IMAD R5, R0.reuse, UR5, R3 ;  /* 0x0000000500057c24 */ /* 0x040fe4000f8e0203 */
[----:B------:R-:W-:Y:S01]  /*22520*/  IMAD.WIDE.U32 R2, R0, UR4, RZ ;  /* 0x0000000400027c25 */ /* 0x000fe2000f8e00ff */
[----:B------:R-:W-:Y:S01]  /*22530*/  LEA R4, R4, R19, 0x5 ;  /* 0x0000001304047211 */ /* 0x000fe200078e28ff */
[----:B------:R-:W-:-:S02]  /*22540*/  ULDC.64 UR4, c[0x0][0xae8] ;  /* 0x0002ba0000047ab9 */ /* 0x000fc40000000a00 */
[----:B------:R-:W-:Y:S02]  /*22550*/  IMAD R0, R10, UR4, RZ ;  /* 0x000000040a007c24 */ /* 0x000fe4000f8e02ff */
[----:B------:R-:W-:Y:S02]  /*22560*/  IMAD.IADD R8, R24, 0x1, R4 ;  /* 0x0000000118087824 */ /* 0x000fe400078e0204 */
[----:B------:R-:W-:Y:S02]  /*22570*/  IMAD R7, R26, UR5, R0 ;  /* 0x000000051a077c24 */ /* 0x000fe4000f8e0200 */
[----:B------:R-:W-:Y:S02]  /*22580*/  IMAD.IADD R3, R3, 0x1, R5 ;  /* 0x0000000103037824 */ /* 0x000fe400078e0205 */
[----:B---3--:R-:W-:-:S04]  /*22590*/  @P2 IMAD.HI.U32 R0, R8, R27, RZ ;  /* 0x0000001b08002227 */ /* 0x008fc800078e00ff */
[----:B------:R-:W-:Y:S01]  /*225a0*/  IMAD.WIDE.U32 R2, R26, UR4, R2 ;  /* 0x000000041a027c25 */ /* 0x000fe2000f8e0002 */
[----:B------:R-:W-:-:S03]  /*225b0*/  ULDC.64 UR4, c[0x0][0xaf0] ;  /* 0x0002bc0000047ab9 */ /* 0x000fc60000000a00 */
[----:B------:R-:W-:Y:S01]  /*225c0*/  IMAD.MOV.U32 R5, RZ, RZ, R8 ;  /* 0x000000ffff057224 */ /* 0x000fe200078e0008 */
[----:B----4-:R-:W-:Y:S01]  /*225d0*/  @P2 SHF.R.U32.HI R5, RZ, R29, R0 ;  /* 0x0000001dff052219 */ /* 0x010fe20000011600 */
[----:B------:R-:W-:Y:S02]  /*225e0*/  IMAD.IADD R3, R3, 0x1, R7 ;  /* 0x0000000103037824 */ /* 0x000fe400078e0207 */
[----:B------:R-:W-:Y:S01]  /*225f0*/  IMAD R4, R12, UR4, RZ ;  /* 0x000000040c047c24 */ /* 0x000fe2000f8e02ff */
[--C-:B------:R-:W-:Y:S01]  /*22600*/  SHF.R.S32.HI R0, RZ, 0x1f, R5.reuse ;  /* 0x0000001fff007819 */ /* 0x100fe20000011405 */
[----:B------:R-:W-:Y:S02]  /*22610*/  IMAD.MOV R7, RZ, RZ, -R5 ;  /* 0x000000ffff077224 */ /* 0x000fe400078e0a05 */
[C---:B------:R-:W-:Y:S02]  /*22620*/  IMAD R9, R13.reuse, UR5, R4 ;  /* 0x000000050d097c24 */ /* 0x040fe4000f8e0204 */
[----:B------:R-:W-:Y:S01]  /*22630*/  IMAD.WIDE.U32 R2, R13, UR4, R2 ;  /* 0x000000040d027c25 */ /* 0x000fe2000f8e0002 */
[----:B------:R-:W-:-:S03]  /*22640*/  ULDC.64 UR4, c[0x0][0xae0] ;  /* 0x0002b80000047ab9 */ /* 0x000fc60000000a00 */
[----:B------:R-:W-:Y:S02]  /*22650*/  IMAD R7, R25, R7, R8 ;  /* 0x0000000719077224 */ /* 0x000fe400078e0208 */
[----:B------:R-:W-:Y:S02]  /*22660*/  IMAD R4, R0, UR4, RZ ;  /* 0x0000000400047c24 */ /* 0x000fe4000f8e02ff */
[----:B------:R-:W-:Y:S01]  /*22670*/  IMAD.IADD R3, R3, 0x1, R9 ;  /* 0x0000000103037824 */ /* 0x000fe200078e0209 */
[----:B------:R-:W-:Y:S01]  /*22680*/  SHF.R.S32.HI R0, RZ, 0x1f, R7 ;  /* 0x0000001fff007819 */ /* 0x000fe20000011407 */
[C---:B------:R-:W-:Y:S02]  /*22690*/  IMAD R9, R5.reuse, UR5, R4 ;  /* 0x0000000505097c24 */ /* 0x040fe4000f8e0204 */
[----:B------:R-:W-:Y:S01]  /*226a0*/  IMAD.WIDE.U32 R2, R5, UR4, R2 ;  /* 0x0000000405027c25 */ /* 0x000fe2000f8e0002 */
[----:B------:R-:W-:-:S03]  /*226b0*/  ULDC.64 UR4, c[0x0][0xad8] ;  /* 0x0002b60000047ab9 */ /* 0x000fc60000000a00 */
[----:B------:R-:W-:Y:S02]  /*226c0*/  IMAD R0, R0, UR4, RZ ;  /* 0x0000000400007c24 */ /* 0x000fe4000f8e02ff */
[----:B------:R-:W-:Y:S02]  /*226d0*/  IMAD.IADD R3, R3, 0x1, R9 ;  /* 0x0000000103037824 */ /* 0x000fe400078e0209 */
[C---:B------:R-:W-:Y:S02]  /*226e0*/  IMAD R9, R7.reuse, UR5, R0 ;  /* 0x0000000507097c24 */ /* 0x040fe4000f8e0200 */
[----:B------:R-:W-:Y:S01]  /*226f0*/  IMAD.WIDE.U32 R4, R7, UR4, R2 ;  /* 0x0000000407047c25 */ /* 0x000fe2000f8e0002 */
[----:B------:R-:W-:-:S03]  /*22700*/  ULDC.64 UR4, c[0x0][0xa80] ;  /* 0x0002a00000047ab9 */ /* 0x000fc60000000a00 */
[----:B------:R-:W-:Y:S01]  /*22710*/  IMAD.IADD R3, R5, 0x1, R9 ;  /* 0x0000000105037824 */ /* 0x000fe200078e0209 */
[----:B------:R-:W-:Y:S01]  /*22720*/  LEA R2, P0, R4, UR4, 0x1 ;  /* 0x0000000404027c11 */ /* 0x000fe2000f8008ff */
[C---:B------:R-:W-:Y:S01]  /*22730*/  VIADD R7, R22.reuse, 0x80 ;  /* 0x0000008016077836 */ /* 0x040fe20000000000 */
[----:B------:R-:W-:Y:S01]  /*22740*/  UMOV UR4, 0xffffffff ;  /* 0xffffffff00047882 */ /* 0x000fe20000000000 */
[----:B------:R-:W-:Y:S01]  /*22750*/  IADD3 R9, R22, 0xc0, RZ ;  /* 0x000000c016097810 */ /* 0x000fe20007ffe0ff */
[----:B------:R-:W-:Y:S01]  /*22760*/  IMAD.IADD R5, R19, 0x1, R24 ;  /* 0x0000000113057824 */ /* 0x000fe200078e0218 */
[----:B------:R-:W-:Y:S02]  /*22770*/  LEA.HI.X R3, R4, UR5, R3, 0x1, P0 ;  /* 0x0000000504037c11 */ /* 0x000fe400080f0c03 */
[----:B------:R-:W-:Y:S02]  /*22780*/  SHF.R.S32.HI R8, RZ, 0x1f, R7 ;  /* 0x0000001fff087819 */ /* 0x000fe40000011407 */
[----:B------:R-:W-:Y:S01]  /*22790*/  SHF.R.S32.HI R10, RZ, 0x1f, R9 ;  /* 0x0000001fff0a7819 */ /* 0x000fe20000011409 */
[----:B------:R-:W-:Y:S06]  /*227a0*/  BRA.DIV UR4, `(.L_x_2539) ;  /* 0x000000ba046c7947 */ /* 0x000fec000b800000 */
[----:B------:R1:W2:Y:S04]  /*227b0*/  SHFL.IDX PT, R0, R3, RZ, 0x181f ;  /* 0x00181fff03007589 */ /* 0x0002a800000e0000 */
[----:B------:R1:W3:Y:S02]  /*227c0*/  SHFL.IDX PT, R14, R2, RZ, 0x181f ;  /* 0x00181fff020e7589 */ /* 0x0002e400000e0000 */
.L_x_2804:
        /* <DEDUP_REMOVED lines=21> */
.L_x_2541:
[----:B------:R-:W-:Y:S05]  /*22920*/  BSYNC B1 ;  /* 0x0000000000017941 */ /* 0x000fea0003800000 */
.L_x_2540:
[----:B------:R-:W-:-:S03]  /*22930*/  UMOV UR4, 0xffffffff ;  /* 0xffffffff00047882 */ /* 0x000fc60000000000 */
[----:B------:R-:W-:Y:S05]  /*22940*/  BRA.DIV UR4, `(.L_x_2542) ;  /* 0x000000ba04387947 */ /* 0x000fea000b800000 */
[----:B--2---:R2:W0:Y:S04]  /*22950*/  SHFL.IDX PT, R0, R3, 0x1, 0x181f ;  /* 0x00381f0003007f89 */ /* 0x00442800000e0000 */
[----:B---34-:R2:W3:Y:S02]  /*22960*/  SHFL.IDX PT, R14, R2, 0x1, 0x181f ;  /* 0x00381f00020e7f89 */ /* 0x0184e400000e0000 */
.L_x_2808:
        /* <DEDUP_REMOVED lines=21> */
.L_x_2544:
[----:B------:R-:W-:Y:S05]  /*22ac0*/  BSYNC B1 ;  /* 0x0000000000017941 */ /* 0x000fea0003800000 */
.L_x_2543:
[----:B------:R-:W-:-:S03]  /*22ad0*/  UMOV UR4, 0xffffffff ;  /* 0xffffffff00047882 */ /* 0x000fc60000000000 */
[----:B------:R-:W-:Y:S05]  /*22ae0*/  BRA.DIV UR4, `(.L_x_2545) ;  /* 0x000000ba04187947 */ /* 0x000fea000b800000 */
[----:B0-----:R0:W0:Y:S04]  /*22af0*/  SHFL.IDX PT, R0, R3, 0x2, 0x181f ;  /* 0x00581f0003007f89 */ /* 0x00102800000e0000 */
[----:B---34-:R3:W4:Y:S02]  /*22b00*/  SHFL.IDX PT, R14, R2, 0x2, 0x181f ;  /* 0x00581f00020e7f89 */ /* 0x01872400000e0000 */
.L_x_2812:
        /* <DEDUP_REMOVED lines=21> */
.L_x_2547:
[----:B------:R-:W-:Y:S05]  /*22c60*/  BSYNC B1 ;  /* 0x0000000000017941 */ /* 0x000fea0003800000 */
.L_x_2546:
[----:B------:R-:W-:-:S03]  /*22c70*/  UMOV UR4, 0xffffffff ;  /* 0xffffffff00047882 */ /* 0x000fc60000000000 */
[----:B------:R-:W-:Y:S05]  /*22c80*/  BRA.DIV UR4, `(.L_x_2548) ;  /* 0x000000b604f87947 */ /* 0x000fea000b800000 */
[----:B0-----:R0:W0:Y:S04]  /*22c90*/  SHFL.IDX PT, R0, R3, 0x3, 0x181f ;  /* 0x00781f0003007f89 */ /* 0x00102800000e0000 */
[----:B----4-:R4:W0:Y:S02]  /*22ca0*/  SHFL.IDX PT, R14, R2, 0x3, 0x181f ;  /* 0x00781f00020e7f89 */ /* 0x01082400000e0000 */
.L_x_2816:
        /* <DEDUP_REMOVED lines=20> */
.L_x_2535:
[----:B------:R-:W-:Y:S05]  /*22df0*/  BSYNC B0 ;  /* 0x0000000000007941 */ /* 0x000fea0003800000 */
.L_x_2525:
[----:B0-----:R-:W5:Y:S01]  /*22e00*/  LDL R0, [R1+0x1c] ;  /* 0x00001c0001007983 */ /* 0x001f620000100800 */
[----:B------:R-:W-:Y:S02]  /*22e10*/  ULDC UR4, c[0x0][0xc3c] ;  /* 0x00030f0000047ab9 */ /* 0x000fe40000000800 */
[----:B-----5:R-:W-:-:S13]  /*22e20*/  ISETP.GE.AND P0, PT, R0, UR4, PT ;  /* 0x0000000400007c0c */ /* 0x020fda000bf06270 */
[----:B------:R-:W-:Y:S05]  /*22e30*/  @!P0 BRA `(.L_x_2549) ;  /* 0xfffffde400008947 */ /* 0x000fea000383ffff */
[----:B------:R-:W-:Y:S05]  /*22e40*/  BRA `(.L_x_2344) ;  /* 0x0000007c00947947 */ /* 0x000fea0003800000 */
.L_x_2342:
        /* <DEDUP_REMOVED lines=18> */
.L_x_2550:
        /* <DEDUP_REMOVED lines=33> */
[----:B0-----:R-:W-:-:S05]  /*23180*/  IMAD R6, R6, UR5, RZ ;  /* 0x0000000506067c24 */ /* 0x001fca000f8e02ff */
[----:B--2---:R-:W-:Y:S02]  /*23190*/  ISETP.GT.AND P6, PT, R6, UR6, PT ;  /* 0x0000000606007c0c */ /* 0x004fe4000bfc4270 */
[----:B------:R-:W-:-:S11]  /*231a0*/  MOV R3, R6 ;  /* 0x0000000600037202 */ /* 0x000fd60000000f00 */
[----:B------:R-:W-:Y:S05]  /*231b0*/  @P6 BRA `(.L_x_2552) ;  /* 0x00000000009c6947 */ /* 0x000fea0003800000 */
[----:B------:R-:W0:Y:S01]  /*231c0*/  LDC R5, c[0x0][0xc3c] ;  /* 0x00030f00ff057b82 */ /* 0x000e220000000800 */
[----:B------:R-:W-:Y:S01]  /*231d0*/  IMAD.MOV.U32 R6, RZ, RZ, R3 ;  /* 0x000000ffff067224 */ /* 0x000fe200078e0003 */
[----:B------:R-:W-:Y:S01]  /*231e0*/  UMOV UR4, URZ ;  /* 0x0000003f00047c82 */ /* 0x000fe20008000000 */
[----:B------:R-:W-:Y:S01]  /*231f0*/  ULDC UR7, c[0x0][0xc3c] ;  /* 0x00030f0000077ab9 */ /* 0x000fe20000000800 */
[----:B------:R-:W-:-:S05]  /*23200*/  ULDC UR5, c[0x0][0xc38] ;  /* 0x00030e0000057ab9 */ /* 0x000fca0000000800 */
.L_x_2556:
        /* <DEDUP_REMOVED lines=12> */
.L_x_2555:
[----:B------:R-:W-:Y:S05]  /*232d0*/  BSYNC B0 ;  /* 0x0000000000007941 */ /* 0x000fea0003800000 */
.L_x_2554:
        /* <DEDUP_REMOVED lines=17> */
[----:B------:R-:W-:-:S04]  /*233f0*/  IADD3 R6, R3, R6, RZ ;  /* 0x0000000603067210 */ /* 0x000fc80007ffe0ff */
[----:B------:R-:W-:-:S13]  /*23400*/  ISETP.GT.AND P6, PT, R6, UR6, PT ;  /* 0x0000000606007c0c */ /* 0x000fda000bfc4270 */
[----:B------:R-:W-:Y:S05]  /*23410*/  @!P6 BRA `(.L_x_2556) ;  /* 0xfffffffc007ce947 */ /* 0x000fea000383ffff */
[----:B------:R-:W-:-:S07]  /*23420*/  IMAD.MOV.U32 R5, RZ, RZ, R9 ;  /* 0x000000ffff057224 */ /* 0x000fce00078e0009 */
.L_x_2552:
        /* <DEDUP_REMOVED lines=20> */
.L_x_2557:
[--C-:B-12---:R-:W-:Y:S02]  /*23570*/  IMAD.MOV R5, RZ, RZ, -R3.reuse ;  /* 0x000000ffff057224 */ /* 0x106fe400078e0a03 */
[----:B---3--:R-:W-:Y:S01]  /*23580*/  IMAD R16, R16, UR5, R6 ;  /* 0x0000000510107c24 */ /* 0x008fe2000f8e0206 */
[----:B------:R-:W-:Y:S01]  /*23590*/  IABS R6, R8 ;  /* 0x0000000800067213 */ /* 0x000fe20000000000 */
[----:B------:R-:W-:Y:S02]  /*235a0*/  IMAD R5, R5, R10, RZ ;  /* 0x0000000a05057224 */ /* 0x000fe400078e02ff */
[----:B------:R-:W-:Y:S02]  /*235b0*/  IMAD.MOV.U32 R2, RZ, RZ, RZ ;  /* 0x000000ffff027224 */ /* 0x000fe400078e00ff */
[----:B------:R-:W-:Y:S02]  /*235c0*/  IMAD.MOV R6, RZ, RZ, -R6 ;  /* 0x000000ffff067224 */ /* 0x000fe400078e0a06 */
[----:B------:R-:W-:Y:S01]  /*235d0*/  IMAD.HI.U32 R2, R3, R5, R2 ;  /* 0x0000000503027227 */ /* 0x000fe200078e0002 */
[----:B------:R-:W-:-:S04]  /*235e0*/  IADD3 R5, -R16, UR6, RZ ;  /* 0x0000000610057c10 */ /* 0x000fc8000fffe1ff */
[----:B------:R-:W-:-:S05]  /*235f0*/  IABS R3, R5 ;  /* 0x0000000500037213 */ /* 0x000fca0000000000 */
        /* <DEDUP_REMOVED lines=35> */
[----:B------:R-:W-:Y:S01]  /*23830*/  @!P1 IMAD.IADD R8, R8, 0x1, -R7 ;  /* 0x0000000108089824 */ /* 0x000fe200078e0a07 */
[----:B------:R-:W-:Y:S02]  /*23840*/  @!P1 IADD3 R2, R2, 0x1, RZ ;  /* 0x0000000102029810 */ /* 0x000fe40007ffe0ff */
[----:B------:R-:W-:Y:S02]  /*23850*/  ISETP.NE.AND P1, PT, R9, RZ, PT ;  /* 0x000000ff0900720c */ /* 0x000fe40003f25270 */
[----:B------:R-:W-:-:S13]  /*23860*/  ISETP.GE.U32.AND P0, PT, R8, R7, PT ;  /* 0x000000070800720c */ /* 0x000fda0003f06070 */
[----:B------:R-:W-:-:S04]  /*23870*/  @P0 VIADD R2, R2, 0x1 ;  /* 0x0000000102020836 */ /* 0x000fc80000000000 */
[----:B------:R-:W-:Y:S01]  /*23880*/  @!P2 IMAD.MOV R2, RZ, RZ, -R2 ;  /* 0x000000ffff02a224 */ /* 0x000fe200078e0a02 */
[----:B------:R-:W-:Y:S01]  /*23890*/  @!P1 LOP3.LUT R2, RZ, R9, RZ, 0x33, !PT ;  /* 0x00000009ff029212 */ /* 0x000fe200078e33ff */
[----:B------:R-:W-:-:S03]  /*238a0*/  IMAD.MOV R9, RZ, RZ, -R9 ;  /* 0x000000ffff097224 */ /* 0x000fc600078e0a09 */
[----:B------:R-:W-:Y:S01]  /*238b0*/  LOP3.LUT R17, RZ, R2, RZ, 0x33, !PT ;  /* 0x00000002ff117212 */ /* 0x000fe200078e33ff */
[----:B------:R-:W-:-:S04]  /*238c0*/  IMAD R18, R2, R9, R5 ;  /* 0x0000000902127224 */ /* 0x000fc800078e0205 */
[----:B------:R-:W-:Y:S01]  /*238d0*/  IMAD.IADD R17, R4, 0x1, R17 ;  /* 0x0000000104117824 */ /* 0x000fe200078e0211 */
[----:B------:R-:W-:Y:S06]  /*238e0*/  BRA `(.L_x_2558) ;  /* 0x00000000000c7947 */ /* 0x000fec0003800000 */
.L_x_2553:
[----:B------:R-:W-:Y:S02]  /*238f0*/  IMAD.MOV.U32 R17, RZ, RZ, RZ ;  /* 0x000000ffff117224 */ /* 0x000fe400078e00ff */
[----:B------:R-:W-:Y:S02]  /*23900*/  IMAD.U32 R16, RZ, RZ, UR6 ;  /* 0x00000006ff107e24 */ /* 0x000fe4000f8e00ff */
[----:B------:R-:W-:-:S07]  /*23910*/  IMAD.MOV.U32 R18, RZ, RZ, RZ ;  /* 0x000000ffff127224 */ /* 0x000fce00078e00ff */
.L_x_2558:
[----:B------:R-:W-:-:S13]  /*23920*/  ISETP.NE.AND P0, PT, R0, RZ, PT ;  /* 0x000000ff0000720c */ /* 0x000fda0003f05270 */
[----:B------:R-:W1:Y:S01]  /*23930*/  @!P0 S2R R3, SR_CgaCtaId ;  /* 0x0000000000038919 */ /* 0x000e620000008800 */
[----:B------:R-:W-:-:S04]  /*23940*/  @!P0 MOV R0, 0x400 ;  /* 0x0000040000008802 */ /* 0x000fc80000000f00 */
[----:B-1----:R-:W-:-:S05]  /*23950*/  @!P0 LEA R0, R3, R0, 0x18 ;  /* 0x0000000003008211 */ /* 0x002fca00078ec0ff */
[----:B------:R2:W-:Y:S01]  /*23960*/  @!P0 STS.128 [R0+0x388d0], R16 ;  /* 0x0388d01000008388 */ /* 0x0005e20000000c00 */
[----:B------:R-:W-:Y:S06]  /*23970*/  BAR.ARV 0x5, 0x180 ;  /* 0x0146000000007b1d */ /* 0x000fec0000002000 */
.L_x_2551:
        /* <DEDUP_REMOVED lines=16> */
[----:B-1----:R-:W-:-:S02]  /*23a80*/  LOP3.LUT R8, R9, 0x7f, RZ, 0xc0, !PT ;  /* 0x0000007f09087812 */ /* 0x002fc400078ec0ff */
[C---:B0-----:R-:W-:Y:S02]  /*23a90*/  SHF.L.U32 R2, R9.reuse, 0x7, RZ ;  /* 0x0000000709027819 */ /* 0x041fe400000006ff */
[----:B------:R-:W-:Y:S01]  /*23aa0*/  R2P PR, R9, 0x6 ;  /* 0x0000000609007804 */ /* 0x000fe20000000000 */
        /* <DEDUP_REMOVED lines=10> */
[----:B------:R-:W-:Y:S01]  /*23b50*/  LOP3.LUT R7, R3, 0xc00, R2, 0xf8, !PT ;  /* 0x00000c0003077812 */ /* 0x000fe200078ef802 */
[----:B------:R-:W-:Y:S01]  /*23b60*/  IMAD.SHL.U32 R3, R9, 0x2, RZ ;  /* 0x0000000209037824 */ /* 0x000fe200078e00ff */
[----:B------:R-:W-:Y:S02]  /*23b70*/  LOP3.LUT R2, R0, 0x3f0, RZ, 0xc0, !PT ;  /* 0x000003f000027812 */ /* 0x000fe400078ec0ff */
[----:B------:R-:W-:Y:S01]  /*23b80*/  LOP3.LUT R6, R4, R5, RZ, 0xfc, !PT ;  /* 0x0000000504067212 */ /* 0x000fe200078efcff */
[----:B------:R-:W-:Y:S01]  /*23b90*/  IMAD.MOV.U32 R4, RZ, RZ, 0x20 ;  /* 0x00000020ff047424 */ /* 0x000fe200078e00ff */
[----:B------:R-:W-:Y:S01]  /*23ba0*/  LOP3.LUT R3, R2, 0x70, R3, 0x78, !PT ;  /* 0x0000007002037812 */ /* 0x000fe200078e7803 */
[----:B------:R-:W-:Y:S01]  /*23bb0*/  IMAD.SHL.U32 R2, R8, 0x10, RZ ;  /* 0x0000001008027824 */ /* 0x000fe200078e00ff */
[----:B------:R-:W-:Y:S01]  /*23bc0*/  SHF.R.U32.HI R9, RZ, 0x3, R8 ;  /* 0x00000003ff097819 */ /* 0x000fe20000011608 */
[----:B------:R-:W-:Y:S01]  /*23bd0*/  IMAD.U32 R8, RZ, RZ, UR4 ;  /* 0x00000004ff087e24 */ /* 0x000fe2000f8e00ff */
[----:B------:R-:W-:Y:S01]  /*23be0*/  SEL R5, R4, 0xffffffe0, !P1 ;  /* 0xffffffe004057807 */ /* 0x000fe20004800000 */
[----:B------:R-:W-:Y:S01]  /*23bf0*/  STL [R1+0xc], R7 ;  /* 0x00000c0701007387 */ /* 0x000fe20000100800 */
[----:B------:R-:W-:Y:S01]  /*23c00*/  LOP3.LUT R2, R3, 0x400, R2, 0xf8, !PT ;  /* 0x0000040003027812 */ /* 0x000fe200078ef802 */
[----:B------:R-:W-:Y:S01]  /*23c10*/  IMAD.MOV.U32 R3, RZ, RZ, 0x40 ;  /* 0x00000040ff037424 */ /* 0x000fe200078e00ff */
[----:B------:R-:W-:Y:S01]  /*23c20*/  LOP3.LUT R4, R0, 0x70, RZ, 0xc0, !PT ;  /* 0x0000007000047812 */ /* 0x000fe200078ec0ff */
[----:B------:R-:W-:Y:S01]  /*23c30*/  STL [R1+0x10], R6 ;  /* 0x0000100601007387 */ /* 0x000fe20000100800 */
[----:B------:R-:W-:Y:S01]  /*23c40*/  LOP3.LUT R9, R9, 0x70, R0, 0xf8, !PT ;  /* 0x0000007009097812 */ /* 0x000fe200078ef800 */
[----:B------:R-:W-:Y:S01]  /*23c50*/  IMAD.IADD R2, R8, 0x1, R2 ;  /* 0x0000000108027824 */ /* 0x000fe200078e0202 */
[----:B------:R-:W-:Y:S01]  /*23c60*/  SEL R3, R3, 0xffffffc0, !P2 ;  /* 0xffffffc003037807 */ /* 0x000fe20005000000 */
[----:B------:R-:W-:Y:S01]  /*23c70*/  IMAD.MOV.U32 R0, RZ, RZ, 0x1 ;  /* 0x00000001ff007424 */ /* 0x000fe200078e00ff */
[----:B------:R-:W-:-:S03]  /*23c80*/  LOP3.LUT R4, R4, 0x80, RZ, 0xfc, !PT ;  /* 0x0000008004047812 */ /* 0x000fc600078efcff */
[----:B------:R-:W-:Y:S04]  /*23c90*/  STL [R1+0x40], R3 ;  /* 0x0000400301007387 */ /* 0x000fe80000100800 */
[----:B------:R-:W-:Y:S04]  /*23ca0*/  STL [R1+0x44], R5 ;  /* 0x0000440501007387 */ /* 0x000fe80000100800 */
[----:B------:R-:W-:Y:S04]  /*23cb0*/  STL [R1+0x4], R8 ;  /* 0x0000040801007387 */ /* 0x000fe80000100800 */
[----:B------:R0:W-:Y:S04]  /*23cc0*/  STL [R1+0x50], R2 ;  /* 0x0000500201007387 */ /* 0x0001e80000100800 */
[----:B------:R-:W-:Y:S04]  /*23cd0*/  STL [R1+0x70], RZ ;  /* 0x000070ff01007387 */ /* 0x000fe80000100800 */
[----:B------:R1:W-:Y:S01]  /*23ce0*/  STL [R1+0x28], R0 ;  /* 0x0000280001007387 */ /* 0x0003e20000100800 */
[----:B0-----:R-:W-:-:S03]  /*23cf0*/  MOV R2, 0x1 ;  /* 0x0000000100027802 */ /* 0x001fc60000000f00 */
[----:B------:R-:W-:Y:S04]  /*23d00*/  STL [R1+0x1c], RZ ;  /* 0x00001cff01007387 */ /* 0x000fe80000100800 */
[----:B------:R-:W-:Y:S01]  /*23d10*/  STL [R1+0x14], RZ ;  /* 0x000014ff01007387 */ /* 0x000fe20000100800 */
[----:B-1----:R-:W-:-:S03]  /*23d20*/  IMAD.IADD R0, R3, 0x1, R5 ;  /* 0x0000000103007824 */ /* 0x002fc600078e0205 */
[----:B------:R0:W-:Y:S04]  /*23d30*/  STL [R1+0x24], R2 ;  /* 0x0000240201007387 */ /* 0x0001e80000100800 */
[----:B------:R1:W-:Y:S01]  /*23d40*/  STL [R1+0x48], R0 ;  /* 0x0000480001007387 */ /* 0x0003e20000100800 */
[----:B0-----:R-:W-:Y:S01]  /*23d50*/  IMAD.IADD R2, R3, 0x1, R7 ;  /* 0x0000000103027824 */ /* 0x001fe200078e0207 */
[----:B-1----:R-:W-:-:S04]  /*23d60*/  LOP3.LUT R0, R6, 0x2000, RZ, 0xfc, !PT ;  /* 0x0000200006007812 */ /* 0x002fc800078efcff */
[----:B------:R0:W-:Y:S04]  /*23d70*/  STL [R1+0x4c], R2 ;  /* 0x00004c0201007387 */ /* 0x0001e80000100800 */
[----:B------:R0:W-:Y:S02]  /*23d80*/  STL [R1+0x2c], R0 ;  /* 0x00002c0001007387 */ /* 0x0001e40000100800 */
.L_x_2669:
[----:B0-2---:R-:W0:Y:S02]  /*23d90*/  LDC.64 R2, c[0x0][0xc88] ;  /* 0x00032200ff027b82 */ /* 0x005e240000000a00 */
[----:B0-----:R-:W-:-:S05]  /*23da0*/  IMAD.WIDE R2, R19, 0x4, R2 ;  /* 0x0000000413027825 */ /* 0x001fca00078e0202 */
[----:B------:R-:W2:Y:S01]  /*23db0*/  LDG.E R4, desc[UR46][R2.64] ;  /* 0x0000002e02047981 */ /* 0x000ea2000c1e1900 */
[----:B------:R-:W-:Y:S05]  /*23dc0*/  YIELD ;  /* 0x0000000000007946 */ /* 0x000fea0003800000 */
[----:B------:R-:W-:Y:S01]  /*23dd0*/  ULDC.64 UR4, c[0x0][0xa28] ;  /* 0x00028a0000047ab9 */ /* 0x000fe20000000a00 */
[----:B----4-:R-:W-:Y:S01]  /*23de0*/  IMAD.MOV.U32 R0, RZ, RZ, RZ ;  /* 0x000000ffff007224 */ /* 0x010fe200078e00ff */
[----:B------:R-:W-:Y:S01]  /*23df0*/  ISETP.NE.U32.AND P0, PT, RZ, UR4, PT ;  /* 0x00000004ff007c0c */ /* 0x000fe2000bf05070 */
[----:B------:R-:W-:Y:S01]  /*23e00*/  IMAD.MOV.U32 R8, RZ, RZ, RZ ;  /* 0x000000ffff087224 */ /* 0x000fe200078e00ff */
[----:B------:R-:W-:Y:S01]  /*23e10*/  ULDC.64 UR10, c[0x0][0xa18] ;  /* 0x00028600000a7ab9 */ /* 0x000fe20000000a00 */
[----:B------:R-:W-:Y:S01]  /*23e20*/  ULDC.64 UR8, c[0x0][0xa10] ;  /* 0x0002840000087ab9 */ /* 0x000fe20000000a00 */
[----:B------:R-:W-:Y:S01]  /*23e30*/  ISETP.NE.AND.EX P0, PT, RZ, UR5, PT, P0 ;  /* 0x00000005ff007c0c */ /* 0x000fe2000bf05300 */
[----:B------:R-:W-:Y:S01]  /*23e40*/  ULDC.64 UR6, c[0x0][0xa08] ;  /* 0x0002820000067ab9 */ /* 0x000fe20000000a00 */
[----:B--2---:R-:W-:Y:S01]  /*23e50*/  SHF.R.S32.HI R5, RZ, 0x1f, R4 ;  /* 0x0000001fff057819 */ /* 0x004fe20000011404 */
[----:B------:R-:W-:-:S10]  /*23e60*/  IMAD.SHL.U32 R15, R4, 0x4, RZ ;  /* 0x00000004040f7824 */ /* 0x000fd400078e00ff */
[C---:B------:R-:W-:Y:S01]  /*23e70*/  @P0 LEA R2, P1, R4.reuse, UR4, 0x2 ;  /* 0x0000000404020c11 */ /* 0x040fe2000f8210ff */
[----:B------:R0:W-:Y:S03]  /*23e80*/  STL [R1+0x18], R4 ;  /* 0x0000180401007387 */ /* 0x0001e60000100800 */
[C-C-:B------:R-:W-:Y:S01]  /*23e90*/  @P0 LEA.HI.X R3, R4.reuse, UR5, R5.reuse, 0x2, P1 ;  /* 0x0000000504030c11 */ /* 0x140fe200088f1405 */
[----:B------:R-:W-:Y:S01]  /*23ea0*/  ULDC.64 UR4, c[0x0][0xa00] ;  /* 0x0002800000047ab9 */ /* 0x000fe20000000a00 */
[----:B------:R-:W-:Y:S01]  /*23eb0*/  SHF.L.U64.HI R14, R4, 0x2, R5 ;  /* 0x00000002040e7819 */ /* 0x000fe20000010205 */
[----:B-1----:R1:W-:Y:S01]  /*23ec0*/  STL [R1+0x68], R5 ;  /* 0x0000680501007387 */ /* 0x0023e20000100800 */
[----:B------:R-:W-:-:S03]  /*23ed0*/  ISETP.NE.U32.AND P2, PT, RZ, UR4, PT ;  /* 0x00000004ff007c0c */ /* 0x000fc6000bf45070 */
[----:B------:R2:W5:Y:S01]  /*23ee0*/  @P0 LDG.E R0, desc[UR46][R2.64] ;  /* 0x0000002e02000981 */ /* 0x000562000c1e1900 */
        /* <DEDUP_REMOVED lines=8> */
[C---:B--2---:R-:W-:Y:S02]  /*23f70*/  IADD3 R2, P4, R15.reuse, UR4, RZ ;  /* 0x000000040f027c10 */ /* 0x044fe4000ff9e0ff */
[----:B------:R-:W-:Y:S02]  /*23f80*/  ISETP.NE.AND.EX P0, PT, RZ, UR7, PT, P0 ;  /* 0x00000007ff007c0c */ /* 0x000fe4000bf05300 */
[C---:B------:R-:W-:Y:S02]  /*23f90*/  IADD3.X R3, R14.reuse, UR5, RZ, P4, !PT ;  /* 0x000000050e037c10 */ /* 0x040fe4000a7fe4ff */
[C---:B0-----:R-:W-:Y:S02]  /*23fa0*/  IADD3 R4, P4, R15.reuse, UR8, RZ ;  /* 0x000000080f047c10 */ /* 0x041fe4000ff9e0ff */
[----:B------:R-:W-:Y:S01]  /*23fb0*/  ISETP.NE.AND.EX P1, PT, RZ, UR9, PT, P1 ;  /* 0x00000009ff007c0c */ /* 0x000fe2000bf25310 */
[----:B------:R-:W2:Y:S01]  /*23fc0*/  @P2 LDG.E R8, desc[UR46][R2.64] ;  /* 0x0000002e02082981 */ /* 0x000ea2000c1e1900 */
[----:B-1----:R-:W-:Y:S01]  /*23fd0*/  IADD3.X R5, R14, UR9, RZ, P4, !PT ;  /* 0x000000090e057c10 */ /* 0x002fe2000a7fe4ff */
[----:B------:R-:W-:Y:S01]  /*23fe0*/  ULDC UR4, c[0x0][0x288] ;  /* 0x0000a20000047ab9 */ /* 0x000fe20000000800 */
[----:B------:R-:W-:Y:S01]  /*23ff0*/  IADD3 R6, P5, R15, UR6, RZ ;  /* 0x000000060f067c10 */ /* 0x000fe2000ffbe0ff */
[----:B---3--:R-:W-:Y:S01]  /*24000*/  IMAD.U32 R12, RZ, RZ, UR4 ;  /* 0x00000004ff0c7e24 */ /* 0x008fe2000f8e00ff */
[----:B------:R-:W-:-:S02]  /*24010*/  ULDC.64 UR4, c[0x0][0x418] ;  /* 0x0001060000047ab9 */ /* 0x000fc40000000a00 */
[----:B------:R-:W-:-:S05]  /*24020*/  IADD3.X R7, R14, UR7, RZ, P5, !PT ;  /* 0x000000070e077c10 */ /* 0x000fca000affe4ff */
[----:B------:R0:W5:Y:S04]  /*24030*/  @P0 LDG.E R11, desc[UR46][R6.64] ;  /* 0x0000002e060b0981 */ /* 0x000168000c1e1900 */
[----:B------:R0:W5:Y:S04]  /*24040*/  @P1 LDG.E R10, desc[UR46][R4.64] ;  /* 0x0000002e040a1981 */ /* 0x000168000c1e1900 */
[----:B--2---:R1:W-:Y:S02]  /*24050*/  STL [R1+0x58], R8 ;  /* 0x0000580801007387 */ /* 0x0043e40000100800 */
[----:B-1----:R-:W-:-:S04]  /*24060*/  @P3 IADD3 R8, P4, R15, UR10, RZ ;  /* 0x0000000a0f083c10 */ /* 0x002fc8000ff9e0ff */
[----:B------:R-:W-:-:S05]  /*24070*/  @P3 IADD3.X R9, R14, UR11, RZ, P4, !PT ;  /* 0x0000000b0e093c10 */ /* 0x000fca000a7fe4ff */
[----:B------:R-:W2:Y:S01]  /*24080*/  @P3 LDG.E R12, desc[UR46][R8.64] ;  /* 0x0000002e080c3981 */ /* 0x000ea2000c1e1900 */
[----:B------:R-:W-:-:S03]  /*24090*/  UISETP.NE.U32.AND UP0, UPT, UR4, URZ, UPT ;  /* 0x0000003f0400728c */ /* 0x000fc6000bf05070 */
[----:B------:R-:W-:Y:S01]  /*240a0*/  ULDC UR4, c[0x0][0x424] ;  /* 0x0001090000047ab9 */ /* 0x000fe20000000800 */
[----:B------:R-:W-:-:S03]  /*240b0*/  UISETP.NE.AND.EX UP0, UPT, UR5, URZ, UPT, UP0 ;  /* 0x0000003f0500728c */ /* 0x000fc6000bf05300 */
[----:B------:R-:W-:Y:S01]  /*240c0*/  ULDC UR5, c[0x0][0x2f0] ;  /* 0x0000bc0000057ab9 */ /* 0x000fe20000000800 */
[----:B------:R-:W-:Y:S01]  /*240d0*/  USEL UR4, UR4, 0x1, UP0 ;  /* 0x0000000104047887 */ /* 0x000fe20008000000 */
[----:B--2---:R0:W-:Y:S04]  /*240e0*/  STL [R1+0x5c], R12 ;  /* 0x00005c0c01007387 */ /* 0x0041e80000100800 */
[----:B------:R0:W5:Y:S01]  /*240f0*/  LDL R13, [R1+0x5c] ;  /* 0x00005c00010d7983 */ /* 0x0001620000100800 */
[----:B------:R-:W-:-:S03]  /*24100*/  UIMAD UR4, UR4, UR5, URZ ;  /* 0x00000005040472a4 */ /* 0x000fc6000f8e023f */
[----:B------:R-:W-:Y:S02]  /*24110*/  ULDC UR5, c[0x0][0x348] ;  /* 0x0000d20000057ab9 */ /* 0x000fe40000000800 */
[----:B------:R-:W-:Y:S02]  /*24120*/  IMAD.U32 R8, RZ, RZ, UR5 ;  /* 0x00000005ff087e24 */ /* 0x000fe4000f8e00ff */
[----:B------:R-:W-:Y:S01]  /*24130*/  IMAD.U32 R9, RZ, RZ, UR4 ;  /* 0x00000004ff097e24 */ /* 0x000fe2000f8e00ff */
[----:B0-----:R-:W-:Y:S06]  /*24140*/  @P3 BRA `(.L_x_2560) ;  /* 0x0000000000143947 */ /* 0x001fec0003800000 */
[----:B------:R-:W-:Y:S05]  /*24150*/  @!P2 BRA `(.L_x_2560) ;  /* 0x000000000010a947 */ /* 0x000fea0003800000 */
[----:B------:R-:W2:Y:S04]  /*24160*/  LDG.E R12, desc[UR46][R2.64] ;  /* 0x0000002e020c7981 */ /* 0x000ea8000c1e1900 */
[----:B------:R-:W2:Y:S02]  /*24170*/  LDG.E R2, desc[UR46][R2.64+0x4] ;  /* 0x0000042e02027981 */ /* 0x000ea4000c1e1900 */
[----:B--2--5:R-:W-:-:S05]  /*24180*/  IMAD.IADD R13, R2, 0x1, -R12 ;  /* 0x00000001020d7824 */ /* 0x024fca00078e0a0c */
[----:B------:R0:W-:Y:S02]  /*24190*/  STL [R1+0x5c], R13 ;  /* 0x00005c0d01007387 */ /* 0x0001e40000100800 */
.L_x_2560:
[----:B------:R-:W2:Y:S01]  /*241a0*/  LDL R12, [R1+0x18] ;  /* 0x00001800010c7983 */ /* 0x000ea20000100800 */
[----:B-----5:R-:W-:Y:S01]  /*241b0*/  IADD3 R2, R11, R0, RZ ;  /* 0x000000000b027210 */ /* 0x020fe20007ffe0ff */
[----:B------:R-:W-:Y:S02]  /*241c0*/  ULDC.64 UR4, c[0x0][0xa20] ;  /* 0x0002880000047ab9 */ /* 0x000fe40000000a00 */
[----:B------:R-:W-:Y:S02]  /*241d0*/  ISETP.NE.U32.AND P2, PT, RZ, UR4, PT ;  /* 0x00000004ff007c0c */ /* 0x000fe4000bf45070 */
[----:B------:R1:W-:Y:S02]  /*241e0*/  STL [R1+0x3c], R2 ;  /* 0x00003c0201007387 */ /* 0x0003e40000100800 */
[----:B------:R-:W-:Y:S02]  /*241f0*/  ISETP.NE.AND.EX P2, PT, RZ, UR5, PT, P2 ;  /* 0x00000005ff007c0c */ /* 0x000fe4000bf45320 */
[----:B--2---:R1:W-:Y:S11]  /*24200*/  STL [R1+0x30], R12 ;  /* 0x0000300c01007387 */ /* 0x0043f60000100800 */
[----:B------:R-:W-:Y:S05]  /*24210*/  @!P2 BRA `(.L_x_2561) ;  /* 0x000000000010a947 */ /* 0x000fea0003800000 */
[----:B-1----:R-:W-:-:S04]  /*24220*/  IADD3 R2, P0, R15, UR4, RZ ;  /* 0x000000040f027c10 */ /* 0x002fc8000ff1e0ff */
[----:B------:R-:W-:-:S05]  /*24230*/  IADD3.X R3, R14, UR5, RZ, P0, !PT ;  /* 0x000000050e037c10 */ /* 0x000fca00087fe4ff */
[----:B------:R1:W5:Y:S01]  /*24240*/  LDG.E R9, desc[UR46][R2.64] ;  /* 0x0000002e02097981 */ /* 0x000362000c1e1900 */
[----:B------:R-:W-:Y:S05]  /*24250*/  BRA `(.L_x_2562) ;  /* 0x0000000000107947 */ /* 0x000fea0003800000 */
.L_x_2561:
[----:B------:R-:W-:Y:S05]  /*24260*/  @!P0 BRA `(.L_x_2562) ;  /* 0x00000000000c8947 */ /* 0x000fea0003800000 */
[----:B------:R-:W2:Y:S04]  /*24270*/  LDG.E R9, desc[UR46][R6.64] ;  /* 0x0000002e06097981 */ /* 0x000ea8000c1e1900 */
[----:B------:R-:W2:Y:S02]  /*24280*/  LDG.E R6, desc[UR46][R6.64+0x4] ;  /* 0x0000042e06067981 */ /* 0x000ea4000c1e1900 */
[----:B--2---:R-:W-:-:S07]  /*24290*/  IMAD.IADD R9, R6, 0x1, -R9 ;  /* 0x0000000106097824 */ /* 0x004fce00078e0a09 */
.L_x_2562:
[----:B-1----:R-:W2:Y:S01]  /*242a0*/  @P1 LDG.E R2, desc[UR46][R4.64] ;  /* 0x0000002e04021981 */ /* 0x002ea2000c1e1900 */
[----:B------:R-:W1:Y:S01]  /*242b0*/  LDC R3, c[0x0][0x448] ;  /* 0x00011200ff037b82 */ /* 0x000e620000000800 */
[----:B-----5:R-:W-:Y:S02]  /*242c0*/  IMAD.IADD R0, R9, 0x1, -R0 ;  /* 0x0000000109007824 */ /* 0x020fe400078e0a00 */
[----:B------:R3:W2:Y:S01]  /*242d0*/  @P1 LDG.E R4, desc[UR46][R4.64+0x4] ;  /* 0x0000042e04041981 */ /* 0x0006a2000c1e1900 */
[----:B-1----:R-:W-:-:S13]  /*242e0*/  ISETP.NE.AND P0, PT, R3, 0x1, PT ;  /* 0x000000010300780c */ /* 0x002fda0003f05270 */
[----:B---3--:R-:W1:Y:S01]  /*242f0*/  @P0 LDC R5, c[0x0][0x450] ;  /* 0x00011400ff050b82 */ /* 0x008e620000000800 */
[----:B------:R-:W-:-:S05]  /*24300*/  IMAD.MOV R9, RZ, RZ, -R0 ;  /* 0x000000ffff097224 */ /* 0x000fca00078e0a00 */
[----:B------:R-:W-:Y:S01]  /*24310*/  VIMNMX R9, RZ, R9, !PT ;  /* 0x00000009ff097248 */ /* 0x000fe20007fe0100 */
[----:B------:R-:W-:Y:S01]  /*24320*/  BSSY B0, `(.L_x_2563) ;  /* 0x0000135000007945 */ /* 0x000fe20003800000 */
[----:B--2---:R-:W-:Y:S02]  /*24330*/  @P1 IMAD.IADD R8, R4, 0x1, -R2 ;  /* 0x0000000104081824 */ /* 0x004fe400078e0a02 */
[----:B------:R-:W2:Y:S01]  /*24340*/  @P0 LDC R4, c[0x0][0x44c] ;  /* 0x00011300ff040b82 */ /* 0x000ea20000000800 */
[----:B------:R-:W-:-:S04]  /*24350*/  IMAD.SHL.U32 R2, R17, 0x80, RZ ;  /* 0x0000008011027824 */ /* 0x000fc800078e00ff */
[----:B------:R-:W-:-:S04]  /*24360*/  VIADD R2, R2, 0x7f ;  /* 0x0000007f02027836 */ /* 0x000fc80000000000 */
[----:B------:R-:W-:Y:S02]  /*24370*/  IMAD.MOV.U32 R3, RZ, RZ, R2 ;  /* 0x000000ffff037224 */ /* 0x000fe400078e0002 */
[----:B--2---:R-:W-:-:S04]  /*24380*/  @P0 IMAD.HI.U32 R4, R2, R4, RZ ;  /* 0x0000000402040227 */ /* 0x004fc800078e00ff */
[----:B------:R-:W-:Y:S01]  /*24390*/  IMAD.IADD R2, R0, 0x1, R8 ;  /* 0x0000000100027824 */ /* 0x000fe200078e0208 */
[----:B-1----:R-:W-:-:S03]  /*243a0*/  @P0 SHF.R.U32.HI R3, RZ, R5, R4 ;  /* 0x00000005ff030219 */ /* 0x002fc60000011604 */
[C---:B------:R-:W-:Y:S01]  /*243b0*/  VIADD R4, R2.reuse, 0x7f ;  /* 0x0000007f02047836 */ /* 0x040fe20000000000 */
[----:B------:R-:W-:-:S05]  /*243c0*/  IADD3 R21, R2, 0x80, -R13 ;  /* 0x0000008002157810 */ /* 0x000fca0007ffe80d */
[----:B------:R-:W-:Y:S01]  /*243d0*/  IMAD.IADD R2, R21, 0x1, R3 ;  /* 0x0000000115027824 */ /* 0x000fe200078e0203 */
[----:B------:R-:W-:-:S04]  /*243e0*/  SHF.R.S32.HI R3, RZ, 0x1f, R4 ;  /* 0x0000001fff037819 */ /* 0x000fc80000011404 */
[----:B------:R-:W-:Y:S02]  /*243f0*/  LEA.HI R20, R3, R4, RZ, 0x7 ;  /* 0x0000000403147211 */ /* 0x000fe400078f38ff */
[----:B------:R-:W-:-:S04]  /*24400*/  SHF.R.S32.HI R3, RZ, 0x1f, R2 ;  /* 0x0000001fff037819 */ /* 0x000fc80000011402 */
[----:B------:R-:W-:Y:S02]  /*24410*/  LEA.HI R2, R3, R2, RZ, 0x7 ;  /* 0x0000000203027211 */ /* 0x000fe400078f38ff */
[----:B------:R-:W-:Y:S02]  /*24420*/  SHF.R.S32.HI R20, RZ, 0x7, R20 ;  /* 0x00000007ff147819 */ /* 0x000fe40000011414 */
[----:B------:R-:W-:-:S04]  /*24430*/  SHF.R.S32.HI R2, RZ, 0x7, R2 ;  /* 0x00000007ff027819 */ /* 0x000fc80000011402 */
[----:B------:R-:W-:-:S04]  /*24440*/  VIMNMX R2, R20, R2, PT ;  /* 0x0000000214027248 */ /* 0x000fc80003fe0100 */
[----:B------:R-:W-:-:S04]  /*24450*/  LEA R2, R2, -R0, 0x7 ;  /* 0x8000000002027211 */ /* 0x000fc800078e38ff */
[----:B------:R-:W-:-:S04]  /*24460*/  VIMNMX R8, R2, R8, PT ;  /* 0x0000000802087248 */ /* 0x000fc80003fe0100 */
[----:B------:R-:W-:Y:S02]  /*24470*/  ISETP.GT.AND P0, PT, R8, R9, PT ;  /* 0x000000090800720c */ /* 0x000fe40003f04270 */
[----:B------:R-:W-:-:S11]  /*24480*/  SHF.R.U32.HI R9, RZ, 0x7, R9 ;  /* 0x00000007ff097819 */ /* 0x000fd60000011609 */
[----:B------:R-:W-:-:S05]  /*24490*/  @P0 VIADD R8, R8, 0x7f ;  /* 0x0000007f08080836 */ /* 0x000fca0000000000 */
[----:B------:R-:W-:Y:S01]  /*244a0*/  @P0 SHF.R.S32.HI R0, RZ, 0x1f, R8 ;  /* 0x0000001fff000819 */ /* 0x000fe20000011408 */
[----:B------:R-:W-:-:S03]  /*244b0*/  IMAD.MOV.U32 R6, RZ, RZ, R9 ;  /* 0x000000ffff067224 */ /* 0x000fc600078e0009 */
[----:B------:R-:W-:-:S04]  /*244c0*/  @P0 LEA.HI R8, R0, R8, RZ, 0x7 ;  /* 0x0000000800080211 */ /* 0x000fc800078f38ff */
[----:B------:R-:W-:-:S04]  /*244d0*/  @P0 SHF.R.S32.HI R6, RZ, 0x7, R8 ;  /* 0x00000007ff060819 */ /* 0x000fc80000011408 */
[----:B------:R-:W-:Y:S02]  /*244e0*/  ISETP.GT.AND P2, PT, R6, R9, PT ;  /* 0x000000090600720c */ /* 0x000fe40003f44270 */
[----:B------:R-:W-:-:S11]  /*244f0*/  PLOP3.LUT P0, PT, PT, PT, PT, 0x80, 0x0 ;  /* 0x000000000000781c */ /* 0x000fd60003f0f070 */
        /* <DEDUP_REMOVED lines=8> */
.L_x_2819:
[----:B--2---:R-:W-:Y:S02]  /*24580*/  ISETP.NE.AND P0, PT, R14, RZ, PT ;  /* 0x000000ff0e00720c */ /* 0x004fe40003f05270 */
[----:B------:R-:W-:-:S11]  /*24590*/  PLOP3.LUT P6, PT, PT, PT, PT, 0x8, 0x0 ;  /* 0x000000000000781c */ /* 0x000fd60003fce170 */
[----:B------:R-:W-:Y:S05]  /*245a0*/  @P0 BRA `(.L_x_2566) ;  /* 0x00000000000c0947 */ /* 0x000fea0003800000 */
[----:B------:R-:W-:-:S03]  /*245b0*/  UMOV UR4, 0xffffffff ;  /* 0xffffffff00047882 */ /* 0x000fc60000000000 */
[----:B------:R-:W-:Y:S05]  /*245c0*/  BRA.DIV UR4, `(.L_x_2567) ;  /* 0x000000a204247947 */ /* 0x000fea000b800000 */
[----:B------:R-:W-:-:S13]  /*245d0*/  ELECT P6, URZ, PT ;  /* 0x00000000003f782f */ /* 0x000fda00038c0000 */
.L_x_2566:
[----:B-1----:R-:W2:Y:S04]  /*245e0*/  LDL R2, [R1+0x70] ;  /* 0x0000700001027983 */ /* 0x002ea80000100800 */
[----:B------:R-:W3:Y:S01]  /*245f0*/  LDL R4, [R1+0x4] ;  /* 0x0000040001047983 */ /* 0x000ee20000100800 */
        /* <DEDUP_REMOVED lines=8> */
.L_x_2822:
[----:B------:R-:W-:Y:S05]  /*24680*/  BSYNC B1 ;  /* 0x0000000000017941 */ /* 0x000fea0003800000 */
.L_x_2568:
[----:B------:R-:W-:Y:S04]  /*24690*/  BSSY B1, `(.L_x_2570) ;  /* 0x0000072000017945 */ /* 0x000fe80003800000 */
[----:B------:R-:W-:Y:S05]  /*246a0*/  @!P6 BRA `(.L_x_2571) ;  /* 0x0000000400c0e947 */ /* 0x000fea0003800000 */
[----:B------:R-:W2:Y:S04]  /*246b0*/  LDL R4, [R1+0x4] ;  /* 0x0000040001047983 */ /* 0x000ea80000100800 */
        /* <DEDUP_REMOVED lines=11> */
.L_x_2823:
[----:B------:R-:W-:Y:S05]  /*24770*/  BSYNC B2 ;  /* 0x0000000000027941 */ /* 0x000fea0003800000 */
.L_x_2572:
        /* <DEDUP_REMOVED lines=9> */
.L_x_2575:
[----:B------:R-:W-:Y:S05]  /*24810*/  BSYNC B2 ;  /* 0x0000000000027941 */ /* 0x000fea0003800000 */
.L_x_2574:
[----:B------:R-:W2:Y:S04]  /*24820*/  LDL R4, [R1+0x4] ;  /* 0x0000040001047983 */ /* 0x000ea80000100800 */
[----:B------:R-:W2:Y:S01]  /*24830*/  LDL R2, [R1+0x1c] ;  /* 0x00001c0001027983 */ /* 0x000ea20000100800 */
[----:B------:R-:W-:Y:S01]  /*24840*/  IMAD.MOV.U32 R14, RZ, RZ, RZ ;  /* 0x000000ffff0e7224 */ /* 0x000fe200078e00ff */
[----:B------:R-:W-:Y:S01]  /*24850*/  LEA R3, R6, R10, 0x7 ;  /* 0x0000000a06037211 */ /* 0x000fe200078e38ff */
[----:B------:R-:W-:Y:S01]  /*24860*/  UIADD3 UR4, UP0, UR42, 0x570, URZ ;  /* 0x000005702a047890 */ /* 0x000fe2000ff1e03f */
[----:B------:R-:W-:Y:S01]  /*24870*/  PLOP3.LUT P0, PT, PT, PT, PT, 0x80, 0x0 ;  /* 0x000000000000781c */ /* 0x000fe20003f0f070 */
[----:B------:R-:W-:Y:S01]  /*24880*/  UMOV UR6, 0x0 ;  /* 0x0000000000067882 */ /* 0x000fe20000000000 */
[----:B------:R-:W-:Y:S01]  /*24890*/  R2UR UR10, R14 ;  /* 0x000000000e0a72ca */ /* 0x000fe200000e0000 */
[----:B------:R-:W-:Y:S01]  /*248a0*/  VIADD R3, R3, 0xffffff80 ;  /* 0xffffff8003037836 */ /* 0x000fe20000000000 */
[----:B------:R-:W-:Y:S01]  /*248b0*/  UIADD3.X UR5, URZ, UR43, URZ, UP0, !UPT ;  /* 0x0000002b3f057290 */ /* 0x000fe200087fe43f */
[----:B------:R-:W-:Y:S01]  /*248c0*/  UMOV UR7, 0x12f00000 ;  /* 0x12f0000000077882 */ /* 0x000fe20000000000 */
[----:B--2---:R-:W-:-:S02]  /*248d0*/  IMAD R7, R2, 0x8000, R4 ;  /* 0x0000800002077824 */ /* 0x004fc400078e0204 */
[----:B------:R-:W-:Y:S02]  /*248e0*/  VIADD R2, R5, 0x38890 ;  /* 0x0003889005027836 */ /* 0x000fe40000000000 */
[----:B------:R-:W-:-:S07]  /*248f0*/  VIADD R4, R7, 0x28400 ;  /* 0x0002840007047836 */ /* 0x000fce0000000000 */
.L_x_2576:
        /* <DEDUP_REMOVED lines=16> */
.L_x_2577:
        /* <DEDUP_REMOVED lines=13> */
.L_x_2824:
[----:B------:R-:W-:Y:S05]  /*24ad0*/  BSYNC B2 ;  /* 0x0000000000027941 */ /* 0x000fea0003800000 */
.L_x_2578:
        /* <DEDUP_REMOVED lines=11> */
.L_x_2581:
[----:B------:R-:W-:Y:S05]  /*24b90*/  BSYNC B2 ;  /* 0x0000000000027941 */ /* 0x000fea0003800000 */
.L_x_2580:
        /* <DEDUP_REMOVED lines=8> */
.L_x_2582:
        /* <DEDUP_REMOVED lines=15> */
.L_x_2583:
        /* <DEDUP_REMOVED lines=10> */
.L_x_2571:
[----:B------:R-:W-:Y:S05]  /*24db0*/  BSYNC B1 ;  /* 0x0000000000017941 */ /* 0x000fea0003800000 */
.L_x_2570:
[----:B------:R-:W3:Y:S04]  /*24dc0*/  LDL.LU R7, [R1+0x1c] ;  /* 0x00001c0001077983 */ /* 0x000ee80000300800 */
[----:B-12---:R-:W2:Y:S01]  /*24dd0*/  LDL.LU R5, [R1+0x28] ;  /* 0x0000280001057983 */ /* 0x006ea20000300800 */
[----:B------:R-:W-:Y:S01]  /*24de0*/  PLOP3.LUT P0, PT, PT, PT, PT, 0x8, 0x0 ;  /* 0x000000000000781c */ /* 0x000fe20003f0e170 */
[----:B---3--:R-:W-:Y:S02]  /*24df0*/  VIADD R2, R7, 0x1 ;  /* 0x0000000107027836 */ /* 0x008fe40000000000 */
        /* <DEDUP_REMOVED lines=9> */
.L_x_2598:
[----:B------:R-:W-:Y:S05]  /*24e90*/  YIELD ;  /* 0x0000000000007946 */ /* 0x000fea0003800000 */
[----:B------:R-:W-:Y:S04]  /*24ea0*/  BSSY B1, `(.L_x_2584) ;  /* 0x0000070000017945 */ /* 0x000fe80003800000 */
[----:B--2---:R-:W-:Y:S05]  /*24eb0*/  @!P6 BRA `(.L_x_2585) ;  /* 0x0000000400b8e947 */ /* 0x004fea0003800000 */
[----:B-1----:R-:W2:Y:S04]  /*24ec0*/  LDL R5, [R1+0x4] ;  /* 0x0000040001057983 */ /* 0x002ea80000100800 */
        /* <DEDUP_REMOVED lines=10> */
.L_x_2825:
[----:B------:R-:W-:Y:S05]  /*24f70*/  BSYNC B2 ;  /* 0x0000000000027941 */ /* 0x000fea0003800000 */
.L_x_2586:
        /* <DEDUP_REMOVED lines=9> */
.L_x_2589:
[----:B------:R-:W-:Y:S05]  /*25010*/  BSYNC B2 ;  /* 0x0000000000027941 */ /* 0x000fea0003800000 */
.L_x_2588:
        /* <DEDUP_REMOVED lines=10> */
[----:B------:R-:W-:Y:S01]  /*250c0*/  IADD3 R2, R6, 0x38890, RZ ;  /* 0x0003889006027810 */ /* 0x000fe20007ffe0ff */
[----:B------:R-:W-:-:S02]  /*250d0*/  IMAD R3, R7, 0x80, R10 ;  /* 0x0000008007037824 */ /* 0x000fc400078e020a */
[----:B------:R-:W-:-:S09]  /*250e0*/  VIADD R8, R4, 0x28400 ;  /* 0x0002840004087836 */ /* 0x000fd20000000000 */
.L_x_2590:
        /* <DEDUP_REMOVED lines=16> */
.L_x_2591:
        /* <DEDUP_REMOVED lines=13> */
.L_x_2826:
[----:B------:R-:W-:Y:S05]  /*252c0*/  BSYNC B2 ;  /* 0x0000000000027941 */ /* 0x000fea0003800000 */
.L_x_2592:
        /* <DEDUP_REMOVED lines=11> */
.L_x_2595:
[----:B------:R-:W-:Y:S05]  /*25380*/  BSYNC B2 ;  /* 0x0000000000027941 */ /* 0x000fea0003800000 */
.L_x_2594:
        /* <DEDUP_REMOVED lines=8> */
.L_x_2596:
        /* <DEDUP_REMOVED lines=15> */
.L_x_2597:
        /* <DEDUP_REMOVED lines=10> */
.L_x_2585:
[----:B------:R-:W-:Y:S05]  /*255a0*/  BSYNC B1 ;  /* 0x0000000000017941 */ /* 0x000fea0003800000 */
.L_x_2584:
[----:B-1----:R-:W2:Y:S04]  /*255b0*/  LDL.LU R2, [R1+0x1c] ;  /* 0x00001c0001027983 */ /* 0x002ea80000300800 */
[----:B------:R-:W3:Y:S01]  /*255c0*/  LDL.LU R5, [R1+0x28] ;  /* 0x0000280001057983 */ /* 0x000ee20000300800 */
[C---:B------:R-:W-:Y:S01]  /*255d0*/  ISETP.GT.AND P2, PT, R7.reuse, R9, PT ;  /* 0x000000090700720c */ /* 0x040fe20003f44270 */
[----:B------:R-:W-:Y:S01]  /*255e0*/  VIADD R7, R7, 0xffffffff ;  /* 0xffffffff07077836 */ /* 0x000fe20000000000 */
[----:B--2---:R-:W-:-:S04]  /*255f0*/  IADD3 R2, R2, 0x1, RZ ;  /* 0x0000000102027810 */ /* 0x004fc80007ffe0ff */
[----:B------:R-:W-:-:S04]  /*25600*/  ISETP.NE.AND P1, PT, R2, 0x2, PT ;  /* 0x000000020200780c */ /* 0x000fc80003f25270 */
[----:B------:R-:W-:Y:S02]  /*25610*/  SEL R3, RZ, 0x1, P1 ;  /* 0x00000001ff037807 */ /* 0x000fe40000800000 */
[----:B------:R-:W-:Y:S02]  /*25620*/  SEL R2, R2, RZ, P1 ;  /* 0x000000ff02027207 */ /* 0x000fe40000800000 */
[----:B---3--:R-:W-:-:S05]  /*25630*/  LOP3.LUT R5, R5, R3, RZ, 0x3c, !PT ;  /* 0x0000000305057212 */ /* 0x008fca00078e3cff */
[----:B------:R2:W-:Y:S04]  /*25640*/  STL [R1+0x28], R5 ;  /* 0x0000280501007387 */ /* 0x0005e80000100800 */
[----:B------:R2:W-:Y:S01]  /*25650*/  STL [R1+0x1c], R2 ;  /* 0x00001c0201007387 */ /* 0x0005e20000100800 */
[----:B------:R-:W-:Y:S05]  /*25660*/  @P2 BRA `(.L_x_2598) ;  /* 0xfffffff800082947 */ /* 0x000fea000383ffff */
.L_x_2564:
[----:B------:R-:W-:Y:S05]  /*25670*/  BSYNC B0 ;  /* 0x0000000000007941 */ /* 0x000fea0003800000 */
.L_x_2563:
[----:B------:R-:W3:Y:S01]  /*25680*/  LDC R0, c[0x0][0x448] ;  /* 0x00011200ff007b82 */ /* 0x000ee20000000800 */
[----:B------:R-:W-:Y:S07]  /*25690*/  @!P0 WARPSYNC.ALL ;  /* 0x0000000000008948 */ /* 0x000fee0003800000 */
[----:B------:R-:W-:Y:S01]  /*256a0*/  @!P0 BAR.SYNC.DEFER_BLOCKING 0xc, 0x180 ;  /* 0x0306000000008b1d */ /* 0x000fe20000010000 */
[----:B---3--:R-:W-:Y:S02]  /*256b0*/  ISETP.NE.AND P1, PT, R0, 0x1, PT ;  /* 0x000000010000780c */ /* 0x008fe40003f25270 */
[----:B------:R-:W-:-:S11]  /*256c0*/  LEA R0, R17, 0x7f, 0x7 ;  /* 0x0000007f11007811 */ /* 0x000fd600078e38ff */
[----:B-12---:R-:W1:Y:S08]  /*256d0*/  @P1 LDC R2, c[0x0][0x44c] ;  /* 0x00011300ff021b82 */ /* 0x006e700000000800 */
[----:B------:R-:W2:Y:S01]  /*256e0*/  @P1 LDC R3, c[0x0][0x450] ;  /* 0x00011400ff031b82 */ /* 0x000ea20000000800 */
[----:B-1----:R-:W-:-:S05]  /*256f0*/  @P1 IMAD.HI.U32 R2, R0, R2, RZ ;  /* 0x0000000200021227 */ /* 0x002fca00078e00ff */
[----:B--2---:R-:W-:-:S05]  /*25700*/  @P1 SHF.R.U32.HI R0, RZ, R3, R2 ;  /* 0x00000003ff001219 */ /* 0x004fca0000011602 */
[----:B------:R-:W-:-:S05]  /*25710*/  IMAD.IADD R0, R21, 0x1, R0 ;  /* 0x0000000115007824 */ /* 0x000fca00078e0200 */
[----:B------:R-:W-:-:S04]  /*25720*/  SHF.R.S32.HI R2, RZ, 0x1f, R0 ;  /* 0x0000001fff027819 */ /* 0x000fc80000011400 */
[----:B------:R-:W-:-:S04]  /*25730*/  LEA.HI R0, R2, R0, RZ, 0x7 ;  /* 0x0000000002007211 */ /* 0x000fc800078f38ff */
[----:B------:R-:W-:-:S04]  /*25740*/  SHF.R.S32.HI R0, RZ, 0x7, R0 ;  /* 0x00000007ff007819 */ /* 0x000fc80000011400 */
[----:B------:R-:W-:-:S04]  /*25750*/  VIMNMX R4, R20, R0, PT ;  /* 0x0000000014047248 */ /* 0x000fc80003fe0100 */
[----:B------:R-:W-:Y:S01]  /*25760*/  ISETP.GT.AND P0, PT, R4, RZ, PT ;  /* 0x000000ff0400720c */ /* 0x000fe20003f04270 */
        /* <DEDUP_REMOVED lines=19> */
.L_x_2599:
        /* <DEDUP_REMOVED lines=10> */
[----:B------:R-:W-:Y:S01]  /*25940*/  MOV R8, 0x70 ;  /* 0x0000007000087802 */ /* 0x000fe20000000f00 */
[----:B------:R-:W1:Y:S01]  /*25950*/  LDC.64 R2, c[0x4][R2] ;  /* 0x0100000002027b82 */ /* 0x000e620000000a00 */
[----:B------:R-:W-:Y:S02]  /*25960*/  IMAD.U32 R5, RZ, RZ, UR7 ;  /* 0x00000007ff057e24 */ /* 0x000fe4000f8e00ff */
[----:B------:R-:W-:Y:S02]  /*25970*/  IMAD.U32 R6, RZ, RZ, UR8 ;  /* 0x00000008ff067e24 */ /* 0x000fe4000f8e00ff */
[----:B------:R-:W-:-:S02]  /*25980*/  IMAD.U32 R7, RZ, RZ, UR9 ;  /* 0x00000009ff077e24 */ /* 0x000fc4000f8e00ff */
[----:B------:R-:W-:Y:S02]  /*25990*/  IMAD.U32 R10, RZ, RZ, UR4 ;  /* 0x00000004ff0a7e24 */ /* 0x000fe4000f8e00ff */
[----:B------:R-:W-:Y:S02]  /*259a0*/  IMAD.U32 R11, RZ, RZ, UR5 ;  /* 0x00000005ff0b7e24 */ /* 0x000fe4000f8e00ff */
[----:B------:R-:W-:Y:S02]  /*259b0*/  IMAD.MOV.U32 R12, RZ, RZ, 0x1 ;  /* 0x00000001ff0c7424 */ /* 0x000fe400078e00ff */
[----:B0-----:R-:W-:-:S07]  /*259c0*/  IMAD.MOV.U32 R13, RZ, RZ, RZ ;  /* 0x000000ffff0d7224 */ /* 0x001fce00078e00ff */
[----:B------:R-:W-:-:S07]  /*259d0*/  LEPC R20, `(.L_x_2602) ;  /* 0x000000001014794e */ /* 0x000fce0000000000 */
[----:B-1----:R-:W-:Y:S05]  /*259e0*/  CALL.ABS.NOINC R2 ;  /* 0x0000000002007343 */ /* 0x002fea0003c00000 */
.L_x_2602:
[----:B------:R-:W-:Y:S05]  /*259f0*/  BSYNC B6 ;  /* 0x0000000000067941 */ /* 0x000fea0003800000 */
.L_x_2601:
        /* <DEDUP_REMOVED lines=9> */
[----:B-1----:R-:W-:Y:S01]  /*25a90*/  MOV R2, 0x0 ;  /* 0x0000000000027802 */ /* 0x002fe20000000f00 */
        /* <DEDUP_REMOVED lines=15> */
.L_x_2604:
[----:B------:R-:W-:Y:S05]  /*25b90*/  BSYNC B6 ;  /* 0x0000000000067941 */ /* 0x000fea0003800000 */
.L_x_2603:
[----:B-1----:R-:W2:Y:S01]  /*25ba0*/  LDL R2, [R1+0x4] ;  /* 0x0000040001027983 */ /* 0x002ea20000100800 */
[----:B------:R-:W-:Y:S01]  /*25bb0*/  BSSY B6, `(.L_x_2605) ;  /* 0x0000015000067945 */ /* 0x000fe20003800000 */
[----:B--2---:R-:W-:-:S05]  /*25bc0*/  VIADD R0, R2, 0x400 ;  /* 0x0000040002007836 */ /* 0x004fca0000000000 */
[----:B------:R1:W-:Y:S01]  /*25bd0*/  STL [R1+0x8], R0 ;  /* 0x0000080001007387 */ /* 0x0003e20000100800 */
[----:B------:R-:W-:-:S13]  /*25be0*/  LOP3.LUT P0, RZ, R0, 0x3ff, RZ, 0xc0, !PT ;  /* 0x000003ff00ff7812 */ /* 0x000fda000780c0ff */
[----:B-1----:R-:W-:Y:S05]  /*25bf0*/  @!P0 BRA `(.L_x_2606) ;  /* 0x0000000000408947 */ /* 0x002fea0003800000 */
        /* <DEDUP_REMOVED lines=16> */
.L_x_2606:
[----:B------:R-:W-:Y:S05]  /*25d00*/  BSYNC B6 ;  /* 0x0000000000067941 */ /* 0x000fea0003800000 */
.L_x_2605:
        /* <DEDUP_REMOVED lines=20> */
.L_x_2608:
[----:B------:R-:W-:Y:S05]  /*25e50*/  BSYNC B6 ;  /* 0x0000000000067941 */ /* 0x000fea0003800000 */
.L_x_2607:
        /* <DEDUP_REMOVED lines=10> */
[----:B-1----:R-:W1:Y:S01]  /*25f00*/  LDC.64 R2, c[0x0][0x418] ;  /* 0x00010600ff027b82 */ /* 0x002e620000000a00 */
[----:B--2---:R-:W-:Y:S01]  /*25f10*/  SHF.R.S32.HI R10, RZ, 0x1f, R9 ;  /* 0x0000001fff0a7819 */ /* 0x004fe20000011409 */
[----:B------:R2:W-:Y:S01]  /*25f20*/  @P0 STL [R1+0x30], R9 ;  /* 0x0000300901000387 */ /* 0x0005e20000100800 */
[----:B-1----:R-:W-:Y:S01]  /*25f30*/  LOP3.LUT P0, RZ, R2, UR4, RZ, 0xfc, !PT ;  /* 0x0000000402ff7c12 */ /* 0x002fe2000f80fcff */
[----:B------:R-:W-:Y:S02]  /*25f40*/  UMOV UR4, 0xffffffff ;  /* 0xffffffff00047882 */ /* 0x000fe40000000000 */
[----:B------:R2:W-:Y:S01]  /*25f50*/  STL [R1+0x38], R10 ;  /* 0x0000380a01007387 */ /* 0x0005e20000100800 */
[----:B------:R-:W-:-:S04]  /*25f60*/  LOP3.LUT P0, RZ, R3, UR5, RZ, 0xfc, P0 ;  /* 0x0000000503ff7c12 */ /* 0x000fc8000800fcff */
[----:B------:R-:W-:Y:S01]  /*25f70*/  SEL R0, R9, RZ, !P0 ;  /* 0x000000ff09007207 */ /* 0x000fe20004000000 */
[----:B------:R-:W-:Y:S08]  /*25f80*/  BRA.DIV UR4, `(.L_x_2609) ;  /* 0x0000008a043c7947 */ /* 0x000ff0000b800000 */
[----:B------:R-:W1:Y:S02]  /*25f90*/  S2R R4, SR_TID.X ;  /* 0x0000000000047919 */ /* 0x000e640000002100 */
[----:B-1----:R-:W-:-:S04]  /*25fa0*/  SHF.R.U32.HI R4, RZ, 0x5, R4 ;  /* 0x00000005ff047819 */ /* 0x002fc80000011604 */
[----:B------:R-:W-:-:S05]  /*25fb0*/  LOP3.LUT R4, R4, 0x3, RZ, 0xc0, !PT ;  /* 0x0000000304047812 */ /* 0x000fca00078ec0ff */
[----:B------:R1:W3:Y:S02]  /*25fc0*/  SHFL.IDX PT, R14, R4, RZ, 0x1f ;  /* 0x00001fff040e7589 */ /* 0x0002e400000e0000 */
.L_x_2829:
[----:B-1----:R-:W4:Y:S01]  /*25fd0*/  LDL.LU R4, [R1+0x34] ;  /* 0x0000340001047983 */ /* 0x002f220000300800 */
[----:B------:R-:W-:Y:S02]  /*25fe0*/  PLOP3.LUT P1, PT, PT, PT, PT, 0x8, 0x0 ;  /* 0x000000000000781c */ /* 0x000fe40003f2e170 */
[----:B---3--:R-:W-:Y:S01]  /*25ff0*/  ISETP.NE.AND P0, PT, R14, RZ, PT ;  /* 0x000000ff0e00720c */ /* 0x008fe20003f05270 */
[----:B------:R1:W-:Y:S01]  /*26000*/  STL [R1], R0 ;  /* 0x0000000001007387 */ /* 0x0003e20000100800 */
[----:B----4-:R-:W-:-:S09]  /*26010*/  LOP3.LUT R4, R4, 0xfffffffe, RZ, 0xc0, !PT ;  /* 0xfffffffe04047812 */ /* 0x010fd200078ec0ff */
[----:B------:R-:W-:-:S05]  /*26020*/  @P1 LOP3.LUT R4, R4, 0x1, RZ, 0xfc, !PT ;  /* 0x0000000104041812 */ /* 0x000fca00078efcff */
[----:B------:R1:W-:Y:S01]  /*26030*/  STL [R1+0x34], R4 ;  /* 0x0000340401007387 */ /* 0x0003e20000100800 */
[----:B------:R-:W-:Y:S05]  /*26040*/  @P0 BRA `(.L_x_2610) ;  /* 0x0000000400a40947 */ /* 0x000fea0003800000 */
[----:B------:R-:W-:-:S03]  /*26050*/  UMOV UR4, 0xffffffff ;  /* 0xffffffff00047882 */ /* 0x000fc60000000000 */
[----:B------:R-:W-:Y:S05]  /*26060*/  BRA.DIV UR4, `(.L_x_2611) ;  /* 0x0000008a04387947 */ /* 0x000fea000b800000 */
[----:B------:R-:W-:-:S13]  /*26070*/  ELECT P6, URZ, PT ;  /* 0x00000000003f782f */ /* 0x000fda00038c0000 */
.L_x_2832:
        /* <DEDUP_REMOVED lines=23> */
[----:B------:R-:W3:Y:S04]  /*261f0*/  LDG.E R0, desc[UR46][R2.64] ;  /* 0x0000002e02007981 */ /* 0x000ee8000c1e1900 */
[----:B---3--:R1:W-:Y:S02]  /*26200*/  STL [R1], R0 ;  /* 0x0000000001007387 */ /* 0x0083e40000100800 */
.L_x_2612:
[----:B--2---:R-:W2:Y:S04]  /*26210*/  LDL R10, [R1+0x4] ;  /* 0x00000400010a7983 */ /* 0x004ea80000100800 */
[----:B-1----:R-:W2:Y:S04]  /*26220*/  LDL R0, [R1+0x14] ;  /* 0x0000140001007983 */ /* 0x002ea80000100800 */
[----:B------:R-:W3:Y:S01]  /*26230*/  LDL R2, [R1+0x24] ;  /* 0x0000240001027983 */ /* 0x000ee20000100800 */
[----:B------:R-:W1:Y:S02]  /*26240*/  S2R R9, SR_TID.X ;  /* 0x0000000000097919 */ /* 0x000e640000002100 */
[----:B-1----:R-:W-:-:S04]  /*26250*/  LOP3.LUT R9, R9, 0x7f, RZ, 0xc0, !PT ;  /* 0x0000007f09097812 */ /* 0x002fc800078ec0ff */
[----:B------:R-:W-:Y:S01]  /*26260*/  ISETP.NE.AND P1, PT, R9, RZ, PT ;  /* 0x000000ff0900720c */ /* 0x000fe20003f25270 */
[----:B--2---:R-:W-:Y:S01]  /*26270*/  IMAD R0, R0, 0x8, R10 ;  /* 0x0000000800007824 */ /* 0x004fe200078e020a */
[----:B---3--:R-:W-:-:S04]  /*26280*/  SHF.L.U32 R3, R2, 0x1f, RZ ;  /* 0x0000001f02037819 */ /* 0x008fc800000006ff */
[----:B------:R-:W1:Y:S02]  /*26290*/  SYNCS.PHASECHK.TRANS64.TRYWAIT P0, [R0+URZ+0x38880], R3 ;  /* 0x03888003000075a7 */ /* 0x000e64000800017f */
[----:B-1----:R-:W-:Y:S05]  /*262a0*/  @!P0 BRA `(.L_x_2613) ;  /* 0x0000008400c88947 */ /* 0x002fea0003800000 */
.L_x_2833:
        /* <DEDUP_REMOVED lines=8> */
.L_x_2614:
        /* <DEDUP_REMOVED lines=13> */
[----:B--2---:R-:W-:Y:S01]  /*26400*/  IMAD R2, R2, 0x8000, R7 ;  /* 0x0000800002027824 */ /* 0x004fe200078e0207 */
[----:B---3--:R-:W-:-:S04]  /*26410*/  LEA R4, R4, R6, 0x7 ;  /* 0x0000000604047211 */ /* 0x008fc800078e38ff */
[----:B------:R-:W-:Y:S02]  /*26420*/  R2UR UR14, R2 ;  /* 0x00000000020e72ca */ /* 0x000fe400000e0000 */
[----:B----4-:R-:W-:Y:S02]  /*26430*/  R2UR UR13, R5 ;  /* 0x00000000050d72ca */ /* 0x010fe400000e0000 */
[----:B------:R-:W-:-:S09]  /*26440*/  R2UR UR11, R4 ;  /* 0x00000000040b72ca */ /* 0x000fd200000e0000 */
        /* <DEDUP_REMOVED lines=8> */
.L_x_2834:
        /* <DEDUP_REMOVED lines=8> */
.L_x_2616:
[----:B------:R-:W3:Y:S04]  /*26550*/  LDL R5, [R1] ;  /* 0x0000000001057983 */ /* 0x000ee80000100800 */
        /* <DEDUP_REMOVED lines=15> */
[----:B---3--:R-:W-:Y:S02]  /*26650*/  R2UR UR13, R5 ;  /* 0x00000000050d72ca */ /* 0x008fe400000e0000 */
[----:B--2---:R-:W-:-:S04]  /*26660*/  LOP3.LUT R3, R3, 0xfffffffe, RZ, 0xc0, !PT ;  /* 0xfffffffe03037812 */ /* 0x004fc800078ec0ff */
[----:B------:R-:W-:-:S07]  /*26670*/  @P0 LOP3.LUT R3, R3, 0x1, RZ, 0xfc, !PT ;  /* 0x0000000103030812 */ /* 0x000fce00078efcff */
[----:B------:R1:W-:Y:S01]  /*26680*/  UTMALDG.4D [UR8], [UR4], desc[UR6] ;  /* 0x00000608040075b4 */ /* 0x0003e20008019000 */
[----:B------:R3:W-:Y:S01]  /*26690*/  STL [R1+0x34], R3 ;  /* 0x0000340301007387 */ /* 0x0007e20000100800 */
[----:B-1----:R-:W-:Y:S01]  /*266a0*/  UMOV UR8, UR14 ;  /* 0x0000000e00087c82 */ /* 0x002fe20008000000 */
[----:B------:R-:W-:Y:S02]  /*266b0*/  UMOV UR10, UR15 ;  /* 0x0000000f000a7c82 */ /* 0x000fe40008000000 */
[----:B------:R3:W-:Y:S01]  /*266c0*/  UTMALDG.4D [UR8], [UR4], desc[UR6] ;  /* 0x00000608040075b4 */ /* 0x0007e20008019000 */
[----:B------:R-:W-:Y:S02]  /*266d0*/  NOP ;  /* 0x0000000000007918 */ /* 0x000fe40000000000 */
.L_x_2610:
[----:B------:R-:W4:Y:S04]  /*266e0*/  LDL R2, [R1+0x4] ;  /* 0x0000040001027983 */ /* 0x000f280000100800 */
[----:B---3--:R-:W3:Y:S04]  /*266f0*/  LDL.LU R3, [R1+0x58] ;  /* 0x0000580001037983 */ /* 0x008ee80000300800 */
[----:B------:R-:W5:Y:S04]  /*26700*/  LDL.LU R5, [R1+0x18] ;  /* 0x0000180001057983 */ /* 0x000f680000300800 */
[----:B-1----:R-:W2:Y:S01]  /*26710*/  LDL.LU R4, [R1+0x68] ;  /* 0x0000680001047983 */ /* 0x002ea20000300800 */
[----:B------:R-:W-:Y:S05]  /*26720*/  WARPSYNC.ALL ;  /* 0x0000000000007948 */ /* 0x000fea0003800000 */
[----:B------:R-:W-:Y:S01]  /*26730*/  ULDC.64 UR4, c[0x0][0x298] ;  /* 0x0000a60000047ab9 */ /* 0x000fe20000000a00 */
[----:B------:R-:W-:Y:S01]  /*26740*/  ULDC.64 UR6, c[0x0][0xa00] ;  /* 0x0002800000067ab9 */ /* 0x000fe20000000a00 */
[----:B------:R-:W-:Y:S01]  /*26750*/  BSSY B6, `(.L_x_2617) ;  /* 0x0000024000067945 */ /* 0x000fe20003800000 */
[----:B------:R-:W-:Y:S01]  /*26760*/  BAR.SYNC.DEFER_BLOCKING 0x8, 0x180 ;  /* 0x0206000000007b1d */ /* 0x000fe20000010000 */
[----:B------:R-:W-:-:S04]  /*26770*/  ISETP.NE.U32.AND P0, PT, RZ, UR6, PT ;  /* 0x00000006ff007c0c */ /* 0x000fc8000bf05070 */
[----:B------:R-:W-:Y:S01]  /*26780*/  ISETP.NE.AND.EX P0, PT, RZ, UR7, PT, P0 ;  /* 0x00000007ff007c0c */ /* 0x000fe2000bf05300 */
[----:B----4-:R-:W-:Y:S01]  /*26790*/  VIADD R2, R2, 0x20400 ;  /* 0x0002040002027836 */ /* 0x010fe20000000000 */
[----:B---3--:R-:W-:-:S04]  /*267a0*/  SHF.R.S32.HI R0, RZ, 0x1f, R3 ;  /* 0x0000001fff007819 */ /* 0x008fc80000011403 */
[----:B------:R-:W-:Y:S02]  /*267b0*/  LOP3.LUT P1, RZ, R2, 0x3ff, RZ, 0xc0, !PT ;  /* 0x000003ff02ff7812 */ /* 0x000fe4000782c0ff */
[----:B-----5:R-:W-:Y:S01]  /*267c0*/  SEL R5, R5, RZ, !P0 ;  /* 0x000000ff05057207 */ /* 0x020fe20004000000 */
[----:B------:R-:W-:Y:S01]  /*267d0*/  IMAD R0, R0, UR4, RZ ;  /* 0x0000000400007c24 */ /* 0x000fe2000f8e02ff */
[----:B--2---:R-:W-:-:S03]  /*267e0*/  SEL R4, R4, RZ, !P0 ;  /* 0x000000ff04047207 */ /* 0x004fc60004000000 */
[C---:B------:R-:W-:Y:S02]  /*267f0*/  IMAD R0, R3.reuse, UR5, R0 ;  /* 0x0000000503007c24 */ /* 0x040fe4000f8e0200 */
[----:B------:R-:W-:-:S05]  /*26800*/  IMAD.WIDE.U32 R2, R3, UR4, RZ ;  /* 0x0000000403027c25 */ /* 0x000fca000f8e00ff */
[----:B------:R1:W-:Y:S04]  /*26810*/  STL.64 [R1+0x60], R2 ;  /* 0x0000600201007387 */ /* 0x0003e80000100a00 */
[----:B------:R2:W-:Y:S04]  /*26820*/  STL [R1+0x18], R5 ;  /* 0x0000180501007387 */ /* 0x0005e80000100800 */
[----:B------:R2:W-:Y:S01]  /*26830*/  STL [R1+0x68], R4 ;  /* 0x0000680401007387 */ /* 0x0005e20000100800 */
[----:B-1----:R-:W-:Y:S01]  /*26840*/  IMAD.IADD R2, R3, 0x1, R0 ;  /* 0x0000000103027824 */ /* 0x002fe200078e0200 */
        /* <DEDUP_REMOVED lines=20> */
.L_x_2618:
[----:B------:R-:W-:Y:S05]  /*26990*/  BSYNC B6 ;  /* 0x0000000000067941 */ /* 0x000fea0003800000 */
.L_x_2617:
[----:B--2---:R-:W2:Y:S01]  /*269a0*/  LDL.LU R5, [R1+0x20] ;  /* 0x0000200001057983 */ /* 0x004ea20000300800 */
[----:B------:R-:W-:Y:S01]  /*269b0*/  ULDC.64 UR4, c[0x0][0x2d8] ;  /* 0x0000b60000047ab9 */ /* 0x000fe20000000a00 */
[----:B------:R-:W1:Y:S01]  /*269c0*/  LDC R8, c[0x0][0x448] ;  /* 0x00011200ff087b82 */ /* 0x000e620000000800 */
[----:B------:R-:W-:Y:S01]  /*269d0*/  ULDC.64 UR6, c[0x0][0x280] ;  /* 0x0000a00000067ab9 */ /* 0x000fe20000000a00 */
[----:B------:R-:W2:Y:S04]  /*269e0*/  LDL.LU.64 R2, [R1+0x60] ;  /* 0x0000600001027983 */ /* 0x000ea80000300a00 */
[----:B------:R-:W3:Y:S04]  /*269f0*/  LDL.LU R0, [R1+0x58] ;  /* 0x0000580001007983 */ /* 0x000ee80000300800 */
[----:B------:R-:W4:Y:S04]  /*26a00*/  LDL.LU R6, [R1+0x68] ;  /* 0x0000680001067983 */ /* 0x000f280000300800 */
[----:B------:R-:W4:Y:S01]  /*26a10*/  LDL.LU R4, [R1+0x18] ;  /* 0x0000180001047983 */ /* 0x000f220000300800 */
[----:B------:R-:W0:Y:S01]  /*26a20*/  S2R R9, SR_TID.X ;  /* 0x0000000000097919 */ /* 0x000e220000002100 */
[----:B-1----:R-:W-:Y:S01]  /*26a30*/  ISETP.NE.AND P0, PT, R8, 0x1, PT ;  /* 0x000000010800780c */ /* 0x002fe20003f05270 */
[----:B0-----:R-:W-:-:S05]  /*26a40*/  IMAD.SHL.U32 R9, R9, 0x10, RZ ;  /* 0x0000001009097824 */ /* 0x001fca00078e00ff */
[----:B------:R-:W-:-:S04]  /*26a50*/  LOP3.LUT R9, R9, 0x70, RZ, 0xc0, !PT ;  /* 0x0000007009097812 */ /* 0x000fc800078ec0ff */
[----:B------:R-:W-:Y:S01]  /*26a60*/  LOP3.LUT R9, R9, 0x80, RZ, 0xfc, !PT ;  /* 0x0000008009097812 */ /* 0x000fe200078efcff */
[----:B--2---:R-:W-:Y:S02]  /*26a70*/  IMAD.MOV.U32 R3, RZ, RZ, R5 ;  /* 0x000000ffff037224 */ /* 0x004fe400078e0005 */
        /* <DEDUP_REMOVED lines=10> */
[----:B------:R-:W-:Y:S01]  /*26b20*/  ULDC.64 UR4, c[0x0][0x2d0] ;  /* 0x0000b40000047ab9 */ /* 0x000fe20000000a00 */
[----:B------:R-:W2:Y:S02]  /*26b30*/  S2R R4, SR_TID.X ;  /* 0x0000000000047919 */ /* 0x000ea40000002100 */
[----:B------:R-:W-:Y:S01]  /*26b40*/  IMAD.IADD R3, R3, 0x1, R0 ;  /* 0x0000000103037824 */ /* 0x000fe200078e0200 */
[----:B0-----:R-:W-:-:S04]  /*26b50*/  LOP3.LUT R5, R5, 0x7f, RZ, 0xc0, !PT ;  /* 0x0000007f05057812 */ /* 0x001fc800078ec0ff */
[----:B------:R-:W-:Y:S01]  /*26b60*/  SHF.R.U32.HI R5, RZ, 0x3, R5 ;  /* 0x00000003ff057819 */ /* 0x000fe20000011605 */
[----:B--2---:R-:W-:-:S05]  /*26b70*/  IMAD.SHL.U32 R4, R4, 0x10, RZ ;  /* 0x0000001004047824 */ /* 0x004fca00078e00ff */
[----:B------:R-:W-:Y:S02]  /*26b80*/  LOP3.LUT R4, R5, 0x70, R4, 0xf8, !PT ;  /* 0x0000007005047812 */ /* 0x000fe400078ef804 */
[----:B------:R-:W0:Y:S03]  /*26b90*/  @P0 LDC R5, c[0x0][0x44c] ;  /* 0x00011300ff050b82 */ /* 0x000e260000000800 */
[----:B------:R-:W-:-:S04]  /*26ba0*/  IMAD R4, R17, 0x80, R4 ;  /* 0x0000008011047824 */ /* 0x000fc800078e0204 */
        /* <DEDUP_REMOVED lines=9> */
[----:B------:R-:W-:Y:S01]  /*26c40*/  ULDC.64 UR4, c[0x0][0x2c8] ;  /* 0x0000b20000047ab9 */ /* 0x000fe20000000a00 */
[----:B------:R-:W0:Y:S03]  /*26c50*/  S2R R5, SR_TID.X ;  /* 0x0000000000057919 */ /* 0x000e260000002100 */
[----:B------:R-:W-:Y:S02]  /*26c60*/  IADD3 R3, R3, R0, RZ ;  /* 0x0000000003037210 */ /* 0x000fe40007ffe0ff */
[----:B------:R-:W-:Y:S01]  /*26c70*/  SHF.R.S32.HI R0, RZ, 0x1f, R4 ;  /* 0x0000001fff007819 */ /* 0x000fe20000011404 */
[----:B------:R-:W-:-:S04]  /*26c80*/  IMAD.WIDE.U32 R6, R4, UR4, R2 ;  /* 0x0000000404067c25 */ /* 0x000fc8000f8e0002 */
[----:B------:R-:W-:Y:S01]  /*26c90*/  IMAD R0, R0, UR4, RZ ;  /* 0x0000000400007c24 */ /* 0x000fe2000f8e02ff */
[----:B------:R-:W-:Y:S02]  /*26ca0*/  ULDC UR4, c[0x0][0x2b8] ;  /* 0x0000ae0000047ab9 */ /* 0x000fe40000000800 */
[----:B------:R-:W-:Y:S01]  /*26cb0*/  ISETP.GE.AND P1, PT, R9, UR4, PT ;  /* 0x0000000409007c0c */ /* 0x000fe2000bf26270 */
[----:B------:R-:W-:Y:S01]  /*26cc0*/  IMAD R2, R4, UR5, R0 ;  /* 0x0000000504027c24 */ /* 0x000fe2000f8e0200 */
[----:B------:R1:W5:Y:S01]  /*26cd0*/  LDL R9, [R1+0x50] ;  /* 0x0000500001097983 */ /* 0x0003620000100800 */
[----:B------:R-:W-:Y:S01]  /*26ce0*/  IADD3 R3, P2, R6, UR6, RZ ;  /* 0x0000000606037c10 */ /* 0x000fe2000ff5e0ff */
[----:B0-----:R-:W-:-:S05]  /*26cf0*/  IMAD.SHL.U32 R10, R5, 0x10, RZ ;  /* 0x00000010050a7824 */ /* 0x001fca00078e00ff */
[----:B------:R-:W-:-:S04]  /*26d00*/  LOP3.LUT R10, R10, 0x70, RZ, 0xc0, !PT ;  /* 0x000000700a0a7812 */ /* 0x000fc800078ec0ff */
[----:B------:R-:W-:Y:S01]  /*26d10*/  ISETP.GE.AND P0, PT, R10, UR4, PT ;  /* 0x000000040a007c0c */ /* 0x000fe2000bf06270 */
[----:B------:R-:W-:Y:S01]  /*26d20*/  UMOV UR4, 0xffffffff ;  /* 0xffffffff00047882 */ /* 0x000fe20000000000 */
[----:B------:R-:W-:Y:S02]  /*26d30*/  IADD3.X R2, R7, UR7, R2, P2, !PT ;  /* 0x0000000707027c10 */ /* 0x000fe400097fe402 */
[----:B-1----:R-:W-:Y:S09]  /*26d40*/  BRA.DIV UR4, `(.L_x_2619) ;  /* 0x0000007e04487947 */ /* 0x002ff2000b800000 */
[----:B------:R-:W0:Y:S02]  /*26d50*/  S2R R5, SR_TID.X ;  /* 0x0000000000057919 */ /* 0x000e240000002100 */
[----:B0-----:R-:W-:-:S04]  /*26d60*/  LOP3.LUT R5, R5, 0x7f, RZ, 0xc0, !PT ;  /* 0x0000007f05057812 */ /* 0x001fc800078ec0ff */
[----:B------:R-:W-:Y:S02]  /*26d70*/  SHF.R.U32.HI R6, RZ, 0x3, R5 ;  /* 0x00000003ff067819 */ /* 0x000fe40000011605 */
[----:B------:R-:W2:Y:S03]  /*26d80*/  LDL.LU R5, [R1+0x5c] ;  /* 0x00005c0001057983 */ /* 0x000ea60000300800 */
[----:B------:R-:W-:Y:S01]  /*26d90*/  IMAD R17, R17, 0x80, R6 ;  /* 0x0000008011117824 */ /* 0x000fe200078e0206 */
[----:B------:R-:W-:Y:S03]  /*26da0*/  SHFL.IDX PT, R7, R2, 0x1, 0x181f ;  /* 0x00381f0002077f89 */ /* 0x000fe600000e0000 */
[----:B------:R-:W-:Y:S01]  /*26db0*/  VIADD R4, R17, 0x10 ;  /* 0x0000001011047836 */ /* 0x000fe20000000000 */
[----:B------:R-:W-:Y:S01]  /*26dc0*/  SHFL.IDX PT, R6, R3, 0x1, 0x181f ;  /* 0x00381f0003067f89 */ /* 0x000fe200000e0000 */
[----:B--2---:R-:W-:-:S03]  /*26dd0*/  IMAD R0, R5, R8, RZ ;  /* 0x0000000805007224 */ /* 0x004fc600078e02ff */
[----:B------:R-:W0:Y:S02]  /*26de0*/  SHFL.IDX PT, R5, R3, RZ, 0x181f ;  /* 0x00181fff03057589 */ /* 0x000e2400000e0000 */
[-C--:B------:R-:W-:Y:S02]  /*26df0*/  ISETP.GE.AND P2, PT, R4, R0.reuse, PT ;  /* 0x000000000400720c */ /* 0x080fe40003f46270 */
[----:B------:R-:W1:Y:S01]  /*26e00*/  SHFL.IDX PT, R4, R2, RZ, 0x181f ;  /* 0x00181fff02047589 */ /* 0x000e6200000e0000 */
[----:B------:R-:W-:-:S13]  /*26e10*/  ISETP.GE.AND P4, PT, R17, R0, PT ;  /* 0x000000001100720c */ /* 0x000fda0003f86270 */
[----:B0-----:R-:W-:-:S05]  /*26e20*/  @!P4 IADD3 R5, P3, R10, R5, RZ ;  /* 0x000000050a05c210 */ /* 0x001fca0007f7e0ff */
[----:B-1----:R-:W-:-:S05]  /*26e30*/  @!P4 IMAD.X R4, RZ, RZ, R4, P3 ;  /* 0x000000ffff04c224 */ /* 0x002fca00018e0604 */
[----:B------:R-:W-:-:S04]  /*26e40*/  @!P4 LOP3.LUT R5, R5, R4, RZ, 0x3c, !PT ;  /* 0x000000040505c212 */ /* 0x000fc800078e3cff */
[----:B------:R-:W-:-:S04]  /*26e50*/  @!P4 LOP3.LUT R4, R5, R4, RZ, 0x3c, !PT ;  /* 0x000000040504c212 */ /* 0x000fc800078e3cff */
[----:B------:R-:W-:-:S05]  /*26e60*/  @!P4 LOP3.LUT R5, R5, R4, RZ, 0x3c, !PT ;  /* 0x000000040505c212 */ /* 0x000fca00078e3cff */
[----:B-----5:R-:W-:Y:S04]  /*26e70*/  @!P4 LDGSTS.E.BYPASS.LTC128B.128 [R9+0x20400], desc[UR46][R4.64], !P0 ;  /* 0x204000000409cfae */ /* 0x020fe8000c101d6e */
[----:B------:R0:W-:Y:S02]  /*26e80*/  @!P4 LDGSTS.E.BYPASS.LTC128B.128 [R9+0x24400], desc[UR46][R4.64+0x80], !P1 ;  /* 0x244000800409cfae */ /* 0x0001e4000c901d6e */
[----:B0-----:R-:W-:Y:S02]  /*26e90*/  @!P2 IADD3 R5, P3, R10, R6, RZ ;  /* 0x000000060a05a210 */ /* 0x001fe40007f7e0ff */
[----:B------:R-:W-:Y:S03]  /*26ea0*/  SHFL.IDX PT, R6, R2, 0x2, 0x181f ;  /* 0x00581f0002067f89 */ /* 0x000fe600000e0000 */
[----:B------:R-:W-:-:S05]  /*26eb0*/  @!P2 IMAD.X R4, RZ, RZ, R7, P3 ;  /* 0x000000ffff04a224 */ /* 0x000fca00018e0607 */
[----:B------:R-:W-:-:S04]  /*26ec0*/  @!P2 LOP3.LUT R5, R5, R4, RZ, 0x3c, !PT ;  /* 0x000000040505a212 */ /* 0x000fc800078e3cff */
[----:B------:R-:W-:-:S04]  /*26ed0*/  @!P2 LOP3.LUT R4, R5, R4, RZ, 0x3c, !PT ;  /* 0x000000040504a212 */ /* 0x000fc800078e3cff */
[----:B------:R-:W-:-:S05]  /*26ee0*/  @!P2 LOP3.LUT R5, R5, R4, RZ, 0x3c, !PT ;  /* 0x000000040505a212 */ /* 0x000fca00078e3cff */
[----:B------:R-:W-:Y:S04]  /*26ef0*/  @!P2 LDGSTS.E.BYPASS.LTC128B.128 [R9+0x20c00], desc[UR46][R4.64], !P0 ;  /* 0x20c000000409afae */ /* 0x000fe8000c101d6e */
[----:B------:R0:W-:Y:S02]  /*26f00*/  @!P2 LDGSTS.E.BYPASS.LTC128B.128 [R9+0x24c00], desc[UR46][R4.64+0x80], !P1 ;  /* 0x24c000800409afae */ /* 0x0001e4000c901d6e */
[----:B0-----:R-:W-:-:S05]  /*26f10*/  VIADD R4, R17, 0x20 ;  /* 0x0000002011047836 */ /* 0x001fca0000000000 */
[----:B------:R-:W-:Y:S02]  /*26f20*/  ISETP.GE.AND P2, PT, R4, R0, PT ;  /* 0x000000000400720c */ /* 0x000fe40003f46270 */
[----:B------:R-:W0:Y:S11]  /*26f30*/  SHFL.IDX PT, R4, R3, 0x2, 0x181f ;  /* 0x00581f0003047f89 */ /* 0x000e3600000e0000 */
[----:B0-----:R-:W-:-:S05]  /*26f40*/  @!P2 IADD3 R5, P3, R10, R4, RZ ;  /* 0x000000040a05a210 */ /* 0x001fca0007f7e0ff */
[----:B------:R-:W-:Y:S02]  /*26f50*/  @!P2 IMAD.X R4, RZ, RZ, R6, P3 ;  /* 0x000000ffff04a224 */ /* 0x000fe400018e0606 */
[----:B------:R-:W-:Y:S03]  /*26f60*/  SHFL.IDX PT, R6, R2, 0x3, 0x181f ;  /* 0x00781f0002067f89 */ /* 0x000fe600000e0000 */
        /* <DEDUP_REMOVED lines=8> */
[----:B0-----:R-:W-:-:S04]  /*26ff0*/  @!P2 IADD3 R5, P3, R10, R4, RZ ;  /* 0x000000040a05a210 */ /* 0x001fc80007f7e0ff */
[----:B------:R-:W-:Y:S02]  /*27000*/  @!P2 IADD3.X R4, RZ, R6, RZ, P3, !PT ;  /* 0x00000006ff04a210 */ /* 0x000fe40001ffe4ff */
[----:B------:R-:W-:Y:S02]  /*27010*/  SHFL.IDX PT, R6, R2, 0x4, 0x181f ;  /* 0x00981f0002067f89 */ /* 0x000fe400000e0000 */
        /* <DEDUP_REMOVED lines=29> */
[----:B------:R-:W0:Y:S04]  /*271f0*/  SHFL.IDX PT, R4, R3, 0x6, 0x181f ;  /* 0x00d81f0003047f89 */ /* 0x000e2800000e0000 */
[----:B------:R-:W1:Y:S07]  /*27200*/  SHFL.IDX PT, R3, R3, 0x7, 0x181f ;  /* 0x00f81f0003037f89 */ /* 0x000e6e00000e0000 */
[----:B0-----:R-:W-:-:S05]  /*27210*/  @!P2 IADD3 R5, P3, R10, R4, RZ ;  /* 0x000000040a05a210 */ /* 0x001fca0007f7e0ff */
[----:B------:R-:W-:-:S05]  /*27220*/  @!P2 IMAD.X R4, RZ, RZ, R6, P3 ;  /* 0x000000ffff04a224 */ /* 0x000fca00018e0606 */
[----:B------:R-:W-:-:S04]  /*27230*/  @!P2 LOP3.LUT R5, R5, R4, RZ, 0x3c, !PT ;  /* 0x000000040505a212 */ /* 0x000fc800078e3cff */
[----:B------:R-:W-:-:S04]  /*27240*/  @!P2 LOP3.LUT R4, R5, R4, RZ, 0x3c, !PT ;  /* 0x000000040504a212 */ /* 0x000fc800078e3cff */
[----:B------:R-:W-:-:S05]  /*27250*/  @!P2 LOP3.LUT R5, R5, R4, RZ, 0x3c, !PT ;  /* 0x000000040505a212 */ /* 0x000fca00078e3cff */
[----:B------:R-:W-:Y:S04]  /*27260*/  @!P2 LDGSTS.E.BYPASS.LTC128B.128 [R9+0x23400], desc[UR46][R4.64], !P0 ;  /* 0x234000000409afae */ /* 0x000fe8000c101d6e */
[----:B------:R0:W-:Y:S04]  /*27270*/  @!P2 LDGSTS.E.BYPASS.LTC128B.128 [R9+0x27400], desc[UR46][R4.64+0x80], !P1 ;  /* 0x274000800409afae */ /* 0x0001e8000c901d6e */
[----:B01----:R0:W2:Y:S02]  /*27280*/  SHFL.IDX PT, R4, R2, 0x7, 0x181f ;  /* 0x00f81f0002047f89 */ /* 0x0030a400000e0000 */
.L_x_2851:
        /* <DEDUP_REMOVED lines=11> */
.L_x_2621:
[----:B------:R-:W-:Y:S05]  /*27340*/  BSYNC B0 ;  /* 0x0000000000007941 */ /* 0x000fea0003800000 */
.L_x_2620:
[----:B-1----:R1:W5:Y:S01]  /*27350*/  LDL R9, [R1+0x4] ;  /* 0x0000040001097983 */ /* 0x0023620000100800 */
[----:B------:R-:W-:Y:S01]  /*27360*/  PLOP3.LUT P0, PT, PT, PT, PT, 0x80, 0x0 ;  /* 0x000000000000781c */ /* 0x000fe20003f0f070 */
[----:B------:R-:W-:-:S12]  /*27370*/  NOP ;  /* 0x0000000000007918 */ /* 0x000fd80000000000 */
.L_x_2622:
[----:B0-----:R-:W3:Y:S01]  /*27380*/  LDL R2, [R1+0x4] ;  /* 0x0000040001027983 */ /* 0x001ee20000100800 */
[----:B------:R-:W-:Y:S02]  /*27390*/  PLOP3.LUT P1, PT, P1, P0, PT, 0xa2, 0x0 ;  /* 0x000000000000781c */ /* 0x000fe40000f21472 */
[----:B---3--:R-:W-:-:S08]  /*273a0*/  @P0 R2UR P1, UR4, R2 ;  /* 0x00000000020402ca */ /* 0x008fd00000020000 */
[----:B------:R-:W-:-:S05]  /*273b0*/  @P0 PLOP3.LUT P0, PT, P1, PT, PT, 0x80, 0x0 ;  /* 0x000000000000081c */ /* 0x000fca0000f0f070 */
[----:B------:R-:W-:Y:S01]  /*273c0*/  @!P1 SYNCS.ARRIVE.TRANS64.RED.A0T1 RZ, [UR4+0x38800], RZ ;  /* 0x038800ffffff99a7 */ /* 0x000fe20008200404 */
[----:B------:R-:W-:Y:S07]  /*273d0*/  @!P1 ARRIVES.LDGSTSBAR.64.TRANSCNT [UR4+0x38800] ;  /* 0x03880000ff0099b0 */ /* 0x000fee0008000a84 */
[----:B------:R-:W-:Y:S05]  /*273e0*/  @P0 BRA.U.ANY `(.L_x_2622) ;  /* 0xfffffffd00e40947 */ /* 0x000fea000393ffff */
[----:B------:R-:W3:Y:S02]  /*273f0*/  LDL.LU R3, [R1+0x70] ;  /* 0x0000700001037983 */ /* 0x000ee40000300800 */
[----:B---3--:R-:W-:-:S05]  /*27400*/  VIADD R3, R3, 0x1 ;  /* 0x0000000103037836 */ /* 0x008fca0000000000 */
[----:B------:R0:W-:Y:S01]  /*27410*/  STL [R1+0x70], R3 ;  /* 0x0000700301007387 */ /* 0x0001e20000100800 */
[----:B------:R-:W-:-:S04]  /*27420*/  LEA.HI R0, R3, R3, RZ, 0x1 ;  /* 0x0000000303007211 */ /* 0x000fc800078f08ff */
[----:B------:R-:W-:-:S04]  /*27430*/  LOP3.LUT R0, R0, 0xfffffffe, RZ, 0xc0, !PT ;  /* 0xfffffffe00007812 */ /* 0x000fc800078ec0ff */
[----:B------:R-:W-:-:S04]  /*27440*/  IADD3 R0, R3, -R0, RZ ;  /* 0x8000000003007210 */ /* 0x000fc80007ffe0ff */
[----:B------:R-:W-:Y:S01]  /*27450*/  SHF.L.U32 R0, R0, 0x1f, RZ ;  /* 0x0000001f00007819 */ /* 0x000fe200000006ff */
[----:B------:R-:W-:Y:S01]  /*27460*/  NOP ;  /* 0x0000000000007918 */ /* 0x000fe20000000000 */
[----:B------:R0:W-:Y:S01]  /*27470*/  SYNCS.ARRIVE.TRANS64.A1T0 RZ, [R2+URZ+0x38800], RZ ;  /* 0x038800ff02ff79a7 */ /* 0x0001e2000810003f */
[----:B------:R-:W-:Y:S01]  /*27480*/  BSSY B0, `(.L_x_2623) ;  /* 0x0000003000007945 */ /* 0x000fe20003800000 */
[----:B------:R-:W3:Y:S03]  /*27490*/  SYNCS.PHASECHK.TRANS64.TRYWAIT P0, [R2+URZ+0x38820], R0 ;  /* 0x03882000020075a7 */ /* 0x000ee6000800017f */
[----:B0--3--:R-:W-:Y:S05]  /*274a0*/  @!P0 BRA `(.L_x_2624) ;  /* 0x0000008000488947 */ /* 0x009fea0003800000 */
.L_x_2852:
[----:B------:R-:W-:Y:S05]  /*274b0*/  BSYNC B0 ;  /* 0x0000000000007941 */ /* 0x000fea0003800000 */
.L_x_2623:
[----:B0-----:R-:W3:Y:S02]  /*274c0*/  LDL R2, [R1+0x54] ;  /* 0x0000540001027983 */ /* 0x001ee40000100800 */
[----:B---3--:R-:W-:-:S13]  /*274d0*/  ISETP.GE.AND P0, PT, R2, 0x2, PT ;  /* 0x000000020200780c */ /* 0x008fda0003f06270 */
[----:B------:R-:W-:Y:S05]  /*274e0*/  @!P0 BRA `(.L_x_2625) ;  /* 0x0000001400ec8947 */ /* 0x000fea0003800000 */
[----:B------:R0:W5:Y:S01]  /*274f0*/  LDL.LU R0, [R1+0x14] ;  /* 0x0000140001007983 */ /* 0x0001620000300800 */
[----:B------:R-:W-:-:S03]  /*27500*/  VIADD R2, R2, 0xfffffffe ;  /* 0xfffffffe02027836 */ /* 0x000fc60000000000 */
[----:B------:R0:W5:Y:S04]  /*27510*/  LDL.LU R8, [R1+0x24] ;  /* 0x0000240001087983 */ /* 0x0001680000300800 */
.L_x_2647:
[----:B------:R-:W3:Y:S01]  /*27520*/  LDL R3, [R1+0x34] ;  /* 0x0000340001037983 */ /* 0x000ee20000100800 */
[----:B--2--5:R-:W-:Y:S01]  /*27530*/  VIADD R4, R0, 0x1 ;  /* 0x0000000100047836 */ /* 0x024fe20000000000 */
        /* <DEDUP_REMOVED lines=18> */
[----:B------:R-:W5:Y:S01]  /*27660*/  LDL R7, [R1+0x30] ;  /* 0x0000300001077983 */ /* 0x000f620000100800 */
        /* <DEDUP_REMOVED lines=9> */
[C---:B-----5:R-:W-:Y:S02]  /*27700*/  IMAD R6, R7.reuse, UR7, R6 ;  /* 0x0000000707067c24 */ /* 0x060fe4000f8e0206 */
[----:B------:R-:W-:-:S04]  /*27710*/  IMAD.WIDE.U32 R4, R7, UR6, R4 ;  /* 0x0000000607047c25 */ /* 0x000fc8000f8e0004 */
[----:B------:R-:W-:Y:S01]  /*27720*/  IMAD.IADD R5, R6, 0x1, R5 ;  /* 0x0000000106057824 */ /* 0x000fe200078e0205 */
[----:B------:R-:W-:-:S04]  /*27730*/  LEA R6, P0, R4, UR4, 0x2 ;  /* 0x0000000404067c11 */ /* 0x000fc8000f8010ff */
[----:B------:R-:W-:-:S05]  /*27740*/  LEA.HI.X R7, R4, UR5, R5, 0x2, P0 ;  /* 0x0000000504077c11 */ /* 0x000fca00080f1405 */
[----:B------:R-:W3:Y:S04]  /*27750*/  LDG.E R4, desc[UR46][R6.64] ;  /* 0x0000002e06047981 */ /* 0x000ee8000c1e1900 */
[----:B---3--:R3:W-:Y:S02]  /*27760*/  STL [R1], R4 ;  /* 0x0000000401007387 */ /* 0x0087e40000100800 */
.L_x_2628:
[----:B------:R-:W4:Y:S01]  /*27770*/  LDL R5, [R1+0x4] ;  /* 0x0000040001057983 */ /* 0x000f220000100800 */
[----:B---3--:R-:W3:Y:S01]  /*27780*/  S2R R4, SR_TID.X ;  /* 0x0000000000047919 */ /* 0x008ee20000002100 */
[----:B------:R-:W-:Y:S01]  /*27790*/  BSSY B1, `(.L_x_2629) ;  /* 0x0000007000017945 */ /* 0x000fe20003800000 */
[----:B---3--:R-:W-:-:S04]  /*277a0*/  LOP3.LUT R4, R4, 0x7f, RZ, 0xc0, !PT ;  /* 0x0000007f04047812 */ /* 0x008fc800078ec0ff */
[----:B------:R-:W-:Y:S01]  /*277b0*/  ISETP.NE.AND P1, PT, R4, RZ, PT ;  /* 0x000000ff0400720c */ /* 0x000fe20003f25270 */
[----:B----4-:R-:W-:Y:S01]  /*277c0*/  IMAD R6, R10, 0x8, R5 ;  /* 0x000000080a067824 */ /* 0x010fe200078e0205 */
[----:B------:R-:W-:-:S04]  /*277d0*/  SHF.L.U32 R5, R9, 0x1f, RZ ;  /* 0x0000001f09057819 */ /* 0x000fc800000006ff */
[----:B------:R-:W3:Y:S02]  /*277e0*/  SYNCS.PHASECHK.TRANS64.TRYWAIT P0, [R6+URZ+0x38880], R5 ;  /* 0x03888005060075a7 */ /* 0x000ee4000800017f */
[----:B---3--:R-:W-:Y:S05]  /*277f0*/  @!P0 BRA `(.L_x_2630) ;  /* 0x0000007c008c8947 */ /* 0x008fea0003800000 */
.L_x_2853:
[----:B------:R-:W-:Y:S05]  /*27800*/  BSYNC B1 ;  /* 0x0000000000017941 */ /* 0x000fea0003800000 */
.L_x_2629:
        /* <DEDUP_REMOVED lines=9> */
.L_x_2632:
[----:B------:R-:W-:Y:S05]  /*278a0*/  BSYNC B1 ;  /* 0x0000000000017941 */ /* 0x000fea0003800000 */
.L_x_2631:
[----:B--2---:R-:W2:Y:S04]  /*278b0*/  LDL R9, [R1+0x4] ;  /* 0x0000040001097983 */ /* 0x004ea80000100800 */
[----:B------:R-:W2:Y:S04]  /*278c0*/  LDL R4, [R1+0x14] ;  /* 0x0000140001047983 */ /* 0x000ea80000100800 */
        /* <DEDUP_REMOVED lines=9> */
[----:B----4-:R-:W-:-:S02]  /*27960*/  IMAD R7, R3, 0x80, R7 ;  /* 0x0000008003077824 */ /* 0x010fc400078e0207 */
[----:B------:R-:W-:Y:S02]  /*27970*/  VIADD R3, R6, 0x38870 ;  /* 0x0003887006037836 */ /* 0x000fe40000000000 */
[----:B------:R-:W-:-:S08]  /*27980*/  VIADD R9, R4, 0x10400 ;  /* 0x0001040004097836 */ /* 0x000fd00000000000 */
.L_x_2633:
        /* <DEDUP_REMOVED lines=17> */
.L_x_2634:
        /* <DEDUP_REMOVED lines=11> */
[----:B------:R-:W2:Y:S01]  /*27b50*/  SYNCS.PHASECHK.TRANS64.TRYWAIT P0, [R6+URZ+0x38840], R5 ;  /* 0x03884005060075a7 */ /* 0x000ea2000800017f */
[----:B------:R-:W-:Y:S04]  /*27b60*/  BSSY B1, `(.L_x_2635) ;  /* 0x0000002000017945 */ /* 0x000fe80003800000 */
[----:B--2---:R-:W-:Y:S05]  /*27b70*/  @!P0 BRA `(.L_x_2636) ;  /* 0x0000007800c08947 */ /* 0x004fea0003800000 */
.L_x_2854:
[----:B------:R-:W-:Y:S05]  /*27b80*/  BSYNC B1 ;  /* 0x0000000000017941 */ /* 0x000fea0003800000 */
.L_x_2635:
[----:B------:R-:W-:Y:S01]  /*27b90*/  BSSY B1, `(.L_x_2637) ;  /* 0x000000b000017945 */ /* 0x000fe20003800000 */
[----:B------:R-:W-:Y:S02]  /*27ba0*/  IMAD.MOV.U32 R10, RZ, RZ, 0x0 ;  /* 0x00000000ff0a7424 */ /* 0x000fe400078e00ff */
[----:B------:R-:W-:Y:S01]  /*27bb0*/  IMAD.MOV.U32 R11, RZ, RZ, 0x14f00000 ;  /* 0x14f00000ff0b7424 */ /* 0x000fe200078e00ff */
[----:B------:R-:W-:Y:S06]  /*27bc0*/  @P1 BRA `(.L_x_2638) ;  /* 0x00000000001c1947 */ /* 0x000fec0003800000 */
[----:B------:R-:W4:Y:S02]  /*27bd0*/  S2R R3, SR_TID.X ;  /* 0x0000000000037919 */ /* 0x000f240000002100 */
[----:B----4-:R-:W-:Y:S01]  /*27be0*/  LOP3.LUT R9, R3, 0x1f, RZ, 0xc0, !PT ;  /* 0x0000001f03097812 */ /* 0x010fe200078ec0ff */
[----:B------:R-:W-:-:S03]  /*27bf0*/  IMAD.MOV.U32 R3, RZ, RZ, 0x8000 ;  /* 0x00008000ff037424 */ /* 0x000fc600078e00ff */
[----:B------:R-:W-:Y:S01]  /*27c00*/  ISETP.NE.AND P0, PT, R9, RZ, PT ;  /* 0x000000ff0900720c */ /* 0x000fe20003f05270 */
[----:B------:R4:W-:-:S12]  /*27c10*/  SYNCS.ARRIVE.TRANS64 RZ, [R6+URZ+0x38830], R3 ;  /* 0x0388300306ff79a7 */ /* 0x0009d8000800003f */
[----:B----4-:R-:W-:Y:S05]  /*27c20*/  @!P0 BRA `(.L_x_2638) ;  /* 0x0000000000048947 */ /* 0x010fea0003800000 */
[----:B------:R-:W-:Y:S01]  /*27c30*/  BPT.TRAP 0x1 ;  /* 0x000000040000795c */ /* 0x000fe20000300000 */
.L_x_2638:
[----:B------:R-:W-:Y:S05]  /*27c40*/  BSYNC B1 ;  /* 0x0000000000017941 */ /* 0x000fea0003800000 */
.L_x_2637:
        /* <DEDUP_REMOVED lines=8> */
.L_x_2639:
        /* <DEDUP_REMOVED lines=16> */
.L_x_2640:
        /* <DEDUP_REMOVED lines=10> */
[----:B---3--:R-:W-:Y:S05]  /*27e70*/  @P0 BRA.U.ANY `(.L_x_2640) ;  /* 0xfffffffd00d40947 */ /* 0x008fea000393ffff */
.L_x_2627:
[----:B------:R-:W-:Y:S05]  /*27e80*/  BSYNC B0 ;  /* 0x0000000000007941 */ /* 0x000fea0003800000 */
.L_x_2626:
[----:B------:R-:W-:-:S06]  /*27e90*/  UISETP.NE.AND UP0, UPT, UR36, 0x3, UPT ;  /* 0x000000032400788c */ /* 0x000fcc000bf05270 */
[----:B------:R-:W-:-:S13]  /*27ea0*/  PLOP3.LUT P0, PT, PT, PT, UP0, 0x80, 0x0 ;  /* 0x000000000000781c */ /* 0x000fda0003f0f008 */
[----:B------:R-:W-:Y:S05]  /*27eb0*/  @!P0 BRA `(.L_x_2641) ;  /* 0x0000000000048947 */ /* 0x000fea0003800000 */
[----:B------:R-:W-:Y:S01]  /*27ec0*/  BPT.TRAP 0x1 ;  /* 0x000000040000795c */ /* 0x000fe20000300000 */
.L_x_2641:
[----:B------:R-:W3:Y:S01]  /*27ed0*/  LDL R5, [R1+0x4] ;  /* 0x0000040001057983 */ /* 0x000ee20000100800 */
[----:B------:R-:W-:Y:S01]  /*27ee0*/  IMAD.U32 R3, RZ, RZ, UR38 ;  /* 0x00000026ff037e24 */ /* 0x000fe2000f8e00ff */
[----:B------:R-:W-:Y:S01]  /*27ef0*/  LOP3.LUT R4, R8, 0x1, RZ, 0x3c, !PT ;  /* 0x0000000108047812 */ /* 0x000fe200078e3cff */
[----:B------:R-:W-:Y:S03]  /*27f00*/  BSSY B0, `(.L_x_2642) ;  /* 0x0000006000007945 */ /* 0x000fe60003800000 */
[----:B------:R-:W-:Y:S02]  /*27f10*/  ISETP.NE.AND P1, PT, R3, 0x3, PT ;  /* 0x000000030300780c */ /* 0x000fe40003f25270 */
[----:B------:R-:W-:Y:S01]  /*27f20*/  SHF.L.U32 R4, R4, 0x1f, RZ ;  /* 0x0000001f04047819 */ /* 0x000fe200000006ff */
[----:B---3--:R-:W-:-:S04]  /*27f30*/  IMAD R3, R0, 0x8, R5 ;  /* 0x0000000800037824 */ /* 0x008fc800078e0205 */
[----:B------:R-:W3:Y:S02]  /*27f40*/  SYNCS.PHASECHK.TRANS64.TRYWAIT P0, [R3+URZ+0x38870], R4 ;  /* 0x03887004030075a7 */ /* 0x000ee4000800017f */
[----:B---3--:R-:W-:Y:S05]  /*27f50*/  @!P0 BRA `(.L_x_2643) ;  /* 0x0000007400dc8947 */ /* 0x008fea0003800000 */
.L_x_2855:
[----:B------:R-:W-:Y:S05]  /*27f60*/  BSYNC B0 ;  /* 0x0000000000007941 */ /* 0x000fea0003800000 */
.L_x_2642:
[----:B------:R-:W-:Y:S05]  /*27f70*/  @!P1 BRA `(.L_x_2644) ;  /* 0x0000000000049947 */ /* 0x000fea0003800000 */
[----:B------:R-:W-:Y:S01]  /*27f80*/  BPT.TRAP 0x1 ;  /* 0x000000040000795c */ /* 0x000fe20000300000 */
.L_x_2644:
[----:B---3--:R-:W-:Y:S01]  /*27f90*/  SHF.L.U32 R4, R8, 0x1f, RZ ;  /* 0x0000001f08047819 */ /* 0x008fe200000006ff */
[----:B------:R-:W-:-:S03]  /*27fa0*/  IMAD.SHL.U32 R0, R0, 0x8000, RZ ;  /* 0x0000800000007824 */ /* 0x000fc600078e00ff */
[----:B------:R-:W3:Y:S02]  /*27fb0*/  SYNCS.PHASECHK.TRANS64.TRYWAIT P0, [R3+URZ+0x38860], R4 ;  /* 0x03886004030075a7 */ /* 0x000ee4000800017f */
[----:B---3--:R-:W-:Y:S05]  /*27fc0*/  @!P0 BRA `(.L_x_2645) ;  /* 0x0000007400d48947 */ /* 0x008fea0003800000 */
.L_x_2856:
[----:B------:R-:W4:Y:S04]  /*27fd0*/  LDL R5, [R1+0x4c] ;  /* 0x00004c0001057983 */ /* 0x000f280000100800 */
[----:B------:R-:W2:Y:S04]  /*27fe0*/  LDL R14, [R1+0xc] ;  /* 0x00000c00010e7983 */ /* 0x000ea80000100800 */
[----:B------:R-:W-:Y:S04]  /*27ff0*/  STL [R1+0x84], R16 ;  /* 0x0000841001007387 */ /* 0x000fe80000100800 */
[----:B------:R3:W-:Y:S04]  /*28000*/  STL [R1+0x80], R3 ;  /* 0x0000800301007387 */ /* 0x0007e80000100800 */
[----:B---3--:R-:W3:Y:S04]  /*28010*/  LDL R3, [R1+0x10] ;  /* 0x0000100001037983 */ /* 0x008ee80000100800 */
[----:B------:R0:W-:Y:S01]  /*28020*/  STL [R1+0x7c], R2 ;  /* 0x00007c0201007387 */ /* 0x0001e20000100800 */
[----:B------:R-:W-:Y:S05]  /*28030*/  WARPSYNC.ALL ;  /* 0x0000000000007948 */ /* 0x000fea0003800000 */
[----:B------:R-:W3:Y:S04]  /*28040*/  LDL R16, [R1+0x2c] ;  /* 0x00002c0001107983 */ /* 0x000ee80000100800 */
[----:B0-----:R-:W4:Y:S01]  /*28050*/  LDL R2, [R1+0x4] ;  /* 0x0000040001027983 */ /* 0x001f220000100800 */
[----:B--2---:R-:W-:-:S05]  /*28060*/  LOP3.LUT R4, R0, R14, RZ, 0xfc, !PT ;  /* 0x0000000e00047212 */ /* 0x004fca00078efcff */
[C---:B----4-:R-:W-:Y:S01]  /*28070*/  IMAD.IADD R4, R2.reuse, 0x1, R4 ;  /* 0x0000000102047824 */ /* 0x050fe200078e0204 */
[----:B------:R-:W-:-:S04]  /*28080*/  IADD3 R17, R2, R5, R0 ;  /* 0x0000000502117210 */ /* 0x000fc80007ffe000 */
[----:B------:R-:W0:Y:S04]  /*28090*/  LDSM.16.MT88.4 R8, [R4+0x10400] ;  /* 0x010400000408783b */ /* 0x000e280000004200 */
[----:B------:R-:W2:Y:S01]  /*280a0*/  LDSM.16.MT88.4 R4, [R17+0x10400] ;  /* 0x010400001104783b */ /* 0x000ea20000004200 */
[C-C-:B0-----:R-:W-:Y:S02]  /*280b0*/  PRMT R12, R8.reuse, 0x6420, R9.reuse ;  /* 0x00006420080c7816 */ /* 0x141fe40000000009 */
[----:B------:R-:W-:Y:S01]  /*280c0*/  PRMT R13, R8, 0x7531, R9 ;  /* 0x00007531080d7816 */ /* 0x000fe20000000009 */
[----:B------:R-:W-:Y:S01]  /*280d0*/  IMAD.MOV.U32 R9, RZ, RZ, R14 ;  /* 0x000000ffff097224 */ /* 0x000fe200078e000e */
[C-C-:B------:R-:W-:Y:S02]  /*280e0*/  PRMT R14, R10.reuse, 0x6420, R11.reuse ;  /* 0x000064200a0e7816 */ /* 0x140fe4000000000b */
[----:B------:R-:W-:-:S02]  /*280f0*/  PRMT R15, R10, 0x7531, R11 ;  /* 0x000075310a0f7816 */ /* 0x000fc4000000000b */
[----:B------:R-:W4:Y:S01]  /*28100*/  LDL R11, [R1+0x8] ;  /* 0x00000800010b7983 */ /* 0x000f220000100800 */
[----:B---3--:R-:W-:Y:S02]  /*28110*/  LOP3.LUT R8, R0, R3, RZ, 0xfc, !PT ;  /* 0x0000000300087212 */ /* 0x008fe400078efcff */
[----:B--2---:R-:W-:-:S03]  /*28120*/  PRMT R10, R6, 0x6420, R7 ;  /* 0x00006420060a7816 */ /* 0x004fc60000000007 */
[----:B----4-:R-:W-:-:S05]  /*28130*/  IMAD.IADD R8, R11, 0x1, R8 ;  /* 0x000000010b087824 */ /* 0x010fca00078e0208 */
[----:B------:R0:W-:Y:S02]  /*28140*/  STSM.16.M88.4 [R8], R12 ;  /* 0x0000000c08007844 */ /* 0x0001e40000000200 */
[----:B0-----:R-:W-:Y:S01]  /*28150*/  IADD3 R12, R0, 0x2000, RZ ;  /* 0x00002000000c7810 */ /* 0x001fe20007ffe0ff */
[----:B------:R-:W-:Y:S01]  /*28160*/  IMAD.MOV.U32 R15, RZ, RZ, R9 ;  /* 0x000000ffff0f7224 */ /* 0x000fe200078e0009 */
[C-C-:B------:R-:W-:Y:S02]  /*28170*/  PRMT R8, R4.reuse, 0x6420, R5.reuse ;  /* 0x0000642004087816 */ /* 0x140fe40000000005 */
[----:B------:R-:W-:Y:S01]  /*28180*/  PRMT R9, R4, 0x7531, R5 ;  /* 0x0000753104097816 */ /* 0x000fe20000000005 */
[----:B------:R-:W-:Y:S01]  /*28190*/  IMAD.MOV.U32 R14, RZ, RZ, R11 ;  /* 0x000000ffff0e7224 */ /* 0x000fe200078e000b */
        /* <DEDUP_REMOVED lines=44> */
[----:B------:R-:W-:Y:S02]  /*28460*/  PRMT R9, R4, 0x7531, R5 ;  /* 0x0000753104097816 */ /* 0x000fe40000000005 */
[----:B------:R-:W-:Y:S01]  /*28470*/  IADD3 R4, R0, 0x5000, RZ ;  /* 0x0000500000047810 */ /* 0x000fe20007ffe0ff */
        /* <DEDUP_REMOVED lines=26> */
[----:B------:R-:W-:-:S05]  /*28620*/  IMAD.MOV.U32 R11, RZ, RZ, R14 ;  /* 0x000000ffff0b7224 */ /* 0x000fca00078e000e */
        /* <DEDUP_REMOVED lines=39> */
[----:B------:R-:W-:-:S03]  /*288a0*/  PRMT R11, R6, 0x7531, R7 ;  /* 0x00007531060b7816 */ /* 0x000fc60000000007 */
[----:B------:R-:W-:Y:S02]  /*288b0*/  IMAD.IADD R4, R2, 0x1, R4 ;  /* 0x0000000102047824 */ /* 0x000fe400078e0204 */
[----:B------:R-:W-:Y:S04]  /*288c0*/  STSM.16.M88.4 [R20+0x4000], R8 ;  /* 0x0040000814007844 */ /* 0x000fe80000000200 */
[----:B------:R-:W0:Y:S04]  /*288d0*/  LDSM.16.MT88.4 R8, [R4+0x10400] ;  /* 0x010400000408783b */ /* 0x000e280000004200 */
[----:B------:R-:W2:Y:S01]  /*288e0*/  LDSM.16.MT88.4 R4, [R17+0x13400] ;  /* 0x013400001104783b */ /* 0x000ea20000004200 */
[----:B0-----:R-:W-:-:S02]  /*288f0*/  PRMT R12, R8, 0x6420, R9 ;  /* 0x00006420080c7816 */ /* 0x001fc40000000009 */
[----:B------:R-:W-:Y:S01]  /*28900*/  PRMT R13, R8, 0x7531, R9 ;  /* 0x00007531080d7816 */ /* 0x000fe20000000009 */
[----:B------:R-:W-:Y:S01]  /*28910*/  IMAD.MOV.U32 R8, RZ, RZ, R14 ;  /* 0x000000ffff087224 */ /* 0x000fe200078e000e */
[----:B------:R-:W-:Y:S02]  /*28920*/  MOV R9, R15 ;  /* 0x0000000f00097202 */ /* 0x000fe40000000f00 */
[C-C-:B------:R-:W-:Y:S02]  /*28930*/  PRMT R14, R10.reuse, 0x6420, R11.reuse ;  /* 0x000064200a0e7816 */ /* 0x140fe4000000000b */
[----:B------:R-:W-:Y:S01]  /*28940*/  PRMT R15, R10, 0x7531, R11 ;  /* 0x000075310a0f7816 */ /* 0x000fe2000000000b */
[----:B------:R-:W-:Y:S02]  /*28950*/  IMAD.MOV.U32 R11, RZ, RZ, R16 ;  /* 0x000000ffff0b7224 */ /* 0x000fe400078e0010 */
[----:B------:R0:W5:Y:S04]  /*28960*/  LDL.LU R16, [R1+0x84] ;  /* 0x0000840001107983 */ /* 0x0001680000300800 */
[----:B------:R-:W3:Y:S02]  /*28970*/  LDL R10, [R1+0x48] ;  /* 0x00004800010a7983 */ /* 0x000ee40000100800 */
[----:B---3--:R-:W-:-:S05]  /*28980*/  IMAD.IADD R20, R10, 0x1, R0 ;  /* 0x000000010a147824 */ /* 0x008fca00078e0200 */
[----:B------:R-:W-:Y:S01]  /*28990*/  IADD3 R21, R8, R20, R3 ;  /* 0x0000001408157210 */ /* 0x000fe20007ffe003 */
[----:B------:R-:W-:Y:S01]  /*289a0*/  VIADD R0, R0, 0x7000 ;  /* 0x0000700000007836 */ /* 0x000fe20000000000 */
        /* <DEDUP_REMOVED lines=34> */
.L_x_2646:
        /* <DEDUP_REMOVED lines=13> */
.L_x_2625:
[----:B------:R-:W0:Y:S01]  /*28ca0*/  S2R R3, SR_TID.X ;  /* 0x0000000000037919 */ /* 0x000e220000002100 */
[----:B------:R-:W-:Y:S01]  /*28cb0*/  BSSY B0, `(.L_x_2648) ;  /* 0x0000010000007945 */ /* 0x000fe20003800000 */
[----:B0-----:R-:W-:-:S04]  /*28cc0*/  LOP3.LUT R3, R3, 0x7f, RZ, 0xc0, !PT ;  /* 0x0000007f03037812 */ /* 0x001fc800078ec0ff */
[----:B------:R-:W-:-:S13]  /*28cd0*/  ISETP.NE.AND P0, PT, R3, RZ, PT ;  /* 0x000000ff0300720c */ /* 0x000fda0003f05270 */
[----:B------:R-:W-:Y:S05]  /*28ce0*/  @P0 BRA `(.L_x_2649) ;  /* 0x0000000000300947 */ /* 0x000fea0003800000 */
[----:B------:R-:W0:Y:S01]  /*28cf0*/  S2R R2, SR_LANEID ;  /* 0x0000000000027919 */ /* 0x000e220000000000 */
[----:B------:R-:W-:Y:S01]  /*28d00*/  VOTEU.ANY UR4, UPT, PT ;  /* 0x0000000000047886 */ /* 0x000fe200038e0100 */
[----:B--2---:R-:W2:Y:S01]  /*28d10*/  LDC.64 R4, c[0x0][0xc60] ;  /* 0x00031800ff047b82 */ /* 0x004ea20000000a00 */
[----:B-----5:R-:W0:Y:S02]  /*28d20*/  FLO.U32 R0, UR4 ;  /* 0x0000000400007d00 */ /* 0x020e2400080e0000 */
[----:B0-----:R-:W-:-:S06]  /*28d30*/  ISETP.EQ.U32.AND P1, PT, R0, R2, PT ;  /* 0x000000020000720c */ /* 0x001fcc0003f22070 */
[----:B------:R-:W2:Y:S07]  /*28d40*/  POPC R2, UR4 ;  /* 0x0000000400027d09 */ /* 0x000eae0008000000 */
[----:B--2---:R-:W2:Y:S04]  /*28d50*/  @P1 ATOMG.E.ADD.STRONG.GPU PT, R2, desc[UR46][R4.64], R2 ;  /* 0x00000002040219a8 */ /* 0x004ea800081ee1ee */
[----:B--2---:R0:W2:Y:S02]  /*28d60*/  SHFL.IDX PT, R2, R2, R0, 0x1f ;  /* 0x00001f0002027589 */ /* 0x0040a400000e0000 */
[----:B0-----:R-:W0:Y:S02]  /*28d70*/  S2R R0, SR_LTMASK ;  /* 0x0000000000007919 */ /* 0x001e240000003900 */
[----:B0-----:R-:W-:-:S06]  /*28d80*/  LOP3.LUT R0, R0, UR4, RZ, 0xc0, !PT ;  /* 0x0000000400007c12 */ /* 0x001fcc000f8ec0ff */
[----:B------:R-:W2:Y:S02]  /*28d90*/  POPC R0, R0 ;  /* 0x0000000000007309 */ /* 0x000ea40000000000 */
[----:B--2---:R-:W-:-:S07]  /*28da0*/  IADD3 R16, R2, UR37, R0 ;  /* 0x0000002502107c10 */ /* 0x004fce000fffe000 */
.L_x_2649:
[----:B------:R-:W-:Y:S05]  /*28db0*/  BSYNC B0 ;  /* 0x0000000000007941 */ /* 0x000fea0003800000 */
.L_x_2648:
[----:B------:R-:W-:-:S06]  /*28dc0*/  UISETP.NE.AND UP0, UPT, UR36, 0x3, UPT ;  /* 0x000000032400788c */ /* 0x000fcc000bf05270 */
[----:B------:R-:W-:-:S13]  /*28dd0*/  PLOP3.LUT P1, PT, PT, PT, UP0, 0x80, 0x0 ;  /* 0x000000000000781c */ /* 0x000fda0003f2f008 */
[----:B------:R-:W-:Y:S05]  /*28de0*/  @!P1 BRA `(.L_x_2650) ;  /* 0x0000000000049947 */ /* 0x000fea0003800000 */
[----:B------:R-:W-:Y:S01]  /*28df0*/  BPT.TRAP 0x1 ;  /* 0x000000040000795c */ /* 0x000fe20000300000 */
.L_x_2650:
[----:B------:R-:W3:Y:S04]  /*28e00*/  LDL R2, [R1+0x24] ;  /* 0x0000240001027983 */ /* 0x000ee80000100800 */
[----:B--2---:R-:W2:Y:S04]  /*28e10*/  LDL R4, [R1+0x4] ;  /* 0x0000040001047983 */ /* 0x004ea80000100800 */
[----:B------:R-:W2:Y:S01]  /*28e20*/  LDL R3, [R1+0x14] ;  /* 0x0000140001037983 */ /* 0x000ea20000100800 */
[----:B-----5:R-:W-:Y:S01]  /*28e30*/  MOV R0, UR38 ;  /* 0x0000002600007c02 */ /* 0x020fe20008000f00 */
[----:B------:R-:W-:Y:S03]  /*28e40*/  BSSY B0, `(.L_x_2651) ;  /* 0x0000007000007945 */ /* 0x000fe60003800000 */
[----:B------:R-:W-:-:S02]  /*28e50*/  ISETP.NE.AND P2, PT, R0, 0x3, PT ;  /* 0x000000030000780c */ /* 0x000fc40003f45270 */
[----:B---3--:R-:W-:-:S04]  /*28e60*/  LOP3.LUT R2, R2, 0x1, RZ, 0x3c, !PT ;  /* 0x0000000102027812 */ /* 0x008fc800078e3cff */
[----:B------:R-:W-:Y:S01]  /*28e70*/  SHF.L.U32 R2, R2, 0x1f, RZ ;  /* 0x0000001f02027819 */ /* 0x000fe200000006ff */
[----:B--2---:R-:W-:-:S04]  /*28e80*/  IMAD R0, R3, 0x8, R4 ;  /* 0x0000000803007824 */ /* 0x004fc800078e0204 */
[----:B------:R-:W0:Y:S02]  /*28e90*/  SYNCS.PHASECHK.TRANS64.TRYWAIT P1, [R0+URZ+0x38870], R2 ;  /* 0x03887002000075a7 */ /* 0x000e24000802017f */
[----:B0-----:R-:W-:Y:S05]  /*28ea0*/  @!P1 BRA `(.L_x_2652) ;  /* 0x0000006800309947 */ /* 0x001fea0003800000 */
.L_x_2857:
[----:B------:R-:W-:Y:S05]  /*28eb0*/  BSYNC B0 ;  /* 0x0000000000007941 */ /* 0x000fea0003800000 */
.L_x_2651:
[----:B------:R-:W-:Y:S05]  /*28ec0*/  @!P2 BRA `(.L_x_2653) ;  /* 0x000000000004a947 */ /* 0x000fea0003800000 */
[----:B------:R-:W-:Y:S01]  /*28ed0*/  BPT.TRAP 0x1 ;  /* 0x000000040000795c */ /* 0x000fe20000300000 */
.L_x_2653:
[----:B0-----:R-:W2:Y:S02]  /*28ee0*/  LDL R2, [R1+0x24] ;  /* 0x0000240001027983 */ /* 0x001ea40000100800 */
[----:B--2---:R-:W-:-:S04]  /*28ef0*/  SHF.L.U32 R2, R2, 0x1f, RZ ;  /* 0x0000001f02027819 */ /* 0x004fc800000006ff */
[----:B------:R-:W0:Y:S02]  /*28f00*/  SYNCS.PHASECHK.TRANS64.TRYWAIT P1, [R0+URZ+0x38860], R2 ;  /* 0x03886002000075a7 */ /* 0x000e24000802017f */
[----:B0-----:R-:W-:Y:S05]  /*28f10*/  @!P1 BRA `(.L_x_2654) ;  /* 0x0000006800289947 */ /* 0x001fea0003800000 */
.L_x_2858:
[----:B------:R-:W2:Y:S04]  /*28f20*/  LDL R5, [R1+0x14] ;  /* 0x0000140001057983 */ /* 0x000ea80000100800 */
[----:B------:R-:W3:Y:S04]  /*28f30*/  LDL R14, [R1+0xc] ;  /* 0x00000c00010e7983 */ /* 0x000ee80000100800 */
[----:B------:R-:W4:Y:S04]  /*28f40*/  LDL R3, [R1+0x4] ;  /* 0x0000040001037983 */ /* 0x000f280000100800 */
[----:B------:R-:W4:Y:S04]  /*28f50*/  LDL R4, [R1+0x4c] ;  /* 0x00004c0001047983 */ /* 0x000f280000100800 */
[----:B------:R0:W-:Y:S04]  /*28f60*/  STL [R1+0x84], R19 ;  /* 0x0000841301007387 */ /* 0x0001e80000100800 */
[----:B0-----:R-:W4:Y:S04]  /*28f70*/  LDL R19, [R1+0x10] ;  /* 0x0000100001137983 */ /* 0x001f280000100800 */
[----:B------:R-:W-:Y:S04]  /*28f80*/  STL [R1+0x80], R16 ;  /* 0x0000801001007387 */ /* 0x000fe80000100800 */
[----:B------:R0:W-:Y:S04]  /*28f90*/  STL [R1+0x7c], R0 ;  /* 0x00007c0001007387 */ /* 0x0001e80000100800 */
[----:B0-----:R-:W4:Y:S04]  /*28fa0*/  LDL.LU R0, [R1+0x8] ;  /* 0x0000080001007983 */ /* 0x001f280000300800 */
[----:B------:R-:W4:Y:S04]  /*28fb0*/  LDL R17, [R1+0x44] ;  /* 0x0000440001117983 */ /* 0x000f280000100800 */
[----:B------:R-:W4:Y:S01]  /*28fc0*/  LDL R16, [R1+0x2c] ;  /* 0x00002c0001107983 */ /* 0x000f220000100800 */
[----:B------:R-:W-:Y:S05]  /*28fd0*/  WARPSYNC.ALL ;  /* 0x0000000000007948 */ /* 0x000fea0003800000 */
[----:B--2---:R-:W-:-:S05]  /*28fe0*/  IMAD.SHL.U32 R18, R5, 0x8000, RZ ;  /* 0x0000800005127824 */ /* 0x004fca00078e00ff */
[----:B---3--:R-:W-:-:S05]  /*28ff0*/  LOP3.LUT R2, R18, R14, RZ, 0xfc, !PT ;  /* 0x0000000e12027212 */ /* 0x008fca00078efcff */
[----:B----4-:R-:W-:-:S05]  /*29000*/  IMAD.IADD R2, R3, 0x1, R2 ;  /* 0x0000000103027824 */ /* 0x010fca00078e0202 */
[----:B------:R0:W2:Y:S02]  /*29010*/  LDSM.16.MT88.4 R8, [R2+0x10400] ;  /* 0x010400000208783b */ /* 0x0000a40000004200 */
[----:B0-----:R-:W-:-:S05]  /*29020*/  IADD3 R2, R3, R4, R18 ;  /* 0x0000000403027210 */ /* 0x001fca0007ffe012 */
[----:B------:R-:W0:Y:S01]  /*29030*/  LDSM.16.MT88.4 R4, [R2+0x10400] ;  /* 0x010400000204783b */ /* 0x000e220000004200 */
[----:B------:R-:W-:Y:S01]  /*29040*/  VIADD R21, R18, 0x2000 ;  /* 0x0000200012157836 */ /* 0x000fe20000000000 */
[C-C-:B--2---:R-:W-:Y:S02]  /*29050*/  PRMT R12, R8.reuse, 0x6420, R9.reuse ;  /* 0x00006420080c7816 */ /* 0x144fe40000000009 */
[----:B------:R-:W-:Y:S01]  /*29060*/  PRMT R13, R8, 0x7531, R9 ;  /* 0x00007531080d7816 */ /* 0x000fe20000000009 */
[----:B------:R-:W-:Y:S01]  /*29070*/  IMAD.MOV.U32 R9, RZ, RZ, R3 ;  /* 0x000000ffff097224 */ /* 0x000fe200078e0003 */
[----:B------:R-:W-:Y:S01]  /*29080*/  LOP3.LUT R3, R18, R19, RZ, 0xfc, !PT ;  /* 0x0000001312037212 */ /* 0x000fe200078efcff */
[----:B------:R-:W-:Y:S01]  /*29090*/  IMAD.MOV.U32 R8, RZ, RZ, R14 ;  /* 0x000000ffff087224 */ /* 0x000fe200078e000e */
[C-C-:B------:R-:W-:Y:S02]  /*290a0*/  PRMT R14, R10.reuse, 0x6420, R11.reuse ;  /* 0x000064200a0e7816 */ /* 0x140fe4000000000b */
[----:B------:R-:W-:Y:S01]  /*290b0*/  PRMT R15, R10, 0x7531, R11 ;  /* 0x000075310a0f7816 */ /* 0x000fe2000000000b */
[----:B------:R-:W-:-:S05]  /*290c0*/  IMAD.IADD R3, R0, 0x1, R3 ;  /* 0x0000000100037824 */ /* 0x000fca00078e0203 */
[----:B------:R2:W-:Y:S01]  /*290d0*/  STSM.16.M88.4 [R3], R12 ;  /* 0x0000000c03007844 */ /* 0x0005e20000000200 */
[C-C-:B0-----:R-:W-:Y:S02]  /*290e0*/  PRMT R10, R6.reuse, 0x6420, R7.reuse ;  /* 0x00006420060a7816 */ /* 0x141fe40000000007 */
[----:B------:R-:W-:Y:S02]  /*290f0*/  PRMT R11, R6, 0x7531, R7 ;  /* 0x00007531060b7816 */ /* 0x000fe40000000007 */
[----:B--2---:R-:W-:Y:S01]  /*29100*/  LOP3.LUT R3, R21, R19, RZ, 0xfc, !PT ;  /* 0x0000001315037212 */ /* 0x004fe200078efcff */
[----:B------:R-:W-:Y:S01]  /*29110*/  IMAD.MOV.U32 R14, RZ, RZ, R8 ;  /* 0x000000ffff0e7224 */ /* 0x000fe200078e0008 */
[C---:B------:R-:W-:Y:S01]  /*29120*/  PRMT R8, R4.reuse, 0x6420, R5 ;  /* 0x0000642004087816 */ /* 0x040fe20000000005 */
[----:B------:R-:W-:Y:S01]  /*29130*/  IMAD.MOV.U32 R15, RZ, RZ, R9 ;  /* 0x000000ffff0f7224 */ /* 0x000fe200078e0009 */
[----:B------:R-:W-:Y:S02]  /*29140*/  PRMT R9, R4, 0x7531, R5 ;  /* 0x0000753104097816 */ /* 0x000fe40000000005 */
[----:B------:R-:W-:-:S05]  /*29150*/  IADD3 R3, R0, R3, RZ ;  /* 0x0000000300037210 */ /* 0x000fca0007ffe0ff */
[----:B------:R0:W-:Y:S02]  /*29160*/  STSM.16.M88.4 [R3], R8 ;  /* 0x0000000803007844 */ /* 0x0001e40000000200 */
[----:B0-----:R-:W-:Y:S02]  /*29170*/  IMAD.MOV.U32 R10, RZ, RZ, R14 ;  /* 0x000000ffff0a7224 */ /* 0x001fe400078e000e */
[----:B------:R-:W-:Y:S02]  /*29180*/  VIADD R8, R18, 0x4000 ;  /* 0x0000400012087836 */ /* 0x000fe40000000000 */
[----:B------:R-:W-:-:S03]  /*29190*/  IMAD.MOV.U32 R11, RZ, RZ, R15 ;  /* 0x000000ffff0b7224 */ /* 0x000fc600078e000f */
        /* <DEDUP_REMOVED lines=13> */
[----:B------:R-:W-:Y:S02]  /*29270*/  IMAD.MOV.U32 R14, RZ, RZ, R10 ;  /* 0x000000ffff0e7224 */ /* 0x000fe400078e000a */
[----:B------:R-:W-:Y:S02]  /*29280*/  IMAD.MOV.U32 R15, RZ, RZ, R11 ;  /* 0x000000ffff0f7224 */ /* 0x000fe400078e000b */
[----:B------:R-:W-:Y:S01]  /*29290*/  IMAD.IADD R3, R0, 0x1, R3 ;  /* 0x0000000100037824 */ /* 0x000fe200078e0203 */
[C-C-:B0-----:R-:W-:Y:S02]  /*292a0*/  PRMT R8, R4.reuse, 0x6420, R5.reuse ;  /* 0x0000642004087816 */ /* 0x141fe40000000005 */
[----:B------:R-:W-:-:S02]  /*292b0*/  PRMT R9, R4, 0x7531, R5 ;  /* 0x0000753104097816 */ /* 0x000fc40000000005 */
        /* <DEDUP_REMOVED lines=9> */
[----:B0-----:R-:W-:Y:S01]  /*29350*/  IMAD.IADD R3, R17, 0x1, R18 ;  /* 0x0000000111037824 */ /* 0x001fe200078e0212 */
[C-C-:B--2---:R-:W-:Y:S02]  /*29360*/  PRMT R12, R4.reuse, 0x6420, R5.reuse ;  /* 0x00006420040c7816 */ /* 0x144fe40000000005 */
[----:B------:R-:W-:Y:S02]  /*29370*/  PRMT R13, R4, 0x7531, R5 ;  /* 0x00007531040d7816 */ /* 0x000fe40000000005 */
[C-C-:B------:R-:W-:Y:S02]  /*29380*/  PRMT R14, R6.reuse, 0x6420, R7.reuse ;  /* 0x00006420060e7816 */ /* 0x140fe40000000007 */
[----:B------:R-:W-:Y:S02]  /*29390*/  PRMT R15, R6, 0x7531, R7 ;  /* 0x00007531060f7816 */ /* 0x000fe40000000007 */
[----:B------:R-:W0:Y:S01]  /*293a0*/  LDSM.16.MT88.4 R4, [R2+0x11400] ;  /* 0x011400000204783b */ /* 0x000e220000004200 */
[----:B------:R-:W-:-:S02]  /*293b0*/  IADD3 R17, R0, R3, R19 ;  /* 0x0000000300117210 */ /* 0x000fc40007ffe013 */
        /* <DEDUP_REMOVED lines=10> */
[----:B0-----:R-:W-:Y:S02]  /*29460*/  IMAD.MOV.U32 R10, RZ, RZ, R14 ;  /* 0x000000ffff0a7224 */ /* 0x001fe400078e000e */
[----:B------:R-:W-:-:S03]  /*29470*/  IMAD.MOV.U32 R11, RZ, RZ, R15 ;  /* 0x000000ffff0b7224 */ /* 0x000fc600078e000f */
[----:B------:R-:W-:-:S04]  /*29480*/  LOP3.LUT R4, R4, R10, RZ, 0xfc, !PT ;  /* 0x0000000a04047212 */ /* 0x000fc800078efcff */
[----:B------:R-:W-:-:S06]  /*29490*/  IADD3 R4, R11, R4, RZ ;  /* 0x000000040b047210 */ /* 0x000fcc0007ffe0ff */
        /* <DEDUP_REMOVED lines=26> */
[----:B------:R-:W-:Y:S01]  /*29640*/  PRMT R9, R4, 0x7531, R5 ;  /* 0x0000753104097816 */ /* 0x000fe20000000005 */
[----:B--2---:R-:W-:-:S05]  /*29650*/  IMAD.IADD R3, R17, 0x1, R18 ;  /* 0x0000000111037824 */ /* 0x004fca00078e0212 */
        /* <DEDUP_REMOVED lines=28> */
[----:B------:R-:W-:Y:S02]  /*29820*/  VIADD R3, R18, 0x3000 ;  /* 0x0000300012037836 */ /* 0x000fe40000000000 */
[----:B------:R-:W-:-:S03]  /*29830*/  IMAD.MOV.U32 R11, RZ, RZ, R15 ;  /* 0x000000ffff0b7224 */ /* 0x000fc600078e000f */
[----:B------:R-:W-:-:S05]  /*29840*/  LOP3.LUT R3, R3, R10, RZ, 0xfc, !PT ;  /* 0x0000000a03037212 */ /* 0x000fca00078efcff */
[----:B------:R-:W-:-:S05]  /*29850*/  IMAD.IADD R3, R11, 0x1, R3 ;  /* 0x000000010b037824 */ /* 0x000fca00078e0203 */
[----:B------:R2:W0:Y:S02]  /*29860*/  LDSM.16.MT88.4 R4, [R3+0x10400] ;  /* 0x010400000304783b */ /* 0x0004240000004200 */
[----:B--2---:R-:W-:-:S05]  /*29870*/  IMAD.IADD R3, R17, 0x1, R18 ;  /* 0x0000000111037824 */ /* 0x004fca00078e0212 */
[C---:B------:R-:W-:Y:S02]  /*29880*/  IADD3 R17, R0.reuse, R3, R19 ;  /* 0x0000000300117210 */ /* 0x040fe40007ffe013 */
[----:B------:R2:W5:Y:S01]  /*29890*/  LDL.LU R19, [R1+0x84] ;  /* 0x0000840001137983 */ /* 0x0005620000300800 */
[----:B------:R-:W-:-:S03]  /*298a0*/  IADD3 R3, R0, R16, R3 ;  /* 0x0000001000037210 */ /* 0x000fc60007ffe003 */
[----:B------:R2:W5:Y:S04]  /*298b0*/  LDL.LU R16, [R1+0x80] ;  /* 0x0000800001107983 */ /* 0x0005680000300800 */
[----:B------:R2:W5:Y:S01]  /*298c0*/  LDL.LU R0, [R1+0x7c] ;  /* 0x00007c0001007983 */ /* 0x0005620000300800 */
[C-C-:B0-----:R-:W-:Y:S02]  /*298d0*/  PRMT R12, R4.reuse, 0x6420, R5.reuse ;  /* 0x00006420040c7816 */ /* 0x141fe40000000005 */
[----:B------:R-:W-:Y:S02]  /*298e0*/  PRMT R13, R4, 0x7531, R5 ;  /* 0x00007531040d7816 */ /* 0x000fe40000000005 */
[C-C-:B------:R-:W-:Y:S02]  /*298f0*/  PRMT R14, R6.reuse, 0x6420, R7.reuse ;  /* 0x00006420060e7816 */ /* 0x140fe40000000007 */
[----:B------:R-:W-:-:S02]  /*29900*/  PRMT R15, R6, 0x7531, R7 ;  /* 0x00007531060f7816 */ /* 0x000fc40000000007 */
[----:B------:R-:W0:Y:S04]  /*29910*/  LDSM.16.MT88.4 R4, [R2+0x13400] ;  /* 0x013400000204783b */ /* 0x000e280000004200 */
[----:B------:R3:W-:Y:S02]  /*29920*/  STSM.16.M88.4 [R17], R12 ;  /* 0x0000000c11007844 */ /* 0x0007e40000000200 */
[----:B---3--:R-:W-:Y:S01]  /*29930*/  IMAD.MOV.U32 R14, RZ, RZ, R10 ;  /* 0x000000ffff0e7224 */ /* 0x008fe200078e000a */
[----:B------:R-:W-:Y:S02]  /*29940*/  MOV R15, R11 ;  /* 0x0000000b000f7202 */ /* 0x000fe40000000f00 */
[C-C-:B0-----:R-:W-:Y:S02]  /*29950*/  PRMT R8, R4.reuse, 0x6420, R5.reuse ;  /* 0x0000642004087816 */ /* 0x141fe40000000005 */
[----:B------:R-:W-:Y:S01]  /*29960*/  PRMT R9, R4, 0x7531, R5 ;  /* 0x0000753104097816 */ /* 0x000fe20000000005 */
[----:B------:R-:W-:Y:S01]  /*29970*/  VIADD R4, R18, 0x7000 ;  /* 0x0000700012047836 */ /* 0x000fe20000000000 */
[----:B------:R-:W-:-:S04]  /*29980*/  PRMT R10, R6, 0x6420, R7 ;  /* 0x00006420060a7816 */ /* 0x000fc80000000007 */
[----:B------:R-:W-:Y:S02]  /*29990*/  LOP3.LUT R4, R4, R14, RZ, 0xfc, !PT ;  /* 0x0000000e04047212 */ /* 0x000fe400078efcff */
[----:B------:R-:W-:-:S03]  /*299a0*/  PRMT R11, R6, 0x7531, R7 ;  /* 0x00007531060b7816 */ /* 0x000fc60000000007 */
[----:B------:R-:W-:Y:S02]  /*299b0*/  IMAD.IADD R4, R15, 0x1, R4 ;  /* 0x000000010f047824 */ /* 0x000fe400078e0204 */
[----:B------:R-:W-:Y:S04]  /*299c0*/  STSM.16.M88.4 [R3], R8 ;  /* 0x0000000803007844 */ /* 0x000fe80000000200 */
[----:B------:R-:W0:Y:S04]  /*299d0*/  LDSM.16.MT88.4 R8, [R4+0x10400] ;  /* 0x010400000408783b */ /* 0x000e280000004200 */
[----:B------:R-:W3:Y:S01]  /*299e0*/  LDSM.16.MT88.4 R4, [R2+0x17400] ;  /* 0x017400000204783b */ /* 0x000ee20000004200 */
[----:B0-----:R-:W-:-:S02]  /*299f0*/  PRMT R12, R8, 0x6420, R9 ;  /* 0x00006420080c7816 */ /* 0x001fc40000000009 */
[----:B------:R-:W-:Y:S02]  /*29a00*/  PRMT R13, R8, 0x7531, R9 ;  /* 0x00007531080d7816 */ /* 0x000fe40000000009 */
[C-C-:B------:R-:W-:Y:S02]  /*29a10*/  PRMT R14, R10.reuse, 0x6420, R11.reuse ;  /* 0x000064200a0e7816 */ /* 0x140fe4000000000b */
[----:B------:R-:W-:Y:S02]  /*29a20*/  PRMT R15, R10, 0x7531, R11 ;  /* 0x000075310a0f7816 */ /* 0x000fe4000000000b */
[C-C-:B---3--:R-:W-:Y:S02]  /*29a30*/  PRMT R8, R4.reuse, 0x6420, R5.reuse ;  /* 0x0000642004087816 */ /* 0x148fe40000000005 */
[----:B------:R-:W-:Y:S02]  /*29a40*/  PRMT R9, R4, 0x7531, R5 ;  /* 0x0000753104097816 */ /* 0x000fe40000000005 */
[----:B------:R-:W-:-:S02]  /*29a50*/  PRMT R10, R6, 0x6420, R7 ;  /* 0x00006420060a7816 */ /* 0x000fc40000000007 */
        /* <DEDUP_REMOVED lines=11> */
.L_x_2655:
[----:B------:R-:W3:Y:S01]  /*29b10*/  LDL.LU R2, [R1+0x14] ;  /* 0x0000140001027983 */ /* 0x000ee20000300800 */
[----:B0----5:R0:W-:Y:S03]  /*29b20*/  SYNCS.ARRIVE.TRANS64.A1T0 RZ, [R0+URZ+0x38850], RZ ;  /* 0x038850ff00ff79a7 */ /* 0x0211e6000810003f */
[----:B--2---:R-:W2:Y:S01]  /*29b30*/  LDL.LU R3, [R1+0x24] ;  /* 0x0000240001037983 */ /* 0x004ea20000300800 */
[----:B0-----:R-:W-:-:S05]  /*29b40*/  @!P0 VIADD R0, R0, 0x38880 ;  /* 0x0003888000008836 */ /* 0x001fca0000000000 */
[----:B------:R-:W-:Y:S01]  /*29b50*/  @!P0 PRMT R0, RZ, 0x654, R0 ;  /* 0x00000654ff008816 */ /* 0x000fe20000000000 */
[----:B------:R-:W-:Y:S06]  /*29b60*/  BAR.SYNC.DEFER_BLOCKING 0x2, 0x80 ;  /* 0x0082000000007b1d */ /* 0x000fec0000010000 */
[----:B------:R3:W-:Y:S02]  /*29b70*/  @!P0 SYNCS.ARRIVE.TRANS64.RED.A1T0 RZ, [R0+URZ], RZ ;  /* 0x000000ff00ff89a7 */ /* 0x0007e4000810043f */
[----:B---3--:R-:W-:-:S05]  /*29b80*/  VIADD R0, R2, 0x1 ;  /* 0x0000000102007836 */ /* 0x008fca0000000000 */
[----:B------:R-:W-:-:S04]  /*29b90*/  ISETP.NE.AND P0, PT, R0, 0x2, PT ;  /* 0x000000020000780c */ /* 0x000fc80003f05270 */
[----:B------:R-:W-:Y:S02]  /*29ba0*/  SEL R2, RZ, 0x1, P0 ;  /* 0x00000001ff027807 */ /* 0x000fe40000000000 */
[----:B------:R-:W-:Y:S02]  /*29bb0*/  SEL R0, R0, RZ, P0 ;  /* 0x000000ff00007207 */ /* 0x000fe40000000000 */
[----:B--2---:R-:W-:-:S03]  /*29bc0*/  LOP3.LUT R3, R3, R2, RZ, 0x3c, !PT ;  /* 0x0000000203037212 */ /* 0x004fc600078e3cff */
[----:B------:R0:W-:Y:S04]  /*29bd0*/  STL [R1+0x14], R0 ;  /* 0x0000140001007387 */ /* 0x0001e80000100800 */
[----:B------:R0:W-:Y:S02]  /*29be0*/  STL [R1+0x24], R3 ;  /* 0x0000240301007387 */ /* 0x0001e40000100800 */
.L_x_2600:
        /* <DEDUP_REMOVED lines=9> */
[----:B------:R4:W0:Y:S04]  /*29c80*/  LDS.128 R16, [R0+0x388d0] ;  /* 0x0388d00000107984 */ /* 0x0008280000000c00 */
[----:B------:R4:W-:Y:S01]  /*29c90*/  STL [R1+0x4], R0 ;  /* 0x0000040001007387 */ /* 0x0009e20000100800 */
[----:B------:R-:W-:Y:S06]  /*29ca0*/  BAR.ARV 0x4, 0x180 ;  /* 0x0106000000007b1d */ /* 0x000fec0000002000 */
[----:B------:R-:W-:Y:S05]  /*29cb0*/  BRA `(.L_x_2657) ;  /* 0x0000000800e47947 */ /* 0x000fea0003800000 */
.L_x_2656:
        /* <DEDUP_REMOVED lines=36> */
.L_x_2868:
[----:B------:R-:W-:Y:S01]  /*29f00*/  ULDC UR4, c[0x0][0xc38] ;  /* 0x00030e0000047ab9 */ /* 0x000fe20000000800 */
[----:B------:R-:W-:Y:S02]  /*29f10*/  IMAD.MOV.U32 R7, RZ, RZ, R5 ;  /* 0x000000ffff077224 */ /* 0x000fe400078e0005 */
[----:B------:R-:W-:-:S04]  /*29f20*/  IMAD.U32 R3, RZ, RZ, UR4 ;  /* 0x00000004ff037e24 */ /* 0x000fc8000f8e00ff */
[----:B--2---:R-:W-:-:S04]  /*29f30*/  IMAD R6, R6, R3, RZ ;  /* 0x0000000306067224 */ /* 0x004fc800078e02ff */
[----:B------:R-:W-:-:S05]  /*29f40*/  IMAD.IADD R4, R4, 0x1, R6 ;  /* 0x0000000104047824 */ /* 0x000fca00078e0206 */
[----:B------:R-:W-:-:S13]  /*29f50*/  ISETP.GT.AND P6, PT, R4, R0, PT ;  /* 0x000000000400720c */ /* 0x000fda0003fc4270 */
[----:B------:R-:W-:Y:S05]  /*29f60*/  @P6 BRA `(.L_x_2659) ;  /* 0x0000000000a06947 */ /* 0x000fea0003800000 */
.L_x_2664:
[----:B------:R-:W2:Y:S01]  /*29f70*/  LDC R2, c[0x0][0xc3c] ;  /* 0x00030f00ff027b82 */ /* 0x000ea20000000800 */
[----:B------:R-:W-:-:S05]  /*29f80*/  VIADD R19, R19, 0x1f ;  /* 0x0000001f13137836 */ /* 0x000fca0000000000 */
[----:B--2---:R-:W-:-:S13]  /*29f90*/  ISETP.GE.AND P6, PT, R19, R2, PT ;  /* 0x000000021300720c */ /* 0x004fda0003fc6270 */
[----:B------:R-:W-:Y:S05]  /*29fa0*/  @P6 BRA `(.L_x_2660) ;  /* 0x0000000400dc6947 */ /* 0x000fea0003800000 */
[----:B------:R-:W2:Y:S01]  /*29fb0*/  S2R R3, SR_TID.X ;  /* 0x0000000000037919 */ /* 0x000ea20000002100 */
[----:B------:R-:W-:Y:S01]  /*29fc0*/  BSSY B0, `(.L_x_2661) ;  /* 0x0000009000007945 */ /* 0x000fe20003800000 */
[----:B--2---:R-:W-:-:S05]  /*29fd0*/  LOP3.LUT R3, R3, 0x1f, RZ, 0xc0, !PT ;  /* 0x0000001f03037812 */ /* 0x004fca00078ec0ff */
[----:B------:R-:W-:-:S05]  /*29fe0*/  IMAD.IADD R3, R19, 0x1, R3 ;  /* 0x0000000113037824 */ /* 0x000fca00078e0203 */
[----:B------:R-:W-:Y:S01]  /*29ff0*/  ISETP.GE.OR P6, PT, R3, R2, !P0 ;  /* 0x000000020300720c */ /* 0x000fe200047c6670 */
[----:B------:R-:W-:-:S12]  /*2a000*/  IMAD.MOV.U32 R2, RZ, RZ, RZ ;  /* 0x000000ffff027224 */ /* 0x000fd800078e00ff */
[----:B------:R-:W-:Y:S05]  /*2a010*/  @P6 BRA `(.L_x_2662) ;  /* 0x00000000000c6947 */ /* 0x000fea0003800000 */
[----:B------:R-:W2:Y:S02]  /*2a020*/  LDC.64 R6, c[0x0][0xc80] ;  /* 0x00032000ff067b82 */ /* 0x000ea40000000a00 */
[----:B--2---:R-:W-:-:S06]  /*2a030*/  IMAD.WIDE R2, R3, 0x4, R6 ;  /* 0x0000000403027825 */ /* 0x004fcc00078e0206 */
[----:B------:R2:W5:Y:S02]  /*2a040*/  LDG.E R2, desc[UR46][R2.64] ;  /* 0x0000002e02027981 */ /* 0x000564000c1e1900 */
.L_x_2662:
[----:B------:R-:W-:Y:S05]  /*2a050*/  BSYNC B0 ;  /* 0x0000000000007941 */ /* 0x000fea0003800000 */
.L_x_2661:
[----:B------:R-:W-:-:S03]  /*2a060*/  UMOV UR4, 0xffffffff ;  /* 0xffffffff00047882 */ /* 0x000fc60000000000 */
[----:B------:R-:W-:Y:S05]  /*2a070*/  BRA.DIV UR4, `(.L_x_2663) ;  /* 0x0000005e04207947 */ /* 0x000fea000b800000 */
[----:B--2--5:R-:W2:Y:S02]  /*2a080*/  SHFL.UP PT, R3, R2, 0x1, RZ ;  /* 0x0420000002037989 */ /* 0x024ea400000e00ff */
[----:B--2---:R-:W-:-:S04]  /*2a090*/  SEL R3, R3, RZ, P1 ;  /* 0x000000ff03037207 */ /* 0x004fc80000800000 */
[----:B------:R-:W-:-:S05]  /*2a0a0*/  IADD3 R3, R2, R3, RZ ;  /* 0x0000000302037210 */ /* 0x000fca0007ffe0ff */
        /* <DEDUP_REMOVED lines=13> */
.L_x_2876:
[----:B------:R-:W-:Y:S02]  /*2a180*/  ULDC UR4, c[0x0][0xc38] ;  /* 0x00030e0000047ab9 */ /* 0x000fe40000000800 */
[----:B------:R-:W-:-:S04]  /*2a190*/  IMAD.U32 R3, RZ, RZ, UR4 ;  /* 0x00000004ff037e24 */ /* 0x000fc8000f8e00ff */
[----:B--2---:R-:W-:-:S04]  /*2a1a0*/  IMAD R6, R6, R3, RZ ;  /* 0x0000000306067224 */ /* 0x004fc800078e02ff */
[----:B------:R-:W-:-:S05]  /*2a1b0*/  IMAD.IADD R4, R6, 0x1, R4 ;  /* 0x0000000106047824 */ /* 0x000fca00078e0204 */
[----:B------:R-:W-:-:S13]  /*2a1c0*/  ISETP.GT.AND P6, PT, R4, R0, PT ;  /* 0x000000000400720c */ /* 0x000fda0003fc4270 */
[----:B------:R-:W-:Y:S05]  /*2a1d0*/  @!P6 BRA `(.L_x_2664) ;  /* 0xfffffffc0064e947 */ /* 0x000fea000383ffff */
[----:B------:R-:W-:-:S07]  /*2a1e0*/  IMAD.MOV.U32 R7, RZ, RZ, R5 ;  /* 0x000000ffff077224 */ /* 0x000fce00078e0005 */
.L_x_2659:
[----:B------:R-:W-:Y:S01]  /*2a1f0*/  IMAD.IADD R6, R4, 0x1, -R6 ;  /* 0x0000000104067824 */ /* 0x000fe200078e0a06 */
[----:B------:R-:W-:-:S03]  /*2a200*/  UMOV UR4, 0xffffffff ;  /* 0xffffffff00047882 */ /* 0x000fc60000000000 */
[----:B------:R-:W-:-:S05]  /*2a210*/  IMAD R4, R7, R3, R6 ;  /* 0x0000000307047224 */ /* 0x000fca00078e0206 */
[----:B------:R-:W-:Y:S01]  /*2a220*/  ISETP.GT.AND P6, PT, R4, R0, PT ;  /* 0x000000000400720c */ /* 0x000fe20003fc4270 */
[----:B------:R-:W-:-:S12]  /*2a230*/  BRA.DIV UR4, `(.L_x_2665) ;  /* 0x0000005e04887947 */ /* 0x000fd8000b800000 */
[----:B0-----:R-:W-:-:S04]  /*2a240*/  VOTE.ANY R5, PT, !P6 ;  /* 0x0000000000057806 */ /* 0x001fc800070e0100 */
[----:B------:R-:W0:Y:S02]  /*2a250*/  POPC R4, R5 ;  /* 0x0000000500047309 */ /* 0x000e240000000000 */
[----:B0-----:R0:W2:Y:S02]  /*2a260*/  SHFL.IDX PT, R17, R2, R4, 0x1f ;  /* 0x00001f0402117589 */ /* 0x0010a400000e0000 */
.L_x_2880:
[----:B------:R-:W-:Y:S01]  /*2a270*/  ISETP.NE.AND P0, PT, R5, RZ, PT ;  /* 0x000000ff0500720c */ /* 0x000fe20003f05270 */
[----:B------:R-:W-:-:S12]  /*2a280*/  IMAD.MOV.U32 R16, RZ, RZ, RZ ;  /* 0x000000ffff107224 */ /* 0x000fd800078e00ff */
[----:B------:R-:W-:Y:S05]  /*2a290*/  @!P0 BRA `(.L_x_2666) ;  /* 0x0000000000148947 */ /* 0x000fea0003800000 */
[----:B------:R-:W-:Y:S01]  /*2a2a0*/  UMOV UR4, 0xffffffff ;  /* 0xffffffff00047882 */ /* 0x000fe20000000000 */
[----:B------:R-:W-:Y:S02]  /*2a2b0*/  IADD3 R12, R4, -0x1, RZ ;  /* 0xffffffff040c7810 */ /* 0x000fe40007ffe0ff */
[----:B------:R-:W-:Y:S05]  /*2a2c0*/  BRA.DIV UR4, `(.L_x_2667) ;  /* 0x0000005e04ac7947 */ /* 0x000fea000b800000 */
[----:B------:R3:W4:Y:S02]  /*2a2d0*/  SHFL.IDX PT, R7, R7, R12, 0x1f ;  /* 0x00001f0c07077589 */ /* 0x00072400000e0000 */
.L_x_2883:
[----:B----4-:R-:W-:-:S07]  /*2a2e0*/  IMAD.MOV.U32 R16, RZ, RZ, R7 ;  /* 0x000000ffff107224 */ /* 0x010fce00078e0007 */
.L_x_2666:
[----:B------:R-:W0:Y:S01]  /*2a2f0*/  LDC.64 R8, c[0x0][0xc90] ;  /* 0x00032400ff087b82 */ /* 0x000e220000000a00 */
[----:B------:R-:W-:-:S04]  /*2a300*/  IMAD.IADD R19, R4, 0x1, R19 ;  /* 0x0000000104137824 */ /* 0x000fc800078e0213 */
[----:B0-----:R-:W-:-:S05]  /*2a310*/  IMAD.WIDE R4, R19, 0x4, R8 ;  /* 0x0000000413047825 */ /* 0x001fca00078e0208 */
[----:B------:R-:W2:Y:S01]  /*2a320*/  LDG.E R2, desc[UR46][R4.64] ;  /* 0x0000002e04027981 */ /* 0x000ea2000c1e1900 */
[----:B------:R-:W-:Y:S02]  /*2a330*/  IMAD R16, R16, R3, R6 ;  /* 0x0000000310107224 */ /* 0x000fe400078e0206 */
[----:B--2---:R-:W-:-:S05]  /*2a340*/  IMAD R8, R17, R2, RZ ;  /* 0x0000000211087224 */ /* 0x004fca00078e02ff */
[-C--:B------:R-:W-:Y:S02]  /*2a350*/  IABS R7, R8.reuse ;  /* 0x0000000800077213 */ /* 0x080fe40000000000 */
[----:B------:R-:W-:Y:S02]  /*2a360*/  IABS R9, R8 ;  /* 0x0000000800097213 */ /* 0x000fe40000000000 */
[----:B------:R-:W0:Y:S03]  /*2a370*/  I2F.RP R4, R7 ;  /* 0x0000000700047306 */ /* 0x000e260000209400 */
[----:B------:R-:W-:-:S05]  /*2a380*/  IMAD.MOV R9, RZ, RZ, -R9 ;  /* 0x000000ffff097224 */ /* 0x000fca00078e0a09 */
[----:B0-----:R-:W0:Y:S02]  /*2a390*/  MUFU.RCP R4, R4 ;  /* 0x0000000400047308 */ /* 0x001e240000001000 */
[----:B0-----:R-:W-:-:S06]  /*2a3a0*/  VIADD R4, R4, 0xffffffe ;  /* 0x0ffffffe04047836 */ /* 0x001fcc0000000000 */
[----:B------:R-:W0:Y:S02]  /*2a3b0*/  F2I.FTZ.U32.TRUNC.NTZ R5, R4 ;  /* 0x0000000400057305 */ /* 0x000e24000021f000 */
[----:B0-----:R-:W-:-:S04]  /*2a3c0*/  IMAD.MOV R4, RZ, RZ, -R5 ;  /* 0x000000ffff047224 */ /* 0x001fc800078e0a05 */
[----:B------:R-:W-:Y:S02]  /*2a3d0*/  IMAD R6, R4, R7, RZ ;  /* 0x0000000704067224 */ /* 0x000fe400078e02ff */
[----:B------:R-:W-:-:S04]  /*2a3e0*/  IMAD.MOV.U32 R4, RZ, RZ, RZ ;  /* 0x000000ffff047224 */ /* 0x000fc800078e00ff */
[----:B------:R-:W-:-:S04]  /*2a3f0*/  IMAD.HI.U32 R5, R5, R6, R4 ;  /* 0x0000000605057227 */ /* 0x000fc800078e0004 */
[----:B------:R-:W-:-:S05]  /*2a400*/  IMAD.IADD R6, R0, 0x1, -R16 ;  /* 0x0000000100067824 */ /* 0x000fca00078e0a10 */
        /* <DEDUP_REMOVED lines=22> */
[----:B------:R0:W2:Y:S02]  /*2a570*/  F2I.FTZ.U32.TRUNC.NTZ R3, R2 ;  /* 0x0000000200037305 */ /* 0x0000a4000021f000 */
[----:B0-----:R-:W-:Y:S02]  /*2a580*/  IMAD.MOV.U32 R2, RZ, RZ, RZ ;  /* 0x000000ffff027224 */ /* 0x001fe400078e00ff */
[----:B--2---:R-:W-:-:S04]  /*2a590*/  IMAD.MOV R0, RZ, RZ, -R3 ;  /* 0x000000ffff007224 */ /* 0x004fc800078e0a03 */
[----:B------:R-:W-:-:S04]  /*2a5a0*/  IMAD R0, R0, R5, RZ ;  /* 0x0000000500007224 */ /* 0x000fc800078e02ff */
        /* <DEDUP_REMOVED lines=23> */
.L_x_2660:
[----:B------:R-:W-:Y:S01]  /*2a720*/  UMOV UR4, URZ ;  /* 0x0000003f00047c82 */ /* 0x000fe20008000000 */
[----:B------:R-:W-:Y:S01]  /*2a730*/  UMOV UR5, URZ ;  /* 0x0000003f00057c82 */ /* 0x000fe20008000000 */
[----:B------:R-:W-:Y:S01]  /*2a740*/  ULDC UR6, c[0x0][0xc3c] ;  /* 0x00030f0000067ab9 */ /* 0x000fe20000000800 */
[----:B------:R-:W-:Y:S02]  /*2a750*/  IMAD.MOV.U32 R16, RZ, RZ, R0 ;  /* 0x000000ffff107224 */ /* 0x000fe400078e0000 */
[----:B------:R-:W-:Y:S02]  /*2a760*/  IMAD.U32 R17, RZ, RZ, UR4 ;  /* 0x00000004ff117e24 */ /* 0x000fe4000f8e00ff */
[----:B------:R-:W-:Y:S02]  /*2a770*/  IMAD.U32 R18, RZ, RZ, UR5 ;  /* 0x00000005ff127e24 */ /* 0x000fe4000f8e00ff */
[----:B------:R-:W-:-:S07]  /*2a780*/  IMAD.U32 R19, RZ, RZ, UR6 ;  /* 0x00000006ff137e24 */ /* 0x000fce000f8e00ff */
.L_x_2668:
[----:B------:R2:W4:Y:S01]  /*2a790*/  LDL R3, [R1+0x4] ;  /* 0x0000040001037983 */ /* 0x0005220000100800 */
[----:B------:R-:W5:Y:S01]  /*2a7a0*/  S2R R0, SR_TID.X ;  /* 0x0000000000007919 */ /* 0x000f620000002100 */
[----:B------:R-:W-:Y:S05]  /*2a7b0*/  WARPSYNC.ALL ;  /* 0x0000000000007948 */ /* 0x000fea0003800000 */
[----:B-----5:R-:W-:Y:S01]  /*2a7c0*/  LOP3.LUT R0, R0, 0x1f, RZ, 0xc0, !PT ;  /* 0x0000001f00007812 */ /* 0x020fe200078ec0ff */
[----:B------:R-:W-:Y:S03]  /*2a7d0*/  BAR.SYNC.DEFER_BLOCKING 0x4, 0x180 ;  /* 0x0106000000007b1d */ /* 0x000fe60000010000 */
[----:B------:R-:W-:-:S13]  /*2a7e0*/  ISETP.NE.AND P0, PT, R0, RZ, PT ;  /* 0x000000ff0000720c */ /* 0x000fda0003f05270 */
[----:B------:R-:W4:Y:S01]  /*2a7f0*/  @!P0 S2R R0, SR_CgaCtaId ;  /* 0x0000000000008919 */ /* 0x000f220000008800 */
[----:B------:R-:W-:-:S04]  /*2a800*/  @!P0 MOV R2, 0x400 ;  /* 0x0000040000028802 */ /* 0x000fc80000000f00 */
[----:B----4-:R-:W-:-:S05]  /*2a810*/  @!P0 LEA R3, R0, R2, 0x18 ;  /* 0x0000000200038211 */ /* 0x010fca00078ec0ff */
[----:B------:R2:W-:Y:S04]  /*2a820*/  @!P0 STS.128 [R3+0x388d0], R16 ;  /* 0x0388d01003008388 */ /* 0x0005e80000000c00 */
[----:B------:R2:W-:Y:S01]  /*2a830*/  @!P0 STL [R1+0x4], R3 ;  /* 0x0000040301008387 */ /* 0x0005e20000100800 */
[----:B------:R-:W-:Y:S06]  /*2a840*/  BAR.ARV 0x5, 0x180 ;  /* 0x0146000000007b1d */ /* 0x000fec0000002000 */
.L_x_2657:
[----:B------:R-:W-:Y:S02]  /*2a850*/  ULDC UR4, c[0x0][0xc3c] ;  /* 0x00030f0000047ab9 */ /* 0x000fe40000000800 */
[----:B0-----:R-:W-:-:S13]  /*2a860*/  ISETP.GE.AND P0, PT, R19, UR4, PT ;  /* 0x0000000413007c0c */ /* 0x001fda000bf06270 */
[----:B------:R-:W-:Y:S05]  /*2a870*/  @!P0 BRA `(.L_x_2669) ;  /* 0xffffff9400448947 */ /* 0x000fea000383ffff */
[----:B------:R-:W-:Y:S05]  /*2a880*/  BSYNC B7 ;  /* 0x0000000000077941 */ /* 0x000fea0003800000 */
.L_x_2559:
[----:B----4-:R-:W4:Y:S01]  /*2a890*/  LDL.LU R0, [R1+0x70] ;  /* 0x0000700001007983 */ /* 0x010f220000300800 */
[----:B------:R-:W-:Y:S01]  /*2a8a0*/  BSSY B0, `(.L_x_2670) ;  /* 0x000000b000007945 */ /* 0x000fe20003800000 */
[----:B------:R-:W5:Y:S01]  /*2a8b0*/  S2R R5, SR_CgaCtaId ;  /* 0x0000000000057919 */ /* 0x000f620000008800 */
[----:B----4-:R-:W-:-:S04]  /*2a8c0*/  IADD3 R0, R0, 0x1, RZ ;  /* 0x0000000100007810 */ /* 0x010fc80007ffe0ff */
[----:B0-----:R-:W-:-:S04]  /*2a8d0*/  LEA.HI R2, R0, R0, RZ, 0x1 ;  /* 0x0000000000027211 */ /* 0x001fc800078f08ff */
[----:B--2---:R-:W-:-:S05]  /*2a8e0*/  LOP3.LUT R3, R2, 0xfffffffe, RZ, 0xc0, !PT ;  /* 0xfffffffe02037812 */ /* 0x004fca00078ec0ff */
[----:B------:R-:W-:Y:S01]  /*2a8f0*/  IMAD.IADD R3, R0, 0x1, -R3 ;  /* 0x0000000100037824 */ /* 0x000fe200078e0a03 */
[----:B------:R-:W-:-:S04]  /*2a900*/  MOV R0, 0x400 ;  /* 0x0000040000007802 */ /* 0x000fc80000000f00 */
[----:B-----5:R-:W-:Y:S02]  /*2a910*/  LEA R0, R5, R0, 0x18 ;  /* 0x0000000005007211 */ /* 0x020fe400078ec0ff */
[----:B------:R-:W-:-:S04]  /*2a920*/  SHF.L.U32 R3, R3, 0x1f, RZ ;  /* 0x0000001f03037819 */ /* 0x000fc800000006ff */
[----:B------:R-:W0:Y:S02]  /*2a930*/  SYNCS.PHASECHK.TRANS64.TRYWAIT P0, [R0+URZ+0x38820], R3 ;  /* 0x03882003000075a7 */ /* 0x000e24000800017f */
[----:B0-----:R-:W-:Y:S05]  /*2a940*/  @!P0 BRA `(.L_x_2671) ;  /* 0x0000005800348947 */ /* 0x001fea0003800000 */
.L_x_2884:
[----:B------:R-:W-:Y:S05]  /*2a950*/  BSYNC B0 ;  /* 0x0000000000007941 */ /* 0x000fea0003800000 */
.L_x_2670:
[----:B------:R-:W-:-:S03]  /*2a960*/  UMOV UR4, 0xffffffff ;  /* 0xffffffff00047882 */ /* 0x000fc60000000000 */
[----:B------:R-:W-:Y:S05]  /*2a970*/  BRA.DIV UR4, `(.L_x_2672) ;  /* 0x0000005a043c7947 */ /* 0x000fea000b800000 */
[----:B------:R-:W2:Y:S02]  /*2a980*/  S2R R2, SR_TID.X ;  /* 0x0000000000027919 */ /* 0x000ea40000002100 */
[----:B--2---:R-:W-:-:S04]  /*2a990*/  SHF.R.U32.HI R2, RZ, 0x5, R2 ;  /* 0x00000005ff027819 */ /* 0x004fc80000011602 */
[----:B------:R-:W-:-:S05]  /*2a9a0*/  LOP3.LUT R2, R2, 0x3, RZ, 0xc0, !PT ;  /* 0x0000000302027812 */ /* 0x000fca00078ec0ff */
[----:B------:R2:W4:Y:S02]  /*2a9b0*/  SHFL.IDX PT, R14, R2, RZ, 0x1f ;  /* 0x00001fff020e7589 */ /* 0x00052400000e0000 */
.L_x_2887:
[----:B----4-:R-:W-:-:S13]  /*2a9c0*/  ISETP.NE.AND P0, PT, R14, RZ, PT ;  /* 0x000000ff0e00720c */ /* 0x010fda0003f05270 */
[----:B------:R-:W-:Y:S05]  /*2a9d0*/  @P0 BRA `(.L_x_2344) ;  /* 0x0000000000b00947 */ /* 0x000fea0003800000 */
[----:B------:R-:W-:-:S03]  /*2a9e0*/  UMOV UR4, 0xffffffff ;  /* 0xffffffff00047882 */ /* 0x000fc60000000000 */
[----:B------:R-:W-:Y:S05]  /*2a9f0*/  BRA.DIV UR4, `(.L_x_2673) ;  /* 0x0000005a04507947 */ /* 0x000fea000b800000 */
[----:B------:R-:W-:-:S13]  /*2aa00*/  ELECT P6, URZ, PT ;  /* 0x00000000003f782f */ /* 0x000fda00038c0000 */
.L_x_2890:
[----:B------:R-:W-:Y:S05]  /*2aa10*/  @!P6 BRA `(.L_x_2344) ;  /* 0x0000000000a0e947 */ /* 0x000fea0003800000 */
[----:B------:R-:W-:-:S06]  /*2aa20*/  ULOP3.LUT UR4, UR40, 0x2, URZ, 0xfc, !UPT ;  /* 0x0000000228047892 */ /* 0x000fcc000f8efc3f */
[----:B--2---:R-:W-:-:S05]  /*2aa30*/  IMAD.U32 R2, RZ, RZ, UR4 ;  /* 0x00000004ff027e24 */ /* 0x004fca000f8e00ff */
[----:B------:R-:W-:-:S13]  /*2aa40*/  ISETP.NE.AND P0, PT, R2, 0x3, PT ;  /* 0x000000030200780c */ /* 0x000fda0003f05270 */
[----:B------:R-:W-:Y:S05]  /*2aa50*/  @!P0 BRA `(.L_x_2674) ;  /* 0x0000000000048947 */ /* 0x000fea0003800000 */
[----:B------:R-:W-:Y:S01]  /*2aa60*/  BPT.TRAP 0x1 ;  /* 0x000000040000795c */ /* 0x000fe20000300000 */
.L_x_2674:
[----:B0-----:R-:W2:Y:S04]  /*2aa70*/  LDL R3, [R1+0x14] ;  /* 0x0000140001037983 */ /* 0x001ea80000100800 */
[----:B------:R-:W4:Y:S01]  /*2aa80*/  LDL.LU R7, [R1+0x24] ;  /* 0x0000240001077983 */ /* 0x000f220000300800 */
[----:B------:R-:W-:-:S04]  /*2aa90*/  VIADD R2, R0, 0x38840 ;  /* 0x0003884000027836 */ /* 0x000fc80000000000 */
[C---:B--2---:R-:W-:Y:S02]  /*2aaa0*/  IMAD R6, R3.reuse, 0x8, R2 ;  /* 0x0000000803067824 */ /* 0x044fe400078e0202 */
        /* <DEDUP_REMOVED lines=10> */
.L_x_2891:
[----:B------:R-:W2:Y:S02]  /*2ab50*/  SYNCS.PHASECHK.TRANS64.TRYWAIT P1, [R7+URZ], R2 ;  /* 0x00000002070075a7 */ /* 0x000ea4000802017f */
[----:B--2---:R-:W-:Y:S05]  /*2ab60*/  @!P1 BRA `(.L_x_2676) ;  /* 0x0000005800289947 */ /* 0x004fea0003800000 */
.L_x_2892:
[----:B------:R-:W-:Y:S05]  /*2ab70*/  @!P0 BRA `(.L_x_2677) ;  /* 0x0000000000048947 */ /* 0x000fea0003800000 */
[----:B------:R-:W-:Y:S01]  /*2ab80*/  BPT.TRAP 0x1 ;  /* 0x000000040000795c */ /* 0x000fe20000300000 */
.L_x_2677:
[----:B------:R-:W4:Y:S02]  /*2ab90*/  LDL.LU R4, [R1+0x14] ;  /* 0x0000140001047983 */ /* 0x000f240000300800 */
[----:B----4-:R-:W-:-:S04]  /*2aba0*/  IMAD R4, R4, 0x8, R0 ;  /* 0x0000000804047824 */ /* 0x010fc800078e0200 */
[----:B------:R-:W4:Y:S02]  /*2abb0*/  SYNCS.PHASECHK.TRANS64.TRYWAIT P1, [R4+URZ+0x38860], R5 ;  /* 0x03886005040075a7 */ /* 0x000f24000802017f */
[----:B----4-:R-:W-:Y:S05]  /*2abc0*/  @!P1 BRA `(.L_x_2678) ;  /* 0x0000005800249947 */ /* 0x010fea0003800000 */
.L_x_2893:
[----:B------:R-:W-:Y:S05]  /*2abd0*/  @!P0 BRA `(.L_x_2679) ;  /* 0x0000000000048947 */ /* 0x000fea0003800000 */
[----:B------:R-:W-:Y:S01]  /*2abe0*/  BPT.TRAP 0x1 ;  /* 0x000000040000795c */ /* 0x000fe20000300000 */
.L_x_2679:
[----:B------:R-:W-:-:S04]  /*2abf0*/  IMAD R3, R3, 0x8, R0 ;  /* 0x0000000803037824 */ /* 0x000fc800078e0200 */
[----:B------:R-:W5:Y:S02]  /*2ac00*/  SYNCS.PHASECHK.TRANS64.TRYWAIT P1, [R3+URZ+0x38860], R2 ;  /* 0x03886002030075a7 */ /* 0x000f64000802017f */
[----:B-----5:R-:W-:Y:S05]  /*2ac10*/  @!P1 BRA `(.L_x_2680) ;  /* 0x0000005800249947 */ /* 0x020fea0003800000 */
.L_x_2894:
[----:B------:R-:W-:Y:S05]  /*2ac20*/  @!P0 BRA `(.L_x_2681) ;  /* 0x0000000000048947 */ /* 0x000fea0003800000 */
[----:B------:R-:W-:Y:S01]  /*2ac30*/  BPT.TRAP 0x1 ;  /* 0x000000040000795c */ /* 0x000fe20000300000 */
.L_x_2681:
[----:B------:R-:W5:Y:S02]  /*2ac40*/  SYNCS.PHASECHK.TRANS64.TRYWAIT P0, [R4+URZ+0x38880], R5 ;  /* 0x03888005040075a7 */ /* 0x000f64000800017f */
[----:B-----5:R-:W-:Y:S05]  /*2ac50*/  @!P0 BRA `(.L_x_2682) ;  /* 0x0000005800288947 */ /* 0x020fea0003800000 */
.L_x_2683:
[----:B------:R0:W0:Y:S02]  /*2ac60*/  SYNCS.PHASECHK.TRANS64.TRYWAIT P0, [R3+URZ+0x38880], R2 ;  /* 0x03888002030075a7 */ /* 0x000024000800017f */
[----:B0-----:R-:W-:Y:S05]  /*2ac70*/  @!P0 NANOSLEEP.SYNCS 0x989680 ;  /* 0x009896800000895d */ /* 0x001fea0003900000 */
[----:B------:R-:W0:Y:S02]  /*2ac80*/  @!P0 SYNCS.PHASECHK.TRANS64 P0, [R3+URZ+0x38880], R2 ;  /* 0x03888002030085a7 */ /* 0x000e24000800007f */
[----:B0-----:R-:W-:Y:S05]  /*2ac90*/  @!P0 BRA `(.L_x_2683) ;  /* 0xfffffffc00f08947 */ /* 0x001fea000383ffff */
.L_x_2344:
[----:B------:R-:W-:Y:S05]  /*2aca0*/  BSYNC B8 ;  /* 0x0000000000087941 */ /* 0x000fea0003800000 */
.L_x_2341:
[----:B------:R-:W-:Y:S05]  /*2acb0*/  EXIT ;  /* 0x000000000000794d */ /* 0x000fea0003800000 */
.L_x_2366:
[----:B-1----:R1:W2:Y:S02]  /*2acc0*/  SYNCS.PHASECHK.TRANS64.TRYWAIT P6, [R111+URZ+0x38890], R119 ;  /* 0x038890776f0075a7 */ /* 0x0022a400080c017f */
[----:B--2---:R-:W-:Y:S05]  /*2acd0*/  @!P6 NANOSLEEP.SYNCS 0x989680 ;  /* 0x009896800000e95d */ /* 0x004fea0003900000 */
[----:B------:R-:W2:Y:S02]  /*2ace0*/  @!P6 SYNCS.PHASECHK.TRANS64 P6, [R111+URZ+0x38890], R119 ;  /* 0x038890776f00e5a7 */ /* 0x000ea400080c007f */
[----:B--2---:R-:W-:Y:S05]  /*2acf0*/  @!P6 BRA `(.L_x_2366) ;  /* 0xfffffffc00f0e947 */ /* 0x004fea000383ffff */
[----:B------:R-:W-:Y:S05]  /*2ad00*/  BRA `(.L_x_2684) ;  /* 0xfffffd8400487947 */ /* 0x000fea000383ffff */
.L_x_2400:
[----:B0-----:R0:W1:Y:S02]  /*2ad10*/  SYNCS.PHASECHK.TRANS64.TRYWAIT P3, [R111+URZ+0x38890], R119 ;  /* 0x038890776f0075a7 */ /* 0x001064000806017f */
[----:B-1----:R-:W-:Y:S05]  /*2ad20*/  @!P3 NANOSLEEP.SYNCS 0x989680 ;  /* 0x009896800000b95d */ /* 0x002fea0003900000 */
[----:B------:R-:W1:Y:S02]  /*2ad30*/  @!P3 SYNCS.PHASECHK.TRANS64 P3, [R111+URZ+0x38890], R119 ;  /* 0x038890776f00b5a7 */ /* 0x000e64000806007f */
[----:B-1----:R-:W-:Y:S05]  /*2ad40*/  @!P3 BRA `(.L_x_2400) ;  /* 0xfffffffc00f0b947 */ /* 0x002fea000383ffff */
[----:B------:R-:W-:Y:S05]  /*2ad50*/  BRA `(.L_x_2685) ;  /* 0xfffffdc8000c7947 */ /* 0x000fea000383ffff */
.L_x_2417:
[----:B0-----:R0:W1:Y:S02]  /*2ad60*/  SYNCS.PHASECHK.TRANS64.TRYWAIT P2, [R111+URZ+0x38890], R119 ;  /* 0x038890776f0075a7 */ /* 0x001064000804017f */
[----:B-1----:R-:W-:Y:S05]  /*2ad70*/  @!P2 NANOSLEEP.SYNCS 0x989680 ;  /* 0x009896800000a95d */ /* 0x002fea0003900000 */
[----:B------:R-:W1:Y:S02]  /*2ad80*/  @!P2 SYNCS.PHASECHK.TRANS64 P2, [R111+URZ+0x38890], R119 ;  /* 0x038890776f00a5a7 */ /* 0x000e64000804007f */
[----:B-1----:R-:W-:Y:S05]  /*2ad90*/  @!P2 BRA `(.L_x_2417) ;  /* 0xfffffffc00f0a947 */ /* 0x002fea000383ffff */
[----:B------:R-:W-:Y:S05]  /*2ada0*/  BRA `(.L_x_2686) ;  /* 0xfffffe0800ec7947 */ /* 0x000fea000383ffff */
.L_x_2427:
[----:B-1----:R1:W2:Y:S02]  /*2adb0*/  SYNCS.PHASECHK.TRANS64.TRYWAIT P3, [R111+URZ+0x388b0], R119 ;  /* 0x0388b0776f0075a7 */ /* 0x0022a4000806017f */
[----:B--2---:R-:W-:Y:S05]  /*2adc0*/  @!P3 NANOSLEEP.SYNCS 0x989680 ;  /* 0x009896800000b95d */ /* 0x004fea0003900000 */
[----:B------:R-:W2:Y:S02]  /*2add0*/  @!P3 SYNCS.PHASECHK.TRANS64 P3, [R111+URZ+0x388b0], R119 ;  /* 0x0388b0776f00b5a7 */ /* 0x000ea4000806007f */
[----:B--2---:R-:W-:Y:S05]  /*2ade0*/  @!P3 BRA `(.L_x_2427) ;  /* 0xfffffffc00f0b947 */ /* 0x004fea000383ffff */
[----:B------:R-:W-:Y:S05]  /*2adf0*/  BRA `(.L_x_2687) ;  /* 0xfffffe1000587947 */ /* 0x000fea000383ffff */
.L_x_2439:
[----:B------:R-:W-:Y:S01]  /*2ae00*/  BSSY B0, `(.L_x_2688) ;  /* 0x0000007000007945 */ /* 0x000fe20003800000 */
[----:B------:R-:W-:Y:S01]  /*2ae10*/  IMAD.MOV.U32 R12, RZ, RZ, RZ ;  /* 0x000000ffff0c7224 */ /* 0x000fe200078e00ff */
[----:B------:R-:W-:Y:S01]  /*2ae20*/  MOV R11, 0x1f ;  /* 0x0000001f000b7802 */ /* 0x000fe20000000f00 */
[----:B------:R-:W-:-:S07]  /*2ae30*/  IMAD.MOV.U32 R15, RZ, RZ, -0x1 ;  /* 0xffffffffff0f7424 */ /* 0x000fce00078e00ff */
[----:B-----5:R-:W-:Y:S05]  /*2ae40*/  WARPSYNC.COLLECTIVE R15, `(.L_x_2689) ;  /* 0x000000000f087348 */ /* 0x020fea0003c00000 */
[----:B------:R0:W1:Y:S02]  /*2ae50*/  SHFL.IDX P6, R14, R13, R12, R11 ;  /* 0x0000000c0d0e7389 */ /* 0x00006400000c000b */
[----:B01---5:R-:W-:Y:S01]  /*2ae60*/  ENDCOLLECTIVE ;  /* 0x000000000000791b */ /* 0x023fe20003800000 */
.L_x_2689:
[----:B------:R-:W-:Y:S05]  /*2ae70*/  BSYNC B0 ;  /* 0x0000000000007941 */ /* 0x000fea0003800000 */
.L_x_2688:
[----:B------:R-:W-:Y:S01]  /*2ae80*/  IMAD.MOV.U32 R237, RZ, RZ, R14 ;  /* 0x000000ffffed7224 */ /* 0x000fe200078e000e */
[----:B------:R-:W-:Y:S06]  /*2ae90*/  BRA `(.L_x_2690) ;  /* 0xfffffe1c00fc7947 */ /* 0x000fec000383ffff */
.L_x_2449:
        /* <DEDUP_REMOVED lines=8> */
.L_x_2692:
[----:B------:R-:W-:Y:S05]  /*2af20*/  BSYNC B1 ;  /* 0x0000000000017941 */ /* 0x000fea0003800000 */
.L_x_2691:
        /* <DEDUP_REMOVED lines=8> */
.L_x_2693:
[----:B------:R-:W-:Y:S02]  /*2afb0*/  IMAD.MOV.U32 R13, RZ, RZ, R8 ;  /* 0x000000ffff0d7224 */ /* 0x000fe400078e0008 */
[----:B------:R-:W-:-:S07]  /*2afc0*/  IMAD.MOV.U32 R3, RZ, RZ, R14 ;  /* 0x000000ffff037224 */ /* 0x000fce00078e000e */
[----:B------:R-:W-:Y:S05]  /*2afd0*/  WARPSYNC.COLLECTIVE R15, `(.L_x_2694) ;  /* 0x000000000f087348 */ /* 0x000fea0003c00000 */
[----:B------:R0:W1:Y:S02]  /*2afe0*/  SHFL.IDX P6, R14, R13, R12, R11 ;  /* 0x0000000c0d0e7389 */ /* 0x00006400000c000b */
[----:B01----:R-:W-:Y:S01]  /*2aff0*/  ENDCOLLECTIVE ;  /* 0x000000000000791b */ /* 0x003fe20003800000 */
.L_x_2694:
[----:B------:R-:W-:Y:S02]  /*2b000*/  IMAD.MOV.U32 R13, RZ, RZ, R7 ;  /* 0x000000ffff0d7224 */ /* 0x000fe400078e0007 */
[----:B------:R-:W-:-:S07]  /*2b010*/  IMAD.MOV.U32 R4, RZ, RZ, R14 ;  /* 0x000000ffff047224 */ /* 0x000fce00078e000e */
[----:B------:R-:W-:Y:S05]  /*2b020*/  WARPSYNC.COLLECTIVE R15, `(.L_x_2695) ;  /* 0x000000000f087348 */ /* 0x000fea0003c00000 */
[----:B------:R0:W1:Y:S02]  /*2b030*/  SHFL.IDX P6, R14, R13, R12, R11 ;  /* 0x0000000c0d0e7389 */ /* 0x00006400000c000b */
[----:B01----:R-:W-:Y:S01]  /*2b040*/  ENDCOLLECTIVE ;  /* 0x000000000000791b */ /* 0x003fe20003800000 */
.L_x_2695:
[----:B------:R-:W-:Y:S05]  /*2b050*/  BRA `(.L_x_2696) ;  /* 0xfffffe2400607947 */ /* 0x000fea000383ffff */
.L_x_2452:
[----:B------:R-:W-:Y:S01]  /*2b060*/  BSSY B1, `(.L_x_2697) ;  /* 0x0000008000017945 */ /* 0x000fe20003800000 */
[----:B------:R-:W-:Y:S02]  /*2b070*/  IMAD.MOV.U32 R13, RZ, RZ, R6 ;  /* 0x000000ffff0d7224 */ /* 0x000fe400078e0006 */
[----:B------:R-:W-:Y:S02]  /*2b080*/  IMAD.MOV.U32 R12, RZ, RZ, 0x1 ;  /* 0x00000001ff0c7424 */ /* 0x000fe400078e00ff */
[----:B------:R-:W-:Y:S02]  /*2b090*/  IMAD.MOV.U32 R11, RZ, RZ, 0x181f ;  /* 0x0000181fff0b7424 */ /* 0x000fe400078e00ff */
[----:B------:R-:W-:-:S07]  /*2b0a0*/  IMAD.MOV.U32 R15, RZ, RZ, -0x1 ;  /* 0xffffffffff0f7424 */ /* 0x000fce00078e00ff */
[----:B0-2345:R-:W-:Y:S05]  /*2b0b0*/  WARPSYNC.COLLECTIVE R15, `(.L_x_2698) ;  /* 0x000000000f087348 */ /* 0x03dfea0003c00000 */
[----:B----4-:R1:W4:Y:S02]  /*2b0c0*/  SHFL.IDX P6, R14, R13, R12, R11 ;  /* 0x0000000c0d0e7389 */ /* 0x01032400000c000b */
[----:B012345:R-:W-:Y:S01]  /*2b0d0*/  ENDCOLLECTIVE ;  /* 0x000000000000791b */ /* 0x03ffe20003800000 */
.L_x_2698:
[----:B------:R-:W-:Y:S05]  /*2b0e0*/  BSYNC B1 ;  /* 0x0000000000017941 */ /* 0x000fea0003800000 */
.L_x_2697:
[----:B------:R-:W-:Y:S01]  /*2b0f0*/  IMAD.MOV.U32 R13, RZ, RZ, R5 ;  /* 0x000000ffff0d7224 */ /* 0x000fe200078e0005 */
[----:B------:R-:W-:Y:S01]  /*2b100*/  MOV R0, R14 ;  /* 0x0000000e00007202 */ /* 0x000fe20000000f00 */
[----:B------:R-:W-:Y:S02]  /*2b110*/  IMAD.MOV.U32 R12, RZ, RZ, 0x1 ;  /* 0x00000001ff0c7424 */ /* 0x000fe400078e00ff */
[----:B------:R-:W-:Y:S02]  /*2b120*/  IMAD.MOV.U32 R11, RZ, RZ, 0x181f ;  /* 0x0000181fff0b7424 */ /* 0x000fe400078e00ff */
[----:B------:R-:W-:-:S07]  /*2b130*/  IMAD.MOV.U32 R15, RZ, RZ, -0x1 ;  /* 0xffffffffff0f7424 */ /* 0x000fce00078e00ff */
[----:B------:R-:W-:Y:S05]  /*2b140*/  WARPSYNC.COLLECTIVE R15, `(.L_x_2699) ;  /* 0x000000000f087348 */ /* 0x000fea0003c00000 */
[----:B------:R0:W1:Y:S02]  /*2b150*/  SHFL.IDX P6, R14, R13, R12, R11 ;  /* 0x0000000c0d0e7389 */ /* 0x00006400000c000b */
[----:B01----:R-:W-:Y:S01]  /*2b160*/  ENDCOLLECTIVE ;  /* 0x000000000000791b */ /* 0x003fe20003800000 */
.L_x_2699:
[----:B------:R-:W-:Y:S02]  /*2b170*/  IMAD.MOV.U32 R13, RZ, RZ, R8 ;  /* 0x000000ffff0d7224 */ /* 0x000fe400078e0008 */
[----:B------:R-:W-:-:S07]  /*2b180*/  IMAD.MOV.U32 R3, RZ, RZ, R14 ;  /* 0x000000ffff037224 */ /* 0x000fce00078e000e */
[----:B------:R-:W-:Y:S05]  /*2b190*/  WARPSYNC.COLLECTIVE R15, `(.L_x_2700) ;  /* 0x000000000f087348 */ /* 0x000fea0003c00000 */
[----:B------:R0:W1:Y:S02]  /*2b1a0*/  SHFL.IDX P6, R14, R13, R12, R11 ;  /* 0x0000000c0d0e7389 */ /* 0x00006400000c000b */
[----:B01----:R-:W-:Y:S01]  /*2b1b0*/  ENDCOLLECTIVE ;  /* 0x000000000000791b */ /* 0x003fe20003800000 */
.L_x_2700:
[----:B------:R-:W-:Y:S02]  /*2b1c0*/  IMAD.MOV.U32 R13, RZ, RZ, R7 ;  /* 0x000000ffff0d7224 */ /* 0x000fe400078e0007 */
[----:B------:R-:W-:-:S07]  /*2b1d0*/  IMAD.MOV.U32 R4, RZ, RZ, R14 ;  /* 0x000000ffff047224 */ /* 0x000fce00078e000e */
[----:B------:R-:W-:Y:S05]  /*2b1e0*/  WARPSYNC.COLLECTIVE R15, `(.L_x_2701) ;  /* 0x000000000f087348 */ /* 0x000fea0003c00000 */
[----:B------:R0:W1:Y:S02]  /*2b1f0*/  SHFL.IDX P6, R14, R13, R12, R11 ;  /* 0x0000000c0d0e7389 */ /* 0x00006400000c000b */
[----:B01----:R-:W-:Y:S01]  /*2b200*/  ENDCOLLECTIVE ;  /* 0x000000000000791b */ /* 0x003fe20003800000 */
.L_x_2701:
[----:B------:R-:W-:Y:S05]  /*2b210*/  BRA `(.L_x_2702) ;  /* 0xfffffe2400807947 */ /* 0x000fea000383ffff */
.L_x_2455:
[----:B------:R-:W-:Y:S01]  /*2b220*/  BSSY B1, `(.L_x_2703) ;  /* 0x0000008000017945 */ /* 0x000fe20003800000 */
[----:B0-----:R-:W-:Y:S01]  /*2b230*/  IMAD.MOV.U32 R13, RZ, RZ, R6 ;  /* 0x000000ffff0d7224 */ /* 0x001fe200078e0006 */
[----:B------:R-:W-:Y:S01]  /*2b240*/  MOV R12, 0x2 ;  /* 0x00000002000c7802 */ /* 0x000fe20000000f00 */
[----:B------:R-:W-:Y:S02]  /*2b250*/  IMAD.MOV.U32 R11, RZ, RZ, 0x181f ;  /* 0x0000181fff0b7424 */ /* 0x000fe400078e00ff */
[----:B------:R-:W-:-:S07]  /*2b260*/  IMAD.MOV.U32 R15, RZ, RZ, -0x1 ;  /* 0xffffffffff0f7424 */ /* 0x000fce00078e00ff */
[----:B-12345:R-:W-:Y:S05]  /*2b270*/  WARPSYNC.COLLECTIVE R15, `(.L_x_2704) ;  /* 0x000000000f087348 */ /* 0x03efea0003c00000 */
[----:B----4-:R0:W4:Y:S02]  /*2b280*/  SHFL.IDX P6, R14, R13, R12, R11 ;  /* 0x0000000c0d0e7389 */ /* 0x01012400000c000b */
[----:B012345:R-:W-:Y:S01]  /*2b290*/  ENDCOLLECTIVE ;  /* 0x000000000000791b */ /* 0x03ffe20003800000 */
.L_x_2704:
[----:B------:R-:W-:Y:S05]  /*2b2a0*/  BSYNC B1 ;  /* 0x0000000000017941 */ /* 0x000fea0003800000 */
.L_x_2703:
        /* <DEDUP_REMOVED lines=8> */
.L_x_2705:
[----:B------:R-:W-:Y:S02]  /*2b330*/  IMAD.MOV.U32 R13, RZ, RZ, R8 ;  /* 0x000000ffff0d7224 */ /* 0x000fe400078e0008 */
[----:B------:R-:W-:-:S07]  /*2b340*/  IMAD.MOV.U32 R3, RZ, RZ, R14 ;  /* 0x000000ffff037224 */ /* 0x000fce00078e000e */
[----:B------:R-:W-:Y:S05]  /*2b350*/  WARPSYNC.COLLECTIVE R15, `(.L_x_2706) ;  /* 0x000000000f087348 */ /* 0x000fea0003c00000 */
[----:B------:R0:W1:Y:S02]  /*2b360*/  SHFL.IDX P6, R14, R13, R12, R11 ;  /* 0x0000000c0d0e7389 */ /* 0x00006400000c000b */
[----:B01----:R-:W-:Y:S01]  /*2b370*/  ENDCOLLECTIVE ;  /* 0x000000000000791b */ /* 0x003fe20003800000 */
.L_x_2706:
[----:B------:R-:W-:Y:S01]  /*2b380*/  IMAD.MOV.U32 R13, RZ, RZ, R7 ;  /* 0x000000ffff0d7224 */ /* 0x000fe200078e0007 */
[----:B------:R-:W-:-:S07]  /*2b390*/  MOV R4, R14 ;  /* 0x0000000e00047202 */ /* 0x000fce0000000f00 */
[----:B------:R-:W-:Y:S05]  /*2b3a0*/  WARPSYNC.COLLECTIVE R15, `(.L_x_2707) ;  /* 0x000000000f087348 */ /* 0x000fea0003c00000 */
[----:B------:R0:W1:Y:S02]  /*2b3b0*/  SHFL.IDX P6, R14, R13, R12, R11 ;  /* 0x0000000c0d0e7389 */ /* 0x00006400000c000b */
[----:B01----:R-:W-:Y:S01]  /*2b3c0*/  ENDCOLLECTIVE ;  /* 0x000000000000791b */ /* 0x003fe20003800000 */
.L_x_2707:
[----:B------:R-:W-:Y:S05]  /*2b3d0*/  BRA `(.L_x_2708) ;  /* 0xfffffe2400947947 */ /* 0x000fea000383ffff */
.L_x_2458:
[----:B------:R-:W-:Y:S01]  /*2b3e0*/  BSSY B1, `(.L_x_2709) ;  /* 0x0000008000017945 */ /* 0x000fe20003800000 */
[----:B------:R-:W-:Y:S02]  /*2b3f0*/  IMAD.MOV.U32 R13, RZ, RZ, R6 ;  /* 0x000000ffff0d7224 */ /* 0x000fe400078e0006 */
[----:B------:R-:W-:Y:S02]  /*2b400*/  IMAD.MOV.U32 R12, RZ, RZ, 0x3 ;  /* 0x00000003ff0c7424 */ /* 0x000fe400078e00ff */
[----:B------:R-:W-:Y:S02]  /*2b410*/  IMAD.MOV.U32 R11, RZ, RZ, 0x181f ;  /* 0x0000181fff0b7424 */ /* 0x000fe400078e00ff */
[----:B------:R-:W-:-:S07]  /*2b420*/  IMAD.MOV.U32 R15, RZ, RZ, -0x1 ;  /* 0xffffffffff0f7424 */ /* 0x000fce00078e00ff */
[----:B-12345:R-:W-:Y:S05]  /*2b430*/  WARPSYNC.COLLECTIVE R15, `(.L_x_2710) ;  /* 0x000000000f087348 */ /* 0x03efea0003c00000 */
[----:B----4-:R0:W4:Y:S02]  /*2b440*/  SHFL.IDX P6, R14, R13, R12, R11 ;  /* 0x0000000c0d0e7389 */ /* 0x01012400000c000b */
[----:B012345:R-:W-:Y:S01]  /*2b450*/  ENDCOLLECTIVE ;  /* 0x000000000000791b */ /* 0x03ffe20003800000 */
.L_x_2710:
[----:B------:R-:W-:Y:S05]  /*2b460*/  BSYNC B1 ;  /* 0x0000000000017941 */ /* 0x000fea0003800000 */
.L_x_2709:
[----:B------:R-:W-:Y:S01]  /*2b470*/  IMAD.MOV.U32 R13, RZ, RZ, R5 ;  /* 0x000000ffff0d7224 */ /* 0x000fe200078e0005 */
[----:B------:R-:W-:Y:S01]  /*2b480*/  MOV R15, 0xffffffff ;  /* 0xffffffff000f7802 */ /* 0x000fe20000000f00 */
[----:B------:R-:W-:Y:S02]  /*2b490*/  IMAD.MOV.U32 R12, RZ, RZ, 0x3 ;  /* 0x00000003ff0c7424 */ /* 0x000fe400078e00ff */
[----:B------:R-:W-:Y:S02]  /*2b4a0*/  IMAD.MOV.U32 R11, RZ, RZ, 0x181f ;  /* 0x0000181fff0b7424 */ /* 0x000fe400078e00ff */
[----:B------:R-:W-:-:S07]  /*2b4b0*/  IMAD.MOV.U32 R0, RZ, RZ, R14 ;  /* 0x000000ffff007224 */ /* 0x000fce00078e000e */
[----:B------:R-:W-:Y:S05]  /*2b4c0*/  WARPSYNC.COLLECTIVE R15, `(.L_x_2711) ;  /* 0x000000000f087348 */ /* 0x000fea0003c00000 */
[----:B------:R0:W1:Y:S02]  /*2b4d0*/  SHFL.IDX P6, R14, R13, R12, R11 ;  /* 0x0000000c0d0e7389 */ /* 0x00006400000c000b */
[----:B01----:R-:W-:Y:S01]  /*2b4e0*/  ENDCOLLECTIVE ;  /* 0x000000000000791b */ /* 0x003fe20003800000 */
.L_x_2711:
[----:B------:R-:W-:Y:S02]  /*2b4f0*/  IMAD.MOV.U32 R13, RZ, RZ, R8 ;  /* 0x000000ffff0d7224 */ /* 0x000fe400078e0008 */
[----:B------:R-:W-:-:S07]  /*2b500*/  IMAD.MOV.U32 R3, RZ, RZ, R14 ;  /* 0x000000ffff037224 */ /* 0x000fce00078e000e */
[----:B------:R-:W-:Y:S05]  /*2b510*/  WARPSYNC.COLLECTIVE R15, `(.L_x_2712) ;  /* 0x000000000f087348 */ /* 0x000fea0003c00000 */
[----:B------:R0:W1:Y:S02]  /*2b520*/  SHFL.IDX P6, R14, R13, R12, R11 ;  /* 0x0000000c0d0e7389 */ /* 0x00006400000c000b */
[----:B01----:R-:W-:Y:S01]  /*2b530*/  ENDCOLLECTIVE ;  /* 0x000000000000791b */ /* 0x003fe20003800000 */
.L_x_2712:
[----:B------:R-:W-:Y:S02]  /*2b540*/  IMAD.MOV.U32 R13, RZ, RZ, R7 ;  /* 0x000000ffff0d7224 */ /* 0x000fe400078e0007 */
[----:B------:R-:W-:-:S07]  /*2b550*/  IMAD.MOV.U32 R4, RZ, RZ, R14 ;  /* 0x000000ffff047224 */ /* 0x000fce00078e000e */
[----:B------:R-:W-:Y:S05]  /*2b560*/  WARPSYNC.COLLECTIVE R15, `(.L_x_2713) ;  /* 0x000000000f087348 */ /* 0x000fea0003c00000 */
[----:B------:R0:W1:Y:S02]  /*2b570*/  SHFL.IDX P6, R14, R13, R12, R11 ;  /* 0x0000000c0d0e7389 */ /* 0x00006400000c000b */
[----:B01----:R-:W-:Y:S01]  /*2b580*/  ENDCOLLECTIVE ;  /* 0x000000000000791b */ /* 0x003fe20003800000 */
.L_x_2713:
[----:B------:R-:W-:Y:S05]  /*2b590*/  BRA `(.L_x_2714) ;  /* 0xfffffe2400b07947 */ /* 0x000fea000383ffff */
.L_x_2462:
[----:B0-----:R0:W2:Y:S02]  /*2b5a0*/  SYNCS.PHASECHK.TRANS64.TRYWAIT P0, [R18+URZ+0x38800], R3 ;  /* 0x03880003120075a7 */ /* 0x0010a4000800017f */
[----:B--2---:R-:W-:Y:S05]  /*2b5b0*/  @!P0 NANOSLEEP.SYNCS 0x989680 ;  /* 0x009896800000895d */ /* 0x004fea0003900000 */
[----:B------:R-:W2:Y:S02]  /*2b5c0*/  @!P0 SYNCS.PHASECHK.TRANS64 P0, [R18+URZ+0x38800], R3 ;  /* 0x03880003120085a7 */ /* 0x000ea4000800007f */
[----:B--2---:R-:W-:Y:S05]  /*2b5d0*/  @!P0 BRA `(.L_x_2462) ;  /* 0xfffffffc00f08947 */ /* 0x004fea000383ffff */
[----:B------:R-:W-:Y:S05]  /*2b5e0*/  BRA `(.L_x_2715) ;  /* 0xfffffe2800307947 */ /* 0x000fea000383ffff */
.L_x_2478:
[----:B------:R-:W1:Y:S01]  /*2b5f0*/  LDC R57, c[0x0][0x3f4] ;  /* 0x0000fd00ff397b82 */ /* 0x000e620000000800 */
[----:B------:R-:W-:Y:S01]  /*2b600*/  BSSY B1, `(.L_x_2716) ;  /* 0x0000008000017945 */ /* 0x000fe20003800000 */
[----:B0-----:R-:W-:Y:S02]  /*2b610*/  IMAD.MOV.U32 R13, RZ, RZ, R10 ;  /* 0x000000ffff0d7224 */ /* 0x001fe400078e000a */
[----:B------:R-:W-:Y:S02]  /*2b620*/  IMAD.MOV.U32 R12, RZ, RZ, RZ ;  /* 0x000000ffff0c7224 */ /* 0x000fe400078e00ff */
[----:B------:R-:W-:Y:S02]  /*2b630*/  IMAD.MOV.U32 R11, RZ, RZ, 0x181f ;  /* 0x0000181fff0b7424 */ /* 0x000fe400078e00ff */
[----:B------:R-:W-:-:S07]  /*2b640*/  IMAD.MOV.U32 R15, RZ, RZ, -0x1 ;  /* 0xffffffffff0f7424 */ /* 0x000fce00078e00ff */
[----:B-1----:R-:W-:Y:S05]  /*2b650*/  WARPSYNC.COLLECTIVE R15, `(.L_x_2717) ;  /* 0x000000000f087348 */ /* 0x002fea0003c00000 */
[----:B------:R0:W2:Y:S02]  /*2b660*/  SHFL.IDX P6, R14, R13, R12, R11 ;  /* 0x0000000c0d0e7389 */ /* 0x0000a400000c000b */
[----:B012---:R-:W-:Y:S01]  /*2b670*/  ENDCOLLECTIVE ;  /* 0x000000000000791b */ /* 0x007fe20003800000 */
.L_x_2717:
[----:B------:R-:W-:Y:S05]  /*2b680*/  BSYNC B1 ;  /* 0x0000000000017941 */ /* 0x000fea0003800000 */
.L_x_2716:
[----:B------:R0:W5:Y:S01]  /*2b690*/  LDL R6, [R1+0x4] ;  /* 0x0000040001067983 */ /* 0x0001620000100800 */
[----:B------:R-:W-:Y:S01]  /*2b6a0*/  MOV R13, R51 ;  /* 0x00000033000d7202 */ /* 0x000fe20000000f00 */
[----:B------:R-:W-:Y:S01]  /*2b6b0*/  IMAD.MOV.U32 R12, RZ, RZ, RZ ;  /* 0x000000ffff0c7224 */ /* 0x000fe200078e00ff */
[----:B------:R-:W-:Y:S01]  /*2b6c0*/  ISETP.GE.AND P0, PT, R16, R57, PT ;  /* 0x000000391000720c */ /* 0x000fe20003f06270 */
[----:B------:R-:W-:Y:S02]  /*2b6d0*/  IMAD.MOV.U32 R11, RZ, RZ, 0x181f ;  /* 0x0000181fff0b7424 */ /* 0x000fe400078e00ff */
[----:B------:R-:W-:Y:S02]  /*2b6e0*/  IMAD.MOV.U32 R15, RZ, RZ, -0x1 ;  /* 0xffffffffff0f7424 */ /* 0x000fe400078e00ff */
[----:B0-----:R-:W-:-:S08]  /*2b6f0*/  IMAD.MOV.U32 R3, RZ, RZ, R14 ;  /* 0x000000ffff037224 */ /* 0x001fd000078e000e */
[----:B-----5:R-:W-:Y:S05]  /*2b700*/  WARPSYNC.COLLECTIVE R15, `(.L_x_2718) ;  /* 0x000000000f087348 */ /* 0x020fea0003c00000 */
[----:B------:R0:W1:Y:S02]  /*2b710*/  SHFL.IDX P6, R14, R13, R12, R11 ;  /* 0x0000000c0d0e7389 */ /* 0x00006400000c000b */
[----:B01---5:R-:W-:Y:S01]  /*2b720*/  ENDCOLLECTIVE ;  /* 0x000000000000791b */ /* 0x023fe20003800000 */
.L_x_2718:
[----:B------:R-:W-:Y:S02]  /*2b730*/  IMAD.MOV.U32 R13, RZ, RZ, R53 ;  /* 0x000000ffff0d7224 */ /* 0x000fe400078e0035 */
[----:B------:R-:W-:-:S07]  /*2b740*/  IMAD.MOV.U32 R5, RZ, RZ, R14 ;  /* 0x000000ffff057224 */ /* 0x000fce00078e000e */
[----:B------:R-:W-:Y:S05]  /*2b750*/  WARPSYNC.COLLECTIVE R15, `(.L_x_2719) ;  /* 0x000000000f087348 */ /* 0x000fea0003c00000 */
[----:B------:R0:W1:Y:S02]  /*2b760*/  SHFL.IDX P6, R14, R13, R12, R11 ;  /* 0x0000000c0d0e7389 */ /* 0x00006400000c000b */
[----:B01----:R-:W-:Y:S01]  /*2b770*/  ENDCOLLECTIVE ;  /* 0x000000000000791b */ /* 0x003fe20003800000 */
.L_x_2719:
[----:B------:R-:W-:Y:S02]  /*2b780*/  IMAD.MOV.U32 R13, RZ, RZ, R55 ;  /* 0x000000ffff0d7224 */ /* 0x000fe400078e0037 */
[----:B------:R-:W-:-:S07]  /*2b790*/  IMAD.MOV.U32 R7, RZ, RZ, R14 ;  /* 0x000000ffff077224 */ /* 0x000fce00078e000e */
[----:B------:R-:W-:Y:S05]  /*2b7a0*/  WARPSYNC.COLLECTIVE R15, `(.L_x_2720) ;  /* 0x000000000f087348 */ /* 0x000fea0003c00000 */
[----:B------:R0:W1:Y:S02]  /*2b7b0*/  SHFL.IDX P6, R14, R13, R12, R11 ;  /* 0x0000000c0d0e7389 */ /* 0x00006400000c000b */
[----:B01----:R-:W-:Y:S01]  /*2b7c0*/  ENDCOLLECTIVE ;  /* 0x000000000000791b */ /* 0x003fe20003800000 */
.L_x_2720:
[----:B------:R-:W-:-:S05]  /*2b7d0*/  IMAD R50, R6, R50, RZ ;  /* 0x0000003206327224 */ /* 0x000fca00078e02ff */
[----:B------:R-:W-:-:S13]  /*2b7e0*/  ISETP.GE.OR P1, PT, R59, R50, P0 ;  /* 0x000000323b00720c */ /* 0x000fda0000726670 */
[C---:B------:R-:W-:Y:S02]  /*2b7f0*/  @!P1 IADD3 R0, P2, R16.reuse, R5, RZ ;  /* 0x0000000510009210 */ /* 0x040fe40007f5e0ff */
[----:B------:R-:W-:Y:S02]  /*2b800*/  @!P1 IADD3 R14, P3, R16, R14, RZ ;  /* 0x0000000e100e9210 */ /* 0x000fe40007f7e0ff */
[----:B------:R-:W-:Y:S01]  /*2b810*/  @!P1 MOV R4, R0 ;  /* 0x0000000000049202 */ /* 0x000fe20000000f00 */
[--C-:B------:R-:W-:Y:S02]  /*2b820*/  @!P1 IMAD.X R5, R3, 0x1, R17.reuse, P2 ;  /* 0x0000000103059824 */ /* 0x100fe400010e0611 */
[----:B------:R-:W-:Y:S02]  /*2b830*/  @!P1 IMAD.X R3, R7, 0x1, R17, P3 ;  /* 0x0000000107039824 */ /* 0x000fe400018e0611 */
[----:B------:R-:W-:Y:S02]  /*2b840*/  @!P1 IMAD.MOV.U32 R26, RZ, RZ, R14 ;  /* 0x000000ffff1a9224 */ /* 0x000fe400078e000e */
[----:B------:R-:W-:Y:S01]  /*2b850*/  @!P1 IMAD.MOV.U32 R27, RZ, RZ, R3 ;  /* 0x000000ffff1b9224 */ /* 0x000fe200078e0003 */
[----:B------:R-:W5:Y:S04]  /*2b860*/  @!P1 LD.E.128 R4, desc[UR46][R4.64] ;  /* 0x0000002e04049980 */ /* 0x000f68000c101d00 */
[----:B------:R0:W5:Y:S01]  /*2b870*/  @!P1 LD.E.128 R36, desc[UR46][R26.64] ;  /* 0x0000002e1a249980 */ /* 0x000162000c101d00 */
[----:B------:R-:W-:Y:S01]  /*2b880*/  IMAD.MOV.U32 R13, RZ, RZ, R10 ;  /* 0x000000ffff0d7224 */ /* 0x000fe200078e000a */
[----:B------:R-:W-:Y:S01]  /*2b890*/  CS2R R32, SRZ ;  /* 0x0000000000207805 */ /* 0x000fe2000001ff00 */
[----:B------:R-:W-:Y:S01]  /*2b8a0*/  IMAD.MOV.U32 R12, RZ, RZ, 0x1 ;  /* 0x00000001ff0c7424 */ /* 0x000fe200078e00ff */
[----:B------:R-:W-:-:S02]  /*2b8b0*/  CS2R R28, SRZ ;  /* 0x00000000001c7805 */ /* 0x000fc4000001ff00 */
[----:B------:R-:W-:Y:S02]  /*2b8c0*/  CS2R R30, SRZ ;  /* 0x00000000001e7805 */ /* 0x000fe4000001ff00 */
[----:B------:R-:W-:-:S07]  /*2b8d0*/  CS2R R20, SRZ ;  /* 0x0000000000147805 */ /* 0x000fce000001ff00 */
[----:B0----5:R-:W-:Y:S05]  /*2b8e0*/  WARPSYNC.COLLECTIVE R15, `(.L_x_2721) ;  /* 0x000000000f087348 */ /* 0x021fea0003c00000 */
[----:B------:R1:W2:Y:S02]  /*2b8f0*/  SHFL.IDX P6, R14, R13, R12, R11 ;  /* 0x0000000c0d0e7389 */ /* 0x0002a400000c000b */
[----:B012--5:R-:W-:Y:S01]  /*2b900*/  ENDCOLLECTIVE ;  /* 0x000000000000791b */ /* 0x027fe20003800000 */
.L_x_2721:
[----:B------:R-:W-:Y:S02]  /*2b910*/  IMAD.MOV.U32 R13, RZ, RZ, R51 ;  /* 0x000000ffff0d7224 */ /* 0x000fe400078e0033 */
[----:B------:R-:W-:-:S07]  /*2b920*/  IMAD.MOV.U32 R3, RZ, RZ, R14 ;  /* 0x000000ffff037224 */ /* 0x000fce00078e000e */
[----:B------:R-:W-:Y:S05]  /*2b930*/  WARPSYNC.COLLECTIVE R15, `(.L_x_2722) ;  /* 0x000000000f087348 */ /* 0x000fea0003c00000 */
[----:B------:R0:W1:Y:S02]  /*2b940*/  SHFL.IDX P6, R14, R13, R12, R11 ;  /* 0x0000000c0d0e7389 */ /* 0x00006400000c000b */
[----:B01----:R-:W-:Y:S01]  /*2b950*/  ENDCOLLECTIVE ;  /* 0x000000000000791b */ /* 0x003fe20003800000 */
.L_x_2722:
[----:B------:R-:W-:Y:S02]  /*2b960*/  IMAD.MOV.U32 R13, RZ, RZ, R53 ;  /* 0x000000ffff0d7224 */ /* 0x000fe400078e0035 */
[----:B------:R-:W-:-:S07]  /*2b970*/  IMAD.MOV.U32 R9, RZ, RZ, R14 ;  /* 0x000000ffff097224 */ /* 0x000fce00078e000e */
[----:B------:R-:W-:Y:S05]  /*2b980*/  WARPSYNC.COLLECTIVE R15, `(.L_x_2723) ;  /* 0x000000000f087348 */ /* 0x000fea0003c00000 */
[----:B------:R0:W1:Y:S02]  /*2b990*/  SHFL.IDX P6, R14, R13, R12, R11 ;  /* 0x0000000c0d0e7389 */ /* 0x00006400000c000b */
[----:B01----:R-:W-:Y:S01]  /*2b9a0*/  ENDCOLLECTIVE ;  /* 0x000000000000791b */ /* 0x003fe20003800000 */
.L_x_2723:
[----:B------:R-:W-:Y:S01]  /*2b9b0*/  MOV R13, R55 ;  /* 0x00000037000d7202 */ /* 0x000fe20000000f00 */
[----:B------:R-:W-:-:S07]  /*2b9c0*/  IMAD.MOV.U32 R25, RZ, RZ, R14 ;  /* 0x000000ffff197224 */ /* 0x000fce00078e000e */
[----:B------:R-:W-:Y:S05]  /*2b9d0*/  WARPSYNC.COLLECTIVE R15, `(.L_x_2724) ;  /* 0x000000000f087348 */ /* 0x000fea0003c00000 */
[----:B------:R0:W1:Y:S02]  /*2b9e0*/  SHFL.IDX P6, R14, R13, R12, R11 ;  /* 0x0000000c0d0e7389 */ /* 0x00006400000c000b */
[----:B01----:R-:W-:Y:S01]  /*2b9f0*/  ENDCOLLECTIVE ;  /* 0x000000000000791b */ /* 0x003fe20003800000 */
.L_x_2724:
        /* <DEDUP_REMOVED lines=10> */
.L_x_2481:
        /* <DEDUP_REMOVED lines=8> */
.L_x_2727:
[----:B------:R-:W-:Y:S05]  /*2bb20*/  BSYNC B1 ;  /* 0x0000000000017941 */ /* 0x000fea0003800000 */
.L_x_2726:
        /* <DEDUP_REMOVED lines=9> */
.L_x_2728:
[----:B------:R-:W-:Y:S01]  /*2bbc0*/  ISETP.GE.OR P1, PT, R27, R50, P0 ;  /* 0x000000321b00720c */ /* 0x000fe20000726670 */
[----:B------:R-:W-:Y:S02]  /*2bbd0*/  IMAD.MOV.U32 R13, RZ, RZ, R53 ;  /* 0x000000ffff0d7224 */ /* 0x000fe400078e0035 */
[----:B------:R-:W-:-:S10]  /*2bbe0*/  IMAD.MOV.U32 R9, RZ, RZ, R14 ;  /* 0x000000ffff097224 */ /* 0x000fd400078e000e */
[----:B------:R-:W-:Y:S05]  /*2bbf0*/  WARPSYNC.COLLECTIVE R15, `(.L_x_2729) ;  /* 0x000000000f087348 */ /* 0x000fea0003c00000 */
[----:B------:R0:W1:Y:S02]  /*2bc00*/  SHFL.IDX P6, R14, R13, R12, R11 ;  /* 0x0000000c0d0e7389 */ /* 0x00006400000c000b */
[----:B01----:R-:W-:Y:S01]  /*2bc10*/  ENDCOLLECTIVE ;  /* 0x000000000000791b */ /* 0x003fe20003800000 */
.L_x_2729:
[----:B------:R-:W-:-:S05]  /*2bc20*/  @!P1 IADD3 R0, P2, R16, R9, RZ ;  /* 0x0000000910009210 */ /* 0x000fca0007f5e0ff */
[----:B------:R-:W-:Y:S02]  /*2bc30*/  @!P1 IMAD.X R9, R3, 0x1, R17, P2 ;  /* 0x0000000103099824 */ /* 0x000fe400010e0611 */
[----:B------:R-:W-:Y:S02]  /*2bc40*/  @!P1 IMAD.MOV.U32 R8, RZ, RZ, R0 ;  /* 0x000000ffff089224 */ /* 0x000fe400078e0000 */
[----:B------:R-:W-:Y:S01]  /*2bc50*/  IMAD.MOV.U32 R13, RZ, RZ, R55 ;  /* 0x000000ffff0d7224 */ /* 0x000fe200078e0037 */
[----:B------:R-:W-:-:S07]  /*2bc60*/  MOV R25, R14 ;  /* 0x0000000e00197202 */ /* 0x000fce0000000f00 */
[----:B------:R-:W-:Y:S05]  /*2bc70*/  WARPSYNC.COLLECTIVE R15, `(.L_x_2730) ;  /* 0x000000000f087348 */ /* 0x000fea0003c00000 */
[----:B------:R0:W1:Y:S02]  /*2bc80*/  SHFL.IDX P6, R14, R13, R12, R11 ;  /* 0x0000000c0d0e7389 */ /* 0x00006400000c000b */
[----:B01----:R-:W-:Y:S01]  /*2bc90*/  ENDCOLLECTIVE ;  /* 0x000000000000791b */ /* 0x003fe20003800000 */
.L_x_2730:
        /* <DEDUP_REMOVED lines=16> */
.L_x_2731:
[----:B------:R-:W-:Y:S01]  /*2bda0*/  IMAD.MOV.U32 R13, RZ, RZ, R51 ;  /* 0x000000ffff0d7224 */ /* 0x000fe200078e0033 */
[----:B------:R-:W-:-:S07]  /*2bdb0*/  MOV R3, R14 ;  /* 0x0000000e00037202 */ /* 0x000fce0000000f00 */
[----:B------:R-:W-:Y:S05]  /*2bdc0*/  WARPSYNC.COLLECTIVE R15, `(.L_x_2732) ;  /* 0x000000000f087348 */ /* 0x000fea0003c00000 */
[----:B------:R0:W1:Y:S02]  /*2bdd0*/  SHFL.IDX P6, R14, R13, R12, R11 ;  /* 0x0000000c0d0e7389 */ /* 0x00006400000c000b */
[----:B01----:R-:W-:Y:S01]  /*2bde0*/  ENDCOLLECTIVE ;  /* 0x000000000000791b */ /* 0x003fe20003800000 */
.L_x_2732:
[----:B------:R-:W-:Y:S02]  /*2bdf0*/  IMAD.MOV.U32 R13, RZ, RZ, R53 ;  /* 0x000000ffff0d7224 */ /* 0x000fe400078e0035 */
[----:B------:R-:W-:-:S07]  /*2be00*/  IMAD.MOV.U32 R51, RZ, RZ, R14 ;  /* 0x000000ffff337224 */ /* 0x000fce00078e000e */
[----:B------:R-:W-:Y:S05]  /*2be10*/  WARPSYNC.COLLECTIVE R15, `(.L_x_2733) ;  /* 0x000000000f087348 */ /* 0x000fea0003c00000 */
[----:B------:R0:W1:Y:S02]  /*2be20*/  SHFL.IDX P6, R14, R13, R12, R11 ;  /* 0x0000000c0d0e7389 */ /* 0x00006400000c000b */
[----:B01----:R-:W-:Y:S01]  /*2be30*/  ENDCOLLECTIVE ;  /* 0x000000000000791b */ /* 0x003fe20003800000 */
.L_x_2733:
[----:B------:R-:W-:Y:S02]  /*2be40*/  IMAD.MOV.U32 R13, RZ, RZ, R55 ;  /* 0x000000ffff0d7224 */ /* 0x000fe400078e0037 */
[----:B------:R-:W-:-:S07]  /*2be50*/  IMAD.MOV.U32 R53, RZ, RZ, R14 ;  /* 0x000000ffff357224 */ /* 0x000fce00078e000e */
[----:B------:R-:W-:Y:S05]  /*2be60*/  WARPSYNC.COLLECTIVE R15, `(.L_x_2734) ;  /* 0x000000000f087348 */ /* 0x000fea0003c00000 */
[----:B------:R0:W1:Y:S02]  /*2be70*/  SHFL.IDX P6, R14, R13, R12, R11 ;  /* 0x0000000c0d0e7389 */ /* 0x00006400000c000b */
[----:B01----:R-:W-:Y:S01]  /*2be80*/  ENDCOLLECTIVE ;  /* 0x000000000000791b */ /* 0x003fe20003800000 */
.L_x_2734:
        /* <DEDUP_REMOVED lines=10> */
.L_x_2485:
[----:B0-----:R0:W1:Y:S02]  /*2bf30*/  SYNCS.PHASECHK.TRANS64.TRYWAIT P4, [R18+URZ+0x38800], R3 ;  /* 0x03880003120075a7 */ /* 0x001064000808017f */
[----:B-1----:R-:W-:Y:S05]  /*2bf40*/  @!P4 NANOSLEEP.SYNCS 0x989680 ;  /* 0x009896800000c95d */ /* 0x002fea0003900000 */
[----:B------:R-:W1:Y:S02]  /*2bf50*/  @!P4 SYNCS.PHASECHK.TRANS64 P4, [R18+URZ+0x38800], R3 ;  /* 0x038800031200c5a7 */ /* 0x000e64000808007f */
[----:B-1----:R-:W-:Y:S05]  /*2bf60*/  @!P4 BRA `(.L_x_2485) ;  /* 0xfffffffc00f0c947 */ /* 0x002fea000383ffff */
[----:B------:R-:W-:Y:S05]  /*2bf70*/  BRA `(.L_x_2736) ;  /* 0xfffffe6400e07947 */ /* 0x000fea000383ffff */
.L_x_2495:
[----:B-1----:R1:W2:Y:S02]  /*2bf80*/  SYNCS.PHASECHK.TRANS64.TRYWAIT P0, [R4+URZ+0x38830], R3 ;  /* 0x03883003040075a7 */ /* 0x0022a4000800017f */
[----:B--2---:R-:W-:Y:S05]  /*2bf90*/  @!P0 NANOSLEEP.SYNCS 0x989680 ;  /* 0x009896800000895d */ /* 0x004fea0003900000 */
[----:B------:R-:W2:Y:S02]  /*2bfa0*/  @!P0 SYNCS.PHASECHK.TRANS64 P0, [R4+URZ+0x38830], R3 ;  /* 0x03883003040085a7 */ /* 0x000ea4000800007f */
[----:B--2---:R-:W-:Y:S05]  /*2bfb0*/  @!P0 BRA `(.L_x_2495) ;  /* 0xfffffffc00f08947 */ /* 0x004fea000383ffff */
[----:B------:R-:W-:Y:S05]  /*2bfc0*/  BRA `(.L_x_2494) ;  /* 0xfffffea800747947 */ /* 0x000fea000383ffff */
.L_x_2501:
[----:B-1----:R1:W2:Y:S02]  /*2bfd0*/  SYNCS.PHASECHK.TRANS64.TRYWAIT P3, [R3+URZ+0x38830], R0 ;  /* 0x03883000030075a7 */ /* 0x0022a4000806017f */
[----:B--2---:R-:W-:Y:S05]  /*2bfe0*/  @!P3 NANOSLEEP.SYNCS 0x989680 ;  /* 0x009896800000b95d */ /* 0x004fea0003900000 */
[----:B------:R-:W2:Y:S02]  /*2bff0*/  @!P3 SYNCS.PHASECHK.TRANS64 P3, [R3+URZ+0x38830], R0 ;  /* 0x038830000300b5a7 */ /* 0x000ea4000806007f */
[----:B--2---:R-:W-:Y:S05]  /*2c000*/  @!P3 BRA `(.L_x_2501) ;  /* 0xfffffffc00f0b947 */ /* 0x004fea000383ffff */
[----:B------:R-:W-:Y:S05]  /*2c010*/  BRA `(.L_x_2500) ;  /* 0xfffffed0003c7947 */ /* 0x000fea000383ffff */
.L_x_2505:
[----:B-1----:R1:W2:Y:S02]  /*2c020*/  SYNCS.PHASECHK.TRANS64.TRYWAIT P2, [R3+URZ+0x38850], R0 ;  /* 0x03885000030075a7 */ /* 0x0022a4000804017f */
[----:B--2---:R-:W-:Y:S05]  /*2c030*/  @!P2 NANOSLEEP.SYNCS 0x989680 ;  /* 0x009896800000a95d */ /* 0x004fea0003900000 */
[----:B------:R-:W2:Y:S02]  /*2c040*/  @!P2 SYNCS.PHASECHK.TRANS64 P2, [R3+URZ+0x38850], R0 ;  /* 0x038850000300a5a7 */ /* 0x000ea4000804007f */
[----:B--2---:R-:W-:Y:S05]  /*2c050*/  @!P2 BRA `(.L_x_2505) ;  /* 0xfffffffc00f0a947 */ /* 0x004fea000383ffff */
[----:B------:R-:W-:Y:S05]  /*2c060*/  BRA `(.L_x_2502) ;  /* 0xfffffed400487947 */ /* 0x000fea000383ffff */
.L_x_2513:
[----:B-1----:R1:W2:Y:S02]  /*2c070*/  SYNCS.PHASECHK.TRANS64.TRYWAIT P0, [R0+URZ+0x38830], R3 ;  /* 0x03883003000075a7 */ /* 0x0022a4000800017f */
[----:B--2---:R-:W-:Y:S05]  /*2c080*/  @!P0 NANOSLEEP.SYNCS 0x989680 ;  /* 0x009896800000895d */ /* 0x004fea0003900000 */
[----:B------:R-:W2:Y:S02]  /*2c090*/  @!P0 SYNCS.PHASECHK.TRANS64 P0, [R0+URZ+0x38830], R3 ;  /* 0x03883003000085a7 */ /* 0x000ea4000800007f */
[----:B--2---:R-:W-:Y:S05]  /*2c0a0*/  @!P0 BRA `(.L_x_2513) ;  /* 0xfffffffc00f08947 */ /* 0x004fea000383ffff */
[----:B------:R-:W-:Y:S05]  /*2c0b0*/  BRA `(.L_x_2512) ;  /* 0xfffffefc00ac7947 */ /* 0x000fea000383ffff */
.L_x_2517:
[----:B-1----:R1:W2:Y:S02]  /*2c0c0*/  SYNCS.PHASECHK.TRANS64.TRYWAIT P0, [R3+URZ+0x38850], R0 ;  /* 0x03885000030075a7 */ /* 0x0022a4000800017f */
[----:B--2---:R-:W-:Y:S05]  /*2c0d0*/  @!P0 NANOSLEEP.SYNCS 0x989680 ;  /* 0x009896800000895d */ /* 0x004fea0003900000 */
[----:B------:R-:W2:Y:S02]  /*2c0e0*/  @!P0 SYNCS.PHASECHK.TRANS64 P0, [R3+URZ+0x38850], R0 ;  /* 0x03885000030085a7 */ /* 0x000ea4000800007f */
[----:B--2---:R-:W-:Y:S05]  /*2c0f0*/  @!P0 BRA `(.L_x_2517) ;  /* 0xfffffffc00f08947 */ /* 0x004fea000383ffff */
[----:B------:R-:W-:Y:S05]  /*2c100*/  BRA `(.L_x_2514) ;  /* 0xffffff0000ac7947 */ /* 0x000fea000383ffff */
.L_x_2523:
[----:B-1----:R1:W2:Y:S02]  /*2c110*/  SYNCS.PHASECHK.TRANS64.TRYWAIT P0, [R12+URZ+0x38850], R7 ;  /* 0x038850070c0075a7 */ /* 0x0022a4000800017f */
[----:B--2---:R-:W-:Y:S05]  /*2c120*/  @!P0 NANOSLEEP.SYNCS 0x989680 ;  /* 0x009896800000895d */ /* 0x004fea0003900000 */
[----:B------:R-:W2:Y:S02]  /*2c130*/  @!P0 SYNCS.PHASECHK.TRANS64 P0, [R12+URZ+0x38850], R7 ;  /* 0x038850070c0085a7 */ /* 0x000ea4000800007f */
[----:B--2---:R-:W-:Y:S05]  /*2c140*/  @!P0 BRA `(.L_x_2523) ;  /* 0xfffffffc00f08947 */ /* 0x004fea000383ffff */
[----:B------:R-:W-:Y:S05]  /*2c150*/  BRA `(.L_x_2522) ;  /* 0xffffff2000847947 */ /* 0x000fea000383ffff */
.L_x_2527:
[----:B------:R-:W-:Y:S01]  /*2c160*/  SEL R51, R78, R55, P0 ;  /* 0x000000374e337207 */ /* 0x000fe20000000000 */
[----:B------:R-:W-:Y:S01]  /*2c170*/  IMAD.MOV.U32 R15, RZ, RZ, -0x1 ;  /* 0xffffffffff0f7424 */ /* 0x000fe200078e00ff */
[----:B------:R-:W-:Y:S02]  /*2c180*/  SEL R78, R55, R78, P0 ;  /* 0x0000004e374e7207 */ /* 0x000fe40000000000 */
[----:B------:R-:W-:Y:S02]  /*2c190*/  SEL R55, R82, R59, P0 ;  /* 0x0000003b52377207 */ /* 0x000fe40000000000 */
[----:B------:R-:W-:Y:S02]  /*2c1a0*/  SEL R82, R59, R82, P0 ;  /* 0x000000523b527207 */ /* 0x000fe40000000000 */
[----:B------:R-:W-:Y:S02]  /*2c1b0*/  SEL R25, R48, R49, P0 ;  /* 0x0000003130197207 */ /* 0x000fe40000000000 */
[----:B------:R-:W-:-:S02]  /*2c1c0*/  SEL R28, R49, R48, P0 ;  /* 0x00000030311c7207 */ /* 0x000fc40000000000 */
[----:B------:R-:W-:Y:S02]  /*2c1d0*/  SEL R59, R86, R11, P0 ;  /* 0x0000000b563b7207 */ /* 0x000fe40000000000 */
[----:B------:R-:W-:Y:S02]  /*2c1e0*/  SEL R37, R12, R125, P0 ;  /* 0x0000007d0c257207 */ /* 0x000fe40000000000 */
[----:B------:R-:W-:Y:S01]  /*2c1f0*/  SEL R48, R125, R12, P0 ;  /* 0x0000000c7d307207 */ /* 0x000fe20000000000 */
[----:B------:R-:W-:Y:S01]  /*2c200*/  IMAD.MOV.U32 R12, RZ, RZ, R0 ;  /* 0x000000ffff0c7224 */ /* 0x000fe200078e0000 */
[----:B------:R-:W-:Y:S01]  /*2c210*/  SEL R86, R11, R86, P0 ;  /* 0x000000560b567207 */ /* 0x000fe20000000000 */
[----:B------:R-:W-:Y:S01]  /*2c220*/  IMAD.MOV.U32 R11, RZ, RZ, 0x1c1f ;  /* 0x00001c1fff0b7424 */ /* 0x000fe200078e00ff */
[----:B------:R-:W-:Y:S02]  /*2c230*/  SEL R7, R32, R33, P0 ;  /* 0x0000002120077207 */ /* 0x000fe40000000000 */
[----:B------:R-:W-:-:S07]  /*2c240*/  SEL R8, R33, R32, P0 ;  /* 0x0000002021087207 */ /* 0x000fce0000000000 */
[----:B------:R-:W-:Y:S05]  /*2c250*/  WARPSYNC.COLLECTIVE R15, `(.L_x_2737) ;  /* 0x000000000f087348 */ /* 0x000fea0003c00000 */
[----:B------:R0:W1:Y:S02]  /*2c260*/  SHFL.IDX P6, R14, R13, R12, R11 ;  /* 0x0000000c0d0e7389 */ /* 0x00006400000c000b */
[----:B01----:R-:W-:Y:S01]  /*2c270*/  ENDCOLLECTIVE ;  /* 0x000000000000791b */ /* 0x003fe20003800000 */
.L_x_2737:
        /* <DEDUP_REMOVED lines=18> */
.L_x_2738:
        /* <DEDUP_REMOVED lines=19> */
.L_x_2739:
        /* <DEDUP_REMOVED lines=19> */
.L_x_2740:
        /* <DEDUP_REMOVED lines=19> */
.L_x_2741:
[----:B------:R-:W-:Y:S02]  /*2c730*/  SEL R4, R6, R3, P0 ;  /* 0x0000000306047207 */ /* 0x000fe40000000000 */
[----:B------:R-:W-:Y:S02]  /*2c740*/  SEL R8, R10, R7, P0 ;  /* 0x000000070a087207 */ /* 0x000fe40000000000 */
        /* <DEDUP_REMOVED lines=8> */
.L_x_2742:
[----:B------:R-:W-:Y:S02]  /*2c7d0*/  IMAD.MOV.U32 R13, RZ, RZ, R25 ;  /* 0x000000ffff0d7224 */ /* 0x000fe400078e0019 */
[----:B------:R-:W-:Y:S02]  /*2c7e0*/  IMAD.MOV.U32 R12, RZ, RZ, R0 ;  /* 0x000000ffff0c7224 */ /* 0x000fe400078e0000 */
[----:B------:R-:W-:-:S07]  /*2c7f0*/  IMAD.MOV.U32 R9, RZ, RZ, R14 ;  /* 0x000000ffff097224 */ /* 0x000fce00078e000e */
[----:B------:R-:W-:Y:S05]  /*2c800*/  WARPSYNC.COLLECTIVE R15, `(.L_x_2743) ;  /* 0x000000000f087348 */ /* 0x000fea0003c00000 */
[----:B------:R0:W1:Y:S02]  /*2c810*/  SHFL.IDX P6, R14, R13, R12, R11 ;  /* 0x0000000c0d0e7389 */ /* 0x00006400000c000b */
[----:B01----:R-:W-:Y:S01]  /*2c820*/  ENDCOLLECTIVE ;  /* 0x000000000000791b */ /* 0x003fe20003800000 */
.L_x_2743:
        /* <DEDUP_REMOVED lines=8> */
.L_x_2744:
[----:B------:R-:W-:Y:S01]  /*2c8b0*/  MOV R13, R27 ;  /* 0x0000001b000d7202 */ /* 0x000fe20000000f00 */
[----:B------:R-:W-:Y:S02]  /*2c8c0*/  IMAD.MOV.U32 R12, RZ, RZ, R0 ;  /* 0x000000ffff0c7224 */ /* 0x000fe400078e0000 */
[----:B------:R-:W-:-:S07]  /*2c8d0*/  IMAD.MOV.U32 R25, RZ, RZ, R14 ;  /* 0x000000ffff197224 */ /* 0x000fce00078e000e */
[----:B------:R-:W-:Y:S05]  /*2c8e0*/  WARPSYNC.COLLECTIVE R15, `(.L_x_2745) ;  /* 0x000000000f087348 */ /* 0x000fea0003c00000 */
[----:B------:R0:W1:Y:S02]  /*2c8f0*/  SHFL.IDX P6, R14, R13, R12, R11 ;  /* 0x0000000c0d0e7389 */ /* 0x00006400000c000b */
[----:B01----:R-:W-:Y:S01]  /*2c900*/  ENDCOLLECTIVE ;  /* 0x000000000000791b */ /* 0x003fe20003800000 */
.L_x_2745:
        /* <DEDUP_REMOVED lines=8> */
.L_x_2746:
[----:B------:R-:W-:Y:S02]  /*2c990*/  IMAD.MOV.U32 R13, RZ, RZ, R29 ;  /* 0x000000ffff0d7224 */ /* 0x000fe400078e001d */
[----:B------:R-:W-:Y:S02]  /*2c9a0*/  IMAD.MOV.U32 R12, RZ, RZ, R0 ;  /* 0x000000ffff0c7224 */ /* 0x000fe400078e0000 */
[----:B------:R-:W-:-:S07]  /*2c9b0*/  IMAD.MOV.U32 R27, RZ, RZ, R14 ;  /* 0x000000ffff1b7224 */ /* 0x000fce00078e000e */
[----:B------:R-:W-:Y:S05]  /*2c9c0*/  WARPSYNC.COLLECTIVE R15, `(.L_x_2747) ;  /* 0x000000000f087348 */ /* 0x000fea0003c00000 */
[----:B------:R0:W1:Y:S02]  /*2c9d0*/  SHFL.IDX P6, R14, R13, R12, R11 ;  /* 0x0000000c0d0e7389 */ /* 0x00006400000c000b */
[----:B01----:R-:W-:Y:S01]  /*2c9e0*/  ENDCOLLECTIVE ;  /* 0x000000000000791b */ /* 0x003fe20003800000 */
.L_x_2747:
        /* <DEDUP_REMOVED lines=8> */
.L_x_2748:
[----:B------:R-:W-:Y:S02]  /*2ca70*/  IMAD.MOV.U32 R13, RZ, RZ, R31 ;  /* 0x000000ffff0d7224 */ /* 0x000fe400078e001f */
[----:B------:R-:W-:Y:S02]  /*2ca80*/  IMAD.MOV.U32 R12, RZ, RZ, R0 ;  /* 0x000000ffff0c7224 */ /* 0x000fe400078e0000 */
[----:B------:R-:W-:-:S07]  /*2ca90*/  IMAD.MOV.U32 R29, RZ, RZ, R14 ;  /* 0x000000ffff1d7224 */ /* 0x000fce00078e000e */
[----:B------:R-:W-:Y:S05]  /*2caa0*/  WARPSYNC.COLLECTIVE R15, `(.L_x_2749) ;  /* 0x000000000f087348 */ /* 0x000fea0003c00000 */
[----:B------:R0:W1:Y:S02]  /*2cab0*/  SHFL.IDX P6, R14, R13, R12, R11 ;  /* 0x0000000c0d0e7389 */ /* 0x00006400000c000b */
[----:B01----:R-:W-:Y:S01]  /*2cac0*/  ENDCOLLECTIVE ;  /* 0x000000000000791b */ /* 0x003fe20003800000 */
.L_x_2749:
        /* <DEDUP_REMOVED lines=8> */
.L_x_2750:
[----:B------:R-:W-:Y:S02]  /*2cb50*/  IMAD.MOV.U32 R13, RZ, RZ, R33 ;  /* 0x000000ffff0d7224 */ /* 0x000fe400078e0021 */
[----:B------:R-:W-:Y:S02]  /*2cb60*/  IMAD.MOV.U32 R12, RZ, RZ, R0 ;  /* 0x000000ffff0c7224 */ /* 0x000fe400078e0000 */
[----:B------:R-:W-:-:S07]  /*2cb70*/  IMAD.MOV.U32 R40, RZ, RZ, R14 ;  /* 0x000000ffff287224 */ /* 0x000fce00078e000e */
[----:B------:R-:W-:Y:S05]  /*2cb80*/  WARPSYNC.COLLECTIVE R15, `(.L_x_2751) ;  /* 0x000000000f087348 */ /* 0x000fea0003c00000 */
[----:B------:R0:W1:Y:S02]  /*2cb90*/  SHFL.IDX P6, R14, R13, R12, R11 ;  /* 0x0000000c0d0e7389 */ /* 0x00006400000c000b */
[----:B01----:R-:W-:Y:S01]  /*2cba0*/  ENDCOLLECTIVE ;  /* 0x000000000000791b */ /* 0x003fe20003800000 */
.L_x_2751:
[----:B------:R-:W-:Y:S02]  /*2cbb0*/  IMAD.MOV.U32 R13, RZ, RZ, R42 ;  /* 0x000000ffff0d7224 */ /* 0x000fe400078e002a */
[----:B------:R-:W-:Y:S01]  /*2cbc0*/  IMAD.MOV.U32 R12, RZ, RZ, R5 ;  /* 0x000000ffff0c7224 */ /* 0x000fe200078e0005 */
[----:B------:R-:W-:-:S07]  /*2cbd0*/  MOV R33, R14 ;  /* 0x0000000e00217202 */ /* 0x000fce0000000f00 */
[----:B------:R-:W-:Y:S05]  /*2cbe0*/  WARPSYNC.COLLECTIVE R15, `(.L_x_2752) ;  /* 0x000000000f087348 */ /* 0x000fea0003c00000 */
[----:B------:R0:W1:Y:S02]  /*2cbf0*/  SHFL.IDX P6, R14, R13, R12, R11 ;  /* 0x0000000c0d0e7389 */ /* 0x00006400000c000b */
[----:B01----:R-:W-:Y:S01]  /*2cc00*/  ENDCOLLECTIVE ;  /* 0x000000000000791b */ /* 0x003fe20003800000 */
.L_x_2752:
[----:B------:R-:W-:Y:S02]  /*2cc10*/  IMAD.MOV.U32 R13, RZ, RZ, R35 ;  /* 0x000000ffff0d7224 */ /* 0x000fe400078e0023 */
[----:B------:R-:W-:Y:S02]  /*2cc20*/  IMAD.MOV.U32 R12, RZ, RZ, R0 ;  /* 0x000000ffff0c7224 */ /* 0x000fe400078e0000 */
[----:B------:R-:W-:-:S07]  /*2cc30*/  IMAD.MOV.U32 R42, RZ, RZ, R14 ;  /* 0x000000ffff2a7224 */ /* 0x000fce00078e000e */
[----:B------:R-:W-:Y:S05]  /*2cc40*/  WARPSYNC.COLLECTIVE R15, `(.L_x_2753) ;  /* 0x000000000f087348 */ /* 0x000fea0003c00000 */
[----:B------:R0:W1:Y:S02]  /*2cc50*/  SHFL.IDX P6, R14, R13, R12, R11 ;  /* 0x0000000c0d0e7389 */ /* 0x00006400000c000b */
[----:B01----:R-:W-:Y:S01]  /*2cc60*/  ENDCOLLECTIVE ;  /* 0x000000000000791b */ /* 0x003fe20003800000 */
.L_x_2753:
[----:B------:R-:W-:Y:S02]  /*2cc70*/  IMAD.MOV.U32 R13, RZ, RZ, R44 ;  /* 0x000000ffff0d7224 */ /* 0x000fe400078e002c */
[----:B------:R-:W-:Y:S02]  /*2cc80*/  IMAD.MOV.U32 R12, RZ, RZ, R5 ;  /* 0x000000ffff0c7224 */ /* 0x000fe400078e0005 */
[----:B------:R-:W-:-:S07]  /*2cc90*/  IMAD.MOV.U32 R46, RZ, RZ, R14 ;  /* 0x000000ffff2e7224 */ /* 0x000fce00078e000e */
[----:B------:R-:W-:Y:S05]  /*2cca0*/  WARPSYNC.COLLECTIVE R15, `(.L_x_2754) ;  /* 0x000000000f087348 */ /* 0x000fea0003c00000 */
[----:B------:R0:W1:Y:S02]  /*2ccb0*/  SHFL.IDX P6, R14, R13, R12, R11 ;  /* 0x0000000c0d0e7389 */ /* 0x00006400000c000b */
[----:B01----:R-:W-:Y:S01]  /*2ccc0*/  ENDCOLLECTIVE ;  /* 0x000000000000791b */ /* 0x003fe20003800000 */
.L_x_2754:
[----:B------:R-:W-:Y:S01]  /*2ccd0*/  MOV R13, R37 ;  /* 0x00000025000d7202 */ /* 0x000fe20000000f00 */
[----:B------:R-:W-:Y:S02]  /*2cce0*/  IMAD.MOV.U32 R12, RZ, RZ, R0 ;  /* 0x000000ffff0c7224 */ /* 0x000fe400078e0000 */
[----:B------:R-:W-:-:S07]  /*2ccf0*/  IMAD.MOV.U32 R35, RZ, RZ, R14 ;  /* 0x000000ffff237224 */ /* 0x000fce00078e000e */
[----:B------:R-:W-:Y:S05]  /*2cd00*/  WARPSYNC.COLLECTIVE R15, `(.L_x_2755) ;  /* 0x000000000f087348 */ /* 0x000fea0003c00000 */
[----:B------:R0:W1:Y:S02]  /*2cd10*/  SHFL.IDX P6, R14, R13, R12, R11 ;  /* 0x0000000c0d0e7389 */ /* 0x00006400000c000b */
[----:B01----:R-:W-:Y:S01]  /*2cd20*/  ENDCOLLECTIVE ;  /* 0x000000000000791b */ /* 0x003fe20003800000 */
.L_x_2755:
        /* <DEDUP_REMOVED lines=8> */
.L_x_2756:
[----:B------:R-:W-:Y:S02]  /*2cdb0*/  IMAD.MOV.U32 R13, RZ, RZ, R39 ;  /* 0x000000ffff0d7224 */ /* 0x000fe400078e0027 */
[----:B------:R-:W-:Y:S02]  /*2cdc0*/  IMAD.MOV.U32 R12, RZ, RZ, R0 ;  /* 0x000000ffff0c7224 */ /* 0x000fe400078e0000 */
[----:B------:R-:W-:-:S07]  /*2cdd0*/  IMAD.MOV.U32 R37, RZ, RZ, R14 ;  /* 0x000000ffff257224 */ /* 0x000fce00078e000e */
[----:B------:R-:W-:Y:S05]  /*2cde0*/  WARPSYNC.COLLECTIVE R15, `(.L_x_2757) ;  /* 0x000000000f087348 */ /* 0x000fea0003c00000 */
[----:B------:R0:W1:Y:S02]  /*2cdf0*/  SHFL.IDX P6, R14, R13, R12, R11 ;  /* 0x0000000c0d0e7389 */ /* 0x00006400000c000b */
[----:B01----:R-:W-:Y:S01]  /*2ce00*/  ENDCOLLECTIVE ;  /* 0x000000000000791b */ /* 0x003fe20003800000 */
.L_x_2757:
        /* <DEDUP_REMOVED lines=8> */
.L_x_2758:
[----:B------:R-:W-:Y:S02]  /*2ce90*/  IMAD.MOV.U32 R13, RZ, RZ, R41 ;  /* 0x000000ffff0d7224 */ /* 0x000fe400078e0029 */
[----:B------:R-:W-:Y:S02]  /*2cea0*/  IMAD.MOV.U32 R12, RZ, RZ, R0 ;  /* 0x000000ffff0c7224 */ /* 0x000fe400078e0000 */
[----:B------:R-:W-:-:S07]  /*2ceb0*/  IMAD.MOV.U32 R39, RZ, RZ, R14 ;  /* 0x000000ffff277224 */ /* 0x000fce00078e000e */
[----:B------:R-:W-:Y:S05]  /*2cec0*/  WARPSYNC.COLLECTIVE R15, `(.L_x_2759) ;  /* 0x000000000f087348 */ /* 0x000fea0003c00000 */
[----:B------:R0:W1:Y:S02]  /*2ced0*/  SHFL.IDX P6, R14, R13, R12, R11 ;  /* 0x0000000c0d0e7389 */ /* 0x00006400000c000b */
[----:B01----:R-:W-:Y:S01]  /*2cee0*/  ENDCOLLECTIVE ;  /* 0x000000000000791b */ /* 0x003fe20003800000 */
.L_x_2759:
        /* <DEDUP_REMOVED lines=8> */
.L_x_2760:
[----:B------:R-:W-:Y:S02]  /*2cf70*/  IMAD.MOV.U32 R13, RZ, RZ, R43 ;  /* 0x000000ffff0d7224 */ /* 0x000fe400078e002b */
[----:B------:R-:W-:Y:S02]  /*2cf80*/  IMAD.MOV.U32 R12, RZ, RZ, R0 ;  /* 0x000000ffff0c7224 */ /* 0x000fe400078e0000 */
[----:B------:R-:W-:-:S07]  /*2cf90*/  IMAD.MOV.U32 R41, RZ, RZ, R14 ;  /* 0x000000ffff297224 */ /* 0x000fce00078e000e */
[----:B------:R-:W-:Y:S05]  /*2cfa0*/  WARPSYNC.COLLECTIVE R15, `(.L_x_2761) ;  /* 0x000000000f087348 */ /* 0x000fea0003c00000 */
[----:B------:R0:W1:Y:S02]  /*2cfb0*/  SHFL.IDX P6, R14, R13, R12, R11 ;  /* 0x0000000c0d0e7389 */ /* 0x00006400000c000b */
[----:B01----:R-:W-:Y:S01]  /*2cfc0*/  ENDCOLLECTIVE ;  /* 0x000000000000791b */ /* 0x003fe20003800000 */
.L_x_2761:
        /* <DEDUP_REMOVED lines=8> */
.L_x_2762:
[----:B------:R-:W-:Y:S02]  /*2d050*/  IMAD.MOV.U32 R13, RZ, RZ, R45 ;  /* 0x000000ffff0d7224 */ /* 0x000fe400078e002d */
[----:B------:R-:W-:Y:S02]  /*2d060*/  IMAD.MOV.U32 R12, RZ, RZ, R0 ;  /* 0x000000ffff0c7224 */ /* 0x000fe400078e0000 */
[----:B------:R-:W-:-:S07]  /*2d070*/  IMAD.MOV.U32 R43, RZ, RZ, R14 ;  /* 0x000000ffff2b7224 */ /* 0x000fce00078e000e */
[----:B------:R-:W-:Y:S05]  /*2d080*/  WARPSYNC.COLLECTIVE R15, `(.L_x_2763) ;  /* 0x000000000f087348 */ /* 0x000fea0003c00000 */
[----:B------:R0:W1:Y:S02]  /*2d090*/  SHFL.IDX P6, R14, R13, R12, R11 ;  /* 0x0000000c0d0e7389 */ /* 0x00006400000c000b */
[----:B01----:R-:W-:Y:S01]  /*2d0a0*/  ENDCOLLECTIVE ;  /* 0x000000000000791b */ /* 0x003fe20003800000 */
.L_x_2763:
        /* <DEDUP_REMOVED lines=8> */
.L_x_2764:
[----:B------:R-:W-:Y:S01]  /*2d130*/  MOV R13, R47 ;  /* 0x0000002f000d7202 */ /* 0x000fe20000000f00 */
[----:B------:R-:W-:Y:S02]  /*2d140*/  IMAD.MOV.U32 R12, RZ, RZ, R0 ;  /* 0x000000ffff0c7224 */ /* 0x000fe400078e0000 */
[----:B------:R-:W-:-:S07]  /*2d150*/  IMAD.MOV.U32 R45, RZ, RZ, R14 ;  /* 0x000000ffff2d7224 */ /* 0x000fce00078e000e */
[----:B------:R-:W-:Y:S05]  /*2d160*/  WARPSYNC.COLLECTIVE R15, `(.L_x_2765) ;  /* 0x000000000f087348 */ /* 0x000fea0003c00000 */
[----:B------:R0:W1:Y:S02]  /*2d170*/  SHFL.IDX P6, R14, R13, R12, R11 ;  /* 0x0000000c0d0e7389 */ /* 0x00006400000c000b */
[----:B01----:R-:W-:Y:S01]  /*2d180*/  ENDCOLLECTIVE ;  /* 0x000000000000791b */ /* 0x003fe20003800000 */
.L_x_2765:
        /* <DEDUP_REMOVED lines=8> */
.L_x_2766:
[----:B------:R-:W-:Y:S02]  /*2d210*/  IMAD.MOV.U32 R13, RZ, RZ, R49 ;  /* 0x000000ffff0d7224 */ /* 0x000fe400078e0031 */
[----:B------:R-:W-:Y:S02]  /*2d220*/  IMAD.MOV.U32 R12, RZ, RZ, R0 ;  /* 0x000000ffff0c7224 */ /* 0x000fe400078e0000 */
[----:B------:R-:W-:-:S07]  /*2d230*/  IMAD.MOV.U32 R47, RZ, RZ, R14 ;  /* 0x000000ffff2f7224 */ /* 0x000fce00078e000e */
[----:B------:R-:W-:Y:S05]  /*2d240*/  WARPSYNC.COLLECTIVE R15, `(.L_x_2767) ;  /* 0x000000000f087348 */ /* 0x000fea0003c00000 */
[----:B------:R0:W1:Y:S02]  /*2d250*/  SHFL.IDX P6, R14, R13, R12, R11 ;  /* 0x0000000c0d0e7389 */ /* 0x00006400000c000b */
[----:B01----:R-:W-:Y:S01]  /*2d260*/  ENDCOLLECTIVE ;  /* 0x000000000000791b */ /* 0x003fe20003800000 */
.L_x_2767:
        /* <DEDUP_REMOVED lines=8> */
.L_x_2768:
[----:B------:R-:W-:Y:S02]  /*2d2f0*/  IMAD.MOV.U32 R13, RZ, RZ, R51 ;  /* 0x000000ffff0d7224 */ /* 0x000fe400078e0033 */
[----:B------:R-:W-:Y:S02]  /*2d300*/  IMAD.MOV.U32 R12, RZ, RZ, R0 ;  /* 0x000000ffff0c7224 */ /* 0x000fe400078e0000 */
[----:B------:R-:W-:-:S07]  /*2d310*/  IMAD.MOV.U32 R49, RZ, RZ, R14 ;  /* 0x000000ffff317224 */ /* 0x000fce00078e000e */
[----:B------:R-:W-:Y:S05]  /*2d320*/  WARPSYNC.COLLECTIVE R15, `(.L_x_2769) ;  /* 0x000000000f087348 */ /* 0x000fea0003c00000 */
[----:B------:R0:W1:Y:S02]  /*2d330*/  SHFL.IDX P6, R14, R13, R12, R11 ;  /* 0x0000000c0d0e7389 */ /* 0x00006400000c000b */
[----:B01----:R-:W-:Y:S01]  /*2d340*/  ENDCOLLECTIVE ;  /* 0x000000000000791b */ /* 0x003fe20003800000 */
.L_x_2769:
        /* <DEDUP_REMOVED lines=8> */
.L_x_2770:
[----:B------:R-:W-:Y:S02]  /*2d3d0*/  IMAD.MOV.U32 R13, RZ, RZ, R53 ;  /* 0x000000ffff0d7224 */ /* 0x000fe400078e0035 */
[----:B------:R-:W-:Y:S02]  /*2d3e0*/  IMAD.MOV.U32 R12, RZ, RZ, R0 ;  /* 0x000000ffff0c7224 */ /* 0x000fe400078e0000 */
[----:B------:R-:W-:-:S07]  /*2d3f0*/  IMAD.MOV.U32 R78, RZ, RZ, R14 ;  /* 0x000000ffff4e7224 */ /* 0x000fce00078e000e */
[----:B------:R-:W-:Y:S05]  /*2d400*/  WARPSYNC.COLLECTIVE R15, `(.L_x_2771) ;  /* 0x000000000f087348 */ /* 0x000fea0003c00000 */
[----:B------:R0:W1:Y:S02]  /*2d410*/  SHFL.IDX P6, R14, R13, R12, R11 ;  /* 0x0000000c0d0e7389 */ /* 0x00006400000c000b */
[----:B01----:R-:W-:Y:S01]  /*2d420*/  ENDCOLLECTIVE ;  /* 0x000000000000791b */ /* 0x003fe20003800000 */
.L_x_2771:
[----:B------:R-:W-:Y:S01]  /*2d430*/  SEL R7, R78, R51, P0 ;  /* 0x000000334e077207 */ /* 0x000fe20000000000 */
[----:B------:R-:W-:Y:S02]  /*2d440*/  IMAD.MOV.U32 R13, RZ, RZ, R80 ;  /* 0x000000ffff0d7224 */ /* 0x000fe400078e0050 */
[----:B------:R-:W-:Y:S01]  /*2d450*/  IMAD.MOV.U32 R12, RZ, RZ, R5 ;  /* 0x000000ffff0c7224 */ /* 0x000fe200078e0005 */
[----:B------:R-:W-:-:S07]  /*2d460*/  MOV R53, R14 ;  /* 0x0000000e00357202 */ /* 0x000fce0000000f00 */
[----:B------:R-:W-:Y:S05]  /*2d470*/  WARPSYNC.COLLECTIVE R15, `(.L_x_2772) ;  /* 0x000000000f087348 */ /* 0x000fea0003c00000 */
[----:B------:R0:W1:Y:S02]  /*2d480*/  SHFL.IDX P6, R14, R13, R12, R11 ;  /* 0x0000000c0d0e7389 */ /* 0x00006400000c000b */
[----:B01----:R-:W-:Y:S01]  /*2d490*/  ENDCOLLECTIVE ;  /* 0x000000000000791b */ /* 0x003fe20003800000 */
.L_x_2772:
[----:B------:R-:W-:Y:S02]  /*2d4a0*/  IMAD.MOV.U32 R13, RZ, RZ, R55 ;  /* 0x000000ffff0d7224 */ /* 0x000fe400078e0037 */
[----:B------:R-:W-:Y:S02]  /*2d4b0*/  IMAD.MOV.U32 R12, RZ, RZ, R0 ;  /* 0x000000ffff0c7224 */ /* 0x000fe400078e0000 */
[----:B------:R-:W-:-:S07]  /*2d4c0*/  IMAD.MOV.U32 R80, RZ, RZ, R14 ;  /* 0x000000ffff507224 */ /* 0x000fce00078e000e */
[----:B------:R-:W-:Y:S05]  /*2d4d0*/  WARPSYNC.COLLECTIVE R15, `(.L_x_2773) ;  /* 0x000000000f087348 */ /* 0x000fea0003c00000 */
[----:B------:R0:W1:Y:S02]  /*2d4e0*/  SHFL.IDX P6, R14, R13, R12, R11 ;  /* 0x0000000c0d0e7389 */ /* 0x00006400000c000b */
[----:B01----:R-:W-:Y:S01]  /*2d4f0*/  ENDCOLLECTIVE ;  /* 0x000000000000791b */ /* 0x003fe20003800000 */
.L_x_2773:
[----:B------:R-:W-:Y:S01]  /*2d500*/  SEL R9, R53, R80, P0 ;  /* 0x0000005035097207 */ /* 0x000fe20000000000 */
[----:B------:R-:W-:Y:S02]  /*2d510*/  IMAD.MOV.U32 R13, RZ, RZ, R82 ;  /* 0x000000ffff0d7224 */ /* 0x000fe400078e0052 */
[----:B------:R-:W-:Y:S02]  /*2d520*/  IMAD.MOV.U32 R12, RZ, RZ, R5 ;  /* 0x000000ffff0c7224 */ /* 0x000fe400078e0005 */
[----:B------:R-:W-:-:S07]  /*2d530*/  IMAD.MOV.U32 R55, RZ, RZ, R14 ;  /* 0x000000ffff377224 */ /* 0x000fce00078e000e */
[----:B------:R-:W-:Y:S05]  /*2d540*/  WARPSYNC.COLLECTIVE R15, `(.L_x_2774) ;  /* 0x000000000f087348 */ /* 0x000fea0003c00000 */
[----:B------:R0:W1:Y:S02]  /*2d550*/  SHFL.IDX P6, R14, R13, R12, R11 ;  /* 0x0000000c0d0e7389 */ /* 0x00006400000c000b */
[----:B01----:R-:W-:Y:S01]  /*2d560*/  ENDCOLLECTIVE ;  /* 0x000000000000791b */ /* 0x003fe20003800000 */
.L_x_2774:
[----:B------:R-:W-:Y:S01]  /*2d570*/  MOV R13, R57 ;  /* 0x00000039000d7202 */ /* 0x000fe20000000f00 */
[----:B------:R-:W-:Y:S02]  /*2d580*/  IMAD.MOV.U32 R12, RZ, RZ, R0 ;  /* 0x000000ffff0c7224 */ /* 0x000fe400078e0000 */
[----:B------:R-:W-:-:S07]  /*2d590*/  IMAD.MOV.U32 R82, RZ, RZ, R14 ;  /* 0x000000ffff527224 */ /* 0x000fce00078e000e */
[----:B------:R-:W-:Y:S05]  /*2d5a0*/  WARPSYNC.COLLECTIVE R15, `(.L_x_2775) ;  /* 0x000000000f087348 */ /* 0x000fea0003c00000 */
[----:B------:R0:W1:Y:S02]  /*2d5b0*/  SHFL.IDX P6, R14, R13, R12, R11 ;  /* 0x0000000c0d0e7389 */ /* 0x00006400000c000b */
[----:B01----:R-:W-:Y:S01]  /*2d5c0*/  ENDCOLLECTIVE ;  /* 0x000000000000791b */ /* 0x003fe20003800000 */
.L_x_2775:
        /* <DEDUP_REMOVED lines=8> */
.L_x_2776:
[----:B------:R-:W-:Y:S02]  /*2d650*/  IMAD.MOV.U32 R13, RZ, RZ, R59 ;  /* 0x000000ffff0d7224 */ /* 0x000fe400078e003b */
[----:B------:R-:W-:Y:S02]  /*2d660*/  IMAD.MOV.U32 R12, RZ, RZ, R0 ;  /* 0x000000ffff0c7224 */ /* 0x000fe400078e0000 */
[----:B------:R-:W-:-:S07]  /*2d670*/  IMAD.MOV.U32 R84, RZ, RZ, R14 ;  /* 0x000000ffff547224 */ /* 0x000fce00078e000e */
[----:B------:R-:W-:Y:S05]  /*2d680*/  WARPSYNC.COLLECTIVE R15, `(.L_x_2777) ;  /* 0x000000000f087348 */ /* 0x000fea0003c00000 */
[----:B------:R0:W1:Y:S02]  /*2d690*/  SHFL.IDX P6, R14, R13, R12, R11 ;  /* 0x0000000c0d0e7389 */ /* 0x00006400000c000b */
[----:B01----:R-:W-:Y:S01]  /*2d6a0*/  ENDCOLLECTIVE ;  /* 0x000000000000791b */ /* 0x003fe20003800000 */
.L_x_2777:
[----:B------:R-:W-:Y:S01]  /*2d6b0*/  SEL R29, R57, R84, P0 ;  /* 0x00000054391d7207 */ /* 0x000fe20000000000 */
[----:B------:R-:W-:Y:S01]  /*2d6c0*/  IMAD.MOV.U32 R13, RZ, RZ, R86 ;  /* 0x000000ffff0d7224 */ /* 0x000fe200078e0056 */
[----:B------:R-:W-:Y:S01]  /*2d6d0*/  MOV R12, R5 ;  /* 0x00000005000c7202 */ /* 0x000fe20000000f00 */
[----:B------:R-:W-:-:S07]  /*2d6e0*/  IMAD.MOV.U32 R59, RZ, RZ, R14 ;  /* 0x000000ffff3b7224 */ /* 0x000fce00078e000e */
[----:B------:R-:W-:Y:S05]  /*2d6f0*/  WARPSYNC.COLLECTIVE R15, `(.L_x_2778) ;  /* 0x000000000f087348 */ /* 0x000fea0003c00000 */
[----:B------:R0:W1:Y:S02]  /*2d700*/  SHFL.IDX P6, R14, R13, R12, R11 ;  /* 0x0000000c0d0e7389 */ /* 0x00006400000c000b */
[----:B01----:R-:W-:Y:S01]  /*2d710*/  ENDCOLLECTIVE ;  /* 0x000000000000791b */ /* 0x003fe20003800000 */
.L_x_2778:
[----:B------:R-:W-:Y:S02]  /*2d720*/  IMAD.MOV.U32 R13, RZ, RZ, R61 ;  /* 0x000000ffff0d7224 */ /* 0x000fe400078e003d */
[----:B------:R-:W-:Y:S02]  /*2d730*/  IMAD.MOV.U32 R12, RZ, RZ, R0 ;  /* 0x000000ffff0c7224 */ /* 0x000fe400078e0000 */
[----:B------:R-:W-:-:S07]  /*2d740*/  IMAD.MOV.U32 R86, RZ, RZ, R14 ;  /* 0x000000ffff567224 */ /* 0x000fce00078e000e */
[----:B------:R-:W-:Y:S05]  /*2d750*/  WARPSYNC.COLLECTIVE R15, `(.L_x_2779) ;  /* 0x000000000f087348 */ /* 0x000fea0003c00000 */
[----:B------:R0:W1:Y:S02]  /*2d760*/  SHFL.IDX P6, R14, R13, R12, R11 ;  /* 0x0000000c0d0e7389 */ /* 0x00006400000c000b */
[----:B01----:R-:W-:Y:S01]  /*2d770*/  ENDCOLLECTIVE ;  /* 0x000000000000791b */ /* 0x003fe20003800000 */
.L_x_2779:
[----:B------:R-:W-:Y:S01]  /*2d780*/  SEL R35, R86, R59, P0 ;  /* 0x0000003b56237207 */ /* 0x000fe20000000000 */
[----:B------:R-:W-:Y:S02]  /*2d790*/  IMAD.MOV.U32 R13, RZ, RZ, R88 ;  /* 0x000000ffff0d7224 */ /* 0x000fe400078e0058 */
[----:B------:R-:W-:Y:S02]  /*2d7a0*/  IMAD.MOV.U32 R12, RZ, RZ, R5 ;  /* 0x000000ffff0c7224 */ /* 0x000fe400078e0005 */
[----:B------:R-:W-:-:S07]  /*2d7b0*/  IMAD.MOV.U32 R61, RZ, RZ, R14 ;  /* 0x000000ffff3d7224 */ /* 0x000fce00078e000e */
[----:B------:R-:W-:Y:S05]  /*2d7c0*/  WARPSYNC.COLLECTIVE R15, `(.L_x_2780) ;  /* 0x000000000f087348 */ /* 0x000fea0003c00000 */
[----:B------:R0:W1:Y:S02]  /*2d7d0*/  SHFL.IDX P6, R14, R13, R12, R11 ;  /* 0x0000000c0d0e7389 */ /* 0x00006400000c000b */
[----:B01----:R-:W-:Y:S01]  /*2d7e0*/  ENDCOLLECTIVE ;  /* 0x000000000000791b */ /* 0x003fe20003800000 */
.L_x_2780:
[----:B------:R-:W-:Y:S02]  /*2d7f0*/  IMAD.MOV.U32 R13, RZ, RZ, R63 ;  /* 0x000000ffff0d7224 */ /* 0x000fe400078e003f */
[----:B------:R-:W-:Y:S02]  /*2d800*/  IMAD.MOV.U32 R12, RZ, RZ, R0 ;  /* 0x000000ffff0c7224 */ /* 0x000fe400078e0000 */
[----:B------:R-:W-:-:S07]  /*2d810*/  IMAD.MOV.U32 R88, RZ, RZ, R14 ;  /* 0x000000ffff587224 */ /* 0x000fce00078e000e */
[----:B------:R-:W-:Y:S05]  /*2d820*/  WARPSYNC.COLLECTIVE R15, `(.L_x_2781) ;  /* 0x000000000f087348 */ /* 0x000fea0003c00000 */
[----:B------:R0:W1:Y:S02]  /*2d830*/  SHFL.IDX P6, R14, R13, R12, R11 ;  /* 0x0000000c0d0e7389 */ /* 0x00006400000c000b */
[----:B01----:R-:W-:Y:S01]  /*2d840*/  ENDCOLLECTIVE ;  /* 0x000000000000791b */ /* 0x003fe20003800000 */
.L_x_2781:
        /* <DEDUP_REMOVED lines=8> */
.L_x_2782:
[----:B------:R-:W-:Y:S02]  /*2d8d0*/  IMAD.MOV.U32 R13, RZ, RZ, R65 ;  /* 0x000000ffff0d7224 */ /* 0x000fe400078e0041 */
[----:B------:R-:W-:Y:S02]  /*2d8e0*/  IMAD.MOV.U32 R12, RZ, RZ, R0 ;  /* 0x000000ffff0c7224 */ /* 0x000fe400078e0000 */
[----:B------:R-:W-:-:S07]  /*2d8f0*/  IMAD.MOV.U32 R90, RZ, RZ, R14 ;  /* 0x000000ffff5a7224 */ /* 0x000fce00078e000e */
[----:B------:R-:W-:Y:S05]  /*2d900*/  WARPSYNC.COLLECTIVE R15, `(.L_x_2783) ;  /* 0x000000000f087348 */ /* 0x000fea0003c00000 */
[----:B------:R0:W1:Y:S02]  /*2d910*/  SHFL.IDX P6, R14, R13, R12, R11 ;  /* 0x0000000c0d0e7389 */ /* 0x00006400000c000b */
[----:B01----:R-:W-:Y:S01]  /*2d920*/  ENDCOLLECTIVE ;  /* 0x000000000000791b */ /* 0x003fe20003800000 */
.L_x_2783:
[----:B------:R-:W-:Y:S02]  /*2d930*/  IMAD.MOV.U32 R13, RZ, RZ, R92 ;  /* 0x000000ffff0d7224 */ /* 0x000fe400078e005c */
[----:B------:R-:W-:Y:S02]  /*2d940*/  IMAD.MOV.U32 R12, RZ, RZ, R5 ;  /* 0x000000ffff0c7224 */ /* 0x000fe400078e0005 */
[----:B------:R-:W-:-:S07]  /*2d950*/  IMAD.MOV.U32 R65, RZ, RZ, R14 ;  /* 0x000000ffff417224 */ /* 0x000fce00078e000e */
[----:B------:R-:W-:Y:S05]  /*2d960*/  WARPSYNC.COLLECTIVE R15, `(.L_x_2784) ;  /* 0x000000000f087348 */ /* 0x000fea0003c00000 */
[----:B------:R0:W1:Y:S02]  /*2d970*/  SHFL.IDX P6, R14, R13, R12, R11 ;  /* 0x0000000c0d0e7389 */ /* 0x00006400000c000b */
[----:B01----:R-:W-:Y:S01]  /*2d980*/  ENDCOLLECTIVE ;  /* 0x000000000000791b */ /* 0x003fe20003800000 */
.L_x_2784:
[----:B------:R-:W-:Y:S01]  /*2d990*/  MOV R13, R67 ;  /* 0x00000043000d7202 */ /* 0x000fe20000000f00 */
[----:B------:R-:W-:Y:S02]  /*2d9a0*/  IMAD.MOV.U32 R12, RZ, RZ, R0 ;  /* 0x000000ffff0c7224 */ /* 0x000fe400078e0000 */
[----:B------:R-:W-:-:S07]  /*2d9b0*/  IMAD.MOV.U32 R92, RZ, RZ, R14 ;  /* 0x000000ffff5c7224 */ /* 0x000fce00078e000e */
[----:B------:R-:W-:Y:S05]  /*2d9c0*/  WARPSYNC.COLLECTIVE R15, `(.L_x_2785) ;  /* 0x000000000f087348 */ /* 0x000fea0003c00000 */
[----:B------:R0:W1:Y:S02]  /*2d9d0*/  SHFL.IDX P6, R14, R13, R12, R11 ;  /* 0x0000000c0d0e7389 */ /* 0x00006400000c000b */
[----:B01----:R-:W-:Y:S01]  /*2d9e0*/  ENDCOLLECTIVE ;  /* 0x000000000000791b */ /* 0x003fe20003800000 */
.L_x_2785:
        /* <DEDUP_REMOVED lines=8> */
.L_x_2786:
[----:B------:R-:W-:Y:S02]  /*2da70*/  IMAD.MOV.U32 R13, RZ, RZ, R69 ;  /* 0x000000ffff0d7224 */ /* 0x000fe400078e0045 */
[----:B------:R-:W-:Y:S02]  /*2da80*/  IMAD.MOV.U32 R12, RZ, RZ, R0 ;  /* 0x000000ffff0c7224 */ /* 0x000fe400078e0000 */
[----:B------:R-:W-:-:S07]  /*2da90*/  IMAD.MOV.U32 R94, RZ, RZ, R14 ;  /* 0x000000ffff5e7224 */ /* 0x000fce00078e000e */
[----:B------:R-:W-:Y:S05]  /*2daa0*/  WARPSYNC.COLLECTIVE R15, `(.L_x_2787) ;  /* 0x000000000f087348 */ /* 0x000fea0003c00000 */
[----:B------:R0:W1:Y:S02]  /*2dab0*/  SHFL.IDX P6, R14, R13, R12, R11 ;  /* 0x0000000c0d0e7389 */ /* 0x00006400000c000b */
[----:B01----:R-:W-:Y:S01]  /*2dac0*/  ENDCOLLECTIVE ;  /* 0x000000000000791b */ /* 0x003fe20003800000 */
.L_x_2787:
        /* <DEDUP_REMOVED lines=8> */
.L_x_2788:
[----:B------:R-:W-:Y:S02]  /*2db50*/  IMAD.MOV.U32 R13, RZ, RZ, R71 ;  /* 0x000000ffff0d7224 */ /* 0x000fe400078e0047 */
[----:B------:R-:W-:Y:S02]  /*2db60*/  IMAD.MOV.U32 R12, RZ, RZ, R0 ;  /* 0x000000ffff0c7224 */ /* 0x000fe400078e0000 */
[----:B------:R-:W-:-:S07]  /*2db70*/  IMAD.MOV.U32 R104, RZ, RZ, R14 ;  /* 0x000000ffff687224 */ /* 0x000fce00078e000e */
[----:B------:R-:W-:Y:S05]  /*2db80*/  WARPSYNC.COLLECTIVE R15, `(.L_x_2789) ;  /* 0x000000000f087348 */ /* 0x000fea0003c00000 */
[----:B------:R0:W1:Y:S02]  /*2db90*/  SHFL.IDX P6, R14, R13, R12, R11 ;  /* 0x0000000c0d0e7389 */ /* 0x00006400000c000b */
[----:B01----:R-:W-:Y:S01]  /*2dba0*/  ENDCOLLECTIVE ;  /* 0x000000000000791b */ /* 0x003fe20003800000 */
.L_x_2789:
[----:B------:R-:W-:Y:S01]  /*2dbb0*/  SEL R49, R69, R104, P0 ;  /* 0x0000006845317207 */ /* 0x000fe20000000000 */
[----:B------:R-:W-:Y:S02]  /*2dbc0*/  IMAD.MOV.U32 R13, RZ, RZ, R106 ;  /* 0x000000ffff0d7224 */ /* 0x000fe400078e006a */
[----:B------:R-:W-:Y:S02]  /*2dbd0*/  IMAD.MOV.U32 R12, RZ, RZ, R5 ;  /* 0x000000ffff0c7224 */ /* 0x000fe400078e0005 */
[----:B------:R-:W-:-:S07]  /*2dbe0*/  IMAD.MOV.U32 R71, RZ, RZ, R14 ;  /* 0x000000ffff477224 */ /* 0x000fce00078e000e */
[----:B------:R-:W-:Y:S05]  /*2dbf0*/  WARPSYNC.COLLECTIVE R15, `(.L_x_2790) ;  /* 0x000000000f087348 */ /* 0x000fea0003c00000 */
[----:B------:R0:W1:Y:S02]  /*2dc00*/  SHFL.IDX P6, R14, R13, R12, R11 ;  /* 0x0000000c0d0e7389 */ /* 0x00006400000c000b */
[----:B01----:R-:W-:Y:S01]  /*2dc10*/  ENDCOLLECTIVE ;  /* 0x000000000000791b */ /* 0x003fe20003800000 */
.L_x_2790:
[----:B------:R-:W-:Y:S02]  /*2dc20*/  IMAD.MOV.U32 R13, RZ, RZ, R105 ;  /* 0x000000ffff0d7224 */ /* 0x000fe400078e0069 */
[----:B------:R-:W-:Y:S02]  /*2dc30*/  IMAD.MOV.U32 R12, RZ, RZ, R0 ;  /* 0x000000ffff0c7224 */ /* 0x000fe400078e0000 */
[----:B------:R-:W-:-:S07]  /*2dc40*/  IMAD.MOV.U32 R106, RZ, RZ, R14 ;  /* 0x000000ffff6a7224 */ /* 0x000fce00078e000e */
[----:B------:R-:W-:Y:S05]  /*2dc50*/  WARPSYNC.COLLECTIVE R15, `(.L_x_2791) ;  /* 0x000000000f087348 */ /* 0x000fea0003c00000 */
[----:B------:R0:W1:Y:S02]  /*2dc60*/  SHFL.IDX P6, R14, R13, R12, R11 ;  /* 0x0000000c0d0e7389 */ /* 0x00006400000c000b */
[----:B01----:R-:W-:Y:S01]  /*2dc70*/  ENDCOLLECTIVE ;  /* 0x000000000000791b */ /* 0x003fe20003800000 */
.L_x_2791:
[----:B------:R-:W-:Y:S01]  /*2dc80*/  SEL R55, R106, R71, P0 ;  /* 0x000000476a377207 */ /* 0x000fe20000000000 */
[----:B------:R-:W-:Y:S02]  /*2dc90*/  IMAD.MOV.U32 R13, RZ, RZ, R108 ;  /* 0x000000ffff0d7224 */ /* 0x000fe400078e006c */
[----:B------:R-:W-:Y:S01]  /*2dca0*/  IMAD.MOV.U32 R12, RZ, RZ, R5 ;  /* 0x000000ffff0c7224 */ /* 0x000fe200078e0005 */
[----:B------:R-:W-:-:S07]  /*2dcb0*/  MOV R105, R14 ;  /* 0x0000000e00697202 */ /* 0x000fce0000000f00 */
[----:B------:R-:W-:Y:S05]  /*2dcc0*/  WARPSYNC.COLLECTIVE R15, `(.L_x_2792) ;  /* 0x000000000f087348 */ /* 0x000fea0003c00000 */
[----:B------:R0:W1:Y:S02]  /*2dcd0*/  SHFL.IDX P6, R14, R13, R12, R11 ;  /* 0x0000000c0d0e7389 */ /* 0x00006400000c000b */
[----:B01----:R-:W-:Y:S01]  /*2dce0*/  ENDCOLLECTIVE ;  /* 0x000000000000791b */ /* 0x003fe20003800000 */
.L_x_2792:
[----:B------:R-:W-:Y:S02]  /*2dcf0*/  IMAD.MOV.U32 R13, RZ, RZ, R107 ;  /* 0x000000ffff0d7224 */ /* 0x000fe400078e006b */
[----:B------:R-:W-:Y:S02]  /*2dd00*/  IMAD.MOV.U32 R12, RZ, RZ, R0 ;  /* 0x000000ffff0c7224 */ /* 0x000fe400078e0000 */
[----:B------:R-:W-:-:S07]  /*2dd10*/  IMAD.MOV.U32 R108, RZ, RZ, R14 ;  /* 0x000000ffff6c7224 */ /* 0x000fce00078e000e */
[----:B------:R-:W-:Y:S05]  /*2dd20*/  WARPSYNC.COLLECTIVE R15, `(.L_x_2793) ;  /* 0x000000000f087348 */ /* 0x000fea0003c00000 */
[----:B------:R0:W1:Y:S02]  /*2dd30*/  SHFL.IDX P6, R14, R13, R12, R11 ;  /* 0x0000000c0d0e7389 */ /* 0x00006400000c000b */
[----:B01----:R-:W-:Y:S01]  /*2dd40*/  ENDCOLLECTIVE ;  /* 0x000000000000791b */ /* 0x003fe20003800000 */
.L_x_2793:
[----:B------:R-:W-:Y:S02]  /*2dd50*/  IMAD.MOV.U32 R13, RZ, RZ, R110 ;  /* 0x000000ffff0d7224 */ /* 0x000fe400078e006e */
[----:B------:R-:W-:Y:S02]  /*2dd60*/  IMAD.MOV.U32 R12, RZ, RZ, R5 ;  /* 0x000000ffff0c7224 */ /* 0x000fe400078e0005 */
[----:B------:R-:W-:-:S07]  /*2dd70*/  IMAD.MOV.U32 R107, RZ, RZ, R14 ;  /* 0x000000ffff6b7224 */ /* 0x000fce00078e000e */
[----:B------:R-:W-:Y:S05]  /*2dd80*/  WARPSYNC.COLLECTIVE R15, `(.L_x_2794) ;  /* 0x000000000f087348 */ /* 0x000fea0003c00000 */
[----:B------:R0:W1:Y:S02]  /*2dd90*/  SHFL.IDX P6, R14, R13, R12, R11 ;  /* 0x0000000c0d0e7389 */ /* 0x00006400000c000b */
[----:B01----:R-:W-:Y:S01]  /*2dda0*/  ENDCOLLECTIVE ;  /* 0x000000000000791b */ /* 0x003fe20003800000 */
.L_x_2794:
[----:B------:R-:W-:Y:S01]  /*2ddb0*/  MOV R13, R109 ;  /* 0x0000006d000d7202 */ /* 0x000fe20000000f00 */
[----:B------:R-:W-:Y:S02]  /*2ddc0*/  IMAD.MOV.U32 R12, RZ, RZ, R0 ;  /* 0x000000ffff0c7224 */ /* 0x000fe400078e0000 */
[----:B------:R-:W-:-:S07]  /*2ddd0*/  IMAD.MOV.U32 R110, RZ, RZ, R14 ;  /* 0x000000ffff6e7224 */ /* 0x000fce00078e000e */
[----:B------:R-:W-:Y:S05]  /*2dde0*/  WARPSYNC.COLLECTIVE R15, `(.L_x_2795) ;  /* 0x000000000f087348 */ /* 0x000fea0003c00000 */
[----:B------:R0:W1:Y:S02]  /*2ddf0*/  SHFL.IDX P6, R14, R13, R12, R11 ;  /* 0x0000000c0d0e7389 */ /* 0x00006400000c000b */
[----:B01----:R-:W-:Y:S01]  /*2de00*/  ENDCOLLECTIVE ;  /* 0x000000000000791b */ /* 0x003fe20003800000 */
.L_x_2795:
[----:B------:R-:W-:Y:S01]  /*2de10*/  SEL R61, R107, R110, P0 ;  /* 0x0000006e6b3d7207 */ /* 0x000fe20000000000 */
[----:B------:R-:W-:Y:S02]  /*2de20*/  IMAD.MOV.U32 R13, RZ, RZ, R112 ;  /* 0x000000ffff0d7224 */ /* 0x000fe400078e0070 */
[----:B------:R-:W-:Y:S02]  /*2de30*/  IMAD.MOV.U32 R12, RZ, RZ, R5 ;  /* 0x000000ffff0c7224 */ /* 0x000fe400078e0005 */
[----:B------:R-:W-:-:S07]  /*2de40*/  IMAD.MOV.U32 R109, RZ, RZ, R14 ;  /* 0x000000ffff6d7224 */ /* 0x000fce00078e000e */
[----:B------:R-:W-:Y:S05]  /*2de50*/  WARPSYNC.COLLECTIVE R15, `(.L_x_2796) ;  /* 0x000000000f087348 */ /* 0x000fea0003c00000 */
[----:B------:R0:W1:Y:S02]  /*2de60*/  SHFL.IDX P6, R14, R13, R12, R11 ;  /* 0x0000000c0d0e7389 */ /* 0x00006400000c000b */
[----:B01----:R-:W-:Y:S01]  /*2de70*/  ENDCOLLECTIVE ;  /* 0x000000000000791b */ /* 0x003fe20003800000 */
.L_x_2796:
[----:B------:R-:W-:Y:S02]  /*2de80*/  IMAD.MOV.U32 R13, RZ, RZ, R111 ;  /* 0x000000ffff0d7224 */ /* 0x000fe400078e006f */
[----:B------:R-:W-:Y:S02]  /*2de90*/  IMAD.MOV.U32 R12, RZ, RZ, R0 ;  /* 0x000000ffff0c7224 */ /* 0x000fe400078e0000 */
[----:B------:R-:W-:-:S07]  /*2dea0*/  IMAD.MOV.U32 R112, RZ, RZ, R14 ;  /* 0x000000ffff707224 */ /* 0x000fce00078e000e */
[----:B------:R-:W-:Y:S05]  /*2deb0*/  WARPSYNC.COLLECTIVE R15, `(.L_x_2797) ;  /* 0x000000000f087348 */ /* 0x000fea0003c00000 */
[----:B------:R0:W1:Y:S02]  /*2dec0*/  SHFL.IDX P6, R14, R13, R12, R11 ;  /* 0x0000000c0d0e7389 */ /* 0x00006400000c000b */
[----:B01----:R-:W-:Y:S01]  /*2ded0*/  ENDCOLLECTIVE ;  /* 0x000000000000791b */ /* 0x003fe20003800000 */
.L_x_2797:
        /* <DEDUP_REMOVED lines=8> */
.L_x_2798:
[----:B------:R-:W-:Y:S02]  /*2df60*/  IMAD.MOV.U32 R13, RZ, RZ, R75 ;  /* 0x000000ffff0d7224 */ /* 0x000fe400078e004b */
[----:B------:R-:W-:Y:S02]  /*2df70*/  IMAD.MOV.U32 R12, RZ, RZ, R0 ;  /* 0x000000ffff0c7224 */ /* 0x000fe400078e0000 */
[----:B------:R-:W-:Y:S02]  /*2df80*/  IMAD.MOV.U32 R0, RZ, RZ, RZ ;  /* 0x000000ffff007224 */ /* 0x000fe400078e00ff */
[----:B------:R-:W-:-:S07]  /*2df90*/  IMAD.MOV.U32 R114, RZ, RZ, R14 ;  /* 0x000000ffff727224 */ /* 0x000fce00078e000e */
[----:B------:R-:W-:Y:S05]  /*2dfa0*/  WARPSYNC.COLLECTIVE R15, `(.L_x_2799) ;  /* 0x000000000f087348 */ /* 0x000fea0003c00000 */
[----:B------:R0:W1:Y:S02]  /*2dfb0*/  SHFL.IDX P6, R14, R13, R12, R11 ;  /* 0x0000000c0d0e7389 */ /* 0x00006400000c000b */
[----:B01----:R-:W-:Y:S01]  /*2dfc0*/  ENDCOLLECTIVE ;  /* 0x000000000000791b */ /* 0x003fe20003800000 */
.L_x_2799:
[----:B------:R-:W-:Y:S02]  /*2dfd0*/  IMAD.MOV.U32 R13, RZ, RZ, R2 ;  /* 0x000000ffff0d7224 */ /* 0x000fe400078e0002 */
        /* <DEDUP_REMOVED lines=8> */
.L_x_2800:
        /* <DEDUP_REMOVED lines=14> */
[----:B------:R-:W-:Y:S01]  /*2e140*/  SEL R71, R114, R111, P0 ;  /* 0x0000006f72477207 */ /* 0x000fe20000000000 */
[----:B------:R-:W-:Y:S06]  /*2e150*/  BRA `(.L_x_2801) ;  /* 0xffffff2400f47947 */ /* 0x000fec000383ffff */
.L_x_2539:
[----:B------:R-:W-:Y:S01]  /*2e160*/  IMAD.MOV.U32 R13, RZ, RZ, R3 ;  /* 0x000000ffff0d7224 */ /* 0x000fe200078e0003 */
[----:B------:R-:W-:Y:S01]  /*2e170*/  MOV R12, RZ ;  /* 0x000000ff000c7202 */ /* 0x000fe20000000f00 */
[----:B------:R-:W-:Y:S02]  /*2e180*/  IMAD.MOV.U32 R11, RZ, RZ, 0x181f ;  /* 0x0000181fff0b7424 */ /* 0x000fe400078e00ff */
[----:B------:R-:W-:-:S07]  /*2e190*/  IMAD.MOV.U32 R15, RZ, RZ, -0x1 ;  /* 0xffffffffff0f7424 */ /* 0x000fce00078e00ff */
[----:B0-----:R-:W-:Y:S05]  /*2e1a0*/  WARPSYNC.COLLECTIVE R15, `(.L_x_2802) ;  /* 0x000000000f087348 */ /* 0x001fea0003c00000 */
[----:B------:R1:W2:Y:S02]  /*2e1b0*/  SHFL.IDX P6, R14, R13, R12, R11 ;  /* 0x0000000c0d0e7389 */ /* 0x0002a400000c000b */
[----:B012---:R-:W-:Y:S01]  /*2e1c0*/  ENDCOLLECTIVE ;  /* 0x000000000000791b */ /* 0x007fe20003800000 */
.L_x_2802:
[----:B------:R-:W-:Y:S02]  /*2e1d0*/  IMAD.MOV.U32 R13, RZ, RZ, R2 ;  /* 0x000000ffff0d7224 */ /* 0x000fe400078e0002 */
[----:B------:R-:W-:-:S07]  /*2e1e0*/  IMAD.MOV.U32 R0, RZ, RZ, R14 ;  /* 0x000000ffff007224 */ /* 0x000fce00078e000e */
[----:B------:R-:W-:Y:S05]  /*2e1f0*/  WARPSYNC.COLLECTIVE R15, `(.L_x_2803) ;  /* 0x000000000f087348 */ /* 0x000fea0003c00000 */
[----:B------:R0:W1:Y:S02]  /*2e200*/  SHFL.IDX P6, R14, R13, R12, R11 ;  /* 0x0000000c0d0e7389 */ /* 0x00006400000c000b */
[----:B01----:R-:W-:Y:S01]  /*2e210*/  ENDCOLLECTIVE ;  /* 0x000000000000791b */ /* 0x003fe20003800000 */
.L_x_2803:
[----:B------:R-:W-:Y:S05]  /*2e220*/  BRA `(.L_x_2804) ;  /* 0xffffff4400687947 */ /* 0x000fea000383ffff */
.L_x_2542:
[----:B------:R-:W-:Y:S01]  /*2e230*/  BSSY B1, `(.L_x_2805) ;  /* 0x0000008000017945 */ /* 0x000fe20003800000 */
[----:B----4-:R-:W-:Y:S02]  /*2e240*/  IMAD.MOV.U32 R13, RZ, RZ, R3 ;  /* 0x000000ffff0d7224 */ /* 0x010fe400078e0003 */
[----:B------:R-:W-:Y:S02]  /*2e250*/  IMAD.MOV.U32 R12, RZ, RZ, 0x1 ;  /* 0x00000001ff0c7424 */ /* 0x000fe400078e00ff */
[----:B------:R-:W-:Y:S02]  /*2e260*/  IMAD.MOV.U32 R11, RZ, RZ, 0x181f ;  /* 0x0000181fff0b7424 */ /* 0x000fe400078e00ff */
[----:B------:R-:W-:-:S07]  /*2e270*/  IMAD.MOV.U32 R15, RZ, RZ, -0x1 ;  /* 0xffffffffff0f7424 */ /* 0x000fce00078e00ff */
[----:B0123--:R-:W-:Y:S05]  /*2e280*/  WARPSYNC.COLLECTIVE R15, `(.L_x_2806) ;  /* 0x000000000f087348 */ /* 0x00ffea0003c00000 */
[----:B---3--:R3:W4:Y:S02]  /*2e290*/  SHFL.IDX P6, R14, R13, R12, R11 ;  /* 0x0000000c0d0e7389 */ /* 0x00872400000c000b */
[----:B01234-:R-:W-:Y:S01]  /*2e2a0*/  ENDCOLLECTIVE ;  /* 0x000000000000791b */ /* 0x01ffe20003800000 */
.L_x_2806:
[----:B------:R-:W-:Y:S05]  /*2e2b0*/  BSYNC B1 ;  /* 0x0000000000017941 */ /* 0x000fea0003800000 */
.L_x_2805:
        /* <DEDUP_REMOVED lines=8> */
.L_x_2807:
[----:B------:R-:W-:Y:S05]  /*2e340*/  BRA `(.L_x_2808) ;  /* 0xffffff4400887947 */ /* 0x000fea000383ffff */
.L_x_2545:
        /* <DEDUP_REMOVED lines=8> */
.L_x_2810:
[----:B------:R-:W-:Y:S05]  /*2e3d0*/  BSYNC B1 ;  /* 0x0000000000017941 */ /* 0x000fea0003800000 */
.L_x_2809:
        /* <DEDUP_REMOVED lines=8> */
.L_x_2811:
[----:B------:R-:W-:Y:S05]  /*2e460*/  BRA `(.L_x_2812) ;  /* 0xffffff4400a87947 */ /* 0x000fea000383ffff */
.L_x_2548:
[----:B------:R-:W-:Y:S01]  /*2e470*/  BSSY B1, `(.L_x_2813) ;  /* 0x0000008000017945 */ /* 0x000fe20003800000 */
[----:B0-----:R-:W-:Y:S02]  /*2e480*/  IMAD.MOV.U32 R13, RZ, RZ, R3 ;  /* 0x000000ffff0d7224 */ /* 0x001fe400078e0003 */
[----:B------:R-:W-:Y:S02]  /*2e490*/  IMAD.MOV.U32 R12, RZ, RZ, 0x3 ;  /* 0x00000003ff0c7424 */ /* 0x000fe400078e00ff */
[----:B------:R-:W-:Y:S02]  /*2e4a0*/  IMAD.MOV.U32 R11, RZ, RZ, 0x181f ;  /* 0x0000181fff0b7424 */ /* 0x000fe400078e00ff */
[----:B------:R-:W-:-:S07]  /*2e4b0*/  IMAD.MOV.U32 R15, RZ, RZ, -0x1 ;  /* 0xffffffffff0f7424 */ /* 0x000fce00078e00ff */
[----:B-1234-:R-:W-:Y:S05]  /*2e4c0*/  WARPSYNC.COLLECTIVE R15, `(.L_x_2814) ;  /* 0x000000000f087348 */ /* 0x01efea0003c00000 */
[----:B----4-:R0:W4:Y:S02]  /*2e4d0*/  SHFL.IDX P6, R14, R13, R12, R11 ;  /* 0x0000000c0d0e7389 */ /* 0x01012400000c000b */
[----:B01234-:R-:W-:Y:S01]  /*2e4e0*/  ENDCOLLECTIVE ;  /* 0x000000000000791b */ /* 0x01ffe20003800000 */
.L_x_2814:
[----:B------:R-:W-:Y:S05]  /*2e4f0*/  BSYNC B1 ;  /* 0x0000000000017941 */ /* 0x000fea0003800000 */
.L_x_2813:
        /* <DEDUP_REMOVED lines=8> */
.L_x_2815:
[----:B------:R-:W-:Y:S05]  /*2e580*/  BRA `(.L_x_2816) ;  /* 0xffffff4400c87947 */ /* 0x000fea000383ffff */
.L_x_2565:
[----:B------:R-:W1:Y:S01]  /*2e590*/  S2R R7, SR_TID.X ;  /* 0x0000000000077919 */ /* 0x000e620000002100 */
[----:B------:R-:W-:Y:S01]  /*2e5a0*/  BSSY B1, `(.L_x_2817) ;  /* 0x000000a000017945 */ /* 0x000fe20003800000 */
[----:B------:R-:W-:Y:S02]  /*2e5b0*/  IMAD.MOV.U32 R12, RZ, RZ, RZ ;  /* 0x000000ffff0c7224 */ /* 0x000fe400078e00ff */
[----:B------:R-:W-:Y:S02]  /*2e5c0*/  IMAD.MOV.U32 R11, RZ, RZ, 0x1f ;  /* 0x0000001fff0b7424 */ /* 0x000fe400078e00ff */
[----:B------:R-:W-:Y:S01]  /*2e5d0*/  IMAD.MOV.U32 R15, RZ, RZ, -0x1 ;  /* 0xffffffffff0f7424 */ /* 0x000fe200078e00ff */
[----:B-1----:R-:W-:-:S04]  /*2e5e0*/  SHF.R.U32.HI R7, RZ, 0x5, R7 ;  /* 0x00000005ff077819 */ /* 0x002fc80000011607 */
[----:B------:R-:W-:-:S05]  /*2e5f0*/  LOP3.LUT R7, R7, 0x3, RZ, 0xc0, !PT ;  /* 0x0000000307077812 */ /* 0x000fca00078ec0ff */
[----:B0-----:R-:W-:-:S07]  /*2e600*/  IMAD.MOV.U32 R13, RZ, RZ, R7 ;  /* 0x000000ffff0d7224 */ /* 0x001fce00078e0007 */
[----:B------:R-:W-:Y:S05]  /*2e610*/  WARPSYNC.COLLECTIVE R15, `(.L_x_2818) ;  /* 0x000000000f087348 */ /* 0x000fea0003c00000 */
[----:B------:R0:W1:Y:S02]  /*2e620*/  SHFL.IDX P6, R14, R13, R12, R11 ;  /* 0x0000000c0d0e7389 */ /* 0x00006400000c000b */
[----:B01----:R-:W-:Y:S01]  /*2e630*/  ENDCOLLECTIVE ;  /* 0x000000000000791b */ /* 0x003fe20003800000 */
.L_x_2818:
[----:B------:R-:W-:Y:S05]  /*2e640*/  BSYNC B1 ;  /* 0x0000000000017941 */ /* 0x000fea0003800000 */
.L_x_2817:
[----:B------:R-:W-:Y:S05]  /*2e650*/  BRA `(.L_x_2819) ;  /* 0xffffff5c00c87947 */ /* 0x000fea000383ffff */
.L_x_2567:
[----:B------:R-:W-:Y:S01]  /*2e660*/  BSSY B1, `(.L_x_2820) ;  /* 0x0000006000017945 */ /* 0x000fe20003800000 */
[----:B------:R-:W-:-:S07]  /*2e670*/  IMAD.MOV.U32 R15, RZ, RZ, -0x1 ;  /* 0xffffffffff0f7424 */ /* 0x000fce00078e00ff */
[----:B01----:R-:W-:Y:S05]  /*2e680*/  WARPSYNC.COLLECTIVE R15, `(.L_x_2821) ;  /* 0x000000000f0c7348 */ /* 0x003fea0003c00000 */
[----:B------:R-:W-:Y:S02]  /*2e690*/  ELECT P6, UR62, PT ;  /* 0x00000000003e782f */ /* 0x000fe400038c0000 */
[----:B------:R-:W-:Y:S01]  /*2e6a0*/  MOV R14, UR62 ;  /* 0x0000003e000e7c02 */ /* 0x000fe20008000f00 */
[----:B01----:R-:W-:Y:S10]  /*2e6b0*/  ENDCOLLECTIVE ;  /* 0x000000000000791b */ /* 0x003ff40003800000 */
.L_x_2821:
[----:B------:R-:W-:Y:S05]  /*2e6c0*/  BSYNC B1 ;  /* 0x0000000000017941 */ /* 0x000fea0003800000 */
.L_x_2820:
[----:B------:R-:W-:Y:S05]  /*2e6d0*/  BRA `(.L_x_2566) ;  /* 0xffffff5c00c07947 */ /* 0x000fea000383ffff */
.L_x_2569:
[----:B-1----:R-:W2:Y:S02]  /*2e6e0*/  LDL R3, [R1+0x4] ;  /* 0x0000040001037983 */ /* 0x002ea40000100800 */
[----:B--2---:R1:W2:Y:S02]  /*2e6f0*/  SYNCS.PHASECHK.TRANS64.TRYWAIT P0, [R3+URZ+0x38820], R2 ;  /* 0x03882002030075a7 */ /* 0x0042a4000800017f */
[----:B--2---:R-:W-:Y:S05]  /*2e700*/  @!P0 NANOSLEEP.SYNCS 0x989680 ;  /* 0x009896800000895d */ /* 0x004fea0003900000 */
[----:B------:R-:W2:Y:S02]  /*2e710*/  @!P0 SYNCS.PHASECHK.TRANS64 P0, [R3+URZ+0x38820], R2 ;  /* 0x03882002030085a7 */ /* 0x000ea4000800007f */
[----:B--2---:R-:W-:Y:S05]  /*2e720*/  @!P0 BRA `(.L_x_2569) ;  /* 0xfffffffc00ec8947 */ /* 0x004fea000383ffff */
[----:B------:R-:W-:Y:S05]  /*2e730*/  BRA `(.L_x_2822) ;  /* 0xffffff5c00d07947 */ /* 0x000fea000383ffff */
.L_x_2573:
[----:B-1----:R1:W2:Y:S02]  /*2e740*/  SYNCS.PHASECHK.TRANS64.TRYWAIT P0, [R5+URZ+0x388a0], R8 ;  /* 0x0388a008050075a7 */ /* 0x0022a4000800017f */
[----:B--2---:R-:W-:Y:S05]  /*2e750*/  @!P0 NANOSLEEP.SYNCS 0x989680 ;  /* 0x009896800000895d */ /* 0x004fea0003900000 */
[----:B------:R-:W2:Y:S02]  /*2e760*/  @!P0 SYNCS.PHASECHK.TRANS64 P0, [R5+URZ+0x388a0], R8 ;  /* 0x0388a008050085a7 */ /* 0x000ea4000800007f */
[----:B--2---:R-:W-:Y:S05]  /*2e770*/  @!P0 BRA `(.L_x_2573) ;  /* 0xfffffffc00f08947 */ /* 0x004fea000383ffff */
[----:B------:R-:W-:Y:S05]  /*2e780*/  BRA `(.L_x_2823) ;  /* 0xffffff5c00f87947 */ /* 0x000fea000383ffff */
.L_x_2579:
[----:B--2---:R2:W3:Y:S02]  /*2e790*/  SYNCS.PHASECHK.TRANS64.TRYWAIT P0, [R5+URZ+0x388c0], R8 ;  /* 0x0388c008050075a7 */ /* 0x0044e4000800017f */
[----:B---3--:R-:W-:Y:S05]  /*2e7a0*/  @!P0 NANOSLEEP.SYNCS 0x989680 ;  /* 0x009896800000895d */ /* 0x008fea0003900000 */
[----:B------:R-:W3:Y:S02]  /*2e7b0*/  @!P0 SYNCS.PHASECHK.TRANS64 P0, [R5+URZ+0x388c0], R8 ;  /* 0x0388c008050085a7 */ /* 0x000ee4000800007f */
[----:B---3--:R-:W-:Y:S05]  /*2e7c0*/  @!P0 BRA `(.L_x_2579) ;  /* 0xfffffffc00f08947 */ /* 0x008fea000383ffff */
[----:B------:R-:W-:Y:S05]  /*2e7d0*/  BRA `(.L_x_2824) ;  /* 0xffffff6000bc7947 */ /* 0x000fea000383ffff */
.L_x_2587:
[----:B-1----:R1:W2:Y:S02]  /*2e7e0*/  SYNCS.PHASECHK.TRANS64.TRYWAIT P1, [R6+URZ+0x388a0], R5 ;  /* 0x0388a005060075a7 */ /* 0x0022a4000802017f */
[----:B--2---:R-:W-:Y:S05]  /*2e7f0*/  @!P1 NANOSLEEP.SYNCS 0x989680 ;  /* 0x009896800000995d */ /* 0x004fea0003900000 */
[----:B------:R-:W2:Y:S02]  /*2e800*/  @!P1 SYNCS.PHASECHK.TRANS64 P1, [R6+URZ+0x388a0], R5 ;  /* 0x0388a005060095a7 */ /* 0x000ea4000802007f */
[----:B--2---:R-:W-:Y:S05]  /*2e810*/  @!P1 BRA `(.L_x_2587) ;  /* 0xfffffffc00f09947 */ /* 0x004fea000383ffff */
[----:B------:R-:W-:Y:S05]  /*2e820*/  BRA `(.L_x_2825) ;  /* 0xffffff6400d07947 */ /* 0x000fea000383ffff */
.L_x_2593:
[----:B--2---:R2:W3:Y:S02]  /*2e830*/  SYNCS.PHASECHK.TRANS64.TRYWAIT P1, [R6+URZ+0x388c0], R5 ;  /* 0x0388c005060075a7 */ /* 0x0044e4000802017f */
[----:B---3--:R-:W-:Y:S05]  /*2e840*/  @!P1 NANOSLEEP.SYNCS 0x989680 ;  /* 0x009896800000995d */ /* 0x008fea0003900000 */
[----:B------:R-:W3:Y:S02]  /*2e850*/  @!P1 SYNCS.PHASECHK.TRANS64 P1, [R6+URZ+0x388c0], R5 ;  /* 0x0388c005060095a7 */ /* 0x000ee4000802007f */
[----:B---3--:R-:W-:Y:S05]  /*2e860*/  @!P1 BRA `(.L_x_2593) ;  /* 0xfffffffc00f09947 */ /* 0x008fea000383ffff */
[----:B------:R-:W-:Y:S05]  /*2e870*/  BRA `(.L_x_2826) ;  /* 0xffffff6800907947 */ /* 0x000fea000383ffff */
.L_x_2609:
[----:B------:R-:W1:Y:S01]  /*2e880*/  S2R R4, SR_TID.X ;  /* 0x0000000000047919 */ /* 0x000e620000002100 */
[----:B------:R-:W-:Y:S01]  /*2e890*/  BSSY B0, `(.L_x_2827) ;  /* 0x000000a000007945 */ /* 0x000fe20003800000 */
[----:B------:R-:W-:Y:S01]  /*2e8a0*/  IMAD.MOV.U32 R12, RZ, RZ, RZ ;  /* 0x000000ffff0c7224 */ /* 0x000fe200078e00ff */
[----:B------:R-:W-:Y:S01]  /*2e8b0*/  MOV R15, 0xffffffff ;  /* 0xffffffff000f7802 */ /* 0x000fe20000000f00 */
[----:B------:R-:W-:Y:S01]  /*2e8c0*/  IMAD.MOV.U32 R11, RZ, RZ, 0x1f ;  /* 0x0000001fff0b7424 */ /* 0x000fe200078e00ff */
[----:B-1----:R-:W-:-:S04]  /*2e8d0*/  SHF.R.U32.HI R4, RZ, 0x5, R4 ;  /* 0x00000005ff047819 */ /* 0x002fc80000011604 */
[----:B------:R-:W-:-:S05]  /*2e8e0*/  LOP3.LUT R4, R4, 0x3, RZ, 0xc0, !PT ;  /* 0x0000000304047812 */ /* 0x000fca00078ec0ff */
[----:B0-----:R-:W-:-:S07]  /*2e8f0*/  IMAD.MOV.U32 R13, RZ, RZ, R4 ;  /* 0x000000ffff0d7224 */ /* 0x001fce00078e0004 */
[----:B--2---:R-:W-:Y:S05]  /*2e900*/  WARPSYNC.COLLECTIVE R15, `(.L_x_2828) ;  /* 0x000000000f087348 */ /* 0x004fea0003c00000 */
[----:B------:R0:W1:Y:S02]  /*2e910*/  SHFL.IDX P6, R14, R13, R12, R11 ;  /* 0x0000000c0d0e7389 */ /* 0x00006400000c000b */
[----:B012---:R-:W-:Y:S01]  /*2e920*/  ENDCOLLECTIVE ;  /* 0x000000000000791b */ /* 0x007fe20003800000 */
.L_x_2828:
[----:B------:R-:W-:Y:S05]  /*2e930*/  BSYNC B0 ;  /* 0x0000000000007941 */ /* 0x000fea0003800000 */
.L_x_2827:
[----:B------:R-:W-:Y:S05]  /*2e940*/  BRA `(.L_x_2829) ;  /* 0xffffff7400a07947 */ /* 0x000fea000383ffff */
.L_x_2611:
[----:B------:R-:W-:Y:S01]  /*2e950*/  BSSY B0, `(.L_x_2830) ;  /* 0x0000006000007945 */ /* 0x000fe20003800000 */
[----:B------:R-:W-:-:S07]  /*2e960*/  IMAD.MOV.U32 R15, RZ, RZ, -0x1 ;  /* 0xffffffffff0f7424 */ /* 0x000fce00078e00ff */
[----:B012---:R-:W-:Y:S05]  /*2e970*/  WARPSYNC.COLLECTIVE R15, `(.L_x_2831) ;  /* 0x000000000f0c7348 */ /* 0x007fea0003c00000 */
[----:B------:R-:W-:Y:S02]  /*2e980*/  ELECT P6, UR62, PT ;  /* 0x00000000003e782f */ /* 0x000fe400038c0000 */
[----:B------:R-:W-:Y:S01]  /*2e990*/  MOV R14, UR62 ;  /* 0x0000003e000e7c02 */ /* 0x000fe20008000f00 */
[----:B012---:R-:W-:Y:S10]  /*2e9a0*/  ENDCOLLECTIVE ;  /* 0x000000000000791b */ /* 0x007ff40003800000 */
.L_x_2831:
[----:B------:R-:W-:Y:S05]  /*2e9b0*/  BSYNC B0 ;  /* 0x0000000000007941 */ /* 0x000fea0003800000 */
.L_x_2830:
[----:B------:R-:W-:Y:S05]  /*2e9c0*/  BRA `(.L_x_2832) ;  /* 0xffffff7400ac7947 */ /* 0x000fea000383ffff */
.L_x_2613:
[----:B-1----:R1:W2:Y:S02]  /*2e9d0*/  SYNCS.PHASECHK.TRANS64.TRYWAIT P0, [R0+URZ+0x38880], R3 ;  /* 0x03888003000075a7 */ /* 0x0022a4000800017f */
[----:B--2---:R-:W-:Y:S05]  /*2e9e0*/  @!P0 NANOSLEEP.SYNCS 0x989680 ;  /* 0x009896800000895d */ /* 0x004fea0003900000 */
[----:B------:R-:W2:Y:S02]  /*2e9f0*/  @!P0 SYNCS.PHASECHK.TRANS64 P0, [R0+URZ+0x38880], R3 ;  /* 0x03888003000085a7 */ /* 0x000ea4000800007f */
[----:B--2---:R-:W-:Y:S05]  /*2ea00*/  @!P0 BRA `(.L_x_2613) ;  /* 0xfffffffc00f08947 */ /* 0x004fea000383ffff */
[----:B------:R-:W-:Y:S05]  /*2ea10*/  BRA `(.L_x_2833) ;  /* 0xffffff7800247947 */ /* 0x000fea000383ffff */
.L_x_2615:
[----:B--2---:R2:W3:Y:S02]  /*2ea20*/  SYNCS.PHASECHK.TRANS64.TRYWAIT P0, [R0+URZ+0x38840], R3 ;  /* 0x03884003000075a7 */ /* 0x0044e4000800017f */
[----:B---3--:R-:W-:Y:S05]  /*2ea30*/  @!P0 NANOSLEEP.SYNCS 0x989680 ;  /* 0x009896800000895d */ /* 0x008fea0003900000 */
[----:B------:R-:W3:Y:S02]  /*2ea40*/  @!P0 SYNCS.PHASECHK.TRANS64 P0, [R0+URZ+0x38840], R3 ;  /* 0x03884003000085a7 */ /* 0x000ee4000800007f */
[----:B---3--:R-:W-:Y:S05]  /*2ea50*/  @!P0 BRA `(.L_x_2615) ;  /* 0xfffffffc00f08947 */ /* 0x008fea000383ffff */
[----:B------:R-:W-:Y:S05]  /*2ea60*/  BRA `(.L_x_2834) ;  /* 0xffffff7800987947 */ /* 0x000fea000383ffff */
.L_x_2619:
[----:B------:R-:W2:Y:S01]  /*2ea70*/  LDL.LU R11, [R1+0x5c] ;  /* 0x00005c00010b7983 */ /* 0x000ea20000300800 */
[----:B------:R-:W-:Y:S01]  /*2ea80*/  IMAD.MOV.U32 R13, RZ, RZ, R2 ;  /* 0x000000ffff0d7224 */ /* 0x000fe200078e0002 */
[----:B------:R-:W-:Y:S01]  /*2ea90*/  LOP3.LUT R5, R5, 0x7f, RZ, 0xc0, !PT ;  /* 0x0000007f05057812 */ /* 0x000fe200078ec0ff */
[----:B------:R-:W-:Y:S02]  /*2eaa0*/  IMAD.MOV.U32 R12, RZ, RZ, RZ ;  /* 0x000000ffff0c7224 */ /* 0x000fe400078e00ff */
[----:B------:R-:W-:Y:S01]  /*2eab0*/  IMAD.MOV.U32 R15, RZ, RZ, -0x1 ;  /* 0xffffffffff0f7424 */ /* 0x000fe200078e00ff */
[----:B------:R-:W-:-:S05]  /*2eac0*/  SHF.R.U32.HI R7, RZ, 0x3, R5 ;  /* 0x00000003ff077819 */ /* 0x000fca0000011605 */
[----:B------:R-:W-:Y:S02]  /*2ead0*/  IMAD R17, R17, 0x80, R7 ;  /* 0x0000008011117824 */ /* 0x000fe400078e0207 */
[----:B--2---:R-:W-:Y:S02]  /*2eae0*/  IMAD R0, R11, R8, RZ ;  /* 0x000000080b007224 */ /* 0x004fe400078e02ff */
[----:B------:R-:W-:-:S03]  /*2eaf0*/  IMAD.MOV.U32 R11, RZ, RZ, 0x181f ;  /* 0x0000181fff0b7424 */ /* 0x000fc600078e00ff */
[----:B------:R-:W-:-:S13]  /*2eb00*/  ISETP.GE.AND P2, PT, R17, R0, PT ;  /* 0x000000001100720c */ /* 0x000fda0003f46270 */
[----:B-----5:R-:W-:Y:S05]  /*2eb10*/  WARPSYNC.COLLECTIVE R15, `(.L_x_2835) ;  /* 0x000000000f087348 */ /* 0x020fea0003c00000 */
[----:B------:R0:W1:Y:S02]  /*2eb20*/  SHFL.IDX P6, R14, R13, R12, R11 ;  /* 0x0000000c0d0e7389 */ /* 0x00006400000c000b */
[----:B01---5:R-:W-:Y:S01]  /*2eb30*/  ENDCOLLECTIVE ;  /* 0x000000000000791b */ /* 0x023fe20003800000 */
.L_x_2835:
[----:B------:R-:W-:Y:S02]  /*2eb40*/  IMAD.MOV.U32 R13, RZ, RZ, R3 ;  /* 0x000000ffff0d7224 */ /* 0x000fe400078e0003 */
[----:B------:R-:W-:-:S07]  /*2eb50*/  IMAD.MOV.U32 R4, RZ, RZ, R14 ;  /* 0x000000ffff047224 */ /* 0x000fce00078e000e */
[----:B------:R-:W-:Y:S05]  /*2eb60*/  WARPSYNC.COLLECTIVE R15, `(.L_x_2836) ;  /* 0x000000000f087348 */ /* 0x000fea0003c00000 */
[----:B------:R0:W1:Y:S02]  /*2eb70*/  SHFL.IDX P6, R14, R13, R12, R11 ;  /* 0x0000000c0d0e7389 */ /* 0x00006400000c000b */
[----:B01----:R-:W-:Y:S01]  /*2eb80*/  ENDCOLLECTIVE ;  /* 0x000000000000791b */ /* 0x003fe20003800000 */
.L_x_2836:
[----:B------:R-:W-:Y:S02]  /*2eb90*/  IMAD.MOV.U32 R13, RZ, RZ, R2 ;  /* 0x000000ffff0d7224 */ /* 0x000fe400078e0002 */
[----:B------:R-:W-:Y:S02]  /*2eba0*/  IMAD.MOV.U32 R12, RZ, RZ, 0x1 ;  /* 0x00000001ff0c7424 */ /* 0x000fe400078e00ff */
[----:B------:R-:W-:-:S07]  /*2ebb0*/  IMAD.MOV.U32 R5, RZ, RZ, R14 ;  /* 0x000000ffff057224 */ /* 0x000fce00078e000e */
[----:B------:R-:W-:Y:S05]  /*2ebc0*/  WARPSYNC.COLLECTIVE R15, `(.L_x_2837) ;  /* 0x000000000f087348 */ /* 0x000fea0003c00000 */
[----:B------:R0:W1:Y:S02]  /*2ebd0*/  SHFL.IDX P6, R14, R13, R12, R11 ;  /* 0x0000000c0d0e7389 */ /* 0x00006400000c000b */
[----:B01----:R-:W-:Y:S01]  /*2ebe0*/  ENDCOLLECTIVE ;  /* 0x000000000000791b */ /* 0x003fe20003800000 */
.L_x_2837:
[----:B------:R-:W-:-:S04]  /*2ebf0*/  @!P2 IADD3 R5, P3, R10, R5, RZ ;  /* 0x000000050a05a210 */ /* 0x000fc80007f7e0ff */
[----:B------:R-:W-:-:S04]  /*2ec00*/  @!P2 IADD3.X R4, RZ, R4, RZ, P3, !PT ;  /* 0x00000004ff04a210 */ /* 0x000fc80001ffe4ff */
[----:B------:R-:W-:Y:S01]  /*2ec10*/  @!P2 LOP3.LUT R5, R5, R4, RZ, 0x3c, !PT ;  /* 0x000000040505a212 */ /* 0x000fe200078e3cff */
[----:B------:R-:W-:-:S03]  /*2ec20*/  IMAD.MOV.U32 R13, RZ, RZ, R3 ;  /* 0x000000ffff0d7224 */ /* 0x000fc600078e0003 */
[----:B------:R-:W-:-:S04]  /*2ec30*/  @!P2 LOP3.LUT R4, R5, R4, RZ, 0x3c, !PT ;  /* 0x000000040504a212 */ /* 0x000fc800078e3cff */
[----:B------:R-:W-:Y:S01]  /*2ec40*/  @!P2 LOP3.LUT R5, R5, R4, RZ, 0x3c, !PT ;  /* 0x000000040505a212 */ /* 0x000fe200078e3cff */
[----:B------:R-:W-:-:S04]  /*2ec50*/  IMAD.MOV.U32 R7, RZ, RZ, R14 ;  /* 0x000000ffff077224 */ /* 0x000fc800078e000e */
[----:B------:R-:W-:Y:S01]  /*2ec60*/  @!PT LDS RZ, [RZ] ;  /* 0x00000000fffff984 */ /* 0x000fe20000000800 */
[----:B------:R-:W-:Y:S01]  /*2ec70*/  @!PT LDS RZ, [RZ] ;  /* 0x00000000fffff984 */ /* 0x000fe20000000800 */
[----:B------:R-:W-:Y:S01]  /*2ec80*/  @!PT LDS RZ, [RZ] ;  /* 0x00000000fffff984 */ /* 0x000fe20000000800 */
[----:B------:R0:W-:Y:S03]  /*2ec90*/  @!P2 LDGSTS.E.BYPASS.LTC128B.128 [R9+0x20400], desc[UR46][R4.64], !P0 ;  /* 0x204000000409afae */ /* 0x0001e6000c101d6e */
[----:B0-----:R-:W-:Y:S05]  /*2eca0*/  WARPSYNC.COLLECTIVE R15, `(.L_x_2838) ;  /* 0x000000000f087348 */ /* 0x001fea0003c00000 */
[----:B------:R1:W2:Y:S02]  /*2ecb0*/  SHFL.IDX P6, R14, R13, R12, R11 ;  /* 0x0000000c0d0e7389 */ /* 0x0002a400000c000b */
[----:B012---:R-:W-:Y:S01]  /*2ecc0*/  ENDCOLLECTIVE ;  /* 0x000000000000791b */ /* 0x007fe20003800000 */
.L_x_2838:
[----:B------:R-:W-:Y:S01]  /*2ecd0*/  @!PT LDS RZ, [RZ] ;  /* 0x00000000fffff984 */ /* 0x000fe20000000800 */
[----:B------:R-:W-:Y:S01]  /*2ece0*/  @!PT LDS RZ, [RZ] ;  /* 0x00000000fffff984 */ /* 0x000fe20000000800 */
[----:B------:R-:W-:Y:S01]  /*2ecf0*/  @!PT LDS RZ, [RZ] ;  /* 0x00000000fffff984 */ /* 0x000fe20000000800 */
[----:B------:R0:W-:Y:S01]  /*2ed00*/  @!P2 LDGSTS.E.BYPASS.LTC128B.128 [R9+0x24400], desc[UR46][R4.64+0x80], !P1 ;  /* 0x244000800409afae */ /* 0x0001e2000c901d6e */
[----:B------:R-:W-:Y:S01]  /*2ed10*/  IMAD.MOV.U32 R13, RZ, RZ, R2 ;  /* 0x000000ffff0d7224 */ /* 0x000fe200078e0002 */
[----:B------:R-:W-:Y:S01]  /*2ed20*/  MOV R12, 0x2 ;  /* 0x00000002000c7802 */ /* 0x000fe20000000f00 */
[----:B0-----:R-:W-:-:S05]  /*2ed30*/  VIADD R4, R17, 0x10 ;  /* 0x0000001011047836 */ /* 0x001fca0000000000 */
[----:B------:R-:W-:Y:S01]  /*2ed40*/  ISETP.GE.AND P2, PT, R4, R0, PT ;  /* 0x000000000400720c */ /* 0x000fe20003f46270 */
[----:B------:R-:W-:-:S12]  /*2ed50*/  IMAD.MOV.U32 R6, RZ, RZ, R14 ;  /* 0x000000ffff067224 */ /* 0x000fd800078e000e */
[----:B------:R-:W-:Y:S05]  /*2ed60*/  WARPSYNC.COLLECTIVE R15, `(.L_x_2839) ;  /* 0x000000000f087348 */ /* 0x000fea0003c00000 */
[----:B------:R0:W1:Y:S02]  /*2ed70*/  SHFL.IDX P6, R14, R13, R12, R11 ;  /* 0x0000000c0d0e7389 */ /* 0x00006400000c000b */
[----:B01----:R-:W-:Y:S01]  /*2ed80*/  ENDCOLLECTIVE ;  /* 0x000000000000791b */ /* 0x003fe20003800000 */
.L_x_2839:
[----:B------:R-:W-:-:S05]  /*2ed90*/  @!P2 IADD3 R5, P3, R10, R6, RZ ;  /* 0x000000060a05a210 */ /* 0x000fca0007f7e0ff */
[----:B------:R-:W-:Y:S02]  /*2eda0*/  @!P2 IMAD.X R4, RZ, RZ, R7, P3 ;  /* 0x000000ffff04a224 */ /* 0x000fe400018e0607 */
[----:B------:R-:W-:-:S03]  /*2edb0*/  IMAD.MOV.U32 R13, RZ, RZ, R3 ;  /* 0x000000ffff0d7224 */ /* 0x000fc600078e0003 */
[----:B------:R-:W-:-:S04]  /*2edc0*/  @!P2 LOP3.LUT R5, R5, R4, RZ, 0x3c, !PT ;  /* 0x000000040505a212 */ /* 0x000fc800078e3cff */
[----:B------:R-:W-:Y:S01]  /*2edd0*/  @!P2 LOP3.LUT R4, R5, R4, RZ, 0x3c, !PT ;  /* 0x000000040504a212 */ /* 0x000fe200078e3cff */
[----:B------:R-:W-:-:S07]  /*2ede0*/  IMAD.MOV.U32 R6, RZ, RZ, R14 ;  /* 0x000000ffff067224 */ /* 0x000fce00078e000e */
[----:B------:R-:W-:Y:S05]  /*2edf0*/  WARPSYNC.COLLECTIVE R15, `(.L_x_2840) ;  /* 0x000000000f087348 */ /* 0x000fea0003c00000 */
[----:B------:R0:W1:Y:S02]  /*2ee00*/  SHFL.IDX P6, R14, R13, R12, R11 ;  /* 0x0000000c0d0e7389 */ /* 0x00006400000c000b */
[----:B01----:R-:W-:Y:S01]  /*2ee10*/  ENDCOLLECTIVE ;  /* 0x000000000000791b */ /* 0x003fe20003800000 */
.L_x_2840:
[----:B------:R-:W-:-:S05]  /*2ee20*/  @!P2 LOP3.LUT R5, R5, R4, RZ, 0x3c, !PT ;  /* 0x000000040505a212 */ /* 0x000fca00078e3cff */
[----:B------:R-:W-:Y:S01]  /*2ee30*/  @!PT LDS RZ, [RZ] ;  /* 0x00000000fffff984 */ /* 0x000fe20000000800 */
[----:B------:R-:W-:Y:S01]  /*2ee40*/  @!PT LDS RZ, [RZ] ;  /* 0x00000000fffff984 */ /* 0x000fe20000000800 */
[----:B------:R-:W-:Y:S01]  /*2ee50*/  @!PT LDS RZ, [RZ] ;  /* 0x00000000fffff984 */ /* 0x000fe20000000800 */
[----:B------:R-:W-:Y:S04]  /*2ee60*/  @!P2 LDGSTS.E.BYPASS.LTC128B.128 [R9+0x20c00], desc[UR46][R4.64], !P0 ;  /* 0x20c000000409afae */ /* 0x000fe8000c101d6e */
[----:B------:R0:W-:Y:S01]  /*2ee70*/  @!P2 LDGSTS.E.BYPASS.LTC128B.128 [R9+0x24c00], desc[UR46][R4.64+0x80], !P1 ;  /* 0x24c000800409afae */ /* 0x0001e2000c901d6e */
[----:B------:R-:W-:Y:S02]  /*2ee80*/  IMAD.MOV.U32 R13, RZ, RZ, R2 ;  /* 0x000000ffff0d7224 */ /* 0x000fe400078e0002 */
[----:B------:R-:W-:Y:S02]  /*2ee90*/  IMAD.MOV.U32 R12, RZ, RZ, 0x3 ;  /* 0x00000003ff0c7424 */ /* 0x000fe400078e00ff */
[----:B0-----:R-:W-:-:S05]  /*2eea0*/  VIADD R4, R17, 0x20 ;  /* 0x0000002011047836 */ /* 0x001fca0000000000 */
[----:B------:R-:W-:Y:S01]  /*2eeb0*/  ISETP.GE.AND P2, PT, R4, R0, PT ;  /* 0x000000000400720c */ /* 0x000fe20003f46270 */
[----:B------:R-:W-:-:S12]  /*2eec0*/  IMAD.MOV.U32 R4, RZ, RZ, R14 ;  /* 0x000000ffff047224 */ /* 0x000fd800078e000e */
[----:B------:R-:W-:Y:S05]  /*2eed0*/  WARPSYNC.COLLECTIVE R15, `(.L_x_2841) ;  /* 0x000000000f087348 */ /* 0x000fea0003c00000 */
[----:B------:R0:W1:Y:S02]  /*2eee0*/  SHFL.IDX P6, R14, R13, R12, R11 ;  /* 0x0000000c0d0e7389 */ /* 0x00006400000c000b */
[----:B01----:R-:W-:Y:S01]  /*2eef0*/  ENDCOLLECTIVE ;  /* 0x000000000000791b */ /* 0x003fe20003800000 */
.L_x_2841:
[----:B------:R-:W-:Y:S01]  /*2ef00*/  @!P2 IADD3 R5, P3, R10, R4, RZ ;  /* 0x000000040a05a210 */ /* 0x000fe20007f7e0ff */
[----:B------:R-:W-:-:S04]  /*2ef10*/  IMAD.MOV.U32 R13, RZ, RZ, R3 ;  /* 0x000000ffff0d7224 */ /* 0x000fc800078e0003 */
[----:B------:R-:W-:-:S05]  /*2ef20*/  @!P2 IMAD.X R4, RZ, RZ, R6, P3 ;  /* 0x000000ffff04a224 */ /* 0x000fca00018e0606 */
[----:B------:R-:W-:Y:S01]  /*2ef30*/  @!P2 LOP3.LUT R5, R5, R4, RZ, 0x3c, !PT ;  /* 0x000000040505a212 */ /* 0x000fe200078e3cff */
[----:B------:R-:W-:-:S03]  /*2ef40*/  IMAD.MOV.U32 R6, RZ, RZ, R14 ;  /* 0x000000ffff067224 */ /* 0x000fc600078e000e */
[----:B------:R-:W-:-:S07]  /*2ef50*/  @!P2 LOP3.LUT R4, R5, R4, RZ, 0x3c, !PT ;  /* 0x000000040504a212 */ /* 0x000fce00078e3cff */
[----:B------:R-:W-:Y:S05]  /*2ef60*/  WARPSYNC.COLLECTIVE R15, `(.L_x_2842) ;  /* 0x000000000f087348 */ /* 0x000fea0003c00000 */
[----:B------:R0:W1:Y:S02]  /*2ef70*/  SHFL.IDX P6, R14, R13, R12, R11 ;  /* 0x0000000c0d0e7389 */ /* 0x00006400000c000b */
[----:B01----:R-:W-:Y:S01]  /*2ef80*/  ENDCOLLECTIVE ;  /* 0x000000000000791b */ /* 0x003fe20003800000 */
.L_x_2842:
        /* <DEDUP_REMOVED lines=9> */
[----:B------:R-:W-:Y:S02]  /*2f020*/  ISETP.GE.AND P2, PT, R4, R0, PT ;  /* 0x000000000400720c */ /* 0x000fe40003f46270 */
[----:B------:R-:W-:-:S11]  /*2f030*/  MOV R4, R14 ;  /* 0x0000000e00047202 */ /* 0x000fd60000000f00 */
[----:B------:R-:W-:Y:S05]  /*2f040*/  WARPSYNC.COLLECTIVE R15, `(.L_x_2843) ;  /* 0x000000000f087348 */ /* 0x000fea0003c00000 */
[----:B------:R0:W1:Y:S02]  /*2f050*/  SHFL.IDX P6, R14, R13, R12, R11 ;  /* 0x0000000c0d0e7389 */ /* 0x00006400000c000b */
[----:B01----:R-:W-:Y:S01]  /*2f060*/  ENDCOLLECTIVE ;  /* 0x000000000000791b */ /* 0x003fe20003800000 */
.L_x_2843:
        /* <DEDUP_REMOVED lines=9> */
.L_x_2844:
[----:B------:R-:W-:-:S05]  /*2f100*/  @!P2 LOP3.LUT R5, R5, R4, RZ, 0x3c, !PT ;  /* 0x000000040505a212 */ /* 0x000fca00078e3cff */
[----:B------:R-:W-:Y:S01]  /*2f110*/  @!PT LDS RZ, [RZ] ;  /* 0x00000000fffff984 */ /* 0x000fe20000000800 */
[----:B------:R-:W-:Y:S01]  /*2f120*/  @!PT LDS RZ, [RZ] ;  /* 0x00000000fffff984 */ /* 0x000fe20000000800 */
[----:B------:R-:W-:Y:S01]  /*2f130*/  @!PT LDS RZ, [RZ] ;  /* 0x00000000fffff984 */ /* 0x000fe20000000800 */
[----:B------:R-:W-:Y:S04]  /*2f140*/  @!P2 LDGSTS.E.BYPASS.LTC128B.128 [R9+0x21c00], desc[UR46][R4.64], !P0 ;  /* 0x21c000000409afae */ /* 0x000fe8000c101d6e */
[----:B------:R0:W-:Y:S01]  /*2f150*/  @!P2 LDGSTS.E.BYPASS.LTC128B.128 [R9+0x25c00], desc[UR46][R4.64+0x80], !P1 ;  /* 0x25c000800409afae */ /* 0x0001e2000c901d6e */
[----:B------:R-:W-:Y:S01]  /*2f160*/  MOV R13, R2 ;  /* 0x00000002000d7202 */ /* 0x000fe20000000f00 */
[----:B------:R-:W-:Y:S02]  /*2f170*/  IMAD.MOV.U32 R12, RZ, RZ, 0x5 ;  /* 0x00000005ff0c7424 */ /* 0x000fe400078e00ff */
[----:B0-----:R-:W-:-:S05]  /*2f180*/  VIADD R4, R17, 0x40 ;  /* 0x0000004011047836 */ /* 0x001fca0000000000 */
[----:B------:R-:W-:Y:S01]  /*2f190*/  ISETP.GE.AND P2, PT, R4, R0, PT ;  /* 0x000000000400720c */ /* 0x000fe20003f46270 */
[----:B------:R-:W-:-:S12]  /*2f1a0*/  IMAD.MOV.U32 R4, RZ, RZ, R14 ;  /* 0x000000ffff047224 */ /* 0x000fd800078e000e */
[----:B------:R-:W-:Y:S05]  /*2f1b0*/  WARPSYNC.COLLECTIVE R15, `(.L_x_2845) ;  /* 0x000000000f087348 */ /* 0x000fea0003c00000 */
[----:B------:R0:W1:Y:S02]  /*2f1c0*/  SHFL.IDX P6, R14, R13, R12, R11 ;  /* 0x0000000c0d0e7389 */ /* 0x00006400000c000b */
[----:B01----:R-:W-:Y:S01]  /*2f1d0*/  ENDCOLLECTIVE ;  /* 0x000000000000791b */ /* 0x003fe20003800000 */
.L_x_2845:
        /* <DEDUP_REMOVED lines=9> */
.L_x_2846:
        /* <DEDUP_REMOVED lines=14> */
.L_x_2847:
        /* <DEDUP_REMOVED lines=9> */
.L_x_2848:
        /* <DEDUP_REMOVED lines=8> */
[----:B0-----:R-:W-:Y:S01]  /*2f460*/  VIADD R5, R17, 0x60 ;  /* 0x0000006011057836 */ /* 0x001fe20000000000 */
[----:B------:R-:W-:-:S07]  /*2f470*/  MOV R4, R14 ;  /* 0x0000000e00047202 */ /* 0x000fce0000000f00 */
[----:B------:R-:W-:Y:S05]  /*2f480*/  WARPSYNC.COLLECTIVE R15, `(.L_x_2849) ;  /* 0x000000000f087348 */ /* 0x000fea0003c00000 */
[----:B------:R0:W1:Y:S02]  /*2f490*/  SHFL.IDX P6, R14, R13, R12, R11 ;  /* 0x0000000c0d0e7389 */ /* 0x00006400000c000b */
[----:B01----:R-:W-:Y:S01]  /*2f4a0*/  ENDCOLLECTIVE ;  /* 0x000000000000791b */ /* 0x003fe20003800000 */
.L_x_2849:
[----:B------:R-:W-:Y:S01]  /*2f4b0*/  ISETP.GE.AND P2, PT, R5, R0, PT ;  /* 0x000000000500720c */ /* 0x000fe20003f46270 */
[----:B------:R-:W-:-:S12]  /*2f4c0*/  IMAD.MOV.U32 R13, RZ, RZ, R3 ;  /* 0x000000ffff0d7224 */ /* 0x000fd800078e0003 */
[----:B------:R-:W-:-:S05]  /*2f4d0*/  @!P2 IADD3 R5, P3, R10, R4, RZ ;  /* 0x000000040a05a210 */ /* 0x000fca0007f7e0ff */
[----:B------:R-:W-:-:S05]  /*2f4e0*/  @!P2 IMAD.X R4, RZ, RZ, R6, P3 ;  /* 0x000000ffff04a224 */ /* 0x000fca00018e0606 */
[----:B------:R-:W-:-:S04]  /*2f4f0*/  @!P2 LOP3.LUT R5, R5, R4, RZ, 0x3c, !PT ;  /* 0x000000040505a212 */ /* 0x000fc800078e3cff */
        /* <DEDUP_REMOVED lines=11> */
.L_x_2850:
[----:B------:R-:W-:Y:S01]  /*2f5b0*/  IMAD.MOV.U32 R3, RZ, RZ, R14 ;  /* 0x000000ffff037224 */ /* 0x000fe200078e000e */
[----:B------:R-:W-:Y:S06]  /*2f5c0*/  BRA `(.L_x_2851) ;  /* 0xffffff7c00307947 */ /* 0x000fec000383ffff */
.L_x_2624:
[----:B0-----:R-:W3:Y:S02]  /*2f5d0*/  LDL R2, [R1+0x4] ;  /* 0x0000040001027983 */ /* 0x001ee40000100800 */
[----:B---3--:R0:W3:Y:S02]  /*2f5e0*/  SYNCS.PHASECHK.TRANS64.TRYWAIT P0, [R2+URZ+0x38820], R0 ;  /* 0x03882000020075a7 */ /* 0x0080e4000800017f */
[----:B---3--:R-:W-:Y:S05]  /*2f5f0*/  @!P0 NANOSLEEP.SYNCS 0x989680 ;  /* 0x009896800000895d */ /* 0x008fea0003900000 */
[----:B------:R-:W3:Y:S02]  /*2f600*/  @!P0 SYNCS.PHASECHK.TRANS64 P0, [R2+URZ+0x38820], R0 ;  /* 0x03882000020085a7 */ /* 0x000ee4000800007f */
[----:B---3--:R-:W-:Y:S05]  /*2f610*/  @!P0 BRA `(.L_x_2624) ;  /* 0xfffffffc00ec8947 */ /* 0x008fea000383ffff */
[----:B------:R-:W-:Y:S05]  /*2f620*/  BRA `(.L_x_2852) ;  /* 0xffffff7c00a07947 */ /* 0x000fea000383ffff */
.L_x_2630:
[----:B---3--:R3:W4:Y:S02]  /*2f630*/  SYNCS.PHASECHK.TRANS64.TRYWAIT P0, [R6+URZ+0x38880], R5 ;  /* 0x03888005060075a7 */ /* 0x008724000800017f */
[----:B----4-:R-:W-:Y:S05]  /*2f640*/  @!P0 NANOSLEEP.SYNCS 0x989680 ;  /* 0x009896800000895d */ /* 0x010fea0003900000 */
[----:B------:R-:W4:Y:S02]  /*2f650*/  @!P0 SYNCS.PHASECHK.TRANS64 P0, [R6+URZ+0x38880], R5 ;  /* 0x03888005060085a7 */ /* 0x000f24000800007f */
[----:B----4-:R-:W-:Y:S05]  /*2f660*/  @!P0 BRA `(.L_x_2630) ;  /* 0xfffffffc00f08947 */ /* 0x010fea000383ffff */
[----:B------:R-:W-:Y:S05]  /*2f670*/  BRA `(.L_x_2853) ;  /* 0xffffff8000607947 */ /* 0x000fea000383ffff */
.L_x_2636:
[----:B--2---:R2:W4:Y:S02]  /*2f680*/  SYNCS.PHASECHK.TRANS64.TRYWAIT P0, [R6+URZ+0x38840], R5 ;  /* 0x03884005060075a7 */ /* 0x004524000800017f */
[----:B----4-:R-:W-:Y:S05]  /*2f690*/  @!P0 NANOSLEEP.SYNCS 0x989680 ;  /* 0x009896800000895d */ /* 0x010fea0003900000 */
[----:B------:R-:W4:Y:S02]  /*2f6a0*/  @!P0 SYNCS.PHASECHK.TRANS64 P0, [R6+URZ+0x38840], R5 ;  /* 0x03884005060085a7 */ /* 0x000f24000800007f */
[----:B----4-:R-:W-:Y:S05]  /*2f6b0*/  @!P0 BRA `(.L_x_2636) ;  /* 0xfffffffc00f08947 */ /* 0x010fea000383ffff */
[----:B------:R-:W-:Y:S05]  /*2f6c0*/  BRA `(.L_x_2854) ;  /* 0xffffff84002c7947 */ /* 0x000fea000383ffff */
.L_x_2643:
[----:B---3--:R3:W4:Y:S02]  /*2f6d0*/  SYNCS.PHASECHK.TRANS64.TRYWAIT P0, [R3+URZ+0x38870], R4 ;  /* 0x03887004030075a7 */ /* 0x008724000800017f */
[----:B----4-:R-:W-:Y:S05]  /*2f6e0*/  @!P0 NANOSLEEP.SYNCS 0x989680 ;  /* 0x009896800000895d */ /* 0x010fea0003900000 */
[----:B------:R-:W4:Y:S02]  /*2f6f0*/  @!P0 SYNCS.PHASECHK.TRANS64 P0, [R3+URZ+0x38870], R4 ;  /* 0x03887004030085a7 */ /* 0x000f24000800007f */
[----:B----4-:R-:W-:Y:S05]  /*2f700*/  @!P0 BRA `(.L_x_2643) ;  /* 0xfffffffc00f08947 */ /* 0x010fea000383ffff */
[----:B------:R-:W-:Y:S05]  /*2f710*/  BRA `(.L_x_2855) ;  /* 0xffffff8800107947 */ /* 0x000fea000383ffff */
.L_x_2645:
[----:B---3--:R3:W4:Y:S02]  /*2f720*/  SYNCS.PHASECHK.TRANS64.TRYWAIT P0, [R3+URZ+0x38860], R4 ;  /* 0x03886004030075a7 */ /* 0x008724000800017f */
[----:B----4-:R-:W-:Y:S05]  /*2f730*/  @!P0 NANOSLEEP.SYNCS 0x989680 ;  /* 0x009896800000895d */ /* 0x010fea0003900000 */
[----:B------:R-:W4:Y:S02]  /*2f740*/  @!P0 SYNCS.PHASECHK.TRANS64 P0, [R3+URZ+0x38860], R4 ;  /* 0x03886004030085a7 */ /* 0x000f24000800007f */
[----:B----4-:R-:W-:Y:S05]  /*2f750*/  @!P0 BRA `(.L_x_2645) ;  /* 0xfffffffc00f08947 */ /* 0x010fea000383ffff */
[----:B------:R-:W-:Y:S05]  /*2f760*/  BRA `(.L_x_2856) ;  /* 0xffffff8800187947 */ /* 0x000fea000383ffff */
.L_x_2652:
[----:B0-----:R0:W2:Y:S02]  /*2f770*/  SYNCS.PHASECHK.TRANS64.TRYWAIT P1, [R0+URZ+0x38870], R2 ;  /* 0x03887002000075a7 */ /* 0x0010a4000802017f */
[----:B--2---:R-:W-:Y:S05]  /*2f780*/  @!P1 NANOSLEEP.SYNCS 0x989680 ;  /* 0x009896800000995d */ /* 0x004fea0003900000 */
[----:B------:R-:W2:Y:S02]  /*2f790*/  @!P1 SYNCS.PHASECHK.TRANS64 P1, [R0+URZ+0x38870], R2 ;  /* 0x03887002000095a7 */ /* 0x000ea4000802007f */
[----:B--2---:R-:W-:Y:S05]  /*2f7a0*/  @!P1 BRA `(.L_x_2652) ;  /* 0xfffffffc00f09947 */ /* 0x004fea000383ffff */
[----:B------:R-:W-:Y:S05]  /*2f7b0*/  BRA `(.L_x_2857) ;  /* 0xffffff9400bc7947 */ /* 0x000fea000383ffff */
.L_x_2654:
[----:B0-----:R0:W2:Y:S02]  /*2f7c0*/  SYNCS.PHASECHK.TRANS64.TRYWAIT P1, [R0+URZ+0x38860], R2 ;  /* 0x03886002000075a7 */ /* 0x0010a4000802017f */
[----:B--2---:R-:W-:Y:S05]  /*2f7d0*/  @!P1 NANOSLEEP.SYNCS 0x989680 ;  /* 0x009896800000995d */ /* 0x004fea0003900000 */
[----:B------:R-:W2:Y:S02]  /*2f7e0*/  @!P1 SYNCS.PHASECHK.TRANS64 P1, [R0+URZ+0x38860], R2 ;  /* 0x03886002000095a7 */ /* 0x000ea4000802007f */
[----:B--2---:R-:W-:Y:S05]  /*2f7f0*/  @!P1 BRA `(.L_x_2654) ;  /* 0xfffffffc00f09947 */ /* 0x004fea000383ffff */
[----:B------:R-:W-:Y:S05]  /*2f800*/  BRA `(.L_x_2858) ;  /* 0xffffff9400c47947 */ /* 0x000fea000383ffff */
.L_x_2658:
        /* <DEDUP_REMOVED lines=8> */
.L_x_2860:
[----:B------:R-:W-:Y:S05]  /*2f890*/  BSYNC B0 ;  /* 0x0000000000007941 */ /* 0x000fea0003800000 */
.L_x_2859:
[----:B------:R-:W-:Y:S02]  /*2f8a0*/  IMAD.MOV.U32 R13, RZ, RZ, R16 ;  /* 0x000000ffff0d7224 */ /* 0x000fe400078e0010 */
[----:B------:R-:W-:Y:S02]  /*2f8b0*/  IMAD.MOV.U32 R12, RZ, RZ, 0x1 ;  /* 0x00000001ff0c7424 */ /* 0x000fe400078e00ff */
[----:B------:R-:W-:Y:S02]  /*2f8c0*/  IMAD.MOV.U32 R11, RZ, RZ, 0x1f ;  /* 0x0000001fff0b7424 */ /* 0x000fe400078e00ff */
[----:B------:R-:W-:Y:S02]  /*2f8d0*/  IMAD.MOV.U32 R15, RZ, RZ, -0x1 ;  /* 0xffffffffff0f7424 */ /* 0x000fe400078e00ff */
[----:B------:R-:W-:Y:S02]  /*2f8e0*/  IMAD.IADD R5, R19, 0x1, R7 ;  /* 0x0000000113057824 */ /* 0x000fe400078e0207 */
[----:B------:R-:W-:-:S07]  /*2f8f0*/  IMAD.MOV.U32 R0, RZ, RZ, R14 ;  /* 0x000000ffff007224 */ /* 0x000fce00078e000e */
[----:B------:R-:W-:Y:S05]  /*2f900*/  WARPSYNC.COLLECTIVE R15, `(.L_x_2861) ;  /* 0x000000000f087348 */ /* 0x000fea0003c00000 */
[----:B------:R0:W1:Y:S02]  /*2f910*/  SHFL.IDX P6, R14, R13, R12, R11 ;  /* 0x0000000c0d0e7389 */ /* 0x00006400000c000b */
[----:B01----:R-:W-:Y:S01]  /*2f920*/  ENDCOLLECTIVE ;  /* 0x000000000000791b */ /* 0x003fe20003800000 */
.L_x_2861:
        /* <DEDUP_REMOVED lines=11> */
[----:B0-----:R-:W-:Y:S01]  /*2f9e0*/  IMAD.MOV.U32 R2, RZ, RZ, RZ ;  /* 0x000000ffff027224 */ /* 0x001fe200078e00ff */
[----:B--2---:R-:W-:Y:S02]  /*2f9f0*/  @!P1 MOV R2, R3 ;  /* 0x0000000300029202 */ /* 0x004fe40000000f00 */
[----:B------:R-:W-:-:S03]  /*2fa00*/  ISETP.NE.AND P1, PT, R7, RZ, PT ;  /* 0x000000ff0700720c */ /* 0x000fc60003f25270 */
[----:B------:R-:W-:-:S10]  /*2fa10*/  IMAD.MOV.U32 R13, RZ, RZ, R2 ;  /* 0x000000ffff0d7224 */ /* 0x000fd400078e0002 */
[----:B------:R-:W-:Y:S05]  /*2fa20*/  WARPSYNC.COLLECTIVE R15, `(.L_x_2862) ;  /* 0x000000000f087348 */ /* 0x000fea0003c00000 */
[----:B------:R0:W1:Y:S02]  /*2fa30*/  SHFL.UP P6, R14, R13, R12, R11 ;  /* 0x0400000c0d0e7389 */ /* 0x00006400000c000b */
[----:B01----:R-:W-:Y:S01]  /*2fa40*/  ENDCOLLECTIVE ;  /* 0x000000000000791b */ /* 0x003fe20003800000 */
.L_x_2862:
        /* <DEDUP_REMOVED lines=8> */
.L_x_2863:
        /* <DEDUP_REMOVED lines=8> */
.L_x_2864:
        /* <DEDUP_REMOVED lines=8> */
.L_x_2865:
        /* <DEDUP_REMOVED lines=8> */
.L_x_2866:
[----:B------:R-:W-:Y:S02]  /*2fc50*/  IMAD.MOV.U32 R12, RZ, RZ, 0x1f ;  /* 0x0000001fff0c7424 */ /* 0x000fe400078e00ff */
[----:B------:R-:W-:Y:S02]  /*2fc60*/  IMAD.MOV.U32 R11, RZ, RZ, 0x1f ;  /* 0x0000001fff0b7424 */ /* 0x000fe400078e00ff */
[----:B------:R-:W-:-:S05]  /*2fc70*/  IMAD.MOV.U32 R5, RZ, RZ, R14 ;  /* 0x000000ffff057224 */ /* 0x000fca00078e000e */
[----:B------:R-:W-:-:S04]  /*2fc80*/  SEL R5, R5, RZ, P5 ;  /* 0x000000ff05057207 */ /* 0x000fc80002800000 */
[----:B------:R-:W-:-:S05]  /*2fc90*/  IADD3 R5, R3, R5, RZ ;  /* 0x0000000503057210 */ /* 0x000fca0007ffe0ff */
[----:B------:R-:W-:-:S07]  /*2fca0*/  IMAD.MOV.U32 R13, RZ, RZ, R5 ;  /* 0x000000ffff0d7224 */ /* 0x000fce00078e0005 */
[----:B------:R-:W-:Y:S05]  /*2fcb0*/  WARPSYNC.COLLECTIVE R15, `(.L_x_2867) ;  /* 0x000000000f087348 */ /* 0x000fea0003c00000 */
[----:B------:R0:W1:Y:S02]  /*2fcc0*/  SHFL.IDX P6, R14, R13, R12, R11 ;  /* 0x0000000c0d0e7389 */ /* 0x00006400000c000b */
[----:B01----:R-:W-:Y:S01]  /*2fcd0*/  ENDCOLLECTIVE ;  /* 0x000000000000791b */ /* 0x003fe20003800000 */
.L_x_2867:
[----:B------:R-:W-:Y:S01]  /*2fce0*/  IMAD.MOV.U32 R6, RZ, RZ, R14 ;  /* 0x000000ffff067224 */ /* 0x000fe200078e000e */
[----:B------:R-:W-:Y:S06]  /*2fcf0*/  BRA `(.L_x_2868) ;  /* 0xffffffa000807947 */ /* 0x000fec000383ffff */
.L_x_2663:
[----:B------:R-:W-:Y:S01]  /*2fd00*/  BSSY B0, `(.L_x_2869) ;  /* 0x0000008000007945 */ /* 0x000fe20003800000 */
[----:B-----5:R-:W-:Y:S02]  /*2fd10*/  IMAD.MOV.U32 R13, RZ, RZ, R2 ;  /* 0x000000ffff0d7224 */ /* 0x020fe400078e0002 */
[----:B------:R-:W-:Y:S02]  /*2fd20*/  IMAD.MOV.U32 R12, RZ, RZ, 0x1 ;  /* 0x00000001ff0c7424 */ /* 0x000fe400078e00ff */
[----:B------:R-:W-:Y:S02]  /*2fd30*/  IMAD.MOV.U32 R11, RZ, RZ, RZ ;  /* 0x000000ffff0b7224 */ /* 0x000fe400078e00ff */
[----:B------:R-:W-:-:S07]  /*2fd40*/  IMAD.MOV.U32 R15, RZ, RZ, -0x1 ;  /* 0xffffffffff0f7424 */ /* 0x000fce00078e00ff */
[----:B012---:R-:W-:Y:S05]  /*2fd50*/  WARPSYNC.COLLECTIVE R15, `(.L_x_2870) ;  /* 0x000000000f087348 */ /* 0x007fea0003c00000 */
[----:B------:R3:W4:Y:S02]  /*2fd60*/  SHFL.UP P6, R14, R13, R12, R11 ;  /* 0x0400000c0d0e7389 */ /* 0x00072400000c000b */
[----:B01234-:R-:W-:Y:S01]  /*2fd70*/  ENDCOLLECTIVE ;  /* 0x000000000000791b */ /* 0x01ffe20003800000 */
.L_x_2870:
[----:B------:R-:W-:Y:S05]  /*2fd80*/  BSYNC B0 ;  /* 0x0000000000007941 */ /* 0x000fea0003800000 */
.L_x_2869:
[----:B------:R-:W-:Y:S02]  /*2fd90*/  IMAD.MOV.U32 R3, RZ, RZ, R14 ;  /* 0x000000ffff037224 */ /* 0x000fe400078e000e */
[----:B------:R-:W-:Y:S02]  /*2fda0*/  IMAD.MOV.U32 R12, RZ, RZ, 0x2 ;  /* 0x00000002ff0c7424 */ /* 0x000fe400078e00ff */
[----:B------:R-:W-:Y:S01]  /*2fdb0*/  IMAD.MOV.U32 R11, RZ, RZ, RZ ;  /* 0x000000ffff0b7224 */ /* 0x000fe200078e00ff */
[----:B------:R-:W-:Y:S01]  /*2fdc0*/  SEL R3, R3, RZ, P1 ;  /* 0x000000ff03037207 */ /* 0x000fe20000800000 */
[----:B------:R-:W-:-:S03]  /*2fdd0*/  IMAD.MOV.U32 R15, RZ, RZ, -0x1 ;  /* 0xffffffffff0f7424 */ /* 0x000fc600078e00ff */
[----:B------:R-:W-:-:S05]  /*2fde0*/  IADD3 R3, R2, R3, RZ ;  /* 0x0000000302037210 */ /* 0x000fca0007ffe0ff */
[----:B------:R-:W-:-:S07]  /*2fdf0*/  IMAD.MOV.U32 R13, RZ, RZ, R3 ;  /* 0x000000ffff0d7224 */ /* 0x000fce00078e0003 */
[----:B------:R-:W-:Y:S05]  /*2fe00*/  WARPSYNC.COLLECTIVE R15, `(.L_x_2871) ;  /* 0x000000000f087348 */ /* 0x000fea0003c00000 */
[----:B------:R0:W1:Y:S02]  /*2fe10*/  SHFL.UP P6, R14, R13, R12, R11 ;  /* 0x0400000c0d0e7389 */ /* 0x00006400000c000b */
[----:B01----:R-:W-:Y:S01]  /*2fe20*/  ENDCOLLECTIVE ;  /* 0x000000000000791b */ /* 0x003fe20003800000 */
.L_x_2871:
        /* <DEDUP_REMOVED lines=8> */
.L_x_2872:
        /* <DEDUP_REMOVED lines=8> */
.L_x_2873:
        /* <DEDUP_REMOVED lines=8> */
.L_x_2874:
        /* <DEDUP_REMOVED lines=9> */
.L_x_2875:
[----:B------:R-:W-:Y:S01]  /*30040*/  IMAD.MOV.U32 R6, RZ, RZ, R14 ;  /* 0x000000ffff067224 */ /* 0x000fe200078e000e */
[----:B------:R-:W-:Y:S06]  /*30050*/  BRA `(.L_x_2876) ;  /* 0xffffffa000487947 */ /* 0x000fec000383ffff */
.L_x_2665:
[----:B------:R-:W-:Y:S01]  /*30060*/  BSSY B0, `(.L_x_2877) ;  /* 0x0000006000007945 */ /* 0x000fe20003800000 */
[----:B------:R-:W-:Y:S01]  /*30070*/  PLOP3.LUT P6, PT, P6, PT, PT, 0x8, 0x0 ;  /* 0x000000000000781c */ /* 0x000fe200037ce170 */
[----:B------:R-:W-:-:S12]  /*30080*/  IMAD.MOV.U32 R15, RZ, RZ, -0x1 ;  /* 0xffffffffff0f7424 */ /* 0x000fd800078e00ff */
[----:B01----:R-:W-:Y:S05]  /*30090*/  WARPSYNC.COLLECTIVE R15, `(.L_x_2878) ;  /* 0x000000000f087348 */ /* 0x003fea0003c00000 */
[----:B------:R-:W-:Y:S01]  /*300a0*/  VOTE.ANY R14, PT, P6 ;  /* 0x00000000000e7806 */ /* 0x000fe200030e0100 */
[----:B01----:R-:W-:Y:S06]  /*300b0*/  ENDCOLLECTIVE ;  /* 0x000000000000791b */ /* 0x003fec0003800000 */
.L_x_2878:
[----:B------:R-:W-:Y:S05]  /*300c0*/  BSYNC B0 ;  /* 0x0000000000007941 */ /* 0x000fea0003800000 */
.L_x_2877:
[----:B------:R-:W-:Y:S02]  /*300d0*/  IMAD.MOV.U32 R5, RZ, RZ, R14 ;  /* 0x000000ffff057224 */ /* 0x000fe400078e000e */
[----:B------:R-:W-:Y:S02]  /*300e0*/  IMAD.MOV.U32 R13, RZ, RZ, R2 ;  /* 0x000000ffff0d7224 */ /* 0x000fe400078e0002 */
[----:B------:R-:W0:Y:S01]  /*300f0*/  POPC R4, R5 ;  /* 0x0000000500047309 */ /* 0x000e220000000000 */
[----:B------:R-:W-:Y:S02]  /*30100*/  IMAD.MOV.U32 R11, RZ, RZ, 0x1f ;  /* 0x0000001fff0b7424 */ /* 0x000fe400078e00ff */
[----:B------:R-:W-:Y:S02]  /*30110*/  IMAD.MOV.U32 R15, RZ, RZ, -0x1 ;  /* 0xffffffffff0f7424 */ /* 0x000fe400078e00ff */
[----:B0-----:R-:W-:-:S07]  /*30120*/  IMAD.MOV.U32 R12, RZ, RZ, R4 ;  /* 0x000000ffff0c7224 */ /* 0x001fce00078e0004 */
[----:B------:R-:W-:Y:S05]  /*30130*/  WARPSYNC.COLLECTIVE R15, `(.L_x_2879) ;  /* 0x000000000f087348 */ /* 0x000fea0003c00000 */
[----:B------:R0:W1:Y:S02]  /*30140*/  SHFL.IDX P6, R14, R13, R12, R11 ;  /* 0x0000000c0d0e7389 */ /* 0x00006400000c000b */
[----:B01----:R-:W-:Y:S01]  /*30150*/  ENDCOLLECTIVE ;  /* 0x000000000000791b */ /* 0x003fe20003800000 */
.L_x_2879:
[----:B------:R-:W-:Y:S01]  /*30160*/  IMAD.MOV.U32 R17, RZ, RZ, R14 ;  /* 0x000000ffff117224 */ /* 0x000fe200078e000e */
[----:B------:R-:W-:Y:S06]  /*30170*/  BRA `(.L_x_2880) ;  /* 0xffffffa0003c7947 */ /* 0x000fec000383ffff */
.L_x_2667:
[----:B------:R-:W-:Y:S01]  /*30180*/  BSSY B0, `(.L_x_2881) ;  /* 0x0000007000007945 */ /* 0x000fe20003800000 */
[----:B------:R-:W-:Y:S01]  /*30190*/  MOV R13, R7 ;  /* 0x00000007000d7202 */ /* 0x000fe20000000f00 */
[----:B------:R-:W-:Y:S02]  /*301a0*/  IMAD.MOV.U32 R11, RZ, RZ, 0x1f ;  /* 0x0000001fff0b7424 */ /* 0x000fe400078e00ff */
[----:B------:R-:W-:-:S07]  /*301b0*/  IMAD.MOV.U32 R15, RZ, RZ, -0x1 ;  /* 0xffffffffff0f7424 */ /* 0x000fce00078e00ff */
[----:B012---:R-:W-:Y:S05]  /*301c0*/  WARPSYNC.COLLECTIVE R15, `(.L_x_2882) ;  /* 0x000000000f087348 */ /* 0x007fea0003c00000 */
[----:B------:R3:W4:Y:S02]  /*301d0*/  SHFL.IDX P6, R14, R13, R12, R11 ;  /* 0x0000000c0d0e7389 */ /* 0x00072400000c000b */
[----:B01234-:R-:W-:Y:S01]  /*301e0*/  ENDCOLLECTIVE ;  /* 0x000000000000791b */ /* 0x01ffe20003800000 */
.L_x_2882:
[----:B------:R-:W-:Y:S05]  /*301f0*/  BSYNC B0 ;  /* 0x0000000000007941 */ /* 0x000fea0003800000 */
.L_x_2881:
[----:B------:R-:W-:Y:S01]  /*30200*/  IMAD.MOV.U32 R7, RZ, RZ, R14 ;  /* 0x000000ffff077224 */ /* 0x000fe200078e000e */
[----:B------:R-:W-:Y:S06]  /*30210*/  BRA `(.L_x_2883) ;  /* 0xffffffa000307947 */ /* 0x000fec000383ffff */
.L_x_2671:
[----:B0-----:R0:W2:Y:S02]  /*30220*/  SYNCS.PHASECHK.TRANS64.TRYWAIT P0, [R0+URZ+0x38820], R3 ;  /* 0x03882003000075a7 */ /* 0x0010a4000800017f */
[----:B--2---:R-:W-:Y:S05]  /*30230*/  @!P0 NANOSLEEP.SYNCS 0x989680 ;  /* 0x009896800000895d */ /* 0x004fea0003900000 */
[----:B------:R-:W2:Y:S02]  /*30240*/  @!P0 SYNCS.PHASECHK.TRANS64 P0, [R0+URZ+0x38820], R3 ;  /* 0x03882003000085a7 */ /* 0x000ea4000800007f */
[----:B--2---:R-:W-:Y:S05]  /*30250*/  @!P0 BRA `(.L_x_2671) ;  /* 0xfffffffc00f08947 */ /* 0x004fea000383ffff */
[----:B------:R-:W-:Y:S05]  /*30260*/  BRA `(.L_x_2884) ;  /* 0xffffffa400b87947 */ /* 0x000fea000383ffff */
.L_x_2672:
[----:B------:R-:W2:Y:S01]  /*30270*/  S2R R2, SR_TID.X ;  /* 0x0000000000027919 */ /* 0x000ea20000002100 */
[----:B------:R-:W-:Y:S01]  /*30280*/  BSSY B0, `(.L_x_2885) ;  /* 0x000000a000007945 */ /* 0x000fe20003800000 */
[----:B---3--:R-:W-:Y:S02]  /*30290*/  IMAD.MOV.U32 R12, RZ, RZ, RZ ;  /* 0x000000ffff0c7224 */ /* 0x008fe400078e00ff */
[----:B------:R-:W-:Y:S02]  /*302a0*/  IMAD.MOV.U32 R11, RZ, RZ, 0x1f ;  /* 0x0000001fff0b7424 */ /* 0x000fe400078e00ff */
[----:B------:R-:W-:Y:S01]  /*302b0*/  IMAD.MOV.U32 R15, RZ, RZ, -0x1 ;  /* 0xffffffffff0f7424 */ /* 0x000fe200078e00ff */
[----:B--2---:R-:W-:-:S04]  /*302c0*/  SHF.R.U32.HI R2, RZ, 0x5, R2 ;  /* 0x00000005ff027819 */ /* 0x004fc80000011602 */
[----:B------:R-:W-:-:S05]  /*302d0*/  LOP3.LUT R2, R2, 0x3, RZ, 0xc0, !PT ;  /* 0x0000000302027812 */ /* 0x000fca00078ec0ff */
[----:B------:R-:W-:-:S07]  /*302e0*/  IMAD.MOV.U32 R13, RZ, RZ, R2 ;  /* 0x000000ffff0d7224 */ /* 0x000fce00078e0002 */
[----:B01----:R-:W-:Y:S05]  /*302f0*/  WARPSYNC.COLLECTIVE R15, `(.L_x_2886) ;  /* 0x000000000f087348 */ /* 0x003fea0003c00000 */
[----:B------:R2:W3:Y:S02]  /*30300*/  SHFL.IDX P6, R14, R13, R12, R11 ;  /* 0x0000000c0d0e7389 */ /* 0x0004e400000c000b */
[----:B0123--:R-:W-:Y:S01]  /*30310*/  ENDCOLLECTIVE ;  /* 0x000000000000791b */ /* 0x00ffe20003800000 */
.L_x_2886:
[----:B------:R-:W-:Y:S05]  /*30320*/  BSYNC B0 ;  /* 0x0000000000007941 */ /* 0x000fea0003800000 */
.L_x_2885:
[----:B------:R-:W-:Y:S05]  /*30330*/  BRA `(.L_x_2887) ;  /* 0xffffffa400a07947 */ /* 0x000fea000383ffff */
.L_x_2673:
[----:B------:R-:W-:Y:S01]  /*30340*/  BSSY B0, `(.L_x_2888) ;  /* 0x0000006000007945 */ /* 0x000fe20003800000 */
[----:B------:R-:W-:-:S07]  /*30350*/  IMAD.MOV.U32 R15, RZ, RZ, -0x1 ;  /* 0xffffffffff0f7424 */ /* 0x000fce00078e00ff */
[----:B0123--:R-:W-:Y:S05]  /*30360*/  WARPSYNC.COLLECTIVE R15, `(.L_x_2889) ;  /* 0x000000000f0c7348 */ /* 0x00ffea0003c00000 */
[----:B------:R-:W-:Y:S02]  /*30370*/  ELECT P6, UR62, PT ;  /* 0x00000000003e782f */ /* 0x000fe400038c0000 */
[----:B------:R-:W-:Y:S01]  /*30380*/  MOV R14, UR62 ;  /* 0x0000003e000e7c02 */ /* 0x000fe20008000f00 */
[----:B0123--:R-:W-:Y:S10]  /*30390*/  ENDCOLLECTIVE ;  /* 0x000000000000791b */ /* 0x00fff40003800000 */
.L_x_2889:
[----:B------:R-:W-:Y:S05]  /*303a0*/  BSYNC B0 ;  /* 0x0000000000007941 */ /* 0x000fea0003800000 */
.L_x_2888:
[----:B------:R-:W-:Y:S05]  /*303b0*/  BRA `(.L_x_2890) ;  /* 0xffffffa400947947 */ /* 0x000fea000383ffff */
.L_x_2675:
[----:B0-----:R0:W2:Y:S02]  /*303c0*/  SYNCS.PHASECHK.TRANS64.TRYWAIT P1, [R6+URZ], R5 ;  /* 0x00000005060075a7 */ /* 0x0010a4000802017f */
[----:B--2---:R-:W-:Y:S05]  /*303d0*/  @!P1 NANOSLEEP.SYNCS 0x989680 ;  /* 0x009896800000995d */ /* 0x004fea0003900000 */
[----:B------:R-:W2:Y:S02]  /*303e0*/  @!P1 SYNCS.PHASECHK.TRANS64 P1, [R6+URZ], R5 ;  /* 0x00000005060095a7 */ /* 0x000ea4000802007f */
[----:B--2---:R-:W-:Y:S05]  /*303f0*/  @!P1 BRA `(.L_x_2675) ;  /* 0xfffffffc00f09947 */ /* 0x004fea000383ffff */
[----:B------:R-:W-:Y:S05]  /*30400*/  BRA `(.L_x_2891) ;  /* 0xffffffa400d07947 */ /* 0x000fea000383ffff */
.L_x_2676:
[----:B--2---:R2:W4:Y:S02]  /*30410*/  SYNCS.PHASECHK.TRANS64.TRYWAIT P1, [R7+URZ], R2 ;  /* 0x00000002070075a7 */ /* 0x004524000802017f */
[----:B----4-:R-:W-:Y:S05]  /*30420*/  @!P1 NANOSLEEP.SYNCS 0x989680 ;  /* 0x009896800000995d */ /* 0x010fea0003900000 */
[----:B------:R-:W4:Y:S02]  /*30430*/  @!P1 SYNCS.PHASECHK.TRANS64 P1, [R7+URZ], R2 ;  /* 0x00000002070095a7 */ /* 0x000f24000802007f */
[----:B----4-:R-:W-:Y:S05]  /*30440*/  @!P1 BRA `(.L_x_2676) ;  /* 0xfffffffc00f09947 */ /* 0x010fea000383ffff */
[----:B------:R-:W-:Y:S05]  /*30450*/  BRA `(.L_x_2892) ;  /* 0xffffffa400c47947 */ /* 0x000fea000383ffff */
.L_x_2678:
[----:B----4-:R4:W0:Y:S02]  /*30460*/  SYNCS.PHASECHK.TRANS64.TRYWAIT P1, [R4+URZ+0x38860], R5 ;  /* 0x03886005040075a7 */ /* 0x010824000802017f */
[----:B0-----:R-:W-:Y:S05]  /*30470*/  @!P1 NANOSLEEP.SYNCS 0x989680 ;  /* 0x009896800000995d */ /* 0x001fea0003900000 */
[----:B------:R-:W0:Y:S02]  /*30480*/  @!P1 SYNCS.PHASECHK.TRANS64 P1, [R4+URZ+0x38860], R5 ;  /* 0x03886005040095a7 */ /* 0x000e24000802007f */
[----:B0-----:R-:W-:Y:S05]  /*30490*/  @!P1 BRA `(.L_x_2678) ;  /* 0xfffffffc00f09947 */ /* 0x001fea000383ffff */
[----:B------:R-:W-:Y:S05]  /*304a0*/  BRA `(.L_x_2893) ;  /* 0xffffffa400c87947 */ /* 0x000fea000383ffff */
.L_x_2680:
[----:B------:R0:W0:Y:S02]  /*304b0*/  SYNCS.PHASECHK.TRANS64.TRYWAIT P1, [R3+URZ+0x38860], R2 ;  /* 0x03886002030075a7 */ /* 0x000024000802017f */
[----:B0-----:R-:W-:Y:S05]  /*304c0*/  @!P1 NANOSLEEP.SYNCS 0x989680 ;  /* 0x009896800000995d */ /* 0x001fea0003900000 */
[----:B------:R-:W0:Y:S02]  /*304d0*/  @!P1 SYNCS.PHASECHK.TRANS64 P1, [R3+URZ+0x38860], R2 ;  /* 0x03886002030095a7 */ /* 0x000e24000802007f */
[----:B0-----:R-:W-:Y:S05]  /*304e0*/  @!P1 BRA `(.L_x_2680) ;  /* 0xfffffffc00f09947 */ /* 0x001fea000383ffff */
[----:B------:R-:W-:Y:S05]  /*304f0*/  BRA `(.L_x_2894) ;  /* 0xffffffa400c87947 */ /* 0x000fea000383ffff */
.L_x_2682:
[----:B------:R0:W0:Y:S02]  /*30500*/  SYNCS.PHASECHK.TRANS64.TRYWAIT P0, [R4+URZ+0x38880], R5 ;  /* 0x03888005040075a7 */ /* 0x000024000800017f */
[----:B0-----:R-:W-:Y:S05]  /*30510*/  @!P0 NANOSLEEP.SYNCS 0x989680 ;  /* 0x009896800000895d */ /* 0x001fea0003900000 */
[----:B------:R-:W0:Y:S02]  /*30520*/  @!P0 SYNCS.PHASECHK.TRANS64 P0, [R4+URZ+0x38880], R5 ;  /* 0x03888005040085a7 */ /* 0x000e24000800007f */
[----:B0-----:R-:W-:Y:S05]  /*30530*/  @!P0 BRA `(.L_x_2682) ;  /* 0xfffffffc00f08947 */ /* 0x001fea000383ffff */
[----:B------:R-:W-:Y:S05]  /*30540*/  BRA `(.L_x_2683) ;  /* 0xffffffa400c47947 */ /* 0x000fea000383ffff */
.L_x_2895:
        /* <DEDUP_REMOVED lines=11> */
.L_x_12958:


//--------------------- .text._ZN7cutlass13device_kernelIN5flash11enable_sm90INS1_16FlashAttnFwdSm90INS1_25CollectiveMainloopFwdSm90ILi2EN4cute5tupleIJNS5_1CILi1EEES8_S8_EEENS6_IJNS7_ILi128EEENS7_ILi160EEENS7_ILi192EEEEEELi192ENS_12float_e4m3_tEfNS_4arch4Sm90ELb0ELb0ELb0ELb0ELb0ELb0ELb0ELb1ELb1ELb1ELb0ELb0EEENS1_21CollectiveEpilogueFwdINS6_IJSA_SC_SB_EEES9_NS_10bfloat16_tESG_Li256ELb0ELb1ELb0ELb1EEENS1_29StaticPersistentTileSchedulerILb0EEEEEEEEEvNT_6ParamsE --------------------------
	.section	.text._ZN7cutlass13device_kernelIN5flash11enable_sm90INS1_16FlashAttnFwdSm90INS1_25CollectiveMainloopFwdSm90ILi2EN4cute5tupleIJNS5_1CILi1EEES8_S8_EEENS6_IJNS7_ILi128EEENS7_ILi160EEENS7_ILi192EEEEEELi192ENS_12float_e4m3_tEfNS_4arch4Sm90ELb0ELb0ELb0ELb0ELb0ELb0ELb0ELb1ELb1ELb1ELb0ELb0EEENS1_21CollectiveEpilogueFwdINS6_IJSA_SC_SB_EEES9_NS_10bfloat16_tESG_Li256ELb0ELb1ELb0ELb1EEENS1_29StaticPersistentTileSchedulerILb0EEEEEEEEEvNT_6ParamsE,"ax",@progbits
	.align	128
.text._ZN7cutlass13device_kernelIN5flash11enable_sm90INS1_16FlashAttnFwdSm90INS1_25CollectiveMainloopFwdSm90ILi2EN4cute5tupleIJNS5_1CILi1EEES8_S8_EEENS6_IJNS7_ILi128EEENS7_ILi160EEENS7_ILi192EEEEEELi192ENS_12float_e4m3_tEfNS_4arch4Sm90ELb0ELb0ELb0ELb0ELb0ELb0ELb0ELb1ELb1ELb1ELb0ELb0EEENS1_21CollectiveEpilogueFwdINS6_IJSA_SC_SB_EEES9_NS_10bfloat16_tESG_Li256ELb0ELb1ELb0ELb1EEENS1_29StaticPersistentTileSchedulerILb0EEEEEEEEEvNT_6ParamsE:
        .type           _ZN7cutlass13device_kernelIN5flash11enable_sm90INS1_16FlashAttnFwdSm90INS1_25CollectiveMainloopFwdSm90ILi2EN4cute5tupleIJNS5_1CILi1EEES8_S8_EEENS6_IJNS7_ILi128EEENS7_ILi160EEENS7_ILi192EEEEEELi192ENS_12float_e4m3_tEfNS_4arch4Sm90ELb0ELb0ELb0ELb0ELb0ELb0ELb0ELb1ELb1ELb1ELb0ELb0EEENS1_21CollectiveEpilogueFwdINS6_IJSA_SC_SB_EEES9_NS_10bfloat16_tESG_Li256ELb0ELb1ELb0ELb1EEENS1_29StaticPersistentTileSchedulerILb0EEEEEEEEEvNT_6ParamsE,@function
        .size           _ZN7cutlass13device_kernelIN5flash11enable_sm90INS1_16FlashAttnFwdSm90INS1_25CollectiveMainloopFwdSm90ILi2EN4cute5tupleIJNS5_1CILi1EEES8_S8_EEENS6_IJNS7_ILi128EEENS7_ILi160EEENS7_ILi192EEEEEELi192ENS_12float_e4m3_tEfNS_4arch4Sm90ELb0ELb0ELb0ELb0ELb0ELb0ELb0ELb1ELb1ELb1ELb0ELb0EEENS1_21CollectiveEpilogueFwdINS6_IJSA_SC_SB_EEES9_NS_10bfloat16_tESG_Li256ELb0ELb1ELb0ELb1EEENS1_29StaticPersistentTileSchedulerILb0EEEEEEEEEvNT_6ParamsE,(.L_x_12959 - _ZN7cutlass13device_kernelIN5flash11enable_sm90INS1_16FlashAttnFwdSm90INS1_25CollectiveMainloopFwdSm90ILi2EN4cute5tupleIJNS5_1CILi1EEES8_S8_EEENS6_IJNS7_ILi128EEENS7_ILi160EEENS7_ILi192EEEEEELi192ENS_12float_e4m3_tEfNS_4arch4Sm90ELb0ELb0ELb0ELb0ELb0ELb0ELb0ELb1ELb1ELb1ELb0ELb0EEENS1_21CollectiveEpilogueFwdINS6_IJSA_SC_SB_EEES9_NS_10bfloat16_tESG_Li256ELb0ELb1ELb0ELb1EEENS1_29StaticPersistentTileSchedulerILb0EEEEEEEEEvNT_6ParamsE)
        .other          _ZN7cutlass13device_kernelIN5flash11enable_sm90INS1_16FlashAttnFwdSm90INS1_25CollectiveMainloopFwdSm90ILi2EN4cute5tupleIJNS5_1CILi1EEES8_S8_EEENS6_IJNS7_ILi128EEENS7_ILi160EEENS7_ILi192EEEEEELi192ENS_12float_e4m3_tEfNS_4arch4Sm90ELb0ELb0ELb0ELb0ELb0ELb0ELb0ELb1ELb1ELb1ELb0ELb0EEENS1_21CollectiveEpilogueFwdINS6_IJSA_SC_SB_EEES9_NS_10bfloat16_tESG_Li256ELb0ELb1ELb0ELb1EEENS1_29StaticPersistentTileSchedulerILb0EEEEEEEEEvNT_6ParamsE,@"STO_CUDA_ENTRY STV_DEFAULT"
_ZN7cutlass13device_kernelIN5flash11enable_sm90INS1_16FlashAttnFwdSm90INS1_25CollectiveMainloopFwdSm90ILi2EN4cute5tupleIJNS5_1CILi1EEES8_S8_EEENS6_IJNS7_ILi128EEENS7_ILi160EEENS7_ILi192EEEEEELi192ENS_12float_e4m3_tEfNS_4arch4Sm90ELb0ELb0ELb0ELb0ELb0ELb0ELb0ELb1ELb1ELb1ELb0ELb0EEENS1_21CollectiveEpilogueFwdINS6_IJSA_SC_SB_EEES9_NS_10bfloat16_tESG_Li256ELb0ELb1ELb0ELb1EEENS1_29StaticPersistentTileSchedulerILb0EEEEEEEEEvNT_6ParamsE:
        /* <DEDUP_REMOVED lines=18> */
.L_x_2897:
[----:B------:R-:W-:Y:S05]  /*0120*/  BSYNC B0 ;  /* 0x0000000000007941 */ /* 0x000fea0003800000 */
.L_x_2896:
        /* <DEDUP_REMOVED lines=41> */
.L_x_2898:
        /* <DEDUP_REMOVED lines=22> */
.L_x_2899:
        /* <DEDUP_REMOVED lines=18> */
.L_x_2900:
        /* <DEDUP_REMOVED lines=22> */
.L_x_2901:
        /* <DEDUP_REMOVED lines=22> */
.L_x_2902:
[----:B------:R-:W-:Y:S01]  /*0900*/  PLOP3.LUT P0, PT, PT, PT, UP0, 0x80, 0x0 ;  /* 0x000000000000781c */ /* 0x000fe20003f0f008 */
[----:B------:R-:W-:Y:S01]  /*0910*/  UMOV UR38, 0x1 ;  /* 0x0000000100267882 */ /* 0x000fe20000000000 */
[----:B------:R-:W-:Y:S01]  /*0920*/  NOP ;  /* 0x0000000000007918 */ /* 0x000fe20000000000 */
[----:B------:R-:W-:Y:S01]  /*0930*/  USEL UR38, UR38, 0x2, !UP0 ;  /* 0x0000000226267887 */ /* 0x000fe2000c000000 */
[----:B------:R-:W-:Y:S01]  /*0940*/  ULDC.64 UR48, c[0x0][0x208] ;  /* 0x0000820000307ab9 */ /* 0x000fe20000000a00 */
[----:B012-4-:R-:W-:Y:S08]  /*0950*/  BAR.SYNC.DEFER_BLOCKING 0x0 ;  /* 0x0000000000007b1d */ /* 0x017ff00000010000 */
[----:B------:R-:W-:Y:S05]  /*0960*/  @!P0 BRA `(.L_x_2903) ;  /* 0x0000009c00d48947 */ /* 0x000fea0003800000 */
.L_x_2904:
        /* <DEDUP_REMOVED lines=21> */
[-C--:B------:R-:W-:Y:S02]  /*0ac0*/  LEA.HI R0, R3, R18.reuse, RZ, 0x5 ;  /* 0x0000001203007211 */ /* 0x080fe400078f28ff */
[----:B------:R-:W-:Y:S02]  /*0ad0*/  LOP3.LUT R7, R5, 0xffffff80, RZ, 0xc0, !PT ;  /* 0xffffff8005077812 */ /* 0x000fe400078ec0ff */
[CC--:B------:R-:W-:Y:S01]  /*0ae0*/  LEA.HI R2, R3.reuse, R18.reuse, RZ, 0x4 ;  /* 0x0000001203027211 */ /* 0x0c0fe200078f20ff */
[----:B------:R-:W-:Y:S01]  /*0af0*/  IMAD.SHL.U32 R4, R0, 0x20, RZ ;  /* 0x0000002000047824 */ /* 0x000fe200078e00ff */
[----:B------:R-:W-:Y:S01]  /*0b00*/  LEA.HI R6, R3, R18, RZ, 0x2 ;  /* 0x0000001203067211 */ /* 0x000fe200078f10ff */
[----:B------:R-:W-:Y:S01]  /*0b10*/  IMAD.IADD R22, R18, 0x1, -R7 ;  /* 0x0000000112167824 */ /* 0x000fe200078e0a07 */
[----:B------:R-:W-:-:S02]  /*0b20*/  SHF.R.S32.HI R9, RZ, 0x4, R2 ;  /* 0x00000004ff097819 */ /* 0x000fc40000011402 */
[----:B------:R-:W-:Y:S02]  /*0b30*/  LOP3.LUT R13, R6, 0xfffffffc, RZ, 0xc0, !PT ;  /* 0xfffffffc060d7812 */ /* 0x000fe400078ec0ff */
[----:B------:R-:W-:Y:S02]  /*0b40*/  SHF.R.S32.HI R7, RZ, 0x1f, R22 ;  /* 0x0000001fff077819 */ /* 0x000fe40000011416 */
[----:B------:R-:W-:Y:S01]  /*0b50*/  LEA.HI R19, R3, R18, RZ, 0x3 ;  /* 0x0000001203137211 */ /* 0x000fe200078f18ff */
[----:B------:R-:W-:Y:S01]  /*0b60*/  IMAD.IADD R13, R18, 0x1, -R13 ;  /* 0x00000001120d7824 */ /* 0x000fe200078e0a0d */
[----:B------:R-:W-:Y:S02]  /*0b70*/  LEA.HI R0, R7, R22, RZ, 0x2 ;  /* 0x0000001607007211 */ /* 0x000fe400078f10ff */
[----:B------:R-:W-:Y:S02]  /*0b80*/  LOP3.LUT R3, R2, 0x3fffff0, RZ, 0xc0, !PT ;  /* 0x03fffff002037812 */ /* 0x000fe400078ec0ff */
        /* <DEDUP_REMOVED lines=10> */
[----:B------:R-:W-:Y:S01]  /*0c30*/  LOP3.LUT R11, R11, 0xfffffff8, RZ, 0xc0, !PT ;  /* 0xfffffff80b0b7812 */ /* 0x000fe200078ec0ff */
[----:B------:R-:W-:Y:S01]  /*0c40*/  IMAD.IADD R2, R9, 0x1, -R2 ;  /* 0x0000000109027824 */ /* 0x000fe200078e0a02 */
[----:B------:R-:W-:Y:S01]  /*0c50*/  LEA.HI R5, R5, R220, RZ, 0x1 ;  /* 0x000000dc05057211 */ /* 0x000fe200078f08ff */
[----:B------:R-:W-:Y:S01]  /*0c60*/  IMAD.IADD R18, R18, 0x1, -R15 ;  /* 0x0000000112127824 */ /* 0x000fe200078e0a0f */
[----:B------:R-:W-:Y:S01]  /*0c70*/  LEA.HI R7, R7, R22, RZ, 0x5 ;  /* 0x0000001607077211 */ /* 0x000fe200078f28ff */
[----:B------:R-:W-:Y:S01]  /*0c80*/  IMAD.IADD R6, R6, 0x1, -R11 ;  /* 0x0000000106067824 */ /* 0x000fe200078e0a0b */
[----:B------:R-:W-:Y:S01]  /*0c90*/  LEA.HI R4, R13, R13, RZ, 0x1 ;  /* 0x0000000d0d047211 */ /* 0x000fe200078f08ff */
[----:B------:R-:W-:Y:S01]  /*0ca0*/  IMAD R223, R2, 0x8, R223 ;  /* 0x0000000802df7824 */ /* 0x000fe200078e02df */
[----:B------:R-:W-:Y:S01]  /*0cb0*/  LOP3.LUT R5, R5, 0x3fffffe, RZ, 0xc0, !PT ;  /* 0x03fffffe05057812 */ /* 0x000fe200078ec0ff */
[----:B------:R-:W-:Y:S01]  /*0cc0*/  IMAD.SHL.U32 R2, R18, 0x8, RZ ;  /* 0x0000000812027824 */ /* 0x000fe200078e00ff */
[----:B------:R-:W-:-:S02]  /*0cd0*/  SHF.R.S32.HI R7, RZ, 0x5, R7 ;  /* 0x00000005ff077819 */ /* 0x000fc40000011407 */
[----:B------:R-:W-:Y:S01]  /*0ce0*/  LOP3.LUT R3, R0, 0x7ffffffc, RZ, 0xc0, !PT ;  /* 0x7ffffffc00037812 */ /* 0x000fe200078ec0ff */
[----:B------:R-:W-:Y:S01]  /*0cf0*/  IMAD.IADD R5, R220, 0x1, -R5 ;  /* 0x00000001dc057824 */ /* 0x000fe200078e0a05 */
[----:B------:R-:W-:Y:S01]  /*0d00*/  LOP3.LUT R4, R4, 0x1ffffffe, RZ, 0xc0, !PT ;  /* 0x1ffffffe04047812 */ /* 0x000fe200078ec0ff */
[----:B------:R-:W-:Y:S01]  /*0d10*/  IMAD R6, R7, 0x10, R6 ;  /* 0x0000001007067824 */ /* 0x000fe200078e0206 */
[----:B------:R-:W-:Y:S01]  /*0d20*/  SHF.R.S32.HI R19, RZ, 0x3, R19 ;  /* 0x00000003ff137819 */ /* 0x000fe20000011413 */
[C---:B------:R-:W-:Y:S02]  /*0d30*/  VIADD R17, R2.reuse, 0x40 ;  /* 0x0000004002117836 */ /* 0x040fe40000000000 */
[----:B------:R-:W-:Y:S02]  /*0d40*/  VIADD R16, R2, 0x80 ;  /* 0x0000008002107836 */ /* 0x000fe40000000000 */
[----:B------:R-:W-:Y:S01]  /*0d50*/  IMAD.IADD R3, R22, 0x1, -R3 ;  /* 0x0000000116037824 */ /* 0x000fe200078e0a03 */
[----:B------:R-:W-:Y:S01]  /*0d60*/  SHF.R.S32.HI R226, RZ, 0x1f, R17 ;  /* 0x0000001fffe27819 */ /* 0x000fe20000011411 */
[----:B------:R-:W-:Y:S01]  /*0d70*/  IMAD.IADD R4, R13, 0x1, -R4 ;  /* 0x000000010d047824 */ /* 0x000fe200078e0a04 */
[----:B------:R-:W-:Y:S01]  /*0d80*/  SHF.R.S32.HI R225, RZ, 0x1f, R16 ;  /* 0x0000001fffe17819 */ /* 0x000fe20000011410 */
[----:B------:R-:W-:-:S02]  /*0d90*/  IMAD R221, R5, 0x40, R6 ;  /* 0x0000004005dd7824 */ /* 0x000fc400078e0206 */
[----:B------:R-:W-:Y:S02]  /*0da0*/  IMAD R224, R3, R224, 0xa0 ;  /* 0x000000a003e07424 */ /* 0x000fe400078e02e0 */
[----:B------:R-:W-:-:S07]  /*0db0*/  IMAD R222, R4, 0x8, R221 ;  /* 0x0000000804de7824 */ /* 0x000fce00078e02dd */
.L_x_2935:
[----:B------:R-:W-:Y:S01]  /*0dc0*/  ULDC UR4, c[0x0][0xc38] ;  /* 0x00030e0000047ab9 */ /* 0x000fe20000000800 */
[----:B------:R-:W-:Y:S01]  /*0dd0*/  ULDC UR15, c[0x0][0xc44] ;  /* 0x00031100000f7ab9 */ /* 0x000fe20000000800 */
[----:B------:R-:W-:Y:S01]  /*0de0*/  UISETP.NE.AND UP3, UPT, UR4, 0x1, UPT ;  /* 0x000000010400788c */ /* 0x000fe2000bf65270 */
[----:B------:R-:W-:Y:S01]  /*0df0*/  IMAD.MOV.U32 R3, RZ, RZ, 0x3f800000 ;  /* 0x3f800000ff037424 */ /* 0x000fe200078e00ff */
        /* <DEDUP_REMOVED lines=20> */
[----:B01-3--:R-:W0:Y:S01]  /*0f40*/  SHFL.IDX PT, R8, R220, RZ, 0x1f ;  /* 0x00001fffdc087589 */ /* 0x00be2200000e0000 */
        /* <DEDUP_REMOVED lines=38> */
[----:B------:R-:W-:Y:S01]  /*11b0*/  UMOV UR39, 0x400 ;  /* 0x0000040000277882 */ /* 0x000fe20000000000 */
[----:B------:R-:W2:Y:S01]  /*11c0*/  @P0 LDG.E R3, desc[UR48][R4.64] ;  /* 0x0000003004030981 */ /* 0x000ea2000c1e1900 */
[----:B------:R-:W-:Y:S01]  /*11d0*/  ULDC UR51, c[0x0][0x424] ;  /* 0x0001090000337ab9 */ /* 0x000fe20000000800 */
        /* <DEDUP_REMOVED lines=16> */
[----:B------:R-:W-:-:S02]  /*12e0*/  UIMAD.WIDE UR4, UR5, 0x66666667, URZ ;  /* 0x66666667050478a5 */ /* 0x000fc4000f8e023f */
[----:B------:R-:W-:Y:S02]  /*12f0*/  USHF.R.U32.HI UR6, URZ, 0x4, UR6 ;  /* 0x000000043f067899 */ /* 0x000fe40008011606 */
[----:B------:R-:W-:Y:S02]  /*1300*/  USHF.R.U32.HI UR50, URZ, 0x1f, UR5 ;  /* 0x0000001f3f327899 */ /* 0x000fe40008011605 */
[----:B------:R-:W-:Y:S02]  /*1310*/  ULOP3.LUT UR53, UR6, 0x3fff, URZ, 0xc0, !UPT ;  /* 0x00003fff06357892 */ /* 0x000fe4000f8ec03f */
[----:B------:R-:W-:Y:S01]  /*1320*/  ULEA.HI.SX32 UR50, UR5, UR50, 0x1a ;  /* 0x0000003205327291 */ /* 0x000fe2000f8fd23f */
[----:B--2---:R-:W-:-:S04]  /*1330*/  FMUL.FTZ R0, R3, R0 ;  /* 0x0000000003007220 */ /* 0x004fc80000410000 */
[----:B------:R-:W-:-:S05]  /*1340*/  FMUL.FTZ R0, R0, UR8 ;  /* 0x0000000800007c20 */ /* 0x000fca0008410000 */
[----:B------:R-:W-:Y:S01]  /*1350*/  R2UR UR40, R0 ;  /* 0x00000000002872ca */ /* 0x000fe200000e0000 */
[----:B----45:R-:W-:-:S14]  /*1360*/  @!P0 BRA `(.L_x_2905) ;  /* 0x0000000000408947 */ /* 0x030fdc0003800000 */
        /* <DEDUP_REMOVED lines=16> */
.L_x_2905:
[----:B------:R-:W-:Y:S01]  /*1470*/  ULOP3.LUT UR4, UR45, 0x1, URZ, 0xc0, !UPT ;  /* 0x000000012d047892 */ /* 0x000fe2000f8ec03f */
[----:B------:R-:W-:-:S05]  /*1480*/  IMAD.U32 R3, RZ, RZ, UR46 ;  /* 0x0000002eff037e24 */ /* 0x000fca000f8e00ff */
[----:B------:R-:W-:Y:S01]  /*1490*/  IMAD.U32 R0, RZ, RZ, UR4 ;  /* 0x00000004ff007e24 */ /* 0x000fe2000f8e00ff */
[----:B------:R-:W-:-:S04]  /*14a0*/  ISETP.NE.AND P0, PT, R3, 0x3, PT ;  /* 0x000000030300780c */ /* 0x000fc80003f05270 */
[----:B------:R-:W-:-:S04]  /*14b0*/  SHF.L.U32 R0, R0, 0x1f, RZ ;  /* 0x0000001f00007819 */ /* 0x000fc800000006ff */
[----:B------:R-:W0:Y:S02]  /*14c0*/  SYNCS.PHASECHK.TRANS64.TRYWAIT P1, [UR39+0x33400], R0 ;  /* 0x03340000ff0075a7 */ /* 0x000e240008020167 */
[----:B0-----:R-:W-:Y:S05]  /*14d0*/  @!P1 BRA `(.L_x_2906) ;  /* 0x000000d800049947 */ /* 0x001fea0003800000 */
.L_x_2999:
[----:B------:R-:W-:Y:S05]  /*14e0*/  @!P0 BRA `(.L_x_2907) ;  /* 0x0000000000048947 */ /* 0x000fea0003800000 */
[----:B------:R-:W-:Y:S01]  /*14f0*/  BPT.TRAP 0x1 ;  /* 0x000000040000795c */ /* 0x000fe20000300000 */
.L_x_2907:
[----:B0-----:R-:W-:Y:S02]  /*1500*/  IMAD.U32 R3, RZ, RZ, UR52 ;  /* 0x00000034ff037e24 */ /* 0x001fe4000f8e00ff */
[----:B------:R-:W-:-:S03]  /*1510*/  IMAD.U32 R0, RZ, RZ, UR44 ;  /* 0x0000002cff007e24 */ /* 0x000fc6000f8e00ff */
[----:B------:R-:W-:Y:S02]  /*1520*/  LEA R3, R3, UR39, 0x3 ;  /* 0x0000002703037c11 */ /* 0x000fe4000f8e18ff */
[----:B------:R-:W-:-:S04]  /*1530*/  SHF.L.U32 R0, R0, 0x1f, RZ ;  /* 0x0000001f00007819 */ /* 0x000fc800000006ff */
[----:B------:R0:W1:Y:S01]  /*1540*/  SYNCS.PHASECHK.TRANS64.TRYWAIT P1, [R3+URZ+0x33430], R0 ;  /* 0x03343000030075a7 */ /* 0x000062000802017f */
[----:B------:R-:W-:Y:S05]  /*1550*/  @!P0 BRA `(.L_x_2908) ;  /* 0x0000000000048947 */ /* 0x000fea0003800000 */
[----:B------:R-:W-:Y:S01]  /*1560*/  BPT.TRAP 0x1 ;  /* 0x000000040000795c */ /* 0x000fe20000300000 */
.L_x_2908:
[----:B------:R-:W2:Y:S01]  /*1570*/  S2R R4, SR_TID.X ;  /* 0x0000000000047919 */ /* 0x000ea20000002100 */
[----:B------:R-:W-:Y:S01]  /*1580*/  IMAD.MOV.U32 R119, RZ, RZ, RZ ;  /* 0x000000ffff777224 */ /* 0x000fe200078e00ff */
[----:B--2---:R-:W-:Y:S01]  /*1590*/  LOP3.LUT P2, RZ, R4, 0x7f, RZ, 0xc0, !PT ;  /* 0x0000007f04ff7812 */ /* 0x004fe2000784c0ff */
[----:B-1----:R-:W-:-:S12]  /*15a0*/  @P1 BRA `(.L_x_2909) ;  /* 0x0000000000081947 */ /* 0x002fd80003800000 */
[----:B------:R-:W1:Y:S02]  /*15b0*/  SYNCS.PHASECHK.TRANS64.TRYWAIT P1, [R3+URZ+0x33430], R0 ;  /* 0x03343000030075a7 */ /* 0x000e64000802017f */
[----:B-1----:R-:W-:Y:S05]  /*15c0*/  @!P1 BRA `(.L_x_2910) ;  /* 0x000000d400e09947 */ /* 0x002fea0003800000 */
.L_x_2909:
        /* <DEDUP_REMOVED lines=11> */
[----:B------:R-:W-:Y:S01]  /*1680*/  UMOV UR24, UR20 ;  /* 0x0000001400187c82 */ /* 0x000fe20008000000 */
[----:B------:R-:W-:Y:S01]  /*1690*/  UMOV UR5, UR25 ;  /* 0x0000001900057c82 */ /* 0x000fe20008000000 */
[----:B------:R-:W-:Y:S01]  /*16a0*/  ULOP3.LUT UR47, UR4, 0x10000, URZ, 0xfc, !UPT ;  /* 0x00010000042f7892 */ /* 0x000fe2000f8efc3f */
[----:B------:R-:W-:Y:S01]  /*16b0*/  P2R R15, PR, RZ, 0x1 ;  /* 0x00000001ff0f7803 */ /* 0x000fe20000000000 */
[----:B------:R-:W-:Y:S01]  /*16c0*/  UMOV UR7, 0x80000020 ;  /* 0x8000002000077882 */ /* 0x000fe20000000000 */
[----:B------:R-:W-:Y:S01]  /*16d0*/  UMOV UR4, UR24 ;  /* 0x0000001800047c82 */ /* 0x000fe20008000000 */
[----:B------:R-:W-:Y:S01]  /*16e0*/  UIMAD UR28, UR52, 0x780, UR47 ;  /* 0x00000780341c78a4 */ /* 0x000fe2000f8e022f */
[C---:B------:R-:W-:Y:S01]  /*16f0*/  ISETP.GT.AND P2, PT, R4.reuse, RZ, PT ;  /* 0x000000ff0400720c */ /* 0x040fe20003f44270 */
[----:B------:R-:W-:Y:S01]  /*1700*/  UIADD3 UR9, UR20, 0x2, URZ ;  /* 0x0000000214097890 */ /* 0x000fe2000fffe03f */
[C---:B------:R-:W-:Y:S01]  /*1710*/  ISETP.GT.AND P5, PT, R4.reuse, 0x1, PT ;  /* 0x000000010400780c */ /* 0x040fe20003fa4270 */
[----:B------:R-:W-:Y:S01]  /*1720*/  UIADD3 UR6, UR28, 0x180, URZ ;  /* 0x000001801c067890 */ /* 0x000fe2000fffe03f */
[C---:B------:R-:W-:Y:S01]  /*1730*/  ISETP.GT.AND P4, PT, R4.reuse, 0x8, PT ;  /* 0x000000080400780c */ /* 0x040fe20003f84270 */
[----:B------:R-:W-:Y:S01]  /*1740*/  UIADD3 UR8, UR28, 0x200, URZ ;  /* 0x000002001c087890 */ /* 0x000fe2000fffe03f */
[C---:B------:R-:W-:Y:S01]  /*1750*/  ISETP.GT.AND P1, PT, R4.reuse, 0x9, PT ;  /* 0x000000090400780c */ /* 0x040fe20003f24270 */
[----:B------:R-:W-:Y:S01]  /*1760*/  UMOV UR26, UR28 ;  /* 0x0000001c001a7c82 */ /* 0x000fe20008000000 */
[----:B------:R-:W-:Y:S01]  /*1770*/  UIADD3 UR10, UR28, 0x2, URZ ;  /* 0x000000021c0a7890 */ /* 0x000fe2000fffe03f */
[----:B------:R-:W-:Y:S01]  /*1780*/  QGMMA.64x32x32.F32.E4M3.E4M3 R88, gdesc[UR24], RZ, !UPT, gsb0 ;  /* 0x00600000185879f3 */ /* 0x000fe2000c0008ff */
[----:B------:R-:W-:Y:S01]  /*1790*/  UIADD3 UR26, UR28, 0x80, URZ ;  /* 0x000000801c1a7890 */ /* 0x000fe2000fffe03f */
[C---:B------:R-:W-:Y:S01]  /*17a0*/  ISETP.GT.AND P3, PT, R4.reuse, 0x10, PT ;  /* 0x000000100400780c */ /* 0x040fe20003f64270 */
[----:B------:R-:W-:Y:S01]  /*17b0*/  UMOV UR27, 0x80000020 ;  /* 0x80000020001b7882 */ /* 0x000fe20000000000 */
[----:B------:R-:W-:Y:S01]  /*17c0*/  UMOV UR11, 0x80000020 ;  /* 0x80000020000b7882 */ /* 0x000fe20000000000 */
[----:B------:R-:W-:Y:S01]  /*17d0*/  UIADD3 UR12, UR28, 0x202, URZ ;  /* 0x000002021c0c7890 */ /* 0x000fe2000fffe03f */
[C---:B------:R-:W-:Y:S01]  /*17e0*/  ISETP.GT.AND P0, PT, R4.reuse, 0x79, PT ;  /* 0x000000790400780c */ /* 0x040fe20003f04270 */
[----:B------:R-:W-:Y:S01]  /*17f0*/  UIADD3 UR13, UR20, 0x200, URZ ;  /* 0x00000200140d7890 */ /* 0x000fe2000fffe03f */
[----:B------:R-:W-:Y:S01]  /*1800*/  ISETP.GT.AND P6, PT, R4, 0x80, PT ;  /* 0x000000800400780c */ /* 0x000fe20003fc4270 */
[----:B------:R-:W-:Y:S01]  /*1810*/  UIADD3 UR14, UR28, 0x280, URZ ;  /* 0x000002801c0e7890 */ /* 0x000fe2000fffe03f */
[----:B------:R-:W-:Y:S01]  /*1820*/  IMAD.U32 R9, RZ, RZ, UR40 ;  /* 0x00000028ff097e24 */ /* 0x000fe2000f8e00ff */
[----:B------:R-:W-:Y:S01]  /*1830*/  UMOV UR15, 0x80000020 ;  /* 0x80000020000f7882 */ /* 0x000fe20000000000 */
[----:B------:R-:W-:Y:S01]  /*1840*/  UIADD3 UR16, UR28, 0x282, URZ ;  /* 0x000002821c107890 */ /* 0x000fe2000fffe03f */
[----:B------:R-:W0:Y:S01]  /*1850*/  S2R R110, SR_TID.X ;  /* 0x00000000006e7919 */ /* 0x000e220000002100 */
[----:B------:R-:W-:Y:S01]  /*1860*/  UIADD3 UR18, UR28, 0x402, URZ ;  /* 0x000004021c127890 */ /* 0x000fe2000fffe03f */
[--C-:B------:R-:W-:Y:S01]  /*1870*/  IMAD.MOV.U32 R118, RZ, RZ, R119.reuse ;  /* 0x000000ffff767224 */ /* 0x100fe200078e0077 */
[----:B------:R-:W-:Y:S01]  /*1880*/  UMOV UR19, 0x80000020 ;  /* 0x8000002000137882 */ /* 0x000fe20000000000 */
[----:B------:R-:W-:Y:S01]  /*1890*/  UIADD3 UR22, UR28, 0x680, URZ ;  /* 0x000006801c167890 */ /* 0x000fe2000fffe03f */
[--C-:B------:R-:W-:Y:S01]  /*18a0*/  IMAD.MOV.U32 R117, RZ, RZ, R119.reuse ;  /* 0x000000ffff757224 */ /* 0x100fe200078e0077 */
[----:B------:R-:W-:Y:S01]  /*18b0*/  UMOV UR23, 0x80000020 ;  /* 0x8000002000177882 */ /* 0x000fe20000000000 */
[----:B------:R-:W-:Y:S01]  /*18c0*/  UISETP.GE.AND UP0, UPT, UR51, 0xa1, UPT ;  /* 0x000000a13300788c */ /* 0x000fe2000bf06270 */
[----:B------:R-:W-:-:S02]  /*18d0*/  IMAD.MOV.U32 R116, RZ, RZ, R119 ;  /* 0x000000ffff747224 */ /* 0x000fc400078e0077 */
[--C-:B------:R-:W-:Y:S02]  /*18e0*/  IMAD.MOV.U32 R115, RZ, RZ, R119.reuse ;  /* 0x000000ffff737224 */ /* 0x100fe400078e0077 */
[--C-:B------:R-:W-:Y:S02]  /*18f0*/  IMAD.MOV.U32 R114, RZ, RZ, R119.reuse ;  /* 0x000000ffff727224 */ /* 0x100fe400078e0077 */
[--C-:B------:R-:W-:Y:S02]  /*1900*/  IMAD.MOV.U32 R113, RZ, RZ, R119.reuse ;  /* 0x000000ffff717224 */ /* 0x100fe400078e0077 */
[--C-:B------:R-:W-:Y:S02]  /*1910*/  IMAD.MOV.U32 R112, RZ, RZ, R119.reuse ;  /* 0x000000ffff707224 */ /* 0x100fe400078e0077 */
[----:B------:R-:W-:Y:S01]  /*1920*/  IMAD.MOV.U32 R111, RZ, RZ, R119 ;  /* 0x000000ffff6f7224 */ /* 0x000fe200078e0077 */
[----:B------:R-:W-:Y:S02]  /*1930*/  WARPGROUP.DEPBAR.LE gsb0, 0x0 ;  /* 0x00008000000079c5 */ /* 0x000fe40000010000 */
[----:B------:R-:W-:-:S06]  /*1940*/  WARPGROUP.ARRIVE ;  /* 0x00000000000079c5 */ /* 0x000fcc0000000000 */
[----:B------:R-:W-:Y:S01]  /*1950*/  QGMMA.64x32x32.F32.E4M3.E4M3 R72, gdesc[UR24], RZ, !UPT, gsb0 ;  /* 0x00600000184879f3 */ /* 0x000fe2000c0008ff */
[----:B------:R-:W-:Y:S01]  /*1960*/  UIADD3 UR26, UR28, 0x100, URZ ;  /* 0x000001001c1a7890 */ /* 0x000fe2000fffe03f */
[----:B------:R-:W-:Y:S01]  /*1970*/  UMOV UR27, 0x80000020 ;  /* 0x80000020001b7882 */ /* 0x000fe20000000000 */
[----:B------:R-:W-:Y:S02]  /*1980*/  WARPGROUP.DEPBAR.LE gsb0, 0x0 ;  /* 0x00008000000079c5 */ /* 0x000fe40000010000 */
[----:B------:R-:W-:-:S06]  /*1990*/  WARPGROUP.ARRIVE ;  /* 0x00000000000079c5 */ /* 0x000fcc0000000000 */
[----:B------:R-:W-:Y:S01]  /*19a0*/  QGMMA.64x32x32.F32.E4M3.E4M3 R56, gdesc[UR24], RZ, !UPT, gsb0 ;  /* 0x00600000183879f3 */ /* 0x000fe2000c0008ff */
[----:B------:R-:W-:Y:S01]  /*19b0*/  UMOV UR26, UR8 ;  /* 0x00000008001a7c82 */ /* 0x000fe20008000000 */
[----:B------:R-:W-:Y:S01]  /*19c0*/  UMOV UR27, 0x80000020 ;  /* 0x80000020001b7882 */ /* 0x000fe20000000000 */
[----:B------:R-:W-:Y:S02]  /*19d0*/  WARPGROUP.DEPBAR.LE gsb0, 0x0 ;  /* 0x00008000000079c5 */ /* 0x000fe40000010000 */
[----:B------:R-:W-:-:S06]  /*19e0*/  WARPGROUP.ARRIVE ;  /* 0x00000000000079c5 */ /* 0x000fcc0000000000 */
[----:B------:R-:W-:Y:S01]  /*19f0*/  QGMMA.64x32x32.F32.E4M3.E4M3 R40, gdesc[UR4], RZ, !UPT, gsb0 ;  /* 0x00600000042879f3 */ /* 0x000fe2000c0008ff */
[----:B------:R-:W-:Y:S01]  /*1a00*/  UMOV UR4, UR9 ;  /* 0x0000000900047c82 */ /* 0x000fe20008000000 */
[----:B------:R-:W-:Y:S01]  /*1a10*/  UMOV UR5, 0x80000020 ;  /* 0x8000002000057882 */ /* 0x000fe20000000000 */
[----:B------:R-:W-:Y:S01]  /*1a20*/  UMOV UR6, UR10 ;  /* 0x0000000a00067c82 */ /* 0x000fe20008000000 */
[----:B------:R-:W-:Y:S01]  /*1a30*/  UMOV UR7, 0x80000020 ;  /* 0x8000002000077882 */ /* 0x000fe20000000000 */
[----:B------:R-:W-:Y:S01]  /*1a40*/  UIADD3 UR10, UR28, 0x182, URZ ;  /* 0x000001821c0a7890 */ /* 0x000fe2000fffe03f */
[----:B------:R-:W-:Y:S01]  /*1a50*/  UMOV UR8, UR4 ;  /* 0x0000000400087c82 */ /* 0x000fe20008000000 */
[----:B------:R-:W-:Y:S01]  /*1a60*/  UMOV UR9, UR5 ;  /* 0x0000000500097c82 */ /* 0x000fe20008000000 */
[----:B------:R-:W-:Y:S02]  /*1a70*/  WARPGROUP.DEPBAR.LE gsb0, 0x0 ;  /* 0x00008000000079c5 */ /* 0x000fe40000010000 */
[----:B------:R-:W-:-:S06]  /*1a80*/  WARPGROUP.ARRIVE ;  /* 0x00000000000079c5 */ /* 0x000fcc0000000000 */
[----:B------:R-:W-:Y:S03]  /*1a90*/  QGMMA.64x32x32.F32.E4M3.E4M3 R24, gdesc[UR24], RZ, !UPT, gsb0 ;  /* 0x00600000181879f3 */ /* 0x000fe6000c0008ff */
[----:B------:R-:W-:Y:S02]  /*1aa0*/  WARPGROUP.DEPBAR.LE gsb0, 0x0 ;  /* 0x00008000000079c5 */ /* 0x000fe40000010000 */
[----:B------:R-:W-:-:S06]  /*1ab0*/  WARPGROUP.ARRIVE ;  /* 0x00000000000079c5 */ /* 0x000fcc0000000000 */
[----:B------:R-:W-:Y:S01]  /*1ac0*/  QGMMA.64x32x32.F32.E4M3.E4M3 R88, gdesc[UR4], R88, gsb0 ;  /* 0x00600000045879f3 */ /* 0x000fe20008000858 */
[----:B------:R-:W-:Y:S01]  /*1ad0*/  UIADD3 UR6, UR28, 0x82, URZ ;  /* 0x000000821c067890 */ /* 0x000fe2000fffe03f */
[----:B------:R-:W-:Y:S01]  /*1ae0*/  UMOV UR7, 0x80000020 ;  /* 0x8000002000077882 */ /* 0x000fe20000000000 */
        /* <DEDUP_REMOVED lines=8> */
[----:B------:R-:W-:Y:S01]  /*1b70*/  UMOV UR6, UR12 ;  /* 0x0000000c00067c82 */ /* 0x000fe20008000000 */
[----:B------:R-:W-:Y:S01]  /*1b80*/  UMOV UR7, 0x80000020 ;  /* 0x8000002000077882 */ /* 0x000fe20000000000 */
[----:B------:R-:W-:Y:S02]  /*1b90*/  WARPGROUP.DEPBAR.LE gsb0, 0x0 ;  /* 0x00008000000079c5 */ /* 0x000fe40000010000 */
[----:B------:R-:W-:-:S06]  /*1ba0*/  WARPGROUP.ARRIVE ;  /* 0x00000000000079c5 */ /* 0x000fcc0000000000 */
[----:B------:R-:W-:Y:S01]  /*1bb0*/  QGMMA.64x32x32.F32.E4M3.E4M3 R40, gdesc[UR8], R40, gsb0 ;  /* 0x00600000082879f3 */ /* 0x000fe20008000828 */
        /* <DEDUP_REMOVED lines=9> */
[----:B------:R-:W-:Y:S01]  /*1c50*/  QGMMA.64x32x32.F32.E4M3.E4M3 R24, gdesc[UR4], R24, gsb0 ;  /* 0x00600000041879f3 */ /* 0x000fe20008000818 */
[----:B------:R-:W-:Y:S02]  /*1c60*/  UIADD3 UR6, UR28, 0x480, URZ ;  /* 0x000004801c067890 */ /* 0x000fe4000fffe03f */
[----:B------:R-:W-:Y:S01]  /*1c70*/  UIADD3 UR7, UR20, 0x202, URZ ;  /* 0x0000020214077890 */ /* 0x000fe2000fffe03f */
        /* <DEDUP_REMOVED lines=15> */
[----:B------:R-:W-:Y:S01]  /*1d70*/  UIADD3 UR6, UR28, 0x482, URZ ;  /* 0x000004821c067890 */ /* 0x000fe2000fffe03f */
[----:B------:R-:W-:Y:S02]  /*1d80*/  WARPGROUP.DEPBAR.LE gsb0, 0x0 ;  /* 0x00008000000079c5 */ /* 0x000fe40000010000 */
[----:B------:R-:W-:-:S06]  /*1d90*/  WARPGROUP.ARRIVE ;  /* 0x00000000000079c5 */ /* 0x000fcc0000000000 */
[----:B------:R-:W-:Y:S01]  /*1da0*/  QGMMA.64x32x32.F32.E4M3.E4M3 R40, gdesc[UR12], R40, gsb0 ;  /* 0x006000000c2879f3 */ /* 0x000fe20008000828 */
[----:B------:R-:W-:Y:S01]  /*1db0*/  UMOV UR12, UR7 ;  /* 0x00000007000c7c82 */ /* 0x000fe20008000000 */
[----:B------:R-:W-:Y:S01]  /*1dc0*/  UMOV UR13, 0x80000020 ;  /* 0x80000020000d7882 */ /* 0x000fe20000000000 */
[----:B------:R-:W-:Y:S01]  /*1dd0*/  UMOV UR14, UR16 ;  /* 0x00000010000e7c82 */ /* 0x000fe20008000000 */
[----:B------:R-:W-:Y:S01]  /*1de0*/  UMOV UR15, 0x80000020 ;  /* 0x80000020000f7882 */ /* 0x000fe20000000000 */
[----:B------:R-:W-:Y:S01]  /*1df0*/  UMOV UR16, UR12 ;  /* 0x0000000c00107c82 */ /* 0x000fe20008000000 */
[----:B------:R-:W-:Y:S01]  /*1e00*/  UMOV UR17, UR13 ;  /* 0x0000000d00117c82 */ /* 0x000fe20008000000 */
[----:B------:R-:W-:Y:S01]  /*1e10*/  UIADD3 UR7, UR20, 0x400, URZ ;  /* 0x0000040014077890 */ /* 0x000fe2000fffe03f */
[----:B------:R-:W-:Y:S02]  /*1e20*/  WARPGROUP.DEPBAR.LE gsb0, 0x0 ;  /* 0x00008000000079c5 */ /* 0x000fe40000010000 */
[----:B------:R-:W-:-:S06]  /*1e30*/  WARPGROUP.ARRIVE ;  /* 0x00000000000079c5 */ /* 0x000fcc0000000000 */
[----:B------:R-:W-:Y:S01]  /*1e40*/  QGMMA.64x32x32.F32.E4M3.E4M3 R24, gdesc[UR8], R24, gsb0 ;  /* 0x00600000081879f3 */ /* 0x000fe20008000818 */
[----:B------:R-:W-:Y:S02]  /*1e50*/  UIADD3 UR10, UR28, 0x500, URZ ;  /* 0x000005001c0a7890 */ /* 0x000fe4000fffe03f */
        /* <DEDUP_REMOVED lines=24> */
[----:B------:R-:W-:Y:S02]  /*1fe0*/  UMOV UR21, UR17 ;  /* 0x0000001100157c82 */ /* 0x000fe40008000000 */
[----:B------:R-:W-:Y:S01]  /*1ff0*/  UMOV UR20, UR16 ;  /* 0x0000001000147c82 */ /* 0x000fe20008000000 */
[----:B------:R-:W-:Y:S01]  /*2000*/  UIADD3 UR10, UR28, 0x502, URZ ;  /* 0x000005021c0a7890 */ /* 0x000fe2000fffe03f */
[----:B------:R-:W-:-:S02]  /*2010*/  WARPGROUP.DEPBAR.LE gsb0, 0x0 ;  /* 0x00008000000079c5 */ /* 0x000fc40000010000 */
[----:B------:R-:W-:-:S06]  /*2020*/  WARPGROUP.ARRIVE ;  /* 0x00000000000079c5 */ /* 0x000fcc0000000000 */
[----:B------:R-:W-:Y:S03]  /*2030*/  QGMMA.64x32x32.F32.E4M3.E4M3 R24, gdesc[UR12], R24, gsb0 ;  /* 0x006000000c1879f3 */ /* 0x000fe60008000818 */
        /* <DEDUP_REMOVED lines=22> */
[----:B------:R-:W-:Y:S02]  /*21a0*/  WARPGROUP.DEPBAR.LE gsb0, 0x0 ;  /* 0x00008000000079c5 */ /* 0x000fe40000010000 */
        /* <DEDUP_REMOVED lines=8> */
[----:B------:R-:W-:Y:S01]  /*2230*/  WARPGROUP.ARRIVE ;  /* 0x00000000000079c5 */ /* 0x000fe20000000000 */
[----:B------:R-:W-:Y:S02]  /*2240*/  FSEL R88, R88, -INF , P2 ;  /* 0xff80000058587808 */ /* 0x000fe40001000000 */
[----:B------:R-:W-:Y:S02]  /*2250*/  FSEL R89, R89, -INF , P5 ;  /* 0xff80000059597808 */ /* 0x000fe40002800000 */
[----:B------:R-:W-:Y:S01]  /*2260*/  FSEL R92, R92, -INF , P4 ;  /* 0xff8000005c5c7808 */ /* 0x000fe20002000000 */
[----:B------:R-:W-:Y:S01]  /*2270*/  QGMMA.64x32x32.F32.E4M3.E4M3 R72, gdesc[UR20], R72, gsb0 ;  /* 0x00600000144879f3 */ /* 0x000fe20008000848 */
[----:B------:R-:W-:Y:S01]  /*2280*/  UIADD3 UR22, UR28, 0x602, URZ ;  /* 0x000006021c167890 */ /* 0x000fe2000fffe03f */
[----:B------:R-:W-:Y:S01]  /*2290*/  FMNMX.FTZ R5, R88, R89, !PT ;  /* 0x0000005958057209 */ /* 0x000fe20007810000 */
[----:B------:R-:W-:Y:S01]  /*22a0*/  UMOV UR23, 0x80000020 ;  /* 0x8000002000177882 */ /* 0x000fe20000000000 */
[----:B------:R-:W-:-:S02]  /*22b0*/  FSEL R93, R93, -INF , P1 ;  /* 0xff8000005d5d7808 */ /* 0x000fc40000800000 */
[----:B------:R-:W-:Y:S02]  /*22c0*/  FMNMX.FTZ R0, R92, R5, !PT ;  /* 0x000000055c007209 */ /* 0x000fe40007810000 */
[----:B------:R-:W-:Y:S02]  /*22d0*/  FSEL R90, R90, -INF , P2 ;  /* 0xff8000005a5a7808 */ /* 0x000fe40001000000 */
[----:B------:R-:W-:Y:S02]  /*22e0*/  ISETP.GT.AND P2, PT, R4, 0x11, PT ;  /* 0x000000110400780c */ /* 0x000fe40003f44270 */
[----:B------:R-:W-:Y:S02]  /*22f0*/  FSEL R96, R96, -INF , P3 ;  /* 0xff80000060607808 */ /* 0x000fe40001800000 */
[----:B------:R-:W-:Y:S02]  /*2300*/  FMNMX.FTZ R5, R93, R0, !PT ;  /* 0x000000005d057209 */ /* 0x000fe40007810000 */
[----:B------:R-:W-:-:S02]  /*2310*/  FSEL R91, R91, -INF , P5 ;  /* 0xff8000005b5b7808 */ /* 0x000fc40002800000 */
        /* <DEDUP_REMOVED lines=8> */
[----:B------:R-:W-:Y:S02]  /*23a0*/  FSEL R101, R101, -INF , P4 ;  /* 0xff80000065657808 */ /* 0x000fe40002000000 */
[----:B------:R-:W-:Y:S02]  /*23b0*/  ISETP.GT.AND P3, PT, R4, 0x20, PT ;  /* 0x000000200400780c */ /* 0x000fe40003f64270 */
[----:B------:R-:W-:Y:S02]  /*23c0*/  FMNMX.FTZ R0, R100, R5, !PT ;  /* 0x0000000564007209 */ /* 0x000fe40007810000 */
[----:B------:R-:W-:-:S02]  /*23d0*/  FSEL R95, R95, -INF , P1 ;  /* 0xff8000005f5f7808 */ /* 0x000fc40000800000 */
[C---:B------:R-:W-:Y:S02]  /*23e0*/  ISETP.GT.AND P1, PT, R4.reuse, 0x21, PT ;  /* 0x000000210400780c */ /* 0x040fe40003f24270 */
[----:B------:R-:W-:Y:S02]  /*23f0*/  FMNMX.FTZ R5, R101, R0, !PT ;  /* 0x0000000065057209 */ /* 0x000fe40007810000 */
[----:B------:R-:W-:Y:S02]  /*2400*/  FSEL R99, R99, -INF , P2 ;  /* 0xff80000063637808 */ /* 0x000fe40001000000 */
[----:B------:R-:W-:Y:S02]  /*2410*/  ISETP.GT.AND P2, PT, R4, 0x28, PT ;  /* 0x000000280400780c */ /* 0x000fe40003f44270 */
[----:B------:R-:W-:Y:S02]  /*2420*/  FSEL R102, R102, -INF , P5 ;  /* 0xff80000066667808 */ /* 0x000fe40002800000 */
[----:B------:R-:W-:-:S02]  /*2430*/  ISETP.GT.AND P5, PT, R4, 0x29, PT ;  /* 0x000000290400780c */ /* 0x000fc40003fa4270 */
[----:B------:R-:W-:Y:S02]  /*2440*/  FSEL R103, R103, -INF , P4 ;  /* 0xff80000067677808 */ /* 0x000fe40002000000 */
[----:B------:R-:W-:Y:S01]  /*2450*/  ISETP.GT.AND P4, PT, R4, 0x30, PT ;  /* 0x000000300400780c */ /* 0x000fe20003f84270 */
[----:B------:R-:W-:Y:S02]  /*2460*/  WARPGROUP.DEPBAR.LE gsb0, 0x0 ;  /* 0x00008000000079c5 */ /* 0x000fe40000010000 */
[----:B------:R-:W-:Y:S01]  /*2470*/  WARPGROUP.ARRIVE ;  /* 0x00000000000079c5 */ /* 0x000fe20000000000 */
[----:B------:R-:W-:Y:S02]  /*2480*/  FSEL R12, R72, -INF , P3 ;  /* 0xff800000480c7808 */ /* 0x000fe40001800000 */
[----:B------:R-:W-:Y:S02]  /*2490*/  FSEL R14, R73, -INF , P1 ;  /* 0xff800000490e7808 */ /* 0x000fe40000800000 */
[----:B------:R-:W-:Y:S01]  /*24a0*/  FMNMX.FTZ R5, R12, R5, !PT ;  /* 0x000000050c057209 */ /* 0x000fe20007810000 */
[----:B------:R-:W-:Y:S01]  /*24b0*/  QGMMA.64x32x32.F32.E4M3.E4M3 R56, gdesc[UR20], R56, gsb0 ;  /* 0x00600000143879f3 */ /* 0x000fe20008000838 */
[----:B------:R-:W-:Y:S01]  /*24c0*/  UIADD3 UR22, UR28, 0x682, URZ ;  /* 0x000006821c167890 */ /* 0x000fe2000fffe03f */
[----:B------:R-:W-:Y:S01]  /*24d0*/  FSEL R20, R76, -INF , P2 ;  /* 0xff8000004c147808 */ /* 0x000fe20001000000 */
[----:B------:R-:W-:Y:S01]  /*24e0*/  UMOV UR23, 0x80000020 ;  /* 0x8000002000177882 */ /* 0x000fe20000000000 */
        /* <DEDUP_REMOVED lines=21> */
[----:B------:R-:W-:Y:S02]  /*2640*/  FMNMX.FTZ R5, R85, R0, !PT ;  /* 0x0000000055057209 */ /* 0x000fe40007810000 */
[----:B------:R-:W-:Y:S02]  /*2650*/  FSEL R83, R83, -INF , P3 ;  /* 0xff80000053537808 */ /* 0x000fe40001800000 */
[----:B------:R-:W-:Y:S02]  /*2660*/  ISETP.GT.AND P3, PT, R4, 0x48, PT ;  /* 0x000000480400780c */ /* 0x000fe40003f64270 */
[----:B------:R-:W-:-:S02]  /*2670*/  FSEL R86, R86, -INF , P1 ;  /* 0xff80000056567808 */ /* 0x000fc40000800000 */
[C---:B------:R-:W-:Y:S02]  /*2680*/  ISETP.GT.AND P1, PT, R4.reuse, 0x49, PT ;  /* 0x000000490400780c */ /* 0x040fe40003f24270 */
[----:B------:R-:W-:Y:S02]  /*2690*/  FSEL R87, R87, -INF , P2 ;  /* 0xff80000057577808 */ /* 0x000fe40001000000 */
[----:B------:R-:W-:Y:S01]  /*26a0*/  ISETP.GT.AND P2, PT, R4, 0x50, PT ;  /* 0x000000500400780c */ /* 0x000fe20003f44270 */
[----:B------:R-:W-:Y:S02]  /*26b0*/  WARPGROUP.DEPBAR.LE gsb0, 0x0 ;  /* 0x00008000000079c5 */ /* 0x000fe40000010000 */
[----:B------:R-:W-:Y:S01]  /*26c0*/  WARPGROUP.ARRIVE ;  /* 0x00000000000079c5 */ /* 0x000fe20000000000 */
[----:B------:R-:W-:Y:S02]  /*26d0*/  FSEL R56, R56, -INF , P5 ;  /* 0xff80000038387808 */ /* 0x000fe40002800000 */
[----:B------:R-:W-:-:S02]  /*26e0*/  FSEL R57, R57, -INF , P4 ;  /* 0xff80000039397808 */ /* 0x000fc40002000000 */
[----:B------:R-:W-:Y:S01]  /*26f0*/  FMNMX.FTZ R0, R56, R5, !PT ;  /* 0x0000000538007209 */ /* 0x000fe20007810000 */
[----:B------:R-:W-:Y:S01]  /*2700*/  QGMMA.64x32x32.F32.E4M3.E4M3 R40, gdesc[UR20], R40, gsb0 ;  /* 0x00600000142879f3 */ /* 0x000fe20008000828 */
[----:B------:R-:W-:Y:S01]  /*2710*/  UIADD3 UR22, UR28, 0x702, URZ ;  /* 0x000007021c167890 */ /* 0x000fe2000fffe03f */
[----:B------:R-:W-:Y:S01]  /*2720*/  FSEL R104, R60, -INF , P3 ;  /* 0xff8000003c687808 */ /* 0x000fe20001800000 */
[----:B------:R-:W-:Y:S01]  /*2730*/  UMOV UR23, 0x80000020 ;  /* 0x8000002000177882 */ /* 0x000fe20000000000 */
[----:B------:R-:W-:Y:S02]  /*2740*/  FMNMX.FTZ R5, R57, R0, !PT ;  /* 0x0000000039057209 */ /* 0x000fe40007810000 */
        /* <DEDUP_REMOVED lines=20> */
[----:B------:R-:W-:-:S02]  /*2890*/  FMNMX.FTZ R0, R60, R5, !PT ;  /* 0x000000053c007209 */ /* 0x000fc40007810000 */
[----:B------:R-:W-:Y:S02]  /*28a0*/  FSEL R67, R67, -INF , P5 ;  /* 0xff80000043437808 */ /* 0x000fe40002800000 */
[----:B------:R-:W-:Y:S02]  /*28b0*/  ISETP.GT.AND P5, PT, R4, 0x68, PT ;  /* 0x000000680400780c */ /* 0x000fe40003fa4270 */
[----:B------:R-:W-:Y:S02]  /*28c0*/  FSEL R70, R70, -INF , P4 ;  /* 0xff80000046467808 */ /* 0x000fe40002000000 */
[C---:B------:R-:W-:Y:S02]  /*28d0*/  ISETP.GT.AND P4, PT, R4.reuse, 0x69, PT ;  /* 0x000000690400780c */ /* 0x040fe40003f84270 */
[----:B------:R-:W-:Y:S02]  /*28e0*/  FSEL R71, R71, -INF , P3 ;  /* 0xff80000047477808 */ /* 0x000fe40001800000 */
[----:B------:R-:W-:Y:S01]  /*28f0*/  ISETP.GT.AND P3, PT, R4, 0x70, PT ;  /* 0x000000700400780c */ /* 0x000fe20003f64270 */
[----:B------:R-:W-:-:S02]  /*2900*/  WARPGROUP.DEPBAR.LE gsb0, 0x0 ;  /* 0x00008000000079c5 */ /* 0x000fc40000010000 */
[----:B------:R-:W-:Y:S01]  /*2910*/  WARPGROUP.ARRIVE ;  /* 0x00000000000079c5 */ /* 0x000fe20000000000 */
[----:B------:R-:W-:Y:S02]  /*2920*/  FSEL R61, R40, -INF , P1 ;  /* 0xff800000283d7808 */ /* 0x000fe40000800000 */
[----:B------:R-:W-:Y:S02]  /*2930*/  FSEL R41, R41, -INF , P2 ;  /* 0xff80000029297808 */ /* 0x000fe40001000000 */
[----:B------:R-:W-:Y:S01]  /*2940*/  FMNMX.FTZ R0, R61, R0, !PT ;  /* 0x000000003d007209 */ /* 0x000fe20007810000 */
[----:B------:R-:W-:Y:S01]  /*2950*/  QGMMA.64x32x32.F32.E4M3.E4M3 R24, gdesc[UR20], R24, gsb0 ;  /* 0x00600000141879f3 */ /* 0x000fe20008000818 */
[----:B------:R-:W-:Y:S02]  /*2960*/  FSEL R44, R44, -INF , P5 ;  /* 0xff8000002c2c7808 */ /* 0x000fe40002800000 */
[----:B------:R-:W-:Y:S02]  /*2970*/  FMNMX.FTZ R5, R41, R0, !PT ;  /* 0x0000000029057209 */ /* 0x000fe40007810000 */
        /* <DEDUP_REMOVED lines=11> */
[----:B------:R-:W-:Y:S02]  /*2a30*/  FMNMX.FTZ R7, R49, R0, !PT ;  /* 0x0000000031077209 */ /* 0x000fe40007810000 */
[----:B------:R-:W-:-:S02]  /*2a40*/  FSEL R5, R53, -INF , P0 ;  /* 0xff80000035057808 */ /* 0x000fc40000000000 */
[----:B------:R-:W-:Y:S02]  /*2a50*/  FMNMX.FTZ R0, R52, R7, !PT ;  /* 0x0000000734007209 */ /* 0x000fe40007810000 */
[C---:B------:R-:W-:Y:S02]  /*2a60*/  ISETP.GT.AND P0, PT, R4.reuse, 0x81, PT ;  /* 0x000000810400780c */ /* 0x040fe40003f04270 */
[----:B------:R-:W-:Y:S02]  /*2a70*/  FMNMX.FTZ R0, R5, R0, !PT ;  /* 0x0000000005007209 */ /* 0x000fe40007810000 */
[----:B------:R-:W-:Y:S02]  /*2a80*/  FSEL R51, R51, -INF , P1 ;  /* 0xff80000033337808 */ /* 0x000fe40000800000 */
[----:B------:R-:W-:Y:S02]  /*2a90*/  ISETP.GT.AND P1, PT, R4, 0x88, PT ;  /* 0x000000880400780c */ /* 0x000fe40003f24270 */
[----:B------:R-:W-:-:S02]  /*2aa0*/  FSEL R54, R54, -INF , P2 ;  /* 0xff80000036367808 */ /* 0x000fc40001000000 */
[----:B------:R-:W-:Y:S02]  /*2ab0*/  ISETP.GT.AND P2, PT, R4, 0x89, PT ;  /* 0x000000890400780c */ /* 0x000fe40003f44270 */
[----:B------:R-:W-:Y:S02]  /*2ac0*/  FSEL R50, R50, -INF , P3 ;  /* 0xff80000032327808 */ /* 0x000fe40001800000 */
[C---:B------:R-:W-:Y:S02]  /*2ad0*/  ISETP.GT.AND P3, PT, R4.reuse, 0x90, PT ;  /* 0x000000900400780c */ /* 0x040fe40003f64270 */
[----:B------:R-:W-:Y:S02]  /*2ae0*/  FSEL R47, R47, -INF , P4 ;  /* 0xff8000002f2f7808 */ /* 0x000fe40002000000 */
[----:B------:R-:W-:Y:S02]  /*2af0*/  ISETP.GT.AND P4, PT, R4, 0x91, PT ;  /* 0x000000910400780c */ /* 0x000fe40003f84270 */
[----:B------:R-:W-:-:S02]  /*2b00*/  FSEL R46, R46, -INF , P5 ;  /* 0xff8000002e2e7808 */ /* 0x000fc40002800000 */
[----:B------:R-:W-:Y:S02]  /*2b10*/  ISETP.GT.AND P5, PT, R4, 0x98, PT ;  /* 0x000000980400780c */ /* 0x000fe40003fa4270 */
[----:B------:R-:W-:Y:S02]  /*2b20*/  P2R R13, PR, RZ, 0x1 ;  /* 0x00000001ff0d7803 */ /* 0x000fe40000000000 */
[----:B------:R-:W-:Y:S01]  /*2b30*/  P2R R10, PR, RZ, 0x4 ;  /* 0x00000004ff0a7803 */ /* 0x000fe20000000000 */
[----:B------:R-:W-:Y:S02]  /*2b40*/  WARPGROUP.DEPBAR.LE gsb0, 0x0 ;  /* 0x00008000000079c5 */ /* 0x000fe40000010000 */
[----:B------:R-:W-:Y:S02]  /*2b50*/  FSEL R65, R24, -INF , P6 ;  /* 0xff80000018417808 */ /* 0x000fe40003000000 */
[----:B------:R-:W-:Y:S02]  /*2b60*/  FSEL R64, R25, -INF , P0 ;  /* 0xff80000019407808 */ /* 0x000fe40000000000 */
[----:B------:R-:W-:-:S02]  /*2b70*/  FMNMX.FTZ R7, R65, R0, !PT ;  /* 0x0000000041077209 */ /* 0x000fc40007810000 */
        /* <DEDUP_REMOVED lines=16> */
[----:B------:R-:W-:Y:S01]  /*2c80*/  ISETP.NE.AND P0, PT, R13, RZ, PT ;  /* 0x000000ff0d00720c */ /* 0x000fe20003f05270 */
[----:B------:R-:W1:Y:S01]  /*2c90*/  SHFL.BFLY PT, R7, R6, 0x2, 0x1f ;  /* 0x0c401f0006077f89 */ /* 0x000e6200000e0000 */
[----:B------:R-:W-:-:S02]  /*2ca0*/  FMNMX.FTZ R13, R90, R91, !PT ;  /* 0x0000005b5a0d7209 */ /* 0x000fc40007810000 */
[----:B------:R-:W-:Y:S02]  /*2cb0*/  FSEL R27, R27, -INF , P0 ;  /* 0xff8000001b1b7808 */ /* 0x000fe40000000000 */
[----:B------:R-:W-:Y:S02]  /*2cc0*/  FMNMX.FTZ R24, R94, R13, !PT ;  /* 0x0000000d5e187209 */ /* 0x000fe40007810000 */
[----:B------:R-:W-:Y:S02]  /*2cd0*/  ISETP.NE.AND P0, PT, R15, RZ, PT ;  /* 0x000000ff0f00720c */ /* 0x000fe40003f05270 */
[----:B------:R-:W-:Y:S02]  /*2ce0*/  FMNMX.FTZ R15, R95, R24, !PT ;  /* 0x000000185f0f7209 */ /* 0x000fe40007810000 */
[----:B------:R-:W-:Y:S02]  /*2cf0*/  P2R R11, PR, RZ, 0x2 ;  /* 0x00000002ff0b7803 */ /* 0x000fe40000000000 */
[----:B------:R-:W-:-:S02]  /*2d00*/  FMNMX.FTZ R24, R98, R15, !PT ;  /* 0x0000000f62187209 */ /* 0x000fc40007810000 */
[----:B------:R-:W-:Y:S02]  /*2d10*/  ISETP.GT.AND P1, PT, R4, 0x79, PT ;  /* 0x000000790400780c */ /* 0x000fe40003f24270 */
[----:B------:R-:W-:Y:S02]  /*2d20*/  FMNMX.FTZ R15, R99, R24, !PT ;  /* 0x00000018630f7209 */ /* 0x000fe40007810000 */
[----:B------:R-:W-:Y:S02]  /*2d30*/  FSEL R55, R55, -INF , P1 ;  /* 0xff80000037377808 */ /* 0x000fe40000800000 */
[----:B------:R-:W-:Y:S02]  /*2d40*/  ISETP.NE.AND P1, PT, R11, RZ, PT ;  /* 0x000000ff0b00720c */ /* 0x000fe40003f25270 */
[----:B-1----:R-:W-:Y:S02]  /*2d50*/  FMNMX.FTZ R7, R6, R7, !PT ;  /* 0x0000000706077209 */ /* 0x002fe40007810000 */
[----:B------:R-:W-:-:S03]  /*2d60*/  FSEL R30, R30, -INF , P1 ;  /* 0xff8000001e1e7808 */ /* 0x000fc60000800000 */
[----:B------:R-:W1:Y:S02]  /*2d70*/  SHFL.BFLY PT, R0, R7, 0x1, 0x1f ;  /* 0x0c201f0007007f89 */ /* 0x000e6400000e0000 */
[----:B-1----:R-:W-:-:S04]  /*2d80*/  FMNMX.FTZ R0, R7, R0, !PT ;  /* 0x0000000007007209 */ /* 0x002fc80007810000 */
[C---:B------:R-:W-:Y:S01]  /*2d90*/  FSETP.NEU.FTZ.AND P2, PT, R0.reuse, -INF , PT ;  /* 0xff8000000000780b */ /* 0x040fe20003f5d000 */
[----:B------:R-:W-:-:S05]  /*2da0*/  FFMA.FTZ R8, R0, R9, -8 ;  /* 0xc100000000087423 */ /* 0x000fca0000010009 */
[----:B------:R-:W-:Y:S02]  /*2db0*/  FSEL R109, R8, RZ, P2 ;  /* 0x000000ff086d7208 */ /* 0x000fe40001000000 */
[----:B------:R-:W-:-:S03]  /*2dc0*/  ISETP.NE.AND P2, PT, R10, RZ, PT ;  /* 0x000000ff0a00720c */ /* 0x000fc60003f45270 */
        /* <DEDUP_REMOVED lines=16> */
[----:B------:R-:W-:Y:S01]  /*2ed0*/  MUFU.EX2 R4, R4 ;  /* 0x0000000400047308 */ /* 0x000fe20000000800 */
        /* <DEDUP_REMOVED lines=8> */
[----:B-1----:R-:W-:Y:S01]  /*2f60*/  FMNMX.FTZ R24, R82, R25, !PT ;  /* 0x0000001952187209 */ /* 0x002fe20007810000 */
        /* <DEDUP_REMOVED lines=8> */
[----:B------:R-:W-:-:S02]  /*2ff0*/  IMAD.MOV.U32 R105, RZ, RZ, R119 ;  /* 0x000000ffff697224 */ /* 0x000fc400078e0077 */
[----:B------:R-:W-:Y:S01]  /*3000*/  IMAD.MOV.U32 R100, RZ, RZ, R119 ;  /* 0x000000ffff647224 */ /* 0x000fe200078e0077 */
[----:B------:R-:W-:Y:S01]  /*3010*/  FMNMX.FTZ R29, R87, R24, !PT ;  /* 0x00000018571d7209 */ /* 0x000fe20007810000 */
[----:B------:R-:W-:-:S01]  /*3020*/  FFMA.FTZ R24, R84, UR40, -R109 ;  /* 0x0000002854187c23 */ /* 0x000fc2000801086d */
[----:B------:R-:W-:Y:S01]  /*3030*/  FSEL R84, R39, -INF , P6 ;  /* 0xff80000027547808 */ /* 0x000fe20003000000 */
[----:B------:R1:W-:Y:S01]  /*3040*/  MUFU.EX2 R25, R81 ;  /* 0x0000005100197308 */ /* 0x0003e20000000800 */
[----:B------:R-:W-:Y:S01]  /*3050*/  FMNMX.FTZ R28, R58, R29, !PT ;  /* 0x0000001d3a1c7209 */ /* 0x000fe20007810000 */
[--C-:B------:R-:W-:Y:S02]  /*3060*/  IMAD.MOV.U32 R97, RZ, RZ, R119.reuse ;  /* 0x000000ffff617224 */ /* 0x100fe400078e0077 */
[--C-:B------:R-:W-:Y:S01]  /*3070*/  IMAD.MOV.U32 R96, RZ, RZ, R119.reuse ;  /* 0x000000ffff607224 */ /* 0x100fe200078e0077 */
[----:B------:R-:W-:Y:S01]  /*3080*/  FMNMX.FTZ R29, R59, R28, !PT ;  /* 0x0000001c3b1d7209 */ /* 0x000fe20007810000 */
[----:B------:R-:W-:-:S02]  /*3090*/  IMAD.MOV.U32 R93, RZ, RZ, R119 ;  /* 0x000000ffff5d7224 */ /* 0x000fc400078e0077 */
[----:B------:R-:W-:Y:S01]  /*30a0*/  MUFU.EX2 R6, R6 ;  /* 0x0000000600067308 */ /* 0x000fe20000000800 */
[----:B------:R-:W-:Y:S01]  /*30b0*/  FMNMX.FTZ R28, R62, R29, !PT ;  /* 0x0000001d3e1c7209 */ /* 0x000fe20007810000 */
[----:B------:R-:W-:Y:S01]  /*30c0*/  IMAD.MOV.U32 R92, RZ, RZ, R119 ;  /* 0x000000ffff5c7224 */ /* 0x000fe200078e0077 */
[----:B-1----:R-:W-:Y:S01]  /*30d0*/  FSEL R81, R35, -INF , P4 ;  /* 0xff80000023517808 */ /* 0x002fe20002000000 */
        /* <DEDUP_REMOVED lines=9> */
[----:B------:R-:W-:-:S04]  /*3170*/  FMNMX.FTZ R33, R67, R32, !PT ;  /* 0x0000002043217209 */ /* 0x000fc80007810000 */
[----:B------:R-:W-:-:S03]  /*3180*/  FMNMX.FTZ R32, R70, R33, !PT ;  /* 0x0000002146207209 */ /* 0x000fc60007810000 */
[----:B------:R1:W-:Y:S01]  /*3190*/  MUFU.EX2 R33, R40 ;  /* 0x0000002800217308 */ /* 0x0003e20000000800 */
[----:B------:R-:W-:Y:S01]  /*31a0*/  FMNMX.FTZ R53, R71, R32, !PT ;  /* 0x0000002047357209 */ /* 0x000fe20007810000 */
[----:B------:R-:W-:Y:S01]  /*31b0*/  FFMA.FTZ R32, R104, UR40, -R109 ;  /* 0x0000002868207c23 */ /* 0x000fe2000801086d */
[----:B------:R-:W-:Y:S02]  /*31c0*/  IMAD.MOV.U32 R104, RZ, RZ, R119 ;  /* 0x000000ffff687224 */ /* 0x000fe400078e0077 */
[----:B------:R-:W-:-:S03]  /*31d0*/  FMNMX.FTZ R36, R42, R53, !PT ;  /* 0x000000352a247209 */ /* 0x000fc60007810000 */
[----:B------:R-:W2:Y:S01]  /*31e0*/  MUFU.EX2 R9, R9 ;  /* 0x0000000900097308 */ /* 0x000ea20000000800 */
[----:B------:R-:W-:-:S04]  /*31f0*/  FMNMX.FTZ R53, R43, R36, !PT ;  /* 0x000000242b357209 */ /* 0x000fc80007810000 */
[----:B------:R-:W-:-:S03]  /*3200*/  FMNMX.FTZ R36, R46, R53, !PT ;  /* 0x000000352e247209 */ /* 0x000fc60007810000 */
[----:B------:R-:W-:Y:S01]  /*3210*/  MUFU.EX2 R8, R8 ;  /* 0x0000000800087308 */ /* 0x000fe20000000800 */
[----:B------:R-:W-:Y:S01]  /*3220*/  FMNMX.FTZ R53, R47, R36, !PT ;  /* 0x000000242f357209 */ /* 0x000fe20007810000 */
[----:B------:R-:W-:Y:S01]  /*3230*/  FFMA.FTZ R36, R106, UR40, -R109 ;  /* 0x000000286a247c23 */ /* 0x000fe2000801086d */
[----:B------:R-:W-:Y:S02]  /*3240*/  IMAD.MOV.U32 R106, RZ, RZ, R119 ;  /* 0x000000ffff6a7224 */ /* 0x000fe400078e0077 */
[----:B-1----:R-:W-:-:S03]  /*3250*/  FMNMX.FTZ R40, R50, R53, !PT ;  /* 0x0000003532287209 */ /* 0x002fc60007810000 */
[----:B------:R-:W-:Y:S01]  /*3260*/  MUFU.EX2 R11, R11 ;  /* 0x0000000b000b7308 */ /* 0x000fe20000000800 */
[----:B------:R-:W-:Y:S02]  /*3270*/  FMNMX.FTZ R53, R51, R40, !PT ;  /* 0x0000002833357209 */ /* 0x000fe40007810000 */
[----:B--2---:R-:W-:Y:S02]  /*3280*/  F2FP.SATFINITE.E4M3.F32.PACK_AB_MERGE_C R200, R9, R6, RZ ;  /* 0x0000000609c8723e */ /* 0x004fe400048070ff */
[----:B------:R-:W-:Y:S02]  /*3290*/  FMNMX.FTZ R40, R54, R53, !PT ;  /* 0x0000003536287209 */ /* 0x000fe40007810000 */
[----:B------:R-:W-:Y:S01]  /*32a0*/  F2FP.SATFINITE.E4M3.F32.PACK_AB_MERGE_C R200, R7, R4, R200 ;  /* 0x0000000407c8723e */ /* 0x000fe200048070c8 */
[----:B------:R-:W-:Y:S01]  /*32b0*/  MUFU.EX2 R10, R10 ;  /* 0x0000000a000a7308 */ /* 0x000fe20000000800 */
[----:B------:R-:W-:Y:S01]  /*32c0*/  FMNMX.FTZ R77, R55, R40, !PT ;  /* 0x00000028374d7209 */ /* 0x000fe20007810000 */
[----:B------:R-:W-:Y:S01]  /*32d0*/  FFMA.FTZ R40, R108, UR40, -R109 ;  /* 0x000000286c287c23 */ /* 0x000fe2000801086d */
[----:B------:R-:W-:-:S02]  /*32e0*/  IMAD.MOV.U32 R108, RZ, RZ, R119 ;  /* 0x000000ffff6c7224 */ /* 0x000fc400078e0077 */
[----:B------:R-:W-:-:S03]  /*32f0*/  FMNMX.FTZ R56, R26, R77, !PT ;  /* 0x0000004d1a387209 */ /* 0x000fc60007810000 */
[----:B------:R-:W1:Y:S01]  /*3300*/  MUFU.EX2 R13, R101 ;  /* 0x00000065000d7308 */ /* 0x000e620000000800 */
[----:B------:R-:W-:Y:S02]  /*3310*/  FMNMX.FTZ R77, R27, R56, !PT ;  /* 0x000000381b4d7209 */ /* 0x000fe40007810000 */
[----:B------:R-:W-:Y:S01]  /*3320*/  FSEL R56, R31, -INF , P2 ;  /* 0xff8000001f387808 */ /* 0x000fe20001000000 */
[----:B------:R-:W-:-:S01]  /*3330*/  FFMA.FTZ R31, R60, UR40, -R109 ;  /* 0x000000283c1f7c23 */ /* 0x000fc2000801086d */
[----:B------:R-:W-:Y:S02]  /*3340*/  FMNMX.FTZ R77, R30, R77, !PT ;  /* 0x0000004d1e4d7209 */ /* 0x000fe40007810000 */
[----:B------:R-:W-:Y:S01]  /*3350*/  FSEL R60, R34, -INF , P3 ;  /* 0xff800000223c7808 */ /* 0x000fe20001800000 */
[--C-:B------:R-:W-:Y:S01]  /*3360*/  FFMA.FTZ R34, R61, UR40, -R109.reuse ;  /* 0x000000283d227c23 */ /* 0x100fe2000801086d */
[----:B------:R-:W-:Y:S01]  /*3370*/  FMNMX.FTZ R77, R56, R77, !PT ;  /* 0x0000004d384d7209 */ /* 0x000fe20007810000 */
[----:B------:R-:W-:Y:S01]  /*3380*/  MUFU.EX2 R12, R12 ;  /* 0x0000000c000c7308 */ /* 0x000fe20000000800 */
[----:B------:R-:W-:Y:S01]  /*3390*/  FSEL R61, R38, -INF , P5 ;  /* 0xff800000263d7808 */ /* 0x000fe20002800000 */
[--C-:B------:R-:W-:Y:S01]  /*33a0*/  FFMA.FTZ R38, R44, UR40, -R109.reuse ;  /* 0x000000282c267c23 */ /* 0x100fe2000801086d */
[----:B------:R-:W-:Y:S01]  /*33b0*/  FMNMX.FTZ R80, R60, R77, !PT ;  /* 0x0000004d3c507209 */ /* 0x000fe20007810000 */
[--C-:B------:R-:W-:Y:S01]  /*33c0*/  FFMA.FTZ R44, R49, UR40, -R109.reuse ;  /* 0x00000028312c7c23 */ /* 0x100fe2000801086d */
[----:B------:R-:W-:-:S01]  /*33d0*/  FFMA.FTZ R49, R65, UR40, -R109 ;  /* 0x0000002841317c23 */ /* 0x000fc2000801086d */
[--C-:B------:R-:W-:Y:S01]  /*33e0*/  FFMA.FTZ R65, R68, UR40, -R109.reuse ;  /* 0x0000002844417c23 */ /* 0x100fe2000801086d */
[----:B------:R-:W-:Y:S01]  /*33f0*/  FMNMX.FTZ R80, R81, R80, !PT ;  /* 0x0000005051507209 */ /* 0x000fe20007810000 */
[----:B------:R-:W-:Y:S01]  /*3400*/  FFMA.FTZ R68, R76, UR40, -R109 ;  /* 0x000000284c447c23 */ /* 0x000fe2000801086d */
[----:B------:R-:W-:Y:S01]  /*3410*/  IMAD.U32 R76, RZ, RZ, UR40 ;  /* 0x00000028ff4c7e24 */ /* 0x000fe2000f8e00ff */
[----:B0-----:R-:W-:Y:S01]  /*3420*/  LOP3.LUT P2, RZ, R110, 0x7f, RZ, 0xc0, !PT ;  /* 0x0000007f6eff7812 */ /* 0x001fe2000784c0ff */
[----:B------:R-:W0:Y:S01]  /*3430*/  MUFU.EX2 R14, R14 ;  /* 0x0000000e000e7308 */ /* 0x000e220000000800 */
[----:B------:R-:W-:Y:S01]  /*3440*/  FMNMX.FTZ R39, R61, R80, !PT ;  /* 0x000000503d277209 */ /* 0x000fe20007810000 */
[--C-:B------:R-:W-:Y:S01]  /*3450*/  IMAD.MOV.U32 R110, RZ, RZ, R119.reuse ;  /* 0x000000ffff6e7224 */ /* 0x100fe200078e0077 */
[----:B-1----:R-:W-:Y:S01]  /*3460*/  F2FP.SATFINITE.E4M3.F32.PACK_AB_MERGE_C R202, R13, R10, RZ ;  /* 0x0000000a0dca723e */ /* 0x002fe200048070ff */
[----:B------:R-:W-:Y:S01]  /*3470*/  IMAD.MOV.U32 R101, RZ, RZ, R119 ;  /* 0x000000ffff657224 */ /* 0x000fe200078e0077 */
[----:B------:R-:W-:Y:S01]  /*3480*/  FMNMX.FTZ R77, R84, R39, !PT ;  /* 0x00000027544d7209 */ /* 0x000fe20007810000 */
[--C-:B------:R-:W-:Y:S01]  /*3490*/  FFMA.FTZ R39, R48, UR40, -R109.reuse ;  /* 0x0000002830277c23 */ /* 0x100fe2000801086d */
[----:B------:R-:W-:-:S01]  /*34a0*/  FFMA.FTZ R48, R5, UR40, -R109 ;  /* 0x0000002805307c23 */ /* 0x000fc2000801086d */
[----:B------:R-:W-:Y:S01]  /*34b0*/  MUFU.EX2 R20, R20 ;  /* 0x0000001400147308 */ /* 0x000fe20000000800 */
[----:B------:R-:W-:Y:S01]  /*34c0*/  F2FP.SATFINITE.E4M3.F32.PACK_AB_MERGE_C R202, R11, R8, R202 ;  /* 0x000000080bca723e */ /* 0x000fe200048070ca */
[----:B------:R-:W1:Y:S01]  /*34d0*/  SHFL.BFLY PT, R80, R77, 0x2, 0x1f ;  /* 0x0c401f004d507f89 */ /* 0x000e6200000e0000 */
[----:B------:R-:W-:-:S02]  /*34e0*/  IMAD.MOV.U32 R109, RZ, RZ, R119 ;  /* 0x000000ffff6d7224 */ /* 0x000fc400078e0077 */
[----:B------:R-:W-:-:S03]  /*34f0*/  @!P2 VIADD R3, R3, 0x33440 ;  /* 0x000334400303a836 */ /* 0x000fc60000000000 */
[----:B------:R-:W-:Y:S01]  /*3500*/  MUFU.EX2 R24, R24 ;  /* 0x0000001800187308 */ /* 0x000fe20000000800 */
[----:B0-----:R-:W-:Y:S02]  /*3510*/  F2FP.SATFINITE.E4M3.F32.PACK_AB_MERGE_C R204, R21, R14, RZ ;  /* 0x0000000e15cc723e */ /* 0x001fe400048070ff */
[----:B------:R-:W-:Y:S02]  /*3520*/  @!P2 PRMT R3, RZ, 0x654, R3 ;  /* 0x00000654ff03a816 */ /* 0x000fe40000000003 */
[----:B------:R-:W-:Y:S02]  /*3530*/  F2FP.SATFINITE.E4M3.F32.PACK_AB_MERGE_C R204, R15, R12, R204 ;  /* 0x0000000c0fcc723e */ /* 0x000fe400048070cc */
[----:B------:R0:W-:Y:S01]  /*3540*/  @!P2 SYNCS.ARRIVE.TRANS64.RED.A1T0 RZ, [R3+URZ], RZ ;  /* 0x000000ff03ffa9a7 */ /* 0x0001e2000810043f */
[----:B------:R-:W-:Y:S08]  /*3550*/  MUFU.EX2 R28, R28 ;  /* 0x0000001c001c7308 */ /* 0x000ff00000000800 */
[----:B------:R-:W-:Y:S01]  /*3560*/  MUFU.EX2 R32, R32 ;  /* 0x0000002000207308 */ /* 0x000fe20000000800 */
[----:B-1----:R-:W-:-:S05]  /*3570*/  FMNMX.FTZ R80, R77, R80, !PT ;  /* 0x000000504d507209 */ /* 0x002fca0007810000 */
[----:B------:R-:W1:Y:S02]  /*3580*/  SHFL.BFLY PT, R5, R80, 0x1, 0x1f ;  /* 0x0c201f0050057f89 */ /* 0x000e6400000e0000 */
[----:B------:R-:W-:Y:S08]  /*3590*/  MUFU.EX2 R57, R57 ;  /* 0x0000003900397308 */ /* 0x000ff00000000800 */
[----:B------:R-:W-:Y:S08]  /*35a0*/  MUFU.EX2 R36, R36 ;  /* 0x0000002400247308 */ /* 0x000ff00000000800 */
[----:B------:R2:W-:Y:S01]  /*35b0*/  MUFU.EX2 R53, R107 ;  /* 0x0000006b00357308 */ /* 0x0005e20000000800 */
[----:B-1----:R-:W-:-:S07]  /*35c0*/  FMNMX.FTZ R5, R80, R5, !PT ;  /* 0x0000000550057209 */ /* 0x002fce0007810000 */
[----:B------:R-:W-:Y:S01]  /*35d0*/  MUFU.EX2 R40, R40 ;  /* 0x0000002800287308 */ /* 0x000fe20000000800 */
[----:B--2---:R-:W-:Y:S01]  /*35e0*/  IMAD.MOV.U32 R107, RZ, RZ, R119 ;  /* 0x000000ffff6b7224 */ /* 0x004fe200078e0077 */
[C---:B------:R-:W-:Y:S01]  /*35f0*/  FSETP.NEU.FTZ.AND P1, PT, R5.reuse, -INF , PT ;  /* 0xff8000000500780b */ /* 0x040fe20003f3d000 */
[----:B------:R-:W-:-:S05]  /*3600*/  FFMA.FTZ R73, R5, R76, -8 ;  /* 0xc100000005497423 */ /* 0x000fca000001004c */
[----:B------:R-:W-:Y:S01]  /*3610*/  MUFU.EX2 R31, R31 ;  /* 0x0000001f001f7308 */ /* 0x000fe20000000800 */
        /* <DEDUP_REMOVED lines=15> */
[----:B------:R-:W-:-:S01]  /*3710*/  FADD.FTZ R67, R4, R7 ;  /* 0x0000000704437221 */ /* 0x000fc20000010000 */
[----:B------:R-:W1:Y:S01]  /*3720*/  MUFU.EX2 R76, R76 ;  /* 0x0000004c004c7308 */ /* 0x000e620000000800 */
[----:B------:R-:W-:-:S01]  /*3730*/  FFMA.FTZ R78, R82, UR40, -R85 ;  /* 0x00000028524e7c23 */ /* 0x000fc20008010855 */
[--C-:B------:R-:W-:Y:S01]  /*3740*/  FFMA.FTZ R103, R103, UR40, -R85.reuse ;  /* 0x0000002867677c23 */ /* 0x100fe20008010855 */
[----:B------:R-:W-:-:S01]  /*3750*/  FFMA.FTZ R82, R62, UR40, -R85 ;  /* 0x000000283e527c23 */ /* 0x000fc20008010855 */
[----:B------:R-:W-:Y:S01]  /*3760*/  FFMA.FTZ R62, R66, UR40, -R85 ;  /* 0x00000028423e7c23 */ /* 0x000fe20008010855 */
[----:B------:R-:W-:-:S01]  /*3770*/  FADD.FTZ R66, R6, R67 ;  /* 0x0000004306427221 */ /* 0x000fc20000010000 */
[--C-:B------:R-:W-:Y:S01]  /*3780*/  FFMA.FTZ R74, R74, UR40, -R85.reuse ;  /* 0x000000284a4a7c23 */ /* 0x100fe20008010855 */
[----:B------:R-:W-:-:S01]  /*3790*/  FFMA.FTZ R75, R75, UR40, -R85 ;  /* 0x000000284b4b7c23 */ /* 0x000fc20008010855 */
[----:B------:R-:W2:Y:S01]  /*37a0*/  MUFU.EX2 R94, R94 ;  /* 0x0000005e005e7308 */ /* 0x000ea20000000800 */
[----:B------:R-:W-:-:S01]  /*37b0*/  FADD.FTZ R67, R9, R66 ;  /* 0x0000004209437221 */ /* 0x000fc20000010000 */
[--C-:B------:R-:W-:Y:S01]  /*37c0*/  FFMA.FTZ R86, R86, UR40, -R85.reuse ;  /* 0x0000002856567c23 */ /* 0x100fe20008010855 */
[----:B------:R-:W-:-:S01]  /*37d0*/  FFMA.FTZ R87, R87, UR40, -R85 ;  /* 0x0000002857577c23 */ /* 0x000fc20008010855 */
[----:B------:R-:W-:Y:S01]  /*37e0*/  FFMA.FTZ R58, R58, UR40, -R85 ;  /* 0x000000283a3a7c23 */ /* 0x000fe20008010855 */
[----:B------:R-:W-:-:S01]  /*37f0*/  FADD.FTZ R66, R8, R67 ;  /* 0x0000004308427221 */ /* 0x000fc20000010000 */
        /* <DEDUP_REMOVED lines=8> */
[--C-:B------:R-:W-:Y:S01]  /*3880*/  FFMA.FTZ R47, R47, UR40, -R85.reuse ;  /* 0x000000282f2f7c23 */ /* 0x100fe20008010855 */
[----:B------:R-:W-:-:S01]  /*3890*/  FFMA.FTZ R50, R50, UR40, -R85 ;  /* 0x0000002832327c23 */ /* 0x000fc20008010855 */
[----:B------:R-:W1:Y:S01]  /*38a0*/  MUFU.EX2 R77, R77 ;  /* 0x0000004d004d7308 */ /* 0x000e620000000800 */
[----:B--2---:R-:W-:-:S01]  /*38b0*/  FADD.FTZ R90, R94, R91 ;  /* 0x0000005b5e5a7221 */ /* 0x004fc20000010000 */
[----:B------:R-:W-:Y:S01]  /*38c0*/  FADD.FTZ R91, R11, R66 ;  /* 0x000000420b5b7221 */ /* 0x000fe20000010000 */
[----:B------:R-:W-:-:S01]  /*38d0*/  FFMA.FTZ R51, R51, UR40, -R85 ;  /* 0x0000002833337c23 */ /* 0x000fc20008010855 */
[--C-:B------:R-:W-:Y:S01]  /*38e0*/  FFMA.FTZ R54, R54, UR40, -R85.reuse ;  /* 0x0000002836367c23 */ /* 0x100fe20008010855 */
[----:B------:R-:W-:-:S01]  /*38f0*/  FFMA.FTZ R55, R55, UR40, -R85 ;  /* 0x0000002837377c23 */ /* 0x000fc20008010855 */
[----:B------:R-:W-:Y:S01]  /*3900*/  FADD.FTZ R66, R10, R91 ;  /* 0x0000005b0a427221 */ /* 0x000fe20000010000 */
[----:B------:R-:W-:-:S01]  /*3910*/  FFMA.FTZ R26, R26, UR40, -R85 ;  /* 0x000000281a1a7c23 */ /* 0x000fc20008010855 */
[----:B------:R-:W2:Y:S01]  /*3920*/  MUFU.EX2 R80, R80 ;  /* 0x0000005000507308 */ /* 0x000ea20000000800 */
[----:B---3--:R-:W-:-:S01]  /*3930*/  FADD.FTZ R90, R95, R90 ;  /* 0x0000005a5f5a7221 */ /* 0x008fc20000010000 */
[----:B0-----:R-:W-:Y:S01]  /*3940*/  FADD.FTZ R3, R13, R66 ;  /* 0x000000420d037221 */ /* 0x001fe20000010000 */
[----:B------:R-:W-:-:S01]  /*3950*/  FFMA.FTZ R27, R27, UR40, -R85 ;  /* 0x000000281b1b7c23 */ /* 0x000fc20008010855 */
[--C-:B------:R-:W-:Y:S01]  /*3960*/  FFMA.FTZ R30, R30, UR40, -R85.reuse ;  /* 0x000000281e1e7c23 */ /* 0x100fe20008010855 */
[----:B------:R-:W-:-:S01]  /*3970*/  FFMA.FTZ R56, R56, UR40, -R85 ;  /* 0x0000002838387c23 */ /* 0x000fc20008010855 */
[----:B------:R-:W-:Y:S01]  /*3980*/  FADD.FTZ R66, R12, R3 ;  /* 0x000000030c427221 */ /* 0x000fe20000010000 */
[----:B------:R-:W-:-:S01]  /*3990*/  FFMA.FTZ R60, R60, UR40, -R85 ;  /* 0x000000283c3c7c23 */ /* 0x000fc20008010855 */
[----:B------:R-:W0:Y:S01]  /*39a0*/  MUFU.EX2 R102, R102 ;  /* 0x0000006600667308 */ /* 0x000e220000000800 */
[----:B-1----:R-:W-:-:S01]  /*39b0*/  FADD.FTZ R67, R77, R90 ;  /* 0x0000005a4d437221 */ /* 0x002fc20000010000 */
[----:B------:R-:W-:Y:S01]  /*39c0*/  FADD.FTZ R3, R15, R66 ;  /* 0x000000420f037221 */ /* 0x000fe20000010000 */
[----:B------:R-:W-:-:S01]  /*39d0*/  FFMA.FTZ R81, R81, UR40, -R85 ;  /* 0x0000002851517c23 */ /* 0x000fc20008010855 */
[--C-:B------:R-:W-:Y:S01]  /*39e0*/  FFMA.FTZ R61, R61, UR40, -R85.reuse ;  /* 0x000000283d3d7c23 */ /* 0x100fe20008010855 */
[----:B------:R-:W-:-:S01]  /*39f0*/  FFMA.FTZ R84, R84, UR40, -R85 ;  /* 0x0000002854547c23 */ /* 0x000fc20008010855 */
[----:B------:R-:W-:Y:S01]  /*3a00*/  FADD.FTZ R66, R14, R3 ;  /* 0x000000030e427221 */ /* 0x000fe20000010000 */
[----:B------:R-:W-:Y:S01]  /*3a10*/  F2FP.SATFINITE.E4M3.F32.PACK_AB_MERGE_C R94, R95, R94, RZ ;  /* 0x0000005e5f5e723e */ /* 0x000fe200048070ff */
[----:B------:R-:W1:Y:S01]  /*3a20*/  MUFU.EX2 R103, R103 ;  /* 0x0000006700677308 */ /* 0x000e620000000800 */
[----:B--2---:R-:W-:-:S01]  /*3a30*/  FADD.FTZ R67, R80, R67 ;  /* 0x0000004350437221 */ /* 0x004fc20000010000 */
[----:B------:R-:W-:Y:S01]  /*3a40*/  FADD.FTZ R3, R21, R66 ;  /* 0x0000004215037221 */ /* 0x000fe20000010000 */
[----:B------:R-:W-:Y:S01]  /*3a50*/  F2FP.SATFINITE.E4M3.F32.PACK_AB_MERGE_C R201, R76, R73, R94 ;  /* 0x000000494cc9723e */ /* 0x000fe2000480705e */
[----:B------:R-:W-:-:S02]  /*3a60*/  IMAD.MOV.U32 R99, RZ, RZ, R119 ;  /* 0x000000ffff637224 */ /* 0x000fc400078e0077 */
        /* <DEDUP_REMOVED lines=8> */
[----:B------:R-:W-:Y:S01]  /*3af0*/  F2FP.SATFINITE.E4M3.F32.PACK_AB_MERGE_C R24, R29, R24, RZ ;  /* 0x000000181d18723e */ /* 0x000fe200048070ff */
[----:B------:R-:W0:Y:S01]  /*3b00*/  MUFU.EX2 R75, R75 ;  /* 0x0000004b004b7308 */ /* 0x000e220000000800 */
[----:B-1----:R-:W-:-:S01]  /*3b10*/  FADD.FTZ R67, R103, R90 ;  /* 0x0000005a67437221 */ /* 0x002fc20000010000 */
[----:B------:R-:W-:Y:S01]  /*3b20*/  FADD.FTZ R3, R29, R66 ;  /* 0x000000421d037221 */ /* 0x000fe20000010000 */
[----:B------:R-:W-:Y:S01]  /*3b30*/  F2FP.SATFINITE.E4M3.F32.PACK_AB_MERGE_C R102, R103, R102, RZ ;  /* 0x000000666766723e */ /* 0x000fe200048070ff */
[----:B------:R-:W-:Y:S01]  /*3b40*/  IMAD.MOV.U32 R103, RZ, RZ, R119 ;  /* 0x000000ffff677224 */ /* 0x000fe200078e0077 */
[----:B------:R-:W-:Y:S01]  /*3b50*/  F2FP.SATFINITE.E4M3.F32.PACK_AB_MERGE_C R206, R25, R20, R24 ;  /* 0x0000001419ce723e */ /* 0x000fe20004807018 */
        /* <DEDUP_REMOVED lines=8> */
[----:B------:R-:W-:Y:S01]  /*3be0*/  F2FP.SATFINITE.E4M3.F32.PACK_AB_MERGE_C R32, R57, R32, RZ ;  /* 0x000000203920723e */ /* 0x000fe200048070ff */
[----:B------:R-:W2:Y:S01]  /*3bf0*/  MUFU.EX2 R89, R89 ;  /* 0x0000005900597308 */ /* 0x000ea20000000800 */
[----:B0-----:R-:W-:-:S01]  /*3c00*/  FADD.FTZ R67, R75, R90 ;  /* 0x0000005a4b437221 */ /* 0x001fc20000010000 */
[----:B------:R-:W-:Y:S01]  /*3c10*/  FADD.FTZ R57, R57, R6 ;  /* 0x0000000639397221 */ /* 0x000fe20000010000 */
[----:B------:R-:W-:Y:S01]  /*3c20*/  F2FP.SATFINITE.E4M3.F32.PACK_AB_MERGE_C R208, R33, R28, R32 ;  /* 0x0000001c21d0723e */ /* 0x000fe20004807020 */
[----:B------:R-:W-:Y:S02]  /*3c30*/  IMAD.MOV.U32 R85, RZ, RZ, R119 ;  /* 0x000000ffff557224 */ /* 0x000fe400078e0077 */
[----:B------:R-:W-:-:S01]  /*3c40*/  FADD.FTZ R6, R36, R57 ;  /* 0x0000003924067221 */ /* 0x000fc20000010000 */
[----:B------:R-:W-:Y:S01]  /*3c50*/  IMAD.MOV.U32 R80, RZ, RZ, R119 ;  /* 0x000000ffff507224 */ /* 0x000fe200078e0077 */
[----:B------:R-:W0:Y:S01]  /*3c60*/  MUFU.EX2 R78, R78 ;  /* 0x0000004e004e7308 */ /* 0x000e220000000800 */
[----:B-1----:R-:W-:-:S01]  /*3c70*/  FADD.FTZ R90, R88, R67 ;  /* 0x00000043585a7221 */ /* 0x002fc20000010000 */
[----:B------:R-:W-:-:S02]  /*3c80*/  IMAD.MOV.U32 R77, RZ, RZ, R119 ;  /* 0x000000ffff4d7224 */ /* 0x000fc400078e0077 */
[--C-:B------:R-:W-:Y:S02]  /*3c90*/  IMAD.MOV.U32 R76, RZ, RZ, R119.reuse ;  /* 0x000000ffff4c7224 */ /* 0x100fe400078e0077 */
[----:B------:R-:W-:Y:S02]  /*3ca0*/  IMAD.MOV.U32 R73, RZ, RZ, R119 ;  /* 0x000000ffff497224 */ /* 0x000fe400078e0077 */
        /* <DEDUP_REMOVED lines=14> */
[--C-:B------:R-:W-:Y:S02]  /*3d90*/  IMAD.MOV.U32 R33, RZ, RZ, R119.reuse ;  /* 0x000000ffff217224 */ /* 0x100fe400078e0077 */
[--C-:B------:R-:W-:Y:S02]  /*3da0*/  IMAD.MOV.U32 R32, RZ, RZ, R119.reuse ;  /* 0x000000ffff207224 */ /* 0x100fe400078e0077 */
[----:B------:R-:W-:-:S02]  /*3db0*/  IMAD.MOV.U32 R29, RZ, RZ, R119 ;  /* 0x000000ffff1d7224 */ /* 0x000fc400078e0077 */
[----:B------:R-:W1:Y:S01]  /*3dc0*/  MUFU.EX2 R58, R58 ;  /* 0x0000003a003a7308 */ /* 0x000e620000000800 */
[----:B--2---:R-:W-:-:S01]  /*3dd0*/  FADD.FTZ R90, R86, R67 ;  /* 0x00000043565a7221 */ /* 0x004fc20000010000 */
[--C-:B------:R-:W-:Y:S02]  /*3de0*/  IMAD.MOV.U32 R67, RZ, RZ, R119.reuse ;  /* 0x000000ffff437224 */ /* 0x100fe400078e0077 */
[--C-:B------:R-:W-:Y:S02]  /*3df0*/  IMAD.MOV.U32 R28, RZ, RZ, R119.reuse ;  /* 0x000000ffff1c7224 */ /* 0x100fe400078e0077 */
[----:B------:R-:W-:Y:S02]  /*3e00*/  IMAD.MOV.U32 R25, RZ, RZ, R119 ;  /* 0x000000ffff197224 */ /* 0x000fe400078e0077 */
[----:B------:R-:W2:Y:S01]  /*3e10*/  MUFU.EX2 R59, R59 ;  /* 0x0000003b003b7308 */ /* 0x000ea20000000800 */
[----:B0-----:R-:W-:-:S01]  /*3e20*/  FADD.FTZ R9, R87, R90 ;  /* 0x0000005a57097221 */ /* 0x001fc20000010000 */
[----:B------:R-:W-:Y:S01]  /*3e30*/  F2FP.SATFINITE.E4M3.F32.PACK_AB_MERGE_C R86, R87, R86, RZ ;  /* 0x000000565756723e */ /* 0x000fe200048070ff */
[----:B------:R-:W-:-:S02]  /*3e40*/  IMAD.MOV.U32 R90, RZ, RZ, R119 ;  /* 0x000000ffff5a7224 */ /* 0x000fc400078e0077 */
[--C-:B------:R-:W-:Y:S01]  /*3e50*/  IMAD.MOV.U32 R87, RZ, RZ, R119.reuse ;  /* 0x000000ffff577224 */ /* 0x100fe200078e0077 */
[----:B------:R-:W-:Y:S01]  /*3e60*/  F2FP.SATFINITE.E4M3.F32.PACK_AB_MERGE_C R207, R79, R78, R86 ;  /* 0x0000004e4fcf723e */ /* 0x000fe20004807056 */
[----:B------:R-:W-:Y:S01]  /*3e70*/  IMAD.MOV.U32 R86, RZ, RZ, R119 ;  /* 0x000000ffff567224 */ /* 0x000fe200078e0077 */
[----:B------:R-:W0:Y:S01]  /*3e80*/  MUFU.EX2 R82, R82 ;  /* 0x0000005200527308 */ /* 0x000e220000000800 */
[----:B-1----:R-:W-:-:S01]  /*3e90*/  FADD.FTZ R10, R58, R9 ;  /* 0x000000093a0a7221 */ /* 0x002fc20000010000 */
[--C-:B------:R-:W-:Y:S02]  /*3ea0*/  IMAD.MOV.U32 R79, RZ, RZ, R119.reuse ;  /* 0x000000ffff4f7224 */ /* 0x100fe400078e0077 */
[--C-:B------:R-:W-:Y:S02]  /*3eb0*/  IMAD.MOV.U32 R78, RZ, RZ, R119.reuse ;  /* 0x000000ffff4e7224 */ /* 0x100fe400078e0077 */
[----:B------:R-:W-:Y:S02]  /*3ec0*/  IMAD.MOV.U32 R24, RZ, RZ, R119 ;  /* 0x000000ffff187224 */ /* 0x000fe400078e0077 */
[----:B------:R-:W1:Y:S01]  /*3ed0*/  MUFU.EX2 R83, R83 ;  /* 0x0000005300537308 */ /* 0x000e620000000800 */
[----:B--2---:R-:W-:-:S07]  /*3ee0*/  FADD.FTZ R9, R59, R10 ;  /* 0x0000000a3b097221 */ /* 0x004fce0000010000 */
[----:B------:R-:W2:Y:S01]  /*3ef0*/  MUFU.EX2 R62, R62 ;  /* 0x0000003e003e7308 */ /* 0x000ea20000000800 */
[----:B0-----:R-:W-:-:S07]  /*3f00*/  FADD.FTZ R10, R82, R9 ;  /* 0x00000009520a7221 */ /* 0x001fce0000010000 */
[----:B------:R-:W0:Y:S01]  /*3f10*/  MUFU.EX2 R63, R63 ;  /* 0x0000003f003f7308 */ /* 0x000e220000000800 */
[----:B-1----:R-:W-:-:S01]  /*3f20*/  FADD.FTZ R3, R83, R10 ;  /* 0x0000000a53037221 */ /* 0x002fc20000010000 */
[----:B------:R-:W-:Y:S01]  /*3f30*/  F2FP.SATFINITE.E4M3.F32.PACK_AB_MERGE_C R82, R83, R82, RZ ;  /* 0x000000525352723e */ /* 0x000fe200048070ff */
[----:B------:R-:W-:-:S03]  /*3f40*/  IMAD.MOV.U32 R83, RZ, RZ, R119 ;  /* 0x000000ffff537224 */ /* 0x000fc600078e0077 */
[----:B------:R-:W-:Y:S01]  /*3f50*/  F2FP.SATFINITE.E4M3.F32.PACK_AB_MERGE_C R209, R59, R58, R82 ;  /* 0x0000003a3bd1723e */ /* 0x000fe20004807052 */
[----:B------:R-:W-:Y:S01]  /*3f60*/  IMAD.MOV.U32 R82, RZ, RZ, R119 ;  /* 0x000000ffff527224 */ /* 0x000fe200078e0077 */
[----:B------:R-:W1:Y:S01]  /*3f70*/  MUFU.EX2 R70, R70 ;  /* 0x0000004600467308 */ /* 0x000e620000000800 */
[----:B--2---:R-:W-:-:S01]  /*3f80*/  FADD.FTZ R10, R62, R3 ;  /* 0x000000033e0a7221 */ /* 0x004fc20000010000 */
[----:B------:R-:W-:Y:S01]  /*3f90*/  FADD.FTZ R3, R53, R6 ;  /* 0x0000000635037221 */ /* 0x000fe20000010000 */
[--C-:B------:R-:W-:Y:S02]  /*3fa0*/  IMAD.MOV.U32 R59, RZ, RZ, R119.reuse ;  /* 0x000000ffff3b7224 */ /* 0x100fe400078e0077 */
[----:B------:R-:W-:Y:S02]  /*3fb0*/  IMAD.MOV.U32 R58, RZ, RZ, R119 ;  /* 0x000000ffff3a7224 */ /* 0x000fe400078e0077 */
[----:B------:R-:W-:-:S01]  /*3fc0*/  FADD.FTZ R6, R40, R3 ;  /* 0x0000000328067221 */ /* 0x000fc20000010000 */
[----:B------:R-:W-:Y:S01]  /*3fd0*/  F2FP.SATFINITE.E4M3.F32.PACK_AB_MERGE_C R40, R31, R40, RZ ;  /* 0x000000281f28723e */ /* 0x000fe200048070ff */
[----:B------:R-:W2:Y:S01]  /*3fe0*/  MUFU.EX2 R71, R71 ;  /* 0x0000004700477308 */ /* 0x000ea20000000800 */
[----:B0-----:R-:W-:-:S01]  /*3ff0*/  FADD.FTZ R9, R63, R10 ;  /* 0x0000000a3f097221 */ /* 0x001fc20000010000 */
[----:B------:R-:W-:Y:S01]  /*4000*/  FADD.FTZ R31, R31, R6 ;  /* 0x000000061f1f7221 */ /* 0x000fe20000010000 */
[----:B------:R-:W-:Y:S01]  /*4010*/  F2FP.SATFINITE.E4M3.F32.PACK_AB_MERGE_C R210, R53, R36, R40 ;  /* 0x0000002435d2723e */ /* 0x000fe20004807028 */
[----:B------:R-:W-:-:S02]  /*4020*/  IMAD.MOV.U32 R53, RZ, RZ, R119 ;  /* 0x000000ffff357224 */ /* 0x000fc400078e0077 */
[----:B------:R-:W-:Y:S02]  /*4030*/  IMAD.MOV.U32 R40, RZ, RZ, R119 ;  /* 0x000000ffff287224 */ /* 0x000fe400078e0077 */
[----:B------:R-:W0:Y:S01]  /*4040*/  MUFU.EX2 R34, R34 ;  /* 0x0000002200227308 */ /* 0x000e220000000800 */
[----:B-1----:R-:W-:-:S01]  /*4050*/  FADD.FTZ R4, R70, R9 ;  /* 0x0000000946047221 */ /* 0x002fc20000010000 */
[----:B------:R-:W-:-:S06]  /*4060*/  IMAD.MOV.U32 R36, RZ, RZ, R119 ;  /* 0x000000ffff247224 */ /* 0x000fcc00078e0077 */
[----:B------:R-:W1:Y:S01]  /*4070*/  MUFU.EX2 R42, R42 ;  /* 0x0000002a002a7308 */ /* 0x000e620000000800 */
[C---:B--2---:R-:W-:Y:S01]  /*4080*/  F2FP.SATFINITE.E4M3.F32.PACK_AB_MERGE_C R70, R71.reuse, R70, RZ ;  /* 0x000000464746723e */ /* 0x044fe200048070ff */
[----:B------:R-:W-:-:S03]  /*4090*/  FADD.FTZ R71, R71, R4 ;  /* 0x0000000447477221 */ /* 0x000fc60000010000 */
[----:B------:R-:W-:Y:S01]  /*40a0*/  F2FP.SATFINITE.E4M3.F32.PACK_AB_MERGE_C R211, R63, R62, R70 ;  /* 0x0000003e3fd3723e */ /* 0x000fe20004807046 */
[----:B------:R-:W-:Y:S02]  /*40b0*/  IMAD.MOV.U32 R70, RZ, RZ, R119 ;  /* 0x000000ffff467224 */ /* 0x000fe400078e0077 */
[----:B------:R-:W2:Y:S01]  /*40c0*/  MUFU.EX2 R35, R35 ;  /* 0x0000002300237308 */ /* 0x000ea20000000800 */
[----:B0-----:R-:W-:-:S01]  /*40d0*/  FADD.FTZ R4, R34, R31 ;  /* 0x0000001f22047221 */ /* 0x001fc20000010000 */
[--C-:B------:R-:W-:Y:S02]  /*40e0*/  IMAD.MOV.U32 R63, RZ, RZ, R119.reuse ;  /* 0x000000ffff3f7224 */ /* 0x100fe400078e0077 */
        /* <DEDUP_REMOVED lines=15> */
[----:B------:R-:W-:Y:S01]  /*41e0*/  F2FP.SATFINITE.E4M3.F32.PACK_AB_MERGE_C R38, R41, R38, RZ ;  /* 0x000000262926723e */ /* 0x000fe200048070ff */
[----:B------:R-:W-:-:S03]  /*41f0*/  IMAD.MOV.U32 R41, RZ, RZ, R119 ;  /* 0x000000ffff297224 */ /* 0x000fc600078e0077 */
[----:B------:R-:W-:Y:S01]  /*4200*/  F2FP.SATFINITE.E4M3.F32.PACK_AB_MERGE_C R212, R35, R34, R38 ;  /* 0x0000002223d4723e */ /* 0x000fe20004807026 */
[--C-:B------:R-:W-:Y:S01]  /*4210*/  IMAD.MOV.U32 R38, RZ, RZ, R119.reuse ;  /* 0x000000ffff267224 */ /* 0x100fe200078e0077 */
[----:B------:R-:W0:Y:S01]  /*4220*/  MUFU.EX2 R50, R50 ;  /* 0x0000003200327308 */ /* 0x000e220000000800 */
[C---:B-1----:R-:W-:Y:S01]  /*4230*/  F2FP.SATFINITE.E4M3.F32.PACK_AB_MERGE_C R46, R47.reuse, R46, RZ ;  /* 0x0000002e2f2e723e */ /* 0x042fe200048070ff */
[----:B------:R-:W-:Y:S01]  /*4240*/  FADD.FTZ R47, R47, R6 ;  /* 0x000000062f2f7221 */ /* 0x000fe20000010000 */
[--C-:B------:R-:W-:Y:S02]  /*4250*/  IMAD.MOV.U32 R35, RZ, RZ, R119.reuse ;  /* 0x000000ffff237224 */ /* 0x100fe400078e0077 */
[----:B------:R-:W-:Y:S01]  /*4260*/  F2FP.SATFINITE.E4M3.F32.PACK_AB_MERGE_C R213, R43, R42, R46 ;  /* 0x0000002a2bd5723e */ /* 0x000fe2000480702e */
[----:B------:R-:W-:Y:S02]  /*4270*/  IMAD.MOV.U32 R46, RZ, RZ, R119 ;  /* 0x000000ffff2e7224 */ /* 0x000fe400078e0077 */
[----:B------:R-:W1:Y:S01]  /*4280*/  MUFU.EX2 R44, R44 ;  /* 0x0000002c002c7308 */ /* 0x000e620000000800 */
[----:B--2---:R-:W-:-:S01]  /*4290*/  FADD.FTZ R7, R39, R4 ;  /* 0x0000000427077221 */ /* 0x004fc20000010000 */
[----:B------:R-:W-:-:S02]  /*42a0*/  IMAD.MOV.U32 R43, RZ, RZ, R119 ;  /* 0x000000ffff2b7224 */ /* 0x000fc400078e0077 */
[--C-:B------:R-:W-:Y:S02]  /*42b0*/  IMAD.MOV.U32 R42, RZ, RZ, R119.reuse ;  /* 0x000000ffff2a7224 */ /* 0x100fe400078e0077 */
[----:B------:R-:W-:Y:S02]  /*42c0*/  IMAD.MOV.U32 R34, RZ, RZ, R119 ;  /* 0x000000ffff227224 */ /* 0x000fe400078e0077 */
[----:B------:R-:W2:Y:S01]  /*42d0*/  MUFU.EX2 R51, R51 ;  /* 0x0000003300337308 */ /* 0x000ea20000000800 */
[----:B0-----:R-:W-:-:S01]  /*42e0*/  FADD.FTZ R4, R50, R47 ;  /* 0x0000002f32047221 */ /* 0x001fc20000010000 */
[----:B------:R-:W-:-:S06]  /*42f0*/  IMAD.MOV.U32 R47, RZ, RZ, R119 ;  /* 0x000000ffff2f7224 */ /* 0x000fcc00078e0077 */
[----:B------:R-:W-:Y:S01]  /*4300*/  MUFU.EX2 R45, R45 ;  /* 0x0000002d002d7308 */ /* 0x000fe20000000800 */
[----:B-1----:R-:W-:-:S07]  /*4310*/  FADD.FTZ R6, R44, R7 ;  /* 0x000000072c067221 */ /* 0x002fce0000010000 */
[----:B------:R-:W0:Y:S01]  /*4320*/  MUFU.EX2 R48, R48 ;  /* 0x0000003000307308 */ /* 0x000e220000000800 */
[----:B--2---:R-:W-:-:S07]  /*4330*/  FADD.FTZ R7, R51, R4 ;  /* 0x0000000433077221 */ /* 0x004fce0000010000 */
[----:B------:R-:W1:Y:S08]  /*4340*/  MUFU.EX2 R54, R54 ;  /* 0x0000003600367308 */ /* 0x000e700000000800 */
[----:B------:R-:W2:Y:S01]  /*4350*/  MUFU.EX2 R55, R55 ;  /* 0x0000003700377308 */ /* 0x000ea20000000800 */
[----:B0-----:R-:W-:Y:S01]  /*4360*/  F2FP.SATFINITE.E4M3.F32.PACK_AB_MERGE_C R8, R48, R45, RZ ;  /* 0x0000002d3008723e */ /* 0x001fe200048070ff */
[----:B------:R-:W-:-:S03]  /*4370*/  FADD.FTZ R45, R45, R6 ;  /* 0x000000062d2d7221 */ /* 0x000fc60000010000 */
[----:B------:R-:W-:Y:S01]  /*4380*/  F2FP.SATFINITE.E4M3.F32.PACK_AB_MERGE_C R214, R44, R39, R8 ;  /* 0x000000272cd6723e */ /* 0x000fe20004807008 */
[----:B------:R-:W-:-:S01]  /*4390*/  FADD.FTZ R48, R48, R45 ;  /* 0x0000002d30307221 */ /* 0x000fc20000010000 */
[----:B------:R-:W-:Y:S01]  /*43a0*/  IMAD.MOV.U32 R45, RZ, RZ, R119 ;  /* 0x000000ffff2d7224 */ /* 0x000fe200078e0077 */
[----:B------:R-:W0:Y:S01]  /*43b0*/  MUFU.EX2 R49, R49 ;  /* 0x0000003100317308 */ /* 0x000e220000000800 */
[----:B-1----:R-:W-:-:S01]  /*43c0*/  FADD.FTZ R4, R54, R7 ;  /* 0x0000000736047221 */ /* 0x002fc20000010000 */
[--C-:B------:R-:W-:Y:S02]  /*43d0*/  IMAD.MOV.U32 R44, RZ, RZ, R119.reuse ;  /* 0x000000ffff2c7224 */ /* 0x100fe400078e0077 */
[----:B------:R-:W-:-:S04]  /*43e0*/  IMAD.MOV.U32 R39, RZ, RZ, R119 ;  /* 0x000000ffff277224 */ /* 0x000fc800078e0077 */
        /* <DEDUP_REMOVED lines=13> */
[----:B------:R-:W-:Y:S01]  /*44c0*/  MUFU.EX2 R64, R64 ;  /* 0x0000004000407308 */ /* 0x000fe20000000800 */
[----:B--2---:R-:W-:-:S07]  /*44d0*/  FADD.FTZ R7, R52, R7 ;  /* 0x0000000734077221 */ /* 0x004fce0000010000 */
[----:B------:R-:W1:Y:S01]  /*44e0*/  MUFU.EX2 R65, R65 ;  /* 0x0000004100417308 */ /* 0x000e620000000800 */
[----:B0-----:R-:W-:-:S07]  /*44f0*/  FADD.FTZ R9, R27, R4 ;  /* 0x000000041b097221 */ /* 0x001fce0000010000 */
[----:B------:R-:W0:Y:S08]  /*4500*/  MUFU.EX2 R30, R30 ;  /* 0x0000001e001e7308 */ /* 0x000e300000000800 */
[----:B------:R2:W3:Y:S01]  /*4510*/  MUFU.EX2 R3, R56 ;  /* 0x0000003800037308 */ /* 0x0004e20000000800 */
[----:B-1----:R-:W-:Y:S01]  /*4520*/  F2FP.SATFINITE.E4M3.F32.PACK_AB_MERGE_C R6, R65, R64, RZ ;  /* 0x000000404106723e */ /* 0x002fe200048070ff */
[----:B------:R-:W-:-:S03]  /*4530*/  FADD.FTZ R64, R64, R7 ;  /* 0x0000000740407221 */ /* 0x000fc60000010000 */
[----:B------:R-:W-:Y:S01]  /*4540*/  F2FP.SATFINITE.E4M3.F32.PACK_AB_MERGE_C R216, R52, R49, R6 ;  /* 0x0000003134d8723e */ /* 0x000fe20004807006 */
[----:B------:R-:W-:-:S01]  /*4550*/  FADD.FTZ R65, R65, R64 ;  /* 0x0000004041417221 */ /* 0x000fc20000010000 */
[----:B------:R-:W-:Y:S01]  /*4560*/  IMAD.MOV.U32 R64, RZ, RZ, R119 ;  /* 0x000000ffff407224 */ /* 0x000fe200078e0077 */
[----:B------:R-:W-:Y:S01]  /*4570*/  MUFU.EX2 R72, R72 ;  /* 0x0000004800487308 */ /* 0x000fe20000000800 */
[----:B0-----:R-:W-:-:S01]  /*4580*/  FADD.FTZ R4, R30, R9 ;  /* 0x000000091e047221 */ /* 0x001fc20000010000 */
[--C-:B--2---:R-:W-:Y:S02]  /*4590*/  IMAD.MOV.U32 R56, RZ, RZ, R119.reuse ;  /* 0x000000ffff387224 */ /* 0x104fe400078e0077 */
[--C-:B------:R-:W-:Y:S02]  /*45a0*/  IMAD.MOV.U32 R52, RZ, RZ, R119.reuse ;  /* 0x000000ffff347224 */ /* 0x100fe400078e0077 */
[----:B------:R-:W-:Y:S02]  /*45b0*/  IMAD.MOV.U32 R49, RZ, RZ, R119 ;  /* 0x000000ffff317224 */ /* 0x000fe400078e0077 */
[----:B------:R-:W0:Y:S01]  /*45c0*/  MUFU.EX2 R37, R37 ;  /* 0x0000002500257308 */ /* 0x000e220000000800 */
[C---:B---3--:R-:W-:Y:S01]  /*45d0*/  F2FP.SATFINITE.E4M3.F32.PACK_AB_MERGE_C R30, R3.reuse, R30, RZ ;  /* 0x0000001e031e723e */ /* 0x048fe200048070ff */
        /* <DEDUP_REMOVED lines=12> */
[----:B--2---:R-:W-:-:S07]  /*46a0*/  FADD.FTZ R6, R60, R3 ;  /* 0x000000033c067221 */ /* 0x004fce0000010000 */
[----:B------:R-:W2:Y:S01]  /*46b0*/  MUFU.EX2 R61, R61 ;  /* 0x0000003d003d7308 */ /* 0x000ea20000000800 */
[C---:B0-----:R-:W-:Y:S01]  /*46c0*/  F2FP.SATFINITE.E4M3.F32.PACK_AB_MERGE_C R218, R69.reuse, R68, R7 ;  /* 0x0000004445da723e */ /* 0x041fe20004807007 */
[----:B------:R-:W-:Y:S01]  /*46d0*/  FADD.FTZ R69, R69, R4 ;  /* 0x0000000445457221 */ /* 0x000fe20000010000 */
[----:B------:R-:W-:-:S03]  /*46e0*/  IMAD.MOV.U32 R68, RZ, RZ, R119 ;  /* 0x000000ffff447224 */ /* 0x000fc600078e0077 */
[----:B------:R-:W-:Y:S01]  /*46f0*/  FADD.FTZ R4, R72, R69 ;  /* 0x0000004548047221 */ /* 0x000fe20000010000 */
[----:B------:R-:W-:Y:S01]  /*4700*/  IMAD.MOV.U32 R72, RZ, RZ, R119 ;  /* 0x000000ffff487224 */ /* 0x000fe200078e0077 */
[----:B------:R-:W0:Y:S01]  /*4710*/  MUFU.EX2 R84, R84 ;  /* 0x0000005400547308 */ /* 0x000e220000000800 */
[----:B-1----:R-:W-:-:S01]  /*4720*/  FADD.FTZ R6, R81, R6 ;  /* 0x0000000651067221 */ /* 0x002fc20000010000 */
[----:B------:R-:W-:Y:S01]  /*4730*/  FADD.FTZ R4, R37, R4 ;  /* 0x0000000425047221 */ /* 0x000fe20000010000 */
[--C-:B------:R-:W-:Y:S02]  /*4740*/  IMAD.MOV.U32 R69, RZ, RZ, R119.reuse ;  /* 0x000000ffff457224 */ /* 0x100fe400078e0077 */
[----:B------:R-:W-:Y:S02]  /*4750*/  IMAD.MOV.U32 R37, RZ, RZ, R119 ;  /* 0x000000ffff257224 */ /* 0x000fe400078e0077 */
[----:B--2---:R-:W-:-:S01]  /*4760*/  FADD.FTZ R3, R61, R6 ;  /* 0x000000063d037221 */ /* 0x004fc20000010000 */
[----:B0-----:R-:W-:-:S03]  /*4770*/  F2FP.SATFINITE.E4M3.F32.PACK_AB_MERGE_C R7, R84, R61, RZ ;  /* 0x0000003d5407723e */ /* 0x001fc600048070ff */
[----:B------:R-:W-:Y:S01]  /*4780*/  FADD.FTZ R3, R84, R3 ;  /* 0x0000000354037221 */ /* 0x000fe20000010000 */
[----:B------:R-:W-:Y:S01]  /*4790*/  IMAD.MOV.U32 R84, RZ, RZ, R119 ;  /* 0x000000ffff547224 */ /* 0x000fe200078e0077 */
        /* <DEDUP_REMOVED lines=55> */
[----:B------:R-:W-:Y:S01]  /*4b10*/  UIADD3 UR50, UR50, -0x2, URZ ;  /* 0xfffffffe32327890 */ /* 0x000fe2000fffe03f */
[----:B------:R-:W-:Y:S01]  /*4b20*/  UMOV UR53, UR44 ;  /* 0x0000002c00357c82 */ /* 0x000fe20008000000 */
[----:B------:R-:W-:-:S10]  /*4b30*/  UMOV UR51, UR52 ;  /* 0x0000003400337c82 */ /* 0x000fd40008000000 */
.L_x_2921:
[----:B------:R-:W-:Y:S01]  /*4b40*/  ISETP.NE.AND P2, PT, RZ, UR37, PT ;  /* 0x00000025ff007c0c */ /* 0x000fe2000bf45270 */
[----:B------:R-:W-:-:S04]  /*4b50*/  UISETP.NE.AND UP0, UPT, UR51, 0x1, UPT ;  /* 0x000000013300788c */ /* 0x000fc8000bf05270 */
[----:B------:R-:W-:-:S04]  /*4b60*/  USEL UR44, URZ, 0x1, UP0 ;  /* 0x000000013f2c7887 */ /* 0x000fc80008000000 */
[----:B------:R-:W-:-:S04]  /*4b70*/  ULOP3.LUT UR44, UR53, UR44, URZ, 0x3c, !UPT ;  /* 0x0000002c352c7292 */ /* 0x000fc8000f8e3c3f */
[----:B------:R-:W-:Y:S08]  /*4b80*/  @P2 BRA `(.L_x_2912) ;  /* 0x0000000000382947 */ /* 0x000ff00003800000 */
[----:B------:R-:W-:Y:S05]  /*4b90*/  @!P0 BRA `(.L_x_2913) ;  /* 0x0000000000048947 */ /* 0x000fea0003800000 */
[----:B------:R-:W-:Y:S01]  /*4ba0*/  BPT.TRAP 0x1 ;  /* 0x000000040000795c */ /* 0x000fe20000300000 */
.L_x_2913:
        /* <DEDUP_REMOVED lines=9> */
.L_x_2914:
[----:B-1----:R-:W-:Y:S05]  /*4c40*/  @P1 BRA `(.L_x_2912) ;  /* 0x0000000000081947 */ /* 0x002fea0003800000 */
[----:B------:R-:W1:Y:S02]  /*4c50*/  SYNCS.PHASECHK.TRANS64.TRYWAIT P1, [UR6+0x33430], R0 ;  /* 0x03343000ff0075a7 */ /* 0x000e640008020146 */
[----:B-1----:R-:W-:Y:S05]  /*4c60*/  @!P1 BRA `(.L_x_2915) ;  /* 0x000000a0004c9947 */ /* 0x002fea0003800000 */
.L_x_2912:
[----:B01----:R-:W-:Y:S01]  /*4c70*/  VIADD R0, R23, 0x8 ;  /* 0x0000000817007836 */ /* 0x003fe20000000000 */
[----:B------:R-:W-:Y:S01]  /*4c80*/  UIADD3 UR52, UR51, 0x1, URZ ;  /* 0x0000000133347890 */ /* 0x000fe2000fffe03f */
[----:B------:R-:W-:Y:S01]  /*4c90*/  UMOV UR27, 0x80000020 ;  /* 0x80000020001b7882 */ /* 0x000fe20000000000 */
[----:B------:R-:W-:Y:S02]  /*4ca0*/  UMOV UR28, UR24 ;  /* 0x00000018001c7c82 */ /* 0x000fe40008000000 */
[----:B------:R0:W-:Y:S01]  /*4cb0*/  BAR.SYNC.DEFER_BLOCKING R0, 0x100 ;  /* 0x000400000000751d */ /* 0x0001e20000010000 */
[----:B------:R-:W-:-:S04]  /*4cc0*/  UISETP.NE.AND UP0, UPT, UR52, 0x2, UPT ;  /* 0x000000023400788c */ /* 0x000fc8000bf05270 */
[----:B------:R-:W-:Y:S01]  /*4cd0*/  USEL UR52, UR52, URZ, UP0 ;  /* 0x0000003f34347287 */ /* 0x000fe20008000000 */
[----:B------:R-:W-:Y:S01]  /*4ce0*/  UMOV UR29, UR25 ;  /* 0x00000019001d7c82 */ /* 0x000fe20008000000 */
[----:B------:R-:W-:Y:S02]  /*4cf0*/  UMOV UR31, 0x80000020 ;  /* 0x80000020001f7882 */ /* 0x000fe40000000000 */
[----:B------:R-:W-:Y:S01]  /*4d00*/  UIMAD UR54, UR52, 0x780, UR47 ;  /* 0x00000780343678a4 */ /* 0x000fe2000f8e022f */
[----:B------:R-:W-:Y:S01]  /*4d10*/  UMOV UR32, UR24 ;  /* 0x0000001800207c82 */ /* 0x000fe20008000000 */
[----:B------:R-:W-:Y:S02]  /*4d20*/  UMOV UR33, UR25 ;  /* 0x0000001900217c82 */ /* 0x000fe40008000000 */
[----:B------:R-:W-:Y:S02]  /*4d30*/  UIADD3 UR30, UR54, 0x80, URZ ;  /* 0x00000080361e7890 */ /* 0x000fe4000fffe03f */
[----:B------:R-:W-:-:S02]  /*4d40*/  UIADD3 UR34, UR54, 0x100, URZ ;  /* 0x0000010036227890 */ /* 0x000fc4000fffe03f */
[----:B------:R-:W-:Y:S01]  /*4d50*/  UMOV UR26, UR54 ;  /* 0x00000036001a7c82 */ /* 0x000fe20008000000 */
[----:B------:R-:W-:Y:S01]  /*4d60*/  UMOV UR35, 0x80000020 ;  /* 0x8000002000237882 */ /* 0x000fe20000000000 */
[----:B------:R-:W-:Y:S01]  /*4d70*/  UIADD3 UR6, UR54, 0x200, URZ ;  /* 0x0000020036067890 */ /* 0x000fe2000fffe03f */
[----:B------:R-:W-:Y:S01]  /*4d80*/  UMOV UR7, 0x80000020 ;  /* 0x8000002000077882 */ /* 0x000fe20000000000 */
[----:B------:R-:W-:Y:S01]  /*4d90*/  UIADD3 UR10, UR54, 0x202, URZ ;  /* 0x00000202360a7890 */ /* 0x000fe2000fffe03f */
[----:B------:R-:W-:Y:S01]  /*4da0*/  WARPGROUP.ARRIVE ;  /* 0x00000000000079c5 */ /* 0x000fe20000000000 */
[----:B------:R-:W-:Y:S01]  /*4db0*/  UMOV UR11, 0x80000020 ;  /* 0x80000020000b7882 */ /* 0x000fe20000000000 */
[----:B------:R-:W-:Y:S01]  /*4dc0*/  UIADD3 UR14, UR54, 0x282, URZ ;  /* 0x00000282360e7890 */ /* 0x000fe2000fffe03f */
[----:B------:R-:W-:Y:S01]  /*4dd0*/  UMOV UR15, 0x80000020 ;  /* 0x80000020000f7882 */ /* 0x000fe20000000000 */
[----:B------:R-:W-:Y:S02]  /*4de0*/  UIADD3 UR18, UR54, 0x500, URZ ;  /* 0x0000050036127890 */ /* 0x000fe4000fffe03f */
[----:B------:R-:W-:Y:S01]  /*4df0*/  QGMMA.64x32x32.F32.E4M3.E4M3 R184, gdesc[UR24], RZ, !UPT, gsb0 ;  /* 0x0060000018b879f3 */ /* 0x000fe2000c0008ff */
[----:B------:R-:W-:Y:S01]  /*4e00*/  UIADD3 UR26, UR54, 0x180, URZ ;  /* 0x00000180361a7890 */ /* 0x000fe2000fffe03f */
[----:B------:R-:W-:Y:S01]  /*4e10*/  UMOV UR27, 0x80000020 ;  /* 0x80000020001b7882 */ /* 0x000fe20000000000 */
[----:B------:R-:W-:Y:S01]  /*4e20*/  UMOV UR19, 0x80000020 ;  /* 0x8000002000137882 */ /* 0x000fe20000000000 */
[----:B------:R-:W-:Y:S01]  /*4e30*/  UIADD3 UR22, UR54, 0x502, URZ ;  /* 0x0000050236167890 */ /* 0x000fe2000fffe03f */
[----:B------:R-:W-:Y:S01]  /*4e40*/  UMOV UR23, 0x80000020 ;  /* 0x8000002000177882 */ /* 0x000fe20000000000 */
[----:B------:R-:W-:-:S02]  /*4e50*/  WARPGROUP.DEPBAR.LE gsb0, 0x0 ;  /* 0x00008000000079c5 */ /* 0x000fc40000010000 */
[----:B------:R-:W-:-:S06]  /*4e60*/  WARPGROUP.ARRIVE ;  /* 0x00000000000079c5 */ /* 0x000fcc0000000000 */
[----:B------:R-:W-:Y:S01]  /*4e70*/  QGMMA.64x32x32.F32.E4M3.E4M3 R168, gdesc[UR28], RZ, !UPT, gsb0 ;  /* 0x006000001ca879f3 */ /* 0x000fe2000c0008ff */
[----:B------:R-:W-:Y:S01]  /*4e80*/  UIADD3 UR30, UR54, 0x82, URZ ;  /* 0x00000082361e7890 */ /* 0x000fe2000fffe03f */
[----:B------:R-:W-:Y:S01]  /*4e90*/  UMOV UR28, UR4 ;  /* 0x00000004001c7c82 */ /* 0x000fe20008000000 */
[----:B------:R-:W-:Y:S01]  /*4ea0*/  UMOV UR29, UR5 ;  /* 0x00000005001d7c82 */ /* 0x000fe20008000000 */
[----:B------:R-:W-:Y:S01]  /*4eb0*/  UMOV UR31, 0x80000020 ;  /* 0x80000020001f7882 */ /* 0x000fe20000000000 */
[----:B------:R-:W-:Y:S02]  /*4ec0*/  WARPGROUP.DEPBAR.LE gsb0, 0x0 ;  /* 0x00008000000079c5 */ /* 0x000fe40000010000 */
        /* <DEDUP_REMOVED lines=9> */
[----:B------:R-:W-:Y:S01]  /*4f60*/  UMOV UR26, UR6 ;  /* 0x00000006001a7c82 */ /* 0x000fe20008000000 */
[----:B------:R-:W-:Y:S01]  /*4f70*/  UMOV UR27, 0x80000020 ;  /* 0x80000020001b7882 */ /* 0x000fe20000000000 */
[----:B------:R-:W-:Y:S01]  /*4f80*/  UIADD3 UR6, UR54, 0x2, URZ ;  /* 0x0000000236067890 */ /* 0x000fe2000fffe03f */
        /* <DEDUP_REMOVED lines=12> */
[----:B------:R-:W-:Y:S01]  /*5050*/  UMOV UR28, UR8 ;  /* 0x00000008001c7c82 */ /* 0x000fe20008000000 */
[----:B------:R-:W-:Y:S01]  /*5060*/  UMOV UR29, UR9 ;  /* 0x00000009001d7c82 */ /* 0x000fe20008000000 */
        /* <DEDUP_REMOVED lines=106> */
[----:B------:R-:W-:Y:S01]  /*5710*/  UIADD3 UR54, UR54, 0x702, URZ ;  /* 0x0000070236367890 */ /* 0x000fe2000fffe03f */
[----:B------:R-:W-:Y:S02]  /*5720*/  WARPGROUP.DEPBAR.LE gsb0, 0x0 ;  /* 0x00008000000079c5 */ /* 0x000fe40000010000 */
[----:B------:R-:W-:-:S06]  /*5730*/  WARPGROUP.ARRIVE ;  /* 0x00000000000079c5 */ /* 0x000fcc0000000000 */
[----:B------:R-:W-:Y:S03]  /*5740*/  QGMMA.64x32x32.F32.E4M3.E4M3 R168, gdesc[UR28], R168, gsb0 ;  /* 0x006000001ca879f3 */ /* 0x000fe600080008a8 */
[----:B------:R-:W-:Y:S02]  /*5750*/  WARPGROUP.DEPBAR.LE gsb0, 0x0 ;  /* 0x00008000000079c5 */ /* 0x000fe40000010000 */
[----:B------:R-:W-:-:S06]  /*5760*/  WARPGROUP.ARRIVE ;  /* 0x00000000000079c5 */ /* 0x000fcc0000000000 */
[----:B------:R-:W-:Y:S03]  /*5770*/  QGMMA.64x32x32.F32.E4M3.E4M3 R152, gdesc[UR32], R152, gsb0 ;  /* 0x00600000209879f3 */ /* 0x000fe60008000898 */
        /* <DEDUP_REMOVED lines=9> */
[----:B0-----:R-:W-:Y:S05]  /*5810*/  @P2 BRA `(.L_x_2916) ;  /* 0x00000000002c2947 */ /* 0x001fea0003800000 */
[----:B------:R-:W-:Y:S05]  /*5820*/  @!P0 BRA `(.L_x_2917) ;  /* 0x0000000000048947 */ /* 0x000fea0003800000 */
[----:B------:R-:W-:Y:S01]  /*5830*/  BPT.TRAP 0x1 ;  /* 0x000000040000795c */ /* 0x000fe20000300000 */
.L_x_2917:
[----:B------:R-:W-:Y:S01]  /*5840*/  ULEA UR6, UR51, UR39, 0x3 ;  /* 0x0000002733067291 */ /* 0x000fe2000f8e183f */
[----:B------:R-:W-:-:S05]  /*5850*/  IMAD.U32 R0, RZ, RZ, UR53 ;  /* 0x00000035ff007e24 */ /* 0x000fca000f8e00ff */
[----:B------:R-:W-:-:S04]  /*5860*/  SHF.L.U32 R0, R0, 0x1f, RZ ;  /* 0x0000001f00007819 */ /* 0x000fc800000006ff */
[----:B------:R0:W1:Y:S01]  /*5870*/  SYNCS.PHASECHK.TRANS64.TRYWAIT P1, [UR6+0x33450], R0 ;  /* 0x03345000ff0075a7 */ /* 0x0000620008020146 */
[----:B------:R-:W-:Y:S05]  /*5880*/  @!P0 BRA `(.L_x_2918) ;  /* 0x0000000000048947 */ /* 0x000fea0003800000 */
[----:B------:R-:W-:Y:S01]  /*5890*/  BPT.TRAP 0x1 ;  /* 0x000000040000795c */ /* 0x000fe20000300000 */
.L_x_2918:
[----:B-1----:R-:W-:Y:S05]  /*58a0*/  @P1 BRA `(.L_x_2916) ;  /* 0x0000000000081947 */ /* 0x002fea0003800000 */
[----:B------:R-:W1:Y:S02]  /*58b0*/  SYNCS.PHASECHK.TRANS64.TRYWAIT P1, [UR6+0x33450], R0 ;  /* 0x03345000ff0075a7 */ /* 0x000e640008020146 */
[----:B-1----:R-:W-:Y:S05]  /*58c0*/  @!P1 BRA `(.L_x_2919) ;  /* 0x00000094004c9947 */ /* 0x002fea0003800000 */
.L_x_2916:
[----:B------:R-:W-:Y:S01]  /*58d0*/  UIADD3 UR6, UR39, 0x200, URZ ;  /* 0x0000020027067890 */ /* 0x000fe2000fffe03f */
[----:B------:R-:W-:Y:S01]  /*58e0*/  WARPGROUP.ARRIVE ;  /* 0x00000000000079c5 */ /* 0x000fe20000000000 */
[----:B------:R-:W-:Y:S01]  /*58f0*/  UMOV UR7, 0xc0000010 ;  /* 0xc000001000077882 */ /* 0x000fe20000000000 */
[----:B01----:R-:W-:Y:S01]  /*5900*/  FMNMX.FTZ R0, R184, R7, !PT ;  /* 0x00000007b8007209 */ /* 0x003fe20007810000 */
[----:B------:R-:W-:Y:S01]  /*5910*/  USHF.R.U32.HI UR6, URZ, 0x4, UR6 ;  /* 0x000000043f067899 */ /* 0x000fe20008011606 */
[----:B------:R-:W-:Y:S02]  /*5920*/  FMNMX.FTZ R8, R186, R6, !PT ;  /* 0x00000006ba087209 */ /* 0x000fe40007810000 */
[----:B------:R-:W0:Y:S01]  /*5930*/  S2R R227, SR_TID.X ;  /* 0x0000000000e37919 */ /* 0x000e220000002100 */
[----:B------:R-:W-:Y:S01]  /*5940*/  FMNMX.FTZ R5, R185, R0, !PT ;  /* 0x00000000b9057209 */ /* 0x000fe20007810000 */
[----:B------:R-:W-:Y:S01]  /*5950*/  ULOP3.LUT UR6, UR6, 0x3fff, URZ, 0xc0, !UPT ;  /* 0x00003fff06067892 */ /* 0x000fe2000f8ec03f */
[----:B------:R-:W-:-:S02]  /*5960*/  FMNMX.FTZ R9, R187, R8, !PT ;  /* 0x00000008bb097209 */ /* 0x000fc40007810000 */
[----:B------:R-:W-:Y:S01]  /*5970*/  FMNMX.FTZ R0, R188, R5, !PT ;  /* 0x00000005bc007209 */ /* 0x000fe20007810000 */
[----:B------:R-:W-:Y:S01]  /*5980*/  ULOP3.LUT UR6, UR6, 0x10000, URZ, 0xfc, !UPT ;  /* 0x0001000006067892 */ /* 0x000fe2000f8efc3f */
[----:B------:R-:W-:Y:S02]  /*5990*/  FMNMX.FTZ R8, R190, R9, !PT ;  /* 0x00000009be087209 */ /* 0x000fe40007810000 */
[----:B------:R-:W-:Y:S01]  /*59a0*/  FMNMX.FTZ R5, R189, R0, !PT ;  /* 0x00000000bd057209 */ /* 0x000fe20007810000 */
[----:B------:R-:W-:Y:S01]  /*59b0*/  UIMAD UR10, UR51, 0x780, UR6 ;  /* 0x00000780330a78a4 */ /* 0x000fe2000f8e0206 */
[----:B------:R-:W-:Y:S02]  /*59c0*/  FMNMX.FTZ R9, R191, R8, !PT ;  /* 0x00000008bf097209 */ /* 0x000fe40007810000 */
[----:B------:R-:W-:Y:S02]  /*59d0*/  FMNMX.FTZ R0, R192, R5, !PT ;  /* 0x00000005c0007209 */ /* 0x000fe40007810000 */
[----:B------:R-:W-:-:S02]  /*59e0*/  FMNMX.FTZ R8, R194, R9, !PT ;  /* 0x00000009c2087209 */ /* 0x000fc40007810000 */
[----:B------:R-:W-:Y:S01]  /*59f0*/  UMOV UR6, UR10 ;  /* 0x0000000a00067c82 */ /* 0x000fe20008000000 */
[----:B------:R-:W-:Y:S01]  /*5a00*/  FMNMX.FTZ R5, R193, R0, !PT ;  /* 0x00000000c1057209 */ /* 0x000fe20007810000 */
[----:B------:R-:W-:Y:S01]  /*5a10*/  QGMMA.64x192x32.F32.E4M3.E4M3 R24, R200, gdesc[UR4], R24, gsb0 ;  /* 0x02e00004c8187df3 */ /* 0x000fe20008000818 */
[----:B------:R-:W-:Y:S01]  /*5a20*/  UIADD3 UR6, UR10, 0x180, URZ ;  /* 0x000001800a067890 */ /* 0x000fe2000fffe03f */
[----:B------:R-:W-:Y:S01]  /*5a30*/  FMNMX.FTZ R9, R195, R8, !PT ;  /* 0x00000008c3097209 */ /* 0x000fe20007810000 */
[----:B------:R-:W-:Y:S01]  /*5a40*/  UMOV UR7, 0xc0000010 ;  /* 0xc000001000077882 */ /* 0x000fe20000000000 */
        /* <DEDUP_REMOVED lines=68> */
[----:B0-----:R-:W-:Y:S01]  /*5e90*/  LOP3.LUT P1, RZ, R227, 0x7f, RZ, 0xc0, !PT ;  /* 0x0000007fe3ff7812 */ /* 0x001fe2000782c0ff */
[----:B------:R-:W0:Y:S04]  /*5ea0*/  SHFL.BFLY PT, R0, R9, 0x2, 0x1f ;  /* 0x0c401f0009007f89 */ /* 0x000e2800000e0000 */
[----:B------:R-:W1:Y:S01]  /*5eb0*/  SHFL.BFLY PT, R5, R8, 0x2, 0x1f ;  /* 0x0c401f0008057f89 */ /* 0x000e6200000e0000 */
[----:B0-----:R-:W-:Y:S01]  /*5ec0*/  FMNMX.FTZ R10, R9, R0, !PT ;  /* 0x00000000090a7209 */ /* 0x001fe20007810000 */
[----:B------:R-:W-:Y:S01]  /*5ed0*/  IMAD.U32 R9, RZ, RZ, UR40 ;  /* 0x00000028ff097e24 */ /* 0x000fe2000f8e00ff */
[----:B-1----:R-:W-:-:S03]  /*5ee0*/  FMNMX.FTZ R11, R8, R5, !PT ;  /* 0x00000005080b7209 */ /* 0x002fc60007810000 */
[----:B------:R-:W0:Y:S04]  /*5ef0*/  SHFL.BFLY PT, R5, R10, 0x1, 0x1f ;  /* 0x0c201f000a057f89 */ /* 0x000e2800000e0000 */
[----:B------:R-:W1:Y:S01]  /*5f00*/  SHFL.BFLY PT, R12, R11, 0x1, 0x1f ;  /* 0x0c201f000b0c7f89 */ /* 0x000e6200000e0000 */
[----:B0-----:R-:W-:Y:S02]  /*5f10*/  FMNMX.FTZ R0, R10, R5, !PT ;  /* 0x000000050a007209 */ /* 0x001fe40007810000 */
[----:B-1----:R-:W-:-:S03]  /*5f20*/  FMNMX.FTZ R5, R11, R12, !PT ;  /* 0x0000000c0b057209 */ /* 0x002fc60007810000 */
[C---:B------:R-:W-:Y:S01]  /*5f30*/  FFMA.FTZ R8, R0.reuse, R9, -8 ;  /* 0xc100000000087423 */ /* 0x040fe20000010009 */
[----:B------:R-:W-:-:S03]  /*5f40*/  FADD.FTZ R7, -R0, R7 ;  /* 0x0000000700077221 */ /* 0x000fc60000010100 */
[--C-:B------:R-:W-:Y:S01]  /*5f50*/  FFMA.FTZ R21, R168, UR40, -R8.reuse ;  /* 0x00000028a8157c23 */ /* 0x100fe20008010808 */
[----:B------:R-:W-:-:S01]  /*5f60*/  FFMA.FTZ R168, R169, UR40, -R8 ;  /* 0x00000028a9a87c23 */ /* 0x000fc20008010808 */
[----:B------:R-:W-:Y:S02]  /*5f70*/  WARPGROUP.DEPBAR.LE gsb0, 0x0 ;  /* 0x00008000000079c5 */ /* 0x000fe40000010000 */
[----:B------:R-:W-:Y:S01]  /*5f80*/  WARPGROUP.ARRIVE ;  /* 0x00000000000079c5 */ /* 0x000fe20000000000 */
[--C-:B------:R-:W-:Y:S01]  /*5f90*/  FFMA.FTZ R169, R172, UR40, -R8.reuse ;  /* 0x00000028aca97c23 */ /* 0x100fe20008010808 */
[----:B------:R-:W-:-:S01]  /*5fa0*/  FFMA.FTZ R10, R184, UR40, -R8 ;  /* 0x00000028b80a7c23 */ /* 0x000fc20008010808 */
[--C-:B------:R-:W-:Y:S01]  /*5fb0*/  FFMA.FTZ R172, R173, UR40, -R8.reuse ;  /* 0x00000028adac7c23 */ /* 0x100fe20008010808 */
[----:B------:R-:W-:-:S01]  /*5fc0*/  FFMA.FTZ R173, R176, UR40, -R8 ;  /* 0x00000028b0ad7c23 */ /* 0x000fc20008010808 */
[----:B------:R-:W-:Y:S01]  /*5fd0*/  IMAD.U32 R184, RZ, RZ, UR40 ;  /* 0x00000028ffb87e24 */ /* 0x000fe2000f8e00ff */
[----:B------:R-:W-:Y:S01]  /*5fe0*/  QGMMA.64x192x32.F32.E4M3.E4M3 R24, R204, gdesc[UR4], R24, gsb0 ;  /* 0x02e00004cc187df3 */ /* 0x000fe20008000818 */
[----:B------:R-:W-:Y:S01]  /*5ff0*/  UIADD3 UR6, UR10, 0x300, URZ ;  /* 0x000003000a067890 */ /* 0x000fe2000fffe03f */
[--C-:B------:R-:W-:Y:S01]  /*6000*/  FFMA.FTZ R176, R177, UR40, -R8.reuse ;  /* 0x00000028b1b07c23 */ /* 0x100fe20008010808 */
[----:B------:R-:W-:Y:S01]  /*6010*/  UMOV UR7, 0xc0000010 ;  /* 0xc000001000077882 */ /* 0x000fe20000000000 */
        /* <DEDUP_REMOVED lines=32> */
[----:B------:R-:W-:Y:S01]  /*6220*/  FFMA.FTZ R133, R133, UR40, -R8 ;  /* 0x0000002885857c23 */ /* 0x000fe20008010808 */
[----:B------:R-:W-:-:S01]  /*6230*/  FADD.FTZ R6, -R5, R6 ;  /* 0x0000000605067221 */ /* 0x000fc20000010100 */
[----:B------:R-:W-:Y:S01]  /*6240*/  FFMA.FTZ R8, R5, R184, -8 ;  /* 0xc100000005087423 */ /* 0x000fe200000100b8 */
[----:B------:R-:W-:Y:S01]  /*6250*/  FMUL.FTZ R7, R7, UR40 ;  /* 0x0000002807077c20 */ /* 0x000fe20008410000 */
[----:B------:R-:W-:Y:S01]  /*6260*/  MUFU.EX2 R10, R10 ;  /* 0x0000000a000a7308 */ /* 0x000fe20000000800 */
[----:B------:R-:W-:Y:S01]  /*6270*/  FMUL.FTZ R6, R6, UR40 ;  /* 0x0000002806067c20 */ /* 0x000fe20008410000 */
        /* <DEDUP_REMOVED lines=23> */
[----:B0-----:R-:W-:-:S01]  /*63f0*/  FFMA.FTZ R4, R7, R4, R10 ;  /* 0x0000000407047223 */ /* 0x001fc2000001000a */
        /* <DEDUP_REMOVED lines=18> */
[----:B------:R-:W-:Y:S01]  /*6520*/  FFMA.FTZ R127, R127, UR40, -R8 ;  /* 0x000000287f7f7c23 */ /* 0x000fe20008010808 */
[----:B------:R-:W-:-:S02]  /*6530*/  IMAD.U32 R194, RZ, RZ, UR52 ;  /* 0x00000034ffc27e24 */ /* 0x000fc4000f8e00ff */
[--C-:B------:R-:W-:Y:S01]  /*6540*/  FFMA.FTZ R130, R130, UR40, -R8.reuse ;  /* 0x0000002882827c23 */ /* 0x100fe20008010808 */
[----:B------:R-:W-:-:S01]  /*6550*/  FFMA.FTZ R131, R131, UR40, -R8 ;  /* 0x0000002883837c23 */ /* 0x000fc20008010808 */
[----:B------:R-:W1:Y:S01]  /*6560*/  MUFU.EX2 R11, R11 ;  /* 0x0000000b000b7308 */ /* 0x000e620000000800 */
[----:B0-----:R-:W-:-:S01]  /*6570*/  FADD.FTZ R4, R9, R4 ;  /* 0x0000000409047221 */ /* 0x001fc20000010000 */
[----:B------:R-:W-:Y:S01]  /*6580*/  @!P1 LEA R194, R194, UR39, 0x3 ;  /* 0x00000027c2c29c11 */ /* 0x000fe2000f8e18ff */
[----:B------:R-:W-:-:S01]  /*6590*/  FFMA.FTZ R134, R134, UR40, -R8 ;  /* 0x0000002886867c23 */ /* 0x000fc20008010808 */
[----:B------:R-:W-:-:S04]  /*65a0*/  FFMA.FTZ R8, R135, UR40, -R8 ;  /* 0x0000002887087c23 */ /* 0x000fc80008010808 */
        /* <DEDUP_REMOVED lines=28> */
[----:B------:R-:W-:Y:S02]  /*6770*/  WARPGROUP.DEPBAR.LE gsb0, 0x0 ;  /* 0x00008000000079c5 */ /* 0x000fe40000010000 */
[----:B------:R-:W-:-:S04]  /*6780*/  WARPGROUP.ARRIVE ;  /* 0x00000000000079c5 */ /* 0x000fc80000000000 */
[----:B------:R-:W1:Y:S01]  /*6790*/  MUFU.EX2 R171, R171 ;  /* 0x000000ab00ab7308 */ /* 0x000e620000000800 */
[----:B0-----:R-:W-:-:S01]  /*67a0*/  FADD.FTZ R4, R170, R191 ;  /* 0x000000bfaa047221 */ /* 0x001fc20000010000 */
[----:B------:R-:W-:Y:S01]  /*67b0*/  QGMMA.64x192x32.F32.E4M3.E4M3 R24, R208, gdesc[UR4], R24, gsb0 ;  /* 0x02e00004d0187df3 */ /* 0x000fe20008000818 */
[----:B------:R-:W-:Y:S01]  /*67c0*/  UIADD3 UR6, UR10, 0x480, URZ ;  /* 0x000004800a067890 */ /* 0x000fe2000fffe03f */
[----:B------:R-:W-:-:S04]  /*67d0*/  UMOV UR7, 0xc0000010 ;  /* 0xc000001000077882 */ /* 0x000fc80000000000 */
        /* <DEDUP_REMOVED lines=83> */
[----:B------:R-:W-:-:S06]  /*6d10*/  IADD3 R3, -R23, 0xb, RZ ;  /* 0x0000000b17037810 */ /* 0x000fcc0007ffe1ff */
        /* <DEDUP_REMOVED lines=25> */
[----:B--2---:R-:W-:-:S01]  /*6eb0*/  FADD.FTZ R192, R126, R193 ;  /* 0x000000c17ec07221 */ /* 0x004fc20000010000 */
[----:B------:R-:W-:Y:S02]  /*6ec0*/  WARPGROUP.DEPBAR.LE gsb0, 0x0 ;  /* 0x00008000000079c5 */ /* 0x000fe40000010000 */
[----:B------:R-:W-:-:S04]  /*6ed0*/  WARPGROUP.ARRIVE ;  /* 0x00000000000079c5 */ /* 0x000fc80000000000 */
[----:B------:R-:W-:Y:S02]  /*6ee0*/  MUFU.EX2 R128, R128 ;  /* 0x0000008000807308 */ /* 0x000fe40000000800 */
[----:B------:R-:W-:Y:S01]  /*6ef0*/  QGMMA.64x192x32.F32.E4M3.E4M3 R24, R216, gdesc[UR4], R24, gsb0 ;  /* 0x02e00004d8187df3 */ /* 0x000fe20008000818 */
[----:B0-----:R-:W-:-:S05]  /*6f00*/  FADD.FTZ R135, R127, R192 ;  /* 0x000000c07f877221 */ /* 0x001fca0000010000 */
[----:B------:R-:W0:Y:S08]  /*6f10*/  MUFU.EX2 R130, R130 ;  /* 0x0000008200827308 */ /* 0x000e300000000800 */
[----:B------:R-:W-:Y:S08]  /*6f20*/  MUFU.EX2 R129, R129 ;  /* 0x0000008100817308 */ /* 0x000ff00000000800 */
[----:B------:R-:W1:Y:S08]  /*6f30*/  MUFU.EX2 R131, R131 ;  /* 0x0000008300837308 */ /* 0x000e700000000800 */
[----:B------:R-:W-:Y:S08]  /*6f40*/  MUFU.EX2 R132, R132 ;  /* 0x0000008400847308 */ /* 0x000ff00000000800 */
[----:B------:R0:W2:Y:S08]  /*6f50*/  MUFU.EX2 R195, R134 ;  /* 0x0000008600c37308 */ /* 0x0000b00000000800 */
[----:B------:R-:W-:Y:S01]  /*6f60*/  MUFU.EX2 R133, R133 ;  /* 0x0000008500857308 */ /* 0x000fe20000000800 */
[----:B0-----:R-:W-:-:S04]  /*6f70*/  FADD.FTZ R134, R130, R135 ;  /* 0x0000008782867221 */ /* 0x001fc80000010000 */
[----:B-1----:R-:W-:-:S03]  /*6f80*/  FADD.FTZ R134, R131, R134 ;  /* 0x0000008683867221 */ /* 0x002fc60000010000 */
[----:B------:R-:W0:Y:S01]  /*6f90*/  MUFU.EX2 R8, R8 ;  /* 0x0000000800087308 */ /* 0x000e220000000800 */
[----:B--2---:R-:W-:-:S01]  /*6fa0*/  FADD.FTZ R134, R195, R134 ;  /* 0x00000086c3867221 */ /* 0x004fc20000010000 */
[----:B------:R-:W-:Y:S02]  /*6fb0*/  WARPGROUP.DEPBAR.LE gsb0, 0x0 ;  /* 0x00008000000079c5 */ /* 0x000fe40000010000 */
[----:B------:R1:W-:Y:S06]  /*6fc0*/  BAR.ARV R3, 0x100 ;  /* 0x000400030000751d */ /* 0x0003ec0000002000 */
[----:B-1----:R-:W-:-:S05]  /*6fd0*/  @!P1 VIADD R3, R194, 0x33440 ;  /* 0x00033440c2039836 */ /* 0x002fca0000000000 */
[----:B------:R-:W-:-:S04]  /*6fe0*/  @!P1 PRMT R3, RZ, 0x654, R3 ;  /* 0x00000654ff039816 */ /* 0x000fc80000000003 */
[----:B------:R1:W-:Y:S02]  /*6ff0*/  @!P1 SYNCS.ARRIVE.TRANS64.RED.A1T0 RZ, [R3+URZ], RZ ;  /* 0x000000ff03ff99a7 */ /* 0x0003e4000810043f */
[----:B-1----:R-:W-:-:S04]  /*7000*/  FADD.FTZ R3, R125, R4 ;  /* 0x000000047d037221 */ /* 0x002fc80000010000 */
[----:B------:R-:W-:-:S04]  /*7010*/  FADD.FTZ R4, R128, R3 ;  /* 0x0000000380047221 */ /* 0x000fc80000010000 */
[----:B------:R-:W-:-:S04]  /*7020*/  FADD.FTZ R3, R129, R4 ;  /* 0x0000000481037221 */ /* 0x000fc80000010000 */
[----:B------:R-:W-:Y:S01]  /*7030*/  FADD.FTZ R4, R132, R3 ;  /* 0x0000000384047221 */ /* 0x000fe20000010000 */
[----:B0-----:R-:W-:-:S03]  /*7040*/  FADD.FTZ R3, R8, R134 ;  /* 0x0000008608037221 */ /* 0x001fc60000010000 */
[----:B------:R-:W-:Y:S01]  /*7050*/  FADD.FTZ R4, R133, R4 ;  /* 0x0000000485047221 */ /* 0x000fe20000010000 */
[----:B------:R-:W-:Y:S06]  /*7060*/  @!P0 BRA `(.L_x_2920) ;  /* 0x0000000000048947 */ /* 0x000fec0003800000 */
[----:B------:R-:W-:Y:S01]  /*7070*/  BPT.TRAP 0x1 ;  /* 0x000000040000795c */ /* 0x000fe20000300000 */
.L_x_2920:
        /* <DEDUP_REMOVED lines=16> */
[-C--:B------:R-:W-:Y:S01]  /*7180*/  FMUL.FTZ R25, R25, R7.reuse ;  /* 0x0000000719197220 */ /* 0x080fe20000410000 */
[----:B------:R-:W-:Y:S01]  /*7190*/  F2FP.SATFINITE.E4M3.F32.PACK_AB_MERGE_C R182, R183, R182, RZ ;  /* 0x000000b6b7b6723e */ /* 0x000fe200048070ff */
[----:B------:R-:W-:Y:S01]  /*71a0*/  SYNCS.ARRIVE.TRANS64.RED.A1T0 RZ, [UR6], RZ ;  /* 0x000000ffffff79a7 */ /* 0x000fe20008100406 */
        /* <DEDUP_REMOVED lines=127> */
[----:B------:R-:W-:Y:S01]  /*79a0*/  F2FP.SATFINITE.E4M3.F32.PACK_AB_MERGE_C R219, R131, R130, R8 ;  /* 0x0000008283db723e */ /* 0x000fe20004807008 */
[----:B------:R-:W-:Y:S06]  /*79b0*/  @P1 BRA `(.L_x_2921) ;  /* 0xffffffd000601947 */ /* 0x000fec000383ffff */
.L_x_2911:
[----:B------:R-:W-:Y:S06]  /*79c0*/  BAR.ARV 0x8, 0x180 ;  /* 0x0206000000007b1d */ /* 0x000fec0000002000 */
[----:B------:R-:W-:Y:S05]  /*79d0*/  @!P0 BRA `(.L_x_2922) ;  /* 0x0000000000048947 */ /* 0x000fea0003800000 */
[----:B------:R-:W-:Y:S01]  /*79e0*/  BPT.TRAP 0x1 ;  /* 0x000000040000795c */ /* 0x000fe20000300000 */
.L_x_2922:
[----:B------:R-:W-:Y:S01]  /*79f0*/  ULEA UR4, UR52, UR39, 0x3 ;  /* 0x0000002734047291 */ /* 0x000fe2000f8e183f */
[----:B------:R-:W-:-:S05]  /*7a00*/  IMAD.U32 R6, RZ, RZ, UR44 ;  /* 0x0000002cff067e24 */ /* 0x000fca000f8e00ff */
[----:B------:R-:W-:-:S04]  /*7a10*/  SHF.L.U32 R6, R6, 0x1f, RZ ;  /* 0x0000001f06067819 */ /* 0x000fc800000006ff */
[----:B------:R0:W1:Y:S01]  /*7a20*/  SYNCS.PHASECHK.TRANS64.TRYWAIT P1, [UR4+0x33450], R6 ;  /* 0x03345006ff0075a7 */ /* 0x0000620008020144 */
[----:B------:R-:W-:Y:S05]  /*7a30*/  @!P0 BRA `(.L_x_2923) ;  /* 0x0000000000048947 */ /* 0x000fea0003800000 */
[----:B------:R-:W-:Y:S01]  /*7a40*/  BPT.TRAP 0x1 ;  /* 0x000000040000795c */ /* 0x000fe20000300000 */
.L_x_2923:
[----:B-1----:R-:W-:Y:S05]  /*7a50*/  @P1 BRA `(.L_x_2924) ;  /* 0x0000000000081947 */ /* 0x002fea0003800000 */
[----:B------:R-:W1:Y:S02]  /*7a60*/  SYNCS.PHASECHK.TRANS64.TRYWAIT P1, [UR4+0x33450], R6 ;  /* 0x03345006ff0075a7 */ /* 0x000e640008020144 */
[----:B-1----:R-:W-:Y:S05]  /*7a70*/  @!P1 BRA `(.L_x_2925) ;  /* 0x0000007000f89947 */ /* 0x002fea0003800000 */
.L_x_2924:
[----:B------:R-:W-:Y:S01]  /*7a80*/  UIADD3 UR5, UR39, 0x200, URZ ;  /* 0x0000020027057890 */ /* 0x000fe2000fffe03f */
[----:B------:R-:W-:Y:S01]  /*7a90*/  WARPGROUP.ARRIVE ;  /* 0x00000000000079c5 */ /* 0x000fe20000000000 */
[----:B------:R-:W-:Y:S01]  /*7aa0*/  UMOV UR7, 0xc0000010 ;  /* 0xc000001000077882 */ /* 0x000fe20000000000 */
[----:B------:R-:W-:Y:S01]  /*7ab0*/  IMAD.MOV.U32 R8, RZ, RZ, 0x3f800000 ;  /* 0x3f800000ff087424 */ /* 0x000fe200078e00ff */
[----:B------:R-:W-:-:S04]  /*7ac0*/  USHF.R.U32.HI UR5, URZ, 0x4, UR5 ;  /* 0x000000043f057899 */ /* 0x000fc80008011605 */
[----:B------:R-:W-:-:S04]  /*7ad0*/  ULOP3.LUT UR5, UR5, 0x3fff, URZ, 0xc0, !UPT ;  /* 0x00003fff05057892 */ /* 0x000fc8000f8ec03f */
[----:B------:R-:W-:-:S04]  /*7ae0*/  ULOP3.LUT UR5, UR5, 0x10000, URZ, 0xfc, !UPT ;  /* 0x0001000005057892 */ /* 0x000fc8000f8efc3f */
[----:B------:R-:W-:-:S07]  /*7af0*/  UIMAD UR5, UR52, 0x780, UR5 ;  /* 0x00000780340578a4 */ /* 0x000fce000f8e0205 */
[----:B------:R-:W-:Y:S02]  /*7b00*/  UMOV UR6, UR5 ;  /* 0x0000000500067c82 */ /* 0x000fe40008000000 */
[----:B------:R-:W-:Y:S01]  /*7b10*/  QGMMA.64x192x32.F32.E4M3.E4M3 R24, R200, gdesc[UR4], R24, gsb0 ;  /* 0x02e00004c8187df3 */ /* 0x000fe20008000818 */
[----:B------:R-:W-:Y:S01]  /*7b20*/  UIADD3 UR6, UR5, 0x180, URZ ;  /* 0x0000018005067890 */ /* 0x000fe2000fffe03f */
[----:B------:R-:W-:Y:S01]  /*7b30*/  UMOV UR7, 0xc0000010 ;  /* 0xc000001000077882 */ /* 0x000fe20000000000 */
[----:B------:R-:W-:Y:S02]  /*7b40*/  WARPGROUP.DEPBAR.LE gsb0, 0x0 ;  /* 0x00008000000079c5 */ /* 0x000fe40000010000 */
[----:B------:R-:W-:-:S15]  /*7b50*/  WARPGROUP.ARRIVE ;  /* 0x00000000000079c5 */ /* 0x000fde0000000000 */
[----:B------:R-:W-:Y:S01]  /*7b60*/  QGMMA.64x192x32.F32.E4M3.E4M3 R24, R204, gdesc[UR4], R24, gsb0 ;  /* 0x02e00004cc187df3 */ /* 0x000fe20008000818 */
[----:B------:R-:W-:Y:S01]  /*7b70*/  UIADD3 UR6, UR5, 0x300, URZ ;  /* 0x0000030005067890 */ /* 0x000fe2000fffe03f */
[----:B------:R-:W-:Y:S01]  /*7b80*/  UMOV UR7, 0xc0000010 ;  /* 0xc000001000077882 */ /* 0x000fe20000000000 */
[----:B------:R-:W-:Y:S02]  /*7b90*/  WARPGROUP.DEPBAR.LE gsb0, 0x0 ;  /* 0x00008000000079c5 */ /* 0x000fe40000010000 */
[----:B------:R-:W-:-:S15]  /*7ba0*/  WARPGROUP.ARRIVE ;  /* 0x00000000000079c5 */ /* 0x000fde0000000000 */
[----:B------:R-:W-:Y:S01]  /*7bb0*/  QGMMA.64x192x32.F32.E4M3.E4M3 R24, R208, gdesc[UR4], R24, gsb0 ;  /* 0x02e00004d0187df3 */ /* 0x000fe20008000818 */
[----:B------:R-:W-:Y:S02]  /*7bc0*/  ULDC.64 UR6, c[0x0][0x9a0] ;  /* 0x0002680000067ab9 */ /* 0x000fe40000000a00 */
[----:B------:R-:W-:-:S04]  /*7bd0*/  UISETP.NE.U32.AND UP0, UPT, UR6, URZ, UPT ;  /* 0x0000003f0600728c */ /* 0x000fc8000bf05070 */
[----:B------:R-:W-:-:S06]  /*7be0*/  UISETP.NE.AND.EX UP0, UPT, UR7, URZ, UPT, UP0 ;  /* 0x0000003f0700728c */ /* 0x000fcc000bf05300 */
[----:B------:R-:W-:-:S05]  /*7bf0*/  PLOP3.LUT P1, PT, PT, PT, UP0, 0x80, 0x0 ;  /* 0x000000000000781c */ /* 0x000fca0003f2f008 */
[----:B------:R-:W-:Y:S02]  /*7c00*/  @UP0 USHF.R.S32.HI UR10, URZ, 0x1f, UR42 ;  /* 0x0000001f3f0a0899 */ /* 0x000fe4000801142a */
[----:B------:R-:W-:Y:S01]  /*7c10*/  @UP0 UIADD3 UR8, -UR42, URZ, URZ ;  /* 0x0000003f2a080290 */ /* 0x000fe2000fffe13f */
[----:B------:R-:W-:Y:S01]  /*7c20*/  @UP0 ULDC.64 UR12, c[0x0][0x9c8] ;  /* 0x00027200000c0ab9 */ /* 0x000fe20000000a00 */
[----:B------:R-:W-:Y:S01]  /*7c30*/  @UP0 ULDC UR9, c[0x0][0xc44] ;  /* 0x0003110000090ab9 */ /* 0x000fe20000000800 */
[----:B------:R-:W-:Y:S02]  /*7c40*/  @UP0 UIMAD UR10, UR10, UR12, URZ ;  /* 0x0000000c0a0a02a4 */ /* 0x000fe4000f8e023f */
[----:B------:R-:W-:Y:S02]  /*7c50*/  @UP0 UIMAD UR11, UR9, UR8, UR43 ;  /* 0x00000008090b02a4 */ /* 0x000fe4000f8e022b */
[----:B------:R-:W-:Y:S02]  /*7c60*/  @UP0 UIMAD.WIDE.U32 UR8, UR42, UR12, URZ ;  /* 0x0000000c2a0802a5 */ /* 0x000fe4000f8e003f */
[----:B------:R-:W-:-:S02]  /*7c70*/  @UP0 UIMAD UR10, UR42, UR13, UR10 ;  /* 0x0000000d2a0a02a4 */ /* 0x000fc4000f8e020a */
[----:B------:R-:W-:Y:S01]  /*7c80*/  @UP0 USHF.R.S32.HI UR14, URZ, 0x1f, UR11 ;  /* 0x0000001f3f0e0899 */ /* 0x000fe2000801140b */
[----:B------:R-:W-:Y:S01]  /*7c90*/  @UP0 ULDC.64 UR12, c[0x0][0x9d0] ;  /* 0x00027400000c0ab9 */ /* 0x000fe20000000a00 */
[----:B------:R-:W-:Y:S02]  /*7ca0*/  @UP0 UIADD3 UR9, UR9, UR10, URZ ;  /* 0x0000000a09090290 */ /* 0x000fe4000fffe03f */
[----:B------:R-:W-:Y:S02]  /*7cb0*/  @UP0 UIMAD UR10, UR14, UR12, URZ ;  /* 0x0000000c0e0a02a4 */ /* 0x000fe4000f8e023f */
[----:B------:R-:W-:Y:S02]  /*7cc0*/  @UP0 UIMAD.WIDE.U32 UR8, UR11, UR12, UR8 ;  /* 0x0000000c0b0802a5 */ /* 0x000fe4000f8e0008 */
[----:B------:R-:W-:Y:S02]  /*7cd0*/  @UP0 UIMAD UR10, UR11, UR13, UR10 ;  /* 0x0000000d0b0a02a4 */ /* 0x000fe4000f8e020a */
[----:B------:R-:W-:-:S02]  /*7ce0*/  @UP0 ULEA UR6, UP1, UR8, UR6, 0x2 ;  /* 0x0000000608060291 */ /* 0x000fc4000f82103f */
[----:B------:R-:W-:-:S04]  /*7cf0*/  @UP0 UIADD3 UR9, UR9, UR10, URZ ;  /* 0x0000000a09090290 */ /* 0x000fc8000fffe03f */
[----:B------:R-:W-:Y:S01]  /*7d00*/  @UP0 ULEA.HI.X UR7, UR8, UR7, UR9, 0x2, UP1 ;  /* 0x0000000708070291 */ /* 0x000fe200088f1409 */
[----:B01----:R-:W-:-:S05]  /*7d10*/  IMAD.U32 R6, RZ, RZ, UR6 ;  /* 0x00000006ff067e24 */ /* 0x003fca000f8e00ff */
[----:B------:R-:W-:-:S05]  /*7d20*/  IMAD.U32 R7, RZ, RZ, UR7 ;  /* 0x00000007ff077e24 */ /* 0x000fca000f8e00ff */
[----:B------:R0:W2:Y:S01]  /*7d30*/  @P1 LDG.E R8, desc[UR48][R6.64] ;  /* 0x0000003006081981 */ /* 0x0000a2000c1e1900 */
[----:B------:R-:W-:Y:S01]  /*7d40*/  UIADD3 UR6, UR5, 0x480, URZ ;  /* 0x0000048005067890 */ /* 0x000fe2000fffe03f */
[----:B------:R-:W-:Y:S01]  /*7d50*/  UMOV UR7, 0xc0000010 ;  /* 0xc000001000077882 */ /* 0x000fe20000000000 */
[----:B------:R-:W-:Y:S02]  /*7d60*/  WARPGROUP.DEPBAR.LE gsb0, 0x0 ;  /* 0x00008000000079c5 */ /* 0x000fe40000010000 */
[----:B------:R-:W-:-:S06]  /*7d70*/  WARPGROUP.ARRIVE ;  /* 0x00000000000079c5 */ /* 0x000fcc0000000000 */
[----:B------:R-:W-:Y:S01]  /*7d80*/  QGMMA.64x192x32.F32.E4M3.E4M3 R24, R212, gdesc[UR4], R24, gsb0 ;  /* 0x02e00004d4187df3 */ /* 0x000fe20008000818 */
[----:B------:R-:W-:Y:S01]  /*7d90*/  UIADD3 UR6, UR5, 0x600, URZ ;  /* 0x0000060005067890 */ /* 0x000fe2000fffe03f */
[----:B------:R-:W-:Y:S01]  /*7da0*/  UMOV UR7, 0xc0000010 ;  /* 0xc000001000077882 */ /* 0x000fe20000000000 */
[----:B------:R-:W1:Y:S04]  /*7db0*/  SHFL.BFLY PT, R9, R4, 0x2, 0x1f ;  /* 0x0c401f0004097f89 */ /* 0x000e6800000e0000 */
[----:B------:R-:W3:Y:S01]  /*7dc0*/  SHFL.BFLY PT, R12, R3, 0x2, 0x1f ;  /* 0x0c401f00030c7f89 */ /* 0x000ee200000e0000 */
[----:B-1----:R-:W-:-:S01]  /*7dd0*/  FADD.FTZ R9, R9, R4 ;  /* 0x0000000409097221 */ /* 0x002fc20000010000 */
[----:B---3--:R-:W-:-:S04]  /*7de0*/  FADD.FTZ R12, R12, R3 ;  /* 0x000000030c0c7221 */ /* 0x008fc80000010000 */
[----:B------:R-:W1:Y:S04]  /*7df0*/  SHFL.BFLY PT, R10, R9, 0x1, 0x1f ;  /* 0x0c201f00090a7f89 */ /* 0x000e6800000e0000 */
[----:B0-----:R-:W0:Y:S01]  /*7e00*/  SHFL.BFLY PT, R7, R12, 0x1, 0x1f ;  /* 0x0c201f000c077f89 */ /* 0x001e2200000e0000 */
[----:B-1----:R-:W-:-:S01]  /*7e10*/  FADD.FTZ R13, R9, R10 ;  /* 0x0000000a090d7221 */ /* 0x002fc20000010000 */
[----:B0-----:R-:W-:-:S04]  /*7e20*/  FADD.FTZ R14, R12, R7 ;  /* 0x000000070c0e7221 */ /* 0x001fc80000010000 */
        /* <DEDUP_REMOVED lines=8> */
[----:B------:R-:W-:-:S06]  /*7eb0*/  IMAD.MOV.U32 R11, RZ, RZ, RZ ;  /* 0x000000ffff0b7224 */ /* 0x000fcc00078e00ff */
[----:B------:R-:W0:Y:S01]  /*7ec0*/  @P2 MUFU.LG2 R6, R6 ;  /* 0x0000000600062308 */ /* 0x000e220000000c00 */
[----:B------:R-:W-:Y:S02]  /*7ed0*/  WARPGROUP.DEPBAR.LE gsb0, 0x0 ;  /* 0x00008000000079c5 */ /* 0x000fe40000010000 */
[----:B------:R-:W-:-:S06]  /*7ee0*/  WARPGROUP.ARRIVE ;  /* 0x00000000000079c5 */ /* 0x000fcc0000000000 */
[----:B------:R-:W-:Y:S01]  /*7ef0*/  QGMMA.64x192x32.F32.E4M3.E4M3 R24, R216, gdesc[UR4], R24, gsb0 ;  /* 0x02e00004d8187df3 */ /* 0x000fe20008000818 */
[----:B------:R-:W1:Y:S08]  /*7f00*/  @P3 MUFU.LG2 R10, R15 ;  /* 0x0000000f000a3308 */ /* 0x000e700000000c00 */
[----:B------:R-:W3:Y:S01]  /*7f10*/  @P1 MUFU.RCP R11, R14 ;  /* 0x0000000e000b1308 */ /* 0x000ee20000001000 */
[----:B------:R-:W-:-:S02]  /*7f20*/  IMAD.U32 R9, RZ, RZ, UR40 ;  /* 0x00000028ff097e24 */ /* 0x000fc4000f8e00ff */
[----:B------:R-:W-:Y:S02]  /*7f30*/  IMAD.U32 R12, RZ, RZ, UR40 ;  /* 0x00000028ff0c7e24 */ /* 0x000fe4000f8e00ff */
[----:B0-----:R-:W-:Y:S01]  /*7f40*/  @P2 FMUL.FTZ R6, R6, 0.69314718246459960938 ;  /* 0x3f31721806062820 */ /* 0x001fe20000410000 */
[----:B------:R-:W-:Y:S01]  /*7f50*/  @P2 FMUL.FTZ R9, R9, 0.69314718246459960938 ;  /* 0x3f31721809092820 */ /* 0x000fe20000410000 */
        /* <DEDUP_REMOVED lines=11> */
.L_x_2926:
[----:B------:R-:W0:Y:S01]  /*8010*/  S2R R121, SR_TID.X ;  /* 0x0000000000797919 */ /* 0x000e220000002100 */
[----:B------:R-:W-:Y:S01]  /*8020*/  ULDC.64 UR6, c[0x4][0xe0] ;  /* 0x0100380000067ab9 */ /* 0x000fe20000000a00 */
        /* <DEDUP_REMOVED lines=12> */
[----:B------:R-:W-:Y:S01]  /*80f0*/  ULDC.64 UR8, c[0x0][0xb90] ;  /* 0x0002e40000087ab9 */ /* 0x000fe20000000a00 */
[----:B0-----:R-:W-:-:S02]  /*8100*/  IMAD.SHL.U32 R0, R121, 0x4, RZ ;  /* 0x0000000479007824 */ /* 0x001fc400078e00ff */
[-C--:B------:R-:W-:Y:S01]  /*8110*/  FMUL.FTZ R27, R35, R120.reuse ;  /* 0x00000078231b7220 */ /* 0x080fe20000410000 */
[-C--:B------:R-:W-:Y:S01]  /*8120*/  FMUL.FTZ R29, R44, R9.reuse ;  /* 0x000000092c1d7220 */ /* 0x080fe20000410000 */
[-C--:B------:R-:W-:Y:S01]  /*8130*/  FMUL.FTZ R36, R41, R9.reuse ;  /* 0x0000000929247220 */ /* 0x080fe20000410000 */
[-C--:B------:R-:W-:Y:S01]  /*8140*/  FMUL.FTZ R24, R34, R120.reuse ;  /* 0x0000007822187220 */ /* 0x080fe20000410000 */
[----:B------:R-:W-:Y:S01]  /*8150*/  LOP3.LUT R0, R0, 0xc, RZ, 0xc0, !PT ;  /* 0x0000000c00007812 */ /* 0x000fe200078ec0ff */
[-C--:B------:R-:W-:Y:S01]  /*8160*/  FMUL.FTZ R35, R50, R120.reuse ;  /* 0x0000007832237220 */ /* 0x080fe20000410000 */
[-C--:B------:R-:W-:Y:S01]  /*8170*/  FMUL.FTZ R26, R39, R120.reuse ;  /* 0x00000078271a7220 */ /* 0x080fe20000410000 */
[-C--:B------:R-:W-:Y:S01]  /*8180*/  FMUL.FTZ R41, R53, R9.reuse ;  /* 0x0000000935297220 */ /* 0x080fe20000410000 */
[----:B------:R-:W-:Y:S01]  /*8190*/  IADD3 R6, P0, R0, UR6, RZ ;  /* 0x0000000600067c10 */ /* 0x000fe2000ff1e0ff */
[-C--:B------:R-:W-:Y:S01]  /*81a0*/  FMUL.FTZ R50, R70, R120.reuse ;  /* 0x0000007846327220 */ /* 0x080fe20000410000 */
[----:B------:R-:W-:Y:S01]  /*81b0*/  FMUL.FTZ R44, R49, R9 ;  /* 0x00000009312c7220 */ /* 0x000fe20000410000 */
[-C--:B------:R-:W-:Y:S01]  /*81c0*/  FMUL.FTZ R34, R54, R120.reuse ;  /* 0x0000007836227220 */ /* 0x080fe20000410000 */
[----:B------:R-:W-:Y:S01]  /*81d0*/  FMUL.FTZ R38, R55, R120 ;  /* 0x0000007837267220 */ /* 0x000fe20000410000 */
[----:B------:R-:W-:-:S02]  /*81e0*/  IMAD.X R7, RZ, RZ, UR7, P0 ;  /* 0x00000007ff077e24 */ /* 0x000fc400080e06ff */
[-C--:B------:R-:W-:Y:S01]  /*81f0*/  FMUL.FTZ R39, R51, R120.reuse ;  /* 0x0000007833277220 */ /* 0x080fe20000410000 */
[----:B------:R-:W-:Y:S01]  /*8200*/  FMUL.FTZ R70, R82, R120 ;  /* 0x0000007852467220 */ /* 0x000fe20000410000 */
[----:B------:R-:W-:Y:S01]  /*8210*/  F2FP.BF16.F32.PACK_AB R15, R15, R20 ;  /* 0x000000140f0f723e */ /* 0x000fe200000010ff */
[-C--:B------:R-:W-:Y:S01]  /*8220*/  FMUL.FTZ R49, R61, R9.reuse ;  /* 0x000000093d317220 */ /* 0x080fe20000410000 */
[----:B------:R0:W2:Y:S01]  /*8230*/  LDG.E.CONSTANT R0, desc[UR48][R6.64] ;  /* 0x0000003006007981 */ /* 0x0000a2000c1e9900 */
[-C--:B------:R-:W-:Y:S01]  /*8240*/  FMUL.FTZ R53, R68, R9.reuse ;  /* 0x0000000944357220 */ /* 0x080fe20000410000 */
[-C--:B------:R-:W-:Y:S01]  /*8250*/  FMUL.FTZ R82, R95, R120.reuse ;  /* 0x000000785f527220 */ /* 0x080fe20000410000 */
[----:B------:R-:W-:Y:S01]  /*8260*/  LOP3.LUT P0, R20, R121, 0x3, RZ, 0xc0, !PT ;  /* 0x0000000379147812 */ /* 0x000fe2000780c0ff */
[-C--:B------:R-:W-:Y:S01]  /*8270*/  FMUL.FTZ R61, R76, R9.reuse ;  /* 0x000000094c3d7220 */ /* 0x080fe20000410000 */
[-C--:B------:R-:W-:Y:S01]  /*8280*/  FMUL.FTZ R68, R73, R9.reuse ;  /* 0x0000000949447220 */ /* 0x080fe20000410000 */
[-C--:B------:R-:W-:Y:S01]  /*8290*/  FMUL.FTZ R95, R106, R120.reuse ;  /* 0x000000786a5f7220 */ /* 0x080fe20000410000 */
[-C--:B------:R-:W-:Y:S01]  /*82a0*/  FMUL.FTZ R73, R85, R9.reuse ;  /* 0x0000000955497220 */ /* 0x080fe20000410000 */
[-C--:B------:R-:W-:Y:S01]  /*82b0*/  FMUL.FTZ R76, R81, R9.reuse ;  /* 0x00000009514c7220 */ /* 0x080fe20000410000 */
[----:B------:R-:W-:Y:S01]  /*82c0*/  FMUL.FTZ R28, R33, R9 ;  /* 0x00000009211c7220 */ /* 0x000fe20000410000 */
[-C--:B0-----:R-:W-:Y:S01]  /*82d0*/  FMUL.FTZ R6, R47, R120.reuse ;  /* 0x000000782f067220 */ /* 0x081fe20000410000 */
[-C--:B------:R-:W-:Y:S01]  /*82e0*/  FMUL.FTZ R47, R59, R120.reuse ;  /* 0x000000783b2f7220 */ /* 0x080fe20000410000 */
[-C--:B------:R-:W-:Y:S01]  /*82f0*/  FMUL.FTZ R59, R74, R120.reuse ;  /* 0x000000784a3b7220 */ /* 0x080fe20000410000 */
[-C--:B------:R-:W-:Y:S01]  /*8300*/  FMUL.FTZ R74, R83, R120.reuse ;  /* 0x00000078534a7220 */ /* 0x080fe20000410000 */
[-C--:B------:R-:W-:Y:S01]  /*8310*/  FMUL.FTZ R83, R91, R120.reuse ;  /* 0x000000785b537220 */ /* 0x080fe20000410000 */
[-C--:B------:R-:W-:Y:S01]  /*8320*/  FMUL.FTZ R106, R119, R120.reuse ;  /* 0x00000078776a7220 */ /* 0x080fe20000410000 */
[----:B------:R-:W-:Y:S01]  /*8330*/  F2FP.BF16.F32.PACK_AB R34, R34, R35 ;  /* 0x000000232222723e */ /* 0x000fe200000010ff */
[-C--:B------:R-:W-:Y:S01]  /*8340*/  FMUL.FTZ R7, R43, R120.reuse ;  /* 0x000000782b077220 */ /* 0x080fe20000410000 */
[----:B------:R-:W-:Y:S01]  /*8350*/  F2FP.BF16.F32.PACK_AB R39, R38, R39 ;  /* 0x000000272627723e */ /* 0x000fe200000010ff */
[----:B------:R-:W-:Y:S01]  /*8360*/  FMUL.FTZ R25, R37, R9 ;  /* 0x0000000925197220 */ /* 0x000fe20000410000 */
[----:B------:R-:W-:Y:S01]  /*8370*/  ISETP.EQ.OR P0, PT, R20, 0x3, !P0 ;  /* 0x000000031400780c */ /* 0x000fe20004702670 */
[-C--:B------:R-:W-:Y:S01]  /*8380*/  FMUL.FTZ R43, R58, R120.reuse ;  /* 0x000000783a2b7220 */ /* 0x080fe20000410000 */
[----:B------:R-:W-:Y:S01]  /*8390*/  F2FP.BF16.F32.PACK_AB R82, R82, R83 ;  /* 0x000000535252723e */ /* 0x000fe200000010ff */
[----:B------:R-:W-:Y:S01]  /*83a0*/  FMUL.FTZ R58, R78, R120 ;  /* 0x000000784e3a7220 */ /* 0x000fe20000410000 */
[----:B------:R-:W-:Y:S01]  /*83b0*/  F2FP.BF16.F32.PACK_AB R76, R73, R76 ;  /* 0x0000004c494c723e */ /* 0x000fe200000010ff */
[----:B------:R-:W-:Y:S01]  /*83c0*/  UMOV UR6, UR39 ;  /* 0x0000002700067c82 */ /* 0x000fe20008000000 */
[----:B-1----:R-:W-:Y:S01]  /*83d0*/  UMOV UR7, UR5 ;  /* 0x0000000500077c82 */ /* 0x002fe20008000000 */
[----:B------:R-:W-:Y:S01]  /*83e0*/  F2FP.BF16.F32.PACK_AB R83, R106, R115 ;  /* 0x000000736a53723e */ /* 0x000fe200000010ff */
[-C--:B------:R-:W-:Y:S01]  /*83f0*/  FMUL.FTZ R32, R40, R9.reuse ;  /* 0x0000000928207220 */ /* 0x080fe20000410000 */
[----:B------:R-:W-:Y:S01]  /*8400*/  FMUL.FTZ R33, R45, R9 ;  /* 0x000000092d217220 */ /* 0x000fe20000410000 */
[----:B------:R-:W-:Y:S01]  /*8410*/  SEL R115, R34, R39, P0 ;  /* 0x0000002722737207 */ /* 0x000fe20000000000 */
[-C--:B------:R-:W-:Y:S01]  /*8420*/  FMUL.FTZ R37, R52, R9.reuse ;  /* 0x0000000934257220 */ /* 0x080fe20000410000 */
[----:B------:R-:W-:Y:S01]  /*8430*/  SEL R73, R39, R34, P0 ;  /* 0x0000002227497207 */ /* 0x000fe20000000000 */
[-C--:B------:R-:W-:Y:S01]  /*8440*/  FMUL.FTZ R40, R48, R9.reuse ;  /* 0x0000000930287220 */ /* 0x080fe20000410000 */
[----:B------:R-:W-:Y:S01]  /*8450*/  FMUL.FTZ R45, R60, R9 ;  /* 0x000000093c2d7220 */ /* 0x000fe20000410000 */
[----:B------:R-:W-:-:S02]  /*8460*/  IMAD.U32 R34, RZ, RZ, UR6 ;  /* 0x00000006ff227e24 */ /* 0x000fc4000f8e00ff */
[-C--:B------:R-:W-:Y:S01]  /*8470*/  FMUL.FTZ R48, R56, R9.reuse ;  /* 0x0000000938307220 */ /* 0x080fe20000410000 */
[----:B------:R-:W-:Y:S02]  /*8480*/  IMAD.U32 R35, RZ, RZ, UR7 ;  /* 0x00000007ff237e24 */ /* 0x000fe4000f8e00ff */
[-C--:B------:R-:W-:Y:S01]  /*8490*/  FMUL.FTZ R52, R57, R9.reuse ;  /* 0x0000000939347220 */ /* 0x080fe20000410000 */
[-C--:B------:R-:W-:Y:S01]  /*84a0*/  FMUL.FTZ R60, R65, R9.reuse ;  /* 0x00000009413c7220 */ /* 0x080fe20000410000 */
[-C--:B------:R-:W-:Y:S01]  /*84b0*/  FMUL.FTZ R56, R64, R9.reuse ;  /* 0x0000000940387220 */ /* 0x080fe20000410000 */
[-C--:B------:R-:W-:Y:S01]  /*84c0*/  FMUL.FTZ R57, R69, R9.reuse ;  /* 0x0000000945397220 */ /* 0x080fe20000410000 */
[-C--:B------:R-:W-:Y:S01]  /*84d0*/  FMUL.FTZ R65, R77, R9.reuse ;  /* 0x000000094d417220 */ /* 0x080fe20000410000 */
[-C--:B------:R-:W-:Y:S01]  /*84e0*/  FMUL.FTZ R64, R72, R9.reuse ;  /* 0x0000000948407220 */ /* 0x080fe20000410000 */
[----:B------:R-:W-:Y:S01]  /*84f0*/  FMUL.FTZ R69, R84, R9 ;  /* 0x0000000954457220 */ /* 0x000fe20000410000 */
[----:B------:R-:W-:Y:S01]  /*8500*/  F2FP.BF16.F32.PACK_AB R77, R58, R59 ;  /* 0x0000003b3a4d723e */ /* 0x000fe200000010ff */
[-C--:B------:R-:W-:Y:S01]  /*8510*/  FMUL.FTZ R72, R80, R9.reuse ;  /* 0x0000000950487220 */ /* 0x080fe20000410000 */
[-C--:B------:R-:W-:Y:S01]  /*8520*/  FMUL.FTZ R84, R93, R9.reuse ;  /* 0x000000095d547220 */ /* 0x080fe20000410000 */
[----:B------:R-:W-:Y:S01]  /*8530*/  FMUL.FTZ R85, R89, R9 ;  /* 0x0000000959557220 */ /* 0x000fe20000410000 */
[----:B------:R-:W-:-:S04]  /*8540*/  IMAD.WIDE R58, R223, 0x2, R34 ;  /* 0x00000002df3a7825 */ /* 0x000fc800078e0222 */
[-C--:B------:R-:W-:Y:S01]  /*8550*/  FMUL.FTZ R80, R92, R9.reuse ;  /* 0x000000095c507220 */ /* 0x080fe20000410000 */
        /* <DEDUP_REMOVED lines=12> */
[-C--:B------:R-:W-:Y:S01]  /*8620*/  FMUL.FTZ R104, R116, R9.reuse ;  /* 0x0000000974687220 */ /* 0x080fe20000410000 */
[-C--:B------:R-:W-:Y:S01]  /*8630*/  FMUL.FTZ R105, R112, R9.reuse ;  /* 0x0000000970697220 */ /* 0x080fe20000410000 */
[-C--:B------:R-:W-:Y:S01]  /*8640*/  FMUL.FTZ R108, R117, R9.reuse ;  /* 0x00000009756c7220 */ /* 0x080fe20000410000 */
[----:B------:R-:W-:Y:S01]  /*8650*/  FMUL.FTZ R109, R113, R9 ;  /* 0x00000009716d7220 */ /* 0x000fe20000410000 */
[-C--:B------:R-:W-:Y:S01]  /*8660*/  FMUL.FTZ R54, R71, R120.reuse ;  /* 0x0000007847367220 */ /* 0x080fe20000410000 */
[----:B------:R-:W-:Y:S01]  /*8670*/  FMUL.FTZ R55, R67, R120 ;  /* 0x0000007843377220 */ /* 0x000fe20000410000 */
[----:B------:R-:W-:Y:S01]  /*8680*/  F2FP.BF16.F32.PACK_AB R28, R25, R28 ;  /* 0x0000001c191c723e */ /* 0x000fe200000010ff */
[----:B------:R-:W-:Y:S01]  /*8690*/  FMUL.FTZ R9, R30, R120 ;  /* 0x000000781e097220 */ /* 0x000fe20000410000 */
[----:B------:R-:W-:Y:S01]  /*86a0*/  F2FP.BF16.F32.PACK_AB R6, R57, R60 ;  /* 0x0000003c3906723e */ /* 0x000fe200000010ff */
[-C--:B------:R-:W-:Y:S01]  /*86b0*/  FMUL.FTZ R67, R86, R120.reuse ;  /* 0x0000007856437220 */ /* 0x080fe20000410000 */
[-C--:B------:R-:W-:Y:S01]  /*86c0*/  FMUL.FTZ R71, R87, R120.reuse ;  /* 0x0000007857477220 */ /* 0x080fe20000410000 */
[----:B------:R-:W-:Y:S01]  /*86d0*/  F2FP.BF16.F32.PACK_AB R25, R84, R85 ;  /* 0x000000555419723e */ /* 0x000fe200000010ff */
[-C--:B------:R-:W-:Y:S01]  /*86e0*/  FMUL.FTZ R30, R46, R120.reuse ;  /* 0x000000782e1e7220 */ /* 0x080fe20000410000 */
[----:B------:R-:W-:Y:S01]  /*86f0*/  IADD3 R57, P4, R58, 0x8060, RZ ;  /* 0x000080603a397810 */ /* 0x000fe20007f9e0ff */
[-C--:B------:R-:W-:Y:S01]  /*8700*/  FMUL.FTZ R31, R42, R120.reuse ;  /* 0x000000782a1f7220 */ /* 0x080fe20000410000 */
[-C--:B------:R-:W-:Y:S01]  /*8710*/  FMUL.FTZ R86, R102, R120.reuse ;  /* 0x0000007866567220 */ /* 0x080fe20000410000 */
[----:B------:R-:W-:Y:S01]  /*8720*/  FMUL.FTZ R87, R98, R120 ;  /* 0x0000007862577220 */ /* 0x000fe20000410000 */
[----:B------:R-:W-:Y:S01]  /*8730*/  SEL R85, R5, R12, P0 ;  /* 0x0000000c05557207 */ /* 0x000fe20000000000 */
[-C--:B------:R-:W-:Y:S01]  /*8740*/  FMUL.FTZ R42, R62, R120.reuse ;  /* 0x000000783e2a7220 */ /* 0x080fe20000410000 */
[----:B------:R-:W-:Y:S01]  /*8750*/  SEL R60, R12, R5, P0 ;  /* 0x000000050c3c7207 */ /* 0x000fe20000000000 */
[----:B------:R-:W-:Y:S01]  /*8760*/  FMUL.FTZ R46, R63, R120 ;  /* 0x000000783f2e7220 */ /* 0x000fe20000410000 */
[----:B------:R-:W-:-:S02]  /*8770*/  IMAD R5, R19, 0x40, R2 ;  /* 0x0000004013057824 */ /* 0x000fc400078e0202 */
[-C--:B------:R-:W-:Y:S01]  /*8780*/  FMUL.FTZ R51, R66, R120.reuse ;  /* 0x0000007842337220 */ /* 0x080fe20000410000 */
[-C--:B------:R-:W-:Y:S01]  /*8790*/  FMUL.FTZ R62, R79, R120.reuse ;  /* 0x000000784f3e7220 */ /* 0x080fe20000410000 */
        /* <DEDUP_REMOVED lines=9> */
[----:B------:R-:W-:Y:S01]  /*8830*/  FMUL.FTZ R99, R107, R120 ;  /* 0x000000786b637220 */ /* 0x000fe20000410000 */
[----:B------:R-:W-:Y:S01]  /*8840*/  F2FP.BF16.F32.PACK_AB R9, R9, R10 ;  /* 0x0000000a0909723e */ /* 0x000fe200000010ff */
[----:B------:R-:W-:Y:S01]  /*8850*/  FMUL.FTZ R94, R110, R120 ;  /* 0x000000786e5e7220 */ /* 0x000fe20000410000 */
[----:B------:R-:W-:Y:S01]  /*8860*/  F2FP.BF16.F32.PACK_AB R66, R61, R64 ;  /* 0x000000403d42723e */ /* 0x000fe200000010ff */
[----:B------:R-:W-:Y:S01]  /*8870*/  IMAD.WIDE R34, R5, 0x2, R34 ;  /* 0x0000000205227825 */ /* 0x000fe200078e0222 */
[----:B------:R-:W-:-:S02]  /*8880*/  F2FP.BF16.F32.PACK_AB R10, R71, R74 ;  /* 0x0000004a470a723e */ /* 0x000fc400000010ff */
[----:B------:R-:W-:Y:S02]  /*8890*/  F2FP.BF16.F32.PACK_AB R14, R13, R14 ;  /* 0x0000000e0d0e723e */ /* 0x000fe400000010ff */
[----:B------:R-:W-:Y:S01]  /*88a0*/  F2FP.BF16.F32.PACK_AB R44, R41, R44 ;  /* 0x0000002c292c723e */ /* 0x000fe200000010ff */
[----:B------:R-:W-:Y:S01]  /*88b0*/  UIADD3 UR4, UR4, 0x33460, URZ ;  /* 0x0003346004047890 */ /* 0x000fe2000fffe03f */
[----:B------:R-:W-:Y:S01]  /*88c0*/  F2FP.BF16.F32.PACK_AB R86, R86, R87 ;  /* 0x000000575656723e */ /* 0x000fe200000010ff */
[----:B------:R-:W-:Y:S01]  /*88d0*/  UIADD3 UR5, -UR42, URZ, URZ ;  /* 0x0000003f2a057290 */ /* 0x000fe2000fffe13f */
[----:B------:R-:W-:Y:S01]  /*88e0*/  F2FP.BF16.F32.PACK_AB R69, R69, R72 ;  /* 0x000000484545723e */ /* 0x000fe200000010ff */
[----:B------:R-:W-:Y:S01]  /*88f0*/  ULDC UR6, c[0x0][0xc44] ;  /* 0x0003110000067ab9 */ /* 0x000fe20000000800 */
        /* <DEDUP_REMOVED lines=8> */
[----:B------:R-:W-:Y:S02]  /*8980*/  F2FP.BF16.F32.PACK_AB R79, R67, R70 ;  /* 0x00000046434f723e */ /* 0x000fe400000010ff */
[----:B------:R-:W-:Y:S02]  /*8990*/  F2FP.BF16.F32.PACK_AB R104, R104, R105 ;  /* 0x000000696868723e */ /* 0x000fe400000010ff */
[----:B------:R-:W-:Y:S02]  /*89a0*/  F2FP.BF16.F32.PACK_AB R109, R108, R109 ;  /* 0x0000006d6c6d723e */ /* 0x000fe400000010ff */
[----:B------:R-:W-:Y:S02]  /*89b0*/  SHF.R.U64 R56, R56, 0x3, RZ ;  /* 0x0000000338387819 */ /* 0x000fe400000012ff */
[C---:B------:R-:W-:Y:S02]  /*89c0*/  IADD3 R28, P3, R58.reuse, 0x8040, RZ ;  /* 0x000080403a1c7810 */ /* 0x040fe40007f7e0ff */
[----:B------:R-:W-:-:S02]  /*89d0*/  IADD3 R26, P6, R58, 0x8020, RZ ;  /* 0x000080203a1a7810 */ /* 0x000fc40007fde0ff */
[C---:B------:R-:W-:Y:S02]  /*89e0*/  IADD3 R24, P5, R58.reuse, 0x8000, RZ ;  /* 0x000080003a187810 */ /* 0x040fe40007fbe0ff */
[----:B------:R-:W-:Y:S02]  /*89f0*/  IADD3 R20, P2, R58, 0x4060, RZ ;  /* 0x000040603a147810 */ /* 0x000fe40007f5e0ff */
[----:B------:R-:W-:Y:S02]  /*8a00*/  F2FP.BF16.F32.PACK_AB R30, R30, R31 ;  /* 0x0000001f1e1e723e */ /* 0x000fe400000010ff */
[----:B------:R-:W-:Y:S02]  /*8a10*/  F2FP.BF16.F32.PACK_AB R36, R33, R36 ;  /* 0x000000242124723e */ /* 0x000fe400000010ff */
[----:B------:R-:W-:Y:S02]  /*8a20*/  F2FP.BF16.F32.PACK_AB R33, R98, R99 ;  /* 0x000000636221723e */ /* 0x000fe400000010ff */
[----:B------:R-:W-:-:S02]  /*8a30*/  F2FP.BF16.F32.PACK_AB R11, R65, R68 ;  /* 0x00000044410b723e */ /* 0x000fc400000010ff */
[----:B------:R-:W-:Y:S02]  /*8a40*/  F2FP.BF16.F32.PACK_AB R94, R94, R95 ;  /* 0x0000005f5e5e723e */ /* 0x000fe400000010ff */
[----:B------:R-:W-:Y:S02]  /*8a50*/  SEL R99, R69, R76, P0 ;  /* 0x0000004c45637207 */ /* 0x000fe40000000000 */
[----:B------:R-:W-:Y:S02]  /*8a60*/  SEL R67, R76, R69, P0 ;  /* 0x000000454c437207 */ /* 0x000fe40000000000 */
[----:B------:R-:W-:Y:S01]  /*8a70*/  SHF.R.U64 R5, R5, 0x3, RZ ;  /* 0x0000000305057819 */ /* 0x000fe200000012ff */
[--C-:B------:R-:W-:Y:S01]  /*8a80*/  IMAD.X R51, RZ, RZ, R59.reuse, P5 ;  /* 0x000000ffff337224 */ /* 0x100fe200028e063b */
[----:B------:R-:W-:Y:S01]  /*8a90*/  F2FP.BF16.F32.PACK_AB R52, R49, R52 ;  /* 0x000000343134723e */ /* 0x000fe200000010ff */
[----:B------:R-:W-:Y:S01]  /*8aa0*/  IMAD.X R49, RZ, RZ, R59, P2 ;  /* 0x000000ffff317224 */ /* 0x000fe200010e063b */
[----:B------:R-:W-:-:S02]  /*8ab0*/  F2FP.BF16.F32.PACK_AB R13, R75, R78 ;  /* 0x0000004e4b0d723e */ /* 0x000fc400000010ff */
[----:B------:R-:W-:Y:S02]  /*8ac0*/  SEL R95, R53, R6, P0 ;  /* 0x00000006355f7207 */ /* 0x000fe40000000000 */
[----:B------:R-:W-:Y:S01]  /*8ad0*/  SEL R65, R6, R53, P0 ;  /* 0x0000003506417207 */ /* 0x000fe20000000000 */
[--C-:B------:R-:W-:Y:S01]  /*8ae0*/  IMAD.X R53, RZ, RZ, R59.reuse, P6 ;  /* 0x000000ffff357224 */ /* 0x100fe200030e063b */
[----:B------:R-:W-:Y:S02]  /*8af0*/  SEL R107, R104, R109, P0 ;  /* 0x0000006d686b7207 */ /* 0x000fe40000000000 */
[----:B------:R-:W-:Y:S02]  /*8b00*/  SEL R71, R109, R104, P0 ;  /* 0x000000686d477207 */ /* 0x000fe40000000000 */
[----:B------:R-:W-:Y:S02]  /*8b10*/  SEL R119, R50, R55, P0 ;  /* 0x0000003732777207 */ /* 0x000fe40000000000 */
[----:B------:R-:W-:Y:S01]  /*8b20*/  SEL R76, R55, R50, P0 ;  /* 0x00000032374c7207 */ /* 0x000fe20000000000 */
[----:B------:R-:W-:Y:S01]  /*8b30*/  IMAD.X R55, RZ, RZ, R59, P3 ;  /* 0x000000ffff377224 */ /* 0x000fe200018e063b */
[----:B------:R-:W-:-:S02]  /*8b40*/  SEL R121, R77, R8, P0 ;  /* 0x000000084d797207 */ /* 0x000fc40000000000 */
[----:B------:R-:W-:Y:S02]  /*8b50*/  SEL R123, R79, R10, P0 ;  /* 0x0000000a4f7b7207 */ /* 0x000fe40000000000 */
[----:B------:R-:W-:Y:S01]  /*8b60*/  LOP3.LUT R56, R56, R57, RZ, 0x3c, !PT ;  /* 0x0000003938387212 */ /* 0x000fe200078e3cff */
[----:B------:R-:W-:Y:S01]  /*8b70*/  IMAD.X R57, RZ, RZ, R59, P4 ;  /* 0x000000ffff397224 */ /* 0x000fe200020e063b */
[----:B------:R-:W-:Y:S02]  /*8b80*/  SEL R109, R9, R14, P0 ;  /* 0x0000000e096d7207 */ /* 0x000fe40000000000 */
[----:B------:R-:W-:Y:S02]  /*8b90*/  SEL R78, R14, R9, P0 ;  /* 0x000000090e4e7207 */ /* 0x000fe40000000000 */
[----:B------:R-:W-:Y:S02]  /*8ba0*/  SEL R113, R30, R7, P0 ;  /* 0x000000071e717207 */ /* 0x000fe40000000000 */
[----:B------:R-:W-:-:S02]  /*8bb0*/  SEL R72, R7, R30, P0 ;  /* 0x0000001e07487207 */ /* 0x000fc40000000000 */
[----:B------:R-:W-:Y:S02]  /*8bc0*/  SEL R77, R8, R77, P0 ;  /* 0x0000004d084d7207 */ /* 0x000fe40000000000 */
[----:B------:R-:W-:Y:S02]  /*8bd0*/  SEL R79, R10, R79, P0 ;  /* 0x0000004f0a4f7207 */ /* 0x000fe40000000000 */
[C---:B------:R-:W-:Y:S02]  /*8be0*/  IADD3 R6, P1, R58.reuse, 0x20, RZ ;  /* 0x000000203a067810 */ /* 0x040fe40007f3e0ff */
[C---:B------:R-:W-:Y:S02]  /*8bf0*/  IADD3 R14, P4, R58.reuse, 0x4040, RZ ;  /* 0x000040403a0e7810 */ /* 0x040fe40007f9e0ff */
[C---:B------:R-:W-:Y:S02]  /*8c00*/  IADD3 R12, P3, R58.reuse, 0x4020, RZ ;  /* 0x000040203a0c7810 */ /* 0x040fe40007f7e0ff */
[----:B------:R-:W-:-:S02]  /*8c10*/  IADD3 R10, P6, R58, 0x4000, RZ ;  /* 0x000040003a0a7810 */ /* 0x000fc40007fde0ff */
[C---:B------:R-:W-:Y:S02]  /*8c20*/  IADD3 R7, P5, R58.reuse, 0x60, RZ ;  /* 0x000000603a077810 */ /* 0x040fe40007fbe0ff */
[----:B------:R-:W-:Y:S02]  /*8c30*/  IADD3 R8, P2, R58, 0x40, RZ ;  /* 0x000000403a087810 */ /* 0x000fe40007f5e0ff */
[----:B------:R-:W-:Y:S02]  /*8c40*/  LOP3.LUT R58, R5, R58, RZ, 0x3c, !PT ;  /* 0x0000003a053a7212 */ /* 0x000fe400078e3cff */
[----:B------:R-:W-:-:S04]  /*8c50*/  LOP3.LUT R5, R20, 0x380, RZ, 0xc0, !PT ;  /* 0x0000038014057812 */ /* 0x000fc800078ec0ff */
[----:B------:R-:W-:Y:S02]  /*8c60*/  SHF.R.U64 R5, R5, 0x3, RZ ;  /* 0x0000000305057819 */ /* 0x000fe400000012ff */
[----:B------:R-:W-:Y:S02]  /*8c70*/  F2FP.BF16.F32.PACK_AB R45, R45, R48 ;  /* 0x000000302d2d723e */ /* 0x000fe400000010ff */
[----:B------:R-:W-:Y:S02]  /*8c80*/  LOP3.LUT R48, R5, R20, RZ, 0x3c, !PT ;  /* 0x0000001405307212 */ /* 0x000fe400078e3cff */
[----:B------:R-:W-:-:S04]  /*8c90*/  LOP3.LUT R5, R6, 0x380, RZ, 0xc0, !PT ;  /* 0x0000038006057812 */ /* 0x000fc800078ec0ff */
[----:B------:R-:W-:Y:S02]  /*8ca0*/  SHF.R.U64 R5, R5, 0x3, RZ ;  /* 0x0000000305057819 */ /* 0x000fe400000012ff */
[----:B------:R-:W-:Y:S02]  /*8cb0*/  F2FP.BF16.F32.PACK_AB R47, R46, R47 ;  /* 0x0000002f2e2f723e */ /* 0x000fe400000010ff */
[----:B------:R-:W-:Y:S02]  /*8cc0*/  LOP3.LUT R46, R5, R6, RZ, 0x3c, !PT ;  /* 0x00000006052e7212 */ /* 0x000fe400078e3cff */
[----:B------:R-:W-:Y:S02]  /*8cd0*/  LOP3.LUT R5, R8, 0x380, RZ, 0xc0, !PT ;  /* 0x0000038008057812 */ /* 0x000fe400078ec0ff */
[----:B------:R-:W-:Y:S02]  /*8ce0*/  F2FP.BF16.F32.PACK_AB R96, R96, R97 ;  /* 0x000000616060723e */ /* 0x000fe400000010ff */
[----:B------:R-:W-:-:S02]  /*8cf0*/  F2FP.BF16.F32.PACK_AB R31, R100, R101 ;  /* 0x00000065641f723e */ /* 0x000fc400000010ff */
[----:B------:R-:W-:Y:S02]  /*8d00*/  LOP3.LUT R9, R24, 0x380, RZ, 0xc0, !PT ;  /* 0x0000038018097812 */ /* 0x000fe400078ec0ff */
[----:B------:R-:W-:Y:S02]  /*8d10*/  F2FP.BF16.F32.PACK_AB R29, R29, R32 ;  /* 0x000000201d1d723e */ /* 0x000fe400000010ff */
[----:B------:R-:W-:Y:S01]  /*8d20*/  F2FP.BF16.F32.PACK_AB R42, R42, R43 ;  /* 0x0000002b2a2a723e */ /* 0x000fe200000010ff */
[----:B------:R-:W-:Y:S01]  /*8d30*/  IMAD.X R43, RZ, RZ, R59, P3 ;  /* 0x000000ffff2b7224 */ /* 0x000fe200018e063b */
[----:B------:R-:W-:Y:S02]  /*8d40*/  SHF.R.U64 R5, R5, 0x3, RZ ;  /* 0x0000000305057819 */ /* 0x000fe400000012ff */
[----:B------:R-:W-:Y:S02]  /*8d50*/  SEL R105, R96, R31, P0 ;  /* 0x0000001f60697207 */ /* 0x000fe40000000000 */
[----:B------:R-:W-:-:S02]  /*8d60*/  SEL R69, R31, R96, P0 ;  /* 0x000000601f457207 */ /* 0x000fc40000000000 */
[----:B------:R-:W-:Y:S02]  /*8d70*/  SHF.R.U64 R9, R9, 0x3, RZ ;  /* 0x0000000309097819 */ /* 0x000fe400000012ff */
[----:B------:R-:W-:Y:S02]  /*8d80*/  IADD3 R31, P3, R34, 0x2000, RZ ;  /* 0x00002000221f7810 */ /* 0x000fe40007f7e0ff */
[----:B------:R-:W-:Y:S02]  /*8d90*/  F2FP.BF16.F32.PACK_AB R88, R88, R89 ;  /* 0x000000595858723e */ /* 0x000fe400000010ff */
[----:B------:R-:W-:Y:S02]  /*8da0*/  SEL R89, R29, R36, P0 ;  /* 0x000000241d597207 */ /* 0x000fe40000000000 */
[----:B------:R-:W-:Y:S02]  /*8db0*/  SEL R62, R36, R29, P0 ;  /* 0x0000001d243e7207 */ /* 0x000fe40000000000 */
[----:B------:R-:W-:-:S02]  /*8dc0*/  LOP3.LUT R36, R5, R8, RZ, 0x3c, !PT ;  /* 0x0000000805247212 */ /* 0x000fc400078e3cff */
[----:B------:R-:W-:Y:S01]  /*8dd0*/  LOP3.LUT R50, R9, R24, RZ, 0x3c, !PT ;  /* 0x0000001809327212 */ /* 0x000fe200078e3cff */
[----:B------:R-:W0:Y:S01]  /*8de0*/  LDC R5, c[0x0][0xbe8] ;  /* 0x0002fa00ff057b82 */ /* 0x000e220000000800 */
[----:B------:R-:W-:Y:S02]  /*8df0*/  LOP3.LUT R30, R31, 0x380, RZ, 0xc0, !PT ;  /* 0x000003801f1e7812 */ /* 0x000fe400078ec0ff */
[----:B------:R-:W-:Y:S02]  /*8e00*/  LOP3.LUT R9, R10, 0x380, RZ, 0xc0, !PT ;  /* 0x000003800a097812 */ /* 0x000fe400078ec0ff */
[----:B------:R-:W-:Y:S02]  /*8e10*/  SHF.R.U64 R30, R30, 0x3, RZ ;  /* 0x000000031e1e7819 */ /* 0x000fe400000012ff */
[----:B------:R-:W-:Y:S02]  /*8e20*/  SHF.R.U64 R9, R9, 0x3, RZ ;  /* 0x0000000309097819 */ /* 0x000fe400000012ff */
[----:B------:R-:W-:-:S02]  /*8e30*/  F2FP.BF16.F32.PACK_AB R37, R37, R40 ;  /* 0x000000282525723e */ /* 0x000fc400000010ff */
[----:B------:R-:W-:Y:S01]  /*8e40*/  LOP3.LUT R30, R30, R31, RZ, 0x3c, !PT ;  /* 0x0000001f1e1e7212 */ /* 0x000fe200078e3cff */
[----:B------:R-:W-:Y:S01]  /*8e50*/  IMAD.X R31, RZ, RZ, R35, P3 ;  /* 0x000000ffff1f7224 */ /* 0x000fe200018e0623 */
[----:B------:R-:W-:Y:S02]  /*8e60*/  LOP3.LUT R40, R9, R10, RZ, 0x3c, !PT ;  /* 0x0000000a09287212 */ /* 0x000fe400078e3cff */
[----:B------:R-:W-:-:S04]  /*8e70*/  IADD3 R9, P3, R34, 0x8000, RZ ;  /* 0x0000800022097810 */ /* 0x000fc80007f7e0ff */
[----:B------:R-:W-:Y:S01]  /*8e80*/  LOP3.LUT R8, R9, 0x380, RZ, 0xc0, !PT ;  /* 0x0000038009087812 */ /* 0x000fe200078ec0ff */
[----:B------:R-:W-:-:S03]  /*8e90*/  FMUL.FTZ R90, R103, R120 ;  /* 0x00000078675a7220 */ /* 0x000fc60000410000 */
[----:B------:R-:W-:Y:S02]  /*8ea0*/  SHF.R.U64 R8, R8, 0x3, RZ ;  /* 0x0000000308087819 */ /* 0x000fe400000012ff */
[----:B------:R-:W-:Y:S02]  /*8eb0*/  SEL R97, R66, R11, P0 ;  /* 0x0000000b42617207 */ /* 0x000fe40000000000 */
[----:B------:R-:W-:Y:S01]  /*8ec0*/  LOP3.LUT R8, R8, R9, RZ, 0x3c, !PT ;  /* 0x0000000908087212 */ /* 0x000fe200078e3cff */
[----:B------:R-:W-:Y:S01]  /*8ed0*/  IMAD.X R9, RZ, RZ, R35, P3 ;  /* 0x000000ffff097224 */ /* 0x000fe200018e0623 */
[----:B------:R-:W-:Y:S02]  /*8ee0*/  SEL R66, R11, R66, P0 ;  /* 0x000000420b427207 */ /* 0x000fe40000000000 */
[----:B------:R-:W-:Y:S02]  /*8ef0*/  LOP3.LUT R11, R26, 0x380, RZ, 0xc0, !PT ;  /* 0x000003801a0b7812 */ /* 0x000fe400078ec0ff */
[----:B0-----:R-:W-:-:S02]  /*8f00*/  ISETP.NE.AND P3, PT, R5, 0x1, PT ;  /* 0x000000010500780c */ /* 0x001fc40003f65270 */
[----:B------:R-:W-:Y:S02]  /*8f10*/  F2FP.BF16.F32.PACK_AB R80, R80, R81 ;  /* 0x000000515050723e */ /* 0x000fe400000010ff */
[----:B------:R-:W-:Y:S02]  /*8f20*/  F2FP.BF16.F32.PACK_AB R27, R92, R93 ;  /* 0x0000005d5c1b723e */ /* 0x000fe400000010ff */
[----:B------:R-:W-:Y:S01]  /*8f30*/  F2FP.BF16.F32.PACK_AB R81, R90, R91 ;  /* 0x0000005b5a51723e */ /* 0x000fe200000010ff */
        /* <DEDUP_REMOVED lines=11> */
[----:B------:R-:W-:Y:S02]  /*8ff0*/  SHF.R.U64 R11, R11, 0x3, RZ ;  /* 0x000000030b0b7819 */ /* 0x000fe400000012ff */
[----:B------:R-:W-:Y:S02]  /*9000*/  MOV R116, R58 ;  /* 0x0000003a00747202 */ /* 0x000fe40000000f00 */
[----:B------:R-:W0:Y:S01]  /*9010*/  LDC R59, c[0x0][0xc38] ;  /* 0x00030e00ff3b7b82 */ /* 0x000e220000000800 */
[----:B------:R-:W-:-:S02]  /*9020*/  LOP3.LUT R52, R11, R26, RZ, 0x3c, !PT ;  /* 0x0000001a0b347212 */ /* 0x000fc400078e3cff */
[----:B------:R-:W-:Y:S02]  /*9030*/  LOP3.LUT R11, R12, 0x380, RZ, 0xc0, !PT ;  /* 0x000003800c0b7812 */ /* 0x000fe400078ec0ff */
[----:B------:R-:W-:Y:S02]  /*9040*/  MOV R112, R36 ;  /* 0x0000002400707202 */ /* 0x000fe40000000f00 */
[----:B------:R-:W-:Y:S01]  /*9050*/  SHF.R.U64 R11, R11, 0x3, RZ ;  /* 0x000000030b0b7819 */ /* 0x000fe200000012ff */
[----:B------:R-:W1:Y:S01]  /*9060*/  @P3 LDC R36, c[0x0][0xbec] ;  /* 0x0002fb00ff243b82 */ /* 0x000e620000000800 */
[-C--:B------:R-:W-:Y:S01]  /*9070*/  FMUL.FTZ R102, R118, R120.reuse ;  /* 0x0000007876667220 */ /* 0x080fe20000410000 */
[----:B------:R-:W-:Y:S01]  /*9080*/  FMUL.FTZ R103, R114, R120 ;  /* 0x0000007872677220 */ /* 0x000fe20000410000 */
[----:B------:R-:W-:Y:S01]  /*9090*/  LOP3.LUT R42, R11, R12, RZ, 0x3c, !PT ;  /* 0x0000000c0b2a7212 */ /* 0x000fe200078e3cff */
[----:B------:R-:W-:Y:S01]  /*90a0*/  UPRMT UR4, UR36, 0x654, UR4 ;  /* 0x0000065424047896 */ /* 0x000fe20008000004 */
[----:B------:R-:W-:-:S02]  /*90b0*/  MOV R108, R40 ;  /* 0x00000028006c7202 */ /* 0x000fc40000000f00 */
[----:B--2---:R-:W-:Y:S01]  /*90c0*/  LOP3.LUT R41, R0, 0x2, RZ, 0x3c, !PT ;  /* 0x0000000200297812 */ /* 0x004fe200078e3cff */
[----:B------:R-:W2:Y:S01]  /*90d0*/  @P3 LDC R37, c[0x0][0xbf0] ;  /* 0x0002fc00ff253b82 */ /* 0x000ea20000000800 */
[----:B------:R-:W-:Y:S01]  /*90e0*/  F2FP.BF16.F32.PACK_AB R102, R102, R103 ;  /* 0x000000676666723e */ /* 0x000fe200000010ff */
[----:B------:R-:W-:Y:S01]  /*90f0*/  SHFL.IDX PT, R85, R85, R0, 0x1c1f ;  /* 0x001c1f0055557589 */ /* 0x000fe200000e0000 */
[----:B------:R-:W-:Y:S02]  /*9100*/  SEL R101, R80, R25, P0 ;  /* 0x0000001950657207 */ /* 0x000fe40000000000 */
[----:B------:R-:W-:Y:S01]  /*9110*/  SEL R68, R25, R80, P0 ;  /* 0x0000005019447207 */ /* 0x000fe20000000000 */
[----:B------:R-:W-:Y:S01]  /*9120*/  SHFL.IDX PT, R87, R87, R0, 0x1c1f ;  /* 0x001c1f0057577589 */ /* 0x000fe200000e0000 */
[----:B------:R-:W-:Y:S01]  /*9130*/  MOV R106, R42 ;  /* 0x0000002a006a7202 */ /* 0x000fe20000000f00 */
[----:B------:R-:W-:Y:S01]  /*9140*/  UIMAD UR11, UR6, UR5, UR43 ;  /* 0x00000005060b72a4 */ /* 0x000fe2000f8e022b */
[----:B------:R-:W-:Y:S01]  /*9150*/  SEL R125, R13, R82, P0 ;  /* 0x000000520d7d7207 */ /* 0x000fe20000000000 */
[----:B------:R-:W-:Y:S01]  /*9160*/  SHFL.IDX PT, R109, R109, R0, 0x1c1f ;  /* 0x001c1f006d6d7589 */ /* 0x000fe200000e0000 */
[----:B------:R-:W-:Y:S01]  /*9170*/  SEL R80, R82, R13, P0 ;  /* 0x0000000d52507207 */ /* 0x000fe20000000000 */
[----:B------:R-:W-:Y:S01]  /*9180*/  SYNCS.ARRIVE.TRANS64.RED.A1T0 RZ, [UR4], RZ ;  /* 0x000000ffffff79a7 */ /* 0x000fe20008100404 */
[----:B------:R-:W-:Y:S01]  /*9190*/  SEL R103, R88, R27, P0 ;  /* 0x0000001b58677207 */ /* 0x000fe20000000000 */
[----:B------:R-:W3:Y:S01]  /*91a0*/  SHFL.IDX PT, R60, R60, R41, 0x1c1f ;  /* 0x001c1f293c3c7589 */ /* 0x000ee200000e0000 */
[----:B------:R-:W-:-:S02]  /*91b0*/  SEL R127, R86, R81, P0 ;  /* 0x00000051567f7207 */ /* 0x000fc40000000000 */
[----:B------:R-:W-:Y:S01]  /*91c0*/  SEL R129, R94, R33, P0 ;  /* 0x000000215e817207 */ /* 0x000fe20000000000 */
[----:B------:R-:W-:Y:S01]  /*91d0*/  SHFL.IDX PT, R42, R61, R41, 0x1c1f ;  /* 0x001c1f293d2a7589 */ /* 0x000fe200000e0000 */
[----:B------:R-:W-:Y:S02]  /*91e0*/  SEL R131, R102, R83, P0 ;  /* 0x0000005366837207 */ /* 0x000fe40000000000 */
[----:B------:R-:W-:Y:S01]  /*91f0*/  LOP3.LUT R13, R28, 0x380, RZ, 0xc0, !PT ;  /* 0x000003801c0d7812 */ /* 0x000fe200078ec0ff */
[----:B------:R-:W4:Y:S01]  /*9200*/  SHFL.IDX PT, R78, R78, R41, 0x1c1f ;  /* 0x001c1f294e4e7589 */ /* 0x000f2200000e0000 */
[----:B------:R-:W-:Y:S01]  /*9210*/  MOV R49, R48 ;  /* 0x0000003000317202 */ /* 0x000fe20000000f00 */
[----:B------:R-:W-:Y:S02]  /*9220*/  IMAD R48, RZ, RZ, -UR43 ;  /* 0x8000002bff307e24 */ /* 0x000fe4000f8e02ff */
[----:B------:R-:W-:Y:S04]  /*9230*/  SHFL.IDX PT, R111, R111, R0, 0x1c1f ;  /* 0x001c1f006f6f7589 */ /* 0x000fe800000e0000 */
[----:B------:R-:W4:Y:S01]  /*9240*/  SHFL.IDX PT, R74, R74, R41, 0x1c1f ;  /* 0x001c1f294a4a7589 */ /* 0x000f2200000e0000 */
[----:B------:R-:W-:-:S03]  /*9250*/  SHF.R.U64 R13, R13, 0x3, RZ ;  /* 0x000000030d0d7819 */ /* 0x000fc600000012ff */
[----:B------:R-:W-:Y:S04]  /*9260*/  SHFL.IDX PT, R89, R89, R0, 0x1c1f ;  /* 0x001c1f0059597589 */ /* 0x000fe800000e0000 */
[----:B------:R-:W-:Y:S04]  /*9270*/  SHFL.IDX PT, R113, R113, R0, 0x1c1f ;  /* 0x001c1f0071717589 */ /* 0x000fe800000e0000 */
[----:B------:R-:W4:Y:S04]  /*9280*/  SHFL.IDX PT, R62, R62, R41, 0x1c1f ;  /* 0x001c1f293e3e7589 */ /* 0x000f2800000e0000 */
[----:B------:R-:W4:Y:S01]  /*9290*/  SHFL.IDX PT, R72, R72, R41, 0x1c1f ;  /* 0x001c1f2948487589 */ /* 0x000f2200000e0000 */
[----:B0-----:R-:W-:Y:S01]  /*92a0*/  IMAD R48, R59, R48, UR41 ;  /* 0x000000293b307e24 */ /* 0x001fe2000f8e0230 */
[----:B------:R-:W-:-:S02]  /*92b0*/  USHF.R.S32.HI UR10, URZ, 0x1f, UR11 ;  /* 0x0000001f3f0a7899 */ /* 0x000fc4000801140b */
[----:B------:R-:W-:Y:S01]  /*92c0*/  SHFL.IDX PT, R91, R91, R0, 0x1c1f ;  /* 0x001c1f005b5b7589 */ /* 0x000fe200000e0000 */
[----:B------:R-:W-:-:S03]  /*92d0*/  LOP3.LUT R54, R13, R28, RZ, 0x3c, !PT ;  /* 0x0000001c0d367212 */ /* 0x000fc600078e3cff */
[----:B------:R-:W-:Y:S01]  /*92e0*/  SHFL.IDX PT, R93, R93, R0, 0x1c1f ;  /* 0x001c1f005d5d7589 */ /* 0x000fe200000e0000 */
[----:B------:R-:W-:-:S03]  /*92f0*/  MOV R50, R50 ;  /* 0x0000003200327202 */ /* 0x000fc60000000f00 */
[----:B------:R-:W-:Y:S01]  /*9300*/  SHFL.IDX PT, R95, R95, R0, 0x1c1f ;  /* 0x001c1f005f5f7589 */ /* 0x000fe200000e0000 */
[----:B------:R-:W-:-:S03]  /*9310*/  IMAD R51, R48, 0x80, R222 ;  /* 0x0000008030337824 */ /* 0x000fc600078e02de */
        /* <DEDUP_REMOVED lines=15> */
[----:B------:R-:W-:-:S03]  /*9410*/  LOP3.LUT R6, R7, 0x380, RZ, 0xc0, !PT ;  /* 0x0000038007067812 */ /* 0x000fc600078ec0ff */
[----:B------:R-:W-:Y:S01]  /*9420*/  SHFL.IDX PT, R0, R65, R41, 0x1c1f ;  /* 0x001c1f2941007589 */ /* 0x000fe200000e0000 */
[----:B------:R-:W-:-:S03]  /*9430*/  UIMAD UR5, UR10, UR8, URZ ;  /* 0x000000080a0572a4 */ /* 0x000fc6000f8e023f */
[----:B------:R-:W0:Y:S01]  /*9440*/  SHFL.IDX PT, R58, R73, R41, 0x1c1f ;  /* 0x001c1f29493a7589 */ /* 0x000e2200000e0000 */
[----:B------:R-:W-:Y:S01]  /*9450*/  LOP3.LUT R13, R14, 0x380, RZ, 0xc0, !PT ;  /* 0x000003800e0d7812 */ /* 0x000fe200078ec0ff */
[----:B-1----:R-:W-:Y:S01]  /*9460*/  @P3 IMAD.HI.U32 R36, R51, R36, RZ ;  /* 0x0000002433243227 */ /* 0x002fe200078e00ff */
[----:B------:R-:W-:Y:S01]  /*9470*/  MOV R84, R56 ;  /* 0x0000003800547202 */ /* 0x000fe20000000f00 */
[----:B------:R-:W-:Y:S01]  /*9480*/  USHF.R.S32.HI UR12, URZ, 0x1f, UR42 ;  /* 0x0000001f3f0c7899 */ /* 0x000fe2000801142a */
[----:B------:R-:W-:Y:S01]  /*9490*/  MOV R56, R54 ;  /* 0x0000003600387202 */ /* 0x000fe20000000f00 */
[----:B------:R-:W-:Y:S01]  /*94a0*/  UIMAD.WIDE.U32 UR6, UR11, UR8, URZ ;  /* 0x000000080b0672a5 */ /* 0x000fe2000f8e003f */
[----:B------:R-:W-:Y:S01]  /*94b0*/  SHF.R.U64 R6, R6, 0x3, RZ ;  /* 0x0000000306067819 */ /* 0x000fe200000012ff */
[----:B------:R-:W1:Y:S01]  /*94c0*/  SHFL.IDX PT, R54, R63, R41, 0x1c1f ;  /* 0x001c1f293f367589 */ /* 0x000e6200000e0000 */
[----:B------:R-:W-:Y:S01]  /*94d0*/  UIMAD UR5, UR11, UR9, UR5 ;  /* 0x000000090b0572a4 */ /* 0x000fe2000f8e0205 */
[----:B------:R-:W-:-:S02]  /*94e0*/  SHF.R.U64 R13, R13, 0x3, RZ ;  /* 0x000000030d0d7819 */ /* 0x000fc400000012ff */
[----:B------:R-:W-:Y:S01]  /*94f0*/  ULDC.64 UR8, c[0x0][0xb98] ;  /* 0x0002e60000087ab9 */ /* 0x000fe20000000a00 */
[----:B------:R-:W1:Y:S01]  /*9500*/  SHFL.IDX PT, R64, R64, R41, 0x1c1f ;  /* 0x001c1f2940407589 */ /* 0x000e6200000e0000 */
[----:B------:R-:W-:Y:S01]  /*9510*/  SEL R70, R27, R88, P0 ;  /* 0x000000581b467207 */ /* 0x000fe20000000000 */
[----:B------:R-:W-:Y:S01]  /*9520*/  IMAD.MOV.U32 R59, RZ, RZ, R51 ;  /* 0x000000ffff3b7224 */ /* 0x000fe200078e0033 */
[----:B------:R-:W-:Y:S01]  /*9530*/  SEL R82, R33, R94, P0 ;  /* 0x0000005e21527207 */ /* 0x000fe20000000000 */
[----:B------:R-:W1:Y:S01]  /*9540*/  SHFL.IDX PT, R92, R75, R41, 0x1c1f ;  /* 0x001c1f294b5c7589 */ /* 0x000e6200000e0000 */
[----:B------:R-:W-:Y:S01]  /*9550*/  UIMAD UR4, UR12, UR8, URZ ;  /* 0x000000080c0472a4 */ /* 0x000fe2000f8e023f */
[----:B------:R-:W-:Y:S02]  /*9560*/  SEL R81, R81, R86, P0 ;  /* 0x0000005651517207 */ /* 0x000fe40000000000 */
[----:B------:R-:W-:Y:S01]  /*9570*/  SEL R83, R83, R102, P0 ;  /* 0x0000006653537207 */ /* 0x000fe20000000000 */
[----:B------:R-:W1:Y:S01]  /*9580*/  SHFL.IDX PT, R76, R76, R41, 0x1c1f ;  /* 0x001c1f294c4c7589 */ /* 0x000e6200000e0000 */
[----:B------:R-:W-:-:S02]  /*9590*/  IADD3 R33, P4, R34, 0x1000, RZ ;  /* 0x0000100022217810 */ /* 0x000fc40007f9e0ff */
[----:B------:R-:W-:Y:S02]  /*95a0*/  LOP3.LUT R38, R6, R7, RZ, 0x3c, !PT ;  /* 0x0000000706267212 */ /* 0x000fe400078e3cff */
[----:B------:R-:W-:Y:S02]  /*95b0*/  IADD3 R21, P1, R34, 0x6000, RZ ;  /* 0x0000600022157810 */ /* 0x000fe40007f3e0ff */
[----:B--2---:R-:W-:Y:S02]  /*95c0*/  @P3 SHF.R.U32.HI R59, RZ, R37, R36 ;  /* 0x00000025ff3b3219 */ /* 0x004fe40000011624 */
[----:B------:R-:W-:Y:S01]  /*95d0*/  LOP3.LUT R44, R13, R14, RZ, 0x3c, !PT ;  /* 0x0000000e0d2c7212 */ /* 0x000fe200078e3cff */
[----:B------:R-:W-:Y:S01]  /*95e0*/  UIADD3 UR5, UR7, UR5, URZ ;  /* 0x0000000507057290 */ /* 0x000fe2000fffe03f */
[----:B------:R-:W-:Y:S01]  /*95f0*/  LOP3.LUT R32, R33, 0x380, RZ, 0xc0, !PT ;  /* 0x0000038021207812 */ /* 0x000fe200078ec0ff */
[----:B------:R-:W2:Y:S01]  /*9600*/  SHFL.IDX PT, R66, R66, R41, 0x1c1f ;  /* 0x001c1f2942427589 */ /* 0x000ea200000e0000 */
[----:B------:R-:W-:Y:S01]  /*9610*/  LOP3.LUT R20, R21, 0x380, RZ, 0xc0, !PT ;  /* 0x0000038015147812 */ /* 0x000fe200078ec0ff */
[----:B------:R-:W-:Y:S01]  /*9620*/  UIMAD UR7, UR42, UR9, UR4 ;  /* 0x000000092a0772a4 */ /* 0x000fe2000f8e0204 */
[----:B------:R-:W-:Y:S01]  /*9630*/  MOV R57, R52 ;  /* 0x0000003400397202 */ /* 0x000fe20000000f00 */
[----:B------:R-:W-:Y:S01]  /*9640*/  SHFL.IDX PT, R86, R67, R41, 0x1c1f ;  /* 0x001c1f2943567589 */ /* 0x000fe200000e0000 */
[----:B------:R-:W-:Y:S01]  /*9650*/  MOV R110, R38 ;  /* 0x00000026006e7202 */ /* 0x000fe20000000f00 */
[----:B------:R-:W-:Y:S01]  /*9660*/  IMAD.MOV R52, RZ, RZ, -R59 ;  /* 0x000000ffff347224 */ /* 0x000fe200078e0a3b */
[----:B---3--:R-:W-:Y:S01]  /*9670*/  SEL R36, R85, R60, P0 ;  /* 0x0000003c55247207 */ /* 0x008fe20000000000 */
[----:B------:R-:W-:Y:S01]  /*9680*/  SHFL.IDX PT, R68, R68, R41, 0x1c1f ;  /* 0x001c1f2944447589 */ /* 0x000fe200000e0000 */
[----:B------:R-:W-:Y:S01]  /*9690*/  SEL R38, R60, R85, P0 ;  /* 0x000000553c267207 */ /* 0x000fe20000000000 */
[----:B------:R-:W-:Y:S01]  /*96a0*/  UMOV UR4, UR6 ;  /* 0x0000000600047c82 */ /* 0x000fe20008000000 */
[----:B----4-:R-:W-:Y:S01]  /*96b0*/  SEL R37, R109, R78, P0 ;  /* 0x0000004e6d257207 */ /* 0x010fe20000000000 */
[----:B------:R-:W-:Y:S01]  /*96c0*/  SHFL.IDX PT, R70, R70, R41, 0x1c1f ;  /* 0x001c1f2946467589 */ /* 0x000fe200000e0000 */
[----:B------:R-:W-:Y:S01]  /*96d0*/  SEL R39, R78, R109, P0 ;  /* 0x0000006d4e277207 */ /* 0x000fe20000000000 */
[----:B------:R-:W-:Y:S01]  /*96e0*/  BAR.SYNC.DEFER_BLOCKING 0x1, 0x100 ;  /* 0x0044000000007b1d */ /* 0x000fe20000010000 */
[----:B------:R-:W-:-:S02]  /*96f0*/  SEL R40, R87, R42, P0 ;  /* 0x0000002a57287207 */ /* 0x000fc40000000000 */
[----:B------:R-:W-:Y:S02]  /*9700*/  MOV R114, R46 ;  /* 0x0000002e00727202 */ /* 0x000fe40000000f00 */
[----:B------:R-:W-:Y:S02]  /*9710*/  MOV R104, R44 ;  /* 0x0000002c00687202 */ /* 0x000fe40000000f00 */
[----:B------:R-:W-:Y:S01]  /*9720*/  SEL R42, R42, R87, P0 ;  /* 0x000000572a2a7207 */ /* 0x000fe20000000000 */
[----:B------:R-:W-:Y:S01]  /*9730*/  SHFL.IDX PT, R88, R69, R41, 0x1c1f ;  /* 0x001c1f2945587589 */ /* 0x000fe200000e0000 */
[----:B------:R-:W-:-:S03]  /*9740*/  SEL R43, R74, R111, P0 ;  /* 0x0000006f4a2b7207 */ /* 0x000fc60000000000 */
[----:B------:R-:W-:Y:S01]  /*9750*/  SHFL.IDX PT, R90, R71, R41, 0x1c1f ;  /* 0x001c1f29475a7589 */ /* 0x000fe200000e0000 */
[----:B------:R-:W-:-:S03]  /*9760*/  SEL R44, R89, R62, P0 ;  /* 0x0000003e592c7207 */ /* 0x000fc60000000000 */
[----:B------:R-:W3:Y:S01]  /*9770*/  SHFL.IDX PT, R94, R77, R41, 0x1c1f ;  /* 0x001c1f294d5e7589 */ /* 0x000ee200000e0000 */
[----:B------:R-:W-:-:S03]  /*9780*/  SEL R46, R62, R89, P0 ;  /* 0x000000593e2e7207 */ /* 0x000fc60000000000 */
[----:B------:R-:W4:Y:S01]  /*9790*/  SHFL.IDX PT, R96, R79, R41, 0x1c1f ;  /* 0x001c1f294f607589 */ /* 0x000f2200000e0000 */
[----:B------:R-:W-:-:S03]  /*97a0*/  SEL R45, R113, R72, P0 ;  /* 0x00000048712d7207 */ /* 0x000fc60000000000 */
[----:B------:R-:W4:Y:S01]  /*97b0*/  SHFL.IDX PT, R80, R80, R41, 0x1c1f ;  /* 0x001c1f2950507589 */ /* 0x000f2200000e0000 */
[----:B------:R-:W-:-:S03]  /*97c0*/  SEL R47, R72, R113, P0 ;  /* 0x00000071482f7207 */ /* 0x000fc60000000000 */
[----:B------:R-:W4:Y:S01]  /*97d0*/  SHFL.IDX PT, R98, R81, R41, 0x1c1f ;  /* 0x001c1f2951627589 */ /* 0x000f2200000e0000 */
[----:B------:R-:W-:-:S03]  /*97e0*/  SHF.R.U64 R32, R32, 0x3, RZ ;  /* 0x0000000320207819 */ /* 0x000fc600000012ff */
[----:B------:R-:W4:Y:S01]  /*97f0*/  SHFL.IDX PT, R100, R82, R41, 0x1c1f ;  /* 0x001c1f2952647589 */ /* 0x000f2200000e0000 */
[----:B------:R-:W-:-:S03]  /*9800*/  SHF.R.U64 R20, R20, 0x3, RZ ;  /* 0x0000000314147819 */ /* 0x000fc600000012ff */
[----:B------:R0:W4:Y:S01]  /*9810*/  SHFL.IDX PT, R102, R83, R41, 0x1c1f ;  /* 0x001c1f2953667589 */ /* 0x00012200000e0000 */
[----:B------:R-:W-:Y:S01]  /*9820*/  UIMAD.WIDE.U32 UR4, UR42, UR8, UR4 ;  /* 0x000000082a0472a5 */ /* 0x000fe2000f8e0004 */
[----:B------:R-:W-:Y:S02]  /*9830*/  IMAD R51, R5, R52, R51 ;  /* 0x0000003405337224 */ /* 0x000fe400078e0233 */
[----:B------:R-:W-:Y:S01]  /*9840*/  STSM.16.M88.4 [R116], R36 ;  /* 0x0000002474007844 */ /* 0x000fe20000000200 */
[----:B0-----:R-:W-:Y:S01]  /*9850*/  SEL R41, R111, R74, P0 ;  /* 0x0000004a6f297207 */ /* 0x001fe20000000000 */
[----:B------:R-:W-:Y:S01]  /*9860*/  ULDC.64 UR8, c[0x0][0xae8] ;  /* 0x0002ba0000087ab9 */ /* 0x000fe20000000a00 */
[----:B------:R-:W-:Y:S01]  /*9870*/  LOP3.LUT R32, R32, R33, RZ, 0x3c, !PT ;  /* 0x0000002120207212 */ /* 0x000fe200078e3cff */
[--C-:B------:R-:W-:Y:S01]  /*9880*/  IMAD.X R33, RZ, RZ, R35.reuse, P4 ;  /* 0x000000ffff217224 */ /* 0x100fe200020e0623 */
[----:B------:R-:W-:Y:S01]  /*9890*/  IADD3 R25, P2, R34, 0x5000, RZ ;  /* 0x0000500022197810 */ /* 0x000fe20007f5e0ff */
[----:B------:R0:W-:Y:S01]  /*98a0*/  STSM.16.M88.4 [R114], R40 ;  /* 0x0000002872007844 */ /* 0x0001e20000000200 */
[----:B------:R-:W-:Y:S01]  /*98b0*/  LOP3.LUT R20, R20, R21, RZ, 0x3c, !PT ;  /* 0x0000001514147212 */ /* 0x000fe200078e3cff */
[----:B------:R-:W-:Y:S01]  /*98c0*/  IMAD.X R21, RZ, RZ, R35, P1 ;  /* 0x000000ffff157224 */ /* 0x000fe200008e0623 */
[----:B------:R-:W-:Y:S01]  /*98d0*/  SEL R53, R115, R58, P0 ;  /* 0x0000003a73357207 */ /* 0x000fe20000000000 */
[----:B------:R1:W-:Y:S01]  /*98e0*/  STSM.16.M88.4 [R112], R44 ;  /* 0x0000002c70007844 */ /* 0x0003e20000000200 */
[----:B------:R-:W-:-:S02]  /*98f0*/  SEL R55, R58, R115, P0 ;  /* 0x000000733a377207 */ /* 0x000fc40000000000 */
[C---:B------:R-:W-:Y:S02]  /*9900*/  IADD3 R15, P4, R34.reuse, 0x7000, RZ ;  /* 0x00007000220f7810 */ /* 0x040fe40007f9e0ff */
[----:B------:R-:W-:Y:S02]  /*9910*/  IADD3 R58, P1, R59, UR4, RZ ;  /* 0x000000043b3a7c10 */ /* 0x000fe4000ff3e0ff */
[C---:B------:R-:W-:Y:S02]  /*9920*/  IADD3 R29, P6, R34.reuse, 0x3000, RZ ;  /* 0x00003000221d7810 */ /* 0x040fe40007fde0ff */
[----:B------:R-:W-:Y:S02]  /*9930*/  IADD3 R27, P5, R34, 0x4000, RZ ;  /* 0x00004000221b7810 */ /* 0x000fe40007fbe0ff */
[----:B0-----:R-:W-:Y:S02]  /*9940*/  SEL R40, R95, R0, P0 ;  /* 0x000000005f287207 */ /* 0x001fe40000000000 */
[----:B------:R-:W-:Y:S01]  /*9950*/  SEL R42, R0, R95, P0 ;  /* 0x0000005f002a7207 */ /* 0x000fe20000000000 */
[----:B-1----:R-:W-:Y:S01]  /*9960*/  IMAD.U32 R45, RZ, RZ, UR7 ;  /* 0x00000007ff2d7e24 */ /* 0x002fe2000f8e00ff */
[----:B------:R-:W-:Y:S01]  /*9970*/  SHF.R.S32.HI R44, RZ, 0x1f, R59 ;  /* 0x0000001fff2c7819 */ /* 0x000fe2000001143b */
[----:B------:R-:W-:Y:S01]  /*9980*/  ULDC.64 UR6, c[0x0][0xb88] ;  /* 0x0002e20000067ab9 */ /* 0x000fe20000000a00 */
[----:B------:R-:W-:-:S02]  /*9990*/  SHF.R.S32.HI R0, RZ, 0x1f, R51 ;  /* 0x0000001fff007819 */ /* 0x000fc40000011433 */
[----:B------:R-:W-:Y:S02]  /*99a0*/  LOP3.LUT R24, R25, 0x380, RZ, 0xc0, !PT ;  /* 0x0000038019187812 */ /* 0x000fe400078ec0ff */
[----:B------:R-:W-:Y:S01]  /*99b0*/  LOP3.LUT R14, R15, 0x380, RZ, 0xc0, !PT ;  /* 0x000003800f0e7812 */ /* 0x000fe200078ec0ff */
[----:B------:R-:W-:Y:S01]  /*99c0*/  IMAD R0, R0, UR6, RZ ;  /* 0x0000000600007c24 */ /* 0x000fe2000f8e02ff */
[----:B------:R-:W-:Y:S01]  /*99d0*/  IADD3.X R59, R44, UR5, R45, P1, !PT ;  /* 0x000000052c3b7c10 */ /* 0x000fe20008ffe42d */
[----:B------:R-:W-:Y:S01]  /*99e0*/  ULDC.64 UR4, c[0x0][0xb50] ;  /* 0x0002d40000047ab9 */ /* 0x000fe20000000a00 */
[----:B------:R-:W-:Y:S02]  /*99f0*/  LOP3.LUT R28, R29, 0x380, RZ, 0xc0, !PT ;  /* 0x000003801d1c7812 */ /* 0x000fe400078ec0ff */
[----:B------:R-:W-:Y:S02]  /*9a00*/  LOP3.LUT R26, R27, 0x380, RZ, 0xc0, !PT ;  /* 0x000003801b1a7812 */ /* 0x000fe400078ec0ff */
[----:B------:R-:W-:-:S02]  /*9a10*/  SHF.R.U64 R24, R24, 0x3, RZ ;  /* 0x0000000318187819 */ /* 0x000fc400000012ff */
[----:B------:R-:W-:Y:S02]  /*9a20*/  SEL R52, R91, R54, P0 ;  /* 0x000000365b347207 */ /* 0x000fe40000000000 */
[----:B------:R-:W-:Y:S01]  /*9a30*/  SEL R54, R54, R91, P0 ;  /* 0x0000005b36367207 */ /* 0x000fe20000000000 */
[C---:B------:R-:W-:Y:S01]  /*9a40*/  IMAD R61, R51.reuse, UR7, R0 ;  /* 0x00000007333d7c24 */ /* 0x040fe2000f8e0200 */
[----:B------:R-:W-:Y:S01]  /*9a50*/  SHF.R.U64 R14, R14, 0x3, RZ ;  /* 0x000000030e0e7819 */ /* 0x000fe200000012ff */
[----:B------:R-:W-:Y:S01]  /*9a60*/  IMAD.WIDE.U32 R58, R51, UR6, R58 ;  /* 0x00000006333a7c25 */ /* 0x000fe2000f8e003a */
[----:B------:R-:W-:Y:S01]  /*9a70*/  LOP3.LUT R7, R34, 0x380, RZ, 0xc0, !PT ;  /* 0x0000038022077812 */ /* 0x000fe200078ec0ff */
[----:B------:R-:W-:Y:S01]  /*9a80*/  ULDC UR6, c[0x0][0xa88] ;  /* 0x0002a20000067ab9 */ /* 0x000fe20000000800 */
[----:B------:R-:W-:Y:S02]  /*9a90*/  SEL R36, R93, R64, P0 ;  /* 0x000000405d247207 */ /* 0x000fe40000000000 */
[----:B------:R-:W-:-:S02]  /*9aa0*/  SEL R38, R64, R93, P0 ;  /* 0x0000005d40267207 */ /* 0x000fc40000000000 */
[----:B------:R-:W-:Y:S02]  /*9ab0*/  SEL R37, R117, R92, P0 ;  /* 0x0000005c75257207 */ /* 0x000fe40000000000 */
[----:B------:R-:W-:Y:S01]  /*9ac0*/  SEL R39, R92, R117, P0 ;  /* 0x000000755c277207 */ /* 0x000fe20000000000 */
[----:B------:R-:W-:Y:S01]  /*9ad0*/  IMAD R51, R48, 0x80, R221 ;  /* 0x0000008030337824 */ /* 0x000fe200078e02dd */
[----:B------:R-:W-:Y:S02]  /*9ae0*/  SHF.R.U64 R28, R28, 0x3, RZ ;  /* 0x000000031c1c7819 */ /* 0x000fe400000012ff */
[----:B------:R-:W-:Y:S02]  /*9af0*/  SHF.R.U64 R26, R26, 0x3, RZ ;  /* 0x000000031a1a7819 */ /* 0x000fe400000012ff */
[----:B------:R-:W-:Y:S01]  /*9b00*/  LOP3.LUT R24, R24, R25, RZ, 0x3c, !PT ;  /* 0x0000001918187212 */ /* 0x000fe200078e3cff */
[----:B------:R-:W-:Y:S01]  /*9b10*/  IMAD.X R25, RZ, RZ, R35, P2 ;  /* 0x000000ffff197224 */ /* 0x000fe200010e0623 */
[----:B------:R-:W-:-:S02]  /*9b20*/  SEL R41, R119, R76, P0 ;  /* 0x0000004c77297207 */ /* 0x000fc40000000000 */
[----:B------:R-:W-:Y:S01]  /*9b30*/  SEL R43, R76, R119, P0 ;  /* 0x000000774c2b7207 */ /* 0x000fe20000000000 */
[----:B------:R-:W-:Y:S01]  /*9b40*/  STSM.16.M88.4 [R110], R52 ;  /* 0x000000346e007844 */ /* 0x000fe20000000200 */
[----:B------:R-:W-:Y:S01]  /*9b50*/  LOP3.LUT R14, R14, R15, RZ, 0x3c, !PT ;  /* 0x0000000f0e0e7212 */ /* 0x000fe200078e3cff */
[--C-:B------:R-:W-:Y:S01]  /*9b60*/  IMAD.X R15, RZ, RZ, R35.reuse, P4 ;  /* 0x000000ffff0f7224 */ /* 0x100fe200020e0623 */
[----:B------:R-:W-:Y:S01]  /*9b70*/  IADD3 R133, P2, R34, 0xb000, RZ ;  /* 0x0000b00022857810 */ /* 0x000fe20007f5e0ff */
[----:B------:R0:W-:Y:S01]  /*9b80*/  STSM.16.M88.4 [R108], R36 ;  /* 0x000000246c007844 */ /* 0x0001e20000000200 */
[----:B------:R-:W-:Y:S01]  /*9b90*/  SHF.R.U64 R7, R7, 0x3, RZ ;  /* 0x0000000307077819 */ /* 0x000fe200000012ff */
[----:B------:R-:W-:Y:S01]  /*9ba0*/  IMAD R0, R5, UR6, RZ ;  /* 0x0000000605007c24 */ /* 0x000fe2000f8e02ff */
[----:B------:R-:W-:Y:S01]  /*9bb0*/  LOP3.LUT R28, R28, R29, RZ, 0x3c, !PT ;  /* 0x0000001d1c1c7212 */ /* 0x000fe200078e3cff */
[--C-:B------:R-:W-:Y:S01]  /*9bc0*/  IMAD.X R29, RZ, RZ, R35.reuse, P6 ;  /* 0x000000ffff1d7224 */ /* 0x100fe200030e0623 */
[----:B------:R-:W-:Y:S01]  /*9bd0*/  LOP3.LUT R26, R26, R27, RZ, 0x3c, !PT ;  /* 0x0000001b1a1a7212 */ /* 0x000fe200078e3cff */
[----:B------:R-:W-:Y:S01]  /*9be0*/  IMAD.X R27, RZ, RZ, R35, P5 ;  /* 0x000000ffff1b7224 */ /* 0x000fe200028e0623 */
[----:B------:R-:W-:Y:S01]  /*9bf0*/  LOP3.LUT P1, RZ, R22, 0x3, RZ, 0xc0, !PT ;  /* 0x0000000316ff7812 */ /* 0x000fe2000782c0ff */
[----:B------:R1:W-:Y:S01]  /*9c00*/  STSM.16.M88.4 [R106], R40 ;  /* 0x000000286a007844 */ /* 0x0003e20000000200 */
[----:B------:R-:W-:-:S02]  /*9c10*/  IADD3 R11, P6, R34, 0x9000, RZ ;  /* 0x00009000220b7810 */ /* 0x000fc40007fde0ff */
[----:B------:R-:W-:Y:S02]  /*9c20*/  IADD3 R13, P5, R34, 0xa000, RZ ;  /* 0x0000a000220d7810 */ /* 0x000fe40007fbe0ff */
[----:B--2---:R-:W-:Y:S02]  /*9c30*/  SEL R44, R97, R66, P0 ;  /* 0x00000042612c7207 */ /* 0x004fe40000000000 */
[----:B------:R-:W-:Y:S01]  /*9c40*/  SEL R46, R66, R97, P0 ;  /* 0x00000061422e7207 */ /* 0x000fe20000000000 */
[----:B0-----:R-:W-:Y:S01]  /*9c50*/  VIADD R37, R51, 0x8 ;  /* 0x0000000833257836 */ /* 0x001fe20000000000 */
[----:B------:R-:W-:Y:S01]  /*9c60*/  LEA R36, P4, R58, UR4, 0x2 ;  /* 0x000000043a247c11 */ /* 0x000fe2000f8810ff */
[----:B------:R-:W-:Y:S01]  /*9c70*/  IMAD.IADD R39, R59, 0x1, R61 ;  /* 0x000000013b277824 */ /* 0x000fe200078e023d */
[----:B---3--:R-:W-:Y:S02]  /*9c80*/  SEL R45, R121, R94, P0 ;  /* 0x0000005e792d7207 */ /* 0x008fe40000000000 */
[----:B------:R-:W-:-:S02]  /*9c90*/  SEL R47, R94, R121, P0 ;  /* 0x000000795e2f7207 */ /* 0x000fc40000000000 */
[----:B------:R-:W-:Y:S01]  /*9ca0*/  LOP3.LUT R34, R7, R34, RZ, 0x3c, !PT ;  /* 0x0000002207227212 */ /* 0x000fe200078e3cff */
[----:B------:R-:W-:Y:S01]  /*9cb0*/  IMAD.X R7, RZ, RZ, R35, P2 ;  /* 0x000000ffff077224 */ /* 0x000fe200010e0623 */
[----:B-1----:R-:W-:Y:S02]  /*9cc0*/  SEL R40, R99, R86, P0 ;  /* 0x0000005663287207 */ /* 0x002fe40000000000 */
[----:B------:R-:W-:Y:S02]  /*9cd0*/  SEL R42, R86, R99, P0 ;  /* 0x00000063562a7207 */ /* 0x000fe40000000000 */
[----:B----4-:R-:W-:Y:S02]  /*9ce0*/  SEL R41, R123, R96, P0 ;  /* 0x000000607b297207 */ /* 0x010fe40000000000 */
[----:B------:R-:W-:Y:S02]  /*9cf0*/  SEL R43, R96, R123, P0 ;  /* 0x0000007b602b7207 */ /* 0x000fe40000000000 */
[----:B------:R-:W-:-:S02]  /*9d00*/  SEL R72, R101, R68, P0 ;  /* 0x0000004465487207 */ /* 0x000fc40000000000 */
[----:B------:R-:W-:Y:S02]  /*9d10*/  SEL R74, R68, R101, P0 ;  /* 0x00000065444a7207 */ /* 0x000fe40000000000 */
[----:B------:R-:W-:Y:S02]  /*9d20*/  SEL R73, R125, R80, P0 ;  /* 0x000000507d497207 */ /* 0x000fe40000000000 */
[----:B------:R-:W-:Y:S02]  /*9d30*/  SEL R75, R80, R125, P0 ;  /* 0x0000007d504b7207 */ /* 0x000fe40000000000 */
[----:B------:R-:W-:Y:S01]  /*9d40*/  SEL R68, R103, R70, P0 ;  /* 0x0000004667447207 */ /* 0x000fe20000000000 */
[----:B------:R-:W-:Y:S01]  /*9d50*/  SHFL.IDX PT, R60, R36, RZ, 0x1c1f ;  /* 0x001c1fff243c7589 */ /* 0x000fe200000e0000 */
[----:B------:R-:W-:Y:S02]  /*9d60*/  ISETP.GE.OR P2, PT, R51, R0, P1 ;  /* 0x000000003300720c */ /* 0x000fe40000f46670 */
[----:B------:R-:W-:Y:S01]  /*9d70*/  SEL R70, R70, R103, P0 ;  /* 0x0000006746467207 */ /* 0x000fe20000000000 */
[----:B------:R0:W-:Y:S01]  /*9d80*/  SHFL.IDX PT, R62, R36, 0x1, 0x1c1f ;  /* 0x003c1f00243e7f89 */ /* 0x0001e200000e0000 */
[----:B------:R-:W-:-:S02]  /*9d90*/  SEL R69, R127, R98, P0 ;  /* 0x000000627f457207 */ /* 0x000fc40000000000 */
[----:B------:R-:W-:Y:S01]  /*9da0*/  SEL R71, R98, R127, P0 ;  /* 0x0000007f62477207 */ /* 0x000fe20000000000 */
[----:B------:R-:W-:Y:S01]  /*9db0*/  STSM.16.M88.4 [R104], R44 ;  /* 0x0000002c68007844 */ /* 0x000fe20000000200 */
[----:B------:R-:W-:Y:S02]  /*9dc0*/  ISETP.GE.OR P1, PT, R37, R0, P1 ;  /* 0x000000002500720c */ /* 0x000fe40000f26670 */
[----:B------:R-:W-:Y:S02]  /*9dd0*/  LEA.HI.X R58, R58, UR5, R39, 0x2, P4 ;  /* 0x000000053a3a7c11 */ /* 0x000fe4000a0f1427 */
[----:B------:R-:W-:Y:S02]  /*9de0*/  SEL R80, R105, R88, P0 ;  /* 0x0000005869507207 */ /* 0x000fe40000000000 */
[----:B------:R-:W-:Y:S02]  /*9df0*/  SEL R82, R88, R105, P0 ;  /* 0x0000006958527207 */ /* 0x000fe40000000000 */
[----:B------:R-:W-:-:S02]  /*9e00*/  SEL R81, R129, R100, P0 ;  /* 0x0000006481517207 */ /* 0x000fc40000000000 */
[----:B------:R-:W-:Y:S01]  /*9e10*/  SEL R83, R100, R129, P0 ;  /* 0x0000008164537207 */ /* 0x000fe20000000000 */
[----:B------:R-:W-:Y:S01]  /*9e20*/  STSM.16.M88.4 [R49], R40 ;  /* 0x0000002831007844 */ /* 0x000fe20000000200 */
[----:B------:R-:W-:Y:S02]  /*9e30*/  SEL R37, R131, R102, P0 ;  /* 0x0000006683257207 */ /* 0x000fe40000000000 */
[----:B------:R-:W-:Y:S02]  /*9e40*/  SEL R39, R102, R131, P0 ;  /* 0x0000008366277207 */ /* 0x000fe40000000000 */
[----:B0-----:R-:W-:Y:S02]  /*9e50*/  SEL R36, R107, R90, P0 ;  /* 0x0000005a6b247207 */ /* 0x001fe40000000000 */
[----:B------:R-:W-:Y:S01]  /*9e60*/  SEL R38, R90, R107, P0 ;  /* 0x0000006b5a267207 */ /* 0x000fe20000000000 */
[----:B------:R-:W-:Y:S04]  /*9e70*/  STSM.16.M88.4 [R50], R72 ;  /* 0x0000004832007844 */ /* 0x000fe80000000200 */
[----:B------:R-:W-:Y:S04]  /*9e80*/  STSM.16.M88.4 [R57], R68 ;  /* 0x0000004439007844 */ /* 0x000fe80000000200 */
[----:B------:R-:W-:Y:S04]  /*9e90*/  STSM.16.M88.4 [R56], R80 ;  /* 0x0000005038007844 */ /* 0x000fe80000000200 */
[----:B------:R-:W-:Y:S04]  /*9ea0*/  STSM.16.M88.4 [R84], R36 ;  /* 0x0000002454007844 */ /* 0x000fe80000000200 */
[----:B------:R-:W0:Y:S01]  /*9eb0*/  SHFL.IDX PT, R61, R58, RZ, 0x1c1f ;  /* 0x001c1fff3a3d7589 */ /* 0x000e2200000e0000 */
[----:B------:R-:W-:Y:S06]  /*9ec0*/  BAR.SYNC.DEFER_BLOCKING 0x1, 0x100 ;  /* 0x0044000000007b1d */ /* 0x000fec0000010000 */
[----:B------:R-:W1:Y:S04]  /*9ed0*/  SHFL.IDX PT, R63, R58, 0x1, 0x1c1f ;  /* 0x003c1f003a3f7f89 */ /* 0x000e6800000e0000 */
[----:B0-----:R0:W-:Y:S04]  /*9ee0*/  @!P2 ST.E desc[UR48][R60.64], R4 ;  /* 0x000000043c00a985 */ /* 0x0011e8000c101930 */
[----:B-1----:R1:W-:Y:S01]  /*9ef0*/  @!P1 ST.E desc[UR48][R62.64], R3 ;  /* 0x000000033e009985 */ /* 0x0023e2000c101930 */
[----:B0-----:R-:W0:Y:S03]  /*9f00*/  @P3 LDC R4, c[0x0][0xbec] ;  /* 0x0002fb00ff043b82 */ /* 0x001e260000000800 */
[----:B------:R2:W5:Y:S01]  /*9f10*/  LD.E.128 R44, desc[UR48][R30.64] ;  /* 0x000000301e2c7980 */ /* 0x000562000c101d00 */
[----:B------:R-:W-:-:S03]  /*9f20*/  UIMAD UR6, UR10, UR8, URZ ;  /* 0x000000080a0672a4 */ /* 0x000fc6000f8e023f */
[----:B------:R3:W5:Y:S01]  /*9f30*/  LD.E.128 R84, desc[UR48][R8.64] ;  /* 0x0000003008547980 */ /* 0x000762000c101d00 */
[----:B-1----:R-:W-:Y:S01]  /*9f40*/  IMAD R3, R18, 0x20, R19 ;  /* 0x0000002012037824 */ /* 0x002fe200078e0213 */
[----:B------:R-:W-:Y:S01]  /*9f50*/  UIMAD.WIDE.U32 UR4, UR11, UR8, URZ ;  /* 0x000000080b0472a5 */ /* 0x000fe2000f8e003f */
[----:B------:R-:W-:Y:S01]  /*9f60*/  LOP3.LUT R6, R133, 0x380, RZ, 0xc0, !PT ;  /* 0x0000038085067812 */ /* 0x000fe200078ec0ff */
[----:B--2---:R-:W1:Y:S01]  /*9f70*/  @P3 LDC R31, c[0x0][0xbf0] ;  /* 0x0002fc00ff1f3b82 */ /* 0x004e620000000800 */
[----:B------:R-:W-:Y:S01]  /*9f80*/  UIMAD UR6, UR11, UR9, UR6 ;  /* 0x000000090b0672a4 */ /* 0x000fe2000f8e0206 */
[----:B------:R-:W-:Y:S01]  /*9f90*/  LOP3.LUT R10, R11, 0x380, RZ, 0xc0, !PT ;  /* 0x000003800b0a7812 */ /* 0x000fe200078ec0ff */
[----:B------:R-:W5:Y:S01]  /*9fa0*/  LD.E.128 R64, desc[UR48][R34.64] ;  /* 0x0000003022407980 */ /* 0x000f62000c101d00 */
[----:B---3--:R-:W-:Y:S01]  /*9fb0*/  IMAD R9, R48, 0x80, R3 ;  /* 0x0000008030097824 */ /* 0x008fe200078e0203 */
[----:B------:R-:W-:Y:S01]  /*9fc0*/  ULDC.64 UR8, c[0x0][0xaf0] ;  /* 0x0002bc0000087ab9 */ /* 0x000fe20000000a00 */
[----:B------:R-:W-:Y:S01]  /*9fd0*/  UIADD3 UR5, UR5, UR6, URZ ;  /* 0x0000000605057290 */ /* 0x000fe2000fffe03f */
[----:B------:R-:W-:Y:S01]  /*9fe0*/  LOP3.LUT R12, R13, 0x380, RZ, 0xc0, !PT ;  /* 0x000003800d0c7812 */ /* 0x000fe200078ec0ff */
[----:B------:R-:W-:Y:S01]  /*9ff0*/  UIMAD UR7, UR12, UR8, URZ ;  /* 0x000000080c0772a4 */ /* 0x000fe2000f8e023f */
[----:B------:R-:W-:Y:S01]  /*a000*/  SHF.R.U64 R6, R6, 0x3, RZ ;  /* 0x0000000306067819 */ /* 0x000fe200000012ff */
[----:B------:R-:W5:Y:S01]  /*a010*/  LD.E.128 R52, desc[UR48][R32.64] ;  /* 0x0000003020347980 */ /* 0x000f62000c101d00 */
[----:B0-----:R-:W-:Y:S01]  /*a020*/  @P3 IMAD.HI.U32 R4, R9, R4, RZ ;  /* 0x0000000409043227 */ /* 0x001fe200078e00ff */
[----:B------:R-:W-:-:S02]  /*a030*/  UIMAD UR7, UR42, UR9, UR7 ;  /* 0x000000092a0772a4 */ /* 0x000fc4000f8e0207 */
[----:B------:R-:W5:Y:S01]  /*a040*/  LD.E.128 R40, desc[UR48][R28.64] ;  /* 0x000000301c287980 */ /* 0x000f62000c101d00 */
[----:B------:R-:W-:Y:S01]  /*a050*/  UIMAD.WIDE.U32 UR42, UR42, UR8, UR4 ;  /* 0x000000082a2a72a5 */ /* 0x000fe2000f8e0004 */
[----:B------:R-:W-:Y:S01]  /*a060*/  IMAD.MOV.U32 R3, RZ, RZ, R9 ;  /* 0x000000ffff037224 */ /* 0x000fe200078e0009 */
[----:B------:R-:W-:Y:S01]  /*a070*/  SHF.R.U64 R10, R10, 0x3, RZ ;  /* 0x000000030a0a7819 */ /* 0x000fe200000012ff */
[----:B------:R-:W5:Y:S01]  /*a080*/  LD.E.128 R76, desc[UR48][R26.64] ;  /* 0x000000301a4c7980 */ /* 0x000f62000c101d00 */
[----:B------:R-:W-:-:S03]  /*a090*/  SHF.R.U64 R12, R12, 0x3, RZ ;  /* 0x000000030c0c7819 */ /* 0x000fc600000012ff */
[----:B------:R-:W5:Y:S01]  /*a0a0*/  LD.E.128 R68, desc[UR48][R24.64] ;  /* 0x0000003018447980 */ /* 0x000f62000c101d00 */
[----:B-1----:R-:W-:Y:S01]  /*a0b0*/  @P3 SHF.R.U32.HI R3, RZ, R31, R4 ;  /* 0x0000001fff033219 */ /* 0x002fe20000011604 */
[----:B------:R-:W-:Y:S01]  /*a0c0*/  UIADD3 UR4, UR43, UR7, URZ ;  /* 0x000000072b047290 */ /* 0x000fe2000fffe03f */
[----:B------:R-:W-:Y:S01]  /*a0d0*/  LOP3.LUT R6, R6, R133, RZ, 0x3c, !PT ;  /* 0x0000008506067212 */ /* 0x000fe200078e3cff */
[----:B------:R-:W5:Y:S01]  /*a0e0*/  LD.E.128 R56, desc[UR48][R20.64] ;  /* 0x0000003014387980 */ /* 0x000f62000c101d00 */
[--C-:B------:R-:W-:Y:S01]  /*a0f0*/  SHF.R.S32.HI R4, RZ, 0x1f, R3.reuse ;  /* 0x0000001fff047819 */ /* 0x100fe20000011403 */
[----:B------:R-:W-:Y:S01]  /*a100*/  IMAD.MOV R8, RZ, RZ, -R3 ;  /* 0x000000ffff087224 */ /* 0x000fe200078e0a03 */
[----:B------:R-:W-:Y:S01]  /*a110*/  LOP3.LUT R10, R10, R11, RZ, 0x3c, !PT ;  /* 0x0000000b0a0a7212 */ /* 0x000fe200078e3cff */
[--C-:B------:R-:W-:Y:S01]  /*a120*/  IMAD.X R11, RZ, RZ, R35.reuse, P6 ;  /* 0x000000ffff0b7224 */ /* 0x100fe200030e0623 */
[----:B------:R-:W-:Y:S01]  /*a130*/  LOP3.LUT R12, R12, R13, RZ, 0x3c, !PT ;  /* 0x0000000d0c0c7212 */ /* 0x000fe200078e3cff */
[----:B------:R-:W-:Y:S01]  /*a140*/  ULDC.64 UR6, c[0x0][0xae0] ;  /* 0x0002b80000067ab9 */ /* 0x000fe20000000a00 */
[----:B------:R-:W-:Y:S01]  /*a150*/  IMAD.X R13, RZ, RZ, R35, P5 ;  /* 0x000000ffff0d7224 */ /* 0x000fe200028e0623 */
[----:B------:R0:W5:Y:S01]  /*a160*/  LD.E.128 R60, desc[UR48][R6.64] ;  /* 0x00000030063c7980 */ /* 0x000162000c101d00 */
[----:B------:R-:W-:-:S02]  /*a170*/  IMAD R4, R4, UR6, RZ ;  /* 0x0000000604047c24 */ /* 0x000fc4000f8e02ff */
[----:B------:R-:W-:Y:S01]  /*a180*/  IMAD R9, R5, R8, R9 ;  /* 0x0000000805097224 */ /* 0x000fe200078e0209 */
[----:B------:R1:W5:Y:S04]  /*a190*/  LD.E.128 R80, desc[UR48][R10.64] ;  /* 0x000000300a507980 */ /* 0x000368000c101d00 */
[----:B------:R2:W5:Y:S01]  /*a1a0*/  LD.E.128 R36, desc[UR48][R14.64] ;  /* 0x000000300e247980 */ /* 0x000562000c101d00 */
[----:B0-----:R-:W-:Y:S02]  /*a1b0*/  IMAD.U32 R7, RZ, RZ, UR43 ;  /* 0x0000002bff077e24 */ /* 0x001fe4000f8e00ff */
[----:B------:R-:W-:Y:S01]  /*a1c0*/  IMAD.U32 R6, RZ, RZ, UR42 ;  /* 0x0000002aff067e24 */ /* 0x000fe2000f8e00ff */
[----:B------:R0:W5:Y:S01]  /*a1d0*/  LD.E.128 R72, desc[UR48][R12.64] ;  /* 0x000000300c487980 */ /* 0x000162000c101d00 */
[----:B------:R-:W-:-:S02]  /*a1e0*/  IMAD.U32 R7, RZ, RZ, UR4 ;  /* 0x00000004ff077e24 */ /* 0x000fc4000f8e00ff */
[C---:B-1----:R-:W-:Y:S01]  /*a1f0*/  IMAD R11, R3.reuse, UR7, R4 ;  /* 0x00000007030b7c24 */ /* 0x042fe2000f8e0204 */
[----:B------:R-:W-:Y:S01]  /*a200*/  @!PT LDS RZ, [RZ] ;  /* 0x00000000fffff984 */ /* 0x000fe20000000800 */
[----:B------:R-:W-:Y:S01]  /*a210*/  @!PT LDS RZ, [RZ] ;  /* 0x00000000fffff984 */ /* 0x000fe20000000800 */
[----:B------:R-:W-:Y:S01]  /*a220*/  @!PT LDS RZ, [RZ] ;  /* 0x00000000fffff984 */ /* 0x000fe20000000800 */
[----:B------:R-:W-:Y:S01]  /*a230*/  @!PT LDS RZ, [RZ] ;  /* 0x00000000fffff984 */ /* 0x000fe20000000800 */
[----:B------:R1:W-:Y:S06]  /*a240*/  MEMBAR.ALL.CTA ;  /* 0x0000000000007992 */ /* 0x0003ec0000008000 */
[----:B-1----:R-:W1:Y:S01]  /*a250*/  FENCE.VIEW.ASYNC.S ;  /* 0x00000000000073c6 */ /* 0x002e620000000000 */
[----:B------:R-:W-:Y:S01]  /*a260*/  IMAD.WIDE.U32 R4, R3, UR6, R6 ;  /* 0x0000000603047c25 */ /* 0x000fe2000f8e0006 */
[----:B------:R-:W-:Y:S01]  /*a270*/  SHF.R.S32.HI R3, RZ, 0x1f, R9 ;  /* 0x0000001fff037819 */ /* 0x000fe20000011409 */
[----:B------:R-:W-:-:S02]  /*a280*/  ULDC.64 UR6, c[0x0][0xad8] ;  /* 0x0002b60000067ab9 */ /* 0x000fc40000000a00 */
[----:B------:R-:W-:Y:S02]  /*a290*/  IMAD.IADD R5, R5, 0x1, R11 ;  /* 0x0000000105057824 */ /* 0x000fe400078e020b */
[----:B------:R-:W-:Y:S02]  /*a2a0*/  IMAD R6, R3, UR6, RZ ;  /* 0x0000000603067c24 */ /* 0x000fe4000f8e02ff */
[----:B--2---:R-:W-:Y:S01]  /*a2b0*/  IMAD R15, R48, 0x80, R19 ;  /* 0x00000080300f7824 */ /* 0x004fe200078e0213 */
[----:B------:R-:W-:Y:S01]  /*a2c0*/  UIADD3 UR39, UR39, 0x33420, URZ ;  /* 0x0003342027277890 */ /* 0x000fe2000fffe03f */
[C---:B------:R-:W-:Y:S02]  /*a2d0*/  IMAD R7, R9.reuse, UR7, R6 ;  /* 0x0000000709077c24 */ /* 0x040fe4000f8e0206 */
[----:B------:R-:W-:Y:S01]  /*a2e0*/  IMAD.WIDE.U32 R4, R9, UR6, R4 ;  /* 0x0000000609047c25 */ /* 0x000fe2000f8e0004 */
[----:B------:R-:W-:Y:S01]  /*a2f0*/  UIADD3 UR52, UR52, 0x1, URZ ;  /* 0x0000000134347890 */ /* 0x000fe2000fffe03f */
[----:B------:R-:W-:Y:S01]  /*a300*/  ISETP.GE.AND P2, PT, R15, R0, PT ;  /* 0x000000000f00720c */ /* 0x000fe20003f46270 */
[----:B------:R-:W-:Y:S01]  /*a310*/  ULDC.64 UR6, c[0x0][0xa80] ;  /* 0x0002a00000067ab9 */ /* 0x000fe20000000a00 */
[----:B------:R-:W-:Y:S01]  /*a320*/  IMAD.IADD R5, R5, 0x1, R7 ;  /* 0x0000000105057824 */ /* 0x000fe200078e0207 */
[----:B------:R-:W-:Y:S01]  /*a330*/  UPRMT UR39, URZ, 0x654, UR39 ;  /* 0x000006543f277896 */ /* 0x000fe20008000027 */
[----:B0-----:R-:W-:Y:S01]  /*a340*/  LEA R12, P3, R4, UR6, 0x1 ;  /* 0x00000006040c7c11 */ /* 0x001fe2000f8608ff */
        /* <DEDUP_REMOVED lines=8> */
[----:B-1----:R0:W1:Y:S01]  /*a3d0*/  SHFL.IDX PT, R6, R12, RZ, 0x181f ;  /* 0x00181fff0c067589 */ /* 0x00206200000e0000 */
[----:B------:R-:W-:Y:S01]  /*a3e0*/  USEL UR52, UR52, URZ, UP0 ;  /* 0x0000003f34347287 */ /* 0x000fe20008000000 */
[----:B------:R-:W-:Y:S01]  /*a3f0*/  SYNCS.ARRIVE.TRANS64.RED.A1T0 RZ, [UR39], RZ ;  /* 0x000000ffffff79a7 */ /* 0x000fe20008100427 */
[----:B------:R-:W-:Y:S01]  /*a400*/  ULOP3.LUT UR44, UR44, UR5, URZ, 0x3c, !UPT ;  /* 0x000000052c2c7292 */ /* 0x000fe2000f8e3c3f */
[----:B------:R0:W2:Y:S01]  /*a410*/  SHFL.IDX PT, R7, R13, RZ, 0x181f ;  /* 0x00181fff0d077589 */ /* 0x0000a200000e0000 */
[----:B------:R-:W-:Y:S01]  /*a420*/  BSSY B0, `(.L_x_2927) ;  /* 0x000000f000007945 */ /* 0x000fe20003800000 */
[----:B------:R-:W-:-:S03]  /*a430*/  ISETP.GE.AND P1, PT, R3, R0, PT ;  /* 0x000000000300720c */ /* 0x000fc60003f26270 */
[----:B------:R-:W-:Y:S10]  /*a440*/  @P2 BRA `(.L_x_2928) ;  /* 0x0000000000302947 */ /* 0x000ff40003800000 */
[----:B------:R-:W-:Y:S02]  /*a450*/  ULDC UR4, c[0x0][0xac8] ;  /* 0x0002b20000047ab9 */ /* 0x000fe40000000800 */
[----:B------:R-:W-:Y:S02]  /*a460*/  ISETP.GE.AND P3, PT, R17, UR4, PT ;  /* 0x0000000411007c0c */ /* 0x000fe4000bf66270 */
[----:B------:R-:W-:Y:S02]  /*a470*/  ISETP.GE.AND P4, PT, R16, UR4, PT ;  /* 0x0000000410007c0c */ /* 0x000fe4000bf86270 */
[----:B------:R-:W-:-:S09]  /*a480*/  ISETP.GE.AND P2, PT, R2, UR4, PT ;  /* 0x0000000402007c0c */ /* 0x000fd2000bf46270 */
[CC--:B-1----:R-:W-:Y:S02]  /*a490*/  @!P3 LEA R8, P5, R17.reuse, R6.reuse, 0x1 ;  /* 0x000000061108b211 */ /* 0x0c2fe400078a08ff */
[----:B------:R-:W-:Y:S02]  /*a4a0*/  @!P4 LEA R10, P6, R16, R6, 0x1 ;  /* 0x00000006100ac211 */ /* 0x000fe400078c08ff */
[----:B--2---:R-:W-:Y:S01]  /*a4b0*/  @!P2 IMAD.WIDE R4, R2, 0x2, R6 ;  /* 0x000000020204a825 */ /* 0x004fe200078e0206 */
[-C--:B------:R-:W-:Y:S02]  /*a4c0*/  @!P3 LEA.HI.X R9, R17, R7.reuse, R226, 0x1, P5 ;  /* 0x000000071109b211 */ /* 0x080fe400028f0ce2 */
[----:B------:R-:W-:Y:S02]  /*a4d0*/  @!P4 LEA.HI.X R11, R16, R7, R225, 0x1, P6 ;  /* 0x00000007100bc211 */ /* 0x000fe400030f0ce1 */
[----:B-----5:R3:W-:Y:S04]  /*a4e0*/  @!P2 ST.E.128 desc[UR48][R4.64], R64 ;  /* 0x000000400400a985 */ /* 0x0207e8000c101d30 */
[----:B------:R3:W-:Y:S04]  /*a4f0*/  @!P3 ST.E.128 desc[UR48][R8.64], R76 ;  /* 0x0000004c0800b985 */ /* 0x0007e8000c101d30 */
[----:B------:R3:W-:Y:S02]  /*a500*/  @!P4 ST.E.128 desc[UR48][R10.64], R84 ;  /* 0x000000540a00c985 */ /* 0x0007e4000c101d30 */
.L_x_2928:
[----:B------:R-:W-:Y:S05]  /*a510*/  BSYNC B0 ;  /* 0x0000000000007941 */ /* 0x000fea0003800000 */
.L_x_2927:
[----:B--2---:R2:W4:Y:S01]  /*a520*/  SHFL.IDX PT, R7, R13, 0x1, 0x181f ;  /* 0x00381f000d077f89 */ /* 0x00452200000e0000 */
[----:B------:R-:W-:Y:S03]  /*a530*/  BSSY B0, `(.L_x_2929) ;  /* 0x000000f000007945 */ /* 0x000fe60003800000 */
[----:B-1----:R2:W1:Y:S01]  /*a540*/  SHFL.IDX PT, R6, R12, 0x1, 0x181f ;  /* 0x00381f000c067f89 */ /* 0x00246200000e0000 */
[----:B------:R-:W-:Y:S05]  /*a550*/  @P0 BRA `(.L_x_2930) ;  /* 0x0000000000300947 */ /* 0x000fea0003800000 */
[----:B------:R-:W-:Y:S02]  /*a560*/  ULDC UR4, c[0x0][0xac8] ;  /* 0x0002b20000047ab9 */ /* 0x000fe40000000800 */
[----:B------:R-:W-:Y:S02]  /*a570*/  ISETP.GE.AND P4, PT, R17, UR4, PT ;  /* 0x0000000411007c0c */ /* 0x000fe4000bf86270 */
[----:B------:R-:W-:Y:S02]  /*a580*/  ISETP.GE.AND P5, PT, R16, UR4, PT ;  /* 0x0000000410007c0c */ /* 0x000fe4000bfa6270 */
[----:B------:R-:W-:-:S09]  /*a590*/  ISETP.GE.AND P3, PT, R2, UR4, PT ;  /* 0x0000000402007c0c */ /* 0x000fd2000bf66270 */
[CC--:B-1-3--:R-:W-:Y:S02]  /*a5a0*/  @!P4 LEA R8, P0, R17.reuse, R6.reuse, 0x1 ;  /* 0x000000061108c211 */ /* 0x0cafe400078008ff */
[----:B------:R-:W-:Y:S02]  /*a5b0*/  @!P5 LEA R10, P2, R16, R6, 0x1 ;  /* 0x00000006100ad211 */ /* 0x000fe400078408ff */
[----:B----4-:R-:W-:Y:S01]  /*a5c0*/  @!P3 IMAD.WIDE R4, R2, 0x2, R6 ;  /* 0x000000020204b825 */ /* 0x010fe200078e0206 */
[-C--:B------:R-:W-:Y:S02]  /*a5d0*/  @!P4 LEA.HI.X R9, R17, R7.reuse, R226, 0x1, P0 ;  /* 0x000000071109c211 */ /* 0x080fe400000f0ce2 */
[----:B------:R-:W-:Y:S02]  /*a5e0*/  @!P5 LEA.HI.X R11, R16, R7, R225, 0x1, P2 ;  /* 0x00000007100bd211 */ /* 0x000fe400010f0ce1 */
[----:B-----5:R1:W-:Y:S04]  /*a5f0*/  @!P3 ST.E.128 desc[UR48][R4.64], R52 ;  /* 0x000000340400b985 */ /* 0x0203e8000c101d30 */
[----:B------:R1:W-:Y:S04]  /*a600*/  @!P4 ST.E.128 desc[UR48][R8.64], R68 ;  /* 0x000000440800c985 */ /* 0x0003e8000c101d30 */
[----:B------:R1:W-:Y:S02]  /*a610*/  @!P5 ST.E.128 desc[UR48][R10.64], R80 ;  /* 0x000000500a00d985 */ /* 0x0003e4000c101d30 */
.L_x_2930:
[----:B------:R-:W-:Y:S05]  /*a620*/  BSYNC B0 ;  /* 0x0000000000007941 */ /* 0x000fea0003800000 */
.L_x_2929:
[----:B----4-:R4:W0:Y:S01]  /*a630*/  SHFL.IDX PT, R7, R13, 0x2, 0x181f ;  /* 0x00581f000d077f89 */ /* 0x01082200000e0000 */
        /* <DEDUP_REMOVED lines=9> */
[----:B0-----:R-:W-:Y:S01]  /*a6d0*/  @!P2 IMAD.WIDE R4, R2, 0x2, R6 ;  /* 0x000000020204a825 */ /* 0x001fe200078e0206 */
[-C--:B------:R-:W-:Y:S02]  /*a6e0*/  @!P3 LEA.HI.X R9, R17, R7.reuse, R226, 0x1, P0 ;  /* 0x000000071109b211 */ /* 0x080fe400000f0ce2 */
[----:B------:R-:W-:Y:S02]  /*a6f0*/  @!P4 LEA.HI.X R11, R16, R7, R225, 0x1, P1 ;  /* 0x00000007100bc211 */ /* 0x000fe400008f0ce1 */
[----:B-----5:R0:W-:Y:S04]  /*a700*/  @!P2 ST.E.128 desc[UR48][R4.64], R44 ;  /* 0x0000002c0400a985 */ /* 0x0201e8000c101d30 */
[----:B------:R0:W-:Y:S04]  /*a710*/  @!P3 ST.E.128 desc[UR48][R8.64], R56 ;  /* 0x000000380800b985 */ /* 0x0001e8000c101d30 */
[----:B------:R0:W-:Y:S02]  /*a720*/  @!P4 ST.E.128 desc[UR48][R10.64], R72 ;  /* 0x000000480a00c985 */ /* 0x0001e4000c101d30 */
.L_x_2932:
[----:B------:R-:W-:Y:S05]  /*a730*/  BSYNC B0 ;  /* 0x0000000000007941 */ /* 0x000fea0003800000 */
.L_x_2931:
[----:B------:R-:W-:Y:S01]  /*a740*/  VIADD R3, R15, 0x60 ;  /* 0x000000600f037836 */ /* 0x000fe20000000000 */
[----:B0-----:R0:W0:Y:S01]  /*a750*/  SHFL.IDX PT, R7, R13, 0x3, 0x181f ;  /* 0x00781f000d077f89 */ /* 0x00102200000e0000 */
[----:B------:R-:W-:Y:S01]  /*a760*/  UIADD3 UR45, UR45, 0x1, URZ ;  /* 0x000000012d2d7890 */ /* 0x000fe2000fffe03f */
[----:B------:R-:W-:Y:S02]  /*a770*/  BSSY B0, `(.L_x_2933) ;  /* 0x0000010000007945 */ /* 0x000fe40003800000 */
[----:B------:R-:W-:Y:S01]  /*a780*/  ISETP.GE.AND P0, PT, R3, R0, PT ;  /* 0x000000000300720c */ /* 0x000fe20003f06270 */
[----:B-1----:R1:W0:-:S12]  /*a790*/  SHFL.IDX PT, R6, R12, 0x3, 0x181f ;  /* 0x00781f000c067f89 */ /* 0x00221800000e0000 */
[----:B-1----:R-:W-:Y:S05]  /*a7a0*/  @P0 BRA `(.L_x_2934) ;  /* 0x0000000000300947 */ /* 0x002fea0003800000 */
[----:B------:R-:W-:Y:S02]  /*a7b0*/  ULDC UR4, c[0x0][0xac8] ;  /* 0x0002b20000047ab9 */ /* 0x000fe40000000800 */
[----:B------:R-:W-:Y:S02]  /*a7c0*/  ISETP.GE.AND P3, PT, R17, UR4, PT ;  /* 0x0000000411007c0c */ /* 0x000fe4000bf66270 */
[----:B------:R-:W-:Y:S02]  /*a7d0*/  ISETP.GE.AND P4, PT, R16, UR4, PT ;  /* 0x0000000410007c0c */ /* 0x000fe4000bf86270 */
[----:B------:R-:W-:-:S09]  /*a7e0*/  ISETP.GE.AND P2, PT, R2, UR4, PT ;  /* 0x0000000402007c0c */ /* 0x000fd2000bf46270 */
[CC--:B0--3--:R-:W-:Y:S02]  /*a7f0*/  @!P3 LEA R8, P0, R17.reuse, R6.reuse, 0x1 ;  /* 0x000000061108b211 */ /* 0x0c9fe400078008ff */
[----:B------:R-:W-:Y:S02]  /*a800*/  @!P4 LEA R10, P1, R16, R6, 0x1 ;  /* 0x00000006100ac211 */ /* 0x000fe400078208ff */
[----:B------:R-:W-:Y:S01]  /*a810*/  @!P2 IMAD.WIDE R4, R2, 0x2, R6 ;  /* 0x000000020204a825 */ /* 0x000fe200078e0206 */
[-C--:B------:R-:W-:Y:S02]  /*a820*/  @!P3 LEA.HI.X R9, R17, R7.reuse, R226, 0x1, P0 ;  /* 0x000000071109b211 */ /* 0x080fe400000f0ce2 */
[----:B------:R-:W-:Y:S02]  /*a830*/  @!P4 LEA.HI.X R11, R16, R7, R225, 0x1, P1 ;  /* 0x00000007100bc211 */ /* 0x000fe400008f0ce1 */
[----:B-----5:R1:W-:Y:S04]  /*a840*/  @!P2 ST.E.128 desc[UR48][R4.64], R40 ;  /* 0x000000280400a985 */ /* 0x0203e8000c101d30 */
[----:B------:R1:W-:Y:S04]  /*a850*/  @!P3 ST.E.128 desc[UR48][R8.64], R36 ;  /* 0x000000240800b985 */ /* 0x0003e8000c101d30 */
[----:B------:R1:W-:Y:S02]  /*a860*/  @!P4 ST.E.128 desc[UR48][R10.64], R60 ;  /* 0x0000003c0a00c985 */ /* 0x0003e4000c101d30 */
.L_x_2934:
[----:B------:R-:W-:Y:S05]  /*a870*/  BSYNC B0 ;  /* 0x0000000000007941 */ /* 0x000fea0003800000 */
.L_x_2933:
[----:B------:R-:W2:Y:S02]  /*a880*/  LDC R0, c[0x0][0xc34] ;  /* 0x00030d00ff007b82 */ /* 0x000ea40000000800 */
[----:B--2---:R-:W-:-:S13]  /*a890*/  ISETP.LE.AND P0, PT, R0, UR41, PT ;  /* 0x0000002900007c0c */ /* 0x004fda000bf03270 */
[----:B------:R-:W-:Y:S05]  /*a8a0*/  @!P0 BRA `(.L_x_2935) ;  /* 0xffffff6400448947 */ /* 0x000fea000383ffff */
[----:B------:R-:W-:Y:S05]  /*a8b0*/  EXIT ;  /* 0x000000000000794d */ /* 0x000fea0003800000 */
.L_x_2903:
[----:B------:R-:W-:-:S08]  /*a8c0*/  NOP ;  /* 0x0000000000007918 */ /* 0x000fd00000000000 */
[----:B------:R-:W0:-:S00]  /*a8d0*/  USETMAXREG.DEALLOC.CTAPOOL 0x18 ;  /* 0x00000018000079c8 */ /* 0x000e0000080e0500 */
[----:B------:R-:W1:Y:S01]  /*a8e0*/  S2UR UR50, SR_CTAID.X ;  /* 0x00000000003279c3 */ /* 0x000e620000002500 */
[----:B0-----:R-:W-:Y:S01]  /*a8f0*/  IMAD.MOV.U32 R0, RZ, RZ, 0x1 ;  /* 0x00000001ff007424 */ /* 0x001fe200078e00ff */
[----:B------:R-:W-:Y:S01]  /*a900*/  UMOV UR46, 0x1 ;  /* 0x00000001002e7882 */ /* 0x000fe20000000000 */
[----:B------:R-:W-:-:S03]  /*a910*/  IMAD.MOV.U32 R19, RZ, RZ, RZ ;  /* 0x000000ffff137224 */ /* 0x000fc600078e00ff */
[----:B------:R0:W-:Y:S02]  /*a920*/  STL [R1], R0 ;  /* 0x0000000001007387 */ /* 0x0001e40000100800 */
[----:B------:R-:W1:Y:S02]  /*a930*/  LDC R2, c[0x0][0xc34] ;  /* 0x00030d00ff027b82 */ /* 0x000e640000000800 */
[----:B-1----:R-:W-:-:S13]  /*a940*/  ISETP.LE.AND P0, PT, R2, UR50, PT ;  /* 0x0000003202007c0c */ /* 0x002fda000bf03270 */
[----:B0-----:R-:W-:Y:S05]  /*a950*/  @P0 BRA `(.L_x_2936) ;  /* 0x0000004000040947 */ /* 0x001fea0003800000 */
[----:B------:R-:W0:Y:S01]  /*a960*/  S2R R7, SR_TID.X ;  /* 0x0000000000077919 */ /* 0x000e220000002100 */
[----:B------:R-:W1:Y:S01]  /*a970*/  S2UR UR4, SR_CgaCtaId ;  /* 0x00000000000479c3 */ /* 0x000e620000008800 */
[----:B------:R-:W-:Y:S01]  /*a980*/  UMOV UR41, 0x400 ;  /* 0x0000040000297882 */ /* 0x000fe20000000000 */
[----:B------:R-:W-:Y:S01]  /*a990*/  IMAD.MOV.U32 R19, RZ, RZ, RZ ;  /* 0x000000ffff137224 */ /* 0x000fe200078e00ff */
[----:B------:R-:W-:Y:S01]  /*a9a0*/  ULDC.64 UR52, c[0x0][0x198] ;  /* 0x0000660000347ab9 */ /* 0x000fe20000000a00 */
[----:B------:R-:W-:Y:S02]  /*a9b0*/  ULOP3.LUT UR42, UR38, 0x1, URZ, 0xfc, !UPT ;  /* 0x00000001262a7892 */ /* 0x000fe4000f8efc3f */
[----:B------:R-:W-:Y:S01]  /*a9c0*/  ULOP3.LUT UR47, UR38, 0x2, URZ, 0xfc, !UPT ;  /* 0x00000002262f7892 */ /* 0x000fe2000f8efc3f */
[----:B------:R-:W-:Y:S01]  /*a9d0*/  ULDC UR43, c[0x0][0xc] ;  /* 0x00000300002b7ab9 */ /* 0x000fe20000000800 */
[----:B------:R-:W-:Y:S01]  /*a9e0*/  UMOV UR46, URZ ;  /* 0x0000003f002e7c82 */ /* 0x000fe20008000000 */
[----:B-1----:R-:W-:Y:S01]  /*a9f0*/  ULEA UR41, UR4, UR41, 0x18 ;  /* 0x0000002904297291 */ /* 0x002fe2000f8ec03f */
[C---:B0-----:R-:W-:Y:S01]  /*aa00*/  IMAD.SHL.U32 R0, R7.reuse, 0x10, RZ ;  /* 0x0000001007007824 */ /* 0x041fe200078e00ff */
[C---:B------:R-:W-:Y:S01]  /*aa10*/  LOP3.LUT R8, R7.reuse, 0x7f, RZ, 0xc0, !PT ;  /* 0x0000007f07087812 */ /* 0x040fe200078ec0ff */
[----:B------:R-:W-:-:S02]  /*aa20*/  IMAD.SHL.U32 R3, R7, 0x2, RZ ;  /* 0x0000000207037824 */ /* 0x000fc400078e00ff */
[C---:B------:R-:W-:Y:S01]  /*aa30*/  IMAD.SHL.U32 R18, R7.reuse, 0x40, RZ ;  /* 0x0000004007127824 */ /* 0x040fe200078e00ff */
[----:B------:R-:W-:Y:S01]  /*aa40*/  LOP3.LUT R2, R0, 0x1b0, RZ, 0xc0, !PT ;  /* 0x000001b000027812 */ /* 0x000fe200078ec0ff */
[----:B------:R-:W-:-:S03]  /*aa50*/  IMAD.SHL.U32 R17, R7, 0x4, RZ ;  /* 0x0000000407117824 */ /* 0x000fc600078e00ff */
[----:B------:R-:W-:Y:S02]  /*aa60*/  LOP3.LUT R6, R2, 0x30, R3, 0x78, !PT ;  /* 0x0000003002067812 */ /* 0x000fe400078e7803 */
[----:B------:R-:W-:Y:S02]  /*aa70*/  SHF.R.U32.HI R2, RZ, 0x1, R7 ;  /* 0x00000001ff027819 */ /* 0x000fe40000011607 */
[----:B------:R-:W-:-:S04]  /*aa80*/  LOP3.LUT R3, R18, 0x180, RZ, 0xc0, !PT ;  /* 0x0000018012037812 */ /* 0x000fc800078ec0ff */
[----:B------:R-:W-:Y:S01]  /*aa90*/  LOP3.LUT R3, R3, 0x30, R2, 0xf8, !PT ;  /* 0x0000003003037812 */ /* 0x000fe200078ef802 */
[----:B------:R-:W-:-:S05]  /*aaa0*/  IMAD.SHL.U32 R2, R7, 0x20, RZ ;  /* 0x0000002007027824 */ /* 0x000fca00078e00ff */
[----:B------:R-:W-:-:S04]  /*aab0*/  LOP3.LUT R4, R2, 0x80, RZ, 0xc0, !PT ;  /* 0x0000008002047812 */ /* 0x000fc800078ec0ff */
[----:B------:R-:W-:-:S04]  /*aac0*/  LOP3.LUT R4, R4, 0x10, R7, 0xf8, !PT ;  /* 0x0000001004047812 */ /* 0x000fc800078ef807 */
[----:B------:R-:W-:Y:S01]  /*aad0*/  LOP3.LUT R17, R4, 0x10, R17, 0x78, !PT ;  /* 0x0000001004117812 */ /* 0x000fe200078e7811 */
[----:B------:R-:W-:Y:S01]  /*aae0*/  IMAD.SHL.U32 R4, R8, 0x10, RZ ;  /* 0x0000001008047824 */ /* 0x000fe200078e00ff */
[----:B------:R-:W-:-:S04]  /*aaf0*/  SHF.R.U32.HI R8, RZ, 0x2, R8 ;  /* 0x00000002ff087819 */ /* 0x000fc80000011608 */
[----:B------:R-:W-:Y:S01]  /*ab00*/  LOP3.LUT R5, R4, 0x600, RZ, 0xc0, !PT ;  /* 0x0000060004057812 */ /* 0x000fe200078ec0ff */
[----:B------:R-:W-:-:S03]  /*ab10*/  IMAD.SHL.U32 R4, R7, 0x8, RZ ;  /* 0x0000000807047824 */ /* 0x000fc600078e00ff */
[C---:B------:R-:W-:Y:S02]  /*ab20*/  LOP3.LUT R7, R5.reuse, 0x60, R2, 0xf8, !PT ;  /* 0x0000006005077812 */ /* 0x040fe400078ef802 */
[----:B------:R-:W-:Y:S02]  /*ab30*/  LOP3.LUT R5, R5, 0x40, R0, 0xf8, !PT ;  /* 0x0000004005057812 */ /* 0x000fe400078ef800 */
[----:B------:R-:W-:Y:S02]  /*ab40*/  LOP3.LUT R3, R3, 0x30, R4, 0x78, !PT ;  /* 0x0000003003037812 */ /* 0x000fe400078e7804 */
[----:B------:R-:W-:Y:S02]  /*ab50*/  LOP3.LUT R4, R7, 0x100, R2, 0xf8, !PT ;  /* 0x0000010007047812 */ /* 0x000fe400078ef802 */
[----:B------:R-:W-:Y:S02]  /*ab60*/  LOP3.LUT R5, R5, R6, RZ, 0xfc, !PT ;  /* 0x0000000605057212 */ /* 0x000fe400078efcff */
[----:B------:R-:W-:-:S02]  /*ab70*/  LOP3.LUT R17, R4, R17, RZ, 0xfc, !PT ;  /* 0x0000001104117212 */ /* 0x000fc400078efcff */
[----:B------:R-:W-:Y:S01]  /*ab80*/  LOP3.LUT R4, R8, 0x60, R2, 0xf8, !PT ;  /* 0x0000006008047812 */ /* 0x000fe200078ef802 */
[----:B------:R-:W-:Y:S01]  /*ab90*/  VIADD R2, R5, UR41 ;  /* 0x0000002905027c36 */ /* 0x000fe20008000000 */
[----:B------:R-:W-:Y:S01]  /*aba0*/  LOP3.LUT R18, R3, 0x640, R18, 0xf8, !PT ;  /* 0x0000064003127812 */ /* 0x000fe200078ef812 */
[----:B------:R-:W-:Y:S01]  /*abb0*/  IMAD.MOV.U32 R3, RZ, RZ, 0x1 ;  /* 0x00000001ff037424 */ /* 0x000fe200078e00ff */
[----:B------:R-:W-:Y:S02]  /*abc0*/  LOP3.LUT R0, R0, 0x30, RZ, 0xc0, !PT ;  /* 0x0000003000007812 */ /* 0x000fe400078ec0ff */
[----:B------:R0:W-:Y:S04]  /*abd0*/  STL [R1+0x10], R2 ;  /* 0x0000100201007387 */ /* 0x0001e80000100800 */
[----:B------:R1:W-:Y:S01]  /*abe0*/  STL [R1], R3 ;  /* 0x0000000301007387 */ /* 0x0003e20000100800 */
[----:B0-----:R-:W-:-:S02]  /*abf0*/  LOP3.LUT R2, R0, 0x40, RZ, 0xfc, !PT ;  /* 0x0000004000027812 */ /* 0x001fc400078efcff */
[----:B------:R-:W-:-:S07]  /*ac00*/  LOP3.LUT R0, R0, 0x80, RZ, 0xfc, !PT ;  /* 0x0000008000007812 */ /* 0x000fce00078efcff */
.L_x_2985:
[----:B------:R-:W-:Y:S01]  /*ac10*/  ULDC UR4, c[0x0][0xc38] ;  /* 0x00030e0000047ab9 */ /* 0x000fe20000000800 */
[----:B------:R-:W-:Y:S01]  /*ac20*/  ULDC UR8, c[0x0][0xc44] ;  /* 0x0003110000087ab9 */ /* 0x000fe20000000800 */
[----:B------:R-:W-:Y:S02]  /*ac30*/  UISETP.NE.AND UP2, UPT, UR4, 0x1, UPT ;  /* 0x000000010400788c */ /* 0x000fe4000bf45270 */
[----:B------:R-:W-:Y:S01]  /*ac40*/  UISETP.NE.AND UP1, UPT, UR8, 0x1, UPT ;  /* 0x000000010800788c */ /* 0x000fe2000bf25270 */
[----:B------:R-:W-:Y:S01]  /*ac50*/  ULDC.64 UR4, c[0x0][0x418] ;  /* 0x0001060000047ab9 */ /* 0x000fe20000000a00 */
[----:B------:R-:W-:Y:S01]  /*ac60*/  ULDC UR6, c[0x0][0x424] ;  /* 0x0001090000067ab9 */ /* 0x000fe20000000800 */
[----:B------:R-:W-:Y:S02]  /*ac70*/  UISETP.NE.U32.AND UP0, UPT, UR4, URZ, UPT ;  /* 0x0000003f0400728c */ /* 0x000fe4000bf05070 */
[----:B------:R-:W-:Y:S02]  /*ac80*/  UIADD3 UR9, UR41, 0x24200, URZ ;  /* 0x0002420029097890 */ /* 0x000fe4000fffe03f */
[----:B------:R-:W-:-:S02]  /*ac90*/  UISETP.NE.AND.EX UP0, UPT, UR5, URZ, UPT, UP0 ;  /* 0x0000003f0500728c */ /* 0x000fc4000bf05300 */
[----:B------:R-:W-:Y:S01]  /*aca0*/  @UP2 ULDC UR4, c[0x0][0xc3c] ;  /* 0x00030f0000042ab9 */ /* 0x000fe20000000800 */
[----:B------:R-:W-:Y:S01]  /*acb0*/  ULDC UR40, c[0x0][0x2f0] ;  /* 0x0000bc0000287ab9 */ /* 0x000fe20000000800 */
[----:B------:R-:W-:Y:S02]  /*acc0*/  UIMAD.WIDE.U32 UR4, UR50, UR4, URZ ;  /* 0x00000004320472a5 */ /* 0x000fe4000f8e003f */
[----:B------:R-:W-:Y:S01]  /*acd0*/  USEL UR6, UR6, 0x1, UP0 ;  /* 0x0000000106067887 */ /* 0x000fe20008000000 */
[----:B------:R-:W-:Y:S01]  /*ace0*/  @UP2 ULDC UR7, c[0x0][0xc40] ;  /* 0x0003100000072ab9 */ /* 0x000fe20000000800 */
[----:B------:R-:W-:Y:S01]  /*acf0*/  ULOP3.LUT UP0, URZ, UR9, 0x1bf, URZ, 0xc0, !UPT ;  /* 0x000001bf093f7892 */ /* 0x000fe2000f80c03f */
[----:B------:R-:W-:Y:S01]  /*ad00*/  UMOV UR45, UR50 ;  /* 0x00000032002d7c82 */ /* 0x000fe20008000000 */
[----:B------:R-:W-:Y:S02]  /*ad10*/  UIMAD UR40, UR6, UR40, URZ ;  /* 0x00000028062872a4 */ /* 0x000fe4000f8e023f */
[----:B------:R-:W-:-:S02]  /*ad20*/  @UP2 USHF.R.U32.HI UR45, URZ, UR7, UR5 ;  /* 0x000000073f2d2299 */ /* 0x000fc40008011605 */
[----:B------:R-:W-:Y:S01]  /*ad30*/  PLOP3.LUT P0, PT, PT, PT, UP0, 0x80, 0x0 ;  /* 0x000000000000781c */ /* 0x000fe20003f0f008 */
[----:B------:R-:W-:Y:S01]  /*ad40*/  @UP1 ULDC.64 UR10, c[0x0][0xc48] ;  /* 0x00031200000a1ab9 */ /* 0x000fe20000000a00 */
[----:B------:R-:W-:Y:S02]  /*ad50*/  UIADD3 UR6, UR40, 0x9f, URZ ;  /* 0x0000009f28067890 */ /* 0x000fe4000fffe03f */
[----:B------:R-:W-:Y:S02]  /*ad60*/  UIMAD.WIDE.U32 UR4, UR45, UR10, URZ ;  /* 0x0000000a2d0472a5 */ /* 0x000fe4000f8e003f */
[----:B------:R-:W-:Y:S01]  /*ad70*/  UMOV UR44, UR45 ;  /* 0x0000002d002c7c82 */ /* 0x000fe20008000000 */
[----:B------:R-:W-:Y:S02]  /*ad80*/  UIMAD.WIDE UR6, UR6, 0x66666667, URZ ;  /* 0x66666667060678a5 */ /* 0x000fe4000f8e023f */
[----:B------:R-:W-:Y:S02]  /*ad90*/  @UP1 USHF.R.U32.HI UR44, URZ, UR11, UR5 ;  /* 0x0000000b3f2c1299 */ /* 0x000fe40008011605 */
[----:B------:R-:W-:-:S02]  /*ada0*/  USHF.R.U32.HI UR39, URZ, 0x1f, UR7 ;  /* 0x0000001f3f277899 */ /* 0x000fc40008011607 */
[----:B------:R-:W-:Y:S02]  /*adb0*/  UIADD3 UR36, -UR44, URZ, URZ ;  /* 0x0000003f2c247290 */ /* 0x000fe4000fffe13f */
[----:B------:R-:W-:Y:S02]  /*adc0*/  ULEA.HI.SX32 UR39, UR7, UR39, 0x1a ;  /* 0x0000002707277291 */ /* 0x000fe4000f8fd23f */
        /* <DEDUP_REMOVED lines=18> */
.L_x_2937:
        /* <DEDUP_REMOVED lines=20> */
.L_x_2938:
[----:B------:R-:W-:-:S04]  /*b030*/  IMAD.U32 R0, RZ, RZ, UR41 ;  /* 0x00000029ff007e24 */ /* 0x000fc8000f8e00ff */
[----:B------:R-:W-:-:S05]  /*b040*/  VIADD R0, R0, 0x200 ;  /* 0x0000020000007836 */ /* 0x000fca0000000000 */
        /* <DEDUP_REMOVED lines=18> */
.L_x_2939:
        /* <DEDUP_REMOVED lines=18> */
.L_x_2940:
        /* <DEDUP_REMOVED lines=9> */
[----:B-1----:R-:W-:-:S05]  /*b320*/  IMAD.U32 R3, RZ, RZ, UR5 ;  /* 0x00000005ff037e24 */ /* 0x002fca000f8e00ff */
        /* <DEDUP_REMOVED lines=17> */
.L_x_3001:
[----:B------:R-:W-:Y:S02]  /*b440*/  PLOP3.LUT P2, PT, PT, PT, PT, 0x8, 0x0 ;  /* 0x000000000000781c */ /* 0x000fe40003f4e170 */
[----:B0-----:R-:W-:Y:S02]  /*b450*/  LOP3.LUT R0, R0, 0xfffffffd, RZ, 0xc0, !PT ;  /* 0xfffffffd00007812 */ /* 0x001fe400078ec0ff */
[----:B--2---:R-:W-:-:S09]  /*b460*/  ISETP.NE.AND P0, PT, R14, RZ, PT ;  /* 0x000000ff0e00720c */ /* 0x004fd20003f05270 */
        /* <DEDUP_REMOVED lines=8> */
.L_x_3004:
[----:B------:R-:W-:Y:S05]  /*b4f0*/  @!P6 BRA `(.L_x_2942) ;  /* 0x0000000400ace947 */ /* 0x000fea0003800000 */
[----:B------:R-:W-:Y:S01]  /*b500*/  IMAD.MOV.U32 R16, RZ, RZ, R8 ;  /* 0x000000ffff107224 */ /* 0x000fe200078e0008 */
[----:B------:R-:W-:Y:S06]  /*b510*/  @!P1 BRA `(.L_x_2944) ;  /* 0x0000000000449947 */ /* 0x000fec0003800000 */
[----:B------:R-:W0:Y:S01]  /*b520*/  LDC R7, c[0x0][0x43c] ;  /* 0x00010f00ff077b82 */ /* 0x000e220000000800 */
[----:B------:R-:W-:Y:S01]  /*b530*/  ULDC.64 UR4, c[0x0][0x428] ;  /* 0x00010a0000047ab9 */ /* 0x000fe20000000a00 */
[----:B0-----:R-:W-:-:S13]  /*b540*/  ISETP.NE.AND P0, PT, R7, 0x1, PT ;  /* 0x000000010700780c */ /* 0x001fda0003f05270 */
[----:B-1----:R-:W0:Y:S02]  /*b550*/  @P0 LDC.64 R4, c[0x0][0x440] ;  /* 0x00011000ff040b82 */ /* 0x002e240000000a00 */
        /* <DEDUP_REMOVED lines=13> */
.L_x_2944:
[----:B0-----:R-:W2:Y:S01]  /*b630*/  LDL R3, [R1] ;  /* 0x0000000001037983 */ /* 0x001ea20000100800 */
[----:B-1----:R-:W-:Y:S01]  /*b640*/  LEA R4, R19, UR41, 0x3 ;  /* 0x0000002913047c11 */ /* 0x002fe2000f8e18ff */
[----:B------:R-:W0:Y:S02]  /*b650*/  S2R R8, SR_TID.X ;  /* 0x0000000000087919 */ /* 0x000e240000002100 */
[----:B0-----:R-:W-:-:S04]  /*b660*/  LOP3.LUT R2, R8, 0x7f, RZ, 0xc0, !PT ;  /* 0x0000007f08027812 */ /* 0x001fc800078ec0ff */
[----:B------:R-:W-:Y:S02]  /*b670*/  ISETP.NE.AND P1, PT, R2, RZ, PT ;  /* 0x000000ff0200720c */ /* 0x000fe40003f25270 */
[----:B--2---:R-:W-:-:S04]  /*b680*/  SHF.L.U32 R3, R3, 0x1f, RZ ;  /* 0x0000001f03037819 */ /* 0x004fc800000006ff */
[----:B------:R-:W0:Y:S02]  /*b690*/  SYNCS.PHASECHK.TRANS64.TRYWAIT P0, [R4+URZ+0x33480], R3 ;  /* 0x03348003040075a7 */ /* 0x000e24000800017f */
[----:B0-----:R-:W-:Y:S05]  /*b6a0*/  @!P0 BRA `(.L_x_2945) ;  /* 0x0000003800448947 */ /* 0x001fea0003800000 */
.L_x_3005:
        /* <DEDUP_REMOVED lines=8> */
.L_x_2946:
[----:B------:R-:W-:Y:S01]  /*b730*/  IMAD.U32 R2, RZ, RZ, UR41 ;  /* 0x00000029ff027e24 */ /* 0x000fe2000f8e00ff */
[----:B------:R-:W-:Y:S01]  /*b740*/  R2UR UR33, R4 ;  /* 0x00000000042172ca */ /* 0x000fe200000e0000 */
[----:B------:R-:W-:Y:S01]  /*b750*/  IMAD R0, R0, 0xa0, RZ ;  /* 0x000000a000007824 */ /* 0x000fe200078e02ff */
[----:B-----5:R-:W-:Y:S01]  /*b760*/  R2UR UR37, R16 ;  /* 0x00000000102572ca */ /* 0x020fe200000e0000 */
[----:B------:R-:W-:Y:S01]  /*b770*/  IMAD R2, R19, 0x7800, R2 ;  /* 0x0000780013027824 */ /* 0x000fe200078e0202 */
[----:B------:R-:W-:Y:S02]  /*b780*/  UIADD3 UR4, UP0, UR52, 0x470, URZ ;  /* 0x0000047034047890 */ /* 0x000fe4000ff1e03f */
[----:B------:R-:W-:Y:S01]  /*b790*/  R2UR UR35, R0 ;  /* 0x00000000002372ca */ /* 0x000fe200000e0000 */
[----:B------:R-:W-:Y:S01]  /*b7a0*/  UMOV UR6, 0x0 ;  /* 0x0000000000067882 */ /* 0x000fe20000000000 */
[----:B------:R-:W-:Y:S01]  /*b7b0*/  R2UR UR8, R2 ;  /* 0x00000000020872ca */ /* 0x000fe200000e0000 */
[----:B------:R-:W-:Y:S01]  /*b7c0*/  UIADD3.X UR5, URZ, UR53, URZ, UP0, !UPT ;  /* 0x000000353f057290 */ /* 0x000fe200087fe43f */
[----:B------:R-:W-:Y:S01]  /*b7d0*/  UMOV UR7, 0x14f00000 ;  /* 0x14f0000000077882 */ /* 0x000fe20000000000 */
[----:B------:R-:W-:-:S02]  /*b7e0*/  UMOV UR34, URZ ;  /* 0x0000003f00227c82 */ /* 0x000fc40008000000 */
[----:B------:R-:W-:Y:S01]  /*b7f0*/  UIADD3 UR33, UR33, 0x33470, URZ ;  /* 0x0003347021217890 */ /* 0x000fe2000fffe03f */
[----:B------:R-:W-:Y:S01]  /*b800*/  UMOV UR18, 0x40 ;  /* 0x0000004000127882 */ /* 0x000fe20000000000 */
[----:B------:R-:W-:Y:S01]  /*b810*/  UMOV UR20, UR36 ;  /* 0x0000002400147c82 */ /* 0x000fe20008000000 */
[----:B------:R-:W-:Y:S01]  /*b820*/  UMOV UR21, UR37 ;  /* 0x0000002500157c82 */ /* 0x000fe20008000000 */
[----:B------:R-:W-:Y:S02]  /*b830*/  UMOV UR10, 0x80 ;  /* 0x00000080000a7882 */ /* 0x000fe40000000000 */
[----:B------:R-:W-:Y:S01]  /*b840*/  UMOV UR19, UR35 ;  /* 0x0000002300137c82 */ /* 0x000fe20008000000 */
[----:B------:R-:W-:Y:S01]  /*b850*/  UMOV UR17, UR33 ;  /* 0x0000002100117c82 */ /* 0x000fe20008000000 */
[----:B------:R-:W-:Y:S02]  /*b860*/  UIADD3 UR32, UR8, 0xf200, URZ ;  /* 0x0000f20008207890 */ /* 0x000fe4000fffe03f */
[----:B------:R-:W-:-:S02]  /*b870*/  UIADD3 UR16, UR8, 0x11a00, URZ ;  /* 0x00011a0008107890 */ /* 0x000fc4000fffe03f */
[----:B------:R-:W-:Y:S01]  /*b880*/  UIADD3 UR8, UR8, 0x14200, URZ ;  /* 0x0001420008087890 */ /* 0x000fe2000fffe03f */
[----:B------:R-:W-:Y:S01]  /*b890*/  UMOV UR12, UR36 ;  /* 0x00000024000c7c82 */ /* 0x000fe20008000000 */
[----:B------:R-:W-:Y:S01]  /*b8a0*/  UMOV UR13, UR37 ;  /* 0x00000025000d7c82 */ /* 0x000fe20008000000 */
[----:B------:R-:W-:Y:S01]  /*b8b0*/  UMOV UR9, UR33 ;  /* 0x0000002100097c82 */ /* 0x000fe20008000000 */
[----:B------:R-:W-:Y:S01]  /*b8c0*/  UMOV UR11, UR35 ;  /* 0x00000023000b7c82 */ /* 0x000fe20008000000 */
[----:B------:R1:W-:Y:S02]  /*b8d0*/  UTMALDG.4D [UR32], [UR4], desc[UR6] ;  /* 0x00000620040075b4 */ /* 0x0003e40008019000 */
[----:B------:R1:W-:Y:S02]  /*b8e0*/  UTMALDG.4D [UR16], [UR4], desc[UR6] ;  /* 0x00000610040075b4 */ /* 0x0003e40008019000 */
[----:B------:R1:W-:Y:S01]  /*b8f0*/  UTMALDG.4D [UR8], [UR4], desc[UR6] ;  /* 0x00000608040075b4 */ /* 0x0003e20008019000 */
[----:B------:R-:W2:Y:S02]  /*b900*/  SYNCS.PHASECHK.TRANS64.TRYWAIT P0, [R4+URZ+0x33440], R3 ;  /* 0x03344003040075a7 */ /* 0x000ea4000800017f */
[----:B-12---:R-:W-:Y:S05]  /*b910*/  @!P0 BRA `(.L_x_2947) ;  /* 0x0000003400bc8947 */ /* 0x006fea0003800000 */
.L_x_3006:
        /* <DEDUP_REMOVED lines=8> */
.L_x_2948:
        /* <DEDUP_REMOVED lines=17> */
[----:B------:R-:W-:Y:S01]  /*bab0*/  UIADD3 UR8, UR8, 0x29200, URZ ;  /* 0x0002920008087890 */ /* 0x000fe2000fffe03f */
[----:B------:R-:W-:Y:S01]  /*bac0*/  UMOV UR19, UR27 ;  /* 0x0000001b00137c82 */ /* 0x000fe20008000000 */
[----:B------:R-:W-:Y:S01]  /*bad0*/  UMOV UR21, UR29 ;  /* 0x0000001d00157c82 */ /* 0x000fe20008000000 */
[----:B------:R-:W-:Y:S01]  /*bae0*/  UMOV UR17, UR25 ;  /* 0x0000001900117c82 */ /* 0x000fe20008000000 */
[----:B------:R-:W-:Y:S01]  /*baf0*/  UMOV UR10, 0x80 ;  /* 0x00000080000a7882 */ /* 0x000fe20000000000 */
[----:B------:R-:W-:Y:S01]  /*bb00*/  UMOV UR12, UR36 ;  /* 0x00000024000c7c82 */ /* 0x000fe20008000000 */
[----:B------:R-:W-:Y:S01]  /*bb10*/  UMOV UR11, UR27 ;  /* 0x0000001b000b7c82 */ /* 0x000fe20008000000 */
[----:B------:R-:W-:Y:S01]  /*bb20*/  UMOV UR13, UR29 ;  /* 0x0000001d000d7c82 */ /* 0x000fe20008000000 */
[----:B------:R3:W-:Y:S01]  /*bb30*/  UTMALDG.4D [UR24], [UR4], desc[UR6] ;  /* 0x00000618040075b4 */ /* 0x0007e20008019000 */
[----:B------:R-:W-:Y:S01]  /*bb40*/  UMOV UR9, UR25 ;  /* 0x0000001900097c82 */ /* 0x000fe20008000000 */
[----:B------:R3:W-:Y:S01]  /*bb50*/  UTMALDG.4D [UR16], [UR4], desc[UR6] ;  /* 0x00000610040075b4 */ /* 0x0007e20008019000 */
[----:B------:R3:W-:Y:S01]  /*bb60*/  UTMALDG.4D [UR8], [UR4], desc[UR6] ;  /* 0x00000608040075b4 */ /* 0x0007e20008019000 */
[----:B--2---:R-:W-:-:S04]  /*bb70*/  LOP3.LUT R3, R3, 0xfffffffd, RZ, 0xc0, !PT ;  /* 0xfffffffd03037812 */ /* 0x004fc800078ec0ff */
[----:B------:R-:W-:-:S05]  /*bb80*/  @P0 LOP3.LUT R3, R3, 0x2, RZ, 0xfc, !PT ;  /* 0x0000000203030812 */ /* 0x000fca00078efcff */
[----:B------:R3:W-:Y:S01]  /*bb90*/  STL [R1+0x8], R3 ;  /* 0x0000080301007387 */ /* 0x0007e20000100800 */
[----:B------:R-:W-:Y:S01]  /*bba0*/  NOP ;  /* 0x0000000000007918 */ /* 0x000fe20000000000 */
.L_x_2942:
        /* <DEDUP_REMOVED lines=22> */
.L_x_2949:
[----:B------:R-:W2:Y:S01]  /*bd10*/  S2R R2, SR_TID.X ;  /* 0x0000000000027919 */ /* 0x000ea20000002100 */
[----:B------:R-:W3:Y:S01]  /*bd20*/  LDC R7, c[0x0][0x448] ;  /* 0x00011200ff077b82 */ /* 0x000ee20000000800 */
[----:B0-----:R-:W-:Y:S01]  /*bd30*/  IMAD R0, RZ, RZ, -UR45 ;  /* 0x8000002dff007e24 */ /* 0x001fe2000f8e02ff */
[----:B------:R-:W-:Y:S01]  /*bd40*/  USHF.R.S32.HI UR4, URZ, 0x1f, UR36 ;  /* 0x0000001f3f047899 */ /* 0x000fe20008011424 */
[----:B------:R-:W0:Y:S01]  /*bd50*/  S2R R5, SR_TID.X ;  /* 0x0000000000057919 */ /* 0x000e220000002100 */
[----:B------:R-:W-:Y:S01]  /*bd60*/  ULDC.64 UR8, c[0x0][0x2d8] ;  /* 0x0000b60000087ab9 */ /* 0x000fe20000000a00 */
[----:B------:R-:W-:Y:S01]  /*bd70*/  USHF.R.S32.HI UR7, URZ, 0x1f, UR44 ;  /* 0x0000001f3f077899 */ /* 0x000fe2000801142c */
[----:B------:R-:W4:Y:S02]  /*bd80*/  S2R R8, SR_TID.X ;  /* 0x0000000000087919 */ /* 0x000f240000002100 */
[----:B------:R-:W1:Y:S01]  /*bd90*/  LDC R3, c[0x0][0xc38] ;  /* 0x00030e00ff037b82 */ /* 0x000e620000000800 */
[----:B------:R-:W-:-:S02]  /*bda0*/  UIMAD UR6, UR4, UR8, URZ ;  /* 0x00000008040672a4 */ /* 0x000fc4000f8e023f */
[----:B------:R-:W-:Y:S01]  /*bdb0*/  UIMAD.WIDE.U32 UR4, UR36, UR8, URZ ;  /* 0x00000008240472a5 */ /* 0x000fe2000f8e003f */
[----:B------:R-:W4:Y:S01]  /*bdc0*/  S2R R10, SR_TID.X ;  /* 0x00000000000a7919 */ /* 0x000f220000002100 */
[----:B------:R-:W-:-:S03]  /*bdd0*/  UIMAD UR6, UR36, UR9, UR6 ;  /* 0x00000009240672a4 */ /* 0x000fc6000f8e0206 */
[----:B------:R-:W-:Y:S01]  /*bde0*/  ULDC.64 UR8, c[0x0][0x2e0] ;  /* 0x0000b80000087ab9 */ /* 0x000fe20000000a00 */
[----:B------:R-:W-:Y:S02]  /*bdf0*/  UIADD3 UR5, UR5, UR6, URZ ;  /* 0x0000000605057290 */ /* 0x000fe4000fffe03f */
[----:B------:R-:W-:Y:S02]  /*be00*/  UIMAD UR6, UR7, UR8, URZ ;  /* 0x00000008070672a4 */ /* 0x000fe4000f8e023f */
[----:B------:R-:W-:Y:S02]  /*be10*/  UIMAD.WIDE.U32 UR4, UR44, UR8, UR4 ;  /* 0x000000082c0472a5 */ /* 0x000fe4000f8e0004 */
[----:B------:R-:W-:Y:S01]  /*be20*/  UIMAD UR6, UR44, UR9, UR6 ;  /* 0x000000092c0672a4 */ /* 0x000fe2000f8e0206 */
[----:B---3--:R-:W-:-:S03]  /*be30*/  ISETP.NE.AND P0, PT, R7, 0x1, PT ;  /* 0x000000010700780c */ /* 0x008fc60003f05270 */
[----:B------:R-:W-:-:S03]  /*be40*/  UIADD3 UR5, UR5, UR6, URZ ;  /* 0x0000000605057290 */ /* 0x000fc6000fffe03f */
[----:B------:R-:W-:Y:S01]  /*be50*/  ULDC.64 UR6, c[0x0][0x280] ;  /* 0x0000a00000067ab9 */ /* 0x000fe20000000a00 */
[----:B--2---:R-:W-:Y:S01]  /*be60*/  LOP3.LUT R2, R2, 0x7f, RZ, 0xc0, !PT ;  /* 0x0000007f02027812 */ /* 0x004fe200078ec0ff */
[----:B-1----:R-:W-:-:S03]  /*be70*/  IMAD R0, R3, R0, UR50 ;  /* 0x0000003203007e24 */ /* 0x002fc6000f8e0200 */
[----:B------:R-:W-:Y:S01]  /*be80*/  SHF.R.U32.HI R2, RZ, 0x2, R2 ;  /* 0x00000002ff027819 */ /* 0x000fe20000011602 */
[----:B0-----:R-:W-:Y:S01]  /*be90*/  IMAD.SHL.U32 R5, R5, 0x20, RZ ;  /* 0x0000002005057824 */ /* 0x001fe200078e00ff */
[----:B------:R-:W0:Y:S01]  /*bea0*/  @P0 LDC R4, c[0x0][0x44c] ;  /* 0x00011300ff040b82 */ /* 0x000e220000000800 */
[----:B------:R-:W-:Y:S02]  /*beb0*/  IMAD.SHL.U32 R0, R0, 0x80, RZ ;  /* 0x0000008000007824 */ /* 0x000fe400078e00ff */
[----:B----4-:R-:W-:Y:S01]  /*bec0*/  IMAD.SHL.U32 R8, R8, 0x10, RZ ;  /* 0x0000001008087824 */ /* 0x010fe200078e00ff */
[----:B------:R-:W-:Y:S01]  /*bed0*/  LOP3.LUT R5, R2, 0x60, R5, 0xf8, !PT ;  /* 0x0000006002057812 */ /* 0x000fe200078ef805 */
[----:B------:R-:W-:-:S03]  /*bee0*/  IMAD.SHL.U32 R9, R10, 0x10, RZ ;  /* 0x000000100a097824 */ /* 0x000fc600078e00ff */
[----:B------:R-:W1:Y:S01]  /*bef0*/  @P0 LDC R2, c[0x0][0x450] ;  /* 0x00011400ff020b82 */ /* 0x000e620000000800 */
[----:B------:R-:W-:Y:S02]  /*bf00*/  LOP3.LUT R3, R5, R0, RZ, 0xfc, !PT ;  /* 0x0000000005037212 */ /* 0x000fe400078efcff */
[----:B------:R-:W-:Y:S02]  /*bf10*/  LOP3.LUT R8, R8, 0x30, RZ, 0xc0, !PT ;  /* 0x0000003008087812 */ /* 0x000fe400078ec0ff */
[----:B------:R-:W-:Y:S01]  /*bf20*/  LOP3.LUT R9, R9, 0x30, RZ, 0xc0, !PT ;  /* 0x0000003009097812 */ /* 0x000fe200078ec0ff */
[----:B------:R-:W-:Y:S01]  /*bf30*/  IMAD.MOV.U32 R6, RZ, RZ, R3 ;  /* 0x000000ffff067224 */ /* 0x000fe200078e0003 */
[C---:B------:R-:W-:Y:S02]  /*bf40*/  LOP3.LUT R11, R8.reuse, 0x40, RZ, 0xfc, !PT ;  /* 0x00000040080b7812 */ /* 0x040fe400078efcff */
[----:B------:R-:W-:Y:S01]  /*bf50*/  LOP3.LUT R8, R8, 0x80, RZ, 0xfc, !PT ;  /* 0x0000008008087812 */ /* 0x000fe200078efcff */
[----:B0-----:R-:W-:-:S05]  /*bf60*/  @P0 IMAD.HI.U32 R4, R3, R4, RZ ;  /* 0x0000000403040227 */ /* 0x001fca00078e00ff */
[----:B-1----:R-:W-:-:S04]  /*bf70*/  @P0 SHF.R.U32.HI R6, RZ, R2, R4 ;  /* 0x00000002ff060219 */ /* 0x002fc80000011604 */
[--C-:B------:R-:W-:Y:S01]  /*bf80*/  SHF.R.S32.HI R5, RZ, 0x1f, R6.reuse ;  /* 0x0000001fff057819 */ /* 0x100fe20000011406 */
[----:B------:R-:W-:-:S04]  /*bf90*/  IMAD.MOV R4, RZ, RZ, -R6 ;  /* 0x000000ffff047224 */ /* 0x000fc800078e0a06 */
[----:B------:R-:W-:Y:S02]  /*bfa0*/  IMAD R4, R7, R4, R3 ;  /* 0x0000000407047224 */ /* 0x000fe400078e0203 */
[----:B------:R-:W0:Y:S02]  /*bfb0*/  LDC.64 R2, c[0x0][0x2d0] ;  /* 0x0000b400ff027b82 */ /* 0x000e240000000a00 */
        /* <DEDUP_REMOVED lines=13> */
[----:B------:R-:W-:Y:S02]  /*c090*/  ISETP.GE.AND P0, PT, R9, UR4, PT ;  /* 0x0000000409007c0c */ /* 0x000fe4000bf06270 */
[----:B------:R-:W-:Y:S01]  /*c0a0*/  ISETP.GE.AND P1, PT, R11, UR4, PT ;  /* 0x000000040b007c0c */ /* 0x000fe2000bf26270 */
[----:B------:R-:W-:Y:S01]  /*c0b0*/  UMOV UR4, 0xffffffff ;  /* 0xffffffff00047882 */ /* 0x000fe20000000000 */
[----:B------:R-:W-:-:S02]  /*c0c0*/  LOP3.LUT R10, R10, 0x7f, RZ, 0xc0, !PT ;  /* 0x0000007f0a0a7812 */ /* 0x000fc400078ec0ff */
[----:B------:R-:W-:Y:S02]  /*c0d0*/  IADD3.X R3, R3, UR7, R5, P3, !PT ;  /* 0x0000000703037c10 */ /* 0x000fe40009ffe405 */
[----:B------:R-:W-:Y:S01]  /*c0e0*/  SHF.R.U32.HI R10, RZ, 0x2, R10 ;  /* 0x00000002ff0a7819 */ /* 0x000fe2000001160a */
[----:B0-----:R-:W-:Y:S06]  /*c0f0*/  BRA.DIV UR4, `(.L_x_2950) ;  /* 0x0000002e04d87947 */ /* 0x001fec000b800000 */
[----:B------:R-:W0:Y:S01]  /*c100*/  SHFL.IDX PT, R6, R4, RZ, 0x1c1f ;  /* 0x001c1fff04067589 */ /* 0x000e2200000e0000 */
[----:B------:R-:W-:Y:S01]  /*c110*/  ULDC UR4, c[0x0][0x288] ;  /* 0x0000a20000047ab9 */ /* 0x000fe20000000800 */
[----:B------:R-:W-:Y:S02]  /*c120*/  IMAD.IADD R0, R10, 0x1, R0 ;  /* 0x000000010a007824 */ /* 0x000fe400078e0200 */
[----:B------:R-:W1:Y:S01]  /*c130*/  SHFL.IDX PT, R5, R3, RZ, 0x1c1f ;  /* 0x001c1fff03057589 */ /* 0x000e6200000e0000 */
[----:B------:R-:W-:-:S05]  /*c140*/  IMAD R2, R7, UR4, RZ ;  /* 0x0000000407027c24 */ /* 0x000fca000f8e02ff */
[----:B------:R-:W-:-:S13]  /*c150*/  ISETP.GE.AND P4, PT, R0, R2, PT ;  /* 0x000000020000720c */ /* 0x000fda0003f86270 */
[----:B0-----:R-:W-:-:S05]  /*c160*/  @!P4 IADD3 R6, P3, R9, R6, RZ ;  /* 0x000000060906c210 */ /* 0x001fca0007f7e0ff */
[----:B-1----:R-:W-:-:S04]  /*c170*/  @!P4 IMAD.X R5, RZ, RZ, R5, P3 ;  /* 0x000000ffff05c224 */ /* 0x002fc800018e0605 */
[----:B------:R-:W-:Y:S02]  /*c180*/  @!P4 IMAD.MOV.U32 R7, RZ, RZ, R5 ;  /* 0x000000ffff07c224 */ /* 0x000fe400078e0005 */
[----:B------:R-:W-:-:S03]  /*c190*/  VIADD R5, R0, 0x20 ;  /* 0x0000002000057836 */ /* 0x000fc60000000000 */
[----:B------:R-:W-:Y:S01]  /*c1a0*/  @!PT LDS RZ, [RZ] ;  /* 0x00000000fffff984 */ /* 0x000fe20000000800 */
[----:B-----5:R-:W-:Y:S02]  /*c1b0*/  @!P4 LDGSTS.E.BYPASS.LTC128B.128 [R8+0x1e200], desc[UR48][R6.64], !P0 ;  /* 0x1e2000000608cfae */ /* 0x020fe4000c101d70 */
[----:B------:R-:W-:Y:S02]  /*c1c0*/  ISETP.GE.AND P3, PT, R5, R2, PT ;  /* 0x000000020500720c */ /* 0x000fe40003f66270 */
[----:B------:R-:W-:Y:S04]  /*c1d0*/  @!P4 LDGSTS.E.BYPASS.LTC128B.128 [R8+0x20200], desc[UR48][R6.64+0x40], !P1 ;  /* 0x202000400608cfae */ /* 0x000fe8000c901d70 */
[----:B------:R0:W-:Y:S04]  /*c1e0*/  @!P4 LDGSTS.E.BYPASS.LTC128B.128 [R8+0x22200], desc[UR48][R6.64+0x80], !P2 ;  /* 0x222000800608cfae */ /* 0x0001e8000d101d70 */
[----:B------:R-:W-:Y:S04]  /*c1f0*/  SHFL.IDX PT, R5, R3, 0x1, 0x1c1f ;  /* 0x003c1f0003057f89 */ /* 0x000fe800000e0000 */
[----:B0-----:R-:W0:Y:S02]  /*c200*/  SHFL.IDX PT, R6, R4, 0x1, 0x1c1f ;  /* 0x003c1f0004067f89 */ /* 0x001e2400000e0000 */
[----:B0-----:R-:W-:-:S05]  /*c210*/  @!P3 IADD3 R6, P4, R9, R6, RZ ;  /* 0x000000060906b210 */ /* 0x001fca0007f9e0ff */
[----:B------:R-:W-:-:S04]  /*c220*/  @!P3 IMAD.X R5, RZ, RZ, R5, P4 ;  /* 0x000000ffff05b224 */ /* 0x000fc800020e0605 */
[----:B------:R-:W-:Y:S02]  /*c230*/  @!P3 IMAD.MOV.U32 R7, RZ, RZ, R5 ;  /* 0x000000ffff07b224 */ /* 0x000fe400078e0005 */
[----:B------:R-:W-:-:S03]  /*c240*/  VIADD R5, R0, 0x40 ;  /* 0x0000004000057836 */ /* 0x000fc60000000000 */
[----:B------:R-:W-:Y:S04]  /*c250*/  @!P3 LDGSTS.E.BYPASS.LTC128B.128 [R8+0x1ea00], desc[UR48][R6.64], !P0 ;  /* 0x1ea000000608bfae */ /* 0x000fe8000c101d70 */
[----:B------:R-:W-:Y:S04]  /*c260*/  @!P3 LDGSTS.E.BYPASS.LTC128B.128 [R8+0x20a00], desc[UR48][R6.64+0x40], !P1 ;  /* 0x20a000400608bfae */ /* 0x000fe8000c901d70 */
[----:B------:R0:W-:Y:S01]  /*c270*/  @!P3 LDGSTS.E.BYPASS.LTC128B.128 [R8+0x22a00], desc[UR48][R6.64+0x80], !P2 ;  /* 0x22a000800608bfae */ /* 0x0001e2000d101d70 */
[----:B------:R-:W-:-:S03]  /*c280*/  ISETP.GE.AND P3, PT, R5, R2, PT ;  /* 0x000000020500720c */ /* 0x000fc60003f66270 */
        /* <DEDUP_REMOVED lines=8> */
[----:B------:R0:W-:Y:S04]  /*c310*/  @!P3 LDGSTS.E.BYPASS.LTC128B.128 [R8+0x21200], desc[UR48][R6.64+0x40], !P1 ;  /* 0x212000400608bfae */ /* 0x0001e8000c901d70 */
[----:B-1----:R0:W-:Y:S02]  /*c320*/  @!P3 LDGSTS.E.BYPASS.LTC128B.128 [R8+0x23200], desc[UR48][R6.64+0x80], !P2 ;  /* 0x232000800608bfae */ /* 0x0021e4000d101d70 */
.L_x_3015:
        /* <DEDUP_REMOVED lines=10> */
[----:B------:R1:W-:Y:S04]  /*c3d0*/  LDGSTS.E.BYPASS.LTC128B.128 [R8+0x21a00], desc[UR48][R2.64+0x40], !P1 ;  /* 0x21a0004002087fae */ /* 0x0003e8000c901d70 */
[----:B------:R1:W-:Y:S02]  /*c3e0*/  LDGSTS.E.BYPASS.LTC128B.128 [R8+0x23a00], desc[UR48][R2.64+0x80], !P2 ;  /* 0x23a0008002087fae */ /* 0x0003e4000d101d70 */
.L_x_2952:
[----:B------:R-:W-:Y:S05]  /*c3f0*/  BSYNC B0 ;  /* 0x0000000000007941 */ /* 0x000fea0003800000 */
.L_x_2951:
        /* <DEDUP_REMOVED lines=8> */
[----:B------:R-:W2:Y:S02]  /*c480*/  SYNCS.PHASECHK.TRANS64.TRYWAIT P0, [UR41+0x33420], R0 ;  /* 0x03342000ff0075a7 */ /* 0x000ea40008000169 */
[----:B--2---:R-:W-:Y:S05]  /*c490*/  @!P0 BRA `(.L_x_2953) ;  /* 0x0000003000388947 */ /* 0x004fea0003800000 */
.L_x_3016:
[----:B------:R-:W-:-:S06]  /*c4a0*/  UISETP.GE.AND UP0, UPT, UR40, 0xa1, UPT ;  /* 0x000000a12800788c */ /* 0x000fcc000bf06270 */
[----:B------:R-:W-:-:S13]  /*c4b0*/  PLOP3.LUT P0, PT, PT, PT, UP0, 0x80, 0x0 ;  /* 0x000000000000781c */ /* 0x000fda0003f0f008 */
[----:B------:R-:W-:Y:S05]  /*c4c0*/  @!P0 BRA `(.L_x_2954) ;  /* 0x0000001400e88947 */ /* 0x000fea0003800000 */
[----:B-1----:R1:W5:Y:S01]  /*c4d0*/  LDL.LU R0, [R1] ;  /* 0x0000000001007983 */ /* 0x0023620000300800 */
[----:B------:R-:W-:Y:S01]  /*c4e0*/  UIADD3 UR4, UR39, -0x2, URZ ;  /* 0xfffffffe27047890 */ /* 0x000fe2000fffe03f */
[----:B0-----:R-:W-:-:S05]  /*c4f0*/  IMAD.MOV.U32 R8, RZ, RZ, R19 ;  /* 0x000000ffff087224 */ /* 0x001fca00078e0013 */
[----:B------:R-:W-:-:S07]  /*c500*/  IMAD.U32 R2, RZ, RZ, UR4 ;  /* 0x00000004ff027e24 */ /* 0x000fce000f8e00ff */
.L_x_2978:
[----:B------:R-:W2:Y:S01]  /*c510*/  LDL R4, [R1+0x8] ;  /* 0x0000080001047983 */ /* 0x000ea20000100800 */
[----:B------:R-:W-:Y:S01]  /*c520*/  VIADD R19, R8, 0x1 ;  /* 0x0000000108137836 */ /* 0x000fe20000000000 */
[----:B------:R-:W-:Y:S04]  /*c530*/  BSSY B0, `(.L_x_2955) ;  /* 0x00000a8000007945 */ /* 0x000fe80003800000 */
[----:B------:R-:W-:-:S04]  /*c540*/  ISETP.NE.AND P0, PT, R19, 0x2, PT ;  /* 0x000000021300780c */ /* 0x000fc80003f05270 */
[----:B------:R-:W-:Y:S02]  /*c550*/  SEL R3, RZ, 0x1, P0 ;  /* 0x00000001ff037807 */ /* 0x000fe40000000000 */
[----:B------:R-:W-:Y:S02]  /*c560*/  SEL R19, R19, RZ, P0 ;  /* 0x000000ff13137207 */ /* 0x000fe40000000000 */
[----:B-----5:R-:W-:-:S05]  /*c570*/  LOP3.LUT R9, R0, R3, RZ, 0x3c, !PT ;  /* 0x0000000300097212 */ /* 0x020fca00078e3cff */
        /* <DEDUP_REMOVED lines=26> */
.L_x_2957:
[----:B------:R-:W2:Y:S01]  /*c720*/  S2R R4, SR_TID.X ;  /* 0x0000000000047919 */ /* 0x000ea20000002100 */
[----:B0-----:R-:W-:Y:S01]  /*c730*/  LEA R6, R19, UR41, 0x3 ;  /* 0x0000002913067c11 */ /* 0x001fe2000f8e18ff */
[----:B------:R-:W-:Y:S01]  /*c740*/  BSSY B1, `(.L_x_2958) ;  /* 0x0000006000017945 */ /* 0x000fe20003800000 */
[----:B--2---:R-:W-:Y:S02]  /*c750*/  LOP3.LUT R5, R4, 0x7f, RZ, 0xc0, !PT ;  /* 0x0000007f04057812 */ /* 0x004fe400078ec0ff */
[----:B------:R-:W-:Y:S02]  /*c760*/  SHF.L.U32 R4, R9, 0x1f, RZ ;  /* 0x0000001f09047819 */ /* 0x000fe400000006ff */
[----:B------:R-:W-:Y:S02]  /*c770*/  ISETP.NE.AND P1, PT, R5, RZ, PT ;  /* 0x000000ff0500720c */ /* 0x000fe40003f25270 */
[----:B------:R-:W0:Y:S02]  /*c780*/  SYNCS.PHASECHK.TRANS64.TRYWAIT P0, [R6+URZ+0x33480], R4 ;  /* 0x03348004060075a7 */ /* 0x000e24000800017f */
[----:B0-----:R-:W-:Y:S09]  /*c790*/  @!P0 BRA `(.L_x_2959) ;  /* 0x0000002c00908947 */ /* 0x001ff20003800000 */
.L_x_3017:
[----:B------:R-:W-:Y:S05]  /*c7a0*/  BSYNC B1 ;  /* 0x0000000000017941 */ /* 0x000fea0003800000 */
.L_x_2958:
        /* <DEDUP_REMOVED lines=9> */
.L_x_2961:
[----:B------:R-:W-:Y:S05]  /*c840*/  BSYNC B1 ;  /* 0x0000000000017941 */ /* 0x000fea0003800000 */
.L_x_2960:
[----:B------:R-:W-:Y:S01]  /*c850*/  IMAD.MOV.U32 R11, RZ, RZ, RZ ;  /* 0x000000ffff0b7224 */ /* 0x000fe200078e00ff */
[----:B------:R-:W-:Y:S01]  /*c860*/  UIADD3 UR4, UP0, UR52, 0x470, URZ ;  /* 0x0000047034047890 */ /* 0x000fe2000ff1e03f */
[----:B------:R-:W-:Y:S01]  /*c870*/  IMAD.U32 R5, RZ, RZ, UR41 ;  /* 0x00000029ff057e24 */ /* 0x000fe2000f8e00ff */
[----:B------:R-:W-:Y:S01]  /*c880*/  PLOP3.LUT P0, PT, PT, PT, PT, 0x80, 0x0 ;  /* 0x000000000000781c */ /* 0x000fe20003f0f070 */
[----:B------:R-:W-:Y:S01]  /*c890*/  IMAD R3, R3, 0xa0, RZ ;  /* 0x000000a003037824 */ /* 0x000fe200078e02ff */
[----:B------:R-:W-:Y:S01]  /*c8a0*/  R2UR UR10, R11 ;  /* 0x000000000b0a72ca */ /* 0x000fe200000e0000 */
[----:B------:R-:W-:Y:S01]  /*c8b0*/  IMAD R7, R19, 0x7800, R5 ;  /* 0x0000780013077824 */ /* 0x000fe200078e0205 */
[----:B------:R-:W-:Y:S01]  /*c8c0*/  UIADD3.X UR5, URZ, UR53, URZ, UP0, !UPT ;  /* 0x000000353f057290 */ /* 0x000fe200087fe43f */
[----:B------:R-:W-:Y:S01]  /*c8d0*/  VIADD R5, R6, 0x33470 ;  /* 0x0003347006057836 */ /* 0x000fe20000000000 */
[----:B------:R-:W-:Y:S01]  /*c8e0*/  UMOV UR6, 0x0 ;  /* 0x0000000000067882 */ /* 0x000fe20000000000 */
[----:B------:R-:W-:Y:S01]  /*c8f0*/  VIADD R9, R7, 0xf200 ;  /* 0x0000f20007097836 */ /* 0x000fe20000000000 */
[----:B------:R-:W-:-:S09]  /*c900*/  UMOV UR7, 0x14f00000 ;  /* 0x14f0000000077882 */ /* 0x000fd20000000000 */
.L_x_2962:
        /* <DEDUP_REMOVED lines=16> */
.L_x_2963:
        /* <DEDUP_REMOVED lines=16> */
.L_x_2964:
        /* <DEDUP_REMOVED lines=13> */
.L_x_3018:
[----:B------:R-:W-:Y:S05]  /*cbe0*/  BSYNC B1 ;  /* 0x0000000000017941 */ /* 0x000fea0003800000 */
.L_x_2965:
[----:B------:R-:W-:Y:S01]  /*cbf0*/  BSSY B1, `(.L_x_2967) ;  /* 0x000000b000017945 */ /* 0x000fe20003800000 */
[----:B0-2---:R-:W-:Y:S02]  /*cc00*/  IMAD.MOV.U32 R4, RZ, RZ, 0x0 ;  /* 0x00000000ff047424 */ /* 0x005fe400078e00ff */
[----:B------:R-:W-:Y:S01]  /*cc10*/  IMAD.MOV.U32 R5, RZ, RZ, 0x14f00000 ;  /* 0x14f00000ff057424 */ /* 0x000fe200078e00ff */
        /* <DEDUP_REMOVED lines=8> */
.L_x_2968:
[----:B------:R-:W-:Y:S05]  /*cca0*/  BSYNC B1 ;  /* 0x0000000000017941 */ /* 0x000fea0003800000 */
.L_x_2967:
        /* <DEDUP_REMOVED lines=8> */
.L_x_2969:
        /* <DEDUP_REMOVED lines=15> */
.L_x_2970:
        /* <DEDUP_REMOVED lines=15> */
.L_x_2971:
        /* <DEDUP_REMOVED lines=10> */
.L_x_2956:
[----:B------:R-:W-:Y:S05]  /*cfb0*/  BSYNC B0 ;  /* 0x0000000000007941 */ /* 0x000fea0003800000 */
.L_x_2955:
[----:B------:R-:W-:-:S06]  /*cfc0*/  UISETP.NE.AND UP0, UPT, UR42, 0x3, UPT ;  /* 0x000000032a00788c */ /* 0x000fcc000bf05270 */
[----:B------:R-:W-:-:S13]  /*cfd0*/  PLOP3.LUT P0, PT, PT, PT, UP0, 0x80, 0x0 ;  /* 0x000000000000781c */ /* 0x000fda0003f0f008 */
[----:B------:R-:W-:Y:S05]  /*cfe0*/  @!P0 BRA `(.L_x_2972) ;  /* 0x0000000000048947 */ /* 0x000fea0003800000 */
[----:B------:R-:W-:Y:S01]  /*cff0*/  BPT.TRAP 0x1 ;  /* 0x000000040000795c */ /* 0x000fe20000300000 */
.L_x_2972:
[----:B------:R-:W-:Y:S01]  /*d000*/  IMAD.U32 R3, RZ, RZ, UR47 ;  /* 0x0000002fff037e24 */ /* 0x000fe2000f8e00ff */
[----:B------:R-:W-:Y:S01]  /*d010*/  LOP3.LUT R4, R0, 0x1, RZ, 0x3c, !PT ;  /* 0x0000000100047812 */ /* 0x000fe200078e3cff */
[----:B------:R-:W-:Y:S03]  /*d020*/  BSSY B0, `(.L_x_2973) ;  /* 0x0000006000007945 */ /* 0x000fe60003800000 */
[----:B------:R-:W-:Y:S02]  /*d030*/  ISETP.NE.AND P1, PT, R3, 0x3, PT ;  /* 0x000000030300780c */ /* 0x000fe40003f25270 */
[----:B------:R-:W-:Y:S02]  /*d040*/  SHF.L.U32 R4, R4, 0x1f, RZ ;  /* 0x0000001f04047819 */ /* 0x000fe400000006ff */
[----:B------:R-:W-:-:S04]  /*d050*/  LEA R3, R8, UR41, 0x3 ;  /* 0x0000002908037c11 */ /* 0x000fc8000f8e18ff */
[----:B------:R-:W0:Y:S02]  /*d060*/  SYNCS.PHASECHK.TRANS64.TRYWAIT P0, [R3+URZ+0x33470], R4 ;  /* 0x03347004030075a7 */ /* 0x000e24000800017f */
[----:B0-----:R-:W-:Y:S05]  /*d070*/  @!P0 BRA `(.L_x_2974) ;  /* 0x0000002400808947 */ /* 0x001fea0003800000 */
.L_x_3019:
[----:B------:R-:W-:Y:S05]  /*d080*/  BSYNC B0 ;  /* 0x0000000000007941 */ /* 0x000fea0003800000 */
.L_x_2973:
[----:B------:R-:W-:Y:S05]  /*d090*/  @!P1 BRA `(.L_x_2975) ;  /* 0x0000000000049947 */ /* 0x000fea0003800000 */
[----:B------:R-:W-:Y:S01]  /*d0a0*/  BPT.TRAP 0x1 ;  /* 0x000000040000795c */ /* 0x000fe20000300000 */
.L_x_2975:
[----:B0-----:R-:W-:Y:S01]  /*d0b0*/  SHF.L.U32 R4, R0, 0x1f, RZ ;  /* 0x0000001f00047819 */ /* 0x001fe200000006ff */
[----:B------:R-:W-:-:S03]  /*d0c0*/  IMAD R0, R8, 0x7800, RZ ;  /* 0x0000780008007824 */ /* 0x000fc600078e02ff */
[----:B------:R-:W0:Y:S02]  /*d0d0*/  SYNCS.PHASECHK.TRANS64.TRYWAIT P0, [R3+URZ+0x33460], R4 ;  /* 0x03346004030075a7 */ /* 0x000e24000800017f */
[----:B0-----:R-:W-:Y:S05]  /*d0e0*/  @!P0 BRA `(.L_x_2976) ;  /* 0x0000002400788947 */ /* 0x001fea0003800000 */
.L_x_3020:
[C---:B0-----:R-:W-:Y:S01]  /*d0f0*/  LOP3.LUT R4, R0.reuse, R18, RZ, 0xfc, !PT ;  /* 0x0000001200047212 */ /* 0x041fe200078efcff */
[----:B------:R-:W-:Y:S05]  /*d100*/  WARPSYNC.ALL ;  /* 0x0000000000007948 */ /* 0x000fea0003800000 */
[----:B------:R-:W0:Y:S01]  /*d110*/  LDSM.16.MT88.4 R4, [R4+UR41+0xf200] ;  /* 0x00f200290404783b */ /* 0x000e220008004200 */
[----:B------:R-:W-:Y:S02]  /*d120*/  IMAD.U32 R15, RZ, RZ, UR41 ;  /* 0x00000029ff0f7e24 */ /* 0x000fe4000f8e00ff */
[----:B------:R-:W-:Y:S02]  /*d130*/  VIADD R14, R0, 0x2800 ;  /* 0x00002800000e7836 */ /* 0x000fe40000000000 */
[----:B------:R-:W-:-:S02]  /*d140*/  VIADD R15, R15, 0x200 ;  /* 0x000002000f0f7836 */ /* 0x000fc40000000000 */
[C---:B------:R-:W-:Y:S02]  /*d150*/  VIADD R12, R0.reuse, 0x800 ;  /* 0x00000800000c7836 */ /* 0x040fe40000000000 */
[C---:B------:R-:W-:Y:S02]  /*d160*/  VIADD R13, R0.reuse, 0x5000 ;  /* 0x00005000000d7836 */ /* 0x040fe40000000000 */
[C---:B------:R-:W-:Y:S02]  /*d170*/  VIADD R21, R0.reuse, 0x2000 ;  /* 0x0000200000157836 */ /* 0x040fe40000000000 */
[----:B------:R-:W-:Y:S01]  /*d180*/  VIADD R20, R0, 0x5800 ;  /* 0x0000580000147836 */ /* 0x000fe20000000000 */
[C-C-:B0-----:R-:W-:Y:S02]  /*d190*/  PRMT R8, R4.reuse, 0x6420, R5.reuse ;  /* 0x0000642004087816 */ /* 0x141fe40000000005 */
[----:B------:R-:W-:Y:S02]  /*d1a0*/  PRMT R9, R4, 0x7531, R5 ;  /* 0x0000753104097816 */ /* 0x000fe40000000005 */
[----:B------:R-:W-:-:S02]  /*d1b0*/  LOP3.LUT R4, R0, R17, RZ, 0xfc, !PT ;  /* 0x0000001100047212 */ /* 0x000fc400078efcff */
[C-C-:B------:R-:W-:Y:S02]  /*d1c0*/  PRMT R10, R6.reuse, 0x6420, R7.reuse ;  /* 0x00006420060a7816 */ /* 0x140fe40000000007 */
[----:B------:R-:W-:Y:S01]  /*d1d0*/  PRMT R11, R6, 0x7531, R7 ;  /* 0x00007531060b7816 */ /* 0x000fe20000000007 */
[----:B------:R-:W-:-:S05]  /*d1e0*/  IMAD.IADD R4, R15, 0x1, R4 ;  /* 0x000000010f047824 */ /* 0x000fca00078e0204 */
[----:B------:R0:W-:Y:S02]  /*d1f0*/  STSM.16.M88.4 [R4], R8 ;  /* 0x0000000804007844 */ /* 0x0001e40000000200 */
[C---:B0-----:R-:W-:Y:S02]  /*d200*/  LOP3.LUT R4, R14.reuse, R18, RZ, 0xfc, !PT ;  /* 0x000000120e047212 */ /* 0x041fe400078efcff */
[----:B------:R-:W-:-:S04]  /*d210*/  LOP3.LUT R14, R14, R17, RZ, 0xfc, !PT ;  /* 0x000000110e0e7212 */ /* 0x000fc800078efcff */
[----:B------:R-:W0:Y:S02]  /*d220*/  LDSM.16.MT88.4 R4, [R4+UR41+0xf200] ;  /* 0x00f200290404783b */ /* 0x000e240008004200 */
[C-C-:B0-----:R-:W-:Y:S02]  /*d230*/  PRMT R8, R4.reuse, 0x6420, R5.reuse ;  /* 0x0000642004087816 */ /* 0x141fe40000000005 */
[----:B------:R-:W-:Y:S02]  /*d240*/  PRMT R9, R4, 0x7531, R5 ;  /* 0x0000753104097816 */ /* 0x000fe40000000005 */
[----:B------:R-:W-:Y:S02]  /*d250*/  LOP3.LUT R4, R12, R17, RZ, 0xfc, !PT ;  /* 0x000000110c047212 */ /* 0x000fe400078efcff */
[C-C-:B------:R-:W-:Y:S02]  /*d260*/  PRMT R10, R6.reuse, 0x6420, R7.reuse ;  /* 0x00006420060a7816 */ /* 0x140fe40000000007 */
[----:B------:R-:W-:Y:S01]  /*d270*/  PRMT R11, R6, 0x7531, R7 ;  /* 0x00007531060b7816 */ /* 0x000fe20000000007 */
[----:B------:R-:W-:-:S05]  /*d280*/  IMAD.IADD R4, R15, 0x1, R4 ;  /* 0x000000010f047824 */ /* 0x000fca00078e0204 */
[----:B------:R0:W-:Y:S02]  /*d290*/  STSM.16.M88.4 [R4], R8 ;  /* 0x0000000804007844 */ /* 0x0001e40000000200 */
[----:B0-----:R-:W-:Y:S01]  /*d2a0*/  LOP3.LUT R4, R13, R18, RZ, 0xfc, !PT ;  /* 0x000000120d047212 */ /* 0x001fe200078efcff */
[----:B------:R-:W-:-:S05]  /*d2b0*/  VIADD R13, R0, 0x1000 ;  /* 0x00001000000d7836 */ /* 0x000fca0000000000 */
[----:B------:R-:W0:Y:S02]  /*d2c0*/  LDSM.16.MT88.4 R4, [R4+UR41+0xf200] ;  /* 0x00f200290404783b */ /* 0x000e240008004200 */
[C-C-:B0-----:R-:W-:Y:S02]  /*d2d0*/  PRMT R8, R4.reuse, 0x6420, R5.reuse ;  /* 0x0000642004087816 */ /* 0x141fe40000000005 */
[----:B------:R-:W-:Y:S02]  /*d2e0*/  PRMT R9, R4, 0x7531, R5 ;  /* 0x0000753104097816 */ /* 0x000fe40000000005 */
[----:B------:R-:W-:Y:S02]  /*d2f0*/  LOP3.LUT R4, R13, R17, RZ, 0xfc, !PT ;  /* 0x000000110d047212 */ /* 0x000fe400078efcff */
[C-C-:B------:R-:W-:Y:S02]  /*d300*/  PRMT R10, R6.reuse, 0x6420, R7.reuse ;  /* 0x00006420060a7816 */ /* 0x140fe40000000007 */
[----:B------:R-:W-:Y:S01]  /*d310*/  PRMT R11, R6, 0x7531, R7 ;  /* 0x00007531060b7816 */ /* 0x000fe20000000007 */
[----:B------:R-:W-:-:S02]  /*d320*/  IMAD.IADD R4, R15, 0x1, R4 ;  /* 0x000000010f047824 */ /* 0x000fc400078e0204 */
[----:B------:R-:W-:-:S03]  /*d330*/  VIADD R15, R0, 0x1800 ;  /* 0x00001800000f7836 */ /* 0x000fc60000000000 */
[----:B------:R0:W-:Y:S02]  /*d340*/  STSM.16.M88.4 [R4], R8 ;  /* 0x0000000804007844 */ /* 0x0001e40000000200 */
[----:B0-----:R-:W-:Y:S01]  /*d350*/  LOP3.LUT R4, R12, R18, RZ, 0xfc, !PT ;  /* 0x000000120c047212 */ /* 0x001fe200078efcff */
[----:B------:R-:W-:-:S04]  /*d360*/  IMAD.U32 R12, RZ, RZ, UR41 ;  /* 0x00000029ff0c7e24 */ /* 0x000fc8000f8e00ff */
[----:B------:R-:W-:Y:S01]  /*d370*/  VIADD R12, R12, 0x200 ;  /* 0x000002000c0c7836 */ /* 0x000fe20000000000 */
        /* <DEDUP_REMOVED lines=9> */
[C---:B0-----:R-:W-:Y:S02]  /*d410*/  LOP3.LUT R4, R12.reuse, R18, RZ, 0xfc, !PT ;  /* 0x000000120c047212 */ /* 0x041fe400078efcff */
[----:B------:R-:W-:-:S04]  /*d420*/  LOP3.LUT R12, R12, R17, RZ, 0xfc, !PT ;  /* 0x000000110c0c7212 */ /* 0x000fc800078efcff */
[----:B------:R-:W0:Y:S02]  /*d430*/  LDSM.16.MT88.4 R4, [R4+UR41+0xf200] ;  /* 0x00f200290404783b */ /* 0x000e240008004200 */
[C-C-:B0-----:R-:W-:Y:S02]  /*d440*/  PRMT R8, R4.reuse, 0x6420, R5.reuse ;  /* 0x0000642004087816 */ /* 0x141fe40000000005 */
[----:B------:R-:W-:Y:S01]  /*d450*/  PRMT R9, R4, 0x7531, R5 ;  /* 0x0000753104097816 */ /* 0x000fe20000000005 */
[----:B------:R-:W-:Y:S01]  /*d460*/  IMAD.U32 R5, RZ, RZ, UR41 ;  /* 0x00000029ff057e24 */ /* 0x000fe2000f8e00ff */
[----:B------:R-:W-:Y:S02]  /*d470*/  LOP3.LUT R4, R21, R17, RZ, 0xfc, !PT ;  /* 0x0000001115047212 */ /* 0x000fe400078efcff */
[C-C-:B------:R-:W-:Y:S01]  /*d480*/  PRMT R10, R6.reuse, 0x6420, R7.reuse ;  /* 0x00006420060a7816 */ /* 0x140fe20000000007 */
[----:B------:R-:W-:Y:S01]  /*d490*/  VIADD R5, R5, 0x200 ;  /* 0x0000020005057836 */ /* 0x000fe20000000000 */
[----:B------:R-:W-:-:S03]  /*d4a0*/  PRMT R11, R6, 0x7531, R7 ;  /* 0x00007531060b7816 */ /* 0x000fc60000000007 */
[----:B------:R-:W-:-:S05]  /*d4b0*/  IMAD.IADD R4, R5, 0x1, R4 ;  /* 0x0000000105047824 */ /* 0x000fca00078e0204 */
[----:B------:R0:W-:Y:S02]  /*d4c0*/  STSM.16.M88.4 [R4], R8 ;  /* 0x0000000804007844 */ /* 0x0001e40000000200 */
[C---:B0-----:R-:W-:Y:S02]  /*d4d0*/  LOP3.LUT R4, R20.reuse, R18, RZ, 0xfc, !PT ;  /* 0x0000001214047212 */ /* 0x041fe400078efcff */
[----:B------:R-:W-:-:S04]  /*d4e0*/  LOP3.LUT R20, R20, R17, RZ, 0xfc, !PT ;  /* 0x0000001114147212 */ /* 0x000fc800078efcff */
[----:B------:R-:W0:Y:S02]  /*d4f0*/  LDSM.16.MT88.4 R4, [R4+UR41+0xf200] ;  /* 0x00f200290404783b */ /* 0x000e240008004200 */
[C-C-:B0-----:R-:W-:Y:S02]  /*d500*/  PRMT R8, R4.reuse, 0x6420, R5.reuse ;  /* 0x0000642004087816 */ /* 0x141fe40000000005 */
[----:B------:R-:W-:Y:S01]  /*d510*/  PRMT R9, R4, 0x7531, R5 ;  /* 0x0000753104097816 */ /* 0x000fe20000000005 */
[----:B------:R-:W-:Y:S01]  /*d520*/  IMAD.U32 R5, RZ, RZ, UR41 ;  /* 0x00000029ff057e24 */ /* 0x000fe2000f8e00ff */
[C-C-:B------:R-:W-:Y:S02]  /*d530*/  PRMT R10, R6.reuse, 0x6420, R7.reuse ;  /* 0x00006420060a7816 */ /* 0x140fe40000000007 */
[----:B------:R-:W-:Y:S01]  /*d540*/  PRMT R11, R6, 0x7531, R7 ;  /* 0x00007531060b7816 */ /* 0x000fe20000000007 */
[----:B------:R-:W-:Y:S01]  /*d550*/  VIADD R5, R5, 0x200 ;  /* 0x0000020005057836 */ /* 0x000fe20000000000 */
[----:B------:R-:W-:Y:S01]  /*d560*/  LOP3.LUT R4, R13, R18, RZ, 0xfc, !PT ;  /* 0x000000120d047212 */ /* 0x000fe200078efcff */
[----:B------:R-:W-:-:S02]  /*d570*/  IMAD.U32 R13, RZ, RZ, UR41 ;  /* 0x00000029ff0d7e24 */ /* 0x000fc4000f8e00ff */
[----:B------:R-:W-:Y:S02]  /*d580*/  IMAD.IADD R14, R5, 0x1, R14 ;  /* 0x00000001050e7824 */ /* 0x000fe400078e020e */
[----:B------:R-:W-:-:S03]  /*d590*/  VIADD R13, R13, 0x200 ;  /* 0x000002000d0d7836 */ /* 0x000fc60000000000 */
[----:B------:R0:W-:Y:S01]  /*d5a0*/  STSM.16.M88.4 [R14], R8 ;  /* 0x000000080e007844 */ /* 0x0001e20000000200 */
[----:B------:R-:W-:-:S03]  /*d5b0*/  IMAD.IADD R12, R13, 0x1, R12 ;  /* 0x000000010d0c7824 */ /* 0x000fc600078e020c */
[----:B------:R-:W2:Y:S01]  /*d5c0*/  LDSM.16.MT88.4 R4, [R4+UR41+0xf200] ;  /* 0x00f200290404783b */ /* 0x000ea20008004200 */
[----:B0-----:R-:W-:Y:S01]  /*d5d0*/  VIADD R14, R0, 0x6000 ;  /* 0x00006000000e7836 */ /* 0x001fe20000000000 */
[C-C-:B--2---:R-:W-:Y:S02]  /*d5e0*/  PRMT R8, R4.reuse, 0x6420, R5.reuse ;  /* 0x0000642004087816 */ /* 0x144fe40000000005 */
[----:B------:R-:W-:Y:S02]  /*d5f0*/  PRMT R9, R4, 0x7531, R5 ;  /* 0x0000753104097816 */ /* 0x000fe40000000005 */
[C-C-:B------:R-:W-:Y:S02]  /*d600*/  PRMT R10, R6.reuse, 0x6420, R7.reuse ;  /* 0x00006420060a7816 */ /* 0x140fe40000000007 */
[----:B------:R-:W-:-:S05]  /*d610*/  PRMT R11, R6, 0x7531, R7 ;  /* 0x00007531060b7816 */ /* 0x000fca0000000007 */
[----:B------:R0:W-:Y:S02]  /*d620*/  STSM.16.M88.4 [R12], R8 ;  /* 0x000000080c007844 */ /* 0x0001e40000000200 */
[C---:B0-----:R-:W-:Y:S02]  /*d630*/  VIADD R10, R0.reuse, 0x3800 ;  /* 0x00003800000a7836 */ /* 0x041fe40000000000 */
[----:B------:R-:W-:-:S03]  /*d640*/  VIADD R12, R0, 0x4000 ;  /* 0x00004000000c7836 */ /* 0x000fc60000000000 */
[----:B------:R-:W-:-:S06]  /*d650*/  LOP3.LUT R4, R10, R18, RZ, 0xfc, !PT ;  /* 0x000000120a047212 */ /* 0x000fcc00078efcff */
        /* <DEDUP_REMOVED lines=22> */
[----:B------:R-:W0:Y:S03]  /*d7c0*/  LDSM.16.MT88.4 R4, [R4+UR41+0xf200] ;  /* 0x00f200290404783b */ /* 0x000e260008004200 */
[C---:B------:R-:W-:Y:S02]  /*d7d0*/  IMAD.IADD R20, R15.reuse, 0x1, R20 ;  /* 0x000000010f147824 */ /* 0x040fe400078e0214 */
[----:B------:R-:W-:Y:S01]  /*d7e0*/  IMAD.IADD R14, R15, 0x1, R14 ;  /* 0x000000010f0e7824 */ /* 0x000fe200078e020e */
[C-C-:B0-----:R-:W-:Y:S02]  /*d7f0*/  PRMT R8, R4.reuse, 0x6420, R5.reuse ;  /* 0x0000642004087816 */ /* 0x141fe40000000005 */
[----:B------:R-:W-:Y:S02]  /*d800*/  PRMT R9, R4, 0x7531, R5 ;  /* 0x0000753104097816 */ /* 0x000fe40000000005 */
[----:B------:R-:W-:-:S02]  /*d810*/  LOP3.LUT R4, R13, R17, RZ, 0xfc, !PT ;  /* 0x000000110d047212 */ /* 0x000fc400078efcff */
[C-C-:B------:R-:W-:Y:S02]  /*d820*/  PRMT R10, R6.reuse, 0x6420, R7.reuse ;  /* 0x00006420060a7816 */ /* 0x140fe40000000007 */
[----:B------:R-:W-:Y:S01]  /*d830*/  PRMT R11, R6, 0x7531, R7 ;  /* 0x00007531060b7816 */ /* 0x000fe20000000007 */
[----:B------:R-:W-:-:S05]  /*d840*/  IMAD.IADD R4, R15, 0x1, R4 ;  /* 0x000000010f047824 */ /* 0x000fca00078e0204 */
[----:B------:R0:W-:Y:S02]  /*d850*/  STSM.16.M88.4 [R4], R8 ;  /* 0x0000000804007844 */ /* 0x0001e40000000200 */
[----:B0-----:R-:W-:Y:S01]  /*d860*/  LOP3.LUT R4, R12, R18, RZ, 0xfc, !PT ;  /* 0x000000120c047212 */ /* 0x001fe200078efcff */
[C---:B------:R-:W-:Y:S02]  /*d870*/  VIADD R11, R0.reuse, 0x5000 ;  /* 0x00005000000b7836 */ /* 0x040fe40000000000 */
[C---:B------:R-:W-:Y:S02]  /*d880*/  VIADD R12, R0.reuse, 0x6800 ;  /* 0x00006800000c7836 */ /* 0x040fe40000000000 */
[----:B------:R-:W-:Y:S01]  /*d890*/  VIADD R0, R0, 0x7000 ;  /* 0x0000700000007836 */ /* 0x000fe20000000000 */
[----:B------:R-:W0:Y:S02]  /*d8a0*/  LDSM.16.MT88.4 R4, [R4+UR41+0xf200] ;  /* 0x00f200290404783b */ /* 0x000e240008004200 */
[----:B0-----:R-:W-:-:S02]  /*d8b0*/  PRMT R8, R4, 0x6420, R5 ;  /* 0x0000642004087816 */ /* 0x001fc40000000005 */
        /* <DEDUP_REMOVED lines=8> */
[----:B------:R-:W0:Y:S01]  /*d940*/  LDSM.16.MT88.4 R4, [R4+UR41+0xf200] ;  /* 0x00f200290404783b */ /* 0x000e220008004200 */
[----:B------:R-:W-:Y:S01]  /*d950*/  IMAD.IADD R12, R15, 0x1, R12 ;  /* 0x000000010f0c7824 */ /* 0x000fe200078e020c */
[C-C-:B0-----:R-:W-:Y:S02]  /*d960*/  PRMT R8, R4.reuse, 0x6420, R5.reuse ;  /* 0x0000642004087816 */ /* 0x141fe40000000005 */
[----:B------:R-:W-:Y:S02]  /*d970*/  PRMT R9, R4, 0x7531, R5 ;  /* 0x0000753104097816 */ /* 0x000fe40000000005 */
[C-C-:B------:R-:W-:Y:S02]  /*d980*/  PRMT R10, R6.reuse, 0x6420, R7.reuse ;  /* 0x00006420060a7816 */ /* 0x140fe40000000007 */
[----:B------:R-:W-:Y:S02]  /*d990*/  PRMT R11, R6, 0x7531, R7 ;  /* 0x00007531060b7816 */ /* 0x000fe40000000007 */
[----:B------:R-:W-:-:S03]  /*d9a0*/  LOP3.LUT R4, R21, R18, RZ, 0xfc, !PT ;  /* 0x0000001215047212 */ /* 0x000fc600078efcff */
[----:B------:R-:W-:Y:S04]  /*d9b0*/  STSM.16.M88.4 [R20], R8 ;  /* 0x0000000814007844 */ /* 0x000fe80000000200 */
[----:B------:R-:W0:Y:S02]  /*d9c0*/  LDSM.16.MT88.4 R4, [R4+UR41+0xf200] ;  /* 0x00f200290404783b */ /* 0x000e240008004200 */
[C-C-:B0-----:R-:W-:Y:S02]  /*d9d0*/  PRMT R8, R4.reuse, 0x6420, R5.reuse ;  /* 0x0000642004087816 */ /* 0x141fe40000000005 */
[----:B------:R-:W-:Y:S02]  /*d9e0*/  PRMT R9, R4, 0x7531, R5 ;  /* 0x0000753104097816 */ /* 0x000fe40000000005 */
[----:B------:R-:W-:-:S02]  /*d9f0*/  PRMT R10, R6, 0x6420, R7 ;  /* 0x00006420060a7816 */ /* 0x000fc40000000007 */
        /* <DEDUP_REMOVED lines=8> */
[C---:B------:R-:W-:Y:S02]  /*da80*/  LOP3.LUT R4, R0.reuse, R18, RZ, 0xfc, !PT ;  /* 0x0000001200047212 */ /* 0x040fe400078efcff */
[----:B------:R-:W-:Y:S01]  /*da90*/  LOP3.LUT R0, R0, R17, RZ, 0xfc, !PT ;  /* 0x0000001100007212 */ /* 0x000fe200078efcff */
[----:B------:R-:W-:Y:S04]  /*daa0*/  STSM.16.M88.4 [R12], R8 ;  /* 0x000000080c007844 */ /* 0x000fe80000000200 */
[----:B------:R-:W0:Y:S01]  /*dab0*/  LDSM.16.MT88.4 R4, [R4+UR41+0xf200] ;  /* 0x00f200290404783b */ /* 0x000e220008004200 */
[----:B------:R-:W-:Y:S01]  /*dac0*/  IMAD.IADD R0, R15, 0x1, R0 ;  /* 0x000000010f007824 */ /* 0x000fe200078e0200 */
[----:B0-----:R-:W-:-:S02]  /*dad0*/  PRMT R8, R4, 0x6420, R5 ;  /* 0x0000642004087816 */ /* 0x001fc40000000005 */
[----:B------:R-:W-:Y:S02]  /*dae0*/  PRMT R9, R4, 0x7531, R5 ;  /* 0x0000753104097816 */ /* 0x000fe40000000005 */
[C-C-:B------:R-:W-:Y:S02]  /*daf0*/  PRMT R10, R6.reuse, 0x6420, R7.reuse ;  /* 0x00006420060a7816 */ /* 0x140fe40000000007 */
[----:B------:R-:W-:-:S05]  /*db00*/  PRMT R11, R6, 0x7531, R7 ;  /* 0x00007531060b7816 */ /* 0x000fca0000000007 */
[----:B------:R0:W-:Y:S01]  /*db10*/  STSM.16.M88.4 [R0], R8 ;  /* 0x0000000800007844 */ /* 0x0001e20000000200 */
        /* <DEDUP_REMOVED lines=8> */
.L_x_2977:
[----:B0-----:R-:W0:Y:S01]  /*dba0*/  S2R R0, SR_TID.X ;  /* 0x0000000000007919 */ /* 0x001e220000002100 */
[----:B--2---:R2:W-:Y:S01]  /*dbb0*/  SYNCS.ARRIVE.TRANS64.A1T0 RZ, [R3+URZ+0x33450], RZ ;  /* 0x033450ff03ff79a7 */ /* 0x0045e2000810003f */
[----:B0-----:R-:W-:Y:S01]  /*dbc0*/  LOP3.LUT R0, R0, 0x7f, RZ, 0xc0, !PT ;  /* 0x0000007f00007812 */ /* 0x001fe200078ec0ff */
[----:B------:R-:W-:Y:S03]  /*dbd0*/  BAR.SYNC.DEFER_BLOCKING 0x2, 0x80 ;  /* 0x0082000000007b1d */ /* 0x000fe60000010000 */
[----:B------:R-:W-:-:S03]  /*dbe0*/  ISETP.NE.AND P0, PT, R0, RZ, PT ;  /* 0x000000ff0000720c */ /* 0x000fc60003f05270 */
[----:B------:R3:W5:Y:S10]  /*dbf0*/  LDL R0, [R1] ;  /* 0x0000000001007983 */ /* 0x0007740000100800 */
[----:B--2---:R-:W-:-:S05]  /*dc00*/  @!P0 VIADD R3, R3, 0x33480 ;  /* 0x0003348003038836 */ /* 0x004fca0000000000 */
[----:B------:R-:W-:-:S04]  /*dc10*/  @!P0 PRMT R3, RZ, 0x654, R3 ;  /* 0x00000654ff038816 */ /* 0x000fc80000000003 */
[----:B------:R3:W-:Y:S01]  /*dc20*/  @!P0 SYNCS.ARRIVE.TRANS64.RED.A1T0 RZ, [R3+URZ], RZ ;  /* 0x000000ff03ff89a7 */ /* 0x0007e2000810043f */
[C---:B------:R-:W-:Y:S01]  /*dc30*/  ISETP.GT.AND P0, PT, R2.reuse, RZ, PT ;  /* 0x000000ff0200720c */ /* 0x040fe20003f04270 */
[----:B------:R-:W-:Y:S02]  /*dc40*/  VIADD R2, R2, 0xffffffff ;  /* 0xffffffff02027836 */ /* 0x000fe40000000000 */
[----:B------:R-:W-:-:S10]  /*dc50*/  IMAD.MOV.U32 R8, RZ, RZ, R19 ;  /* 0x000000ffff087224 */ /* 0x000fd400078e0013 */
[----:B---3--:R-:W-:Y:S05]  /*dc60*/  @P0 BRA `(.L_x_2978) ;  /* 0xffffffe800280947 */ /* 0x008fea000383ffff */
.L_x_2954:
[----:B------:R-:W-:-:S06]  /*dc70*/  UISETP.NE.AND UP0, UPT, UR42, 0x3, UPT ;  /* 0x000000032a00788c */ /* 0x000fcc000bf05270 */
[----:B------:R-:W-:-:S13]  /*dc80*/  PLOP3.LUT P0, PT, PT, PT, UP0, 0x80, 0x0 ;  /* 0x000000000000781c */ /* 0x000fda0003f0f008 */
[----:B------:R-:W-:Y:S05]  /*dc90*/  @!P0 BRA `(.L_x_2979) ;  /* 0x0000000000048947 */ /* 0x000fea0003800000 */
[----:B------:R-:W-:Y:S01]  /*dca0*/  BPT.TRAP 0x1 ;  /* 0x000000040000795c */ /* 0x000fe20000300000 */
.L_x_2979:
[----:B-1---5:R-:W2:Y:S01]  /*dcb0*/  LDL R0, [R1] ;  /* 0x0000000001007983 */ /* 0x022ea20000100800 */
[----:B------:R-:W-:Y:S01]  /*dcc0*/  IMAD.U32 R2, RZ, RZ, UR47 ;  /* 0x0000002fff027e24 */ /* 0x000fe2000f8e00ff */
[----:B------:R-:W-:Y:S04]  /*dcd0*/  BSSY B0, `(.L_x_2980) ;  /* 0x0000007000007945 */ /* 0x000fe80003800000 */
[----:B------:R-:W-:Y:S02]  /*dce0*/  ISETP.NE.AND P1, PT, R2, 0x3, PT ;  /* 0x000000030200780c */ /* 0x000fe40003f25270 */
[----:B--2---:R-:W-:Y:S02]  /*dcf0*/  LOP3.LUT R3, R0, 0x1, RZ, 0x3c, !PT ;  /* 0x0000000100037812 */ /* 0x004fe400078e3cff */
[----:B------:R-:W-:-:S02]  /*dd00*/  LEA R0, R19, UR41, 0x3 ;  /* 0x0000002913007c11 */ /* 0x000fc4000f8e18ff */
[----:B------:R-:W-:-:S04]  /*dd10*/  SHF.L.U32 R3, R3, 0x1f, RZ ;  /* 0x0000001f03037819 */ /* 0x000fc800000006ff */
[----:B------:R-:W1:Y:S02]  /*dd20*/  SYNCS.PHASECHK.TRANS64.TRYWAIT P0, [R0+URZ+0x33470], R3 ;  /* 0x03347003000075a7 */ /* 0x000e64000800017f */
[----:B-1----:R-:W-:Y:S05]  /*dd30*/  @!P0 BRA `(.L_x_2981) ;  /* 0x0000001800788947 */ /* 0x002fea0003800000 */
.L_x_3021:
[----:B------:R-:W-:Y:S05]  /*dd40*/  BSYNC B0 ;  /* 0x0000000000007941 */ /* 0x000fea0003800000 */
.L_x_2980:
[----:B------:R-:W-:Y:S05]  /*dd50*/  @!P1 BRA `(.L_x_2982) ;  /* 0x0000000000049947 */ /* 0x000fea0003800000 */
[----:B------:R-:W-:Y:S01]  /*dd60*/  BPT.TRAP 0x1 ;  /* 0x000000040000795c */ /* 0x000fe20000300000 */
.L_x_2982:
[----:B------:R-:W1:Y:S02]  /*dd70*/  LDL R2, [R1] ;  /* 0x0000000001027983 */ /* 0x000e640000100800 */
[----:B-1----:R-:W-:-:S04]  /*dd80*/  SHF.L.U32 R3, R2, 0x1f, RZ ;  /* 0x0000001f02037819 */ /* 0x002fc800000006ff */
[----:B------:R-:W1:Y:S02]  /*dd90*/  SYNCS.PHASECHK.TRANS64.TRYWAIT P0, [R0+URZ+0x33460], R3 ;  /* 0x03346003000075a7 */ /* 0x000e64000800017f */
[----:B-1----:R-:W-:Y:S05]  /*dda0*/  @!P0 BRA `(.L_x_2983) ;  /* 0x0000001800708947 */ /* 0x002fea0003800000 */
.L_x_3022:
[----:B------:R-:W-:Y:S01]  /*ddb0*/  IMAD R2, R19, 0x7800, RZ ;  /* 0x0000780013027824 */ /* 0x000fe200078e02ff */
[----:B------:R-:W-:Y:S05]  /*ddc0*/  WARPSYNC.ALL ;  /* 0x0000000000007948 */ /* 0x000fea0003800000 */
[C---:B------:R-:W-:Y:S01]  /*ddd0*/  LOP3.LUT R12, R2.reuse, R18, RZ, 0xfc, !PT ;  /* 0x00000012020c7212 */ /* 0x040fe200078efcff */
[----:B------:R-:W-:Y:S01]  /*dde0*/  IMAD.U32 R15, RZ, RZ, UR41 ;  /* 0x00000029ff0f7e24 */ /* 0x000fe2000f8e00ff */
[C---:B-1----:R-:W-:Y:S01]  /*ddf0*/  LOP3.LUT R3, R2.reuse, R17, RZ, 0xfc, !PT ;  /* 0x0000001102037212 */ /* 0x042fe200078efcff */
[----:B------:R-:W-:Y:S02]  /*de00*/  VIADD R13, R2, 0x2800 ;  /* 0x00002800020d7836 */ /* 0x000fe40000000000 */
[----:B0-----:R0:W1:Y:S01]  /*de10*/  LDSM.16.MT88.4 R4, [R12+UR41+0xf200] ;  /* 0x00f200290c04783b */ /* 0x0010620008004200 */
[----:B------:R-:W-:-:S02]  /*de20*/  VIADD R15, R15, 0x200 ;  /* 0x000002000f0f7836 */ /* 0x000fc40000000000 */
[C---:B------:R-:W-:Y:S02]  /*de30*/  VIADD R20, R2.reuse, 0x5000 ;  /* 0x0000500002147836 */ /* 0x040fe40000000000 */
[----:B------:R-:W-:Y:S02]  /*de40*/  IMAD.IADD R3, R15, 0x1, R3 ;  /* 0x000000010f037824 */ /* 0x000fe400078e0203 */
[----:B------:R-:W-:Y:S01]  /*de50*/  VIADD R16, R2, 0x2000 ;  /* 0x0000200002107836 */ /* 0x000fe20000000000 */
[----:B------:R-:W-:Y:S01]  /*de60*/  LOP3.LUT R14, R20, R18, RZ, 0xfc, !PT ;  /* 0x00000012140e7212 */ /* 0x000fe200078efcff */
[----:B0-----:R-:W-:Y:S01]  /*de70*/  VIADD R12, R2, 0x1000 ;  /* 0x00001000020c7836 */ /* 0x001fe20000000000 */
[----:B------:R-:W-:Y:S02]  /*de80*/  LOP3.LUT R20, R20, R17, RZ, 0xfc, !PT ;  /* 0x0000001114147212 */ /* 0x000fe400078efcff */
[C-C-:B-1----:R-:W-:Y:S02]  /*de90*/  PRMT R8, R4.reuse, 0x6420, R5.reuse ;  /* 0x0000642004087816 */ /* 0x142fe40000000005 */
[----:B------:R-:W-:-:S02]  /*dea0*/  PRMT R9, R4, 0x7531, R5 ;  /* 0x0000753104097816 */ /* 0x000fc40000000005 */
[C-C-:B------:R-:W-:Y:S02]  /*deb0*/  PRMT R10, R6.reuse, 0x6420, R7.reuse ;  /* 0x00006420060a7816 */ /* 0x140fe40000000007 */
[----:B------:R-:W-:Y:S02]  /*dec0*/  PRMT R11, R6, 0x7531, R7 ;  /* 0x00007531060b7816 */ /* 0x000fe40000000007 */
[C---:B------:R-:W-:Y:S02]  /*ded0*/  LOP3.LUT R5, R13.reuse, R18, RZ, 0xfc, !PT ;  /* 0x000000120d057212 */ /* 0x040fe400078efcff */
[----:B------:R-:W-:Y:S01]  /*dee0*/  LOP3.LUT R13, R13, R17, RZ, 0xfc, !PT ;  /* 0x000000110d0d7212 */ /* 0x000fe200078efcff */
[----:B------:R0:W-:Y:S04]  /*def0*/  STSM.16.M88.4 [R3], R8 ;  /* 0x0000000803007844 */ /* 0x0001e80000000200 */
[----:B------:R-:W1:Y:S01]  /*df00*/  LDSM.16.MT88.4 R4, [R5+UR41+0xf200] ;  /* 0x00f200290504783b */ /* 0x000e620008004200 */
[----:B0-----:R-:W-:Y:S01]  /*df10*/  VIADD R3, R2, 0x800 ;  /* 0x0000080002037836 */ /* 0x001fe20000000000 */
[----:B-1----:R-:W-:-:S02]  /*df20*/  PRMT R8, R4, 0x6420, R5 ;  /* 0x0000642004087816 */ /* 0x002fc40000000005 */
[----:B------:R-:W-:Y:S02]  /*df30*/  PRMT R9, R4, 0x7531, R5 ;  /* 0x0000753104097816 */ /* 0x000fe40000000005 */
[----:B------:R-:W-:Y:S02]  /*df40*/  LOP3.LUT R4, R3, R17, RZ, 0xfc, !PT ;  /* 0x0000001103047212 */ /* 0x000fe400078efcff */
[C-C-:B------:R-:W-:Y:S02]  /*df50*/  PRMT R10, R6.reuse, 0x6420, R7.reuse ;  /* 0x00006420060a7816 */ /* 0x140fe40000000007 */
[----:B------:R-:W-:Y:S01]  /*df60*/  PRMT R11, R6, 0x7531, R7 ;  /* 0x00007531060b7816 */ /* 0x000fe20000000007 */
[----:B------:R-:W-:-:S05]  /*df70*/  IMAD.IADD R4, R15, 0x1, R4 ;  /* 0x000000010f047824 */ /* 0x000fca00078e0204 */
[----:B------:R-:W-:Y:S04]  /*df80*/  STSM.16.M88.4 [R4], R8 ;  /* 0x0000000804007844 */ /* 0x000fe80000000200 */
[----:B------:R0:W1:Y:S02]  /*df90*/  LDSM.16.MT88.4 R4, [R14+UR41+0xf200] ;  /* 0x00f200290e04783b */ /* 0x0000640008004200 */
[----:B0-----:R-:W-:Y:S01]  /*dfa0*/  VIADD R14, R2, 0x1800 ;  /* 0x00001800020e7836 */ /* 0x001fe20000000000 */
[C-C-:B-1----:R-:W-:Y:S02]  /*dfb0*/  PRMT R8, R4.reuse, 0x6420, R5.reuse ;  /* 0x0000642004087816 */ /* 0x142fe40000000005 */
[----:B------:R-:W-:Y:S02]  /*dfc0*/  PRMT R9, R4, 0x7531, R5 ;  /* 0x0000753104097816 */ /* 0x000fe40000000005 */
[----:B------:R-:W-:-:S02]  /*dfd0*/  LOP3.LUT R4, R12, R17, RZ, 0xfc, !PT ;  /* 0x000000110c047212 */ /* 0x000fc400078efcff */
[C-C-:B------:R-:W-:Y:S02]  /*dfe0*/  PRMT R10, R6.reuse, 0x6420, R7.reuse ;  /* 0x00006420060a7816 */ /* 0x140fe40000000007 */
[----:B------:R-:W-:Y:S01]  /*dff0*/  PRMT R11, R6, 0x7531, R7 ;  /* 0x00007531060b7816 */ /* 0x000fe20000000007 */
[----:B------:R-:W-:Y:S01]  /*e000*/  IMAD.IADD R4, R15, 0x1, R4 ;  /* 0x000000010f047824 */ /* 0x000fe200078e0204 */
[----:B------:R-:W-:Y:S02]  /*e010*/  LOP3.LUT R5, R3, R18, RZ, 0xfc, !PT ;  /* 0x0000001203057212 */ /* 0x000fe400078efcff */
[----:B------:R-:W-:Y:S02]  /*e020*/  LOP3.LUT R3, R14, R17, RZ, 0xfc, !PT ;  /* 0x000000110e037212 */ /* 0x000fe400078efcff */
[----:B------:R-:W-:Y:S03]  /*e030*/  STSM.16.M88.4 [R4], R8 ;  /* 0x0000000804007844 */ /* 0x000fe60000000200 */
[----:B------:R-:W-:Y:S01]  /*e040*/  IMAD.IADD R3, R15, 0x1, R3 ;  /* 0x000000010f037824 */ /* 0x000fe200078e0203 */
[----:B------:R-:W0:Y:S02]  /*e050*/  LDSM.16.MT88.4 R4, [R5+UR41+0xf200] ;  /* 0x00f200290504783b */ /* 0x000e240008004200 */
[----:B0-----:R-:W-:-:S02]  /*e060*/  PRMT R8, R4, 0x6420, R5 ;  /* 0x0000642004087816 */ /* 0x001fc40000000005 */
[----:B------:R-:W-:Y:S02]  /*e070*/  PRMT R9, R4, 0x7531, R5 ;  /* 0x0000753104097816 */ /* 0x000fe40000000005 */
[C-C-:B------:R-:W-:Y:S02]  /*e080*/  PRMT R10, R6.reuse, 0x6420, R7.reuse ;  /* 0x00006420060a7816 */ /* 0x140fe40000000007 */
[----:B------:R-:W-:-:S05]  /*e090*/  PRMT R11, R6, 0x7531, R7 ;  /* 0x00007531060b7816 */ /* 0x000fca0000000007 */
[----:B------:R0:W-:Y:S02]  /*e0a0*/  STSM.16.M88.4 [R3], R8 ;  /* 0x0000000803007844 */ /* 0x0001e40000000200 */
[----:B0-----:R-:W-:-:S05]  /*e0b0*/  VIADD R3, R2, 0x3000 ;  /* 0x0000300002037836 */ /* 0x001fca0000000000 */
[C---:B------:R-:W-:Y:S02]  /*e0c0*/  LOP3.LUT R4, R3.reuse, R18, RZ, 0xfc, !PT ;  /* 0x0000001203047212 */ /* 0x040fe400078efcff */
[----:B------:R-:W-:-:S04]  /*e0d0*/  LOP3.LUT R3, R3, R17, RZ, 0xfc, !PT ;  /* 0x0000001103037212 */ /* 0x000fc800078efcff */
[----:B------:R-:W0:Y:S02]  /*e0e0*/  LDSM.16.MT88.4 R4, [R4+UR41+0xf200] ;  /* 0x00f200290404783b */ /* 0x000e240008004200 */
[C-C-:B0-----:R-:W-:Y:S02]  /*e0f0*/  PRMT R8, R4.reuse, 0x6420, R5.reuse ;  /* 0x0000642004087816 */ /* 0x141fe40000000005 */
[----:B------:R-:W-:Y:S02]  /*e100*/  PRMT R9, R4, 0x7531, R5 ;  /* 0x0000753104097816 */ /* 0x000fe40000000005 */
[----:B------:R-:W-:Y:S02]  /*e110*/  LOP3.LUT R4, R16, R17, RZ, 0xfc, !PT ;  /* 0x0000001110047212 */ /* 0x000fe400078efcff */
[C-C-:B------:R-:W-:Y:S02]  /*e120*/  PRMT R10, R6.reuse, 0x6420, R7.reuse ;  /* 0x00006420060a7816 */ /* 0x140fe40000000007 */
[----:B------:R-:W-:Y:S01]  /*e130*/  PRMT R11, R6, 0x7531, R7 ;  /* 0x00007531060b7816 */ /* 0x000fe20000000007 */
[----:B------:R-:W-:Y:S01]  /*e140*/  IMAD.IADD R4, R15, 0x1, R4 ;  /* 0x000000010f047824 */ /* 0x000fe200078e0204 */
[----:B------:R-:W-:Y:S01]  /*e150*/  LOP3.LUT R16, R16, R18, RZ, 0xfc, !PT ;  /* 0x0000001210107212 */ /* 0x000fe200078efcff */
        /* <DEDUP_REMOVED lines=17> */
[----:B------:R-:W1:Y:S01]  /*e270*/  LDSM.16.MT88.4 R4, [R4+UR41+0xf200] ;  /* 0x00f200290404783b */ /* 0x000e620008004200 */
[----:B0-----:R-:W-:Y:S01]  /*e280*/  VIADD R13, R2, 0x6000 ;  /* 0x00006000020d7836 */ /* 0x001fe20000000000 */
[C-C-:B-1----:R-:W-:Y:S02]  /*e290*/  PRMT R8, R4.reuse, 0x6420, R5.reuse ;  /* 0x0000642004087816 */ /* 0x142fe40000000005 */
[----:B------:R-:W-:Y:S02]  /*e2a0*/  PRMT R9, R4, 0x7531, R5 ;  /* 0x0000753104097816 */ /* 0x000fe40000000005 */
[C-C-:B------:R-:W-:Y:S02]  /*e2b0*/  PRMT R10, R6.reuse, 0x6420, R7.reuse ;  /* 0x00006420060a7816 */ /* 0x140fe40000000007 */
[----:B------:R-:W-:-:S05]  /*e2c0*/  PRMT R11, R6, 0x7531, R7 ;  /* 0x00007531060b7816 */ /* 0x000fca0000000007 */
[----:B------:R0:W-:Y:S02]  /*e2d0*/  STSM.16.M88.4 [R3], R8 ;  /* 0x0000000803007844 */ /* 0x0001e40000000200 */
[----:B0-----:R-:W-:-:S05]  /*e2e0*/  VIADD R3, R2, 0x3800 ;  /* 0x0000380002037836 */ /* 0x001fca0000000000 */
[C---:B------:R-:W-:Y:S02]  /*e2f0*/  LOP3.LUT R4, R3.reuse, R18, RZ, 0xfc, !PT ;  /* 0x0000001203047212 */ /* 0x040fe400078efcff */
[----:B------:R-:W-:-:S04]  /*e300*/  LOP3.LUT R3, R3, R17, RZ, 0xfc, !PT ;  /* 0x0000001103037212 */ /* 0x000fc800078efcff */
[----:B------:R-:W0:Y:S01]  /*e310*/  LDSM.16.MT88.4 R4, [R4+UR41+0xf200] ;  /* 0x00f200290404783b */ /* 0x000e220008004200 */
[----:B------:R-:W-:Y:S01]  /*e320*/  IMAD.IADD R3, R12, 0x1, R3 ;  /* 0x000000010c037824 */ /* 0x000fe200078e0203 */
[C-C-:B0-----:R-:W-:Y:S02]  /*e330*/  PRMT R8, R4.reuse, 0x6420, R5.reuse ;  /* 0x0000642004087816 */ /* 0x141fe40000000005 */
[----:B------:R-:W-:Y:S02]  /*e340*/  PRMT R9, R4, 0x7531, R5 ;  /* 0x0000753104097816 */ /* 0x000fe40000000005 */
[C-C-:B------:R-:W-:Y:S02]  /*e350*/  PRMT R10, R6.reuse, 0x6420, R7.reuse ;  /* 0x00006420060a7816 */ /* 0x140fe40000000007 */
[----:B------:R-:W-:Y:S02]  /*e360*/  PRMT R11, R6, 0x7531, R7 ;  /* 0x00007531060b7816 */ /* 0x000fe40000000007 */
[----:B------:R-:W-:-:S02]  /*e370*/  LOP3.LUT R4, R13, R18, RZ, 0xfc, !PT ;  /* 0x000000120d047212 */ /* 0x000fc400078efcff */
[-C--:B------:R-:W-:Y:S01]  /*e380*/  LOP3.LUT R13, R13, R17.reuse, RZ, 0xfc, !PT ;  /* 0x000000110d0d7212 */ /* 0x080fe200078efcff */
[----:B------:R0:W-:Y:S04]  /*e390*/  STSM.16.M88.4 [R3], R8 ;  /* 0x0000000803007844 */ /* 0x0001e80000000200 */
[----:B------:R-:W1:Y:S01]  /*e3a0*/  LDSM.16.MT88.4 R4, [R4+UR41+0xf200] ;  /* 0x00f200290404783b */ /* 0x000e620008004200 */
[----:B0-----:R-:W-:Y:S01]  /*e3b0*/  VIADD R3, R2, 0x4000 ;  /* 0x0000400002037836 */ /* 0x001fe20000000000 */
[C-C-:B-1----:R-:W-:Y:S02]  /*e3c0*/  PRMT R8, R4.reuse, 0x6420, R5.reuse ;  /* 0x0000642004087816 */ /* 0x142fe40000000005 */
[----:B------:R-:W-:Y:S02]  /*e3d0*/  PRMT R9, R4, 0x7531, R5 ;  /* 0x0000753104097816 */ /* 0x000fe40000000005 */
[----:B------:R-:W-:-:S02]  /*e3e0*/  LOP3.LUT R4, R3, R17, RZ, 0xfc, !PT ;  /* 0x0000001103047212 */ /* 0x000fc400078efcff */
[C-C-:B------:R-:W-:Y:S02]  /*e3f0*/  PRMT R10, R6.reuse, 0x6420, R7.reuse ;  /* 0x00006420060a7816 */ /* 0x140fe40000000007 */
[----:B------:R-:W-:Y:S01]  /*e400*/  PRMT R11, R6, 0x7531, R7 ;  /* 0x00007531060b7816 */ /* 0x000fe20000000007 */
[----:B------:R-:W-:Y:S02]  /*e410*/  IMAD.IADD R4, R12, 0x1, R4 ;  /* 0x000000010c047824 */ /* 0x000fe400078e0204 */
[----:B------:R-:W-:-:S03]  /*e420*/  VIADD R12, R2, 0x4800 ;  /* 0x00004800020c7836 */ /* 0x000fc60000000000 */
[----:B------:R0:W-:Y:S02]  /*e430*/  STSM.16.M88.4 [R4], R8 ;  /* 0x0000000804007844 */ /* 0x0001e40000000200 */
[----:B0-----:R-:W-:Y:S01]  /*e440*/  LOP3.LUT R4, R14, R18, RZ, 0xfc, !PT ;  /* 0x000000120e047212 */ /* 0x001fe200078efcff */
[----:B------:R-:W-:-:S04]  /*e450*/  IMAD.U32 R14, RZ, RZ, UR41 ;  /* 0x00000029ff0e7e24 */ /* 0x000fc8000f8e00ff */
[----:B------:R-:W-:Y:S01]  /*e460*/  VIADD R14, R14, 0x200 ;  /* 0x000002000e0e7836 */ /* 0x000fe20000000000 */
[----:B------:R-:W0:Y:S03]  /*e470*/  LDSM.16.MT88.4 R4, [R4+UR41+0xf200] ;  /* 0x00f200290404783b */ /* 0x000e260008004200 */
[C---:B------:R-:W-:Y:S02]  /*e480*/  IMAD.IADD R20, R14.reuse, 0x1, R20 ;  /* 0x000000010e147824 */ /* 0x040fe400078e0214 */
[C---:B------:R-:W-:Y:S02]  /*e490*/  IMAD.IADD R15, R14.reuse, 0x1, R15 ;  /* 0x000000010e0f7824 */ /* 0x040fe400078e020f */
[----:B------:R-:W-:Y:S01]  /*e4a0*/  IMAD.IADD R13, R14, 0x1, R13 ;  /* 0x000000010e0d7824 */ /* 0x000fe200078e020d */
[C-C-:B0-----:R-:W-:Y:S02]  /*e4b0*/  PRMT R8, R4.reuse, 0x6420, R5.reuse ;  /* 0x0000642004087816 */ /* 0x141fe40000000005 */
[----:B------:R-:W-:-:S02]  /*e4c0*/  PRMT R9, R4, 0x7531, R5 ;  /* 0x0000753104097816 */ /* 0x000fc40000000005 */
[----:B------:R-:W-:Y:S02]  /*e4d0*/  LOP3.LUT R4, R12, R17, RZ, 0xfc, !PT ;  /* 0x000000110c047212 */ /* 0x000fe400078efcff */
[C-C-:B------:R-:W-:Y:S02]  /*e4e0*/  PRMT R10, R6.reuse, 0x6420, R7.reuse ;  /* 0x00006420060a7816 */ /* 0x140fe40000000007 */
[----:B------:R-:W-:Y:S01]  /*e4f0*/  PRMT R11, R6, 0x7531, R7 ;  /* 0x00007531060b7816 */ /* 0x000fe20000000007 */
[----:B------:R-:W-:Y:S01]  /*e500*/  IMAD.IADD R4, R14, 0x1, R4 ;  /* 0x000000010e047824 */ /* 0x000fe200078e0204 */
[----:B------:R-:W-:-:S04]  /*e510*/  LOP3.LUT R12, R12, R18, RZ, 0xfc, !PT ;  /* 0x000000120c0c7212 */ /* 0x000fc800078efcff */
[----:B------:R0:W-:Y:S02]  /*e520*/  STSM.16.M88.4 [R4], R8 ;  /* 0x0000000804007844 */ /* 0x0001e40000000200 */
[----:B0-----:R-:W-:Y:S01]  /*e530*/  LOP3.LUT R4, R3, R18, RZ, 0xfc, !PT ;  /* 0x0000001203047212 */ /* 0x001fe200078efcff */
[C---:B------:R-:W-:Y:S02]  /*e540*/  VIADD R3, R2.reuse, 0x6800 ;  /* 0x0000680002037836 */ /* 0x040fe40000000000 */
[----:B------:R-:W-:-:S03]  /*e550*/  VIADD R2, R2, 0x7000 ;  /* 0x0000700002027836 */ /* 0x000fc60000000000 */
[----:B------:R-:W0:Y:S02]  /*e560*/  LDSM.16.MT88.4 R4, [R4+UR41+0xf200] ;  /* 0x00f200290404783b */ /* 0x000e240008004200 */
[C-C-:B0-----:R-:W-:Y:S02]  /*e570*/  PRMT R8, R4.reuse, 0x6420, R5.reuse ;  /* 0x0000642004087816 */ /* 0x141fe40000000005 */
[----:B------:R-:W-:Y:S02]  /*e580*/  PRMT R9, R4, 0x7531, R5 ;  /* 0x0000753104097816 */ /* 0x000fe40000000005 */
[C-C-:B------:R-:W-:Y:S02]  /*e590*/  PRMT R10, R6.reuse, 0x6420, R7.reuse ;  /* 0x00006420060a7816 */ /* 0x140fe40000000007 */
[----:B------:R-:W-:Y:S02]  /*e5a0*/  PRMT R11, R6, 0x7531, R7 ;  /* 0x00007531060b7816 */ /* 0x000fe40000000007 */
[----:B------:R-:W-:-:S02]  /*e5b0*/  LOP3.LUT R4, R3, R18, RZ, 0xfc, !PT ;  /* 0x0000001203047212 */ /* 0x000fc400078efcff */
[----:B------:R-:W-:Y:S01]  /*e5c0*/  LOP3.LUT R3, R3, R17, RZ, 0xfc, !PT ;  /* 0x0000001103037212 */ /* 0x000fe200078efcff */
[----:B------:R-:W-:Y:S04]  /*e5d0*/  STSM.16.M88.4 [R20], R8 ;  /* 0x0000000814007844 */ /* 0x000fe80000000200 */
[----:B------:R-:W0:Y:S01]  /*e5e0*/  LDSM.16.MT88.4 R4, [R4+UR41+0xf200] ;  /* 0x00f200290404783b */ /* 0x000e220008004200 */
[----:B------:R-:W-:Y:S01]  /*e5f0*/  IMAD.IADD R3, R14, 0x1, R3 ;  /* 0x000000010e037824 */ /* 0x000fe200078e0203 */
[C-C-:B0-----:R-:W-:Y:S02]  /*e600*/  PRMT R8, R4.reuse, 0x6420, R5.reuse ;  /* 0x0000642004087816 */ /* 0x141fe40000000005 */
[----:B------:R-:W-:Y:S02]  /*e610*/  PRMT R9, R4, 0x7531, R5 ;  /* 0x0000753104097816 */ /* 0x000fe40000000005 */
[----:B------:R-:W-:-:S02]  /*e620*/  PRMT R10, R6, 0x6420, R7 ;  /* 0x00006420060a7816 */ /* 0x000fc40000000007 */
[----:B------:R-:W-:-:S05]  /*e630*/  PRMT R11, R6, 0x7531, R7 ;  /* 0x00007531060b7816 */ /* 0x000fca0000000007 */
[----:B------:R-:W-:Y:S04]  /*e640*/  STSM.16.M88.4 [R15], R8 ;  /* 0x000000080f007844 */ /* 0x000fe80000000200 */
[----:B------:R-:W0:Y:S02]  /*e650*/  LDSM.16.MT88.4 R4, [R16+UR41+0xf200] ;  /* 0x00f200291004783b */ /* 0x000e240008004200 */
        /* <DEDUP_REMOVED lines=28> */
.L_x_2984:
[----:B------:R-:W2:Y:S01]  /*e820*/  LDL.LU R4, [R1] ;  /* 0x0000000001047983 */ /* 0x000ea20000300800 */
[----:B-1----:R1:W-:Y:S01]  /*e830*/  SYNCS.ARRIVE.TRANS64.A1T0 RZ, [R0+URZ+0x33450], RZ ;  /* 0x033450ff00ff79a7 */ /* 0x0023e2000810003f */
[----:B0-----:R-:W0:Y:S01]  /*e840*/  S2R R2, SR_TID.X ;  /* 0x0000000000027919 */ /* 0x001e220000002100 */
[----:B------:R-:W-:Y:S01]  /*e850*/  VIADD R19, R19, 0x1 ;  /* 0x0000000113137836 */ /* 0x000fe20000000000 */
[----:B------:R-:W3:Y:S01]  /*e860*/  LDC R3, c[0x0][0xc34] ;  /* 0x00030d00ff037b82 */ /* 0x000ee20000000800 */
[----:B0-----:R-:W-:-:S07]  /*e870*/  LOP3.LUT R2, R2, 0x7f, RZ, 0xc0, !PT ;  /* 0x0000007f02027812 */ /* 0x001fce00078ec0ff */
[----:B------:R-:W-:Y:S01]  /*e880*/  BAR.SYNC.DEFER_BLOCKING 0x2, 0x80 ;  /* 0x0082000000007b1d */ /* 0x000fe20000010000 */
[----:B------:R-:W-:-:S13]  /*e890*/  ISETP.NE.AND P0, PT, R2, RZ, PT ;  /* 0x000000ff0200720c */ /* 0x000fda0003f05270 */
[----:B------:R-:W-:-:S05]  /*e8a0*/  @!P0 VIADD R2, R0, 0x33480 ;  /* 0x0003348000028836 */ /* 0x000fca0000000000 */
[----:B------:R-:W-:-:S04]  /*e8b0*/  @!P0 PRMT R2, RZ, 0x654, R2 ;  /* 0x00000654ff028816 */ /* 0x000fc80000000002 */
[----:B------:R0:W-:Y:S01]  /*e8c0*/  @!P0 SYNCS.ARRIVE.TRANS64.RED.A1T0 RZ, [R2+URZ], RZ ;  /* 0x000000ff02ff89a7 */ /* 0x0001e2000810043f */
[----:B------:R-:W-:-:S04]  /*e8d0*/  ISETP.NE.AND P0, PT, R19, 0x2, PT ;  /* 0x000000021300780c */ /* 0x000fc80003f05270 */
[----:B-1----:R-:W-:Y:S01]  /*e8e0*/  SEL R0, RZ, 0x1, P0 ;  /* 0x00000001ff007807 */ /* 0x002fe20000000000 */
[----:B------:R-:W-:-:S06]  /*e8f0*/  UIADD3 UR50, UR43, UR50, URZ ;  /* 0x000000322b327290 */ /* 0x000fcc000fffe03f */
[----:B---3--:R-:W-:Y:S01]  /*e900*/  ISETP.LE.AND P1, PT, R3, UR50, PT ;  /* 0x0000003203007c0c */ /* 0x008fe2000bf23270 */
[----:B------:R-:W-:Y:S01]  /*e910*/  UIADD3 UR46, UR46, 0x1, URZ ;  /* 0x000000012e2e7890 */ /* 0x000fe2000fffe03f */
[----:B------:R-:W-:Y:S02]  /*e920*/  SEL R19, R19, RZ, P0 ;  /* 0x000000ff13137207 */ /* 0x000fe40000000000 */
[----:B--2---:R-:W-:-:S05]  /*e930*/  LOP3.LUT R4, R4, R0, RZ, 0x3c, !PT ;  /* 0x0000000004047212 */ /* 0x004fca00078e3cff */
[----:B------:R0:W-:Y:S04]  /*e940*/  STL [R1], R4 ;  /* 0x0000000401007387 */ /* 0x0001e80000100800 */
[----:B------:R-:W-:Y:S05]  /*e950*/  @!P1 BRA `(.L_x_2985) ;  /* 0xffffffc000ac9947 */ /* 0x000fea000383ffff */
[----:B------:R-:W-:-:S12]  /*e960*/  ULOP3.LUT UR46, UR46, 0x1, URZ, 0xc, !UPT ;  /* 0x000000012e2e7892 */ /* 0x000fd8000f8e0c3f */
.L_x_2936:
[----:B------:R-:W1:Y:S01]  /*e970*/  S2R R3, SR_CgaCtaId ;  /* 0x0000000000037919 */ /* 0x000e620000008800 */
[----:B------:R-:W-:-:S04]  /*e980*/  MOV R0, 0x400 ;  /* 0x0000040000007802 */ /* 0x000fc80000000f00 */
[----:B-1----:R-:W-:Y:S01]  /*e990*/  LEA R8, R3, R0, 0x18 ;  /* 0x0000000003087211 */ /* 0x002fe200078ec0ff */
[----:B------:R-:W-:-:S05]  /*e9a0*/  IMAD.U32 R0, RZ, RZ, UR46 ;  /* 0x0000002eff007e24 */ /* 0x000fca000f8e00ff */
[----:B------:R-:W-:-:S04]  /*e9b0*/  SHF.L.U32 R0, R0, 0x1f, RZ ;  /* 0x0000001f00007819 */ /* 0x000fc800000006ff */
[----:B------:R-:W1:Y:S02]  /*e9c0*/  SYNCS.PHASECHK.TRANS64.TRYWAIT P0, [R8+URZ+0x33420], R0 ;  /* 0x03342000080075a7 */ /* 0x000e64000800017f */
[----:B-1----:R-:W-:Y:S05]  /*e9d0*/  @!P0 BRA `(.L_x_2986) ;  /* 0x0000000c00788947 */ /* 0x002fea0003800000 */
.L_x_3023:
[----:B0-----:R-:W0:Y:S02]  /*e9e0*/  S2R R2, SR_TID.X ;  /* 0x0000000000027919 */ /* 0x001e240000002100 */
[----:B0-----:R-:W-:-:S04]  /*e9f0*/  SHF.R.U32.HI R2, RZ, 0x5, R2 ;  /* 0x00000005ff027819 */ /* 0x001fc80000011602 */
[----:B------:R-:W-:-:S05]  /*ea00*/  LOP3.LUT R2, R2, 0x3, RZ, 0xc0, !PT ;  /* 0x0000000302027812 */ /* 0x000fca00078ec0ff */
[----:B-1----:R-:W0:Y:S02]  /*ea10*/  SHFL.IDX PT, R0, R2, RZ, 0x1f ;  /* 0x00001fff02007589 */ /* 0x002e2400000e0000 */
        /* <DEDUP_REMOVED lines=10> */
.L_x_2989:
[----:B------:R-:W2:Y:S01]  /*eac0*/  LDL.LU R6, [R1] ;  /* 0x0000000001067983 */ /* 0x000ea20000300800 */
[----:B------:R-:W-:Y:S02]  /*ead0*/  VIADD R0, R8, 0x33440 ;  /* 0x0003344008007836 */ /* 0x000fe40000000000 */
[C---:B------:R-:W-:Y:S02]  /*eae0*/  VIADD R2, R19.reuse, 0x1 ;  /* 0x0000000113027836 */ /* 0x040fe40000000000 */
[----:B------:R-:W-:-:S03]  /*eaf0*/  IMAD R5, R19, 0x8, R0 ;  /* 0x0000000813057824 */ /* 0x000fc600078e0200 */
[----:B------:R-:W-:-:S04]  /*eb00*/  ISETP.NE.AND P2, PT, R2, 0x2, PT ;  /* 0x000000020200780c */ /* 0x000fc80003f45270 */
[----:B------:R-:W-:Y:S02]  /*eb10*/  SEL R3, RZ, 0x1, P2 ;  /* 0x00000001ff037807 */ /* 0x000fe40001000000 */
[C---:B--2---:R-:W-:Y:S02]  /*eb20*/  SHF.L.U32 R4, R6.reuse, 0x1f, RZ ;  /* 0x0000001f06047819 */ /* 0x044fe400000006ff */
[----:B------:R-:W-:Y:S02]  /*eb30*/  LOP3.LUT R6, R6, R3, RZ, 0x3c, !PT ;  /* 0x0000000306067212 */ /* 0x000fe400078e3cff */
[----:B------:R-:W0:Y:S01]  /*eb40*/  SYNCS.PHASECHK.TRANS64.TRYWAIT P1, [R5+URZ], R4 ;  /* 0x00000004050075a7 */ /* 0x000e22000802017f */
[----:B------:R-:W-:-:S05]  /*eb50*/  SEL R3, R2, RZ, P2 ;  /* 0x000000ff02037207 */ /* 0x000fca0001000000 */
[----:B------:R-:W-:Y:S01]  /*eb60*/  IMAD R7, R3, 0x8, R0 ;  /* 0x0000000803077824 */ /* 0x000fe200078e0200 */
[----:B------:R-:W-:Y:S01]  /*eb70*/  SHF.L.U32 R0, R6, 0x1f, RZ ;  /* 0x0000001f06007819 */ /* 0x000fe200000006ff */
[----:B0-----:R-:W-:Y:S06]  /*eb80*/  @!P1 BRA `(.L_x_2990) ;  /* 0x0000000c00209947 */ /* 0x001fec0003800000 */
.L_x_3024:
[----:B------:R-:W1:Y:S02]  /*eb90*/  SYNCS.PHASECHK.TRANS64.TRYWAIT P1, [R7+URZ], R0 ;  /* 0x00000000070075a7 */ /* 0x000e64000802017f */
[----:B-1----:R-:W-:Y:S05]  /*eba0*/  @!P1 BRA `(.L_x_2991) ;  /* 0x0000000c002c9947 */ /* 0x002fea0003800000 */
.L_x_3025:
[----:B------:R-:W-:Y:S05]  /*ebb0*/  @!P0 BRA `(.L_x_2992) ;  /* 0x0000000000048947 */ /* 0x000fea0003800000 */
[----:B------:R-:W-:Y:S01]  /*ebc0*/  BPT.TRAP 0x1 ;  /* 0x000000040000795c */ /* 0x000fe20000300000 */
.L_x_2992:
[----:B------:R-:W-:-:S04]  /*ebd0*/  IMAD R19, R19, 0x8, R8 ;  /* 0x0000000813137824 */ /* 0x000fc800078e0208 */
[----:B------:R-:W2:Y:S02]  /*ebe0*/  SYNCS.PHASECHK.TRANS64.TRYWAIT P1, [R19+URZ+0x33460], R4 ;  /* 0x03346004130075a7 */ /* 0x000ea4000802017f */
[----:B--2---:R-:W-:Y:S05]  /*ebf0*/  @!P1 BRA `(.L_x_2993) ;  /* 0x0000000c002c9947 */ /* 0x004fea0003800000 */
.L_x_3026:
[----:B------:R-:W-:Y:S05]  /*ec00*/  @!P0 BRA `(.L_x_2994) ;  /* 0x0000000000048947 */ /* 0x000fea0003800000 */
[----:B------:R-:W-:Y:S01]  /*ec10*/  BPT.TRAP 0x1 ;  /* 0x000000040000795c */ /* 0x000fe20000300000 */
.L_x_2994:
[----:B------:R-:W-:-:S04]  /*ec20*/  IMAD R3, R3, 0x8, R8 ;  /* 0x0000000803037824 */ /* 0x000fc800078e0208 */
[----:B------:R-:W3:Y:S02]  /*ec30*/  SYNCS.PHASECHK.TRANS64.TRYWAIT P1, [R3+URZ+0x33460], R0 ;  /* 0x03346000030075a7 */ /* 0x000ee4000802017f */
[----:B---3--:R-:W-:Y:S05]  /*ec40*/  @!P1 BRA `(.L_x_2995) ;  /* 0x0000000c002c9947 */ /* 0x008fea0003800000 */
.L_x_3027:
[----:B------:R-:W-:Y:S05]  /*ec50*/  @!P0 BRA `(.L_x_2996) ;  /* 0x0000000000048947 */ /* 0x000fea0003800000 */
[----:B------:R-:W-:Y:S01]  /*ec60*/  BPT.TRAP 0x1 ;  /* 0x000000040000795c */ /* 0x000fe20000300000 */
.L_x_2996:
[----:B------:R-:W4:Y:S02]  /*ec70*/  SYNCS.PHASECHK.TRANS64.TRYWAIT P0, [R19+URZ+0x33480], R4 ;  /* 0x03348004130075a7 */ /* 0x000f24000800017f */
[----:B----4-:R-:W-:Y:S05]  /*ec80*/  @!P0 BRA `(.L_x_2997) ;  /* 0x0000000c00308947 */ /* 0x010fea0003800000 */
.L_x_2998:
[----:B------:R0:W0:Y:S02]  /*ec90*/  SYNCS.PHASECHK.TRANS64.TRYWAIT P0, [R3+URZ+0x33480], R0 ;  /* 0x03348000030075a7 */ /* 0x000024000800017f */
[----:B0-----:R-:W-:Y:S05]  /*eca0*/  @!P0 NANOSLEEP.SYNCS 0x989680 ;  /* 0x009896800000895d */ /* 0x001fea0003900000 */
[----:B------:R-:W0:Y:S02]  /*ecb0*/  @!P0 SYNCS.PHASECHK.TRANS64 P0, [R3+URZ+0x33480], R0 ;  /* 0x03348000030085a7 */ /* 0x000e24000800007f */
[----:B0-----:R-:W-:Y:S05]  /*ecc0*/  @!P0 BRA `(.L_x_2998) ;  /* 0xfffffffc00f08947 */ /* 0x001fea000383ffff */
.L_x_2988:
[----:B------:R-:W-:Y:S05]  /*ecd0*/  BSYNC B0 ;  /* 0x0000000000007941 */ /* 0x000fea0003800000 */
.L_x_2987:
[----:B------:R-:W-:Y:S05]  /*ece0*/  EXIT ;  /* 0x000000000000794d */ /* 0x000fea0003800000 */
.L_x_2906:
[----:B0-----:R-:W-:-:S04]  /*ecf0*/  IMAD.U32 R3, RZ, RZ, UR39 ;  /* 0x00000027ff037e24 */ /* 0x001fc8000f8e00ff */
[----:B------:R0:W1:Y:S03]  /*ed00*/  SYNCS.PHASECHK.TRANS64.TRYWAIT P1, [R3+URZ+0x33400], R0 ;  /* 0x03340000030075a7 */ /* 0x000066000802017f */
[----:B-1----:R-:W-:Y:S05]  /*ed10*/  @!P1 NANOSLEEP.SYNCS 0x989680 ;  /* 0x009896800000995d */ /* 0x002fea0003900000 */
[----:B------:R-:W1:Y:S02]  /*ed20*/  @!P1 SYNCS.PHASECHK.TRANS64 P1, [R3+URZ+0x33400], R0 ;  /* 0x03340000030095a7 */ /* 0x000e64000802007f */
[----:B-1----:R-:W-:Y:S05]  /*ed30*/  @!P1 BRA `(.L_x_2906) ;  /* 0xfffffffc00ec9947 */ /* 0x002fea000383ffff */
[----:B------:R-:W-:Y:S05]  /*ed40*/  BRA `(.L_x_2999) ;  /* 0xffffff2400e47947 */ /* 0x000fea000383ffff */
.L_x_2910:
[----:B-1----:R1:W2:Y:S02]  /*ed50*/  SYNCS.PHASECHK.TRANS64.TRYWAIT P1, [R3+URZ+0x33430], R0 ;  /* 0x03343000030075a7 */ /* 0x0022a4000802017f */
[----:B--2---:R-:W-:Y:S05]  /*ed60*/  @!P1 NANOSLEEP.SYNCS 0x989680 ;  /* 0x009896800000995d */ /* 0x004fea0003900000 */
[----:B------:R-:W2:Y:S02]  /*ed70*/  @!P1 SYNCS.PHASECHK.TRANS64 P1, [R3+URZ+0x33430], R0 ;  /* 0x03343000030095a7 */ /* 0x000ea4000802007f */
[----:B--2---:R-:W-:Y:S05]  /*ed80*/  @!P1 BRA `(.L_x_2910) ;  /* 0xfffffffc00f09947 */ /* 0x004fea000383ffff */
[----:B------:R-:W-:Y:S05]  /*ed90*/  BRA `(.L_x_2909) ;  /* 0xffffff28000c7947 */ /* 0x000fea000383ffff */
.L_x_2915:
[----:B-1----:R-:W-:-:S04]  /*eda0*/  IMAD.U32 R5, RZ, RZ, UR6 ;  /* 0x00000006ff057e24 */ /* 0x002fc8000f8e00ff */
[----:B------:R1:W2:Y:S03]  /*edb0*/  SYNCS.PHASECHK.TRANS64.TRYWAIT P1, [R5+URZ+0x33430], R0 ;  /* 0x03343000050075a7 */ /* 0x0002a6000802017f */
[----:B--2---:R-:W-:Y:S05]  /*edc0*/  @!P1 NANOSLEEP.SYNCS 0x989680 ;  /* 0x009896800000995d */ /* 0x004fea0003900000 */
[----:B------:R-:W2:Y:S02]  /*edd0*/  @!P1 SYNCS.PHASECHK.TRANS64 P1, [R5+URZ+0x33430], R0 ;  /* 0x03343000050095a7 */ /* 0x000ea4000802007f */
[----:B--2---:R-:W-:Y:S05]  /*ede0*/  @!P1 BRA `(.L_x_2915) ;  /* 0xfffffffc00ec9947 */ /* 0x004fea000383ffff */
[----:B------:R-:W-:Y:S05]  /*edf0*/  BRA `(.L_x_2912) ;  /* 0xffffff5c009c7947 */ /* 0x000fea000383ffff */
.L_x_2919:
[----:B-1----:R-:W-:-:S04]  /*ee00*/  IMAD.U32 R5, RZ, RZ, UR6 ;  /* 0x00000006ff057e24 */ /* 0x002fc8000f8e00ff */
[----:B------:R1:W2:Y:S03]  /*ee10*/  SYNCS.PHASECHK.TRANS64.TRYWAIT P1, [R5+URZ+0x33450], R0 ;  /* 0x03345000050075a7 */ /* 0x0002a6000802017f */
[----:B--2---:R-:W-:Y:S05]  /*ee20*/  @!P1 NANOSLEEP.SYNCS 0x989680 ;  /* 0x009896800000995d */ /* 0x004fea0003900000 */
[----:B------:R-:W2:Y:S02]  /*ee30*/  @!P1 SYNCS.PHASECHK.TRANS64 P1, [R5+URZ+0x33450], R0 ;  /* 0x03345000050095a7 */ /* 0x000ea4000802007f */
[----:B--2---:R-:W-:Y:S05]  /*ee40*/  @!P1 BRA `(.L_x_2919) ;  /* 0xfffffffc00ec9947 */ /* 0x004fea000383ffff */
[----:B------:R-:W-:Y:S05]  /*ee50*/  BRA `(.L_x_2916) ;  /* 0xffffff68009c7947 */ /* 0x000fea000383ffff */
.L_x_2925:
[----:B-1----:R-:W-:-:S04]  /*ee60*/  IMAD.U32 R7, RZ, RZ, UR4 ;  /* 0x00000004ff077e24 */ /* 0x002fc8000f8e00ff */
[----:B------:R1:W2:Y:S03]  /*ee70*/  SYNCS.PHASECHK.TRANS64.TRYWAIT P1, [R7+URZ+0x33450], R6 ;  /* 0x03345006070075a7 */ /* 0x0002a6000802017f */
[----:B--2---:R-:W-:Y:S05]  /*ee80*/  @!P1 NANOSLEEP.SYNCS 0x989680 ;  /* 0x009896800000995d */ /* 0x004fea0003900000 */
[----:B------:R-:W2:Y:S02]  /*ee90*/  @!P1 SYNCS.PHASECHK.TRANS64 P1, [R7+URZ+0x33450], R6 ;  /* 0x03345006070095a7 */ /* 0x000ea4000802007f */
[----:B--2---:R-:W-:Y:S05]  /*eea0*/  @!P1 BRA `(.L_x_2925) ;  /* 0xfffffffc00ec9947 */ /* 0x004fea000383ffff */
[----:B------:R-:W-:Y:S05]  /*eeb0*/  BRA `(.L_x_2924) ;  /* 0xffffff8800f07947 */ /* 0x000fea000383ffff */
.L_x_2941:
[----:B------:R-:W-:Y:S02]  /*eec0*/  IMAD.MOV.U32 R13, RZ, RZ, R4 ;  /* 0x000000ffff0d7224 */ /* 0x000fe400078e0004 */
[----:B------:R-:W-:Y:S02]  /*eed0*/  IMAD.MOV.U32 R12, RZ, RZ, RZ ;  /* 0x000000ffff0c7224 */ /* 0x000fe400078e00ff */
[----:B------:R-:W-:Y:S02]  /*eee0*/  IMAD.MOV.U32 R11, RZ, RZ, 0x1f ;  /* 0x0000001fff0b7424 */ /* 0x000fe400078e00ff */
[----:B------:R-:W-:-:S07]  /*eef0*/  IMAD.MOV.U32 R15, RZ, RZ, -0x1 ;  /* 0xffffffffff0f7424 */ /* 0x000fce00078e00ff */
[----:B0-----:R-:W-:Y:S05]  /*ef00*/  WARPSYNC.COLLECTIVE R15, `(.L_x_3000) ;  /* 0x000000000f087348 */ /* 0x001fea0003c00000 */
[----:B------:R1:W2:Y:S02]  /*ef10*/  SHFL.IDX P6, R14, R13, R12, R11 ;  /* 0x0000000c0d0e7389 */ /* 0x0002a400000c000b */
[----:B012---:R-:W-:Y:S01]  /*ef20*/  ENDCOLLECTIVE ;  /* 0x000000000000791b */ /* 0x007fe20003800000 */
.L_x_3000:
[----:B------:R-:W-:Y:S05]  /*ef30*/  BRA `(.L_x_3001) ;  /* 0xffffffc400407947 */ /* 0x000fea000383ffff */
.L_x_2943:
[----:B------:R-:W-:Y:S01]  /*ef40*/  BSSY B0, `(.L_x_3002) ;  /* 0x0000006000007945 */ /* 0x000fe20003800000 */
[----:B------:R-:W-:-:S07]  /*ef50*/  IMAD.MOV.U32 R15, RZ, RZ, -0x1 ;  /* 0xffffffffff0f7424 */ /* 0x000fce00078e00ff */
[----:B-1----:R-:W-:Y:S05]  /*ef60*/  WARPSYNC.COLLECTIVE R15, `(.L_x_3003) ;  /* 0x000000000f0c7348 */ /* 0x002fea0003c00000 */
[----:B------:R-:W-:Y:S02]  /*ef70*/  ELECT P6, UR62, PT ;  /* 0x00000000003e782f */ /* 0x000fe400038c0000 */
[----:B------:R-:W-:Y:S01]  /*ef80*/  MOV R14, UR62 ;  /* 0x0000003e000e7c02 */ /* 0x000fe20008000f00 */
[----:B-1----:R-:W-:Y:S10]  /*ef90*/  ENDCOLLECTIVE ;  /* 0x000000000000791b */ /* 0x002ff40003800000 */
.L_x_3003:
[----:B------:R-:W-:Y:S05]  /*efa0*/  BSYNC B0 ;  /* 0x0000000000007941 */ /* 0x000fea0003800000 */
.L_x_3002:
[----:B------:R-:W-:Y:S05]  /*efb0*/  BRA `(.L_x_3004) ;  /* 0xffffffc4004c7947 */ /* 0x000fea000383ffff */
.L_x_2945:
[----:B0-----:R0:W1:Y:S02]  /*efc0*/  SYNCS.PHASECHK.TRANS64.TRYWAIT P0, [R4+URZ+0x33480], R3 ;  /* 0x03348003040075a7 */ /* 0x001064000800017f */
[----:B-1----:R-:W-:Y:S05]  /*efd0*/  @!P0 NANOSLEEP.SYNCS 0x989680 ;  /* 0x009896800000895d */ /* 0x002fea0003900000 */
[----:B------:R-:W1:Y:S02]  /*efe0*/  @!P0 SYNCS.PHASECHK.TRANS64 P0, [R4+URZ+0x33480], R3 ;  /* 0x03348003040085a7 */ /* 0x000e64000800007f */
[----:B-1----:R-:W-:Y:S05]  /*eff0*/  @!P0 BRA `(.L_x_2945) ;  /* 0xfffffffc00f08947 */ /* 0x002fea000383ffff */
[----:B------:R-:W-:Y:S05]  /*f000*/  BRA `(.L_x_3005) ;  /* 0xffffffc400a87947 */ /* 0x000fea000383ffff */
.L_x_2947:
[----:B-1----:R1:W2:Y:S02]  /*f010*/  SYNCS.PHASECHK.TRANS64.TRYWAIT P0, [R4+URZ+0x33440], R3 ;  /* 0x03344003040075a7 */ /* 0x0022a4000800017f */
[----:B--2---:R-:W-:Y:S05]  /*f020*/  @!P0 NANOSLEEP.SYNCS 0x989680 ;  /* 0x009896800000895d */ /* 0x004fea0003900000 */
[----:B------:R-:W2:Y:S02]  /*f030*/  @!P0 SYNCS.PHASECHK.TRANS64 P0, [R4+URZ+0x33440], R3 ;  /* 0x03344003040085a7 */ /* 0x000ea4000800007f */
[----:B--2---:R-:W-:Y:S05]  /*f040*/  @!P0 BRA `(.L_x_2947) ;  /* 0xfffffffc00f08947 */ /* 0x004fea000383ffff */
[----:B------:R-:W-:Y:S05]  /*f050*/  BRA `(.L_x_3006) ;  /* 0xffffffc800307947 */ /* 0x000fea000383ffff */
.L_x_2950:
        /* <DEDUP_REMOVED lines=8> */
.L_x_3007:
[----:B------:R-:W-:Y:S02]  /*f0e0*/  IMAD.MOV.U32 R13, RZ, RZ, R4 ;  /* 0x000000ffff0d7224 */ /* 0x000fe400078e0004 */
[----:B------:R-:W-:-:S07]  /*f0f0*/  IMAD.MOV.U32 R5, RZ, RZ, R14 ;  /* 0x000000ffff057224 */ /* 0x000fce00078e000e */
[----:B------:R-:W-:Y:S05]  /*f100*/  WARPSYNC.COLLECTIVE R15, `(.L_x_3008) ;  /* 0x000000000f087348 */ /* 0x000fea0003c00000 */
[----:B------:R0:W1:Y:S02]  /*f110*/  SHFL.IDX P6, R14, R13, R12, R11 ;  /* 0x0000000c0d0e7389 */ /* 0x00006400000c000b */
[----:B01----:R-:W-:Y:S01]  /*f120*/  ENDCOLLECTIVE ;  /* 0x000000000000791b */ /* 0x003fe20003800000 */
.L_x_3008:
        /* <DEDUP_REMOVED lines=9> */
.L_x_3009:
        /* <DEDUP_REMOVED lines=8> */
[----:B------:R0:W-:Y:S02]  /*f240*/  @!P4 LDGSTS.E.BYPASS.LTC128B.128 [R8+0x1e200], desc[UR48][R6.64], !P0 ;  /* 0x1e2000000608cfae */ /* 0x0001e4000c101d70 */
[----:B------:R-:W-:Y:S02]  /*f250*/  ISETP.GE.AND P3, PT, R5, R2, PT ;  /* 0x000000020500720c */ /* 0x000fe40003f66270 */
[----:B------:R0:W-:Y:S01]  /*f260*/  @!P4 LDGSTS.E.BYPASS.LTC128B.128 [R8+0x20200], desc[UR48][R6.64+0x40], !P1 ;  /* 0x202000400608cfae */ /* 0x0001e2000c901d70 */
[----:B------:R-:W-:-:S03]  /*f270*/  IMAD.MOV.U32 R5, RZ, RZ, R14 ;  /* 0x000000ffff057224 */ /* 0x000fc600078e000e */
[----:B------:R0:W-:Y:S07]  /*f280*/  @!P4 LDGSTS.E.BYPASS.LTC128B.128 [R8+0x22200], desc[UR48][R6.64+0x80], !P2 ;  /* 0x222000800608cfae */ /* 0x0001ee000d101d70 */
[----:B0-----:R-:W-:Y:S05]  /*f290*/  WARPSYNC.COLLECTIVE R15, `(.L_x_3010) ;  /* 0x000000000f087348 */ /* 0x001fea0003c00000 */
[----:B------:R1:W2:Y:S02]  /*f2a0*/  SHFL.IDX P6, R14, R13, R12, R11 ;  /* 0x0000000c0d0e7389 */ /* 0x0002a400000c000b */
[----:B012---:R-:W-:Y:S01]  /*f2b0*/  ENDCOLLECTIVE ;  /* 0x000000000000791b */ /* 0x007fe20003800000 */
.L_x_3010:
[----:B------:R-:W-:Y:S02]  /*f2c0*/  IMAD.MOV.U32 R13, RZ, RZ, R3 ;  /* 0x000000ffff0d7224 */ /* 0x000fe400078e0003 */
[----:B------:R-:W-:Y:S02]  /*f2d0*/  IMAD.MOV.U32 R12, RZ, RZ, 0x2 ;  /* 0x00000002ff0c7424 */ /* 0x000fe400078e00ff */
[----:B------:R-:W-:-:S07]  /*f2e0*/  IMAD.MOV.U32 R6, RZ, RZ, R14 ;  /* 0x000000ffff067224 */ /* 0x000fce00078e000e */
[----:B------:R-:W-:Y:S05]  /*f2f0*/  WARPSYNC.COLLECTIVE R15, `(.L_x_3011) ;  /* 0x000000000f087348 */ /* 0x000fea0003c00000 */
[----:B------:R0:W1:Y:S02]  /*f300*/  SHFL.IDX P6, R14, R13, R12, R11 ;  /* 0x0000000c0d0e7389 */ /* 0x00006400000c000b */
[----:B01----:R-:W-:Y:S01]  /*f310*/  ENDCOLLECTIVE ;  /* 0x000000000000791b */ /* 0x003fe20003800000 */
.L_x_3011:
        /* <DEDUP_REMOVED lines=9> */
[----:B------:R0:W-:Y:S04]  /*f3b0*/  @!P3 LDGSTS.E.BYPASS.LTC128B.128 [R8+0x20a00], desc[UR48][R6.64+0x40], !P1 ;  /* 0x20a000400608bfae */ /* 0x0001e8000c901d70 */
[----:B------:R0:W-:Y:S01]  /*f3c0*/  @!P3 LDGSTS.E.BYPASS.LTC128B.128 [R8+0x22a00], desc[UR48][R6.64+0x80], !P2 ;  /* 0x22a000800608bfae */ /* 0x0001e2000d101d70 */
[----:B------:R-:W-:Y:S01]  /*f3d0*/  ISETP.GE.AND P3, PT, R5, R2, PT ;  /* 0x000000020500720c */ /* 0x000fe20003f66270 */
[----:B------:R-:W-:-:S12]  /*f3e0*/  IMAD.MOV.U32 R5, RZ, RZ, R14 ;  /* 0x000000ffff057224 */ /* 0x000fd800078e000e */
[----:B0-----:R-:W-:Y:S05]  /*f3f0*/  WARPSYNC.COLLECTIVE R15, `(.L_x_3012) ;  /* 0x000000000f087348 */ /* 0x001fea0003c00000 */
[----:B------:R1:W2:Y:S02]  /*f400*/  SHFL.IDX P6, R14, R13, R12, R11 ;  /* 0x0000000c0d0e7389 */ /* 0x0002a400000c000b */
[----:B012---:R-:W-:Y:S01]  /*f410*/  ENDCOLLECTIVE ;  /* 0x000000000000791b */ /* 0x007fe20003800000 */
.L_x_3012:
[----:B------:R-:W-:Y:S02]  /*f420*/  IMAD.MOV.U32 R13, RZ, RZ, R3 ;  /* 0x000000ffff0d7224 */ /* 0x000fe400078e0003 */
[----:B------:R-:W-:Y:S02]  /*f430*/  IMAD.MOV.U32 R12, RZ, RZ, 0x3 ;  /* 0x00000003ff0c7424 */ /* 0x000fe400078e00ff */
[----:B------:R-:W-:-:S07]  /*f440*/  IMAD.MOV.U32 R6, RZ, RZ, R14 ;  /* 0x000000ffff067224 */ /* 0x000fce00078e000e */
[----:B------:R-:W-:Y:S05]  /*f450*/  WARPSYNC.COLLECTIVE R15, `(.L_x_3013) ;  /* 0x000000000f087348 */ /* 0x000fea0003c00000 */
[----:B------:R0:W1:Y:S02]  /*f460*/  SHFL.IDX P6, R14, R13, R12, R11 ;  /* 0x0000000c0d0e7389 */ /* 0x00006400000c000b */
[----:B01----:R-:W-:Y:S01]  /*f470*/  ENDCOLLECTIVE ;  /* 0x000000000000791b */ /* 0x003fe20003800000 */
.L_x_3013:
        /* <DEDUP_REMOVED lines=9> */
[----:B------:R-:W-:-:S03]  /*f510*/  IMAD.MOV.U32 R3, RZ, RZ, R14 ;  /* 0x000000ffff037224 */ /* 0x000fc600078e000e */
[----:B------:R0:W-:Y:S04]  /*f520*/  @!P3 LDGSTS.E.BYPASS.LTC128B.128 [R8+0x23200], desc[UR48][R6.64+0x80], !P2 ;  /* 0x232000800608bfae */ /* 0x0001e8000d101d70 */
[----:B0-----:R-:W-:Y:S05]  /*f530*/  WARPSYNC.COLLECTIVE R15, `(.L_x_3014) ;  /* 0x000000000f087348 */ /* 0x001fea0003c00000 */
[----:B------:R1:W2:Y:S02]  /*f540*/  SHFL.IDX P6, R14, R13, R12, R11 ;  /* 0x0000000c0d0e7389 */ /* 0x0002a400000c000b */
[----:B012---:R-:W-:Y:S01]  /*f550*/  ENDCOLLECTIVE ;  /* 0x000000000000791b */ /* 0x007fe20003800000 */
.L_x_3014:
[----:B------:R-:W-:Y:S01]  /*f560*/  IMAD.MOV.U32 R4, RZ, RZ, R14 ;  /* 0x000000ffff047224 */ /* 0x000fe200078e000e */
[----:B------:R-:W-:Y:S06]  /*f570*/  BRA `(.L_x_3015) ;  /* 0xffffffcc006c7947 */ /* 0x000fec000383ffff */
.L_x_2953:
[----:B-1----:R-:W-:-:S04]  /*f580*/  IMAD.U32 R2, RZ, RZ, UR41 ;  /* 0x00000029ff027e24 */ /* 0x002fc8000f8e00ff */
[----:B------:R1:W2:Y:S03]  /*f590*/  SYNCS.PHASECHK.TRANS64.TRYWAIT P0, [R2+URZ+0x33420], R0 ;  /* 0x03342000020075a7 */ /* 0x0002a6000800017f */
[----:B--2---:R-:W-:Y:S05]  /*f5a0*/  @!P0 NANOSLEEP.SYNCS 0x989680 ;  /* 0x009896800000895d */ /* 0x004fea0003900000 */
[----:B------:R-:W2:Y:S02]  /*f5b0*/  @!P0 SYNCS.PHASECHK.TRANS64 P0, [R2+URZ+0x33420], R0 ;  /* 0x03342000020085a7 */ /* 0x000ea4000800007f */
[----:B--2---:R-:W-:Y:S05]  /*f5c0*/  @!P0 BRA `(.L_x_2953) ;  /* 0xfffffffc00ec8947 */ /* 0x004fea000383ffff */
[----:B------:R-:W-:Y:S05]  /*f5d0*/  BRA `(.L_x_3016) ;  /* 0xffffffcc00b07947 */ /* 0x000fea000383ffff */
.L_x_2959:
[----:B0-----:R0:W2:Y:S02]  /*f5e0*/  SYNCS.PHASECHK.TRANS64.TRYWAIT P0, [R6+URZ+0x33480], R4 ;  /* 0x03348004060075a7 */ /* 0x0010a4000800017f */
[----:B--2---:R-:W-:Y:S05]  /*f5f0*/  @!P0 NANOSLEEP.SYNCS 0x989680 ;  /* 0x009896800000895d */ /* 0x004fea0003900000 */
[----:B------:R-:W2:Y:S02]  /*f600*/  @!P0 SYNCS.PHASECHK.TRANS64 P0, [R6+URZ+0x33480], R4 ;  /* 0x03348004060085a7 */ /* 0x000ea4000800007f */
[----:B--2---:R-:W-:Y:S05]  /*f610*/  @!P0 BRA `(.L_x_2959) ;  /* 0xfffffffc00f08947 */ /* 0x004fea000383ffff */
[----:B------:R-:W-:Y:S05]  /*f620*/  BRA `(.L_x_3017) ;  /* 0xffffffd0005c7947 */ /* 0x000fea000383ffff */
.L_x_2966:
[----:B--2---:R2:W3:Y:S02]  /*f630*/  SYNCS.PHASECHK.TRANS64.TRYWAIT P0, [R6+URZ+0x33440], R4 ;  /* 0x03344004060075a7 */ /* 0x0044e4000800017f */
[----:B---3--:R-:W-:Y:S05]  /*f640*/  @!P0 NANOSLEEP.SYNCS 0x989680 ;  /* 0x009896800000895d */ /* 0x008fea0003900000 */
[----:B------:R-:W3:Y:S02]  /*f650*/  @!P0 SYNCS.PHASECHK.TRANS64 P0, [R6+URZ+0x33440], R4 ;  /* 0x03344004060085a7 */ /* 0x000ee4000800007f */
[----:B---3--:R-:W-:Y:S05]  /*f660*/  @!P0 BRA `(.L_x_2966) ;  /* 0xfffffffc00f08947 */ /* 0x008fea000383ffff */
[----:B------:R-:W-:Y:S05]  /*f670*/  BRA `(.L_x_3018) ;  /* 0xffffffd400587947 */ /* 0x000fea000383ffff */
.L_x_2974:
[----:B0-----:R0:W2:Y:S02]  /*f680*/  SYNCS.PHASECHK.TRANS64.TRYWAIT P0, [R3+URZ+0x33470], R4 ;  /* 0x03347004030075a7 */ /* 0x0010a4000800017f */
[----:B--2---:R-:W-:Y:S05]  /*f690*/  @!P0 NANOSLEEP.SYNCS 0x989680 ;  /* 0x009896800000895d */ /* 0x004fea0003900000 */
[----:B------:R-:W2:Y:S02]  /*f6a0*/  @!P0 SYNCS.PHASECHK.TRANS64 P0, [R3+URZ+0x33470], R4 ;  /* 0x03347004030085a7 */ /* 0x000ea4000800007f */
[----:B--2---:R-:W-:Y:S05]  /*f6b0*/  @!P0 BRA `(.L_x_2974) ;  /* 0xfffffffc00f08947 */ /* 0x004fea000383ffff */
[----:B------:R-:W-:Y:S05]  /*f6c0*/  BRA `(.L_x_3019) ;  /* 0xffffffd8006c7947 */ /* 0x000fea000383ffff */
.L_x_2976:
[----:B0-----:R0:W2:Y:S02]  /*f6d0*/  SYNCS.PHASECHK.TRANS64.TRYWAIT P0, [R3+URZ+0x33460], R4 ;  /* 0x03346004030075a7 */ /* 0x0010a4000800017f */
[----:B--2---:R-:W-:Y:S05]  /*f6e0*/  @!P0 NANOSLEEP.SYNCS 0x989680 ;  /* 0x009896800000895d */ /* 0x004fea0003900000 */
[----:B------:R-:W2:Y:S02]  /*f6f0*/  @!P0 SYNCS.PHASECHK.TRANS64 P0, [R3+URZ+0x33460], R4 ;  /* 0x03346004030085a7 */ /* 0x000ea4000800007f */
[----:B--2---:R-:W-:Y:S05]  /*f700*/  @!P0 BRA `(.L_x_2976) ;  /* 0xfffffffc00f08947 */ /* 0x004fea000383ffff */
[----:B------:R-:W-:Y:S05]  /*f710*/  BRA `(.L_x_3020) ;  /* 0xffffffd800747947 */ /* 0x000fea000383ffff */
.L_x_2981:
[----:B-1----:R1:W2:Y:S02]  /*f720*/  SYNCS.PHASECHK.TRANS64.TRYWAIT P0, [R0+URZ+0x33470], R3 ;  /* 0x03347003000075a7 */ /* 0x0022a4000800017f */
[----:B--2---:R-:W-:Y:S05]  /*f730*/  @!P0 NANOSLEEP.SYNCS 0x989680 ;  /* 0x009896800000895d */ /* 0x004fea0003900000 */
[----:B------:R-:W2:Y:S02]  /*f740*/  @!P0 SYNCS.PHASECHK.TRANS64 P0, [R0+URZ+0x33470], R3 ;  /* 0x03347003000085a7 */ /* 0x000ea4000800007f */
[----:B--2---:R-:W-:Y:S05]  /*f750*/  @!P0 BRA `(.L_x_2981) ;  /* 0xfffffffc00f08947 */ /* 0x004fea000383ffff */
[----:B------:R-:W-:Y:S05]  /*f760*/  BRA `(.L_x_3021) ;  /* 0xffffffe400747947 */ /* 0x000fea000383ffff */
.L_x_2983:
[----:B-1----:R1:W2:Y:S02]  /*f770*/  SYNCS.PHASECHK.TRANS64.TRYWAIT P0, [R0+URZ+0x33460], R3 ;  /* 0x03346003000075a7 */ /* 0x0022a4000800017f */
[----:B--2---:R-:W-:Y:S05]  /*f780*/  @!P0 NANOSLEEP.SYNCS 0x989680 ;  /* 0x009896800000895d */ /* 0x004fea0003900000 */
[----:B------:R-:W2:Y:S02]  /*f790*/  @!P0 SYNCS.PHASECHK.TRANS64 P0, [R0+URZ+0x33460], R3 ;  /* 0x03346003000085a7 */ /* 0x000ea4000800007f */
[----:B--2---:R-:W-:Y:S05]  /*f7a0*/  @!P0 BRA `(.L_x_2983) ;  /* 0xfffffffc00f08947 */ /* 0x004fea000383ffff */
[----:B------:R-:W-:Y:S05]  /*f7b0*/  BRA `(.L_x_3022) ;  /* 0xffffffe4007c7947 */ /* 0x000fea000383ffff */
.L_x_2986:
[----:B-1----:R1:W2:Y:S02]  /*f7c0*/  SYNCS.PHASECHK.TRANS64.TRYWAIT P0, [R8+URZ+0x33420], R0 ;  /* 0x03342000080075a7 */ /* 0x0022a4000800017f */
[----:B--2---:R-:W-:Y:S05]  /*f7d0*/  @!P0 NANOSLEEP.SYNCS 0x989680 ;  /* 0x009896800000895d */ /* 0x004fea0003900000 */
[----:B------:R-:W2:Y:S02]  /*f7e0*/  @!P0 SYNCS.PHASECHK.TRANS64 P0, [R8+URZ+0x33420], R0 ;  /* 0x03342000080085a7 */ /* 0x000ea4000800007f */
[----:B--2---:R-:W-:Y:S05]  /*f7f0*/  @!P0 BRA `(.L_x_2986) ;  /* 0xfffffffc00f08947 */ /* 0x004fea000383ffff */
[----:B------:R-:W-:Y:S05]  /*f800*/  BRA `(.L_x_3023) ;  /* 0xfffffff000747947 */ /* 0x000fea000383ffff */
.L_x_2990:
[----:B0-----:R0:W1:Y:S02]  /*f810*/  SYNCS.PHASECHK.TRANS64.TRYWAIT P1, [R5+URZ], R4 ;  /* 0x00000004050075a7 */ /* 0x001064000802017f */
[----:B-1----:R-:W-:Y:S05]  /*f820*/  @!P1 NANOSLEEP.SYNCS 0x989680 ;  /* 0x009896800000995d */ /* 0x002fea0003900000 */
[----:B------:R-:W1:Y:S02]  /*f830*/  @!P1 SYNCS.PHASECHK.TRANS64 P1, [R5+URZ], R4 ;  /* 0x00000004050095a7 */ /* 0x000e64000802007f */
[----:B-1----:R-:W-:Y:S05]  /*f840*/  @!P1 BRA `(.L_x_2990) ;  /* 0xfffffffc00f09947 */ /* 0x002fea000383ffff */
[----:B------:R-:W-:Y:S05]  /*f850*/  BRA `(.L_x_3024) ;  /* 0xfffffff000cc7947 */ /* 0x000fea000383ffff */
.L_x_2991:
[----:B-1----:R1:W2:Y:S02]  /*f860*/  SYNCS.PHASECHK.TRANS64.TRYWAIT P1, [R7+URZ], R0 ;  /* 0x00000000070075a7 */ /* 0x0022a4000802017f */
[----:B--2---:R-:W-:Y:S05]  /*f870*/  @!P1 NANOSLEEP.SYNCS 0x989680 ;  /* 0x009896800000995d */ /* 0x004fea0003900000 */
[----:B------:R-:W2:Y:S02]  /*f880*/  @!P1 SYNCS.PHASECHK.TRANS64 P1, [R7+URZ], R0 ;  /* 0x00000000070095a7 */ /* 0x000ea4000802007f */
[----:B--2---:R-:W-:Y:S05]  /*f890*/  @!P1 BRA `(.L_x_2991) ;  /* 0xfffffffc00f09947 */ /* 0x004fea000383ffff */
[----:B------:R-:W-:Y:S05]  /*f8a0*/  BRA `(.L_x_3025) ;  /* 0xfffffff000c07947 */ /* 0x000fea000383ffff */
.L_x_2993:
[----:B--2---:R2:W3:Y:S02]  /*f8b0*/  SYNCS.PHASECHK.TRANS64.TRYWAIT P1, [R19+URZ+0x33460], R4 ;  /* 0x03346004130075a7 */ /* 0x0044e4000802017f */
[----:B---3--:R-:W-:Y:S05]  /*f8c0*/  @!P1 NANOSLEEP.SYNCS 0x989680 ;  /* 0x009896800000995d */ /* 0x008fea0003900000 */
[----:B------:R-:W3:Y:S02]  /*f8d0*/  @!P1 SYNCS.PHASECHK.TRANS64 P1, [R19+URZ+0x33460], R4 ;  /* 0x03346004130095a7 */ /* 0x000ee4000802007f */
[----:B---3--:R-:W-:Y:S05]  /*f8e0*/  @!P1 BRA `(.L_x_2993) ;  /* 0xfffffffc00f09947 */ /* 0x008fea000383ffff */
[----:B------:R-:W-:Y:S05]  /*f8f0*/  BRA `(.L_x_3026) ;  /* 0xfffffff000c07947 */ /* 0x000fea000383ffff */
.L_x_2995:
[----:B---3--:R3:W4:Y:S02]  /*f900*/  SYNCS.PHASECHK.TRANS64.TRYWAIT P1, [R3+URZ+0x33460], R0 ;  /* 0x03346000030075a7 */ /* 0x008724000802017f */
[----:B----4-:R-:W-:Y:S05]  /*f910*/  @!P1 NANOSLEEP.SYNCS 0x989680 ;  /* 0x009896800000995d */ /* 0x010fea0003900000 */
[----:B------:R-:W4:Y:S02]  /*f920*/  @!P1 SYNCS.PHASECHK.TRANS64 P1, [R3+URZ+0x33460], R0 ;  /* 0x03346000030095a7 */ /* 0x000f24000802007f */
[----:B----4-:R-:W-:Y:S05]  /*f930*/  @!P1 BRA `(.L_x_2995) ;  /* 0xfffffffc00f09947 */ /* 0x010fea000383ffff */
[----:B------:R-:W-:Y:S05]  /*f940*/  BRA `(.L_x_3027) ;  /* 0xfffffff000c07947 */ /* 0x000fea000383ffff */
.L_x_2997:
[----:B----4-:R4:W0:Y:S02]  /*f950*/  SYNCS.PHASECHK.TRANS64.TRYWAIT P0, [R19+URZ+0x33480], R4 ;  /* 0x03348004130075a7 */ /* 0x010824000800017f */
[----:B0-----:R-:W-:Y:S05]  /*f960*/  @!P0 NANOSLEEP.SYNCS 0x989680 ;  /* 0x009896800000895d */ /* 0x001fea0003900000 */
[----:B------:R-:W0:Y:S02]  /*f970*/  @!P0 SYNCS.PHASECHK.TRANS64 P0, [R19+URZ+0x33480], R4 ;  /* 0x03348004130085a7 */ /* 0x000e24000800007f */
[----:B0-----:R-:W-:Y:S05]  /*f980*/  @!P0 BRA `(.L_x_2997) ;  /* 0xfffffffc00f08947 */ /* 0x001fea000383ffff */
[----:B------:R-:W-:Y:S05]  /*f990*/  BRA `(.L_x_2998) ;  /* 0xfffffff000bc7947 */ /* 0x000fea000383ffff */
.L_x_3028:
        /* <DEDUP_REMOVED lines=14> */
.L_x_12959:


//--------------------- .text._ZN7cutlass13device_kernelIN5flash11enable_sm90INS1_16FlashAttnFwdSm90INS1_25CollectiveMainloopFwdSm90ILi2EN4cute5tupleIJNS5_1CILi2EEENS7_ILi1EEES9_EEENS6_IJNS7_ILi128EEENS7_ILi160EEENS7_ILi192EEEEEELi192ENS_12float_e4m3_tEfNS_4arch4Sm90ELb0ELb0ELb0ELb0ELb0ELb0ELb0ELb1ELb1ELb1ELb0ELb0EEENS1_21CollectiveEpilogueFwdINS6_IJSB_SD_SC_EEESA_NS_10bfloat16_tESH_Li256ELb0ELb1ELb0ELb1EEENS1_29StaticPersistentTileSchedulerILb0EEEEEEEEEvNT_6ParamsE --------------------------
	.section	.text._ZN7cutlass13device_kernelIN5flash11enable_sm90INS1_16FlashAttnFwdSm90INS1_25CollectiveMainloopFwdSm90ILi2EN4cute5tupleIJNS5_1CILi2EEENS7_ILi1EEES9_EEENS6_IJNS7_ILi128EEENS7_ILi160EEENS7_ILi192EEEEEELi192ENS_12float_e4m3_tEfNS_4arch4Sm90ELb0ELb0ELb0ELb0ELb0ELb0ELb0ELb1ELb1ELb1ELb0ELb0EEENS1_21CollectiveEpilogueFwdINS6_IJSB_SD_SC_EEESA_NS_10bfloat16_tESH_Li256ELb0ELb1ELb0ELb1EEENS1_29StaticPersistentTileSchedulerILb0EEEEEEEEEvNT_6ParamsE,"ax",@progbits
	.align	128
.text._ZN7cutlass13device_kernelIN5flash11enable_sm90INS1_16FlashAttnFwdSm90INS1_25CollectiveMainloopFwdSm90ILi2EN4cute5tupleIJNS5_1CILi2EEENS7_ILi1EEES9_EEENS6_IJNS7_ILi128EEENS7_ILi160EEENS7_ILi192EEEEEELi192ENS_12float_e4m3_tEfNS_4arch4Sm90ELb0ELb0ELb0ELb0ELb0ELb0ELb0ELb1ELb1ELb1ELb0ELb0EEENS1_21CollectiveEpilogueFwdINS6_IJSB_SD_SC_EEESA_NS_10bfloat16_tESH_Li256ELb0ELb1ELb0ELb1EEENS1_29StaticPersistentTileSchedulerILb0EEEEEEEEEvNT_6ParamsE:
        .type           _ZN7cutlass13device_kernelIN5flash11enable_sm90INS1_16FlashAttnFwdSm90INS1_25CollectiveMainloopFwdSm90ILi2EN4cute5tupleIJNS5_1CILi2EEENS7_ILi1EEES9_EEENS6_IJNS7_ILi128EEENS7_ILi160EEENS7_ILi192EEEEEELi192ENS_12float_e4m3_tEfNS_4arch4Sm90ELb0ELb0ELb0ELb0ELb0ELb0ELb0ELb1ELb1ELb1ELb0ELb0EEENS1_21CollectiveEpilogueFwdINS6_IJSB_SD_SC_EEESA_NS_10bfloat16_tESH_Li256ELb0ELb1ELb0ELb1EEENS1_29StaticPersistentTileSchedulerILb0EEEEEEEEEvNT_6ParamsE,@function
        .size           _ZN7cutlass13device_kernelIN5flash11enable_sm90INS1_16FlashAttnFwdSm90INS1_25CollectiveMainloopFwdSm90ILi2EN4cute5tupleIJNS5_1CILi2EEENS7_ILi1EEES9_EEENS6_IJNS7_ILi128EEENS7_ILi160EEENS7_ILi192EEEEEELi192ENS_12float_e4m3_tEfNS_4arch4Sm90ELb0ELb0ELb0ELb0ELb0ELb0ELb0ELb1ELb1ELb1ELb0ELb0EEENS1_21CollectiveEpilogueFwdINS6_IJSB_SD_SC_EEESA_NS_10bfloat16_tESH_Li256ELb0ELb1ELb0ELb1EEENS1_29StaticPersistentTileSchedulerILb0EEEEEEEEEvNT_6ParamsE,(.L_x_12960 - _ZN7cutlass13device_kernelIN5flash11enable_sm90INS1_16FlashAttnFwdSm90INS1_25CollectiveMainloopFwdSm90ILi2EN4cute5tupleIJNS5_1CILi2EEENS7_ILi1EEES9_EEENS6_IJNS7_ILi128EEENS7_ILi160EEENS7_ILi192EEEEEELi192ENS_12float_e4m3_tEfNS_4arch4Sm90ELb0ELb0ELb0ELb0ELb0ELb0ELb0ELb1ELb1ELb1ELb0ELb0EEENS1_21CollectiveEpilogueFwdINS6_IJSB_SD_SC_EEESA_NS_10bfloat16_tESH_Li256ELb0ELb1ELb0ELb1EEENS1_29StaticPersistentTileSchedulerILb0EEEEEEEEEvNT_6ParamsE)
        .other          _ZN7cutlass13device_kernelIN5flash11enable_sm90INS1_16FlashAttnFwdSm90INS1_25CollectiveMainloopFwdSm90ILi2EN4cute5tupleIJNS5_1CILi2EEENS7_ILi1EEES9_EEENS6_IJNS7_ILi128EEENS7_ILi160EEENS7_ILi192EEEEEELi192ENS_12float_e4m3_tEfNS_4arch4Sm90ELb0ELb0ELb0ELb0ELb0ELb0ELb0ELb1ELb1ELb1ELb0ELb0EEENS1_21CollectiveEpilogueFwdINS6_IJSB_SD_SC_EEESA_NS_10bfloat16_tESH_Li256ELb0ELb1ELb0ELb1EEENS1_29StaticPersistentTileSchedulerILb0EEEEEEEEEvNT_6ParamsE,@"STO_CUDA_ENTRY STV_DEFAULT"
_ZN7cutlass13device_kernelIN5flash11enable_sm90INS1_16FlashAttnFwdSm90INS1_25CollectiveMainloopFwdSm90ILi2EN4cute5tupleIJNS5_1CILi2EEENS7_ILi1EEES9_EEENS6_IJNS7_ILi128EEENS7_ILi160EEENS7_ILi192EEEEEELi192ENS_12float_e4m3_tEfNS_4arch4Sm90ELb0ELb0ELb0ELb0ELb0ELb0ELb0ELb1ELb1ELb1ELb0ELb0EEENS1_21CollectiveEpilogueFwdINS6_IJSB_SD_SC_EEESA_NS_10bfloat16_tESH_Li256ELb0ELb1ELb0ELb1EEENS1_29StaticPersistentTileSchedulerILb0EEEEEEEEEvNT_6ParamsE:
        /* <DEDUP_REMOVED lines=18> */
.L_x_3030:
[----:B------:R-:W-:Y:S05]  /*0120*/  BSYNC B0 ;  /* 0x0000000000007941 */ /* 0x000fea0003800000 */
.L_x_3029:
        /* <DEDUP_REMOVED lines=41> */
.L_x_3031:
[----:B0-----:R-:W0:Y:S01]  /*03c0*/  S2UR UR4, SR_CTAID.Y ;  /* 0x00000000000479c3 */ /* 0x001e220000002600 */
[----:B------:R-:W3:Y:S01]  /*03d0*/  SHFL.IDX PT, R4, R0, RZ, 0x1f ;  /* 0x00001fff00047589 */ /* 0x000ee200000e0000 */
[----:B------:R-:W-:Y:S01]  /*03e0*/  ULDC UR5, c[0x0][0x154] ;  /* 0x0000550000057ab9 */ /* 0x000fe20000000800 */
[----:B------:R-:W-:-:S05]  /*03f0*/  NOP ;  /* 0x0000000000007918 */ /* 0x000fca0000000000 */
[----:B------:R-:W5:Y:S08]  /*0400*/  S2UR UR50, SR_CTAID.X ;  /* 0x00000000003279c3 */ /* 0x000f700000002500 */
[----:B------:R-:W1:Y:S01]  /*0410*/  LDC R6, c[0x0][0x148] ;  /* 0x00005200ff067b82 */ /* 0x000e620000000800 */
[----:B0-----:R-:W-:Y:S02]  /*0420*/  I2FP.F32.U32 R3, UR4 ;  /* 0x0000000400037c45 */ /* 0x001fe40008201000 */
[----:B---3--:R-:W-:-:S03]  /*0430*/  ISETP.NE.AND P0, PT, R4, RZ, PT ;  /* 0x000000ff0400720c */ /* 0x008fc60003f05270 */
[----:B------:R-:W-:Y:S01]  /*0440*/  FMUL R5, R3, UR5 ;  /* 0x0000000503057c20 */ /* 0x000fe20008400000 */
[----:B------:R-:W-:Y:S02]  /*0450*/  SHF.R.S32.HI R3, RZ, 0x1f, R7 ;  /* 0x0000001fff037819 */ /* 0x000fe40000011407 */
[----:B-----5:R-:W-:-:S03]  /*0460*/  I2FP.F32.U32 R4, UR50 ;  /* 0x0000003200047c45 */ /* 0x020fc60008201000 */
[----:B------:R-:W0:Y:S02]  /*0470*/  F2I.U32.TRUNC.NTZ R5, R5 ;  /* 0x0000000500057305 */ /* 0x000e24000020f000 */
[----:B0-----:R-:W-:-:S04]  /*0480*/  IMAD.MOV R11, RZ, RZ, -R5 ;  /* 0x000000ffff0b7224 */ /* 0x001fc800078e0a05 */
[----:B-1----:R-:W-:Y:S01]  /*0490*/  IMAD R11, R6, R11, UR4 ;  /* 0x00000004060b7e24 */ /* 0x002fe2000f8e020b */
[----:B------:R-:W-:Y:S02]  /*04a0*/  ULDC UR4, c[0x0][0x150] ;  /* 0x0000540000047ab9 */ /* 0x000fe40000000800 */
[----:B------:R-:W-:Y:S01]  /*04b0*/  FMUL R8, R4, UR4 ;  /* 0x0000000404087c20 */ /* 0x000fe20008400000 */
[----:B------:R-:W-:Y:S06]  /*04c0*/  @P0 BRA `(.L_x_3032) ;  /* 0x0000000000480947 */ /* 0x000fec0003800000 */
[----:B------:R-:W0:Y:S01]  /*04d0*/  S2UR UR5, SR_CgaCtaId ;  /* 0x00000000000579c3 */ /* 0x000e220000008800 */
[----:B------:R-:W-:Y:S01]  /*04e0*/  UMOV UR4, 0x400 ;  /* 0x0000040000047882 */ /* 0x000fe20000000000 */
[----:B------:R-:W-:Y:S01]  /*04f0*/  UMOV UR6, 0x80 ;  /* 0x0000008000067882 */ /* 0x000fe20000000000 */
[----:B------:R-:W-:Y:S01]  /*0500*/  UMOV UR9, 0x100 ;  /* 0x0000010000097882 */ /* 0x000fe20000000000 */
[----:B------:R-:W-:-:S04]  /*0510*/  UIADD3 UR6, -UR6, 0x100000, URZ ;  /* 0x0010000006067890 */ /* 0x000fc8000fffe13f */
[----:B------:R-:W-:Y:S02]  /*0520*/  USHF.L.U32 UR7, UR6, 0xb, URZ ;  /* 0x0000000b06077899 */ /* 0x000fe4000800063f */
[----:B------:R-:W-:Y:S01]  /*0530*/  USHF.L.U32 UR6, UR6, 0x1, URZ ;  /* 0x0000000106067899 */ /* 0x000fe2000800063f */
[----:B------:R-:W-:Y:S01]  /*0540*/  ELECT P0, URZ, PT ;  /* 0x00000000003f782f */ /* 0x000fe20003800000 */
[----:B0-----:R-:W-:Y:S02]  /*0550*/  ULEA UR8, UR5, UR4, 0x18 ;  /* 0x0000000405087291 */ /* 0x001fe4000f8ec03f */
[----:B------:R-:W-:-:S04]  /*0560*/  UIADD3 UR4, -UR9, 0x100000, URZ ;  /* 0x0010000009047890 */ /* 0x000fc8000fffe13f */
[----:B------:R-:W-:Y:S02]  /*0570*/  USHF.L.U32 UR5, UR4, 0xb, URZ ;  /* 0x0000000b04057899 */ /* 0x000fe4000800063f */
[----:B------:R-:W-:Y:S01]  /*0580*/  USHF.L.U32 UR4, UR4, 0x1, URZ ;  /* 0x0000000104047899 */ /* 0x000fe2000800063f */
[----:B------:R-:W0:Y:S03]  /*0590*/  FENCE.VIEW.ASYNC.S ;  /* 0x00000000000073c6 */ /* 0x000e260000000000 */
[----:B0-----:R0:W1:Y:S08]  /*05a0*/  SYNCS.EXCH.64 URZ, [UR8+0x33450], UR6 ;  /* 0x03345006083f75b2 */ /* 0x0010700008000100 */
[----:B------:R0:W3:Y:S01]  /*05b0*/  SYNCS.EXCH.64 URZ, [UR8+0x33460], UR4 ;  /* 0x03346004083f75b2 */ /* 0x0000e20008000100 */
[----:B------:R0:W0:Y:S01]  /*05c0*/  SYNCS.EXCH.64 URZ, [UR8+0x33458], UR6 ;  /* 0x03345806083f75b2 */ /* 0x0000220008000100 */
[----:B------:R0:W0:Y:S01]  /*05d0*/  SYNCS.EXCH.64 URZ, [UR8+0x33468], UR4 ;  /* 0x03346804083f75b2 */ /* 0x0000220008000100 */
[----:B------:R-:W-:Y:S01]  /*05e0*/  NOP ;  /* 0x0000000000007918 */ /* 0x000fe20000000000 */
.L_x_3032:
[----:B------:R-:W5:Y:S01]  /*05f0*/  SHFL.IDX PT, R6, R0, RZ, 0x1f ;  /* 0x00001fff00067589 */ /* 0x000f6200000e0000 */
[----:B------:R-:W-:Y:S01]  /*0600*/  LEA.HI R3, R3, R7, RZ, 0x7 ;  /* 0x0000000703037211 */ /* 0x000fe200078f38ff */
[----:B------:R-:W0:Y:S01]  /*0610*/  LDC R9, c[0x0][0x144] ;  /* 0x00005100ff097b82 */ /* 0x000e220000000800 */
[----:B------:R-:W0:Y:S01]  /*0620*/  F2I.U32.TRUNC.NTZ R8, R8 ;  /* 0x0000000800087305 */ /* 0x000e22000020f000 */
[----:B------:R-:W-:Y:S01]  /*0630*/  NOP ;  /* 0x0000000000007918 */ /* 0x000fe20000000000 */
[----:B------:R-:W-:-:S05]  /*0640*/  LOP3.LUT R3, R3, 0xffffff80, RZ, 0xc0, !PT ;  /* 0xffffff8003037812 */ /* 0x000fca00078ec0ff */
[----:B------:R-:W-:Y:S01]  /*0650*/  IMAD.IADD R3, R7, 0x1, -R3 ;  /* 0x0000000107037824 */ /* 0x000fe200078e0a03 */
[----:B------:R-:W-:-:S04]  /*0660*/  SHF.R.S32.HI R7, RZ, 0x1f, R2 ;  /* 0x0000001fff077819 */ /* 0x000fc80000011402 */
[----:B------:R-:W-:Y:S02]  /*0670*/  SHF.R.S32.HI R4, RZ, 0x1f, R3 ;  /* 0x0000001fff047819 */ /* 0x000fe40000011403 */
[----:B------:R-:W-:Y:S02]  /*0680*/  LEA.HI R7, R7, R2, RZ, 0x2 ;  /* 0x0000000207077211 */ /* 0x000fe400078f10ff */
[----:B------:R-:W-:-:S04]  /*0690*/  LEA.HI R4, R4, R3, RZ, 0x3 ;  /* 0x0000000304047211 */ /* 0x000fc800078f18ff */
[--C-:B------:R-:W-:Y:S02]  /*06a0*/  SHF.R.S32.HI R5, RZ, 0x3, R4.reuse ;  /* 0x00000003ff057819 */ /* 0x100fe40000011404 */
[----:B-----5:R-:W-:Y:S02]  /*06b0*/  ISETP.NE.AND P0, PT, R6, RZ, PT ;  /* 0x000000ff0600720c */ /* 0x020fe40003f05270 */
[----:B------:R-:W-:-:S04]  /*06c0*/  SHF.R.S32.HI R4, RZ, 0x1f, R4 ;  /* 0x0000001fff047819 */ /* 0x000fc80000011404 */
[----:B------:R-:W-:-:S04]  /*06d0*/  LEA.HI R4, R4, R5, RZ, 0x2 ;  /* 0x0000000504047211 */ /* 0x000fc800078f10ff */
[----:B------:R-:W-:-:S03]  /*06e0*/  LOP3.LUT R4, R4, 0xfffffffc, RZ, 0xc0, !PT ;  /* 0xfffffffc04047812 */ /* 0x000fc600078ec0ff */
[----:B------:R-:W-:Y:S05]  /*06f0*/  @P0 BRA `(.L_x_3033) ;  /* 0x0000000000480947 */ /* 0x000fea0003800000 */
[----:B0-----:R-:W0:Y:S01]  /*0700*/  S2UR UR5, SR_CgaCtaId ;  /* 0x00000000000579c3 */ /* 0x001e220000008800 */
        /* <DEDUP_REMOVED lines=12> */
[----:B0-----:R0:W0:Y:S08]  /*07d0*/  SYNCS.EXCH.64 URZ, [UR8+0x33470], UR6 ;  /* 0x03347006083f75b2 */ /* 0x0010300008000100 */
[----:B------:R0:W0:Y:S01]  /*07e0*/  SYNCS.EXCH.64 URZ, [UR8+0x33480], UR4 ;  /* 0x03348004083f75b2 */ /* 0x0000220008000100 */
[----:B------:R0:W0:Y:S01]  /*07f0*/  SYNCS.EXCH.64 URZ, [UR8+0x33478], UR6 ;  /* 0x03347806083f75b2 */ /* 0x0000220008000100 */
[----:B------:R0:W0:Y:S01]  /*0800*/  SYNCS.EXCH.64 URZ, [UR8+0x33488], UR4 ;  /* 0x03348804083f75b2 */ /* 0x0000220008000100 */
[----:B------:R-:W-:Y:S01]  /*0810*/  NOP ;  /* 0x0000000000007918 */ /* 0x000fe20000000000 */
.L_x_3033:
[----:B------:R-:W5:Y:S01]  /*0820*/  SHFL.IDX PT, R12, R0, RZ, 0x1f ;  /* 0x00001fff000c7589 */ /* 0x000f6200000e0000 */
[----:B------:R-:W-:Y:S01]  /*0830*/  LOP3.LUT R7, R7, 0x3ffffffc, RZ, 0xc0, !PT ;  /* 0x3ffffffc07077812 */ /* 0x000fe200078ec0ff */
[----:B------:R-:W-:Y:S01]  /*0840*/  IMAD.IADD R4, R5, 0x1, -R4 ;  /* 0x0000000105047824 */ /* 0x000fe200078e0a04 */
[----:B------:R-:W-:Y:S01]  /*0850*/  SHF.R.S32.HI R5, RZ, 0x1f, R6 ;  /* 0x0000001fff057819 */ /* 0x000fe20000011406 */
[----:B------:R-:W1:Y:S01]  /*0860*/  LDC R10, c[0x0][0x140] ;  /* 0x00005000ff0a7b82 */ /* 0x000e620000000800 */
[----:B0-----:R-:W-:Y:S01]  /*0870*/  IMAD.MOV R8, RZ, RZ, -R8 ;  /* 0x000000ffff087224 */ /* 0x001fe200078e0a08 */
[----:B------:R-:W-:Y:S01]  /*0880*/  NOP ;  /* 0x0000000000007918 */ /* 0x000fe20000000000 */
[----:B------:R-:W-:Y:S01]  /*0890*/  IMAD.IADD R7, R2, 0x1, -R7 ;  /* 0x0000000102077824 */ /* 0x000fe200078e0a07 */
[----:B------:R-:W-:Y:S01]  /*08a0*/  LEA.HI R5, R5, R6, RZ, 0x2 ;  /* 0x0000000605057211 */ /* 0x000fe200078f10ff */
[----:B------:R-:W-:Y:S02]  /*08b0*/  IMAD R9, R9, R8, UR50 ;  /* 0x0000003209097e24 */ /* 0x000fe4000f8e0208 */
[----:B------:R-:W-:Y:S01]  /*08c0*/  IMAD R7, R7, 0x4, R4 ;  /* 0x0000000407077824 */ /* 0x000fe200078e0204 */
[----:B------:R-:W-:-:S04]  /*08d0*/  LOP3.LUT R5, R5, 0x3ffffffc, RZ, 0xc0, !PT ;  /* 0x3ffffffc05057812 */ /* 0x000fc800078ec0ff */
[----:B------:R-:W-:Y:S01]  /*08e0*/  LEA.HI R2, R7, R7, RZ, 0x1 ;  /* 0x0000000707027211 */ /* 0x000fe200078f08ff */
[----:B------:R-:W-:-:S03]  /*08f0*/  IMAD.IADD R5, R6, 0x1, -R5 ;  /* 0x0000000106057824 */ /* 0x000fc600078e0a05 */
[----:B------:R-:W-:Y:S01]  /*0900*/  LOP3.LUT R2, R2, 0xfffffffe, RZ, 0xc0, !PT ;  /* 0xfffffffe02027812 */ /* 0x000fe200078ec0ff */
[----:B------:R-:W-:Y:S01]  /*0910*/  IMAD R5, R5, 0x4, R4 ;  /* 0x0000000405057824 */ /* 0x000fe200078e0204 */
[----:B-----5:R-:W-:-:S03]  /*0920*/  ISETP.NE.AND P0, PT, R12, RZ, PT ;  /* 0x000000ff0c00720c */ /* 0x020fc60003f05270 */
[----:B------:R-:W-:-:S05]  /*0930*/  IMAD.IADD R2, R7, 0x1, -R2 ;  /* 0x0000000107027824 */ /* 0x000fca00078e0a02 */
[----:B------:R-:W-:Y:S02]  /*0940*/  ISETP.NE.AND P5, PT, R2, R9, PT ;  /* 0x000000090200720c */ /* 0x000fe40003fa5270 */
[----:B------:R-:W-:-:S04]  /*0950*/  LEA.HI R2, R5, R5, RZ, 0x1 ;  /* 0x0000000505027211 */ /* 0x000fc800078f08ff */
[----:B------:R-:W-:Y:S01]  /*0960*/  LOP3.LUT R2, R2, 0xfffffffe, RZ, 0xc0, !PT ;  /* 0xfffffffe02027812 */ /* 0x000fe200078ec0ff */
[----:B------:R-:W-:Y:S06]  /*0970*/  @P0 BRA `(.L_x_3034) ;  /* 0x0000000000480947 */ /* 0x000fec0003800000 */
[----:B------:R-:W0:Y:S01]  /*0980*/  S2UR UR5, SR_CgaCtaId ;  /* 0x00000000000579c3 */ /* 0x000e220000008800 */
        /* <DEDUP_REMOVED lines=17> */
.L_x_3034:
[----:B------:R-:W5:Y:S01]  /*0aa0*/  SHFL.IDX PT, R6, R0, RZ, 0x1f ;  /* 0x00001fff00067589 */ /* 0x000f6200000e0000 */
[----:B------:R-:W-:Y:S01]  /*0ab0*/  IMAD.IADD R2, R5, 0x1, -R2 ;  /* 0x0000000105027824 */ /* 0x000fe200078e0a02 */
[----:B------:R-:W-:Y:S01]  /*0ac0*/  LOP3.LUT P0, RZ, R3, 0x7, RZ, 0xc0, !PT ;  /* 0x0000000703ff7812 */ /* 0x000fe2000780c0ff */
[----:B------:R-:W-:Y:S01]  /*0ad0*/  IMAD.SHL.U32 R4, R5, 0x4, RZ ;  /* 0x0000000405047824 */ /* 0x000fe200078e00ff */
[----:B-1----:R-:W-:Y:S01]  /*0ae0*/  ISETP.EQ.U32.AND P1, PT, R10, 0x1, PT ;  /* 0x000000010a00780c */ /* 0x002fe20003f22070 */
[----:B------:R-:W-:Y:S01]  /*0af0*/  IMAD.SHL.U32 R16, R7, 0x4, RZ ;  /* 0x0000000407107824 */ /* 0x000fe200078e00ff */
[----:B------:R-:W-:Y:S01]  /*0b00*/  ISETP.NE.AND P2, PT, R2, R9, PT ;  /* 0x000000090200720c */ /* 0x000fe20003f45270 */
[----:B------:R-:W-:Y:S01]  /*0b10*/  NOP ;  /* 0x0000000000007918 */ /* 0x000fe20000000000 */
[----:B------:R-:W-:Y:S02]  /*0b20*/  LOP3.LUT R8, R5, 0xc, R4, 0x78, !PT ;  /* 0x0000000c05087812 */ /* 0x000fe400078e7804 */
[----:B------:R-:W-:-:S03]  /*0b30*/  LOP3.LUT R16, R7, 0xc, R16, 0x78, !PT ;  /* 0x0000000c07107812 */ /* 0x000fc600078e7810 */
[----:B------:R1:W-:Y:S01]  /*0b40*/  STL [R1+0x18], R8 ;  /* 0x0000180801007387 */ /* 0x0003e20000100800 */
[C---:B------:R-:W-:Y:S02]  /*0b50*/  @P5 LEA.HI R2, R16.reuse, R16, RZ, 0x1 ;  /* 0x0000001010025211 */ /* 0x040fe400078f08ff */
[----:B------:R-:W-:Y:S02]  /*0b60*/  ISETP.LT.U32.AND P4, PT, R16, 0x2, !P0 ;  /* 0x000000021000780c */ /* 0x000fe40004781070 */
[----:B------:R-:W-:Y:S02]  /*0b70*/  @P5 SHF.R.S32.HI R2, RZ, 0x1, R2 ;  /* 0x00000001ff025819 */ /* 0x000fe40000011402 */
[----:B------:R-:W-:Y:S02]  /*0b80*/  @P2 LEA.HI R3, R8, R8, RZ, 0x1 ;  /* 0x0000000808032211 */ /* 0x000fe400078f08ff */
[----:B------:R-:W-:Y:S01]  /*0b90*/  @P5 ISETP.NE.AND P6, PT, R2, R11, PT ;  /* 0x0000000b0200520c */ /* 0x000fe20003fc5270 */
[----:B------:R-:W-:Y:S01]  /*0ba0*/  IMAD.MOV.U32 R2, RZ, RZ, 0x1 ;  /* 0x00000001ff027424 */ /* 0x000fe200078e00ff */
[----:B-----5:R-:W-:-:S02]  /*0bb0*/  ISETP.NE.AND P3, PT, R6, RZ, PT ;  /* 0x000000ff0600720c */ /* 0x020fc40003f65270 */
[----:B------:R-:W-:Y:S02]  /*0bc0*/  @P2 SHF.R.S32.HI R4, RZ, 0x1, R3 ;  /* 0x00000001ff042819 */ /* 0x000fe40000011403 */
[----:B------:R-:W-:Y:S02]  /*0bd0*/  SEL R3, RZ, 0x1, !P4 ;  /* 0x00000001ff037807 */ /* 0x000fe40006000000 */
[----:B------:R-:W-:Y:S02]  /*0be0*/  @P5 SEL R2, RZ, 0x1, P6 ;  /* 0x00000001ff025807 */ /* 0x000fe40003000000 */
[----:B------:R-:W-:Y:S01]  /*0bf0*/  @P2 ISETP.NE.AND P4, PT, R4, R11, PT ;  /* 0x0000000b0400220c */ /* 0x000fe20003f85270 */
[----:B------:R-:W-:Y:S01]  /*0c00*/  IMAD.MOV.U32 R4, RZ, RZ, 0x1 ;  /* 0x00000001ff047424 */ /* 0x000fe200078e00ff */
[----:B------:R-:W-:Y:S02]  /*0c10*/  ISETP.LT.U32.AND P0, PT, R8, 0x2, !P0 ;  /* 0x000000020800780c */ /* 0x000fe40004701070 */
[----:B------:R-:W-:-:S02]  /*0c20*/  LOP3.LUT R2, R2, R3, RZ, 0xc0, !PT ;  /* 0x0000000302027212 */ /* 0x000fc400078ec0ff */
[----:B------:R-:W-:Y:S02]  /*0c30*/  SEL R3, RZ, 0x1, !P0 ;  /* 0x00000001ff037807 */ /* 0x000fe40004000000 */
[----:B------:R-:W-:Y:S01]  /*0c40*/  @P2 SEL R4, RZ, 0x1, P4 ;  /* 0x00000001ff042807 */ /* 0x000fe20002000000 */
[----:B-1----:R-:W-:Y:S06]  /*0c50*/  @P3 BRA `(.L_x_3035) ;  /* 0x0000000000483947 */ /* 0x002fec0003800000 */
        /* <DEDUP_REMOVED lines=17> */
[----:B-1----:R-:W-:Y:S01]  /*0d70*/  NOP ;  /* 0x0000000000007918 */ /* 0x002fe20000000000 */
.L_x_3035:
[----:B------:R-:W-:Y:S01]  /*0d80*/  LOP3.LUT R3, R4, R3, RZ, 0xc0, !PT ;  /* 0x0000000304037212 */ /* 0x000fe200078ec0ff */
[----:B------:R-:W-:-:S04]  /*0d90*/  NOP ;  /* 0x0000000000007918 */ /* 0x000fc80000000000 */
[----:B------:R1:W-:Y:S01]  /*0da0*/  STL [R1+0x14], R3 ;  /* 0x0000140301007387 */ /* 0x0003e20000100800 */
[----:B------:R-:W-:Y:S05]  /*0db0*/  @!P1 BRA `(.L_x_3036) ;  /* 0x0000000000089947 */ /* 0x000fea0003800000 */
[----:B0-234-:R-:W-:Y:S01]  /*0dc0*/  UCGABAR_ARV ;  /* 0x00000000000079c7 */ /* 0x01dfe20008000000 */
[----:B------:R-:W-:Y:S05]  /*0dd0*/  BRA `(.L_x_3037) ;  /* 0x0000000000047947 */ /* 0x000fea0003800000 */
.L_x_3036:
[----:B0-234-:R-:W-:Y:S01]  /*0de0*/  NOP ;  /* 0x0000000000007918 */ /* 0x01dfe20000000000 */
.L_x_3037:
[----:B------:R-:W-:Y:S05]  /*0df0*/  @!P1 BRA `(.L_x_3038) ;  /* 0x00000000000c9947 */ /* 0x000fea0003800000 */
[----:B------:R-:W-:Y:S01]  /*0e00*/  UCGABAR_WAIT ;  /* 0x0000000000007dc7 */ /* 0x000fe20008000000 */
[----:B------:R-:W-:Y:S01]  /*0e10*/  CCTL.IVALL ;  /* 0x00000000ff00798f */ /* 0x000fe20002000000 */
[----:B------:R-:W-:Y:S05]  /*0e20*/  BRA `(.L_x_3039) ;  /* 0x0000000000047947 */ /* 0x000fea0003800000 */
.L_x_3038:
[----:B------:R-:W-:Y:S06]  /*0e30*/  BAR.SYNC.DEFER_BLOCKING 0x0 ;  /* 0x0000000000007b1d */ /* 0x000fec0000010000 */
.L_x_3039:
[----:B------:R-:W-:Y:S01]  /*0e40*/  PLOP3.LUT P0, PT, PT, PT, UP0, 0x80, 0x0 ;  /* 0x000000000000781c */ /* 0x000fe20003f0f008 */
[----:B------:R-:W-:Y:S01]  /*0e50*/  UMOV UR38, 0x1 ;  /* 0x0000000100267882 */ /* 0x000fe20000000000 */
[----:B------:R-:W-:Y:S01]  /*0e60*/  ULDC.64 UR48, c[0x0][0x208] ;  /* 0x0000820000307ab9 */ /* 0x000fe20000000a00 */
[----:B------:R-:W-:-:S10]  /*0e70*/  USEL UR38, UR38, 0x2, !UP0 ;  /* 0x0000000226267887 */ /* 0x000fd4000c000000 */
[----:B------:R-:W-:Y:S05]  /*0e80*/  @!P0 BRA `(.L_x_3040) ;  /* 0x0000009800a08947 */ /* 0x000fea0003800000 */
.L_x_3041:
[----:B------:R-:W-:-:S08]  /*0e90*/  NOP ;  /* 0x0000000000007918 */ /* 0x000fd00000000000 */
[----:B------:R-:W0:Y:S02]  /*0ea0*/  USETMAXREG.TRY_ALLOC.CTAPOOL UP0, 0xf0 ;  /* 0x000000f0000079c8 */ /* 0x000e240008000600 */
[----:B0-----:R-:W-:-:S13]  /*0eb0*/  PLOP3.LUT P0, PT, PT, PT, UP0, 0x80, 0x0 ;  /* 0x000000000000781c */ /* 0x001fda0003f0f008 */
[----:B------:R-:W-:Y:S05]  /*0ec0*/  @!P0 BRA `(.L_x_3041) ;  /* 0xfffffffc00f08947 */ /* 0x000fea000383ffff */
[----:B-1----:R-:W0:Y:S01]  /*0ed0*/  S2R R3, SR_TID.X ;  /* 0x0000000000037919 */ /* 0x002e220000002100 */
        /* <DEDUP_REMOVED lines=23> */
[----:B------:R-:W-:Y:S02]  /*1050*/  LOP3.LUT R13, R7, 0xfffffffc, RZ, 0xc0, !PT ;  /* 0xfffffffc070d7812 */ /* 0x000fe400078ec0ff */
[----:B------:R-:W-:Y:S02]  /*1060*/  SHF.R.S32.HI R5, RZ, 0x1f, R220 ;  /* 0x0000001fff057819 */ /* 0x000fe400000114dc */
[----:B------:R-:W-:Y:S01]  /*1070*/  LOP3.LUT R7, R4, 0x3fffff0, RZ, 0xc0, !PT ;  /* 0x03fffff004077812 */ /* 0x000fe200078ec0ff */
[C---:B------:R-:W-:Y:S01]  /*1080*/  IMAD.IADD R13, R22.reuse, 0x1, -R13 ;  /* 0x00000001160d7824 */ /* 0x040fe200078e0a0d */
[----:B------:R-:W-:Y:S02]  /*1090*/  LEA.HI R3, R5, R220, RZ, 0x2 ;  /* 0x000000dc05037211 */ /* 0x000fe400078f10ff */
[----:B------:R-:W-:Y:S01]  /*10a0*/  SHF.R.S32.HI R221, RZ, 0x7, R0 ;  /* 0x00000007ffdd7819 */ /* 0x000fe20000011400 */
[----:B------:R-:W-:Y:S01]  /*10b0*/  IMAD.IADD R7, R22, 0x1, -R7 ;  /* 0x0000000116077824 */ /* 0x000fe200078e0a07 */
[----:B------:R-:W-:-:S02]  /*10c0*/  SHF.R.S32.HI R8, RZ, 0x2, R3 ;  /* 0x00000002ff087819 */ /* 0x000fc40000011403 */
[----:B------:R-:W-:Y:S02]  /*10d0*/  SHF.R.S32.HI R11, RZ, 0x1f, R3 ;  /* 0x0000001fff0b7819 */ /* 0x000fe40000011403 */
[----:B------:R-:W-:Y:S02]  /*10e0*/  LOP3.LUT R6, R6, 0xfffffc00, RZ, 0xc0, !PT ;  /* 0xfffffc0006067812 */ /* 0x000fe400078ec0ff */
[----:B------:R-:W-:Y:S02]  /*10f0*/  LEA.HI R11, R11, R8, RZ, 0x3 ;  /* 0x000000080b0b7211 */ /* 0x000fe400078f18ff */
[----:B------:R-:W-:Y:S01]  /*1100*/  LOP3.LUT R15, R23, 0xfffffff8, RZ, 0xc0, !PT ;  /* 0xfffffff8170f7812 */ /* 0x000fe200078ec0ff */
[----:B------:R-:W-:Y:S01]  /*1110*/  IMAD R7, R7, 0x40, R6 ;  /* 0x0000004007077824 */ /* 0x000fe200078e0206 */
[----:B------:R-:W-:Y:S02]  /*1120*/  SHF.R.S32.HI R9, RZ, 0x4, R4 ;  /* 0x00000004ff097819 */ /* 0x000fe40000011404 */
[----:B------:R-:W-:Y:S01]  /*1130*/  LOP3.LUT R11, R11, 0xfffffff8, RZ, 0xc0, !PT ;  /* 0xfffffff80b0b7812 */ /* 0x000fe200078ec0ff */
[----:B------:R-:W-:Y:S01]  /*1140*/  IMAD.IADD R22, R22, 0x1, -R15 ;  /* 0x0000000116167824 */ /* 0x000fe200078e0a0f */
[----:B------:R-:W-:-:S02]  /*1150*/  LEA.HI R0, R0, R221, RZ, 0x1 ;  /* 0x000000dd00007211 */ /* 0x000fc400078f08ff */
[----:B------:R-:W-:Y:S01]  /*1160*/  LEA.HI R5, R5, R220, RZ, 0x5 ;  /* 0x000000dc05057211 */ /* 0x000fe200078f28ff */
[----:B------:R-:W-:Y:S01]  /*1170*/  IMAD.IADD R8, R8, 0x1, -R11 ;  /* 0x0000000108087824 */ /* 0x000fe200078e0a0b */
[----:B------:R-:W-:Y:S01]  /*1180*/  LEA.HI R4, R4, R9, RZ, 0x1 ;  /* 0x0000000904047211 */ /* 0x000fe200078f08ff */
[----:B------:R-:W-:Y:S01]  /*1190*/  IMAD.SHL.U32 R17, R22, 0x8, RZ ;  /* 0x0000000816117824 */ /* 0x000fe200078e00ff */
[----:B------:R-:W-:Y:S02]  /*11a0*/  LEA.HI R6, R13, R13, RZ, 0x1 ;  /* 0x0000000d0d067211 */ /* 0x000fe400078f08ff */
[----:B------:R-:W-:Y:S01]  /*11b0*/  LOP3.LUT R0, R0, 0x3fffffe, RZ, 0xc0, !PT ;  /* 0x03fffffe00007812 */ /* 0x000fe200078ec0ff */
[C---:B------:R-:W-:Y:S01]  /*11c0*/  VIADD R19, R17.reuse, 0x40 ;  /* 0x0000004011137836 */ /* 0x040fe20000000000 */
[----:B------:R-:W-:Y:S01]  /*11d0*/  SHF.R.S32.HI R5, RZ, 0x5, R5 ;  /* 0x00000005ff057819 */ /* 0x000fe20000011405 */
[----:B------:R-:W-:Y:S01]  /*11e0*/  VIADD R18, R17, 0x80 ;  /* 0x0000008011127836 */ /* 0x000fe20000000000 */
[----:B------:R-:W-:Y:S01]  /*11f0*/  LOP3.LUT R4, R4, 0x1ffffffe, RZ, 0xc0, !PT ;  /* 0x1ffffffe04047812 */ /* 0x000fe200078ec0ff */
[----:B------:R-:W-:Y:S01]  /*1200*/  IMAD.IADD R0, R221, 0x1, -R0 ;  /* 0x00000001dd007824 */ /* 0x000fe200078e0a00 */
[----:B------:R-:W-:Y:S01]  /*1210*/  LOP3.LUT R3, R3, 0x7ffffffc, RZ, 0xc0, !PT ;  /* 0x7ffffffc03037812 */ /* 0x000fe200078ec0ff */
[----:B------:R-:W-:Y:S01]  /*1220*/  IMAD R5, R5, 0x10, R8 ;  /* 0x0000001005057824 */ /* 0x000fe200078e0208 */
[----:B------:R-:W-:Y:S01]  /*1230*/  LOP3.LUT R6, R6, 0x1ffffffe, RZ, 0xc0, !PT ;  /* 0x1ffffffe06067812 */ /* 0x000fe200078ec0ff */
[----:B------:R-:W-:Y:S01]  /*1240*/  IMAD.IADD R4, R9, 0x1, -R4 ;  /* 0x0000000109047824 */ /* 0x000fe200078e0a04 */
[----:B------:R-:W-:Y:S01]  /*1250*/  SHF.R.S32.HI R23, RZ, 0x3, R23 ;  /* 0x00000003ff177819 */ /* 0x000fe20000011417 */
[----:B------:R-:W-:Y:S01]  /*1260*/  IMAD.IADD R3, R220, 0x1, -R3 ;  /* 0x00000001dc037824 */ /* 0x000fe200078e0a03 */
[----:B------:R-:W-:Y:S01]  /*1270*/  SHF.R.S32.HI R227, RZ, 0x1f, R19 ;  /* 0x0000001fffe37819 */ /* 0x000fe20000011413 */
[----:B------:R-:W-:Y:S01]  /*1280*/  IMAD.IADD R223, R13, 0x1, -R6 ;  /* 0x000000010ddf7824 */ /* 0x000fe200078e0a06 */
[----:B------:R-:W-:Y:S01]  /*1290*/  SHF.R.S32.HI R226, RZ, 0x1f, R18 ;  /* 0x0000001fffe27819 */ /* 0x000fe20000011412 */
[----:B------:R-:W-:-:S02]  /*12a0*/  IMAD R222, R0, 0x40, R5 ;  /* 0x0000004000de7824 */ /* 0x000fc400078e0205 */
[----:B------:R-:W-:Y:S02]  /*12b0*/  IMAD R224, R4, 0x8, R7 ;  /* 0x0000000804e07824 */ /* 0x000fe400078e0207 */
[----:B------:R-:W-:Y:S02]  /*12c0*/  IMAD R225, R3, R10, 0xa0 ;  /* 0x000000a003e17424 */ /* 0x000fe400078e020a */
[----:B------:R-:W-:-:S07]  /*12d0*/  IMAD R223, R223, 0x8, R222 ;  /* 0x00000008dfdf7824 */ /* 0x000fce00078e02de */
.L_x_3074:
        /* <DEDUP_REMOVED lines=107> */
.L_x_3042:
[----:B------:R-:W-:Y:S01]  /*1990*/  ULOP3.LUT UR4, UR45, 0x1, URZ, 0xc0, !UPT ;  /* 0x000000012d047892 */ /* 0x000fe2000f8ec03f */
[----:B------:R-:W-:-:S05]  /*19a0*/  IMAD.U32 R3, RZ, RZ, UR46 ;  /* 0x0000002eff037e24 */ /* 0x000fca000f8e00ff */
[----:B------:R-:W-:Y:S01]  /*19b0*/  IMAD.U32 R0, RZ, RZ, UR4 ;  /* 0x00000004ff007e24 */ /* 0x000fe2000f8e00ff */
[----:B------:R-:W-:-:S04]  /*19c0*/  ISETP.NE.AND P0, PT, R3, 0x3, PT ;  /* 0x000000030300780c */ /* 0x000fc80003f05270 */
[----:B------:R-:W-:-:S04]  /*19d0*/  SHF.L.U32 R0, R0, 0x1f, RZ ;  /* 0x0000001f00007819 */ /* 0x000fc800000006ff */
[----:B------:R-:W0:Y:S02]  /*19e0*/  SYNCS.PHASECHK.TRANS64.TRYWAIT P1, [UR39+0x33400], R0 ;  /* 0x03340000ff0075a7 */ /* 0x000e240008020167 */
[----:B0-----:R-:W-:Y:S05]  /*19f0*/  @!P1 BRA `(.L_x_3043) ;  /* 0x000000d400749947 */ /* 0x001fea0003800000 */
.L_x_3144:
[----:B------:R-:W-:Y:S05]  /*1a00*/  @!P0 BRA `(.L_x_3044) ;  /* 0x0000000000048947 */ /* 0x000fea0003800000 */
[----:B------:R-:W-:Y:S01]  /*1a10*/  BPT.TRAP 0x1 ;  /* 0x000000040000795c */ /* 0x000fe20000300000 */
.L_x_3044:
[----:B0-----:R-:W-:Y:S02]  /*1a20*/  IMAD.U32 R3, RZ, RZ, UR52 ;  /* 0x00000034ff037e24 */ /* 0x001fe4000f8e00ff */
[----:B------:R-:W-:-:S03]  /*1a30*/  IMAD.U32 R0, RZ, RZ, UR44 ;  /* 0x0000002cff007e24 */ /* 0x000fc6000f8e00ff */
[----:B------:R-:W-:Y:S02]  /*1a40*/  LEA R3, R3, UR39, 0x3 ;  /* 0x0000002703037c11 */ /* 0x000fe4000f8e18ff */
[----:B------:R-:W-:-:S04]  /*1a50*/  SHF.L.U32 R0, R0, 0x1f, RZ ;  /* 0x0000001f00007819 */ /* 0x000fc800000006ff */
[----:B------:R0:W1:Y:S01]  /*1a60*/  SYNCS.PHASECHK.TRANS64.TRYWAIT P1, [R3+URZ+0x33430], R0 ;  /* 0x03343000030075a7 */ /* 0x000062000802017f */
[----:B------:R-:W-:Y:S05]  /*1a70*/  @!P0 BRA `(.L_x_3045) ;  /* 0x0000000000048947 */ /* 0x000fea0003800000 */
[----:B------:R-:W-:Y:S01]  /*1a80*/  BPT.TRAP 0x1 ;  /* 0x000000040000795c */ /* 0x000fe20000300000 */
.L_x_3045:
[----:B-1----:R-:W-:Y:S05]  /*1a90*/  @P1 BRA `(.L_x_3046) ;  /* 0x0000000000081947 */ /* 0x002fea0003800000 */
[----:B------:R-:W1:Y:S02]  /*1aa0*/  SYNCS.PHASECHK.TRANS64.TRYWAIT P1, [R3+URZ+0x33430], R0 ;  /* 0x03343000030075a7 */ /* 0x000e64000802017f */
[----:B-1----:R-:W-:Y:S05]  /*1ab0*/  @!P1 BRA `(.L_x_3047) ;  /* 0x000000d4005c9947 */ /* 0x002fea0003800000 */
.L_x_3046:
[----:B------:R-:W-:Y:S05]  /*1ac0*/  WARPSYNC.ALL ;  /* 0x0000000000007948 */ /* 0x000fea0003800000 */
[----:B------:R-:W-:Y:S01]  /*1ad0*/  UIADD3 UR4, UR39, 0x24200, URZ ;  /* 0x0002420027047890 */ /* 0x000fe2000fffe03f */
[----:B------:R-:W-:Y:S01]  /*1ae0*/  WARPGROUP.ARRIVE ;  /* 0x00000000000079c5 */ /* 0x000fe20000000000 */
[----:B------:R-:W-:Y:S02]  /*1af0*/  ULOP3.LUT UR28, UR47, 0x10000, URZ, 0xfc, !UPT ;  /* 0x000100002f1c7892 */ /* 0x000fe4000f8efc3f */
[----:B------:R-:W-:Y:S01]  /*1b00*/  USHF.R.U32.HI UR4, URZ, 0x4, UR4 ;  /* 0x000000043f047899 */ /* 0x000fe20008011604 */
[----:B------:R-:W-:Y:S01]  /*1b10*/  UMOV UR25, 0x80000020 ;  /* 0x8000002000197882 */ /* 0x000fe20000000000 */
[----:B------:R-:W-:-:S02]  /*1b20*/  UMOV UR27, 0x80000020 ;  /* 0x80000020001b7882 */ /* 0x000fc40000000000 */
[----:B------:R-:W-:Y:S01]  /*1b30*/  ULOP3.LUT UR4, UR4, 0x3fff, URZ, 0xc0, !UPT ;  /* 0x00003fff04047892 */ /* 0x000fe2000f8ec03f */
[----:B------:R-:W-:Y:S01]  /*1b40*/  UMOV UR24, UR28 ;  /* 0x0000001c00187c82 */ /* 0x000fe20008000000 */
[----:B------:R-:W-:Y:S02]  /*1b50*/  UMOV UR5, UR25 ;  /* 0x0000001900057c82 */ /* 0x000fe40008000000 */
[----:B------:R-:W-:Y:S01]  /*1b60*/  ULOP3.LUT UR47, UR4, 0x10000, URZ, 0xfc, !UPT ;  /* 0x00010000042f7892 */ /* 0x000fe2000f8efc3f */
[----:B------:R-:W-:Y:S02]  /*1b70*/  UMOV UR7, 0x80000020 ;  /* 0x8000002000077882 */ /* 0x000fe40000000000 */
[----:B------:R-:W-:Y:S01]  /*1b80*/  UMOV UR4, UR24 ;  /* 0x0000001800047c82 */ /* 0x000fe20008000000 */
[----:B------:R-:W-:Y:S01]  /*1b90*/  UIMAD UR30, UR52, 0x780, UR47 ;  /* 0x00000780341e78a4 */ /* 0x000fe2000f8e022f */
[----:B------:R-:W-:Y:S01]  /*1ba0*/  UMOV UR11, 0x80000020 ;  /* 0x80000020000b7882 */ /* 0x000fe20000000000 */
[----:B------:R-:W-:-:S02]  /*1bb0*/  UMOV UR15, 0x80000020 ;  /* 0x80000020000f7882 */ /* 0x000fc40000000000 */
[----:B------:R-:W-:Y:S02]  /*1bc0*/  UIADD3 UR6, UR30, 0x80, URZ ;  /* 0x000000801e067890 */ /* 0x000fe4000fffe03f */
[----:B------:R-:W-:Y:S02]  /*1bd0*/  UIADD3 UR8, UR30, 0x100, URZ ;  /* 0x000001001e087890 */ /* 0x000fe4000fffe03f */
[----:B------:R-:W-:Y:S01]  /*1be0*/  UMOV UR26, UR30 ;  /* 0x0000001e001a7c82 */ /* 0x000fe20008000000 */
[----:B------:R-:W-:Y:S01]  /*1bf0*/  UIADD3 UR9, UR30, 0x180, URZ ;  /* 0x000001801e097890 */ /* 0x000fe2000fffe03f */
[----:B------:R-:W-:Y:S01]  /*1c00*/  QGMMA.64x32x32.F32.E4M3.E4M3 R88, gdesc[UR24], RZ, !UPT, gsb0 ;  /* 0x00600000185879f3 */ /* 0x000fe2000c0008ff */
[----:B------:R-:W-:Y:S01]  /*1c10*/  UMOV UR26, UR6 ;  /* 0x00000006001a7c82 */ /* 0x000fe20008000000 */
[----:B------:R-:W-:Y:S01]  /*1c20*/  UMOV UR27, 0x80000020 ;  /* 0x80000020001b7882 */ /* 0x000fe20000000000 */
[----:B------:R-:W-:Y:S01]  /*1c30*/  UMOV UR6, UR8 ;  /* 0x0000000800067c82 */ /* 0x000fe20008000000 */
[----:B------:R-:W-:-:S02]  /*1c40*/  UIADD3 UR10, UR30, 0x200, URZ ;  /* 0x000002001e0a7890 */ /* 0x000fc4000fffe03f */
[----:B------:R-:W-:Y:S02]  /*1c50*/  UIADD3 UR12, UR30, 0x102, URZ ;  /* 0x000001021e0c7890 */ /* 0x000fe4000fffe03f */
[----:B------:R-:W-:Y:S02]  /*1c60*/  UIADD3 UR13, UR30, 0x182, URZ ;  /* 0x000001821e0d7890 */ /* 0x000fe4000fffe03f */
[----:B------:R-:W-:Y:S02]  /*1c70*/  UIADD3 UR14, UR30, 0x202, URZ ;  /* 0x000002021e0e7890 */ /* 0x000fe4000fffe03f */
[----:B------:R-:W-:Y:S01]  /*1c80*/  UIADD3 UR18, UR30, 0x382, URZ ;  /* 0x000003821e127890 */ /* 0x000fe2000fffe03f */
[----:B------:R-:W-:Y:S01]  /*1c90*/  UMOV UR19, 0x80000020 ;  /* 0x8000002000137882 */ /* 0x000fe20000000000 */
[----:B------:R-:W-:Y:S01]  /*1ca0*/  UIADD3 UR22, UR30, 0x600, URZ ;  /* 0x000006001e167890 */ /* 0x000fe2000fffe03f */
[----:B------:R-:W-:Y:S01]  /*1cb0*/  UMOV UR23, 0x80000020 ;  /* 0x8000002000177882 */ /* 0x000fe20000000000 */
[----:B------:R-:W-:Y:S01]  /*1cc0*/  UMOV UR31, 0x80000020 ;  /* 0x80000020001f7882 */ /* 0x000fe20000000000 */
[----:B------:R-:W-:-:S02]  /*1cd0*/  WARPGROUP.DEPBAR.LE gsb0, 0x0 ;  /* 0x00008000000079c5 */ /* 0x000fc40000010000 */
[----:B------:R-:W-:-:S06]  /*1ce0*/  WARPGROUP.ARRIVE ;  /* 0x00000000000079c5 */ /* 0x000fcc0000000000 */
[----:B------:R-:W-:Y:S01]  /*1cf0*/  QGMMA.64x32x32.F32.E4M3.E4M3 R72, gdesc[UR24], RZ, !UPT, gsb0 ;  /* 0x00600000184879f3 */ /* 0x000fe2000c0008ff */
[----:B------:R-:W-:Y:S01]  /*1d00*/  UMOV UR26, UR9 ;  /* 0x00000009001a7c82 */ /* 0x000fe20008000000 */
[----:B------:R-:W-:Y:S01]  /*1d10*/  UMOV UR27, 0x80000020 ;  /* 0x80000020001b7882 */ /* 0x000fe20000000000 */
[----:B------:R-:W-:Y:S02]  /*1d20*/  WARPGROUP.DEPBAR.LE gsb0, 0x0 ;  /* 0x00008000000079c5 */ /* 0x000fe40000010000 */
[----:B------:R-:W-:-:S06]  /*1d30*/  WARPGROUP.ARRIVE ;  /* 0x00000000000079c5 */ /* 0x000fcc0000000000 */
[----:B------:R-:W-:Y:S01]  /*1d40*/  QGMMA.64x32x32.F32.E4M3.E4M3 R56, gdesc[UR4], RZ, !UPT, gsb0 ;  /* 0x00600000043879f3 */ /* 0x000fe2000c0008ff */
[----:B------:R-:W-:Y:S02]  /*1d50*/  UIADD3 UR4, UR28, 0x2, URZ ;  /* 0x000000021c047890 */ /* 0x000fe4000fffe03f */
[----:B------:R-:W-:Y:S01]  /*1d60*/  UIADD3 UR6, UR30, 0x2, URZ ;  /* 0x000000021e067890 */ /* 0x000fe2000fffe03f */
[----:B------:R-:W-:Y:S01]  /*1d70*/  UMOV UR5, 0x80000020 ;  /* 0x8000002000057882 */ /* 0x000fe20000000000 */
[----:B------:R-:W-:Y:S01]  /*1d80*/  UMOV UR7, 0x80000020 ;  /* 0x8000002000077882 */ /* 0x000fe20000000000 */
[----:B------:R-:W-:Y:S02]  /*1d90*/  UMOV UR9, UR5 ;  /* 0x0000000500097c82 */ /* 0x000fe40008000000 */
[----:B------:R-:W-:Y:S01]  /*1da0*/  UMOV UR8, UR4 ;  /* 0x0000000400087c82 */ /* 0x000fe20008000000 */
        /* <DEDUP_REMOVED lines=12> */
[----:B------:R-:W-:Y:S01]  /*1e70*/  UMOV UR6, UR10 ;  /* 0x0000000a00067c82 */ /* 0x000fe20008000000 */
[----:B------:R-:W-:Y:S01]  /*1e80*/  UMOV UR7, 0x80000020 ;  /* 0x8000002000077882 */ /* 0x000fe20000000000 */
[----:B------:R-:W-:Y:S01]  /*1e90*/  UMOV UR10, UR12 ;  /* 0x0000000c000a7c82 */ /* 0x000fe20008000000 */
        /* <DEDUP_REMOVED lines=121> */
[----:B------:R-:W-:-:S03]  /*2630*/  UIADD3 UR6, UR30, 0x702, URZ ;  /* 0x000007021e067890 */ /* 0x000fc6000fffe03f */
        /* <DEDUP_REMOVED lines=18> */
[----:B------:R-:W-:Y:S05]  /*2760*/  @!P0 BRA `(.L_x_3048) ;  /* 0x0000000000048947 */ /* 0x000fea0003800000 */
[----:B------:R-:W-:Y:S01]  /*2770*/  BPT.TRAP 0x1 ;  /* 0x000000040000795c */ /* 0x000fe20000300000 */
.L_x_3048:
[----:B01----:R-:W-:Y:S01]  /*2780*/  VIADD R0, R225, UR51 ;  /* 0x00000033e1007c36 */ /* 0x003fe20008000000 */
[----:B------:R-:W-:Y:S01]  /*2790*/  P2R R105, PR, RZ, 0x1 ;  /* 0x00000001ff697803 */ /* 0x000fe20000000000 */
[----:B------:R-:W-:Y:S01]  /*27a0*/  IMAD.U32 R5, RZ, RZ, UR50 ;  /* 0x00000032ff057e24 */ /* 0x000fe2000f8e00ff */
[----:B------:R-:W-:-:S03]  /*27b0*/  UISETP.GE.AND UP0, UPT, UR51, 0xa1, UPT ;  /* 0x000000a13300788c */ /* 0x000fc6000bf06270 */
[----:B------:R-:W-:-:S05]  /*27c0*/  IMAD R4, R5, -0xa0, R0 ;  /* 0xffffff6005047824 */ /* 0x000fca00078e0200 */
[C---:B------:R-:W-:Y:S02]  /*27d0*/  ISETP.GT.AND P6, PT, R4.reuse, RZ, PT ;  /* 0x000000ff0400720c */ /* 0x040fe40003fc4270 */
[C---:B------:R-:W-:Y:S02]  /*27e0*/  ISETP.GT.AND P5, PT, R4.reuse, 0x1, PT ;  /* 0x000000010400780c */ /* 0x040fe40003fa4270 */
[----:B------:R-:W-:Y:S02]  /*27f0*/  ISETP.GT.AND P4, PT, R4, 0x8, PT ;  /* 0x000000080400780c */ /* 0x000fe40003f84270 */
[----:B------:R-:W-:Y:S02]  /*2800*/  FSEL R88, R88, -INF , P6 ;  /* 0xff80000058587808 */ /* 0x000fe40003000000 */
[----:B------:R-:W-:Y:S01]  /*2810*/  FSEL R6, R89, -INF , P5 ;  /* 0xff80000059067808 */ /* 0x000fe20002800000 */
[----:B------:R-:W-:Y:S01]  /*2820*/  IMAD.U32 R89, RZ, RZ, UR40 ;  /* 0x00000028ff597e24 */ /* 0x000fe2000f8e00ff */
        /* <DEDUP_REMOVED lines=128> */
[----:B------:R-:W-:Y:S02]  /*3030*/  FSEL R29, R29, -INF , P2 ;  /* 0xff8000001d1d7808 */ /* 0x000fe40001000000 */
[----:B------:R-:W-:Y:S02]  /*3040*/  FMNMX.FTZ R0, R28, R7, !PT ;  /* 0x000000071c007209 */ /* 0x000fe40007810000 */
[----:B------:R-:W-:Y:S02]  /*3050*/  ISETP.GT.AND P3, PT, R4, 0x90, PT ;  /* 0x000000900400780c */ /* 0x000fe40003f64270 */
[----:B------:R-:W-:Y:S02]  /*3060*/  FSEL R46, R46, -INF , P4 ;  /* 0xff8000002e2e7808 */ /* 0x000fe40002000000 */
[----:B------:R-:W-:-:S02]  /*3070*/  FSEL R32, R32, -INF , P3 ;  /* 0xff80000020207808 */ /* 0x000fc40001800000 */
[----:B------:R-:W-:Y:S02]  /*3080*/  FMNMX.FTZ R7, R29, R0, !PT ;  /* 0x000000001d077209 */ /* 0x000fe40007810000 */
[----:B------:R-:W-:Y:S02]  /*3090*/  ISETP.GT.AND P4, PT, R4, 0x91, PT ;  /* 0x000000910400780c */ /* 0x000fe40003f84270 */
[----:B------:R-:W-:Y:S02]  /*30a0*/  FMNMX.FTZ R0, R32, R7, !PT ;  /* 0x0000000720007209 */ /* 0x000fe40007810000 */
[----:B------:R-:W-:Y:S02]  /*30b0*/  FSEL R33, R33, -INF , P4 ;  /* 0xff80000021217808 */ /* 0x000fe40002000000 */
        /* <DEDUP_REMOVED lines=10> */
[----:B------:R-:W0:Y:S01]  /*3160*/  SHFL.BFLY PT, R0, R7, 0x2, 0x1f ;  /* 0x0c401f0007007f89 */ /* 0x000e2200000e0000 */
[----:B------:R-:W-:Y:S02]  /*3170*/  P2R R15, PR, RZ, 0x2 ;  /* 0x00000002ff0f7803 */ /* 0x000fe40000000000 */
[----:B------:R-:W-:Y:S02]  /*3180*/  FSEL R54, R54, -INF , P2 ;  /* 0xff80000036367808 */ /* 0x000fe40001000000 */
[----:B------:R-:W-:Y:S02]  /*3190*/  ISETP.NE.AND P2, PT, R13, RZ, PT ;  /* 0x000000ff0d00720c */ /* 0x000fe40003f45270 */
[----:B------:R-:W-:-:S02]  /*31a0*/  FMNMX.FTZ R13, R90, R91, !PT ;  /* 0x0000005b5a0d7209 */ /* 0x000fc40007810000 */
[C---:B------:R-:W-:Y:S02]  /*31b0*/  ISETP.GT.AND P1, PT, R4.reuse, 0x79, PT ;  /* 0x000000790400780c */ /* 0x040fe40003f24270 */
[----:B------:R-:W-:Y:S02]  /*31c0*/  P2R R21, PR, RZ, 0x1 ;  /* 0x00000001ff157803 */ /* 0x000fe40000000000 */
[----:B------:R-:W-:Y:S02]  /*31d0*/  FSEL R55, R55, -INF , P1 ;  /* 0xff80000037377808 */ /* 0x000fe40000800000 */
[----:B------:R-:W-:Y:S02]  /*31e0*/  ISETP.NE.AND P1, PT, R15, RZ, PT ;  /* 0x000000ff0f00720c */ /* 0x000fe40003f25270 */
[----:B------:R-:W-:Y:S02]  /*31f0*/  ISETP.GT.AND P0, PT, R4, 0x80, PT ;  /* 0x000000800400780c */ /* 0x000fe40003f04270 */
[----:B------:R-:W-:-:S02]  /*3200*/  FSEL R85, R39, -INF , P6 ;  /* 0xff80000027557808 */ /* 0x000fc40003000000 */
[----:B------:R-:W-:Y:S02]  /*3210*/  FSEL R26, R26, -INF , P0 ;  /* 0xff8000001a1a7808 */ /* 0x000fe40000000000 */
[----:B------:R-:W-:Y:S02]  /*3220*/  ISETP.NE.AND P0, PT, R21, RZ, PT ;  /* 0x000000ff1500720c */ /* 0x000fe40003f05270 */
[----:B0-----:R-:W-:Y:S02]  /*3230*/  FMNMX.FTZ R9, R7, R0, !PT ;  /* 0x0000000007097209 */ /* 0x001fe40007810000 */
[----:B------:R-:W-:Y:S02]  /*3240*/  FSEL R27, R27, -INF , P0 ;  /* 0xff8000001b1b7808 */ /* 0x000fe40000000000 */
[----:B------:R-:W-:Y:S01]  /*3250*/  ISETP.NE.AND P0, PT, R105, RZ, PT ;  /* 0x000000ff6900720c */ /* 0x000fe20003f05270 */
[----:B------:R-:W0:Y:S02]  /*3260*/  SHFL.BFLY PT, R0, R9, 0x1, 0x1f ;  /* 0x0c201f0009007f89 */ /* 0x000e2400000e0000 */
[----:B0-----:R-:W-:-:S04]  /*3270*/  FMNMX.FTZ R0, R9, R0, !PT ;  /* 0x0000000009007209 */ /* 0x001fc80007810000 */
        /* <DEDUP_REMOVED lines=23> */
[----:B------:R1:W-:Y:S01]  /*33f0*/  MUFU.EX2 R15, R60 ;  /* 0x0000003c000f7308 */ /* 0x0003e20000000800 */
        /* <DEDUP_REMOVED lines=21> */
[----:B0-----:R-:W-:Y:S01]  /*3550*/  FMNMX.FTZ R56, R82, R57, !PT ;  /* 0x0000003952387209 */ /* 0x001fe20007810000 */
[----:B------:R-:W-:Y:S01]  /*3560*/  MUFU.EX2 R4, R4 ;  /* 0x0000000400047308 */ /* 0x000fe20000000800 */
[----:B------:R-:W-:-:S02]  /*3570*/  CS2R R118, SRZ ;  /* 0x0000000000767805 */ /* 0x000fc4000001ff00 */
[----:B------:R-:W-:Y:S02]  /*3580*/  CS2R R104, SRZ ;  /* 0x0000000000687805 */ /* 0x000fe4000001ff00 */
[----:B------:R-:W-:Y:S02]  /*3590*/  FMNMX.FTZ R57, R83, R56, !PT ;  /* 0x0000003853397209 */ /* 0x000fe40007810000 */
[----:B------:R-:W-:Y:S02]  /*35a0*/  CS2R R100, SRZ ;  /* 0x0000000000647805 */ /* 0x000fe4000001ff00 */
[----:B------:R-:W-:Y:S02]  /*35b0*/  CS2R R96, SRZ ;  /* 0x0000000000607805 */ /* 0x000fe4000001ff00 */
[----:B------:R-:W-:Y:S02]  /*35c0*/  CS2R R92, SRZ ;  /* 0x00000000005c7805 */ /* 0x000fe4000001ff00 */
[----:B------:R-:W-:Y:S01]  /*35d0*/  FMNMX.FTZ R56, R86, R57, !PT ;  /* 0x0000003956387209 */ /* 0x000fe20007810000 */
[----:B------:R-:W-:Y:S03]  /*35e0*/  MUFU.EX2 R7, R7 ;  /* 0x0000000700077308 */ /* 0x000fe60000000800 */
[----:B------:R-:W-:Y:S01]  /*35f0*/  FMNMX.FTZ R61, R87, R56, !PT ;  /* 0x00000038573d7209 */ /* 0x000fe20007810000 */
[--C-:B------:R-:W-:Y:S01]  /*3600*/  FFMA.FTZ R56, R84, UR40, -R89.reuse ;  /* 0x0000002854387c23 */ /* 0x100fe20008010859 */
[----:B------:R-:W-:-:S01]  /*3610*/  FFMA.FTZ R84, R72, UR40, -R89 ;  /* 0x0000002848547c23 */ /* 0x000fc20008010859 */
[----:B------:R-:W-:-:S02]  /*3620*/  FSEL R72, R30, -INF , P1 ;  /* 0xff8000001e487808 */ /* 0x000fc40000800000 */
[----:B-1----:R-:W-:Y:S01]  /*3630*/  FMNMX.FTZ R60, R58, R61, !PT ;  /* 0x0000003d3a3c7209 */ /* 0x002fe20007810000 */
[----:B------:R0:W-:Y:S03]  /*3640*/  MUFU.EX2 R30, R84 ;  /* 0x00000054001e7308 */ /* 0x0001e60000000800 */
[----:B------:R-:W-:-:S04]  /*3650*/  FMNMX.FTZ R61, R59, R60, !PT ;  /* 0x0000003c3b3d7209 */ /* 0x000fc80007810000 */
[----:B------:R-:W-:Y:S01]  /*3660*/  FMNMX.FTZ R60, R62, R61, !PT ;  /* 0x0000003d3e3c7209 */ /* 0x000fe20007810000 */
[----:B------:R-:W-:Y:S01]  /*3670*/  MUFU.EX2 R6, R6 ;  /* 0x0000000600067308 */ /* 0x000fe20000000800 */
[----:B0-----:R-:W-:Y:S02]  /*3680*/  FSEL R84, R38, -INF , P5 ;  /* 0xff80000026547808 */ /* 0x001fe40002800000 */
[----:B------:R-:W-:Y:S01]  /*3690*/  FMNMX.FTZ R65, R63, R60, !PT ;  /* 0x0000003c3f417209 */ /* 0x000fe20007810000 */
[----:B------:R-:W-:-:S01]  /*36a0*/  FFMA.FTZ R60, R112, UR40, -R89 ;  /* 0x00000028703c7c23 */ /* 0x000fc20008010859 */
[----:B------:R-:W-:Y:S02]  /*36b0*/  CS2R R112, SRZ ;  /* 0x0000000000707805 */ /* 0x000fe4000001ff00 */
[----:B------:R-:W-:Y:S01]  /*36c0*/  FMNMX.FTZ R64, R66, R65, !PT ;  /* 0x0000004142407209 */ /* 0x000fe20007810000 */
[----:B------:R-:W0:Y:S03]  /*36d0*/  MUFU.EX2 R9, R9 ;  /* 0x0000000900097308 */ /* 0x000e260000000800 */
[----:B------:R-:W-:-:S04]  /*36e0*/  FMNMX.FTZ R65, R67, R64, !PT ;  /* 0x0000004043417209 */ /* 0x000fc80007810000 */
[----:B------:R-:W-:Y:S01]  /*36f0*/  FMNMX.FTZ R64, R70, R65, !PT ;  /* 0x0000004146407209 */ /* 0x000fe20007810000 */
[----:B------:R-:W-:Y:S03]  /*3700*/  MUFU.EX2 R8, R8 ;  /* 0x0000000800087308 */ /* 0x000fe60000000800 */
[----:B------:R-:W-:Y:S01]  /*3710*/  FMNMX.FTZ R69, R71, R64, !PT ;  /* 0x0000004047457209 */ /* 0x000fe20007810000 */
[----:B------:R-:W-:Y:S01]  /*3720*/  FFMA.FTZ R64, R116, UR40, -R89 ;  /* 0x0000002874407c23 */ /* 0x000fe20008010859 */
[----:B------:R-:W-:Y:S02]  /*3730*/  CS2R R116, SRZ ;  /* 0x0000000000747805 */ /* 0x000fe4000001ff00 */
[----:B------:R-:W-:Y:S01]  /*3740*/  FMNMX.FTZ R68, R42, R69, !PT ;  /* 0x000000452a447209 */ /* 0x000fe20007810000 */
[----:B------:R-:W-:Y:S01]  /*3750*/  MUFU.EX2 R11, R11 ;  /* 0x0000000b000b7308 */ /* 0x000fe20000000800 */
[----:B0-----:R-:W-:-:S02]  /*3760*/  F2FP.SATFINITE.E4M3.F32.PACK_AB_MERGE_C R200, R9, R6, RZ ;  /* 0x0000000609c8723e */ /* 0x001fc400048070ff */
[----:B------:R-:W-:Y:S02]  /*3770*/  FMNMX.FTZ R69, R43, R68, !PT ;  /* 0x000000442b457209 */ /* 0x000fe40007810000 */
[----:B------:R-:W-:Y:S02]  /*3780*/  F2FP.SATFINITE.E4M3.F32.PACK_AB_MERGE_C R200, R7, R4, R200 ;  /* 0x0000000407c8723e */ /* 0x000fe400048070c8 */
[----:B------:R-:W-:Y:S01]  /*3790*/  FMNMX.FTZ R68, R46, R69, !PT ;  /* 0x000000452e447209 */ /* 0x000fe20007810000 */
[----:B------:R-:W0:Y:S03]  /*37a0*/  MUFU.EX2 R10, R10 ;  /* 0x0000000a000a7308 */ /* 0x000e260000000800 */
[----:B------:R-:W-:Y:S01]  /*37b0*/  FMNMX.FTZ R69, R47, R68, !PT ;  /* 0x000000442f457209 */ /* 0x000fe20007810000 */
[----:B------:R-:W-:-:S03]  /*37c0*/  FFMA.FTZ R68, R120, UR40, -R89 ;  /* 0x0000002878447c23 */ /* 0x000fc60008010859 */
[----:B------:R-:W-:Y:S01]  /*37d0*/  FMNMX.FTZ R80, R50, R69, !PT ;  /* 0x0000004532507209 */ /* 0x000fe20007810000 */
[----:B------:R-:W-:Y:S03]  /*37e0*/  MUFU.EX2 R12, R12 ;  /* 0x0000000c000c7308 */ /* 0x000fe60000000800 */
[----:B------:R-:W-:Y:S02]  /*37f0*/  FMNMX.FTZ R69, R51, R80, !PT ;  /* 0x0000005033457209 */ /* 0x000fe40007810000 */
[----:B------:R-:W-:Y:S02]  /*3800*/  FSEL R80, R34, -INF , P3 ;  /* 0xff80000022507808 */ /* 0x000fe40001800000 */
[----:B------:R-:W-:Y:S01]  /*3810*/  FMNMX.FTZ R76, R54, R69, !PT ;  /* 0x00000045364c7209 */ /* 0x000fe20007810000 */
[----:B------:R-:W-:Y:S01]  /*3820*/  MUFU.EX2 R14, R14 ;  /* 0x0000000e000e7308 */ /* 0x000fe20000000800 */
[----:B0-----:R-:W-:-:S02]  /*3830*/  F2FP.SATFINITE.E4M3.F32.PACK_AB_MERGE_C R202, R13, R10, RZ ;  /* 0x0000000a0dca723e */ /* 0x001fc400048070ff */
[----:B------:R-:W-:Y:S02]  /*3840*/  FMNMX.FTZ R77, R55, R76, !PT ;  /* 0x0000004c374d7209 */ /* 0x000fe40007810000 */
[----:B------:R-:W-:Y:S02]  /*3850*/  F2FP.SATFINITE.E4M3.F32.PACK_AB_MERGE_C R202, R11, R8, R202 ;  /* 0x000000080bca723e */ /* 0x000fe400048070ca */
[----:B------:R-:W-:Y:S01]  /*3860*/  FMNMX.FTZ R76, R26, R77, !PT ;  /* 0x0000004d1a4c7209 */ /* 0x000fe20007810000 */
[----:B------:R0:W-:Y:S03]  /*3870*/  MUFU.EX2 R69, R81 ;  /* 0x0000005100457308 */ /* 0x0001e60000000800 */
[----:B------:R-:W-:Y:S02]  /*3880*/  FMNMX.FTZ R77, R27, R76, !PT ;  /* 0x0000004c1b4d7209 */ /* 0x000fe40007810000 */
[----:B------:R-:W-:Y:S01]  /*3890*/  FSEL R76, R31, -INF , P2 ;  /* 0xff8000001f4c7808 */ /* 0x000fe20001000000 */
[----:B------:R-:W-:-:S01]  /*38a0*/  FFMA.FTZ R31, R40, UR40, -R89 ;  /* 0x00000028281f7c23 */ /* 0x000fc20008010859 */
[----:B------:R-:W-:Y:S01]  /*38b0*/  FMNMX.FTZ R5, R72, R77, !PT ;  /* 0x0000004d48057209 */ /* 0x000fe20007810000 */
[----:B------:R-:W-:-:S01]  /*38c0*/  FFMA.FTZ R40, R45, UR40, -R89 ;  /* 0x000000282d287c23 */ /* 0x000fc20008010859 */
[----:B0-----:R-:W-:Y:S01]  /*38d0*/  FSEL R81, R35, -INF , P4 ;  /* 0xff80000023517808 */ /* 0x001fe20002000000 */
[----:B------:R-:W-:-:S01]  /*38e0*/  FFMA.FTZ R35, R44, UR40, -R89 ;  /* 0x000000282c237c23 */ /* 0x000fc20008010859 */
[----:B------:R-:W-:Y:S01]  /*38f0*/  FMNMX.FTZ R5, R76, R5, !PT ;  /* 0x000000054c057209 */ /* 0x000fe20007810000 */
[----:B------:R-:W-:Y:S03]  /*3900*/  MUFU.EX2 R77, R88 ;  /* 0x00000058004d7308 */ /* 0x000fe60000000800 */
[----:B------:R-:W-:-:S04]  /*3910*/  FMNMX.FTZ R34, R80, R5, !PT ;  /* 0x0000000550227209 */ /* 0x000fc80007810000 */
[----:B------:R-:W-:Y:S01]  /*3920*/  FMNMX.FTZ R5, R81, R34, !PT ;  /* 0x0000002251057209 */ /* 0x000fe20007810000 */
[----:B------:R-:W-:-:S01]  /*3930*/  FFMA.FTZ R34, R41, UR40, -R89 ;  /* 0x0000002829227c23 */ /* 0x000fc20008010859 */
[----:B------:R-:W-:Y:S01]  /*3940*/  FFMA.FTZ R41, R52, UR40, -R89 ;  /* 0x0000002834297c23 */ /* 0x000fe20008010859 */
[----:B------:R0:W1:Y:S01]  /*3950*/  MUFU.EX2 R21, R106 ;  /* 0x0000006a00157308 */ /* 0x0000620000000800 */
[----:B------:R-:W-:-:S04]  /*3960*/  FMNMX.FTZ R38, R84, R5, !PT ;  /* 0x0000000554267209 */ /* 0x000fc80007810000 */
[----:B------:R-:W-:Y:S01]  /*3970*/  FMNMX.FTZ R5, R85, R38, !PT ;  /* 0x0000002655057209 */ /* 0x000fe20007810000 */
[----:B------:R-:W-:-:S02]  /*3980*/  FFMA.FTZ R38, R48, UR40, -R89 ;  /* 0x0000002830267c23 */ /* 0x000fc40008010859 */
[----:B------:R-:W-:Y:S01]  /*3990*/  MUFU.EX2 R20, R20 ;  /* 0x0000001400147308 */ /* 0x000fe20000000800 */
[----:B0-----:R-:W-:Y:S01]  /*39a0*/  CS2R R106, SRZ ;  /* 0x00000000006a7805 */ /* 0x001fe2000001ff00 */
[----:B------:R-:W0:Y:S06]  /*39b0*/  SHFL.BFLY PT, R44, R5, 0x2, 0x1f ;  /* 0x0c401f00052c7f89 */ /* 0x000e2c00000e0000 */
[----:B------:R2:W-:Y:S01]  /*39c0*/  MUFU.EX2 R57, R108 ;  /* 0x0000006c00397308 */ /* 0x0005e20000000800 */
[----:B-1----:R-:W-:-:S04]  /*39d0*/  F2FP.SATFINITE.E4M3.F32.PACK_AB_MERGE_C R204, R21, R14, RZ ;  /* 0x0000000e15cc723e */ /* 0x002fc800048070ff */
[----:B------:R-:W-:-:S03]  /*39e0*/  F2FP.SATFINITE.E4M3.F32.PACK_AB_MERGE_C R204, R15, R12, R204 ;  /* 0x0000000c0fcc723e */ /* 0x000fc600048070cc */
[----:B------:R-:W-:Y:S01]  /*39f0*/  MUFU.EX2 R56, R56 ;  /* 0x0000003800387308 */ /* 0x000fe20000000800 */
[----:B--2---:R-:W-:-:S07]  /*3a00*/  CS2R R108, SRZ ;  /* 0x00000000006c7805 */ /* 0x004fce000001ff00 */
[----:B------:R1:W2:Y:S01]  /*3a10*/  MUFU.EX2 R61, R110 ;  /* 0x0000006e003d7308 */ /* 0x0002a20000000800 */
[----:B0-----:R-:W-:-:S05]  /*3a20*/  FMNMX.FTZ R45, R5, R44, !PT ;  /* 0x0000002c052d7209 */ /* 0x001fca0007810000 */
[----:B------:R-:W0:Y:S02]  /*3a30*/  SHFL.BFLY PT, R48, R45, 0x1, 0x1f ;  /* 0x0c201f002d307f89 */ /* 0x000e2400000e0000 */
[----:B------:R-:W-:Y:S01]  /*3a40*/  MUFU.EX2 R44, R53 ;  /* 0x00000035002c7308 */ /* 0x000fe20000000800 */
[----:B-1----:R-:W-:-:S07]  /*3a50*/  CS2R R110, SRZ ;  /* 0x00000000006e7805 */ /* 0x002fce000001ff00 */
[----:B------:R-:W-:Y:S01]  /*3a60*/  MUFU.EX2 R60, R60 ;  /* 0x0000003c003c7308 */ /* 0x000fe20000000800 */
[----:B--2---:R-:W-:-:S04]  /*3a70*/  F2FP.SATFINITE.E4M3.F32.PACK_AB_MERGE_C R206, R61, R56, RZ ;  /* 0x000000383dce723e */ /* 0x004fc800048070ff */
[----:B------:R-:W-:-:S03]  /*3a80*/  F2FP.SATFINITE.E4M3.F32.PACK_AB_MERGE_C R206, R57, R20, R206 ;  /* 0x0000001439ce723e */ /* 0x000fc600048070ce */
[----:B------:R1:W-:Y:S01]  /*3a90*/  MUFU.EX2 R65, R114 ;  /* 0x0000007200417308 */ /* 0x0003e20000000800 */
[----:B0-----:R-:W-:Y:S01]  /*3aa0*/  FMNMX.FTZ R5, R45, R48, !PT ;  /* 0x000000302d057209 */ /* 0x001fe20007810000 */
[----:B------:R-:W-:-:S06]  /*3ab0*/  IMAD.U32 R48, RZ, RZ, UR40 ;  /* 0x00000028ff307e24 */ /* 0x000fcc000f8e00ff */
[----:B------:R-:W-:Y:S01]  /*3ac0*/  MUFU.EX2 R64, R64 ;  /* 0x0000004000407308 */ /* 0x000fe20000000800 */
[----:B-1----:R-:W-:Y:S02]  /*3ad0*/  CS2R R114, SRZ ;  /* 0x0000000000727805 */ /* 0x002fe4000001ff00 */
[C---:B------:R-:W-:Y:S01]  /*3ae0*/  FSETP.NEU.FTZ.AND P1, PT, R5.reuse, -INF , PT ;  /* 0xff8000000500780b */ /* 0x040fe20003f3d000 */
[----:B------:R-:W-:-:S05]  /*3af0*/  FFMA.FTZ R45, R5, R48, -8 ;  /* 0xc1000000052d7423 */ /* 0x000fca0000010030 */
[----:B------:R-:W-:Y:S01]  /*3b00*/  FSEL R89, R45, RZ, P1 ;  /* 0x000000ff2d597208 */ /* 0x000fe20000800000 */
[----:B------:R-:W-:Y:S01]  /*3b10*/  MUFU.EX2 R73, R73 ;  /* 0x0000004900497308 */ /* 0x000fe20000000800 */
[----:B------:R-:W-:-:S03]  /*3b20*/  ISETP.NE.AND P1, PT, R2, RZ, PT ;  /* 0x000000ff0200720c */ /* 0x000fc60003f25270 */
        /* <DEDUP_REMOVED lines=15> */
[----:B------:R-:W-:-:S01]  /*3c20*/  FADD.FTZ R67, R4, R7 ;  /* 0x0000000704437221 */ /* 0x000fc20000010000 */
[--C-:B------:R-:W-:Y:S01]  /*3c30*/  FFMA.FTZ R75, R82, UR40, -R89.reuse ;  /* 0x00000028524b7c23 */ /* 0x100fe20008010859 */
[----:B------:R-:W-:-:S01]  /*3c40*/  FFMA.FTZ R103, R103, UR40, -R89 ;  /* 0x0000002867677c23 */ /* 0x000fc20008010859 */
[--C-:B------:R-:W-:Y:S01]  /*3c50*/  FFMA.FTZ R82, R62, UR40, -R89.reuse ;  /* 0x000000283e527c23 */ /* 0x100fe20008010859 */
[----:B------:R-:W-:-:S01]  /*3c60*/  FFMA.FTZ R62, R66, UR40, -R89 ;  /* 0x00000028423e7c23 */ /* 0x000fc20008010859 */
[----:B------:R-:W-:Y:S01]  /*3c70*/  FADD.FTZ R66, R6, R67 ;  /* 0x0000004306427221 */ /* 0x000fe20000010000 */
[----:B------:R-:W-:Y:S01]  /*3c80*/  @P1 VIADD R3, R3, 0x33440 ;  /* 0x0003344003031836 */ /* 0x000fe20000000000 */
[----:B------:R-:W1:Y:S01]  /*3c90*/  MUFU.EX2 R94, R94 ;  /* 0x0000005e005e7308 */ /* 0x000e620000000800 */
[----:B------:R-:W-:-:S01]  /*3ca0*/  FFMA.FTZ R79, R79, UR40, -R89 ;  /* 0x000000284f4f7c23 */ /* 0x000fc20008010859 */
[----:B------:R-:W-:Y:S01]  /*3cb0*/  FADD.FTZ R67, R9, R66 ;  /* 0x0000004209437221 */ /* 0x000fe20000010000 */
[----:B------:R-:W-:-:S01]  /*3cc0*/  FFMA.FTZ R86, R86, UR40, -R89 ;  /* 0x0000002856567c23 */ /* 0x000fc20008010859 */
[----:B------:R-:W-:Y:S01]  /*3cd0*/  @P1 PRMT R3, R16, 0x654, R3 ;  /* 0x0000065410031816 */ /* 0x000fe20000000003 */
[----:B------:R-:W-:-:S01]  /*3ce0*/  FFMA.FTZ R87, R87, UR40, -R89 ;  /* 0x0000002857577c23 */ /* 0x000fc20008010859 */
[----:B------:R-:W-:Y:S01]  /*3cf0*/  FADD.FTZ R66, R8, R67 ;  /* 0x0000004308427221 */ /* 0x000fe20000010000 */
[----:B------:R-:W-:-:S01]  /*3d00*/  FFMA.FTZ R58, R58, UR40, -R89 ;  /* 0x000000283a3a7c23 */ /* 0x000fc20008010859 */
[----:B------:R-:W2:Y:S01]  /*3d10*/  MUFU.EX2 R95, R95 ;  /* 0x0000005f005f7308 */ /* 0x000ea20000000800 */
[----:B0-----:R-:W-:-:S01]  /*3d20*/  FADD.FTZ R91, R45, R48 ;  /* 0x000000302d5b7221 */ /* 0x001fc20000010000 */
[----:B------:R0:W-:Y:S01]  /*3d30*/  @P1 SYNCS.ARRIVE.TRANS64.RED.A1T0 RZ, [R3+URZ], RZ ;  /* 0x000000ff03ff19a7 */ /* 0x0001e2000810043f */
[----:B------:R-:W-:-:S01]  /*3d40*/  FFMA.FTZ R59, R59, UR40, -R89 ;  /* 0x000000283b3b7c23 */ /* 0x000fc20008010859 */
[--C-:B------:R-:W-:Y:S01]  /*3d50*/  FFMA.FTZ R70, R70, UR40, -R89.reuse ;  /* 0x0000002846467c23 */ /* 0x100fe20008010859 */
[----:B------:R-:W-:-:S01]  /*3d60*/  FFMA.FTZ R71, R71, UR40, -R89 ;  /* 0x0000002847477c23 */ /* 0x000fc20008010859 */
[--C-:B------:R-:W-:Y:S01]  /*3d70*/  FFMA.FTZ R42, R42, UR40, -R89.reuse ;  /* 0x000000282a2a7c23 */ /* 0x100fe20008010859 */
[----:B------:R-:W-:-:S01]  /*3d80*/  FFMA.FTZ R43, R43, UR40, -R89 ;  /* 0x000000282b2b7c23 */ /* 0x000fc20008010859 */
[----:B------:R-:W3:Y:S01]  /*3d90*/  MUFU.EX2 R49, R49 ;  /* 0x0000003100317308 */ /* 0x000ee20000000800 */
[----:B-1----:R-:W-:-:S01]  /*3da0*/  FADD.FTZ R90, R94, R91 ;  /* 0x0000005b5e5a7221 */ /* 0x002fc20000010000 */
[----:B------:R-:W-:Y:S01]  /*3db0*/  FADD.FTZ R91, R11, R66 ;  /* 0x000000420b5b7221 */ /* 0x000fe20000010000 */
[----:B------:R-:W-:-:S01]  /*3dc0*/  FFMA.FTZ R46, R46, UR40, -R89 ;  /* 0x000000282e2e7c23 */ /* 0x000fc20008010859 */
[--C-:B------:R-:W-:Y:S01]  /*3dd0*/  FFMA.FTZ R47, R47, UR40, -R89.reuse ;  /* 0x000000282f2f7c23 */ /* 0x100fe20008010859 */
[----:B------:R-:W-:-:S01]  /*3de0*/  FFMA.FTZ R50, R50, UR40, -R89 ;  /* 0x0000002832327c23 */ /* 0x000fc20008010859 */
[----:B------:R-:W-:Y:S01]  /*3df0*/  FADD.FTZ R66, R10, R91 ;  /* 0x0000005b0a427221 */ /* 0x000fe20000010000 */
[----:B------:R-:W-:-:S01]  /*3e00*/  FFMA.FTZ R51, R51, UR40, -R89 ;  /* 0x0000002833337c23 */ /* 0x000fc20008010859 */
[----:B------:R-:W1:Y:S01]  /*3e10*/  MUFU.EX2 R52, R52 ;  /* 0x0000003400347308 */ /* 0x000e620000000800 */
[----:B--2---:R-:W-:-:S01]  /*3e20*/  FADD.FTZ R90, R95, R90 ;  /* 0x0000005a5f5a7221 */ /* 0x004fc20000010000 */
[----:B0-----:R-:W-:Y:S01]  /*3e30*/  FADD.FTZ R3, R13, R66 ;  /* 0x000000420d037221 */ /* 0x001fe20000010000 */
[----:B------:R-:W-:-:S01]  /*3e40*/  FFMA.FTZ R54, R54, UR40, -R89 ;  /* 0x0000002836367c23 */ /* 0x000fc20008010859 */
[--C-:B------:R-:W-:Y:S01]  /*3e50*/  FFMA.FTZ R55, R55, UR40, -R89.reuse ;  /* 0x0000002837377c23 */ /* 0x100fe20008010859 */
[----:B------:R-:W-:-:S01]  /*3e60*/  FFMA.FTZ R26, R26, UR40, -R89 ;  /* 0x000000281a1a7c23 */ /* 0x000fc20008010859 */
[----:B------:R-:W-:Y:S01]  /*3e70*/  FADD.FTZ R66, R12, R3 ;  /* 0x000000030c427221 */ /* 0x000fe20000010000 */
[----:B------:R-:W-:-:S01]  /*3e80*/  FFMA.FTZ R27, R27, UR40, -R89 ;  /* 0x000000281b1b7c23 */ /* 0x000fc20008010859 */
[----:B------:R-:W0:Y:S01]  /*3e90*/  MUFU.EX2 R102, R102 ;  /* 0x0000006600667308 */ /* 0x000e220000000800 */
[----:B---3--:R-:W-:-:S01]  /*3ea0*/  FADD.FTZ R67, R49, R90 ;  /* 0x0000005a31437221 */ /* 0x008fc20000010000 */
[--C-:B------:R-:W-:Y:S01]  /*3eb0*/  FFMA.FTZ R72, R72, UR40, -R89.reuse ;  /* 0x0000002848487c23 */ /* 0x100fe20008010859 */
[----:B------:R-:W-:-:S01]  /*3ec0*/  FFMA.FTZ R76, R76, UR40, -R89 ;  /* 0x000000284c4c7c23 */ /* 0x000fc20008010859 */
[--C-:B------:R-:W-:Y:S01]  /*3ed0*/  FFMA.FTZ R80, R80, UR40, -R89.reuse ;  /* 0x0000002850507c23 */ /* 0x100fe20008010859 */
[----:B------:R-:W-:-:S01]  /*3ee0*/  FFMA.FTZ R81, R81, UR40, -R89 ;  /* 0x0000002851517c23 */ /* 0x000fc20008010859 */
[--C-:B------:R-:W-:Y:S01]  /*3ef0*/  FFMA.FTZ R84, R84, UR40, -R89.reuse ;  /* 0x0000002854547c23 */ /* 0x100fe20008010859 */
[----:B------:R-:W-:-:S01]  /*3f00*/  FFMA.FTZ R85, R85, UR40, -R89 ;  /* 0x0000002855557c23 */ /* 0x000fc20008010859 */
[----:B------:R-:W2:Y:S01]  /*3f10*/  MUFU.EX2 R103, R103 ;  /* 0x0000006700677308 */ /* 0x000ea20000000800 */
[----:B-1----:R-:W-:-:S01]  /*3f20*/  FADD.FTZ R67, R52, R67 ;  /* 0x0000004334437221 */ /* 0x002fc20000010000 */
[----:B------:R-:W-:-:S02]  /*3f30*/  PLOP3.LUT P1, PT, PT, PT, UP0, 0x80, 0x0 ;  /* 0x000000000000781c */ /* 0x000fc40003f2f008 */
[----:B------:R-:W-:Y:S02]  /*3f40*/  CS2R R98, SRZ ;  /* 0x0000000000627805 */ /* 0x000fe4000001ff00 */
[----:B------:R-:W-:Y:S02]  /*3f50*/  F2FP.SATFINITE.E4M3.F32.PACK_AB_MERGE_C R94, R95, R94, RZ ;  /* 0x0000005e5f5e723e */ /* 0x000fe400048070ff */
[----:B------:R-:W1:Y:S01]  /*3f60*/  MUFU.EX2 R53, R53 ;  /* 0x0000003500357308 */ /* 0x000e620000000800 */
[----:B0-----:R-:W-:-:S01]  /*3f70*/  FADD.FTZ R90, R102, R67 ;  /* 0x00000043665a7221 */ /* 0x001fc20000010000 */
[----:B------:R-:W-:Y:S01]  /*3f80*/  FADD.FTZ R67, R15, R66 ;  /* 0x000000420f437221 */ /* 0x000fe20000010000 */
[----:B------:R-:W-:Y:S02]  /*3f90*/  F2FP.SATFINITE.E4M3.F32.PACK_AB_MERGE_C R201, R48, R45, R94 ;  /* 0x0000002d30c9723e */ /* 0x000fe4000480705e */
[----:B------:R-:W-:Y:S01]  /*3fa0*/  CS2R R94, SRZ ;  /* 0x00000000005e7805 */ /* 0x000fe2000001ff00 */
[----:B------:R-:W-:-:S02]  /*3fb0*/  FADD.FTZ R66, R14, R67 ;  /* 0x000000430e427221 */ /* 0x000fc40000010000 */
[----:B------:R-:W0:Y:S01]  /*3fc0*/  MUFU.EX2 R74, R74 ;  /* 0x0000004a004a7308 */ /* 0x000e220000000800 */
[----:B--2---:R-:W-:-:S01]  /*3fd0*/  FADD.FTZ R90, R103, R90 ;  /* 0x0000005a675a7221 */ /* 0x004fc20000010000 */
[----:B------:R-:W-:-:S04]  /*3fe0*/  F2FP.SATFINITE.E4M3.F32.PACK_AB_MERGE_C R102, R103, R102, RZ ;  /* 0x000000666766723e */ /* 0x000fc800048070ff */
[----:B------:R-:W-:Y:S02]  /*3ff0*/  F2FP.SATFINITE.E4M3.F32.PACK_AB_MERGE_C R203, R52, R49, R102 ;  /* 0x0000003134cb723e */ /* 0x000fe40004807066 */
[----:B------:R-:W-:Y:S01]  /*4000*/  CS2R R102, SRZ ;  /* 0x0000000000667805 */ /* 0x000fe2000001ff00 */
[----:B------:R-:W2:Y:S01]  /*4010*/  MUFU.EX2 R88, R88 ;  /* 0x0000005800587308 */ /* 0x000ea20000000800 */
[----:B-1----:R-:W-:-:S01]  /*4020*/  FADD.FTZ R3, R53, R90 ;  /* 0x0000005a35037221 */ /* 0x002fc20000010000 */
[----:B------:R-:W-:-:S06]  /*4030*/  CS2R R48, SRZ ;  /* 0x0000000000307805 */ /* 0x000fcc000001ff00 */
[----:B------:R-:W1:Y:S01]  /*4040*/  MUFU.EX2 R79, R79 ;  /* 0x0000004f004f7308 */ /* 0x000e620000000800 */
[----:B0-----:R-:W-:-:S07]  /*4050*/  FADD.FTZ R3, R74, R3 ;  /* 0x000000034a037221 */ /* 0x001fce0000010000 */
[----:B------:R-:W0:Y:S01]  /*4060*/  MUFU.EX2 R75, R75 ;  /* 0x0000004b004b7308 */ /* 0x000e220000000800 */
[----:B--2---:R-:W-:-:S01]  /*4070*/  FADD.FTZ R90, R88, R3 ;  /* 0x00000003585a7221 */ /* 0x004fc20000010000 */
[----:B------:R-:W-:-:S04]  /*4080*/  FADD.FTZ R3, R21, R66 ;  /* 0x0000004215037221 */ /* 0x000fc80000010000 */
[----:B------:R-:W-:Y:S02]  /*4090*/  FADD.FTZ R66, R20, R3 ;  /* 0x0000000314427221 */ /* 0x000fe40000010000 */
[----:B------:R-:W2:Y:S01]  /*40a0*/  MUFU.EX2 R78, R78 ;  /* 0x0000004e004e7308 */ /* 0x000ea20000000800 */
[----:B-1----:R-:W-:-:S01]  /*40b0*/  FADD.FTZ R90, R79, R90 ;  /* 0x0000005a4f5a7221 */ /* 0x002fc20000010000 */
[----:B------:R-:W-:Y:S01]  /*40c0*/  FADD.FTZ R67, R57, R66 ;  /* 0x0000004239437221 */ /* 0x000fe20000010000 */
[----:B------:R-:W-:Y:S02]  /*40d0*/  F2FP.SATFINITE.E4M3.F32.PACK_AB_MERGE_C R79, R79, R88, RZ ;  /* 0x000000584f4f723e */ /* 0x000fe400048070ff */
[----:B------:R-:W-:Y:S01]  /*40e0*/  CS2R R88, SRZ ;  /* 0x0000000000587805 */ /* 0x000fe2000001ff00 */
[----:B------:R-:W-:-:S01]  /*40f0*/  FADD.FTZ R66, R56, R67 ;  /* 0x0000004338427221 */ /* 0x000fc20000010000 */
[----:B------:R-:W-:Y:S01]  /*4100*/  F2FP.SATFINITE.E4M3.F32.PACK_AB_MERGE_C R205, R74, R53, R79 ;  /* 0x000000354acd723e */ /* 0x000fe2000480704f */
[----:B------:R-:W1:Y:S01]  /*4110*/  MUFU.EX2 R86, R86 ;  /* 0x0000005600567308 */ /* 0x000e620000000800 */
[----:B0-----:R-:W-:-:S01]  /*4120*/  FADD.FTZ R3, R75, R90 ;  /* 0x0000005a4b037221 */ /* 0x001fc20000010000 */
[----:B------:R-:W-:-:S02]  /*4130*/  CS2R R56, SRZ ;  /* 0x0000000000387805 */ /* 0x000fc4000001ff00 */
[----:B------:R-:W-:-:S04]  /*4140*/  CS2R R52, SRZ ;  /* 0x0000000000347805 */ /* 0x000fc8000001ff00 */
[----:B------:R-:W0:Y:S01]  /*4150*/  MUFU.EX2 R87, R87 ;  /* 0x0000005700577308 */ /* 0x000e220000000800 */
[----:B--2---:R-:W-:-:S07]  /*4160*/  FADD.FTZ R3, R78, R3 ;  /* 0x000000034e037221 */ /* 0x004fce0000010000 */
[----:B------:R-:W2:Y:S01]  /*4170*/  MUFU.EX2 R58, R58 ;  /* 0x0000003a003a7308 */ /* 0x000ea20000000800 */
[----:B-1----:R-:W-:-:S01]  /*4180*/  FADD.FTZ R90, R86, R3 ;  /* 0x00000003565a7221 */ /* 0x002fc20000010000 */
[----:B------:R-:W-:Y:S01]  /*4190*/  FADD.FTZ R3, R61, R66 ;  /* 0x000000423d037221 */ /* 0x000fe20000010000 */
[----:B------:R-:W-:-:S03]  /*41a0*/  CS2R R66, SRZ ;  /* 0x0000000000427805 */ /* 0x000fc6000001ff00 */
[----:B------:R-:W-:Y:S02]  /*41b0*/  FADD.FTZ R6, R60, R3 ;  /* 0x000000033c067221 */ /* 0x000fe40000010000 */
[----:B------:R-:W1:Y:S01]  /*41c0*/  MUFU.EX2 R59, R59 ;  /* 0x0000003b003b7308 */ /* 0x000e620000000800 */
[----:B0-----:R-:W-:-:S01]  /*41d0*/  FADD.FTZ R9, R87, R90 ;  /* 0x0000005a57097221 */ /* 0x001fc20000010000 */
[----:B------:R-:W-:Y:S01]  /*41e0*/  FADD.FTZ R3, R65, R6 ;  /* 0x0000000641037221 */ /* 0x000fe20000010000 */
[----:B------:R-:W-:Y:S02]  /*41f0*/  F2FP.SATFINITE.E4M3.F32.PACK_AB_MERGE_C R86, R87, R86, RZ ;  /* 0x000000565756723e */ /* 0x000fe400048070ff */
[----:B------:R-:W-:Y:S01]  /*4200*/  CS2R R90, SRZ ;  /* 0x00000000005a7805 */ /* 0x000fe2000001ff00 */
[----:B------:R-:W-:-:S01]  /*4210*/  FADD.FTZ R6, R64, R3 ;  /* 0x0000000340067221 */ /* 0x000fc20000010000 */
[----:B------:R-:W-:Y:S01]  /*4220*/  F2FP.SATFINITE.E4M3.F32.PACK_AB_MERGE_C R64, R73, R64, RZ ;  /* 0x000000404940723e */ /* 0x000fe200048070ff */
[----:B------:R-:W0:Y:S01]  /*4230*/  MUFU.EX2 R82, R82 ;  /* 0x0000005200527308 */ /* 0x000e220000000800 */
[----:B--2---:R-:W-:-:S01]  /*4240*/  FADD.FTZ R10, R58, R9 ;  /* 0x000000093a0a7221 */ /* 0x004fc20000010000 */
[----:B------:R-:W-:Y:S01]  /*4250*/  FADD.FTZ R73, R73, R6 ;  /* 0x0000000649497221 */ /* 0x000fe20000010000 */
[----:B------:R-:W-:-:S02]  /*4260*/  F2FP.SATFINITE.E4M3.F32.PACK_AB_MERGE_C R208, R65, R60, R64 ;  /* 0x0000003c41d0723e */ /* 0x000fc40004807040 */
[----:B------:R-:W-:Y:S02]  /*4270*/  CS2R R64, SRZ ;  /* 0x0000000000407805 */ /* 0x000fe4000001ff00 */
[----:B------:R-:W-:Y:S02]  /*4280*/  F2FP.SATFINITE.E4M3.F32.PACK_AB_MERGE_C R207, R78, R75, R86 ;  /* 0x0000004b4ecf723e */ /* 0x000fe40004807056 */
[----:B------:R-:W-:Y:S02]  /*4290*/  CS2R R86, SRZ ;  /* 0x0000000000567805 */ /* 0x000fe4000001ff00 */
[----:B------:R-:W-:Y:S01]  /*42a0*/  CS2R R78, SRZ ;  /* 0x00000000004e7805 */ /* 0x000fe2000001ff00 */
[----:B------:R-:W2:Y:S01]  /*42b0*/  MUFU.EX2 R83, R83 ;  /* 0x0000005300537308 */ /* 0x000ea20000000800 */
[----:B-1----:R-:W-:-:S01]  /*42c0*/  FADD.FTZ R9, R59, R10 ;  /* 0x0000000a3b097221 */ /* 0x002fc20000010000 */
[----:B------:R-:W-:Y:S02]  /*42d0*/  CS2R R74, SRZ ;  /* 0x00000000004a7805 */ /* 0x000fe4000001ff00 */
[----:B------:R-:W-:-:S04]  /*42e0*/  CS2R R60, SRZ ;  /* 0x00000000003c7805 */ /* 0x000fc8000001ff00 */
[----:B------:R-:W1:Y:S01]  /*42f0*/  MUFU.EX2 R68, R68 ;  /* 0x0000004400447308 */ /* 0x000e620000000800 */
[----:B0-----:R-:W-:-:S07]  /*4300*/  FADD.FTZ R10, R82, R9 ;  /* 0x00000009520a7221 */ /* 0x001fce0000010000 */
        /* <DEDUP_REMOVED lines=9> */
[----:B0-----:R-:W-:-:S01]  /*43a0*/  FADD.FTZ R10, R62, R3 ;  /* 0x000000033e0a7221 */ /* 0x001fc20000010000 */
[----:B------:R-:W-:-:S04]  /*43b0*/  FADD.FTZ R3, R69, R6 ;  /* 0x0000000645037221 */ /* 0x000fc80000010000 */
[----:B------:R-:W-:Y:S01]  /*43c0*/  FADD.FTZ R6, R30, R3 ;  /* 0x000000031e067221 */ /* 0x000fe20000010000 */
[----:B------:R-:W-:Y:S01]  /*43d0*/  F2FP.SATFINITE.E4M3.F32.PACK_AB_MERGE_C R30, R77, R30, RZ ;  /* 0x0000001e4d1e723e */ /* 0x000fe200048070ff */
[----:B------:R-:W0:Y:S01]  /*43e0*/  MUFU.EX2 R71, R71 ;  /* 0x0000004700477308 */ /* 0x000e220000000800 */
[----:B--2---:R-:W-:-:S01]  /*43f0*/  FADD.FTZ R9, R63, R10 ;  /* 0x0000000a3f097221 */ /* 0x004fc20000010000 */
[----:B------:R-:W-:Y:S01]  /*4400*/  FADD.FTZ R6, R77, R6 ;  /* 0x000000064d067221 */ /* 0x000fe20000010000 */
[----:B------:R-:W-:Y:S02]  /*4410*/  F2FP.SATFINITE.E4M3.F32.PACK_AB_MERGE_C R210, R69, R68, R30 ;  /* 0x0000004445d2723e */ /* 0x000fe4000480701e */
[----:B------:R-:W-:-:S03]  /*4420*/  CS2R R68, SRZ ;  /* 0x0000000000447805 */ /* 0x000fc6000001ff00 */
[----:B------:R-:W2:Y:S01]  /*4430*/  MUFU.EX2 R31, R31 ;  /* 0x0000001f001f7308 */ /* 0x000ea20000000800 */
[----:B-1----:R-:W-:-:S07]  /*4440*/  FADD.FTZ R4, R70, R9 ;  /* 0x0000000946047221 */ /* 0x002fce0000010000 */
[----:B------:R-:W1:Y:S01]  /*4450*/  MUFU.EX2 R42, R42 ;  /* 0x0000002a002a7308 */ /* 0x000e620000000800 */
[C---:B0-----:R-:W-:Y:S01]  /*4460*/  F2FP.SATFINITE.E4M3.F32.PACK_AB_MERGE_C R70, R71.reuse, R70, RZ ;  /* 0x000000464746723e */ /* 0x041fe200048070ff */
[----:B------:R-:W-:-:S03]  /*4470*/  FADD.FTZ R71, R71, R4 ;  /* 0x0000000447477221 */ /* 0x000fc60000010000 */
[----:B------:R-:W-:Y:S02]  /*4480*/  F2FP.SATFINITE.E4M3.F32.PACK_AB_MERGE_C R211, R63, R62, R70 ;  /* 0x0000003e3fd3723e */ /* 0x000fe40004807046 */
[----:B------:R-:W-:Y:S01]  /*4490*/  CS2R R62, SRZ ;  /* 0x00000000003e7805 */ /* 0x000fe2000001ff00 */
[----:B------:R-:W0:Y:S01]  /*44a0*/  MUFU.EX2 R34, R34 ;  /* 0x0000002200227308 */ /* 0x000e220000000800 */
[----:B--2---:R-:W-:-:S07]  /*44b0*/  FADD.FTZ R3, R31, R6 ;  /* 0x000000061f037221 */ /* 0x004fce0000010000 */
[----:B------:R-:W2:Y:S01]  /*44c0*/  MUFU.EX2 R43, R43 ;  /* 0x0000002b002b7308 */ /* 0x000ea20000000800 */
[----:B-1----:R-:W-:-:S01]  /*44d0*/  FADD.FTZ R4, R42, R71 ;  /* 0x000000472a047221 */ /* 0x002fc20000010000 */
[----:B------:R-:W-:-:S06]  /*44e0*/  CS2R R70, SRZ ;  /* 0x0000000000467805 */ /* 0x000fcc000001ff00 */
        /* <DEDUP_REMOVED lines=14> */
[C---:B-1----:R-:W-:Y:S01]  /*45d0*/  F2FP.SATFINITE.E4M3.F32.PACK_AB_MERGE_C R46, R47.reuse, R46, RZ ;  /* 0x0000002e2f2e723e */ /* 0x042fe200048070ff */
[----:B------:R-:W-:Y:S01]  /*45e0*/  FADD.FTZ R47, R47, R4 ;  /* 0x000000042f2f7221 */ /* 0x000fe20000010000 */
[----:B------:R-:W-:Y:S02]  /*45f0*/  CS2R R30, SRZ ;  /* 0x00000000001e7805 */ /* 0x000fe4000001ff00 */
[----:B------:R-:W-:Y:S02]  /*4600*/  F2FP.SATFINITE.E4M3.F32.PACK_AB_MERGE_C R213, R43, R42, R46 ;  /* 0x0000002a2bd5723e */ /* 0x000fe4000480702e */
[----:B------:R-:W-:Y:S01]  /*4610*/  CS2R R42, SRZ ;  /* 0x00000000002a7805 */ /* 0x000fe2000001ff00 */
[----:B------:R-:W1:Y:S01]  /*4620*/  MUFU.EX2 R39, R39 ;  /* 0x0000002700277308 */ /* 0x000e620000000800 */
[----:B0-----:R-:W-:-:S07]  /*4630*/  FADD.FTZ R4, R38, R9 ;  /* 0x0000000926047221 */ /* 0x001fce0000010000 */
[----:B------:R-:W0:Y:S01]  /*4640*/  MUFU.EX2 R51, R51 ;  /* 0x0000003300337308 */ /* 0x000e220000000800 */
[----:B--2---:R-:W-:-:S01]  /*4650*/  FADD.FTZ R6, R50, R47 ;  /* 0x0000002f32067221 */ /* 0x004fc20000010000 */
[----:B------:R-:W-:-:S06]  /*4660*/  CS2R R46, SRZ ;  /* 0x00000000002e7805 */ /* 0x000fcc000001ff00 */
[----:B------:R-:W2:Y:S01]  /*4670*/  MUFU.EX2 R41, R41 ;  /* 0x0000002900297308 */ /* 0x000ea20000000800 */
[----:B-1----:R-:W-:-:S07]  /*4680*/  FADD.FTZ R4, R39, R4 ;  /* 0x0000000427047221 */ /* 0x002fce0000010000 */
[----:B------:R-:W1:Y:S01]  /*4690*/  MUFU.EX2 R54, R54 ;  /* 0x0000003600367308 */ /* 0x000e620000000800 */
[----:B0-----:R-:W-:-:S07]  /*46a0*/  FADD.FTZ R7, R51, R6 ;  /* 0x0000000633077221 */ /* 0x001fce0000010000 */
[----:B------:R-:W0:Y:S01]  /*46b0*/  MUFU.EX2 R55, R55 ;  /* 0x0000003700377308 */ /* 0x000e220000000800 */
[----:B--2---:R-:W-:Y:S01]  /*46c0*/  F2FP.SATFINITE.E4M3.F32.PACK_AB_MERGE_C R8, R44, R41, RZ ;  /* 0x000000292c08723e */ /* 0x004fe200048070ff */
[----:B------:R-:W-:-:S03]  /*46d0*/  FADD.FTZ R41, R41, R4 ;  /* 0x0000000429297221 */ /* 0x000fc60000010000 */
[----:B------:R-:W-:Y:S01]  /*46e0*/  F2FP.SATFINITE.E4M3.F32.PACK_AB_MERGE_C R214, R39, R38, R8 ;  /* 0x0000002627d6723e */ /* 0x000fe20004807008 */
[----:B------:R-:W-:-:S01]  /*46f0*/  FADD.FTZ R41, R44, R41 ;  /* 0x000000292c297221 */ /* 0x000fc20000010000 */
[----:B------:R-:W-:Y:S01]  /*4700*/  CS2R R44, SRZ ;  /* 0x00000000002c7805 */ /* 0x000fe2000001ff00 */
[----:B------:R-:W-:Y:S01]  /*4710*/  MUFU.EX2 R28, R28 ;  /* 0x0000001c001c7308 */ /* 0x000fe20000000800 */
[----:B-1----:R-:W-:-:S01]  /*4720*/  FADD.FTZ R4, R54, R7 ;  /* 0x0000000736047221 */ /* 0x002fc20000010000 */
[----:B------:R-:W-:-:S06]  /*4730*/  CS2R R38, SRZ ;  /* 0x0000000000267805 */ /* 0x000fcc000001ff00 */
[----:B------:R-:W1:Y:S01]  /*4740*/  MUFU.EX2 R29, R29 ;  /* 0x0000001d001d7308 */ /* 0x000e620000000800 */
[C---:B0-----:R-:W-:Y:S01]  /*4750*/  F2FP.SATFINITE.E4M3.F32.PACK_AB_MERGE_C R54, R55.reuse, R54, RZ ;  /* 0x000000363736723e */ /* 0x041fe200048070ff */
[----:B------:R-:W-:-:S03]  /*4760*/  FADD.FTZ R55, R55, R4 ;  /* 0x0000000437377221 */ /* 0x000fc60000010000 */
[----:B------:R-:W-:Y:S02]  /*4770*/  F2FP.SATFINITE.E4M3.F32.PACK_AB_MERGE_C R215, R51, R50, R54 ;  /* 0x0000003233d7723e */ /* 0x000fe40004807036 */
[----:B------:R-:W-:Y:S01]  /*4780*/  CS2R R50, SRZ ;  /* 0x0000000000327805 */ /* 0x000fe2000001ff00 */
[----:B------:R-:W0:Y:S08]  /*4790*/  MUFU.EX2 R24, R24 ;  /* 0x0000001800187308 */ /* 0x000e300000000800 */
[----:B------:R-:W2:Y:S01]  /*47a0*/  MUFU.EX2 R26, R26 ;  /* 0x0000001a001a7308 */ /* 0x000ea20000000800 */
[----:B-1----:R-:W-:-:S07]  /*47b0*/  F2FP.SATFINITE.E4M3.F32.PACK_AB_MERGE_C R7, R29, R28, RZ ;  /* 0x0000001c1d07723e */ /* 0x002fce00048070ff */
[----:B------:R-:W1:Y:S01]  /*47c0*/  MUFU.EX2 R25, R25 ;  /* 0x0000001900197308 */ /* 0x000e620000000800 */
[----:B0-----:R-:W-:-:S01]  /*47d0*/  FADD.FTZ R4, R24, R41 ;  /* 0x0000002918047221 */ /* 0x001fc20000010000 */
[----:B------:R-:W-:-:S06]  /*47e0*/  CS2R R40, SRZ ;  /* 0x0000000000287805 */ /* 0x000fcc000001ff00 */
[----:B------:R-:W0:Y:S01]  /*47f0*/  MUFU.EX2 R27, R27 ;  /* 0x0000001b001b7308 */ /* 0x000e220000000800 */
[----:B--2---:R-:W-:-:S01]  /*4800*/  FADD.FTZ R6, R26, R55 ;  /* 0x000000371a067221 */ /* 0x004fc20000010000 */
[----:B------:R-:W-:-:S06]  /*4810*/  CS2R R54, SRZ ;  /* 0x0000000000367805 */ /* 0x000fcc000001ff00 */
[----:B------:R-:W2:Y:S01]  /*4820*/  MUFU.EX2 R72, R72 ;  /* 0x0000004800487308 */ /* 0x000ea20000000800 */
[C---:B-1----:R-:W-:Y:S01]  /*4830*/  F2FP.SATFINITE.E4M3.F32.PACK_AB_MERGE_C R216, R25.reuse, R24, R7 ;  /* 0x0000001819d8723e */ /* 0x042fe20004807007 */
[----:B------:R-:W-:-:S04]  /*4840*/  FADD.FTZ R25, R25, R4 ;  /* 0x0000000419197221 */ /* 0x000fc80000010000 */
[----:B------:R-:W-:Y:S01]  /*4850*/  FADD.FTZ R28, R28, R25 ;  /* 0x000000191c1c7221 */ /* 0x000fe20000010000 */
[----:B------:R-:W-:Y:S01]  /*4860*/  CS2R R24, SRZ ;  /* 0x0000000000187805 */ /* 0x000fe2000001ff00 */
[----:B------:R1:W3:Y:S01]  /*4870*/  MUFU.EX2 R3, R76 ;  /* 0x0000004c00037308 */ /* 0x0002e20000000800 */
[----:B0-----:R-:W-:-:S01]  /*4880*/  FADD.FTZ R7, R27, R6 ;  /* 0x000000061b077221 */ /* 0x001fc20000010000 */
[----:B------:R-:W-:-:S06]  /*4890*/  FADD.FTZ R29, R29, R28 ;  /* 0x0000001c1d1d7221 */ /* 0x000fcc0000010000 */
[----:B------:R-:W-:Y:S01]  /*48a0*/  MUFU.EX2 R36, R36 ;  /* 0x0000002400247308 */ /* 0x000fe20000000800 */
[----:B--2---:R-:W-:-:S01]  /*48b0*/  FADD.FTZ R4, R72, R7 ;  /* 0x0000000748047221 */ /* 0x004fc20000010000 */
[----:B-1----:R-:W-:-:S06]  /*48c0*/  CS2R R76, SRZ ;  /* 0x00000000004c7805 */ /* 0x002fcc000001ff00 */
[----:B------:R-:W0:Y:S01]  /*48d0*/  MUFU.EX2 R37, R37 ;  /* 0x0000002500257308 */ /* 0x000e220000000800 */
[C---:B---3--:R-:W-:Y:S01]  /*48e0*/  F2FP.SATFINITE.E4M3.F32.PACK_AB_MERGE_C R72, R3.reuse, R72, RZ ;  /* 0x000000480348723e */ /* 0x048fe200048070ff */
[----:B------:R-:W-:-:S03]  /*48f0*/  FADD.FTZ R3, R3, R4 ;  /* 0x0000000403037221 */ /* 0x000fc60000010000 */
[----:B------:R-:W-:Y:S02]  /*4900*/  F2FP.SATFINITE.E4M3.F32.PACK_AB_MERGE_C R217, R27, R26, R72 ;  /* 0x0000001a1bd9723e */ /* 0x000fe40004807048 */
[----:B------:R-:W-:Y:S02]  /*4910*/  CS2R R72, SRZ ;  /* 0x0000000000487805 */ /* 0x000fe4000001ff00 */
[----:B------:R-:W-:Y:S01]  /*4920*/  CS2R R26, SRZ ;  /* 0x00000000001a7805 */ /* 0x000fe2000001ff00 */
[----:B------:R-:W1:Y:S08]  /*4930*/  MUFU.EX2 R32, R32 ;  /* 0x0000002000207308 */ /* 0x000e700000000800 */
[----:B------:R-:W2:Y:S01]  /*4940*/  MUFU.EX2 R80, R80 ;  /* 0x0000005000507308 */ /* 0x000ea20000000800 */
[----:B0-----:R-:W-:-:S07]  /*4950*/  F2FP.SATFINITE.E4M3.F32.PACK_AB_MERGE_C R7, R37, R36, RZ ;  /* 0x000000242507723e */ /* 0x001fce00048070ff */
[----:B------:R-:W0:Y:S01]  /*4960*/  MUFU.EX2 R33, R33 ;  /* 0x0000002100217308 */ /* 0x000e220000000800 */
[----:B-1----:R-:W-:-:S01]  /*4970*/  FADD.FTZ R4, R32, R29 ;  /* 0x0000001d20047221 */ /* 0x002fc20000010000 */
[----:B------:R-:W-:-:S06]  /*4980*/  CS2R R28, SRZ ;  /* 0x00000000001c7805 */ /* 0x000fcc000001ff00 */
[----:B------:R-:W1:Y:S01]  /*4990*/  MUFU.EX2 R81, R81 ;  /* 0x0000005100517308 */ /* 0x000e620000000800 */
[----:B--2---:R-:W-:-:S07]  /*49a0*/  FADD.FTZ R6, R80, R3 ;  /* 0x0000000350067221 */ /* 0x004fce0000010000 */
[----:B------:R-:W-:Y:S01]  /*49b0*/  MUFU.EX2 R84, R84 ;  /* 0x0000005400547308 */ /* 0x000fe20000000800 */
[C---:B0-----:R-:W-:Y:S01]  /*49c0*/  F2FP.SATFINITE.E4M3.F32.PACK_AB_MERGE_C R218, R33.reuse, R32, R7 ;  /* 0x0000002021da723e */ /* 0x041fe20004807007 */
[----:B------:R-:W-:-:S04]  /*49d0*/  FADD.FTZ R33, R33, R4 ;  /* 0x0000000421217221 */ /* 0x000fc80000010000 */
[----:B------:R-:W-:Y:S01]  /*49e0*/  FADD.FTZ R4, R36, R33 ;  /* 0x0000002124047221 */ /* 0x000fe20000010000 */
[----:B------:R-:W-:Y:S01]  /*49f0*/  CS2R R32, SRZ ;  /* 0x0000000000207805 */ /* 0x000fe2000001ff00 */
[----:B------:R-:W0:Y:S01]  /*4a00*/  MUFU.EX2 R85, R85 ;  /* 0x0000005500557308 */ /* 0x000e220000000800 */
[----:B-1----:R-:W-:-:S01]  /*4a10*/  FADD.FTZ R3, R81, R6 ;  /* 0x0000000651037221 */ /* 0x002fc20000010000 */
[----:B------:R-:W-:Y:S01]  /*4a20*/  FADD.FTZ R4, R37, R4 ;  /* 0x0000000425047221 */ /* 0x000fe20000010000 */
[----:B------:R-:W-:Y:S02]  /*4a30*/  CS2R R36, SRZ ;  /* 0x0000000000247805 */ /* 0x000fe4000001ff00 */
[----:B0-----:R-:W-:Y:S01]  /*4a40*/  F2FP.SATFINITE.E4M3.F32.PACK_AB_MERGE_C R6, R85, R84, RZ ;  /* 0x000000545506723e */ /* 0x001fe200048070ff */
[----:B------:R-:W-:-:S03]  /*4a50*/  FADD.FTZ R84, R84, R3 ;  /* 0x0000000354547221 */ /* 0x000fc60000010000 */
[----:B------:R-:W-:Y:S01]  /*4a60*/  F2FP.SATFINITE.E4M3.F32.PACK_AB_MERGE_C R219, R81, R80, R6 ;  /* 0x0000005051db723e */ /* 0x000fe20004807006 */
[----:B------:R-:W-:-:S01]  /*4a70*/  FADD.FTZ R3, R85, R84 ;  /* 0x0000005455037221 */ /* 0x000fc20000010000 */
[----:B------:R-:W-:Y:S02]  /*4a80*/  CS2R R84, SRZ ;  /* 0x0000000000547805 */ /* 0x000fe4000001ff00 */
[----:B------:R-:W-:Y:S01]  /*4a90*/  CS2R R80, SRZ ;  /* 0x0000000000507805 */ /* 0x000fe2000001ff00 */
[----:B------:R-:W-:Y:S06]  /*4aa0*/  @!P1 BRA `(.L_x_3049) ;  /* 0x0000002c00cc9947 */ /* 0x000fec0003800000 */
[----:B------:R-:W-:Y:S01]  /*4ab0*/  IMAD.MOV.U32 R6, RZ, RZ, R5 ;  /* 0x000000ffff067224 */ /* 0x000fe200078e0005 */
[----:B------:R-:W-:Y:S01]  /*4ac0*/  UIADD3 UR50, UR50, -0x2, URZ ;  /* 0xfffffffe32327890 */ /* 0x000fe2000fffe03f */
[----:B------:R-:W-:Y:S01]  /*4ad0*/  IMAD.MOV.U32 R7, RZ, RZ, R0 ;  /* 0x000000ffff077224 */ /* 0x000fe200078e0000 */
[----:B------:R-:W-:Y:S01]  /*4ae0*/  UMOV UR53, UR44 ;  /* 0x0000002c00357c82 */ /* 0x000fe20008000000 */
[----:B------:R-:W-:Y:S01]  /*4af0*/  IMAD.MOV.U32 R119, RZ, RZ, RZ ;  /* 0x000000ffff777224 */ /* 0x000fe200078e00ff */
[----:B------:R-:W-:-:S08]  /*4b00*/  UMOV UR51, UR52 ;  /* 0x0000003400337c82 */ /* 0x000fd00008000000 */
.L_x_3060:
[----:B------:R-:W-:Y:S01]  /*4b10*/  ISETP.NE.AND P2, PT, RZ, UR37, PT ;  /* 0x00000025ff007c0c */ /* 0x000fe2000bf45270 */
[----:B------:R-:W-:-:S04]  /*4b20*/  UISETP.NE.AND UP0, UPT, UR51, 0x1, UPT ;  /* 0x000000013300788c */ /* 0x000fc8000bf05270 */
[----:B------:R-:W-:-:S04]  /*4b30*/  USEL UR44, URZ, 0x1, UP0 ;  /* 0x000000013f2c7887 */ /* 0x000fc80008000000 */
[----:B------:R-:W-:-:S04]  /*4b40*/  ULOP3.LUT UR44, UR53, UR44, URZ, 0x3c, !UPT ;  /* 0x0000002c352c7292 */ /* 0x000fc8000f8e3c3f */
[----:B------:R-:W-:Y:S08]  /*4b50*/  @P2 BRA `(.L_x_3050) ;  /* 0x0000000000382947 */ /* 0x000ff00003800000 */
[----:B------:R-:W-:Y:S05]  /*4b60*/  @!P0 BRA `(.L_x_3051) ;  /* 0x0000000000048947 */ /* 0x000fea0003800000 */
[----:B------:R-:W-:Y:S01]  /*4b70*/  BPT.TRAP 0x1 ;  /* 0x000000040000795c */ /* 0x000fe20000300000 */
.L_x_3051:
        /* <DEDUP_REMOVED lines=9> */
.L_x_3052:
[----:B-1----:R-:W-:Y:S05]  /*4c10*/  @P1 BRA `(.L_x_3050) ;  /* 0x0000000000081947 */ /* 0x002fea0003800000 */
[----:B------:R-:W1:Y:S02]  /*4c20*/  SYNCS.PHASECHK.TRANS64.TRYWAIT P1, [UR6+0x33430], R0 ;  /* 0x03343000ff0075a7 */ /* 0x000e640008020146 */
[----:B-1----:R-:W-:Y:S05]  /*4c30*/  @!P1 BRA `(.L_x_3053) ;  /* 0x000000a400109947 */ /* 0x002fea0003800000 */
.L_x_3050:
[----:B-1----:R-:W1:Y:S01]  /*4c40*/  S2R R5, SR_TID.X ;  /* 0x0000000000057919 */ /* 0x002e620000002100 */
[----:B------:R-:W-:Y:S01]  /*4c50*/  UIADD3 UR52, UR51, 0x1, URZ ;  /* 0x0000000133347890 */ /* 0x000fe2000fffe03f */
[----:B------:R-:W-:Y:S01]  /*4c60*/  UMOV UR27, 0x80000020 ;  /* 0x80000020001b7882 */ /* 0x000fe20000000000 */
[----:B------:R-:W-:Y:S02]  /*4c70*/  UMOV UR28, UR24 ;  /* 0x00000018001c7c82 */ /* 0x000fe40008000000 */
[----:B------:R-:W-:Y:S01]  /*4c80*/  UISETP.NE.AND UP0, UPT, UR52, 0x2, UPT ;  /* 0x000000023400788c */ /* 0x000fe2000bf05270 */
[----:B------:R-:W-:Y:S01]  /*4c90*/  UMOV UR29, UR25 ;  /* 0x00000019001d7c82 */ /* 0x000fe20008000000 */
[----:B------:R-:W-:Y:S02]  /*4ca0*/  UMOV UR31, 0x80000020 ;  /* 0x80000020001f7882 */ /* 0x000fe40000000000 */
[----:B------:R-:W-:Y:S01]  /*4cb0*/  USEL UR52, UR52, URZ, UP0 ;  /* 0x0000003f34347287 */ /* 0x000fe20008000000 */
[----:B------:R-:W-:Y:S01]  /*4cc0*/  UMOV UR32, UR24 ;  /* 0x0000001800207c82 */ /* 0x000fe20008000000 */
[----:B------:R-:W-:-:S02]  /*4cd0*/  UMOV UR33, UR25 ;  /* 0x0000001900217c82 */ /* 0x000fc40008000000 */
[----:B------:R-:W-:Y:S01]  /*4ce0*/  UIMAD UR54, UR52, 0x780, UR47 ;  /* 0x00000780343678a4 */ /* 0x000fe2000f8e022f */
[----:B------:R-:W-:Y:S01]  /*4cf0*/  UMOV UR35, 0x80000020 ;  /* 0x8000002000237882 */ /* 0x000fe20000000000 */
[----:B------:R-:W-:Y:S02]  /*4d00*/  UMOV UR7, 0x80000020 ;  /* 0x8000002000077882 */ /* 0x000fe40000000000 */
[----:B------:R-:W-:Y:S02]  /*4d10*/  UIADD3 UR30, UR54, 0x80, URZ ;  /* 0x00000080361e7890 */ /* 0x000fe4000fffe03f */
[----:B------:R-:W-:Y:S02]  /*4d20*/  UIADD3 UR34, UR54, 0x100, URZ ;  /* 0x0000010036227890 */ /* 0x000fe4000fffe03f */
[----:B------:R-:W-:Y:S01]  /*4d30*/  UMOV UR26, UR54 ;  /* 0x00000036001a7c82 */ /* 0x000fe20008000000 */
[----:B------:R-:W-:Y:S02]  /*4d40*/  UIADD3 UR6, UR54, 0x200, URZ ;  /* 0x0000020036067890 */ /* 0x000fe4000fffe03f */
[----:B------:R-:W-:Y:S01]  /*4d50*/  UIADD3 UR10, UR54, 0x202, URZ ;  /* 0x00000202360a7890 */ /* 0x000fe2000fffe03f */
[----:B------:R-:W-:Y:S01]  /*4d60*/  UMOV UR11, 0x80000020 ;  /* 0x80000020000b7882 */ /* 0x000fe20000000000 */
[----:B------:R-:W-:Y:S01]  /*4d70*/  UIADD3 UR14, UR54, 0x282, URZ ;  /* 0x00000282360e7890 */ /* 0x000fe2000fffe03f */
[----:B------:R-:W-:Y:S01]  /*4d80*/  UMOV UR15, 0x80000020 ;  /* 0x80000020000f7882 */ /* 0x000fe20000000000 */
[----:B------:R-:W-:Y:S01]  /*4d90*/  UIADD3 UR18, UR54, 0x500, URZ ;  /* 0x0000050036127890 */ /* 0x000fe2000fffe03f */
[----:B-1----:R-:W-:Y:S01]  /*4da0*/  SHF.R.U32.HI R5, RZ, 0x7, R5 ;  /* 0x00000007ff057819 */ /* 0x002fe20000011605 */
[----:B------:R-:W-:Y:S01]  /*4db0*/  UMOV UR19, 0x80000020 ;  /* 0x8000002000137882 */ /* 0x000fe20000000000 */
[----:B------:R-:W-:Y:S01]  /*4dc0*/  UIADD3 UR22, UR54, 0x502, URZ ;  /* 0x0000050236167890 */ /* 0x000fe2000fffe03f */
[----:B------:R-:W-:-:S02]  /*4dd0*/  UMOV UR23, 0x80000020 ;  /* 0x8000002000177882 */ /* 0x000fc40000000000 */
[----:B0-----:R-:W-:-:S05]  /*4de0*/  VIADD R0, R5, 0x8 ;  /* 0x0000000805007836 */ /* 0x001fca0000000000 */
[----:B------:R0:W-:Y:S06]  /*4df0*/  BAR.SYNC.DEFER_BLOCKING R0, 0x100 ;  /* 0x000400000000751d */ /* 0x0001ec0000010000 */
[----:B------:R-:W-:-:S06]  /*4e00*/  WARPGROUP.ARRIVE ;  /* 0x00000000000079c5 */ /* 0x000fcc0000000000 */
[----:B------:R-:W-:Y:S01]  /*4e10*/  QGMMA.64x32x32.F32.E4M3.E4M3 R184, gdesc[UR24], RZ, !UPT, gsb0 ;  /* 0x0060000018b879f3 */ /* 0x000fe2000c0008ff */
[----:B------:R-:W-:Y:S01]  /*4e20*/  UIADD3 UR26, UR54, 0x180, URZ ;  /* 0x00000180361a7890 */ /* 0x000fe2000fffe03f */
        /* <DEDUP_REMOVED lines=160> */
.L_x_3055:
[----:B------:R-:W-:Y:S01]  /*5830*/  ULEA UR6, UR51, UR39, 0x3 ;  /* 0x0000002733067291 */ /* 0x000fe2000f8e183f */
[----:B------:R-:W-:-:S05]  /*5840*/  IMAD.U32 R0, RZ, RZ, UR53 ;  /* 0x00000035ff007e24 */ /* 0x000fca000f8e00ff */
[----:B------:R-:W-:-:S04]  /*5850*/  SHF.L.U32 R0, R0, 0x1f, RZ ;  /* 0x0000001f00007819 */ /* 0x000fc800000006ff */
[----:B------:R0:W1:Y:S01]  /*5860*/  SYNCS.PHASECHK.TRANS64.TRYWAIT P1, [UR6+0x33450], R0 ;  /* 0x03345000ff0075a7 */ /* 0x0000620008020146 */
[----:B------:R-:W-:Y:S05]  /*5870*/  @!P0 BRA `(.L_x_3056) ;  /* 0x0000000000048947 */ /* 0x000fea0003800000 */
[----:B------:R-:W-:Y:S01]  /*5880*/  BPT.TRAP 0x1 ;  /* 0x000000040000795c */ /* 0x000fe20000300000 */
.L_x_3056:
[----:B-1----:R-:W-:Y:S05]  /*5890*/  @P1 BRA `(.L_x_3054) ;  /* 0x0000000000081947 */ /* 0x002fea0003800000 */
[----:B------:R-:W1:Y:S02]  /*58a0*/  SYNCS.PHASECHK.TRANS64.TRYWAIT P1, [UR6+0x33450], R0 ;  /* 0x03345000ff0075a7 */ /* 0x000e640008020146 */
[----:B-1----:R-:W-:Y:S05]  /*58b0*/  @!P1 BRA `(.L_x_3057) ;  /* 0x0000009800089947 */ /* 0x002fea0003800000 */
.L_x_3054:
[----:B------:R-:W-:Y:S01]  /*58c0*/  UIADD3 UR6, UR39, 0x200, URZ ;  /* 0x0000020027067890 */ /* 0x000fe2000fffe03f */
[----:B------:R-:W-:Y:S01]  /*58d0*/  WARPGROUP.ARRIVE ;  /* 0x00000000000079c5 */ /* 0x000fe20000000000 */
[----:B------:R-:W-:-:S05]  /*58e0*/  UMOV UR7, 0xc0000010 ;  /* 0xc000001000077882 */ /* 0x000fca0000000000 */
[----:B-1----:R-:W1:Y:S01]  /*58f0*/  S2R R5, SR_TID.X ;  /* 0x0000000000057919 */ /* 0x002e620000002100 */
        /* <DEDUP_REMOVED lines=8> */
[----:B-1----:R-:W-:-:S04]  /*5980*/  SHF.R.U32.HI R5, RZ, 0x7, R5 ;  /* 0x00000007ff057819 */ /* 0x002fc80000011605 */
[----:B0-----:R-:W-:Y:S01]  /*5990*/  IADD3 R0, -R5, 0xb, RZ ;  /* 0x0000000b05007810 */ /* 0x001fe20007ffe1ff */
[----:B------:R-:W-:Y:S02]  /*59a0*/  WARPGROUP.DEPBAR.LE gsb0, 0x0 ;  /* 0x00008000000079c5 */ /* 0x000fe40000010000 */
[----:B------:R-:W-:-:S10]  /*59b0*/  WARPGROUP.ARRIVE ;  /* 0x00000000000079c5 */ /* 0x000fd40000000000 */
        /* <DEDUP_REMOVED lines=15> */
[----:B------:R-:W-:Y:S03]  /*5ab0*/  QGMMA.64x192x32.F32.E4M3.E4M3 R24, R216, gdesc[UR4], R24, gsb0 ;  /* 0x02e00004d8187df3 */ /* 0x000fe60008000818 */
[----:B------:R-:W-:Y:S02]  /*5ac0*/  WARPGROUP.DEPBAR.LE gsb0, 0x0 ;  /* 0x00008000000079c5 */ /* 0x000fe40000010000 */
[----:B------:R0:W-:Y:S06]  /*5ad0*/  BAR.ARV R0, 0x100 ;  /* 0x000400000000751d */ /* 0x0001ec0000002000 */
[----:B------:R-:W-:Y:S05]  /*5ae0*/  @!P0 BRA `(.L_x_3058) ;  /* 0x0000000000048947 */ /* 0x000fea0003800000 */
[----:B------:R-:W-:Y:S01]  /*5af0*/  BPT.TRAP 0x1 ;  /* 0x000000040000795c */ /* 0x000fe20000300000 */
.L_x_3058:
[----:B0-----:R-:W-:Y:S01]  /*5b00*/  FMNMX.FTZ R0, R184, R7, !PT ;  /* 0x00000007b8007209 */ /* 0x001fe20007810000 */
[----:B------:R-:W-:Y:S01]  /*5b10*/  IMAD.U32 R13, RZ, RZ, UR40 ;  /* 0x00000028ff0d7e24 */ /* 0x000fe2000f8e00ff */
        /* <DEDUP_REMOVED lines=79> */
[----:B------:R-:W-:Y:S01]  /*6010*/  ISETP.NE.AND P1, PT, R2, RZ, PT ;  /* 0x000000ff0200720c */ /* 0x000fe20003f25270 */
[----:B------:R-:W0:Y:S04]  /*6020*/  SHFL.BFLY PT, R0, R9, 0x2, 0x1f ;  /* 0x0c401f0009007f89 */ /* 0x000e2800000e0000 */
[----:B------:R-:W1:Y:S01]  /*6030*/  SHFL.BFLY PT, R5, R8, 0x2, 0x1f ;  /* 0x0c401f0008057f89 */ /* 0x000e6200000e0000 */
[----:B0-----:R-:W-:-:S02]  /*6040*/  FMNMX.FTZ R10, R9, R0, !PT ;  /* 0x00000000090a7209 */ /* 0x001fc40007810000 */
        /* <DEDUP_REMOVED lines=9> */
[--C-:B------:R-:W-:Y:S01]  /*60e0*/  FFMA.FTZ R169, R172, UR40, -R8.reuse ;  /* 0x00000028aca97c23 */ /* 0x100fe20008010808 */
[----:B------:R-:W-:-:S01]  /*60f0*/  FFMA.FTZ R10, R184, UR40, -R8 ;  /* 0x00000028b80a7c23 */ /* 0x000fc20008010808 */
[--C-:B------:R-:W-:Y:S01]  /*6100*/  FFMA.FTZ R172, R173, UR40, -R8.reuse ;  /* 0x00000028adac7c23 */ /* 0x100fe20008010808 */
[----:B------:R-:W-:-:S01]  /*6110*/  FFMA.FTZ R173, R176, UR40, -R8 ;  /* 0x00000028b0ad7c23 */ /* 0x000fc20008010808 */
[----:B------:R-:W-:Y:S02]  /*6120*/  IMAD.U32 R184, RZ, RZ, UR40 ;  /* 0x00000028ffb87e24 */ /* 0x000fe4000f8e00ff */
        /* <DEDUP_REMOVED lines=87> */
[----:B------:R-:W-:Y:S01]  /*66a0*/  @P1 LEA R193, R193, UR39, 0x3 ;  /* 0x00000027c1c11c11 */ /* 0x000fe2000f8e18ff */
        /* <DEDUP_REMOVED lines=126> */
[----:B------:R-:W-:-:S05]  /*6e90*/  @P1 VIADD R3, R193, 0x33440 ;  /* 0x00033440c1031836 */ /* 0x000fca0000000000 */
[----:B------:R-:W-:Y:S01]  /*6ea0*/  @P1 PRMT R3, R16, 0x654, R3 ;  /* 0x0000065410031816 */ /* 0x000fe20000000003 */
[----:B------:R-:W1:Y:S01]  /*6eb0*/  MUFU.EX2 R123, R123 ;  /* 0x0000007b007b7308 */ /* 0x000e620000000800 */
[----:B0-----:R-:W-:-:S02]  /*6ec0*/  FADD.FTZ R192, R122, R191 ;  /* 0x000000bf7ac07221 */ /* 0x001fc40000010000 */
[----:B------:R0:W-:Y:S05]  /*6ed0*/  @P1 SYNCS.ARRIVE.TRANS64.RED.A1T0 RZ, [R3+URZ], RZ ;  /* 0x000000ff03ff19a7 */ /* 0x0001ea000810043f */
[----:B------:R-:W3:Y:S01]  /*6ee0*/  MUFU.EX2 R124, R124 ;  /* 0x0000007c007c7308 */ /* 0x000ee20000000800 */
[----:B--2---:R-:W-:-:S07]  /*6ef0*/  FADD.FTZ R191, R121, R4 ;  /* 0x0000000479bf7221 */ /* 0x004fce0000010000 */
[----:B------:R-:W2:Y:S01]  /*6f00*/  MUFU.EX2 R126, R126 ;  /* 0x0000007e007e7308 */ /* 0x000ea20000000800 */
[----:B-1----:R-:W-:-:S07]  /*6f10*/  FADD.FTZ R193, R123, R192 ;  /* 0x000000c07bc17221 */ /* 0x002fce0000010000 */
[----:B------:R-:W0:Y:S01]  /*6f20*/  MUFU.EX2 R125, R125 ;  /* 0x0000007d007d7308 */ /* 0x000e220000000800 */
[----:B---3--:R-:W-:-:S07]  /*6f30*/  FADD.FTZ R4, R124, R191 ;  /* 0x000000bf7c047221 */ /* 0x008fce0000010000 */
        /* <DEDUP_REMOVED lines=11> */
[----:B------:R0:W2:Y:S08]  /*6ff0*/  MUFU.EX2 R195, R134 ;  /* 0x0000008600c37308 */ /* 0x0000b00000000800 */
[----:B------:R-:W3:Y:S01]  /*7000*/  MUFU.EX2 R133, R133 ;  /* 0x0000008500857308 */ /* 0x000ee20000000800 */
[----:B0-----:R-:W-:-:S01]  /*7010*/  FADD.FTZ R134, R130, R135 ;  /* 0x0000008782867221 */ /* 0x001fc20000010000 */
[----:B-1----:R-:W-:-:S03]  /*7020*/  FADD.FTZ R4, R132, R3 ;  /* 0x0000000384047221 */ /* 0x002fc60000010000 */
[----:B------:R-:W-:-:S03]  /*7030*/  FADD.FTZ R134, R131, R134 ;  /* 0x0000008683867221 */ /* 0x000fc60000010000 */
[----:B------:R-:W0:Y:S01]  /*7040*/  MUFU.EX2 R8, R8 ;  /* 0x0000000800087308 */ /* 0x000e220000000800 */
[----:B--2---:R-:W-:-:S01]  /*7050*/  FADD.FTZ R134, R195, R134 ;  /* 0x00000086c3867221 */ /* 0x004fc20000010000 */
[----:B---3--:R-:W-:-:S03]  /*7060*/  FADD.FTZ R4, R133, R4 ;  /* 0x0000000485047221 */ /* 0x008fc60000010000 */
[----:B0-----:R-:W-:Y:S01]  /*7070*/  FADD.FTZ R3, R8, R134 ;  /* 0x0000008608037221 */ /* 0x001fe20000010000 */
[----:B------:R-:W-:Y:S06]  /*7080*/  @!P0 BRA `(.L_x_3059) ;  /* 0x0000000000048947 */ /* 0x000fec0003800000 */
[----:B------:R-:W-:Y:S01]  /*7090*/  BPT.TRAP 0x1 ;  /* 0x000000040000795c */ /* 0x000fe20000300000 */
.L_x_3059:
        /* <DEDUP_REMOVED lines=148> */
.L_x_3049:
[----:B------:R-:W-:Y:S06]  /*79e0*/  BAR.ARV 0x8, 0x180 ;  /* 0x0206000000007b1d */ /* 0x000fec0000002000 */
[----:B------:R-:W-:Y:S05]  /*79f0*/  @!P0 BRA `(.L_x_3061) ;  /* 0x0000000000048947 */ /* 0x000fea0003800000 */
[----:B------:R-:W-:Y:S01]  /*7a00*/  BPT.TRAP 0x1 ;  /* 0x000000040000795c */ /* 0x000fe20000300000 */
.L_x_3061:
[----:B------:R-:W-:Y:S01]  /*7a10*/  ULEA UR4, UR52, UR39, 0x3 ;  /* 0x0000002734047291 */ /* 0x000fe2000f8e183f */
[----:B------:R-:W-:-:S05]  /*7a20*/  IMAD.U32 R6, RZ, RZ, UR44 ;  /* 0x0000002cff067e24 */ /* 0x000fca000f8e00ff */
[----:B------:R-:W-:-:S04]  /*7a30*/  SHF.L.U32 R6, R6, 0x1f, RZ ;  /* 0x0000001f06067819 */ /* 0x000fc800000006ff */
[----:B------:R0:W1:Y:S01]  /*7a40*/  SYNCS.PHASECHK.TRANS64.TRYWAIT P1, [UR4+0x33450], R6 ;  /* 0x03345006ff0075a7 */ /* 0x0000620008020144 */
[----:B------:R-:W-:Y:S05]  /*7a50*/  @!P0 BRA `(.L_x_3062) ;  /* 0x0000000000048947 */ /* 0x000fea0003800000 */
[----:B------:R-:W-:Y:S01]  /*7a60*/  BPT.TRAP 0x1 ;  /* 0x000000040000795c */ /* 0x000fe20000300000 */
.L_x_3062:
[----:B-1----:R-:W-:Y:S05]  /*7a70*/  @P1 BRA `(.L_x_3063) ;  /* 0x0000000000081947 */ /* 0x002fea0003800000 */
[----:B------:R-:W1:Y:S02]  /*7a80*/  SYNCS.PHASECHK.TRANS64.TRYWAIT P1, [UR4+0x33450], R6 ;  /* 0x03345006ff0075a7 */ /* 0x000e640008020144 */
[----:B-1----:R-:W-:Y:S05]  /*7a90*/  @!P1 BRA `(.L_x_3064) ;  /* 0x0000007400a89947 */ /* 0x002fea0003800000 */
.L_x_3063:
        /* <DEDUP_REMOVED lines=89> */
.L_x_3065:
        /* <DEDUP_REMOVED lines=34> */
[----:B------:R-:W-:Y:S01]  /*8250*/  F2FP.BF16.F32.PACK_AB R5, R28, R5 ;  /* 0x000000051c05723e */ /* 0x000fe200000010ff */
[-C--:B------:R-:W-:Y:S01]  /*8260*/  FMUL.FTZ R35, R66, R120.reuse ;  /* 0x0000007842237220 */ /* 0x080fe20000410000 */
[-C--:B------:R-:W-:Y:S01]  /*8270*/  FMUL.FTZ R25, R48, R9.reuse ;  /* 0x0000000930197220 */ /* 0x080fe20000410000 */
[----:B------:R-:W-:Y:S01]  /*8280*/  LOP3.LUT R0, R0, 0xc, RZ, 0xc0, !PT ;  /* 0x0000000c00007812 */ /* 0x000fe200078ec0ff */
[----:B------:R-:W-:Y:S01]  /*8290*/  FMUL.FTZ R27, R58, R120 ;  /* 0x000000783a1b7220 */ /* 0x000fe20000410000 */
[----:B------:R-:W-:Y:S01]  /*82a0*/  F2FP.BF16.F32.PACK_AB R28, R63, R34 ;  /* 0x000000223f1c723e */ /* 0x000fe200000010ff */
[-C--:B------:R-:W-:Y:S01]  /*82b0*/  FMUL.FTZ R48, R76, R9.reuse ;  /* 0x000000094c307220 */ /* 0x080fe20000410000 */
[----:B------:R-:W-:Y:S01]  /*82c0*/  IADD3 R6, P0, R0, UR6, RZ ;  /* 0x0000000600067c10 */ /* 0x000fe2000ff1e0ff */
[-C--:B------:R-:W-:Y:S01]  /*82d0*/  FMUL.FTZ R24, R49, R9.reuse ;  /* 0x0000000931187220 */ /* 0x080fe20000410000 */
[-C--:B------:R-:W-:Y:S01]  /*82e0*/  FMUL.FTZ R58, R83, R120.reuse ;  /* 0x00000078533a7220 */ /* 0x080fe20000410000 */
[----:B------:R-:W-:Y:S01]  /*82f0*/  FMUL.FTZ R59, R90, R120 ;  /* 0x000000785a3b7220 */ /* 0x000fe20000410000 */
[----:B------:R-:W-:Y:S01]  /*8300*/  FMUL.FTZ R33, R56, R9 ;  /* 0x0000000938217220 */ /* 0x000fe20000410000 */
[----:B------:R-:W-:-:S02]  /*8310*/  IMAD.X R7, RZ, RZ, UR7, P0 ;  /* 0x00000007ff077e24 */ /* 0x000fc400080e06ff */
[----:B------:R-:W-:Y:S01]  /*8320*/  FMUL.FTZ R32, R57, R9 ;  /* 0x0000000939207220 */ /* 0x000fe20000410000 */
[----:B------:R-:W-:Y:S01]  /*8330*/  LOP3.LUT P0, R34, R121, 0x3, RZ, 0xc0, !PT ;  /* 0x0000000379227812 */ /* 0x000fe2000780c0ff */
[----:B------:R-:W-:Y:S01]  /*8340*/  UMOV UR6, UR39 ;  /* 0x0000002700067c82 */ /* 0x000fe20008000000 */
[----:B-1----:R-:W-:Y:S01]  /*8350*/  UMOV UR7, UR5 ;  /* 0x0000000500077c82 */ /* 0x002fe20008000000 */
[----:B------:R-:W-:Y:S01]  /*8360*/  F2FP.BF16.F32.PACK_AB R76, R70, R35 ;  /* 0x00000023464c723e */ /* 0x000fe200000010ff */
[----:B------:R0:W2:Y:S01]  /*8370*/  LDG.E.CONSTANT R0, desc[UR48][R6.64] ;  /* 0x0000003006007981 */ /* 0x0000a2000c1e9900 */
[----:B------:R-:W-:Y:S01]  /*8380*/  ISETP.EQ.OR P0, PT, R34, 0x3, !P0 ;  /* 0x000000032200780c */ /* 0x000fe20004702670 */
[-C--:B------:R-:W-:Y:S01]  /*8390*/  FMUL.FTZ R40, R65, R9.reuse ;  /* 0x0000000941287220 */ /* 0x080fe20000410000 */
[-C--:B------:R-:W-:Y:S01]  /*83a0*/  FMUL.FTZ R49, R72, R9.reuse ;  /* 0x0000000948317220 */ /* 0x080fe20000410000 */
        /* <DEDUP_REMOVED lines=23> */
[----:B------:R-:W-:Y:S01]  /*8520*/  FMUL.FTZ R9, R26, R120 ;  /* 0x000000781a097220 */ /* 0x000fe20000410000 */
[----:B------:R-:W-:Y:S01]  /*8530*/  F2FP.BF16.F32.PACK_AB R36, R87, R58 ;  /* 0x0000003a5724723e */ /* 0x000fe200000010ff */
[----:B------:R-:W-:Y:S01]  /*8540*/  FMUL.FTZ R54, R54, R120 ;  /* 0x0000007836367220 */ /* 0x000fe20000410000 */
[----:B------:R-:W-:Y:S01]  /*8550*/  F2FP.BF16.F32.PACK_AB R94, R94, R59 ;  /* 0x0000003b5e5e723e */ /* 0x000fe200000010ff */
[----:B------:R-:W-:Y:S01]  /*8560*/  IMAD.WIDE R58, R224, 0x2, R34 ;  /* 0x00000002e03a7825 */ /* 0x000fe200078e0222 */
[----:B------:R-:W-:-:S03]  /*8570*/  F2FP.BF16.F32.PACK_AB R8, R29, R8 ;  /* 0x000000081d08723e */ /* 0x000fc600000010ff */
[-C--:B0-----:R-:W-:Y:S01]  /*8580*/  FMUL.FTZ R6, R43, R120.reuse ;  /* 0x000000782b067220 */ /* 0x081fe20000410000 */
[-C--:B------:R-:W-:Y:S01]  /*8590*/  FMUL.FTZ R7, R50, R120.reuse ;  /* 0x0000007832077220 */ /* 0x080fe20000410000 */
[-C--:B------:R-:W-:Y:S01]  /*85a0*/  FMUL.FTZ R55, R55, R120.reuse ;  /* 0x0000007837377220 */ /* 0x080fe20000410000 */
[-C--:B------:R-:W-:Y:S01]  /*85b0*/  FMUL.FTZ R26, R51, R120.reuse ;  /* 0x00000078331a7220 */ /* 0x080fe20000410000 */
[-C--:B------:R-:W-:Y:S01]  /*85c0*/  FMUL.FTZ R62, R62, R120.reuse ;  /* 0x000000783e3e7220 */ /* 0x080fe20000410000 */
[-C--:B------:R-:W-:Y:S01]  /*85d0*/  FMUL.FTZ R21, R42, R120.reuse ;  /* 0x000000782a157220 */ /* 0x080fe20000410000 */
[-C--:B------:R-:W-:Y:S01]  /*85e0*/  FMUL.FTZ R43, R74, R120.reuse ;  /* 0x000000784a2b7220 */ /* 0x080fe20000410000 */
[----:B------:R-:W-:Y:S01]  /*85f0*/  F2FP.BF16.F32.PACK_AB R9, R30, R9 ;  /* 0x000000091e09723e */ /* 0x000fe200000010ff */
[----:B------:R-:W-:Y:S01]  /*8600*/  FMUL.FTZ R71, R71, R120 ;  /* 0x0000007847477220 */ /* 0x000fe20000410000 */
[----:B------:R-:W-:Y:S01]  /*8610*/  F2FP.BF16.F32.PACK_AB R24, R53, R24 ;  /* 0x000000183518723e */ /* 0x000fe200000010ff */
        /* <DEDUP_REMOVED lines=8> */
[----:B------:R-:W-:Y:S01]  /*86a0*/  IADD3 R53, P4, R58, 0x8060, RZ ;  /* 0x000080603a357810 */ /* 0x000fe20007f9e0ff */
[----:B------:R-:W-:Y:S01]  /*86b0*/  FMUL.FTZ R86, R86, R120 ;  /* 0x0000007856567220 */ /* 0x000fe20000410000 */
[----:B------:R-:W-:Y:S01]  /*86c0*/  SEL R85, R5, R8, P0 ;  /* 0x0000000805557207 */ /* 0x000fe20000000000 */
[-C--:B------:R-:W-:Y:S01]  /*86d0*/  FMUL.FTZ R31, R31, R120.reuse ;  /* 0x000000781f1f7220 */ /* 0x080fe20000410000 */
[----:B------:R-:W-:Y:S01]  /*86e0*/  SEL R60, R8, R5, P0 ;  /* 0x00000005083c7207 */ /* 0x000fe20000000000 */
[----:B------:R-:W-:Y:S01]  /*86f0*/  IMAD R5, R23, 0x40, R17 ;  /* 0x0000004017057824 */ /* 0x000fe200078e0211 */
[----:B------:R-:W-:Y:S01]  /*8700*/  F2FP.BF16.F32.PACK_AB R73, R100, R73 ;  /* 0x000000496449723e */ /* 0x000fe200000010ff */
[----:B------:R-:W-:Y:S01]  /*8710*/  FMUL.FTZ R51, R82, R120 ;  /* 0x0000007852337220 */ /* 0x000fe20000410000 */
        /* <DEDUP_REMOVED lines=18> */
[----:B------:R-:W-:Y:S01]  /*8840*/  LOP3.LUT R52, R53, 0x380, RZ, 0xc0, !PT ;  /* 0x0000038035347812 */ /* 0x000fe200078ec0ff */
[----:B------:R-:W-:Y:S01]  /*8850*/  FMUL.FTZ R67, R98, R120 ;  /* 0x0000007862437220 */ /* 0x000fe20000410000 */
[----:B------:R-:W-:Y:S01]  /*8860*/  F2FP.BF16.F32.PACK_AB R29, R71, R42 ;  /* 0x0000002a471d723e */ /* 0x000fe200000010ff */
[----:B------:R-:W-:Y:S01]  /*8870*/  IMAD.WIDE R34, R5, 0x2, R34 ;  /* 0x0000000205227825 */ /* 0x000fe200078e0222 */
[----:B------:R-:W-:-:S03]  /*8880*/  F2FP.BF16.F32.PACK_AB R81, R103, R74 ;  /* 0x0000004a6751723e */ /* 0x000fc600000010ff */
[-C--:B------:R-:W-:Y:S01]  /*8890*/  FMUL.FTZ R78, R78, R120.reuse ;  /* 0x000000784e4e7220 */ /* 0x080fe20000410000 */
        /* <DEDUP_REMOVED lines=9> */
[----:B------:R-:W-:Y:S01]  /*8930*/  ULDC.64 UR8, c[0x0][0xb90] ;  /* 0x0002e40000087ab9 */ /* 0x000fe20000000a00 */
[----:B------:R-:W-:-:S02]  /*8940*/  SEL R71, R117, R116, P0 ;  /* 0x0000007475477207 */ /* 0x000fc40000000000 */
[----:B------:R-:W-:Y:S02]  /*8950*/  F2FP.BF16.F32.PACK_AB R12, R37, R12 ;  /* 0x0000000c250c723e */ /* 0x000fe400000010ff */
[----:B------:R-:W-:Y:S01]  /*8960*/  F2FP.BF16.F32.PACK_AB R32, R61, R32 ;  /* 0x000000203d20723e */ /* 0x000fe200000010ff */
[----:B------:R-:W-:Y:S01]  /*8970*/  FMUL.FTZ R83, R114, R120 ;  /* 0x0000007872537220 */ /* 0x000fe20000410000 */
[----:B------:R-:W-:Y:S01]  /*8980*/  SEL R89, R15, R20, P0 ;  /* 0x000000140f597207 */ /* 0x000fe20000000000 */
[----:B------:R-:W-:Y:S01]  /*8990*/  UIADD3 UR4, UR4, 0x33460, URZ ;  /* 0x0003346004047890 */ /* 0x000fe2000fffe03f */
[----:B------:R-:W-:Y:S01]  /*89a0*/  SEL R62, R20, R15, P0 ;  /* 0x0000000f143e7207 */ /* 0x000fe20000000000 */
[----:B------:R-:W-:Y:S01]  /*89b0*/  UIADD3 UR5, -UR42, URZ, URZ ;  /* 0x0000003f2a057290 */ /* 0x000fe2000fffe13f */
[----:B------:R-:W-:Y:S01]  /*89c0*/  SEL R91, R25, R24, P0 ;  /* 0x00000018195b7207 */ /* 0x000fe20000000000 */
[----:B------:R-:W-:Y:S01]  /*89d0*/  ULDC UR6, c[0x0][0xc44] ;  /* 0x0003110000067ab9 */ /* 0x000fe20000000800 */
        /* <DEDUP_REMOVED lines=9> */
[----:B------:R-:W-:Y:S02]  /*8a70*/  SHF.R.U64 R52, R52, 0x3, RZ ;  /* 0x0000000334347819 */ /* 0x000fe400000012ff */
[C---:B------:R-:W-:Y:S02]  /*8a80*/  IADD3 R28, P3, R58.reuse, 0x8040, RZ ;  /* 0x000080403a1c7810 */ /* 0x040fe40007f7e0ff */
[C---:B------:R-:W-:Y:S02]  /*8a90*/  IADD3 R26, P6, R58.reuse, 0x8020, RZ ;  /* 0x000080203a1a7810 */ /* 0x040fe40007fde0ff */
[----:B------:R-:W-:-:S02]  /*8aa0*/  IADD3 R24, P5, R58, 0x8000, RZ ;  /* 0x000080003a187810 */ /* 0x000fc40007fbe0ff */
[----:B------:R-:W-:Y:S02]  /*8ab0*/  IADD3 R20, P2, R58, 0x4060, RZ ;  /* 0x000040603a147810 */ /* 0x000fe40007f5e0ff */
        /* <DEDUP_REMOVED lines=8> */
[----:B------:R-:W-:Y:S01]  /*8b40*/  SHF.R.U64 R5, R5, 0x3, RZ ;  /* 0x0000000305057819 */ /* 0x000fe200000012ff */
[--C-:B------:R-:W-:Y:S01]  /*8b50*/  IMAD.X R55, RZ, RZ, R59.reuse, P6 ;  /* 0x000000ffff377224 */ /* 0x100fe200030e063b */
[----:B------:R-:W-:Y:S01]  /*8b60*/  F2FP.BF16.F32.PACK_AB R48, R48, R49 ;  /* 0x000000313030723e */ /* 0x000fe200000010ff */
[----:B------:R-:W-:Y:S01]  /*8b70*/  IMAD.X R49, RZ, RZ, R59, P2 ;  /* 0x000000ffff317224 */ /* 0x000fe200010e063b */
[----:B------:R-:W-:-:S02]  /*8b80*/  F2FP.BF16.F32.PACK_AB R43, R78, R43 ;  /* 0x0000002b4e2b723e */ /* 0x000fc400000010ff */
[----:B------:R-:W-:Y:S02]  /*8b90*/  F2FP.BF16.F32.PACK_AB R31, R93, R72 ;  /* 0x000000485d1f723e */ /* 0x000fe400000010ff */
[----:B------:R-:W-:Y:S02]  /*8ba0*/  F2FP.BF16.F32.PACK_AB R39, R111, R82 ;  /* 0x000000526f27723e */ /* 0x000fe400000010ff */
[----:B------:R-:W-:Y:S02]  /*8bb0*/  SEL R99, R57, R30, P0 ;  /* 0x0000001e39637207 */ /* 0x000fe40000000000 */
[----:B------:R-:W-:Y:S01]  /*8bc0*/  SEL R67, R30, R57, P0 ;  /* 0x000000391e437207 */ /* 0x000fe20000000000 */
[----:B------:R-:W-:Y:S01]  /*8bd0*/  IMAD.X R57, RZ, RZ, R59, P3 ;  /* 0x000000ffff397224 */ /* 0x000fe200018e063b */
[----:B------:R-:W-:Y:S02]  /*8be0*/  SEL R105, R108, R109, P0 ;  /* 0x0000006d6c697207 */ /* 0x000fe40000000000 */
[----:B------:R-:W-:-:S02]  /*8bf0*/  SEL R69, R109, R108, P0 ;  /* 0x0000006c6d457207 */ /* 0x000fc40000000000 */
[----:B------:R-:W-:Y:S02]  /*8c00*/  SEL R123, R51, R36, P0 ;  /* 0x00000024337b7207 */ /* 0x000fe40000000000 */
[----:B------:R-:W-:Y:S01]  /*8c10*/  SEL R79, R36, R51, P0 ;  /* 0x00000033244f7207 */ /* 0x000fe20000000000 */
[--C-:B------:R-:W-:Y:S01]  /*8c20*/  IMAD.X R51, RZ, RZ, R59.reuse, P5 ;  /* 0x000000ffff337224 */ /* 0x100fe200028e063b */
[----:B------:R-:W-:Y:S01]  /*8c30*/  LOP3.LUT R52, R52, R53, RZ, 0x3c, !PT ;  /* 0x0000003534347212 */ /* 0x000fe200078e3cff */
        /* <DEDUP_REMOVED lines=15> */
[----:B------:R-:W-:-:S02]  /*8d30*/  LOP3.LUT R58, R5, R58, RZ, 0x3c, !PT ;  /* 0x0000003a053a7212 */ /* 0x000fc400078e3cff */
[----:B------:R-:W-:Y:S02]  /*8d40*/  LOP3.LUT R5, R20, 0x380, RZ, 0xc0, !PT ;  /* 0x0000038014057812 */ /* 0x000fe400078ec0ff */
[----:B------:R-:W-:Y:S02]  /*8d50*/  F2FP.BF16.F32.PACK_AB R77, R77, R56 ;  /* 0x000000384d4d723e */ /* 0x000fe400000010ff */
[----:B------:R-:W-:Y:S02]  /*8d60*/  SHF.R.U64 R5, R5, 0x3, RZ ;  /* 0x0000000305057819 */ /* 0x000fe400000012ff */
[----:B------:R-:W-:Y:S02]  /*8d70*/  F2FP.BF16.F32.PACK_AB R92, R92, R65 ;  /* 0x000000415c5c723e */ /* 0x000fe400000010ff */
[----:B------:R-:W-:Y:S02]  /*8d80*/  SEL R97, R48, R77, P0 ;  /* 0x0000004d30617207 */ /* 0x000fe40000000000 */
[----:B------:R-:W-:-:S02]  /*8d90*/  SEL R65, R77, R48, P0 ;  /* 0x000000304d417207 */ /* 0x000fc40000000000 */
[----:B------:R-:W-:Y:S02]  /*8da0*/  LOP3.LUT R48, R5, R20, RZ, 0x3c, !PT ;  /* 0x0000001405307212 */ /* 0x000fe400078e3cff */
[----:B------:R-:W-:-:S04]  /*8db0*/  LOP3.LUT R5, R6, 0x380, RZ, 0xc0, !PT ;  /* 0x0000038006057812 */ /* 0x000fc800078ec0ff */
[----:B------:R-:W-:-:S04]  /*8dc0*/  SHF.R.U64 R5, R5, 0x3, RZ ;  /* 0x0000000305057819 */ /* 0x000fc800000012ff */
[----:B------:R-:W-:Y:S02]  /*8dd0*/  LOP3.LUT R46, R5, R6, RZ, 0x3c, !PT ;  /* 0x00000006052e7212 */ /* 0x000fe400078e3cff */
[----:B------:R-:W-:Y:S02]  /*8de0*/  LOP3.LUT R5, R8, 0x380, RZ, 0xc0, !PT ;  /* 0x0000038008057812 */ /* 0x000fe400078ec0ff */
[----:B------:R-:W-:Y:S02]  /*8df0*/  LOP3.LUT R9, R24, 0x380, RZ, 0xc0, !PT ;  /* 0x0000038018097812 */ /* 0x000fe400078ec0ff */
[----:B------:R-:W-:Y:S02]  /*8e00*/  F2FP.BF16.F32.PACK_AB R41, R68, R41 ;  /* 0x000000294429723e */ /* 0x000fe400000010ff */
[----:B------:R-:W-:Y:S02]  /*8e10*/  SEL R121, R43, R50, P0 ;  /* 0x000000322b797207 */ /* 0x000fe40000000000 */
[----:B------:R-:W-:Y:S01]  /*8e20*/  SEL R77, R50, R43, P0 ;  /* 0x0000002b324d7207 */ /* 0x000fe20000000000 */
[----:B------:R-:W-:Y:S01]  /*8e30*/  IMAD.X R43, RZ, RZ, R59, P3 ;  /* 0x000000ffff2b7224 */ /* 0x000fe200018e063b */
[----:B------:R-:W-:-:S02]  /*8e40*/  SHF.R.U64 R5, R5, 0x3, RZ ;  /* 0x0000000305057819 */ /* 0x000fc400000012ff */
[----:B------:R-:W-:Y:S02]  /*8e50*/  SEL R101, R92, R31, P0 ;  /* 0x0000001f5c657207 */ /* 0x000fe40000000000 */
[----:B------:R-:W-:Y:S02]  /*8e60*/  SEL R68, R31, R92, P0 ;  /* 0x0000005c1f447207 */ /* 0x000fe40000000000 */
[----:B------:R-:W-:Y:S02]  /*8e70*/  SHF.R.U64 R9, R9, 0x3, RZ ;  /* 0x0000000309097819 */ /* 0x000fe400000012ff */
[----:B------:R-:W-:Y:S02]  /*8e80*/  IADD3 R31, P3, R34, 0x2000, RZ ;  /* 0x00002000221f7810 */ /* 0x000fe40007f7e0ff */
[----:B------:R-:W-:Y:S02]  /*8e90*/  LOP3.LUT R36, R5, R8, RZ, 0x3c, !PT ;  /* 0x0000000805247212 */ /* 0x000fe400078e3cff */
[----:B------:R-:W-:Y:S01]  /*8ea0*/  LOP3.LUT R50, R9, R24, RZ, 0x3c, !PT ;  /* 0x0000001809327212 */ /* 0x000fe200078e3cff */
[----:B------:R-:W0:Y:S01]  /*8eb0*/  LDC R5, c[0x0][0xbe8] ;  /* 0x0002fa00ff057b82 */ /* 0x000e220000000800 */
[----:B------:R-:W-:-:S02]  /*8ec0*/  LOP3.LUT R30, R31, 0x380, RZ, 0xc0, !PT ;  /* 0x000003801f1e7812 */ /* 0x000fc400078ec0ff */
[----:B------:R-:W-:Y:S02]  /*8ed0*/  LOP3.LUT R9, R10, 0x380, RZ, 0xc0, !PT ;  /* 0x000003800a097812 */ /* 0x000fe400078ec0ff */
[----:B------:R-:W-:Y:S02]  /*8ee0*/  SHF.R.U64 R30, R30, 0x3, RZ ;  /* 0x000000031e1e7819 */ /* 0x000fe400000012ff */
[----:B------:R-:W-:Y:S02]  /*8ef0*/  SHF.R.U64 R9, R9, 0x3, RZ ;  /* 0x0000000309097819 */ /* 0x000fe400000012ff */
[----:B------:R-:W-:Y:S02]  /*8f00*/  F2FP.BF16.F32.PACK_AB R37, R95, R66 ;  /* 0x000000425f25723e */ /* 0x000fe400000010ff */
[----:B------:R-:W-:Y:S02]  /*8f10*/  SEL R95, R41, R40, P0 ;  /* 0x00000028295f7207 */ /* 0x000fe40000000000 */
[----:B------:R-:W-:-:S02]  /*8f20*/  SEL R66, R40, R41, P0 ;  /* 0x0000002928427207 */ /* 0x000fc40000000000 */
[----:B------:R-:W-:Y:S01]  /*8f30*/  LOP3.LUT R30, R30, R31, RZ, 0x3c, !PT ;  /* 0x0000001f1e1e7212 */ /* 0x000fe200078e3cff */
[----:B------:R-:W-:Y:S01]  /*8f40*/  IMAD.X R31, RZ, RZ, R35, P3 ;  /* 0x000000ffff1f7224 */ /* 0x000fe200018e0623 */
[----:B------:R-:W-:Y:S02]  /*8f50*/  LOP3.LUT R40, R9, R10, RZ, 0x3c, !PT ;  /* 0x0000000a09287212 */ /* 0x000fe400078e3cff */
[----:B------:R-:W-:-:S04]  /*8f60*/  IADD3 R9, P3, R34, 0x8000, RZ ;  /* 0x0000800022097810 */ /* 0x000fc80007f7e0ff */
[----:B------:R-:W-:-:S04]  /*8f70*/  LOP3.LUT R8, R9, 0x380, RZ, 0xc0, !PT ;  /* 0x0000038009087812 */ /* 0x000fc800078ec0ff */
[----:B------:R-:W-:Y:S02]  /*8f80*/  SHF.R.U64 R8, R8, 0x3, RZ ;  /* 0x0000000308087819 */ /* 0x000fe400000012ff */
[----:B------:R-:W-:Y:S02]  /*8f90*/  LOP3.LUT R11, R26, 0x380, RZ, 0xc0, !PT ;  /* 0x000003801a0b7812 */ /* 0x000fe400078ec0ff */
[----:B------:R-:W-:Y:S01]  /*8fa0*/  LOP3.LUT R8, R8, R9, RZ, 0x3c, !PT ;  /* 0x0000000908087212 */ /* 0x000fe200078e3cff */
[----:B------:R-:W-:Y:S01]  /*8fb0*/  IMAD.X R9, RZ, RZ, R35, P3 ;  /* 0x000000ffff097224 */ /* 0x000fe200018e0623 */
[----:B0-----:R-:W-:Y:S01]  /*8fc0*/  ISETP.NE.AND P3, PT, R5, 0x1, PT ;  /* 0x000000010500780c */ /* 0x001fe20003f65270 */
[--C-:B------:R-:W-:Y:S01]  /*8fd0*/  IMAD.X R47, RZ, RZ, R59.reuse, P1 ;  /* 0x000000ffff2f7224 */ /* 0x100fe200008e063b */
[----:B------:R-:W-:Y:S01]  /*8fe0*/  SEL R125, R94, R37, P0 ;  /* 0x000000255e7d7207 */ /* 0x000fe20000000000 */
[--C-:B------:R-:W-:Y:S01]  /*8ff0*/  IMAD.X R45, RZ, RZ, R59.reuse, P4 ;  /* 0x000000ffff2d7224 */ /* 0x100fe200020e063b */
[----:B------:R-:W-:Y:S01]  /*9000*/  SEL R80, R37, R94, P0 ;  /* 0x0000005e25507207 */ /* 0x000fe20000000000 */
[--C-:B------:R-:W-:Y:S01]  /*9010*/  IMAD.X R41, RZ, RZ, R59.reuse, P6 ;  /* 0x000000ffff297224 */ /* 0x100fe200030e063b */
[----:B------:R-:W-:Y:S01]  /*9020*/  SEL R129, R110, R39, P0 ;  /* 0x000000276e817207 */ /* 0x000fe20000000000 */
[--C-:B------:R-:W-:Y:S01]  /*9030*/  IMAD.X R37, RZ, RZ, R59.reuse, P2 ;  /* 0x000000ffff257224 */ /* 0x100fe200010e063b */
[----:B------:R-:W-:Y:S01]  /*9040*/  SEL R82, R39, R110, P0 ;  /* 0x0000006e27527207 */ /* 0x000fe20000000000 */
[----:B------:R-:W-:Y:S01]  /*9050*/  IMAD.X R39, RZ, RZ, R59, P5 ;  /* 0x000000ffff277224 */ /* 0x000fe200028e063b */
[----:B------:R-:W-:-:S02]  /*9060*/  SHF.R.U64 R11, R11, 0x3, RZ ;  /* 0x000000030b0b7819 */ /* 0x000fc400000012ff */
[----:B------:R-:W-:Y:S02]  /*9070*/  MOV R114, R58 ;  /* 0x0000003a00727202 */ /* 0x000fe40000000f00 */
[----:B------:R-:W0:Y:S01]  /*9080*/  LDC R59, c[0x0][0xc38] ;  /* 0x00030e00ff3b7b82 */ /* 0x000e220000000800 */
[----:B------:R-:W-:Y:S02]  /*9090*/  LOP3.LUT R54, R11, R26, RZ, 0x3c, !PT ;  /* 0x0000001a0b367212 */ /* 0x000fe400078e3cff */
[----:B------:R-:W-:Y:S02]  /*90a0*/  LOP3.LUT R11, R12, 0x380, RZ, 0xc0, !PT ;  /* 0x000003800c0b7812 */ /* 0x000fe400078ec0ff */
[----:B------:R-:W-:Y:S02]  /*90b0*/  MOV R110, R36 ;  /* 0x00000024006e7202 */ /* 0x000fe40000000f00 */
[----:B------:R-:W-:Y:S01]  /*90c0*/  SHF.R.U64 R11, R11, 0x3, RZ ;  /* 0x000000030b0b7819 */ /* 0x000fe200000012ff */
[----:B------:R-:W1:Y:S01]  /*90d0*/  @P3 LDC R36, c[0x0][0xbec] ;  /* 0x0002fb00ff243b82 */ /* 0x000e620000000800 */
[----:B------:R-:W-:Y:S01]  /*90e0*/  LOP3.LUT R13, R28, 0x380, RZ, 0xc0, !PT ;  /* 0x000003801c0d7812 */ /* 0x000fe200078ec0ff */
[----:B------:R-:W-:Y:S01]  /*90f0*/  UPRMT UR4, UR36, 0x654, UR4 ;  /* 0x0000065424047896 */ /* 0x000fe20008000004 */
[----:B------:R-:W-:-:S02]  /*9100*/  LOP3.LUT R42, R11, R12, RZ, 0x3c, !PT ;  /* 0x0000000c0b2a7212 */ /* 0x000fc400078e3cff */
[----:B------:R-:W-:Y:S02]  /*9110*/  MOV R106, R40 ;  /* 0x00000028006a7202 */ /* 0x000fe40000000f00 */
[----:B--2---:R-:W-:Y:S01]  /*9120*/  LOP3.LUT R41, R0, 0x2, RZ, 0x3c, !PT ;  /* 0x0000000200297812 */ /* 0x004fe200078e3cff */
[----:B------:R-:W2:Y:S01]  /*9130*/  @P3 LDC R37, c[0x0][0xbf0] ;  /* 0x0002fc00ff253b82 */ /* 0x000ea20000000800 */
[----:B------:R-:W-:Y:S01]  /*9140*/  SHF.R.U64 R13, R13, 0x3, RZ ;  /* 0x000000030d0d7819 */ /* 0x000fe200000012ff */
[----:B------:R-:W-:Y:S01]  /*9150*/  SHFL.IDX PT, R85, R85, R0, 0x1c1f ;  /* 0x001c1f0055557589 */ /* 0x000fe200000e0000 */
[----:B------:R-:W-:Y:S02]  /*9160*/  MOV R104, R42 ;  /* 0x0000002a00687202 */ /* 0x000fe40000000f00 */
[----:B------:R-:W-:Y:S01]  /*9170*/  MOV R53, R52 ;  /* 0x0000003400357202 */ /* 0x000fe20000000f00 */
[----:B------:R-:W-:Y:S01]  /*9180*/  SHFL.IDX PT, R87, R87, R0, 0x1c1f ;  /* 0x001c1f0057577589 */ /* 0x000fe200000e0000 */
[----:B------:R-:W-:Y:S01]  /*9190*/  LOP3.LUT R56, R13, R28, RZ, 0x3c, !PT ;  /* 0x0000001c0d387212 */ /* 0x000fe200078e3cff */
[----:B------:R-:W-:Y:S01]  /*91a0*/  IMAD R52, RZ, RZ, -UR43 ;  /* 0x8000002bff347e24 */ /* 0x000fe2000f8e02ff */
[----:B------:R-:W-:Y:S01]  /*91b0*/  UIMAD UR11, UR6, UR5, UR43 ;  /* 0x00000005060b72a4 */ /* 0x000fe2000f8e022b */
[----:B------:R-:W-:Y:S01]  /*91c0*/  SHFL.IDX PT, R109, R109, R0, 0x1c1f ;  /* 0x001c1f006d6d7589 */ /* 0x000fe200000e0000 */
[----:B------:R-:W-:Y:S03]  /*91d0*/  SYNCS.ARRIVE.TRANS64.RED.A1T0 RZ, [UR4], RZ ;  /* 0x000000ffffff79a7 */ /* 0x000fe60008100404 */
[----:B------:R-:W3:Y:S04]  /*91e0*/  SHFL.IDX PT, R60, R60, R41, 0x1c1f ;  /* 0x001c1f293c3c7589 */ /* 0x000ee800000e0000 */
[----:B------:R-:W-:Y:S04]  /*91f0*/  SHFL.IDX PT, R42, R61, R41, 0x1c1f ;  /* 0x001c1f293d2a7589 */ /* 0x000fe800000e0000 */
[----:B------:R-:W4:Y:S04]  /*9200*/  SHFL.IDX PT, R78, R78, R41, 0x1c1f ;  /* 0x001c1f294e4e7589 */ /* 0x000f2800000e0000 */
[----:B------:R-:W-:Y:S04]  /*9210*/  SHFL.IDX PT, R111, R111, R0, 0x1c1f ;  /* 0x001c1f006f6f7589 */ /* 0x000fe800000e0000 */
[----:B------:R-:W4:Y:S04]  /*9220*/  SHFL.IDX PT, R74, R74, R41, 0x1c1f ;  /* 0x001c1f294a4a7589 */ /* 0x000f2800000e0000 */
[----:B------:R-:W-:Y:S04]  /*9230*/  SHFL.IDX PT, R89, R89, R0, 0x1c1f ;  /* 0x001c1f0059597589 */ /* 0x000fe800000e0000 */
[----:B------:R-:W-:Y:S04]  /*9240*/  SHFL.IDX PT, R113, R113, R0, 0x1c1f ;  /* 0x001c1f0071717589 */ /* 0x000fe800000e0000 */
[----:B------:R-:W4:Y:S04]  /*9250*/  SHFL.IDX PT, R62, R62, R41, 0x1c1f ;  /* 0x001c1f293e3e7589 */ /* 0x000f2800000e0000 */
[----:B------:R-:W4:Y:S01]  /*9260*/  SHFL.IDX PT, R72, R72, R41, 0x1c1f ;  /* 0x001c1f2948487589 */ /* 0x000f2200000e0000 */
[----:B0-----:R-:W-:Y:S01]  /*9270*/  IMAD R52, R59, R52, UR41 ;  /* 0x000000293b347e24 */ /* 0x001fe2000f8e0234 */
[----:B------:R-:W-:Y:S01]  /*9280*/  MOV R84, R56 ;  /* 0x0000003800547202 */ /* 0x000fe20000000f00 */
[----:B------:R-:W-:Y:S01]  /*9290*/  USHF.R.S32.HI UR10, URZ, 0x1f, UR11 ;  /* 0x0000001f3f0a7899 */ /* 0x000fe2000801140b */
[----:B------:R-:W-:Y:S01]  /*92a0*/  SHFL.IDX PT, R115, R115, R0, 0x1c1f ;  /* 0x001c1f0073737589 */ /* 0x000fe200000e0000 */
[----:B------:R-:W-:Y:S01]  /*92b0*/  MOV R86, R48 ;  /* 0x0000003000567202 */ /* 0x000fe20000000f00 */
[----:B------:R-:W-:-:S02]  /*92c0*/  IMAD R49, R52, 0x80, R223 ;  /* 0x0000008034317824 */ /* 0x000fc400078e02df */
[----:B------:R-:W0:Y:S01]  /*92d0*/  SHFL.IDX PT, R56, R73, R41, 0x1c1f ;  /* 0x001c1f2949387589 */ /* 0x000e2200000e0000 */
[----:B------:R-:W-:Y:S01]  /*92e0*/  F2FP.BF16.F32.PACK_AB R83, R118, R83 ;  /* 0x000000537653723e */ /* 0x000fe200000010ff */
[----:B------:R-:W-:Y:S01]  /*92f0*/  UIMAD UR5, UR10, UR8, URZ ;  /* 0x000000080a0572a4 */ /* 0x000fe2000f8e023f */
[----:B------:R-:W-:Y:S02]  /*9300*/  F2FP.BF16.F32.PACK_AB R90, R119, R90 ;  /* 0x0000005a775a723e */ /* 0x000fe400000010ff */
[----:B------:R-:W-:Y:S02]  /*9310*/  SEL R93, R33, R32, P0 ;  /* 0x00000020215d7207 */ /* 0x000fe40000000000 */
[----:B------:R-:W-:Y:S02]  /*9320*/  SEL R64, R32, R33, P0 ;  /* 0x0000002120407207 */ /* 0x000fe40000000000 */
[----:B------:R-:W-:Y:S02]  /*9330*/  SEL R119, R76, R29, P0 ;  /* 0x0000001d4c777207 */ /* 0x000fe40000000000 */
[----:B------:R-:W-:-:S02]  /*9340*/  LOP3.LUT R6, R7, 0x380, RZ, 0xc0, !PT ;  /* 0x0000038007067812 */ /* 0x000fc400078ec0ff */
[----:B------:R-:W-:Y:S01]  /*9350*/  SEL R76, R29, R76, P0 ;  /* 0x0000004c1d4c7207 */ /* 0x000fe20000000000 */
[----:B-1----:R-:W-:Y:S01]  /*9360*/  @P3 IMAD.HI.U32 R36, R49, R36, RZ ;  /* 0x0000002431243227 */ /* 0x002fe200078e00ff */
[----:B------:R-:W-:Y:S01]  /*9370*/  LOP3.LUT R13, R14, 0x380, RZ, 0xc0, !PT ;  /* 0x000003800e0d7812 */ /* 0x000fe200078ec0ff */
[----:B------:R-:W-:Y:S01]  /*9380*/  USHF.R.S32.HI UR12, URZ, 0x1f, UR42 ;  /* 0x0000001f3f0c7899 */ /* 0x000fe2000801142a */
[----:B------:R-:W-:Y:S01]  /*9390*/  MOV R54, R54 ;  /* 0x0000003600367202 */ /* 0x000fe20000000f00 */
[----:B------:R-:W-:Y:S01]  /*93a0*/  SHFL.IDX PT, R91, R91, R0, 0x1c1f ;  /* 0x001c1f005b5b7589 */ /* 0x000fe200000e0000 */
[----:B------:R-:W-:Y:S01]  /*93b0*/  SEL R127, R102, R81, P0 ;  /* 0x00000051667f7207 */ /* 0x000fe20000000000 */
[----:B------:R-:W-:Y:S01]  /*93c0*/  UIMAD.WIDE.U32 UR6, UR11, UR8, URZ ;  /* 0x000000080b0672a5 */ /* 0x000fe2000f8e003f */
[----:B------:R-:W-:Y:S01]  /*93d0*/  SEL R131, R83, R90, P0 ;  /* 0x0000005a53837207 */ /* 0x000fe20000000000 */
[----:B------:R-:W-:Y:S01]  /*93e0*/  UIMAD UR5, UR11, UR9, UR5 ;  /* 0x000000090b0572a4 */ /* 0x000fe2000f8e0205 */
[----:B------:R-:W-:-:S02]  /*93f0*/  MOV R55, R50 ;  /* 0x0000003200377202 */ /* 0x000fc40000000f00 */
[----:B------:R-:W-:Y:S01]  /*9400*/  SHF.R.U64 R6, R6, 0x3, RZ ;  /* 0x0000000306067819 */ /* 0x000fe200000012ff */
[----:B------:R-:W1:Y:S01]  /*9410*/  SHFL.IDX PT, R50, R63, R41, 0x1c1f ;  /* 0x001c1f293f327589 */ /* 0x000e6200000e0000 */
[----:B------:R-:W-:Y:S01]  /*9420*/  ULDC.64 UR8, c[0x0][0xb98] ;  /* 0x0002e60000087ab9 */ /* 0x000fe20000000a00 */
[----:B------:R-:W-:Y:S01]  /*9430*/  SHF.R.U64 R13, R13, 0x3, RZ ;  /* 0x000000030d0d7819 */ /* 0x000fe200000012ff */
[----:B------:R-:W-:Y:S01]  /*9440*/  IMAD.MOV.U32 R57, RZ, RZ, R49 ;  /* 0x000000ffff397224 */ /* 0x000fe200078e0031 */
[----:B------:R-:W-:Y:S01]  /*9450*/  SHFL.IDX PT, R93, R93, R0, 0x1c1f ;  /* 0x001c1f005d5d7589 */ /* 0x000fe200000e0000 */
[----:B------:R-:W-:Y:S01]  /*9460*/  UIMAD UR4, UR12, UR8, URZ ;  /* 0x000000080c0472a4 */ /* 0x000fe2000f8e023f */
[----:B------:R-:W-:Y:S02]  /*9470*/  SEL R81, R81, R102, P0 ;  /* 0x0000006651517207 */ /* 0x000fe40000000000 */
[----:B------:R-:W-:Y:S01]  /*9480*/  SHFL.IDX PT, R117, R117, R0, 0x1c1f ;  /* 0x001c1f0075757589 */ /* 0x000fe200000e0000 */
[----:B------:R-:W-:-:S03]  /*9490*/  SEL R83, R90, R83, P0 ;  /* 0x000000535a537207 */ /* 0x000fc60000000000 */
[----:B------:R-:W1:Y:S01]  /*94a0*/  SHFL.IDX PT, R64, R64, R41, 0x1c1f ;  /* 0x001c1f2940407589 */ /* 0x000e6200000e0000 */
[----:B------:R-:W-:-:S03]  /*94b0*/  LOP3.LUT R38, R6, R7, RZ, 0x3c, !PT ;  /* 0x0000000706267212 */ /* 0x000fc600078e3cff */
[----:B------:R-:W1:Y:S01]  /*94c0*/  SHFL.IDX PT, R92, R75, R41, 0x1c1f ;  /* 0x001c1f294b5c7589 */ /* 0x000e6200000e0000 */
[C---:B------:R-:W-:Y:S02]  /*94d0*/  IADD3 R21, P1, R34.reuse, 0x6000, RZ ;  /* 0x0000600022157810 */ /* 0x040fe40007f3e0ff */
[----:B--2---:R-:W-:Y:S01]  /*94e0*/  @P3 SHF.R.U32.HI R57, RZ, R37, R36 ;  /* 0x00000025ff393219 */ /* 0x004fe20000011624 */
[----:B------:R-:W-:Y:S01]  /*94f0*/  SHFL.IDX PT, R95, R95, R0, 0x1c1f ;  /* 0x001c1f005f5f7589 */ /* 0x000fe200000e0000 */
[----:B------:R-:W-:-:S03]  /*9500*/  IADD3 R33, P4, R34, 0x1000, RZ ;  /* 0x0000100022217810 */ /* 0x000fc60007f9e0ff */
[----:B------:R-:W-:Y:S01]  /*9510*/  SHFL.IDX PT, R119, R119, R0, 0x1c1f ;  /* 0x001c1f0077777589 */ /* 0x000fe200000e0000 */
[----:B------:R-:W-:-:S03]  /*9520*/  LOP3.LUT R44, R13, R14, RZ, 0x3c, !PT ;  /* 0x0000000e0d2c7212 */ /* 0x000fc600078e3cff */
[----:B------:R-:W2:Y:S04]  /*9530*/  SHFL.IDX PT, R66, R66, R41, 0x1c1f ;  /* 0x001c1f2942427589 */ /* 0x000ea800000e0000 */
[----:B------:R-:W2:Y:S01]  /*9540*/  SHFL.IDX PT, R76, R76, R41, 0x1c1f ;  /* 0x001c1f294c4c7589 */ /* 0x000ea200000e0000 */
[----:B------:R-:W-:-:S03]  /*9550*/  LOP3.LUT R20, R21, 0x380, RZ, 0xc0, !PT ;  /* 0x0000038015147812 */ /* 0x000fc600078ec0ff */
[----:B------:R-:W-:Y:S01]  /*9560*/  SHFL.IDX PT, R97, R97, R0, 0x1c1f ;  /* 0x001c1f0061617589 */ /* 0x000fe200000e0000 */
[----:B------:R-:W-:-:S03]  /*9570*/  MOV R108, R38 ;  /* 0x00000026006c7202 */ /* 0x000fc60000000f00 */
[----:B------:R-:W-:Y:S01]  /*9580*/  SHFL.IDX PT, R99, R99, R0, 0x1c1f ;  /* 0x001c1f0063637589 */ /* 0x000fe200000e0000 */
[----:B------:R-:W-:-:S03]  /*9590*/  UIADD3 UR5, UR7, UR5, URZ ;  /* 0x0000000507057290 */ /* 0x000fc6000fffe03f */
        /* <DEDUP_REMOVED lines=11> */
[----:B------:R-:W2:Y:S01]  /*9650*/  SHFL.IDX PT, R0, R65, R41, 0x1c1f ;  /* 0x001c1f2941007589 */ /* 0x000ea200000e0000 */
[----:B---3--:R-:W-:Y:S01]  /*9660*/  SEL R36, R85, R60, P0 ;  /* 0x0000003c55247207 */ /* 0x008fe20000000000 */
[----:B------:R-:W-:Y:S01]  /*9670*/  IMAD.MOV R48, RZ, RZ, -R57 ;  /* 0x000000ffff307224 */ /* 0x000fe200078e0a39 */
[----:B------:R-:W-:Y:S01]  /*9680*/  SEL R38, R60, R85, P0 ;  /* 0x000000553c267207 */ /* 0x000fe20000000000 */
[----:B------:R-:W3:Y:S01]  /*9690*/  SHFL.IDX PT, R94, R77, R41, 0x1c1f ;  /* 0x001c1f294d5e7589 */ /* 0x000ee200000e0000 */
[----:B----4-:R-:W-:Y:S01]  /*96a0*/  SEL R37, R109, R78, P0 ;  /* 0x0000004e6d257207 */ /* 0x010fe20000000000 */
[----:B------:R-:W-:Y:S01]  /*96b0*/  UIMAD UR7, UR42, UR9, UR4 ;  /* 0x000000092a0772a4 */ /* 0x000fe2000f8e0204 */
[----:B------:R-:W-:Y:S01]  /*96c0*/  SEL R39, R78, R109, P0 ;  /* 0x0000006d4e277207 */ /* 0x000fe20000000000 */
[----:B------:R-:W-:Y:S01]  /*96d0*/  BAR.SYNC.DEFER_BLOCKING 0x1, 0x100 ;  /* 0x0044000000007b1d */ /* 0x000fe20000010000 */
[----:B------:R-:W-:Y:S02]  /*96e0*/  SEL R40, R87, R42, P0 ;  /* 0x0000002a57287207 */ /* 0x000fe40000000000 */
[----:B------:R-:W-:-:S02]  /*96f0*/  MOV R112, R46 ;  /* 0x0000002e00707202 */ /* 0x000fc40000000f00 */
[----:B------:R-:W-:Y:S01]  /*9700*/  MOV R102, R44 ;  /* 0x0000002c00667202 */ /* 0x000fe20000000f00 */
[----:B------:R-:W-:Y:S01]  /*9710*/  UMOV UR4, UR6 ;  /* 0x0000000600047c82 */ /* 0x000fe20008000000 */
[----:B------:R-:W-:Y:S01]  /*9720*/  SEL R42, R42, R87, P0 ;  /* 0x000000572a2a7207 */ /* 0x000fe20000000000 */
[----:B------:R-:W4:Y:S01]  /*9730*/  SHFL.IDX PT, R58, R67, R41, 0x1c1f ;  /* 0x001c1f29433a7589 */ /* 0x000f2200000e0000 */
[----:B------:R-:W-:-:S03]  /*9740*/  SEL R43, R74, R111, P0 ;  /* 0x0000006f4a2b7207 */ /* 0x000fc60000000000 */
[----:B------:R-:W-:Y:S01]  /*9750*/  SHFL.IDX PT, R68, R68, R41, 0x1c1f ;  /* 0x001c1f2944447589 */ /* 0x000fe200000e0000 */
[----:B------:R-:W-:-:S03]  /*9760*/  SEL R44, R89, R62, P0 ;  /* 0x0000003e592c7207 */ /* 0x000fc60000000000 */
[----:B------:R-:W-:Y:S01]  /*9770*/  SHFL.IDX PT, R70, R70, R41, 0x1c1f ;  /* 0x001c1f2946467589 */ /* 0x000fe200000e0000 */
[----:B------:R-:W-:-:S03]  /*9780*/  SEL R46, R62, R89, P0 ;  /* 0x000000593e2e7207 */ /* 0x000fc60000000000 */
[----:B------:R-:W-:Y:S01]  /*9790*/  SHFL.IDX PT, R88, R69, R41, 0x1c1f ;  /* 0x001c1f2945587589 */ /* 0x000fe200000e0000 */
[----:B------:R-:W-:-:S03]  /*97a0*/  SEL R45, R113, R72, P0 ;  /* 0x00000048712d7207 */ /* 0x000fc60000000000 */
[----:B------:R-:W-:Y:S01]  /*97b0*/  SHFL.IDX PT, R90, R71, R41, 0x1c1f ;  /* 0x001c1f29475a7589 */ /* 0x000fe200000e0000 */
[----:B------:R-:W-:-:S03]  /*97c0*/  SEL R47, R72, R113, P0 ;  /* 0x00000071482f7207 */ /* 0x000fc60000000000 */
[----:B------:R-:W4:Y:S01]  /*97d0*/  SHFL.IDX PT, R96, R79, R41, 0x1c1f ;  /* 0x001c1f294f607589 */ /* 0x000f2200000e0000 */
[----:B------:R-:W-:-:S03]  /*97e0*/  SHF.R.U64 R20, R20, 0x3, RZ ;  /* 0x0000000314147819 */ /* 0x000fc600000012ff */
[----:B------:R-:W4:Y:S01]  /*97f0*/  SHFL.IDX PT, R80, R80, R41, 0x1c1f ;  /* 0x001c1f2950507589 */ /* 0x000f2200000e0000 */
[----:B------:R-:W-:-:S03]  /*9800*/  UIMAD.WIDE.U32 UR4, UR42, UR8, UR4 ;  /* 0x000000082a0472a5 */ /* 0x000fc6000f8e0004 */
[----:B------:R-:W4:Y:S04]  /*9810*/  SHFL.IDX PT, R98, R81, R41, 0x1c1f ;  /* 0x001c1f2951627589 */ /* 0x000f2800000e0000 */
[----:B------:R-:W4:Y:S04]  /*9820*/  SHFL.IDX PT, R82, R82, R41, 0x1c1f ;  /* 0x001c1f2952527589 */ /* 0x000f2800000e0000 */
[----:B------:R0:W4:Y:S01]  /*9830*/  SHFL.IDX PT, R100, R83, R41, 0x1c1f ;  /* 0x001c1f2953647589 */ /* 0x00012200000e0000 */
[----:B------:R-:W-:Y:S01]  /*9840*/  SHF.R.U64 R32, R32, 0x3, RZ ;  /* 0x0000000320207819 */ /* 0x000fe200000012ff */
[----:B------:R-:W-:-:S02]  /*9850*/  IMAD R59, R5, R48, R49 ;  /* 0x00000030053b7224 */ /* 0x000fc400078e0231 */
[----:B------:R-:W-:Y:S01]  /*9860*/  STSM.16.M88.4 [R114], R36 ;  /* 0x0000002472007844 */ /* 0x000fe20000000200 */
[----:B------:R-:W-:Y:S01]  /*9870*/  IADD3 R27, P2, R34, 0x5000, RZ ;  /* 0x00005000221b7810 */ /* 0x000fe20007f5e0ff */
[----:B------:R-:W-:Y:S01]  /*9880*/  ULDC.64 UR8, c[0x0][0xae8] ;  /* 0x0002ba0000087ab9 */ /* 0x000fe20000000a00 */
[----:B0-----:R-:W-:Y:S02]  /*9890*/  SEL R41, R111, R74, P0 ;  /* 0x0000004a6f297207 */ /* 0x001fe40000000000 */
[----:B------:R-:W-:Y:S01]  /*98a0*/  LOP3.LUT R20, R20, R21, RZ, 0x3c, !PT ;  /* 0x0000001514147212 */ /* 0x000fe200078e3cff */
[--C-:B------:R-:W-:Y:S02]  /*98b0*/  IMAD.X R21, RZ, RZ, R35.reuse, P1 ;  /* 0x000000ffff157224 */ /* 0x100fe400008e0623 */
[----:B------:R-:W-:Y:S01]  /*98c0*/  STSM.16.M88.4 [R112], R40 ;  /* 0x0000002870007844 */ /* 0x000fe20000000200 */
[----:B------:R-:W-:Y:S01]  /*98d0*/  LOP3.LUT R32, R32, R33, RZ, 0x3c, !PT ;  /* 0x0000002120207212 */ /* 0x000fe200078e3cff */
[----:B------:R-:W-:Y:S01]  /*98e0*/  IMAD.X R33, RZ, RZ, R35, P4 ;  /* 0x000000ffff217224 */ /* 0x000fe200020e0623 */
[----:B------:R-:W-:Y:S01]  /*98f0*/  SEL R49, R115, R56, P0 ;  /* 0x0000003873317207 */ /* 0x000fe20000000000 */
[----:B------:R0:W-:Y:S01]  /*9900*/  STSM.16.M88.4 [R110], R44 ;  /* 0x0000002c6e007844 */ /* 0x0001e20000000200 */
[----:B------:R-:W-:-:S02]  /*9910*/  SEL R51, R56, R115, P0 ;  /* 0x0000007338337207 */ /* 0x000fc40000000000 */
[----:B------:R-:W-:Y:S02]  /*9920*/  IADD3 R56, P1, R57, UR4, RZ ;  /* 0x0000000439387c10 */ /* 0x000fe4000ff3e0ff */
[C---:B------:R-:W-:Y:S02]  /*9930*/  IADD3 R29, P6, R34.reuse, 0x3000, RZ ;  /* 0x00003000221d7810 */ /* 0x040fe40007fde0ff */
[C---:B------:R-:W-:Y:S02]  /*9940*/  IADD3 R25, P5, R34.reuse, 0x4000, RZ ;  /* 0x0000400022197810 */ /* 0x040fe40007fbe0ff */
[----:B------:R-:W-:Y:S02]  /*9950*/  IADD3 R15, P4, R34, 0x7000, RZ ;  /* 0x00007000220f7810 */ /* 0x000fe40007f9e0ff */
[----:B------:R-:W-:Y:S01]  /*9960*/  LOP3.LUT R26, R27, 0x380, RZ, 0xc0, !PT ;  /* 0x000003801b1a7812 */ /* 0x000fe200078ec0ff */
[----:B0-----:R-:W-:Y:S01]  /*9970*/  IMAD.U32 R46, RZ, RZ, UR7 ;  /* 0x00000007ff2e7e24 */ /* 0x001fe2000f8e00ff */
[----:B------:R-:W-:Y:S01]  /*9980*/  SHF.R.S32.HI R45, RZ, 0x1f, R57 ;  /* 0x0000001fff2d7819 */ /* 0x000fe20000011439 */
[----:B------:R-:W-:Y:S01]  /*9990*/  ULDC.64 UR6, c[0x0][0xb88] ;  /* 0x0002e20000067ab9 */ /* 0x000fe20000000a00 */
[----:B------:R-:W-:-:S02]  /*99a0*/  SHF.R.S32.HI R44, RZ, 0x1f, R59 ;  /* 0x0000001fff2c7819 */ /* 0x000fc4000001143b */
[----:B------:R-:W-:Y:S01]  /*99b0*/  IADD3.X R57, R45, UR5, R46, P1, !PT ;  /* 0x000000052d397c10 */ /* 0x000fe20008ffe42e */
[----:B------:R-:W-:Y:S01]  /*99c0*/  ULDC.64 UR4, c[0x0][0xb50] ;  /* 0x0002d40000047ab9 */ /* 0x000fe20000000a00 */
[----:B------:R-:W-:Y:S01]  /*99d0*/  LOP3.LUT R28, R29, 0x380, RZ, 0xc0, !PT ;  /* 0x000003801d1c7812 */ /* 0x000fe200078ec0ff */
[----:B------:R-:W-:Y:S01]  /*99e0*/  IMAD R44, R44, UR6, RZ ;  /* 0x000000062c2c7c24 */ /* 0x000fe2000f8e02ff */
[----:B------:R-:W-:Y:S02]  /*99f0*/  LOP3.LUT R24, R25, 0x380, RZ, 0xc0, !PT ;  /* 0x0000038019187812 */ /* 0x000fe400078ec0ff */
[----:B------:R-:W-:Y:S02]  /*9a00*/  LOP3.LUT R14, R15, 0x380, RZ, 0xc0, !PT ;  /* 0x000003800f0e7812 */ /* 0x000fe400078ec0ff */
[----:B------:R-:W-:Y:S02]  /*9a10*/  SHF.R.U64 R26, R26, 0x3, RZ ;  /* 0x000000031a1a7819 */ /* 0x000fe400000012ff */
[----:B-1----:R-:W-:-:S02]  /*9a20*/  SEL R48, R91, R50, P0 ;  /* 0x000000325b307207 */ /* 0x002fc40000000000 */
[----:B------:R-:W-:Y:S01]  /*9a30*/  SEL R50, R50, R91, P0 ;  /* 0x0000005b32327207 */ /* 0x000fe20000000000 */
[C---:B------:R-:W-:Y:S01]  /*9a40*/  IMAD R61, R59.reuse, UR7, R44 ;  /* 0x000000073b3d7c24 */ /* 0x040fe2000f8e022c */
[----:B------:R-:W-:Y:S01]  /*9a50*/  LOP3.LUT R7, R34, 0x380, RZ, 0xc0, !PT ;  /* 0x0000038022077812 */ /* 0x000fe200078ec0ff */
[----:B------:R-:W-:Y:S01]  /*9a60*/  IMAD.WIDE.U32 R56, R59, UR6, R56 ;  /* 0x000000063b387c25 */ /* 0x000fe2000f8e0038 */
[----:B------:R-:W-:Y:S01]  /*9a70*/  SEL R36, R93, R64, P0 ;  /* 0x000000405d247207 */ /* 0x000fe20000000000 */
[----:B------:R-:W-:Y:S01]  /*9a80*/  ULDC UR6, c[0x0][0xa88] ;  /* 0x0002a20000067ab9 */ /* 0x000fe20000000800 */
[----:B------:R-:W-:Y:S02]  /*9a90*/  SEL R38, R64, R93, P0 ;  /* 0x0000005d40267207 */ /* 0x000fe40000000000 */
[----:B------:R-:W-:Y:S02]  /*9aa0*/  SEL R37, R117, R92, P0 ;  /* 0x0000005c75257207 */ /* 0x000fe40000000000 */
[----:B------:R-:W-:Y:S01]  /*9ab0*/  SEL R39, R92, R117, P0 ;  /* 0x000000755c277207 */ /* 0x000fe20000000000 */
[----:B------:R-:W-:Y:S01]  /*9ac0*/  IMAD R59, R52, 0x80, R222 ;  /* 0x00000080343b7824 */ /* 0x000fe200078e02de */
[----:B------:R-:W-:-:S02]  /*9ad0*/  SHF.R.U64 R28, R28, 0x3, RZ ;  /* 0x000000031c1c7819 */ /* 0x000fc400000012ff */
[----:B------:R-:W-:Y:S02]  /*9ae0*/  SHF.R.U64 R24, R24, 0x3, RZ ;  /* 0x0000000318187819 */ /* 0x000fe400000012ff */
[----:B------:R-:W-:Y:S02]  /*9af0*/  SHF.R.U64 R14, R14, 0x3, RZ ;  /* 0x000000030e0e7819 */ /* 0x000fe400000012ff */
[----:B--2---:R-:W-:Y:S02]  /*9b00*/  SEL R40, R95, R66, P0 ;  /* 0x000000425f287207 */ /* 0x004fe40000000000 */
[----:B------:R-:W-:Y:S02]  /*9b10*/  SEL R42, R66, R95, P0 ;  /* 0x0000005f422a7207 */ /* 0x000fe40000000000 */
[----:B------:R-:W-:Y:S02]  /*9b20*/  SEL R41, R119, R76, P0 ;  /* 0x0000004c77297207 */ /* 0x000fe40000000000 */
[----:B------:R-:W-:-:S02]  /*9b30*/  SEL R43, R76, R119, P0 ;  /* 0x000000774c2b7207 */ /* 0x000fc40000000000 */
[----:B------:R-:W-:Y:S01]  /*9b40*/  LOP3.LUT R26, R26, R27, RZ, 0x3c, !PT ;  /* 0x0000001b1a1a7212 */ /* 0x000fe200078e3cff */
[--C-:B------:R-:W-:Y:S01]  /*9b50*/  IMAD.X R27, RZ, RZ, R35.reuse, P2 ;  /* 0x000000ffff1b7224 */ /* 0x100fe200010e0623 */
[----:B------:R-:W-:Y:S01]  /*9b60*/  IADD3 R133, P2, R34, 0xb000, RZ ;  /* 0x0000b00022857810 */ /* 0x000fe20007f5e0ff */
[----:B------:R-:W-:Y:S01]  /*9b70*/  STSM.16.M88.4 [R108], R48 ;  /* 0x000000306c007844 */ /* 0x000fe20000000200 */
[----:B------:R-:W-:Y:S02]  /*9b80*/  SHF.R.U64 R7, R7, 0x3, RZ ;  /* 0x0000000307077819 */ /* 0x000fe400000012ff */
[----:B------:R-:W-:Y:S01]  /*9b90*/  SEL R44, R97, R0, P0 ;  /* 0x00000000612c7207 */ /* 0x000fe20000000000 */
[----:B------:R0:W-:Y:S01]  /*9ba0*/  STSM.16.M88.4 [R106], R36 ;  /* 0x000000246a007844 */ /* 0x0001e20000000200 */
[----:B------:R-:W-:Y:S01]  /*9bb0*/  SEL R46, R0, R97, P0 ;  /* 0x00000061002e7207 */ /* 0x000fe20000000000 */
[----:B------:R-:W-:Y:S01]  /*9bc0*/  IMAD R0, R5, UR6, RZ ;  /* 0x0000000605007c24 */ /* 0x000fe2000f8e02ff */
[----:B------:R-:W-:Y:S01]  /*9bd0*/  LOP3.LUT R28, R28, R29, RZ, 0x3c, !PT ;  /* 0x0000001d1c1c7212 */ /* 0x000fe200078e3cff */
[--C-:B------:R-:W-:Y:S01]  /*9be0*/  IMAD.X R29, RZ, RZ, R35.reuse, P6 ;  /* 0x000000ffff1d7224 */ /* 0x100fe200030e0623 */
[----:B------:R-:W-:Y:S01]  /*9bf0*/  LOP3.LUT R24, R24, R25, RZ, 0x3c, !PT ;  /* 0x0000001918187212 */ /* 0x000fe200078e3cff */
[--C-:B------:R-:W-:Y:S01]  /*9c00*/  IMAD.X R25, RZ, RZ, R35.reuse, P5 ;  /* 0x000000ffff197224 */ /* 0x100fe200028e0623 */
[----:B------:R-:W-:Y:S01]  /*9c10*/  LOP3.LUT R14, R14, R15, RZ, 0x3c, !PT ;  /* 0x0000000f0e0e7212 */ /* 0x000fe200078e3cff */
[----:B------:R-:W-:Y:S01]  /*9c20*/  IMAD.X R15, RZ, RZ, R35, P4 ;  /* 0x000000ffff0f7224 */ /* 0x000fe200020e0623 */
[----:B------:R1:W-:Y:S01]  /*9c30*/  STSM.16.M88.4 [R104], R40 ;  /* 0x0000002868007844 */ /* 0x0003e20000000200 */
[----:B---3--:R-:W-:-:S02]  /*9c40*/  SEL R45, R121, R94, P0 ;  /* 0x0000005e792d7207 */ /* 0x008fc40000000000 */
[----:B------:R-:W-:Y:S02]  /*9c50*/  SEL R47, R94, R121, P0 ;  /* 0x000000795e2f7207 */ /* 0x000fe40000000000 */
[----:B------:R-:W-:Y:S01]  /*9c60*/  LOP3.LUT P1, RZ, R220, 0x3, RZ, 0xc0, !PT ;  /* 0x00000003dcff7812 */ /* 0x000fe2000782c0ff */
[----:B0-----:R-:W-:Y:S01]  /*9c70*/  VIADD R37, R59, 0x8 ;  /* 0x000000083b257836 */ /* 0x001fe20000000000 */
[C---:B------:R-:W-:Y:S01]  /*9c80*/  IADD3 R11, P6, R34.reuse, 0x9000, RZ ;  /* 0x00009000220b7810 */ /* 0x040fe20007fde0ff */
[----:B------:R-:W-:Y:S01]  /*9c90*/  IMAD.IADD R39, R57, 0x1, R61 ;  /* 0x0000000139277824 */ /* 0x000fe200078e023d */
[----:B------:R-:W-:Y:S02]  /*9ca0*/  IADD3 R13, P5, R34, 0xa000, RZ ;  /* 0x0000a000220d7810 */ /* 0x000fe40007fbe0ff */
[----:B------:R-:W-:Y:S01]  /*9cb0*/  LOP3.LUT R34, R7, R34, RZ, 0x3c, !PT ;  /* 0x0000002207227212 */ /* 0x000fe200078e3cff */
[----:B------:R-:W-:Y:S01]  /*9cc0*/  IMAD.X R7, RZ, RZ, R35, P2 ;  /* 0x000000ffff077224 */ /* 0x000fe200010e0623 */
[----:B-1----:R-:W-:Y:S01]  /*9cd0*/  LEA R40, P4, R56, UR4, 0x2 ;  /* 0x0000000438287c11 */ /* 0x002fe2000f8810ff */
[----:B------:R0:W-:Y:S01]  /*9ce0*/  STSM.16.M88.4 [R102], R44 ;  /* 0x0000002c66007844 */ /* 0x0001e20000000200 */
[----:B------:R-:W-:-:S02]  /*9cf0*/  ISETP.GE.OR P2, PT, R59, R0, P1 ;  /* 0x000000003b00720c */ /* 0x000fc40000f46670 */
[----:B------:R-:W-:Y:S02]  /*9d00*/  ISETP.GE.OR P1, PT, R37, R0, P1 ;  /* 0x000000002500720c */ /* 0x000fe40000f26670 */
[----:B------:R-:W-:Y:S02]  /*9d10*/  LEA.HI.X R56, R56, UR5, R39, 0x2, P4 ;  /* 0x0000000538387c11 */ /* 0x000fe4000a0f1427 */
[----:B----4-:R-:W-:Y:S02]  /*9d20*/  SEL R36, R99, R58, P0 ;  /* 0x0000003a63247207 */ /* 0x010fe40000000000 */
[----:B------:R-:W-:Y:S02]  /*9d30*/  SEL R38, R58, R99, P0 ;  /* 0x000000633a267207 */ /* 0x000fe40000000000 */
[----:B------:R-:W-:Y:S02]  /*9d40*/  SEL R37, R123, R96, P0 ;  /* 0x000000607b257207 */ /* 0x000fe40000000000 */
[----:B------:R-:W-:-:S02]  /*9d50*/  SEL R39, R96, R123, P0 ;  /* 0x0000007b60277207 */ /* 0x000fc40000000000 */
        /* <DEDUP_REMOVED lines=8> */
[----:B------:R0:W-:Y:S01]  /*9de0*/  SHFL.IDX PT, R62, R40, 0x1, 0x1c1f ;  /* 0x003c1f00283e7f89 */ /* 0x0001e200000e0000 */
[----:B------:R-:W-:Y:S02]  /*9df0*/  SEL R71, R98, R127, P0 ;  /* 0x0000007f62477207 */ /* 0x000fe40000000000 */
[----:B------:R-:W-:Y:S02]  /*9e00*/  SEL R72, R105, R88, P0 ;  /* 0x0000005869487207 */ /* 0x000fe40000000000 */
[----:B------:R-:W-:Y:S02]  /*9e10*/  SEL R74, R88, R105, P0 ;  /* 0x00000069584a7207 */ /* 0x000fe40000000000 */
[----:B------:R-:W-:Y:S02]  /*9e20*/  SEL R73, R129, R82, P0 ;  /* 0x0000005281497207 */ /* 0x000fe40000000000 */
[----:B------:R-:W-:Y:S01]  /*9e30*/  SEL R75, R82, R129, P0 ;  /* 0x00000081524b7207 */ /* 0x000fe20000000000 */
[----:B------:R-:W-:Y:S01]  /*9e40*/  STSM.16.M88.4 [R86], R36 ;  /* 0x0000002456007844 */ /* 0x000fe20000000200 */
[----:B------:R-:W-:-:S02]  /*9e50*/  SEL R41, R131, R100, P0 ;  /* 0x0000006483297207 */ /* 0x000fc40000000000 */
        /* <DEDUP_REMOVED lines=9> */
[----:B------:R-:W1:Y:S01]  /*9ef0*/  SHFL.IDX PT, R63, R56, 0x1, 0x1c1f ;  /* 0x003c1f00383f7f89 */ /* 0x000e6200000e0000 */
[----:B------:R-:W-:-:S03]  /*9f00*/  LOP3.LUT R10, R11, 0x380, RZ, 0xc0, !PT ;  /* 0x000003800b0a7812 */ /* 0x000fc600078ec0ff */
[----:B0-----:R-:W-:Y:S04]  /*9f10*/  @!P2 ST.E desc[UR48][R60.64], R4 ;  /* 0x000000043c00a985 */ /* 0x001fe8000c101930 */
[----:B-1----:R0:W-:Y:S04]  /*9f20*/  @!P1 ST.E desc[UR48][R62.64], R3 ;  /* 0x000000033e009985 */ /* 0x0021e8000c101930 */
[----:B------:R1:W5:Y:S04]  /*9f30*/  LD.E.128 R56, desc[UR48][R32.64] ;  /* 0x0000003020387980 */ /* 0x000368000c101d00 */
[----:B------:R2:W5:Y:S01]  /*9f40*/  LD.E.128 R48, desc[UR48][R30.64] ;  /* 0x000000301e307980 */ /* 0x000562000c101d00 */
[----:B------:R-:W-:Y:S01]  /*9f50*/  SHF.R.U64 R10, R10, 0x3, RZ ;  /* 0x000000030a0a7819 */ /* 0x000fe200000012ff */
[----:B------:R-:W-:Y:S01]  /*9f60*/  UIMAD UR6, UR10, UR8, URZ ;  /* 0x000000080a0672a4 */ /* 0x000fe2000f8e023f */
[----:B0-----:R-:W-:Y:S01]  /*9f70*/  IMAD R3, R22, 0x20, R23 ;  /* 0x0000002016037824 */ /* 0x001fe200078e0217 */
[----:B------:R-:W-:Y:S01]  /*9f80*/  UIMAD.WIDE.U32 UR4, UR11, UR8, URZ ;  /* 0x000000080b0472a5 */ /* 0x000fe2000f8e003f */
[----:B-1----:R-:W0:Y:S01]  /*9f90*/  @P3 LDC R33, c[0x0][0xbec] ;  /* 0x0002fb00ff213b82 */ /* 0x002e220000000800 */
[----:B------:R-:W-:Y:S01]  /*9fa0*/  LOP3.LUT R6, R133, 0x380, RZ, 0xc0, !PT ;  /* 0x0000038085067812 */ /* 0x000fe200078ec0ff */
[----:B------:R-:W5:Y:S01]  /*9fb0*/  LD.E.128 R84, desc[UR48][R8.64] ;  /* 0x0000003008547980 */ /* 0x000f62000c101d00 */
[----:B------:R-:W-:-:S03]  /*9fc0*/  LOP3.LUT R12, R13, 0x380, RZ, 0xc0, !PT ;  /* 0x000003800d0c7812 */ /* 0x000fc600078ec0ff */
[----:B------:R-:W5:Y:S02]  /*9fd0*/  LD.E.128 R64, desc[UR48][R34.64] ;  /* 0x0000003022407980 */ /* 0x000f64000c101d00 */
[----:B--2---:R-:W1:Y:S01]  /*9fe0*/  @P3 LDC R31, c[0x0][0xbf0] ;  /* 0x0002fc00ff1f3b82 */ /* 0x004e620000000800 */
[----:B------:R-:W-:Y:S01]  /*9ff0*/  LOP3.LUT R10, R10, R11, RZ, 0x3c, !PT ;  /* 0x0000000b0a0a7212 */ /* 0x000fe200078e3cff */
[----:B------:R-:W-:Y:S01]  /*a000*/  IMAD.X R11, RZ, RZ, R35, P6 ;  /* 0x000000ffff0b7224 */ /* 0x000fe200030e0623 */
[----:B------:R-:W-:Y:S01]  /*a010*/  UIMAD UR6, UR11, UR9, UR6 ;  /* 0x000000090b0672a4 */ /* 0x000fe2000f8e0206 */
[----:B------:R-:W5:Y:S02]  /*a020*/  LD.E.128 R36, desc[UR48][R28.64] ;  /* 0x000000301c247980 */ /* 0x000f64000c101d00 */
[----:B------:R-:W-:Y:S02]  /*a030*/  ULDC.64 UR8, c[0x0][0xaf0] ;  /* 0x0002bc0000087ab9 */ /* 0x000fe40000000a00 */
[----:B------:R2:W5:Y:S01]  /*a040*/  LD.E.128 R80, desc[UR48][R10.64] ;  /* 0x000000300a507980 */ /* 0x000562000c101d00 */
[----:B------:R-:W-:-:S02]  /*a050*/  UIMAD UR7, UR12, UR8, URZ ;  /* 0x000000080c0772a4 */ /* 0x000fc4000f8e023f */
[----:B------:R-:W-:Y:S01]  /*a060*/  UIADD3 UR5, UR5, UR6, URZ ;  /* 0x0000000605057290 */ /* 0x000fe2000fffe03f */
[----:B------:R-:W5:Y:S04]  /*a070*/  LD.E.128 R76, desc[UR48][R24.64] ;  /* 0x00000030184c7980 */ /* 0x000f68000c101d00 */
[----:B------:R-:W5:Y:S01]  /*a080*/  LD.E.128 R68, desc[UR48][R26.64] ;  /* 0x000000301a447980 */ /* 0x000f62000c101d00 */
[----:B--2---:R-:W-:Y:S01]  /*a090*/  IMAD R10, R52, 0x80, R3 ;  /* 0x00000080340a7824 */ /* 0x004fe200078e0203 */
[----:B------:R-:W-:Y:S02]  /*a0a0*/  SHF.R.U64 R6, R6, 0x3, RZ ;  /* 0x0000000306067819 */ /* 0x000fe400000012ff */
[----:B------:R-:W5:Y:S01]  /*a0b0*/  LD.E.128 R44, desc[UR48][R20.64] ;  /* 0x00000030142c7980 */ /* 0x000f62000c101d00 */
[----:B0-----:R-:W-:Y:S01]  /*a0c0*/  @P3 IMAD.HI.U32 R4, R10, R33, RZ ;  /* 0x000000210a043227 */ /* 0x001fe200078e00ff */
[----:B------:R-:W-:-:S02]  /*a0d0*/  UIMAD UR7, UR42, UR9, UR7 ;  /* 0x000000092a0772a4 */ /* 0x000fc4000f8e0207 */
[----:B------:R-:W5:Y:S01]  /*a0e0*/  LD.E.128 R40, desc[UR48][R14.64] ;  /* 0x000000300e287980 */ /* 0x000f62000c101d00 */
[----:B------:R-:W-:Y:S01]  /*a0f0*/  UIMAD.WIDE.U32 UR42, UR42, UR8, UR4 ;  /* 0x000000082a2a72a5 */ /* 0x000fe2000f8e0004 */
[----:B------:R-:W-:Y:S01]  /*a100*/  IMAD.MOV.U32 R3, RZ, RZ, R10 ;  /* 0x000000ffff037224 */ /* 0x000fe200078e000a */
[----:B-1----:R-:W-:Y:S01]  /*a110*/  @P3 SHF.R.U32.HI R3, RZ, R31, R4 ;  /* 0x0000001fff033219 */ /* 0x002fe20000011604 */
[----:B------:R-:W-:Y:S01]  /*a120*/  UIADD3 UR39, UR39, 0x33420, URZ ;  /* 0x0003342027277890 */ /* 0x000fe2000fffe03f */
[----:B------:R-:W-:Y:S01]  /*a130*/  SHF.R.U64 R12, R12, 0x3, RZ ;  /* 0x000000030c0c7819 */ /* 0x000fe200000012ff */
[----:B------:R-:W-:Y:S01]  /*a140*/  UIADD3 UR4, UR43, UR7, URZ ;  /* 0x000000072b047290 */ /* 0x000fe2000fffe03f */
[----:B------:R-:W-:Y:S01]  /*a150*/  LOP3.LUT R6, R6, R133, RZ, 0x3c, !PT ;  /* 0x0000008506067212 */ /* 0x000fe200078e3cff */
[--C-:B------:R-:W-:Y:S01]  /*a160*/  IMAD.MOV R8, RZ, RZ, -R3.reuse ;  /* 0x000000ffff087224 */ /* 0x100fe200078e0a03 */
[----:B------:R-:W-:Y:S01]  /*a170*/  SHF.R.S32.HI R4, RZ, 0x1f, R3 ;  /* 0x0000001fff047819 */ /* 0x000fe20000011403 */
[----:B------:R-:W-:Y:S01]  /*a180*/  ULDC.64 UR6, c[0x0][0xae0] ;  /* 0x0002b80000067ab9 */ /* 0x000fe20000000a00 */
[----:B------:R-:W-:Y:S01]  /*a190*/  LOP3.LUT R12, R12, R13, RZ, 0x3c, !PT ;  /* 0x0000000d0c0c7212 */ /* 0x000fe200078e3cff */
[----:B------:R-:W-:Y:S01]  /*a1a0*/  IMAD.X R13, RZ, RZ, R35, P5 ;  /* 0x000000ffff0d7224 */ /* 0x000fe200028e0623 */
[----:B------:R0:W5:Y:S01]  /*a1b0*/  LD.E.128 R60, desc[UR48][R6.64] ;  /* 0x00000030063c7980 */ /* 0x000162000c101d00 */
[----:B------:R-:W-:Y:S01]  /*a1c0*/  IMAD R4, R4, UR6, RZ ;  /* 0x0000000604047c24 */ /* 0x000fe2000f8e02ff */
[----:B------:R-:W-:Y:S01]  /*a1d0*/  UIADD3 UR52, UR52, 0x1, URZ ;  /* 0x0000000134347890 */ /* 0x000fe2000fffe03f */
[----:B------:R-:W-:Y:S01]  /*a1e0*/  IMAD R5, R5, R8, R10 ;  /* 0x0000000805057224 */ /* 0x000fe200078e020a */
[----:B------:R1:W5:Y:S01]  /*a1f0*/  LD.E.128 R72, desc[UR48][R12.64] ;  /* 0x000000300c487980 */ /* 0x000362000c101d00 */
[----:B------:R-:W-:Y:S01]  /*a200*/  IMAD R9, R3, UR7, R4 ;  /* 0x0000000703097c24 */ /* 0x000fe2000f8e0204 */
[----:B------:R-:W-:Y:S01]  /*a210*/  ULDC.64 UR8, c[0x0][0xa80] ;  /* 0x0002a00000087ab9 */ /* 0x000fe20000000a00 */
[----:B------:R-:W-:Y:S01]  /*a220*/  @!PT LDS RZ, [RZ] ;  /* 0x00000000fffff984 */ /* 0x000fe20000000800 */
[----:B------:R-:W-:Y:S01]  /*a230*/  @!PT LDS RZ, [RZ] ;  /* 0x00000000fffff984 */ /* 0x000fe20000000800 */
[----:B------:R-:W-:Y:S01]  /*a240*/  @!PT LDS RZ, [RZ] ;  /* 0x00000000fffff984 */ /* 0x000fe20000000800 */
[----:B------:R-:W-:Y:S01]  /*a250*/  @!PT LDS RZ, [RZ] ;  /* 0x00000000fffff984 */ /* 0x000fe20000000800 */
[----:B------:R2:W-:Y:S06]  /*a260*/  MEMBAR.ALL.CTA ;  /* 0x0000000000007992 */ /* 0x0005ec0000008000 */
[----:B--2---:R-:W2:Y:S01]  /*a270*/  FENCE.VIEW.ASYNC.S ;  /* 0x00000000000073c6 */ /* 0x004ea20000000000 */
[----:B0-----:R-:W-:-:S02]  /*a280*/  IMAD.U32 R7, RZ, RZ, UR43 ;  /* 0x0000002bff077e24 */ /* 0x001fc4000f8e00ff */
[----:B------:R-:W-:Y:S02]  /*a290*/  IMAD.U32 R6, RZ, RZ, UR42 ;  /* 0x0000002aff067e24 */ /* 0x000fe4000f8e00ff */
[----:B------:R-:W-:Y:S02]  /*a2a0*/  IMAD.U32 R7, RZ, RZ, UR4 ;  /* 0x00000004ff077e24 */ /* 0x000fe4000f8e00ff */
[----:B------:R-:W-:Y:S01]  /*a2b0*/  IMAD.WIDE.U32 R6, R3, UR6, R6 ;  /* 0x0000000603067c25 */ /* 0x000fe2000f8e0006 */
[----:B------:R-:W-:Y:S01]  /*a2c0*/  SHF.R.S32.HI R3, RZ, 0x1f, R5 ;  /* 0x0000001fff037819 */ /* 0x000fe20000011405 */
[----:B------:R-:W-:Y:S02]  /*a2d0*/  ULDC.64 UR6, c[0x0][0xad8] ;  /* 0x0002b60000067ab9 */ /* 0x000fe40000000a00 */
[----:B------:R-:W-:Y:S02]  /*a2e0*/  IMAD.IADD R7, R7, 0x1, R9 ;  /* 0x0000000107077824 */ /* 0x000fe400078e0209 */
[----:B------:R-:W-:-:S02]  /*a2f0*/  IMAD R4, R3, UR6, RZ ;  /* 0x0000000603047c24 */ /* 0x000fc4000f8e02ff */
[----:B------:R-:W-:Y:S02]  /*a300*/  IMAD R15, R52, 0x80, R23 ;  /* 0x00000080340f7824 */ /* 0x000fe400078e0217 */
[C---:B------:R-:W-:Y:S01]  /*a310*/  IMAD R9, R5.reuse, UR7, R4 ;  /* 0x0000000705097c24 */ /* 0x040fe2000f8e0204 */
[----:B------:R-:W-:Y:S01]  /*a320*/  ULDC UR4, c[0x0][0xc] ;  /* 0x0000030000047ab9 */ /* 0x000fe20000000800 */
[----:B------:R-:W-:Y:S01]  /*a330*/  IMAD.WIDE.U32 R4, R5, UR6, R6 ;  /* 0x0000000605047c25 */ /* 0x000fe2000f8e0006 */
[----:B------:R-:W-:Y:S01]  /*a340*/  ISETP.GE.AND P2, PT, R15, R0, PT ;  /* 0x000000000f00720c */ /* 0x000fe20003f46270 */
[----:B------:R-:W-:Y:S01]  /*a350*/  UMOV UR5, 0x1 ;  /* 0x0000000100057882 */ /* 0x000fe20000000000 */
[----:B------:R-:W-:Y:S01]  /*a360*/  UIADD3 UR41, UR4, UR41, URZ ;  /* 0x0000002904297290 */ /* 0x000fe2000fffe03f */
[----:B------:R-:W-:Y:S01]  /*a370*/  IMAD.IADD R5, R5, 0x1, R9 ;  /* 0x0000000105057824 */ /* 0x000fe200078e0209 */
[----:B------:R-:W-:Y:S01]  /*a380*/  UPRMT UR4, URZ, 0x654, UR39 ;  /* 0x000006543f047896 */ /* 0x000fe20008000027 */
[C---:B-1----:R-:W-:Y:S01]  /*a390*/  LEA R12, P1, R4.reuse, UR8, 0x1 ;  /* 0x00000008040c7c11 */ /* 0x042fe2000f8208ff */
[----:B------:R-:W-:Y:S01]  /*a3a0*/  UPRMT UR39, UR5, 0x654, UR39 ;  /* 0x0000065405277896 */ /* 0x000fe20008000027 */
[----:B------:R-:W-:Y:S01]  /*a3b0*/  VIADD R3, R15, 0x20 ;  /* 0x000000200f037836 */ /* 0x000fe20000000000 */
[----:B------:R-:W-:Y:S01]  /*a3c0*/  UISETP.NE.AND UP0, UPT, UR52, 0x2, UPT ;  /* 0x000000023400788c */ /* 0x000fe2000bf05270 */
[----:B------:R-:W-:-:S03]  /*a3d0*/  LEA.HI.X R13, R4, UR9, R5, 0x1, P1 ;  /* 0x00000009040d7c11 */ /* 0x000fc600088f0c05 */
[----:B------:R-:W-:Y:S01]  /*a3e0*/  USEL UR5, URZ, 0x1, UP0 ;  /* 0x000000013f057887 */ /* 0x000fe20008000000 */
[-C--:B------:R-:W-:Y:S01]  /*a3f0*/  ISETP.GE.AND P0, PT, R3, R0.reuse, PT ;  /* 0x000000000300720c */ /* 0x080fe20003f06270 */
[----:B------:R-:W-:Y:S01]  /*a400*/  VIADD R3, R15, 0x40 ;  /* 0x000000400f037836 */ /* 0x000fe20000000000 */
[----:B--2---:R-:W-:Y:S01]  /*a410*/  SYNCS.ARRIVE.TRANS64.RED.A1T0 RZ, [UR4], RZ ;  /* 0x000000ffffff79a7 */ /* 0x004fe20008100404 */
[----:B------:R-:W-:Y:S01]  /*a420*/  USEL UR52, UR52, URZ, UP0 ;  /* 0x0000003f34347287 */ /* 0x000fe20008000000 */
[----:B------:R0:W1:Y:S01]  /*a430*/  SHFL.IDX PT, R6, R12, RZ, 0x181f ;  /* 0x00181fff0c067589 */ /* 0x00006200000e0000 */
[----:B------:R-:W-:Y:S01]  /*a440*/  ULOP3.LUT UR44, UR44, UR5, URZ, 0x3c, !UPT ;  /* 0x000000052c2c7292 */ /* 0x000fe2000f8e3c3f */
[----:B------:R-:W-:Y:S02]  /*a450*/  BSSY B0, `(.L_x_3066) ;  /* 0x0000011000007945 */ /* 0x000fe40003800000 */
[----:B------:R0:W2:Y:S01]  /*a460*/  SHFL.IDX PT, R7, R13, RZ, 0x181f ;  /* 0x00181fff0d077589 */ /* 0x0000a200000e0000 */
[----:B------:R-:W-:Y:S01]  /*a470*/  SYNCS.ARRIVE.TRANS64.RED.A1T0 RZ, [UR39], RZ ;  /* 0x000000ffffff79a7 */ /* 0x000fe20008100427 */
[----:B------:R-:W-:Y:S01]  /*a480*/  ISETP.GE.AND P1, PT, R3, R0, PT ;  /* 0x000000000300720c */ /* 0x000fe20003f26270 */
[----:B------:R-:W-:-:S12]  /*a490*/  @P2 BRA `(.L_x_3067) ;  /* 0x0000000000302947 */ /* 0x000fd80003800000 */
[----:B------:R-:W-:Y:S02]  /*a4a0*/  ULDC UR4, c[0x0][0xac8] ;  /* 0x0002b20000047ab9 */ /* 0x000fe40000000800 */
[----:B------:R-:W-:Y:S02]  /*a4b0*/  ISETP.GE.AND P3, PT, R19, UR4, PT ;  /* 0x0000000413007c0c */ /* 0x000fe4000bf66270 */
[----:B------:R-:W-:Y:S02]  /*a4c0*/  ISETP.GE.AND P4, PT, R18, UR4, PT ;  /* 0x0000000412007c0c */ /* 0x000fe4000bf86270 */
[----:B------:R-:W-:-:S09]  /*a4d0*/  ISETP.GE.AND P2, PT, R17, UR4, PT ;  /* 0x0000000411007c0c */ /* 0x000fd2000bf46270 */
[-C--:B-1----:R-:W-:Y:S02]  /*a4e0*/  @!P3 LEA R8, P5, R19, R6.reuse, 0x1 ;  /* 0x000000061308b211 */ /* 0x082fe400078a08ff */
[C---:B------:R-:W-:Y:S02]  /*a4f0*/  @!P4 LEA R10, P6, R18.reuse, R6, 0x1 ;  /* 0x00000006120ac211 */ /* 0x040fe400078c08ff */
[----:B--2---:R-:W-:Y:S01]  /*a500*/  @!P2 IMAD.WIDE R4, R17, 0x2, R6 ;  /* 0x000000021104a825 */ /* 0x004fe200078e0206 */
[-C--:B------:R-:W-:Y:S02]  /*a510*/  @!P3 LEA.HI.X R9, R19, R7.reuse, R227, 0x1, P5 ;  /* 0x000000071309b211 */ /* 0x080fe400028f0ce3 */
[----:B------:R-:W-:Y:S02]  /*a520*/  @!P4 LEA.HI.X R11, R18, R7, R226, 0x1, P6 ;  /* 0x00000007120bc211 */ /* 0x000fe400030f0ce2 */
[----:B-----5:R3:W-:Y:S04]  /*a530*/  @!P2 ST.E.128 desc[UR48][R4.64], R64 ;  /* 0x000000400400a985 */ /* 0x0207e8000c101d30 */
[----:B------:R3:W-:Y:S04]  /*a540*/  @!P3 ST.E.128 desc[UR48][R8.64], R76 ;  /* 0x0000004c0800b985 */ /* 0x0007e8000c101d30 */
[----:B------:R3:W-:Y:S02]  /*a550*/  @!P4 ST.E.128 desc[UR48][R10.64], R84 ;  /* 0x000000540a00c985 */ /* 0x0007e4000c101d30 */
.L_x_3067:
[----:B------:R-:W-:Y:S05]  /*a560*/  BSYNC B0 ;  /* 0x0000000000007941 */ /* 0x000fea0003800000 */
.L_x_3066:
        /* <DEDUP_REMOVED lines=8> */
[-C--:B-1-3--:R-:W-:Y:S02]  /*a5f0*/  @!P4 LEA R8, P0, R19, R6.reuse, 0x1 ;  /* 0x000000061308c211 */ /* 0x08afe400078008ff */
[C---:B------:R-:W-:Y:S02]  /*a600*/  @!P5 LEA R10, P2, R18.reuse, R6, 0x1 ;  /* 0x00000006120ad211 */ /* 0x040fe400078408ff */
[----:B----4-:R-:W-:Y:S01]  /*a610*/  @!P3 IMAD.WIDE R4, R17, 0x2, R6 ;  /* 0x000000021104b825 */ /* 0x010fe200078e0206 */
[-C--:B------:R-:W-:Y:S02]  /*a620*/  @!P4 LEA.HI.X R9, R19, R7.reuse, R227, 0x1, P0 ;  /* 0x000000071309c211 */ /* 0x080fe400000f0ce3 */
[----:B------:R-:W-:Y:S02]  /*a630*/  @!P5 LEA.HI.X R11, R18, R7, R226, 0x1, P2 ;  /* 0x00000007120bd211 */ /* 0x000fe400010f0ce2 */
[----:B-----5:R1:W-:Y:S04]  /*a640*/  @!P3 ST.E.128 desc[UR48][R4.64], R56 ;  /* 0x000000380400b985 */ /* 0x0203e8000c101d30 */
[----:B------:R1:W-:Y:S04]  /*a650*/  @!P4 ST.E.128 desc[UR48][R8.64], R68 ;  /* 0x000000440800c985 */ /* 0x0003e8000c101d30 */
[----:B------:R1:W-:Y:S02]  /*a660*/  @!P5 ST.E.128 desc[UR48][R10.64], R80 ;  /* 0x000000500a00d985 */ /* 0x0003e4000c101d30 */
.L_x_3069:
[----:B------:R-:W-:Y:S05]  /*a670*/  BSYNC B0 ;  /* 0x0000000000007941 */ /* 0x000fea0003800000 */
.L_x_3068:
        /* <DEDUP_REMOVED lines=10> */
[----:B0-----:R-:W-:Y:S01]  /*a720*/  @!P2 IMAD.WIDE R4, R17, 0x2, R6 ;  /* 0x000000021104a825 */ /* 0x001fe200078e0206 */
[-C--:B------:R-:W-:Y:S02]  /*a730*/  @!P3 LEA.HI.X R9, R19, R7.reuse, R227, 0x1, P0 ;  /* 0x000000071309b211 */ /* 0x080fe400000f0ce3 */
[----:B------:R-:W-:Y:S02]  /*a740*/  @!P4 LEA.HI.X R11, R18, R7, R226, 0x1, P1 ;  /* 0x00000007120bc211 */ /* 0x000fe400008f0ce2 */
[----:B-----5:R0:W-:Y:S04]  /*a750*/  @!P2 ST.E.128 desc[UR48][R4.64], R48 ;  /* 0x000000300400a985 */ /* 0x0201e8000c101d30 */
[----:B------:R0:W-:Y:S04]  /*a760*/  @!P3 ST.E.128 desc[UR48][R8.64], R44 ;  /* 0x0000002c0800b985 */ /* 0x0001e8000c101d30 */
[----:B------:R0:W-:Y:S02]  /*a770*/  @!P4 ST.E.128 desc[UR48][R10.64], R72 ;  /* 0x000000480a00c985 */ /* 0x0001e4000c101d30 */
.L_x_3071:
[----:B------:R-:W-:Y:S05]  /*a780*/  BSYNC B0 ;  /* 0x0000000000007941 */ /* 0x000fea0003800000 */
.L_x_3070:
        /* <DEDUP_REMOVED lines=11> */
[-C--:B0--3--:R-:W-:Y:S02]  /*a840*/  @!P3 LEA R8, P0, R19, R6.reuse, 0x1 ;  /* 0x000000061308b211 */ /* 0x089fe400078008ff */
[C---:B------:R-:W-:Y:S02]  /*a850*/  @!P4 LEA R10, P1, R18.reuse, R6, 0x1 ;  /* 0x00000006120ac211 */ /* 0x040fe400078208ff */
[----:B------:R-:W-:Y:S01]  /*a860*/  @!P2 IMAD.WIDE R4, R17, 0x2, R6 ;  /* 0x000000021104a825 */ /* 0x000fe200078e0206 */
[-C--:B------:R-:W-:Y:S02]  /*a870*/  @!P3 LEA.HI.X R9, R19, R7.reuse, R227, 0x1, P0 ;  /* 0x000000071309b211 */ /* 0x080fe400000f0ce3 */
[----:B------:R-:W-:Y:S02]  /*a880*/  @!P4 LEA.HI.X R11, R18, R7, R226, 0x1, P1 ;  /* 0x00000007120bc211 */ /* 0x000fe400008f0ce2 */
[----:B-----5:R1:W-:Y:S04]  /*a890*/  @!P2 ST.E.128 desc[UR48][R4.64], R36 ;  /* 0x000000240400a985 */ /* 0x0203e8000c101d30 */
[----:B------:R1:W-:Y:S04]  /*a8a0*/  @!P3 ST.E.128 desc[UR48][R8.64], R40 ;  /* 0x000000280800b985 */ /* 0x0003e8000c101d30 */
[----:B------:R1:W-:Y:S02]  /*a8b0*/  @!P4 ST.E.128 desc[UR48][R10.64], R60 ;  /* 0x0000003c0a00c985 */ /* 0x0003e4000c101d30 */
.L_x_3073:
[----:B------:R-:W-:Y:S05]  /*a8c0*/  BSYNC B0 ;  /* 0x0000000000007941 */ /* 0x000fea0003800000 */
.L_x_3072:
[----:B------:R-:W2:Y:S02]  /*a8d0*/  LDC R0, c[0x0][0xc34] ;  /* 0x00030d00ff007b82 */ /* 0x000ea40000000800 */
[----:B--2---:R-:W-:-:S13]  /*a8e0*/  ISETP.LE.AND P0, PT, R0, UR41, PT ;  /* 0x0000002900007c0c */ /* 0x004fda000bf03270 */
[----:B------:R-:W-:Y:S05]  /*a8f0*/  @!P0 BRA `(.L_x_3074) ;  /* 0xffffff6800788947 */ /* 0x000fea000383ffff */
[----:B------:R-:W-:Y:S05]  /*a900*/  EXIT ;  /* 0x000000000000794d */ /* 0x000fea0003800000 */
.L_x_3040:
[----:B------:R-:W-:-:S08]  /*a910*/  NOP ;  /* 0x0000000000007918 */ /* 0x000fd00000000000 */
[----:B-1----:R-:W0:-:S00]  /*a920*/  USETMAXREG.DEALLOC.CTAPOOL 0x18 ;  /* 0x00000018000079c8 */ /* 0x002e0000080e0500 */
[----:B0-----:R-:W0:Y:S01]  /*a930*/  LDC R2, c[0x0][0xc34] ;  /* 0x00030d00ff027b82 */ /* 0x001e220000000800 */
[----:B------:R-:W-:Y:S01]  /*a940*/  IMAD.MOV.U32 R0, RZ, RZ, 0x1 ;  /* 0x00000001ff007424 */ /* 0x000fe200078e00ff */
[----:B------:R1:W-:Y:S01]  /*a950*/  STL [R1+0x4], RZ ;  /* 0x000004ff01007387 */ /* 0x0003e20000100800 */
[----:B------:R-:W-:-:S03]  /*a960*/  UMOV UR46, 0x1 ;  /* 0x00000001002e7882 */ /* 0x000fc60000000000 */
[----:B------:R1:W-:Y:S01]  /*a970*/  STL [R1+0x8], R0 ;  /* 0x0000080001007387 */ /* 0x0003e20000100800 */
[----:B0-----:R-:W-:-:S13]  /*a980*/  ISETP.LE.AND P0, PT, R2, UR50, PT ;  /* 0x0000003202007c0c */ /* 0x001fda000bf03270 */
[----:B-1----:R-:W-:Y:S05]  /*a990*/  @P0 BRA `(.L_x_3075) ;  /* 0x0000004000a40947 */ /* 0x002fea0003800000 */
[----:B------:R-:W2:Y:S01]  /*a9a0*/  LDL.LU R7, [R1] ;  /* 0x0000000001077983 */ /* 0x000ea20000300800 */
[----:B------:R-:W0:Y:S01]  /*a9b0*/  S2R R5, SR_TID.X ;  /* 0x0000000000057919 */ /* 0x000e220000002100 */
[----:B------:R-:W1:Y:S01]  /*a9c0*/  S2UR UR4, SR_CgaCtaId ;  /* 0x00000000000479c3 */ /* 0x000e620000008800 */
[----:B0-----:R-:W-:Y:S01]  /*a9d0*/  IMAD.SHL.U32 R19, R5, 0x40, RZ ;  /* 0x0000004005137824 */ /* 0x001fe200078e00ff */
[----:B------:R-:W-:-:S04]  /*a9e0*/  SHF.R.U32.HI R0, RZ, 0x1, R5 ;  /* 0x00000001ff007819 */ /* 0x000fc80000011605 */
[----:B------:R-:W-:-:S04]  /*a9f0*/  LOP3.LUT R3, R19, 0x180, RZ, 0xc0, !PT ;  /* 0x0000018013037812 */ /* 0x000fc800078ec0ff */
[----:B------:R-:W-:Y:S01]  /*aa00*/  LOP3.LUT R0, R3, 0x30, R0, 0xf8, !PT ;  /* 0x0000003003007812 */ /* 0x000fe200078ef800 */
[----:B------:R-:W-:-:S05]  /*aa10*/  IMAD.SHL.U32 R3, R5, 0x8, RZ ;  /* 0x0000000805037824 */ /* 0x000fca00078e00ff */
[----:B------:R-:W-:Y:S01]  /*aa20*/  LOP3.LUT R4, R0, 0x30, R3, 0x78, !PT ;  /* 0x0000003000047812 */ /* 0x000fe200078e7803 */
[C---:B------:R-:W-:Y:S02]  /*aa30*/  IMAD.SHL.U32 R0, R5.reuse, 0x20, RZ ;  /* 0x0000002005007824 */ /* 0x040fe400078e00ff */
[----:B------:R-:W-:-:S03]  /*aa40*/  IMAD.SHL.U32 R3, R5, 0x4, RZ ;  /* 0x0000000405037824 */ /* 0x000fc600078e00ff */
[----:B------:R-:W-:Y:S02]  /*aa50*/  LOP3.LUT R2, R0, 0x80, RZ, 0xc0, !PT ;  /* 0x0000008000027812 */ /* 0x000fe400078ec0ff */
[----:B------:R-:W-:Y:S02]  /*aa60*/  LOP3.LUT R8, R5, 0x7f, RZ, 0xc0, !PT ;  /* 0x0000007f05087812 */ /* 0x000fe400078ec0ff */
[----:B------:R-:W-:-:S04]  /*aa70*/  LOP3.LUT R2, R2, 0x10, R5, 0xf8, !PT ;  /* 0x0000001002027812 */ /* 0x000fc800078ef805 */
[----:B------:R-:W-:Y:S01]  /*aa80*/  LOP3.LUT R18, R2, 0x10, R3, 0x78, !PT ;  /* 0x0000001002127812 */ /* 0x000fe200078e7803 */
[C---:B------:R-:W-:Y:S01]  /*aa90*/  IMAD.SHL.U32 R2, R5.reuse, 0x10, RZ ;  /* 0x0000001005027824 */ /* 0x040fe200078e00ff */
[C---:B------:R-:W-:Y:S01]  /*aaa0*/  ISETP.NE.AND P1, PT, R8.reuse, RZ, PT ;  /* 0x000000ff0800720c */ /* 0x040fe20003f25270 */
[----:B------:R-:W-:Y:S01]  /*aab0*/  IMAD.SHL.U32 R3, R8, 0x10, RZ ;  /* 0x0000001008037824 */ /* 0x000fe200078e00ff */
[C---:B------:R-:W-:Y:S01]  /*aac0*/  LOP3.LUT P0, RZ, R5.reuse, 0x1f, RZ, 0xc0, !PT ;  /* 0x0000001f05ff7812 */ /* 0x040fe2000780c0ff */
[----:B------:R-:W-:Y:S01]  /*aad0*/  IMAD.SHL.U32 R6, R5, 0x2, RZ ;  /* 0x0000000205067824 */ /* 0x000fe200078e00ff */
[----:B------:R-:W-:Y:S02]  /*aae0*/  LOP3.LUT R5, R2, 0x1b0, RZ, 0xc0, !PT ;  /* 0x000001b002057812 */ /* 0x000fe400078ec0ff */
[----:B------:R-:W-:Y:S02]  /*aaf0*/  LOP3.LUT R3, R3, 0x600, RZ, 0xc0, !PT ;  /* 0x0000060003037812 */ /* 0x000fe400078ec0ff */
[----:B------:R-:W-:-:S02]  /*ab00*/  LOP3.LUT R5, R5, 0x30, R6, 0x78, !PT ;  /* 0x0000003005057812 */ /* 0x000fc400078e7806 */
[C---:B------:R-:W-:Y:S02]  /*ab10*/  LOP3.LUT R6, R3.reuse, 0x40, R2, 0xf8, !PT ;  /* 0x0000004003067812 */ /* 0x040fe400078ef802 */
[----:B------:R-:W-:Y:S02]  /*ab20*/  ISETP.NE.OR P0, PT, R8, RZ, !P0 ;  /* 0x000000ff0800720c */ /* 0x000fe40004705670 */
[----:B------:R-:W-:Y:S01]  /*ab30*/  LOP3.LUT R3, R3, 0x60, R0, 0xf8, !PT ;  /* 0x0000006003037812 */ /* 0x000fe200078ef800 */
[----:B------:R-:W-:-:S03]  /*ab40*/  UMOV UR41, 0x400 ;  /* 0x0000040000297882 */ /* 0x000fc60000000000 */
[----:B------:R-:W-:Y:S01]  /*ab50*/  LOP3.LUT R3, R3, 0x100, R0, 0xf8, !PT ;  /* 0x0000010003037812 */ /* 0x000fe200078ef800 */
[----:B-1----:R-:W-:Y:S01]  /*ab60*/  ULEA UR41, UR4, UR41, 0x18 ;  /* 0x0000002904297291 */ /* 0x002fe2000f8ec03f */
[----:B------:R-:W-:Y:S02]  /*ab70*/  LOP3.LUT R5, R6, R5, RZ, 0xfc, !PT ;  /* 0x0000000506057212 */ /* 0x000fe400078efcff */
[----:B------:R-:W-:Y:S02]  /*ab80*/  LOP3.LUT R18, R3, R18, RZ, 0xfc, !PT ;  /* 0x0000001203127212 */ /* 0x000fe400078efcff */
[----:B------:R-:W-:Y:S02]  /*ab90*/  SHF.R.U32.HI R3, RZ, 0x2, R8 ;  /* 0x00000002ff037819 */ /* 0x000fe40000011608 */
[----:B------:R-:W-:Y:S02]  /*aba0*/  LOP3.LUT R19, R4, 0x640, R19, 0xf8, !PT ;  /* 0x0000064004137812 */ /* 0x000fe400078ef813 */
[----:B------:R-:W-:Y:S01]  /*abb0*/  LOP3.LUT R3, R3, 0x60, R0, 0xf8, !PT ;  /* 0x0000006003037812 */ /* 0x000fe200078ef800 */
[----:B------:R-:W-:-:S02]  /*abc0*/  VIADD R0, R5, UR41 ;  /* 0x0000002905007c36 */ /* 0x000fc40008000000 */
[----:B------:R-:W-:Y:S01]  /*abd0*/  IMAD.MOV.U32 R4, RZ, RZ, 0x1 ;  /* 0x00000001ff047424 */ /* 0x000fe200078e00ff */
[----:B------:R-:W-:Y:S01]  /*abe0*/  LOP3.LUT R2, R2, 0x30, RZ, 0xc0, !PT ;  /* 0x0000003002027812 */ /* 0x000fe200078ec0ff */
[----:B------:R-:W-:-:S03]  /*abf0*/  ULDC.64 UR52, c[0x0][0x198] ;  /* 0x0000660000347ab9 */ /* 0x000fc60000000a00 */
[----:B------:R-:W-:Y:S01]  /*ac00*/  LOP3.LUT R3, R2, 0x40, RZ, 0xfc, !PT ;  /* 0x0000004002037812 */ /* 0x000fe200078efcff */
[----:B------:R-:W-:Y:S02]  /*ac10*/  ULOP3.LUT UR42, UR38, 0x1, URZ, 0xfc, !UPT ;  /* 0x00000001262a7892 */ /* 0x000fe4000f8efc3f */
[----:B------:R-:W-:Y:S01]  /*ac20*/  ULOP3.LUT UR47, UR38, 0x2, URZ, 0xfc, !UPT ;  /* 0x00000002262f7892 */ /* 0x000fe2000f8efc3f */
[----:B------:R-:W-:Y:S01]  /*ac30*/  ULDC UR43, c[0x0][0xc] ;  /* 0x00000300002b7ab9 */ /* 0x000fe20000000800 */
[----:B------:R-:W-:Y:S01]  /*ac40*/  UMOV UR46, URZ ;  /* 0x0000003f002e7c82 */ /* 0x000fe20008000000 */
[----:B--2---:R-:W-:-:S04]  /*ac50*/  LOP3.LUT R7, R7, 0xfffffffe, RZ, 0xc0, !PT ;  /* 0xfffffffe07077812 */ /* 0x004fc800078ec0ff */
[----:B------:R-:W-:-:S04]  /*ac60*/  @P1 LOP3.LUT R7, R7, 0x1, RZ, 0xfc, !PT ;  /* 0x0000000107071812 */ /* 0x000fc800078efcff */
[----:B------:R-:W-:-:S04]  /*ac70*/  LOP3.LUT R7, R7, 0xfffffffd, RZ, 0xc0, !PT ;  /* 0xfffffffd07077812 */ /* 0x000fc800078ec0ff */
[----:B------:R-:W-:-:S05]  /*ac80*/  @P0 LOP3.LUT R7, R7, 0x2, RZ, 0xfc, !PT ;  /* 0x0000000207070812 */ /* 0x000fca00078efcff */
[----:B------:R-:W-:Y:S04]  /*ac90*/  STL [R1], R7 ;  /* 0x0000000701007387 */ /* 0x000fe80000100800 */
[----:B------:R-:W-:Y:S04]  /*aca0*/  STL [R1+0x4], RZ ;  /* 0x000004ff01007387 */ /* 0x000fe80000100800 */
[----:B------:R0:W-:Y:S04]  /*acb0*/  STL [R1+0x1c], R0 ;  /* 0x00001c0001007387 */ /* 0x0001e80000100800 */
[----:B------:R1:W-:Y:S01]  /*acc0*/  STL [R1+0x8], R4 ;  /* 0x0000080401007387 */ /* 0x0003e20000100800 */
[----:B0-----:R-:W-:-:S07]  /*acd0*/  LOP3.LUT R0, R2, 0x80, RZ, 0xfc, !PT ;  /* 0x0000008002007812 */ /* 0x001fce00078efcff */
.L_x_3130:
        /* <DEDUP_REMOVED lines=29> */
[----:B0-2---:R-:W-:Y:S11]  /*aeb0*/  @!P0 BRA `(.L_x_3076) ;  /* 0x0000000000408947 */ /* 0x005ff60003800000 */
[----:B------:R-:W-:Y:S01]  /*aec0*/  MOV R2, 0x0 ;  /* 0x0000000000027802 */ /* 0x000fe20000000f00 */
[----:B------:R-:W-:Y:S01]  /*aed0*/  ULDC.64 UR6, c[0x4][0x198] ;  /* 0x0100660000067ab9 */ /* 0x000fe20000000a00 */
[----:B------:R-:W-:Y:S01]  /*aee0*/  ULDC.64 UR8, c[0x4][0x1a0] ;  /* 0x0100680000087ab9 */ /* 0x000fe20000000a00 */
[----:B------:R-:W-:Y:S01]  /*aef0*/  ULDC.64 UR4, c[0x4][0xb0] ;  /* 0x01002c0000047ab9 */ /* 0x000fe20000000a00 */
[----:B-1----:R-:W-:Y:S02]  /*af00*/  IMAD.U32 R4, RZ, RZ, UR6 ;  /* 0x00000006ff047e24 */ /* 0x002fe4000f8e00ff */
        /* <DEDUP_REMOVED lines=11> */
.L_x_3076:
[----:B------:R-:W2:Y:S01]  /*afc0*/  LDL.LU R2, [R1] ;  /* 0x0000000001027983 */ /* 0x000ea20000300800 */
[----:B------:R-:W-:-:S06]  /*afd0*/  UIADD3 UR4, UR41, 0xf200, URZ ;  /* 0x0000f20029047890 */ /* 0x000fcc000fffe03f */
[----:B------:R-:W-:-:S05]  /*afe0*/  IMAD.U32 R16, RZ, RZ, UR4 ;  /* 0x00000004ff107e24 */ /* 0x000fca000f8e00ff */
[----:B------:R-:W-:Y:S02]  /*aff0*/  LOP3.LUT P0, RZ, R16, 0x1bf, RZ, 0xc0, !PT ;  /* 0x000001bf10ff7812 */ /* 0x000fe4000780c0ff */
[----:B--2---:R-:W-:-:S11]  /*b000*/  LOP3.LUT R2, R2, 0xfffffffb, RZ, 0xc0, !PT ;  /* 0xfffffffb02027812 */ /* 0x004fd600078ec0ff */
[----:B------:R-:W-:-:S05]  /*b010*/  @P0 LOP3.LUT R2, R2, 0x4, RZ, 0xfc, !PT ;  /* 0x0000000402020812 */ /* 0x000fca00078efcff */
[----:B------:R0:W-:Y:S01]  /*b020*/  STL [R1], R2 ;  /* 0x0000000201007387 */ /* 0x0001e20000100800 */
[----:B------:R-:W-:Y:S05]  /*b030*/  @!P0 BRA `(.L_x_3077) ;  /* 0x0000000000408947 */ /* 0x000fea0003800000 */
[----:B0-----:R-:W-:Y:S01]  /*b040*/  MOV R2, 0x0 ;  /* 0x0000000000027802 */ /* 0x001fe20000000f00 */
        /* <DEDUP_REMOVED lines=15> */
.L_x_3077:
[----:B------:R-:W-:-:S04]  /*b140*/  IMAD.U32 R0, RZ, RZ, UR41 ;  /* 0x00000029ff007e24 */ /* 0x000fc8000f8e00ff */
[----:B------:R-:W-:-:S05]  /*b150*/  VIADD R17, R0, 0x200 ;  /* 0x0000020000117836 */ /* 0x000fca0000000000 */
[----:B------:R-:W-:-:S13]  /*b160*/  LOP3.LUT P0, RZ, R17, 0x9f, RZ, 0xc0, !PT ;  /* 0x0000009f11ff7812 */ /* 0x000fda000780c0ff */
        /* <DEDUP_REMOVED lines=17> */
.L_x_3078:
        /* <DEDUP_REMOVED lines=18> */
.L_x_3079:
[----:B------:R-:W-:Y:S01]  /*b3a0*/  ULDC.64 UR4, c[0x0][0x9f8] ;  /* 0x00027e0000047ab9 */ /* 0x000fe20000000a00 */
[----:B------:R-:W2:Y:S01]  /*b3b0*/  LDL.LU R5, [R1] ;  /* 0x0000000001057983 */ /* 0x000ea20000300800 */
[----:B------:R-:W-:Y:S01]  /*b3c0*/  UISETP.NE.U32.AND UP0, UPT, UR4, URZ, UPT ;  /* 0x0000003f0400728c */ /* 0x000fe2000bf05070 */
[----:B------:R-:W-:-:S03]  /*b3d0*/  IMAD.U32 R0, RZ, RZ, UR44 ;  /* 0x0000002cff007e24 */ /* 0x000fc6000f8e00ff */
[----:B------:R-:W-:-:S06]  /*b3e0*/  UISETP.NE.AND.EX UP0, UPT, UR5, URZ, UPT, UP0 ;  /* 0x0000003f0500728c */ /* 0x000fcc000bf05300 */
[----:B------:R-:W-:-:S05]  /*b3f0*/  PLOP3.LUT P0, PT, PT, PT, UP0, 0x80, 0x0 ;  /* 0x000000000000781c */ /* 0x000fca0003f0f008 */
[----:B------:R-:W-:Y:S02]  /*b400*/  @UP0 ULDC.64 UR4, c[0x0][0x9f8] ;  /* 0x00027e0000040ab9 */ /* 0x000fe40000000a00 */
[----:B------:R-:W-:-:S06]  /*b410*/  @UP0 UIMAD.WIDE UR4, UR44, 0x4, UR4 ;  /* 0x000000042c0408a5 */ /* 0x000fcc000f8e0204 */
[----:B0-----:R-:W-:Y:S02]  /*b420*/  IMAD.U32 R2, RZ, RZ, UR4 ;  /* 0x00000004ff027e24 */ /* 0x001fe4000f8e00ff */
[----:B------:R-:W-:-:S05]  /*b430*/  IMAD.U32 R3, RZ, RZ, UR5 ;  /* 0x00000005ff037e24 */ /* 0x000fca000f8e00ff */
[----:B------:R0:W3:Y:S01]  /*b440*/  @P0 LDG.E R0, desc[UR48][R2.64] ;  /* 0x0000003002000981 */ /* 0x0000e2000c1e1900 */
[----:B------:R-:W-:Y:S01]  /*b450*/  UMOV UR4, 0xffffffff ;  /* 0xffffffff00047882 */ /* 0x000fe20000000000 */
[----:B------:R-:W4:Y:S01]  /*b460*/  S2R R6, SR_TID.X ;  /* 0x0000000000067919 */ /* 0x000f220000002100 */
[----:B0-----:R-:W0:Y:S02]  /*b470*/  LDC.64 R2, c[0x0][0x418] ;  /* 0x00010600ff027b82 */ /* 0x001e240000000a00 */
[----:B0-----:R-:W-:Y:S02]  /*b480*/  ISETP.NE.U32.AND P0, PT, R2, RZ, PT ;  /* 0x000000ff0200720c */ /* 0x001fe40003f05070 */
[----:B----4-:R-:W-:Y:S02]  /*b490*/  SHF.R.U32.HI R6, RZ, 0x5, R6 ;  /* 0x00000005ff067819 */ /* 0x010fe40000011606 */
        /* <DEDUP_REMOVED lines=8> */
[----:B------:R0:W-:Y:S01]  /*b520*/  STL [R1], R5 ;  /* 0x0000000501007387 */ /* 0x0001e20000100800 */
[----:B------:R-:W-:Y:S05]  /*b530*/  BRA.DIV UR4, `(.L_x_3080) ;  /* 0x0000003e04187947 */ /* 0x000fea000b800000 */
[----:B------:R2:W3:Y:S02]  /*b540*/  SHFL.IDX PT, R14, R6, RZ, 0x1f ;  /* 0x00001fff060e7589 */ /* 0x0004e400000e0000 */
.L_x_3146:
[----:B------:R-:W-:Y:S01]  /*b550*/  PLOP3.LUT P2, PT, PT, PT, PT, 0x8, 0x0 ;  /* 0x000000000000781c */ /* 0x000fe20003f4e170 */
[----:B-1----:R-:W-:Y:S01]  /*b560*/  IMAD.MOV.U32 R4, RZ, RZ, R5 ;  /* 0x000000ffff047224 */ /* 0x002fe200078e0005 */
[----:B---3--:R-:W-:-:S04]  /*b570*/  ISETP.NE.AND P0, PT, R14, RZ, PT ;  /* 0x000000ff0e00720c */ /* 0x008fc80003f05270 */
[----:B------:R-:W-:-:S07]  /*b580*/  LOP3.LUT R4, R4, 0xfffffff7, RZ, 0xc0, !PT ;  /* 0xfffffff704047812 */ /* 0x000fce00078ec0ff */
[----:B------:R-:W-:-:S05]  /*b590*/  @P2 LOP3.LUT R4, R4, 0x8, RZ, 0xfc, !PT ;  /* 0x0000000804042812 */ /* 0x000fca00078efcff */
[----:B------:R1:W-:Y:S01]  /*b5a0*/  STL [R1], R4 ;  /* 0x0000000401007387 */ /* 0x0003e20000100800 */
[----:B------:R-:W-:Y:S05]  /*b5b0*/  @P0 BRA `(.L_x_3081) ;  /* 0x0000000800000947 */ /* 0x000fea0003800000 */
[----:B------:R-:W-:-:S06]  /*b5c0*/  UIADD3 UR4, UR39, -0x1, URZ ;  /* 0xffffffff27047890 */ /* 0x000fcc000fffe03f */
[----:B--2---:R-:W-:Y:S01]  /*b5d0*/  IMAD.U32 R6, RZ, RZ, UR4 ;  /* 0x00000004ff067e24 */ /* 0x004fe2000f8e00ff */
[----:B------:R-:W-:-:S03]  /*b5e0*/  UMOV UR4, 0xffffffff ;  /* 0xffffffff00047882 */ /* 0x000fc60000000000 */
[----:B------:R-:W-:Y:S05]  /*b5f0*/  BRA.DIV UR4, `(.L_x_3082) ;  /* 0x0000003e04087947 */ /* 0x000fea000b800000 */
[----:B------:R-:W-:-:S13]  /*b600*/  ELECT P6, URZ, PT ;  /* 0x00000000003f782f */ /* 0x000fda00038c0000 */
.L_x_3149:
[----:B------:R-:W-:Y:S05]  /*b610*/  @!P6 BRA `(.L_x_3081) ;  /* 0x0000000400e8e947 */ /* 0x000fea0003800000 */
[----:B------:R-:W-:Y:S05]  /*b620*/  @!P1 BRA `(.L_x_3083) ;  /* 0x0000000000449947 */ /* 0x000fea0003800000 */
[----:B------:R-:W2:Y:S01]  /*b630*/  LDC R8, c[0x0][0x43c] ;  /* 0x00010f00ff087b82 */ /* 0x000ea20000000800 */
[----:B------:R-:W-:Y:S01]  /*b640*/  ULDC.64 UR4, c[0x0][0x428] ;  /* 0x00010a0000047ab9 */ /* 0x000fe20000000a00 */
[----:B--2---:R-:W-:-:S13]  /*b650*/  ISETP.NE.AND P0, PT, R8, 0x1, PT ;  /* 0x000000010800780c */ /* 0x004fda0003f05270 */
[----:B01----:R-:W0:Y:S02]  /*b660*/  @P0 LDC.64 R4, c[0x0][0x440] ;  /* 0x00011000ff040b82 */ /* 0x003e240000000a00 */
        /* <DEDUP_REMOVED lines=13> */
.L_x_3083:
[----:B--2---:R-:W1:Y:S04]  /*b740*/  LDL R3, [R1+0x4] ;  /* 0x0000040001037983 */ /* 0x004e680000100800 */
[----:B------:R-:W2:Y:S01]  /*b750*/  LDL R2, [R1+0x8] ;  /* 0x0000080001027983 */ /* 0x000ea20000100800 */
[----:B-1----:R-:W-:Y:S02]  /*b760*/  LEA R4, R3, UR41, 0x3 ;  /* 0x0000002903047c11 */ /* 0x002fe4000f8e18ff */
[----:B--2---:R-:W-:-:S04]  /*b770*/  SHF.L.U32 R3, R2, 0x1f, RZ ;  /* 0x0000001f02037819 */ /* 0x004fc800000006ff */
[----:B------:R-:W1:Y:S02]  /*b780*/  SYNCS.PHASECHK.TRANS64.TRYWAIT P0, [R4+URZ+0x33480], R3 ;  /* 0x03348003040075a7 */ /* 0x000e64000800017f */
[----:B-1----:R-:W-:Y:S05]  /*b790*/  @!P0 BRA `(.L_x_3084) ;  /* 0x0000003800c08947 */ /* 0x002fea0003800000 */
.L_x_3150:
[----:B------:R-:W2:Y:S01]  /*b7a0*/  S2R R2, SR_TID.X ;  /* 0x0000000000027919 */ /* 0x000ea20000002100 */
[----:B------:R-:W-:Y:S01]  /*b7b0*/  UPRMT UR4, UR47, 0x9910, URZ ;  /* 0x000099102f047896 */ /* 0x000fe2000800003f */
[----:B--2---:R-:W-:-:S04]  /*b7c0*/  LOP3.LUT R2, R2, 0x7f, RZ, 0xc0, !PT ;  /* 0x0000007f02027812 */ /* 0x004fc800078ec0ff */
[----:B------:R-:W-:-:S13]  /*b7d0*/  ISETP.NE.AND P0, PT, R2, RZ, PT ;  /* 0x000000ff0200720c */ /* 0x000fda0003f05270 */
[----:B------:R-:W-:-:S04]  /*b7e0*/  @!P0 IMAD.MOV.U32 R2, RZ, RZ, 0x7800 ;  /* 0x00007800ff028424 */ /* 0x000fc800078e00ff */
[----:B------:R2:W-:Y:S02]  /*b7f0*/  @!P0 SYNCS.ARRIVE.TRANS64 RZ, [R4+URZ+0x33470], R2 ;  /* 0x0334700204ff89a7 */ /* 0x0005e4000800003f */
[----:B--2---:R-:W-:-:S05]  /*b800*/  IMAD.U32 R2, RZ, RZ, UR4 ;  /* 0x00000004ff027e24 */ /* 0x004fca000f8e00ff */
[----:B------:R-:W-:-:S13]  /*b810*/  ISETP.NE.AND P1, PT, R2, 0x2, PT ;  /* 0x000000020200780c */ /* 0x000fda0003f25270 */
[----:B------:R-:W-:Y:S05]  /*b820*/  @P1 BRA `(.L_x_3085) ;  /* 0x0000000000041947 */ /* 0x000fea0003800000 */
[----:B------:R-:W-:Y:S01]  /*b830*/  BPT.TRAP 0x1 ;  /* 0x000000040000795c */ /* 0x000fe20000300000 */
.L_x_3085:
[----:B------:R-:W2:Y:S02]  /*b840*/  LDL R2, [R1] ;  /* 0x0000000001027983 */ /* 0x000ea40000100800 */
[----:B--2---:R-:W-:-:S13]  /*b850*/  LOP3.LUT P0, RZ, R2, 0x2, RZ, 0xc0, !PT ;  /* 0x0000000202ff7812 */ /* 0x004fda000780c0ff */
[----:B------:R-:W-:Y:S05]  /*b860*/  @P0 BRA `(.L_x_3086) ;  /* 0x0000000000040947 */ /* 0x000fea0003800000 */
[----:B------:R-:W-:Y:S01]  /*b870*/  BPT.TRAP 0x1 ;  /* 0x000000040000795c */ /* 0x000fe20000300000 */
.L_x_3086:
[----:B------:R-:W2:Y:S01]  /*b880*/  LDL R2, [R1+0x4] ;  /* 0x0000040001027983 */ /* 0x000ea20000100800 */
[----:B------:R-:W-:Y:S01]  /*b890*/  R2UR UR33, R4 ;  /* 0x00000000042172ca */ /* 0x000fe200000e0000 */
[----:B------:R-:W-:Y:S01]  /*b8a0*/  UIADD3 UR4, UP0, UR52, 0x470, URZ ;  /* 0x0000047034047890 */ /* 0x000fe2000ff1e03f */
[----:B-----5:R-:W-:Y:S01]  /*b8b0*/  R2UR UR37, R0 ;  /* 0x00000000002572ca */ /* 0x020fe200000e0000 */
[----:B------:R-:W3:Y:S01]  /*b8c0*/  S2R R7, SR_CgaCtaId ;  /* 0x0000000000077919 */ /* 0x000ee20000008800 */
[----:B------:R-:W-:Y:S01]  /*b8d0*/  UMOV UR6, 0x30000 ;  /* 0x0003000000067882 */ /* 0x000fe20000000000 */
[----:B------:R-:W-:Y:S01]  /*b8e0*/  UIADD3.X UR5, URZ, UR53, URZ, UP0, !UPT ;  /* 0x000000353f057290 */ /* 0x000fe200087fe43f */
[----:B0-----:R-:W0:Y:S01]  /*b8f0*/  S2R R5, SR_CgaCtaId ;  /* 0x0000000000057919 */ /* 0x001e220000008800 */
[----:B------:R-:W-:Y:S01]  /*b900*/  UMOV UR14, 0x0 ;  /* 0x00000000000e7882 */ /* 0x000fe20000000000 */
[----:B------:R-:W-:Y:S01]  /*b910*/  UMOV UR15, 0x14f00000 ;  /* 0x14f00000000f7882 */ /* 0x000fe20000000000 */
[----:B------:R-:W-:Y:S01]  /*b920*/  UMOV UR34, URZ ;  /* 0x0000003f00227c82 */ /* 0x000fe20008000000 */
[----:B------:R-:W-:Y:S01]  /*b930*/  UMOV UR18, 0x40 ;  /* 0x0000004000127882 */ /* 0x000fe20000000000 */
[----:B------:R-:W-:-:S02]  /*b940*/  UMOV UR20, UR36 ;  /* 0x0000002400147c82 */ /* 0x000fc40008000000 */
[----:B------:R-:W-:Y:S02]  /*b950*/  UIADD3 UR33, UR33, 0x33470, URZ ;  /* 0x0003347021217890 */ /* 0x000fe4000fffe03f */
[----:B------:R-:W-:Y:S01]  /*b960*/  UMOV UR21, UR37 ;  /* 0x0000002500157c82 */ /* 0x000fe20008000000 */
[----:B------:R-:W-:Y:S01]  /*b970*/  UMOV UR10, 0x80 ;  /* 0x00000080000a7882 */ /* 0x000fe20000000000 */
[----:B------:R-:W-:Y:S01]  /*b980*/  UMOV UR12, UR36 ;  /* 0x00000024000c7c82 */ /* 0x000fe20008000000 */
[----:B------:R-:W-:Y:S02]  /*b990*/  UMOV UR13, UR37 ;  /* 0x00000025000d7c82 */ /* 0x000fe40008000000 */
[----:B------:R-:W-:Y:S01]  /*b9a0*/  UMOV UR17, UR33 ;  /* 0x0000002100117c82 */ /* 0x000fe20008000000 */
[----:B------:R-:W-:Y:S01]  /*b9b0*/  UMOV UR9, UR33 ;  /* 0x0000002100097c82 */ /* 0x000fe20008000000 */
[----:B---3--:R-:W-:Y:S02]  /*b9c0*/  LOP3.LUT R7, R7, 0x1, RZ, 0xc0, !PT ;  /* 0x0000000107077812 */ /* 0x008fe400078ec0ff */
[----:B0-----:R-:W-:-:S03]  /*b9d0*/  LOP3.LUT R5, R5, 0x1, RZ, 0xc0, !PT ;  /* 0x0000000105057812 */ /* 0x001fc600078ec0ff */
[----:B------:R-:W-:Y:S02]  /*b9e0*/  IMAD R7, R7, 0x1400, RZ ;  /* 0x0000140007077824 */ /* 0x000fe400078e02ff */
[----:B------:R-:W-:-:S04]  /*b9f0*/  IMAD R5, R5, 0x50, RZ ;  /* 0x0000005005057824 */ /* 0x000fc800078e02ff */
[----:B------:R-:W-:-:S05]  /*ba00*/  IMAD R6, R6, 0xa0, R5 ;  /* 0x000000a006067824 */ /* 0x000fca00078e0205 */
[----:B------:R-:W-:-:S13]  /*ba10*/  R2UR UR35, R6 ;  /* 0x00000000062372ca */ /* 0x000fda00000e0000 */
[----:B------:R-:W-:Y:S01]  /*ba20*/  UMOV UR19, UR35 ;  /* 0x0000002300137c82 */ /* 0x000fe20008000000 */
[----:B------:R-:W-:Y:S01]  /*ba30*/  UMOV UR11, UR35 ;  /* 0x00000023000b7c82 */ /* 0x000fe20008000000 */
[----:B--2---:R-:W-:-:S04]  /*ba40*/  IMAD R2, R2, 0x7800, R7 ;  /* 0x0000780002027824 */ /* 0x004fc800078e0207 */
[----:B------:R-:W-:-:S05]  /*ba50*/  VIADD R2, R2, UR41 ;  /* 0x0000002902027c36 */ /* 0x000fca0008000000 */
[----:B------:R-:W-:-:S13]  /*ba60*/  R2UR UR8, R2 ;  /* 0x00000000020872ca */ /* 0x000fda00000e0000 */
[----:B------:R-:W-:Y:S02]  /*ba70*/  UIADD3 UR32, UR8, 0xf200, URZ ;  /* 0x0000f20008207890 */ /* 0x000fe4000fffe03f */
[----:B------:R-:W-:Y:S02]  /*ba80*/  UIADD3 UR16, UR8, 0x11a00, URZ ;  /* 0x00011a0008107890 */ /* 0x000fe4000fffe03f */
[----:B------:R-:W-:-:S05]  /*ba90*/  UIADD3 UR8, UR8, 0x14200, URZ ;  /* 0x0001420008087890 */ /* 0x000fca000fffe03f */
[----:B------:R0:W-:Y:S02]  /*baa0*/  UTMALDG.4D.MULTICAST [UR32], [UR4], UR6, desc[UR14] ;  /* 0x00000e20040073b4 */ /* 0x0001e40008019806 */
[----:B------:R0:W-:Y:S02]  /*bab0*/  UTMALDG.4D.MULTICAST [UR16], [UR4], UR6, desc[UR14] ;  /* 0x00000e10040073b4 */ /* 0x0001e40008019806 */
[----:B------:R0:W-:Y:S01]  /*bac0*/  UTMALDG.4D.MULTICAST [UR8], [UR4], UR6, desc[UR14] ;  /* 0x00000e08040073b4 */ /* 0x0001e20008019806 */
[----:B------:R-:W2:Y:S02]  /*bad0*/  SYNCS.PHASECHK.TRANS64.TRYWAIT P0, [R4+URZ+0x33440], R3 ;  /* 0x03344003040075a7 */ /* 0x000ea4000800017f */
[----:B0-2---:R-:W-:Y:S05]  /*bae0*/  @!P0 BRA `(.L_x_3087) ;  /* 0x0000003800008947 */ /* 0x005fea0003800000 */
.L_x_3151:
[----:B------:R-:W2:Y:S02]  /*baf0*/  S2R R5, SR_TID.X ;  /* 0x0000000000057919 */ /* 0x000ea40000002100 */
[----:B--2---:R-:W-:-:S04]  /*bb00*/  LOP3.LUT R5, R5, 0x7f, RZ, 0xc0, !PT ;  /* 0x0000007f05057812 */ /* 0x004fc800078ec0ff */
[----:B------:R-:W-:-:S13]  /*bb10*/  ISETP.NE.AND P0, PT, R5, RZ, PT ;  /* 0x000000ff0500720c */ /* 0x000fda0003f05270 */
[----:B01----:R-:W-:-:S04]  /*bb20*/  @!P0 IMAD.MOV.U32 R3, RZ, RZ, 0x7800 ;  /* 0x00007800ff038424 */ /* 0x003fc800078e00ff */
[----:B------:R0:W-:Y:S01]  /*bb30*/  @!P0 SYNCS.ARRIVE.TRANS64 RZ, [R4+URZ+0x33430], R3 ;  /* 0x0334300304ff89a7 */ /* 0x0001e2000800003f */
[----:B------:R-:W-:Y:S05]  /*bb40*/  @P1 BRA `(.L_x_3088) ;  /* 0x0000000000041947 */ /* 0x000fea0003800000 */
[----:B------:R-:W-:Y:S01]  /*bb50*/  BPT.TRAP 0x1 ;  /* 0x000000040000795c */ /* 0x000fe20000300000 */
.L_x_3088:
[----:B0-----:R-:W2:Y:S02]  /*bb60*/  LDL R3, [R1] ;  /* 0x0000000001037983 */ /* 0x001ea40000100800 */
[----:B--2---:R-:W-:-:S13]  /*bb70*/  LOP3.LUT P0, RZ, R3, 0x2, RZ, 0xc0, !PT ;  /* 0x0000000203ff7812 */ /* 0x004fda000780c0ff */
[----:B------:R-:W-:Y:S05]  /*bb80*/  @P0 BRA `(.L_x_3089) ;  /* 0x0000000000040947 */ /* 0x000fea0003800000 */
[----:B------:R-:W-:Y:S01]  /*bb90*/  BPT.TRAP 0x1 ;  /* 0x000000040000795c */ /* 0x000fe20000300000 */
.L_x_3089:
        /* <DEDUP_REMOVED lines=9> */
[----:B------:R-:W-:Y:S01]  /*bc30*/  UMOV UR7, 0x14f00000 ;  /* 0x14f0000000077882 */ /* 0x000fe20000000000 */
[----:B------:R-:W-:Y:S01]  /*bc40*/  LOP3.LUT R3, R3, 0xfffffff7, RZ, 0xc0, !PT ;  /* 0xfffffff703037812 */ /* 0x000fe200078ec0ff */
[----:B------:R-:W-:Y:S01]  /*bc50*/  UMOV UR26, URZ ;  /* 0x0000003f001a7c82 */ /* 0x000fe20008000000 */
[----:B------:R-:W-:Y:S01]  /*bc60*/  UMOV UR28, UR36 ;  /* 0x00000024001c7c82 */ /* 0x000fe20008000000 */
[----:B------:R-:W-:Y:S01]  /*bc70*/  UIADD3 UR24, UR8, 0x24200, URZ ;  /* 0x0002420008187890 */ /* 0x000fe2000fffe03f */
[----:B------:R-:W-:Y:S01]  /*bc80*/  IMAD.MOV.U32 R16, RZ, RZ, R0 ;  /* 0x000000ffff107224 */ /* 0x000fe200078e0000 */
[----:B------:R-:W-:-:S02]  /*bc90*/  UIADD3 UR25, UR25, 0x33430, URZ ;  /* 0x0003343019197890 */ /* 0x000fc4000fffe03f */
[----:B------:R-:W-:Y:S01]  /*bca0*/  UIADD3 UR16, UR8, 0x26a00, URZ ;  /* 0x00026a0008107890 */ /* 0x000fe2000fffe03f */
[----:B------:R-:W-:Y:S01]  /*bcb0*/  @P0 LOP3.LUT R3, R3, 0x8, RZ, 0xfc, !PT ;  /* 0x0000000803030812 */ /* 0x000fe200078efcff */
[----:B------:R-:W-:Y:S01]  /*bcc0*/  UIADD3 UR8, UR8, 0x29200, URZ ;  /* 0x0002920008087890 */ /* 0x000fe2000fffe03f */
[----:B------:R-:W-:Y:S01]  /*bcd0*/  UMOV UR18, 0x40 ;  /* 0x0000004000127882 */ /* 0x000fe20000000000 */
[----:B------:R-:W-:Y:S01]  /*bce0*/  UMOV UR20, UR36 ;  /* 0x0000002400147c82 */ /* 0x000fe20008000000 */
[----:B------:R-:W-:Y:S01]  /*bcf0*/  UMOV UR19, UR27 ;  /* 0x0000001b00137c82 */ /* 0x000fe20008000000 */
[----:B------:R-:W-:Y:S01]  /*bd00*/  UMOV UR21, UR29 ;  /* 0x0000001d00157c82 */ /* 0x000fe20008000000 */
[----:B------:R-:W-:Y:S01]  /*bd10*/  UMOV UR17, UR25 ;  /* 0x0000001900117c82 */ /* 0x000fe20008000000 */
[----:B------:R-:W-:Y:S01]  /*bd20*/  UMOV UR10, 0x80 ;  /* 0x00000080000a7882 */ /* 0x000fe20000000000 */
[----:B------:R-:W-:Y:S01]  /*bd30*/  UMOV UR12, UR36 ;  /* 0x00000024000c7c82 */ /* 0x000fe20008000000 */
[----:B------:R-:W-:Y:S01]  /*bd40*/  UMOV UR11, UR27 ;  /* 0x0000001b000b7c82 */ /* 0x000fe20008000000 */
[----:B------:R-:W-:Y:S01]  /*bd50*/  UMOV UR13, UR29 ;  /* 0x0000001d000d7c82 */ /* 0x000fe20008000000 */
[----:B------:R3:W-:Y:S01]  /*bd60*/  UTMALDG.4D.MULTICAST [UR24], [UR4], UR14, desc[UR6] ;  /* 0x00000618040073b4 */ /* 0x0007e2000801980e */
[----:B------:R-:W-:Y:S01]  /*bd70*/  UMOV UR9, UR25 ;  /* 0x0000001900097c82 */ /* 0x000fe20008000000 */
[----:B------:R3:W-:Y:S01]  /*bd80*/  UTMALDG.4D.MULTICAST [UR16], [UR4], UR14, desc[UR6] ;  /* 0x00000610040073b4 */ /* 0x0007e2000801980e */
[----:B------:R3:W-:Y:S01]  /*bd90*/  UTMALDG.4D.MULTICAST [UR8], [UR4], UR14, desc[UR6] ;  /* 0x00000608040073b4 */ /* 0x0007e2000801980e */
[----:B------:R3:W-:Y:S01]  /*bda0*/  STL [R1], R3 ;  /* 0x0000000301007387 */ /* 0x0007e20000100800 */
[----:B------:R-:W-:Y:S01]  /*bdb0*/  NOP ;  /* 0x0000000000007918 */ /* 0x000fe20000000000 */
.L_x_3081:
        /* <DEDUP_REMOVED lines=12> */
[----:B0-----:R-:W-:Y:S02]  /*be80*/  IMAD.U32 R5, RZ, RZ, UR7 ;  /* 0x00000007ff057e24 */ /* 0x001fe4000f8e00ff */
[----:B--2---:R-:W-:Y:S02]  /*be90*/  IMAD.U32 R6, RZ, RZ, UR8 ;  /* 0x00000008ff067e24 */ /* 0x004fe4000f8e00ff */
[----:B------:R-:W-:-:S02]  /*bea0*/  IMAD.U32 R7, RZ, RZ, UR9 ;  /* 0x00000009ff077e24 */ /* 0x000fc4000f8e00ff */
[----:B------:R-:W-:Y:S02]  /*beb0*/  IMAD.U32 R10, RZ, RZ, UR4 ;  /* 0x00000004ff0a7e24 */ /* 0x000fe4000f8e00ff */
[----:B------:R-:W-:Y:S02]  /*bec0*/  IMAD.U32 R11, RZ, RZ, UR5 ;  /* 0x00000005ff0b7e24 */ /* 0x000fe4000f8e00ff */
[----:B------:R-:W-:Y:S02]  /*bed0*/  IMAD.MOV.U32 R8, RZ, RZ, 0x70 ;  /* 0x00000070ff087424 */ /* 0x000fe400078e00ff */
[----:B------:R-:W-:Y:S02]  /*bee0*/  IMAD.MOV.U32 R12, RZ, RZ, 0x1 ;  /* 0x00000001ff0c7424 */ /* 0x000fe400078e00ff */
[----:B------:R-:W-:-:S07]  /*bef0*/  IMAD.MOV.U32 R13, RZ, RZ, RZ ;  /* 0x000000ffff0d7224 */ /* 0x000fce00078e00ff */
[----:B------:R-:W-:-:S07]  /*bf00*/  LEPC R20, `(.L_x_3090) ;  /* 0x000000001014794e */ /* 0x000fce0000000000 */
[----:B-1----:R-:W-:Y:S05]  /*bf10*/  CALL.ABS.NOINC R2 ;  /* 0x0000000002007343 */ /* 0x002fea0003c00000 */
.L_x_3090:
[----:B------:R-:W3:Y:S01]  /*bf20*/  S2R R2, SR_TID.X ;  /* 0x0000000000027919 */ /* 0x000ee20000002100 */
[----:B------:R-:W4:Y:S01]  /*bf30*/  LDC R8, c[0x0][0x448] ;  /* 0x00011200ff087b82 */ /* 0x000f220000000800 */
[----:B------:R-:W-:Y:S01]  /*bf40*/  USHF.R.S32.HI UR4, URZ, 0x1f, UR36 ;  /* 0x0000001f3f047899 */ /* 0x000fe20008011424 */
[----:B0-----:R-:W2:Y:S01]  /*bf50*/  S2R R5, SR_TID.X ;  /* 0x0000000000057919 */ /* 0x001ea20000002100 */
[----:B------:R-:W-:Y:S01]  /*bf60*/  ULDC.64 UR8, c[0x0][0x2d8] ;  /* 0x0000b60000087ab9 */ /* 0x000fe20000000a00 */
[----:B------:R-:W-:Y:S01]  /*bf70*/  USHF.R.S32.HI UR7, URZ, 0x1f, UR44 ;  /* 0x0000001f3f077899 */ /* 0x000fe2000801142c */
[----:B------:R-:W0:Y:S03]  /*bf80*/  S2R R9, SR_TID.X ;  /* 0x0000000000097919 */ /* 0x000e260000002100 */
[----:B-1----:R-:W1:Y:S01]  /*bf90*/  LDC R4, c[0x0][0xc38] ;  /* 0x00030e00ff047b82 */ /* 0x002e620000000800 */
[----:B------:R-:W-:-:S02]  /*bfa0*/  UIMAD UR6, UR4, UR8, URZ ;  /* 0x00000008040672a4 */ /* 0x000fc4000f8e023f */
[----:B------:R-:W-:Y:S01]  /*bfb0*/  UIMAD.WIDE.U32 UR4, UR36, UR8, URZ ;  /* 0x00000008240472a5 */ /* 0x000fe2000f8e003f */
[----:B------:R-:W1:Y:S01]  /*bfc0*/  S2R R7, SR_TID.X ;  /* 0x0000000000077919 */ /* 0x000e620000002100 */
[----:B------:R-:W-:-:S03]  /*bfd0*/  UIMAD UR6, UR36, UR9, UR6 ;  /* 0x00000009240672a4 */ /* 0x000fc6000f8e0206 */
[----:B------:R-:W-:Y:S01]  /*bfe0*/  ULDC.64 UR8, c[0x0][0x2e0] ;  /* 0x0000b80000087ab9 */ /* 0x000fe20000000a00 */
[----:B------:R-:W-:Y:S02]  /*bff0*/  UIADD3 UR5, UR5, UR6, URZ ;  /* 0x0000000605057290 */ /* 0x000fe4000fffe03f */
[----:B------:R-:W-:Y:S02]  /*c000*/  UIMAD UR6, UR7, UR8, URZ ;  /* 0x00000008070672a4 */ /* 0x000fe4000f8e023f */
[----:B------:R-:W-:Y:S02]  /*c010*/  UIMAD.WIDE.U32 UR4, UR44, UR8, UR4 ;  /* 0x000000082c0472a5 */ /* 0x000fe4000f8e0004 */
[----:B------:R-:W-:Y:S01]  /*c020*/  UIMAD UR6, UR44, UR9, UR6 ;  /* 0x000000092c0672a4 */ /* 0x000fe2000f8e0206 */
[----:B----4-:R-:W-:-:S03]  /*c030*/  ISETP.NE.AND P0, PT, R8, 0x1, PT ;  /* 0x000000010800780c */ /* 0x010fc60003f05270 */
[----:B------:R-:W-:Y:S01]  /*c040*/  UIADD3 UR5, UR5, UR6, URZ ;  /* 0x0000000605057290 */ /* 0x000fe2000fffe03f */
[----:B---3--:R-:W-:-:S04]  /*c050*/  LOP3.LUT R2, R2, 0x7f, RZ, 0xc0, !PT ;  /* 0x0000007f02027812 */ /* 0x008fc800078ec0ff */
[----:B------:R-:W-:Y:S01]  /*c060*/  SHF.R.U32.HI R0, RZ, 0x2, R2 ;  /* 0x00000002ff007819 */ /* 0x000fe20000011602 */
[----:B--2---:R-:W-:-:S04]  /*c070*/  IMAD.SHL.U32 R6, R5, 0x20, RZ ;  /* 0x0000002005067824 */ /* 0x004fc800078e00ff */
[----:B------:R-:W2:Y:S01]  /*c080*/  @P0 LDC R3, c[0x0][0x44c] ;  /* 0x00011300ff030b82 */ /* 0x000ea20000000800 */
[----:B------:R-:W-:Y:S02]  /*c090*/  IMAD R2, RZ, RZ, -UR45 ;  /* 0x8000002dff027e24 */ /* 0x000fe4000f8e02ff */
[----:B0-----:R-:W-:Y:S01]  /*c0a0*/  IMAD.SHL.U32 R9, R9, 0x10, RZ ;  /* 0x0000001009097824 */ /* 0x001fe200078e00ff */
[----:B------:R-:W-:Y:S01]  /*c0b0*/  LOP3.LUT R6, R0, 0x60, R6, 0xf8, !PT ;  /* 0x0000006000067812 */ /* 0x000fe200078ef806 */
[----:B-1----:R-:W-:Y:S02]  /*c0c0*/  IMAD R2, R4, R2, UR50 ;  /* 0x0000003204027e24 */ /* 0x002fe4000f8e0202 */
[----:B------:R-:W-:Y:S01]  /*c0d0*/  IMAD.SHL.U32 R10, R7, 0x10, RZ ;  /* 0x00000010070a7824 */ /* 0x000fe200078e00ff */
[----:B------:R-:W0:Y:S01]  /*c0e0*/  @P0 LDC R0, c[0x0][0x450] ;  /* 0x00011400ff000b82 */ /* 0x000e220000000800 */
[----:B------:R-:W-:Y:S01]  /*c0f0*/  IMAD.SHL.U32 R5, R2, 0x80, RZ ;  /* 0x0000008002057824 */ /* 0x000fe200078e00ff */
[----:B------:R-:W-:-:S02]  /*c100*/  LOP3.LUT R9, R9, 0x30, RZ, 0xc0, !PT ;  /* 0x0000003009097812 */ /* 0x000fc400078ec0ff */
[----:B------:R-:W-:Y:S02]  /*c110*/  LOP3.LUT R10, R10, 0x30, RZ, 0xc0, !PT ;  /* 0x000000300a0a7812 */ /* 0x000fe400078ec0ff */
[----:B------:R-:W-:Y:S02]  /*c120*/  LOP3.LUT R2, R6, R5, RZ, 0xfc, !PT ;  /* 0x0000000506027212 */ /* 0x000fe400078efcff */
[C---:B------:R-:W-:Y:S02]  /*c130*/  LOP3.LUT R11, R9.reuse, 0x40, RZ, 0xfc, !PT ;  /* 0x00000040090b7812 */ /* 0x040fe400078efcff */
[----:B------:R-:W-:Y:S01]  /*c140*/  LOP3.LUT R9, R9, 0x80, RZ, 0xfc, !PT ;  /* 0x0000008009097812 */ /* 0x000fe200078efcff */
[----:B------:R-:W-:Y:S02]  /*c150*/  IMAD.MOV.U32 R6, RZ, RZ, R2 ;  /* 0x000000ffff067224 */ /* 0x000fe400078e0002 */
[----:B--2---:R-:W-:-:S05]  /*c160*/  @P0 IMAD.HI.U32 R3, R2, R3, RZ ;  /* 0x0000000302030227 */ /* 0x004fca00078e00ff */
[----:B0-----:R-:W-:-:S04]  /*c170*/  @P0 SHF.R.U32.HI R6, RZ, R0, R3 ;  /* 0x00000000ff060219 */ /* 0x001fc80000011603 */
        /* <DEDUP_REMOVED lines=17> */
[----:B------:R0:W5:Y:S01]  /*c290*/  LDL R9, [R1+0x1c] ;  /* 0x00001c0001097983 */ /* 0x0001620000100800 */
[----:B------:R-:W-:Y:S02]  /*c2a0*/  IADD3.X R3, R3, UR5, R0, P0, !PT ;  /* 0x0000000503037c10 */ /* 0x000fe400087fe400 */
[----:B------:R-:W-:-:S02]  /*c2b0*/  ISETP.GE.AND P3, PT, R10, UR4, PT ;  /* 0x000000040a007c0c */ /* 0x000fc4000bf66270 */
[----:B------:R-:W-:Y:S01]  /*c2c0*/  ISETP.GE.AND P0, PT, R11, UR4, PT ;  /* 0x000000040b007c0c */ /* 0x000fe2000bf06270 */
[----:B------:R-:W-:-:S03]  /*c2d0*/  UMOV UR4, 0xffffffff ;  /* 0xffffffff00047882 */ /* 0x000fc60000000000 */
[----:B0-----:R-:W-:Y:S09]  /*c2e0*/  BRA.DIV UR4, `(.L_x_3091) ;  /* 0x0000003204147947 */ /* 0x001ff2000b800000 */
[----:B------:R-:W0:Y:S01]  /*c2f0*/  S2R R6, SR_TID.X ;  /* 0x0000000000067919 */ /* 0x000e220000002100 */
[----:B------:R-:W-:Y:S02]  /*c300*/  ULDC UR4, c[0x0][0x288] ;  /* 0x0000a20000047ab9 */ /* 0x000fe40000000800 */
[----:B------:R-:W-:Y:S01]  /*c310*/  IMAD R2, R8, UR4, RZ ;  /* 0x0000000408027c24 */ /* 0x000fe2000f8e02ff */
[----:B------:R-:W1:Y:S01]  /*c320*/  SHFL.IDX PT, R7, R4, RZ, 0x1c1f ;  /* 0x001c1fff04077589 */ /* 0x000e6200000e0000 */
[----:B0-----:R-:W-:-:S04]  /*c330*/  LOP3.LUT R6, R6, 0x7f, RZ, 0xc0, !PT ;  /* 0x0000007f06067812 */ /* 0x001fc800078ec0ff */
[----:B------:R-:W-:Y:S02]  /*c340*/  SHF.R.U32.HI R11, RZ, 0x2, R6 ;  /* 0x00000002ff0b7819 */ /* 0x000fe40000011606 */
[----:B------:R-:W0:Y:S03]  /*c350*/  SHFL.IDX PT, R6, R3, RZ, 0x1c1f ;  /* 0x001c1fff03067589 */ /* 0x000e2600000e0000 */
[----:B------:R-:W-:-:S04]  /*c360*/  IMAD.IADD R0, R11, 0x1, R5 ;  /* 0x000000010b007824 */ /* 0x000fc800078e0205 */
[C---:B------:R-:W-:Y:S01]  /*c370*/  VIADD R5, R0.reuse, 0x20 ;  /* 0x0000002000057836 */ /* 0x040fe20000000000 */
[----:B------:R-:W-:-:S13]  /*c380*/  ISETP.GE.AND P2, PT, R0, R2, PT ;  /* 0x000000020000720c */ /* 0x000fda0003f46270 */
[----:B-1----:R-:W-:-:S05]  /*c390*/  @!P2 IADD3 R7, P4, R10, R7, RZ ;  /* 0x000000070a07a210 */ /* 0x002fca0007f9e0ff */
[----:B0-----:R-:W-:-:S05]  /*c3a0*/  @!P2 IMAD.X R6, RZ, RZ, R6, P4 ;  /* 0x000000ffff06a224 */ /* 0x001fca00020e0606 */
[----:B------:R-:W-:-:S04]  /*c3b0*/  @!P2 LOP3.LUT R7, R7, R6, RZ, 0x3c, !PT ;  /* 0x000000060707a212 */ /* 0x000fc800078e3cff */
[----:B------:R-:W-:-:S04]  /*c3c0*/  @!P2 LOP3.LUT R6, R7, R6, RZ, 0x3c, !PT ;  /* 0x000000060706a212 */ /* 0x000fc800078e3cff */
[----:B------:R-:W-:-:S05]  /*c3d0*/  @!P2 LOP3.LUT R7, R7, R6, RZ, 0x3c, !PT ;  /* 0x000000060707a212 */ /* 0x000fca00078e3cff */
[----:B------:R-:W-:Y:S01]  /*c3e0*/  @!PT LDS RZ, [RZ] ;  /* 0x00000000fffff984 */ /* 0x000fe20000000800 */
[----:B-----5:R-:W-:Y:S04]  /*c3f0*/  @!P2 LDGSTS.E.BYPASS.LTC128B.128 [R9+0x1e200], desc[UR48][R6.64], !P3 ;  /* 0x1e2000000609afae */ /* 0x020fe8000d901d70 */
        /* <DEDUP_REMOVED lines=23> */
.L_x_3160:
        /* <DEDUP_REMOVED lines=12> */
.L_x_3093:
[----:B------:R-:W-:Y:S05]  /*c630*/  BSYNC B0 ;  /* 0x0000000000007941 */ /* 0x000fea0003800000 */
.L_x_3092:
        /* <DEDUP_REMOVED lines=10> */
.L_x_3161:
[----:B------:R-:W-:-:S06]  /*c6e0*/  UISETP.GE.AND UP0, UPT, UR40, 0xa1, UPT ;  /* 0x000000a12800788c */ /* 0x000fcc000bf06270 */
[----:B------:R-:W-:-:S13]  /*c6f0*/  PLOP3.LUT P0, PT, PT, PT, UP0, 0x80, 0x0 ;  /* 0x000000000000781c */ /* 0x000fda0003f0f008 */
[----:B------:R-:W-:Y:S05]  /*c700*/  @!P0 BRA `(.L_x_3095) ;  /* 0x00000018000c8947 */ /* 0x000fea0003800000 */
[----:B-1----:R1:W5:Y:S01]  /*c710*/  LDL.LU R0, [R1+0x8] ;  /* 0x0000080001007983 */ /* 0x0023620000300800 */
[----:B------:R-:W-:-:S03]  /*c720*/  UIADD3 UR4, UR39, -0x2, URZ ;  /* 0xfffffffe27047890 */ /* 0x000fc6000fffe03f */
[----:B------:R1:W5:Y:S03]  /*c730*/  LDL.LU R8, [R1+0x4] ;  /* 0x0000040001087983 */ /* 0x0003660000300800 */
[----:B------:R-:W-:-:S07]  /*c740*/  IMAD.U32 R2, RZ, RZ, UR4 ;  /* 0x00000004ff027e24 */ /* 0x000fce000f8e00ff */
.L_x_3122:
[----:B------:R-:W2:Y:S01]  /*c750*/  LDL R5, [R1] ;  /* 0x0000000001057983 */ /* 0x000ea20000100800 */
[----:B-----5:R-:W-:Y:S01]  /*c760*/  VIADD R4, R8, 0x1 ;  /* 0x0000000108047836 */ /* 0x020fe20000000000 */
[----:B------:R-:W-:Y:S04]  /*c770*/  BSSY B0, `(.L_x_3096) ;  /* 0x00000ba000007945 */ /* 0x000fe80003800000 */
[----:B------:R-:W-:-:S04]  /*c780*/  ISETP.NE.AND P0, PT, R4, 0x2, PT ;  /* 0x000000020400780c */ /* 0x000fc80003f05270 */
[----:B0-----:R-:W-:Y:S02]  /*c790*/  SEL R3, RZ, 0x1, P0 ;  /* 0x00000001ff037807 */ /* 0x001fe40000000000 */
[----:B------:R-:W-:Y:S02]  /*c7a0*/  SEL R10, R4, RZ, P0 ;  /* 0x000000ff040a7207 */ /* 0x000fe40000000000 */
[----:B0-----:R-:W-:-:S05]  /*c7b0*/  LOP3.LUT R9, R0, R3, RZ, 0x3c, !PT ;  /* 0x0000000300097212 */ /* 0x001fca00078e3cff */
[----:B------:R0:W-:Y:S04]  /*c7c0*/  STL [R1+0x8], R9 ;  /* 0x0000080901007387 */ /* 0x0001e80000100800 */
[----:B------:R0:W-:Y:S01]  /*c7d0*/  STL [R1+0x4], R10 ;  /* 0x0000040a01007387 */ /* 0x0001e20000100800 */
        /* <DEDUP_REMOVED lines=25> */
.L_x_3098:
[----:B0-----:R-:W-:Y:S01]  /*c970*/  LEA R6, R10, UR41, 0x3 ;  /* 0x000000290a067c11 */ /* 0x001fe2000f8e18ff */
[----:B------:R-:W-:Y:S01]  /*c980*/  BSSY B1, `(.L_x_3099) ;  /* 0x0000004000017945 */ /* 0x000fe20003800000 */
[----:B------:R-:W-:-:S04]  /*c990*/  SHF.L.U32 R5, R9, 0x1f, RZ ;  /* 0x0000001f09057819 */ /* 0x000fc800000006ff */
[----:B------:R-:W0:Y:S02]  /*c9a0*/  SYNCS.PHASECHK.TRANS64.TRYWAIT P0, [R6+URZ+0x33480], R5 ;  /* 0x03348005060075a7 */ /* 0x000e24000800017f */
[----:B0-----:R-:W-:Y:S05]  /*c9b0*/  @!P0 BRA `(.L_x_3100) ;  /* 0x0000002c00d08947 */ /* 0x001fea0003800000 */
.L_x_3162:
[----:B------:R-:W-:Y:S05]  /*c9c0*/  BSYNC B1 ;  /* 0x0000000000017941 */ /* 0x000fea0003800000 */
.L_x_3099:
        /* <DEDUP_REMOVED lines=10> */
.L_x_3101:
[----:B------:R-:W2:Y:S01]  /*ca70*/  LDL R4, [R1] ;  /* 0x0000000001047983 */ /* 0x000ea20000100800 */
[----:B------:R-:W-:Y:S01]  /*ca80*/  BSSY B1, `(.L_x_3102) ;  /* 0x0000004000017945 */ /* 0x000fe20003800000 */
[----:B--2---:R-:W-:-:S13]  /*ca90*/  LOP3.LUT P0, RZ, R4, 0x2, RZ, 0xc0, !PT ;  /* 0x0000000204ff7812 */ /* 0x004fda000780c0ff */
[----:B------:R-:W-:Y:S05]  /*caa0*/  @P0 BRA `(.L_x_3103) ;  /* 0x0000000000040947 */ /* 0x000fea0003800000 */
[----:B------:R-:W-:Y:S01]  /*cab0*/  BPT.TRAP 0x1 ;  /* 0x000000040000795c */ /* 0x000fe20000300000 */
.L_x_3103:
[----:B------:R-:W-:Y:S05]  /*cac0*/  BSYNC B1 ;  /* 0x0000000000017941 */ /* 0x000fea0003800000 */
.L_x_3102:
[----:B------:R-:W2:Y:S01]  /*cad0*/  LDL R4, [R1+0x4] ;  /* 0x0000040001047983 */ /* 0x000ea20000100800 */
[----:B------:R-:W-:Y:S01]  /*cae0*/  IMAD.MOV.U32 R12, RZ, RZ, RZ ;  /* 0x000000ffff0c7224 */ /* 0x000fe200078e00ff */
[----:B------:R-:W-:Y:S01]  /*caf0*/  UIADD3 UR4, UP0, UR52, 0x470, URZ ;  /* 0x0000047034047890 */ /* 0x000fe2000ff1e03f */
[----:B------:R-:W-:Y:S01]  /*cb00*/  PLOP3.LUT P0, PT, PT, PT, PT, 0x80, 0x0 ;  /* 0x000000000000781c */ /* 0x000fe20003f0f070 */
[----:B------:R-:W3:Y:S01]  /*cb10*/  S2R R7, SR_CgaCtaId ;  /* 0x0000000000077919 */ /* 0x000ee20000008800 */
[----:B------:R-:W-:Y:S01]  /*cb20*/  UMOV UR6, 0x30000 ;  /* 0x0003000000067882 */ /* 0x000fe20000000000 */
[----:B------:R-:W-:Y:S01]  /*cb30*/  R2UR UR10, R12 ;  /* 0x000000000c0a72ca */ /* 0x000fe200000e0000 */
[----:B------:R-:W-:Y:S01]  /*cb40*/  UIADD3.X UR5, URZ, UR53, URZ, UP0, !UPT ;  /* 0x000000353f057290 */ /* 0x000fe200087fe43f */
[----:B------:R-:W-:Y:S01]  /*cb50*/  UMOV UR14, 0x0 ;  /* 0x00000000000e7882 */ /* 0x000fe20000000000 */
[----:B------:R-:W-:Y:S01]  /*cb60*/  UMOV UR15, 0x14f00000 ;  /* 0x14f00000000f7882 */ /* 0x000fe20000000000 */
[----:B---3--:R-:W-:-:S05]  /*cb70*/  LOP3.LUT R7, R7, 0x1, RZ, 0xc0, !PT ;  /* 0x0000000107077812 */ /* 0x008fca00078ec0ff */
[----:B------:R-:W-:-:S04]  /*cb80*/  IMAD R7, R7, 0x1400, RZ ;  /* 0x0000140007077824 */ /* 0x000fc800078e02ff */
[----:B--2---:R-:W-:Y:S02]  /*cb90*/  IMAD R4, R4, 0x7800, R7 ;  /* 0x0000780004047824 */ /* 0x004fe400078e0207 */
[----:B------:R-:W2:Y:S02]  /*cba0*/  S2R R7, SR_CgaCtaId ;  /* 0x0000000000077919 */ /* 0x000ea40000008800 */
[----:B------:R-:W-:-:S04]  /*cbb0*/  VIADD R4, R4, UR41 ;  /* 0x0000002904047c36 */ /* 0x000fc80008000000 */
[----:B------:R-:W-:Y:S01]  /*cbc0*/  VIADD R9, R4, 0xf200 ;  /* 0x0000f20004097836 */ /* 0x000fe20000000000 */
[----:B--2---:R-:W-:-:S05]  /*cbd0*/  LOP3.LUT R7, R7, 0x1, RZ, 0xc0, !PT ;  /* 0x0000000107077812 */ /* 0x004fca00078ec0ff */
[----:B------:R-:W-:-:S04]  /*cbe0*/  IMAD R7, R7, 0x50, RZ ;  /* 0x0000005007077824 */ /* 0x000fc800078e02ff */
[----:B------:R-:W-:Y:S02]  /*cbf0*/  IMAD R7, R3, 0xa0, R7 ;  /* 0x000000a003077824 */ /* 0x000fe400078e0207 */
[----:B------:R-:W-:-:S07]  /*cc00*/  VIADD R3, R6, 0x33470 ;  /* 0x0003347006037836 */ /* 0x000fce0000000000 */
.L_x_3104:
        /* <DEDUP_REMOVED lines=8> */
[----:B------:R2:W-:Y:S02]  /*cc90*/  UTMALDG.4D.MULTICAST [UR8], [UR4], UR6, desc[UR14] ;  /* 0x00000e08040073b4 */ /* 0x0005e40008019806 */
[----:B--2---:R-:W-:Y:S05]  /*cca0*/  @P0 BRA.U.ANY `(.L_x_3104) ;  /* 0xfffffffd00d80947 */ /* 0x004fea000393ffff */
[----:B------:R-:W-:Y:S01]  /*ccb0*/  IMAD.MOV.U32 R11, RZ, RZ, 0x40 ;  /* 0x00000040ff0b7424 */ /* 0x000fe200078e00ff */
[----:B------:R-:W-:Y:S01]  /*ccc0*/  PLOP3.LUT P0, PT, PT, PT, PT, 0x80, 0x0 ;  /* 0x000000000000781c */ /* 0x000fe20003f0f070 */
[----:B------:R-:W-:Y:S01]  /*ccd0*/  VIADD R9, R4, 0x11a00 ;  /* 0x00011a0004097836 */ /* 0x000fe20000000000 */
[----:B------:R-:W-:Y:S01]  /*cce0*/  UMOV UR6, 0x30000 ;  /* 0x0003000000067882 */ /* 0x000fe20000000000 */
[----:B------:R-:W-:Y:S01]  /*ccf0*/  UMOV UR14, 0x0 ;  /* 0x00000000000e7882 */ /* 0x000fe20000000000 */
[----:B------:R-:W-:Y:S01]  /*cd00*/  R2UR UR10, R11 ;  /* 0x000000000b0a72ca */ /* 0x000fe200000e0000 */
[----:B------:R-:W-:-:S14]  /*cd10*/  UMOV UR15, 0x14f00000 ;  /* 0x14f00000000f7882 */ /* 0x000fdc0000000000 */
.L_x_3105:
        /* <DEDUP_REMOVED lines=17> */
.L_x_3106:
        /* <DEDUP_REMOVED lines=10> */
[----:B------:R-:W2:Y:S01]  /*ced0*/  SYNCS.PHASECHK.TRANS64.TRYWAIT P0, [R6+URZ+0x33440], R5 ;  /* 0x03344005060075a7 */ /* 0x000ea2000800017f */
[----:B------:R-:W-:Y:S04]  /*cee0*/  BSSY B1, `(.L_x_3107) ;  /* 0x0000002000017945 */ /* 0x000fe80003800000 */
[----:B--2---:R-:W-:Y:S05]  /*cef0*/  @!P0 BRA `(.L_x_3108) ;  /* 0x0000002800948947 */ /* 0x004fea0003800000 */
.L_x_3163:
[----:B------:R-:W-:Y:S05]  /*cf00*/  BSYNC B1 ;  /* 0x0000000000017941 */ /* 0x000fea0003800000 */
.L_x_3107:
[----:B------:R-:W3:Y:S02]  /*cf10*/  S2R R3, SR_TID.X ;  /* 0x0000000000037919 */ /* 0x000ee40000002100 */
[----:B---3--:R-:W-:-:S04]  /*cf20*/  LOP3.LUT R3, R3, 0x7f, RZ, 0xc0, !PT ;  /* 0x0000007f03037812 */ /* 0x008fc800078ec0ff */
[----:B------:R-:W-:-:S13]  /*cf30*/  ISETP.NE.AND P0, PT, R3, RZ, PT ;  /* 0x000000ff0300720c */ /* 0x000fda0003f05270 */
[----:B------:R-:W-:-:S04]  /*cf40*/  @!P0 IMAD.MOV.U32 R3, RZ, RZ, 0x7800 ;  /* 0x00007800ff038424 */ /* 0x000fc800078e00ff */
[----:B------:R3:W-:Y:S01]  /*cf50*/  @!P0 SYNCS.ARRIVE.TRANS64 RZ, [R6+URZ+0x33430], R3 ;  /* 0x0334300306ff89a7 */ /* 0x0007e2000800003f */
[----:B------:R-:W-:Y:S05]  /*cf60*/  @P1 BRA `(.L_x_3109) ;  /* 0x0000000000041947 */ /* 0x000fea0003800000 */
[----:B------:R-:W-:Y:S01]  /*cf70*/  BPT.TRAP 0x1 ;  /* 0x000000040000795c */ /* 0x000fe20000300000 */
.L_x_3109:
[----:B---3--:R-:W3:Y:S01]  /*cf80*/  LDL R3, [R1] ;  /* 0x0000000001037983 */ /* 0x008ee20000100800 */
[----:B------:R-:W-:Y:S01]  /*cf90*/  BSSY B1, `(.L_x_3110) ;  /* 0x0000004000017945 */ /* 0x000fe20003800000 */
[----:B---3--:R-:W-:-:S13]  /*cfa0*/  LOP3.LUT P0, RZ, R3, 0x2, RZ, 0xc0, !PT ;  /* 0x0000000203ff7812 */ /* 0x008fda000780c0ff */
[----:B------:R-:W-:Y:S05]  /*cfb0*/  @P0 BRA `(.L_x_3111) ;  /* 0x0000000000040947 */ /* 0x000fea0003800000 */
[----:B------:R-:W-:Y:S01]  /*cfc0*/  BPT.TRAP 0x1 ;  /* 0x000000040000795c */ /* 0x000fe20000300000 */
.L_x_3111:
[----:B------:R-:W-:Y:S05]  /*cfd0*/  BSYNC B1 ;  /* 0x0000000000017941 */ /* 0x000fea0003800000 */
.L_x_3110:
[----:B------:R-:W-:Y:S01]  /*cfe0*/  R2UR UR10, R12 ;  /* 0x000000000c0a72ca */ /* 0x000fe200000e0000 */
[----:B------:R-:W-:Y:S01]  /*cff0*/  UIADD3 UR4, UP0, UR52, 0x370, URZ ;  /* 0x0000037034047890 */ /* 0x000fe2000ff1e03f */
[----:B------:R-:W-:Y:S01]  /*d000*/  PLOP3.LUT P0, PT, PT, PT, PT, 0x80, 0x0 ;  /* 0x000000000000781c */ /* 0x000fe20003f0f070 */
[----:B0-2---:R-:W-:Y:S01]  /*d010*/  VIADD R6, R6, 0x33430 ;  /* 0x0003343006067836 */ /* 0x005fe20000000000 */
[----:B------:R-:W-:Y:S01]  /*d020*/  UMOV UR6, 0x30000 ;  /* 0x0003000000067882 */ /* 0x000fe20000000000 */
[----:B------:R-:W-:Y:S01]  /*d030*/  VIADD R3, R4, 0x24200 ;  /* 0x0002420004037836 */ /* 0x000fe20000000000 */
[----:B------:R-:W-:Y:S01]  /*d040*/  UIADD3.X UR5, URZ, UR53, URZ, UP0, !UPT ;  /* 0x000000353f057290 */ /* 0x000fe200087fe43f */
[----:B------:R-:W-:Y:S01]  /*d050*/  UMOV UR14, 0x0 ;  /* 0x00000000000e7882 */ /* 0x000fe20000000000 */
[----:B------:R-:W-:-:S10]  /*d060*/  UMOV UR15, 0x14f00000 ;  /* 0x14f00000000f7882 */ /* 0x000fd40000000000 */
.L_x_3112:
        /* <DEDUP_REMOVED lines=9> */
[----:B0-----:R-:W-:Y:S05]  /*d100*/  @P0 BRA.U.ANY `(.L_x_3112) ;  /* 0xfffffffd00d80947 */ /* 0x001fea000393ffff */
[----:B------:R-:W-:Y:S01]  /*d110*/  R2UR UR10, R11 ;  /* 0x000000000b0a72ca */ /* 0x000fe200000e0000 */
[----:B------:R-:W-:Y:S01]  /*d120*/  VIADD R3, R4, 0x26a00 ;  /* 0x00026a0004037836 */ /* 0x000fe20000000000 */
[----:B------:R-:W-:Y:S01]  /*d130*/  PLOP3.LUT P0, PT, PT, PT, PT, 0x80, 0x0 ;  /* 0x000000000000781c */ /* 0x000fe20003f0f070 */
[----:B------:R-:W-:Y:S01]  /*d140*/  UMOV UR6, 0x30000 ;  /* 0x0003000000067882 */ /* 0x000fe20000000000 */
[----:B------:R-:W-:Y:S01]  /*d150*/  UMOV UR14, 0x0 ;  /* 0x00000000000e7882 */ /* 0x000fe20000000000 */
[----:B------:R-:W-:-:S10]  /*d160*/  UMOV UR15, 0x14f00000 ;  /* 0x14f00000000f7882 */ /* 0x000fd40000000000 */
.L_x_3113:
        /* <DEDUP_REMOVED lines=16> */
.L_x_3114:
        /* <DEDUP_REMOVED lines=10> */
.L_x_3097:
[----:B------:R-:W-:Y:S05]  /*d310*/  BSYNC B0 ;  /* 0x0000000000007941 */ /* 0x000fea0003800000 */
.L_x_3096:
[----:B------:R-:W-:-:S05]  /*d320*/  IMAD.U32 R3, RZ, RZ, UR42 ;  /* 0x0000002aff037e24 */ /* 0x000fca000f8e00ff */
[----:B------:R-:W-:-:S13]  /*d330*/  ISETP.NE.AND P0, PT, R3, 0x3, PT ;  /* 0x000000030300780c */ /* 0x000fda0003f05270 */
[----:B------:R-:W-:Y:S05]  /*d340*/  @!P0 BRA `(.L_x_3115) ;  /* 0x0000000000048947 */ /* 0x000fea0003800000 */
[----:B------:R-:W-:Y:S01]  /*d350*/  BPT.TRAP 0x1 ;  /* 0x000000040000795c */ /* 0x000fe20000300000 */
.L_x_3115:
        /* <DEDUP_REMOVED lines=8> */
.L_x_3164:
[----:B------:R-:W-:Y:S05]  /*d3e0*/  BSYNC B0 ;  /* 0x0000000000007941 */ /* 0x000fea0003800000 */
.L_x_3116:
[----:B------:R-:W-:Y:S05]  /*d3f0*/  @!P1 BRA `(.L_x_3118) ;  /* 0x0000000000049947 */ /* 0x000fea0003800000 */
[----:B------:R-:W-:Y:S01]  /*d400*/  BPT.TRAP 0x1 ;  /* 0x000000040000795c */ /* 0x000fe20000300000 */
.L_x_3118:
[----:B0-----:R-:W-:Y:S01]  /*d410*/  SHF.L.U32 R4, R0, 0x1f, RZ ;  /* 0x0000001f00047819 */ /* 0x001fe200000006ff */
[----:B------:R-:W-:-:S03]  /*d420*/  IMAD R0, R8, 0x7800, RZ ;  /* 0x0000780008007824 */ /* 0x000fc600078e02ff */
[----:B------:R-:W0:Y:S02]  /*d430*/  SYNCS.PHASECHK.TRANS64.TRYWAIT P2, [R3+URZ+0x33460], R4 ;  /* 0x03346004030075a7 */ /* 0x000e24000804017f */
[----:B0-----:R-:W-:Y:S05]  /*d440*/  @!P2 BRA `(.L_x_3119) ;  /* 0x000000240068a947 */ /* 0x001fea0003800000 */
.L_x_3165:
[C---:B0-----:R-:W-:Y:S01]  /*d450*/  LOP3.LUT R4, R0.reuse, R19, RZ, 0xfc, !PT ;  /* 0x0000001300047212 */ /* 0x041fe200078efcff */
[----:B------:R-:W-:Y:S05]  /*d460*/  WARPSYNC.ALL ;  /* 0x0000000000007948 */ /* 0x000fea0003800000 */
[----:B------:R-:W0:Y:S01]  /*d470*/  LDSM.16.MT88.4 R4, [R4+UR41+0xf200] ;  /* 0x00f200290404783b */ /* 0x000e220008004200 */
[C---:B------:R-:W-:Y:S02]  /*d480*/  VIADD R14, R0.reuse, 0x2800 ;  /* 0x00002800000e7836 */ /* 0x040fe40000000000 */
[C---:B------:R-:W-:Y:S02]  /*d490*/  VIADD R12, R0.reuse, 0x800 ;  /* 0x00000800000c7836 */ /* 0x040fe40000000000 */
[----:B------:R-:W-:-:S02]  /*d4a0*/  VIADD R13, R0, 0x5000 ;  /* 0x00005000000d7836 */ /* 0x000fc40000000000 */
[C---:B------:R-:W-:Y:S02]  /*d4b0*/  VIADD R15, R0.reuse, 0x1800 ;  /* 0x00001800000f7836 */ /* 0x040fe40000000000 */
[C---:B------:R-:W-:Y:S02]  /*d4c0*/  VIADD R21, R0.reuse, 0x2000 ;  /* 0x0000200000157836 */ /* 0x040fe40000000000 */
[----:B------:R-:W-:Y:S01]  /*d4d0*/  VIADD R20, R0, 0x5800 ;  /* 0x0000580000147836 */ /* 0x000fe20000000000 */
[C-C-:B0-----:R-:W-:Y:S02]  /*d4e0*/  PRMT R8, R4.reuse, 0x6420, R5.reuse ;  /* 0x0000642004087816 */ /* 0x141fe40000000005 */
[----:B------:R-:W-:Y:S02]  /*d4f0*/  PRMT R9, R4, 0x7531, R5 ;  /* 0x0000753104097816 */ /* 0x000fe40000000005 */
[----:B------:R-:W-:Y:S02]  /*d500*/  LOP3.LUT R4, R0, R18, RZ, 0xfc, !PT ;  /* 0x0000001200047212 */ /* 0x000fe400078efcff */
[----:B------:R-:W-:-:S02]  /*d510*/  PRMT R10, R6, 0x6420, R7 ;  /* 0x00006420060a7816 */ /* 0x000fc40000000007 */
[----:B------:R-:W-:Y:S01]  /*d520*/  PRMT R11, R6, 0x7531, R7 ;  /* 0x00007531060b7816 */ /* 0x000fe20000000007 */
[----:B------:R-:W-:-:S05]  /*d530*/  IMAD.IADD R4, R17, 0x1, R4 ;  /* 0x0000000111047824 */ /* 0x000fca00078e0204 */
[----:B------:R0:W-:Y:S02]  /*d540*/  STSM.16.M88.4 [R4], R8 ;  /* 0x0000000804007844 */ /* 0x0001e40000000200 */
[C---:B0-----:R-:W-:Y:S02]  /*d550*/  LOP3.LUT R4, R14.reuse, R19, RZ, 0xfc, !PT ;  /* 0x000000130e047212 */ /* 0x041fe400078efcff */
[----:B------:R-:W-:-:S04]  /*d560*/  LOP3.LUT R14, R14, R18, RZ, 0xfc, !PT ;  /* 0x000000120e0e7212 */ /* 0x000fc800078efcff */
[----:B------:R-:W0:Y:S01]  /*d570*/  LDSM.16.MT88.4 R4, [R4+UR41+0xf200] ;  /* 0x00f200290404783b */ /* 0x000e220008004200 */
[C---:B------:R-:W-:Y:S01]  /*d580*/  IMAD.IADD R14, R17.reuse, 0x1, R14 ;  /* 0x00000001110e7824 */ /* 0x040fe200078e020e */
        /* <DEDUP_REMOVED lines=46> */
[----:B------:R-:W-:Y:S01]  /*d870*/  LOP3.LUT R4, R13, R19, RZ, 0xfc, !PT ;  /* 0x000000130d047212 */ /* 0x000fe200078efcff */
[----:B------:R-:W-:-:S02]  /*d880*/  VIADD R13, R0, 0x4800 ;  /* 0x00004800000d7836 */ /* 0x000fc40000000000 */
[----:B------:R0:W-:Y:S04]  /*d890*/  STSM.16.M88.4 [R14], R8 ;  /* 0x000000080e007844 */ /* 0x0001e80000000200 */
[----:B------:R-:W2:Y:S01]  /*d8a0*/  LDSM.16.MT88.4 R4, [R4+UR41+0xf200] ;  /* 0x00f200290404783b */ /* 0x000ea20008004200 */
[----:B0-----:R-:W-:Y:S01]  /*d8b0*/  VIADD R14, R0, 0x6000 ;  /* 0x00006000000e7836 */ /* 0x001fe20000000000 */
[C-C-:B--2---:R-:W-:Y:S02]  /*d8c0*/  PRMT R8, R4.reuse, 0x6420, R5.reuse ;  /* 0x0000642004087816 */ /* 0x144fe40000000005 */
[----:B------:R-:W-:Y:S02]  /*d8d0*/  PRMT R9, R4, 0x7531, R5 ;  /* 0x0000753104097816 */ /* 0x000fe40000000005 */
[----:B------:R-:W-:-:S02]  /*d8e0*/  PRMT R10, R6, 0x6420, R7 ;  /* 0x00006420060a7816 */ /* 0x000fc40000000007 */
        /* <DEDUP_REMOVED lines=35> */
[C---:B------:R-:W-:Y:S02]  /*db20*/  VIADD R12, R0.reuse, 0x6800 ;  /* 0x00006800000c7836 */ /* 0x040fe40000000000 */
[----:B------:R-:W-:-:S03]  /*db30*/  VIADD R0, R0, 0x7000 ;  /* 0x0000700000007836 */ /* 0x000fc60000000000 */
        /* <DEDUP_REMOVED lines=48> */
.L_x_3120:
[----:B--2---:R2:W-:Y:S01]  /*de40*/  SYNCS.ARRIVE.TRANS64.A1T0 RZ, [R3+URZ+0x33450], RZ ;  /* 0x033450ff03ff79a7 */ /* 0x0045e2000810003f */
[----:B------:R-:W-:Y:S06]  /*de50*/  BAR.SYNC.DEFER_BLOCKING 0x2, 0x80 ;  /* 0x0082000000007b1d */ /* 0x000fec0000010000 */
[----:B------:R-:W-:Y:S05]  /*de60*/  @!P0 BRA `(.L_x_3121) ;  /* 0x0000000000048947 */ /* 0x000fea0003800000 */
[----:B------:R-:W-:Y:S01]  /*de70*/  BPT.TRAP 0x1 ;  /* 0x000000040000795c */ /* 0x000fe20000300000 */
.L_x_3121:
[----:B------:R-:W3:Y:S04]  /*de80*/  LDL R4, [R1+0x14] ;  /* 0x0000140001047983 */ /* 0x000ee80000100800 */
[----:B0-----:R-:W4:Y:S01]  /*de90*/  LDL R0, [R1+0x18] ;  /* 0x0000180001007983 */ /* 0x001f220000100800 */
[----:B---3--:R-:W-:-:S13]  /*dea0*/  ISETP.NE.AND P0, PT, R4, RZ, PT ;  /* 0x000000ff0400720c */ /* 0x008fda0003f05270 */
[----:B--2---:R-:W-:-:S05]  /*deb0*/  @P0 VIADD R3, R3, 0x33480 ;  /* 0x0003348003030836 */ /* 0x004fca0000000000 */
[----:B----4-:R-:W-:-:S04]  /*dec0*/  @P0 PRMT R3, R0, 0x654, R3 ;  /* 0x0000065400030816 */ /* 0x010fc80000000003 */
[----:B------:R0:W-:Y:S01]  /*ded0*/  @P0 SYNCS.ARRIVE.TRANS64.RED.A1T0 RZ, [R3+URZ], RZ ;  /* 0x000000ff03ff09a7 */ /* 0x0001e2000810043f */
[----:B------:R-:W-:Y:S02]  /*dee0*/  BPT.TRAP 0x1 ;  /* 0x000000040000795c */ /* 0x000fe40000300000 */
[----:B------:R2:W5:Y:S01]  /*def0*/  LDL R0, [R1+0x8] ;  /* 0x0000080001007983 */ /* 0x0005620000100800 */
[C---:B------:R-:W-:Y:S01]  /*df00*/  ISETP.GT.AND P0, PT, R2.reuse, RZ, PT ;  /* 0x000000ff0200720c */ /* 0x040fe20003f04270 */
[----:B------:R-:W-:Y:S02]  /*df10*/  VIADD R2, R2, 0xffffffff ;  /* 0xffffffff02027836 */ /* 0x000fe40000000000 */
[----:B------:R2:W5:Y:S10]  /*df20*/  LDL R8, [R1+0x4] ;  /* 0x0000040001087983 */ /* 0x0005740000100800 */
[----:B--2---:R-:W-:Y:S05]  /*df30*/  @P0 BRA `(.L_x_3122) ;  /* 0xffffffe800040947 */ /* 0x004fea000383ffff */
.L_x_3095:
[----:B-1---5:R-:W-:-:S05]  /*df40*/  IMAD.U32 R0, RZ, RZ, UR42 ;  /* 0x0000002aff007e24 */ /* 0x022fca000f8e00ff */
[----:B------:R-:W-:-:S13]  /*df50*/  ISETP.NE.AND P0, PT, R0, 0x3, PT ;  /* 0x000000030000780c */ /* 0x000fda0003f05270 */
[----:B------:R-:W-:Y:S05]  /*df60*/  @!P0 BRA `(.L_x_3123) ;  /* 0x0000000000048947 */ /* 0x000fea0003800000 */
[----:B------:R-:W-:Y:S01]  /*df70*/  BPT.TRAP 0x1 ;  /* 0x000000040000795c */ /* 0x000fe20000300000 */
.L_x_3123:
[----:B------:R-:W0:Y:S04]  /*df80*/  LDL R2, [R1+0x8] ;  /* 0x0000080001027983 */ /* 0x000e280000100800 */
[----:B------:R-:W2:Y:S01]  /*df90*/  LDL R0, [R1+0x4] ;  /* 0x0000040001007983 */ /* 0x000ea20000100800 */
[----:B------:R-:W-:Y:S01]  /*dfa0*/  BSSY B0, `(.L_x_3124) ;  /* 0x0000008000007945 */ /* 0x000fe20003800000 */
[----:B0-----:R-:W-:-:S04]  /*dfb0*/  LOP3.LUT R3, R2, 0x1, RZ, 0x3c, !PT ;  /* 0x0000000102037812 */ /* 0x001fc800078e3cff */
[----:B------:R-:W-:Y:S02]  /*dfc0*/  SHF.L.U32 R3, R3, 0x1f, RZ ;  /* 0x0000001f03037819 */ /* 0x000fe400000006ff */
[----:B--2---:R-:W-:-:S04]  /*dfd0*/  LEA R0, R0, UR41, 0x3 ;  /* 0x0000002900007c11 */ /* 0x004fc8000f8e18ff */
[----:B------:R-:W0:Y:S01]  /*dfe0*/  SYNCS.PHASECHK.TRANS64.TRYWAIT P2, [R0+URZ+0x33470], R3 ;  /* 0x03347003000075a7 */ /* 0x000e22000804017f */
[----:B------:R-:W-:-:S05]  /*dff0*/  IMAD.U32 R2, RZ, RZ, UR47 ;  /* 0x0000002fff027e24 */ /* 0x000fca000f8e00ff */
[----:B------:R-:W-:Y:S01]  /*e000*/  ISETP.NE.AND P1, PT, R2, 0x3, PT ;  /* 0x000000030200780c */ /* 0x000fe20003f25270 */
[----:B0-----:R-:W-:-:S12]  /*e010*/  @!P2 BRA `(.L_x_3125) ;  /* 0x000000180088a947 */ /* 0x001fd80003800000 */
.L_x_3166:
[----:B------:R-:W-:Y:S05]  /*e020*/  BSYNC B0 ;  /* 0x0000000000007941 */ /* 0x000fea0003800000 */
.L_x_3124:
[----:B------:R-:W-:Y:S05]  /*e030*/  @!P1 BRA `(.L_x_3126) ;  /* 0x0000000000049947 */ /* 0x000fea0003800000 */
[----:B------:R-:W-:Y:S01]  /*e040*/  BPT.TRAP 0x1 ;  /* 0x000000040000795c */ /* 0x000fe20000300000 */
.L_x_3126:
[----:B------:R-:W0:Y:S02]  /*e050*/  LDL R2, [R1+0x8] ;  /* 0x0000080001027983 */ /* 0x000e240000100800 */
[----:B0-----:R-:W-:-:S04]  /*e060*/  SHF.L.U32 R3, R2, 0x1f, RZ ;  /* 0x0000001f02037819 */ /* 0x001fc800000006ff */
[----:B------:R-:W0:Y:S02]  /*e070*/  SYNCS.PHASECHK.TRANS64.TRYWAIT P2, [R0+URZ+0x33460], R3 ;  /* 0x03346003000075a7 */ /* 0x000e24000804017f */
[----:B0-----:R-:W-:Y:S05]  /*e080*/  @!P2 BRA `(.L_x_3127) ;  /* 0x000000180080a947 */ /* 0x001fea0003800000 */
.L_x_3167:
[----:B------:R-:W2:Y:S01]  /*e090*/  LDL R2, [R1+0x4] ;  /* 0x0000040001027983 */ /* 0x000ea20000100800 */
[----:B------:R-:W-:Y:S05]  /*e0a0*/  WARPSYNC.ALL ;  /* 0x0000000000007948 */ /* 0x000fea0003800000 */
[----:B--2---:R-:W-:-:S04]  /*e0b0*/  IMAD R2, R2, 0x7800, RZ ;  /* 0x0000780002027824 */ /* 0x004fc800078e02ff */
[C---:B------:R-:W-:Y:S01]  /*e0c0*/  VIADD R13, R2.reuse, 0x2800 ;  /* 0x00002800020d7836 */ /* 0x040fe20000000000 */
[C---:B------:R-:W-:Y:S01]  /*e0d0*/  LOP3.LUT R12, R2.reuse, R19, RZ, 0xfc, !PT ;  /* 0x00000013020c7212 */ /* 0x040fe200078efcff */
[C---:B------:R-:W-:Y:S01]  /*e0e0*/  VIADD R20, R2.reuse, 0x5000 ;  /* 0x0000500002147836 */ /* 0x040fe20000000000 */
[C---:B0-----:R-:W-:Y:S01]  /*e0f0*/  LOP3.LUT R3, R2.reuse, R18, RZ, 0xfc, !PT ;  /* 0x0000001202037212 */ /* 0x041fe200078efcff */
[C---:B------:R-:W-:Y:S02]  /*e100*/  VIADD R14, R2.reuse, 0x1800 ;  /* 0x00001800020e7836 */ /* 0x040fe40000000000 */
[----:B------:R0:W1:Y:S01]  /*e110*/  LDSM.16.MT88.4 R4, [R12+UR41+0xf200] ;  /* 0x00f200290c04783b */ /* 0x0000620008004200 */
[C---:B------:R-:W-:Y:S02]  /*e120*/  VIADD R16, R2.reuse, 0x2000 ;  /* 0x0000200002107836 */ /* 0x040fe40000000000 */
[----:B------:R-:W-:Y:S02]  /*e130*/  IMAD.IADD R3, R17, 0x1, R3 ;  /* 0x0000000111037824 */ /* 0x000fe400078e0203 */
[----:B------:R-:W-:-:S02]  /*e140*/  VIADD R15, R2, 0x5800 ;  /* 0x00005800020f7836 */ /* 0x000fc40000000000 */
[----:B0-----:R-:W-:Y:S01]  /*e150*/  VIADD R12, R2, 0x1000 ;  /* 0x00001000020c7836 */ /* 0x001fe20000000000 */
[C-C-:B-1----:R-:W-:Y:S02]  /*e160*/  PRMT R8, R4.reuse, 0x6420, R5.reuse ;  /* 0x0000642004087816 */ /* 0x142fe40000000005 */
[----:B------:R-:W-:Y:S02]  /*e170*/  PRMT R9, R4, 0x7531, R5 ;  /* 0x0000753104097816 */ /* 0x000fe40000000005 */
[C-C-:B------:R-:W-:Y:S02]  /*e180*/  PRMT R10, R6.reuse, 0x6420, R7.reuse ;  /* 0x00006420060a7816 */ /* 0x140fe40000000007 */
[----:B------:R-:W-:Y:S02]  /*e190*/  PRMT R11, R6, 0x7531, R7 ;  /* 0x00007531060b7816 */ /* 0x000fe40000000007 */
[C---:B------:R-:W-:Y:S02]  /*e1a0*/  LOP3.LUT R5, R13.reuse, R19, RZ, 0xfc, !PT ;  /* 0x000000130d057212 */ /* 0x040fe400078efcff */
[----:B------:R-:W-:Y:S01]  /*e1b0*/  LOP3.LUT R13, R13, R18, RZ, 0xfc, !PT ;  /* 0x000000120d0d7212 */ /* 0x000fe200078efcff */
[----:B------:R0:W-:Y:S04]  /*e1c0*/  STSM.16.M88.4 [R3], R8 ;  /* 0x0000000803007844 */ /* 0x0001e80000000200 */
[----:B------:R-:W1:Y:S01]  /*e1d0*/  LDSM.16.MT88.4 R4, [R5+UR41+0xf200] ;  /* 0x00f200290504783b */ /* 0x000e620008004200 */
[----:B------:R-:W-:-:S02]  /*e1e0*/  IMAD.IADD R13, R17, 0x1, R13 ;  /* 0x00000001110d7824 */ /* 0x000fc400078e020d */
[----:B0-----:R-:W-:Y:S01]  /*e1f0*/  VIADD R3, R2, 0x800 ;  /* 0x0000080002037836 */ /* 0x001fe20000000000 */
[C-C-:B-1----:R-:W-:Y:S02]  /*e200*/  PRMT R8, R4.reuse, 0x6420, R5.reuse ;  /* 0x0000642004087816 */ /* 0x142fe40000000005 */
[----:B------:R-:W-:Y:S02]  /*e210*/  PRMT R9, R4, 0x7531, R5 ;  /* 0x0000753104097816 */ /* 0x000fe40000000005 */
[----:B------:R-:W-:Y:S02]  /*e220*/  LOP3.LUT R4, R3, R18, RZ, 0xfc, !PT ;  /* 0x0000001203047212 */ /* 0x000fe400078efcff */
[C-C-:B------:R-:W-:Y:S02]  /*e230*/  PRMT R10, R6.reuse, 0x6420, R7.reuse ;  /* 0x00006420060a7816 */ /* 0x140fe40000000007 */
[----:B------:R-:W-:Y:S01]  /*e240*/  PRMT R11, R6, 0x7531, R7 ;  /* 0x00007531060b7816 */ /* 0x000fe20000000007 */
[----:B------:R-:W-:-:S05]  /*e250*/  IMAD.IADD R4, R17, 0x1, R4 ;  /* 0x0000000111047824 */ /* 0x000fca00078e0204 */
[----:B------:R0:W-:Y:S02]  /*e260*/  STSM.16.M88.4 [R4], R8 ;  /* 0x0000000804007844 */ /* 0x0001e40000000200 */
[----:B0-----:R-:W-:-:S06]  /*e270*/  LOP3.LUT R4, R20, R19, RZ, 0xfc, !PT ;  /* 0x0000001314047212 */ /* 0x001fcc00078efcff */
        /* <DEDUP_REMOVED lines=8> */
[----:B0-----:R-:W-:Y:S02]  /*e300*/  LOP3.LUT R4, R3, R19, RZ, 0xfc, !PT ;  /* 0x0000001303047212 */ /* 0x001fe400078efcff */
[----:B------:R-:W-:-:S04]  /*e310*/  LOP3.LUT R3, R14, R18, RZ, 0xfc, !PT ;  /* 0x000000120e037212 */ /* 0x000fc800078efcff */
[----:B------:R-:W0:Y:S01]  /*e320*/  LDSM.16.MT88.4 R4, [R4+UR41+0xf200] ;  /* 0x00f200290404783b */ /* 0x000e220008004200 */
[----:B------:R-:W-:Y:S01]  /*e330*/  IMAD.IADD R3, R17, 0x1, R3 ;  /* 0x0000000111037824 */ /* 0x000fe200078e0203 */
[C-C-:B0-----:R-:W-:Y:S02]  /*e340*/  PRMT R8, R4.reuse, 0x6420, R5.reuse ;  /* 0x0000642004087816 */ /* 0x141fe40000000005 */
        /* <DEDUP_REMOVED lines=27> */
[----:B------:R-:W1:Y:S01]  /*e500*/  LDSM.16.MT88.4 R4, [R4+UR41+0xf200] ;  /* 0x00f200290404783b */ /* 0x000e620008004200 */
[----:B0-----:R-:W-:Y:S01]  /*e510*/  VIADD R13, R2, 0x6000 ;  /* 0x00006000020d7836 */ /* 0x001fe20000000000 */
[C-C-:B-1----:R-:W-:Y:S02]  /*e520*/  PRMT R8, R4.reuse, 0x6420, R5.reuse ;  /* 0x0000642004087816 */ /* 0x142fe40000000005 */
[----:B------:R-:W-:Y:S02]  /*e530*/  PRMT R9, R4, 0x7531, R5 ;  /* 0x0000753104097816 */ /* 0x000fe40000000005 */
[----:B------:R-:W-:-:S02]  /*e540*/  PRMT R10, R6, 0x6420, R7 ;  /* 0x00006420060a7816 */ /* 0x000fc40000000007 */
        /* <DEDUP_REMOVED lines=12> */
[----:B------:R-:W-:Y:S01]  /*e610*/  LOP3.LUT R13, R13, R18, RZ, 0xfc, !PT ;  /* 0x000000120d0d7212 */ /* 0x000fe200078efcff */
[----:B------:R0:W-:Y:S04]  /*e620*/  STSM.16.M88.4 [R3], R8 ;  /* 0x0000000803007844 */ /* 0x0001e80000000200 */
[----:B------:R-:W1:Y:S01]  /*e630*/  LDSM.16.MT88.4 R4, [R4+UR41+0xf200] ;  /* 0x00f200290404783b */ /* 0x000e620008004200 */
[----:B------:R-:W-:Y:S02]  /*e640*/  IMAD.IADD R13, R17, 0x1, R13 ;  /* 0x00000001110d7824 */ /* 0x000fe400078e020d */
[----:B0-----:R-:W-:Y:S01]  /*e650*/  VIADD R3, R2, 0x4000 ;  /* 0x0000400002037836 */ /* 0x001fe20000000000 */
[C-C-:B-1----:R-:W-:Y:S02]  /*e660*/  PRMT R8, R4.reuse, 0x6420, R5.reuse ;  /* 0x0000642004087816 */ /* 0x142fe40000000005 */
[----:B------:R-:W-:-:S02]  /*e670*/  PRMT R9, R4, 0x7531, R5 ;  /* 0x0000753104097816 */ /* 0x000fc40000000005 */
        /* <DEDUP_REMOVED lines=12> */
[----:B------:R-:W-:Y:S01]  /*e740*/  IMAD.IADD R4, R17, 0x1, R4 ;  /* 0x0000000111047824 */ /* 0x000fe200078e0204 */
[----:B------:R-:W-:-:S04]  /*e750*/  LOP3.LUT R12, R12, R19, RZ, 0xfc, !PT ;  /* 0x000000130c0c7212 */ /* 0x000fc800078efcff */
        /* <DEDUP_REMOVED lines=10> */
[C---:B0-----:R-:W-:Y:S02]  /*e800*/  VIADD R3, R2.reuse, 0x6800 ;  /* 0x0000680002037836 */ /* 0x041fe40000000000 */
[----:B------:R-:W-:-:S03]  /*e810*/  VIADD R2, R2, 0x7000 ;  /* 0x0000700002027836 */ /* 0x000fc60000000000 */
        /* <DEDUP_REMOVED lines=39> */
.L_x_3128:
[----:B-1----:R1:W-:Y:S01]  /*ea90*/  SYNCS.ARRIVE.TRANS64.A1T0 RZ, [R0+URZ+0x33450], RZ ;  /* 0x033450ff00ff79a7 */ /* 0x0023e2000810003f */
[----:B------:R-:W-:Y:S06]  /*eaa0*/  BAR.SYNC.DEFER_BLOCKING 0x2, 0x80 ;  /* 0x0082000000007b1d */ /* 0x000fec0000010000 */
[----:B------:R-:W-:Y:S05]  /*eab0*/  @!P0 BRA `(.L_x_3129) ;  /* 0x0000000000048947 */ /* 0x000fea0003800000 */
[----:B------:R-:W-:Y:S01]  /*eac0*/  BPT.TRAP 0x1 ;  /* 0x000000040000795c */ /* 0x000fe20000300000 */
.L_x_3129:
[----:B------:R-:W2:Y:S04]  /*ead0*/  LDL R3, [R1+0x14] ;  /* 0x0000140001037983 */ /* 0x000ea80000100800 */
[----:B------:R-:W3:Y:S01]  /*eae0*/  LDL R2, [R1+0x18] ;  /* 0x0000180001027983 */ /* 0x000ee20000100800 */
[----:B--2---:R-:W-:-:S13]  /*eaf0*/  ISETP.NE.AND P0, PT, R3, RZ, PT ;  /* 0x000000ff0300720c */ /* 0x004fda0003f05270 */
[----:B-1----:R-:W-:-:S05]  /*eb00*/  @P0 VIADD R0, R0, 0x33480 ;  /* 0x0003348000000836 */ /* 0x002fca0000000000 */
[----:B---3--:R-:W-:-:S04]  /*eb10*/  @P0 PRMT R0, R2, 0x654, R0 ;  /* 0x0000065402000816 */ /* 0x008fc80000000000 */
[----:B------:R1:W-:Y:S01]  /*eb20*/  @P0 SYNCS.ARRIVE.TRANS64.RED.A1T0 RZ, [R0+URZ], RZ ;  /* 0x000000ff00ff09a7 */ /* 0x0003e2000810043f */
[----:B------:R-:W-:Y:S02]  /*eb30*/  BPT.TRAP 0x1 ;  /* 0x000000040000795c */ /* 0x000fe40000300000 */
[----:B------:R-:W1:Y:S01]  /*eb40*/  LDL.LU R4, [R1+0x4] ;  /* 0x0000040001047983 */ /* 0x000e620000300800 */
[----:B------:R-:W2:Y:S03]  /*eb50*/  LDC R2, c[0x0][0xc34] ;  /* 0x00030d00ff027b82 */ /* 0x000ea60000000800 */
[----:B------:R-:W3:Y:S01]  /*eb60*/  LDL.LU R3, [R1+0x8] ;  /* 0x0000080001037983 */ /* 0x000ee20000300800 */
[----:B------:R-:W-:Y:S02]  /*eb70*/  UIADD3 UR50, UR43, UR50, URZ ;  /* 0x000000322b327290 */ /* 0x000fe4000fffe03f */
[----:B------:R-:W-:-:S04]  /*eb80*/  UIADD3 UR46, UR46, 0x1, URZ ;  /* 0x000000012e2e7890 */ /* 0x000fc8000fffe03f */
[----:B--2---:R-:W-:Y:S01]  /*eb90*/  ISETP.LE.AND P1, PT, R2, UR50, PT ;  /* 0x0000003202007c0c */ /* 0x004fe2000bf23270 */
[----:B-1----:R-:W-:-:S05]  /*eba0*/  VIADD R0, R4, 0x1 ;  /* 0x0000000104007836 */ /* 0x002fca0000000000 */
[----:B------:R-:W-:-:S04]  /*ebb0*/  ISETP.NE.AND P0, PT, R0, 0x2, PT ;  /* 0x000000020000780c */ /* 0x000fc80003f05270 */
[----:B------:R-:W-:Y:S02]  /*ebc0*/  SEL R2, RZ, 0x1, P0 ;  /* 0x00000001ff027807 */ /* 0x000fe40000000000 */
[----:B------:R-:W-:Y:S02]  /*ebd0*/  SEL R0, R0, RZ, P0 ;  /* 0x000000ff00007207 */ /* 0x000fe40000000000 */
[----:B---3--:R-:W-:-:S03]  /*ebe0*/  LOP3.LUT R3, R3, R2, RZ, 0x3c, !PT ;  /* 0x0000000203037212 */ /* 0x008fc600078e3cff */
[----:B------:R2:W-:Y:S04]  /*ebf0*/  STL [R1+0x4], R0 ;  /* 0x0000040001007387 */ /* 0x0005e80000100800 */
[----:B------:R2:W-:Y:S01]  /*ec00*/  STL [R1+0x8], R3 ;  /* 0x0000080301007387 */ /* 0x0005e20000100800 */
[----:B------:R-:W-:Y:S05]  /*ec10*/  @!P1 BRA `(.L_x_3130) ;  /* 0xffffffc000309947 */ /* 0x000fea000383ffff */
[----:B------:R-:W-:-:S12]  /*ec20*/  ULOP3.LUT UR46, UR46, 0x1, URZ, 0xc, !UPT ;  /* 0x000000012e2e7892 */ /* 0x000fd8000f8e0c3f */
.L_x_3075:
[----:B--2---:R-:W0:Y:S01]  /*ec30*/  S2R R3, SR_CgaCtaId ;  /* 0x0000000000037919 */ /* 0x004e220000008800 */
[----:B------:R-:W-:-:S04]  /*ec40*/  MOV R0, 0x400 ;  /* 0x0000040000007802 */ /* 0x000fc80000000f00 */
[----:B0-----:R-:W-:Y:S01]  /*ec50*/  LEA R9, R3, R0, 0x18 ;  /* 0x0000000003097211 */ /* 0x001fe200078ec0ff */
[----:B------:R-:W-:-:S05]  /*ec60*/  IMAD.U32 R0, RZ, RZ, UR46 ;  /* 0x0000002eff007e24 */ /* 0x000fca000f8e00ff */
[----:B------:R-:W-:-:S04]  /*ec70*/  SHF.L.U32 R0, R0, 0x1f, RZ ;  /* 0x0000001f00007819 */ /* 0x000fc800000006ff */
[----:B------:R-:W0:Y:S02]  /*ec80*/  SYNCS.PHASECHK.TRANS64.TRYWAIT P0, [R9+URZ+0x33420], R0 ;  /* 0x03342000090075a7 */ /* 0x000e24000800017f */
[----:B0-----:R-:W-:Y:S05]  /*ec90*/  @!P0 BRA `(.L_x_3131) ;  /* 0x0000000c00908947 */ /* 0x001fea0003800000 */
.L_x_3168:
        /* <DEDUP_REMOVED lines=14> */
.L_x_3134:
[----:B------:R-:W2:Y:S04]  /*ed80*/  LDL R2, [R1+0x4] ;  /* 0x0000040001027983 */ /* 0x000ea80000100800 */
        /* <DEDUP_REMOVED lines=13> */
.L_x_3169:
[----:B------:R-:W1:Y:S02]  /*ee60*/  SYNCS.PHASECHK.TRANS64.TRYWAIT P1, [R7+URZ], R0 ;  /* 0x00000000070075a7 */ /* 0x000e64000802017f */
[----:B-1----:R-:W-:Y:S05]  /*ee70*/  @!P1 BRA `(.L_x_3136) ;  /* 0x0000000c00409947 */ /* 0x002fea0003800000 */
.L_x_3170:
[----:B------:R-:W-:Y:S05]  /*ee80*/  @!P0 BRA `(.L_x_3137) ;  /* 0x0000000000048947 */ /* 0x000fea0003800000 */
[----:B------:R-:W-:Y:S01]  /*ee90*/  BPT.TRAP 0x1 ;  /* 0x000000040000795c */ /* 0x000fe20000300000 */
.L_x_3137:
[----:B------:R-:W0:Y:S02]  /*eea0*/  LDL.LU R2, [R1+0x4] ;  /* 0x0000040001027983 */ /* 0x000e240000300800 */
[----:B0-----:R-:W-:-:S04]  /*eeb0*/  IMAD R5, R2, 0x8, R9 ;  /* 0x0000000802057824 */ /* 0x001fc800078e0209 */
[----:B------:R-:W0:Y:S02]  /*eec0*/  SYNCS.PHASECHK.TRANS64.TRYWAIT P1, [R5+URZ+0x33460], R4 ;  /* 0x03346004050075a7 */ /* 0x000e24000802017f */
[----:B0-----:R-:W-:Y:S05]  /*eed0*/  @!P1 BRA `(.L_x_3138) ;  /* 0x0000000c003c9947 */ /* 0x001fea0003800000 */
.L_x_3171:
[----:B------:R-:W-:Y:S05]  /*eee0*/  @!P0 BRA `(.L_x_3139) ;  /* 0x0000000000048947 */ /* 0x000fea0003800000 */
[----:B------:R-:W-:Y:S01]  /*eef0*/  BPT.TRAP 0x1 ;  /* 0x000000040000795c */ /* 0x000fe20000300000 */
.L_x_3139:
[----:B------:R-:W-:-:S04]  /*ef00*/  IMAD R3, R3, 0x8, R9 ;  /* 0x0000000803037824 */ /* 0x000fc800078e0209 */
[----:B------:R-:W2:Y:S02]  /*ef10*/  SYNCS.PHASECHK.TRANS64.TRYWAIT P1, [R3+URZ+0x33460], R0 ;  /* 0x03346000030075a7 */ /* 0x000ea4000802017f */
[----:B--2---:R-:W-:Y:S05]  /*ef20*/  @!P1 BRA `(.L_x_3140) ;  /* 0x0000000c003c9947 */ /* 0x004fea0003800000 */
.L_x_3172:
[----:B------:R-:W-:Y:S05]  /*ef30*/  @!P0 BRA `(.L_x_3141) ;  /* 0x0000000000048947 */ /* 0x000fea0003800000 */
[----:B------:R-:W-:Y:S01]  /*ef40*/  BPT.TRAP 0x1 ;  /* 0x000000040000795c */ /* 0x000fe20000300000 */
.L_x_3141:
[----:B------:R-:W3:Y:S02]  /*ef50*/  SYNCS.PHASECHK.TRANS64.TRYWAIT P0, [R5+URZ+0x33480], R4 ;  /* 0x03348004050075a7 */ /* 0x000ee4000800017f */
[----:B---3--:R-:W-:Y:S05]  /*ef60*/  @!P0 BRA `(.L_x_3142) ;  /* 0x0000000c00408947 */ /* 0x008fea0003800000 */
.L_x_3143:
[----:B----4-:R4:W0:Y:S02]  /*ef70*/  SYNCS.PHASECHK.TRANS64.TRYWAIT P0, [R3+URZ+0x33480], R0 ;  /* 0x03348000030075a7 */ /* 0x010824000800017f */
[----:B0-----:R-:W-:Y:S05]  /*ef80*/  @!P0 NANOSLEEP.SYNCS 0x989680 ;  /* 0x009896800000895d */ /* 0x001fea0003900000 */
[----:B------:R-:W0:Y:S02]  /*ef90*/  @!P0 SYNCS.PHASECHK.TRANS64 P0, [R3+URZ+0x33480], R0 ;  /* 0x03348000030085a7 */ /* 0x000e24000800007f */
[----:B0-----:R-:W-:Y:S05]  /*efa0*/  @!P0 BRA `(.L_x_3143) ;  /* 0xfffffffc00f08947 */ /* 0x001fea000383ffff */
.L_x_3133:
[----:B------:R-:W-:Y:S05]  /*efb0*/  BSYNC B0 ;  /* 0x0000000000007941 */ /* 0x000fea0003800000 */
.L_x_3132:
[----:B------:R-:W-:Y:S05]  /*efc0*/  EXIT ;  /* 0x000000000000794d */ /* 0x000fea0003800000 */
.L_x_3043:
[----:B0-----:R-:W-:-:S04]  /*efd0*/  IMAD.U32 R3, RZ, RZ, UR39 ;  /* 0x00000027ff037e24 */ /* 0x001fc8000f8e00ff */
[----:B------:R0:W1:Y:S03]  /*efe0*/  SYNCS.PHASECHK.TRANS64.TRYWAIT P1, [R3+URZ+0x33400], R0 ;  /* 0x03340000030075a7 */ /* 0x000066000802017f */
[----:B-1----:R-:W-:Y:S05]  /*eff0*/  @!P1 NANOSLEEP.SYNCS 0x989680 ;  /* 0x009896800000995d */ /* 0x002fea0003900000 */
[----:B------:R-:W1:Y:S02]  /*f000*/  @!P1 SYNCS.PHASECHK.TRANS64 P1, [R3+URZ+0x33400], R0 ;  /* 0x03340000030095a7 */ /* 0x000e64000802007f */
[----:B-1----:R-:W-:Y:S05]  /*f010*/  @!P1 BRA `(.L_x_3043) ;  /* 0xfffffffc00ec9947 */ /* 0x002fea000383ffff */
[----:B------:R-:W-:Y:S05]  /*f020*/  BRA `(.L_x_3144) ;  /* 0xffffff2800747947 */ /* 0x000fea000383ffff */
.L_x_3047:
[----:B-1----:R1:W2:Y:S02]  /*f030*/  SYNCS.PHASECHK.TRANS64.TRYWAIT P1, [R3+URZ+0x33430], R0 ;  /* 0x03343000030075a7 */ /* 0x0022a4000802017f */
[----:B--2---:R-:W-:Y:S05]  /*f040*/  @!P1 NANOSLEEP.SYNCS 0x989680 ;  /* 0x009896800000995d */ /* 0x004fea0003900000 */
[----:B------:R-:W2:Y:S02]  /*f050*/  @!P1 SYNCS.PHASECHK.TRANS64 P1, [R3+URZ+0x33430], R0 ;  /* 0x03343000030095a7 */ /* 0x000ea4000802007f */
[----:B--2---:R-:W-:Y:S05]  /*f060*/  @!P1 BRA `(.L_x_3047) ;  /* 0xfffffffc00f09947 */ /* 0x004fea000383ffff */
[----:B------:R-:W-:Y:S05]  /*f070*/  BRA `(.L_x_3046) ;  /* 0xffffff2800907947 */ /* 0x000fea000383ffff */
.L_x_3053:
[----:B-1----:R-:W-:-:S04]  /*f080*/  IMAD.U32 R5, RZ, RZ, UR6 ;  /* 0x00000006ff057e24 */ /* 0x002fc8000f8e00ff */
[----:B------:R1:W2:Y:S03]  /*f090*/  SYNCS.PHASECHK.TRANS64.TRYWAIT P1, [R5+URZ+0x33430], R0 ;  /* 0x03343000050075a7 */ /* 0x0002a6000802017f */
[----:B--2---:R-:W-:Y:S05]  /*f0a0*/  @!P1 NANOSLEEP.SYNCS 0x989680 ;  /* 0x009896800000995d */ /* 0x004fea0003900000 */
[----:B------:R-:W2:Y:S02]  /*f0b0*/  @!P1 SYNCS.PHASECHK.TRANS64 P1, [R5+URZ+0x33430], R0 ;  /* 0x03343000050095a7 */ /* 0x000ea4000802007f */
[----:B--2---:R-:W-:Y:S05]  /*f0c0*/  @!P1 BRA `(.L_x_3053) ;  /* 0xfffffffc00ec9947 */ /* 0x004fea000383ffff */
[----:B------:R-:W-:Y:S05]  /*f0d0*/  BRA `(.L_x_3050) ;  /* 0xffffff5800d87947 */ /* 0x000fea000383ffff */
.L_x_3057:
[----:B-1----:R-:W-:-:S04]  /*f0e0*/  IMAD.U32 R5, RZ, RZ, UR6 ;  /* 0x00000006ff057e24 */ /* 0x002fc8000f8e00ff */
[----:B------:R1:W2:Y:S03]  /*f0f0*/  SYNCS.PHASECHK.TRANS64.TRYWAIT P1, [R5+URZ+0x33450], R0 ;  /* 0x03345000050075a7 */ /* 0x0002a6000802017f */
[----:B--2---:R-:W-:Y:S05]  /*f100*/  @!P1 NANOSLEEP.SYNCS 0x989680 ;  /* 0x009896800000995d */ /* 0x004fea0003900000 */
[----:B------:R-:W2:Y:S02]  /*f110*/  @!P1 SYNCS.PHASECHK.TRANS64 P1, [R5+URZ+0x33450], R0 ;  /* 0x03345000050095a7 */ /* 0x000ea4000802007f */
[----:B--2---:R-:W-:Y:S05]  /*f120*/  @!P1 BRA `(.L_x_3057) ;  /* 0xfffffffc00ec9947 */ /* 0x004fea000383ffff */
[----:B------:R-:W-:Y:S05]  /*f130*/  BRA `(.L_x_3054) ;  /* 0xffffff6400e07947 */ /* 0x000fea000383ffff */
.L_x_3064:
[----:B-1----:R-:W-:-:S04]  /*f140*/  IMAD.U32 R7, RZ, RZ, UR4 ;  /* 0x00000004ff077e24 */ /* 0x002fc8000f8e00ff */
[----:B------:R1:W2:Y:S03]  /*f150*/  SYNCS.PHASECHK.TRANS64.TRYWAIT P1, [R7+URZ+0x33450], R6 ;  /* 0x03345006070075a7 */ /* 0x0002a6000802017f */
[----:B--2---:R-:W-:Y:S05]  /*f160*/  @!P1 NANOSLEEP.SYNCS 0x989680 ;  /* 0x009896800000995d */ /* 0x004fea0003900000 */
[----:B------:R-:W2:Y:S02]  /*f170*/  @!P1 SYNCS.PHASECHK.TRANS64 P1, [R7+URZ+0x33450], R6 ;  /* 0x03345006070095a7 */ /* 0x000ea4000802007f */
[----:B--2---:R-:W-:Y:S05]  /*f180*/  @!P1 BRA `(.L_x_3064) ;  /* 0xfffffffc00ec9947 */ /* 0x004fea000383ffff */
[----:B------:R-:W-:Y:S05]  /*f190*/  BRA `(.L_x_3063) ;  /* 0xffffff8800407947 */ /* 0x000fea000383ffff */
.L_x_3080:
[----:B------:R-:W-:Y:S02]  /*f1a0*/  IMAD.MOV.U32 R13, RZ, RZ, R6 ;  /* 0x000000ffff0d7224 */ /* 0x000fe400078e0006 */
[----:B------:R-:W-:Y:S02]  /*f1b0*/  IMAD.MOV.U32 R12, RZ, RZ, RZ ;  /* 0x000000ffff0c7224 */ /* 0x000fe400078e00ff */
[----:B------:R-:W-:Y:S02]  /*f1c0*/  IMAD.MOV.U32 R11, RZ, RZ, 0x1f ;  /* 0x0000001fff0b7424 */ /* 0x000fe400078e00ff */
[----:B------:R-:W-:-:S07]  /*f1d0*/  IMAD.MOV.U32 R15, RZ, RZ, -0x1 ;  /* 0xffffffffff0f7424 */ /* 0x000fce00078e00ff */
[----:B01----:R-:W-:Y:S05]  /*f1e0*/  WARPSYNC.COLLECTIVE R15, `(.L_x_3145) ;  /* 0x000000000f087348 */ /* 0x003fea0003c00000 */
[----:B------:R2:W3:Y:S02]  /*f1f0*/  SHFL.IDX P6, R14, R13, R12, R11 ;  /* 0x0000000c0d0e7389 */ /* 0x0004e400000c000b */
[----:B0123--:R-:W-:Y:S01]  /*f200*/  ENDCOLLECTIVE ;  /* 0x000000000000791b */ /* 0x00ffe20003800000 */
.L_x_3145:
[----:B------:R-:W-:Y:S05]  /*f210*/  BRA `(.L_x_3146) ;  /* 0xffffffc000cc7947 */ /* 0x000fea000383ffff */
.L_x_3082:
[----:B------:R-:W-:Y:S01]  /*f220*/  BSSY B0, `(.L_x_3147) ;  /* 0x0000006000007945 */ /* 0x000fe20003800000 */
[----:B------:R-:W-:-:S07]  /*f230*/  IMAD.MOV.U32 R15, RZ, RZ, -0x1 ;  /* 0xffffffffff0f7424 */ /* 0x000fce00078e00ff */
[----:B01----:R-:W-:Y:S05]  /*f240*/  WARPSYNC.COLLECTIVE R15, `(.L_x_3148) ;  /* 0x000000000f0c7348 */ /* 0x003fea0003c00000 */
[----:B------:R-:W-:Y:S02]  /*f250*/  ELECT P6, UR62, PT ;  /* 0x00000000003e782f */ /* 0x000fe400038c0000 */
[----:B------:R-:W-:Y:S01]  /*f260*/  MOV R14, UR62 ;  /* 0x0000003e000e7c02 */ /* 0x000fe20008000f00 */
[----:B01----:R-:W-:Y:S10]  /*f270*/  ENDCOLLECTIVE ;  /* 0x000000000000791b */ /* 0x003ff40003800000 */
.L_x_3148:
[----:B------:R-:W-:Y:S05]  /*f280*/  BSYNC B0 ;  /* 0x0000000000007941 */ /* 0x000fea0003800000 */
.L_x_3147:
[----:B------:R-:W-:Y:S05]  /*f290*/  BRA `(.L_x_3149) ;  /* 0xffffffc000dc7947 */ /* 0x000fea000383ffff */
.L_x_3084:
[----:B-1----:R1:W2:Y:S02]  /*f2a0*/  SYNCS.PHASECHK.TRANS64.TRYWAIT P0, [R4+URZ+0x33480], R3 ;  /* 0x03348003040075a7 */ /* 0x0022a4000800017f */
[----:B--2---:R-:W-:Y:S05]  /*f2b0*/  @!P0 NANOSLEEP.SYNCS 0x989680 ;  /* 0x009896800000895d */ /* 0x004fea0003900000 */
[----:B------:R-:W2:Y:S02]  /*f2c0*/  @!P0 SYNCS.PHASECHK.TRANS64 P0, [R4+URZ+0x33480], R3 ;  /* 0x03348003040085a7 */ /* 0x000ea4000800007f */
[----:B--2---:R-:W-:Y:S05]  /*f2d0*/  @!P0 BRA `(.L_x_3084) ;  /* 0xfffffffc00f08947 */ /* 0x004fea000383ffff */
[----:B------:R-:W-:Y:S05]  /*f2e0*/  BRA `(.L_x_3150) ;  /* 0xffffffc4002c7947 */ /* 0x000fea000383ffff */
.L_x_3087:
[----:B0-----:R0:W2:Y:S02]  /*f2f0*/  SYNCS.PHASECHK.TRANS64.TRYWAIT P0, [R4+URZ+0x33440], R3 ;  /* 0x03344003040075a7 */ /* 0x0010a4000800017f */
[----:B--2---:R-:W-:Y:S05]  /*f300*/  @!P0 NANOSLEEP.SYNCS 0x989680 ;  /* 0x009896800000895d */ /* 0x004fea0003900000 */
[----:B------:R-:W2:Y:S02]  /*f310*/  @!P0 SYNCS.PHASECHK.TRANS64 P0, [R4+URZ+0x33440], R3 ;  /* 0x03344003040085a7 */ /* 0x000ea4000800007f */
[----:B--2---:R-:W-:Y:S05]  /*f320*/  @!P0 BRA `(.L_x_3087) ;  /* 0xfffffffc00f08947 */ /* 0x004fea000383ffff */
[----:B------:R-:W-:Y:S05]  /*f330*/  BRA `(.L_x_3151) ;  /* 0xffffffc400ec7947 */ /* 0x000fea000383ffff */
.L_x_3091:
[----:B------:R-:W-:Y:S01]  /*f340*/  IMAD.MOV.U32 R13, RZ, RZ, R3 ;  /* 0x000000ffff0d7224 */ /* 0x000fe200078e0003 */
[----:B------:R-:W-:Y:S01]  /*f350*/  LOP3.LUT R7, R7, 0x7f, RZ, 0xc0, !PT ;  /* 0x0000007f07077812 */ /* 0x000fe200078ec0ff */
[----:B------:R-:W-:Y:S02]  /*f360*/  IMAD.MOV.U32 R12, RZ, RZ, RZ ;  /* 0x000000ffff0c7224 */ /* 0x000fe400078e00ff */
[----:B------:R-:W-:Y:S01]  /*f370*/  IMAD.MOV.U32 R11, RZ, RZ, 0x1c1f ;  /* 0x00001c1fff0b7424 */ /* 0x000fe200078e00ff */
[----:B------:R-:W-:Y:S01]  /*f380*/  SHF.R.U32.HI R0, RZ, 0x2, R7 ;  /* 0x00000002ff007819 */ /* 0x000fe20000011607 */
[----:B------:R-:W-:-:S04]  /*f390*/  IMAD.MOV.U32 R15, RZ, RZ, -0x1 ;  /* 0xffffffffff0f7424 */ /* 0x000fc800078e00ff */
[----:B------:R-:W-:-:S07]  /*f3a0*/  IMAD.IADD R0, R0, 0x1, R5 ;  /* 0x0000000100007824 */ /* 0x000fce00078e0205 */
[----:B-----5:R-:W-:Y:S05]  /*f3b0*/  WARPSYNC.COLLECTIVE R15, `(.L_x_3152) ;  /* 0x000000000f087348 */ /* 0x020fea0003c00000 */
[----:B------:R0:W1:Y:S02]  /*f3c0*/  SHFL.IDX P6, R14, R13, R12, R11 ;  /* 0x0000000c0d0e7389 */ /* 0x00006400000c000b */
[----:B01---5:R-:W-:Y:S01]  /*f3d0*/  ENDCOLLECTIVE ;  /* 0x000000000000791b */ /* 0x023fe20003800000 */
.L_x_3152:
[----:B------:R-:W-:Y:S02]  /*f3e0*/  VIADD R5, R0, 0x20 ;  /* 0x0000002000057836 */ /* 0x000fe40000000000 */
[----:B------:R-:W-:Y:S02]  /*f3f0*/  IMAD.MOV.U32 R13, RZ, RZ, R4 ;  /* 0x000000ffff0d7224 */ /* 0x000fe400078e0004 */
[----:B------:R-:W-:-:S07]  /*f400*/  IMAD.MOV.U32 R6, RZ, RZ, R14 ;  /* 0x000000ffff067224 */ /* 0x000fce00078e000e */
[----:B------:R-:W-:Y:S05]  /*f410*/  WARPSYNC.COLLECTIVE R15, `(.L_x_3153) ;  /* 0x000000000f087348 */ /* 0x000fea0003c00000 */
[----:B------:R0:W1:Y:S02]  /*f420*/  SHFL.IDX P6, R14, R13, R12, R11 ;  /* 0x0000000c0d0e7389 */ /* 0x00006400000c000b */
[----:B01----:R-:W-:Y:S01]  /*f430*/  ENDCOLLECTIVE ;  /* 0x000000000000791b */ /* 0x003fe20003800000 */
.L_x_3153:
        /* <DEDUP_REMOVED lines=9> */
.L_x_3154:
        /* <DEDUP_REMOVED lines=17> */
.L_x_3155:
[----:B------:R-:W-:Y:S02]  /*f5e0*/  IMAD.MOV.U32 R13, RZ, RZ, R3 ;  /* 0x000000ffff0d7224 */ /* 0x000fe400078e0003 */
[----:B------:R-:W-:Y:S02]  /*f5f0*/  IMAD.MOV.U32 R12, RZ, RZ, 0x2 ;  /* 0x00000002ff0c7424 */ /* 0x000fe400078e00ff */
[----:B------:R-:W-:-:S07]  /*f600*/  IMAD.MOV.U32 R6, RZ, RZ, R14 ;  /* 0x000000ffff067224 */ /* 0x000fce00078e000e */
[----:B------:R-:W-:Y:S05]  /*f610*/  WARPSYNC.COLLECTIVE R15, `(.L_x_3156) ;  /* 0x000000000f087348 */ /* 0x000fea0003c00000 */
[----:B------:R0:W1:Y:S02]  /*f620*/  SHFL.IDX P6, R14, R13, R12, R11 ;  /* 0x0000000c0d0e7389 */ /* 0x00006400000c000b */
[----:B01----:R-:W-:Y:S01]  /*f630*/  ENDCOLLECTIVE ;  /* 0x000000000000791b */ /* 0x003fe20003800000 */
.L_x_3156:
        /* <DEDUP_REMOVED lines=16> */
.L_x_3157:
[----:B------:R-:W-:Y:S02]  /*f740*/  IMAD.MOV.U32 R13, RZ, RZ, R3 ;  /* 0x000000ffff0d7224 */ /* 0x000fe400078e0003 */
[----:B------:R-:W-:Y:S02]  /*f750*/  IMAD.MOV.U32 R12, RZ, RZ, 0x3 ;  /* 0x00000003ff0c7424 */ /* 0x000fe400078e00ff */
[----:B------:R-:W-:-:S07]  /*f760*/  IMAD.MOV.U32 R6, RZ, RZ, R14 ;  /* 0x000000ffff067224 */ /* 0x000fce00078e000e */
[----:B------:R-:W-:Y:S05]  /*f770*/  WARPSYNC.COLLECTIVE R15, `(.L_x_3158) ;  /* 0x000000000f087348 */ /* 0x000fea0003c00000 */
[----:B------:R0:W1:Y:S02]  /*f780*/  SHFL.IDX P6, R14, R13, R12, R11 ;  /* 0x0000000c0d0e7389 */ /* 0x00006400000c000b */
[----:B01----:R-:W-:Y:S01]  /*f790*/  ENDCOLLECTIVE ;  /* 0x000000000000791b */ /* 0x003fe20003800000 */
.L_x_3158:
        /* <DEDUP_REMOVED lines=14> */
.L_x_3159:
[----:B------:R-:W-:Y:S01]  /*f880*/  IMAD.MOV.U32 R4, RZ, RZ, R14 ;  /* 0x000000ffff047224 */ /* 0x000fe200078e000e */
[----:B------:R-:W-:Y:S06]  /*f890*/  BRA `(.L_x_3160) ;  /* 0xffffffcc00347947 */ /* 0x000fec000383ffff */
.L_x_3094:
[----:B-1----:R-:W-:-:S04]  /*f8a0*/  IMAD.U32 R2, RZ, RZ, UR41 ;  /* 0x00000029ff027e24 */ /* 0x002fc8000f8e00ff */
[----:B------:R1:W2:Y:S03]  /*f8b0*/  SYNCS.PHASECHK.TRANS64.TRYWAIT P0, [R2+URZ+0x33420], R0 ;  /* 0x03342000020075a7 */ /* 0x0002a6000800017f */
[----:B--2---:R-:W-:Y:S05]  /*f8c0*/  @!P0 NANOSLEEP.SYNCS 0x989680 ;  /* 0x009896800000895d */ /* 0x004fea0003900000 */
[----:B------:R-:W2:Y:S02]  /*f8d0*/  @!P0 SYNCS.PHASECHK.TRANS64 P0, [R2+URZ+0x33420], R0 ;  /* 0x03342000020085a7 */ /* 0x000ea4000800007f */
[----:B--2---:R-:W-:Y:S05]  /*f8e0*/  @!P0 BRA `(.L_x_3094) ;  /* 0xfffffffc00ec8947 */ /* 0x004fea000383ffff */
[----:B------:R-:W-:Y:S05]  /*f8f0*/  BRA `(.L_x_3161) ;  /* 0xffffffcc00787947 */ /* 0x000fea000383ffff */
.L_x_3100:
[----:B0-----:R0:W2:Y:S02]  /*f900*/  SYNCS.PHASECHK.TRANS64.TRYWAIT P0, [R6+URZ+0x33480], R5 ;  /* 0x03348005060075a7 */ /* 0x0010a4000800017f */
[----:B--2---:R-:W-:Y:S05]  /*f910*/  @!P0 NANOSLEEP.SYNCS 0x989680 ;  /* 0x009896800000895d */ /* 0x004fea0003900000 */
[----:B------:R-:W2:Y:S02]  /*f920*/  @!P0 SYNCS.PHASECHK.TRANS64 P0, [R6+URZ+0x33480], R5 ;  /* 0x03348005060085a7 */ /* 0x000ea4000800007f */
[----:B--2---:R-:W-:Y:S05]  /*f930*/  @!P0 BRA `(.L_x_3100) ;  /* 0xfffffffc00f08947 */ /* 0x004fea000383ffff */
[----:B------:R-:W-:Y:S05]  /*f940*/  BRA `(.L_x_3162) ;  /* 0xffffffd0001c7947 */ /* 0x000fea000383ffff */
.L_x_3108:
[----:B--2---:R2:W3:Y:S02]  /*f950*/  SYNCS.PHASECHK.TRANS64.TRYWAIT P0, [R6+URZ+0x33440], R5 ;  /* 0x03344005060075a7 */ /* 0x0044e4000800017f */
[----:B---3--:R-:W-:Y:S05]  /*f960*/  @!P0 NANOSLEEP.SYNCS 0x989680 ;  /* 0x009896800000895d */ /* 0x008fea0003900000 */
[----:B------:R-:W3:Y:S02]  /*f970*/  @!P0 SYNCS.PHASECHK.TRANS64 P0, [R6+URZ+0x33440], R5 ;  /* 0x03344005060085a7 */ /* 0x000ee4000800007f */
[----:B---3--:R-:W-:Y:S05]  /*f980*/  @!P0 BRA `(.L_x_3108) ;  /* 0xfffffffc00f08947 */ /* 0x008fea000383ffff */
[----:B------:R-:W-:Y:S05]  /*f990*/  BRA `(.L_x_3163) ;  /* 0xffffffd400587947 */ /* 0x000fea000383ffff */
.L_x_3117:
[----:B0-----:R0:W2:Y:S02]  /*f9a0*/  SYNCS.PHASECHK.TRANS64.TRYWAIT P2, [R3+URZ+0x33470], R4 ;  /* 0x03347004030075a7 */ /* 0x0010a4000804017f */
[----:B--2---:R-:W-:Y:S05]  /*f9b0*/  @!P2 NANOSLEEP.SYNCS 0x989680 ;  /* 0x009896800000a95d */ /* 0x004fea0003900000 */
[----:B------:R-:W2:Y:S02]  /*f9c0*/  @!P2 SYNCS.PHASECHK.TRANS64 P2, [R3+URZ+0x33470], R4 ;  /* 0x033470040300a5a7 */ /* 0x000ea4000804007f */
[----:B--2---:R-:W-:Y:S05]  /*f9d0*/  @!P2 BRA `(.L_x_3117) ;  /* 0xfffffffc00f0a947 */ /* 0x004fea000383ffff */
[----:B------:R-:W-:Y:S05]  /*f9e0*/  BRA `(.L_x_3164) ;  /* 0xffffffd8007c7947 */ /* 0x000fea000383ffff */
.L_x_3119:
[----:B0-----:R0:W2:Y:S02]  /*f9f0*/  SYNCS.PHASECHK.TRANS64.TRYWAIT P2, [R3+URZ+0x33460], R4 ;  /* 0x03346004030075a7 */ /* 0x0010a4000804017f */
[----:B--2---:R-:W-:Y:S05]  /*fa00*/  @!P2 NANOSLEEP.SYNCS 0x989680 ;  /* 0x009896800000a95d */ /* 0x004fea0003900000 */
[----:B------:R-:W2:Y:S02]  /*fa10*/  @!P2 SYNCS.PHASECHK.TRANS64 P2, [R3+URZ+0x33460], R4 ;  /* 0x033460040300a5a7 */ /* 0x000ea4000804007f */
[----:B--2---:R-:W-:Y:S05]  /*fa20*/  @!P2 BRA `(.L_x_3119) ;  /* 0xfffffffc00f0a947 */ /* 0x004fea000383ffff */
[----:B------:R-:W-:Y:S05]  /*fa30*/  BRA `(.L_x_3165) ;  /* 0xffffffd800847947 */ /* 0x000fea000383ffff */
.L_x_3125:
[----:B0-----:R0:W1:Y:S02]  /*fa40*/  SYNCS.PHASECHK.TRANS64.TRYWAIT P2, [R0+URZ+0x33470], R3 ;  /* 0x03347003000075a7 */ /* 0x001064000804017f */
[----:B-1----:R-:W-:Y:S05]  /*fa50*/  @!P2 NANOSLEEP.SYNCS 0x989680 ;  /* 0x009896800000a95d */ /* 0x002fea0003900000 */
[----:B------:R-:W1:Y:S02]  /*fa60*/  @!P2 SYNCS.PHASECHK.TRANS64 P2, [R0+URZ+0x33470], R3 ;  /* 0x033470030000a5a7 */ /* 0x000e64000804007f */
[----:B-1----:R-:W-:Y:S05]  /*fa70*/  @!P2 BRA `(.L_x_3125) ;  /* 0xfffffffc00f0a947 */ /* 0x002fea000383ffff */
[----:B------:R-:W-:Y:S05]  /*fa80*/  BRA `(.L_x_3166) ;  /* 0xffffffe400647947 */ /* 0x000fea000383ffff */
.L_x_3127:
[----:B0-----:R0:W1:Y:S02]  /*fa90*/  SYNCS.PHASECHK.TRANS64.TRYWAIT P2, [R0+URZ+0x33460], R3 ;  /* 0x03346003000075a7 */ /* 0x001064000804017f */
[----:B-1----:R-:W-:Y:S05]  /*faa0*/  @!P2 NANOSLEEP.SYNCS 0x989680 ;  /* 0x009896800000a95d */ /* 0x002fea0003900000 */
[----:B------:R-:W1:Y:S02]  /*fab0*/  @!P2 SYNCS.PHASECHK.TRANS64 P2, [R0+URZ+0x33460], R3 ;  /* 0x033460030000a5a7 */ /* 0x000e64000804007f */
[----:B-1----:R-:W-:Y:S05]  /*fac0*/  @!P2 BRA `(.L_x_3127) ;  /* 0xfffffffc00f0a947 */ /* 0x002fea000383ffff */
[----:B------:R-:W-:Y:S05]  /*fad0*/  BRA `(.L_x_3167) ;  /* 0xffffffe4006c7947 */ /* 0x000fea000383ffff */
.L_x_3131:
[----:B0-----:R0:W1:Y:S02]  /*fae0*/  SYNCS.PHASECHK.TRANS64.TRYWAIT P0, [R9+URZ+0x33420], R0 ;  /* 0x03342000090075a7 */ /* 0x001064000800017f */
[----:B-1----:R-:W-:Y:S05]  /*faf0*/  @!P0 NANOSLEEP.SYNCS 0x989680 ;  /* 0x009896800000895d */ /* 0x002fea0003900000 */
[----:B------:R-:W1:Y:S02]  /*fb00*/  @!P0 SYNCS.PHASECHK.TRANS64 P0, [R9+URZ+0x33420], R0 ;  /* 0x03342000090085a7 */ /* 0x000e64000800007f */
[----:B-1----:R-:W-:Y:S05]  /*fb10*/  @!P0 BRA `(.L_x_3131) ;  /* 0xfffffffc00f08947 */ /* 0x002fea000383ffff */
[----:B------:R-:W-:Y:S05]  /*fb20*/  BRA `(.L_x_3168) ;  /* 0xfffffff0005c7947 */ /* 0x000fea000383ffff */
.L_x_3135:
[----:B0-----:R0:W1:Y:S02]  /*fb30*/  SYNCS.PHASECHK.TRANS64.TRYWAIT P1, [R5+URZ], R4 ;  /* 0x00000004050075a7 */ /* 0x001064000802017f */
[----:B-1----:R-:W-:Y:S05]  /*fb40*/  @!P1 NANOSLEEP.SYNCS 0x989680 ;  /* 0x009896800000995d */ /* 0x002fea0003900000 */
[----:B------:R-:W1:Y:S02]  /*fb50*/  @!P1 SYNCS.PHASECHK.TRANS64 P1, [R5+URZ], R4 ;  /* 0x00000004050095a7 */ /* 0x000e64000802007f */
[----:B-1----:R-:W-:Y:S05]  /*fb60*/  @!P1 BRA `(.L_x_3135) ;  /* 0xfffffffc00f09947 */ /* 0x002fea000383ffff */
[----:B------:R-:W-:Y:S05]  /*fb70*/  BRA `(.L_x_3169) ;  /* 0xfffffff000b87947 */ /* 0x000fea000383ffff */
.L_x_3136:
[----:B-1----:R1:W2:Y:S02]  /*fb80*/  SYNCS.PHASECHK.TRANS64.TRYWAIT P1, [R7+URZ], R0 ;  /* 0x00000000070075a7 */ /* 0x0022a4000802017f */
[----:B--2---:R-:W-:Y:S05]  /*fb90*/  @!P1 NANOSLEEP.SYNCS 0x989680 ;  /* 0x009896800000995d */ /* 0x004fea0003900000 */
[----:B------:R-:W2:Y:S02]  /*fba0*/  @!P1 SYNCS.PHASECHK.TRANS64 P1, [R7+URZ], R0 ;  /* 0x00000000070095a7 */ /* 0x000ea4000802007f */
[----:B--2---:R-:W-:Y:S05]  /*fbb0*/  @!P1 BRA `(.L_x_3136) ;  /* 0xfffffffc00f09947 */ /* 0x004fea000383ffff */
[----:B------:R-:W-:Y:S05]  /*fbc0*/  BRA `(.L_x_3170) ;  /* 0xfffffff000ac7947 */ /* 0x000fea000383ffff */
.L_x_3138:
[----:B0-----:R0:W2:Y:S02]  /*fbd0*/  SYNCS.PHASECHK.TRANS64.TRYWAIT P1, [R5+URZ+0x33460], R4 ;  /* 0x03346004050075a7 */ /* 0x0010a4000802017f */
[----:B--2---:R-:W-:Y:S05]  /*fbe0*/  @!P1 NANOSLEEP.SYNCS 0x989680 ;  /* 0x009896800000995d */ /* 0x004fea0003900000 */
[----:B------:R-:W2:Y:S02]  /*fbf0*/  @!P1 SYNCS.PHASECHK.TRANS64 P1, [R5+URZ+0x33460], R4 ;  /* 0x03346004050095a7 */ /* 0x000ea4000802007f */
[----:B--2---:R-:W-:Y:S05]  /*fc00*/  @!P1 BRA `(.L_x_3138) ;  /* 0xfffffffc00f09947 */ /* 0x004fea000383ffff */
[----:B------:R-:W-:Y:S05]  /*fc10*/  BRA `(.L_x_3171) ;  /* 0xfffffff000b07947 */ /* 0x000fea000383ffff */
.L_x_3140:
[----:B--2---:R2:W3:Y:S02]  /*fc20*/  SYNCS.PHASECHK.TRANS64.TRYWAIT P1, [R3+URZ+0x33460], R0 ;  /* 0x03346000030075a7 */ /* 0x0044e4000802017f */
[----:B---3--:R-:W-:Y:S05]  /*fc30*/  @!P1 NANOSLEEP.SYNCS 0x989680 ;  /* 0x009896800000995d */ /* 0x008fea0003900000 */
[----:B------:R-:W3:Y:S02]  /*fc40*/  @!P1 SYNCS.PHASECHK.TRANS64 P1, [R3+URZ+0x33460], R0 ;  /* 0x03346000030095a7 */ /* 0x000ee4000802007f */
[----:B---3--:R-:W-:Y:S05]  /*fc50*/  @!P1 BRA `(.L_x_3140) ;  /* 0xfffffffc00f09947 */ /* 0x008fea000383ffff */
[----:B------:R-:W-:Y:S05]  /*fc60*/  BRA `(.L_x_3172) ;  /* 0xfffffff000b07947 */ /* 0x000fea000383ffff */
.L_x_3142:
[----:B---3--:R3:W4:Y:S02]  /*fc70*/  SYNCS.PHASECHK.TRANS64.TRYWAIT P0, [R5+URZ+0x33480], R4 ;  /* 0x03348004050075a7 */ /* 0x008724000800017f */
[----:B----4-:R-:W-:Y:S05]  /*fc80*/  @!P0 NANOSLEEP.SYNCS 0x989680 ;  /* 0x009896800000895d */ /* 0x010fea0003900000 */
[----:B------:R-:W4:Y:S02]  /*fc90*/  @!P0 SYNCS.PHASECHK.TRANS64 P0, [R5+URZ+0x33480], R4 ;  /* 0x03348004050085a7 */ /* 0x000f24000800007f */
[----:B----4-:R-:W-:Y:S05]  /*fca0*/  @!P0 BRA `(.L_x_3142) ;  /* 0xfffffffc00f08947 */ /* 0x010fea000383ffff */
[----:B------:R-:W-:Y:S05]  /*fcb0*/  BRA `(.L_x_3143) ;  /* 0xfffffff000ac7947 */ /* 0x000fea000383ffff */
.L_x_3173:
        /* <DEDUP_REMOVED lines=12> */
.L_x_12960:


//--------------------- .text._ZN7cutlass13device_kernelIN5flash11enable_sm90INS1_16FlashAttnFwdSm90INS1_25CollectiveMainloopFwdSm90ILi2EN4cute5tupleIJNS5_1CILi1EEES8_S8_EEENS6_IJNS7_ILi128EEENS7_ILi160EEENS7_ILi192EEEEEELi192ENS_12float_e4m3_tEfNS_4arch4Sm90ELb0ELb0ELb0ELb1ELb0ELb0ELb0ELb1ELb1ELb1ELb0ELb0EEENS1_21CollectiveEpilogueFwdINS6_IJSA_SC_SB_EEES9_NS_10bfloat16_tESG_Li256ELb1ELb1ELb0ELb1EEENS1_36VarlenDynamicPersistentTileSchedulerILi128ELi160ELi256ELi128ELb0ELb1ELb1ELb0ELb1ELb1EEEEEEEEEvNT_6ParamsE --------------------------
	.section	.text._ZN7cutlass13device_kernelIN5flash11enable_sm90INS1_16FlashAttnFwdSm90INS1_25CollectiveMainloopFwdSm90ILi2EN4cute5tupleIJNS5_1CILi1EEES8_S8_EEENS6_IJNS7_ILi128EEENS7_ILi160EEENS7_ILi192EEEEEELi192ENS_12float_e4m3_tEfNS_4arch4Sm90ELb0ELb0ELb0ELb1ELb0ELb0ELb0ELb1ELb1ELb1ELb0ELb0EEENS1_21CollectiveEpilogueFwdINS6_IJSA_SC_SB_EEES9_NS_10bfloat16_tESG_Li256ELb1ELb1ELb0ELb1EEENS1_36VarlenDynamicPersistentTileSchedulerILi128ELi160ELi256ELi128ELb0ELb1ELb1ELb0ELb1ELb1EEEEEEEEEvNT_6ParamsE,"ax",@progbits
	.align	128
.text._ZN7cutlass13device_kernelIN5flash11enable_sm90INS1_16FlashAttnFwdSm90INS1_25CollectiveMainloopFwdSm90ILi2EN4cute5tupleIJNS5_1CILi1EEES8_S8_EEENS6_IJNS7_ILi128EEENS7_ILi160EEENS7_ILi192EEEEEELi192ENS_12float_e4m3_tEfNS_4arch4Sm90ELb0ELb0ELb0ELb1ELb0ELb0ELb0ELb1ELb1ELb1ELb0ELb0EEENS1_21CollectiveEpilogueFwdINS6_IJSA_SC_SB_EEES9_NS_10bfloat16_tESG_Li256ELb1ELb1ELb0ELb1EEENS1_36VarlenDynamicPersistentTileSchedulerILi128ELi160ELi256ELi128ELb0ELb1ELb1ELb0ELb1ELb1EEEEEEEEEvNT_6ParamsE:
        .type           _ZN7cutlass13device_kernelIN5flash11enable_sm90INS1_16FlashAttnFwdSm90INS1_25CollectiveMainloopFwdSm90ILi2EN4cute5tupleIJNS5_1CILi1EEES8_S8_EEENS6_IJNS7_ILi128EEENS7_ILi160EEENS7_ILi192EEEEEELi192ENS_12float_e4m3_tEfNS_4arch4Sm90ELb0ELb0ELb0ELb1ELb0ELb0ELb0ELb1ELb1ELb1ELb0ELb0EEENS1_21CollectiveEpilogueFwdINS6_IJSA_SC_SB_EEES9_NS_10bfloat16_tESG_Li256ELb1ELb1ELb0ELb1EEENS1_36VarlenDynamicPersistentTileSchedulerILi128ELi160ELi256ELi128ELb0ELb1ELb1ELb0ELb1ELb1EEEEEEEEEvNT_6ParamsE,@function
        .size           _ZN7cutlass13device_kernelIN5flash11enable_sm90INS1_16FlashAttnFwdSm90INS1_25CollectiveMainloopFwdSm90ILi2EN4cute5tupleIJNS5_1CILi1EEES8_S8_EEENS6_IJNS7_ILi128EEENS7_ILi160EEENS7_ILi192EEEEEELi192ENS_12float_e4m3_tEfNS_4arch4Sm90ELb0ELb0ELb0ELb1ELb0ELb0ELb0ELb1ELb1ELb1ELb0ELb0EEENS1_21CollectiveEpilogueFwdINS6_IJSA_SC_SB_EEES9_NS_10bfloat16_tESG_Li256ELb1ELb1ELb0ELb1EEENS1_36VarlenDynamicPersistentTileSchedulerILi128ELi160ELi256ELi128ELb0ELb1ELb1ELb0ELb1ELb1EEEEEEEEEvNT_6ParamsE,(.L_x_12961 - _ZN7cutlass13device_kernelIN5flash11enable_sm90INS1_16FlashAttnFwdSm90INS1_25CollectiveMainloopFwdSm90ILi2EN4cute5tupleIJNS5_1CILi1EEES8_S8_EEENS6_IJNS7_ILi128EEENS7_ILi160EEENS7_ILi192EEEEEELi192ENS_12float_e4m3_tEfNS_4arch4Sm90ELb0ELb0ELb0ELb1ELb0ELb0ELb0ELb1ELb1ELb1ELb0ELb0EEENS1_21CollectiveEpilogueFwdINS6_IJSA_SC_SB_EEES9_NS_10bfloat16_tESG_Li256ELb1ELb1ELb0ELb1EEENS1_36VarlenDynamicPersistentTileSchedulerILi128ELi160ELi256ELi128ELb0ELb1ELb1ELb0ELb1ELb1EEEEEEEEEvNT_6ParamsE)
        .other          _ZN7cutlass13device_kernelIN5flash11enable_sm90INS1_16FlashAttnFwdSm90INS1_25CollectiveMainloopFwdSm90ILi2EN4cute5tupleIJNS5_1CILi1EEES8_S8_EEENS6_IJNS7_ILi128EEENS7_ILi160EEENS7_ILi192EEEEEELi192ENS_12float_e4m3_tEfNS_4arch4Sm90ELb0ELb0ELb0ELb1ELb0ELb0ELb0ELb1ELb1ELb1ELb0ELb0EEENS1_21CollectiveEpilogueFwdINS6_IJSA_SC_SB_EEES9_NS_10bfloat16_tESG_Li256ELb1ELb1ELb0ELb1EEENS1_36VarlenDynamicPersistentTileSchedulerILi128ELi160ELi256ELi128ELb0ELb1ELb1ELb0ELb1ELb1EEEEEEEEEvNT_6ParamsE,@"STO_CUDA_ENTRY STV_DEFAULT"
_ZN7cutlass13device_kernelIN5flash11enable_sm90INS1_16FlashAttnFwdSm90INS1_25CollectiveMainloopFwdSm90ILi2EN4cute5tupleIJNS5_1CILi1EEES8_S8_EEENS6_IJNS7_ILi128EEENS7_ILi160EEENS7_ILi192EEEEEELi192ENS_12float_e4m3_tEfNS_4arch4Sm90ELb0ELb0ELb0ELb1ELb0ELb0ELb0ELb1ELb1ELb1ELb0ELb0EEENS1_21CollectiveEpilogueFwdINS6_IJSA_SC_SB_EEES9_NS_10bfloat16_tESG_Li256ELb1ELb1ELb0ELb1EEENS1_36VarlenDynamicPersistentTileSchedulerILi128ELi160ELi256ELi128ELb0ELb1ELb1ELb0ELb1ELb1EEEEEEEEEvNT_6ParamsE:
        /* <DEDUP_REMOVED lines=18> */
.L_x_3175:
[----:B------:R-:W-:Y:S05]  /*0120*/  BSYNC B0 ;  /* 0x0000000000007941 */ /* 0x000fea0003800000 */
.L_x_3174:
        /* <DEDUP_REMOVED lines=41> */
.L_x_3176:
        /* <DEDUP_REMOVED lines=22> */
.L_x_3177:
        /* <DEDUP_REMOVED lines=18> */
.L_x_3178:
        /* <DEDUP_REMOVED lines=22> */
.L_x_3179:
        /* <DEDUP_REMOVED lines=22> */
.L_x_3180:
[----:B------:R-:W-:Y:S01]  /*0900*/  PLOP3.LUT P0, PT, PT, PT, UP0, 0x80, 0x0 ;  /* 0x000000000000781c */ /* 0x000fe20003f0f008 */
[----:B------:R-:W-:Y:S01]  /*0910*/  UMOV UR38, 0x1 ;  /* 0x0000000100267882 */ /* 0x000fe20000000000 */
[----:B------:R-:W-:Y:S01]  /*0920*/  NOP ;  /* 0x0000000000007918 */ /* 0x000fe20000000000 */
[----:B------:R-:W-:Y:S01]  /*0930*/  USEL UR38, UR38, 0x2, !UP0 ;  /* 0x0000000226267887 */ /* 0x000fe2000c000000 */
[----:B------:R-:W-:Y:S01]  /*0940*/  ULDC.64 UR48, c[0x0][0x208] ;  /* 0x0000820000307ab9 */ /* 0x000fe20000000a00 */
[----:B012-4-:R-:W-:Y:S08]  /*0950*/  BAR.SYNC.DEFER_BLOCKING 0x0 ;  /* 0x0000000000007b1d */ /* 0x017ff00000010000 */
[----:B------:R-:W-:Y:S05]  /*0960*/  @!P0 BRA `(.L_x_3181) ;  /* 0x000000b4008c8947 */ /* 0x000fea0003800000 */
.L_x_3182:
        /* <DEDUP_REMOVED lines=29> */
[----:B------:R-:W-:Y:S02]  /*0b40*/  LEA.HI R2, R3, R228, RZ, 0x5 ;  /* 0x000000e403027211 */ /* 0x000fe400078f28ff */
[----:B------:R-:W-:Y:S01]  /*0b50*/  SHF.R.S32.HI R9, RZ, 0x4, R0 ;  /* 0x00000004ff097819 */ /* 0x000fe20000011400 */
[----:B------:R-:W-:Y:S01]  /*0b60*/  IMAD.IADD R23, R228, 0x1, -R23 ;  /* 0x00000001e4177824 */ /* 0x000fe200078e0a17 */
[----:B------:R-:W-:Y:S01]  /*0b70*/  LOP3.LUT R7, R0, 0x3fffff0, RZ, 0xc0, !PT ;  /* 0x03fffff000077812 */ /* 0x000fe200078ec0ff */
[----:B------:R-:W-:Y:S01]  /*0b80*/  IMAD.SHL.U32 R2, R2, 0x20, RZ ;  /* 0x0000002002027824 */ /* 0x000fe200078e00ff */
[----:B------:R-:W-:Y:S02]  /*0b90*/  LEA.HI R0, R0, R9, RZ, 0x1 ;  /* 0x0000000900007211 */ /* 0x000fe400078f08ff */
[----:B------:R-:W-:Y:S01]  /*0ba0*/  SHF.R.S32.HI R4, RZ, 0x1f, R23 ;  /* 0x0000001fff047819 */ /* 0x000fe20000011417 */
[----:B------:R-:W-:Y:S01]  /*0bb0*/  IMAD.IADD R7, R228, 0x1, -R7 ;  /* 0x00000001e4077824 */ /* 0x000fe200078e0a07 */
[----:B------:R-:W-:-:S02]  /*0bc0*/  LOP3.LUT R2, R2, 0xfffffc00, RZ, 0xc0, !PT ;  /* 0xfffffc0002027812 */ /* 0x000fc400078ec0ff */
[----:B------:R-:W-:Y:S02]  /*0bd0*/  LOP3.LUT R0, R0, 0x1ffffffe, RZ, 0xc0, !PT ;  /* 0x1ffffffe00007812 */ /* 0x000fe400078ec0ff */
[----:B------:R-:W-:Y:S01]  /*0be0*/  LEA.HI R6, R4, R23, RZ, 0x2 ;  /* 0x0000001704067211 */ /* 0x000fe200078f10ff */
[----:B------:R-:W-:Y:S01]  /*0bf0*/  IMAD R7, R7, 0x40, R2 ;  /* 0x0000004007077824 */ /* 0x000fe200078e0202 */
[----:B------:R-:W-:Y:S01]  /*0c00*/  LEA.HI R2, R3, R228, RZ, 0x2 ;  /* 0x000000e403027211 */ /* 0x000fe200078f10ff */
[----:B------:R-:W-:Y:S01]  /*0c10*/  IMAD.IADD R0, R9, 0x1, -R0 ;  /* 0x0000000109007824 */ /* 0x000fe200078e0a00 */
[--C-:B------:R-:W-:Y:S01]  /*0c20*/  SHF.R.S32.HI R8, RZ, 0x2, R6.reuse ;  /* 0x00000002ff087819 */ /* 0x100fe20000011406 */
[----:B------:R-:W-:Y:S01]  /*0c30*/  IMAD.MOV.U32 R9, RZ, RZ, -0x2 ;  /* 0xfffffffeff097424 */ /* 0x000fe200078e00ff */
[----:B------:R-:W-:Y:S01]  /*0c40*/  SHF.R.S32.HI R11, RZ, 0x1f, R6 ;  /* 0x0000001fff0b7819 */ /* 0x000fe20000011406 */
[----:B------:R-:W-:Y:S01]  /*0c50*/  IMAD R224, R0, 0x8, R7 ;  /* 0x0000000800e07824 */ /* 0x000fe200078e0207 */
[----:B------:R-:W-:-:S02]  /*0c60*/  LOP3.LUT R7, R2, 0xfffffffc, RZ, 0xc0, !PT ;  /* 0xfffffffc02077812 */ /* 0x000fc400078ec0ff */
[----:B------:R-:W-:Y:S02]  /*0c70*/  LEA.HI R3, R3, R228, RZ, 0x3 ;  /* 0x000000e403037211 */ /* 0x000fe400078f18ff */
[----:B------:R-:W-:Y:S01]  /*0c80*/  LEA.HI R11, R11, R8, RZ, 0x3 ;  /* 0x000000080b0b7211 */ /* 0x000fe200078f18ff */
[----:B------:R-:W-:Y:S01]  /*0c90*/  IMAD.IADD R7, R228, 0x1, -R7 ;  /* 0x00000001e4077824 */ /* 0x000fe200078e0a07 */
[----:B------:R-:W-:Y:S02]  /*0ca0*/  SHF.R.S32.HI R220, RZ, 0x7, R5 ;  /* 0x00000007ffdc7819 */ /* 0x000fe40000011405 */
[----:B------:R-:W-:Y:S02]  /*0cb0*/  LOP3.LUT R19, R3, 0xfffffff8, RZ, 0xc0, !PT ;  /* 0xfffffff803137812 */ /* 0x000fe400078ec0ff */
[----:B------:R-:W-:Y:S02]  /*0cc0*/  LOP3.LUT R11, R11, 0xfffffff8, RZ, 0xc0, !PT ;  /* 0xfffffff80b0b7812 */ /* 0x000fe400078ec0ff */
        /* <DEDUP_REMOVED lines=14> */
[----:B------:R-:W-:Y:S01]  /*0db0*/  VIADD R18, R16, 0x80 ;  /* 0x0000008010127836 */ /* 0x000fe20000000000 */
[----:B------:R-:W-:Y:S01]  /*0dc0*/  SHF.R.S32.HI R227, RZ, 0x1f, R16 ;  /* 0x0000001fffe37819 */ /* 0x000fe20000011410 */
[----:B------:R-:W-:Y:S01]  /*0dd0*/  IMAD.IADD R6, R23, 0x1, -R6 ;  /* 0x0000000117067824 */ /* 0x000fe200078e0a06 */
[----:B------:R-:W-:Y:S01]  /*0de0*/  SHF.R.S32.HI R226, RZ, 0x1f, R17 ;  /* 0x0000001fffe27819 */ /* 0x000fe20000011411 */
[----:B------:R-:W-:Y:S01]  /*0df0*/  IMAD.IADD R0, R7, 0x1, -R0 ;  /* 0x0000000107007824 */ /* 0x000fe200078e0a00 */
[----:B------:R-:W-:Y:S01]  /*0e00*/  SHF.R.S32.HI R225, RZ, 0x1f, R18 ;  /* 0x0000001fffe17819 */ /* 0x000fe20000011412 */
[----:B------:R-:W-:-:S02]  /*0e10*/  IMAD R221, R5, 0x40, R4 ;  /* 0x0000004005dd7824 */ /* 0x000fc400078e0204 */
[----:B------:R-:W-:Y:S02]  /*0e20*/  IMAD R222, R6, R9, 0xa0 ;  /* 0x000000a006de7424 */ /* 0x000fe400078e0209 */
[----:B------:R-:W-:-:S07]  /*0e30*/  IMAD R223, R0, 0x8, R221 ;  /* 0x0000000800df7824 */ /* 0x000fce00078e02dd */
.L_x_3226:
        /* <DEDUP_REMOVED lines=68> */
[----:B------:R-:W-:Y:S01]  /*1280*/  IMAD.MOV.U32 R119, RZ, RZ, RZ ;  /* 0x000000ffff777224 */ /* 0x000fe200078e00ff */
[----:B------:R-:W-:Y:S01]  /*1290*/  UMOV UR51, URZ ;  /* 0x0000003f00337c82 */ /* 0x000fe20008000000 */
[----:B------:R-:W-:Y:S01]  /*12a0*/  ULDC UR6, c[0x0][0x2f0] ;  /* 0x0000bc0000067ab9 */ /* 0x000fe20000000800 */
[----:B------:R-:W-:Y:S01]  /*12b0*/  UISETP.NE.AND.EX UP0, UPT, UR7, URZ, UPT, UP0 ;  /* 0x0000003f0700728c */ /* 0x000fe2000bf05300 */
[----:B0-----:R-:W-:Y:S01]  /*12c0*/  CS2R R8, SRZ ;  /* 0x0000000000087805 */ /* 0x001fe2000001ff00 */
        /* <DEDUP_REMOVED lines=40> */
[----:B------:R-:W-:Y:S02]  /*1550*/  IMAD.MOV.U32 R92, RZ, RZ, RZ ;  /* 0x000000ffff5c7224 */ /* 0x000fe400078e00ff */
[----:B--2---:R-:W-:Y:S01]  /*1560*/  FMUL.FTZ R0, R11, R0 ;  /* 0x000000000b007220 */ /* 0x004fe20000410000 */
[----:B------:R-:W-:-:S03]  /*1570*/  CS2R R10, SRZ ;  /* 0x00000000000a7805 */ /* 0x000fc6000001ff00 */
[----:B------:R-:W-:Y:S01]  /*1580*/  FMUL.FTZ R0, R0, UR7 ;  /* 0x0000000700007c20 */ /* 0x000fe20008410000 */
[----:B---3--:R-:W-:-:S04]  /*1590*/  @P0 R2UR UR51, R2 ;  /* 0x00000000023302ca */ /* 0x008fc800000e0000 */
[----:B------:R-:W-:Y:S01]  /*15a0*/  R2UR UR39, R0 ;  /* 0x00000000002772ca */ /* 0x000fe200000e0000 */
[----:B------:R-:W-:Y:S01]  /*15b0*/  IMAD.MOV.U32 R0, RZ, RZ, RZ ;  /* 0x000000ffff007224 */ /* 0x000fe200078e00ff */
[----:B----4-:R-:W-:Y:S02]  /*15c0*/  @P1 R2UR UR4, R4 ;  /* 0x00000000040412ca */ /* 0x010fe400000e0000 */
[----:B------:R-:W-:Y:S02]  /*15d0*/  CS2R R4, SRZ ;  /* 0x0000000000047805 */ /* 0x000fe4000001ff00 */
        /* <DEDUP_REMOVED lines=15> */
.L_x_3183:
[----:B------:R-:W-:Y:S01]  /*16d0*/  UIADD3 UR51, -UR51, UR4, URZ ;  /* 0x0000000433337290 */ /* 0x000fe2000fffe13f */
[----:B------:R-:W-:Y:S01]  /*16e0*/  CS2R R134, SRZ ;  /* 0x0000000000867805 */ /* 0x000fe2000001ff00 */
[----:B------:R-:W-:Y:S01]  /*16f0*/  UMOV UR41, UR46 ;  /* 0x0000002e00297c82 */ /* 0x000fe20008000000 */
[----:B------:R-:W-:Y:S01]  /*1700*/  IMAD.MOV.U32 R93, RZ, RZ, RZ ;  /* 0x000000ffff5d7224 */ /* 0x000fe200078e00ff */
[----:B------:R-:W-:Y:S01]  /*1710*/  UISETP.GE.AND UP0, UPT, UR51, 0x1, UPT ;  /* 0x000000013300788c */ /* 0x000fe2000bf06270 */
[----:B------:R-:W-:Y:S01]  /*1720*/  CS2R R96, SRZ ;  /* 0x0000000000607805 */ /* 0x000fe2000001ff00 */
[----:B------:R-:W-:Y:S01]  /*1730*/  UIADD3 UR4, UR51, 0x9f, URZ ;  /* 0x0000009f33047890 */ /* 0x000fe2000fffe03f */
[----:B------:R-:W-:Y:S02]  /*1740*/  CS2R R136, SRZ ;  /* 0x0000000000887805 */ /* 0x000fe4000001ff00 */
[----:B------:R-:W-:Y:S02]  /*1750*/  CS2R R100, SRZ ;  /* 0x0000000000647805 */ /* 0x000fe4000001ff00 */
[----:B------:R-:W-:-:S02]  /*1760*/  CS2R R138, SRZ ;  /* 0x00000000008a7805 */ /* 0x000fc4000001ff00 */
[----:B------:R-:W-:Y:S01]  /*1770*/  PLOP3.LUT P1, PT, PT, PT, UP0, 0x80, 0x0 ;  /* 0x000000000000781c */ /* 0x000fe20003f2f008 */
[----:B------:R-:W-:Y:S01]  /*1780*/  UIMAD.WIDE UR4, UR4, 0x66666667, URZ ;  /* 0x66666667040478a5 */ /* 0x000fe2000f8e023f */
[----:B------:R-:W-:Y:S02]  /*1790*/  CS2R R104, SRZ ;  /* 0x0000000000687805 */ /* 0x000fe4000001ff00 */
[----:B------:R-:W-:Y:S01]  /*17a0*/  CS2R R140, SRZ ;  /* 0x00000000008c7805 */ /* 0x000fe2000001ff00 */
[----:B------:R-:W-:Y:S01]  /*17b0*/  IMAD.MOV.U32 R108, RZ, RZ, RZ ;  /* 0x000000ffff6c7224 */ /* 0x000fe200078e00ff */
[----:B------:R-:W-:Y:S01]  /*17c0*/  USHF.R.U32.HI UR50, URZ, 0x1f, UR5 ;  /* 0x0000001f3f327899 */ /* 0x000fe20008011605 */
[----:B------:R-:W-:-:S03]  /*17d0*/  IMAD.MOV.U32 R142, RZ, RZ, RZ ;  /* 0x000000ffff8e7224 */ /* 0x000fc600078e00ff */
[----:B------:R-:W-:-:S03]  /*17e0*/  ULEA.HI.SX32 UR50, UR5, UR50, 0x1a ;  /* 0x0000003205327291 */ /* 0x000fc6000f8fd23f */
[----:B------:R-:W-:Y:S09]  /*17f0*/  @!P1 BRA `(.L_x_3184) ;  /* 0x0000007400889947 */ /* 0x000ff20003800000 */
        /* <DEDUP_REMOVED lines=31> */
.L_x_3185:
        /* <DEDUP_REMOVED lines=13> */
.L_x_3326:
[----:B------:R-:W-:Y:S05]  /*1ac0*/  @!P0 BRA `(.L_x_3187) ;  /* 0x0000000000048947 */ /* 0x000fea0003800000 */
[----:B------:R-:W-:Y:S01]  /*1ad0*/  BPT.TRAP 0x1 ;  /* 0x000000040000795c */ /* 0x000fe20000300000 */
.L_x_3187:
[----:B0-----:R-:W-:Y:S02]  /*1ae0*/  IMAD.U32 R3, RZ, RZ, UR52 ;  /* 0x00000034ff037e24 */ /* 0x001fe4000f8e00ff */
[----:B------:R-:W-:Y:S02]  /*1af0*/  IMAD.U32 R5, RZ, RZ, UR43 ;  /* 0x0000002bff057e24 */ /* 0x000fe4000f8e00ff */
[----:B------:R-:W-:-:S03]  /*1b00*/  IMAD R4, R3, 0x8, R0 ;  /* 0x0000000803047824 */ /* 0x000fc600078e0200 */
[----:B------:R-:W-:-:S04]  /*1b10*/  SHF.L.U32 R3, R5, 0x1f, RZ ;  /* 0x0000001f05037819 */ /* 0x000fc800000006ff */
[----:B------:R0:W1:Y:S01]  /*1b20*/  SYNCS.PHASECHK.TRANS64.TRYWAIT P1, [R4+URZ+0x33430], R3 ;  /* 0x03343003040075a7 */ /* 0x000062000802017f */
[----:B------:R-:W-:Y:S05]  /*1b30*/  @!P0 BRA `(.L_x_3188) ;  /* 0x0000000000048947 */ /* 0x000fea0003800000 */
[----:B------:R-:W-:Y:S01]  /*1b40*/  BPT.TRAP 0x1 ;  /* 0x000000040000795c */ /* 0x000fe20000300000 */
.L_x_3188:
[----:B------:R-:W2:Y:S01]  /*1b50*/  S2R R5, SR_TID.X ;  /* 0x0000000000057919 */ /* 0x000ea20000002100 */
[----:B------:R-:W-:Y:S01]  /*1b60*/  IMAD.MOV.U32 R119, RZ, RZ, RZ ;  /* 0x000000ffff777224 */ /* 0x000fe200078e00ff */
[----:B--2---:R-:W-:Y:S01]  /*1b70*/  LOP3.LUT P2, RZ, R5, 0x7f, RZ, 0xc0, !PT ;  /* 0x0000007f05ff7812 */ /* 0x004fe2000784c0ff */
[----:B-1----:R-:W-:-:S12]  /*1b80*/  @P1 BRA `(.L_x_3189) ;  /* 0x0000000000081947 */ /* 0x002fd80003800000 */
[----:B------:R-:W1:Y:S02]  /*1b90*/  SYNCS.PHASECHK.TRANS64.TRYWAIT P1, [R4+URZ+0x33430], R3 ;  /* 0x03343003040075a7 */ /* 0x000e64000802017f */
[----:B-1----:R-:W-:Y:S05]  /*1ba0*/  @!P1 BRA `(.L_x_3190) ;  /* 0x0000010400bc9947 */ /* 0x002fea0003800000 */
.L_x_3189:
[----:B------:R-:W-:Y:S05]  /*1bb0*/  WARPSYNC.ALL ;  /* 0x0000000000007948 */ /* 0x000fea0003800000 */
[----:B------:R-:W-:Y:S01]  /*1bc0*/  R2UR UR4, R0 ;  /* 0x00000000000472ca */ /* 0x000fe200000e0000 */
[----:B------:R-:W-:Y:S01]  /*1bd0*/  ULOP3.LUT UR20, UR53, 0x10000, URZ, 0xfc, !UPT ;  /* 0x0001000035147892 */ /* 0x000fe2000f8efc3f */
[----:B------:R-:W-:Y:S01]  /*1be0*/  WARPGROUP.ARRIVE ;  /* 0x00000000000079c5 */ /* 0x000fe20000000000 */
[----:B------:R-:W-:Y:S01]  /*1bf0*/  UMOV UR25, 0x80000020 ;  /* 0x8000002000197882 */ /* 0x000fe20000000000 */
[----:B------:R-:W-:Y:S01]  /*1c00*/  UMOV UR27, 0x80000020 ;  /* 0x80000020001b7882 */ /* 0x000fe20000000000 */
[----:B------:R-:W-:Y:S01]  /*1c10*/  UMOV UR5, UR25 ;  /* 0x0000001900057c82 */ /* 0x000fe20008000000 */
[----:B------:R-:W-:Y:S01]  /*1c20*/  UMOV UR7, 0x80000020 ;  /* 0x8000002000077882 */ /* 0x000fe20000000000 */
[----:B------:R-:W-:Y:S01]  /*1c30*/  UIADD3 UR9, UR20, 0x2, URZ ;  /* 0x0000000214097890 */ /* 0x000fe2000fffe03f */
[----:B01----:R-:W-:Y:S01]  /*1c40*/  VIADD R3, R222, UR51 ;  /* 0x00000033de037c36 */ /* 0x003fe20008000000 */
[----:B------:R-:W-:Y:S01]  /*1c50*/  UMOV UR24, UR20 ;  /* 0x0000001400187c82 */ /* 0x000fe20008000000 */
        /* <DEDUP_REMOVED lines=9> */
[----:B------:R-:W-:Y:S01]  /*1cf0*/  UMOV UR23, 0x80000020 ;  /* 0x8000002000177882 */ /* 0x000fe20000000000 */
[----:B------:R-:W0:Y:S01]  /*1d00*/  S2R R106, SR_TID.X ;  /* 0x00000000006a7919 */ /* 0x000e220000002100 */
[----:B------:R-:W-:Y:S01]  /*1d10*/  ULOP3.LUT UR4, UR4, 0x3fff, URZ, 0xc0, !UPT ;  /* 0x00003fff04047892 */ /* 0x000fe2000f8ec03f */
[--C-:B------:R-:W-:Y:S01]  /*1d20*/  IMAD.MOV.U32 R118, RZ, RZ, R119.reuse ;  /* 0x000000ffff767224 */ /* 0x100fe200078e0077 */
[C---:B------:R-:W-:Y:S01]  /*1d30*/  ISETP.GT.AND P2, PT, R5.reuse, RZ, PT ;  /* 0x000000ff0500720c */ /* 0x040fe20003f44270 */
[----:B------:R-:W-:Y:S01]  /*1d40*/  UISETP.GE.AND UP0, UPT, UR51, 0xa1, UPT ;  /* 0x000000a13300788c */ /* 0x000fe2000bf06270 */
[C---:B------:R-:W-:Y:S01]  /*1d50*/  ISETP.GT.AND P5, PT, R5.reuse, 0x1, PT ;  /* 0x000000010500780c */ /* 0x040fe20003fa4270 */
[----:B------:R-:W-:Y:S01]  /*1d60*/  ULOP3.LUT UR47, UR4, 0x10000, URZ, 0xfc, !UPT ;  /* 0x00010000042f7892 */ /* 0x000fe2000f8efc3f */
[C---:B------:R-:W-:Y:S01]  /*1d70*/  ISETP.GT.AND P4, PT, R5.reuse, 0x8, PT ;  /* 0x000000080500780c */ /* 0x040fe20003f84270 */
[--C-:B------:R-:W-:Y:S01]  /*1d80*/  IMAD.MOV.U32 R116, RZ, RZ, R119.reuse ;  /* 0x000000ffff747224 */ /* 0x100fe200078e0077 */
[----:B------:R-:W-:Y:S01]  /*1d90*/  UMOV UR4, UR24 ;  /* 0x0000001800047c82 */ /* 0x000fe20008000000 */
[----:B------:R-:W-:Y:S01]  /*1da0*/  UIMAD UR28, UR52, 0x780, UR47 ;  /* 0x00000780341c78a4 */ /* 0x000fe2000f8e022f */
[C---:B------:R-:W-:Y:S01]  /*1db0*/  ISETP.GT.AND P1, PT, R5.reuse, 0x9, PT ;  /* 0x000000090500780c */ /* 0x040fe20003f24270 */
[--C-:B------:R-:W-:Y:S01]  /*1dc0*/  IMAD.MOV.U32 R114, RZ, RZ, R119.reuse ;  /* 0x000000ffff727224 */ /* 0x100fe200078e0077 */
[C---:B------:R-:W-:Y:S01]  /*1dd0*/  ISETP.GT.AND P3, PT, R5.reuse, 0x10, PT ;  /* 0x000000100500780c */ /* 0x040fe20003f64270 */
[----:B------:R-:W-:Y:S01]  /*1de0*/  UIADD3 UR6, UR28, 0x180, URZ ;  /* 0x000001801c067890 */ /* 0x000fe2000fffe03f */
[C---:B------:R-:W-:Y:S01]  /*1df0*/  ISETP.GT.AND P0, PT, R5.reuse, 0x79, PT ;  /* 0x000000790500780c */ /* 0x040fe20003f04270 */
[----:B------:R-:W-:Y:S01]  /*1e00*/  UIADD3 UR8, UR28, 0x200, URZ ;  /* 0x000002001c087890 */ /* 0x000fe2000fffe03f */
[----:B------:R-:W-:Y:S01]  /*1e10*/  ISETP.GT.AND P6, PT, R5, 0x80, PT ;  /* 0x000000800500780c */ /* 0x000fe20003fc4270 */
[----:B------:R-:W-:Y:S01]  /*1e20*/  UMOV UR26, UR28 ;  /* 0x0000001c001a7c82 */ /* 0x000fe20008000000 */
[----:B------:R-:W-:Y:S01]  /*1e30*/  UIADD3 UR10, UR28, 0x2, URZ ;  /* 0x000000021c0a7890 */ /* 0x000fe2000fffe03f */
[----:B------:R-:W-:Y:S01]  /*1e40*/  QGMMA.64x32x32.F32.E4M3.E4M3 R88, gdesc[UR24], RZ, !UPT, gsb0 ;  /* 0x00600000185879f3 */ /* 0x000fe2000c0008ff */
[----:B------:R-:W-:Y:S01]  /*1e50*/  UIADD3 UR26, UR28, 0x80, URZ ;  /* 0x000000801c1a7890 */ /* 0x000fe2000fffe03f */
[--C-:B------:R-:W-:Y:S01]  /*1e60*/  IMAD.MOV.U32 R112, RZ, RZ, R119.reuse ;  /* 0x000000ffff707224 */ /* 0x100fe200078e0077 */
[----:B------:R-:W-:Y:S01]  /*1e70*/  UMOV UR27, 0x80000020 ;  /* 0x80000020001b7882 */ /* 0x000fe20000000000 */
[----:B------:R-:W-:Y:S01]  /*1e80*/  UIADD3 UR12, UR28, 0x202, URZ ;  /* 0x000002021c0c7890 */ /* 0x000fe2000fffe03f */
[--C-:B------:R-:W-:Y:S01]  /*1e90*/  IMAD.MOV.U32 R110, RZ, RZ, R119.reuse ;  /* 0x000000ffff6e7224 */ /* 0x100fe200078e0077 */
[----:B------:R-:W-:Y:S01]  /*1ea0*/  UIADD3 UR14, UR28, 0x280, URZ ;  /* 0x000002801c0e7890 */ /* 0x000fe2000fffe03f */
[----:B------:R-:W-:Y:S01]  /*1eb0*/  IMAD.MOV.U32 R108, RZ, RZ, R119 ;  /* 0x000000ffff6c7224 */ /* 0x000fe200078e0077 */
[----:B------:R-:W-:-:S02]  /*1ec0*/  UIADD3 UR16, UR28, 0x282, URZ ;  /* 0x000002821c107890 */ /* 0x000fc4000fffe03f */
[----:B------:R-:W-:Y:S02]  /*1ed0*/  UIADD3 UR18, UR28, 0x402, URZ ;  /* 0x000004021c127890 */ /* 0x000fe4000fffe03f */
[----:B------:R-:W-:Y:S01]  /*1ee0*/  UIADD3 UR22, UR28, 0x680, URZ ;  /* 0x000006801c167890 */ /* 0x000fe2000fffe03f */
        /* <DEDUP_REMOVED lines=145> */
[----:B------:R-:W-:Y:S01]  /*2800*/  FSEL R7, R88, -INF , P2 ;  /* 0xff80000058077808 */ /* 0x000fe20001000000 */
[----:B------:R-:W-:Y:S01]  /*2810*/  IMAD.U32 R88, RZ, RZ, UR39 ;  /* 0x00000027ff587e24 */ /* 0x000fe2000f8e00ff */
        /* <DEDUP_REMOVED lines=10> */
[----:B------:R-:W-:Y:S01]  /*28c0*/  FSEL R11, R96, -INF , P3 ;  /* 0xff800000600b7808 */ /* 0x000fe20001800000 */
[----:B------:R-:W-:Y:S01]  /*28d0*/  IMAD.MOV.U32 R96, RZ, RZ, R119 ;  /* 0x000000ffff607224 */ /* 0x000fe200078e0077 */
[----:B------:R-:W-:Y:S02]  /*28e0*/  FMNMX.FTZ R6, R93, R6, !PT ;  /* 0x000000065d067209 */ /* 0x000fe40007810000 */
[----:B------:R-:W-:-:S02]  /*28f0*/  FSEL R91, R91, -INF , P5 ;  /* 0xff8000005b5b7808 */ /* 0x000fc40002800000 */
[----:B------:R-:W-:Y:S02]  /*2900*/  ISETP.GT.AND P5, PT, R5, 0x18, PT ;  /* 0x000000180500780c */ /* 0x000fe40003fa4270 */
        /* <DEDUP_REMOVED lines=9> */
[----:B------:R-:W-:Y:S02]  /*29a0*/  ISETP.GT.AND P3, PT, R5, 0x20, PT ;  /* 0x000000200500780c */ /* 0x000fe40003f64270 */
[----:B------:R-:W-:Y:S02]  /*29b0*/  FMNMX.FTZ R6, R13, R6, !PT ;  /* 0x000000060d067209 */ /* 0x000fe40007810000 */
[----:B------:R-:W-:Y:S02]  /*29c0*/  FSEL R95, R95, -INF , P1 ;  /* 0xff8000005f5f7808 */ /* 0x000fe40000800000 */
[----:B------:R-:W-:-:S02]  /*29d0*/  ISETP.GT.AND P1, PT, R5, 0x21, PT ;  /* 0x000000210500780c */ /* 0x000fc40003f24270 */
[----:B------:R-:W-:Y:S02]  /*29e0*/  FMNMX.FTZ R6, R101, R6, !PT ;  /* 0x0000000665067209 */ /* 0x000fe40007810000 */
[----:B------:R-:W-:Y:S02]  /*29f0*/  FSEL R99, R99, -INF , P2 ;  /* 0xff80000063637808 */ /* 0x000fe40001000000 */
[C---:B------:R-:W-:Y:S02]  /*2a00*/  ISETP.GT.AND P2, PT, R5.reuse, 0x28, PT ;  /* 0x000000280500780c */ /* 0x040fe40003f44270 */
[----:B------:R-:W-:Y:S02]  /*2a10*/  FSEL R102, R102, -INF , P5 ;  /* 0xff80000066667808 */ /* 0x000fe40002800000 */
[----:B------:R-:W-:Y:S02]  /*2a20*/  ISETP.GT.AND P5, PT, R5, 0x29, PT ;  /* 0x000000290500780c */ /* 0x000fe40003fa4270 */
[----:B------:R-:W-:-:S02]  /*2a30*/  FSEL R103, R103, -INF , P4 ;  /* 0xff80000067677808 */ /* 0x000fc40002000000 */
        /* <DEDUP_REMOVED lines=31> */
[----:B------:R-:W-:Y:S02]  /*2c30*/  FMNMX.FTZ R6, R85, R6, !PT ;  /* 0x0000000655067209 */ /* 0x000fe40007810000 */
[----:B------:R-:W-:Y:S02]  /*2c40*/  FSEL R83, R83, -INF , P3 ;  /* 0xff80000053537808 */ /* 0x000fe40001800000 */
[----:B------:R-:W-:Y:S02]  /*2c50*/  ISETP.GT.AND P3, PT, R5, 0x48, PT ;  /* 0x000000480500780c */ /* 0x000fe40003f64270 */
[----:B------:R-:W-:-:S02]  /*2c60*/  FSEL R86, R86, -INF , P1 ;  /* 0xff80000056567808 */ /* 0x000fc40000800000 */
[----:B------:R-:W-:Y:S02]  /*2c70*/  ISETP.GT.AND P1, PT, R5, 0x49, PT ;  /* 0x000000490500780c */ /* 0x000fe40003f24270 */
        /* <DEDUP_REMOVED lines=34> */
[C---:B------:R-:W-:Y:S02]  /*2ea0*/  ISETP.GT.AND P5, PT, R5.reuse, 0x68, PT ;  /* 0x000000680500780c */ /* 0x040fe40003fa4270 */
[----:B------:R-:W-:Y:S02]  /*2eb0*/  FSEL R70, R70, -INF , P4 ;  /* 0xff80000046467808 */ /* 0x000fe40002000000 */
[----:B------:R-:W-:Y:S02]  /*2ec0*/  ISETP.GT.AND P4, PT, R5, 0x69, PT ;  /* 0x000000690500780c */ /* 0x000fe40003f84270 */
        /* <DEDUP_REMOVED lines=24> */
[----:B------:R-:W-:Y:S02]  /*3050*/  ISETP.GT.AND P0, PT, R5, 0x81, PT ;  /* 0x000000810500780c */ /* 0x000fe40003f04270 */
[----:B------:R-:W-:Y:S02]  /*3060*/  FMNMX.FTZ R3, R53, R8, !PT ;  /* 0x0000000835037209 */ /* 0x000fe40007810000 */
[----:B------:R-:W-:Y:S02]  /*3070*/  FSEL R51, R51, -INF , P1 ;  /* 0xff80000033337808 */ /* 0x000fe40000800000 */
[----:B------:R-:W-:Y:S02]  /*3080*/  ISETP.GT.AND P1, PT, R5, 0x88, PT ;  /* 0x000000880500780c */ /* 0x000fe40003f24270 */
[----:B------:R-:W-:-:S02]  /*3090*/  FSEL R54, R54, -INF , P2 ;  /* 0xff80000036367808 */ /* 0x000fc40001000000 */
[C---:B------:R-:W-:Y:S02]  /*30a0*/  ISETP.GT.AND P2, PT, R5.reuse, 0x89, PT ;  /* 0x000000890500780c */ /* 0x040fe40003f44270 */
[----:B------:R-:W-:Y:S02]  /*30b0*/  FSEL R50, R50, -INF , P3 ;  /* 0xff80000032327808 */ /* 0x000fe40001800000 */
[----:B------:R-:W-:Y:S02]  /*30c0*/  ISETP.GT.AND P3, PT, R5, 0x90, PT ;  /* 0x000000900500780c */ /* 0x000fe40003f64270 */
        /* <DEDUP_REMOVED lines=23> */
[----:B------:R-:W-:Y:S02]  /*3240*/  P2R R14, PR, RZ, 0x2 ;  /* 0x00000002ff0e7803 */ /* 0x000fe40000000000 */
[----:B------:R-:W-:Y:S02]  /*3250*/  FMNMX.FTZ R8, R37, R8, !PT ;  /* 0x0000000825087209 */ /* 0x000fe40007810000 */
[C---:B------:R-:W-:Y:S02]  /*3260*/  ISETP.GT.AND P1, PT, R5.reuse, 0x79, PT ;  /* 0x000000790500780c */ /* 0x040fe40003f24270 */
[----:B------:R-:W-:Y:S01]  /*3270*/  ISETP.GT.AND P0, PT, R5, 0x80, PT ;  /* 0x000000800500780c */ /* 0x000fe20003f04270 */
[----:B------:R-:W1:Y:S01]  /*3280*/  SHFL.BFLY PT, R3, R8, 0x2, 0x1f ;  /* 0x0c401f0008037f89 */ /* 0x000e6200000e0000 */
[----:B------:R-:W-:-:S02]  /*3290*/  FSEL R55, R55, -INF , P1 ;  /* 0xff80000037377808 */ /* 0x000fc40000800000 */
[----:B------:R-:W-:Y:S02]  /*32a0*/  FSEL R26, R26, -INF , P0 ;  /* 0xff8000001a1a7808 */ /* 0x000fe40000000000 */
[----:B------:R-:W-:Y:S02]  /*32b0*/  ISETP.NE.AND P0, PT, R20, RZ, PT ;  /* 0x000000ff1400720c */ /* 0x000fe40003f05270 */
[----:B------:R-:W-:Y:S02]  /*32c0*/  ISETP.NE.AND P1, PT, R14, RZ, PT ;  /* 0x000000ff0e00720c */ /* 0x000fe40003f25270 */
[----:B------:R-:W-:Y:S02]  /*32d0*/  FSEL R27, R27, -INF , P0 ;  /* 0xff8000001b1b7808 */ /* 0x000fe40000000000 */
[----:B------:R-:W-:Y:S02]  /*32e0*/  FSEL R30, R30, -INF , P1 ;  /* 0xff8000001e1e7808 */ /* 0x000fe40000800000 */
[----:B------:R-:W-:Y:S01]  /*32f0*/  ISETP.NE.AND P0, PT, R104, RZ, PT ;  /* 0x000000ff6800720c */ /* 0x000fe20003f05270 */
[----:B------:R-:W-:Y:S01]  /*3300*/  IMAD.MOV.U32 R104, RZ, RZ, R119 ;  /* 0x000000ffff687224 */ /* 0x000fe200078e0077 */
[----:B-1----:R-:W-:-:S05]  /*3310*/  FMNMX.FTZ R10, R8, R3, !PT ;  /* 0x00000003080a7209 */ /* 0x002fca0007810000 */
[----:B------:R-:W1:Y:S02]  /*3320*/  SHFL.BFLY PT, R3, R10, 0x1, 0x1f ;  /* 0x0c201f000a037f89 */ /* 0x000e6400000e0000 */
[----:B-1----:R-:W-:-:S04]  /*3330*/  FMNMX.FTZ R3, R10, R3, !PT ;  /* 0x000000030a037209 */ /* 0x002fc80007810000 */
[C---:B------:R-:W-:Y:S01]  /*3340*/  FSETP.NEU.FTZ.AND P2, PT, R3.reuse, -INF , PT ;  /* 0xff8000000300780b */ /* 0x040fe20003f5d000 */
[----:B------:R-:W-:-:S05]  /*3350*/  FFMA.FTZ R88, R3, R88, -8 ;  /* 0xc100000003587423 */ /* 0x000fca0000010058 */
[----:B------:R-:W-:Y:S02]  /*3360*/  FSEL R88, R88, RZ, P2 ;  /* 0x000000ff58587208 */ /* 0x000fe40001000000 */
[----:B------:R-:W-:-:S03]  /*3370*/  ISETP.NE.AND P2, PT, R12, RZ, PT ;  /* 0x000000ff0c00720c */ /* 0x000fc60003f45270 */
[--C-:B------:R-:W-:Y:S01]  /*3380*/  FFMA.FTZ R5, R7, UR39, -R88.reuse ;  /* 0x0000002707057c23 */ /* 0x100fe20008010858 */
        /* <DEDUP_REMOVED lines=9> */
[----:B------:R-:W-:Y:S01]  /*3420*/  FSEL R69, R34, -INF , P3 ;  /* 0xff80000022457808 */ /* 0x000fe20001800000 */
        /* <DEDUP_REMOVED lines=35> */
[--C-:B------:R-:W-:Y:S01]  /*3660*/  IMAD.MOV.U32 R101, RZ, RZ, R119.reuse ;  /* 0x000000ffff657224 */ /* 0x100fe200078e0077 */
[----:B------:R-:W-:Y:S01]  /*3670*/  FMNMX.FTZ R60, R82, R21, !PT ;  /* 0x00000015523c7209 */ /* 0x000fe20007810000 */
[--C-:B------:R-:W-:Y:S02]  /*3680*/  IMAD.MOV.U32 R97, RZ, RZ, R119.reuse ;  /* 0x000000ffff617224 */ /* 0x100fe400078e0077 */
[----:B------:R-:W2:Y:S01]  /*3690*/  MUFU.EX2 R10, R10 ;  /* 0x0000000a000a7308 */ /* 0x000ea20000000800 */
[----:B-1----:R-:W-:Y:S01]  /*36a0*/  FMNMX.FTZ R57, R83, R60, !PT ;  /* 0x0000003c53397209 */ /* 0x002fe20007810000 */
[----:B------:R-:W-:Y:S01]  /*36b0*/  FFMA.FTZ R60, R81, UR39, -R88 ;  /* 0x00000027513c7c23 */ /* 0x000fe20008010858 */
[----:B------:R-:W-:Y:S02]  /*36c0*/  IMAD.MOV.U32 R93, RZ, RZ, R119 ;  /* 0x000000ffff5d7224 */ /* 0x000fe400078e0077 */
[----:B------:R-:W-:-:S03]  /*36d0*/  FMNMX.FTZ R64, R86, R57, !PT ;  /* 0x0000003956407209 */ /* 0x000fc60007810000 */
[----:B------:R-:W-:Y:S01]  /*36e0*/  MUFU.EX2 R9, R9 ;  /* 0x0000000900097308 */ /* 0x000fe20000000800 */
[----:B------:R-:W-:-:S04]  /*36f0*/  FMNMX.FTZ R57, R87, R64, !PT ;  /* 0x0000004057397209 */ /* 0x000fc80007810000 */
[----:B------:R-:W-:-:S03]  /*3700*/  FMNMX.FTZ R64, R58, R57, !PT ;  /* 0x000000393a407209 */ /* 0x000fc60007810000 */
[----:B------:R-:W-:Y:S01]  /*3710*/  MUFU.EX2 R12, R12 ;  /* 0x0000000c000c7308 */ /* 0x000fe20000000800 */
[----:B------:R-:W-:Y:S01]  /*3720*/  FMNMX.FTZ R61, R59, R64, !PT ;  /* 0x000000403b3d7209 */ /* 0x000fe20007810000 */
[--C-:B------:R-:W-:Y:S01]  /*3730*/  FFMA.FTZ R64, R85, UR39, -R88.reuse ;  /* 0x0000002755407c23 */ /* 0x100fe20008010858 */
[----:B------:R-:W-:Y:S01]  /*3740*/  FSEL R85, R39, -INF , P6 ;  /* 0xff80000027557808 */ /* 0x000fe20003000000 */
[--C-:B------:R-:W-:Y:S01]  /*3750*/  FFMA.FTZ R39, R48, UR39, -R88.reuse ;  /* 0x0000002730277c23 */ /* 0x100fe20008010858 */
[----:B------:R-:W-:Y:S01]  /*3760*/  FMNMX.FTZ R68, R62, R61, !PT ;  /* 0x0000003d3e447209 */ /* 0x000fe20007810000 */
[----:B------:R-:W-:Y:S01]  /*3770*/  FFMA.FTZ R48, R53, UR39, -R88 ;  /* 0x0000002735307c23 */ /* 0x000fe20008010858 */
[----:B--2---:R-:W-:Y:S01]  /*3780*/  F2FP.SATFINITE.E4M3.F32.PACK_AB_MERGE_C R200, R10, R7, RZ ;  /* 0x000000070ac8723e */ /* 0x004fe200048070ff */
[----:B------:R-:W-:Y:S01]  /*3790*/  MUFU.EX2 R11, R11 ;  /* 0x0000000b000b7308 */ /* 0x000fe20000000800 */
[----:B------:R-:W-:Y:S02]  /*37a0*/  FMNMX.FTZ R61, R63, R68, !PT ;  /* 0x000000443f3d7209 */ /* 0x000fe40007810000 */
[----:B------:R-:W-:-:S02]  /*37b0*/  F2FP.SATFINITE.E4M3.F32.PACK_AB_MERGE_C R200, R8, R5, R200 ;  /* 0x0000000508c8723e */ /* 0x000fc400048070c8 */
[----:B------:R-:W-:-:S03]  /*37c0*/  FMNMX.FTZ R68, R66, R61, !PT ;  /* 0x0000003d42447209 */ /* 0x000fc60007810000 */
[----:B------:R-:W1:Y:S01]  /*37d0*/  MUFU.EX2 R14, R14 ;  /* 0x0000000e000e7308 */ /* 0x000e620000000800 */
[----:B------:R-:W-:Y:S01]  /*37e0*/  FMNMX.FTZ R65, R67, R68, !PT ;  /* 0x0000004443417209 */ /* 0x000fe20007810000 */
[----:B------:R-:W-:Y:S01]  /*37f0*/  FFMA.FTZ R68, R115, UR39, -R88 ;  /* 0x0000002773447c23 */ /* 0x000fe20008010858 */
[----:B------:R-:W-:Y:S02]  /*3800*/  IMAD.MOV.U32 R115, RZ, RZ, R119 ;  /* 0x000000ffff737224 */ /* 0x000fe400078e0077 */
[----:B------:R-:W-:-:S03]  /*3810*/  FMNMX.FTZ R76, R70, R65, !PT ;  /* 0x00000041464c7209 */ /* 0x000fc60007810000 */
[----:B------:R-:W-:Y:S01]  /*3820*/  MUFU.EX2 R20, R20 ;  /* 0x0000001400147308 */ /* 0x000fe20000000800 */
[----:B------:R-:W-:-:S04]  /*3830*/  FMNMX.FTZ R65, R71, R76, !PT ;  /* 0x0000004c47417209 */ /* 0x000fc80007810000 */
[----:B------:R-:W-:-:S03]  /*3840*/  FMNMX.FTZ R76, R42, R65, !PT ;  /* 0x000000412a4c7209 */ /* 0x000fc60007810000 */
[----:B------:R2:W-:Y:S01]  /*3850*/  MUFU.EX2 R15, R105 ;  /* 0x00000069000f7308 */ /* 0x0005e20000000800 */
[----:B------:R-:W-:Y:S01]  /*3860*/  FMNMX.FTZ R81, R43, R76, !PT ;  /* 0x0000004c2b517209 */ /* 0x000fe20007810000 */
[----:B------:R-:W-:Y:S01]  /*3870*/  FFMA.FTZ R76, R77, UR39, -R88 ;  /* 0x000000274d4c7c23 */ /* 0x000fe20008010858 */
[----:B-1----:R-:W-:Y:S02]  /*3880*/  F2FP.SATFINITE.E4M3.F32.PACK_AB_MERGE_C R202, R14, R11, RZ ;  /* 0x0000000b0eca723e */ /* 0x002fe400048070ff */
[----:B------:R-:W-:Y:S02]  /*3890*/  FMNMX.FTZ R80, R46, R81, !PT ;  /* 0x000000512e507209 */ /* 0x000fe40007810000 */
[----:B------:R-:W-:Y:S01]  /*38a0*/  F2FP.SATFINITE.E4M3.F32.PACK_AB_MERGE_C R202, R12, R9, R202 ;  /* 0x000000090cca723e */ /* 0x000fe200048070ca */
[----:B------:R-:W1:Y:S01]  /*38b0*/  MUFU.EX2 R56, R56 ;  /* 0x0000003800387308 */ /* 0x000e620000000800 */
[----:B------:R-:W-:Y:S01]  /*38c0*/  FMNMX.FTZ R77, R47, R80, !PT ;  /* 0x000000502f4d7209 */ /* 0x000fe20007810000 */
[----:B--2---:R-:W-:-:S03]  /*38d0*/  IMAD.MOV.U32 R105, RZ, RZ, R119 ;  /* 0x000000ffff697224 */ /* 0x004fc600078e0077 */
[----:B------:R-:W-:-:S03]  /*38e0*/  FMNMX.FTZ R80, R50, R77, !PT ;  /* 0x0000004d32507209 */ /* 0x000fc60007810000 */
[----:B------:R2:W-:Y:S01]  /*38f0*/  MUFU.EX2 R21, R109 ;  /* 0x0000006d00157308 */ /* 0x0005e20000000800 */
[----:B------:R-:W-:-:S04]  /*3900*/  FMNMX.FTZ R77, R51, R80, !PT ;  /* 0x00000050334d7209 */ /* 0x000fc80007810000 */
[----:B------:R-:W-:-:S03]  /*3910*/  FMNMX.FTZ R80, R54, R77, !PT ;  /* 0x0000004d36507209 */ /* 0x000fc60007810000 */
[----:B------:R-:W-:Y:S01]  /*3920*/  MUFU.EX2 R60, R60 ;  /* 0x0000003c003c7308 */ /* 0x000fe20000000800 */
[----:B------:R-:W-:Y:S01]  /*3930*/  FMNMX.FTZ R77, R55, R80, !PT ;  /* 0x00000050374d7209 */ /* 0x000fe20007810000 */
[--C-:B--2---:R-:W-:Y:S01]  /*3940*/  IMAD.MOV.U32 R109, RZ, RZ, R119.reuse ;  /* 0x000000ffff6d7224 */ /* 0x104fe200078e0077 */
[----:B------:R-:W-:Y:S01]  /*3950*/  FSEL R80, R31, -INF , P2 ;  /* 0xff8000001f507808 */ /* 0x000fe20001000000 */
[--C-:B------:R-:W-:Y:S01]  /*3960*/  FFMA.FTZ R31, R40, UR39, -R88.reuse ;  /* 0x00000027281f7c23 */ /* 0x100fe20008010858 */
[----:B------:R-:W-:Y:S01]  /*3970*/  FMNMX.FTZ R6, R26, R77, !PT ;  /* 0x0000004d1a067209 */ /* 0x000fe20007810000 */
[----:B------:R-:W-:Y:S01]  /*3980*/  FFMA.FTZ R40, R45, UR39, -R88 ;  /* 0x000000272d287c23 */ /* 0x000fe20008010858 */
[----:B------:R-:W-:Y:S01]  /*3990*/  IMAD.U32 R45, RZ, RZ, UR39 ;  /* 0x00000027ff2d7e24 */ /* 0x000fe2000f8e00ff */
[----:B------:R2:W-:Y:S01]  /*39a0*/  MUFU.EX2 R77, R84 ;  /* 0x00000054004d7308 */ /* 0x0005e20000000800 */
[----:B------:R-:W-:Y:S02]  /*39b0*/  FMNMX.FTZ R81, R27, R6, !PT ;  /* 0x000000061b517209 */ /* 0x000fe40007810000 */
[----:B0-----:R-:W-:Y:S01]  /*39c0*/  LOP3.LUT P2, RZ, R106, 0x7f, RZ, 0xc0, !PT ;  /* 0x0000007f6aff7812 */ /* 0x001fe2000784c0ff */
[----:B------:R-:W-:Y:S01]  /*39d0*/  IMAD.MOV.U32 R106, RZ, RZ, R119 ;  /* 0x000000ffff6a7224 */ /* 0x000fe200078e0077 */
[----:B------:R-:W-:-:S02]  /*39e0*/  FMNMX.FTZ R81, R30, R81, !PT ;  /* 0x000000511e517209 */ /* 0x000fc40007810000 */
[----:B-1----:R-:W-:Y:S01]  /*39f0*/  F2FP.SATFINITE.E4M3.F32.PACK_AB_MERGE_C R204, R56, R15, RZ ;  /* 0x0000000f38cc723e */ /* 0x002fe200048070ff */
[----:B------:R0:W-:Y:S01]  /*3a00*/  MUFU.EX2 R57, R111 ;  /* 0x0000006f00397308 */ /* 0x0001e20000000800 */
[----:B------:R-:W-:Y:S02]  /*3a10*/  FMNMX.FTZ R6, R80, R81, !PT ;  /* 0x0000005150067209 */ /* 0x000fe40007810000 */
[----:B------:R-:W-:Y:S02]  /*3a20*/  FSEL R81, R35, -INF , P4 ;  /* 0xff80000023517808 */ /* 0x000fe40002000000 */
[----:B------:R-:W-:Y:S02]  /*3a30*/  FMNMX.FTZ R6, R69, R6, !PT ;  /* 0x0000000645067209 */ /* 0x000fe40007810000 */
[----:B--2---:R-:W-:Y:S01]  /*3a40*/  FSEL R84, R38, -INF , P5 ;  /* 0xff80000026547808 */ /* 0x004fe20002800000 */
[----:B------:R-:W-:-:S01]  /*3a50*/  FFMA.FTZ R38, R41, UR39, -R88 ;  /* 0x0000002729267c23 */ /* 0x000fc20008010858 */
[----:B------:R-:W-:Y:S01]  /*3a60*/  FMNMX.FTZ R35, R81, R6, !PT ;  /* 0x0000000651237209 */ /* 0x000fe20007810000 */
[----:B------:R-:W-:-:S01]  /*3a70*/  FFMA.FTZ R41, R52, UR39, -R88 ;  /* 0x0000002734297c23 */ /* 0x000fc20008010858 */
[----:B------:R-:W-:Y:S01]  /*3a80*/  @!P2 VIADD R4, R4, 0x33440 ;  /* 0x000334400404a836 */ /* 0x000fe20000000000 */
[----:B------:R-:W1:Y:S01]  /*3a90*/  MUFU.EX2 R64, R64 ;  /* 0x0000004000407308 */ /* 0x000e620000000800 */
[----:B------:R-:W-:Y:S01]  /*3aa0*/  FMNMX.FTZ R6, R84, R35, !PT ;  /* 0x0000002354067209 */ /* 0x000fe20007810000 */
[--C-:B------:R-:W-:Y:S01]  /*3ab0*/  FFMA.FTZ R35, R44, UR39, -R88.reuse ;  /* 0x000000272c237c23 */ /* 0x100fe20008010858 */
[----:B------:R-:W-:-:S01]  /*3ac0*/  FFMA.FTZ R44, R49, UR39, -R88 ;  /* 0x00000027312c7c23 */ /* 0x000fc20008010858 */
[----:B------:R-:W-:Y:S01]  /*3ad0*/  @!P2 PRMT R4, RZ, 0x654, R4 ;  /* 0x00000654ff04a816 */ /* 0x000fe20000000004 */
[----:B0-----:R-:W-:Y:S01]  /*3ae0*/  IMAD.MOV.U32 R111, RZ, RZ, R119 ;  /* 0x000000ffff6f7224 */ /* 0x001fe200078e0077 */
[----:B------:R-:W-:-:S02]  /*3af0*/  FMNMX.FTZ R6, R85, R6, !PT ;  /* 0x0000000655067209 */ /* 0x000fc40007810000 */
[----:B------:R0:W-:Y:S01]  /*3b00*/  @!P2 SYNCS.ARRIVE.TRANS64.RED.A1T0 RZ, [R4+URZ], RZ ;  /* 0x000000ff04ffa9a7 */ /* 0x0001e2000810043f */
[----:B------:R2:W-:Y:S01]  /*3b10*/  MUFU.EX2 R61, R113 ;  /* 0x00000071003d7308 */ /* 0x0005e20000000800 */
[----:B------:R-:W-:Y:S01]  /*3b20*/  F2FP.SATFINITE.E4M3.F32.PACK_AB_MERGE_C R204, R20, R13, R204 ;  /* 0x0000000d14cc723e */ /* 0x000fe200048070cc */
[----:B------:R-:W3:Y:S06]  /*3b30*/  SHFL.BFLY PT, R89, R6, 0x2, 0x1f ;  /* 0x0c401f0006597f89 */ /* 0x000eec00000e0000 */
[----:B------:R-:W-:Y:S01]  /*3b40*/  MUFU.EX2 R68, R68 ;  /* 0x0000004400447308 */ /* 0x000fe20000000800 */
[----:B-1----:R-:W-:Y:S01]  /*3b50*/  F2FP.SATFINITE.E4M3.F32.PACK_AB_MERGE_C R206, R64, R57, RZ ;  /* 0x0000003940ce723e */ /* 0x002fe200048070ff */
[----:B--2---:R-:W-:-:S03]  /*3b60*/  IMAD.MOV.U32 R113, RZ, RZ, R119 ;  /* 0x000000ffff717224 */ /* 0x004fc600078e0077 */
[----:B------:R-:W-:-:S03]  /*3b70*/  F2FP.SATFINITE.E4M3.F32.PACK_AB_MERGE_C R206, R60, R21, R206 ;  /* 0x000000153cce723e */ /* 0x000fc600048070ce */
[----:B------:R1:W-:Y:S08]  /*3b80*/  MUFU.EX2 R65, R117 ;  /* 0x0000007500417308 */ /* 0x0003f00000000800 */
[----:B------:R-:W-:Y:S01]  /*3b90*/  MUFU.EX2 R76, R76 ;  /* 0x0000004c004c7308 */ /* 0x000fe20000000800 */
[----:B-1----:R-:W-:Y:S01]  /*3ba0*/  IMAD.MOV.U32 R117, RZ, RZ, R119 ;  /* 0x000000ffff757224 */ /* 0x002fe200078e0077 */
[----:B---3--:R-:W-:-:S05]  /*3bb0*/  FMNMX.FTZ R89, R6, R89, !PT ;  /* 0x0000005906597209 */ /* 0x008fca0007810000 */
[----:B------:R-:W1:Y:S01]  /*3bc0*/  SHFL.BFLY PT, R6, R89, 0x1, 0x1f ;  /* 0x0c201f0059067f89 */ /* 0x000e6200000e0000 */
[----:B------:R-:W-:Y:S08]  /*3bd0*/  MUFU.EX2 R72, R72 ;  /* 0x0000004800487308 */ /* 0x000ff00000000800 */
[----:B------:R-:W-:Y:S08]  /*3be0*/  MUFU.EX2 R73, R73 ;  /* 0x0000004900497308 */ /* 0x000ff00000000800 */
[----:B------:R-:W-:Y:S01]  /*3bf0*/  MUFU.EX2 R31, R31 ;  /* 0x0000001f001f7308 */ /* 0x000fe20000000800 */
[----:B-1----:R-:W-:-:S07]  /*3c00*/  FMNMX.FTZ R6, R89, R6, !PT ;  /* 0x0000000659067209 */ /* 0x002fce0007810000 */
[----:B------:R-:W-:Y:S01]  /*3c10*/  MUFU.EX2 R38, R38 ;  /* 0x0000002600267308 */ /* 0x000fe20000000800 */
[C---:B------:R-:W-:Y:S01]  /*3c20*/  FSETP.NEU.FTZ.AND P1, PT, R6.reuse, -INF , PT ;  /* 0xff8000000600780b */ /* 0x040fe20003f3d000 */
[----:B------:R-:W-:-:S06]  /*3c30*/  FFMA.FTZ R45, R6, R45, -8 ;  /* 0xc1000000062d7423 */ /* 0x000fcc000001002d */
        /* <DEDUP_REMOVED lines=21> */
[----:B------:R-:W-:Y:S01]  /*3d90*/  FADD.FTZ R66, R5, R8 ;  /* 0x0000000805427221 */ /* 0x000fe20000010000 */
[----:B------:R-:W-:-:S01]  /*3da0*/  FFMA.FTZ R103, R103, UR39, -R89 ;  /* 0x0000002767677c23 */ /* 0x000fc20008010859 */
        /* <DEDUP_REMOVED lines=24> */
[--C-:B------:R-:W-:Y:S01]  /*3f30*/  FFMA.FTZ R27, R27, UR39, -R89.reuse ;  /* 0x000000271b1b7c23 */ /* 0x100fe20008010859 */
[----:B------:R-:W-:-:S01]  /*3f40*/  FFMA.FTZ R30, R30, UR39, -R89 ;  /* 0x000000271e1e7c23 */ /* 0x000fc20008010859 */
[----:B------:R-:W2:Y:S01]  /*3f50*/  MUFU.EX2 R88, R88 ;  /* 0x0000005800587308 */ /* 0x000ea20000000800 */
[----:B---3--:R-:W-:-:S01]  /*3f60*/  FADD.FTZ R66, R95, R66 ;  /* 0x000000425f427221 */ /* 0x008fc20000010000 */
[--C-:B------:R-:W-:Y:S01]  /*3f70*/  FFMA.FTZ R80, R80, UR39, -R89.reuse ;  /* 0x0000002750507c23 */ /* 0x100fe20008010859 */
[----:B------:R-:W-:-:S01]  /*3f80*/  FFMA.FTZ R69, R69, UR39, -R89 ;  /* 0x0000002745457c23 */ /* 0x000fc20008010859 */
[--C-:B------:R-:W-:Y:S01]  /*3f90*/  FFMA.FTZ R81, R81, UR39, -R89.reuse ;  /* 0x0000002751517c23 */ /* 0x100fe20008010859 */
[----:B------:R-:W-:-:S01]  /*3fa0*/  FFMA.FTZ R84, R84, UR39, -R89 ;  /* 0x0000002754547c23 */ /* 0x000fc20008010859 */
[----:B------:R-:W-:Y:S01]  /*3fb0*/  FFMA.FTZ R85, R85, UR39, -R89 ;  /* 0x0000002755557c23 */ /* 0x000fe20008010859 */
[----:B------:R-:W-:Y:S01]  /*3fc0*/  F2FP.SATFINITE.E4M3.F32.PACK_AB_MERGE_C R94, R95, R94, RZ ;  /* 0x0000005e5f5e723e */ /* 0x000fe200048070ff */
[----:B------:R-:W0:Y:S01]  /*3fd0*/  MUFU.EX2 R102, R102 ;  /* 0x0000006600667308 */ /* 0x000e220000000800 */
[----:B-1----:R-:W-:-:S01]  /*3fe0*/  FADD.FTZ R91, R49, R66 ;  /* 0x00000042315b7221 */ /* 0x002fc20000010000 */
[----:B------:R-:W-:Y:S01]  /*3ff0*/  FADD.FTZ R66, R12, R67 ;  /* 0x000000430c427221 */ /* 0x000fe20000010000 */
[----:B------:R-:W-:Y:S01]  /*4000*/  F2FP.SATFINITE.E4M3.F32.PACK_AB_MERGE_C R201, R52, R45, R94 ;  /* 0x0000002d34c9723e */ /* 0x000fe2000480705e */
[----:B------:R-:W-:-:S02]  /*4010*/  IMAD.MOV.U32 R99, RZ, RZ, R119 ;  /* 0x000000ffff637224 */ /* 0x000fc400078e0077 */
[----:B------:R-:W-:-:S01]  /*4020*/  FADD.FTZ R67, R11, R66 ;  /* 0x000000420b437221 */ /* 0x000fc20000010000 */
[----:B------:R-:W-:Y:S01]  /*4030*/  IMAD.MOV.U32 R98, RZ, RZ, R119 ;  /* 0x000000ffff627224 */ /* 0x000fe200078e0077 */
[----:B------:R-:W1:Y:S01]  /*4040*/  MUFU.EX2 R103, R103 ;  /* 0x0000006700677308 */ /* 0x000e620000000800 */
[----:B--2---:R-:W-:-:S01]  /*4050*/  FADD.FTZ R91, R88, R91 ;  /* 0x0000005b585b7221 */ /* 0x004fc20000010000 */
[----:B------:R-:W-:Y:S01]  /*4060*/  FADD.FTZ R66, R14, R67 ;  /* 0x000000430e427221 */ /* 0x000fe20000010000 */
[--C-:B------:R-:W-:Y:S02]  /*4070*/  IMAD.MOV.U32 R95, RZ, RZ, R119.reuse ;  /* 0x000000ffff5f7224 */ /* 0x100fe400078e0077 */
[----:B------:R-:W-:Y:S02]  /*4080*/  IMAD.MOV.U32 R94, RZ, RZ, R119 ;  /* 0x000000ffff5e7224 */ /* 0x000fe400078e0077 */
[----:B------:R-:W-:-:S01]  /*4090*/  FADD.FTZ R67, R13, R66 ;  /* 0x000000420d437221 */ /* 0x000fc20000010000 */
        /* <DEDUP_REMOVED lines=18> */
[----:B------:R-:W2:Y:S01]  /*41c0*/  MUFU.EX2 R79, R79 ;  /* 0x0000004f004f7308 */ /* 0x000ea20000000800 */
[----:B0-----:R-:W-:-:S02]  /*41d0*/  FADD.FTZ R91, R74, R91 ;  /* 0x0000005b4a5b7221 */ /* 0x001fc40000010000 */
[----:B------:R-:W-:Y:S01]  /*41e0*/  FADD.FTZ R66, R56, R67 ;  /* 0x0000004338427221 */ /* 0x000fe20000010000 */
[----:B------:R-:W-:-:S03]  /*41f0*/  IMAD.MOV.U32 R56, RZ, RZ, R119 ;  /* 0x000000ffff387224 */ /* 0x000fc600078e0077 */
[----:B------:R-:W-:Y:S01]  /*4200*/  FADD.FTZ R67, R21, R66 ;  /* 0x0000004215437221 */ /* 0x000fe20000010000 */
[----:B------:R-:W0:Y:S01]  /*4210*/  MUFU.EX2 R75, R75 ;  /* 0x0000004b004b7308 */ /* 0x000e220000000800 */
[----:B-1----:R-:W-:-:S07]  /*4220*/  FADD.FTZ R4, R90, R91 ;  /* 0x0000005b5a047221 */ /* 0x002fce0000010000 */
[----:B------:R-:W1:Y:S01]  /*4230*/  MUFU.EX2 R78, R78 ;  /* 0x0000004e004e7308 */ /* 0x000e620000000800 */
[----:B--2---:R-:W-:-:S01]  /*4240*/  FADD.FTZ R4, R79, R4 ;  /* 0x000000044f047221 */ /* 0x004fc20000010000 */
[----:B------:R-:W-:Y:S01]  /*4250*/  F2FP.SATFINITE.E4M3.F32.PACK_AB_MERGE_C R79, R79, R90, RZ ;  /* 0x0000005a4f4f723e */ /* 0x000fe200048070ff */
[----:B------:R-:W-:-:S03]  /*4260*/  IMAD.MOV.U32 R90, RZ, RZ, R119 ;  /* 0x000000ffff5a7224 */ /* 0x000fc600078e0077 */
[----:B------:R-:W-:Y:S01]  /*4270*/  F2FP.SATFINITE.E4M3.F32.PACK_AB_MERGE_C R205, R74, R53, R79 ;  /* 0x000000354acd723e */ /* 0x000fe2000480704f */
        /* <DEDUP_REMOVED lines=12> */
[----:B------:R-:W-:Y:S02]  /*4340*/  IMAD.MOV.U32 R53, RZ, RZ, R119 ;  /* 0x000000ffff357224 */ /* 0x000fe400078e0077 */
        /* <DEDUP_REMOVED lines=12> */
[----:B------:R-:W-:Y:S01]  /*4410*/  F2FP.SATFINITE.E4M3.F32.PACK_AB_MERGE_C R86, R87, R86, RZ ;  /* 0x000000565756723e */ /* 0x000fe200048070ff */
[----:B------:R-:W-:Y:S01]  /*4420*/  IMAD.MOV.U32 R87, RZ, RZ, R119 ;  /* 0x000000ffff577224 */ /* 0x000fe200078e0077 */
[----:B------:R-:W-:Y:S01]  /*4430*/  F2FP.SATFINITE.E4M3.F32.PACK_AB_MERGE_C R208, R68, R61, R65 ;  /* 0x0000003d44d0723e */ /* 0x000fe20004807041 */
[----:B------:R-:W-:Y:S01]  /*4440*/  IMAD.MOV.U32 R76, RZ, RZ, R119 ;  /* 0x000000ffff4c7224 */ /* 0x000fe200078e0077 */
[----:B------:R-:W-:Y:S01]  /*4450*/  F2FP.SATFINITE.E4M3.F32.PACK_AB_MERGE_C R207, R78, R75, R86 ;  /* 0x0000004b4ecf723e */ /* 0x000fe20004807056 */
[----:B------:R-:W0:Y:S01]  /*4460*/  MUFU.EX2 R82, R82 ;  /* 0x0000005200527308 */ /* 0x000e220000000800 */
[----:B-1----:R-:W-:-:S01]  /*4470*/  FADD.FTZ R4, R58, R7 ;  /* 0x000000073a047221 */ /* 0x002fc20000010000 */
[----:B------:R-:W-:-:S02]  /*4480*/  IMAD.MOV.U32 R86, RZ, RZ, R119 ;  /* 0x000000ffff567224 */ /* 0x000fc400078e0077 */
[--C-:B------:R-:W-:Y:S02]  /*4490*/  IMAD.MOV.U32 R78, RZ, RZ, R119.reuse ;  /* 0x000000ffff4e7224 */ /* 0x100fe400078e0077 */
[----:B------:R-:W-:Y:S02]  /*44a0*/  IMAD.MOV.U32 R75, RZ, RZ, R119 ;  /* 0x000000ffff4b7224 */ /* 0x000fe400078e0077 */
[----:B------:R-:W1:Y:S01]  /*44b0*/  MUFU.EX2 R83, R83 ;  /* 0x0000005300537308 */ /* 0x000e620000000800 */
[----:B--2---:R-:W-:-:S01]  /*44c0*/  FADD.FTZ R7, R59, R4 ;  /* 0x000000043b077221 */ /* 0x004fc20000010000 */
[--C-:B------:R-:W-:Y:S02]  /*44d0*/  IMAD.MOV.U32 R68, RZ, RZ, R119.reuse ;  /* 0x000000ffff447224 */ /* 0x100fe400078e0077 */
[--C-:B------:R-:W-:Y:S02]  /*44e0*/  IMAD.MOV.U32 R65, RZ, RZ, R119.reuse ;  /* 0x000000ffff417224 */ /* 0x100fe400078e0077 */
[----:B------:R-:W-:-:S02]  /*44f0*/  IMAD.MOV.U32 R61, RZ, RZ, R119 ;  /* 0x000000ffff3d7224 */ /* 0x000fc400078e0077 */
[----:B------:R-:W2:Y:S01]  /*4500*/  MUFU.EX2 R62, R62 ;  /* 0x0000003e003e7308 */ /* 0x000ea20000000800 */
[----:B0-----:R-:W-:-:S07]  /*4510*/  FADD.FTZ R4, R82, R7 ;  /* 0x0000000752047221 */ /* 0x001fce0000010000 */
        /* <DEDUP_REMOVED lines=10> */
[----:B------:R-:W-:Y:S01]  /*45c0*/  F2FP.SATFINITE.E4M3.F32.PACK_AB_MERGE_C R77, R34, R77, RZ ;  /* 0x0000004d224d723e */ /* 0x000fe200048070ff */
[----:B------:R-:W-:-:S02]  /*45d0*/  IMAD.MOV.U32 R82, RZ, RZ, R119 ;  /* 0x000000ffff527224 */ /* 0x000fc400078e0077 */
[----:B------:R-:W-:-:S01]  /*45e0*/  FADD.FTZ R34, R34, R11 ;  /* 0x0000000b22227221 */ /* 0x000fc20000010000 */
[----:B------:R-:W-:Y:S01]  /*45f0*/  F2FP.SATFINITE.E4M3.F32.PACK_AB_MERGE_C R210, R73, R72, R77 ;  /* 0x0000004849d2723e */ /* 0x000fe2000480704d */
        /* <DEDUP_REMOVED lines=24> */
[----:B-1----:R-:W-:-:S07]  /*4780*/  FADD.FTZ R7, R43, R4 ;  /* 0x000000042b077221 */ /* 0x002fce0000010000 */
[----:B------:R-:W1:Y:S01]  /*4790*/  MUFU.EX2 R47, R47 ;  /* 0x0000002f002f7308 */ /* 0x000e620000000800 */
[----:B--2---:R-:W-:-:S07]  /*47a0*/  FADD.FTZ R4, R46, R7 ;  /* 0x000000072e047221 */ /* 0x004fce0000010000 */
[----:B------:R-:W2:Y:S01]  /*47b0*/  MUFU.EX2 R39, R39 ;  /* 0x0000002700277308 */ /* 0x000ea20000000800 */
[C---:B0-----:R-:W-:Y:S01]  /*47c0*/  F2FP.SATFINITE.E4M3.F32.PACK_AB_MERGE_C R35, R40.reuse, R35, RZ ;  /* 0x000000232823723e */ /* 0x041fe200048070ff */
[----:B------:R-:W-:-:S03]  /*47d0*/  FADD.FTZ R40, R40, R9 ;  /* 0x0000000928287221 */ /* 0x000fc60000010000 */
[----:B------:R-:W-:Y:S01]  /*47e0*/  F2FP.SATFINITE.E4M3.F32.PACK_AB_MERGE_C R212, R38, R31, R35 ;  /* 0x0000001f26d4723e */ /* 0x000fe20004807023 */
[--C-:B------:R-:W-:Y:S02]  /*47f0*/  IMAD.MOV.U32 R38, RZ, RZ, R119.reuse ;  /* 0x000000ffff267224 */ /* 0x100fe400078e0077 */
        /* <DEDUP_REMOVED lines=13> */
[--C-:B------:R-:W-:Y:S02]  /*48d0*/  IMAD.MOV.U32 R47, RZ, RZ, R119.reuse ;  /* 0x000000ffff2f7224 */ /* 0x100fe400078e0077 */
[----:B------:R-:W-:-:S04]  /*48e0*/  IMAD.MOV.U32 R31, RZ, RZ, R119 ;  /* 0x000000ffff1f7224 */ /* 0x000fc800078e0077 */
        /* <DEDUP_REMOVED lines=11> */
[----:B------:R-:W-:Y:S01]  /*49a0*/  MUFU.EX2 R28, R28 ;  /* 0x0000001c001c7308 */ /* 0x000fe20000000800 */
[----:B-1----:R-:W-:-:S01]  /*49b0*/  FADD.FTZ R8, R54, R7 ;  /* 0x0000000736087221 */ /* 0x002fc20000010000 */
[--C-:B------:R-:W-:Y:S02]  /*49c0*/  IMAD.MOV.U32 R44, RZ, RZ, R119.reuse ;  /* 0x000000ffff2c7224 */ /* 0x100fe400078e0077 */
[----:B------:R-:W-:-:S04]  /*49d0*/  IMAD.MOV.U32 R39, RZ, RZ, R119 ;  /* 0x000000ffff277224 */ /* 0x000fc800078e0077 */
        /* <DEDUP_REMOVED lines=19> */
[----:B------:R-:W-:-:S03]  /*4b10*/  IMAD.MOV.U32 R24, RZ, RZ, R119 ;  /* 0x000000ffff187224 */ /* 0x000fc600078e0077 */
[----:B------:R-:W-:Y:S01]  /*4b20*/  FADD.FTZ R28, R28, R25 ;  /* 0x000000191c1c7221 */ /* 0x000fe20000010000 */
[----:B------:R-:W-:Y:S01]  /*4b30*/  IMAD.MOV.U32 R25, RZ, RZ, R119 ;  /* 0x000000ffff197224 */ /* 0x000fe200078e0077 */
[----:B------:R0:W3:Y:S01]  /*4b40*/  MUFU.EX2 R5, R80 ;  /* 0x0000005000057308 */ /* 0x0000e20000000800 */
[----:B-1----:R-:W-:-:S01]  /*4b50*/  FADD.FTZ R7, R27, R10 ;  /* 0x0000000a1b077221 */ /* 0x002fc20000010000 */
[----:B------:R-:W-:Y:S01]  /*4b60*/  FADD.FTZ R29, R29, R28 ;  /* 0x0000001c1d1d7221 */ /* 0x000fe20000010000 */
[----:B------:R-:W-:-:S05]  /*4b70*/  IMAD.MOV.U32 R28, RZ, RZ, R119 ;  /* 0x000000ffff1c7224 */ /* 0x000fca00078e0077 */
[----:B------:R-:W-:Y:S01]  /*4b80*/  MUFU.EX2 R36, R36 ;  /* 0x0000002400247308 */ /* 0x000fe20000000800 */
[----:B--2---:R-:W-:-:S01]  /*4b90*/  FADD.FTZ R8, R30, R7 ;  /* 0x000000071e087221 */ /* 0x004fc20000010000 */
[----:B0-----:R-:W-:-:S06]  /*4ba0*/  IMAD.MOV.U32 R80, RZ, RZ, R119 ;  /* 0x000000ffff507224 */ /* 0x001fcc00078e0077 */
[----:B------:R-:W0:Y:S01]  /*4bb0*/  MUFU.EX2 R37, R37 ;  /* 0x0000002500257308 */ /* 0x000e220000000800 */
[----:B---3--:R-:W-:-:S01]  /*4bc0*/  FADD.FTZ R8, R5, R8 ;  /* 0x0000000805087221 */ /* 0x008fc20000010000 */
[----:B------:R-:W-:-:S04]  /*4bd0*/  F2FP.SATFINITE.E4M3.F32.PACK_AB_MERGE_C R30, R5, R30, RZ ;  /* 0x0000001e051e723e */ /* 0x000fc800048070ff */
[----:B------:R-:W-:Y:S01]  /*4be0*/  F2FP.SATFINITE.E4M3.F32.PACK_AB_MERGE_C R217, R27, R26, R30 ;  /* 0x0000001a1bd9723e */ /* 0x000fe2000480701e */
[--C-:B------:R-:W-:Y:S01]  /*4bf0*/  IMAD.MOV.U32 R30, RZ, RZ, R119.reuse ;  /* 0x000000ffff1e7224 */ /* 0x100fe200078e0077 */
        /* <DEDUP_REMOVED lines=16> */
[----:B------:R-:W-:Y:S01]  /*4d00*/  IMAD.MOV.U32 R33, RZ, RZ, R119 ;  /* 0x000000ffff217224 */ /* 0x000fe200078e0077 */
[----:B------:R-:W0:Y:S01]  /*4d10*/  MUFU.EX2 R85, R85 ;  /* 0x0000005500557308 */ /* 0x000e220000000800 */
[----:B---3--:R-:W-:-:S01]  /*4d20*/  FADD.FTZ R5, R4, R5 ;  /* 0x0000000504057221 */ /* 0x008fc20000010000 */
[----:B0-----:R-:W-:-:S03]  /*4d30*/  F2FP.SATFINITE.E4M3.F32.PACK_AB_MERGE_C R7, R85, R84, RZ ;  /* 0x000000545507723e */ /* 0x001fc600048070ff */
[----:B------:R-:W-:Y:S01]  /*4d40*/  FADD.FTZ R84, R84, R5 ;  /* 0x0000000554547221 */ /* 0x000fe20000010000 */
[----:B------:R-:W-:-:S01]  /*4d50*/  FADD.FTZ R5, R37, R36 ;  /* 0x0000002425057221 */ /* 0x000fc20000010000 */
[----:B------:R-:W-:Y:S01]  /*4d60*/  IMAD.MOV.U32 R37, RZ, RZ, R119 ;  /* 0x000000ffff257224 */ /* 0x000fe200078e0077 */
[----:B------:R-:W-:Y:S01]  /*4d70*/  F2FP.SATFINITE.E4M3.F32.PACK_AB_MERGE_C R219, R4, R69, R7 ;  /* 0x0000004504db723e */ /* 0x000fe20004807007 */
[----:B------:R-:W-:Y:S01]  /*4d80*/  FADD.FTZ R4, R85, R84 ;  /* 0x0000005455047221 */ /* 0x000fe20000010000 */
[--C-:B------:R-:W-:Y:S02]  /*4d90*/  IMAD.MOV.U32 R85, RZ, RZ, R119.reuse ;  /* 0x000000ffff557224 */ /* 0x100fe400078e0077 */
        /* <DEDUP_REMOVED lines=57> */
.L_x_3201:
[----:B------:R-:W-:Y:S01]  /*5130*/  ISETP.NE.AND P2, PT, RZ, UR42, PT ;  /* 0x0000002aff007c0c */ /* 0x000fe2000bf45270 */
[----:B------:R-:W-:-:S04]  /*5140*/  UISETP.NE.AND UP0, UPT, UR51, 0x1, UPT ;  /* 0x000000013300788c */ /* 0x000fc8000bf05270 */
[----:B------:R-:W-:-:S04]  /*5150*/  USEL UR43, URZ, 0x1, UP0 ;  /* 0x000000013f2b7887 */ /* 0x000fc80008000000 */
[----:B------:R-:W-:-:S04]  /*5160*/  ULOP3.LUT UR43, UR53, UR43, URZ, 0x3c, !UPT ;  /* 0x0000002b352b7292 */ /* 0x000fc8000f8e3c3f */
[----:B------:R-:W-:Y:S08]  /*5170*/  @P2 BRA `(.L_x_3192) ;  /* 0x0000000000442947 */ /* 0x000ff00003800000 */
[----:B------:R-:W-:Y:S05]  /*5180*/  @!P0 BRA `(.L_x_3193) ;  /* 0x0000000000048947 */ /* 0x000fea0003800000 */
[----:B------:R-:W-:Y:S01]  /*5190*/  BPT.TRAP 0x1 ;  /* 0x000000040000795c */ /* 0x000fe20000300000 */
.L_x_3193:
        /* <DEDUP_REMOVED lines=12> */
.L_x_3194:
[----:B-1----:R-:W-:Y:S05]  /*5260*/  @P1 BRA `(.L_x_3192) ;  /* 0x0000000000081947 */ /* 0x002fea0003800000 */
[----:B------:R-:W1:Y:S02]  /*5270*/  SYNCS.PHASECHK.TRANS64.TRYWAIT P1, [UR6+0x33430], R0 ;  /* 0x03343000ff0075a7 */ /* 0x000e640008020146 */
[----:B-1----:R-:W-:Y:S05]  /*5280*/  @!P1 BRA `(.L_x_3195) ;  /* 0x000000d000189947 */ /* 0x002fea0003800000 */
.L_x_3192:
[----:B------:R-:W2:Y:S01]  /*5290*/  S2R R2, SR_TID.X ;  /* 0x0000000000027919 */ /* 0x000ea20000002100 */
        /* <DEDUP_REMOVED lines=21> */
[----:B--2---:R-:W-:Y:S01]  /*53f0*/  SHF.R.U32.HI R2, RZ, 0x7, R2 ;  /* 0x00000007ff027819 */ /* 0x004fe20000011602 */
[----:B------:R-:W-:Y:S01]  /*5400*/  UMOV UR19, 0x80000020 ;  /* 0x8000002000137882 */ /* 0x000fe20000000000 */
[----:B------:R-:W-:Y:S01]  /*5410*/  UIADD3 UR22, UR54, 0x502, URZ ;  /* 0x0000050236167890 */ /* 0x000fe2000fffe03f */
[----:B------:R-:W-:-:S02]  /*5420*/  UMOV UR23, 0x80000020 ;  /* 0x8000002000177882 */ /* 0x000fc40000000000 */
[----:B01----:R-:W-:-:S05]  /*5430*/  VIADD R0, R2, 0x8 ;  /* 0x0000000802007836 */ /* 0x003fca0000000000 */
        /* <DEDUP_REMOVED lines=164> */
.L_x_3197:
        /* <DEDUP_REMOVED lines=9> */
.L_x_3198:
[----:B-1----:R-:W-:Y:S05]  /*5f10*/  @P1 BRA `(.L_x_3196) ;  /* 0x0000000000081947 */ /* 0x002fea0003800000 */
[----:B------:R-:W1:Y:S02]  /*5f20*/  SYNCS.PHASECHK.TRANS64.TRYWAIT P1, [UR6+0x33450], R0 ;  /* 0x03345000ff0075a7 */ /* 0x000e640008020146 */
[----:B-1----:R-:W-:Y:S05]  /*5f30*/  @!P1 BRA `(.L_x_3199) ;  /* 0x000000c400049947 */ /* 0x002fea0003800000 */
.L_x_3196:
[----:B------:R-:W2:Y:S01]  /*5f40*/  S2UR UR6, SR_CgaCtaId ;  /* 0x00000000000679c3 */ /* 0x000ea20000008800 */
[----:B-1----:R-:W-:Y:S01]  /*5f50*/  MOV R3, 0x400 ;  /* 0x0000040000037802 */ /* 0x002fe20000000f00 */
[----:B------:R-:W-:Y:S01]  /*5f60*/  WARPGROUP.ARRIVE ;  /* 0x00000000000079c5 */ /* 0x000fe20000000000 */
[----:B------:R-:W-:Y:S01]  /*5f70*/  UMOV UR7, 0xc0000010 ;  /* 0xc000001000077882 */ /* 0x000fe20000000000 */
[----:B------:R-:W-:-:S04]  /*5f80*/  FMNMX.FTZ R6, R184, R7, !PT ;  /* 0x00000007b8067209 */ /* 0x000fc80007810000 */
[----:B------:R-:W1:Y:S01]  /*5f90*/  S2R R229, SR_TID.X ;  /* 0x0000000000e57919 */ /* 0x000e620000002100 */
[----:B------:R-:W-:-:S04]  /*5fa0*/  FMNMX.FTZ R8, R186, R9, !PT ;  /* 0x00000009ba087209 */ /* 0x000fc80007810000 */
[----:B------:R-:W-:-:S04]  /*5fb0*/  FMNMX.FTZ R11, R187, R8, !PT ;  /* 0x00000008bb0b7209 */ /* 0x000fc80007810000 */
[----:B------:R-:W-:-:S04]  /*5fc0*/  FMNMX.FTZ R8, R190, R11, !PT ;  /* 0x0000000bbe087209 */ /* 0x000fc80007810000 */
[----:B------:R-:W-:-:S04]  /*5fd0*/  FMNMX.FTZ R11, R191, R8, !PT ;  /* 0x00000008bf0b7209 */ /* 0x000fc80007810000 */
[----:B------:R-:W-:Y:S01]  /*5fe0*/  FMNMX.FTZ R8, R194, R11, !PT ;  /* 0x0000000bc2087209 */ /* 0x000fe20007810000 */
[----:B--2---:R-:W-:-:S03]  /*5ff0*/  IMAD.U32 R2, RZ, RZ, UR6 ;  /* 0x00000006ff027e24 */ /* 0x004fc6000f8e00ff */
[----:B------:R-:W-:Y:S02]  /*6000*/  FMNMX.FTZ R11, R195, R8, !PT ;  /* 0x00000008c30b7209 */ /* 0x000fe40007810000 */
[----:B0-----:R-:W-:Y:S02]  /*6010*/  LEA R0, R2, R3, 0x18 ;  /* 0x0000000302007211 */ /* 0x001fe400078ec0ff */
[----:B------:R-:W-:Y:S02]  /*6020*/  FMNMX.FTZ R3, R185, R6, !PT ;  /* 0x00000006b9037209 */ /* 0x000fe40007810000 */
[----:B------:R-:W-:Y:S02]  /*6030*/  R2UR UR6, R0 ;  /* 0x00000000000672ca */ /* 0x000fe400000e0000 */
[----:B------:R-:W-:Y:S02]  /*6040*/  FMNMX.FTZ R6, R188, R3, !PT ;  /* 0x00000003bc067209 */ /* 0x000fe40007810000 */
[----:B------:R-:W-:-:S02]  /*6050*/  FMNMX.FTZ R8, R198, R11, !PT ;  /* 0x0000000bc6087209 */ /* 0x000fc40007810000 */
        /* <DEDUP_REMOVED lines=16> */
[----:B------:R-:W-:Y:S01]  /*6160*/  UIMAD UR10, UR51, 0x780, UR6 ;  /* 0x00000780330a78a4 */ /* 0x000fe2000f8e0206 */
[----:B------:R-:W-:-:S02]  /*6170*/  FMNMX.FTZ R3, R169, R6, !PT ;  /* 0x00000006a9037209 */ /* 0x000fc40007810000 */
[----:B------:R-:W-:Y:S02]  /*6180*/  FMNMX.FTZ R11, R179, R8, !PT ;  /* 0x00000008b30b7209 */ /* 0x000fe40007810000 */
[----:B------:R-:W-:Y:S02]  /*6190*/  FMNMX.FTZ R6, R172, R3, !PT ;  /* 0x00000003ac067209 */ /* 0x000fe40007810000 */
[----:B------:R-:W-:Y:S01]  /*61a0*/  UMOV UR6, UR10 ;  /* 0x0000000a00067c82 */ /* 0x000fe20008000000 */
[----:B------:R-:W-:Y:S01]  /*61b0*/  FMNMX.FTZ R8, R182, R11, !PT ;  /* 0x0000000bb6087209 */ /* 0x000fe20007810000 */
[----:B------:R-:W-:Y:S01]  /*61c0*/  QGMMA.64x192x32.F32.E4M3.E4M3 R24, R200, gdesc[UR4], R24, gsb0 ;  /* 0x02e00004c8187df3 */ /* 0x000fe20008000818 */
        /* <DEDUP_REMOVED lines=53> */
[----:B-1----:R-:W-:Y:S01]  /*6520*/  LOP3.LUT P1, RZ, R229, 0x7f, RZ, 0xc0, !PT ;  /* 0x0000007fe5ff7812 */ /* 0x002fe2000782c0ff */
[----:B------:R-:W0:Y:S01]  /*6530*/  SHFL.BFLY PT, R13, R8, 0x2, 0x1f ;  /* 0x0c401f00080d7f89 */ /* 0x000e2200000e0000 */
[----:B------:R-:W-:Y:S02]  /*6540*/  FMNMX.FTZ R3, R129, R6, !PT ;  /* 0x0000000681037209 */ /* 0x000fe40007810000 */
[----:B------:R-:W-:Y:S02]  /*6550*/  SHF.R.U32.HI R229, RZ, 0x7, R229 ;  /* 0x00000007ffe57819 */ /* 0x000fe400000116e5 */
[----:B------:R-:W-:-:S04]  /*6560*/  FMNMX.FTZ R6, R132, R3, !PT ;  /* 0x0000000384067209 */ /* 0x000fc80007810000 */
[----:B------:R-:W-:-:S05]  /*6570*/  FMNMX.FTZ R10, R133, R6, !PT ;  /* 0x00000006850a7209 */ /* 0x000fca0007810000 */
[----:B------:R-:W1:Y:S01]  /*6580*/  SHFL.BFLY PT, R3, R10, 0x2, 0x1f ;  /* 0x0c401f000a037f89 */ /* 0x000e6200000e0000 */
[----:B0-----:R-:W-:-:S05]  /*6590*/  FMNMX.FTZ R13, R8, R13, !PT ;  /* 0x0000000d080d7209 */ /* 0x001fca0007810000 */
[----:B------:R-:W-:Y:S01]  /*65a0*/  SHFL.BFLY PT, R12, R13, 0x1, 0x1f ;  /* 0x0c201f000d0c7f89 */ /* 0x000fe200000e0000 */
[----:B-1----:R-:W-:Y:S01]  /*65b0*/  FMNMX.FTZ R11, R10, R3, !PT ;  /* 0x000000030a0b7209 */ /* 0x002fe20007810000 */
[----:B------:R-:W-:-:S04]  /*65c0*/  IMAD.U32 R10, RZ, RZ, UR39 ;  /* 0x00000027ff0a7e24 */ /* 0x000fc8000f8e00ff */
[----:B------:R-:W0:Y:S02]  /*65d0*/  SHFL.BFLY PT, R6, R11, 0x1, 0x1f ;  /* 0x0c201f000b067f89 */ /* 0x000e2400000e0000 */
[----:B0-----:R-:W-:Y:S02]  /*65e0*/  FMNMX.FTZ R3, R11, R6, !PT ;  /* 0x000000060b037209 */ /* 0x001fe40007810000 */
[----:B------:R-:W-:-:S03]  /*65f0*/  FMNMX.FTZ R6, R13, R12, !PT ;  /* 0x0000000c0d067209 */ /* 0x000fc60007810000 */
[----:B------:R-:W-:-:S04]  /*6600*/  FADD.FTZ R7, -R3, R7 ;  /* 0x0000000703077221 */ /* 0x000fc80000010100 */
[----:B------:R-:W-:Y:S01]  /*6610*/  FMUL.FTZ R8, R7, UR39 ;  /* 0x0000002707087c20 */ /* 0x000fe20008410000 */
[----:B------:R-:W-:-:S01]  /*6620*/  FADD.FTZ R7, -R6, R9 ;  /* 0x0000000906077221 */ /* 0x000fc20000010100 */
[----:B------:R-:W-:-:S03]  /*6630*/  FFMA.FTZ R9, R3, R10, -8 ;  /* 0xc100000003097423 */ /* 0x000fc6000001000a */
[----:B------:R-:W-:Y:S01]  /*6640*/  FMUL.FTZ R7, R7, UR39 ;  /* 0x0000002707077c20 */ /* 0x000fe20008410000 */
        /* <DEDUP_REMOVED lines=19> */
[----:B------:R-:W-:-:S02]  /*6780*/  WARPGROUP.DEPBAR.LE gsb0, 0x0 ;  /* 0x00008000000079c5 */ /* 0x000fc40000010000 */
[----:B------:R-:W-:Y:S01]  /*6790*/  WARPGROUP.ARRIVE ;  /* 0x00000000000079c5 */ /* 0x000fe20000000000 */
[--C-:B------:R-:W-:Y:S01]  /*67a0*/  FFMA.FTZ R156, R156, UR39, -R9.reuse ;  /* 0x000000279c9c7c23 */ /* 0x100fe20008010809 */
[----:B------:R-:W-:-:S01]  /*67b0*/  FFMA.FTZ R157, R157, UR39, -R9 ;  /* 0x000000279d9d7c23 */ /* 0x000fc20008010809 */
[--C-:B------:R-:W-:Y:S01]  /*67c0*/  FFMA.FTZ R160, R160, UR39, -R9.reuse ;  /* 0x00000027a0a07c23 */ /* 0x100fe20008010809 */
[----:B------:R-:W-:-:S01]  /*67d0*/  FFMA.FTZ R161, R161, UR39, -R9 ;  /* 0x00000027a1a17c23 */ /* 0x000fc20008010809 */
[--C-:B------:R-:W-:Y:S01]  /*67e0*/  FFMA.FTZ R164, R164, UR39, -R9.reuse ;  /* 0x00000027a4a47c23 */ /* 0x100fe20008010809 */
        /* <DEDUP_REMOVED lines=20> */
[----:B------:R-:W-:Y:S01]  /*6930*/  FFMA.FTZ R133, R6, R185, -8 ;  /* 0xc100000006857423 */ /* 0x000fe200000100b9 */
[----:B------:R-:W-:Y:S03]  /*6940*/  MUFU.EX2 R8, R8 ;  /* 0x0000000800087308 */ /* 0x000fe60000000800 */
        /* <DEDUP_REMOVED lines=47> */
[----:B------:R-:W-:-:S02]  /*6c40*/  IMAD.U32 R195, RZ, RZ, UR52 ;  /* 0x00000034ffc37e24 */ /* 0x000fc4000f8e00ff */
[----:B------:R-:W-:-:S01]  /*6c50*/  FFMA.FTZ R134, R134, UR39, -R133 ;  /* 0x0000002786867c23 */ /* 0x000fc20008010885 */
[----:B------:R-:W-:Y:S01]  /*6c60*/  FFMA.FTZ R133, R135, UR39, -R133 ;  /* 0x0000002787857c23 */ /* 0x000fe20008010885 */
[----:B------:R-:W-:Y:S02]  /*6c70*/  @!P1 IMAD R195, R195, 0x8, R0 ;  /* 0x00000008c3c39824 */ /* 0x000fe400078e0200 */
        /* <DEDUP_REMOVED lines=33> */
[----:B------:R-:W-:Y:S02]  /*6e90*/  WARPGROUP.DEPBAR.LE gsb0, 0x0 ;  /* 0x00008000000079c5 */ /* 0x000fe40000010000 */
[----:B------:R-:W-:Y:S01]  /*6ea0*/  WARPGROUP.ARRIVE ;  /* 0x00000000000079c5 */ /* 0x000fe20000000000 */
[----:B-1----:R-:W-:-:S04]  /*6eb0*/  FADD.FTZ R193, R171, R192 ;  /* 0x000000c0abc17221 */ /* 0x002fc80000010000 */
[----:B------:R-:W1:Y:S01]  /*6ec0*/  MUFU.EX2 R173, R173 ;  /* 0x000000ad00ad7308 */ /* 0x000e620000000800 */
[----:B------:R-:W-:Y:S01]  /*6ed0*/  QGMMA.64x192x32.F32.E4M3.E4M3 R24, R208, gdesc[UR4], R24, gsb0 ;  /* 0x02e00004d0187df3 */ /* 0x000fe20008000818 */
[----:B------:R-:W-:Y:S01]  /*6ee0*/  UIADD3 UR6, UR10, 0x480, URZ ;  /* 0x000004800a067890 */ /* 0x000fe2000fffe03f */
[----:B0-----:R-:W-:Y:S01]  /*6ef0*/  FADD.FTZ R4, R172, R5 ;  /* 0x00000005ac047221 */ /* 0x001fe20000010000 */
        /* <DEDUP_REMOVED lines=51> */
[----:B------:R-:W-:Y:S02]  /*7230*/  WARPGROUP.DEPBAR.LE gsb0, 0x0 ;  /* 0x00008000000079c5 */ /* 0x000fe40000010000 */
[----:B------:R-:W-:-:S04]  /*7240*/  WARPGROUP.ARRIVE ;  /* 0x00000000000079c5 */ /* 0x000fc80000000000 */
[----:B------:R-:W2:Y:S01]  /*7250*/  MUFU.EX2 R136, R136 ;  /* 0x0000008800887308 */ /* 0x000ea20000000800 */
[----:B-1----:R-:W-:-:S01]  /*7260*/  FADD.FTZ R5, R165, R4 ;  /* 0x00000004a5057221 */ /* 0x002fc20000010000 */
[----:B------:R-:W-:Y:S01]  /*7270*/  QGMMA.64x192x32.F32.E4M3.E4M3 R24, R212, gdesc[UR4], R24, gsb0 ;  /* 0x02e00004d4187df3 */ /* 0x000fe20008000818 */
[----:B------:R-:W-:Y:S01]  /*7280*/  UIADD3 UR6, UR10, 0x600, URZ ;  /* 0x000006000a067890 */ /* 0x000fe2000fffe03f */
[----:B0-----:R-:W-:Y:S01]  /*7290*/  FADD.FTZ R193, R167, R192 ;  /* 0x000000c0a7c17221 */ /* 0x001fe20000010000 */
[----:B------:R-:W-:-:S03]  /*72a0*/  UMOV UR7, 0xc0000010 ;  /* 0xc000001000077882 */ /* 0x000fc60000000000 */
[----:B------:R-:W0:Y:S08]  /*72b0*/  MUFU.EX2 R138, R138 ;  /* 0x0000008a008a7308 */ /* 0x000e300000000800 */
        /* <DEDUP_REMOVED lines=14> */
[----:B------:R-:W-:-:S06]  /*73a0*/  IADD3 R4, -R229, 0xb, RZ ;  /* 0x0000000be5047810 */ /* 0x000fcc0007ffe1ff */
        /* <DEDUP_REMOVED lines=30> */
[----:B------:R-:W-:Y:S01]  /*7590*/  MUFU.EX2 R128, R128 ;  /* 0x0000008000807308 */ /* 0x000fe20000000800 */
[----:B0-----:R-:W-:-:S07]  /*75a0*/  FADD.FTZ R5, R125, R192 ;  /* 0x000000c07d057221 */ /* 0x001fce0000010000 */
[----:B------:R-:W0:Y:S01]  /*75b0*/  MUFU.EX2 R130, R130 ;  /* 0x0000008200827308 */ /* 0x000e220000000800 */
[----:B-1----:R-:W-:-:S07]  /*75c0*/  FADD.FTZ R135, R127, R194 ;  /* 0x000000c27f877221 */ /* 0x002fce0000010000 */
[----:B------:R-:W-:Y:S01]  /*75d0*/  MUFU.EX2 R129, R129 ;  /* 0x0000008100817308 */ /* 0x000fe20000000800 */
[----:B------:R-:W-:Y:S02]  /*75e0*/  WARPGROUP.DEPBAR.LE gsb0, 0x0 ;  /* 0x00008000000079c5 */ /* 0x000fe40000010000 */
[----:B------:R-:W-:-:S05]  /*75f0*/  WARPGROUP.ARRIVE ;  /* 0x00000000000079c5 */ /* 0x000fca0000000000 */
[----:B------:R-:W1:Y:S01]  /*7600*/  MUFU.EX2 R131, R131 ;  /* 0x0000008300837308 */ /* 0x000e620000000800 */
[----:B0-----:R-:W-:-:S01]  /*7610*/  FADD.FTZ R192, R130, R135 ;  /* 0x0000008782c07221 */ /* 0x001fc20000010000 */
[----:B------:R-:W-:Y:S06]  /*7620*/  QGMMA.64x192x32.F32.E4M3.E4M3 R24, R216, gdesc[UR4], R24, gsb0 ;  /* 0x02e00004d8187df3 */ /* 0x000fec0008000818 */
[----:B------:R-:W-:Y:S08]  /*7630*/  MUFU.EX2 R132, R132 ;  /* 0x0000008400847308 */ /* 0x000ff00000000800 */
[----:B------:R-:W0:Y:S01]  /*7640*/  MUFU.EX2 R134, R134 ;  /* 0x0000008600867308 */ /* 0x000e220000000800 */
[----:B-1----:R-:W-:-:S07]  /*7650*/  FADD.FTZ R135, R131, R192 ;  /* 0x000000c083877221 */ /* 0x002fce0000010000 */
[----:B------:R-:W1:Y:S08]  /*7660*/  MUFU.EX2 R9, R9 ;  /* 0x0000000900097308 */ /* 0x000e700000000800 */
[----:B------:R-:W2:Y:S01]  /*7670*/  MUFU.EX2 R133, R133 ;  /* 0x0000008500857308 */ /* 0x000ea20000000800 */
[----:B0-----:R-:W-:-:S01]  /*7680*/  FADD.FTZ R135, R134, R135 ;  /* 0x0000008786877221 */ /* 0x001fc20000010000 */
[----:B------:R-:W-:-:S02]  /*7690*/  WARPGROUP.DEPBAR.LE gsb0, 0x0 ;  /* 0x00008000000079c5 */ /* 0x000fc40000010000 */
        /* <DEDUP_REMOVED lines=11> */
.L_x_3200:
        /* <DEDUP_REMOVED lines=149> */
.L_x_3191:
[----:B------:R-:W-:Y:S06]  /*80a0*/  BAR.ARV 0x8, 0x180 ;  /* 0x0206000000007b1d */ /* 0x000fec0000002000 */
[----:B------:R-:W-:Y:S05]  /*80b0*/  @!P0 BRA `(.L_x_3202) ;  /* 0x0000000000048947 */ /* 0x000fea0003800000 */
[----:B------:R-:W-:Y:S01]  /*80c0*/  BPT.TRAP 0x1 ;  /* 0x000000040000795c */ /* 0x000fe20000300000 */
.L_x_3202:
[----:B------:R-:W-:Y:S02]  /*80d0*/  IMAD.U32 R7, RZ, RZ, UR52 ;  /* 0x00000034ff077e24 */ /* 0x000fe4000f8e00ff */
[----:B------:R-:W-:Y:S02]  /*80e0*/  IMAD.U32 R8, RZ, RZ, UR43 ;  /* 0x0000002bff087e24 */ /* 0x000fe4000f8e00ff */
[----:B------:R-:W-:-:S03]  /*80f0*/  IMAD R14, R7, 0x8, R0 ;  /* 0x00000008070e7824 */ /* 0x000fc600078e0200 */
[----:B------:R-:W-:-:S04]  /*8100*/  SHF.L.U32 R7, R8, 0x1f, RZ ;  /* 0x0000001f08077819 */ /* 0x000fc800000006ff */
[----:B------:R0:W1:Y:S01]  /*8110*/  SYNCS.PHASECHK.TRANS64.TRYWAIT P1, [R14+URZ+0x33450], R7 ;  /* 0x033450070e0075a7 */ /* 0x000062000802017f */
[----:B------:R-:W-:Y:S05]  /*8120*/  @!P0 BRA `(.L_x_3203) ;  /* 0x0000000000048947 */ /* 0x000fea0003800000 */
[----:B------:R-:W-:Y:S01]  /*8130*/  BPT.TRAP 0x1 ;  /* 0x000000040000795c */ /* 0x000fe20000300000 */
.L_x_3203:
        /* <DEDUP_REMOVED lines=8> */
.L_x_3204:
[----:B------:R-:W-:Y:S01]  /*81c0*/  IMAD R8, R9, 0x780, R0 ;  /* 0x0000078009087824 */ /* 0x000fe200078e0200 */
[----:B------:R-:W-:Y:S05]  /*81d0*/  WARPSYNC.ALL ;  /* 0x0000000000007948 */ /* 0x000fea0003800000 */
[----:B------:R-:W-:Y:S01]  /*81e0*/  IMAD.MOV.U32 R9, RZ, RZ, -0x3ffffff0 ;  /* 0xc0000010ff097424 */ /* 0x000fe200078e00ff */
[C---:B------:R-:W-:Y:S01]  /*81f0*/  R2UR UR6, R8.reuse ;  /* 0x00000000080672ca */ /* 0x040fe200000e0000 */
[----:B------:R-:W-:Y:S01]  /*8200*/  WARPGROUP.ARRIVE ;  /* 0x00000000000079c5 */ /* 0x000fe20000000000 */
[----:B------:R-:W-:Y:S01]  /*8210*/  VIADD R10, R8, 0x180 ;  /* 0x00000180080a7836 */ /* 0x000fe20000000000 */
[----:B------:R-:W-:Y:S01]  /*8220*/  ULDC.64 UR8, c[0x0][0x9a0] ;  /* 0x0002680000087ab9 */ /* 0x000fe20000000a00 */
[----:B------:R-:W-:Y:S01]  /*8230*/  R2UR UR7, R9 ;  /* 0x00000000090772ca */ /* 0x000fe200000e0000 */
[----:B------:R-:W-:Y:S01]  /*8240*/  IMAD.MOV.U32 R11, RZ, RZ, -0x3ffffff0 ;  /* 0xc0000010ff0b7424 */ /* 0x000fe200078e00ff */
[----:B------:R-:W-:Y:S01]  /*8250*/  UISETP.NE.U32.AND UP0, UPT, UR8, URZ, UPT ;  /* 0x0000003f0800728c */ /* 0x000fe2000bf05070 */
[----:B01----:R-:W-:-:S03]  /*8260*/  IMAD.MOV.U32 R7, RZ, RZ, 0x3f800000 ;  /* 0x3f800000ff077424 */ /* 0x003fc600078e00ff */
[----:B------:R-:W-:-:S06]  /*8270*/  UISETP.NE.AND.EX UP0, UPT, UR9, URZ, UPT, UP0 ;  /* 0x0000003f0900728c */ /* 0x000fcc000bf05300 */
[----:B------:R-:W-:Y:S01]  /*8280*/  PLOP3.LUT P1, PT, PT, PT, UP0, 0x80, 0x0 ;  /* 0x000000000000781c */ /* 0x000fe20003f2f008 */
[----:B------:R-:W-:Y:S01]  /*8290*/  QGMMA.64x192x32.F32.E4M3.E4M3 R24, R200, gdesc[UR4], R24, gsb0 ;  /* 0x02e00004c8187df3 */ /* 0x000fe20008000818 */
[----:B------:R-:W-:Y:S01]  /*82a0*/  R2UR UR6, R10 ;  /* 0x000000000a0672ca */ /* 0x000fe200000e0000 */
[----:B------:R-:W-:Y:S01]  /*82b0*/  VIADD R10, R8, 0x300 ;  /* 0x00000300080a7836 */ /* 0x000fe20000000000 */
[----:B------:R-:W-:Y:S01]  /*82c0*/  R2UR UR7, R11 ;  /* 0x000000000b0772ca */ /* 0x000fe200000e0000 */
[----:B------:R-:W-:Y:S01]  /*82d0*/  IMAD.MOV.U32 R11, RZ, RZ, -0x3ffffff0 ;  /* 0xc0000010ff0b7424 */ /* 0x000fe200078e00ff */
[----:B------:R-:W-:Y:S02]  /*82e0*/  @UP0 ULDC.64 UR10, c[0x0][0x9c8] ;  /* 0x00027200000a0ab9 */ /* 0x000fe40000000a00 */
[----:B------:R-:W-:Y:S01]  /*82f0*/  @UP0 UIMAD.WIDE.U32 UR4, UR36, UR10, URZ ;  /* 0x0000000a240402a5 */ /* 0x000fe2000f8e003f */
[----:B------:R-:W-:Y:S02]  /*8300*/  WARPGROUP.DEPBAR.LE gsb0, 0x0 ;  /* 0x00008000000079c5 */ /* 0x000fe40000010000 */
[----:B------:R-:W-:-:S10]  /*8310*/  WARPGROUP.ARRIVE ;  /* 0x00000000000079c5 */ /* 0x000fd40000000000 */
[----:B------:R-:W-:Y:S01]  /*8320*/  QGMMA.64x192x32.F32.E4M3.E4M3 R24, R204, gdesc[UR4], R24, gsb0 ;  /* 0x02e00004cc187df3 */ /* 0x000fe20008000818 */
[----:B------:R-:W-:Y:S02]  /*8330*/  R2UR UR6, R10 ;  /* 0x000000000a0672ca */ /* 0x000fe400000e0000 */
[----:B------:R-:W-:Y:S01]  /*8340*/  R2UR UR7, R11 ;  /* 0x000000000b0772ca */ /* 0x000fe200000e0000 */
[----:B------:R-:W-:Y:S02]  /*8350*/  VIADD R10, R8, 0x480 ;  /* 0x00000480080a7836 */ /* 0x000fe40000000000 */
[----:B------:R-:W-:Y:S01]  /*8360*/  IMAD.MOV.U32 R11, RZ, RZ, -0x3ffffff0 ;  /* 0xc0000010ff0b7424 */ /* 0x000fe200078e00ff */
[----:B------:R-:W-:Y:S02]  /*8370*/  WARPGROUP.DEPBAR.LE gsb0, 0x0 ;  /* 0x00008000000079c5 */ /* 0x000fe40000010000 */
[----:B------:R-:W-:-:S11]  /*8380*/  WARPGROUP.ARRIVE ;  /* 0x00000000000079c5 */ /* 0x000fd60000000000 */
[----:B------:R-:W-:Y:S01]  /*8390*/  QGMMA.64x192x32.F32.E4M3.E4M3 R24, R208, gdesc[UR4], R24, gsb0 ;  /* 0x02e00004d0187df3 */ /* 0x000fe20008000818 */
[----:B------:R-:W-:Y:S02]  /*83a0*/  @UP0 UIMAD UR6, UR37, UR10, URZ ;  /* 0x0000000a250602a4 */ /* 0x000fe4000f8e023f */
[----:B------:R-:W-:Y:S02]  /*83b0*/  @UP0 USHF.R.S32.HI UR7, URZ, 0x1f, UR46 ;  /* 0x0000001f3f070899 */ /* 0x000fe4000801142e */
[----:B------:R-:W-:-:S03]  /*83c0*/  @UP0 UIMAD UR6, UR36, UR11, UR6 ;  /* 0x0000000b240602a4 */ /* 0x000fc6000f8e0206 */
[----:B------:R-:W-:Y:S01]  /*83d0*/  @UP0 ULDC.64 UR10, c[0x0][0x9d0] ;  /* 0x00027400000a0ab9 */ /* 0x000fe20000000a00 */
[----:B------:R-:W-:Y:S02]  /*83e0*/  @UP0 UIADD3 UR5, UR5, UR6, URZ ;  /* 0x0000000605050290 */ /* 0x000fe4000fffe03f */
[----:B------:R-:W-:Y:S02]  /*83f0*/  @UP0 UIMAD UR6, UR7, UR10, URZ ;  /* 0x0000000a070602a4 */ /* 0x000fe4000f8e023f */
[----:B------:R-:W-:Y:S02]  /*8400*/  @UP0 UIMAD.WIDE.U32 UR4, UR46, UR10, UR4 ;  /* 0x0000000a2e0402a5 */ /* 0x000fe4000f8e0004 */
[----:B------:R-:W-:-:S04]  /*8410*/  @UP0 UIMAD UR6, UR46, UR11, UR6 ;  /* 0x0000000b2e0602a4 */ /* 0x000fc8000f8e0206 */
[----:B------:R-:W-:Y:S02]  /*8420*/  @UP0 UIADD3 UR5, UR5, UR6, URZ ;  /* 0x0000000605050290 */ /* 0x000fe4000fffe03f */
[----:B------:R-:W-:-:S04]  /*8430*/  @UP0 ULEA UR6, UP1, UR4, UR8, 0x2 ;  /* 0x0000000804060291 */ /* 0x000fc8000f82103f */
[----:B------:R-:W-:-:S03]  /*8440*/  @UP0 ULEA.HI.X UR5, UR4, UR9, UR5, 0x2, UP1 ;  /* 0x0000000904050291 */ /* 0x000fc600088f1405 */
[----:B------:R-:W-:Y:S02]  /*8450*/  @UP0 UMOV UR4, UR6 ;  /* 0x0000000600040c82 */ /* 0x000fe40008000000 */
[----:B------:R-:W-:Y:S02]  /*8460*/  IMAD.U32 R12, RZ, RZ, UR4 ;  /* 0x00000004ff0c7e24 */ /* 0x000fe4000f8e00ff */
[----:B------:R-:W-:-:S05]  /*8470*/  IMAD.U32 R13, RZ, RZ, UR5 ;  /* 0x00000005ff0d7e24 */ /* 0x000fca000f8e00ff */
[----:B------:R0:W2:Y:S01]  /*8480*/  @P1 LDG.E R7, desc[UR48][R12.64] ;  /* 0x000000300c071981 */ /* 0x0000a2000c1e1900 */
[----:B------:R-:W-:Y:S02]  /*8490*/  R2UR UR6, R10 ;  /* 0x000000000a0672ca */ /* 0x000fe400000e0000 */
[----:B------:R-:W-:Y:S01]  /*84a0*/  R2UR UR7, R11 ;  /* 0x000000000b0772ca */ /* 0x000fe200000e0000 */
[----:B------:R-:W-:Y:S02]  /*84b0*/  VIADD R8, R8, 0x600 ;  /* 0x0000060008087836 */ /* 0x000fe40000000000 */
[----:B------:R-:W-:Y:S01]  /*84c0*/  IMAD.MOV.U32 R9, RZ, RZ, -0x3ffffff0 ;  /* 0xc0000010ff097424 */ /* 0x000fe200078e00ff */
[----:B------:R-:W-:Y:S02]  /*84d0*/  WARPGROUP.DEPBAR.LE gsb0, 0x0 ;  /* 0x00008000000079c5 */ /* 0x000fe40000010000 */
[----:B------:R-:W-:-:S07]  /*84e0*/  WARPGROUP.ARRIVE ;  /* 0x00000000000079c5 */ /* 0x000fce0000000000 */
[----:B------:R-:W-:Y:S01]  /*84f0*/  QGMMA.64x192x32.F32.E4M3.E4M3 R24, R212, gdesc[UR4], R24, gsb0 ;  /* 0x02e00004d4187df3 */ /* 0x000fe20008000818 */
        /* <DEDUP_REMOVED lines=32> */
[----:B--2---:R-:W-:Y:S01]  /*8700*/  FMUL.FTZ R8, R8, R7 ;  /* 0x0000000708087220 */ /* 0x004fe20000410000 */
[----:B------:R-:W-:Y:S02]  /*8710*/  IMAD.MOV.U32 R4, RZ, RZ, -0x800000 ;  /* 0xff800000ff047424 */ /* 0x000fe400078e00ff */
[----:B------:R-:W-:Y:S01]  /*8720*/  @P2 FFMA.FTZ R0, R10, R3, R5 ;  /* 0x000000030a002223 */ /* 0x000fe20000010005 */
[----:B------:R-:W-:-:S01]  /*8730*/  @P3 FFMA.FTZ R4, R120, R6, R9 ;  /* 0x0000000678043223 */ /* 0x000fc20000010009 */
[----:B---3--:R-:W-:Y:S01]  /*8740*/  FMUL.FTZ R7, R12, R7 ;  /* 0x000000070c077220 */ /* 0x008fe20000410000 */
[----:B------:R-:W-:-:S02]  /*8750*/  WARPGROUP.DEPBAR.LE gsb0, 0x0 ;  /* 0x00008000000079c5 */ /* 0x000fc40000010000 */
[----:B------:R-:W-:Y:S05]  /*8760*/  @!P0 BRA `(.L_x_3206) ;  /* 0x0000000000048947 */ /* 0x000fea0003800000 */
[----:B------:R-:W-:Y:S01]  /*8770*/  BPT.TRAP 0x1 ;  /* 0x000000040000795c */ /* 0x000fe20000300000 */
.L_x_3206:
[----:B------:R-:W-:Y:S01]  /*8780*/  VIADD R3, R14, 0x33460 ;  /* 0x000334600e037836 */ /* 0x000fe20000000000 */
[----:B------:R-:W-:Y:S01]  /*8790*/  UIADD3 UR52, UR52, 0x1, URZ ;  /* 0x0000000134347890 */ /* 0x000fe2000fffe03f */
[-C--:B------:R-:W-:Y:S01]  /*87a0*/  FMUL.FTZ R142, R24, R8.reuse ;  /* 0x00000008188e7220 */ /* 0x080fe20000410000 */
[-C--:B------:R-:W-:Y:S01]  /*87b0*/  FMUL.FTZ R140, R25, R8.reuse ;  /* 0x00000008198c7220 */ /* 0x080fe20000410000 */
[-C--:B------:R-:W-:Y:S01]  /*87c0*/  FMUL.FTZ R141, R28, R8.reuse ;  /* 0x000000081c8d7220 */ /* 0x080fe20000410000 */
[----:B------:R-:W-:Y:S01]  /*87d0*/  PRMT R3, R2, 0x654, R3 ;  /* 0x0000065402037816 */ /* 0x000fe20000000003 */
[----:B------:R-:W-:Y:S01]  /*87e0*/  UISETP.NE.AND UP0, UPT, UR52, 0x2, UPT ;  /* 0x000000023400788c */ /* 0x000fe2000bf05270 */
        /* <DEDUP_REMOVED lines=98> */
[----:B0-----:R-:W-:-:S12]  /*8e10*/  ULOP3.LUT UR43, UR43, UR4, URZ, 0x3c, !UPT ;  /* 0x000000042b2b7292 */ /* 0x001fd8000f8e3c3f */
.L_x_3184:
        /* <DEDUP_REMOVED lines=21> */
[----:B------:R-:W-:Y:S01]  /*8f70*/  F2FP.BF16.F32.PACK_AB R33, R33, R36 ;  /* 0x000000242121723e */ /* 0x000fe200000010ff */
[----:B------:R-:W1:Y:S01]  /*8f80*/  S2R R5, SR_SWINHI ;  /* 0x0000000000057919 */ /* 0x000e620000002f00 */
        /* <DEDUP_REMOVED lines=10> */
[----:B------:R-:W-:Y:S02]  /*9030*/  F2FP.BF16.F32.PACK_AB R11, R11, R14 ;  /* 0x0000000e0b0b723e */ /* 0x000fe400000010ff */
[----:B------:R-:W-:Y:S02]  /*9040*/  F2FP.BF16.F32.PACK_AB R105, R105, R108 ;  /* 0x0000006c6969723e */ /* 0x000fe400000010ff */
[----:B------:R-:W-:Y:S02]  /*9050*/  F2FP.BF16.F32.PACK_AB R67, R67, R68 ;  /* 0x000000444343723e */ /* 0x000fe400000010ff */
[----:B------:R-:W-:-:S02]  /*9060*/  F2FP.BF16.F32.PACK_AB R81, R81, R84 ;  /* 0x000000545151723e */ /* 0x000fc400000010ff */
[----:B------:R-:W-:Y:S02]  /*9070*/  SEL R68, R41, R40, P0 ;  /* 0x0000002829447207 */ /* 0x000fe40000000000 */
[----:B------:R-:W-:Y:S02]  /*9080*/  SEL R108, R39, R38, P0 ;  /* 0x00000026276c7207 */ /* 0x000fe40000000000 */
[----:B------:R-:W-:Y:S02]  /*9090*/  F2FP.BF16.F32.PACK_AB R46, R43, R46 ;  /* 0x0000002e2b2e723e */ /* 0x000fe400000010ff */
[----:B------:R-:W-:Y:S02]  /*90a0*/  F2FP.BF16.F32.PACK_AB R9, R9, R12 ;  /* 0x0000000c0909723e */ /* 0x000fe400000010ff */
[----:B------:R-:W-:Y:S02]  /*90b0*/  F2FP.BF16.F32.PACK_AB R8, R119, R8 ;  /* 0x000000087708723e */ /* 0x000fe400000010ff */
[----:B------:R-:W-:-:S02]  /*90c0*/  MOV R6, R2 ;  /* 0x0000000200067202 */ /* 0x000fc40000000f00 */
[----:B-1----:R-:W-:Y:S02]  /*90d0*/  MOV R7, R5 ;  /* 0x0000000500077202 */ /* 0x002fe40000000f00 */
[----:B------:R-:W-:Y:S02]  /*90e0*/  SEL R40, R40, R41, P0 ;  /* 0x0000002928287207 */ /* 0x000fe40000000000 */
[----:B------:R-:W-:Y:S01]  /*90f0*/  SEL R82, R11, R10, P0 ;  /* 0x0000000a0b527207 */ /* 0x000fe20000000000 */
[----:B------:R-:W-:Y:S01]  /*9100*/  IMAD.WIDE R36, R224, 0x2, R6 ;  /* 0x00000002e0247825 */ /* 0x000fe200078e0206 */
[----:B------:R-:W-:Y:S02]  /*9110*/  SEL R84, R10, R11, P0 ;  /* 0x0000000b0a547207 */ /* 0x000fe40000000000 */
[----:B------:R-:W-:Y:S02]  /*9120*/  SEL R38, R38, R39, P0 ;  /* 0x0000002726267207 */ /* 0x000fe40000000000 */
[----:B------:R-:W-:-:S02]  /*9130*/  SEL R114, R21, R20, P0 ;  /* 0x0000001415727207 */ /* 0x000fc40000000000 */
[----:B------:R-:W-:Y:S02]  /*9140*/  SEL R116, R20, R21, P0 ;  /* 0x0000001514747207 */ /* 0x000fe40000000000 */
[----:B------:R-:W-:Y:S02]  /*9150*/  LOP3.LUT R5, R36, 0x380, RZ, 0xc0, !PT ;  /* 0x0000038024057812 */ /* 0x000fe400078ec0ff */
        /* <DEDUP_REMOVED lines=8> */
[C---:B------:R-:W-:Y:S02]  /*91e0*/  IADD3 R10, P4, R36.reuse, 0x20, RZ ;  /* 0x00000020240a7810 */ /* 0x040fe40007f9e0ff */
[----:B------:R-:W-:-:S02]  /*91f0*/  IADD3 R39, P5, R36, 0x40, RZ ;  /* 0x0000004024277810 */ /* 0x000fc40007fbe0ff */
[C---:B------:R-:W-:Y:S01]  /*9200*/  IADD3 R41, P6, R36.reuse, 0x60, RZ ;  /* 0x0000006024297810 */ /* 0x040fe20007fde0ff */
[--C-:B------:R-:W-:Y:S01]  /*9210*/  IMAD.X R35, RZ, RZ, R37.reuse, P4 ;  /* 0x000000ffff237224 */ /* 0x100fe200020e0625 */
[C---:B------:R-:W-:Y:S02]  /*9220*/  IADD3 R20, P1, R36.reuse, 0x4000, RZ ;  /* 0x0000400024147810 */ /* 0x040fe40007f3e0ff */
[----:B------:R-:W-:Y:S02]  /*9230*/  IADD3 R43, P2, R36, 0x4020, RZ ;  /* 0x00004020242b7810 */ /* 0x000fe40007f5e0ff */
[----:B------:R-:W-:Y:S01]  /*9240*/  F2FP.BF16.F32.PACK_AB R121, R121, R122 ;  /* 0x0000007a7979723e */ /* 0x000fe200000010ff */
[----:B------:R-:W-:Y:S01]  /*9250*/  IMAD.X R29, RZ, RZ, R37, P1 ;  /* 0x000000ffff1d7224 */ /* 0x000fe200008e0625 */
[----:B------:R-:W-:Y:S02]  /*9260*/  F2FP.BF16.F32.PACK_AB R73, R73, R76 ;  /* 0x0000004c4949723e */ /* 0x000fe400000010ff */
[----:B------:R-:W-:-:S02]  /*9270*/  F2FP.BF16.F32.PACK_AB R57, R57, R64 ;  /* 0x000000403939723e */ /* 0x000fc400000010ff */
[----:B------:R-:W-:Y:S02]  /*9280*/  SEL R118, R9, R8, P0 ;  /* 0x0000000809767207 */ /* 0x000fe40000000000 */
[----:B------:R-:W-:Y:S02]  /*9290*/  SEL R122, R8, R9, P0 ;  /* 0x00000009087a7207 */ /* 0x000fe40000000000 */
[----:B------:R-:W-:Y:S02]  /*92a0*/  SHF.R.U64 R5, R5, 0x3, RZ ;  /* 0x0000000305057819 */ /* 0x000fe400000012ff */
[----:B------:R-:W-:Y:S02]  /*92b0*/  SEL R64, R49, R48, P0 ;  /* 0x0000003031407207 */ /* 0x000fe40000000000 */
[----:B------:R-:W-:Y:S02]  /*92c0*/  SEL R70, R33, R32, P0 ;  /* 0x0000002021467207 */ /* 0x000fe40000000000 */
[----:B------:R-:W-:Y:S01]  /*92d0*/  SEL R74, R32, R33, P0 ;  /* 0x00000021204a7207 */ /* 0x000fe20000000000 */
[----:B------:R-:W-:Y:S01]  /*92e0*/  IMAD.X R33, RZ, RZ, R37, P5 ;  /* 0x000000ffff217224 */ /* 0x000fe200028e0625 */
[----:B------:R-:W-:-:S02]  /*92f0*/  SEL R76, R25, R24, P0 ;  /* 0x00000018194c7207 */ /* 0x000fc40000000000 */
[----:B------:R-:W-:Y:S01]  /*9300*/  SEL R78, R24, R25, P0 ;  /* 0x00000019184e7207 */ /* 0x000fe20000000000 */
[--C-:B------:R-:W-:Y:S01]  /*9310*/  IMAD.X R25, RZ, RZ, R37.reuse, P2 ;  /* 0x000000ffff197224 */ /* 0x100fe200010e0625 */
[----:B------:R-:W-:Y:S02]  /*9320*/  SEL R106, R47, R46, P0 ;  /* 0x0000002e2f6a7207 */ /* 0x000fe40000000000 */
[----:B------:R-:W-:Y:S02]  /*9330*/  SEL R110, R31, R30, P0 ;  /* 0x0000001e1f6e7207 */ /* 0x000fe40000000000 */
[----:B------:R-:W-:Y:S01]  /*9340*/  SEL R112, R30, R31, P0 ;  /* 0x0000001f1e707207 */ /* 0x000fe20000000000 */
[----:B------:R-:W-:Y:S01]  /*9350*/  IMAD.X R31, RZ, RZ, R37, P6 ;  /* 0x000000ffff1f7224 */ /* 0x000fe200030e0625 */
[----:B------:R-:W-:Y:S02]  /*9360*/  LOP3.LUT R8, R10, 0x380, RZ, 0xc0, !PT ;  /* 0x000003800a087812 */ /* 0x000fe400078ec0ff */
[----:B------:R-:W-:-:S02]  /*9370*/  F2FP.BF16.F32.PACK_AB R129, R129, R130 ;  /* 0x000000828181723e */ /* 0x000fc400000010ff */
[----:B------:R-:W-:Y:S02]  /*9380*/  F2FP.BF16.F32.PACK_AB R125, R125, R126 ;  /* 0x0000007e7d7d723e */ /* 0x000fe400000010ff */
[----:B------:R-:W-:Y:S02]  /*9390*/  F2FP.BF16.F32.PACK_AB R54, R51, R54 ;  /* 0x000000363336723e */ /* 0x000fe400000010ff */
[----:B------:R-:W-:Y:S02]  /*93a0*/  SEL R48, R48, R49, P0 ;  /* 0x0000003130307207 */ /* 0x000fe40000000000 */
[----:B------:R-:W-:Y:S02]  /*93b0*/  SEL R46, R46, R47, P0 ;  /* 0x0000002f2e2e7207 */ /* 0x000fe40000000000 */
[----:B------:R-:W-:Y:S02]  /*93c0*/  LOP3.LUT R12, R39, 0x380, RZ, 0xc0, !PT ;  /* 0x00000380270c7812 */ /* 0x000fe400078ec0ff */
[----:B------:R-:W-:-:S02]  /*93d0*/  IADD3 R45, P3, R36, 0x4040, RZ ;  /* 0x00004040242d7810 */ /* 0x000fc40007f7e0ff */
        /* <DEDUP_REMOVED lines=10> */
[--C-:B------:R-:W-:Y:S01]  /*9480*/  IMAD.X R9, RZ, RZ, R37.reuse, P1 ;  /* 0x000000ffff097224 */ /* 0x100fe200008e0625 */
[----:B------:R-:W-:Y:S01]  /*9490*/  SHF.R.U64 R5, R8, 0x3, RZ ;  /* 0x0000000308057819 */ /* 0x000fe200000012ff */
[----:B------:R-:W-:Y:S01]  /*94a0*/  IMAD.X R11, RZ, RZ, R37, P2 ;  /* 0x000000ffff0b7224 */ /* 0x000fe200010e0625 */
[----:B------:R-:W-:-:S02]  /*94b0*/  SHF.R.U64 R8, R12, 0x3, RZ ;  /* 0x000000030c087819 */ /* 0x000fc400000012ff */
[----:B------:R-:W-:Y:S02]  /*94c0*/  LOP3.LUT R14, R41, 0x380, RZ, 0xc0, !PT ;  /* 0x00000380290e7812 */ /* 0x000fe400078ec0ff */
[----:B------:R-:W-:Y:S02]  /*94d0*/  LOP3.LUT R34, R5, R10, RZ, 0x3c, !PT ;  /* 0x0000000a05227212 */ /* 0x000fe400078e3cff */
[----:B------:R-:W-:Y:S02]  /*94e0*/  LOP3.LUT R32, R8, R39, RZ, 0x3c, !PT ;  /* 0x0000002708207212 */ /* 0x000fe400078e3cff */
[----:B------:R-:W-:Y:S02]  /*94f0*/  LOP3.LUT R5, R20, 0x380, RZ, 0xc0, !PT ;  /* 0x0000038014057812 */ /* 0x000fe400078ec0ff */
[----:B------:R-:W-:Y:S02]  /*9500*/  LOP3.LUT R8, R43, 0x380, RZ, 0xc0, !PT ;  /* 0x000003802b087812 */ /* 0x000fe400078ec0ff */
[----:B------:R-:W-:-:S02]  /*9510*/  LOP3.LUT R10, R45, 0x380, RZ, 0xc0, !PT ;  /* 0x000003802d0a7812 */ /* 0x000fc400078ec0ff */
[----:B------:R-:W-:Y:S02]  /*9520*/  SHF.R.U64 R12, R14, 0x3, RZ ;  /* 0x000000030e0c7819 */ /* 0x000fe400000012ff */
[----:B------:R-:W-:Y:S02]  /*9530*/  SHF.R.U64 R5, R5, 0x3, RZ ;  /* 0x0000000305057819 */ /* 0x000fe400000012ff */
[----:B------:R-:W-:Y:S02]  /*9540*/  SHF.R.U64 R8, R8, 0x3, RZ ;  /* 0x0000000308087819 */ /* 0x000fe400000012ff */
[----:B------:R-:W-:Y:S02]  /*9550*/  SHF.R.U64 R10, R10, 0x3, RZ ;  /* 0x000000030a0a7819 */ /* 0x000fe400000012ff */
[----:B------:R-:W-:Y:S02]  /*9560*/  LOP3.LUT R30, R12, R41, RZ, 0x3c, !PT ;  /* 0x000000290c1e7212 */ /* 0x000fe400078e3cff */
[----:B------:R-:W-:-:S02]  /*9570*/  LOP3.LUT R12, R47, 0x380, RZ, 0xc0, !PT ;  /* 0x000003802f0c7812 */ /* 0x000fc400078ec0ff */
[----:B------:R-:W-:Y:S02]  /*9580*/  LOP3.LUT R28, R5, R20, RZ, 0x3c, !PT ;  /* 0x00000014051c7212 */ /* 0x000fe400078e3cff */
[----:B------:R-:W-:Y:S02]  /*9590*/  LOP3.LUT R24, R8, R43, RZ, 0x3c, !PT ;  /* 0x0000002b08187212 */ /* 0x000fe400078e3cff */
[----:B------:R-:W-:Y:S02]  /*95a0*/  LOP3.LUT R26, R10, R45, RZ, 0x3c, !PT ;  /* 0x0000002d0a1a7212 */ /* 0x000fe400078e3cff */
[----:B------:R-:W-:Y:S02]  /*95b0*/  LOP3.LUT R5, R126, 0x380, RZ, 0xc0, !PT ;  /* 0x000003807e057812 */ /* 0x000fe400078ec0ff */
[----:B------:R-:W-:Y:S02]  /*95c0*/  LOP3.LUT R8, R49, 0x380, RZ, 0xc0, !PT ;  /* 0x0000038031087812 */ /* 0x000fe400078ec0ff */
[----:B------:R-:W-:-:S02]  /*95d0*/  LOP3.LUT R10, R51, 0x380, RZ, 0xc0, !PT ;  /* 0x00000380330a7812 */ /* 0x000fc400078ec0ff */
[----:B------:R-:W-:Y:S02]  /*95e0*/  LOP3.LUT R39, R130, 0x380, RZ, 0xc0, !PT ;  /* 0x0000038082277812 */ /* 0x000fe400078ec0ff */
[----:B------:R-:W-:Y:S02]  /*95f0*/  SHF.R.U64 R12, R12, 0x3, RZ ;  /* 0x000000030c0c7819 */ /* 0x000fe400000012ff */
[----:B------:R-:W-:Y:S02]  /*9600*/  F2FP.BF16.F32.PACK_AB R141, R141, R142 ;  /* 0x0000008e8d8d723e */ /* 0x000fe400000010ff */
[----:B------:R-:W-:Y:S02]  /*9610*/  F2FP.BF16.F32.PACK_AB R140, R139, R140 ;  /* 0x0000008c8b8c723e */ /* 0x000fe400000010ff */
[----:B------:R-:W-:Y:S02]  /*9620*/  SHF.R.U64 R5, R5, 0x3, RZ ;  /* 0x0000000305057819 */ /* 0x000fe400000012ff */
[----:B------:R-:W-:-:S02]  /*9630*/  SHF.R.U64 R8, R8, 0x3, RZ ;  /* 0x0000000308087819 */ /* 0x000fc400000012ff */
[----:B------:R-:W-:Y:S02]  /*9640*/  F2FP.BF16.F32.PACK_AB R104, R101, R104 ;  /* 0x000000686568723e */ /* 0x000fe400000010ff */
[----:B------:R-:W-:Y:S02]  /*9650*/  F2FP.BF16.F32.PACK_AB R137, R137, R138 ;  /* 0x0000008a8989723e */ /* 0x000fe400000010ff */
[----:B------:R-:W-:Y:S02]  /*9660*/  F2FP.BF16.F32.PACK_AB R136, R135, R136 ;  /* 0x000000888788723e */ /* 0x000fe400000010ff */
[----:B------:R-:W-:Y:S02]  /*9670*/  SHF.R.U64 R10, R10, 0x3, RZ ;  /* 0x000000030a0a7819 */ /* 0x000fe400000012ff */
[----:B------:R-:W-:Y:S02]  /*9680*/  F2FP.BF16.F32.PACK_AB R97, R97, R100 ;  /* 0x000000646161723e */ /* 0x000fe400000010ff */
[----:B------:R-:W-:-:S02]  /*9690*/  F2FP.BF16.F32.PACK_AB R96, R93, R96 ;  /* 0x000000605d60723e */ /* 0x000fc400000010ff */
[----:B------:R-:W-:Y:S02]  /*96a0*/  SHF.R.U64 R39, R39, 0x3, RZ ;  /* 0x0000000327277819 */ /* 0x000fe400000012ff */
[----:B------:R-:W-:Y:S02]  /*96b0*/  F2FP.BF16.F32.PACK_AB R89, R89, R92 ;  /* 0x0000005c5959723e */ /* 0x000fe400000010ff */
[----:B------:R-:W-:Y:S02]  /*96c0*/  F2FP.BF16.F32.PACK_AB R88, R85, R88 ;  /* 0x000000585558723e */ /* 0x000fe400000010ff */
[----:B------:R-:W-:Y:S02]  /*96d0*/  F2FP.BF16.F32.PACK_AB R128, R127, R128 ;  /* 0x000000807f80723e */ /* 0x000fe400000010ff */
[----:B------:R-:W-:Y:S02]  /*96e0*/  F2FP.BF16.F32.PACK_AB R66, R59, R66 ;  /* 0x000000423b42723e */ /* 0x000fe400000010ff */
[----:B------:R-:W-:-:S02]  /*96f0*/  LOP3.LUT R20, R12, R47, RZ, 0x3c, !PT ;  /* 0x0000002f0c147212 */ /* 0x000fc400078e3cff */
[----:B------:R-:W-:Y:S02]  /*9700*/  F2FP.BF16.F32.PACK_AB R133, R133, R134 ;  /* 0x000000868585723e */ /* 0x000fe400000010ff */
[----:B------:R-:W-:Y:S02]  /*9710*/  F2FP.BF16.F32.PACK_AB R132, R131, R132 ;  /* 0x000000848384723e */ /* 0x000fe400000010ff */
[----:B------:R-:W-:Y:S02]  /*9720*/  F2FP.BF16.F32.PACK_AB R80, R77, R80 ;  /* 0x000000504d50723e */ /* 0x000fe400000010ff */
[----:B------:R-:W-:Y:S02]  /*9730*/  F2FP.BF16.F32.PACK_AB R124, R123, R124 ;  /* 0x0000007c7b7c723e */ /* 0x000fe400000010ff */
[----:B------:R-:W-:Y:S02]  /*9740*/  SEL R42, R141, R140, P0 ;  /* 0x0000008c8d2a7207 */ /* 0x000fe40000000000 */
[----:B------:R-:W-:-:S02]  /*9750*/  LOP3.LUT R14, R5, R126, RZ, 0x3c, !PT ;  /* 0x0000007e050e7212 */ /* 0x000fc400078e3cff */
[----:B------:R-:W-:Y:S02]  /*9760*/  LOP3.LUT R12, R8, R49, RZ, 0x3c, !PT ;  /* 0x00000031080c7212 */ /* 0x000fe400078e3cff */
[----:B------:R-:W-:Y:S02]  /*9770*/  F2FP.BF16.F32.PACK_AB R72, R69, R72 ;  /* 0x000000484548723e */ /* 0x000fe400000010ff */
[----:B------:R-:W-:Y:S02]  /*9780*/  F2FP.BF16.F32.PACK_AB R120, R65, R120 ;  /* 0x000000784178723e */ /* 0x000fe400000010ff */
[----:B------:R-:W-:Y:S02]  /*9790*/  SEL R140, R140, R141, P0 ;  /* 0x0000008d8c8c7207 */ /* 0x000fe40000000000 */
[----:B------:R-:W-:Y:S02]  /*97a0*/  SEL R44, R137, R136, P0 ;  /* 0x00000088892c7207 */ /* 0x000fe40000000000 */
[----:B------:R-:W-:-:S02]  /*97b0*/  SEL R86, R105, R104, P0 ;  /* 0x0000006869567207 */ /* 0x000fc40000000000 */
[----:B------:R-:W-:Y:S02]  /*97c0*/  LOP3.LUT R8, R10, R51, RZ, 0x3c, !PT ;  /* 0x000000330a087212 */ /* 0x000fe400078e3cff */
[----:B------:R-:W-:Y:S02]  /*97d0*/  SEL R136, R136, R137, P0 ;  /* 0x0000008988887207 */ /* 0x000fe40000000000 */
[----:B------:R-:W-:Y:S02]  /*97e0*/  SEL R104, R104, R105, P0 ;  /* 0x0000006968687207 */ /* 0x000fe40000000000 */
[----:B------:R-:W-:Y:S02]  /*97f0*/  SEL R90, R97, R96, P0 ;  /* 0x00000060615a7207 */ /* 0x000fe40000000000 */
[----:B------:R-:W-:Y:S02]  /*9800*/  LOP3.LUT R10, R39, R130, RZ, 0x3c, !PT ;  /* 0x00000082270a7212 */ /* 0x000fe400078e3cff */
[----:B------:R-:W-:-:S02]  /*9810*/  F2FP.BF16.F32.PACK_AB R55, R55, R58 ;  /* 0x0000003a3737723e */ /* 0x000fc400000010ff */
[----:B------:R-:W-:Y:S02]  /*9820*/  SEL R52, R129, R128, P0 ;  /* 0x0000008081347207 */ /* 0x000fe40000000000 */
[----:B------:R-:W-:Y:S02]  /*9830*/  SEL R96, R96, R97, P0 ;  /* 0x0000006160607207 */ /* 0x000fe40000000000 */
[----:B------:R-:W-:Y:S02]  /*9840*/  SEL R92, R89, R88, P0 ;  /* 0x00000058595c7207 */ /* 0x000fe40000000000 */
[----:B------:R-:W-:Y:S02]  /*9850*/  SEL R100, R67, R66, P0 ;  /* 0x0000004243647207 */ /* 0x000fe40000000000 */
[----:B------:R-:W-:Y:S02]  /*9860*/  F2FP.BF16.F32.PACK_AB R56, R53, R56 ;  /* 0x000000383538723e */ /* 0x000fe400000010ff */
        /* <DEDUP_REMOVED lines=12> */
[----:B------:R-:W-:-:S02]  /*9930*/  MOV R59, R8 ;  /* 0x00000008003b7202 */ /* 0x000fc40000000f00 */
[----:B------:R-:W-:Y:S02]  /*9940*/  SEL R120, R120, R121, P0 ;  /* 0x0000007978787207 */ /* 0x000fe40000000000 */
[----:B------:R-:W-:Y:S02]  /*9950*/  SEL R72, R72, R73, P0 ;  /* 0x0000004948487207 */ /* 0x000fe40000000000 */
[----:B------:R-:W-:Y:S02]  /*9960*/  MOV R61, R12 ;  /* 0x0000000c003d7202 */ /* 0x000fe40000000f00 */
[----:B------:R-:W-:Y:S02]  /*9970*/  MOV R20, R10 ;  /* 0x0000000a00147202 */ /* 0x000fe40000000f00 */
[----:B------:R-:W-:Y:S02]  /*9980*/  MOV R65, R14 ;  /* 0x0000000e00417202 */ /* 0x000fe40000000f00 */
[----:B------:R-:W-:-:S02]  /*9990*/  SEL R62, R57, R56, P0 ;  /* 0x00000038393e7207 */ /* 0x000fc40000000000 */
[----:B------:R-:W-:Y:S02]  /*99a0*/  SEL R102, R55, R54, P0 ;  /* 0x0000003637667207 */ /* 0x000fe40000000000 */
[----:B------:R-:W-:Y:S02]  /*99b0*/  MOV R75, R28 ;  /* 0x0000001c004b7202 */ /* 0x000fe40000000f00 */
[----:B------:R-:W-:Y:S01]  /*99c0*/  MOV R69, R26 ;  /* 0x0000001a00457202 */ /* 0x000fe20000000f00 */
[----:B--2---:R-:W-:Y:S01]  /*99d0*/  SHFL.IDX PT, R42, R42, R3, 0x1c1f ;  /* 0x001c1f032a2a7589 */ /* 0x004fe200000e0000 */
[----:B------:R-:W-:Y:S02]  /*99e0*/  LOP3.LUT R5, R3, 0x2, RZ, 0x3c, !PT ;  /* 0x0000000203057812 */ /* 0x000fe400078e3cff */
[----:B------:R-:W-:Y:S01]  /*99f0*/  SEL R56, R56, R57, P0 ;  /* 0x0000003938387207 */ /* 0x000fe20000000000 */
[----:B------:R-:W-:Y:S01]  /*9a00*/  SHFL.IDX PT, R44, R44, R3, 0x1c1f ;  /* 0x001c1f032c2c7589 */ /* 0x000fe200000e0000 */
[----:B------:R-:W-:-:S02]  /*9a10*/  SEL R54, R54, R55, P0 ;  /* 0x0000003736367207 */ /* 0x000fc40000000000 */
[----:B------:R-:W-:Y:S01]  /*9a20*/  MOV R79, R32 ;  /* 0x00000020004f7202 */ /* 0x000fe20000000f00 */
[----:B------:R-:W0:Y:S01]  /*9a30*/  SHFL.IDX PT, R9, R140, R5, 0x1c1f ;  /* 0x001c1f058c097589 */ /* 0x000e2200000e0000 */
[----:B------:R-:W-:Y:S02]  /*9a40*/  MOV R77, R30 ;  /* 0x0000001e004d7202 */ /* 0x000fe40000000f00 */
[----:B------:R-:W-:Y:S01]  /*9a50*/  MOV R85, R36 ;  /* 0x0000002400557202 */ /* 0x000fe20000000f00 */
[----:B------:R-:W-:Y:S01]  /*9a60*/  SHFL.IDX PT, R86, R86, R3, 0x1c1f ;  /* 0x001c1f0356567589 */ /* 0x000fe200000e0000 */
[----:B------:R-:W-:Y:S02]  /*9a70*/  MOV R81, R34 ;  /* 0x0000002200517202 */ /* 0x000fe40000000f00 */
[----:B------:R-:W-:Y:S01]  /*9a80*/  MOV R73, R24 ;  /* 0x0000001800497202 */ /* 0x000fe20000000f00 */
[----:B------:R-:W1:Y:S01]  /*9a90*/  SHFL.IDX PT, R13, R136, R5, 0x1c1f ;  /* 0x001c1f05880d7589 */ /* 0x000e6200000e0000 */
[----:B------:R-:W-:-:S03]  /*9aa0*/  PLOP3.LUT P2, PT, PT, PT, UP0, 0x80, 0x0 ;  /* 0x000000000000781c */ /* 0x000fc60003f4f008 */
[----:B------:R-:W2:Y:S04]  /*9ab0*/  SHFL.IDX PT, R11, R104, R5, 0x1c1f ;  /* 0x001c1f05680b7589 */ /* 0x000ea800000e0000 */
[----:B------:R-:W-:Y:S04]  /*9ac0*/  SHFL.IDX PT, R90, R90, R3, 0x1c1f ;  /* 0x001c1f035a5a7589 */ /* 0x000fe800000e0000 */
[----:B------:R-:W3:Y:S04]  /*9ad0*/  SHFL.IDX PT, R15, R96, R5, 0x1c1f ;  /* 0x001c1f05600f7589 */ /* 0x000ee800000e0000 */
[----:B------:R-:W-:Y:S01]  /*9ae0*/  SHFL.IDX PT, R52, R52, R3, 0x1c1f ;  /* 0x001c1f0334347589 */ /* 0x000fe200000e0000 */
[----:B0-----:R-:W-:-:S02]  /*9af0*/  SEL R8, R42, R9, P0 ;  /* 0x000000092a087207 */ /* 0x001fc40000000000 */
[----:B------:R-:W-:Y:S01]  /*9b00*/  SEL R10, R9, R42, P0 ;  /* 0x0000002a090a7207 */ /* 0x000fe20000000000 */
[----:B------:R-:W-:Y:S04]  /*9b10*/  SHFL.IDX PT, R92, R92, R3, 0x1c1f ;  /* 0x001c1f035c5c7589 */ /* 0x000fe800000e0000 */
[----:B------:R-:W0:Y:S01]  /*9b20*/  SHFL.IDX PT, R29, R128, R5, 0x1c1f ;  /* 0x001c1f05801d7589 */ /* 0x000e2200000e0000 */
[----:B-1----:R-:W-:Y:S02]  /*9b30*/  SEL R12, R44, R13, P0 ;  /* 0x0000000d2c0c7207 */ /* 0x002fe40000000000 */
[----:B------:R-:W-:Y:S01]  /*9b40*/  SEL R14, R13, R44, P0 ;  /* 0x0000002c0d0e7207 */ /* 0x000fe20000000000 */
[----:B------:R-:W1:Y:S01]  /*9b50*/  SHFL.IDX PT, R27, R88, R5, 0x1c1f ;  /* 0x001c1f05581b7589 */ /* 0x000e6200000e0000 */
[----:B--2---:R-:W-:-:S02]  /*9b60*/  SEL R9, R86, R11, P0 ;  /* 0x0000000b56097207 */ /* 0x004fc40000000000 */
[----:B------:R-:W-:Y:S01]  /*9b70*/  SEL R11, R11, R86, P0 ;  /* 0x000000560b0b7207 */ /* 0x000fe20000000000 */
[----:B------:R-:W-:Y:S04]  /*9b80*/  SHFL.IDX PT, R50, R50, R3, 0x1c1f ;  /* 0x001c1f0332327589 */ /* 0x000fe800000e0000 */
[----:B------:R-:W-:Y:S01]  /*9b90*/  SHFL.IDX PT, R58, R58, R3, 0x1c1f ;  /* 0x001c1f033a3a7589 */ /* 0x000fe200000e0000 */
[----:B---3--:R-:W-:Y:S02]  /*9ba0*/  SEL R13, R90, R15, P0 ;  /* 0x0000000f5a0d7207 */ /* 0x008fe40000000000 */
[----:B------:R-:W-:Y:S01]  /*9bb0*/  SEL R15, R15, R90, P0 ;  /* 0x0000005a0f0f7207 */ /* 0x000fe20000000000 */
[----:B------:R-:W-:Y:S04]  /*9bc0*/  SHFL.IDX PT, R94, R94, R3, 0x1c1f ;  /* 0x001c1f035e5e7589 */ /* 0x000fe800000e0000 */
[----:B------:R-:W2:Y:S04]  /*9bd0*/  SHFL.IDX PT, R21, R132, R5, 0x1c1f ;  /* 0x001c1f0584157589 */ /* 0x000ea800000e0000 */
[----:B------:R-:W3:Y:S01]  /*9be0*/  SHFL.IDX PT, R33, R124, R5, 0x1c1f ;  /* 0x001c1f057c217589 */ /* 0x000ee200000e0000 */
[----:B0-----:R-:W-:-:S02]  /*9bf0*/  SEL R28, R52, R29, P0 ;  /* 0x0000001d341c7207 */ /* 0x001fc40000000000 */
[----:B------:R-:W-:Y:S01]  /*9c00*/  SEL R30, R29, R52, P0 ;  /* 0x000000341d1e7207 */ /* 0x000fe20000000000 */
[----:B------:R-:W0:Y:S01]  /*9c10*/  SHFL.IDX PT, R31, R80, R5, 0x1c1f ;  /* 0x001c1f05501f7589 */ /* 0x000e2200000e0000 */
[----:B-1----:R-:W-:Y:S02]  /*9c20*/  SEL R25, R92, R27, P0 ;  /* 0x0000001b5c197207 */ /* 0x002fe40000000000 */
[----:B------:R-:W-:Y:S01]  /*9c30*/  SEL R27, R27, R92, P0 ;  /* 0x0000005c1b1b7207 */ /* 0x000fe20000000000 */
[----:B------:R-:W-:Y:S04]  /*9c40*/  SHFL.IDX PT, R60, R60, R3, 0x1c1f ;  /* 0x001c1f033c3c7589 */ /* 0x000fe800000e0000 */
[----:B------:R-:W-:Y:S04]  /*9c50*/  SHFL.IDX PT, R98, R98, R3, 0x1c1f ;  /* 0x001c1f0362627589 */ /* 0x000fe800000e0000 */
[----:B------:R-:W1:Y:S04]  /*9c60*/  SHFL.IDX PT, R37, R120, R5, 0x1c1f ;  /* 0x001c1f0578257589 */ /* 0x000e6800000e0000 */
[----:B------:R-:W4:Y:S01]  /*9c70*/  SHFL.IDX PT, R35, R72, R5, 0x1c1f ;  /* 0x001c1f0548237589 */ /* 0x000f2200000e0000 */
[----:B--2---:R-:W-:-:S02]  /*9c80*/  SEL R24, R50, R21, P0 ;  /* 0x0000001532187207 */ /* 0x004fc40000000000 */
[----:B------:R-:W-:Y:S01]  /*9c90*/  SEL R26, R21, R50, P0 ;  /* 0x00000032151a7207 */ /* 0x000fe20000000000 */
[----:B------:R-:W-:Y:S01]  /*9ca0*/  SHFL.IDX PT, R100, R100, R3, 0x1c1f ;  /* 0x001c1f0364647589 */ /* 0x000fe200000e0000 */
[----:B---3--:R-:W-:Y:S02]  /*9cb0*/  SEL R32, R58, R33, P0 ;  /* 0x000000213a207207 */ /* 0x008fe40000000000 */
[----:B------:R-:W-:Y:S01]  /*9cc0*/  SEL R34, R33, R58, P0 ;  /* 0x0000003a21227207 */ /* 0x000fe20000000000 */
[----:B------:R-:W2:Y:S01]  /*9cd0*/  SHFL.IDX PT, R39, R66, R5, 0x1c1f ;  /* 0x001c1f0542277589 */ /* 0x000ea200000e0000 */
[----:B0-----:R-:W-:Y:S02]  /*9ce0*/  SEL R29, R94, R31, P0 ;  /* 0x0000001f5e1d7207 */ /* 0x001fe40000000000 */
[----:B------:R-:W-:Y:S01]  /*9cf0*/  SEL R31, R31, R94, P0 ;  /* 0x0000005e1f1f7207 */ /* 0x000fe20000000000 */
[----:B------:R-:W-:Y:S06]  /*9d00*/  BAR.SYNC.DEFER_BLOCKING 0x1, 0x100 ;  /* 0x0044000000007b1d */ /* 0x000fec0000010000 */
[----:B------:R-:W-:Y:S01]  /*9d10*/  SHFL.IDX PT, R62, R62, R3, 0x1c1f ;  /* 0x001c1f033e3e7589 */ /* 0x000fe200000e0000 */
[----:B-1----:R-:W-:-:S03]  /*9d20*/  SEL R36, R60, R37, P0 ;  /* 0x000000253c247207 */ /* 0x002fc60000000000 */
[----:B------:R-:W-:Y:S01]  /*9d30*/  SHFL.IDX PT, R102, R102, R3, 0x1c1f ;  /* 0x001c1f0366667589 */ /* 0x000fe200000e0000 */
[----:B----4-:R-:W-:Y:S02]  /*9d40*/  SEL R33, R98, R35, P0 ;  /* 0x0000002362217207 */ /* 0x010fe40000000000 */
[----:B------:R-:W-:Y:S01]  /*9d50*/  SEL R35, R35, R98, P0 ;  /* 0x0000006223237207 */ /* 0x000fe20000000000 */
        /* <DEDUP_REMOVED lines=16> */
[----:B------:R0:W-:Y:S04]  /*9e60*/  SHFL.IDX PT, R55, R38, R5, 0x1c1f ;  /* 0x001c1f0526377589 */ /* 0x0001e800000e0000 */
[----:B------:R-:W-:Y:S04]  /*9e70*/  SHFL.IDX PT, R71, R112, R5, 0x1c1f ;  /* 0x001c1f0570477589 */ /* 0x000fe800000e0000 */
[----:B------:R-:W-:Y:S01]  /*9e80*/  SHFL.IDX PT, R47, R78, R5, 0x1c1f ;  /* 0x001c1f054e2f7589 */ /* 0x000fe200000e0000 */
[----:B0-----:R-:W-:-:S03]  /*9e90*/  SEL R38, R37, R60, P0 ;  /* 0x0000003c25267207 */ /* 0x001fc60000000000 */
[----:B------:R-:W0:Y:S01]  /*9ea0*/  SHFL.IDX PT, R49, R84, R5, 0x1c1f ;  /* 0x001c1f0554317589 */ /* 0x000e2200000e0000 */
[----:B--2---:R-:W-:Y:S02]  /*9eb0*/  SEL R37, R100, R39, P0 ;  /* 0x0000002764257207 */ /* 0x004fe40000000000 */
[----:B------:R-:W-:Y:S01]  /*9ec0*/  SEL R39, R39, R100, P0 ;  /* 0x0000006427277207 */ /* 0x000fe20000000000 */
[----:B------:R-:W-:Y:S04]  /*9ed0*/  SHFL.IDX PT, R57, R116, R5, 0x1c1f ;  /* 0x001c1f0574397589 */ /* 0x000fe800000e0000 */
[----:B------:R-:W1:Y:S04]  /*9ee0*/  SHFL.IDX PT, R83, R122, R5, 0x1c1f ;  /* 0x001c1f057a537589 */ /* 0x000e6800000e0000 */
[----:B------:R2:W-:Y:S04]  /*9ef0*/  STSM.16.M88.4 [R85], R8 ;  /* 0x0000000855007844 */ /* 0x0005e80000000200 */
[----:B------:R3:W-:Y:S04]  /*9f00*/  STSM.16.M88.4 [R81], R12 ;  /* 0x0000000c51007844 */ /* 0x0007e80000000200 */
[----:B------:R4:W-:Y:S04]  /*9f10*/  STSM.16.M88.4 [R79], R24 ;  /* 0x000000184f007844 */ /* 0x0009e80000000200 */
[----:B------:R-:W-:Y:S01]  /*9f20*/  STSM.16.M88.4 [R77], R28 ;  /* 0x0000001c4d007844 */ /* 0x000fe20000000200 */
[----:B0-----:R-:W-:-:S02]  /*9f30*/  SEL R80, R82, R49, P0 ;  /* 0x0000003152507207 */ /* 0x001fc40000000000 */
[----:B------:R-:W-:Y:S01]  /*9f40*/  SEL R82, R49, R82, P0 ;  /* 0x0000005231527207 */ /* 0x000fe20000000000 */
[----:B------:R-:W-:Y:S01]  /*9f50*/  STSM.16.M88.4 [R75], R32 ;  /* 0x000000204b007844 */ /* 0x000fe20000000200 */
[----:B--2---:R-:W-:Y:S02]  /*9f60*/  SEL R8, R62, R41, P0 ;  /* 0x000000293e087207 */ /* 0x004fe40000000000 */
[----:B------:R-:W-:Y:S01]  /*9f70*/  SEL R10, R41, R62, P0 ;  /* 0x0000003e290a7207 */ /* 0x000fe20000000000 */
[----:B------:R-:W-:Y:S01]  /*9f80*/  STSM.16.M88.4 [R73], R36 ;  /* 0x0000002449007844 */ /* 0x000fe20000000200 */
[----:B------:R-:W-:Y:S01]  /*9f90*/  SEL R9, R102, R51, P0 ;  /* 0x0000003366097207 */ /* 0x000fe20000000000 */
[----:B------:R-:W-:Y:S01]  /*9fa0*/  UMOV UR4, URZ ;  /* 0x0000003f00047c82 */ /* 0x000fe20008000000 */
[----:B------:R-:W-:Y:S01]  /*9fb0*/  SEL R11, R51, R102, P0 ;  /* 0x00000066330b7207 */ /* 0x000fe20000000000 */
[----:B------:R-:W-:Y:S01]  /*9fc0*/  ULDC UR8, c[0x0][0xa88] ;  /* 0x0002a20000087ab9 */ /* 0x000fe20000000800 */
[----:B---3--:R-:W-:Y:S01]  /*9fd0*/  SEL R12, R64, R43, P0 ;  /* 0x0000002b400c7207 */ /* 0x008fe20000000000 */
[----:B------:R-:W0:Y:S01]  /*9fe0*/  LDC R62, c[0x0][0xbe8] ;  /* 0x0002fa00ff3e7b82 */ /* 0x000e220000000800 */
[----:B------:R-:W-:Y:S01]  /*9ff0*/  SEL R14, R43, R64, P0 ;  /* 0x000000402b0e7207 */ /* 0x000fe20000000000 */
[----:B------:R2:W-:Y:S01]  /*a000*/  STSM.16.M88.4 [R69], R8 ;  /* 0x0000000845007844 */ /* 0x0005e20000000200 */
[----:B------:R-:W-:-:S02]  /*a010*/  SEL R13, R106, R53, P0 ;  /* 0x000000356a0d7207 */ /* 0x000fc40000000000 */
[----:B------:R-:W-:Y:S02]  /*a020*/  SEL R15, R53, R106, P0 ;  /* 0x0000006a350f7207 */ /* 0x000fe40000000000 */
[----:B----4-:R-:W-:Y:S02]  /*a030*/  SEL R24, R68, R3, P0 ;  /* 0x0000000344187207 */ /* 0x010fe40000000000 */
[----:B------:R-:W-:Y:S01]  /*a040*/  SEL R26, R3, R68, P0 ;  /* 0x00000044031a7207 */ /* 0x000fe20000000000 */
[----:B------:R3:W-:Y:S01]  /*a050*/  STSM.16.M88.4 [R67], R12 ;  /* 0x0000000c43007844 */ /* 0x0007e20000000200 */
[----:B------:R-:W-:Y:S02]  /*a060*/  SEL R25, R108, R55, P0 ;  /* 0x000000376c197207 */ /* 0x000fe40000000000 */
[----:B------:R-:W-:Y:S02]  /*a070*/  SEL R27, R55, R108, P0 ;  /* 0x0000006c371b7207 */ /* 0x000fe40000000000 */
[----:B------:R-:W-:-:S02]  /*a080*/  SEL R68, R70, R45, P0 ;  /* 0x0000002d46447207 */ /* 0x000fc40000000000 */
[----:B------:R-:W-:Y:S01]  /*a090*/  SEL R70, R45, R70, P0 ;  /* 0x000000462d467207 */ /* 0x000fe20000000000 */
[----:B------:R-:W-:Y:S01]  /*a0a0*/  STSM.16.M88.4 [R65], R24 ;  /* 0x0000001841007844 */ /* 0x000fe20000000200 */
[----:B--2---:R-:W-:Y:S01]  /*a0b0*/  SEL R69, R110, R71, P0 ;  /* 0x000000476e457207 */ /* 0x004fe20000000000 */
[----:B------:R-:W-:Y:S01]  /*a0c0*/  IMAD.U32 R8, RZ, RZ, UR6 ;  /* 0x00000006ff087e24 */ /* 0x000fe2000f8e00ff */
[----:B------:R-:W-:Y:S01]  /*a0d0*/  SEL R71, R71, R110, P0 ;  /* 0x0000006e47477207 */ /* 0x000fe20000000000 */
[----:B------:R-:W-:Y:S01]  /*a0e0*/  IMAD.U32 R9, RZ, RZ, UR7 ;  /* 0x00000007ff097e24 */ /* 0x000fe2000f8e00ff */
[----:B-1----:R-:W-:Y:S01]  /*a0f0*/  SEL R81, R118, R83, P0 ;  /* 0x0000005376517207 */ /* 0x002fe20000000000 */
[----:B------:R-:W-:Y:S01]  /*a100*/  ULDC.64 UR6, c[0x0][0xc08] ;  /* 0x0003020000067ab9 */ /* 0x000fe20000000a00 */
[----:B------:R-:W-:Y:S01]  /*a110*/  SEL R83, R83, R118, P0 ;  /* 0x0000007653537207 */ /* 0x000fe20000000000 */
[----:B------:R-:W-:Y:S01]  /*a120*/  STSM.16.M88.4 [R61], R68 ;  /* 0x000000443d007844 */ /* 0x000fe20000000200 */
[----:B---3--:R-:W-:-:S02]  /*a130*/  SEL R12, R76, R47, P0 ;  /* 0x0000002f4c0c7207 */ /* 0x008fc40000000000 */
[----:B------:R-:W-:Y:S02]  /*a140*/  SEL R14, R47, R76, P0 ;  /* 0x0000004c2f0e7207 */ /* 0x000fe40000000000 */
[----:B------:R-:W-:Y:S02]  /*a150*/  SEL R13, R114, R57, P0 ;  /* 0x00000039720d7207 */ /* 0x000fe40000000000 */
[----:B------:R-:W-:-:S05]  /*a160*/  SEL R15, R57, R114, P0 ;  /* 0x00000072390f7207 */ /* 0x000fca0000000000 */
[----:B------:R1:W-:Y:S04]  /*a170*/  STSM.16.M88.4 [R59], R12 ;  /* 0x0000000c3b007844 */ /* 0x0003e80000000200 */
[----:B------:R2:W-:Y:S01]  /*a180*/  STSM.16.M88.4 [R20], R80 ;  /* 0x0000005014007844 */ /* 0x0005e20000000200 */
[----:B------:R-:W-:Y:S06]  /*a190*/  BAR.SYNC.DEFER_BLOCKING 0x1, 0x100 ;  /* 0x0044000000007b1d */ /* 0x000fec0000010000 */
[----:B------:R-:W3:Y:S01]  /*a1a0*/  @P2 LDG.E R3, desc[UR48][R8.64] ;  /* 0x0000003008032981 */ /* 0x000ee2000c1e1900 */
[----:B------:R-:W-:Y:S01]  /*a1b0*/  UISETP.NE.U32.AND UP1, UPT, UR6, URZ, UPT ;  /* 0x0000003f0600728c */ /* 0x000fe2000bf25070 */
[----:B0-----:R-:W-:Y:S01]  /*a1c0*/  ISETP.NE.AND P1, PT, R62, 0x1, PT ;  /* 0x000000013e00780c */ /* 0x001fe20003f25270 */
[----:B-1----:R-:W-:-:S02]  /*a1d0*/  IMAD.U32 R14, RZ, RZ, UR40 ;  /* 0x00000028ff0e7e24 */ /* 0x002fc4000f8e00ff */
[----:B------:R-:W-:-:S06]  /*a1e0*/  UISETP.NE.AND.EX UP1, UPT, UR7, URZ, UPT, UP1 ;  /* 0x0000003f0700728c */ /* 0x000fcc000bf25310 */
[----:B------:R-:W-:-:S04]  /*a1f0*/  PLOP3.LUT P0, PT, PT, PT, UP1, 0x80, 0x0 ;  /* 0x000000000000781c */ /* 0x000fc80003f0f018 */
[----:B------:R-:W0:Y:S01]  /*a200*/  @P1 LDC R5, c[0x0][0xbec] ;  /* 0x0002fb00ff051b82 */ /* 0x000e220000000800 */
[----:B------:R-:W-:-:S04]  /*a210*/  @UP1 ULEA UR6, UP2, UR36, UR6, 0x2 ;  /* 0x0000000624061291 */ /* 0x000fc8000f84103f */
[----:B------:R-:W-:Y:S02]  /*a220*/  @UP1 ULEA.HI.X UR7, UR36, UR7, UR37, 0x2, UP2 ;  /* 0x0000000724071291 */ /* 0x000fe400090f1425 */
[----:B------:R-:W-:Y:S01]  /*a230*/  IMAD.U32 R12, RZ, RZ, UR6 ;  /* 0x00000006ff0c7e24 */ /* 0x000fe2000f8e00ff */
[----:B------:R-:W1:Y:S03]  /*a240*/  @P1 LDC R10, c[0x0][0xbf0] ;  /* 0x0002fc00ff0a1b82 */ /* 0x000e660000000800 */
[----:B------:R-:W-:Y:S01]  /*a250*/  IMAD.U32 R13, RZ, RZ, UR7 ;  /* 0x00000007ff0d7e24 */ /* 0x000fe2000f8e00ff */
[----:B---3--:R-:W-:Y:S01]  /*a260*/  @P2 R2UR UR4, R3 ;  /* 0x00000000030422ca */ /* 0x008fe200000e0000 */
[----:B------:R-:W-:-:S06]  /*a270*/  IMAD.U32 R3, RZ, RZ, UR8 ;  /* 0x00000008ff037e24 */ /* 0x000fcc000f8e00ff */
[----:B------:R2:W5:Y:S01]  /*a280*/  @P0 LDG.E R3, desc[UR48][R12.64] ;  /* 0x000000300c030981 */ /* 0x000562000c1e1900 */
[----:B01----:R-:W-:Y:S07]  /*a290*/  @P0 BRA `(.L_x_3209) ;  /* 0x0000000000100947 */ /* 0x003fee0003800000 */
[----:B------:R-:W-:Y:S05]  /*a2a0*/  @!P2 BRA `(.L_x_3209) ;  /* 0x00000000000ca947 */ /* 0x000fea0003800000 */
[----:B--2---:R-:W2:Y:S04]  /*a2b0*/  LDG.E R12, desc[UR48][R8.64] ;  /* 0x00000030080c7981 */ /* 0x004ea8000c1e1900 */
[----:B-----5:R-:W2:Y:S02]  /*a2c0*/  LDG.E R3, desc[UR48][R8.64+0x4] ;  /* 0x0000043008037981 */ /* 0x020ea4000c1e1900 */
[----:B--2---:R-:W-:-:S07]  /*a2d0*/  IMAD.IADD R3, R3, 0x1, -R12 ;  /* 0x0000000103037824 */ /* 0x004fce00078e0a0c */
.L_x_3209:
[----:B------:R-:W-:Y:S01]  /*a2e0*/  USHF.R.S32.HI UR14, URZ, 0x1f, UR41 ;  /* 0x0000001f3f0e7899 */ /* 0x000fe20008011429 */
[----:B--2---:R-:W-:Y:S01]  /*a2f0*/  IMAD R12, R14, 0x80, R223 ;  /* 0x000000800e0c7824 */ /* 0x004fe200078e02df */
[----:B------:R-:W-:Y:S01]  /*a300*/  ULDC.64 UR12, c[0x0][0xb90] ;  /* 0x0002e400000c7ab9 */ /* 0x000fe20000000a00 */
[----:B------:R-:W-:Y:S01]  /*a310*/  USHF.R.S32.HI UR9, URZ, 0x1f, UR4 ;  /* 0x0000001f3f097899 */ /* 0x000fe20008011404 */
[----:B------:R-:W-:Y:S01]  /*a320*/  IMAD.U32 R20, RZ, RZ, UR40 ;  /* 0x00000028ff147e24 */ /* 0x000fe2000f8e00ff */
        /* <DEDUP_REMOVED lines=20> */
[----:B------:R-:W-:Y:S01]  /*a470*/  IMAD R20, R20, 0x80, R221 ;  /* 0x0000008014147824 */ /* 0x000fe200078e02dd */
[----:B------:R-:W-:Y:S01]  /*a480*/  IADD3 R8, P0, R8, UR6, RZ ;  /* 0x0000000608087c10 */ /* 0x000fe2000ff1e0ff */
[----:B-----5:R-:W-:Y:S01]  /*a490*/  IMAD R67, R3, R62, RZ ;  /* 0x0000003e03437224 */ /* 0x020fe200078e02ff */
[C---:B------:R-:W-:Y:S01]  /*a4a0*/  IADD3 R13, P6, R6.reuse, 0x2000, RZ ;  /* 0x00002000060d7810 */ /* 0x040fe20007fde0ff */
[----:B------:R-:W-:Y:S01]  /*a4b0*/  IMAD.U32 R10, RZ, RZ, UR8 ;  /* 0x00000008ff0a7e24 */ /* 0x000fe2000f8e00ff */
[----:B------:R-:W-:Y:S01]  /*a4c0*/  IADD3 R25, P2, R6, 0x1000, RZ ;  /* 0x0000100006197810 */ /* 0x000fe20007f5e0ff */
[----:B------:R-:W-:Y:S01]  /*a4d0*/  ULDC.64 UR10, c[0x0][0xaa0] ;  /* 0x0002a800000a7ab9 */ /* 0x000fe20000000a00 */
[----:B------:R-:W-:-:S02]  /*a4e0*/  LOP3.LUT R12, R13, 0x380, RZ, 0xc0, !PT ;  /* 0x000003800d0c7812 */ /* 0x000fc400078ec0ff */
[----:B------:R-:W-:Y:S01]  /*a4f0*/  IADD3.X R9, R9, UR7, R10, P0, !PT ;  /* 0x0000000709097c10 */ /* 0x000fe200087fe40a */
[----:B------:R-:W-:Y:S01]  /*a500*/  ULDC.64 UR6, c[0x0][0xb88] ;  /* 0x0002e20000067ab9 */ /* 0x000fe20000000a00 */
[----:B------:R-:W-:Y:S02]  /*a510*/  SHF.R.S32.HI R10, RZ, 0x1f, R5 ;  /* 0x0000001fff0a7819 */ /* 0x000fe40000011405 */
[----:B------:R-:W-:Y:S01]  /*a520*/  SHF.R.U64 R12, R12, 0x3, RZ ;  /* 0x000000030c0c7819 */ /* 0x000fe200000012ff */
[----:B------:R-:W-:Y:S01]  /*a530*/  IMAD.WIDE.U32 R8, R5, UR6, R8 ;  /* 0x0000000605087c25 */ /* 0x000fe2000f8e0008 */
[----:B------:R-:W-:Y:S02]  /*a540*/  LOP3.LUT R24, R25, 0x380, RZ, 0xc0, !PT ;  /* 0x0000038019187812 */ /* 0x000fe400078ec0ff */
[----:B------:R-:W-:Y:S01]  /*a550*/  LOP3.LUT R12, R12, R13, RZ, 0x3c, !PT ;  /* 0x0000000d0c0c7212 */ /* 0x000fe200078e3cff */
[----:B------:R-:W-:Y:S01]  /*a560*/  IMAD R14, R10, UR6, RZ ;  /* 0x000000060a0e7c24 */ /* 0x000fe2000f8e02ff */
[----:B------:R-:W-:-:S02]  /*a570*/  SHF.R.U64 R24, R24, 0x3, RZ ;  /* 0x0000000318187819 */ /* 0x000fc400000012ff */
[----:B------:R-:W-:Y:S01]  /*a580*/  IADD3 R41, P0, R6, 0x5000, RZ ;  /* 0x0000500006297810 */ /* 0x000fe20007f1e0ff */
[----:B------:R-:W-:Y:S01]  /*a590*/  IMAD R13, R5, UR7, R14 ;  /* 0x00000007050d7c24 */ /* 0x000fe2000f8e020e */
[----:B------:R-:W-:Y:S01]  /*a5a0*/  ULDC.64 UR6, c[0x0][0xb50] ;  /* 0x0002d40000067ab9 */ /* 0x000fe20000000a00 */
[----:B------:R-:W-:Y:S01]  /*a5b0*/  LOP3.LUT R24, R24, R25, RZ, 0x3c, !PT ;  /* 0x0000001918187212 */ /* 0x000fe200078e3cff */
[----:B------:R-:W-:Y:S01]  /*a5c0*/  IMAD.X R25, RZ, RZ, R7, P2 ;  /* 0x000000ffff197224 */ /* 0x000fe200010e0607 */
[----:B------:R-:W-:Y:S01]  /*a5d0*/  LEA R14, P3, R8, UR6, 0x2 ;  /* 0x00000006080e7c11 */ /* 0x000fe2000f8610ff */
[----:B------:R-:W-:Y:S01]  /*a5e0*/  IMAD.IADD R5, R9, 0x1, R13 ;  /* 0x0000000109057824 */ /* 0x000fe200078e020d */
[----:B------:R-:W-:Y:S02]  /*a5f0*/  LOP3.LUT R40, R41, 0x380, RZ, 0xc0, !PT ;  /* 0x0000038029287812 */ /* 0x000fe400078ec0ff */
[----:B------:R-:W-:Y:S01]  /*a600*/  IADD3 R11, P5, R6, 0x3000, RZ ;  /* 0x00003000060b7810 */ /* 0x000fe20007fbe0ff */
[----:B------:R-:W-:Y:S01]  /*a610*/  SHFL.IDX PT, R50, R14, RZ, 0x1c1f ;  /* 0x001c1fff0e327589 */ /* 0x000fe200000e0000 */
[----:B------:R-:W-:Y:S01]  /*a620*/  LEA.HI.X R15, R8, UR7, R5, 0x2, P3 ;  /* 0x00000007080f7c11 */ /* 0x000fe200098f1405 */
[----:B------:R-:W-:Y:S01]  /*a630*/  VIADD R5, R20, 0x8 ;  /* 0x0000000814057836 */ /* 0x000fe20000000000 */
[----:B------:R-:W-:Y:S01]  /*a640*/  IADD3 R29, P2, R6, 0x7000, RZ ;  /* 0x00007000061d7810 */ /* 0x000fe20007f5e0ff */
[----:B------:R-:W-:Y:S01]  /*a650*/  SHFL.IDX PT, R60, R14, 0x1, 0x1c1f ;  /* 0x003c1f000e3c7f89 */ /* 0x000fe200000e0000 */
[----:B------:R-:W-:-:S02]  /*a660*/  SHF.R.U64 R40, R40, 0x3, RZ ;  /* 0x0000000328287819 */ /* 0x000fc400000012ff */
[----:B------:R-:W-:Y:S01]  /*a670*/  IADD3 R45, P4, R6, 0x4000, RZ ;  /* 0x00004000062d7810 */ /* 0x000fe20007f9e0ff */
[----:B------:R-:W1:Y:S01]  /*a680*/  SHFL.IDX PT, R51, R15, RZ, 0x1c1f ;  /* 0x001c1fff0f337589 */ /* 0x000e6200000e0000 */
[----:B------:R-:W-:Y:S01]  /*a690*/  LOP3.LUT R28, R29, 0x380, RZ, 0xc0, !PT ;  /* 0x000003801d1c7812 */ /* 0x000fe200078ec0ff */
[----:B------:R-:W-:Y:S01]  /*a6a0*/  UIMAD UR8, UR9, UR10, URZ ;  /* 0x0000000a090872a4 */ /* 0x000fe2000f8e023f */
[----:B------:R-:W-:Y:S01]  /*a6b0*/  LOP3.LUT R40, R40, R41, RZ, 0x3c, !PT ;  /* 0x0000002928287212 */ /* 0x000fe200078e3cff */
[----:B------:R-:W2:Y:S01]  /*a6c0*/  SHFL.IDX PT, R61, R15, 0x1, 0x1c1f ;  /* 0x003c1f000f3d7f89 */ /* 0x000ea200000e0000 */
[----:B------:R-:W-:Y:S01]  /*a6d0*/  SHF.R.U64 R28, R28, 0x3, RZ ;  /* 0x000000031c1c7819 */ /* 0x000fe200000012ff */
[--C-:B------:R-:W-:Y:S01]  /*a6e0*/  IMAD.X R41, RZ, RZ, R7.reuse, P0 ;  /* 0x000000ffff297224 */ /* 0x100fe200000e0607 */
[----:B------:R-:W-:Y:S01]  /*a6f0*/  LOP3.LUT P0, RZ, R23, 0x3, RZ, 0xc0, !PT ;  /* 0x0000000317ff7812 */ /* 0x000fe2000780c0ff */
[--C-:B------:R-:W-:Y:S01]  /*a700*/  IMAD.X R13, RZ, RZ, R7.reuse, P6 ;  /* 0x000000ffff0d7224 */ /* 0x100fe200030e0607 */
[----:B------:R-:W-:Y:S01]  /*a710*/  LOP3.LUT R28, R28, R29, RZ, 0x3c, !PT ;  /* 0x0000001d1c1c7212 */ /* 0x000fe200078e3cff */
[----:B------:R-:W-:Y:S01]  /*a720*/  IMAD.X R29, RZ, RZ, R7, P2 ;  /* 0x000000ffff1d7224 */ /* 0x000fe200010e0607 */
[----:B------:R-:W-:-:S02]  /*a730*/  ISETP.GE.OR P2, PT, R20, R67, P0 ;  /* 0x000000431400720c */ /* 0x000fc40000746670 */
[----:B------:R-:W-:Y:S02]  /*a740*/  ISETP.GE.OR P0, PT, R5, R67, P0 ;  /* 0x000000430500720c */ /* 0x000fe40000706670 */
[----:B------:R-:W-:Y:S02]  /*a750*/  IADD3 R37, P3, R6, 0x6000, RZ ;  /* 0x0000600006257810 */ /* 0x000fe40007f7e0ff */
[----:B------:R-:W-:Y:S02]  /*a760*/  LOP3.LUT R10, R11, 0x380, RZ, 0xc0, !PT ;  /* 0x000003800b0a7812 */ /* 0x000fe400078ec0ff */
[----:B------:R-:W-:Y:S02]  /*a770*/  LOP3.LUT R36, R37, 0x380, RZ, 0xc0, !PT ;  /* 0x0000038025247812 */ /* 0x000fe400078ec0ff */
[----:B------:R-:W-:Y:S02]  /*a780*/  LOP3.LUT R44, R45, 0x380, RZ, 0xc0, !PT ;  /* 0x000003802d2c7812 */ /* 0x000fe400078ec0ff */
[----:B------:R-:W-:Y:S01]  /*a790*/  SHF.R.U64 R36, R36, 0x3, RZ ;  /* 0x0000000324247819 */ /* 0x000fe200000012ff */
[----:B-1----:R1:W-:Y:S01]  /*a7a0*/  @!P2 ST.E desc[UR48][R50.64], R0 ;  /* 0x000000003200a985 */ /* 0x0023e2000c101930 */
[----:B------:R-:W-:Y:S01]  /*a7b0*/  UIMAD.WIDE.U32 UR6, UR4, UR10, URZ ;  /* 0x0000000a040672a5 */ /* 0x000fe2000f8e003f */
[----:B------:R-:W-:-:S02]  /*a7c0*/  SHF.R.U64 R10, R10, 0x3, RZ ;  /* 0x000000030a0a7819 */ /* 0x000fc400000012ff */
[----:B--2---:R2:W-:Y:S01]  /*a7d0*/  @!P0 ST.E desc[UR48][R60.64], R4 ;  /* 0x000000043c008985 */ /* 0x0045e2000c101930 */
[----:B------:R-:W-:Y:S01]  /*a7e0*/  LOP3.LUT R36, R36, R37, RZ, 0x3c, !PT ;  /* 0x0000002524247212 */ /* 0x000fe200078e3cff */
[--C-:B------:R-:W-:Y:S01]  /*a7f0*/  IMAD.X R37, RZ, RZ, R7.reuse, P3 ;  /* 0x000000ffff257224 */ /* 0x100fe200018e0607 */
[----:B------:R-:W-:Y:S01]  /*a800*/  IADD3 R8, P3, R6, 0xb000, RZ ;  /* 0x0000b00006087810 */ /* 0x000fe20007f7e0ff */
[----:B------:R-:W-:Y:S01]  /*a810*/  UIMAD UR8, UR4, UR11, UR8 ;  /* 0x0000000b040872a4 */ /* 0x000fe2000f8e0208 */
[----:B------:R-:W-:Y:S01]  /*a820*/  SHF.R.U64 R44, R44, 0x3, RZ ;  /* 0x000000032c2c7819 */ /* 0x000fe200000012ff */
[----:B------:R-:W5:Y:S01]  /*a830*/  LD.E.128 R24, desc[UR48][R24.64] ;  /* 0x0000003018187980 */ /* 0x000f62000c101d00 */
[----:B------:R-:W-:Y:S01]  /*a840*/  LOP3.LUT R3, R8, 0x380, RZ, 0xc0, !PT ;  /* 0x0000038008037812 */ /* 0x000fe200078ec0ff */
[----:B------:R-:W-:Y:S01]  /*a850*/  ULDC.64 UR10, c[0x0][0xae8] ;  /* 0x0002ba00000a7ab9 */ /* 0x000fe20000000a00 */
[----:B-1----:R-:W-:Y:S01]  /*a860*/  IMAD R0, R19, 0x20, R22 ;  /* 0x0000002013007824 */ /* 0x002fe200078e0216 */
[----:B------:R-:W-:Y:S01]  /*a870*/  LOP3.LUT R10, R10, R11, RZ, 0x3c, !PT ;  /* 0x0000000b0a0a7212 */ /* 0x000fe200078e3cff */
[--C-:B------:R-:W-:Y:S01]  /*a880*/  IMAD.X R21, RZ, RZ, R7.reuse, P3 ;  /* 0x000000ffff157224 */ /* 0x100fe200018e0607 */
[----:B--2---:R-:W1:Y:S01]  /*a890*/  @P1 LDC R61, c[0x0][0xbec] ;  /* 0x0002fb00ff3d1b82 */ /* 0x004e620000000800 */
[----:B------:R-:W-:Y:S01]  /*a8a0*/  SHF.R.U64 R3, R3, 0x3, RZ ;  /* 0x0000000303037819 */ /* 0x000fe200000012ff */
[----:B------:R-:W-:Y:S01]  /*a8b0*/  UIADD3 UR7, UR7, UR8, URZ ;  /* 0x0000000807077290 */ /* 0x000fe2000fffe03f */
[----:B------:R-:W-:Y:S01]  /*a8c0*/  LOP3.LUT R44, R44, R45, RZ, 0x3c, !PT ;  /* 0x0000002d2c2c7212 */ /* 0x000fe200078e3cff */
[----:B------:R-:W-:Y:S01]  /*a8d0*/  UIMAD UR4, UR14, UR10, URZ ;  /* 0x0000000a0e0472a4 */ /* 0x000fe2000f8e023f */
[----:B------:R-:W-:Y:S01]  /*a8e0*/  LOP3.LUT R20, R3, R8, RZ, 0x3c, !PT ;  /* 0x0000000803147212 */ /* 0x000fe200078e3cff */
[----:B------:R-:W-:Y:S01]  /*a8f0*/  IMAD.U32 R3, RZ, RZ, UR40 ;  /* 0x00000028ff037e24 */ /* 0x000fe2000f8e00ff */
[C---:B------:R-:W-:Y:S01]  /*a900*/  IADD3 R57, P6, R6.reuse, 0x8000, RZ ;  /* 0x0000800006397810 */ /* 0x040fe20007fde0ff */
[--C-:B------:R-:W-:Y:S01]  /*a910*/  IMAD.X R11, RZ, RZ, R7.reuse, P5 ;  /* 0x000000ffff0b7224 */ /* 0x100fe200028e0607 */
[C---:B------:R-:W-:Y:S01]  /*a920*/  IADD3 R53, P5, R6.reuse, 0x9000, RZ ;  /* 0x0000900006357810 */ /* 0x040fe20007fbe0ff */
[--C-:B------:R-:W-:Y:S01]  /*a930*/  IMAD.X R45, RZ, RZ, R7.reuse, P4 ;  /* 0x000000ffff2d7224 */ /* 0x100fe200020e0607 */
[C---:B------:R-:W-:Y:S01]  /*a940*/  IADD3 R49, P4, R6.reuse, 0xa000, RZ ;  /* 0x0000a00006317810 */ /* 0x040fe20007f9e0ff */
[----:B------:R-:W-:Y:S01]  /*a950*/  IMAD R60, R3, 0x80, R0 ;  /* 0x00000080033c7824 */ /* 0x000fe200078e0200 */
[----:B------:R-:W-:Y:S01]  /*a960*/  LOP3.LUT R9, R6, 0x380, RZ, 0xc0, !PT ;  /* 0x0000038006097812 */ /* 0x000fe200078ec0ff */
[----:B------:R-:W-:Y:S01]  /*a970*/  UIMAD UR4, UR41, UR11, UR4 ;  /* 0x0000000b290472a4 */ /* 0x000fe2000f8e0204 */
[----:B------:R-:W-:Y:S01]  /*a980*/  LOP3.LUT R56, R57, 0x380, RZ, 0xc0, !PT ;  /* 0x0000038039387812 */ /* 0x000fe200078ec0ff */
[----:B------:R-:W-:Y:S01]  /*a990*/  UIMAD.WIDE.U32 UR6, UR41, UR10, UR6 ;  /* 0x0000000a290672a5 */ /* 0x000fe2000f8e0006 */
[----:B------:R-:W-:Y:S01]  /*a9a0*/  LOP3.LUT R52, R53, 0x380, RZ, 0xc0, !PT ;  /* 0x0000038035347812 */ /* 0x000fe200078ec0ff */
[----:B------:R-:W-:Y:S01]  /*a9b0*/  ULDC.64 UR8, c[0x0][0xaf0] ;  /* 0x0002bc0000087ab9 */ /* 0x000fe20000000a00 */
[----:B------:R-:W-:Y:S01]  /*a9c0*/  LOP3.LUT R48, R49, 0x380, RZ, 0xc0, !PT ;  /* 0x0000038031307812 */ /* 0x000fe200078ec0ff */
[----:B------:R-:W-:Y:S01]  /*a9d0*/  UIADD3 UR7, UR7, UR4, URZ ;  /* 0x0000000407077290 */ /* 0x000fe2000fffe03f */
[----:B------:R-:W-:Y:S01]  /*a9e0*/  SHF.R.U64 R9, R9, 0x3, RZ ;  /* 0x0000000309097819 */ /* 0x000fe200000012ff */
[----:B------:R-:W-:Y:S01]  /*a9f0*/  UIMAD UR4, UR37, UR8, URZ ;  /* 0x00000008250472a4 */ /* 0x000fe2000f8e023f */
[----:B------:R-:W-:Y:S01]  /*aa00*/  SHF.R.U64 R56, R56, 0x3, RZ ;  /* 0x0000000338387819 */ /* 0x000fe200000012ff */
[----:B-1----:R-:W-:Y:S01]  /*aa10*/  @P1 IMAD.HI.U32 R0, R60, R61, RZ ;  /* 0x0000003d3c001227 */ /* 0x002fe200078e00ff */
[----:B------:R-:W-:Y:S01]  /*aa20*/  SHF.R.U64 R52, R52, 0x3, RZ ;  /* 0x0000000334347819 */ /* 0x000fe200000012ff */
[----:B------:R-:W-:Y:S01]  /*aa30*/  UIMAD.WIDE.U32 UR6, UR36, UR8, UR6 ;  /* 0x00000008240672a5 */ /* 0x000fe2000f8e0006 */
[----:B------:R-:W-:Y:S01]  /*aa40*/  SHF.R.U64 R48, R48, 0x3, RZ ;  /* 0x0000000330307819 */ /* 0x000fe200000012ff */
[----:B------:R-:W-:Y:S01]  /*aa50*/  IMAD.MOV.U32 R3, RZ, RZ, R60 ;  /* 0x000000ffff037224 */ /* 0x000fe200078e003c */
        /* <DEDUP_REMOVED lines=64> */
[----:B------:R-:W-:-:S09]  /*ae60*/  ISETP.GE.AND P2, PT, R18, UR4, PT ;  /* 0x0000000412007c0c */ /* 0x000fd2000bf46270 */
[CC--:B01----:R-:W-:Y:S02]  /*ae70*/  @!P4 LEA R2, P6, R16.reuse, R61.reuse, 0x1 ;  /* 0x0000003d1002c211 */ /* 0x0c3fe400078c08ff */
[CC--:B------:R-:W-:Y:S02]  /*ae80*/  @!P3 LEA R20, P5, R17.reuse, R61.reuse, 0x1 ;  /* 0x0000003d1114b211 */ /* 0x0c0fe400078a08ff */
[-C--:B--2---:R-:W-:Y:S02]  /*ae90*/  @!P4 LEA.HI.X R3, R16, R0.reuse, R227, 0x1, P6 ;  /* 0x000000001003c211 */ /* 0x084fe400030f0ce3 */
[C---:B------:R-:W-:Y:S02]  /*aea0*/  @!P2 LEA R60, P6, R18.reuse, R61, 0x1 ;  /* 0x0000003d123ca211 */ /* 0x040fe400078c08ff */
[-C--:B------:R-:W-:Y:S01]  /*aeb0*/  @!P3 LEA.HI.X R21, R17, R0.reuse, R226, 0x1, P5 ;  /* 0x000000001115b211 */ /* 0x080fe200028f0ce2 */
[----:B-----5:R3:W-:Y:S01]  /*aec0*/  @!P4 ST.E.128 desc[UR48][R2.64], R32 ;  /* 0x000000200200c985 */ /* 0x0207e2000c101d30 */
[----:B------:R-:W-:-:S03]  /*aed0*/  @!P2 LEA.HI.X R61, R18, R0, R225, 0x1, P6 ;  /* 0x00000000123da211 */ /* 0x000fc600030f0ce1 */
[----:B------:R3:W-:Y:S04]  /*aee0*/  @!P3 ST.E.128 desc[UR48][R20.64], R44 ;  /* 0x0000002c1400b985 */ /* 0x0007e8000c101d30 */
[----:B------:R3:W-:Y:S02]  /*aef0*/  @!P2 ST.E.128 desc[UR48][R60.64], R56 ;  /* 0x000000383c00a985 */ /* 0x0007e4000c101d30 */
.L_x_3211:
[----:B------:R-:W-:Y:S05]  /*af00*/  BSYNC B1 ;  /* 0x0000000000017941 */ /* 0x000fea0003800000 */
.L_x_3210:
[----:B--2---:R2:W4:Y:S01]  /*af10*/  SHFL.IDX PT, R0, R64, 0x1, 0x181f ;  /* 0x00381f0040007f89 */ /* 0x00452200000e0000 */
[----:B------:R-:W-:Y:S03]  /*af20*/  BSSY B1, `(.L_x_3212) ;  /* 0x0000010000017945 */ /* 0x000fe60003800000 */
[----:B---3-5:R2:W3:Y:S01]  /*af30*/  SHFL.IDX PT, R33, R62, 0x1, 0x181f ;  /* 0x00381f003e217f89 */ /* 0x0284e200000e0000 */
[----:B------:R-:W-:Y:S05]  /*af40*/  @P1 BRA `(.L_x_3213) ;  /* 0x0000000000341947 */ /* 0x000fea0003800000 */
[----:B------:R-:W-:Y:S02]  /*af50*/  ULDC UR4, c[0x0][0xac8] ;  /* 0x0002b20000047ab9 */ /* 0x000fe40000000800 */
[----:B------:R-:W-:Y:S02]  /*af60*/  ISETP.GE.AND P4, PT, R16, UR4, PT ;  /* 0x0000000410007c0c */ /* 0x000fe4000bf86270 */
[----:B------:R-:W-:Y:S02]  /*af70*/  ISETP.GE.AND P5, PT, R17, UR4, PT ;  /* 0x0000000411007c0c */ /* 0x000fe4000bfa6270 */
[----:B------:R-:W-:-:S09]  /*af80*/  ISETP.GE.AND P6, PT, R18, UR4, PT ;  /* 0x0000000412007c0c */ /* 0x000fd2000bfc6270 */
[-C--:B0--3--:R-:W-:Y:S02]  /*af90*/  @!P4 LEA R2, P1, R16, R33.reuse, 0x1 ;  /* 0x000000211002c211 */ /* 0x089fe400078208ff */
[CC--:B------:R-:W-:Y:S02]  /*afa0*/  @!P5 LEA R20, P2, R17.reuse, R33.reuse, 0x1 ;  /* 0x000000211114d211 */ /* 0x0c0fe400078408ff */
[----:B------:R-:W-:Y:S02]  /*afb0*/  @!P6 LEA R32, P3, R18, R33, 0x1 ;  /* 0x000000211220e211 */ /* 0x000fe400078608ff */
[-C--:B----4-:R-:W-:Y:S02]  /*afc0*/  @!P4 LEA.HI.X R3, R16, R0.reuse, R227, 0x1, P1 ;  /* 0x000000001003c211 */ /* 0x090fe400008f0ce3 */
[-C--:B------:R-:W-:Y:S02]  /*afd0*/  @!P5 LEA.HI.X R21, R17, R0.reuse, R226, 0x1, P2 ;  /* 0x000000001115d211 */ /* 0x080fe400010f0ce2 */
[----:B------:R-:W-:Y:S01]  /*afe0*/  @!P6 LEA.HI.X R33, R18, R0, R225, 0x1, P3 ;  /* 0x000000001221e211 */ /* 0x000fe200018f0ce1 */
[----:B------:R0:W-:Y:S04]  /*aff0*/  @!P4 ST.E.128 desc[UR48][R2.64], R24 ;  /* 0x000000180200c985 */ /* 0x0001e8000c101d30 */
[----:B------:R0:W-:Y:S04]  /*b000*/  @!P5 ST.E.128 desc[UR48][R20.64], R40 ;  /* 0x000000281400d985 */ /* 0x0001e8000c101d30 */
[----:B------:R0:W-:Y:S02]  /*b010*/  @!P6 ST.E.128 desc[UR48][R32.64], R52 ;  /* 0x000000342000e985 */ /* 0x0001e4000c101d30 */
.L_x_3213:
[----:B------:R-:W-:Y:S05]  /*b020*/  BSYNC B1 ;  /* 0x0000000000017941 */ /* 0x000fea0003800000 */
.L_x_3212:
[----:B----4-:R4:W1:Y:S01]  /*b030*/  SHFL.IDX PT, R0, R64, 0x2, 0x181f ;  /* 0x00581f0040007f89 */ /* 0x01086200000e0000 */
[----:B------:R-:W-:Y:S03]  /*b040*/  BSSY B1, `(.L_x_3214) ;  /* 0x0000010000017945 */ /* 0x000fe60003800000 */
[----:B0-----:R4:W0:Y:S01]  /*b050*/  SHFL.IDX PT, R25, R62, 0x2, 0x181f ;  /* 0x00581f003e197f89 */ /* 0x00182200000e0000 */
[----:B------:R-:W-:Y:S05]  /*b060*/  @P0 BRA `(.L_x_3215) ;  /* 0x0000000000340947 */ /* 0x000fea0003800000 */
[----:B------:R-:W-:Y:S02]  /*b070*/  ULDC UR4, c[0x0][0xac8] ;  /* 0x0002b20000047ab9 */ /* 0x000fe40000000800 */
[----:B------:R-:W-:Y:S02]  /*b080*/  ISETP.GE.AND P3, PT, R16, UR4, PT ;  /* 0x0000000410007c0c */ /* 0x000fe4000bf66270 */
[----:B------:R-:W-:Y:S02]  /*b090*/  ISETP.GE.AND P4, PT, R17, UR4, PT ;  /* 0x0000000411007c0c */ /* 0x000fe4000bf86270 */
[----:B------:R-:W-:-:S09]  /*b0a0*/  ISETP.GE.AND P5, PT, R18, UR4, PT ;  /* 0x0000000412007c0c */ /* 0x000fd2000bfa6270 */
[-C--:B0-----:R-:W-:Y:S02]  /*b0b0*/  @!P3 LEA R2, P0, R16, R25.reuse, 0x1 ;  /* 0x000000191002b211 */ /* 0x081fe400078008ff */
[CC--:B------:R-:W-:Y:S02]  /*b0c0*/  @!P4 LEA R20, P1, R17.reuse, R25.reuse, 0x1 ;  /* 0x000000191114c211 */ /* 0x0c0fe400078208ff */
[----:B------:R-:W-:Y:S02]  /*b0d0*/  @!P5 LEA R24, P2, R18, R25, 0x1 ;  /* 0x000000191218d211 */ /* 0x000fe400078408ff */
[-C--:B-1----:R-:W-:Y:S02]  /*b0e0*/  @!P3 LEA.HI.X R3, R16, R0.reuse, R227, 0x1, P0 ;  /* 0x000000001003b211 */ /* 0x082fe400000f0ce3 */
[-C--:B------:R-:W-:Y:S02]  /*b0f0*/  @!P4 LEA.HI.X R21, R17, R0.reuse, R226, 0x1, P1 ;  /* 0x000000001115c211 */ /* 0x080fe400008f0ce2 */
[----:B------:R-:W-:Y:S01]  /*b100*/  @!P5 LEA.HI.X R25, R18, R0, R225, 0x1, P2 ;  /* 0x000000001219d211 */ /* 0x000fe200010f0ce1 */
[----:B------:R0:W-:Y:S04]  /*b110*/  @!P3 ST.E.128 desc[UR48][R2.64], R12 ;  /* 0x0000000c0200b985 */ /* 0x0001e8000c101d30 */
[----:B------:R0:W-:Y:S04]  /*b120*/  @!P4 ST.E.128 desc[UR48][R20.64], R36 ;  /* 0x000000241400c985 */ /* 0x0001e8000c101d30 */
[----:B------:R0:W-:Y:S02]  /*b130*/  @!P5 ST.E.128 desc[UR48][R24.64], R48 ;  /* 0x000000301800d985 */ /* 0x0001e4000c101d30 */
.L_x_3215:
[----:B------:R-:W-:Y:S05]  /*b140*/  BSYNC B1 ;  /* 0x0000000000017941 */ /* 0x000fea0003800000 */
.L_x_3214:
[----:B-1----:R-:W-:Y:S01]  /*b150*/  VIADD R0, R66, 0x60 ;  /* 0x0000006042007836 */ /* 0x002fe20000000000 */
[----:B--2-4-:R-:W4:Y:S04]  /*b160*/  SHFL.IDX PT, R64, R64, 0x3, 0x181f ;  /* 0x00781f0040407f89 */ /* 0x014f2800000e0000 */
[----:B------:R-:W-:Y:S01]  /*b170*/  ISETP.GE.AND P0, PT, R0, R67, PT ;  /* 0x000000430000720c */ /* 0x000fe20003f06270 */
[----:B0-----:R0:W1:-:S12]  /*b180*/  SHFL.IDX PT, R15, R62, 0x3, 0x181f ;  /* 0x00781f003e0f7f89 */ /* 0x00105800000e0000 */
[----:B0-----:R-:W-:Y:S05]  /*b190*/  @P0 BRA `(.L_x_3216) ;  /* 0x0000000c006c0947 */ /* 0x001fea0003800000 */
[----:B------:R-:W-:Y:S02]  /*b1a0*/  ULDC UR4, c[0x0][0xac8] ;  /* 0x0002b20000047ab9 */ /* 0x000fe40000000800 */
[----:B------:R-:W-:Y:S02]  /*b1b0*/  ISETP.GE.AND P2, PT, R16, UR4, PT ;  /* 0x0000000410007c0c */ /* 0x000fe4000bf46270 */
[----:B------:R-:W-:-:S11]  /*b1c0*/  ISETP.GE.AND P3, PT, R17, UR4, PT ;  /* 0x0000000411007c0c */ /* 0x000fd6000bf66270 */
[CC--:B-1----:R-:W-:Y:S02]  /*b1d0*/  @!P2 LEA R2, P0, R16.reuse, R15.reuse, 0x1 ;  /* 0x0000000f1002a211 */ /* 0x0c2fe400078008ff */
[C---:B------:R-:W-:Y:S02]  /*b1e0*/  @!P3 LEA R12, P1, R17.reuse, R15, 0x1 ;  /* 0x0000000f110cb211 */ /* 0x040fe400078208ff */
[-C--:B----4-:R-:W-:Y:S02]  /*b1f0*/  @!P2 LEA.HI.X R3, R16, R64.reuse, R227, 0x1, P0 ;  /* 0x000000401003a211 */ /* 0x090fe400000f0ce3 */
[----:B------:R-:W-:Y:S02]  /*b200*/  @!P3 LEA.HI.X R13, R17, R64, R226, 0x1, P1 ;  /* 0x00000040110db211 */ /* 0x000fe400008f0ce2 */
[----:B------:R-:W-:Y:S01]  /*b210*/  ISETP.GE.AND P0, PT, R18, UR4, PT ;  /* 0x0000000412007c0c */ /* 0x000fe2000bf06270 */
[----:B------:R0:W-:Y:S04]  /*b220*/  @!P2 ST.E.128 desc[UR48][R2.64], R8 ;  /* 0x000000080200a985 */ /* 0x0001e8000c101d30 */
[----:B------:R0:W-:Y:S08]  /*b230*/  @!P3 ST.E.128 desc[UR48][R12.64], R28 ;  /* 0x0000001c0c00b985 */ /* 0x0001f0000c101d30 */
[----:B------:R-:W-:Y:S05]  /*b240*/  @P0 BRA `(.L_x_3216) ;  /* 0x0000000c00400947 */ /* 0x000fea0003800000 */
[----:B0-----:R-:W-:-:S04]  /*b250*/  LEA R2, P0, R18, R15, 0x1 ;  /* 0x0000000f12027211 */ /* 0x001fc800078008ff */
[----:B------:R-:W-:-:S05]  /*b260*/  LEA.HI.X R3, R18, R64, R225, 0x1, P0 ;  /* 0x0000004012037211 */ /* 0x000fca00000f0ce1 */
[----:B------:R0:W-:Y:S01]  /*b270*/  ST.E.128 desc[UR48][R2.64], R4 ;  /* 0x0000000402007985 */ /* 0x0001e2000c101d30 */
[----:B------:R-:W-:Y:S05]  /*b280*/  BRA `(.L_x_3216) ;  /* 0x0000000c00307947 */ /* 0x000fea0003800000 */
.L_x_3208:
        /* <DEDUP_REMOVED lines=26> */
[----:B------:R-:W-:-:S10]  /*b430*/  ISETP.GE.AND P1, PT, R228, 0x80, PT ;  /* 0x00000080e400780c */ /* 0x000fd40003f26270 */
[----:B------:R-:W0:Y:S01]  /*b440*/  @P0 LDC R9, c[0x0][0xbec] ;  /* 0x0002fb00ff090b82 */ /* 0x000e220000000800 */
[----:B--2---:R-:W-:-:S13]  /*b450*/  @P2 R2UR UR4, R6 ;  /* 0x00000000060422ca */ /* 0x004fda00000e0000 */
[----:B------:R-:W-:Y:S01]  /*b460*/  USHF.R.S32.HI UR9, URZ, 0x1f, UR4 ;  /* 0x0000001f3f097899 */ /* 0x000fe20008011404 */
[----:B01----:R-:W-:Y:S11]  /*b470*/  @P3 BRA `(.L_x_3217) ;  /* 0x0000000000103947 */ /* 0x003ff60003800000 */
[----:B------:R-:W-:Y:S05]  /*b480*/  @!P2 BRA `(.L_x_3217) ;  /* 0x00000000000ca947 */ /* 0x000fea0003800000 */
[----:B------:R-:W2:Y:S04]  /*b490*/  LDG.E R5, desc[UR48][R2.64] ;  /* 0x0000003002057981 */ /* 0x000ea8000c1e1900 */
[----:B-----5:R-:W2:Y:S02]  /*b4a0*/  LDG.E R0, desc[UR48][R2.64+0x4] ;  /* 0x0000043002007981 */ /* 0x020ea4000c1e1900 */
[----:B--2---:R-:W-:-:S07]  /*b4b0*/  IMAD.IADD R0, R0, 0x1, -R5 ;  /* 0x0000000100007824 */ /* 0x004fce00078e0a05 */
.L_x_3217:
        /* <DEDUP_REMOVED lines=46> */
.L_x_3219:
[----:B------:R-:W-:Y:S05]  /*b7a0*/  BSYNC B1 ;  /* 0x0000000000017941 */ /* 0x000fea0003800000 */
.L_x_3218:
        /* <DEDUP_REMOVED lines=8> */
[----:B------:R-:W-:Y:S02]  /*b830*/  IMAD R6, R5, 0x80, R2 ;  /* 0x0000008005067824 */ /* 0x000fe400078e0202 */
[----:B------:R-:W-:Y:S01]  /*b840*/  ULDC.64 UR12, c[0x0][0xae8] ;  /* 0x0002ba00000c7ab9 */ /* 0x000fe20000000a00 */
[----:B------:R-:W-:Y:S01]  /*b850*/  UIADD3 UR7, UR7, UR8, URZ ;  /* 0x0000000807077290 */ /* 0x000fe2000fffe03f */
[----:B------:R-:W-:Y:S01]  /*b860*/  @P0 IMAD.HI.U32 R2, R6, R9, RZ ;  /* 0x0000000906020227 */ /* 0x000fe200078e00ff */
[----:B------:R-:W-:-:S02]  /*b870*/  UIMAD UR4, UR10, UR12, URZ ;  /* 0x0000000c0a0472a4 */ /* 0x000fc4000f8e023f */
[----:B------:R-:W-:Y:S01]  /*b880*/  UIMAD.WIDE.U32 UR6, UR41, UR12, UR6 ;  /* 0x0000000c290672a5 */ /* 0x000fe2000f8e0006 */
[----:B------:R-:W-:Y:S01]  /*b890*/  IMAD.MOV.U32 R5, RZ, RZ, R6 ;  /* 0x000000ffff057224 */ /* 0x000fe200078e0006 */
[----:B------:R-:W-:Y:S01]  /*b8a0*/  UIMAD UR4, UR41, UR13, UR4 ;  /* 0x0000000d290472a4 */ /* 0x000fe2000f8e0204 */
[----:B------:R-:W-:-:S03]  /*b8b0*/  ULDC.64 UR8, c[0x0][0xaf0] ;  /* 0x0002bc0000087ab9 */ /* 0x000fc60000000a00 */
[----:B------:R-:W-:Y:S02]  /*b8c0*/  UIADD3 UR7, UR7, UR4, URZ ;  /* 0x0000000407077290 */ /* 0x000fe4000fffe03f */
[----:B------:R-:W-:Y:S01]  /*b8d0*/  UIMAD UR4, UR37, UR8, URZ ;  /* 0x00000008250472a4 */ /* 0x000fe2000f8e023f */
[----:B0-----:R-:W-:Y:S01]  /*b8e0*/  @P0 SHF.R.U32.HI R5, RZ, R3, R2 ;  /* 0x00000003ff050219 */ /* 0x001fe20000011602 */
        /* <DEDUP_REMOVED lines=37> */
[----:B------:R-:W-:-:S09]  /*bb40*/  ISETP.GE.AND P2, PT, R18, UR4, PT ;  /* 0x0000000412007c0c */ /* 0x000fd2000bf46270 */
[CC--:B-1----:R-:W-:Y:S02]  /*bb50*/  @!P4 LEA R8, P6, R16.reuse, R3.reuse, 0x1 ;  /* 0x000000031008c211 */ /* 0x0c2fe400078c08ff */
[CC--:B------:R-:W-:Y:S02]  /*bb60*/  @!P3 LEA R12, P5, R17.reuse, R3.reuse, 0x1 ;  /* 0x00000003110cb211 */ /* 0x0c0fe400078a08ff */
[-C--:B--2---:R-:W-:Y:S02]  /*bb70*/  @!P4 LEA.HI.X R9, R16, R0.reuse, R227, 0x1, P6 ;  /* 0x000000001009c211 */ /* 0x084fe400030f0ce3 */
[C---:B------:R-:W-:Y:S02]  /*bb80*/  @!P2 LEA R2, P6, R18.reuse, R3, 0x1 ;  /* 0x000000031202a211 */ /* 0x040fe400078c08ff */
[-C--:B------:R-:W-:Y:S01]  /*bb90*/  @!P3 LEA.HI.X R13, R17, R0.reuse, R226, 0x1, P5 ;  /* 0x00000000110db211 */ /* 0x080fe200028f0ce2 */
[----:B------:R3:W-:Y:S01]  /*bba0*/  @!P4 ST.E.128 desc[UR48][R8.64], RZ ;  /* 0x000000ff0800c985 */ /* 0x0007e2000c101d30 */
[----:B------:R-:W-:-:S03]  /*bbb0*/  @!P2 LEA.HI.X R3, R18, R0, R225, 0x1, P6 ;  /* 0x000000001203a211 */ /* 0x000fc600030f0ce1 */
[----:B------:R3:W-:Y:S04]  /*bbc0*/  @!P3 ST.E.128 desc[UR48][R12.64], RZ ;  /* 0x000000ff0c00b985 */ /* 0x0007e8000c101d30 */
[----:B------:R3:W-:Y:S02]  /*bbd0*/  @!P2 ST.E.128 desc[UR48][R2.64], RZ ;  /* 0x000000ff0200a985 */ /* 0x0007e4000c101d30 */
.L_x_3221:
[----:B------:R-:W-:Y:S05]  /*bbe0*/  BSYNC B1 ;  /* 0x0000000000017941 */ /* 0x000fea0003800000 */
.L_x_3220:
[----:B--2---:R2:W4:Y:S01]  /*bbf0*/  SHFL.IDX PT, R0, R5, 0x1, 0x181f ;  /* 0x00381f0005007f89 */ /* 0x00452200000e0000 */
[----:B------:R-:W-:Y:S03]  /*bc00*/  BSSY B1, `(.L_x_3222) ;  /* 0x0000010000017945 */ /* 0x000fe60003800000 */
[----:B-1-3--:R2:W1:Y:S01]  /*bc10*/  SHFL.IDX PT, R3, R4, 0x1, 0x181f ;  /* 0x00381f0004037f89 */ /* 0x00a46200000e0000 */
[----:B------:R-:W-:Y:S05]  /*bc20*/  @P1 BRA `(.L_x_3223) ;  /* 0x0000000000341947 */ /* 0x000fea0003800000 */
[----:B------:R-:W-:Y:S02]  /*bc30*/  ULDC UR4, c[0x0][0xac8] ;  /* 0x0002b20000047ab9 */ /* 0x000fe40000000800 */
[----:B------:R-:W-:Y:S02]  /*bc40*/  ISETP.GE.AND P4, PT, R16, UR4, PT ;  /* 0x0000000410007c0c */ /* 0x000fe4000bf86270 */
[----:B------:R-:W-:Y:S02]  /*bc50*/  ISETP.GE.AND P5, PT, R17, UR4, PT ;  /* 0x0000000411007c0c */ /* 0x000fe4000bfa6270 */
[----:B------:R-:W-:-:S09]  /*bc60*/  ISETP.GE.AND P6, PT, R18, UR4, PT ;  /* 0x0000000412007c0c */ /* 0x000fd2000bfc6270 */
[-C--:B-1----:R-:W-:Y:S02]  /*bc70*/  @!P4 LEA R8, P1, R16, R3.reuse, 0x1 ;  /* 0x000000031008c211 */ /* 0x082fe400078208ff */
[CC--:B------:R-:W-:Y:S02]  /*bc80*/  @!P5 LEA R12, P2, R17.reuse, R3.reuse, 0x1 ;  /* 0x00000003110cd211 */ /* 0x0c0fe400078408ff */
[----:B------:R-:W-:Y:S02]  /*bc90*/  @!P6 LEA R2, P3, R18, R3, 0x1 ;  /* 0x000000031202e211 */ /* 0x000fe400078608ff */
[-C--:B----4-:R-:W-:Y:S02]  /*bca0*/  @!P4 LEA.HI.X R9, R16, R0.reuse, R227, 0x1, P1 ;  /* 0x000000001009c211 */ /* 0x090fe400008f0ce3 */
[-C--:B------:R-:W-:Y:S02]  /*bcb0*/  @!P5 LEA.HI.X R13, R17, R0.reuse, R226, 0x1, P2 ;  /* 0x00000000110dd211 */ /* 0x080fe400010f0ce2 */
[----:B------:R-:W-:Y:S01]  /*bcc0*/  @!P6 LEA.HI.X R3, R18, R0, R225, 0x1, P3 ;  /* 0x000000001203e211 */ /* 0x000fe200018f0ce1 */
[----:B------:R3:W-:Y:S04]  /*bcd0*/  @!P4 ST.E.128 desc[UR48][R8.64], RZ ;  /* 0x000000ff0800c985 */ /* 0x0007e8000c101d30 */
[----:B------:R3:W-:Y:S04]  /*bce0*/  @!P5 ST.E.128 desc[UR48][R12.64], RZ ;  /* 0x000000ff0c00d985 */ /* 0x0007e8000c101d30 */
[----:B------:R3:W-:Y:S02]  /*bcf0*/  @!P6 ST.E.128 desc[UR48][R2.64], RZ ;  /* 0x000000ff0200e985 */ /* 0x0007e4000c101d30 */
.L_x_3223:
[----:B------:R-:W-:Y:S05]  /*bd00*/  BSYNC B1 ;  /* 0x0000000000017941 */ /* 0x000fea0003800000 */
.L_x_3222:
[----:B----4-:R4:W0:Y:S01]  /*bd10*/  SHFL.IDX PT, R0, R5, 0x2, 0x181f ;  /* 0x00581f0005007f89 */ /* 0x01082200000e0000 */
        /* <DEDUP_REMOVED lines=10> */
[-C--:B0-----:R-:W-:Y:S02]  /*bdc0*/  @!P3 LEA.HI.X R9, R16, R0.reuse, R227, 0x1, P0 ;  /* 0x000000001009b211 */ /* 0x081fe400000f0ce3 */
[-C--:B------:R-:W-:Y:S02]  /*bdd0*/  @!P4 LEA.HI.X R13, R17, R0.reuse, R226, 0x1, P1 ;  /* 0x00000000110dc211 */ /* 0x080fe400008f0ce2 */
[----:B------:R-:W-:Y:S01]  /*bde0*/  @!P5 LEA.HI.X R3, R18, R0, R225, 0x1, P2 ;  /* 0x000000001203d211 */ /* 0x000fe200010f0ce1 */
[----:B------:R3:W-:Y:S04]  /*bdf0*/  @!P3 ST.E.128 desc[UR48][R8.64], RZ ;  /* 0x000000ff0800b985 */ /* 0x0007e8000c101d30 */
[----:B------:R3:W-:Y:S04]  /*be00*/  @!P4 ST.E.128 desc[UR48][R12.64], RZ ;  /* 0x000000ff0c00c985 */ /* 0x0007e8000c101d30 */
[----:B------:R3:W-:Y:S02]  /*be10*/  @!P5 ST.E.128 desc[UR48][R2.64], RZ ;  /* 0x000000ff0200d985 */ /* 0x0007e4000c101d30 */
.L_x_3225:
[----:B------:R-:W-:Y:S05]  /*be20*/  BSYNC B1 ;  /* 0x0000000000017941 */ /* 0x000fea0003800000 */
.L_x_3224:
        /* <DEDUP_REMOVED lines=8> */
[----:B------:R-:W-:-:S09]  /*beb0*/  ISETP.GE.AND P5, PT, R18, UR4, PT ;  /* 0x0000000412007c0c */ /* 0x000fd2000bfa6270 */
[-C--:B--2---:R-:W-:Y:S02]  /*bec0*/  @!P3 LEA R6, P0, R16, R3.reuse, 0x1 ;  /* 0x000000031006b211 */ /* 0x084fe400078008ff */
        /* <DEDUP_REMOVED lines=8> */
.L_x_3216:
[----:B------:R-:W-:Y:S05]  /*bf50*/  BSYNC B0 ;  /* 0x0000000000007941 */ /* 0x000fea0003800000 */
.L_x_3207:
[----:B------:R-:W-:Y:S02]  /*bf60*/  ULDC UR4, c[0x0][0xc3c] ;  /* 0x00030f0000047ab9 */ /* 0x000fe40000000800 */
[----:B------:R-:W-:-:S13]  /*bf70*/  ISETP.GE.AND P0, PT, R63, UR4, PT ;  /* 0x000000043f007c0c */ /* 0x000fda000bf06270 */
[----:B------:R-:W-:Y:S05]  /*bf80*/  @!P0 BRA `(.L_x_3226) ;  /* 0xffffff4c00ac8947 */ /* 0x000fea000383ffff */
[----:B------:R-:W-:Y:S05]  /*bf90*/  EXIT ;  /* 0x000000000000794d */ /* 0x000fea0003800000 */
.L_x_3181:
        /* <DEDUP_REMOVED lines=22> */
.L_x_3227:
        /* <DEDUP_REMOVED lines=41> */
.L_x_3233:
        /* <DEDUP_REMOVED lines=14> */
.L_x_3232:
[----:B------:R-:W-:Y:S05]  /*c470*/  BSYNC B0 ;  /* 0x0000000000007941 */ /* 0x000fea0003800000 */
.L_x_3231:
        /* <DEDUP_REMOVED lines=22> */
.L_x_3229:
        /* <DEDUP_REMOVED lines=17> */
.L_x_3234:
        /* <DEDUP_REMOVED lines=28> */
.L_x_3230:
[----:B------:R0:W-:Y:S01]  /*c8b0*/  STL [R1+0x20], R4 ;  /* 0x0000200401007387 */ /* 0x0001e20000100800 */
[----:B------:R-:W-:-:S03]  /*c8c0*/  UMOV UR36, URZ ;  /* 0x0000003f00247c82 */ /* 0x000fc60008000000 */
[----:B------:R0:W-:Y:S02]  /*c8d0*/  STL [R1+0x24], RZ ;  /* 0x000024ff01007387 */ /* 0x0001e40000100800 */
.L_x_3235:
        /* <DEDUP_REMOVED lines=11> */
.L_x_3228:
        /* <DEDUP_REMOVED lines=8> */
[----:B------:R-:W2:Y:S01]  /*ca10*/  S2R R10, SR_TID.X ;  /* 0x00000000000a7919 */ /* 0x000ea20000002100 */
[----:B------:R-:W3:Y:S01]  /*ca20*/  S2UR UR5, SR_CgaCtaId ;  /* 0x00000000000579c3 */ /* 0x000ee20000008800 */
[----:B------:R-:W-:Y:S01]  /*ca30*/  UMOV UR4, 0x400 ;  /* 0x0000040000047882 */ /* 0x000fe20000000000 */
[----:B------:R-:W-:Y:S01]  /*ca40*/  ULDC UR43, c[0x0][0xc] ;  /* 0x00000300002b7ab9 */ /* 0x000fe20000000800 */
[----:B------:R-:W-:Y:S02]  /*ca50*/  ULOP3.LUT UR39, UR38, 0x1, URZ, 0xfc, !UPT ;  /* 0x0000000126277892 */ /* 0x000fe4000f8efc3f */
[----:B------:R-:W-:Y:S01]  /*ca60*/  ULOP3.LUT UR44, UR38, 0x2, URZ, 0xfc, !UPT ;  /* 0x00000002262c7892 */ /* 0x000fe2000f8efc3f */
[----:B------:R-:W-:Y:S01]  /*ca70*/  ULDC.64 UR52, c[0x0][0x198] ;  /* 0x0000660000347ab9 */ /* 0x000fe20000000a00 */
[----:B---3--:R-:W-:-:S06]  /*ca80*/  ULEA UR4, UR5, UR4, 0x18 ;  /* 0x0000000405047291 */ /* 0x008fcc000f8ec03f */
[----:B------:R-:W-:Y:S01]  /*ca90*/  IMAD.U32 R17, RZ, RZ, UR4 ;  /* 0x00000004ff117e24 */ /* 0x000fe2000f8e00ff */
[----:B--2---:R-:W-:Y:S01]  /*caa0*/  SHF.R.U32.HI R0, RZ, 0x1, R10 ;  /* 0x00000001ff007819 */ /* 0x004fe2000001160a */
[C---:B-1----:R-:W-:Y:S01]  /*cab0*/  IMAD.SHL.U32 R4, R10.reuse, 0x40, RZ ;  /* 0x000000400a047824 */ /* 0x042fe200078e00ff */
[C---:B------:R-:W-:Y:S01]  /*cac0*/  LOP3.LUT R9, R10.reuse, 0x7f, RZ, 0xc0, !PT ;  /* 0x0000007f0a097812 */ /* 0x040fe200078ec0ff */
[----:B------:R-:W-:-:S03]  /*cad0*/  IMAD.SHL.U32 R5, R10, 0x2, RZ ;  /* 0x000000020a057824 */ /* 0x000fc600078e00ff */
[----:B------:R-:W-:-:S04]  /*cae0*/  LOP3.LUT R3, R4, 0x180, RZ, 0xc0, !PT ;  /* 0x0000018004037812 */ /* 0x000fc800078ec0ff */
[----:B------:R-:W-:Y:S01]  /*caf0*/  LOP3.LUT R3, R3, 0x30, R0, 0xf8, !PT ;  /* 0x0000003003037812 */ /* 0x000fe200078ef800 */
[----:B------:R-:W-:-:S05]  /*cb00*/  IMAD.SHL.U32 R0, R10, 0x10, RZ ;  /* 0x000000100a007824 */ /* 0x000fca00078e00ff */
[----:B0-----:R-:W-:-:S04]  /*cb10*/  LOP3.LUT R2, R0, 0x1b0, RZ, 0xc0, !PT ;  /* 0x000001b000027812 */ /* 0x001fc800078ec0ff */
[----:B------:R-:W-:Y:S01]  /*cb20*/  LOP3.LUT R6, R2, 0x30, R5, 0x78, !PT ;  /* 0x0000003002067812 */ /* 0x000fe200078e7805 */
[----:B------:R-:W-:-:S05]  /*cb30*/  IMAD.SHL.U32 R2, R9, 0x10, RZ ;  /* 0x0000001009027824 */ /* 0x000fca00078e00ff */
[----:B------:R-:W-:Y:S01]  /*cb40*/  LOP3.LUT R7, R2, 0x600, RZ, 0xc0, !PT ;  /* 0x0000060002077812 */ /* 0x000fe200078ec0ff */
[----:B------:R-:W-:-:S05]  /*cb50*/  IMAD.SHL.U32 R2, R10, 0x8, RZ ;  /* 0x000000080a027824 */ /* 0x000fca00078e00ff */
[----:B------:R-:W-:Y:S02]  /*cb60*/  LOP3.LUT R5, R3, 0x30, R2, 0x78, !PT ;  /* 0x0000003003057812 */ /* 0x000fe400078e7802 */
[----:B------:R-:W-:Y:S02]  /*cb70*/  LOP3.LUT R3, R7, 0x40, R0, 0xf8, !PT ;  /* 0x0000004007037812 */ /* 0x000fe400078ef800 */
[----:B------:R-:W-:Y:S02]  /*cb80*/  LOP3.LUT R4, R5, 0x640, R4, 0xf8, !PT ;  /* 0x0000064005047812 */ /* 0x000fe400078ef804 */
[----:B------:R-:W-:Y:S01]  /*cb90*/  LOP3.LUT R2, R3, R6, RZ, 0xfc, !PT ;  /* 0x0000000603027212 */ /* 0x000fe200078efcff */
[----:B------:R-:W-:Y:S01]  /*cba0*/  IMAD.SHL.U32 R3, R10, 0x20, RZ ;  /* 0x000000200a037824 */ /* 0x000fe200078e00ff */
[----:B------:R-:W-:Y:S01]  /*cbb0*/  LOP3.LUT R0, R0, 0x30, RZ, 0xc0, !PT ;  /* 0x0000003000007812 */ /* 0x000fe200078ec0ff */
[----:B------:R0:W-:Y:S03]  /*cbc0*/  STL [R1], R4 ;  /* 0x0000000401007387 */ /* 0x0001e60000100800 */
[----:B------:R-:W-:Y:S01]  /*cbd0*/  LOP3.LUT R8, R7, 0x60, R3, 0xf8, !PT ;  /* 0x0000006007087812 */ /* 0x000fe200078ef803 */
[----:B------:R-:W-:Y:S01]  /*cbe0*/  IMAD.SHL.U32 R7, R10, 0x4, RZ ;  /* 0x000000040a077824 */ /* 0x000fe200078e00ff */
[----:B------:R-:W-:-:S02]  /*cbf0*/  LOP3.LUT R6, R3, 0x80, RZ, 0xc0, !PT ;  /* 0x0000008003067812 */ /* 0x000fc400078ec0ff */
[----:B------:R-:W-:Y:S02]  /*cc00*/  LOP3.LUT R19, R8, 0x100, R3, 0xf8, !PT ;  /* 0x0000010008137812 */ /* 0x000fe400078ef803 */
[----:B------:R-:W-:Y:S02]  /*cc10*/  LOP3.LUT R6, R6, 0x10, R10, 0xf8, !PT ;  /* 0x0000001006067812 */ /* 0x000fe400078ef80a */
[----:B0-----:R-:W-:Y:S02]  /*cc20*/  SHF.R.U32.HI R4, RZ, 0x2, R9 ;  /* 0x00000002ff047819 */ /* 0x001fe40000011609 */
[----:B------:R-:W-:Y:S02]  /*cc30*/  LOP3.LUT R6, R6, 0x10, R7, 0x78, !PT ;  /* 0x0000001006067812 */ /* 0x000fe400078e7807 */
[----:B------:R-:W-:Y:S01]  /*cc40*/  LOP3.LUT R4, R4, 0x60, R3, 0xf8, !PT ;  /* 0x0000006004047812 */ /* 0x000fe200078ef803 */
[----:B------:R-:W-:Y:S01]  /*cc50*/  IMAD.IADD R3, R17, 0x1, R2 ;  /* 0x0000000111037824 */ /* 0x000fe200078e0202 */
[----:B------:R-:W-:Y:S01]  /*cc60*/  LOP3.LUT R19, R19, R6, RZ, 0xfc, !PT ;  /* 0x0000000613137212 */ /* 0x000fe200078efcff */
[----:B------:R-:W-:-:S03]  /*cc70*/  IMAD.MOV.U32 R2, RZ, RZ, 0x1 ;  /* 0x00000001ff027424 */ /* 0x000fc600078e00ff */
[----:B------:R-:W-:Y:S04]  /*cc80*/  STL [R1+0x1c], R3 ;  /* 0x00001c0301007387 */ /* 0x000fe80000100800 */
[----:B------:R-:W-:Y:S04]  /*cc90*/  STL [R1+0x4], RZ ;  /* 0x000004ff01007387 */ /* 0x000fe80000100800 */
[----:B------:R0:W-:Y:S04]  /*cca0*/  STL [R1+0xc], R2 ;  /* 0x00000c0201007387 */ /* 0x0001e80000100800 */
[----:B------:R1:W-:Y:S01]  /*ccb0*/  STL [R1+0x28], RZ ;  /* 0x000028ff01007387 */ /* 0x0003e20000100800 */
[----:B0-----:R-:W-:-:S02]  /*ccc0*/  LOP3.LUT R2, R0, 0x40, RZ, 0xfc, !PT ;  /* 0x0000004000027812 */ /* 0x001fc400078efcff */
[----:B-1----:R-:W-:-:S07]  /*ccd0*/  LOP3.LUT R0, R0, 0x80, RZ, 0xfc, !PT ;  /* 0x0000008000007812 */ /* 0x002fce00078efcff */
.L_x_3309:
[----:B------:R-:W-:Y:S01]  /*cce0*/  ULDC.64 UR4, c[0x0][0xc88] ;  /* 0x0003220000047ab9 */ /* 0x000fe20000000a00 */
[----:B------:R-:W-:Y:S01]  /*ccf0*/  ULDC.64 UR6, c[0x0][0xa18] ;  /* 0x0002860000067ab9 */ /* 0x000fe20000000a00 */
[----:B------:R-:W-:-:S06]  /*cd00*/  UIMAD.WIDE UR4, UR45, 0x4, UR4 ;  /* 0x000000042d0478a5 */ /* 0x000fcc000f8e0204 */
[----:B------:R-:W-:Y:S02]  /*cd10*/  IMAD.U32 R2, RZ, RZ, UR4 ;  /* 0x00000004ff027e24 */ /* 0x000fe4000f8e00ff */
[----:B------:R-:W-:Y:S01]  /*cd20*/  IMAD.U32 R3, RZ, RZ, UR5 ;  /* 0x00000005ff037e24 */ /* 0x000fe2000f8e00ff */
[----:B------:R-:W-:Y:S01]  /*cd30*/  UISETP.NE.U32.AND UP0, UPT, UR6, URZ, UPT ;  /* 0x0000003f0600728c */ /* 0x000fe2000bf05070 */
[----:B------:R-:W-:Y:S01]  /*cd40*/  ULDC UR8, c[0x0][0x288] ;  /* 0x0000a20000087ab9 */ /* 0x000fe20000000800 */
[----:B------:R-:W-:Y:S02]  /*cd50*/  ULDC.64 UR4, c[0x0][0xa28] ;  /* 0x00028a0000047ab9 */ /* 0x000fe40000000a00 */
[----:B------:R-:W2:Y:S01]  /*cd60*/  LDG.E R2, desc[UR48][R2.64] ;  /* 0x0000003002027981 */ /* 0x000ea2000c1e1900 */
[----:B------:R-:W-:Y:S01]  /*cd70*/  UISETP.NE.AND.EX UP0, UPT, UR7, URZ, UPT, UP0 ;  /* 0x0000003f0700728c */ /* 0x000fe2000bf05300 */
[----:B------:R-:W-:Y:S01]  /*cd80*/  IMAD.U32 R0, RZ, RZ, UR8 ;  /* 0x00000008ff007e24 */ /* 0x000fe2000f8e00ff */
[----:B------:R-:W-:-:S04]  /*cd90*/  UISETP.NE.U32.AND UP1, UPT, UR4, URZ, UPT ;  /* 0x0000003f0400728c */ /* 0x000fc8000bf25070 */
[----:B------:R-:W-:Y:S01]  /*cda0*/  PLOP3.LUT P3, PT, PT, PT, UP0, 0x80, 0x0 ;  /* 0x000000000000781c */ /* 0x000fe20003f6f008 */
[----:B------:R-:W-:-:S06]  /*cdb0*/  UISETP.NE.AND.EX UP1, UPT, UR5, URZ, UPT, UP1 ;  /* 0x0000003f0500728c */ /* 0x000fcc000bf25310 */
        /* <DEDUP_REMOVED lines=8> */
[----:B------:R-:W-:Y:S01]  /*ce40*/  IMAD.U32 R2, RZ, RZ, UR6 ;  /* 0x00000006ff027e24 */ /* 0x000fe2000f8e00ff */
[----:B------:R-:W-:-:S03]  /*ce50*/  @UP1 ULEA.HI.X UR5, UR46, UR5, UR50, 0x2, UP2 ;  /* 0x000000052e051291 */ /* 0x000fc600090f1432 */
[----:B------:R-:W-:Y:S01]  /*ce60*/  IMAD.U32 R3, RZ, RZ, UR7 ;  /* 0x00000007ff037e24 */ /* 0x000fe2000f8e00ff */
[----:B------:R-:W-:-:S04]  /*ce70*/  ULDC.64 UR6, c[0x0][0xa08] ;  /* 0x0002820000067ab9 */ /* 0x000fc80000000a00 */
[----:B0-----:R0:W2:Y:S01]  /*ce80*/  @P3 LDG.E R0, desc[UR48][R2.64] ;  /* 0x0000003002003981 */ /* 0x0010a2000c1e1900 */
        /* <DEDUP_REMOVED lines=8> */
[----:B-1----:R0:W3:Y:S01]  /*cf10*/  @P2 LDG.E R7, desc[UR48][R2.64] ;  /* 0x0000003002072981 */ /* 0x0020e2000c1e1900 */
[----:B------:R-:W-:Y:S01]  /*cf20*/  ISETP.NE.AND.EX P0, PT, RZ, UR5, PT, P0 ;  /* 0x00000005ff007c0c */ /* 0x000fe2000bf05300 */
[----:B------:R-:W-:Y:S01]  /*cf30*/  UIADD3.X UR5, UR51, UR5, URZ, UP0, !UPT ;  /* 0x0000000533057290 */ /* 0x000fe200087fe43f */
[----:B------:R-:W-:Y:S01]  /*cf40*/  IMAD.U32 R4, RZ, RZ, UR6 ;  /* 0x00000006ff047e24 */ /* 0x000fe2000f8e00ff */
[----:B------:R-:W-:Y:S01]  /*cf50*/  UIADD3.X UR7, UR51, UR7, URZ, UP1, !UPT ;  /* 0x0000000733077290 */ /* 0x000fe20008ffe43f */
[----:B0-----:R-:W-:-:S03]  /*cf60*/  IMAD.U32 R2, RZ, RZ, UR4 ;  /* 0x00000004ff027e24 */ /* 0x001fc6000f8e00ff */
[----:B------:R-:W-:Y:S02]  /*cf70*/  IMAD.U32 R3, RZ, RZ, UR5 ;  /* 0x00000005ff037e24 */ /* 0x000fe4000f8e00ff */
[----:B------:R-:W-:-:S05]  /*cf80*/  IMAD.U32 R5, RZ, RZ, UR7 ;  /* 0x00000007ff057e24 */ /* 0x000fca000f8e00ff */
[----:B------:R0:W5:Y:S04]  /*cf90*/  @P1 LDG.E R6, desc[UR48][R4.64] ;  /* 0x0000003004061981 */ /* 0x000168000c1e1900 */
[----:B--2---:R1:W-:Y:S04]  /*cfa0*/  STL [R1+0x8], R0 ;  /* 0x0000080001007387 */ /* 0x0043e80000100800 */
[----:B-1----:R0:W5:Y:S01]  /*cfb0*/  @P0 LDG.E R0, desc[UR48][R2.64] ;  /* 0x0000003002000981 */ /* 0x002162000c1e1900 */
[----:B------:R-:W-:Y:S01]  /*cfc0*/  UMOV UR41, URZ ;  /* 0x0000003f00297c82 */ /* 0x000fe20008000000 */
[----:B---3--:R-:W-:Y:S01]  /*cfd0*/  @P2 R2UR UR41, R7 ;  /* 0x00000000072922ca */ /* 0x008fe200000e0000 */
[----:B------:R-:W-:-:S14]  /*cfe0*/  @P3 BRA `(.L_x_3237) ;  /* 0x0000000000143947 */ /* 0x000fdc0003800000 */
[----:B------:R-:W-:Y:S05]  /*cff0*/  @!P0 BRA `(.L_x_3237) ;  /* 0x0000000000108947 */ /* 0x000fea0003800000 */
[----:B------:R-:W2:Y:S04]  /*d000*/  LDG.E R7, desc[UR48][R2.64] ;  /* 0x0000003002077981 */ /* 0x000ea8000c1e1900 */
[----:B0-----:R-:W2:Y:S02]  /*d010*/  LDG.E R2, desc[UR48][R2.64+0x4] ;  /* 0x0000043002027981 */ /* 0x001ea4000c1e1900 */
[----:B--2---:R-:W-:-:S05]  /*d020*/  IMAD.IADD R2, R2, 0x1, -R7 ;  /* 0x0000000102027824 */ /* 0x004fca00078e0a07 */
[----:B------:R1:W-:Y:S02]  /*d030*/  STL [R1+0x8], R2 ;  /* 0x0000080201007387 */ /* 0x0003e40000100800 */
.L_x_3237:
        /* <DEDUP_REMOVED lines=17> */
[----:B--2---:R-:W-:Y:S11]  /*d150*/  @!P0 BRA `(.L_x_3238) ;  /* 0x00000000001c8947 */ /* 0x004ff60003800000 */
[----:B------:R-:W-:-:S04]  /*d160*/  UIADD3 UR4, UP0, UR47, UR6, URZ ;  /* 0x000000062f047290 */ /* 0x000fc8000ff1e03f */
[----:B------:R-:W-:Y:S02]  /*d170*/  UIADD3.X UR5, UR51, UR7, URZ, UP0, !UPT ;  /* 0x0000000733057290 */ /* 0x000fe400087fe43f */
[----:B01----:R-:W-:-:S04]  /*d180*/  IMAD.U32 R2, RZ, RZ, UR4 ;  /* 0x00000004ff027e24 */ /* 0x003fc8000f8e00ff */
[----:B------:R-:W-:-:S05]  /*d190*/  IMAD.U32 R3, RZ, RZ, UR5 ;  /* 0x00000005ff037e24 */ /* 0x000fca000f8e00ff */
[----:B------:R-:W2:Y:S02]  /*d1a0*/  LDG.E R2, desc[UR48][R2.64] ;  /* 0x0000003002027981 */ /* 0x000ea4000c1e1900 */
[----:B--2---:R-:W-:Y:S01]  /*d1b0*/  R2UR UR4, R2 ;  /* 0x00000000020472ca */ /* 0x004fe200000e0000 */
[----:B------:R-:W-:-:S14]  /*d1c0*/  BRA `(.L_x_3239) ;  /* 0x0000000000187947 */ /* 0x000fdc0003800000 */
.L_x_3238:
[----:B------:R-:W-:Y:S05]  /*d1d0*/  @!P1 BRA `(.L_x_3239) ;  /* 0x0000000000149947 */ /* 0x000fea0003800000 */
[----:B------:R-:W2:Y:S04]  /*d1e0*/  LDG.E R0, desc[UR48][R4.64] ;  /* 0x0000003004007981 */ /* 0x000ea8000c1e1900 */
[----:B0-----:R-:W3:Y:S01]  /*d1f0*/  LDG.E R4, desc[UR48][R4.64+0x4] ;  /* 0x0000043004047981 */ /* 0x001ee2000c1e1900 */
[----:B--2---:R-:W-:Y:S02]  /*d200*/  R2UR UR5, R0 ;  /* 0x00000000000572ca */ /* 0x004fe400000e0000 */
[----:B---3--:R-:W-:-:S13]  /*d210*/  R2UR UR4, R4 ;  /* 0x00000000040472ca */ /* 0x008fda00000e0000 */
[----:B------:R-:W-:-:S12]  /*d220*/  UIADD3 UR4, -UR5, UR4, URZ ;  /* 0x0000000405047290 */ /* 0x000fd8000fffe13f */
.L_x_3239:
[----:B------:R-:W-:Y:S01]  /*d230*/  UIADD3 UR41, -UR41, UR4, URZ ;  /* 0x0000000429297290 */ /* 0x000fe2000fffe13f */
[----:B------:R-:W-:Y:S03]  /*d240*/  BSSY B7, `(.L_x_3240) ;  /* 0x000041a000077945 */ /* 0x000fe60003800000 */
[----:B------:R-:W-:Y:S02]  /*d250*/  UIADD3 UR4, UR41, 0x9f, URZ ;  /* 0x0000009f29047890 */ /* 0x000fe4000fffe03f */
[----:B------:R-:W-:Y:S02]  /*d260*/  ISETP.LT.AND P0, PT, RZ, UR41, PT ;  /* 0x00000029ff007c0c */ /* 0x000fe4000bf01270 */
[----:B------:R-:W-:-:S04]  /*d270*/  UIMAD.WIDE UR4, UR4, 0x66666667, URZ ;  /* 0x66666667040478a5 */ /* 0x000fc8000f8e023f */
[----:B------:R-:W-:-:S04]  /*d280*/  USHF.R.U32.HI UR40, URZ, 0x1f, UR5 ;  /* 0x0000001f3f287899 */ /* 0x000fc80008011605 */
[----:B------:R-:W-:-:S03]  /*d290*/  ULEA.HI.SX32 UR40, UR5, UR40, 0x1a ;  /* 0x0000002805287291 */ /* 0x000fc6000f8fd23f */
[----:B------:R-:W-:Y:S09]  /*d2a0*/  @P0 BRA `(.L_x_3241) ;  /* 0x0000000000480947 */ /* 0x000ff20003800000 */
[----:B------:R-:W2:Y:S02]  /*d2b0*/  S2R R0, SR_TID.X ;  /* 0x0000000000007919 */ /* 0x000ea40000002100 */
[----:B--2---:R-:W-:-:S04]  /*d2c0*/  LOP3.LUT R0, R0, 0x7f, RZ, 0xc0, !PT ;  /* 0x0000007f00007812 */ /* 0x004fc800078ec0ff */
[----:B------:R-:W-:-:S13]  /*d2d0*/  ISETP.NE.AND P0, PT, R0, RZ, PT ;  /* 0x000000ff0000720c */ /* 0x000fda0003f05270 */
[----:B------:R-:W-:Y:S05]  /*d2e0*/  @P0 BRA `(.L_x_3242) ;  /* 0x00000040003c0947 */ /* 0x000fea0003800000 */
[----:B0-----:R-:W0:Y:S01]  /*d2f0*/  S2R R3, SR_LANEID ;  /* 0x0000000000037919 */ /* 0x001e220000000000 */
[----:B------:R-:W-:Y:S02]  /*d300*/  VOTEU.ANY UR4, UPT, PT ;  /* 0x0000000000047886 */ /* 0x000fe400038e0100 */
[----:B------:R-:W0:Y:S08]  /*d310*/  FLO.U32 R0, UR4 ;  /* 0x0000000400007d00 */ /* 0x000e3000080e0000 */
[----:B------:R-:W2:Y:S01]  /*d320*/  POPC R5, UR4 ;  /* 0x0000000400057d09 */ /* 0x000ea20008000000 */
[----:B0-----:R-:W-:-:S02]  /*d330*/  ISETP.EQ.U32.AND P0, PT, R0, R3, PT ;  /* 0x000000030000720c */ /* 0x001fc40003f02070 */
[----:B-1----:R-:W2:Y:S11]  /*d340*/  LDC.64 R2, c[0x0][0xc60] ;  /* 0x00031800ff027b82 */ /* 0x002eb60000000a00 */
        /* <DEDUP_REMOVED lines=8> */
.L_x_3241:
[----:B------:R-:W-:Y:S01]  /*d3d0*/  VIADD R0, R17, 0x24200 ;  /* 0x0002420011007836 */ /* 0x000fe20000000000 */
[----:B------:R-:W-:Y:S04]  /*d3e0*/  BSSY B6, `(.L_x_3243) ;  /* 0x0000013000067945 */ /* 0x000fe80003800000 */
[----:B------:R-:W-:-:S13]  /*d3f0*/  LOP3.LUT P0, RZ, R0, 0x1bf, RZ, 0xc0, !PT ;  /* 0x000001bf00ff7812 */ /* 0x000fda000780c0ff */
[----:B------:R-:W-:Y:S05]  /*d400*/  @!P0 BRA `(.L_x_3244) ;  /* 0x0000000000408947 */ /* 0x000fea0003800000 */
[----:B01----:R-:W-:Y:S01]  /*d410*/  MOV R2, 0x0 ;  /* 0x0000000000027802 */ /* 0x003fe20000000f00 */
        /* <DEDUP_REMOVED lines=15> */
.L_x_3244:
[----:B------:R-:W-:Y:S05]  /*d510*/  BSYNC B6 ;  /* 0x0000000000067941 */ /* 0x000fea0003800000 */
.L_x_3243:
        /* <DEDUP_REMOVED lines=23> */
[----:B0-2---:R-:W-:Y:S05]  /*d690*/  CALL.ABS.NOINC R2 ;  /* 0x0000000002007343 */ /* 0x005fea0003c00000 */
.L_x_3246:
[----:B------:R-:W-:Y:S05]  /*d6a0*/  BSYNC B6 ;  /* 0x0000000000067941 */ /* 0x000fea0003800000 */
.L_x_3245:
        /* <DEDUP_REMOVED lines=20> */
.L_x_3248:
[----:B------:R-:W-:Y:S05]  /*d7f0*/  BSYNC B6 ;  /* 0x0000000000067941 */ /* 0x000fea0003800000 */
.L_x_3247:
[----:B------:R-:W-:Y:S01]  /*d800*/  LOP3.LUT P6, RZ, R16, 0x1, RZ, 0xc0, !PT ;  /* 0x0000000110ff7812 */ /* 0x000fe200078cc0ff */
[----:B------:R-:W-:-:S12]  /*d810*/  BSSY B6, `(.L_x_3249) ;  /* 0x0000012000067945 */ /* 0x000fd80003800000 */
        /* <DEDUP_REMOVED lines=17> */
.L_x_3250:
[----:B------:R-:W-:Y:S05]  /*d930*/  BSYNC B6 ;  /* 0x0000000000067941 */ /* 0x000fea0003800000 */
.L_x_3249:
[----:B------:R-:W3:Y:S01]  /*d940*/  LDL R8, [R1+0x10] ;  /* 0x0000100001087983 */ /* 0x000ee20000100800 */
[----:B------:R-:W-:Y:S02]  /*d950*/  ULDC.64 UR4, c[0x0][0x9f8] ;  /* 0x00027e0000047ab9 */ /* 0x000fe40000000a00 */
[----:B------:R-:W-:-:S04]  /*d960*/  UISETP.NE.U32.AND UP0, UPT, UR4, URZ, UPT ;  /* 0x0000003f0400728c */ /* 0x000fc8000bf05070 */
[----:B------:R-:W-:-:S06]  /*d970*/  UISETP.NE.AND.EX UP0, UPT, UR5, URZ, UPT, UP0 ;  /* 0x0000003f0500728c */ /* 0x000fcc000bf05300 */
[----:B------:R-:W-:-:S05]  /*d980*/  PLOP3.LUT P0, PT, PT, PT, UP0, 0x80, 0x0 ;  /* 0x000000000000781c */ /* 0x000fca0003f0f008 */
[----:B------:R-:W-:-:S04]  /*d990*/  @UP0 UIADD3 UR4, UP1, UR47, UR4, URZ ;  /* 0x000000042f040290 */ /* 0x000fc8000ff3e03f */
[----:B------:R-:W-:Y:S02]  /*d9a0*/  @UP0 UIADD3.X UR5, UR51, UR5, URZ, UP1, !UPT ;  /* 0x0000000533050290 */ /* 0x000fe40008ffe43f */
[----:B01----:R-:W-:-:S04]  /*d9b0*/  IMAD.U32 R2, RZ, RZ, UR4 ;  /* 0x00000004ff027e24 */ /* 0x003fc8000f8e00ff */
[----:B------:R-:W-:Y:S01]  /*d9c0*/  IMAD.U32 R3, RZ, RZ, UR5 ;  /* 0x00000005ff037e24 */ /* 0x000fe2000f8e00ff */
[----:B------:R-:W0:Y:S01]  /*d9d0*/  S2R R0, SR_TID.X ;  /* 0x0000000000007919 */ /* 0x000e220000002100 */
[----:B------:R-:W-:-:S03]  /*d9e0*/  ULDC.64 UR4, c[0x0][0xa08] ;  /* 0x0002820000047ab9 */ /* 0x000fc60000000a00 */
[----:B---3--:R1:W3:Y:S01]  /*d9f0*/  @P0 LDG.E R8, desc[UR48][R2.64] ;  /* 0x0000003002080981 */ /* 0x0082e2000c1e1900 */
[----:B0-----:R-:W-:-:S04]  /*da00*/  SHF.R.U32.HI R0, RZ, 0x5, R0 ;  /* 0x00000005ff007819 */ /* 0x001fc80000011600 */
[----:B------:R-:W-:Y:S01]  /*da10*/  LOP3.LUT R0, R0, 0x3, RZ, 0xc0, !PT ;  /* 0x0000000300007812 */ /* 0x000fe200078ec0ff */
[----:B-1----:R-:W0:Y:S01]  /*da20*/  LDC.64 R2, c[0x0][0x418] ;  /* 0x00010600ff027b82 */ /* 0x002e220000000a00 */
[----:B---3--:R-:W-:Y:S01]  /*da30*/  SHF.R.S32.HI R9, RZ, 0x1f, R8 ;  /* 0x0000001fff097819 */ /* 0x008fe20000011408 */
[----:B------:R1:W-:Y:S01]  /*da40*/  @P0 STL [R1+0x10], R8 ;  /* 0x0000100801000387 */ /* 0x0003e20000100800 */
[----:B0-----:R-:W-:Y:S01]  /*da50*/  LOP3.LUT P0, RZ, R2, UR4, RZ, 0xfc, !PT ;  /* 0x0000000402ff7c12 */ /* 0x001fe2000f80fcff */
[----:B------:R-:W-:Y:S02]  /*da60*/  UMOV UR4, 0xffffffff ;  /* 0xffffffff00047882 */ /* 0x000fe40000000000 */
[----:B------:R1:W-:Y:S01]  /*da70*/  STL [R1+0x18], R9 ;  /* 0x0000180901007387 */ /* 0x0003e20000100800 */
[----:B------:R-:W-:-:S04]  /*da80*/  LOP3.LUT P0, RZ, R3, UR5, RZ, 0xfc, P0 ;  /* 0x0000000503ff7c12 */ /* 0x000fc8000800fcff */
[----:B--2---:R-:W-:Y:S01]  /*da90*/  SEL R16, R8, RZ, !P0 ;  /* 0x000000ff08107207 */ /* 0x004fe20004000000 */
[----:B------:R-:W-:Y:S08]  /*daa0*/  BRA.DIV UR4, `(.L_x_3251) ;  /* 0x0000004a04547947 */ /* 0x000ff0000b800000 */
[----:B------:R0:W2:Y:S02]  /*dab0*/  SHFL.IDX PT, R14, R0, RZ, 0x1f ;  /* 0x00001fff000e7589 */ /* 0x0000a400000e0000 */
.L_x_3328:
[----:B0-----:R-:W3:Y:S01]  /*dac0*/  LDL.LU R0, [R1+0x14] ;  /* 0x0000140001007983 */ /* 0x001ee20000300800 */
[----:B------:R-:W-:Y:S02]  /*dad0*/  PLOP3.LUT P1, PT, PT, PT, PT, 0x8, 0x0 ;  /* 0x000000000000781c */ /* 0x000fe40003f2e170 */
[----:B--2---:R-:W-:Y:S02]  /*dae0*/  ISETP.NE.AND P0, PT, R14, RZ, PT ;  /* 0x000000ff0e00720c */ /* 0x004fe40003f05270 */
[----:B---3--:R-:W-:-:S09]  /*daf0*/  LOP3.LUT R0, R0, 0xfffffffe, RZ, 0xc0, !PT ;  /* 0xfffffffe00007812 */ /* 0x008fd200078ec0ff */
        /* <DEDUP_REMOVED lines=8> */
.L_x_3331:
        /* <DEDUP_REMOVED lines=21> */
.L_x_3254:
        /* <DEDUP_REMOVED lines=9> */
.L_x_3332:
        /* <DEDUP_REMOVED lines=8> */
.L_x_3256:
[----:B------:R-:W2:Y:S01]  /*dde0*/  LDL R5, [R1+0x4] ;  /* 0x0000040001057983 */ /* 0x000ea20000100800 */
[----:B------:R-:W-:Y:S01]  /*ddf0*/  IMAD.MOV.U32 R4, RZ, RZ, 0xa0 ;  /* 0x000000a0ff047424 */ /* 0x000fe200078e00ff */
[----:B------:R-:W-:Y:S01]  /*de00*/  R2UR UR33, R3 ;  /* 0x00000000032172ca */ /* 0x000fe200000e0000 */
[----:B------:R-:W-:Y:S01]  /*de10*/  UIADD3 UR4, UP0, UR52, 0x470, URZ ;  /* 0x0000047034047890 */ /* 0x000fe2000ff1e03f */
[----:B-----5:R-:W-:Y:S01]  /*de20*/  R2UR UR37, R16 ;  /* 0x00000000102572ca */ /* 0x020fe200000e0000 */
[----:B------:R-:W-:Y:S01]  /*de30*/  IMAD R0, R0, R4, UR42 ;  /* 0x0000002a00007e24 */ /* 0x000fe2000f8e0204 */
[----:B------:R-:W-:Y:S01]  /*de40*/  UMOV UR6, 0x0 ;  /* 0x0000000000067882 */ /* 0x000fe20000000000 */
[----:B------:R-:W-:Y:S01]  /*de50*/  UIADD3.X UR5, URZ, UR53, URZ, UP0, !UPT ;  /* 0x000000353f057290 */ /* 0x000fe200087fe43f */
[----:B------:R-:W-:Y:S02]  /*de60*/  UMOV UR7, 0x14f00000 ;  /* 0x14f0000000077882 */ /* 0x000fe40000000000 */
[----:B------:R-:W-:Y:S01]  /*de70*/  R2UR UR35, R0 ;  /* 0x00000000002372ca */ /* 0x000fe200000e0000 */
[----:B------:R-:W-:Y:S01]  /*de80*/  UMOV UR34, URZ ;  /* 0x0000003f00227c82 */ /* 0x000fe20008000000 */
[----:B------:R-:W-:Y:S01]  /*de90*/  UMOV UR18, 0x40 ;  /* 0x0000004000127882 */ /* 0x000fe20000000000 */
[----:B------:R-:W-:Y:S01]  /*dea0*/  UMOV UR20, UR36 ;  /* 0x0000002400147c82 */ /* 0x000fe20008000000 */
[----:B------:R-:W-:Y:S01]  /*deb0*/  UMOV UR10, 0x80 ;  /* 0x00000080000a7882 */ /* 0x000fe20000000000 */
[----:B------:R-:W-:-:S02]  /*dec0*/  UIADD3 UR33, UR33, 0x33470, URZ ;  /* 0x0003347021217890 */ /* 0x000fc4000fffe03f */
[----:B------:R-:W-:Y:S01]  /*ded0*/  UMOV UR21, UR37 ;  /* 0x0000002500157c82 */ /* 0x000fe20008000000 */
[----:B------:R-:W-:Y:S01]  /*dee0*/  UMOV UR12, UR36 ;  /* 0x00000024000c7c82 */ /* 0x000fe20008000000 */
[----:B------:R-:W-:-:S03]  /*def0*/  UMOV UR13, UR37 ;  /* 0x00000025000d7c82 */ /* 0x000fc60008000000 */
[----:B------:R-:W-:Y:S01]  /*df00*/  UMOV UR17, UR33 ;  /* 0x0000002100117c82 */ /* 0x000fe20008000000 */
[----:B------:R-:W-:Y:S01]  /*df10*/  UMOV UR19, UR35 ;  /* 0x0000002300137c82 */ /* 0x000fe20008000000 */
[----:B------:R-:W-:Y:S01]  /*df20*/  UMOV UR9, UR33 ;  /* 0x0000002100097c82 */ /* 0x000fe20008000000 */
[----:B------:R-:W-:Y:S01]  /*df30*/  UMOV UR11, UR35 ;  /* 0x00000023000b7c82 */ /* 0x000fe20008000000 */
[----:B--2---:R-:W-:-:S05]  /*df40*/  IMAD R4, R5, 0x7800, R17 ;  /* 0x0000780005047824 */ /* 0x004fca00078e0211 */
[----:B------:R-:W-:-:S13]  /*df50*/  R2UR UR8, R4 ;  /* 0x00000000040872ca */ /* 0x000fda00000e0000 */
[----:B------:R-:W-:Y:S02]  /*df60*/  UIADD3 UR32, UR8, 0xf200, URZ ;  /* 0x0000f20008207890 */ /* 0x000fe4000fffe03f */
[----:B------:R-:W-:Y:S02]  /*df70*/  UIADD3 UR16, UR8, 0x11a00, URZ ;  /* 0x00011a0008107890 */ /* 0x000fe4000fffe03f */
[----:B------:R-:W-:-:S05]  /*df80*/  UIADD3 UR8, UR8, 0x14200, URZ ;  /* 0x0001420008087890 */ /* 0x000fca000fffe03f */
[----:B------:R1:W-:Y:S02]  /*df90*/  UTMALDG.4D [UR32], [UR4], desc[UR6] ;  /* 0x00000620040075b4 */ /* 0x0003e40008019000 */
[----:B------:R1:W-:Y:S02]  /*dfa0*/  UTMALDG.4D [UR16], [UR4], desc[UR6] ;  /* 0x00000610040075b4 */ /* 0x0003e40008019000 */
[----:B------:R1:W-:Y:S01]  /*dfb0*/  UTMALDG.4D [UR8], [UR4], desc[UR6] ;  /* 0x00000608040075b4 */ /* 0x0003e20008019000 */
[----:B------:R-:W2:Y:S02]  /*dfc0*/  SYNCS.PHASECHK.TRANS64.TRYWAIT P0, [R3+URZ+0x33440], R2 ;  /* 0x03344002030075a7 */ /* 0x000ea4000800017f */
[----:B-12---:R-:W-:Y:S05]  /*dfd0*/  @!P0 BRA `(.L_x_3257) ;  /* 0x00000044005c8947 */ /* 0x006fea0003800000 */
.L_x_3333:
        /* <DEDUP_REMOVED lines=8> */
.L_x_3258:
        /* <DEDUP_REMOVED lines=33> */
.L_x_3252:
[----:B------:R-:W-:Y:S05]  /*e270*/  WARPSYNC.ALL ;  /* 0x0000000000007948 */ /* 0x000fea0003800000 */
[----:B0-----:R-:W-:Y:S01]  /*e280*/  VIADD R0, R17, 0x1e200 ;  /* 0x0001e20011007836 */ /* 0x001fe20000000000 */
[----:B---3--:R-:W-:Y:S01]  /*e290*/  USHF.R.S32.HI UR4, URZ, 0x1f, UR54 ;  /* 0x0000001f3f047899 */ /* 0x008fe20008011436 */
        /* <DEDUP_REMOVED lines=31> */
.L_x_3260:
[----:B------:R-:W-:Y:S05]  /*e490*/  BSYNC B6 ;  /* 0x0000000000067941 */ /* 0x000fea0003800000 */
.L_x_3259:
[----:B------:R-:W2:Y:S01]  /*e4a0*/  LDL.LU R0, [R1+0x24] ;  /* 0x0000240001007983 */ /* 0x000ea20000300800 */
[----:B-1----:R-:W0:Y:S01]  /*e4b0*/  LDC R8, c[0x0][0x448] ;  /* 0x00011200ff087b82 */ /* 0x002e220000000800 */
[----:B------:R-:W-:Y:S01]  /*e4c0*/  ULDC.64 UR8, c[0x0][0x2d8] ;  /* 0x0000b60000087ab9 */ /* 0x000fe20000000a00 */
[----:B------:R-:W1:Y:S01]  /*e4d0*/  S2R R2, SR_TID.X ;  /* 0x0000000000027919 */ /* 0x000e620000002100 */
[----:B------:R-:W3:Y:S01]  /*e4e0*/  S2R R3, SR_TID.X ;  /* 0x0000000000037919 */ /* 0x000ee20000002100 */
[----:B0-----:R-:W-:Y:S02]  /*e4f0*/  ISETP.NE.AND P0, PT, R8, 0x1, PT ;  /* 0x000000010800780c */ /* 0x001fe40003f05270 */
[----:B-1----:R-:W-:-:S04]  /*e500*/  LOP3.LUT R2, R2, 0x7f, RZ, 0xc0, !PT ;  /* 0x0000007f02027812 */ /* 0x002fc800078ec0ff */
[----:B------:R-:W-:Y:S01]  /*e510*/  SHF.R.U32.HI R2, RZ, 0x2, R2 ;  /* 0x00000002ff027819 */ /* 0x000fe20000011602 */
[----:B---3--:R-:W-:-:S06]  /*e520*/  IMAD.SHL.U32 R4, R3, 0x20, RZ ;  /* 0x0000002003047824 */ /* 0x008fcc00078e00ff */
[----:B------:R-:W0:Y:S01]  /*e530*/  @P0 LDC R3, c[0x0][0x450] ;  /* 0x00011400ff030b82 */ /* 0x000e220000000800 */
[----:B------:R-:W-:-:S07]  /*e540*/  LOP3.LUT R4, R2, 0x60, R4, 0xf8, !PT ;  /* 0x0000006002047812 */ /* 0x000fce00078ef804 */
[----:B------:R-:W1:Y:S01]  /*e550*/  @P0 LDC R2, c[0x0][0x44c] ;  /* 0x00011300ff020b82 */ /* 0x000e620000000800 */
[----:B------:R-:W3:Y:S01]  /*e560*/  S2R R9, SR_TID.X ;  /* 0x0000000000097919 */ /* 0x000ee20000002100 */
[----:B------:R-:W-:Y:S01]  /*e570*/  UIMAD UR6, UR47, UR8, URZ ;  /* 0x000000082f0672a4 */ /* 0x000fe2000f8e023f */
[----:B------:R-:W-:Y:S02]  /*e580*/  UMOV UR50, UR56 ;  /* 0x0000003800327c82 */ /* 0x000fe40008000000 */
[----:B------:R-:W-:Y:S02]  /*e590*/  UIMAD.WIDE.U32 UR4, UR36, UR8, UR50 ;  /* 0x00000008240472a5 */ /* 0x000fe4000f8e0032 */
        /* <DEDUP_REMOVED lines=10> */
[C---:B------:R-:W-:Y:S02]  /*e640*/  LOP3.LUT R11, R9.reuse, 0x40, RZ, 0xfc, !PT ;  /* 0x00000040090b7812 */ /* 0x040fe400078efcff */
[----:B------:R-:W-:Y:S01]  /*e650*/  LOP3.LUT R9, R9, 0x80, RZ, 0xfc, !PT ;  /* 0x0000008009097812 */ /* 0x000fe200078efcff */
[----:B--2---:R-:W-:-:S05]  /*e660*/  IMAD.SHL.U32 R0, R0, 0x80, RZ ;  /* 0x0000008000007824 */ /* 0x004fca00078e00ff */
[----:B------:R-:W-:-:S05]  /*e670*/  LOP3.LUT R4, R4, R0, RZ, 0xfc, !PT ;  /* 0x0000000004047212 */ /* 0x000fca00078efcff */
[----:B-1----:R-:W-:-:S04]  /*e680*/  @P0 IMAD.HI.U32 R5, R4, R2, RZ ;  /* 0x0000000204050227 */ /* 0x002fc800078e00ff */
[----:B------:R-:W-:Y:S01]  /*e690*/  IMAD.MOV.U32 R2, RZ, RZ, R4 ;  /* 0x000000ffff027224 */ /* 0x000fe200078e0004 */
[----:B0-----:R-:W-:-:S05]  /*e6a0*/  @P0 SHF.R.U32.HI R2, RZ, R3, R5 ;  /* 0x00000003ff020219 */ /* 0x001fca0000011605 */
[----:B------:R-:W-:-:S04]  /*e6b0*/  IMAD.MOV R6, RZ, RZ, -R2 ;  /* 0x000000ffff067224 */ /* 0x000fc800078e0a02 */
[----:B------:R-:W-:Y:S01]  /*e6c0*/  IMAD R6, R8, R6, R4 ;  /* 0x0000000608067224 */ /* 0x000fe200078e0204 */
[----:B------:R-:W-:Y:S01]  /*e6d0*/  SHF.R.S32.HI R4, RZ, 0x1f, R2 ;  /* 0x0000001fff047819 */ /* 0x000fe20000011402 */
[----:B------:R-:W-:-:S04]  /*e6e0*/  IMAD.U32 R3, RZ, RZ, UR8 ;  /* 0x00000008ff037e24 */ /* 0x000fc8000f8e00ff */
[----:B------:R-:W-:Y:S01]  /*e6f0*/  IMAD R4, R4, UR8, RZ ;  /* 0x0000000804047c24 */ /* 0x000fe2000f8e02ff */
[----:B------:R-:W-:-:S03]  /*e700*/  SHF.R.S32.HI R7, RZ, 0x1f, R6 ;  /* 0x0000001fff077819 */ /* 0x000fc60000011406 */
[C---:B------:R-:W-:Y:S02]  /*e710*/  IMAD R4, R2.reuse, UR9, R4 ;  /* 0x0000000902047c24 */ /* 0x040fe4000f8e0204 */
[----:B------:R-:W-:Y:S01]  /*e720*/  IMAD.WIDE.U32 R2, R2, R3, UR4 ;  /* 0x0000000402027e25 */ /* 0x000fe2000f8e0003 */
[----:B------:R-:W-:-:S03]  /*e730*/  ULDC.64 UR4, c[0x0][0x2c8] ;  /* 0x0000b20000047ab9 */ /* 0x000fc60000000a00 */
        /* <DEDUP_REMOVED lines=10> */
[----:B------:R-:W-:-:S02]  /*e7e0*/  IADD3.X R2, R5, UR5, R2, P0, !PT ;  /* 0x0000000505027c10 */ /* 0x000fc400087fe402 */
[----:B------:R-:W-:Y:S01]  /*e7f0*/  ISETP.GE.AND P1, PT, R11, UR4, PT ;  /* 0x000000040b007c0c */ /* 0x000fe2000bf26270 */
[----:B-1----:R-:W-:-:S05]  /*e800*/  IMAD.SHL.U32 R10, R7, 0x10, RZ ;  /* 0x00000010070a7824 */ /* 0x002fca00078e00ff */
[----:B------:R-:W-:-:S04]  /*e810*/  LOP3.LUT R10, R10, 0x30, RZ, 0xc0, !PT ;  /* 0x000000300a0a7812 */ /* 0x000fc800078ec0ff */
[----:B------:R-:W-:Y:S01]  /*e820*/  ISETP.GE.AND P0, PT, R10, UR4, PT ;  /* 0x000000040a007c0c */ /* 0x000fe2000bf06270 */
[----:B------:R-:W-:-:S03]  /*e830*/  UMOV UR4, 0xffffffff ;  /* 0xffffffff00047882 */ /* 0x000fc60000000000 */
[----:B0-----:R-:W-:Y:S09]  /*e840*/  BRA.DIV UR4, `(.L_x_3261) ;  /* 0x0000003e04547947 */ /* 0x001ff2000b800000 */
[----:B------:R-:W0:Y:S02]  /*e850*/  S2R R6, SR_TID.X ;  /* 0x0000000000067919 */ /* 0x000e240000002100 */
[----:B0-----:R-:W-:Y:S02]  /*e860*/  LOP3.LUT R7, R6, 0x7f, RZ, 0xc0, !PT ;  /* 0x0000007f06077812 */ /* 0x001fe400078ec0ff */
[----:B------:R-:W2:Y:S02]  /*e870*/  LDL.LU R6, [R1+0x8] ;  /* 0x0000080001067983 */ /* 0x000ea40000300800 */
[----:B------:R-:W-:Y:S02]  /*e880*/  SHF.R.U32.HI R7, RZ, 0x2, R7 ;  /* 0x00000002ff077819 */ /* 0x000fe40000011607 */
[----:B------:R-:W-:Y:S03]  /*e890*/  SHFL.IDX PT, R5, R2, RZ, 0x1c1f ;  /* 0x001c1fff02057589 */ /* 0x000fe600000e0000 */
[----:B------:R-:W-:-:S02]  /*e8a0*/  IMAD.IADD R0, R7, 0x1, R0 ;  /* 0x0000000107007824 */ /* 0x000fc400078e0200 */
[----:B--2---:R-:W-:Y:S02]  /*e8b0*/  IMAD R4, R6, R8, RZ ;  /* 0x0000000806047224 */ /* 0x004fe400078e02ff */
[----:B------:R-:W0:Y:S03]  /*e8c0*/  SHFL.IDX PT, R6, R3, RZ, 0x1c1f ;  /* 0x001c1fff03067589 */ /* 0x000e2600000e0000 */
[----:B------:R-:W-:-:S13]  /*e8d0*/  ISETP.GE.AND P4, PT, R0, R4, PT ;  /* 0x000000040000720c */ /* 0x000fda0003f86270 */
[----:B0-----:R-:W-:-:S05]  /*e8e0*/  @!P4 IADD3 R6, P3, R10, R6, RZ ;  /* 0x000000060a06c210 */ /* 0x001fca0007f7e0ff */
[----:B------:R-:W-:-:S04]  /*e8f0*/  @!P4 IMAD.X R5, RZ, RZ, R5, P3 ;  /* 0x000000ffff05c224 */ /* 0x000fc800018e0605 */
        /* <DEDUP_REMOVED lines=25> */
[----:B------:R0:W-:Y:S04]  /*ea90*/  @!P3 LDGSTS.E.BYPASS.LTC128B.128 [R9+0x21200], desc[UR48][R6.64+0x40], !P1 ;  /* 0x212000400609bfae */ /* 0x0001e8000c901d70 */
[----:B-1----:R0:W-:Y:S02]  /*eaa0*/  @!P3 LDGSTS.E.BYPASS.LTC128B.128 [R9+0x23200], desc[UR48][R6.64+0x80], !P2 ;  /* 0x232000800609bfae */ /* 0x0021e4000d101d70 */
.L_x_3342:
        /* <DEDUP_REMOVED lines=10> */
[----:B------:R1:W-:Y:S04]  /*eb50*/  LDGSTS.E.BYPASS.LTC128B.128 [R9+0x21a00], desc[UR48][R2.64+0x40], !P1 ;  /* 0x21a0004002097fae */ /* 0x0003e8000c901d70 */
[----:B------:R1:W-:Y:S02]  /*eb60*/  LDGSTS.E.BYPASS.LTC128B.128 [R9+0x23a00], desc[UR48][R2.64+0x80], !P2 ;  /* 0x23a0008002097fae */ /* 0x0003e4000d101d70 */
.L_x_3263:
[----:B------:R-:W-:Y:S05]  /*eb70*/  BSYNC B0 ;  /* 0x0000000000007941 */ /* 0x000fea0003800000 */
.L_x_3262:
[----:B------:R-:W-:Y:S01]  /*eb80*/  NOP ;  /* 0x0000000000007918 */ /* 0x000fe20000000000 */
[----:B------:R-:W-:-:S13]  /*eb90*/  PLOP3.LUT P0, PT, PT, PT, PT, 0x80, 0x0 ;  /* 0x000000000000781c */ /* 0x000fda0003f0f070 */
.L_x_3264:
[----:B------:R-:W-:Y:S02]  /*eba0*/  PLOP3.LUT P1, PT, P1, P0, PT, 0xa2, 0x0 ;  /* 0x000000000000781c */ /* 0x000fe40000f21472 */
[----:B------:R-:W-:-:S08]  /*ebb0*/  @P0 R2UR P1, UR4, R17 ;  /* 0x00000000110402ca */ /* 0x000fd00000020000 */
[----:B------:R-:W-:-:S05]  /*ebc0*/  @P0 PLOP3.LUT P0, PT, P1, PT, PT, 0x80, 0x0 ;  /* 0x000000000000081c */ /* 0x000fca0000f0f070 */
[----:B------:R-:W-:Y:S01]  /*ebd0*/  @!P1 SYNCS.ARRIVE.TRANS64.RED.A0T1 RZ, [UR4+0x33400], RZ ;  /* 0x033400ffffff99a7 */ /* 0x000fe20008200404 */
[----:B------:R-:W-:Y:S07]  /*ebe0*/  @!P1 ARRIVES.LDGSTSBAR.64.TRANSCNT [UR4+0x33400] ;  /* 0x03340000ff0099b0 */ /* 0x000fee0008000a84 */
[----:B------:R-:W-:Y:S05]  /*ebf0*/  @P0 BRA.U.ANY `(.L_x_3264) ;  /* 0xfffffffd00e80947 */ /* 0x000fea000393ffff */
[----:B01----:R-:W3:Y:S02]  /*ec00*/  LDL.LU R2, [R1+0x28] ;  /* 0x0000280001027983 */ /* 0x003ee40000300800 */
        /* <DEDUP_REMOVED lines=9> */
[----:B------:R-:W1:Y:S03]  /*eca0*/  SYNCS.PHASECHK.TRANS64.TRYWAIT P0, [R17+URZ+0x33420], R0 ;  /* 0x03342000110075a7 */ /* 0x000e66000800017f */
[----:B01----:R-:W-:Y:S05]  /*ecb0*/  @!P0 BRA `(.L_x_3266) ;  /* 0x0000003c00888947 */ /* 0x003fea0003800000 */
.L_x_3343:
[----:B------:R-:W-:Y:S05]  /*ecc0*/  BSYNC B0 ;  /* 0x0000000000007941 */ /* 0x000fea0003800000 */
.L_x_3265:
[----:B------:R-:W-:-:S06]  /*ecd0*/  UISETP.GE.AND UP0, UPT, UR41, 0xa1, UPT ;  /* 0x000000a12900788c */ /* 0x000fcc000bf06270 */
[----:B------:R-:W-:-:S13]  /*ece0*/  PLOP3.LUT P0, PT, PT, PT, UP0, 0x80, 0x0 ;  /* 0x000000000000781c */ /* 0x000fda0003f0f008 */
[----:B------:R-:W-:Y:S05]  /*ecf0*/  @!P0 BRA `(.L_x_3267) ;  /* 0x0000001800108947 */ /* 0x000fea0003800000 */
[----:B0-----:R0:W5:Y:S01]  /*ed00*/  LDL.LU R0, [R1+0xc] ;  /* 0x00000c0001007983 */ /* 0x0011620000300800 */
[----:B------:R-:W-:-:S03]  /*ed10*/  UIADD3 UR4, UR40, -0x2, URZ ;  /* 0xfffffffe28047890 */ /* 0x000fc6000fffe03f */
[----:B------:R0:W5:Y:S03]  /*ed20*/  LDL.LU R8, [R1+0x4] ;  /* 0x0000040001087983 */ /* 0x0001660000300800 */
[----:B------:R-:W-:-:S07]  /*ed30*/  IMAD.U32 R2, RZ, RZ, UR4 ;  /* 0x00000004ff027e24 */ /* 0x000fce000f8e00ff */
.L_x_3291:
        /* <DEDUP_REMOVED lines=20> */
[----:B------:R-:W3:Y:S01]  /*ee80*/  LDL R7, [R1+0x10] ;  /* 0x0000100001077983 */ /* 0x000ee20000100800 */
[----:B----4-:R-:W-:-:S13]  /*ee90*/  ISETP.NE.AND P0, PT, R3, 0x1, PT ;  /* 0x000000010300780c */ /* 0x010fda0003f05270 */
[----:B--2---:R-:W2:Y:S02]  /*eea0*/  @P0 LDC.64 R4, c[0x0][0x440] ;  /* 0x00011000ff040b82 */ /* 0x004ea40000000a00 */
[----:B--2---:R-:W-:-:S04]  /*eeb0*/  @P0 IMAD.HI.U32 R6, R2, R4, RZ ;  /* 0x0000000402060227 */ /* 0x004fc800078e00ff */
[----:B------:R-:W-:Y:S01]  /*eec0*/  IMAD.MOV.U32 R4, RZ, RZ, R2 ;  /* 0x000000ffff047224 */ /* 0x000fe200078e0002 */
[----:B------:R-:W-:-:S05]  /*eed0*/  @P0 SHF.R.U32.HI R4, RZ, R5, R6 ;  /* 0x00000005ff040219 */ /* 0x000fca0000011606 */
[----:B------:R-:W-:-:S04]  /*eee0*/  IMAD.MOV R5, RZ, RZ, -R4 ;  /* 0x000000ffff057224 */ /* 0x000fc800078e0a04 */
[----:B------:R-:W-:Y:S01]  /*eef0*/  IMAD R3, R3, R5, R2 ;  /* 0x0000000503037224 */ /* 0x000fe200078e0202 */
[----:B------:R-:W-:Y:S01]  /*ef00*/  SHF.R.S32.HI R5, RZ, 0x1f, R4 ;  /* 0x0000001fff057819 */ /* 0x000fe20000011404 */
[----:B---3--:R-:W-:-:S04]  /*ef10*/  IMAD R6, R11, UR6, RZ ;  /* 0x000000060b067c24 */ /* 0x008fc8000f8e02ff */
[C---:B------:R-:W-:Y:S02]  /*ef20*/  IMAD R6, R7.reuse, UR7, R6 ;  /* 0x0000000707067c24 */ /* 0x040fe4000f8e0206 */
[----:B------:R-:W-:-:S04]  /*ef30*/  IMAD.WIDE.U32 R4, R7, UR6, R4 ;  /* 0x0000000607047c25 */ /* 0x000fc8000f8e0004 */
[----:B------:R-:W-:Y:S01]  /*ef40*/  IMAD.IADD R5, R6, 0x1, R5 ;  /* 0x0000000106057824 */ /* 0x000fe200078e0205 */
[----:B------:R-:W-:-:S04]  /*ef50*/  LEA R6, P0, R4, UR4, 0x2 ;  /* 0x0000000404067c11 */ /* 0x000fc8000f8010ff */
[----:B------:R-:W-:-:S05]  /*ef60*/  LEA.HI.X R7, R4, UR5, R5, 0x2, P0 ;  /* 0x0000000504077c11 */ /* 0x000fca00080f1405 */
[----:B------:R3:W5:Y:S04]  /*ef70*/  LDG.E R16, desc[UR48][R6.64] ;  /* 0x0000003006107981 */ /* 0x000768000c1e1900 */
.L_x_3270:
[----:B------:R-:W2:Y:S01]  /*ef80*/  S2R R4, SR_TID.X ;  /* 0x0000000000047919 */ /* 0x000ea20000002100 */
[----:B---3--:R-:W-:Y:S01]  /*ef90*/  IMAD R6, R10, 0x8, R17 ;  /* 0x000000080a067824 */ /* 0x008fe200078e0211 */
[----:B------:R-:W-:Y:S01]  /*efa0*/  BSSY B1, `(.L_x_3271) ;  /* 0x0000006000017945 */ /* 0x000fe20003800000 */
[----:B--2---:R-:W-:Y:S02]  /*efb0*/  LOP3.LUT R5, R4, 0x7f, RZ, 0xc0, !PT ;  /* 0x0000007f04057812 */ /* 0x004fe400078ec0ff */
[----:B------:R-:W-:Y:S02]  /*efc0*/  SHF.L.U32 R4, R9, 0x1f, RZ ;  /* 0x0000001f09047819 */ /* 0x000fe400000006ff */
[----:B------:R-:W-:Y:S02]  /*efd0*/  ISETP.NE.AND P1, PT, R5, RZ, PT ;  /* 0x000000ff0500720c */ /* 0x000fe40003f25270 */
[----:B------:R-:W2:Y:S02]  /*efe0*/  SYNCS.PHASECHK.TRANS64.TRYWAIT P0, [R6+URZ+0x33480], R4 ;  /* 0x03348004060075a7 */ /* 0x000ea4000800017f */
[----:B--2---:R-:W-:Y:S09]  /*eff0*/  @!P0 BRA `(.L_x_3272) ;  /* 0x0000003800cc8947 */ /* 0x004ff20003800000 */
.L_x_3344:
[----:B------:R-:W-:Y:S05]  /*f000*/  BSYNC B1 ;  /* 0x0000000000017941 */ /* 0x000fea0003800000 */
.L_x_3271:
        /* <DEDUP_REMOVED lines=9> */
.L_x_3274:
[----:B------:R-:W-:Y:S05]  /*f0a0*/  BSYNC B1 ;  /* 0x0000000000017941 */ /* 0x000fea0003800000 */
.L_x_3273:
[----:B------:R-:W3:Y:S01]  /*f0b0*/  LDL R5, [R1+0x4] ;  /* 0x0000040001057983 */ /* 0x000ee20000100800 */
[----:B-1----:R-:W-:Y:S01]  /*f0c0*/  IMAD.MOV.U32 R10, RZ, RZ, RZ ;  /* 0x000000ffff0a7224 */ /* 0x002fe200078e00ff */
[----:B------:R-:W-:Y:S01]  /*f0d0*/  UIADD3 UR4, UP0, UR52, 0x470, URZ ;  /* 0x0000047034047890 */ /* 0x000fe2000ff1e03f */
[----:B------:R-:W-:Y:S01]  /*f0e0*/  IMAD.MOV.U32 R7, RZ, RZ, 0xa0 ;  /* 0x000000a0ff077424 */ /* 0x000fe200078e00ff */
[----:B------:R-:W-:Y:S01]  /*f0f0*/  PLOP3.LUT P0, PT, PT, PT, PT, 0x80, 0x0 ;  /* 0x000000000000781c */ /* 0x000fe20003f0f070 */
[----:B------:R-:W-:Y:S01]  /*f100*/  UMOV UR6, 0x0 ;  /* 0x0000000000067882 */ /* 0x000fe20000000000 */
[----:B------:R-:W-:Y:S01]  /*f110*/  R2UR UR10, R10 ;  /* 0x000000000a0a72ca */ /* 0x000fe200000e0000 */
[----:B------:R-:W-:Y:S01]  /*f120*/  IMAD R7, R3, R7, UR42 ;  /* 0x0000002a03077e24 */ /* 0x000fe2000f8e0207 */
[----:B------:R-:W-:Y:S01]  /*f130*/  UIADD3.X UR5, URZ, UR53, URZ, UP0, !UPT ;  /* 0x000000353f057290 */ /* 0x000fe200087fe43f */
[----:B------:R-:W-:Y:S01]  /*f140*/  UMOV UR7, 0x14f00000 ;  /* 0x14f0000000077882 */ /* 0x000fe20000000000 */
[----:B---3--:R-:W-:-:S02]  /*f150*/  IMAD R3, R5, 0x7800, R17 ;  /* 0x0000780005037824 */ /* 0x008fc400078e0211 */
[----:B------:R-:W-:Y:S02]  /*f160*/  VIADD R5, R6, 0x33470 ;  /* 0x0003347006057836 */ /* 0x000fe40000000000 */
[----:B------:R-:W-:-:S07]  /*f170*/  VIADD R9, R3, 0xf200 ;  /* 0x0000f20003097836 */ /* 0x000fce0000000000 */
.L_x_3275:
        /* <DEDUP_REMOVED lines=16> */
.L_x_3276:
        /* <DEDUP_REMOVED lines=16> */
.L_x_3277:
        /* <DEDUP_REMOVED lines=13> */
.L_x_3345:
[----:B------:R-:W-:Y:S05]  /*f450*/  BSYNC B1 ;  /* 0x0000000000017941 */ /* 0x000fea0003800000 */
.L_x_3278:
[----:B------:R-:W-:Y:S01]  /*f460*/  BSSY B1, `(.L_x_3280) ;  /* 0x000000b000017945 */ /* 0x000fe20003800000 */
[----:B-12---:R-:W-:Y:S02]  /*f470*/  IMAD.MOV.U32 R4, RZ, RZ, 0x0 ;  /* 0x00000000ff047424 */ /* 0x006fe400078e00ff */
[----:B------:R-:W-:Y:S01]  /*f480*/  IMAD.MOV.U32 R5, RZ, RZ, 0x14f00000 ;  /* 0x14f00000ff057424 */ /* 0x000fe200078e00ff */
[----:B------:R-:W-:Y:S06]  /*f490*/  @P1 BRA `(.L_x_3281) ;  /* 0x00000000001c1947 */ /* 0x000fec0003800000 */
[----:B------:R-:W1:Y:S02]  /*f4a0*/  S2R R9, SR_TID.X ;  /* 0x0000000000097919 */ /* 0x000e640000002100 */
[----:B-1----:R-:W-:Y:S01]  /*f4b0*/  LOP3.LUT R13, R9, 0x1f, RZ, 0xc0, !PT ;  /* 0x0000001f090d7812 */ /* 0x002fe200078ec0ff */
[----:B------:R-:W-:-:S03]  /*f4c0*/  IMAD.MOV.U32 R9, RZ, RZ, 0x7800 ;  /* 0x00007800ff097424 */ /* 0x000fc600078e00ff */
[----:B------:R-:W-:Y:S01]  /*f4d0*/  ISETP.NE.AND P0, PT, R13, RZ, PT ;  /* 0x000000ff0d00720c */ /* 0x000fe20003f05270 */
[----:B------:R1:W-:-:S12]  /*f4e0*/  SYNCS.ARRIVE.TRANS64 RZ, [R6+URZ+0x33430], R9 ;  /* 0x0334300906ff79a7 */ /* 0x0003d8000800003f */
[----:B-1----:R-:W-:Y:S05]  /*f4f0*/  @!P0 BRA `(.L_x_3281) ;  /* 0x0000000000048947 */ /* 0x002fea0003800000 */
[----:B------:R-:W-:Y:S01]  /*f500*/  BPT.TRAP 0x1 ;  /* 0x000000040000795c */ /* 0x000fe20000300000 */
.L_x_3281:
[----:B------:R-:W-:Y:S05]  /*f510*/  BSYNC B1 ;  /* 0x0000000000017941 */ /* 0x000fea0003800000 */
.L_x_3280:
        /* <DEDUP_REMOVED lines=8> */
.L_x_3282:
        /* <DEDUP_REMOVED lines=15> */
.L_x_3283:
        /* <DEDUP_REMOVED lines=15> */
.L_x_3284:
        /* <DEDUP_REMOVED lines=9> */
[----:B---3--:R-:W-:Y:S05]  /*f810*/  @P0 BRA.U.ANY `(.L_x_3284) ;  /* 0xfffffffd00d80947 */ /* 0x008fea000393ffff */
.L_x_3269:
[----:B------:R-:W-:Y:S05]  /*f820*/  BSYNC B0 ;  /* 0x0000000000007941 */ /* 0x000fea0003800000 */
.L_x_3268:
[----:B------:R-:W-:-:S06]  /*f830*/  UISETP.NE.AND UP0, UPT, UR39, 0x3, UPT ;  /* 0x000000032700788c */ /* 0x000fcc000bf05270 */
[----:B------:R-:W-:-:S13]  /*f840*/  PLOP3.LUT P0, PT, PT, PT, UP0, 0x80, 0x0 ;  /* 0x000000000000781c */ /* 0x000fda0003f0f008 */
[----:B------:R-:W-:Y:S05]  /*f850*/  @!P0 BRA `(.L_x_3285) ;  /* 0x0000000000048947 */ /* 0x000fea0003800000 */
[----:B------:R-:W-:Y:S01]  /*f860*/  BPT.TRAP 0x1 ;  /* 0x000000040000795c */ /* 0x000fe20000300000 */
.L_x_3285:
[----:B------:R-:W-:Y:S01]  /*f870*/  IMAD.U32 R3, RZ, RZ, UR44 ;  /* 0x0000002cff037e24 */ /* 0x000fe2000f8e00ff */
[----:B------:R-:W-:Y:S01]  /*f880*/  LOP3.LUT R4, R0, 0x1, RZ, 0x3c, !PT ;  /* 0x0000000100047812 */ /* 0x000fe200078e3cff */
[----:B------:R-:W-:Y:S03]  /*f890*/  BSSY B0, `(.L_x_3286) ;  /* 0x0000006000007945 */ /* 0x000fe60003800000 */
[----:B------:R-:W-:Y:S01]  /*f8a0*/  ISETP.NE.AND P1, PT, R3, 0x3, PT ;  /* 0x000000030300780c */ /* 0x000fe20003f25270 */
[----:B------:R-:W-:Y:S01]  /*f8b0*/  IMAD R3, R8, 0x8, R17 ;  /* 0x0000000808037824 */ /* 0x000fe200078e0211 */
[----:B------:R-:W-:-:S04]  /*f8c0*/  SHF.L.U32 R4, R4, 0x1f, RZ ;  /* 0x0000001f04047819 */ /* 0x000fc800000006ff */
[----:B------:R-:W3:Y:S02]  /*f8d0*/  SYNCS.PHASECHK.TRANS64.TRYWAIT P0, [R3+URZ+0x33470], R4 ;  /* 0x03347004030075a7 */ /* 0x000ee4000800017f */
[----:B---3--:R-:W-:Y:S05]  /*f8e0*/  @!P0 BRA `(.L_x_3287) ;  /* 0x0000003000b88947 */ /* 0x008fea0003800000 */
.L_x_3346:
[----:B------:R-:W-:Y:S05]  /*f8f0*/  BSYNC B0 ;  /* 0x0000000000007941 */ /* 0x000fea0003800000 */
.L_x_3286:
[----:B------:R-:W-:Y:S05]  /*f900*/  @!P1 BRA `(.L_x_3288) ;  /* 0x0000000000049947 */ /* 0x000fea0003800000 */
[----:B------:R-:W-:Y:S01]  /*f910*/  BPT.TRAP 0x1 ;  /* 0x000000040000795c */ /* 0x000fe20000300000 */
.L_x_3288:
[----:B---3--:R-:W-:Y:S01]  /*f920*/  SHF.L.U32 R4, R0, 0x1f, RZ ;  /* 0x0000001f00047819 */ /* 0x008fe200000006ff */
[----:B------:R-:W-:-:S03]  /*f930*/  IMAD R0, R8, 0x7800, RZ ;  /* 0x0000780008007824 */ /* 0x000fc600078e02ff */
[----:B------:R-:W3:Y:S02]  /*f940*/  SYNCS.PHASECHK.TRANS64.TRYWAIT P0, [R3+URZ+0x33460], R4 ;  /* 0x03346004030075a7 */ /* 0x000ee4000800017f */
[----:B---3--:R-:W-:Y:S05]  /*f950*/  @!P0 BRA `(.L_x_3289) ;  /* 0x0000003000b08947 */ /* 0x008fea0003800000 */
.L_x_3347:
[----:B------:R4:W-:Y:S04]  /*f960*/  STL [R1+0x2c], R2 ;  /* 0x00002c0201007387 */ /* 0x0009e80000100800 */
[----:B----4-:R-:W3:Y:S01]  /*f970*/  LDL R2, [R1] ;  /* 0x0000000001027983 */ /* 0x010ee20000100800 */
[----:B------:R-:W-:Y:S05]  /*f980*/  WARPSYNC.ALL ;  /* 0x0000000000007948 */ /* 0x000fea0003800000 */
[----:B------:R-:W-:-:S02]  /*f990*/  VIADD R14, R0, 0x2800 ;  /* 0x00002800000e7836 */ /* 0x000fc40000000000 */
[C---:B------:R-:W-:Y:S02]  /*f9a0*/  VIADD R12, R0.reuse, 0x800 ;  /* 0x00000800000c7836 */ /* 0x040fe40000000000 */
[C---:B------:R-:W-:Y:S02]  /*f9b0*/  VIADD R13, R0.reuse, 0x5000 ;  /* 0x00005000000d7836 */ /* 0x040fe40000000000 */
[C---:B------:R-:W-:Y:S02]  /*f9c0*/  VIADD R15, R0.reuse, 0x1800 ;  /* 0x00001800000f7836 */ /* 0x040fe40000000000 */
[C---:B------:R-:W-:Y:S02]  /*f9d0*/  VIADD R21, R0.reuse, 0x2000 ;  /* 0x0000200000157836 */ /* 0x040fe40000000000 */
[C---:B------:R-:W-:Y:S01]  /*f9e0*/  VIADD R20, R0.reuse, 0x5800 ;  /* 0x0000580000147836 */ /* 0x040fe20000000000 */
[----:B---3--:R-:W-:-:S05]  /*f9f0*/  LOP3.LUT R4, R0, R2, RZ, 0xfc, !PT ;  /* 0x0000000200047212 */ /* 0x008fca00078efcff */
[----:B------:R-:W-:-:S06]  /*fa00*/  IMAD.IADD R4, R17, 0x1, R4 ;  /* 0x0000000111047824 */ /* 0x000fcc00078e0204 */
[----:B--2---:R-:W2:Y:S02]  /*fa10*/  LDSM.16.MT88.4 R4, [R4+0xf200] ;  /* 0x00f200000404783b */ /* 0x004ea40000004200 */
[C-C-:B--2---:R-:W-:Y:S02]  /*fa20*/  PRMT R8, R4.reuse, 0x6420, R5.reuse ;  /* 0x0000642004087816 */ /* 0x144fe40000000005 */
[----:B-1----:R-:W-:Y:S02]  /*fa30*/  PRMT R9, R4, 0x7531, R5 ;  /* 0x0000753104097816 */ /* 0x002fe40000000005 */
[----:B------:R-:W-:Y:S02]  /*fa40*/  LOP3.LUT R4, R0, R19, RZ, 0xfc, !PT ;  /* 0x0000001300047212 */ /* 0x000fe400078efcff */
[C-C-:B------:R-:W-:Y:S02]  /*fa50*/  PRMT R10, R6.reuse, 0x6420, R7.reuse ;  /* 0x00006420060a7816 */ /* 0x140fe40000000007 */
[----:B------:R-:W-:Y:S01]  /*fa60*/  PRMT R11, R6, 0x7531, R7 ;  /* 0x00007531060b7816 */ /* 0x000fe20000000007 */
[----:B------:R-:W-:-:S05]  /*fa70*/  IMAD.IADD R4, R18, 0x1, R4 ;  /* 0x0000000112047824 */ /* 0x000fca00078e0204 */
[----:B------:R1:W-:Y:S02]  /*fa80*/  STSM.16.M88.4 [R4], R8 ;  /* 0x0000000804007844 */ /* 0x0003e40000000200 */
[----:B-1----:R-:W-:-:S05]  /*fa90*/  LOP3.LUT R4, R14, R2, RZ, 0xfc, !PT ;  /* 0x000000020e047212 */ /* 0x002fca00078efcff */
[----:B------:R-:W-:-:S06]  /*faa0*/  IMAD.IADD R4, R17, 0x1, R4 ;  /* 0x0000000111047824 */ /* 0x000fcc00078e0204 */
[----:B------:R-:W1:Y:S02]  /*fab0*/  LDSM.16.MT88.4 R4, [R4+0xf200] ;  /* 0x00f200000404783b */ /* 0x000e640000004200 */
[C-C-:B-1----:R-:W-:Y:S02]  /*fac0*/  PRMT R8, R4.reuse, 0x6420, R5.reuse ;  /* 0x0000642004087816 */ /* 0x142fe40000000005 */
[----:B------:R-:W-:Y:S02]  /*fad0*/  PRMT R9, R4, 0x7531, R5 ;  /* 0x0000753104097816 */ /* 0x000fe40000000005 */
[----:B------:R-:W-:Y:S02]  /*fae0*/  LOP3.LUT R4, R12, R19, RZ, 0xfc, !PT ;  /* 0x000000130c047212 */ /* 0x000fe400078efcff */
[C-C-:B------:R-:W-:Y:S02]  /*faf0*/  PRMT R10, R6.reuse, 0x6420, R7.reuse ;  /* 0x00006420060a7816 */ /* 0x140fe40000000007 */
[----:B------:R-:W-:Y:S01]  /*fb00*/  PRMT R11, R6, 0x7531, R7 ;  /* 0x00007531060b7816 */ /* 0x000fe20000000007 */
[----:B------:R-:W-:Y:S01]  /*fb10*/  IMAD.IADD R4, R18, 0x1, R4 ;  /* 0x0000000112047824 */ /* 0x000fe200078e0204 */
[----:B------:R-:W-:-:S04]  /*fb20*/  LOP3.LUT R12, R12, R2, RZ, 0xfc, !PT ;  /* 0x000000020c0c7212 */ /* 0x000fc800078efcff */
[----:B------:R1:W-:Y:S02]  /*fb30*/  STSM.16.M88.4 [R4], R8 ;  /* 0x0000000804007844 */ /* 0x0003e40000000200 */
[----:B-1----:R-:W-:Y:S01]  /*fb40*/  LOP3.LUT R4, R13, R2, RZ, 0xfc, !PT ;  /* 0x000000020d047212 */ /* 0x002fe200078efcff */
[----:B------:R-:W-:-:S04]  /*fb50*/  VIADD R13, R0, 0x1000 ;  /* 0x00001000000d7836 */ /* 0x000fc80000000000 */
[----:B------:R-:W-:-:S06]  /*fb60*/  IMAD.IADD R4, R17, 0x1, R4 ;  /* 0x0000000111047824 */ /* 0x000fcc00078e0204 */
[----:B------:R-:W1:Y:S02]  /*fb70*/  LDSM.16.MT88.4 R4, [R4+0xf200] ;  /* 0x00f200000404783b */ /* 0x000e640000004200 */
[C-C-:B-1----:R-:W-:Y:S02]  /*fb80*/  PRMT R8, R4.reuse, 0x6420, R5.reuse ;  /* 0x0000642004087816 */ /* 0x142fe40000000005 */
[----:B------:R-:W-:Y:S02]  /*fb90*/  PRMT R9, R4, 0x7531, R5 ;  /* 0x0000753104097816 */ /* 0x000fe40000000005 */
[C---:B------:R-:W-:Y:S02]  /*fba0*/  LOP3.LUT R4, R13.reuse, R19, RZ, 0xfc, !PT ;  /* 0x000000130d047212 */ /* 0x040fe400078efcff */
[C-C-:B------:R-:W-:Y:S02]  /*fbb0*/  PRMT R10, R6.reuse, 0x6420, R7.reuse ;  /* 0x00006420060a7816 */ /* 0x140fe40000000007 */
[----:B------:R-:W-:Y:S01]  /*fbc0*/  PRMT R11, R6, 0x7531, R7 ;  /* 0x00007531060b7816 */ /* 0x000fe20000000007 */
[----:B------:R-:W-:Y:S01]  /*fbd0*/  IMAD.IADD R4, R18, 0x1, R4 ;  /* 0x0000000112047824 */ /* 0x000fe200078e0204 */
[----:B------:R-:W-:-:S04]  /*fbe0*/  LOP3.LUT R13, R13, R2, RZ, 0xfc, !PT ;  /* 0x000000020d0d7212 */ /* 0x000fc800078efcff */
[----:B------:R1:W-:Y:S02]  /*fbf0*/  STSM.16.M88.4 [R4], R8 ;  /* 0x0000000804007844 */ /* 0x0003e40000000200 */
[----:B-1----:R-:W-:Y:S02]  /*fc00*/  IMAD.IADD R4, R17, 0x1, R12 ;  /* 0x0000000111047824 */ /* 0x002fe400078e020c */
[----:B------:R-:W-:-:S04]  /*fc10*/  VIADD R12, R0, 0x3000 ;  /* 0x00003000000c7836 */ /* 0x000fc80000000000 */
        /* <DEDUP_REMOVED lines=9> */
[----:B-1----:R-:W-:-:S05]  /*fcb0*/  LOP3.LUT R4, R12, R2, RZ, 0xfc, !PT ;  /* 0x000000020c047212 */ /* 0x002fca00078efcff */
        /* <DEDUP_REMOVED lines=15> */
[----:B------:R-:W-:Y:S01]  /*fdb0*/  LOP3.LUT R4, R14, R19, RZ, 0xfc, !PT ;  /* 0x000000130e047212 */ /* 0x000fe200078efcff */
[----:B------:R-:W-:Y:S01]  /*fdc0*/  VIADD R14, R0, 0x6000 ;  /* 0x00006000000e7836 */ /* 0x000fe20000000000 */
[C-C-:B------:R-:W-:Y:S02]  /*fdd0*/  PRMT R10, R6.reuse, 0x6420, R7.reuse ;  /* 0x00006420060a7816 */ /* 0x140fe40000000007 */
[----:B------:R-:W-:Y:S01]  /*fde0*/  PRMT R11, R6, 0x7531, R7 ;  /* 0x00007531060b7816 */ /* 0x000fe20000000007 */
[----:B------:R-:W-:-:S05]  /*fdf0*/  IMAD.IADD R4, R18, 0x1, R4 ;  /* 0x0000000112047824 */ /* 0x000fca00078e0204 */
[----:B------:R1:W-:Y:S02]  /*fe00*/  STSM.16.M88.4 [R4], R8 ;  /* 0x0000000804007844 */ /* 0x0003e40000000200 */
[----:B-1----:R-:W-:Y:S02]  /*fe10*/  IMAD.IADD R4, R17, 0x1, R13 ;  /* 0x0000000111047824 */ /* 0x002fe400078e020d */
[----:B------:R-:W-:-:S04]  /*fe20*/  VIADD R13, R0, 0x4800 ;  /* 0x00004800000d7836 */ /* 0x000fc80000000000 */
        /* <DEDUP_REMOVED lines=9> */
[----:B-1----:R-:W-:-:S05]  /*fec0*/  VIADD R10, R0, 0x3800 ;  /* 0x00003800000a7836 */ /* 0x002fca0000000000 */
[----:B------:R-:W-:-:S05]  /*fed0*/  LOP3.LUT R4, R10, R2, RZ, 0xfc, !PT ;  /* 0x000000020a047212 */ /* 0x000fca00078efcff */
[----:B------:R-:W-:-:S06]  /*fee0*/  IMAD.IADD R4, R17, 0x1, R4 ;  /* 0x0000000111047824 */ /* 0x000fcc00078e0204 */
[----:B------:R-:W1:Y:S02]  /*fef0*/  LDSM.16.MT88.4 R4, [R4+0xf200] ;  /* 0x00f200000404783b */ /* 0x000e640000004200 */
[C-C-:B-1----:R-:W-:Y:S02]  /*ff00*/  PRMT R8, R4.reuse, 0x6420, R5.reuse ;  /* 0x0000642004087816 */ /* 0x142fe40000000005 */
[----:B------:R-:W-:Y:S02]  /*ff10*/  PRMT R9, R4, 0x7531, R5 ;  /* 0x0000753104097816 */ /* 0x000fe40000000005 */
        /* <DEDUP_REMOVED lines=28> */
[C---:B------:R-:W-:Y:S02]  /*100e0*/  VIADD R12, R0.reuse, 0x6800 ;  /* 0x00006800000c7836 */ /* 0x040fe40000000000 */
[----:B------:R-:W-:Y:S02]  /*100f0*/  VIADD R0, R0, 0x7000 ;  /* 0x0000700000007836 */ /* 0x000fe40000000000 */
[----:B------:R-:W1:Y:S02]  /*10100*/  LDSM.16.MT88.4 R4, [R4+0xf200] ;  /* 0x00f200000404783b */ /* 0x000e640000004200 */
[----:B-1----:R-:W-:-:S02]  /*10110*/  PRMT R8, R4, 0x6420, R5 ;  /* 0x0000642004087816 */ /* 0x002fc40000000005 */
[----:B------:R-:W-:Y:S02]  /*10120*/  PRMT R9, R4, 0x7531, R5 ;  /* 0x0000753104097816 */ /* 0x000fe40000000005 */
[----:B------:R-:W-:Y:S02]  /*10130*/  LOP3.LUT R4, R15, R19, RZ, 0xfc, !PT ;  /* 0x000000130f047212 */ /* 0x000fe400078efcff */
[C-C-:B------:R-:W-:Y:S02]  /*10140*/  PRMT R10, R6.reuse, 0x6420, R7.reuse ;  /* 0x00006420060a7816 */ /* 0x140fe40000000007 */
[----:B------:R-:W-:Y:S01]  /*10150*/  PRMT R11, R6, 0x7531, R7 ;  /* 0x00007531060b7816 */ /* 0x000fe20000000007 */
[----:B------:R-:W-:-:S05]  /*10160*/  IMAD.IADD R4, R18, 0x1, R4 ;  /* 0x0000000112047824 */ /* 0x000fca00078e0204 */
[----:B------:R1:W-:Y:S02]  /*10170*/  STSM.16.M88.4 [R4], R8 ;  /* 0x0000000804007844 */ /* 0x0003e40000000200 */
[C---:B-1----:R-:W-:Y:S02]  /*10180*/  LOP3.LUT R4, R12.reuse, R2, RZ, 0xfc, !PT ;  /* 0x000000020c047212 */ /* 0x042fe400078efcff */
[----:B------:R-:W-:-:S03]  /*10190*/  LOP3.LUT R12, R12, R19, RZ, 0xfc, !PT ;  /* 0x000000130c0c7212 */ /* 0x000fc600078efcff */
[----:B------:R-:W-:Y:S02]  /*101a0*/  IMAD.IADD R4, R17, 0x1, R4 ;  /* 0x0000000111047824 */ /* 0x000fe400078e0204 */
[----:B------:R-:W-:-:S04]  /*101b0*/  IMAD.IADD R12, R18, 0x1, R12 ;  /* 0x00000001120c7824 */ /* 0x000fc800078e020c */
        /* <DEDUP_REMOVED lines=8> */
[----:B-1----:R-:W-:-:S06]  /*10240*/  IMAD.IADD R4, R17, 0x1, R21 ;  /* 0x0000000111047824 */ /* 0x002fcc00078e0215 */
        /* <DEDUP_REMOVED lines=13> */
[----:B------:R1:W5:Y:S01]  /*10320*/  LDL.LU R2, [R1+0x2c] ;  /* 0x00002c0001027983 */ /* 0x0003620000300800 */
[C-C-:B------:R-:W-:Y:S02]  /*10330*/  PRMT R10, R6.reuse, 0x6420, R7.reuse ;  /* 0x00006420060a7816 */ /* 0x140fe40000000007 */
[----:B------:R-:W-:Y:S01]  /*10340*/  PRMT R11, R6, 0x7531, R7 ;  /* 0x00007531060b7816 */ /* 0x000fe20000000007 */
[----:B------:R-:W-:-:S04]  /*10350*/  IMAD.IADD R4, R17, 0x1, R4 ;  /* 0x0000000111047824 */ /* 0x000fc800078e0204 */
[----:B------:R-:W-:Y:S04]  /*10360*/  STSM.16.M88.4 [R12], R8 ;  /* 0x000000080c007844 */ /* 0x000fe80000000200 */
[----:B------:R-:W2:Y:S01]  /*10370*/  LDSM.16.MT88.4 R4, [R4+0xf200] ;  /* 0x00f200000404783b */ /* 0x000ea20000004200 */
[----:B------:R-:W-:-:S05]  /*10380*/  LOP3.LUT R0, R0, R19, RZ, 0xfc, !PT ;  /* 0x0000001300007212 */ /* 0x000fca00078efcff */
[----:B------:R-:W-:Y:S01]  /*10390*/  IMAD.IADD R0, R18, 0x1, R0 ;  /* 0x0000000112007824 */ /* 0x000fe200078e0200 */
[C-C-:B--2---:R-:W-:Y:S02]  /*103a0*/  PRMT R8, R4.reuse, 0x6420, R5.reuse ;  /* 0x0000642004087816 */ /* 0x144fe40000000005 */
        /* <DEDUP_REMOVED lines=12> */
.L_x_3290:
[----:B-1----:R-:W1:Y:S01]  /*10470*/  S2R R0, SR_TID.X ;  /* 0x0000000000007919 */ /* 0x002e620000002100 */
[----:B--2---:R2:W-:Y:S01]  /*10480*/  SYNCS.ARRIVE.TRANS64.A1T0 RZ, [R3+URZ+0x33450], RZ ;  /* 0x033450ff03ff79a7 */ /* 0x0045e2000810003f */
[----:B------:R3:W5:Y:S01]  /*10490*/  LDL R8, [R1+0x4] ;  /* 0x0000040001087983 */ /* 0x0007620000100800 */
[----:B-1----:R-:W-:Y:S01]  /*104a0*/  LOP3.LUT R0, R0, 0x7f, RZ, 0xc0, !PT ;  /* 0x0000007f00007812 */ /* 0x002fe200078ec0ff */
[----:B------:R-:W-:Y:S03]  /*104b0*/  BAR.SYNC.DEFER_BLOCKING 0x2, 0x80 ;  /* 0x0082000000007b1d */ /* 0x000fe60000010000 */
[----:B------:R-:W-:-:S03]  /*104c0*/  ISETP.NE.AND P0, PT, R0, RZ, PT ;  /* 0x000000ff0000720c */ /* 0x000fc60003f05270 */
[----:B------:R3:W5:Y:S10]  /*104d0*/  LDL R0, [R1+0xc] ;  /* 0x00000c0001007983 */ /* 0x0007740000100800 */
[----:B--2---:R-:W-:-:S05]  /*104e0*/  @!P0 VIADD R3, R3, 0x33480 ;  /* 0x0003348003038836 */ /* 0x004fca0000000000 */
[----:B------:R-:W-:-:S04]  /*104f0*/  @!P0 PRMT R3, RZ, 0x654, R3 ;  /* 0x00000654ff038816 */ /* 0x000fc80000000003 */
[----:B------:R3:W-:Y:S01]  /*10500*/  @!P0 SYNCS.ARRIVE.TRANS64.RED.A1T0 RZ, [R3+URZ], RZ ;  /* 0x000000ff03ff89a7 */ /* 0x0007e2000810043f */
[C---:B-----5:R-:W-:Y:S01]  /*10510*/  ISETP.GT.AND P0, PT, R2.reuse, RZ, PT ;  /* 0x000000ff0200720c */ /* 0x060fe20003f04270 */
[----:B------:R-:W-:-:S12]  /*10520*/  VIADD R2, R2, 0xffffffff ;  /* 0xffffffff02027836 */ /* 0x000fd80000000000 */
[----:B---3--:R-:W-:Y:S05]  /*10530*/  @P0 BRA `(.L_x_3291) ;  /* 0xffffffe800000947 */ /* 0x008fea000383ffff */
.L_x_3267:
[----:B------:R-:W1:Y:S01]  /*10540*/  S2R R3, SR_TID.X ;  /* 0x0000000000037919 */ /* 0x000e620000002100 */
[----:B------:R-:W-:Y:S01]  /*10550*/  BSSY B0, `(.L_x_3292) ;  /* 0x0000011000007945 */ /* 0x000fe20003800000 */
[----:B-1----:R-:W-:-:S04]  /*10560*/  LOP3.LUT R3, R3, 0x7f, RZ, 0xc0, !PT ;  /* 0x0000007f03037812 */ /* 0x002fc800078ec0ff */
[----:B------:R-:W-:-:S13]  /*10570*/  ISETP.NE.AND P0, PT, R3, RZ, PT ;  /* 0x000000ff0300720c */ /* 0x000fda0003f05270 */
[----:B------:R-:W-:Y:S05]  /*10580*/  @P0 BRA `(.L_x_3293) ;  /* 0x0000000000340947 */ /* 0x000fea0003800000 */
[----:B------:R-:W1:Y:S01]  /*10590*/  S2R R3, SR_LANEID ;  /* 0x0000000000037919 */ /* 0x000e620000000000 */
[----:B------:R-:W-:Y:S02]  /*105a0*/  VOTEU.ANY UR4, UPT, PT ;  /* 0x0000000000047886 */ /* 0x000fe400038e0100 */
[----:B0-----:R-:W1:Y:S08]  /*105b0*/  FLO.U32 R0, UR4 ;  /* 0x0000000400007d00 */ /* 0x001e7000080e0000 */
[----:B--2---:R-:W0:Y:S01]  /*105c0*/  POPC R5, UR4 ;  /* 0x0000000400057d09 */ /* 0x004e220008000000 */
[----:B-1----:R-:W-:-:S02]  /*105d0*/  ISETP.EQ.U32.AND P1, PT, R0, R3, PT ;  /* 0x000000030000720c */ /* 0x002fc40003f22070 */
[----:B------:R-:W0:Y:S11]  /*105e0*/  LDC.64 R2, c[0x0][0xc60] ;  /* 0x00031800ff027b82 */ /* 0x000e360000000a00 */
[----:B0-----:R-:W2:Y:S01]  /*105f0*/  @P1 ATOMG.E.ADD.STRONG.GPU PT, R3, desc[UR48][R2.64], R5 ;  /* 0x00000005020319a8 */ /* 0x001ea200081ee1f0 */
[----:B------:R-:W0:Y:S02]  /*10600*/  S2R R4, SR_LTMASK ;  /* 0x0000000000047919 */ /* 0x000e240000003900 */
[----:B0-----:R-:W-:-:S04]  /*10610*/  LOP3.LUT R4, R4, UR4, RZ, 0xc0, !PT ;  /* 0x0000000404047c12 */ /* 0x001fc8000f8ec0ff */
[----:B------:R-:W0:Y:S01]  /*10620*/  POPC R7, R4 ;  /* 0x0000000400077309 */ /* 0x000e220000000000 */
[----:B--2---:R-:W0:Y:S02]  /*10630*/  SHFL.IDX PT, R0, R3, R0, 0x1f ;  /* 0x00001f0003007589 */ /* 0x004e2400000e0000 */
[----:B0-----:R-:W-:-:S05]  /*10640*/  IADD3 R0, R0, UR43, R7 ;  /* 0x0000002b00007c10 */ /* 0x001fca000fffe007 */
[----:B------:R1:W-:Y:S02]  /*10650*/  STL [R1+0x20], R0 ;  /* 0x0000200001007387 */ /* 0x0003e40000100800 */
.L_x_3293:
[----:B------:R-:W-:Y:S05]  /*10660*/  BSYNC B0 ;  /* 0x0000000000007941 */ /* 0x000fea0003800000 */
.L_x_3292:
[----:B------:R-:W-:-:S06]  /*10670*/  UISETP.NE.AND UP0, UPT, UR39, 0x3, UPT ;  /* 0x000000032700788c */ /* 0x000fcc000bf05270 */
[----:B------:R-:W-:-:S13]  /*10680*/  PLOP3.LUT P1, PT, PT, PT, UP0, 0x80, 0x0 ;  /* 0x000000000000781c */ /* 0x000fda0003f2f008 */
[----:B------:R-:W-:Y:S05]  /*10690*/  @!P1 BRA `(.L_x_3294) ;  /* 0x0000000000049947 */ /* 0x000fea0003800000 */
[----:B------:R-:W-:Y:S01]  /*106a0*/  BPT.TRAP 0x1 ;  /* 0x000000040000795c */ /* 0x000fe20000300000 */
.L_x_3294:
[----:B------:R-:W3:Y:S04]  /*106b0*/  LDL R3, [R1+0xc] ;  /* 0x00000c0001037983 */ /* 0x000ee80000100800 */
[----:B------:R-:W4:Y:S01]  /*106c0*/  LDL R2, [R1+0x4] ;  /* 0x0000040001027983 */ /* 0x000f220000100800 */
[----:B01----:R-:W-:Y:S01]  /*106d0*/  IMAD.U32 R0, RZ, RZ, UR44 ;  /* 0x0000002cff007e24 */ /* 0x003fe2000f8e00ff */
[----:B------:R-:W-:Y:S04]  /*106e0*/  BSSY B0, `(.L_x_3295) ;  /* 0x0000007000007945 */ /* 0x000fe80003800000 */
[----:B------:R-:W-:-:S02]  /*106f0*/  ISETP.NE.AND P2, PT, R0, 0x3, PT ;  /* 0x000000030000780c */ /* 0x000fc40003f45270 */
[----:B---3--:R-:W-:-:S04]  /*10700*/  LOP3.LUT R3, R3, 0x1, RZ, 0x3c, !PT ;  /* 0x0000000103037812 */ /* 0x008fc800078e3cff */
[----:B------:R-:W-:Y:S01]  /*10710*/  SHF.L.U32 R3, R3, 0x1f, RZ ;  /* 0x0000001f03037819 */ /* 0x000fe200000006ff */
[----:B----4-:R-:W-:-:S04]  /*10720*/  IMAD R0, R2, 0x8, R17 ;  /* 0x0000000802007824 */ /* 0x010fc800078e0211 */
[----:B------:R-:W0:Y:S02]  /*10730*/  SYNCS.PHASECHK.TRANS64.TRYWAIT P1, [R0+URZ+0x33470], R3 ;  /* 0x03347003000075a7 */ /* 0x000e24000802017f */
[----:B0-----:R-:W-:Y:S05]  /*10740*/  @!P1 BRA `(.L_x_3296) ;  /* 0x0000002400489947 */ /* 0x001fea0003800000 */
.L_x_3348:
[----:B------:R-:W-:Y:S05]  /*10750*/  BSYNC B0 ;  /* 0x0000000000007941 */ /* 0x000fea0003800000 */
.L_x_3295:
[----:B------:R-:W-:Y:S05]  /*10760*/  @!P2 BRA `(.L_x_3297) ;  /* 0x000000000004a947 */ /* 0x000fea0003800000 */
[----:B------:R-:W-:Y:S01]  /*10770*/  BPT.TRAP 0x1 ;  /* 0x000000040000795c */ /* 0x000fe20000300000 */
.L_x_3297:
[----:B------:R-:W0:Y:S02]  /*10780*/  LDL R2, [R1+0xc] ;  /* 0x00000c0001027983 */ /* 0x000e240000100800 */
[----:B0-----:R-:W-:-:S04]  /*10790*/  SHF.L.U32 R3, R2, 0x1f, RZ ;  /* 0x0000001f02037819 */ /* 0x001fc800000006ff */
[----:B------:R-:W0:Y:S02]  /*107a0*/  SYNCS.PHASECHK.TRANS64.TRYWAIT P1, [R0+URZ+0x33460], R3 ;  /* 0x03346003000075a7 */ /* 0x000e24000802017f */
[----:B0-----:R-:W-:Y:S05]  /*107b0*/  @!P1 BRA `(.L_x_3298) ;  /* 0x0000002400409947 */ /* 0x001fea0003800000 */
.L_x_3349:
[----:B------:R-:W3:Y:S04]  /*107c0*/  LDL R2, [R1+0x4] ;  /* 0x0000040001027983 */ /* 0x000ee80000100800 */
[----:B------:R-:W4:Y:S01]  /*107d0*/  LDL R15, [R1] ;  /* 0x00000000010f7983 */ /* 0x000f220000100800 */
[----:B------:R-:W-:Y:S05]  /*107e0*/  WARPSYNC.ALL ;  /* 0x0000000000007948 */ /* 0x000fea0003800000 */
[----:B---3--:R-:W-:-:S04]  /*107f0*/  IMAD R2, R2, 0x7800, RZ ;  /* 0x0000780002027824 */ /* 0x008fc800078e02ff */
[C---:B------:R-:W-:Y:S01]  /*10800*/  VIADD R13, R2.reuse, 0x2800 ;  /* 0x00002800020d7836 */ /* 0x040fe20000000000 */
[C---:B----4-:R-:W-:Y:S01]  /*10810*/  LOP3.LUT R4, R2.reuse, R15, RZ, 0xfc, !PT ;  /* 0x0000000f02047212 */ /* 0x050fe200078efcff */
[C---:B------:R-:W-:Y:S01]  /*10820*/  VIADD R20, R2.reuse, 0x5000 ;  /* 0x0000500002147836 */ /* 0x040fe20000000000 */
[C---:B0-----:R-:W-:Y:S01]  /*10830*/  LOP3.LUT R3, R2.reuse, R19, RZ, 0xfc, !PT ;  /* 0x0000001302037212 */ /* 0x041fe200078efcff */
[----:B------:R-:W-:Y:S02]  /*10840*/  VIADD R12, R2, 0x1000 ;  /* 0x00001000020c7836 */ /* 0x000fe40000000000 */
[----:B------:R-:W-:Y:S02]  /*10850*/  IMAD.IADD R4, R17, 0x1, R4 ;  /* 0x0000000111047824 */ /* 0x000fe400078e0204 */
[----:B------:R-:W-:Y:S02]  /*10860*/  IMAD.IADD R3, R18, 0x1, R3 ;  /* 0x0000000112037824 */ /* 0x000fe400078e0203 */
[----:B------:R-:W-:-:S02]  /*10870*/  VIADD R14, R2, 0x1800 ;  /* 0x00001800020e7836 */ /* 0x000fc40000000000 */
[----:B--2---:R-:W0:Y:S01]  /*10880*/  LDSM.16.MT88.4 R4, [R4+0xf200] ;  /* 0x00f200000404783b */ /* 0x004e220000004200 */
[----:B------:R-:W-:Y:S01]  /*10890*/  VIADD R16, R2, 0x2000 ;  /* 0x0000200002107836 */ /* 0x000fe20000000000 */
[C-C-:B0-----:R-:W-:Y:S02]  /*108a0*/  PRMT R8, R4.reuse, 0x6420, R5.reuse ;  /* 0x0000642004087816 */ /* 0x141fe40000000005 */
[----:B------:R-:W-:Y:S02]  /*108b0*/  PRMT R9, R4, 0x7531, R5 ;  /* 0x0000753104097816 */ /* 0x000fe40000000005 */
[C-C-:B------:R-:W-:Y:S02]  /*108c0*/  PRMT R10, R6.reuse, 0x6420, R7.reuse ;  /* 0x00006420060a7816 */ /* 0x140fe40000000007 */
[----:B------:R-:W-:-:S05]  /*108d0*/  PRMT R11, R6, 0x7531, R7 ;  /* 0x00007531060b7816 */ /* 0x000fca0000000007 */
[----:B------:R0:W-:Y:S02]  /*108e0*/  STSM.16.M88.4 [R3], R8 ;  /* 0x0000000803007844 */ /* 0x0001e40000000200 */
[----:B0-----:R-:W-:-:S05]  /*108f0*/  LOP3.LUT R3, R13, R15, RZ, 0xfc, !PT ;  /* 0x0000000f0d037212 */ /* 0x001fca00078efcff */
[----:B------:R-:W-:-:S05]  /*10900*/  IMAD.IADD R3, R17, 0x1, R3 ;  /* 0x0000000111037824 */ /* 0x000fca00078e0203 */
[----:B------:R0:W1:Y:S02]  /*10910*/  LDSM.16.MT88.4 R4, [R3+0xf200] ;  /* 0x00f200000304783b */ /* 0x0000640000004200 */
[----:B0-----:R-:W-:Y:S01]  /*10920*/  VIADD R3, R2, 0x800 ;  /* 0x0000080002037836 */ /* 0x001fe20000000000 */
[C-C-:B-1----:R-:W-:Y:S02]  /*10930*/  PRMT R8, R4.reuse, 0x6420, R5.reuse ;  /* 0x0000642004087816 */ /* 0x142fe40000000005 */
[----:B------:R-:W-:Y:S02]  /*10940*/  PRMT R9, R4, 0x7531, R5 ;  /* 0x0000753104097816 */ /* 0x000fe40000000005 */
[C---:B------:R-:W-:Y:S02]  /*10950*/  LOP3.LUT R4, R3.reuse, R19, RZ, 0xfc, !PT ;  /* 0x0000001303047212 */ /* 0x040fe400078efcff */
[C-C-:B------:R-:W-:Y:S02]  /*10960*/  PRMT R10, R6.reuse, 0x6420, R7.reuse ;  /* 0x00006420060a7816 */ /* 0x140fe40000000007 */
[----:B------:R-:W-:Y:S01]  /*10970*/  PRMT R11, R6, 0x7531, R7 ;  /* 0x00007531060b7816 */ /* 0x000fe20000000007 */
[----:B------:R-:W-:Y:S01]  /*10980*/  IMAD.IADD R4, R18, 0x1, R4 ;  /* 0x0000000112047824 */ /* 0x000fe200078e0204 */
[----:B------:R-:W-:-:S04]  /*10990*/  LOP3.LUT R3, R3, R15, RZ, 0xfc, !PT ;  /* 0x0000000f03037212 */ /* 0x000fc800078efcff */
[----:B------:R0:W-:Y:S01]  /*109a0*/  STSM.16.M88.4 [R4], R8 ;  /* 0x0000000804007844 */ /* 0x0001e20000000200 */
[----:B------:R-:W-:Y:S01]  /*109b0*/  IMAD.IADD R3, R17, 0x1, R3 ;  /* 0x0000000111037824 */ /* 0x000fe200078e0203 */
[----:B0-----:R-:W-:-:S05]  /*109c0*/  LOP3.LUT R4, R20, R15, RZ, 0xfc, !PT ;  /* 0x0000000f14047212 */ /* 0x001fca00078efcff */
[----:B------:R-:W-:-:S06]  /*109d0*/  IMAD.IADD R4, R17, 0x1, R4 ;  /* 0x0000000111047824 */ /* 0x000fcc00078e0204 */
[----:B------:R-:W0:Y:S02]  /*109e0*/  LDSM.16.MT88.4 R4, [R4+0xf200] ;  /* 0x00f200000404783b */ /* 0x000e240000004200 */
[C-C-:B0-----:R-:W-:Y:S02]  /*109f0*/  PRMT R8, R4.reuse, 0x6420, R5.reuse ;  /* 0x0000642004087816 */ /* 0x141fe40000000005 */
[----:B------:R-:W-:Y:S02]  /*10a00*/  PRMT R9, R4, 0x7531, R5 ;  /* 0x0000753104097816 */ /* 0x000fe40000000005 */
[----:B------:R-:W-:Y:S02]  /*10a10*/  LOP3.LUT R4, R12, R19, RZ, 0xfc, !PT ;  /* 0x000000130c047212 */ /* 0x000fe400078efcff */
[C-C-:B------:R-:W-:Y:S02]  /*10a20*/  PRMT R10, R6.reuse, 0x6420, R7.reuse ;  /* 0x00006420060a7816 */ /* 0x140fe40000000007 */
[----:B------:R-:W-:Y:S01]  /*10a30*/  PRMT R11, R6, 0x7531, R7 ;  /* 0x00007531060b7816 */ /* 0x000fe20000000007 */
[----:B------:R-:W-:-:S05]  /*10a40*/  IMAD.IADD R4, R18, 0x1, R4 ;  /* 0x0000000112047824 */ /* 0x000fca00078e0204 */
[----:B------:R-:W-:Y:S04]  /*10a50*/  STSM.16.M88.4 [R4], R8 ;  /* 0x0000000804007844 */ /* 0x000fe80000000200 */
[----:B------:R0:W1:Y:S02]  /*10a60*/  LDSM.16.MT88.4 R4, [R3+0xf200] ;  /* 0x00f200000304783b */ /* 0x0000640000004200 */
[----:B0-----:R-:W-:-:S05]  /*10a70*/  LOP3.LUT R3, R14, R19, RZ, 0xfc, !PT ;  /* 0x000000130e037212 */ /* 0x001fca00078efcff */
[----:B------:R-:W-:Y:S01]  /*10a80*/  IMAD.IADD R3, R18, 0x1, R3 ;  /* 0x0000000112037824 */ /* 0x000fe200078e0203 */
[C-C-:B-1----:R-:W-:Y:S02]  /*10a90*/  PRMT R8, R4.reuse, 0x6420, R5.reuse ;  /* 0x0000642004087816 */ /* 0x142fe40000000005 */
[----:B------:R-:W-:Y:S02]  /*10aa0*/  PRMT R9, R4, 0x7531, R5 ;  /* 0x0000753104097816 */ /* 0x000fe40000000005 */
[C-C-:B------:R-:W-:Y:S02]  /*10ab0*/  PRMT R10, R6.reuse, 0x6420, R7.reuse ;  /* 0x00006420060a7816 */ /* 0x140fe40000000007 */
[----:B------:R-:W-:-:S05]  /*10ac0*/  PRMT R11, R6, 0x7531, R7 ;  /* 0x00007531060b7816 */ /* 0x000fca0000000007 */
[----:B------:R0:W-:Y:S02]  /*10ad0*/  STSM.16.M88.4 [R3], R8 ;  /* 0x0000000803007844 */ /* 0x0001e40000000200 */
[----:B0-----:R-:W-:-:S05]  /*10ae0*/  VIADD R3, R2, 0x3000 ;  /* 0x0000300002037836 */ /* 0x001fca0000000000 */
[C---:B------:R-:W-:Y:S02]  /*10af0*/  LOP3.LUT R4, R3.reuse, R15, RZ, 0xfc, !PT ;  /* 0x0000000f03047212 */ /* 0x040fe400078efcff */
[----:B------:R-:W-:-:S03]  /*10b00*/  LOP3.LUT R3, R3, R19, RZ, 0xfc, !PT ;  /* 0x0000001303037212 */ /* 0x000fc600078efcff */
[----:B------:R-:W-:Y:S02]  /*10b10*/  IMAD.IADD R4, R17, 0x1, R4 ;  /* 0x0000000111047824 */ /* 0x000fe400078e0204 */
[----:B------:R-:W-:-:S04]  /*10b20*/  IMAD.IADD R3, R18, 0x1, R3 ;  /* 0x0000000112037824 */ /* 0x000fc800078e0203 */
[----:B------:R-:W0:Y:S02]  /*10b30*/  LDSM.16.MT88.4 R4, [R4+0xf200] ;  /* 0x00f200000404783b */ /* 0x000e240000004200 */
        /* <DEDUP_REMOVED lines=11> */
[----:B------:R-:W0:Y:S02]  /*10bf0*/  LDSM.16.MT88.4 R4, [R4+0xf200] ;  /* 0x00f200000404783b */ /* 0x000e240000004200 */
[C-C-:B0-----:R-:W-:Y:S02]  /*10c00*/  PRMT R8, R4.reuse, 0x6420, R5.reuse ;  /* 0x0000642004087816 */ /* 0x141fe40000000005 */
[----:B------:R-:W-:Y:S01]  /*10c10*/  PRMT R9, R4, 0x7531, R5 ;  /* 0x0000753104097816 */ /* 0x000fe20000000005 */
[----:B------:R-:W-:Y:S01]  /*10c20*/  IMAD.MOV.U32 R5, RZ, RZ, R11 ;  /* 0x000000ffff057224 */ /* 0x000fe200078e000b */
[----:B------:R-:W-:Y:S01]  /*10c30*/  LOP3.LUT R4, R13, R19, RZ, 0xfc, !PT ;  /* 0x000000130d047212 */ /* 0x000fe200078efcff */
[----:B------:R-:W-:Y:S01]  /*10c40*/  VIADD R13, R2, 0x6000 ;  /* 0x00006000020d7836 */ /* 0x000fe20000000000 */
[C-C-:B------:R-:W-:Y:S02]  /*10c50*/  PRMT R10, R6.reuse, 0x6420, R7.reuse ;  /* 0x00006420060a7816 */ /* 0x140fe40000000007 */
[----:B------:R-:W-:Y:S01]  /*10c60*/  PRMT R11, R6, 0x7531, R7 ;  /* 0x00007531060b7816 */ /* 0x000fe20000000007 */
[----:B------:R-:W-:Y:S01]  /*10c70*/  IMAD.IADD R4, R18, 0x1, R4 ;  /* 0x0000000112047824 */ /* 0x000fe200078e0204 */
[----:B------:R-:W-:-:S04]  /*10c80*/  LOP3.LUT R12, R12, R5, RZ, 0xfc, !PT ;  /* 0x000000050c0c7212 */ /* 0x000fc800078efcff */
[----:B------:R0:W-:Y:S02]  /*10c90*/  STSM.16.M88.4 [R4], R8 ;  /* 0x0000000804007844 */ /* 0x0001e40000000200 */
[----:B0-----:R-:W-:Y:S02]  /*10ca0*/  IMAD.IADD R4, R17, 0x1, R12 ;  /* 0x0000000111047824 */ /* 0x001fe400078e020c */
[----:B------:R-:W-:-:S04]  /*10cb0*/  IMAD.MOV.U32 R12, RZ, RZ, R5 ;  /* 0x000000ffff0c7224 */ /* 0x000fc800078e0005 */
[----:B------:R-:W0:Y:S01]  /*10cc0*/  LDSM.16.MT88.4 R4, [R4+0xf200] ;  /* 0x00f200000404783b */ /* 0x000e220000004200 */
[----:B------:R-:W-:Y:S02]  /*10cd0*/  LOP3.LUT R14, R14, R12, RZ, 0xfc, !PT ;  /* 0x0000000c0e0e7212 */ /* 0x000fe400078efcff */
[C-C-:B0-----:R-:W-:Y:S02]  /*10ce0*/  PRMT R8, R4.reuse, 0x6420, R5.reuse ;  /* 0x0000642004087816 */ /* 0x141fe40000000005 */
        /* <DEDUP_REMOVED lines=26> */
[----:B0-----:R-:W-:Y:S02]  /*10e90*/  IMAD.IADD R4, R17, 0x1, R14 ;  /* 0x0000000111047824 */ /* 0x001fe400078e020e */
[----:B------:R-:W-:Y:S02]  /*10ea0*/  IMAD.MOV.U32 R14, RZ, RZ, R12 ;  /* 0x000000ffff0e7224 */ /* 0x000fe400078e000c */
[----:B------:R-:W-:Y:S02]  /*10eb0*/  VIADD R12, R2, 0x4800 ;  /* 0x00004800020c7836 */ /* 0x000fe40000000000 */
[----:B------:R-:W0:Y:S01]  /*10ec0*/  LDSM.16.MT88.4 R4, [R4+0xf200] ;  /* 0x00f200000404783b */ /* 0x000e220000004200 */
[-C--:B------:R-:W-:Y:S02]  /*10ed0*/  LOP3.LUT R3, R3, R14.reuse, RZ, 0xfc, !PT ;  /* 0x0000000e03037212 */ /* 0x080fe400078efcff */
[----:B------:R-:W-:-:S03]  /*10ee0*/  LOP3.LUT R16, R16, R14, RZ, 0xfc, !PT ;  /* 0x0000000e10107212 */ /* 0x000fc600078efcff */
[----:B------:R-:W-:Y:S01]  /*10ef0*/  IMAD.IADD R3, R17, 0x1, R3 ;  /* 0x0000000111037824 */ /* 0x000fe200078e0203 */
[C-C-:B0-----:R-:W-:Y:S02]  /*10f00*/  PRMT R8, R4.reuse, 0x6420, R5.reuse ;  /* 0x0000642004087816 */ /* 0x141fe40000000005 */
[----:B------:R-:W-:Y:S02]  /*10f10*/  PRMT R9, R4, 0x7531, R5 ;  /* 0x0000753104097816 */ /* 0x000fe40000000005 */
[----:B------:R-:W-:Y:S02]  /*10f20*/  LOP3.LUT R4, R12, R19, RZ, 0xfc, !PT ;  /* 0x000000130c047212 */ /* 0x000fe400078efcff */
[C-C-:B------:R-:W-:Y:S02]  /*10f30*/  PRMT R10, R6.reuse, 0x6420, R7.reuse ;  /* 0x00006420060a7816 */ /* 0x140fe40000000007 */
[----:B------:R-:W-:Y:S01]  /*10f40*/  PRMT R11, R6, 0x7531, R7 ;  /* 0x00007531060b7816 */ /* 0x000fe20000000007 */
[----:B------:R-:W-:Y:S01]  /*10f50*/  IMAD.IADD R4, R18, 0x1, R4 ;  /* 0x0000000112047824 */ /* 0x000fe200078e0204 */
[----:B------:R-:W-:-:S04]  /*10f60*/  LOP3.LUT R12, R12, R14, RZ, 0xfc, !PT ;  /* 0x0000000e0c0c7212 */ /* 0x000fc800078efcff */
        /* <DEDUP_REMOVED lines=9> */
[C---:B0-----:R-:W-:Y:S02]  /*11000*/  VIADD R3, R2.reuse, 0x6800 ;  /* 0x0000680002037836 */ /* 0x041fe40000000000 */
[----:B------:R-:W-:-:S03]  /*11010*/  VIADD R2, R2, 0x7000 ;  /* 0x0000700002027836 */ /* 0x000fc60000000000 */
        /* <DEDUP_REMOVED lines=12> */
[----:B0-----:R-:W-:-:S06]  /*110e0*/  IMAD.IADD R4, R17, 0x1, R16 ;  /* 0x0000000111047824 */ /* 0x001fcc00078e0210 */
        /* <DEDUP_REMOVED lines=15> */
[----:B------:R-:W-:Y:S01]  /*111e0*/  IMAD.IADD R6, R17, 0x1, R6 ;  /* 0x0000000111067824 */ /* 0x000fe200078e0206 */
[----:B------:R-:W-:-:S03]  /*111f0*/  LOP3.LUT R2, R2, R19, RZ, 0xfc, !PT ;  /* 0x0000001302027212 */ /* 0x000fc600078efcff */
[----:B------:R-:W-:Y:S02]  /*11200*/  STSM.16.M88.4 [R3], R8 ;  /* 0x0000000803007844 */ /* 0x000fe40000000200 */
[----:B------:R-:W-:Y:S02]  /*11210*/  IMAD.IADD R18, R18, 0x1, R2 ;  /* 0x0000000112127824 */ /* 0x000fe400078e0202 */
[----:B------:R-:W0:Y:S02]  /*11220*/  LDSM.16.MT88.4 R4, [R6+0xf200] ;  /* 0x00f200000604783b */ /* 0x000e240000004200 */
[C-C-:B0-----:R-:W-:Y:S02]  /*11230*/  PRMT R8, R4.reuse, 0x6420, R5.reuse ;  /* 0x0000642004087816 */ /* 0x141fe40000000005 */
[----:B------:R-:W-:Y:S02]  /*11240*/  PRMT R9, R4, 0x7531, R5 ;  /* 0x0000753104097816 */ /* 0x000fe40000000005 */
[----:B------:R-:W-:-:S02]  /*11250*/  PRMT R10, R6, 0x6420, R7 ;  /* 0x00006420060a7816 */ /* 0x000fc40000000007 */
        /* <DEDUP_REMOVED lines=10> */
.L_x_3299:
[----:B------:R-:W2:Y:S01]  /*11300*/  LDL.LU R4, [R1+0x4] ;  /* 0x0000040001047983 */ /* 0x000ea20000300800 */
[----:B-1----:R2:W-:Y:S03]  /*11310*/  SYNCS.ARRIVE.TRANS64.A1T0 RZ, [R0+URZ+0x33450], RZ ;  /* 0x033450ff00ff79a7 */ /* 0x0025e6000810003f */
[----:B------:R-:W3:Y:S01]  /*11320*/  LDL.LU R3, [R1+0xc] ;  /* 0x00000c0001037983 */ /* 0x000ee20000300800 */
[----:B------:R-:W-:-:S05]  /*11330*/  @!P0 VIADD R2, R0, 0x33480 ;  /* 0x0003348000028836 */ /* 0x000fca0000000000 */
[----:B------:R-:W-:Y:S01]  /*11340*/  @!P0 PRMT R2, RZ, 0x654, R2 ;  /* 0x00000654ff028816 */ /* 0x000fe20000000002 */
[----:B------:R-:W-:Y:S06]  /*11350*/  BAR.SYNC.DEFER_BLOCKING 0x2, 0x80 ;  /* 0x0082000000007b1d */ /* 0x000fec0000010000 */
[----:B------:R1:W-:Y:S01]  /*11360*/  @!P0 SYNCS.ARRIVE.TRANS64.RED.A1T0 RZ, [R2+URZ], RZ ;  /* 0x000000ff02ff89a7 */ /* 0x0003e2000810043f */
[----:B--2---:R-:W-:-:S05]  /*11370*/  VIADD R0, R4, 0x1 ;  /* 0x0000000104007836 */ /* 0x004fca0000000000 */
[----:B------:R-:W-:-:S04]  /*11380*/  ISETP.NE.AND P0, PT, R0, 0x2, PT ;  /* 0x000000020000780c */ /* 0x000fc80003f05270 */
[----:B-1----:R-:W-:Y:S02]  /*11390*/  SEL R2, RZ, 0x1, P0 ;  /* 0x00000001ff027807 */ /* 0x002fe40000000000 */
[----:B------:R-:W-:Y:S02]  /*113a0*/  SEL R0, R0, RZ, P0 ;  /* 0x000000ff00007207 */ /* 0x000fe40000000000 */
[----:B---3--:R-:W-:-:S03]  /*113b0*/  LOP3.LUT R3, R3, R2, RZ, 0x3c, !PT ;  /* 0x0000000203037212 */ /* 0x008fc600078e3cff */
[----:B------:R3:W-:Y:S04]  /*113c0*/  STL [R1+0x4], R0 ;  /* 0x0000040001007387 */ /* 0x0007e80000100800 */
[----:B------:R3:W-:Y:S02]  /*113d0*/  STL [R1+0xc], R3 ;  /* 0x00000c0301007387 */ /* 0x0007e40000100800 */
.L_x_3242:
[----:B------:R-:W-:Y:S05]  /*113e0*/  BSYNC B7 ;  /* 0x0000000000077941 */ /* 0x000fea0003800000 */
.L_x_3240:
[----:B--23--:R-:W2:Y:S02]  /*113f0*/  LDL R0, [R1+0x14] ;  /* 0x0000140001007983 */ /* 0x00cea40000100800 */
[----:B--2---:R-:W-:-:S13]  /*11400*/  LOP3.LUT P0, RZ, R0, 0x2, RZ, 0xc0, !PT ;  /* 0x0000000200ff7812 */ /* 0x004fda000780c0ff */
[----:B------:R-:W-:Y:S05]  /*11410*/  @!P0 BRA `(.L_x_3300) ;  /* 0x0000000000348947 */ /* 0x000fea0003800000 */
[----:B------:R-:W2:Y:S08]  /*11420*/  S2UR UR5, SR_CgaCtaId ;  /* 0x00000000000579c3 */ /* 0x000eb00000008800 */
[----:B------:R-:W-:Y:S06]  /*11430*/  BAR.SYNC.DEFER_BLOCKING 0x5, 0x180 ;  /* 0x0146000000007b1d */ /* 0x000fec0000010000 */
[----:B------:R-:W-:-:S02]  /*11440*/  UMOV UR4, 0x400 ;  /* 0x0000040000047882 */ /* 0x000fc40000000000 */
[----:B--2---:R-:W-:-:S06]  /*11450*/  ULEA UR4, UR5, UR4, 0x18 ;  /* 0x0000000405047291 */ /* 0x004fcc000f8ec03f */
[----:B------:R-:W-:-:S05]  /*11460*/  IMAD.U32 R17, RZ, RZ, UR4 ;  /* 0x00000004ff117e24 */ /* 0x000fca000f8e00ff */
[----:B0-----:R-:W0:Y:S04]  /*11470*/  LDS.128 R4, [R17+0x334d0] ;  /* 0x0334d00011047984 */ /* 0x001e280000000c00 */
[----:B0-----:R0:W-:Y:S01]  /*11480*/  STL.64 [R1+0x20], R4 ;  /* 0x0000200401007387 */ /* 0x0011e20000100a00 */
[----:B-1----:R-:W-:Y:S02]  /*11490*/  IMAD.MOV.U32 R2, RZ, RZ, R7 ;  /* 0x000000ffff027224 */ /* 0x002fe400078e0007 */
[----:B------:R-:W-:-:S03]  /*114a0*/  IMAD.MOV.U32 R0, RZ, RZ, R6 ;  /* 0x000000ffff007224 */ /* 0x000fc600078e0006 */
[----:B------:R-:W-:Y:S02]  /*114b0*/  R2UR UR45, R2 ;  /* 0x00000000022d72ca */ /* 0x000fe400000e0000 */
[----:B------:R-:W-:Y:S01]  /*114c0*/  R2UR UR36, R0 ;  /* 0x00000000002472ca */ /* 0x000fe200000e0000 */
[----:B------:R-:W-:Y:S06]  /*114d0*/  BAR.ARV 0x4, 0x180 ;  /* 0x0106000000007b1d */ /* 0x000fec0000002000 */
[----:B------:R-:W-:Y:S08]  /*114e0*/  BRA `(.L_x_3301) ;  /* 0x0000000800387947 */ /* 0x000ff00003800000 */
.L_x_3300:
[----:B01----:R-:W0:Y:S01]  /*114f0*/  S2R R2, SR_TID.X ;  /* 0x0000000000027919 */ /* 0x003e220000002100 */
[----:B------:R-:W-:Y:S01]  /*11500*/  ULDC UR4, c[0x0][0xc3c] ;  /* 0x00030f0000047ab9 */ /* 0x000fe20000000800 */
[----:B------:R-:W2:Y:S01]  /*11510*/  LDL.LU R0, [R1+0x20] ;  /* 0x0000200001007983 */ /* 0x000ea20000300800 */
        /* <DEDUP_REMOVED lines=8> */
[----:B------:R-:W3:Y:S01]  /*115a0*/  @!P1 LDG.E R5, desc[UR48][R2.64] ;  /* 0x0000003002059981 */ /* 0x000ee2000c1e1900 */
[C---:B------:R-:W-:Y:S02]  /*115b0*/  ISETP.NE.AND P1, PT, R6.reuse, RZ, PT ;  /* 0x000000ff0600720c */ /* 0x040fe40003f25270 */
[C---:B------:R-:W-:Y:S02]  /*115c0*/  ISETP.GE.U32.AND P2, PT, R6.reuse, 0x2, PT ;  /* 0x000000020600780c */ /* 0x040fe40003f46070 */
[C---:B------:R-:W-:Y:S02]  /*115d0*/  ISETP.GE.U32.AND P3, PT, R6.reuse, 0x4, PT ;  /* 0x000000040600780c */ /* 0x040fe40003f66070 */
[C---:B------:R-:W-:Y:S02]  /*115e0*/  ISETP.GE.U32.AND P4, PT, R6.reuse, 0x8, PT ;  /* 0x000000080600780c */ /* 0x040fe40003f86070 */
[----:B------:R-:W-:Y:S01]  /*115f0*/  ISETP.GE.U32.AND P5, PT, R6, 0x10, PT ;  /* 0x000000100600780c */ /* 0x000fe20003fa6070 */
[----:B--2---:R-:W-:-:S02]  /*11600*/  IMAD.MOV.U32 R10, RZ, RZ, R0 ;  /* 0x000000ffff0a7224 */ /* 0x004fc400078e0000 */
        /* <DEDUP_REMOVED lines=13> */
[----:B------:R-:W1:Y:S04]  /*116e0*/  SHFL.UP PT, R0, R9, 0x10, RZ ;  /* 0x0600000009007989 */ /* 0x000e6800000e00ff */
[----:B------:R-:W-:Y:S01]  /*116f0*/  SHFL.IDX PT, R4, R10, 0x1, 0x1f ;  /* 0x00201f000a047f89 */ /* 0x000fe200000e0000 */
[----:B-1----:R-:W-:-:S05]  /*11700*/  SEL R0, R0, RZ, P5 ;  /* 0x000000ff00007207 */ /* 0x002fca0002800000 */
[----:B------:R-:W-:-:S05]  /*11710*/  IMAD.IADD R2, R9, 0x1, R0 ;  /* 0x0000000109027824 */ /* 0x000fca00078e0200 */
[----:B------:R-:W0:Y:S04]  /*11720*/  SHFL.IDX PT, R6, R2, 0x1f, 0x1f ;  /* 0x03e01f0002067f89 */ /* 0x000e2800000e0000 */
[----:B------:R-:W1:Y:S01]  /*11730*/  SHFL.IDX PT, R0, R10, RZ, 0x1f ;  /* 0x00001fff0a007589 */ /* 0x000e6200000e0000 */
[----:B0-----:R-:W-:-:S04]  /*11740*/  IMAD R6, R6, R3, RZ ;  /* 0x0000000306067224 */ /* 0x001fc800078e02ff */
[----:B------:R-:W-:-:S05]  /*11750*/  IMAD.IADD R4, R4, 0x1, R6 ;  /* 0x0000000104047824 */ /* 0x000fca00078e0206 */
[----:B-1----:R-:W-:-:S13]  /*11760*/  ISETP.GT.AND P6, PT, R4, R0, PT ;  /* 0x000000000400720c */ /* 0x002fda0003fc4270 */
[----:B------:R-:W-:Y:S05]  /*11770*/  @P6 BRA `(.L_x_3302) ;  /* 0x0000000000906947 */ /* 0x000fea0003800000 */
.L_x_3306:
        /* <DEDUP_REMOVED lines=14> */
.L_x_3305:
[----:B------:R-:W-:Y:S05]  /*11860*/  BSYNC B0 ;  /* 0x0000000000007941 */ /* 0x000fea0003800000 */
.L_x_3304:
        /* <DEDUP_REMOVED lines=13> */
[----:B0-----:R-:W-:Y:S02]  /*11940*/  SEL R6, R3, RZ, P5 ;  /* 0x000000ff03067207 */ /* 0x001fe40002800000 */
[----:B------:R-:W0:Y:S03]  /*11950*/  LDC R3, c[0x0][0xc38] ;  /* 0x00030e00ff037b82 */ /* 0x000e260000000800 */
[----:B------:R-:W-:-:S05]  /*11960*/  IMAD.IADD R2, R9, 0x1, R6 ;  /* 0x0000000109027824 */ /* 0x000fca00078e0206 */
[----:B------:R-:W0:Y:S02]  /*11970*/  SHFL.IDX PT, R6, R2, 0x1f, 0x1f ;  /* 0x03e01f0002067f89 */ /* 0x000e2400000e0000 */
[----:B0-----:R-:W-:-:S04]  /*11980*/  IMAD R6, R6, R3, RZ ;  /* 0x0000000306067224 */ /* 0x001fc800078e02ff */
[----:B------:R-:W-:-:S05]  /*11990*/  IMAD.IADD R4, R6, 0x1, R4 ;  /* 0x0000000106047824 */ /* 0x000fca00078e0204 */
[----:B------:R-:W-:-:S13]  /*119a0*/  ISETP.GT.AND P6, PT, R4, R0, PT ;  /* 0x000000000400720c */ /* 0x000fda0003fc4270 */
[----:B------:R-:W-:Y:S05]  /*119b0*/  @!P6 BRA `(.L_x_3306) ;  /* 0xfffffffc0070e947 */ /* 0x000fea000383ffff */
.L_x_3302:
[----:B------:R-:W-:-:S04]  /*119c0*/  IMAD.IADD R6, R4, 0x1, -R6 ;  /* 0x0000000104067824 */ /* 0x000fc800078e0a06 */
[----:B------:R-:W-:-:S05]  /*119d0*/  IMAD R4, R2, R3, R6 ;  /* 0x0000000302047224 */ /* 0x000fca00078e0206 */
[----:B------:R-:W-:-:S13]  /*119e0*/  ISETP.GT.AND P0, PT, R4, R0, PT ;  /* 0x000000000400720c */ /* 0x000fda0003f04270 */
[----:B------:R-:W-:Y:S02]  /*119f0*/  VOTEU.ANY UR5, UPT, !P0 ;  /* 0x0000000000057886 */ /* 0x000fe400040e0100 */
[----:B------:R-:W-:Y:S02]  /*11a00*/  UPOPC UR4, UR5 ;  /* 0x00000005000472bf */ /* 0x000fe40008000000 */
[----:B------:R-:W-:-:S04]  /*11a10*/  ISETP.NE.AND P0, PT, RZ, UR5, PT ;  /* 0x00000005ff007c0c */ /* 0x000fc8000bf05270 */
[----:B------:R-:W-:-:S06]  /*11a20*/  IMAD.U32 R4, RZ, RZ, UR4 ;  /* 0x00000004ff047e24 */ /* 0x000fcc000f8e00ff */
[----:B------:R0:W1:Y:S02]  /*11a30*/  SHFL.IDX PT, R4, R5, R4, 0x1f ;  /* 0x00001f0405047589 */ /* 0x00006400000e0000 */
[----:B0-----:R-:W-:Y:S01]  /*11a40*/  IMAD.MOV.U32 R5, RZ, RZ, RZ ;  /* 0x000000ffff057224 */ /* 0x001fe200078e00ff */
[----:B------:R-:W-:Y:S06]  /*11a50*/  @!P0 BRA `(.L_x_3307) ;  /* 0x00000000000c8947 */ /* 0x000fec0003800000 */
[----:B------:R-:W-:-:S06]  /*11a60*/  UIADD3 UR5, UR4, -0x1, URZ ;  /* 0xffffffff04057890 */ /* 0x000fcc000fffe03f */
[----:B------:R-:W-:-:S06]  /*11a70*/  IMAD.U32 R5, RZ, RZ, UR5 ;  /* 0x00000005ff057e24 */ /* 0x000fcc000f8e00ff */
[----:B------:R0:W2:Y:S02]  /*11a80*/  SHFL.IDX PT, R5, R2, R5, 0x1f ;  /* 0x00001f0502057589 */ /* 0x0000a400000e0000 */
.L_x_3307:
[----:B--2---:R-:W-:Y:S01]  /*11a90*/  IMAD R9, R5, R3, R6 ;  /* 0x0000000305097224 */ /* 0x004fe200078e0206 */
[----:B-1----:R-:W-:Y:S01]  /*11aa0*/  IABS R5, R4 ;  /* 0x0000000400057213 */ /* 0x002fe20000000000 */
[----:B------:R-:W-:Y:S02]  /*11ab0*/  UIADD3 UR45, UR4, UR45, URZ ;  /* 0x0000002d042d7290 */ /* 0x000fe4000fffe03f */
[----:B------:R-:W-:Y:S01]  /*11ac0*/  IMAD.IADD R0, R0, 0x1, -R9 ;  /* 0x0000000100007824 */ /* 0x000fe200078e0a09 */
[----:B------:R-:W1:Y:S01]  /*11ad0*/  I2F.RP R7, R5 ;  /* 0x0000000500077306 */ /* 0x000e620000209400 */
[----:B------:R2:W-:Y:S07]  /*11ae0*/  STL [R1+0x20], R9 ;  /* 0x0000200901007387 */ /* 0x0005ee0000100800 */
[----:B-1----:R-:W1:Y:S02]  /*11af0*/  MUFU.RCP R7, R7 ;  /* 0x0000000700077308 */ /* 0x002e640000001000 */
[----:B-1----:R-:W-:-:S06]  /*11b00*/  VIADD R8, R7, 0xffffffe ;  /* 0x0ffffffe07087836 */ /* 0x002fcc0000000000 */
        /* <DEDUP_REMOVED lines=25> */
.L_x_3303:
[----:B------:R0:W-:Y:S01]  /*11ca0*/  STL [R1+0x20], R0 ;  /* 0x0000200001007387 */ /* 0x0001e20000100800 */
[----:B------:R-:W-:Y:S01]  /*11cb0*/  ULDC UR45, c[0x0][0xc3c] ;  /* 0x00030f00002d7ab9 */ /* 0x000fe20000000800 */
[----:B------:R-:W-:Y:S02]  /*11cc0*/  UMOV UR36, URZ ;  /* 0x0000003f00247c82 */ /* 0x000fe40008000000 */
[----:B------:R0:W-:Y:S03]  /*11cd0*/  STL [R1+0x24], RZ ;  /* 0x000024ff01007387 */ /* 0x0001e60000100800 */
.L_x_3308:
        /* <DEDUP_REMOVED lines=15> */
.L_x_3301:
[----:B------:R-:W-:Y:S02]  /*11dd0*/  ULDC UR4, c[0x0][0xc3c] ;  /* 0x00030f0000047ab9 */ /* 0x000fe40000000800 */
[----:B------:R-:W-:-:S06]  /*11de0*/  UISETP.GE.AND UP0, UPT, UR45, UR4, UPT ;  /* 0x000000042d00728c */ /* 0x000fcc000bf06270 */
[----:B------:R-:W-:-:S13]  /*11df0*/  PLOP3.LUT P0, PT, PT, PT, UP0, 0x80, 0x0 ;  /* 0x000000000000781c */ /* 0x000fda0003f0f008 */
[----:B------:R-:W-:Y:S05]  /*11e00*/  @!P0 BRA `(.L_x_3309) ;  /* 0xffffffac00b48947 */ /* 0x000fea000383ffff */
.L_x_3236:
        /* <DEDUP_REMOVED lines=12> */
.L_x_3350:
[----:B------:R-:W-:Y:S05]  /*11ed0*/  BSYNC B0 ;  /* 0x0000000000007941 */ /* 0x000fea0003800000 */
.L_x_3310:
[----:B------:R-:W-:-:S03]  /*11ee0*/  UMOV UR4, 0xffffffff ;  /* 0xffffffff00047882 */ /* 0x000fc60000000000 */
[----:B------:R-:W-:Y:S05]  /*11ef0*/  BRA.DIV UR4, `(.L_x_3312) ;  /* 0x0000000e04987947 */ /* 0x000fea000b800000 */
[----:B------:R-:W1:Y:S02]  /*11f00*/  S2R R2, SR_TID.X ;  /* 0x0000000000027919 */ /* 0x000e640000002100 */
[----:B-1----:R-:W-:-:S04]  /*11f10*/  SHF.R.U32.HI R2, RZ, 0x5, R2 ;  /* 0x00000005ff027819 */ /* 0x002fc80000011602 */
[----:B------:R-:W-:-:S05]  /*11f20*/  LOP3.LUT R2, R2, 0x3, RZ, 0xc0, !PT ;  /* 0x0000000302027812 */ /* 0x000fca00078ec0ff */
[----:B------:R1:W2:Y:S02]  /*11f30*/  SHFL.IDX PT, R14, R2, RZ, 0x1f ;  /* 0x00001fff020e7589 */ /* 0x0002a400000e0000 */
.L_x_3353:
[----:B--2---:R-:W-:Y:S01]  /*11f40*/  ISETP.NE.AND P0, PT, R14, RZ, PT ;  /* 0x000000ff0e00720c */ /* 0x004fe20003f05270 */
[----:B------:R-:W-:-:S12]  /*11f50*/  BSSY B0, `(.L_x_3313) ;  /* 0x000002e000007945 */ /* 0x000fd80003800000 */
[----:B------:R-:W-:Y:S05]  /*11f60*/  @P0 BRA `(.L_x_3314) ;  /* 0x0000000000b00947 */ /* 0x000fea0003800000 */
[----:B------:R-:W-:-:S03]  /*11f70*/  UMOV UR4, 0xffffffff ;  /* 0xffffffff00047882 */ /* 0x000fc60000000000 */
[----:B------:R-:W-:Y:S05]  /*11f80*/  BRA.DIV UR4, `(.L_x_3315) ;  /* 0x0000000e04a87947 */ /* 0x000fea000b800000 */
[----:B------:R-:W-:-:S13]  /*11f90*/  ELECT P6, URZ, PT ;  /* 0x00000000003f782f */ /* 0x000fda00038c0000 */
.L_x_3356:
[----:B------:R-:W-:Y:S05]  /*11fa0*/  @!P6 BRA `(.L_x_3314) ;  /* 0x0000000000a0e947 */ /* 0x000fea0003800000 */
[----:B------:R-:W-:-:S06]  /*11fb0*/  ULOP3.LUT UR4, UR38, 0x2, URZ, 0xfc, !UPT ;  /* 0x0000000226047892 */ /* 0x000fcc000f8efc3f */
[----:B-1----:R-:W-:-:S05]  /*11fc0*/  IMAD.U32 R2, RZ, RZ, UR4 ;  /* 0x00000004ff027e24 */ /* 0x002fca000f8e00ff */
[----:B------:R-:W-:-:S13]  /*11fd0*/  ISETP.NE.AND P0, PT, R2, 0x3, PT ;  /* 0x000000030200780c */ /* 0x000fda0003f05270 */
[----:B------:R-:W-:Y:S05]  /*11fe0*/  @!P0 BRA `(.L_x_3316) ;  /* 0x0000000000048947 */ /* 0x000fea0003800000 */
[----:B------:R-:W-:Y:S01]  /*11ff0*/  BPT.TRAP 0x1 ;  /* 0x000000040000795c */ /* 0x000fe20000300000 */
.L_x_3316:
        /* <DEDUP_REMOVED lines=14> */
.L_x_3357:
[----:B------:R-:W1:Y:S02]  /*120e0*/  SYNCS.PHASECHK.TRANS64.TRYWAIT P1, [R7+URZ], R2 ;  /* 0x00000002070075a7 */ /* 0x000e64000802017f */
[----:B-1----:R-:W-:Y:S05]  /*120f0*/  @!P1 BRA `(.L_x_3318) ;  /* 0x0000000c00809947 */ /* 0x002fea0003800000 */
.L_x_3358:
[----:B------:R-:W-:Y:S05]  /*12100*/  @!P0 BRA `(.L_x_3319) ;  /* 0x0000000000048947 */ /* 0x000fea0003800000 */
[----:B------:R-:W-:Y:S01]  /*12110*/  BPT.TRAP 0x1 ;  /* 0x000000040000795c */ /* 0x000fe20000300000 */
.L_x_3319:
[----:B------:R-:W2:Y:S02]  /*12120*/  LDL.LU R4, [R1+0x4] ;  /* 0x0000040001047983 */ /* 0x000ea40000300800 */
[----:B--2---:R-:W-:-:S04]  /*12130*/  IMAD R4, R4, 0x8, R0 ;  /* 0x0000000804047824 */ /* 0x004fc800078e0200 */
[----:B------:R-:W2:Y:S02]  /*12140*/  SYNCS.PHASECHK.TRANS64.TRYWAIT P1, [R4+URZ+0x33460], R5 ;  /* 0x03346005040075a7 */ /* 0x000ea4000802017f */
[----:B--2---:R-:W-:Y:S05]  /*12150*/  @!P1 BRA `(.L_x_3320) ;  /* 0x0000000c007c9947 */ /* 0x004fea0003800000 */
.L_x_3359:
[----:B------:R-:W-:Y:S05]  /*12160*/  @!P0 BRA `(.L_x_3321) ;  /* 0x0000000000048947 */ /* 0x000fea0003800000 */
[----:B------:R-:W-:Y:S01]  /*12170*/  BPT.TRAP 0x1 ;  /* 0x000000040000795c */ /* 0x000fe20000300000 */
.L_x_3321:
[----:B------:R-:W-:-:S04]  /*12180*/  IMAD R3, R3, 0x8, R0 ;  /* 0x0000000803037824 */ /* 0x000fc800078e0200 */
[----:B------:R-:W3:Y:S02]  /*12190*/  SYNCS.PHASECHK.TRANS64.TRYWAIT P1, [R3+URZ+0x33460], R2 ;  /* 0x03346002030075a7 */ /* 0x000ee4000802017f */
[----:B---3--:R-:W-:Y:S05]  /*121a0*/  @!P1 BRA `(.L_x_3322) ;  /* 0x0000000c007c9947 */ /* 0x008fea0003800000 */
.L_x_3360:
[----:B------:R-:W-:Y:S05]  /*121b0*/  @!P0 BRA `(.L_x_3323) ;  /* 0x0000000000048947 */ /* 0x000fea0003800000 */
[----:B------:R-:W-:Y:S01]  /*121c0*/  BPT.TRAP 0x1 ;  /* 0x000000040000795c */ /* 0x000fe20000300000 */
.L_x_3323:
[----:B------:R-:W4:Y:S02]  /*121d0*/  SYNCS.PHASECHK.TRANS64.TRYWAIT P0, [R4+URZ+0x33480], R5 ;  /* 0x03348005040075a7 */ /* 0x000f24000800017f */
[----:B----4-:R-:W-:Y:S05]  /*121e0*/  @!P0 BRA `(.L_x_3324) ;  /* 0x0000000c00808947 */ /* 0x010fea0003800000 */
.L_x_3325:
[----:B------:R0:W0:Y:S02]  /*121f0*/  SYNCS.PHASECHK.TRANS64.TRYWAIT P0, [R3+URZ+0x33480], R2 ;  /* 0x03348002030075a7 */ /* 0x000024000800017f */
[----:B0-----:R-:W-:Y:S05]  /*12200*/  @!P0 NANOSLEEP.SYNCS 0x989680 ;  /* 0x009896800000895d */ /* 0x001fea0003900000 */
[----:B------:R-:W0:Y:S02]  /*12210*/  @!P0 SYNCS.PHASECHK.TRANS64 P0, [R3+URZ+0x33480], R2 ;  /* 0x03348002030085a7 */ /* 0x000e24000800007f */
[----:B0-----:R-:W-:Y:S05]  /*12220*/  @!P0 BRA `(.L_x_3325) ;  /* 0xfffffffc00f08947 */ /* 0x001fea000383ffff */
.L_x_3314:
[----:B------:R-:W-:Y:S05]  /*12230*/  BSYNC B0 ;  /* 0x0000000000007941 */ /* 0x000fea0003800000 */
.L_x_3313:
[----:B------:R-:W-:Y:S05]  /*12240*/  EXIT ;  /* 0x000000000000794d */ /* 0x000fea0003800000 */
.L_x_3186:
[----:B0-----:R0:W1:Y:S02]  /*12250*/  SYNCS.PHASECHK.TRANS64.TRYWAIT P1, [R0+URZ+0x33400], R3 ;  /* 0x03340003000075a7 */ /* 0x001064000802017f */
[----:B-1----:R-:W-:Y:S05]  /*12260*/  @!P1 NANOSLEEP.SYNCS 0x989680 ;  /* 0x009896800000995d */ /* 0x002fea0003900000 */
[----:B------:R-:W1:Y:S02]  /*12270*/  @!P1 SYNCS.PHASECHK.TRANS64 P1, [R0+URZ+0x33400], R3 ;  /* 0x03340003000095a7 */ /* 0x000e64000802007f */
[----:B-1----:R-:W-:Y:S05]  /*12280*/  @!P1 BRA `(.L_x_3186) ;  /* 0xfffffffc00f09947 */ /* 0x002fea000383ffff */
[----:B------:R-:W-:Y:S05]  /*12290*/  BRA `(.L_x_3326) ;  /* 0xfffffef800087947 */ /* 0x000fea000383ffff */
.L_x_3190:
[----:B-1----:R1:W2:Y:S02]  /*122a0*/  SYNCS.PHASECHK.TRANS64.TRYWAIT P1, [R4+URZ+0x33430], R3 ;  /* 0x03343003040075a7 */ /* 0x0022a4000802017f */
[----:B--2---:R-:W-:Y:S05]  /*122b0*/  @!P1 NANOSLEEP.SYNCS 0x989680 ;  /* 0x009896800000995d */ /* 0x004fea0003900000 */
[----:B------:R-:W2:Y:S02]  /*122c0*/  @!P1 SYNCS.PHASECHK.TRANS64 P1, [R4+URZ+0x33430], R3 ;  /* 0x03343003040095a7 */ /* 0x000ea4000802007f */
[----:B--2---:R-:W-:Y:S05]  /*122d0*/  @!P1 BRA `(.L_x_3190) ;  /* 0xfffffffc00f09947 */ /* 0x004fea000383ffff */
[----:B------:R-:W-:Y:S05]  /*122e0*/  BRA `(.L_x_3189) ;  /* 0xfffffef800307947 */ /* 0x000fea000383ffff */
.L_x_3195:
[----:B-1----:R-:W-:-:S04]  /*122f0*/  IMAD.U32 R3, RZ, RZ, UR6 ;  /* 0x00000006ff037e24 */ /* 0x002fc8000f8e00ff */
[----:B------:R1:W2:Y:S03]  /*12300*/  SYNCS.PHASECHK.TRANS64.TRYWAIT P1, [R3+URZ+0x33430], R0 ;  /* 0x03343000030075a7 */ /* 0x0002a6000802017f */
[----:B--2---:R-:W-:Y:S05]  /*12310*/  @!P1 NANOSLEEP.SYNCS 0x989680 ;  /* 0x009896800000995d */ /* 0x004fea0003900000 */
[----:B------:R-:W2:Y:S02]  /*12320*/  @!P1 SYNCS.PHASECHK.TRANS64 P1, [R3+URZ+0x33430], R0 ;  /* 0x03343000030095a7 */ /* 0x000ea4000802007f */
[----:B--2---:R-:W-:Y:S05]  /*12330*/  @!P1 BRA `(.L_x_3195) ;  /* 0xfffffffc00ec9947 */ /* 0x004fea000383ffff */
[----:B------:R-:W-:Y:S05]  /*12340*/  BRA `(.L_x_3192) ;  /* 0xffffff2c00d07947 */ /* 0x000fea000383ffff */
.L_x_3199:
[----:B-1----:R-:W-:-:S04]  /*12350*/  IMAD.U32 R3, RZ, RZ, UR6 ;  /* 0x00000006ff037e24 */ /* 0x002fc8000f8e00ff */
[----:B------:R1:W2:Y:S03]  /*12360*/  SYNCS.PHASECHK.TRANS64.TRYWAIT P1, [R3+URZ+0x33450], R0 ;  /* 0x03345000030075a7 */ /* 0x0002a6000802017f */
[----:B--2---:R-:W-:Y:S05]  /*12370*/  @!P1 NANOSLEEP.SYNCS 0x989680 ;  /* 0x009896800000995d */ /* 0x004fea0003900000 */
[----:B------:R-:W2:Y:S02]  /*12380*/  @!P1 SYNCS.PHASECHK.TRANS64 P1, [R3+URZ+0x33450], R0 ;  /* 0x03345000030095a7 */ /* 0x000ea4000802007f */
[----:B--2---:R-:W-:Y:S05]  /*12390*/  @!P1 BRA `(.L_x_3199) ;  /* 0xfffffffc00ec9947 */ /* 0x004fea000383ffff */
[----:B------:R-:W-:Y:S05]  /*123a0*/  BRA `(.L_x_3196) ;  /* 0xffffff3800e47947 */ /* 0x000fea000383ffff */
.L_x_3205:
[----:B-1----:R1:W2:Y:S02]  /*123b0*/  SYNCS.PHASECHK.TRANS64.TRYWAIT P1, [R14+URZ+0x33450], R7 ;  /* 0x033450070e0075a7 */ /* 0x0022a4000802017f */
[----:B--2---:R-:W-:Y:S05]  /*123c0*/  @!P1 NANOSLEEP.SYNCS 0x989680 ;  /* 0x009896800000995d */ /* 0x004fea0003900000 */
[----:B------:R-:W2:Y:S02]  /*123d0*/  @!P1 SYNCS.PHASECHK.TRANS64 P1, [R14+URZ+0x33450], R7 ;  /* 0x033450070e0095a7 */ /* 0x000ea4000802007f */
[----:B--2---:R-:W-:Y:S05]  /*123e0*/  @!P1 BRA `(.L_x_3205) ;  /* 0xfffffffc00f09947 */ /* 0x004fea000383ffff */
[----:B------:R-:W-:Y:S05]  /*123f0*/  BRA `(.L_x_3204) ;  /* 0xffffff5c00707947 */ /* 0x000fea000383ffff */
.L_x_3251:
[----:B------:R-:W-:Y:S02]  /*12400*/  IMAD.MOV.U32 R13, RZ, RZ, R0 ;  /* 0x000000ffff0d7224 */ /* 0x000fe400078e0000 */
[----:B------:R-:W-:Y:S02]  /*12410*/  IMAD.MOV.U32 R12, RZ, RZ, RZ ;  /* 0x000000ffff0c7224 */ /* 0x000fe400078e00ff */
[----:B------:R-:W-:Y:S02]  /*12420*/  IMAD.MOV.U32 R11, RZ, RZ, 0x1f ;  /* 0x0000001fff0b7424 */ /* 0x000fe400078e00ff */
[----:B------:R-:W-:-:S07]  /*12430*/  IMAD.MOV.U32 R15, RZ, RZ, -0x1 ;  /* 0xffffffffff0f7424 */ /* 0x000fce00078e00ff */
[----:B-1----:R-:W-:Y:S05]  /*12440*/  WARPSYNC.COLLECTIVE R15, `(.L_x_3327) ;  /* 0x000000000f087348 */ /* 0x002fea0003c00000 */
[----:B------:R0:W2:Y:S02]  /*12450*/  SHFL.IDX P6, R14, R13, R12, R11 ;  /* 0x0000000c0d0e7389 */ /* 0x0000a400000c000b */
[----:B012---:R-:W-:Y:S01]  /*12460*/  ENDCOLLECTIVE ;  /* 0x000000000000791b */ /* 0x007fe20003800000 */
.L_x_3327:
[----:B------:R-:W-:Y:S05]  /*12470*/  BRA `(.L_x_3328) ;  /* 0xffffffb400907947 */ /* 0x000fea000383ffff */
.L_x_3253:
[----:B------:R-:W-:Y:S01]  /*12480*/  BSSY B0, `(.L_x_3329) ;  /* 0x0000006000007945 */ /* 0x000fe20003800000 */
[----:B------:R-:W-:-:S07]  /*12490*/  IMAD.MOV.U32 R15, RZ, RZ, -0x1 ;  /* 0xffffffffff0f7424 */ /* 0x000fce00078e00ff */
[----:B-1----:R-:W-:Y:S05]  /*124a0*/  WARPSYNC.COLLECTIVE R15, `(.L_x_3330) ;  /* 0x000000000f0c7348 */ /* 0x002fea0003c00000 */
[----:B------:R-:W-:Y:S02]  /*124b0*/  ELECT P6, UR62, PT ;  /* 0x00000000003e782f */ /* 0x000fe400038c0000 */
[----:B------:R-:W-:Y:S01]  /*124c0*/  MOV R14, UR62 ;  /* 0x0000003e000e7c02 */ /* 0x000fe20008000f00 */
[----:B-1----:R-:W-:Y:S10]  /*124d0*/  ENDCOLLECTIVE ;  /* 0x000000000000791b */ /* 0x002ff40003800000 */
.L_x_3330:
[----:B------:R-:W-:Y:S05]  /*124e0*/  BSYNC B0 ;  /* 0x0000000000007941 */ /* 0x000fea0003800000 */
.L_x_3329:
[----:B------:R-:W-:Y:S05]  /*124f0*/  BRA `(.L_x_3331) ;  /* 0xffffffb400a07947 */ /* 0x000fea000383ffff */
.L_x_3255:
[----:B0-----:R0:W1:Y:S02]  /*12500*/  SYNCS.PHASECHK.TRANS64.TRYWAIT P0, [R3+URZ+0x33480], R2 ;  /* 0x03348002030075a7 */ /* 0x001064000800017f */
[----:B-1----:R-:W-:Y:S05]  /*12510*/  @!P0 NANOSLEEP.SYNCS 0x989680 ;  /* 0x009896800000895d */ /* 0x002fea0003900000 */
[----:B------:R-:W1:Y:S02]  /*12520*/  @!P0 SYNCS.PHASECHK.TRANS64 P0, [R3+URZ+0x33480], R2 ;  /* 0x03348002030085a7 */ /* 0x000e64000800007f */
[----:B-1----:R-:W-:Y:S05]  /*12530*/  @!P0 BRA `(.L_x_3255) ;  /* 0xfffffffc00f08947 */ /* 0x002fea000383ffff */
[----:B------:R-:W-:Y:S05]  /*12540*/  BRA `(.L_x_3332) ;  /* 0xffffffb800047947 */ /* 0x000fea000383ffff */
.L_x_3257:
[----:B-1----:R1:W2:Y:S02]  /*12550*/  SYNCS.PHASECHK.TRANS64.TRYWAIT P0, [R3+URZ+0x33440], R2 ;  /* 0x03344002030075a7 */ /* 0x0022a4000800017f */
[----:B--2---:R-:W-:Y:S05]  /*12560*/  @!P0 NANOSLEEP.SYNCS 0x989680 ;  /* 0x009896800000895d */ /* 0x004fea0003900000 */
[----:B------:R-:W2:Y:S02]  /*12570*/  @!P0 SYNCS.PHASECHK.TRANS64 P0, [R3+URZ+0x33440], R2 ;  /* 0x03344002030085a7 */ /* 0x000ea4000800007f */
[----:B--2---:R-:W-:Y:S05]  /*12580*/  @!P0 BRA `(.L_x_3257) ;  /* 0xfffffffc00f08947 */ /* 0x004fea000383ffff */
[----:B------:R-:W-:Y:S05]  /*12590*/  BRA `(.L_x_3333) ;  /* 0xffffffb800907947 */ /* 0x000fea000383ffff */
.L_x_3261:
[----:B------:R-:W2:Y:S01]  /*125a0*/  LDL.LU R11, [R1+0x8] ;  /* 0x00000800010b7983 */ /* 0x000ea20000300800 */
[----:B------:R-:W-:Y:S01]  /*125b0*/  IMAD.MOV.U32 R13, RZ, RZ, R2 ;  /* 0x000000ffff0d7224 */ /* 0x000fe200078e0002 */
[----:B------:R-:W-:Y:S01]  /*125c0*/  LOP3.LUT R7, R7, 0x7f, RZ, 0xc0, !PT ;  /* 0x0000007f07077812 */ /* 0x000fe200078ec0ff */
[----:B------:R-:W-:Y:S02]  /*125d0*/  IMAD.MOV.U32 R12, RZ, RZ, RZ ;  /* 0x000000ffff0c7224 */ /* 0x000fe400078e00ff */
[----:B------:R-:W-:Y:S01]  /*125e0*/  IMAD.MOV.U32 R15, RZ, RZ, -0x1 ;  /* 0xffffffffff0f7424 */ /* 0x000fe200078e00ff */
[----:B------:R-:W-:-:S05]  /*125f0*/  SHF.R.U32.HI R7, RZ, 0x2, R7 ;  /* 0x00000002ff077819 */ /* 0x000fca0000011607 */
[----:B------:R-:W-:Y:S02]  /*12600*/  IMAD.IADD R0, R7, 0x1, R0 ;  /* 0x0000000107007824 */ /* 0x000fe400078e0200 */
[----:B--2---:R-:W-:Y:S02]  /*12610*/  IMAD R4, R11, R8, RZ ;  /* 0x000000080b047224 */ /* 0x004fe400078e02ff */
[----:B------:R-:W-:-:S03]  /*12620*/  IMAD.MOV.U32 R11, RZ, RZ, 0x1c1f ;  /* 0x00001c1fff0b7424 */ /* 0x000fc600078e00ff */
[----:B------:R-:W-:-:S13]  /*12630*/  ISETP.GE.AND P4, PT, R0, R4, PT ;  /* 0x000000040000720c */ /* 0x000fda0003f86270 */
[----:B-----5:R-:W-:Y:S05]  /*12640*/  WARPSYNC.COLLECTIVE R15, `(.L_x_3334) ;  /* 0x000000000f087348 */ /* 0x020fea0003c00000 */
[----:B------:R0:W1:Y:S02]  /*12650*/  SHFL.IDX P6, R14, R13, R12, R11 ;  /* 0x0000000c0d0e7389 */ /* 0x00006400000c000b */
[----:B01---5:R-:W-:Y:S01]  /*12660*/  ENDCOLLECTIVE ;  /* 0x000000000000791b */ /* 0x023fe20003800000 */
.L_x_3334:
[----:B------:R-:W-:Y:S02]  /*12670*/  IMAD.MOV.U32 R13, RZ, RZ, R3 ;  /* 0x000000ffff0d7224 */ /* 0x000fe400078e0003 */
[----:B------:R-:W-:-:S07]  /*12680*/  IMAD.MOV.U32 R5, RZ, RZ, R14 ;  /* 0x000000ffff057224 */ /* 0x000fce00078e000e */
[----:B------:R-:W-:Y:S05]  /*12690*/  WARPSYNC.COLLECTIVE R15, `(.L_x_3335) ;  /* 0x000000000f087348 */ /* 0x000fea0003c00000 */
[----:B------:R0:W1:Y:S02]  /*126a0*/  SHFL.IDX P6, R14, R13, R12, R11 ;  /* 0x0000000c0d0e7389 */ /* 0x00006400000c000b */
[----:B01----:R-:W-:Y:S01]  /*126b0*/  ENDCOLLECTIVE ;  /* 0x000000000000791b */ /* 0x003fe20003800000 */
.L_x_3335:
[----:B------:R-:W-:Y:S02]  /*126c0*/  IMAD.MOV.U32 R13, RZ, RZ, R2 ;  /* 0x000000ffff0d7224 */ /* 0x000fe400078e0002 */
[----:B------:R-:W-:Y:S02]  /*126d0*/  IMAD.MOV.U32 R12, RZ, RZ, 0x1 ;  /* 0x00000001ff0c7424 */ /* 0x000fe400078e00ff */
[----:B------:R-:W-:-:S07]  /*126e0*/  IMAD.MOV.U32 R6, RZ, RZ, R14 ;  /* 0x000000ffff067224 */ /* 0x000fce00078e000e */
[----:B------:R-:W-:Y:S05]  /*126f0*/  WARPSYNC.COLLECTIVE R15, `(.L_x_3336) ;  /* 0x000000000f087348 */ /* 0x000fea0003c00000 */
[----:B------:R0:W1:Y:S02]  /*12700*/  SHFL.IDX P6, R14, R13, R12, R11 ;  /* 0x0000000c0d0e7389 */ /* 0x00006400000c000b */
[----:B01----:R-:W-:Y:S01]  /*12710*/  ENDCOLLECTIVE ;  /* 0x000000000000791b */ /* 0x003fe20003800000 */
.L_x_3336:
        /* <DEDUP_REMOVED lines=16> */
.L_x_3337:
[----:B------:R-:W-:Y:S02]  /*12820*/  IMAD.MOV.U32 R13, RZ, RZ, R2 ;  /* 0x000000ffff0d7224 */ /* 0x000fe400078e0002 */
[----:B------:R-:W-:Y:S02]  /*12830*/  IMAD.MOV.U32 R12, RZ, RZ, 0x2 ;  /* 0x00000002ff0c7424 */ /* 0x000fe400078e00ff */
[----:B------:R-:W-:-:S07]  /*12840*/  IMAD.MOV.U32 R6, RZ, RZ, R14 ;  /* 0x000000ffff067224 */ /* 0x000fce00078e000e */
[----:B------:R-:W-:Y:S05]  /*12850*/  WARPSYNC.COLLECTIVE R15, `(.L_x_3338) ;  /* 0x000000000f087348 */ /* 0x000fea0003c00000 */
[----:B------:R0:W1:Y:S02]  /*12860*/  SHFL.IDX P6, R14, R13, R12, R11 ;  /* 0x0000000c0d0e7389 */ /* 0x00006400000c000b */
[----:B01----:R-:W-:Y:S01]  /*12870*/  ENDCOLLECTIVE ;  /* 0x000000000000791b */ /* 0x003fe20003800000 */
.L_x_3338:
        /* <DEDUP_REMOVED lines=16> */
.L_x_3339:
[----:B------:R-:W-:Y:S02]  /*12980*/  IMAD.MOV.U32 R13, RZ, RZ, R2 ;  /* 0x000000ffff0d7224 */ /* 0x000fe400078e0002 */
[----:B------:R-:W-:Y:S02]  /*12990*/  IMAD.MOV.U32 R12, RZ, RZ, 0x3 ;  /* 0x00000003ff0c7424 */ /* 0x000fe400078e00ff */
[----:B------:R-:W-:-:S07]  /*129a0*/  IMAD.MOV.U32 R6, RZ, RZ, R14 ;  /* 0x000000ffff067224 */ /* 0x000fce00078e000e */
[----:B------:R-:W-:Y:S05]  /*129b0*/  WARPSYNC.COLLECTIVE R15, `(.L_x_3340) ;  /* 0x000000000f087348 */ /* 0x000fea0003c00000 */
[----:B------:R0:W1:Y:S02]  /*129c0*/  SHFL.IDX P6, R14, R13, R12, R11 ;  /* 0x0000000c0d0e7389 */ /* 0x00006400000c000b */
[----:B01----:R-:W-:Y:S01]  /*129d0*/  ENDCOLLECTIVE ;  /* 0x000000000000791b */ /* 0x003fe20003800000 */
.L_x_3340:
        /* <DEDUP_REMOVED lines=14> */
.L_x_3341:
[----:B------:R-:W-:Y:S01]  /*12ac0*/  IMAD.MOV.U32 R3, RZ, RZ, R14 ;  /* 0x000000ffff037224 */ /* 0x000fe200078e000e */
[----:B------:R-:W-:Y:S06]  /*12ad0*/  BRA `(.L_x_3342) ;  /* 0xffffffbc00f47947 */ /* 0x000fec000383ffff */
.L_x_3266:
[----:B0-----:R0:W1:Y:S02]  /*12ae0*/  SYNCS.PHASECHK.TRANS64.TRYWAIT P0, [R17+URZ+0x33420], R0 ;  /* 0x03342000110075a7 */ /* 0x001064000800017f */
[----:B-1----:R-:W-:Y:S05]  /*12af0*/  @!P0 NANOSLEEP.SYNCS 0x989680 ;  /* 0x009896800000895d */ /* 0x002fea0003900000 */
[----:B------:R-:W1:Y:S02]  /*12b00*/  @!P0 SYNCS.PHASECHK.TRANS64 P0, [R17+URZ+0x33420], R0 ;  /* 0x03342000110085a7 */ /* 0x000e64000800007f */
[----:B-1----:R-:W-:Y:S05]  /*12b10*/  @!P0 BRA `(.L_x_3266) ;  /* 0xfffffffc00f08947 */ /* 0x002fea000383ffff */
[----:B------:R-:W-:Y:S05]  /*12b20*/  BRA `(.L_x_3343) ;  /* 0xffffffc000647947 */ /* 0x000fea000383ffff */
.L_x_3272:
[----:B--2---:R2:W3:Y:S02]  /*12b30*/  SYNCS.PHASECHK.TRANS64.TRYWAIT P0, [R6+URZ+0x33480], R4 ;  /* 0x03348004060075a7 */ /* 0x0044e4000800017f */
[----:B---3--:R-:W-:Y:S05]  /*12b40*/  @!P0 NANOSLEEP.SYNCS 0x989680 ;  /* 0x009896800000895d */ /* 0x008fea0003900000 */
[----:B------:R-:W3:Y:S02]  /*12b50*/  @!P0 SYNCS.PHASECHK.TRANS64 P0, [R6+URZ+0x33480], R4 ;  /* 0x03348004060085a7 */ /* 0x000ee4000800007f */
[----:B---3--:R-:W-:Y:S05]  /*12b60*/  @!P0 BRA `(.L_x_3272) ;  /* 0xfffffffc00f08947 */ /* 0x008fea000383ffff */
[----:B------:R-:W-:Y:S05]  /*12b70*/  BRA `(.L_x_3344) ;  /* 0xffffffc400207947 */ /* 0x000fea000383ffff */
.L_x_3279:
[----:B-1----:R1:W3:Y:S02]  /*12b80*/  SYNCS.PHASECHK.TRANS64.TRYWAIT P0, [R6+URZ+0x33440], R4 ;  /* 0x03344004060075a7 */ /* 0x0022e4000800017f */
[----:B---3--:R-:W-:Y:S05]  /*12b90*/  @!P0 NANOSLEEP.SYNCS 0x989680 ;  /* 0x009896800000895d */ /* 0x008fea0003900000 */
[----:B------:R-:W3:Y:S02]  /*12ba0*/  @!P0 SYNCS.PHASECHK.TRANS64 P0, [R6+URZ+0x33440], R4 ;  /* 0x03344004060085a7 */ /* 0x000ee4000800007f */
[----:B---3--:R-:W-:Y:S05]  /*12bb0*/  @!P0 BRA `(.L_x_3279) ;  /* 0xfffffffc00f08947 */ /* 0x008fea000383ffff */
[----:B------:R-:W-:Y:S05]  /*12bc0*/  BRA `(.L_x_3345) ;  /* 0xffffffc800207947 */ /* 0x000fea000383ffff */
.L_x_3287:
[----:B---3--:R3:W4:Y:S02]  /*12bd0*/  SYNCS.PHASECHK.TRANS64.TRYWAIT P0, [R3+URZ+0x33470], R4 ;  /* 0x03347004030075a7 */ /* 0x008724000800017f */
[----:B----4-:R-:W-:Y:S05]  /*12be0*/  @!P0 NANOSLEEP.SYNCS 0x989680 ;  /* 0x009896800000895d */ /* 0x010fea0003900000 */
[----:B------:R-:W4:Y:S02]  /*12bf0*/  @!P0 SYNCS.PHASECHK.TRANS64 P0, [R3+URZ+0x33470], R4 ;  /* 0x03347004030085a7 */ /* 0x000f24000800007f */
[----:B----4-:R-:W-:Y:S05]  /*12c00*/  @!P0 BRA `(.L_x_3287) ;  /* 0xfffffffc00f08947 */ /* 0x010fea000383ffff */
[----:B------:R-:W-:Y:S05]  /*12c10*/  BRA `(.L_x_3346) ;  /* 0xffffffcc00347947 */ /* 0x000fea000383ffff */
.L_x_3289:
[----:B---3--:R3:W4:Y:S02]  /*12c20*/  SYNCS.PHASECHK.TRANS64.TRYWAIT P0, [R3+URZ+0x33460], R4 ;  /* 0x03346004030075a7 */ /* 0x008724000800017f */
[----:B----4-:R-:W-:Y:S05]  /*12c30*/  @!P0 NANOSLEEP.SYNCS 0x989680 ;  /* 0x009896800000895d */ /* 0x010fea0003900000 */
[----:B------:R-:W4:Y:S02]  /*12c40*/  @!P0 SYNCS.PHASECHK.TRANS64 P0, [R3+URZ+0x33460], R4 ;  /* 0x03346004030085a7 */ /* 0x000f24000800007f */
[----:B----4-:R-:W-:Y:S05]  /*12c50*/  @!P0 BRA `(.L_x_3289) ;  /* 0xfffffffc00f08947 */ /* 0x010fea000383ffff */
[----:B------:R-:W-:Y:S05]  /*12c60*/  BRA `(.L_x_3347) ;  /* 0xffffffcc003c7947 */ /* 0x000fea000383ffff */
.L_x_3296:
[----:B0-----:R0:W1:Y:S02]  /*12c70*/  SYNCS.PHASECHK.TRANS64.TRYWAIT P1, [R0+URZ+0x33470], R3 ;  /* 0x03347003000075a7 */ /* 0x001064000802017f */
[----:B-1----:R-:W-:Y:S05]  /*12c80*/  @!P1 NANOSLEEP.SYNCS 0x989680 ;  /* 0x009896800000995d */ /* 0x002fea0003900000 */
[----:B------:R-:W1:Y:S02]  /*12c90*/  @!P1 SYNCS.PHASECHK.TRANS64 P1, [R0+URZ+0x33470], R3 ;  /* 0x03347003000095a7 */ /* 0x000e64000802007f */
[----:B-1----:R-:W-:Y:S05]  /*12ca0*/  @!P1 BRA `(.L_x_3296) ;  /* 0xfffffffc00f09947 */ /* 0x002fea000383ffff */
[----:B------:R-:W-:Y:S05]  /*12cb0*/  BRA `(.L_x_3348) ;  /* 0xffffffd800a47947 */ /* 0x000fea000383ffff */
.L_x_3298:
[----:B0-----:R0:W1:Y:S02]  /*12cc0*/  SYNCS.PHASECHK.TRANS64.TRYWAIT P1, [R0+URZ+0x33460], R3 ;  /* 0x03346003000075a7 */ /* 0x001064000802017f */
[----:B-1----:R-:W-:Y:S05]  /*12cd0*/  @!P1 NANOSLEEP.SYNCS 0x989680 ;  /* 0x009896800000995d */ /* 0x002fea0003900000 */
[----:B------:R-:W1:Y:S02]  /*12ce0*/  @!P1 SYNCS.PHASECHK.TRANS64 P1, [R0+URZ+0x33460], R3 ;  /* 0x03346003000095a7 */ /* 0x000e64000802007f */
[----:B-1----:R-:W-:Y:S05]  /*12cf0*/  @!P1 BRA `(.L_x_3298) ;  /* 0xfffffffc00f09947 */ /* 0x002fea000383ffff */
[----:B------:R-:W-:Y:S05]  /*12d00*/  BRA `(.L_x_3349) ;  /* 0xffffffd800ac7947 */ /* 0x000fea000383ffff */
.L_x_3311:
[----:B0-----:R0:W1:Y:S02]  /*12d10*/  SYNCS.PHASECHK.TRANS64.TRYWAIT P0, [R0+URZ+0x33420], R3 ;  /* 0x03342003000075a7 */ /* 0x001064000800017f */
[----:B-1----:R-:W-:Y:S05]  /*12d20*/  @!P0 NANOSLEEP.SYNCS 0x989680 ;  /* 0x009896800000895d */ /* 0x002fea0003900000 */
[----:B------:R-:W1:Y:S02]  /*12d30*/  @!P0 SYNCS.PHASECHK.TRANS64 P0, [R0+URZ+0x33420], R3 ;  /* 0x03342003000085a7 */ /* 0x000e64000800007f */
[----:B-1----:R-:W-:Y:S05]  /*12d40*/  @!P0 BRA `(.L_x_3311) ;  /* 0xfffffffc00f08947 */ /* 0x002fea000383ffff */
[----:B------:R-:W-:Y:S05]  /*12d50*/  BRA `(.L_x_3350) ;  /* 0xfffffff0005c7947 */ /* 0x000fea000383ffff */
.L_x_3312:
        /* <DEDUP_REMOVED lines=11> */
.L_x_3352:
[----:B------:R-:W-:Y:S05]  /*12e10*/  BSYNC B0 ;  /* 0x0000000000007941 */ /* 0x000fea0003800000 */
.L_x_3351:
[----:B------:R-:W-:Y:S05]  /*12e20*/  BRA `(.L_x_3353) ;  /* 0xfffffff000447947 */ /* 0x000fea000383ffff */
.L_x_3315:
[----:B------:R-:W-:Y:S01]  /*12e30*/  BSSY B1, `(.L_x_3354) ;  /* 0x0000006000017945 */ /* 0x000fe20003800000 */
[----:B------:R-:W-:-:S07]  /*12e40*/  IMAD.MOV.U32 R15, RZ, RZ, -0x1 ;  /* 0xffffffffff0f7424 */ /* 0x000fce00078e00ff */
[----:B01----:R-:W-:Y:S05]  /*12e50*/  WARPSYNC.COLLECTIVE R15, `(.L_x_3355) ;  /* 0x000000000f0c7348 */ /* 0x003fea0003c00000 */
[----:B------:R-:W-:Y:S02]  /*12e60*/  ELECT P6, UR62, PT ;  /* 0x00000000003e782f */ /* 0x000fe400038c0000 */
[----:B------:R-:W-:Y:S01]  /*12e70*/  MOV R14, UR62 ;  /* 0x0000003e000e7c02 */ /* 0x000fe20008000f00 */
[----:B01----:R-:W-:Y:S10]  /*12e80*/  ENDCOLLECTIVE ;  /* 0x000000000000791b */ /* 0x003ff40003800000 */
.L_x_3355:
[----:B------:R-:W-:Y:S05]  /*12e90*/  BSYNC B1 ;  /* 0x0000000000017941 */ /* 0x000fea0003800000 */
.L_x_3354:
[----:B------:R-:W-:Y:S05]  /*12ea0*/  BRA `(.L_x_3356) ;  /* 0xfffffff0003c7947 */ /* 0x000fea000383ffff */
.L_x_3317:
[----:B0-----:R0:W1:Y:S02]  /*12eb0*/  SYNCS.PHASECHK.TRANS64.TRYWAIT P1, [R6+URZ], R5 ;  /* 0x00000005060075a7 */ /* 0x001064000802017f */
[----:B-1----:R-:W-:Y:S05]  /*12ec0*/  @!P1 NANOSLEEP.SYNCS 0x989680 ;  /* 0x009896800000995d */ /* 0x002fea0003900000 */
[----:B------:R-:W1:Y:S02]  /*12ed0*/  @!P1 SYNCS.PHASECHK.TRANS64 P1, [R6+URZ], R5 ;  /* 0x00000005060095a7 */ /* 0x000e64000802007f */
[----:B-1----:R-:W-:Y:S05]  /*12ee0*/  @!P1 BRA `(.L_x_3317) ;  /* 0xfffffffc00f09947 */ /* 0x002fea000383ffff */
[----:B------:R-:W-:Y:S05]  /*12ef0*/  BRA `(.L_x_3357) ;  /* 0xfffffff000787947 */ /* 0x000fea000383ffff */
.L_x_3318:
[----:B-1----:R1:W2:Y:S02]  /*12f00*/  SYNCS.PHASECHK.TRANS64.TRYWAIT P1, [R7+URZ], R2 ;  /* 0x00000002070075a7 */ /* 0x0022a4000802017f */
[----:B--2---:R-:W-:Y:S05]  /*12f10*/  @!P1 NANOSLEEP.SYNCS 0x989680 ;  /* 0x009896800000995d */ /* 0x004fea0003900000 */
[----:B------:R-:W2:Y:S02]  /*12f20*/  @!P1 SYNCS.PHASECHK.TRANS64 P1, [R7+URZ], R2 ;  /* 0x00000002070095a7 */ /* 0x000ea4000802007f */
[----:B--2---:R-:W-:Y:S05]  /*12f30*/  @!P1 BRA `(.L_x_3318) ;  /* 0xfffffffc00f09947 */ /* 0x004fea000383ffff */
[----:B------:R-:W-:Y:S05]  /*12f40*/  BRA `(.L_x_3358) ;  /* 0xfffffff0006c7947 */ /* 0x000fea000383ffff */
.L_x_3320:
[----:B--2---:R2:W3:Y:S02]  /*12f50*/  SYNCS.PHASECHK.TRANS64.TRYWAIT P1, [R4+URZ+0x33460], R5 ;  /* 0x03346005040075a7 */ /* 0x0044e4000802017f */
[----:B---3--:R-:W-:Y:S05]  /*12f60*/  @!P1 NANOSLEEP.SYNCS 0x989680 ;  /* 0x009896800000995d */ /* 0x008fea0003900000 */
[----:B------:R-:W3:Y:S02]  /*12f70*/  @!P1 SYNCS.PHASECHK.TRANS64 P1, [R4+URZ+0x33460], R5 ;  /* 0x03346005040095a7 */ /* 0x000ee4000802007f */
[----:B---3--:R-:W-:Y:S05]  /*12f80*/  @!P1 BRA `(.L_x_3320) ;  /* 0xfffffffc00f09947 */ /* 0x008fea000383ffff */
[----:B------:R-:W-:Y:S05]  /*12f90*/  BRA `(.L_x_3359) ;  /* 0xfffffff000707947 */ /* 0x000fea000383ffff */
.L_x_3322:
[----:B---3--:R3:W4:Y:S02]  /*12fa0*/  SYNCS.PHASECHK.TRANS64.TRYWAIT P1, [R3+URZ+0x33460], R2 ;  /* 0x03346002030075a7 */ /* 0x008724000802017f */
[----:B----4-:R-:W-:Y:S05]  /*12fb0*/  @!P1 NANOSLEEP.SYNCS 0x989680 ;  /* 0x009896800000995d */ /* 0x010fea0003900000 */
[----:B------:R-:W4:Y:S02]  /*12fc0*/  @!P1 SYNCS.PHASECHK.TRANS64 P1, [R3+URZ+0x33460], R2 ;  /* 0x03346002030095a7 */ /* 0x000f24000802007f */
[----:B----4-:R-:W-:Y:S05]  /*12fd0*/  @!P1 BRA `(.L_x_3322) ;  /* 0xfffffffc00f09947 */ /* 0x010fea000383ffff */
[----:B------:R-:W-:Y:S05]  /*12fe0*/  BRA `(.L_x_3360) ;  /* 0xfffffff000707947 */ /* 0x000fea000383ffff */
.L_x_3324:
[----:B----4-:R4:W0:Y:S02]  /*12ff0*/  SYNCS.PHASECHK.TRANS64.TRYWAIT P0, [R4+URZ+0x33480], R5 ;  /* 0x03348005040075a7 */ /* 0x010824000800017f */
[----:B0-----:R-:W-:Y:S05]  /*13000*/  @!P0 NANOSLEEP.SYNCS 0x989680 ;  /* 0x009896800000895d */ /* 0x001fea0003900000 */
[----:B------:R-:W0:Y:S02]  /*13010*/  @!P0 SYNCS.PHASECHK.TRANS64 P0, [R4+URZ+0x33480], R5 ;  /* 0x03348005040085a7 */ /* 0x000e24000800007f */
[----:B0-----:R-:W-:Y:S05]  /*13020*/  @!P0 BRA `(.L_x_3324) ;  /* 0xfffffffc00f08947 */ /* 0x001fea000383ffff */
[----:B------:R-:W-:Y:S05]  /*13030*/  BRA `(.L_x_3325) ;  /* 0xfffffff0006c7947 */ /* 0x000fea000383ffff */
.L_x_3361:
        /* <DEDUP_REMOVED lines=12> */
.L_x_12961:


//--------------------- .text._ZN7cutlass13device_kernelIN5flash11enable_sm90INS1_16FlashAttnFwdSm90INS1_25CollectiveMainloopFwdSm90ILi2EN4cute5tupleIJNS5_1CILi1EEES8_S8_EEENS6_IJNS7_ILi128EEENS7_ILi160EEENS7_ILi192EEEEEELi192ENS_12float_e4m3_tEfNS_4arch4Sm90ELb0ELb0ELb0ELb1ELb0ELb1ELb0ELb1ELb1ELb1ELb0ELb0EEENS1_21CollectiveEpilogueFwdINS6_IJSA_SC_SB_EEES9_NS_10bfloat16_tESG_Li256ELb1ELb1ELb0ELb1EEENS1_36VarlenDynamicPersistentTileSchedulerILi128ELi160ELi256ELi128ELb0ELb1ELb1ELb0ELb1ELb1EEEEEEEEEvNT_6ParamsE --------------------------
	.section	.text._ZN7cutlass13device_kernelIN5flash11enable_sm90INS1_16FlashAttnFwdSm90INS1_25CollectiveMainloopFwdSm90ILi2EN4cute5tupleIJNS5_1CILi1EEES8_S8_EEENS6_IJNS7_ILi128EEENS7_ILi160EEENS7_ILi192EEEEEELi192ENS_12float_e4m3_tEfNS_4arch4Sm90ELb0ELb0ELb0ELb1ELb0ELb1ELb0ELb1ELb1ELb1ELb0ELb0EEENS1_21CollectiveEpilogueFwdINS6_IJSA_SC_SB_EEES9_NS_10bfloat16_tESG_Li256ELb1ELb1ELb0ELb1EEENS1_36VarlenDynamicPersistentTileSchedulerILi128ELi160ELi256ELi128ELb0ELb1ELb1ELb0ELb1ELb1EEEEEEEEEvNT_6ParamsE,"ax",@progbits
	.align	128
.text._ZN7cutlass13device_kernelIN5flash11enable_sm90INS1_16FlashAttnFwdSm90INS1_25CollectiveMainloopFwdSm90ILi2EN4cute5tupleIJNS5_1CILi1EEES8_S8_EEENS6_IJNS7_ILi128EEENS7_ILi160EEENS7_ILi192EEEEEELi192ENS_12float_e4m3_tEfNS_4arch4Sm90ELb0ELb0ELb0ELb1ELb0ELb1ELb0ELb1ELb1ELb1ELb0ELb0EEENS1_21CollectiveEpilogueFwdINS6_IJSA_SC_SB_EEES9_NS_10bfloat16_tESG_Li256ELb1ELb1ELb0ELb1EEENS1_36VarlenDynamicPersistentTileSchedulerILi128ELi160ELi256ELi128ELb0ELb1ELb1ELb0ELb1ELb1EEEEEEEEEvNT_6ParamsE:
        .type           _ZN7cutlass13device_kernelIN5flash11enable_sm90INS1_16FlashAttnFwdSm90INS1_25CollectiveMainloopFwdSm90ILi2EN4cute5tupleIJNS5_1CILi1EEES8_S8_EEENS6_IJNS7_ILi128EEENS7_ILi160EEENS7_ILi192EEEEEELi192ENS_12float_e4m3_tEfNS_4arch4Sm90ELb0ELb0ELb0ELb1ELb0ELb1ELb0ELb1ELb1ELb1ELb0ELb0EEENS1_21CollectiveEpilogueFwdINS6_IJSA_SC_SB_EEES9_NS_10bfloat16_tESG_Li256ELb1ELb1ELb0ELb1EEENS1_36VarlenDynamicPersistentTileSchedulerILi128ELi160ELi256ELi128ELb0ELb1ELb1ELb0ELb1ELb1EEEEEEEEEvNT_6ParamsE,@function
        .size           _ZN7cutlass13device_kernelIN5flash11enable_sm90INS1_16FlashAttnFwdSm90INS1_25CollectiveMainloopFwdSm90ILi2EN4cute5tupleIJNS5_1CILi1EEES8_S8_EEENS6_IJNS7_ILi128EEENS7_ILi160EEENS7_ILi192EEEEEELi192ENS_12float_e4m3_tEfNS_4arch4Sm90ELb0ELb0ELb0ELb1ELb0ELb1ELb0ELb1ELb1ELb1ELb0ELb0EEENS1_21CollectiveEpilogueFwdINS6_IJSA_SC_SB_EEES9_NS_10bfloat16_tESG_Li256ELb1ELb1ELb0ELb1EEENS1_36VarlenDynamicPersistentTileSchedulerILi128ELi160ELi256ELi128ELb0ELb1ELb1ELb0ELb1ELb1EEEEEEEEEvNT_6ParamsE,(.L_x_12962 - _ZN7cutlass13device_kernelIN5flash11enable_sm90INS1_16FlashAttnFwdSm90INS1_25CollectiveMainloopFwdSm90ILi2EN4cute5tupleIJNS5_1CILi1EEES8_S8_EEENS6_IJNS7_ILi128EEENS7_ILi160EEENS7_ILi192EEEEEELi192ENS_12float_e4m3_tEfNS_4arch4Sm90ELb0ELb0ELb0ELb1ELb0ELb1ELb0ELb1ELb1ELb1ELb0ELb0EEENS1_21CollectiveEpilogueFwdINS6_IJSA_SC_SB_EEES9_NS_10bfloat16_tESG_Li256ELb1ELb1ELb0ELb1EEENS1_36VarlenDynamicPersistentTileSchedulerILi128ELi160ELi256ELi128ELb0ELb1ELb1ELb0ELb1ELb1EEEEEEEEEvNT_6ParamsE)
        .other          _ZN7cutlass13device_kernelIN5flash11enable_sm90INS1_16FlashAttnFwdSm90INS1_25CollectiveMainloopFwdSm90ILi2EN4cute5tupleIJNS5_1CILi1EEES8_S8_EEENS6_IJNS7_ILi128EEENS7_ILi160EEENS7_ILi192EEEEEELi192ENS_12float_e4m3_tEfNS_4arch4Sm90ELb0ELb0ELb0ELb1ELb0ELb1ELb0ELb1ELb1ELb1ELb0ELb0EEENS1_21CollectiveEpilogueFwdINS6_IJSA_SC_SB_EEES9_NS_10bfloat16_tESG_Li256ELb1ELb1ELb0ELb1EEENS1_36VarlenDynamicPersistentTileSchedulerILi128ELi160ELi256ELi128ELb0ELb1ELb1ELb0ELb1ELb1EEEEEEEEEvNT_6ParamsE,@"STO_CUDA_ENTRY STV_DEFAULT"
_ZN7cutlass13device_kernelIN5flash11enable_sm90INS1_16FlashAttnFwdSm90INS1_25CollectiveMainloopFwdSm90ILi2EN4cute5tupleIJNS5_1CILi1EEES8_S8_EEENS6_IJNS7_ILi128EEENS7_ILi160EEENS7_ILi192EEEEEELi192ENS_12float_e4m3_tEfNS_4arch4Sm90ELb0ELb0ELb0ELb1ELb0ELb1ELb0ELb1ELb1ELb1ELb0ELb0EEENS1_21CollectiveEpilogueFwdINS6_IJSA_SC_SB_EEES9_NS_10bfloat16_tESG_Li256ELb1ELb1ELb0ELb1EEENS1_36VarlenDynamicPersistentTileSchedulerILi128ELi160ELi256ELi128ELb0ELb1ELb1ELb0ELb1ELb1EEEEEEEEEvNT_6ParamsE:
        /* <DEDUP_REMOVED lines=24> */
.L_x_3363:
[----:B------:R-:W-:Y:S05]  /*0180*/  BSYNC B0 ;  /* 0x0000000000007941 */ /* 0x000fea0003800000 */
.L_x_3362:
        /* <DEDUP_REMOVED lines=41> */
.L_x_3364:
        /* <DEDUP_REMOVED lines=22> */
.L_x_3365:
        /* <DEDUP_REMOVED lines=18> */
.L_x_3366:
        /* <DEDUP_REMOVED lines=22> */
.L_x_3367:
        /* <DEDUP_REMOVED lines=22> */
.L_x_3368:
        /* <DEDUP_REMOVED lines=8> */
.L_x_3371:
[----:B------:R-:W-:-:S08]  /*09e0*/  NOP ;  /* 0x0000000000007918 */ /* 0x000fd00000000000 */
[----:B------:R-:W0:Y:S02]  /*09f0*/  USETMAXREG.TRY_ALLOC.CTAPOOL UP0, 0xf0 ;  /* 0x000000f0000079c8 */ /* 0x000e240008000600 */
[----:B0-----:R-:W-:-:S13]  /*0a00*/  PLOP3.LUT P0, PT, PT, PT, UP0, 0x80, 0x0 ;  /* 0x000000000000781c */ /* 0x001fda0003f0f008 */
[----:B------:R-:W-:Y:S05]  /*0a10*/  @!P0 BRA `(.L_x_3371) ;  /* 0xfffffffc00f08947 */ /* 0x000fea000383ffff */
[----:B------:R-:W2:Y:S01]  /*0a20*/  LDL.LU R0, [R1+0x14] ;  /* 0x0000140001007983 */ /* 0x000ea20000300800 */
[----:B------:R-:W0:Y:S01]  /*0a30*/  S2R R2, SR_TID.X ;  /* 0x0000000000027919 */ /* 0x000e220000002100 */
[----:B------:R-:W1:Y:S01]  /*0a40*/  S2UR UR42, SR_CgaCtaId ;  /* 0x00000000002a79c3 */ /* 0x000e620000008800 */
[----:B------:R-:W-:Y:S01]  /*0a50*/  UMOV UR4, 0x400 ;  /* 0x0000040000047882 */ /* 0x000fe20000000000 */
[----:B0-----:R-:W-:-:S06]  /*0a60*/  SHF.R.U32.HI R2, RZ, 0x7, R2 ;  /* 0x00000007ff027819 */ /* 0x001fcc0000011602 */
[----:B------:R-:W-:Y:S06]  /*0a70*/  BAR.ARV 0x8, 0x180 ;  /* 0x0206000000007b1d */ /* 0x000fec0000002000 */
[----:B------:R-:W-:-:S13]  /*0a80*/  ISETP.NE.AND P0, PT, R2, 0x1, PT ;  /* 0x000000010200780c */ /* 0x000fda0003f05270 */
[----:B------:R-:W-:Y:S08]  /*0a90*/  @!P0 BAR.ARV 0x9, 0x100 ;  /* 0x0244000000008b1d */ /* 0x000ff00000002000 */
[----:B------:R-:W-:Y:S01]  /*0aa0*/  BAR.SYNC.DEFER_BLOCKING 0x5, 0x180 ;  /* 0x0146000000007b1d */ /* 0x000fe20000010000 */
[----:B-1----:R-:W-:-:S06]  /*0ab0*/  ULEA UR4, UR42, UR4, 0x18 ;  /* 0x000000042a047291 */ /* 0x002fcc000f8ec03f */
[----:B------:R-:W-:Y:S01]  /*0ac0*/  IMAD.U32 R16, RZ, RZ, UR4 ;  /* 0x00000004ff107e24 */ /* 0x000fe2000f8e00ff */
[----:B------:R-:W-:-:S04]  /*0ad0*/  ULDC UR4, c[0x0][0xc3c] ;  /* 0x00030f0000047ab9 */ /* 0x000fc80000000800 */
[----:B------:R-:W0:Y:S01]  /*0ae0*/  LDS.128 R12, [R16+0x334d0] ;  /* 0x0334d000100c7984 */ /* 0x000e220000000c00 */
[----:B------:R-:W-:Y:S06]  /*0af0*/  BAR.ARV 0x4, 0x180 ;  /* 0x0106000000007b1d */ /* 0x000fec0000002000 */
[----:B--2---:R-:W-:-:S04]  /*0b00*/  LOP3.LUT R0, R0, 0xffffffef, RZ, 0xc0, !PT ;  /* 0xffffffef00007812 */ /* 0x004fc800078ec0ff */
[----:B------:R-:W-:-:S05]  /*0b10*/  @P0 LOP3.LUT R0, R0, 0x10, RZ, 0xfc, !PT ;  /* 0x0000001000000812 */ /* 0x000fca00078efcff */
[----:B------:R1:W-:Y:S01]  /*0b20*/  STL [R1+0x14], R0 ;  /* 0x0000140001007387 */ /* 0x0003e20000100800 */
[----:B0-----:R-:W-:-:S13]  /*0b30*/  ISETP.GE.AND P0, PT, R15, UR4, PT ;  /* 0x000000040f007c0c */ /* 0x001fda000bf06270 */
[----:B-1----:R-:W-:Y:S05]  /*0b40*/  @P0 BRA `(.L_x_3372) ;  /* 0x0000029400ec0947 */ /* 0x002fea0003800000 */
[----:B------:R-:W0:Y:S01]  /*0b50*/  S2R R0, SR_TID.X ;  /* 0x0000000000007919 */ /* 0x000e220000002100 */
[----:B------:R-:W-:Y:S01]  /*0b60*/  R2UR UR52, R16 ;  /* 0x00000000103472ca */ /* 0x000fe200000e0000 */
[----:B------:R-:W-:Y:S01]  /*0b70*/  IMAD.MOV.U32 R221, RZ, RZ, RZ ;  /* 0x000000ffffdd7224 */ /* 0x000fe200078e00ff */
[----:B------:R-:W-:Y:S01]  /*0b80*/  ULOP3.LUT UR53, UR36, 0x1, URZ, 0xfc, !UPT ;  /* 0x0000000124357892 */ /* 0x000fe2000f8efc3f */
[----:B------:R-:W-:Y:S01]  /*0b90*/  IMAD.MOV.U32 R230, RZ, RZ, RZ ;  /* 0x000000ffffe67224 */ /* 0x000fe200078e00ff */
[----:B------:R-:W-:Y:S01]  /*0ba0*/  UMOV UR43, URZ ;  /* 0x0000003f002b7c82 */ /* 0x000fe20008000000 */
[----:B------:R-:W-:-:S08]  /*0bb0*/  IMAD.MOV.U32 R147, RZ, RZ, RZ ;  /* 0x000000ffff937224 */ /* 0x000fd000078e00ff */
[----:B------:R-:W-:Y:S01]  /*0bc0*/  UIADD3 UR52, UR52, 0x1e200, URZ ;  /* 0x0001e20034347890 */ /* 0x000fe2000fffe03f */
[----:B0-----:R-:W-:-:S05]  /*0bd0*/  VIADD R24, R0, 0xffffff80 ;  /* 0xffffff8000187836 */ /* 0x001fca0000000000 */
[----:B------:R-:W-:Y:S02]  /*0be0*/  SHF.R.S32.HI R0, RZ, 0x1f, R24 ;  /* 0x0000001fff007819 */ /* 0x000fe40000011418 */
[-C--:B------:R-:W-:Y:S02]  /*0bf0*/  LEA.HI R7, R24, R24.reuse, RZ, 0x1 ;  /* 0x0000001818077211 */ /* 0x080fe400078f08ff */
[CC--:B------:R-:W-:Y:S02]  /*0c00*/  LEA.HI R3, R0.reuse, R24.reuse, RZ, 0x5 ;  /* 0x0000001800037211 */ /* 0x0c0fe400078f28ff */
[CC--:B------:R-:W-:Y:S02]  /*0c10*/  LEA.HI R2, R0.reuse, R24.reuse, RZ, 0x4 ;  /* 0x0000001800027211 */ /* 0x0c0fe400078f20ff */
[----:B------:R-:W-:Y:S01]  /*0c20*/  LEA.HI R6, R0, R24, RZ, 0x2 ;  /* 0x0000001800067211 */ /* 0x000fe200078f10ff */
[----:B------:R-:W-:Y:S01]  /*0c30*/  IMAD.SHL.U32 R4, R3, 0x20, RZ ;  /* 0x0000002003047824 */ /* 0x000fe200078e00ff */
[----:B------:R-:W-:-:S02]  /*0c40*/  LOP3.LUT R3, R2, 0x3fffff0, RZ, 0xc0, !PT ;  /* 0x03fffff002037812 */ /* 0x000fc400078ec0ff */
[----:B------:R-:W-:Y:S02]  /*0c50*/  SHF.R.S32.HI R220, RZ, 0x1, R7 ;  /* 0x00000001ffdc7819 */ /* 0x000fe40000011407 */
[----:B------:R-:W-:Y:S01]  /*0c60*/  LOP3.LUT R4, R4, 0xfffffc00, RZ, 0xc0, !PT ;  /* 0xfffffc0004047812 */ /* 0x000fe200078ec0ff */
[----:B------:R-:W-:Y:S01]  /*0c70*/  IMAD.IADD R3, R24, 0x1, -R3 ;  /* 0x0000000118037824 */ /* 0x000fe200078e0a03 */
[--C-:B------:R-:W-:Y:S02]  /*0c80*/  SHF.R.S32.HI R236, RZ, 0x2, R6.reuse ;  /* 0x00000002ffec7819 */ /* 0x100fe40000011406 */
[----:B------:R-:W-:Y:S01]  /*0c90*/  SHF.R.S32.HI R9, RZ, 0x1f, R6 ;  /* 0x0000001fff097819 */ /* 0x000fe20000011406 */
[----:B------:R-:W-:Y:S01]  /*0ca0*/  IMAD R5, R3, 0x40, R4 ;  /* 0x0000004003057824 */ /* 0x000fe200078e0204 */
[----:B------:R-:W-:Y:S02]  /*0cb0*/  SHF.R.S32.HI R3, RZ, 0x4, R2 ;  /* 0x00000004ff037819 */ /* 0x000fe40000011402 */
[----:B------:R-:W-:-:S02]  /*0cc0*/  LEA.HI R4, R7, R220, RZ, 0x1 ;  /* 0x000000dc07047211 */ /* 0x000fc400078f08ff */
[----:B------:R-:W-:Y:S02]  /*0cd0*/  LEA.HI R2, R2, R3, RZ, 0x1 ;  /* 0x0000000302027211 */ /* 0x000fe400078f08ff */
[----:B------:R-:W-:Y:S02]  /*0ce0*/  LOP3.LUT R6, R6, 0xfffffffc, RZ, 0xc0, !PT ;  /* 0xfffffffc06067812 */ /* 0x000fe400078ec0ff */
[----:B------:R-:W-:Y:S02]  /*0cf0*/  LEA.HI R9, R9, R236, RZ, 0x2 ;  /* 0x000000ec09097211 */ /* 0x000fe400078f10ff */
[----:B------:R-:W-:Y:S01]  /*0d00*/  LOP3.LUT R2, R2, 0x1ffffffe, RZ, 0xc0, !PT ;  /* 0x1ffffffe02027812 */ /* 0x000fe200078ec0ff */
[----:B------:R-:W-:Y:S01]  /*0d10*/  IMAD.IADD R6, R24, 0x1, -R6 ;  /* 0x0000000118067824 */ /* 0x000fe200078e0a06 */
[----:B------:R-:W-:Y:S02]  /*0d20*/  LOP3.LUT R11, R4, 0x3fffffe, RZ, 0xc0, !PT ;  /* 0x03fffffe040b7812 */ /* 0x000fe400078ec0ff */
[----:B------:R-:W-:Y:S01]  /*0d30*/  LOP3.LUT R9, R9, 0xfffffffc, RZ, 0xc0, !PT ;  /* 0xfffffffc09097812 */ /* 0x000fe200078ec0ff */
[----:B------:R-:W-:Y:S01]  /*0d40*/  IMAD.IADD R2, R3, 0x1, -R2 ;  /* 0x0000000103027824 */ /* 0x000fe200078e0a02 */
[----:B------:R-:W-:Y:S01]  /*0d50*/  IADD3 R4, R220, -R11, RZ ;  /* 0x8000000bdc047210 */ /* 0x000fe20007ffe0ff */
[----:B------:R-:W-:Y:S01]  /*0d60*/  IMAD.MOV.U32 R11, RZ, RZ, -0x2 ;  /* 0xfffffffeff0b7424 */ /* 0x000fe200078e00ff */
[----:B------:R-:W-:Y:S01]  /*0d70*/  LEA.HI R8, R6, R6, RZ, 0x1 ;  /* 0x0000000606087211 */ /* 0x000fe200078f08ff */
[----:B------:R-:W-:Y:S01]  /*0d80*/  IMAD.IADD R236, R236, 0x1, -R9 ;  /* 0x00000001ecec7824 */ /* 0x000fe200078e0a09 */
[----:B------:R-:W-:Y:S01]  /*0d90*/  LOP3.LUT R7, R7, 0xfffffffe, RZ, 0xc0, !PT ;  /* 0xfffffffe07077812 */ /* 0x000fe200078ec0ff */
[----:B------:R-:W-:-:S02]  /*0da0*/  IMAD R2, R2, 0x8, R5 ;  /* 0x0000000802027824 */ /* 0x000fc400078e0205 */
[----:B------:R-:W-:Y:S02]  /*0db0*/  VIADD R9, R220, 0x80 ;  /* 0x00000080dc097836 */ /* 0x000fe40000000000 */
[----:B------:R-:W-:Y:S01]  /*0dc0*/  IMAD R229, R3, 0x8, R4 ;  /* 0x0000000803e57824 */ /* 0x000fe200078e0204 */
[----:B------:R-:W-:Y:S01]  /*0dd0*/  LOP3.LUT R3, R8, 0x1ffffffe, RZ, 0xc0, !PT ;  /* 0x1ffffffe08037812 */ /* 0x000fe200078ec0ff */
[----:B------:R0:W-:Y:S01]  /*0de0*/  STL [R1+0x80], R2 ;  /* 0x0000800201007387 */ /* 0x0001e20000100800 */
[----:B------:R-:W-:Y:S01]  /*0df0*/  SHF.R.S32.HI R4, RZ, 0x1f, R9 ;  /* 0x0000001fff047819 */ /* 0x000fe20000011409 */
[----:B------:R-:W-:Y:S01]  /*0e00*/  IMAD.IADD R21, R24, 0x1, -R7 ;  /* 0x0000000118157824 */ /* 0x000fe200078e0a07 */
[-C--:B------:R-:W-:Y:S01]  /*0e10*/  LEA.HI R10, R9, R9.reuse, RZ, 0x1 ;  /* 0x00000009090a7211 */ /* 0x080fe200078f08ff */
[----:B------:R-:W-:Y:S01]  /*0e20*/  IMAD.IADD R8, R6, 0x1, -R3 ;  /* 0x0000000106087824 */ /* 0x000fe200078e0a03 */
[----:B------:R-:W-:Y:S01]  /*0e30*/  LEA.HI R5, R4, R9, RZ, 0x3 ;  /* 0x0000000904057211 */ /* 0x000fe200078f18ff */
[----:B------:R-:W-:Y:S01]  /*0e40*/  IMAD.SHL.U32 R22, R21, 0x8, RZ ;  /* 0x0000000815167824 */ /* 0x000fe200078e00ff */
[----:B------:R-:W-:Y:S01]  /*0e50*/  LOP3.LUT R4, R10, 0x3fffffe, RZ, 0xc0, !PT ;  /* 0x03fffffe0a047812 */ /* 0x000fe200078ec0ff */
[----:B------:R-:W-:Y:S01]  /*0e60*/  IMAD.SHL.U32 R227, R236, 0x80, RZ ;  /* 0x00000080ece37824 */ /* 0x000fe200078e00ff */
[----:B------:R-:W-:Y:S01]  /*0e70*/  SHF.R.S32.HI R10, RZ, 0x1, R10 ;  /* 0x00000001ff0a7819 */ /* 0x000fe2000001140a */
[----:B------:R-:W-:Y:S01]  /*0e80*/  IMAD.SHL.U32 R5, R5, 0x40, RZ ;  /* 0x0000004005057824 */ /* 0x000fe200078e00ff */
[CC--:B0-----:R-:W-:Y:S01]  /*0e90*/  LEA.HI R2, R0.reuse, R24.reuse, RZ, 0x7 ;  /* 0x0000001800027211 */ /* 0x0c1fe200078f38ff */
[----:B------:R-:W-:Y:S01]  /*0ea0*/  IMAD.IADD R232, R9, 0x1, -R4 ;  /* 0x0000000109e87824 */ /* 0x000fe200078e0a04 */
[----:B------:R-:W-:Y:S01]  /*0eb0*/  LEA.HI R0, R0, R24, RZ, 0x3 ;  /* 0x0000001800007211 */ /* 0x000fe200078f18ff */
[----:B------:R-:W-:Y:S01]  /*0ec0*/  VIADD R222, R22, 0x20 ;  /* 0x0000002016de7836 */ /* 0x000fe20000000000 */
[----:B------:R-:W-:Y:S01]  /*0ed0*/  LOP3.LUT R3, R2, 0xffffff80, RZ, 0xc0, !PT ;  /* 0xffffff8002037812 */ /* 0x000fe200078ec0ff */
[C---:B------:R-:W-:Y:S01]  /*0ee0*/  VIADD R224, R22.reuse, 0x40 ;  /* 0x0000004016e07836 */ /* 0x040fe20000000000 */
[----:B------:R-:W-:Y:S01]  /*0ef0*/  LOP3.LUT R5, R5, 0xfffffe00, RZ, 0xc0, !PT ;  /* 0xfffffe0005057812 */ /* 0x000fe200078ec0ff */
[----:B------:R-:W-:Y:S01]  /*0f00*/  IMAD.IADD R7, R22, 0x1, R222 ;  /* 0x0000000116077824 */ /* 0x000fe200078e02de */
[----:B------:R-:W-:Y:S01]  /*0f10*/  IADD3 R25, R24, -R3, RZ ;  /* 0x8000000318197210 */ /* 0x000fe20007ffe0ff */
[----:B------:R-:W-:Y:S01]  /*0f20*/  VIADD R223, R22, 0x10 ;  /* 0x0000001016df7836 */ /* 0x000fe20000000000 */
[----:B------:R-:W-:Y:S01]  /*0f30*/  SHF.R.S32.HI R17, RZ, 0x7, R2 ;  /* 0x00000007ff117819 */ /* 0x000fe20000011402 */
[----:B------:R-:W-:Y:S01]  /*0f40*/  IMAD R232, R232, 0x40, R5 ;  /* 0x00000040e8e87824 */ /* 0x000fe200078e0205 */
[----:B------:R-:W-:Y:S01]  /*0f50*/  SHF.R.S32.HI R3, RZ, 0x1f, R25 ;  /* 0x0000001fff037819 */ /* 0x000fe20000011419 */
[----:B------:R-:W-:Y:S01]  /*0f60*/  VIADD R225, R22, 0x30 ;  /* 0x0000003016e17836 */ /* 0x000fe20000000000 */
[----:B------:R-:W-:Y:S01]  /*0f70*/  LEA.HI R2, R2, R17, RZ, 0x1 ;  /* 0x0000001102027211 */ /* 0x000fe200078f08ff */
[----:B------:R-:W-:Y:S01]  /*0f80*/  VIADD R226, R22, 0x50 ;  /* 0x0000005016e27836 */ /* 0x000fe20000000000 */
[-C--:B------:R-:W-:Y:S01]  /*0f90*/  LEA.HI R4, R3, R25.reuse, RZ, 0x2 ;  /* 0x0000001903047211 */ /* 0x080fe200078f10ff */
[----:B------:R-:W-:Y:S01]  /*0fa0*/  IMAD.SHL.U32 R229, R229, 0x40, RZ ;  /* 0x00000040e5e57824 */ /* 0x000fe200078e00ff */
[----:B------:R-:W-:Y:S01]  /*0fb0*/  LEA.HI R3, R3, R25, RZ, 0x5 ;  /* 0x0000001903037211 */ /* 0x000fe200078f28ff */
[----:B------:R-:W-:Y:S01]  /*0fc0*/  IMAD.SHL.U32 R10, R10, 0x80, RZ ;  /* 0x000000800a0a7824 */ /* 0x000fe200078e00ff */
[----:B------:R-:W-:-:S02]  /*0fd0*/  SHF.R.S32.HI R5, RZ, 0x2, R4 ;  /* 0x00000002ff057819 */ /* 0x000fc40000011404 */
[----:B------:R-:W-:Y:S02]  /*0fe0*/  SHF.R.S32.HI R6, RZ, 0x1f, R4 ;  /* 0x0000001fff067819 */ /* 0x000fe40000011404 */
[----:B------:R-:W-:Y:S02]  /*0ff0*/  LOP3.LUT R4, R4, 0x7ffffffc, RZ, 0xc0, !PT ;  /* 0x7ffffffc04047812 */ /* 0x000fe400078ec0ff */
[----:B------:R-:W-:Y:S02]  /*1000*/  LEA.HI R6, R6, R5, RZ, 0x3 ;  /* 0x0000000506067211 */ /* 0x000fe400078f18ff */
[----:B------:R-:W-:Y:S01]  /*1010*/  SHF.R.S32.HI R3, RZ, 0x5, R3 ;  /* 0x00000005ff037819 */ /* 0x000fe20000011403 */
[----:B------:R-:W-:Y:S01]  /*1020*/  IMAD.IADD R4, R25, 0x1, -R4 ;  /* 0x0000000119047824 */ /* 0x000fe200078e0a04 */
[----:B------:R-:W-:Y:S02]  /*1030*/  LOP3.LUT R6, R6, 0xfffffff8, RZ, 0xc0, !PT ;  /* 0xfffffff806067812 */ /* 0x000fe400078ec0ff */
[----:B------:R-:W-:Y:S01]  /*1040*/  LOP3.LUT R2, R2, 0x3fffffe, RZ, 0xc0, !PT ;  /* 0x03fffffe02027812 */ /* 0x000fe200078ec0ff */
[----:B------:R-:W-:Y:S01]  /*1050*/  IMAD R4, R4, R11, 0xa0 ;  /* 0x000000a004047424 */ /* 0x000fe200078e020b */
[----:B------:R-:W-:Y:S01]  /*1060*/  SHF.R.S32.HI R12, RZ, 0x1f, R7 ;  /* 0x0000001fff0c7819 */ /* 0x000fe20000011407 */
[----:B------:R-:W-:Y:S01]  /*1070*/  IMAD.IADD R6, R5, 0x1, -R6 ;  /* 0x0000000105067824 */ /* 0x000fe200078e0a06 */
[----:B------:R-:W-:Y:S01]  /*1080*/  IADD3 R9, R22, R224, RZ ;  /* 0x000000e016097210 */ /* 0x000fe20007ffe0ff */
[----:B------:R-:W-:Y:S01]  /*1090*/  IMAD.IADD R2, R17, 0x1, -R2 ;  /* 0x0000000111027824 */ /* 0x000fe200078e0a02 */
[CC--:B------:R-:W-:Y:S01]  /*10a0*/  LEA.HI R20, R12.reuse, R7.reuse, RZ, 0x4 ;  /* 0x000000070c147211 */ /* 0x0c0fe200078f20ff */
[----:B------:R-:W-:Y:S01]  /*10b0*/  IMAD R3, R3, 0x10, R6 ;  /* 0x0000001003037824 */ /* 0x000fe200078e0206 */
[----:B------:R-:W-:Y:S01]  /*10c0*/  LEA.HI R7, R12, R7, RZ, 0x6 ;  /* 0x000000070c077211 */ /* 0x000fe200078f30ff */
[----:B------:R0:W-:Y:S01]  /*10d0*/  STL [R1+0x78], R4 ;  /* 0x0000780401007387 */ /* 0x0001e20000100800 */
[----:B------:R-:W-:Y:S01]  /*10e0*/  LOP3.LUT R227, R227, 0x180, RZ, 0xc0, !PT ;  /* 0x00000180e3e37812 */ /* 0x000fe200078ec0ff */
[----:B------:R-:W-:Y:S01]  /*10f0*/  IMAD R11, R2, 0x40, R3 ;  /* 0x00000040020b7824 */ /* 0x000fe200078e0203 */
[----:B------:R-:W-:Y:S01]  /*1100*/  LOP3.LUT R2, R0, 0xfffffff8, RZ, 0xc0, !PT ;  /* 0xfffffff800027812 */ /* 0x000fe200078ec0ff */
[----:B------:R-:W-:Y:S01]  /*1110*/  STL [R1+0x4], R13 ;  /* 0x0000040d01007387 */ /* 0x000fe20000100800 */
[----:B------:R-:W-:Y:S01]  /*1120*/  SHF.R.S32.HI R3, RZ, 0x3, R0 ;  /* 0x00000003ff037819 */ /* 0x000fe20000011400 */
[----:B------:R-:W-:Y:S01]  /*1130*/  IMAD.SHL.U32 R7, R7, 0x80, RZ ;  /* 0x0000008007077824 */ /* 0x000fe200078e00ff */
[----:B------:R-:W-:Y:S01]  /*1140*/  SHF.R.S32.HI R3, RZ, 0x1f, R223 ;  /* 0x0000001fff037819 */ /* 0x000fe200000114df */
[----:B------:R-:W-:Y:S01]  /*1150*/  IMAD.IADD R2, R24, 0x1, -R2 ;  /* 0x0000000118027824 */ /* 0x000fe200078e0a02 */
[----:B------:R-:W-:Y:S01]  /*1160*/  SHF.R.S32.HI R0, RZ, 0x1f, R220 ;  /* 0x0000001fff007819 */ /* 0x000fe200000114dc */
[----:B------:R-:W-:Y:S01]  /*1170*/  STL [R1+0x8], R14 ;  /* 0x0000080e01007387 */ /* 0x000fe20000100800 */
[----:B------:R-:W-:Y:S01]  /*1180*/  SHF.R.S32.HI R18, RZ, 0x1f, R9 ;  /* 0x0000001fff127819 */ /* 0x000fe20000011409 */
[----:B------:R-:W-:Y:S01]  /*1190*/  IMAD.SHL.U32 R234, R2, 0x8, RZ ;  /* 0x0000000802ea7824 */ /* 0x000fe200078e00ff */
[----:B------:R-:W-:Y:S01]  /*11a0*/  SHF.R.S32.HI R0, RZ, 0x1f, R222 ;  /* 0x0000001fff007819 */ /* 0x000fe200000114de */
[----:B------:R-:W-:Y:S01]  /*11b0*/  STL [R1+0xc], R15 ;  /* 0x00000c0f01007387 */ /* 0x000fe20000100800 */
[----:B------:R-:W-:Y:S01]  /*11c0*/  LOP3.LUT R5, R227, 0x30, R20, 0xf8, !PT ;  /* 0x00000030e3057812 */ /* 0x000fe200078ef814 */
[----:B------:R-:W-:Y:S01]  /*11d0*/  VIADD R237, R234, 0x40 ;  /* 0x00000040eaed7836 */ /* 0x000fe20000000000 */
[----:B------:R-:W-:Y:S01]  /*11e0*/  SHF.R.S32.HI R2, RZ, 0x1f, R234 ;  /* 0x0000001fff027819 */ /* 0x000fe200000114ea */
[----:B------:R-:W-:Y:S01]  /*11f0*/  STL [R1+0x74], R11 ;  /* 0x0000740b01007387 */ /* 0x000fe20000100800 */
[----:B------:R-:W-:Y:S01]  /*1200*/  SHF.R.S32.HI R2, RZ, 0x1f, R225 ;  /* 0x0000001fff027819 */ /* 0x000fe200000114e1 */
[----:B------:R-:W-:Y:S01]  /*1210*/  IMAD.MOV.U32 R17, RZ, RZ, RZ ;  /* 0x000000ffff117224 */ /* 0x000fe200078e00ff */
[----:B------:R-:W-:Y:S01]  /*1220*/  SHF.R.U32.HI R228, RZ, 0x3, R227 ;  /* 0x00000003ffe47819 */ /* 0x000fe200000116e3 */
[----:B------:R1:W-:Y:S01]  /*1230*/  STL [R1+0x64], R3 ;  /* 0x0000640301007387 */ /* 0x0003e20000100800 */
[----:B------:R-:W-:-:S02]  /*1240*/  LEA.HI R12, R18, R9, RZ, 0x4 ;  /* 0x00000009120c7211 */ /* 0x000fc400078f20ff */
[----:B------:R-:W-:Y:S01]  /*1250*/  LEA.HI R9, R18, R9, RZ, 0x6 ;  /* 0x0000000912097211 */ /* 0x000fe200078f30ff */
[----:B------:R2:W-:Y:S01]  /*1260*/  STL [R1+0x60], R0 ;  /* 0x0000600001007387 */ /* 0x0005e20000100800 */
[----:B0-----:R-:W-:Y:S02]  /*1270*/  LOP3.LUT R4, R7, 0xffffe000, RZ, 0xc0, !PT ;  /* 0xffffe00007047812 */ /* 0x001fe400078ec0ff */
[----:B------:R-:W-:Y:S01]  /*1280*/  LOP3.LUT R5, R5, R228, RZ, 0x3c, !PT ;  /* 0x000000e405057212 */ /* 0x000fe200078e3cff */
[----:B------:R0:W-:Y:S01]  /*1290*/  STL [R1+0x5c], R2 ;  /* 0x00005c0201007387 */ /* 0x0001e20000100800 */
[----:B------:R-:W-:Y:S02]  /*12a0*/  SHF.L.U32 R18, R21, 0x4, RZ ;  /* 0x0000000415127819 */ /* 0x000fe400000006ff */
[----:B-1----:R-:W-:Y:S02]  /*12b0*/  SHF.R.S32.HI R3, RZ, 0x1f, R224 ;  /* 0x0000001fff037819 */ /* 0x002fe400000114e0 */
[----:B------:R-:W-:Y:S01]  /*12c0*/  SHF.L.U32 R6, R9, 0x7, RZ ;  /* 0x0000000709067819 */ /* 0x000fe200000006ff */
[----:B--2---:R-:W-:Y:S01]  /*12d0*/  VIADD R0, R234, 0x80 ;  /* 0x00000080ea007836 */ /* 0x004fe20000000000 */
[----:B------:R-:W-:Y:S01]  /*12e0*/  IADD3 R7, R5, R229, R4 ;  /* 0x000000e505077210 */ /* 0x000fe20007ffe004 */
[----:B------:R1:W-:Y:S01]  /*12f0*/  STL [R1+0x58], R3 ;  /* 0x0000580301007387 */ /* 0x0003e20000100800 */
[----:B------:R-:W-:-:S02]  /*1300*/  LOP3.LUT R9, R227, 0x30, R12, 0xf8, !PT ;  /* 0x00000030e3097812 */ /* 0x000fc400078ef80c */
[----:B0-----:R-:W-:Y:S02]  /*1310*/  SHF.R.S32.HI R2, RZ, 0x1f, R226 ;  /* 0x0000001fff027819 */ /* 0x001fe400000114e2 */
[--C-:B------:R-:W-:Y:S02]  /*1320*/  LOP3.LUT R5, R227, 0x30, R18.reuse, 0xf8, !PT ;  /* 0x00000030e3057812 */ /* 0x100fe400078ef812 */
[----:B------:R-:W-:Y:S01]  /*1330*/  LOP3.LUT R6, R6, 0xffffe000, RZ, 0xc0, !PT ;  /* 0xffffe00006067812 */ /* 0x000fe200078ec0ff */
[----:B------:R0:W-:Y:S01]  /*1340*/  STL [R1+0x54], R2 ;  /* 0x0000540201007387 */ /* 0x0001e20000100800 */
[-C--:B------:R-:W-:Y:S02]  /*1350*/  LOP3.LUT R9, R9, R228.reuse, RZ, 0x3c, !PT ;  /* 0x000000e409097212 */ /* 0x080fe400078e3cff */
[----:B-1----:R-:W-:Y:S02]  /*1360*/  LOP3.LUT R3, R227, 0x10, R18, 0xf8, !PT ;  /* 0x00000010e3037812 */ /* 0x002fe400078ef812 */
[----:B------:R-:W-:-:S02]  /*1370*/  LOP3.LUT R5, R5, R228, RZ, 0x3c, !PT ;  /* 0x000000e405057212 */ /* 0x000fc400078e3cff */
[----:B------:R-:W-:Y:S02]  /*1380*/  IADD3 R9, R9, R229, R6 ;  /* 0x000000e509097210 */ /* 0x000fe40007ffe006 */
[----:B------:R-:W-:Y:S02]  /*1390*/  LOP3.LUT R231, R10, 0x180, RZ, 0xc0, !PT ;  /* 0x000001800ae77812 */ /* 0x000fe400078ec0ff */
[----:B0-----:R-:W-:Y:S02]  /*13a0*/  SHF.R.S32.HI R2, RZ, 0x1f, R0 ;  /* 0x0000001fff027819 */ /* 0x001fe40000011400 */
[----:B------:R-:W-:Y:S02]  /*13b0*/  LOP3.LUT R0, R3, R228, RZ, 0x3c, !PT ;  /* 0x000000e403007212 */ /* 0x000fe400078e3cff */
[----:B------:R-:W-:Y:S02]  /*13c0*/  SHF.R.S32.HI R3, RZ, 0x4, R20 ;  /* 0x00000004ff037819 */ /* 0x000fe40000011414 */
[----:B------:R-:W-:-:S02]  /*13d0*/  SHF.R.S32.HI R2, RZ, 0x4, R12 ;  /* 0x00000004ff027819 */ /* 0x000fc4000001140c */
[----:B------:R-:W-:Y:S01]  /*13e0*/  IADD3 R235, R229, R0, RZ ;  /* 0x00000000e5eb7210 */ /* 0x000fe20007ffe0ff */
[----:B------:R0:W-:Y:S01]  /*13f0*/  STL [R1+0x40], R3 ;  /* 0x0000400301007387 */ /* 0x0001e20000100800 */
[C---:B------:R-:W-:Y:S02]  /*1400*/  IADD3 R0, R16.reuse, R229, R5 ;  /* 0x000000e510007210 */ /* 0x040fe40007ffe005 */
[----:B------:R-:W-:Y:S01]  /*1410*/  SHF.R.S32.HI R4, RZ, 0x1f, R237 ;  /* 0x0000001fff047819 */ /* 0x000fe200000114ed */
[----:B------:R1:W-:Y:S04]  /*1420*/  STL [R1+0x48], R2 ;  /* 0x0000480201007387 */ /* 0x0003e80000100800 */
[----:B------:R2:W-:Y:S01]  /*1430*/  STL [R1+0x70], R0 ;  /* 0x0000700001007387 */ /* 0x0005e20000100800 */
[----:B0-----:R-:W-:-:S02]  /*1440*/  IMAD.IADD R3, R16, 0x1, R7 ;  /* 0x0000000110037824 */ /* 0x001fc400078e0207 */
[----:B-1----:R-:W-:-:S03]  /*1450*/  IMAD.IADD R2, R16, 0x1, R9 ;  /* 0x0000000110027824 */ /* 0x002fc600078e0209 */
[----:B------:R0:W-:Y:S01]  /*1460*/  STL [R1+0x6c], R3 ;  /* 0x00006c0301007387 */ /* 0x0001e20000100800 */
[----:B--2---:R-:W-:-:S03]  /*1470*/  IMAD R0, R8, 0x8, R11 ;  /* 0x0000000808007824 */ /* 0x004fc600078e020b */
[----:B------:R0:W-:Y:S04]  /*1480*/  STL [R1+0x68], R2 ;  /* 0x0000680201007387 */ /* 0x0001e80000100800 */
[----:B------:R0:W-:Y:S02]  /*1490*/  STL [R1+0x7c], R0 ;  /* 0x00007c0001007387 */ /* 0x0001e40000100800 */
.L_x_3563:
[----:B0-2---:R-:W2:Y:S01]  /*14a0*/  LDL.LU R0, [R1+0xc] ;  /* 0x00000c0001007983 */ /* 0x005ea20000300800 */
        /* <DEDUP_REMOVED lines=13> */
[----:B--23--:R-:W-:Y:S01]  /*1580*/  SHF.R.S32.HI R6, RZ, 0x1f, R0 ;  /* 0x0000001fff067819 */ /* 0x00cfe20000011400 */
        /* <DEDUP_REMOVED lines=8> */
[C---:B------:R-:W-:Y:S01]  /*1610*/  IADD3 R8, P3, R30.reuse, UR6, RZ ;  /* 0x000000061e087c10 */ /* 0x040fe2000ff7e0ff */
[----:B-1----:R1:W5:Y:S01]  /*1620*/  @P1 LDG.E R3, desc[UR54][R4.64] ;  /* 0x0000003604031981 */ /* 0x002362000c1e1900 */
[----:B------:R-:W-:Y:S01]  /*1630*/  ISETP.NE.AND.EX P2, PT, RZ, UR9, PT, P2 ;  /* 0x00000009ff007c0c */ /* 0x000fe2000bf45320 */
[----:B------:R-:W-:Y:S01]  /*1640*/  IMAD.U32 R153, RZ, RZ, UR4 ;  /* 0x00000004ff997e24 */ /* 0x000fe2000f8e00ff */
[C---:B------:R-:W-:Y:S01]  /*1650*/  IADD3.X R9, R29.reuse, UR7, RZ, P3, !PT ;  /* 0x000000071d097c10 */ /* 0x040fe20009ffe4ff */
[----:B------:R-:W-:Y:S01]  /*1660*/  ULDC.64 UR4, c[0x0][0x418] ;  /* 0x0001060000047ab9 */ /* 0x000fe20000000a00 */
[----:B------:R1:W-:Y:S04]  /*1670*/  STL [R1+0x24], R30 ;  /* 0x0000241e01007387 */ /* 0x0003e80000100800 */
[----:B------:R1:W5:Y:S05]  /*1680*/  @P0 LDG.E R27, desc[UR54][R8.64] ;  /* 0x00000036081b0981 */ /* 0x00036a000c1e1900 */
[----:B0-----:R-:W-:Y:S01]  /*1690*/  @P2 IADD3 R6, P1, R30, UR8, RZ ;  /* 0x000000081e062c10 */ /* 0x001fe2000ff3e0ff */
[----:B------:R-:W-:Y:S01]  /*16a0*/  UISETP.NE.U32.AND UP0, UPT, UR4, URZ, UPT ;  /* 0x0000003f0400728c */ /* 0x000fe2000bf05070 */
[----:B------:R1:W-:Y:S02]  /*16b0*/  STL [R1+0x28], R29 ;  /* 0x0000281d01007387 */ /* 0x0003e40000100800 */
[----:B------:R-:W-:Y:S01]  /*16c0*/  @P2 IADD3.X R7, R29, UR9, RZ, P1, !PT ;  /* 0x000000091d072c10 */ /* 0x000fe20008ffe4ff */
[----:B------:R-:W-:-:S04]  /*16d0*/  ULDC UR4, c[0x0][0x424] ;  /* 0x0001090000047ab9 */ /* 0x000fc80000000800 */
[----:B------:R1:W5:Y:S01]  /*16e0*/  @P2 LDG.E R153, desc[UR54][R6.64] ;  /* 0x0000003606992981 */ /* 0x000362000c1e1900 */
[----:B------:R-:W-:-:S03]  /*16f0*/  UISETP.NE.AND.EX UP0, UPT, UR5, URZ, UPT, UP0 ;  /* 0x0000003f0500728c */ /* 0x000fc6000bf05300 */
[----:B------:R-:W-:Y:S01]  /*1700*/  ULDC UR5, c[0x0][0x2f0] ;  /* 0x0000bc0000057ab9 */ /* 0x000fe20000000800 */
[----:B------:R-:W-:-:S04]  /*1710*/  USEL UR4, UR4, 0x1, UP0 ;  /* 0x0000000104047887 */ /* 0x000fc80008000000 */
[----:B------:R-:W-:-:S03]  /*1720*/  UIMAD UR4, UR4, UR5, URZ ;  /* 0x00000005040472a4 */ /* 0x000fc6000f8e023f */
[----:B------:R-:W-:Y:S02]  /*1730*/  ULDC UR5, c[0x0][0x348] ;  /* 0x0000d20000057ab9 */ /* 0x000fe40000000800 */
[----:B------:R-:W-:Y:S01]  /*1740*/  MOV R2, UR5 ;  /* 0x0000000500027c02 */ /* 0x000fe20008000f00 */
        /* <DEDUP_REMOVED lines=12> */
.L_x_3373:
        /* <DEDUP_REMOVED lines=12> */
.L_x_3374:
[----:B------:R-:W-:Y:S05]  /*18d0*/  @!P0 BRA `(.L_x_3375) ;  /* 0x00000000000c8947 */ /* 0x000fea0003800000 */
[----:B------:R-:W2:Y:S04]  /*18e0*/  LDG.E R5, desc[UR54][R8.64] ;  /* 0x0000003608057981 */ /* 0x000ea8000c1e1900 */
[----:B------:R-:W2:Y:S02]  /*18f0*/  LDG.E R26, desc[UR54][R8.64+0x4] ;  /* 0x00000436081a7981 */ /* 0x000ea4000c1e1900 */
[----:B--2---:R-:W-:-:S07]  /*1900*/  IMAD.IADD R26, R26, 0x1, -R5 ;  /* 0x000000011a1a7824 */ /* 0x004fce00078e0a05 */
.L_x_3375:
        /* <DEDUP_REMOVED lines=19> */
[----:B------:R-:W-:-:S04]  /*1a40*/  VIADD R0, R159, 0x9f ;  /* 0x0000009f9f007836 */ /* 0x000fc80000000000 */
[----:B------:R-:W-:-:S05]  /*1a50*/  IMAD.HI R0, R0, 0x66666667, RZ ;  /* 0x6666666700007827 */ /* 0x000fca00078e02ff */
[----:B------:R-:W-:-:S04]  /*1a60*/  SHF.R.U32.HI R161, RZ, 0x1f, R0 ;  /* 0x0000001fffa17819 */ /* 0x000fc80000011600 */
[----:B------:R-:W-:-:S05]  /*1a70*/  LEA.HI.SX32 R161, R0, R161, 0x1a ;  /* 0x000000a100a17211 */ /* 0x000fca00078fd2ff */
[----:B------:R-:W-:-:S05]  /*1a80*/  IMAD R3, R161, 0xa0, -R3 ;  /* 0x000000a0a1037824 */ /* 0x000fca00078e0a03 */
[----:B------:R-:W-:-:S04]  /*1a90*/  VIMNMX R3, R3, R2, PT ;  /* 0x0000000203037248 */ /* 0x000fc80003fe0100 */
[----:B------:R-:W-:Y:S01]  /*1aa0*/  ISETP.GT.AND P0, PT, R3, R126, PT ;  /* 0x0000007e0300720c */ /* 0x000fe20003f04270 */
[----:B------:R-:W-:-:S05]  /*1ab0*/  IMAD.WIDE.U32 R126, R126, -0x33333333, RZ ;  /* 0xcccccccd7e7e7825 */ /* 0x000fca00078e00ff */
[----:B------:R-:W-:-:S05]  /*1ac0*/  SHF.R.U32.HI R126, RZ, 0x7, R127 ;  /* 0x00000007ff7e7819 */ /* 0x000fca000001167f */
[----:B------:R-:W-:Y:S02]  /*1ad0*/  IMAD.MOV.U32 R24, RZ, RZ, R126 ;  /* 0x000000ffff187224 */ /* 0x000fe400078e007e */
[----:B------:R-:W-:-:S04]  /*1ae0*/  @P0 VIADD R0, R3, 0x9f ;  /* 0x0000009f03000836 */ /* 0x000fc80000000000 */
[----:B------:R-:W-:-:S05]  /*1af0*/  @P0 IMAD.HI R0, R0, 0x66666667, RZ ;  /* 0x6666666700000827 */ /* 0x000fca00078e02ff */
[----:B------:R-:W-:-:S04]  /*1b00*/  @P0 SHF.R.U32.HI R3, RZ, 0x1f, R0 ;  /* 0x0000001fff030819 */ /* 0x000fc80000011600 */
[----:B------:R-:W-:Y:S02]  /*1b10*/  @P0 LEA.HI.SX32 R24, R0, R3, 0x1a ;  /* 0x0000000300180211 */ /* 0x000fe400078fd2ff */
[----:B------:R-:W-:Y:S02]  /*1b20*/  PLOP3.LUT P0, PT, PT, PT, PT, 0x80, 0x0 ;  /* 0x000000000000781c */ /* 0x000fe40003f0f070 */
[----:B------:R-:W-:-:S13]  /*1b30*/  ISETP.GT.AND P1, PT, R24, R126, PT ;  /* 0x0000007e1800720c */ /* 0x000fda0003f24270 */
[----:B0-----:R-:W-:Y:S05]  /*1b40*/  @!P1 BRA `(.L_x_3376) ;  /* 0x000000e400809947 */ /* 0x001fea0003800000 */
        /* <DEDUP_REMOVED lines=20> */
.L_x_3378:
[----:B------:R-:W-:Y:S05]  /*1c90*/  BSYNC B6 ;  /* 0x0000000000067941 */ /* 0x000fea0003800000 */
.L_x_3377:
        /* <DEDUP_REMOVED lines=11> */
[----:B------:R-:W-:Y:S01]  /*1d50*/  IMAD.U32 R10, RZ, RZ, UR6 ;  /* 0x00000006ff0a7e24 */ /* 0x000fe2000f8e00ff */
[----:B------:R-:W-:Y:S01]  /*1d60*/  MOV R13, RZ ;  /* 0x000000ff000d7202 */ /* 0x000fe20000000f00 */
[----:B------:R-:W-:Y:S02]  /*1d70*/  IMAD.U32 R6, RZ, RZ, UR4 ;  /* 0x00000004ff067e24 */ /* 0x000fe4000f8e00ff */
[----:B------:R-:W-:-:S02]  /*1d80*/  IMAD.U32 R7, RZ, RZ, UR5 ;  /* 0x00000005ff077e24 */ /* 0x000fc4000f8e00ff */
[----:B------:R-:W-:Y:S02]  /*1d90*/  IMAD.U32 R11, RZ, RZ, UR7 ;  /* 0x00000007ff0b7e24 */ /* 0x000fe4000f8e00ff */
[----:B------:R-:W-:Y:S02]  /*1da0*/  IMAD.MOV.U32 R8, RZ, RZ, 0x70 ;  /* 0x00000070ff087424 */ /* 0x000fe400078e00ff */
[----:B0-----:R-:W-:-:S07]  /*1db0*/  IMAD.MOV.U32 R12, RZ, RZ, 0x1 ;  /* 0x00000001ff0c7424 */ /* 0x001fce00078e00ff */
[----:B------:R-:W-:-:S07]  /*1dc0*/  LEPC R20, `(.L_x_3380) ;  /* 0x000000001014794e */ /* 0x000fce0000000000 */
[----:B-1---5:R-:W-:Y:S05]  /*1dd0*/  CALL.ABS.NOINC R14 ;  /* 0x000000000e007343 */ /* 0x022fea0003c00000 */
.L_x_3380:
[----:B------:R-:W-:Y:S05]  /*1de0*/  BSYNC B6 ;  /* 0x0000000000067941 */ /* 0x000fea0003800000 */
.L_x_3379:
[----:B------:R-:W-:Y:S01]  /*1df0*/  ULDC.64 UR4, c[0x0][0x9f8] ;  /* 0x00027e0000047ab9 */ /* 0x000fe20000000a00 */
[----:B------:R-:W2:Y:S01]  /*1e00*/  LDL.LU R36, [R1+0x14] ;  /* 0x0000140001247983 */ /* 0x000ea20000300800 */
[----:B------:R-:W-:Y:S01]  /*1e10*/  ISETP.NE.U32.AND P0, PT, RZ, UR4, PT ;  /* 0x00000004ff007c0c */ /* 0x000fe2000bf05070 */
[----:B------:R-:W0:Y:S01]  /*1e20*/  LDC.64 R114, c[0x0][0x300] ;  /* 0x0000c000ff727b82 */ /* 0x000e220000000a00 */
[----:B------:R-:W-:Y:S01]  /*1e30*/  IMAD.IADD R27, R27, 0x1, R26 ;  /* 0x000000011b1b7824 */ /* 0x000fe200078e021a */
[----:B------:R-:W-:Y:S01]  /*1e40*/  SHF.R.S32.HI R8, RZ, 0x1f, R28 ;  /* 0x0000001fff087819 */ /* 0x000fe2000001141c */
[----:B------:R-:W-:Y:S01]  /*1e50*/  ULDC.64 UR6, c[0x0][0xa08] ;  /* 0x0002820000067ab9 */ /* 0x000fe20000000a00 */
[----:B------:R-:W-:Y:S01]  /*1e60*/  ISETP.NE.AND.EX P0, PT, RZ, UR5, PT, P0 ;  /* 0x00000005ff007c0c */ /* 0x000fe2000bf05300 */
[----:B------:R-:W1:Y:S03]  /*1e70*/  S2R R20, SR_TID.X ;  /* 0x0000000000147919 */ /* 0x000e660000002100 */
[----:B------:R-:W3:Y:S01]  /*1e80*/  LDC.64 R108, c[0x0][0x3f8] ;  /* 0x0000fe00ff6c7b82 */ /* 0x000ee20000000a00 */
[----:B------:R-:W-:-:S02]  /*1e90*/  SHF.R.S32.HI R19, RZ, 0x1f, R18 ;  /* 0x0000001fff137819 */ /* 0x000fc40000011412 */
[----:B------:R-:W-:-:S05]  /*1ea0*/  SHF.R.S32.HI R31, RZ, 0x1f, R220 ;  /* 0x0000001fff1f7819 */ /* 0x000fca00000114dc */
[----:B------:R-:W4:Y:S01]  /*1eb0*/  LDC.64 R102, c[0x0][0x408] ;  /* 0x00010200ff667b82 */ /* 0x000f220000000a00 */
[----:B------:R-:W-:-:S04]  /*1ec0*/  @P0 IADD3 R4, P1, R30, UR4, RZ ;  /* 0x000000041e040c10 */ /* 0x000fc8000ff3e0ff */
[----:B------:R-:W-:Y:S01]  /*1ed0*/  @P0 IADD3.X R5, R29, UR5, RZ, P1, !PT ;  /* 0x000000051d050c10 */ /* 0x000fe20008ffe4ff */
[----:B------:R-:W-:Y:S02]  /*1ee0*/  ULDC.64 UR4, c[0x0][0x308] ;  /* 0x0000c20000047ab9 */ /* 0x000fe40000000a00 */
[----:B------:R-:W2:Y:S02]  /*1ef0*/  LDC R121, c[0x0][0x3f4] ;  /* 0x0000fd00ff797b82 */ /* 0x000ea40000000800 */
[----:B------:R1:W2:Y:S01]  /*1f00*/  @P0 LDG.E R25, desc[UR54][R4.64] ;  /* 0x0000003604190981 */ /* 0x0002a2000c1e1900 */
[----:B------:R-:W-:Y:S01]  /*1f10*/  SHF.R.S32.HI R29, RZ, 0x1f, R27 ;  /* 0x0000001fff1d7819 */ /* 0x000fe2000001141b */
[----:B0-----:R-:W-:Y:S01]  /*1f20*/  IMAD.WIDE.U32 R6, R27, R114, RZ ;  /* 0x000000721b067225 */ /* 0x001fe200078e00ff */
[----:B------:R-:W-:-:S03]  /*1f30*/  ISETP.NE.U32.AND P0, PT, RZ, UR6, PT ;  /* 0x00000006ff007c0c */ /* 0x000fc6000bf05070 */
[----:B------:R-:W-:Y:S01]  /*1f40*/  IMAD R0, R29, R114, RZ ;  /* 0x000000721d007224 */ /* 0x000fe200078e02ff */
[----:B------:R-:W-:-:S03]  /*1f50*/  ISETP.NE.AND.EX P0, PT, RZ, UR7, PT, P0 ;  /* 0x00000007ff007c0c */ /* 0x000fc6000bf05300 */
[----:B------:R-:W-:Y:S01]  /*1f60*/  IMAD R3, R27, R115, R0 ;  /* 0x000000731b037224 */ /* 0x000fe200078e0200 */
[----:B-1----:R-:W-:Y:S01]  /*1f70*/  SHF.R.U32.HI R32, RZ, 0x7, R20 ;  /* 0x00000007ff207819 */ /* 0x002fe20000011614 */
[----:B------:R-:W-:Y:S02]  /*1f80*/  IMAD R0, R8, UR4, RZ ;  /* 0x0000000408007c24 */ /* 0x000fe4000f8e02ff */
[----:B------:R-:W-:Y:S01]  /*1f90*/  IMAD.IADD R7, R7, 0x1, R3 ;  /* 0x0000000107077824 */ /* 0x000fe200078e0203 */
[----:B------:R-:W-:Y:S01]  /*1fa0*/  ISETP.NE.AND P6, PT, R32, 0x1, PT ;  /* 0x000000012000780c */ /* 0x000fe20003fc5270 */
[C---:B------:R-:W-:Y:S02]  /*1fb0*/  IMAD R3, R28.reuse, UR5, R0 ;  /* 0x000000051c037c24 */ /* 0x040fe4000f8e0200 */
[----:B------:R-:W-:Y:S01]  /*1fc0*/  IMAD.WIDE.U32 R4, R28, UR4, R6 ;  /* 0x000000041c047c25 */ /* 0x000fe2000f8e0006 */
[----:B------:R-:W-:-:S03]  /*1fd0*/  ULDC.64 UR4, c[0x0][0x310] ;  /* 0x0000c40000047ab9 */ /* 0x000fc60000000a00 */
[----:B------:R-:W-:Y:S02]  /*1fe0*/  IMAD.IADD R5, R5, 0x1, R3 ;  /* 0x0000000105057824 */ /* 0x000fe400078e0203 */
[----:B------:R-:W-:-:S04]  /*1ff0*/  IMAD R3, R31, R114, RZ ;  /* 0x000000721f037224 */ /* 0x000fc800078e02ff */
[----:B------:R-:W-:Y:S02]  /*2000*/  IMAD R11, R220, R115, R3 ;  /* 0x00000073dc0b7224 */ /* 0x000fe400078e0203 */
[----:B---3--:R-:W-:-:S04]  /*2010*/  IMAD R10, R31, R108, RZ ;  /* 0x0000006c1f0a7224 */ /* 0x008fc800078e02ff */
[C---:B------:R-:W-:Y:S01]  /*2020*/  IMAD R13, R220.reuse, R109, R10 ;  /* 0x0000006ddc0d7224 */ /* 0x040fe200078e020a */
[----:B------:R-:W-:Y:S01]  /*2030*/  SHF.R.S32.HI R23, RZ, 0x1f, R22 ;  /* 0x0000001fff177819 */ /* 0x000fe20000011416 */
[----:B------:R-:W-:-:S04]  /*2040*/  IMAD.WIDE.U32 R110, R220, R108, R18 ;  /* 0x0000006cdc6e7225 */ /* 0x000fc800078e0012 */
[----:B------:R-:W-:-:S04]  /*2050*/  IMAD.WIDE.U32 R112, R220, R108, R22 ;  /* 0x0000006cdc707225 */ /* 0x000fc800078e0016 */
[----:B------:R-:W-:Y:S02]  /*2060*/  IMAD.IADD R113, R113, 0x1, R13 ;  /* 0x0000000171717824 */ /* 0x000fe400078e020d */
[----:B------:R-:W-:Y:S02]  /*2070*/  IMAD.IADD R111, R13, 0x1, R111 ;  /* 0x000000010d6f7824 */ /* 0x000fe400078e026f */
[----:B----4-:R-:W-:-:S04]  /*2080*/  IMAD.WIDE.U32 R106, R220, R102, R22 ;  /* 0x00000066dc6a7225 */ /* 0x010fc800078e0016 */
[----:B------:R-:W-:-:S04]  /*2090*/  IMAD.WIDE.U32 R104, R220, R102, R18 ;  /* 0x00000066dc687225 */ /* 0x000fc800078e0012 */
[----:B------:R-:W-:Y:S02]  /*20a0*/  VIADD R160, R32, 0x8 ;  /* 0x0000000820a07836 */ /* 0x000fe40000000000 */
[----:B-----5:R-:W-:Y:S01]  /*20b0*/  IMAD.WIDE.U32 R112, R145, R108, R112 ;  /* 0x0000006c91707225 */ /* 0x020fe200078e0070 */
[----:B------:R-:W-:-:S03]  /*20c0*/  SHF.L.U64.HI R130, R114, 0x7, R115 ;  /* 0x0000000772827819 */ /* 0x000fc60000010273 */
[----:B------:R-:W-:-:S04]  /*20d0*/  IMAD.WIDE.U32 R110, R145, R108, R110 ;  /* 0x0000006c916e7225 */ /* 0x000fc800078e006e */
[----:B------:R-:W-:Y:S02]  /*20e0*/  VIADD R34, R220, 0x80 ;  /* 0x00000080dc227836 */ /* 0x000fe40000000000 */
[----:B------:R-:W-:Y:S02]  /*20f0*/  IMAD R127, R115, 0xa0, RZ ;  /* 0x000000a0737f7824 */ /* 0x000fe400078e02ff */
[----:B------:R-:W-:Y:S02]  /*2100*/  IMAD.SHL.U32 R131, R114, 0x80, RZ ;  /* 0x0000008072837824 */ /* 0x000fe400078e00ff */
[----:B------:R-:W-:Y:S01]  /*2110*/  IMAD R129, R103, 0xa0, RZ ;  /* 0x000000a067817824 */ /* 0x000fe200078e02ff */
[----:B------:R-:W-:Y:S02]  /*2120*/  SHF.R.S32.HI R146, RZ, 0x1f, R34 ;  /* 0x0000001fff927819 */ /* 0x000fe40000011422 */
[----:B--2---:R-:W-:Y:S02]  /*2130*/  SHF.R.S32.HI R0, RZ, 0x1f, R25 ;  /* 0x0000001fff007819 */ /* 0x004fe40000011419 */
[----:B------:R-:W-:-:S02]  /*2140*/  SEL R15, R25, RZ, !P0 ;  /* 0x000000ff190f7207 */ /* 0x000fc40004000000 */
[----:B------:R-:W-:-:S03]  /*2150*/  SEL R12, R0, RZ, !P0 ;  /* 0x000000ff000c7207 */ /* 0x000fc60004000000 */
[----:B------:R-:W-:-:S04]  /*2160*/  IMAD.WIDE.U32 R118, R15, UR4, R4 ;  /* 0x000000040f767c25 */ /* 0x000fc8000f8e0004 */
[----:B------:R-:W-:Y:S02]  /*2170*/  IMAD R0, R12, UR4, RZ ;  /* 0x000000040c007c24 */ /* 0x000fe4000f8e02ff */
[----:B------:R-:W-:-:S04]  /*2180*/  IMAD.WIDE.U32 R4, R220, R114, R18 ;  /* 0x00000072dc047225 */ /* 0x000fc800078e0012 */
[----:B------:R-:W-:Y:S01]  /*2190*/  IMAD R9, R15, UR5, R0 ;  /* 0x000000050f097c24 */ /* 0x000fe2000f8e0200 */
[----:B------:R-:W-:Y:S05]  /*21a0*/  @!P6 WARPSYNC.ALL ;  /* 0x000000000000e948 */ /* 0x000fea0003800000 */
[----:B------:R-:W-:Y:S01]  /*21b0*/  VIADD R0, R18, 0x20 ;  /* 0x0000002012007836 */ /* 0x000fe20000000000 */
[----:B------:R-:W-:Y:S01]  /*21c0*/  ULDC.64 UR6, c[0x0][0x330] ;  /* 0x0000cc0000067ab9 */ /* 0x000fe20000000a00 */
[----:B------:R-:W-:Y:S01]  /*21d0*/  ULDC UR4, c[0x0][0x2f4] ;  /* 0x0000bd0000047ab9 */ /* 0x000fe20000000800 */
[----:B------:R-:W-:Y:S01]  /*21e0*/  IMAD R8, R8, UR6, RZ ;  /* 0x0000000608087c24 */ /* 0x000fe2000f8e02ff */
[----:B------:R-:W-:Y:S01]  /*21f0*/  @!P6 BAR.SYNC.DEFER_BLOCKING 0x9, 0x100 ;  /* 0x024400000000eb1d */ /* 0x000fe20000010000 */
[----:B------:R-:W-:Y:S01]  /*2200*/  ISETP.GE.AND P1, PT, R0, UR4, PT ;  /* 0x0000000400007c0c */ /* 0x000fe2000bf26270 */
[----:B------:R-:W-:Y:S01]  /*2210*/  IMAD.WIDE.U32 R6, R28, UR6, R18 ;  /* 0x000000061c067c25 */ /* 0x000fe2000f8e0012 */
[----:B------:R-:W-:-:S03]  /*2220*/  ISETP.GE.AND P0, PT, R18, UR4, PT ;  /* 0x0000000412007c0c */ /* 0x000fc6000bf06270 */
[----:B------:R-:W-:Y:S01]  /*2230*/  IMAD R117, R28, UR7, R8 ;  /* 0x000000071c757c24 */ /* 0x000fe2000f8e0208 */
[----:B------:R-:W-:Y:S01]  /*2240*/  SEL R8, RZ, 0xffffffff, P1 ;  /* 0xffffffffff087807 */ /* 0x000fe20000800000 */
[----:B------:R-:W-:Y:S02]  /*2250*/  ULDC.64 UR6, c[0x0][0x338] ;  /* 0x0000ce0000067ab9 */ /* 0x000fe40000000a00 */
[----:B------:R-:W-:Y:S01]  /*2260*/  IMAD.IADD R117, R7, 0x1, R117 ;  /* 0x0000000107757824 */ /* 0x000fe200078e0275 */
[----:B------:R-:W-:Y:S01]  /*2270*/  SEL R7, RZ, 0x1, P0 ;  /* 0x00000001ff077807 */ /* 0x000fe20000000000 */
[----:B------:R-:W-:Y:S01]  /*2280*/  IMAD.SHL.U32 R8, R8, 0x2, RZ ;  /* 0x0000000208087824 */ /* 0x000fe200078e00ff */
[----:B------:R-:W-:Y:S01]  /*2290*/  IADD3 R3, P2, R118, R4, RZ ;  /* 0x0000000476037210 */ /* 0x000fe20007f5e0ff */
[----:B------:R-:W-:Y:S01]  /*22a0*/  IMAD.IADD R4, R119, 0x1, R9 ;  /* 0x0000000177047824 */ /* 0x000fe200078e0209 */
[----:B------:R-:W-:Y:S01]  /*22b0*/  MOV R116, R6 ;  /* 0x0000000600747202 */ /* 0x000fe20000000f00 */
[----:B------:R-:W-:Y:S01]  /*22c0*/  VIADD R6, R18, 0x40 ;  /* 0x0000004012067836 */ /* 0x000fe20000000000 */
[----:B------:R-:W-:Y:S01]  /*22d0*/  LOP3.LUT R9, R8, 0x2, R7, 0xe2, !PT ;  /* 0x0000000208097812 */ /* 0x000fe200078ee207 */
[----:B------:R-:W-:-:S02]  /*22e0*/  VIADD R7, R18, 0x60 ;  /* 0x0000006012077836 */ /* 0x000fc40000000000 */
[----:B------:R-:W-:Y:S01]  /*22f0*/  VIADD R8, R18, 0x80 ;  /* 0x0000008012087836 */ /* 0x000fe20000000000 */
[----:B------:R-:W-:Y:S02]  /*2300*/  ISETP.GE.AND P0, PT, R6, UR4, PT ;  /* 0x0000000406007c0c */ /* 0x000fe4000bf06270 */
[----:B------:R-:W-:Y:S02]  /*2310*/  ISETP.GE.AND P1, PT, R7, UR4, PT ;  /* 0x0000000407007c0c */ /* 0x000fe4000bf26270 */
[----:B------:R-:W-:Y:S02]  /*2320*/  IADD3.X R5, R4, R5, R11, P2, !PT ;  /* 0x0000000504057210 */ /* 0x000fe400017fe40b */
[----:B------:R-:W-:Y:S02]  /*2330*/  SEL R10, RZ, 0x4, P0 ;  /* 0x00000004ff0a7807 */ /* 0x000fe40000000000 */
[----:B------:R-:W-:Y:S02]  /*2340*/  SEL R11, RZ, 0x8, P1 ;  /* 0x00000008ff0b7807 */ /* 0x000fe40000800000 */
[----:B------:R-:W-:-:S02]  /*2350*/  ISETP.GE.AND P0, PT, R8, UR4, PT ;  /* 0x0000000408007c0c */ /* 0x000fc4000bf06270 */
[----:B------:R-:W-:Y:S02]  /*2360*/  LOP3.LUT R9, R11, R9, R10, 0xfe, !PT ;  /* 0x000000090b097212 */ /* 0x000fe400078efe0a */
[----:B------:R-:W-:Y:S01]  /*2370*/  SEL R10, RZ, 0x10, P0 ;  /* 0x00000010ff0a7807 */ /* 0x000fe20000000000 */
[----:B------:R-:W-:Y:S01]  /*2380*/  IMAD R11, R12, UR6, RZ ;  /* 0x000000060c0b7c24 */ /* 0x000fe2000f8e02ff */
[-C--:B------:R-:W-:Y:S02]  /*2390*/  ISETP.GE.AND P0, PT, R18, R121.reuse, PT ;  /* 0x000000791200720c */ /* 0x080fe40003f06270 */
[----:B------:R-:W-:Y:S01]  /*23a0*/  LOP3.LUT R35, R9, R10, RZ, 0xfc, !PT ;  /* 0x0000000a09237212 */ /* 0x000fe200078efcff */
[----:B------:R-:W-:Y:S01]  /*23b0*/  IMAD R9, R31, R102, RZ ;  /* 0x000000661f097224 */ /* 0x000fe200078e02ff */
[----:B------:R-:W-:Y:S01]  /*23c0*/  ISETP.GE.AND P1, PT, R0, R121, PT ;  /* 0x000000790000720c */ /* 0x000fe20003f26270 */
[----:B------:R-:W-:Y:S02]  /*23d0*/  IMAD R33, R15, UR7, R11 ;  /* 0x000000070f217c24 */ /* 0x000fe4000f8e020b */
[----:B------:R-:W-:Y:S01]  /*23e0*/  IMAD R13, R220, R103, R9 ;  /* 0x00000067dc0d7224 */ /* 0x000fe200078e0209 */
[----:B------:R-:W-:-:S02]  /*23f0*/  SEL R9, R121, RZ, P0 ;  /* 0x000000ff79097207 */ /* 0x000fc40000000000 */
[----:B------:R-:W-:Y:S02]  /*2400*/  SEL R11, R121, RZ, P1 ;  /* 0x000000ff790b7207 */ /* 0x000fe40000800000 */
[----:B------:R-:W-:-:S03]  /*2410*/  IADD3 R9, R18, R9, RZ ;  /* 0x0000000912097210 */ /* 0x000fc60007ffe0ff */
[----:B------:R-:W-:Y:S01]  /*2420*/  IMAD.IADD R11, R0, 0x1, R11 ;  /* 0x00000001000b7824 */ /* 0x000fe200078e020b */
[----:B------:R-:W-:Y:S02]  /*2430*/  SHF.R.S32.HI R10, RZ, 0x1f, R9 ;  /* 0x0000001fff0a7819 */ /* 0x000fe40000011409 */
[----:B------:R-:W-:Y:S02]  /*2440*/  ISETP.GE.AND P3, PT, R6, R121, PT ;  /* 0x000000790600720c */ /* 0x000fe40003f66270 */
[----:B------:R-:W-:Y:S01]  /*2450*/  SHF.R.S32.HI R12, RZ, 0x1f, R11 ;  /* 0x0000001fff0c7819 */ /* 0x000fe2000001140b */
[----:B------:R-:W-:Y:S01]  /*2460*/  IMAD.IADD R107, R107, 0x1, R13 ;  /* 0x000000016b6b7824 */ /* 0x000fe200078e020d */
[CC--:B------:R-:W-:Y:S01]  /*2470*/  LEA.HI R26, R10.reuse, R9.reuse, RZ, 0x4 ;  /* 0x000000090a1a7211 */ /* 0x0c0fe200078f20ff */
[----:B------:R-:W-:Y:S01]  /*2480*/  IMAD.IADD R105, R13, 0x1, R105 ;  /* 0x000000010d697824 */ /* 0x000fe200078e0269 */
[----:B------:R-:W-:Y:S02]  /*2490*/  SEL R13, R121, RZ, P3 ;  /* 0x000000ff790d7207 */ /* 0x000fe40001800000 */
[----:B------:R-:W-:-:S02]  /*24a0*/  LEA.HI R10, R10, R9, RZ, 0x6 ;  /* 0x000000090a0a7211 */ /* 0x000fc400078f30ff */
[CC--:B------:R-:W-:Y:S02]  /*24b0*/  LEA.HI R28, R12.reuse, R11.reuse, RZ, 0x4 ;  /* 0x0000000b0c1c7211 */ /* 0x0c0fe400078f20ff */
[----:B------:R-:W-:Y:S01]  /*24c0*/  LEA.HI R11, R12, R11, RZ, 0x6 ;  /* 0x0000000b0c0b7211 */ /* 0x000fe200078f30ff */
[----:B------:R-:W-:Y:S01]  /*24d0*/  IMAD.WIDE.U32 R116, R15, UR6, R116 ;  /* 0x000000060f747c25 */ /* 0x000fe2000f8e0074 */
[----:B------:R-:W-:Y:S02]  /*24e0*/  SHF.R.S32.HI R10, RZ, 0x6, R10 ;  /* 0x00000006ff0a7819 */ /* 0x000fe4000001140a */
[----:B------:R-:W-:Y:S01]  /*24f0*/  SHF.R.S32.HI R12, RZ, 0x6, R11 ;  /* 0x00000006ff0c7819 */ /* 0x000fe2000001140b */
[----:B------:R-:W-:Y:S01]  /*2500*/  IMAD.IADD R15, R6, 0x1, R13 ;  /* 0x00000001060f7824 */ /* 0x000fe200078e020d */
[C---:B------:R-:W-:Y:S01]  /*2510*/  LOP3.LUT R13, R227.reuse, 0x30, R28, 0xf8, !PT ;  /* 0x00000030e30d7812 */ /* 0x040fe200078ef81c */
[C---:B------:R-:W-:Y:S01]  /*2520*/  IMAD R144, R10.reuse, 0x2800, R229 ;  /* 0x000028000a907824 */ /* 0x040fe200078e02e5 */
[----:B------:R-:W-:Y:S01]  /*2530*/  SHF.R.U32.HI R9, RZ, 0x3, R231 ;  /* 0x00000003ff097819 */ /* 0x000fe200000116e7 */
[----:B------:R-:W-:Y:S01]  /*2540*/  IMAD R142, R10, 0x2800, R232 ;  /* 0x000028000a8e7824 */ /* 0x000fe200078e02e8 */
[--C-:B------:R-:W-:Y:S01]  /*2550*/  LOP3.LUT R11, R227, 0x30, R26.reuse, 0xf8, !PT ;  /* 0x00000030e30b7812 */ /* 0x100fe200078ef81a */
[----:B------:R-:W-:Y:S01]  /*2560*/  IMAD R143, R12, 0x2800, R229 ;  /* 0x000028000c8f7824 */ /* 0x000fe200078e02e5 */
[----:B------:R-:W-:-:S02]  /*2570*/  LOP3.LUT R14, R231, 0x30, R26, 0xf8, !PT ;  /* 0x00000030e70e7812 */ /* 0x000fc400078ef81a */
[-C--:B------:R-:W-:Y:S02]  /*2580*/  LOP3.LUT R10, R13, R228.reuse, RZ, 0x3c, !PT ;  /* 0x000000e40d0a7212 */ /* 0x080fe400078e3cff */
[----:B------:R-:W-:Y:S02]  /*2590*/  SHF.R.S32.HI R20, RZ, 0x1f, R15 ;  /* 0x0000001fff147819 */ /* 0x000fe4000001140f */
[----:B------:R-:W-:Y:S01]  /*25a0*/  LOP3.LUT R11, R11, R228, RZ, 0x3c, !PT ;  /* 0x000000e40b0b7212 */ /* 0x000fe200078e3cff */
[----:B------:R-:W-:Y:S01]  /*25b0*/  IMAD.IADD R143, R143, 0x1, R10 ;  /* 0x000000018f8f7824 */ /* 0x000fe200078e020a */
[----:B------:R-:W-:Y:S02]  /*25c0*/  LOP3.LUT R13, R14, R9, RZ, 0x3c, !PT ;  /* 0x000000090e0d7212 */ /* 0x000fe400078e3cff */
[----:B------:R-:W-:Y:S02]  /*25d0*/  LEA.HI R30, R20, R15, RZ, 0x4 ;  /* 0x0000000f141e7211 */ /* 0x000fe400078f20ff */
[----:B------:R-:W-:-:S02]  /*25e0*/  LOP3.LUT R10, R231, 0x30, R28, 0xf8, !PT ;  /* 0x00000030e70a7812 */ /* 0x000fc400078ef81c */
[----:B------:R-:W-:Y:S01]  /*25f0*/  LEA.HI R15, R20, R15, RZ, 0x6 ;  /* 0x0000000f140f7211 */ /* 0x000fe200078f30ff */
[----:B------:R-:W-:Y:S01]  /*2600*/  IMAD.IADD R144, R144, 0x1, R11 ;  /* 0x0000000190907824 */ /* 0x000fe200078e020b */
[----:B------:R-:W-:Y:S01]  /*2610*/  LOP3.LUT R36, R36, 0xfffffffe, RZ, 0xc0, !PT ;  /* 0xfffffffe24247812 */ /* 0x000fe200078ec0ff */
[----:B------:R-:W-:Y:S01]  /*2620*/  IMAD.IADD R142, R142, 0x1, R13 ;  /* 0x000000018e8e7824 */ /* 0x000fe200078e020d */
[----:B------:R-:W-:Y:S01]  /*2630*/  LOP3.LUT R11, R227, 0x30, R30, 0xf8, !PT ;  /* 0x00000030e30b7812 */ /* 0x000fe200078ef81e */
[----:B------:R-:W-:Y:S01]  /*2640*/  IMAD R134, R12, 0x2800, R232 ;  /* 0x000028000c867824 */ /* 0x000fe200078e02e8 */
[----:B------:R-:W-:Y:S02]  /*2650*/  LOP3.LUT R13, R10, R9, RZ, 0x3c, !PT ;  /* 0x000000090a0d7212 */ /* 0x000fe400078e3cff */
[----:B------:R-:W-:Y:S02]  /*2660*/  SHF.R.S32.HI R15, RZ, 0x6, R15 ;  /* 0x00000006ff0f7819 */ /* 0x000fe4000001140f */
[----:B------:R-:W-:-:S02]  /*2670*/  LOP3.LUT R14, R231, 0x30, R30, 0xf8, !PT ;  /* 0x00000030e70e7812 */ /* 0x000fc400078ef81e */
[----:B------:R-:W-:Y:S01]  /*2680*/  @P3 LOP3.LUT R36, R36, 0x1, RZ, 0xfc, !PT ;  /* 0x0000000124243812 */ /* 0x000fe200078efcff */
[----:B------:R-:W-:Y:S01]  /*2690*/  IMAD.IADD R134, R134, 0x1, R13 ;  /* 0x0000000186867824 */ /* 0x000fe200078e020d */
[----:B------:R-:W-:Y:S02]  /*26a0*/  LOP3.LUT R10, R11, R228, RZ, 0x3c, !PT ;  /* 0x000000e40b0a7212 */ /* 0x000fe400078e3cff */
[----:B------:R-:W-:Y:S01]  /*26b0*/  LOP3.LUT P3, RZ, R236, 0x2, RZ, 0xc0, !PT ;  /* 0x00000002ecff7812 */ /* 0x000fe2000786c0ff */
[C---:B------:R-:W-:Y:S01]  /*26c0*/  IMAD R135, R15.reuse, 0x2800, R229 ;  /* 0x000028000f877824 */ /* 0x040fe200078e02e5 */
[----:B------:R-:W-:Y:S01]  /*26d0*/  LOP3.LUT R11, R14, R9, RZ, 0x3c, !PT ;  /* 0x000000090e0b7212 */ /* 0x000fe200078e3cff */
[----:B------:R-:W-:Y:S01]  /*26e0*/  VIADD R14, R18, 0xa0 ;  /* 0x000000a0120e7836 */ /* 0x000fe20000000000 */
[----:B------:R-:W-:Y:S02]  /*26f0*/  SHF.R.S32.HI R13, RZ, 0x1f, R145 ;  /* 0x0000001fff0d7819 */ /* 0x000fe40000011491 */
[----:B------:R-:W-:Y:S01]  /*2700*/  IADD3 R122, P2, R220, R27, RZ ;  /* 0x0000001bdc7a7210 */ /* 0x000fe20007f5e0ff */
[----:B------:R-:W-:-:S02]  /*2710*/  IMAD R132, R15, 0x2800, R232 ;  /* 0x000028000f847824 */ /* 0x000fc400078e02e8 */
[----:B------:R-:W-:Y:S01]  /*2720*/  IMAD.IADD R135, R135, 0x1, R10 ;  /* 0x0000000187877824 */ /* 0x000fe200078e020a */
[----:B------:R-:W-:Y:S01]  /*2730*/  IADD3.X R123, R31, R29, RZ, P2, !PT ;  /* 0x0000001d1f7b7210 */ /* 0x000fe200017fe4ff */
[C---:B------:R-:W-:Y:S01]  /*2740*/  IMAD R10, R13.reuse, R108, RZ ;  /* 0x0000006c0d0a7224 */ /* 0x040fe200078e02ff */
[----:B------:R-:W-:Y:S01]  /*2750*/  ISETP.GE.AND P2, PT, R14, UR4, PT ;  /* 0x000000040e007c0c */ /* 0x000fe2000bf46270 */
[----:B------:R-:W-:Y:S01]  /*2760*/  IMAD R12, R13, R102, RZ ;  /* 0x000000660d0c7224 */ /* 0x000fe200078e02ff */
[----:B------:R-:W-:Y:S01]  /*2770*/  LOP3.LUT R36, R36, 0xfffffffb, RZ, 0xc0, !PT ;  /* 0xfffffffb24247812 */ /* 0x000fe200078ec0ff */
[----:B------:R-:W-:Y:S01]  /*2780*/  IMAD R21, R145, R109, R10 ;  /* 0x0000006d91157224 */ /* 0x000fe200078e020a */
[----:B------:R-:W-:Y:S01]  /*2790*/  IADD3 R132, R132, R11, RZ ;  /* 0x0000000b84847210 */ /* 0x000fe20007ffe0ff */
[----:B------:R-:W-:Y:S01]  /*27a0*/  IMAD R15, R109, 0xa0, RZ ;  /* 0x000000a06d0f7824 */ /* 0x000fe200078e02ff */
[----:B------:R-:W-:Y:S01]  /*27b0*/  SEL R32, RZ, 0x20, P2 ;  /* 0x00000020ff207807 */ /* 0x000fe20001000000 */
[C---:B------:R-:W-:Y:S01]  /*27c0*/  IMAD.SHL.U32 R11, R108.reuse, 0x80, RZ ;  /* 0x000000806c0b7824 */ /* 0x040fe200078e00ff */
[C---:B------:R-:W-:Y:S01]  /*27d0*/  SHF.L.U64.HI R10, R108.reuse, 0x7, R109 ;  /* 0x000000076c0a7819 */ /* 0x040fe2000001026d */
[----:B------:R-:W-:Y:S01]  /*27e0*/  IMAD.WIDE.U32 R108, R108, 0xa0, RZ ;  /* 0x000000a06c6c7825 */ /* 0x000fe200078e00ff */
[----:B------:R-:W-:-:S02]  /*27f0*/  @P3 LOP3.LUT R36, R36, 0x4, RZ, 0xfc, !PT ;  /* 0x0000000424243812 */ /* 0x000fc400078efcff */
[----:B------:R-:W-:Y:S01]  /*2800*/  SHF.R.S32.HI R120, RZ, 0x4, R26 ;  /* 0x00000004ff787819 */ /* 0x000fe2000001141a */
[----:B------:R-:W-:Y:S01]  /*2810*/  IMAD R25, R145, R103, R12 ;  /* 0x0000006791197224 */ /* 0x000fe200078e020c */
[C---:B------:R-:W-:Y:S01]  /*2820*/  SHF.L.U64.HI R12, R102.reuse, 0x7, R103 ;  /* 0x00000007660c7819 */ /* 0x040fe20000010267 */
[----:B------:R-:W-:Y:S01]  /*2830*/  IMAD.SHL.U32 R13, R102, 0x80, RZ ;  /* 0x00000080660d7824 */ /* 0x000fe200078e00ff */
[----:B------:R-:W-:Y:S01]  /*2840*/  LOP3.LUT R39, R35, R32, RZ, 0xfc, !PT ;  /* 0x0000002023277212 */ /* 0x000fe200078efcff */
[CC--:B------:R-:W-:Y:S01]  /*2850*/  IMAD.WIDE.U32 R106, R145.reuse, R102.reuse, R106 ;  /* 0x00000066916a7225 */ /* 0x0c0fe200078e006a */
[----:B------:R-:W-:Y:S02]  /*2860*/  LOP3.LUT R26, R26, 0xfffffff0, RZ, 0xc0, !PT ;  /* 0xfffffff01a1a7812 */ /* 0x000fe400078ec0ff */
[----:B------:R-:W-:Y:S01]  /*2870*/  LOP3.LUT R27, R28, 0xfffffff0, RZ, 0xc0, !PT ;  /* 0xfffffff01c1b7812 */ /* 0x000fe200078ec0ff */
[----:B------:R-:W-:Y:S01]  /*2880*/  IMAD.WIDE.U32 R104, R145, R102, R104 ;  /* 0x0000006691687225 */ /* 0x000fe200078e0068 */
[----:B------:R-:W-:Y:S01]  /*2890*/  LOP3.LUT R29, R30, 0xfffffff0, RZ, 0xc0, !PT ;  /* 0xfffffff01e1d7812 */ /* 0x000fe200078ec0ff */
[----:B------:R0:W-:Y:S02]  /*28a0*/  STL [R1+0x14], R36 ;  /* 0x0000142401007387 */ /* 0x0001e40000100800 */
[----:B------:R-:W-:Y:S01]  /*28b0*/  IMAD.WIDE.U32 R114, R114, 0xa0, RZ ;  /* 0x000000a072727825 */ /* 0x000fe200078e00ff */
[----:B------:R-:W-:-:S03]  /*28c0*/  SHF.R.S32.HI R101, RZ, 0x4, R28 ;  /* 0x00000004ff657819 */ /* 0x000fc6000001141c */
[----:B------:R-:W-:Y:S01]  /*28d0*/  IMAD.WIDE.U32 R102, R102, 0xa0, RZ ;  /* 0x000000a066667825 */ /* 0x000fe200078e00ff */
[----:B------:R-:W-:-:S03]  /*28e0*/  LOP3.LUT R34, R35, 0x1, RZ, 0xc0, !PT ;  /* 0x0000000123227812 */ /* 0x000fc600078ec0ff */
[----:B------:R-:W-:Y:S01]  /*28f0*/  IMAD.IADD R128, R109, 0x1, R15 ;  /* 0x000000016d807824 */ /* 0x000fe200078e020f */
[----:B------:R-:W-:Y:S01]  /*2900*/  SHF.R.S32.HI R28, RZ, 0x4, R30 ;  /* 0x00000004ff1c7819 */ /* 0x000fe2000001141e */
[----:B------:R-:W-:Y:S01]  /*2910*/  IMAD.IADD R15, R113, 0x1, R21 ;  /* 0x00000001710f7824 */ /* 0x000fe200078e0215 */
[----:B------:R-:W-:Y:S01]  /*2920*/  LOP3.LUT R35, R39, 0x2, RZ, 0xc0, !PT ;  /* 0x0000000227237812 */ /* 0x000fe200078ec0ff */
[----:B------:R-:W-:Y:S01]  /*2930*/  IMAD.IADD R20, R21, 0x1, R111 ;  /* 0x0000000115147824 */ /* 0x000fe200078e026f */
[----:B0-----:R-:W-:Y:S01]  /*2940*/  LOP3.LUT R36, R39, 0x4, RZ, 0xc0, !PT ;  /* 0x0000000427247812 */ /* 0x001fe200078ec0ff */
[----:B------:R-:W-:Y:S01]  /*2950*/  IMAD.IADD R21, R107, 0x1, R25 ;  /* 0x000000016b157824 */ /* 0x000fe200078e0219 */
[----:B------:R-:W-:Y:S01]  /*2960*/  LOP3.LUT R37, R39, 0x8, RZ, 0xc0, !PT ;  /* 0x0000000827257812 */ /* 0x000fe200078ec0ff */
[----:B------:R-:W-:Y:S01]  /*2970*/  IMAD.SHL.U32 R121, R121, 0x2, RZ ;  /* 0x0000000279797824 */ /* 0x000fe200078e00ff */
[----:B------:R-:W-:Y:S01]  /*2980*/  LOP3.LUT R38, R39, 0x10, RZ, 0xc0, !PT ;  /* 0x0000001027267812 */ /* 0x000fe200078ec0ff */
[----:B------:R-:W-:Y:S01]  /*2990*/  IMAD.IADD R127, R115, 0x1, R127 ;  /* 0x00000001737f7824 */ /* 0x000fe200078e027f */
[----:B------:R-:W-:Y:S01]  /*29a0*/  SHF.R.S32.HI R30, RZ, 0x1f, R26 ;  /* 0x0000001fff1e7819 */ /* 0x000fe2000001141a */
[----:B------:R-:W-:Y:S01]  /*29b0*/  IMAD.IADD R129, R103, 0x1, R129 ;  /* 0x0000000167817824 */ /* 0x000fe200078e0281 */
[----:B------:R-:W-:Y:S01]  /*29c0*/  SHF.R.S32.HI R31, RZ, 0x1f, R27 ;  /* 0x0000001fff1f7819 */ /* 0x000fe2000001141b */
[----:B------:R-:W-:Y:S01]  /*29d0*/  IMAD.IADD R25, R25, 0x1, R105 ;  /* 0x0000000119197824 */ /* 0x000fe200078e0269 */
[----:B------:R-:W-:-:S02]  /*29e0*/  SHF.R.S32.HI R32, RZ, 0x1f, R29 ;  /* 0x0000001fff207819 */ /* 0x000fc4000001141d */
[----:B------:R-:W-:Y:S02]  /*29f0*/  IADD3 R33, R117, R33, RZ ;  /* 0x0000002175217210 */ /* 0x000fe40007ffe0ff */
[----:B------:R-:W-:-:S07]  /*2a00*/  LOP3.LUT R39, R39, 0x20, RZ, 0xc0, !PT ;  /* 0x0000002027277812 */ /* 0x000fce00078ec0ff */
.L_x_3480:
[----:B------:R-:W2:Y:S01]  /*2a10*/  LDL.LU R40, [R1+0x14] ;  /* 0x0000140001287983 */ /* 0x000ea20000300800 */
[----:B0-----:R-:W0:Y:S01]  /*2a20*/  LDC.64 R124, c[0x0][0x2e8] ;  /* 0x0000ba00ff7c7b82 */ /* 0x001e220000000a00 */
[----:B------:R-:W-:Y:S01]  /*2a30*/  VIADD R47, R24, 0xffffffff ;  /* 0xffffffff182f7836 */ /* 0x000fe20000000000 */
[----:B------:R-:W-:Y:S01]  /*2a40*/  LOP3.LUT P4, RZ, R236, 0x2, RZ, 0xc0, !PT ;  /* 0x00000002ecff7812 */ /* 0x000fe2000788c0ff */
[----:B------:R-:W-:Y:S05]  /*2a50*/  YIELD ;  /* 0x0000000000007946 */ /* 0x000fea0003800000 */
[----:B------:R-:W-:Y:S01]  /*2a60*/  SHF.R.S32.HI R42, RZ, 0x1f, R47 ;  /* 0x0000001fff2a7819 */ /* 0x000fe2000001142f */
[-C--:B------:R-:W-:Y:S01]  /*2a70*/  IMAD R41, R127, R47.reuse, RZ ;  /* 0x0000002f7f297224 */ /* 0x080fe200078e02ff */
[----:B------:R-:W1:Y:S01]  /*2a80*/  LDC R133, c[0x0][0x3f4] ;  /* 0x0000fd00ff857b82 */ /* 0x000e620000000800 */
[----:B------:R-:W-:Y:S01]  /*2a90*/  IMAD.WIDE.U32 R138, R114, R47, RZ ;  /* 0x0000002f728a7225 */ /* 0x000fe200078e00ff */
[----:B------:R-:W-:Y:S03]  /*2aa0*/  BSSY B0, `(.L_x_3381) ;  /* 0x0000cfc000007945 */ /* 0x000fe60003800000 */
[----:B------:R-:W-:Y:S01]  /*2ab0*/  IMAD R41, R42, R114, R41 ;  /* 0x000000722a297224 */ /* 0x000fe200078e0229 */
[----:B------:R-:W-:-:S03]  /*2ac0*/  IADD3 R49, P2, P3, R3, R138, R131 ;  /* 0x0000008a03317210 */ /* 0x000fc60007b5e083 */
[----:B------:R-:W-:Y:S02]  /*2ad0*/  IMAD.IADD R140, R139, 0x1, R41 ;  /* 0x000000018b8c7824 */ /* 0x000fe400078e0229 */
[----:B------:R-:W-:-:S03]  /*2ae0*/  IMAD R41, R17, 0x7800, R235 ;  /* 0x0000780011297824 */ /* 0x000fc600078e02eb */
[----:B------:R-:W-:Y:S01]  /*2af0*/  IADD3.X R24, R5, R140, R130, P2, P3 ;  /* 0x0000008c05187210 */ /* 0x000fe200017e6482 */
[C---:B------:R-:W-:Y:S01]  /*2b00*/  VIADD R43, R41.reuse, 0x20 ;  /* 0x00000020292b7836 */ /* 0x040fe20000000000 */
[----:B0-----:R-:W-:Y:S01]  /*2b10*/  IADD3 R50, P2, P3, R138, R124, R3 ;  /* 0x0000007c8a327210 */ /* 0x001fe20007b5e003 */
[----:B------:R-:W-:-:S03]  /*2b20*/  @P4 VIADD R43, R41, 0xffffffe0 ;  /* 0xffffffe0292b4836 */ /* 0x000fc60000000000 */
[----:B------:R-:W-:Y:S02]  /*2b30*/  IADD3.X R51, R140, R125, R5, P2, P3 ;  /* 0x0000007d8c337210 */ /* 0x000fe400017e6405 */
[----:B------:R-:W-:Y:S02]  /*2b40*/  IADD3 R48, P2, R49, R124, RZ ;  /* 0x0000007c31307210 */ /* 0x000fe40007f5e0ff */
[----:B------:R-:W-:-:S03]  /*2b50*/  ISETP.GT.AND P3, PT, R47, R126, PT ;  /* 0x0000007e2f00720c */ /* 0x000fc60003f64270 */
[----:B------:R-:W-:Y:S01]  /*2b60*/  IMAD.X R49, R24, 0x1, R125, P2 ;  /* 0x0000000118317824 */ /* 0x000fe200010e067d */
[----:B-1----:R-:W-:Y:S01]  /*2b70*/  ISETP.GE.AND P2, PT, R133, 0x1, PT ;  /* 0x000000018500780c */ /* 0x002fe20003f46270 */
[----:B------:R-:W-:Y:S01]  /*2b80*/  IMAD.MOV.U32 R24, RZ, RZ, R47 ;  /* 0x000000ffff187224 */ /* 0x000fe200078e002f */
[----:B--2---:R-:W-:-:S07]  /*2b90*/  LOP3.LUT R40, R40, 0xfffffffd, RZ, 0xc0, !PT ;  /* 0xfffffffd28287812 */ /* 0x004fce00078ec0ff */
[----:B------:R-:W-:-:S05]  /*2ba0*/  @P3 LOP3.LUT R40, R40, 0x2, RZ, 0xfc, !PT ;  /* 0x0000000228283812 */ /* 0x000fca00078efcff */
[----:B------:R0:W-:Y:S02]  /*2bb0*/  STL [R1+0x14], R40 ;  /* 0x0000142801007387 */ /* 0x0001e40000100800 */
[C---:B0-----:R-:W-:Y:S01]  /*2bc0*/  IMAD.IADD R40, R16.reuse, 0x1, R41 ;  /* 0x0000000110287824 */ /* 0x041fe200078e0229 */
[----:B------:R-:W-:Y:S01]  /*2bd0*/  IADD3 R41, R16, R43, RZ ;  /* 0x0000002b10297210 */ /* 0x000fe20007ffe0ff */
[----:B------:R-:W-:Y:S06]  /*2be0*/  @!P2 BRA `(.L_x_3382) ;  /* 0x000000c800c0a947 */ /* 0x000fec0003800000 */
        /* <DEDUP_REMOVED lines=39> */
[----:B------:R-:W-:Y:S06]  /*2e60*/  @P3 BRA `(.L_x_3385) ;  /* 0x0000000000903947 */ /* 0x000fec0003800000 */
        /* <DEDUP_REMOVED lines=36> */
.L_x_3385:
[----:B------:R-:W-:Y:S05]  /*30b0*/  BSYNC B1 ;  /* 0x0000000000017941 */ /* 0x000fea0003800000 */
.L_x_3384:
[----:B0-----:R-:W-:Y:S01]  /*30c0*/  VIADD R44, R220, 0x80 ;  /* 0x00000080dc2c7836 */ /* 0x001fe20000000000 */
[----:B------:R-:W-:Y:S01]  /*30d0*/  BSSY B1, `(.L_x_3386) ;  /* 0x000002d000017945 */ /* 0x000fe20003800000 */
[----:B-----5:R-:W-:Y:S02]  /*30e0*/  IMAD.MOV.U32 R148, RZ, RZ, R76 ;  /* 0x000000ffff947224 */ /* 0x020fe400078e004c */
[----:B------:R-:W-:Y:S01]  /*30f0*/  IMAD.MOV.U32 R151, RZ, RZ, R80 ;  /* 0x000000ffff977224 */ /* 0x000fe200078e0050 */
[----:B------:R-:W-:-:S13]  /*3100*/  ISETP.GE.AND P4, PT, R44, R42, PT ;  /* 0x0000002a2c00720c */ /* 0x000fda0003f86270 */
        /* <DEDUP_REMOVED lines=41> */
.L_x_3387:
[----:B------:R-:W-:Y:S05]  /*33a0*/  BSYNC B1 ;  /* 0x0000000000017941 */ /* 0x000fea0003800000 */
.L_x_3386:
[----:B------:R-:W-:Y:S01]  /*33b0*/  UISETP.NE.AND UP0, UPT, UR53, 0x3, UPT ;  /* 0x000000033500788c */ /* 0x000fe2000bf05270 */
[----:B------:R-:W-:Y:S01]  /*33c0*/  IMAD.MOV.U32 R157, RZ, RZ, R84 ;  /* 0x000000ffff9d7224 */ /* 0x000fe200078e0054 */
[----:B------:R-:W-:Y:S01]  /*33d0*/  MOV R164, R96 ;  /* 0x0000006000a47202 */ /* 0x000fe20000000f00 */
[----:B------:R-:W-:Y:S01]  /*33e0*/  IMAD.MOV.U32 R162, RZ, RZ, R88 ;  /* 0x000000ffffa27224 */ /* 0x000fe200078e0058 */
[----:B-----5:R-:W-:Y:S01]  /*33f0*/  MOV R92, R52 ;  /* 0x00000034005c7202 */ /* 0x020fe20000000f00 */
        /* <DEDUP_REMOVED lines=21> */
.L_x_3388:
[----:B------:R-:W-:Y:S01]  /*3550*/  IMAD R43, R17, 0x8, R16 ;  /* 0x00000008112b7824 */ /* 0x000fe200078e0210 */
[----:B------:R-:W-:Y:S01]  /*3560*/  SHF.L.U32 R100, R221, 0x1f, RZ ;  /* 0x0000001fdd647819 */ /* 0x000fe200000006ff */
[----:B------:R-:W-:Y:S03]  /*3570*/  BSSY B1, `(.L_x_3389) ;  /* 0x0000003000017945 */ /* 0x000fe60003800000 */
[----:B------:R-:W1:Y:S02]  /*3580*/  SYNCS.PHASECHK.TRANS64.TRYWAIT P5, [R43+URZ+0x33490], R100 ;  /* 0x033490642b0075a7 */ /* 0x000e6400080a017f */
[----:B-1----:R-:W-:Y:S05]  /*3590*/  @!P5 BRA `(.L_x_3390) ;  /* 0x0000026c0060d947 */ /* 0x002fea0003800000 */
.L_x_3704:
[----:B------:R-:W-:Y:S05]  /*35a0*/  BSYNC B1 ;  /* 0x0000000000017941 */ /* 0x000fea0003800000 */
.L_x_3389:
[----:B------:R-:W-:Y:S04]  /*35b0*/  BSSY B1, `(.L_x_3391) ;  /* 0x00002c8000017945 */ /* 0x000fe80003800000 */
[----:B------:R-:W-:Y:S05]  /*35c0*/  @P3 BRA `(.L_x_3392) ;  /* 0x0000002c00183947 */ /* 0x000fea0003800000 */
[----:B------:R-:W-:Y:S01]  /*35d0*/  ISETP.NE.AND P3, PT, R34, RZ, PT ;  /* 0x000000ff2200720c */ /* 0x000fe20003f65270 */
[----:B------:R-:W-:-:S12]  /*35e0*/  BSSY B2, `(.L_x_3393) ;  /* 0x0000077000027945 */ /* 0x000fd80003800000 */
[----:B------:R-:W-:Y:S05]  /*35f0*/  @!P3 BRA `(.L_x_3394) ;  /* 0x0000000400d4b947 */ /* 0x000fea0003800000 */
[----:B0-----:R0:W2:Y:S01]  /*3600*/  LDS.128 R44, [R40+0x24200] ;  /* 0x02420000282c7984 */ /* 0x0010a20000000c00 */
[----:B------:R-:W-:Y:S01]  /*3610*/  ISETP.GE.AND P3, PT, R22, R133, PT ;  /* 0x000000851600720c */ /* 0x000fe20003f66270 */
[----:B------:R-:W-:-:S12]  /*3620*/  BSSY B3, `(.L_x_3395) ;  /* 0x0000071000037945 */ /* 0x000fd80003800000 */
[----:B0-----:R-:W-:Y:S05]  /*3630*/  @P3 BRA `(.L_x_3396) ;  /* 0x0000000400bc3947 */ /* 0x001fea0003800000 */
[----:B--2---:R-:W-:Y:S01]  /*3640*/  IMAD.MOV.U32 R136, RZ, RZ, R45 ;  /* 0x000000ffff887224 */ /* 0x004fe200078e002d */
[----:B------:R-:W-:Y:S02]  /*3650*/  F2FP.F16.E4M3.UNPACK_B R171, R168.H1 ;  /* 0x000000a8ffab723e */ /* 0x000fe400030006ff */
[----:B------:R-:W-:Y:S02]  /*3660*/  F2FP.F16.E4M3.UNPACK_B R45, R166.H1 ;  /* 0x000000a6ff2d723e */ /* 0x000fe400030006ff */
[----:B------:R-:W-:Y:S01]  /*3670*/  F2FP.F16.E4M3.UNPACK_B R124, R136 ;  /* 0x00000088ff7c723e */ /* 0x000fe200020006ff */
[----:B------:R-:W-:Y:S01]  /*3680*/  HADD2.F32 R167, -RZ, R171.H0_H0 ;  /* 0x200000abffa77230 */ /* 0x000fe20000004100 */
[----:B------:R-:W-:Y:S01]  /*3690*/  F2FP.F16.E4M3.UNPACK_B R166, R166 ;  /* 0x000000a6ffa6723e */ /* 0x000fe200020006ff */
[----:B------:R-:W-:Y:S02]  /*36a0*/  HADD2.F32 R170, -RZ, R45.H0_H0 ;  /* 0x2000002dffaa7230 */ /* 0x000fe40000004100 */
[----:B------:R-:W-:-:S02]  /*36b0*/  HADD2.F32 R169, -RZ, R124.H1_H1 ;  /* 0x3000007cffa97230 */ /* 0x000fc40000004100 */
[----:B------:R-:W-:Y:S02]  /*36c0*/  HADD2.F32 R124, -RZ, R124.H0_H0 ;  /* 0x2000007cff7c7230 */ /* 0x000fe40000004100 */
[----:B------:R-:W-:Y:S02]  /*36d0*/  HADD2.F32 R171, -RZ, R171.H1_H1 ;  /* 0x300000abffab7230 */ /* 0x000fe40000004100 */
[-C--:B------:R-:W-:Y:S01]  /*36e0*/  FMUL.FTZ R173, R169, R167.reuse ;  /* 0x000000a7a9ad7220 */ /* 0x080fe20000410000 */
[----:B------:R-:W-:Y:S02]  /*36f0*/  HADD2.F32 R45, -RZ, R45.H1_H1 ;  /* 0x3000002dff2d7230 */ /* 0x000fe40000004100 */
[C---:B------:R-:W-:Y:S01]  /*3700*/  FMUL.FTZ R172, R124.reuse, R167 ;  /* 0x000000a77cac7220 */ /* 0x040fe20000410000 */
[----:B------:R-:W-:-:S03]  /*3710*/  FFMA.FTZ R167, R124, R170, -R173 ;  /* 0x000000aa7ca77223 */ /* 0x000fc600000108ad */
[----:B------:R-:W-:Y:S01]  /*3720*/  FFMA.FTZ R124, R169, R170, R172 ;  /* 0x000000aaa97c7223 */ /* 0x000fe200000100ac */
[----:B------:R-:W-:Y:S01]  /*3730*/  F2FP.F16.E4M3.UNPACK_B R169, R136.H1 ;  /* 0x00000088ffa9723e */ /* 0x000fe200030006ff */
[----:B------:R-:W-:-:S04]  /*3740*/  IMAD.MOV.U32 R136, RZ, RZ, R44 ;  /* 0x000000ffff887224 */ /* 0x000fc800078e002c */
[--C-:B------:R-:W-:Y:S02]  /*3750*/  HADD2.F32 R44, -RZ, R169.reuse.H1_H1 ;  /* 0x300000a9ff2c7230 */ /* 0x100fe40000004100 */
[----:B------:R-:W-:-:S03]  /*3760*/  HADD2.F32 R169, -RZ, R169.H0_H0 ;  /* 0x200000a9ffa97230 */ /* 0x000fc60000004100 */
[CC--:B------:R-:W-:Y:S02]  /*3770*/  FMUL.FTZ R170, R44.reuse, R171.reuse ;  /* 0x000000ab2caa7220 */ /* 0x0c0fe40000410000 */
[C---:B------:R-:W-:Y:S02]  /*3780*/  FMUL.FTZ R171, R169.reuse, R171 ;  /* 0x000000aba9ab7220 */ /* 0x040fe40000410000 */
[-C--:B------:R-:W-:Y:S01]  /*3790*/  FFMA.FTZ R169, R169, R45.reuse, -R170 ;  /* 0x0000002da9a97223 */ /* 0x080fe200000108aa */
[----:B------:R-:W-:Y:S01]  /*37a0*/  F2FP.F16.E4M3.UNPACK_B R170, R168 ;  /* 0x000000a8ffaa723e */ /* 0x000fe200020006ff */
[----:B------:R-:W-:Y:S01]  /*37b0*/  FFMA.FTZ R174, R44, R45, R171 ;  /* 0x0000002d2cae7223 */ /* 0x000fe200000100ab */
[-C--:B------:R-:W-:Y:S01]  /*37c0*/  F2FP.F16.E4M3.UNPACK_B R44, R136.reuse.H1 ;  /* 0x00000088ff2c723e */ /* 0x080fe200030006ff */
[----:B------:R-:W-:Y:S01]  /*37d0*/  HADD2.F32 R168, -RZ, R166.H1_H1 ;  /* 0x300000a6ffa87230 */ /* 0x000fe20000004100 */
[----:B------:R-:W-:Y:S01]  /*37e0*/  F2FP.F16.E4M3.UNPACK_B R136, R136 ;  /* 0x00000088ff88723e */ /* 0x000fe200020006ff */
[----:B------:R-:W-:Y:S01]  /*37f0*/  HADD2.F32 R171, -RZ, R170.H1_H1 ;  /* 0x300000aaffab7230 */ /* 0x000fe20000004100 */
[----:B------:R-:W-:Y:S01]  /*3800*/  F2FP.SATFINITE.E4M3.F32.PACK_AB_MERGE_C R174, R174, R169, RZ ;  /* 0x000000a9aeae723e */ /* 0x000fe200048070ff */
[----:B------:R-:W-:-:S02]  /*3810*/  HADD2.F32 R45, -RZ, R44.H1_H1 ;  /* 0x3000002cff2d7230 */ /* 0x000fc40000004100 */
[----:B------:R-:W-:Y:S01]  /*3820*/  HADD2.F32 R44, -RZ, R44.H0_H0 ;  /* 0x2000002cff2c7230 */ /* 0x000fe20000004100 */
[----:B------:R-:W-:Y:S01]  /*3830*/  F2FP.SATFINITE.E4M3.F32.PACK_AB_MERGE_C R124, R124, R167, R174 ;  /* 0x000000a77c7c723e */ /* 0x000fe200048070ae */
[----:B------:R-:W-:Y:S02]  /*3840*/  HADD2.F32 R170, -RZ, R170.H0_H0 ;  /* 0x200000aaffaa7230 */ /* 0x000fe40000004100 */
[-C--:B------:R-:W-:Y:S01]  /*3850*/  FMUL.FTZ R173, R45, R171.reuse ;  /* 0x000000ab2dad7220 */ /* 0x080fe20000410000 */
[--C-:B------:R-:W-:Y:S02]  /*3860*/  HADD2.F32 R169, -RZ, R136.reuse.H1_H1 ;  /* 0x30000088ffa97230 */ /* 0x100fe40000004100 */
[C---:B------:R-:W-:Y:S01]  /*3870*/  FMUL.FTZ R172, R44.reuse, R171 ;  /* 0x000000ab2cac7220 */ /* 0x040fe20000410000 */
[----:B------:R-:W-:Y:S02]  /*3880*/  HADD2.F32 R136, -RZ, R136.H0_H0 ;  /* 0x20000088ff887230 */ /* 0x000fe40000004100 */
[----:B------:R-:W-:Y:S01]  /*3890*/  FFMA.FTZ R44, R44, R168, -R173 ;  /* 0x000000a82c2c7223 */ /* 0x000fe200000108ad */
[----:B------:R-:W-:-:S02]  /*38a0*/  HADD2.F32 R166, -RZ, R166.H0_H0 ;  /* 0x200000a6ffa67230 */ /* 0x000fc40000004100 */
[----:B------:R-:W-:Y:S01]  /*38b0*/  FMUL.FTZ R171, R169, R170 ;  /* 0x000000aaa9ab7220 */ /* 0x000fe20000410000 */
[----:B------:R-:W-:Y:S01]  /*38c0*/  FFMA.FTZ R45, R45, R168, R172 ;  /* 0x000000a82d2d7223 */ /* 0x000fe200000100ac */
[C---:B------:R-:W-:Y:S01]  /*38d0*/  FMUL.FTZ R170, R136.reuse, R170 ;  /* 0x000000aa88aa7220 */ /* 0x040fe20000410000 */
[----:B------:R-:W-:Y:S01]  /*38e0*/  LOP3.LUT R167, R125, 0xff, RZ, 0xc0, !PT ;  /* 0x000000ff7da77812 */ /* 0x000fe200078ec0ff */
[-C--:B------:R-:W-:Y:S01]  /*38f0*/  FFMA.FTZ R136, R136, R166.reuse, -R171 ;  /* 0x000000a688887223 */ /* 0x080fe200000108ab */
[--C-:B------:R-:W-:Y:S01]  /*3900*/  SHF.R.U32.HI R171, RZ, 0x8, R125.reuse ;  /* 0x00000008ffab7819 */ /* 0x100fe2000001167d */
[----:B------:R-:W-:Y:S01]  /*3910*/  FFMA.FTZ R169, R169, R166, R170 ;  /* 0x000000a6a9a97223 */ /* 0x000fe200000100aa */
[--C-:B------:R-:W-:Y:S02]  /*3920*/  SHF.R.U32.HI R166, RZ, 0x10, R125.reuse ;  /* 0x00000010ffa67819 */ /* 0x100fe4000001167d */
[----:B------:R-:W-:Y:S02]  /*3930*/  SHF.R.U32.HI R172, RZ, 0x18, R125 ;  /* 0x00000018ffac7819 */ /* 0x000fe4000001167d */
[----:B------:R-:W-:-:S02]  /*3940*/  LOP3.LUT R125, R137, 0xff, RZ, 0xc0, !PT ;  /* 0x000000ff897d7812 */ /* 0x000fc400078ec0ff */
[--C-:B------:R-:W-:Y:S02]  /*3950*/  SHF.R.U32.HI R170, RZ, 0x18, R137.reuse ;  /* 0x00000018ffaa7819 */ /* 0x100fe40000011689 */
[----:B------:R-:W-:Y:S02]  /*3960*/  SHF.R.U32.HI R168, RZ, 0x8, R137 ;  /* 0x00000008ffa87819 */ /* 0x000fe40000011689 */
[----:B------:R-:W-:Y:S02]  /*3970*/  PRMT R170, R170, 0x654, R125 ;  /* 0x00000654aaaa7816 */ /* 0x000fe4000000007d */
[----:B------:R-:W-:Y:S01]  /*3980*/  SHF.R.U32.HI R137, RZ, 0x10, R137 ;  /* 0x00000010ff897819 */ /* 0x000fe20000011689 */
[----:B------:R-:W-:Y:S01]  /*3990*/  IMAD.SHL.U32 R125, R168, 0x100, RZ ;  /* 0x00000100a87d7824 */ /* 0x000fe200078e00ff */
[----:B------:R-:W-:Y:S01]  /*39a0*/  PRMT R168, R172, 0x654, R167 ;  /* 0x00000654aca87816 */ /* 0x000fe200000000a7 */
[----:B------:R-:W-:Y:S01]  /*39b0*/  IMAD.MOV.U32 R167, RZ, RZ, R47 ;  /* 0x000000ffffa77224 */ /* 0x000fe200078e002f */
[----:B------:R-:W-:Y:S01]  /*39c0*/  F2FP.SATFINITE.E4M3.F32.PACK_AB_MERGE_C R44, R45, R44, RZ ;  /* 0x0000002c2d2c723e */ /* 0x000fe200048070ff */
[----:B------:R-:W-:Y:S01]  /*39d0*/  IMAD.U32 R137, R137, 0x10000, RZ ;  /* 0x0001000089897824 */ /* 0x000fe200078e00ff */
[----:B------:R-:W-:Y:S01]  /*39e0*/  LOP3.LUT R170, R170, 0xff00, R125, 0xf8, !PT ;  /* 0x0000ff00aaaa7812 */ /* 0x000fe200078ef87d */
[----:B------:R-:W-:Y:S01]  /*39f0*/  IMAD.MOV.U32 R45, RZ, RZ, R124 ;  /* 0x000000ffff2d7224 */ /* 0x000fe200078e007c */
[----:B------:R-:W-:-:S02]  /*3a00*/  SHF.L.U32 R125, R171, 0x8, RZ ;  /* 0x00000008ab7d7819 */ /* 0x000fc400000006ff */
[----:B------:R-:W-:Y:S02]  /*3a10*/  F2FP.F16.E4M3.UNPACK_B R47, R167 ;  /* 0x000000a7ff2f723e */ /* 0x000fe400020006ff */
[----:B------:R-:W-:Y:S02]  /*3a20*/  LOP3.LUT R168, R168, 0xff00, R125, 0xf8, !PT ;  /* 0x0000ff00a8a87812 */ /* 0x000fe400078ef87d */
[----:B------:R-:W-:Y:S01]  /*3a30*/  LOP3.LUT R125, R170, 0xff0000, R137, 0xf8, !PT ;  /* 0x00ff0000aa7d7812 */ /* 0x000fe200078ef889 */
[----:B------:R-:W-:Y:S01]  /*3a40*/  IMAD.U32 R137, R166, 0x10000, RZ ;  /* 0x00010000a6897824 */ /* 0x000fe200078e00ff */
[----:B------:R-:W-:Y:S01]  /*3a50*/  F2FP.SATFINITE.E4M3.F32.PACK_AB_MERGE_C R44, R169, R136, R44 ;  /* 0x00000088a92c723e */ /* 0x000fe2000480702c */
[--C-:B------:R-:W-:Y:S01]  /*3a60*/  HADD2.F32 R166, -RZ, R47.reuse.H1_H1 ;  /* 0x3000002fffa67230 */ /* 0x100fe20000004100 */
[----:B------:R-:W-:Y:S01]  /*3a70*/  F2FP.F16.E4M3.UNPACK_B R171, R125.H1 ;  /* 0x0000007dffab723e */ /* 0x000fe200030006ff */
[----:B------:R-:W-:Y:S01]  /*3a80*/  HADD2.F32 R47, -RZ, R47.H0_H0 ;  /* 0x2000002fff2f7230 */ /* 0x000fe20000004100 */
[----:B------:R-:W-:-:S03]  /*3a90*/  LOP3.LUT R137, R168, 0xff0000, R137, 0xf8, !PT ;  /* 0x00ff0000a8897812 */ /* 0x000fc600078ef889 */
[----:B------:R-:W-:Y:S01]  /*3aa0*/  HADD2.F32 R172, -RZ, R171.H0_H0 ;  /* 0x200000abffac7230 */ /* 0x000fe20000004100 */
[----:B------:R-:W-:-:S04]  /*3ab0*/  F2FP.F16.E4M3.UNPACK_B R168, R137.H1 ;  /* 0x00000089ffa8723e */ /* 0x000fc800030006ff */
[CC--:B------:R-:W-:Y:S01]  /*3ac0*/  FMUL.FTZ R174, R166.reuse, R172.reuse ;  /* 0x000000aca6ae7220 */ /* 0x0c0fe20000410000 */
[--C-:B------:R-:W-:Y:S02]  /*3ad0*/  HADD2.F32 R170, -RZ, R168.reuse.H0_H0 ;  /* 0x200000a8ffaa7230 */ /* 0x100fe40000004100 */
[C---:B------:R-:W-:Y:S01]  /*3ae0*/  FMUL.FTZ R173, R47.reuse, R172 ;  /* 0x000000ac2fad7220 */ /* 0x040fe20000410000 */
[----:B------:R-:W-:Y:S02]  /*3af0*/  HADD2.F32 R168, -RZ, R168.H1_H1 ;  /* 0x300000a8ffa87230 */ /* 0x000fe40000004100 */
[-C--:B------:R-:W-:Y:S01]  /*3b00*/  FFMA.FTZ R47, R47, R170.reuse, -R174 ;  /* 0x000000aa2f2f7223 */ /* 0x080fe200000108ae */
[----:B------:R-:W-:Y:S01]  /*3b10*/  FFMA.FTZ R166, R166, R170, R173 ;  /* 0x000000aaa6a67223 */ /* 0x000fe200000100ad */
[----:B------:R-:W-:Y:S01]  /*3b20*/  F2FP.F16.E4M3.UNPACK_B R170, R167.H1 ;  /* 0x000000a7ffaa723e */ /* 0x000fe200030006ff */
[----:B------:R-:W-:Y:S02]  /*3b30*/  IMAD.MOV.U32 R167, RZ, RZ, R46 ;  /* 0x000000ffffa77224 */ /* 0x000fe400078e002e */
[----:B------:R-:W-:-:S02]  /*3b40*/  HADD2.F32 R46, -RZ, R171.H1_H1 ;  /* 0x300000abff2e7230 */ /* 0x000fc40000004100 */
[--C-:B------:R-:W-:Y:S02]  /*3b50*/  HADD2.F32 R171, -RZ, R170.reuse.H1_H1 ;  /* 0x300000aaffab7230 */ /* 0x100fe40000004100 */
[----:B------:R-:W-:-:S03]  /*3b60*/  HADD2.F32 R170, -RZ, R170.H0_H0 ;  /* 0x200000aaffaa7230 */ /* 0x000fc60000004100 */
[CC--:B------:R-:W-:Y:S02]  /*3b70*/  FMUL.FTZ R173, R171.reuse, R46.reuse ;  /* 0x0000002eabad7220 */ /* 0x0c0fe40000410000 */
[C---:B------:R-:W-:Y:S02]  /*3b80*/  FMUL.FTZ R172, R170.reuse, R46 ;  /* 0x0000002eaaac7220 */ /* 0x040fe40000410000 */
[-C--:B------:R-:W-:Y:S02]  /*3b90*/  FFMA.FTZ R46, R170, R168.reuse, -R173 ;  /* 0x000000a8aa2e7223 */ /* 0x080fe400000108ad */
[----:B------:R-:W-:Y:S01]  /*3ba0*/  FFMA.FTZ R171, R171, R168, R172 ;  /* 0x000000a8abab7223 */ /* 0x000fe200000100ac */
[----:B------:R-:W-:Y:S02]  /*3bb0*/  F2FP.F16.E4M3.UNPACK_B R172, R125 ;  /* 0x0000007dffac723e */ /* 0x000fe400020006ff */
[----:B------:R-:W-:Y:S02]  /*3bc0*/  F2FP.F16.E4M3.UNPACK_B R125, R167.H1 ;  /* 0x000000a7ff7d723e */ /* 0x000fe400030006ff */
[----:B------:R-:W-:Y:S01]  /*3bd0*/  F2FP.F16.E4M3.UNPACK_B R168, R137 ;  /* 0x00000089ffa8723e */ /* 0x000fe200020006ff */
[----:B------:R-:W-:Y:S01]  /*3be0*/  HADD2.F32 R174, -RZ, R172.H1_H1 ;  /* 0x300000acffae7230 */ /* 0x000fe20000004100 */
[----:B------:R-:W-:Y:S01]  /*3bf0*/  F2FP.F16.E4M3.UNPACK_B R167, R167 ;  /* 0x000000a7ffa7723e */ /* 0x000fe200020006ff */
[--C-:B------:R-:W-:Y:S01]  /*3c00*/  HADD2.F32 R137, -RZ, R125.reuse.H1_H1 ;  /* 0x3000007dff897230 */ /* 0x100fe20000004100 */
[----:B------:R-:W-:Y:S01]  /*3c10*/  F2FP.SATFINITE.E4M3.F32.PACK_AB_MERGE_C R171, R171, R46, RZ ;  /* 0x0000002eabab723e */ /* 0x000fe200048070ff */
[----:B------:R-:W-:-:S02]  /*3c20*/  HADD2.F32 R125, -RZ, R125.H0_H0 ;  /* 0x2000007dff7d7230 */ /* 0x000fc40000004100 */
[----:B------:R-:W-:Y:S02]  /*3c30*/  HADD2.F32 R170, -RZ, R168.H1_H1 ;  /* 0x300000a8ffaa7230 */ /* 0x000fe40000004100 */
[-C--:B------:R-:W-:Y:S01]  /*3c40*/  FMUL.FTZ R176, R137, R174.reuse ;  /* 0x000000ae89b07220 */ /* 0x080fe20000410000 */
[----:B------:R-:W-:Y:S02]  /*3c50*/  HADD2.F32 R172, -RZ, R172.H0_H0 ;  /* 0x200000acffac7230 */ /* 0x000fe40000004100 */
[C---:B------:R-:W-:Y:S01]  /*3c60*/  FMUL.FTZ R174, R125.reuse, R174 ;  /* 0x000000ae7dae7220 */ /* 0x040fe20000410000 */
[----:B------:R-:W-:Y:S02]  /*3c70*/  HADD2.F32 R168, -RZ, R168.H0_H0 ;  /* 0x200000a8ffa87230 */ /* 0x000fe40000004100 */
[-C--:B------:R-:W-:Y:S01]  /*3c80*/  FFMA.FTZ R125, R125, R170.reuse, -R176 ;  /* 0x000000aa7d7d7223 */ /* 0x080fe200000108b0 */
[----:B------:R-:W-:Y:S01]  /*3c90*/  F2FP.SATFINITE.E4M3.F32.PACK_AB_MERGE_C R47, R166, R47, R171 ;  /* 0x0000002fa62f723e */ /* 0x000fe200048070ab */
[----:B------:R-:W-:Y:S01]  /*3ca0*/  FFMA.FTZ R174, R137, R170, R174 ;  /* 0x000000aa89ae7223 */ /* 0x000fe200000100ae */
[----:B------:R-:W-:-:S02]  /*3cb0*/  HADD2.F32 R137, -RZ, R167.H1_H1 ;  /* 0x300000a7ff897230 */ /* 0x000fc40000004100 */
[----:B------:R-:W-:Y:S02]  /*3cc0*/  HADD2.F32 R167, -RZ, R167.H0_H0 ;  /* 0x200000a7ffa77230 */ /* 0x000fe40000004100 */
[----:B------:R-:W-:Y:S01]  /*3cd0*/  F2FP.SATFINITE.E4M3.F32.PACK_AB_MERGE_C R125, R174, R125, RZ ;  /* 0x0000007dae7d723e */ /* 0x000fe200048070ff */
[-C--:B------:R-:W-:Y:S02]  /*3ce0*/  FMUL.FTZ R170, R137, R172.reuse ;  /* 0x000000ac89aa7220 */ /* 0x080fe40000410000 */
[C---:B------:R-:W-:Y:S02]  /*3cf0*/  FMUL.FTZ R172, R167.reuse, R172 ;  /* 0x000000aca7ac7220 */ /* 0x040fe40000410000 */
[-C--:B------:R-:W-:Y:S02]  /*3d00*/  FFMA.FTZ R170, R167, R168.reuse, -R170 ;  /* 0x000000a8a7aa7223 */ /* 0x080fe400000108aa */
[----:B------:R-:W-:-:S05]  /*3d10*/  FFMA.FTZ R137, R137, R168, R172 ;  /* 0x000000a889897223 */ /* 0x000fca00000100ac */
[----:B------:R-:W-:-:S07]  /*3d20*/  F2FP.SATFINITE.E4M3.F32.PACK_AB_MERGE_C R46, R137, R170, R125 ;  /* 0x000000aa892e723e */ /* 0x000fce000480707d */
.L_x_3396:
[----:B------:R-:W-:Y:S05]  /*3d30*/  BSYNC B3 ;  /* 0x0000000000037941 */ /* 0x000fea0003800000 */
.L_x_3395:
[----:B--2---:R2:W-:Y:S02]  /*3d40*/  STG.E.128 desc[UR54][R50.64], R44 ;  /* 0x0000002c32007986 */ /* 0x0045e4000c101d36 */
.L_x_3394:
[----:B------:R-:W-:Y:S05]  /*3d50*/  BSYNC B2 ;  /* 0x0000000000027941 */ /* 0x000fea0003800000 */
.L_x_3393:
[----:B------:R-:W-:Y:S01]  /*3d60*/  ISETP.NE.AND P3, PT, R35, RZ, PT ;  /* 0x000000ff2300720c */ /* 0x000fe20003f65270 */
[----:B------:R-:W-:-:S12]  /*3d70*/  BSSY B2, `(.L_x_3397) ;  /* 0x0000078000027945 */ /* 0x000fd80003800000 */
[----:B------:R-:W-:Y:S05]  /*3d80*/  @!P3 BRA `(.L_x_3398) ;  /* 0x0000000400d8b947 */ /* 0x000fea0003800000 */
        /* <DEDUP_REMOVED lines=14> */
[----:B--2---:R-:W-:Y:S01]  /*3e70*/  IMAD.MOV.U32 R124, RZ, RZ, R44 ;  /* 0x000000ffff7c7224 */ /* 0x004fe200078e002c */
[----:B------:R-:W-:Y:S01]  /*3e80*/  PRMT R97, R167, 0x654, R96 ;  /* 0x00000654a7617816 */ /* 0x000fe20000000060 */
[----:B------:R-:W-:Y:S01]  /*3e90*/  IMAD.MOV.U32 R96, RZ, RZ, R45 ;  /* 0x000000ffff607224 */ /* 0x000fe200078e002d */
[----:B------:R-:W-:Y:S01]  /*3ea0*/  SHF.L.U32 R136, R136, 0x8, RZ ;  /* 0x0000000888887819 */ /* 0x000fe200000006ff */
[----:B------:R-:W-:Y:S01]  /*3eb0*/  IMAD.U32 R137, R137, 0x10000, RZ ;  /* 0x0001000089897824 */ /* 0x000fe200078e00ff */
[----:B------:R-:W-:Y:S01]  /*3ec0*/  LOP3.LUT R44, R97, 0xff00, R98, 0xf8, !PT ;  /* 0x0000ff00612c7812 */ /* 0x000fe200078ef862 */
[----:B------:R-:W-:Y:S01]  /*3ed0*/  IMAD.U32 R97, R166, 0x10000, RZ ;  /* 0x00010000a6617824 */ /* 0x000fe200078e00ff */
[----:B------:R-:W-:-:S02]  /*3ee0*/  LOP3.LUT R98, R99, 0xff00, R136, 0xf8, !PT ;  /* 0x0000ff0063627812 */ /* 0x000fc400078ef888 */
[----:B------:R-:W-:Y:S02]  /*3ef0*/  F2FP.F16.E4M3.UNPACK_B R45, R96 ;  /* 0x00000060ff2d723e */ /* 0x000fe400020006ff */
[-C--:B------:R-:W-:Y:S02]  /*3f00*/  F2FP.F16.E4M3.UNPACK_B R136, R165.reuse.H1 ;  /* 0x000000a5ff88723e */ /* 0x080fe400030006ff */
[----:B------:R-:W-:Y:S01]  /*3f10*/  LOP3.LUT R44, R44, 0xff0000, R97, 0xf8, !PT ;  /* 0x00ff00002c2c7812 */ /* 0x000fe200078ef861 */
[--C-:B------:R-:W-:Y:S01]  /*3f20*/  HADD2.F32 R99, -RZ, R45.reuse.H1_H1 ;  /* 0x3000002dff637230 */ /* 0x100fe20000004100 */
[----:B------:R-:W-:Y:S01]  /*3f30*/  F2FP.F16.E4M3.UNPACK_B R125, R164.H1 ;  /* 0x000000a4ff7d723e */ /* 0x000fe200030006ff */
[----:B------:R-:W-:Y:S01]  /*3f40*/  HADD2.F32 R97, -RZ, R45.H0_H0 ;  /* 0x2000002dff617230 */ /* 0x000fe20000004100 */
[----:B------:R-:W-:Y:S01]  /*3f50*/  LOP3.LUT R45, R98, 0xff0000, R137, 0xf8, !PT ;  /* 0x00ff0000622d7812 */ /* 0x000fe200078ef889 */
[--C-:B------:R-:W-:Y:S01]  /*3f60*/  HADD2.F32 R168, -RZ, R136.reuse.H0_H0 ;  /* 0x20000088ffa87230 */ /* 0x100fe20000004100 */
[----:B------:R-:W-:Y:S01]  /*3f70*/  F2FP.F16.E4M3.UNPACK_B R98, R96.H1 ;  /* 0x00000060ff62723e */ /* 0x000fe200030006ff */
[----:B------:R-:W-:Y:S01]  /*3f80*/  HADD2.F32 R166, -RZ, R125.H0_H0 ;  /* 0x2000007dffa67230 */ /* 0x000fe20000004100 */
[----:B------:R-:W-:Y:S01]  /*3f90*/  F2FP.F16.E4M3.UNPACK_B R167, R165 ;  /* 0x000000a5ffa7723e */ /* 0x000fe200020006ff */
[----:B------:R-:W-:-:S02]  /*3fa0*/  HADD2.F32 R169, -RZ, R136.H1_H1 ;  /* 0x30000088ffa97230 */ /* 0x000fc40000004100 */
[-C--:B------:R-:W-:Y:S01]  /*3fb0*/  FMUL.FTZ R96, R99, R168.reuse ;  /* 0x000000a863607220 */ /* 0x080fe20000410000 */
[C---:B------:R-:W-:Y:S01]  /*3fc0*/  FMUL.FTZ R168, R97.reuse, R168 ;  /* 0x000000a861a87220 */ /* 0x040fe20000410000 */
[--C-:B------:R-:W-:Y:S01]  /*3fd0*/  HADD2.F32 R136, -RZ, R98.reuse.H1_H1 ;  /* 0x30000062ff887230 */ /* 0x100fe20000004100 */
[----:B------:R-:W-:Y:S01]  /*3fe0*/  F2FP.F16.E4M3.UNPACK_B R165, R164 ;  /* 0x000000a4ffa5723e */ /* 0x000fe200020006ff */
[----:B------:R-:W-:Y:S02]  /*3ff0*/  HADD2.F32 R98, -RZ, R98.H0_H0 ;  /* 0x20000062ff627230 */ /* 0x000fe40000004100 */
[-C--:B------:R-:W-:Y:S01]  /*4000*/  FFMA.FTZ R96, R97, R166.reuse, -R96 ;  /* 0x000000a661607223 */ /* 0x080fe20000010860 */
[----:B------:R-:W-:Y:S01]  /*4010*/  FFMA.FTZ R97, R99, R166, R168 ;  /* 0x000000a663617223 */ /* 0x000fe200000100a8 */
[----:B------:R-:W-:Y:S02]  /*4020*/  HADD2.F32 R137, -RZ, R125.H1_H1 ;  /* 0x3000007dff897230 */ /* 0x000fe40000004100 */
[-C--:B------:R-:W-:Y:S01]  /*4030*/  FMUL.FTZ R125, R136, R169.reuse ;  /* 0x000000a9887d7220 */ /* 0x080fe20000410000 */
[----:B------:R-:W-:Y:S01]  /*4040*/  F2FP.F16.E4M3.UNPACK_B R99, R124.H1 ;  /* 0x0000007cff63723e */ /* 0x000fe200030006ff */
[----:B------:R-:W-:Y:S01]  /*4050*/  FMUL.FTZ R169, R98, R169 ;  /* 0x000000a962a97220 */ /* 0x000fe20000410000 */
[----:B------:R-:W-:-:S02]  /*4060*/  HADD2.F32 R168, -RZ, R167.H1_H1 ;  /* 0x300000a7ffa87230 */ /* 0x000fc40000004100 */
[-C--:B------:R-:W-:Y:S01]  /*4070*/  FFMA.FTZ R98, R98, R137.reuse, -R125 ;  /* 0x0000008962627223 */ /* 0x080fe2000001087d */
[----:B------:R-:W-:Y:S02]  /*4080*/  HADD2.F32 R166, -RZ, R165.H1_H1 ;  /* 0x300000a5ffa67230 */ /* 0x000fe40000004100 */
[--C-:B------:R-:W-:Y:S02]  /*4090*/  HADD2.F32 R164, -RZ, R99.reuse.H1_H1 ;  /* 0x30000063ffa47230 */ /* 0x100fe40000004100 */
[----:B------:R-:W-:Y:S02]  /*40a0*/  HADD2.F32 R125, -RZ, R99.H0_H0 ;  /* 0x20000063ff7d7230 */ /* 0x000fe40000004100 */
[----:B------:R-:W-:Y:S01]  /*40b0*/  FFMA.FTZ R99, R136, R137, R169 ;  /* 0x0000008988637223 */ /* 0x000fe200000100a9 */
[----:B------:R-:W-:Y:S01]  /*40c0*/  F2FP.F16.E4M3.UNPACK_B R136, R124 ;  /* 0x0000007cff88723e */ /* 0x000fe200020006ff */
[----:B------:R-:W-:Y:S01]  /*40d0*/  FMUL.FTZ R124, R164, R168 ;  /* 0x000000a8a47c7220 */ /* 0x000fe20000410000 */
[----:B------:R-:W-:-:S02]  /*40e0*/  HADD2.F32 R167, -RZ, R167.H0_H0 ;  /* 0x200000a7ffa77230 */ /* 0x000fc40000004100 */
[----:B------:R-:W-:Y:S01]  /*40f0*/  FMUL.FTZ R169, R125, R168 ;  /* 0x000000a87da97220 */ /* 0x000fe20000410000 */
[----:B------:R-:W-:Y:S01]  /*4100*/  F2FP.SATFINITE.E4M3.F32.PACK_AB_MERGE_C R98, R99, R98, RZ ;  /* 0x000000626362723e */ /* 0x000fe200048070ff */
[--C-:B------:R-:W-:Y:S02]  /*4110*/  HADD2.F32 R137, -RZ, R136.reuse.H1_H1 ;  /* 0x30000088ff897230 */ /* 0x100fe40000004100 */
[-C--:B------:R-:W-:Y:S01]  /*4120*/  FFMA.FTZ R124, R125, R166.reuse, -R124 ;  /* 0x000000a67d7c7223 */ /* 0x080fe2000001087c */
[----:B------:R-:W-:Y:S01]  /*4130*/  FFMA.FTZ R125, R164, R166, R169 ;  /* 0x000000a6a47d7223 */ /* 0x000fe200000100a9 */
[----:B------:R-:W-:Y:S02]  /*4140*/  HADD2.F32 R136, -RZ, R136.H0_H0 ;  /* 0x20000088ff887230 */ /* 0x000fe40000004100 */
[----:B------:R-:W-:Y:S02]  /*4150*/  HADD2.F32 R166, -RZ, R165.H0_H0 ;  /* 0x200000a5ffa67230 */ /* 0x000fe40000004100 */
[----:B------:R-:W-:Y:S01]  /*4160*/  FMUL.FTZ R169, R137, R167 ;  /* 0x000000a789a97220 */ /* 0x000fe20000410000 */
[----:B------:R-:W-:-:S02]  /*4170*/  IMAD.MOV.U32 R165, RZ, RZ, R47 ;  /* 0x000000ffffa57224 */ /* 0x000fc400078e002f */
[C---:B------:R-:W-:Y:S01]  /*4180*/  FMUL.FTZ R168, R136.reuse, R167 ;  /* 0x000000a788a87220 */ /* 0x040fe20000410000 */
[----:B------:R-:W-:Y:S01]  /*4190*/  F2FP.SATFINITE.E4M3.F32.PACK_AB_MERGE_C R124, R125, R124, RZ ;  /* 0x0000007c7d7c723e */ /* 0x000fe200048070ff */
[-C--:B------:R-:W-:Y:S01]  /*41a0*/  FFMA.FTZ R47, R136, R166.reuse, -R169 ;  /* 0x000000a6882f7223 */ /* 0x080fe200000108a9 */
[----:B------:R-:W-:Y:S01]  /*41b0*/  F2FP.F16.E4M3.UNPACK_B R169, R45.H1 ;  /* 0x0000002dffa9723e */ /* 0x000fe200030006ff */
[----:B------:R-:W-:Y:S01]  /*41c0*/  FFMA.FTZ R136, R137, R166, R168 ;  /* 0x000000a689887223 */ /* 0x000fe200000100a8 */
[-C--:B------:R-:W-:Y:S02]  /*41d0*/  F2FP.F16.E4M3.UNPACK_B R164, R165.reuse ;  /* 0x000000a5ffa4723e */ /* 0x080fe400020006ff */
[----:B------:R-:W-:Y:S01]  /*41e0*/  F2FP.F16.E4M3.UNPACK_B R168, R44.H1 ;  /* 0x0000002cffa8723e */ /* 0x000fe200030006ff */
[----:B------:R-:W-:Y:S01]  /*41f0*/  HADD2.F32 R137, -RZ, R169.H0_H0 ;  /* 0x200000a9ff897230 */ /* 0x000fe20000004100 */
[----:B------:R-:W-:Y:S01]  /*4200*/  F2FP.F16.E4M3.UNPACK_B R165, R165.H1 ;  /* 0x000000a5ffa5723e */ /* 0x000fe200030006ff */
[--C-:B------:R-:W-:Y:S01]  /*4210*/  HADD2.F32 R166, -RZ, R164.reuse.H1_H1 ;  /* 0x300000a4ffa67230 */ /* 0x100fe20000004100 */
[----:B------:R-:W-:Y:S01]  /*4220*/  F2FP.SATFINITE.E4M3.F32.PACK_AB_MERGE_C R47, R136, R47, R124 ;  /* 0x0000002f882f723e */ /* 0x000fe2000480707c */
[----:B------:R-:W-:-:S02]  /*4230*/  HADD2.F32 R164, -RZ, R164.H0_H0 ;  /* 0x200000a4ffa47230 */ /* 0x000fc40000004100 */
[--C-:B------:R-:W-:Y:S02]  /*4240*/  HADD2.F32 R167, -RZ, R168.reuse.H0_H0 ;  /* 0x200000a8ffa77230 */ /* 0x100fe40000004100 */
[-C--:B------:R-:W-:Y:S01]  /*4250*/  FMUL.FTZ R171, R166, R137.reuse ;  /* 0x00000089a6ab7220 */ /* 0x080fe20000410000 */
[----:B------:R-:W-:Y:S02]  /*4260*/  HADD2.F32 R168, -RZ, R168.H1_H1 ;  /* 0x300000a8ffa87230 */ /* 0x000fe40000004100 */
[C---:B------:R-:W-:Y:S01]  /*4270*/  FMUL.FTZ R173, R164.reuse, R137 ;  /* 0x00000089a4ad7220 */ /* 0x040fe20000410000 */
[----:B------:R-:W-:-:S03]  /*4280*/  FFMA.FTZ R137, R164, R167, -R171 ;  /* 0x000000a7a4897223 */ /* 0x000fc600000108ab */
[----:B------:R-:W-:Y:S01]  /*4290*/  FFMA.FTZ R164, R166, R167, R173 ;  /* 0x000000a7a6a47223 */ /* 0x000fe200000100ad */
[----:B------:R-:W-:Y:S02]  /*42a0*/  IMAD.MOV.U32 R166, RZ, RZ, R46 ;  /* 0x000000ffffa67224 */ /* 0x000fe400078e002e */
[----:B------:R-:W-:Y:S01]  /*42b0*/  HADD2.F32 R46, -RZ, R169.H1_H1 ;  /* 0x300000a9ff2e7230 */ /* 0x000fe20000004100 */
[----:B------:R-:W-:Y:S01]  /*42c0*/  F2FP.F16.E4M3.UNPACK_B R169, R45 ;  /* 0x0000002dffa9723e */ /* 0x000fe200020006ff */
[--C-:B------:R-:W-:Y:S01]  /*42d0*/  HADD2.F32 R167, -RZ, R165.reuse.H1_H1 ;  /* 0x300000a5ffa77230 */ /* 0x100fe20000004100 */
[----:B------:R-:W-:Y:S01]  /*42e0*/  F2FP.F16.E4M3.UNPACK_B R45, R44 ;  /* 0x0000002cff2d723e */ /* 0x000fe200020006ff */
[----:B------:R-:W-:-:S03]  /*42f0*/  HADD2.F32 R165, -RZ, R165.H0_H0 ;  /* 0x200000a5ffa57230 */ /* 0x000fc60000004100 */
[-C--:B------:R-:W-:Y:S02]  /*4300*/  FMUL.FTZ R170, R167, R46.reuse ;  /* 0x0000002ea7aa7220 */ /* 0x080fe40000410000 */
[C---:B------:R-:W-:Y:S02]  /*4310*/  FMUL.FTZ R172, R165.reuse, R46 ;  /* 0x0000002ea5ac7220 */ /* 0x040fe40000410000 */
[-C--:B------:R-:W-:Y:S01]  /*4320*/  FFMA.FTZ R46, R165, R168.reuse, -R170 ;  /* 0x000000a8a52e7223 */ /* 0x080fe200000108aa */
[----:B------:R-:W-:Y:S02]  /*4330*/  HADD2.F32 R170, -RZ, R169.H1_H1 ;  /* 0x300000a9ffaa7230 */ /* 0x000fe40000004100 */
[----:B------:R-:W-:Y:S01]  /*4340*/  FFMA.FTZ R165, R167, R168, R172 ;  /* 0x000000a8a7a57223 */ /* 0x000fe200000100ac */
[-C--:B------:R-:W-:Y:S01]  /*4350*/  F2FP.F16.E4M3.UNPACK_B R167, R166.reuse.H1 ;  /* 0x000000a6ffa7723e */ /* 0x080fe200030006ff */
[----:B------:R-:W-:Y:S01]  /*4360*/  HADD2.F32 R168, -RZ, R45.H1_H1 ;  /* 0x3000002dffa87230 */ /* 0x000fe20000004100 */
[----:B------:R-:W-:Y:S01]  /*4370*/  F2FP.F16.E4M3.UNPACK_B R166, R166 ;  /* 0x000000a6ffa6723e */ /* 0x000fe200020006ff */
[----:B------:R-:W-:Y:S01]  /*4380*/  HADD2.F32 R169, -RZ, R169.H0_H0 ;  /* 0x200000a9ffa97230 */ /* 0x000fe20000004100 */
[----:B------:R-:W-:Y:S01]  /*4390*/  F2FP.SATFINITE.E4M3.F32.PACK_AB_MERGE_C R165, R165, R46, RZ ;  /* 0x0000002ea5a5723e */ /* 0x000fe200048070ff */
[----:B------:R-:W-:-:S02]  /*43a0*/  HADD2.F32 R44, -RZ, R167.H1_H1 ;  /* 0x300000a7ff2c7230 */ /* 0x000fc40000004100 */
[----:B------:R-:W-:Y:S01]  /*43b0*/  HADD2.F32 R167, -RZ, R167.H0_H0 ;  /* 0x200000a7ffa77230 */ /* 0x000fe20000004100 */
[----:B------:R-:W-:Y:S01]  /*43c0*/  F2FP.SATFINITE.E4M3.F32.PACK_AB_MERGE_C R137, R164, R137, R165 ;  /* 0x00000089a489723e */ /* 0x000fe200048070a5 */
[----:B------:R-:W-:Y:S02]  /*43d0*/  HADD2.F32 R45, -RZ, R45.H0_H0 ;  /* 0x2000002dff2d7230 */ /* 0x000fe40000004100 */
[-C--:B------:R-:W-:Y:S01]  /*43e0*/  FMUL.FTZ R172, R44, R170.reuse ;  /* 0x000000aa2cac7220 */ /* 0x080fe20000410000 */
[----:B------:R-:W-:-:S03]  /*43f0*/  FMUL.FTZ R171, R167, R170 ;  /* 0x000000aaa7ab7220 */ /* 0x000fc60000410000 */
[-C--:B------:R-:W-:Y:S01]  /*4400*/  FFMA.FTZ R172, R167, R168.reuse, -R172 ;  /* 0x000000a8a7ac7223 */ /* 0x080fe200000108ac */
[----:B------:R-:W-:Y:S01]  /*4410*/  FFMA.FTZ R171, R44, R168, R171 ;  /* 0x000000a82cab7223 */ /* 0x000fe200000100ab */
[--C-:B------:R-:W-:Y:S02]  /*4420*/  HADD2.F32 R44, -RZ, R166.reuse.H1_H1 ;  /* 0x300000a6ff2c7230 */ /* 0x100fe40000004100 */
[----:B------:R-:W-:Y:S02]  /*4430*/  HADD2.F32 R166, -RZ, R166.H0_H0 ;  /* 0x200000a6ffa67230 */ /* 0x000fe40000004100 */
[----:B------:R-:W-:Y:S01]  /*4440*/  F2FP.SATFINITE.E4M3.F32.PACK_AB_MERGE_C R171, R171, R172, RZ ;  /* 0x000000acabab723e */ /* 0x000fe200048070ff */
[-C--:B------:R-:W-:Y:S02]  /*4450*/  FMUL.FTZ R99, R44, R169.reuse ;  /* 0x000000a92c637220 */ /* 0x080fe40000410000 */
[C---:B------:R-:W-:Y:S02]  /*4460*/  FMUL.FTZ R169, R166.reuse, R169 ;  /* 0x000000a9a6a97220 */ /* 0x040fe40000410000 */
[----:B------:R-:W-:-:S02]  /*4470*/  FFMA.FTZ R99, R166, R45, -R99 ;  /* 0x0000002da6637223 */ /* 0x000fc40000010863 */
[----:B------:R-:W-:Y:S01]  /*4480*/  FFMA.FTZ R44, R44, R45, R169 ;  /* 0x0000002d2c2c7223 */ /* 0x000fe200000100a9 */
[----:B------:R-:W-:-:S04]  /*4490*/  F2FP.SATFINITE.E4M3.F32.PACK_AB_MERGE_C R45, R97, R96, R98 ;  /* 0x00000060612d723e */ /* 0x000fc80004807062 */
[----:B------:R-:W-:Y:S01]  /*44a0*/  F2FP.SATFINITE.E4M3.F32.PACK_AB_MERGE_C R46, R44, R99, R171 ;  /* 0x000000632c2e723e */ /* 0x000fe200048070ab */
[----:B------:R-:W-:Y:S02]  /*44b0*/  IMAD.MOV.U32 R44, RZ, RZ, R47 ;  /* 0x000000ffff2c7224 */ /* 0x000fe400078e002f */
[----:B------:R-:W-:-:S07]  /*44c0*/  IMAD.MOV.U32 R47, RZ, RZ, R137 ;  /* 0x000000ffff2f7224 */ /* 0x000fce00078e0089 */
.L_x_3400:
[----:B------:R-:W-:Y:S05]  /*44d0*/  BSYNC B3 ;  /* 0x0000000000037941 */ /* 0x000fea0003800000 */
.L_x_3399:
[----:B--2---:R3:W-:Y:S02]  /*44e0*/  STG.E.128 desc[UR54][R50.64+0x20], R44 ;  /* 0x0000202c32007986 */ /* 0x0047e4000c101d36 */
.L_x_3398:
[----:B------:R-:W-:Y:S05]  /*44f0*/  BSYNC B2 ;  /* 0x0000000000027941 */ /* 0x000fea0003800000 */
.L_x_3397:
[----:B------:R-:W-:Y:S01]  /*4500*/  ISETP.NE.AND P3, PT, R36, RZ, PT ;  /* 0x000000ff2400720c */ /* 0x000fe20003f65270 */
[----:B------:R-:W-:-:S12]  /*4510*/  BSSY B2, `(.L_x_3401) ;  /* 0x0000073000027945 */ /* 0x000fd80003800000 */
[----:B------:R-:W-:Y:S05]  /*4520*/  @!P3 BRA `(.L_x_3402) ;  /* 0x0000000400c4b947 */ /* 0x000fea0003800000 */
        /* <DEDUP_REMOVED lines=12> */
[----:B------:R-:W-:Y:S02]  /*45f0*/  PRMT R89, R89, 0x654, R88 ;  /* 0x0000065459597816 */ /* 0x000fe40000000058 */
[----:B------:R-:W-:Y:S01]  /*4600*/  PRMT R96, R91, 0x654, R90 ;  /* 0x000006545b607816 */ /* 0x000fe2000000005a */
[----:B------:R-:W-:Y:S01]  /*4610*/  IMAD.SHL.U32 R91, R97, 0x100, RZ ;  /* 0x00000100615b7824 */ /* 0x000fe200078e00ff */
[----:B------:R-:W-:Y:S01]  /*4620*/  SHF.L.U32 R88, R98, 0x8, RZ ;  /* 0x0000000862587819 */ /* 0x000fe200000006ff */
[----:B--2---:R-:W-:Y:S01]  /*4630*/  IMAD.MOV.U32 R90, RZ, RZ, R44 ;  /* 0x000000ffff5a7224 */ /* 0x004fe200078e002c */
[----:B------:R-:W-:-:S02]  /*4640*/  F2FP.F16.E4M3.UNPACK_B R44, R45 ;  /* 0x0000002dff2c723e */ /* 0x000fc400020006ff */
[----:B------:R-:W-:Y:S01]  /*4650*/  LOP3.LUT R89, R89, 0xff00, R88, 0xf8, !PT ;  /* 0x0000ff0059597812 */ /* 0x000fe200078ef858 */
[----:B------:R-:W-:Y:S01]  /*4660*/  IMAD.U32 R88, R124, 0x10000, RZ ;  /* 0x000100007c587824 */ /* 0x000fe200078e00ff */
[----:B------:R-:W-:Y:S01]  /*4670*/  LOP3.LUT R98, R96, 0xff00, R91, 0xf8, !PT ;  /* 0x0000ff0060627812 */ /* 0x000fe200078ef85b */
[----:B------:R-:W-:Y:S01]  /*4680*/  IMAD.U32 R91, R99, 0x10000, RZ ;  /* 0x00010000635b7824 */ /* 0x000fe200078e00ff */
[----:B------:R-:W-:Y:S02]  /*4690*/  F2FP.F16.E4M3.UNPACK_B R96, R163.H1 ;  /* 0x000000a3ff60723e */ /* 0x000fe400030006ff */
[----:B------:R-:W-:Y:S02]  /*46a0*/  LOP3.LUT R88, R89, 0xff0000, R88, 0xf8, !PT ;  /* 0x00ff000059587812 */ /* 0x000fe400078ef858 */
[----:B------:R-:W-:Y:S01]  /*46b0*/  LOP3.LUT R89, R98, 0xff0000, R91, 0xf8, !PT ;  /* 0x00ff000062597812 */ /* 0x000fe200078ef85b */
[----:B------:R-:W-:Y:S01]  /*46c0*/  HADD2.F32 R124, -RZ, R96.H0_H0 ;  /* 0x20000060ff7c7230 */ /* 0x000fe20000004100 */
[----:B------:R-:W-:Y:S01]  /*46d0*/  F2FP.F16.E4M3.UNPACK_B R98, R162.H1 ;  /* 0x000000a2ff62723e */ /* 0x000fe200030006ff */
[--C-:B------:R-:W-:Y:S01]  /*46e0*/  HADD2.F32 R91, -RZ, R44.reuse.H1_H1 ;  /* 0x3000002cff5b7230 */ /* 0x100fe20000004100 */
[----:B------:R-:W-:Y:S01]  /*46f0*/  F2FP.F16.E4M3.UNPACK_B R45, R45.H1 ;  /* 0x0000002dff2d723e */ /* 0x000fe200030006ff */
[----:B------:R-:W-:Y:S01]  /*4700*/  HADD2.F32 R44, -RZ, R44.H0_H0 ;  /* 0x2000002cff2c7230 */ /* 0x000fe20000004100 */
[----:B------:R-:W-:Y:S01]  /*4710*/  F2FP.F16.E4M3.UNPACK_B R163, R163 ;  /* 0x000000a3ffa3723e */ /* 0x000fe200020006ff */
[----:B------:R-:W-:-:S02]  /*4720*/  HADD2.F32 R125, -RZ, R96.H1_H1 ;  /* 0x30000060ff7d7230 */ /* 0x000fc40000004100 */
[CC--:B------:R-:W-:Y:S01]  /*4730*/  FMUL.FTZ R137, R91.reuse, R124.reuse ;  /* 0x0000007c5b897220 */ /* 0x0c0fe20000410000 */
[--C-:B------:R-:W-:Y:S02]  /*4740*/  HADD2.F32 R99, -RZ, R98.reuse.H0_H0 ;  /* 0x20000062ff637230 */ /* 0x100fe40000004100 */
        /* <DEDUP_REMOVED lines=14> */
[----:B------:R-:W-:-:S02]  /*4830*/  HADD2.F32 R98, -RZ, R91.H1_H1 ;  /* 0x3000005bff627230 */ /* 0x000fc40000004100 */
[----:B------:R-:W-:Y:S02]  /*4840*/  HADD2.F32 R97, -RZ, R91.H0_H0 ;  /* 0x2000005bff617230 */ /* 0x000fe40000004100 */
[----:B------:R-:W-:Y:S02]  /*4850*/  HADD2.F32 R163, -RZ, R163.H0_H0 ;  /* 0x200000a3ffa37230 */ /* 0x000fe40000004100 */
[-C--:B------:R-:W-:Y:S01]  /*4860*/  FMUL.FTZ R136, R98, R99.reuse ;  /* 0x0000006362887220 */ /* 0x080fe20000410000 */
[--C-:B------:R-:W-:Y:S02]  /*4870*/  HADD2.F32 R96, -RZ, R90.reuse.H1_H1 ;  /* 0x3000005aff607230 */ /* 0x100fe40000004100 */
[----:B------:R-:W-:Y:S01]  /*4880*/  FMUL.FTZ R99, R97, R99 ;  /* 0x0000006361637220 */ /* 0x000fe20000410000 */
[----:B------:R-:W-:Y:S02]  /*4890*/  HADD2.F32 R91, -RZ, R90.H0_H0 ;  /* 0x2000005aff5b7230 */ /* 0x000fe40000004100 */
[----:B------:R-:W-:-:S02]  /*48a0*/  HADD2.F32 R90, -RZ, R162.H1_H1 ;  /* 0x300000a2ff5a7230 */ /* 0x000fc40000004100 */
[-C--:B------:R-:W-:Y:S01]  /*48b0*/  FMUL.FTZ R124, R96, R163.reuse ;  /* 0x000000a3607c7220 */ /* 0x080fe20000410000 */
[----:B------:R-:W-:Y:S02]  /*48c0*/  HADD2.F32 R162, -RZ, R162.H0_H0 ;  /* 0x200000a2ffa27230 */ /* 0x000fe40000004100 */
[----:B------:R-:W-:Y:S01]  /*48d0*/  FMUL.FTZ R163, R91, R163 ;  /* 0x000000a35ba37220 */ /* 0x000fe20000410000 */
[-C--:B------:R-:W-:Y:S01]  /*48e0*/  FFMA.FTZ R97, R97, R90.reuse, -R136 ;  /* 0x0000005a61617223 */ /* 0x080fe20000010888 */
[----:B------:R-:W-:Y:S01]  /*48f0*/  FFMA.FTZ R136, R98, R90, R99 ;  /* 0x0000005a62887223 */ /* 0x000fe20000010063 */
[-C--:B------:R-:W-:Y:S01]  /*4900*/  FFMA.FTZ R90, R91, R162.reuse, -R124 ;  /* 0x000000a25b5a7223 */ /* 0x080fe2000001087c */
[----:B------:R-:W-:Y:S01]  /*4910*/  FFMA.FTZ R91, R96, R162, R163 ;  /* 0x000000a2605b7223 */ /* 0x000fe200000100a3 */
[----:B------:R-:W-:Y:S02]  /*4920*/  F2FP.F16.E4M3.UNPACK_B R98, R47.H1 ;  /* 0x0000002fff62723e */ /* 0x000fe400030006ff */
[----:B------:R-:W-:-:S02]  /*4930*/  F2FP.SATFINITE.E4M3.F32.PACK_AB_MERGE_C R96, R164, R137, RZ ;  /* 0x00000089a460723e */ /* 0x000fc400048070ff */
[----:B------:R-:W-:Y:S01]  /*4940*/  F2FP.F16.E4M3.UNPACK_B R164, R89.H1 ;  /* 0x00000059ffa4723e */ /* 0x000fe200030006ff */
[--C-:B------:R-:W-:Y:S01]  /*4950*/  HADD2.F32 R125, -RZ, R98.reuse.H0_H0 ;  /* 0x20000062ff7d7230 */ /* 0x100fe20000004100 */
[----:B------:R-:W-:Y:S01]  /*4960*/  F2FP.SATFINITE.E4M3.F32.PACK_AB_MERGE_C R97, R136, R97, RZ ;  /* 0x000000618861723e */ /* 0x000fe200048070ff */
[----:B------:R-:W-:Y:S01]  /*4970*/  HADD2.F32 R136, -RZ, R98.H1_H1 ;  /* 0x30000062ff887230 */ /* 0x000fe20000004100 */
[----:B------:R-:W-:Y:S01]  /*4980*/  F2FP.F16.E4M3.UNPACK_B R99, R46.H1 ;  /* 0x0000002eff63723e */ /* 0x000fe200030006ff */
[--C-:B------:R-:W-:Y:S01]  /*4990*/  HADD2.F32 R137, -RZ, R164.reuse.H1_H1 ;  /* 0x300000a4ff897230 */ /* 0x100fe20000004100 */
[-C--:B------:R-:W-:Y:S01]  /*49a0*/  F2FP.F16.E4M3.UNPACK_B R98, R88.reuse.H1 ;  /* 0x00000058ff62723e */ /* 0x080fe200030006ff */
        /* <DEDUP_REMOVED lines=20> */
[--C-:B------:R-:W-:Y:S01]  /*4af0*/  HADD2.F32 R99, -RZ, R46.reuse.H0_H0 ;  /* 0x2000002eff637230 */ /* 0x100fe20000004100 */
[----:B------:R-:W-:Y:S01]  /*4b00*/  F2FP.SATFINITE.E4M3.F32.PACK_AB_MERGE_C R45, R45, R44, R96 ;  /* 0x0000002c2d2d723e */ /* 0x000fe20004807060 */
[----:B------:R-:W-:Y:S01]  /*4b10*/  HADD2.F32 R125, -RZ, R125.H1_H1 ;  /* 0x3000007dff7d7230 */ /* 0x000fe20000004100 */
[----:B------:R-:W-:Y:S01]  /*4b20*/  F2FP.SATFINITE.E4M3.F32.PACK_AB_MERGE_C R165, R165, R166, RZ ;  /* 0x000000a6a5a5723e */ /* 0x000fe200048070ff */
[----:B------:R-:W-:Y:S01]  /*4b30*/  HADD2.F32 R46, -RZ, R46.H1_H1 ;  /* 0x3000002eff2e7230 */ /* 0x000fe20000004100 */
[----:B------:R-:W-:Y:S01]  /*4b40*/  F2FP.SATFINITE.E4M3.F32.PACK_AB_MERGE_C R47, R47, R88, RZ ;  /* 0x000000582f2f723e */ /* 0x000fe200048070ff */
[----:B------:R-:W-:-:S02]  /*4b50*/  HADD2.F32 R98, -RZ, R98.H0_H0 ;  /* 0x20000062ff627230 */ /* 0x000fc40000004100 */
[-C--:B------:R-:W-:Y:S01]  /*4b60*/  FMUL.FTZ R137, R125, R164.reuse ;  /* 0x000000a47d897220 */ /* 0x080fe20000410000 */
[----:B------:R-:W-:Y:S02]  /*4b70*/  HADD2.F32 R89, -RZ, R89.H0_H0 ;  /* 0x20000059ff597230 */ /* 0x000fe40000004100 */
[-C--:B------:R-:W-:Y:S01]  /*4b80*/  FMUL.FTZ R136, R46, R163.reuse ;  /* 0x000000a32e887220 */ /* 0x080fe20000410000 */
[C---:B------:R-:W-:Y:S01]  /*4b90*/  FMUL.FTZ R164, R124.reuse, R164 ;  /* 0x000000a47ca47220 */ /* 0x040fe20000410000 */
[C---:B------:R-:W-:Y:S01]  /*4ba0*/  FMUL.FTZ R163, R99.reuse, R163 ;  /* 0x000000a363a37220 */ /* 0x040fe20000410000 */
[-C--:B------:R-:W-:Y:S01]  /*4bb0*/  FFMA.FTZ R137, R124, R98.reuse, -R137 ;  /* 0x000000627c897223 */ /* 0x080fe20000010889 */
[-C--:B------:R-:W-:Y:S01]  /*4bc0*/  FFMA.FTZ R136, R99, R89.reuse, -R136 ;  /* 0x0000005963887223 */ /* 0x080fe20000010888 */
[----:B------:R-:W-:Y:S01]  /*4bd0*/  FFMA.FTZ R164, R125, R98, R164 ;  /* 0x000000627da47223 */ /* 0x000fe200000100a4 */
[----:B------:R-:W-:Y:S01]  /*4be0*/  FFMA.FTZ R163, R46, R89, R163 ;  /* 0x000000592ea37223 */ /* 0x000fe200000100a3 */
[----:B------:R-:W-:-:S03]  /*4bf0*/  F2FP.SATFINITE.E4M3.F32.PACK_AB_MERGE_C R44, R91, R90, R97 ;  /* 0x0000005a5b2c723e */ /* 0x000fc60004807061 */
[----:B------:R-:W-:Y:S02]  /*4c00*/  F2FP.SATFINITE.E4M3.F32.PACK_AB_MERGE_C R47, R164, R137, R47 ;  /* 0x00000089a42f723e */ /* 0x000fe4000480702f */
[----:B------:R-:W-:-:S07]  /*4c10*/  F2FP.SATFINITE.E4M3.F32.PACK_AB_MERGE_C R46, R163, R136, R165 ;  /* 0x00000088a32e723e */ /* 0x000fce00048070a5 */
.L_x_3404:
[----:B------:R-:W-:Y:S05]  /*4c20*/  BSYNC B3 ;  /* 0x0000000000037941 */ /* 0x000fea0003800000 */
.L_x_3403:
[----:B--2---:R4:W-:Y:S02]  /*4c30*/  STG.E.128 desc[UR54][R50.64+0x40], R44 ;  /* 0x0000402c32007986 */ /* 0x0049e4000c101d36 */
.L_x_3402:
[----:B------:R-:W-:Y:S05]  /*4c40*/  BSYNC B2 ;  /* 0x0000000000027941 */ /* 0x000fea0003800000 */
.L_x_3401:
[----:B------:R-:W-:Y:S01]  /*4c50*/  ISETP.NE.AND P3, PT, R37, RZ, PT ;  /* 0x000000ff2500720c */ /* 0x000fe20003f65270 */
[----:B------:R-:W-:-:S12]  /*4c60*/  BSSY B2, `(.L_x_3405) ;  /* 0x0000073000027945 */ /* 0x000fd80003800000 */
[----:B------:R-:W-:Y:S05]  /*4c70*/  @!P3 BRA `(.L_x_3406) ;  /* 0x0000000400c4b947 */ /* 0x000fea0003800000 */
[----:B0-234-:R0:W2:Y:S01]  /*4c80*/  LDS.128 R44, [R41+0x26a00] ;  /* 0x026a0000292c7984 */ /* 0x01d0a20000000c00 */
[----:B------:R-:W-:Y:S01]  /*4c90*/  ISETP.GE.AND P3, PT, R225, R133, PT ;  /* 0x00000085e100720c */ /* 0x000fe20003f66270 */
[----:B------:R-:W-:-:S12]  /*4ca0*/  BSSY B3, `(.L_x_3407) ;  /* 0x000006d000037945 */ /* 0x000fd80003800000 */
[----:B0-----:R-:W-:Y:S05]  /*4cb0*/  @P3 BRA `(.L_x_3408) ;  /* 0x0000000400ac3947 */ /* 0x001fea0003800000 */
        /* <DEDUP_REMOVED lines=11> */
[----:B------:R-:W-:Y:S02]  /*4d70*/  IMAD.SHL.U32 R88, R88, 0x100, RZ ;  /* 0x0000010058587824 */ /* 0x000fe400078e00ff */
[----:B--2---:R-:W-:Y:S01]  /*4d80*/  IMAD.MOV.U32 R86, RZ, RZ, R44 ;  /* 0x000000ffff567224 */ /* 0x004fe200078e002c */
[----:B------:R-:W-:Y:S01]  /*4d90*/  LOP3.LUT R84, R84, 0xff00, R85, 0xf8, !PT ;  /* 0x0000ff0054547812 */ /* 0x000fe200078ef855 */
[----:B------:R-:W-:Y:S01]  /*4da0*/  IMAD.U32 R90, R90, 0x10000, RZ ;  /* 0x000100005a5a7824 */ /* 0x000fe200078e00ff */
[----:B------:R-:W-:-:S02]  /*4db0*/  LOP3.LUT R87, R87, 0xff00, R88, 0xf8, !PT ;  /* 0x0000ff0057577812 */ /* 0x000fc400078ef858 */
[----:B------:R-:W-:Y:S02]  /*4dc0*/  SHF.L.U32 R85, R89, 0x10, RZ ;  /* 0x0000001059557819 */ /* 0x000fe400000006ff */
[----:B------:R-:W-:Y:S02]  /*4dd0*/  F2FP.F16.E4M3.UNPACK_B R88, R158.H1 ;  /* 0x0000009eff58723e */ /* 0x000fe400030006ff */
[----:B------:R-:W-:Y:S02]  /*4de0*/  F2FP.F16.E4M3.UNPACK_B R44, R45 ;  /* 0x0000002dff2c723e */ /* 0x000fe400020006ff */
[----:B------:R-:W-:Y:S01]  /*4df0*/  LOP3.LUT R84, R84, 0xff0000, R85, 0xf8, !PT ;  /* 0x00ff000054547812 */ /* 0x000fe200078ef855 */
[----:B------:R-:W-:Y:S01]  /*4e00*/  HADD2.F32 R96, -RZ, R88.H0_H0 ;  /* 0x20000058ff607230 */ /* 0x000fe20000004100 */
[----:B------:R-:W-:Y:S01]  /*4e10*/  LOP3.LUT R85, R87, 0xff0000, R90, 0xf8, !PT ;  /* 0x00ff000057557812 */ /* 0x000fe200078ef85a */
[--C-:B------:R-:W-:Y:S01]  /*4e20*/  HADD2.F32 R87, -RZ, R44.reuse.H1_H1 ;  /* 0x3000002cff577230 */ /* 0x100fe20000004100 */
[----:B------:R-:W-:Y:S01]  /*4e30*/  F2FP.F16.E4M3.UNPACK_B R90, R157.H1 ;  /* 0x0000009dff5a723e */ /* 0x000fe200030006ff */
[----:B------:R-:W-:Y:S01]  /*4e40*/  HADD2.F32 R44, -RZ, R44.H0_H0 ;  /* 0x2000002cff2c7230 */ /* 0x000fe20000004100 */
[----:B------:R-:W-:Y:S01]  /*4e50*/  F2FP.F16.E4M3.UNPACK_B R45, R45.H1 ;  /* 0x0000002dff2d723e */ /* 0x000fe200030006ff */
        /* <DEDUP_REMOVED lines=18> */
[--C-:B------:R-:W-:Y:S01]  /*4f80*/  HADD2.F32 R89, -RZ, R87.reuse.H0_H0 ;  /* 0x20000057ff597230 */ /* 0x100fe20000004100 */
[----:B------:R-:W-:Y:S01]  /*4f90*/  F2FP.F16.E4M3.UNPACK_B R125, R85.H1 ;  /* 0x00000055ff7d723e */ /* 0x000fe200030006ff */
[----:B------:R-:W-:-:S02]  /*4fa0*/  HADD2.F32 R90, -RZ, R87.H1_H1 ;  /* 0x30000057ff5a7230 */ /* 0x000fc40000004100 */
[----:B------:R-:W-:Y:S02]  /*4fb0*/  HADD2.F32 R158, -RZ, R158.H0_H0 ;  /* 0x2000009eff9e7230 */ /* 0x000fe40000004100 */
[-C--:B------:R-:W-:Y:S01]  /*4fc0*/  FMUL.FTZ R97, R89, R91.reuse ;  /* 0x0000005b59617220 */ /* 0x080fe20000410000 */
[--C-:B------:R-:W-:Y:S02]  /*4fd0*/  HADD2.F32 R88, -RZ, R86.reuse.H1_H1 ;  /* 0x30000056ff587230 */ /* 0x100fe40000004100 */
[----:B------:R-:W-:Y:S01]  /*4fe0*/  FMUL.FTZ R98, R90, R91 ;  /* 0x0000005b5a627220 */ /* 0x000fe20000410000 */
[----:B------:R-:W-:Y:S02]  /*4ff0*/  HADD2.F32 R87, -RZ, R86.H0_H0 ;  /* 0x20000056ff577230 */ /* 0x000fe40000004100 */
[--C-:B------:R-:W-:Y:S02]  /*5000*/  HADD2.F32 R86, -RZ, R157.reuse.H1_H1 ;  /* 0x3000009dff567230 */ /* 0x100fe40000004100 */
[----:B------:R-:W-:Y:S01]  /*5010*/  FMUL.FTZ R96, R88, R158 ;  /* 0x0000009e58607220 */ /* 0x000fe20000410000 */
[----:B------:R-:W-:-:S02]  /*5020*/  HADD2.F32 R157, -RZ, R157.H0_H0 ;  /* 0x2000009dff9d7230 */ /* 0x000fc40000004100 */
[----:B------:R-:W-:Y:S01]  /*5030*/  FMUL.FTZ R91, R87, R158 ;  /* 0x0000009e575b7220 */ /* 0x000fe20000410000 */
[--C-:B------:R-:W-:Y:S02]  /*5040*/  HADD2.F32 R137, -RZ, R125.reuse.H1_H1 ;  /* 0x3000007dff897230 */ /* 0x100fe40000004100 */
[-C--:B------:R-:W-:Y:S01]  /*5050*/  FFMA.FTZ R89, R89, R86.reuse, -R98 ;  /* 0x0000005659597223 */ /* 0x080fe20000010862 */
[----:B------:R-:W-:Y:S01]  /*5060*/  FFMA.FTZ R90, R90, R86, R97 ;  /* 0x000000565a5a7223 */ /* 0x000fe20000010061 */
[-C--:B------:R-:W-:Y:S01]  /*5070*/  FFMA.FTZ R86, R87, R157.reuse, -R96 ;  /* 0x0000009d57567223 */ /* 0x080fe20000010860 */
[----:B------:R-:W-:Y:S01]  /*5080*/  FFMA.FTZ R87, R88, R157, R91 ;  /* 0x0000009d58577223 */ /* 0x000fe2000001005b */
[----:B------:R-:W-:Y:S01]  /*5090*/  F2FP.F16.E4M3.UNPACK_B R91, R47.H1 ;  /* 0x0000002fff5b723e */ /* 0x000fe200030006ff */
[----:B------:R-:W-:Y:S01]  /*50a0*/  HADD2.F32 R125, -RZ, R125.H0_H0 ;  /* 0x2000007dff7d7230 */ /* 0x000fe20000004100 */
[----:B------:R-:W-:Y:S02]  /*50b0*/  F2FP.SATFINITE.E4M3.F32.PACK_AB_MERGE_C R88, R124, R99, RZ ;  /* 0x000000637c58723e */ /* 0x000fe400048070ff */
[----:B------:R-:W-:Y:S01]  /*50c0*/  F2FP.SATFINITE.E4M3.F32.PACK_AB_MERGE_C R89, R90, R89, RZ ;  /* 0x000000595a59723e */ /* 0x000fe200048070ff */
[--C-:B------:R-:W-:Y:S01]  /*50d0*/  HADD2.F32 R96, -RZ, R91.reuse.H0_H0 ;  /* 0x2000005bff607230 */ /* 0x100fe20000004100 */
[----:B------:R-:W-:Y:S01]  /*50e0*/  F2FP.F16.E4M3.UNPACK_B R98, R84.H1 ;  /* 0x00000054ff62723e */ /* 0x000fe200030006ff */
[----:B------:R-:W-:Y:S01]  /*50f0*/  HADD2.F32 R91, -RZ, R91.H1_H1 ;  /* 0x3000005bff5b7230 */ /* 0x000fe20000004100 */
[----:B------:R-:W-:-:S02]  /*5100*/  F2FP.F16.E4M3.UNPACK_B R90, R46.H1 ;  /* 0x0000002eff5a723e */ /* 0x000fc400030006ff */
[----:B------:R-:W-:Y:S01]  /*5110*/  F2FP.F16.E4M3.UNPACK_B R124, R85 ;  /* 0x00000055ff7c723e */ /* 0x000fe200020006ff */
[----:B------:R-:W-:Y:S01]  /*5120*/  HADD2.F32 R99, -RZ, R98.H1_H1 ;  /* 0x30000062ff637230 */ /* 0x000fe20000004100 */
[----:B------:R-:W-:Y:S01]  /*5130*/  F2FP.F16.E4M3.UNPACK_B R97, R84 ;  /* 0x00000054ff61723e */ /* 0x000fe200020006ff */
[----:B------:R-:W-:Y:S02]  /*5140*/  HADD2.F32 R85, -RZ, R90.H1_H1 ;  /* 0x3000005aff557230 */ /* 0x000fe40000004100 */
[-C--:B------:R-:W-:Y:S01]  /*5150*/  FMUL.FTZ R157, R91, R137.reuse ;  /* 0x000000895b9d7220 */ /* 0x080fe20000410000 */
[----:B------:R-:W-:Y:S02]  /*5160*/  HADD2.F32 R136, -RZ, R124.H1_H1 ;  /* 0x3000007cff887230 */ /* 0x000fe40000004100 */
[C---:B------:R-:W-:Y:S01]  /*5170*/  FMUL.FTZ R158, R96.reuse, R137 ;  /* 0x00000089609e7220 */ /* 0x040fe20000410000 */
[----:B------:R-:W-:Y:S02]  /*5180*/  HADD2.F32 R90, -RZ, R90.H0_H0 ;  /* 0x2000005aff5a7230 */ /* 0x000fe40000004100 */
[----:B------:R-:W-:Y:S01]  /*5190*/  FFMA.FTZ R84, R96, R99, -R157 ;  /* 0x0000006360547223 */ /* 0x000fe2000001089d */
[----:B------:R-:W-:-:S02]  /*51a0*/  HADD2.F32 R96, -RZ, R97.H1_H1 ;  /* 0x30000061ff607230 */ /* 0x000fc40000004100 */
[CC--:B------:R-:W-:Y:S01]  /*51b0*/  FMUL.FTZ R137, R85.reuse, R136.reuse ;  /* 0x0000008855897220 */ /* 0x0c0fe20000410000 */
[----:B------:R-:W-:Y:S01]  /*51c0*/  F2FP.F16.E4M3.UNPACK_B R47, R47 ;  /* 0x0000002fff2f723e */ /* 0x000fe200020006ff */
[C---:B------:R-:W-:Y:S01]  /*51d0*/  FMUL.FTZ R136, R90.reuse, R136 ;  /* 0x000000885a887220 */ /* 0x040fe20000410000 */
[----:B------:R-:W-:Y:S01]  /*51e0*/  F2FP.F16.E4M3.UNPACK_B R46, R46 ;  /* 0x0000002eff2e723e */ /* 0x000fe200020006ff */
[-C--:B------:R-:W-:Y:S01]  /*51f0*/  FFMA.FTZ R137, R90, R96.reuse, -R137 ;  /* 0x000000605a897223 */ /* 0x080fe20000010889 */
[----:B------:R-:W-:Y:S02]  /*5200*/  HADD2.F32 R124, -RZ, R124.H0_H0 ;  /* 0x2000007cff7c7230 */ /* 0x000fe40000004100 */
[----:B------:R-:W-:Y:S01]  /*5210*/  FFMA.FTZ R136, R85, R96, R136 ;  /* 0x0000006055887223 */ /* 0x000fe20000010088 */
[--C-:B------:R-:W-:Y:S02]  /*5220*/  HADD2.F32 R85, -RZ, R47.reuse.H0_H0 ;  /* 0x2000002fff557230 */ /* 0x100fe40000004100 */
[----:B------:R-:W-:Y:S01]  /*5230*/  FFMA.FTZ R99, R91, R99, R158 ;  /* 0x000000635b637223 */ /* 0x000fe2000001009e */
[----:B------:R-:W-:Y:S01]  /*5240*/  HADD2.F32 R90, -RZ, R47.H1_H1 ;  /* 0x3000002fff5a7230 */ /* 0x000fe20000004100 */
[----:B------:R-:W-:Y:S01]  /*5250*/  F2FP.SATFINITE.E4M3.F32.PACK_AB_MERGE_C R45, R45, R44, R88 ;  /* 0x0000002c2d2d723e */ /* 0x000fe20004807058 */
[--C-:B------:R-:W-:Y:S01]  /*5260*/  HADD2.F32 R47, -RZ, R46.reuse.H0_H0 ;  /* 0x2000002eff2f7230 */ /* 0x100fe20000004100 */
[----:B------:R-:W-:Y:S01]  /*5270*/  F2FP.SATFINITE.E4M3.F32.PACK_AB_MERGE_C R136, R136, R137, RZ ;  /* 0x000000898888723e */ /* 0x000fe200048070ff */
[----:B------:R-:W-:-:S02]  /*5280*/  HADD2.F32 R46, -RZ, R46.H1_H1 ;  /* 0x3000002eff2e7230 */ /* 0x000fc40000004100 */
        /* <DEDUP_REMOVED lines=13> */
[----:B------:R-:W-:-:S07]  /*5360*/  F2FP.SATFINITE.E4M3.F32.PACK_AB_MERGE_C R47, R125, R158, R84 ;  /* 0x0000009e7d2f723e */ /* 0x000fce0004807054 */
.L_x_3408:
[----:B------:R-:W-:Y:S05]  /*5370*/  BSYNC B3 ;  /* 0x0000000000037941 */ /* 0x000fea0003800000 */
.L_x_3407:
[----:B--2---:R0:W-:Y:S02]  /*5380*/  STG.E.128 desc[UR54][R50.64+0x60], R44 ;  /* 0x0000602c32007986 */ /* 0x0041e4000c101d36 */
.L_x_3406:
[----:B------:R-:W-:Y:S05]  /*5390*/  BSYNC B2 ;  /* 0x0000000000027941 */ /* 0x000fea0003800000 */
.L_x_3405:
        /* <DEDUP_REMOVED lines=8> */
[--C-:B------:R-:W-:Y:S02]  /*5420*/  SHF.R.U32.HI R86, RZ, 0x8, R81.reuse ;  /* 0x00000008ff567819 */ /* 0x100fe40000011651 */
[----:B------:R-:W-:Y:S02]  /*5430*/  LOP3.LUT R80, R81, 0xff, RZ, 0xc0, !PT ;  /* 0x000000ff51507812 */ /* 0x000fe400078ec0ff */
[----:B------:R-:W-:Y:S02]  /*5440*/  SHF.R.U32.HI R81, RZ, 0x18, R81 ;  /* 0x00000018ff517819 */ /* 0x000fe40000011651 */
[--C-:B------:R-:W-:Y:S02]  /*5450*/  SHF.R.U32.HI R87, RZ, 0x10, R83.reuse ;  /* 0x00000010ff577819 */ /* 0x100fe40000011653 */
[----:B------:R-:W-:-:S02]  /*5460*/  SHF.R.U32.HI R85, RZ, 0x8, R83 ;  /* 0x00000008ff557819 */ /* 0x000fc40000011653 */
[----:B------:R-:W-:Y:S02]  /*5470*/  LOP3.LUT R82, R83, 0xff, RZ, 0xc0, !PT ;  /* 0x000000ff53527812 */ /* 0x000fe400078ec0ff */
        /* <DEDUP_REMOVED lines=19> */
[----:B------:R-:W-:Y:S02]  /*55b0*/  HADD2.F32 R89, -RZ, R84.H1_H1 ;  /* 0x30000054ff597230 */ /* 0x000fe40000004100 */
[----:B------:R-:W-:Y:S01]  /*55c0*/  FMUL.FTZ R91, R83, R88 ;  /* 0x00000058535b7220 */ /* 0x000fe20000410000 */
[----:B------:R-:W-:-:S02]  /*55d0*/  HADD2.F32 R87, -RZ, R86.H0_H0 ;  /* 0x20000056ff577230 */ /* 0x000fc40000004100 */
        /* <DEDUP_REMOVED lines=39> */
[----:B------:R-:W-:-:S02]  /*5850*/  F2FP.F16.E4M3.UNPACK_B R96, R81 ;  /* 0x00000051ff60723e */ /* 0x000fc400020006ff */
[-C--:B------:R-:W-:Y:S01]  /*5860*/  F2FP.F16.E4M3.UNPACK_B R89, R80.reuse ;  /* 0x00000050ff59723e */ /* 0x080fe200020006ff */
[----:B------:R-:W-:Y:S01]  /*5870*/  HADD2.F32 R81, -RZ, R86.H1_H1 ;  /* 0x30000056ff517230 */ /* 0x000fe20000004100 */
[----:B------:R-:W-:Y:S01]  /*5880*/  F2FP.F16.E4M3.UNPACK_B R90, R80.H1 ;  /* 0x00000050ff5a723e */ /* 0x000fe200030006ff */
[----:B------:R-:W-:Y:S02]  /*5890*/  HADD2.F32 R98, -RZ, R96.H1_H1 ;  /* 0x30000060ff627230 */ /* 0x000fe40000004100 */
[-C--:B------:R-:W-:Y:S01]  /*58a0*/  FMUL.FTZ R125, R87, R99.reuse ;  /* 0x00000063577d7220 */ /* 0x080fe20000410000 */
[----:B------:R-:W-:Y:S02]  /*58b0*/  HADD2.F32 R86, -RZ, R86.H0_H0 ;  /* 0x20000056ff567230 */ /* 0x000fe40000004100 */
[----:B------:R-:W-:Y:S01]  /*58c0*/  FMUL.FTZ R124, R88, R99 ;  /* 0x00000063587c7220 */ /* 0x000fe20000410000 */
[----:B------:R-:W-:Y:S02]  /*58d0*/  HADD2.F32 R80, -RZ, R89.H1_H1 ;  /* 0x30000059ff507230 */ /* 0x000fe40000004100 */
[-C--:B------:R-:W-:Y:S01]  /*58e0*/  FMUL.FTZ R99, R81, R98.reuse ;  /* 0x0000006251637220 */ /* 0x080fe20000410000 */
[----:B------:R-:W-:Y:S01]  /*58f0*/  F2FP.F16.E4M3.UNPACK_B R47, R47 ;  /* 0x0000002fff2f723e */ /* 0x000fe200020006ff */
[C---:B------:R-:W-:Y:S01]  /*5900*/  FMUL.FTZ R98, R86.reuse, R98 ;  /* 0x0000006256627220 */ /* 0x040fe20000410000 */
[----:B------:R-:W-:Y:S01]  /*5910*/  F2FP.F16.E4M3.UNPACK_B R46, R46 ;  /* 0x0000002eff2e723e */ /* 0x000fe200020006ff */
[----:B------:R-:W-:Y:S01]  /*5920*/  FFMA.FTZ R99, R86, R80, -R99 ;  /* 0x0000005056637223 */ /* 0x000fe20000010863 */
[----:B------:R-:W-:-:S02]  /*5930*/  HADD2.F32 R91, -RZ, R90.H1_H1 ;  /* 0x3000005aff5b7230 */ /* 0x000fc40000004100 */
[----:B------:R-:W-:Y:S01]  /*5940*/  FFMA.FTZ R98, R81, R80, R98 ;  /* 0x0000005051627223 */ /* 0x000fe20000010062 */
[--C-:B------:R-:W-:Y:S01]  /*5950*/  HADD2.F32 R80, -RZ, R47.reuse.H0_H0 ;  /* 0x2000002fff507230 */ /* 0x100fe20000004100 */
[----:B------:R-:W-:Y:S01]  /*5960*/  F2FP.SATFINITE.E4M3.F32.PACK_AB_MERGE_C R45, R45, R44, R84 ;  /* 0x0000002c2d2d723e */ /* 0x000fe20004807054 */
[----:B------:R-:W-:Y:S02]  /*5970*/  HADD2.F32 R81, -RZ, R47.H1_H1 ;  /* 0x3000002fff517230 */ /* 0x000fe40000004100 */
[-C--:B------:R-:W-:Y:S01]  /*5980*/  FFMA.FTZ R125, R88, R91.reuse, -R125 ;  /* 0x0000005b587d7223 */ /* 0x080fe2000001087d */
[--C-:B------:R-:W-:Y:S02]  /*5990*/  HADD2.F32 R47, -RZ, R46.reuse.H0_H0 ;  /* 0x2000002eff2f7230 */ /* 0x100fe40000004100 */
[----:B------:R-:W-:Y:S01]  /*59a0*/  FFMA.FTZ R124, R87, R91, R124 ;  /* 0x0000005b577c7223 */ /* 0x000fe2000001007c */
        /* <DEDUP_REMOVED lines=17> */
.L_x_3412:
[----:B------:R-:W-:Y:S05]  /*5ac0*/  BSYNC B3 ;  /* 0x0000000000037941 */ /* 0x000fea0003800000 */
.L_x_3411:
[----:B--2---:R0:W-:Y:S02]  /*5ad0*/  STG.E.128 desc[UR54][R50.64+0x80], R44 ;  /* 0x0000802c32007986 */ /* 0x0041e4000c101d36 */
.L_x_3410:
[----:B------:R-:W-:Y:S05]  /*5ae0*/  BSYNC B2 ;  /* 0x0000000000027941 */ /* 0x000fea0003800000 */
.L_x_3409:
[----:B------:R-:W-:-:S13]  /*5af0*/  ISETP.NE.AND P3, PT, R39, RZ, PT ;  /* 0x000000ff2700720c */ /* 0x000fda0003f65270 */
        /* <DEDUP_REMOVED lines=50> */
[----:B------:R-:W-:-:S02]  /*5e20*/  HADD2.F32 R82, -RZ, R79.H1_H1 ;  /* 0x3000004fff527230 */ /* 0x000fc40000004100 */
[----:B------:R-:W-:Y:S01]  /*5e30*/  HADD2.F32 R81, -RZ, R79.H0_H0 ;  /* 0x2000004fff517230 */ /* 0x000fe20000004100 */
[----:B------:R-:W-:Y:S01]  /*5e40*/  F2FP.SATFINITE.E4M3.F32.PACK_AB_MERGE_C R98, R88, R87, RZ ;  /* 0x000000575862723e */ /* 0x000fe200048070ff */
[--C-:B------:R-:W-:Y:S02]  /*5e50*/  HADD2.F32 R79, -RZ, R78.reuse.H0_H0 ;  /* 0x2000004eff4f7230 */ /* 0x100fe40000004100 */
[-C--:B------:R-:W-:Y:S01]  /*5e60*/  FMUL.FTZ R86, R82, R83.reuse ;  /* 0x0000005352567220 */ /* 0x080fe20000410000 */
[----:B------:R-:W-:Y:S02]  /*5e70*/  HADD2.F32 R80, -RZ, R78.H1_H1 ;  /* 0x3000004eff507230 */ /* 0x000fe40000004100 */
[----:B------:R-:W-:Y:S01]  /*5e80*/  FMUL.FTZ R83, R81, R83 ;  /* 0x0000005351537220 */ /* 0x000fe20000410000 */
[----:B------:R-:W-:Y:S01]  /*5e90*/  HADD2.F32 R78, -RZ, R148.H1_H1 ;  /* 0x30000094ff4e7230 */ /* 0x000fe20000004100 */
[----:B------:R-:W-:Y:S01]  /*5ea0*/  F2FP.F16.E4M3.UNPACK_B R87, R76.H1 ;  /* 0x0000004cff57723e */ /* 0x000fe200030006ff */
[----:B------:R-:W-:-:S02]  /*5eb0*/  HADD2.F32 R155, -RZ, R155.H0_H0 ;  /* 0x2000009bff9b7230 */ /* 0x000fc40000004100 */
[----:B------:R-:W-:Y:S02]  /*5ec0*/  HADD2.F32 R148, -RZ, R148.H0_H0 ;  /* 0x20000094ff947230 */ /* 0x000fe40000004100 */
[-C--:B------:R-:W-:Y:S01]  /*5ed0*/  FFMA.FTZ R86, R81, R78.reuse, -R86 ;  /* 0x0000004e51567223 */ /* 0x080fe20000010856 */
[----:B------:R-:W-:Y:S01]  /*5ee0*/  FFMA.FTZ R83, R82, R78, R83 ;  /* 0x0000004e52537223 */ /* 0x000fe20000010053 */
[C---:B------:R-:W-:Y:S01]  /*5ef0*/  FMUL.FTZ R84, R80.reuse, R155 ;  /* 0x0000009b50547220 */ /* 0x040fe20000410000 */
[----:B------:R-:W-:Y:S01]  /*5f00*/  F2FP.F16.E4M3.UNPACK_B R81, R47.H1 ;  /* 0x0000002fff51723e */ /* 0x000fe200030006ff */
[C---:B------:R-:W-:Y:S01]  /*5f10*/  FMUL.FTZ R155, R79.reuse, R155 ;  /* 0x0000009b4f9b7220 */ /* 0x040fe20000410000 */
[----:B------:R-:W-:Y:S02]  /*5f20*/  HADD2.F32 R88, -RZ, R87.H1_H1 ;  /* 0x30000057ff587230 */ /* 0x000fe40000004100 */
[----:B------:R-:W-:Y:S01]  /*5f30*/  FFMA.FTZ R78, R79, R148, -R84 ;  /* 0x000000944f4e7223 */ /* 0x000fe20000010854 */
[----:B------:R-:W-:Y:S01]  /*5f40*/  F2FP.SATFINITE.E4M3.F32.PACK_AB_MERGE_C R96, R83, R86, RZ ;  /* 0x000000565360723e */ /* 0x000fe200048070ff */
[----:B------:R-:W-:Y:S01]  /*5f50*/  FFMA.FTZ R79, R80, R148, R155 ;  /* 0x00000094504f7223 */ /* 0x000fe2000001009b */
[--C-:B------:R-:W-:Y:S01]  /*5f60*/  HADD2.F32 R82, -RZ, R81.reuse.H0_H0 ;  /* 0x20000051ff527230 */ /* 0x100fe20000004100 */
[-C--:B------:R-:W-:Y:S01]  /*5f70*/  F2FP.F16.E4M3.UNPACK_B R84, R45.reuse.H1 ;  /* 0x0000002dff54723e */ /* 0x080fe200030006ff */
[----:B------:R-:W-:Y:S01]  /*5f80*/  HADD2.F32 R81, -RZ, R81.H1_H1 ;  /* 0x30000051ff517230 */ /* 0x000fe20000004100 */
[----:B------:R-:W-:Y:S01]  /*5f90*/  F2FP.F16.E4M3.UNPACK_B R80, R46.H1 ;  /* 0x0000002eff50723e */ /* 0x000fe200030006ff */
[----:B------:R-:W-:Y:S01]  /*5fa0*/  HADD2.F32 R87, -RZ, R87.H0_H0 ;  /* 0x20000057ff577230 */ /* 0x000fe20000004100 */
[----:B------:R-:W-:Y:S01]  /*5fb0*/  F2FP.F16.E4M3.UNPACK_B R86, R76 ;  /* 0x0000004cff56723e */ /* 0x000fe200020006ff */
[----:B------:R-:W-:Y:S01]  /*5fc0*/  HADD2.F32 R85, -RZ, R84.H1_H1 ;  /* 0x30000054ff557230 */ /* 0x000fe20000004100 */
[----:B------:R-:W-:Y:S01]  /*5fd0*/  F2FP.F16.E4M3.UNPACK_B R83, R45 ;  /* 0x0000002dff53723e */ /* 0x000fe200020006ff */
[----:B------:R-:W-:-:S02]  /*5fe0*/  HADD2.F32 R76, -RZ, R80.H1_H1 ;  /* 0x30000050ff4c7230 */ /* 0x000fc40000004100 */
[----:B------:R-:W-:Y:S01]  /*5ff0*/  FMUL.FTZ R45, R81, R88 ;  /* 0x00000058512d7220 */ /* 0x000fe20000410000 */
[----:B------:R-:W-:Y:S01]  /*6000*/  HADD2.F32 R89, -RZ, R86.H1_H1 ;  /* 0x30000056ff597230 */ /* 0x000fe20000004100 */
[----:B------:R-:W-:Y:S01]  /*6010*/  F2FP.F16.E4M3.UNPACK_B R47, R47 ;  /* 0x0000002fff2f723e */ /* 0x000fe200020006ff */
[----:B------:R-:W-:Y:S02]  /*6020*/  HADD2.F32 R80, -RZ, R80.H0_H0 ;  /* 0x20000050ff507230 */ /* 0x000fe40000004100 */
[----:B------:R-:W-:Y:S01]  /*6030*/  FFMA.FTZ R90, R82, R85, -R45 ;  /* 0x00000055525a7223 */ /* 0x000fe2000001082d */
[----:B------:R-:W-:Y:S02]  /*6040*/  HADD2.F32 R45, -RZ, R83.H1_H1 ;  /* 0x30000053ff2d7230 */ /* 0x000fe40000004100 */
[-C--:B------:R-:W-:Y:S01]  /*6050*/  FMUL.FTZ R91, R76, R89.reuse ;  /* 0x000000594c5b7220 */ /* 0x080fe20000410000 */
[----:B------:R-:W-:Y:S01]  /*6060*/  F2FP.F16.E4M3.UNPACK_B R46, R46 ;  /* 0x0000002eff2e723e */ /* 0x000fe200020006ff */
[----:B------:R-:W-:Y:S01]  /*6070*/  FMUL.FTZ R89, R80, R89 ;  /* 0x0000005950597220 */ /* 0x000fe20000410000 */
[----:B------:R-:W-:Y:S01]  /*6080*/  FMUL.FTZ R88, R82, R88 ;  /* 0x0000005852587220 */ /* 0x000fe20000410000 */
[----:B------:R-:W-:Y:S01]  /*6090*/  FFMA.FTZ R91, R80, R45, -R91 ;  /* 0x0000002d505b7223 */ /* 0x000fe2000001085b */
[----:B------:R-:W-:-:S02]  /*60a0*/  HADD2.F32 R86, -RZ, R86.H0_H0 ;  /* 0x20000056ff567230 */ /* 0x000fc40000004100 */
[----:B------:R-:W-:Y:S01]  /*60b0*/  FFMA.FTZ R82, R76, R45, R89 ;  /* 0x0000002d4c527223 */ /* 0x000fe20000010059 */
[--C-:B------:R-:W-:Y:S02]  /*60c0*/  HADD2.F32 R76, -RZ, R47.reuse.H0_H0 ;  /* 0x2000002fff4c7230 */ /* 0x100fe40000004100 */
[----:B------:R-:W-:Y:S01]  /*60d0*/  FFMA.FTZ R97, R81, R85, R88 ;  /* 0x0000005551617223 */ /* 0x000fe20000010058 */
[--C-:B------:R-:W-:Y:S02]  /*60e0*/  HADD2.F32 R45, -RZ, R46.reuse.H0_H0 ;  /* 0x2000002eff2d7230 */ /* 0x100fe40000004100 */
[----:B------:R-:W-:Y:S02]  /*60f0*/  HADD2.F32 R47, -RZ, R47.H1_H1 ;  /* 0x3000002fff2f7230 */ /* 0x000fe40000004100 */
[----:B------:R-:W-:Y:S01]  /*6100*/  FMUL.FTZ R88, R76, R87 ;  /* 0x000000574c587220 */ /* 0x000fe20000410000 */
[----:B------:R-:W-:Y:S02]  /*6110*/  HADD2.F32 R46, -RZ, R46.H1_H1 ;  /* 0x3000002eff2e7230 */ /* 0x000fe40000004100 */
[----:B------:R-:W-:Y:S01]  /*6120*/  FMUL.FTZ R81, R45, R86 ;  /* 0x000000562d517220 */ /* 0x000fe20000410000 */
[----:B------:R-:W-:-:S02]  /*6130*/  HADD2.F32 R84, -RZ, R84.H0_H0 ;  /* 0x20000054ff547230 */ /* 0x000fc40000004100 */
[C---:B------:R-:W-:Y:S01]  /*6140*/  FMUL.FTZ R85, R47.reuse, R87 ;  /* 0x000000572f557220 */ /* 0x040fe20000410000 */
[----:B------:R-:W-:Y:S02]  /*6150*/  HADD2.F32 R83, -RZ, R83.H0_H0 ;  /* 0x20000053ff537230 */ /* 0x000fe40000004100 */
[----:B------:R-:W-:Y:S01]  /*6160*/  FMUL.FTZ R80, R46, R86 ;  /* 0x000000562e507220 */ /* 0x000fe20000410000 */
[----:B------:R-:W-:Y:S01]  /*6170*/  F2FP.SATFINITE.E4M3.F32.PACK_AB_MERGE_C R82, R82, R91, RZ ;  /* 0x0000005b5252723e */ /* 0x000fe200048070ff */
        /* <DEDUP_REMOVED lines=9> */
.L_x_3414:
[----:B------:R-:W-:Y:S05]  /*6210*/  BSYNC B2 ;  /* 0x0000000000027941 */ /* 0x000fea0003800000 */
.L_x_3413:
[----:B--2---:R0:W-:Y:S02]  /*6220*/  STG.E.128 desc[UR54][R50.64+0xa0], R44 ;  /* 0x0000a02c32007986 */ /* 0x0041e4000c101d36 */
.L_x_3392:
[----:B------:R-:W-:Y:S05]  /*6230*/  BSYNC B1 ;  /* 0x0000000000017941 */ /* 0x000fea0003800000 */
.L_x_3391:
[----:B------:R-:W-:Y:S05]  /*6240*/  @P4 BRA `(.L_x_3415) ;  /* 0x0000009800044947 */ /* 0x000fea0003800000 */
        /* <DEDUP_REMOVED lines=22> */
[----:B------:R-:W-:-:S02]  /*63b0*/  LOP3.LUT R51, R51, 0xff00, R72, 0xf8, !PT ;  /* 0x0000ff0033337812 */ /* 0x000fc400078ef848 */
[----:B------:R-:W-:Y:S02]  /*63c0*/  LOP3.LUT R74, R73, 0xff00, R74, 0xf8, !PT ;  /* 0x0000ff00494a7812 */ /* 0x000fe400078ef84a */
[----:B------:R-:W-:Y:S02]  /*63d0*/  SHF.L.U32 R72, R76, 0x10, RZ ;  /* 0x000000104c487819 */ /* 0x000fe400000006ff */
        /* <DEDUP_REMOVED lines=89> */
.L_x_3419:
[----:B------:R-:W-:Y:S05]  /*6970*/  BSYNC B2 ;  /* 0x0000000000027941 */ /* 0x000fea0003800000 */
.L_x_3418:
[----:B--2---:R0:W-:Y:S02]  /*6980*/  STG.E.128 desc[UR54][R48.64], R44 ;  /* 0x0000002c30007986 */ /* 0x0041e4000c101d36 */
.L_x_3417:
[----:B------:R-:W-:Y:S05]  /*6990*/  BSYNC B1 ;  /* 0x0000000000017941 */ /* 0x000fea0003800000 */
.L_x_3416:
        /* <DEDUP_REMOVED lines=13> */
[--C-:B------:R-:W-:Y:S01]  /*6a70*/  SHF.R.U32.HI R70, RZ, 0x18, R71.reuse ;  /* 0x00000018ff467819 */ /* 0x100fe20000011647 */
[----:B------:R-:W-:Y:S01]  /*6a80*/  IMAD.SHL.U32 R69, R69, 0x100, RZ ;  /* 0x0000010045457824 */ /* 0x000fe200078e00ff */
[----:B------:R-:W-:Y:S02]  /*6a90*/  SHF.R.U32.HI R72, RZ, 0x10, R71 ;  /* 0x00000010ff487819 */ /* 0x000fe40000011647 */
        /* <DEDUP_REMOVED lines=8> */
[----:B------:R-:W-:-:S02]  /*6b20*/  F2FP.F16.E4M3.UNPACK_B R44, R45 ;  /* 0x0000002dff2c723e */ /* 0x000fc400020006ff */
        /* <DEDUP_REMOVED lines=89> */
.L_x_3423:
[----:B------:R-:W-:Y:S05]  /*70c0*/  BSYNC B2 ;  /* 0x0000000000027941 */ /* 0x000fea0003800000 */
.L_x_3422:
[----:B--2---:R0:W-:Y:S02]  /*70d0*/  STG.E.128 desc[UR54][R48.64+0x20], R44 ;  /* 0x0000202c30007986 */ /* 0x0041e4000c101d36 */
.L_x_3421:
[----:B------:R-:W-:Y:S05]  /*70e0*/  BSYNC B1 ;  /* 0x0000000000017941 */ /* 0x000fea0003800000 */
.L_x_3420:
        /* <DEDUP_REMOVED lines=64> */
[-C--:B------:R-:W-:Y:S01]  /*74f0*/  F2FP.F16.E4M3.UNPACK_B R66, R68.reuse.H1 ;  /* 0x00000044ff42723e */ /* 0x080fe200030006ff */
[-C--:B------:R-:W-:Y:S01]  /*7500*/  FMUL.FTZ R70, R50, R141.reuse ;  /* 0x0000008d32467220 */ /* 0x080fe20000410000 */
[C---:B------:R-:W-:Y:S01]  /*7510*/  FMUL.FTZ R141, R51.reuse, R141 ;  /* 0x0000008d338d7220 */ /* 0x040fe20000410000 */
[----:B------:R-:W-:Y:S02]  /*7520*/  F2FP.F16.E4M3.UNPACK_B R68, R68 ;  /* 0x00000044ff44723e */ /* 0x000fe400020006ff */
[-C--:B------:R-:W-:Y:S01]  /*7530*/  FFMA.FTZ R73, R51, R140.reuse, -R70 ;  /* 0x0000008c33497223 */ /* 0x080fe20000010846 */
[----:B------:R-:W-:Y:S01]  /*7540*/  F2FP.SATFINITE.E4M3.F32.PACK_AB_MERGE_C R76, R72, R69, RZ ;  /* 0x00000045484c723e */ /* 0x000fe200048070ff */
[----:B------:R-:W-:Y:S01]  /*7550*/  FFMA.FTZ R140, R50, R140, R141 ;  /* 0x0000008c328c7223 */ /* 0x000fe2000001008d */
[----:B------:R-:W-:Y:S01]  /*7560*/  F2FP.F16.E4M3.UNPACK_B R51, R47.H1 ;  /* 0x0000002fff33723e */ /* 0x000fe200030006ff */
[--C-:B------:R-:W-:Y:S01]  /*7570*/  HADD2.F32 R67, -RZ, R66.reuse.H1_H1 ;  /* 0x30000042ff437230 */ /* 0x100fe20000004100 */
[-C--:B------:R-:W-:Y:S01]  /*7580*/  F2FP.F16.E4M3.UNPACK_B R69, R71.reuse.H1 ;  /* 0x00000047ff45723e */ /* 0x080fe200030006ff */
[----:B------:R-:W-:Y:S01]  /*7590*/  HADD2.F32 R66, -RZ, R66.H0_H0 ;  /* 0x20000042ff427230 */ /* 0x000fe20000004100 */
[-C--:B------:R-:W-:Y:S01]  /*75a0*/  F2FP.F16.E4M3.UNPACK_B R50, R46.reuse.H1 ;  /* 0x0000002eff32723e */ /* 0x080fe200030006ff */
        /* <DEDUP_REMOVED lines=14> */
[----:B------:R-:W-:-:S02]  /*7690*/  HADD2.F32 R71, -RZ, R71.H0_H0 ;  /* 0x20000047ff477230 */ /* 0x000fc40000004100 */
[C---:B------:R-:W-:Y:S01]  /*76a0*/  FMUL.FTZ R70, R50.reuse, R70 ;  /* 0x0000004632467220 */ /* 0x040fe20000410000 */
[----:B------:R-:W-:Y:S02]  /*76b0*/  HADD2.F32 R69, -RZ, R69.H0_H0 ;  /* 0x20000045ff457230 */ /* 0x000fe40000004100 */
[-C--:B------:R-:W-:Y:S01]  /*76c0*/  FFMA.FTZ R75, R50, R64.reuse, -R75 ;  /* 0x00000040324b7223 */ /* 0x080fe2000001084b */
[--C-:B------:R-:W-:Y:S02]  /*76d0*/  HADD2.F32 R50, -RZ, R47.reuse.H0_H0 ;  /* 0x2000002fff327230 */ /* 0x100fe40000004100 */
[----:B------:R-:W-:Y:S01]  /*76e0*/  FFMA.FTZ R70, R51, R64, R70 ;  /* 0x0000004033467223 */ /* 0x000fe20000010046 */
[----:B------:R-:W-:Y:S02]  /*76f0*/  HADD2.F32 R51, -RZ, R47.H1_H1 ;  /* 0x3000002fff337230 */ /* 0x000fe40000004100 */
[----:B------:R-:W-:Y:S01]  /*7700*/  FFMA.FTZ R67, R65, R67, R72 ;  /* 0x0000004341437223 */ /* 0x000fe20000010048 */
[----:B------:R-:W-:-:S02]  /*7710*/  HADD2.F32 R47, -RZ, R46.H0_H0 ;  /* 0x2000002eff2f7230 */ /* 0x000fc40000004100 */
[-C--:B------:R-:W-:Y:S01]  /*7720*/  FMUL.FTZ R72, R50, R69.reuse ;  /* 0x0000004532487220 */ /* 0x080fe20000410000 */
[----:B------:R-:W-:Y:S02]  /*7730*/  HADD2.F32 R46, -RZ, R46.H1_H1 ;  /* 0x3000002eff2e7230 */ /* 0x000fe40000004100 */
[C---:B------:R-:W-:Y:S01]  /*7740*/  FMUL.FTZ R65, R51.reuse, R69 ;  /* 0x0000004533417220 */ /* 0x040fe20000410000 */
[----:B------:R-:W-:Y:S02]  /*7750*/  HADD2.F32 R68, -RZ, R68.H0_H0 ;  /* 0x20000044ff447230 */ /* 0x000fe40000004100 */
[-C--:B------:R-:W-:Y:S01]  /*7760*/  FFMA.FTZ R72, R51, R66.reuse, R72 ;  /* 0x0000004233487223 */ /* 0x080fe20000010048 */
[----:B------:R-:W-:Y:S01]  /*7770*/  F2FP.SATFINITE.E4M3.F32.PACK_AB_MERGE_C R70, R70, R75, RZ ;  /* 0x0000004b4646723e */ /* 0x000fe200048070ff */
[-C--:B------:R-:W-:Y:S01]  /*7780*/  FMUL.FTZ R64, R46, R71.reuse ;  /* 0x000000472e407220 */ /* 0x080fe20000410000 */
[----:B------:R-:W-:Y:S01]  /*7790*/  FMUL.FTZ R71, R47, R71 ;  /* 0x000000472f477220 */ /* 0x000fe20000410000 */
[----:B------:R-:W-:Y:S01]  /*77a0*/  FFMA.FTZ R65, R50, R66, -R65 ;  /* 0x0000004232417223 */ /* 0x000fe20000010841 */
[----:B------:R-:W-:Y:S01]  /*77b0*/  F2FP.SATFINITE.E4M3.F32.PACK_AB_MERGE_C R67, R67, R74, RZ ;  /* 0x0000004a4343723e */ /* 0x000fe200048070ff */
[-C--:B------:R-:W-:Y:S01]  /*77c0*/  FFMA.FTZ R64, R47, R68.reuse, -R64 ;  /* 0x000000442f407223 */ /* 0x080fe20000010840 */
[----:B------:R-:W-:Y:S01]  /*77d0*/  FFMA.FTZ R71, R46, R68, R71 ;  /* 0x000000442e477223 */ /* 0x000fe20000010047 */
[----:B------:R-:W-:-:S02]  /*77e0*/  F2FP.SATFINITE.E4M3.F32.PACK_AB_MERGE_C R44, R140, R73, R76 ;  /* 0x000000498c2c723e */ /* 0x000fc4000480704c */
[----:B------:R-:W-:Y:S02]  /*77f0*/  F2FP.SATFINITE.E4M3.F32.PACK_AB_MERGE_C R47, R72, R65, R67 ;  /* 0x00000041482f723e */ /* 0x000fe40004807043 */
[----:B------:R-:W-:-:S07]  /*7800*/  F2FP.SATFINITE.E4M3.F32.PACK_AB_MERGE_C R46, R71, R64, R70 ;  /* 0x00000040472e723e */ /* 0x000fce0004807046 */
.L_x_3427:
[----:B------:R-:W-:Y:S05]  /*7810*/  BSYNC B2 ;  /* 0x0000000000027941 */ /* 0x000fea0003800000 */
.L_x_3426:
[----:B--2---:R0:W-:Y:S02]  /*7820*/  STG.E.128 desc[UR54][R48.64+0x40], R44 ;  /* 0x0000402c30007986 */ /* 0x0041e4000c101d36 */
.L_x_3425:
[----:B------:R-:W-:Y:S05]  /*7830*/  BSYNC B1 ;  /* 0x0000000000017941 */ /* 0x000fea0003800000 */
.L_x_3424:
        /* <DEDUP_REMOVED lines=13> */
[----:B------:R-:W-:Y:S01]  /*7910*/  SHF.R.U32.HI R62, RZ, 0x18, R63 ;  /* 0x00000018ff3e7819 */ /* 0x000fe2000001163f */
[----:B------:R-:W-:Y:S01]  /*7920*/  IMAD.SHL.U32 R61, R61, 0x100, RZ ;  /* 0x000001003d3d7824 */ /* 0x000fe200078e00ff */
[----:B------:R-:W-:Y:S01]  /*7930*/  PRMT R60, R67, 0x654, R50 ;  /* 0x00000654433c7816 */ /* 0x000fe20000000032 */
[----:B--2---:R-:W-:Y:S01]  /*7940*/  IMAD.MOV.U32 R50, RZ, RZ, R44 ;  /* 0x000000ffff327224 */ /* 0x004fe200078e002c */
[----:B------:R-:W-:Y:S01]  /*7950*/  PRMT R62, R62, 0x654, R51 ;  /* 0x000006543e3e7816 */ /* 0x000fe20000000033 */
[----:B------:R-:W-:Y:S01]  /*7960*/  IMAD.SHL.U32 R51, R64, 0x100, RZ ;  /* 0x0000010040337824 */ /* 0x000fe200078e00ff */
[----:B------:R-:W-:Y:S02]  /*7970*/  SHF.R.U32.HI R65, RZ, 0x10, R63 ;  /* 0x00000010ff417819 */ /* 0x000fe4000001163f */
[----:B------:R-:W-:Y:S02]  /*7980*/  LOP3.LUT R64, R62, 0xff00, R61, 0xf8, !PT ;  /* 0x0000ff003e407812 */ /* 0x000fe400078ef83d */
[----:B------:R-:W-:Y:S01]  /*7990*/  LOP3.LUT R60, R60, 0xff00, R51, 0xf8, !PT ;  /* 0x0000ff003c3c7812 */ /* 0x000fe200078ef833 */
[----:B------:R-:W-:Y:S01]  /*79a0*/  IMAD.U32 R51, R66, 0x10000, RZ ;  /* 0x0001000042337824 */ /* 0x000fe200078e00ff */
[----:B------:R-:W-:-:S02]  /*79b0*/  SHF.L.U32 R61, R65, 0x10, RZ ;  /* 0x00000010413d7819 */ /* 0x000fc400000006ff */
[----:B------:R-:W-:Y:S02]  /*79c0*/  F2FP.F16.E4M3.UNPACK_B R62, R139.H1 ;  /* 0x0000008bff3e723e */ /* 0x000fe400030006ff */
        /* <DEDUP_REMOVED lines=46> */
[-C--:B------:R-:W-:Y:S01]  /*7cb0*/  F2FP.F16.E4M3.UNPACK_B R61, R63.reuse.H1 ;  /* 0x0000003fff3d723e */ /* 0x080fe200030006ff */
        /* <DEDUP_REMOVED lines=42> */
.L_x_3431:
[----:B------:R-:W-:Y:S05]  /*7f60*/  BSYNC B2 ;  /* 0x0000000000027941 */ /* 0x000fea0003800000 */
.L_x_3430:
[----:B--2---:R0:W-:Y:S02]  /*7f70*/  STG.E.128 desc[UR54][R48.64+0x60], R44 ;  /* 0x0000602c30007986 */ /* 0x0041e4000c101d36 */
.L_x_3429:
[----:B------:R-:W-:Y:S05]  /*7f80*/  BSYNC B1 ;  /* 0x0000000000017941 */ /* 0x000fea0003800000 */
.L_x_3428:
        /* <DEDUP_REMOVED lines=11> */
[--C-:B------:R-:W-:Y:S02]  /*8040*/  SHF.R.U32.HI R57, RZ, 0x8, R59.reuse ;  /* 0x00000008ff397819 */ /* 0x100fe4000001163b */
[----:B------:R-:W-:-:S02]  /*8050*/  SHF.R.U32.HI R56, RZ, 0x18, R59 ;  /* 0x00000018ff387819 */ /* 0x000fc4000001163b */
[----:B------:R-:W-:Y:S01]  /*8060*/  LOP3.LUT R51, R59, 0xff, RZ, 0xc0, !PT ;  /* 0x000000ff3b337812 */ /* 0x000fe200078ec0ff */
[----:B------:R-:W-:Y:S01]  /*8070*/  IMAD.SHL.U32 R57, R57, 0x100, RZ ;  /* 0x0000010039397824 */ /* 0x000fe200078e00ff */
[----:B------:R-:W-:Y:S02]  /*8080*/  SHF.R.U32.HI R60, RZ, 0x10, R59 ;  /* 0x00000010ff3c7819 */ /* 0x000fe4000001163b */
[----:B------:R-:W-:Y:S01]  /*8090*/  PRMT R56, R56, 0x654, R51 ;  /* 0x0000065438387816 */ /* 0x000fe20000000033 */
[----:B------:R-:W-:Y:S01]  /*80a0*/  IMAD.SHL.U32 R51, R61, 0x100, RZ ;  /* 0x000001003d337824 */ /* 0x000fe200078e00ff */
[----:B------:R-:W-:Y:S01]  /*80b0*/  PRMT R50, R63, 0x654, R50 ;  /* 0x000006543f327816 */ /* 0x000fe20000000032 */
[----:B------:R-:W-:Y:S01]  /*80c0*/  IMAD.U32 R60, R60, 0x10000, RZ ;  /* 0x000100003c3c7824 */ /* 0x000fe200078e00ff */
[----:B------:R-:W-:Y:S01]  /*80d0*/  LOP3.LUT R57, R56, 0xff00, R57, 0xf8, !PT ;  /* 0x0000ff0038397812 */ /* 0x000fe200078ef839 */
[----:B------:R-:W-:Y:S01]  /*80e0*/  IMAD.U32 R56, R58, 0x10000, RZ ;  /* 0x000100003a387824 */ /* 0x000fe200078e00ff */
[----:B------:R-:W-:-:S02]  /*80f0*/  LOP3.LUT R51, R50, 0xff00, R51, 0xf8, !PT ;  /* 0x0000ff0032337812 */ /* 0x000fc400078ef833 */
[----:B------:R-:W-:Y:S02]  /*8100*/  F2FP.F16.E4M3.UNPACK_B R58, R95.H1 ;  /* 0x0000005fff3a723e */ /* 0x000fe400030006ff */
        /* <DEDUP_REMOVED lines=89> */
.L_x_3435:
[----:B------:R-:W-:Y:S05]  /*86a0*/  BSYNC B2 ;  /* 0x0000000000027941 */ /* 0x000fea0003800000 */
.L_x_3434:
[----:B--2---:R0:W-:Y:S02]  /*86b0*/  STG.E.128 desc[UR54][R48.64+0x80], R44 ;  /* 0x0000802c30007986 */ /* 0x0041e4000c101d36 */
.L_x_3433:
[----:B------:R-:W-:Y:S05]  /*86c0*/  BSYNC B1 ;  /* 0x0000000000017941 */ /* 0x000fea0003800000 */
.L_x_3432:
[----:B------:R-:W-:-:S13]  /*86d0*/  ISETP.NE.AND P3, PT, R39, RZ, PT ;  /* 0x000000ff2700720c */ /* 0x000fda0003f65270 */
[----:B------:R-:W-:Y:S05]  /*86e0*/  @!P3 BRA `(.L_x_3415) ;  /* 0x0000007000dcb947 */ /* 0x000fea0003800000 */
[----:B0-234-:R0:W2:Y:S01]  /*86f0*/  LDS.128 R44, [R41+0x2b200] ;  /* 0x02b20000292c7984 */ /* 0x01d0a20000000c00 */
[----:B------:R-:W-:Y:S01]  /*8700*/  ISETP.GE.AND P3, PT, R226, R133, PT ;  /* 0x00000085e200720c */ /* 0x000fe20003f66270 */
[----:B------:R-:W-:-:S12]  /*8710*/  BSSY B1, `(.L_x_3436) ;  /* 0x000006d000017945 */ /* 0x000fd80003800000 */
[----:B0-----:R-:W-:Y:S05]  /*8720*/  @P3 BRA `(.L_x_3437) ;  /* 0x0000000400ac3947 */ /* 0x001fea0003800000 */
[--C-:B------:R-:W-:Y:S01]  /*8730*/  SHF.R.U32.HI R58, RZ, 0x10, R53.reuse ;  /* 0x00000010ff3a7819 */ /* 0x100fe20000011635 */
[----:B--2---:R-:W-:Y:S01]  /*8740*/  IMAD.MOV.U32 R51, RZ, RZ, R46 ;  /* 0x000000ffff337224 */ /* 0x004fe200078e002e */
[----:B------:R-:W-:Y:S01]  /*8750*/  SHF.R.U32.HI R56, RZ, 0x8, R53 ;  /* 0x00000008ff387819 */ /* 0x000fe20000011635 */
[----:B------:R-:W-:Y:S01]  /*8760*/  IMAD.MOV.U32 R52, RZ, RZ, R47 ;  /* 0x000000ffff347224 */ /* 0x000fe200078e002f */
[----:B------:R-:W-:Y:S02]  /*8770*/  LOP3.LUT R50, R53, 0xff, RZ, 0xc0, !PT ;  /* 0x000000ff35327812 */ /* 0x000fe400078ec0ff */
[----:B------:R-:W-:Y:S01]  /*8780*/  SHF.R.U32.HI R59, RZ, 0x18, R53 ;  /* 0x00000018ff3b7819 */ /* 0x000fe20000011635 */
[----:B------:R-:W-:Y:S01]  /*8790*/  IMAD.SHL.U32 R46, R56, 0x100, RZ ;  /* 0x00000100382e7824 */ /* 0x000fe200078e00ff */
[--C-:B------:R-:W-:Y:S02]  /*87a0*/  SHF.R.U32.HI R53, RZ, 0x8, R55.reuse ;  /* 0x00000008ff357819 */ /* 0x100fe40000011637 */
[----:B------:R-:W-:-:S02]  /*87b0*/  SHF.R.U32.HI R57, RZ, 0x10, R55 ;  /* 0x00000010ff397819 */ /* 0x000fc40000011637 */
[----:B------:R-:W-:Y:S02]  /*87c0*/  LOP3.LUT R54, R55, 0xff0000ff, RZ, 0xc0, !PT ;  /* 0xff0000ff37367812 */ /* 0x000fe400078ec0ff */
[----:B------:R-:W-:Y:S02]  /*87d0*/  SHF.L.U32 R53, R53, 0x8, RZ ;  /* 0x0000000835357819 */ /* 0x000fe400000006ff */
[----:B------:R-:W-:Y:S02]  /*87e0*/  PRMT R47, R59, 0x654, R50 ;  /* 0x000006543b2f7816 */ /* 0x000fe40000000032 */
[----:B------:R-:W-:Y:S01]  /*87f0*/  LOP3.LUT R56, R54, 0xff00, R53, 0xf8, !PT ;  /* 0x0000ff0036387812 */ /* 0x000fe200078ef835 */
[----:B------:R-:W-:Y:S01]  /*8800*/  IMAD.U32 R53, R57, 0x10000, RZ ;  /* 0x0001000039357824 */ /* 0x000fe200078e00ff */
[----:B------:R-:W-:Y:S01]  /*8810*/  LOP3.LUT R50, R47, 0xff00, R46, 0xf8, !PT ;  /* 0x0000ff002f327812 */ /* 0x000fe200078ef82e */
[----:B------:R-:W-:Y:S01]  /*8820*/  IMAD.U32 R47, R58, 0x10000, RZ ;  /* 0x000100003a2f7824 */ /* 0x000fe200078e00ff */
[----:B------:R-:W-:-:S02]  /*8830*/  F2FP.F16.E4M3.UNPACK_B R54, R93.H1 ;  /* 0x0000005dff36723e */ /* 0x000fc400030006ff */
        /* <DEDUP_REMOVED lines=90> */
.L_x_3437:
[----:B------:R-:W-:Y:S05]  /*8de0*/  BSYNC B1 ;  /* 0x0000000000017941 */ /* 0x000fea0003800000 */
.L_x_3436:
[----:B--2---:R0:W-:Y:S01]  /*8df0*/  STG.E.128 desc[UR54][R48.64+0xa0], R44 ;  /* 0x0000a02c30007986 */ /* 0x0041e2000c101d36 */
[----:B------:R-:W-:Y:S05]  /*8e00*/  BRA `(.L_x_3415) ;  /* 0x0000006c00147947 */ /* 0x000fea0003800000 */
.L_x_3383:
        /* <DEDUP_REMOVED lines=31> */
[----:B------:R-:W-:Y:S02]  /*9000*/  CS2R R90, SRZ ;  /* 0x00000000005a7805 */ /* 0x000fe4000001ff00 */
[----:B------:R-:W-:Y:S02]  /*9010*/  CS2R R88, SRZ ;  /* 0x0000000000587805 */ /* 0x000fe4000001ff00 */
[----:B------:R-:W-:Y:S01]  /*9020*/  IADD3.X R97, R20, UR5, R100, P2, P3 ;  /* 0x0000000514617c10 */ /* 0x000fe200097e6464 */
[----:B------:R-:W-:-:S02]  /*9030*/  ULDC.64 UR4, c[0x0][0x400] ;  /* 0x0001000000047ab9 */ /* 0x000fc40000000a00 */
[----:B------:R-:W-:-:S04]  /*9040*/  IADD3 R98, P2, P3, R104, UR4, R92 ;  /* 0x0000000468627c10 */ /* 0x000fc8000fb5e05c */
[----:B------:R-:W-:Y:S02]  /*9050*/  IADD3.X R99, R25, UR5, R43, P2, P3 ;  /* 0x0000000519637c10 */ /* 0x000fe400097e642b */
[----:B------:R-:W-:Y:S02]  /*9060*/  ISETP.GE.AND P2, PT, R18, R133, PT ;  /* 0x000000851200720c */ /* 0x000fe40003f46270 */
[----:B------:R-:W-:Y:S02]  /*9070*/  CS2R R50, SRZ ;  /* 0x0000000000327805 */ /* 0x000fe4000001ff00 */
[----:B------:R-:W-:Y:S02]  /*9080*/  CS2R R48, SRZ ;  /* 0x0000000000307805 */ /* 0x000fe4000001ff00 */
[----:B------:R-:W-:Y:S02]  /*9090*/  CS2R R62, SRZ ;  /* 0x00000000003e7805 */ /* 0x000fe4000001ff00 */
[----:B------:R-:W-:-:S05]  /*90a0*/  CS2R R60, SRZ ;  /* 0x00000000003c7805 */ /* 0x000fca000001ff00 */
[----:B------:R0:W5:Y:S04]  /*90b0*/  @!P2 LDG.E.128 R52, desc[UR54][R96.64] ;  /* 0x000000366034a981 */ /* 0x000168000c1e1d00 */
[----:B------:R0:W5:Y:S01]  /*90c0*/  @!P2 LDG.E.128 R88, desc[UR54][R98.64] ;  /* 0x000000366258a981 */ /* 0x000162000c1e1d00 */
[----:B------:R-:W-:Y:S02]  /*90d0*/  ISETP.GE.AND P2, PT, R0, R133, PT ;  /* 0x000000850000720c */ /* 0x000fe40003f46270 */
[----:B------:R-:W-:Y:S02]  /*90e0*/  CS2R R46, SRZ ;  /* 0x00000000002e7805 */ /* 0x000fe4000001ff00 */
[----:B------:R-:W-:Y:S02]  /*90f0*/  CS2R R44, SRZ ;  /* 0x00000000002c7805 */ /* 0x000fe4000001ff00 */
[----:B------:R-:W-:-:S02]  /*9100*/  CS2R R58, SRZ ;  /* 0x00000000003a7805 */ /* 0x000fc4000001ff00 */
[----:B------:R-:W-:-:S05]  /*9110*/  CS2R R56, SRZ ;  /* 0x0000000000387805 */ /* 0x000fca000001ff00 */
[----:B------:R0:W5:Y:S04]  /*9120*/  @!P2 LDG.E.128 R48, desc[UR54][R96.64+0x20] ;  /* 0x000020366030a981 */ /* 0x000168000c1e1d00 */
[----:B------:R0:W5:Y:S01]  /*9130*/  @!P2 LDG.E.128 R60, desc[UR54][R98.64+0x20] ;  /* 0x00002036623ca981 */ /* 0x000162000c1e1d00 */
[----:B------:R-:W-:-:S13]  /*9140*/  ISETP.GE.AND P2, PT, R6, R133, PT ;  /* 0x000000850600720c */ /* 0x000fda0003f46270 */
[----:B------:R0:W5:Y:S04]  /*9150*/  @!P2 LDG.E.128 R44, desc[UR54][R96.64+0x40] ;  /* 0x00004036602ca981 */ /* 0x000168000c1e1d00 */
[----:B------:R0:W5:Y:S02]  /*9160*/  @!P2 LDG.E.128 R56, desc[UR54][R98.64+0x40] ;  /* 0x000040366238a981 */ /* 0x000164000c1e1d00 */
.L_x_3439:
[----:B------:R-:W-:Y:S05]  /*9170*/  BSYNC B1 ;  /* 0x0000000000017941 */ /* 0x000fea0003800000 */
.L_x_3438:
        /* <DEDUP_REMOVED lines=11> */
[----:B------:R-:W-:Y:S02]  /*9230*/  CS2R R86, SRZ ;  /* 0x0000000000567805 */ /* 0x000fe4000001ff00 */
[----:B------:R-:W-:-:S02]  /*9240*/  IADD3 R94, P2, P5, R104, R92, R13 ;  /* 0x0000005c685e7210 */ /* 0x000fc40007d5e00d */
[----:B------:R-:W-:Y:S02]  /*9250*/  CS2R R84, SRZ ;  /* 0x0000000000547805 */ /* 0x000fe4000001ff00 */
        /* <DEDUP_REMOVED lines=23> */
.L_x_3441:
[----:B------:R-:W-:Y:S05]  /*93d0*/  BSYNC B1 ;  /* 0x0000000000017941 */ /* 0x000fea0003800000 */
.L_x_3440:
[----:B------:R-:W-:Y:S01]  /*93e0*/  UISETP.NE.AND UP0, UPT, UR53, 0x3, UPT ;  /* 0x000000033500788c */ /* 0x000fe2000bf05270 */
[----:B------:R-:W-:Y:S01]  /*93f0*/  MOV R174, R50 ;  /* 0x0000003200ae7202 */ /* 0x000fe20000000f00 */
        /* <DEDUP_REMOVED lines=24> */
.L_x_3442:
[----:B------:R-:W-:Y:S01]  /*9580*/  IMAD R43, R17, 0x8, R16 ;  /* 0x00000008112b7824 */ /* 0x000fe200078e0210 */
[----:B------:R-:W-:Y:S01]  /*9590*/  SHF.L.U32 R100, R221, 0x1f, RZ ;  /* 0x0000001fdd647819 */ /* 0x000fe200000006ff */
[----:B------:R-:W1:Y:S01]  /*95a0*/  LDC R152, c[0x0][0x2f4] ;  /* 0x0000bd00ff987b82 */ /* 0x000e620000000800 */
[----:B------:R-:W-:Y:S02]  /*95b0*/  BSSY B1, `(.L_x_3443) ;  /* 0x0000004000017945 */ /* 0x000fe40003800000 */
[----:B------:R-:W2:Y:S05]  /*95c0*/  SYNCS.PHASECHK.TRANS64.TRYWAIT P5, [R43+URZ+0x33490], R100 ;  /* 0x033490642b0075a7 */ /* 0x000eaa00080a017f */
[----:B------:R-:W3:Y:S01]  /*95d0*/  LDC.64 R136, c[0x0][0x300] ;  /* 0x0000c000ff887b82 */ /* 0x000ee20000000a00 */
[----:B--2---:R-:W-:Y:S05]  /*95e0*/  @!P5 BRA `(.L_x_3444) ;  /* 0x0000020c0060d947 */ /* 0x004fea0003800000 */
.L_x_3705:
[----:B------:R-:W-:Y:S05]  /*95f0*/  BSYNC B1 ;  /* 0x0000000000017941 */ /* 0x000fea0003800000 */
.L_x_3443:
[----:B------:R-:W-:Y:S01]  /*9600*/  BSSY B1, `(.L_x_3445) ;  /* 0x0000304000017945 */ /* 0x000fe20003800000 */
[----:B-1----:R-:W-:Y:S02]  /*9610*/  IMAD.IADD R158, R152, 0x1, -R121 ;  /* 0x00000001989e7824 */ /* 0x002fe400078e0a79 */
[----:B------:R-:W-:Y:S01]  /*9620*/  IMAD.MOV.U32 R139, RZ, RZ, R140 ;  /* 0x000000ffff8b7224 */ /* 0x000fe200078e008c */
[----:B------:R-:W-:Y:S06]  /*9630*/  @P4 BRA `(.L_x_3446) ;  /* 0x0000003000004947 */ /* 0x000fec0003800000 */
[----:B------:R-:W-:Y:S01]  /*9640*/  ISETP.NE.AND P4, PT, R34, RZ, PT ;  /* 0x000000ff2200720c */ /* 0x000fe20003f85270 */
[-C--:B---3--:R-:W-:Y:S01]  /*9650*/  IMAD.WIDE.U32 R140, R220, R136.reuse, R138 ;  /* 0x00000088dc8c7225 */ /* 0x088fe200078e008a */
[----:B0-----:R-:W-:Y:S01]  /*9660*/  SHF.R.S32.HI R92, RZ, 0x1f, R220 ;  /* 0x0000001fff5c7819 */ /* 0x001fe200000114dc */
[----:B------:R-:W-:Y:S04]  /*9670*/  BSSY B2, `(.L_x_3447) ;  /* 0x0000100000027945 */ /* 0x000fe80003800000 */
[----:B------:R-:W-:-:S04]  /*9680*/  IMAD R92, R92, R136, RZ ;  /* 0x000000885c5c7224 */ /* 0x000fc800078e02ff */
[----:B------:R-:W-:-:S04]  /*9690*/  IMAD R93, R220, R137, R92 ;  /* 0x00000089dc5d7224 */ /* 0x000fc800078e025c */
[----:B------:R-:W-:Y:S01]  /*96a0*/  IMAD.IADD R170, R93, 0x1, R141 ;  /* 0x000000015daa7824 */ /* 0x000fe200078e028d */
[----:B------:R-:W-:Y:S06]  /*96b0*/  @!P4 BRA `(.L_x_3448) ;  /* 0x0000000c00ecc947 */ /* 0x000fec0003800000 */
[----:B------:R-:W-:Y:S01]  /*96c0*/  SEL R92, R121, R158, !P0 ;  /* 0x0000009e795c7207 */ /* 0x000fe20004000000 */
[----:B------:R-:W-:Y:S01]  /*96d0*/  BSSY B3, `(.L_x_3449) ;  /* 0x00000ed000037945 */ /* 0x000fe20003800000 */
[----:B------:R-:W-:Y:S02]  /*96e0*/  ISETP.GE.AND P4, PT, R18, R133, PT ;  /* 0x000000851200720c */ /* 0x000fe40003f86270 */
[----:B------:R-:W-:-:S04]  /*96f0*/  SHF.R.S32.HI R93, RZ, 0x1f, R92 ;  /* 0x0000001fff5d7819 */ /* 0x000fc8000001145c */
[----:B------:R-:W-:-:S04]  /*9700*/  LEA.HI R93, R93, R92, RZ, 0x5 ;  /* 0x0000005c5d5d7211 */ /* 0x000fc800078f28ff */
[----:B------:R-:W-:-:S04]  /*9710*/  LEA.HI.SX32 R93, R93, R120, 0x1b ;  /* 0x000000785d5d7211 */ /* 0x000fc800078fdaff */
[----:B------:R-:W-:Y:S01]  /*9720*/  SHF.R.S32.HI R92, RZ, 0x1f, R93 ;  /* 0x0000001fff5c7819 */ /* 0x000fe2000001145d */
[----:B------:R-:W-:-:S03]  /*9730*/  IMAD.SHL.U32 R179, R93, 0x10, RZ ;  /* 0x000000105db37824 */ /* 0x000fc600078e00ff */
[----:B------:R-:W-:Y:S02]  /*9740*/  LEA.HI R92, R92, R93, RZ, 0x2 ;  /* 0x0000005d5c5c7211 */ /* 0x000fe400078f10ff */
[----:B------:R-:W-:Y:S02]  /*9750*/  LOP3.LUT R93, R227, 0x30, R179, 0xf8, !PT ;  /* 0x00000030e35d7812 */ /* 0x000fe400078ef8b3 */
[----:B------:R-:W-:Y:S02]  /*9760*/  SHF.R.S32.HI R92, RZ, 0x2, R92 ;  /* 0x00000002ff5c7819 */ /* 0x000fe4000001145c */
[----:B------:R-:W-:-:S03]  /*9770*/  LOP3.LUT R93, R93, R228, RZ, 0x3c, !PT ;  /* 0x000000e45d5d7212 */ /* 0x000fc600078e3cff */
[----:B------:R-:W-:-:S04]  /*9780*/  IMAD R92, R92, 0x2800, R229 ;  /* 0x000028005c5c7824 */ /* 0x000fc800078e02e5 */
[----:B------:R-:W-:Y:S02]  /*9790*/  IMAD.IADD R92, R92, 0x1, R93 ;  /* 0x000000015c5c7824 */ /* 0x000fe400078e025d */
[C---:B------:R-:W-:Y:S02]  /*97a0*/  IMAD R93, R17.reuse, 0x7800, R144 ;  /* 0x00007800115d7824 */ /* 0x040fe400078e0290 */
[----:B------:R-:W-:-:S03]  /*97b0*/  IMAD R95, R17, 0x7800, R92 ;  /* 0x00007800115f7824 */ /* 0x000fc600078e025c */
[C---:B------:R-:W-:Y:S01]  /*97c0*/  IADD3 R93, R16.reuse, R93, RZ ;  /* 0x0000005d105d7210 */ /* 0x040fe20007ffe0ff */
[----:B------:R-:W-:-:S05]  /*97d0*/  IMAD.IADD R96, R16, 0x1, R95 ;  /* 0x0000000110607824 */ /* 0x000fca00078e025f */
[----:B------:R-:W0:Y:S04]  /*97e0*/  LDS.128 R92, [R93+0x24200] ;  /* 0x024200005d5c7984 */ /* 0x000e280000000c00 */
[----:B------:R-:W1:Y:S01]  /*97f0*/  LDS.128 R96, [R96+0x24200] ;  /* 0x0242000060607984 */ /* 0x000e620000000c00 */
[----:B------:R-:W-:Y:S05]  /*9800*/  @P4 BRA `(.L_x_3450) ;  /* 0x0000000c00644947 */ /* 0x000fea0003800000 */
[--C-:B------:R-:W-:Y:S02]  /*9810*/  SHF.R.U32.HI R88, RZ, 0x8, R53.reuse ;  /* 0x00000008ff587819 */ /* 0x100fe40000011635 */
[----:B------:R-:W-:Y:S02]  /*9820*/  LOP3.LUT R54, R53, 0xff, RZ, 0xc0, !PT ;  /* 0x000000ff35367812 */ /* 0x000fe400078ec0ff */
[----:B------:R-:W-:Y:S01]  /*9830*/  SHF.R.U32.HI R183, RZ, 0x18, R53 ;  /* 0x00000018ffb77819 */ /* 0x000fe20000011635 */
[----:B------:R-:W-:Y:S01]  /*9840*/  IMAD.SHL.U32 R88, R88, 0x100, RZ ;  /* 0x0000010058587824 */ /* 0x000fe200078e00ff */
[--C-:B------:R-:W-:Y:S02]  /*9850*/  SHF.R.U32.HI R182, RZ, 0x8, R89.reuse ;  /* 0x00000008ffb67819 */ /* 0x100fe40000011659 */
[--C-:B------:R-:W-:Y:S02]  /*9860*/  SHF.R.U32.HI R181, RZ, 0x10, R89.reuse ;  /* 0x00000010ffb57819 */ /* 0x100fe40000011659 */
[----:B------:R-:W-:Y:S01]  /*9870*/  LOP3.LUT R185, R89, 0xff, RZ, 0xc0, !PT ;  /* 0x000000ff59b97812 */ /* 0x000fe200078ec0ff */
[----:B------:R-:W-:Y:S01]  /*9880*/  IMAD.SHL.U32 R182, R182, 0x100, RZ ;  /* 0x00000100b6b67824 */ /* 0x000fe200078e00ff */
[----:B------:R-:W-:-:S02]  /*9890*/  SHF.R.U32.HI R89, RZ, 0x18, R89 ;  /* 0x00000018ff597819 */ /* 0x000fc40000011659 */
[----:B------:R-:W-:Y:S02]  /*98a0*/  SHF.R.U32.HI R52, RZ, 0x10, R53 ;  /* 0x00000010ff347819 */ /* 0x000fe40000011635 */
[----:B------:R-:W-:Y:S02]  /*98b0*/  PRMT R183, R183, 0x654, R54 ;  /* 0x00000654b7b77816 */ /* 0x000fe40000000036 */
[----:B------:R-:W-:Y:S02]  /*98c0*/  PRMT R89, R89, 0x654, R185 ;  /* 0x0000065459597816 */ /* 0x000fe400000000b9 */
[----:B------:R-:W-:Y:S01]  /*98d0*/  LOP3.LUT R88, R183, 0xff00, R88, 0xf8, !PT ;  /* 0x0000ff00b7587812 */ /* 0x000fe200078ef858 */
[----:B------:R-:W-:Y:S01]  /*98e0*/  IMAD.U32 R183, R52, 0x10000, RZ ;  /* 0x0001000034b77824 */ /* 0x000fe200078e00ff */
[--C-:B------:R-:W-:Y:S01]  /*98f0*/  SHF.R.U32.HI R53, RZ, 0x10, R55.reuse ;  /* 0x00000010ff357819 */ /* 0x100fe20000011637 */
[----:B------:R-:W-:Y:S01]  /*9900*/  IMAD.U32 R52, R181, 0x10000, RZ ;  /* 0x00010000b5347824 */ /* 0x000fe200078e00ff */
[----:B------:R-:W-:-:S02]  /*9910*/  SHF.R.U32.HI R180, RZ, 0x8, R55 ;  /* 0x00000008ffb47819 */ /* 0x000fc40000011637 */
[----:B------:R-:W-:Y:S01]  /*9920*/  LOP3.LUT R90, R55, 0xff, RZ, 0xc0, !PT ;  /* 0x000000ff375a7812 */ /* 0x000fe200078ec0ff */
[----:B------:R-:W-:Y:S01]  /*9930*/  IMAD.U32 R53, R53, 0x10000, RZ ;  /* 0x0001000035357824 */ /* 0x000fe200078e00ff */
[----:B------:R-:W-:Y:S02]  /*9940*/  SHF.R.U32.HI R184, RZ, 0x18, R55 ;  /* 0x00000018ffb87819 */ /* 0x000fe40000011637 */
[--C-:B------:R-:W-:Y:S02]  /*9950*/  SHF.R.U32.HI R54, RZ, 0x10, R91.reuse ;  /* 0x00000010ff367819 */ /* 0x100fe4000001165b */
[----:B------:R-:W-:Y:S02]  /*9960*/  SHF.R.U32.HI R55, RZ, 0x8, R91 ;  /* 0x00000008ff377819 */ /* 0x000fe4000001165b */
[----:B------:R-:W-:Y:S01]  /*9970*/  LOP3.LUT R186, R91, 0xff, RZ, 0xc0, !PT ;  /* 0x000000ff5bba7812 */ /* 0x000fe200078ec0ff */
[----:B------:R-:W-:Y:S01]  /*9980*/  IMAD.U32 R54, R54, 0x10000, RZ ;  /* 0x0001000036367824 */ /* 0x000fe200078e00ff */
[----:B------:R-:W-:-:S02]  /*9990*/  LOP3.LUT R89, R89, 0xff00, R182, 0xf8, !PT ;  /* 0x0000ff0059597812 */ /* 0x000fc400078ef8b6 */
[----:B------:R-:W-:Y:S02]  /*99a0*/  SHF.R.U32.HI R91, RZ, 0x18, R91 ;  /* 0x00000018ff5b7819 */ /* 0x000fe4000001165b */
[----:B------:R-:W-:Y:S02]  /*99b0*/  PRMT R184, R184, 0x654, R90 ;  /* 0x00000654b8b87816 */ /* 0x000fe4000000005a */
[----:B------:R-:W-:Y:S02]  /*99c0*/  LOP3.LUT R52, R89, 0xff0000, R52, 0xf8, !PT ;  /* 0x00ff000059347812 */ /* 0x000fe400078ef834 */
[----:B------:R-:W-:Y:S01]  /*99d0*/  PRMT R90, R91, 0x654, R186 ;  /* 0x000006545b5a7816 */ /* 0x000fe200000000ba */
[----:B------:R-:W-:Y:S01]  /*99e0*/  IMAD.SHL.U32 R91, R180, 0x100, RZ ;  /* 0x00000100b45b7824 */ /* 0x000fe200078e00ff */
[----:B------:R-:W-:Y:S02]  /*99f0*/  LOP3.LUT R180, R88, 0xff0000, R183, 0xf8, !PT ;  /* 0x00ff000058b47812 */ /* 0x000fe400078ef8b7 */
[----:B-1----:R-:W-:-:S02]  /*9a00*/  F2FP.F16.E4M3.UNPACK_B R181, R97 ;  /* 0x00000061ffb5723e */ /* 0x002fc400020006ff */
[----:B------:R-:W-:Y:S02]  /*9a10*/  F2FP.F16.E4M3.UNPACK_B R183, R52 ;  /* 0x00000034ffb7723e */ /* 0x000fe400020006ff */
[----:B0-----:R-:W-:Y:S01]  /*9a20*/  F2FP.F16.E4M3.UNPACK_B R88, R93 ;  /* 0x0000005dff58723e */ /* 0x001fe200020006ff */
[----:B------:R-:W-:Y:S01]  /*9a30*/  HADD2.F32 R89, -RZ, R181.H0_H0 ;  /* 0x200000b5ff597230 */ /* 0x000fe20000004100 */
[----:B------:R-:W-:Y:S01]  /*9a40*/  LOP3.LUT R91, R184, 0xff00, R91, 0xf8, !PT ;  /* 0x0000ff00b85b7812 */ /* 0x000fe200078ef85b */
[--C-:B------:R-:W-:Y:S01]  /*9a50*/  HADD2.F32 R186, -RZ, R183.reuse.H0_H0 ;  /* 0x200000b7ffba7230 */ /* 0x100fe20000004100 */
[----:B------:R-:W-:Y:S01]  /*9a60*/  F2FP.F16.E4M3.UNPACK_B R184, R180 ;  /* 0x000000b4ffb8723e */ /* 0x000fe200020006ff */
[----:B------:R-:W-:Y:S01]  /*9a70*/  HADD2.F32 R182, -RZ, R88.H0_H0 ;  /* 0x20000058ffb67230 */ /* 0x000fe20000004100 */
[----:B------:R-:W-:Y:S01]  /*9a80*/  F2FP.F16.E4M3.UNPACK_B R97, R97.H1 ;  /* 0x00000061ff61723e */ /* 0x000fe200030006ff */
[----:B------:R-:W-:Y:S02]  /*9a90*/  HADD2.F32 R183, -RZ, R183.H1_H1 ;  /* 0x300000b7ffb77230 */ /* 0x000fe40000004100 */
[----:B------:R-:W-:Y:S01]  /*9aa0*/  FMUL.FTZ R187, R89, R186 ;  /* 0x000000ba59bb7220 */ /* 0x000fe20000410000 */
[----:B------:R-:W-:-:S02]  /*9ab0*/  HADD2.F32 R185, -RZ, R184.H0_H0 ;  /* 0x200000b8ffb97230 */ /* 0x000fc40000004100 */
[C---:B------:R-:W-:Y:S01]  /*9ac0*/  FMUL.FTZ R186, R182.reuse, R186 ;  /* 0x000000bab6ba7220 */ /* 0x040fe20000410000 */
[----:B------:R-:W-:Y:S01]  /*9ad0*/  HADD2.F32 R88, -RZ, R88.H1_H1 ;  /* 0x30000058ff587230 */ /* 0x000fe20000004100 */
[----:B------:R-:W-:Y:S01]  /*9ae0*/  F2FP.F16.E4M3.UNPACK_B R180, R180.H1 ;  /* 0x000000b4ffb4723e */ /* 0x000fe200030006ff */
[----:B------:R-:W-:Y:S02]  /*9af0*/  HADD2.F32 R184, -RZ, R184.H1_H1 ;  /* 0x300000b8ffb87230 */ /* 0x000fe40000004100 */
[-C--:B------:R-:W-:Y:S01]  /*9b00*/  FFMA.FTZ R182, R182, R185.reuse, -R187 ;  /* 0x000000b9b6b67223 */ /* 0x080fe200000108bb */
[----:B------:R-:W-:Y:S01]  /*9b10*/  FFMA.FTZ R89, R89, R185, R186 ;  /* 0x000000b959597223 */ /* 0x000fe200000100ba */
[----:B------:R-:W-:Y:S01]  /*9b20*/  HADD2.F32 R185, -RZ, R181.H1_H1 ;  /* 0x300000b5ffb97230 */ /* 0x000fe20000004100 */
[----:B------:R-:W-:-:S04]  /*9b30*/  SHF.L.U32 R55, R55, 0x8, RZ ;  /* 0x0000000837377819 */ /* 0x000fc800000006ff */
[CC--:B------:R-:W-:Y:S01]  /*9b40*/  FMUL.FTZ R181, R185.reuse, R183.reuse ;  /* 0x000000b7b9b57220 */ /* 0x0c0fe20000410000 */
[----:B------:R-:W-:Y:S01]  /*9b50*/  FMUL.FTZ R183, R88, R183 ;  /* 0x000000b758b77220 */ /* 0x000fe20000410000 */
[----:B------:R-:W-:Y:S02]  /*9b60*/  LOP3.LUT R90, R90, 0xff00, R55, 0xf8, !PT ;  /* 0x0000ff005a5a7812 */ /* 0x000fe400078ef837 */
[-C--:B------:R-:W-:Y:S01]  /*9b70*/  FFMA.FTZ R181, R88, R184.reuse, -R181 ;  /* 0x000000b858b57223 */ /* 0x080fe200000108b5 */
[----:B------:R-:W-:Y:S01]  /*9b80*/  FFMA.FTZ R88, R185, R184, R183 ;  /* 0x000000b8b9587223 */ /* 0x000fe200000100b7 */
[----:B------:R-:W-:Y:S01]  /*9b90*/  F2FP.F16.E4M3.UNPACK_B R183, R52.H1 ;  /* 0x00000034ffb7723e */ /* 0x000fe200030006ff */
[----:B------:R-:W-:Y:S01]  /*9ba0*/  HADD2.F32 R52, -RZ, R97.H0_H0 ;  /* 0x20000061ff347230 */ /* 0x000fe20000004100 */
[----:B------:R-:W-:Y:S01]  /*9bb0*/  F2FP.F16.E4M3.UNPACK_B R184, R93.H1 ;  /* 0x0000005dffb8723e */ /* 0x000fe200030006ff */
[----:B------:R-:W-:Y:S02]  /*9bc0*/  HADD2.F32 R185, -RZ, R180.H0_H0 ;  /* 0x200000b4ffb97230 */ /* 0x000fe40000004100 */
[----:B------:R-:W-:-:S02]  /*9bd0*/  HADD2.F32 R186, -RZ, R183.H0_H0 ;  /* 0x200000b7ffba7230 */ /* 0x000fc40000004100 */
[--C-:B------:R-:W-:Y:S02]  /*9be0*/  HADD2.F32 R93, -RZ, R184.reuse.H0_H0 ;  /* 0x200000b8ff5d7230 */ /* 0x100fe40000004100 */
[----:B------:R-:W-:Y:S02]  /*9bf0*/  HADD2.F32 R97, -RZ, R97.H1_H1 ;  /* 0x30000061ff617230 */ /* 0x000fe40000004100 */
[-C--:B------:R-:W-:Y:S01]  /*9c00*/  FMUL.FTZ R187, R52, R186.reuse ;  /* 0x000000ba34bb7220 */ /* 0x080fe20000410000 */
[----:B------:R-:W-:Y:S02]  /*9c10*/  HADD2.F32 R183, -RZ, R183.H1_H1 ;  /* 0x300000b7ffb77230 */ /* 0x000fe40000004100 */
[C---:B------:R-:W-:Y:S01]  /*9c20*/  FMUL.FTZ R186, R93.reuse, R186 ;  /* 0x000000ba5dba7220 */ /* 0x040fe20000410000 */
[----:B------:R-:W-:Y:S02]  /*9c30*/  HADD2.F32 R184, -RZ, R184.H1_H1 ;  /* 0x300000b8ffb87230 */ /* 0x000fe40000004100 */
[----:B------:R-:W-:Y:S01]  /*9c40*/  FFMA.FTZ R93, R93, R185, -R187 ;  /* 0x000000b95d5d7223 */ /* 0x000fe200000108bb */
[----:B------:R-:W-:-:S02]  /*9c50*/  HADD2.F32 R180, -RZ, R180.H1_H1 ;  /* 0x300000b4ffb47230 */ /* 0x000fc40000004100 */
[----:B------:R-:W-:Y:S01]  /*9c60*/  FFMA.FTZ R52, R52, R185, R186 ;  /* 0x000000b934347223 */ /* 0x000fe200000100ba */
[-C--:B------:R-:W-:Y:S01]  /*9c70*/  FMUL.FTZ R185, R97, R183.reuse ;  /* 0x000000b761b97220 */ /* 0x080fe20000410000 */
[----:B------:R-:W-:-:S03]  /*9c80*/  FMUL.FTZ R186, R184, R183 ;  /* 0x000000b7b8ba7220 */ /* 0x000fc60000410000 */
[-C--:B------:R-:W-:Y:S01]  /*9c90*/  FFMA.FTZ R183, R184, R180.reuse, -R185 ;  /* 0x000000b4b8b77223 */ /* 0x080fe200000108b9 */
[----:B------:R-:W-:Y:S01]  /*9ca0*/  FFMA.FTZ R180, R97, R180, R186 ;  /* 0x000000b461b47223 */ /* 0x000fe200000100ba */
[----:B------:R-:W-:Y:S02]  /*9cb0*/  LOP3.LUT R97, R91, 0xff0000, R53, 0xf8, !PT ;  /* 0x00ff00005b617812 */ /* 0x000fe400078ef835 */
[----:B------:R-:W-:Y:S01]  /*9cc0*/  LOP3.LUT R53, R90, 0xff0000, R54, 0xf8, !PT ;  /* 0x00ff00005a357812 */ /* 0x000fe200078ef836 */
[----:B------:R-:W-:Y:S01]  /*9cd0*/  IMAD.MOV.U32 R54, RZ, RZ, R99 ;  /* 0x000000ffff367224 */ /* 0x000fe200078e0063 */
[----:B------:R-:W-:Y:S02]  /*9ce0*/  F2FP.F16.E4M3.UNPACK_B R90, R95 ;  /* 0x0000005fff5a723e */ /* 0x000fe400020006ff */
[----:B------:R-:W-:Y:S02]  /*9cf0*/  F2FP.F16.E4M3.UNPACK_B R99, R53 ;  /* 0x00000035ff63723e */ /* 0x000fe400020006ff */
[-C--:B------:R-:W-:Y:S01]  /*9d00*/  F2FP.F16.E4M3.UNPACK_B R55, R54.reuse ;  /* 0x00000036ff37723e */ /* 0x080fe200020006ff */
[----:B------:R-:W-:Y:S01]  /*9d10*/  HADD2.F32 R187, -RZ, R90.H0_H0 ;  /* 0x2000005affbb7230 */ /* 0x000fe20000004100 */
[----:B------:R-:W-:Y:S01]  /*9d20*/  F2FP.F16.E4M3.UNPACK_B R184, R97 ;  /* 0x00000061ffb8723e */ /* 0x000fe200020006ff */
[----:B------:R-:W-:Y:S01]  /*9d30*/  HADD2.F32 R91, -RZ, R99.H0_H0 ;  /* 0x20000063ff5b7230 */ /* 0x000fe20000004100 */
[----:B------:R-:W-:Y:S01]  /*9d40*/  F2FP.F16.E4M3.UNPACK_B R54, R54.H1 ;  /* 0x00000036ff36723e */ /* 0x000fe200030006ff */
[--C-:B------:R-:W-:Y:S01]  /*9d50*/  HADD2.F32 R185, -RZ, R55.reuse.H0_H0 ;  /* 0x20000037ffb97230 */ /* 0x100fe20000004100 */
[----:B------:R-:W-:Y:S01]  /*9d60*/  F2FP.F16.E4M3.UNPACK_B R53, R53.H1 ;  /* 0x00000035ff35723e */ /* 0x000fe200030006ff */
[----:B------:R-:W-:Y:S01]  /*9d70*/  HADD2.F32 R186, -RZ, R184.H0_H0 ;  /* 0x200000b8ffba7230 */ /* 0x000fe20000004100 */
[----:B------:R-:W-:Y:S01]  /*9d80*/  F2FP.F16.E4M3.UNPACK_B R97, R97.H1 ;  /* 0x00000061ff61723e */ /* 0x000fe200030006ff */
[----:B------:R-:W-:-:S02]  /*9d90*/  HADD2.F32 R55, -RZ, R55.H1_H1 ;  /* 0x30000037ff377230 */ /* 0x000fc40000004100 */
[-C--:B------:R-:W-:Y:S01]  /*9da0*/  FMUL.FTZ R188, R185, R91.reuse ;  /* 0x0000005bb9bc7220 */ /* 0x080fe20000410000 */
[----:B------:R-:W-:Y:S01]  /*9db0*/  FMUL.FTZ R91, R187, R91 ;  /* 0x0000005bbb5b7220 */ /* 0x000fe20000410000 */
[----:B------:R-:W-:Y:S01]  /*9dc0*/  HADD2.F32 R99, -RZ, R99.H1_H1 ;  /* 0x30000063ff637230 */ /* 0x000fe20000004100 */
[----:B------:R-:W-:Y:S01]  /*9dd0*/  F2FP.SATFINITE.E4M3.F32.PACK_AB_MERGE_C R93, R183, R93, RZ ;  /* 0x0000005db75d723e */ /* 0x000fe200048070ff */
[----:B------:R-:W-:Y:S02]  /*9de0*/  HADD2.F32 R184, -RZ, R184.H1_H1 ;  /* 0x300000b8ffb87230 */ /* 0x000fe40000004100 */
[-C--:B------:R-:W-:Y:S01]  /*9df0*/  FFMA.FTZ R185, R185, R186.reuse, R91 ;  /* 0x000000bab9b97223 */ /* 0x080fe2000001005b */
[----:B------:R-:W-:Y:S02]  /*9e00*/  HADD2.F32 R91, -RZ, R90.H1_H1 ;  /* 0x3000005aff5b7230 */ /* 0x000fe40000004100 */
[-C--:B------:R-:W-:Y:S01]  /*9e10*/  FMUL.FTZ R90, R55, R99.reuse ;  /* 0x00000063375a7220 */ /* 0x080fe20000410000 */
[----:B------:R-:W-:Y:S01]  /*9e20*/  FFMA.FTZ R188, R187, R186, -R188 ;  /* 0x000000babbbc7223 */ /* 0x000fe200000108bc */
[----:B------:R-:W-:Y:S01]  /*9e30*/  HADD2.F32 R186, -RZ, R53.H0_H0 ;  /* 0x20000035ffba7230 */ /* 0x000fe20000004100 */
[----:B------:R-:W-:Y:S01]  /*9e40*/  F2FP.SATFINITE.E4M3.F32.PACK_AB_MERGE_C R181, R181, R182, R93 ;  /* 0x000000b6b5b5723e */ /* 0x000fe2000480705d */
[C---:B------:R-:W-:Y:S01]  /*9e50*/  FFMA.FTZ R90, R91.reuse, R184, -R90 ;  /* 0x000000b85b5a7223 */ /* 0x040fe2000001085a */
[----:B------:R-:W-:Y:S01]  /*9e60*/  FMUL.FTZ R91, R91, R99 ;  /* 0x000000635b5b7220 */ /* 0x000fe20000410000 */
[----:B------:R-:W-:Y:S01]  /*9e70*/  HADD2.F32 R99, -RZ, R97.H0_H0 ;  /* 0x20000061ff637230 */ /* 0x000fe20000004100 */
[----:B------:R-:W-:Y:S01]  /*9e80*/  F2FP.F16.E4M3.UNPACK_B R93, R96.H1 ;  /* 0x00000060ff5d723e */ /* 0x000fe200030006ff */
[----:B------:R-:W-:-:S02]  /*9e90*/  HADD2.F32 R53, -RZ, R53.H1_H1 ;  /* 0x30000035ff357230 */ /* 0x000fc40000004100 */
[----:B------:R-:W-:Y:S01]  /*9ea0*/  FFMA.FTZ R55, R55, R184, R91 ;  /* 0x000000b837377223 */ /* 0x000fe2000001005b */
[----:B------:R-:W-:Y:S01]  /*9eb0*/  F2FP.F16.E4M3.UNPACK_B R91, R95.H1 ;  /* 0x0000005fff5b723e */ /* 0x000fe200030006ff */
[--C-:B------:R-:W-:Y:S01]  /*9ec0*/  HADD2.F32 R95, -RZ, R54.reuse.H0_H0 ;  /* 0x20000036ff5f7230 */ /* 0x100fe20000004100 */
[----:B------:R-:W-:Y:S01]  /*9ed0*/  F2FP.SATFINITE.E4M3.F32.PACK_AB_MERGE_C R52, R180, R52, RZ ;  /* 0x00000034b434723e */ /* 0x000fe200048070ff */
[----:B------:R-:W-:Y:S01]  /*9ee0*/  HADD2.F32 R54, -RZ, R54.H1_H1 ;  /* 0x30000036ff367230 */ /* 0x000fe20000004100 */
[----:B------:R-:W-:Y:S01]  /*9ef0*/  F2FP.F16.E4M3.UNPACK_B R96, R96 ;  /* 0x00000060ff60723e */ /* 0x000fe200020006ff */
[--C-:B------:R-:W-:Y:S02]  /*9f00*/  HADD2.F32 R184, -RZ, R91.reuse.H0_H0 ;  /* 0x2000005bffb87230 */ /* 0x100fe40000004100 */
[----:B------:R-:W-:Y:S01]  /*9f10*/  FMUL.FTZ R187, R95, R186 ;  /* 0x000000ba5fbb7220 */ /* 0x000fe20000410000 */
[----:B------:R-:W-:Y:S02]  /*9f20*/  HADD2.F32 R91, -RZ, R91.H1_H1 ;  /* 0x3000005bff5b7230 */ /* 0x000fe40000004100 */
[----:B------:R-:W-:-:S02]  /*9f30*/  HADD2.F32 R97, -RZ, R97.H1_H1 ;  /* 0x30000061ff617230 */ /* 0x000fc40000004100 */
[C---:B------:R-:W-:Y:S01]  /*9f40*/  FFMA.FTZ R187, R184.reuse, R99, -R187 ;  /* 0x00000063b8bb7223 */ /* 0x040fe200000108bb */
[----:B------:R-:W-:-:S04]  /*9f50*/  FMUL.FTZ R184, R184, R186 ;  /* 0x000000bab8b87220 */ /* 0x000fc80000410000 */
[----:B------:R-:W-:Y:S01]  /*9f60*/  FFMA.FTZ R184, R95, R99, R184 ;  /* 0x000000635fb87223 */ /* 0x000fe200000100b8 */
[CC--:B------:R-:W-:Y:S01]  /*9f70*/  FMUL.FTZ R95, R54.reuse, R53.reuse ;  /* 0x00000035365f7220 */ /* 0x0c0fe20000410000 */
[C---:B------:R-:W-:Y:S01]  /*9f80*/  FMUL.FTZ R53, R91.reuse, R53 ;  /* 0x000000355b357220 */ /* 0x040fe20000410000 */
[----:B------:R-:W-:Y:S02]  /*9f90*/  F2FP.F16.E4M3.UNPACK_B R99, R175.H1 ;  /* 0x000000afff63723e */ /* 0x000fe400030006ff */
[-C--:B------:R-:W-:Y:S01]  /*9fa0*/  FFMA.FTZ R95, R91, R97.reuse, -R95 ;  /* 0x000000615b5f7223 */ /* 0x080fe2000001085f */
[----:B------:R-:W-:Y:S01]  /*9fb0*/  FFMA.FTZ R54, R54, R97, R53 ;  /* 0x0000006136367223 */ /* 0x000fe20000010035 */
[----:B------:R-:W-:Y:S01]  /*9fc0*/  IMAD.MOV.U32 R53, RZ, RZ, R92 ;  /* 0x000000ffff357224 */ /* 0x000fe200078e005c */
[-C--:B------:R-:W-:Y:S01]  /*9fd0*/  F2FP.F16.E4M3.UNPACK_B R91, R176.reuse.H1 ;  /* 0x000000b0ff5b723e */ /* 0x080fe200030006ff */
[----:B------:R-:W-:Y:S01]  /*9fe0*/  HADD2.F32 R97, -RZ, R93.H0_H0 ;  /* 0x2000005dff617230 */ /* 0x000fe20000004100 */
[----:B------:R-:W-:Y:S01]  /*9ff0*/  F2FP.F16.E4M3.UNPACK_B R176, R176 ;  /* 0x000000b0ffb0723e */ /* 0x000fe200020006ff */
[----:B------:R-:W-:Y:S01]  /*a000*/  HADD2.F32 R182, -RZ, R99.H0_H0 ;  /* 0x20000063ffb67230 */ /* 0x000fe20000004100 */
[-C--:B------:R-:W-:Y:S01]  /*a010*/  F2FP.F16.E4M3.UNPACK_B R92, R53.reuse.H1 ;  /* 0x00000035ff5c723e */ /* 0x080fe200030006ff */
[--C-:B------:R-:W-:Y:S01]  /*a020*/  HADD2.F32 R186, -RZ, R91.reuse.H0_H0 ;  /* 0x2000005bffba7230 */ /* 0x100fe20000004100 */
[----:B------:R-:W-:Y:S01]  /*a030*/  F2FP.F16.E4M3.UNPACK_B R53, R53 ;  /* 0x00000035ff35723e */ /* 0x000fe200020006ff */
[----:B------:R-:W-:Y:S01]  /*a040*/  HADD2.F32 R91, -RZ, R91.H1_H1 ;  /* 0x3000005bff5b7230 */ /* 0x000fe20000004100 */
[----:B------:R-:W-:Y:S01]  /*a050*/  F2FP.F16.E4M3.UNPACK_B R175, R175 ;  /* 0x000000afffaf723e */ /* 0x000fe200020006ff */
[----:B------:R-:W-:-:S02]  /*a060*/  HADD2.F32 R180, -RZ, R92.H0_H0 ;  /* 0x2000005cffb47230 */ /* 0x000fc40000004100 */
[-C--:B------:R-:W-:Y:S01]  /*a070*/  FMUL.FTZ R183, R97, R186.reuse ;  /* 0x000000ba61b77220 */ /* 0x080fe20000410000 */
[----:B------:R-:W-:Y:S01]  /*a080*/  HADD2.F32 R93, -RZ, R93.H1_H1 ;  /* 0x3000005dff5d7230 */ /* 0x000fe20000004100 */
[----:B------:R-:W-:Y:S01]  /*a090*/  F2FP.SATFINITE.E4M3.F32.PACK_AB_MERGE_C R95, R95, R187, RZ ;  /* 0x000000bb5f5f723e */ /* 0x000fe200048070ff */
[----:B------:R-:W-:Y:S02]  /*a0a0*/  HADD2.F32 R92, -RZ, R92.H1_H1 ;  /* 0x3000005cff5c7230 */ /* 0x000fe40000004100 */
[C---:B------:R-:W-:Y:S01]  /*a0b0*/  FMUL.FTZ R186, R180.reuse, R186 ;  /* 0x000000bab4ba7220 */ /* 0x040fe20000410000 */
[----:B------:R-:W-:Y:S02]  /*a0c0*/  HADD2.F32 R99, -RZ, R99.H1_H1 ;  /* 0x30000063ff637230 */ /* 0x000fe40000004100 */
[----:B------:R-:W-:Y:S01]  /*a0d0*/  FFMA.FTZ R183, R180, R182, -R183 ;  /* 0x000000b6b4b77223 */ /* 0x000fe200000108b7 */
[----:B------:R-:W-:Y:S01]  /*a0e0*/  F2FP.SATFINITE.E4M3.F32.PACK_AB_MERGE_C R54, R54, R184, RZ ;  /* 0x000000b83636723e */ /* 0x000fe200048070ff */
[----:B------:R-:W-:Y:S01]  /*a0f0*/  FFMA.FTZ R186, R97, R182, R186 ;  /* 0x000000b661ba7223 */ /* 0x000fe200000100ba */
[CC--:B------:R-:W-:Y:S01]  /*a100*/  FMUL.FTZ R97, R93.reuse, R91.reuse ;  /* 0x0000005b5d617220 */ /* 0x0c0fe20000410000 */
[----:B------:R-:W-:Y:S01]  /*a110*/  FMUL.FTZ R91, R92, R91 ;  /* 0x0000005b5c5b7220 */ /* 0x000fe20000410000 */
[----:B------:R-:W-:Y:S01]  /*a120*/  HADD2.F32 R182, -RZ, R176.H0_H0 ;  /* 0x200000b0ffb67230 */ /* 0x000fe20000004100 */
[----:B------:R-:W-:Y:S01]  /*a130*/  F2FP.SATFINITE.E4M3.F32.PACK_AB_MERGE_C R95, R90, R188, R95 ;  /* 0x000000bc5a5f723e */ /* 0x000fe2000480705f */
[-C--:B------:R-:W-:Y:S01]  /*a140*/  FFMA.FTZ R92, R92, R99.reuse, -R97 ;  /* 0x000000635c5c7223 */ /* 0x080fe20000010861 */
[----:B------:R-:W-:Y:S01]  /*a150*/  FFMA.FTZ R91, R93, R99, R91 ;  /* 0x000000635d5b7223 */ /* 0x000fe2000001005b */
[----:B------:R-:W-:-:S02]  /*a160*/  HADD2.F32 R93, -RZ, R96.H0_H0 ;  /* 0x20000060ff5d7230 */ /* 0x000fc40000004100 */
[----:B------:R-:W-:Y:S01]  /*a170*/  HADD2.F32 R99, -RZ, R53.H0_H0 ;  /* 0x20000035ff637230 */ /* 0x000fe20000004100 */
[----:B------:R-:W-:Y:S01]  /*a180*/  F2FP.SATFINITE.E4M3.F32.PACK_AB_MERGE_C R92, R92, R183, RZ ;  /* 0x000000b75c5c723e */ /* 0x000fe200048070ff */
[----:B------:R-:W-:Y:S02]  /*a190*/  HADD2.F32 R97, -RZ, R175.H0_H0 ;  /* 0x200000afff617230 */ /* 0x000fe40000004100 */
[-C--:B------:R-:W-:Y:S01]  /*a1a0*/  FMUL.FTZ R180, R93, R182.reuse ;  /* 0x000000b65db47220 */ /* 0x080fe20000410000 */
[----:B------:R-:W-:Y:S02]  /*a1b0*/  HADD2.F32 R176, -RZ, R176.H1_H1 ;  /* 0x300000b0ffb07230 */ /* 0x000fe40000004100 */
[C---:B------:R-:W-:Y:S01]  /*a1c0*/  FMUL.FTZ R182, R99.reuse, R182 ;  /* 0x000000b663b67220 */ /* 0x040fe20000410000 */
[----:B------:R-:W-:Y:S02]  /*a1d0*/  HADD2.F32 R96, -RZ, R96.H1_H1 ;  /* 0x30000060ff607230 */ /* 0x000fe40000004100 */
[----:B------:R-:W-:Y:S01]  /*a1e0*/  FFMA.FTZ R180, R99, R97, -R180 ;  /* 0x0000006163b47223 */ /* 0x000fe200000108b4 */
[----:B------:R-:W-:-:S02]  /*a1f0*/  HADD2.F32 R53, -RZ, R53.H1_H1 ;  /* 0x30000035ff357230 */ /* 0x000fc40000004100 */
[----:B------:R-:W-:Y:S01]  /*a200*/  FFMA.FTZ R182, R93, R97, R182 ;  /* 0x000000615db67223 */ /* 0x000fe200000100b6 */
[----:B------:R-:W-:Y:S02]  /*a210*/  HADD2.F32 R175, -RZ, R175.H1_H1 ;  /* 0x300000afffaf7230 */ /* 0x000fe40000004100 */
[C---:B------:R-:W-:Y:S01]  /*a220*/  FMUL.FTZ R93, R96.reuse, R176 ;  /* 0x000000b0605d7220 */ /* 0x040fe20000410000 */
[----:B------:R-:W-:Y:S01]  /*a230*/  F2FP.F16.E4M3.UNPACK_B R99, R178.H1 ;  /* 0x000000b2ff63723e */ /* 0x000fe200030006ff */
[C---:B------:R-:W-:Y:S01]  /*a240*/  FMUL.FTZ R176, R53.reuse, R176 ;  /* 0x000000b035b07220 */ /* 0x040fe20000410000 */
[----:B------:R-:W-:Y:S01]  /*a250*/  F2FP.F16.E4M3.UNPACK_B R178, R178 ;  /* 0x000000b2ffb2723e */ /* 0x000fe200020006ff */
[-C--:B------:R-:W-:Y:S01]  /*a260*/  FFMA.FTZ R93, R53, R175.reuse, -R93 ;  /* 0x000000af355d7223 */ /* 0x080fe2000001085d */
[----:B------:R-:W-:Y:S01]  /*a270*/  F2FP.SATFINITE.E4M3.F32.PACK_AB_MERGE_C R91, R91, R186, RZ ;  /* 0x000000ba5b5b723e */ /* 0x000fe200048070ff */
[----:B------:R-:W-:Y:S01]  /*a280*/  FFMA.FTZ R53, R96, R175, R176 ;  /* 0x000000af60357223 */ /* 0x000fe200000100b0 */
[----:B------:R-:W-:Y:S01]  /*a290*/  F2FP.F16.E4M3.UNPACK_B R96, R98.H1 ;  /* 0x00000062ff60723e */ /* 0x000fe200030006ff */
[--C-:B------:R-:W-:Y:S01]  /*a2a0*/  HADD2.F32 R176, -RZ, R99.reuse.H0_H0 ;  /* 0x20000063ffb07230 */ /* 0x100fe20000004100 */
[----:B------:R-:W-:Y:S01]  /*a2b0*/  F2FP.SATFINITE.E4M3.F32.PACK_AB_MERGE_C R180, R93, R180, R92 ;  /* 0x000000b45db4723e */ /* 0x000fe2000480705c */
[----:B------:R-:W-:Y:S01]  /*a2c0*/  HADD2.F32 R99, -RZ, R99.H1_H1 ;  /* 0x30000063ff637230 */ /* 0x000fe20000004100 */
[-C--:B------:R-:W-:Y:S01]  /*a2d0*/  F2FP.F16.E4M3.UNPACK_B R92, R177.reuse.H1 ;  /* 0x000000b1ff5c723e */ /* 0x080fe200030006ff */
[--C-:B------:R-:W-:Y:S01]  /*a2e0*/  HADD2.F32 R97, -RZ, R96.reuse.H0_H0 ;  /* 0x20000060ff617230 */ /* 0x100fe20000004100 */
[----:B------:R-:W-:Y:S01]  /*a2f0*/  F2FP.F16.E4M3.UNPACK_B R93, R94.H1 ;  /* 0x0000005eff5d723e */ /* 0x000fe200030006ff */
[----:B------:R-:W-:Y:S01]  /*a300*/  HADD2.F32 R96, -RZ, R96.H1_H1 ;  /* 0x30000060ff607230 */ /* 0x000fe20000004100 */
[----:B------:R-:W-:Y:S01]  /*a310*/  F2FP.F16.E4M3.UNPACK_B R177, R177 ;  /* 0x000000b1ffb1723e */ /* 0x000fe200020006ff */
[--C-:B------:R-:W-:Y:S01]  /*a320*/  HADD2.F32 R187, -RZ, R92.reuse.H0_H0 ;  /* 0x2000005cffbb7230 */ /* 0x100fe20000004100 */
[----:B------:R-:W-:Y:S01]  /*a330*/  F2FP.F16.E4M3.UNPACK_B R98, R98 ;  /* 0x00000062ff62723e */ /* 0x000fe200020006ff */
[----:B------:R-:W-:Y:S01]  /*a340*/  HADD2.F32 R175, -RZ, R93.H0_H0 ;  /* 0x2000005dffaf7230 */ /* 0x000fe20000004100 */
[----:B------:R-:W-:Y:S01]  /*a350*/  F2FP.F16.E4M3.UNPACK_B R94, R94 ;  /* 0x0000005eff5e723e */ /* 0x000fe200020006ff */
[----:B------:R-:W-:-:S02]  /*a360*/  HADD2.F32 R92, -RZ, R92.H1_H1 ;  /* 0x3000005cff5c7230 */ /* 0x000fc40000004100 */
[-C--:B------:R-:W-:Y:S01]  /*a370*/  FMUL.FTZ R183, R97, R187.reuse ;  /* 0x000000bb61b77220 */ /* 0x080fe20000410000 */
[----:B------:R-:W-:Y:S02]  /*a380*/  HADD2.F32 R93, -RZ, R93.H1_H1 ;  /* 0x3000005dff5d7230 */ /* 0x000fe40000004100 */
[----:B------:R-:W-:Y:S01]  /*a390*/  FMUL.FTZ R187, R175, R187 ;  /* 0x000000bbafbb7220 */ /* 0x000fe20000410000 */
[----:B------:R-:W-:Y:S01]  /*a3a0*/  F2FP.SATFINITE.E4M3.F32.PACK_AB_MERGE_C R53, R53, R182, R91 ;  /* 0x000000b63535723e */ /* 0x000fe2000480705b */
[-C--:B------:R-:W-:Y:S02]  /*a3b0*/  FFMA.FTZ R183, R175, R176.reuse, -R183 ;  /* 0x000000b0afb77223 */ /* 0x080fe400000108b7 */
[----:B------:R-:W-:Y:S01]  /*a3c0*/  FFMA.FTZ R187, R97, R176, R187 ;  /* 0x000000b061bb7223 */ /* 0x000fe200000100bb */
[-C--:B------:R-:W-:Y:S01]  /*a3d0*/  FMUL.FTZ R97, R96, R92.reuse ;  /* 0x0000005c60617220 */ /* 0x080fe20000410000 */
[----:B------:R-:W-:Y:S01]  /*a3e0*/  FMUL.FTZ R92, R93, R92 ;  /* 0x0000005c5d5c7220 */ /* 0x000fe20000410000 */
[----:B------:R-:W-:-:S02]  /*a3f0*/  HADD2.F32 R176, -RZ, R177.H0_H0 ;  /* 0x200000b1ffb07230 */ /* 0x000fc40000004100 */
[-C--:B------:R-:W-:Y:S01]  /*a400*/  FFMA.FTZ R93, R93, R99.reuse, -R97 ;  /* 0x000000635d5d7223 */ /* 0x080fe20000010861 */
[----:B------:R-:W-:Y:S01]  /*a410*/  FFMA.FTZ R92, R96, R99, R92 ;  /* 0x00000063605c7223 */ /* 0x000fe2000001005c */
[----:B------:R-:W-:Y:S02]  /*a420*/  HADD2.F32 R96, -RZ, R98.H0_H0 ;  /* 0x20000062ff607230 */ /* 0x000fe40000004100 */
[----:B------:R-:W-:Y:S01]  /*a430*/  HADD2.F32 R99, -RZ, R94.H0_H0 ;  /* 0x2000005eff637230 */ /* 0x000fe20000004100 */
[----:B------:R-:W-:Y:S01]  /*a440*/  F2FP.SATFINITE.E4M3.F32.PACK_AB_MERGE_C R93, R93, R183, RZ ;  /* 0x000000b75d5d723e */ /* 0x000fe200048070ff */
[----:B------:R-:W-:Y:S02]  /*a450*/  HADD2.F32 R97, -RZ, R178.H0_H0 ;  /* 0x200000b2ff617230 */ /* 0x000fe40000004100 */
[-C--:B------:R-:W-:Y:S01]  /*a460*/  FMUL.FTZ R175, R96, R176.reuse ;  /* 0x000000b060af7220 */ /* 0x080fe20000410000 */
[----:B------:R-:W-:Y:S02]  /*a470*/  HADD2.F32 R177, -RZ, R177.H1_H1 ;  /* 0x300000b1ffb17230 */ /* 0x000fe40000004100 */
[----:B------:R-:W-:Y:S01]  /*a480*/  FMUL.FTZ R176, R99, R176 ;  /* 0x000000b063b07220 */ /* 0x000fe20000410000 */
[----:B------:R-:W-:-:S02]  /*a490*/  HADD2.F32 R98, -RZ, R98.H1_H1 ;  /* 0x30000062ff627230 */ /* 0x000fc40000004100 */
[-C--:B------:R-:W-:Y:S01]  /*a4a0*/  FFMA.FTZ R175, R99, R97.reuse, -R175 ;  /* 0x0000006163af7223 */ /* 0x080fe200000108af */
[----:B------:R-:W-:Y:S02]  /*a4b0*/  HADD2.F32 R94, -RZ, R94.H1_H1 ;  /* 0x3000005eff5e7230 */ /* 0x000fe40000004100 */
[----:B------:R-:W-:Y:S01]  /*a4c0*/  FFMA.FTZ R176, R96, R97, R176 ;  /* 0x0000006160b07223 */ /* 0x000fe200000100b0 */
[----:B------:R-:W-:Y:S02]  /*a4d0*/  HADD2.F32 R178, -RZ, R178.H1_H1 ;  /* 0x300000b2ffb27230 */ /* 0x000fe40000004100 */
[----:B------:R-:W-:Y:S01]  /*a4e0*/  FMUL.FTZ R96, R98, R177 ;  /* 0x000000b162607220 */ /* 0x000fe20000410000 */
[----:B------:R-:W-:Y:S01]  /*a4f0*/  F2FP.SATFINITE.E4M3.F32.PACK_AB_MERGE_C R92, R92, R187, RZ ;  /* 0x000000bb5c5c723e */ /* 0x000fe200048070ff */
[----:B------:R-:W-:Y:S01]  /*a500*/  FMUL.FTZ R177, R94, R177 ;  /* 0x000000b15eb17220 */ /* 0x000fe20000410000 */
[----:B------:R-:W-:Y:S01]  /*a510*/  F2FP.SATFINITE.E4M3.F32.PACK_AB_MERGE_C R97, R88, R89, R52 ;  /* 0x000000595861723e */ /* 0x000fe20004807034 */
[-C--:B------:R-:W-:Y:S01]  /*a520*/  FFMA.FTZ R96, R94, R178.reuse, -R96 ;  /* 0x000000b25e607223 */ /* 0x080fe20000010860 */
[----:B------:R-:W-:Y:S01]  /*a530*/  F2FP.SATFINITE.E4M3.F32.PACK_AB_MERGE_C R99, R55, R185, R54 ;  /* 0x000000b93763723e */ /* 0x000fe20004807036 */
[----:B------:R-:W-:-:S03]  /*a540*/  FFMA.FTZ R177, R98, R178, R177 ;  /* 0x000000b262b17223 */ /* 0x000fc600000100b1 */
[----:B------:R-:W-:Y:S01]  /*a550*/  F2FP.SATFINITE.E4M3.F32.PACK_AB_MERGE_C R94, R96, R175, R93 ;  /* 0x000000af605e723e */ /* 0x000fe2000480705d */
[----:B------:R-:W-:Y:S01]  /*a560*/  IMAD.MOV.U32 R93, RZ, RZ, R181 ;  /* 0x000000ffff5d7224 */ /* 0x000fe200078e00b5 */
[----:B------:R-:W-:Y:S01]  /*a570*/  F2FP.SATFINITE.E4M3.F32.PACK_AB_MERGE_C R98, R177, R176, R92 ;  /* 0x000000b0b162723e */ /* 0x000fe2000480705c */
[----:B------:R-:W-:Y:S01]  /*a580*/  IMAD.MOV.U32 R92, RZ, RZ, R180 ;  /* 0x000000ffff5c7224 */ /* 0x000fe200078e00b4 */
[----:B------:R-:W-:-:S07]  /*a590*/  MOV R96, R53 ;  /* 0x0000003500607202 */ /* 0x000fce0000000f00 */
.L_x_3450:
[----:B------:R-:W-:Y:S05]  /*a5a0*/  BSYNC B3 ;  /* 0x0000000000037941 */ /* 0x000fea0003800000 */
.L_x_3449:
[----:B------:R-:W-:-:S13]  /*a5b0*/  ISETP.GE.AND P4, PT, R179, R152, PT ;  /* 0x00000098b300720c */ /* 0x000fda0003f86270 */
[--C-:B------:R-:W-:Y:S02]  /*a5c0*/  @!P4 SHF.R.S32.HI R53, RZ, 0x1f, R179.reuse ;  /* 0x0000001fff35c819 */ /* 0x100fe400000114b3 */
[----:B------:R-:W-:-:S04]  /*a5d0*/  @!P4 IADD3 R55, P5, P6, R118, R140, R179 ;  /* 0x0000008c7637c210 */ /* 0x000fc80007ebe0b3 */
[----:B------:R-:W-:Y:S02]  /*a5e0*/  @!P4 IADD3.X R88, R4, R170, R53, P5, P6 ;  /* 0x000000aa0458c210 */ /* 0x000fe40002fec435 */
[----:B------:R-:W-:-:S04]  /*a5f0*/  IADD3 R53, P5, P6, R118, R140, R26 ;  /* 0x0000008c76357210 */ /* 0x000fc80007ebe01a */
[----:B------:R-:W-:Y:S02]  /*a600*/  IADD3.X R54, R4, R170, R30, P5, P6 ;  /* 0x000000aa04367210 */ /* 0x000fe40002fec41e */
[----:B------:R-:W-:-:S05]  /*a610*/  IADD3 R52, P5, R53, R124, RZ ;  /* 0x0000007c35347210 */ /* 0x000fca0007fbe0ff */
[----:B------:R-:W-:Y:S01]  /*a620*/  IMAD.X R53, R54, 0x1, R125, P5 ;  /* 0x0000000136357824 */ /* 0x000fe200028e067d */
[----:B------:R-:W-:-:S04]  /*a630*/  @!P4 IADD3 R54, P5, R55, R124, RZ ;  /* 0x0000007c3736c210 */ /* 0x000fc80007fbe0ff */
[----:B0-----:R0:W-:Y:S01]  /*a640*/  STG.E.128 desc[UR54][R52.64], R92 ;  /* 0x0000005c34007986 */ /* 0x0011e2000c101d36 */
[----:B------:R-:W-:-:S05]  /*a650*/  @!P4 IMAD.X R55, R88, 0x1, R125, P5 ;  /* 0x000000015837c824 */ /* 0x000fca00028e067d */
[----:B-1----:R0:W-:Y:S03]  /*a660*/  @!P4 STG.E.128 desc[UR54][R54.64], R96 ;  /* 0x000000603600c986 */ /* 0x0021e6000c101d36 */
.L_x_3448:
[----:B------:R-:W-:Y:S05]  /*a670*/  BSYNC B2 ;  /* 0x0000000000027941 */ /* 0x000fea0003800000 */
.L_x_3447:
[----:B------:R-:W-:Y:S01]  /*a680*/  ISETP.NE.AND P4, PT, R35, RZ, PT ;  /* 0x000000ff2300720c */ /* 0x000fe20003f85270 */
[----:B------:R-:W-:-:S12]  /*a690*/  BSSY B2, `(.L_x_3451) ;  /* 0x00000fe000027945 */ /* 0x000fd80003800000 */
[----:B------:R-:W-:Y:S05]  /*a6a0*/  @!P4 BRA `(.L_x_3452) ;  /* 0x0000000c00f0c947 */ /* 0x000fea0003800000 */
[----:B0-----:R-:W-:Y:S01]  /*a6b0*/  SEL R52, R121, R158, !P1 ;  /* 0x0000009e79347207 */ /* 0x001fe20004800000 */
[----:B------:R-:W-:Y:S01]  /*a6c0*/  BSSY B3, `(.L_x_3453) ;  /* 0x00000f0000037945 */ /* 0x000fe20003800000 */
[----:B------:R-:W-:Y:S02]  /*a6d0*/  IADD3 R93, P4, P5, R118, R140, R27 ;  /* 0x0000008c765d7210 */ /* 0x000fe40007d9e01b */
[----:B------:R-:W-:Y:S02]  /*a6e0*/  SHF.R.S32.HI R53, RZ, 0x1f, R52 ;  /* 0x0000001fff357819 */ /* 0x000fe40000011434 */
[----:B------:R-:W-:Y:S02]  /*a6f0*/  IADD3.X R92, R4, R170, R31, P4, P5 ;  /* 0x000000aa045c7210 */ /* 0x000fe400027ea41f */
[----:B------:R-:W-:Y:S02]  /*a700*/  LEA.HI R52, R53, R52, RZ, 0x5 ;  /* 0x0000003435347211 */ /* 0x000fe400078f28ff */
[----:B------:R-:W-:-:S02]  /*a710*/  ISETP.GE.AND P4, PT, R0, R133, PT ;  /* 0x000000850000720c */ /* 0x000fc40003f86270 */
[----:B------:R-:W-:-:S04]  /*a720*/  LEA.HI.SX32 R52, R52, R101, 0x1b ;  /* 0x0000006534347211 */ /* 0x000fc800078fdaff */
[----:B------:R-:W-:Y:S01]  /*a730*/  SHF.R.S32.HI R53, RZ, 0x1f, R52 ;  /* 0x0000001fff357819 */ /* 0x000fe20000011434 */
[----:B------:R-:W-:-:S03]  /*a740*/  IMAD.SHL.U32 R94, R52, 0x10, RZ ;  /* 0x00000010345e7824 */ /* 0x000fc600078e00ff */
[----:B------:R-:W-:-:S04]  /*a750*/  LEA.HI R53, R53, R52, RZ, 0x2 ;  /* 0x0000003435357211 */ /* 0x000fc800078f10ff */
[----:B------:R-:W-:Y:S02]  /*a760*/  SHF.R.S32.HI R52, RZ, 0x2, R53 ;  /* 0x00000002ff347819 */ /* 0x000fe40000011435 */
[----:B------:R-:W-:-:S03]  /*a770*/  LOP3.LUT R53, R227, 0x30, R94, 0xf8, !PT ;  /* 0x00000030e3357812 */ /* 0x000fc600078ef85e */
[----:B------:R-:W-:Y:S01]  /*a780*/  IMAD R52, R52, 0x2800, R229 ;  /* 0x0000280034347824 */ /* 0x000fe200078e02e5 */
[----:B------:R-:W-:-:S05]  /*a790*/  LOP3.LUT R53, R53, R228, RZ, 0x3c, !PT ;  /* 0x000000e435357212 */ /* 0x000fca00078e3cff */
[----:B------:R-:W-:Y:S02]  /*a7a0*/  IMAD.IADD R52, R52, 0x1, R53 ;  /* 0x0000000134347824 */ /* 0x000fe400078e0235 */
[C---:B------:R-:W-:Y:S02]  /*a7b0*/  IMAD R53, R17.reuse, 0x7800, R143 ;  /* 0x0000780011357824 */ /* 0x040fe400078e028f */
[----:B------:R-:W-:Y:S02]  /*a7c0*/  IMAD R55, R17, 0x7800, R52 ;  /* 0x0000780011377824 */ /* 0x000fe400078e0234 */
[C---:B------:R-:W-:Y:S02]  /*a7d0*/  IMAD.IADD R53, R16.reuse, 0x1, R53 ;  /* 0x0000000110357824 */ /* 0x040fe400078e0235 */
[----:B------:R-:W-:-:S04]  /*a7e0*/  IMAD.IADD R88, R16, 0x1, R55 ;  /* 0x0000000110587824 */ /* 0x000fc800078e0237 */
[----:B------:R-:W0:Y:S04]  /*a7f0*/  LDS.128 R52, [R53+0x24200] ;  /* 0x0242000035347984 */ /* 0x000e280000000c00 */
[----:B------:R-:W1:Y:S01]  /*a800*/  LDS.128 R88, [R88+0x24200] ;  /* 0x0242000058587984 */ /* 0x000e620000000c00 */
        /* <DEDUP_REMOVED lines=17> */
[----:B-1----:R-:W-:-:S02]  /*a920*/  F2FP.F16.E4M3.UNPACK_B R95, R89 ;  /* 0x00000059ff5f723e */ /* 0x002fc400020006ff */
[----:B------:R-:W-:Y:S02]  /*a930*/  LOP3.LUT R62, R50, 0xff0000, R61, 0xf8, !PT ;  /* 0x00ff0000323e7812 */ /* 0x000fe400078ef83d */
[----:B------:R-:W-:Y:S01]  /*a940*/  LOP3.LUT R48, R48, 0xff0000, R49, 0xf8, !PT ;  /* 0x00ff000030307812 */ /* 0x000fe200078ef831 */
[----:B0-----:R-:W-:Y:S01]  /*a950*/  IMAD.MOV.U32 R49, RZ, RZ, R53 ;  /* 0x000000ffff317224 */ /* 0x001fe200078e0035 */
[----:B------:R-:W-:Y:S01]  /*a960*/  F2FP.F16.E4M3.UNPACK_B R97, R62 ;  /* 0x0000003eff61723e */ /* 0x000fe200020006ff */
[--C-:B------:R-:W-:Y:S01]  /*a970*/  HADD2.F32 R53, -RZ, R95.reuse.H0_H0 ;  /* 0x2000005fff357230 */ /* 0x100fe20000004100 */
[----:B------:R-:W-:Y:S01]  /*a980*/  F2FP.F16.E4M3.UNPACK_B R50, R48 ;  /* 0x00000030ff32723e */ /* 0x000fe200020006ff */
[----:B------:R-:W-:Y:S01]  /*a990*/  HADD2.F32 R95, -RZ, R95.H1_H1 ;  /* 0x3000005fff5f7230 */ /* 0x000fe20000004100 */
[----:B------:R-:W-:Y:S01]  /*a9a0*/  F2FP.F16.E4M3.UNPACK_B R60, R49 ;  /* 0x00000031ff3c723e */ /* 0x000fe200020006ff */
[----:B------:R-:W-:Y:S01]  /*a9b0*/  HADD2.F32 R98, -RZ, R97.H0_H0 ;  /* 0x20000061ff627230 */ /* 0x000fe20000004100 */
[----:B------:R-:W-:Y:S01]  /*a9c0*/  F2FP.F16.E4M3.UNPACK_B R89, R89.H1 ;  /* 0x00000059ff59723e */ /* 0x000fe200030006ff */
[----:B------:R-:W-:-:S02]  /*a9d0*/  HADD2.F32 R96, -RZ, R50.H0_H0 ;  /* 0x20000032ff607230 */ /* 0x000fc40000004100 */
[--C-:B------:R-:W-:Y:S02]  /*a9e0*/  HADD2.F32 R61, -RZ, R60.reuse.H0_H0 ;  /* 0x2000003cff3d7230 */ /* 0x100fe40000004100 */
[-C--:B------:R-:W-:Y:S01]  /*a9f0*/  FMUL.FTZ R176, R53, R98.reuse ;  /* 0x0000006235b07220 */ /* 0x080fe20000410000 */
[----:B------:R-:W-:Y:S02]  /*aa00*/  HADD2.F32 R97, -RZ, R97.H1_H1 ;  /* 0x30000061ff617230 */ /* 0x000fe40000004100 */
[----:B------:R-:W-:Y:S02]  /*aa10*/  HADD2.F32 R60, -RZ, R60.H1_H1 ;  /* 0x3000003cff3c7230 */ /* 0x000fe40000004100 */
[C---:B------:R-:W-:Y:S01]  /*aa20*/  FMUL.FTZ R98, R61.reuse, R98 ;  /* 0x000000623d627220 */ /* 0x040fe20000410000 */
[----:B------:R-:W-:Y:S02]  /*aa30*/  HADD2.F32 R50, -RZ, R50.H1_H1 ;  /* 0x30000032ff327230 */ /* 0x000fe40000004100 */
[-C--:B------:R-:W-:Y:S01]  /*aa40*/  FFMA.FTZ R61, R61, R96.reuse, -R176 ;  /* 0x000000603d3d7223 */ /* 0x080fe200000108b0 */
[-C--:B------:R-:W-:Y:S01]  /*aa50*/  FMUL.FTZ R99, R95, R97.reuse ;  /* 0x000000615f637220 */ /* 0x080fe20000410000 */
[----:B------:R-:W-:Y:S01]  /*aa60*/  FFMA.FTZ R53, R53, R96, R98 ;  /* 0x0000006035357223 */ /* 0x000fe20000010062 */
[----:B------:R-:W-:-:S02]  /*aa70*/  FMUL.FTZ R96, R60, R97 ;  /* 0x000000613c607220 */ /* 0x000fc40000410000 */
[-C--:B------:R-:W-:Y:S02]  /*aa80*/  FFMA.FTZ R60, R60, R50.reuse, -R99 ;  /* 0x000000323c3c7223 */ /* 0x080fe40000010863 */
[----:B------:R-:W-:Y:S01]  /*aa90*/  FFMA.FTZ R50, R95, R50, R96 ;  /* 0x000000325f327223 */ /* 0x000fe20000010060 */
[----:B------:R-:W-:Y:S02]  /*aaa0*/  F2FP.F16.E4M3.UNPACK_B R95, R62.H1 ;  /* 0x0000003eff5f723e */ /* 0x000fe400030006ff */
[----:B------:R-:W-:Y:S02]  /*aab0*/  F2FP.F16.E4M3.UNPACK_B R62, R49.H1 ;  /* 0x00000031ff3e723e */ /* 0x000fe400030006ff */
[----:B------:R-:W-:Y:S01]  /*aac0*/  F2FP.F16.E4M3.UNPACK_B R96, R48.H1 ;  /* 0x00000030ff60723e */ /* 0x000fe200030006ff */
[----:B------:R-:W-:Y:S02]  /*aad0*/  HADD2.F32 R48, -RZ, R89.H0_H0 ;  /* 0x20000059ff307230 */ /* 0x000fe40000004100 */
[----:B------:R-:W-:-:S02]  /*aae0*/  HADD2.F32 R98, -RZ, R95.H0_H0 ;  /* 0x2000005fff627230 */ /* 0x000fc40000004100 */
[----:B------:R-:W-:Y:S02]  /*aaf0*/  HADD2.F32 R49, -RZ, R62.H0_H0 ;  /* 0x2000003eff317230 */ /* 0x000fe40000004100 */
        /* <DEDUP_REMOVED lines=9> */
[-C--:B------:R-:W-:Y:S01]  /*ab90*/  FMUL.FTZ R98, R62, R95.reuse ;  /* 0x0000005f3e627220 */ /* 0x080fe20000410000 */
[----:B------:R-:W-:Y:S02]  /*aba0*/  SHF.R.U32.HI R176, RZ, 0x18, R63 ;  /* 0x00000018ffb07819 */ /* 0x000fe4000001163f */
[--C-:B------:R-:W-:Y:S01]  /*abb0*/  SHF.R.U32.HI R99, RZ, 0x18, R51.reuse ;  /* 0x00000018ff637819 */ /* 0x100fe20000011633 */
[----:B------:R-:W-:Y:S01]  /*abc0*/  FMUL.FTZ R89, R97, R95 ;  /* 0x0000005f61597220 */ /* 0x000fe20000410000 */
[----:B------:R-:W-:-:S03]  /*abd0*/  SHF.R.U32.HI R95, RZ, 0x8, R51 ;  /* 0x00000008ff5f7819 */ /* 0x000fc60000011633 */
[-C--:B------:R-:W-:Y:S01]  /*abe0*/  FFMA.FTZ R89, R62, R96.reuse, -R89 ;  /* 0x000000603e597223 */ /* 0x080fe20000010859 */
[----:B------:R-:W-:Y:S01]  /*abf0*/  FFMA.FTZ R62, R97, R96, R98 ;  /* 0x00000060613e7223 */ /* 0x000fe20000010062 */
[--C-:B------:R-:W-:Y:S01]  /*ac00*/  SHF.R.U32.HI R98, RZ, 0x8, R63.reuse ;  /* 0x00000008ff627819 */ /* 0x100fe2000001163f */
[----:B------:R-:W-:Y:S01]  /*ac10*/  IMAD.SHL.U32 R95, R95, 0x100, RZ ;  /* 0x000001005f5f7824 */ /* 0x000fe200078e00ff */
[----:B------:R-:W-:Y:S02]  /*ac20*/  LOP3.LUT R97, R63, 0xff, RZ, 0xc0, !PT ;  /* 0x000000ff3f617812 */ /* 0x000fe400078ec0ff */
[----:B------:R-:W-:Y:S01]  /*ac30*/  SHF.R.U32.HI R63, RZ, 0x10, R63 ;  /* 0x00000010ff3f7819 */ /* 0x000fe2000001163f */
[----:B------:R-:W-:Y:S01]  /*ac40*/  IMAD.SHL.U32 R98, R98, 0x100, RZ ;  /* 0x0000010062627824 */ /* 0x000fe200078e00ff */
[----:B------:R-:W-:Y:S02]  /*ac50*/  PRMT R97, R176, 0x654, R97 ;  /* 0x00000654b0617816 */ /* 0x000fe40000000061 */
[----:B------:R-:W-:-:S02]  /*ac60*/  LOP3.LUT R96, R51, 0xff, RZ, 0xc0, !PT ;  /* 0x000000ff33607812 */ /* 0x000fc400078ec0ff */
[----:B------:R-:W-:Y:S01]  /*ac70*/  LOP3.LUT R97, R97, 0xff00, R98, 0xf8, !PT ;  /* 0x0000ff0061617812 */ /* 0x000fe200078ef862 */
[----:B------:R-:W-:Y:S01]  /*ac80*/  IMAD.U32 R98, R63, 0x10000, RZ ;  /* 0x000100003f627824 */ /* 0x000fe200078e00ff */
[----:B------:R-:W-:Y:S02]  /*ac90*/  PRMT R96, R99, 0x654, R96 ;  /* 0x0000065463607816 */ /* 0x000fe40000000060 */
[----:B------:R-:W-:Y:S02]  /*aca0*/  SHF.R.U32.HI R51, RZ, 0x10, R51 ;  /* 0x00000010ff337819 */ /* 0x000fe40000011633 */
[----:B------:R-:W-:Y:S01]  /*acb0*/  LOP3.LUT R97, R97, 0xff0000, R98, 0xf8, !PT ;  /* 0x00ff000061617812 */ /* 0x000fe200078ef862 */
[----:B------:R-:W-:Y:S01]  /*acc0*/  IMAD.MOV.U32 R98, RZ, RZ, R91 ;  /* 0x000000ffff627224 */ /* 0x000fe200078e005b */
[----:B------:R-:W-:Y:S02]  /*acd0*/  LOP3.LUT R95, R96, 0xff00, R95, 0xf8, !PT ;  /* 0x0000ff00605f7812 */ /* 0x000fe400078ef85f */
[----:B------:R-:W-:-:S02]  /*ace0*/  SHF.L.U32 R96, R51, 0x10, RZ ;  /* 0x0000001033607819 */ /* 0x000fc400000006ff */
[-C--:B------:R-:W-:Y:S02]  /*acf0*/  F2FP.F16.E4M3.UNPACK_B R63, R98.reuse ;  /* 0x00000062ff3f723e */ /* 0x080fe400020006ff */
[----:B------:R-:W-:Y:S02]  /*ad00*/  LOP3.LUT R51, R95, 0xff0000, R96, 0xf8, !PT ;  /* 0x00ff00005f337812 */ /* 0x000fe400078ef860 */
[----:B------:R-:W-:Y:S01]  /*ad10*/  F2FP.F16.E4M3.UNPACK_B R99, R97 ;  /* 0x00000061ff63723e */ /* 0x000fe200020006ff */
[--C-:B------:R-:W-:Y:S01]  /*ad20*/  HADD2.F32 R91, -RZ, R63.reuse.H0_H0 ;  /* 0x2000003fff5b7230 */ /* 0x100fe20000004100 */
[----:B------:R-:W-:Y:S01]  /*ad30*/  F2FP.F16.E4M3.UNPACK_B R95, R55 ;  /* 0x00000037ff5f723e */ /* 0x000fe200020006ff */
[----:B------:R-:W-:Y:S01]  /*ad40*/  HADD2.F32 R63, -RZ, R63.H1_H1 ;  /* 0x3000003fff3f7230 */ /* 0x000fe20000004100 */
        /* <DEDUP_REMOVED lines=8> */
[----:B------:R-:W-:Y:S01]  /*add0*/  FMUL.FTZ R178, R177, R178 ;  /* 0x000000b2b1b27220 */ /* 0x000fe20000410000 */
[----:B------:R-:W-:Y:S01]  /*ade0*/  F2FP.SATFINITE.E4M3.F32.PACK_AB_MERGE_C R49, R89, R49, RZ ;  /* 0x000000315931723e */ /* 0x000fe200048070ff */
[----:B------:R-:W-:Y:S01]  /*adf0*/  FFMA.FTZ R96, R177, R176, -R96 ;  /* 0x000000b0b1607223 */ /* 0x000fe20000010860 */
[----:B------:R-:W-:Y:S01]  /*ae00*/  F2FP.SATFINITE.E4M3.F32.PACK_AB_MERGE_C R48, R62, R48, RZ ;  /* 0x000000303e30723e */ /* 0x000fe200048070ff */
[----:B------:R-:W-:Y:S01]  /*ae10*/  FFMA.FTZ R91, R91, R176, R178 ;  /* 0x000000b05b5b7223 */ /* 0x000fe200000100b2 */
[----:B------:R-:W-:Y:S01]  /*ae20*/  HADD2.F32 R178, -RZ, R99.H1_H1 ;  /* 0x30000063ffb27230 */ /* 0x000fe20000004100 */
[----:B------:R-:W-:Y:S01]  /*ae30*/  F2FP.F16.E4M3.UNPACK_B R99, R55.H1 ;  /* 0x00000037ff63723e */ /* 0x000fe200030006ff */
[----:B------:R-:W-:Y:S01]  /*ae40*/  HADD2.F32 R176, -RZ, R175.H1_H1 ;  /* 0x300000afffb07230 */ /* 0x000fe20000004100 */
[----:B------:R-:W-:Y:S01]  /*ae50*/  F2FP.F16.E4M3.UNPACK_B R175, R51.H1 ;  /* 0x00000033ffaf723e */ /* 0x000fe200030006ff */
[----:B------:R-:W-:-:S02]  /*ae60*/  HADD2.F32 R55, -RZ, R98.H0_H0 ;  /* 0x20000062ff377230 */ /* 0x000fc40000004100 */
[-C--:B------:R-:W-:Y:S01]  /*ae70*/  FMUL.FTZ R180, R63, R178.reuse ;  /* 0x000000b23fb47220 */ /* 0x080fe20000410000 */
[C---:B------:R-:W-:Y:S01]  /*ae80*/  FMUL.FTZ R178, R95.reuse, R178 ;  /* 0x000000b25fb27220 */ /* 0x040fe20000410000 */
[----:B------:R-:W-:Y:S01]  /*ae90*/  HADD2.F32 R51, -RZ, R99.H0_H0 ;  /* 0x20000063ff337230 */ /* 0x000fe20000004100 */
[----:B------:R-:W-:Y:S01]  /*aea0*/  F2FP.SATFINITE.E4M3.F32.PACK_AB_MERGE_C R60, R60, R61, R49 ;  /* 0x0000003d3c3c723e */ /* 0x000fe20004807031 */
[-C--:B------:R-:W-:Y:S01]  /*aeb0*/  FFMA.FTZ R95, R95, R176.reuse, -R180 ;  /* 0x000000b05f5f7223 */ /* 0x080fe200000108b4 */
[----:B------:R-:W-:Y:S01]  /*aec0*/  FFMA.FTZ R63, R63, R176, R178 ;  /* 0x000000b03f3f7223 */ /* 0x000fe200000100b2 */
[----:B------:R-:W-:Y:S01]  /*aed0*/  HADD2.F32 R178, -RZ, R97.H0_H0 ;  /* 0x20000061ffb27230 */ /* 0x000fe20000004100 */
[----:B------:R-:W-:Y:S01]  /*aee0*/  F2FP.SATFINITE.E4M3.F32.PACK_AB_MERGE_C R89, R50, R53, R48 ;  /* 0x000000353259723e */ /* 0x000fe20004807030 */
[----:B------:R-:W-:Y:S02]  /*aef0*/  HADD2.F32 R176, -RZ, R175.H0_H0 ;  /* 0x200000afffb07230 */ /* 0x000fe40000004100 */
[----:B------:R-:W-:-:S02]  /*af00*/  HADD2.F32 R97, -RZ, R97.H1_H1 ;  /* 0x30000061ff617230 */ /* 0x000fc40000004100 */
[-C--:B------:R-:W-:Y:S01]  /*af10*/  FMUL.FTZ R180, R55, R178.reuse ;  /* 0x000000b237b47220 */ /* 0x080fe20000410000 */
[C---:B------:R-:W-:Y:S01]  /*af20*/  FMUL.FTZ R178, R51.reuse, R178 ;  /* 0x000000b233b27220 */ /* 0x040fe20000410000 */
[----:B------:R-:W-:Y:S02]  /*af30*/  HADD2.F32 R99, -RZ, R99.H1_H1 ;  /* 0x30000063ff637230 */ /* 0x000fe40000004100 */
[-C--:B------:R-:W-:Y:S01]  /*af40*/  FFMA.FTZ R51, R51, R176.reuse, -R180 ;  /* 0x000000b033337223 */ /* 0x080fe200000108b4 */
[----:B------:R-:W-:Y:S01]  /*af50*/  FFMA.FTZ R55, R55, R176, R178 ;  /* 0x000000b037377223 */ /* 0x000fe200000100b2 */
[----:B------:R-:W-:Y:S01]  /*af60*/  HADD2.F32 R176, -RZ, R98.H1_H1 ;  /* 0x30000062ffb07230 */ /* 0x000fe20000004100 */
[-C--:B------:R-:W-:Y:S01]  /*af70*/  F2FP.F16.E4M3.UNPACK_B R178, R173.reuse.H1 ;  /* 0x000000adffb2723e */ /* 0x080fe200030006ff */
[----:B------:R-:W-:Y:S01]  /*af80*/  HADD2.F32 R175, -RZ, R175.H1_H1 ;  /* 0x300000afffaf7230 */ /* 0x000fe20000004100 */
[----:B------:R-:W-:Y:S01]  /*af90*/  F2FP.F16.E4M3.UNPACK_B R173, R173 ;  /* 0x000000adffad723e */ /* 0x000fe200020006ff */
[----:B------:R-:W-:-:S02]  /*afa0*/  IMAD.MOV.U32 R53, RZ, RZ, R60 ;  /* 0x000000ffff357224 */ /* 0x000fc400078e003c */
[CC--:B------:R-:W-:Y:S01]  /*afb0*/  FMUL.FTZ R98, R176.reuse, R97.reuse ;  /* 0x00000061b0627220 */ /* 0x0c0fe20000410000 */
[C---:B------:R-:W-:Y:S01]  /*afc0*/  FMUL.FTZ R97, R99.reuse, R97 ;  /* 0x0000006163617220 */ /* 0x040fe20000410000 */
[--C-:B------:R-:W-:Y:S02]  /*afd0*/  HADD2.F32 R180, -RZ, R178.reuse.H0_H0 ;  /* 0x200000b2ffb47230 */ /* 0x100fe40000004100 */
[-C--:B------:R-:W-:Y:S01]  /*afe0*/  FFMA.FTZ R98, R99, R175.reuse, -R98 ;  /* 0x000000af63627223 */ /* 0x080fe20000010862 */
[----:B------:R-:W-:Y:S02]  /*aff0*/  IMAD.MOV.U32 R99, RZ, RZ, R52 ;  /* 0x000000ffff637224 */ /* 0x000fe400078e0034 */
[----:B------:R-:W-:Y:S01]  /*b000*/  FFMA.FTZ R97, R176, R175, R97 ;  /* 0x000000afb0617223 */ /* 0x000fe20000010061 */
[----:B------:R-:W-:Y:S01]  /*b010*/  F2FP.F16.E4M3.UNPACK_B R52, R171.H1 ;  /* 0x000000abff34723e */ /* 0x000fe200030006ff */
[----:B------:R-:W-:Y:S01]  /*b020*/  HADD2.F32 R178, -RZ, R178.H1_H1 ;  /* 0x300000b2ffb27230 */ /* 0x000fe20000004100 */
[----:B------:R-:W-:-:S02]  /*b030*/  F2FP.F16.E4M3.UNPACK_B R176, R88.H1 ;  /* 0x00000058ffb0723e */ /* 0x000fc400030006ff */
[----:B------:R-:W-:Y:S01]  /*b040*/  F2FP.F16.E4M3.UNPACK_B R175, R99.H1 ;  /* 0x00000063ffaf723e */ /* 0x000fe200030006ff */
[----:B------:R-:W-:Y:S01]  /*b050*/  HADD2.F32 R182, -RZ, R52.H0_H0 ;  /* 0x20000034ffb67230 */ /* 0x000fe20000004100 */
[----:B------:R-:W-:Y:S01]  /*b060*/  F2FP.F16.E4M3.UNPACK_B R171, R171 ;  /* 0x000000abffab723e */ /* 0x000fe200020006ff */
[----:B------:R-:W-:Y:S01]  /*b070*/  HADD2.F32 R177, -RZ, R176.H0_H0 ;  /* 0x200000b0ffb17230 */ /* 0x000fe20000004100 */
[----:B------:R-:W-:Y:S01]  /*b080*/  F2FP.F16.E4M3.UNPACK_B R88, R88 ;  /* 0x00000058ff58723e */ /* 0x000fe200020006ff */
[----:B------:R-:W-:Y:S01]  /*b090*/  HADD2.F32 R179, -RZ, R175.H0_H0 ;  /* 0x200000afffb37230 */ /* 0x000fe20000004100 */
[----:B------:R-:W-:Y:S01]  /*b0a0*/  F2FP.F16.E4M3.UNPACK_B R99, R99 ;  /* 0x00000063ff63723e */ /* 0x000fe200020006ff */
[----:B------:R-:W-:Y:S02]  /*b0b0*/  HADD2.F32 R52, -RZ, R52.H1_H1 ;  /* 0x30000034ff347230 */ /* 0x000fe40000004100 */
[----:B------:R-:W-:Y:S01]  /*b0c0*/  FMUL.FTZ R181, R177, R182 ;  /* 0x000000b6b1b57220 */ /* 0x000fe20000410000 */
[----:B------:R-:W-:-:S02]  /*b0d0*/  HADD2.F32 R176, -RZ, R176.H1_H1 ;  /* 0x300000b0ffb07230 */ /* 0x000fc40000004100 */
[C---:B------:R-:W-:Y:S01]  /*b0e0*/  FMUL.FTZ R182, R179.reuse, R182 ;  /* 0x000000b6b3b67220 */ /* 0x040fe20000410000 */
[----:B------:R-:W-:Y:S02]  /*b0f0*/  HADD2.F32 R175, -RZ, R175.H1_H1 ;  /* 0x300000afffaf7230 */ /* 0x000fe40000004100 */
[-C--:B------:R-:W-:Y:S01]  /*b100*/  FFMA.FTZ R181, R179, R180.reuse, -R181 ;  /* 0x000000b4b3b57223 */ /* 0x080fe200000108b5 */
[----:B------:R-:W-:Y:S01]  /*b110*/  F2FP.SATFINITE.E4M3.F32.PACK_AB_MERGE_C R51, R98, R51, RZ ;  /* 0x000000336233723e */ /* 0x000fe200048070ff */
[----:B------:R-:W-:Y:S01]  /*b120*/  FFMA.FTZ R182, R177, R180, R182 ;  /* 0x000000b4b1b67223 */ /* 0x000fe200000100b6 */
[CC--:B------:R-:W-:Y:S01]  /*b130*/  FMUL.FTZ R177, R176.reuse, R52.reuse ;  /* 0x00000034b0b17220 */ /* 0x0c0fe20000410000 */
[C---:B------:R-:W-:Y:S01]  /*b140*/  FMUL.FTZ R52, R175.reuse, R52 ;  /* 0x00000034af347220 */ /* 0x040fe20000410000 */
[----:B------:R-:W-:Y:S02]  /*b150*/  HADD2.F32 R180, -RZ, R171.H0_H0 ;  /* 0x200000abffb47230 */ /* 0x000fe40000004100 */
        /* <DEDUP_REMOVED lines=14> */
[----:B------:R-:W-:-:S03]  /*b240*/  FMUL.FTZ R99, R88, R171 ;  /* 0x000000ab58637220 */ /* 0x000fc60000410000 */
[C---:B------:R-:W-:Y:S01]  /*b250*/  FMUL.FTZ R171, R176.reuse, R171 ;  /* 0x000000abb0ab7220 */ /* 0x040fe20000410000 */
[-C--:B------:R-:W-:Y:S01]  /*b260*/  FFMA.FTZ R176, R176, R173.reuse, -R99 ;  /* 0x000000adb0b07223 */ /* 0x080fe20000010863 */
[----:B------:R-:W-:Y:S01]  /*b270*/  IMAD.MOV.U32 R99, RZ, RZ, R54 ;  /* 0x000000ffff637224 */ /* 0x000fe200078e0036 */
[----:B------:R-:W-:Y:S01]  /*b280*/  F2FP.F16.E4M3.UNPACK_B R54, R172.H1 ;  /* 0x000000acff36723e */ /* 0x000fe200030006ff */
[----:B------:R-:W-:Y:S01]  /*b290*/  FFMA.FTZ R88, R88, R173, R171 ;  /* 0x000000ad58587223 */ /* 0x000fe200000100ab */
[----:B------:R-:W-:Y:S02]  /*b2a0*/  F2FP.F16.E4M3.UNPACK_B R173, R90.H1 ;  /* 0x0000005affad723e */ /* 0x000fe400030006ff */
[----:B------:R-:W-:Y:S01]  /*b2b0*/  F2FP.F16.E4M3.UNPACK_B R171, R99.H1 ;  /* 0x00000063ffab723e */ /* 0x000fe200030006ff */
[--C-:B------:R-:W-:Y:S01]  /*b2c0*/  HADD2.F32 R183, -RZ, R54.reuse.H0_H0 ;  /* 0x20000036ffb77230 */ /* 0x100fe20000004100 */
[----:B------:R-:W-:Y:S01]  /*b2d0*/  F2FP.SATFINITE.E4M3.F32.PACK_AB_MERGE_C R179, R176, R179, R175 ;  /* 0x000000b3b0b3723e */ /* 0x000fe200048070af */
[----:B------:R-:W-:Y:S01]  /*b2e0*/  HADD2.F32 R175, -RZ, R173.H0_H0 ;  /* 0x200000adffaf7230 */ /* 0x000fe20000004100 */
[----:B------:R-:W-:Y:S01]  /*b2f0*/  F2FP.F16.E4M3.UNPACK_B R176, R174.H1 ;  /* 0x000000aeffb0723e */ /* 0x000fe200030006ff */
[----:B------:R-:W-:Y:S01]  /*b300*/  HADD2.F32 R177, -RZ, R171.H0_H0 ;  /* 0x200000abffb17230 */ /* 0x000fe20000004100 */
[----:B------:R-:W-:Y:S01]  /*b310*/  F2FP.F16.E4M3.UNPACK_B R172, R172 ;  /* 0x000000acffac723e */ /* 0x000fe200020006ff */
[----:B------:R-:W-:-:S02]  /*b320*/  HADD2.F32 R54, -RZ, R54.H1_H1 ;  /* 0x30000036ff367230 */ /* 0x000fc40000004100 */
[-C--:B------:R-:W-:Y:S01]  /*b330*/  FMUL.FTZ R181, R175, R183.reuse ;  /* 0x000000b7afb57220 */ /* 0x080fe20000410000 */
[--C-:B------:R-:W-:Y:S02]  /*b340*/  HADD2.F32 R178, -RZ, R176.reuse.H0_H0 ;  /* 0x200000b0ffb27230 */ /* 0x100fe40000004100 */
[C---:B------:R-:W-:Y:S01]  /*b350*/  FMUL.FTZ R183, R177.reuse, R183 ;  /* 0x000000b7b1b77220 */ /* 0x040fe20000410000 */
[----:B------:R-:W-:Y:S01]  /*b360*/  HADD2.F32 R173, -RZ, R173.H1_H1 ;  /* 0x300000adffad7230 */ /* 0x000fe20000004100 */
[----:B------:R-:W-:Y:S01]  /*b370*/  F2FP.F16.E4M3.UNPACK_B R90, R90 ;  /* 0x0000005aff5a723e */ /* 0x000fe200020006ff */
[----:B------:R-:W-:Y:S02]  /*b380*/  HADD2.F32 R171, -RZ, R171.H1_H1 ;  /* 0x300000abffab7230 */ /* 0x000fe40000004100 */
[-C--:B------:R-:W-:Y:S01]  /*b390*/  FFMA.FTZ R181, R177, R178.reuse, -R181 ;  /* 0x000000b2b1b57223 */ /* 0x080fe200000108b5 */
[----:B------:R-:W-:Y:S01]  /*b3a0*/  FFMA.FTZ R183, R175, R178, R183 ;  /* 0x000000b2afb77223 */ /* 0x000fe200000100b7 */
[----:B------:R-:W-:-:S02]  /*b3b0*/  HADD2.F32 R176, -RZ, R176.H1_H1 ;  /* 0x300000b0ffb07230 */ /* 0x000fc40000004100 */
[-C--:B------:R-:W-:Y:S01]  /*b3c0*/  FMUL.FTZ R178, R173, R54.reuse ;  /* 0x00000036adb27220 */ /* 0x080fe20000410000 */
[C---:B------:R-:W-:Y:S01]  /*b3d0*/  FMUL.FTZ R54, R171.reuse, R54 ;  /* 0x00000036ab367220 */ /* 0x040fe20000410000 */
[----:B------:R-:W-:Y:S02]  /*b3e0*/  F2FP.F16.E4M3.UNPACK_B R99, R99 ;  /* 0x00000063ff63723e */ /* 0x000fe400020006ff */
[-C--:B------:R-:W-:Y:S01]  /*b3f0*/  FFMA.FTZ R171, R171, R176.reuse, -R178 ;  /* 0x000000b0abab7223 */ /* 0x080fe200000108b2 */
[----:B------:R-:W-:Y:S01]  /*b400*/  FFMA.FTZ R54, R173, R176, R54 ;  /* 0x000000b0ad367223 */ /* 0x000fe20000010036 */
[----:B------:R-:W-:Y:S01]  /*b410*/  F2FP.F16.E4M3.UNPACK_B R174, R174 ;  /* 0x000000aeffae723e */ /* 0x000fe200020006ff */
[----:B------:R-:W-:Y:S02]  /*b420*/  HADD2.F32 R178, -RZ, R172.H0_H0 ;  /* 0x200000acffb27230 */ /* 0x000fe40000004100 */
[----:B------:R-:W-:Y:S01]  /*b430*/  HADD2.F32 R173, -RZ, R90.H0_H0 ;  /* 0x2000005affad7230 */ /* 0x000fe20000004100 */
[----:B------:R-:W-:Y:S01]  /*b440*/  F2FP.SATFINITE.E4M3.F32.PACK_AB_MERGE_C R171, R171, R181, RZ ;  /* 0x000000b5abab723e */ /* 0x000fe200048070ff */
[----:B------:R-:W-:Y:S01]  /*b450*/  HADD2.F32 R176, -RZ, R99.H0_H0 ;  /* 0x20000063ffb07230 */ /* 0x000fe20000004100 */
[----:B------:R-:W-:Y:S01]  /*b460*/  F2FP.SATFINITE.E4M3.F32.PACK_AB_MERGE_C R183, R54, R183, RZ ;  /* 0x000000b736b7723e */ /* 0x000fe200048070ff */
        /* <DEDUP_REMOVED lines=8> */
[----:B------:R-:W-:-:S05]  /*b4f0*/  HADD2.F32 R173, -RZ, R90.H1_H1 ;  /* 0x3000005affad7230 */ /* 0x000fca0000004100 */
[-C--:B------:R-:W-:Y:S01]  /*b500*/  FMUL.FTZ R90, R173, R172.reuse ;  /* 0x000000acad5a7220 */ /* 0x080fe20000410000 */
[----:B------:R-:W-:-:S03]  /*b510*/  FMUL.FTZ R172, R99, R172 ;  /* 0x000000ac63ac7220 */ /* 0x000fc60000410000 */
[----:B------:R-:W-:Y:S01]  /*b520*/  FFMA.FTZ R90, R99, R174, -R90 ;  /* 0x000000ae635a7223 */ /* 0x000fe2000001085a */
[----:B------:R-:W-:Y:S01]  /*b530*/  F2FP.SATFINITE.E4M3.F32.PACK_AB_MERGE_C R99, R52, R182, RZ ;  /* 0x000000b63463723e */ /* 0x000fe200048070ff */
[----:B------:R-:W-:Y:S01]  /*b540*/  FFMA.FTZ R173, R173, R174, R172 ;  /* 0x000000aeadad7223 */ /* 0x000fe200000100ac */
[----:B------:R-:W-:Y:S02]  /*b550*/  F2FP.SATFINITE.E4M3.F32.PACK_AB_MERGE_C R52, R97, R55, RZ ;  /* 0x000000376134723e */ /* 0x000fe400048070ff */
[----:B------:R-:W-:Y:S02]  /*b560*/  F2FP.SATFINITE.E4M3.F32.PACK_AB_MERGE_C R54, R90, R177, R171 ;  /* 0x000000b15a36723e */ /* 0x000fe400048070ab */
[----:B------:R-:W-:Y:S01]  /*b570*/  F2FP.SATFINITE.E4M3.F32.PACK_AB_MERGE_C R91, R63, R91, R52 ;  /* 0x0000005b3f5b723e */ /* 0x000fe20004807034 */
[----:B------:R-:W-:Y:S01]  /*b580*/  IMAD.MOV.U32 R52, RZ, RZ, R179 ;  /* 0x000000ffff347224 */ /* 0x000fe200078e00b3 */
[----:B------:R-:W-:Y:S02]  /*b590*/  F2FP.SATFINITE.E4M3.F32.PACK_AB_MERGE_C R88, R88, R180, R99 ;  /* 0x000000b45858723e */ /* 0x000fe40004807063 */
[----:B------:R-:W-:-:S02]  /*b5a0*/  F2FP.SATFINITE.E4M3.F32.PACK_AB_MERGE_C R90, R173, R178, R183 ;  /* 0x000000b2ad5a723e */ /* 0x000fc400048070b7 */
[----:B------:R-:W-:-:S07]  /*b5b0*/  F2FP.SATFINITE.E4M3.F32.PACK_AB_MERGE_C R55, R95, R96, R51 ;  /* 0x000000605f37723e */ /* 0x000fce0004807033 */
.L_x_3454:
[----:B------:R-:W-:Y:S05]  /*b5c0*/  BSYNC B3 ;  /* 0x0000000000037941 */ /* 0x000fea0003800000 */
.L_x_3453:
[----:B------:R-:W-:-:S13]  /*b5d0*/  ISETP.GE.AND P4, PT, R94, R152, PT ;  /* 0x000000985e00720c */ /* 0x000fda0003f86270 */
[--C-:B------:R-:W-:Y:S02]  /*b5e0*/  @!P4 SHF.R.S32.HI R49, RZ, 0x1f, R94.reuse ;  /* 0x0000001fff31c819 */ /* 0x100fe4000001145e */
[----:B------:R-:W-:-:S04]  /*b5f0*/  @!P4 IADD3 R51, P5, P6, R118, R140, R94 ;  /* 0x0000008c7633c210 */ /* 0x000fc80007ebe05e */
[----:B------:R-:W-:Y:S02]  /*b600*/  @!P4 IADD3.X R60, R4, R170, R49, P5, P6 ;  /* 0x000000aa043cc210 */ /* 0x000fe40002fec431 */
[----:B------:R-:W-:-:S04]  /*b610*/  IADD3 R48, P5, R93, R124, RZ ;  /* 0x0000007c5d307210 */ /* 0x000fc80007fbe0ff */
[----:B------:R-:W-:Y:S02]  /*b620*/  IADD3.X R49, R92, R125, RZ, P5, !PT ;  /* 0x0000007d5c317210 */ /* 0x000fe40002ffe4ff */
[----:B------:R-:W-:-:S03]  /*b630*/  @!P4 IADD3 R50, P5, R51, R124, RZ ;  /* 0x0000007c3332c210 */ /* 0x000fc60007fbe0ff */
[----:B0-----:R3:W-:Y:S02]  /*b640*/  STG.E.128 desc[UR54][R48.64], R52 ;  /* 0x0000003430007986 */ /* 0x0017e4000c101d36 */
[----:B------:R-:W-:-:S05]  /*b650*/  @!P4 IMAD.X R51, R60, 0x1, R125, P5 ;  /* 0x000000013c33c824 */ /* 0x000fca00028e067d */
[----:B-1----:R3:W-:Y:S03]  /*b660*/  @!P4 STG.E.128 desc[UR54][R50.64], R88 ;  /* 0x000000583200c986 */ /* 0x0027e6000c101d36 */
.L_x_3452:
[----:B------:R-:W-:Y:S05]  /*b670*/  BSYNC B2 ;  /* 0x0000000000027941 */ /* 0x000fea0003800000 */
.L_x_3451:
[----:B------:R-:W-:-:S13]  /*b680*/  ISETP.NE.AND P4, PT, R36, RZ, PT ;  /* 0x000000ff2400720c */ /* 0x000fda0003f85270 */
[----:B------:R-:W-:Y:S05]  /*b690*/  @!P4 BRA `(.L_x_3446) ;  /* 0x0000000c00e8c947 */ /* 0x000fea0003800000 */
[----:B---3--:R-:W3:Y:S01]  /*b6a0*/  LDL R48, [R1+0x14] ;  /* 0x0000140001307983 */ /* 0x008ee20000100800 */
[----:B------:R-:W-:Y:S01]  /*b6b0*/  IADD3 R61, P4, P5, R118, R140, R29 ;  /* 0x0000008c763d7210 */ /* 0x000fe20007d9e01d */
[----:B------:R-:W-:Y:S03]  /*b6c0*/  BSSY B2, `(.L_x_3455) ;  /* 0x00000ed000027945 */ /* 0x000fe60003800000 */
[----:B------:R-:W-:Y:S02]  /*b6d0*/  IADD3.X R60, R4, R170, R32, P4, P5 ;  /* 0x000000aa043c7210 */ /* 0x000fe400027ea420 */
[----:B------:R-:W-:Y:S02]  /*b6e0*/  ISETP.GE.AND P4, PT, R6, R133, PT ;  /* 0x000000850600720c */ /* 0x000fe40003f86270 */
[----:B---3--:R-:W-:-:S04]  /*b6f0*/  LOP3.LUT P6, RZ, R48, 0x1, RZ, 0xc0, !PT ;  /* 0x0000000130ff7812 */ /* 0x008fc800078cc0ff */
[----:B------:R-:W-:-:S04]  /*b700*/  SEL R48, R121, R158, !P6 ;  /* 0x0000009e79307207 */ /* 0x000fc80007000000 */
        /* <DEDUP_REMOVED lines=12> */
[----:B------:R-:W-:Y:S02]  /*b7d0*/  IMAD R51, R17, 0x7800, R48 ;  /* 0x0000780011337824 */ /* 0x000fe400078e0230 */
[C---:B------:R-:W-:Y:S02]  /*b7e0*/  IMAD.IADD R49, R16.reuse, 0x1, R49 ;  /* 0x0000000110317824 */ /* 0x040fe400078e0231 */
[----:B0-----:R-:W-:-:S04]  /*b7f0*/  IMAD.IADD R52, R16, 0x1, R51 ;  /* 0x0000000110347824 */ /* 0x001fc800078e0233 */
[----:B------:R-:W0:Y:S04]  /*b800*/  LDS.128 R48, [R49+0x24200] ;  /* 0x0242000031307984 */ /* 0x000e280000000c00 */
[----:B------:R-:W1:Y:S01]  /*b810*/  LDS.128 R52, [R52+0x24200] ;  /* 0x0242000034347984 */ /* 0x000e620000000c00 */
[----:B------:R-:W-:Y:S05]  /*b820*/  @P4 BRA `(.L_x_3456) ;  /* 0x0000000c00584947 */ /* 0x000fea0003800000 */
[----:B------:R-:W-:Y:S01]  /*b830*/  SHF.R.U32.HI R58, RZ, 0x8, R47 ;  /* 0x00000008ff3a7819 */ /* 0x000fe2000001162f */
[----:B0-----:R-:W-:Y:S01]  /*b840*/  IMAD.MOV.U32 R56, RZ, RZ, R48 ;  /* 0x000000ffff387224 */ /* 0x001fe200078e0030 */
[----:B------:R-:W-:Y:S02]  /*b850*/  SHF.R.U32.HI R88, RZ, 0x8, R59 ;  /* 0x00000008ff587819 */ /* 0x000fe4000001163b */
[----:B------:R-:W-:Y:S01]  /*b860*/  LOP3.LUT R90, R47, 0xff, RZ, 0xc0, !PT ;  /* 0x000000ff2f5a7812 */ /* 0x000fe200078ec0ff */
[----:B------:R-:W-:Y:S01]  /*b870*/  IMAD.SHL.U32 R58, R58, 0x100, RZ ;  /* 0x000001003a3a7824 */ /* 0x000fe200078e00ff */
[----:B------:R-:W-:Y:S01]  /*b880*/  SHF.R.U32.HI R93, RZ, 0x18, R47 ;  /* 0x00000018ff5d7819 */ /* 0x000fe2000001162f */
[----:B------:R-:W-:Y:S01]  /*b890*/  IMAD.SHL.U32 R88, R88, 0x100, RZ ;  /* 0x0000010058587824 */ /* 0x000fe200078e00ff */
[----:B------:R-:W-:Y:S02]  /*b8a0*/  LOP3.LUT R92, R59, 0xff, RZ, 0xc0, !PT ;  /* 0x000000ff3b5c7812 */ /* 0x000fe400078ec0ff */
[----:B------:R-:W-:-:S02]  /*b8b0*/  SHF.R.U32.HI R95, RZ, 0x18, R59 ;  /* 0x00000018ff5f7819 */ /* 0x000fc4000001163b */
[----:B------:R-:W-:Y:S02]  /*b8c0*/  SHF.R.U32.HI R44, RZ, 0x10, R47 ;  /* 0x00000010ff2c7819 */ /* 0x000fe4000001162f */
[--C-:B------:R-:W-:Y:S02]  /*b8d0*/  SHF.R.U32.HI R46, RZ, 0x10, R45.reuse ;  /* 0x00000010ff2e7819 */ /* 0x100fe4000001162d */
[--C-:B------:R-:W-:Y:S01]  /*b8e0*/  SHF.R.U32.HI R97, RZ, 0x8, R45.reuse ;  /* 0x00000008ff617819 */ /* 0x100fe2000001162d */
[----:B------:R-:W-:Y:S01]  /*b8f0*/  IMAD.U32 R44, R44, 0x10000, RZ ;  /* 0x000100002c2c7824 */ /* 0x000fe200078e00ff */
[----:B------:R-:W-:Y:S01]  /*b900*/  LOP3.LUT R89, R45, 0xff, RZ, 0xc0, !PT ;  /* 0x000000ff2d597812 */ /* 0x000fe200078ec0ff */
[----:B------:R-:W-:Y:S01]  /*b910*/  IMAD.U32 R46, R46, 0x10000, RZ ;  /* 0x000100002e2e7824 */ /* 0x000fe200078e00ff */
[----:B------:R-:W-:Y:S01]  /*b920*/  SHF.R.U32.HI R96, RZ, 0x18, R45 ;  /* 0x00000018ff607819 */ /* 0x000fe2000001162d */
[----:B------:R-:W-:Y:S01]  /*b930*/  IMAD.SHL.U32 R48, R97, 0x100, RZ ;  /* 0x0000010061307824 */ /* 0x000fe200078e00ff */
[----:B------:R-:W-:-:S02]  /*b940*/  SHF.R.U32.HI R62, RZ, 0x8, R57 ;  /* 0x00000008ff3e7819 */ /* 0x000fc40000011639 */
[----:B------:R-:W-:Y:S02]  /*b950*/  LOP3.LUT R91, R57, 0xff, RZ, 0xc0, !PT ;  /* 0x000000ff395b7812 */ /* 0x000fe400078ec0ff */
[----:B------:R-:W-:Y:S01]  /*b960*/  SHF.R.U32.HI R94, RZ, 0x18, R57 ;  /* 0x00000018ff5e7819 */ /* 0x000fe20000011639 */
[----:B------:R-:W-:Y:S01]  /*b970*/  IMAD.SHL.U32 R62, R62, 0x100, RZ ;  /* 0x000001003e3e7824 */ /* 0x000fe200078e00ff */
[----:B------:R-:W-:Y:S02]  /*b980*/  SHF.R.U32.HI R47, RZ, 0x10, R59 ;  /* 0x00000010ff2f7819 */ /* 0x000fe4000001163b */
[----:B------:R-:W-:Y:S02]  /*b990*/  SHF.R.U32.HI R45, RZ, 0x10, R57 ;  /* 0x00000010ff2d7819 */ /* 0x000fe40000011639 */
[----:B------:R-:W-:Y:S02]  /*b9a0*/  PRMT R59, R93, 0x654, R90 ;  /* 0x000006545d3b7816 */ /* 0x000fe4000000005a */
[----:B------:R-:W-:Y:S01]  /*b9b0*/  PRMT R95, R95, 0x654, R92 ;  /* 0x000006545f5f7816 */ /* 0x000fe2000000005c */
[----:B------:R-:W-:Y:S01]  /*b9c0*/  IMAD.U32 R92, R47, 0x10000, RZ ;  /* 0x000100002f5c7824 */ /* 0x000fe200078e00ff */
[----:B-1----:R-:W-:-:S02]  /*b9d0*/  MOV R57, R52 ;  /* 0x0000003400397202 */ /* 0x002fc40000000f00 */
[----:B------:R-:W-:Y:S02]  /*b9e0*/  PRMT R93, R94, 0x654, R91 ;  /* 0x000006545e5d7816 */ /* 0x000fe4000000005b */
[----:B------:R-:W-:Y:S02]  /*b9f0*/  LOP3.LUT R91, R59, 0xff00, R58, 0xf8, !PT ;  /* 0x0000ff003b5b7812 */ /* 0x000fe400078ef83a */
[----:B------:R-:W-:Y:S02]  /*ba00*/  LOP3.LUT R95, R95, 0xff00, R88, 0xf8, !PT ;  /* 0x0000ff005f5f7812 */ /* 0x000fe400078ef858 */
[----:B------:R-:W-:Y:S02]  /*ba10*/  F2FP.F16.E4M3.UNPACK_B R88, R169.H1 ;  /* 0x000000a9ff58723e */ /* 0x000fe400030006ff */
[----:B------:R-:W-:Y:S02]  /*ba20*/  F2FP.F16.E4M3.UNPACK_B R59, R57.H1 ;  /* 0x00000039ff3b723e */ /* 0x000fe400030006ff */
[----:B------:R-:W-:-:S02]  /*ba30*/  PRMT R89, R96, 0x654, R89 ;  /* 0x0000065460597816 */ /* 0x000fc40000000059 */
[----:B------:R-:W-:Y:S01]  /*ba40*/  F2FP.F16.E4M3.UNPACK_B R58, R56.H1 ;  /* 0x00000038ff3a723e */ /* 0x000fe200030006ff */
[--C-:B------:R-:W-:Y:S01]  /*ba50*/  HADD2.F32 R52, -RZ, R59.reuse.H0_H0 ;  /* 0x2000003bff347230 */ /* 0x100fe20000004100 */
[----:B------:R-:W-:Y:S01]  /*ba60*/  LOP3.LUT R90, R93, 0xff00, R62, 0xf8, !PT ;  /* 0x0000ff005d5a7812 */ /* 0x000fe200078ef83e */
[----:B------:R-:W-:Y:S01]  /*ba70*/  HADD2.F32 R59, -RZ, R59.H1_H1 ;  /* 0x3000003bff3b7230 */ /* 0x000fe20000004100 */
[----:B------:R-:W-:Y:S01]  /*ba80*/  LOP3.LUT R44, R91, 0xff0000, R44, 0xf8, !PT ;  /* 0x00ff00005b2c7812 */ /* 0x000fe200078ef82c */
[----:B------:R-:W-:Y:S01]  /*ba90*/  HADD2.F32 R91, -RZ, R88.H0_H0 ;  /* 0x20000058ff5b7230 */ /* 0x000fe20000004100 */
[----:B------:R-:W-:Y:S01]  /*baa0*/  LOP3.LUT R89, R89, 0xff00, R48, 0xf8, !PT ;  /* 0x0000ff0059597812 */ /* 0x000fe200078ef830 */
[--C-:B------:R-:W-:Y:S01]  /*bab0*/  HADD2.F32 R48, -RZ, R58.reuse.H0_H0 ;  /* 0x2000003aff307230 */ /* 0x100fe20000004100 */
[----:B------:R-:W-:Y:S01]  /*bac0*/  F2FP.F16.E4M3.UNPACK_B R62, R167.H1 ;  /* 0x000000a7ff3e723e */ /* 0x000fe200030006ff */
[----:B------:R-:W-:Y:S01]  /*bad0*/  HADD2.F32 R58, -RZ, R58.H1_H1 ;  /* 0x3000003aff3a7230 */ /* 0x000fe20000004100 */
[----:B------:R-:W-:Y:S01]  /*bae0*/  LOP3.LUT R46, R89, 0xff0000, R46, 0xf8, !PT ;  /* 0x00ff0000592e7812 */ /* 0x000fe200078ef82e */
[-C--:B------:R-:W-:Y:S01]  /*baf0*/  FMUL.FTZ R93, R52, R91.reuse ;  /* 0x0000005b345d7220 */ /* 0x080fe20000410000 */
[----:B------:R-:W-:Y:S01]  /*bb00*/  FMUL.FTZ R91, R48, R91 ;  /* 0x0000005b305b7220 */ /* 0x000fe20000410000 */
[----:B------:R-:W-:Y:S01]  /*bb10*/  HADD2.F32 R89, -RZ, R62.H0_H0 ;  /* 0x2000003eff597230 */ /* 0x000fe20000004100 */
[----:B------:R-:W-:-:S02]  /*bb20*/  SHF.L.U32 R45, R45, 0x10, RZ ;  /* 0x000000102d2d7819 */ /* 0x000fc400000006ff */
[----:B------:R-:W-:Y:S02]  /*bb30*/  F2FP.F16.E4M3.UNPACK_B R169, R169 ;  /* 0x000000a9ffa9723e */ /* 0x000fe400020006ff */
[-C--:B------:R-:W-:Y:S01]  /*bb40*/  FFMA.FTZ R48, R48, R89.reuse, -R93 ;  /* 0x0000005930307223 */ /* 0x080fe2000001085d */
[----:B------:R-:W-:Y:S01]  /*bb50*/  FFMA.FTZ R52, R52, R89, R91 ;  /* 0x0000005934347223 */ /* 0x000fe2000001005b */
[----:B------:R-:W-:Y:S01]  /*bb60*/  LOP3.LUT R47, R90, 0xff0000, R45, 0xf8, !PT ;  /* 0x00ff00005a2f7812 */ /* 0x000fe200078ef82d */
[----:B------:R-:W-:Y:S01]  /*bb70*/  HADD2.F32 R89, -RZ, R88.H1_H1 ;  /* 0x30000058ff597230 */ /* 0x000fe20000004100 */
[----:B------:R-:W-:Y:S01]  /*bb80*/  F2FP.F16.E4M3.UNPACK_B R88, R57 ;  /* 0x00000039ff58723e */ /* 0x000fe200020006ff */
[----:B------:R-:W-:Y:S01]  /*bb90*/  HADD2.F32 R90, -RZ, R62.H1_H1 ;  /* 0x3000003eff5a7230 */ /* 0x000fe20000004100 */
[----:B------:R-:W-:Y:S01]  /*bba0*/  F2FP.F16.E4M3.UNPACK_B R62, R56 ;  /* 0x00000038ff3e723e */ /* 0x000fe200020006ff */
[----:B------:R-:W-:Y:S01]  /*bbb0*/  HADD2.F32 R91, -RZ, R169.H0_H0 ;  /* 0x200000a9ff5b7230 */ /* 0x000fe20000004100 */
[----:B------:R-:W-:Y:S01]  /*bbc0*/  LOP3.LUT R45, R95, 0xff0000, R92, 0xf8, !PT ;  /* 0x00ff00005f2d7812 */ /* 0x000fe200078ef85c */
[----:B------:R-:W-:Y:S01]  /*bbd0*/  FMUL.FTZ R57, R59, R89 ;  /* 0x000000593b397220 */ /* 0x000fe20000410000 */
[----:B------:R-:W-:Y:S01]  /*bbe0*/  F2FP.F16.E4M3.UNPACK_B R167, R167 ;  /* 0x000000a7ffa7723e */ /* 0x000fe200020006ff */
[----:B------:R-:W-:Y:S01]  /*bbf0*/  FMUL.FTZ R92, R58, R89 ;  /* 0x000000593a5c7220 */ /* 0x000fe20000410000 */
[----:B------:R-:W-:-:S02]  /*bc00*/  HADD2.F32 R89, -RZ, R88.H0_H0 ;  /* 0x20000058ff597230 */ /* 0x000fc40000004100 */
[-C--:B------:R-:W-:Y:S01]  /*bc10*/  FFMA.FTZ R57, R58, R90.reuse, -R57 ;  /* 0x0000005a3a397223 */ /* 0x080fe20000010839 */
[----:B------:R-:W-:Y:S02]  /*bc20*/  HADD2.F32 R56, -RZ, R62.H0_H0 ;  /* 0x2000003eff387230 */ /* 0x000fe40000004100 */
[----:B------:R-:W-:Y:S01]  /*bc30*/  FFMA.FTZ R59, R59, R90, R92 ;  /* 0x0000005a3b3b7223 */ /* 0x000fe2000001005c */
        /* <DEDUP_REMOVED lines=28> */
[-C--:B------:R-:W-:Y:S01]  /*be00*/  FFMA.FTZ R62, R88, R95.reuse, -R99 ;  /* 0x0000005f583e7223 */ /* 0x080fe20000010863 */
[----:B------:R-:W-:Y:S02]  /*be10*/  HADD2.F32 R94, -RZ, R94.H1_H1 ;  /* 0x3000005eff5e7230 */ /* 0x000fe40000004100 */
[-C--:B------:R-:W-:Y:S01]  /*be20*/  FMUL.FTZ R99, R93, R96.reuse ;  /* 0x000000605d637220 */ /* 0x080fe20000410000 */
[----:B------:R-:W-:Y:S01]  /*be30*/  FFMA.FTZ R88, R92, R95, R97 ;  /* 0x0000005f5c587223 */ /* 0x000fe20000010061 */
[C---:B------:R-:W-:Y:S01]  /*be40*/  FMUL.FTZ R98, R90.reuse, R96 ;  /* 0x000000605a627220 */ /* 0x040fe20000410000 */
[----:B------:R-:W-:Y:S02]  /*be50*/  HADD2.F32 R169, -RZ, R168.H1_H1 ;  /* 0x300000a8ffa97230 */ /* 0x000fe40000004100 */
[----:B------:R-:W-:Y:S01]  /*be60*/  FFMA.FTZ R95, R90, R94, R99 ;  /* 0x0000005e5a5f7223 */ /* 0x000fe20000010063 */
[----:B------:R-:W-:Y:S01]  /*be70*/  F2FP.F16.E4M3.UNPACK_B R90, R54 ;  /* 0x00000036ff5a723e */ /* 0x000fe200020006ff */
[--C-:B------:R-:W-:Y:S01]  /*be80*/  HADD2.F32 R54, -RZ, R50.reuse.H0_H0 ;  /* 0x20000032ff367230 */ /* 0x100fe20000004100 */
[----:B------:R-:W-:Y:S01]  /*be90*/  F2FP.F16.E4M3.UNPACK_B R166, R166 ;  /* 0x000000a6ffa6723e */ /* 0x000fe200020006ff */
[----:B------:R-:W-:-:S02]  /*bea0*/  HADD2.F32 R50, -RZ, R50.H1_H1 ;  /* 0x30000032ff327230 */ /* 0x000fc40000004100 */
[----:B------:R-:W-:Y:S01]  /*beb0*/  FFMA.FTZ R93, R93, R94, -R98 ;  /* 0x0000005e5d5d7223 */ /* 0x000fe20000010862 */
[--C-:B------:R-:W-:Y:S01]  /*bec0*/  HADD2.F32 R92, -RZ, R90.reuse.H0_H0 ;  /* 0x2000005aff5c7230 */ /* 0x100fe20000004100 */
[----:B------:R-:W-:Y:S01]  /*bed0*/  F2FP.SATFINITE.E4M3.F32.PACK_AB_MERGE_C R48, R57, R48, RZ ;  /* 0x000000303930723e */ /* 0x000fe200048070ff */
[----:B------:R-:W-:Y:S01]  /*bee0*/  HADD2.F32 R90, -RZ, R90.H1_H1 ;  /* 0x3000005aff5a7230 */ /* 0x000fe20000004100 */
[----:B------:R-:W-:Y:S01]  /*bef0*/  F2FP.SATFINITE.E4M3.F32.PACK_AB_MERGE_C R52, R59, R52, RZ ;  /* 0x000000343b34723e */ /* 0x000fe200048070ff */
[----:B------:R-:W-:Y:S01]  /*bf00*/  HADD2.F32 R167, -RZ, R168.H0_H0 ;  /* 0x200000a8ffa77230 */ /* 0x000fe20000004100 */
[----:B------:R-:W-:Y:S01]  /*bf10*/  F2FP.F16.E4M3.UNPACK_B R59, R53 ;  /* 0x00000035ff3b723e */ /* 0x000fe200020006ff */
[--C-:B------:R-:W-:Y:S02]  /*bf20*/  HADD2.F32 R99, -RZ, R166.reuse.H1_H1 ;  /* 0x300000a6ff637230 */ /* 0x100fe40000004100 */
[-C--:B------:R-:W-:Y:S01]  /*bf30*/  FMUL.FTZ R173, R90, R169.reuse ;  /* 0x000000a95aad7220 */ /* 0x080fe20000410000 */
[----:B------:R-:W-:Y:S01]  /*bf40*/  FMUL.FTZ R169, R50, R169 ;  /* 0x000000a932a97220 */ /* 0x000fe20000410000 */
[----:B------:R-:W-:-:S02]  /*bf50*/  HADD2.F32 R97, -RZ, R166.H0_H0 ;  /* 0x200000a6ff617230 */ /* 0x000fc40000004100 */
[-C--:B------:R-:W-:Y:S01]  /*bf60*/  FMUL.FTZ R171, R92, R167.reuse ;  /* 0x000000a75cab7220 */ /* 0x080fe20000410000 */
[----:B------:R-:W-:Y:S01]  /*bf70*/  FMUL.FTZ R167, R54, R167 ;  /* 0x000000a736a77220 */ /* 0x000fe20000410000 */
[----:B------:R-:W-:Y:S01]  /*bf80*/  FFMA.FTZ R169, R90, R99, R169 ;  /* 0x000000635aa97223 */ /* 0x000fe200000100a9 */
[----:B------:R-:W-:Y:S01]  /*bf90*/  F2FP.F16.E4M3.UNPACK_B R90, R47 ;  /* 0x0000002fff5a723e */ /* 0x000fe200020006ff */
[----:B------:R-:W-:Y:S01]  /*bfa0*/  FFMA.FTZ R171, R54, R97, -R171 ;  /* 0x0000006136ab7223 */ /* 0x000fe200000108ab */
[----:B------:R-:W-:Y:S01]  /*bfb0*/  F2FP.F16.E4M3.UNPACK_B R57, R49 ;  /* 0x00000031ff39723e */ /* 0x000fe200020006ff */
[----:B------:R-:W-:Y:S01]  /*bfc0*/  FFMA.FTZ R54, R92, R97, R167 ;  /* 0x000000615c367223 */ /* 0x000fe200000100a7 */
[----:B------:R-:W-:Y:S01]  /*bfd0*/  F2FP.SATFINITE.E4M3.F32.PACK_AB_MERGE_C R92, R93, R62, RZ ;  /* 0x0000003e5d5c723e */ /* 0x000fe200048070ff */
[----:B------:R-:W-:Y:S01]  /*bfe0*/  HADD2.F32 R62, -RZ, R59.H0_H0 ;  /* 0x2000003bff3e7230 */ /* 0x000fe20000004100 */
[----:B------:R-:W-:Y:S01]  /*bff0*/  F2FP.SATFINITE.E4M3.F32.PACK_AB_MERGE_C R88, R95, R88, RZ ;  /* 0x000000585f58723e */ /* 0x000fe200048070ff */
[----:B------:R-:W-:Y:S01]  /*c000*/  HADD2.F32 R93, -RZ, R90.H0_H0 ;  /* 0x2000005aff5d7230 */ /* 0x000fe20000004100 */
[----:B------:R-:W-:Y:S01]  /*c010*/  F2FP.SATFINITE.E4M3.F32.PACK_AB_MERGE_C R48, R91, R56, R48 ;  /* 0x000000385b30723e */ /* 0x000fe20004807030 */
[--C-:B------:R-:W-:Y:S01]  /*c020*/  HADD2.F32 R56, -RZ, R57.reuse.H0_H0 ;  /* 0x20000039ff387230 */ /* 0x100fe20000004100 */
[----:B------:R-:W-:Y:S01]  /*c030*/  F2FP.SATFINITE.E4M3.F32.PACK_AB_MERGE_C R52, R89, R58, R52 ;  /* 0x0000003a5934723e */ /* 0x000fe20004807034 */
[----:B------:R-:W-:Y:S01]  /*c040*/  HADD2.F32 R58, -RZ, R57.H1_H1 ;  /* 0x30000039ff3a7230 */ /* 0x000fe20000004100 */
[----:B------:R-:W-:Y:S01]  /*c050*/  F2FP.F16.E4M3.UNPACK_B R89, R46 ;  /* 0x0000002eff59723e */ /* 0x000fe200020006ff */
[----:B------:R-:W-:Y:S01]  /*c060*/  FMUL.FTZ R95, R62, R93 ;  /* 0x0000005d3e5f7220 */ /* 0x000fe20000410000 */
[----:B------:R-:W-:Y:S01]  /*c070*/  F2FP.SATFINITE.E4M3.F32.PACK_AB_MERGE_C R54, R169, R54, R88 ;  /* 0x00000036a936723e */ /* 0x000fe20004807058 */
[----:B------:R-:W-:-:S02]  /*c080*/  HADD2.F32 R88, -RZ, R59.H1_H1 ;  /* 0x3000003bff587230 */ /* 0x000fc40000004100 */
[C---:B------:R-:W-:Y:S01]  /*c090*/  FMUL.FTZ R59, R56.reuse, R93 ;  /* 0x0000005d383b7220 */ /* 0x040fe20000410000 */
[--C-:B------:R-:W-:Y:S01]  /*c0a0*/  HADD2.F32 R91, -RZ, R89.reuse.H0_H0 ;  /* 0x20000059ff5b7230 */ /* 0x100fe20000004100 */
[----:B------:R-:W-:Y:S01]  /*c0b0*/  F2FP.F16.E4M3.UNPACK_B R53, R53.H1 ;  /* 0x00000035ff35723e */ /* 0x000fe200030006ff */
[----:B------:R-:W-:Y:S01]  /*c0c0*/  HADD2.F32 R93, -RZ, R90.H1_H1 ;  /* 0x3000005aff5d7230 */ /* 0x000fe20000004100 */
[----:B------:R-:W-:Y:S01]  /*c0d0*/  F2FP.F16.E4M3.UNPACK_B R90, R47.H1 ;  /* 0x0000002fff5a723e */ /* 0x000fe200030006ff */
[----:B------:R-:W-:Y:S02]  /*c0e0*/  HADD2.F32 R89, -RZ, R89.H1_H1 ;  /* 0x30000059ff597230 */ /* 0x000fe40000004100 */
[-C--:B------:R-:W-:Y:S01]  /*c0f0*/  FFMA.FTZ R56, R56, R91.reuse, -R95 ;  /* 0x0000005b38387223 */ /* 0x080fe2000001085f */
[----:B------:R-:W-:Y:S01]  /*c100*/  FFMA.FTZ R57, R62, R91, R59 ;  /* 0x0000005b3e397223 */ /* 0x000fe2000001003b */
[-C--:B------:R-:W-:Y:S01]  /*c110*/  FMUL.FTZ R91, R88, R93.reuse ;  /* 0x0000005d585b7220 */ /* 0x080fe20000410000 */
[----:B------:R-:W-:Y:S01]  /*c120*/  FMUL.FTZ R93, R58, R93 ;  /* 0x0000005d3a5d7220 */ /* 0x000fe20000410000 */
[----:B------:R-:W-:Y:S01]  /*c130*/  F2FP.F16.E4M3.UNPACK_B R59, R49.H1 ;  /* 0x00000031ff3b723e */ /* 0x000fe200030006ff */
[----:B------:R-:W-:Y:S01]  /*c140*/  FFMA.FTZ R50, R50, R99, -R173 ;  /* 0x0000006332327223 */ /* 0x000fe200000108ad */
[-C--:B------:R-:W-:Y:S01]  /*c150*/  FFMA.FTZ R49, R58, R89.reuse, -R91 ;  /* 0x000000593a317223 */ /* 0x080fe2000001085b */
[----:B------:R-:W-:Y:S01]  /*c160*/  FFMA.FTZ R58, R88, R89, R93 ;  /* 0x00000059583a7223 */ /* 0x000fe2000001005d */
[----:B------:R-:W-:Y:S01]  /*c170*/  F2FP.F16.E4M3.UNPACK_B R46, R46.H1 ;  /* 0x0000002eff2e723e */ /* 0x000fe200030006ff */
[----:B------:R-:W-:Y:S01]  /*c180*/  HADD2.F32 R62, -RZ, R53.H0_H0 ;  /* 0x20000035ff3e7230 */ /* 0x000fe20000004100 */
[----:B------:R-:W-:Y:S01]  /*c190*/  F2FP.SATFINITE.E4M3.F32.PACK_AB_MERGE_C R50, R50, R171, R92 ;  /* 0x000000ab3232723e */ /* 0x000fe2000480705c */
[----:B------:R-:W-:Y:S01]  /*c1a0*/  HADD2.F32 R89, -RZ, R90.H0_H0 ;  /* 0x2000005aff597230 */ /* 0x000fe20000004100 */
[-C--:B------:R-:W-:Y:S01]  /*c1b0*/  F2FP.F16.E4M3.UNPACK_B R98, R45.reuse.H1 ;  /* 0x0000002dff62723e */ /* 0x080fe200030006ff */
[----:B------:R-:W-:Y:S01]  /*c1c0*/  HADD2.F32 R47, -RZ, R59.H0_H0 ;  /* 0x2000003bff2f7230 */ /* 0x000fe20000004100 */
[----:B------:R-:W-:Y:S01]  /*c1d0*/  F2FP.F16.E4M3.UNPACK_B R97, R45 ;  /* 0x0000002dff61723e */ /* 0x000fe200020006ff */
[----:B------:R-:W-:-:S02]  /*c1e0*/  HADD2.F32 R88, -RZ, R53.H1_H1 ;  /* 0x30000035ff587230 */ /* 0x000fc40000004100 */
[-C--:B------:R-:W-:Y:S01]  /*c1f0*/  FMUL.FTZ R92, R62, R89.reuse ;  /* 0x000000593e5c7220 */ /* 0x080fe20000410000 */
[----:B------:R-:W-:Y:S02]  /*c200*/  HADD2.F32 R91, -RZ, R90.H1_H1 ;  /* 0x3000005aff5b7230 */ /* 0x000fe40000004100 */
[C---:B------:R-:W-:Y:S01]  /*c210*/  FMUL.FTZ R89, R47.reuse, R89 ;  /* 0x000000592f597220 */ /* 0x040fe20000410000 */
[--C-:B------:R-:W-:Y:S01]  /*c220*/  HADD2.F32 R53, -RZ, R46.reuse.H0_H0 ;  /* 0x2000002eff357230 */ /* 0x100fe20000004100 */
[----:B------:R-:W-:Y:S01]  /*c230*/  F2FP.F16.E4M3.UNPACK_B R93, R44 ;  /* 0x0000002cff5d723e */ /* 0x000fe200020006ff */
        /* <DEDUP_REMOVED lines=8> */
[-C--:B------:R-:W-:Y:S01]  /*c2c0*/  F2FP.F16.E4M3.UNPACK_B R59, R51.reuse ;  /* 0x00000033ff3b723e */ /* 0x080fe200020006ff */
        /* <DEDUP_REMOVED lines=13> */
[----:B------:R-:W-:Y:S01]  /*c3a0*/  FMUL.FTZ R166, R91, R44 ;  /* 0x0000002c5ba67220 */ /* 0x000fe20000410000 */
[----:B------:R-:W-:Y:S02]  /*c3b0*/  HADD2.F32 R55, -RZ, R59.H0_H0 ;  /* 0x2000003bff377230 */ /* 0x000fe40000004100 */
[C---:B------:R-:W-:Y:S01]  /*c3c0*/  FMUL.FTZ R99, R92.reuse, R45 ;  /* 0x0000002d5c637220 */ /* 0x040fe20000410000 */
[----:B------:R-:W-:Y:S02]  /*c3d0*/  HADD2.F32 R96, -RZ, R93.H0_H0 ;  /* 0x2000005dff607230 */ /* 0x000fe40000004100 */
[----:B------:R-:W-:Y:S01]  /*c3e0*/  FFMA.FTZ R167, R92, R95, R167 ;  /* 0x0000005f5ca77223 */ /* 0x000fe200000100a7 */
        /* <DEDUP_REMOVED lines=16> */
[----:B------:R-:W-:Y:S01]  /*c4f0*/  F2FP.SATFINITE.E4M3.F32.PACK_AB_MERGE_C R49, R49, R56, R46 ;  /* 0x000000383131723e */ /* 0x000fe2000480702e */
[-C--:B------:R-:W-:Y:S01]  /*c500*/  FFMA.FTZ R166, R51, R94.reuse, -R166 ;  /* 0x0000005e33a67223 */ /* 0x080fe200000108a6 */
[----:B------:R-:W-:Y:S01]  /*c510*/  FFMA.FTZ R90, R90, R94, R55 ;  /* 0x0000005e5a5a7223 */ /* 0x000fe20000010037 */
[-C--:B------:R-:W-:Y:S01]  /*c520*/  FFMA.FTZ R59, R59, R88.reuse, -R96 ;  /* 0x000000583b3b7223 */ /* 0x080fe20000010860 */
[----:B------:R-:W-:Y:S01]  /*c530*/  FFMA.FTZ R92, R89, R88, R92 ;  /* 0x00000058595c7223 */ /* 0x000fe2000001005c */
[----:B------:R-:W-:-:S02]  /*c540*/  F2FP.SATFINITE.E4M3.F32.PACK_AB_MERGE_C R53, R58, R57, R47 ;  /* 0x000000393a35723e */ /* 0x000fc4000480702f */
[----:B------:R-:W-:Y:S02]  /*c550*/  F2FP.SATFINITE.E4M3.F32.PACK_AB_MERGE_C R99, R166, R99, RZ ;  /* 0x00000063a663723e */ /* 0x000fe400048070ff */
[----:B------:R-:W-:Y:S02]  /*c560*/  F2FP.SATFINITE.E4M3.F32.PACK_AB_MERGE_C R90, R90, R167, RZ ;  /* 0x000000a75a5a723e */ /* 0x000fe400048070ff */
[----:B------:R-:W-:Y:S02]  /*c570*/  F2FP.SATFINITE.E4M3.F32.PACK_AB_MERGE_C R51, R59, R44, R99 ;  /* 0x0000002c3b33723e */ /* 0x000fe40004807063 */
[----:B------:R-:W-:-:S07]  /*c580*/  F2FP.SATFINITE.E4M3.F32.PACK_AB_MERGE_C R55, R92, R45, R90 ;  /* 0x0000002d5c37723e */ /* 0x000fce000480705a */
.L_x_3456:
[----:B------:R-:W-:Y:S05]  /*c590*/  BSYNC B2 ;  /* 0x0000000000027941 */ /* 0x000fea0003800000 */
.L_x_3455:
[----:B------:R-:W-:-:S13]  /*c5a0*/  ISETP.GE.AND P4, PT, R63, R152, PT ;  /* 0x000000983f00720c */ /* 0x000fda0003f86270 */
[--C-:B------:R-:W-:Y:S02]  /*c5b0*/  @!P4 SHF.R.S32.HI R45, RZ, 0x1f, R63.reuse ;  /* 0x0000001fff2dc819 */ /* 0x100fe4000001143f */
[----:B------:R-:W-:-:S04]  /*c5c0*/  @!P4 IADD3 R47, P5, P6, R118, R140, R63 ;  /* 0x0000008c762fc210 */ /* 0x000fc80007ebe03f */
[----:B------:R-:W-:Y:S02]  /*c5d0*/  @!P4 IADD3.X R170, R4, R170, R45, P5, P6 ;  /* 0x000000aa04aac210 */ /* 0x000fe40002fec42d */
[----:B------:R-:W-:-:S05]  /*c5e0*/  IADD3 R44, P5, R61, R124, RZ ;  /* 0x0000007c3d2c7210 */ /* 0x000fca0007fbe0ff */
[----:B------:R-:W-:Y:S01]  /*c5f0*/  IMAD.X R45, R60, 0x1, R125, P5 ;  /* 0x000000013c2d7824 */ /* 0x000fe200028e067d */
[----:B------:R-:W-:-:S04]  /*c600*/  @!P4 IADD3 R46, P5, R47, R124, RZ ;  /* 0x0000007c2f2ec210 */ /* 0x000fc80007fbe0ff */
[----:B0-----:R4:W-:Y:S01]  /*c610*/  STG.E.128 desc[UR54][R44.64], R48 ;  /* 0x000000302c007986 */ /* 0x0019e2000c101d36 */
[----:B------:R-:W-:-:S05]  /*c620*/  @!P4 IMAD.X R47, R170, 0x1, R125, P5 ;  /* 0x00000001aa2fc824 */ /* 0x000fca00028e067d */
[----:B-1----:R4:W-:Y:S03]  /*c630*/  @!P4 STG.E.128 desc[UR54][R46.64], R52 ;  /* 0x000000342e00c986 */ /* 0x0029e6000c101d36 */
.L_x_3446:
[----:B------:R-:W-:Y:S05]  /*c640*/  BSYNC B1 ;  /* 0x0000000000017941 */ /* 0x000fea0003800000 */
.L_x_3445:
[----:B----4-:R-:W-:Y:S02]  /*c650*/  VIADD R45, R220, 0x80 ;  /* 0x00000080dc2d7836 */ /* 0x010fe40000000000 */
[-C--:B---3--:R-:W-:Y:S02]  /*c660*/  IMAD R44, R146, R136.reuse, RZ ;  /* 0x00000088922c7224 */ /* 0x088fe400078e02ff */
[----:B------:R-:W-:-:S04]  /*c670*/  IMAD.WIDE.U32 R138, R45, R136, R138 ;  /* 0x000000882d8a7225 */ /* 0x000fc800078e008a */
[----:B------:R-:W-:Y:S01]  /*c680*/  IMAD R57, R45, R137, R44 ;  /* 0x000000892d397224 */ /* 0x000fe200078e022c */
[----:B------:R-:W-:Y:S06]  /*c690*/  @P3 BRA `(.L_x_3415) ;  /* 0x0000003000f03947 */ /* 0x000fec0003800000 */
[----:B------:R-:W-:Y:S01]  /*c6a0*/  ISETP.NE.AND P3, PT, R34, RZ, PT ;  /* 0x000000ff2200720c */ /* 0x000fe20003f65270 */
[----:B------:R-:W-:Y:S01]  /*c6b0*/  BSSY B1, `(.L_x_3457) ;  /* 0x0000100000017945 */ /* 0x000fe20003800000 */
[----:B------:R-:W-:-:S11]  /*c6c0*/  IMAD.IADD R57, R139, 0x1, R57 ;  /* 0x000000018b397824 */ /* 0x000fd600078e0239 */
[----:B------:R-:W-:Y:S05]  /*c6d0*/  @!P3 BRA `(.L_x_3458) ;  /* 0x0000000c00f4b947 */ /* 0x000fea0003800000 */
[----:B------:R-:W-:Y:S01]  /*c6e0*/  SEL R44, R121, R158, !P0 ;  /* 0x0000009e792c7207 */ /* 0x000fe20004000000 */
[----:B------:R-:W-:Y:S01]  /*c6f0*/  BSSY B2, `(.L_x_3459) ;  /* 0x00000f1000027945 */ /* 0x000fe20003800000 */
[----:B0-----:R-:W-:Y:S02]  /*c700*/  IADD3 R53, P3, P4, R118, R138, R26 ;  /* 0x0000008a76357210 */ /* 0x001fe40007c7e01a */
        /* <DEDUP_REMOVED lines=11> */
[----:B------:R-:W-:-:S04]  /*c7c0*/  LOP3.LUT R44, R44, R9, RZ, 0x3c, !PT ;  /* 0x000000092c2c7212 */ /* 0x000fc800078e3cff */
[----:B------:R-:W-:Y:S01]  /*c7d0*/  IADD3 R44, R45, R44, RZ ;  /* 0x0000002c2d2c7210 */ /* 0x000fe20007ffe0ff */
[----:B------:R-:W-:-:S04]  /*c7e0*/  IMAD R45, R17, 0x7800, R142 ;  /* 0x00007800112d7824 */ /* 0x000fc800078e028e */
[----:B------:R-:W-:Y:S02]  /*c7f0*/  IMAD R47, R17, 0x7800, R44 ;  /* 0x00007800112f7824 */ /* 0x000fe400078e022c */
[C---:B------:R-:W-:Y:S02]  /*c800*/  IMAD.IADD R45, R16.reuse, 0x1, R45 ;  /* 0x00000001102d7824 */ /* 0x040fe400078e022d */
[----:B------:R-:W-:-:S04]  /*c810*/  IMAD.IADD R48, R16, 0x1, R47 ;  /* 0x0000000110307824 */ /* 0x000fc800078e022f */
[----:B------:R-:W0:Y:S04]  /*c820*/  LDS.128 R44, [R45+0x24200] ;  /* 0x024200002d2c7984 */ /* 0x000e280000000c00 */
[----:B------:R-:W1:Y:S01]  /*c830*/  LDS.128 R48, [R48+0x24200] ;  /* 0x0242000030307984 */ /* 0x000e620000000c00 */
[----:B------:R-:W-:Y:S05]  /*c840*/  @P3 BRA `(.L_x_3460) ;  /* 0x0000000c006c3947 */ /* 0x000fea0003800000 */
[----:B------:R-:W-:Y:S01]  /*c850*/  SHF.R.U32.HI R93, RZ, 0x18, R73 ;  /* 0x00000018ff5d7819 */ /* 0x000fe20000011649 */
[----:B0-----:R-:W-:Y:S01]  /*c860*/  IMAD.MOV.U32 R52, RZ, RZ, R45 ;  /* 0x000000ffff347224 */ /* 0x001fe200078e002d */
[----:B------:R-:W-:Y:S01]  /*c870*/  LOP3.LUT R58, R73, 0xff, RZ, 0xc0, !PT ;  /* 0x000000ff493a7812 */ /* 0x000fe200078ec0ff */
[----:B------:R-:W-:Y:S01]  /*c880*/  IMAD.MOV.U32 R56, RZ, RZ, R46 ;  /* 0x000000ffff387224 */ /* 0x000fe200078e002e */
[--C-:B------:R-:W-:Y:S01]  /*c890*/  SHF.R.U32.HI R91, RZ, 0x8, R73.reuse ;  /* 0x00000008ff5b7819 */ /* 0x100fe20000011649 */
[----:B------:R-:W-:Y:S01]  /*c8a0*/  IMAD.MOV.U32 R60, RZ, RZ, R44 ;  /* 0x000000ffff3c7224 */ /* 0x000fe200078e002c */
[----:B------:R-:W-:Y:S01]  /*c8b0*/  SHF.R.U32.HI R90, RZ, 0x10, R73 ;  /* 0x00000010ff5a7819 */ /* 0x000fe20000011649 */
[----:B-1----:R-:W-:Y:S01]  /*c8c0*/  IMAD.MOV.U32 R61, RZ, RZ, R48 ;  /* 0x000000ffff3d7224 */ /* 0x002fe200078e0030 */
[----:B------:R-:W-:Y:S02]  /*c8d0*/  SHF.R.U32.HI R74, RZ, 0x8, R85 ;  /* 0x00000008ff4a7819 */ /* 0x000fe40000011655 */
[----:B------:R-:W-:Y:S01]  /*c8e0*/  SHF.R.U32.HI R72, RZ, 0x18, R87 ;  /* 0x00000018ff487819 */ /* 0x000fe20000011657 */
[----:B------:R-:W-:Y:S01]  /*c8f0*/  IMAD.U32 R46, R90, 0x10000, RZ ;  /* 0x000100005a2e7824 */ /* 0x000fe200078e00ff */
[----:B------:R-:W-:-:S02]  /*c900*/  LOP3.LUT R63, R87, 0xff, RZ, 0xc0, !PT ;  /* 0x000000ff573f7812 */ /* 0x000fc400078ec0ff */
[----:B------:R-:W-:Y:S02]  /*c910*/  SHF.R.U32.HI R73, RZ, 0x8, R87 ;  /* 0x00000008ff497819 */ /* 0x000fe40000011657 */
[----:B------:R-:W-:Y:S02]  /*c920*/  SHF.R.U32.HI R84, RZ, 0x8, R75 ;  /* 0x00000008ff547819 */ /* 0x000fe4000001164b */
[----:B------:R-:W-:Y:S01]  /*c930*/  PRMT R58, R93, 0x654, R58 ;  /* 0x000006545d3a7816 */ /* 0x000fe2000000003a */
[----:B------:R-:W-:Y:S01]  /*c940*/  IMAD.SHL.U32 R73, R73, 0x100, RZ ;  /* 0x0000010049497824 */ /* 0x000fe200078e00ff */
[----:B------:R-:W-:Y:S01]  /*c950*/  SHF.L.U32 R45, R91, 0x8, RZ ;  /* 0x000000085b2d7819 */ /* 0x000fe200000006ff */
[----:B------:R-:W-:Y:S01]  /*c960*/  IMAD.SHL.U32 R44, R84, 0x100, RZ ;  /* 0x00000100542c7824 */ /* 0x000fe200078e00ff */
[----:B------:R-:W-:Y:S02]  /*c970*/  SHF.R.U32.HI R89, RZ, 0x18, R85 ;  /* 0x00000018ff597819 */ /* 0x000fe40000011655 */
[----:B------:R-:W-:-:S02]  /*c980*/  LOP3.LUT R62, R85, 0xff, RZ, 0xc0, !PT ;  /* 0x000000ff553e7812 */ /* 0x000fc400078ec0ff */
[----:B------:R-:W-:Y:S02]  /*c990*/  SHF.R.U32.HI R88, RZ, 0x18, R75 ;  /* 0x00000018ff587819 */ /* 0x000fe4000001164b */
[----:B------:R-:W-:Y:S02]  /*c9a0*/  LOP3.LUT R59, R75, 0xff, RZ, 0xc0, !PT ;  /* 0x000000ff4b3b7812 */ /* 0x000fe400078ec0ff */
[----:B------:R-:W-:Y:S01]  /*c9b0*/  PRMT R72, R72, 0x654, R63 ;  /* 0x0000065448487816 */ /* 0x000fe2000000003f */
[----:B------:R-:W-:Y:S01]  /*c9c0*/  IMAD.SHL.U32 R63, R74, 0x100, RZ ;  /* 0x000001004a3f7824 */ /* 0x000fe200078e00ff */
[----:B------:R-:W-:Y:S02]  /*c9d0*/  SHF.R.U32.HI R86, RZ, 0x10, R75 ;  /* 0x00000010ff567819 */ /* 0x000fe4000001164b */
[----:B------:R-:W-:Y:S02]  /*c9e0*/  LOP3.LUT R45, R58, 0xff00, R45, 0xf8, !PT ;  /* 0x0000ff003a2d7812 */ /* 0x000fe400078ef82d */
[----:B------:R-:W-:-:S02]  /*c9f0*/  PRMT R62, R89, 0x654, R62 ;  /* 0x00000654593e7816 */ /* 0x000fc4000000003e */
[----:B------:R-:W-:Y:S02]  /*ca00*/  PRMT R59, R88, 0x654, R59 ;  /* 0x00000654583b7816 */ /* 0x000fe4000000003b */
[----:B------:R-:W-:Y:S01]  /*ca10*/  LOP3.LUT R46, R45, 0xff0000, R46, 0xf8, !PT ;  /* 0x00ff00002d2e7812 */ /* 0x000fe200078ef82e */
[----:B------:R-:W-:Y:S01]  /*ca20*/  IMAD.U32 R45, R86, 0x10000, RZ ;  /* 0x00010000562d7824 */ /* 0x000fe200078e00ff */
[----:B------:R-:W-:Y:S02]  /*ca30*/  LOP3.LUT R48, R62, 0xff00, R63, 0xf8, !PT ;  /* 0x0000ff003e307812 */ /* 0x000fe400078ef83f */
[----:B------:R-:W-:Y:S02]  /*ca40*/  LOP3.LUT R84, R72, 0xff00, R73, 0xf8, !PT ;  /* 0x0000ff0048547812 */ /* 0x000fe400078ef849 */
[----:B------:R-:W-:Y:S02]  /*ca50*/  LOP3.LUT R44, R59, 0xff00, R44, 0xf8, !PT ;  /* 0x0000ff003b2c7812 */ /* 0x000fe400078ef82c */
[----:B------:R-:W-:-:S02]  /*ca60*/  F2FP.F16.E4M3.UNPACK_B R74, R165.H1 ;  /* 0x000000a5ff4a723e */ /* 0x000fc400030006ff */
[----:B------:R-:W-:Y:S02]  /*ca70*/  F2FP.F16.E4M3.UNPACK_B R72, R61.H1 ;  /* 0x0000003dff48723e */ /* 0x000fe400030006ff */
[----:B------:R-:W-:Y:S02]  /*ca80*/  F2FP.F16.E4M3.UNPACK_B R62, R60.H1 ;  /* 0x0000003cff3e723e */ /* 0x000fe400030006ff */
[----:B------:R-:W-:Y:S01]  /*ca90*/  SHF.R.U32.HI R75, RZ, 0x10, R85 ;  /* 0x00000010ff4b7819 */ /* 0x000fe20000011655 */
[----:B------:R-:W-:Y:S01]  /*caa0*/  HADD2.F32 R59, -RZ, R72.H0_H0 ;  /* 0x20000048ff3b7230 */ /* 0x000fe20000004100 */
[----:B------:R-:W-:Y:S01]  /*cab0*/  SHF.R.U32.HI R85, RZ, 0x10, R87 ;  /* 0x00000010ff557819 */ /* 0x000fe20000011657 */
[----:B------:R-:W-:Y:S01]  /*cac0*/  HADD2.F32 R58, -RZ, R62.H0_H0 ;  /* 0x2000003eff3a7230 */ /* 0x000fe20000004100 */
[----:B------:R-:W-:Y:S01]  /*cad0*/  LOP3.LUT R44, R44, 0xff0000, R45, 0xf8, !PT ;  /* 0x00ff00002c2c7812 */ /* 0x000fe200078ef82d */
[--C-:B------:R-:W-:Y:S01]  /*cae0*/  HADD2.F32 R45, -RZ, R74.reuse.H0_H0 ;  /* 0x2000004aff2d7230 */ /* 0x100fe20000004100 */
[----:B------:R-:W-:Y:S01]  /*caf0*/  F2FP.F16.E4M3.UNPACK_B R63, R163.H1 ;  /* 0x000000a3ff3f723e */ /* 0x000fe200030006ff */
[----:B------:R-:W-:Y:S01]  /*cb00*/  IMAD.U32 R75, R75, 0x10000, RZ ;  /* 0x000100004b4b7824 */ /* 0x000fe200078e00ff */
[----:B------:R-:W-:Y:S01]  /*cb10*/  SHF.L.U32 R85, R85, 0x10, RZ ;  /* 0x0000001055557819 */ /* 0x000fe200000006ff */
[----:B------:R-:W-:-:S02]  /*cb20*/  HADD2.F32 R74, -RZ, R74.H1_H1 ;  /* 0x3000004aff4a7230 */ /* 0x000fc40000004100 */
[CC--:B------:R-:W-:Y:S01]  /*cb30*/  FMUL.FTZ R87, R59.reuse, R45.reuse ;  /* 0x0000002d3b577220 */ /* 0x0c0fe20000410000 */
[--C-:B------:R-:W-:Y:S02]  /*cb40*/  HADD2.F32 R73, -RZ, R63.reuse.H0_H0 ;  /* 0x2000003fff497230 */ /* 0x100fe40000004100 */
        /* <DEDUP_REMOVED lines=9> */
[----:B------:R-:W-:-:S02]  /*cbe0*/  F2FP.F16.E4M3.UNPACK_B R73, R61 ;  /* 0x0000003dff49723e */ /* 0x000fc400020006ff */
[----:B------:R-:W-:Y:S01]  /*cbf0*/  F2FP.F16.E4M3.UNPACK_B R72, R60 ;  /* 0x0000003cff48723e */ /* 0x000fe200020006ff */
[-C--:B------:R-:W-:Y:S01]  /*cc00*/  FMUL.FTZ R86, R63, R74.reuse ;  /* 0x0000004a3f567220 */ /* 0x080fe20000410000 */
[----:B------:R-:W-:Y:S01]  /*cc10*/  F2FP.F16.E4M3.UNPACK_B R163, R163 ;  /* 0x000000a3ffa3723e */ /* 0x000fe200020006ff */
[----:B------:R-:W-:Y:S01]  /*cc20*/  FMUL.FTZ R60, R75, R74 ;  /* 0x0000004a4b3c7220 */ /* 0x000fe20000410000 */
[----:B------:R-:W-:Y:S02]  /*cc30*/  HADD2.F32 R85, -RZ, R165.H0_H0 ;  /* 0x200000a5ff557230 */ /* 0x000fe40000004100 */
[----:B------:R-:W-:Y:S02]  /*cc40*/  HADD2.F32 R74, -RZ, R73.H0_H0 ;  /* 0x20000049ff4a7230 */ /* 0x000fe40000004100 */
[-C--:B------:R-:W-:Y:S01]  /*cc50*/  FFMA.FTZ R61, R63, R84.reuse, -R60 ;  /* 0x000000543f3d7223 */ /* 0x080fe2000001083c */
[----:B------:R-:W-:Y:S02]  /*cc60*/  HADD2.F32 R62, -RZ, R72.H0_H0 ;  /* 0x20000048ff3e7230 */ /* 0x000fe40000004100 */
[----:B------:R-:W-:Y:S01]  /*cc70*/  FFMA.FTZ R60, R75, R84, R86 ;  /* 0x000000544b3c7223 */ /* 0x000fe20000010056 */
[----:B------:R-:W-:-:S02]  /*cc80*/  HADD2.F32 R63, -RZ, R163.H0_H0 ;  /* 0x200000a3ff3f7230 */ /* 0x000fc40000004100 */
[-C--:B------:R-:W-:Y:S01]  /*cc90*/  FMUL.FTZ R87, R74, R85.reuse ;  /* 0x000000554a577220 */ /* 0x080fe20000410000 */
[----:B------:R-:W-:Y:S02]  /*cca0*/  HADD2.F32 R165, -RZ, R165.H1_H1 ;  /* 0x300000a5ffa57230 */ /* 0x000fe40000004100 */
[C---:B------:R-:W-:Y:S01]  /*ccb0*/  FMUL.FTZ R85, R62.reuse, R85 ;  /* 0x000000553e557220 */ /* 0x040fe20000410000 */
[----:B------:R-:W-:Y:S02]  /*ccc0*/  HADD2.F32 R75, -RZ, R73.H1_H1 ;  /* 0x30000049ff4b7230 */ /* 0x000fe40000004100 */
[-C--:B------:R-:W-:Y:S01]  /*ccd0*/  FFMA.FTZ R62, R62, R63.reuse, -R87 ;  /* 0x0000003f3e3e7223 */ /* 0x080fe20000010857 */
[----:B------:R-:W-:Y:S01]  /*cce0*/  HADD2.F32 R72, -RZ, R72.H1_H1 ;  /* 0x30000048ff487230 */ /* 0x000fe20000004100 */
[----:B------:R-:W-:Y:S01]  /*ccf0*/  F2FP.F16.E4M3.UNPACK_B R87, R164.H1 ;  /* 0x000000a4ff57723e */ /* 0x000fe200030006ff */
[----:B------:R-:W-:Y:S01]  /*cd00*/  HADD2.F32 R163, -RZ, R163.H1_H1 ;  /* 0x300000a3ffa37230 */ /* 0x000fe20000004100 */
[----:B------:R-:W-:Y:S01]  /*cd10*/  F2FP.F16.E4M3.UNPACK_B R84, R50.H1 ;  /* 0x00000032ff54723e */ /* 0x000fe200030006ff */
[----:B------:R-:W-:Y:S01]  /*cd20*/  FFMA.FTZ R63, R74, R63, R85 ;  /* 0x0000003f4a3f7223 */ /* 0x000fe20000010055 */
[-C--:B------:R-:W-:Y:S01]  /*cd30*/  FMUL.FTZ R73, R75, R165.reuse ;  /* 0x000000a54b497220 */ /* 0x080fe20000410000 */
[----:B------:R-:W-:Y:S01]  /*cd40*/  FMUL.FTZ R88, R72, R165 ;  /* 0x000000a548587220 */ /* 0x000fe20000410000 */
[----:B------:R-:W-:Y:S01]  /*cd50*/  F2FP.F16.E4M3.UNPACK_B R86, R162.H1 ;  /* 0x000000a2ff56723e */ /* 0x000fe200030006ff */
[----:B------:R-:W-:Y:S01]  /*cd60*/  HADD2.F32 R90, -RZ, R87.H0_H0 ;  /* 0x20000057ff5a7230 */ /* 0x000fe20000004100 */
[----:B------:R-:W-:Y:S01]  /*cd70*/  F2FP.F16.E4M3.UNPACK_B R74, R56.H1 ;  /* 0x00000038ff4a723e */ /* 0x000fe200030006ff */
[----:B------:R-:W-:-:S02]  /*cd80*/  HADD2.F32 R85, -RZ, R84.H0_H0 ;  /* 0x20000054ff557230 */ /* 0x000fc40000004100 */
[-C--:B------:R-:W-:Y:S01]  /*cd90*/  FFMA.FTZ R73, R72, R163.reuse, -R73 ;  /* 0x000000a348497223 */ /* 0x080fe20000010849 */
[----:B------:R-:W-:Y:S01]  /*cda0*/  FFMA.FTZ R72, R75, R163, R88 ;  /* 0x000000a34b487223 */ /* 0x000fe20000010058 */
[----:B------:R-:W-:Y:S01]  /*cdb0*/  HADD2.F32 R88, -RZ, R86.H0_H0 ;  /* 0x20000056ff587230 */ /* 0x000fe20000004100 */
[----:B------:R-:W-:Y:S01]  /*cdc0*/  F2FP.F16.E4M3.UNPACK_B R164, R164 ;  /* 0x000000a4ffa4723e */ /* 0x000fe200020006ff */
[----:B------:R-:W-:Y:S02]  /*cdd0*/  HADD2.F32 R75, -RZ, R74.H0_H0 ;  /* 0x2000004aff4b7230 */ /* 0x000fe40000004100 */
[----:B------:R-:W-:Y:S01]  /*cde0*/  FMUL.FTZ R92, R85, R90 ;  /* 0x0000005a555c7220 */ /* 0x000fe20000410000 */
[----:B------:R-:W-:Y:S01]  /*cdf0*/  HADD2.F32 R87, -RZ, R87.H1_H1 ;  /* 0x30000057ff577230 */ /* 0x000fe20000004100 */
[----:B------:R-:W-:Y:S01]  /*ce00*/  F2FP.F16.E4M3.UNPACK_B R56, R56 ;  /* 0x00000038ff38723e */ /* 0x000fe200020006ff */
[----:B------:R-:W-:Y:S02]  /*ce10*/  HADD2.F32 R84, -RZ, R84.H1_H1 ;  /* 0x30000054ff547230 */ /* 0x000fe40000004100 */
[C---:B------:R-:W-:Y:S01]  /*ce20*/  FMUL.FTZ R90, R75.reuse, R90 ;  /* 0x0000005a4b5a7220 */ /* 0x040fe20000410000 */
[----:B------:R-:W-:Y:S01]  /*ce30*/  FFMA.FTZ R92, R75, R88, -R92 ;  /* 0x000000584b5c7223 */ /* 0x000fe2000001085c */
[----:B------:R-:W-:Y:S01]  /*ce40*/  HADD2.F32 R74, -RZ, R74.H1_H1 ;  /* 0x3000004aff4a7230 */ /* 0x000fe20000004100 */
[----:B------:R-:W-:Y:S01]  /*ce50*/  F2FP.F16.E4M3.UNPACK_B R162, R162 ;  /* 0x000000a2ffa2723e */ /* 0x000fe200020006ff */
[----:B------:R-:W-:-:S02]  /*ce60*/  HADD2.F32 R75, -RZ, R86.H1_H1 ;  /* 0x30000056ff4b7230 */ /* 0x000fc40000004100 */
[-C--:B------:R-:W-:Y:S01]  /*ce70*/  FMUL.FTZ R89, R84, R87.reuse ;  /* 0x0000005754597220 */ /* 0x080fe20000410000 */
[----:B------:R-:W-:Y:S01]  /*ce80*/  FFMA.FTZ R90, R85, R88, R90 ;  /* 0x00000058555a7223 */ /* 0x000fe2000001005a */
[C---:B------:R-:W-:Y:S01]  /*ce90*/  FMUL.FTZ R87, R74.reuse, R87 ;  /* 0x000000574a577220 */ /* 0x040fe20000410000 */
[--C-:B------:R-:W-:Y:S02]  /*cea0*/  HADD2.F32 R86, -RZ, R164.reuse.H0_H0 ;  /* 0x200000a4ff567230 */ /* 0x100fe40000004100 */
[-C--:B------:R-:W-:Y:S01]  /*ceb0*/  FFMA.FTZ R93, R74, R75.reuse, -R89 ;  /* 0x0000004b4a5d7223 */ /* 0x080fe20000010859 */
[----:B------:R-:W-:Y:S01]  /*cec0*/  F2FP.F16.E4M3.UNPACK_B R74, R50 ;  /* 0x00000032ff4a723e */ /* 0x000fe200020006ff */
[----:B------:R-:W-:Y:S01]  /*ced0*/  FFMA.FTZ R95, R84, R75, R87 ;  /* 0x0000004b545f7223 */ /* 0x000fe20000010057 */
[----:B------:R-:W-:Y:S01]  /*cee0*/  HADD2.F32 R87, -RZ, R164.H1_H1 ;  /* 0x300000a4ff577230 */ /* 0x000fe20000004100 */
[----:B------:R-:W-:Y:S01]  /*cef0*/  F2FP.SATFINITE.E4M3.F32.PACK_AB_MERGE_C R58, R61, R58, RZ ;  /* 0x0000003a3d3a723e */ /* 0x000fe200048070ff */
[----:B------:R-:W-:Y:S01]  /*cf00*/  HADD2.F32 R50, -RZ, R56.H0_H0 ;  /* 0x20000038ff327230 */ /* 0x000fe20000004100 */
[----:B------:R-:W-:Y:S01]  /*cf10*/  F2FP.SATFINITE.E4M3.F32.PACK_AB_MERGE_C R60, R60, R59, RZ ;  /* 0x0000003b3c3c723e */ /* 0x000fe200048070ff */
[--C-:B------:R-:W-:Y:S01]  /*cf20*/  HADD2.F32 R75, -RZ, R74.reuse.H0_H0 ;  /* 0x2000004aff4b7230 */ /* 0x100fe20000004100 */
[----:B------:R-:W-:Y:S01]  /*cf30*/  F2FP.SATFINITE.E4M3.F32.PACK_AB_MERGE_C R59, R73, R62, R58 ;  /* 0x0000003e493b723e */ /* 0x000fe2000480703a */
[----:B------:R-:W-:Y:S01]  /*cf40*/  HADD2.F32 R74, -RZ, R74.H1_H1 ;  /* 0x3000004aff4a7230 */ /* 0x000fe20000004100 */
[----:B------:R-:W-:Y:S01]  /*cf50*/  F2FP.F16.E4M3.UNPACK_B R62, R48 ;  /* 0x00000030ff3e723e */ /* 0x000fe200020006ff */
[----:B------:R-:W-:-:S02]  /*cf60*/  HADD2.F32 R56, -RZ, R56.H1_H1 ;  /* 0x30000038ff387230 */ /* 0x000fc40000004100 */
[CC--:B------:R-:W-:Y:S01]  /*cf70*/  FMUL.FTZ R89, R75.reuse, R86.reuse ;  /* 0x000000564b597220 */ /* 0x0c0fe20000410000 */
[--C-:B------:R-:W-:Y:S02]  /*cf80*/  HADD2.F32 R85, -RZ, R162.reuse.H1_H1 ;  /* 0x300000a2ff557230 */ /* 0x100fe40000004100 */
[-C--:B------:R-:W-:Y:S01]  /*cf90*/  FMUL.FTZ R91, R74, R87.reuse ;  /* 0x000000574a5b7220 */ /* 0x080fe20000410000 */
[----:B------:R-:W-:Y:S02]  /*cfa0*/  HADD2.F32 R84, -RZ, R162.H0_H0 ;  /* 0x200000a2ff547230 */ /* 0x000fe40000004100 */
[----:B------:R-:W-:Y:S01]  /*cfb0*/  FMUL.FTZ R87, R56, R87 ;  /* 0x0000005738577220 */ /* 0x000fe20000410000 */
[----:B------:R-:W-:Y:S01]  /*cfc0*/  FMUL.FTZ R86, R50, R86 ;  /* 0x0000005632567220 */ /* 0x000fe20000410000 */
[----:B------:R-:W-:Y:S01]  /*cfd0*/  F2FP.F16.E4M3.UNPACK_B R61, R52 ;  /* 0x00000034ff3d723e */ /* 0x000fe200020006ff */
[-C--:B------:R-:W-:Y:S01]  /*cfe0*/  FFMA.FTZ R56, R56, R85.reuse, -R91 ;  /* 0x0000005538387223 */ /* 0x080fe2000001085b */
[----:B------:R-:W-:Y:S01]  /*cff0*/  FFMA.FTZ R87, R74, R85, R87 ;  /* 0x000000554a577223 */ /* 0x000fe20000010057 */
[----:B------:R-:W-:Y:S01]  /*d000*/  F2FP.F16.E4M3.UNPACK_B R74, R49 ;  /* 0x00000031ff4a723e */ /* 0x000fe200020006ff */
[-C--:B------:R-:W-:Y:S01]  /*d010*/  FFMA.FTZ R89, R50, R84.reuse, -R89 ;  /* 0x0000005432597223 */ /* 0x080fe20000010859 */
        /* <DEDUP_REMOVED lines=22> */
[----:B------:R-:W-:Y:S02]  /*d180*/  HADD2.F32 R62, -RZ, R52.H0_H0 ;  /* 0x20000034ff3e7230 */ /* 0x000fe40000004100 */
[----:B------:R-:W-:Y:S01]  /*d190*/  FFMA.FTZ R48, R74, R63, R85 ;  /* 0x0000003f4a307223 */ /* 0x000fe20000010055 */
[--C-:B------:R-:W-:Y:S01]  /*d1a0*/  HADD2.F32 R73, -RZ, R72.reuse.H0_H0 ;  /* 0x20000048ff497230 */ /* 0x100fe20000004100 */
[----:B------:R-:W-:Y:S01]  /*d1b0*/  F2FP.SATFINITE.E4M3.F32.PACK_AB_MERGE_C R90, R95, R90, RZ ;  /* 0x0000005a5f5a723e */ /* 0x000fe200048070ff */
[--C-:B------:R-:W-:Y:S01]  /*d1c0*/  HADD2.F32 R74, -RZ, R75.reuse.H0_H0 ;  /* 0x2000004bff4a7230 */ /* 0x100fe20000004100 */
[----:B------:R-:W-:Y:S01]  /*d1d0*/  F2FP.SATFINITE.E4M3.F32.PACK_AB_MERGE_C R92, R93, R92, RZ ;  /* 0x0000005c5d5c723e */ /* 0x000fe200048070ff */
[----:B------:R-:W-:Y:S01]  /*d1e0*/  HADD2.F32 R72, -RZ, R72.H1_H1 ;  /* 0x30000048ff487230 */ /* 0x000fe20000004100 */
[----:B------:R-:W-:Y:S01]  /*d1f0*/  F2FP.SATFINITE.E4M3.F32.PACK_AB_MERGE_C R50, R87, R50, R90 ;  /* 0x000000325732723e */ /* 0x000fe2000480705a */
[----:B------:R-:W-:-:S02]  /*d200*/  HADD2.F32 R75, -RZ, R75.H1_H1 ;  /* 0x3000004bff4b7230 */ /* 0x000fc40000004100 */
[-C--:B------:R-:W-:Y:S01]  /*d210*/  FMUL.FTZ R85, R73, R74.reuse ;  /* 0x0000004a49557220 */ /* 0x080fe20000410000 */
[----:B------:R-:W-:Y:S02]  /*d220*/  HADD2.F32 R63, -RZ, R52.H1_H1 ;  /* 0x30000034ff3f7230 */ /* 0x000fe40000004100 */
[----:B------:R-:W-:Y:S01]  /*d230*/  FMUL.FTZ R84, R62, R74 ;  /* 0x0000004a3e547220 */ /* 0x000fe20000410000 */
[--C-:B------:R-:W-:Y:S02]  /*d240*/  HADD2.F32 R52, -RZ, R46.reuse.H0_H0 ;  /* 0x2000002eff347230 */ /* 0x100fe40000004100 */
[-C--:B------:R-:W-:Y:S01]  /*d250*/  FMUL.FTZ R86, R72, R75.reuse ;  /* 0x0000004b48567220 */ /* 0x080fe20000410000 */
[----:B------:R-:W-:Y:S02]  /*d260*/  HADD2.F32 R74, -RZ, R46.H1_H1 ;  /* 0x3000002eff4a7230 */ /* 0x000fe40000004100 */
[----:B------:R-:W-:Y:S01]  /*d270*/  FMUL.FTZ R75, R63, R75 ;  /* 0x0000004b3f4b7220 */ /* 0x000fe20000410000 */
[----:B------:R-:W-:Y:S01]  /*d280*/  F2FP.F16.E4M3.UNPACK_B R87, R45.H1 ;  /* 0x0000002dff57723e */ /* 0x000fe200030006ff */
[-C--:B------:R-:W-:Y:S01]  /*d290*/  FFMA.FTZ R46, R62, R52.reuse, -R85 ;  /* 0x000000343e2e7223 */ /* 0x080fe20000010855 */
[----:B------:R-:W-:Y:S01]  /*d2a0*/  FFMA.FTZ R52, R73, R52, R84 ;  /* 0x0000003449347223 */ /* 0x000fe20000010054 */
[-C--:B------:R-:W-:Y:S01]  /*d2b0*/  FFMA.FTZ R91, R63, R74.reuse, -R86 ;  /* 0x0000004a3f5b7223 */ /* 0x080fe20000010856 */
[----:B------:R-:W-:Y:S01]  /*d2c0*/  F2FP.F16.E4M3.UNPACK_B R62, R47 ;  /* 0x0000002fff3e723e */ /* 0x000fe200020006ff */
[----:B------:R-:W-:Y:S01]  /*d2d0*/  FFMA.FTZ R93, R72, R74, R75 ;  /* 0x0000004a485d7223 */ /* 0x000fe2000001004b */
[----:B------:R-:W-:-:S02]  /*d2e0*/  F2FP.F16.E4M3.UNPACK_B R73, R51 ;  /* 0x00000033ff49723e */ /* 0x000fc400020006ff */
[----:B------:R-:W-:Y:S02]  /*d2f0*/  F2FP.F16.E4M3.UNPACK_B R86, R45 ;  /* 0x0000002dff56723e */ /* 0x000fe400020006ff */
[----:B------:R-:W-:Y:S01]  /*d300*/  F2FP.F16.E4M3.UNPACK_B R72, R51.H1 ;  /* 0x00000033ff48723e */ /* 0x000fe200030006ff */
[----:B------:R-:W-:Y:S01]  /*d310*/  HADD2.F32 R51, -RZ, R62.H0_H0 ;  /* 0x2000003eff337230 */ /* 0x000fe20000004100 */
[----:B------:R-:W-:Y:S01]  /*d320*/  F2FP.F16.E4M3.UNPACK_B R47, R47.H1 ;  /* 0x0000002fff2f723e */ /* 0x000fe200030006ff */
[----:B------:R-:W-:Y:S01]  /*d330*/  HADD2.F32 R74, -RZ, R73.H0_H0 ;  /* 0x20000049ff4a7230 */ /* 0x000fe20000004100 */
[----:B------:R-:W-:Y:S01]  /*d340*/  F2FP.SATFINITE.E4M3.F32.PACK_AB_MERGE_C R56, R56, R89, R92 ;  /* 0x000000593838723e */ /* 0x000fe2000480705c */
        /* <DEDUP_REMOVED lines=16> */
[----:B------:R-:W-:Y:S02]  /*d450*/  HADD2.F32 R84, -RZ, R45.H0_H0 ;  /* 0x2000002dff547230 */ /* 0x000fe40000004100 */
[-C--:B------:R-:W-:Y:S01]  /*d460*/  FMUL.FTZ R44, R72, R87.reuse ;  /* 0x00000057482c7220 */ /* 0x080fe20000410000 */
[----:B------:R-:W-:Y:S02]  /*d470*/  HADD2.F32 R73, -RZ, R73.H1_H1 ;  /* 0x30000049ff497230 */ /* 0x000fe40000004100 */
[----:B------:R-:W-:Y:S01]  /*d480*/  FMUL.FTZ R87, R47, R87 ;  /* 0x000000572f577220 */ /* 0x000fe20000410000 */
[----:B------:R-:W-:-:S02]  /*d490*/  HADD2.F32 R86, -RZ, R86.H1_H1 ;  /* 0x30000056ff567230 */ /* 0x000fc40000004100 */
[----:B------:R-:W-:Y:S01]  /*d4a0*/  FFMA.FTZ R90, R51, R84, -R90 ;  /* 0x00000054335a7223 */ /* 0x000fe2000001085a */
[----:B------:R-:W-:Y:S01]  /*d4b0*/  HADD2.F32 R75, -RZ, R75.H1_H1 ;  /* 0x3000004bff4b7230 */ /* 0x000fe20000004100 */
[----:B------:R-:W-:Y:S01]  /*d4c0*/  F2FP.SATFINITE.E4M3.F32.PACK_AB_MERGE_C R46, R91, R46, RZ ;  /* 0x0000002e5b2e723e */ /* 0x000fe200048070ff */
[----:B------:R-:W-:Y:S02]  /*d4d0*/  HADD2.F32 R62, -RZ, R62.H1_H1 ;  /* 0x3000003eff3e7230 */ /* 0x000fe40000004100 */
[-C--:B------:R-:W-:Y:S01]  /*d4e0*/  FMUL.FTZ R51, R73, R86.reuse ;  /* 0x0000005649337220 */ /* 0x080fe20000410000 */
[----:B------:R-:W-:Y:S02]  /*d4f0*/  HADD2.F32 R45, -RZ, R45.H1_H1 ;  /* 0x3000002dff2d7230 */ /* 0x000fe40000004100 */
[-C--:B------:R-:W-:Y:S01]  /*d500*/  FFMA.FTZ R47, R47, R75.reuse, -R44 ;  /* 0x0000004b2f2f7223 */ /* 0x080fe2000001082c */
[----:B------:R-:W-:Y:S01]  /*d510*/  FFMA.FTZ R72, R72, R75, R87 ;  /* 0x0000004b48487223 */ /* 0x000fe20000010057 */
[----:B------:R-:W-:Y:S01]  /*d520*/  FMUL.FTZ R86, R62, R86 ;  /* 0x000000563e567220 */ /* 0x000fe20000410000 */
[----:B------:R-:W-:Y:S01]  /*d530*/  FFMA.FTZ R95, R74, R84, R95 ;  /* 0x000000544a5f7223 */ /* 0x000fe2000001005f */
[-C--:B------:R-:W-:Y:S01]  /*d540*/  FFMA.FTZ R51, R62, R45.reuse, -R51 ;  /* 0x0000002d3e337223 */ /* 0x080fe20000010833 */
[----:B------:R-:W-:Y:S01]  /*d550*/  F2FP.SATFINITE.E4M3.F32.PACK_AB_MERGE_C R47, R47, R88, RZ ;  /* 0x000000582f2f723e */ /* 0x000fe200048070ff */
[----:B------:R-:W-:Y:S01]  /*d560*/  FFMA.FTZ R86, R73, R45, R86 ;  /* 0x0000002d49567223 */ /* 0x000fe20000010056 */
[----:B------:R-:W-:Y:S01]  /*d570*/  F2FP.SATFINITE.E4M3.F32.PACK_AB_MERGE_C R52, R93, R52, RZ ;  /* 0x000000345d34723e */ /* 0x000fe200048070ff */
[----:B------:R-:W-:Y:S01]  /*d580*/  IMAD.MOV.U32 R44, RZ, RZ, R59 ;  /* 0x000000ffff2c7224 */ /* 0x000fe200078e003b */
[----:B------:R-:W-:-:S02]  /*d590*/  F2FP.SATFINITE.E4M3.F32.PACK_AB_MERGE_C R72, R72, R89, RZ ;  /* 0x000000594848723e */ /* 0x000fc400048070ff */
[----:B------:R-:W-:Y:S01]  /*d5a0*/  F2FP.SATFINITE.E4M3.F32.PACK_AB_MERGE_C R45, R49, R60, R46 ;  /* 0x0000003c312d723e */ /* 0x000fe2000480702e */
[----:B------:R-:W-:Y:S01]  /*d5b0*/  IMAD.MOV.U32 R46, RZ, RZ, R56 ;  /* 0x000000ffff2e7224 */ /* 0x000fe200078e0038 */
[----:B------:R-:W-:Y:S02]  /*d5c0*/  F2FP.SATFINITE.E4M3.F32.PACK_AB_MERGE_C R47, R51, R90, R47 ;  /* 0x0000005a332f723e */ /* 0x000fe4000480702f */
[----:B------:R-:W-:Y:S01]  /*d5d0*/  F2FP.SATFINITE.E4M3.F32.PACK_AB_MERGE_C R49, R48, R61, R52 ;  /* 0x0000003d3031723e */ /* 0x000fe20004807034 */
[----:B------:R-:W-:Y:S01]  /*d5e0*/  IMAD.MOV.U32 R48, RZ, RZ, R58 ;  /* 0x000000ffff307224 */ /* 0x000fe200078e003a */
[----:B------:R-:W-:-:S07]  /*d5f0*/  F2FP.SATFINITE.E4M3.F32.PACK_AB_MERGE_C R51, R86, R95, R72 ;  /* 0x0000005f5633723e */ /* 0x000fce0004807048 */
.L_x_3460:
[----:B------:R-:W-:Y:S05]  /*d600*/  BSYNC B2 ;  /* 0x0000000000027941 */ /* 0x000fea0003800000 */
.L_x_3459:
        /* <DEDUP_REMOVED lines=10> */
.L_x_3458:
[----:B------:R-:W-:Y:S05]  /*d6b0*/  BSYNC B1 ;  /* 0x0000000000017941 */ /* 0x000fea0003800000 */
.L_x_3457:
[----:B------:R-:W-:Y:S01]  /*d6c0*/  ISETP.NE.AND P3, PT, R35, RZ, PT ;  /* 0x000000ff2300720c */ /* 0x000fe20003f65270 */
[----:B------:R-:W-:-:S12]  /*d6d0*/  BSSY B1, `(.L_x_3461) ;  /* 0x00000ff000017945 */ /* 0x000fd80003800000 */
[----:B------:R-:W-:Y:S05]  /*d6e0*/  @!P3 BRA `(.L_x_3462) ;  /* 0x0000000c00f4b947 */ /* 0x000fea0003800000 */
[----:B---3--:R-:W-:Y:S01]  /*d6f0*/  SEL R44, R121, R158, !P1 ;  /* 0x0000009e792c7207 */ /* 0x008fe20004800000 */
        /* <DEDUP_REMOVED lines=9> */
[----:B------:R-:W-:Y:S02]  /*d790*/  LEA.HI R45, R45, R44, RZ, 0x2 ;  /* 0x0000002c2d2d7211 */ /* 0x000fe400078f10ff */
[----:B------:R-:W-:Y:S02]  /*d7a0*/  LOP3.LUT R44, R231, 0x30, R55, 0xf8, !PT ;  /* 0x00000030e72c7812 */ /* 0x000fe400078ef837 */
[----:B------:R-:W-:Y:S02]  /*d7b0*/  SHF.R.S32.HI R45, RZ, 0x2, R45 ;  /* 0x00000002ff2d7819 */ /* 0x000fe4000001142d */
[----:B------:R-:W-:-:S03]  /*d7c0*/  LOP3.LUT R44, R44, R9, RZ, 0x3c, !PT ;  /* 0x000000092c2c7212 */ /* 0x000fc600078e3cff */
[----:B------:R-:W-:-:S05]  /*d7d0*/  IMAD R45, R45, 0x2800, R232 ;  /* 0x000028002d2d7824 */ /* 0x000fca00078e02e8 */
        /* <DEDUP_REMOVED lines=13> */
[----:B-1----:R-:W-:Y:S01]  /*d8b0*/  IMAD.MOV.U32 R62, RZ, RZ, R48 ;  /* 0x000000ffff3e7224 */ /* 0x002fe200078e0030 */
[----:B------:R-:W-:Y:S01]  /*d8c0*/  SHF.R.U32.HI R84, RZ, 0x10, R69 ;  /* 0x00000010ff547819 */ /* 0x000fe20000011645 */
[----:B------:R-:W-:Y:S01]  /*d8d0*/  IMAD.MOV.U32 R56, RZ, RZ, R46 ;  /* 0x000000ffff387224 */ /* 0x000fe200078e002e */
[--C-:B------:R-:W-:Y:S02]  /*d8e0*/  SHF.R.U32.HI R75, RZ, 0x10, R71.reuse ;  /* 0x00000010ff4b7819 */ /* 0x100fe40000011647 */
[----:B------:R-:W-:Y:S01]  /*d8f0*/  SHF.R.U32.HI R73, RZ, 0x8, R71 ;  /* 0x00000008ff497819 */ /* 0x000fe20000011647 */
[----:B------:R-:W-:Y:S01]  /*d900*/  IMAD.U32 R46, R84, 0x10000, RZ ;  /* 0x00010000542e7824 */ /* 0x000fe200078e00ff */
[----:B------:R-:W-:-:S02]  /*d910*/  LOP3.LUT R59, R71, 0xff, RZ, 0xc0, !PT ;  /* 0x000000ff473b7812 */ /* 0x000fc400078ec0ff */
[----:B------:R-:W-:Y:S02]  /*d920*/  SHF.R.U32.HI R80, RZ, 0x18, R71 ;  /* 0x00000018ff507819 */ /* 0x000fe40000011647 */
[----:B------:R-:W-:Y:S02]  /*d930*/  PRMT R45, R85, 0x654, R58 ;  /* 0x00000654552d7816 */ /* 0x000fe4000000003a */
[----:B------:R-:W-:Y:S02]  /*d940*/  SHF.L.U32 R44, R82, 0x8, RZ ;  /* 0x00000008522c7819 */ /* 0x000fe400000006ff */
[----:B------:R-:W-:Y:S02]  /*d950*/  SHF.R.U32.HI R71, RZ, 0x8, R81 ;  /* 0x00000008ff477819 */ /* 0x000fe40000011651 */
[----:B------:R-:W-:Y:S02]  /*d960*/  SHF.R.U32.HI R69, RZ, 0x8, R83 ;  /* 0x00000008ff457819 */ /* 0x000fe40000011653 */
[----:B------:R-:W-:Y:S01]  /*d970*/  LOP3.LUT R61, R81, 0xff, RZ, 0xc0, !PT ;  /* 0x000000ff513d7812 */ /* 0x000fe200078ec0ff */
[----:B------:R-:W-:Y:S01]  /*d980*/  IMAD.SHL.U32 R48, R71, 0x100, RZ ;  /* 0x0000010047307824 */ /* 0x000fe200078e00ff */
[----:B------:R-:W-:Y:S01]  /*d990*/  SHF.R.U32.HI R70, RZ, 0x18, R81 ;  /* 0x00000018ff467819 */ /* 0x000fe20000011651 */
[----:B------:R-:W-:Y:S01]  /*d9a0*/  IMAD.SHL.U32 R58, R69, 0x100, RZ ;  /* 0x00000100453a7824 */ /* 0x000fe200078e00ff */
[----:B------:R-:W-:-:S02]  /*d9b0*/  LOP3.LUT R63, R83, 0xff, RZ, 0xc0, !PT ;  /* 0x000000ff533f7812 */ /* 0x000fc400078ec0ff */
[----:B------:R-:W-:Y:S02]  /*d9c0*/  SHF.R.U32.HI R68, RZ, 0x18, R83 ;  /* 0x00000018ff447819 */ /* 0x000fe40000011653 */
[----:B------:R-:W-:Y:S01]  /*d9d0*/  LOP3.LUT R45, R45, 0xff00, R44, 0xf8, !PT ;  /* 0x0000ff002d2d7812 */ /* 0x000fe200078ef82c */
[----:B------:R-:W-:Y:S01]  /*d9e0*/  IMAD.SHL.U32 R44, R73, 0x100, RZ ;  /* 0x00000100492c7824 */ /* 0x000fe200078e00ff */
[----:B------:R-:W-:Y:S02]  /*d9f0*/  PRMT R59, R80, 0x654, R59 ;  /* 0x00000654503b7816 */ /* 0x000fe4000000003b */
[----:B------:R-:W-:Y:S02]  /*da00*/  PRMT R61, R70, 0x654, R61 ;  /* 0x00000654463d7816 */ /* 0x000fe4000000003d */
[----:B------:R-:W-:Y:S02]  /*da10*/  PRMT R63, R68, 0x654, R63 ;  /* 0x00000654443f7816 */ /* 0x000fe4000000003f */
[----:B------:R-:W-:Y:S01]  /*da20*/  LOP3.LUT R59, R59, 0xff00, R44, 0xf8, !PT ;  /* 0x0000ff003b3b7812 */ /* 0x000fe200078ef82c */
[----:B------:R-:W-:Y:S01]  /*da30*/  IMAD.U32 R44, R75, 0x10000, RZ ;  /* 0x000100004b2c7824 */ /* 0x000fe200078e00ff */
[----:B------:R-:W-:-:S02]  /*da40*/  LOP3.LUT R71, R61, 0xff00, R48, 0xf8, !PT ;  /* 0x0000ff003d477812 */ /* 0x000fc400078ef830 */
[----:B------:R-:W-:Y:S02]  /*da50*/  LOP3.LUT R73, R63, 0xff00, R58, 0xf8, !PT ;  /* 0x0000ff003f497812 */ /* 0x000fe400078ef83a */
[----:B------:R-:W-:Y:S02]  /*da60*/  F2FP.F16.E4M3.UNPACK_B R70, R157.H1 ;  /* 0x0000009dff46723e */ /* 0x000fe400030006ff */
[----:B------:R-:W-:Y:S02]  /*da70*/  F2FP.F16.E4M3.UNPACK_B R63, R62.H1 ;  /* 0x0000003eff3f723e */ /* 0x000fe400030006ff */
[----:B------:R-:W-:Y:S02]  /*da80*/  F2FP.F16.E4M3.UNPACK_B R61, R60.H1 ;  /* 0x0000003cff3d723e */ /* 0x000fe400030006ff */
[----:B------:R-:W-:Y:S02]  /*da90*/  SHF.R.U32.HI R74, RZ, 0x10, R81 ;  /* 0x00000010ff4a7819 */ /* 0x000fe40000011651 */
[----:B------:R-:W-:Y:S01]  /*daa0*/  LOP3.LUT R46, R45, 0xff0000, R46, 0xf8, !PT ;  /* 0x00ff00002d2e7812 */ /* 0x000fe200078ef82e */
[----:B------:R-:W-:Y:S01]  /*dab0*/  HADD2.F32 R45, -RZ, R70.H0_H0 ;  /* 0x20000046ff2d7230 */ /* 0x000fe20000004100 */
[----:B------:R-:W-:Y:S01]  /*dac0*/  LOP3.LUT R44, R59, 0xff0000, R44, 0xf8, !PT ;  /* 0x00ff00003b2c7812 */ /* 0x000fe200078ef82c */
[----:B------:R-:W-:Y:S01]  /*dad0*/  HADD2.F32 R59, -RZ, R63.H0_H0 ;  /* 0x2000003fff3b7230 */ /* 0x000fe20000004100 */
[----:B------:R-:W-:Y:S01]  /*dae0*/  F2FP.F16.E4M3.UNPACK_B R68, R155.H1 ;  /* 0x0000009bff44723e */ /* 0x000fe200030006ff */
[----:B------:R-:W-:Y:S01]  /*daf0*/  HADD2.F32 R58, -RZ, R61.H0_H0 ;  /* 0x2000003dff3a7230 */ /* 0x000fe20000004100 */
[----:B------:R-:W-:Y:S01]  /*db00*/  SHF.R.U32.HI R72, RZ, 0x10, R83 ;  /* 0x00000010ff487819 */ /* 0x000fe20000011653 */
[----:B------:R-:W-:-:S02]  /*db10*/  IMAD.U32 R48, R74, 0x10000, RZ ;  /* 0x000100004a307824 */ /* 0x000fc400078e00ff */
[-C--:B------:R-:W-:Y:S01]  /*db20*/  FMUL.FTZ R75, R59, R45.reuse ;  /* 0x0000002d3b4b7220 */ /* 0x080fe20000410000 */
[----:B------:R-:W-:Y:S02]  /*db30*/  HADD2.F32 R69, -RZ, R68.H0_H0 ;  /* 0x20000044ff457230 */ /* 0x000fe40000004100 */
[----:B------:R-:W-:Y:S01]  /*db40*/  FMUL.FTZ R74, R58, R45 ;  /* 0x0000002d3a4a7220 */ /* 0x000fe20000410000 */
[----:B------:R-:W-:Y:S01]  /*db50*/  SHF.L.U32 R72, R72, 0x10, RZ ;  /* 0x0000001048487819 */ /* 0x000fe200000006ff */
        /* <DEDUP_REMOVED lines=9> */
[----:B------:R-:W-:-:S02]  /*dbf0*/  F2FP.F16.E4M3.UNPACK_B R68, R60 ;  /* 0x0000003cff44723e */ /* 0x000fc400020006ff */
[----:B------:R-:W-:Y:S01]  /*dc00*/  LOP3.LUT R45, R73, 0xff0000, R72, 0xf8, !PT ;  /* 0x00ff0000492d7812 */ /* 0x000fe200078ef848 */
[C---:B------:R-:W-:Y:S01]  /*dc10*/  FMUL.FTZ R60, R70.reuse, R69 ;  /* 0x00000045463c7220 */ /* 0x040fe20000410000 */
[----:B------:R-:W-:Y:S01]  /*dc20*/  F2FP.F16.E4M3.UNPACK_B R155, R155 ;  /* 0x0000009bff9b723e */ /* 0x000fe200020006ff */
[C---:B------:R-:W-:Y:S01]  /*dc30*/  FMUL.FTZ R73, R61.reuse, R69 ;  /* 0x000000453d497220 */ /* 0x040fe20000410000 */
[----:B------:R-:W-:Y:S02]  /*dc40*/  HADD2.F32 R72, -RZ, R157.H0_H0 ;  /* 0x2000009dff487230 */ /* 0x000fe40000004100 */
[-C--:B------:R-:W-:Y:S01]  /*dc50*/  FFMA.FTZ R61, R61, R71.reuse, -R60 ;  /* 0x000000473d3d7223 */ /* 0x080fe2000001083c */
[----:B------:R-:W-:Y:S02]  /*dc60*/  HADD2.F32 R69, -RZ, R63.H0_H0 ;  /* 0x2000003fff457230 */ /* 0x000fe40000004100 */
[----:B------:R-:W-:Y:S01]  /*dc70*/  FFMA.FTZ R60, R70, R71, R73 ;  /* 0x00000047463c7223 */ /* 0x000fe20000010049 */
[----:B------:R-:W-:-:S02]  /*dc80*/  HADD2.F32 R62, -RZ, R68.H0_H0 ;  /* 0x20000044ff3e7230 */ /* 0x000fc40000004100 */
[----:B------:R-:W-:Y:S02]  /*dc90*/  HADD2.F32 R71, -RZ, R155.H0_H0 ;  /* 0x2000009bff477230 */ /* 0x000fe40000004100 */
        /* <DEDUP_REMOVED lines=8> */
[-C--:B------:R-:W-:Y:S01]  /*dd20*/  FMUL.FTZ R73, R70, R157.reuse ;  /* 0x0000009d46497220 */ /* 0x080fe20000410000 */
[----:B------:R-:W-:Y:S01]  /*dd30*/  F2FP.F16.E4M3.UNPACK_B R69, R156.H1 ;  /* 0x0000009cff45723e */ /* 0x000fe200030006ff */
[C---:B------:R-:W-:Y:S01]  /*dd40*/  FMUL.FTZ R157, R68.reuse, R157 ;  /* 0x0000009d449d7220 */ /* 0x040fe20000410000 */
[----:B------:R-:W-:Y:S01]  /*dd50*/  F2FP.F16.E4M3.UNPACK_B R71, R50.H1 ;  /* 0x00000032ff47723e */ /* 0x000fe200030006ff */
[-C--:B------:R-:W-:Y:S01]  /*dd60*/  FFMA.FTZ R81, R68, R155.reuse, -R73 ;  /* 0x0000009b44517223 */ /* 0x080fe20000010849 */
[----:B------:R-:W-:Y:S01]  /*dd70*/  F2FP.F16.E4M3.UNPACK_B R73, R154.H1 ;  /* 0x0000009aff49723e */ /* 0x000fe200030006ff */
[----:B------:R-:W-:Y:S01]  /*dd80*/  HADD2.F32 R74, -RZ, R69.H0_H0 ;  /* 0x20000045ff4a7230 */ /* 0x000fe20000004100 */
[----:B------:R-:W-:Y:S01]  /*dd90*/  F2FP.F16.E4M3.UNPACK_B R68, R56.H1 ;  /* 0x00000038ff44723e */ /* 0x000fe200030006ff */
[----:B------:R-:W-:Y:S02]  /*dda0*/  HADD2.F32 R72, -RZ, R71.H0_H0 ;  /* 0x20000047ff487230 */ /* 0x000fe40000004100 */
[----:B------:R-:W-:Y:S01]  /*ddb0*/  FFMA.FTZ R80, R70, R155, R157 ;  /* 0x0000009b46507223 */ /* 0x000fe2000001009d */
[----:B------:R-:W-:Y:S01]  /*ddc0*/  HADD2.F32 R75, -RZ, R69.H1_H1 ;  /* 0x30000045ff4b7230 */ /* 0x000fe20000004100 */
[----:B------:R-:W-:Y:S01]  /*ddd0*/  F2FP.F16.E4M3.UNPACK_B R156, R156 ;  /* 0x0000009cff9c723e */ /* 0x000fe200020006ff */
[----:B------:R-:W-:-:S02]  /*dde0*/  HADD2.F32 R69, -RZ, R68.H0_H0 ;  /* 0x20000044ff457230 */ /* 0x000fc40000004100 */
[----:B------:R-:W-:Y:S01]  /*ddf0*/  FMUL.FTZ R82, R72, R74 ;  /* 0x0000004a48527220 */ /* 0x000fe20000410000 */
[----:B------:R-:W-:Y:S01]  /*de00*/  HADD2.F32 R70, -RZ, R73.H0_H0 ;  /* 0x20000049ff467230 */ /* 0x000fe20000004100 */
[----:B------:R-:W-:Y:S01]  /*de10*/  F2FP.F16.E4M3.UNPACK_B R56, R56 ;  /* 0x00000038ff38723e */ /* 0x000fe200020006ff */
[----:B------:R-:W-:Y:S02]  /*de20*/  HADD2.F32 R71, -RZ, R71.H1_H1 ;  /* 0x30000047ff477230 */ /* 0x000fe40000004100 */
[C---:B------:R-:W-:Y:S01]  /*de30*/  FMUL.FTZ R83, R69.reuse, R74 ;  /* 0x0000004a45537220 */ /* 0x040fe20000410000 */
[----:B------:R-:W-:Y:S02]  /*de40*/  HADD2.F32 R68, -RZ, R68.H1_H1 ;  /* 0x30000044ff447230 */ /* 0x000fe40000004100 */
[----:B------:R-:W-:Y:S01]  /*de50*/  FFMA.FTZ R82, R69, R70, -R82 ;  /* 0x0000004645527223 */ /* 0x000fe20000010852 */
[----:B------:R-:W-:Y:S02]  /*de60*/  HADD2.F32 R73, -RZ, R73.H1_H1 ;  /* 0x30000049ff497230 */ /* 0x000fe40000004100 */
[CC--:B------:R-:W-:Y:S01]  /*de70*/  FMUL.FTZ R69, R71.reuse, R75.reuse ;  /* 0x0000004b47457220 */ /* 0x0c0fe20000410000 */
[----:B------:R-:W-:Y:S01]  /*de80*/  F2FP.F16.E4M3.UNPACK_B R154, R154 ;  /* 0x0000009aff9a723e */ /* 0x000fe200020006ff */
[----:B------:R-:W-:Y:S01]  /*de90*/  FMUL.FTZ R84, R68, R75 ;  /* 0x0000004b44547220 */ /* 0x000fe20000410000 */
[----:B------:R-:W-:Y:S01]  /*dea0*/  FFMA.FTZ R74, R72, R70, R83 ;  /* 0x00000046484a7223 */ /* 0x000fe20000010053 */
        /* <DEDUP_REMOVED lines=11> */
[----:B------:R-:W-:Y:S01]  /*df60*/  HADD2.F32 R56, -RZ, R56.H1_H1 ;  /* 0x30000038ff387230 */ /* 0x000fe20000004100 */
[----:B------:R-:W-:Y:S01]  /*df70*/  F2FP.F16.E4M3.UNPACK_B R61, R52 ;  /* 0x00000034ff3d723e */ /* 0x000fe200020006ff */
[----:B------:R-:W-:-:S02]  /*df80*/  HADD2.F32 R72, -RZ, R156.H0_H0 ;  /* 0x2000009cff487230 */ /* 0x000fc40000004100 */
[-C--:B------:R-:W-:Y:S01]  /*df90*/  FMUL.FTZ R83, R68, R73.reuse ;  /* 0x0000004944537220 */ /* 0x080fe20000410000 */
[--C-:B------:R-:W-:Y:S02]  /*dfa0*/  HADD2.F32 R71, -RZ, R154.reuse.H1_H1 ;  /* 0x3000009aff477230 */ /* 0x100fe40000004100 */
[----:B------:R-:W-:Y:S01]  /*dfb0*/  FMUL.FTZ R73, R56, R73 ;  /* 0x0000004938497220 */ /* 0x000fe20000410000 */
[----:B------:R-:W-:Y:S02]  /*dfc0*/  HADD2.F32 R70, -RZ, R154.H0_H0 ;  /* 0x2000009aff467230 */ /* 0x000fe40000004100 */
[CC--:B------:R-:W-:Y:S01]  /*dfd0*/  FMUL.FTZ R75, R69.reuse, R72.reuse ;  /* 0x00000048454b7220 */ /* 0x0c0fe20000410000 */
[----:B------:R-:W-:Y:S01]  /*dfe0*/  FMUL.FTZ R72, R50, R72 ;  /* 0x0000004832487220 */ /* 0x000fe20000410000 */
[----:B------:R-:W-:Y:S01]  /*dff0*/  FFMA.FTZ R73, R68, R71, R73 ;  /* 0x0000004744497223 */ /* 0x000fe20000010049 */
[----:B------:R-:W-:Y:S01]  /*e000*/  F2FP.F16.E4M3.UNPACK_B R68, R49 ;  /* 0x00000031ff44723e */ /* 0x000fe200020006ff */
[-C--:B------:R-:W-:Y:S01]  /*e010*/  FFMA.FTZ R75, R50, R70.reuse, -R75 ;  /* 0x00000046324b7223 */ /* 0x080fe2000001084b */
[----:B------:R-:W-:Y:S01]  /*e020*/  FFMA.FTZ R50, R69, R70, R72 ;  /* 0x0000004645327223 */ /* 0x000fe20000010048 */
[----:B------:R-:W-:Y:S01]  /*e030*/  FFMA.FTZ R56, R56, R71, -R83 ;  /* 0x0000004738387223 */ /* 0x000fe20000010853 */
[----:B------:R-:W-:Y:S01]  /*e040*/  F2FP.SATFINITE.E4M3.F32.PACK_AB_MERGE_C R58, R80, R63, R60 ;  /* 0x0000003f503a723e */ /* 0x000fe2000480703c */
[----:B------:R-:W-:Y:S01]  /*e050*/  HADD2.F32 R63, -RZ, R68.H0_H0 ;  /* 0x20000044ff3f7230 */ /* 0x000fe20000004100 */
[----:B------:R-:W-:Y:S01]  /*e060*/  F2FP.SATFINITE.E4M3.F32.PACK_AB_MERGE_C R74, R87, R74, RZ ;  /* 0x0000004a574a723e */ /* 0x000fe200048070ff */
[----:B------:R-:W-:Y:S01]  /*e070*/  HADD2.F32 R71, -RZ, R62.H0_H0 ;  /* 0x2000003eff477230 */ /* 0x000fe20000004100 */
        /* <DEDUP_REMOVED lines=20> */
[----:B------:R-:W-:Y:S01]  /*e1c0*/  F2FP.SATFINITE.E4M3.F32.PACK_AB_MERGE_C R82, R85, R82, RZ ;  /* 0x000000525552723e */ /* 0x000fe200048070ff */
[----:B------:R-:W-:Y:S01]  /*e1d0*/  HADD2.F32 R62, -RZ, R52.H0_H0 ;  /* 0x20000034ff3e7230 */ /* 0x000fe20000004100 */
[----:B------:R-:W-:Y:S01]  /*e1e0*/  F2FP.F16.E4M3.UNPACK_B R46, R46.H1 ;  /* 0x0000002eff2e723e */ /* 0x000fe200030006ff */
[----:B------:R-:W-:Y:S01]  /*e1f0*/  HADD2.F32 R63, -RZ, R63.H1_H1 ;  /* 0x3000003fff3f7230 */ /* 0x000fe20000004100 */
[----:B------:R-:W-:Y:S01]  /*e200*/  F2FP.SATFINITE.E4M3.F32.PACK_AB_MERGE_C R56, R56, R75, R82 ;  /* 0x0000004b3838723e */ /* 0x000fe20004807052 */
[----:B------:R-:W-:-:S02]  /*e210*/  HADD2.F32 R72, -RZ, R70.H1_H1 ;  /* 0x30000046ff487230 */ /* 0x000fc40000004100 */
[----:B------:R-:W-:Y:S02]  /*e220*/  HADD2.F32 R71, -RZ, R70.H0_H0 ;  /* 0x20000046ff477230 */ /* 0x000fe40000004100 */
[----:B------:R-:W-:Y:S02]  /*e230*/  HADD2.F32 R52, -RZ, R52.H1_H1 ;  /* 0x30000034ff347230 */ /* 0x000fe40000004100 */
[CC--:B------:R-:W-:Y:S01]  /*e240*/  FMUL.FTZ R75, R63.reuse, R72.reuse ;  /* 0x000000483f4b7220 */ /* 0x0c0fe20000410000 */
[--C-:B------:R-:W-:Y:S02]  /*e250*/  HADD2.F32 R69, -RZ, R46.reuse.H0_H0 ;  /* 0x2000002eff457230 */ /* 0x100fe40000004100 */
[-C--:B------:R-:W-:Y:S01]  /*e260*/  FMUL.FTZ R73, R68, R71.reuse ;  /* 0x0000004744497220 */ /* 0x080fe20000410000 */
[----:B------:R-:W-:Y:S02]  /*e270*/  HADD2.F32 R70, -RZ, R46.H1_H1 ;  /* 0x3000002eff467230 */ /* 0x000fe40000004100 */
[----:B------:R-:W-:Y:S01]  /*e280*/  FMUL.FTZ R72, R52, R72 ;  /* 0x0000004834487220 */ /* 0x000fe20000410000 */
[C---:B------:R-:W-:Y:S01]  /*e290*/  FMUL.FTZ R71, R62.reuse, R71 ;  /* 0x000000473e477220 */ /* 0x040fe20000410000 */
[----:B------:R-:W-:Y:S01]  /*e2a0*/  FFMA.FTZ R80, R62, R69, -R73 ;  /* 0x000000453e507223 */ /* 0x000fe20000010849 */
[----:B------:R-:W-:Y:S01]  /*e2b0*/  F2FP.F16.E4M3.UNPACK_B R73, R45.H1 ;  /* 0x0000002dff49723e */ /* 0x000fe200030006ff */
[-C--:B------:R-:W-:Y:S01]  /*e2c0*/  FFMA.FTZ R82, R63, R70.reuse, R72 ;  /* 0x000000463f527223 */ /* 0x080fe20000010048 */
[----:B------:R-:W-:Y:S01]  /*e2d0*/  F2FP.F16.E4M3.UNPACK_B R63, R51.H1 ;  /* 0x00000033ff3f723e */ /* 0x000fe200030006ff */
[----:B------:R-:W-:Y:S01]  /*e2e0*/  FFMA.FTZ R81, R68, R69, R71 ;  /* 0x0000004544517223 */ /* 0x000fe20000010047 */
[----:B------:R-:W-:Y:S01]  /*e2f0*/  F2FP.F16.E4M3.UNPACK_B R46, R47 ;  /* 0x0000002fff2e723e */ /* 0x000fe200020006ff */
[----:B------:R-:W-:Y:S01]  /*e300*/  FFMA.FTZ R83, R52, R70, -R75 ;  /* 0x0000004634537223 */ /* 0x000fe2000001084b */
[----:B------:R-:W-:Y:S01]  /*e310*/  F2FP.F16.E4M3.UNPACK_B R72, R45 ;  /* 0x0000002dff48723e */ /* 0x000fe200020006ff */
[----:B------:R-:W-:Y:S01]  /*e320*/  HADD2.F32 R75, -RZ, R73.H0_H0 ;  /* 0x20000049ff4b7230 */ /* 0x000fe20000004100 */
[----:B------:R-:W-:Y:S01]  /*e330*/  F2FP.F16.E4M3.UNPACK_B R62, R51 ;  /* 0x00000033ff3e723e */ /* 0x000fe200020006ff */
        /* <DEDUP_REMOVED lines=17> */
[-C--:B------:R-:W-:Y:S01]  /*e450*/  FFMA.FTZ R84, R51, R70.reuse, -R84 ;  /* 0x0000004633547223 */ /* 0x080fe20000010854 */
[----:B------:R-:W-:Y:S02]  /*e460*/  HADD2.F32 R47, -RZ, R47.H1_H1 ;  /* 0x3000002fff2f7230 */ /* 0x000fe40000004100 */
[----:B------:R-:W-:Y:S01]  /*e470*/  FFMA.FTZ R85, R68, R70, R85 ;  /* 0x0000004644557223 */ /* 0x000fe20000010055 */
[----:B------:R-:W-:Y:S01]  /*e480*/  FFMA.FTZ R75, R44, R71, R75 ;  /* 0x000000472c4b7223 */ /* 0x000fe2000001004b */
[----:B------:R-:W-:Y:S02]  /*e490*/  HADD2.F32 R62, -RZ, R62.H1_H1 ;  /* 0x3000003eff3e7230 */ /* 0x000fe40000004100 */
[----:B------:R-:W-:Y:S01]  /*e4a0*/  FMUL.FTZ R68, R63, R52 ;  /* 0x000000343f447220 */ /* 0x000fe20000410000 */
[----:B------:R-:W-:-:S02]  /*e4b0*/  HADD2.F32 R51, -RZ, R72.H1_H1 ;  /* 0x30000048ff337230 */ /* 0x000fc40000004100 */
[----:B------:R-:W-:Y:S01]  /*e4c0*/  FMUL.FTZ R52, R47, R52 ;  /* 0x000000342f347220 */ /* 0x000fe20000410000 */
[----:B------:R-:W-:Y:S01]  /*e4d0*/  HADD2.F32 R46, -RZ, R46.H1_H1 ;  /* 0x3000002eff2e7230 */ /* 0x000fe20000004100 */
[----:B------:R-:W-:Y:S01]  /*e4e0*/  F2FP.SATFINITE.E4M3.F32.PACK_AB_MERGE_C R80, R83, R80, RZ ;  /* 0x000000505350723e */ /* 0x000fe200048070ff */
        /* <DEDUP_REMOVED lines=17> */
[----:B------:R-:W-:-:S07]  /*e600*/  F2FP.SATFINITE.E4M3.F32.PACK_AB_MERGE_C R51, R62, R85, R52 ;  /* 0x000000553e33723e */ /* 0x000fce0004807034 */
.L_x_3464:
[----:B------:R-:W-:Y:S05]  /*e610*/  BSYNC B2 ;  /* 0x0000000000027941 */ /* 0x000fea0003800000 */
.L_x_3463:
        /* <DEDUP_REMOVED lines=10> */
.L_x_3462:
[----:B------:R-:W-:Y:S05]  /*e6c0*/  BSYNC B1 ;  /* 0x0000000000017941 */ /* 0x000fea0003800000 */
.L_x_3461:
[----:B------:R-:W-:-:S13]  /*e6d0*/  ISETP.NE.AND P3, PT, R36, RZ, PT ;  /* 0x000000ff2400720c */ /* 0x000fda0003f65270 */
[----:B------:R-:W-:Y:S05]  /*e6e0*/  @!P3 BRA `(.L_x_3415) ;  /* 0x0000001000dcb947 */ /* 0x000fea0003800000 */
[----:B---34-:R-:W3:Y:S01]  /*e6f0*/  LDL R44, [R1+0x14] ;  /* 0x00001400012c7983 */ /* 0x018ee20000100800 */
[----:B0-----:R-:W-:Y:S01]  /*e700*/  IADD3 R53, P3, P4, R118, R138, R29 ;  /* 0x0000008a76357210 */ /* 0x001fe20007c7e01d */
[----:B------:R-:W-:Y:S01]  /*e710*/  BSSY B1, `(.L_x_3465) ;  /* 0x00000f3000017945 */ /* 0x000fe20003800000 */
[----:B---3--:R-:W-:Y:S02]  /*e720*/  LOP3.LUT P5, RZ, R44, 0x1, RZ, 0xc0, !PT ;  /* 0x000000012cff7812 */ /* 0x008fe400078ac0ff */
[----:B------:R-:W-:Y:S02]  /*e730*/  IADD3.X R44, R4, R57, R32, P3, P4 ;  /* 0x00000039042c7210 */ /* 0x000fe40001fe8420 */
[----:B------:R-:W-:Y:S02]  /*e740*/  SEL R158, R121, R158, !P5 ;  /* 0x0000009e799e7207 */ /* 0x000fe40006800000 */
[----:B------:R-:W-:Y:S02]  /*e750*/  IADD3 R52, P3, R53, R124, RZ ;  /* 0x0000007c35347210 */ /* 0x000fe40007f7e0ff */
[----:B------:R-:W-:-:S03]  /*e760*/  SHF.R.S32.HI R45, RZ, 0x1f, R158 ;  /* 0x0000001fff2d7819 */ /* 0x000fc6000001149e */
[----:B------:R-:W-:Y:S01]  /*e770*/  IMAD.X R53, R44, 0x1, R125, P3 ;  /* 0x000000012c357824 */ /* 0x000fe200018e067d */
[----:B------:R-:W-:Y:S02]  /*e780*/  LEA.HI R45, R45, R158, RZ, 0x5 ;  /* 0x0000009e2d2d7211 */ /* 0x000fe400078f28ff */
[----:B------:R-:W-:Y:S02]  /*e790*/  ISETP.GE.AND P3, PT, R6, R133, PT ;  /* 0x000000850600720c */ /* 0x000fe40003f66270 */
[----:B------:R-:W-:-:S04]  /*e7a0*/  LEA.HI.SX32 R45, R45, R28, 0x1b ;  /* 0x0000001c2d2d7211 */ /* 0x000fc800078fdaff */
[----:B------:R-:W-:Y:S02]  /*e7b0*/  SHF.R.S32.HI R44, RZ, 0x1f, R45 ;  /* 0x0000001fff2c7819 */ /* 0x000fe4000001142d */
[----:B------:R-:W-:Y:S02]  /*e7c0*/  SHF.L.U32 R55, R45, 0x4, RZ ;  /* 0x000000042d377819 */ /* 0x000fe400000006ff */
        /* <DEDUP_REMOVED lines=13> */
[--C-:B------:R-:W-:Y:S01]  /*e8a0*/  SHF.R.U32.HI R75, RZ, 0x18, R65.reuse ;  /* 0x00000018ff4b7819 */ /* 0x100fe20000011641 */
[----:B0-----:R-:W-:Y:S01]  /*e8b0*/  IMAD.MOV.U32 R60, RZ, RZ, R44 ;  /* 0x000000ffff3c7224 */ /* 0x001fe200078e002c */
[----:B------:R-:W-:Y:S01]  /*e8c0*/  LOP3.LUT R56, R65, 0xff, RZ, 0xc0, !PT ;  /* 0x000000ff41387812 */ /* 0x000fe200078ec0ff */
[----:B------:R-:W-:Y:S01]  /*e8d0*/  IMAD.MOV.U32 R54, RZ, RZ, R46 ;  /* 0x000000ffff367224 */ /* 0x000fe200078e002e */
[--C-:B------:R-:W-:Y:S01]  /*e8e0*/  SHF.R.U32.HI R59, RZ, 0x8, R65.reuse ;  /* 0x00000008ff3b7819 */ /* 0x100fe20000011641 */
[----:B-1----:R-:W-:Y:S01]  /*e8f0*/  IMAD.MOV.U32 R63, RZ, RZ, R48 ;  /* 0x000000ffff3f7224 */ /* 0x002fe200078e0030 */
[----:B------:R-:W-:Y:S02]  /*e900*/  SHF.R.U32.HI R70, RZ, 0x10, R65 ;  /* 0x00000010ff467819 */ /* 0x000fe40000011641 */
[----:B------:R-:W-:Y:S02]  /*e910*/  SHF.R.U32.HI R73, RZ, 0x18, R67 ;  /* 0x00000018ff497819 */ /* 0x000fe40000011643 */
[----:B------:R-:W-:-:S02]  /*e920*/  LOP3.LUT R58, R67, 0xff, RZ, 0xc0, !PT ;  /* 0x000000ff433a7812 */ /* 0x000fc400078ec0ff */
[--C-:B------:R-:W-:Y:S02]  /*e930*/  SHF.R.U32.HI R66, RZ, 0x8, R67.reuse ;  /* 0x00000008ff427819 */ /* 0x100fe40000011643 */
[----:B------:R-:W-:Y:S02]  /*e940*/  SHF.R.U32.HI R68, RZ, 0x10, R67 ;  /* 0x00000010ff447819 */ /* 0x000fe40000011643 */
[----:B------:R-:W-:Y:S01]  /*e950*/  PRMT R44, R75, 0x654, R56 ;  /* 0x000006544b2c7816 */ /* 0x000fe20000000038 */
[----:B------:R-:W-:Y:S01]  /*e960*/  IMAD.MOV.U32 R56, RZ, RZ, R50 ;  /* 0x000000ffff387224 */ /* 0x000fe200078e0032 */
[----:B------:R-:W-:Y:S02]  /*e970*/  SHF.L.U32 R59, R59, 0x8, RZ ;  /* 0x000000083b3b7819 */ /* 0x000fe400000006ff */
[----:B------:R-:W-:Y:S02]  /*e980*/  SHF.R.U32.HI R64, RZ, 0x18, R77 ;  /* 0x00000018ff407819 */ /* 0x000fe4000001164d */
[----:B------:R-:W-:-:S02]  /*e990*/  LOP3.LUT R61, R77, 0xff, RZ, 0xc0, !PT ;  /* 0x000000ff4d3d7812 */ /* 0x000fc400078ec0ff */
[----:B------:R-:W-:Y:S02]  /*e9a0*/  SHF.R.U32.HI R67, RZ, 0x8, R79 ;  /* 0x00000008ff437819 */ /* 0x000fe4000001164f */
[----:B------:R-:W-:Y:S01]  /*e9b0*/  LOP3.LUT R44, R44, 0xff00, R59, 0xf8, !PT ;  /* 0x0000ff002c2c7812 */ /* 0x000fe200078ef83b */
[----:B------:R-:W-:Y:S01]  /*e9c0*/  IMAD.U32 R59, R70, 0x10000, RZ ;  /* 0x00010000463b7824 */ /* 0x000fe200078e00ff */
[----:B------:R-:W-:Y:S01]  /*e9d0*/  PRMT R46, R64, 0x654, R61 ;  /* 0x00000654402e7816 */ /* 0x000fe2000000003d */
[----:B------:R-:W-:Y:S01]  /*e9e0*/  IMAD.SHL.U32 R61, R66, 0x100, RZ ;  /* 0x00000100423d7824 */ /* 0x000fe200078e00ff */
[----:B------:R-:W-:Y:S01]  /*e9f0*/  SHF.R.U32.HI R65, RZ, 0x8, R77 ;  /* 0x00000008ff417819 */ /* 0x000fe2000001164d */
[----:B------:R-:W-:Y:S01]  /*ea00*/  IMAD.SHL.U32 R67, R67, 0x100, RZ ;  /* 0x0000010043437824 */ /* 0x000fe200078e00ff */
[----:B------:R-:W-:Y:S02]  /*ea10*/  LOP3.LUT R62, R79, 0xff0000ff, RZ, 0xc0, !PT ;  /* 0xff0000ff4f3e7812 */ /* 0x000fe400078ec0ff */
[----:B------:R-:W-:Y:S01]  /*ea20*/  PRMT R58, R73, 0x654, R58 ;  /* 0x00000654493a7816 */ /* 0x000fe2000000003a */
[----:B------:R-:W-:Y:S01]  /*ea30*/  IMAD.SHL.U32 R65, R65, 0x100, RZ ;  /* 0x0000010041417824 */ /* 0x000fe200078e00ff */
        /* <DEDUP_REMOVED lines=17> */
[--C-:B------:R-:W-:Y:S02]  /*eb50*/  HADD2.F32 R65, -RZ, R62.reuse.H0_H0 ;  /* 0x2000003eff417230 */ /* 0x100fe40000004100 */
[----:B------:R-:W-:Y:S01]  /*eb60*/  FMUL.FTZ R68, R58, R46 ;  /* 0x0000002e3a447220 */ /* 0x000fe20000410000 */
[----:B------:R-:W-:Y:S02]  /*eb70*/  SHF.L.U32 R69, R69, 0x10, RZ ;  /* 0x0000001045457819 */ /* 0x000fe400000006ff */
        /* <DEDUP_REMOVED lines=9> */
[----:B------:R-:W-:Y:S01]  /*ec10*/  HADD2.F32 R62, -RZ, R61.H1_H1 ;  /* 0x3000003dff3e7230 */ /* 0x000fe20000004100 */
[----:B------:R-:W-:Y:S01]  /*ec20*/  LOP3.LUT R50, R50, 0xff0000, R69, 0xf8, !PT ;  /* 0x00ff000032327812 */ /* 0x000fe200078ef845 */
[----:B------:R-:W-:-:S02]  /*ec30*/  HADD2.F32 R67, -RZ, R151.H0_H0 ;  /* 0x20000097ff437230 */ /* 0x000fc40000004100 */
[CC--:B------:R-:W-:Y:S01]  /*ec40*/  FMUL.FTZ R69, R65.reuse, R68.reuse ;  /* 0x0000004441457220 */ /* 0x0c0fe20000410000 */
[----:B------:R-:W-:Y:S01]  /*ec50*/  F2FP.F16.E4M3.UNPACK_B R149, R149 ;  /* 0x00000095ff95723e */ /* 0x000fe200020006ff */
        /* <DEDUP_REMOVED lines=39> */
[-C--:B------:R-:W-:Y:S01]  /*eed0*/  FFMA.FTZ R79, R60, R65.reuse, -R61 ;  /* 0x000000413c4f7223 */ /* 0x080fe2000001083d */
        /* <DEDUP_REMOVED lines=11> */
[CC--:B------:R-:W-:Y:S01]  /*ef90*/  FMUL.FTZ R67, R61.reuse, R64.reuse ;  /* 0x000000403d437220 */ /* 0x0c0fe20000410000 */
[--C-:B------:R-:W-:Y:S02]  /*efa0*/  HADD2.F32 R62, -RZ, R148.reuse.H0_H0 ;  /* 0x20000094ff3e7230 */ /* 0x100fe40000004100 */
[----:B------:R-:W-:Y:S01]  /*efb0*/  FMUL.FTZ R64, R56, R64 ;  /* 0x0000004038407220 */ /* 0x000fe20000410000 */
[----:B------:R-:W-:Y:S02]  /*efc0*/  HADD2.F32 R63, -RZ, R148.H1_H1 ;  /* 0x30000094ff3f7230 */ /* 0x000fe40000004100 */
[-C--:B------:R-:W-:Y:S01]  /*efd0*/  FMUL.FTZ R75, R60, R65.reuse ;  /* 0x000000413c4b7220 */ /* 0x080fe20000410000 */
[----:B------:R-:W-:Y:S01]  /*efe0*/  FMUL.FTZ R65, R54, R65 ;  /* 0x0000004136417220 */ /* 0x000fe20000410000 */
[-C--:B------:R-:W-:Y:S01]  /*eff0*/  FFMA.FTZ R56, R56, R62.reuse, -R67 ;  /* 0x0000003e38387223 */ /* 0x080fe20000010843 */
[----:B------:R-:W-:Y:S01]  /*f000*/  FFMA.FTZ R64, R61, R62, R64 ;  /* 0x0000003e3d407223 */ /* 0x000fe20000010040 */
[----:B------:R-:W-:Y:S01]  /*f010*/  F2FP.F16.E4M3.UNPACK_B R62, R49 ;  /* 0x00000031ff3e723e */ /* 0x000fe200020006ff */
[-C--:B------:R-:W-:Y:S01]  /*f020*/  FFMA.FTZ R77, R60, R63.reuse, R65 ;  /* 0x0000003f3c4d7223 */ /* 0x080fe20000010041 */
[----:B------:R-:W-:Y:S01]  /*f030*/  F2FP.F16.E4M3.UNPACK_B R67, R50 ;  /* 0x00000032ff43723e */ /* 0x000fe200020006ff */
[----:B------:R-:W-:Y:S01]  /*f040*/  FFMA.FTZ R75, R54, R63, -R75 ;  /* 0x0000003f364b7223 */ /* 0x000fe2000001084b */
[----:B------:R-:W-:Y:S01]  /*f050*/  F2FP.F16.E4M3.UNPACK_B R61, R45 ;  /* 0x0000002dff3d723e */ /* 0x000fe200020006ff */
[--C-:B------:R-:W-:Y:S01]  /*f060*/  HADD2.F32 R63, -RZ, R62.reuse.H0_H0 ;  /* 0x2000003eff3f7230 */ /* 0x100fe20000004100 */
[----:B------:R-:W-:Y:S01]  /*f070*/  F2FP.F16.E4M3.UNPACK_B R65, R48 ;  /* 0x00000030ff41723e */ /* 0x000fe200020006ff */
[----:B------:R-:W-:Y:S01]  /*f080*/  HADD2.F32 R68, -RZ, R67.H0_H0 ;  /* 0x20000043ff447230 */ /* 0x000fe20000004100 */
        /* <DEDUP_REMOVED lines=91> */
.L_x_3466:
[----:B------:R-:W-:Y:S05]  /*f640*/  BSYNC B1 ;  /* 0x0000000000017941 */ /* 0x000fea0003800000 */
.L_x_3465:
[----:B0-----:R0:W-:Y:S01]  /*f650*/  STG.E.128 desc[UR54][R52.64], R44 ;  /* 0x0000002c34007986 */ /* 0x0011e2000c101d36 */
[----:B------:R-:W-:-:S13]  /*f660*/  ISETP.GE.AND P3, PT, R55, R152, PT ;  /* 0x000000983700720c */ /* 0x000fda0003f66270 */
[----:B------:R-:W-:Y:S05]  /*f670*/  @P3 BRA `(.L_x_3415) ;  /* 0x0000000000f83947 */ /* 0x000fea0003800000 */
[--C-:B0-----:R-:W-:Y:S02]  /*f680*/  SHF.R.S32.HI R44, RZ, 0x1f, R55.reuse ;  /* 0x0000001fff2c7819 */ /* 0x101fe40000011437 */
[----:B------:R-:W-:-:S04]  /*f690*/  IADD3 R55, P3, P4, R118, R138, R55 ;  /* 0x0000008a76377210 */ /* 0x000fc80007c7e037 */
[----:B------:R-:W-:Y:S02]  /*f6a0*/  IADD3.X R44, R4, R57, R44, P3, P4 ;  /* 0x00000039042c7210 */ /* 0x000fe40001fe842c */
[----:B------:R-:W-:-:S05]  /*f6b0*/  IADD3 R124, P3, R55, R124, RZ ;  /* 0x0000007c377c7210 */ /* 0x000fca0007f7e0ff */
[----:B------:R-:W-:-:S05]  /*f6c0*/  IMAD.X R125, R44, 0x1, R125, P3 ;  /* 0x000000012c7d7824 */ /* 0x000fca00018e067d */
[----:B-1----:R0:W-:Y:S01]  /*f6d0*/  STG.E.128 desc[UR54][R124.64], R48 ;  /* 0x000000307c007986 */ /* 0x0021e2000c101d36 */
[----:B------:R-:W-:Y:S05]  /*f6e0*/  BRA `(.L_x_3415) ;  /* 0x0000000000dc7947 */ /* 0x000fea0003800000 */
.L_x_3382:
[----:B------:R-:W-:-:S06]  /*f6f0*/  UISETP.NE.AND UP0, UPT, UR53, 0x3, UPT ;  /* 0x000000033500788c */ /* 0x000fcc000bf05270 */
[----:B------:R-:W-:-:S13]  /*f700*/  PLOP3.LUT P2, PT, PT, PT, UP0, 0x80, 0x0 ;  /* 0x000000000000781c */ /* 0x000fda0003f4f008 */
[----:B------:R-:W-:Y:S05]  /*f710*/  @!P2 BRA `(.L_x_3467) ;  /* 0x000000000004a947 */ /* 0x000fea0003800000 */
[----:B------:R-:W-:Y:S01]  /*f720*/  BPT.TRAP 0x1 ;  /* 0x000000040000795c */ /* 0x000fe20000300000 */
.L_x_3467:
[----:B------:R-:W-:Y:S01]  /*f730*/  LEA R43, R17, R16, 0x3 ;  /* 0x00000010112b7211 */ /* 0x000fe200078e18ff */
[----:B------:R-:W-:Y:S01]  /*f740*/  IMAD R42, R24, -0xa0, R2 ;  /* 0xffffff60182a7824 */ /* 0x000fe200078e0202 */
[----:B------:R-:W-:Y:S01]  /*f750*/  SHF.L.U32 R100, R221, 0x1f, RZ ;  /* 0x0000001fdd647819 */ /* 0x000fe200000006ff */
[----:B------:R-:W-:Y:S03]  /*f760*/  BSSY B1, `(.L_x_3468) ;  /* 0x0000004000017945 */ /* 0x000fe60003800000 */
[----:B------:R-:W0:Y:S01]  /*f770*/  SYNCS.PHASECHK.TRANS64.TRYWAIT P3, [R43+URZ+0x33490], R100 ;  /* 0x033490642b0075a7 */ /* 0x000e22000806017f */
[----:B------:R-:W-:Y:S01]  /*f780*/  VIMNMX R42, R42, 0xa0, PT ;  /* 0x000000a02a2a7848 */ /* 0x000fe20003fe0100 */
[----:B0-----:R-:W-:Y:S06]  /*f790*/  @!P3 BRA `(.L_x_3469) ;  /* 0x000001ac0008b947 */ /* 0x001fec0003800000 */
.L_x_3706:
[----:B------:R-:W-:Y:S05]  /*f7a0*/  BSYNC B1 ;  /* 0x0000000000017941 */ /* 0x000fea0003800000 */
.L_x_3468:
[----:B------:R-:W-:Y:S01]  /*f7b0*/  ISETP.GE.AND P3, PT, R220, R42, PT ;  /* 0x0000002adc00720c */ /* 0x000fe20003f66270 */
[----:B------:R-:W-:-:S12]  /*f7c0*/  BSSY B1, `(.L_x_3470) ;  /* 0x0000014000017945 */ /* 0x000fd80003800000 */
[----:B------:R-:W-:Y:S05]  /*f7d0*/  @P3 BRA `(.L_x_3471) ;  /* 0x0000000000483947 */ /* 0x000fea0003800000 */
[----:B------:R-:W-:-:S13]  /*f7e0*/  ISETP.NE.AND P3, PT, R34, RZ, PT ;  /* 0x000000ff2200720c */ /* 0x000fda0003f65270 */
[----:B------:R-:W1:Y:S04]  /*f7f0*/  @P3 LDS.128 R44, [R40+0x24200] ;  /* 0x02420000282c3984 */ /* 0x000e680000000c00 */
[----:B-1----:R-:W-:Y:S01]  /*f800*/  @P3 STG.E.128 desc[UR54][R50.64], R44 ;  /* 0x0000002c32003986 */ /* 0x002fe2000c101d36 */
        /* <DEDUP_REMOVED lines=14> */
[----:B-1----:R1:W-:Y:S02]  /*f8f0*/  @P3 STG.E.128 desc[UR54][R50.64+0xa0], R44 ;  /* 0x0000a02c32003986 */ /* 0x0023e4000c101d36 */
.L_x_3471:
[----:B------:R-:W-:Y:S05]  /*f900*/  BSYNC B1 ;  /* 0x0000000000017941 */ /* 0x000fea0003800000 */
.L_x_3470:
[----:B-1----:R-:W-:-:S05]  /*f910*/  VIADD R44, R220, 0x80 ;  /* 0x00000080dc2c7836 */ /* 0x002fca0000000000 */
[----:B------:R-:W-:-:S13]  /*f920*/  ISETP.GE.AND P3, PT, R44, R42, PT ;  /* 0x0000002a2c00720c */ /* 0x000fda0003f66270 */
        /* <DEDUP_REMOVED lines=19> */
.L_x_3415:
[----:B------:R-:W-:Y:S05]  /*fa60*/  BSYNC B0 ;  /* 0x0000000000007941 */ /* 0x000fea0003800000 */
.L_x_3381:
        /* <DEDUP_REMOVED lines=17> */
.L_x_3473:
[----:B------:R-:W-:Y:S05]  /*fb80*/  BSYNC B0 ;  /* 0x0000000000007941 */ /* 0x000fea0003800000 */
.L_x_3472:
[----:B------:R-:W1:Y:S01]  /*fb90*/  SYNCS.PHASECHK.TRANS64.TRYWAIT P2, [R43+URZ+0x334b0], R100 ;  /* 0x0334b0642b0075a7 */ /* 0x000e62000804017f */
[----:B------:R-:W-:Y:S01]  /*fba0*/  ULDC UR37, c[0x0][0x2f4] ;  /* 0x0000bd0000257ab9 */ /* 0x000fe20000000800 */
[----:B------:R-:W-:Y:S01]  /*fbb0*/  ULDC.64 UR40, c[0x0][0x328] ;  /* 0x0000ca0000287ab9 */ /* 0x000fe20000000a00 */
[----:B------:R-:W-:Y:S01]  /*fbc0*/  ULDC.64 UR38, c[0x0][0x318] ;  /* 0x0000c60000267ab9 */ /* 0x000fe20000000a00 */
[----:B------:R-:W-:Y:S01]  /*fbd0*/  BSSY B0, `(.L_x_3474) ;  /* 0x0000003000007945 */ /* 0x000fe20003800000 */
[----:B------:R-:W-:-:S03]  /*fbe0*/  IMAD.WIDE R48, R24, 0xa0, R122 ;  /* 0x000000a018307825 */ /* 0x000fc600078e027a */
[----:B-1----:R-:W-:Y:S05]  /*fbf0*/  @!P2 BRA `(.L_x_3475) ;  /* 0x000001a80004a947 */ /* 0x002fea0003800000 */
.L_x_3707:
[----:B------:R-:W-:Y:S05]  /*fc00*/  BSYNC B0 ;  /* 0x0000000000007941 */ /* 0x000fea0003800000 */
.L_x_3474:
[----:B------:R-:W-:Y:S01]  /*fc10*/  ISETP.GE.AND P2, PT, R220, R42, PT ;  /* 0x0000002adc00720c */ /* 0x000fe20003f46270 */
[----:B------:R-:W-:-:S12]  /*fc20*/  BSSY B0, `(.L_x_3476) ;  /* 0x000001b000007945 */ /* 0x000fd80003800000 */
        /* <DEDUP_REMOVED lines=25> */
[----:B0-----:R2:W-:Y:S02]  /*fdc0*/  @!P2 STG.E.128 desc[UR54][R50.64+0xa0], R44 ;  /* 0x0000a02c3200a986 */ /* 0x0015e4000c101d36 */
.L_x_3477:
[----:B------:R-:W-:Y:S05]  /*fdd0*/  BSYNC B0 ;  /* 0x0000000000007941 */ /* 0x000fea0003800000 */
.L_x_3476:
        /* <DEDUP_REMOVED lines=31> */
.L_x_3479:
[----:B------:R-:W-:Y:S05]  /*ffd0*/  BSYNC B0 ;  /* 0x0000000000007941 */ /* 0x000fea0003800000 */
.L_x_3478:
[----:B------:R-:W2:Y:S01]  /*ffe0*/  LDL R40, [R1+0x14] ;  /* 0x0000140001287983 */ /* 0x000ea20000100800 */
[----:B------:R-:W-:Y:S02]  /*fff0*/  VIADD R17, R17, 0x1 ;  /* 0x0000000111117836 */ /* 0x000fe40000000000 */
[----:B-1----:R-:W-:Y:S01]  /*10000*/  @!P3 VIADD R43, R43, 0x334c0 ;  /* 0x000334c02b2bb836 */ /* 0x002fe20000000000 */
[----:B------:R-:W-:Y:S01]  /*10010*/  @!PT LDS RZ, [RZ] ;  /* 0x00000000fffff984 */ /* 0x000fe20000000800 */
[----:B------:R-:W-:Y:S01]  /*10020*/  @!PT LDS RZ, [RZ] ;  /* 0x00000000fffff984 */ /* 0x000fe20000000800 */
[----:B------:R-:W-:Y:S01]  /*10030*/  @!PT LDS RZ, [RZ] ;  /* 0x00000000fffff984 */ /* 0x000fe20000000800 */
[----:B------:R-:W-:Y:S01]  /*10040*/  @!PT LDS RZ, [RZ] ;  /* 0x00000000fffff984 */ /* 0x000fe20000000800 */
[----:B------:R1:W-:Y:S06]  /*10050*/  MEMBAR.ALL.CTA ;  /* 0x0000000000007992 */ /* 0x0003ec0000008000 */
[----:B-1----:R-:W1:Y:S02]  /*10060*/  FENCE.VIEW.ASYNC.S ;  /* 0x00000000000073c6 */ /* 0x002e640000000000 */
[----:B-1----:R1:W-:Y:S01]  /*10070*/  BAR.SYNC.DEFER_BLOCKING R160, 0x80 ;  /* 0x000200a00000751d */ /* 0x0023e20000010000 */
[----:B------:R-:W-:-:S02]  /*10080*/  ISETP.NE.AND P2, PT, R17, 0x2, PT ;  /* 0x000000021100780c */ /* 0x000fc40003f45270 */
[----:B------:R-:W-:Y:S02]  /*10090*/  @!P3 PRMT R43, RZ, 0x654, R43 ;  /* 0x00000654ff2bb816 */ /* 0x000fe4000000002b */
[----:B------:R-:W-:Y:S02]  /*100a0*/  SEL R17, R17, RZ, P2 ;  /* 0x000000ff11117207 */ /* 0x000fe40001000000 */
[----:B------:R1:W-:Y:S01]  /*100b0*/  @!P3 SYNCS.ARRIVE.TRANS64.RED.A1T0 RZ, [R43+URZ], RZ ;  /* 0x000000ff2bffb9a7 */ /* 0x0003e2000810043f */
[----:B--2---:R-:W-:Y:S02]  /*100c0*/  LOP3.LUT P4, RZ, R40, 0x2, RZ, 0xc0, !PT ;  /* 0x0000000228ff7812 */ /* 0x004fe4000788c0ff */
[----:B------:R-:W-:-:S04]  /*100d0*/  SEL R40, RZ, 0x1, P2 ;  /* 0x00000001ff287807 */ /* 0x000fc80001000000 */
[----:B------:R-:W-:-:S07]  /*100e0*/  LOP3.LUT R221, R221, R40, RZ, 0x3c, !PT ;  /* 0x00000028dddd7212 */ /* 0x000fce00078e3cff */
[----:B-1----:R-:W-:Y:S05]  /*100f0*/  @P4 BRA `(.L_x_3480) ;  /* 0xffffff2800444947 */ /* 0x002fea000383ffff */
[----:B------:R-:W1:Y:S01]  /*10100*/  S2R R41, SR_TID.X ;  /* 0x0000000000297919 */ /* 0x000e620000002100 */
[----:B------:R-:W-:Y:S02]  /*10110*/  PLOP3.LUT P0, PT, PT, PT, PT, 0x8, 0x0 ;  /* 0x000000000000781c */ /* 0x000fe40003f0e170 */
[----:B-1----:R-:W-:-:S04]  /*10120*/  SHF.R.U32.HI R41, RZ, 0x7, R41 ;  /* 0x00000007ff297819 */ /* 0x002fc80000011629 */
[----:B------:R-:W-:-:S13]  /*10130*/  ISETP.NE.AND P4, PT, R41, 0x1, PT ;  /* 0x000000012900780c */ /* 0x000fda0003f85270 */
[----:B------:R-:W-:Y:S06]  /*10140*/  @!P4 BAR.ARV 0x9, 0x100 ;  /* 0x024400000000cb1d */ /* 0x000fec0000002000 */
.L_x_3376:
[----:B------:R-:W-:Y:S05]  /*10150*/  @P0 BRA `(.L_x_3481) ;  /* 0x00000000000c0947 */ /* 0x000fea0003800000 */
[----:B------:R-:W1:Y:S01]  /*10160*/  FENCE.VIEW.ASYNC.G ;  /* 0x00000000000073c6 */ /* 0x000e620000000100 */
[----:B------:R-:W-:Y:S05]  /*10170*/  WARPSYNC.ALL ;  /* 0x0000000000007948 */ /* 0x000fea0003800000 */
[----:B-1----:R-:W-:Y:S06]  /*10180*/  BAR.ARV 0xc, 0x180 ;  /* 0x0306000000007b1d */ /* 0x002fec0000002000 */
.L_x_3481:
        /* <DEDUP_REMOVED lines=10> */
[----:B------:R-:W1:Y:S08]  /*10230*/  @P0 LDC.64 R6, c[0x0][0x9a8] ;  /* 0x00026a00ff060b82 */ /* 0x000e700000000a00 */
[----:B------:R-:W0:Y:S08]  /*10240*/  @P1 LDC.64 R10, c[0x0][0x9c0] ;  /* 0x00027000ff0a1b82 */ /* 0x000e300000000a00 */
[----:B------:R-:W0:Y:S01]  /*10250*/  @P0 LDC.64 R12, c[0x0][0x9b0] ;  /* 0x00026c00ff0c0b82 */ /* 0x000e220000000a00 */
[----:B--2---:R-:W-:-:S02]  /*10260*/  @P1 IMAD R2, R0, R8, RZ ;  /* 0x0000000800021224 */ /* 0x004fc400078e02ff */
[----:B-1----:R-:W-:Y:S02]  /*10270*/  @P0 IMAD R0, R0, R6, RZ ;  /* 0x0000000600000224 */ /* 0x002fe400078e02ff */
[C---:B---3--:R-:W-:Y:S02]  /*10280*/  @P1 IMAD R9, R3.reuse, R9, R2 ;  /* 0x0000000903091224 */ /* 0x048fe400078e0202 */
[----:B------:R-:W-:Y:S01]  /*10290*/  @P1 IMAD.WIDE.U32 R4, R3, R8, RZ ;  /* 0x0000000803041225 */ /* 0x000fe200078e00ff */
[----:B----4-:R-:W-:-:S03]  /*102a0*/  @P1 SHF.R.S32.HI R15, RZ, 0x1f, R14 ;  /* 0x0000001fff0f1819 */ /* 0x010fc6000001140e */
[----:B------:R-:W-:Y:S01]  /*102b0*/  @P1 IMAD.IADD R5, R5, 0x1, R9 ;  /* 0x0000000105051824 */ /* 0x000fe200078e0209 */
[----:B------:R-:W-:Y:S01]  /*102c0*/  @P0 SHF.R.S32.HI R9, RZ, 0x1f, R14 ;  /* 0x0000001fff090819 */ /* 0x000fe2000001140e */
[C---:B------:R-:W-:Y:S02]  /*102d0*/  @P0 IMAD R7, R3.reuse, R7, R0 ;  /* 0x0000000703070224 */ /* 0x040fe400078e0200 */
[----:B------:R-:W-:-:S04]  /*102e0*/  @P0 IMAD.WIDE.U32 R2, R3, R6, RZ ;  /* 0x0000000603020225 */ /* 0x000fc800078e00ff */
[----:B0-----:R-:W-:Y:S02]  /*102f0*/  @P1 IMAD R6, R15, R10, RZ ;  /* 0x0000000a0f061224 */ /* 0x001fe400078e02ff */
[----:B------:R-:W-:Y:S02]  /*10300*/  @P0 IMAD.IADD R3, R3, 0x1, R7 ;  /* 0x0000000103030824 */ /* 0x000fe400078e0207 */
[----:B------:R-:W-:Y:S02]  /*10310*/  @P0 IMAD R0, R9, R12, RZ ;  /* 0x0000000c09000224 */ /* 0x000fe400078e02ff */
[C---:B------:R-:W-:Y:S02]  /*10320*/  @P1 IMAD R11, R14.reuse, R11, R6 ;  /* 0x0000000b0e0b1224 */ /* 0x040fe400078e0206 */
[----:B------:R-:W-:-:S04]  /*10330*/  @P1 IMAD.WIDE.U32 R6, R14, R10, R4 ;  /* 0x0000000a0e061225 */ /* 0x000fc800078e0004 */
[----:B------:R-:W-:Y:S01]  /*10340*/  @P0 IMAD R9, R14, R13, R0 ;  /* 0x0000000d0e090224 */ /* 0x000fe200078e0200 */
[----:B------:R-:W-:Y:S01]  /*10350*/  @P1 LEA R8, P3, R6, UR6, 0x2 ;  /* 0x0000000606081c11 */ /* 0x000fe2000f8610ff */
[----:B------:R-:W-:-:S04]  /*10360*/  @P0 IMAD.WIDE.U32 R2, R14, R12, R2 ;  /* 0x0000000c0e020225 */ /* 0x000fc800078e0002 */
[----:B------:R-:W-:Y:S01]  /*10370*/  @P1 IMAD.IADD R5, R7, 0x1, R11 ;  /* 0x0000000107051824 */ /* 0x000fe200078e020b */
[----:B------:R-:W-:Y:S01]  /*10380*/  @P0 IADD3 R3, R3, R9, RZ ;  /* 0x0000000903030210 */ /* 0x000fe20007ffe0ff */
[----:B------:R-:W-:Y:S01]  /*10390*/  IMAD.MOV.U32 R0, RZ, RZ, 0x3f800000 ;  /* 0x3f800000ff007424 */ /* 0x000fe200078e00ff */
[----:B------:R-:W-:Y:S01]  /*103a0*/  @P0 LEA R4, P2, R2, UR4, 0x2 ;  /* 0x0000000402040c11 */ /* 0x000fe2000f8410ff */
[----:B------:R-:W-:Y:S01]  /*103b0*/  ULDC UR4, c[0x0][0x988] ;  /* 0x0002620000047ab9 */ /* 0x000fe20000000800 */
[----:B------:R-:W-:Y:S02]  /*103c0*/  @P1 LEA.HI.X R9, R6, UR7, R5, 0x2, P3 ;  /* 0x0000000706091c11 */ /* 0x000fe400098f1405 */
[----:B------:R-:W-:Y:S01]  /*103d0*/  @P0 LEA.HI.X R5, R2, UR5, R3, 0x2, P2 ;  /* 0x0000000502050c11 */ /* 0x000fe200090f1403 */
[----:B------:R-:W-:Y:S02]  /*103e0*/  IMAD.MOV.U32 R3, RZ, RZ, 0x3f800000 ;  /* 0x3f800000ff037424 */ /* 0x000fe400078e00ff */
[----:B------:R0:W2:Y:S04]  /*103f0*/  @P1 LDG.E R0, desc[UR54][R8.64] ;  /* 0x0000003608001981 */ /* 0x0000a8000c1e1900 */
[----:B------:R1:W2:Y:S01]  /*10400*/  @P0 LDG.E R3, desc[UR54][R4.64] ;  /* 0x0000003604030981 */ /* 0x0002a2000c1e1900 */
[----:B------:R-:W-:-:S02]  /*10410*/  ISETP.GE.AND P1, PT, R159, 0x1, PT ;  /* 0x000000019f00780c */ /* 0x000fc40003f26270 */
[----:B------:R-:W-:Y:S02]  /*10420*/  CS2R R120, SRZ ;  /* 0x0000000000787805 */ /* 0x000fe4000001ff00 */
[----:B------:R-:W-:Y:S02]  /*10430*/  PLOP3.LUT P0, PT, PT, PT, PT, 0x80, 0x0 ;  /* 0x000000000000781c */ /* 0x000fe40003f0f070 */
[----:B------:R-:W-:Y:S02]  /*10440*/  CS2R R92, SRZ ;  /* 0x00000000005c7805 */ /* 0x000fe4000001ff00 */
[----:B------:R-:W-:Y:S02]  /*10450*/  CS2R R26, SRZ ;  /* 0x00000000001a7805 */ /* 0x000fe4000001ff00 */
[----:B------:R-:W-:Y:S02]  /*10460*/  CS2R R76, SRZ ;  /* 0x00000000004c7805 */ /* 0x000fe4000001ff00 */
[----:B------:R-:W-:-:S02]  /*10470*/  CS2R R40, SRZ ;  /* 0x0000000000287805 */ /* 0x000fc4000001ff00 */
[----:B------:R-:W-:Y:S02]  /*10480*/  CS2R R84, SRZ ;  /* 0x0000000000547805 */ /* 0x000fe4000001ff00 */
[----:B------:R-:W-:Y:S01]  /*10490*/  CS2R R72, SRZ ;  /* 0x0000000000487805 */ /* 0x000fe2000001ff00 */
[----:B------:R-:W-:Y:S01]  /*104a0*/  IMAD.MOV.U32 R91, RZ, RZ, RZ ;  /* 0x000000ffff5b7224 */ /* 0x000fe200078e00ff */
[----:B------:R-:W-:Y:S01]  /*104b0*/  CS2R R30, SRZ ;  /* 0x00000000001e7805 */ /* 0x000fe2000001ff00 */
[----:B------:R-:W-:Y:S01]  /*104c0*/  IMAD.MOV.U32 R82, RZ, RZ, RZ ;  /* 0x000000ffff527224 */ /* 0x000fe200078e00ff */
[----:B------:R-:W-:Y:S02]  /*104d0*/  CS2R R80, SRZ ;  /* 0x0000000000507805 */ /* 0x000fe4000001ff00 */
[----:B------:R-:W-:Y:S02]  /*104e0*/  CS2R R68, SRZ ;  /* 0x0000000000447805 */ /* 0x000fe4000001ff00 */
[----:B------:R-:W-:Y:S01]  /*104f0*/  CS2R R50, SRZ ;  /* 0x0000000000327805 */ /* 0x000fe2000001ff00 */
[----:B------:R-:W-:Y:S01]  /*10500*/  IMAD.MOV.U32 R67, RZ, RZ, RZ ;  /* 0x000000ffff437224 */ /* 0x000fe200078e00ff */
[----:B------:R-:W-:-:S02]  /*10510*/  CS2R R60, SRZ ;  /* 0x00000000003c7805 */ /* 0x000fc4000001ff00 */
[----:B------:R-:W-:Y:S01]  /*10520*/  CS2R R36, SRZ ;  /* 0x0000000000247805 */ /* 0x000fe2000001ff00 */
[----:B------:R-:W-:Y:S01]  /*10530*/  IMAD.MOV.U32 R42, RZ, RZ, RZ ;  /* 0x000000ffff2a7224 */ /* 0x000fe200078e00ff */
[----:B------:R-:W-:Y:S02]  /*10540*/  MOV R71, RZ ;  /* 0x000000ff00477202 */ /* 0x000fe40000000f00 */
        /* <DEDUP_REMOVED lines=14> */
[----:B0-----:R-:W-:Y:S02]  /*10630*/  CS2R R8, SRZ ;  /* 0x0000000000087805 */ /* 0x001fe4000001ff00 */
        /* <DEDUP_REMOVED lines=18> */
[----:B-1----:R-:W-:Y:S01]  /*10760*/  CS2R R4, SRZ ;  /* 0x0000000000047805 */ /* 0x002fe2000001ff00 */
[----:B------:R-:W-:Y:S02]  /*10770*/  IMAD.MOV.U32 R130, RZ, RZ, RZ ;  /* 0x000000ffff827224 */ /* 0x000fe400078e00ff */
[----:B--2---:R-:W-:-:S04]  /*10780*/  FMUL.FTZ R0, R3, R0 ;  /* 0x0000000003007220 */ /* 0x004fc80000410000 */
[----:B------:R-:W-:Y:S01]  /*10790*/  FMUL.FTZ R2, R0, UR4 ;  /* 0x0000000400027c20 */ /* 0x000fe20008410000 */
[----:B------:R-:W-:Y:S06]  /*107a0*/  @!P1 BRA `(.L_x_3482) ;  /* 0x000000e800f89947 */ /* 0x000fec0003800000 */
[----:B------:R-:W-:-:S03]  /*107b0*/  UMOV UR4, 0xffffffff ;  /* 0xffffffff00047882 */ /* 0x000fc60000000000 */
[----:B------:R-:W-:Y:S05]  /*107c0*/  BRA.DIV UR4, `(.L_x_3483) ;  /* 0x0000019e04247947 */ /* 0x000fea000b800000 */
[----:B------:R-:W0:Y:S02]  /*107d0*/  S2R R0, SR_TID.X ;  /* 0x0000000000007919 */ /* 0x000e240000002100 */
[----:B0-----:R-:W-:-:S05]  /*107e0*/  VIADD R3, R0, 0xffffff80 ;  /* 0xffffff8000037836 */ /* 0x001fca0000000000 */
[----:B------:R-:W-:-:S04]  /*107f0*/  SHF.R.S32.HI R0, RZ, 0x1f, R3 ;  /* 0x0000001fff007819 */ /* 0x000fc80000011403 */
[----:B------:R-:W-:-:S04]  /*10800*/  LEA.HI R0, R0, R3, RZ, 0x7 ;  /* 0x0000000300007211 */ /* 0x000fc800078f38ff */
[----:B------:R-:W-:-:S05]  /*10810*/  SHF.R.S32.HI R0, RZ, 0x7, R0 ;  /* 0x00000007ff007819 */ /* 0x000fca0000011400 */
[----:B------:R0:W1:Y:S02]  /*10820*/  SHFL.IDX PT, R233, R0, RZ, 0x1f ;  /* 0x00001fff00e97589 */ /* 0x00006400000e0000 */
.L_x_3710:
[----:B01----:R-:W-:Y:S01]  /*10830*/  LEA.HI R0, R233, R233, RZ, 0x1 ;  /* 0x000000e9e9007211 */ /* 0x003fe200078f08ff */
        /* <DEDUP_REMOVED lines=24> */
.L_x_3484:
        /* <DEDUP_REMOVED lines=8> */
[----:B------:R0:W1:Y:S03]  /*10a40*/  SYNCS.PHASECHK.TRANS64.TRYWAIT P0, [R16+URZ+0x33400], R3 ;  /* 0x03340003100075a7 */ /* 0x000066000800017f */
[----:B-1----:R-:W-:Y:S05]  /*10a50*/  @!P0 NANOSLEEP.SYNCS 0x989680 ;  /* 0x009896800000895d */ /* 0x002fea0003900000 */
[----:B------:R-:W1:Y:S01]  /*10a60*/  @!P0 SYNCS.PHASECHK.TRANS64 P0, [R16+URZ+0x33400], R3 ;  /* 0x03340003100085a7 */ /* 0x000e62000800007f */
[----:B------:R-:W-:Y:S04]  /*10a70*/  BSSY B0, `(.L_x_3486) ;  /* 0x0000006000007945 */ /* 0x000fe80003800000 */
[----:B-1----:R-:W-:Y:S05]  /*10a80*/  @P0 BRA `(.L_x_3487) ;  /* 0x0000000000100947 */ /* 0x002fea0003800000 */
.L_x_3488:
[----:B-1----:R1:W2:Y:S02]  /*10a90*/  SYNCS.PHASECHK.TRANS64.TRYWAIT P0, [R16+URZ+0x33400], R3 ;  /* 0x03340003100075a7 */ /* 0x0022a4000800017f */
[----:B--2---:R-:W-:Y:S05]  /*10aa0*/  @!P0 NANOSLEEP.SYNCS 0x989680 ;  /* 0x009896800000895d */ /* 0x004fea0003900000 */
[----:B------:R-:W2:Y:S02]  /*10ab0*/  @!P0 SYNCS.PHASECHK.TRANS64 P0, [R16+URZ+0x33400], R3 ;  /* 0x03340003100085a7 */ /* 0x000ea4000800007f */
[----:B--2---:R-:W-:Y:S05]  /*10ac0*/  @!P0 BRA `(.L_x_3488) ;  /* 0xfffffffc00f08947 */ /* 0x004fea000383ffff */
.L_x_3487:
[----:B------:R-:W-:Y:S05]  /*10ad0*/  BSYNC B0 ;  /* 0x0000000000007941 */ /* 0x000fea0003800000 */
.L_x_3486:
[----:B------:R-:W-:Y:S05]  /*10ae0*/  BRA `(.L_x_3489) ;  /* 0x0000006c003c7947 */ /* 0x000fea0003800000 */
.L_x_3485:
[----:B------:R-:W0:Y:S01]  /*10af0*/  LDC.64 R24, c[0x0][0x3e8] ;  /* 0x0000fa00ff187b82 */ /* 0x000e220000000a00 */
[----:B------:R-:W-:Y:S01]  /*10b00*/  ULOP3.LUT UP0, URZ, UR52, 0x1bf, URZ, 0xc0, !UPT ;  /* 0x000001bf343f7892 */ /* 0x000fe2000f80c03f */
[----:B-----5:R-:W-:Y:S01]  /*10b10*/  SHF.R.S32.HI R0, RZ, 0x1f, R145 ;  /* 0x0000001fff007819 */ /* 0x020fe20000011491 */
[----:B------:R-:W-:Y:S01]  /*10b20*/  ULDC.64 UR4, c[0x0][0x3f8] ;  /* 0x0000fe0000047ab9 */ /* 0x000fe20000000a00 */
[----:B------:R-:W-:-:S03]  /*10b30*/  ULDC.64 UR6, c[0x0][0x408] ;  /* 0x0001020000067ab9 */ /* 0x000fc60000000a00 */
[----:B------:R-:W-:Y:S01]  /*10b40*/  PLOP3.LUT P0, PT, PT, PT, UP0, 0x80, 0x0 ;  /* 0x000000000000781c */ /* 0x000fe20003f0f008 */
[----:B------:R-:W1:Y:S01]  /*10b50*/  LDC.64 R28, c[0x0][0x400] ;  /* 0x00010000ff1c7b82 */ /* 0x000e620000000a00 */
[C---:B------:R-:W-:Y:S02]  /*10b60*/  IMAD R4, R0.reuse, UR4, RZ ;  /* 0x0000000400047c24 */ /* 0x040fe4000f8e02ff */
        /* <DEDUP_REMOVED lines=24> */
.L_x_3490:
[----:B------:R-:W2:Y:S01]  /*10cf0*/  LDL R45, [R1+0x4] ;  /* 0x00000400012d7983 */ /* 0x000ea20000100800 */
[----:B------:R-:W-:Y:S01]  /*10d00*/  ULDC.U8 UR4, c[0x0][0x410] ;  /* 0x0001040000047ab9 */ /* 0x000fe20000000000 */
[----:B------:R-:W-:Y:S01]  /*10d10*/  BSSY B0, `(.L_x_3491) ;  /* 0x00006a4000007945 */ /* 0x000fe20003800000 */
[----:B------:R-:W-:Y:S01]  /*10d20*/  ISETP.NE.AND P0, PT, RZ, UR4, PT ;  /* 0x00000004ff007c0c */ /* 0x000fe2000bf05270 */
[----:B--2---:R-:W-:-:S12]  /*10d30*/  IMAD R10, R45, 0x80, R220 ;  /* 0x000000802d0a7824 */ /* 0x004fd800078e02dc */
[----:B------:R-:W-:Y:S05]  /*10d40*/  @!P0 BRA `(.L_x_3492) ;  /* 0x0000003400388947 */ /* 0x000fea0003800000 */
[----:B------:R-:W-:-:S03]  /*10d50*/  UMOV UR4, 0xffffffff ;  /* 0xffffffff00047882 */ /* 0x000fc60000000000 */
[----:B------:R-:W-:Y:S05]  /*10d60*/  BRA.DIV UR4, `(.L_x_3493) ;  /* 0x0000019604fc7947 */ /* 0x000fea000b800000 */
[----:B------:R0:W1:Y:S04]  /*10d70*/  SHFL.IDX PT, R3, R24, RZ, 0x1e1f ;  /* 0x001e1fff18037589 */ /* 0x00006800000e0000 */
[----:B------:R0:W2:Y:S04]  /*10d80*/  SHFL.IDX PT, R14, R28, RZ, 0x1e1f ;  /* 0x001e1fff1c0e7589 */ /* 0x0000a800000e0000 */
[----:B------:R0:W3:Y:S04]  /*10d90*/  SHFL.IDX PT, R0, R26, RZ, 0x1e1f ;  /* 0x001e1fff1a007589 */ /* 0x0000e800000e0000 */
[----:B------:R0:W4:Y:S02]  /*10da0*/  SHFL.IDX PT, R4, R27, RZ, 0x1e1f ;  /* 0x001e1fff1b047589 */ /* 0x00012400000e0000 */
.L_x_3716:
[----:B------:R-:W-:Y:S01]  /*10db0*/  ULDC UR4, c[0x0][0x448] ;  /* 0x0001120000047ab9 */ /* 0x000fe20000000800 */
[----:B------:R-:W-:Y:S01]  /*10dc0*/  BSSY B1, `(.L_x_3494) ;  /* 0x000004d000017945 */ /* 0x000fe20003800000 */
[----:B------:R-:W-:Y:S01]  /*10dd0*/  IMAD R153, R153, UR4, RZ ;  /* 0x0000000499997c24 */ /* 0x000fe2000f8e02ff */
[----:B------:R-:W-:Y:S02]  /*10de0*/  CS2R R8, SRZ ;  /* 0x0000000000087805 */ /* 0x000fe4000001ff00 */
[----:B------:R-:W-:Y:S02]  /*10df0*/  CS2R R12, SRZ ;  /* 0x00000000000c7805 */ /* 0x000fe4000001ff00 */
[----:B0-----:R-:W-:Y:S02]  /*10e00*/  CS2R R24, SRZ ;  /* 0x0000000000187805 */ /* 0x001fe4000001ff00 */
[----:B------:R-:W-:Y:S02]  /*10e10*/  CS2R R28, SRZ ;  /* 0x00000000001c7805 */ /* 0x000fe4000001ff00 */
[----:B------:R-:W-:-:S02]  /*10e20*/  ISETP.GE.AND P0, PT, R10, R153, PT ;  /* 0x000000990a00720c */ /* 0x000fc40003f06270 */
        /* <DEDUP_REMOVED lines=8> */
[----:B------:R-:W-:Y:S06]  /*10eb0*/  @P0 BRA `(.L_x_3495) ;  /* 0x0000000000f40947 */ /* 0x000fec0003800000 */
[----:B------:R-:W3:Y:S01]  /*10ec0*/  LDL R43, [R1+0x64] ;  /* 0x00006400012b7983 */ /* 0x000ee20000100800 */
[----:B------:R-:W-:-:S03]  /*10ed0*/  ULDC UR4, c[0x0][0x3f4] ;  /* 0x0000fd0000047ab9 */ /* 0x000fc60000000800 */
[----:B------:R-:W3:Y:S04]  /*10ee0*/  LDL R42, [R1+0x60] ;  /* 0x00006000012a7983 */ /* 0x000ee80000100800 */
[----:B------:R-:W3:Y:S04]  /*10ef0*/  LDL R15, [R1+0x5c] ;  /* 0x00005c00010f7983 */ /* 0x000ee80000100800 */
[----:B------:R-:W3:Y:S04]  /*10f00*/  LDL R51, [R1+0x58] ;  /* 0x0000580001337983 */ /* 0x000ee80000100800 */
[----:B------:R-:W3:Y:S01]  /*10f10*/  LDL R50, [R1+0x54] ;  /* 0x0000540001327983 */ /* 0x000ee20000100800 */
[----:B------:R-:W-:-:S02]  /*10f20*/  ISETP.GE.AND P5, PT, R22, UR4, PT ;  /* 0x0000000416007c0c */ /* 0x000fc4000bfa6270 */
[----:B------:R-:W-:Y:S02]  /*10f30*/  CS2R R38, SRZ ;  /* 0x0000000000267805 */ /* 0x000fe4000001ff00 */
[----:B------:R-:W-:Y:S02]  /*10f40*/  ISETP.GE.AND P2, PT, R223, UR4, PT ;  /* 0x00000004df007c0c */ /* 0x000fe4000bf46270 */
[----:B------:R-:W-:Y:S02]  /*10f50*/  CS2R R36, SRZ ;  /* 0x0000000000247805 */ /* 0x000fe4000001ff00 */
[----:B------:R-:W-:Y:S02]  /*10f60*/  ISETP.GE.AND P3, PT, R222, UR4, PT ;  /* 0x00000004de007c0c */ /* 0x000fe4000bf66270 */
[----:B------:R-:W-:-:S03]  /*10f70*/  CS2R R32, SRZ ;  /* 0x0000000000207805 */ /* 0x000fc6000001ff00 */
[----:B------:R-:W-:Y:S02]  /*10f80*/  @!P5 SHF.R.S32.HI R5, RZ, 0x1f, R22 ;  /* 0x0000001fff05d819 */ /* 0x000fe40000011416 */
[C---:B--2---:R-:W-:Y:S02]  /*10f90*/  @!P5 IADD3 R8, P1, R22.reuse, R14, RZ ;  /* 0x0000000e1608d210 */ /* 0x044fe40007f3e0ff */
[-C--:B-1----:R-:W-:Y:S02]  /*10fa0*/  @!P5 IADD3 R6, P0, R22, R3.reuse, RZ ;  /* 0x000000031606d210 */ /* 0x082fe40007f1e0ff */
[----:B------:R-:W-:Y:S01]  /*10fb0*/  @!P2 IADD3 R10, P4, R223, R3, RZ ;  /* 0x00000003df0aa210 */ /* 0x000fe20007f9e0ff */
[----:B----4-:R-:W-:Y:S01]  /*10fc0*/  @!P5 IMAD.X R9, R4, 0x1, R5, P1 ;  /* 0x000000010409d824 */ /* 0x010fe200008e0605 */
[----:B---3--:R-:W-:Y:S02]  /*10fd0*/  @!P5 IADD3.X R7, R0, R5, RZ, P0, !PT ;  /* 0x000000050007d210 */ /* 0x008fe400007fe4ff */
[----:B------:R-:W-:-:S02]  /*10fe0*/  ISETP.GE.AND P1, PT, R225, UR4, PT ;  /* 0x00000004e1007c0c */ /* 0x000fc4000bf26270 */
[----:B------:R0:W5:Y:S01]  /*10ff0*/  @!P5 LD.E.64 R36, desc[UR54][R8.64] ;  /* 0x000000360824d980 */ /* 0x000162000c101b00 */
[----:B------:R-:W-:-:S03]  /*11000*/  @!P2 IADD3 R12, P0, R223, R14, RZ ;  /* 0x0000000edf0ca210 */ /* 0x000fc60007f1e0ff */
[----:B------:R1:W5:Y:S01]  /*11010*/  @!P5 LD.E.64 R38, desc[UR54][R6.64] ;  /* 0x000000360626d980 */ /* 0x000362000c101b00 */
[----:B------:R-:W-:Y:S02]  /*11020*/  @!P3 IADD3 R40, P5, R222, R14, RZ ;  /* 0x0000000ede28b210 */ /* 0x000fe40007fbe0ff */
[----:B------:R-:W-:Y:S02]  /*11030*/  CS2R R34, SRZ ;  /* 0x0000000000227805 */ /* 0x000fe4000001ff00 */
[----:B------:R-:W-:Y:S02]  /*11040*/  CS2R R28, SRZ ;  /* 0x00000000001c7805 */ /* 0x000fe4000001ff00 */
[----:B------:R-:W-:Y:S02]  /*11050*/  CS2R R30, SRZ ;  /* 0x00000000001e7805 */ /* 0x000fe4000001ff00 */
[----:B------:R-:W-:Y:S02]  /*11060*/  CS2R R24, SRZ ;  /* 0x0000000000187805 */ /* 0x000fe4000001ff00 */
[----:B------:R-:W-:-:S02]  /*11070*/  CS2R R26, SRZ ;  /* 0x00000000001a7805 */ /* 0x000fc4000001ff00 */
[----:B0-----:R-:W-:Y:S01]  /*11080*/  CS2R R8, SRZ ;  /* 0x0000000000087805 */ /* 0x001fe2000001ff00 */
[--C-:B------:R-:W-:Y:S01]  /*11090*/  @!P2 IMAD.X R11, R0, 0x1, R43.reuse, P4 ;  /* 0x00000001000ba824 */ /* 0x100fe200020e062b */
[----:B------:R-:W-:Y:S01]  /*110a0*/  @!P3 IADD3 R20, P4, R222, R3, RZ ;  /* 0x00000003de14b210 */ /* 0x000fe20007f9e0ff */
[C---:B------:R-:W-:Y:S02]  /*110b0*/  @!P2 IMAD.X R13, R4.reuse, 0x1, R43, P0 ;  /* 0x00000001040da824 */ /* 0x040fe400000e062b */
[--C-:B------:R-:W-:Y:S01]  /*110c0*/  @!P3 IMAD.X R41, R4, 0x1, R42.reuse, P5 ;  /* 0x000000010429b824 */ /* 0x100fe200028e062a */
[----:B------:R-:W5:Y:S01]  /*110d0*/  @!P2 LD.E.64 R32, desc[UR54][R10.64] ;  /* 0x000000360a20a980 */ /* 0x000f62000c101b00 */
[----:B------:R-:W-:Y:S01]  /*110e0*/  @!P3 IMAD.X R21, R0, 0x1, R42, P4 ;  /* 0x000000010015b824 */ /* 0x000fe200020e062a */
[----:B------:R-:W-:Y:S02]  /*110f0*/  ISETP.GE.AND P0, PT, R224, UR4, PT ;  /* 0x00000004e0007c0c */ /* 0x000fe4000bf06270 */
[----:B------:R-:W5:Y:S01]  /*11100*/  @!P2 LD.E.64 R34, desc[UR54][R12.64] ;  /* 0x000000360c22a980 */ /* 0x000f62000c101b00 */
[----:B------:R-:W-:-:S03]  /*11110*/  ISETP.GE.AND P2, PT, R226, UR4, PT ;  /* 0x00000004e2007c0c */ /* 0x000fc6000bf46270 */
[----:B------:R-:W5:Y:S01]  /*11120*/  @!P3 LD.E.64 R28, desc[UR54][R20.64] ;  /* 0x00000036141cb980 */ /* 0x000f62000c101b00 */
[----:B------:R-:W-:-:S03]  /*11130*/  @!P1 IADD3 R42, P4, R225, R14, RZ ;  /* 0x0000000ee12a9210 */ /* 0x000fc60007f9e0ff */
[----:B------:R0:W5:Y:S01]  /*11140*/  @!P3 LD.E.64 R30, desc[UR54][R40.64] ;  /* 0x00000036281eb980 */ /* 0x000162000c101b00 */
[----:B-1----:R-:W-:Y:S02]  /*11150*/  @!P1 IADD3 R6, P3, R225, R3, RZ ;  /* 0x00000003e1069210 */ /* 0x002fe40007f7e0ff */
[----:B------:R-:W-:-:S03]  /*11160*/  @!P1 IADD3.X R43, R4, R15, RZ, P4, !PT ;  /* 0x0000000f042b9210 */ /* 0x000fc600027fe4ff */
[----:B------:R-:W-:Y:S02]  /*11170*/  @!P1 IMAD.X R7, R0, 0x1, R15, P3 ;  /* 0x0000000100079824 */ /* 0x000fe400018e060f */
[----:B------:R1:W5:Y:S01]  /*11180*/  @!P1 LD.E.64 R26, desc[UR54][R42.64] ;  /* 0x000000362a1a9980 */ /* 0x000362000c101b00 */
[----:B------:R-:W-:-:S03]  /*11190*/  @!P0 IADD3 R46, P5, R224, R3, RZ ;  /* 0x00000003e02e8210 */ /* 0x000fc60007fbe0ff */
[----:B------:R1:W5:Y:S01]  /*111a0*/  @!P1 LD.E.64 R24, desc[UR54][R6.64] ;  /* 0x0000003606189980 */ /* 0x000362000c101b00 */
[-C--:B0-----:R-:W-:Y:S02]  /*111b0*/  @!P0 IADD3 R40, P1, R224, R14.reuse, RZ ;  /* 0x0000000ee0288210 */ /* 0x081fe40007f3e0ff */
[C---:B------:R-:W-:Y:S02]  /*111c0*/  @!P2 IADD3 R48, P3, R226.reuse, R3, RZ ;  /* 0x00000003e230a210 */ /* 0x040fe40007f7e0ff */
[----:B------:R-:W-:Y:S02]  /*111d0*/  @!P2 IADD3 R14, P4, R226, R14, RZ ;  /* 0x0000000ee20ea210 */ /* 0x000fe40007f9e0ff */
[----:B------:R-:W-:Y:S02]  /*111e0*/  CS2R R12, SRZ ;  /* 0x00000000000c7805 */ /* 0x000fe4000001ff00 */
[----:B------:R-:W-:Y:S02]  /*111f0*/  CS2R R20, SRZ ;  /* 0x0000000000147805 */ /* 0x000fe4000001ff00 */
[----:B------:R-:W-:Y:S01]  /*11200*/  CS2R R10, SRZ ;  /* 0x00000000000a7805 */ /* 0x000fe2000001ff00 */
[----:B------:R-:W-:-:S02]  /*11210*/  @!P0 IMAD.X R47, R0, 0x1, R51, P5 ;  /* 0x00000001002f8824 */ /* 0x000fc400028e0633 */
[----:B------:R-:W-:Y:S02]  /*11220*/  @!P0 IMAD.X R41, R4, 0x1, R51, P1 ;  /* 0x0000000104298824 */ /* 0x000fe400008e0633 */
[--C-:B------:R-:W-:Y:S01]  /*11230*/  @!P2 IMAD.X R49, R0, 0x1, R50.reuse, P3 ;  /* 0x000000010031a824 */ /* 0x100fe200018e0632 */
[----:B------:R1:W5:Y:S01]  /*11240*/  @!P0 LD.E.64 R12, desc[UR54][R46.64] ;  /* 0x000000362e0c8980 */ /* 0x000362000c101b00 */
[----:B------:R-:W-:-:S03]  /*11250*/  @!P2 IMAD.X R15, R4, 0x1, R50, P4 ;  /* 0x00000001040fa824 */ /* 0x000fc600020e0632 */
[----:B------:R1:W5:Y:S04]  /*11260*/  @!P0 LD.E.64 R20, desc[UR54][R40.64] ;  /* 0x0000003628148980 */ /* 0x000368000c101b00 */
[----:B------:R1:W5:Y:S04]  /*11270*/  @!P2 LD.E.64 R8, desc[UR54][R48.64] ;  /* 0x000000363008a980 */ /* 0x000368000c101b00 */
[----:B------:R1:W5:Y:S02]  /*11280*/  @!P2 LD.E.64 R10, desc[UR54][R14.64] ;  /* 0x000000360e0aa980 */ /* 0x000364000c101b00 */
.L_x_3495:
[----:B------:R-:W-:Y:S05]  /*11290*/  BSYNC B1 ;  /* 0x0000000000017941 */ /* 0x000fea0003800000 */
.L_x_3494:
[----:B------:R-:W-:Y:S01]  /*112a0*/  ULEA.HI UR4, UR43, UR43, URZ, 0x1 ;  /* 0x0000002b2b047291 */ /* 0x000fe2000f8f083f */
[----:B---3--:R-:W-:Y:S01]  /*112b0*/  IMAD R0, R45, -0x80, R153 ;  /* 0xffffff802d007824 */ /* 0x008fe200078e0299 */
[----:B------:R-:W-:Y:S02]  /*112c0*/  BSSY B1, `(.L_x_3496) ;  /* 0x0000009000017945 */ /* 0x000fe40003800000 */
[----:B------:R-:W-:Y:S02]  /*112d0*/  ULOP3.LUT UR4, UR4, 0xfffffffe, URZ, 0xc0, !UPT ;  /* 0xfffffffe04047892 */ /* 0x000fe4000f8ec03f */
[----:B-1----:R-:W-:Y:S02]  /*112e0*/  VIMNMX R3, R0, 0x80, PT ;  /* 0x0000008000037848 */ /* 0x002fe40003fe0100 */
[----:B------:R-:W-:Y:S02]  /*112f0*/  UIADD3 UR4, UR43, -UR4, URZ ;  /* 0x800000042b047290 */ /* 0x000fe4000fffe03f */
[----:B------:R-:W-:-:S04]  /*11300*/  ISETP.GE.AND P1, PT, R220, R3, PT ;  /* 0x00000003dc00720c */ /* 0x000fc80003f26270 */
[----:B------:R-:W-:-:S05]  /*11310*/  IMAD.U32 R5, RZ, RZ, UR4 ;  /* 0x00000004ff057e24 */ /* 0x000fca000f8e00ff */
[----:B------:R-:W-:-:S04]  /*11320*/  SHF.L.U32 R5, R5, 0x1f, RZ ;  /* 0x0000001f05057819 */ /* 0x000fc800000006ff */
[----:B------:R-:W0:Y:S02]  /*11330*/  SYNCS.PHASECHK.TRANS64.TRYWAIT P0, [R16+URZ+0x33400], R5 ;  /* 0x03340005100075a7 */ /* 0x000e24000800017f */
[----:B0-----:R-:W-:Y:S05]  /*11340*/  @!P0 BRA `(.L_x_3497) ;  /* 0x0000019000f48947 */ /* 0x001fea0003800000 */
.L_x_3717:
[----:B------:R-:W-:Y:S05]  /*11350*/  BSYNC B1 ;  /* 0x0000000000017941 */ /* 0x000fea0003800000 */
.L_x_3496:
[----:B------:R-:W-:Y:S05]  /*11360*/  @P1 BRA `(.L_x_3498) ;  /* 0x0000006000f81947 */ /* 0x000fea0003800000 */
[----:B0-----:R-:W0:Y:S01]  /*11370*/  LDC R5, c[0x0][0x3f4] ;  /* 0x0000fd00ff057b82 */ /* 0x001e220000000800 */
[----:B------:R-:W-:Y:S01]  /*11380*/  IMAD.IADD R3, R16, 0x1, R235 ;  /* 0x0000000110037824 */ /* 0x000fe200078e02eb */
[----:B------:R-:W-:Y:S01]  /*11390*/  BSSY B1, `(.L_x_3499) ;  /* 0x0000080000017945 */ /* 0x000fe20003800000 */
[----:B------:R-:W-:-:S03]  /*113a0*/  LOP3.LUT P5, RZ, R236, 0x2, RZ, 0xc0, !PT ;  /* 0x00000002ecff7812 */ /* 0x000fc600078ac0ff */
[----:B------:R-:W-:Y:S02]  /*113b0*/  IADD3 R0, R3, 0x20, RZ ;  /* 0x0000002003007810 */ /* 0x000fe40007ffe0ff */
[-C--:B0-----:R-:W-:Y:S02]  /*113c0*/  ISETP.GE.AND P6, PT, R22, R5.reuse, PT ;  /* 0x000000051600720c */ /* 0x081fe40003fc6270 */
[-C--:B------:R-:W-:Y:S02]  /*113d0*/  ISETP.GE.AND P0, PT, R223, R5.reuse, PT ;  /* 0x00000005df00720c */ /* 0x080fe40003f06270 */
[-C--:B------:R-:W-:Y:S02]  /*113e0*/  ISETP.GE.AND P1, PT, R222, R5.reuse, PT ;  /* 0x00000005de00720c */ /* 0x080fe40003f26270 */
[-C--:B------:R-:W-:Y:S02]  /*113f0*/  ISETP.GE.AND P2, PT, R225, R5.reuse, PT ;  /* 0x00000005e100720c */ /* 0x080fe40003f46270 */
[----:B------:R-:W-:-:S02]  /*11400*/  ISETP.GE.AND P3, PT, R224, R5, PT ;  /* 0x00000005e000720c */ /* 0x000fc40003f66270 */
[----:B------:R-:W-:-:S03]  /*11410*/  ISETP.GE.AND P4, PT, R226, R5, PT ;  /* 0x00000005e200720c */ /* 0x000fc60003f86270 */
[----:B------:R-:W-:Y:S10]  /*11420*/  @P6 BRA `(.L_x_3500) ;  /* 0x0000000400d86947 */ /* 0x000ff40003800000 */
[----:B----4-:R-:W0:Y:S01]  /*11430*/  LDS.128 R4, [R3+0x1e200] ;  /* 0x01e2000003047984 */ /* 0x010e220000000c00 */
[----:B-----5:R-:W-:Y:S02]  /*11440*/  SHF.R.U32.HI R41, RZ, 0x8, R39 ;  /* 0x00000008ff297819 */ /* 0x020fe40000011627 */
[----:B------:R-:W-:Y:S02]  /*11450*/  LOP3.LUT R40, R39, 0xff, RZ, 0xc0, !PT ;  /* 0x000000ff27287812 */ /* 0x000fe400078ec0ff */
[----:B------:R-:W-:Y:S02]  /*11460*/  LOP3.LUT R41, R41, 0xff, RZ, 0xc0, !PT ;  /* 0x000000ff29297812 */ /* 0x000fe400078ec0ff */
[----:B------:R-:W-:Y:S02]  /*11470*/  SHF.R.U32.HI R45, RZ, 0x8, R37 ;  /* 0x00000008ff2d7819 */ /* 0x000fe40000011625 */
[----:B------:R-:W-:Y:S02]  /*11480*/  PRMT R40, R41, 0x7604, R40 ;  /* 0x0000760429287816 */ /* 0x000fe40000000028 */
[----:B------:R-:W-:-:S02]  /*11490*/  SHF.R.U32.HI R47, RZ, 0x10, R39 ;  /* 0x00000010ff2f7819 */ /* 0x000fc40000011627 */
[----:B------:R-:W-:Y:S02]  /*114a0*/  SHF.R.U32.HI R41, RZ, 0x8, R36 ;  /* 0x00000008ff297819 */ /* 0x000fe40000011624 */
[----:B------:R-:W-:Y:S02]  /*114b0*/  LOP3.LUT R42, R37, 0xff, RZ, 0xc0, !PT ;  /* 0x000000ff252a7812 */ /* 0x000fe400078ec0ff */
[----:B------:R-:W-:Y:S02]  /*114c0*/  LOP3.LUT R45, R45, 0xff, RZ, 0xc0, !PT ;  /* 0x000000ff2d2d7812 */ /* 0x000fe400078ec0ff */
[----:B------:R-:W-:Y:S02]  /*114d0*/  SHF.R.U32.HI R46, RZ, 0x10, R37 ;  /* 0x00000010ff2e7819 */ /* 0x000fe40000011625 */
[----:B------:R-:W-:Y:S02]  /*114e0*/  SHF.R.U32.HI R15, RZ, 0x8, R38 ;  /* 0x00000008ff0f7819 */ /* 0x000fe40000011626 */
[----:B------:R-:W-:Y:S01]  /*114f0*/  LOP3.LUT R43, R41, 0xff, RZ, 0xc0, !PT ;  /* 0x000000ff292b7812 */ /* 0x000fe200078ec0ff */
[----:B------:R-:W-:Y:S01]  /*11500*/  IMAD.U32 R41, R47, 0x10000, RZ ;  /* 0x000100002f297824 */ /* 0x000fe200078e00ff */
[----:B------:R-:W-:Y:S01]  /*11510*/  PRMT R42, R45, 0x7604, R42 ;  /* 0x000076042d2a7816 */ /* 0x000fe2000000002a */
[----:B------:R-:W-:Y:S01]  /*11520*/  IMAD.U32 R45, R46, 0x10000, RZ ;  /* 0x000100002e2d7824 */ /* 0x000fe200078e00ff */
[----:B--2---:R-:W-:-:S02]  /*11530*/  LOP3.LUT R14, R38, 0xff, RZ, 0xc0, !PT ;  /* 0x000000ff260e7812 */ /* 0x004fc400078ec0ff */
[----:B------:R-:W-:Y:S02]  /*11540*/  LOP3.LUT R15, R15, 0xff, RZ, 0xc0, !PT ;  /* 0x000000ff0f0f7812 */ /* 0x000fe400078ec0ff */
[----:B------:R-:W-:Y:S02]  /*11550*/  LOP3.LUT R41, R40, 0xff0000, R41, 0xf8, !PT ;  /* 0x00ff000028297812 */ /* 0x000fe400078ef829 */
[----:B------:R-:W-:Y:S02]  /*11560*/  LOP3.LUT R45, R42, 0xff0000, R45, 0xf8, !PT ;  /* 0x00ff00002a2d7812 */ /* 0x000fe400078ef82d */
[----:B------:R-:W-:Y:S02]  /*11570*/  PRMT R15, R15, 0x7604, R14 ;  /* 0x000076040f0f7816 */ /* 0x000fe4000000000e */
[----:B------:R-:W-:Y:S02]  /*11580*/  LOP3.LUT R14, R36, 0xff, RZ, 0xc0, !PT ;  /* 0x000000ff240e7812 */ /* 0x000fe400078ec0ff */
[----:B------:R-:W-:-:S02]  /*11590*/  LOP3.LUT R45, R45, 0xff000000, R37, 0xf8, !PT ;  /* 0xff0000002d2d7812 */ /* 0x000fc400078ef825 */
[----:B------:R-:W-:Y:S02]  /*115a0*/  LOP3.LUT R41, R41, 0xff000000, R39, 0xf8, !PT ;  /* 0xff00000029297812 */ /* 0x000fe400078ef827 */
[----:B------:R-:W-:Y:S02]  /*115b0*/  PRMT R43, R43, 0x7604, R14 ;  /* 0x000076042b2b7816 */ /* 0x000fe4000000000e */
[-C--:B0-----:R-:W-:Y:S02]  /*115c0*/  F2FP.F16.E4M3.UNPACK_B R14, R6.reuse.H1 ;  /* 0x00000006ff0e723e */ /* 0x081fe400030006ff */
[----:B------:R-:W-:Y:S02]  /*115d0*/  F2FP.F16.E4M3.UNPACK_B R46, R45 ;  /* 0x0000002dff2e723e */ /* 0x000fe400020006ff */
[----:B------:R-:W-:Y:S01]  /*115e0*/  F2FP.F16.E4M3.UNPACK_B R39, R41 ;  /* 0x00000029ff27723e */ /* 0x000fe200020006ff */
[--C-:B------:R-:W-:Y:S01]  /*115f0*/  HADD2.F32 R37, -RZ, R14.reuse.H0_H0 ;  /* 0x2000000eff257230 */ /* 0x100fe20000004100 */
[----:B------:R-:W-:Y:S01]  /*11600*/  LOP3.LUT R43, R43, 0xff0000, R36, 0xf8, !PT ;  /* 0x00ff00002b2b7812 */ /* 0x000fe200078ef824 */
[----:B------:R-:W-:Y:S01]  /*11610*/  HADD2.F32 R14, -RZ, R14.H1_H1 ;  /* 0x3000000eff0e7230 */ /* 0x000fe20000004100 */
[----:B------:R-:W-:Y:S01]  /*11620*/  LOP3.LUT R15, R15, 0xff0000, R38, 0xf8, !PT ;  /* 0x00ff00000f0f7812 */ /* 0x000fe200078ef826 */
[--C-:B------:R-:W-:Y:S01]  /*11630*/  HADD2.F32 R47, -RZ, R46.reuse.H1_H1 ;  /* 0x3000002eff2f7230 */ /* 0x100fe20000004100 */
[----:B------:R-:W-:Y:S01]  /*11640*/  LOP3.LUT R43, R43, 0xff000000, R36, 0xf8, !PT ;  /* 0xff0000002b2b7812 */ /* 0x000fe200078ef824 */
[--C-:B------:R-:W-:Y:S01]  /*11650*/  HADD2.F32 R42, -RZ, R39.reuse.H1_H1 ;  /* 0x30000027ff2a7230 */ /* 0x100fe20000004100 */
[----:B------:R-:W-:Y:S01]  /*11660*/  F2FP.F16.E4M3.UNPACK_B R36, R6 ;  /* 0x00000006ff24723e */ /* 0x000fe200020006ff */
[----:B------:R-:W-:Y:S01]  /*11670*/  HADD2.F32 R46, -RZ, R46.H0_H0 ;  /* 0x2000002eff2e7230 */ /* 0x000fe20000004100 */
[----:B------:R-:W-:Y:S01]  /*11680*/  LOP3.LUT R40, R15, 0xff000000, R38, 0xf8, !PT ;  /* 0xff0000000f287812 */ /* 0x000fe200078ef826 */
[C---:B------:R-:W-:Y:S01]  /*11690*/  FMUL.FTZ R48, R14.reuse, R47 ;  /* 0x0000002f0e307220 */ /* 0x040fe20000410000 */
[----:B------:R-:W-:Y:S01]  /*116a0*/  FMUL.FTZ R52, R14, R42 ;  /* 0x0000002a0e347220 */ /* 0x000fe20000410000 */
[-C--:B------:R-:W-:Y:S01]  /*116b0*/  F2FP.F16.E4M3.UNPACK_B R14, R5.reuse ;  /* 0x00000005ff0e723e */ /* 0x080fe200020006ff */
[----:B------:R-:W-:Y:S01]  /*116c0*/  HADD2.F32 R39, -RZ, R39.H0_H0 ;  /* 0x20000027ff277230 */ /* 0x000fe20000004100 */
[----:B------:R-:W-:Y:S01]  /*116d0*/  F2FP.F16.E4M3.UNPACK_B R15, R5.H1 ;  /* 0x00000005ff0f723e */ /* 0x000fe200030006ff */
[----:B------:R-:W-:-:S02]  /*116e0*/  HADD2.F32 R5, -RZ, R36.H1_H1 ;  /* 0x30000024ff057230 */ /* 0x000fc40000004100 */
[C---:B------:R-:W-:Y:S01]  /*116f0*/  FFMA.FTZ R50, R37.reuse, R42, -R48 ;  /* 0x0000002a25327223 */ /* 0x040fe20000010830 */
[----:B------:R-:W-:Y:S01]  /*11700*/  FFMA.FTZ R51, R37, R47, R52 ;  /* 0x0000002f25337223 */ /* 0x000fe20000010034 */
[----:B------:R-:W-:Y:S01]  /*11710*/  HADD2.F32 R36, -RZ, R36.H0_H0 ;  /* 0x20000024ff247230 */ /* 0x000fe20000004100 */
[----:B------:R-:W-:Y:S01]  /*11720*/  F2FP.F16.E4M3.UNPACK_B R38, R7 ;  /* 0x00000007ff26723e */ /* 0x000fe200020006ff */
[C---:B------:R-:W-:Y:S01]  /*11730*/  FMUL.FTZ R37, R5.reuse, R46 ;  /* 0x0000002e05257220 */ /* 0x040fe20000410000 */
[----:B------:R-:W-:Y:S01]  /*11740*/  F2FP.F16.E4M3.UNPACK_B R45, R45.H1 ;  /* 0x0000002dff2d723e */ /* 0x000fe200030006ff */
[----:B------:R-:W-:Y:S01]  /*11750*/  FMUL.FTZ R49, R5, R39 ;  /* 0x0000002705317220 */ /* 0x000fe20000410000 */
[----:B------:R-:W-:Y:S01]  /*11760*/  F2FP.F16.E4M3.UNPACK_B R41, R41.H1 ;  /* 0x00000029ff29723e */ /* 0x000fe200030006ff */
[----:B------:R-:W-:Y:S01]  /*11770*/  FFMA.FTZ R47, R36, R39, -R37 ;  /* 0x00000027242f7223 */ /* 0x000fe20000010825 */
[----:B------:R-:W-:Y:S01]  /*11780*/  F2FP.F16.E4M3.UNPACK_B R7, R7.H1 ;  /* 0x00000007ff07723e */ /* 0x000fe200030006ff */
[----:B------:R-:W-:-:S02]  /*11790*/  HADD2.F32 R5, -RZ, R38.H1_H1 ;  /* 0x30000026ff057230 */ /* 0x000fc40000004100 */
[----:B------:R-:W-:Y:S01]  /*117a0*/  FFMA.FTZ R48, R36, R46, R49 ;  /* 0x0000002e24307223 */ /* 0x000fe20000010031 */
[----:B------:R-:W-:Y:S01]  /*117b0*/  HADD2.F32 R42, -RZ, R45.H0_H0 ;  /* 0x2000002dff2a7230 */ /* 0x000fe20000004100 */
[-C--:B------:R-:W-:Y:S01]  /*117c0*/  F2FP.F16.E4M3.UNPACK_B R6, R4.reuse ;  /* 0x00000004ff06723e */ /* 0x080fe200020006ff */
[----:B------:R-:W-:Y:S01]  /*117d0*/  HADD2.F32 R37, -RZ, R41.H0_H0 ;  /* 0x20000029ff257230 */ /* 0x000fe20000004100 */
[----:B------:R-:W-:Y:S01]  /*117e0*/  F2FP.F16.E4M3.UNPACK_B R4, R4.H1 ;  /* 0x00000004ff04723e */ /* 0x000fe200030006ff */
        /* <DEDUP_REMOVED lines=11> */
[-C--:B------:R-:W-:Y:S01]  /*118a0*/  FMUL.FTZ R38, R36, R41.reuse ;  /* 0x0000002924267220 */ /* 0x080fe20000410000 */
[----:B------:R-:W-:Y:S01]  /*118b0*/  F2FP.F16.E4M3.UNPACK_B R36, R40 ;  /* 0x00000028ff24723e */ /* 0x000fe200020006ff */
[----:B------:R-:W-:Y:S01]  /*118c0*/  FFMA.FTZ R53, R5, R41, -R46 ;  /* 0x0000002905357223 */ /* 0x000fe2000001082e */
[----:B------:R-:W-:-:S02]  /*118d0*/  HADD2.F32 R7, -RZ, R4.H1_H1 ;  /* 0x30000004ff077230 */ /* 0x000fc40000004100 */
[----:B------:R-:W-:Y:S01]  /*118e0*/  FFMA.FTZ R54, R5, R45, R38 ;  /* 0x0000002d05367223 */ /* 0x000fe20000010026 */
[--C-:B------:R-:W-:Y:S01]  /*118f0*/  HADD2.F32 R42, -RZ, R37.reuse.H1_H1 ;  /* 0x30000025ff2a7230 */ /* 0x100fe20000004100 */
[----:B------:R-:W-:Y:S01]  /*11900*/  F2FP.F16.E4M3.UNPACK_B R40, R40.H1 ;  /* 0x00000028ff28723e */ /* 0x000fe200030006ff */
[----:B------:R-:W-:Y:S01]  /*11910*/  HADD2.F32 R38, -RZ, R36.H1_H1 ;  /* 0x30000024ff267230 */ /* 0x000fe20000004100 */
[----:B------:R-:W-:Y:S01]  /*11920*/  F2FP.F16.E4M3.UNPACK_B R43, R43.H1 ;  /* 0x0000002bff2b723e */ /* 0x000fe200030006ff */
[----:B------:R-:W-:Y:S02]  /*11930*/  HADD2.F32 R5, -RZ, R4.H0_H0 ;  /* 0x20000004ff057230 */ /* 0x000fe40000004100 */
[----:B------:R-:W-:Y:S01]  /*11940*/  FMUL.FTZ R46, R7, R42 ;  /* 0x0000002a072e7220 */ /* 0x000fe20000410000 */
[----:B------:R-:W-:Y:S02]  /*11950*/  HADD2.F32 R39, -RZ, R37.H0_H0 ;  /* 0x20000025ff277230 */ /* 0x000fe40000004100 */
[----:B------:R-:W-:-:S02]  /*11960*/  HADD2.F32 R4, -RZ, R6.H1_H1 ;  /* 0x30000006ff047230 */ /* 0x000fc40000004100 */
[-C--:B------:R-:W-:Y:S01]  /*11970*/  FFMA.FTZ R46, R5, R38.reuse, -R46 ;  /* 0x00000026052e7223 */ /* 0x080fe2000001082e */
[----:B------:R-:W-:Y:S02]  /*11980*/  HADD2.F32 R37, -RZ, R36.H0_H0 ;  /* 0x20000024ff257230 */ /* 0x000fe40000004100 */
[----:B------:R-:W-:Y:S01]  /*11990*/  FMUL.FTZ R36, R7, R38 ;  /* 0x0000002607247220 */ /* 0x000fe20000410000 */
[----:B------:R-:W-:Y:S02]  /*119a0*/  HADD2.F32 R6, -RZ, R6.H0_H0 ;  /* 0x20000006ff067230 */ /* 0x000fe40000004100 */
[C---:B------:R-:W-:Y:S01]  /*119b0*/  FMUL.FTZ R7, R4.reuse, R39 ;  /* 0x0000002704077220 */ /* 0x040fe20000410000 */
[-C--:B------:R-:W-:Y:S01]  /*119c0*/  FMUL.FTZ R4, R4, R37.reuse ;  /* 0x0000002504047220 */ /* 0x080fe20000410000 */
[----:B------:R-:W-:Y:S02]  /*119d0*/  FFMA.FTZ R41, R5, R42, R36 ;  /* 0x0000002a05297223 */ /* 0x000fe40000010024 */
[----:B------:R-:W-:Y:S01]  /*119e0*/  FFMA.FTZ R37, R6, R37, -R7 ;  /* 0x0000002506257223 */ /* 0x000fe20000010807 */
[----:B------:R-:W-:-:S02]  /*119f0*/  HADD2.F32 R5, -RZ, R15.H1_H1 ;  /* 0x3000000fff057230 */ /* 0x000fc40000004100 */
[----:B------:R-:W-:Y:S01]  /*11a00*/  FFMA.FTZ R38, R6, R39, R4 ;  /* 0x0000002706267223 */ /* 0x000fe20000010004 */
[----:B------:R-:W-:Y:S02]  /*11a10*/  HADD2.F32 R6, -RZ, R40.H1_H1 ;  /* 0x30000028ff067230 */ /* 0x000fe40000004100 */
[--C-:B------:R-:W-:Y:S02]  /*11a20*/  HADD2.F32 R36, -RZ, R43.reuse.H1_H1 ;  /* 0x3000002bff247230 */ /* 0x100fe40000004100 */
[----:B------:R-:W-:Y:S02]  /*11a30*/  HADD2.F32 R43, -RZ, R43.H0_H0 ;  /* 0x2000002bff2b7230 */ /* 0x000fe40000004100 */
[----:B------:R-:W-:Y:S01]  /*11a40*/  FMUL.FTZ R39, R5, R6 ;  /* 0x0000000605277220 */ /* 0x000fe20000410000 */
[----:B------:R-:W-:Y:S02]  /*11a50*/  HADD2.F32 R4, -RZ, R14.H1_H1 ;  /* 0x3000000eff047230 */ /* 0x000fe40000004100 */
[----:B------:R-:W-:-:S02]  /*11a60*/  HADD2.F32 R7, -RZ, R40.H0_H0 ;  /* 0x20000028ff077230 */ /* 0x000fc40000004100 */
        /* <DEDUP_REMOVED lines=18> */
.L_x_3500:
[----:B------:R-:W-:Y:S05]  /*11b90*/  BSYNC B1 ;  /* 0x0000000000017941 */ /* 0x000fea0003800000 */
.L_x_3499:
[----:B------:R-:W-:Y:S01]  /*11ba0*/  BSSY B1, `(.L_x_3501) ;  /* 0x000007d000017945 */ /* 0x000fe20003800000 */
[----:B------:R-:W-:-:S03]  /*11bb0*/  @P5 VIADD R0, R3, 0xffffffe0 ;  /* 0xffffffe003005836 */ /* 0x000fc60000000000 */
[----:B------:R-:W-:Y:S05]  /*11bc0*/  @P0 BRA `(.L_x_3502) ;  /* 0x0000000400e80947 */ /* 0x000fea0003800000 */
[----:B0---4-:R-:W0:Y:S01]  /*11bd0*/  LDS.128 R4, [R0+0x1e200] ;  /* 0x01e2000000047984 */ /* 0x011e220000000c00 */
[----:B-----5:R-:W-:Y:S02]  /*11be0*/  SHF.R.U32.HI R36, RZ, 0x8, R33 ;  /* 0x00000008ff247819 */ /* 0x020fe40000011621 */
[----:B------:R-:W-:Y:S02]  /*11bf0*/  SHF.R.U32.HI R40, RZ, 0x8, R35 ;  /* 0x00000008ff287819 */ /* 0x000fe40000011623 */
[----:B------:R-:W-:Y:S02]  /*11c00*/  LOP3.LUT R37, R33, 0xff, RZ, 0xc0, !PT ;  /* 0x000000ff21257812 */ /* 0x000fe400078ec0ff */
[----:B------:R-:W-:Y:S02]  /*11c10*/  LOP3.LUT R41, R35, 0xff, RZ, 0xc0, !PT ;  /* 0x000000ff23297812 */ /* 0x000fe400078ec0ff */
[----:B------:R-:W-:Y:S02]  /*11c20*/  LOP3.LUT R36, R36, 0xff, RZ, 0xc0, !PT ;  /* 0x000000ff24247812 */ /* 0x000fe400078ec0ff */
[----:B------:R-:W-:-:S02]  /*11c30*/  LOP3.LUT R40, R40, 0xff, RZ, 0xc0, !PT ;  /* 0x000000ff28287812 */ /* 0x000fc400078ec0ff */
[----:B--2---:R-:W-:Y:S02]  /*11c40*/  SHF.R.U32.HI R14, RZ, 0x8, R32 ;  /* 0x00000008ff0e7819 */ /* 0x004fe40000011620 */
[----:B------:R-:W-:Y:S02]  /*11c50*/  PRMT R37, R36, 0x7604, R37 ;  /* 0x0000760424257816 */ /* 0x000fe40000000025 */
[----:B------:R-:W-:Y:S02]  /*11c60*/  PRMT R41, R40, 0x7604, R41 ;  /* 0x0000760428297816 */ /* 0x000fe40000000029 */
[----:B------:R-:W-:Y:S02]  /*11c70*/  SHF.R.U32.HI R36, RZ, 0x10, R33 ;  /* 0x00000010ff247819 */ /* 0x000fe40000011621 */
[----:B------:R-:W-:Y:S02]  /*11c80*/  SHF.R.U32.HI R40, RZ, 0x10, R35 ;  /* 0x00000010ff287819 */ /* 0x000fe40000011623 */
[----:B------:R-:W-:-:S02]  /*11c90*/  LOP3.LUT R15, R32, 0xff, RZ, 0xc0, !PT ;  /* 0x000000ff200f7812 */ /* 0x000fc400078ec0ff */
[----:B------:R-:W-:Y:S02]  /*11ca0*/  LOP3.LUT R14, R14, 0xff, RZ, 0xc0, !PT ;  /* 0x000000ff0e0e7812 */ /* 0x000fe400078ec0ff */
        /* <DEDUP_REMOVED lines=8> */
[----:B------:R-:W-:Y:S02]  /*11d30*/  PRMT R41, R40, 0x7054, R41 ;  /* 0x0000705428297816 */ /* 0x000fe40000000029 */
[----:B------:R-:W-:Y:S02]  /*11d40*/  LOP3.LUT R14, R14, 0xff, RZ, 0xc0, !PT ;  /* 0x000000ff0e0e7812 */ /* 0x000fe400078ec0ff */
[----:B------:R-:W-:-:S02]  /*11d50*/  PRMT R39, R38, 0x7604, R39 ;  /* 0x0000760426277816 */ /* 0x000fc40000000027 */
[----:B------:R-:W-:Y:S02]  /*11d60*/  SHF.R.U32.HI R38, RZ, 0x10, R34 ;  /* 0x00000010ff267819 */ /* 0x000fe40000011622 */
[----:B------:R-:W-:Y:S02]  /*11d70*/  LOP3.LUT R41, R41, 0xff000000, R35, 0xf8, !PT ;  /* 0xff00000029297812 */ /* 0x000fe400078ef823 */
[----:B------:R-:W-:Y:S02]  /*11d80*/  LOP3.LUT R37, R37, 0xff000000, R33, 0xf8, !PT ;  /* 0xff00000025257812 */ /* 0x000fe400078ef821 */
[----:B------:R-:W-:Y:S02]  /*11d90*/  PRMT R15, R14, 0x7054, R15 ;  /* 0x000070540e0f7816 */ /* 0x000fe4000000000f */
[----:B0-----:R-:W-:Y:S02]  /*11da0*/  F2FP.F16.E4M3.UNPACK_B R14, R6.H1 ;  /* 0x00000006ff0e723e */ /* 0x001fe400030006ff */
[----:B------:R-:W-:-:S02]  /*11db0*/  LOP3.LUT R38, R38, 0xff, RZ, 0xc0, !PT ;  /* 0x000000ff26267812 */ /* 0x000fc400078ec0ff */
[----:B------:R-:W-:Y:S01]  /*11dc0*/  F2FP.F16.E4M3.UNPACK_B R40, R41 ;  /* 0x00000029ff28723e */ /* 0x000fe200020006ff */
[--C-:B------:R-:W-:Y:S01]  /*11dd0*/  HADD2.F32 R33, -RZ, R14.reuse.H0_H0 ;  /* 0x2000000eff217230 */ /* 0x100fe20000004100 */
[----:B------:R-:W-:Y:S01]  /*11de0*/  F2FP.F16.E4M3.UNPACK_B R35, R37 ;  /* 0x00000025ff23723e */ /* 0x000fe200020006ff */
[----:B------:R-:W-:Y:S01]  /*11df0*/  HADD2.F32 R14, -RZ, R14.H1_H1 ;  /* 0x3000000eff0e7230 */ /* 0x000fe20000004100 */
[----:B------:R-:W-:Y:S01]  /*11e00*/  PRMT R39, R38, 0x7054, R39 ;  /* 0x0000705426277816 */ /* 0x000fe20000000027 */
[--C-:B------:R-:W-:Y:S01]  /*11e10*/  HADD2.F32 R42, -RZ, R40.reuse.H1_H1 ;  /* 0x30000028ff2a7230 */ /* 0x100fe20000004100 */
[----:B------:R-:W-:Y:S01]  /*11e20*/  LOP3.LUT R36, R15, 0xff000000, R32, 0xf8, !PT ;  /* 0xff0000000f247812 */ /* 0x000fe200078ef820 */
[--C-:B------:R-:W-:Y:S01]  /*11e30*/  HADD2.F32 R38, -RZ, R35.reuse.H1_H1 ;  /* 0x30000023ff267230 */ /* 0x100fe20000004100 */
[----:B------:R-:W-:Y:S01]  /*11e40*/  F2FP.F16.E4M3.UNPACK_B R32, R6 ;  /* 0x00000006ff20723e */ /* 0x000fe200020006ff */
[----:B------:R-:W-:Y:S02]  /*11e50*/  HADD2.F32 R40, -RZ, R40.H0_H0 ;  /* 0x20000028ff287230 */ /* 0x000fe40000004100 */
[C---:B------:R-:W-:Y:S01]  /*11e60*/  FMUL.FTZ R46, R14.reuse, R42 ;  /* 0x0000002a0e2e7220 */ /* 0x040fe20000410000 */
[-C--:B------:R-:W-:Y:S01]  /*11e70*/  F2FP.F16.E4M3.UNPACK_B R15, R5.reuse.H1 ;  /* 0x00000005ff0f723e */ /* 0x080fe200030006ff */
[-C--:B------:R-:W-:Y:S01]  /*11e80*/  FMUL.FTZ R43, R14, R38.reuse ;  /* 0x000000260e2b7220 */ /* 0x080fe20000410000 */
[----:B------:R-:W-:Y:S01]  /*11e90*/  F2FP.F16.E4M3.UNPACK_B R14, R5 ;  /* 0x00000005ff0e723e */ /* 0x000fe200020006ff */
[--C-:B------:R-:W-:Y:S01]  /*11ea0*/  HADD2.F32 R5, -RZ, R32.reuse.H1_H1 ;  /* 0x30000020ff057230 */ /* 0x100fe20000004100 */
[----:B------:R-:W-:Y:S01]  /*11eb0*/  LOP3.LUT R39, R39, 0xff000000, R34, 0xf8, !PT ;  /* 0xff00000027277812 */ /* 0x000fe200078ef822 */
[C---:B------:R-:W-:Y:S01]  /*11ec0*/  FFMA.FTZ R46, R33.reuse, R38, -R46 ;  /* 0x00000026212e7223 */ /* 0x040fe2000001082e */
[----:B------:R-:W-:Y:S01]  /*11ed0*/  FFMA.FTZ R45, R33, R42, R43 ;  /* 0x0000002a212d7223 */ /* 0x000fe2000001002b */
[----:B------:R-:W-:Y:S01]  /*11ee0*/  HADD2.F32 R35, -RZ, R35.H0_H0 ;  /* 0x20000023ff237230 */ /* 0x000fe20000004100 */
[----:B------:R-:W-:Y:S01]  /*11ef0*/  F2FP.F16.E4M3.UNPACK_B R34, R7 ;  /* 0x00000007ff22723e */ /* 0x000fe200020006ff */
[----:B------:R-:W-:Y:S01]  /*11f00*/  HADD2.F32 R32, -RZ, R32.H0_H0 ;  /* 0x20000020ff207230 */ /* 0x000fe20000004100 */
[----:B------:R-:W-:Y:S01]  /*11f10*/  F2FP.F16.E4M3.UNPACK_B R41, R41.H1 ;  /* 0x00000029ff29723e */ /* 0x000fe200030006ff */
[C---:B------:R-:W-:Y:S01]  /*11f20*/  FMUL.FTZ R33, R5.reuse, R40 ;  /* 0x0000002805217220 */ /* 0x040fe20000410000 */
[----:B------:R-:W-:Y:S01]  /*11f30*/  F2FP.F16.E4M3.UNPACK_B R37, R37.H1 ;  /* 0x00000025ff25723e */ /* 0x000fe200030006ff */
[----:B------:R-:W-:Y:S01]  /*11f40*/  FMUL.FTZ R43, R5, R35 ;  /* 0x00000023052b7220 */ /* 0x000fe20000410000 */
[----:B------:R-:W-:Y:S01]  /*11f50*/  F2FP.F16.E4M3.UNPACK_B R7, R7.H1 ;  /* 0x00000007ff07723e */ /* 0x000fe200030006ff */
[----:B------:R-:W-:Y:S01]  /*11f60*/  FFMA.FTZ R42, R32, R35, -R33 ;  /* 0x00000023202a7223 */ /* 0x000fe20000010821 */
        /* <DEDUP_REMOVED lines=64> */
.L_x_3502:
[----:B------:R-:W-:Y:S05]  /*12370*/  BSYNC B1 ;  /* 0x0000000000017941 */ /* 0x000fea0003800000 */
.L_x_3501:
[----:B------:R-:W-:Y:S04]  /*12380*/  BSSY B1, `(.L_x_3503) ;  /* 0x0000078000017945 */ /* 0x000fe80003800000 */
[----:B------:R-:W-:Y:S05]  /*12390*/  @P1 BRA `(.L_x_3504) ;  /* 0x0000000400d81947 */ /* 0x000fea0003800000 */
[----:B01--4-:R-:W0:Y:S01]  /*123a0*/  LDS.128 R4, [R3+0x20200] ;  /* 0x0202000003047984 */ /* 0x013e220000000c00 */
        /* <DEDUP_REMOVED lines=33> */
[----:B------:R-:W-:Y:S01]  /*125c0*/  HADD2.F32 R34, -RZ, R31.H1_H1 ;  /* 0x3000001fff227230 */ /* 0x000fe20000004100 */
[----:B------:R-:W-:Y:S01]  /*125d0*/  F2FP.F16.E4M3.UNPACK_B R28, R6 ;  /* 0x00000006ff1c723e */ /* 0x000fe200020006ff */
[----:B------:R-:W-:-:S02]  /*125e0*/  HADD2.F32 R36, -RZ, R36.H0_H0 ;  /* 0x20000024ff247230 */ /* 0x000fc40000004100 */
        /* <DEDUP_REMOVED lines=81> */
.L_x_3504:
[----:B------:R-:W-:Y:S05]  /*12b00*/  BSYNC B1 ;  /* 0x0000000000017941 */ /* 0x000fea0003800000 */
.L_x_3503:
[----:B------:R-:W-:Y:S04]  /*12b10*/  BSSY B1, `(.L_x_3505) ;  /* 0x000007c000017945 */ /* 0x000fe80003800000 */
[----:B------:R-:W-:Y:S05]  /*12b20*/  @P2 BRA `(.L_x_3506) ;  /* 0x0000000400e82947 */ /* 0x000fea0003800000 */
[----:B01-34-:R-:W0:Y:S01]  /*12b30*/  LDS.128 R4, [R0+0x20200] ;  /* 0x0202000000047984 */ /* 0x01be220000000c00 */
        /* <DEDUP_REMOVED lines=121> */
.L_x_3506:
[----:B------:R-:W-:Y:S05]  /*132d0*/  BSYNC B1 ;  /* 0x0000000000017941 */ /* 0x000fea0003800000 */
.L_x_3505:
[----:B------:R-:W-:Y:S04]  /*132e0*/  BSSY B1, `(.L_x_3507) ;  /* 0x0000078000017945 */ /* 0x000fe80003800000 */
[----:B------:R-:W-:Y:S05]  /*132f0*/  @P3 BRA `(.L_x_3508) ;  /* 0x0000000400d83947 */ /* 0x000fea0003800000 */
[----:B01-34-:R-:W0:Y:S01]  /*13300*/  LDS.128 R4, [R3+0x22200] ;  /* 0x0222000003047984 */ /* 0x01be220000000c00 */
        /* <DEDUP_REMOVED lines=13> */
[----:B------:R-:W-:-:S02]  /*133e0*/  PRMT R26, R29, 0x7604, R26 ;  /* 0x000076041d1a7816 */ /* 0x000fc4000000001a */
[----:B------:R-:W-:Y:S02]  /*133f0*/  SHF.L.U32 R29, R28, 0x10, RZ ;  /* 0x000000101c1d7819 */ /* 0x000fe400000006ff */
[----:B--2---:R-:W-:Y:S02]  /*13400*/  LOP3.LUT R14, R12, 0xff, RZ, 0xc0, !PT ;  /* 0x000000ff0c0e7812 */ /* 0x004fe400078ec0ff */
[----:B------:R-:W-:Y:S02]  /*13410*/  LOP3.LUT R15, R15, 0xff, RZ, 0xc0, !PT ;  /* 0x000000ff0f0f7812 */ /* 0x000fe400078ec0ff */
[----:B------:R-:W-:Y:S02]  /*13420*/  LOP3.LUT R25, R24, 0xff0000, R25, 0xf8, !PT ;  /* 0x00ff000018197812 */ /* 0x000fe400078ef819 */
[----:B------:R-:W-:Y:S02]  /*13430*/  LOP3.LUT R29, R26, 0xff0000, R29, 0xf8, !PT ;  /* 0x00ff00001a1d7812 */ /* 0x000fe400078ef81d */
[----:B------:R-:W-:-:S02]  /*13440*/  PRMT R15, R15, 0x7604, R14 ;  /* 0x000076040f0f7816 */ /* 0x000fc4000000000e */
[----:B------:R-:W-:Y:S02]  /*13450*/  LOP3.LUT R14, R20, 0xff, RZ, 0xc0, !PT ;  /* 0x000000ff140e7812 */ /* 0x000fe400078ec0ff */
[----:B------:R-:W-:Y:S02]  /*13460*/  LOP3.LUT R29, R29, 0xff000000, R21, 0xf8, !PT ;  /* 0xff0000001d1d7812 */ /* 0x000fe400078ef815 */
[----:B------:R-:W-:Y:S02]  /*13470*/  LOP3.LUT R25, R25, 0xff000000, R13, 0xf8, !PT ;  /* 0xff00000019197812 */ /* 0x000fe400078ef80d */
[----:B------:R-:W-:Y:S02]  /*13480*/  PRMT R27, R27, 0x7604, R14 ;  /* 0x000076041b1b7816 */ /* 0x000fe4000000000e */
[----:B------:R-:W-:Y:S02]  /*13490*/  LOP3.LUT R15, R15, 0xff0000, R12, 0xf8, !PT ;  /* 0x00ff00000f0f7812 */ /* 0x000fe400078ef80c */
[----:B0-----:R-:W-:-:S02]  /*134a0*/  F2FP.F16.E4M3.UNPACK_B R14, R6.H1 ;  /* 0x00000006ff0e723e */ /* 0x001fc400030006ff */
[----:B------:R-:W-:Y:S02]  /*134b0*/  F2FP.F16.E4M3.UNPACK_B R28, R29 ;  /* 0x0000001dff1c723e */ /* 0x000fe400020006ff */
[----:B------:R-:W-:Y:S02]  /*134c0*/  F2FP.F16.E4M3.UNPACK_B R21, R25 ;  /* 0x00000019ff15723e */ /* 0x000fe400020006ff */
[----:B------:R-:W-:Y:S01]  /*134d0*/  LOP3.LUT R24, R15, 0xff000000, R12, 0xf8, !PT ;  /* 0xff0000000f187812 */ /* 0x000fe200078ef80c */
[----:B------:R-:W-:Y:S01]  /*134e0*/  HADD2.F32 R12, -RZ, R14.H1_H1 ;  /* 0x3000000eff0c7230 */ /* 0x000fe20000004100 */
[----:B------:R-:W-:Y:S01]  /*134f0*/  F2FP.F16.E4M3.UNPACK_B R13, R5.H1 ;  /* 0x00000005ff0d723e */ /* 0x000fe200030006ff */
[----:B------:R-:W-:Y:S01]  /*13500*/  HADD2.F32 R30, -RZ, R28.H1_H1 ;  /* 0x3000001cff1e7230 */ /* 0x000fe20000004100 */
[--C-:B------:R-:W-:Y:S01]  /*13510*/  LOP3.LUT R27, R27, 0xff0000, R20.reuse, 0xf8, !PT ;  /* 0x00ff00001b1b7812 */ /* 0x100fe200078ef814 */
[----:B------:R-:W-:Y:S01]  /*13520*/  HADD2.F32 R26, -RZ, R21.H1_H1 ;  /* 0x30000015ff1a7230 */ /* 0x000fe20000004100 */
[----:B------:R-:W-:Y:S01]  /*13530*/  F2FP.F16.E4M3.UNPACK_B R29, R29.H1 ;  /* 0x0000001dff1d723e */ /* 0x000fe200030006ff */
[----:B------:R-:W-:Y:S01]  /*13540*/  HADD2.F32 R15, -RZ, R14.H0_H0 ;  /* 0x2000000eff0f7230 */ /* 0x000fe20000004100 */
[----:B------:R-:W-:Y:S01]  /*13550*/  F2FP.F16.E4M3.UNPACK_B R14, R6 ;  /* 0x00000006ff0e723e */ /* 0x000fe200020006ff */
[C---:B------:R-:W-:Y:S01]  /*13560*/  FMUL.FTZ R32, R12.reuse, R30 ;  /* 0x0000001e0c207220 */ /* 0x040fe20000410000 */
[----:B------:R-:W-:Y:S01]  /*13570*/  FMUL.FTZ R31, R12, R26 ;  /* 0x0000001a0c1f7220 */ /* 0x000fe20000410000 */
[----:B------:R-:W-:Y:S01]  /*13580*/  F2FP.F16.E4M3.UNPACK_B R12, R5 ;  /* 0x00000005ff0c723e */ /* 0x000fe200020006ff */
[----:B------:R-:W-:Y:S01]  /*13590*/  HADD2.F32 R28, -RZ, R28.H0_H0 ;  /* 0x2000001cff1c7230 */ /* 0x000fe20000004100 */
[----:B------:R-:W-:Y:S01]  /*135a0*/  LOP3.LUT R27, R27, 0xff000000, R20, 0xf8, !PT ;  /* 0xff0000001b1b7812 */ /* 0x000fe200078ef814 */
[----:B------:R-:W-:-:S02]  /*135b0*/  HADD2.F32 R5, -RZ, R14.H1_H1 ;  /* 0x3000000eff057230 */ /* 0x000fc40000004100 */
[C---:B------:R-:W-:Y:S01]  /*135c0*/  FFMA.FTZ R32, R15.reuse, R26, -R32 ;  /* 0x0000001a0f207223 */ /* 0x040fe20000010820 */
[----:B------:R-:W-:Y:S01]  /*135d0*/  FFMA.FTZ R33, R15, R30, R31 ;  /* 0x0000001e0f217223 */ /* 0x000fe2000001001f */
[----:B------:R-:W-:Y:S01]  /*135e0*/  HADD2.F32 R21, -RZ, R21.H0_H0 ;  /* 0x20000015ff157230 */ /* 0x000fe20000004100 */
[----:B------:R-:W-:Y:S01]  /*135f0*/  F2FP.F16.E4M3.UNPACK_B R20, R7 ;  /* 0x00000007ff14723e */ /* 0x000fe200020006ff */
[----:B------:R-:W-:Y:S01]  /*13600*/  HADD2.F32 R14, -RZ, R14.H0_H0 ;  /* 0x2000000eff0e7230 */ /* 0x000fe20000004100 */
[----:B------:R-:W-:Y:S01]  /*13610*/  F2FP.F16.E4M3.UNPACK_B R25, R25.H1 ;  /* 0x00000019ff19723e */ /* 0x000fe200030006ff */
[C---:B------:R-:W-:Y:S01]  /*13620*/  FMUL.FTZ R15, R5.reuse, R28 ;  /* 0x0000001c050f7220 */ /* 0x040fe20000410000 */
[----:B------:R-:W-:Y:S01]  /*13630*/  FMUL.FTZ R31, R5, R21 ;  /* 0x00000015051f7220 */ /* 0x000fe20000410000 */
[----:B------:R-:W-:Y:S01]  /*13640*/  F2FP.F16.E4M3.UNPACK_B R7, R7.H1 ;  /* 0x00000007ff07723e */ /* 0x000fe200030006ff */
        /* <DEDUP_REMOVED lines=16> */
[----:B------:R-:W-:Y:S01]  /*13750*/  F2FP.F16.E4M3.UNPACK_B R4, R4.H1 ;  /* 0x00000004ff04723e */ /* 0x000fe200030006ff */
[----:B------:R-:W-:Y:S01]  /*13760*/  FMUL.FTZ R20, R14, R25 ;  /* 0x000000190e147220 */ /* 0x000fe20000410000 */
[----:B------:R-:W-:Y:S01]  /*13770*/  F2FP.F16.E4M3.UNPACK_B R15, R27 ;  /* 0x0000001bff0f723e */ /* 0x000fe200020006ff */
[C---:B------:R-:W-:Y:S01]  /*13780*/  FFMA.FTZ R36, R5.reuse, R25, -R28 ;  /* 0x0000001905247223 */ /* 0x040fe2000001081c */
[-C--:B------:R-:W-:Y:S01]  /*13790*/  F2FP.F16.E4M3.UNPACK_B R14, R24.reuse ;  /* 0x00000018ff0e723e */ /* 0x080fe200020006ff */
[----:B------:R-:W-:Y:S01]  /*137a0*/  FFMA.FTZ R29, R5, R29, R20 ;  /* 0x0000001d051d7223 */ /* 0x000fe20000010014 */
[----:B------:R-:W-:Y:S01]  /*137b0*/  HADD2.F32 R7, -RZ, R4.H1_H1 ;  /* 0x30000004ff077230 */ /* 0x000fe20000004100 */
[----:B------:R-:W-:Y:S01]  /*137c0*/  F2FP.F16.E4M3.UNPACK_B R24, R24.H1 ;  /* 0x00000018ff18723e */ /* 0x000fe200030006ff */
[----:B------:R-:W-:Y:S01]  /*137d0*/  HADD2.F32 R26, -RZ, R15.H1_H1 ;  /* 0x3000000fff1a7230 */ /* 0x000fe20000004100 */
[----:B------:R-:W-:Y:S01]  /*137e0*/  F2FP.F16.E4M3.UNPACK_B R27, R27.H1 ;  /* 0x0000001bff1b723e */ /* 0x000fe200030006ff */
[----:B------:R-:W-:-:S02]  /*137f0*/  HADD2.F32 R20, -RZ, R14.H1_H1 ;  /* 0x3000000eff147230 */ /* 0x000fc40000004100 */
[----:B------:R-:W-:Y:S02]  /*13800*/  HADD2.F32 R5, -RZ, R4.H0_H0 ;  /* 0x20000004ff057230 */ /* 0x000fe40000004100 */
[----:B------:R-:W-:Y:S01]  /*13810*/  FMUL.FTZ R28, R7, R26 ;  /* 0x0000001a071c7220 */ /* 0x000fe20000410000 */
[----:B------:R-:W-:Y:S02]  /*13820*/  HADD2.F32 R21, -RZ, R15.H0_H0 ;  /* 0x2000000fff157230 */ /* 0x000fe40000004100 */
[----:B------:R-:W-:Y:S02]  /*13830*/  HADD2.F32 R4, -RZ, R6.H1_H1 ;  /* 0x30000006ff047230 */ /* 0x000fe40000004100 */
[-C--:B------:R-:W-:Y:S01]  /*13840*/  FFMA.FTZ R28, R5, R20.reuse, -R28 ;  /* 0x00000014051c7223 */ /* 0x080fe2000001081c */
[----:B------:R-:W-:Y:S02]  /*13850*/  HADD2.F32 R15, -RZ, R14.H0_H0 ;  /* 0x2000000eff0f7230 */ /* 0x000fe40000004100 */
[----:B------:R-:W-:Y:S01]  /*13860*/  FMUL.FTZ R14, R7, R20 ;  /* 0x00000014070e7220 */ /* 0x000fe20000410000 */
[----:B------:R-:W-:-:S02]  /*13870*/  HADD2.F32 R6, -RZ, R6.H0_H0 ;  /* 0x20000006ff067230 */ /* 0x000fc40000004100 */
[C---:B------:R-:W-:Y:S01]  /*13880*/  FMUL.FTZ R7, R4.reuse, R21 ;  /* 0x0000001504077220 */ /* 0x040fe20000410000 */
[-C--:B------:R-:W-:Y:S01]  /*13890*/  FMUL.FTZ R4, R4, R15.reuse ;  /* 0x0000000f04047220 */ /* 0x080fe20000410000 */
[----:B------:R-:W-:Y:S02]  /*138a0*/  FFMA.FTZ R25, R5, R26, R14 ;  /* 0x0000001a05197223 */ /* 0x000fe4000001000e */
[C---:B------:R-:W-:Y:S01]  /*138b0*/  FFMA.FTZ R15, R6.reuse, R15, -R7 ;  /* 0x0000000f060f7223 */ /* 0x040fe20000010807 */
[----:B------:R-:W-:Y:S02]  /*138c0*/  HADD2.F32 R5, -RZ, R13.H1_H1 ;  /* 0x3000000dff057230 */ /* 0x000fe40000004100 */
[----:B------:R-:W-:Y:S01]  /*138d0*/  FFMA.FTZ R20, R6, R21, R4 ;  /* 0x0000001506147223 */ /* 0x000fe20000010004 */
[----:B------:R-:W-:Y:S02]  /*138e0*/  HADD2.F32 R6, -RZ, R24.H1_H1 ;  /* 0x30000018ff067230 */ /* 0x000fe40000004100 */
[----:B------:R-:W-:-:S02]  /*138f0*/  HADD2.F32 R14, -RZ, R27.H1_H1 ;  /* 0x3000001bff0e7230 */ /* 0x000fc40000004100 */
[----:B------:R-:W-:Y:S02]  /*13900*/  HADD2.F32 R27, -RZ, R27.H0_H0 ;  /* 0x2000001bff1b7230 */ /* 0x000fe40000004100 */
[C---:B------:R-:W-:Y:S01]  /*13910*/  FMUL.FTZ R21, R5.reuse, R6 ;  /* 0x0000000605157220 */ /* 0x040fe20000410000 */
[----:B------:R-:W-:Y:S02]  /*13920*/  HADD2.F32 R4, -RZ, R12.H1_H1 ;  /* 0x3000000cff047230 */ /* 0x000fe40000004100 */
        /* <DEDUP_REMOVED lines=10> */
[----:B------:R-:W-:Y:S02]  /*139d0*/  F2FP.SATFINITE.E4M3.F32.PACK_AB_MERGE_C R6, R33, R32, RZ ;  /* 0x000000202106723e */ /* 0x000fe400048070ff */
        /* <DEDUP_REMOVED lines=8> */
.L_x_3508:
[----:B------:R-:W-:Y:S05]  /*13a60*/  BSYNC B1 ;  /* 0x0000000000017941 */ /* 0x000fea0003800000 */
.L_x_3507:
[----:B------:R-:W-:Y:S05]  /*13a70*/  @P4 BRA `(.L_x_3498) ;  /* 0x0000003c00344947 */ /* 0x000fea0003800000 */
[----:B01-34-:R-:W0:Y:S01]  /*13a80*/  LDS.128 R4, [R0+0x22200] ;  /* 0x0222000000047984 */ /* 0x01be220000000c00 */
[----:B-----5:R-:W-:Y:S02]  /*13a90*/  SHF.R.U32.HI R13, RZ, 0x8, R9 ;  /* 0x00000008ff0d7819 */ /* 0x020fe40000011609 */
[----:B------:R-:W-:Y:S02]  /*13aa0*/  SHF.R.U32.HI R24, RZ, 0x8, R11 ;  /* 0x00000008ff187819 */ /* 0x000fe4000001160b */
[----:B------:R-:W-:Y:S02]  /*13ab0*/  SHF.R.U32.HI R15, RZ, 0x8, R10 ;  /* 0x00000008ff0f7819 */ /* 0x000fe4000001160a */
[----:B--2---:R-:W-:Y:S02]  /*13ac0*/  LOP3.LUT R14, R9, 0xff, RZ, 0xc0, !PT ;  /* 0x000000ff090e7812 */ /* 0x004fe400078ec0ff */
        /* <DEDUP_REMOVED lines=9> */
[----:B------:R-:W-:Y:S02]  /*13b60*/  LOP3.LUT R12, R8, 0xff, RZ, 0xc0, !PT ;  /* 0x000000ff080c7812 */ /* 0x000fe400078ec0ff */
[----:B------:R-:W-:Y:S02]  /*13b70*/  LOP3.LUT R3, R3, 0xff, RZ, 0xc0, !PT ;  /* 0x000000ff03037812 */ /* 0x000fe400078ec0ff */
        /* <DEDUP_REMOVED lines=18> */
[--C-:B------:R-:W-:Y:S01]  /*13ca0*/  HADD2.F32 R9, -RZ, R3.reuse.H0_H0 ;  /* 0x20000003ff097230 */ /* 0x100fe20000004100 */
[----:B------:R-:W-:Y:S01]  /*13cb0*/  LOP3.LUT R13, R13, 0xff000000, R8, 0xf8, !PT ;  /* 0xff0000000d0d7812 */ /* 0x000fe200078ef808 */
[----:B------:R-:W-:Y:S01]  /*13cc0*/  HADD2.F32 R8, -RZ, R3.H1_H1 ;  /* 0x30000003ff087230 */ /* 0x000fe20000004100 */
        /* <DEDUP_REMOVED lines=86> */
.L_x_3492:
[----:B------:R-:W-:-:S03]  /*14230*/  UMOV UR4, 0xffffffff ;  /* 0xffffffff00047882 */ /* 0x000fc60000000000 */
[----:B------:R-:W-:Y:S05]  /*14240*/  BRA.DIV UR4, `(.L_x_3509) ;  /* 0x0000016604487947 */ /* 0x000fea000b800000 */
[----:B------:R0:W1:Y:S04]  /*14250*/  SHFL.IDX PT, R3, R24, RZ, 0x1e1f ;  /* 0x001e1fff18037589 */ /* 0x00006800000e0000 */
[----:B------:R0:W2:Y:S04]  /*14260*/  SHFL.IDX PT, R21, R28, RZ, 0x1e1f ;  /* 0x001e1fff1c157589 */ /* 0x0000a800000e0000 */
[----:B------:R0:W3:Y:S04]  /*14270*/  SHFL.IDX PT, R0, R26, RZ, 0x1e1f ;  /* 0x001e1fff1a007589 */ /* 0x0000e800000e0000 */
[----:B------:R0:W4:Y:S02]  /*14280*/  SHFL.IDX PT, R20, R27, RZ, 0x1e1f ;  /* 0x001e1fff1b147589 */ /* 0x00012400000e0000 */
.L_x_3723:
[----:B------:R-:W-:Y:S01]  /*14290*/  ULDC UR4, c[0x0][0x448] ;  /* 0x0001120000047ab9 */ /* 0x000fe20000000800 */
[----:B------:R-:W-:Y:S01]  /*142a0*/  BSSY B1, `(.L_x_3510) ;  /* 0x000003b000017945 */ /* 0x000fe20003800000 */
[----:B------:R-:W-:Y:S01]  /*142b0*/  IMAD R153, R153, UR4, RZ ;  /* 0x0000000499997c24 */ /* 0x000fe2000f8e02ff */
[----:B------:R-:W-:Y:S02]  /*142c0*/  CS2R R4, SRZ ;  /* 0x0000000000047805 */ /* 0x000fe4000001ff00 */
[----:B------:R-:W-:Y:S02]  /*142d0*/  CS2R R6, SRZ ;  /* 0x0000000000067805 */ /* 0x000fe4000001ff00 */
[----:B------:R-:W-:Y:S02]  /*142e0*/  CS2R R8, SRZ ;  /* 0x0000000000087805 */ /* 0x000fe4000001ff00 */
[----:B------:R-:W-:Y:S02]  /*142f0*/  CS2R R12, SRZ ;  /* 0x00000000000c7805 */ /* 0x000fe4000001ff00 */
[----:B------:R-:W-:-:S02]  /*14300*/  ISETP.GE.AND P0, PT, R10, R153, PT ;  /* 0x000000990a00720c */ /* 0x000fc40003f06270 */
[----:B------:R-:W-:Y:S02]  /*14310*/  CS2R R10, SRZ ;  /* 0x00000000000a7805 */ /* 0x000fe4000001ff00 */
[----:B------:R-:W-:Y:S02]  /*14320*/  CS2R R14, SRZ ;  /* 0x00000000000e7805 */ /* 0x000fe4000001ff00 */
[----:B0-----:R-:W-:Y:S02]  /*14330*/  CS2R R24, SRZ ;  /* 0x0000000000187805 */ /* 0x001fe4000001ff00 */
[----:B------:R-:W-:Y:S02]  /*14340*/  CS2R R26, SRZ ;  /* 0x00000000001a7805 */ /* 0x000fe4000001ff00 */
[----:B------:R-:W-:Y:S02]  /*14350*/  CS2R R28, SRZ ;  /* 0x00000000001c7805 */ /* 0x000fe4000001ff00 */
[----:B------:R-:W-:-:S02]  /*14360*/  CS2R R30, SRZ ;  /* 0x00000000001e7805 */ /* 0x000fc4000001ff00 */
[----:B------:R-:W-:Y:S02]  /*14370*/  CS2R R32, SRZ ;  /* 0x0000000000207805 */ /* 0x000fe4000001ff00 */
[----:B------:R-:W-:Y:S01]  /*14380*/  CS2R R34, SRZ ;  /* 0x0000000000227805 */ /* 0x000fe2000001ff00 */
[----:B------:R-:W-:Y:S06]  /*14390*/  @P0 BRA `(.L_x_3511) ;  /* 0x0000000000ac0947 */ /* 0x000fec0003800000 */
[----:B------:R-:W4:Y:S04]  /*143a0*/  LDL R41, [R1+0x40] ;  /* 0x0000400001297983 */ /* 0x000f280000100800 */
[----:B------:R-:W4:Y:S01]  /*143b0*/  LDL R40, [R1+0x48] ;  /* 0x0000480001287983 */ /* 0x000f220000100800 */
[C---:B------:R-:W-:Y:S01]  /*143c0*/  VIADD R4, R18.reuse, 0x20 ;  /* 0x0000002012047836 */ /* 0x040fe20000000000 */
[----:B------:R-:W-:Y:S01]  /*143d0*/  ULDC UR4, c[0x0][0x3f4] ;  /* 0x0000fd0000047ab9 */ /* 0x000fe20000000800 */
[C---:B------:R-:W-:Y:S01]  /*143e0*/  VIADD R5, R18.reuse, 0x40 ;  /* 0x0000004012057836 */ /* 0x040fe20000000000 */
[----:B------:R-:W-:Y:S02]  /*143f0*/  ISETP.GE.AND P2, PT, R18, UR4, PT ;  /* 0x0000000412007c0c */ /* 0x000fe4000bf46270 */
[----:B------:R-:W-:-:S02]  /*14400*/  CS2R R24, SRZ ;  /* 0x0000000000187805 */ /* 0x000fc4000001ff00 */
[----:B------:R-:W-:Y:S02]  /*14410*/  ISETP.GE.AND P1, PT, R4, UR4, PT ;  /* 0x0000000404007c0c */ /* 0x000fe4000bf26270 */
[----:B------:R-:W-:Y:S02]  /*14420*/  CS2R R26, SRZ ;  /* 0x00000000001a7805 */ /* 0x000fe4000001ff00 */
[----:B------:R-:W-:Y:S02]  /*14430*/  ISETP.GE.AND P0, PT, R5, UR4, PT ;  /* 0x0000000405007c0c */ /* 0x000fe4000bf06270 */
[----:B------:R-:W-:Y:S02]  /*14440*/  CS2R R6, SRZ ;  /* 0x0000000000067805 */ /* 0x000fe4000001ff00 */
[----:B------:R-:W-:Y:S02]  /*14450*/  CS2R R28, SRZ ;  /* 0x00000000001c7805 */ /* 0x000fe4000001ff00 */
[----:B------:R-:W-:-:S02]  /*14460*/  CS2R R30, SRZ ;  /* 0x00000000001e7805 */ /* 0x000fc4000001ff00 */
[----:B------:R-:W-:Y:S02]  /*14470*/  @!P2 SHF.R.S32.HI R5, RZ, 0x1f, R18 ;  /* 0x0000001fff05a819 */ /* 0x000fe40000011412 */
[C---:B-1----:R-:W-:Y:S02]  /*14480*/  @!P2 IADD3 R36, P3, R18.reuse, R3, RZ ;  /* 0x000000031224a210 */ /* 0x042fe40007f7e0ff */
[----:B--2---:R-:W-:-:S03]  /*14490*/  @!P2 IADD3 R38, P4, R18, R21, RZ ;  /* 0x000000151226a210 */ /* 0x004fc60007f9e0ff */
[--C-:B---3--:R-:W-:Y:S02]  /*144a0*/  @!P2 IMAD.X R37, R0, 0x1, R5.reuse, P3 ;  /* 0x000000010025a824 */ /* 0x108fe400018e0605 */
[----:B----4-:R-:W-:Y:S01]  /*144b0*/  @!P2 IMAD.X R39, R20, 0x1, R5, P4 ;  /* 0x000000011427a824 */ /* 0x010fe200020e0605 */
[----:B------:R-:W-:Y:S02]  /*144c0*/  CS2R R8, SRZ ;  /* 0x0000000000087805 */ /* 0x000fe4000001ff00 */
[----:B------:R-:W-:Y:S02]  /*144d0*/  CS2R R10, SRZ ;  /* 0x00000000000a7805 */ /* 0x000fe4000001ff00 */
[----:B------:R-:W-:Y:S02]  /*144e0*/  CS2R R32, SRZ ;  /* 0x0000000000207805 */ /* 0x000fe4000001ff00 */
[----:B------:R-:W-:Y:S02]  /*144f0*/  CS2R R34, SRZ ;  /* 0x0000000000227805 */ /* 0x000fe4000001ff00 */
[----:B------:R-:W-:-:S02]  /*14500*/  CS2R R12, SRZ ;  /* 0x00000000000c7805 */ /* 0x000fc4000001ff00 */
[----:B------:R-:W-:Y:S01]  /*14510*/  CS2R R14, SRZ ;  /* 0x00000000000e7805 */ /* 0x000fe2000001ff00 */
[----:B------:R0:W5:Y:S01]  /*14520*/  @!P2 LD.E.128 R24, desc[UR54][R36.64] ;  /* 0x000000362418a980 */ /* 0x000162000c101d00 */
[----:B------:R-:W-:Y:S02]  /*14530*/  @!P1 IMAD.SHL.U32 R42, R41, 0x10, RZ ;  /* 0x00000010292a9824 */ /* 0x000fe400078e00ff */
[----:B------:R-:W-:-:S03]  /*14540*/  @!P0 IMAD.SHL.U32 R48, R40, 0x10, RZ ;  /* 0x0000001028308824 */ /* 0x000fc600078e00ff */
[----:B------:R-:W-:Y:S02]  /*14550*/  @!P1 SHF.R.S32.HI R5, RZ, 0x1f, R42 ;  /* 0x0000001fff059819 */ /* 0x000fe4000001142a */
[-C--:B------:R-:W-:Y:S02]  /*14560*/  @!P1 IADD3 R40, P5, R3, R42.reuse, RZ ;  /* 0x0000002a03289210 */ /* 0x080fe40007fbe0ff */
[----:B------:R-:W-:Y:S02]  /*14570*/  @!P1 IADD3 R42, P4, R21, R42, RZ ;  /* 0x0000002a152a9210 */ /* 0x000fe40007f9e0ff */
[----:B------:R-:W-:Y:S02]  /*14580*/  @!P0 IADD3 R46, P3, R3, R48, RZ ;  /* 0x00000030032e8210 */ /* 0x000fe40007f7e0ff */
[----:B------:R-:W-:Y:S01]  /*14590*/  @!P0 SHF.R.S32.HI R3, RZ, 0x1f, R48 ;  /* 0x0000001fff038819 */ /* 0x000fe20000011430 */
[----:B------:R-:W-:Y:S01]  /*145a0*/  @!P1 IMAD.X R43, R20, 0x1, R5, P4 ;  /* 0x00000001142b9824 */ /* 0x000fe200020e0605 */
[----:B------:R-:W-:-:S02]  /*145b0*/  @!P1 IADD3.X R41, R0, R5, RZ, P5, !PT ;  /* 0x0000000500299210 */ /* 0x000fc40002ffe4ff */
[----:B------:R-:W-:Y:S02]  /*145c0*/  CS2R R4, SRZ ;  /* 0x0000000000047805 */ /* 0x000fe4000001ff00 */
[----:B------:R-:W-:Y:S01]  /*145d0*/  @!P0 IADD3 R48, P5, R21, R48, RZ ;  /* 0x0000003015308210 */ /* 0x000fe20007fbe0ff */
[--C-:B------:R-:W-:Y:S01]  /*145e0*/  @!P0 IMAD.X R47, R0, 0x1, R3.reuse, P3 ;  /* 0x00000001002f8824 */ /* 0x100fe200018e0603 */
[----:B------:R0:W5:Y:S03]  /*145f0*/  @!P1 LD.E.128 R8, desc[UR54][R42.64] ;  /* 0x000000362a089980 */ /* 0x000166000c101d00 */
[----:B------:R-:W-:Y:S01]  /*14600*/  @!P0 IMAD.X R49, R20, 0x1, R3, P5 ;  /* 0x0000000114318824 */ /* 0x000fe200028e0603 */
[----:B------:R0:W5:Y:S04]  /*14610*/  @!P2 LD.E.128 R4, desc[UR54][R38.64] ;  /* 0x000000362604a980 */ /* 0x000168000c101d00 */
[----:B------:R0:W5:Y:S04]  /*14620*/  @!P1 LD.E.128 R28, desc[UR54][R40.64] ;  /* 0x00000036281c9980 */ /* 0x000168000c101d00 */
[----:B------:R0:W5:Y:S04]  /*14630*/  @!P0 LD.E.128 R32, desc[UR54][R46.64] ;  /* 0x000000362e208980 */ /* 0x000168000c101d00 */
[----:B------:R0:W5:Y:S02]  /*14640*/  @!P0 LD.E.128 R12, desc[UR54][R48.64] ;  /* 0x00000036300c8980 */ /* 0x000164000c101d00 */
.L_x_3511:
[----:B------:R-:W-:Y:S05]  /*14650*/  BSYNC B1 ;  /* 0x0000000000017941 */ /* 0x000fea0003800000 */
.L_x_3510:
[----:B---3--:R-:W3:Y:S01]  /*14660*/  LDL.LU R0, [R1+0x4] ;  /* 0x0000040001007983 */ /* 0x008ee20000300800 */
[----:B------:R-:W-:Y:S01]  /*14670*/  ULEA.HI UR4, UR43, UR43, URZ, 0x1 ;  /* 0x0000002b2b047291 */ /* 0x000fe2000f8f083f */
[----:B------:R-:W-:Y:S03]  /*14680*/  BSSY B1, `(.L_x_3512) ;  /* 0x000000a000017945 */ /* 0x000fe60003800000 */
[----:B------:R-:W-:-:S04]  /*14690*/  ULOP3.LUT UR4, UR4, 0xfffffffe, URZ, 0xc0, !UPT ;  /* 0xfffffffe04047892 */ /* 0x000fc8000f8ec03f */
[----:B------:R-:W-:-:S06]  /*146a0*/  UIADD3 UR4, UR43, -UR4, URZ ;  /* 0x800000042b047290 */ /* 0x000fcc000fffe03f */
[----:B--2---:R-:W-:-:S05]  /*146b0*/  IMAD.U32 R21, RZ, RZ, UR4 ;  /* 0x00000004ff157e24 */ /* 0x004fca000f8e00ff */
[----:B------:R-:W-:-:S04]  /*146c0*/  SHF.L.U32 R21, R21, 0x1f, RZ ;  /* 0x0000001f15157819 */ /* 0x000fc800000006ff */
[----:B------:R-:W2:Y:S01]  /*146d0*/  SYNCS.PHASECHK.TRANS64.TRYWAIT P0, [R16+URZ+0x33400], R21 ;  /* 0x03340015100075a7 */ /* 0x000ea2000800017f */
[----:B---3--:R-:W-:-:S05]  /*146e0*/  IMAD R0, R0, -0x80, R153 ;  /* 0xffffff8000007824 */ /* 0x008fca00078e0299 */
[----:B-1----:R-:W-:-:S04]  /*146f0*/  VIMNMX R3, R0, 0x80, PT ;  /* 0x0000008000037848 */ /* 0x002fc80003fe0100 */
[----:B------:R-:W-:Y:S01]  /*14700*/  ISETP.GE.AND P1, PT, R220, R3, PT ;  /* 0x00000003dc00720c */ /* 0x000fe20003f26270 */
[----:B--2---:R-:W-:-:S12]  /*14710*/  @!P0 BRA `(.L_x_3513) ;  /* 0x0000016000888947 */ /* 0x004fd80003800000 */
.L_x_3724:
[----:B------:R-:W-:Y:S05]  /*14720*/  BSYNC B1 ;  /* 0x0000000000017941 */ /* 0x000fea0003800000 */
.L_x_3512:
[----:B------:R-:W-:Y:S05]  /*14730*/  @P1 BRA `(.L_x_3498) ;  /* 0x0000003000041947 */ /* 0x000fea0003800000 */
[----:B------:R-:W2:Y:S01]  /*14740*/  LDC R3, c[0x0][0x3f4] ;  /* 0x0000fd00ff037b82 */ /* 0x000ea20000000800 */
[C---:B------:R-:W-:Y:S01]  /*14750*/  VIADD R0, R18.reuse, 0x20 ;  /* 0x0000002012007836 */ /* 0x040fe20000000000 */
[----:B------:R-:W-:Y:S01]  /*14760*/  BSSY B1, `(.L_x_3514) ;  /* 0x0000102000017945 */ /* 0x000fe20003800000 */
[C---:B----4-:R-:W-:Y:S01]  /*14770*/  VIADD R20, R18.reuse, 0x40 ;  /* 0x0000004012147836 */ /* 0x050fe20000000000 */
[-C--:B--2---:R-:W-:Y:S02]  /*14780*/  ISETP.GE.AND P0, PT, R18, R3.reuse, PT ;  /* 0x000000031200720c */ /* 0x084fe40003f06270 */
[-C--:B------:R-:W-:Y:S02]  /*14790*/  ISETP.GE.AND P1, PT, R0, R3.reuse, PT ;  /* 0x000000030000720c */ /* 0x080fe40003f26270 */
[----:B------:R-:W-:-:S09]  /*147a0*/  ISETP.GE.AND P2, PT, R20, R3, PT ;  /* 0x000000031400720c */ /* 0x000fd20003f46270 */
[----:B------:R-:W-:Y:S05]  /*147b0*/  @P0 BRA `(.L_x_3515) ;  /* 0x0000000c00f00947 */ /* 0x000fea0003800000 */
[----:B------:R-:W2:Y:S01]  /*147c0*/  LDL R68, [R1+0x70] ;  /* 0x0000700001447983 */ /* 0x000ea20000100800 */
[----:B0-----:R-:W0:Y:S01]  /*147d0*/  S2R R36, SR_TID.X ;  /* 0x0000000000247919 */ /* 0x001e220000002100 */
[----:B-----5:R-:W-:Y:S02]  /*147e0*/  SHF.R.U32.HI R0, RZ, 0x8, R24 ;  /* 0x00000008ff007819 */ /* 0x020fe40000011618 */
[----:B------:R-:W-:Y:S02]  /*147f0*/  LOP3.LUT R20, R24, 0xff, RZ, 0xc0, !PT ;  /* 0x000000ff18147812 */ /* 0x000fe400078ec0ff */
[----:B-1----:R-:W-:-:S04]  /*14800*/  LOP3.LUT R21, R0, 0xff, RZ, 0xc0, !PT ;  /* 0x000000ff00157812 */ /* 0x002fc800078ec0ff */
[----:B------:R-:W-:Y:S02]  /*14810*/  PRMT R45, R21, 0x7604, R20 ;  /* 0x00007604152d7816 */ /* 0x000fe40000000014 */
[----:B0-----:R-:W-:-:S04]  /*14820*/  IADD3 R38, R36, -0x80, RZ ;  /* 0xffffff8024267810 */ /* 0x001fc80007ffe0ff */
[----:B------:R-:W-:-:S04]  /*14830*/  LEA.HI R40, R38, R38, RZ, 0x1 ;  /* 0x0000002626287211 */ /* 0x000fc800078f08ff */
[----:B------:R-:W-:-:S05]  /*14840*/  LOP3.LUT R40, R40, 0xfffffffe, RZ, 0xc0, !PT ;  /* 0xfffffffe28287812 */ /* 0x000fca00078ec0ff */
[----:B------:R-:W-:-:S05]  /*14850*/  IMAD.IADD R40, R38, 0x1, -R40 ;  /* 0x0000000126287824 */ /* 0x000fca00078e0a28 */
[----:B------:R-:W-:-:S04]  /*14860*/  LEA.HI R0, R3, R40, RZ, 0x1c ;  /* 0x0000002803007211 */ /* 0x000fc800078fe0ff */
[----:B------:R-:W-:-:S04]  /*14870*/  SHF.R.S32.HI R21, RZ, 0x1f, R0 ;  /* 0x0000001fff157819 */ /* 0x000fc80000011400 */
[----:B------:R-:W-:Y:S01]  /*14880*/  LEA.HI R20, R21, R0, RZ, 0x2 ;  /* 0x0000000015147211 */ /* 0x000fe200078f10ff */
[----:B------:R-:W-:-:S04]  /*14890*/  IMAD.SHL.U32 R0, R0, 0x10, RZ ;  /* 0x0000001000007824 */ /* 0x000fc800078e00ff */
[----:B------:R-:W-:Y:S01]  /*148a0*/  IMAD.SHL.U32 R20, R20, 0x800, RZ ;  /* 0x0000080014147824 */ /* 0x000fe200078e00ff */
[----:B------:R-:W-:Y:S02]  /*148b0*/  LOP3.LUT R21, R227, 0x30, R0, 0xf8, !PT ;  /* 0x00000030e3157812 */ /* 0x000fe400078ef800 */
[----:B------:R-:W-:Y:S02]  /*148c0*/  SHF.R.U32.HI R37, RZ, 0x8, R25 ;  /* 0x00000008ff257819 */ /* 0x000fe40000011619 */
[----:B------:R-:W-:Y:S02]  /*148d0*/  SHF.R.U32.HI R39, RZ, 0x8, R26 ;  /* 0x00000008ff277819 */ /* 0x000fe4000001161a */
[----:B------:R-:W-:Y:S02]  /*148e0*/  LOP3.LUT R21, R21, R228, RZ, 0x3c, !PT ;  /* 0x000000e415157212 */ /* 0x000fe400078e3cff */
[----:B------:R-:W-:Y:S02]  /*148f0*/  LOP3.LUT R20, R20, 0xffffe000, RZ, 0xc0, !PT ;  /* 0xffffe00014147812 */ /* 0x000fe400078ec0ff */
[----:B------:R-:W-:-:S02]  /*14900*/  LOP3.LUT R36, R25, 0xff, RZ, 0xc0, !PT ;  /* 0x000000ff19247812 */ /* 0x000fc400078ec0ff */
[----:B------:R-:W-:Y:S02]  /*14910*/  LOP3.LUT R38, R26, 0xff, RZ, 0xc0, !PT ;  /* 0x000000ff1a267812 */ /* 0x000fe400078ec0ff */
[----:B------:R-:W-:Y:S02]  /*14920*/  LOP3.LUT R37, R37, 0xff, RZ, 0xc0, !PT ;  /* 0x000000ff25257812 */ /* 0x000fe400078ec0ff */
[----:B------:R-:W-:Y:S02]  /*14930*/  LOP3.LUT R39, R39, 0xff, RZ, 0xc0, !PT ;  /* 0x000000ff27277812 */ /* 0x000fe400078ec0ff */
[----:B------:R-:W-:Y:S02]  /*14940*/  IADD3 R21, R21, R229, R20 ;  /* 0x000000e515157210 */ /* 0x000fe40007ffe014 */
[----:B------:R-:W-:Y:S02]  /*14950*/  PRMT R46, R37, 0x7604, R36 ;  /* 0x00007604252e7816 */ /* 0x000fe40000000024 */
[----:B------:R-:W-:Y:S01]  /*14960*/  PRMT R47, R39, 0x7604, R38 ;  /* 0x00007604272f7816 */ /* 0x000fe20000000026 */
[----:B------:R-:W-:Y:S01]  /*14970*/  IMAD.IADD R0, R16, 0x1, R21 ;  /* 0x0000000110007824 */ /* 0x000fe200078e0215 */
[----:B------:R-:W-:-:S02]  /*14980*/  SHF.R.U32.HI R37, RZ, 0x8, R27 ;  /* 0x00000008ff257819 */ /* 0x000fc4000001161b */
[----:B------:R-:W-:Y:S02]  /*14990*/  SHF.R.U32.HI R39, RZ, 0x8, R4 ;  /* 0x00000008ff277819 */ /* 0x000fe40000011604 */
[----:B------:R-:W-:Y:S02]  /*149a0*/  SHF.R.U32.HI R40, RZ, 0x8, R5 ;  /* 0x00000008ff287819 */ /* 0x000fe40000011605 */
[----:B------:R-:W-:Y:S02]  /*149b0*/  LOP3.LUT R36, R27, 0xff, RZ, 0xc0, !PT ;  /* 0x000000ff1b247812 */ /* 0x000fe400078ec0ff */
[----:B------:R-:W-:Y:S02]  /*149c0*/  LOP3.LUT R38, R4, 0xff, RZ, 0xc0, !PT ;  /* 0x000000ff04267812 */ /* 0x000fe400078ec0ff */
[----:B------:R-:W-:Y:S02]  /*149d0*/  LOP3.LUT R37, R37, 0xff, RZ, 0xc0, !PT ;  /* 0x000000ff25257812 */ /* 0x000fe400078ec0ff */
[----:B------:R-:W-:-:S02]  /*149e0*/  LOP3.LUT R39, R39, 0xff, RZ, 0xc0, !PT ;  /* 0x000000ff27277812 */ /* 0x000fc400078ec0ff */
[----:B------:R-:W-:Y:S02]  /*149f0*/  LOP3.LUT R21, R40, 0xff, RZ, 0xc0, !PT ;  /* 0x000000ff28157812 */ /* 0x000fe400078ec0ff */
[----:B------:R-:W0:Y:S01]  /*14a00*/  LDS.128 R40, [R0+0x1e200] ;  /* 0x01e2000000287984 */ /* 0x000e220000000c00 */
[----:B------:R-:W-:Y:S02]  /*14a10*/  PRMT R48, R37, 0x7604, R36 ;  /* 0x0000760425307816 */ /* 0x000fe40000000024 */
[----:B------:R-:W-:Y:S02]  /*14a20*/  PRMT R53, R39, 0x7604, R38 ;  /* 0x0000760427357816 */ /* 0x000fe40000000026 */
[----:B------:R-:W-:Y:S02]  /*14a30*/  SHF.R.U32.HI R50, RZ, 0x8, R6 ;  /* 0x00000008ff327819 */ /* 0x000fe40000011606 */
[----:B------:R-:W-:Y:S02]  /*14a40*/  LOP3.LUT R20, R5, 0xff, RZ, 0xc0, !PT ;  /* 0x000000ff05147812 */ /* 0x000fe400078ec0ff */
[----:B------:R-:W-:-:S02]  /*14a50*/  LOP3.LUT R49, R6, 0xff, RZ, 0xc0, !PT ;  /* 0x000000ff06317812 */ /* 0x000fc400078ec0ff */
[----:B------:R-:W-:Y:S02]  /*14a60*/  LOP3.LUT R50, R50, 0xff, RZ, 0xc0, !PT ;  /* 0x000000ff32327812 */ /* 0x000fe400078ec0ff */
[----:B------:R-:W-:Y:S02]  /*14a70*/  PRMT R20, R21, 0x7604, R20 ;  /* 0x0000760415147816 */ /* 0x000fe40000000014 */
[----:B------:R-:W-:Y:S02]  /*14a80*/  SHF.R.U32.HI R21, RZ, 0x10, R25 ;  /* 0x00000010ff157819 */ /* 0x000fe40000011619 */
[----:B------:R-:W-:Y:S02]  /*14a90*/  PRMT R57, R50, 0x7604, R49 ;  /* 0x0000760432397816 */ /* 0x000fe40000000031 */
[----:B------:R-:W-:Y:S02]  /*14aa0*/  SHF.R.U32.HI R55, RZ, 0x10, R5 ;  /* 0x00000010ff377819 */ /* 0x000fe40000011605 */
[----:B------:R-:W-:-:S02]  /*14ab0*/  SHF.R.U32.HI R49, RZ, 0x10, R27 ;  /* 0x00000010ff317819 */ /* 0x000fc4000001161b */
[----:B------:R-:W-:Y:S01]  /*14ac0*/  SHF.R.U32.HI R52, RZ, 0x8, R7 ;  /* 0x00000008ff347819 */ /* 0x000fe20000011607 */
[----:B------:R-:W-:Y:S01]  /*14ad0*/  IMAD.U32 R21, R21, 0x10000, RZ ;  /* 0x0001000015157824 */ /* 0x000fe200078e00ff */
[----:B------:R-:W-:Y:S01]  /*14ae0*/  SHF.L.U32 R55, R55, 0x10, RZ ;  /* 0x0000001037377819 */ /* 0x000fe200000006ff */
[----:B------:R-:W-:Y:S01]  /*14af0*/  IMAD.U32 R49, R49, 0x10000, RZ ;  /* 0x0001000031317824 */ /* 0x000fe200078e00ff */
[----:B------:R-:W-:Y:S02]  /*14b00*/  LOP3.LUT R51, R7, 0xff, RZ, 0xc0, !PT ;  /* 0x000000ff07337812 */ /* 0x000fe400078ec0ff */
[----:B------:R-:W-:Y:S02]  /*14b10*/  LOP3.LUT R52, R52, 0xff, RZ, 0xc0, !PT ;  /* 0x000000ff34347812 */ /* 0x000fe400078ec0ff */
[----:B------:R-:W-:Y:S02]  /*14b20*/  LOP3.LUT R55, R20, 0xff0000, R55, 0xf8, !PT ;  /* 0x00ff000014377812 */ /* 0x000fe400078ef837 */
[----:B------:R-:W-:-:S02]  /*14b30*/  LOP3.LUT R21, R46, 0xff0000, R21, 0xf8, !PT ;  /* 0x00ff00002e157812 */ /* 0x000fc400078ef815 */
[----:B------:R-:W-:Y:S02]  /*14b40*/  PRMT R52, R52, 0x7604, R51 ;  /* 0x0000760434347816 */ /* 0x000fe40000000033 */
[----:B------:R-:W-:Y:S02]  /*14b50*/  SHF.R.U32.HI R59, RZ, 0x10, R7 ;  /* 0x00000010ff3b7819 */ /* 0x000fe40000011607 */
[----:B------:R-:W-:Y:S02]  /*14b60*/  LOP3.LUT R51, R48, 0xff0000, R49, 0xf8, !PT ;  /* 0x00ff000030337812 */ /* 0x000fe400078ef831 */
[----:B------:R-:W-:Y:S02]  /*14b70*/  LOP3.LUT R47, R47, 0xff0000, R26, 0xf8, !PT ;  /* 0x00ff00002f2f7812 */ /* 0x000fe400078ef81a */
[----:B------:R-:W-:Y:S02]  /*14b80*/  LOP3.LUT R55, R55, 0xff000000, R5, 0xf8, !PT ;  /* 0xff00000037377812 */ /* 0x000fe400078ef805 */
[----:B------:R-:W-:-:S02]  /*14b90*/  LOP3.LUT R50, R21, 0xff000000, R25, 0xf8, !PT ;  /* 0xff00000015327812 */ /* 0x000fc400078ef819 */
[----:B------:R-:W-:Y:S01]  /*14ba0*/  LOP3.LUT R21, R53, 0xff0000, R4, 0xf8, !PT ;  /* 0x00ff000035157812 */ /* 0x000fe200078ef804 */
[----:B------:R-:W-:Y:S01]  /*14bb0*/  IMAD.U32 R59, R59, 0x10000, RZ ;  /* 0x000100003b3b7824 */ /* 0x000fe200078e00ff */
        /* <DEDUP_REMOVED lines=9> */
[----:B------:R-:W-:Y:S02]  /*14c50*/  HADD2.F32 R5, -RZ, R27.H0_H0 ;  /* 0x2000001bff057230 */ /* 0x000fe40000004100 */
[----:B------:R-:W-:Y:S01]  /*14c60*/  HADD2.F32 R52, -RZ, R26.H0_H0 ;  /* 0x2000001aff347230 */ /* 0x000fe20000004100 */
[----:B------:R-:W-:Y:S02]  /*14c70*/  F2FP.F16.E4M3.UNPACK_B R46, R41.H1 ;  /* 0x00000029ff2e723e */ /* 0x000fe400030006ff */
[C---:B------:R-:W-:Y:S01]  /*14c80*/  FMUL.FTZ R60, R5.reuse, R58 ;  /* 0x0000003a053c7220 */ /* 0x040fe20000410000 */
[----:B------:R-:W-:Y:S01]  /*14c90*/  F2FP.F16.E4M3.UNPACK_B R50, R50.H1 ;  /* 0x00000032ff32723e */ /* 0x000fe200030006ff */
[----:B------:R-:W-:Y:S01]  /*14ca0*/  FMUL.FTZ R51, R5, R52 ;  /* 0x0000003405337220 */ /* 0x000fe20000410000 */
[----:B------:R-:W-:-:S02]  /*14cb0*/  LOP3.LUT R57, R57, 0xff0000, R6, 0xf8, !PT ;  /* 0x00ff000039397812 */ /* 0x000fc400078ef806 */
[----:B------:R-:W-:Y:S02]  /*14cc0*/  LOP3.LUT R59, R59, 0xff000000, R7, 0xf8, !PT ;  /* 0xff0000003b3b7812 */ /* 0x000fe400078ef807 */
[-C--:B------:R-:W-:Y:S02]  /*14cd0*/  F2FP.F16.E4M3.UNPACK_B R47, R43.reuse ;  /* 0x0000002bff2f723e */ /* 0x080fe400020006ff */
[----:B------:R-:W-:Y:S02]  /*14ce0*/  F2FP.F16.E4M3.UNPACK_B R48, R43.H1 ;  /* 0x0000002bff30723e */ /* 0x000fe400030006ff */
[-C--:B------:R-:W-:Y:S02]  /*14cf0*/  F2FP.F16.E4M3.UNPACK_B R7, R42.reuse ;  /* 0x0000002aff07723e */ /* 0x080fe400020006ff */
[----:B------:R-:W-:Y:S01]  /*14d00*/  F2FP.F16.E4M3.UNPACK_B R43, R42.H1 ;  /* 0x0000002aff2b723e */ /* 0x000fe200030006ff */
[----:B------:R-:W-:Y:S01]  /*14d10*/  HADD2.F32 R42, -RZ, R46.H0_H0 ;  /* 0x2000002eff2a7230 */ /* 0x000fe20000004100 */
[----:B------:R-:W-:-:S02]  /*14d20*/  F2FP.F16.E4M3.UNPACK_B R55, R55.H1 ;  /* 0x00000037ff37723e */ /* 0x000fc400030006ff */
[----:B------:R-:W-:Y:S01]  /*14d30*/  LOP3.LUT R6, R57, 0xff000000, R6, 0xf8, !PT ;  /* 0xff00000039067812 */ /* 0x000fe200078ef806 */
[----:B------:R-:W-:Y:S02]  /*14d40*/  HADD2.F32 R57, -RZ, R56.H1_H1 ;  /* 0x30000038ff397230 */ /* 0x000fe40000004100 */
[--C-:B------:R-:W-:Y:S02]  /*14d50*/  HADD2.F32 R56, -RZ, R55.reuse.H0_H0 ;  /* 0x20000037ff387230 */ /* 0x100fe40000004100 */
[----:B------:R-:W-:Y:S02]  /*14d60*/  HADD2.F32 R55, -RZ, R55.H1_H1 ;  /* 0x30000037ff377230 */ /* 0x000fe40000004100 */
[----:B------:R-:W-:Y:S01]  /*14d70*/  HADD2.F32 R46, -RZ, R46.H1_H1 ;  /* 0x3000002eff2e7230 */ /* 0x000fe20000004100 */
[----:B------:R-:W-:Y:S02]  /*14d80*/  LOP3.LUT R54, R21, 0xff000000, R4, 0xf8, !PT ;  /* 0xff00000015367812 */ /* 0x000fe400078ef804 */
[----:B------:R-:W-:-:S02]  /*14d90*/  F2FP.F16.E4M3.UNPACK_B R41, R40 ;  /* 0x00000028ff29723e */ /* 0x000fc400020006ff */
[----:B------:R-:W-:Y:S01]  /*14da0*/  F2FP.F16.E4M3.UNPACK_B R40, R40.H1 ;  /* 0x00000028ff28723e */ /* 0x000fe200030006ff */
[----:B--2---:R-:W0:Y:S02]  /*14db0*/  LDS.128 R36, [R68+0x1e200] ;  /* 0x01e2000044247984 */ /* 0x004e240000000c00 */
[----:B0-----:R-:W-:-:S05]  /*14dc0*/  F2FP.F16.E4M3.UNPACK_B R24, R37 ;  /* 0x00000025ff18723e */ /* 0x001fca00020006ff */
[----:B------:R-:W-:Y:S01]  /*14dd0*/  HADD2.F32 R25, -RZ, R24.H0_H0 ;  /* 0x20000018ff197230 */ /* 0x000fe20000004100 */
[----:B------:R-:W-:-:S04]  /*14de0*/  F2FP.F16.E4M3.UNPACK_B R37, R37.H1 ;  /* 0x00000025ff25723e */ /* 0x000fc800030006ff */
[C---:B------:R-:W-:Y:S01]  /*14df0*/  FFMA.FTZ R5, R25.reuse, R52, -R60 ;  /* 0x0000003419057223 */ /* 0x040fe2000001083c */
[----:B------:R-:W-:Y:S01]  /*14e00*/  FFMA.FTZ R25, R25, R58, R51 ;  /* 0x0000003a19197223 */ /* 0x000fe20000010033 */
[----:B------:R-:W-:Y:S02]  /*14e10*/  HADD2.F32 R51, -RZ, R26.H1_H1 ;  /* 0x3000001aff337230 */ /* 0x000fe40000004100 */
[----:B------:R-:W-:Y:S02]  /*14e20*/  HADD2.F32 R26, -RZ, R24.H1_H1 ;  /* 0x30000018ff1a7230 */ /* 0x000fe40000004100 */
[----:B------:R-:W-:Y:S02]  /*14e30*/  HADD2.F32 R52, -RZ, R50.H0_H0 ;  /* 0x20000032ff347230 */ /* 0x000fe40000004100 */
[----:B------:R-:W-:Y:S02]  /*14e40*/  HADD2.F32 R24, -RZ, R27.H1_H1 ;  /* 0x3000001bff187230 */ /* 0x000fe40000004100 */
[----:B------:R-:W-:-:S02]  /*14e50*/  HADD2.F32 R27, -RZ, R37.H0_H0 ;  /* 0x20000025ff1b7230 */ /* 0x000fc40000004100 */
[----:B------:R-:W-:Y:S01]  /*14e60*/  FMUL.FTZ R63, R42, R52 ;  /* 0x000000342a3f7220 */ /* 0x000fe20000410000 */
[C---:B------:R-:W-:Y:S01]  /*14e70*/  FMUL.FTZ R61, R24.reuse, R57 ;  /* 0x00000039183d7220 */ /* 0x040fe20000410000 */
[-C--:B------:R-:W-:Y:S01]  /*14e80*/  FMUL.FTZ R58, R24, R51.reuse ;  /* 0x00000033183a7220 */ /* 0x080fe20000410000 */
[-C--:B------:R-:W-:Y:S01]  /*14e90*/  FMUL.FTZ R60, R42, R56.reuse ;  /* 0x000000382a3c7220 */ /* 0x080fe20000410000 */
[C---:B------:R-:W-:Y:S01]  /*14ea0*/  FFMA.FTZ R63, R27.reuse, R56, R63 ;  /* 0x000000381b3f7223 */ /* 0x040fe2000001003f */
[C---:B------:R-:W-:Y:S01]  /*14eb0*/  FFMA.FTZ R24, R26.reuse, R51, -R61 ;  /* 0x000000331a187223 */ /* 0x040fe2000001083d */
[----:B------:R-:W-:Y:S02]  /*14ec0*/  F2FP.F16.E4M3.UNPACK_B R56, R59 ;  /* 0x0000003bff38723e */ /* 0x000fe400020006ff */
[----:B------:R-:W-:Y:S01]  /*14ed0*/  F2FP.F16.E4M3.UNPACK_B R51, R53 ;  /* 0x00000035ff33723e */ /* 0x000fe200020006ff */
[----:B------:R-:W-:Y:S01]  /*14ee0*/  FFMA.FTZ R26, R26, R57, R58 ;  /* 0x000000391a1a7223 */ /* 0x000fe2000001003a */
[----:B------:R-:W-:Y:S01]  /*14ef0*/  F2FP.F16.E4M3.UNPACK_B R45, R39 ;  /* 0x00000027ff2d723e */ /* 0x000fe200020006ff */
[----:B------:R-:W-:Y:S01]  /*14f00*/  FFMA.FTZ R60, R27, R52, -R60 ;  /* 0x000000341b3c7223 */ /* 0x000fe2000001083c */
[----:B------:R-:W-:-:S02]  /*14f10*/  HADD2.F32 R57, -RZ, R56.H0_H0 ;  /* 0x20000038ff397230 */ /* 0x000fc40000004100 */
[----:B------:R-:W-:Y:S02]  /*14f20*/  HADD2.F32 R42, -RZ, R47.H0_H0 ;  /* 0x2000002fff2a7230 */ /* 0x000fe40000004100 */
[----:B------:R-:W-:Y:S02]  /*14f30*/  HADD2.F32 R52, -RZ, R51.H0_H0 ;  /* 0x20000033ff347230 */ /* 0x000fe40000004100 */
[----:B------:R-:W-:Y:S02]  /*14f40*/  HADD2.F32 R50, -RZ, R50.H1_H1 ;  /* 0x30000032ff327230 */ /* 0x000fe40000004100 */
[C---:B------:R-:W-:Y:S01]  /*14f50*/  FMUL.FTZ R62, R42.reuse, R57 ;  /* 0x000000392a3e7220 */ /* 0x040fe20000410000 */
[----:B------:R-:W-:Y:S02]  /*14f60*/  HADD2.F32 R27, -RZ, R45.H0_H0 ;  /* 0x2000002dff1b7230 */ /* 0x000fe40000004100 */
[----:B------:R-:W-:Y:S01]  /*14f70*/  FMUL.FTZ R42, R42, R52 ;  /* 0x000000342a2a7220 */ /* 0x000fe20000410000 */
[----:B------:R-:W-:-:S02]  /*14f80*/  HADD2.F32 R37, -RZ, R37.H1_H1 ;  /* 0x30000025ff257230 */ /* 0x000fc40000004100 */
[C---:B------:R-:W-:Y:S01]  /*14f90*/  FMUL.FTZ R58, R46.reuse, R55 ;  /* 0x000000372e3a7220 */ /* 0x040fe20000410000 */
[-C--:B------:R-:W-:Y:S01]  /*14fa0*/  FMUL.FTZ R46, R46, R50.reuse ;  /* 0x000000322e2e7220 */ /* 0x080fe20000410000 */
[----:B------:R-:W-:Y:S01]  /*14fb0*/  FFMA.FTZ R57, R27, R57, R42 ;  /* 0x000000391b397223 */ /* 0x000fe2000001002a */
[----:B------:R-:W-:Y:S01]  /*14fc0*/  F2FP.F16.E4M3.UNPACK_B R59, R59.H1 ;  /* 0x0000003bff3b723e */ /* 0x000fe200030006ff */
[----:B------:R-:W-:Y:S01]  /*14fd0*/  HADD2.F32 R56, -RZ, R56.H1_H1 ;  /* 0x30000038ff387230 */ /* 0x000fe20000004100 */
[----:B------:R-:W-:Y:S01]  /*14fe0*/  F2FP.F16.E4M3.UNPACK_B R53, R53.H1 ;  /* 0x00000035ff35723e */ /* 0x000fe200030006ff */
[----:B------:R-:W-:Y:S02]  /*14ff0*/  HADD2.F32 R47, -RZ, R47.H1_H1 ;  /* 0x3000002fff2f7230 */ /* 0x000fe40000004100 */
[----:B------:R-:W-:Y:S02]  /*15000*/  HADD2.F32 R42, -RZ, R51.H1_H1 ;  /* 0x30000033ff2a7230 */ /* 0x000fe40000004100 */
[C---:B------:R-:W-:Y:S01]  /*15010*/  FFMA.FTZ R61, R37.reuse, R50, -R58 ;  /* 0x00000032253d7223 */ /* 0x040fe2000001083a */
[----:B------:R-:W-:Y:S01]  /*15020*/  FFMA.FTZ R58, R37, R55, R46 ;  /* 0x00000037253a7223 */ /* 0x000fe2000001002e */
[----:B------:R-:W-:Y:S01]  /*15030*/  FFMA.FTZ R62, R27, R52, -R62 ;  /* 0x000000341b3e7223 */ /* 0x000fe2000001083e */
[----:B------:R-:W-:Y:S01]  /*15040*/  F2FP.F16.E4M3.UNPACK_B R39, R39.H1 ;  /* 0x00000027ff27723e */ /* 0x000fe200030006ff */
[----:B------:R-:W-:-:S02]  /*15050*/  HADD2.F32 R45, -RZ, R45.H1_H1 ;  /* 0x3000002dff2d7230 */ /* 0x000fc40000004100 */
[C---:B------:R-:W-:Y:S01]  /*15060*/  FMUL.FTZ R52, R47.reuse, R56 ;  /* 0x000000382f347220 */ /* 0x040fe20000410000 */
[----:B------:R-:W-:Y:S02]  /*15070*/  HADD2.F32 R50, -RZ, R59.H0_H0 ;  /* 0x2000003bff327230 */ /* 0x000fe40000004100 */
[-C--:B------:R-:W-:Y:S01]  /*15080*/  FMUL.FTZ R47, R47, R42.reuse ;  /* 0x0000002a2f2f7220 */ /* 0x080fe20000410000 */
[----:B------:R-:W-:Y:S02]  /*15090*/  HADD2.F32 R37, -RZ, R48.H0_H0 ;  /* 0x20000030ff257230 */ /* 0x000fe40000004100 */
[----:B------:R-:W-:Y:S02]  /*150a0*/  HADD2.F32 R46, -RZ, R53.H0_H0 ;  /* 0x20000035ff2e7230 */ /* 0x000fe40000004100 */
[----:B------:R-:W-:Y:S01]  /*150b0*/  FFMA.FTZ R55, R45, R42, -R52 ;  /* 0x0000002a2d377223 */ /* 0x000fe20000010834 */
[----:B------:R-:W-:Y:S02]  /*150c0*/  HADD2.F32 R27, -RZ, R39.H0_H0 ;  /* 0x20000027ff1b7230 */ /* 0x000fe40000004100 */
[----:B------:R-:W-:Y:S01]  /*150d0*/  FMUL.FTZ R64, R37, R50 ;  /* 0x0000003225407220 */ /* 0x000fe20000410000 */
[----:B------:R-:W-:Y:S01]  /*150e0*/  FFMA.FTZ R56, R45, R56, R47 ;  /* 0x000000382d387223 */ /* 0x000fe2000001002f */
[----:B------:R-:W-:Y:S01]  /*150f0*/  FMUL.FTZ R37, R37, R46 ;  /* 0x0000002e25257220 */ /* 0x000fe20000410000 */
[----:B------:R-:W-:-:S02]  /*15100*/  F2FP.F16.E4M3.UNPACK_B R45, R54.H1 ;  /* 0x00000036ff2d723e */ /* 0x000fc400030006ff */
[----:B------:R-:W-:Y:S01]  /*15110*/  F2FP.F16.E4M3.UNPACK_B R42, R49.H1 ;  /* 0x00000031ff2a723e */ /* 0x000fe200030006ff */
[C---:B------:R-:W-:Y:S01]  /*15120*/  FFMA.FTZ R65, R27.reuse, R50, R37 ;  /* 0x000000321b417223 */ /* 0x040fe20000010025 */
[-C--:B------:R-:W-:Y:S01]  /*15130*/  F2FP.F16.E4M3.UNPACK_B R21, R36.reuse ;  /* 0x00000024ff15723e */ /* 0x080fe200020006ff */
[----:B------:R-:W-:Y:S01]  /*15140*/  HADD2.F32 R53, -RZ, R53.H1_H1 ;  /* 0x30000035ff357230 */ /* 0x000fe20000004100 */
[----:B------:R-:W-:Y:S01]  /*15150*/  F2FP.F16.E4M3.UNPACK_B R36, R36.H1 ;  /* 0x00000024ff24723e */ /* 0x000fe200030006ff */
[----:B------:R-:W-:Y:S02]  /*15160*/  HADD2.F32 R59, -RZ, R59.H1_H1 ;  /* 0x3000003bff3b7230 */ /* 0x000fe40000004100 */
[----:B------:R-:W-:Y:S01]  /*15170*/  FFMA.FTZ R64, R27, R46, -R64 ;  /* 0x0000002e1b407223 */ /* 0x000fe20000010840 */
[----:B------:R-:W-:Y:S02]  /*15180*/  HADD2.F32 R48, -RZ, R48.H1_H1 ;  /* 0x30000030ff307230 */ /* 0x000fe40000004100 */
[----:B------:R-:W-:-:S02]  /*15190*/  HADD2.F32 R50, -RZ, R45.H0_H0 ;  /* 0x2000002dff327230 */ /* 0x000fc40000004100 */
[----:B------:R-:W-:Y:S02]  /*151a0*/  HADD2.F32 R37, -RZ, R40.H0_H0 ;  /* 0x20000028ff257230 */ /* 0x000fe40000004100 */
[----:B------:R-:W-:Y:S02]  /*151b0*/  HADD2.F32 R46, -RZ, R42.H0_H0 ;  /* 0x2000002aff2e7230 */ /* 0x000fe40000004100 */
[C---:B------:R-:W-:Y:S01]  /*151c0*/  FMUL.FTZ R52, R48.reuse, R59 ;  /* 0x0000003b30347220 */ /* 0x040fe20000410000 */
[----:B------:R-:W-:Y:S01]  /*151d0*/  FMUL.FTZ R66, R48, R53 ;  /* 0x0000003530427220 */ /* 0x000fe20000410000 */
[----:B------:R-:W-:Y:S02]  /*151e0*/  HADD2.F32 R27, -RZ, R36.H0_H0 ;  /* 0x20000024ff1b7230 */ /* 0x000fe40000004100 */
[C---:B------:R-:W-:Y:S01]  /*151f0*/  FMUL.FTZ R48, R37.reuse, R50 ;  /* 0x0000003225307220 */ /* 0x040fe20000410000 */
[----:B------:R-:W-:Y:S01]  /*15200*/  FMUL.FTZ R37, R37, R46 ;  /* 0x0000002e25257220 */ /* 0x000fe20000410000 */
[----:B------:R-:W-:-:S02]  /*15210*/  HADD2.F32 R39, -RZ, R39.H1_H1 ;  /* 0x30000027ff277230 */ /* 0x000fc40000004100 */
[C---:B------:R-:W-:Y:S01]  /*15220*/  FFMA.FTZ R47, R27.reuse, R46, -R48 ;  /* 0x0000002e1b2f7223 */ /* 0x040fe20000010830 */
[----:B------:R-:W-:Y:S01]  /*15230*/  FFMA.FTZ R50, R27, R50, R37 ;  /* 0x000000321b327223 */ /* 0x000fe20000010025 */
[----:B------:R-:W-:Y:S01]  /*15240*/  HADD2.F32 R45, -RZ, R45.H1_H1 ;  /* 0x3000002dff2d7230 */ /* 0x000fe20000004100 */
[----:B------:R-:W-:Y:S01]  /*15250*/  F2FP.F16.E4M3.UNPACK_B R54, R54 ;  /* 0x00000036ff36723e */ /* 0x000fe200020006ff */
[----:B------:R-:W-:Y:S02]  /*15260*/  HADD2.F32 R40, -RZ, R40.H1_H1 ;  /* 0x30000028ff287230 */ /* 0x000fe40000004100 */
[----:B------:R-:W-:Y:S02]  /*15270*/  HADD2.F32 R27, -RZ, R42.H1_H1 ;  /* 0x3000002aff1b7230 */ /* 0x000fe40000004100 */
[C---:B------:R-:W-:Y:S01]  /*15280*/  FFMA.FTZ R67, R39.reuse, R53, -R52 ;  /* 0x0000003527437223 */ /* 0x040fe20000010834 */
        /* <DEDUP_REMOVED lines=13> */
[----:B------:R-:W-:Y:S01]  /*15360*/  FMUL.FTZ R46, R37, R36 ;  /* 0x00000024252e7220 */ /* 0x000fe20000410000 */
[----:B------:R-:W-:-:S02]  /*15370*/  HADD2.F32 R41, -RZ, R41.H1_H1 ;  /* 0x30000029ff297230 */ /* 0x000fc40000004100 */
[----:B------:R-:W-:Y:S01]  /*15380*/  FFMA.FTZ R42, R27, R36, -R42 ;  /* 0x000000241b2a7223 */ /* 0x000fe2000001082a */
[----:B------:R-:W-:Y:S01]  /*15390*/  HADD2.F32 R36, -RZ, R49.H1_H1 ;  /* 0x30000031ff247230 */ /* 0x000fe20000004100 */
[----:B------:R-:W-:Y:S01]  /*153a0*/  F2FP.F16.E4M3.UNPACK_B R39, R6.H1 ;  /* 0x00000006ff27723e */ /* 0x000fe200030006ff */
[----:B------:R-:W-:Y:S02]  /*153b0*/  HADD2.F32 R21, -RZ, R21.H1_H1 ;  /* 0x30000015ff157230 */ /* 0x000fe40000004100 */
[----:B------:R-:W-:Y:S01]  /*153c0*/  FMUL.FTZ R48, R41, R54 ;  /* 0x0000003629307220 */ /* 0x000fe20000410000 */
[----:B------:R-:W-:Y:S01]  /*153d0*/  F2FP.F16.E4M3.UNPACK_B R37, R20.H1 ;  /* 0x00000014ff25723e */ /* 0x000fe200030006ff */
[----:B------:R-:W-:Y:S01]  /*153e0*/  FFMA.FTZ R46, R27, R40, R46 ;  /* 0x000000281b2e7223 */ /* 0x000fe2000001002e */
[----:B------:R-:W-:Y:S01]  /*153f0*/  F2FP.F16.E4M3.UNPACK_B R4, R38 ;  /* 0x00000026ff04723e */ /* 0x000fe200020006ff */
[----:B------:R-:W-:Y:S01]  /*15400*/  FMUL.FTZ R45, R41, R36 ;  /* 0x00000024292d7220 */ /* 0x000fe20000410000 */
[----:B------:R-:W-:Y:S01]  /*15410*/  F2FP.F16.E4M3.UNPACK_B R38, R38.H1 ;  /* 0x00000026ff26723e */ /* 0x000fe200030006ff */
[----:B------:R-:W-:-:S02]  /*15420*/  HADD2.F32 R40, -RZ, R39.H0_H0 ;  /* 0x20000027ff287230 */ /* 0x000fc40000004100 */
[C---:B------:R-:W-:Y:S01]  /*15430*/  FFMA.FTZ R41, R21.reuse, R36, -R48 ;  /* 0x0000002415297223 */ /* 0x040fe20000010830 */
[----:B------:R-:W-:Y:S02]  /*15440*/  HADD2.F32 R27, -RZ, R43.H0_H0 ;  /* 0x2000002bff1b7230 */ /* 0x000fe40000004100 */
[----:B------:R-:W-:Y:S01]  /*15450*/  FFMA.FTZ R45, R21, R54, R45 ;  /* 0x00000036152d7223 */ /* 0x000fe2000001002d */
[----:B------:R-:W-:Y:S02]  /*15460*/  HADD2.F32 R36, -RZ, R37.H0_H0 ;  /* 0x20000025ff247230 */ /* 0x000fe40000004100 */
[----:B------:R-:W-:Y:S02]  /*15470*/  HADD2.F32 R39, -RZ, R39.H1_H1 ;  /* 0x30000027ff277230 */ /* 0x000fe40000004100 */
[----:B------:R-:W-:Y:S02]  /*15480*/  HADD2.F32 R43, -RZ, R43.H1_H1 ;  /* 0x3000002bff2b7230 */ /* 0x000fe40000004100 */
[----:B------:R-:W-:Y:S01]  /*15490*/  FMUL.FTZ R48, R27, R40 ;  /* 0x000000281b307220 */ /* 0x000fe20000410000 */
[----:B------:R-:W-:-:S02]  /*154a0*/  HADD2.F32 R21, -RZ, R38.H0_H0 ;  /* 0x20000026ff157230 */ /* 0x000fc40000004100 */
[----:B------:R-:W-:Y:S02]  /*154b0*/  HADD2.F32 R37, -RZ, R37.H1_H1 ;  /* 0x30000025ff257230 */ /* 0x000fe40000004100 */
[----:B------:R-:W-:Y:S01]  /*154c0*/  FMUL.FTZ R54, R27, R36 ;  /* 0x000000241b367220 */ /* 0x000fe20000410000 */
[----:B------:R-:W-:Y:S01]  /*154d0*/  HADD2.F32 R38, -RZ, R38.H1_H1 ;  /* 0x30000026ff267230 */ /* 0x000fe20000004100 */
[----:B------:R-:W-:Y:S01]  /*154e0*/  F2FP.F16.E4M3.UNPACK_B R20, R20 ;  /* 0x00000014ff14723e */ /* 0x000fe200020006ff */
[----:B------:R-:W-:Y:S01]  /*154f0*/  FMUL.FTZ R27, R43, R39 ;  /* 0x000000272b1b7220 */ /* 0x000fe20000410000 */
[----:B------:R-:W-:Y:S01]  /*15500*/  FFMA.FTZ R48, R21, R36, -R48 ;  /* 0x0000002415307223 */ /* 0x000fe20000010830 */
[----:B------:R-:W-:Y:S01]  /*15510*/  F2FP.F16.E4M3.UNPACK_B R6, R6 ;  /* 0x00000006ff06723e */ /* 0x000fe200020006ff */
[-C--:B------:R-:W-:Y:S01]  /*15520*/  FMUL.FTZ R36, R43, R37.reuse ;  /* 0x000000252b247220 */ /* 0x080fe20000410000 */
[----:B------:R-:W-:Y:S01]  /*15530*/  FFMA.FTZ R54, R21, R40, R54 ;  /* 0x0000002815367223 */ /* 0x000fe20000010036 */
[----:B------:R-:W-:Y:S01]  /*15540*/  FFMA.FTZ R49, R38, R37, -R27 ;  /* 0x0000002526317223 */ /* 0x000fe2000001081b */
[----:B------:R-:W-:-:S02]  /*15550*/  HADD2.F32 R21, -RZ, R20.H0_H0 ;  /* 0x20000014ff157230 */ /* 0x000fc40000004100 */
[----:B------:R-:W-:Y:S01]  /*15560*/  FFMA.FTZ R53, R38, R39, R36 ;  /* 0x0000002726357223 */ /* 0x000fe20000010024 */
[----:B------:R-:W-:Y:S02]  /*15570*/  HADD2.F32 R27, -RZ, R20.H1_H1 ;  /* 0x30000014ff1b7230 */ /* 0x000fe40000004100 */
[--C-:B------:R-:W-:Y:S02]  /*15580*/  HADD2.F32 R37, -RZ, R6.reuse.H0_H0 ;  /* 0x20000006ff257230 */ /* 0x100fe40000004100 */
[--C-:B------:R-:W-:Y:S02]  /*15590*/  HADD2.F32 R20, -RZ, R7.reuse.H0_H0 ;  /* 0x20000007ff147230 */ /* 0x100fe40000004100 */
[----:B------:R-:W-:Y:S02]  /*155a0*/  HADD2.F32 R36, -RZ, R6.H1_H1 ;  /* 0x30000006ff247230 */ /* 0x000fe40000004100 */
[----:B------:R-:W-:Y:S02]  /*155b0*/  HADD2.F32 R7, -RZ, R7.H1_H1 ;  /* 0x30000007ff077230 */ /* 0x000fe40000004100 */
[----:B------:R-:W-:Y:S01]  /*155c0*/  FMUL.FTZ R39, R20, R37 ;  /* 0x0000002514277220 */ /* 0x000fe20000410000 */
[----:B------:R-:W-:-:S02]  /*155d0*/  HADD2.F32 R6, -RZ, R4.H0_H0 ;  /* 0x20000004ff067230 */ /* 0x000fc40000004100 */
[----:B------:R-:W-:Y:S01]  /*155e0*/  FMUL.FTZ R20, R20, R21 ;  /* 0x0000001514147220 */ /* 0x000fe20000410000 */
[----:B------:R-:W-:Y:S02]  /*155f0*/  HADD2.F32 R4, -RZ, R4.H1_H1 ;  /* 0x30000004ff047230 */ /* 0x000fe40000004100 */
[CC--:B------:R-:W-:Y:S01]  /*15600*/  FMUL.FTZ R43, R7.reuse, R36.reuse ;  /* 0x00000024072b7220 */ /* 0x0c0fe20000410000 */
        /* <DEDUP_REMOVED lines=23> */
.L_x_3515:
[----:B------:R-:W-:Y:S05]  /*15780*/  BSYNC B1 ;  /* 0x0000000000017941 */ /* 0x000fea0003800000 */
.L_x_3514:
[----:B------:R-:W-:Y:S04]  /*15790*/  BSSY B1, `(.L_x_3516) ;  /* 0x0000102000017945 */ /* 0x000fe80003800000 */
[----:B------:R-:W-:Y:S05]  /*157a0*/  @P1 BRA `(.L_x_3517) ;  /* 0x0000001000001947 */ /* 0x000fea0003800000 */
[----:B------:R-:W3:Y:S04]  /*157b0*/  LDL R20, [R1+0x40] ;  /* 0x0000400001147983 */ /* 0x000ee80000100800 */
[----:B------:R-:W4:Y:S01]  /*157c0*/  LDL R60, [R1+0x6c] ;  /* 0x00006c00013c7983 */ /* 0x000f220000100800 */
[----:B--2--5:R-:W-:Y:S02]  /*157d0*/  SHF.R.U32.HI R0, RZ, 0x8, R28 ;  /* 0x00000008ff007819 */ /* 0x024fe4000001161c */
[----:B------:R-:W-:Y:S02]  /*157e0*/  LOP3.LUT R5, R28, 0xff, RZ, 0xc0, !PT ;  /* 0x000000ff1c057812 */ /* 0x000fe400078ec0ff */
[----:B------:R-:W-:Y:S02]  /*157f0*/  LOP3.LUT R4, R0, 0xff, RZ, 0xc0, !PT ;  /* 0x000000ff00047812 */ /* 0x000fe400078ec0ff */
[----:B------:R-:W-:-:S02]  /*15800*/  SHF.R.U32.HI R24, RZ, 0x8, R31 ;  /* 0x00000008ff187819 */ /* 0x000fc4000001161f */
[----:B0-----:R-:W-:Y:S02]  /*15810*/  PRMT R37, R4, 0x7604, R5 ;  /* 0x0000760404257816 */ /* 0x001fe40000000005 */
[----:B------:R-:W-:Y:S02]  /*15820*/  SHF.R.U32.HI R6, RZ, 0x8, R29 ;  /* 0x00000008ff067819 */ /* 0x000fe4000001161d */
[----:B-1----:R-:W-:Y:S02]  /*15830*/  LOP3.LUT R21, R31, 0xff, RZ, 0xc0, !PT ;  /* 0x000000ff1f157812 */ /* 0x002fe400078ec0ff */
[----:B------:R-:W-:Y:S02]  /*15840*/  LOP3.LUT R7, R29, 0xff, RZ, 0xc0, !PT ;  /* 0x000000ff1d077812 */ /* 0x000fe400078ec0ff */
[----:B------:R-:W-:Y:S02]  /*15850*/  LOP3.LUT R6, R6, 0xff, RZ, 0xc0, !PT ;  /* 0x000000ff06067812 */ /* 0x000fe400078ec0ff */
        /* <DEDUP_REMOVED lines=9> */
[----:B------:R-:W-:Y:S02]  /*158f0*/  SHF.R.U32.HI R40, RZ, 0x10, R31 ;  /* 0x00000010ff287819 */ /* 0x000fe4000001161f */
[----:B------:R-:W-:Y:S02]  /*15900*/  LOP3.LUT R38, R38, 0xff, RZ, 0xc0, !PT ;  /* 0x000000ff26267812 */ /* 0x000fe400078ec0ff */
[----:B------:R-:W-:Y:S02]  /*15910*/  LOP3.LUT R40, R40, 0xff, RZ, 0xc0, !PT ;  /* 0x000000ff28287812 */ /* 0x000fe400078ec0ff */
[----:B---3--:R-:W-:-:S02]  /*15920*/  LEA.HI R0, R3, R20, RZ, 0x1c ;  /* 0x0000001403007211 */ /* 0x008fc400078fe0ff */
[----:B------:R-:W-:Y:S02]  /*15930*/  SHF.R.U32.HI R20, RZ, 0x8, R8 ;  /* 0x00000008ff147819 */ /* 0x000fe40000011608 */
[----:B------:R-:W-:Y:S02]  /*15940*/  SHF.R.S32.HI R5, RZ, 0x1f, R0 ;  /* 0x0000001fff057819 */ /* 0x000fe40000011400 */
[----:B------:R-:W-:Y:S02]  /*15950*/  LOP3.LUT R20, R20, 0xff, RZ, 0xc0, !PT ;  /* 0x000000ff14147812 */ /* 0x000fe400078ec0ff */
[----:B------:R-:W-:Y:S01]  /*15960*/  LEA.HI R4, R5, R0, RZ, 0x2 ;  /* 0x0000000005047211 */ /* 0x000fe200078f10ff */
[----:B------:R-:W-:Y:S01]  /*15970*/  IMAD.SHL.U32 R0, R0, 0x10, RZ ;  /* 0x0000001000007824 */ /* 0x000fe200078e00ff */
[----:B------:R-:W-:Y:S02]  /*15980*/  PRMT R45, R20, 0x7604, R25 ;  /* 0x00007604142d7816 */ /* 0x000fe40000000019 */
[----:B------:R-:W-:Y:S01]  /*15990*/  LOP3.LUT R25, R9, 0xff, RZ, 0xc0, !PT ;  /* 0x000000ff09197812 */ /* 0x000fe200078ec0ff */
[----:B------:R-:W-:Y:S01]  /*159a0*/  IMAD.SHL.U32 R4, R4, 0x800, RZ ;  /* 0x0000080004047824 */ /* 0x000fe200078e00ff */
[----:B------:R-:W-:-:S02]  /*159b0*/  LOP3.LUT R5, R227, 0x30, R0, 0xf8, !PT ;  /* 0x00000030e3057812 */ /* 0x000fc400078ef800 */
[----:B------:R-:W-:Y:S02]  /*159c0*/  LOP3.LUT R0, R24, 0xff, RZ, 0xc0, !PT ;  /* 0x000000ff18007812 */ /* 0x000fe400078ec0ff */
[----:B------:R-:W-:Y:S02]  /*159d0*/  LOP3.LUT R5, R5, R228, RZ, 0x3c, !PT ;  /* 0x000000e405057212 */ /* 0x000fe400078e3cff */
[----:B------:R-:W-:Y:S02]  /*159e0*/  PRMT R43, R0, 0x7604, R21 ;  /* 0x00007604002b7816 */ /* 0x000fe40000000015 */
[----:B------:R-:W-:Y:S02]  /*159f0*/  LOP3.LUT R4, R4, 0xffffe000, RZ, 0xc0, !PT ;  /* 0xffffe00004047812 */ /* 0x000fe400078ec0ff */
[----:B------:R-:W-:Y:S02]  /*15a00*/  SHF.R.U32.HI R0, RZ, 0x8, R9 ;  /* 0x00000008ff007819 */ /* 0x000fe40000011609 */
[----:B------:R-:W-:-:S02]  /*15a10*/  IADD3 R21, R5, R229, R4 ;  /* 0x000000e505157210 */ /* 0x000fc40007ffe004 */
[----:B------:R-:W-:Y:S01]  /*15a20*/  SHF.R.U32.HI R24, RZ, 0x8, R11 ;  /* 0x00000008ff187819 */ /* 0x000fe2000001160b */
[----:B----4-:R-:W0:Y:S01]  /*15a30*/  LDS.128 R4, [R60+0x1e200] ;  /* 0x01e200003c047984 */ /* 0x010e220000000c00 */
[----:B------:R-:W-:Y:S02]  /*15a40*/  LOP3.LUT R0, R0, 0xff, RZ, 0xc0, !PT ;  /* 0x000000ff00007812 */ /* 0x000fe400078ec0ff */
[----:B------:R-:W-:Y:S02]  /*15a50*/  SHF.R.U32.HI R20, RZ, 0x8, R10 ;  /* 0x00000008ff147819 */ /* 0x000fe4000001160a */
[----:B------:R-:W-:Y:S02]  /*15a60*/  LOP3.LUT R24, R24, 0xff, RZ, 0xc0, !PT ;  /* 0x000000ff18187812 */ /* 0x000fe400078ec0ff */
[----:B------:R-:W-:Y:S01]  /*15a70*/  PRMT R47, R0, 0x7604, R25 ;  /* 0x00007604002f7816 */ /* 0x000fe20000000019 */
[----:B------:R-:W-:Y:S01]  /*15a80*/  IMAD.IADD R0, R16, 0x1, R21 ;  /* 0x0000000110007824 */ /* 0x000fe200078e0215 */
[----:B------:R-:W-:-:S02]  /*15a90*/  LOP3.LUT R20, R20, 0xff, RZ, 0xc0, !PT ;  /* 0x000000ff14147812 */ /* 0x000fc400078ec0ff */
[----:B------:R-:W-:Y:S02]  /*15aa0*/  PRMT R42, R24, 0x7604, R41 ;  /* 0x00007604182a7816 */ /* 0x000fe40000000029 */
[----:B------:R-:W-:Y:S02]  /*15ab0*/  PRMT R49, R20, 0x7604, R27 ;  /* 0x0000760414317816 */ /* 0x000fe4000000001b */
[----:B------:R-:W1:Y:S01]  /*15ac0*/  LDS.128 R24, [R0+0x1e200] ;  /* 0x01e2000000187984 */ /* 0x000e620000000c00 */
[----:B------:R-:W-:Y:S02]  /*15ad0*/  SHF.R.U32.HI R21, RZ, 0x10, R29 ;  /* 0x00000010ff157819 */ /* 0x000fe4000001161d */
[----:B------:R-:W-:Y:S02]  /*15ae0*/  SHF.R.U32.HI R20, RZ, 0x10, R28 ;  /* 0x00000010ff147819 */ /* 0x000fe4000001161c */
[----:B------:R-:W-:Y:S02]  /*15af0*/  LOP3.LUT R21, R21, 0xff, RZ, 0xc0, !PT ;  /* 0x000000ff15157812 */ /* 0x000fe400078ec0ff */
[----:B------:R-:W-:-:S02]  /*15b00*/  LOP3.LUT R20, R20, 0xff, RZ, 0xc0, !PT ;  /* 0x000000ff14147812 */ /* 0x000fc400078ec0ff */
[----:B------:R-:W-:Y:S02]  /*15b10*/  PRMT R21, R21, 0x7054, R36 ;  /* 0x0000705415157816 */ /* 0x000fe40000000024 */
[----:B------:R-:W-:Y:S02]  /*15b20*/  PRMT R37, R20, 0x7054, R37 ;  /* 0x0000705414257816 */ /* 0x000fe40000000025 */
[----:B------:R-:W-:Y:S02]  /*15b30*/  SHF.R.U32.HI R36, RZ, 0x10, R9 ;  /* 0x00000010ff247819 */ /* 0x000fe40000011609 */
[----:B------:R-:W-:Y:S02]  /*15b40*/  SHF.R.U32.HI R20, RZ, 0x10, R8 ;  /* 0x00000010ff147819 */ /* 0x000fe40000011608 */
[----:B------:R-:W-:Y:S02]  /*15b50*/  PRMT R41, R38, 0x7054, R39 ;  /* 0x0000705426297816 */ /* 0x000fe40000000027 */
[----:B------:R-:W-:-:S02]  /*15b60*/  SHF.R.U32.HI R39, RZ, 0x10, R11 ;  /* 0x00000010ff277819 */ /* 0x000fc4000001160b */
[----:B------:R-:W-:Y:S02]  /*15b70*/  LOP3.LUT R36, R36, 0xff, RZ, 0xc0, !PT ;  /* 0x000000ff24247812 */ /* 0x000fe400078ec0ff */
[----:B------:R-:W-:Y:S02]  /*15b80*/  LOP3.LUT R20, R20, 0xff, RZ, 0xc0, !PT ;  /* 0x000000ff14147812 */ /* 0x000fe400078ec0ff */
[----:B------:R-:W-:Y:S02]  /*15b90*/  SHF.R.U32.HI R38, RZ, 0x10, R10 ;  /* 0x00000010ff267819 */ /* 0x000fe4000001160a */
[----:B------:R-:W-:Y:S02]  /*15ba0*/  LOP3.LUT R39, R39, 0xff, RZ, 0xc0, !PT ;  /* 0x000000ff27277812 */ /* 0x000fe400078ec0ff */
[----:B------:R-:W-:Y:S02]  /*15bb0*/  PRMT R47, R36, 0x7054, R47 ;  /* 0x00007054242f7816 */ /* 0x000fe4000000002f */
[----:B------:R-:W-:-:S02]  /*15bc0*/  PRMT R45, R20, 0x7054, R45 ;  /* 0x00007054142d7816 */ /* 0x000fc4000000002d */
[----:B------:R-:W-:Y:S02]  /*15bd0*/  PRMT R43, R40, 0x7054, R43 ;  /* 0x00007054282b7816 */ /* 0x000fe4000000002b */
[----:B------:R-:W-:Y:S02]  /*15be0*/  LOP3.LUT R38, R38, 0xff, RZ, 0xc0, !PT ;  /* 0x000000ff26267812 */ /* 0x000fe400078ec0ff */
[----:B------:R-:W-:Y:S02]  /*15bf0*/  PRMT R51, R39, 0x7054, R42 ;  /* 0x0000705427337816 */ /* 0x000fe4000000002a */
[----:B------:R-:W-:Y:S02]  /*15c00*/  LOP3.LUT R39, R37, 0xff000000, R28, 0xf8, !PT ;  /* 0xff00000025277812 */ /* 0x000fe400078ef81c */
[----:B------:R-:W-:Y:S02]  /*15c10*/  LOP3.LUT R40, R21, 0xff000000, R29, 0xf8, !PT ;  /* 0xff00000015287812 */ /* 0x000fe400078ef81d */
[----:B------:R-:W-:-:S02]  /*15c20*/  LOP3.LUT R47, R47, 0xff000000, R9, 0xf8, !PT ;  /* 0xff0000002f2f7812 */ /* 0x000fc400078ef809 */
[----:B------:R-:W-:Y:S02]  /*15c30*/  LOP3.LUT R45, R45, 0xff000000, R8, 0xf8, !PT ;  /* 0xff0000002d2d7812 */ /* 0x000fe400078ef808 */
[-C--:B0-----:R-:W-:Y:S02]  /*15c40*/  F2FP.F16.E4M3.UNPACK_B R28, R7.reuse ;  /* 0x00000007ff1c723e */ /* 0x081fe400020006ff */
[----:B------:R-:W-:Y:S02]  /*15c50*/  F2FP.F16.E4M3.UNPACK_B R29, R7.H1 ;  /* 0x00000007ff1d723e */ /* 0x000fe400030006ff */
[-C--:B------:R-:W-:Y:S02]  /*15c60*/  F2FP.F16.E4M3.UNPACK_B R7, R4.reuse ;  /* 0x00000004ff07723e */ /* 0x080fe400020006ff */
        /* <DEDUP_REMOVED lines=11> */
[----:B------:R-:W-:Y:S01]  /*15d20*/  LOP3.LUT R51, R51, 0xff000000, R11, 0xf8, !PT ;  /* 0xff00000033337812 */ /* 0x000fe200078ef80b */
[--C-:B------:R-:W-:Y:S01]  /*15d30*/  HADD2.F32 R42, -RZ, R41.reuse.H0_H0 ;  /* 0x20000029ff2a7230 */ /* 0x100fe20000004100 */
[-C--:B------:R-:W-:Y:S01]  /*15d40*/  F2FP.F16.E4M3.UNPACK_B R10, R5.reuse ;  /* 0x00000005ff0a723e */ /* 0x080fe200020006ff */
[----:B------:R-:W-:Y:S01]  /*15d50*/  HADD2.F32 R41, -RZ, R41.H1_H1 ;  /* 0x30000029ff297230 */ /* 0x000fe20000004100 */
[----:B------:R-:W-:Y:S01]  /*15d60*/  F2FP.F16.E4M3.UNPACK_B R11, R5.H1 ;  /* 0x00000005ff0b723e */ /* 0x000fe200030006ff */
[----:B------:R-:W-:Y:S01]  /*15d70*/  HADD2.F32 R5, -RZ, R6.H0_H0 ;  /* 0x20000006ff057230 */ /* 0x000fe20000004100 */
[----:B------:R-:W-:Y:S01]  /*15d80*/  LOP3.LUT R43, R43, 0xff000000, R31, 0xf8, !PT ;  /* 0xff0000002b2b7812 */ /* 0x000fe200078ef81f */
[--C-:B------:R-:W-:Y:S01]  /*15d90*/  HADD2.F32 R9, -RZ, R10.reuse.H0_H0 ;  /* 0x2000000aff097230 */ /* 0x100fe20000004100 */
[-C--:B------:R-:W-:Y:S01]  /*15da0*/  F2FP.F16.E4M3.UNPACK_B R37, R27.reuse ;  /* 0x0000001bff25723e */ /* 0x080fe200020006ff */
[----:B------:R-:W-:Y:S01]  /*15db0*/  HADD2.F32 R10, -RZ, R10.H1_H1 ;  /* 0x3000000aff0a7230 */ /* 0x000fe20000004100 */
[----:B------:R-:W-:Y:S01]  /*15dc0*/  F2FP.F16.E4M3.UNPACK_B R38, R27.H1 ;  /* 0x0000001bff26723e */ /* 0x000fe200030006ff */
[C---:B------:R-:W-:Y:S01]  /*15dd0*/  FMUL.FTZ R52, R5.reuse, R48 ;  /* 0x0000003005347220 */ /* 0x040fe20000410000 */
[----:B------:R-:W-:Y:S01]  /*15de0*/  F2FP.F16.E4M3.UNPACK_B R31, R26 ;  /* 0x0000001aff1f723e */ /* 0x000fe200020006ff */
[----:B------:R-:W-:Y:S01]  /*15df0*/  FMUL.FTZ R27, R5, R42 ;  /* 0x0000002a051b7220 */ /* 0x000fe20000410000 */
[----:B------:R-:W-:Y:S01]  /*15e00*/  F2FP.F16.E4M3.UNPACK_B R36, R26.H1 ;  /* 0x0000001aff24723e */ /* 0x000fe200030006ff */
[----:B------:R-:W-:Y:S01]  /*15e10*/  HADD2.F32 R26, -RZ, R6.H1_H1 ;  /* 0x30000006ff1a7230 */ /* 0x000fe20000004100 */
[----:B------:R-:W-:Y:S01]  /*15e20*/  F2FP.F16.E4M3.UNPACK_B R30, R25.H1 ;  /* 0x00000019ff1e723e */ /* 0x000fe200030006ff */
[C---:B------:R-:W-:Y:S01]  /*15e30*/  FFMA.FTZ R5, R9.reuse, R42, -R52 ;  /* 0x0000002a09057223 */ /* 0x040fe20000010834 */
[----:B------:R-:W-:Y:S01]  /*15e40*/  F2FP.F16.E4M3.UNPACK_B R47, R47.H1 ;  /* 0x0000002fff2f723e */ /* 0x000fe200030006ff */
[----:B------:R-:W-:Y:S01]  /*15e50*/  FFMA.FTZ R9, R9, R48, R27 ;  /* 0x0000003009097223 */ /* 0x000fe2000001001b */
[----:B------:R-:W-:Y:S01]  /*15e60*/  F2FP.F16.E4M3.UNPACK_B R40, R40.H1 ;  /* 0x00000028ff28723e */ /* 0x000fe200030006ff */
[----:B------:R-:W-:-:S02]  /*15e70*/  HADD2.F32 R27, -RZ, R30.H0_H0 ;  /* 0x2000001eff1b7230 */ /* 0x000fc40000004100 */
[C---:B------:R-:W-:Y:S01]  /*15e80*/  FMUL.FTZ R53, R26.reuse, R49 ;  /* 0x000000311a357220 */ /* 0x040fe20000410000 */
[----:B------:R-:W-:Y:S02]  /*15e90*/  HADD2.F32 R46, -RZ, R47.H0_H0 ;  /* 0x2000002fff2e7230 */ /* 0x000fe40000004100 */
[-C--:B------:R-:W-:Y:S01]  /*15ea0*/  FMUL.FTZ R26, R26, R41.reuse ;  /* 0x000000291a1a7220 */ /* 0x080fe20000410000 */
[----:B------:R-:W-:Y:S02]  /*15eb0*/  HADD2.F32 R42, -RZ, R40.H0_H0 ;  /* 0x20000028ff2a7230 */ /* 0x000fe40000004100 */
[C---:B------:R-:W-:Y:S01]  /*15ec0*/  FFMA.FTZ R48, R10.reuse, R41, -R53 ;  /* 0x000000290a307223 */ /* 0x040fe20000010835 */
[----:B------:R-:W-:Y:S02]  /*15ed0*/  HADD2.F32 R6, -RZ, R11.H0_H0 ;  /* 0x2000000bff067230 */ /* 0x000fe40000004100 */
[C---:B------:R-:W-:Y:S01]  /*15ee0*/  FMUL.FTZ R55, R27.reuse, R46 ;  /* 0x0000002e1b377220 */ /* 0x040fe20000410000 */
[----:B------:R-:W-:Y:S01]  /*15ef0*/  FFMA.FTZ R52, R10, R49, R26 ;  /* 0x000000310a347223 */ /* 0x000fe2000001001a */
[----:B------:R-:W-:Y:S01]  /*15f00*/  F2FP.F16.E4M3.UNPACK_B R41, R51 ;  /* 0x00000033ff29723e */ /* 0x000fe200020006ff */
[----:B------:R-:W-:Y:S01]  /*15f10*/  FMUL.FTZ R27, R27, R42 ;  /* 0x0000002a1b1b7220 */ /* 0x000fe20000410000 */
[----:B------:R-:W-:Y:S01]  /*15f20*/  F2FP.F16.E4M3.UNPACK_B R26, R43 ;  /* 0x0000002bff1a723e */ /* 0x000fe200020006ff */
[----:B------:R-:W-:-:S02]  /*15f30*/  HADD2.F32 R10, -RZ, R37.H0_H0 ;  /* 0x20000025ff0a7230 */ /* 0x000fc40000004100 */
[C---:B------:R-:W-:Y:S01]  /*15f40*/  FFMA.FTZ R55, R6.reuse, R42, -R55 ;  /* 0x0000002a06377223 */ /* 0x040fe20000010837 */
[----:B------:R-:W-:Y:S01]  /*15f50*/  FFMA.FTZ R46, R6, R46, R27 ;  /* 0x0000002e062e7223 */ /* 0x000fe2000001001b */
[----:B------:R-:W-:Y:S01]  /*15f60*/  HADD2.F32 R49, -RZ, R41.H0_H0 ;  /* 0x20000029ff317230 */ /* 0x000fe20000004100 */
[----:B------:R-:W-:Y:S01]  /*15f70*/  F2FP.F16.E4M3.UNPACK_B R51, R51.H1 ;  /* 0x00000033ff33723e */ /* 0x000fe200030006ff */
[----:B------:R-:W-:Y:S01]  /*15f80*/  HADD2.F32 R27, -RZ, R26.H0_H0 ;  /* 0x2000001aff1b7230 */ /* 0x000fe20000004100 */
[----:B------:R-:W-:Y:S01]  /*15f90*/  F2FP.F16.E4M3.UNPACK_B R43, R43.H1 ;  /* 0x0000002bff2b723e */ /* 0x000fe200030006ff */
[----:B------:R-:W-:Y:S02]  /*15fa0*/  HADD2.F32 R47, -RZ, R47.H1_H1 ;  /* 0x3000002fff2f7230 */ /* 0x000fe40000004100 */
[C---:B------:R-:W-:Y:S01]  /*15fb0*/  FMUL.FTZ R53, R10.reuse, R49 ;  /* 0x000000310a357220 */ /* 0x040fe20000410000 */
[----:B------:R-:W-:Y:S02]  /*15fc0*/  HADD2.F32 R30, -RZ, R30.H1_H1 ;  /* 0x3000001eff1e7230 */ /* 0x000fe40000004100 */
[----:B------:R-:W-:Y:S01]  /*15fd0*/  FMUL.FTZ R10, R10, R27 ;  /* 0x0000001b0a0a7220 */ /* 0x000fe20000410000 */
[----:B------:R-:W-:Y:S01]  /*15fe0*/  HADD2.F32 R40, -RZ, R40.H1_H1 ;  /* 0x30000028ff287230 */ /* 0x000fe20000004100 */
[----:B------:R-:W-:Y:S01]  /*15ff0*/  F2FP.F16.E4M3.UNPACK_B R25, R24 ;  /* 0x00000018ff19723e */ /* 0x000fe200020006ff */
[----:B------:R-:W-:-:S02]  /*16000*/  HADD2.F32 R6, -RZ, R28.H0_H0 ;  /* 0x2000001cff067230 */ /* 0x000fc40000004100 */
[C---:B------:R-:W-:Y:S01]  /*16010*/  FMUL.FTZ R42, R30.reuse, R47 ;  /* 0x0000002f1e2a7220 */ /* 0x040fe20000410000 */
[----:B------:R-:W-:Y:S02]  /*16020*/  HADD2.F32 R11, -RZ, R11.H1_H1 ;  /* 0x3000000bff0b7230 */ /* 0x000fe40000004100 */
[-C--:B------:R-:W-:Y:S01]  /*16030*/  FMUL.FTZ R30, R30, R40.reuse ;  /* 0x000000281e1e7220 */ /* 0x080fe20000410000 */
[----:B------:R-:W-:Y:S02]  /*16040*/  HADD2.F32 R26, -RZ, R26.H1_H1 ;  /* 0x3000001aff1a7230 */ /* 0x000fe40000004100 */
[C---:B------:R-:W-:Y:S01]  /*16050*/  FFMA.FTZ R53, R6.reuse, R27, -R53 ;  /* 0x0000001b06357223 */ /* 0x040fe20000010835 */
[----:B------:R-:W-:Y:S01]  /*16060*/  FFMA.FTZ R49, R6, R49, R10 ;  /* 0x0000003106317223 */ /* 0x000fe2000001000a */
[----:B------:R-:W-:Y:S02]  /*16070*/  HADD2.F32 R41, -RZ, R41.H1_H1 ;  /* 0x30000029ff297230 */ /* 0x000fe40000004100 */
[----:B------:R-:W-:Y:S01]  /*16080*/  FFMA.FTZ R42, R11, R40, -R42 ;  /* 0x000000280b2a7223 */ /* 0x000fe2000001082a */
[----:B------:R-:W-:-:S02]  /*16090*/  HADD2.F32 R37, -RZ, R37.H1_H1 ;  /* 0x30000025ff257230 */ /* 0x000fc40000004100 */
[----:B------:R-:W-:Y:S01]  /*160a0*/  FFMA.FTZ R47, R11, R47, R30 ;  /* 0x0000002f0b2f7223 */ /* 0x000fe2000001001e */
[----:B------:R-:W-:Y:S01]  /*160b0*/  HADD2.F32 R27, -RZ, R51.H0_H0 ;  /* 0x20000033ff1b7230 */ /* 0x000fe20000004100 */
[----:B------:R-:W-:Y:S01]  /*160c0*/  F2FP.F16.E4M3.UNPACK_B R24, R24.H1 ;  /* 0x00000018ff18723e */ /* 0x000fe200030006ff */
[----:B------:R-:W-:Y:S02]  /*160d0*/  HADD2.F32 R10, -RZ, R38.H0_H0 ;  /* 0x20000026ff0a7230 */ /* 0x000fe40000004100 */
[C---:B------:R-:W-:Y:S01]  /*160e0*/  FMUL.FTZ R57, R37.reuse, R41 ;  /* 0x0000002925397220 */ /* 0x040fe20000410000 */
[----:B------:R-:W-:Y:S02]  /*160f0*/  HADD2.F32 R28, -RZ, R28.H1_H1 ;  /* 0x3000001cff1c7230 */ /* 0x000fe40000004100 */
[----:B------:R-:W-:Y:S01]  /*16100*/  FMUL.FTZ R30, R37, R26 ;  /* 0x0000001a251e7220 */ /* 0x000fe20000410000 */
[----:B------:R-:W-:Y:S02]  /*16110*/  HADD2.F32 R11, -RZ, R43.H0_H0 ;  /* 0x2000002bff0b7230 */ /* 0x000fe40000004100 */
[----:B------:R-:W-:Y:S01]  /*16120*/  FMUL.FTZ R37, R10, R27 ;  /* 0x0000001b0a257220 */ /* 0x000fe20000410000 */
[----:B------:R-:W-:-:S02]  /*16130*/  HADD2.F32 R6, -RZ, R29.H0_H0 ;  /* 0x2000001dff067230 */ /* 0x000fc40000004100 */
[----:B------:R-:W-:Y:S01]  /*16140*/  FFMA.FTZ R40, R28, R26, -R57 ;  /* 0x0000001a1c287223 */ /* 0x000fe20000010839 */
[----:B------:R-:W-:Y:S01]  /*16150*/  F2FP.F16.E4M3.UNPACK_B R26, R45.H1 ;  /* 0x0000002dff1a723e */ /* 0x000fe200030006ff */
[-C--:B------:R-:W-:Y:S01]  /*16160*/  FMUL.FTZ R10, R10, R11.reuse ;  /* 0x0000000b0a0a7220 */ /* 0x080fe20000410000 */
[----:B------:R-:W-:Y:S02]  /*16170*/  HADD2.F32 R51, -RZ, R51.H1_H1 ;  /* 0x30000033ff337230 */ /* 0x000fe40000004100 */
[----:B------:R-:W-:Y:S01]  /*16180*/  FFMA.FTZ R56, R6, R11, -R37 ;  /* 0x0000000b06387223 */ /* 0x000fe20000010825 */
[----:B------:R-:W-:Y:S01]  /*16190*/  HADD2.F32 R38, -RZ, R38.H1_H1 ;  /* 0x30000026ff267230 */ /* 0x000fe20000004100 */
[----:B------:R-:W-:Y:S01]  /*161a0*/  F2FP.F16.E4M3.UNPACK_B R11, R39.H1 ;  /* 0x00000027ff0b723e */ /* 0x000fe200030006ff */
[----:B------:R-:W-:Y:S02]  /*161b0*/  HADD2.F32 R43, -RZ, R43.H1_H1 ;  /* 0x3000002bff2b7230 */ /* 0x000fe40000004100 */
[----:B------:R-:W-:Y:S01]  /*161c0*/  FFMA.FTZ R54, R28, R41, R30 ;  /* 0x000000291c367223 */ /* 0x000fe2000001001e */
[----:B------:R-:W-:Y:S01]  /*161d0*/  FFMA.FTZ R57, R6, R27, R10 ;  /* 0x0000001b06397223 */ /* 0x000fe2000001000a */
        /* <DEDUP_REMOVED lines=23> */
[----:B------:R-:W-:Y:S02]  /*16350*/  HADD2.F32 R10, -RZ, R25.H0_H0 ;  /* 0x20000019ff0a7230 */ /* 0x000fe40000004100 */
[----:B------:R-:W-:Y:S01]  /*16360*/  FFMA.FTZ R43, R8, R29, R24 ;  /* 0x0000001d082b7223 */ /* 0x000fe20000010018 */
[----:B------:R-:W-:Y:S01]  /*16370*/  HADD2.F32 R11, -RZ, R39.H0_H0 ;  /* 0x20000027ff0b7230 */ /* 0x000fe20000004100 */
[----:B------:R-:W-:Y:S01]  /*16380*/  F2FP.SATFINITE.E4M3.F32.PACK_AB_MERGE_C R42, R42, R55, RZ ;  /* 0x000000372a2a723e */ /* 0x000fe200048070ff */
        /* <DEDUP_REMOVED lines=8> */
[----:B------:R-:W-:Y:S01]  /*16410*/  HADD2.F32 R7, -RZ, R7.H1_H1 ;  /* 0x30000007ff077230 */ /* 0x000fe20000004100 */
[----:B------:R-:W-:Y:S01]  /*16420*/  F2FP.F16.E4M3.UNPACK_B R11, R50.H1 ;  /* 0x00000032ff0b723e */ /* 0x000fe200030006ff */
[C---:B------:R-:W-:Y:S01]  /*16430*/  FMUL.FTZ R10, R25.reuse, R24 ;  /* 0x00000018190a7220 */ /* 0x040fe20000410000 */
[----:B------:R-:W-:Y:S01]  /*16440*/  F2FP.F16.E4M3.UNPACK_B R6, R20.H1 ;  /* 0x00000014ff06723e */ /* 0x000fe200030006ff */
[----:B------:R-:W-:Y:S01]  /*16450*/  FMUL.FTZ R27, R25, R8 ;  /* 0x00000008191b7220 */ /* 0x000fe20000410000 */
[----:B------:R-:W-:Y:S01]  /*16460*/  F2FP.F16.E4M3.UNPACK_B R50, R50 ;  /* 0x00000032ff32723e */ /* 0x000fe200020006ff */
[----:B------:R-:W-:Y:S01]  /*16470*/  FFMA.FTZ R26, R7, R8, -R10 ;  /* 0x00000008071a7223 */ /* 0x000fe2000001080a */
[----:B------:R-:W-:-:S02]  /*16480*/  HADD2.F32 R25, -RZ, R11.H0_H0 ;  /* 0x2000000bff197230 */ /* 0x000fc40000004100 */
[----:B------:R-:W-:Y:S01]  /*16490*/  FFMA.FTZ R24, R7, R24, R27 ;  /* 0x0000001807187223 */ /* 0x000fe2000001001b */
[----:B------:R-:W-:Y:S01]  /*164a0*/  HADD2.F32 R8, -RZ, R36.H0_H0 ;  /* 0x20000024ff087230 */ /* 0x000fe20000004100 */
[----:B------:R-:W-:Y:S01]  /*164b0*/  F2FP.F16.E4M3.UNPACK_B R20, R20 ;  /* 0x00000014ff14723e */ /* 0x000fe200020006ff */
[----:B------:R-:W-:Y:S01]  /*164c0*/  HADD2.F32 R7, -RZ, R6.H0_H0 ;  /* 0x20000006ff077230 */ /* 0x000fe20000004100 */
[----:B------:R-:W-:Y:S01]  /*164d0*/  F2FP.SATFINITE.E4M3.F32.PACK_AB_MERGE_C R46, R47, R46, RZ ;  /* 0x0000002e2f2e723e */ /* 0x000fe200048070ff */
[----:B------:R-:W-:Y:S02]  /*164e0*/  HADD2.F32 R11, -RZ, R11.H1_H1 ;  /* 0x3000000bff0b7230 */ /* 0x000fe40000004100 */
[C---:B------:R-:W-:Y:S01]  /*164f0*/  FMUL.FTZ R27, R8.reuse, R25 ;  /* 0x00000019081b7220 */ /* 0x040fe20000410000 */
[----:B------:R-:W-:Y:S02]  /*16500*/  HADD2.F32 R36, -RZ, R36.H1_H1 ;  /* 0x30000024ff247230 */ /* 0x000fe40000004100 */
[----:B------:R-:W-:Y:S01]  /*16510*/  FMUL.FTZ R39, R8, R7 ;  /* 0x0000000708277220 */ /* 0x000fe20000410000 */
[----:B------:R-:W-:Y:S01]  /*16520*/  HADD2.F32 R10, -RZ, R6.H1_H1 ;  /* 0x30000006ff0a7230 */ /* 0x000fe20000004100 */
[----:B------:R-:W-:Y:S01]  /*16530*/  F2FP.SATFINITE.E4M3.F32.PACK_AB_MERGE_C R5, R48, R5, R42 ;  /* 0x000000053005723e */ /* 0x000fe2000480702a */
[----:B------:R-:W-:-:S02]  /*16540*/  HADD2.F32 R6, -RZ, R21.H0_H0 ;  /* 0x20000015ff067230 */ /* 0x000fc40000004100 */
[C---:B------:R-:W-:Y:S01]  /*16550*/  FMUL.FTZ R8, R36.reuse, R11 ;  /* 0x0000000b24087220 */ /* 0x040fe20000410000 */
[----:B------:R-:W-:Y:S02]  /*16560*/  HADD2.F32 R21, -RZ, R21.H1_H1 ;  /* 0x30000015ff157230 */ /* 0x000fe40000004100 */
[-C--:B------:R-:W-:Y:S01]  /*16570*/  FMUL.FTZ R38, R36, R10.reuse ;  /* 0x0000000a24267220 */ /* 0x080fe20000410000 */
[----:B------:R-:W-:Y:S01]  /*16580*/  F2FP.SATFINITE.E4M3.F32.PACK_AB_MERGE_C R9, R52, R9, R46 ;  /* 0x000000093409723e */ /* 0x000fe2000480702e */
[C---:B------:R-:W-:Y:S01]  /*16590*/  FFMA.FTZ R27, R6.reuse, R7, -R27 ;  /* 0x00000007061b7223 */ /* 0x040fe2000001081b */
[----:B------:R-:W-:Y:S02]  /*165a0*/  HADD2.F32 R7, -RZ, R31.H0_H0 ;  /* 0x2000001fff077230 */ /* 0x000fe40000004100 */
[----:B------:R-:W-:Y:S01]  /*165b0*/  FFMA.FTZ R36, R21, R10, -R8 ;  /* 0x0000000a15247223 */ /* 0x000fe20000010808 */
[----:B------:R-:W-:Y:S02]  /*165c0*/  HADD2.F32 R10, -RZ, R50.H0_H0 ;  /* 0x20000032ff0a7230 */ /* 0x000fe40000004100 */
[----:B------:R-:W-:Y:S01]  /*165d0*/  FFMA.FTZ R39, R6, R25, R39 ;  /* 0x0000001906277223 */ /* 0x000fe20000010027 */
[----:B------:R-:W-:-:S02]  /*165e0*/  HADD2.F32 R8, -RZ, R20.H0_H0 ;  /* 0x20000014ff087230 */ /* 0x000fc40000004100 */
[----:B------:R-:W-:Y:S01]  /*165f0*/  FFMA.FTZ R38, R21, R11, R38 ;  /* 0x0000000b15267223 */ /* 0x000fe20000010026 */
[----:B------:R-:W-:Y:S02]  /*16600*/  HADD2.F32 R50, -RZ, R50.H1_H1 ;  /* 0x30000032ff327230 */ /* 0x000fe40000004100 */
[C---:B------:R-:W-:Y:S01]  /*16610*/  FMUL.FTZ R11, R7.reuse, R10 ;  /* 0x0000000a070b7220 */ /* 0x040fe20000410000 */
[----:B------:R-:W-:Y:S02]  /*16620*/  HADD2.F32 R31, -RZ, R31.H1_H1 ;  /* 0x3000001fff1f7230 */ /* 0x000fe40000004100 */
[----:B------:R-:W-:Y:S01]  /*16630*/  FMUL.FTZ R7, R7, R8 ;  /* 0x0000000807077220 */ /* 0x000fe20000410000 */
[----:B------:R-:W-:Y:S01]  /*16640*/  HADD2.F32 R20, -RZ, R20.H1_H1 ;  /* 0x30000014ff147230 */ /* 0x000fe20000004100 */
[----:B------:R-:W-:Y:S01]  /*16650*/  F2FP.SATFINITE.E4M3.F32.PACK_AB_MERGE_C R27, R36, R27, RZ ;  /* 0x0000001b241b723e */ /* 0x000fe200048070ff */
[--C-:B------:R-:W-:Y:S02]  /*16660*/  HADD2.F32 R6, -RZ, R4.reuse.H0_H0 ;  /* 0x20000004ff067230 */ /* 0x100fe40000004100 */
[----:B------:R-:W-:Y:S01]  /*16670*/  FMUL.FTZ R25, R31, R50 ;  /* 0x000000321f197220 */ /* 0x000fe20000410000 */
[----:B------:R-:W-:-:S02]  /*16680*/  HADD2.F32 R4, -RZ, R4.H1_H1 ;  /* 0x30000004ff047230 */ /* 0x000fc40000004100 */
[----:B------:R-:W-:Y:S01]  /*16690*/  FMUL.FTZ R31, R31, R20 ;  /* 0x000000141f1f7220 */ /* 0x000fe20000410000 */
[----:B------:R-:W-:Y:S01]  /*166a0*/  F2FP.SATFINITE.E4M3.F32.PACK_AB_MERGE_C R38, R38, R39, RZ ;  /* 0x000000272626723e */ /* 0x000fe200048070ff */
        /* <DEDUP_REMOVED lines=16> */
.L_x_3517:
[----:B------:R-:W-:Y:S05]  /*167b0*/  BSYNC B1 ;  /* 0x0000000000017941 */ /* 0x000fea0003800000 */
.L_x_3516:
[----:B------:R-:W-:Y:S05]  /*167c0*/  @P2 BRA `(.L_x_3498) ;  /* 0x0000000c00e02947 */ /* 0x000fea0003800000 */
[----:B--23--:R-:W2:Y:S04]  /*167d0*/  LDL R0, [R1+0x48] ;  /* 0x0000480001007983 */ /* 0x00cea80000100800 */
[----:B------:R-:W3:Y:S01]  /*167e0*/  LDL R51, [R1+0x68] ;  /* 0x0000680001337983 */ /* 0x000ee20000100800 */
[----:B-----5:R-:W-:Y:S02]  /*167f0*/  SHF.R.U32.HI R4, RZ, 0x8, R32 ;  /* 0x00000008ff047819 */ /* 0x020fe40000011620 */
[----:B------:R-:W-:Y:S02]  /*16800*/  SHF.R.U32.HI R8, RZ, 0x8, R34 ;  /* 0x00000008ff087819 */ /* 0x000fe40000011622 */
[----:B------:R-:W-:Y:S02]  /*16810*/  LOP3.LUT R5, R4, 0xff, RZ, 0xc0, !PT ;  /* 0x000000ff04057812 */ /* 0x000fe400078ec0ff */
[----:B------:R-:W-:-:S02]  /*16820*/  LOP3.LUT R4, R34, 0xff, RZ, 0xc0, !PT ;  /* 0x000000ff22047812 */ /* 0x000fc400078ec0ff */
[----:B------:R-:W-:Y:S02]  /*16830*/  LOP3.LUT R9, R8, 0xff, RZ, 0xc0, !PT ;  /* 0x000000ff08097812 */ /* 0x000fe400078ec0ff */
[----:B------:R-:W-:Y:S02]  /*16840*/  SHF.R.U32.HI R7, RZ, 0x8, R33 ;  /* 0x00000008ff077819 */ /* 0x000fe40000011621 */
[----:B------:R-:W-:Y:S02]  /*16850*/  PRMT R25, R9, 0x7604, R4 ;  /* 0x0000760409197816 */ /* 0x000fe40000000004 */
[----:B------:R-:W-:Y:S02]  /*16860*/  LOP3.LUT R6, R33, 0xff, RZ, 0xc0, !PT ;  /* 0x000000ff21067812 */ /* 0x000fe400078ec0ff */
[----:B------:R-:W-:Y:S02]  /*16870*/  LOP3.LUT R7, R7, 0xff, RZ, 0xc0, !PT ;  /* 0x000000ff07077812 */ /* 0x000fe400078ec0ff */
[----:B------:R-:W-:-:S02]  /*16880*/  SHF.R.U32.HI R8, RZ, 0x8, R12 ;  /* 0x00000008ff087819 */ /* 0x000fc4000001160c */
[----:B------:R-:W-:Y:S02]  /*16890*/  PRMT R20, R7, 0x7604, R6 ;  /* 0x0000760407147816 */ /* 0x000fe40000000006 */
[----:B------:R-:W-:Y:S02]  /*168a0*/  LOP3.LUT R7, R12, 0xff, RZ, 0xc0, !PT ;  /* 0x000000ff0c077812 */ /* 0x000fe400078ec0ff */
[----:B------:R-:W-:Y:S02]  /*168b0*/  LOP3.LUT R8, R8, 0xff, RZ, 0xc0, !PT ;  /* 0x000000ff08087812 */ /* 0x000fe400078ec0ff */
[----:B------:R-:W-:Y:S02]  /*168c0*/  SHF.R.U32.HI R6, RZ, 0x8, R35 ;  /* 0x00000008ff067819 */ /* 0x000fe40000011623 */
[----:B------:R-:W-:Y:S02]  /*168d0*/  PRMT R31, R8, 0x7604, R7 ;  /* 0x00007604081f7816 */ /* 0x000fe40000000007 */
[----:B------:R-:W-:-:S02]  /*168e0*/  SHF.R.U32.HI R8, RZ, 0x8, R13 ;  /* 0x00000008ff087819 */ /* 0x000fc4000001160d */
[----:B------:R-:W-:Y:S02]  /*168f0*/  LOP3.LUT R6, R6, 0xff, RZ, 0xc0, !PT ;  /* 0x000000ff06067812 */ /* 0x000fe400078ec0ff */
[----:B------:R-:W-:Y:S02]  /*16900*/  SHF.R.U32.HI R30, RZ, 0x8, R15 ;  /* 0x00000008ff1e7819 */ /* 0x000fe4000001160f */
[----:B------:R-:W-:Y:S02]  /*16910*/  LOP3.LUT R29, R15, 0xff, RZ, 0xc0, !PT ;  /* 0x000000ff0f1d7812 */ /* 0x000fe400078ec0ff */
[----:B------:R-:W-:Y:S02]  /*16920*/  LOP3.LUT R30, R30, 0xff, RZ, 0xc0, !PT ;  /* 0x000000ff1e1e7812 */ /* 0x000fe400078ec0ff */
[----:B------:R-:W-:Y:S02]  /*16930*/  LOP3.LUT R26, R13, 0xff, RZ, 0xc0, !PT ;  /* 0x000000ff0d1a7812 */ /* 0x000fe400078ec0ff */
[----:B------:R-:W-:-:S02]  /*16940*/  SHF.R.U32.HI R28, RZ, 0x8, R14 ;  /* 0x00000008ff1c7819 */ /* 0x000fc4000001160e */
[----:B------:R-:W-:Y:S02]  /*16950*/  PRMT R30, R30, 0x7604, R29 ;  /* 0x000076041e1e7816 */ /* 0x000fe4000000001d */
[----:B------:R-:W-:Y:S02]  /*16960*/  SHF.R.U32.HI R29, RZ, 0x10, R13 ;  /* 0x00000010ff1d7819 */ /* 0x000fe4000001160d */
[----:B------:R-:W-:Y:S02]  /*16970*/  LOP3.LUT R27, R14, 0xff, RZ, 0xc0, !PT ;  /* 0x000000ff0e1b7812 */ /* 0x000fe400078ec0ff */
[----:B------:R-:W-:Y:S01]  /*16980*/  LOP3.LUT R28, R28, 0xff, RZ, 0xc0, !PT ;  /* 0x000000ff1c1c7812 */ /* 0x000fe200078ec0ff */
[----:B------:R-:W-:Y:S01]  /*16990*/  IMAD.U32 R29, R29, 0x10000, RZ ;  /* 0x000100001d1d7824 */ /* 0x000fe200078e00ff */
[----:B0-----:R-:W-:Y:S02]  /*169a0*/  SHF.R.U32.HI R41, RZ, 0x10, R15 ;  /* 0x00000010ff297819 */ /* 0x001fe4000001160f */
[----:B------:R-:W-:-:S02]  /*169b0*/  PRMT R39, R28, 0x7604, R27 ;  /* 0x000076041c277816 */ /* 0x000fc4000000001b */
[----:B------:R-:W-:Y:S01]  /*169c0*/  SHF.R.U32.HI R27, RZ, 0x10, R35 ;  /* 0x00000010ff1b7819 */ /* 0x000fe20000011623 */
[----:B------:R-:W-:Y:S01]  /*169d0*/  IMAD.U32 R41, R41, 0x10000, RZ ;  /* 0x0001000029297824 */ /* 0x000fe200078e00ff */
[----:B------:R-:W-:Y:S02]  /*169e0*/  LOP3.LUT R25, R25, 0xff0000, R34, 0xf8, !PT ;  /* 0x00ff000019197812 */ /* 0x000fe400078ef822 */
[----:B------:R-:W-:Y:S01]  /*169f0*/  LOP3.LUT R31, R31, 0xff0000, R12, 0xf8, !PT ;  /* 0x00ff00001f1f7812 */ /* 0x000fe200078ef80c */
[----:B------:R-:W-:Y:S01]  /*16a00*/  IMAD.U32 R27, R27, 0x10000, RZ ;  /* 0x000100001b1b7824 */ /* 0x000fe200078e00ff */
[----:B------:R-:W-:Y:S02]  /*16a10*/  LOP3.LUT R41, R30, 0xff0000, R41, 0xf8, !PT ;  /* 0x00ff00001e297812 */ /* 0x000fe400078ef829 */
[----:B------:R-:W-:Y:S02]  /*16a20*/  LOP3.LUT R39, R39, 0xff0000, R14, 0xf8, !PT ;  /* 0x00ff000027277812 */ /* 0x000fe400078ef80e */
[----:B------:R-:W-:-:S02]  /*16a30*/  LOP3.LUT R41, R41, 0xff000000, R15, 0xf8, !PT ;  /* 0xff00000029297812 */ /* 0x000fc400078ef80f */
[----:B------:R-:W-:Y:S02]  /*16a40*/  LOP3.LUT R40, R39, 0xff000000, R14, 0xf8, !PT ;  /* 0xff00000027287812 */ /* 0x000fe400078ef80e */
[----:B--2---:R-:W-:Y:S02]  /*16a50*/  LEA.HI R3, R3, R0, RZ, 0x1c ;  /* 0x0000000003037211 */ /* 0x004fe400078fe0ff */
[----:B------:R-:W-:-:S04]  /*16a60*/  LOP3.LUT R0, R32, 0xff, RZ, 0xc0, !PT ;  /* 0x000000ff20007812 */ /* 0x000fc800078ec0ff */
[----:B-1----:R-:W-:Y:S02]  /*16a70*/  PRMT R21, R5, 0x7604, R0 ;  /* 0x0000760405157816 */ /* 0x002fe40000000000 */
[----:B------:R-:W-:Y:S02]  /*16a80*/  SHF.R.S32.HI R0, RZ, 0x1f, R3 ;  /* 0x0000001fff007819 */ /* 0x000fe40000011403 */
[----:B------:R-:W-:Y:S02]  /*16a90*/  LOP3.LUT R5, R35, 0xff, RZ, 0xc0, !PT ;  /* 0x000000ff23057812 */ /* 0x000fe400078ec0ff */
[----:B------:R-:W-:Y:S01]  /*16aa0*/  LEA.HI R4, R0, R3, RZ, 0x2 ;  /* 0x0000000300047211 */ /* 0x000fe200078f10ff */
[----:B------:R-:W-:Y:S01]  /*16ab0*/  IMAD.SHL.U32 R0, R3, 0x10, RZ ;  /* 0x0000001003007824 */ /* 0x000fe200078e00ff */
[----:B------:R-:W-:Y:S02]  /*16ac0*/  PRMT R24, R6, 0x7604, R5 ;  /* 0x0000760406187816 */ /* 0x000fe40000000005 */
[----:B------:R-:W-:Y:S01]  /*16ad0*/  LOP3.LUT R21, R21, 0xff0000, R32, 0xf8, !PT ;  /* 0x00ff000015157812 */ /* 0x000fe200078ef820 */
[----:B------:R-:W-:Y:S01]  /*16ae0*/  IMAD.SHL.U32 R4, R4, 0x800, RZ ;  /* 0x0000080004047824 */ /* 0x000fe200078e00ff */
[----:B------:R-:W-:-:S02]  /*16af0*/  LOP3.LUT R3, R227, 0x30, R0, 0xf8, !PT ;  /* 0x00000030e3037812 */ /* 0x000fc400078ef800 */
[----:B------:R-:W-:Y:S02]  /*16b00*/  LOP3.LUT R27, R24, 0xff0000, R27, 0xf8, !PT ;  /* 0x00ff0000181b7812 */ /* 0x000fe400078ef81b */
[----:B------:R-:W-:Y:S02]  /*16b10*/  LOP3.LUT R3, R3, R228, RZ, 0x3c, !PT ;  /* 0x000000e403037212 */ /* 0x000fe400078e3cff */
[----:B------:R-:W-:Y:S02]  /*16b20*/  LOP3.LUT R0, R4, 0xffffe000, RZ, 0xc0, !PT ;  /* 0xffffe00004007812 */ /* 0x000fe400078ec0ff */
[----:B---3--:R-:W0:Y:S02]  /*16b30*/  LDS.128 R4, [R51+0x1e200] ;  /* 0x01e2000033047984 */ /* 0x008e240000000c00 */
[----:B------:R-:W-:-:S04]  /*16b40*/  IADD3 R3, R3, R229, R0 ;  /* 0x000000e503037210 */ /* 0x000fc80007ffe000 */
[----:B------:R-:W-:Y:S02]  /*16b50*/  IADD3 R0, R16, R3, RZ ;  /* 0x0000000310007210 */ /* 0x000fe40007ffe0ff */
        /* <DEDUP_REMOVED lines=11> */
[----:B------:R-:W-:Y:S01]  /*16c10*/  LOP3.LUT R33, R25, 0xff000000, R34, 0xf8, !PT ;  /* 0xff00000019217812 */ /* 0x000fe200078ef822 */
        /* <DEDUP_REMOVED lines=8> */
[-C--:B0-----:R-:W-:Y:S02]  /*16ca0*/  F2FP.F16.E4M3.UNPACK_B R12, R5.reuse ;  /* 0x00000005ff0c723e */ /* 0x081fe400020006ff */
[----:B------:R-:W-:Y:S02]  /*16cb0*/  F2FP.F16.E4M3.UNPACK_B R13, R5.H1 ;  /* 0x00000005ff0d723e */ /* 0x000fe400030006ff */
[-C--:B------:R-:W-:Y:S02]  /*16cc0*/  F2FP.F16.E4M3.UNPACK_B R15, R7.reuse ;  /* 0x00000007ff0f723e */ /* 0x080fe400020006ff */
[----:B------:R-:W-:-:S02]  /*16cd0*/  F2FP.F16.E4M3.UNPACK_B R20, R7.H1 ;  /* 0x00000007ff14723e */ /* 0x000fc400030006ff */
[-C--:B------:R-:W-:Y:S02]  /*16ce0*/  F2FP.F16.E4M3.UNPACK_B R7, R6.reuse ;  /* 0x00000006ff07723e */ /* 0x080fe400020006ff */
[----:B------:R-:W-:Y:S01]  /*16cf0*/  F2FP.F16.E4M3.UNPACK_B R14, R6.H1 ;  /* 0x00000006ff0e723e */ /* 0x000fe200030006ff */
[--C-:B------:R-:W-:Y:S01]  /*16d00*/  HADD2.F32 R6, -RZ, R12.reuse.H0_H0 ;  /* 0x2000000cff067230 */ /* 0x100fe20000004100 */
[-C--:B-1----:R-:W-:Y:S01]  /*16d10*/  F2FP.F16.E4M3.UNPACK_B R21, R9.reuse ;  /* 0x00000009ff15723e */ /* 0x082fe200020006ff */
[----:B------:R-:W-:Y:S01]  /*16d20*/  HADD2.F32 R12, -RZ, R12.H1_H1 ;  /* 0x3000000cff0c7230 */ /* 0x000fe20000004100 */
[----:B------:R-:W-:Y:S02]  /*16d30*/  F2FP.F16.E4M3.UNPACK_B R24, R9.H1 ;  /* 0x00000009ff18723e */ /* 0x000fe400030006ff */
[----:B------:R-:W-:Y:S01]  /*16d40*/  F2FP.F16.E4M3.UNPACK_B R32, R32.H1 ;  /* 0x00000020ff20723e */ /* 0x000fe200030006ff */
[--C-:B------:R-:W-:Y:S01]  /*16d50*/  HADD2.F32 R5, -RZ, R21.reuse.H0_H0 ;  /* 0x20000015ff057230 */ /* 0x100fe20000004100 */
[-C--:B------:R-:W-:Y:S01]  /*16d60*/  F2FP.F16.E4M3.UNPACK_B R25, R10.reuse ;  /* 0x0000000aff19723e */ /* 0x080fe200020006ff */
[----:B------:R-:W-:Y:S01]  /*16d70*/  HADD2.F32 R21, -RZ, R21.H1_H1 ;  /* 0x30000015ff157230 */ /* 0x000fe20000004100 */
[----:B------:R-:W-:Y:S01]  /*16d80*/  F2FP.F16.E4M3.UNPACK_B R26, R10.H1 ;  /* 0x0000000aff1a723e */ /* 0x000fe200030006ff */
[----:B------:R-:W-:-:S02]  /*16d90*/  HADD2.F32 R10, -RZ, R24.H0_H0 ;  /* 0x20000018ff0a7230 */ /* 0x000fc40000004100 */
[C---:B------:R-:W-:Y:S01]  /*16da0*/  FMUL.FTZ R9, R5.reuse, R38 ;  /* 0x0000002605097220 */ /* 0x040fe20000410000 */
[-C--:B------:R-:W-:Y:S01]  /*16db0*/  FMUL.FTZ R39, R5, R31.reuse ;  /* 0x0000001f05277220 */ /* 0x080fe20000410000 */
[C---:B------:R-:W-:Y:S01]  /*16dc0*/  FMUL.FTZ R43, R21.reuse, R36 ;  /* 0x00000024152b7220 */ /* 0x040fe20000410000 */
[----:B------:R-:W-:Y:S01]  /*16dd0*/  FMUL.FTZ R21, R21, R30 ;  /* 0x0000001e15157220 */ /* 0x000fe20000410000 */
[C---:B------:R-:W-:Y:S01]  /*16de0*/  FFMA.FTZ R5, R6.reuse, R31, -R9 ;  /* 0x0000001f06057223 */ /* 0x040fe20000010809 */
[----:B------:R-:W-:Y:S01]  /*16df0*/  FFMA.FTZ R9, R6, R38, R39 ;  /* 0x0000002606097223 */ /* 0x000fe20000010027 */
[----:B------:R-:W-:Y:S02]  /*16e00*/  HADD2.F32 R39, -RZ, R37.H0_H0 ;  /* 0x20000025ff277230 */ /* 0x000fe40000004100 */
[----:B------:R-:W-:Y:S01]  /*16e10*/  FFMA.FTZ R38, R12, R30, -R43 ;  /* 0x0000001e0c267223 */ /* 0x000fe2000001082b */
[----:B------:R-:W-:Y:S01]  /*16e20*/  HADD2.F32 R31, -RZ, R32.H0_H0 ;  /* 0x20000020ff1f7230 */ /* 0x000fe20000004100 */
[----:B------:R-:W-:Y:S01]  /*16e30*/  F2FP.F16.E4M3.UNPACK_B R27, R11 ;  /* 0x0000000bff1b723e */ /* 0x000fe200020006ff */
[----:B------:R-:W-:-:S02]  /*16e40*/  HADD2.F32 R6, -RZ, R13.H0_H0 ;  /* 0x2000000dff067230 */ /* 0x000fc40000004100 */
[----:B------:R-:W-:Y:S01]  /*16e50*/  FMUL.FTZ R45, R10, R39 ;  /* 0x000000270a2d7220 */ /* 0x000fe20000410000 */
[----:B------:R-:W-:Y:S01]  /*16e60*/  FFMA.FTZ R36, R12, R36, R21 ;  /* 0x000000240c247223 */ /* 0x000fe20000010015 */
[----:B------:R-:W-:Y:S01]  /*16e70*/  FMUL.FTZ R10, R10, R31 ;  /* 0x0000001f0a0a7220 */ /* 0x000fe20000410000 */
[----:B------:R-:W-:Y:S01]  /*16e80*/  F2FP.F16.E4M3.UNPACK_B R30, R41 ;  /* 0x00000029ff1e723e */ /* 0x000fe200020006ff */
[C---:B------:R-:W-:Y:S01]  /*16e90*/  FFMA.FTZ R45, R6.reuse, R31, -R45 ;  /* 0x0000001f062d7223 */ /* 0x040fe2000001082d */
[-C--:B------:R-:W-:Y:S01]  /*16ea0*/  F2FP.F16.E4M3.UNPACK_B R12, R34.reuse ;  /* 0x00000022ff0c723e */ /* 0x080fe200020006ff */
[----:B------:R-:W-:Y:S01]  /*16eb0*/  FFMA.FTZ R39, R6, R39, R10 ;  /* 0x0000002706277223 */ /* 0x000fe2000001000a */
[----:B------:R-:W-:Y:S01]  /*16ec0*/  HADD2.F32 R10, -RZ, R27.H0_H0 ;  /* 0x2000001bff0a7230 */ /* 0x000fe20000004100 */
[----:B------:R-:W-:Y:S01]  /*16ed0*/  F2FP.F16.E4M3.UNPACK_B R28, R11.H1 ;  /* 0x0000000bff1c723e */ /* 0x000fe200030006ff */
[----:B------:R-:W-:Y:S01]  /*16ee0*/  HADD2.F32 R31, -RZ, R30.H0_H0 ;  /* 0x2000001eff1f7230 */ /* 0x000fe20000004100 */
[----:B------:R-:W-:Y:S01]  /*16ef0*/  F2FP.F16.E4M3.UNPACK_B R41, R41.H1 ;  /* 0x00000029ff29723e */ /* 0x000fe200030006ff */
[----:B------:R-:W-:Y:S01]  /*16f00*/  HADD2.F32 R37, -RZ, R37.H1_H1 ;  /* 0x30000025ff257230 */ /* 0x000fe20000004100 */
[----:B------:R-:W-:Y:S01]  /*16f10*/  F2FP.F16.E4M3.UNPACK_B R34, R34.H1 ;  /* 0x00000022ff22723e */ /* 0x000fe200030006ff */
[----:B------:R-:W-:-:S02]  /*16f20*/  HADD2.F32 R24, -RZ, R24.H1_H1 ;  /* 0x30000018ff187230 */ /* 0x000fc40000004100 */
[----:B------:R-:W-:Y:S01]  /*16f30*/  FMUL.FTZ R43, R10, R31 ;  /* 0x0000001f0a2b7220 */ /* 0x000fe20000410000 */
[----:B------:R-:W-:Y:S01]  /*16f40*/  HADD2.F32 R21, -RZ, R12.H0_H0 ;  /* 0x2000000cff157230 */ /* 0x000fe20000004100 */
[----:B------:R-:W-:Y:S01]  /*16f50*/  F2FP.F16.E4M3.UNPACK_B R11, R8 ;  /* 0x00000008ff0b723e */ /* 0x000fe200020006ff */
[----:B------:R-:W-:Y:S02]  /*16f60*/  HADD2.F32 R32, -RZ, R32.H1_H1 ;  /* 0x30000020ff207230 */ /* 0x000fe40000004100 */
[----:B------:R-:W-:Y:S01]  /*16f70*/  FMUL.FTZ R42, R24, R37 ;  /* 0x00000025182a7220 */ /* 0x000fe20000410000 */
[----:B------:R-:W-:Y:S02]  /*16f80*/  HADD2.F32 R13, -RZ, R13.H1_H1 ;  /* 0x3000000dff0d7230 */ /* 0x000fe40000004100 */
[----:B------:R-:W-:Y:S01]  /*16f90*/  FMUL.FTZ R10, R10, R21 ;  /* 0x000000150a0a7220 */ /* 0x000fe20000410000 */
[----:B------:R-:W-:Y:S02]  /*16fa0*/  HADD2.F32 R6, -RZ, R15.H0_H0 ;  /* 0x2000000fff067230 */ /* 0x000fe40000004100 */
[----:B------:R-:W-:Y:S01]  /*16fb0*/  FMUL.FTZ R24, R24, R32 ;  /* 0x0000002018187220 */ /* 0x000fe20000410000 */
[----:B------:R-:W-:-:S02]  /*16fc0*/  HADD2.F32 R30, -RZ, R30.H1_H1 ;  /* 0x3000001eff1e7230 */ /* 0x000fc40000004100 */
[C---:B------:R-:W-:Y:S01]  /*16fd0*/  FFMA.FTZ R42, R13.reuse, R32, -R42 ;  /* 0x000000200d2a7223 */ /* 0x040fe2000001082a */
[----:B------:R-:W-:Y:S02]  /*16fe0*/  HADD2.F32 R27, -RZ, R27.H1_H1 ;  /* 0x3000001bff1b7230 */ /* 0x000fe40000004100 */
[C---:B------:R-:W-:Y:S01]  /*16ff0*/  FFMA.FTZ R43, R6.reuse, R21, -R43 ;  /* 0x00000015062b7223 */ /* 0x040fe2000001082b */
[----:B------:R-:W-:Y:S01]  /*17000*/  FFMA.FTZ R46, R6, R31, R10 ;  /* 0x0000001f062e7223 */ /* 0x000fe2000001000a */
[----:B------:R-:W-:Y:S01]  /*17010*/  FFMA.FTZ R32, R13, R37, R24 ;  /* 0x000000250d207223 */ /* 0x000fe20000010018 */
[----:B------:R-:W-:Y:S02]  /*17020*/  HADD2.F32 R21, -RZ, R41.H0_H0 ;  /* 0x20000029ff157230 */ /* 0x000fe40000004100 */
[----:B------:R-:W-:Y:S01]  /*17030*/  FMUL.FTZ R24, R27, R30 ;  /* 0x0000001e1b187220 */ /* 0x000fe20000410000 */
[----:B------:R-:W-:Y:S01]  /*17040*/  HADD2.F32 R10, -RZ, R28.H0_H0 ;  /* 0x2000001cff0a7230 */ /* 0x000fe20000004100 */
[----:B------:R-:W-:Y:S01]  /*17050*/  F2FP.F16.E4M3.UNPACK_B R8, R8.H1 ;  /* 0x00000008ff08723e */ /* 0x000fe200030006ff */
[----:B------:R-:W-:Y:S01]  /*17060*/  HADD2.F32 R13, -RZ, R34.H0_H0 ;  /* 0x20000022ff0d7230 */ /* 0x000fe20000004100 */
[----:B------:R-:W-:Y:S01]  /*17070*/  F2FP.F16.E4M3.UNPACK_B R3, R4 ;  /* 0x00000004ff03723e */ /* 0x000fe200020006ff */
[----:B------:R-:W-:-:S02]  /*17080*/  HADD2.F32 R6, -RZ, R20.H0_H0 ;  /* 0x20000014ff067230 */ /* 0x000fc40000004100 */
[C---:B------:R-:W-:Y:S01]  /*17090*/  FMUL.FTZ R31, R10.reuse, R21 ;  /* 0x000000150a1f7220 */ /* 0x040fe20000410000 */
[----:B------:R-:W-:Y:S02]  /*170a0*/  HADD2.F32 R12, -RZ, R12.H1_H1 ;  /* 0x3000000cff0c7230 */ /* 0x000fe40000004100 */
[----:B------:R-:W-:Y:S01]  /*170b0*/  FMUL.FTZ R10, R10, R13 ;  /* 0x0000000d0a0a7220 */ /* 0x000fe20000410000 */
[----:B------:R-:W-:Y:S01]  /*170c0*/  HADD2.F32 R15, -RZ, R15.H1_H1 ;  /* 0x3000000fff0f7230 */ /* 0x000fe20000004100 */
[----:B------:R-:W-:Y:S01]  /*170d0*/  F2FP.F16.E4M3.UNPACK_B R4, R4.H1 ;  /* 0x00000004ff04723e */ /* 0x000fe200030006ff */
[----:B------:R-:W-:Y:S02]  /*170e0*/  HADD2.F32 R41, -RZ, R41.H1_H1 ;  /* 0x30000029ff297230 */ /* 0x000fe40000004100 */
[C---:B------:R-:W-:Y:S01]  /*170f0*/  FFMA.FTZ R50, R6.reuse, R21, R10 ;  /* 0x0000001506327223 */ /* 0x040fe2000001000a */
[-C--:B------:R-:W-:Y:S01]  /*17100*/  FMUL.FTZ R27, R27, R12.reuse ;  /* 0x0000000c1b1b7220 */ /* 0x080fe20000410000 */
[C---:B------:R-:W-:Y:S01]  /*17110*/  FFMA.FTZ R48, R15.reuse, R12, -R24 ;  /* 0x0000000c0f307223 */ /* 0x040fe20000010818 */
[----:B------:R-:W-:Y:S01]  /*17120*/  F2FP.F16.E4M3.UNPACK_B R21, R35.H1 ;  /* 0x00000023ff15723e */ /* 0x000fe200030006ff */
[----:B------:R-:W-:Y:S01]  /*17130*/  HADD2.F32 R28, -RZ, R28.H1_H1 ;  /* 0x3000001cff1c7230 */ /* 0x000fe20000004100 */
[----:B------:R-:W-:Y:S01]  /*17140*/  F2FP.F16.E4M3.UNPACK_B R12, R29.H1 ;  /* 0x0000001dff0c723e */ /* 0x000fe200030006ff */
[----:B------:R-:W-:Y:S01]  /*17150*/  FFMA.FTZ R47, R15, R30, R27 ;  /* 0x0000001e0f2f7223 */ /* 0x000fe2000001001b */
[----:B------:R-:W-:Y:S01]  /*17160*/  FFMA.FTZ R49, R6, R13, -R31 ;  /* 0x0000000d06317223 */ /* 0x000fe2000001081f */
[----:B------:R-:W-:-:S02]  /*17170*/  HADD2.F32 R15, -RZ, R34.H1_H1 ;  /* 0x30000022ff0f7230 */ /* 0x000fc40000004100 */
[C---:B------:R-:W-:Y:S01]  /*17180*/  FMUL.FTZ R37, R28.reuse, R41 ;  /* 0x000000291c257220 */ /* 0x040fe20000410000 */
[----:B------:R-:W-:Y:S01]  /*17190*/  HADD2.F32 R27, -RZ, R21.H0_H0 ;  /* 0x20000015ff1b7230 */ /* 0x000fe20000004100 */
[----:B------:R-:W-:Y:S01]  /*171a0*/  F2FP.F16.E4M3.UNPACK_B R35, R35 ;  /* 0x00000023ff23723e */ /* 0x000fe200020006ff */
        /* <DEDUP_REMOVED lines=9> */
[----:B------:R-:W-:Y:S01]  /*17240*/  FFMA.FTZ R41, R20, R41, R28 ;  /* 0x0000002914297223 */ /* 0x000fe2000001001c */
[----:B------:R-:W-:Y:S02]  /*17250*/  HADD2.F32 R8, -RZ, R8.H1_H1 ;  /* 0x30000008ff087230 */ /* 0x000fe40000004100 */
[C---:B------:R-:W-:Y:S01]  /*17260*/  FFMA.FTZ R31, R6.reuse, R13, -R31 ;  /* 0x0000000d061f7223 */ /* 0x040fe2000001081f */
[----:B------:R-:W-:Y:S01]  /*17270*/  FFMA.FTZ R28, R6, R27, R10 ;  /* 0x0000001b061c7223 */ /* 0x000fe2000001000a */
[----:B------:R-:W-:Y:S02]  /*17280*/  HADD2.F32 R13, -RZ, R12.H1_H1 ;  /* 0x3000000cff0d7230 */ /* 0x000fe40000004100 */
[----:B------:R-:W-:Y:S01]  /*17290*/  FFMA.FTZ R34, R20, R15, -R37 ;  /* 0x0000000f14227223 */ /* 0x000fe20000010825 */
        /* <DEDUP_REMOVED lines=8> */
[----:B------:R-:W-:-:S02]  /*17320*/  HADD2.F32 R10, -RZ, R35.H1_H1 ;  /* 0x30000023ff0a7230 */ /* 0x000fc40000004100 */
[C---:B------:R-:W-:Y:S01]  /*17330*/  FMUL.FTZ R21, R6.reuse, R15 ;  /* 0x0000000f06157220 */ /* 0x040fe20000410000 */
[----:B------:R-:W-:Y:S02]  /*17340*/  HADD2.F32 R11, -RZ, R11.H1_H1 ;  /* 0x3000000bff0b7230 */ /* 0x000fe40000004100 */
[-C--:B------:R-:W-:Y:S01]  /*17350*/  FMUL.FTZ R27, R6, R13.reuse ;  /* 0x0000000d061b7220 */ /* 0x080fe20000410000 */
[----:B------:R-:W-:Y:S01]  /*17360*/  HADD2.F32 R4, -RZ, R3.H0_H0 ;  /* 0x20000003ff047230 */ /* 0x000fe20000004100 */
[----:B------:R-:W-:Y:S01]  /*17370*/  F2FP.F16.E4M3.UNPACK_B R12, R40.H1 ;  /* 0x00000028ff0c723e */ /* 0x000fe200030006ff */
[----:B------:R-:W-:Y:S02]  /*17380*/  HADD2.F32 R6, -RZ, R29.H1_H1 ;  /* 0x3000001dff067230 */ /* 0x000fe40000004100 */
[C---:B------:R-:W-:Y:S01]  /*17390*/  FMUL.FTZ R20, R11.reuse, R10 ;  /* 0x0000000a0b147220 */ /* 0x040fe20000410000 */
[----:B------:R-:W-:Y:S02]  /*173a0*/  HADD2.F32 R3, -RZ, R3.H1_H1 ;  /* 0x30000003ff037230 */ /* 0x000fe40000004100 */
[C---:B------:R-:W-:Y:S01]  /*173b0*/  FFMA.FTZ R21, R4.reuse, R13, -R21 ;  /* 0x0000000d04157223 */ /* 0x040fe20000010815 */
[----:B------:R-:W-:Y:S01]  /*173c0*/  FFMA.FTZ R27, R4, R15, R27 ;  /* 0x0000000f041b7223 */ /* 0x000fe2000001001b */
[----:B------:R-:W-:Y:S01]  /*173d0*/  F2FP.F16.E4M3.UNPACK_B R8, R33.H1 ;  /* 0x00000021ff08723e */ /* 0x000fe200030006ff */
[----:B------:R-:W-:Y:S01]  /*173e0*/  FMUL.FTZ R11, R11, R6 ;  /* 0x000000060b0b7220 */ /* 0x000fe20000410000 */
[----:B------:R-:W-:-:S02]  /*173f0*/  HADD2.F32 R13, -RZ, R12.H0_H0 ;  /* 0x2000000cff0d7230 */ /* 0x000fc40000004100 */
[C---:B------:R-:W-:Y:S01]  /*17400*/  FFMA.FTZ R20, R3.reuse, R6, -R20 ;  /* 0x0000000603147223 */ /* 0x040fe20000010814 */
[----:B------:R-:W-:Y:S02]  /*17410*/  HADD2.F32 R4, -RZ, R26.H0_H0 ;  /* 0x2000001aff047230 */ /* 0x000fe40000004100 */
        /* <DEDUP_REMOVED lines=15> */
[----:B------:R-:W-:Y:S01]  /*17510*/  FMUL.FTZ R6, R26, R11 ;  /* 0x0000000b1a067220 */ /* 0x000fe20000410000 */
[----:B------:R-:W-:Y:S01]  /*17520*/  HADD2.F32 R4, -RZ, R25.H0_H0 ;  /* 0x20000019ff047230 */ /* 0x000fe20000004100 */
[----:B------:R-:W-:Y:S01]  /*17530*/  F2FP.SATFINITE.E4M3.F32.PACK_AB_MERGE_C R42, R42, R45, RZ ;  /* 0x0000002d2a2a723e */ /* 0x000fe200048070ff */
[C---:B------:R-:W-:Y:S01]  /*17540*/  FFMA.FTZ R26, R14.reuse, R11, -R35 ;  /* 0x0000000b0e1a7223 */ /* 0x040fe20000010823 */
[----:B------:R-:W-:Y:S01]  /*17550*/  FFMA.FTZ R14, R14, R15, R6 ;  /* 0x0000000f0e0e7223 */ /* 0x000fe20000010006 */
[----:B------:R-:W-:-:S02]  /*17560*/  HADD2.F32 R6, -RZ, R33.H0_H0 ;  /* 0x20000021ff067230 */ /* 0x000fc40000004100 */
[----:B------:R-:W-:Y:S01]  /*17570*/  FMUL.FTZ R12, R4, R10 ;  /* 0x0000000a040c7220 */ /* 0x000fe20000410000 */
[----:B------:R-:W-:Y:S01]  /*17580*/  HADD2.F32 R40, -RZ, R40.H1_H1 ;  /* 0x30000028ff287230 */ /* 0x000fe20000004100 */
[----:B------:R-:W-:Y:S01]  /*17590*/  F2FP.SATFINITE.E4M3.F32.PACK_AB_MERGE_C R26, R26, R29, RZ ;  /* 0x0000001d1a1a723e */ /* 0x000fe200048070ff */
        /* <DEDUP_REMOVED lines=22> */
[----:B------:R-:W-:Y:S01]  /*17700*/  F2FP.SATFINITE.E4M3.F32.PACK_AB_MERGE_C R11, R47, R46, R11 ;  /* 0x0000002e2f0b723e */ /* 0x000fe2000480700b */
[----:B------:R0:W-:Y:S01]  /*17710*/  STS.128 [R51+0x1e200], R4 ;  /* 0x01e2000433007388 */ /* 0x0001e20000000c00 */
[----:B------:R-:W-:Y:S02]  /*17720*/  F2FP.SATFINITE.E4M3.F32.PACK_AB_MERGE_C R8, R24, R27, R8 ;  /* 0x0000001b1808723e */ /* 0x000fe40004807008 */
[----:B------:R-:W-:-:S05]  /*17730*/  F2FP.SATFINITE.E4M3.F32.PACK_AB_MERGE_C R10, R25, R10, R13 ;  /* 0x0000000a190a723e */ /* 0x000fca000480700d */
[----:B------:R0:W-:Y:S02]  /*17740*/  STS.128 [R0+0x1e200], R8 ;  /* 0x01e2000800007388 */ /* 0x0001e40000000c00 */
.L_x_3498:
[----:B------:R-:W-:Y:S05]  /*17750*/  BSYNC B0 ;  /* 0x0000000000007941 */ /* 0x000fea0003800000 */
.L_x_3491:
        /* <DEDUP_REMOVED lines=8> */
.L_x_3489:
[----:B0-23--:R-:W-:-:S05]  /*177e0*/  IMAD.U32 R0, RZ, RZ, UR53 ;  /* 0x00000035ff007e24 */ /* 0x00dfca000f8e00ff */
[----:B------:R-:W-:-:S13]  /*177f0*/  ISETP.NE.AND P0, PT, R0, 0x3, PT ;  /* 0x000000030000780c */ /* 0x000fda0003f05270 */
[----:B------:R-:W-:Y:S05]  /*17800*/  @!P0 BRA `(.L_x_3518) ;  /* 0x0000000000048947 */ /* 0x000fea0003800000 */
[----:B------:R-:W-:Y:S01]  /*17810*/  BPT.TRAP 0x1 ;  /* 0x000000040000795c */ /* 0x000fe20000300000 */
.L_x_3518:
[----:B------:R-:W-:Y:S01]  /*17820*/  IMAD R0, R147, 0x8, R16 ;  /* 0x0000000893007824 */ /* 0x000fe200078e0210 */
[----:B-1----:R-:W-:-:S04]  /*17830*/  SHF.L.U32 R3, R230, 0x1f, RZ ;  /* 0x0000001fe6037819 */ /* 0x002fc800000006ff */
[----:B------:R0:W1:Y:S01]  /*17840*/  SYNCS.PHASECHK.TRANS64.TRYWAIT P2, [R0+URZ+0x33430], R3 ;  /* 0x03343003000075a7 */ /* 0x000062000804017f */
[----:B------:R-:W-:Y:S05]  /*17850*/  @!P0 BRA `(.L_x_3519) ;  /* 0x0000000000048947 */ /* 0x000fea0003800000 */
[----:B------:R-:W-:Y:S01]  /*17860*/  BPT.TRAP 0x1 ;  /* 0x000000040000795c */ /* 0x000fe20000300000 */
.L_x_3519:
[----:B----45:R-:W2:Y:S01]  /*17870*/  S2R R4, SR_TID.X ;  /* 0x0000000000047919 */ /* 0x030ea20000002100 */
[----:B------:R-:W-:Y:S02]  /*17880*/  MOV R119, RZ ;  /* 0x000000ff00777202 */ /* 0x000fe40000000f00 */
[----:B--2---:R-:W-:-:S04]  /*17890*/  LOP3.LUT R4, R4, 0x7f, RZ, 0xc0, !PT ;  /* 0x0000007f04047812 */ /* 0x004fc800078ec0ff */
[----:B------:R-:W-:Y:S01]  /*178a0*/  ISETP.NE.AND P1, PT, R4, RZ, PT ;  /* 0x000000ff0400720c */ /* 0x000fe20003f25270 */
[----:B-1----:R-:W-:-:S12]  /*178b0*/  @P2 BRA `(.L_x_3520) ;  /* 0x0000000000082947 */ /* 0x002fd80003800000 */
[----:B------:R-:W1:Y:S02]  /*178c0*/  SYNCS.PHASECHK.TRANS64.TRYWAIT P2, [R0+URZ+0x33430], R3 ;  /* 0x03343003000075a7 */ /* 0x000e64000804017f */
[----:B-1----:R-:W-:Y:S05]  /*178d0*/  @!P2 BRA `(.L_x_3521) ;  /* 0x00000130002ca947 */ /* 0x002fea0003800000 */
.L_x_3520:
[----:B------:R-:W-:Y:S05]  /*178e0*/  WARPSYNC.ALL ;  /* 0x0000000000007948 */ /* 0x000fea0003800000 */
[----:B01----:R-:W-:Y:S01]  /*178f0*/  VIADD R3, R16, 0x24200 ;  /* 0x0002420010037836 */ /* 0x003fe20000000000 */
[----:B------:R-:W2:Y:S01]  /*17900*/  LDL R9, [R1+0x78] ;  /* 0x0000780001097983 */ /* 0x000ea20000100800 */
[----:B------:R-:W-:Y:S01]  /*17910*/  R2UR UR28, R44 ;  /* 0x000000002c1c72ca */ /* 0x000fe200000e0000 */
[----:B------:R-:W-:Y:S01]  /*17920*/  IMAD.MOV.U32 R5, RZ, RZ, -0x7fffffe0 ;  /* 0x80000020ff057424 */ /* 0x000fe200078e00ff */
[----:B------:R-:W-:Y:S01]  /*17930*/  WARPGROUP.ARRIVE ;  /* 0x00000000000079c5 */ /* 0x000fe20000000000 */
[----:B------:R-:W-:Y:S01]  /*17940*/  SHF.R.U32.HI R3, RZ, 0x4, R3 ;  /* 0x00000004ff037819 */ /* 0x000fe20000011603 */
[----:B------:R-:W-:Y:S01]  /*17950*/  UMOV UR29, 0x80000020 ;  /* 0x80000020001d7882 */ /* 0x000fe20000000000 */
[----:B------:R-:W-:Y:S01]  /*17960*/  IMAD.MOV.U32 R7, RZ, RZ, -0x7fffffe0 ;  /* 0x80000020ff077424 */ /* 0x000fe200078e00ff */
[----:B------:R-:W-:Y:S01]  /*17970*/  R2UR UR31, R5 ;  /* 0x00000000051f72ca */ /* 0x000fe200000e0000 */
[----:B------:R-:W-:Y:S01]  /*17980*/  UMOV UR9, UR29 ;  /* 0x0000001d00097c82 */ /* 0x000fe20008000000 */
[----:B------:R-:W-:Y:S01]  /*17990*/  LOP3.LUT R3, R3, 0x3fff, RZ, 0xc0, !PT ;  /* 0x00003fff03037812 */ /* 0x000fe200078ec0ff */
[----:B------:R-:W-:Y:S01]  /*179a0*/  UMOV UR5, UR29 ;  /* 0x0000001d00057c82 */ /* 0x000fe20008000000 */
[----:B------:R-:W-:Y:S01]  /*179b0*/  R2UR UR11, R7 ;  /* 0x00000000070b72ca */ /* 0x000fe200000e0000 */
[----:B------:R-:W-:Y:S01]  /*179c0*/  IMAD.MOV.U32 R11, RZ, RZ, -0x7fffffe0 ;  /* 0x80000020ff0b7424 */ /* 0x000fe200078e00ff */
[----:B------:R-:W-:Y:S01]  /*179d0*/  LOP3.LUT R14, R3, 0x10000, RZ, 0xfc, !PT ;  /* 0x00010000030e7812 */ /* 0x000fe200078efcff */
[----:B------:R-:W-:Y:S01]  /*179e0*/  ULOP3.LUT UR28, UR28, 0x10000, URZ, 0xfc, !UPT ;  /* 0x000100001c1c7892 */ /* 0x000fe2000f8efc3f */
[----:B------:R-:W-:Y:S01]  /*179f0*/  MOV R7, 0x80000020 ;  /* 0x8000002000077802 */ /* 0x000fe20000000f00 */
[----:B------:R-:W-:Y:S01]  /*17a00*/  UMOV UR13, UR29 ;  /* 0x0000001d000d7c82 */ /* 0x000fe20008000000 */
[----:B------:R-:W-:Y:S01]  /*17a10*/  IMAD.MOV.U32 R21, RZ, RZ, -0x7fffffe0 ;  /* 0x80000020ff157424 */ /* 0x000fe200078e00ff */
[----:B------:R-:W-:Y:S01]  /*17a20*/  UIADD3 UR48, UR28, 0x2, URZ ;  /* 0x000000021c307890 */ /* 0x000fe2000fffe03f */
[----:B------:R-:W-:Y:S01]  /*17a30*/  IMAD R4, R147, 0x780, R14 ;  /* 0x0000078093047824 */ /* 0x000fe200078e020e */
[----:B------:R-:W-:Y:S01]  /*17a40*/  R2UR UR7, R7 ;  /* 0x00000000070772ca */ /* 0x000fe200000e0000 */
[----:B------:R-:W-:Y:S01]  /*17a50*/  UMOV UR8, UR28 ;  /* 0x0000001c00087c82 */ /* 0x000fe20008000000 */
[----:B------:R-:W-:Y:S01]  /*17a60*/  UMOV UR4, UR28 ;  /* 0x0000001c00047c82 */ /* 0x000fe20008000000 */
[C---:B------:R-:W-:Y:S01]  /*17a70*/  VIADD R6, R4.reuse, 0x80 ;  /* 0x0000008004067836 */ /* 0x040fe20000000000 */
[C---:B------:R-:W-:Y:S01]  /*17a80*/  R2UR UR30, R4.reuse ;  /* 0x00000000041e72ca */ /* 0x040fe200000e0000 */
[----:B------:R-:W-:Y:S01]  /*17a90*/  VIADD R10, R4, 0x180 ;  /* 0x00000180040a7836 */ /* 0x000fe20000000000 */
[----:B------:R-:W-:Y:S01]  /*17aa0*/  UMOV UR12, UR28 ;  /* 0x0000001c000c7c82 */ /* 0x000fe20008000000 */
[----:B------:R-:W-:Y:S01]  /*17ab0*/  IMAD.MOV.U32 R7, RZ, RZ, -0x7fffffe0 ;  /* 0x80000020ff077424 */ /* 0x000fe200078e00ff */
[----:B------:R-:W-:Y:S01]  /*17ac0*/  R2UR UR10, R6 ;  /* 0x00000000060a72ca */ /* 0x000fe200000e0000 */
[C---:B------:R-:W-:Y:S01]  /*17ad0*/  VIADD R6, R4.reuse, 0x100 ;  /* 0x0000010004067836 */ /* 0x040fe20000000000 */
[----:B------:R-:W-:Y:S01]  /*17ae0*/  R2UR UR51, R21 ;  /* 0x00000000153372ca */ /* 0x000fe200000e0000 */
[----:B------:R-:W-:Y:S01]  /*17af0*/  VIADD R20, R4, 0x2 ;  /* 0x0000000204147836 */ /* 0x000fe20000000000 */
[----:B------:R-:W-:Y:S01]  /*17b00*/  R2UR UR15, R7 ;  /* 0x00000000070f72ca */ /* 0x000fe200000e0000 */
[----:B------:R-:W-:Y:S01]  /*17b10*/  UMOV UR49, 0x80000020 ;  /* 0x8000002000317882 */ /* 0x000fe20000000000 */
[----:B------:R-:W-:Y:S01]  /*17b20*/  R2UR UR6, R6 ;  /* 0x00000000060672ca */ /* 0x000fe200000e0000 */
[----:B------:R-:W-:Y:S01]  /*17b30*/  VIADD R6, R4, 0x200 ;  /* 0x0000020004067836 */ /* 0x000fe20000000000 */
[----:B------:R-:W-:Y:S01]  /*17b40*/  R2UR UR50, R20 ;  /* 0x00000000143272ca */ /* 0x000fe200000e0000 */
[----:B------:R-:W-:Y:S01]  /*17b50*/  QGMMA.64x32x32.F32.E4M3.E4M3 R88, gdesc[UR28], RZ, !UPT, gsb0 ;  /* 0x006000001c5879f3 */ /* 0x000fe2000c0008ff */
[----:B------:R-:W-:Y:S01]  /*17b60*/  MOV R7, 0x80000020 ;  /* 0x8000002000077802 */ /* 0x000fe20000000f00 */
[----:B------:R-:W-:Y:S01]  /*17b70*/  VIADD R20, R4, 0x280 ;  /* 0x0000028004147836 */ /* 0x000fe20000000000 */
[----:B------:R-:W-:Y:S01]  /*17b80*/  R2UR UR14, R6 ;  /* 0x00000000060e72ca */ /* 0x000fe200000e0000 */
[----:B------:R-:W-:Y:S01]  /*17b90*/  VIADD R6, R4, 0x82 ;  /* 0x0000008204067836 */ /* 0x000fe20000000000 */
[----:B------:R-:W-:Y:S01]  /*17ba0*/  P2R R12, PR, RZ, 0x2 ;  /* 0x00000002ff0c7803 */ /* 0x000fe20000000000 */
[----:B------:R-:W-:Y:S01]  /*17bb0*/  IMAD.MOV.U32 R21, RZ, RZ, -0x7fffffe0 ;  /* 0x80000020ff157424 */ /* 0x000fe200078e00ff */
[----:B------:R-:W-:Y:S01]  /*17bc0*/  P2R R8, PR, RZ, 0x1 ;  /* 0x00000001ff087803 */ /* 0x000fe20000000000 */
[----:B------:R-:W-:Y:S01]  /*17bd0*/  IMAD.MOV.U32 R5, RZ, RZ, -0x7fffffe0 ;  /* 0x80000020ff057424 */ /* 0x000fe200078e00ff */
[-C--:B------:R-:W-:Y:S01]  /*17be0*/  MOV R118, R119.reuse ;  /* 0x0000007700767202 */ /* 0x080fe20000000f00 */
[--C-:B------:R-:W-:Y:S01]  /*17bf0*/  IMAD.MOV.U32 R116, RZ, RZ, R119.reuse ;  /* 0x000000ffff747224 */ /* 0x100fe200078e0077 */
[----:B------:R-:W-:Y:S01]  /*17c00*/  MOV R104, R119 ;  /* 0x0000007700687202 */ /* 0x000fe20000000f00 */
[----:B------:R-:W-:-:S02]  /*17c10*/  IMAD.MOV.U32 R114, RZ, RZ, R119 ;  /* 0x000000ffff727224 */ /* 0x000fc400078e0077 */
[--C-:B------:R-:W-:Y:S02]  /*17c20*/  IMAD.MOV.U32 R112, RZ, RZ, R119.reuse ;  /* 0x000000ffff707224 */ /* 0x100fe400078e0077 */
[--C-:B------:R-:W-:Y:S02]  /*17c30*/  IMAD.MOV.U32 R110, RZ, RZ, R119.reuse ;  /* 0x000000ffff6e7224 */ /* 0x100fe400078e0077 */
[--C-:B------:R-:W-:Y:S02]  /*17c40*/  IMAD.MOV.U32 R108, RZ, RZ, R119.reuse ;  /* 0x000000ffff6c7224 */ /* 0x100fe400078e0077 */
[----:B------:R-:W-:Y:S01]  /*17c50*/  IMAD.MOV.U32 R106, RZ, RZ, R119 ;  /* 0x000000ffff6a7224 */ /* 0x000fe200078e0077 */
[----:B------:R-:W-:Y:S02]  /*17c60*/  WARPGROUP.DEPBAR.LE gsb0, 0x0 ;  /* 0x00008000000079c5 */ /* 0x000fe40000010000 */
[----:B------:R-:W-:-:S06]  /*17c70*/  WARPGROUP.ARRIVE ;  /* 0x00000000000079c5 */ /* 0x000fcc0000000000 */
[----:B------:R-:W-:Y:S01]  /*17c80*/  QGMMA.64x32x32.F32.E4M3.E4M3 R72, gdesc[UR8], RZ, !UPT, gsb0 ;  /* 0x00600000084879f3 */ /* 0x000fe2000c0008ff */
[----:B------:R-:W-:Y:S01]  /*17c90*/  R2UR UR10, R10 ;  /* 0x000000000a0a72ca */ /* 0x000fe200000e0000 */
[----:B------:R-:W-:Y:S01]  /*17ca0*/  UMOV UR8, UR28 ;  /* 0x0000001c00087c82 */ /* 0x000fe20008000000 */
[----:B------:R-:W-:Y:S01]  /*17cb0*/  R2UR UR11, R11 ;  /* 0x000000000b0b72ca */ /* 0x000fe200000e0000 */
[----:B------:R-:W-:Y:S01]  /*17cc0*/  UMOV UR9, UR29 ;  /* 0x0000001d00097c82 */ /* 0x000fe20008000000 */
[----:B------:R-:W-:Y:S02]  /*17cd0*/  VIADD R10, R4, 0x182 ;  /* 0x00000182040a7836 */ /* 0x000fe40000000000 */
[----:B------:R-:W-:Y:S01]  /*17ce0*/  IMAD.MOV.U32 R11, RZ, RZ, -0x7fffffe0 ;  /* 0x80000020ff0b7424 */ /* 0x000fe200078e00ff */
        /* <DEDUP_REMOVED lines=21> */
[----:B------:R-:W-:Y:S01]  /*17e40*/  UMOV UR12, UR48 ;  /* 0x00000030000c7c82 */ /* 0x000fe20008000000 */
[----:B------:R-:W-:Y:S01]  /*17e50*/  UMOV UR13, UR49 ;  /* 0x00000031000d7c82 */ /* 0x000fe20008000000 */
[----:B------:R-:W-:Y:S02]  /*17e60*/  WARPGROUP.DEPBAR.LE gsb0, 0x0 ;  /* 0x00008000000079c5 */ /* 0x000fe40000010000 */
[----:B------:R-:W-:-:S06]  /*17e70*/  WARPGROUP.ARRIVE ;  /* 0x00000000000079c5 */ /* 0x000fcc0000000000 */
[----:B------:R-:W-:Y:S01]  /*17e80*/  QGMMA.64x32x32.F32.E4M3.E4M3 R88, gdesc[UR48], R88, gsb0 ;  /* 0x00600000305879f3 */ /* 0x000fe20008000858 */
[----:B------:R-:W-:Y:S01]  /*17e90*/  R2UR UR50, R6 ;  /* 0x00000000063272ca */ /* 0x000fe200000e0000 */
[----:B------:R-:W-:Y:S01]  /*17ea0*/  VIADD R6, R4, 0x202 ;  /* 0x0000020204067836 */ /* 0x000fe20000000000 */
[----:B------:R-:W-:Y:S02]  /*17eb0*/  R2UR UR51, R7 ;  /* 0x00000000073372ca */ /* 0x000fe400000e0000 */
[----:B------:R-:W-:Y:S02]  /*17ec0*/  MOV R7, 0x80000020 ;  /* 0x8000002000077802 */ /* 0x000fe40000000f00 */
[----:B------:R-:W-:Y:S01]  /*17ed0*/  R2UR UR14, R6 ;  /* 0x00000000060e72ca */ /* 0x000fe200000e0000 */
[----:B------:R-:W-:Y:S01]  /*17ee0*/  VIADD R6, R4, 0x300 ;  /* 0x0000030004067836 */ /* 0x000fe20000000000 */
[----:B------:R-:W-:Y:S01]  /*17ef0*/  R2UR UR15, R7 ;  /* 0x00000000070f72ca */ /* 0x000fe200000e0000 */
[----:B------:R-:W-:Y:S01]  /*17f00*/  IMAD.MOV.U32 R7, RZ, RZ, -0x7fffffe0 ;  /* 0x80000020ff077424 */ /* 0x000fe200078e00ff */
[----:B------:R-:W-:-:S02]  /*17f10*/  WARPGROUP.DEPBAR.LE gsb0, 0x0 ;  /* 0x00008000000079c5 */ /* 0x000fc40000010000 */
[----:B------:R-:W-:-:S06]  /*17f20*/  WARPGROUP.ARRIVE ;  /* 0x00000000000079c5 */ /* 0x000fcc0000000000 */
[----:B------:R-:W-:Y:S01]  /*17f30*/  QGMMA.64x32x32.F32.E4M3.E4M3 R72, gdesc[UR4], R72, gsb0 ;  /* 0x00600000044879f3 */ /* 0x000fe20008000848 */
[----:B------:R-:W-:Y:S01]  /*17f40*/  R2UR UR6, R20 ;  /* 0x00000000140672ca */ /* 0x000fe200000e0000 */
[----:B------:R-:W-:Y:S01]  /*17f50*/  UIADD3 UR4, UR28, 0x200, URZ ;  /* 0x000002001c047890 */ /* 0x000fe2000fffe03f */
[----:B------:R-:W-:Y:S01]  /*17f60*/  R2UR UR7, R21 ;  /* 0x00000000150772ca */ /* 0x000fe200000e0000 */
[----:B------:R-:W-:Y:S01]  /*17f70*/  UMOV UR5, 0x80000020 ;  /* 0x8000002000057882 */ /* 0x000fe20000000000 */
[----:B------:R-:W-:Y:S01]  /*17f80*/  VIADD R20, R4, 0x282 ;  /* 0x0000028204147836 */ /* 0x000fe20000000000 */
[----:B------:R-:W-:Y:S01]  /*17f90*/  UMOV UR17, UR5 ;  /* 0x0000000500117c82 */ /* 0x000fe20008000000 */
[----:B------:R-:W-:Y:S02]  /*17fa0*/  IMAD.MOV.U32 R21, RZ, RZ, -0x7fffffe0 ;  /* 0x80000020ff157424 */ /* 0x000fe400078e00ff */
[----:B------:R-:W-:Y:S01]  /*17fb0*/  UMOV UR16, UR4 ;  /* 0x0000000400107c82 */ /* 0x000fe20008000000 */
[----:B------:R-:W-:-:S02]  /*17fc0*/  WARPGROUP.DEPBAR.LE gsb0, 0x0 ;  /* 0x00008000000079c5 */ /* 0x000fc40000010000 */
[----:B------:R-:W-:-:S06]  /*17fd0*/  WARPGROUP.ARRIVE ;  /* 0x00000000000079c5 */ /* 0x000fcc0000000000 */
[----:B------:R-:W-:Y:S03]  /*17fe0*/  QGMMA.64x32x32.F32.E4M3.E4M3 R56, gdesc[UR48], R56, gsb0 ;  /* 0x00600000303879f3 */ /* 0x000fe60008000838 */
[----:B------:R-:W-:Y:S02]  /*17ff0*/  WARPGROUP.DEPBAR.LE gsb0, 0x0 ;  /* 0x00008000000079c5 */ /* 0x000fe40000010000 */
[----:B------:R-:W-:-:S06]  /*18000*/  WARPGROUP.ARRIVE ;  /* 0x00000000000079c5 */ /* 0x000fcc0000000000 */
[----:B------:R-:W-:Y:S01]  /*18010*/  QGMMA.64x32x32.F32.E4M3.E4M3 R40, gdesc[UR8], R40, gsb0 ;  /* 0x00600000082879f3 */ /* 0x000fe20008000828 */
        /* <DEDUP_REMOVED lines=18> */
[----:B------:R-:W-:Y:S02]  /*18140*/  R2UR UR6, R6 ;  /* 0x00000000060672ca */ /* 0x000fe400000e0000 */
[----:B------:R-:W-:Y:S01]  /*18150*/  R2UR UR7, R7 ;  /* 0x00000000070772ca */ /* 0x000fe200000e0000 */
[----:B------:R-:W-:Y:S01]  /*18160*/  IMAD.MOV.U32 R7, RZ, RZ, -0x7fffffe0 ;  /* 0x80000020ff077424 */ /* 0x000fe200078e00ff */
[----:B------:R-:W-:-:S04]  /*18170*/  IADD3 R6, R4, 0x480, RZ ;  /* 0x0000048004067810 */ /* 0x000fc80007ffe0ff */
[----:B------:R-:W-:Y:S01]  /*18180*/  R2UR UR18, R6 ;  /* 0x00000000061272ca */ /* 0x000fe200000e0000 */
[----:B------:R-:W-:Y:S01]  /*18190*/  VIADD R6, R4, 0x302 ;  /* 0x0000030204067836 */ /* 0x000fe20000000000 */
[----:B------:R-:W-:Y:S01]  /*181a0*/  R2UR UR19, R7 ;  /* 0x00000000071372ca */ /* 0x000fe200000e0000 */
[----:B------:R-:W-:Y:S01]  /*181b0*/  IMAD.MOV.U32 R7, RZ, RZ, -0x7fffffe0 ;  /* 0x80000020ff077424 */ /* 0x000fe200078e00ff */
[----:B------:R-:W-:Y:S02]  /*181c0*/  WARPGROUP.DEPBAR.LE gsb0, 0x0 ;  /* 0x00008000000079c5 */ /* 0x000fe40000010000 */
        /* <DEDUP_REMOVED lines=8> */
[----:B------:R-:W-:Y:S02]  /*18250*/  MOV R21, 0x80000020 ;  /* 0x8000002000157802 */ /* 0x000fe40000000f00 */
        /* <DEDUP_REMOVED lines=11> */
[----:B------:R-:W-:Y:S01]  /*18310*/  IMAD.MOV.U32 R7, RZ, RZ, -0x7fffffe0 ;  /* 0x80000020ff077424 */ /* 0x000fe200078e00ff */
[----:B------:R-:W-:Y:S01]  /*18320*/  IADD3 R6, R4, 0x382, RZ ;  /* 0x0000038204067810 */ /* 0x000fe20007ffe0ff */
        /* <DEDUP_REMOVED lines=13> */
[----:B------:R-:W-:Y:S01]  /*18400*/  VIADD R6, R4, 0x482 ;  /* 0x0000048204067836 */ /* 0x000fe20000000000 */
[----:B------:R-:W-:Y:S01]  /*18410*/  R2UR UR11, R7 ;  /* 0x00000000070b72ca */ /* 0x000fe200000e0000 */
[----:B------:R-:W-:-:S03]  /*18420*/  IMAD.MOV.U32 R7, RZ, RZ, -0x7fffffe0 ;  /* 0x80000020ff077424 */ /* 0x000fc600078e00ff */
        /* <DEDUP_REMOVED lines=11> */
[----:B------:R-:W-:Y:S01]  /*184e0*/  IMAD.MOV.U32 R21, RZ, RZ, -0x7fffffe0 ;  /* 0x80000020ff157424 */ /* 0x000fe200078e00ff */
[----:B------:R-:W-:Y:S01]  /*184f0*/  UMOV UR25, UR13 ;  /* 0x0000000d00197c82 */ /* 0x000fe20008000000 */
[----:B------:R-:W-:Y:S02]  /*18500*/  IADD3 R20, R4, 0x502, RZ ;  /* 0x0000050204147810 */ /* 0x000fe40007ffe0ff */
        /* <DEDUP_REMOVED lines=40> */
[C---:B------:R-:W-:Y:S02]  /*18790*/  VIADD R20, R4.reuse, 0x682 ;  /* 0x0000068204147836 */ /* 0x040fe40000000000 */
[----:B------:R-:W-:Y:S02]  /*187a0*/  IMAD.MOV.U32 R21, RZ, RZ, -0x7fffffe0 ;  /* 0x80000020ff157424 */ /* 0x000fe400078e00ff */
[----:B------:R-:W-:Y:S01]  /*187b0*/  VIADD R4, R4, 0x702 ;  /* 0x0000070204047836 */ /* 0x000fe20000000000 */
        /* <DEDUP_REMOVED lines=10> */
[----:B------:R-:W-:Y:S02]  /*18860*/  WARPGROUP.DEPBAR.LE gsb0, 0x0 ;  /* 0x00008000000079c5 */ /* 0x000fe40000010000 */
[----:B------:R-:W-:-:S06]  /*18870*/  WARPGROUP.ARRIVE ;  /* 0x00000000000079c5 */ /* 0x000fcc0000000000 */
[----:B------:R-:W-:Y:S03]  /*18880*/  QGMMA.64x32x32.F32.E4M3.E4M3 R24, gdesc[UR24], R24, gsb0 ;  /* 0x00600000181879f3 */ /* 0x000fe60008000818 */
[----:B------:R-:W-:Y:S02]  /*18890*/  WARPGROUP.DEPBAR.LE gsb0, 0x0 ;  /* 0x00008000000079c5 */ /* 0x000fe40000010000 */
[----:B------:R-:W-:-:S06]  /*188a0*/  WARPGROUP.ARRIVE ;  /* 0x00000000000079c5 */ /* 0x000fcc0000000000 */
[----:B------:R-:W-:Y:S01]  /*188b0*/  QGMMA.64x32x32.F32.E4M3.E4M3 R88, gdesc[UR16], R88, gsb0 ;  /* 0x00600000105879f3 */ /* 0x000fe20008000858 */
[----:B------:R-:W-:Y:S01]  /*188c0*/  R2UR UR18, R6 ;  /* 0x00000000061272ca */ /* 0x000fe200000e0000 */
[----:B--2---:R-:W-:Y:S01]  /*188d0*/  IMAD.IADD R6, R9, 0x1, R159 ;  /* 0x0000000109067824 */ /* 0x004fe200078e029f */
[----:B------:R-:W-:-:S03]  /*188e0*/  R2UR UR19, R7 ;  /* 0x00000000071372ca */ /* 0x000fc600000e0000 */
[----:B------:R-:W-:-:S05]  /*188f0*/  IMAD R6, R161, -0xa0, R6 ;  /* 0xffffff60a1067824 */ /* 0x000fca00078e0206 */
[C---:B------:R-:W-:Y:S02]  /*18900*/  ISETP.GT.AND P4, PT, R6.reuse, RZ, PT ;  /* 0x000000ff0600720c */ /* 0x040fe40003f84270 */
[C---:B------:R-:W-:Y:S02]  /*18910*/  ISETP.GT.AND P5, PT, R6.reuse, 0x1, PT ;  /* 0x000000010600780c */ /* 0x040fe40003fa4270 */
[C---:B------:R-:W-:Y:S02]  /*18920*/  ISETP.GT.AND P2, PT, R6.reuse, 0x8, PT ;  /* 0x000000080600780c */ /* 0x040fe40003f44270 */
[C---:B------:R-:W-:Y:S02]  /*18930*/  ISETP.GT.AND P3, PT, R6.reuse, 0x9, PT ;  /* 0x000000090600780c */ /* 0x040fe40003f64270 */
[C---:B------:R-:W-:Y:S02]  /*18940*/  ISETP.GT.AND P6, PT, R6.reuse, 0x80, PT ;  /* 0x000000800600780c */ /* 0x040fe40003fc4270 */
[----:B------:R-:W-:-:S02]  /*18950*/  ISETP.GT.AND P1, PT, R6, 0x81, PT ;  /* 0x000000810600780c */ /* 0x000fc40003f24270 */
[----:B------:R-:W-:Y:S01]  /*18960*/  ISETP.GT.AND P0, PT, R6, 0x88, PT ;  /* 0x000000880600780c */ /* 0x000fe20003f04270 */
[----:B------:R-:W-:Y:S02]  /*18970*/  WARPGROUP.DEPBAR.LE gsb0, 0x0 ;  /* 0x00008000000079c5 */ /* 0x000fe40000010000 */
[----:B------:R-:W-:Y:S01]  /*18980*/  WARPGROUP.ARRIVE ;  /* 0x00000000000079c5 */ /* 0x000fe20000000000 */
[----:B------:R-:W-:Y:S02]  /*18990*/  FSEL R89, R89, -INF , P5 ;  /* 0xff80000059597808 */ /* 0x000fe40002800000 */
[----:B------:R-:W-:Y:S01]  /*189a0*/  FSEL R105, R92, -INF , P2 ;  /* 0xff8000005c697808 */ /* 0x000fe20001000000 */
[----:B------:R-:W-:Y:S01]  /*189b0*/  IMAD.MOV.U32 R92, RZ, RZ, R119 ;  /* 0x000000ffff5c7224 */ /* 0x000fe200078e0077 */
[----:B------:R-:W-:Y:S01]  /*189c0*/  FSEL R3, R90, -INF , P4 ;  /* 0xff8000005a037808 */ /* 0x000fe20002000000 */
[----:B------:R-:W-:Y:S01]  /*189d0*/  QGMMA.64x32x32.F32.E4M3.E4M3 R72, gdesc[UR16], R72, gsb0 ;  /* 0x00600000104879f3 */ /* 0x000fe20008000848 */
[----:B------:R-:W-:-:S02]  /*189e0*/  R2UR UR18, R10 ;  /* 0x000000000a1272ca */ /* 0x000fc400000e0000 */
[----:B------:R-:W-:Y:S02]  /*189f0*/  R2UR UR19, R11 ;  /* 0x000000000b1372ca */ /* 0x000fe400000e0000 */
[----:B------:R-:W-:Y:S01]  /*18a00*/  FSEL R11, R88, -INF , P4 ;  /* 0xff800000580b7808 */ /* 0x000fe20002000000 */
[----:B------:R-:W-:Y:S01]  /*18a10*/  IMAD.MOV.U32 R88, RZ, RZ, R119 ;  /* 0x000000ffff587224 */ /* 0x000fe200078e0077 */
[----:B------:R-:W-:Y:S02]  /*18a20*/  ISETP.GT.AND P4, PT, R6, 0x10, PT ;  /* 0x000000100600780c */ /* 0x000fe40003f84270 */
[----:B------:R-:W-:Y:S02]  /*18a30*/  FMNMX.FTZ R10, R11, R89, !PT ;  /* 0x000000590b0a7209 */ /* 0x000fe40007810000 */
[----:B------:R-:W-:Y:S02]  /*18a40*/  FSEL R93, R93, -INF , P3 ;  /* 0xff8000005d5d7808 */ /* 0x000fe40001800000 */
[----:B------:R-:W-:-:S02]  /*18a50*/  FMNMX.FTZ R10, R105, R10, !PT ;  /* 0x0000000a690a7209 */ /* 0x000fc40007810000 */
[----:B------:R-:W-:Y:S02]  /*18a60*/  FSEL R91, R91, -INF , P5 ;  /* 0xff8000005b5b7808 */ /* 0x000fe40002800000 */
[----:B------:R-:W-:Y:S02]  /*18a70*/  ISETP.GT.AND P5, PT, R6, 0x11, PT ;  /* 0x000000110600780c */ /* 0x000fe40003fa4270 */
[----:B------:R-:W-:Y:S01]  /*18a80*/  FSEL R107, R96, -INF , P4 ;  /* 0xff800000606b7808 */ /* 0x000fe20002000000 */
[--C-:B------:R-:W-:Y:S01]  /*18a90*/  IMAD.MOV.U32 R96, RZ, RZ, R119.reuse ;  /* 0x000000ffff607224 */ /* 0x100fe200078e0077 */
[----:B------:R-:W-:Y:S02]  /*18aa0*/  FMNMX.FTZ R10, R93, R10, !PT ;  /* 0x0000000a5d0a7209 */ /* 0x000fe40007810000 */
[----:B------:R-:W-:Y:S01]  /*18ab0*/  FSEL R7, R94, -INF , P2 ;  /* 0xff8000005e077808 */ /* 0x000fe20001000000 */
[----:B------:R-:W-:Y:S01]  /*18ac0*/  IMAD.MOV.U32 R94, RZ, RZ, R119 ;  /* 0x000000ffff5e7224 */ /* 0x000fe200078e0077 */
[----:B------:R-:W-:-:S02]  /*18ad0*/  ISETP.GT.AND P2, PT, R6, 0x18, PT ;  /* 0x000000180600780c */ /* 0x000fc40003f44270 */
        /* <DEDUP_REMOVED lines=11> */
[----:B------:R-:W-:Y:S01]  /*18b90*/  FSEL R9, R98, -INF , P4 ;  /* 0xff80000062097808 */ /* 0x000fe20002000000 */
[----:B------:R-:W-:Y:S01]  /*18ba0*/  IMAD.MOV.U32 R98, RZ, RZ, R119 ;  /* 0x000000ffff627224 */ /* 0x000fe200078e0077 */
[----:B------:R-:W-:-:S02]  /*18bb0*/  ISETP.GT.AND P4, PT, R6, 0x21, PT ;  /* 0x000000210600780c */ /* 0x000fc40003f84270 */
[----:B------:R-:W-:Y:S02]  /*18bc0*/  FMNMX.FTZ R10, R101, R10, !PT ;  /* 0x0000000a650a7209 */ /* 0x000fe40007810000 */
[----:B------:R-:W-:Y:S02]  /*18bd0*/  FSEL R103, R103, -INF , P3 ;  /* 0xff80000067677808 */ /* 0x000fe40001800000 */
[----:B------:R-:W-:Y:S02]  /*18be0*/  ISETP.GT.AND P3, PT, R6, 0x28, PT ;  /* 0x000000280600780c */ /* 0x000fe40003f64270 */
[----:B------:R-:W-:Y:S01]  /*18bf0*/  FSEL R13, R102, -INF , P2 ;  /* 0xff800000660d7808 */ /* 0x000fe20001000000 */
[----:B------:R-:W-:Y:S01]  /*18c00*/  IMAD.MOV.U32 R102, RZ, RZ, R119 ;  /* 0x000000ffff667224 */ /* 0x000fe200078e0077 */
[----:B------:R-:W-:Y:S01]  /*18c10*/  ISETP.GT.AND P2, PT, R6, 0x29, PT ;  /* 0x000000290600780c */ /* 0x000fe20003f44270 */
[----:B------:R-:W-:Y:S02]  /*18c20*/  WARPGROUP.DEPBAR.LE gsb0, 0x0 ;  /* 0x00008000000079c5 */ /* 0x000fe40000010000 */
[----:B------:R-:W-:Y:S01]  /*18c30*/  WARPGROUP.ARRIVE ;  /* 0x00000000000079c5 */ /* 0x000fe20000000000 */
[----:B------:R-:W-:-:S02]  /*18c40*/  FSEL R129, R72, -INF , P5 ;  /* 0xff80000048817808 */ /* 0x000fc40002800000 */
[----:B------:R-:W-:Y:S02]  /*18c50*/  FSEL R121, R73, -INF , P4 ;  /* 0xff80000049797808 */ /* 0x000fe40002000000 */
[----:B------:R-:W-:Y:S01]  /*18c60*/  FMNMX.FTZ R10, R129, R10, !PT ;  /* 0x0000000a810a7209 */ /* 0x000fe20007810000 */
[----:B------:R-:W-:Y:S01]  /*18c70*/  QGMMA.64x32x32.F32.E4M3.E4M3 R56, gdesc[UR16], R56, gsb0 ;  /* 0x00600000103879f3 */ /* 0x000fe20008000838 */
[----:B------:R-:W-:Y:S02]  /*18c80*/  R2UR UR18, R20 ;  /* 0x00000000141272ca */ /* 0x000fe400000e0000 */
[----:B------:R-:W-:Y:S02]  /*18c90*/  R2UR UR19, R21 ;  /* 0x00000000151372ca */ /* 0x000fe400000e0000 */
        /* <DEDUP_REMOVED lines=24> */
[----:B------:R-:W-:Y:S02]  /*18e20*/  FMNMX.FTZ R10, R123, R10, !PT ;  /* 0x0000000a7b0a7209 */ /* 0x000fe40007810000 */
[----:B------:R-:W-:-:S02]  /*18e30*/  FSEL R73, R86, -INF , P3 ;  /* 0xff80000056497808 */ /* 0x000fc40001800000 */
[----:B------:R-:W-:Y:S02]  /*18e40*/  ISETP.GT.AND P3, PT, R6, 0x48, PT ;  /* 0x000000480600780c */ /* 0x000fe40003f64270 */
[----:B------:R-:W-:Y:S01]  /*18e50*/  FSEL R87, R87, -INF , P2 ;  /* 0xff80000057577808 */ /* 0x000fe20001000000 */
[----:B------:R-:W-:Y:S02]  /*18e60*/  WARPGROUP.DEPBAR.LE gsb0, 0x0 ;  /* 0x00008000000079c5 */ /* 0x000fe40000010000 */
[----:B------:R-:W-:Y:S01]  /*18e70*/  WARPGROUP.ARRIVE ;  /* 0x00000000000079c5 */ /* 0x000fe20000000000 */
[----:B------:R-:W-:Y:S02]  /*18e80*/  FSEL R113, R56, -INF , P5 ;  /* 0xff80000038717808 */ /* 0x000fe40002800000 */
[----:B------:R-:W-:Y:S02]  /*18e90*/  FSEL R85, R57, -INF , P4 ;  /* 0xff80000039557808 */ /* 0x000fe40002000000 */
[----:B------:R-:W-:Y:S01]  /*18ea0*/  FMNMX.FTZ R10, R113, R10, !PT ;  /* 0x0000000a710a7209 */ /* 0x000fe20007810000 */
[----:B------:R-:W-:Y:S01]  /*18eb0*/  QGMMA.64x32x32.F32.E4M3.E4M3 R40, gdesc[UR16], R40, gsb0 ;  /* 0x00600000102879f3 */ /* 0x000fe20008000828 */
        /* <DEDUP_REMOVED lines=25> */
[----:B------:R-:W-:Y:S02]  /*19050*/  FMNMX.FTZ R10, R139, R10, !PT ;  /* 0x0000000a8b0a7209 */ /* 0x000fe40007810000 */
[----:B------:R-:W-:Y:S02]  /*19060*/  FSEL R69, R70, -INF , P3 ;  /* 0xff80000046457808 */ /* 0x000fe40001800000 */
[C---:B------:R-:W-:Y:S02]  /*19070*/  ISETP.GT.AND P3, PT, R6.reuse, 0x68, PT ;  /* 0x000000680600780c */ /* 0x040fe40003f64270 */
[----:B------:R-:W-:Y:S02]  /*19080*/  FSEL R71, R71, -INF , P2 ;  /* 0xff80000047477808 */ /* 0x000fe40001000000 */
[----:B------:R-:W-:Y:S01]  /*19090*/  ISETP.GT.AND P2, PT, R6, 0x69, PT ;  /* 0x000000690600780c */ /* 0x000fe20003f44270 */
[----:B------:R-:W-:Y:S02]  /*190a0*/  WARPGROUP.DEPBAR.LE gsb0, 0x0 ;  /* 0x00008000000079c5 */ /* 0x000fe40000010000 */
[----:B------:R-:W-:Y:S01]  /*190b0*/  WARPGROUP.ARRIVE ;  /* 0x00000000000079c5 */ /* 0x000fe20000000000 */
[----:B------:R-:W-:-:S02]  /*190c0*/  FSEL R141, R40, -INF , P5 ;  /* 0xff800000288d7808 */ /* 0x000fc40002800000 */
[----:B------:R-:W-:Y:S02]  /*190d0*/  FSEL R143, R41, -INF , P4 ;  /* 0xff800000298f7808 */ /* 0x000fe40002000000 */
[----:B------:R-:W-:Y:S01]  /*190e0*/  FMNMX.FTZ R10, R141, R10, !PT ;  /* 0x0000000a8d0a7209 */ /* 0x000fe20007810000 */
[----:B------:R-:W-:Y:S01]  /*190f0*/  QGMMA.64x32x32.F32.E4M3.E4M3 R24, gdesc[UR20], R24, gsb0 ;  /* 0x00600000141879f3 */ /* 0x000fe20008000818 */
        /* <DEDUP_REMOVED lines=24> */
[C---:B------:R-:W-:Y:S02]  /*19280*/  ISETP.GT.AND P3, PT, R6.reuse, 0x90, PT ;  /* 0x000000900600780c */ /* 0x040fe40003f64270 */
[----:B------:R-:W-:Y:S02]  /*19290*/  FSEL R51, R51, -INF , P4 ;  /* 0xff80000033337808 */ /* 0x000fe40002000000 */
[----:B------:R-:W-:Y:S02]  /*192a0*/  ISETP.GT.AND P4, PT, R6, 0x91, PT ;  /* 0x000000910600780c */ /* 0x000fe40003f84270 */
[----:B------:R-:W-:-:S02]  /*192b0*/  FSEL R49, R50, -INF , P5 ;  /* 0xff80000032317808 */ /* 0x000fc40002800000 */
[----:B------:R-:W-:Y:S02]  /*192c0*/  ISETP.GT.AND P5, PT, R6, 0x98, PT ;  /* 0x000000980600780c */ /* 0x000fe40003fa4270 */
[----:B------:R-:W-:Y:S01]  /*192d0*/  P2R R40, PR, RZ, 0x2 ;  /* 0x00000002ff287803 */ /* 0x000fe20000000000 */
[----:B------:R-:W-:Y:S02]  /*192e0*/  WARPGROUP.DEPBAR.LE gsb0, 0x0 ;  /* 0x00008000000079c5 */ /* 0x000fe40000010000 */
[----:B------:R-:W-:Y:S02]  /*192f0*/  FSEL R163, R24, -INF , P6 ;  /* 0xff80000018a37808 */ /* 0x000fe40003000000 */
        /* <DEDUP_REMOVED lines=8> */
[----:B------:R-:W-:-:S02]  /*19380*/  FSEL R175, R33, -INF , P4 ;  /* 0xff80000021af7808 */ /* 0x000fc40002000000 */
[----:B------:R-:W-:Y:S02]  /*19390*/  FMNMX.FTZ R10, R171, R10, !PT ;  /* 0x0000000aab0a7209 */ /* 0x000fe40007810000 */
[----:B------:R-:W-:Y:S02]  /*193a0*/  FSEL R173, R36, -INF , P5 ;  /* 0xff80000024ad7808 */ /* 0x000fe40002800000 */
[----:B------:R-:W-:Y:S02]  /*193b0*/  FMNMX.FTZ R10, R175, R10, !PT ;  /* 0x0000000aaf0a7209 */ /* 0x000fe40007810000 */
[----:B------:R-:W-:Y:S02]  /*193c0*/  ISETP.GT.AND P6, PT, R6, 0x99, PT ;  /* 0x000000990600780c */ /* 0x000fe40003fc4270 */
[----:B------:R-:W-:Y:S02]  /*193d0*/  FMNMX.FTZ R10, R173, R10, !PT ;  /* 0x0000000aad0a7209 */ /* 0x000fe40007810000 */
[----:B------:R-:W-:-:S02]  /*193e0*/  FSEL R177, R37, -INF , P6 ;  /* 0xff80000025b17808 */ /* 0x000fc40003000000 */
[----:B------:R-:W-:Y:S02]  /*193f0*/  P2R R24, PR, RZ, 0x1 ;  /* 0x00000001ff187803 */ /* 0x000fe40000000000 */
[----:B------:R-:W-:Y:S02]  /*19400*/  FMNMX.FTZ R4, R177, R10, !PT ;  /* 0x0000000ab1047209 */ /* 0x000fe40007810000 */
[----:B------:R-:W-:Y:S02]  /*19410*/  ISETP.GT.AND P1, PT, R6, 0x80, PT ;  /* 0x000000800600780c */ /* 0x000fe40003f24270 */
[----:B------:R-:W-:Y:S01]  /*19420*/  FSEL R31, R31, -INF , P2 ;  /* 0xff8000001f1f7808 */ /* 0x000fe20001000000 */
[----:B------:R-:W0:Y:S01]  /*19430*/  SHFL.BFLY PT, R25, R4, 0x2, 0x1f ;  /* 0x0c401f0004197f89 */ /* 0x000e2200000e0000 */
[----:B------:R-:W-:Y:S02]  /*19440*/  FSEL R35, R35, -INF , P4 ;  /* 0xff80000023237808 */ /* 0x000fe40002000000 */
[----:B------:R-:W-:-:S02]  /*19450*/  MOV R90, R119 ;  /* 0x00000077005a7202 */ /* 0x000fc40000000f00 */
[----:B0-----:R-:W-:-:S05]  /*19460*/  FMNMX.FTZ R20, R4, R25, !PT ;  /* 0x0000001904147209 */ /* 0x001fca0007810000 */
[----:B------:R-:W0:Y:S02]  /*19470*/  SHFL.BFLY PT, R25, R20, 0x1, 0x1f ;  /* 0x0c201f0014197f89 */ /* 0x000e2400000e0000 */
[----:B0-----:R-:W-:Y:S02]  /*19480*/  FMNMX.FTZ R10, R20, R25, !PT ;  /* 0x00000019140a7209 */ /* 0x001fe40007810000 */
[----:B------:R-:W-:Y:S02]  /*19490*/  FMNMX.FTZ R20, R3, R91, !PT ;  /* 0x0000005b03147209 */ /* 0x000fe40007810000 */
[----:B------:R-:W-:Y:S01]  /*194a0*/  FSETP.NEU.FTZ.AND P0, PT, R10, -INF , PT ;  /* 0xff8000000a00780b */ /* 0x000fe20003f1d000 */
[----:B------:R-:W-:-:S01]  /*194b0*/  FFMA.FTZ R28, R2, R10, -8 ;  /* 0xc1000000021c7423 */ /* 0x000fc2000001000a */
[----:B------:R-:W-:Y:S02]  /*194c0*/  FMNMX.FTZ R20, R7, R20, !PT ;  /* 0x0000001407147209 */ /* 0x000fe40007810000 */
[----:B------:R-:W-:-:S02]  /*194d0*/  FSEL R25, R26, -INF , P1 ;  /* 0xff8000001a197808 */ /* 0x000fc40000800000 */
[----:B------:R-:W-:Y:S02]  /*194e0*/  FSEL R28, R28, RZ, P0 ;  /* 0x000000ff1c1c7208 */ /* 0x000fe40000000000 */
[----:B------:R-:W-:Y:S02]  /*194f0*/  ISETP.NE.AND P0, PT, R24, RZ, PT ;  /* 0x000000ff1800720c */ /* 0x000fe40003f05270 */
[----:B------:R-:W-:Y:S01]  /*19500*/  FMNMX.FTZ R24, R95, R20, !PT ;  /* 0x000000145f187209 */ /* 0x000fe20007810000 */
[----:B------:R-:W-:-:S01]  /*19510*/  FFMA.FTZ R111, R2, R111, -R28 ;  /* 0x0000006f026f7223 */ /* 0x000fc2000001081c */
[----:B------:R-:W-:Y:S01]  /*19520*/  FSEL R29, R30, -INF , P0 ;  /* 0xff8000001e1d7808 */ /* 0x000fe20000000000 */
[----:B------:R-:W-:-:S01]  /*19530*/  FFMA.FTZ R113, R2, R113, -R28 ;  /* 0x0000007102717223 */ /* 0x000fc2000001081c */
[----:B------:R-:W-:Y:S01]  /*19540*/  FMNMX.FTZ R24, R9, R24, !PT ;  /* 0x0000001809187209 */ /* 0x000fe20007810000 */
[----:B------:R-:W-:-:S01]  /*19550*/  FFMA.FTZ R33, R2, R89, -R28 ;  /* 0x0000005902217223 */ /* 0x000fc2000001081c */
        /* <DEDUP_REMOVED lines=11> */
[----:B------:R-:W-:-:S01]  /*19610*/  FFMA.FTZ R117, R2, R117, -R28 ;  /* 0x0000007502757223 */ /* 0x000fc2000001081c */
[----:B------:R0:W-:Y:S01]  /*19620*/  MUFU.EX2 R24, R111 ;  /* 0x0000006f00187308 */ /* 0x0001e20000000800 */
[----:B------:R-:W-:-:S01]  /*19630*/  FFMA.FTZ R127, R2, R127, -R28 ;  /* 0x0000007f027f7223 */ /* 0x000fc2000001081c */
[----:B------:R-:W-:Y:S01]  /*19640*/  FMNMX.FTZ R26, R5, R26, !PT ;  /* 0x0000001a051a7209 */ /* 0x000fe20007810000 */
[----:B------:R-:W-:-:S01]  /*19650*/  FFMA.FTZ R6, R2, R105, -R28 ;  /* 0x0000006902067223 */ /* 0x000fc2000001081c */
[----:B------:R-:W-:Y:S01]  /*19660*/  ISETP.NE.AND P1, PT, R12, RZ, PT ;  /* 0x000000ff0c00720c */ /* 0x000fe20003f25270 */
[----:B------:R-:W-:-:S01]  /*19670*/  FFMA.FTZ R37, R2, R93, -R28 ;  /* 0x0000005d02257223 */ /* 0x000fc2000001081c */
[----:B------:R-:W-:Y:S01]  /*19680*/  FMNMX.FTZ R26, R75, R26, !PT ;  /* 0x0000001a4b1a7209 */ /* 0x000fe20007810000 */
[----:B------:R-:W-:-:S01]  /*19690*/  FFMA.FTZ R77, R2, R97, -R28 ;  /* 0x00000061024d7223 */ /* 0x000fc2000001081c */
[----:B------:R-:W-:Y:S01]  /*196a0*/  ISETP.NE.AND P0, PT, R8, RZ, PT ;  /* 0x000000ff0800720c */ /* 0x000fe20003f05270 */
[----:B------:R-:W-:-:S01]  /*196b0*/  FFMA.FTZ R8, R2, R107, -R28 ;  /* 0x0000006b02087223 */ /* 0x000fc2000001081c */
[----:B------:R-:W-:Y:S01]  /*196c0*/  FMNMX.FTZ R26, R15, R26, !PT ;  /* 0x0000001a0f1a7209 */ /* 0x000fe20007810000 */
[----:B------:R-:W-:-:S01]  /*196d0*/  FFMA.FTZ R12, R2, R109, -R28 ;  /* 0x0000006d020c7223 */ /* 0x000fc2000001081c */
[----:B0-----:R-:W-:Y:S01]  /*196e0*/  FSEL R111, R34, -INF , P3 ;  /* 0xff800000226f7808 */ /* 0x001fe20001800000 */
        /* <DEDUP_REMOVED lines=16> */
[C-C-:B------:R-:W-:Y:S01]  /*197f0*/  FFMA.FTZ R143, R2.reuse, R143, -R28.reuse ;  /* 0x0000008f028f7223 */ /* 0x140fe2000001081c */
[----:B------:R-:W-:Y:S01]  /*19800*/  FMNMX.FTZ R32, R87, R30, !PT ;  /* 0x0000001e57207209 */ /* 0x000fe20007810000 */
[C-C-:B0-----:R-:W-:Y:S01]  /*19810*/  FFMA.FTZ R117, R2.reuse, R149, -R28.reuse ;  /* 0x0000009502757223 */ /* 0x141fe2000001081c */
[----:B------:R-:W-:Y:S01]  /*19820*/  MUFU.EX2 R30, R11 ;  /* 0x0000000b001e7308 */ /* 0x000fe20000000800 */
[----:B------:R-:W-:-:S01]  /*19830*/  FFMA.FTZ R121, R2, R153, -R28 ;  /* 0x0000009902797223 */ /* 0x000fc2000001081c */
        /* <DEDUP_REMOVED lines=8> */
[----:B------:R-:W-:Y:S01]  /*198c0*/  FMNMX.FTZ R32, R61, R32, !PT ;  /* 0x000000203d207209 */ /* 0x000fe20007810000 */
[----:B------:R-:W-:-:S01]  /*198d0*/  FFMA.FTZ R131, R2, R177, -R28 ;  /* 0x000000b102837223 */ /* 0x000fc2000001081c */
[----:B------:R-:W-:Y:S02]  /*198e0*/  MUFU.EX2 R4, R4 ;  /* 0x0000000400047308 */ /* 0x000fe40000000800 */
[----:B------:R-:W-:-:S04]  /*198f0*/  FMNMX.FTZ R36, R63, R32, !PT ;  /* 0x000000203f247209 */ /* 0x000fc80007810000 */
[----:B------:R-:W-:Y:S02]  /*19900*/  FMNMX.FTZ R36, R65, R36, !PT ;  /* 0x0000002441247209 */ /* 0x000fe40007810000 */
[----:B------:R0:W-:Y:S02]  /*19910*/  MUFU.EX2 R32, R113 ;  /* 0x0000007100207308 */ /* 0x0001e40000000800 */
[----:B------:R-:W-:-:S04]  /*19920*/  FMNMX.FTZ R36, R67, R36, !PT ;  /* 0x0000002443247209 */ /* 0x000fc80007810000 */
[----:B------:R-:W-:Y:S02]  /*19930*/  FMNMX.FTZ R36, R69, R36, !PT ;  /* 0x0000002445247209 */ /* 0x000fe40007810000 */
[----:B------:R-:W-:Y:S01]  /*19940*/  MUFU.EX2 R33, R33 ;  /* 0x0000002100217308 */ /* 0x000fe20000000800 */
[----:B0-----:R-:W-:Y:S01]  /*19950*/  FSEL R113, R38, -INF , P5 ;  /* 0xff80000026717808 */ /* 0x001fe20002800000 */
[----:B------:R-:W-:Y:S01]  /*19960*/  FFMA.FTZ R38, R2, R145, -R28 ;  /* 0x0000009102267223 */ /* 0x000fe2000001081c */
[----:B------:R-:W-:-:S04]  /*19970*/  FMNMX.FTZ R40, R71, R36, !PT ;  /* 0x0000002447287209 */ /* 0x000fc80007810000 */
[----:B------:R-:W-:Y:S01]  /*19980*/  FMNMX.FTZ R40, R41, R40, !PT ;  /* 0x0000002829287209 */ /* 0x000fe20007810000 */
[----:B------:R0:W-:Y:S03]  /*19990*/  MUFU.EX2 R36, R127 ;  /* 0x0000007f00247308 */ /* 0x0001e60000000800 */
[----:B------:R-:W-:-:S04]  /*199a0*/  FMNMX.FTZ R40, R43, R40, !PT ;  /* 0x000000282b287209 */ /* 0x000fc80007810000 */
[----:B------:R-:W-:Y:S01]  /*199b0*/  FMNMX.FTZ R40, R45, R40, !PT ;  /* 0x000000282d287209 */ /* 0x000fe20007810000 */
[----:B------:R-:W-:Y:S01]  /*199c0*/  MUFU.EX2 R6, R6 ;  /* 0x0000000600067308 */ /* 0x000fe20000000800 */
[----:B0-----:R-:W-:-:S02]  /*199d0*/  FFMA.FTZ R127, R2, R169, -R28 ;  /* 0x000000a9027f7223 */ /* 0x001fc4000001081c */
[----:B------:R-:W-:-:S04]  /*199e0*/  FMNMX.FTZ R42, R47, R40, !PT ;  /* 0x000000282f2a7209 */ /* 0x000fc80007810000 */
[----:B------:R-:W-:Y:S01]  /*199f0*/  FMNMX.FTZ R42, R49, R42, !PT ;  /* 0x0000002a312a7209 */ /* 0x000fe20007810000 */
[----:B------:R-:W0:Y:S03]  /*19a00*/  MUFU.EX2 R37, R37 ;  /* 0x0000002500257308 */ /* 0x000e260000000800 */
[----:B------:R-:W-:-:S04]  /*19a10*/  FMNMX.FTZ R42, R51, R42, !PT ;  /* 0x0000002a332a7209 */ /* 0x000fc80007810000 */
[----:B------:R-:W-:Y:S01]  /*19a20*/  FMNMX.FTZ R42, R53, R42, !PT ;  /* 0x0000002a352a7209 */ /* 0x000fe20007810000 */
[----:B------:R-:W-:Y:S03]  /*19a30*/  MUFU.EX2 R8, R8 ;  /* 0x0000000800087308 */ /* 0x000fe60000000800 */
[----:B------:R-:W-:-:S04]  /*19a40*/  FMNMX.FTZ R44, R55, R42, !PT ;  /* 0x0000002a372c7209 */ /* 0x000fc80007810000 */
[----:B------:R-:W-:Y:S01]  /*19a50*/  FMNMX.FTZ R44, R25, R44, !PT ;  /* 0x0000002c192c7209 */ /* 0x000fe20007810000 */
[----:B------:R-:W-:Y:S01]  /*19a60*/  MUFU.EX2 R77, R77 ;  /* 0x0000004d004d7308 */ /* 0x000fe20000000800 */
[----:B0-----:R-:W-:Y:S02]  /*19a70*/  F2FP.SATFINITE.E4M3.F32.PACK_AB_MERGE_C R200, R37, R6, RZ ;  /* 0x0000000625c8723e */ /* 0x001fe400048070ff */
[----:B------:R-:W-:Y:S02]  /*19a80*/  FMNMX.FTZ R44, R27, R44, !PT ;  /* 0x0000002c1b2c7209 */ /* 0x000fe40007810000 */
[----:B------:R-:W-:Y:S02]  /*19a90*/  F2FP.SATFINITE.E4M3.F32.PACK_AB_MERGE_C R200, R33, R4, R200 ;  /* 0x0000000421c8723e */ /* 0x000fe400048070c8 */
[----:B------:R-:W-:Y:S01]  /*19aa0*/  FMNMX.FTZ R44, R29, R44, !PT ;  /* 0x0000002c1d2c7209 */ /* 0x000fe20007810000 */
[----:B------:R-:W-:Y:S03]  /*19ab0*/  MUFU.EX2 R12, R12 ;  /* 0x0000000c000c7308 */ /* 0x000fe60000000800 */
[----:B------:R-:W-:-:S04]  /*19ac0*/  FMNMX.FTZ R44, R31, R44, !PT ;  /* 0x0000002c1f2c7209 */ /* 0x000fc80007810000 */
[----:B------:R-:W-:Y:S01]  /*19ad0*/  FMNMX.FTZ R44, R111, R44, !PT ;  /* 0x0000002c6f2c7209 */ /* 0x000fe20007810000 */
[----:B------:R-:W0:Y:S03]  /*19ae0*/  MUFU.EX2 R89, R89 ;  /* 0x0000005900597308 */ /* 0x000e260000000800 */
[----:B------:R-:W-:-:S04]  /*19af0*/  FMNMX.FTZ R44, R35, R44, !PT ;  /* 0x0000002c232c7209 */ /* 0x000fc80007810000 */
[----:B------:R-:W-:Y:S01]  /*19b00*/  FMNMX.FTZ R44, R113, R44, !PT ;  /* 0x0000002c712c7209 */ /* 0x000fe20007810000 */
[----:B------:R-:W-:Y:S03]  /*19b10*/  MUFU.EX2 R93, R93 ;  /* 0x0000005d005d7308 */ /* 0x000fe60000000800 */
[----:B------:R-:W-:Y:S01]  /*19b20*/  FMNMX.FTZ R11, R115, R44, !PT ;  /* 0x0000002c730b7209 */ /* 0x000fe20007810000 */
[----:B------:R-:W-:-:S04]  /*19b30*/  FFMA.FTZ R44, R2, R151, -R28 ;  /* 0x00000097022c7223 */ /* 0x000fc8000001081c */
[----:B------:R-:W1:Y:S01]  /*19b40*/  SHFL.BFLY PT, R48, R11, 0x2, 0x1f ;  /* 0x0c401f000b307f89 */ /* 0x000e6200000e0000 */
[----:B------:R-:W2:Y:S01]  /*19b50*/  MUFU.EX2 R97, R97 ;  /* 0x0000006100617308 */ /* 0x000ea20000000800 */
[----:B0-----:R-:W-:-:S04]  /*19b60*/  F2FP.SATFINITE.E4M3.F32.PACK_AB_MERGE_C R202, R89, R12, RZ ;  /* 0x0000000c59ca723e */ /* 0x001fc800048070ff */
[----:B------:R-:W-:-:S03]  /*19b70*/  F2FP.SATFINITE.E4M3.F32.PACK_AB_MERGE_C R202, R77, R8, R202 ;  /* 0x000000084dca723e */ /* 0x000fc600048070ca */
[----:B------:R-:W-:Y:S08]  /*19b80*/  MUFU.EX2 R101, R101 ;  /* 0x0000006500657308 */ /* 0x000ff00000000800 */
[----:B------:R-:W0:Y:S01]  /*19b90*/  MUFU.EX2 R81, R81 ;  /* 0x0000005100517308 */ /* 0x000e220000000800 */
[----:B--2---:R-:W-:-:S04]  /*19ba0*/  F2FP.SATFINITE.E4M3.F32.PACK_AB_MERGE_C R204, R97, R24, RZ ;  /* 0x0000001861cc723e */ /* 0x004fc800048070ff */
[----:B------:R-:W-:Y:S02]  /*19bb0*/  F2FP.SATFINITE.E4M3.F32.PACK_AB_MERGE_C R204, R93, R20, R204 ;  /* 0x000000145dcc723e */ /* 0x000fe400048070cc */
[----:B-1----:R-:W-:Y:S01]  /*19bc0*/  FMNMX.FTZ R54, R11, R48, !PT ;  /* 0x000000300b367209 */ /* 0x002fe20007810000 */
[----:B------:R-:W-:Y:S01]  /*19bd0*/  FFMA.FTZ R48, R2, R163, -R28 ;  /* 0x000000a302307223 */ /* 0x000fe2000001081c */
[----:B------:R-:W-:Y:S03]  /*19be0*/  MUFU.EX2 R85, R85 ;  /* 0x0000005500557308 */ /* 0x000fe60000000800 */
[----:B------:R-:W1:Y:S05]  /*19bf0*/  SHFL.BFLY PT, R11, R54, 0x1, 0x1f ;  /* 0x0c201f00360b7f89 */ /* 0x000e6a00000e0000 */
[----:B------:R-:W2:Y:S01]  /*19c00*/  MUFU.EX2 R105, R105 ;  /* 0x0000006900697308 */ /* 0x000ea20000000800 */
[----:B0-----:R-:W-:-:S04]  /*19c10*/  F2FP.SATFINITE.E4M3.F32.PACK_AB_MERGE_C R206, R81, R30, RZ ;  /* 0x0000001e51ce723e */ /* 0x001fc800048070ff */
[----:B------:R-:W-:-:S03]  /*19c20*/  F2FP.SATFINITE.E4M3.F32.PACK_AB_MERGE_C R206, R101, R26, R206 ;  /* 0x0000001a65ce723e */ /* 0x000fc600048070ce */
[----:B------:R-:W-:Y:S08]  /*19c30*/  MUFU.EX2 R40, R133 ;  /* 0x0000008500287308 */ /* 0x000ff00000000800 */
[----:B------:R-:W-:Y:S01]  /*19c40*/  MUFU.EX2 R107, R107 ;  /* 0x0000006b006b7308 */ /* 0x000fe20000000800 */
[----:B--2---:R-:W-:Y:S02]  /*19c50*/  F2FP.SATFINITE.E4M3.F32.PACK_AB_MERGE_C R208, R105, R36, RZ ;  /* 0x0000002469d0723e */ /* 0x004fe400048070ff */
[----:B-1----:R-:W-:Y:S01]  /*19c60*/  FMNMX.FTZ R11, R54, R11, !PT ;  /* 0x0000000b360b7209 */ /* 0x002fe20007810000 */
[----:B------:R-:W-:-:S01]  /*19c70*/  FFMA.FTZ R54, R2, R173, -R28 ;  /* 0x000000ad02367223 */ /* 0x000fc2000001081c */
[----:B------:R-:W-:-:S02]  /*19c80*/  F2FP.SATFINITE.E4M3.F32.PACK_AB_MERGE_C R208, R85, R32, R208 ;  /* 0x0000002055d0723e */ /* 0x000fc400048070d0 */
[----:B------:R-:W-:Y:S01]  /*19c90*/  FSETP.NEU.FTZ.AND P2, PT, R11, -INF , PT ;  /* 0xff8000000b00780b */ /* 0x000fe20003f5d000 */
[----:B------:R-:W-:Y:S01]  /*19ca0*/  FFMA.FTZ R58, R2, R11, -8 ;  /* 0xc1000000023a7423 */ /* 0x000fe2000001000b */
[----:B------:R-:W-:Y:S04]  /*19cb0*/  MUFU.EX2 R42, R137 ;  /* 0x00000089002a7308 */ /* 0x000fe80000000800 */
[----:B------:R-:W-:Y:S02]  /*19cc0*/  FSEL R58, R58, RZ, P2 ;  /* 0x000000ff3a3a7208 */ /* 0x000fe40001000000 */
[----:B------:R-:W-:Y:S02]  /*19cd0*/  ISETP.GE.AND P2, PT, R159, 0xa1, PT ;  /* 0x000000a19f00780c */ /* 0x000fe40003f46270 */
        /* <DEDUP_REMOVED lines=14> */
[----:B------:R-:W-:Y:S01]  /*19dc0*/  FADD.FTZ R61, R4, R33 ;  /* 0x00000021043d7221 */ /* 0x000fe20000010000 */
[----:B------:R-:W-:-:S01]  /*19dd0*/  FFMA.FTZ R68, R2, R103, -R58 ;  /* 0x0000006702447223 */ /* 0x000fc2000001083a */
[----:B------:R-:W0:Y:S01]  /*19de0*/  MUFU.EX2 R28, R28 ;  /* 0x0000001c001c7308 */ /* 0x000e220000000800 */
[----:B------:R-:W-:-:S01]  /*19df0*/  FFMA.FTZ R63, R2, R63, -R58 ;  /* 0x0000003f023f7223 */ /* 0x000fc2000001083a */
[----:B------:R-:W-:Y:S01]  /*19e00*/  FADD.FTZ R76, R6, R61 ;  /* 0x0000003d064c7221 */ /* 0x000fe20000010000 */
[----:B------:R-:W-:-:S01]  /*19e10*/  FFMA.FTZ R5, R2, R5, -R58 ;  /* 0x0000000502057223 */ /* 0x000fc2000001083a */
[C-C-:B------:R-:W-:Y:S01]  /*19e20*/  FFMA.FTZ R60, R2.reuse, R75, -R58.reuse ;  /* 0x0000004b023c7223 */ /* 0x140fe2000001083a */
[----:B------:R-:W-:-:S01]  /*19e30*/  FFMA.FTZ R61, R2, R41, -R58 ;  /* 0x00000029023d7223 */ /* 0x000fc2000001083a */
[----:B------:R-:W-:-:S02]  /*19e40*/  @!P1 VIADD R41, R0, 0x33440 ;  /* 0x0003344000299836 */ /* 0x000fc40000000000 */
[----:B------:R-:W-:-:S01]  /*19e50*/  FFMA.FTZ R75, R2, R79, -R58 ;  /* 0x0000004f024b7223 */ /* 0x000fc2000001083a */
[----:B------:R-:W1:Y:S01]  /*19e60*/  MUFU.EX2 R62, R62 ;  /* 0x0000003e003e7308 */ /* 0x000e620000000800 */
[----:B------:R-:W-:-:S01]  /*19e70*/  FFMA.FTZ R43, R2, R43, -R58 ;  /* 0x0000002b022b7223 */ /* 0x000fc2000001083a */
[C-C-:B------:R-:W-:Y:S01]  /*19e80*/  FFMA.FTZ R64, R2.reuse, R83, -R58.reuse ;  /* 0x0000005302407223 */ /* 0x140fe2000001083a */
[----:B------:R-:W-:Y:S01]  /*19e90*/  @!P1 PRMT R41, RZ, 0x654, R41 ;  /* 0x00000654ff299816 */ /* 0x000fe20000000029 */
[C-C-:B------:R-:W-:Y:S01]  /*19ea0*/  FFMA.FTZ R73, R2.reuse, R73, -R58.reuse ;  /* 0x0000004902497223 */ /* 0x140fe2000001083a */
[----:B------:R-:W-:-:S01]  /*19eb0*/  FFMA.FTZ R74, R2, R87, -R58 ;  /* 0x00000057024a7223 */ /* 0x000fc2000001083a */
[----:B------:R-:W-:Y:S01]  /*19ec0*/  FFMA.FTZ R47, R2, R47, -R58 ;  /* 0x0000002f022f7223 */ /* 0x000fe2000001083a */
[----:B------:R2:W-:Y:S01]  /*19ed0*/  @!P1 SYNCS.ARRIVE.TRANS64.RED.A1T0 RZ, [R41+URZ], RZ ;  /* 0x000000ff29ff99a7 */ /* 0x0005e2000810043f */
[----:B------:R-:W3:Y:S01]  /*19ee0*/  MUFU.EX2 R91, R91 ;  /* 0x0000005b005b7308 */ /* 0x000ee20000000800 */
[----:B0-----:R-:W-:-:S01]  /*19ef0*/  FADD.FTZ R65, R3, R28 ;  /* 0x0000001c03417221 */ /* 0x001fc20000010000 */
        /* <DEDUP_REMOVED lines=8> */
[----:B------:R-:W-:Y:S01]  /*19f80*/  F2FP.SATFINITE.E4M3.F32.PACK_AB_MERGE_C R210, R109, R42, RZ ;  /* 0x0000002a6dd2723e */ /* 0x000fe200048070ff */
[----:B------:R-:W-:-:S01]  /*19f90*/  FFMA.FTZ R53, R2, R53, -R58 ;  /* 0x0000003502357223 */ /* 0x000fc2000001083a */
[C-C-:B------:R-:W-:Y:S01]  /*19fa0*/  FFMA.FTZ R55, R2.reuse, R55, -R58.reuse ;  /* 0x0000003702377223 */ /* 0x140fe2000001083a */
[----:B------:R-:W-:-:S01]  /*19fb0*/  FFMA.FTZ R27, R2, R27, -R58 ;  /* 0x0000001b021b7223 */ /* 0x000fc2000001083a */
[C-C-:B------:R-:W-:Y:S01]  /*19fc0*/  FFMA.FTZ R29, R2.reuse, R29, -R58.reuse ;  /* 0x0000001d021d7223 */ /* 0x140fe2000001083a */
[----:B------:R-:W-:-:S01]  /*19fd0*/  FFMA.FTZ R31, R2, R31, -R58 ;  /* 0x0000001f021f7223 */ /* 0x000fc2000001083a */
[----:B------:R-:W1:Y:S01]  /*19fe0*/  MUFU.EX2 R56, R56 ;  /* 0x0000003800387308 */ /* 0x000e620000000800 */
[----:B---3--:R-:W-:-:S01]  /*19ff0*/  FADD.FTZ R82, R91, R82 ;  /* 0x000000525b527221 */ /* 0x008fc20000010000 */
[C-C-:B------:R-:W-:Y:S01]  /*1a000*/  FFMA.FTZ R111, R2.reuse, R111, -R58.reuse ;  /* 0x0000006f026f7223 */ /* 0x140fe2000001083a */
[----:B------:R-:W-:Y:S01]  /*1a010*/  F2FP.SATFINITE.E4M3.F32.PACK_AB_MERGE_C R201, R91, R62, RZ ;  /* 0x0000003e5bc9723e */ /* 0x000fe200048070ff */
[C-C-:B------:R-:W-:Y:S01]  /*1a020*/  FFMA.FTZ R35, R2.reuse, R35, -R58.reuse ;  /* 0x0000002302237223 */ /* 0x140fe2000001083a */
[----:B------:R-:W-:-:S01]  /*1a030*/  FFMA.FTZ R113, R2, R113, -R58 ;  /* 0x0000007102717223 */ /* 0x000fc2000001083a */
[----:B------:R-:W-:Y:S01]  /*1a040*/  F2FP.SATFINITE.E4M3.F32.PACK_AB_MERGE_C R210, R107, R40, R210 ;  /* 0x000000286bd2723e */ /* 0x000fe200048070d2 */
[----:B------:R-:W-:Y:S01]  /*1a050*/  IMAD.MOV.U32 R103, RZ, RZ, R119 ;  /* 0x000000ffff677224 */ /* 0x000fe200078e0077 */
[----:B------:R-:W-:Y:S01]  /*1a060*/  MUFU.EX2 R13, R13 ;  /* 0x0000000d000d7308 */ /* 0x000fe20000000800 */
[----:B------:R-:W-:Y:S01]  /*1a070*/  F2FP.SATFINITE.E4M3.F32.PACK_AB_MERGE_C R201, R28, R3, R201 ;  /* 0x000000031cc9723e */ /* 0x000fe200048070c9 */
[--C-:B------:R-:W-:Y:S01]  /*1a080*/  IMAD.MOV.U32 R99, RZ, RZ, R119.reuse ;  /* 0x000000ffff637224 */ /* 0x100fe200078e0077 */
[-C--:B------:R-:W-:Y:S01]  /*1a090*/  MOV R83, R119.reuse ;  /* 0x0000007700537202 */ /* 0x080fe20000000f00 */
[--C-:B------:R-:W-:Y:S01]  /*1a0a0*/  IMAD.MOV.U32 R95, RZ, RZ, R119.reuse ;  /* 0x000000ffff5f7224 */ /* 0x100fe200078e0077 */
[-C--:B------:R-:W-:Y:S01]  /*1a0b0*/  MOV R69, R119.reuse ;  /* 0x0000007700457202 */ /* 0x080fe20000000f00 */
[--C-:B------:R-:W-:Y:S01]  /*1a0c0*/  IMAD.MOV.U32 R91, RZ, RZ, R119.reuse ;  /* 0x000000ffff5b7224 */ /* 0x100fe200078e0077 */
[----:B------:R-:W-:Y:S01]  /*1a0d0*/  MOV R62, R119 ;  /* 0x00000077003e7202 */ /* 0x000fe20000000f00 */
[----:B------:R3:W-:Y:S01]  /*1a0e0*/  MUFU.EX2 R78, R63 ;  /* 0x0000003f004e7308 */ /* 0x0007e20000000800 */
[----:B------:R-:W-:-:S02]  /*1a0f0*/  IMAD.MOV.U32 R87, RZ, RZ, R119 ;  /* 0x000000ffff577224 */ /* 0x000fc400078e0077 */
[--C-:B------:R-:W-:Y:S02]  /*1a100*/  IMAD.MOV.U32 R79, RZ, RZ, R119.reuse ;  /* 0x000000ffff4f7224 */ /* 0x100fe400078e0077 */
[--C-:B------:R-:W-:Y:S02]  /*1a110*/  IMAD.MOV.U32 R67, RZ, RZ, R119.reuse ;  /* 0x000000ffff437224 */ /* 0x100fe400078e0077 */
[----:B------:R-:W-:Y:S01]  /*1a120*/  IMAD.MOV.U32 R33, RZ, RZ, R119 ;  /* 0x000000ffff217224 */ /* 0x000fe200078e0077 */
[----:B------:R-:W4:Y:S01]  /*1a130*/  MUFU.EX2 R68, R68 ;  /* 0x0000004400447308 */ /* 0x000f220000000800 */
[----:B---3--:R-:W-:-:S01]  /*1a140*/  FADD.FTZ R63, R37, R76 ;  /* 0x0000004c253f7221 */ /* 0x008fc20000010000 */
[----:B------:R-:W-:-:S03]  /*1a150*/  IMAD.MOV.U32 R28, RZ, RZ, R119 ;  /* 0x000000ffff1c7224 */ /* 0x000fc600078e0077 */
[----:B------:R-:W-:Y:S01]  /*1a160*/  FADD.FTZ R76, R8, R63 ;  /* 0x0000003f084c7221 */ /* 0x000fe20000010000 */
[----:B0-----:R-:W-:-:S02]  /*1a170*/  FADD.FTZ R63, R7, R82 ;  /* 0x00000052073f7221 */ /* 0x001fc40000010000 */
[----:B------:R-:W-:Y:S01]  /*1a180*/  MUFU.EX2 R5, R5 ;  /* 0x0000000500057308 */ /* 0x000fe20000000800 */
[----:B------:R-:W-:-:S01]  /*1a190*/  FADD.FTZ R65, R77, R76 ;  /* 0x0000004c4d417221 */ /* 0x000fc20000010000 */
[----:B-1----:R-:W-:Y:S01]  /*1a1a0*/  FADD.FTZ R76, R56, R63 ;  /* 0x0000003f384c7221 */ /* 0x002fe20000010000 */
[----:B------:R-:W-:Y:S02]  /*1a1b0*/  IMAD.MOV.U32 R77, RZ, RZ, R119 ;  /* 0x000000ffff4d7224 */ /* 0x000fe400078e0077 */
[----:B------:R-:W-:Y:S01]  /*1a1c0*/  FADD.FTZ R82, R12, R65 ;  /* 0x000000410c527221 */ /* 0x000fe20000010000 */
[----:B------:R-:W-:Y:S02]  /*1a1d0*/  IMAD.MOV.U32 R65, RZ, RZ, R119 ;  /* 0x000000ffff417224 */ /* 0x000fe400078e0077 */
[----:B------:R-:W-:Y:S01]  /*1a1e0*/  MUFU.EX2 R60, R60 ;  /* 0x0000003c003c7308 */ /* 0x000fe20000000800 */
[----:B------:R-:W-:-:S01]  /*1a1f0*/  FADD.FTZ R63, R89, R82 ;  /* 0x00000052593f7221 */ /* 0x000fc20000010000 */
[----:B----4-:R-:W-:Y:S01]  /*1a200*/  F2FP.SATFINITE.E4M3.F32.PACK_AB_MERGE_C R203, R68, R13, RZ ;  /* 0x0000000d44cb723e */ /* 0x010fe200048070ff */
[----:B------:R-:W-:-:S02]  /*1a210*/  IMAD.MOV.U32 R89, RZ, RZ, R119 ;  /* 0x000000ffff597224 */ /* 0x000fc400078e0077 */
[----:B------:R-:W-:Y:S01]  /*1a220*/  FADD.FTZ R84, R20, R63 ;  /* 0x0000003f14547221 */ /* 0x000fe20000010000 */
[----:B------:R-:W-:Y:S01]  /*1a230*/  F2FP.SATFINITE.E4M3.F32.PACK_AB_MERGE_C R203, R56, R7, R203 ;  /* 0x0000000738cb723e */ /* 0x000fe200048070cb */
[--C-:B------:R-:W-:Y:S01]  /*1a240*/  IMAD.MOV.U32 R63, RZ, RZ, R119.reuse ;  /* 0x000000ffff3f7224 */ /* 0x100fe200078e0077 */
[----:B------:R-:W-:Y:S01]  /*1a250*/  MUFU.EX2 R70, R70 ;  /* 0x0000004600467308 */ /* 0x000fe20000000800 */
[----:B------:R-:W-:-:S07]  /*1a260*/  IMAD.MOV.U32 R56, RZ, RZ, R119 ;  /* 0x000000ffff387224 */ /* 0x000fce00078e0077 */
[----:B------:R0:W-:Y:S08]  /*1a270*/  MUFU.EX2 R0, R61 ;  /* 0x0000003d00007308 */ /* 0x0001f00000000800 */
[----:B------:R-:W1:Y:S01]  /*1a280*/  MUFU.EX2 R75, R75 ;  /* 0x0000004b004b7308 */ /* 0x000e620000000800 */
[----:B0-----:R-:W-:-:S01]  /*1a290*/  FADD.FTZ R61, R13, R76 ;  /* 0x0000004c0d3d7221 */ /* 0x001fc20000010000 */
[----:B------:R-:W-:Y:S01]  /*1a2a0*/  FFMA.FTZ R76, R2, R51, -R58 ;  /* 0x00000033024c7223 */ /* 0x000fe2000001083a */
[----:B------:R-:W-:-:S01]  /*1a2b0*/  FADD.FTZ R51, R93, R84 ;  /* 0x000000545d337221 */ /* 0x000fc20000010000 */
[----:B------:R-:W-:-:S02]  /*1a2c0*/  IMAD.MOV.U32 R93, RZ, RZ, R119 ;  /* 0x000000ffff5d7224 */ /* 0x000fc400078e0077 */
[----:B------:R-:W-:-:S01]  /*1a2d0*/  FADD.FTZ R82, R68, R61 ;  /* 0x0000003d44527221 */ /* 0x000fc20000010000 */
[----:B------:R-:W-:Y:S02]  /*1a2e0*/  IMAD.MOV.U32 R68, RZ, RZ, R119 ;  /* 0x000000ffff447224 */ /* 0x000fe400078e0077 */
[----:B------:R-:W-:-:S01]  /*1a2f0*/  FADD.FTZ R84, R24, R51 ;  /* 0x0000003318547221 */ /* 0x000fc20000010000 */
[----:B------:R-:W0:Y:S03]  /*1a300*/  MUFU.EX2 R9, R9 ;  /* 0x0000000900097308 */ /* 0x000e260000000800 */
[----:B------:R-:W-:-:S01]  /*1a310*/  FADD.FTZ R51, R97, R84 ;  /* 0x0000005461337221 */ /* 0x000fc20000010000 */
[----:B------:R-:W-:-:S03]  /*1a320*/  MOV R97, R119 ;  /* 0x0000007700617202 */ /* 0x000fc60000000f00 */
[----:B------:R-:W-:Y:S01]  /*1a330*/  FADD.FTZ R84, R26, R51 ;  /* 0x000000331a547221 */ /* 0x000fe20000010000 */
[----:B--2---:R2:W-:Y:S01]  /*1a340*/  MUFU.EX2 R41, R43 ;  /* 0x0000002b00297308 */ /* 0x0045e20000000800 */
[----:B-1----:R-:W-:Y:S01]  /*1a350*/  F2FP.SATFINITE.E4M3.F32.PACK_AB_MERGE_C R205, R75, R70, RZ ;  /* 0x000000464bcd723e */ /* 0x002fe200048070ff */
[----:B------:R-:W-:Y:S02]  /*1a360*/  IMAD.MOV.U32 R26, RZ, RZ, R119 ;  /* 0x000000ffff1a7224 */ /* 0x000fe400078e0077 */
[----:B------:R-:W-:-:S01]  /*1a370*/  FADD.FTZ R51, R101, R84 ;  /* 0x0000005465337221 */ /* 0x000fc20000010000 */
[----:B------:R-:W-:Y:S01]  /*1a380*/  IMAD.MOV.U32 R101, RZ, RZ, R119 ;  /* 0x000000ffff657224 */ /* 0x000fe200078e0077 */
[----:B------:R-:W-:Y:S02]  /*1a390*/  F2FP.SATFINITE.E4M3.F32.PACK_AB_MERGE_C R205, R60, R5, R205 ;  /* 0x000000053ccd723e */ /* 0x000fe400048070cd */
[----:B------:R-:W1:Y:S01]  /*1a3a0*/  MUFU.EX2 R64, R64 ;  /* 0x0000004000407308 */ /* 0x000e620000000800 */
[----:B--2---:R-:W-:-:S04]  /*1a3b0*/  FADD.FTZ R43, R5, R82 ;  /* 0x00000052052b7221 */ /* 0x004fc80000010000 */
[----:B------:R-:W-:Y:S01]  /*1a3c0*/  FADD.FTZ R61, R60, R43 ;  /* 0x0000002b3c3d7221 */ /* 0x000fe20000010000 */
[----:B------:R-:W-:-:S01]  /*1a3d0*/  FFMA.FTZ R43, R2, R25, -R58 ;  /* 0x00000019022b7223 */ /* 0x000fc2000001083a */
[----:B------:R-:W-:Y:S01]  /*1a3e0*/  FFMA.FTZ R58, R2, R115, -R58 ;  /* 0x00000073023a7223 */ /* 0x000fe2000001083a */
[----:B------:R-:W2:Y:S01]  /*1a3f0*/  MUFU.EX2 R73, R73 ;  /* 0x0000004900497308 */ /* 0x000ea20000000800 */
[----:B------:R-:W-:-:S01]  /*1a400*/  FADD.FTZ R86, R70, R61 ;  /* 0x0000003d46567221 */ /* 0x000fc20000010000 */
[--C-:B------:R-:W-:Y:S02]  /*1a410*/  IMAD.MOV.U32 R115, RZ, RZ, R119.reuse ;  /* 0x000000ffff737224 */ /* 0x100fe400078e0077 */
[--C-:B------:R-:W-:Y:S02]  /*1a420*/  IMAD.MOV.U32 R70, RZ, RZ, R119.reuse ;  /* 0x000000ffff467224 */ /* 0x100fe400078e0077 */
[----:B------:R-:W-:Y:S01]  /*1a430*/  FADD.FTZ R86, R75, R86 ;  /* 0x000000564b567221 */ /* 0x000fe20000010000 */
[--C-:B------:R-:W-:Y:S01]  /*1a440*/  IMAD.MOV.U32 R75, RZ, RZ, R119.reuse ;  /* 0x000000ffff4b7224 */ /* 0x100fe200078e0077 */
[----:B------:R-:W3:Y:S01]  /*1a450*/  MUFU.EX2 R74, R74 ;  /* 0x0000004a004a7308 */ /* 0x000ee20000000800 */
[----:B------:R-:W-:-:S02]  /*1a460*/  IMAD.MOV.U32 R61, RZ, RZ, R119 ;  /* 0x000000ffff3d7224 */ /* 0x000fc400078e0077 */
[----:B------:R-:W-:-:S05]  /*1a470*/  IMAD.MOV.U32 R60, RZ, RZ, R119 ;  /* 0x000000ffff3c7224 */ /* 0x000fca00078e0077 */
[----:B------:R-:W4:Y:S08]  /*1a480*/  MUFU.EX2 R15, R15 ;  /* 0x0000000f000f7308 */ /* 0x000f300000000800 */
[----:B------:R0:W-:Y:S08]  /*1a490*/  MUFU.EX2 R82, R47 ;  /* 0x0000002f00527308 */ /* 0x0001f00000000800 */
[----:B------:R-:W5:Y:S01]  /*1a4a0*/  MUFU.EX2 R66, R66 ;  /* 0x0000004200427308 */ /* 0x000f620000000800 */
[----:B0-----:R-:W-:-:S01]  /*1a4b0*/  FADD.FTZ R47, R9, R86 ;  /* 0x00000056092f7221 */ /* 0x001fc20000010000 */
[----:B------:R-:W-:Y:S01]  /*1a4c0*/  FADD.FTZ R86, R30, R51 ;  /* 0x000000331e567221 */ /* 0x000fe20000010000 */
[----:B------:R-:W-:-:S02]  /*1a4d0*/  IMAD.MOV.U32 R51, RZ, RZ, R119 ;  /* 0x000000ffff337224 */ /* 0x000fc400078e0077 */
[----:B-1----:R-:W-:-:S03]  /*1a4e0*/  FADD.FTZ R84, R64, R47 ;  /* 0x0000002f40547221 */ /* 0x002fc60000010000 */
[----:B------:R-:W0:Y:S01]  /*1a4f0*/  MUFU.EX2 R57, R57 ;  /* 0x0000003900397308 */ /* 0x000e220000000800 */
[----:B--2---:R-:W-:-:S01]  /*1a500*/  FADD.FTZ R47, R73, R84 ;  /* 0x00000054492f7221 */ /* 0x004fc20000010000 */
[----:B---3--:R-:W-:-:S03]  /*1a510*/  F2FP.SATFINITE.E4M3.F32.PACK_AB_MERGE_C R73, R74, R73, RZ ;  /* 0x000000494a49723e */ /* 0x008fc600048070ff */
[----:B------:R-:W-:Y:S01]  /*1a520*/  FADD.FTZ R6, R74, R47 ;  /* 0x0000002f4a067221 */ /* 0x000fe20000010000 */
[----:B------:R-:W-:Y:S01]  /*1a530*/  F2FP.SATFINITE.E4M3.F32.PACK_AB_MERGE_C R207, R64, R9, R73 ;  /* 0x0000000940cf723e */ /* 0x000fe20004807049 */
[----:B------:R-:W-:Y:S01]  /*1a540*/  IMAD.MOV.U32 R74, RZ, RZ, R119 ;  /* 0x000000ffff4a7224 */ /* 0x000fe200078e0077 */
[----:B------:R1:W-:Y:S01]  /*1a550*/  MUFU.EX2 R25, R49 ;  /* 0x0000003100197308 */ /* 0x0003e20000000800 */
[----:B----4-:R-:W-:-:S01]  /*1a560*/  FADD.FTZ R37, R15, R6 ;  /* 0x000000060f257221 */ /* 0x010fc20000010000 */
[--C-:B------:R-:W-:Y:S02]  /*1a570*/  IMAD.MOV.U32 R73, RZ, RZ, R119.reuse ;  /* 0x000000ffff497224 */ /* 0x100fe400078e0077 */
[----:B------:R-:W-:Y:S02]  /*1a580*/  IMAD.MOV.U32 R64, RZ, RZ, R119 ;  /* 0x000000ffff407224 */ /* 0x000fe400078e0077 */
[----:B-----5:R-:W-:Y:S02]  /*1a590*/  FADD.FTZ R12, R66, R37 ;  /* 0x00000025420c7221 */ /* 0x020fe40000010000 */
[----:B------:R-:W2:Y:S01]  /*1a5a0*/  MUFU.EX2 R21, R21 ;  /* 0x0000001500157308 */ /* 0x000ea20000000800 */
[----:B-1----:R-:W-:-:S01]  /*1a5b0*/  FADD.FTZ R49, R81, R86 ;  /* 0x0000005651317221 */ /* 0x002fc20000010000 */
[----:B0-----:R-:W-:Y:S01]  /*1a5c0*/  FADD.FTZ R37, R57, R12 ;  /* 0x0000000c39257221 */ /* 0x001fe20000010000 */
[----:B------:R-:W-:Y:S01]  /*1a5d0*/  F2FP.SATFINITE.E4M3.F32.PACK_AB_MERGE_C R57, R78, R57, RZ ;  /* 0x000000394e39723e */ /* 0x000fe200048070ff */
[----:B------:R-:W-:-:S02]  /*1a5e0*/  IMAD.MOV.U32 R86, RZ, RZ, R119 ;  /* 0x000000ffff567224 */ /* 0x000fc400078e0077 */
[----:B------:R-:W-:-:S01]  /*1a5f0*/  FADD.FTZ R84, R32, R49 ;  /* 0x0000003120547221 */ /* 0x000fc20000010000 */
[----:B------:R-:W-:Y:S01]  /*1a600*/  FADD.FTZ R12, R78, R37 ;  /* 0x000000254e0c7221 */ /* 0x000fe20000010000 */
[----:B------:R-:W-:Y:S01]  /*1a610*/  F2FP.SATFINITE.E4M3.F32.PACK_AB_MERGE_C R209, R66, R15, R57 ;  /* 0x0000000f42d1723e */ /* 0x000fe20004807039 */
[----:B------:R-:W0:Y:S01]  /*1a620*/  MUFU.EX2 R72, R72 ;  /* 0x0000004800487308 */ /* 0x000e220000000800 */
[----:B------:R-:W-:-:S01]  /*1a630*/  FADD.FTZ R47, R85, R84 ;  /* 0x00000054552f7221 */ /* 0x000fc20000010000 */
[--C-:B------:R-:W-:Y:S02]  /*1a640*/  IMAD.MOV.U32 R85, RZ, RZ, R119.reuse ;  /* 0x000000ffff557224 */ /* 0x100fe400078e0077 */
[----:B------:R-:W-:Y:S02]  /*1a650*/  IMAD.MOV.U32 R84, RZ, RZ, R119 ;  /* 0x000000ffff547224 */ /* 0x000fe400078e0077 */
[----:B------:R-:W-:Y:S01]  /*1a660*/  FADD.FTZ R24, R36, R47 ;  /* 0x0000002f24187221 */ /* 0x000fe20000010000 */
[----:B------:R-:W-:Y:S01]  /*1a670*/  IMAD.MOV.U32 R81, RZ, RZ, R119 ;  /* 0x000000ffff517224 */ /* 0x000fe200078e0077 */
[----:B------:R-:W1:Y:S02]  /*1a680*/  MUFU.EX2 R59, R59 ;  /* 0x0000003b003b7308 */ /* 0x000e640000000800 */
[----:B------:R-:W-:-:S01]  /*1a690*/  FADD.FTZ R105, R105, R24 ;  /* 0x0000001869697221 */ /* 0x000fc20000010000 */
[----:B--2---:R-:W-:Y:S01]  /*1a6a0*/  FADD.FTZ R13, R21, R12 ;  /* 0x0000000c150d7221 */ /* 0x004fe20000010000 */
[----:B------:R-:W-:-:S02]  /*1a6b0*/  IMAD.MOV.U32 R78, RZ, RZ, R119 ;  /* 0x000000ffff4e7224 */ /* 0x000fc400078e0077 */
[----:B------:R-:W-:Y:S01]  /*1a6c0*/  FADD.FTZ R24, R40, R105 ;  /* 0x0000006928187221 */ /* 0x000fe20000010000 */
[----:B------:R-:W-:Y:S01]  /*1a6d0*/  IMAD.MOV.U32 R105, RZ, RZ, R119 ;  /* 0x000000ffff697224 */ /* 0x000fe200078e0077 */
[----:B------:R2:W3:Y:S02]  /*1a6e0*/  MUFU.EX2 R80, R71 ;  /* 0x0000004700507308 */ /* 0x0004e40000000800 */
[----:B------:R-:W-:-:S01]  /*1a6f0*/  FADD.FTZ R37, R107, R24 ;  /* 0x000000186b257221 */ /* 0x000fc20000010000 */
[----:B0-----:R-:W-:Y:S01]  /*1a700*/  FADD.FTZ R24, R72, R13 ;  /* 0x0000000d48187221 */ /* 0x001fe20000010000 */
[----:B------:R-:W-:Y:S02]  /*1a710*/  IMAD.MOV.U32 R107, RZ, RZ, R119 ;  /* 0x000000ffff6b7224 */ /* 0x000fe400078e0077 */
[----:B------:R-:W-:Y:S01]  /*1a720*/  FADD.FTZ R30, R42, R37 ;  /* 0x000000252a1e7221 */ /* 0x000fe20000010000 */
[----:B------:R-:W-:Y:S01]  /*1a730*/  IMAD.MOV.U32 R66, RZ, RZ, R119 ;  /* 0x000000ffff427224 */ /* 0x000fe200078e0077 */
[----:B------:R-:W0:Y:S01]  /*1a740*/  MUFU.EX2 R34, R34 ;  /* 0x0000002200227308 */ /* 0x000e220000000800 */
[----:B-1----:R-:W-:-:S01]  /*1a750*/  FADD.FTZ R13, R59, R24 ;  /* 0x000000183b0d7221 */ /* 0x002fc20000010000 */
[----:B------:R-:W-:Y:S01]  /*1a760*/  FADD.FTZ R109, R109, R30 ;  /* 0x0000001e6d6d7221 */ /* 0x000fe20000010000 */
[----:B--2---:R-:W-:-:S02]  /*1a770*/  IMAD.MOV.U32 R71, RZ, RZ, R119 ;  /* 0x000000ffff477224 */ /* 0x004fc400078e0077 */
[--C-:B------:R-:W-:Y:S02]  /*1a780*/  IMAD.MOV.U32 R57, RZ, RZ, R119.reuse ;  /* 0x000000ffff397224 */ /* 0x100fe400078e0077 */
[----:B------:R-:W-:Y:S01]  /*1a790*/  IMAD.MOV.U32 R49, RZ, RZ, R119 ;  /* 0x000000ffff317224 */ /* 0x000fe200078e0077 */
[----:B------:R-:W1:Y:S01]  /*1a7a0*/  MUFU.EX2 R39, R143 ;  /* 0x0000008f00277308 */ /* 0x000e620000000800 */
[----:B---3--:R-:W-:-:S01]  /*1a7b0*/  FADD.FTZ R13, R80, R13 ;  /* 0x0000000d500d7221 */ /* 0x008fc20000010000 */
[----:B------:R-:W-:Y:S01]  /*1a7c0*/  F2FP.SATFINITE.E4M3.F32.PACK_AB_MERGE_C R59, R80, R59, RZ ;  /* 0x0000003b503b723e */ /* 0x000fe200048070ff */
[----:B------:R-:W-:Y:S02]  /*1a7d0*/  IMAD.MOV.U32 R80, RZ, RZ, R119 ;  /* 0x000000ffff507224 */ /* 0x000fe400078e0077 */
[----:B------:R-:W-:Y:S01]  /*1a7e0*/  FADD.FTZ R8, R0, R13 ;  /* 0x0000000d00087221 */ /* 0x000fe20000010000 */
[----:B------:R-:W-:Y:S01]  /*1a7f0*/  F2FP.SATFINITE.E4M3.F32.PACK_AB_MERGE_C R211, R72, R21, R59 ;  /* 0x0000001548d3723e */ /* 0x000fe2000480703b */
[----:B------:R-:W-:Y:S01]  /*1a800*/  IMAD.MOV.U32 R72, RZ, RZ, R119 ;  /* 0x000000ffff487224 */ /* 0x000fe200078e0077 */
[----:B------:R-:W2:Y:S01]  /*1a810*/  MUFU.EX2 R38, R38 ;  /* 0x0000002600267308 */ /* 0x000ea20000000800 */
[----:B0-----:R-:W-:-:S01]  /*1a820*/  FADD.FTZ R4, R34, R109 ;  /* 0x0000006d22047221 */ /* 0x001fc20000010000 */
[----:B------:R-:W-:Y:S01]  /*1a830*/  FADD.FTZ R8, R41, R8 ;  /* 0x0000000829087221 */ /* 0x000fe20000010000 */
[----:B------:R-:W-:-:S02]  /*1a840*/  IMAD.MOV.U32 R109, RZ, RZ, R119 ;  /* 0x000000ffff6d7224 */ /* 0x000fc400078e0077 */
[--C-:B------:R-:W-:Y:S02]  /*1a850*/  IMAD.MOV.U32 R59, RZ, RZ, R119.reuse ;  /* 0x000000ffff3b7224 */ /* 0x100fe400078e0077 */
[----:B------:R-:W-:Y:S01]  /*1a860*/  IMAD.MOV.U32 R47, RZ, RZ, R119 ;  /* 0x000000ffff2f7224 */ /* 0x000fe200078e0077 */
[----:B------:R-:W0:Y:S01]  /*1a870*/  MUFU.EX2 R45, R45 ;  /* 0x0000002d002d7308 */ /* 0x000e220000000800 */
[----:B-1----:R-:W-:-:S01]  /*1a880*/  FADD.FTZ R13, R39, R4 ;  /* 0x00000004270d7221 */ /* 0x002fc20000010000 */
[--C-:B------:R-:W-:Y:S02]  /*1a890*/  IMAD.MOV.U32 R42, RZ, RZ, R119.reuse ;  /* 0x000000ffff2a7224 */ /* 0x100fe400078e0077 */
[--C-:B------:R-:W-:Y:S02]  /*1a8a0*/  IMAD.MOV.U32 R40, RZ, RZ, R119.reuse ;  /* 0x000000ffff287224 */ /* 0x100fe400078e0077 */
        /* <DEDUP_REMOVED lines=8> */
[C---:B------:R-:W-:Y:S01]  /*1a930*/  F2FP.SATFINITE.E4M3.F32.PACK_AB_MERGE_C R45, R82.reuse, R45, RZ ;  /* 0x0000002d522d723e */ /* 0x040fe200048070ff */
[----:B------:R-:W-:Y:S02]  /*1a940*/  IMAD.MOV.U32 R24, RZ, RZ, R119 ;  /* 0x000000ffff187224 */ /* 0x000fe400078e0077 */
[----:B------:R-:W-:Y:S01]  /*1a950*/  FADD.FTZ R82, R82, R13 ;  /* 0x0000000d52527221 */ /* 0x000fe20000010000 */
[----:B------:R-:W-:Y:S01]  /*1a960*/  F2FP.SATFINITE.E4M3.F32.PACK_AB_MERGE_C R213, R41, R0, R45 ;  /* 0x0000000029d5723e */ /* 0x000fe2000480702d */
[----:B------:R-:W-:Y:S01]  /*1a970*/  IMAD.MOV.U32 R45, RZ, RZ, R119 ;  /* 0x000000ffff2d7224 */ /* 0x000fe200078e0077 */
[----:B------:R-:W-:Y:S01]  /*1a980*/  MUFU.EX2 R121, R121 ;  /* 0x0000007900797308 */ /* 0x000fe20000000800 */
[C---:B-1----:R-:W-:Y:S01]  /*1a990*/  F2FP.SATFINITE.E4M3.F32.PACK_AB_MERGE_C R212, R117.reuse, R38, RZ ;  /* 0x0000002675d4723e */ /* 0x042fe200048070ff */
[----:B------:R-:W-:Y:S01]  /*1a9a0*/  FADD.FTZ R117, R117, R20 ;  /* 0x0000001475757221 */ /* 0x000fe20000010000 */
[----:B------:R-:W-:-:S01]  /*1a9b0*/  FADD.FTZ R13, R25, R82 ;  /* 0x00000052190d7221 */ /* 0x000fc20000010000 */
[--C-:B------:R-:W-:Y:S01]  /*1a9c0*/  IMAD.MOV.U32 R82, RZ, RZ, R119.reuse ;  /* 0x000000ffff527224 */ /* 0x100fe200078e0077 */
[----:B------:R-:W-:Y:S01]  /*1a9d0*/  F2FP.SATFINITE.E4M3.F32.PACK_AB_MERGE_C R212, R39, R34, R212 ;  /* 0x0000002227d4723e */ /* 0x000fe200048070d4 */
[----:B------:R-:W-:Y:S01]  /*1a9e0*/  IMAD.MOV.U32 R39, RZ, RZ, R119 ;  /* 0x000000ffff277224 */ /* 0x000fe200078e0077 */
[----:B------:R-:W-:Y:S01]  /*1a9f0*/  MOV R41, R119 ;  /* 0x0000007700297202 */ /* 0x000fe20000000f00 */
[----:B------:R-:W0:Y:S01]  /*1aa00*/  MUFU.EX2 R76, R76 ;  /* 0x0000004c004c7308 */ /* 0x000e220000000800 */
[----:B--2---:R-:W-:-:S01]  /*1aa10*/  FADD.FTZ R8, R44, R117 ;  /* 0x000000752c087221 */ /* 0x004fc20000010000 */
[--C-:B------:R-:W-:Y:S01]  /*1aa20*/  IMAD.MOV.U32 R117, RZ, RZ, R119.reuse ;  /* 0x000000ffff757224 */ /* 0x100fe200078e0077 */
[----:B------:R-:W-:Y:S01]  /*1aa30*/  MOV R34, R119 ;  /* 0x0000007700227202 */ /* 0x000fe20000000f00 */
[----:B------:R-:W-:-:S04]  /*1aa40*/  IMAD.MOV.U32 R38, RZ, RZ, R119 ;  /* 0x000000ffff267224 */ /* 0x000fc800078e0077 */
[----:B------:R-:W-:Y:S08]  /*1aa50*/  MUFU.EX2 R46, R46 ;  /* 0x0000002e002e7308 */ /* 0x000ff00000000800 */
[----:B------:R-:W1:Y:S01]  /*1aa60*/  MUFU.EX2 R123, R123 ;  /* 0x0000007b007b7308 */ /* 0x000e620000000800 */
[----:B0-----:R-:W-:-:S07]  /*1aa70*/  FADD.FTZ R20, R76, R13 ;  /* 0x0000000d4c147221 */ /* 0x001fce0000010000 */
[----:B------:R-:W0:Y:S08]  /*1aa80*/  MUFU.EX2 R53, R53 ;  /* 0x0000003500357308 */ /* 0x000e300000000800 */
[----:B------:R2:W3:Y:S01]  /*1aa90*/  MUFU.EX2 R6, R55 ;  /* 0x0000003700067308 */ /* 0x0004e20000000800 */
[----:B-1----:R-:W-:-:S04]  /*1aaa0*/  F2FP.SATFINITE.E4M3.F32.PACK_AB_MERGE_C R214, R123, R46, RZ ;  /* 0x0000002e7bd6723e */ /* 0x002fc800048070ff */
[----:B------:R-:W-:Y:S01]  /*1aab0*/  F2FP.SATFINITE.E4M3.F32.PACK_AB_MERGE_C R214, R121, R44, R214 ;  /* 0x0000002c79d6723e */ /* 0x000fe200048070d6 */
[----:B------:R-:W-:Y:S02]  /*1aac0*/  IMAD.MOV.U32 R44, RZ, RZ, R119 ;  /* 0x000000ffff2c7224 */ /* 0x000fe400078e0077 */
[----:B------:R-:W-:Y:S01]  /*1aad0*/  MUFU.EX2 R50, R50 ;  /* 0x0000003200327308 */ /* 0x000fe20000000800 */
[----:B0-----:R-:W-:-:S01]  /*1aae0*/  FADD.FTZ R13, R53, R20 ;  /* 0x00000014350d7221 */ /* 0x001fc20000010000 */
[----:B--2---:R-:W-:-:S06]  /*1aaf0*/  MOV R55, R119 ;  /* 0x0000007700377202 */ /* 0x004fcc0000000f00 */
[----:B------:R-:W0:Y:S01]  /*1ab00*/  MUFU.EX2 R127, R127 ;  /* 0x0000007f007f7308 */ /* 0x000e220000000800 */
[C---:B---3--:R-:W-:Y:S01]  /*1ab10*/  F2FP.SATFINITE.E4M3.F32.PACK_AB_MERGE_C R53, R6.reuse, R53, RZ ;  /* 0x000000350635723e */ /* 0x048fe200048070ff */
[----:B------:R-:W-:-:S03]  /*1ab20*/  FADD.FTZ R6, R6, R13 ;  /* 0x0000000d06067221 */ /* 0x000fc60000010000 */
[----:B------:R-:W-:Y:S01]  /*1ab30*/  F2FP.SATFINITE.E4M3.F32.PACK_AB_MERGE_C R215, R76, R25, R53 ;  /* 0x000000194cd7723e */ /* 0x000fe20004807035 */
[--C-:B------:R-:W-:Y:S01]  /*1ab40*/  IMAD.MOV.U32 R53, RZ, RZ, R119.reuse ;  /* 0x000000ffff357224 */ /* 0x100fe200078e0077 */
[----:B------:R-:W-:Y:S01]  /*1ab50*/  MOV R76, R119 ;  /* 0x00000077004c7202 */ /* 0x000fe20000000f00 */
[----:B------:R-:W-:Y:S01]  /*1ab60*/  MUFU.EX2 R48, R48 ;  /* 0x0000003000307308 */ /* 0x000fe20000000800 */
[----:B------:R-:W-:-:S07]  /*1ab70*/  IMAD.MOV.U32 R25, RZ, RZ, R119 ;  /* 0x000000ffff197224 */ /* 0x000fce00078e0077 */
[----:B------:R-:W1:Y:S01]  /*1ab80*/  MUFU.EX2 R43, R43 ;  /* 0x0000002b002b7308 */ /* 0x000e620000000800 */
[----:B0-----:R-:W-:-:S07]  /*1ab90*/  F2FP.SATFINITE.E4M3.F32.PACK_AB_MERGE_C R216, R127, R50, RZ ;  /* 0x000000327fd8723e */ /* 0x001fce00048070ff */
[----:B------:R-:W0:Y:S08]  /*1aba0*/  MUFU.EX2 R125, R125 ;  /* 0x0000007d007d7308 */ /* 0x000e300000000800 */
[----:B------:R2:W3:Y:S01]  /*1abb0*/  MUFU.EX2 R12, R27 ;  /* 0x0000001b000c7308 */ /* 0x0004e20000000800 */
[----:B-1----:R-:W-:-:S07]  /*1abc0*/  FADD.FTZ R3, R43, R6 ;  /* 0x000000062b037221 */ /* 0x002fce0000010000 */
[----:B------:R-:W1:Y:S01]  /*1abd0*/  MUFU.EX2 R29, R29 ;  /* 0x0000001d001d7308 */ /* 0x000e620000000800 */
[----:B--2---:R-:W-:-:S01]  /*1abe0*/  FADD.FTZ R27, R121, R8 ;  /* 0x00000008791b7221 */ /* 0x004fc20000010000 */
[----:B0-----:R-:W-:-:S03]  /*1abf0*/  F2FP.SATFINITE.E4M3.F32.PACK_AB_MERGE_C R216, R125, R48, R216 ;  /* 0x000000307dd8723e */ /* 0x001fc600048070d8 */
[----:B------:R-:W-:Y:S01]  /*1ac00*/  FADD.FTZ R46, R46, R27 ;  /* 0x0000001b2e2e7221 */ /* 0x000fe20000010000 */
[----:B------:R-:W-:Y:S02]  /*1ac10*/  MOV R27, R119 ;  /* 0x00000077001b7202 */ /* 0x000fe40000000f00 */
[----:B------:R0:W2:Y:S01]  /*1ac20*/  MUFU.EX2 R4, R31 ;  /* 0x0000001f00047308 */ /* 0x0000a20000000800 */
[----:B------:R-:W-:-:S01]  /*1ac30*/  FADD.FTZ R123, R123, R46 ;  /* 0x0000002e7b7b7221 */ /* 0x000fc20000010000 */
[----:B---3--:R-:W-:Y:S01]  /*1ac40*/  FADD.FTZ R6, R12, R3 ;  /* 0x000000030c067221 */ /* 0x008fe20000010000 */
[----:B------:R-:W-:Y:S02]  /*1ac50*/  IMAD.MOV.U32 R46, RZ, RZ, R119 ;  /* 0x000000ffff2e7224 */ /* 0x000fe400078e0077 */
[----:B------:R-:W-:Y:S01]  /*1ac60*/  FADD.FTZ R20, R48, R123 ;  /* 0x0000007b30147221 */ /* 0x000fe20000010000 */
[----:B------:R-:W-:Y:S02]  /*1ac70*/  MOV R48, R119 ;  /* 0x0000007700307202 */ /* 0x000fe40000000f00 */
[----:B------:R-:W-:Y:S01]  /*1ac80*/  MUFU.EX2 R54, R54 ;  /* 0x0000003600367308 */ /* 0x000fe20000000800 */
[----:B------:R-:W-:-:S01]  /*1ac90*/  FADD.FTZ R125, R125, R20 ;  /* 0x000000147d7d7221 */ /* 0x000fc20000010000 */
[----:B-1----:R-:W-:Y:S01]  /*1aca0*/  FADD.FTZ R3, R29, R6 ;  /* 0x000000061d037221 */ /* 0x002fe20000010000 */
[----:B0-----:R-:W-:-:S02]  /*1acb0*/  IMAD.MOV.U32 R31, RZ, RZ, R119 ;  /* 0x000000ffff1f7224 */ /* 0x001fc400078e0077 */
[----:B------:R-:W-:-:S03]  /*1acc0*/  FADD.FTZ R50, R50, R125 ;  /* 0x0000007d32327221 */ /* 0x000fc60000010000 */
[----:B------:R-:W0:Y:S01]  /*1acd0*/  MUFU.EX2 R131, R131 ;  /* 0x0000008300837308 */ /* 0x000e220000000800 */
[C---:B--2---:R-:W-:Y:S01]  /*1ace0*/  F2FP.SATFINITE.E4M3.F32.PACK_AB_MERGE_C R29, R4.reuse, R29, RZ ;  /* 0x0000001d041d723e */ /* 0x044fe200048070ff */
[----:B------:R-:W-:Y:S01]  /*1acf0*/  FADD.FTZ R127, R127, R50 ;  /* 0x000000327f7f7221 */ /* 0x000fe20000010000 */
[----:B------:R-:W-:-:S01]  /*1ad00*/  FADD.FTZ R4, R4, R3 ;  /* 0x0000000304047221 */ /* 0x000fc20000010000 */
[----:B------:R-:W-:Y:S01]  /*1ad10*/  IMAD.MOV.U32 R50, RZ, RZ, R119 ;  /* 0x000000ffff327224 */ /* 0x000fe200078e0077 */
[----:B------:R-:W-:Y:S01]  /*1ad20*/  F2FP.SATFINITE.E4M3.F32.PACK_AB_MERGE_C R217, R12, R43, R29 ;  /* 0x0000002b0cd9723e */ /* 0x000fe2000480701d */
[--C-:B------:R-:W-:Y:S02]  /*1ad30*/  IMAD.MOV.U32 R43, RZ, RZ, R119.reuse ;  /* 0x000000ffff2b7224 */ /* 0x100fe400078e0077 */
[----:B------:R-:W1:Y:S01]  /*1ad40*/  MUFU.EX2 R52, R52 ;  /* 0x0000003400347308 */ /* 0x000e620000000800 */
[----:B------:R-:W-:-:S07]  /*1ad50*/  IMAD.MOV.U32 R29, RZ, RZ, R119 ;  /* 0x000000ffff1d7224 */ /* 0x000fce00078e0077 */
[----:B------:R-:W2:Y:S01]  /*1ad60*/  MUFU.EX2 R111, R111 ;  /* 0x0000006f006f7308 */ /* 0x000ea20000000800 */
[----:B0-----:R-:W-:-:S07]  /*1ad70*/  F2FP.SATFINITE.E4M3.F32.PACK_AB_MERGE_C R5, R131, R54, RZ ;  /* 0x000000368305723e */ /* 0x001fce00048070ff */
[----:B------:R-:W0:Y:S01]  /*1ad80*/  MUFU.EX2 R129, R129 ;  /* 0x0000008100817308 */ /* 0x000e220000000800 */
[----:B-1----:R-:W-:-:S07]  /*1ad90*/  FADD.FTZ R6, R52, R127 ;  /* 0x0000007f34067221 */ /* 0x002fce0000010000 */
[----:B------:R1:W3:Y:S01]  /*1ada0*/  MUFU.EX2 R8, R35 ;  /* 0x0000002300087308 */ /* 0x0002e20000000800 */
[----:B--2---:R-:W-:-:S07]  /*1adb0*/  FADD.FTZ R3, R111, R4 ;  /* 0x000000046f037221 */ /* 0x004fce0000010000 */
[----:B------:R-:W-:Y:S01]  /*1adc0*/  MUFU.EX2 R113, R113 ;  /* 0x0000007100717308 */ /* 0x000fe20000000800 */
[C---:B0-----:R-:W-:Y:S01]  /*1add0*/  F2FP.SATFINITE.E4M3.F32.PACK_AB_MERGE_C R218, R129.reuse, R52, R5 ;  /* 0x0000003481da723e */ /* 0x041fe20004807005 */
[----:B------:R-:W-:Y:S01]  /*1ade0*/  FADD.FTZ R129, R129, R6 ;  /* 0x0000000681817221 */ /* 0x000fe20000010000 */
[--C-:B------:R-:W-:Y:S02]  /*1adf0*/  IMAD.MOV.U32 R52, RZ, RZ, R119.reuse ;  /* 0x000000ffff347224 */ /* 0x100fe400078e0077 */
[----:B-1----:R-:W-:Y:S02]  /*1ae00*/  IMAD.MOV.U32 R35, RZ, RZ, R119 ;  /* 0x000000ffff237224 */ /* 0x002fe400078e0077 */
[----:B------:R-:W-:-:S01]  /*1ae10*/  FADD.FTZ R54, R54, R129 ;  /* 0x0000008136367221 */ /* 0x000fc20000010000 */
[----:B------:R-:W0:Y:S01]  /*1ae20*/  MUFU.EX2 R58, R58 ;  /* 0x0000003a003a7308 */ /* 0x000e220000000800 */
[----:B---3--:R-:W-:-:S02]  /*1ae30*/  FADD.FTZ R0, R8, R3 ;  /* 0x0000000308007221 */ /* 0x008fc40000010000 */
[----:B------:R-:W-:Y:S01]  /*1ae40*/  FADD.FTZ R9, R131, R54 ;  /* 0x0000003683097221 */ /* 0x000fe20000010000 */
[----:B------:R-:W-:Y:S01]  /*1ae50*/  IMAD.MOV.U32 R54, RZ, RZ, R119 ;  /* 0x000000ffff367224 */ /* 0x000fe200078e0077 */
[----:B0-----:R-:W-:Y:S01]  /*1ae60*/  F2FP.SATFINITE.E4M3.F32.PACK_AB_MERGE_C R3, R58, R113, RZ ;  /* 0x000000713a03723e */ /* 0x001fe200048070ff */
[----:B------:R-:W-:-:S03]  /*1ae70*/  FADD.FTZ R113, R113, R0 ;  /* 0x0000000071717221 */ /* 0x000fc60000010000 */
[----:B------:R-:W-:Y:S01]  /*1ae80*/  F2FP.SATFINITE.E4M3.F32.PACK_AB_MERGE_C R219, R8, R111, R3 ;  /* 0x0000006f08db723e */ /* 0x000fe20004807003 */
[----:B------:R-:W-:-:S01]  /*1ae90*/  FADD.FTZ R0, R58, R113 ;  /* 0x000000713a007221 */ /* 0x000fc20000010000 */
[--C-:B------:R-:W-:Y:S01]  /*1aea0*/  IMAD.MOV.U32 R113, RZ, RZ, R119.reuse ;  /* 0x000000ffff717224 */ /* 0x100fe200078e0077 */
[----:B------:R-:W-:Y:S01]  /*1aeb0*/  MOV R111, R119 ;  /* 0x00000077006f7202 */ /* 0x000fe20000000f00 */
[----:B------:R-:W-:Y:S01]  /*1aec0*/  IMAD.MOV.U32 R58, RZ, RZ, R119 ;  /* 0x000000ffff3a7224 */ /* 0x000fe200078e0077 */
[----:B------:R-:W-:Y:S06]  /*1aed0*/  @!P2 BRA `(.L_x_3522) ;  /* 0x0000003400dca947 */ /* 0x000fec0003800000 */
[----:B------:R-:W-:Y:S01]  /*1aee0*/  VIADD R3, R161, 0xfffffffe ;  /* 0xfffffffea1037836 */ /* 0x000fe20000000000 */
[----:B------:R-:W-:Y:S01]  /*1aef0*/  MOV R6, R230 ;  /* 0x000000e600067202 */ /* 0x000fe20000000f00 */
[----:B------:R-:W-:Y:S01]  /*1af00*/  IMAD.MOV.U32 R4, RZ, RZ, R11 ;  /* 0x000000ffff047224 */ /* 0x000fe200078e000b */
[----:B------:R-:W-:Y:S01]  /*1af10*/  CS2R R118, SRZ ;  /* 0x0000000000767805 */ /* 0x000fe2000001ff00 */
        /* <DEDUP_REMOVED lines=48> */
[----:B------:R-:W-:-:S07]  /*1b220*/  CS2R R24, SRZ ;  /* 0x0000000000187805 */ /* 0x000fce000001ff00 */
.L_x_3533:
        /* <DEDUP_REMOVED lines=8> */
.L_x_3524:
        /* <DEDUP_REMOVED lines=8> */
.L_x_3525:
[----:B------:R-:W-:Y:S04]  /*1b330*/  BSSY B0, `(.L_x_3523) ;  /* 0x0000004000007945 */ /* 0x000fe80003800000 */
[----:B-1----:R-:W-:Y:S05]  /*1b340*/  @P2 BRA `(.L_x_3526) ;  /* 0x0000000000082947 */ /* 0x002fea0003800000 */
[----:B------:R-:W1:Y:S02]  /*1b350*/  SYNCS.PHASECHK.TRANS64.TRYWAIT P2, [R11+URZ+0x33430], R8 ;  /* 0x033430080b0075a7 */ /* 0x000e64000804017f */
[----:B-1----:R-:W-:Y:S05]  /*1b360*/  @!P2 BRA `(.L_x_3527) ;  /* 0x000000f4009ca947 */ /* 0x002fea0003800000 */
.L_x_3526:
[----:B------:R-:W-:Y:S05]  /*1b370*/  BSYNC B0 ;  /* 0x0000000000007941 */ /* 0x000fea0003800000 */
.L_x_3523:
[----:B01----:R-:W0:Y:S01]  /*1b380*/  S2R R8, SR_TID.X ;  /* 0x0000000000087919 */ /* 0x003e220000002100 */
[----:B------:R-:W-:Y:S05]  /*1b390*/  WARPSYNC.ALL ;  /* 0x0000000000007948 */ /* 0x000fea0003800000 */
[----:B------:R-:W-:Y:S01]  /*1b3a0*/  MOV R11, 0x80000020 ;  /* 0x80000020000b7802 */ /* 0x000fe20000000f00 */
[----:B------:R-:W-:Y:S01]  /*1b3b0*/  UMOV UR20, UR28 ;  /* 0x0000001c00147c82 */ /* 0x000fe20008000000 */
[----:B------:R-:W-:Y:S01]  /*1b3c0*/  UMOV UR21, UR29 ;  /* 0x0000001d00157c82 */ /* 0x000fe20008000000 */
[----:B------:R-:W-:Y:S01]  /*1b3d0*/  IMAD.MOV.U32 R121, RZ, RZ, -0x7fffffe0 ;  /* 0x80000020ff797424 */ /* 0x000fe200078e00ff */
[----:B------:R-:W-:Y:S01]  /*1b3e0*/  R2UR UR23, R11 ;  /* 0x000000000b1772ca */ /* 0x000fe200000e0000 */
[----:B------:R-:W-:Y:S01]  /*1b3f0*/  UMOV UR24, UR28 ;  /* 0x0000001c00187c82 */ /* 0x000fe20008000000 */
[----:B------:R-:W-:Y:S01]  /*1b400*/  UMOV UR25, UR29 ;  /* 0x0000001d00197c82 */ /* 0x000fe20008000000 */
[----:B------:R-:W-:Y:S01]  /*1b410*/  IMAD.MOV.U32 R13, RZ, RZ, -0x7fffffe0 ;  /* 0x80000020ff0d7424 */ /* 0x000fe200078e00ff */
[----:B------:R-:W-:Y:S01]  /*1b420*/  R2UR UR27, R121 ;  /* 0x00000000791b72ca */ /* 0x000fe200000e0000 */
[----:B------:R-:W-:Y:S01]  /*1b430*/  IMAD.MOV.U32 R21, RZ, RZ, -0x7fffffe0 ;  /* 0x80000020ff157424 */ /* 0x000fe200078e00ff */
[----:B------:R-:W-:Y:S01]  /*1b440*/  UMOV UR32, UR28 ;  /* 0x0000001c00207c82 */ /* 0x000fe20008000000 */
[----:B------:R-:W-:Y:S01]  /*1b450*/  UMOV UR33, UR29 ;  /* 0x0000001d00217c82 */ /* 0x000fe20008000000 */
[----:B------:R-:W-:Y:S01]  /*1b460*/  R2UR UR31, R13 ;  /* 0x000000000d1f72ca */ /* 0x000fe200000e0000 */
[----:B------:R-:W-:Y:S01]  /*1b470*/  UMOV UR44, UR28 ;  /* 0x0000001c002c7c82 */ /* 0x000fe20008000000 */
[----:B------:R-:W-:Y:S01]  /*1b480*/  R2UR UR35, R21 ;  /* 0x00000000152372ca */ /* 0x000fe200000e0000 */
[----:B------:R-:W-:Y:S01]  /*1b490*/  UMOV UR45, UR29 ;  /* 0x0000001d002d7c82 */ /* 0x000fe20008000000 */
[----:B------:R-:W-:Y:S01]  /*1b4a0*/  R2UR UR47, R121 ;  /* 0x00000000792f72ca */ /* 0x000fe200000e0000 */
[----:B------:R-:W-:Y:S01]  /*1b4b0*/  IMAD.MOV.U32 R21, RZ, RZ, -0x7fffffe0 ;  /* 0x80000020ff157424 */ /* 0x000fe200078e00ff */
[----:B------:R-:W-:Y:S01]  /*1b4c0*/  R2UR UR51, R13 ;  /* 0x000000000d3372ca */ /* 0x000fe200000e0000 */
[----:B------:R-:W-:-:S02]  /*1b4d0*/  IMAD.MOV.U32 R13, RZ, RZ, -0x7fffffe0 ;  /* 0x80000020ff0d7424 */ /* 0x000fc400078e00ff */
[----:B------:R-:W-:Y:S01]  /*1b4e0*/  IMAD.MOV.U32 R11, RZ, RZ, -0x7fffffe0 ;  /* 0x80000020ff0b7424 */ /* 0x000fe200078e00ff */
[----:B0-----:R-:W-:Y:S01]  /*1b4f0*/  SHF.R.U32.HI R10, RZ, 0x7, R8 ;  /* 0x00000007ff0a7819 */ /* 0x001fe20000011608 */
[----:B------:R-:W-:-:S04]  /*1b500*/  VIADD R8, R7, 0x1 ;  /* 0x0000000107087836 */ /* 0x000fc80000000000 */
[----:B------:R-:W-:-:S05]  /*1b510*/  VIADD R15, R10, 0x8 ;  /* 0x000000080a0f7836 */ /* 0x000fca0000000000 */
[----:B------:R0:W-:Y:S01]  /*1b520*/  BAR.SYNC.DEFER_BLOCKING R15, 0x100 ;  /* 0x0004000f0000751d */ /* 0x0001e20000010000 */
[----:B------:R-:W-:-:S04]  /*1b530*/  ISETP.NE.AND P2, PT, R8, 0x2, PT ;  /* 0x000000020800780c */ /* 0x000fc80003f45270 */
[----:B------:R-:W-:-:S05]  /*1b540*/  SEL R8, R8, RZ, P2 ;  /* 0x000000ff08087207 */ /* 0x000fca0001000000 */
[----:B------:R-:W-:-:S04]  /*1b550*/  IMAD R10, R8, 0x780, R14 ;  /* 0x00000780080a7824 */ /* 0x000fc800078e020e */
[C---:B------:R-:W-:Y:S01]  /*1b560*/  VIADD R120, R10.reuse, 0x80 ;  /* 0x000000800a787836 */ /* 0x040fe20000000000 */
[C---:B------:R-:W-:Y:S01]  /*1b570*/  R2UR UR22, R10.reuse ;  /* 0x000000000a1672ca */ /* 0x040fe200000e0000 */
[C---:B------:R-:W-:Y:S02]  /*1b580*/  VIADD R12, R10.reuse, 0x100 ;  /* 0x000001000a0c7836 */ /* 0x040fe40000000000 */
[----:B------:R-:W-:Y:S01]  /*1b590*/  VIADD R20, R10, 0x180 ;  /* 0x000001800a147836 */ /* 0x000fe20000000000 */
[----:B------:R-:W-:Y:S01]  /*1b5a0*/  R2UR UR26, R120 ;  /* 0x00000000781a72ca */ /* 0x000fe200000e0000 */
[----:B------:R-:W-:Y:S01]  /*1b5b0*/  VIADD R120, R10, 0x200 ;  /* 0x000002000a787836 */ /* 0x000fe20000000000 */
[----:B------:R-:W-:Y:S02]  /*1b5c0*/  R2UR UR30, R12 ;  /* 0x000000000c1e72ca */ /* 0x000fe400000e0000 */
[----:B------:R-:W-:Y:S01]  /*1b5d0*/  R2UR UR34, R20 ;  /* 0x00000000142272ca */ /* 0x000fe200000e0000 */
[----:B------:R-:W-:Y:S01]  /*1b5e0*/  WARPGROUP.ARRIVE ;  /* 0x00000000000079c5 */ /* 0x000fe20000000000 */
[----:B------:R-:W-:Y:S01]  /*1b5f0*/  R2UR UR46, R120 ;  /* 0x00000000782e72ca */ /* 0x000fe200000e0000 */
[C---:B------:R-:W-:Y:S01]  /*1b600*/  VIADD R20, R10.reuse, 0x82 ;  /* 0x000000820a147836 */ /* 0x040fe20000000000 */
[----:B------:R-:W-:-:S03]  /*1b610*/  IADD3 R12, R10, 0x2, RZ ;  /* 0x000000020a0c7810 */ /* 0x000fc60007ffe0ff */
[----:B------:R-:W-:Y:S01]  /*1b620*/  QGMMA.64x32x32.F32.E4M3.E4M3 R184, gdesc[UR20], RZ, !UPT, gsb0 ;  /* 0x0060000014b879f3 */ /* 0x000fe2000c0008ff */
[----:B------:R-:W-:Y:S01]  /*1b630*/  R2UR UR50, R12 ;  /* 0x000000000c3272ca */ /* 0x000fe200000e0000 */
[----:B------:R-:W-:Y:S01]  /*1b640*/  UMOV UR20, UR48 ;  /* 0x0000003000147c82 */ /* 0x000fe20008000000 */
[----:B------:R-:W-:Y:S01]  /*1b650*/  R2UR UR22, R20 ;  /* 0x00000000141672ca */ /* 0x000fe200000e0000 */
[----:B------:R-:W-:Y:S01]  /*1b660*/  UMOV UR21, UR49 ;  /* 0x0000003100157c82 */ /* 0x000fe20008000000 */
[----:B------:R-:W-:Y:S01]  /*1b670*/  R2UR UR23, R21 ;  /* 0x00000000151772ca */ /* 0x000fe200000e0000 */
[----:B------:R-:W-:Y:S01]  /*1b680*/  VIADD R12, R10, 0x102 ;  /* 0x000001020a0c7836 */ /* 0x000fe20000000000 */
        /* <DEDUP_REMOVED lines=11> */
[----:B------:R-:W-:Y:S03]  /*1b740*/  QGMMA.64x32x32.F32.E4M3.E4M3 R152, gdesc[UR28], RZ, !UPT, gsb0 ;  /* 0x006000001c9879f3 */ /* 0x000fe6000c0008ff */
[----:B------:R-:W-:Y:S02]  /*1b750*/  WARPGROUP.DEPBAR.LE gsb0, 0x0 ;  /* 0x00008000000079c5 */ /* 0x000fe40000010000 */
[----:B------:R-:W-:-:S06]  /*1b760*/  WARPGROUP.ARRIVE ;  /* 0x00000000000079c5 */ /* 0x000fcc0000000000 */
[----:B------:R-:W-:Y:S01]  /*1b770*/  QGMMA.64x32x32.F32.E4M3.E4M3 R136, gdesc[UR32], RZ, !UPT, gsb0 ;  /* 0x00600000208879f3 */ /* 0x000fe2000c0008ff */
        /* <DEDUP_REMOVED lines=14> */
[----:B------:R-:W-:-:S03]  /*1b860*/  IMAD.MOV.U32 R13, RZ, RZ, -0x7fffffe0 ;  /* 0x80000020ff0d7424 */ /* 0x000fc600078e00ff */
[----:B------:R-:W-:Y:S01]  /*1b870*/  R2UR UR6, R12 ;  /* 0x000000000c0672ca */ /* 0x000fe200000e0000 */
[----:B------:R-:W-:Y:S01]  /*1b880*/  VIADD R12, R10, 0x300 ;  /* 0x000003000a0c7836 */ /* 0x000fe20000000000 */
[----:B------:R-:W-:Y:S01]  /*1b890*/  R2UR UR7, R13 ;  /* 0x000000000d0772ca */ /* 0x000fe200000e0000 */
[----:B------:R-:W-:Y:S01]  /*1b8a0*/  IMAD.MOV.U32 R13, RZ, RZ, -0x7fffffe0 ;  /* 0x80000020ff0d7424 */ /* 0x000fe200078e00ff */
[----:B------:R-:W-:Y:S02]  /*1b8b0*/  WARPGROUP.DEPBAR.LE gsb0, 0x0 ;  /* 0x00008000000079c5 */ /* 0x000fe40000010000 */
        /* <DEDUP_REMOVED lines=9> */
[----:B------:R-:W-:Y:S01]  /*1b950*/  VIADD R12, R10, 0x380 ;  /* 0x000003800a0c7836 */ /* 0x000fe20000000000 */
[----:B------:R-:W-:Y:S01]  /*1b960*/  MOV R13, 0x80000020 ;  /* 0x80000020000d7802 */ /* 0x000fe20000000f00 */
        /* <DEDUP_REMOVED lines=26> */
[----:B------:R-:W-:-:S03]  /*1bb10*/  IMAD.MOV.U32 R13, RZ, RZ, -0x7fffffe0 ;  /* 0x80000020ff0d7424 */ /* 0x000fc600078e00ff */
[----:B------:R-:W-:Y:S02]  /*1bb20*/  R2UR UR10, R12 ;  /* 0x000000000c0a72ca */ /* 0x000fe400000e0000 */
[----:B------:R-:W-:Y:S01]  /*1bb30*/  R2UR UR11, R13 ;  /* 0x000000000d0b72ca */ /* 0x000fe200000e0000 */
[----:B------:R-:W-:Y:S01]  /*1bb40*/  IMAD.MOV.U32 R13, RZ, RZ, -0x7fffffe0 ;  /* 0x80000020ff0d7424 */ /* 0x000fe200078e00ff */
[----:B------:R-:W-:Y:S01]  /*1bb50*/  IADD3 R12, R10, 0x302, RZ ;  /* 0x000003020a0c7810 */ /* 0x000fe20007ffe0ff */
        /* <DEDUP_REMOVED lines=84> */
[----:B------:R-:W-:Y:S02]  /*1c0a0*/  R2UR UR19, R13 ;  /* 0x000000000d1372ca */ /* 0x000fe400000e0000 */
[----:B------:R-:W-:Y:S01]  /*1c0b0*/  MOV R13, 0x80000020 ;  /* 0x80000020000d7802 */ /* 0x000fe20000000f00 */
        /* <DEDUP_REMOVED lines=19> */
[C---:B------:R-:W-:Y:S02]  /*1c1f0*/  VIADD R12, R10.reuse, 0x682 ;  /* 0x000006820a0c7836 */ /* 0x040fe40000000000 */
[----:B------:R-:W-:Y:S02]  /*1c200*/  IMAD.MOV.U32 R13, RZ, RZ, -0x7fffffe0 ;  /* 0x80000020ff0d7424 */ /* 0x000fe400078e00ff */
[----:B------:R-:W-:Y:S01]  /*1c210*/  VIADD R10, R10, 0x702 ;  /* 0x000007020a0a7836 */ /* 0x000fe20000000000 */
[----:B------:R-:W-:-:S02]  /*1c220*/  WARPGROUP.DEPBAR.LE gsb0, 0x0 ;  /* 0x00008000000079c5 */ /* 0x000fc40000010000 */
        /* <DEDUP_REMOVED lines=29> */
[----:B0-----:R-:W-:Y:S05]  /*1c400*/  @P1 BRA `(.L_x_3528) ;  /* 0x0000000000281947 */ /* 0x001fea0003800000 */
[----:B------:R-:W-:Y:S05]  /*1c410*/  @!P0 BRA `(.L_x_3529) ;  /* 0x0000000000048947 */ /* 0x000fea0003800000 */
[----:B------:R-:W-:Y:S01]  /*1c420*/  BPT.TRAP 0x1 ;  /* 0x000000040000795c */ /* 0x000fe20000300000 */
.L_x_3529:
[----:B------:R-:W-:Y:S02]  /*1c430*/  SHF.L.U32 R6, R6, 0x1f, RZ ;  /* 0x0000001f06067819 */ /* 0x000fe400000006ff */
[----:B------:R-:W-:-:S04]  /*1c440*/  LEA R10, R7, R16, 0x3 ;  /* 0x00000010070a7211 */ /* 0x000fc800078e18ff */
[----:B------:R0:W1:Y:S01]  /*1c450*/  SYNCS.PHASECHK.TRANS64.TRYWAIT P1, [R10+URZ+0x33450], R6 ;  /* 0x033450060a0075a7 */ /* 0x000062000802017f */
[----:B------:R-:W-:Y:S05]  /*1c460*/  @!P0 BRA `(.L_x_3530) ;  /* 0x0000000000048947 */ /* 0x000fea0003800000 */
[----:B------:R-:W-:Y:S01]  /*1c470*/  BPT.TRAP 0x1 ;  /* 0x000000040000795c */ /* 0x000fe20000300000 */
.L_x_3530:
[----:B-1----:R-:W-:Y:S05]  /*1c480*/  @P1 BRA `(.L_x_3528) ;  /* 0x0000000000081947 */ /* 0x002fea0003800000 */
[----:B------:R-:W1:Y:S02]  /*1c490*/  SYNCS.PHASECHK.TRANS64.TRYWAIT P1, [R10+URZ+0x33450], R6 ;  /* 0x033450060a0075a7 */ /* 0x000e64000802017f */
[----:B-1----:R-:W-:Y:S05]  /*1c4a0*/  @!P1 BRA `(.L_x_3531) ;  /* 0x000000e400609947 */ /* 0x002fea0003800000 */
.L_x_3528:
[----:B01----:R-:W-:Y:S01]  /*1c4b0*/  VIADD R6, R16, 0x200 ;  /* 0x0000020010067836 */ /* 0x003fe20000000000 */
[----:B------:R-:W-:Y:S05]  /*1c4c0*/  WARPSYNC.ALL ;  /* 0x0000000000007948 */ /* 0x000fea0003800000 */
[----:B------:R-:W-:Y:S01]  /*1c4d0*/  SHF.R.U32.HI R6, RZ, 0x4, R6 ;  /* 0x00000004ff067819 */ /* 0x000fe20000011606 */
[----:B------:R-:W-:Y:S01]  /*1c4e0*/  IMAD.MOV.U32 R11, RZ, RZ, -0x3ffffff0 ;  /* 0xc0000010ff0b7424 */ /* 0x000fe200078e00ff */
[----:B------:R-:W-:Y:S01]  /*1c4f0*/  WARPGROUP.ARRIVE ;  /* 0x00000000000079c5 */ /* 0x000fe20000000000 */
[----:B------:R-:W-:Y:S01]  /*1c500*/  IMAD.MOV.U32 R13, RZ, RZ, -0x3ffffff0 ;  /* 0xc0000010ff0d7424 */ /* 0x000fe200078e00ff */
[----:B------:R-:W-:-:S02]  /*1c510*/  LOP3.LUT R6, R6, 0x3fff, RZ, 0xc0, !PT ;  /* 0x00003fff06067812 */ /* 0x000fc400078ec0ff */
[----:B------:R-:W-:Y:S02]  /*1c520*/  R2UR UR7, R11 ;  /* 0x000000000b0772ca */ /* 0x000fe400000e0000 */
        /* <DEDUP_REMOVED lines=8> */
[----:B------:R-:W-:Y:S01]  /*1c5b0*/  QGMMA.64x192x32.F32.E4M3.E4M3 R24, R200, gdesc[UR4], R24, gsb0 ;  /* 0x02e00004c8187df3 */ /* 0x000fe20008000818 */
[----:B------:R-:W-:Y:S01]  /*1c5c0*/  R2UR UR6, R12 ;  /* 0x000000000c0672ca */ /* 0x000fe200000e0000 */
[----:B------:R-:W-:Y:S01]  /*1c5d0*/  VIADD R12, R10, 0x300 ;  /* 0x000003000a0c7836 */ /* 0x000fe20000000000 */
[----:B------:R-:W-:Y:S01]  /*1c5e0*/  R2UR UR7, R13 ;  /* 0x000000000d0772ca */ /* 0x000fe200000e0000 */
[----:B------:R-:W-:Y:S01]  /*1c5f0*/  IMAD.MOV.U32 R13, RZ, RZ, -0x3ffffff0 ;  /* 0xc0000010ff0d7424 */ /* 0x000fe200078e00ff */
        /* <DEDUP_REMOVED lines=38> */
[----:B------:R-:W-:Y:S01]  /*1c860*/  IMAD.MOV.U32 R11, RZ, RZ, -0x3ffffff0 ;  /* 0xc0000010ff0b7424 */ /* 0x000fe200078e00ff */
[----:B------:R-:W-:Y:S02]  /*1c870*/  WARPGROUP.DEPBAR.LE gsb0, 0x0 ;  /* 0x00008000000079c5 */ /* 0x000fe40000010000 */
[----:B------:R-:W-:-:S06]  /*1c880*/  WARPGROUP.ARRIVE ;  /* 0x00000000000079c5 */ /* 0x000fcc0000000000 */
[----:B------:R-:W0:Y:S01]  /*1c890*/  S2R R203, SR_TID.X ;  /* 0x0000000000cb7919 */ /* 0x000e220000002100 */
[----:B------:R-:W-:Y:S01]  /*1c8a0*/  QGMMA.64x192x32.F32.E4M3.E4M3 R24, R204, gdesc[UR4], R24, gsb0 ;  /* 0x02e00004cc187df3 */ /* 0x000fe20008000818 */
[----:B------:R-:W-:Y:S02]  /*1c8b0*/  R2UR UR6, R12 ;  /* 0x000000000c0672ca */ /* 0x000fe400000e0000 */
[----:B------:R-:W-:Y:S01]  /*1c8c0*/  R2UR UR7, R13 ;  /* 0x000000000d0772ca */ /* 0x000fe200000e0000 */
[----:B------:R-:W-:Y:S01]  /*1c8d0*/  IMAD.MOV.U32 R13, RZ, RZ, -0x3ffffff0 ;  /* 0xc0000010ff0d7424 */ /* 0x000fe200078e00ff */
[C---:B------:R-:W-:Y:S01]  /*1c8e0*/  IADD3 R12, R10.reuse, 0x480, RZ ;  /* 0x000004800a0c7810 */ /* 0x040fe20007ffe0ff */
[----:B------:R-:W-:Y:S01]  /*1c8f0*/  VIADD R10, R10, 0x600 ;  /* 0x000006000a0a7836 */ /* 0x000fe20000000000 */
[----:B0-----:R-:W-:-:S04]  /*1c900*/  LOP3.LUT R203, R203, 0x7f, RZ, 0xc0, !PT ;  /* 0x0000007fcbcb7812 */ /* 0x001fc800078ec0ff */
[----:B------:R-:W-:Y:S02]  /*1c910*/  ISETP.NE.AND P1, PT, R203, RZ, PT ;  /* 0x000000ffcb00720c */ /* 0x000fe40003f25270 */
[----:B------:R-:W0:Y:S02]  /*1c920*/  S2R R203, SR_TID.X ;  /* 0x0000000000cb7919 */ /* 0x000e240000002100 */
[----:B0-----:R-:W-:Y:S01]  /*1c930*/  SHF.R.U32.HI R203, RZ, 0x7, R203 ;  /* 0x00000007ffcb7819 */ /* 0x001fe200000116cb */
[----:B------:R-:W-:Y:S02]  /*1c940*/  WARPGROUP.DEPBAR.LE gsb0, 0x0 ;  /* 0x00008000000079c5 */ /* 0x000fe40000010000 */
[----:B------:R-:W-:-:S06]  /*1c950*/  WARPGROUP.ARRIVE ;  /* 0x00000000000079c5 */ /* 0x000fcc0000000000 */
[----:B------:R-:W-:Y:S01]  /*1c960*/  QGMMA.64x192x32.F32.E4M3.E4M3 R24, R208, gdesc[UR4], R24, gsb0 ;  /* 0x02e00004d0187df3 */ /* 0x000fe20008000818 */
[----:B------:R-:W-:Y:S02]  /*1c970*/  R2UR UR6, R12 ;  /* 0x000000000c0672ca */ /* 0x000fe400000e0000 */
[----:B------:R-:W-:Y:S02]  /*1c980*/  FMNMX.FTZ R12, R186, R4, !PT ;  /* 0x00000004ba0c7209 */ /* 0x000fe40007810000 */
[----:B------:R-:W-:Y:S02]  /*1c990*/  R2UR UR7, R13 ;  /* 0x000000000d0772ca */ /* 0x000fe400000e0000 */
        /* <DEDUP_REMOVED lines=43> */
[----:B------:R-:W-:Y:S01]  /*1cc50*/  QGMMA.64x192x32.F32.E4M3.E4M3 R24, R212, gdesc[UR4], R24, gsb0 ;  /* 0x02e00004d4187df3 */ /* 0x000fe20008000818 */
[----:B------:R-:W-:Y:S02]  /*1cc60*/  R2UR UR6, R10 ;  /* 0x000000000a0672ca */ /* 0x000fe400000e0000 */
[----:B------:R-:W0:Y:S01]  /*1cc70*/  SHFL.BFLY PT, R10, R6, 0x1, 0x1f ;  /* 0x0c201f00060a7f89 */ /* 0x000e2200000e0000 */
[----:B------:R-:W-:-:S03]  /*1cc80*/  R2UR UR7, R11 ;  /* 0x000000000b0772ca */ /* 0x000fc600000e0000 */
[----:B------:R-:W1:Y:S01]  /*1cc90*/  SHFL.BFLY PT, R11, R13, 0x1, 0x1f ;  /* 0x0c201f000d0b7f89 */ /* 0x000e6200000e0000 */
[----:B0-----:R-:W-:Y:S02]  /*1cca0*/  FMNMX.FTZ R10, R6, R10, !PT ;  /* 0x0000000a060a7209 */ /* 0x001fe40007810000 */
[----:B-1----:R-:W-:-:S03]  /*1ccb0*/  FMNMX.FTZ R11, R13, R11, !PT ;  /* 0x0000000b0d0b7209 */ /* 0x002fc60007810000 */
[----:B------:R-:W-:Y:S01]  /*1ccc0*/  FFMA.FTZ R15, R2, R10, -8 ;  /* 0xc1000000020f7423 */ /* 0x000fe2000001000a */
[----:B------:R-:W-:-:S03]  /*1ccd0*/  FADD.FTZ R5, -R10, R5 ;  /* 0x000000050a057221 */ /* 0x000fc60000010100 */
        /* <DEDUP_REMOVED lines=40> */
[----:B------:R-:W-:Y:S01]  /*1cf60*/  FADD.FTZ R4, -R11, R4 ;  /* 0x000000040b047221 */ /* 0x000fe20000010100 */
[----:B------:R-:W-:-:S01]  /*1cf70*/  FFMA.FTZ R133, R2, R11, -8 ;  /* 0xc100000002857423 */ /* 0x000fc2000001000b */
[C---:B------:R-:W-:Y:S01]  /*1cf80*/  FMUL.FTZ R5, R2.reuse, R5 ;  /* 0x0000000502057220 */ /* 0x040fe20000410000 */
[----:B------:R-:W-:Y:S01]  /*1cf90*/  MUFU.EX2 R6, R6 ;  /* 0x0000000600067308 */ /* 0x000fe20000000800 */
[C---:B------:R-:W-:Y:S01]  /*1cfa0*/  FMUL.FTZ R4, R2.reuse, R4 ;  /* 0x0000000402047220 */ /* 0x040fe20000410000 */
[C-C-:B------:R-:W-:Y:S01]  /*1cfb0*/  FFMA.FTZ R186, R2.reuse, R186, -R133.reuse ;  /* 0x000000ba02ba7223 */ /* 0x140fe20000010885 */
[----:B------:R-:W-:-:S01]  /*1cfc0*/  FFMA.FTZ R187, R2, R187, -R133 ;  /* 0x000000bb02bb7223 */ /* 0x000fc20000010885 */
[C-C-:B------:R-:W-:Y:S01]  /*1cfd0*/  FFMA.FTZ R189, R2.reuse, R190, -R133.reuse ;  /* 0x000000be02bd7223 */ /* 0x140fe20000010885 */
[----:B------:R-:W-:-:S01]  /*1cfe0*/  FFMA.FTZ R190, R2, R191, -R133 ;  /* 0x000000bf02be7223 */ /* 0x000fc20000010885 */
[C-C-:B------:R-:W-:Y:S01]  /*1cff0*/  FFMA.FTZ R191, R2.reuse, R194, -R133.reuse ;  /* 0x000000c202bf7223 */ /* 0x140fe20000010885 */
        /* <DEDUP_REMOVED lines=34> */
[----:B-1----:R-:W-:-:S01]  /*1d220*/  FFMA.FTZ R0, R4, R0, R186 ;  /* 0x0000000004007223 */ /* 0x002fc200000100ba */
[C-C-:B------:R-:W-:Y:S01]  /*1d230*/  FFMA.FTZ R123, R2.reuse, R123, -R133.reuse ;  /* 0x0000007b027b7223 */ /* 0x140fe20000010885 */
[----:B------:R-:W-:-:S01]  /*1d240*/  FFMA.FTZ R126, R2, R126, -R133 ;  /* 0x0000007e027e7223 */ /* 0x000fc20000010885 */
[C-C-:B------:R-:W-:Y:S01]  /*1d250*/  FFMA.FTZ R127, R2.reuse, R127, -R133.reuse ;  /* 0x0000007f027f7223 */ /* 0x140fe20000010885 */
[----:B------:R-:W-:-:S01]  /*1d260*/  FFMA.FTZ R130, R2, R130, -R133 ;  /* 0x0000008202827223 */ /* 0x000fc20000010885 */
[C-C-:B------:R-:W-:Y:S01]  /*1d270*/  FFMA.FTZ R131, R2.reuse, R131, -R133.reuse ;  /* 0x0000008302837223 */ /* 0x140fe20000010885 */
[----:B------:R-:W-:-:S01]  /*1d280*/  FFMA.FTZ R134, R2, R134, -R133 ;  /* 0x0000008602867223 */ /* 0x000fc20000010885 */
[----:B------:R-:W1:Y:S01]  /*1d290*/  MUFU.EX2 R13, R13 ;  /* 0x0000000d000d7308 */ /* 0x000e620000000800 */
[----:B0-----:R-:W-:-:S01]  /*1d2a0*/  FADD.FTZ R9, R12, R9 ;  /* 0x000000090c097221 */ /* 0x001fc20000010000 */
[----:B------:R-:W-:Y:S01]  /*1d2b0*/  FFMA.FTZ R133, R2, R135, -R133 ;  /* 0x0000008702857223 */ /* 0x000fe20000010885 */
[----:B------:R-:W-:-:S05]  /*1d2c0*/  IADD3 R195, -R203, 0xb, RZ ;  /* 0x0000000bcbc37810 */ /* 0x000fca0007ffe1ff */
        /* <DEDUP_REMOVED lines=18> */
[----:B------:R-:W-:-:S06]  /*1d3f0*/  WARPGROUP.DEPBAR.LE gsb0, 0x0 ;  /* 0x00008000000079c5 */ /* 0x000fcc0000010000 */
[----:B------:R-:W0:Y:S01]  /*1d400*/  MUFU.EX2 R188, R188 ;  /* 0x000000bc00bc7308 */ /* 0x000e220000000800 */
[----:B------:R-:W-:Y:S01]  /*1d410*/  WARPGROUP.ARRIVE ;  /* 0x00000000000079c5 */ /* 0x000fe20000000000 */
[----:B--2---:R-:W-:-:S05]  /*1d420*/  FADD.FTZ R9, R185, R9 ;  /* 0x00000009b9097221 */ /* 0x004fca0000010000 */
[----:B------:R-:W-:Y:S01]  /*1d430*/  QGMMA.64x192x32.F32.E4M3.E4M3 R24, R216, gdesc[UR4], R24, gsb0 ;  /* 0x02e00004d8187df3 */ /* 0x000fe20008000818 */
        /* <DEDUP_REMOVED lines=99> */
[----:B------:R-:W-:-:S04]  /*1da70*/  @!P1 IMAD R0, R8, 0x8, R16 ;  /* 0x0000000808009824 */ /* 0x000fc800078e0210 */
[----:B------:R-:W-:Y:S02]  /*1da80*/  @!P1 VIADD R0, R0, 0x33440 ;  /* 0x0003344000009836 */ /* 0x000fe40000000000 */
[----:B------:R-:W1:Y:S01]  /*1da90*/  MUFU.EX2 R120, R120 ;  /* 0x0000007800787308 */ /* 0x000e620000000800 */
[----:B0-----:R-:W-:-:S02]  /*1daa0*/  FADD.FTZ R9, R149, R9 ;  /* 0x0000000995097221 */ /* 0x001fc40000010000 */
[----:B------:R-:W-:Y:S01]  /*1dab0*/  @!P1 PRMT R0, RZ, 0x654, R0 ;  /* 0x00000654ff009816 */ /* 0x000fe20000000000 */
[----:B------:R0:W-:Y:S06]  /*1dac0*/  BAR.ARV R195, 0x100 ;  /* 0x000400c30000751d */ /* 0x0001ec0000002000 */
[----:B------:R-:W3:Y:S01]  /*1dad0*/  MUFU.EX2 R122, R122 ;  /* 0x0000007a007a7308 */ /* 0x000ee20000000800 */
[----:B--2---:R-:W-:-:S01]  /*1dae0*/  FADD.FTZ R135, R151, R135 ;  /* 0x0000008797877221 */ /* 0x004fc20000010000 */
[----:B------:R2:W-:Y:S01]  /*1daf0*/  @!P1 SYNCS.ARRIVE.TRANS64.RED.A1T0 RZ, [R0+URZ], RZ ;  /* 0x000000ff00ff99a7 */ /* 0x0005e2000810043f */
[----:B-1----:R-:W-:-:S05]  /*1db00*/  FADD.FTZ R9, R120, R9 ;  /* 0x0000000978097221 */ /* 0x002fca0000010000 */
[----:B------:R-:W1:Y:S08]  /*1db10*/  MUFU.EX2 R121, R121 ;  /* 0x0000007900797308 */ /* 0x000e700000000800 */
[----:B------:R-:W4:Y:S01]  /*1db20*/  MUFU.EX2 R123, R123 ;  /* 0x0000007b007b7308 */ /* 0x000f220000000800 */
[----:B---3--:R-:W-:-:S07]  /*1db30*/  FADD.FTZ R135, R122, R135 ;  /* 0x000000877a877221 */ /* 0x008fce0000010000 */
[----:B------:R-:W3:Y:S01]  /*1db40*/  MUFU.EX2 R124, R124 ;  /* 0x0000007c007c7308 */ /* 0x000ee20000000800 */
[----:B-1----:R-:W-:-:S07]  /*1db50*/  FADD.FTZ R9, R121, R9 ;  /* 0x0000000979097221 */ /* 0x002fce0000010000 */
[----:B------:R-:W1:Y:S01]  /*1db60*/  MUFU.EX2 R126, R126 ;  /* 0x0000007e007e7308 */ /* 0x000e620000000800 */
[----:B----4-:R-:W-:-:S07]  /*1db70*/  FADD.FTZ R135, R123, R135 ;  /* 0x000000877b877221 */ /* 0x010fce0000010000 */
        /* <DEDUP_REMOVED lines=18> */
[----:B------:R-:W2:Y:S01]  /*1dca0*/  MUFU.EX2 R133, R133 ;  /* 0x0000008500857308 */ /* 0x000ea20000000800 */
[----:B---3--:R-:W-:-:S01]  /*1dcb0*/  FADD.FTZ R135, R134, R135 ;  /* 0x0000008786877221 */ /* 0x008fc20000010000 */
[----:B-1----:R-:W-:-:S03]  /*1dcc0*/  FADD.FTZ R9, R15, R9 ;  /* 0x000000090f097221 */ /* 0x002fc60000010000 */
[----:B--2---:R-:W-:Y:S01]  /*1dcd0*/  FADD.FTZ R0, R133, R135 ;  /* 0x0000008785007221 */ /* 0x004fe20000010000 */
[----:B0-----:R-:W-:Y:S06]  /*1dce0*/  @!P0 BRA `(.L_x_3532) ;  /* 0x0000000000048947 */ /* 0x001fec0003800000 */
[----:B------:R-:W-:Y:S01]  /*1dcf0*/  BPT.TRAP 0x1 ;  /* 0x000000040000795c */ /* 0x000fe20000300000 */
.L_x_3532:
[----:B------:R-:W-:Y:S01]  /*1dd00*/  IMAD R7, R7, 0x8, R16 ;  /* 0x0000000807077824 */ /* 0x000fe200078e0210 */
[----:B------:R-:W-:Y:S01]  /*1dd10*/  ISETP.GT.AND P1, PT, R3, RZ, PT ;  /* 0x000000ff0300720c */ /* 0x000fe20003f24270 */
[----:B------:R-:W-:Y:S01]  /*1dd20*/  IMAD.U32 R135, RZ, RZ, UR42 ;  /* 0x0000002aff877e24 */ /* 0x000fe2000f8e00ff */
[----:B------:R-:W-:Y:S01]  /*1dd30*/  F2FP.SATFINITE.E4M3.F32.PACK_AB_MERGE_C R13, R20, R13, RZ ;  /* 0x0000000d140d723e */ /* 0x000fe200048070ff */
[-C--:B------:R-:W-:Y:S01]  /*1dd40*/  FMUL.FTZ R24, R24, R5.reuse ;  /* 0x0000000518187220 */ /* 0x080fe20000410000 */
[----:B------:R-:W-:Y:S01]  /*1dd50*/  IADD3 R7, R7, 0x33460, RZ ;  /* 0x0003346007077810 */ /* 0x000fe20007ffe0ff */
[----:B------:R-:W-:Y:S01]  /*1dd60*/  FMUL.FTZ R25, R25, R5 ;  /* 0x0000000519197220 */ /* 0x000fe20000410000 */
[----:B------:R-:W-:Y:S01]  /*1dd70*/  F2FP.SATFINITE.E4M3.F32.PACK_AB_MERGE_C R189, R190, R189, RZ ;  /* 0x000000bdbebd723e */ /* 0x000fe200048070ff */
        /* <DEDUP_REMOVED lines=121> */
[----:B------:R-:W-:Y:S01]  /*1e510*/  F2FP.SATFINITE.E4M3.F32.PACK_AB_MERGE_C R204, R169, R168, R172 ;  /* 0x000000a8a9cc723e */ /* 0x000fe200048070ac */
[----:B------:R-:W-:Y:S01]  /*1e520*/  IMAD.MOV.U32 R6, RZ, RZ, R230 ;  /* 0x000000ffff067224 */ /* 0x000fe200078e00e6 */
[----:B------:R-:W-:Y:S01]  /*1e530*/  F2FP.SATFINITE.E4M3.F32.PACK_AB_MERGE_C R205, R171, R170, R174 ;  /* 0x000000aaabcd723e */ /* 0x000fe200048070ae */
[----:B0-----:R-:W-:Y:S01]  /*1e540*/  IMAD.MOV.U32 R7, RZ, RZ, R8 ;  /* 0x000000ffff077224 */ /* 0x001fe200078e0008 */
        /* <DEDUP_REMOVED lines=15> */
[----:B------:R-:W-:-:S07]  /*1e640*/  MOV R147, R8 ;  /* 0x0000000800937202 */ /* 0x000fce0000000f00 */
.L_x_3522:
[----:B------:R-:W-:Y:S05]  /*1e650*/  WARPSYNC.ALL ;  /* 0x0000000000007948 */ /* 0x000fea0003800000 */
[----:B------:R-:W-:Y:S06]  /*1e660*/  BAR.ARV 0x8, 0x180 ;  /* 0x0206000000007b1d */ /* 0x000fec0000002000 */
[----:B------:R-:W-:Y:S05]  /*1e670*/  @!P0 BRA `(.L_x_3534) ;  /* 0x0000000000048947 */ /* 0x000fea0003800000 */
[----:B------:R-:W-:Y:S01]  /*1e680*/  BPT.TRAP 0x1 ;  /* 0x000000040000795c */ /* 0x000fe20000300000 */
.L_x_3534:
[----:B------:R-:W-:Y:S01]  /*1e690*/  IMAD R3, R147, 0x8, R16 ;  /* 0x0000000893037824 */ /* 0x000fe200078e0210 */
[----:B------:R-:W-:-:S04]  /*1e6a0*/  SHF.L.U32 R4, R230, 0x1f, RZ ;  /* 0x0000001fe6047819 */ /* 0x000fc800000006ff */
[----:B------:R0:W1:Y:S01]  /*1e6b0*/  SYNCS.PHASECHK.TRANS64.TRYWAIT P1, [R3+URZ+0x33450], R4 ;  /* 0x03345004030075a7 */ /* 0x000062000802017f */
[----:B------:R-:W-:Y:S05]  /*1e6c0*/  @!P0 BRA `(.L_x_3535) ;  /* 0x0000000000048947 */ /* 0x000fea0003800000 */
[----:B------:R-:W-:Y:S01]  /*1e6d0*/  BPT.TRAP 0x1 ;  /* 0x000000040000795c */ /* 0x000fe20000300000 */
.L_x_3535:
[----:B------:R-:W-:-:S05]  /*1e6e0*/  VIADD R16, R16, 0x200 ;  /* 0x0000020010107836 */ /* 0x000fca0000000000 */
[----:B------:R-:W-:-:S04]  /*1e6f0*/  SHF.R.U32.HI R16, RZ, 0x4, R16 ;  /* 0x00000004ff107819 */ /* 0x000fc80000011610 */
[----:B------:R-:W-:-:S04]  /*1e700*/  LOP3.LUT R16, R16, 0x3fff, RZ, 0xc0, !PT ;  /* 0x00003fff10107812 */ /* 0x000fc800078ec0ff */
[----:B------:R-:W-:Y:S01]  /*1e710*/  LOP3.LUT R16, R16, 0x10000, RZ, 0xfc, !PT ;  /* 0x0001000010107812 */ /* 0x000fe200078efcff */
[----:B-1----:R-:W-:Y:S06]  /*1e720*/  @P1 BRA `(.L_x_3536) ;  /* 0x0000000000081947 */ /* 0x002fec0003800000 */
[----:B------:R-:W1:Y:S02]  /*1e730*/  SYNCS.PHASECHK.TRANS64.TRYWAIT P1, [R3+URZ+0x33450], R4 ;  /* 0x03345004030075a7 */ /* 0x000e64000802017f */
[----:B-1----:R-:W-:Y:S05]  /*1e740*/  @!P1 BRA `(.L_x_3537) ;  /* 0x000000c000cc9947 */ /* 0x002fea0003800000 */
.L_x_3536:
[----:B01----:R-:W-:Y:S01]  /*1e750*/  IMAD R4, R147, 0x780, R16 ;  /* 0x0000078093047824 */ /* 0x003fe200078e0210 */
[----:B------:R-:W2:Y:S01]  /*1e760*/  LDL R8, [R1+0x2c] ;  /* 0x00002c0001087983 */ /* 0x000ea20000100800 */
[----:B------:R-:W-:Y:S01]  /*1e770*/  IMAD.MOV.U32 R5, RZ, RZ, -0x3ffffff0 ;  /* 0xc0000010ff057424 */ /* 0x000fe200078e00ff */
[----:B------:R-:W-:Y:S05]  /*1e780*/  WARPSYNC.ALL ;  /* 0x0000000000007948 */ /* 0x000fea0003800000 */
[C---:B------:R-:W-:Y:S01]  /*1e790*/  R2UR UR6, R4.reuse ;  /* 0x00000000040672ca */ /* 0x040fe200000e0000 */
[----:B------:R-:W3:Y:S01]  /*1e7a0*/  LDL R20, [R1+0x10] ;  /* 0x0000100001147983 */ /* 0x000ee20000100800 */
[----:B------:R-:W-:Y:S01]  /*1e7b0*/  R2UR UR7, R5 ;  /* 0x00000000050772ca */ /* 0x000fe200000e0000 */
[----:B------:R-:W-:Y:S01]  /*1e7c0*/  WARPGROUP.ARRIVE ;  /* 0x00000000000079c5 */ /* 0x000fe20000000000 */
[----:B------:R-:W-:Y:S01]  /*1e7d0*/  VIADD R6, R4, 0x180 ;  /* 0x0000018004067836 */ /* 0x000fe20000000000 */
[----:B------:R-:W4:Y:S01]  /*1e7e0*/  LDL.LU R14, [R1+0x8] ;  /* 0x00000800010e7983 */ /* 0x000f220000300800 */
[----:B------:R-:W-:Y:S01]  /*1e7f0*/  IMAD.MOV.U32 R7, RZ, RZ, -0x3ffffff0 ;  /* 0xc0000010ff077424 */ /* 0x000fe200078e00ff */
[----:B------:R-:W-:-:S02]  /*1e800*/  ULDC.64 UR4, c[0x0][0x9a0] ;  /* 0x0002680000047ab9 */ /* 0x000fc40000000a00 */
[----:B------:R-:W-:-:S04]  /*1e810*/  ISETP.NE.U32.AND P1, PT, RZ, UR4, PT ;  /* 0x00000004ff007c0c */ /* 0x000fc8000bf25070 */
[----:B------:R-:W-:Y:S02]  /*1e820*/  ISETP.NE.AND.EX P1, PT, RZ, UR5, PT, P1 ;  /* 0x00000005ff007c0c */ /* 0x000fe4000bf25310 */
[----:B------:R-:W-:Y:S01]  /*1e830*/  QGMMA.64x192x32.F32.E4M3.E4M3 R24, R200, gdesc[UR4], R24, gsb0 ;  /* 0x02e00004c8187df3 */ /* 0x000fe20008000818 */
[----:B------:R-:W-:Y:S01]  /*1e840*/  R2UR UR6, R6 ;  /* 0x00000000060672ca */ /* 0x000fe200000e0000 */
[----:B------:R-:W-:Y:S01]  /*1e850*/  VIADD R6, R4, 0x300 ;  /* 0x0000030004067836 */ /* 0x000fe20000000000 */
[----:B------:R-:W-:Y:S02]  /*1e860*/  R2UR UR7, R7 ;  /* 0x00000000070772ca */ /* 0x000fe400000e0000 */
[----:B------:R-:W-:-:S06]  /*1e870*/  MOV R7, 0xc0000010 ;  /* 0xc000001000077802 */ /* 0x000fcc0000000f00 */
[----:B------:R-:W2:Y:S01]  /*1e880*/  @P1 LDC.64 R12, c[0x0][0x9c8] ;  /* 0x00027200ff0c1b82 */ /* 0x000ea20000000a00 */
[----:B------:R-:W-:Y:S02]  /*1e890*/  WARPGROUP.DEPBAR.LE gsb0, 0x0 ;  /* 0x00008000000079c5 */ /* 0x000fe40000010000 */
[----:B------:R-:W-:-:S06]  /*1e8a0*/  WARPGROUP.ARRIVE ;  /* 0x00000000000079c5 */ /* 0x000fcc0000000000 */
[----:B------:R-:W-:Y:S01]  /*1e8b0*/  QGMMA.64x192x32.F32.E4M3.E4M3 R24, R204, gdesc[UR4], R24, gsb0 ;  /* 0x02e00004cc187df3 */ /* 0x000fe20008000818 */
[----:B------:R-:W-:Y:S02]  /*1e8c0*/  R2UR UR6, R6 ;  /* 0x00000000060672ca */ /* 0x000fe400000e0000 */
[----:B------:R-:W-:Y:S02]  /*1e8d0*/  R2UR UR7, R7 ;  /* 0x00000000070772ca */ /* 0x000fe400000e0000 */
[----:B------:R-:W0:Y:S01]  /*1e8e0*/  @P1 LDC.64 R6, c[0x0][0x9d0] ;  /* 0x00027400ff061b82 */ /* 0x000e220000000a00 */
[----:B--2---:R-:W-:-:S04]  /*1e8f0*/  @P1 IMAD R8, R8, R12, RZ ;  /* 0x0000000c08081224 */ /* 0x004fc800078e02ff */
[C---:B---3--:R-:W-:Y:S02]  /*1e900*/  @P1 IMAD R5, R20.reuse, R13, R8 ;  /* 0x0000000d14051224 */ /* 0x048fe400078e0208 */
[----:B------:R-:W-:Y:S01]  /*1e910*/  @P1 IMAD.WIDE.U32 R12, R20, R12, RZ ;  /* 0x0000000c140c1225 */ /* 0x000fe200078e00ff */
[----:B----4-:R-:W-:-:S03]  /*1e920*/  @P1 SHF.R.S32.HI R15, RZ, 0x1f, R14 ;  /* 0x0000001fff0f1819 */ /* 0x010fc6000001140e */
[----:B------:R-:W-:Y:S02]  /*1e930*/  @P1 IMAD.IADD R13, R13, 0x1, R5 ;  /* 0x000000010d0d1824 */ /* 0x000fe400078e0205 */
[-C--:B0-----:R-:W-:Y:S02]  /*1e940*/  @P1 IMAD R8, R15, R6.reuse, RZ ;  /* 0x000000060f081224 */ /* 0x081fe400078e02ff */
[----:B------:R-:W-:-:S04]  /*1e950*/  @P1 IMAD.WIDE.U32 R12, R14, R6, R12 ;  /* 0x000000060e0c1225 */ /* 0x000fc800078e000c */
[----:B------:R-:W-:Y:S01]  /*1e960*/  @P1 IMAD R5, R14, R7, R8 ;  /* 0x000000070e051224 */ /* 0x000fe200078e0208 */
[----:B------:R-:W-:Y:S01]  /*1e970*/  @P1 LEA R6, P2, R12, UR4, 0x2 ;  /* 0x000000040c061c11 */ /* 0x000fe2000f8410ff */
[----:B------:R-:W-:Y:S02]  /*1e980*/  IMAD.MOV.U32 R8, RZ, RZ, 0x3f800000 ;  /* 0x3f800000ff087424 */ /* 0x000fe400078e00ff */
[----:B------:R-:W-:-:S05]  /*1e990*/  @P1 IMAD.IADD R5, R13, 0x1, R5 ;  /* 0x000000010d051824 */ /* 0x000fca00078e0205 */
[----:B------:R-:W-:-:S05]  /*1e9a0*/  @P1 LEA.HI.X R7, R12, UR5, R5, 0x2, P2 ;  /* 0x000000050c071c11 */ /* 0x000fca00090f1405 */
[----:B------:R0:W2:Y:S01]  /*1e9b0*/  @P1 LDG.E R8, desc[UR54][R6.64] ;  /* 0x0000003606081981 */ /* 0x0000a2000c1e1900 */
[----:B------:R-:W-:Y:S02]  /*1e9c0*/  WARPGROUP.DEPBAR.LE gsb0, 0x0 ;  /* 0x00008000000079c5 */ /* 0x000fe40000010000 */
[----:B------:R-:W-:-:S06]  /*1e9d0*/  WARPGROUP.ARRIVE ;  /* 0x00000000000079c5 */ /* 0x000fcc0000000000 */
[----:B------:R-:W-:Y:S01]  /*1e9e0*/  QGMMA.64x192x32.F32.E4M3.E4M3 R24, R208, gdesc[UR4], R24, gsb0 ;  /* 0x02e00004d0187df3 */ /* 0x000fe20008000818 */
[----:B------:R-:W-:Y:S02]  /*1e9f0*/  VIADD R12, R4, 0x480 ;  /* 0x00000480040c7836 */ /* 0x000fe40000000000 */
[----:B------:R-:W-:-:S03]  /*1ea00*/  IMAD.MOV.U32 R13, RZ, RZ, -0x3ffffff0 ;  /* 0xc0000010ff0d7424 */ /* 0x000fc600078e00ff */
[----:B------:R-:W-:Y:S02]  /*1ea10*/  R2UR UR6, R12 ;  /* 0x000000000c0672ca */ /* 0x000fe400000e0000 */
[----:B------:R-:W-:Y:S01]  /*1ea20*/  R2UR UR7, R13 ;  /* 0x000000000d0772ca */ /* 0x000fe200000e0000 */
[----:B------:R-:W-:Y:S01]  /*1ea30*/  VIADD R4, R4, 0x600 ;  /* 0x0000060004047836 */ /* 0x000fe20000000000 */
[----:B------:R-:W-:Y:S01]  /*1ea40*/  MOV R5, 0xc0000010 ;  /* 0xc000001000057802 */ /* 0x000fe20000000f00 */
[----:B------:R-:W1:Y:S01]  /*1ea50*/  SHFL.BFLY PT, R13, R0, 0x2, 0x1f ;  /* 0x0c401f00000d7f89 */ /* 0x000e6200000e0000 */
[----:B------:R-:W-:Y:S02]  /*1ea60*/  WARPGROUP.DEPBAR.LE gsb0, 0x0 ;  /* 0x00008000000079c5 */ /* 0x000fe40000010000 */
[----:B------:R-:W-:-:S07]  /*1ea70*/  WARPGROUP.ARRIVE ;  /* 0x00000000000079c5 */ /* 0x000fce0000000000 */
[----:B------:R-:W-:Y:S01]  /*1ea80*/  QGMMA.64x192x32.F32.E4M3.E4M3 R24, R212, gdesc[UR4], R24, gsb0 ;  /* 0x02e00004d4187df3 */ /* 0x000fe20008000818 */
[----:B------:R-:W-:Y:S02]  /*1ea90*/  R2UR UR6, R4 ;  /* 0x00000000040672ca */ /* 0x000fe400000e0000 */
[----:B------:R-:W-:Y:S01]  /*1eaa0*/  R2UR UR7, R5 ;  /* 0x00000000050772ca */ /* 0x000fe200000e0000 */
[----:B------:R-:W3:Y:S01]  /*1eab0*/  SHFL.BFLY PT, R4, R9, 0x2, 0x1f ;  /* 0x0c401f0009047f89 */ /* 0x000ee200000e0000 */
[----:B-1----:R-:W-:-:S05]  /*1eac0*/  FADD.FTZ R13, R13, R0 ;  /* 0x000000000d0d7221 */ /* 0x002fca0000010000 */
[----:B0-----:R-:W0:Y:S01]  /*1ead0*/  SHFL.BFLY PT, R6, R13, 0x1, 0x1f ;  /* 0x0c201f000d067f89 */ /* 0x001e2200000e0000 */
[----:B---3--:R-:W-:-:S05]  /*1eae0*/  FADD.FTZ R4, R4, R9 ;  /* 0x0000000904047221 */ /* 0x008fca0000010000 */
[----:B------:R-:W1:Y:S01]  /*1eaf0*/  SHFL.BFLY PT, R5, R4, 0x1, 0x1f ;  /* 0x0c201f0004057f89 */ /* 0x000e6200000e0000 */
[----:B0-----:R-:W-:-:S04]  /*1eb00*/  FADD.FTZ R6, R13, R6 ;  /* 0x000000060d067221 */ /* 0x001fc80000010000 */
[----:B------:R-:W-:Y:S01]  /*1eb10*/  FMUL.FTZ R15, R6, 0.00390625 ;  /* 0x3b800000060f7820 */ /* 0x000fe20000410000 */
[----:B-1----:R-:W-:-:S05]  /*1eb20*/  FADD.FTZ R12, R4, R5 ;  /* 0x00000005040c7221 */ /* 0x002fca0000010000 */
[C---:B------:R-:W-:Y:S01]  /*1eb30*/  FSETP.NE.FTZ.AND P1, PT, R12.reuse, RZ, PT ;  /* 0x000000ff0c00720b */ /* 0x040fe20003f35000 */
[----:B------:R-:W-:Y:S01]  /*1eb40*/  FMUL.FTZ R14, R12, 0.00390625 ;  /* 0x3b8000000c0e7820 */ /* 0x000fe20000410000 */
[----:B------:R-:W-:Y:S01]  /*1eb50*/  IMAD.MOV.U32 R5, RZ, RZ, RZ ;  /* 0x000000ffff057224 */ /* 0x000fe200078e00ff */
[----:B------:R-:W-:-:S03]  /*1eb60*/  FSETP.NE.FTZ.AND P3, PT, R15, RZ, PT ;  /* 0x000000ff0f00720b */ /* 0x000fc60003f75000 */
[----:B------:R-:W-:-:S07]  /*1eb70*/  FSETP.NE.FTZ.AND P2, PT, R14, RZ, PT ;  /* 0x000000ff0e00720b */ /* 0x000fce0003f55000 */
        /* <DEDUP_REMOVED lines=9> */
[----:B------:R-:W-:Y:S01]  /*1ec10*/  @P2 FMUL.FTZ R7, R2, 0.69314718246459960938 ;  /* 0x3f31721802072820 */ /* 0x000fe20000410000 */
[----:B0-----:R-:W-:Y:S01]  /*1ec20*/  @P2 FMUL.FTZ R0, R0, 0.69314718246459960938 ;  /* 0x3f31721800002820 */ /* 0x001fe20000410000 */
[----:B------:R-:W-:Y:S01]  /*1ec30*/  @P3 FMUL.FTZ R13, R2, 0.69314718246459960938 ;  /* 0x3f317218020d3820 */ /* 0x000fe20000410000 */
[----:B------:R-:W-:-:S02]  /*1ec40*/  IMAD.MOV.U32 R120, RZ, RZ, -0x800000 ;  /* 0xff800000ff787424 */ /* 0x000fc400078e00ff */
[----:B--2---:R-:W-:Y:S01]  /*1ec50*/  FMUL.FTZ R2, R5, R8 ;  /* 0x0000000805027220 */ /* 0x004fe20000410000 */
[----:B------:R-:W-:Y:S02]  /*1ec60*/  IMAD.MOV.U32 R121, RZ, RZ, -0x800000 ;  /* 0xff800000ff797424 */ /* 0x000fe400078e00ff */
[----:B-1----:R-:W-:Y:S01]  /*1ec70*/  @P3 FMUL.FTZ R4, R4, 0.69314718246459960938 ;  /* 0x3f31721804043820 */ /* 0x002fe20000410000 */
[----:B------:R-:W-:-:S03]  /*1ec80*/  @P2 FFMA.FTZ R120, R7, R10, R0 ;  /* 0x0000000a07782223 */ /* 0x000fc60000010000 */
[----:B------:R-:W-:Y:S01]  /*1ec90*/  @P3 FFMA.FTZ R121, R13, R11, R4 ;  /* 0x0000000b0d793223 */ /* 0x000fe20000010004 */
[----:B---3--:R-:W-:Y:S01]  /*1eca0*/  FMUL.FTZ R0, R9, R8 ;  /* 0x0000000809007220 */ /* 0x008fe20000410000 */
[----:B------:R-:W-:Y:S02]  /*1ecb0*/  WARPGROUP.DEPBAR.LE gsb0, 0x0 ;  /* 0x00008000000079c5 */ /* 0x000fe40000010000 */
[----:B------:R-:W-:Y:S05]  /*1ecc0*/  @!P0 BRA `(.L_x_3538) ;  /* 0x0000000000048947 */ /* 0x000fea0003800000 */
[----:B------:R-:W-:Y:S01]  /*1ecd0*/  BPT.TRAP 0x1 ;  /* 0x000000040000795c */ /* 0x000fe20000300000 */
.L_x_3538:
[----:B------:R-:W-:Y:S01]  /*1ece0*/  VIADD R3, R3, 0x33460 ;  /* 0x0003346003037836 */ /* 0x000fe20000000000 */
[----:B------:R-:W-:Y:S01]  /*1ecf0*/  IADD3 R147, R147, 0x1, RZ ;  /* 0x0000000193937810 */ /* 0x000fe20007ffe0ff */
[----:B------:R-:W-:Y:S02]  /*1ed00*/  IMAD.U32 R6, RZ, RZ, UR42 ;  /* 0x0000002aff067e24 */ /* 0x000fe4000f8e00ff */
[-C--:B------:R-:W-:Y:S01]  /*1ed10*/  FMUL.FTZ R4, R25, R2.reuse ;  /* 0x0000000219047220 */ /* 0x080fe20000410000 */
[-C--:B------:R-:W-:Y:S01]  /*1ed20*/  FMUL.FTZ R25, R48, R2.reuse ;  /* 0x0000000230197220 */ /* 0x080fe20000410000 */
[----:B------:R-:W-:Y:S01]  /*1ed30*/  ISETP.NE.AND P1, PT, R147, 0x2, PT ;  /* 0x000000029300780c */ /* 0x000fe20003f25270 */
        /* <DEDUP_REMOVED lines=13> */
[----:B0-----:R-:W-:Y:S01]  /*1ee10*/  SEL R3, RZ, 0x1, P1 ;  /* 0x00000001ff037807 */ /* 0x001fe20000800000 */
        /* <DEDUP_REMOVED lines=87> */
.L_x_3482:
        /* <DEDUP_REMOVED lines=12> */
[----:B------:R-:W1:Y:S01]  /*1f450*/  S2R R90, SR_TID.X ;  /* 0x00000000005a7919 */ /* 0x000e620000002100 */
[----:B------:R-:W-:Y:S01]  /*1f460*/  ULDC.64 UR4, c[0x4][0xe0] ;  /* 0x0100380000047ab9 */ /* 0x000fe20000000a00 */
[----:B------:R-:W2:Y:S01]  /*1f470*/  LDL R83, [R1+0x80] ;  /* 0x0000800001537983 */ /* 0x000ea20000100800 */
[----:B-1----:R-:W-:-:S05]  /*1f480*/  IMAD.SHL.U32 R0, R90, 0x4, RZ ;  /* 0x000000045a007824 */ /* 0x002fca00078e00ff */
[----:B------:R-:W-:-:S04]  /*1f490*/  LOP3.LUT R0, R0, 0xc, RZ, 0xc0, !PT ;  /* 0x0000000c00007812 */ /* 0x000fc800078ec0ff */
[----:B------:R-:W-:-:S05]  /*1f4a0*/  IADD3 R2, P0, R0, UR4, RZ ;  /* 0x0000000400027c10 */ /* 0x000fca000ff1e0ff */
[----:B------:R-:W-:-:S05]  /*1f4b0*/  IMAD.X R3, RZ, RZ, UR5, P0 ;  /* 0x00000005ff037e24 */ /* 0x000fca00080e06ff */
[----:B------:R1:W3:Y:S01]  /*1f4c0*/  LDG.E.CONSTANT R0, desc[UR54][R2.64] ;  /* 0x0000003602007981 */ /* 0x0002e2000c1e9900 */
[----:B------:R-:W-:Y:S01]  /*1f4d0*/  F2FP.BF16.F32.PACK_AB R34, R34, R89 ;  /* 0x000000592222723e */ /* 0x000fe200000010ff */
[----:B------:R-:W-:Y:S01]  /*1f4e0*/  UMOV UR4, 0xffffffff ;  /* 0xffffffff00047882 */ /* 0x000fe20000000000 */
[----:B------:R-:W-:Y:S02]  /*1f4f0*/  F2FP.BF16.F32.PACK_AB R89, R44, R9 ;  /* 0x000000092c59723e */ /* 0x000fe400000010ff */
[----:B------:R-:W-:Y:S02]  /*1f500*/  F2FP.BF16.F32.PACK_AB R44, R61, R20 ;  /* 0x000000143d2c723e */ /* 0x000fe400000010ff */
[----:B------:R-:W-:Y:S02]  /*1f510*/  F2FP.BF16.F32.PACK_AB R37, R60, R37 ;  /* 0x000000253c25723e */ /* 0x000fe400000010ff */
[----:B------:R-:W-:Y:S01]  /*1f520*/  F2FP.BF16.F32.PACK_AB R82, R82, R31 ;  /* 0x0000001f5252723e */ /* 0x000fe200000010ff */
[----:B-1----:R-:W1:Y:S01]  /*1f530*/  S2R R3, SR_SWINHI ;  /* 0x0000000000037919 */ /* 0x002e620000002f00 */
        /* <DEDUP_REMOVED lines=17> */
[----:B-1----:R-:W-:Y:S02]  /*1f650*/  MOV R61, R3 ;  /* 0x00000003003d7202 */ /* 0x002fe40000000f00 */
[----:B------:R-:W-:-:S02]  /*1f660*/  F2FP.BF16.F32.PACK_AB R48, R57, R14 ;  /* 0x0000000e3930723e */ /* 0x000fc400000010ff */
[----:B------:R-:W-:Y:S02]  /*1f670*/  LOP3.LUT P0, R2, R90, 0x3, RZ, 0xc0, !PT ;  /* 0x000000035a027812 */ /* 0x000fe4000780c0ff */
[----:B------:R-:W-:Y:S02]  /*1f680*/  F2FP.BF16.F32.PACK_AB R5, R122, R5 ;  /* 0x000000057a05723e */ /* 0x000fe400000010ff */
[----:B------:R-:W-:Y:S02]  /*1f690*/  F2FP.BF16.F32.PACK_AB R4, R123, R4 ;  /* 0x000000047b04723e */ /* 0x000fe400000010ff */
[----:B------:R-:W-:Y:S02]  /*1f6a0*/  ISETP.EQ.OR P0, PT, R2, 0x3, !P0 ;  /* 0x000000030200780c */ /* 0x000fe40004702670 */
[----:B------:R-:W-:Y:S02]  /*1f6b0*/  F2FP.BF16.F32.PACK_AB R35, R124, R13 ;  /* 0x0000000d7c23723e */ /* 0x000fe400000010ff */
[----:B------:R-:W-:-:S02]  /*1f6c0*/  SEL R13, R5, R4, P0 ;  /* 0x00000004050d7207 */ /* 0x000fc40000000000 */
[----:B------:R-:W-:Y:S02]  /*1f6d0*/  SEL R2, R4, R5, P0 ;  /* 0x0000000504027207 */ /* 0x000fe40000000000 */
        /* <DEDUP_REMOVED lines=23> */
[----:B--2---:R-:W-:-:S03]  /*1f850*/  IMAD.WIDE R30, R83, 0x2, R60 ;  /* 0x00000002531e7825 */ /* 0x004fc600078e023c */
[C---:B------:R-:W-:Y:S02]  /*1f860*/  IADD3 R33, P3, R30.reuse, 0x8060, RZ ;  /* 0x000080601e217810 */ /* 0x040fe40007f7e0ff */
[C---:B------:R-:W-:Y:S02]  /*1f870*/  IADD3 R21, P4, R30.reuse, 0x4060, RZ ;  /* 0x000040601e157810 */ /* 0x040fe40007f9e0ff */
[----:B------:R-:W-:Y:S02]  /*1f880*/  LOP3.LUT R32, R33, 0x380, RZ, 0xc0, !PT ;  /* 0x0000038021207812 */ /* 0x000fe400078ec0ff */
[----:B------:R-:W-:Y:S02]  /*1f890*/  IADD3 R29, P2, R30, 0x8040, RZ ;  /* 0x000080401e1d7810 */ /* 0x000fe40007f5e0ff */
[----:B------:R-:W-:Y:S02]  /*1f8a0*/  SHF.R.U64 R32, R32, 0x3, RZ ;  /* 0x0000000320207819 */ /* 0x000fe400000012ff */
[----:B------:R-:W-:-:S02]  /*1f8b0*/  IADD3 R27, P1, R30, 0x8020, RZ ;  /* 0x000080201e1b7810 */ /* 0x000fc40007f3e0ff */
[----:B------:R-:W-:Y:S01]  /*1f8c0*/  LOP3.LUT R32, R32, R33, RZ, 0x3c, !PT ;  /* 0x0000002120207212 */ /* 0x000fe200078e3cff */
[----:B------:R-:W-:Y:S01]  /*1f8d0*/  IMAD.X R33, RZ, RZ, R31, P3 ;  /* 0x000000ffff217224 */ /* 0x000fe200018e061f */
[C---:B------:R-:W-:Y:S02]  /*1f8e0*/  IADD3 R25, P5, R30.reuse, 0x8000, RZ ;  /* 0x000080001e197810 */ /* 0x040fe40007fbe0ff */
[----:B------:R-:W-:Y:S02]  /*1f8f0*/  IADD3 R15, P3, R30, 0x4040, RZ ;  /* 0x000040401e0f7810 */ /* 0x000fe40007f7e0ff */
[----:B------:R-:W-:Y:S02]  /*1f900*/  LOP3.LUT R20, R21, 0x380, RZ, 0xc0, !PT ;  /* 0x0000038015147812 */ /* 0x000fe400078ec0ff */
[----:B------:R-:W-:Y:S02]  /*1f910*/  LOP3.LUT R28, R29, 0x380, RZ, 0xc0, !PT ;  /* 0x000003801d1c7812 */ /* 0x000fe400078ec0ff */
[----:B------:R-:W-:-:S02]  /*1f920*/  LOP3.LUT R26, R27, 0x380, RZ, 0xc0, !PT ;  /* 0x000003801b1a7812 */ /* 0x000fc400078ec0ff */
[----:B------:R-:W-:Y:S02]  /*1f930*/  LOP3.LUT R24, R25, 0x380, RZ, 0xc0, !PT ;  /* 0x0000038019187812 */ /* 0x000fe400078ec0ff */
[----:B------:R-:W-:Y:S02]  /*1f940*/  LOP3.LUT R14, R15, 0x380, RZ, 0xc0, !PT ;  /* 0x000003800f0e7812 */ /* 0x000fe400078ec0ff */
[----:B------:R-:W-:Y:S02]  /*1f950*/  SHF.R.U64 R20, R20, 0x3, RZ ;  /* 0x0000000314147819 */ /* 0x000fe400000012ff */
[----:B------:R-:W-:Y:S02]  /*1f960*/  SHF.R.U64 R28, R28, 0x3, RZ ;  /* 0x000000031c1c7819 */ /* 0x000fe400000012ff */
[----:B------:R-:W-:Y:S02]  /*1f970*/  SHF.R.U64 R26, R26, 0x3, RZ ;  /* 0x000000031a1a7819 */ /* 0x000fe400000012ff */
[----:B------:R-:W-:-:S02]  /*1f980*/  SHF.R.U64 R24, R24, 0x3, RZ ;  /* 0x0000000318187819 */ /* 0x000fc400000012ff */
[----:B------:R-:W-:Y:S02]  /*1f990*/  SHF.R.U64 R14, R14, 0x3, RZ ;  /* 0x000000030e0e7819 */ /* 0x000fe400000012ff */
[----:B------:R-:W-:Y:S01]  /*1f9a0*/  LOP3.LUT R20, R20, R21, RZ, 0x3c, !PT ;  /* 0x0000001514147212 */ /* 0x000fe200078e3cff */
[--C-:B------:R-:W-:Y:S01]  /*1f9b0*/  IMAD.X R21, RZ, RZ, R31.reuse, P4 ;  /* 0x000000ffff157224 */ /* 0x100fe200020e061f */
[----:B------:R-:W-:Y:S01]  /*1f9c0*/  LOP3.LUT R28, R28, R29, RZ, 0x3c, !PT ;  /* 0x0000001d1c1c7212 */ /* 0x000fe200078e3cff */
[--C-:B------:R-:W-:Y:S01]  /*1f9d0*/  IMAD.X R29, RZ, RZ, R31.reuse, P2 ;  /* 0x000000ffff1d7224 */ /* 0x100fe200010e061f */
[----:B------:R-:W-:Y:S01]  /*1f9e0*/  LOP3.LUT R26, R26, R27, RZ, 0x3c, !PT ;  /* 0x0000001b1a1a7212 */ /* 0x000fe200078e3cff */
[--C-:B------:R-:W-:Y:S01]  /*1f9f0*/  IMAD.X R27, RZ, RZ, R31.reuse, P1 ;  /* 0x000000ffff1b7224 */ /* 0x100fe200008e061f */
[----:B------:R-:W-:Y:S02]  /*1fa00*/  LOP3.LUT R24, R24, R25, RZ, 0x3c, !PT ;  /* 0x0000001918187212 */ /* 0x000fe400078e3cff */
[----:B------:R-:W-:Y:S01]  /*1fa10*/  LOP3.LUT R14, R14, R15, RZ, 0x3c, !PT ;  /* 0x0000000f0e0e7212 */ /* 0x000fe200078e3cff */
[----:B------:R-:W-:Y:S01]  /*1fa20*/  IMAD.X R15, RZ, RZ, R31, P3 ;  /* 0x000000ffff0f7224 */ /* 0x000fe200018e061f */
[----:B------:R-:W-:-:S02]  /*1fa30*/  IADD3.X R25, RZ, R31, RZ, P5, !PT ;  /* 0x0000001fff197210 */ /* 0x000fc40002ffe4ff */
        /* <DEDUP_REMOVED lines=40> */
[----:B---3--:R-:W-:Y:S01]  /*1fcc0*/  LOP3.LUT R3, R0, 0x2, RZ, 0x3c, !PT ;  /* 0x0000000200037812 */ /* 0x008fe200078e3cff */
[----:B------:R-:W-:Y:S06]  /*1fcd0*/  BRA.DIV UR4, `(.L_x_3541) ;  /* 0x000000ae047c7947 */ /* 0x000fec000b800000 */
[----:B------:R-:W-:Y:S01]  /*1fce0*/  SEL R21, R126, R39, P0 ;  /* 0x000000277e157207 */ /* 0x000fe20000000000 */
[----:B------:R-:W-:Y:S01]  /*1fcf0*/  SHFL.IDX PT, R6, R13, R0, 0x1c1f ;  /* 0x001c1f000d067589 */ /* 0x000fe200000e0000 */
[----:B------:R-:W-:Y:S02]  /*1fd00*/  SEL R24, R39, R126, P0 ;  /* 0x0000007e27187207 */ /* 0x000fe40000000000 */
[----:B------:R-:W-:Y:S01]  /*1fd10*/  SEL R27, R56, R89, P0 ;  /* 0x00000059381b7207 */ /* 0x000fe20000000000 */
[----:B------:R1:W2:Y:S01]  /*1fd20*/  SHFL.IDX PT, R5, R2, R3, 0x1c1f ;  /* 0x001c1f0302057589 */ /* 0x0002a200000e0000 */
[----:B------:R-:W-:Y:S02]  /*1fd30*/  SEL R32, R89, R56, P0 ;  /* 0x0000003859207207 */ /* 0x000fe40000000000 */
[----:B------:R-:W-:Y:S01]  /*1fd40*/  SEL R39, R72, R41, P0 ;  /* 0x0000002948277207 */ /* 0x000fe20000000000 */
[----:B------:R-:W-:Y:S01]  /*1fd50*/  SHFL.IDX PT, R26, R21, R0, 0x1c1f ;  /* 0x001c1f00151a7589 */ /* 0x000fe200000e0000 */
[----:B------:R-:W-:-:S02]  /*1fd60*/  SEL R56, R41, R72, P0 ;  /* 0x0000004829387207 */ /* 0x000fc40000000000 */
[----:B------:R-:W-:Y:S01]  /*1fd70*/  SEL R41, R62, R43, P0 ;  /* 0x0000002b3e297207 */ /* 0x000fe20000000000 */
[----:B------:R-:W-:Y:S01]  /*1fd80*/  SHFL.IDX PT, R58, R39, R0, 0x1c1f ;  /* 0x001c1f00273a7589 */ /* 0x000fe200000e0000 */
[----:B------:R-:W-:Y:S01]  /*1fd90*/  SEL R62, R43, R62, P0 ;  /* 0x0000003e2b3e7207 */ /* 0x000fe20000000000 */
[----:B-1----:R-:W-:Y:S01]  /*1fda0*/  IMAD.MOV.U32 R2, RZ, RZ, RZ ;  /* 0x000000ffff027224 */ /* 0x002fe200078e00ff */
        /* <DEDUP_REMOVED lines=28> */
[----:B------:R-:W3:Y:S01]  /*1ff70*/  SHFL.IDX PT, R27, R32, R3, 0x1c1f ;  /* 0x001c1f03201b7589 */ /* 0x000ee200000e0000 */
        /* <DEDUP_REMOVED lines=20> */
[----:B------:R-:W0:Y:S01]  /*200c0*/  SHFL.IDX PT, R25, R28, R3, 0x1c1f ;  /* 0x001c1f031c197589 */ /* 0x000e2200000e0000 */
[----:B------:R-:W-:-:S02]  /*200d0*/  SEL R59, R42, R65, P0 ;  /* 0x000000412a3b7207 */ /* 0x000fc40000000000 */
[----:B------:R-:W-:Y:S01]  /*200e0*/  SEL R80, R65, R42, P0 ;  /* 0x0000002a41507207 */ /* 0x000fe20000000000 */
[----:B------:R-:W0:Y:S01]  /*200f0*/  SHFL.IDX PT, R29, R36, R3, 0x1c1f ;  /* 0x001c1f03241d7589 */ /* 0x000e2200000e0000 */
[----:B------:R-:W-:Y:S02]  /*20100*/  SEL R82, R91, R82, P0 ;  /* 0x000000525b527207 */ /* 0x000fe40000000000 */
[----:B------:R-:W-:Y:S01]  /*20110*/  SEL R65, R84, R93, P0 ;  /* 0x0000005d54417207 */ /* 0x000fe20000000000 */
[----:B------:R-:W-:Y:S01]  /*20120*/  SHFL.IDX PT, R42, R31, R0, 0x1c1f ;  /* 0x001c1f001f2a7589 */ /* 0x000fe200000e0000 */
[----:B------:R-:W-:Y:S02]  /*20130*/  SEL R84, R93, R84, P0 ;  /* 0x000000545d547207 */ /* 0x000fe40000000000 */
[----:B--2---:R-:W-:Y:S01]  /*20140*/  SEL R4, R6, R5, P0 ;  /* 0x0000000506047207 */ /* 0x004fe20000000000 */
[----:B------:R-:W2:Y:S01]  /*20150*/  SHFL.IDX PT, R31, R40, R3, 0x1c1f ;  /* 0x001c1f03281f7589 */ /* 0x000ea200000e0000 */
[----:B-1----:R-:W-:-:S02]  /*20160*/  SEL R8, R10, R7, P0 ;  /* 0x000000070a087207 */ /* 0x002fc40000000000 */
[----:B------:R-:W-:Y:S01]  /*20170*/  SEL R6, R5, R6, P0 ;  /* 0x0000000605067207 */ /* 0x000fe20000000000 */
[----:B------:R-:W1:Y:S01]  /*20180*/  SHFL.IDX PT, R33, R44, R3, 0x1c1f ;  /* 0x001c1f032c217589 */ /* 0x000e6200000e0000 */
[----:B------:R-:W-:Y:S02]  /*20190*/  SEL R10, R7, R10, P0 ;  /* 0x0000000a070a7207 */ /* 0x000fe40000000000 */
[----:B---3--:R-:W-:Y:S01]  /*201a0*/  SEL R32, R34, R27, P0 ;  /* 0x0000001b22207207 */ /* 0x008fe20000000000 */
[----:B------:R-:W3:Y:S01]  /*201b0*/  SHFL.IDX PT, R35, R48, R3, 0x1c1f ;  /* 0x001c1f0330237589 */ /* 0x000ee200000e0000 */
[----:B----4-:R-:W-:Y:S02]  /*201c0*/  SEL R12, R9, R20, P0 ;  /* 0x00000014090c7207 */ /* 0x010fe40000000000 */
[----:B------:R-:W-:Y:S01]  /*201d0*/  SEL R14, R20, R9, P0 ;  /* 0x00000009140e7207 */ /* 0x000fe20000000000 */
[----:B------:R-:W4:Y:S01]  /*201e0*/  SHFL.IDX PT, R37, R52, R3, 0x1c1f ;  /* 0x001c1f0334257589 */ /* 0x000f2200000e0000 */
[----:B0-----:R-:W-:-:S02]  /*201f0*/  SEL R28, R30, R25, P0 ;  /* 0x000000191e1c7207 */ /* 0x001fc40000000000 */
        /* <DEDUP_REMOVED lines=8> */
[----:B--2---:R-:W-:-:S02]  /*20280*/  SEL R40, R42, R31, P0 ;  /* 0x0000001f2a287207 */ /* 0x004fc40000000000 */
[----:B------:R-:W-:Y:S01]  /*20290*/  SEL R42, R31, R42, P0 ;  /* 0x0000002a1f2a7207 */ /* 0x000fe20000000000 */
[----:B------:R-:W-:Y:S01]  /*202a0*/  SHFL.IDX PT, R51, R51, R0, 0x1c1f ;  /* 0x001c1f0033337589 */ /* 0x000fe200000e0000 */
[----:B-1----:R-:W-:Y:S02]  /*202b0*/  SEL R44, R46, R33, P0 ;  /* 0x000000212e2c7207 */ /* 0x002fe40000000000 */
[----:B------:R-:W-:Y:S01]  /*202c0*/  SEL R46, R33, R46, P0 ;  /* 0x0000002e212e7207 */ /* 0x000fe20000000000 */
[----:B------:R-:W-:Y:S01]  /*202d0*/  SHFL.IDX PT, R53, R53, R0, 0x1c1f ;  /* 0x001c1f0035357589 */ /* 0x000fe200000e0000 */
[----:B---3--:R-:W-:Y:S02]  /*202e0*/  SEL R48, R50, R35, P0 ;  /* 0x0000002332307207 */ /* 0x008fe40000000000 */
[----:B------:R-:W-:Y:S01]  /*202f0*/  SEL R50, R35, R50, P0 ;  /* 0x0000003223327207 */ /* 0x000fe20000000000 */
[----:B------:R-:W-:Y:S01]  /*20300*/  SHFL.IDX PT, R55, R55, R0, 0x1c1f ;  /* 0x001c1f0037377589 */ /* 0x000fe200000e0000 */
[----:B----4-:R-:W-:-:S02]  /*20310*/  SEL R52, R54, R37, P0 ;  /* 0x0000002536347207 */ /* 0x010fc40000000000 */
[----:B------:R-:W-:Y:S01]  /*20320*/  SEL R54, R37, R54, P0 ;  /* 0x0000003625367207 */ /* 0x000fe20000000000 */
[----:B------:R-:W0:Y:S01]  /*20330*/  SHFL.IDX PT, R21, R24, R3, 0x1c1f ;  /* 0x001c1f0318157589 */ /* 0x000e2200000e0000 */
[----:B------:R-:W-:Y:S02]  /*20340*/  SEL R58, R39, R58, P0 ;  /* 0x0000003a273a7207 */ /* 0x000fe40000000000 */
[----:B------:R-:W-:Y:S01]  /*20350*/  SEL R5, R41, R62, P0 ;  /* 0x0000003e29057207 */ /* 0x000fe20000000000 */
[----:B------:R-:W1:Y:S01]  /*20360*/  SHFL.IDX PT, R66, R66, R3, 0x1c1f ;  /* 0x001c1f0342427589 */ /* 0x000e6200000e0000 */
[----:B------:R-:W-:Y:S02]  /*20370*/  SEL R7, R62, R41, P0 ;  /* 0x000000293e077207 */ /* 0x000fe40000000000 */
[----:B------:R-:W-:Y:S01]  /*20380*/  SEL R9, R43, R64, P0 ;  /* 0x000000402b097207 */ /* 0x000fe20000000000 */
[----:B------:R-:W2:Y:S01]  /*20390*/  SHFL.IDX PT, R68, R68, R3, 0x1c1f ;  /* 0x001c1f0344447589 */ /* 0x000ea200000e0000 */
[----:B------:R-:W-:-:S03]  /*203a0*/  SEL R11, R64, R43, P0 ;  /* 0x0000002b400b7207 */ /* 0x000fc60000000000 */
[----:B------:R-:W3:Y:S04]  /*203b0*/  SHFL.IDX PT, R70, R70, R3, 0x1c1f ;  /* 0x001c1f0346467589 */ /* 0x000ee800000e0000 */
[----:B------:R-:W4:Y:S04]  /*203c0*/  SHFL.IDX PT, R72, R72, R3, 0x1c1f ;  /* 0x001c1f0348487589 */ /* 0x000f2800000e0000 */
[----:B------:R-:W4:Y:S04]  /*203d0*/  SHFL.IDX PT, R74, R74, R3, 0x1c1f ;  /* 0x001c1f034a4a7589 */ /* 0x000f2800000e0000 */
[----:B------:R-:W4:Y:S01]  /*203e0*/  SHFL.IDX PT, R76, R76, R3, 0x1c1f ;  /* 0x001c1f034c4c7589 */ /* 0x000f2200000e0000 */
[----:B0-----:R-:W-:-:S02]  /*203f0*/  SEL R24, R26, R21, P0 ;  /* 0x000000151a187207 */ /* 0x001fc40000000000 */
        /* <DEDUP_REMOVED lines=10> */
[----:B------:R-:W0:Y:S01]  /*204a0*/  SHFL.IDX PT, R78, R78, R3, 0x1c1f ;  /* 0x001c1f034e4e7589 */ /* 0x000e2200000e0000 */
[----:B----4-:R-:W-:Y:S02]  /*204b0*/  SEL R33, R51, R72, P0 ;  /* 0x0000004833217207 */ /* 0x010fe40000000000 */
[----:B------:R-:W-:Y:S01]  /*204c0*/  SEL R35, R72, R51, P0 ;  /* 0x0000003348237207 */ /* 0x000fe20000000000 */
[----:B------:R-:W1:Y:S01]  /*204d0*/  SHFL.IDX PT, R80, R80, R3, 0x1c1f ;  /* 0x001c1f0350507589 */ /* 0x000e6200000e0000 */
[----:B------:R-:W-:Y:S02]  /*204e0*/  SEL R37, R53, R74, P0 ;  /* 0x0000004a35257207 */ /* 0x000fe40000000000 */
[----:B------:R-:W-:Y:S01]  /*204f0*/  SEL R39, R74, R53, P0 ;  /* 0x000000354a277207 */ /* 0x000fe20000000000 */
[----:B------:R-:W2:Y:S01]  /*20500*/  SHFL.IDX PT, R82, R82, R3, 0x1c1f ;  /* 0x001c1f0352527589 */ /* 0x000ea200000e0000 */
[----:B------:R-:W-:-:S02]  /*20510*/  SEL R41, R55, R76, P0 ;  /* 0x0000004c37297207 */ /* 0x000fc40000000000 */
[----:B------:R-:W-:Y:S01]  /*20520*/  SEL R43, R76, R55, P0 ;  /* 0x000000374c2b7207 */ /* 0x000fe20000000000 */
[----:B------:R3:W4:Y:S04]  /*20530*/  SHFL.IDX PT, R65, R65, R0, 0x1c1f ;  /* 0x001c1f0041417589 */ /* 0x00072800000e0000 */
[----:B------:R3:W3:Y:S01]  /*20540*/  SHFL.IDX PT, R84, R84, R3, 0x1c1f ;  /* 0x001c1f0354547589 */ /* 0x0006e200000e0000 */
[----:B0-----:R-:W-:Y:S02]  /*20550*/  SEL R45, R57, R78, P0 ;  /* 0x0000004e392d7207 */ /* 0x001fe40000000000 */
[----:B------:R-:W-:Y:S02]  /*20560*/  SEL R47, R78, R57, P0 ;  /* 0x000000394e2f7207 */ /* 0x000fe40000000000 */
[----:B-1----:R-:W-:-:S02]  /*20570*/  SEL R49, R59, R80, P0 ;  /* 0x000000503b317207 */ /* 0x002fc40000000000 */
[----:B------:R-:W-:Y:S02]  /*20580*/  SEL R51, R80, R59, P0 ;  /* 0x0000003b50337207 */ /* 0x000fe40000000000 */
[----:B--2---:R-:W-:Y:S02]  /*20590*/  SEL R53, R63, R82, P0 ;  /* 0x000000523f357207 */ /* 0x004fe40000000000 */
[----:B------:R-:W-:-:S07]  /*205a0*/  SEL R55, R82, R63, P0 ;  /* 0x0000003f52377207 */ /* 0x000fce0000000000 */
.L_x_3773:
[----:B------:R-:W2:Y:S01]  /*205b0*/  LDL.LU R64, [R1+0x24] ;  /* 0x0000240001407983 */ /* 0x000ea20000300800 */
[----:B------:R-:W-:Y:S05]  /*205c0*/  WARPSYNC.ALL ;  /* 0x0000000000007948 */ /* 0x000fea0003800000 */
[----:B------:R-:W2:Y:S01]  /*205d0*/  LDL.LU R63, [R1+0x28] ;  /* 0x00002800013f7983 */ /* 0x000ea20000300800 */
[----:B------:R-:W-:Y:S01]  /*205e0*/  ULDC.64 UR4, c[0x0][0xc00] ;  /* 0x0003000000047ab9 */ /* 0x000fe20000000a00 */
[----:B---34-:R-:W-:Y:S01]  /*205f0*/  SEL R57, R65, R84, P0 ;  /* 0x0000005441397207 */ /* 0x018fe20000000000 */
[----:B------:R-:W0:Y:S08]  /*20600*/  LDC R0, c[0x0][0xbe8] ;  /* 0x0002fa00ff007b82 */ /* 0x000e300000000800 */
[----:B------:R-:W-:Y:S01]  /*20610*/  BAR.SYNC.DEFER_BLOCKING 0x1, 0x100 ;  /* 0x0044000000007b1d */ /* 0x000fe20000010000 */
[----:B------:R-:W-:-:S02]  /*20620*/  ISETP.NE.U32.AND P1, PT, RZ, UR4, PT ;  /* 0x00000004ff007c0c */ /* 0x000fc4000bf25070 */
[----:B------:R-:W-:Y:S02]  /*20630*/  SEL R59, R84, R65, P0 ;  /* 0x00000041543b7207 */ /* 0x000fe40000000000 */
[----:B------:R-:W-:Y:S01]  /*20640*/  ISETP.NE.AND.EX P1, PT, RZ, UR5, PT, P1 ;  /* 0x00000005ff007c0c */ /* 0x000fe2000bf25310 */
[----:B------:R-:W3:Y:S04]  /*20650*/  LDL R62, [R1+0x7c] ;  /* 0x00007c00013e7983 */ /* 0x000ee80000100800 */
[----:B------:R-:W3:Y:S04]  /*20660*/  LDL R66, [R1+0x30] ;  /* 0x0000300001427983 */ /* 0x000ee80000100800 */
[----:B------:R-:W-:Y:S04]  /*20670*/  STSM.16.M88.4 [R79], R4 ;  /* 0x000000044f007844 */ /* 0x000fe80000000200 */
[----:B------:R3:W-:Y:S04]  /*20680*/  STSM.16.M88.4 [R87], R8 ;  /* 0x0000000857007844 */ /* 0x0007e80000000200 */
        /* <DEDUP_REMOVED lines=9> */
[----:B------:R1:W-:Y:S01]  /*20720*/  STSM.16.M88.4 [R73], R56 ;  /* 0x0000003849007844 */ /* 0x0003e20000000200 */
[----:B------:R-:W-:Y:S01]  /*20730*/  BAR.SYNC.DEFER_BLOCKING 0x1, 0x100 ;  /* 0x0044000000007b1d */ /* 0x000fe20000010000 */
[----:B--2---:R-:W-:-:S04]  /*20740*/  IADD3 R20, P2, R64, UR4, RZ ;  /* 0x0000000440147c10 */ /* 0x004fc8000ff5e0ff */
[----:B------:R-:W-:Y:S01]  /*20750*/  IADD3.X R21, R63, UR5, RZ, P2, !PT ;  /* 0x000000053f157c10 */ /* 0x000fe200097fe4ff */
[----:B------:R-:W-:Y:S02]  /*20760*/  ULDC.64 UR4, c[0x0][0xc08] ;  /* 0x0003020000047ab9 */ /* 0x000fe40000000a00 */
[----:B------:R-:W-:Y:S02]  /*20770*/  ISETP.NE.U32.AND P0, PT, RZ, UR4, PT ;  /* 0x00000004ff007c0c */ /* 0x000fe4000bf05070 */
[----:B------:R1:W5:Y:S01]  /*20780*/  @P1 LDG.E R2, desc[UR54][R20.64] ;  /* 0x0000003614021981 */ /* 0x000362000c1e1900 */
[----:B0-----:R-:W-:Y:S02]  /*20790*/  ISETP.NE.AND P2, PT, R0, 0x1, PT ;  /* 0x000000010000780c */ /* 0x001fe40003f45270 */
[----:B------:R-:W-:Y:S01]  /*207a0*/  ISETP.NE.AND.EX P0, PT, RZ, UR5, PT, P0 ;  /* 0x00000005ff007c0c */ /* 0x000fe2000bf05300 */
[----:B---3--:R-:W-:-:S10]  /*207b0*/  IMAD R8, R66, 0x80, R62 ;  /* 0x0000008042087824 */ /* 0x008fd400078e023e */
[----:B------:R-:W0:Y:S02]  /*207c0*/  @P2 LDC R3, c[0x0][0xbec] ;  /* 0x0002fb00ff032b82 */ /* 0x000e240000000800 */
[----:B------:R-:W-:Y:S01]  /*207d0*/  @P0 IADD3 R4, P3, R64, UR4, RZ ;  /* 0x0000000440040c10 */ /* 0x000fe2000ff7e0ff */
[----:B------:R-:W-:Y:S02]  /*207e0*/  ULDC UR4, c[0x0][0xa88] ;  /* 0x0002a20000047ab9 */ /* 0x000fe40000000800 */
[----:B------:R-:W-:Y:S01]  /*207f0*/  IMAD.U32 R7, RZ, RZ, UR4 ;  /* 0x00000004ff077e24 */ /* 0x000fe2000f8e00ff */
[----:B------:R-:W-:Y:S02]  /*20800*/  @P0 IADD3.X R5, R63, UR5, RZ, P3, !PT ;  /* 0x000000053f050c10 */ /* 0x000fe40009ffe4ff */
[----:B------:R-:W2:Y:S03]  /*20810*/  @P2 LDC R11, c[0x0][0xbf0] ;  /* 0x0002fc00ff0b2b82 */ /* 0x000ea60000000800 */
[----:B------:R1:W5:Y:S01]  /*20820*/  @P0 LDG.E R7, desc[UR54][R4.64] ;  /* 0x0000003604070981 */ /* 0x000362000c1e1900 */
[----:B------:R-:W-:Y:S05]  /*20830*/  @P0 BRA `(.L_x_3542) ;  /* 0x0000000000100947 */ /* 0x000fea0003800000 */
[----:B------:R-:W-:Y:S05]  /*20840*/  @!P1 BRA `(.L_x_3542) ;  /* 0x00000000000c9947 */ /* 0x000fea0003800000 */
[----:B-1----:R-:W3:Y:S04]  /*20850*/  LDG.E R4, desc[UR54][R20.64] ;  /* 0x0000003614047981 */ /* 0x002ee8000c1e1900 */
[----:B-----5:R-:W3:Y:S02]  /*20860*/  LDG.E R7, desc[UR54][R20.64+0x4] ;  /* 0x0000043614077981 */ /* 0x020ee4000c1e1900 */
[----:B---3--:R-:W-:-:S07]  /*20870*/  IMAD.IADD R7, R7, 0x1, -R4 ;  /* 0x0000000107077824 */ /* 0x008fce00078e0a04 */
.L_x_3542:
[----:B-1----:R-:W3:Y:S01]  /*20880*/  LDL.LU R12, [R1+0x2c] ;  /* 0x00002c00010c7983 */ /* 0x002ee20000300800 */
[----:B------:R-:W-:Y:S01]  /*20890*/  VIADD R67, R90, 0xffffff80 ;  /* 0xffffff805a437836 */ /* 0x000fe20000000000 */
[----:B------:R-:W-:Y:S02]  /*208a0*/  ULDC.64 UR4, c[0x0][0xb90] ;  /* 0x0002e40000047ab9 */ /* 0x000fe40000000a00 */
[----:B------:R-:W4:Y:S04]  /*208b0*/  LDL.LU R10, [R1+0x10] ;  /* 0x00001000010a7983 */ /* 0x000f280000300800 */
[----:B------:R-:W4:Y:S01]  /*208c0*/  LDL.LU R69, [R1+0x20] ;  /* 0x0000200001457983 */ /* 0x000f220000300800 */
[----:B0-----:R-:W-:Y:S01]  /*208d0*/  @P2 IMAD.HI.U32 R4, R8, R3, RZ ;  /* 0x0000000308042227 */ /* 0x001fe200078e00ff */
[----:B-----5:R-:W-:-:S02]  /*208e0*/  SHF.R.S32.HI R3, RZ, 0x1f, R2 ;  /* 0x0000001fff037819 */ /* 0x020fc40000011402 */
[----:B------:R-:W4:Y:S01]  /*208f0*/  LDL R14, [R1+0x74] ;  /* 0x00007400010e7983 */ /* 0x000f220000100800 */
[----:B------:R-:W-:Y:S01]  /*20900*/  SHF.R.S32.HI R68, RZ, 0x1f, R67 ;  /* 0x0000001fff447819 */ /* 0x000fe20000011443 */
[----:B------:R-:W-:Y:S01]  /*20910*/  IMAD.MOV.U32 R9, RZ, RZ, R8 ;  /* 0x000000ffff097224 */ /* 0x000fe200078e0008 */
[----:B--2---:R-:W-:Y:S01]  /*20920*/  @P2 SHF.R.U32.HI R9, RZ, R11, R4 ;  /* 0x0000000bff092219 */ /* 0x004fe20000011604 */
[----:B------:R-:W0:Y:S01]  /*20930*/  S2R R20, SR_TID.X ;  /* 0x0000000000147919 */ /* 0x000e220000002100 */
[----:B------:R-:W-:-:S03]  /*20940*/  LEA.HI R68, R68, R67, RZ, 0x3 ;  /* 0x0000004344447211 */ /* 0x000fc600078f18ff */
[----:B------:R-:W-:Y:S01]  /*20950*/  IMAD.MOV R15, RZ, RZ, -R9 ;  /* 0x000000ffff0f7224 */ /* 0x000fe200078e0a09 */
[----:B------:R-:W-:-:S04]  /*20960*/  SHF.R.S32.HI R68, RZ, 0x3, R68 ;  /* 0x00000003ff447819 */ /* 0x000fc80000011444 */
[----:B------:R-:W-:-:S05]  /*20970*/  LEA R13, R68, R234, 0x6 ;  /* 0x000000ea440d7211 */ /* 0x000fca00078e30ff */
[----:B------:R-:W-:Y:S01]  /*20980*/  IMAD.WIDE R60, R13, 0x2, R60 ;  /* 0x000000020d3c7825 */ /* 0x000fe200078e023c */
[----:B------:R-:W-:Y:S02]  /*20990*/  SHF.R.S32.HI R13, RZ, 0x1f, R9 ;  /* 0x0000001fff0d7819 */ /* 0x000fe40000011409 */
[----:B------:R-:W-:Y:S01]  /*209a0*/  IADD3 R25, P3, R60, 0x3000, RZ ;  /* 0x000030003c197810 */ /* 0x000fe20007f7e0ff */
[----:B0-----:R-:W-:-:S05]  /*209b0*/  VIADD R21, R20, 0xffffff80 ;  /* 0xffffff8014157836 */ /* 0x001fca0000000000 */
[----:B------:R-:W-:-:S04]  /*209c0*/  SHF.R.S32.HI R20, RZ, 0x1f, R21 ;  /* 0x0000001fff147819 */ /* 0x000fc80000011415 */
[----:B------:R-:W-:Y:S02]  /*209d0*/  LEA.HI R20, R20, R21, RZ, 0x7 ;  /* 0x0000001514147211 */ /* 0x000fe400078f38ff */
[----:B------:R-:W-:Y:S02]  /*209e0*/  LOP3.LUT R24, R25, 0x380, RZ, 0xc0, !PT ;  /* 0x0000038019187812 */ /* 0x000fe400078ec0ff */
[----:B------:R-:W-:Y:S02]  /*209f0*/  LOP3.LUT R20, R20, 0xffffff80, RZ, 0xc0, !PT ;  /* 0xffffff8014147812 */ /* 0x000fe400078ec0ff */
[----:B------:R-:W-:-:S03]  /*20a00*/  SHF.R.U64 R24, R24, 0x3, RZ ;  /* 0x0000000318187819 */ /* 0x000fc600000012ff */
[----:B------:R-:W-:Y:S01]  /*20a10*/  IMAD.IADD R20, R21, 0x1, -R20 ;  /* 0x0000000115147824 */ /* 0x000fe200078e0a14 */
[----:B------:R-:W-:Y:S01]  /*20a20*/  LOP3.LUT R24, R24, R25, RZ, 0x3c, !PT ;  /* 0x0000001918187212 */ /* 0x000fe200078e3cff */
[----:B------:R-:W-:Y:S01]  /*20a30*/  IMAD.X R25, RZ, RZ, R61, P3 ;  /* 0x000000ffff197224 */ /* 0x000fe200018e063d */
[C---:B------:R-:W-:Y:S02]  /*20a40*/  IADD3 R45, P3, R60.reuse, 0x8000, RZ ;  /* 0x000080003c2d7810 */ /* 0x040fe40007f7e0ff */
[----:B------:R-:W-:Y:S01]  /*20a50*/  IADD3 R29, P5, R60, 0x4000, RZ ;  /* 0x000040003c1d7810 */ /* 0x000fe20007fbe0ff */
[----:B------:R-:W-:Y:S01]  /*20a60*/  IMAD R65, R7, R0, RZ ;  /* 0x0000000007417224 */ /* 0x000fe200078e02ff */
[----:B------:R-:W-:Y:S02]  /*20a70*/  LOP3.LUT R44, R45, 0x380, RZ, 0xc0, !PT ;  /* 0x000003802d2c7812 */ /* 0x000fe400078ec0ff */
[----:B------:R-:W-:Y:S02]  /*20a80*/  LOP3.LUT R28, R29, 0x380, RZ, 0xc0, !PT ;  /* 0x000003801d1c7812 */ /* 0x000fe400078ec0ff */
[----:B------:R-:W-:-:S02]  /*20a90*/  SHF.R.U64 R44, R44, 0x3, RZ ;  /* 0x000000032c2c7819 */ /* 0x000fc400000012ff */
[----:B------:R-:W-:Y:S02]  /*20aa0*/  SHF.R.U64 R28, R28, 0x3, RZ ;  /* 0x000000031c1c7819 */ /* 0x000fe400000012ff */
[----:B------:R-:W-:Y:S01]  /*20ab0*/  LOP3.LUT R44, R44, R45, RZ, 0x3c, !PT ;  /* 0x0000002d2c2c7212 */ /* 0x000fe200078e3cff */
[----:B------:R-:W-:Y:S01]  /*20ac0*/  IMAD.X R45, RZ, RZ, R61, P3 ;  /* 0x000000ffff2d7224 */ /* 0x000fe200018e063d */
[----:B------:R-:W-:Y:S02]  /*20ad0*/  LOP3.LUT R28, R28, R29, RZ, 0x3c, !PT ;  /* 0x0000001d1c1c7212 */ /* 0x000fe400078e3cff */
[----:B------:R-:W-:Y:S02]  /*20ae0*/  IADD3.X R29, RZ, R61, RZ, P5, !PT ;  /* 0x0000003dff1d7210 */ /* 0x000fe40002ffe4ff */
[C---:B------:R-:W-:Y:S02]  /*20af0*/  IADD3 R49, P5, R60.reuse, 0x9000, RZ ;  /* 0x000090003c317810 */ /* 0x040fe40007fbe0ff */
[----:B------:R-:W-:-:S02]  /*20b00*/  LOP3.LUT R7, R60, 0x380, RZ, 0xc0, !PT ;  /* 0x000003803c077812 */ /* 0x000fc400078ec0ff */
[----:B------:R-:W-:Y:S02]  /*20b10*/  LOP3.LUT R48, R49, 0x380, RZ, 0xc0, !PT ;  /* 0x0000038031307812 */ /* 0x000fe400078ec0ff */
[----:B------:R-:W-:Y:S02]  /*20b20*/  SHF.R.U64 R7, R7, 0x3, RZ ;  /* 0x0000000307077819 */ /* 0x000fe400000012ff */
[----:B------:R-:W-:Y:S02]  /*20b30*/  SHF.R.S32.HI R70, RZ, 0x1f, R67 ;  /* 0x0000001fff467819 */ /* 0x000fe40000011443 */
[----:B------:R-:W-:Y:S02]  /*20b40*/  SHF.R.U64 R48, R48, 0x3, RZ ;  /* 0x0000000330307819 */ /* 0x000fe400000012ff */
[----:B------:R-:W-:Y:S02]  /*20b50*/  LEA.HI R70, R70, R67, RZ, 0x3 ;  /* 0x0000004346467211 */ /* 0x000fe400078f18ff */
[----:B------:R-:W-:Y:S01]  /*20b60*/  LOP3.LUT R48, R48, R49, RZ, 0x3c, !PT ;  /* 0x0000003130307212 */ /* 0x000fe200078e3cff */
[----:B------:R-:W-:Y:S01]  /*20b70*/  IMAD.X R49, RZ, RZ, R61, P5 ;  /* 0x000000ffff317224 */ /* 0x000fe200028e063d */
[----:B------:R-:W-:-:S05]  /*20b80*/  LOP3.LUT R70, R70, 0xfffffff8, RZ, 0xc0, !PT ;  /* 0xfffffff846467812 */ /* 0x000fca00078ec0ff */
[----:B------:R-:W-:Y:S02]  /*20b90*/  IMAD.IADD R70, R67, 0x1, -R70 ;  /* 0x0000000143467824 */ /* 0x000fe400078e0a46 */
[----:B------:R-:W0:Y:S01]  /*20ba0*/  @P2 LDC R67, c[0x0][0xbf0] ;  /* 0x0002fc00ff432b82 */ /* 0x000e220000000800 */
[----:B------:R-:W-:Y:S01]  /*20bb0*/  BSSY B1, `(.L_x_3543) ;  /* 0x000009d000017945 */ /* 0x000fe20003800000 */
[----:B---3--:R-:W-:Y:S02]  /*20bc0*/  SEL R62, R12, RZ, !P1 ;  /* 0x000000ff0c3e7207 */ /* 0x008fe40004800000 */
[----:B----4-:R-:W-:Y:S02]  /*20bd0*/  SEL R63, R10, RZ, !P1 ;  /* 0x000000ff0a3f7207 */ /* 0x010fe40004800000 */
[----:B------:R-:W-:Y:S01]  /*20be0*/  SHF.R.S32.HI R64, RZ, 0x1f, R69 ;  /* 0x0000001fff407819 */ /* 0x000fe20000011445 */
        /* <DEDUP_REMOVED lines=16> */
[----:B------:R-:W-:-:S03]  /*20cf0*/  ULDC.64 UR4, c[0x0][0xb50] ;  /* 0x0002d40000047ab9 */ /* 0x000fc60000000a00 */
[----:B------:R-:W-:Y:S01]  /*20d00*/  IMAD.IADD R5, R5, 0x1, R13 ;  /* 0x0000000105057824 */ /* 0x000fe200078e020d */
[----:B------:R-:W-:Y:S02]  /*20d10*/  IADD3 R13, P1, R60, 0x2000, RZ ;  /* 0x000020003c0d7810 */ /* 0x000fe40007f3e0ff */
[C---:B------:R-:W-:Y:S02]  /*20d20*/  LEA R6, P0, R4.reuse, UR4, 0x2 ;  /* 0x0000000404067c11 */ /* 0x040fe4000f8010ff */
[----:B------:R-:W-:Y:S02]  /*20d30*/  LOP3.LUT R12, R13, 0x380, RZ, 0xc0, !PT ;  /* 0x000003800d0c7812 */ /* 0x000fe400078ec0ff */
[----:B------:R-:W-:Y:S02]  /*20d40*/  LEA.HI.X R10, R4, UR5, R5, 0x2, P0 ;  /* 0x00000005040a7c11 */ /* 0x000fe400080f1405 */
[----:B------:R-:W-:Y:S02]  /*20d50*/  IADD3 R9, P4, R60, 0x1000, RZ ;  /* 0x000010003c097810 */ /* 0x000fe40007f9e0ff */
[----:B------:R-:W-:Y:S01]  /*20d60*/  SHF.R.U64 R12, R12, 0x3, RZ ;  /* 0x000000030c0c7819 */ /* 0x000fe200000012ff */
[----:B------:R-:W-:Y:S01]  /*20d70*/  SHFL.IDX PT, R54, R6, 0x1, 0x1c1f ;  /* 0x003c1f0006367f89 */ /* 0x000fe200000e0000 */
[----:B------:R-:W-:Y:S01]  /*20d80*/  IADD3 R33, P0, R60, 0x5000, RZ ;  /* 0x000050003c217810 */ /* 0x000fe20007f1e0ff */
[----:B------:R-:W-:Y:S01]  /*20d90*/  IMAD R4, R66, 0x80, R14 ;  /* 0x0000008042047824 */ /* 0x000fe200078e020e */
[----:B------:R-:W-:Y:S01]  /*20da0*/  LOP3.LUT R8, R9, 0x380, RZ, 0xc0, !PT ;  /* 0x0000038009087812 */ /* 0x000fe200078ec0ff */
[----:B------:R-:W-:Y:S01]  /*20db0*/  ULDC.64 UR4, c[0x0][0xaa0] ;  /* 0x0002a80000047ab9 */ /* 0x000fe20000000a00 */
[----:B------:R-:W-:-:S02]  /*20dc0*/  LOP3.LUT R32, R33, 0x380, RZ, 0xc0, !PT ;  /* 0x0000038021207812 */ /* 0x000fc400078ec0ff */
[----:B------:R-:W-:Y:S01]  /*20dd0*/  LOP3.LUT R12, R12, R13, RZ, 0x3c, !PT ;  /* 0x0000000d0c0c7212 */ /* 0x000fe200078e3cff */
[--C-:B------:R-:W-:Y:S01]  /*20de0*/  IMAD.X R13, RZ, RZ, R61.reuse, P1 ;  /* 0x000000ffff0d7224 */ /* 0x100fe200008e063d */
[----:B------:R-:W-:Y:S02]  /*20df0*/  SHF.R.U64 R8, R8, 0x3, RZ ;  /* 0x0000000308087819 */ /* 0x000fe400000012ff */
[----:B------:R-:W-:Y:S02]  /*20e00*/  SHF.R.U64 R32, R32, 0x3, RZ ;  /* 0x0000000320207819 */ /* 0x000fe400000012ff */
[----:B------:R-:W-:Y:S02]  /*20e10*/  IADD3 R41, P1, R60, 0x7000, RZ ;  /* 0x000070003c297810 */ /* 0x000fe40007f3e0ff */
[----:B------:R-:W-:Y:S01]  /*20e20*/  LOP3.LUT R8, R8, R9, RZ, 0x3c, !PT ;  /* 0x0000000908087212 */ /* 0x000fe200078e3cff */
[--C-:B------:R-:W-:Y:S01]  /*20e30*/  IMAD.X R9, RZ, RZ, R61.reuse, P4 ;  /* 0x000000ffff097224 */ /* 0x100fe200020e063d */
[----:B------:R-:W-:Y:S01]  /*20e40*/  LOP3.LUT R32, R32, R33, RZ, 0x3c, !PT ;  /* 0x0000002120207212 */ /* 0x000fe200078e3cff */
[----:B------:R-:W-:Y:S01]  /*20e50*/  IMAD.X R33, RZ, RZ, R61, P0 ;  /* 0x000000ffff217224 */ /* 0x000fe200000e063d */
[----:B------:R-:W-:Y:S01]  /*20e60*/  LOP3.LUT R40, R41, 0x380, RZ, 0xc0, !PT ;  /* 0x0000038029287812 */ /* 0x000fe200078ec0ff */
[----:B------:R-:W-:Y:S01]  /*20e70*/  SHFL.IDX PT, R21, R10, RZ, 0x1c1f ;  /* 0x001c1fff0a157589 */ /* 0x000fe200000e0000 */
[----:B------:R-:W-:-:S02]  /*20e80*/  IADD3 R37, P4, R60, 0x6000, RZ ;  /* 0x000060003c257810 */ /* 0x000fc40007f9e0ff */
[----:B------:R-:W-:Y:S01]  /*20e90*/  LOP3.LUT P0, RZ, R20, 0x3, RZ, 0xc0, !PT ;  /* 0x0000000314ff7812 */ /* 0x000fe2000780c0ff */
[----:B------:R-:W-:Y:S01]  /*20ea0*/  SHFL.IDX PT, R55, R10, 0x1, 0x1c1f ;  /* 0x003c1f000a377f89 */ /* 0x000fe200000e0000 */
[----:B------:R-:W-:-:S03]  /*20eb0*/  SHF.R.U64 R40, R40, 0x3, RZ ;  /* 0x0000000328287819 */ /* 0x000fc600000012ff */
[----:B------:R-:W1:Y:S01]  /*20ec0*/  SHFL.IDX PT, R20, R6, RZ, 0x1c1f ;  /* 0x001c1fff06147589 */ /* 0x000e6200000e0000 */
[----:B------:R-:W-:Y:S02]  /*20ed0*/  LOP3.LUT R36, R37, 0x380, RZ, 0xc0, !PT ;  /* 0x0000038025247812 */ /* 0x000fe400078ec0ff */
[----:B------:R-:W-:Y:S01]  /*20ee0*/  LOP3.LUT R40, R40, R41, RZ, 0x3c, !PT ;  /* 0x0000002928287212 */ /* 0x000fe200078e3cff */
[--C-:B------:R-:W-:Y:S01]  /*20ef0*/  IMAD.X R41, RZ, RZ, R61.reuse, P1 ;  /* 0x000000ffff297224 */ /* 0x100fe200008e063d */
[----:B------:R-:W-:Y:S02]  /*20f00*/  SHF.R.U64 R36, R36, 0x3, RZ ;  /* 0x0000000324247819 */ /* 0x000fe400000012ff */
[C---:B------:R-:W-:Y:S02]  /*20f10*/  ISETP.GE.OR P1, PT, R4.reuse, R65, P0 ;  /* 0x000000410400720c */ /* 0x040fe40000726670 */
[----:B------:R-:W-:Y:S02]  /*20f20*/  IADD3 R4, R4, 0x8, RZ ;  /* 0x0000000804047810 */ /* 0x000fe40007ffe0ff */
[----:B------:R-:W-:Y:S01]  /*20f30*/  LOP3.LUT R36, R36, R37, RZ, 0x3c, !PT ;  /* 0x0000002524247212 */ /* 0x000fe200078e3cff */
[----:B------:R-:W-:Y:S01]  /*20f40*/  IMAD.X R37, RZ, RZ, R61, P4 ;  /* 0x000000ffff257224 */ /* 0x000fe200020e063d */
[----:B------:R-:W-:-:S02]  /*20f50*/  IADD3 R5, P3, R60, 0xb000, RZ ;  /* 0x0000b0003c057810 */ /* 0x000fc40007f7e0ff */
[----:B------:R-:W-:Y:S02]  /*20f60*/  ISETP.GE.OR P0, PT, R4, R65, P0 ;  /* 0x000000410400720c */ /* 0x000fe40000706670 */
[----:B------:R-:W-:Y:S02]  /*20f70*/  IADD3 R53, P4, R60, 0xa000, RZ ;  /* 0x0000a0003c357810 */ /* 0x000fe40007f9e0ff */
[----:B------:R-:W-:Y:S02]  /*20f80*/  LOP3.LUT R4, R5, 0x380, RZ, 0xc0, !PT ;  /* 0x0000038005047812 */ /* 0x000fe400078ec0ff */
[----:B------:R-:W-:Y:S02]  /*20f90*/  LOP3.LUT R52, R53, 0x380, RZ, 0xc0, !PT ;  /* 0x0000038035347812 */ /* 0x000fe400078ec0ff */
[----:B------:R-:W-:Y:S02]  /*20fa0*/  SHF.R.U64 R4, R4, 0x3, RZ ;  /* 0x0000000304047819 */ /* 0x000fe400000012ff */
[----:B------:R-:W-:-:S02]  /*20fb0*/  SHF.R.U64 R52, R52, 0x3, RZ ;  /* 0x0000000334347819 */ /* 0x000fc400000012ff */
[----:B------:R-:W-:Y:S01]  /*20fc0*/  LOP3.LUT R60, R7, R60, RZ, 0x3c, !PT ;  /* 0x0000003c073c7212 */ /* 0x000fe200078e3cff */
[----:B-1----:R1:W-:Y:S01]  /*20fd0*/  @!P1 ST.E desc[UR54][R20.64], R120 ;  /* 0x0000007814009985 */ /* 0x0023e2000c101936 */
[----:B------:R-:W-:Y:S01]  /*20fe0*/  LOP3.LUT R52, R52, R53, RZ, 0x3c, !PT ;  /* 0x0000003534347212 */ /* 0x000fe200078e3cff */
[--C-:B------:R-:W-:Y:S01]  /*20ff0*/  IMAD.X R53, RZ, RZ, R61.reuse, P4 ;  /* 0x000000ffff357224 */ /* 0x100fe200020e063d */
[----:B------:R-:W-:Y:S01]  /*21000*/  LOP3.LUT R56, R4, R5, RZ, 0x3c, !PT ;  /* 0x0000000504387212 */ /* 0x000fe200078e3cff */
[----:B------:R2:W-:Y:S01]  /*21010*/  @!P0 ST.E desc[UR54][R54.64], R121 ;  /* 0x0000007936008985 */ /* 0x0005e2000c101936 */
[----:B------:R-:W-:-:S03]  /*21020*/  IMAD.X R57, RZ, RZ, R61, P3 ;  /* 0x000000ffff397224 */ /* 0x000fc600018e063d */
[----:B------:R3:W5:Y:S01]  /*21030*/  LD.E.128 R4, desc[UR54][R60.64] ;  /* 0x000000363c047980 */ /* 0x000762000c101d00 */
[----:B------:R-:W-:Y:S01]  /*21040*/  IMAD R3, R3, UR4, RZ ;  /* 0x0000000403037c24 */ /* 0x000fe2000f8e02ff */
[----:B-1----:R-:W-:Y:S02]  /*21050*/  LEA R20, R70, R68, 0x5 ;  /* 0x0000004446147211 */ /* 0x002fe400078e28ff */
[----:B------:R-:W5:Y:S04]  /*21060*/  LD.E.128 R8, desc[UR54][R8.64] ;  /* 0x0000003608087980 */ /* 0x000f68000c101d00 */
[----:B------:R-:W5:Y:S01]  /*21070*/  LD.E.128 R12, desc[UR54][R12.64] ;  /* 0x000000360c0c7980 */ /* 0x000f62000c101d00 */
[----:B---3--:R-:W1:Y:S01]  /*21080*/  @P2 LDC R61, c[0x0][0xbec] ;  /* 0x0002fb00ff3d2b82 */ /* 0x008e620000000800 */
[----:B------:R-:W-:-:S02]  /*21090*/  IMAD R21, R2, UR5, R3 ;  /* 0x0000000502157c24 */ /* 0x000fc4000f8e0203 */
[----:B------:R-:W-:Y:S01]  /*210a0*/  IMAD.WIDE.U32 R2, R2, UR4, RZ ;  /* 0x0000000402027c25 */ /* 0x000fe2000f8e00ff */
[----:B------:R-:W-:Y:S01]  /*210b0*/  ULDC.64 UR4, c[0x0][0xae8] ;  /* 0x0002ba0000047ab9 */ /* 0x000fe20000000a00 */
[----:B------:R-:W5:Y:S02]  /*210c0*/  LD.E.128 R24, desc[UR54][R24.64] ;  /* 0x0000003618187980 */ /* 0x000f64000c101d00 */
[----:B------:R-:W-:Y:S02]  /*210d0*/  IMAD.IADD R3, R3, 0x1, R21 ;  /* 0x0000000103037824 */ /* 0x000fe400078e0215 */
[----:B------:R-:W-:Y:S01]  /*210e0*/  IMAD R21, R64, UR4, RZ ;  /* 0x0000000440157c24 */ /* 0x000fe2000f8e02ff */
[----:B------:R-:W5:Y:S01]  /*210f0*/  LD.E.128 R28, desc[UR54][R28.64] ;  /* 0x000000361c1c7980 */ /* 0x000f62000c101d00 */
[----:B------:R-:W-:Y:S02]  /*21100*/  IMAD R64, R66, 0x80, R20 ;  /* 0x0000008042407824 */ /* 0x000fe400078e0214 */
[C---:B------:R-:W-:Y:S01]  /*21110*/  IMAD R21, R69.reuse, UR5, R21 ;  /* 0x0000000545157c24 */ /* 0x040fe2000f8e0215 */
[----:B------:R-:W5:Y:S01]  /*21120*/  LD.E.128 R32, desc[UR54][R32.64] ;  /* 0x0000003620207980 */ /* 0x000f62000c101d00 */
[----:B------:R-:W-:Y:S01]  /*21130*/  IMAD.WIDE.U32 R2, R69, UR4, R2 ;  /* 0x0000000445027c25 */ /* 0x000fe2000f8e0002 */
[----:B------:R-:W-:-:S02]  /*21140*/  ULDC.64 UR4, c[0x0][0xaf0] ;  /* 0x0002bc0000047ab9 */ /* 0x000fc40000000a00 */
[----:B------:R-:W5:Y:S01]  /*21150*/  LD.E.128 R36, desc[UR54][R36.64] ;  /* 0x0000003624247980 */ /* 0x000f62000c101d00 */
[----:B------:R-:W-:-:S03]  /*21160*/  IMAD.IADD R3, R3, 0x1, R21 ;  /* 0x0000000103037824 */ /* 0x000fc600078e0215 */
[----:B------:R-:W5:Y:S01]  /*21170*/  LD.E.128 R40, desc[UR54][R40.64] ;  /* 0x0000003628287980 */ /* 0x000f62000c101d00 */
[----:B-1----:R-:W-:-:S03]  /*21180*/  @P2 IMAD.HI.U32 R20, R64, R61, RZ ;  /* 0x0000003d40142227 */ /* 0x002fc600078e00ff */
[----:B------:R-:W5:Y:S01]  /*21190*/  LD.E.128 R44, desc[UR54][R44.64] ;  /* 0x000000362c2c7980 */ /* 0x000f62000c101d00 */
[----:B------:R-:W-:Y:S01]  /*211a0*/  IMAD.MOV.U32 R21, RZ, RZ, R64 ;  /* 0x000000ffff157224 */ /* 0x000fe200078e0040 */
[----:B0-----:R-:W-:Y:S01]  /*211b0*/  @P2 SHF.R.U32.HI R21, RZ, R67, R20 ;  /* 0x00000043ff152219 */ /* 0x001fe20000011614 */
[----:B------:R-:W-:Y:S01]  /*211c0*/  IMAD R60, R62, UR4, RZ ;  /* 0x000000043e3c7c24 */ /* 0x000fe2000f8e02ff */
[----:B------:R-:W5:Y:S01]  /*211d0*/  LD.E.128 R48, desc[UR54][R48.64] ;  /* 0x0000003630307980 */ /* 0x000f62000c101d00 */
[C---:B------:R-:W-:Y:S01]  /*211e0*/  IMAD.WIDE.U32 R2, R63.reuse, UR4, R2 ;  /* 0x000000043f027c25 */ /* 0x040fe2000f8e0002 */
[--C-:B------:R-:W-:Y:S02]  /*211f0*/  SHF.R.S32.HI R20, RZ, 0x1f, R21.reuse ;  /* 0x0000001fff147819 */ /* 0x100fe40000011415 */
[----:B--2---:R-:W5:Y:S01]  /*21200*/  LD.E.128 R52, desc[UR54][R52.64] ;  /* 0x0000003634347980 */ /* 0x004f62000c101d00 */
[----:B------:R-:W-:Y:S01]  /*21210*/  IMAD R61, R63, UR5, R60 ;  /* 0x000000053f3d7c24 */ /* 0x000fe2000f8e023c */
[----:B------:R-:W-:Y:S01]  /*21220*/  ULDC.64 UR4, c[0x0][0xae0] ;  /* 0x0002b80000047ab9 */ /* 0x000fe20000000a00 */
[----:B------:R-:W-:Y:S01]  /*21230*/  IMAD.MOV R63, RZ, RZ, -R21 ;  /* 0x000000ffff3f7224 */ /* 0x000fe200078e0a15 */
[----:B------:R-:W5:Y:S01]  /*21240*/  LD.E.128 R56, desc[UR54][R56.64] ;  /* 0x0000003638387980 */ /* 0x000f62000c101d00 */
[----:B------:R-:W-:-:S02]  /*21250*/  IMAD.IADD R3, R3, 0x1, R61 ;  /* 0x0000000103037824 */ /* 0x000fc400078e023d */
[----:B------:R-:W-:Y:S01]  /*21260*/  IMAD R20, R20, UR4, RZ ;  /* 0x0000000414147c24 */ /* 0x000fe2000f8e02ff */
[----:B------:R-:W-:Y:S01]  /*21270*/  @!PT LDS RZ, [RZ] ;  /* 0x00000000fffff984 */ /* 0x000fe20000000800 */
[----:B------:R-:W-:Y:S01]  /*21280*/  @!PT LDS RZ, [RZ] ;  /* 0x00000000fffff984 */ /* 0x000fe20000000800 */
[----:B------:R-:W-:Y:S01]  /*21290*/  @!PT LDS RZ, [RZ] ;  /* 0x00000000fffff984 */ /* 0x000fe20000000800 */
[----:B------:R-:W-:Y:S01]  /*212a0*/  @!PT LDS RZ, [RZ] ;  /* 0x00000000fffff984 */ /* 0x000fe20000000800 */
[----:B------:R0:W-:Y:S06]  /*212b0*/  MEMBAR.ALL.CTA ;  /* 0x0000000000007992 */ /* 0x0001ec0000008000 */
[----:B0-----:R-:W0:Y:S01]  /*212c0*/  FENCE.VIEW.ASYNC.S ;  /* 0x00000000000073c6 */ /* 0x001e220000000000 */
[----:B------:R-:W-:Y:S02]  /*212d0*/  IMAD R61, R0, R63, R64 ;  /* 0x0000003f003d7224 */ /* 0x000fe400078e0240 */
[----:B------:R-:W-:-:S02]  /*212e0*/  IMAD R63, R21, UR5, R20 ;  /* 0x00000005153f7c24 */ /* 0x000fc4000f8e0214 */
[----:B------:R-:W-:Y:S01]  /*212f0*/  IMAD.WIDE.U32 R2, R21, UR4, R2 ;  /* 0x0000000415027c25 */ /* 0x000fe2000f8e0002 */
[----:B------:R-:W-:Y:S01]  /*21300*/  SHF.R.S32.HI R0, RZ, 0x1f, R61 ;  /* 0x0000001fff007819 */ /* 0x000fe2000001143d */
[----:B------:R-:W-:Y:S02]  /*21310*/  ULDC.64 UR4, c[0x0][0xad8] ;  /* 0x0002b60000047ab9 */ /* 0x000fe40000000a00 */
[----:B------:R-:W-:Y:S01]  /*21320*/  IMAD R64, R66, 0x80, R68 ;  /* 0x0000008042407824 */ /* 0x000fe200078e0244 */
[----:B------:R-:W-:Y:S01]  /*21330*/  IADD3 R3, R3, R63, RZ ;  /* 0x0000003f03037210 */ /* 0x000fe20007ffe0ff */
[----:B------:R-:W-:Y:S02]  /*21340*/  IMAD R20, R0, UR4, RZ ;  /* 0x0000000400147c24 */ /* 0x000fe4000f8e02ff */
[----:B------:R-:W-:Y:S02]  /*21350*/  VIADD R0, R64, 0x20 ;  /* 0x0000002040007836 */ /* 0x000fe40000000000 */
[----:B------:R-:W-:-:S02]  /*21360*/  IMAD R21, R61, UR5, R20 ;  /* 0x000000053d157c24 */ /* 0x000fc4000f8e0214 */
[----:B------:R-:W-:Y:S01]  /*21370*/  IMAD.WIDE.U32 R2, R61, UR4, R2 ;  /* 0x000000043d027c25 */ /* 0x000fe2000f8e0002 */
[-C--:B------:R-:W-:Y:S01]  /*21380*/  ISETP.GE.AND P1, PT, R0, R65.reuse, PT ;  /* 0x000000410000720c */ /* 0x080fe20003f26270 */
[----:B------:R-:W-:Y:S01]  /*21390*/  ULDC.64 UR4, c[0x0][0xa80] ;  /* 0x0002a00000047ab9 */ /* 0x000fe20000000a00 */
[----:B------:R-:W-:Y:S01]  /*213a0*/  ISETP.GE.AND P2, PT, R64, R65, PT ;  /* 0x000000414000720c */ /* 0x000fe20003f46270 */
[----:B------:R-:W-:Y:S01]  /*213b0*/  VIADD R0, R16, 0x33420 ;  /* 0x0003342010007836 */ /* 0x000fe20000000000 */
[----:B------:R-:W-:Y:S01]  /*213c0*/  LEA R62, P3, R2, UR4, 0x1 ;  /* 0x00000004023e7c11 */ /* 0x000fe2000f8608ff */
[----:B------:R-:W-:-:S03]  /*213d0*/  IMAD.IADD R3, R3, 0x1, R21 ;  /* 0x0000000103037824 */ /* 0x000fc600078e0215 */
[----:B------:R-:W-:Y:S02]  /*213e0*/  PRMT R0, RZ, 0x654, R0 ;  /* 0x00000654ff007816 */ /* 0x000fe40000000000 */
[----:B------:R-:W-:Y:S01]  /*213f0*/  LEA.HI.X R63, R2, UR5, R3, 0x1, P3 ;  /* 0x00000005023f7c11 */ /* 0x000fe200098f0c03 */
[----:B------:R-:W-:Y:S01]  /*21400*/  VIADD R20, R64, 0x40 ;  /* 0x0000004040147836 */ /* 0x000fe20000000000 */
[----:B0-----:R0:W-:Y:S01]  /*21410*/  SYNCS.ARRIVE.TRANS64.RED.A1T0 RZ, [R0+URZ], RZ ;  /* 0x000000ff00ff79a7 */ /* 0x0011e2000810043f */
[C---:B------:R-:W-:Y:S01]  /*21420*/  VIADD R67, R234.reuse, 0x80 ;  /* 0x00000080ea437836 */ /* 0x040fe20000000000 */
[----:B------:R1:W2:Y:S01]  /*21430*/  SHFL.IDX PT, R60, R62, RZ, 0x181f ;  /* 0x00181fff3e3c7589 */ /* 0x0002a200000e0000 */
[----:B------:R-:W-:Y:S01]  /*21440*/  VIADD R66, R234, 0x80 ;  /* 0x00000080ea427836 */ /* 0x000fe20000000000 */
[----:B------:R-:W-:Y:S02]  /*21450*/  ISETP.GE.AND P0, PT, R20, R65, PT ;  /* 0x000000411400720c */ /* 0x000fe40003f06270 */
        /* <DEDUP_REMOVED lines=11> */
[----:B------:R-:W-:-:S03]  /*21510*/  @!P3 LEA R20, P5, R237, R60, 0x1 ;  /* 0x0000003ced14b211 */ /* 0x000fc600078a08ff */
[----:B-----5:R3:W-:Y:S01]  /*21520*/  @!P4 ST.E.128 desc[UR54][R2.64], R4 ;  /* 0x000000040200c985 */ /* 0x0207e2000c101d36 */
[----:B------:R-:W-:Y:S02]  /*21530*/  @!P3 LEA.HI.X R21, R237, R0, R68, 0x1, P5 ;  /* 0x00000000ed15b211 */ /* 0x000fe400028f0c44 */
[----:B------:R-:W-:-:S03]  /*21540*/  @!P2 LEA R60, P5, R66, R60, 0x1 ;  /* 0x0000003c423ca211 */ /* 0x000fc600078a08ff */
[----:B------:R3:W-:Y:S01]  /*21550*/  @!P3 ST.E.128 desc[UR54][R20.64], R28 ;  /* 0x0000001c1400b985 */ /* 0x0007e2000c101d36 */
[----:B------:R-:W-:-:S05]  /*21560*/  @!P2 LEA.HI.X R61, R66, R0, R67, 0x1, P5 ;  /* 0x00000000423da211 */ /* 0x000fca00028f0c43 */
[----:B------:R3:W-:Y:S04]  /*21570*/  @!P2 ST.E.128 desc[UR54][R60.64], R44 ;  /* 0x0000002c3c00a985 */ /* 0x0007e8000c101d36 */
.L_x_3544:
[----:B------:R-:W-:Y:S05]  /*21580*/  BSYNC B1 ;  /* 0x0000000000017941 */ /* 0x000fea0003800000 */
.L_x_3543:
[----:B0-----:R0:W4:Y:S01]  /*21590*/  SHFL.IDX PT, R0, R63, 0x1, 0x181f ;  /* 0x00381f003f007f89 */ /* 0x00112200000e0000 */
[----:B------:R-:W-:Y:S03]  /*215a0*/  BSSY B1, `(.L_x_3545) ;  /* 0x0000010000017945 */ /* 0x000fe60003800000 */
[----:B---3-5:R0:W3:Y:S01]  /*215b0*/  SHFL.IDX PT, R6, R62, 0x1, 0x181f ;  /* 0x00381f003e067f89 */ /* 0x0280e200000e0000 */
[----:B------:R-:W-:Y:S05]  /*215c0*/  @P1 BRA `(.L_x_3546) ;  /* 0x0000000000341947 */ /* 0x000fea0003800000 */
[----:B------:R-:W-:Y:S02]  /*215d0*/  ULDC UR4, c[0x0][0xac8] ;  /* 0x0002b20000047ab9 */ /* 0x000fe40000000800 */
[----:B------:R-:W-:Y:S02]  /*215e0*/  ISETP.GE.AND P3, PT, R234, UR4, PT ;  /* 0x00000004ea007c0c */ /* 0x000fe4000bf66270 */
[----:B------:R-:W-:Y:S02]  /*215f0*/  ISETP.GE.AND P2, PT, R237, UR4, PT ;  /* 0x00000004ed007c0c */ /* 0x000fe4000bf46270 */
[----:B------:R-:W-:-:S09]  /*21600*/  ISETP.GE.AND P1, PT, R66, UR4, PT ;  /* 0x0000000442007c0c */ /* 0x000fd2000bf26270 */
[CC--:B---3--:R-:W-:Y:S02]  /*21610*/  @!P3 LEA R2, P5, R234.reuse, R6.reuse, 0x1 ;  /* 0x00000006ea02b211 */ /* 0x0c8fe400078a08ff */
[C---:B------:R-:W-:Y:S02]  /*21620*/  @!P2 LEA R4, P4, R237.reuse, R6, 0x1 ;  /* 0x00000006ed04a211 */ /* 0x040fe400078808ff */
[----:B----4-:R-:W-:Y:S02]  /*21630*/  @!P3 LEA.HI.X R3, R234, R0, R69, 0x1, P5 ;  /* 0x00000000ea03b211 */ /* 0x010fe400028f0c45 */
[C---:B------:R-:W-:Y:S02]  /*21640*/  @!P1 LEA R6, P5, R66.reuse, R6, 0x1 ;  /* 0x0000000642069211 */ /* 0x040fe400078a08ff */
[-C--:B------:R-:W-:Y:S01]  /*21650*/  @!P2 LEA.HI.X R5, R237, R0.reuse, R68, 0x1, P4 ;  /* 0x00000000ed05a211 */ /* 0x080fe200020f0c44 */
[----:B------:R3:W-:Y:S01]  /*21660*/  @!P3 ST.E.128 desc[UR54][R2.64], R8 ;  /* 0x000000080200b985 */ /* 0x0007e2000c101d36 */
[----:B------:R-:W-:-:S03]  /*21670*/  @!P1 LEA.HI.X R7, R66, R0, R67, 0x1, P5 ;  /* 0x0000000042079211 */ /* 0x000fc600028f0c43 */
[----:B------:R3:W-:Y:S04]  /*21680*/  @!P2 ST.E.128 desc[UR54][R4.64], R32 ;  /* 0x000000200400a985 */ /* 0x0007e8000c101d36 */
[----:B------:R3:W-:Y:S02]  /*21690*/  @!P1 ST.E.128 desc[UR54][R6.64], R48 ;  /* 0x0000003006009985 */ /* 0x0007e4000c101d36 */
.L_x_3546:
[----:B------:R-:W-:Y:S05]  /*216a0*/  BSYNC B1 ;  /* 0x0000000000017941 */ /* 0x000fea0003800000 */
.L_x_3545:
[----:B----4-:R4:W0:Y:S01]  /*216b0*/  SHFL.IDX PT, R0, R63, 0x2, 0x181f ;  /* 0x00581f003f007f89 */ /* 0x01082200000e0000 */
[----:B------:R-:W-:Y:S03]  /*216c0*/  BSSY B1, `(.L_x_3547) ;  /* 0x0000010000017945 */ /* 0x000fe60003800000 */
[----:B---3--:R4:W3:Y:S01]  /*216d0*/  SHFL.IDX PT, R6, R62, 0x2, 0x181f ;  /* 0x00581f003e067f89 */ /* 0x0088e200000e0000 */
[----:B------:R-:W-:Y:S05]  /*216e0*/  @P0 BRA `(.L_x_3548) ;  /* 0x0000000000340947 */ /* 0x000fea0003800000 */
[----:B------:R-:W-:Y:S02]  /*216f0*/  ULDC UR4, c[0x0][0xac8] ;  /* 0x0002b20000047ab9 */ /* 0x000fe40000000800 */
[----:B------:R-:W-:Y:S02]  /*21700*/  ISETP.GE.AND P3, PT, R234, UR4, PT ;  /* 0x00000004ea007c0c */ /* 0x000fe4000bf66270 */
[----:B------:R-:W-:Y:S02]  /*21710*/  ISETP.GE.AND P4, PT, R237, UR4, PT ;  /* 0x00000004ed007c0c */ /* 0x000fe4000bf86270 */
[----:B------:R-:W-:-:S09]  /*21720*/  ISETP.GE.AND P5, PT, R66, UR4, PT ;  /* 0x0000000442007c0c */ /* 0x000fd2000bfa6270 */
[-C--:B---3--:R-:W-:Y:S02]  /*21730*/  @!P3 LEA R2, P0, R234, R6.reuse, 0x1 ;  /* 0x00000006ea02b211 */ /* 0x088fe400078008ff */
[CC--:B------:R-:W-:Y:S02]  /*21740*/  @!P4 LEA R4, P1, R237.reuse, R6.reuse, 0x1 ;  /* 0x00000006ed04c211 */ /* 0x0c0fe400078208ff */
[----:B------:R-:W-:Y:S02]  /*21750*/  @!P5 LEA R6, P2, R66, R6, 0x1 ;  /* 0x000000064206d211 */ /* 0x000fe400078408ff */
[-C--:B0-----:R-:W-:Y:S02]  /*21760*/  @!P3 LEA.HI.X R3, R234, R0.reuse, R69, 0x1, P0 ;  /* 0x00000000ea03b211 */ /* 0x081fe400000f0c45 */
[-C--:B------:R-:W-:Y:S02]  /*21770*/  @!P4 LEA.HI.X R5, R237, R0.reuse, R68, 0x1, P1 ;  /* 0x00000000ed05c211 */ /* 0x080fe400008f0c44 */
[----:B------:R-:W-:Y:S01]  /*21780*/  @!P5 LEA.HI.X R7, R66, R0, R67, 0x1, P2 ;  /* 0x000000004207d211 */ /* 0x000fe200010f0c43 */
[----:B------:R0:W-:Y:S04]  /*21790*/  @!P3 ST.E.128 desc[UR54][R2.64], R12 ;  /* 0x0000000c0200b985 */ /* 0x0001e8000c101d36 */
[----:B------:R0:W-:Y:S04]  /*217a0*/  @!P4 ST.E.128 desc[UR54][R4.64], R36 ;  /* 0x000000240400c985 */ /* 0x0001e8000c101d36 */
[----:B------:R0:W-:Y:S02]  /*217b0*/  @!P5 ST.E.128 desc[UR54][R6.64], R52 ;  /* 0x000000340600d985 */ /* 0x0001e4000c101d36 */
.L_x_3548:
[----:B------:R-:W-:Y:S05]  /*217c0*/  BSYNC B1 ;  /* 0x0000000000017941 */ /* 0x000fea0003800000 */
.L_x_3547:
[----:B0-----:R-:W-:Y:S01]  /*217d0*/  IADD3 R0, R64, 0x60, RZ ;  /* 0x0000006040007810 */ /* 0x001fe20007ffe0ff */
[----:B-1--4-:R-:W0:Y:S03]  /*217e0*/  SHFL.IDX PT, R63, R63, 0x3, 0x181f ;  /* 0x00781f003f3f7f89 */ /* 0x012e2600000e0000 */
[----:B------:R-:W-:Y:S01]  /*217f0*/  ISETP.GE.AND P0, PT, R0, R65, PT ;  /* 0x000000410000720c */ /* 0x000fe20003f06270 */
[----:B------:R-:W1:-:S12]  /*21800*/  SHFL.IDX PT, R62, R62, 0x3, 0x181f ;  /* 0x00781f003e3e7f89 */ /* 0x000e5800000e0000 */
[----:B------:R-:W-:Y:S05]  /*21810*/  @P0 BRA `(.L_x_3549) ;  /* 0x0000000c00d40947 */ /* 0x000fea0003800000 */
[----:B------:R-:W-:Y:S02]  /*21820*/  ULDC UR4, c[0x0][0xac8] ;  /* 0x0002b20000047ab9 */ /* 0x000fe40000000800 */
[----:B------:R-:W-:Y:S02]  /*21830*/  ISETP.GE.AND P2, PT, R234, UR4, PT ;  /* 0x00000004ea007c0c */ /* 0x000fe4000bf46270 */
[----:B------:R-:W-:-:S11]  /*21840*/  ISETP.GE.AND P3, PT, R237, UR4, PT ;  /* 0x00000004ed007c0c */ /* 0x000fd6000bf66270 */
[CC--:B-1----:R-:W-:Y:S02]  /*21850*/  @!P2 LEA R2, P0, R234.reuse, R62.reuse, 0x1 ;  /* 0x0000003eea02a211 */ /* 0x0c2fe400078008ff */
[C---:B------:R-:W-:Y:S02]  /*21860*/  @!P3 LEA R4, P1, R237.reuse, R62, 0x1 ;  /* 0x0000003eed04b211 */ /* 0x040fe400078208ff */
[-C--:B0-----:R-:W-:Y:S02]  /*21870*/  @!P2 LEA.HI.X R3, R234, R63.reuse, R69, 0x1, P0 ;  /* 0x0000003fea03a211 */ /* 0x081fe400000f0c45 */
[----:B------:R-:W-:Y:S02]  /*21880*/  @!P3 LEA.HI.X R5, R237, R63, R68, 0x1, P1 ;  /* 0x0000003fed05b211 */ /* 0x000fe400008f0c44 */
[----:B------:R-:W-:Y:S01]  /*21890*/  ISETP.GE.AND P0, PT, R66, UR4, PT ;  /* 0x0000000442007c0c */ /* 0x000fe2000bf06270 */
[----:B------:R4:W-:Y:S04]  /*218a0*/  @!P2 ST.E.128 desc[UR54][R2.64], R24 ;  /* 0x000000180200a985 */ /* 0x0009e8000c101d36 */
[----:B------:R4:W-:Y:S08]  /*218b0*/  @!P3 ST.E.128 desc[UR54][R4.64], R40 ;  /* 0x000000280400b985 */ /* 0x0009f0000c101d36 */
[----:B------:R-:W-:Y:S05]  /*218c0*/  @P0 BRA `(.L_x_3549) ;  /* 0x0000000c00a80947 */ /* 0x000fea0003800000 */
[----:B----4-:R-:W-:-:S04]  /*218d0*/  LEA R2, P0, R66, R62, 0x1 ;  /* 0x0000003e42027211 */ /* 0x010fc800078008ff */
[----:B------:R-:W-:-:S05]  /*218e0*/  LEA.HI.X R3, R66, R63, R67, 0x1, P0 ;  /* 0x0000003f42037211 */ /* 0x000fca00000f0c43 */
[----:B------:R0:W-:Y:S01]  /*218f0*/  ST.E.128 desc[UR54][R2.64], R56 ;  /* 0x0000003802007985 */ /* 0x0001e2000c101d36 */
[----:B------:R-:W-:Y:S05]  /*21900*/  BRA `(.L_x_3549) ;  /* 0x0000000c00987947 */ /* 0x000fea0003800000 */
.L_x_3540:
[----:B------:R-:W2:Y:S01]  /*21910*/  LDL.LU R4, [R1+0x24] ;  /* 0x0000240001047983 */ /* 0x000ea20000300800 */
[----:B------:R-:W-:Y:S01]  /*21920*/  ULDC.64 UR4, c[0x0][0xc00] ;  /* 0x0003000000047ab9 */ /* 0x000fe20000000a00 */
[----:B------:R-:W-:Y:S01]  /*21930*/  IMAD.MOV.U32 R0, RZ, RZ, RZ ;  /* 0x000000ffff007224 */ /* 0x000fe200078e00ff */
[----:B------:R-:W1:Y:S01]  /*21940*/  LDC R25, c[0x0][0xbe8] ;  /* 0x0002fa00ff197b82 */ /* 0x000e620000000800 */
[----:B------:R-:W3:Y:S01]  /*21950*/  LDL.LU R6, [R1+0x28] ;  /* 0x0000280001067983 */ /* 0x000ee20000300800 */
[----:B------:R-:W-:-:S04]  /*21960*/  ISETP.NE.U32.AND P0, PT, RZ, UR4, PT ;  /* 0x00000004ff007c0c */ /* 0x000fc8000bf05070 */
[----:B------:R-:W-:Y:S02]  /*21970*/  ISETP.NE.AND.EX P0, PT, RZ, UR5, PT, P0 ;  /* 0x00000005ff007c0c */ /* 0x000fe4000bf05300 */
[----:B--2---:R-:W-:-:S04]  /*21980*/  IADD3 R2, P1, R4, UR4, RZ ;  /* 0x0000000404027c10 */ /* 0x004fc8000ff3e0ff */
[----:B---3--:R-:W-:Y:S01]  /*21990*/  IADD3.X R3, R6, UR5, RZ, P1, !PT ;  /* 0x0000000506037c10 */ /* 0x008fe20008ffe4ff */
[----:B------:R-:W-:Y:S02]  /*219a0*/  ULDC.64 UR4, c[0x0][0xc08] ;  /* 0x0003020000047ab9 */ /* 0x000fe40000000a00 */
[----:B------:R-:W-:-:S04]  /*219b0*/  ISETP.NE.U32.AND P1, PT, RZ, UR4, PT ;  /* 0x00000004ff007c0c */ /* 0x000fc8000bf25070 */
[----:B------:R2:W5:Y:S01]  /*219c0*/  @P0 LDG.E R0, desc[UR54][R2.64] ;  /* 0x0000003602000981 */ /* 0x000562000c1e1900 */
[----:B------:R-:W-:Y:S01]  /*219d0*/  ISETP.NE.AND.EX P1, PT, RZ, UR5, PT, P1 ;  /* 0x00000005ff007c0c */ /* 0x000fe2000bf25310 */
[----:B------:R-:W3:-:S12]  /*219e0*/  S2R R7, SR_TID.X ;  /* 0x0000000000077919 */ /* 0x000ed80000002100 */
[----:B------:R-:W-:Y:S01]  /*219f0*/  @P1 IADD3 R4, P2, R4, UR4, RZ ;  /* 0x0000000404041c10 */ /* 0x000fe2000ff5e0ff */
[----:B------:R-:W-:-:S03]  /*21a00*/  ULDC UR4, c[0x0][0xa88] ;  /* 0x0002a20000047ab9 */ /* 0x000fc60000000800 */
[----:B------:R-:W-:Y:S01]  /*21a10*/  @P1 IADD3.X R5, R6, UR5, RZ, P2, !PT ;  /* 0x0000000506051c10 */ /* 0x000fe200097fe4ff */
[----:B------:R-:W-:-:S06]  /*21a20*/  IMAD.U32 R6, RZ, RZ, UR4 ;  /* 0x00000004ff067e24 */ /* 0x000fcc000f8e00ff */
[----:B------:R2:W5:Y:S01]  /*21a30*/  @P1 LDG.E R6, desc[UR54][R4.64] ;  /* 0x0000003604061981 */ /* 0x000562000c1e1900 */
[----:B-1----:R-:W-:Y:S01]  /*21a40*/  ISETP.NE.AND P2, PT, R25, 0x1, PT ;  /* 0x000000011900780c */ /* 0x002fe20003f45270 */
[----:B---3--:R-:W-:-:S12]  /*21a50*/  VIADD R26, R7, 0xffffff80 ;  /* 0xffffff80071a7836 */ /* 0x008fd80000000000 */
[----:B------:R-:W1:Y:S01]  /*21a60*/  @P2 LDC R14, c[0x0][0xbec] ;  /* 0x0002fb00ff0e2b82 */ /* 0x000e620000000800 */
[----:B------:R-:W-:-:S07]  /*21a70*/  ISETP.GE.AND P3, PT, R26, 0x80, PT ;  /* 0x000000801a00780c */ /* 0x000fce0003f66270 */
[----:B------:R-:W3:Y:S01]  /*21a80*/  @P2 LDC R27, c[0x0][0xbf0] ;  /* 0x0002fc00ff1b2b82 */ /* 0x000ee20000000800 */
[----:B--2---:R-:W-:Y:S05]  /*21a90*/  @P1 BRA `(.L_x_3550) ;  /* 0x0000000000101947 */ /* 0x004fea0003800000 */
[----:B------:R-:W-:Y:S05]  /*21aa0*/  @!P0 BRA `(.L_x_3550) ;  /* 0x00000000000c8947 */ /* 0x000fea0003800000 */
[----:B------:R-:W2:Y:S04]  /*21ab0*/  LDG.E R5, desc[UR54][R2.64] ;  /* 0x0000003602057981 */ /* 0x000ea8000c1e1900 */
[----:B-----5:R-:W2:Y:S02]  /*21ac0*/  LDG.E R6, desc[UR54][R2.64+0x4] ;  /* 0x0000043602067981 */ /* 0x020ea4000c1e1900 */
[----:B--2---:R-:W-:-:S07]  /*21ad0*/  IMAD.IADD R6, R6, 0x1, -R5 ;  /* 0x0000000106067824 */ /* 0x004fce00078e0a05 */
.L_x_3550:
[----:B------:R-:W2:Y:S04]  /*21ae0*/  LDL.LU R3, [R1+0x10] ;  /* 0x0000100001037983 */ /* 0x000ea80000300800 */
[----:B------:R-:W4:Y:S04]  /*21af0*/  LDL.LU R2, [R1+0x2c] ;  /* 0x00002c0001027983 */ /* 0x000f280000300800 */
[----:B------:R-:W3:Y:S04]  /*21b00*/  LDL R24, [R1+0x20] ;  /* 0x0000200001187983 */ /* 0x000ee80000100800 */
[----:B------:R0:W5:Y:S01]  /*21b10*/  LDL R20, [R1+0x30] ;  /* 0x0000300001147983 */ /* 0x0001620000100800 */
[----:B------:R-:W-:Y:S01]  /*21b20*/  BSSY B1, `(.L_x_3551) ;  /* 0x000002d000017945 */ /* 0x000fe20003800000 */
[----:B-----5:R-:W-:-:S02]  /*21b30*/  SHF.R.S32.HI R11, RZ, 0x1f, R0 ;  /* 0x0000001fff0b7819 */ /* 0x020fc40000011400 */
[----:B--2---:R-:W-:Y:S02]  /*21b40*/  SEL R13, R3, RZ, !P0 ;  /* 0x000000ff030d7207 */ /* 0x004fe40004000000 */
[----:B----4-:R-:W-:Y:S02]  /*21b50*/  SEL R12, R2, RZ, !P0 ;  /* 0x000000ff020c7207 */ /* 0x010fe40004000000 */
[----:B---3--:R-:W-:Y:S01]  /*21b60*/  SHF.R.S32.HI R10, RZ, 0x1f, R24 ;  /* 0x0000001fff0a7819 */ /* 0x008fe20000011418 */
[----:B0-----:R-:W-:Y:S06]  /*21b70*/  @P3 BRA `(.L_x_3552) ;  /* 0x00000000009c3947 */ /* 0x001fec0003800000 */
[----:B------:R-:W0:Y:S01]  /*21b80*/  LDC R9, c[0x0][0xbe8] ;  /* 0x0002fa00ff097b82 */ /* 0x000e220000000800 */
[----:B------:R-:W-:-:S04]  /*21b90*/  IMAD R2, R20, 0x80, R7 ;  /* 0x0000008014027824 */ /* 0x000fc800078e0207 */
[----:B------:R-:W-:Y:S02]  /*21ba0*/  VIADD R8, R2, 0xffffff80 ;  /* 0xffffff8002087836 */ /* 0x000fe40000000000 */
[----:B0-----:R-:W-:-:S05]  /*21bb0*/  IMAD R3, R6, R9, RZ ;  /* 0x0000000906037224 */ /* 0x001fca00078e02ff */
[----:B------:R-:W-:-:S13]  /*21bc0*/  ISETP.GE.AND P0, PT, R8, R3, PT ;  /* 0x000000030800720c */ /* 0x000fda0003f06270 */
[----:B------:R-:W-:Y:S05]  /*21bd0*/  @P0 BRA `(.L_x_3552) ;  /* 0x0000000000840947 */ /* 0x000fea0003800000 */
[----:B------:R-:W-:Y:S01]  /*21be0*/  ISETP.NE.AND P0, PT, R9, 0x1, PT ;  /* 0x000000010900780c */ /* 0x000fe20003f05270 */
[----:B------:R-:W-:Y:S01]  /*21bf0*/  ULDC.64 UR4, c[0x0][0xb90] ;  /* 0x0002e40000047ab9 */ /* 0x000fe20000000a00 */
[----:B------:R-:W-:Y:S01]  /*21c00*/  IMAD.MOV.U32 R2, RZ, RZ, R0 ;  /* 0x000000ffff027224 */ /* 0x000fe200078e0000 */
[----:B------:R-:W-:Y:S01]  /*21c10*/  MOV R5, R8 ;  /* 0x0000000800057202 */ /* 0x000fe20000000f00 */
[----:B------:R-:W-:Y:S02]  /*21c20*/  IMAD R7, R10, UR4, RZ ;  /* 0x000000040a077c24 */ /* 0x000fe4000f8e02ff */
[----:B------:R-:W-:Y:S02]  /*21c30*/  IMAD.MOV.U32 R3, RZ, RZ, R11 ;  /* 0x000000ffff037224 */ /* 0x000fe400078e000b */
[C---:B------:R-:W-:Y:S02]  /*21c40*/  IMAD R7, R24.reuse, UR5, R7 ;  /* 0x0000000518077c24 */ /* 0x040fe4000f8e0207 */
[----:B------:R-:W-:Y:S01]  /*21c50*/  IMAD.WIDE.U32 R2, R24, UR4, R2 ;  /* 0x0000000418027c25 */ /* 0x000fe2000f8e0002 */
[----:B------:R-:W-:-:S02]  /*21c60*/  ULDC.64 UR4, c[0x0][0xb98] ;  /* 0x0002e60000047ab9 */ /* 0x000fc40000000a00 */
[----:B------:R-:W0:Y:S01]  /*21c70*/  @P0 LDC R15, c[0x0][0xbec] ;  /* 0x0002fb00ff0f0b82 */ /* 0x000e220000000800 */
[----:B------:R-:W-:Y:S02]  /*21c80*/  IMAD.IADD R3, R3, 0x1, R7 ;  /* 0x0000000103037824 */ /* 0x000fe400078e0207 */
[----:B------:R-:W-:-:S05]  /*21c90*/  IMAD.WIDE.U32 R2, R13, UR4, R2 ;  /* 0x000000040d027c25 */ /* 0x000fca000f8e0002 */
[----:B------:R-:W2:Y:S01]  /*21ca0*/  @P0 LDC R21, c[0x0][0xbf0] ;  /* 0x0002fc00ff150b82 */ /* 0x000ea20000000800 */
[----:B0-----:R-:W-:-:S05]  /*21cb0*/  @P0 IMAD.HI.U32 R4, R8, R15, RZ ;  /* 0x0000000f08040227 */ /* 0x001fca00078e00ff */
        /* <DEDUP_REMOVED lines=19> */
.L_x_3552:
[----:B------:R-:W-:Y:S05]  /*21df0*/  BSYNC B1 ;  /* 0x0000000000017941 */ /* 0x000fea0003800000 */
.L_x_3551:
[--C-:B0-----:R-:W-:Y:S01]  /*21e00*/  SHF.R.S32.HI R4, RZ, 0x1f, R26.reuse ;  /* 0x0000001fff047819 */ /* 0x101fe2000001141a */
[----:B------:R-:W-:Y:S01]  /*21e10*/  ULDC.64 UR4, c[0x0][0xaa0] ;  /* 0x0002a80000047ab9 */ /* 0x000fe20000000a00 */
[----:B------:R-:W-:Y:S01]  /*21e20*/  SHF.R.S32.HI R8, RZ, 0x1f, R26 ;  /* 0x0000001fff087819 */ /* 0x000fe2000001141a */
[----:B------:R-:W-:Y:S01]  /*21e30*/  IMAD R3, R11, UR4, RZ ;  /* 0x000000040b037c24 */ /* 0x000fe2000f8e02ff */
[-C--:B------:R-:W-:Y:S02]  /*21e40*/  LEA.HI R4, R4, R26.reuse, RZ, 0x3 ;  /* 0x0000001a04047211 */ /* 0x080fe400078f18ff */
[----:B------:R-:W-:Y:S01]  /*21e50*/  LEA.HI R8, R8, R26, RZ, 0x3 ;  /* 0x0000001a08087211 */ /* 0x000fe200078f18ff */
[----:B------:R-:W-:Y:S01]  /*21e60*/  IMAD R5, R0, UR5, R3 ;  /* 0x0000000500057c24 */ /* 0x000fe2000f8e0203 */
[----:B------:R-:W-:Y:S01]  /*21e70*/  LOP3.LUT R4, R4, 0xfffffff8, RZ, 0xc0, !PT ;  /* 0xfffffff804047812 */ /* 0x000fe200078ec0ff */
[----:B------:R-:W-:Y:S01]  /*21e80*/  IMAD.WIDE.U32 R2, R0, UR4, RZ ;  /* 0x0000000400027c25 */ /* 0x000fe2000f8e00ff */
[----:B------:R-:W-:Y:S01]  /*21e90*/  SHF.R.S32.HI R8, RZ, 0x3, R8 ;  /* 0x00000003ff087819 */ /* 0x000fe20000011408 */
[----:B------:R-:W-:Y:S01]  /*21ea0*/  ULDC.64 UR4, c[0x0][0xae8] ;  /* 0x0002ba0000047ab9 */ /* 0x000fe20000000a00 */
[----:B------:R-:W-:Y:S01]  /*21eb0*/  IADD3 R4, R26, -R4, RZ ;  /* 0x800000041a047210 */ /* 0x000fe20007ffe0ff */
[----:B------:R-:W-:-:S04]  /*21ec0*/  IMAD.IADD R3, R3, 0x1, R5 ;  /* 0x0000000103037824 */ /* 0x000fc800078e0205 */
[----:B------:R-:W-:Y:S02]  /*21ed0*/  IMAD R0, R4, 0x20, R8 ;  /* 0x0000002004007824 */ /* 0x000fe400078e0208 */
[----:B------:R-:W-:Y:S02]  /*21ee0*/  IMAD R4, R10, UR4, RZ ;  /* 0x000000040a047c24 */ /* 0x000fe4000f8e02ff */
[----:B------:R-:W-:Y:S02]  /*21ef0*/  IMAD R9, R20, 0x80, R0 ;  /* 0x0000008014097824 */ /* 0x000fe400078e0200 */
[----:B------:R-:W-:Y:S02]  /*21f00*/  IMAD R7, R24, UR5, R4 ;  /* 0x0000000518077c24 */ /* 0x000fe4000f8e0204 */
[----:B-1----:R-:W-:-:S04]  /*21f10*/  @P2 IMAD.HI.U32 R0, R9, R14, RZ ;  /* 0x0000000e09002227 */ /* 0x002fc800078e00ff */
[----:B------:R-:W-:Y:S01]  /*21f20*/  IMAD.WIDE.U32 R2, R24, UR4, R2 ;  /* 0x0000000418027c25 */ /* 0x000fe2000f8e0002 */
[----:B------:R-:W-:-:S03]  /*21f30*/  ULDC.64 UR4, c[0x0][0xaf0] ;  /* 0x0002bc0000047ab9 */ /* 0x000fc60000000a00 */
[----:B------:R-:W-:Y:S01]  /*21f40*/  IMAD.MOV.U32 R5, RZ, RZ, R9 ;  /* 0x000000ffff057224 */ /* 0x000fe200078e0009 */
[----:B------:R-:W-:Y:S01]  /*21f50*/  @P2 SHF.R.U32.HI R5, RZ, R27, R0 ;  /* 0x0000001bff052219 */ /* 0x000fe20000011600 */
[----:B------:R-:W-:Y:S02]  /*21f60*/  IMAD R4, R12, UR4, RZ ;  /* 0x000000040c047c24 */ /* 0x000fe4000f8e02ff */
[----:B------:R-:W-:Y:S01]  /*21f70*/  IMAD.IADD R3, R3, 0x1, R7 ;  /* 0x0000000103037824 */ /* 0x000fe200078e0207 */
[----:B------:R-:W-:Y:S01]  /*21f80*/  SHF.R.S32.HI R0, RZ, 0x1f, R5 ;  /* 0x0000001fff007819 */ /* 0x000fe20000011405 */
[C---:B------:R-:W-:Y:S02]  /*21f90*/  IMAD R7, R13.reuse, UR5, R4 ;  /* 0x000000050d077c24 */ /* 0x040fe4000f8e0204 */
[----:B------:R-:W-:Y:S01]  /*21fa0*/  IMAD.WIDE.U32 R2, R13, UR4, R2 ;  /* 0x000000040d027c25 */ /* 0x000fe2000f8e0002 */
[----:B------:R-:W-:-:S03]  /*21fb0*/  ULDC.64 UR4, c[0x0][0xae0] ;  /* 0x0002b80000047ab9 */ /* 0x000fc60000000a00 */
[----:B------:R-:W-:Y:S01]  /*21fc0*/  IMAD.MOV R4, RZ, RZ, -R5 ;  /* 0x000000ffff047224 */ /* 0x000fe200078e0a05 */
[----:B------:R-:W-:Y:S01]  /*21fd0*/  IADD3 R3, R3, R7, RZ ;  /* 0x0000000703037210 */ /* 0x000fe20007ffe0ff */
[----:B------:R-:W-:Y:S02]  /*21fe0*/  IMAD R0, R0, UR4, RZ ;  /* 0x0000000400007c24 */ /* 0x000fe4000f8e02ff */
[----:B------:R-:W-:Y:S02]  /*21ff0*/  IMAD R7, R25, R4, R9 ;  /* 0x0000000419077224 */ /* 0x000fe400078e0209 */
[C---:B------:R-:W-:Y:S02]  /*22000*/  IMAD R9, R5.reuse, UR5, R0 ;  /* 0x0000000505097c24 */ /* 0x040fe4000f8e0200 */
[----:B------:R-:W-:Y:S01]  /*22010*/  IMAD.WIDE.U32 R2, R5, UR4, R2 ;  /* 0x0000000405027c25 */ /* 0x000fe2000f8e0002 */
[----:B------:R-:W-:Y:S01]  /*22020*/  SHF.R.S32.HI R0, RZ, 0x1f, R7 ;  /* 0x0000001fff007819 */ /* 0x000fe20000011407 */
[----:B------:R-:W-:-:S02]  /*22030*/  ULDC.64 UR4, c[0x0][0xad8] ;  /* 0x0002b60000047ab9 */ /* 0x000fc40000000a00 */
[----:B------:R-:W-:Y:S02]  /*22040*/  IMAD.IADD R3, R3, 0x1, R9 ;  /* 0x0000000103037824 */ /* 0x000fe400078e0209 */
        /* <DEDUP_REMOVED lines=9> */
[----:B------:R0:W1:Y:S04]  /*220e0*/  SHFL.IDX PT, R0, R3, RZ, 0x181f ;  /* 0x00181fff03007589 */ /* 0x00006800000e0000 */
[----:B------:R0:W2:Y:S02]  /*220f0*/  SHFL.IDX PT, R14, R2, RZ, 0x181f ;  /* 0x00181fff020e7589 */ /* 0x0000a400000e0000 */
.L_x_3776:
[----:B------:R-:W-:Y:S01]  /*22100*/  IMAD R25, R6, R25, RZ ;  /* 0x0000001906197224 */ /* 0x000fe200078e02ff */
[----:B------:R-:W-:Y:S01]  /*22110*/  BSSY B1, `(.L_x_3554) ;  /* 0x0000016000017945 */ /* 0x000fe20003800000 */
[----:B------:R-:W-:-:S05]  /*22120*/  IMAD R6, R20, 0x80, R8 ;  /* 0x0000008014067824 */ /* 0x000fca00078e0208 */
[----:B------:R-:W-:-:S13]  /*22130*/  ISETP.GE.AND P0, PT, R6, R25, PT ;  /* 0x000000190600720c */ /* 0x000fda0003f06270 */
[----:B------:R-:W-:Y:S05]  /*22140*/  @P0 BRA `(.L_x_3555) ;  /* 0x0000000000480947 */ /* 0x000fea0003800000 */
[C---:B------:R-:W-:Y:S01]  /*22150*/  VIADD R7, R234.reuse, 0x80 ;  /* 0x00000080ea077836 */ /* 0x040fe20000000000 */
[----:B------:R-:W-:Y:S01]  /*22160*/  ULDC UR4, c[0x0][0xac8] ;  /* 0x0002b20000047ab9 */ /* 0x000fe20000000800 */
[C---:B------:R-:W-:Y:S01]  /*22170*/  VIADD R10, R234.reuse, 0x80 ;  /* 0x00000080ea0a7836 */ /* 0x040fe20000000000 */
[----:B------:R-:W-:Y:S02]  /*22180*/  ISETP.GE.AND P3, PT, R234, UR4, PT ;  /* 0x00000004ea007c0c */ /* 0x000fe4000bf66270 */
[----:B------:R-:W-:Y:S02]  /*22190*/  ISETP.GE.AND P4, PT, R237, UR4, PT ;  /* 0x00000004ed007c0c */ /* 0x000fe4000bf86270 */
[----:B------:R-:W-:Y:S02]  /*221a0*/  ISETP.GE.AND P5, PT, R7, UR4, PT ;  /* 0x0000000407007c0c */ /* 0x000fe4000bfa6270 */
[----:B------:R-:W-:Y:S02]  /*221b0*/  SHF.R.S32.HI R12, RZ, 0x1f, R234 ;  /* 0x0000001fff0c7819 */ /* 0x000fe400000114ea */
[----:B------:R-:W-:-:S02]  /*221c0*/  SHF.R.S32.HI R11, RZ, 0x1f, R237 ;  /* 0x0000001fff0b7819 */ /* 0x000fc400000114ed */
[----:B------:R-:W-:-:S03]  /*221d0*/  SHF.R.S32.HI R10, RZ, 0x1f, R10 ;  /* 0x0000001fff0a7819 */ /* 0x000fc6000001140a */
[CC--:B--2---:R-:W-:Y:S02]  /*221e0*/  @!P3 LEA R4, P0, R234.reuse, R14.reuse, 0x1 ;  /* 0x0000000eea04b211 */ /* 0x0c4fe400078008ff */
[-C--:B------:R-:W-:Y:S02]  /*221f0*/  @!P4 LEA R8, P1, R237, R14.reuse, 0x1 ;  /* 0x0000000eed08c211 */ /* 0x080fe400078208ff */
[----:B------:R-:W-:Y:S02]  /*22200*/  @!P5 LEA R14, P2, R7, R14, 0x1 ;  /* 0x0000000e070ed211 */ /* 0x000fe400078408ff */
[-C--:B-1----:R-:W-:Y:S02]  /*22210*/  @!P3 LEA.HI.X R5, R234, R0.reuse, R12, 0x1, P0 ;  /* 0x00000000ea05b211 */ /* 0x082fe400000f0c0c */
[-C--:B------:R-:W-:Y:S02]  /*22220*/  @!P4 LEA.HI.X R9, R237, R0.reuse, R11, 0x1, P1 ;  /* 0x00000000ed09c211 */ /* 0x080fe400008f0c0b */
[----:B------:R-:W-:Y:S01]  /*22230*/  @!P5 LEA.HI.X R15, R7, R0, R10, 0x1, P2 ;  /* 0x00000000070fd211 */ /* 0x000fe200010f0c0a */
[----:B------:R3:W-:Y:S04]  /*22240*/  @!P3 ST.E.128 desc[UR54][R4.64], RZ ;  /* 0x000000ff0400b985 */ /* 0x0007e8000c101d36 */
[----:B------:R3:W-:Y:S04]  /*22250*/  @!P4 ST.E.128 desc[UR54][R8.64], RZ ;  /* 0x000000ff0800c985 */ /* 0x0007e8000c101d36 */
[----:B------:R3:W-:Y:S02]  /*22260*/  @!P5 ST.E.128 desc[UR54][R14.64], RZ ;  /* 0x000000ff0e00d985 */ /* 0x0007e4000c101d36 */
.L_x_3555:
[----:B------:R-:W-:Y:S05]  /*22270*/  BSYNC B1 ;  /* 0x0000000000017941 */ /* 0x000fea0003800000 */
.L_x_3554:
[----:B------:R-:W-:-:S03]  /*22280*/  UMOV UR4, 0xffffffff ;  /* 0xffffffff00047882 */ /* 0x000fc60000000000 */
[----:B------:R-:W-:Y:S05]  /*22290*/  BRA.DIV UR4, `(.L_x_3556) ;  /* 0x000000a2043c7947 */ /* 0x000fea000b800000 */
[----:B-1----:R1:W4:Y:S04]  /*222a0*/  SHFL.IDX PT, R0, R3, 0x1, 0x181f ;  /* 0x00381f0003007f89 */ /* 0x00232800000e0000 */
[----:B--23--:R1:W2:Y:S02]  /*222b0*/  SHFL.IDX PT, R14, R2, 0x1, 0x181f ;  /* 0x00381f00020e7f89 */ /* 0x00c2a400000e0000 */
.L_x_3780:
[----:B------:R-:W-:Y:S01]  /*222c0*/  VIADD R4, R6, 0x20 ;  /* 0x0000002006047836 */ /* 0x000fe20000000000 */
[----:B------:R-:W-:Y:S04]  /*222d0*/  BSSY B1, `(.L_x_3557) ;  /* 0x0000015000017945 */ /* 0x000fe80003800000 */
[----:B------:R-:W-:-:S13]  /*222e0*/  ISETP.GE.AND P0, PT, R4, R25, PT ;  /* 0x000000190400720c */ /* 0x000fda0003f06270 */
[----:B------:R-:W-:Y:S05]  /*222f0*/  @P0 BRA `(.L_x_3558) ;  /* 0x0000000000480947 */ /* 0x000fea0003800000 */
[C---:B------:R-:W-:Y:S01]  /*22300*/  IADD3 R7, R234.reuse, 0x80, RZ ;  /* 0x00000080ea077810 */ /* 0x040fe20007ffe0ff */
        /* <DEDUP_REMOVED lines=11> */
[-C--:B----4-:R-:W-:Y:S02]  /*223c0*/  @!P3 LEA.HI.X R5, R234, R0.reuse, R12, 0x1, P0 ;  /* 0x00000000ea05b211 */ /* 0x090fe400000f0c0c */
[-C--:B------:R-:W-:Y:S02]  /*223d0*/  @!P4 LEA.HI.X R9, R237, R0.reuse, R11, 0x1, P1 ;  /* 0x00000000ed09c211 */ /* 0x080fe400008f0c0b */
[----:B------:R-:W-:Y:S01]  /*223e0*/  @!P5 LEA.HI.X R15, R7, R0, R10, 0x1, P2 ;  /* 0x00000000070fd211 */ /* 0x000fe200010f0c0a */
[----:B------:R3:W-:Y:S04]  /*223f0*/  @!P3 ST.E.128 desc[UR54][R4.64], RZ ;  /* 0x000000ff0400b985 */ /* 0x0007e8000c101d36 */
[----:B------:R3:W-:Y:S04]  /*22400*/  @!P4 ST.E.128 desc[UR54][R8.64], RZ ;  /* 0x000000ff0800c985 */ /* 0x0007e8000c101d36 */
[----:B------:R3:W-:Y:S02]  /*22410*/  @!P5 ST.E.128 desc[UR54][R14.64], RZ ;  /* 0x000000ff0e00d985 */ /* 0x0007e4000c101d36 */
.L_x_3558:
[----:B------:R-:W-:Y:S05]  /*22420*/  BSYNC B1 ;  /* 0x0000000000017941 */ /* 0x000fea0003800000 */
.L_x_3557:
[----:B------:R-:W-:-:S03]  /*22430*/  UMOV UR4, 0xffffffff ;  /* 0xffffffff00047882 */ /* 0x000fc60000000000 */
[----:B------:R-:W-:Y:S05]  /*22440*/  BRA.DIV UR4, `(.L_x_3559) ;  /* 0x000000a204187947 */ /* 0x000fea000b800000 */
[----:B----4-:R4:W0:Y:S04]  /*22450*/  SHFL.IDX PT, R0, R3, 0x2, 0x181f ;  /* 0x00581f0003007f89 */ /* 0x01082800000e0000 */
[----:B--23--:R4:W2:Y:S02]  /*22460*/  SHFL.IDX PT, R14, R2, 0x2, 0x181f ;  /* 0x00581f00020e7f89 */ /* 0x00c8a400000e0000 */
.L_x_3784:
[----:B------:R-:W-:Y:S01]  /*22470*/  VIADD R4, R6, 0x40 ;  /* 0x0000004006047836 */ /* 0x000fe20000000000 */
[----:B------:R-:W-:Y:S04]  /*22480*/  BSSY B1, `(.L_x_3560) ;  /* 0x0000015000017945 */ /* 0x000fe80003800000 */
        /* <DEDUP_REMOVED lines=14> */
[-C--:B0-----:R-:W-:Y:S02]  /*22570*/  @!P3 LEA.HI.X R5, R234, R0.reuse, R12, 0x1, P0 ;  /* 0x00000000ea05b211 */ /* 0x081fe400000f0c0c */
[-C--:B------:R-:W-:Y:S02]  /*22580*/  @!P4 LEA.HI.X R9, R237, R0.reuse, R11, 0x1, P1 ;  /* 0x00000000ed09c211 */ /* 0x080fe400008f0c0b */
[----:B------:R-:W-:Y:S01]  /*22590*/  @!P5 LEA.HI.X R15, R7, R0, R10, 0x1, P2 ;  /* 0x00000000070fd211 */ /* 0x000fe200010f0c0a */
[----:B------:R3:W-:Y:S04]  /*225a0*/  @!P3 ST.E.128 desc[UR54][R4.64], RZ ;  /* 0x000000ff0400b985 */ /* 0x0007e8000c101d36 */
[----:B------:R3:W-:Y:S04]  /*225b0*/  @!P4 ST.E.128 desc[UR54][R8.64], RZ ;  /* 0x000000ff0800c985 */ /* 0x0007e8000c101d36 */
[----:B------:R3:W-:Y:S02]  /*225c0*/  @!P5 ST.E.128 desc[UR54][R14.64], RZ ;  /* 0x000000ff0e00d985 */ /* 0x0007e4000c101d36 */
.L_x_3561:
[----:B------:R-:W-:Y:S05]  /*225d0*/  BSYNC B1 ;  /* 0x0000000000017941 */ /* 0x000fea0003800000 */
.L_x_3560:
[----:B------:R-:W-:-:S03]  /*225e0*/  UMOV UR4, 0xffffffff ;  /* 0xffffffff00047882 */ /* 0x000fc60000000000 */
[----:B------:R-:W-:Y:S05]  /*225f0*/  BRA.DIV UR4, `(.L_x_3562) ;  /* 0x0000009e04f47947 */ /* 0x000fea000b800000 */
[----:B0-----:R0:W0:Y:S04]  /*22600*/  SHFL.IDX PT, R0, R3, 0x3, 0x181f ;  /* 0x00781f0003007f89 */ /* 0x00102800000e0000 */
[----:B--23--:R2:W3:Y:S02]  /*22610*/  SHFL.IDX PT, R14, R2, 0x3, 0x181f ;  /* 0x00781f00020e7f89 */ /* 0x00c4e400000e0000 */
.L_x_3788:
[----:B-12-4-:R-:W-:-:S05]  /*22620*/  VIADD R2, R6, 0x60 ;  /* 0x0000006006027836 */ /* 0x016fca0000000000 */
[----:B------:R-:W-:-:S13]  /*22630*/  ISETP.GE.AND P0, PT, R2, R25, PT ;  /* 0x000000190200720c */ /* 0x000fda0003f06270 */
[----:B------:R-:W-:Y:S05]  /*22640*/  @P0 BRA `(.L_x_3549) ;  /* 0x0000000000480947 */ /* 0x000fea0003800000 */
[C---:B------:R-:W-:Y:S01]  /*22650*/  VIADD R7, R234.reuse, 0x80 ;  /* 0x00000080ea077836 */ /* 0x040fe20000000000 */
[----:B------:R-:W-:Y:S01]  /*22660*/  ULDC UR4, c[0x0][0xac8] ;  /* 0x0002b20000047ab9 */ /* 0x000fe20000000800 */
[C---:B------:R-:W-:Y:S02]  /*22670*/  IADD3 R8, R234.reuse, 0x80, RZ ;  /* 0x00000080ea087810 */ /* 0x040fe40007ffe0ff */
[----:B------:R-:W-:Y:S02]  /*22680*/  ISETP.GE.AND P3, PT, R234, UR4, PT ;  /* 0x00000004ea007c0c */ /* 0x000fe4000bf66270 */
[----:B------:R-:W-:Y:S02]  /*22690*/  ISETP.GE.AND P4, PT, R237, UR4, PT ;  /* 0x00000004ed007c0c */ /* 0x000fe4000bf86270 */
[----:B------:R-:W-:Y:S02]  /*226a0*/  ISETP.GE.AND P5, PT, R7, UR4, PT ;  /* 0x0000000407007c0c */ /* 0x000fe4000bfa6270 */
[----:B------:R-:W-:-:S02]  /*226b0*/  SHF.R.S32.HI R10, RZ, 0x1f, R234 ;  /* 0x0000001fff0a7819 */ /* 0x000fc400000114ea */
[----:B------:R-:W-:Y:S02]  /*226c0*/  SHF.R.S32.HI R9, RZ, 0x1f, R237 ;  /* 0x0000001fff097819 */ /* 0x000fe400000114ed */
[----:B------:R-:W-:-:S03]  /*226d0*/  SHF.R.S32.HI R8, RZ, 0x1f, R8 ;  /* 0x0000001fff087819 */ /* 0x000fc60000011408 */
[CC--:B---3--:R-:W-:Y:S02]  /*226e0*/  @!P3 LEA R2, P0, R234.reuse, R14.reuse, 0x1 ;  /* 0x0000000eea02b211 */ /* 0x0c8fe400078008ff */
        /* <DEDUP_REMOVED lines=8> */
.L_x_3549:
[----:B------:R-:W-:Y:S05]  /*22770*/  BSYNC B0 ;  /* 0x0000000000007941 */ /* 0x000fea0003800000 */
.L_x_3539:
[----:B0-----:R-:W5:Y:S01]  /*22780*/  LDL R0, [R1+0xc] ;  /* 0x00000c0001007983 */ /* 0x001f620000100800 */
[----:B------:R-:W-:Y:S02]  /*22790*/  ULDC UR4, c[0x0][0xc3c] ;  /* 0x00030f0000047ab9 */ /* 0x000fe40000000800 */
[----:B-----5:R-:W-:-:S13]  /*227a0*/  ISETP.GE.AND P0, PT, R0, UR4, PT ;  /* 0x0000000400007c0c */ /* 0x020fda000bf06270 */
[----:B------:R-:W-:Y:S05]  /*227b0*/  @!P0 BRA `(.L_x_3563) ;  /* 0xfffffdec00388947 */ /* 0x000fea000383ffff */
[----:B------:R-:W-:Y:S05]  /*227c0*/  BRA `(.L_x_3372) ;  /* 0x0000007800cc7947 */ /* 0x000fea0003800000 */
.L_x_3370:
        /* <DEDUP_REMOVED lines=18> */
.L_x_3564:
        /* <DEDUP_REMOVED lines=15> */
[----:B------:R-:W-:Y:S02]  /*229e0*/  ISETP.GE.U32.AND P5, PT, R5, 0x10, PT ;  /* 0x000000100500780c */ /* 0x000fe40003fa6070 */
[----:B------:R-:W-:Y:S01]  /*229f0*/  MOV R16, RZ ;  /* 0x000000ff00107202 */ /* 0x000fe20000000f00 */
        /* <DEDUP_REMOVED lines=21> */
[----:B------:R-:W-:Y:S01]  /*22b50*/  IMAD.MOV.U32 R4, RZ, RZ, R7 ;  /* 0x000000ffff047224 */ /* 0x000fe200078e0007 */
[----:B------:R-:W-:Y:S01]  /*22b60*/  UMOV UR4, URZ ;  /* 0x0000003f00047c82 */ /* 0x000fe20008000000 */
[----:B------:R-:W-:Y:S01]  /*22b70*/  ULDC UR7, c[0x0][0xc3c] ;  /* 0x00030f0000077ab9 */ /* 0x000fe20000000800 */
[----:B------:R-:W-:-:S05]  /*22b80*/  ULDC UR5, c[0x0][0xc38] ;  /* 0x00030e0000057ab9 */ /* 0x000fca0000000800 */
.L_x_3570:
        /* <DEDUP_REMOVED lines=12> */
.L_x_3569:
[----:B------:R-:W-:Y:S05]  /*22c50*/  BSYNC B0 ;  /* 0x0000000000007941 */ /* 0x000fea0003800000 */
.L_x_3568:
[----:B0----5:R-:W0:Y:S02]  /*22c60*/  SHFL.UP PT, R2, R0, 0x1, RZ ;  /* 0x0420000000027989 */ /* 0x021e2400000e00ff */
        /* <DEDUP_REMOVED lines=19> */
[----:B------:R-:W-:Y:S02]  /*22da0*/  IMAD.MOV.U32 R2, RZ, RZ, R9 ;  /* 0x000000ffff027224 */ /* 0x000fe400078e0009 */
[----:B------:R-:W-:-:S07]  /*22db0*/  IMAD.MOV.U32 R7, RZ, RZ, R3 ;  /* 0x000000ffff077224 */ /* 0x000fce00078e0003 */
.L_x_3566:
        /* <DEDUP_REMOVED lines=16> */
.L_x_3571:
[----:B-1----:R-:W-:Y:S01]  /*22ec0*/  IMAD R16, R16, UR5, R7 ;  /* 0x0000000510107c24 */ /* 0x002fe2000f8e0207 */
[----:B------:R-:W-:Y:S01]  /*22ed0*/  IABS R6, R0 ;  /* 0x0000000000067213 */ /* 0x000fe20000000000 */
[----:B------:R-:W-:Y:S02]  /*22ee0*/  IMAD R7, R11, R4, RZ ;  /* 0x000000040b077224 */ /* 0x000fe400078e02ff */
[----:B0-----:R-:W-:Y:S02]  /*22ef0*/  IMAD.MOV.U32 R2, RZ, RZ, RZ ;  /* 0x000000ffff027224 */ /* 0x001fe400078e00ff */
[----:B------:R-:W-:Y:S02]  /*22f00*/  IMAD.MOV R6, RZ, RZ, -R6 ;  /* 0x000000ffff067224 */ /* 0x000fe400078e0a06 */
[----:B------:R-:W-:Y:S01]  /*22f10*/  IMAD.HI.U32 R2, R3, R7, R2 ;  /* 0x0000000703027227 */ /* 0x000fe200078e0002 */
[----:B------:R-:W-:-:S03]  /*22f20*/  IADD3 R7, -R16, UR6, RZ ;  /* 0x0000000610077c10 */ /* 0x000fc6000fffe1ff */
[----:B------:R-:W-:Y:S01]  /*22f30*/  VIADD R19, R19, UR4 ;  /* 0x0000000413137c36 */ /* 0x000fe20008000000 */
        /* <DEDUP_REMOVED lines=17> */
.L_x_3567:
[----:B------:R-:W-:Y:S01]  /*23050*/  IMAD.MOV.U32 R17, RZ, RZ, RZ ;  /* 0x000000ffff117224 */ /* 0x000fe200078e00ff */
[----:B------:R-:W-:Y:S01]  /*23060*/  MOV R16, UR6 ;  /* 0x0000000600107c02 */ /* 0x000fe20008000f00 */
[----:B------:R-:W-:-:S07]  /*23070*/  IMAD.MOV.U32 R18, RZ, RZ, RZ ;  /* 0x000000ffff127224 */ /* 0x000fce00078e00ff */
.L_x_3572:
[----:B------:R-:W-:-:S13]  /*23080*/  ISETP.NE.AND P0, PT, R5, RZ, PT ;  /* 0x000000ff0500720c */ /* 0x000fda0003f05270 */
[----:B------:R-:W0:Y:S01]  /*23090*/  @!P0 S2R R3, SR_CgaCtaId ;  /* 0x0000000000038919 */ /* 0x000e220000008800 */
[----:B------:R-:W-:-:S04]  /*230a0*/  @!P0 MOV R0, 0x400 ;  /* 0x0000040000008802 */ /* 0x000fc80000000f00 */
[----:B0-----:R-:W-:-:S05]  /*230b0*/  @!P0 LEA R0, R3, R0, 0x18 ;  /* 0x0000000003008211 */ /* 0x001fca00078ec0ff */
[----:B------:R2:W-:Y:S01]  /*230c0*/  @!P0 STS.128 [R0+0x334d0], R16 ;  /* 0x0334d01000008388 */ /* 0x0005e20000000c00 */
[----:B------:R-:W-:Y:S06]  /*230d0*/  BAR.ARV 0x5, 0x180 ;  /* 0x0146000000007b1d */ /* 0x000fec0000002000 */
.L_x_3565:
        /* <DEDUP_REMOVED lines=16> */
[C---:B-1----:R-:W-:Y:S01]  /*231e0*/  IMAD.SHL.U32 R4, R10.reuse, 0x40, RZ ;  /* 0x000000400a047824 */ /* 0x042fe200078e00ff */
[----:B------:R-:W-:Y:S01]  /*231f0*/  SHF.R.U32.HI R0, RZ, 0x1, R10 ;  /* 0x00000001ff007819 */ /* 0x000fe2000001160a */
[C---:B------:R-:W-:Y:S01]  /*23200*/  IMAD.SHL.U32 R5, R10.reuse, 0x2, RZ ;  /* 0x000000020a057824 */ /* 0x040fe200078e00ff */
[----:B------:R-:W-:-:S02]  /*23210*/  LOP3.LUT R9, R10, 0x7f, RZ, 0xc0, !PT ;  /* 0x0000007f0a097812 */ /* 0x000fc400078ec0ff */
[----:B------:R-:W-:-:S04]  /*23220*/  LOP3.LUT R3, R4, 0x180, RZ, 0xc0, !PT ;  /* 0x0000018004037812 */ /* 0x000fc800078ec0ff */
[----:B------:R-:W-:Y:S01]  /*23230*/  LOP3.LUT R3, R3, 0x30, R0, 0xf8, !PT ;  /* 0x0000003003037812 */ /* 0x000fe200078ef800 */
[----:B------:R-:W-:-:S05]  /*23240*/  IMAD.SHL.U32 R0, R10, 0x10, RZ ;  /* 0x000000100a007824 */ /* 0x000fca00078e00ff */
[----:B0-----:R-:W-:-:S04]  /*23250*/  LOP3.LUT R2, R0, 0x1b0, RZ, 0xc0, !PT ;  /* 0x000001b000027812 */ /* 0x001fc800078ec0ff */
[----:B------:R-:W-:Y:S01]  /*23260*/  LOP3.LUT R6, R2, 0x30, R5, 0x78, !PT ;  /* 0x0000003002067812 */ /* 0x000fe200078e7805 */
[----:B------:R-:W-:-:S05]  /*23270*/  IMAD.SHL.U32 R2, R9, 0x10, RZ ;  /* 0x0000001009027824 */ /* 0x000fca00078e00ff */
[----:B------:R-:W-:Y:S02]  /*23280*/  LOP3.LUT R7, R2, 0x600, RZ, 0xc0, !PT ;  /* 0x0000060002077812 */ /* 0x000fe400078ec0ff */
[----:B------:R-:W-:-:S04]  /*23290*/  SHF.L.U32 R2, R10, 0x3, RZ ;  /* 0x000000030a027819 */ /* 0x000fc800000006ff */
[----:B------:R-:W-:Y:S02]  /*232a0*/  LOP3.LUT R5, R3, 0x30, R2, 0x78, !PT ;  /* 0x0000003003057812 */ /* 0x000fe400078e7802 */
[----:B------:R-:W-:Y:S02]  /*232b0*/  LOP3.LUT R3, R7, 0x40, R0, 0xf8, !PT ;  /* 0x0000004007037812 */ /* 0x000fe400078ef800 */
[----:B------:R-:W-:Y:S02]  /*232c0*/  LOP3.LUT R5, R5, 0x640, R4, 0xf8, !PT ;  /* 0x0000064005057812 */ /* 0x000fe400078ef804 */
[----:B------:R-:W-:Y:S01]  /*232d0*/  LOP3.LUT R2, R3, R6, RZ, 0xfc, !PT ;  /* 0x0000000603027212 */ /* 0x000fe200078efcff */
[----:B------:R-:W-:Y:S01]  /*232e0*/  IMAD.SHL.U32 R3, R10, 0x20, RZ ;  /* 0x000000200a037824 */ /* 0x000fe200078e00ff */
[----:B------:R-:W-:Y:S01]  /*232f0*/  LOP3.LUT R0, R0, 0x30, RZ, 0xc0, !PT ;  /* 0x0000003000007812 */ /* 0x000fe200078ec0ff */
[----:B------:R0:W-:Y:S03]  /*23300*/  STL [R1+0x10], R5 ;  /* 0x0000100501007387 */ /* 0x0001e60000100800 */
[----:B------:R-:W-:-:S02]  /*23310*/  LOP3.LUT R6, R3, 0x80, RZ, 0xc0, !PT ;  /* 0x0000008003067812 */ /* 0x000fc400078ec0ff */
[----:B------:R-:W-:Y:S01]  /*23320*/  LOP3.LUT R8, R7, 0x60, R3, 0xf8, !PT ;  /* 0x0000006007087812 */ /* 0x000fe200078ef803 */
[----:B------:R-:W-:Y:S01]  /*23330*/  IMAD.SHL.U32 R7, R10, 0x4, RZ ;  /* 0x000000040a077824 */ /* 0x000fe200078e00ff */
[----:B------:R-:W-:Y:S02]  /*23340*/  LOP3.LUT R6, R6, 0x10, R10, 0xf8, !PT ;  /* 0x0000001006067812 */ /* 0x000fe400078ef80a */
[----:B0-----:R-:W-:Y:S02]  /*23350*/  SHF.R.U32.HI R5, RZ, 0x2, R9 ;  /* 0x00000002ff057819 */ /* 0x001fe40000011609 */
[----:B------:R-:W-:Y:S02]  /*23360*/  LOP3.LUT R6, R6, 0x10, R7, 0x78, !PT ;  /* 0x0000001006067812 */ /* 0x000fe400078e7807 */
[--C-:B------:R-:W-:Y:S02]  /*23370*/  LOP3.LUT R7, R8, 0x100, R3.reuse, 0xf8, !PT ;  /* 0x0000010008077812 */ /* 0x100fe400078ef803 */
[----:B------:R-:W-:-:S02]  /*23380*/  LOP3.LUT R5, R5, 0x60, R3, 0xf8, !PT ;  /* 0x0000006005057812 */ /* 0x000fc400078ef803 */
[----:B------:R-:W-:-:S05]  /*23390*/  LOP3.LUT R4, R7, R6, RZ, 0xfc, !PT ;  /* 0x0000000607047212 */ /* 0x000fca00078efcff */
[----:B------:R0:W-:Y:S02]  /*233a0*/  STL [R1+0xc], R4 ;  /* 0x00000c0401007387 */ /* 0x0001e40000100800 */
[----:B0-----:R-:W-:-:S04]  /*233b0*/  IMAD.U32 R4, RZ, RZ, UR4 ;  /* 0x00000004ff047e24 */ /* 0x001fc8000f8e00ff */
[----:B------:R-:W-:Y:S01]  /*233c0*/  IMAD.IADD R3, R4, 0x1, R2 ;  /* 0x0000000104037824 */ /* 0x000fe200078e0202 */
[----:B------:R-:W-:Y:S01]  /*233d0*/  STL [R1+0x4], R4 ;  /* 0x0000040401007387 */ /* 0x000fe20000100800 */
[----:B------:R-:W-:-:S03]  /*233e0*/  IMAD.MOV.U32 R2, RZ, RZ, 0x1 ;  /* 0x00000001ff027424 */ /* 0x000fc600078e00ff */
[----:B------:R0:W-:Y:S04]  /*233f0*/  STL [R1+0x38], R3 ;  /* 0x0000380301007387 */ /* 0x0001e80000100800 */
[----:B------:R-:W-:Y:S04]  /*23400*/  STL [R1+0x60], RZ ;  /* 0x000060ff01007387 */ /* 0x000fe80000100800 */
[----:B------:R1:W-:Y:S01]  /*23410*/  STL [R1+0x24], R2 ;  /* 0x0000240201007387 */ /* 0x0003e20000100800 */
[----:B0-----:R-:W-:-:S03]  /*23420*/  IMAD.MOV.U32 R3, RZ, RZ, 0x1 ;  /* 0x00000001ff037424 */ /* 0x001fc600078e00ff */
[----:B------:R0:W-:Y:S04]  /*23430*/  STL [R1+0x1c], RZ ;  /* 0x00001cff01007387 */ /* 0x0001e80000100800 */
[----:B------:R0:W-:Y:S01]  /*23440*/  STL [R1+0x18], RZ ;  /* 0x000018ff01007387 */ /* 0x0001e20000100800 */
[----:B-1----:R-:W-:-:S03]  /*23450*/  LOP3.LUT R2, R0, 0x40, RZ, 0xfc, !PT ;  /* 0x0000004000027812 */ /* 0x002fc600078efcff */
[----:B------:R0:W-:Y:S01]  /*23460*/  STL [R1+0x20], R3 ;  /* 0x0000200301007387 */ /* 0x0001e20000100800 */
[----:B------:R-:W-:-:S07]  /*23470*/  LOP3.LUT R0, R0, 0x80, RZ, 0xfc, !PT ;  /* 0x0000008000007812 */ /* 0x000fce00078efcff */
.L_x_3689:
[----:B01----:R-:W0:Y:S02]  /*23480*/  LDC.64 R2, c[0x0][0xc88] ;  /* 0x00032200ff027b82 */ /* 0x003e240000000a00 */
[----:B0-----:R-:W-:-:S05]  /*23490*/  IMAD.WIDE R2, R19, 0x4, R2 ;  /* 0x0000000413027825 */ /* 0x001fca00078e0202 */
[----:B--2---:R-:W2:Y:S01]  /*234a0*/  LDG.E R15, desc[UR54][R2.64] ;  /* 0x00000036020f7981 */ /* 0x004ea2000c1e1900 */
[----:B------:R-:W-:Y:S05]  /*234b0*/  YIELD ;  /* 0x0000000000007946 */ /* 0x000fea0003800000 */
[----:B------:R-:W-:Y:S01]  /*234c0*/  ULDC.64 UR4, c[0x0][0xa28] ;  /* 0x00028a0000047ab9 */ /* 0x000fe20000000a00 */
[----:B------:R-:W-:Y:S01]  /*234d0*/  MOV R0, RZ ;  /* 0x000000ff00007202 */ /* 0x000fe20000000f00 */
[----:B------:R-:W-:Y:S01]  /*234e0*/  IMAD.MOV.U32 R8, RZ, RZ, RZ ;  /* 0x000000ffff087224 */ /* 0x000fe200078e00ff */
[----:B------:R-:W-:Y:S01]  /*234f0*/  ISETP.NE.U32.AND P0, PT, RZ, UR4, PT ;  /* 0x00000004ff007c0c */ /* 0x000fe2000bf05070 */
[----:B------:R-:W-:Y:S01]  /*23500*/  ULDC.64 UR10, c[0x0][0xa18] ;  /* 0x00028600000a7ab9 */ /* 0x000fe20000000a00 */
[----:B------:R-:W-:Y:S01]  /*23510*/  ULDC.64 UR8, c[0x0][0xa10] ;  /* 0x0002840000087ab9 */ /* 0x000fe20000000a00 */
[----:B------:R-:W-:Y:S01]  /*23520*/  ULDC.64 UR6, c[0x0][0xa08] ;  /* 0x0002820000067ab9 */ /* 0x000fe20000000a00 */
[----:B------:R-:W-:-:S02]  /*23530*/  ISETP.NE.AND.EX P0, PT, RZ, UR5, PT, P0 ;  /* 0x00000005ff007c0c */ /* 0x000fc4000bf05300 */
        /* <DEDUP_REMOVED lines=50> */
[----:B--2---:R-:W-:-:S05]  /*23860*/  IMAD.IADD R2, R2, 0x1, -R12 ;  /* 0x0000000102027824 */ /* 0x004fca00078e0a0c */
[----:B------:R1:W-:Y:S02]  /*23870*/  STL [R1+0x54], R2 ;  /* 0x0000540201007387 */ /* 0x0003e40000100800 */
.L_x_3574:
[----:B0-----:R-:W-:Y:S01]  /*23880*/  IMAD.MOV.U32 R12, RZ, RZ, R15 ;  /* 0x000000ffff0c7224 */ /* 0x001fe200078e000f */
[----:B-1---5:R-:W-:Y:S01]  /*23890*/  IADD3 R2, R11, R0, RZ ;  /* 0x000000000b027210 */ /* 0x022fe20007ffe0ff */
[----:B------:R-:W-:Y:S02]  /*238a0*/  ULDC.64 UR4, c[0x0][0xa20] ;  /* 0x0002880000047ab9 */ /* 0x000fe40000000a00 */
[----:B------:R-:W-:Y:S01]  /*238b0*/  ISETP.NE.U32.AND P2, PT, RZ, UR4, PT ;  /* 0x00000004ff007c0c */ /* 0x000fe2000bf45070 */
[----:B------:R0:W-:Y:S03]  /*238c0*/  STL [R1+0x28], R12 ;  /* 0x0000280c01007387 */ /* 0x0001e60000100800 */
[----:B------:R-:W-:Y:S01]  /*238d0*/  ISETP.NE.AND.EX P2, PT, RZ, UR5, PT, P2 ;  /* 0x00000005ff007c0c */ /* 0x000fe2000bf45320 */
[----:B------:R0:W-:-:S12]  /*238e0*/  STL [R1+0x30], R2 ;  /* 0x0000300201007387 */ /* 0x0001d80000100800 */
[----:B0-----:R-:W-:Y:S05]  /*238f0*/  @!P2 BRA `(.L_x_3575) ;  /* 0x000000000010a947 */ /* 0x001fea0003800000 */
[----:B------:R-:W-:-:S04]  /*23900*/  IADD3 R2, P0, R14, UR4, RZ ;  /* 0x000000040e027c10 */ /* 0x000fc8000ff1e0ff */
[----:B------:R-:W-:-:S05]  /*23910*/  IADD3.X R3, R13, UR5, RZ, P0, !PT ;  /* 0x000000050d037c10 */ /* 0x000fca00087fe4ff */
[----:B------:R0:W5:Y:S01]  /*23920*/  LDG.E R8, desc[UR54][R2.64] ;  /* 0x0000003602087981 */ /* 0x000162000c1e1900 */
[----:B------:R-:W-:Y:S05]  /*23930*/  BRA `(.L_x_3576) ;  /* 0x0000000000107947 */ /* 0x000fea0003800000 */
.L_x_3575:
[----:B------:R-:W-:Y:S05]  /*23940*/  @!P0 BRA `(.L_x_3576) ;  /* 0x00000000000c8947 */ /* 0x000fea0003800000 */
[----:B------:R-:W2:Y:S04]  /*23950*/  LDG.E R8, desc[UR54][R6.64] ;  /* 0x0000003606087981 */ /* 0x000ea8000c1e1900 */
[----:B------:R-:W2:Y:S02]  /*23960*/  LDG.E R6, desc[UR54][R6.64+0x4] ;  /* 0x0000043606067981 */ /* 0x000ea4000c1e1900 */
[----:B--2---:R-:W-:-:S07]  /*23970*/  IMAD.IADD R8, R6, 0x1, -R8 ;  /* 0x0000000106087824 */ /* 0x004fce00078e0a08 */
.L_x_3576:
[----:B0-----:R-:W2:Y:S01]  /*23980*/  @P1 LDG.E R2, desc[UR54][R4.64] ;  /* 0x0000003604021981 */ /* 0x001ea2000c1e1900 */
[----:B-----5:R-:W-:-:S03]  /*23990*/  IMAD.IADD R0, R8, 0x1, -R0 ;  /* 0x0000000108007824 */ /* 0x020fc600078e0a00 */
[----:B------:R-:W2:Y:S01]  /*239a0*/  @P1 LDG.E R4, desc[UR54][R4.64+0x4] ;  /* 0x0000043604041981 */ /* 0x000ea2000c1e1900 */
[----:B------:R-:W-:Y:S01]  /*239b0*/  BSSY B0, `(.L_x_3577) ;  /* 0x000016c000007945 */ /* 0x000fe20003800000 */
[----:B--2---:R-:W-:-:S04]  /*239c0*/  @P1 IMAD.IADD R9, R4, 0x1, -R2 ;  /* 0x0000000104091824 */ /* 0x004fc800078e0a02 */
[----:B------:R-:W-:-:S04]  /*239d0*/  IMAD.IADD R3, R0, 0x1, R9 ;  /* 0x0000000100037824 */ /* 0x000fc800078e0209 */
[----:B------:R-:W-:-:S04]  /*239e0*/  VIADD R2, R3, 0x9f ;  /* 0x0000009f03027836 */ /* 0x000fc80000000000 */
[----:B------:R-:W-:Y:S01]  /*239f0*/  IMAD.HI R2, R2, 0x66666667, RZ ;  /* 0x6666666702027827 */ /* 0x000fe200078e02ff */
[----:B------:R0:W-:Y:S04]  /*23a00*/  STL [R1+0x4c], R3 ;  /* 0x00004c0301007387 */ /* 0x0001e80000100800 */
[----:B0-----:R-:W-:-:S04]  /*23a10*/  SHF.R.U32.HI R3, RZ, 0x1f, R2 ;  /* 0x0000001fff037819 */ /* 0x001fc80000011602 */
[----:B------:R-:W-:-:S05]  /*23a20*/  LEA.HI.SX32 R4, R2, R3, 0x1a ;  /* 0x0000000302047211 */ /* 0x000fca00078fd2ff */
[----:B------:R-:W-:Y:S01]  /*23a30*/  IMAD R2, R4, 0xa0, -R0 ;  /* 0x000000a004027824 */ /* 0x000fe200078e0a00 */
[----:B------:R-:W-:-:S04]  /*23a40*/  IADD3 R0, -R0, RZ, RZ ;  /* 0x000000ff00007210 */ /* 0x000fc80007ffe1ff */
[----:B------:R-:W-:Y:S02]  /*23a50*/  VIMNMX R9, R2, R9, PT ;  /* 0x0000000902097248 */ /* 0x000fe40003fe0100 */
[----:B------:R-:W-:-:S04]  /*23a60*/  VIMNMX R0, RZ, R0, !PT ;  /* 0x00000000ff007248 */ /* 0x000fc80007fe0100 */
[----:B------:R-:W-:Y:S01]  /*23a70*/  ISETP.GT.AND P0, PT, R9, R0, PT ;  /* 0x000000000900720c */ /* 0x000fe20003f04270 */
[----:B------:R-:W-:-:S05]  /*23a80*/  IMAD.WIDE.U32 R2, R0, -0x33333333, RZ ;  /* 0xcccccccd00027825 */ /* 0x000fca00078e00ff */
[----:B------:R-:W-:-:S07]  /*23a90*/  SHF.R.U32.HI R2, RZ, 0x7, R3 ;  /* 0x00000007ff027819 */ /* 0x000fce0000011603 */
[----:B------:R-:W-:-:S04]  /*23aa0*/  @P0 VIADD R9, R9, 0x9f ;  /* 0x0000009f09090836 */ /* 0x000fc80000000000 */
[----:B------:R-:W-:Y:S01]  /*23ab0*/  @P0 IMAD.HI R0, R9, 0x66666667, RZ ;  /* 0x6666666709000827 */ /* 0x000fe200078e02ff */
[----:B------:R0:W-:Y:S04]  /*23ac0*/  STL [R1+0x50], R4 ;  /* 0x0000500401007387 */ /* 0x0001e80000100800 */
[----:B------:R-:W-:Y:S01]  /*23ad0*/  @P0 SHF.R.U32.HI R3, RZ, 0x1f, R0 ;  /* 0x0000001fff030819 */ /* 0x000fe20000011600 */
[----:B------:R-:W-:-:S03]  /*23ae0*/  IMAD.MOV.U32 R8, RZ, RZ, R2 ;  /* 0x000000ffff087224 */ /* 0x000fc600078e0002 */
[----:B------:R-:W-:-:S04]  /*23af0*/  @P0 LEA.HI.SX32 R8, R0, R3, 0x1a ;  /* 0x0000000300080211 */ /* 0x000fc800078fd2ff */
        /* <DEDUP_REMOVED lines=10> */
.L_x_3791:
[----:B-1----:R-:W-:Y:S02]  /*23ba0*/  ISETP.NE.AND P0, PT, R14, RZ, PT ;  /* 0x000000ff0e00720c */ /* 0x002fe40003f05270 */
[----:B------:R-:W-:-:S11]  /*23bb0*/  PLOP3.LUT P6, PT, PT, PT, PT, 0x8, 0x0 ;  /* 0x000000000000781c */ /* 0x000fd60003fce170 */
[----:B------:R-:W-:Y:S05]  /*23bc0*/  @P0 BRA `(.L_x_3580) ;  /* 0x00000000000c0947 */ /* 0x000fea0003800000 */
[----:B------:R-:W-:-:S03]  /*23bd0*/  UMOV UR4, 0xffffffff ;  /* 0xffffffff00047882 */ /* 0x000fc60000000000 */
[----:B------:R-:W-:Y:S05]  /*23be0*/  BRA.DIV UR4, `(.L_x_3581) ;  /* 0x0000008a04f47947 */ /* 0x000fea000b800000 */
[----:B------:R-:W-:-:S13]  /*23bf0*/  ELECT P6, URZ, PT ;  /* 0x00000000003f782f */ /* 0x000fda00038c0000 */
.L_x_3580:
[----:B0-----:R-:W2:Y:S04]  /*23c00*/  LDL R3, [R1+0x60] ;  /* 0x0000600001037983 */ /* 0x001ea80000100800 */
[----:B------:R-:W3:Y:S01]  /*23c10*/  LDL R5, [R1+0x4] ;  /* 0x0000040001057983 */ /* 0x000ee20000100800 */
[----:B------:R-:W-:Y:S01]  /*23c20*/  BSSY B1, `(.L_x_3582) ;  /* 0x0000008000017945 */ /* 0x000fe20003800000 */
[----:B--2---:R-:W-:-:S05]  /*23c30*/  VIADD R3, R3, 0x1 ;  /* 0x0000000103037836 */ /* 0x004fca0000000000 */
[----:B------:R-:W-:-:S04]  /*23c40*/  LEA.HI R4, R3, R3, RZ, 0x1 ;  /* 0x0000000303047211 */ /* 0x000fc800078f08ff */
[----:B------:R-:W-:-:S05]  /*23c50*/  LOP3.LUT R4, R4, 0xfffffffe, RZ, 0xc0, !PT ;  /* 0xfffffffe04047812 */ /* 0x000fca00078ec0ff */
[----:B------:R-:W-:-:S05]  /*23c60*/  IMAD.IADD R3, R3, 0x1, -R4 ;  /* 0x0000000103037824 */ /* 0x000fca00078e0a04 */
[----:B------:R-:W-:-:S04]  /*23c70*/  SHF.L.U32 R3, R3, 0x1f, RZ ;  /* 0x0000001f03037819 */ /* 0x000fc800000006ff */
[----:B---3--:R-:W0:Y:S02]  /*23c80*/  SYNCS.PHASECHK.TRANS64.TRYWAIT P0, [R5+URZ+0x33420], R3 ;  /* 0x03342003050075a7 */ /* 0x008e24000800017f */
[----:B0-----:R-:W-:Y:S05]  /*23c90*/  @!P0 BRA `(.L_x_3583) ;  /* 0x0000008800e88947 */ /* 0x001fea0003800000 */
.L_x_3794:
[----:B------:R-:W-:Y:S05]  /*23ca0*/  BSYNC B1 ;  /* 0x0000000000017941 */ /* 0x000fea0003800000 */
.L_x_3582:
[----:B------:R-:W-:Y:S04]  /*23cb0*/  BSSY B1, `(.L_x_3584) ;  /* 0x0000091000017945 */ /* 0x000fe80003800000 */
[----:B------:R-:W-:Y:S05]  /*23cc0*/  @!P6 BRA `(.L_x_3585) ;  /* 0x00000008003ce947 */ /* 0x000fea0003800000 */
[----:B------:R-:W2:Y:S04]  /*23cd0*/  LDL R5, [R1+0x4] ;  /* 0x0000040001057983 */ /* 0x000ea80000100800 */
[----:B------:R-:W3:Y:S01]  /*23ce0*/  LDL R6, [R1+0x24] ;  /* 0x0000240001067983 */ /* 0x000ee20000100800 */
[----:B0-----:R-:W0:Y:S01]  /*23cf0*/  S2R R4, SR_TID.X ;  /* 0x0000000000047919 */ /* 0x001e220000002100 */
[----:B--2---:R-:W-:Y:S02]  /*23d00*/  IMAD.MOV.U32 R7, RZ, RZ, R5 ;  /* 0x000000ffff077224 */ /* 0x004fe400078e0005 */
[----:B------:R-:W2:Y:S01]  /*23d10*/  LDL R5, [R1+0x1c] ;  /* 0x00001c0001057983 */ /* 0x000ea20000100800 */
[----:B---3--:R-:W-:Y:S01]  /*23d20*/  SHF.L.U32 R9, R6, 0x1f, RZ ;  /* 0x0000001f06097819 */ /* 0x008fe200000006ff */
[----:B------:R-:W-:Y:S01]  /*23d30*/  BSSY B2, `(.L_x_3586) ;  /* 0x0000006000027945 */ /* 0x000fe20003800000 */
[----:B0-----:R-:W-:-:S04]  /*23d40*/  LOP3.LUT R4, R4, 0x7f, RZ, 0xc0, !PT ;  /* 0x0000007f04047812 */ /* 0x001fc800078ec0ff */
[----:B------:R-:W-:Y:S01]  /*23d50*/  ISETP.NE.AND P1, PT, R4, RZ, PT ;  /* 0x000000ff0400720c */ /* 0x000fe20003f25270 */
[----:B--2---:R-:W-:-:S04]  /*23d60*/  IMAD R5, R5, 0x8, R7 ;  /* 0x0000000805057824 */ /* 0x004fc800078e0207 */
[----:B------:R-:W0:Y:S02]  /*23d70*/  SYNCS.PHASECHK.TRANS64.TRYWAIT P0, [R5+URZ+0x334a0], R9 ;  /* 0x0334a009050075a7 */ /* 0x000e24000800017f */
[----:B0-----:R-:W-:Y:S06]  /*23d80*/  @!P0 BRA `(.L_x_3587) ;  /* 0x0000008800c48947 */ /* 0x001fec0003800000 */
.L_x_3795:
[----:B------:R-:W-:Y:S05]  /*23d90*/  BSYNC B2 ;  /* 0x0000000000027941 */ /* 0x000fea0003800000 */
.L_x_3586:
[----:B------:R-:W-:Y:S04]  /*23da0*/  BSSY B2, `(.L_x_3588) ;  /* 0x0000009000027945 */ /* 0x000fe80003800000 */
[----:B------:R-:W-:Y:S05]  /*23db0*/  @P1 BRA `(.L_x_3589) ;  /* 0x00000000001c1947 */ /* 0x000fea0003800000 */
[----:B------:R-:W1:Y:S02]  /*23dc0*/  S2R R3, SR_TID.X ;  /* 0x0000000000037919 */ /* 0x000e640000002100 */
[----:B-1----:R-:W-:Y:S02]  /*23dd0*/  LOP3.LUT R4, R3, 0x1f, RZ, 0xc0, !PT ;  /* 0x0000001f03047812 */ /* 0x002fe400078ec0ff */
[----:B------:R-:W-:Y:S02]  /*23de0*/  MOV R3, 0x7800 ;  /* 0x0000780000037802 */ /* 0x000fe40000000f00 */
[----:B------:R-:W-:Y:S02]  /*23df0*/  ISETP.NE.AND P0, PT, R4, RZ, PT ;  /* 0x000000ff0400720c */ /* 0x000fe40003f05270 */
[----:B------:R1:W-:Y:S11]  /*23e00*/  SYNCS.ARRIVE.TRANS64 RZ, [R5+URZ+0x33490], R3 ;  /* 0x0334900305ff79a7 */ /* 0x0003f6000800003f */
[----:B-1----:R-:W-:Y:S05]  /*23e10*/  @!P0 BRA `(.L_x_3589) ;  /* 0x0000000000048947 */ /* 0x002fea0003800000 */
[----:B------:R-:W-:Y:S01]  /*23e20*/  BPT.TRAP 0x1 ;  /* 0x000000040000795c */ /* 0x000fe20000300000 */
.L_x_3589:
[----:B------:R-:W-:Y:S05]  /*23e30*/  BSYNC B2 ;  /* 0x0000000000027941 */ /* 0x000fea0003800000 */
.L_x_3588:
[----:B------:R-:W2:Y:S04]  /*23e40*/  LDL R6, [R1+0x4] ;  /* 0x0000040001067983 */ /* 0x000ea80000100800 */
        /* <DEDUP_REMOVED lines=13> */
.L_x_3590:
        /* <DEDUP_REMOVED lines=16> */
.L_x_3591:
        /* <DEDUP_REMOVED lines=10> */
[----:B------:R-:W-:Y:S01]  /*240c0*/  MOV R11, 0x80 ;  /* 0x00000080000b7802 */ /* 0x000fe20000000f00 */
[----:B------:R-:W-:Y:S01]  /*240d0*/  VIADD R6, R7, 0x29200 ;  /* 0x0002920007067836 */ /* 0x000fe20000000000 */
[----:B------:R-:W-:Y:S01]  /*240e0*/  PLOP3.LUT P0, PT, PT, PT, PT, 0x80, 0x0 ;  /* 0x000000000000781c */ /* 0x000fe20003f0f070 */
[----:B------:R-:W-:Y:S01]  /*240f0*/  UMOV UR6, 0x0 ;  /* 0x0000000000067882 */ /* 0x000fe20000000000 */
[----:B------:R-:W-:Y:S01]  /*24100*/  R2UR UR10, R11 ;  /* 0x000000000b0a72ca */ /* 0x000fe200000e0000 */
[----:B------:R-:W-:-:S14]  /*24110*/  UMOV UR7, 0x12f00000 ;  /* 0x12f0000000077882 */ /* 0x000fdc0000000000 */
.L_x_3592:
        /* <DEDUP_REMOVED lines=13> */
.L_x_3796:
[----:B------:R-:W-:Y:S05]  /*241f0*/  BSYNC B2 ;  /* 0x0000000000027941 */ /* 0x000fea0003800000 */
.L_x_3593:
        /* <DEDUP_REMOVED lines=11> */
.L_x_3596:
[----:B------:R-:W-:Y:S05]  /*242b0*/  BSYNC B2 ;  /* 0x0000000000027941 */ /* 0x000fea0003800000 */
.L_x_3595:
        /* <DEDUP_REMOVED lines=8> */
.L_x_3597:
        /* <DEDUP_REMOVED lines=10> */
[----:B------:R-:W-:Y:S02]  /*243e0*/  R2UR UR10, R14 ;  /* 0x000000000e0a72ca */ /* 0x000fe400000e0000 */
[----:B------:R-:W-:Y:S02]  /*243f0*/  R2UR UR6, R12 ;  /* 0x000000000c0672ca */ /* 0x000fe400000e0000 */
[----:B------:R-:W-:Y:S02]  /*24400*/  R2UR UR7, R13 ;  /* 0x000000000d0772ca */ /* 0x000fe400000e0000 */
[----:B------:R-:W-:Y:S02]  /*24410*/  PLOP3.LUT P0, PT, PT, PT, PT, 0x80, 0x0 ;  /* 0x000000000000781c */ /* 0x000fe40003f0f070 */
[----:B------:R-:W-:-:S11]  /*24420*/  IADD3 R3, R7, 0x11a00, RZ ;  /* 0x00011a0007037810 */ /* 0x000fd60007ffe0ff */
.L_x_3598:
        /* <DEDUP_REMOVED lines=15> */
.L_x_3599:
        /* <DEDUP_REMOVED lines=10> */
.L_x_3585:
[----:B------:R-:W-:Y:S05]  /*245c0*/  BSYNC B1 ;  /* 0x0000000000017941 */ /* 0x000fea0003800000 */
.L_x_3584:
[----:B0-----:R-:W2:Y:S04]  /*245d0*/  LDL.LU R3, [R1+0x1c] ;  /* 0x00001c0001037983 */ /* 0x001ea80000300800 */
[----:B------:R-:W3:Y:S01]  /*245e0*/  LDL.LU R6, [R1+0x24] ;  /* 0x0000240001067983 */ /* 0x000ee20000300800 */
[----:B------:R-:W-:Y:S01]  /*245f0*/  VIADD R8, R8, 0xfffffffe ;  /* 0xfffffffe08087836 */ /* 0x000fe20000000000 */
[----:B------:R-:W-:-:S04]  /*24600*/  PLOP3.LUT P0, PT, PT, PT, PT, 0x8, 0x0 ;  /* 0x000000000000781c */ /* 0x000fc80003f0e170 */
[----:B------:R-:W-:Y:S01]  /*24610*/  ISETP.GE.AND P2, PT, R8, R2, PT ;  /* 0x000000020800720c */ /* 0x000fe20003f46270 */
[----:B--2---:R-:W-:-:S05]  /*24620*/  VIADD R3, R3, 0x1 ;  /* 0x0000000103037836 */ /* 0x004fca0000000000 */
[----:B------:R-:W-:-:S04]  /*24630*/  ISETP.NE.AND P1, PT, R3, 0x2, PT ;  /* 0x000000020300780c */ /* 0x000fc80003f25270 */
[----:B------:R-:W-:Y:S02]  /*24640*/  SEL R4, RZ, 0x1, P1 ;  /* 0x00000001ff047807 */ /* 0x000fe40000800000 */
[----:B------:R-:W-:Y:S02]  /*24650*/  SEL R3, R3, RZ, P1 ;  /* 0x000000ff03037207 */ /* 0x000fe40000800000 */
[----:B---3--:R-:W-:-:S03]  /*24660*/  LOP3.LUT R6, R6, R4, RZ, 0x3c, !PT ;  /* 0x0000000406067212 */ /* 0x008fc600078e3cff */
[----:B------:R0:W-:Y:S04]  /*24670*/  STL [R1+0x1c], R3 ;  /* 0x00001c0301007387 */ /* 0x0001e80000100800 */
[----:B------:R0:W-:Y:S01]  /*24680*/  STL [R1+0x24], R6 ;  /* 0x0000240601007387 */ /* 0x0001e20000100800 */
[----:B------:R-:W-:Y:S05]  /*24690*/  @!P2 BRA `(.L_x_3578) ;  /* 0x000000080074a947 */ /* 0x000fea0003800000 */
.L_x_3616:
        /* <DEDUP_REMOVED lines=9> */
[----:B------:R-:W-:Y:S01]  /*24730*/  ISETP.NE.AND P2, PT, R3, RZ, PT ;  /* 0x000000ff0300720c */ /* 0x000fe20003f45270 */
[----:B--2---:R-:W-:Y:S01]  /*24740*/  IMAD R7, R5, 0x8, R6 ;  /* 0x0000000805077824 */ /* 0x004fe200078e0206 */
[----:B---3--:R-:W-:-:S04]  /*24750*/  SHF.L.U32 R6, R4, 0x1f, RZ ;  /* 0x0000001f04067819 */ /* 0x008fc800000006ff */
[----:B------:R-:W0:Y:S02]  /*24760*/  SYNCS.PHASECHK.TRANS64.TRYWAIT P1, [R7+URZ+0x334a0], R6 ;  /* 0x0334a006070075a7 */ /* 0x000e24000802017f */
[----:B0-----:R-:W-:Y:S05]  /*24770*/  @!P1 BRA `(.L_x_3603) ;  /* 0x0000008000709947 */ /* 0x001fea0003800000 */
.L_x_3797:
[----:B------:R-:W-:Y:S05]  /*24780*/  BSYNC B2 ;  /* 0x0000000000027941 */ /* 0x000fea0003800000 */
.L_x_3602:
        /* <DEDUP_REMOVED lines=9> */
.L_x_3605:
[----:B------:R-:W-:Y:S05]  /*24820*/  BSYNC B2 ;  /* 0x0000000000027941 */ /* 0x000fea0003800000 */
.L_x_3604:
        /* <DEDUP_REMOVED lines=13> */
.L_x_3606:
        /* <DEDUP_REMOVED lines=16> */
.L_x_3607:
        /* <DEDUP_REMOVED lines=16> */
.L_x_3608:
        /* <DEDUP_REMOVED lines=13> */
.L_x_3798:
[----:B------:R-:W-:Y:S05]  /*24bd0*/  BSYNC B2 ;  /* 0x0000000000027941 */ /* 0x000fea0003800000 */
.L_x_3609:
[----:B------:R-:W-:Y:S01]  /*24be0*/  BSSY B2, `(.L_x_3611) ;  /* 0x000000b000027945 */ /* 0x000fe20003800000 */
[----:B------:R-:W-:Y:S01]  /*24bf0*/  IMAD.MOV.U32 R12, RZ, RZ, 0x0 ;  /* 0x00000000ff0c7424 */ /* 0x000fe200078e00ff */
[----:B------:R-:W-:Y:S02]  /*24c00*/  MOV R13, 0x12f00000 ;  /* 0x12f00000000d7802 */ /* 0x000fe40000000f00 */
        /* <DEDUP_REMOVED lines=8> */
.L_x_3612:
[----:B------:R-:W-:Y:S05]  /*24c90*/  BSYNC B2 ;  /* 0x0000000000027941 */ /* 0x000fea0003800000 */
.L_x_3611:
        /* <DEDUP_REMOVED lines=8> */
.L_x_3613:
        /* <DEDUP_REMOVED lines=15> */
.L_x_3614:
        /* <DEDUP_REMOVED lines=15> */
.L_x_3615:
        /* <DEDUP_REMOVED lines=10> */
.L_x_3601:
[----:B------:R-:W-:Y:S05]  /*24fa0*/  BSYNC B1 ;  /* 0x0000000000017941 */ /* 0x000fea0003800000 */
.L_x_3600:
        /* <DEDUP_REMOVED lines=12> */
.L_x_3578:
[----:B------:R-:W-:Y:S05]  /*25070*/  BSYNC B0 ;  /* 0x0000000000007941 */ /* 0x000fea0003800000 */
.L_x_3577:
        /* <DEDUP_REMOVED lines=20> */
[----:B0-----:R-:W-:Y:S01]  /*251c0*/  IADD3 R16, R0, UR38, R3 ;  /* 0x0000002600107c10 */ /* 0x001fe2000fffe003 */
[----:B------:R-:W-:Y:S06]  /*251d0*/  BRA `(.L_x_3618) ;  /* 0x0000004000b87947 */ /* 0x000fec0003800000 */
.L_x_3617:
        /* <DEDUP_REMOVED lines=21> */
.L_x_3620:
[----:B------:R-:W-:Y:S05]  /*25330*/  BSYNC B6 ;  /* 0x0000000000067941 */ /* 0x000fea0003800000 */
.L_x_3619:
        /* <DEDUP_REMOVED lines=25> */
.L_x_3622:
[----:B------:R-:W-:Y:S05]  /*254d0*/  BSYNC B6 ;  /* 0x0000000000067941 */ /* 0x000fea0003800000 */
.L_x_3621:
[----:B0-----:R-:W2:Y:S01]  /*254e0*/  LDL R2, [R1+0x4] ;  /* 0x0000040001027983 */ /* 0x001ea20000100800 */
[----:B------:R-:W-:Y:S01]  /*254f0*/  BSSY B6, `(.L_x_3623) ;  /* 0x0000015000067945 */ /* 0x000fe20003800000 */
[----:B--2---:R-:W-:-:S04]  /*25500*/  IADD3 R0, R2, 0x200, RZ ;  /* 0x0000020002007810 */ /* 0x004fc80007ffe0ff */
[----:B------:R-:W-:Y:S01]  /*25510*/  LOP3.LUT P0, RZ, R0, 0x9f, RZ, 0xc0, !PT ;  /* 0x0000009f00ff7812 */ /* 0x000fe2000780c0ff */
[----:B------:R0:W-:-:S12]  /*25520*/  STL [R1+0x8], R0 ;  /* 0x0000080001007387 */ /* 0x0001d80000100800 */
[----:B0-----:R-:W-:Y:S05]  /*25530*/  @!P0 BRA `(.L_x_3624) ;  /* 0x0000000000408947 */ /* 0x001fea0003800000 */
[----:B------:R-:W-:Y:S01]  /*25540*/  MOV R2, 0x0 ;  /* 0x0000000000027802 */ /* 0x000fe20000000f00 */
[----:B------:R-:W-:Y:S01]  /*25550*/  ULDC.64 UR6, c[0x4][0x198] ;  /* 0x0100660000067ab9 */ /* 0x000fe20000000a00 */
[----:B------:R-:W-:Y:S01]  /*25560*/  ULDC.64 UR8, c[0x4][0x1a0] ;  /* 0x0100680000087ab9 */ /* 0x000fe20000000a00 */
[----:B------:R-:W-:Y:S01]  /*25570*/  ULDC.64 UR4, c[0x4][0xc0] ;  /* 0x0100300000047ab9 */ /* 0x000fe20000000a00 */
[----:B------:R-:W-:Y:S01]  /*25580*/  IMAD.U32 R4, RZ, RZ, UR6 ;  /* 0x00000006ff047e24 */ /* 0x000fe2000f8e00ff */
[----:B------:R-:W-:Y:S01]  /*25590*/  MOV R8, 0x70 ;  /* 0x0000007000087802 */ /* 0x000fe20000000f00 */
[----:B------:R-:W0:Y:S01]  /*255a0*/  LDC.64 R2, c[0x4][R2] ;  /* 0x0100000002027b82 */ /* 0x000e220000000a00 */
[----:B------:R-:W-:Y:S02]  /*255b0*/  IMAD.U32 R5, RZ, RZ, UR7 ;  /* 0x00000007ff057e24 */ /* 0x000fe4000f8e00ff */
[----:B------:R-:W-:Y:S02]  /*255c0*/  IMAD.U32 R6, RZ, RZ, UR8 ;  /* 0x00000008ff067e24 */ /* 0x000fe4000f8e00ff */
[----:B------:R-:W-:-:S02]  /*255d0*/  IMAD.U32 R7, RZ, RZ, UR9 ;  /* 0x00000009ff077e24 */ /* 0x000fc4000f8e00ff */
[----:B------:R-:W-:Y:S02]  /*255e0*/  IMAD.U32 R10, RZ, RZ, UR4 ;  /* 0x00000004ff0a7e24 */ /* 0x000fe4000f8e00ff */
[----:B------:R-:W-:Y:S02]  /*255f0*/  IMAD.U32 R11, RZ, RZ, UR5 ;  /* 0x00000005ff0b7e24 */ /* 0x000fe4000f8e00ff */
[----:B------:R-:W-:Y:S02]  /*25600*/  IMAD.MOV.U32 R12, RZ, RZ, 0x1 ;  /* 0x00000001ff0c7424 */ /* 0x000fe400078e00ff */
[----:B------:R-:W-:-:S07]  /*25610*/  IMAD.MOV.U32 R13, RZ, RZ, RZ ;  /* 0x000000ffff0d7224 */ /* 0x000fce00078e00ff */
[----:B------:R-:W-:-:S07]  /*25620*/  LEPC R20, `(.L_x_3624) ;  /* 0x000000001014794e */ /* 0x000fce0000000000 */
[----:B0-----:R-:W-:Y:S05]  /*25630*/  CALL.ABS.NOINC R2 ;  /* 0x0000000002007343 */ /* 0x001fea0003c00000 */
.L_x_3624:
[----:B------:R-:W-:Y:S05]  /*25640*/  BSYNC B6 ;  /* 0x0000000000067941 */ /* 0x000fea0003800000 */
.L_x_3623:
        /* <DEDUP_REMOVED lines=20> */
.L_x_3626:
[----:B------:R-:W-:Y:S05]  /*25790*/  BSYNC B6 ;  /* 0x0000000000067941 */ /* 0x000fea0003800000 */
.L_x_3625:
        /* <DEDUP_REMOVED lines=23> */
.L_x_3801:
        /* <DEDUP_REMOVED lines=11> */
.L_x_3804:
[----:B------:R-:W-:Y:S05]  /*259c0*/  @!P6 BRA `(.L_x_3628) ;  /* 0x0000000400b8e947 */ /* 0x000fea0003800000 */
[----:B0-----:R-:W2:Y:S01]  /*259d0*/  LDL R0, [R1+0x50] ;  /* 0x0000500001007983 */ /* 0x001ea20000100800 */
[----:B------:R-:W-:-:S04]  /*259e0*/  ISETP.NE.U32.AND P0, PT, R2, RZ, PT ;  /* 0x000000ff0200720c */ /* 0x000fc80003f05070 */
[----:B------:R-:W-:Y:S01]  /*259f0*/  ISETP.NE.AND.EX P0, PT, R3, RZ, PT, P0 ;  /* 0x000000ff0300720c */ /* 0x000fe20003f05300 */
[----:B--2---:R-:W-:-:S12]  /*25a00*/  VIADD R0, R0, 0xffffffff ;  /* 0xffffffff00007836 */ /* 0x004fd80000000000 */
        /* <DEDUP_REMOVED lines=8> */
[----:B------:R-:W-:-:S03]  /*25a90*/  IMAD R6, R9, UR4, RZ ;  /* 0x0000000409067c24 */ /* 0x000fc6000f8e02ff */
[----:B------:R-:W-:Y:S01]  /*25aa0*/  IADD3 R5, -R4, RZ, RZ ;  /* 0x000000ff04057210 */ /* 0x000fe20007ffe1ff */
[----:B------:R-:W-:-:S04]  /*25ab0*/  IMAD R6, R8, UR5, R6 ;  /* 0x0000000508067c24 */ /* 0x000fc8000f8e0206 */
[----:B------:R-:W-:Y:S01]  /*25ac0*/  IMAD R0, R7, R5, R0 ;  /* 0x0000000507007224 */ /* 0x000fe200078e0200 */
[----:B------:R-:W-:-:S03]  /*25ad0*/  SHF.R.S32.HI R5, RZ, 0x1f, R4 ;  /* 0x0000001fff057819 */ /* 0x000fc60000011404 */
[----:B------:R-:W-:-:S04]  /*25ae0*/  IMAD.WIDE.U32 R4, R8, UR4, R4 ;  /* 0x0000000408047c25 */ /* 0x000fc8000f8e0004 */
[----:B------:R-:W-:Y:S01]  /*25af0*/  IMAD.IADD R5, R5, 0x1, R6 ;  /* 0x0000000105057824 */ /* 0x000fe200078e0206 */
[----:B------:R-:W-:-:S04]  /*25b00*/  LEA R2, P0, R4, R2, 0x2 ;  /* 0x0000000204027211 */ /* 0x000fc800078010ff */
[----:B------:R-:W-:-:S05]  /*25b10*/  LEA.HI.X R3, R4, R3, R5, 0x2, P0 ;  /* 0x0000000304037211 */ /* 0x000fca00000f1405 */
[----:B------:R-:W2:Y:S04]  /*25b20*/  LDG.E R2, desc[UR54][R2.64] ;  /* 0x0000003602027981 */ /* 0x000ea8000c1e1900 */
[----:B--2---:R0:W-:Y:S02]  /*25b30*/  STL [R1], R2 ;  /* 0x0000000201007387 */ /* 0x0041e40000100800 */
.L_x_3630:
[----:B-1----:R-:W2:Y:S04]  /*25b40*/  LDL R9, [R1+0x4] ;  /* 0x0000040001097983 */ /* 0x002ea80000100800 */
[----:B0-----:R-:W2:Y:S04]  /*25b50*/  LDL R2, [R1+0x18] ;  /* 0x0000180001027983 */ /* 0x001ea80000100800 */
[----:B------:R-:W3:Y:S01]  /*25b60*/  LDL R3, [R1+0x20] ;  /* 0x0000200001037983 */ /* 0x000ee20000100800 */
[----:B------:R-:W0:Y:S02]  /*25b70*/  S2R R8, SR_TID.X ;  /* 0x0000000000087919 */ /* 0x000e240000002100 */
[----:B0-----:R-:W-:-:S04]  /*25b80*/  LOP3.LUT R8, R8, 0x7f, RZ, 0xc0, !PT ;  /* 0x0000007f08087812 */ /* 0x001fc800078ec0ff */
[----:B------:R-:W-:Y:S01]  /*25b90*/  ISETP.NE.AND P1, PT, R8, RZ, PT ;  /* 0x000000ff0800720c */ /* 0x000fe20003f25270 */
[----:B--2---:R-:W-:Y:S01]  /*25ba0*/  IMAD R2, R2, 0x8, R9 ;  /* 0x0000000802027824 */ /* 0x004fe200078e0209 */
[----:B---3--:R-:W-:-:S04]  /*25bb0*/  SHF.L.U32 R4, R3, 0x1f, RZ ;  /* 0x0000001f03047819 */ /* 0x008fc800000006ff */
[----:B------:R-:W0:Y:S02]  /*25bc0*/  SYNCS.PHASECHK.TRANS64.TRYWAIT P0, [R2+URZ+0x33480], R4 ;  /* 0x03348004020075a7 */ /* 0x000e24000800017f */
[----:B0-----:R-:W-:Y:S05]  /*25bd0*/  @!P0 BRA `(.L_x_3631) ;  /* 0x0000006c00d48947 */ /* 0x001fea0003800000 */
.L_x_3805:
        /* <DEDUP_REMOVED lines=8> */
.L_x_3632:
        /* <DEDUP_REMOVED lines=19> */
[----:B------:R-:W-:Y:S02]  /*25d90*/  UIADD3 UR14, UR15, 0x11a00, URZ ;  /* 0x00011a000f0e7890 */ /* 0x000fe4000fffe03f */
[----:B------:R-:W-:-:S05]  /*25da0*/  UIADD3 UR15, UR15, 0x14200, URZ ;  /* 0x000142000f0f7890 */ /* 0x000fca000fffe03f */
[----:B------:R1:W-:Y:S02]  /*25db0*/  UTMALDG.4D [UR8], [UR4], desc[UR6] ;  /* 0x00000608040075b4 */ /* 0x0003e40008019000 */
[----:B-1----:R-:W-:Y:S01]  /*25dc0*/  UMOV UR8, UR14 ;  /* 0x0000000e00087c82 */ /* 0x002fe20008000000 */
[----:B------:R-:W-:Y:S01]  /*25dd0*/  UMOV UR10, UR16 ;  /* 0x00000010000a7c82 */ /* 0x000fe20008000000 */
[----:B------:R-:W-:Y:S01]  /*25de0*/  UMOV UR14, 0x80 ;  /* 0x00000080000e7882 */ /* 0x000fe20000000000 */
[----:B------:R1:W-:Y:S02]  /*25df0*/  UTMALDG.4D [UR8], [UR4], desc[UR6] ;  /* 0x00000608040075b4 */ /* 0x0003e40008019000 */
[----:B-1----:R-:W-:Y:S01]  /*25e00*/  UMOV UR8, UR15 ;  /* 0x0000000f00087c82 */ /* 0x002fe20008000000 */
[----:B------:R-:W-:Y:S02]  /*25e10*/  UMOV UR10, UR14 ;  /* 0x0000000e000a7c82 */ /* 0x000fe40008000000 */
[----:B------:R1:W-:Y:S01]  /*25e20*/  UTMALDG.4D [UR8], [UR4], desc[UR6] ;  /* 0x00000608040075b4 */ /* 0x0003e20008019000 */
[----:B------:R-:W2:Y:S02]  /*25e30*/  SYNCS.PHASECHK.TRANS64.TRYWAIT P0, [R2+URZ+0x33440], R4 ;  /* 0x03344004020075a7 */ /* 0x000ea4000800017f */
[----:B-12---:R-:W-:Y:S05]  /*25e40*/  @!P0 BRA `(.L_x_3633) ;  /* 0x0000006c004c8947 */ /* 0x006fea0003800000 */
.L_x_3806:
        /* <DEDUP_REMOVED lines=8> */
.L_x_3634:
[----:B------:R-:W2:Y:S04]  /*25ed0*/  LDL R5, [R1] ;  /* 0x0000000001057983 */ /* 0x000ea80000100800 */
[----:B01----:R-:W3:Y:S01]  /*25ee0*/  LDL.LU R4, [R1+0x14] ;  /* 0x0000140001047983 */ /* 0x003ee20000300800 */
[----:B------:R-:W-:Y:S01]  /*25ef0*/  R2UR UR15, R3 ;  /* 0x00000000030f72ca */ /* 0x000fe200000e0000 */
[----:B------:R-:W-:Y:S01]  /*25f00*/  UIADD3 UR4, UP0, UR40, 0x370, URZ ;  /* 0x0000037028047890 */ /* 0x000fe2000ff1e03f */
[----:B------:R-:W-:Y:S01]  /*25f10*/  R2UR UR9, R2 ;  /* 0x00000000020972ca */ /* 0x000fe200000e0000 */
[----:B------:R-:W-:Y:S01]  /*25f20*/  UMOV UR10, URZ ;  /* 0x0000003f000a7c82 */ /* 0x000fe20008000000 */
[----:B------:R-:W-:Y:S01]  /*25f30*/  R2UR UR11, R0 ;  /* 0x00000000000b72ca */ /* 0x000fe200000e0000 */
[----:B------:R-:W-:Y:S01]  /*25f40*/  UIADD3.X UR5, URZ, UR41, URZ, UP0, !UPT ;  /* 0x000000293f057290 */ /* 0x000fe200087fe43f */
[----:B------:R-:W-:Y:S01]  /*25f50*/  R2UR UR12, R18 ;  /* 0x00000000120c72ca */ /* 0x000fe200000e0000 */
[----:B------:R-:W-:Y:S01]  /*25f60*/  UMOV UR6, 0x0 ;  /* 0x0000000000067882 */ /* 0x000fe20000000000 */
[----:B------:R-:W-:Y:S01]  /*25f70*/  PLOP3.LUT P0, PT, PT, PT, PT, 0x80, 0x0 ;  /* 0x000000000000781c */ /* 0x000fe20003f0f070 */
[----:B------:R-:W-:Y:S01]  /*25f80*/  UMOV UR7, 0x14f00000 ;  /* 0x14f0000000077882 */ /* 0x000fe20000000000 */
[----:B------:R-:W-:-:S03]  /*25f90*/  UMOV UR16, 0x40 ;  /* 0x0000004000107882 */ /* 0x000fc60000000000 */
[----:B------:R-:W-:Y:S02]  /*25fa0*/  UIADD3 UR8, UR15, 0x24200, URZ ;  /* 0x000242000f087890 */ /* 0x000fe4000fffe03f */
        /* <DEDUP_REMOVED lines=9> */
[----:B------:R-:W-:Y:S01]  /*26040*/  UMOV UR10, UR16 ;  /* 0x00000010000a7c82 */ /* 0x000fe20008000000 */
[----:B------:R-:W-:Y:S01]  /*26050*/  UMOV UR14, 0x80 ;  /* 0x00000080000e7882 */ /* 0x000fe20000000000 */
[----:B------:R0:W-:Y:S02]  /*26060*/  UTMALDG.4D [UR8], [UR4], desc[UR6] ;  /* 0x00000608040075b4 */ /* 0x0001e40008019000 */
[----:B0-----:R-:W-:Y:S01]  /*26070*/  UMOV UR8, UR15 ;  /* 0x0000000f00087c82 */ /* 0x001fe20008000000 */
[----:B------:R-:W-:Y:S02]  /*26080*/  UMOV UR10, UR14 ;  /* 0x0000000e000a7c82 */ /* 0x000fe40008000000 */
[----:B------:R2:W-:Y:S02]  /*26090*/  UTMALDG.4D [UR8], [UR4], desc[UR6] ;  /* 0x00000608040075b4 */ /* 0x0005e40008019000 */
[----:B--2---:R-:W-:Y:S01]  /*260a0*/  NOP ;  /* 0x0000000000007918 */ /* 0x004fe20000000000 */
.L_x_3628:
[----:B------:R-:W2:Y:S04]  /*260b0*/  LDL R2, [R1+0x4] ;  /* 0x0000040001027983 */ /* 0x000ea80000100800 */
[----:B------:R-:W3:Y:S04]  /*260c0*/  LDL.LU R3, [R1+0x3c] ;  /* 0x00003c0001037983 */ /* 0x000ee80000300800 */
        /* <DEDUP_REMOVED lines=9> */
[----:B--2---:R-:W-:Y:S01]  /*26160*/  VIADD R2, R2, 0x1e200 ;  /* 0x0001e20002027836 */ /* 0x004fe20000000000 */
[----:B---3--:R-:W-:-:S04]  /*26170*/  SHF.R.S32.HI R0, RZ, 0x1f, R3 ;  /* 0x0000001fff007819 */ /* 0x008fc80000011403 */
        /* <DEDUP_REMOVED lines=18> */
[----:B------:R-:W-:Y:S01]  /*262a0*/  MOV R4, UR4 ;  /* 0x0000000400047c02 */ /* 0x000fe20008000f00 */
[----:B------:R-:W-:Y:S01]  /*262b0*/  IMAD.U32 R5, RZ, RZ, UR5 ;  /* 0x00000005ff057e24 */ /* 0x000fe2000f8e00ff */
[----:B------:R-:W0:Y:S01]  /*262c0*/  LDC.64 R2, c[0x4][R2] ;  /* 0x0100000002027b82 */ /* 0x000e220000000a00 */
[----:B------:R-:W-:Y:S01]  /*262d0*/  IMAD.U32 R6, RZ, RZ, UR6 ;  /* 0x00000006ff067e24 */ /* 0x000fe2000f8e00ff */
[----:B------:R-:W-:Y:S01]  /*262e0*/  MOV R12, 0x1 ;  /* 0x00000001000c7802 */ /* 0x000fe20000000f00 */
[----:B------:R-:W-:Y:S02]  /*262f0*/  IMAD.U32 R7, RZ, RZ, UR7 ;  /* 0x00000007ff077e24 */ /* 0x000fe4000f8e00ff */
[----:B------:R-:W-:-:S02]  /*26300*/  IMAD.U32 R10, RZ, RZ, UR8 ;  /* 0x00000008ff0a7e24 */ /* 0x000fc4000f8e00ff */
[----:B------:R-:W-:Y:S02]  /*26310*/  IMAD.U32 R11, RZ, RZ, UR9 ;  /* 0x00000009ff0b7e24 */ /* 0x000fe4000f8e00ff */
[----:B-1----:R-:W-:Y:S02]  /*26320*/  IMAD.MOV.U32 R8, RZ, RZ, 0x70 ;  /* 0x00000070ff087424 */ /* 0x002fe400078e00ff */
[----:B------:R-:W-:-:S07]  /*26330*/  IMAD.MOV.U32 R13, RZ, RZ, RZ ;  /* 0x000000ffff0d7224 */ /* 0x000fce00078e00ff */
[----:B------:R-:W-:-:S07]  /*26340*/  LEPC R20, `(.L_x_3636) ;  /* 0x000000001014794e */ /* 0x000fce0000000000 */
[----:B0-----:R-:W-:Y:S05]  /*26350*/  CALL.ABS.NOINC R2 ;  /* 0x0000000002007343 */ /* 0x001fea0003c00000 */
.L_x_3636:
[----:B------:R-:W-:Y:S05]  /*26360*/  BSYNC B6 ;  /* 0x0000000000067941 */ /* 0x000fea0003800000 */
.L_x_3635:
[----:B--2---:R-:W2:Y:S01]  /*26370*/  LDL.LU R4, [R1+0x3c] ;  /* 0x00003c0001047983 */ /* 0x004ea20000300800 */
[----:B------:R-:W0:Y:S01]  /*26380*/  LDC R7, c[0x0][0x448] ;  /* 0x00011200ff077b82 */ /* 0x000e220000000800 */
[----:B------:R-:W-:Y:S01]  /*26390*/  ULDC.64 UR4, c[0x0][0x2d8] ;  /* 0x0000b60000047ab9 */ /* 0x000fe20000000a00 */
[----:B------:R-:W-:Y:S01]  /*263a0*/  IMAD.SHL.U32 R17, R17, 0x80, RZ ;  /* 0x0000008011117824 */ /* 0x000fe200078e00ff */
[----:B------:R-:W2:Y:S01]  /*263b0*/  LDL.LU.64 R2, [R1+0x40] ;  /* 0x0000400001027983 */ /* 0x000ea20000300a00 */
[----:B------:R-:W-:-:S03]  /*263c0*/  ULDC.64 UR6, c[0x0][0x280] ;  /* 0x0000a00000067ab9 */ /* 0x000fc60000000a00 */
[----:B------:R-:W3:Y:S04]  /*263d0*/  LDL.LU R0, [R1+0x48] ;  /* 0x0000480001007983 */ /* 0x000ee80000300800 */
[----:B------:R-:W4:Y:S04]  /*263e0*/  LDL.LU R6, [R1+0x5c] ;  /* 0x00005c0001067983 */ /* 0x000f280000300800 */
[----:B------:R-:W4:Y:S01]  /*263f0*/  LDL.LU R5, [R1+0x34] ;  /* 0x0000340001057983 */ /* 0x000f220000300800 */
[----:B------:R-:W0:Y:S01]  /*26400*/  S2R R10, SR_TID.X ;  /* 0x00000000000a7919 */ /* 0x000e220000002100 */
[----:B-1----:R-:W1:Y:S01]  /*26410*/  S2R R8, SR_TID.X ;  /* 0x0000000000087919 */ /* 0x002e620000002100 */
[----:B0-----:R-:W-:Y:S01]  /*26420*/  ISETP.NE.AND P0, PT, R7, 0x1, PT ;  /* 0x000000010700780c */ /* 0x001fe20003f05270 */
[----:B------:R-:W-:-:S02]  /*26430*/  IMAD.SHL.U32 R10, R10, 0x10, RZ ;  /* 0x000000100a0a7824 */ /* 0x000fc400078e00ff */
[----:B-1----:R-:W-:-:S03]  /*26440*/  IMAD.SHL.U32 R9, R8, 0x10, RZ ;  /* 0x0000001008097824 */ /* 0x002fc600078e00ff */
[----:B------:R-:W-:-:S04]  /*26450*/  LOP3.LUT R10, R10, 0x30, RZ, 0xc0, !PT ;  /* 0x000000300a0a7812 */ /* 0x000fc800078ec0ff */
[C---:B------:R-:W-:Y:S02]  /*26460*/  LOP3.LUT R11, R10.reuse, 0x40, RZ, 0xfc, !PT ;  /* 0x000000400a0b7812 */ /* 0x040fe400078efcff */
[----:B------:R-:W-:Y:S02]  /*26470*/  LOP3.LUT R10, R10, 0x80, RZ, 0xfc, !PT ;  /* 0x000000800a0a7812 */ /* 0x000fe400078efcff */
        /* <DEDUP_REMOVED lines=19> */
[----:B------:R-:W-:-:S04]  /*265b0*/  LOP3.LUT R0, R4, R17, RZ, 0xfc, !PT ;  /* 0x0000001104007212 */ /* 0x000fc800078efcff */
[----:B------:R-:W-:Y:S01]  /*265c0*/  MOV R4, R0 ;  /* 0x0000000000047202 */ /* 0x000fe20000000f00 */
        /* <DEDUP_REMOVED lines=16> */
[----:B------:R-:W-:Y:S02]  /*266d0*/  LOP3.LUT R10, R8, 0x7f, RZ, 0xc0, !PT ;  /* 0x0000007f080a7812 */ /* 0x000fe400078ec0ff */
[----:B------:R0:W5:Y:S01]  /*266e0*/  LDL R8, [R1+0x38] ;  /* 0x0000380001087983 */ /* 0x0001620000100800 */
[----:B------:R-:W-:Y:S02]  /*266f0*/  IADD3 R4, P3, R2, UR6, RZ ;  /* 0x0000000602047c10 */ /* 0x000fe4000ff7e0ff */
[----:B------:R-:W-:-:S02]  /*26700*/  ISETP.GE.AND P0, PT, R9, UR4, PT ;  /* 0x0000000409007c0c */ /* 0x000fc4000bf06270 */
[----:B------:R-:W-:Y:S01]  /*26710*/  ISETP.GE.AND P1, PT, R11, UR4, PT ;  /* 0x000000040b007c0c */ /* 0x000fe2000bf26270 */
[----:B------:R-:W-:Y:S01]  /*26720*/  UMOV UR4, 0xffffffff ;  /* 0xffffffff00047882 */ /* 0x000fe20000000000 */
[----:B------:R-:W-:Y:S02]  /*26730*/  IADD3.X R3, R3, UR7, R0, P3, !PT ;  /* 0x0000000703037c10 */ /* 0x000fe40009ffe400 */
[----:B------:R-:W-:Y:S01]  /*26740*/  SHF.R.U32.HI R10, RZ, 0x2, R10 ;  /* 0x00000002ff0a7819 */ /* 0x000fe2000001160a */
[----:B0-----:R-:W-:Y:S08]  /*26750*/  BRA.DIV UR4, `(.L_x_3637) ;  /* 0x00000066041c7947 */ /* 0x001ff0000b800000 */
[----:B------:R-:W2:Y:S01]  /*26760*/  LDL.LU R6, [R1+0x54] ;  /* 0x0000540001067983 */ /* 0x000ea20000300800 */
[----:B------:R-:W-:-:S05]  /*26770*/  IMAD.IADD R0, R10, 0x1, R17 ;  /* 0x000000010a007824 */ /* 0x000fca00078e0211 */
[----:B------:R-:W-:Y:S01]  /*26780*/  IADD3 R5, R0, 0x20, RZ ;  /* 0x0000002000057810 */ /* 0x000fe20007ffe0ff */
[----:B--2---:R-:W-:Y:S02]  /*26790*/  IMAD R2, R6, R7, RZ ;  /* 0x0000000706027224 */ /* 0x004fe400078e02ff */
[----:B------:R-:W0:Y:S03]  /*267a0*/  SHFL.IDX PT, R7, R4, RZ, 0x1c1f ;  /* 0x001c1fff04077589 */ /* 0x000e2600000e0000 */
[----:B------:R-:W-:Y:S01]  /*267b0*/  ISETP.GE.AND P4, PT, R0, R2, PT ;  /* 0x000000020000720c */ /* 0x000fe20003f86270 */
[----:B------:R-:W1:-:S12]  /*267c0*/  SHFL.IDX PT, R6, R3, RZ, 0x1c1f ;  /* 0x001c1fff03067589 */ /* 0x000e5800000e0000 */
[----:B0-----:R-:W-:-:S05]  /*267d0*/  @!P4 IADD3 R7, P3, R9, R7, RZ ;  /* 0x000000070907c210 */ /* 0x001fca0007f7e0ff */
[----:B-1----:R-:W-:Y:S01]  /*267e0*/  @!P4 IMAD.X R6, RZ, RZ, R6, P3 ;  /* 0x000000ffff06c224 */ /* 0x002fe200018e0606 */
[----:B------:R-:W-:Y:S02]  /*267f0*/  ISETP.GE.AND P3, PT, R5, R2, PT ;  /* 0x000000020500720c */ /* 0x000fe40003f66270 */
[----:B------:R-:W0:Y:S02]  /*26800*/  SHFL.IDX PT, R5, R4, 0x1, 0x1c1f ;  /* 0x003c1f0004057f89 */ /* 0x000e2400000e0000 */
[----:B------:R-:W-:-:S04]  /*26810*/  @!P4 LOP3.LUT R7, R7, R6, RZ, 0x3c, !PT ;  /* 0x000000060707c212 */ /* 0x000fc800078e3cff */
[----:B------:R-:W-:-:S04]  /*26820*/  @!P4 LOP3.LUT R6, R7, R6, RZ, 0x3c, !PT ;  /* 0x000000060706c212 */ /* 0x000fc800078e3cff */
[----:B------:R-:W-:-:S05]  /*26830*/  @!P4 LOP3.LUT R7, R7, R6, RZ, 0x3c, !PT ;  /* 0x000000060707c212 */ /* 0x000fca00078e3cff */
[----:B-----5:R-:W-:Y:S04]  /*26840*/  @!P4 LDGSTS.E.BYPASS.LTC128B.128 [R8+0x1e200], desc[UR54][R6.64], !P0 ;  /* 0x1e2000000608cfae */ /* 0x020fe8000c101d76 */
[----:B------:R-:W-:Y:S04]  /*26850*/  @!P4 LDGSTS.E.BYPASS.LTC128B.128 [R8+0x20200], desc[UR54][R6.64+0x40], !P1 ;  /* 0x202000400608cfae */ /* 0x000fe8000c901d76 */
[----:B------:R1:W-:Y:S01]  /*26860*/  @!P4 LDGSTS.E.BYPASS.LTC128B.128 [R8+0x22200], desc[UR54][R6.64+0x80], !P2 ;  /* 0x222000800608cfae */ /* 0x0003e2000d101d76 */
[----:B0-----:R-:W-:-:S03]  /*26870*/  @!P3 IADD3 R5, P4, R9, R5, RZ ;  /* 0x000000050905b210 */ /* 0x001fc60007f9e0ff */
[----:B-1----:R-:W0:Y:S02]  /*26880*/  SHFL.IDX PT, R6, R3, 0x1, 0x1c1f ;  /* 0x003c1f0003067f89 */ /* 0x002e2400000e0000 */
[----:B0-----:R-:W-:-:S04]  /*26890*/  @!P3 IMAD.X R6, RZ, RZ, R6, P4 ;  /* 0x000000ffff06b224 */ /* 0x001fc800020e0606 */
[----:B------:R-:W-:Y:S02]  /*268a0*/  @!P3 IMAD.MOV.U32 R7, RZ, RZ, R6 ;  /* 0x000000ffff07b224 */ /* 0x000fe400078e0006 */
[----:B------:R-:W-:Y:S02]  /*268b0*/  @!P3 IMAD.MOV.U32 R6, RZ, RZ, R5 ;  /* 0x000000ffff06b224 */ /* 0x000fe400078e0005 */
[----:B------:R-:W-:-:S03]  /*268c0*/  VIADD R5, R0, 0x40 ;  /* 0x0000004000057836 */ /* 0x000fc60000000000 */
[----:B------:R-:W-:Y:S04]  /*268d0*/  @!P3 LDGSTS.E.BYPASS.LTC128B.128 [R8+0x1ea00], desc[UR54][R6.64], !P0 ;  /* 0x1ea000000608bfae */ /* 0x000fe8000c101d76 */
[----:B------:R-:W-:Y:S04]  /*268e0*/  @!P3 LDGSTS.E.BYPASS.LTC128B.128 [R8+0x20a00], desc[UR54][R6.64+0x40], !P1 ;  /* 0x20a000400608bfae */ /* 0x000fe8000c901d76 */
[----:B------:R0:W-:Y:S01]  /*268f0*/  @!P3 LDGSTS.E.BYPASS.LTC128B.128 [R8+0x22a00], desc[UR54][R6.64+0x80], !P2 ;  /* 0x22a000800608bfae */ /* 0x0001e2000d101d76 */
[----:B------:R-:W-:-:S03]  /*26900*/  ISETP.GE.AND P3, PT, R5, R2, PT ;  /* 0x000000020500720c */ /* 0x000fc60003f66270 */
[----:B------:R-:W1:Y:S04]  /*26910*/  SHFL.IDX PT, R5, R4, 0x2, 0x1c1f ;  /* 0x005c1f0004057f89 */ /* 0x000e6800000e0000 */
[----:B0-----:R-:W0:Y:S06]  /*26920*/  SHFL.IDX PT, R6, R3, 0x2, 0x1c1f ;  /* 0x005c1f0003067f89 */ /* 0x001e2c00000e0000 */
[----:B-1----:R-:W-:-:S05]  /*26930*/  @!P3 IADD3 R5, P4, R9, R5, RZ ;  /* 0x000000050905b210 */ /* 0x002fca0007f9e0ff */
[----:B0-----:R-:W-:-:S04]  /*26940*/  @!P3 IMAD.X R6, RZ, RZ, R6, P4 ;  /* 0x000000ffff06b224 */ /* 0x001fc800020e0606 */
[----:B------:R-:W-:Y:S01]  /*26950*/  @!P3 IMAD.MOV.U32 R7, RZ, RZ, R6 ;  /* 0x000000ffff07b224 */ /* 0x000fe200078e0006 */
[----:B------:R-:W-:Y:S02]  /*26960*/  @!P3 MOV R6, R5 ;  /* 0x000000050006b202 */ /* 0x000fe40000000f00 */
[----:B------:R1:W2:Y:S04]  /*26970*/  SHFL.IDX PT, R5, R3, 0x3, 0x1c1f ;  /* 0x007c1f0003057f89 */ /* 0x0002a800000e0000 */
[----:B------:R1:W-:Y:S04]  /*26980*/  @!P3 LDGSTS.E.BYPASS.LTC128B.128 [R8+0x1f200], desc[UR54][R6.64], !P0 ;  /* 0x1f2000000608bfae */ /* 0x0003e8000c101d76 */
[----:B------:R1:W-:Y:S04]  /*26990*/  @!P3 LDGSTS.E.BYPASS.LTC128B.128 [R8+0x21200], desc[UR54][R6.64+0x40], !P1 ;  /* 0x212000400608bfae */ /* 0x0003e8000c901d76 */
[----:B------:R1:W-:Y:S04]  /*269a0*/  @!P3 LDGSTS.E.BYPASS.LTC128B.128 [R8+0x23200], desc[UR54][R6.64+0x80], !P2 ;  /* 0x232000800608bfae */ /* 0x0003e8000d101d76 */
[----:B------:R1:W3:Y:S02]  /*269b0*/  SHFL.IDX PT, R3, R4, 0x3, 0x1c1f ;  /* 0x007c1f0004037f89 */ /* 0x0002e400000e0000 */
.L_x_3815:
        /* <DEDUP_REMOVED lines=10> */
[----:B------:R4:W-:Y:S04]  /*26a60*/  LDGSTS.E.BYPASS.LTC128B.128 [R8+0x21a00], desc[UR54][R2.64+0x40], !P1 ;  /* 0x21a0004002087fae */ /* 0x0009e8000c901d76 */
[----:B------:R4:W-:Y:S02]  /*26a70*/  LDGSTS.E.BYPASS.LTC128B.128 [R8+0x23a00], desc[UR54][R2.64+0x80], !P2 ;  /* 0x23a0008002087fae */ /* 0x0009e4000d101d76 */
.L_x_3639:
[----:B------:R-:W-:Y:S05]  /*26a80*/  BSYNC B0 ;  /* 0x0000000000007941 */ /* 0x000fea0003800000 */
.L_x_3638:
[----:B01--4-:R0:W5:Y:S01]  /*26a90*/  LDL R8, [R1+0x4] ;  /* 0x0000040001087983 */ /* 0x0131620000100800 */
[----:B------:R-:W-:Y:S01]  /*26aa0*/  PLOP3.LUT P0, PT, PT, PT, PT, 0x80, 0x0 ;  /* 0x000000000000781c */ /* 0x000fe20003f0f070 */
[----:B------:R-:W-:-:S12]  /*26ab0*/  NOP ;  /* 0x0000000000007918 */ /* 0x000fd80000000000 */
.L_x_3640:
        /* <DEDUP_REMOVED lines=18> */
[----:B-1-3--:R-:W-:Y:S05]  /*26be0*/  @!P0 BRA `(.L_x_3642) ;  /* 0x00000064005c8947 */ /* 0x00afea0003800000 */
.L_x_3816:
[----:B------:R-:W-:Y:S05]  /*26bf0*/  BSYNC B0 ;  /* 0x0000000000007941 */ /* 0x000fea0003800000 */
.L_x_3641:
[----:B-1----:R-:W3:Y:S02]  /*26c00*/  LDL.LU R2, [R1+0x4c] ;  /* 0x00004c0001027983 */ /* 0x002ee40000300800 */
[----:B---3--:R-:W-:-:S13]  /*26c10*/  ISETP.GE.AND P0, PT, R2, 0xa1, PT ;  /* 0x000000a10200780c */ /* 0x008fda0003f06270 */
[----:B------:R-:W-:Y:S05]  /*26c20*/  @!P0 BRA `(.L_x_3643) ;  /* 0x0000001800588947 */ /* 0x000fea0003800000 */
[----:B------:R-:W3:Y:S04]  /*26c30*/  LDL.LU R2, [R1+0x50] ;  /* 0x0000500001027983 */ /* 0x000ee80000300800 */
[----:B------:R1:W5:Y:S04]  /*26c40*/  LDL.LU R0, [R1+0x18] ;  /* 0x0000180001007983 */ /* 0x0003680000300800 */
[----:B-----5:R1:W5:Y:S02]  /*26c50*/  LDL.LU R8, [R1+0x20] ;  /* 0x0000200001087983 */ /* 0x0203640000300800 */
[----:B-1-3--:R-:W-:-:S07]  /*26c60*/  VIADD R2, R2, 0xfffffffe ;  /* 0xfffffffe02027836 */ /* 0x00afce0000000000 */
.L_x_3667:
        /* <DEDUP_REMOVED lines=8> */
[----:B-----5:R-:W-:-:S05]  /*26cf0*/  LOP3.LUT R9, R8, R3, RZ, 0x3c, !PT ;  /* 0x0000000308097212 */ /* 0x020fca00078e3cff */
[----:B------:R1:W-:Y:S04]  /*26d00*/  STL [R1+0x20], R9 ;  /* 0x0000200901007387 */ /* 0x0003e80000100800 */
[----:B------:R1:W-:Y:S01]  /*26d10*/  STL [R1+0x18], R10 ;  /* 0x0000180a01007387 */ /* 0x0003e20000100800 */
[----:B------:R-:W-:Y:S05]  /*26d20*/  @!P1 BRA `(.L_x_3645) ;  /* 0x0000000800ac9947 */ /* 0x000fea0003800000 */
[----:B------:R-:W-:Y:S01]  /*26d30*/  ULDC.64 UR4, c[0x0][0x418] ;  /* 0x0001060000047ab9 */ /* 0x000fe20000000a00 */
[----:B------:R-:W-:Y:S02]  /*26d40*/  MOV R3, R2 ;  /* 0x0000000200037202 */ /* 0x000fe40000000f00 */
        /* <DEDUP_REMOVED lines=8> */
[----:B--2---:R-:W2:Y:S02]  /*26dd0*/  @P0 LDC.64 R4, c[0x0][0x440] ;  /* 0x00011000ff040b82 */ /* 0x004ea40000000a00 */
[----:B--2---:R-:W-:-:S04]  /*26de0*/  @P0 IMAD.HI.U32 R3, R2, R4, RZ ;  /* 0x0000000402030227 */ /* 0x004fc800078e00ff */
        /* <DEDUP_REMOVED lines=11> */
[----:B------:R-:W2:Y:S04]  /*26ea0*/  LDG.E R4, desc[UR54][R6.64] ;  /* 0x0000003606047981 */ /* 0x000ea8000c1e1900 */
[----:B--2---:R3:W-:Y:S02]  /*26eb0*/  STL [R1], R4 ;  /* 0x0000000401007387 */ /* 0x0047e40000100800 */
.L_x_3646:
[----:B--2---:R-:W2:Y:S01]  /*26ec0*/  LDL R5, [R1+0x4] ;  /* 0x0000040001057983 */ /* 0x004ea20000100800 */
[----:B---3--:R-:W3:Y:S01]  /*26ed0*/  S2R R4, SR_TID.X ;  /* 0x0000000000047919 */ /* 0x008ee20000002100 */
[----:B------:R-:W-:Y:S01]  /*26ee0*/  BSSY B1, `(.L_x_3647) ;  /* 0x0000007000017945 */ /* 0x000fe20003800000 */
[----:B---3--:R-:W-:-:S04]  /*26ef0*/  LOP3.LUT R4, R4, 0x7f, RZ, 0xc0, !PT ;  /* 0x0000007f04047812 */ /* 0x008fc800078ec0ff */
[----:B------:R-:W-:Y:S01]  /*26f00*/  ISETP.NE.AND P1, PT, R4, RZ, PT ;  /* 0x000000ff0400720c */ /* 0x000fe20003f25270 */
[----:B--2---:R-:W-:Y:S01]  /*26f10*/  IMAD R6, R10, 0x8, R5 ;  /* 0x000000080a067824 */ /* 0x004fe200078e0205 */
[----:B------:R-:W-:-:S04]  /*26f20*/  SHF.L.U32 R5, R9, 0x1f, RZ ;  /* 0x0000001f09057819 */ /* 0x000fc800000006ff */
[----:B------:R-:W2:Y:S02]  /*26f30*/  SYNCS.PHASECHK.TRANS64.TRYWAIT P0, [R6+URZ+0x33480], R5 ;  /* 0x03348005060075a7 */ /* 0x000ea4000800017f */
[----:B--2---:R-:W-:Y:S05]  /*26f40*/  @!P0 BRA `(.L_x_3648) ;  /* 0x00000060009c8947 */ /* 0x004fea0003800000 */
.L_x_3817:
[----:B------:R-:W-:Y:S05]  /*26f50*/  BSYNC B1 ;  /* 0x0000000000017941 */ /* 0x000fea0003800000 */
.L_x_3647:
        /* <DEDUP_REMOVED lines=9> */
.L_x_3650:
[----:B------:R-:W-:Y:S05]  /*26ff0*/  BSYNC B1 ;  /* 0x0000000000017941 */ /* 0x000fea0003800000 */
.L_x_3649:
[----:B-1----:R-:W3:Y:S04]  /*27000*/  LDL R9, [R1+0x4] ;  /* 0x0000040001097983 */ /* 0x002ee80000100800 */
        /* <DEDUP_REMOVED lines=13> */
.L_x_3651:
        /* <DEDUP_REMOVED lines=17> */
.L_x_3652:
        /* <DEDUP_REMOVED lines=17> */
.L_x_3653:
        /* <DEDUP_REMOVED lines=11> */
[----:B------:R-:W1:Y:S01]  /*273b0*/  SYNCS.PHASECHK.TRANS64.TRYWAIT P0, [R6+URZ+0x33440], R5 ;  /* 0x03344005060075a7 */ /* 0x000e62000800017f */
[----:B------:R-:W-:Y:S04]  /*273c0*/  BSSY B1, `(.L_x_3654) ;  /* 0x0000002000017945 */ /* 0x000fe80003800000 */
[----:B-1----:R-:W-:Y:S05]  /*273d0*/  @!P0 BRA `(.L_x_3655) ;  /* 0x0000005c008c8947 */ /* 0x002fea0003800000 */
.L_x_3818:
[----:B------:R-:W-:Y:S05]  /*273e0*/  BSYNC B1 ;  /* 0x0000000000017941 */ /* 0x000fea0003800000 */
.L_x_3654:
[----:B------:R-:W-:Y:S01]  /*273f0*/  BSSY B1, `(.L_x_3656) ;  /* 0x000000b000017945 */ /* 0x000fe20003800000 */
[----:B------:R-:W-:Y:S01]  /*27400*/  IMAD.MOV.U32 R10, RZ, RZ, 0x0 ;  /* 0x00000000ff0a7424 */ /* 0x000fe200078e00ff */
[----:B------:R-:W-:Y:S02]  /*27410*/  MOV R11, 0x14f00000 ;  /* 0x14f00000000b7802 */ /* 0x000fe40000000f00 */
        /* <DEDUP_REMOVED lines=8> */
.L_x_3657:
[----:B------:R-:W-:Y:S05]  /*274a0*/  BSYNC B1 ;  /* 0x0000000000017941 */ /* 0x000fea0003800000 */
.L_x_3656:
        /* <DEDUP_REMOVED lines=8> */
.L_x_3658:
        /* <DEDUP_REMOVED lines=10> */
[----:B-1----:R-:W-:Y:S05]  /*275d0*/  @P0 BRA.U.ANY `(.L_x_3658) ;  /* 0xfffffffd00d40947 */ /* 0x002fea000393ffff */
[----:B------:R-:W-:Y:S01]  /*275e0*/  R2UR UR10, R13 ;  /* 0x000000000d0a72ca */ /* 0x000fe200000e0000 */
[----:B------:R-:W-:Y:S01]  /*275f0*/  VIADD R3, R4, 0x26a00 ;  /* 0x00026a0004037836 */ /* 0x000fe20000000000 */
[----:B------:R-:W-:Y:S02]  /*27600*/  R2UR UR6, R10 ;  /* 0x000000000a0672ca */ /* 0x000fe400000e0000 */
[----:B------:R-:W-:Y:S02]  /*27610*/  R2UR UR7, R11 ;  /* 0x000000000b0772ca */ /* 0x000fe400000e0000 */
[----:B------:R-:W-:-:S13]  /*27620*/  PLOP3.LUT P0, PT, PT, PT, PT, 0x80, 0x0 ;  /* 0x000000000000781c */ /* 0x000fda0003f0f070 */
.L_x_3659:
        /* <DEDUP_REMOVED lines=16> */
.L_x_3660:
        /* <DEDUP_REMOVED lines=11> */
.L_x_3645:
[----:B------:R-:W-:Y:S05]  /*277e0*/  BSYNC B0 ;  /* 0x0000000000007941 */ /* 0x000fea0003800000 */
.L_x_3644:
[----:B------:R-:W-:-:S06]  /*277f0*/  UISETP.NE.AND UP0, UPT, UR37, 0x3, UPT ;  /* 0x000000032500788c */ /* 0x000fcc000bf05270 */
[----:B------:R-:W-:-:S13]  /*27800*/  PLOP3.LUT P0, PT, PT, PT, UP0, 0x80, 0x0 ;  /* 0x000000000000781c */ /* 0x000fda0003f0f008 */
[----:B------:R-:W-:Y:S05]  /*27810*/  @!P0 BRA `(.L_x_3661) ;  /* 0x0000000000048947 */ /* 0x000fea0003800000 */
[----:B------:R-:W-:Y:S01]  /*27820*/  BPT.TRAP 0x1 ;  /* 0x000000040000795c */ /* 0x000fe20000300000 */
.L_x_3661:
[----:B--2---:R-:W2:Y:S01]  /*27830*/  LDL R5, [R1+0x4] ;  /* 0x0000040001057983 */ /* 0x004ea20000100800 */
[----:B------:R-:W-:Y:S01]  /*27840*/  IMAD.U32 R3, RZ, RZ, UR39 ;  /* 0x00000027ff037e24 */ /* 0x000fe2000f8e00ff */
[----:B------:R-:W-:Y:S01]  /*27850*/  LOP3.LUT R4, R8, 0x1, RZ, 0x3c, !PT ;  /* 0x0000000108047812 */ /* 0x000fe200078e3cff */
[----:B------:R-:W-:Y:S03]  /*27860*/  BSSY B0, `(.L_x_3662) ;  /* 0x0000006000007945 */ /* 0x000fe60003800000 */
[----:B------:R-:W-:Y:S02]  /*27870*/  ISETP.NE.AND P1, PT, R3, 0x3, PT ;  /* 0x000000030300780c */ /* 0x000fe40003f25270 */
[----:B------:R-:W-:Y:S02]  /*27880*/  SHF.L.U32 R4, R4, 0x1f, RZ ;  /* 0x0000001f04047819 */ /* 0x000fe400000006ff */
[----:B--2---:R-:W-:-:S04]  /*27890*/  LEA R3, R0, R5, 0x3 ;  /* 0x0000000500037211 */ /* 0x004fc800078e18ff */
[----:B------:R-:W2:Y:S02]  /*278a0*/  SYNCS.PHASECHK.TRANS64.TRYWAIT P0, [R3+URZ+0x33470], R4 ;  /* 0x03347004030075a7 */ /* 0x000ea4000800017f */
[----:B--2---:R-:W-:Y:S05]  /*278b0*/  @!P0 BRA `(.L_x_3663) ;  /* 0x0000005800688947 */ /* 0x004fea0003800000 */
.L_x_3819:
[----:B------:R-:W-:Y:S05]  /*278c0*/  BSYNC B0 ;  /* 0x0000000000007941 */ /* 0x000fea0003800000 */
.L_x_3662:
[----:B------:R-:W-:Y:S05]  /*278d0*/  @!P1 BRA `(.L_x_3664) ;  /* 0x0000000000049947 */ /* 0x000fea0003800000 */
[----:B------:R-:W-:Y:S01]  /*278e0*/  BPT.TRAP 0x1 ;  /* 0x000000040000795c */ /* 0x000fe20000300000 */
.L_x_3664:
[----:B--2---:R-:W-:Y:S01]  /*278f0*/  SHF.L.U32 R4, R8, 0x1f, RZ ;  /* 0x0000001f08047819 */ /* 0x004fe200000006ff */
[----:B------:R-:W-:-:S03]  /*27900*/  IMAD R0, R0, 0x7800, RZ ;  /* 0x0000780000007824 */ /* 0x000fc600078e02ff */
[----:B------:R-:W2:Y:S02]  /*27910*/  SYNCS.PHASECHK.TRANS64.TRYWAIT P0, [R3+URZ+0x33460], R4 ;  /* 0x03346004030075a7 */ /* 0x000ea4000800017f */
[----:B--2---:R-:W-:Y:S05]  /*27920*/  @!P0 BRA `(.L_x_3665) ;  /* 0x0000005800608947 */ /* 0x004fea0003800000 */
.L_x_3820:
[----:B------:R3:W-:Y:S04]  /*27930*/  STL [R1+0x90], R18 ;  /* 0x0000901201007387 */ /* 0x0007e80000100800 */
[----:B---3--:R-:W3:Y:S04]  /*27940*/  LDL R18, [R1+0x10] ;  /* 0x0000100001127983 */ /* 0x008ee80000100800 */
[----:B------:R4:W-:Y:S04]  /*27950*/  STL [R1+0x8c], R16 ;  /* 0x00008c1001007387 */ /* 0x0009e80000100800 */
[----:B----4-:R-:W4:Y:S04]  /*27960*/  LDL R16, [R1+0x4] ;  /* 0x0000040001107983 */ /* 0x010f280000100800 */
[----:B------:R2:W-:Y:S04]  /*27970*/  STL [R1+0x88], R3 ;  /* 0x0000880301007387 */ /* 0x0005e80000100800 */
[----:B--2---:R-:W2:Y:S04]  /*27980*/  LDL R3, [R1+0xc] ;  /* 0x00000c0001037983 */ /* 0x004ea80000100800 */
[----:B------:R0:W-:Y:S04]  /*27990*/  STL [R1+0x84], R2 ;  /* 0x0000840201007387 */ /* 0x0001e80000100800 */
[----:B0-----:R-:W2:Y:S01]  /*279a0*/  LDL R2, [R1+0x8] ;  /* 0x0000080001027983 */ /* 0x001ea20000100800 */
[----:B------:R-:W-:Y:S05]  /*279b0*/  WARPSYNC.ALL ;  /* 0x0000000000007948 */ /* 0x000fea0003800000 */
[C---:B------:R-:W-:Y:S01]  /*279c0*/  VIADD R14, R0.reuse, 0x2800 ;  /* 0x00002800000e7836 */ /* 0x040fe20000000000 */
[C---:B------:R-:W-:Y:S01]  /*279d0*/  IADD3 R21, R0.reuse, 0x5000, RZ ;  /* 0x0000500000157810 */ /* 0x040fe20007ffe0ff */
[----:B------:R-:W-:-:S02]  /*279e0*/  VIADD R12, R0, 0x800 ;  /* 0x00000800000c7836 */ /* 0x000fc40000000000 */
[C---:B------:R-:W-:Y:S02]  /*279f0*/  VIADD R13, R0.reuse, 0x1000 ;  /* 0x00001000000d7836 */ /* 0x040fe40000000000 */
[C---:B------:R-:W-:Y:S02]  /*27a00*/  VIADD R15, R0.reuse, 0x1800 ;  /* 0x00001800000f7836 */ /* 0x040fe40000000000 */
[C---:B------:R-:W-:Y:S02]  /*27a10*/  VIADD R20, R0.reuse, 0x2000 ;  /* 0x0000200000147836 */ /* 0x040fe40000000000 */
[C---:B------:R-:W-:Y:S01]  /*27a20*/  VIADD R17, R0.reuse, 0x5800 ;  /* 0x0000580000117836 */ /* 0x040fe20000000000 */
[----:B---3--:R-:W-:-:S05]  /*27a30*/  LOP3.LUT R4, R0, R18, RZ, 0xfc, !PT ;  /* 0x0000001200047212 */ /* 0x008fca00078efcff */
[----:B----4-:R-:W-:-:S06]  /*27a40*/  IMAD.IADD R4, R16, 0x1, R4 ;  /* 0x0000000110047824 */ /* 0x010fcc00078e0204 */
[----:B------:R-:W0:Y:S02]  /*27a50*/  LDSM.16.MT88.4 R4, [R4+0xf200] ;  /* 0x00f200000404783b */ /* 0x000e240000004200 */
[C-C-:B0-----:R-:W-:Y:S02]  /*27a60*/  PRMT R8, R4.reuse, 0x6420, R5.reuse ;  /* 0x0000642004087816 */ /* 0x141fe40000000005 */
[----:B-1----:R-:W-:Y:S02]  /*27a70*/  PRMT R9, R4, 0x7531, R5 ;  /* 0x0000753104097816 */ /* 0x002fe40000000005 */
[----:B--2---:R-:W-:Y:S02]  /*27a80*/  LOP3.LUT R4, R0, R3, RZ, 0xfc, !PT ;  /* 0x0000000300047212 */ /* 0x004fe400078efcff */
[C-C-:B------:R-:W-:Y:S02]  /*27a90*/  PRMT R10, R6.reuse, 0x6420, R7.reuse ;  /* 0x00006420060a7816 */ /* 0x140fe40000000007 */
[----:B------:R-:W-:Y:S01]  /*27aa0*/  PRMT R11, R6, 0x7531, R7 ;  /* 0x00007531060b7816 */ /* 0x000fe20000000007 */
[----:B------:R-:W-:-:S05]  /*27ab0*/  IMAD.IADD R4, R2, 0x1, R4 ;  /* 0x0000000102047824 */ /* 0x000fca00078e0204 */
[----:B------:R0:W-:Y:S02]  /*27ac0*/  STSM.16.M88.4 [R4], R8 ;  /* 0x0000000804007844 */ /* 0x0001e40000000200 */
        /* <DEDUP_REMOVED lines=11> */
[----:B0-----:R-:W-:-:S05]  /*27b80*/  LOP3.LUT R4, R21, R18, RZ, 0xfc, !PT ;  /* 0x0000001215047212 */ /* 0x001fca00078efcff */
[----:B------:R-:W-:-:S06]  /*27b90*/  IMAD.IADD R4, R16, 0x1, R4 ;  /* 0x0000000110047824 */ /* 0x000fcc00078e0204 */
[----:B------:R-:W0:Y:S02]  /*27ba0*/  LDSM.16.MT88.4 R4, [R4+0xf200] ;  /* 0x00f200000404783b */ /* 0x000e240000004200 */
[C-C-:B0-----:R-:W-:Y:S02]  /*27bb0*/  PRMT R8, R4.reuse, 0x6420, R5.reuse ;  /* 0x0000642004087816 */ /* 0x141fe40000000005 */
[----:B------:R-:W-:Y:S02]  /*27bc0*/  PRMT R9, R4, 0x7531, R5 ;  /* 0x0000753104097816 */ /* 0x000fe40000000005 */
[C---:B------:R-:W-:Y:S02]  /*27bd0*/  LOP3.LUT R4, R13.reuse, R3, RZ, 0xfc, !PT ;  /* 0x000000030d047212 */ /* 0x040fe400078efcff */
[C-C-:B------:R-:W-:Y:S02]  /*27be0*/  PRMT R10, R6.reuse, 0x6420, R7.reuse ;  /* 0x00006420060a7816 */ /* 0x140fe40000000007 */
[----:B------:R-:W-:Y:S01]  /*27bf0*/  PRMT R11, R6, 0x7531, R7 ;  /* 0x00007531060b7816 */ /* 0x000fe20000000007 */
[----:B------:R-:W-:Y:S01]  /*27c00*/  IMAD.IADD R4, R2, 0x1, R4 ;  /* 0x0000000102047824 */ /* 0x000fe200078e0204 */
[----:B------:R-:W-:-:S04]  /*27c10*/  LOP3.LUT R13, R13, R18, RZ, 0xfc, !PT ;  /* 0x000000120d0d7212 */ /* 0x000fc800078efcff */
[----:B------:R0:W-:Y:S02]  /*27c20*/  STSM.16.M88.4 [R4], R8 ;  /* 0x0000000804007844 */ /* 0x0001e40000000200 */
[----:B0-----:R-:W-:Y:S01]  /*27c30*/  IMAD.IADD R4, R16, 0x1, R12 ;  /* 0x0000000110047824 */ /* 0x001fe200078e020c */
[----:B------:R-:W-:-:S05]  /*27c40*/  IADD3 R12, R0, 0x3000, RZ ;  /* 0x00003000000c7810 */ /* 0x000fca0007ffe0ff */
        /* <DEDUP_REMOVED lines=25> */
[----:B------:R-:W-:Y:S01]  /*27de0*/  LOP3.LUT R4, R14, R3, RZ, 0xfc, !PT ;  /* 0x000000030e047212 */ /* 0x000fe200078efcff */
[----:B------:R-:W-:Y:S01]  /*27df0*/  VIADD R14, R0, 0x6000 ;  /* 0x00006000000e7836 */ /* 0x000fe20000000000 */
[C-C-:B------:R-:W-:Y:S02]  /*27e00*/  PRMT R10, R6.reuse, 0x6420, R7.reuse ;  /* 0x00006420060a7816 */ /* 0x140fe40000000007 */
[----:B------:R-:W-:Y:S01]  /*27e10*/  PRMT R11, R6, 0x7531, R7 ;  /* 0x00007531060b7816 */ /* 0x000fe20000000007 */
[----:B------:R-:W-:-:S05]  /*27e20*/  IMAD.IADD R4, R2, 0x1, R4 ;  /* 0x0000000102047824 */ /* 0x000fca00078e0204 */
[----:B------:R0:W-:Y:S02]  /*27e30*/  STSM.16.M88.4 [R4], R8 ;  /* 0x0000000804007844 */ /* 0x0001e40000000200 */
[----:B0-----:R-:W-:Y:S01]  /*27e40*/  IADD3 R4, R16, R13, RZ ;  /* 0x0000000d10047210 */ /* 0x001fe20007ffe0ff */
[----:B------:R-:W-:-:S05]  /*27e50*/  VIADD R13, R0, 0x4800 ;  /* 0x00004800000d7836 */ /* 0x000fca0000000000 */
[----:B------:R-:W0:Y:S02]  /*27e60*/  LDSM.16.MT88.4 R4, [R4+0xf200] ;  /* 0x00f200000404783b */ /* 0x000e240000004200 */
[C-C-:B0-----:R-:W-:Y:S02]  /*27e70*/  PRMT R8, R4.reuse, 0x6420, R5.reuse ;  /* 0x0000642004087816 */ /* 0x141fe40000000005 */
[----:B------:R-:W-:Y:S02]  /*27e80*/  PRMT R9, R4, 0x7531, R5 ;  /* 0x0000753104097816 */ /* 0x000fe40000000005 */
[----:B------:R-:W-:Y:S02]  /*27e90*/  LOP3.LUT R4, R12, R3, RZ, 0xfc, !PT ;  /* 0x000000030c047212 */ /* 0x000fe400078efcff */
[C-C-:B------:R-:W-:Y:S02]  /*27ea0*/  PRMT R10, R6.reuse, 0x6420, R7.reuse ;  /* 0x00006420060a7816 */ /* 0x140fe40000000007 */
[----:B------:R-:W-:Y:S01]  /*27eb0*/  PRMT R11, R6, 0x7531, R7 ;  /* 0x00007531060b7816 */ /* 0x000fe20000000007 */
[----:B------:R-:W-:Y:S01]  /*27ec0*/  IMAD.IADD R4, R2, 0x1, R4 ;  /* 0x0000000102047824 */ /* 0x000fe200078e0204 */
[----:B------:R-:W-:-:S04]  /*27ed0*/  IADD3 R12, R0, 0x4000, RZ ;  /* 0x00004000000c7810 */ /* 0x000fc80007ffe0ff */
[----:B------:R0:W-:Y:S02]  /*27ee0*/  STSM.16.M88.4 [R4], R8 ;  /* 0x0000000804007844 */ /* 0x0001e40000000200 */
[----:B0-----:R-:W-:-:S05]  /*27ef0*/  VIADD R10, R0, 0x3800 ;  /* 0x00003800000a7836 */ /* 0x001fca0000000000 */
[----:B------:R-:W-:-:S05]  /*27f00*/  LOP3.LUT R4, R10, R18, RZ, 0xfc, !PT ;  /* 0x000000120a047212 */ /* 0x000fca00078efcff */
        /* <DEDUP_REMOVED lines=22> */
[----:B0-----:R-:W-:-:S06]  /*28070*/  IMAD.IADD R4, R16, 0x1, R15 ;  /* 0x0000000110047824 */ /* 0x001fcc00078e020f */
        /* <DEDUP_REMOVED lines=10> */
[C---:B------:R-:W-:Y:S02]  /*28120*/  IADD3 R12, R0.reuse, 0x6800, RZ ;  /* 0x00006800000c7810 */ /* 0x040fe40007ffe0ff */
[----:B------:R-:W-:-:S03]  /*28130*/  IADD3 R0, R0, 0x7000, RZ ;  /* 0x0000700000007810 */ /* 0x000fc60007ffe0ff */
        /* <DEDUP_REMOVED lines=23> */
[----:B------:R-:W-:Y:S01]  /*282b0*/  PRMT R9, R4, 0x7531, R5 ;  /* 0x0000753104097816 */ /* 0x000fe20000000005 */
[----:B------:R-:W-:Y:S01]  /*282c0*/  IMAD.IADD R4, R16, 0x1, R13 ;  /* 0x0000000110047824 */ /* 0x000fe200078e020d */
[C-C-:B------:R-:W-:Y:S02]  /*282d0*/  PRMT R10, R6.reuse, 0x6420, R7.reuse ;  /* 0x00006420060a7816 */ /* 0x140fe40000000007 */
[----:B------:R-:W-:-:S05]  /*282e0*/  PRMT R11, R6, 0x7531, R7 ;  /* 0x00007531060b7816 */ /* 0x000fca0000000007 */
[----:B------:R-:W-:Y:S04]  /*282f0*/  STSM.16.M88.4 [R14], R8 ;  /* 0x000000080e007844 */ /* 0x000fe80000000200 */
[----:B------:R-:W0:Y:S02]  /*28300*/  LDSM.16.MT88.4 R4, [R4+0xf200] ;  /* 0x00f200000404783b */ /* 0x000e240000004200 */
[C-C-:B0-----:R-:W-:Y:S02]  /*28310*/  PRMT R8, R4.reuse, 0x6420, R5.reuse ;  /* 0x0000642004087816 */ /* 0x141fe40000000005 */
[----:B------:R-:W-:Y:S02]  /*28320*/  PRMT R9, R4, 0x7531, R5 ;  /* 0x0000753104097816 */ /* 0x000fe40000000005 */
[----:B------:R-:W-:-:S02]  /*28330*/  LOP3.LUT R4, R0, R18, RZ, 0xfc, !PT ;  /* 0x0000001200047212 */ /* 0x000fc400078efcff */
[----:B------:R-:W-:Y:S01]  /*28340*/  LOP3.LUT R0, R0, R3, RZ, 0xfc, !PT ;  /* 0x0000000300007212 */ /* 0x000fe200078efcff */
[----:B------:R0:W5:Y:S01]  /*28350*/  LDL.LU R18, [R1+0x90] ;  /* 0x0000900001127983 */ /* 0x0001620000300800 */
[--C-:B------:R-:W-:Y:S01]  /*28360*/  PRMT R10, R6, 0x6420, R7.reuse ;  /* 0x00006420060a7816 */ /* 0x100fe20000000007 */
[----:B------:R-:W-:Y:S01]  /*28370*/  IMAD.IADD R4, R16, 0x1, R4 ;  /* 0x0000000110047824 */ /* 0x000fe200078e0204 */
[----:B------:R-:W-:Y:S01]  /*28380*/  PRMT R11, R6, 0x7531, R7 ;  /* 0x00007531060b7816 */ /* 0x000fe20000000007 */
[----:B------:R0:W5:Y:S01]  /*28390*/  LDL.LU R16, [R1+0x8c] ;  /* 0x00008c0001107983 */ /* 0x0001620000300800 */
[----:B------:R-:W-:-:S03]  /*283a0*/  IMAD.IADD R0, R2, 0x1, R0 ;  /* 0x0000000102007824 */ /* 0x000fc600078e0200 */
[----:B------:R0:W5:Y:S04]  /*283b0*/  LDL.LU R3, [R1+0x88] ;  /* 0x0000880001037983 */ /* 0x0001680000300800 */
[----:B------:R0:W5:Y:S04]  /*283c0*/  LDL.LU R2, [R1+0x84] ;  /* 0x0000840001027983 */ /* 0x0001680000300800 */
[----:B------:R-:W-:Y:S04]  /*283d0*/  STSM.16.M88.4 [R12], R8 ;  /* 0x000000080c007844 */ /* 0x000fe80000000200 */
[----:B------:R-:W1:Y:S02]  /*283e0*/  LDSM.16.MT88.4 R4, [R4+0xf200] ;  /* 0x00f200000404783b */ /* 0x000e640000004200 */
[----:B-1----:R-:W-:-:S02]  /*283f0*/  PRMT R8, R4, 0x6420, R5 ;  /* 0x0000642004087816 */ /* 0x002fc40000000005 */
        /* <DEDUP_REMOVED lines=12> */
.L_x_3666:
[----:B0-----:R-:W0:Y:S01]  /*284c0*/  S2R R0, SR_TID.X ;  /* 0x0000000000007919 */ /* 0x001e220000002100 */
[----:B-1---5:R1:W-:Y:S01]  /*284d0*/  SYNCS.ARRIVE.TRANS64.A1T0 RZ, [R3+URZ+0x33450], RZ ;  /* 0x033450ff03ff79a7 */ /* 0x0223e2000810003f */
[----:B------:R3:W5:Y:S01]  /*284e0*/  LDL R8, [R1+0x20] ;  /* 0x0000200001087983 */ /* 0x0007620000100800 */
[----:B0-----:R-:W-:Y:S01]  /*284f0*/  LOP3.LUT R0, R0, 0x7f, RZ, 0xc0, !PT ;  /* 0x0000007f00007812 */ /* 0x001fe200078ec0ff */
        /* <DEDUP_REMOVED lines=8> */
[----:B---3--:R-:W-:Y:S05]  /*28580*/  @P0 BRA `(.L_x_3667) ;  /* 0xffffffe400b80947 */ /* 0x008fea000383ffff */
.L_x_3643:
[----:B------:R-:W1:Y:S01]  /*28590*/  S2R R3, SR_TID.X ;  /* 0x0000000000037919 */ /* 0x000e620000002100 */
[----:B------:R-:W-:Y:S01]  /*285a0*/  BSSY B0, `(.L_x_3668) ;  /* 0x0000010000007945 */ /* 0x000fe20003800000 */
[----:B-1----:R-:W-:-:S04]  /*285b0*/  LOP3.LUT R3, R3, 0x7f, RZ, 0xc0, !PT ;  /* 0x0000007f03037812 */ /* 0x002fc800078ec0ff */
[----:B------:R-:W-:-:S13]  /*285c0*/  ISETP.NE.AND P0, PT, R3, RZ, PT ;  /* 0x000000ff0300720c */ /* 0x000fda0003f05270 */
[----:B------:R-:W-:Y:S05]  /*285d0*/  @P0 BRA `(.L_x_3669) ;  /* 0x0000000000300947 */ /* 0x000fea0003800000 */
[----:B------:R-:W1:Y:S01]  /*285e0*/  S2R R2, SR_LANEID ;  /* 0x0000000000027919 */ /* 0x000e620000000000 */
[----:B------:R-:W-:Y:S01]  /*285f0*/  VOTEU.ANY UR4, UPT, PT ;  /* 0x0000000000047886 */ /* 0x000fe200038e0100 */
[----:B--2---:R-:W2:Y:S01]  /*28600*/  LDC.64 R4, c[0x0][0xc60] ;  /* 0x00031800ff047b82 */ /* 0x004ea20000000a00 */
[----:B-----5:R-:W1:Y:S02]  /*28610*/  FLO.U32 R0, UR4 ;  /* 0x0000000400007d00 */ /* 0x020e6400080e0000 */
[----:B-1----:R-:W-:-:S06]  /*28620*/  ISETP.EQ.U32.AND P1, PT, R0, R2, PT ;  /* 0x000000020000720c */ /* 0x002fcc0003f22070 */
[----:B------:R-:W2:Y:S07]  /*28630*/  POPC R2, UR4 ;  /* 0x0000000400027d09 */ /* 0x000eae0008000000 */
[----:B--2---:R-:W2:Y:S04]  /*28640*/  @P1 ATOMG.E.ADD.STRONG.GPU PT, R2, desc[UR54][R4.64], R2 ;  /* 0x00000002040219a8 */ /* 0x004ea800081ee1f6 */
[----:B--2---:R1:W2:Y:S02]  /*28650*/  SHFL.IDX PT, R2, R2, R0, 0x1f ;  /* 0x00001f0002027589 */ /* 0x0042a400000e0000 */
[----:B-1----:R-:W1:Y:S02]  /*28660*/  S2R R0, SR_LTMASK ;  /* 0x0000000000007919 */ /* 0x002e640000003900 */
[----:B-1----:R-:W-:-:S06]  /*28670*/  LOP3.LUT R0, R0, UR4, RZ, 0xc0, !PT ;  /* 0x0000000400007c12 */ /* 0x002fcc000f8ec0ff */
[----:B------:R-:W2:Y:S02]  /*28680*/  POPC R0, R0 ;  /* 0x0000000000007309 */ /* 0x000ea40000000000 */
[----:B--2---:R-:W-:-:S07]  /*28690*/  IADD3 R16, R2, UR38, R0 ;  /* 0x0000002602107c10 */ /* 0x004fce000fffe000 */
.L_x_3669:
[----:B------:R-:W-:Y:S05]  /*286a0*/  BSYNC B0 ;  /* 0x0000000000007941 */ /* 0x000fea0003800000 */
.L_x_3668:
[----:B------:R-:W-:-:S06]  /*286b0*/  UISETP.NE.AND UP0, UPT, UR37, 0x3, UPT ;  /* 0x000000032500788c */ /* 0x000fcc000bf05270 */
[----:B------:R-:W-:-:S13]  /*286c0*/  PLOP3.LUT P1, PT, PT, PT, UP0, 0x80, 0x0 ;  /* 0x000000000000781c */ /* 0x000fda0003f2f008 */
[----:B------:R-:W-:Y:S05]  /*286d0*/  @!P1 BRA `(.L_x_3670) ;  /* 0x0000000000049947 */ /* 0x000fea0003800000 */
[----:B------:R-:W-:Y:S01]  /*286e0*/  BPT.TRAP 0x1 ;  /* 0x000000040000795c */ /* 0x000fe20000300000 */
.L_x_3670:
[----:B------:R-:W3:Y:S04]  /*286f0*/  LDL R2, [R1+0x20] ;  /* 0x0000200001027983 */ /* 0x000ee80000100800 */
[----:B------:R-:W4:Y:S04]  /*28700*/  LDL R4, [R1+0x4] ;  /* 0x0000040001047983 */ /* 0x000f280000100800 */
[----:B------:R-:W4:Y:S01]  /*28710*/  LDL R3, [R1+0x18] ;  /* 0x0000180001037983 */ /* 0x000f220000100800 */
[----:B-----5:R-:W-:Y:S01]  /*28720*/  IMAD.U32 R0, RZ, RZ, UR39 ;  /* 0x00000027ff007e24 */ /* 0x020fe2000f8e00ff */
[----:B------:R-:W-:Y:S04]  /*28730*/  BSSY B0, `(.L_x_3671) ;  /* 0x0000007000007945 */ /* 0x000fe80003800000 */
[----:B------:R-:W-:-:S02]  /*28740*/  ISETP.NE.AND P2, PT, R0, 0x3, PT ;  /* 0x000000030000780c */ /* 0x000fc40003f45270 */
[----:B---3--:R-:W-:-:S04]  /*28750*/  LOP3.LUT R2, R2, 0x1, RZ, 0x3c, !PT ;  /* 0x0000000102027812 */ /* 0x008fc800078e3cff */
[----:B------:R-:W-:Y:S01]  /*28760*/  SHF.L.U32 R2, R2, 0x1f, RZ ;  /* 0x0000001f02027819 */ /* 0x000fe200000006ff */
[----:B----4-:R-:W-:-:S04]  /*28770*/  IMAD R0, R3, 0x8, R4 ;  /* 0x0000000803007824 */ /* 0x010fc800078e0204 */
[----:B------:R-:W1:Y:S02]  /*28780*/  SYNCS.PHASECHK.TRANS64.TRYWAIT P1, [R0+URZ+0x33470], R2 ;  /* 0x03347002000075a7 */ /* 0x000e64000802017f */
[----:B-1----:R-:W-:Y:S05]  /*28790*/  @!P1 BRA `(.L_x_3672) ;  /* 0x0000004800d89947 */ /* 0x002fea0003800000 */
.L_x_3821:
[----:B------:R-:W-:Y:S05]  /*287a0*/  BSYNC B0 ;  /* 0x0000000000007941 */ /* 0x000fea0003800000 */
.L_x_3671:
[----:B------:R-:W-:Y:S05]  /*287b0*/  @!P2 BRA `(.L_x_3673) ;  /* 0x000000000004a947 */ /* 0x000fea0003800000 */
[----:B------:R-:W-:Y:S01]  /*287c0*/  BPT.TRAP 0x1 ;  /* 0x000000040000795c */ /* 0x000fe20000300000 */
.L_x_3673:
[----:B-1----:R-:W3:Y:S02]  /*287d0*/  LDL R2, [R1+0x20] ;  /* 0x0000200001027983 */ /* 0x002ee40000100800 */
[----:B---3--:R-:W-:-:S04]  /*287e0*/  SHF.L.U32 R2, R2, 0x1f, RZ ;  /* 0x0000001f02027819 */ /* 0x008fc800000006ff */
[----:B------:R-:W1:Y:S02]  /*287f0*/  SYNCS.PHASECHK.TRANS64.TRYWAIT P1, [R0+URZ+0x33460], R2 ;  /* 0x03346002000075a7 */ /* 0x000e64000802017f */
[----:B-1----:R-:W-:Y:S05]  /*28800*/  @!P1 BRA `(.L_x_3674) ;  /* 0x0000004800d09947 */ /* 0x002fea0003800000 */
.L_x_3822:
[----:B------:R-:W3:Y:S04]  /*28810*/  LDL R3, [R1+0x18] ;  /* 0x0000180001037983 */ /* 0x000ee80000100800 */
[----:B------:R-:W4:Y:S04]  /*28820*/  LDL R17, [R1+0x10] ;  /* 0x0000100001117983 */ /* 0x000f280000100800 */
[----:B------:R0:W-:Y:S04]  /*28830*/  STL [R1+0x8c], R19 ;  /* 0x00008c1301007387 */ /* 0x0001e80000100800 */
[----:B0-----:R-:W2:Y:S04]  /*28840*/  LDL R19, [R1+0x4] ;  /* 0x0000040001137983 */ /* 0x001ea80000100800 */
[----:B------:R0:W-:Y:S04]  /*28850*/  STL [R1+0x88], R16 ;  /* 0x0000881001007387 */ /* 0x0001e80000100800 */
[----:B0-----:R-:W2:Y:S04]  /*28860*/  LDL R16, [R1+0xc] ;  /* 0x00000c0001107983 */ /* 0x001ea80000100800 */
[----:B------:R1:W-:Y:S04]  /*28870*/  STL [R1+0x84], R0 ;  /* 0x0000840001007387 */ /* 0x0003e80000100800 */
[----:B-1----:R-:W2:Y:S01]  /*28880*/  LDL.LU R0, [R1+0x8] ;  /* 0x0000080001007983 */ /* 0x002ea20000300800 */
[----:B------:R-:W-:Y:S05]  /*28890*/  WARPSYNC.ALL ;  /* 0x0000000000007948 */ /* 0x000fea0003800000 */
[----:B---3--:R-:W-:-:S04]  /*288a0*/  IMAD R2, R3, 0x7800, RZ ;  /* 0x0000780003027824 */ /* 0x008fc800078e02ff */
[C---:B------:R-:W-:Y:S01]  /*288b0*/  VIADD R14, R2.reuse, 0x2800 ;  /* 0x00002800020e7836 */ /* 0x040fe20000000000 */
[C---:B----4-:R-:W-:Y:S01]  /*288c0*/  LOP3.LUT R3, R2.reuse, R17, RZ, 0xfc, !PT ;  /* 0x0000001102037212 */ /* 0x050fe200078efcff */
[C---:B------:R-:W-:Y:S02]  /*288d0*/  VIADD R12, R2.reuse, 0x800 ;  /* 0x00000800020c7836 */ /* 0x040fe40000000000 */
[C---:B------:R-:W-:Y:S02]  /*288e0*/  VIADD R20, R2.reuse, 0x5000 ;  /* 0x0000500002147836 */ /* 0x040fe40000000000 */
[C---:B------:R-:W-:Y:S02]  /*288f0*/  VIADD R13, R2.reuse, 0x1000 ;  /* 0x00001000020d7836 */ /* 0x040fe40000000000 */
[C---:B------:R-:W-:Y:S02]  /*28900*/  VIADD R15, R2.reuse, 0x1800 ;  /* 0x00001800020f7836 */ /* 0x040fe40000000000 */
[----:B------:R-:W-:Y:S01]  /*28910*/  VIADD R18, R2, 0x2000 ;  /* 0x0000200002127836 */ /* 0x000fe20000000000 */
[----:B--2---:R-:W-:-:S05]  /*28920*/  IADD3 R3, R19, R3, RZ ;  /* 0x0000000313037210 */ /* 0x004fca0007ffe0ff */
        /* <DEDUP_REMOVED lines=8> */
[----:B0-----:R-:W-:-:S05]  /*289b0*/  LOP3.LUT R3, R14, R17, RZ, 0xfc, !PT ;  /* 0x000000110e037212 */ /* 0x001fca00078efcff */
[----:B------:R-:W-:-:S05]  /*289c0*/  IMAD.IADD R3, R19, 0x1, R3 ;  /* 0x0000000113037824 */ /* 0x000fca00078e0203 */
[----:B------:R0:W1:Y:S02]  /*289d0*/  LDSM.16.MT88.4 R4, [R3+0xf200] ;  /* 0x00f200000304783b */ /* 0x0000640000004200 */
[C---:B0-----:R-:W-:Y:S02]  /*289e0*/  LOP3.LUT R3, R12.reuse, R16, RZ, 0xfc, !PT ;  /* 0x000000100c037212 */ /* 0x041fe400078efcff */
[----:B------:R-:W-:-:S03]  /*289f0*/  LOP3.LUT R12, R12, R17, RZ, 0xfc, !PT ;  /* 0x000000110c0c7212 */ /* 0x000fc600078efcff */
[----:B------:R-:W-:Y:S01]  /*28a00*/  IMAD.IADD R3, R0, 0x1, R3 ;  /* 0x0000000100037824 */ /* 0x000fe200078e0203 */
[C-C-:B-1----:R-:W-:Y:S02]  /*28a10*/  PRMT R8, R4.reuse, 0x6420, R5.reuse ;  /* 0x0000642004087816 */ /* 0x142fe40000000005 */
[----:B------:R-:W-:Y:S02]  /*28a20*/  PRMT R9, R4, 0x7531, R5 ;  /* 0x0000753104097816 */ /* 0x000fe40000000005 */
[C-C-:B------:R-:W-:Y:S02]  /*28a30*/  PRMT R10, R6.reuse, 0x6420, R7.reuse ;  /* 0x00006420060a7816 */ /* 0x140fe40000000007 */
[----:B------:R-:W-:-:S05]  /*28a40*/  PRMT R11, R6, 0x7531, R7 ;  /* 0x00007531060b7816 */ /* 0x000fca0000000007 */
[----:B------:R0:W-:Y:S02]  /*28a50*/  STSM.16.M88.4 [R3], R8 ;  /* 0x0000000803007844 */ /* 0x0001e40000000200 */
[----:B0-----:R-:W-:-:S04]  /*28a60*/  LOP3.LUT R3, R20, R17, RZ, 0xfc, !PT ;  /* 0x0000001114037212 */ /* 0x001fc800078efcff */
[----:B------:R-:W-:-:S05]  /*28a70*/  IADD3 R3, R19, R3, RZ ;  /* 0x0000000313037210 */ /* 0x000fca0007ffe0ff */
[----:B------:R0:W1:Y:S02]  /*28a80*/  LDSM.16.MT88.4 R4, [R3+0xf200] ;  /* 0x00f200000304783b */ /* 0x0000640000004200 */
[----:B0-----:R-:W-:-:S05]  /*28a90*/  LOP3.LUT R3, R13, R16, RZ, 0xfc, !PT ;  /* 0x000000100d037212 */ /* 0x001fca00078efcff */
[----:B------:R-:W-:Y:S01]  /*28aa0*/  IMAD.IADD R3, R0, 0x1, R3 ;  /* 0x0000000100037824 */ /* 0x000fe200078e0203 */
[C-C-:B-1----:R-:W-:Y:S02]  /*28ab0*/  PRMT R8, R4.reuse, 0x6420, R5.reuse ;  /* 0x0000642004087816 */ /* 0x142fe40000000005 */
[----:B------:R-:W-:Y:S01]  /*28ac0*/  PRMT R9, R4, 0x7531, R5 ;  /* 0x0000753104097816 */ /* 0x000fe20000000005 */
[----:B------:R-:W-:Y:S01]  /*28ad0*/  IMAD.IADD R4, R19, 0x1, R12 ;  /* 0x0000000113047824 */ /* 0x000fe200078e020c */
[--C-:B------:R-:W-:Y:S01]  /*28ae0*/  PRMT R10, R6, 0x6420, R7.reuse ;  /* 0x00006420060a7816 */ /* 0x100fe20000000007 */
[----:B------:R-:W-:Y:S01]  /*28af0*/  VIADD R12, R2, 0x3000 ;  /* 0x00003000020c7836 */ /* 0x000fe20000000000 */
[----:B------:R-:W-:-:S05]  /*28b00*/  PRMT R11, R6, 0x7531, R7 ;  /* 0x00007531060b7816 */ /* 0x000fca0000000007 */
[----:B------:R0:W-:Y:S04]  /*28b10*/  STSM.16.M88.4 [R3], R8 ;  /* 0x0000000803007844 */ /* 0x0001e80000000200 */
[----:B------:R-:W1:Y:S01]  /*28b20*/  LDSM.16.MT88.4 R4, [R4+0xf200] ;  /* 0x00f200000404783b */ /* 0x000e620000004200 */
[----:B0-----:R-:W-:-:S05]  /*28b30*/  LOP3.LUT R3, R15, R16, RZ, 0xfc, !PT ;  /* 0x000000100f037212 */ /* 0x001fca00078efcff */
        /* <DEDUP_REMOVED lines=16> */
[----:B0-----:R-:W-:Y:S02]  /*28c40*/  IMAD.MOV.U32 R11, RZ, RZ, R17 ;  /* 0x000000ffff0b7224 */ /* 0x001fe400078e0011 */
[----:B------:R-:W-:-:S05]  /*28c50*/  VIADD R17, R2, 0x5800 ;  /* 0x0000580002117836 */ /* 0x000fca0000000000 */
[----:B------:R-:W-:-:S05]  /*28c60*/  LOP3.LUT R3, R17, R11, RZ, 0xfc, !PT ;  /* 0x0000000b11037212 */ /* 0x000fca00078efcff */
[----:B------:R-:W-:-:S05]  /*28c70*/  IMAD.IADD R3, R19, 0x1, R3 ;  /* 0x0000000113037824 */ /* 0x000fca00078e0203 */
[----:B------:R0:W1:Y:S02]  /*28c80*/  LDSM.16.MT88.4 R4, [R3+0xf200] ;  /* 0x00f200000304783b */ /* 0x0000640000004200 */
[----:B0-----:R-:W-:Y:S02]  /*28c90*/  LOP3.LUT R3, R14, R16, RZ, 0xfc, !PT ;  /* 0x000000100e037212 */ /* 0x001fe400078efcff */
[----:B------:R-:W-:Y:S02]  /*28ca0*/  IADD3 R14, R2, 0x6000, RZ ;  /* 0x00006000020e7810 */ /* 0x000fe40007ffe0ff */
[----:B------:R-:W-:Y:S02]  /*28cb0*/  IADD3 R3, R0, R3, RZ ;  /* 0x0000000300037210 */ /* 0x000fe40007ffe0ff */
[C-C-:B-1----:R-:W-:Y:S02]  /*28cc0*/  PRMT R8, R4.reuse, 0x6420, R5.reuse ;  /* 0x0000642004087816 */ /* 0x142fe40000000005 */
[----:B------:R-:W-:Y:S01]  /*28cd0*/  PRMT R9, R4, 0x7531, R5 ;  /* 0x0000753104097816 */ /* 0x000fe20000000005 */
[----:B------:R-:W-:Y:S01]  /*28ce0*/  IMAD.MOV.U32 R5, RZ, RZ, R11 ;  /* 0x000000ffff057224 */ /* 0x000fe200078e000b */
[----:B------:R-:W-:-:S02]  /*28cf0*/  PRMT R10, R6, 0x6420, R7 ;  /* 0x00006420060a7816 */ /* 0x000fc40000000007 */
[----:B------:R-:W-:Y:S02]  /*28d00*/  PRMT R11, R6, 0x7531, R7 ;  /* 0x00007531060b7816 */ /* 0x000fe40000000007 */
[----:B------:R-:W-:-:S03]  /*28d10*/  LOP3.LUT R13, R13, R5, RZ, 0xfc, !PT ;  /* 0x000000050d0d7212 */ /* 0x000fc600078efcff */
[----:B------:R0:W-:Y:S02]  /*28d20*/  STSM.16.M88.4 [R3], R8 ;  /* 0x0000000803007844 */ /* 0x0001e40000000200 */
[----:B------:R-:W-:Y:S02]  /*28d30*/  IMAD.IADD R4, R19, 0x1, R13 ;  /* 0x0000000113047824 */ /* 0x000fe400078e020d */
[----:B------:R-:W-:-:S04]  /*28d40*/  IMAD.MOV.U32 R13, RZ, RZ, R5 ;  /* 0x000000ffff0d7224 */ /* 0x000fc800078e0005 */
[----:B------:R-:W1:Y:S01]  /*28d50*/  LDSM.16.MT88.4 R4, [R4+0xf200] ;  /* 0x00f200000404783b */ /* 0x000e620000004200 */
[----:B------:R-:W-:Y:S02]  /*28d60*/  LOP3.LUT R15, R15, R13, RZ, 0xfc, !PT ;  /* 0x0000000d0f0f7212 */ /* 0x000fe400078efcff */
[----:B0-----:R-:W-:Y:S01]  /*28d70*/  LOP3.LUT R3, R12, R16, RZ, 0xfc, !PT ;  /* 0x000000100c037212 */ /* 0x001fe200078efcff */
[----:B------:R-:W-:-:S04]  /*28d80*/  VIADD R12, R2, 0x4000 ;  /* 0x00004000020c7836 */ /* 0x000fc80000000000 */
        /* <DEDUP_REMOVED lines=20> */
[----:B0-----:R-:W-:-:S05]  /*28ed0*/  LOP3.LUT R3, R12, R16, RZ, 0xfc, !PT ;  /* 0x000000100c037212 */ /* 0x001fca00078efcff */
[----:B------:R-:W-:Y:S01]  /*28ee0*/  IMAD.IADD R3, R0, 0x1, R3 ;  /* 0x0000000100037824 */ /* 0x000fe200078e0203 */
[C-C-:B-1----:R-:W-:Y:S02]  /*28ef0*/  PRMT R8, R4.reuse, 0x6420, R5.reuse ;  /* 0x0000642004087816 */ /* 0x142fe40000000005 */
[----:B------:R-:W-:Y:S01]  /*28f00*/  PRMT R9, R4, 0x7531, R5 ;  /* 0x0000753104097816 */ /* 0x000fe20000000005 */
[----:B------:R-:W-:Y:S01]  /*28f10*/  IMAD.IADD R4, R19, 0x1, R15 ;  /* 0x0000000113047824 */ /* 0x000fe200078e020f */
[C-C-:B------:R-:W-:Y:S01]  /*28f20*/  PRMT R10, R6.reuse, 0x6420, R7.reuse ;  /* 0x00006420060a7816 */ /* 0x140fe20000000007 */
[----:B------:R-:W2:Y:S01]  /*28f30*/  LDL R15, [R1+0x10] ;  /* 0x00001000010f7983 */ /* 0x000ea20000100800 */
[----:B------:R-:W-:-:S05]  /*28f40*/  PRMT R11, R6, 0x7531, R7 ;  /* 0x00007531060b7816 */ /* 0x000fca0000000007 */
[----:B------:R0:W-:Y:S04]  /*28f50*/  STSM.16.M88.4 [R3], R8 ;  /* 0x0000000803007844 */ /* 0x0001e80000000200 */
[----:B------:R-:W1:Y:S01]  /*28f60*/  LDSM.16.MT88.4 R4, [R4+0xf200] ;  /* 0x00f200000404783b */ /* 0x000e620000004200 */
[----:B------:R-:W-:-:S05]  /*28f70*/  VIADD R13, R2, 0x4800 ;  /* 0x00004800020d7836 */ /* 0x000fca0000000000 */
        /* <DEDUP_REMOVED lines=8> */
[----:B------:R-:W-:Y:S01]  /*29000*/  IMAD.IADD R3, R0, 0x1, R3 ;  /* 0x0000000100037824 */ /* 0x000fe200078e0203 */
[----:B--2---:R-:W-:-:S04]  /*29010*/  LOP3.LUT R12, R12, R15, RZ, 0xfc, !PT ;  /* 0x0000000f0c0c7212 */ /* 0x004fc800078efcff */
[----:B------:R-:W-:-:S06]  /*29020*/  IADD3 R4, R19, R12, RZ ;  /* 0x0000000c13047210 */ /* 0x000fcc0007ffe0ff */
[----:B------:R-:W0:Y:S01]  /*29030*/  LDSM.16.MT88.4 R4, [R4+0xf200] ;  /* 0x00f200000404783b */ /* 0x000e220000004200 */
        /* <DEDUP_REMOVED lines=8> */
[----:B------:R0:W1:Y:S01]  /*290c0*/  LDSM.16.MT88.4 R4, [R3+0xf200] ;  /* 0x00f200000304783b */ /* 0x0000620000004200 */
[----:B------:R-:W-:Y:S02]  /*290d0*/  LOP3.LUT R18, R18, R15, RZ, 0xfc, !PT ;  /* 0x0000000f12127212 */ /* 0x000fe400078efcff */
[----:B0-----:R-:W-:-:S05]  /*290e0*/  LOP3.LUT R3, R17, R16, RZ, 0xfc, !PT ;  /* 0x0000001011037212 */ /* 0x001fca00078efcff */
[----:B------:R-:W-:Y:S01]  /*290f0*/  IMAD.IADD R3, R0, 0x1, R3 ;  /* 0x0000000100037824 */ /* 0x000fe200078e0203 */
[C-C-:B-1----:R-:W-:Y:S02]  /*29100*/  PRMT R8, R4.reuse, 0x6420, R5.reuse ;  /* 0x0000642004087816 */ /* 0x142fe40000000005 */
[----:B------:R-:W-:Y:S01]  /*29110*/  PRMT R9, R4, 0x7531, R5 ;  /* 0x0000753104097816 */ /* 0x000fe20000000005 */
[----:B------:R-:W-:Y:S01]  /*29120*/  IMAD.IADD R4, R19, 0x1, R18 ;  /* 0x0000000113047824 */ /* 0x000fe200078e0212 */
[C-C-:B------:R-:W-:Y:S02]  /*29130*/  PRMT R10, R6.reuse, 0x6420, R7.reuse ;  /* 0x00006420060a7816 */ /* 0x140fe40000000007 */
[----:B------:R-:W-:-:S05]  /*29140*/  PRMT R11, R6, 0x7531, R7 ;  /* 0x00007531060b7816 */ /* 0x000fca0000000007 */
[----:B------:R0:W-:Y:S04]  /*29150*/  STSM.16.M88.4 [R3], R8 ;  /* 0x0000000803007844 */ /* 0x0001e80000000200 */
[----:B------:R-:W1:Y:S01]  /*29160*/  LDSM.16.MT88.4 R4, [R4+0xf200] ;  /* 0x00f200000404783b */ /* 0x000e620000004200 */
[----:B------:R-:W-:Y:S02]  /*29170*/  LOP3.LUT R13, R13, R15, RZ, 0xfc, !PT ;  /* 0x0000000f0d0d7212 */ /* 0x000fe400078efcff */
[----:B0-----:R-:W-:-:S05]  /*29180*/  LOP3.LUT R3, R14, R16, RZ, 0xfc, !PT ;  /* 0x000000100e037212 */ /* 0x001fca00078efcff */
[----:B------:R-:W-:Y:S01]  /*29190*/  IMAD.IADD R3, R0, 0x1, R3 ;  /* 0x0000000100037824 */ /* 0x000fe200078e0203 */
[C-C-:B-1----:R-:W-:Y:S02]  /*291a0*/  PRMT R8, R4.reuse, 0x6420, R5.reuse ;  /* 0x0000642004087816 */ /* 0x142fe40000000005 */
[----:B------:R-:W-:Y:S02]  /*291b0*/  PRMT R9, R4, 0x7531, R5 ;  /* 0x0000753104097816 */ /* 0x000fe40000000005 */
[C-C-:B------:R-:W-:Y:S02]  /*291c0*/  PRMT R10, R6.reuse, 0x6420, R7.reuse ;  /* 0x00006420060a7816 */ /* 0x140fe40000000007 */
[----:B------:R-:W-:Y:S02]  /*291d0*/  PRMT R11, R6, 0x7531, R7 ;  /* 0x00007531060b7816 */ /* 0x000fe40000000007 */
[----:B------:R-:W-:-:S03]  /*291e0*/  IADD3 R4, R19, R13, RZ ;  /* 0x0000000d13047210 */ /* 0x000fc60007ffe0ff */
[----:B------:R0:W-:Y:S04]  /*291f0*/  STSM.16.M88.4 [R3], R8 ;  /* 0x0000000803007844 */ /* 0x0001e80000000200 */
[----:B------:R-:W1:Y:S01]  /*29200*/  LDSM.16.MT88.4 R4, [R4+0xf200] ;  /* 0x00f200000404783b */ /* 0x000e620000004200 */
[----:B------:R-:W-:Y:S01]  /*29210*/  VIADD R2, R2, 0x7000 ;  /* 0x0000700002027836 */ /* 0x000fe20000000000 */
[----:B0-----:R-:W-:-:S05]  /*29220*/  LOP3.LUT R3, R12, R16, RZ, 0xfc, !PT ;  /* 0x000000100c037212 */ /* 0x001fca00078efcff */
[----:B------:R-:W-:Y:S01]  /*29230*/  IMAD.IADD R3, R0, 0x1, R3 ;  /* 0x0000000100037824 */ /* 0x000fe200078e0203 */
[C-C-:B-1----:R-:W-:Y:S02]  /*29240*/  PRMT R8, R4.reuse, 0x6420, R5.reuse ;  /* 0x0000642004087816 */ /* 0x142fe40000000005 */
[----:B------:R-:W-:Y:S02]  /*29250*/  PRMT R9, R4, 0x7531, R5 ;  /* 0x0000753104097816 */ /* 0x000fe40000000005 */
[C-C-:B------:R-:W-:Y:S02]  /*29260*/  PRMT R10, R6.reuse, 0x6420, R7.reuse ;  /* 0x00006420060a7816 */ /* 0x140fe40000000007 */
[----:B------:R-:W-:-:S05]  /*29270*/  PRMT R11, R6, 0x7531, R7 ;  /* 0x00007531060b7816 */ /* 0x000fca0000000007 */
[----:B------:R0:W-:Y:S02]  /*29280*/  STSM.16.M88.4 [R3], R8 ;  /* 0x0000000803007844 */ /* 0x0001e40000000200 */
[C---:B0-----:R-:W-:Y:S02]  /*29290*/  LOP3.LUT R3, R2.reuse, R15, RZ, 0xfc, !PT ;  /* 0x0000000f02037212 */ /* 0x041fe400078efcff */
[----:B------:R-:W-:-:S03]  /*292a0*/  LOP3.LUT R2, R2, R16, RZ, 0xfc, !PT ;  /* 0x0000001002027212 */ /* 0x000fc600078efcff */
[----:B------:R-:W-:Y:S02]  /*292b0*/  IMAD.IADD R3, R19, 0x1, R3 ;  /* 0x0000000113037824 */ /* 0x000fe400078e0203 */
[----:B------:R0:W5:Y:S01]  /*292c0*/  LDL.LU R19, [R1+0x8c] ;  /* 0x00008c0001137983 */ /* 0x0001620000300800 */
[----:B------:R-:W-:-:S03]  /*292d0*/  IMAD.IADD R2, R0, 0x1, R2 ;  /* 0x0000000100027824 */ /* 0x000fc600078e0202 */
[----:B------:R0:W5:Y:S04]  /*292e0*/  LDL.LU R16, [R1+0x88] ;  /* 0x0000880001107983 */ /* 0x0001680000300800 */
[----:B------:R0:W5:Y:S04]  /*292f0*/  LDL.LU R0, [R1+0x84] ;  /* 0x0000840001007983 */ /* 0x0001680000300800 */
        /* <DEDUP_REMOVED lines=14> */
.L_x_3675:
[----:B0-----:R-:W2:Y:S01]  /*293e0*/  LDL.LU R2, [R1+0x18] ;  /* 0x0000180001027983 */ /* 0x001ea20000300800 */
[----:B-1---5:R0:W-:Y:S03]  /*293f0*/  SYNCS.ARRIVE.TRANS64.A1T0 RZ, [R0+URZ+0x33450], RZ ;  /* 0x033450ff00ff79a7 */ /* 0x0221e6000810003f */
[----:B------:R-:W3:Y:S01]  /*29400*/  LDL.LU R3, [R1+0x20] ;  /* 0x0000200001037983 */ /* 0x000ee20000300800 */
[----:B0-----:R-:W-:-:S05]  /*29410*/  @!P0 VIADD R0, R0, 0x33480 ;  /* 0x0003348000008836 */ /* 0x001fca0000000000 */
[----:B------:R-:W-:Y:S01]  /*29420*/  @!P0 PRMT R0, RZ, 0x654, R0 ;  /* 0x00000654ff008816 */ /* 0x000fe20000000000 */
[----:B------:R-:W-:Y:S06]  /*29430*/  BAR.SYNC.DEFER_BLOCKING 0x2, 0x80 ;  /* 0x0082000000007b1d */ /* 0x000fec0000010000 */
[----:B------:R2:W-:Y:S02]  /*29440*/  @!P0 SYNCS.ARRIVE.TRANS64.RED.A1T0 RZ, [R0+URZ], RZ ;  /* 0x000000ff00ff89a7 */ /* 0x0005e4000810043f */
[----:B--2---:R-:W-:-:S05]  /*29450*/  VIADD R0, R2, 0x1 ;  /* 0x0000000102007836 */ /* 0x004fca0000000000 */
[----:B------:R-:W-:-:S04]  /*29460*/  ISETP.NE.AND P0, PT, R0, 0x2, PT ;  /* 0x000000020000780c */ /* 0x000fc80003f05270 */
[----:B------:R-:W-:Y:S02]  /*29470*/  SEL R2, RZ, 0x1, P0 ;  /* 0x00000001ff027807 */ /* 0x000fe40000000000 */
[----:B------:R-:W-:Y:S02]  /*29480*/  SEL R0, R0, RZ, P0 ;  /* 0x000000ff00007207 */ /* 0x000fe40000000000 */
[----:B---3--:R-:W-:-:S03]  /*29490*/  LOP3.LUT R3, R3, R2, RZ, 0x3c, !PT ;  /* 0x0000000203037212 */ /* 0x008fc600078e3cff */
[----:B------:R0:W-:Y:S04]  /*294a0*/  STL [R1+0x18], R0 ;  /* 0x0000180001007387 */ /* 0x0001e80000100800 */
[----:B------:R0:W-:Y:S02]  /*294b0*/  STL [R1+0x20], R3 ;  /* 0x0000200301007387 */ /* 0x0001e40000100800 */
.L_x_3618:
        /* <DEDUP_REMOVED lines=8> */
[----:B------:R-:W-:-:S05]  /*29540*/  MOV R0, UR4 ;  /* 0x0000000400007c02 */ /* 0x000fca0008000f00 */
[----:B------:R2:W3:Y:S04]  /*29550*/  LDS.128 R16, [R0+0x334d0] ;  /* 0x0334d00000107984 */ /* 0x0004e80000000c00 */
[----:B------:R2:W-:Y:S01]  /*29560*/  STL [R1+0x4], R0 ;  /* 0x0000040001007387 */ /* 0x0005e20000100800 */
[----:B------:R-:W-:Y:S06]  /*29570*/  BAR.ARV 0x4, 0x180 ;  /* 0x0106000000007b1d */ /* 0x000fec0000002000 */
[----:B------:R-:W-:Y:S05]  /*29580*/  BRA `(.L_x_3677) ;  /* 0x0000000800487947 */ /* 0x000fea0003800000 */
.L_x_3676:
        /* <DEDUP_REMOVED lines=35> */
[----:B------:R0:W1:Y:S02]  /*297c0*/  SHFL.IDX PT, R6, R5, 0x1f, 0x1f ;  /* 0x03e01f0005067f89 */ /* 0x00006400000e0000 */
.L_x_3832:
[----:B------:R-:W-:Y:S02]  /*297d0*/  ULDC UR4, c[0x0][0xc38] ;  /* 0x00030e0000047ab9 */ /* 0x000fe40000000800 */
[----:B------:R-:W-:-:S04]  /*297e0*/  IMAD.U32 R16, RZ, RZ, UR4 ;  /* 0x00000004ff107e24 */ /* 0x000fc8000f8e00ff */
[----:B-1----:R-:W-:-:S04]  /*297f0*/  IMAD R6, R6, R16, RZ ;  /* 0x0000001006067224 */ /* 0x002fc800078e02ff */
[----:B------:R-:W-:-:S05]  /*29800*/  IMAD.IADD R4, R4, 0x1, R6 ;  /* 0x0000000104047824 */ /* 0x000fca00078e0206 */
[----:B------:R-:W-:-:S13]  /*29810*/  ISETP.GT.AND P6, PT, R4, R0, PT ;  /* 0x000000000400720c */ /* 0x000fda0003fc4270 */
[----:B------:R-:W-:Y:S05]  /*29820*/  @P6 BRA `(.L_x_3679) ;  /* 0x00000000009c6947 */ /* 0x000fea0003800000 */
.L_x_3684:
[----:B------:R-:W1:Y:S01]  /*29830*/  LDC R2, c[0x0][0xc3c] ;  /* 0x00030f00ff027b82 */ /* 0x000e620000000800 */
[----:B------:R-:W-:-:S05]  /*29840*/  VIADD R19, R19, 0x1f ;  /* 0x0000001f13137836 */ /* 0x000fca0000000000 */
[----:B-1----:R-:W-:-:S13]  /*29850*/  ISETP.GE.AND P6, PT, R19, R2, PT ;  /* 0x000000021300720c */ /* 0x002fda0003fc6270 */
[----:B------:R-:W-:Y:S05]  /*29860*/  @P6 BRA `(.L_x_3680) ;  /* 0x0000000400446947 */ /* 0x000fea0003800000 */
[----:B------:R-:W1:Y:S01]  /*29870*/  S2R R3, SR_TID.X ;  /* 0x0000000000037919 */ /* 0x000e620000002100 */
[----:B------:R-:W-:Y:S01]  /*29880*/  BSSY B0, `(.L_x_3681) ;  /* 0x0000009000007945 */ /* 0x000fe20003800000 */
[----:B-1----:R-:W-:-:S05]  /*29890*/  LOP3.LUT R3, R3, 0x1f, RZ, 0xc0, !PT ;  /* 0x0000001f03037812 */ /* 0x002fca00078ec0ff */
[----:B0-----:R-:W-:-:S05]  /*298a0*/  IMAD.IADD R5, R19, 0x1, R3 ;  /* 0x0000000113057824 */ /* 0x001fca00078e0203 */
[----:B------:R-:W-:Y:S01]  /*298b0*/  ISETP.GE.OR P6, PT, R5, R2, !P0 ;  /* 0x000000020500720c */ /* 0x000fe200047c6670 */
[----:B------:R-:W-:-:S12]  /*298c0*/  IMAD.MOV.U32 R2, RZ, RZ, RZ ;  /* 0x000000ffff027224 */ /* 0x000fd800078e00ff */
[----:B------:R-:W-:Y:S05]  /*298d0*/  @P6 BRA `(.L_x_3682) ;  /* 0x00000000000c6947 */ /* 0x000fea0003800000 */
[----:B------:R-:W0:Y:S02]  /*298e0*/  LDC.64 R2, c[0x0][0xc80] ;  /* 0x00032000ff027b82 */ /* 0x000e240000000a00 */
[----:B0-----:R-:W-:-:S06]  /*298f0*/  IMAD.WIDE R2, R5, 0x4, R2 ;  /* 0x0000000405027825 */ /* 0x001fcc00078e0202 */
[----:B------:R0:W5:Y:S02]  /*29900*/  LDG.E R2, desc[UR54][R2.64] ;  /* 0x0000003602027981 */ /* 0x000164000c1e1900 */
.L_x_3682:
[----:B------:R-:W-:Y:S05]  /*29910*/  BSYNC B0 ;  /* 0x0000000000007941 */ /* 0x000fea0003800000 */
.L_x_3681:
[----:B------:R-:W-:-:S03]  /*29920*/  UMOV UR4, 0xffffffff ;  /* 0xffffffff00047882 */ /* 0x000fc60000000000 */
[----:B------:R-:W-:Y:S05]  /*29930*/  BRA.DIV UR4, `(.L_x_3683) ;  /* 0x0000003e04d47947 */ /* 0x000fea000b800000 */
        /* <DEDUP_REMOVED lines=16> */
.L_x_3840:
[----:B------:R-:W-:Y:S02]  /*29a40*/  ULDC UR4, c[0x0][0xc38] ;  /* 0x00030e0000047ab9 */ /* 0x000fe40000000800 */
[----:B------:R-:W-:-:S04]  /*29a50*/  IMAD.U32 R16, RZ, RZ, UR4 ;  /* 0x00000004ff107e24 */ /* 0x000fc8000f8e00ff */
[----:B-1----:R-:W-:-:S04]  /*29a60*/  IMAD R6, R6, R16, RZ ;  /* 0x0000001006067224 */ /* 0x002fc800078e02ff */
[----:B------:R-:W-:-:S05]  /*29a70*/  IMAD.IADD R4, R6, 0x1, R4 ;  /* 0x0000000106047824 */ /* 0x000fca00078e0204 */
[----:B------:R-:W-:-:S13]  /*29a80*/  ISETP.GT.AND P6, PT, R4, R0, PT ;  /* 0x000000000400720c */ /* 0x000fda0003fc4270 */
[----:B------:R-:W-:Y:S05]  /*29a90*/  @!P6 BRA `(.L_x_3684) ;  /* 0xfffffffc0064e947 */ /* 0x000fea000383ffff */
.L_x_3679:
[----:B------:R-:W-:Y:S01]  /*29aa0*/  IADD3 R6, -R6, R4, RZ ;  /* 0x0000000406067210 */ /* 0x000fe20007ffe1ff */
[----:B------:R-:W-:-:S04]  /*29ab0*/  UMOV UR4, 0xffffffff ;  /* 0xffffffff00047882 */ /* 0x000fc80000000000 */
[----:B------:R-:W-:-:S05]  /*29ac0*/  IMAD R3, R5, R16, R6 ;  /* 0x0000001005037224 */ /* 0x000fca00078e0206 */
[----:B------:R-:W-:Y:S01]  /*29ad0*/  ISETP.GT.AND P6, PT, R3, R0, PT ;  /* 0x000000000300720c */ /* 0x000fe20003fc4270 */
[----:B------:R-:W-:-:S12]  /*29ae0*/  BRA.DIV UR4, `(.L_x_3685) ;  /* 0x0000004204407947 */ /* 0x000fd8000b800000 */
[----:B------:R-:W-:-:S04]  /*29af0*/  VOTE.ANY R3, PT, !P6 ;  /* 0x0000000000037806 */ /* 0x000fc800070e0100 */
[----:B------:R-:W1:Y:S02]  /*29b00*/  POPC R4, R3 ;  /* 0x0000000300047309 */ /* 0x000e640000000000 */
[----:B-1----:R1:W2:Y:S02]  /*29b10*/  SHFL.IDX PT, R17, R2, R4, 0x1f ;  /* 0x00001f0402117589 */ /* 0x0022a400000e0000 */
.L_x_3844:
[----:B------:R-:W-:Y:S01]  /*29b20*/  ISETP.NE.AND P0, PT, R3, RZ, PT ;  /* 0x000000ff0300720c */ /* 0x000fe20003f05270 */
[----:B-1----:R-:W-:-:S12]  /*29b30*/  IMAD.MOV.U32 R2, RZ, RZ, RZ ;  /* 0x000000ffff027224 */ /* 0x002fd800078e00ff */
[----:B------:R-:W-:Y:S05]  /*29b40*/  @!P0 BRA `(.L_x_3686) ;  /* 0x0000000000108947 */ /* 0x000fea0003800000 */
[----:B------:R-:W-:Y:S01]  /*29b50*/  UMOV UR4, 0xffffffff ;  /* 0xffffffff00047882 */ /* 0x000fe20000000000 */
[----:B------:R-:W-:Y:S02]  /*29b60*/  VIADD R12, R4, 0xffffffff ;  /* 0xffffffff040c7836 */ /* 0x000fe40000000000 */
[----:B------:R-:W-:Y:S05]  /*29b70*/  BRA.DIV UR4, `(.L_x_3687) ;  /* 0x0000004204647947 */ /* 0x000fea000b800000 */
[----:B------:R1:W3:Y:S02]  /*29b80*/  SHFL.IDX PT, R2, R5, R12, 0x1f ;  /* 0x00001f0c05027589 */ /* 0x0002e400000e0000 */
.L_x_3686:
[----:B012---:R-:W-:Y:S01]  /*29b90*/  IABS R5, R17 ;  /* 0x0000001100057213 */ /* 0x007fe20000000000 */
[----:B---3--:R-:W-:Y:S02]  /*29ba0*/  IMAD R16, R2, R16, R6 ;  /* 0x0000001002107224 */ /* 0x008fe400078e0206 */
[----:B------:R-:W-:Y:S01]  /*29bb0*/  IMAD.IADD R19, R4, 0x1, R19 ;  /* 0x0000000104137824 */ /* 0x000fe200078e0213 */
[----:B------:R-:W0:Y:S01]  /*29bc0*/  I2F.RP R2, R5 ;  /* 0x0000000500027306 */ /* 0x000e220000209400 */
[----:B------:R-:W-:-:S07]  /*29bd0*/  IMAD.IADD R0, R0, 0x1, -R16 ;  /* 0x0000000100007824 */ /* 0x000fce00078e0a10 */
        /* <DEDUP_REMOVED lines=8> */
[----:B------:R-:W-:Y:S02]  /*29c60*/  IABS R3, R0 ;  /* 0x0000000000037213 */ /* 0x000fe40000000000 */
[----:B------:R-:W-:-:S03]  /*29c70*/  IADD3 R6, RZ, -R6, RZ ;  /* 0x80000006ff067210 */ /* 0x000fc60007ffe0ff */
        /* <DEDUP_REMOVED lines=12> */
[----:B------:R-:W-:Y:S01]  /*29d40*/  MOV R18, R2 ;  /* 0x0000000200127202 */ /* 0x000fe20000000f00 */
[----:B------:R-:W-:-:S04]  /*29d50*/  IMAD.MOV R3, RZ, RZ, -R2 ;  /* 0x000000ffff037224 */ /* 0x000fc800078e0a02 */
[----:B------:R-:W-:Y:S01]  /*29d60*/  IMAD R17, R17, R3, R0 ;  /* 0x0000000311117224 */ /* 0x000fe200078e0200 */
[----:B------:R-:W-:Y:S06]  /*29d70*/  BRA `(.L_x_3688) ;  /* 0x00000000001c7947 */ /* 0x000fec0003800000 */
.L_x_3680:
[----:B------:R-:W-:Y:S01]  /*29d80*/  UMOV UR4, URZ ;  /* 0x0000003f00047c82 */ /* 0x000fe20008000000 */
[----:B------:R-:W-:Y:S01]  /*29d90*/  UMOV UR5, URZ ;  /* 0x0000003f00057c82 */ /* 0x000fe20008000000 */
[----:B------:R-:W-:Y:S01]  /*29da0*/  ULDC UR6, c[0x0][0xc3c] ;  /* 0x00030f0000067ab9 */ /* 0x000fe20000000800 */
[----:B------:R-:W-:Y:S02]  /*29db0*/  IMAD.MOV.U32 R16, RZ, RZ, R0 ;  /* 0x000000ffff107224 */ /* 0x000fe400078e0000 */
[----:B------:R-:W-:Y:S02]  /*29dc0*/  IMAD.U32 R17, RZ, RZ, UR4 ;  /* 0x00000004ff117e24 */ /* 0x000fe4000f8e00ff */
[----:B------:R-:W-:Y:S02]  /*29dd0*/  IMAD.U32 R18, RZ, RZ, UR5 ;  /* 0x00000005ff127e24 */ /* 0x000fe4000f8e00ff */
[----:B------:R-:W-:-:S07]  /*29de0*/  IMAD.U32 R19, RZ, RZ, UR6 ;  /* 0x00000006ff137e24 */ /* 0x000fce000f8e00ff */
.L_x_3688:
[----:B------:R1:W2:Y:S01]  /*29df0*/  LDL R3, [R1+0x4] ;  /* 0x0000040001037983 */ /* 0x0002a20000100800 */
        /* <DEDUP_REMOVED lines=11> */
.L_x_3677:
[----:B------:R-:W-:Y:S02]  /*29eb0*/  ULDC UR4, c[0x0][0xc3c] ;  /* 0x00030f0000047ab9 */ /* 0x000fe40000000800 */
[----:B---3--:R-:W-:-:S13]  /*29ec0*/  ISETP.GE.AND P0, PT, R19, UR4, PT ;  /* 0x0000000413007c0c */ /* 0x008fda000bf06270 */
[----:B------:R-:W-:Y:S05]  /*29ed0*/  @!P0 BRA `(.L_x_3689) ;  /* 0xffffff9400688947 */ /* 0x000fea000383ffff */
[----:B------:R-:W-:Y:S05]  /*29ee0*/  BSYNC B7 ;  /* 0x0000000000077941 */ /* 0x000fea0003800000 */
.L_x_3573:
[----:B--2---:R-:W2:Y:S01]  /*29ef0*/  LDL.LU R0, [R1+0x60] ;  /* 0x0000600001007983 */ /* 0x004ea20000300800 */
[----:B------:R-:W-:Y:S01]  /*29f00*/  BSSY B0, `(.L_x_3690) ;  /* 0x000000b000007945 */ /* 0x000fe20003800000 */
[----:B0-----:R-:W0:Y:S01]  /*29f10*/  S2R R5, SR_CgaCtaId ;  /* 0x0000000000057919 */ /* 0x001e220000008800 */
[----:B--2---:R-:W-:-:S05]  /*29f20*/  VIADD R0, R0, 0x1 ;  /* 0x0000000100007836 */ /* 0x004fca0000000000 */
[----:B------:R-:W-:-:S04]  /*29f30*/  LEA.HI R2, R0, R0, RZ, 0x1 ;  /* 0x0000000000027211 */ /* 0x000fc800078f08ff */
[----:B-1----:R-:W-:-:S05]  /*29f40*/  LOP3.LUT R3, R2, 0xfffffffe, RZ, 0xc0, !PT ;  /* 0xfffffffe02037812 */ /* 0x002fca00078ec0ff */
[----:B------:R-:W-:Y:S01]  /*29f50*/  IMAD.IADD R3, R0, 0x1, -R3 ;  /* 0x0000000100037824 */ /* 0x000fe200078e0a03 */
[----:B------:R-:W-:-:S04]  /*29f60*/  MOV R0, 0x400 ;  /* 0x0000040000007802 */ /* 0x000fc80000000f00 */
[----:B0-----:R-:W-:Y:S02]  /*29f70*/  LEA R0, R5, R0, 0x18 ;  /* 0x0000000005007211 */ /* 0x001fe400078ec0ff */
[----:B------:R-:W-:-:S04]  /*29f80*/  SHF.L.U32 R3, R3, 0x1f, RZ ;  /* 0x0000001f03037819 */ /* 0x000fc800000006ff */
[----:B------:R-:W0:Y:S02]  /*29f90*/  SYNCS.PHASECHK.TRANS64.TRYWAIT P0, [R0+URZ+0x33420], R3 ;  /* 0x03342003000075a7 */ /* 0x000e24000800017f */
[----:B0-----:R-:W-:Y:S05]  /*29fa0*/  @!P0 BRA `(.L_x_3691) ;  /* 0x0000003c00808947 */ /* 0x001fea0003800000 */
.L_x_3847:
[----:B------:R-:W-:Y:S05]  /*29fb0*/  BSYNC B0 ;  /* 0x0000000000007941 */ /* 0x000fea0003800000 */
.L_x_3690:
[----:B------:R-:W-:-:S03]  /*29fc0*/  UMOV UR4, 0xffffffff ;  /* 0xffffffff00047882 */ /* 0x000fc60000000000 */
[----:B------:R-:W-:Y:S05]  /*29fd0*/  BRA.DIV UR4, `(.L_x_3692) ;  /* 0x0000003e04887947 */ /* 0x000fea000b800000 */
[----:B------:R-:W1:Y:S02]  /*29fe0*/  S2R R2, SR_TID.X ;  /* 0x0000000000027919 */ /* 0x000e640000002100 */
[----:B-1----:R-:W-:-:S04]  /*29ff0*/  SHF.R.U32.HI R2, RZ, 0x5, R2 ;  /* 0x00000005ff027819 */ /* 0x002fc80000011602 */
[----:B------:R-:W-:-:S05]  /*2a000*/  LOP3.LUT R2, R2, 0x3, RZ, 0xc0, !PT ;  /* 0x0000000302027812 */ /* 0x000fca00078ec0ff */
[----:B------:R1:W2:Y:S02]  /*2a010*/  SHFL.IDX PT, R14, R2, RZ, 0x1f ;  /* 0x00001fff020e7589 */ /* 0x0002a400000e0000 */
.L_x_3850:
[----:B--2---:R-:W-:-:S13]  /*2a020*/  ISETP.NE.AND P0, PT, R14, RZ, PT ;  /* 0x000000ff0e00720c */ /* 0x004fda0003f05270 */
[----:B------:R-:W-:Y:S05]  /*2a030*/  @P0 BRA `(.L_x_3372) ;  /* 0x0000000000b00947 */ /* 0x000fea0003800000 */
[----:B------:R-:W-:-:S03]  /*2a040*/  UMOV UR4, 0xffffffff ;  /* 0xffffffff00047882 */ /* 0x000fc60000000000 */
[----:B------:R-:W-:Y:S05]  /*2a050*/  BRA.DIV UR4, `(.L_x_3693) ;  /* 0x0000003e049c7947 */ /* 0x000fea000b800000 */
[----:B------:R-:W-:-:S13]  /*2a060*/  ELECT P6, URZ, PT ;  /* 0x00000000003f782f */ /* 0x000fda00038c0000 */
.L_x_3853:
[----:B------:R-:W-:Y:S05]  /*2a070*/  @!P6 BRA `(.L_x_3372) ;  /* 0x0000000000a0e947 */ /* 0x000fea0003800000 */
[----:B------:R-:W-:-:S06]  /*2a080*/  ULOP3.LUT UR4, UR36, 0x2, URZ, 0xfc, !UPT ;  /* 0x0000000224047892 */ /* 0x000fcc000f8efc3f */
[----:B-1----:R-:W-:-:S04]  /*2a090*/  MOV R2, UR4 ;  /* 0x0000000400027c02 */ /* 0x002fc80008000f00 */
[----:B------:R-:W-:-:S13]  /*2a0a0*/  ISETP.NE.AND P0, PT, R2, 0x3, PT ;  /* 0x000000030200780c */ /* 0x000fda0003f05270 */
[----:B------:R-:W-:Y:S05]  /*2a0b0*/  @!P0 BRA `(.L_x_3694) ;  /* 0x0000000000048947 */ /* 0x000fea0003800000 */
[----:B------:R-:W-:Y:S01]  /*2a0c0*/  BPT.TRAP 0x1 ;  /* 0x000000040000795c */ /* 0x000fe20000300000 */
.L_x_3694:
        /* <DEDUP_REMOVED lines=14> */
.L_x_3854:
[----:B------:R-:W1:Y:S02]  /*2a1b0*/  SYNCS.PHASECHK.TRANS64.TRYWAIT P1, [R7+URZ], R2 ;  /* 0x00000002070075a7 */ /* 0x000e64000802017f */
[----:B-1----:R-:W-:Y:S05]  /*2a1c0*/  @!P1 BRA `(.L_x_3696) ;  /* 0x0000003c00749947 */ /* 0x002fea0003800000 */
.L_x_3855:
[----:B------:R-:W-:Y:S05]  /*2a1d0*/  @!P0 BRA `(.L_x_3697) ;  /* 0x0000000000048947 */ /* 0x000fea0003800000 */
[----:B------:R-:W-:Y:S01]  /*2a1e0*/  BPT.TRAP 0x1 ;  /* 0x000000040000795c */ /* 0x000fe20000300000 */
.L_x_3697:
[----:B------:R-:W2:Y:S02]  /*2a1f0*/  LDL.LU R4, [R1+0x18] ;  /* 0x0000180001047983 */ /* 0x000ea40000300800 */
[----:B--2---:R-:W-:-:S04]  /*2a200*/  IMAD R4, R4, 0x8, R0 ;  /* 0x0000000804047824 */ /* 0x004fc800078e0200 */
[----:B------:R-:W2:Y:S02]  /*2a210*/  SYNCS.PHASECHK.TRANS64.TRYWAIT P1, [R4+URZ+0x33460], R5 ;  /* 0x03346005040075a7 */ /* 0x000ea4000802017f */
[----:B--2---:R-:W-:Y:S05]  /*2a220*/  @!P1 BRA `(.L_x_3698) ;  /* 0x0000003c00709947 */ /* 0x004fea0003800000 */
.L_x_3856:
[----:B------:R-:W-:Y:S05]  /*2a230*/  @!P0 BRA `(.L_x_3699) ;  /* 0x0000000000048947 */ /* 0x000fea0003800000 */
[----:B------:R-:W-:Y:S01]  /*2a240*/  BPT.TRAP 0x1 ;  /* 0x000000040000795c */ /* 0x000fe20000300000 */
.L_x_3699:
[----:B------:R-:W-:-:S04]  /*2a250*/  IMAD R3, R3, 0x8, R0 ;  /* 0x0000000803037824 */ /* 0x000fc800078e0200 */
[----:B------:R-:W3:Y:S02]  /*2a260*/  SYNCS.PHASECHK.TRANS64.TRYWAIT P1, [R3+URZ+0x33460], R2 ;  /* 0x03346002030075a7 */ /* 0x000ee4000802017f */
[----:B---3--:R-:W-:Y:S05]  /*2a270*/  @!P1 BRA `(.L_x_3700) ;  /* 0x0000003c00709947 */ /* 0x008fea0003800000 */
.L_x_3857:
[----:B------:R-:W-:Y:S05]  /*2a280*/  @!P0 BRA `(.L_x_3701) ;  /* 0x0000000000048947 */ /* 0x000fea0003800000 */
[----:B------:R-:W-:Y:S01]  /*2a290*/  BPT.TRAP 0x1 ;  /* 0x000000040000795c */ /* 0x000fe20000300000 */
.L_x_3701:
[----:B------:R-:W4:Y:S02]  /*2a2a0*/  SYNCS.PHASECHK.TRANS64.TRYWAIT P0, [R4+URZ+0x33480], R5 ;  /* 0x03348005040075a7 */ /* 0x000f24000800017f */
[----:B----4-:R-:W-:Y:S05]  /*2a2b0*/  @!P0 BRA `(.L_x_3702) ;  /* 0x0000003c00748947 */ /* 0x010fea0003800000 */
.L_x_3703:
[----:B------:R0:W0:Y:S02]  /*2a2c0*/  SYNCS.PHASECHK.TRANS64.TRYWAIT P0, [R3+URZ+0x33480], R2 ;  /* 0x03348002030075a7 */ /* 0x000024000800017f */
[----:B0-----:R-:W-:Y:S05]  /*2a2d0*/  @!P0 NANOSLEEP.SYNCS 0x989680 ;  /* 0x009896800000895d */ /* 0x001fea0003900000 */
[----:B------:R-:W0:Y:S02]  /*2a2e0*/  @!P0 SYNCS.PHASECHK.TRANS64 P0, [R3+URZ+0x33480], R2 ;  /* 0x03348002030085a7 */ /* 0x000e24000800007f */
[----:B0-----:R-:W-:Y:S05]  /*2a2f0*/  @!P0 BRA `(.L_x_3703) ;  /* 0xfffffffc00f08947 */ /* 0x001fea000383ffff */
.L_x_3372:
[----:B------:R-:W-:Y:S05]  /*2a300*/  BSYNC B8 ;  /* 0x0000000000087941 */ /* 0x000fea0003800000 */
.L_x_3369:
[----:B------:R-:W-:Y:S05]  /*2a310*/  EXIT ;  /* 0x000000000000794d */ /* 0x000fea0003800000 */
.L_x_3390:
[----:B-1----:R1:W2:Y:S02]  /*2a320*/  SYNCS.PHASECHK.TRANS64.TRYWAIT P5, [R43+URZ+0x33490], R100 ;  /* 0x033490642b0075a7 */ /* 0x0022a400080a017f */
[----:B--2---:R-:W-:Y:S05]  /*2a330*/  @!P5 NANOSLEEP.SYNCS 0x989680 ;  /* 0x009896800000d95d */ /* 0x004fea0003900000 */
[----:B------:R-:W2:Y:S02]  /*2a340*/  @!P5 SYNCS.PHASECHK.TRANS64 P5, [R43+URZ+0x33490], R100 ;  /* 0x033490642b00d5a7 */ /* 0x000ea400080a007f */
[----:B--2---:R-:W-:Y:S05]  /*2a350*/  @!P5 BRA `(.L_x_3390) ;  /* 0xfffffffc00f0d947 */ /* 0x004fea000383ffff */
[----:B------:R-:W-:Y:S05]  /*2a360*/  BRA `(.L_x_3704) ;  /* 0xfffffd90008c7947 */ /* 0x000fea000383ffff */
.L_x_3444:
[----:B--2---:R2:W4:Y:S02]  /*2a370*/  SYNCS.PHASECHK.TRANS64.TRYWAIT P5, [R43+URZ+0x33490], R100 ;  /* 0x033490642b0075a7 */ /* 0x00452400080a017f */
[----:B----4-:R-:W-:Y:S05]  /*2a380*/  @!P5 NANOSLEEP.SYNCS 0x989680 ;  /* 0x009896800000d95d */ /* 0x010fea0003900000 */
[----:B------:R-:W4:Y:S02]  /*2a390*/  @!P5 SYNCS.PHASECHK.TRANS64 P5, [R43+URZ+0x33490], R100 ;  /* 0x033490642b00d5a7 */ /* 0x000f2400080a007f */
[----:B----4-:R-:W-:Y:S05]  /*2a3a0*/  @!P5 BRA `(.L_x_3444) ;  /* 0xfffffffc00f0d947 */ /* 0x010fea000383ffff */
[----:B------:R-:W-:Y:S05]  /*2a3b0*/  BRA `(.L_x_3705) ;  /* 0xfffffdf0008c7947 */ /* 0x000fea000383ffff */
.L_x_3469:
[----:B0-----:R0:W1:Y:S02]  /*2a3c0*/  SYNCS.PHASECHK.TRANS64.TRYWAIT P3, [R43+URZ+0x33490], R100 ;  /* 0x033490642b0075a7 */ /* 0x001064000806017f */
[----:B-1----:R-:W-:Y:S05]  /*2a3d0*/  @!P3 NANOSLEEP.SYNCS 0x989680 ;  /* 0x009896800000b95d */ /* 0x002fea0003900000 */
[----:B------:R-:W1:Y:S02]  /*2a3e0*/  @!P3 SYNCS.PHASECHK.TRANS64 P3, [R43+URZ+0x33490], R100 ;  /* 0x033490642b00b5a7 */ /* 0x000e64000806007f */
[----:B-1----:R-:W-:Y:S05]  /*2a3f0*/  @!P3 BRA `(.L_x_3469) ;  /* 0xfffffffc00f0b947 */ /* 0x002fea000383ffff */
[----:B------:R-:W-:Y:S05]  /*2a400*/  BRA `(.L_x_3706) ;  /* 0xfffffe5000e47947 */ /* 0x000fea000383ffff */
.L_x_3475:
[----:B-1----:R1:W2:Y:S02]  /*2a410*/  SYNCS.PHASECHK.TRANS64.TRYWAIT P2, [R43+URZ+0x334b0], R100 ;  /* 0x0334b0642b0075a7 */ /* 0x0022a4000804017f */
[----:B--2---:R-:W-:Y:S05]  /*2a420*/  @!P2 NANOSLEEP.SYNCS 0x989680 ;  /* 0x009896800000a95d */ /* 0x004fea0003900000 */
[----:B------:R-:W2:Y:S02]  /*2a430*/  @!P2 SYNCS.PHASECHK.TRANS64 P2, [R43+URZ+0x334b0], R100 ;  /* 0x0334b0642b00a5a7 */ /* 0x000ea4000804007f */
[----:B--2---:R-:W-:Y:S05]  /*2a440*/  @!P2 BRA `(.L_x_3475) ;  /* 0xfffffffc00f0a947 */ /* 0x004fea000383ffff */
[----:B------:R-:W-:Y:S05]  /*2a450*/  BRA `(.L_x_3707) ;  /* 0xfffffe5400e87947 */ /* 0x000fea000383ffff */
.L_x_3483:
[----:B------:R-:W0:Y:S01]  /*2a460*/  S2R R35, SR_TID.X ;  /* 0x0000000000237919 */ /* 0x000e220000002100 */
[----:B------:R-:W-:Y:S01]  /*2a470*/  BSSY B0, `(.L_x_3708) ;  /* 0x000000c000007945 */ /* 0x000fe20003800000 */
[----:B------:R-:W-:Y:S02]  /*2a480*/  IMAD.MOV.U32 R12, RZ, RZ, RZ ;  /* 0x000000ffff0c7224 */ /* 0x000fe400078e00ff */
[----:B------:R-:W-:Y:S02]  /*2a490*/  IMAD.MOV.U32 R11, RZ, RZ, 0x1f ;  /* 0x0000001fff0b7424 */ /* 0x000fe400078e00ff */
[----:B------:R-:W-:Y:S01]  /*2a4a0*/  IMAD.MOV.U32 R15, RZ, RZ, -0x1 ;  /* 0xffffffffff0f7424 */ /* 0x000fe200078e00ff */
[----:B0-----:R-:W-:-:S04]  /*2a4b0*/  IADD3 R43, R35, -0x80, RZ ;  /* 0xffffff80232b7810 */ /* 0x001fc80007ffe0ff */
[----:B------:R-:W-:-:S04]  /*2a4c0*/  SHF.R.S32.HI R35, RZ, 0x1f, R43 ;  /* 0x0000001fff237819 */ /* 0x000fc8000001142b */
[----:B------:R-:W-:-:S04]  /*2a4d0*/  LEA.HI R35, R35, R43, RZ, 0x7 ;  /* 0x0000002b23237211 */ /* 0x000fc800078f38ff */
[----:B------:R-:W-:-:S05]  /*2a4e0*/  SHF.R.S32.HI R35, RZ, 0x7, R35 ;  /* 0x00000007ff237819 */ /* 0x000fca0000011423 */
[----:B------:R-:W-:-:S07]  /*2a4f0*/  IMAD.MOV.U32 R13, RZ, RZ, R35 ;  /* 0x000000ffff0d7224 */ /* 0x000fce00078e0023 */
[----:B-----5:R-:W-:Y:S05]  /*2a500*/  WARPSYNC.COLLECTIVE R15, `(.L_x_3709) ;  /* 0x000000000f087348 */ /* 0x020fea0003c00000 */
[----:B------:R0:W1:Y:S02]  /*2a510*/  SHFL.IDX P6, R14, R13, R12, R11 ;  /* 0x0000000c0d0e7389 */ /* 0x00006400000c000b */
[----:B01---5:R-:W-:Y:S01]  /*2a520*/  ENDCOLLECTIVE ;  /* 0x000000000000791b */ /* 0x023fe20003800000 */
.L_x_3709:
[----:B------:R-:W-:Y:S05]  /*2a530*/  BSYNC B0 ;  /* 0x0000000000007941 */ /* 0x000fea0003800000 */
.L_x_3708:
[----:B------:R-:W-:Y:S01]  /*2a540*/  IMAD.MOV.U32 R233, RZ, RZ, R14 ;  /* 0x000000ffffe97224 */ /* 0x000fe200078e000e */
[----:B------:R-:W-:Y:S06]  /*2a550*/  BRA `(.L_x_3710) ;  /* 0xfffffe6000b47947 */ /* 0x000fec000383ffff */
.L_x_3493:
[----:B------:R-:W-:Y:S01]  /*2a560*/  BSSY B1, `(.L_x_3711) ;  /* 0x0000008000017945 */ /* 0x000fe20003800000 */
[----:B------:R-:W-:Y:S01]  /*2a570*/  IMAD.MOV.U32 R13, RZ, RZ, R26 ;  /* 0x000000ffff0d7224 */ /* 0x000fe200078e001a */
[----:B------:R-:W-:Y:S01]  /*2a580*/  MOV R12, RZ ;  /* 0x000000ff000c7202 */ /* 0x000fe20000000f00 */
[----:B------:R-:W-:Y:S02]  /*2a590*/  IMAD.MOV.U32 R11, RZ, RZ, 0x1e1f ;  /* 0x00001e1fff0b7424 */ /* 0x000fe400078e00ff */
[----:B------:R-:W-:-:S07]  /*2a5a0*/  IMAD.MOV.U32 R15, RZ, RZ, -0x1 ;  /* 0xffffffffff0f7424 */ /* 0x000fce00078e00ff */
[----:B------:R-:W-:Y:S05]  /*2a5b0*/  WARPSYNC.COLLECTIVE R15, `(.L_x_3712) ;  /* 0x000000000f087348 */ /* 0x000fea0003c00000 */
[----:B------:R0:W1:Y:S02]  /*2a5c0*/  SHFL.IDX P6, R14, R13, R12, R11 ;  /* 0x0000000c0d0e7389 */ /* 0x00006400000c000b */
[----:B01----:R-:W-:Y:S01]  /*2a5d0*/  ENDCOLLECTIVE ;  /* 0x000000000000791b */ /* 0x003fe20003800000 */
.L_x_3712:
[----:B------:R-:W-:Y:S05]  /*2a5e0*/  BSYNC B1 ;  /* 0x0000000000017941 */ /* 0x000fea0003800000 */
.L_x_3711:
[----:B------:R-:W-:Y:S01]  /*2a5f0*/  IMAD.MOV.U32 R13, RZ, RZ, R24 ;  /* 0x000000ffff0d7224 */ /* 0x000fe200078e0018 */
[----:B------:R-:W-:Y:S01]  /*2a600*/  MOV R15, 0xffffffff ;  /* 0xffffffff000f7802 */ /* 0x000fe20000000f00 */
[----:B------:R-:W-:Y:S02]  /*2a610*/  IMAD.MOV.U32 R12, RZ, RZ, RZ ;  /* 0x000000ffff0c7224 */ /* 0x000fe400078e00ff */
[----:B------:R-:W-:Y:S02]  /*2a620*/  IMAD.MOV.U32 R11, RZ, RZ, 0x1e1f ;  /* 0x00001e1fff0b7424 */ /* 0x000fe400078e00ff */
[----:B------:R-:W-:-:S07]  /*2a630*/  IMAD.MOV.U32 R0, RZ, RZ, R14 ;  /* 0x000000ffff007224 */ /* 0x000fce00078e000e */
[----:B------:R-:W-:Y:S05]  /*2a640*/  WARPSYNC.COLLECTIVE R15, `(.L_x_3713) ;  /* 0x000000000f087348 */ /* 0x000fea0003c00000 */
[----:B------:R0:W1:Y:S02]  /*2a650*/  SHFL.IDX P6, R14, R13, R12, R11 ;  /* 0x0000000c0d0e7389 */ /* 0x00006400000c000b */
[----:B01----:R-:W-:Y:S01]  /*2a660*/  ENDCOLLECTIVE ;  /* 0x000000000000791b */ /* 0x003fe20003800000 */
.L_x_3713:
[----:B------:R-:W-:Y:S02]  /*2a670*/  IMAD.MOV.U32 R13, RZ, RZ, R27 ;  /* 0x000000ffff0d7224 */ /* 0x000fe400078e001b */
[----:B------:R-:W-:-:S07]  /*2a680*/  IMAD.MOV.U32 R3, RZ, RZ, R14 ;  /* 0x000000ffff037224 */ /* 0x000fce00078e000e */
[----:B------:R-:W-:Y:S05]  /*2a690*/  WARPSYNC.COLLECTIVE R15, `(.L_x_3714) ;  /* 0x000000000f087348 */ /* 0x000fea0003c00000 */
[----:B------:R0:W1:Y:S02]  /*2a6a0*/  SHFL.IDX P6, R14, R13, R12, R11 ;  /* 0x0000000c0d0e7389 */ /* 0x00006400000c000b */
[----:B01----:R-:W-:Y:S01]  /*2a6b0*/  ENDCOLLECTIVE ;  /* 0x000000000000791b */ /* 0x003fe20003800000 */
.L_x_3714:
[----:B------:R-:W-:Y:S02]  /*2a6c0*/  IMAD.MOV.U32 R13, RZ, RZ, R28 ;  /* 0x000000ffff0d7224 */ /* 0x000fe400078e001c */
[----:B------:R-:W-:-:S07]  /*2a6d0*/  IMAD.MOV.U32 R4, RZ, RZ, R14 ;  /* 0x000000ffff047224 */ /* 0x000fce00078e000e */
[----:B------:R-:W-:Y:S05]  /*2a6e0*/  WARPSYNC.COLLECTIVE R15, `(.L_x_3715) ;  /* 0x000000000f087348 */ /* 0x000fea0003c00000 */
[----:B------:R0:W1:Y:S02]  /*2a6f0*/  SHFL.IDX P6, R14, R13, R12, R11 ;  /* 0x0000000c0d0e7389 */ /* 0x00006400000c000b */
[----:B01----:R-:W-:Y:S01]  /*2a700*/  ENDCOLLECTIVE ;  /* 0x000000000000791b */ /* 0x003fe20003800000 */
.L_x_3715:
[----:B------:R-:W-:Y:S05]  /*2a710*/  BRA `(.L_x_3716) ;  /* 0xfffffe6400a47947 */ /* 0x000fea000383ffff */
.L_x_3497:
[----:B0-----:R0:W1:Y:S02]  /*2a720*/  SYNCS.PHASECHK.TRANS64.TRYWAIT P0, [R16+URZ+0x33400], R5 ;  /* 0x03340005100075a7 */ /* 0x001064000800017f */
[----:B-1----:R-:W-:Y:S05]  /*2a730*/  @!P0 NANOSLEEP.SYNCS 0x989680 ;  /* 0x009896800000895d */ /* 0x002fea0003900000 */
[----:B------:R-:W1:Y:S02]  /*2a740*/  @!P0 SYNCS.PHASECHK.TRANS64 P0, [R16+URZ+0x33400], R5 ;  /* 0x03340005100085a7 */ /* 0x000e64000800007f */
[----:B-1----:R-:W-:Y:S05]  /*2a750*/  @!P0 BRA `(.L_x_3497) ;  /* 0xfffffffc00f08947 */ /* 0x002fea000383ffff */
[----:B------:R-:W-:Y:S05]  /*2a760*/  BRA `(.L_x_3717) ;  /* 0xfffffe6800f87947 */ /* 0x000fea000383ffff */
.L_x_3509:
        /* <DEDUP_REMOVED lines=8> */
.L_x_3719:
[----:B------:R-:W-:Y:S05]  /*2a7f0*/  BSYNC B1 ;  /* 0x0000000000017941 */ /* 0x000fea0003800000 */
.L_x_3718:
        /* <DEDUP_REMOVED lines=8> */
.L_x_3720:
[----:B------:R-:W-:Y:S01]  /*2a880*/  IMAD.MOV.U32 R13, RZ, RZ, R27 ;  /* 0x000000ffff0d7224 */ /* 0x000fe200078e001b */
[----:B------:R-:W-:-:S07]  /*2a890*/  MOV R3, R14 ;  /* 0x0000000e00037202 */ /* 0x000fce0000000f00 */
[----:B------:R-:W-:Y:S05]  /*2a8a0*/  WARPSYNC.COLLECTIVE R15, `(.L_x_3721) ;  /* 0x000000000f087348 */ /* 0x000fea0003c00000 */
[----:B------:R0:W1:Y:S02]  /*2a8b0*/  SHFL.IDX P6, R14, R13, R12, R11 ;  /* 0x0000000c0d0e7389 */ /* 0x00006400000c000b */
[----:B01----:R-:W-:Y:S01]  /*2a8c0*/  ENDCOLLECTIVE ;  /* 0x000000000000791b */ /* 0x003fe20003800000 */
.L_x_3721:
[----:B------:R-:W-:Y:S02]  /*2a8d0*/  IMAD.MOV.U32 R13, RZ, RZ, R28 ;  /* 0x000000ffff0d7224 */ /* 0x000fe400078e001c */
[----:B------:R-:W-:-:S07]  /*2a8e0*/  IMAD.MOV.U32 R20, RZ, RZ, R14 ;  /* 0x000000ffff147224 */ /* 0x000fce00078e000e */
[----:B------:R-:W-:Y:S05]  /*2a8f0*/  WARPSYNC.COLLECTIVE R15, `(.L_x_3722) ;  /* 0x000000000f087348 */ /* 0x000fea0003c00000 */
[----:B------:R0:W1:Y:S02]  /*2a900*/  SHFL.IDX P6, R14, R13, R12, R11 ;  /* 0x0000000c0d0e7389 */ /* 0x00006400000c000b */
[----:B01----:R-:W-:Y:S01]  /*2a910*/  ENDCOLLECTIVE ;  /* 0x000000000000791b */ /* 0x003fe20003800000 */
.L_x_3722:
[----:B------:R-:W-:Y:S01]  /*2a920*/  IMAD.MOV.U32 R21, RZ, RZ, R14 ;  /* 0x000000ffff157224 */ /* 0x000fe200078e000e */
[----:B------:R-:W-:Y:S06]  /*2a930*/  BRA `(.L_x_3723) ;  /* 0xfffffe9800547947 */ /* 0x000fec000383ffff */
.L_x_3513:
[----:B-1----:R1:W2:Y:S02]  /*2a940*/  SYNCS.PHASECHK.TRANS64.TRYWAIT P0, [R16+URZ+0x33400], R21 ;  /* 0x03340015100075a7 */ /* 0x0022a4000800017f */
[----:B--2---:R-:W-:Y:S05]  /*2a950*/  @!P0 NANOSLEEP.SYNCS 0x989680 ;  /* 0x009896800000895d */ /* 0x004fea0003900000 */
[----:B------:R-:W2:Y:S02]  /*2a960*/  @!P0 SYNCS.PHASECHK.TRANS64 P0, [R16+URZ+0x33400], R21 ;  /* 0x03340015100085a7 */ /* 0x000ea4000800007f */
[----:B--2---:R-:W-:Y:S05]  /*2a970*/  @!P0 BRA `(.L_x_3513) ;  /* 0xfffffffc00f08947 */ /* 0x004fea000383ffff */
[----:B------:R-:W-:Y:S05]  /*2a980*/  BRA `(.L_x_3724) ;  /* 0xfffffe9c00647947 */ /* 0x000fea000383ffff */
.L_x_3521:
[----:B-1----:R1:W2:Y:S02]  /*2a990*/  SYNCS.PHASECHK.TRANS64.TRYWAIT P2, [R0+URZ+0x33430], R3 ;  /* 0x03343003000075a7 */ /* 0x0022a4000804017f */
[----:B--2---:R-:W-:Y:S05]  /*2a9a0*/  @!P2 NANOSLEEP.SYNCS 0x989680 ;  /* 0x009896800000a95d */ /* 0x004fea0003900000 */
[----:B------:R-:W2:Y:S02]  /*2a9b0*/  @!P2 SYNCS.PHASECHK.TRANS64 P2, [R0+URZ+0x33430], R3 ;  /* 0x033430030000a5a7 */ /* 0x000ea4000804007f */
[----:B--2---:R-:W-:Y:S05]  /*2a9c0*/  @!P2 BRA `(.L_x_3521) ;  /* 0xfffffffc00f0a947 */ /* 0x004fea000383ffff */
[----:B------:R-:W-:Y:S05]  /*2a9d0*/  BRA `(.L_x_3520) ;  /* 0xfffffecc00c07947 */ /* 0x000fea000383ffff */
.L_x_3527:
[----:B-1----:R1:W2:Y:S02]  /*2a9e0*/  SYNCS.PHASECHK.TRANS64.TRYWAIT P2, [R11+URZ+0x33430], R8 ;  /* 0x033430080b0075a7 */ /* 0x0022a4000804017f */
[----:B--2---:R-:W-:Y:S05]  /*2a9f0*/  @!P2 NANOSLEEP.SYNCS 0x989680 ;  /* 0x009896800000a95d */ /* 0x004fea0003900000 */
[----:B------:R-:W2:Y:S02]  /*2aa00*/  @!P2 SYNCS.PHASECHK.TRANS64 P2, [R11+URZ+0x33430], R8 ;  /* 0x033430080b00a5a7 */ /* 0x000ea4000804007f */
[----:B--2---:R-:W-:Y:S05]  /*2aa10*/  @!P2 BRA `(.L_x_3527) ;  /* 0xfffffffc00f0a947 */ /* 0x004fea000383ffff */
[----:B------:R-:W-:Y:S05]  /*2aa20*/  BRA `(.L_x_3526) ;  /* 0xffffff0800507947 */ /* 0x000fea000383ffff */
.L_x_3531:
[----:B-1----:R1:W2:Y:S02]  /*2aa30*/  SYNCS.PHASECHK.TRANS64.TRYWAIT P1, [R10+URZ+0x33450], R6 ;  /* 0x033450060a0075a7 */ /* 0x0022a4000802017f */
[----:B--2---:R-:W-:Y:S05]  /*2aa40*/  @!P1 NANOSLEEP.SYNCS 0x989680 ;  /* 0x009896800000995d */ /* 0x004fea0003900000 */
[----:B------:R-:W2:Y:S02]  /*2aa50*/  @!P1 SYNCS.PHASECHK.TRANS64 P1, [R10+URZ+0x33450], R6 ;  /* 0x033450060a0095a7 */ /* 0x000ea4000802007f */
[----:B--2---:R-:W-:Y:S05]  /*2aa60*/  @!P1 BRA `(.L_x_3531) ;  /* 0xfffffffc00f09947 */ /* 0x004fea000383ffff */
[----:B------:R-:W-:Y:S05]  /*2aa70*/  BRA `(.L_x_3528) ;  /* 0xffffff18008c7947 */ /* 0x000fea000383ffff */
.L_x_3537:
[----:B-1----:R1:W2:Y:S02]  /*2aa80*/  SYNCS.PHASECHK.TRANS64.TRYWAIT P1, [R3+URZ+0x33450], R4 ;  /* 0x03345004030075a7 */ /* 0x0022a4000802017f */
[----:B--2---:R-:W-:Y:S05]  /*2aa90*/  @!P1 NANOSLEEP.SYNCS 0x989680 ;  /* 0x009896800000995d */ /* 0x004fea0003900000 */
[----:B------:R-:W2:Y:S02]  /*2aaa0*/  @!P1 SYNCS.PHASECHK.TRANS64 P1, [R3+URZ+0x33450], R4 ;  /* 0x03345004030095a7 */ /* 0x000ea4000802007f */
[----:B--2---:R-:W-:Y:S05]  /*2aab0*/  @!P1 BRA `(.L_x_3537) ;  /* 0xfffffffc00f09947 */ /* 0x004fea000383ffff */
[----:B------:R-:W-:Y:S05]  /*2aac0*/  BRA `(.L_x_3536) ;  /* 0xffffff3c00207947 */ /* 0x000fea000383ffff */
.L_x_3541:
[----:B------:R-:W-:Y:S01]  /*2aad0*/  SEL R9, R129, R12, P0 ;  /* 0x0000000c81097207 */ /* 0x000fe20000000000 */
[----:B------:R-:W-:Y:S01]  /*2aae0*/  IMAD.MOV.U32 R11, RZ, RZ, 0x1c1f ;  /* 0x00001c1fff0b7424 */ /* 0x000fe200078e00ff */
[----:B------:R-:W-:Y:S01]  /*2aaf0*/  SEL R20, R12, R129, P0 ;  /* 0x000000810c147207 */ /* 0x000fe20000000000 */
[----:B------:R-:W-:Y:S01]  /*2ab00*/  IMAD.MOV.U32 R12, RZ, RZ, R0 ;  /* 0x000000ffff0c7224 */ /* 0x000fe200078e0000 */
[----:B------:R-:W-:Y:S02]  /*2ab10*/  MOV R15, 0xffffffff ;  /* 0xffffffff000f7802 */ /* 0x000fe40000000f00 */
[----:B------:R-:W-:Y:S02]  /*2ab20*/  SEL R7, R128, R35, P0 ;  /* 0x0000002380077207 */ /* 0x000fe40000000000 */
[----:B------:R-:W-:-:S07]  /*2ab30*/  SEL R8, R35, R128, P0 ;  /* 0x0000008023087207 */ /* 0x000fce0000000000 */
[----:B0----5:R-:W-:Y:S05]  /*2ab40*/  WARPSYNC.COLLECTIVE R15, `(.L_x_3725) ;  /* 0x000000000f087348 */ /* 0x021fea0003c00000 */
[----:B------:R1:W2:Y:S02]  /*2ab50*/  SHFL.IDX P6, R14, R13, R12, R11 ;  /* 0x0000000c0d0e7389 */ /* 0x0002a400000c000b */
[----:B012--5:R-:W-:Y:S01]  /*2ab60*/  ENDCOLLECTIVE ;  /* 0x000000000000791b */ /* 0x027fe20003800000 */
.L_x_3725:
        /* <DEDUP_REMOVED lines=10> */
[----:B------:R-:W-:Y:S01]  /*2ac10*/  SEL R41, R62, R43, P0 ;  /* 0x0000002b3e297207 */ /* 0x000fe20000000000 */
[----:B------:R-:W-:Y:S01]  /*2ac20*/  IMAD.MOV.U32 R2, RZ, RZ, RZ ;  /* 0x000000ffff027224 */ /* 0x000fe200078e00ff */
        /* <DEDUP_REMOVED lines=8> */
.L_x_3726:
        /* <DEDUP_REMOVED lines=19> */
.L_x_3727:
        /* <DEDUP_REMOVED lines=18> */
.L_x_3728:
[----:B------:R-:W-:Y:S02]  /*2af00*/  SEL R63, R82, R91, P0 ;  /* 0x0000005b523f7207 */ /* 0x000fe40000000000 */
[----:B------:R-:W-:Y:S02]  /*2af10*/  SEL R82, R91, R82, P0 ;  /* 0x000000525b527207 */ /* 0x000fe40000000000 */
[----:B------:R-:W-:Y:S02]  /*2af20*/  SEL R65, R84, R93, P0 ;  /* 0x0000005d54417207 */ /* 0x000fe40000000000 */
[----:B------:R-:W-:Y:S02]  /*2af30*/  SEL R84, R93, R84, P0 ;  /* 0x000000545d547207 */ /* 0x000fe40000000000 */
[----:B------:R-:W-:Y:S02]  /*2af40*/  SEL R4, R6, R5, P0 ;  /* 0x0000000506047207 */ /* 0x000fe40000000000 */
[----:B------:R-:W-:Y:S01]  /*2af50*/  SEL R6, R5, R6, P0 ;  /* 0x0000000605067207 */ /* 0x000fe20000000000 */
[----:B------:R-:W-:-:S02]  /*2af60*/  IMAD.MOV.U32 R13, RZ, RZ, R9 ;  /* 0x000000ffff0d7224 */ /* 0x000fc400078e0009 */
[----:B------:R-:W-:Y:S02]  /*2af70*/  IMAD.MOV.U32 R12, RZ, RZ, R0 ;  /* 0x000000ffff0c7224 */ /* 0x000fe400078e0000 */
[----:B------:R-:W-:-:S07]  /*2af80*/  IMAD.MOV.U32 R7, RZ, RZ, R14 ;  /* 0x000000ffff077224 */ /* 0x000fce00078e000e */
[----:B------:R-:W-:Y:S05]  /*2af90*/  WARPSYNC.COLLECTIVE R15, `(.L_x_3729) ;  /* 0x000000000f087348 */ /* 0x000fea0003c00000 */
[----:B------:R0:W1:Y:S02]  /*2afa0*/  SHFL.IDX P6, R14, R13, R12, R11 ;  /* 0x0000000c0d0e7389 */ /* 0x00006400000c000b */
[----:B01----:R-:W-:Y:S01]  /*2afb0*/  ENDCOLLECTIVE ;  /* 0x000000000000791b */ /* 0x003fe20003800000 */
.L_x_3729:
        /* <DEDUP_REMOVED lines=8> */
.L_x_3730:
[----:B------:R-:W-:Y:S02]  /*2b040*/  IMAD.MOV.U32 R13, RZ, RZ, R21 ;  /* 0x000000ffff0d7224 */ /* 0x000fe400078e0015 */
[----:B------:R-:W-:Y:S02]  /*2b050*/  IMAD.MOV.U32 R12, RZ, RZ, R0 ;  /* 0x000000ffff0c7224 */ /* 0x000fe400078e0000 */
[----:B------:R-:W-:-:S07]  /*2b060*/  IMAD.MOV.U32 R20, RZ, RZ, R14 ;  /* 0x000000ffff147224 */ /* 0x000fce00078e000e */
[----:B------:R-:W-:Y:S05]  /*2b070*/  WARPSYNC.COLLECTIVE R15, `(.L_x_3731) ;  /* 0x000000000f087348 */ /* 0x000fea0003c00000 */
[----:B------:R0:W1:Y:S02]  /*2b080*/  SHFL.IDX P6, R14, R13, R12, R11 ;  /* 0x0000000c0d0e7389 */ /* 0x00006400000c000b */
[----:B01----:R-:W-:Y:S01]  /*2b090*/  ENDCOLLECTIVE ;  /* 0x000000000000791b */ /* 0x003fe20003800000 */
.L_x_3731:
[----:B------:R-:W-:Y:S01]  /*2b0a0*/  IMAD.MOV.U32 R13, RZ, RZ, R24 ;  /* 0x000000ffff0d7224 */ /* 0x000fe200078e0018 */
[----:B------:R-:W-:Y:S01]  /*2b0b0*/  MOV R12, R3 ;  /* 0x00000003000c7202 */ /* 0x000fe20000000f00 */
[----:B------:R-:W-:-:S07]  /*2b0c0*/  IMAD.MOV.U32 R26, RZ, RZ, R14 ;  /* 0x000000ffff1a7224 */ /* 0x000fce00078e000e */
[----:B------:R-:W-:Y:S05]  /*2b0d0*/  WARPSYNC.COLLECTIVE R15, `(.L_x_3732) ;  /* 0x000000000f087348 */ /* 0x000fea0003c00000 */
[----:B------:R0:W1:Y:S02]  /*2b0e0*/  SHFL.IDX P6, R14, R13, R12, R11 ;  /* 0x0000000c0d0e7389 */ /* 0x00006400000c000b */
[----:B01----:R-:W-:Y:S01]  /*2b0f0*/  ENDCOLLECTIVE ;  /* 0x000000000000791b */ /* 0x003fe20003800000 */
.L_x_3732:
[----:B------:R-:W-:Y:S02]  /*2b100*/  IMAD.MOV.U32 R13, RZ, RZ, R25 ;  /* 0x000000ffff0d7224 */ /* 0x000fe400078e0019 */
[----:B------:R-:W-:Y:S02]  /*2b110*/  IMAD.MOV.U32 R12, RZ, RZ, R0 ;  /* 0x000000ffff0c7224 */ /* 0x000fe400078e0000 */
[----:B------:R-:W-:-:S07]  /*2b120*/  IMAD.MOV.U32 R21, RZ, RZ, R14 ;  /* 0x000000ffff157224 */ /* 0x000fce00078e000e */
[----:B------:R-:W-:Y:S05]  /*2b130*/  WARPSYNC.COLLECTIVE R15, `(.L_x_3733) ;  /* 0x000000000f087348 */ /* 0x000fea0003c00000 */
[----:B------:R0:W1:Y:S02]  /*2b140*/  SHFL.IDX P6, R14, R13, R12, R11 ;  /* 0x0000000c0d0e7389 */ /* 0x00006400000c000b */
[----:B01----:R-:W-:Y:S01]  /*2b150*/  ENDCOLLECTIVE ;  /* 0x000000000000791b */ /* 0x003fe20003800000 */
.L_x_3733:
        /* <DEDUP_REMOVED lines=8> */
.L_x_3734:
[----:B------:R-:W-:Y:S02]  /*2b1e0*/  IMAD.MOV.U32 R13, RZ, RZ, R27 ;  /* 0x000000ffff0d7224 */ /* 0x000fe400078e001b */
[----:B------:R-:W-:Y:S01]  /*2b1f0*/  IMAD.MOV.U32 R12, RZ, RZ, R0 ;  /* 0x000000ffff0c7224 */ /* 0x000fe200078e0000 */
[----:B------:R-:W-:-:S07]  /*2b200*/  MOV R25, R14 ;  /* 0x0000000e00197202 */ /* 0x000fce0000000f00 */
[----:B------:R-:W-:Y:S05]  /*2b210*/  WARPSYNC.COLLECTIVE R15, `(.L_x_3735) ;  /* 0x000000000f087348 */ /* 0x000fea0003c00000 */
[----:B------:R0:W1:Y:S02]  /*2b220*/  SHFL.IDX P6, R14, R13, R12, R11 ;  /* 0x0000000c0d0e7389 */ /* 0x00006400000c000b */
[----:B01----:R-:W-:Y:S01]  /*2b230*/  ENDCOLLECTIVE ;  /* 0x000000000000791b */ /* 0x003fe20003800000 */
.L_x_3735:
        /* <DEDUP_REMOVED lines=8> */
.L_x_3736:
[----:B------:R-:W-:Y:S01]  /*2b2c0*/  MOV R13, R29 ;  /* 0x0000001d000d7202 */ /* 0x000fe20000000f00 */
[----:B------:R-:W-:Y:S02]  /*2b2d0*/  IMAD.MOV.U32 R12, RZ, RZ, R0 ;  /* 0x000000ffff0c7224 */ /* 0x000fe400078e0000 */
[----:B------:R-:W-:-:S07]  /*2b2e0*/  IMAD.MOV.U32 R27, RZ, RZ, R14 ;  /* 0x000000ffff1b7224 */ /* 0x000fce00078e000e */
[----:B------:R-:W-:Y:S05]  /*2b2f0*/  WARPSYNC.COLLECTIVE R15, `(.L_x_3737) ;  /* 0x000000000f087348 */ /* 0x000fea0003c00000 */
[----:B------:R0:W1:Y:S02]  /*2b300*/  SHFL.IDX P6, R14, R13, R12, R11 ;  /* 0x0000000c0d0e7389 */ /* 0x00006400000c000b */
[----:B01----:R-:W-:Y:S01]  /*2b310*/  ENDCOLLECTIVE ;  /* 0x000000000000791b */ /* 0x003fe20003800000 */
.L_x_3737:
        /* <DEDUP_REMOVED lines=8> */
.L_x_3738:
[----:B------:R-:W-:Y:S01]  /*2b3a0*/  IMAD.MOV.U32 R13, RZ, RZ, R31 ;  /* 0x000000ffff0d7224 */ /* 0x000fe200078e001f */
[----:B------:R-:W-:Y:S01]  /*2b3b0*/  MOV R12, R0 ;  /* 0x00000000000c7202 */ /* 0x000fe20000000f00 */
[----:B------:R-:W-:-:S07]  /*2b3c0*/  IMAD.MOV.U32 R29, RZ, RZ, R14 ;  /* 0x000000ffff1d7224 */ /* 0x000fce00078e000e */
[----:B------:R-:W-:Y:S05]  /*2b3d0*/  WARPSYNC.COLLECTIVE R15, `(.L_x_3739) ;  /* 0x000000000f087348 */ /* 0x000fea0003c00000 */
[----:B------:R0:W1:Y:S02]  /*2b3e0*/  SHFL.IDX P6, R14, R13, R12, R11 ;  /* 0x0000000c0d0e7389 */ /* 0x00006400000c000b */
[----:B01----:R-:W-:Y:S01]  /*2b3f0*/  ENDCOLLECTIVE ;  /* 0x000000000000791b */ /* 0x003fe20003800000 */
.L_x_3739:
        /* <DEDUP_REMOVED lines=8> */
.L_x_3740:
[----:B------:R-:W-:Y:S02]  /*2b480*/  IMAD.MOV.U32 R13, RZ, RZ, R33 ;  /* 0x000000ffff0d7224 */ /* 0x000fe400078e0021 */
[----:B------:R-:W-:Y:S02]  /*2b490*/  IMAD.MOV.U32 R12, RZ, RZ, R0 ;  /* 0x000000ffff0c7224 */ /* 0x000fe400078e0000 */
[----:B------:R-:W-:-:S07]  /*2b4a0*/  IMAD.MOV.U32 R31, RZ, RZ, R14 ;  /* 0x000000ffff1f7224 */ /* 0x000fce00078e000e */
[----:B------:R-:W-:Y:S05]  /*2b4b0*/  WARPSYNC.COLLECTIVE R15, `(.L_x_3741) ;  /* 0x000000000f087348 */ /* 0x000fea0003c00000 */
[----:B------:R0:W1:Y:S02]  /*2b4c0*/  SHFL.IDX P6, R14, R13, R12, R11 ;  /* 0x0000000c0d0e7389 */ /* 0x00006400000c000b */
[----:B01----:R-:W-:Y:S01]  /*2b4d0*/  ENDCOLLECTIVE ;  /* 0x000000000000791b */ /* 0x003fe20003800000 */
.L_x_3741:
        /* <DEDUP_REMOVED lines=8> */
.L_x_3742:
[----:B------:R-:W-:Y:S02]  /*2b560*/  IMAD.MOV.U32 R13, RZ, RZ, R35 ;  /* 0x000000ffff0d7224 */ /* 0x000fe400078e0023 */
[----:B------:R-:W-:Y:S02]  /*2b570*/  IMAD.MOV.U32 R12, RZ, RZ, R0 ;  /* 0x000000ffff0c7224 */ /* 0x000fe400078e0000 */
[----:B------:R-:W-:-:S07]  /*2b580*/  IMAD.MOV.U32 R33, RZ, RZ, R14 ;  /* 0x000000ffff217224 */ /* 0x000fce00078e000e */
[----:B------:R-:W-:Y:S05]  /*2b590*/  WARPSYNC.COLLECTIVE R15, `(.L_x_3743) ;  /* 0x000000000f087348 */ /* 0x000fea0003c00000 */
[----:B------:R0:W1:Y:S02]  /*2b5a0*/  SHFL.IDX P6, R14, R13, R12, R11 ;  /* 0x0000000c0d0e7389 */ /* 0x00006400000c000b */
[----:B01----:R-:W-:Y:S01]  /*2b5b0*/  ENDCOLLECTIVE ;  /* 0x000000000000791b */ /* 0x003fe20003800000 */
.L_x_3743:
        /* <DEDUP_REMOVED lines=8> */
.L_x_3744:
[----:B------:R-:W-:Y:S02]  /*2b640*/  IMAD.MOV.U32 R13, RZ, RZ, R37 ;  /* 0x000000ffff0d7224 */ /* 0x000fe400078e0025 */
[----:B------:R-:W-:Y:S02]  /*2b650*/  IMAD.MOV.U32 R12, RZ, RZ, R0 ;  /* 0x000000ffff0c7224 */ /* 0x000fe400078e0000 */
[----:B------:R-:W-:-:S07]  /*2b660*/  IMAD.MOV.U32 R35, RZ, RZ, R14 ;  /* 0x000000ffff237224 */ /* 0x000fce00078e000e */
[----:B------:R-:W-:Y:S05]  /*2b670*/  WARPSYNC.COLLECTIVE R15, `(.L_x_3745) ;  /* 0x000000000f087348 */ /* 0x000fea0003c00000 */
[----:B------:R0:W1:Y:S02]  /*2b680*/  SHFL.IDX P6, R14, R13, R12, R11 ;  /* 0x0000000c0d0e7389 */ /* 0x00006400000c000b */
[----:B01----:R-:W-:Y:S01]  /*2b690*/  ENDCOLLECTIVE ;  /* 0x000000000000791b */ /* 0x003fe20003800000 */
.L_x_3745:
        /* <DEDUP_REMOVED lines=8> */
.L_x_3746:
[----:B------:R-:W-:Y:S02]  /*2b720*/  IMAD.MOV.U32 R13, RZ, RZ, R39 ;  /* 0x000000ffff0d7224 */ /* 0x000fe400078e0027 */
[----:B------:R-:W-:Y:S02]  /*2b730*/  IMAD.MOV.U32 R12, RZ, RZ, R0 ;  /* 0x000000ffff0c7224 */ /* 0x000fe400078e0000 */
[----:B------:R-:W-:-:S07]  /*2b740*/  IMAD.MOV.U32 R37, RZ, RZ, R14 ;  /* 0x000000ffff257224 */ /* 0x000fce00078e000e */
[----:B------:R-:W-:Y:S05]  /*2b750*/  WARPSYNC.COLLECTIVE R15, `(.L_x_3747) ;  /* 0x000000000f087348 */ /* 0x000fea0003c00000 */
[----:B------:R0:W1:Y:S02]  /*2b760*/  SHFL.IDX P6, R14, R13, R12, R11 ;  /* 0x0000000c0d0e7389 */ /* 0x00006400000c000b */
[----:B01----:R-:W-:Y:S01]  /*2b770*/  ENDCOLLECTIVE ;  /* 0x000000000000791b */ /* 0x003fe20003800000 */
.L_x_3747:
        /* <DEDUP_REMOVED lines=8> */
.L_x_3748:
[----:B------:R-:W-:Y:S02]  /*2b800*/  IMAD.MOV.U32 R13, RZ, RZ, R41 ;  /* 0x000000ffff0d7224 */ /* 0x000fe400078e0029 */
[----:B------:R-:W-:Y:S01]  /*2b810*/  IMAD.MOV.U32 R12, RZ, RZ, R0 ;  /* 0x000000ffff0c7224 */ /* 0x000fe200078e0000 */
[----:B------:R-:W-:-:S07]  /*2b820*/  MOV R39, R14 ;  /* 0x0000000e00277202 */ /* 0x000fce0000000f00 */
[----:B------:R-:W-:Y:S05]  /*2b830*/  WARPSYNC.COLLECTIVE R15, `(.L_x_3749) ;  /* 0x000000000f087348 */ /* 0x000fea0003c00000 */
[----:B------:R0:W1:Y:S02]  /*2b840*/  SHFL.IDX P6, R14, R13, R12, R11 ;  /* 0x0000000c0d0e7389 */ /* 0x00006400000c000b */
[----:B01----:R-:W-:Y:S01]  /*2b850*/  ENDCOLLECTIVE ;  /* 0x000000000000791b */ /* 0x003fe20003800000 */
.L_x_3749:
        /* <DEDUP_REMOVED lines=8> */
.L_x_3750:
[----:B------:R-:W-:Y:S01]  /*2b8e0*/  MOV R13, R43 ;  /* 0x0000002b000d7202 */ /* 0x000fe20000000f00 */
[----:B------:R-:W-:Y:S02]  /*2b8f0*/  IMAD.MOV.U32 R12, RZ, RZ, R0 ;  /* 0x000000ffff0c7224 */ /* 0x000fe400078e0000 */
[----:B------:R-:W-:-:S07]  /*2b900*/  IMAD.MOV.U32 R62, RZ, RZ, R14 ;  /* 0x000000ffff3e7224 */ /* 0x000fce00078e000e */
[----:B------:R-:W-:Y:S05]  /*2b910*/  WARPSYNC.COLLECTIVE R15, `(.L_x_3751) ;  /* 0x000000000f087348 */ /* 0x000fea0003c00000 */
[----:B------:R0:W1:Y:S02]  /*2b920*/  SHFL.IDX P6, R14, R13, R12, R11 ;  /* 0x0000000c0d0e7389 */ /* 0x00006400000c000b */
[----:B01----:R-:W-:Y:S01]  /*2b930*/  ENDCOLLECTIVE ;  /* 0x000000000000791b */ /* 0x003fe20003800000 */
.L_x_3751:
        /* <DEDUP_REMOVED lines=8> */
.L_x_3752:
[----:B------:R-:W-:Y:S01]  /*2b9c0*/  IMAD.MOV.U32 R13, RZ, RZ, R45 ;  /* 0x000000ffff0d7224 */ /* 0x000fe200078e002d */
[----:B------:R-:W-:Y:S01]  /*2b9d0*/  MOV R12, R0 ;  /* 0x00000000000c7202 */ /* 0x000fe20000000f00 */
[----:B------:R-:W-:-:S07]  /*2b9e0*/  IMAD.MOV.U32 R64, RZ, RZ, R14 ;  /* 0x000000ffff407224 */ /* 0x000fce00078e000e */
[----:B------:R-:W-:Y:S05]  /*2b9f0*/  WARPSYNC.COLLECTIVE R15, `(.L_x_3753) ;  /* 0x000000000f087348 */ /* 0x000fea0003c00000 */
[----:B------:R0:W1:Y:S02]  /*2ba00*/  SHFL.IDX P6, R14, R13, R12, R11 ;  /* 0x0000000c0d0e7389 */ /* 0x00006400000c000b */
[----:B01----:R-:W-:Y:S01]  /*2ba10*/  ENDCOLLECTIVE ;  /* 0x000000000000791b */ /* 0x003fe20003800000 */
.L_x_3753:
[----:B------:R-:W-:Y:S02]  /*2ba20*/  IMAD.MOV.U32 R13, RZ, RZ, R66 ;  /* 0x000000ffff0d7224 */ /* 0x000fe400078e0042 */
[----:B------:R-:W-:Y:S02]  /*2ba30*/  IMAD.MOV.U32 R12, RZ, RZ, R3 ;  /* 0x000000ffff0c7224 */ /* 0x000fe400078e0003 */
[----:B------:R-:W-:-:S07]  /*2ba40*/  IMAD.MOV.U32 R45, RZ, RZ, R14 ;  /* 0x000000ffff2d7224 */ /* 0x000fce00078e000e */
[----:B------:R-:W-:Y:S05]  /*2ba50*/  WARPSYNC.COLLECTIVE R15, `(.L_x_3754) ;  /* 0x000000000f087348 */ /* 0x000fea0003c00000 */
[----:B------:R0:W1:Y:S02]  /*2ba60*/  SHFL.IDX P6, R14, R13, R12, R11 ;  /* 0x0000000c0d0e7389 */ /* 0x00006400000c000b */
[----:B01----:R-:W-:Y:S01]  /*2ba70*/  ENDCOLLECTIVE ;  /* 0x000000000000791b */ /* 0x003fe20003800000 */
.L_x_3754:
[----:B------:R-:W-:Y:S02]  /*2ba80*/  IMAD.MOV.U32 R13, RZ, RZ, R47 ;  /* 0x000000ffff0d7224 */ /* 0x000fe400078e002f */
[----:B------:R-:W-:Y:S02]  /*2ba90*/  IMAD.MOV.U32 R12, RZ, RZ, R0 ;  /* 0x000000ffff0c7224 */ /* 0x000fe400078e0000 */
[----:B------:R-:W-:-:S07]  /*2baa0*/  IMAD.MOV.U32 R66, RZ, RZ, R14 ;  /* 0x000000ffff427224 */ /* 0x000fce00078e000e */
[----:B------:R-:W-:Y:S05]  /*2bab0*/  WARPSYNC.COLLECTIVE R15, `(.L_x_3755) ;  /* 0x000000000f087348 */ /* 0x000fea0003c00000 */
[----:B------:R0:W1:Y:S02]  /*2bac0*/  SHFL.IDX P6, R14, R13, R12, R11 ;  /* 0x0000000c0d0e7389 */ /* 0x00006400000c000b */
[----:B01----:R-:W-:Y:S01]  /*2bad0*/  ENDCOLLECTIVE ;  /* 0x000000000000791b */ /* 0x003fe20003800000 */
.L_x_3755:
[----:B------:R-:W-:Y:S02]  /*2bae0*/  IMAD.MOV.U32 R13, RZ, RZ, R68 ;  /* 0x000000ffff0d7224 */ /* 0x000fe400078e0044 */
[----:B------:R-:W-:Y:S01]  /*2baf0*/  IMAD.MOV.U32 R12, RZ, RZ, R3 ;  /* 0x000000ffff0c7224 */ /* 0x000fe200078e0003 */
[----:B------:R-:W-:-:S07]  /*2bb00*/  MOV R47, R14 ;  /* 0x0000000e002f7202 */ /* 0x000fce0000000f00 */
[----:B------:R-:W-:Y:S05]  /*2bb10*/  WARPSYNC.COLLECTIVE R15, `(.L_x_3756) ;  /* 0x000000000f087348 */ /* 0x000fea0003c00000 */
[----:B------:R0:W1:Y:S02]  /*2bb20*/  SHFL.IDX P6, R14, R13, R12, R11 ;  /* 0x0000000c0d0e7389 */ /* 0x00006400000c000b */
[----:B01----:R-:W-:Y:S01]  /*2bb30*/  ENDCOLLECTIVE ;  /* 0x000000000000791b */ /* 0x003fe20003800000 */
.L_x_3756:
[----:B------:R-:W-:Y:S02]  /*2bb40*/  IMAD.MOV.U32 R13, RZ, RZ, R49 ;  /* 0x000000ffff0d7224 */ /* 0x000fe400078e0031 */
[----:B------:R-:W-:Y:S02]  /*2bb50*/  IMAD.MOV.U32 R12, RZ, RZ, R0 ;  /* 0x000000ffff0c7224 */ /* 0x000fe400078e0000 */
[----:B------:R-:W-:-:S07]  /*2bb60*/  IMAD.MOV.U32 R68, RZ, RZ, R14 ;  /* 0x000000ffff447224 */ /* 0x000fce00078e000e */
[----:B------:R-:W-:Y:S05]  /*2bb70*/  WARPSYNC.COLLECTIVE R15, `(.L_x_3757) ;  /* 0x000000000f087348 */ /* 0x000fea0003c00000 */
[----:B------:R0:W1:Y:S02]  /*2bb80*/  SHFL.IDX P6, R14, R13, R12, R11 ;  /* 0x0000000c0d0e7389 */ /* 0x00006400000c000b */
[----:B01----:R-:W-:Y:S01]  /*2bb90*/  ENDCOLLECTIVE ;  /* 0x000000000000791b */ /* 0x003fe20003800000 */
.L_x_3757:
        /* <DEDUP_REMOVED lines=8> */
.L_x_3758:
[----:B------:R-:W-:Y:S02]  /*2bc20*/  IMAD.MOV.U32 R13, RZ, RZ, R51 ;  /* 0x000000ffff0d7224 */ /* 0x000fe400078e0033 */
[----:B------:R-:W-:Y:S02]  /*2bc30*/  IMAD.MOV.U32 R12, RZ, RZ, R0 ;  /* 0x000000ffff0c7224 */ /* 0x000fe400078e0000 */
[----:B------:R-:W-:-:S07]  /*2bc40*/  IMAD.MOV.U32 R70, RZ, RZ, R14 ;  /* 0x000000ffff467224 */ /* 0x000fce00078e000e */
[----:B------:R-:W-:Y:S05]  /*2bc50*/  WARPSYNC.COLLECTIVE R15, `(.L_x_3759) ;  /* 0x000000000f087348 */ /* 0x000fea0003c00000 */
[----:B------:R0:W1:Y:S02]  /*2bc60*/  SHFL.IDX P6, R14, R13, R12, R11 ;  /* 0x0000000c0d0e7389 */ /* 0x00006400000c000b */
[----:B01----:R-:W-:Y:S01]  /*2bc70*/  ENDCOLLECTIVE ;  /* 0x000000000000791b */ /* 0x003fe20003800000 */
.L_x_3759:
        /* <DEDUP_REMOVED lines=8> */
.L_x_3760:
[----:B------:R-:W-:Y:S02]  /*2bd00*/  IMAD.MOV.U32 R13, RZ, RZ, R53 ;  /* 0x000000ffff0d7224 */ /* 0x000fe400078e0035 */
[----:B------:R-:W-:Y:S02]  /*2bd10*/  IMAD.MOV.U32 R12, RZ, RZ, R0 ;  /* 0x000000ffff0c7224 */ /* 0x000fe400078e0000 */
[----:B------:R-:W-:-:S07]  /*2bd20*/  IMAD.MOV.U32 R72, RZ, RZ, R14 ;  /* 0x000000ffff487224 */ /* 0x000fce00078e000e */
[----:B------:R-:W-:Y:S05]  /*2bd30*/  WARPSYNC.COLLECTIVE R15, `(.L_x_3761) ;  /* 0x000000000f087348 */ /* 0x000fea0003c00000 */
[----:B------:R0:W1:Y:S02]  /*2bd40*/  SHFL.IDX P6, R14, R13, R12, R11 ;  /* 0x0000000c0d0e7389 */ /* 0x00006400000c000b */
[----:B01----:R-:W-:Y:S01]  /*2bd50*/  ENDCOLLECTIVE ;  /* 0x000000000000791b */ /* 0x003fe20003800000 */
.L_x_3761:
        /* <DEDUP_REMOVED lines=8> */
.L_x_3762:
[----:B------:R-:W-:Y:S02]  /*2bde0*/  IMAD.MOV.U32 R13, RZ, RZ, R55 ;  /* 0x000000ffff0d7224 */ /* 0x000fe400078e0037 */
[----:B------:R-:W-:Y:S01]  /*2bdf0*/  IMAD.MOV.U32 R12, RZ, RZ, R0 ;  /* 0x000000ffff0c7224 */ /* 0x000fe200078e0000 */
[----:B------:R-:W-:-:S07]  /*2be00*/  MOV R74, R14 ;  /* 0x0000000e004a7202 */ /* 0x000fce0000000f00 */
[----:B------:R-:W-:Y:S05]  /*2be10*/  WARPSYNC.COLLECTIVE R15, `(.L_x_3763) ;  /* 0x000000000f087348 */ /* 0x000fea0003c00000 */
[----:B------:R0:W1:Y:S02]  /*2be20*/  SHFL.IDX P6, R14, R13, R12, R11 ;  /* 0x0000000c0d0e7389 */ /* 0x00006400000c000b */
[----:B01----:R-:W-:Y:S01]  /*2be30*/  ENDCOLLECTIVE ;  /* 0x000000000000791b */ /* 0x003fe20003800000 */
.L_x_3763:
        /* <DEDUP_REMOVED lines=8> */
.L_x_3764:
[----:B------:R-:W-:Y:S01]  /*2bec0*/  MOV R13, R57 ;  /* 0x00000039000d7202 */ /* 0x000fe20000000f00 */
[----:B------:R-:W-:Y:S02]  /*2bed0*/  IMAD.MOV.U32 R12, RZ, RZ, R0 ;  /* 0x000000ffff0c7224 */ /* 0x000fe400078e0000 */
[----:B------:R-:W-:-:S07]  /*2bee0*/  IMAD.MOV.U32 R76, RZ, RZ, R14 ;  /* 0x000000ffff4c7224 */ /* 0x000fce00078e000e */
[----:B------:R-:W-:Y:S05]  /*2bef0*/  WARPSYNC.COLLECTIVE R15, `(.L_x_3765) ;  /* 0x000000000f087348 */ /* 0x000fea0003c00000 */
[----:B------:R0:W1:Y:S02]  /*2bf00*/  SHFL.IDX P6, R14, R13, R12, R11 ;  /* 0x0000000c0d0e7389 */ /* 0x00006400000c000b */
[----:B01----:R-:W-:Y:S01]  /*2bf10*/  ENDCOLLECTIVE ;  /* 0x000000000000791b */ /* 0x003fe20003800000 */
.L_x_3765:
[----:B------:R-:W-:Y:S01]  /*2bf20*/  SEL R41, R55, R76, P0 ;  /* 0x0000004c37297207 */ /* 0x000fe20000000000 */
[----:B------:R-:W-:Y:S02]  /*2bf30*/  IMAD.MOV.U32 R13, RZ, RZ, R78 ;  /* 0x000000ffff0d7224 */ /* 0x000fe400078e004e */
[----:B------:R-:W-:Y:S02]  /*2bf40*/  IMAD.MOV.U32 R12, RZ, RZ, R3 ;  /* 0x000000ffff0c7224 */ /* 0x000fe400078e0003 */
[----:B------:R-:W-:-:S07]  /*2bf50*/  IMAD.MOV.U32 R57, RZ, RZ, R14 ;  /* 0x000000ffff397224 */ /* 0x000fce00078e000e */
[----:B------:R-:W-:Y:S05]  /*2bf60*/  WARPSYNC.COLLECTIVE R15, `(.L_x_3766) ;  /* 0x000000000f087348 */ /* 0x000fea0003c00000 */
[----:B------:R0:W1:Y:S02]  /*2bf70*/  SHFL.IDX P6, R14, R13, R12, R11 ;  /* 0x0000000c0d0e7389 */ /* 0x00006400000c000b */
[----:B01----:R-:W-:Y:S01]  /*2bf80*/  ENDCOLLECTIVE ;  /* 0x000000000000791b */ /* 0x003fe20003800000 */
.L_x_3766:
[----:B------:R-:W-:Y:S01]  /*2bf90*/  IMAD.MOV.U32 R13, RZ, RZ, R59 ;  /* 0x000000ffff0d7224 */ /* 0x000fe200078e003b */
[----:B------:R-:W-:Y:S01]  /*2bfa0*/  MOV R12, R0 ;  /* 0x00000000000c7202 */ /* 0x000fe20000000f00 */
[----:B------:R-:W-:-:S07]  /*2bfb0*/  IMAD.MOV.U32 R78, RZ, RZ, R14 ;  /* 0x000000ffff4e7224 */ /* 0x000fce00078e000e */
[----:B------:R-:W-:Y:S05]  /*2bfc0*/  WARPSYNC.COLLECTIVE R15, `(.L_x_3767) ;  /* 0x000000000f087348 */ /* 0x000fea0003c00000 */
[----:B------:R0:W1:Y:S02]  /*2bfd0*/  SHFL.IDX P6, R14, R13, R12, R11 ;  /* 0x0000000c0d0e7389 */ /* 0x00006400000c000b */
[----:B01----:R-:W-:Y:S01]  /*2bfe0*/  ENDCOLLECTIVE ;  /* 0x000000000000791b */ /* 0x003fe20003800000 */
.L_x_3767:
[----:B------:R-:W-:Y:S01]  /*2bff0*/  SEL R47, R78, R57, P0 ;  /* 0x000000394e2f7207 */ /* 0x000fe20000000000 */
[----:B------:R-:W-:Y:S02]  /*2c000*/  IMAD.MOV.U32 R13, RZ, RZ, R80 ;  /* 0x000000ffff0d7224 */ /* 0x000fe400078e0050 */
[----:B------:R-:W-:Y:S02]  /*2c010*/  IMAD.MOV.U32 R12, RZ, RZ, R3 ;  /* 0x000000ffff0c7224 */ /* 0x000fe400078e0003 */
[----:B------:R-:W-:-:S07]  /*2c020*/  IMAD.MOV.U32 R59, RZ, RZ, R14 ;  /* 0x000000ffff3b7224 */ /* 0x000fce00078e000e */
[----:B------:R-:W-:Y:S05]  /*2c030*/  WARPSYNC.COLLECTIVE R15, `(.L_x_3768) ;  /* 0x000000000f087348 */ /* 0x000fea0003c00000 */
[----:B------:R0:W1:Y:S02]  /*2c040*/  SHFL.IDX P6, R14, R13, R12, R11 ;  /* 0x0000000c0d0e7389 */ /* 0x00006400000c000b */
[----:B01----:R-:W-:Y:S01]  /*2c050*/  ENDCOLLECTIVE ;  /* 0x000000000000791b */ /* 0x003fe20003800000 */
.L_x_3768:
[----:B------:R-:W-:Y:S02]  /*2c060*/  IMAD.MOV.U32 R13, RZ, RZ, R63 ;  /* 0x000000ffff0d7224 */ /* 0x000fe400078e003f */
[----:B------:R-:W-:Y:S02]  /*2c070*/  IMAD.MOV.U32 R12, RZ, RZ, R0 ;  /* 0x000000ffff0c7224 */ /* 0x000fe400078e0000 */
[----:B------:R-:W-:-:S07]  /*2c080*/  IMAD.MOV.U32 R80, RZ, RZ, R14 ;  /* 0x000000ffff507224 */ /* 0x000fce00078e000e */
[----:B------:R-:W-:Y:S05]  /*2c090*/  WARPSYNC.COLLECTIVE R15, `(.L_x_3769) ;  /* 0x000000000f087348 */ /* 0x000fea0003c00000 */
[----:B------:R0:W1:Y:S02]  /*2c0a0*/  SHFL.IDX P6, R14, R13, R12, R11 ;  /* 0x0000000c0d0e7389 */ /* 0x00006400000c000b */
[----:B01----:R-:W-:Y:S01]  /*2c0b0*/  ENDCOLLECTIVE ;  /* 0x000000000000791b */ /* 0x003fe20003800000 */
.L_x_3769:
        /* <DEDUP_REMOVED lines=8> */
.L_x_3770:
[----:B------:R-:W-:Y:S02]  /*2c140*/  IMAD.MOV.U32 R13, RZ, RZ, R65 ;  /* 0x000000ffff0d7224 */ /* 0x000fe400078e0041 */
[----:B------:R-:W-:Y:S02]  /*2c150*/  IMAD.MOV.U32 R12, RZ, RZ, R0 ;  /* 0x000000ffff0c7224 */ /* 0x000fe400078e0000 */
[----:B------:R-:W-:-:S07]  /*2c160*/  IMAD.MOV.U32 R82, RZ, RZ, R14 ;  /* 0x000000ffff527224 */ /* 0x000fce00078e000e */
[----:B------:R-:W-:Y:S05]  /*2c170*/  WARPSYNC.COLLECTIVE R15, `(.L_x_3771) ;  /* 0x000000000f087348 */ /* 0x000fea0003c00000 */
[----:B------:R0:W1:Y:S02]  /*2c180*/  SHFL.IDX P6, R14, R13, R12, R11 ;  /* 0x0000000c0d0e7389 */ /* 0x00006400000c000b */
[----:B01----:R-:W-:Y:S01]  /*2c190*/  ENDCOLLECTIVE ;  /* 0x000000000000791b */ /* 0x003fe20003800000 */
.L_x_3771:
[----:B------:R-:W-:Y:S02]  /*2c1a0*/  SEL R53, R63, R82, P0 ;  /* 0x000000523f357207 */ /* 0x000fe40000000000 */
[----:B------:R-:W-:Y:S01]  /*2c1b0*/  MOV R13, R84 ;  /* 0x00000054000d7202 */ /* 0x000fe20000000f00 */
[----:B------:R-:W-:Y:S02]  /*2c1c0*/  IMAD.MOV.U32 R12, RZ, RZ, R3 ;  /* 0x000000ffff0c7224 */ /* 0x000fe400078e0003 */
[----:B------:R-:W-:-:S07]  /*2c1d0*/  IMAD.MOV.U32 R65, RZ, RZ, R14 ;  /* 0x000000ffff417224 */ /* 0x000fce00078e000e */
[----:B------:R-:W-:Y:S05]  /*2c1e0*/  WARPSYNC.COLLECTIVE R15, `(.L_x_3772) ;  /* 0x000000000f087348 */ /* 0x000fea0003c00000 */
[----:B------:R0:W1:Y:S02]  /*2c1f0*/  SHFL.IDX P6, R14, R13, R12, R11 ;  /* 0x0000000c0d0e7389 */ /* 0x00006400000c000b */
[----:B01----:R-:W-:Y:S01]  /*2c200*/  ENDCOLLECTIVE ;  /* 0x000000000000791b */ /* 0x003fe20003800000 */
.L_x_3772:
        /* <DEDUP_REMOVED lines=9> */
[----:B------:R-:W-:Y:S01]  /*2c2a0*/  SEL R55, R82, R63, P0 ;  /* 0x0000003f52377207 */ /* 0x000fe20000000000 */
[----:B------:R-:W-:Y:S06]  /*2c2b0*/  BRA `(.L_x_3773) ;  /* 0xffffff4000bc7947 */ /* 0x000fec000383ffff */
.L_x_3553:
[----:B------:R-:W-:Y:S01]  /*2c2c0*/  IMAD.MOV.U32 R13, RZ, RZ, R3 ;  /* 0x000000ffff0d7224 */ /* 0x000fe200078e0003 */
[----:B------:R-:W-:Y:S01]  /*2c2d0*/  MOV R15, 0xffffffff ;  /* 0xffffffff000f7802 */ /* 0x000fe20000000f00 */
[----:B------:R-:W-:Y:S02]  /*2c2e0*/  IMAD.MOV.U32 R12, RZ, RZ, RZ ;  /* 0x000000ffff0c7224 */ /* 0x000fe400078e00ff */
[----:B------:R-:W-:-:S07]  /*2c2f0*/  IMAD.MOV.U32 R11, RZ, RZ, 0x181f ;  /* 0x0000181fff0b7424 */ /* 0x000fce00078e00ff */
[----:B------:R-:W-:Y:S05]  /*2c300*/  WARPSYNC.COLLECTIVE R15, `(.L_x_3774) ;  /* 0x000000000f087348 */ /* 0x000fea0003c00000 */
[----:B------:R0:W1:Y:S02]  /*2c310*/  SHFL.IDX P6, R14, R13, R12, R11 ;  /* 0x0000000c0d0e7389 */ /* 0x00006400000c000b */
[----:B01----:R-:W-:Y:S01]  /*2c320*/  ENDCOLLECTIVE ;  /* 0x000000000000791b */ /* 0x003fe20003800000 */
.L_x_3774:
[----:B------:R-:W-:Y:S02]  /*2c330*/  IMAD.MOV.U32 R13, RZ, RZ, R2 ;  /* 0x000000ffff0d7224 */ /* 0x000fe400078e0002 */
[----:B------:R-:W-:-:S07]  /*2c340*/  IMAD.MOV.U32 R0, RZ, RZ, R14 ;  /* 0x000000ffff007224 */ /* 0x000fce00078e000e */
[----:B------:R-:W-:Y:S05]  /*2c350*/  WARPSYNC.COLLECTIVE R15, `(.L_x_3775) ;  /* 0x000000000f087348 */ /* 0x000fea0003c00000 */
[----:B------:R0:W1:Y:S02]  /*2c360*/  SHFL.IDX P6, R14, R13, R12, R11 ;  /* 0x0000000c0d0e7389 */ /* 0x00006400000c000b */
[----:B01----:R-:W-:Y:S01]  /*2c370*/  ENDCOLLECTIVE ;  /* 0x000000000000791b */ /* 0x003fe20003800000 */
.L_x_3775:
[----:B------:R-:W-:Y:S05]  /*2c380*/  BRA `(.L_x_3776) ;  /* 0xffffff5c005c7947 */ /* 0x000fea000383ffff */
.L_x_3556:
[----:B------:R-:W-:Y:S01]  /*2c390*/  BSSY B1, `(.L_x_3777) ;  /* 0x0000008000017945 */ /* 0x000fe20003800000 */
[----:B------:R-:W-:Y:S02]  /*2c3a0*/  IMAD.MOV.U32 R13, RZ, RZ, R3 ;  /* 0x000000ffff0d7224 */ /* 0x000fe400078e0003 */
[----:B------:R-:W-:Y:S02]  /*2c3b0*/  IMAD.MOV.U32 R12, RZ, RZ, 0x1 ;  /* 0x00000001ff0c7424 */ /* 0x000fe400078e00ff */
[----:B------:R-:W-:Y:S02]  /*2c3c0*/  IMAD.MOV.U32 R11, RZ, RZ, 0x181f ;  /* 0x0000181fff0b7424 */ /* 0x000fe400078e00ff */
[----:B---3--:R-:W-:-:S07]  /*2c3d0*/  IMAD.MOV.U32 R15, RZ, RZ, -0x1 ;  /* 0xffffffffff0f7424 */ /* 0x008fce00078e00ff */
[----:B012---:R-:W-:Y:S05]  /*2c3e0*/  WARPSYNC.COLLECTIVE R15, `(.L_x_3778) ;  /* 0x000000000f087348 */ /* 0x007fea0003c00000 */
[----:B--2---:R2:W3:Y:S02]  /*2c3f0*/  SHFL.IDX P6, R14, R13, R12, R11 ;  /* 0x0000000c0d0e7389 */ /* 0x0044e400000c000b */
[----:B0123--:R-:W-:Y:S01]  /*2c400*/  ENDCOLLECTIVE ;  /* 0x000000000000791b */ /* 0x00ffe20003800000 */
.L_x_3778:
[----:B------:R-:W-:Y:S05]  /*2c410*/  BSYNC B1 ;  /* 0x0000000000017941 */ /* 0x000fea0003800000 */
.L_x_3777:
        /* <DEDUP_REMOVED lines=8> */
.L_x_3779:
[----:B------:R-:W-:Y:S05]  /*2c4a0*/  BRA `(.L_x_3780) ;  /* 0xffffff5c00847947 */ /* 0x000fea000383ffff */
.L_x_3559:
[----:B------:R-:W-:Y:S01]  /*2c4b0*/  BSSY B1, `(.L_x_3781) ;  /* 0x0000008000017945 */ /* 0x000fe20003800000 */
[----:B------:R-:W-:Y:S01]  /*2c4c0*/  IMAD.MOV.U32 R13, RZ, RZ, R3 ;  /* 0x000000ffff0d7224 */ /* 0x000fe200078e0003 */
[----:B------:R-:W-:Y:S01]  /*2c4d0*/  MOV R11, 0x181f ;  /* 0x0000181f000b7802 */ /* 0x000fe20000000f00 */
[----:B------:R-:W-:Y:S02]  /*2c4e0*/  IMAD.MOV.U32 R12, RZ, RZ, 0x2 ;  /* 0x00000002ff0c7424 */ /* 0x000fe400078e00ff */
[----:B---3--:R-:W-:-:S07]  /*2c4f0*/  IMAD.MOV.U32 R15, RZ, RZ, -0x1 ;  /* 0xffffffffff0f7424 */ /* 0x008fce00078e00ff */
[----:B012-4-:R-:W-:Y:S05]  /*2c500*/  WARPSYNC.COLLECTIVE R15, `(.L_x_3782) ;  /* 0x000000000f087348 */ /* 0x017fea0003c00000 */
[----:B--2---:R2:W3:Y:S02]  /*2c510*/  SHFL.IDX P6, R14, R13, R12, R11 ;  /* 0x0000000c0d0e7389 */ /* 0x0044e400000c000b */
[----:B01234-:R-:W-:Y:S01]  /*2c520*/  ENDCOLLECTIVE ;  /* 0x000000000000791b */ /* 0x01ffe20003800000 */
.L_x_3782:
[----:B------:R-:W-:Y:S05]  /*2c530*/  BSYNC B1 ;  /* 0x0000000000017941 */ /* 0x000fea0003800000 */
.L_x_3781:
        /* <DEDUP_REMOVED lines=8> */
.L_x_3783:
[----:B------:R-:W-:Y:S05]  /*2c5c0*/  BRA `(.L_x_3784) ;  /* 0xffffff5c00a87947 */ /* 0x000fea000383ffff */
.L_x_3562:
[----:B------:R-:W-:Y:S01]  /*2c5d0*/  BSSY B1, `(.L_x_3785) ;  /* 0x0000008000017945 */ /* 0x000fe20003800000 */
[----:B------:R-:W-:Y:S01]  /*2c5e0*/  MOV R13, R3 ;  /* 0x00000003000d7202 */ /* 0x000fe20000000f00 */
[----:B------:R-:W-:Y:S02]  /*2c5f0*/  IMAD.MOV.U32 R12, RZ, RZ, 0x3 ;  /* 0x00000003ff0c7424 */ /* 0x000fe400078e00ff */
[----:B------:R-:W-:Y:S02]  /*2c600*/  IMAD.MOV.U32 R11, RZ, RZ, 0x181f ;  /* 0x0000181fff0b7424 */ /* 0x000fe400078e00ff */
[----:B---3--:R-:W-:-:S07]  /*2c610*/  IMAD.MOV.U32 R15, RZ, RZ, -0x1 ;  /* 0xffffffffff0f7424 */ /* 0x008fce00078e00ff */
[----:B012-4-:R-:W-:Y:S05]  /*2c620*/  WARPSYNC.COLLECTIVE R15, `(.L_x_3786) ;  /* 0x000000000f087348 */ /* 0x017fea0003c00000 */
[----:B--2---:R2:W3:Y:S02]  /*2c630*/  SHFL.IDX P6, R14, R13, R12, R11 ;  /* 0x0000000c0d0e7389 */ /* 0x0044e400000c000b */
[----:B01234-:R-:W-:Y:S01]  /*2c640*/  ENDCOLLECTIVE ;  /* 0x000000000000791b */ /* 0x01ffe20003800000 */
.L_x_3786:
[----:B------:R-:W-:Y:S05]  /*2c650*/  BSYNC B1 ;  /* 0x0000000000017941 */ /* 0x000fea0003800000 */
.L_x_3785:
        /* <DEDUP_REMOVED lines=8> */
.L_x_3787:
[----:B------:R-:W-:Y:S05]  /*2c6e0*/  BRA `(.L_x_3788) ;  /* 0xffffff5c00cc7947 */ /* 0x000fea000383ffff */
.L_x_3579:
[----:B------:R-:W0:Y:S01]  /*2c6f0*/  S2R R6, SR_TID.X ;  /* 0x0000000000067919 */ /* 0x000e220000002100 */
[----:B------:R-:W-:Y:S01]  /*2c700*/  BSSY B1, `(.L_x_3789) ;  /* 0x000000a000017945 */ /* 0x000fe20003800000 */
[----:B------:R-:W-:Y:S02]  /*2c710*/  IMAD.MOV.U32 R12, RZ, RZ, RZ ;  /* 0x000000ffff0c7224 */ /* 0x000fe400078e00ff */
[----:B------:R-:W-:Y:S02]  /*2c720*/  IMAD.MOV.U32 R11, RZ, RZ, 0x1f ;  /* 0x0000001fff0b7424 */ /* 0x000fe400078e00ff */
[----:B------:R-:W-:Y:S01]  /*2c730*/  IMAD.MOV.U32 R15, RZ, RZ, -0x1 ;  /* 0xffffffffff0f7424 */ /* 0x000fe200078e00ff */
[----:B0-----:R-:W-:-:S04]  /*2c740*/  SHF.R.U32.HI R6, RZ, 0x5, R6 ;  /* 0x00000005ff067819 */ /* 0x001fc80000011606 */
[----:B------:R-:W-:-:S05]  /*2c750*/  LOP3.LUT R6, R6, 0x3, RZ, 0xc0, !PT ;  /* 0x0000000306067812 */ /* 0x000fca00078ec0ff */
[----:B------:R-:W-:-:S07]  /*2c760*/  IMAD.MOV.U32 R13, RZ, RZ, R6 ;  /* 0x000000ffff0d7224 */ /* 0x000fce00078e0006 */
[----:B------:R-:W-:Y:S05]  /*2c770*/  WARPSYNC.COLLECTIVE R15, `(.L_x_3790) ;  /* 0x000000000f087348 */ /* 0x000fea0003c00000 */
[----:B------:R0:W1:Y:S02]  /*2c780*/  SHFL.IDX P6, R14, R13, R12, R11 ;  /* 0x0000000c0d0e7389 */ /* 0x00006400000c000b */
[----:B01----:R-:W-:Y:S01]  /*2c790*/  ENDCOLLECTIVE ;  /* 0x000000000000791b */ /* 0x003fe20003800000 */
.L_x_3790:
[----:B------:R-:W-:Y:S05]  /*2c7a0*/  BSYNC B1 ;  /* 0x0000000000017941 */ /* 0x000fea0003800000 */
.L_x_3789:
[----:B------:R-:W-:Y:S05]  /*2c7b0*/  BRA `(.L_x_3791) ;  /* 0xffffff7000f87947 */ /* 0x000fea000383ffff */
.L_x_3581:
[----:B------:R-:W-:Y:S01]  /*2c7c0*/  BSSY B1, `(.L_x_3792) ;  /* 0x0000006000017945 */ /* 0x000fe20003800000 */
[----:B------:R-:W-:-:S07]  /*2c7d0*/  IMAD.MOV.U32 R15, RZ, RZ, -0x1 ;  /* 0xffffffffff0f7424 */ /* 0x000fce00078e00ff */
[----:B0-----:R-:W-:Y:S05]  /*2c7e0*/  WARPSYNC.COLLECTIVE R15, `(.L_x_3793) ;  /* 0x000000000f0c7348 */ /* 0x001fea0003c00000 */
[----:B------:R-:W-:Y:S02]  /*2c7f0*/  ELECT P6, UR62, PT ;  /* 0x00000000003e782f */ /* 0x000fe400038c0000 */
[----:B------:R-:W-:Y:S01]  /*2c800*/  MOV R14, UR62 ;  /* 0x0000003e000e7c02 */ /* 0x000fe20008000f00 */
[----:B0-----:R-:W-:Y:S10]  /*2c810*/  ENDCOLLECTIVE ;  /* 0x000000000000791b */ /* 0x001ff40003800000 */
.L_x_3793:
[----:B------:R-:W-:Y:S05]  /*2c820*/  BSYNC B1 ;  /* 0x0000000000017941 */ /* 0x000fea0003800000 */
.L_x_3792:
[----:B------:R-:W-:Y:S05]  /*2c830*/  BRA `(.L_x_3580) ;  /* 0xffffff7000f07947 */ /* 0x000fea000383ffff */
.L_x_3583:
[----:B0-----:R-:W2:Y:S02]  /*2c840*/  LDL R4, [R1+0x4] ;  /* 0x0000040001047983 */ /* 0x001ea40000100800 */
[----:B--2---:R0:W1:Y:S02]  /*2c850*/  SYNCS.PHASECHK.TRANS64.TRYWAIT P0, [R4+URZ+0x33420], R3 ;  /* 0x03342003040075a7 */ /* 0x004064000800017f */
[----:B-1----:R-:W-:Y:S05]  /*2c860*/  @!P0 NANOSLEEP.SYNCS 0x989680 ;  /* 0x009896800000895d */ /* 0x002fea0003900000 */
[----:B------:R-:W1:Y:S02]  /*2c870*/  @!P0 SYNCS.PHASECHK.TRANS64 P0, [R4+URZ+0x33420], R3 ;  /* 0x03342003040085a7 */ /* 0x000e64000800007f */
[----:B-1----:R-:W-:Y:S05]  /*2c880*/  @!P0 BRA `(.L_x_3583) ;  /* 0xfffffffc00ec8947 */ /* 0x002fea000383ffff */
[----:B------:R-:W-:Y:S05]  /*2c890*/  BRA `(.L_x_3794) ;  /* 0xffffff7400007947 */ /* 0x000fea000383ffff */
.L_x_3587:
[----:B0-----:R0:W1:Y:S02]  /*2c8a0*/  SYNCS.PHASECHK.TRANS64.TRYWAIT P0, [R5+URZ+0x334a0], R9 ;  /* 0x0334a009050075a7 */ /* 0x001064000800017f */
[----:B-1----:R-:W-:Y:S05]  /*2c8b0*/  @!P0 NANOSLEEP.SYNCS 0x989680 ;  /* 0x009896800000895d */ /* 0x002fea0003900000 */
[----:B------:R-:W1:Y:S02]  /*2c8c0*/  @!P0 SYNCS.PHASECHK.TRANS64 P0, [R5+URZ+0x334a0], R9 ;  /* 0x0334a009050085a7 */ /* 0x000e64000800007f */
[----:B-1----:R-:W-:Y:S05]  /*2c8d0*/  @!P0 BRA `(.L_x_3587) ;  /* 0xfffffffc00f08947 */ /* 0x002fea000383ffff */
[----:B------:R-:W-:Y:S05]  /*2c8e0*/  BRA `(.L_x_3795) ;  /* 0xffffff7400287947 */ /* 0x000fea000383ffff */
.L_x_3594:
[----:B-1----:R1:W2:Y:S02]  /*2c8f0*/  SYNCS.PHASECHK.TRANS64.TRYWAIT P0, [R5+URZ+0x334c0], R9 ;  /* 0x0334c009050075a7 */ /* 0x0022a4000800017f */
[----:B--2---:R-:W-:Y:S05]  /*2c900*/  @!P0 NANOSLEEP.SYNCS 0x989680 ;  /* 0x009896800000895d */ /* 0x004fea0003900000 */
[----:B------:R-:W2:Y:S02]  /*2c910*/  @!P0 SYNCS.PHASECHK.TRANS64 P0, [R5+URZ+0x334c0], R9 ;  /* 0x0334c009050085a7 */ /* 0x000ea4000800007f */
[----:B--2---:R-:W-:Y:S05]  /*2c920*/  @!P0 BRA `(.L_x_3594) ;  /* 0xfffffffc00f08947 */ /* 0x004fea000383ffff */
[----:B------:R-:W-:Y:S05]  /*2c930*/  BRA `(.L_x_3796) ;  /* 0xffffff78002c7947 */ /* 0x000fea000383ffff */
.L_x_3603:
[----:B0-----:R0:W1:Y:S02]  /*2c940*/  SYNCS.PHASECHK.TRANS64.TRYWAIT P1, [R7+URZ+0x334a0], R6 ;  /* 0x0334a006070075a7 */ /* 0x001064000802017f */
[----:B-1----:R-:W-:Y:S05]  /*2c950*/  @!P1 NANOSLEEP.SYNCS 0x989680 ;  /* 0x009896800000995d */ /* 0x002fea0003900000 */
[----:B------:R-:W1:Y:S02]  /*2c960*/  @!P1 SYNCS.PHASECHK.TRANS64 P1, [R7+URZ+0x334a0], R6 ;  /* 0x0334a006070095a7 */ /* 0x000e64000802007f */
[----:B-1----:R-:W-:Y:S05]  /*2c970*/  @!P1 BRA `(.L_x_3603) ;  /* 0xfffffffc00f09947 */ /* 0x002fea000383ffff */
[----:B------:R-:W-:Y:S05]  /*2c980*/  BRA `(.L_x_3797) ;  /* 0xffffff7c007c7947 */ /* 0x000fea000383ffff */
.L_x_3610:
[----:B-1----:R1:W2:Y:S02]  /*2c990*/  SYNCS.PHASECHK.TRANS64.TRYWAIT P1, [R7+URZ+0x334c0], R6 ;  /* 0x0334c006070075a7 */ /* 0x0022a4000802017f */
[----:B--2---:R-:W-:Y:S05]  /*2c9a0*/  @!P1 NANOSLEEP.SYNCS 0x989680 ;  /* 0x009896800000995d */ /* 0x004fea0003900000 */
[----:B------:R-:W2:Y:S02]  /*2c9b0*/  @!P1 SYNCS.PHASECHK.TRANS64 P1, [R7+URZ+0x334c0], R6 ;  /* 0x0334c006070095a7 */ /* 0x000ea4000802007f */
[----:B--2---:R-:W-:Y:S05]  /*2c9c0*/  @!P1 BRA `(.L_x_3610) ;  /* 0xfffffffc00f09947 */ /* 0x004fea000383ffff */
[----:B------:R-:W-:Y:S05]  /*2c9d0*/  BRA `(.L_x_3798) ;  /* 0xffffff80007c7947 */ /* 0x000fea000383ffff */
.L_x_3627:
[----:B------:R-:W0:Y:S01]  /*2c9e0*/  S2R R4, SR_TID.X ;  /* 0x0000000000047919 */ /* 0x000e220000002100 */
[----:B------:R-:W-:Y:S01]  /*2c9f0*/  BSSY B0, `(.L_x_3799) ;  /* 0x000000a000007945 */ /* 0x000fe20003800000 */
[----:B------:R-:W-:Y:S02]  /*2ca00*/  IMAD.MOV.U32 R12, RZ, RZ, RZ ;  /* 0x000000ffff0c7224 */ /* 0x000fe400078e00ff */
[----:B------:R-:W-:Y:S02]  /*2ca10*/  IMAD.MOV.U32 R11, RZ, RZ, 0x1f ;  /* 0x0000001fff0b7424 */ /* 0x000fe400078e00ff */
[----:B------:R-:W-:Y:S01]  /*2ca20*/  IMAD.MOV.U32 R15, RZ, RZ, -0x1 ;  /* 0xffffffffff0f7424 */ /* 0x000fe200078e00ff */
[----:B0-----:R-:W-:-:S04]  /*2ca30*/  SHF.R.U32.HI R4, RZ, 0x5, R4 ;  /* 0x00000005ff047819 */ /* 0x001fc80000011604 */
[----:B------:R-:W-:-:S04]  /*2ca40*/  LOP3.LUT R4, R4, 0x3, RZ, 0xc0, !PT ;  /* 0x0000000304047812 */ /* 0x000fc800078ec0ff */
[----:B------:R-:W-:-:S07]  /*2ca50*/  MOV R13, R4 ;  /* 0x00000004000d7202 */ /* 0x000fce0000000f00 */
[----:B-1----:R-:W-:Y:S05]  /*2ca60*/  WARPSYNC.COLLECTIVE R15, `(.L_x_3800) ;  /* 0x000000000f087348 */ /* 0x002fea0003c00000 */
[----:B------:R0:W2:Y:S02]  /*2ca70*/  SHFL.IDX P6, R14, R13, R12, R11 ;  /* 0x0000000c0d0e7389 */ /* 0x0000a400000c000b */
[----:B012---:R-:W-:Y:S01]  /*2ca80*/  ENDCOLLECTIVE ;  /* 0x000000000000791b */ /* 0x007fe20003800000 */
.L_x_3800:
[----:B------:R-:W-:Y:S05]  /*2ca90*/  BSYNC B0 ;  /* 0x0000000000007941 */ /* 0x000fea0003800000 */
.L_x_3799:
[----:B------:R-:W-:Y:S05]  /*2caa0*/  BRA `(.L_x_3801) ;  /* 0xffffff8c00987947 */ /* 0x000fea000383ffff */
.L_x_3629:
[----:B------:R-:W-:Y:S01]  /*2cab0*/  BSSY B0, `(.L_x_3802) ;  /* 0x0000006000007945 */ /* 0x000fe20003800000 */
[----:B------:R-:W-:-:S07]  /*2cac0*/  IMAD.MOV.U32 R15, RZ, RZ, -0x1 ;  /* 0xffffffffff0f7424 */ /* 0x000fce00078e00ff */
[----:B01----:R-:W-:Y:S05]  /*2cad0*/  WARPSYNC.COLLECTIVE R15, `(.L_x_3803) ;  /* 0x000000000f0c7348 */ /* 0x003fea0003c00000 */
[----:B------:R-:W-:Y:S02]  /*2cae0*/  ELECT P6, UR62, PT ;  /* 0x00000000003e782f */ /* 0x000fe400038c0000 */
[----:B------:R-:W-:Y:S01]  /*2caf0*/  MOV R14, UR62 ;  /* 0x0000003e000e7c02 */ /* 0x000fe20008000f00 */
[----:B01----:R-:W-:Y:S10]  /*2cb00*/  ENDCOLLECTIVE ;  /* 0x000000000000791b */ /* 0x003ff40003800000 */
.L_x_3803:
[----:B------:R-:W-:Y:S05]  /*2cb10*/  BSYNC B0 ;  /* 0x0000000000007941 */ /* 0x000fea0003800000 */
.L_x_3802:
[----:B------:R-:W-:Y:S05]  /*2cb20*/  BRA `(.L_x_3804) ;  /* 0xffffff8c00a47947 */ /* 0x000fea000383ffff */
.L_x_3631:
[----:B0-----:R0:W1:Y:S02]  /*2cb30*/  SYNCS.PHASECHK.TRANS64.TRYWAIT P0, [R2+URZ+0x33480], R4 ;  /* 0x03348004020075a7 */ /* 0x001064000800017f */
[----:B-1----:R-:W-:Y:S05]  /*2cb40*/  @!P0 NANOSLEEP.SYNCS 0x989680 ;  /* 0x009896800000895d */ /* 0x002fea0003900000 */
[----:B------:R-:W1:Y:S02]  /*2cb50*/  @!P0 SYNCS.PHASECHK.TRANS64 P0, [R2+URZ+0x33480], R4 ;  /* 0x03348004020085a7 */ /* 0x000e64000800007f */
[----:B-1----:R-:W-:Y:S05]  /*2cb60*/  @!P0 BRA `(.L_x_3631) ;  /* 0xfffffffc00f08947 */ /* 0x002fea000383ffff */
[----:B------:R-:W-:Y:S05]  /*2cb70*/  BRA `(.L_x_3805) ;  /* 0xffffff9000187947 */ /* 0x000fea000383ffff */
.L_x_3633:
[----:B-1----:R1:W2:Y:S02]  /*2cb80*/  SYNCS.PHASECHK.TRANS64.TRYWAIT P0, [R2+URZ+0x33440], R4 ;  /* 0x03344004020075a7 */ /* 0x0022a4000800017f */
[----:B--2---:R-:W-:Y:S05]  /*2cb90*/  @!P0 NANOSLEEP.SYNCS 0x989680 ;  /* 0x009896800000895d */ /* 0x004fea0003900000 */
[----:B------:R-:W2:Y:S02]  /*2cba0*/  @!P0 SYNCS.PHASECHK.TRANS64 P0, [R2+URZ+0x33440], R4 ;  /* 0x03344004020085a7 */ /* 0x000ea4000800007f */
[----:B--2---:R-:W-:Y:S05]  /*2cbb0*/  @!P0 BRA `(.L_x_3633) ;  /* 0xfffffffc00f08947 */ /* 0x004fea000383ffff */
[----:B------:R-:W-:Y:S05]  /*2cbc0*/  BRA `(.L_x_3806) ;  /* 0xffffff9000a07947 */ /* 0x000fea000383ffff */
.L_x_3637:
[----:B------:R-:W2:Y:S01]  /*2cbd0*/  LDL.LU R11, [R1+0x54] ;  /* 0x00005400010b7983 */ /* 0x000ea20000300800 */
[----:B------:R-:W-:Y:S02]  /*2cbe0*/  IMAD.MOV.U32 R13, RZ, RZ, R3 ;  /* 0x000000ffff0d7224 */ /* 0x000fe400078e0003 */
[----:B------:R-:W-:Y:S02]  /*2cbf0*/  IMAD.MOV.U32 R12, RZ, RZ, RZ ;  /* 0x000000ffff0c7224 */ /* 0x000fe400078e00ff */
[----:B------:R-:W-:Y:S02]  /*2cc00*/  IMAD.MOV.U32 R15, RZ, RZ, -0x1 ;  /* 0xffffffffff0f7424 */ /* 0x000fe400078e00ff */
[----:B------:R-:W-:-:S05]  /*2cc10*/  IMAD.IADD R0, R10, 0x1, R17 ;  /* 0x000000010a007824 */ /* 0x000fca00078e0211 */
[----:B------:R-:W-:Y:S01]  /*2cc20*/  IADD3 R5, R0, 0x20, RZ ;  /* 0x0000002000057810 */ /* 0x000fe20007ffe0ff */
[----:B--2---:R-:W-:Y:S01]  /*2cc30*/  IMAD R2, R11, R7, RZ ;  /* 0x000000070b027224 */ /* 0x004fe200078e02ff */
[----:B------:R-:W-:-:S04]  /*2cc40*/  MOV R11, 0x1c1f ;  /* 0x00001c1f000b7802 */ /* 0x000fc80000000f00 */
[----:B------:R-:W-:-:S13]  /*2cc50*/  ISETP.GE.AND P4, PT, R0, R2, PT ;  /* 0x000000020000720c */ /* 0x000fda0003f86270 */
[----:B-----5:R-:W-:Y:S05]  /*2cc60*/  WARPSYNC.COLLECTIVE R15, `(.L_x_3807) ;  /* 0x000000000f087348 */ /* 0x020fea0003c00000 */
[----:B------:R0:W1:Y:S02]  /*2cc70*/  SHFL.IDX P6, R14, R13, R12, R11 ;  /* 0x0000000c0d0e7389 */ /* 0x00006400000c000b */
[----:B01---5:R-:W-:Y:S01]  /*2cc80*/  ENDCOLLECTIVE ;  /* 0x000000000000791b */ /* 0x023fe20003800000 */
.L_x_3807:
[----:B------:R-:W-:Y:S02]  /*2cc90*/  IMAD.MOV.U32 R13, RZ, RZ, R4 ;  /* 0x000000ffff0d7224 */ /* 0x000fe400078e0004 */
[----:B------:R-:W-:-:S07]  /*2cca0*/  IMAD.MOV.U32 R6, RZ, RZ, R14 ;  /* 0x000000ffff067224 */ /* 0x000fce00078e000e */
[----:B------:R-:W-:Y:S05]  /*2ccb0*/  WARPSYNC.COLLECTIVE R15, `(.L_x_3808) ;  /* 0x000000000f087348 */ /* 0x000fea0003c00000 */
[----:B------:R0:W1:Y:S02]  /*2ccc0*/  SHFL.IDX P6, R14, R13, R12, R11 ;  /* 0x0000000c0d0e7389 */ /* 0x00006400000c000b */
[----:B01----:R-:W-:Y:S01]  /*2ccd0*/  ENDCOLLECTIVE ;  /* 0x000000000000791b */ /* 0x003fe20003800000 */
.L_x_3808:
[----:B------:R-:W-:Y:S02]  /*2cce0*/  IMAD.MOV.U32 R13, RZ, RZ, R3 ;  /* 0x000000ffff0d7224 */ /* 0x000fe400078e0003 */
[----:B------:R-:W-:Y:S02]  /*2ccf0*/  IMAD.MOV.U32 R12, RZ, RZ, 0x1 ;  /* 0x00000001ff0c7424 */ /* 0x000fe400078e00ff */
[----:B------:R-:W-:-:S07]  /*2cd00*/  IMAD.MOV.U32 R7, RZ, RZ, R14 ;  /* 0x000000ffff077224 */ /* 0x000fce00078e000e */
[----:B------:R-:W-:Y:S05]  /*2cd10*/  WARPSYNC.COLLECTIVE R15, `(.L_x_3809) ;  /* 0x000000000f087348 */ /* 0x000fea0003c00000 */
[----:B------:R0:W1:Y:S02]  /*2cd20*/  SHFL.IDX P6, R14, R13, R12, R11 ;  /* 0x0000000c0d0e7389 */ /* 0x00006400000c000b */
[----:B01----:R-:W-:Y:S01]  /*2cd30*/  ENDCOLLECTIVE ;  /* 0x000000000000791b */ /* 0x003fe20003800000 */
.L_x_3809:
        /* <DEDUP_REMOVED lines=11> */
[----:B------:R-:W-:Y:S04]  /*2cdf0*/  @!P4 LDGSTS.E.BYPASS.LTC128B.128 [R8+0x20200], desc[UR54][R6.64+0x40], !P1 ;  /* 0x202000400608cfae */ /* 0x000fe8000c901d76 */
[----:B------:R0:W-:Y:S02]  /*2ce00*/  @!P4 LDGSTS.E.BYPASS.LTC128B.128 [R8+0x22200], desc[UR54][R6.64+0x80], !P2 ;  /* 0x222000800608cfae */ /* 0x0001e4000d101d76 */
[----:B0-----:R-:W-:-:S07]  /*2ce10*/  IMAD.MOV.U32 R6, RZ, RZ, R14 ;  /* 0x000000ffff067224 */ /* 0x001fce00078e000e */
[----:B------:R-:W-:Y:S05]  /*2ce20*/  WARPSYNC.COLLECTIVE R15, `(.L_x_3810) ;  /* 0x000000000f087348 */ /* 0x000fea0003c00000 */
[----:B------:R0:W1:Y:S02]  /*2ce30*/  SHFL.IDX P6, R14, R13, R12, R11 ;  /* 0x0000000c0d0e7389 */ /* 0x00006400000c000b */
[----:B01----:R-:W-:Y:S01]  /*2ce40*/  ENDCOLLECTIVE ;  /* 0x000000000000791b */ /* 0x003fe20003800000 */
.L_x_3810:
[----:B------:R-:W-:Y:S02]  /*2ce50*/  IMAD.MOV.U32 R13, RZ, RZ, R3 ;  /* 0x000000ffff0d7224 */ /* 0x000fe400078e0003 */
[----:B------:R-:W-:Y:S02]  /*2ce60*/  IMAD.MOV.U32 R12, RZ, RZ, 0x2 ;  /* 0x00000002ff0c7424 */ /* 0x000fe400078e00ff */
[----:B------:R-:W-:-:S07]  /*2ce70*/  IMAD.MOV.U32 R5, RZ, RZ, R14 ;  /* 0x000000ffff057224 */ /* 0x000fce00078e000e */
[----:B------:R-:W-:Y:S05]  /*2ce80*/  WARPSYNC.COLLECTIVE R15, `(.L_x_3811) ;  /* 0x000000000f087348 */ /* 0x000fea0003c00000 */
[----:B------:R0:W1:Y:S02]  /*2ce90*/  SHFL.IDX P6, R14, R13, R12, R11 ;  /* 0x0000000c0d0e7389 */ /* 0x00006400000c000b */
[----:B01----:R-:W-:Y:S01]  /*2cea0*/  ENDCOLLECTIVE ;  /* 0x000000000000791b */ /* 0x003fe20003800000 */
.L_x_3811:
        /* <DEDUP_REMOVED lines=10> */
[----:B------:R-:W-:Y:S04]  /*2cf50*/  @!P3 LDGSTS.E.BYPASS.LTC128B.128 [R8+0x20a00], desc[UR54][R6.64+0x40], !P1 ;  /* 0x20a000400608bfae */ /* 0x000fe8000c901d76 */
[----:B------:R0:W-:Y:S01]  /*2cf60*/  @!P3 LDGSTS.E.BYPASS.LTC128B.128 [R8+0x22a00], desc[UR54][R6.64+0x80], !P2 ;  /* 0x22a000800608bfae */ /* 0x0001e2000d101d76 */
[----:B------:R-:W-:Y:S01]  /*2cf70*/  ISETP.GE.AND P3, PT, R5, R2, PT ;  /* 0x000000020500720c */ /* 0x000fe20003f66270 */
[----:B0-----:R-:W-:-:S12]  /*2cf80*/  IMAD.MOV.U32 R6, RZ, RZ, R14 ;  /* 0x000000ffff067224 */ /* 0x001fd800078e000e */
[----:B------:R-:W-:Y:S05]  /*2cf90*/  WARPSYNC.COLLECTIVE R15, `(.L_x_3812) ;  /* 0x000000000f087348 */ /* 0x000fea0003c00000 */
[----:B------:R0:W1:Y:S02]  /*2cfa0*/  SHFL.IDX P6, R14, R13, R12, R11 ;  /* 0x0000000c0d0e7389 */ /* 0x00006400000c000b */
[----:B01----:R-:W-:Y:S01]  /*2cfb0*/  ENDCOLLECTIVE ;  /* 0x000000000000791b */ /* 0x003fe20003800000 */
.L_x_3812:
[----:B------:R-:W-:Y:S02]  /*2cfc0*/  IMAD.MOV.U32 R13, RZ, RZ, R3 ;  /* 0x000000ffff0d7224 */ /* 0x000fe400078e0003 */
[----:B------:R-:W-:Y:S01]  /*2cfd0*/  IMAD.MOV.U32 R12, RZ, RZ, 0x3 ;  /* 0x00000003ff0c7424 */ /* 0x000fe200078e00ff */
[----:B------:R-:W-:-:S07]  /*2cfe0*/  MOV R5, R14 ;  /* 0x0000000e00057202 */ /* 0x000fce0000000f00 */
[----:B------:R-:W-:Y:S05]  /*2cff0*/  WARPSYNC.COLLECTIVE R15, `(.L_x_3813) ;  /* 0x000000000f087348 */ /* 0x000fea0003c00000 */
[----:B------:R0:W1:Y:S02]  /*2d000*/  SHFL.IDX P6, R14, R13, R12, R11 ;  /* 0x0000000c0d0e7389 */ /* 0x00006400000c000b */
[----:B01----:R-:W-:Y:S01]  /*2d010*/  ENDCOLLECTIVE ;  /* 0x000000000000791b */ /* 0x003fe20003800000 */
.L_x_3813:
[----:B------:R-:W-:-:S05]  /*2d020*/  @!P3 IADD3 R5, P4, R9, R5, RZ ;  /* 0x000000050905b210 */ /* 0x000fca0007f9e0ff */
[----:B------:R-:W-:-:S04]  /*2d030*/  @!P3 IMAD.X R6, RZ, RZ, R6, P4 ;  /* 0x000000ffff06b224 */ /* 0x000fc800020e0606 */
[----:B------:R-:W-:Y:S02]  /*2d040*/  @!P3 IMAD.MOV.U32 R7, RZ, RZ, R6 ;  /* 0x000000ffff07b224 */ /* 0x000fe400078e0006 */
[----:B------:R-:W-:Y:S01]  /*2d050*/  @!P3 IMAD.MOV.U32 R6, RZ, RZ, R5 ;  /* 0x000000ffff06b224 */ /* 0x000fe200078e0005 */
[----:B------:R-:W-:-:S04]  /*2d060*/  MOV R13, R4 ;  /* 0x00000004000d7202 */ /* 0x000fc80000000f00 */
        /* <DEDUP_REMOVED lines=9> */
.L_x_3814:
[----:B------:R-:W-:Y:S01]  /*2d100*/  @!PT LDS RZ, [RZ] ;  /* 0x00000000fffff984 */ /* 0x000fe20000000800 */
[----:B------:R-:W-:Y:S01]  /*2d110*/  @!PT LDS RZ, [RZ] ;  /* 0x00000000fffff984 */ /* 0x000fe20000000800 */
[----:B------:R-:W-:Y:S01]  /*2d120*/  @!PT LDS RZ, [RZ] ;  /* 0x00000000fffff984 */ /* 0x000fe20000000800 */
[----:B------:R0:W-:Y:S01]  /*2d130*/  @!P3 LDGSTS.E.BYPASS.LTC128B.128 [R8+0x23200], desc[UR54][R6.64+0x80], !P2 ;  /* 0x232000800608bfae */ /* 0x0001e2000d101d76 */
[----:B------:R-:W-:Y:S01]  /*2d140*/  IMAD.MOV.U32 R3, RZ, RZ, R14 ;  /* 0x000000ffff037224 */ /* 0x000fe200078e000e */
[----:B------:R-:W-:Y:S06]  /*2d150*/  BRA `(.L_x_3815) ;  /* 0xffffff9800187947 */ /* 0x000fec000383ffff */
.L_x_3642:
[----:B-1----:R-:W3:Y:S02]  /*2d160*/  LDL R2, [R1+0x4] ;  /* 0x0000040001027983 */ /* 0x002ee40000100800 */
[----:B---3--:R1:W3:Y:S02]  /*2d170*/  SYNCS.PHASECHK.TRANS64.TRYWAIT P0, [R2+URZ+0x33420], R0 ;  /* 0x03342000020075a7 */ /* 0x0082e4000800017f */
[----:B---3--:R-:W-:Y:S05]  /*2d180*/  @!P0 NANOSLEEP.SYNCS 0x989680 ;  /* 0x009896800000895d */ /* 0x008fea0003900000 */
[----:B------:R-:W3:Y:S02]  /*2d190*/  @!P0 SYNCS.PHASECHK.TRANS64 P0, [R2+URZ+0x33420], R0 ;  /* 0x03342000020085a7 */ /* 0x000ee4000800007f */
[----:B---3--:R-:W-:Y:S05]  /*2d1a0*/  @!P0 BRA `(.L_x_3642) ;  /* 0xfffffffc00ec8947 */ /* 0x008fea000383ffff */
[----:B------:R-:W-:Y:S05]  /*2d1b0*/  BRA `(.L_x_3816) ;  /* 0xffffff98008c7947 */ /* 0x000fea000383ffff */
.L_x_3648:
[----:B--2---:R2:W3:Y:S02]  /*2d1c0*/  SYNCS.PHASECHK.TRANS64.TRYWAIT P0, [R6+URZ+0x33480], R5 ;  /* 0x03348005060075a7 */ /* 0x0044e4000800017f */
[----:B---3--:R-:W-:Y:S05]  /*2d1d0*/  @!P0 NANOSLEEP.SYNCS 0x989680 ;  /* 0x009896800000895d */ /* 0x008fea0003900000 */
[----:B------:R-:W3:Y:S02]  /*2d1e0*/  @!P0 SYNCS.PHASECHK.TRANS64 P0, [R6+URZ+0x33480], R5 ;  /* 0x03348005060085a7 */ /* 0x000ee4000800007f */
[----:B---3--:R-:W-:Y:S05]  /*2d1f0*/  @!P0 BRA `(.L_x_3648) ;  /* 0xfffffffc00f08947 */ /* 0x008fea000383ffff */
[----:B------:R-:W-:Y:S05]  /*2d200*/  BRA `(.L_x_3817) ;  /* 0xffffff9c00507947 */ /* 0x000fea000383ffff */
.L_x_3655:
[----:B-1----:R1:W3:Y:S02]  /*2d210*/  SYNCS.PHASECHK.TRANS64.TRYWAIT P0, [R6+URZ+0x33440], R5 ;  /* 0x03344005060075a7 */ /* 0x0022e4000800017f */
[----:B---3--:R-:W-:Y:S05]  /*2d220*/  @!P0 NANOSLEEP.SYNCS 0x989680 ;  /* 0x009896800000895d */ /* 0x008fea0003900000 */
[----:B------:R-:W3:Y:S02]  /*2d230*/  @!P0 SYNCS.PHASECHK.TRANS64 P0, [R6+URZ+0x33440], R5 ;  /* 0x03344005060085a7 */ /* 0x000ee4000800007f */
[----:B---3--:R-:W-:Y:S05]  /*2d240*/  @!P0 BRA `(.L_x_3655) ;  /* 0xfffffffc00f08947 */ /* 0x008fea000383ffff */
[----:B------:R-:W-:Y:S05]  /*2d250*/  BRA `(.L_x_3818) ;  /* 0xffffffa000607947 */ /* 0x000fea000383ffff */
.L_x_3663:
[----:B--2---:R2:W3:Y:S02]  /*2d260*/  SYNCS.PHASECHK.TRANS64.TRYWAIT P0, [R3+URZ+0x33470], R4 ;  /* 0x03347004030075a7 */ /* 0x0044e4000800017f */
[----:B---3--:R-:W-:Y:S05]  /*2d270*/  @!P0 NANOSLEEP.SYNCS 0x989680 ;  /* 0x009896800000895d */ /* 0x008fea0003900000 */
[----:B------:R-:W3:Y:S02]  /*2d280*/  @!P0 SYNCS.PHASECHK.TRANS64 P0, [R3+URZ+0x33470], R4 ;  /* 0x03347004030085a7 */ /* 0x000ee4000800007f */
[----:B---3--:R-:W-:Y:S05]  /*2d290*/  @!P0 BRA `(.L_x_3663) ;  /* 0xfffffffc00f08947 */ /* 0x008fea000383ffff */
[----:B------:R-:W-:Y:S05]  /*2d2a0*/  BRA `(.L_x_3819) ;  /* 0xffffffa400847947 */ /* 0x000fea000383ffff */
.L_x_3665:
[----:B--2---:R2:W3:Y:S02]  /*2d2b0*/  SYNCS.PHASECHK.TRANS64.TRYWAIT P0, [R3+URZ+0x33460], R4 ;  /* 0x03346004030075a7 */ /* 0x0044e4000800017f */
[----:B---3--:R-:W-:Y:S05]  /*2d2c0*/  @!P0 NANOSLEEP.SYNCS 0x989680 ;  /* 0x009896800000895d */ /* 0x008fea0003900000 */
[----:B------:R-:W3:Y:S02]  /*2d2d0*/  @!P0 SYNCS.PHASECHK.TRANS64 P0, [R3+URZ+0x33460], R4 ;  /* 0x03346004030085a7 */ /* 0x000ee4000800007f */
[----:B---3--:R-:W-:Y:S05]  /*2d2e0*/  @!P0 BRA `(.L_x_3665) ;  /* 0xfffffffc00f08947 */ /* 0x008fea000383ffff */
[----:B------:R-:W-:Y:S05]  /*2d2f0*/  BRA `(.L_x_3820) ;  /* 0xffffffa4008c7947 */ /* 0x000fea000383ffff */
.L_x_3672:
[----:B-1----:R1:W3:Y:S02]  /*2d300*/  SYNCS.PHASECHK.TRANS64.TRYWAIT P1, [R0+URZ+0x33470], R2 ;  /* 0x03347002000075a7 */ /* 0x0022e4000802017f */
[----:B---3--:R-:W-:Y:S05]  /*2d310*/  @!P1 NANOSLEEP.SYNCS 0x989680 ;  /* 0x009896800000995d */ /* 0x008fea0003900000 */
[----:B------:R-:W3:Y:S02]  /*2d320*/  @!P1 SYNCS.PHASECHK.TRANS64 P1, [R0+URZ+0x33470], R2 ;  /* 0x03347002000095a7 */ /* 0x000ee4000802007f */
[----:B---3--:R-:W-:Y:S05]  /*2d330*/  @!P1 BRA `(.L_x_3672) ;  /* 0xfffffffc00f09947 */ /* 0x008fea000383ffff */
[----:B------:R-:W-:Y:S05]  /*2d340*/  BRA `(.L_x_3821) ;  /* 0xffffffb400147947 */ /* 0x000fea000383ffff */
.L_x_3674:
[----:B-1----:R1:W3:Y:S02]  /*2d350*/  SYNCS.PHASECHK.TRANS64.TRYWAIT P1, [R0+URZ+0x33460], R2 ;  /* 0x03346002000075a7 */ /* 0x0022e4000802017f */
[----:B---3--:R-:W-:Y:S05]  /*2d360*/  @!P1 NANOSLEEP.SYNCS 0x989680 ;  /* 0x009896800000995d */ /* 0x008fea0003900000 */
[----:B------:R-:W3:Y:S02]  /*2d370*/  @!P1 SYNCS.PHASECHK.TRANS64 P1, [R0+URZ+0x33460], R2 ;  /* 0x03346002000095a7 */ /* 0x000ee4000802007f */
[----:B---3--:R-:W-:Y:S05]  /*2d380*/  @!P1 BRA `(.L_x_3674) ;  /* 0xfffffffc00f09947 */ /* 0x008fea000383ffff */
[----:B------:R-:W-:Y:S05]  /*2d390*/  BRA `(.L_x_3822) ;  /* 0xffffffb4001c7947 */ /* 0x000fea000383ffff */
.L_x_3678:
        /* <DEDUP_REMOVED lines=8> */
.L_x_3824:
[----:B------:R-:W-:Y:S05]  /*2d420*/  BSYNC B0 ;  /* 0x0000000000007941 */ /* 0x000fea0003800000 */
.L_x_3823:
[----:B------:R-:W-:Y:S01]  /*2d430*/  MOV R13, R16 ;  /* 0x00000010000d7202 */ /* 0x000fe20000000f00 */
        /* <DEDUP_REMOVED lines=8> */
.L_x_3825:
        /* <DEDUP_REMOVED lines=18> */
.L_x_3826:
        /* <DEDUP_REMOVED lines=8> */
.L_x_3827:
[----:B------:R-:W-:Y:S01]  /*2d660*/  IMAD.MOV.U32 R12, RZ, RZ, 0x4 ;  /* 0x00000004ff0c7424 */ /* 0x000fe200078e00ff */
[----:B------:R-:W-:-:S04]  /*2d670*/  MOV R5, R14 ;  /* 0x0000000e00057202 */ /* 0x000fc80000000f00 */
[----:B------:R-:W-:-:S05]  /*2d680*/  SEL R5, R5, RZ, P2 ;  /* 0x000000ff05057207 */ /* 0x000fca0001000000 */
[----:B------:R-:W-:-:S04]  /*2d690*/  IMAD.IADD R3, R3, 0x1, R5 ;  /* 0x0000000103037824 */ /* 0x000fc800078e0205 */
[----:B------:R-:W-:-:S07]  /*2d6a0*/  IMAD.MOV.U32 R13, RZ, RZ, R3 ;  /* 0x000000ffff0d7224 */ /* 0x000fce00078e0003 */
[----:B------:R-:W-:Y:S05]  /*2d6b0*/  WARPSYNC.COLLECTIVE R15, `(.L_x_3828) ;  /* 0x000000000f087348 */ /* 0x000fea0003c00000 */
[----:B------:R0:W1:Y:S02]  /*2d6c0*/  SHFL.UP P6, R14, R13, R12, R11 ;  /* 0x0400000c0d0e7389 */ /* 0x00006400000c000b */
[----:B01----:R-:W-:Y:S01]  /*2d6d0*/  ENDCOLLECTIVE ;  /* 0x000000000000791b */ /* 0x003fe20003800000 */
.L_x_3828:
        /* <DEDUP_REMOVED lines=8> */
.L_x_3829:
        /* <DEDUP_REMOVED lines=8> */
.L_x_3830:
[----:B------:R-:W-:Y:S02]  /*2d7e0*/  IMAD.MOV.U32 R12, RZ, RZ, 0x1f ;  /* 0x0000001fff0c7424 */ /* 0x000fe400078e00ff */
[----:B------:R-:W-:Y:S02]  /*2d7f0*/  IMAD.MOV.U32 R11, RZ, RZ, 0x1f ;  /* 0x0000001fff0b7424 */ /* 0x000fe400078e00ff */
[----:B------:R-:W-:-:S05]  /*2d800*/  IMAD.MOV.U32 R5, RZ, RZ, R14 ;  /* 0x000000ffff057224 */ /* 0x000fca00078e000e */
[----:B------:R-:W-:-:S05]  /*2d810*/  SEL R5, R5, RZ, P5 ;  /* 0x000000ff05057207 */ /* 0x000fca0002800000 */
[----:B------:R-:W-:-:S05]  /*2d820*/  IMAD.IADD R5, R3, 0x1, R5 ;  /* 0x0000000103057824 */ /* 0x000fca00078e0205 */
[----:B------:R-:W-:-:S07]  /*2d830*/  MOV R13, R5 ;  /* 0x00000005000d7202 */ /* 0x000fce0000000f00 */
[----:B------:R-:W-:Y:S05]  /*2d840*/  WARPSYNC.COLLECTIVE R15, `(.L_x_3831) ;  /* 0x000000000f087348 */ /* 0x000fea0003c00000 */
[----:B------:R0:W1:Y:S02]  /*2d850*/  SHFL.IDX P6, R14, R13, R12, R11 ;  /* 0x0000000c0d0e7389 */ /* 0x00006400000c000b */
[----:B01----:R-:W-:Y:S01]  /*2d860*/  ENDCOLLECTIVE ;  /* 0x000000000000791b */ /* 0x003fe20003800000 */
.L_x_3831:
[----:B------:R-:W-:Y:S01]  /*2d870*/  IMAD.MOV.U32 R6, RZ, RZ, R14 ;  /* 0x000000ffff067224 */ /* 0x000fe200078e000e */
[----:B------:R-:W-:Y:S06]  /*2d880*/  BRA `(.L_x_3832) ;  /* 0xffffffbc00d07947 */ /* 0x000fec000383ffff */
.L_x_3683:
[----:B------:R-:W-:Y:S01]  /*2d890*/  BSSY B0, `(.L_x_3833) ;  /* 0x0000008000007945 */ /* 0x000fe20003800000 */
[----:B-----5:R-:W-:Y:S01]  /*2d8a0*/  IMAD.MOV.U32 R13, RZ, RZ, R2 ;  /* 0x000000ffff0d7224 */ /* 0x020fe200078e0002 */
[----:B------:R-:W-:Y:S01]  /*2d8b0*/  MOV R15, 0xffffffff ;  /* 0xffffffff000f7802 */ /* 0x000fe20000000f00 */
[----:B------:R-:W-:Y:S02]  /*2d8c0*/  IMAD.MOV.U32 R12, RZ, RZ, 0x1 ;  /* 0x00000001ff0c7424 */ /* 0x000fe400078e00ff */
[----:B------:R-:W-:-:S07]  /*2d8d0*/  IMAD.MOV.U32 R11, RZ, RZ, RZ ;  /* 0x000000ffff0b7224 */ /* 0x000fce00078e00ff */
[----:B0-----:R-:W-:Y:S05]  /*2d8e0*/  WARPSYNC.COLLECTIVE R15, `(.L_x_3834) ;  /* 0x000000000f087348 */ /* 0x001fea0003c00000 */
[----:B------:R1:W2:Y:S02]  /*2d8f0*/  SHFL.UP P6, R14, R13, R12, R11 ;  /* 0x0400000c0d0e7389 */ /* 0x0002a400000c000b */
[----:B012---:R-:W-:Y:S01]  /*2d900*/  ENDCOLLECTIVE ;  /* 0x000000000000791b */ /* 0x007fe20003800000 */
.L_x_3834:
[----:B------:R-:W-:Y:S05]  /*2d910*/  BSYNC B0 ;  /* 0x0000000000007941 */ /* 0x000fea0003800000 */
.L_x_3833:
        /* <DEDUP_REMOVED lines=10> */
.L_x_3835:
        /* <DEDUP_REMOVED lines=8> */
.L_x_3836:
        /* <DEDUP_REMOVED lines=8> */
.L_x_3837:
        /* <DEDUP_REMOVED lines=8> */
.L_x_3838:
        /* <DEDUP_REMOVED lines=9> */
.L_x_3839:
[----:B------:R-:W-:Y:S01]  /*2dbd0*/  IMAD.MOV.U32 R6, RZ, RZ, R14 ;  /* 0x000000ffff067224 */ /* 0x000fe200078e000e */
[----:B------:R-:W-:Y:S06]  /*2dbe0*/  BRA `(.L_x_3840) ;  /* 0xffffffbc00947947 */ /* 0x000fec000383ffff */
.L_x_3685:
[----:B------:R-:W-:Y:S01]  /*2dbf0*/  BSSY B0, `(.L_x_3841) ;  /* 0x0000006000007945 */ /* 0x000fe20003800000 */
[----:B------:R-:W-:Y:S01]  /*2dc00*/  PLOP3.LUT P6, PT, P6, PT, PT, 0x8, 0x0 ;  /* 0x000000000000781c */ /* 0x000fe200037ce170 */
[----:B------:R-:W-:-:S12]  /*2dc10*/  IMAD.MOV.U32 R15, RZ, RZ, -0x1 ;  /* 0xffffffffff0f7424 */ /* 0x000fd800078e00ff */
[----:B0-----:R-:W-:Y:S05]  /*2dc20*/  WARPSYNC.COLLECTIVE R15, `(.L_x_3842) ;  /* 0x000000000f087348 */ /* 0x001fea0003c00000 */
[----:B------:R-:W-:Y:S01]  /*2dc30*/  VOTE.ANY R14, PT, P6 ;  /* 0x00000000000e7806 */ /* 0x000fe200030e0100 */
[----:B0-----:R-:W-:Y:S06]  /*2dc40*/  ENDCOLLECTIVE ;  /* 0x000000000000791b */ /* 0x001fec0003800000 */
.L_x_3842:
[----:B------:R-:W-:Y:S05]  /*2dc50*/  BSYNC B0 ;  /* 0x0000000000007941 */ /* 0x000fea0003800000 */
.L_x_3841:
[----:B------:R-:W-:Y:S02]  /*2dc60*/  IMAD.MOV.U32 R3, RZ, RZ, R14 ;  /* 0x000000ffff037224 */ /* 0x000fe400078e000e */
[----:B------:R-:W-:Y:S02]  /*2dc70*/  IMAD.MOV.U32 R13, RZ, RZ, R2 ;  /* 0x000000ffff0d7224 */ /* 0x000fe400078e0002 */
[----:B------:R-:W0:Y:S01]  /*2dc80*/  POPC R4, R3 ;  /* 0x0000000300047309 */ /* 0x000e220000000000 */
[----:B------:R-:W-:Y:S02]  /*2dc90*/  IMAD.MOV.U32 R11, RZ, RZ, 0x1f ;  /* 0x0000001fff0b7424 */ /* 0x000fe400078e00ff */
[----:B------:R-:W-:Y:S01]  /*2dca0*/  IMAD.MOV.U32 R15, RZ, RZ, -0x1 ;  /* 0xffffffffff0f7424 */ /* 0x000fe200078e00ff */
[----:B0-----:R-:W-:-:S07]  /*2dcb0*/  MOV R12, R4 ;  /* 0x00000004000c7202 */ /* 0x001fce0000000f00 */
[----:B------:R-:W-:Y:S05]  /*2dcc0*/  WARPSYNC.COLLECTIVE R15, `(.L_x_3843) ;  /* 0x000000000f087348 */ /* 0x000fea0003c00000 */
[----:B------:R0:W1:Y:S02]  /*2dcd0*/  SHFL.IDX P6, R14, R13, R12, R11 ;  /* 0x0000000c0d0e7389 */ /* 0x00006400000c000b */
[----:B01----:R-:W-:Y:S01]  /*2dce0*/  ENDCOLLECTIVE ;  /* 0x000000000000791b */ /* 0x003fe20003800000 */
.L_x_3843:
[----:B------:R-:W-:Y:S01]  /*2dcf0*/  IMAD.MOV.U32 R17, RZ, RZ, R14 ;  /* 0x000000ffff117224 */ /* 0x000fe200078e000e */
[----:B------:R-:W-:Y:S06]  /*2dd00*/  BRA `(.L_x_3844) ;  /* 0xffffffbc00847947 */ /* 0x000fec000383ffff */
.L_x_3687:
[----:B------:R-:W-:Y:S01]  /*2dd10*/  BSSY B0, `(.L_x_3845) ;  /* 0x0000007000007945 */ /* 0x000fe20003800000 */
[----:B------:R-:W-:Y:S02]  /*2dd20*/  IMAD.MOV.U32 R13, RZ, RZ, R5 ;  /* 0x000000ffff0d7224 */ /* 0x000fe400078e0005 */
[----:B------:R-:W-:Y:S02]  /*2dd30*/  IMAD.MOV.U32 R11, RZ, RZ, 0x1f ;  /* 0x0000001fff0b7424 */ /* 0x000fe400078e00ff */
[----:B------:R-:W-:-:S07]  /*2dd40*/  IMAD.MOV.U32 R15, RZ, RZ, -0x1 ;  /* 0xffffffffff0f7424 */ /* 0x000fce00078e00ff */
[----:B0-2---:R-:W-:Y:S05]  /*2dd50*/  WARPSYNC.COLLECTIVE R15, `(.L_x_3846) ;  /* 0x000000000f087348 */ /* 0x005fea0003c00000 */
[----:B------:R1:W3:Y:S02]  /*2dd60*/  SHFL.IDX P6, R14, R13, R12, R11 ;  /* 0x0000000c0d0e7389 */ /* 0x0002e400000c000b */
[----:B0123--:R-:W-:Y:S01]  /*2dd70*/  ENDCOLLECTIVE ;  /* 0x000000000000791b */ /* 0x00ffe20003800000 */
.L_x_3846:
[----:B------:R-:W-:Y:S05]  /*2dd80*/  BSYNC B0 ;  /* 0x0000000000007941 */ /* 0x000fea0003800000 */
.L_x_3845:
[----:B------:R-:W-:Y:S01]  /*2dd90*/  MOV R2, R14 ;  /* 0x0000000e00027202 */ /* 0x000fe20000000f00 */
[----:B------:R-:W-:Y:S06]  /*2dda0*/  BRA `(.L_x_3686) ;  /* 0xffffffbc00787947 */ /* 0x000fec000383ffff */
.L_x_3691:
[----:B0-----:R0:W1:Y:S02]  /*2ddb0*/  SYNCS.PHASECHK.TRANS64.TRYWAIT P0, [R0+URZ+0x33420], R3 ;  /* 0x03342003000075a7 */ /* 0x001064000800017f */
[----:B-1----:R-:W-:Y:S05]  /*2ddc0*/  @!P0 NANOSLEEP.SYNCS 0x989680 ;  /* 0x009896800000895d */ /* 0x002fea0003900000 */
[----:B------:R-:W1:Y:S02]  /*2ddd0*/  @!P0 SYNCS.PHASECHK.TRANS64 P0, [R0+URZ+0x33420], R3 ;  /* 0x03342003000085a7 */ /* 0x000e64000800007f */
[----:B-1----:R-:W-:Y:S05]  /*2dde0*/  @!P0 BRA `(.L_x_3691) ;  /* 0xfffffffc00f08947 */ /* 0x002fea000383ffff */
[----:B------:R-:W-:Y:S05]  /*2ddf0*/  BRA `(.L_x_3847) ;  /* 0xffffffc0006c7947 */ /* 0x000fea000383ffff */
.L_x_3692:
        /* <DEDUP_REMOVED lines=11> */
.L_x_3849:
[----:B------:R-:W-:Y:S05]  /*2deb0*/  BSYNC B0 ;  /* 0x0000000000007941 */ /* 0x000fea0003800000 */
.L_x_3848:
[----:B------:R-:W-:Y:S05]  /*2dec0*/  BRA `(.L_x_3850) ;  /* 0xffffffc000547947 */ /* 0x000fea000383ffff */
.L_x_3693:
[----:B------:R-:W-:Y:S01]  /*2ded0*/  BSSY B0, `(.L_x_3851) ;  /* 0x0000006000007945 */ /* 0x000fe20003800000 */
[----:B------:R-:W-:-:S07]  /*2dee0*/  IMAD.MOV.U32 R15, RZ, RZ, -0x1 ;  /* 0xffffffffff0f7424 */ /* 0x000fce00078e00ff */
[----:B01----:R-:W-:Y:S05]  /*2def0*/  WARPSYNC.COLLECTIVE R15, `(.L_x_3852) ;  /* 0x000000000f0c7348 */ /* 0x003fea0003c00000 */
[----:B------:R-:W-:Y:S02]  /*2df00*/  ELECT P6, UR62, PT ;  /* 0x00000000003e782f */ /* 0x000fe400038c0000 */
[----:B------:R-:W-:Y:S01]  /*2df10*/  MOV R14, UR62 ;  /* 0x0000003e000e7c02 */ /* 0x000fe20008000f00 */
[----:B01----:R-:W-:Y:S10]  /*2df20*/  ENDCOLLECTIVE ;  /* 0x000000000000791b */ /* 0x003ff40003800000 */
.L_x_3852:
[----:B------:R-:W-:Y:S05]  /*2df30*/  BSYNC B0 ;  /* 0x0000000000007941 */ /* 0x000fea0003800000 */
.L_x_3851:
[----:B------:R-:W-:Y:S05]  /*2df40*/  BRA `(.L_x_3853) ;  /* 0xffffffc000487947 */ /* 0x000fea000383ffff */
.L_x_3695:
[----:B0-----:R0:W1:Y:S02]  /*2df50*/  SYNCS.PHASECHK.TRANS64.TRYWAIT P1, [R6+URZ], R5 ;  /* 0x00000005060075a7 */ /* 0x001064000802017f */
[----:B-1----:R-:W-:Y:S05]  /*2df60*/  @!P1 NANOSLEEP.SYNCS 0x989680 ;  /* 0x009896800000995d */ /* 0x002fea0003900000 */
[----:B------:R-:W1:Y:S02]  /*2df70*/  @!P1 SYNCS.PHASECHK.TRANS64 P1, [R6+URZ], R5 ;  /* 0x00000005060095a7 */ /* 0x000e64000802007f */
[----:B-1----:R-:W-:Y:S05]  /*2df80*/  @!P1 BRA `(.L_x_3695) ;  /* 0xfffffffc00f09947 */ /* 0x002fea000383ffff */
[----:B------:R-:W-:Y:S05]  /*2df90*/  BRA `(.L_x_3854) ;  /* 0xffffffc000847947 */ /* 0x000fea000383ffff */
.L_x_3696:
[----:B-1----:R1:W2:Y:S02]  /*2dfa0*/  SYNCS.PHASECHK.TRANS64.TRYWAIT P1, [R7+URZ], R2 ;  /* 0x00000002070075a7 */ /* 0x0022a4000802017f */
[----:B--2---:R-:W-:Y:S05]  /*2dfb0*/  @!P1 NANOSLEEP.SYNCS 0x989680 ;  /* 0x009896800000995d */ /* 0x004fea0003900000 */
[----:B------:R-:W2:Y:S02]  /*2dfc0*/  @!P1 SYNCS.PHASECHK.TRANS64 P1, [R7+URZ], R2 ;  /* 0x00000002070095a7 */ /* 0x000ea4000802007f */
[----:B--2---:R-:W-:Y:S05]  /*2dfd0*/  @!P1 BRA `(.L_x_3696) ;  /* 0xfffffffc00f09947 */ /* 0x004fea000383ffff */
[----:B------:R-:W-:Y:S05]  /*2dfe0*/  BRA `(.L_x_3855) ;  /* 0xffffffc000787947 */ /* 0x000fea000383ffff */
.L_x_3698:
[----:B--2---:R2:W3:Y:S02]  /*2dff0*/  SYNCS.PHASECHK.TRANS64.TRYWAIT P1, [R4+URZ+0x33460], R5 ;  /* 0x03346005040075a7 */ /* 0x0044e4000802017f */
[----:B---3--:R-:W-:Y:S05]  /*2e000*/  @!P1 NANOSLEEP.SYNCS 0x989680 ;  /* 0x009896800000995d */ /* 0x008fea0003900000 */
[----:B------:R-:W3:Y:S02]  /*2e010*/  @!P1 SYNCS.PHASECHK.TRANS64 P1, [R4+URZ+0x33460], R5 ;  /* 0x03346005040095a7 */ /* 0x000ee4000802007f */
[----:B---3--:R-:W-:Y:S05]  /*2e020*/  @!P1 BRA `(.L_x_3698) ;  /* 0xfffffffc00f09947 */ /* 0x008fea000383ffff */
[----:B------:R-:W-:Y:S05]  /*2e030*/  BRA `(.L_x_3856) ;  /* 0xffffffc0007c7947 */ /* 0x000fea000383ffff */
.L_x_3700:
[----:B---3--:R3:W4:Y:S02]  /*2e040*/  SYNCS.PHASECHK.TRANS64.TRYWAIT P1, [R3+URZ+0x33460], R2 ;  /* 0x03346002030075a7 */ /* 0x008724000802017f */
[----:B----4-:R-:W-:Y:S05]  /*2e050*/  @!P1 NANOSLEEP.SYNCS 0x989680 ;  /* 0x009896800000995d */ /* 0x010fea0003900000 */
[----:B------:R-:W4:Y:S02]  /*2e060*/  @!P1 SYNCS.PHASECHK.TRANS64 P1, [R3+URZ+0x33460], R2 ;  /* 0x03346002030095a7 */ /* 0x000f24000802007f */
[----:B----4-:R-:W-:Y:S05]  /*2e070*/  @!P1 BRA `(.L_x_3700) ;  /* 0xfffffffc00f09947 */ /* 0x010fea000383ffff */
[----:B------:R-:W-:Y:S05]  /*2e080*/  BRA `(.L_x_3857) ;  /* 0xffffffc0007c7947 */ /* 0x000fea000383ffff */
.L_x_3702:
[----:B----4-:R4:W0:Y:S02]  /*2e090*/  SYNCS.PHASECHK.TRANS64.TRYWAIT P0, [R4+URZ+0x33480], R5 ;  /* 0x03348005040075a7 */ /* 0x010824000800017f */
[----:B0-----:R-:W-:Y:S05]  /*2e0a0*/  @!P0 NANOSLEEP.SYNCS 0x989680 ;  /* 0x009896800000895d */ /* 0x001fea0003900000 */
[----:B------:R-:W0:Y:S02]  /*2e0b0*/  @!P0 SYNCS.PHASECHK.TRANS64 P0, [R4+URZ+0x33480], R5 ;  /* 0x03348005040085a7 */ /* 0x000e24000800007f */
[----:B0-----:R-:W-:Y:S05]  /*2e0c0*/  @!P0 BRA `(.L_x_3702) ;  /* 0xfffffffc00f08947 */ /* 0x001fea000383ffff */
[----:B------:R-:W-:Y:S05]  /*2e0d0*/  BRA `(.L_x_3703) ;  /* 0xffffffc000787947 */ /* 0x000fea000383ffff */
.L_x_3858:
        /* <DEDUP_REMOVED lines=10> */
.L_x_12962:


//--------------------- .text._ZN7cutlass13device_kernelIN5flash11enable_sm90INS1_16FlashAttnFwdSm90INS1_25CollectiveMainloopFwdSm90ILi2EN4cute5tupleIJNS5_1CILi1EEES8_S8_EEENS6_IJNS7_ILi128EEENS7_ILi160EEENS7_ILi192EEEEEELi192ENS_12float_e4m3_tEfNS_4arch4Sm90ELb0ELb1ELb0ELb0ELb0ELb0ELb0ELb1ELb1ELb1ELb0ELb0EEENS1_21CollectiveEpilogueFwdINS6_IJSA_SC_SB_EEES9_NS_10bfloat16_tESG_Li256ELb0ELb1ELb0ELb1EEENS1_30DynamicPersistentTileSchedulerILi256ELi128ELb0ELb1ELb1EEEEEEEEEvNT_6ParamsE --------------------------
	.section	.text._ZN7cutlass13device_kernelIN5flash11enable_sm90INS1_16FlashAttnFwdSm90INS1_25CollectiveMainloopFwdSm90ILi2EN4cute5tupleIJNS5_1CILi1EEES8_S8_EEENS6_IJNS7_ILi128EEENS7_ILi160EEENS7_ILi192EEEEEELi192ENS_12float_e4m3_tEfNS_4arch4Sm90ELb0ELb1ELb0ELb0ELb0ELb0ELb0ELb1ELb1ELb1ELb0ELb0EEENS1_21CollectiveEpilogueFwdINS6_IJSA_SC_SB_EEES9_NS_10bfloat16_tESG_Li256ELb0ELb1ELb0ELb1EEENS1_30DynamicPersistentTileSchedulerILi256ELi128ELb0ELb1ELb1EEEEEEEEEvNT_6ParamsE,"ax",@progbits
	.align	128
.text._ZN7cutlass13device_kernelIN5flash11enable_sm90INS1_16FlashAttnFwdSm90INS1_25CollectiveMainloopFwdSm90ILi2EN4cute5tupleIJNS5_1CILi1EEES8_S8_EEENS6_IJNS7_ILi128EEENS7_ILi160EEENS7_ILi192EEEEEELi192ENS_12float_e4m3_tEfNS_4arch4Sm90ELb0ELb1ELb0ELb0ELb0ELb0ELb0ELb1ELb1ELb1ELb0ELb0EEENS1_21CollectiveEpilogueFwdINS6_IJSA_SC_SB_EEES9_NS_10bfloat16_tESG_Li256ELb0ELb1ELb0ELb1EEENS1_30DynamicPersistentTileSchedulerILi256ELi128ELb0ELb1ELb1EEEEEEEEEvNT_6ParamsE:
        .type           _ZN7cutlass13device_kernelIN5flash11enable_sm90INS1_16FlashAttnFwdSm90INS1_25CollectiveMainloopFwdSm90ILi2EN4cute5tupleIJNS5_1CILi1EEES8_S8_EEENS6_IJNS7_ILi128EEENS7_ILi160EEENS7_ILi192EEEEEELi192ENS_12float_e4m3_tEfNS_4arch4Sm90ELb0ELb1ELb0ELb0ELb0ELb0ELb0ELb1ELb1ELb1ELb0ELb0EEENS1_21CollectiveEpilogueFwdINS6_IJSA_SC_SB_EEES9_NS_10bfloat16_tESG_Li256ELb0ELb1ELb0ELb1EEENS1_30DynamicPersistentTileSchedulerILi256ELi128ELb0ELb1ELb1EEEEEEEEEvNT_6ParamsE,@function
        .size           _ZN7cutlass13device_kernelIN5flash11enable_sm90INS1_16FlashAttnFwdSm90INS1_25CollectiveMainloopFwdSm90ILi2EN4cute5tupleIJNS5_1CILi1EEES8_S8_EEENS6_IJNS7_ILi128EEENS7_ILi160EEENS7_ILi192EEEEEELi192ENS_12float_e4m3_tEfNS_4arch4Sm90ELb0ELb1ELb0ELb0ELb0ELb0ELb0ELb1ELb1ELb1ELb0ELb0EEENS1_21CollectiveEpilogueFwdINS6_IJSA_SC_SB_EEES9_NS_10bfloat16_tESG_Li256ELb0ELb1ELb0ELb1EEENS1_30DynamicPersistentTileSchedulerILi256ELi128ELb0ELb1ELb1EEEEEEEEEvNT_6ParamsE,(.L_x_12963 - _ZN7cutlass13device_kernelIN5flash11enable_sm90INS1_16FlashAttnFwdSm90INS1_25CollectiveMainloopFwdSm90ILi2EN4cute5tupleIJNS5_1CILi1EEES8_S8_EEENS6_IJNS7_ILi128EEENS7_ILi160EEENS7_ILi192EEEEEELi192ENS_12float_e4m3_tEfNS_4arch4Sm90ELb0ELb1ELb0ELb0ELb0ELb0ELb0ELb1ELb1ELb1ELb0ELb0EEENS1_21CollectiveEpilogueFwdINS6_IJSA_SC_SB_EEES9_NS_10bfloat16_tESG_Li256ELb0ELb1ELb0ELb1EEENS1_30DynamicPersistentTileSchedulerILi256ELi128ELb0ELb1ELb1EEEEEEEEEvNT_6ParamsE)
        .other          _ZN7cutlass13device_kernelIN5flash11enable_sm90INS1_16FlashAttnFwdSm90INS1_25CollectiveMainloopFwdSm90ILi2EN4cute5tupleIJNS5_1CILi1EEES8_S8_EEENS6_IJNS7_ILi128EEENS7_ILi160EEENS7_ILi192EEEEEELi192ENS_12float_e4m3_tEfNS_4arch4Sm90ELb0ELb1ELb0ELb0ELb0ELb0ELb0ELb1ELb1ELb1ELb0ELb0EEENS1_21CollectiveEpilogueFwdINS6_IJSA_SC_SB_EEES9_NS_10bfloat16_tESG_Li256ELb0ELb1ELb0ELb1EEENS1_30DynamicPersistentTileSchedulerILi256ELi128ELb0ELb1ELb1EEEEEEEEEvNT_6ParamsE,@"STO_CUDA_ENTRY STV_DEFAULT"
_ZN7cutlass13device_kernelIN5flash11enable_sm90INS1_16FlashAttnFwdSm90INS1_25CollectiveMainloopFwdSm90ILi2EN4cute5tupleIJNS5_1CILi1EEES8_S8_EEENS6_IJNS7_ILi128EEENS7_ILi160EEENS7_ILi192EEEEEELi192ENS_12float_e4m3_tEfNS_4arch4Sm90ELb0ELb1ELb0ELb0ELb0ELb0ELb0ELb1ELb1ELb1ELb0ELb0EEENS1_21CollectiveEpilogueFwdINS6_IJSA_SC_SB_EEES9_NS_10bfloat16_tESG_Li256ELb0ELb1ELb0ELb1EEENS1_30DynamicPersistentTileSchedulerILi256ELi128ELb0ELb1ELb1EEEEEEEEEvNT_6ParamsE:
        /* <DEDUP_REMOVED lines=18> */
.L_x_3860:
[----:B------:R-:W-:Y:S05]  /*0120*/  BSYNC B0 ;  /* 0x0000000000007941 */ /* 0x000fea0003800000 */
.L_x_3859:
        /* <DEDUP_REMOVED lines=41> */
.L_x_3861:
        /* <DEDUP_REMOVED lines=22> */
.L_x_3862:
        /* <DEDUP_REMOVED lines=18> */
.L_x_3863:
        /* <DEDUP_REMOVED lines=22> */
.L_x_3864:
        /* <DEDUP_REMOVED lines=22> */
.L_x_3865:
[----:B------:R-:W-:Y:S01]  /*0900*/  PLOP3.LUT P0, PT, PT, PT, UP0, 0x80, 0x0 ;  /* 0x000000000000781c */ /* 0x000fe20003f0f008 */
[----:B------:R-:W-:Y:S01]  /*0910*/  UMOV UR38, 0x1 ;  /* 0x0000000100267882 */ /* 0x000fe20000000000 */
[----:B------:R-:W-:Y:S01]  /*0920*/  NOP ;  /* 0x0000000000007918 */ /* 0x000fe20000000000 */
[----:B------:R-:W-:Y:S01]  /*0930*/  USEL UR38, UR38, 0x2, !UP0 ;  /* 0x0000000226267887 */ /* 0x000fe2000c000000 */
[----:B------:R-:W-:Y:S01]  /*0940*/  ULDC.64 UR50, c[0x0][0x208] ;  /* 0x0000820000327ab9 */ /* 0x000fe20000000a00 */
[----:B012-4-:R-:W-:Y:S08]  /*0950*/  BAR.SYNC.DEFER_BLOCKING 0x0 ;  /* 0x0000000000007b1d */ /* 0x017ff00000010000 */
[----:B------:R-:W-:Y:S05]  /*0960*/  @!P0 BRA `(.L_x_3866) ;  /* 0x0000015800ec8947 */ /* 0x000fea0003800000 */
.L_x_3867:
        /* <DEDUP_REMOVED lines=21> */
[CC--:B------:R-:W-:Y:S02]  /*0ac0*/  LEA.HI R4, R0.reuse, R225.reuse, RZ, 0x5 ;  /* 0x000000e100047211 */ /* 0x0c0fe400078f28ff */
[----:B------:R-:W-:Y:S02]  /*0ad0*/  LOP3.LUT R2, R3, 0xffffff80, RZ, 0xc0, !PT ;  /* 0xffffff8003027812 */ /* 0x000fe400078ec0ff */
[-C--:B------:R-:W-:Y:S01]  /*0ae0*/  LEA.HI R10, R0, R225.reuse, RZ, 0x2 ;  /* 0x000000e1000a7211 */ /* 0x080fe200078f10ff */
[----:B------:R-:W-:Y:S01]  /*0af0*/  IMAD.SHL.U32 R6, R4, 0x20, RZ ;  /* 0x0000002004067824 */ /* 0x000fe200078e00ff */
[----:B------:R-:W-:Y:S01]  /*0b00*/  SHF.R.S32.HI R222, RZ, 0x7, R3 ;  /* 0x00000007ffde7819 */ /* 0x000fe20000011403 */
[----:B------:R-:W-:Y:S01]  /*0b10*/  IMAD.IADD R221, R225, 0x1, -R2 ;  /* 0x00000001e1dd7824 */ /* 0x000fe200078e0a02 */
[----:B------:R-:W-:-:S02]  /*0b20*/  LEA.HI R2, R0, R225, RZ, 0x4 ;  /* 0x000000e100027211 */ /* 0x000fc400078f20ff */
[----:B------:R-:W-:Y:S02]  /*0b30*/  LOP3.LUT R7, R6, 0xfffffc00, RZ, 0xc0, !PT ;  /* 0xfffffc0006077812 */ /* 0x000fe400078ec0ff */
[----:B------:R-:W-:Y:S02]  /*0b40*/  SHF.R.S32.HI R8, RZ, 0x1f, R221 ;  /* 0x0000001fff087819 */ /* 0x000fe400000114dd */
[----:B------:R-:W-:Y:S02]  /*0b50*/  SHF.R.S32.HI R5, RZ, 0x4, R2 ;  /* 0x00000004ff057819 */ /* 0x000fe40000011402 */
[----:B------:R-:W-:Y:S02]  /*0b60*/  LEA.HI R9, R8, R221, RZ, 0x2 ;  /* 0x000000dd08097211 */ /* 0x000fe400078f10ff */
[----:B------:R-:W-:Y:S02]  /*0b70*/  LOP3.LUT R4, R2, 0x3fffff0, RZ, 0xc0, !PT ;  /* 0x03fffff002047812 */ /* 0x000fe400078ec0ff */
[----:B------:R-:W-:-:S02]  /*0b80*/  SHF.R.S32.HI R6, RZ, 0x2, R9 ;  /* 0x00000002ff067819 */ /* 0x000fc40000011409 */
[----:B------:R-:W-:Y:S01]  /*0b90*/  SHF.R.S32.HI R11, RZ, 0x1f, R9 ;  /* 0x0000001fff0b7819 */ /* 0x000fe20000011409 */
[----:B------:R-:W-:Y:S01]  /*0ba0*/  IMAD.IADD R4, R225, 0x1, -R4 ;  /* 0x00000001e1047824 */ /* 0x000fe200078e0a04 */
[----:B------:R-:W-:Y:S02]  /*0bb0*/  LOP3.LUT R10, R10, 0xfffffffc, RZ, 0xc0, !PT ;  /* 0xfffffffc0a0a7812 */ /* 0x000fe400078ec0ff */
[----:B------:R-:W-:Y:S01]  /*0bc0*/  LEA.HI R11, R11, R6, RZ, 0x3 ;  /* 0x000000060b0b7211 */ /* 0x000fe200078f18ff */
[----:B------:R-:W-:Y:S01]  /*0bd0*/  IMAD R7, R4, 0x40, R7 ;  /* 0x0000004004077824 */ /* 0x000fe200078e0207 */
[----:B------:R-:W-:Y:S01]  /*0be0*/  LEA.HI R2, R2, R5, RZ, 0x1 ;  /* 0x0000000502027211 */ /* 0x000fe200078f08ff */
[----:B------:R-:W-:Y:S01]  /*0bf0*/  IMAD.IADD R10, R225, 0x1, -R10 ;  /* 0x00000001e10a7824 */ /* 0x000fe200078e0a0a */
[----:B------:R-:W-:Y:S02]  /*0c00*/  LOP3.LUT R11, R11, 0xfffffff8, RZ, 0xc0, !PT ;  /* 0xfffffff80b0b7812 */ /* 0x000fe400078ec0ff */
[----:B------:R-:W-:-:S02]  /*0c10*/  LEA.HI R8, R8, R221, RZ, 0x5 ;  /* 0x000000dd08087211 */ /* 0x000fc400078f28ff */
[----:B------:R-:W-:Y:S01]  /*0c20*/  LEA.HI R3, R3, R222, RZ, 0x1 ;  /* 0x000000de03037211 */ /* 0x000fe200078f08ff */
[----:B------:R-:W-:Y:S01]  /*0c30*/  IMAD.IADD R11, R6, 0x1, -R11 ;  /* 0x00000001060b7824 */ /* 0x000fe200078e0a0b */
[----:B------:R-:W-:Y:S02]  /*0c40*/  LOP3.LUT R2, R2, 0x1ffffffe, RZ, 0xc0, !PT ;  /* 0x1ffffffe02027812 */ /* 0x000fe400078ec0ff */
[----:B------:R-:W-:Y:S02]  /*0c50*/  LEA.HI R4, R10, R10, RZ, 0x1 ;  /* 0x0000000a0a047211 */ /* 0x000fe400078f08ff */
[----:B------:R-:W-:Y:S01]  /*0c60*/  SHF.R.S32.HI R8, RZ, 0x5, R8 ;  /* 0x00000005ff087819 */ /* 0x000fe20000011408 */
[----:B------:R-:W-:Y:S01]  /*0c70*/  IMAD.IADD R2, R5, 0x1, -R2 ;  /* 0x0000000105027824 */ /* 0x000fe200078e0a02 */
[----:B------:R-:W-:Y:S02]  /*0c80*/  LOP3.LUT R3, R3, 0x3fffffe, RZ, 0xc0, !PT ;  /* 0x03fffffe03037812 */ /* 0x000fe400078ec0ff */
[----:B------:R-:W-:Y:S01]  /*0c90*/  LOP3.LUT R5, R4, 0x1ffffffe, RZ, 0xc0, !PT ;  /* 0x1ffffffe04057812 */ /* 0x000fe200078ec0ff */
[----:B------:R-:W-:Y:S01]  /*0ca0*/  IMAD R8, R8, 0x10, R11 ;  /* 0x0000001008087824 */ /* 0x000fe200078e020b */
[----:B------:R-:W-:Y:S01]  /*0cb0*/  LEA.HI R0, R0, R225, RZ, 0x3 ;  /* 0x000000e100007211 */ /* 0x000fe200078f18ff */
[----:B------:R-:W-:Y:S01]  /*0cc0*/  IMAD.IADD R3, R222, 0x1, -R3 ;  /* 0x00000001de037824 */ /* 0x000fe200078e0a03 */
[----:B------:R-:W-:Y:S01]  /*0cd0*/  LOP3.LUT R18, R9, 0x7ffffffc, RZ, 0xc0, !PT ;  /* 0x7ffffffc09127812 */ /* 0x000fe200078ec0ff */
[----:B------:R-:W-:Y:S01]  /*0ce0*/  IMAD.IADD R10, R10, 0x1, -R5 ;  /* 0x000000010a0a7824 */ /* 0x000fe200078e0a05 */
[----:B------:R-:W-:Y:S01]  /*0cf0*/  LOP3.LUT R22, R0, 0xfffffff8, RZ, 0xc0, !PT ;  /* 0xfffffff800167812 */ /* 0x000fe200078ec0ff */
[----:B------:R-:W-:Y:S01]  /*0d00*/  IMAD R223, R3, 0x40, R8 ;  /* 0x0000004003df7824 */ /* 0x000fe200078e0208 */
[----:B------:R-:W-:Y:S01]  /*0d10*/  SHF.R.S32.HI R220, RZ, 0x3, R0 ;  /* 0x00000003ffdc7819 */ /* 0x000fe20000011400 */
[----:B------:R-:W-:-:S02]  /*0d20*/  IMAD R224, R2, 0x8, R7 ;  /* 0x0000000802e07824 */ /* 0x000fc400078e0207 */
[----:B------:R-:W-:Y:S02]  /*0d30*/  IMAD.IADD R22, R225, 0x1, -R22 ;  /* 0x00000001e1167824 */ /* 0x000fe400078e0a16 */
[----:B------:R-:W-:Y:S02]  /*0d40*/  IMAD.IADD R18, R221, 0x1, -R18 ;  /* 0x00000001dd127824 */ /* 0x000fe400078e0a12 */
[----:B------:R-:W-:-:S07]  /*0d50*/  IMAD R19, R10, 0x8, R223 ;  /* 0x000000080a137824 */ /* 0x000fce00078e02df */
.L_x_3968:
        /* <DEDUP_REMOVED lines=21> */
.L_x_3868:
[----:B------:R-:W-:Y:S01]  /*0eb0*/  ULDC UR6, c[0x0][0xc54] ;  /* 0x0003150000067ab9 */ /* 0x000fe20000000800 */
[----:B------:R-:W-:Y:S01]  /*0ec0*/  UMOV UR8, UR7 ;  /* 0x0000000700087c82 */ /* 0x000fe20008000000 */
[----:B------:R-:W-:-:S11]  /*0ed0*/  UISETP.NE.AND UP0, UPT, UR6, 0x1, UPT ;  /* 0x000000010600788c */ /* 0x000fd6000bf05270 */
[----:B------:R-:W-:Y:S02]  /*0ee0*/  @UP0 ULDC.64 UR10, c[0x0][0xc58] ;  /* 0x00031600000a0ab9 */ /* 0x000fe40000000a00 */
[----:B------:R-:W-:-:S04]  /*0ef0*/  UIMAD.WIDE.U32 UR4, UR7, UR10, URZ ;  /* 0x0000000a070472a5 */ /* 0x000fc8000f8e003f */
[----:B------:R-:W-:-:S04]  /*0f00*/  @UP0 USHF.R.U32.HI UR8, URZ, UR11, UR5 ;  /* 0x0000000b3f080299 */ /* 0x000fc80008011605 */
[----:B------:R-:W-:-:S12]  /*0f10*/  UIMAD UR4, UR8, UR6, URZ ;  /* 0x00000006080472a4 */ /* 0x000fd8000f8e023f */
.L_x_3869:
[----:B------:R-:W-:Y:S01]  /*0f20*/  ULDC UR42, c[0x0][0xc48] ;  /* 0x00031200002a7ab9 */ /* 0x000fe20000000800 */
[----:B------:R-:W-:Y:S01]  /*0f30*/  UIADD3 UR6, UR7, -UR4, URZ ;  /* 0x8000000407067290 */ /* 0x000fe2000fffe03f */
[----:B------:R-:W-:Y:S01]  /*0f40*/  IMAD.MOV.U32 R3, RZ, RZ, 0x3f800000 ;  /* 0x3f800000ff037424 */ /* 0x000fe200078e00ff */
[----:B------:R-:W-:Y:S01]  /*0f50*/  UISETP.NE.AND UP2, UPT, UR42, 0x1, UPT ;  /* 0x000000012a00788c */ /* 0x000fe2000bf45270 */
[----:B------:R-:W-:Y:S01]  /*0f60*/  IMAD.MOV.U32 R0, RZ, RZ, 0x3f800000 ;  /* 0x3f800000ff007424 */ /* 0x000fe200078e00ff */
[----:B------:R-:W-:Y:S01]  /*0f70*/  ULDC.64 UR4, c[0x0][0x990] ;  /* 0x0002640000047ab9 */ /* 0x000fe20000000a00 */
[----:B------:R-:W-:Y:S01]  /*0f80*/  ULDC UR18, c[0x0][0xc54] ;  /* 0x0003150000127ab9 */ /* 0x000fe20000000800 */
[----:B------:R-:W-:Y:S01]  /*0f90*/  UISETP.NE.U32.AND UP0, UPT, UR4, URZ, UPT ;  /* 0x0000003f0400728c */ /* 0x000fe2000bf05070 */
[----:B------:R-:W0:Y:S01]  /*0fa0*/  LDC R8, c[0x0][0x448] ;  /* 0x00011200ff087b82 */ /* 0x000e220000000800 */
[----:B------:R-:W-:Y:S02]  /*0fb0*/  UIMAD UR18, UR9, UR18, UR6 ;  /* 0x00000012091272a4 */ /* 0x000fe4000f8e0206 */
[----:B------:R-:W-:Y:S01]  /*0fc0*/  UISETP.NE.AND.EX UP0, UPT, UR5, URZ, UPT, UP0 ;  /* 0x0000003f0500728c */ /* 0x000fe2000bf05300 */
[----:B------:R-:W-:-:S02]  /*0fd0*/  ULDC.64 UR6, c[0x0][0x998] ;  /* 0x0002660000067ab9 */ /* 0x000fc40000000a00 */
[----:B------:R-:W-:Y:S01]  /*0fe0*/  @UP2 ULDC UR10, c[0x0][0xc4c] ;  /* 0x00031300000a2ab9 */ /* 0x000fe20000000800 */
[----:B------:R-:W-:Y:S01]  /*0ff0*/  UISETP.NE.U32.AND UP1, UPT, UR6, URZ, UPT ;  /* 0x0000003f0600728c */ /* 0x000fe2000bf25070 */
[----:B------:R-:W1:Y:S01]  /*1000*/  LDC.64 R12, c[0x0][0x9e0] ;  /* 0x00027800ff0c7b82 */ /* 0x000e620000000a00 */
[----:B------:R-:W-:Y:S01]  /*1010*/  UIMAD.WIDE.U32 UR10, UR18, UR10, URZ ;  /* 0x0000000a120a72a5 */ /* 0x000fe2000f8e003f */
[----:B------:R-:W-:Y:S01]  /*1020*/  PLOP3.LUT P0, PT, PT, PT, UP0, 0x80, 0x0 ;  /* 0x000000000000781c */ /* 0x000fe20003f0f008 */
[----:B------:R-:W-:Y:S01]  /*1030*/  @UP2 ULDC UR9, c[0x0][0xc50] ;  /* 0x0003140000092ab9 */ /* 0x000fe20000000800 */
[----:B------:R-:W-:Y:S01]  /*1040*/  UISETP.NE.AND.EX UP1, UPT, UR7, URZ, UPT, UP1 ;  /* 0x0000003f0700728c */ /* 0x000fe2000bf25310 */
[----:B------:R-:W-:Y:S01]  /*1050*/  UMOV UR44, UR18 ;  /* 0x00000012002c7c82 */ /* 0x000fe20008000000 */
[----:B------:R-:W-:Y:S02]  /*1060*/  @UP2 USHF.R.U32.HI UR44, URZ, UR9, UR11 ;  /* 0x000000093f2c2299 */ /* 0x000fe4000801160b */
[----:B------:R-:W2:Y:S01]  /*1070*/  LDC R105, c[0x0][0x288] ;  /* 0x0000a200ff697b82 */ /* 0x000ea20000000800 */
[----:B------:R-:W-:Y:S01]  /*1080*/  @UP0 ULDC.64 UR10, c[0x0][0x9a8] ;  /* 0x00026a00000a0ab9 */ /* 0x000fe20000000a00 */
[----:B------:R-:W-:Y:S01]  /*1090*/  @UP0 USHF.R.S32.HI UR9, URZ, 0x1f, UR44 ;  /* 0x0000001f3f090899 */ /* 0x000fe2000801142c */
[----:B------:R-:W-:Y:S01]  /*10a0*/  PLOP3.LUT P1, PT, PT, PT, UP1, 0x80, 0x0 ;  /* 0x000000000000781c */ /* 0x000fe20003f2f018 */
[----:B------:R-:W-:-:S02]  /*10b0*/  @UP0 UIMAD.WIDE.U32 UR12, UR44, UR10, URZ ;  /* 0x0000000a2c0c02a5 */ /* 0x000fc4000f8e003f */
[----:B------:R-:W-:Y:S02]  /*10c0*/  @UP0 UIMAD UR9, UR9, UR10, URZ ;  /* 0x0000000a090902a4 */ /* 0x000fe4000f8e023f */
[----:B------:R-:W3:Y:S01]  /*10d0*/  LDC R9, c[0x0][0x2f0] ;  /* 0x0000bc00ff097b82 */ /* 0x000ee20000000800 */
[----:B------:R-:W-:Y:S02]  /*10e0*/  @UP1 USHF.R.S32.HI UR10, URZ, 0x1f, UR44 ;  /* 0x0000001f3f0a1899 */ /* 0x000fe4000801142c */
[----:B------:R-:W-:Y:S01]  /*10f0*/  UIADD3 UR15, -UR44, URZ, URZ ;  /* 0x0000003f2c0f7290 */ /* 0x000fe2000fffe13f */
[----:B------:R-:W-:Y:S01]  /*1100*/  @UP1 ULDC.64 UR16, c[0x0][0x9b8] ;  /* 0x00026e0000101ab9 */ /* 0x000fe20000000a00 */
[----:B------:R-:W-:Y:S02]  /*1110*/  @UP0 UIMAD UR14, UR44, UR11, UR9 ;  /* 0x0000000b2c0e02a4 */ /* 0x000fe4000f8e0209 */
[----:B------:R-:W-:Y:S02]  /*1120*/  @UP1 UIMAD UR9, UR10, UR16, URZ ;  /* 0x000000100a0912a4 */ /* 0x000fe4000f8e023f */
[----:B------:R-:W-:-:S02]  /*1130*/  UIMAD UR42, UR42, UR15, UR18 ;  /* 0x0000000f2a2a72a4 */ /* 0x000fc4000f8e0212 */
[----:B------:R-:W-:Y:S02]  /*1140*/  @UP1 UIMAD UR15, UR44, UR17, UR9 ;  /* 0x000000112c0f12a4 */ /* 0x000fe4000f8e0209 */
[----:B------:R-:W-:Y:S02]  /*1150*/  @UP0 USHF.R.S32.HI UR9, URZ, 0x1f, UR42 ;  /* 0x0000001f3f090899 */ /* 0x000fe4000801142a */
[----:B------:R-:W-:Y:S02]  /*1160*/  @UP1 UIMAD.WIDE.U32 UR10, UR44, UR16, URZ ;  /* 0x000000102c0a12a5 */ /* 0x000fe4000f8e003f */
[----:B------:R-:W-:Y:S01]  /*1170*/  @UP1 USHF.R.S32.HI UR20, URZ, 0x1f, UR42 ;  /* 0x0000001f3f141899 */ /* 0x000fe2000801142a */
[----:B------:R-:W-:Y:S01]  /*1180*/  @UP0 ULDC.64 UR16, c[0x0][0x9b0] ;  /* 0x00026c0000100ab9 */ /* 0x000fe20000000a00 */
[----:B------:R-:W-:Y:S01]  /*1190*/  @UP1 ULDC.64 UR18, c[0x0][0x9c0] ;  /* 0x0002700000121ab9 */ /* 0x000fe20000000a00 */
[----:B------:R-:W-:Y:S02]  /*11a0*/  @UP0 UIADD3 UR13, UR13, UR14, URZ ;  /* 0x0000000e0d0d0290 */ /* 0x000fe4000fffe03f */
[----:B------:R-:W-:-:S02]  /*11b0*/  @UP0 UIMAD UR9, UR9, UR16, URZ ;  /* 0x00000010090902a4 */ /* 0x000fc4000f8e023f */
[----:B------:R-:W-:Y:S02]  /*11c0*/  @UP1 UIADD3 UR11, UR11, UR15, URZ ;  /* 0x0000000f0b0b1290 */ /* 0x000fe4000fffe03f */
[----:B------:R-:W-:Y:S02]  /*11d0*/  @UP1 UIMAD UR14, UR20, UR18, URZ ;  /* 0x00000012140e12a4 */ /* 0x000fe4000f8e023f */
        /* <DEDUP_REMOVED lines=12> */
[----:B------:R-:W-:Y:S01]  /*12a0*/  ULOP3.LUT UR8, UR8, 0x1ffffff, URZ, 0x3c, !UPT ;  /* 0x01ffffff08087892 */ /* 0x000fe2000f8e3c3f */
[----:B------:R-:W-:Y:S01]  /*12b0*/  IMAD.U32 R5, RZ, RZ, UR5 ;  /* 0x00000005ff057e24 */ /* 0x000fe2000f8e00ff */
[----:B------:R-:W-:Y:S01]  /*12c0*/  ULDC UR4, c[0x0][0xc3c] ;  /* 0x00030f0000047ab9 */ /* 0x000fe20000000800 */
[----:B------:R-:W-:Y:S01]  /*12d0*/  IMAD.U32 R7, RZ, RZ, UR7 ;  /* 0x00000007ff077e24 */ /* 0x000fe2000f8e00ff */
[----:B------:R-:W-:Y:S02]  /*12e0*/  ULDC UR5, c[0x0][0x988] ;  /* 0x0002620000057ab9 */ /* 0x000fe40000000800 */
[----:B------:R2:W4:Y:S01]  /*12f0*/  @P0 LDG.E R3, desc[UR50][R4.64] ;  /* 0x0000003204030981 */ /* 0x000522000c1e1900 */
[----:B------:R-:W-:Y:S01]  /*1300*/  UIADD3 UR4, UR8, UR4, URZ ;  /* 0x0000000408047290 */ /* 0x000fe2000fffe03f */
[----:B------:R-:W-:Y:S02]  /*1310*/  ULDC.64 UR6, c[0x0][0x418] ;  /* 0x0001060000067ab9 */ /* 0x000fe40000000a00 */
[----:B------:R-:W4:Y:S01]  /*1320*/  @P1 LDG.E R0, desc[UR50][R6.64] ;  /* 0x0000003206001981 */ /* 0x000f22000c1e1900 */
[----:B0-----:R-:W-:Y:S01]  /*1330*/  ISETP.NE.AND P1, PT, R8, 0x1, PT ;  /* 0x000000010800780c */ /* 0x001fe20003f25270 */
[----:B------:R-:W-:Y:S01]  /*1340*/  USHF.L.U32 UR36, UR4, 0x7, URZ ;  /* 0x0000000704247899 */ /* 0x000fe2000800063f */
[----:B------:R-:W0:Y:S01]  /*1350*/  LDC R8, c[0x0][0x424] ;  /* 0x00010900ff087b82 */ /* 0x000e220000000800 */
[----:B------:R-:W-:-:S02]  /*1360*/  ISETP.NE.U32.AND P0, PT, RZ, UR6, PT ;  /* 0x00000006ff007c0c */ /* 0x000fc4000bf05070 */
[----:B------:R-:W-:Y:S01]  /*1370*/  UIADD3 UR4, UR36, 0x7f, URZ ;  /* 0x0000007f24047890 */ /* 0x000fe2000fffe03f */
[----:B-1----:R-:W-:Y:S02]  /*1380*/  ISETP.GE.AND P2, PT, R13, 0x1, PT ;  /* 0x000000010d00780c */ /* 0x002fe40003f46270 */
[----:B------:R-:W-:Y:S02]  /*1390*/  ISETP.NE.AND.EX P0, PT, RZ, UR7, PT, P0 ;  /* 0x00000007ff007c0c */ /* 0x000fe4000bf05300 */
[----:B--2---:R-:W-:-:S03]  /*13a0*/  IADD3 R5, -R105, 0x1, RZ ;  /* 0x0000000169057810 */ /* 0x004fc60007ffe1ff */
[----:B------:R-:W1:Y:S08]  /*13b0*/  @P1 LDC R10, c[0x0][0x44c] ;  /* 0x00011300ff0a1b82 */ /* 0x000e700000000800 */
[----:B------:R-:W2:Y:S01]  /*13c0*/  @P1 LDC R11, c[0x0][0x450] ;  /* 0x00011400ff0b1b82 */ /* 0x000ea20000000800 */
[----:B-1----:R-:W-:-:S04]  /*13d0*/  @P1 IMAD.HI.U32 R4, R10, UR4, RZ ;  /* 0x000000040a041c27 */ /* 0x002fc8000f8e00ff */
[----:B----4-:R-:W-:Y:S01]  /*13e0*/  FMUL.FTZ R0, R3, R0 ;  /* 0x0000000003007220 */ /* 0x010fe20000410000 */
[----:B------:R-:W-:Y:S01]  /*13f0*/  IMAD.U32 R3, RZ, RZ, UR4 ;  /* 0x00000004ff037e24 */ /* 0x000fe2000f8e00ff */
[----:B--2---:R-:W-:Y:S02]  /*1400*/  @P1 SHF.R.U32.HI R3, RZ, R11, R4 ;  /* 0x0000000bff031219 */ /* 0x004fe40000011604 */
[----:B------:R-:W-:Y:S01]  /*1410*/  FMUL.FTZ R6, R0, UR5 ;  /* 0x0000000500067c20 */ /* 0x000fe20008410000 */
[----:B0-----:R-:W-:-:S04]  /*1420*/  SEL R0, R8, 0x1, P0 ;  /* 0x0000000108007807 */ /* 0x001fc80000000000 */
[----:B------:R-:W-:Y:S01]  /*1430*/  R2UR UR37, R6 ;  /* 0x00000000062572ca */ /* 0x000fe200000e0000 */
[CC--:B---3--:R-:W-:Y:S02]  /*1440*/  IMAD R6, R0.reuse, R9.reuse, R5 ;  /* 0x0000000900067224 */ /* 0x0c8fe400078e0205 */
[----:B------:R-:W-:Y:S02]  /*1450*/  IMAD R17, R0, R9, RZ ;  /* 0x0000000900117224 */ /* 0x000fe400078e02ff */
[----:B------:R-:W-:-:S04]  /*1460*/  IMAD.IADD R5, R6, 0x1, R3 ;  /* 0x0000000106057824 */ /* 0x000fc800078e0203 */
[----:B------:R-:W-:Y:S01]  /*1470*/  IMAD.IADD R3, R5, 0x1, R12 ;  /* 0x0000000105037824 */ /* 0x000fe200078e020c */
[----:B------:R-:W-:Y:S06]  /*1480*/  @!P2 BRA `(.L_x_3870) ;  /* 0x000000000040a947 */ /* 0x000fec0003800000 */
[C---:B------:R-:W-:Y:S01]  /*1490*/  ISETP.GT.AND P0, PT, R5.reuse, RZ, PT ;  /* 0x000000ff0500720c */ /* 0x040fe20003f04270 */
[----:B------:R-:W-:-:S12]  /*14a0*/  VIADD R4, R5, 0xffffffff ;  /* 0xffffffff05047836 */ /* 0x000fd80000000000 */
        /* <DEDUP_REMOVED lines=8> */
.L_x_3871:
[----:B------:R-:W-:-:S13]  /*1530*/  ISETP.NE.AND P0, PT, R13, 0x1, PT ;  /* 0x000000010d00780c */ /* 0x000fda0003f05270 */
[----:B------:R-:W0:Y:S02]  /*1540*/  @P0 LDC.64 R6, c[0x0][0x9e8] ;  /* 0x00027a00ff060b82 */ /* 0x000e240000000a00 */
[----:B0-----:R-:W-:-:S05]  /*1550*/  @P0 IMAD.HI.U32 R6, R4, R6, RZ ;  /* 0x0000000604060227 */ /* 0x001fca00078e00ff */
[----:B------:R-:W-:-:S07]  /*1560*/  @P0 SHF.R.U32.HI R4, RZ, R7, R6 ;  /* 0x00000007ff040219 */ /* 0x000fce0000011606 */
.L_x_3872:
[----:B------:R-:W-:-:S05]  /*1570*/  IMAD R4, R4, R13, R13 ;  /* 0x0000000d04047224 */ /* 0x000fca00078e020d */
[----:B------:R-:W-:-:S07]  /*1580*/  VIMNMX R3, R3, R4, PT ;  /* 0x0000000403037248 */ /* 0x000fce0003fe0100 */
.L_x_3870:
[----:B------:R-:W0:Y:S01]  /*1590*/  @P1 LDC R5, c[0x0][0x44c] ;  /* 0x00011300ff051b82 */ /* 0x000e220000000800 */
[----:B------:R-:W-:Y:S01]  /*15a0*/  IMAD.U32 R4, RZ, RZ, UR36 ;  /* 0x00000024ff047e24 */ /* 0x000fe2000f8e00ff */
[----:B------:R-:W-:Y:S01]  /*15b0*/  ULDC UR4, c[0x0][0x9dc] ;  /* 0x0002770000047ab9 */ /* 0x000fe20000000800 */
[CC--:B------:R-:W-:Y:S02]  /*15c0*/  IMAD R105, R0.reuse, R9.reuse, -R105 ;  /* 0x0000000900697224 */ /* 0x0c0fe400078e0a69 */
[----:B------:R-:W-:Y:S02]  /*15d0*/  VIADD R3, R3, 0x9f ;  /* 0x0000009f03037836 */ /* 0x000fe40000000000 */
[----:B------:R-:W-:Y:S01]  /*15e0*/  IMAD R0, R0, R9, 0x9f ;  /* 0x0000009f00007424 */ /* 0x000fe200078e0209 */
[----:B------:R-:W1:Y:S03]  /*15f0*/  @P1 LDC R6, c[0x0][0x450] ;  /* 0x00011400ff061b82 */ /* 0x000e660000000800 */
[----:B------:R-:W-:-:S04]  /*1600*/  IMAD.HI R0, R0, 0x66666667, RZ ;  /* 0x6666666700007827 */ /* 0x000fc800078e02ff */
[----:B0-----:R-:W-:-:S05]  /*1610*/  @P1 IMAD.HI.U32 R5, R5, UR36, RZ ;  /* 0x0000002405051c27 */ /* 0x001fca000f8e00ff */
[----:B-1----:R-:W-:-:S05]  /*1620*/  @P1 SHF.R.U32.HI R4, RZ, R6, R5 ;  /* 0x00000006ff041219 */ /* 0x002fca0000011605 */
[----:B------:R-:W-:Y:S02]  /*1630*/  IMAD.IADD R6, R105, 0x1, R4 ;  /* 0x0000000169067824 */ /* 0x000fe400078e0204 */
[----:B------:R-:W-:Y:S01]  /*1640*/  IMAD.HI R4, R3, 0x66666667, RZ ;  /* 0x6666666703047827 */ /* 0x000fe200078e02ff */
[----:B------:R-:W-:-:S03]  /*1650*/  SHF.R.U32.HI R3, RZ, 0x1f, R0 ;  /* 0x0000001fff037819 */ /* 0x000fc60000011600 */
[----:B------:R-:W-:Y:S01]  /*1660*/  VIADD R7, R6, -UR4 ;  /* 0x8000000406077c36 */ /* 0x000fe20008000000 */
[----:B------:R-:W-:Y:S02]  /*1670*/  SHF.R.U32.HI R5, RZ, 0x1f, R4 ;  /* 0x0000001fff057819 */ /* 0x000fe40000011604 */
[----:B------:R-:W-:Y:S02]  /*1680*/  LEA.HI.SX32 R3, R0, R3, 0x1a ;  /* 0x0000000300037211 */ /* 0x000fe400078fd2ff */
[----:B------:R-:W-:Y:S02]  /*1690*/  LEA.HI.SX32 R104, R4, R5, 0x1a ;  /* 0x0000000504687211 */ /* 0x000fe400078fd2ff */
[----:B------:R-:W-:Y:S02]  /*16a0*/  R2UR UR4, R7 ;  /* 0x00000000070472ca */ /* 0x000fe400000e0000 */
[----:B------:R-:W-:Y:S01]  /*16b0*/  VIMNMX R104, R3, R104, PT ;  /* 0x0000006803687248 */ /* 0x000fe20003fe0100 */
[----:B------:R-:W-:-:S12]  /*16c0*/  @!P2 BRA `(.L_x_3873) ;  /* 0x000000000044a947 */ /* 0x000fd80003800000 */
        /* <DEDUP_REMOVED lines=9> */
.L_x_3874:
[----:B------:R-:W-:-:S13]  /*1760*/  ISETP.NE.AND P0, PT, R13, 0x1, PT ;  /* 0x000000010d00780c */ /* 0x000fda0003f05270 */
[----:B------:R-:W0:Y:S02]  /*1770*/  @P0 LDC.64 R4, c[0x0][0x9e8] ;  /* 0x00027a00ff040b82 */ /* 0x000e240000000a00 */
[----:B0-----:R-:W-:-:S05]  /*1780*/  @P0 IMAD.HI.U32 R0, R6, R4, RZ ;  /* 0x0000000406000227 */ /* 0x001fca00078e00ff */
[----:B------:R-:W-:-:S07]  /*1790*/  @P0 SHF.R.U32.HI R6, RZ, R5, R0 ;  /* 0x00000005ff060219 */ /* 0x000fce0000011600 */
.L_x_3875:
[----:B------:R-:W-:-:S05]  /*17a0*/  IMAD R6, R6, R13, RZ ;  /* 0x0000000d06067224 */ /* 0x000fca00078e02ff */
[----:B------:R-:W-:-:S13]  /*17b0*/  R2UR UR5, R6 ;  /* 0x00000000060572ca */ /* 0x000fda00000e0000 */
[----:B------:R-:W-:-:S04]  /*17c0*/  UISETP.LT.AND UP0, UPT, UR4, UR5, UPT ;  /* 0x000000050400728c */ /* 0x000fc8000bf01270 */
[----:B------:R-:W-:-:S12]  /*17d0*/  USEL UR4, UR4, UR5, !UP0 ;  /* 0x0000000504047287 */ /* 0x000fd8000c000000 */
.L_x_3873:
[----:B------:R-:W-:Y:S01]  /*17e0*/  UIMAD.WIDE UR4, UR4, 0x66666667, URZ ;  /* 0x66666667040478a5 */ /* 0x000fe2000f8e023f */
[----:B------:R-:W-:Y:S02]  /*17f0*/  PLOP3.LUT P0, PT, PT, PT, PT, 0x80, 0x0 ;  /* 0x000000000000781c */ /* 0x000fe40003f0f070 */
[----:B------:R-:W-:Y:S02]  /*1800*/  CS2R R4, SRZ ;  /* 0x0000000000047805 */ /* 0x000fe4000001ff00 */
[----:B------:R-:W-:Y:S01]  /*1810*/  CS2R R118, SRZ ;  /* 0x0000000000767805 */ /* 0x000fe2000001ff00 */
[----:B------:R-:W-:Y:S01]  /*1820*/  USHF.R.U32.HI UR4, URZ, 0x1f, UR5 ;  /* 0x0000001f3f047899 */ /* 0x000fe20008011605 */
[----:B------:R-:W-:Y:S02]  /*1830*/  CS2R R8, SRZ ;  /* 0x0000000000087805 */ /* 0x000fe4000001ff00 */
[----:B------:R-:W-:Y:S02]  /*1840*/  CS2R R116, SRZ ;  /* 0x0000000000747805 */ /* 0x000fe4000001ff00 */
[----:B------:R-:W-:Y:S01]  /*1850*/  CS2R R10, SRZ ;  /* 0x00000000000a7805 */ /* 0x000fe2000001ff00 */
[----:B------:R-:W-:Y:S01]  /*1860*/  ULEA.HI.SX32 UR4, UR5, UR4, 0x1a ;  /* 0x0000000405047291 */ /* 0x000fe2000f8fd23f */
        /* <DEDUP_REMOVED lines=47> */
[----:B------:R-:W-:-:S02]  /*1b60*/  IMAD.MOV.U32 R113, RZ, RZ, RZ ;  /* 0x000000ffff717224 */ /* 0x000fc400078e00ff */
        /* <DEDUP_REMOVED lines=33> */
.L_x_3877:
        /* <DEDUP_REMOVED lines=9> */
.L_x_4057:
[----:B------:R-:W-:Y:S05]  /*1e10*/  @!P0 BRA `(.L_x_3879) ;  /* 0x0000000000048947 */ /* 0x000fea0003800000 */
[----:B------:R-:W-:Y:S01]  /*1e20*/  BPT.TRAP 0x1 ;  /* 0x000000040000795c */ /* 0x000fe20000300000 */
.L_x_3879:
[----:B0-----:R-:W-:Y:S02]  /*1e30*/  IMAD.U32 R3, RZ, RZ, UR49 ;  /* 0x00000031ff037e24 */ /* 0x001fe4000f8e00ff */
[----:B------:R-:W-:-:S03]  /*1e40*/  IMAD.U32 R0, RZ, RZ, UR45 ;  /* 0x0000002dff007e24 */ /* 0x000fc6000f8e00ff */
[----:B------:R-:W-:Y:S02]  /*1e50*/  LEA R3, R3, UR41, 0x3 ;  /* 0x0000002903037c11 */ /* 0x000fe4000f8e18ff */
[----:B------:R-:W-:-:S04]  /*1e60*/  SHF.L.U32 R0, R0, 0x1f, RZ ;  /* 0x0000001f00007819 */ /* 0x000fc800000006ff */
[----:B------:R0:W1:Y:S01]  /*1e70*/  SYNCS.PHASECHK.TRANS64.TRYWAIT P1, [R3+URZ+0x33430], R0 ;  /* 0x03343000030075a7 */ /* 0x000062000802017f */
[----:B------:R-:W-:Y:S05]  /*1e80*/  @!P0 BRA `(.L_x_3880) ;  /* 0x0000000000048947 */ /* 0x000fea0003800000 */
[----:B------:R-:W-:Y:S01]  /*1e90*/  BPT.TRAP 0x1 ;  /* 0x000000040000795c */ /* 0x000fe20000300000 */
.L_x_3880:
[----:B------:R-:W2:Y:S01]  /*1ea0*/  S2R R4, SR_TID.X ;  /* 0x0000000000047919 */ /* 0x000ea20000002100 */
[----:B------:R-:W-:Y:S02]  /*1eb0*/  LOP3.LUT R2, R2, 0xfffffff7, RZ, 0xc0, !PT ;  /* 0xfffffff702027812 */ /* 0x000fe400078ec0ff */
[----:B--2---:R-:W-:-:S13]  /*1ec0*/  LOP3.LUT P2, RZ, R4, 0x7f, RZ, 0xc0, !PT ;  /* 0x0000007f04ff7812 */ /* 0x004fda000784c0ff */
[----:B------:R-:W-:Y:S01]  /*1ed0*/  @P2 LOP3.LUT R2, R2, 0x8, RZ, 0xfc, !PT ;  /* 0x0000000802022812 */ /* 0x000fe200078efcff */
[----:B-1----:R-:W-:Y:S06]  /*1ee0*/  @P1 BRA `(.L_x_3881) ;  /* 0x0000000000081947 */ /* 0x002fec0003800000 */
[----:B------:R-:W1:Y:S02]  /*1ef0*/  SYNCS.PHASECHK.TRANS64.TRYWAIT P1, [R3+URZ+0x33430], R0 ;  /* 0x03343000030075a7 */ /* 0x000e64000802017f */
[----:B-1----:R-:W-:Y:S05]  /*1f00*/  @!P1 BRA `(.L_x_3882) ;  /* 0x0000019800509947 */ /* 0x002fea0003800000 */
.L_x_3881:
[----:B------:R-:W-:Y:S05]  /*1f10*/  WARPSYNC.ALL ;  /* 0x0000000000007948 */ /* 0x000fea0003800000 */
[----:B------:R-:W-:Y:S01]  /*1f20*/  UIADD3 UR4, UR41, 0x24200, URZ ;  /* 0x0002420029047890 */ /* 0x000fe2000fffe03f */
[----:B------:R-:W-:Y:S01]  /*1f30*/  WARPGROUP.ARRIVE ;  /* 0x00000000000079c5 */ /* 0x000fe20000000000 */
[----:B------:R-:W-:-:S05]  /*1f40*/  ULOP3.LUT UR20, UR52, 0x10000, URZ, 0xfc, !UPT ;  /* 0x0001000034147892 */ /* 0x000fca000f8efc3f */
[----:B------:R-:W2:Y:S01]  /*1f50*/  S2R R6, SR_TID.X ;  /* 0x0000000000067919 */ /* 0x000ea20000002100 */
[----:B------:R-:W-:Y:S01]  /*1f60*/  USHF.R.U32.HI UR4, URZ, 0x4, UR4 ;  /* 0x000000043f047899 */ /* 0x000fe20008011604 */
[----:B01----:R-:W-:Y:S01]  /*1f70*/  VIADD R0, R19, UR36 ;  /* 0x0000002413007c36 */ /* 0x003fe20008000000 */
[----:B------:R-:W-:Y:S01]  /*1f80*/  UMOV UR25, 0x80000020 ;  /* 0x8000002000197882 */ /* 0x000fe20000000000 */
[----:B------:R-:W-:Y:S01]  /*1f90*/  UMOV UR27, 0x80000020 ;  /* 0x80000020001b7882 */ /* 0x000fe20000000000 */
[----:B------:R-:W-:Y:S01]  /*1fa0*/  ULOP3.LUT UR4, UR4, 0x3fff, URZ, 0xc0, !UPT ;  /* 0x00003fff04047892 */ /* 0x000fe2000f8ec03f */
[----:B------:R-:W0:Y:S01]  /*1fb0*/  LDC R7, c[0x0][0x288] ;  /* 0x0000a200ff077b82 */ /* 0x000e220000000800 */
[----:B------:R-:W-:Y:S01]  /*1fc0*/  UMOV UR24, UR20 ;  /* 0x0000001400187c82 */ /* 0x000fe20008000000 */
[----:B------:R-:W-:Y:S01]  /*1fd0*/  UMOV UR7, 0x80000020 ;  /* 0x8000002000077882 */ /* 0x000fe20000000000 */
[----:B------:R-:W-:Y:S01]  /*1fe0*/  ULOP3.LUT UR48, UR4, 0x10000, URZ, 0xfc, !UPT ;  /* 0x0001000004307892 */ /* 0x000fe2000f8efc3f */
[----:B------:R-:W-:Y:S01]  /*1ff0*/  IMAD.MOV.U32 R5, RZ, RZ, R0 ;  /* 0x000000ffff057224 */ /* 0x000fe200078e0000 */
[----:B------:R-:W-:Y:S01]  /*2000*/  UMOV UR11, 0x80000020 ;  /* 0x80000020000b7882 */ /* 0x000fe20000000000 */
[----:B------:R-:W-:Y:S01]  /*2010*/  UIADD3 UR12, UR20, 0x202, URZ ;  /* 0x00000202140c7890 */ /* 0x000fe2000fffe03f */
[----:B------:R-:W-:Y:S01]  /*2020*/  IMAD.MOV.U32 R9, RZ, RZ, -0xa0 ;  /* 0xffffff60ff097424 */ /* 0x000fe200078e00ff */
[----:B------:R-:W-:Y:S01]  /*2030*/  UIMAD UR28, UR49, 0x780, UR48 ;  /* 0x00000780311c78a4 */ /* 0x000fe2000f8e0230 */
[----:B------:R-:W-:Y:S01]  /*2040*/  UMOV UR13, 0x80000020 ;  /* 0x80000020000d7882 */ /* 0x000fe20000000000 */
[----:B------:R-:W-:-:S02]  /*2050*/  UMOV UR15, 0x80000020 ;  /* 0x80000020000f7882 */ /* 0x000fc40000000000 */
[----:B------:R-:W-:Y:S01]  /*2060*/  UIADD3 UR4, UR28, 0x80, URZ ;  /* 0x000000801c047890 */ /* 0x000fe2000fffe03f */
[----:B------:R-:W-:Y:S01]  /*2070*/  IMAD R9, R104, R9, 0xa1 ;  /* 0x000000a168097424 */ /* 0x000fe200078e0209 */
[----:B------:R-:W-:Y:S02]  /*2080*/  UIADD3 UR5, UR28, 0x100, URZ ;  /* 0x000001001c057890 */ /* 0x000fe4000fffe03f */
[----:B------:R-:W-:Y:S01]  /*2090*/  UMOV UR26, UR28 ;  /* 0x0000001c001a7c82 */ /* 0x000fe20008000000 */
[----:B------:R-:W-:Y:S01]  /*20a0*/  UIADD3 UR6, UR28, 0x2, URZ ;  /* 0x000000021c067890 */ /* 0x000fe2000fffe03f */
[----:B------:R-:W-:Y:S01]  /*20b0*/  QGMMA.64x32x32.F32.E4M3.E4M3 R88, gdesc[UR24], RZ, !UPT, gsb0 ;  /* 0x00600000185879f3 */ /* 0x000fe2000c0008ff */
[----:B------:R-:W-:Y:S01]  /*20c0*/  UMOV UR26, UR4 ;  /* 0x00000004001a7c82 */ /* 0x000fe20008000000 */
[----:B------:R-:W-:Y:S01]  /*20d0*/  UMOV UR27, 0x80000020 ;  /* 0x80000020001b7882 */ /* 0x000fe20000000000 */
[----:B------:R-:W-:Y:S02]  /*20e0*/  UIADD3 UR4, UR28, 0x180, URZ ;  /* 0x000001801c047890 */ /* 0x000fe4000fffe03f */
[----:B------:R-:W-:-:S02]  /*20f0*/  UIADD3 UR8, UR28, 0x82, URZ ;  /* 0x000000821c087890 */ /* 0x000fc4000fffe03f */
[----:B------:R-:W-:Y:S01]  /*2100*/  UIADD3 UR9, UR28, 0x102, URZ ;  /* 0x000001021c097890 */ /* 0x000fe2000fffe03f */
[----:B--2---:R-:W-:Y:S01]  /*2110*/  LOP3.LUT P3, RZ, R6, 0x7f, RZ, 0xc0, !PT ;  /* 0x0000007f06ff7812 */ /* 0x004fe2000786c0ff */
[----:B------:R-:W-:Y:S02]  /*2120*/  UIADD3 UR10, UR28, 0x280, URZ ;  /* 0x000002801c0a7890 */ /* 0x000fe4000fffe03f */
[----:B------:R-:W-:Y:S02]  /*2130*/  UIADD3 UR14, UR28, 0x282, URZ ;  /* 0x000002821c0e7890 */ /* 0x000fe4000fffe03f */
[----:B------:R-:W-:Y:S02]  /*2140*/  UIADD3 UR16, UR20, 0x400, URZ ;  /* 0x0000040014107890 */ /* 0x000fe4000fffe03f */
[----:B------:R-:W-:Y:S01]  /*2150*/  UIADD3 UR18, UR28, 0x500, URZ ;  /* 0x000005001c127890 */ /* 0x000fe2000fffe03f */
[----:B------:R-:W-:Y:S01]  /*2160*/  UMOV UR17, 0x80000020 ;  /* 0x8000002000117882 */ /* 0x000fe20000000000 */
[----:B------:R-:W-:Y:S01]  /*2170*/  UMOV UR19, 0x80000020 ;  /* 0x8000002000137882 */ /* 0x000fe20000000000 */
[----:B------:R-:W-:Y:S01]  /*2180*/  UIADD3 UR22, UR28, 0x502, URZ ;  /* 0x000005021c167890 */ /* 0x000fe2000fffe03f */
[----:B------:R-:W-:Y:S01]  /*2190*/  UMOV UR21, 0x80000020 ;  /* 0x8000002000157882 */ /* 0x000fe20000000000 */
[----:B------:R-:W-:Y:S01]  /*21a0*/  UMOV UR23, 0x80000020 ;  /* 0x8000002000177882 */ /* 0x000fe20000000000 */
[----:B------:R-:W-:Y:S01]  /*21b0*/  ULDC UR53, c[0x0][0x9dc] ;  /* 0x0002770000357ab9 */ /* 0x000fe20000000800 */
[----:B------:R-:W-:-:S02]  /*21c0*/  WARPGROUP.DEPBAR.LE gsb0, 0x0 ;  /* 0x00008000000079c5 */ /* 0x000fc40000010000 */
[----:B------:R-:W-:-:S06]  /*21d0*/  WARPGROUP.ARRIVE ;  /* 0x00000000000079c5 */ /* 0x000fcc0000000000 */
[----:B------:R-:W-:Y:S01]  /*21e0*/  QGMMA.64x32x32.F32.E4M3.E4M3 R72, gdesc[UR24], RZ, !UPT, gsb0 ;  /* 0x00600000184879f3 */ /* 0x000fe2000c0008ff */
[----:B------:R-:W-:Y:S01]  /*21f0*/  UMOV UR26, UR5 ;  /* 0x00000005001a7c82 */ /* 0x000fe20008000000 */
[----:B------:R-:W-:Y:S01]  /*2200*/  UMOV UR27, 0x80000020 ;  /* 0x80000020001b7882 */ /* 0x000fe20000000000 */
[----:B------:R-:W-:Y:S01]  /*2210*/  UIADD3 UR5, UR28, 0x200, URZ ;  /* 0x000002001c057890 */ /* 0x000fe2000fffe03f */
        /* <DEDUP_REMOVED lines=11> */
[----:B------:R-:W-:Y:S01]  /*22d0*/  UMOV UR5, 0x80000020 ;  /* 0x8000002000057882 */ /* 0x000fe20000000000 */
        /* <DEDUP_REMOVED lines=20> */
[----:B------:R-:W-:Y:S02]  /*2420*/  UIADD3 UR8, UR20, 0x200, URZ ;  /* 0x0000020014087890 */ /* 0x000fe4000fffe03f */
[----:B------:R-:W-:Y:S01]  /*2430*/  UIADD3 UR20, UR20, 0x402, URZ ;  /* 0x0000040214147890 */ /* 0x000fe2000fffe03f */
[----:B------:R-:W-:Y:S02]  /*2440*/  WARPGROUP.DEPBAR.LE gsb0, 0x0 ;  /* 0x00008000000079c5 */ /* 0x000fe40000010000 */
[----:B------:R-:W-:-:S06]  /*2450*/  WARPGROUP.ARRIVE ;  /* 0x00000000000079c5 */ /* 0x000fcc0000000000 */
[----:B------:R-:W-:Y:S01]  /*2460*/  QGMMA.64x32x32.F32.E4M3.E4M3 R40, gdesc[UR4], R40, gsb0 ;  /* 0x00600000042879f3 */ /* 0x000fe20008000828 */
[----:B------:R-:W-:Y:S01]  /*2470*/  UMOV UR6, UR9 ;  /* 0x0000000900067c82 */ /* 0x000fe20008000000 */
[----:B------:R-:W-:Y:S01]  /*2480*/  UMOV UR7, 0x80000020 ;  /* 0x8000002000077882 */ /* 0x000fe20000000000 */
[----:B------:R-:W-:Y:S01]  /*2490*/  UMOV UR9, 0x80000020 ;  /* 0x8000002000097882 */ /* 0x000fe20000000000 */
        /* <DEDUP_REMOVED lines=32> */
[----:B------:R-:W-:Y:S02]  /*26a0*/  ULDC UR10, c[0x0][0x448] ;  /* 0x00011200000a7ab9 */ /* 0x000fe40000000800 */
[----:B------:R-:W-:Y:S02]  /*26b0*/  UISETP.NE.AND UP0, UPT, UR10, 0x1, UPT ;  /* 0x000000010a00788c */ /* 0x000fe4000bf05270 */
[----:B------:R-:W-:-:S04]  /*26c0*/  ULOP3.LUT UR10, URZ, UR53, URZ, 0x33, !UPT ;  /* 0x000000353f0a7292 */ /* 0x000fc8000f8e333f */
[----:B------:R-:W-:Y:S02]  /*26d0*/  PLOP3.LUT P1, PT, PT, PT, UP0, 0x80, 0x0 ;  /* 0x000000000000781c */ /* 0x000fe40003f2f008 */
[----:B------:R-:W-:Y:S01]  /*26e0*/  PLOP3.LUT P2, PT, PT, PT, UP0, 0x80, 0x0 ;  /* 0x000000000000781c */ /* 0x000fe20003f4f008 */
        /* <DEDUP_REMOVED lines=71> */
[----:B------:R-:W-:Y:S02]  /*2b60*/  @UP0 ULDC UR6, c[0x0][0x44c] ;  /* 0x0001130000060ab9 */ /* 0x000fe40000000800 */
[----:B------:R-:W-:Y:S01]  /*2b70*/  @P1 IMAD.HI.U32 R4, R0, UR6, RZ ;  /* 0x0000000600041c27 */ /* 0x000fe2000f8e00ff */
[----:B------:R-:W-:-:S03]  /*2b80*/  @UP0 ULDC UR6, c[0x0][0x450] ;  /* 0x0001140000060ab9 */ /* 0x000fc60000000800 */
[----:B------:R-:W-:Y:S01]  /*2b90*/  @!P3 VIADD R0, R3, 0x33440 ;  /* 0x000334400300b836 */ /* 0x000fe20000000000 */
[----:B------:R-:W-:Y:S01]  /*2ba0*/  @P2 SHF.R.U32.HI R5, RZ, UR6, R4 ;  /* 0x00000006ff052c19 */ /* 0x000fe20008011604 */
[----:B------:R-:W-:Y:S01]  /*2bb0*/  ULDC.64 UR6, c[0x0][0x9e0] ;  /* 0x0002780000067ab9 */ /* 0x000fe20000000a00 */
[----:B------:R-:W-:Y:S01]  /*2bc0*/  IMAD R4, R18, -0x2, R9 ;  /* 0xfffffffe12047824 */ /* 0x000fe200078e0209 */
[----:B------:R-:W-:Y:S01]  /*2bd0*/  UISETP.GE.AND UP1, UPT, UR7, 0x1, UPT ;  /* 0x000000010700788c */ /* 0x000fe2000bf26270 */
[----:B------:R-:W-:Y:S01]  /*2be0*/  @!P3 PRMT R0, RZ, 0x654, R0 ;  /* 0x00000654ff00b816 */ /* 0x000fe20000000000 */
[----:B------:R-:W1:Y:S01]  /*2bf0*/  SHFL.IDX PT, R12, R5, RZ, 0x1c1f ;  /* 0x001c1fff050c7589 */ /* 0x000e6200000e0000 */
[----:B------:R-:W-:Y:S02]  /*2c00*/  VIADD R9, R9, 0xffffffff ;  /* 0xffffffff09097836 */ /* 0x000fe40000000000 */
[----:B------:R-:W-:Y:S01]  /*2c10*/  VIADD R10, R4, 0xffffffff ;  /* 0xffffffff040a7836 */ /* 0x000fe20000000000 */
[----:B------:R-:W-:Y:S01]  /*2c20*/  PLOP3.LUT P1, PT, PT, PT, UP1, 0x40, 0x0 ;  /* 0x000000000000781c */ /* 0x000fe20003f2e818 */
[----:B------:R-:W-:-:S02]  /*2c30*/  WARPGROUP.DEPBAR.LE gsb0, 0x0 ;  /* 0x00008000000079c5 */ /* 0x000fc40000010000 */
        /* <DEDUP_REMOVED lines=8> */
[----:B------:R2:W-:Y:S02]  /*2cc0*/  @!P3 SYNCS.ARRIVE.TRANS64.RED.A1T0 RZ, [R0+URZ], RZ ;  /* 0x000000ff00ffb9a7 */ /* 0x0005e4000810043f */
[----:B--2---:R-:W-:-:S04]  /*2cd0*/  IMAD R0, R104, -0xa0, R17 ;  /* 0xffffff6068007824 */ /* 0x004fc800078e0211 */
[----:B------:R-:W-:Y:S01]  /*2ce0*/  VIADD R3, R0, 0xa0 ;  /* 0x000000a000037836 */ /* 0x000fe20000000000 */
[----:B0-----:R-:W-:-:S03]  /*2cf0*/  IADD3 R0, R4, -R7, R17 ;  /* 0x8000000704007210 */ /* 0x001fc60007ffe011 */
[----:B------:R-:W-:Y:S02]  /*2d00*/  IMAD R6, R18, -0x2, R3 ;  /* 0xfffffffe12067824 */ /* 0x000fe400078e0203 */
[C---:B------:R-:W-:Y:S02]  /*2d10*/  VIADD R11, R0.reuse, UR6 ;  /* 0x00000006000b7c36 */ /* 0x040fe40008000000 */
[----:B------:R-:W-:-:S03]  /*2d20*/  VIADD R8, R0, UR10 ;  /* 0x0000000a00087c36 */ /* 0x000fc60008000000 */
[----:B-1----:R-:W-:Y:S01]  /*2d30*/  VIADDMNMX R0, R12, R11, R6, PT ;  /* 0x0000000b0c007246 */ /* 0x002fe20003800106 */
[----:B------:R-:W-:Y:S01]  /*2d40*/  IMAD.IADD R3, R8, 0x1, R12 ;  /* 0x0000000108037824 */ /* 0x000fe200078e020c */
[----:B------:R-:W-:Y:S06]  /*2d50*/  @P1 BRA `(.L_x_3883) ;  /* 0x0000000000541947 */ /* 0x000fec0003800000 */
[----:B------:R-:W-:Y:S01]  /*2d60*/  IADD3 R4, R17, -R7, R12 ;  /* 0x8000000711047210 */ /* 0x000fe20007ffe00c */
[----:B------:R-:W-:Y:S03]  /*2d70*/  BSSY B0, `(.L_x_3884) ;  /* 0x0000010000007945 */ /* 0x000fe60003800000 */
        /* <DEDUP_REMOVED lines=10> */
.L_x_3885:
[----:B------:R-:W-:-:S06]  /*2e20*/  UISETP.NE.AND UP2, UPT, UR7, 0x1, UPT ;  /* 0x000000010700788c */ /* 0x000fcc000bf45270 */
[----:B------:R-:W-:-:S05]  /*2e30*/  PLOP3.LUT P1, PT, PT, PT, UP2, 0x80, 0x0 ;  /* 0x000000000000781c */ /* 0x000fca0003f2f028 */
[----:B------:R-:W-:-:S08]  /*2e40*/  @UP2 ULDC.64 UR10, c[0x0][0x9e8] ;  /* 0x00027a00000a2ab9 */ /* 0x000fd00000000a00 */
[----:B------:R-:W-:-:S05]  /*2e50*/  @P1 IMAD.HI.U32 R12, R4, UR10, RZ ;  /* 0x0000000a040c1c27 */ /* 0x000fca000f8e00ff */
[----:B------:R-:W-:-:S07]  /*2e60*/  @P1 SHF.R.U32.HI R4, RZ, UR11, R12 ;  /* 0x0000000bff041c19 */ /* 0x000fce000801160c */
.L_x_3886:
[----:B------:R-:W-:Y:S05]  /*2e70*/  BSYNC B0 ;  /* 0x0000000000007941 */ /* 0x000fea0003800000 */
.L_x_3884:
[----:B------:R-:W-:-:S05]  /*2e80*/  IMAD R4, R4, UR7, R10 ;  /* 0x0000000704047c24 */ /* 0x000fca000f8e020a */
[----:B------:R-:W-:Y:S02]  /*2e90*/  VIMNMX R3, R3, R4, !PT ;  /* 0x0000000403037248 */ /* 0x000fe40007fe0100 */
[----:B------:R-:W-:-:S07]  /*2ea0*/  VIADDMNMX R0, R4, UR7, R0, PT ;  /* 0x0000000704007c46 */ /* 0x000fce000b800100 */
.L_x_3883:
[C---:B------:R-:W-:Y:S01]  /*2eb0*/  ISETP.GE.AND P1, PT, R9.reuse, 0x2, PT ;  /* 0x000000020900780c */ /* 0x040fe20003f26270 */
[----:B------:R-:W0:Y:S01]  /*2ec0*/  SHFL.IDX PT, R12, R5, 0x1, 0x1c1f ;  /* 0x003c1f00050c7f89 */ /* 0x000e2200000e0000 */
[----:B------:R-:W-:Y:S02]  /*2ed0*/  ISETP.GE.AND P3, PT, R9, 0xa, PT ;  /* 0x0000000a0900780c */ /* 0x000fe40003f66270 */
[----:B------:R-:W-:Y:S02]  /*2ee0*/  P2R R15, PR, RZ, 0x2 ;  /* 0x00000002ff0f7803 */ /* 0x000fe40000000000 */
[----:B------:R-:W-:Y:S02]  /*2ef0*/  ISETP.GT.AND P1, PT, R3, 0x1, !P1 ;  /* 0x000000010300780c */ /* 0x000fe40004f24270 */
[----:B------:R-:W-:Y:S02]  /*2f00*/  ISETP.GE.AND P2, PT, R9, 0x9, PT ;  /* 0x000000090900780c */ /* 0x000fe40003f46270 */
[----:B------:R-:W-:-:S02]  /*2f10*/  ISETP.LT.OR P1, PT, R0, 0x2, P1 ;  /* 0x000000020000780c */ /* 0x000fc40000f21670 */
[----:B------:R-:W-:Y:S02]  /*2f20*/  P2R R20, PR, RZ, 0x4 ;  /* 0x00000004ff147803 */ /* 0x000fe40000000000 */
[----:B------:R-:W-:Y:S02]  /*2f30*/  FSEL R89, R89, -INF , !P1 ;  /* 0xff80000059597808 */ /* 0x000fe40004800000 */
[C---:B------:R-:W-:Y:S02]  /*2f40*/  ISETP.GT.AND P1, PT, R3.reuse, 0x9, !P3 ;  /* 0x000000090300780c */ /* 0x040fe40005f24270 */
[----:B------:R-:W-:Y:S02]  /*2f50*/  P2R R21, PR, RZ, 0x8 ;  /* 0x00000008ff157803 */ /* 0x000fe40000000000 */
[----:B------:R-:W-:Y:S02]  /*2f60*/  ISETP.LT.OR P1, PT, R0, 0xa, P1 ;  /* 0x0000000a0000780c */ /* 0x000fe40000f21670 */
[----:B------:R-:W-:-:S02]  /*2f70*/  ISETP.GT.AND P2, PT, R3, 0x8, !P2 ;  /* 0x000000080300780c */ /* 0x000fc40005744270 */
[----:B------:R-:W-:Y:S01]  /*2f80*/  ISETP.GE.AND P3, PT, R9, 0x11, PT ;  /* 0x000000110900780c */ /* 0x000fe20003f66270 */
[----:B0-----:R-:W-:Y:S01]  /*2f90*/  IMAD.IADD R4, R8, 0x1, R12 ;  /* 0x0000000108047824 */ /* 0x001fe200078e020c */
[----:B------:R-:W-:Y:S02]  /*2fa0*/  FSEL R93, R93, -INF , !P1 ;  /* 0xff8000005d5d7808 */ /* 0x000fe40004800000 */
[----:B------:R-:W-:Y:S02]  /*2fb0*/  ISETP.LT.OR P2, PT, R0, 0x9, P2 ;  /* 0x000000090000780c */ /* 0x000fe40001741670 */
[----:B------:R-:W-:Y:S02]  /*2fc0*/  ISETP.GT.AND P1, PT, R3, 0x10, !P3 ;  /* 0x000000100300780c */ /* 0x000fe40005f24270 */
[----:B------:R-:W-:Y:S02]  /*2fd0*/  FSEL R92, R92, -INF , !P2 ;  /* 0xff8000005c5c7808 */ /* 0x000fe40005000000 */
        /* <DEDUP_REMOVED lines=16> */
[----:B------:R-:W-:Y:S02]  /*30e0*/  P2R R106, PR, RZ, 0x8 ;  /* 0x00000008ff6a7803 */ /* 0x000fe40000000000 */
[----:B------:R-:W-:Y:S02]  /*30f0*/  FSEL R101, R101, -INF , !P1 ;  /* 0xff80000065657808 */ /* 0x000fe40004800000 */
[----:B------:R-:W-:-:S02]  /*3100*/  ISETP.GE.AND P1, PT, R9, 0x21, PT ;  /* 0x000000210900780c */ /* 0x000fc40003f26270 */
[----:B------:R-:W-:Y:S02]  /*3110*/  ISETP.GE.AND P3, PT, R9, 0x22, PT ;  /* 0x000000220900780c */ /* 0x000fe40003f66270 */
[----:B------:R-:W-:Y:S02]  /*3120*/  ISETP.GT.AND P2, PT, R3, 0x20, !P1 ;  /* 0x000000200300780c */ /* 0x000fe40004f44270 */
[----:B------:R-:W-:Y:S02]  /*3130*/  P2R R110, PR, RZ, 0x8 ;  /* 0x00000008ff6e7803 */ /* 0x000fe40000000000 */
[----:B------:R-:W-:Y:S02]  /*3140*/  ISETP.LT.OR P2, PT, R0, 0x21, P2 ;  /* 0x000000210000780c */ /* 0x000fe40001741670 */
[----:B------:R-:W-:Y:S02]  /*3150*/  ISETP.GE.AND P4, PT, R9, 0x31, PT ;  /* 0x000000310900780c */ /* 0x000fe40003f86270 */
[----:B------:R-:W-:-:S02]  /*3160*/  FSEL R72, R72, -INF , !P2 ;  /* 0xff80000048487808 */ /* 0x000fc40005000000 */
[----:B------:R-:W-:Y:S02]  /*3170*/  ISETP.GT.AND P2, PT, R3, 0x21, !P3 ;  /* 0x000000210300780c */ /* 0x000fe40005f44270 */
[----:B------:R-:W-:Y:S02]  /*3180*/  ISETP.GE.AND P3, PT, R9, 0x29, PT ;  /* 0x000000290900780c */ /* 0x000fe40003f66270 */
[----:B------:R-:W-:Y:S02]  /*3190*/  ISETP.LT.OR P2, PT, R0, 0x22, P2 ;  /* 0x000000220000780c */ /* 0x000fe40001741670 */
[----:B------:R-:W-:Y:S02]  /*31a0*/  P2R R111, PR, RZ, 0x8 ;  /* 0x00000008ff6f7803 */ /* 0x000fe40000000000 */
[----:B------:R-:W-:Y:S02]  /*31b0*/  FSEL R73, R73, -INF , !P2 ;  /* 0xff80000049497808 */ /* 0x000fe40005000000 */
[----:B------:R-:W-:-:S02]  /*31c0*/  ISETP.GT.AND P2, PT, R3, 0x28, !P3 ;  /* 0x000000280300780c */ /* 0x000fc40005f44270 */
[----:B------:R-:W-:Y:S02]  /*31d0*/  P2R R112, PR, RZ, 0x10 ;  /* 0x00000010ff707803 */ /* 0x000fe40000000000 */
[----:B------:R-:W-:-:S04]  /*31e0*/  ISETP.LT.OR P2, PT, R0, 0x29, P2 ;  /* 0x000000290000780c */ /* 0x000fc80001741670 */
[----:B------:R-:W-:Y:S02]  /*31f0*/  FSEL R76, R76, -INF , !P2 ;  /* 0xff8000004c4c7808 */ /* 0x000fe40005000000 */
[----:B------:R-:W-:-:S04]  /*3200*/  ISETP.GE.AND P2, PT, R9, 0x2a, PT ;  /* 0x0000002a0900780c */ /* 0x000fc80003f46270 */
[----:B------:R-:W-:-:S04]  /*3210*/  ISETP.GT.AND P3, PT, R3, 0x29, !P2 ;  /* 0x000000290300780c */ /* 0x000fc80005764270 */
[----:B------:R-:W-:-:S04]  /*3220*/  ISETP.LT.OR P3, PT, R0, 0x2a, P3 ;  /* 0x0000002a0000780c */ /* 0x000fc80001f61670 */
[----:B------:R-:W-:Y:S02]  /*3230*/  FSEL R77, R77, -INF , !P3 ;  /* 0xff8000004d4d7808 */ /* 0x000fe40005800000 */
[----:B------:R-:W-:Y:S02]  /*3240*/  ISETP.GT.AND P3, PT, R3, 0x30, !P4 ;  /* 0x000000300300780c */ /* 0x000fe40006764270 */
[----:B------:R-:W-:Y:S02]  /*3250*/  ISETP.GE.AND P4, PT, R9, 0x32, PT ;  /* 0x000000320900780c */ /* 0x000fe40003f86270 */
[----:B------:R-:W-:Y:S02]  /*3260*/  ISETP.LT.OR P3, PT, R0, 0x31, P3 ;  /* 0x000000310000780c */ /* 0x000fe40001f61670 */
[----:B------:R-:W-:Y:S02]  /*3270*/  P2R R113, PR, RZ, 0x10 ;  /* 0x00000010ff717803 */ /* 0x000fe40000000000 */
[----:B------:R-:W-:-:S02]  /*3280*/  FSEL R80, R80, -INF , !P3 ;  /* 0xff80000050507808 */ /* 0x000fc40005800000 */
[----:B------:R-:W-:Y:S02]  /*3290*/  ISETP.GT.AND P3, PT, R3, 0x31, !P4 ;  /* 0x000000310300780c */ /* 0x000fe40006764270 */
[----:B------:R-:W-:Y:S02]  /*32a0*/  ISETP.GE.AND P4, PT, R9, 0x39, PT ;  /* 0x000000390900780c */ /* 0x000fe40003f86270 */
[----:B------:R-:W-:Y:S02]  /*32b0*/  ISETP.LT.OR P3, PT, R0, 0x32, P3 ;  /* 0x000000320000780c */ /* 0x000fe40001f61670 */
[----:B------:R-:W-:Y:S02]  /*32c0*/  P2R R114, PR, RZ, 0x10 ;  /* 0x00000010ff727803 */ /* 0x000fe40000000000 */
[----:B------:R-:W-:Y:S02]  /*32d0*/  FSEL R81, R81, -INF , !P3 ;  /* 0xff80000051517808 */ /* 0x000fe40005800000 */
[----:B------:R-:W-:-:S02]  /*32e0*/  ISETP.GT.AND P3, PT, R3, 0x38, !P4 ;  /* 0x000000380300780c */ /* 0x000fc40006764270 */
[----:B------:R-:W-:Y:S02]  /*32f0*/  ISETP.GE.AND P4, PT, R9, 0x3a, PT ;  /* 0x0000003a0900780c */ /* 0x000fe40003f86270 */
[----:B------:R-:W-:Y:S02]  /*3300*/  ISETP.LT.OR P3, PT, R0, 0x39, P3 ;  /* 0x000000390000780c */ /* 0x000fe40001f61670 */
[----:B------:R-:W-:Y:S02]  /*3310*/  P2R R115, PR, RZ, 0x10 ;  /* 0x00000010ff737803 */ /* 0x000fe40000000000 */
[----:B------:R-:W-:Y:S02]  /*3320*/  FSEL R84, R84, -INF , !P3 ;  /* 0xff80000054547808 */ /* 0x000fe40005800000 */
[----:B------:R-:W-:Y:S02]  /*3330*/  ISETP.GT.AND P3, PT, R3, 0x39, !P4 ;  /* 0x000000390300780c */ /* 0x000fe40006764270 */
[----:B------:R-:W-:-:S02]  /*3340*/  ISETP.GE.AND P4, PT, R9, 0x41, PT ;  /* 0x000000410900780c */ /* 0x000fc40003f86270 */
[C---:B------:R-:W-:Y:S02]  /*3350*/  ISETP.LT.OR P3, PT, R0.reuse, 0x3a, P3 ;  /* 0x0000003a0000780c */ /* 0x040fe40001f61670 */
[----:B------:R-:W-:Y:S02]  /*3360*/  P2R R116, PR, RZ, 0x10 ;  /* 0x00000010ff747803 */ /* 0x000fe40000000000 */
[----:B------:R-:W-:Y:S02]  /*3370*/  FSEL R85, R85, -INF , !P3 ;  /* 0xff80000055557808 */ /* 0x000fe40005800000 */
[----:B------:R-:W-:Y:S02]  /*3380*/  ISETP.GT.AND P3, PT, R3, 0x40, !P4 ;  /* 0x000000400300780c */ /* 0x000fe40006764270 */
[----:B------:R-:W-:Y:S02]  /*3390*/  ISETP.GE.AND P4, PT, R9, 0x42, PT ;  /* 0x000000420900780c */ /* 0x000fe40003f86270 */
[----:B------:R-:W-:-:S02]  /*33a0*/  ISETP.LT.OR P3, PT, R0, 0x41, P3 ;  /* 0x000000410000780c */ /* 0x000fc40001f61670 */
[----:B------:R-:W-:Y:S02]  /*33b0*/  P2R R117, PR, RZ, 0x10 ;  /* 0x00000010ff757803 */ /* 0x000fe40000000000 */
[----:B------:R-:W-:Y:S02]  /*33c0*/  FSEL R56, R56, -INF , !P3 ;  /* 0xff80000038387808 */ /* 0x000fe40005800000 */
[----:B------:R-:W-:Y:S02]  /*33d0*/  ISETP.GT.AND P3, PT, R3, 0x41, !P4 ;  /* 0x000000410300780c */ /* 0x000fe40006764270 */
[----:B------:R-:W-:Y:S02]  /*33e0*/  ISETP.GE.AND P4, PT, R9, 0x49, PT ;  /* 0x000000490900780c */ /* 0x000fe40003f86270 */
[----:B------:R-:W-:Y:S02]  /*33f0*/  ISETP.LT.OR P3, PT, R0, 0x42, P3 ;  /* 0x000000420000780c */ /* 0x000fe40001f61670 */
[----:B------:R-:W-:-:S02]  /*3400*/  P2R R118, PR, RZ, 0x10 ;  /* 0x00000010ff767803 */ /* 0x000fc40000000000 */
        /* <DEDUP_REMOVED lines=111> */
[----:B------:R-:W-:Y:S02]  /*3b00*/  FSEL R37, R37, -INF , !P6 ;  /* 0xff80000025257808 */ /* 0x000fe40007000000 */
[----:B------:R-:W-:-:S13]  /*3b10*/  PLOP3.LUT P6, PT, PT, PT, UP1, 0x40, 0x0 ;  /* 0x000000000000781c */ /* 0x000fda0003fce818 */
[----:B------:R-:W-:Y:S05]  /*3b20*/  @P6 BRA `(.L_x_3887) ;  /* 0x00000000005c6947 */ /* 0x000fea0003800000 */
        /* <DEDUP_REMOVED lines=13> */
.L_x_3889:
[----:B------:R-:W-:-:S06]  /*3c00*/  UISETP.NE.AND UP2, UPT, UR7, 0x1, UPT ;  /* 0x000000010700788c */ /* 0x000fcc000bf45270 */
[----:B------:R-:W-:-:S05]  /*3c10*/  PLOP3.LUT P6, PT, PT, PT, UP2, 0x80, 0x0 ;  /* 0x000000000000781c */ /* 0x000fca0003fcf028 */
[----:B------:R-:W-:-:S08]  /*3c20*/  @UP2 ULDC.64 UR10, c[0x0][0x9e8] ;  /* 0x00027a00000a2ab9 */ /* 0x000fd00000000a00 */
[----:B------:R-:W-:Y:S01]  /*3c30*/  @P6 IMAD.HI.U32 R5, R3, UR10, RZ ;  /* 0x0000000a03056c27 */ /* 0x000fe2000f8e00ff */
[----:B------:R-:W-:-:S13]  /*3c40*/  PLOP3.LUT P6, PT, PT, PT, UP2, 0x80, 0x0 ;  /* 0x000000000000781c */ /* 0x000fda0003fcf028 */
[----:B------:R-:W-:-:S07]  /*3c50*/  @P6 SHF.R.U32.HI R3, RZ, UR11, R5 ;  /* 0x0000000bff036c19 */ /* 0x000fce0008011605 */
.L_x_3890:
[----:B------:R-:W-:Y:S05]  /*3c60*/  BSYNC B0 ;  /* 0x0000000000007941 */ /* 0x000fea0003800000 */
.L_x_3888:
[----:B------:R-:W-:-:S05]  /*3c70*/  IMAD R3, R3, UR7, R10 ;  /* 0x0000000703037c24 */ /* 0x000fca000f8e020a */
[----:B------:R-:W-:Y:S02]  /*3c80*/  VIMNMX R4, R4, R3, !PT ;  /* 0x0000000304047248 */ /* 0x000fe40007fe0100 */
[----:B------:R-:W-:-:S07]  /*3c90*/  VIADDMNMX R0, R3, UR7, R0, PT ;  /* 0x0000000703007c46 */ /* 0x000fce000b800100 */
.L_x_3887:
[C---:B------:R-:W-:Y:S01]  /*3ca0*/  ISETP.GT.AND P1, PT, R4.reuse, 0x20, !P1 ;  /* 0x000000200400780c */ /* 0x040fe20004f24270 */
[----:B------:R-:W-:Y:S01]  /*3cb0*/  IMAD.U32 R10, RZ, RZ, UR37 ;  /* 0x00000025ff0a7e24 */ /* 0x000fe2000f8e00ff */
[----:B------:R-:W-:Y:S01]  /*3cc0*/  ISETP.GT.AND P2, PT, R4, 0x29, !P2 ;  /* 0x000000290400780c */ /* 0x000fe20005744270 */
[----:B------:R-:W-:Y:S01]  /*3cd0*/  @UP0 ULDC UR10, c[0x0][0x44c] ;  /* 0x00011300000a0ab9 */ /* 0x000fe20000000800 */
[C---:B------:R-:W-:Y:S01]  /*3ce0*/  ISETP.LT.OR P1, PT, R0.reuse, 0x21, P1 ;  /* 0x000000210000780c */ /* 0x040fe20000f21670 */
[----:B------:R-:W-:Y:S01]  /*3cf0*/  UIMAD.WIDE.U32 UR10, UR36, UR10, URZ ;  /* 0x0000000a240a72a5 */ /* 0x000fe2000f8e003f */
[----:B------:R-:W-:Y:S01]  /*3d00*/  ISETP.LT.OR P2, PT, R0, 0x2a, P2 ;  /* 0x0000002a0000780c */ /* 0x000fe20001741670 */
[----:B------:R-:W-:Y:S01]  /*3d10*/  @UP0 ULDC UR18, c[0x0][0x450] ;  /* 0x0001140000120ab9 */ /* 0x000fe20000000800 */
[----:B------:R-:W-:Y:S01]  /*3d20*/  FSEL R74, R74, -INF , !P1 ;  /* 0xff8000004a4a7808 */ /* 0x000fe20004800000 */
[----:B------:R-:W-:Y:S01]  /*3d30*/  UMOV UR14, UR36 ;  /* 0x00000024000e7c82 */ /* 0x000fe20008000000 */
[----:B------:R-:W-:Y:S01]  /*3d40*/  ISETP.NE.AND P1, PT, R110, RZ, PT ;  /* 0x000000ff6e00720c */ /* 0x000fe20003f25270 */
[----:B------:R-:W-:Y:S01]  /*3d50*/  @UP0 USHF.R.U32.HI UR14, URZ, UR18, UR11 ;  /* 0x000000123f0e0299 */ /* 0x000fe2000801160b */
[----:B------:R-:W-:-:S02]  /*3d60*/  FSEL R79, R79, -INF , !P2 ;  /* 0xff8000004f4f7808 */ /* 0x000fc40005000000 */
[----:B------:R-:W-:Y:S02]  /*3d70*/  ISETP.GT.AND P1, PT, R4, 0x21, !P1 ;  /* 0x000000210400780c */ /* 0x000fe40004f24270 */
[----:B------:R-:W-:Y:S02]  /*3d80*/  ISETP.NE.AND P2, PT, R118, RZ, PT ;  /* 0x000000ff7600720c */ /* 0x000fe40003f45270 */
[----:B------:R-:W-:Y:S02]  /*3d90*/  ISETP.LT.OR P1, PT, R0, 0x22, P1 ;  /* 0x000000220000780c */ /* 0x000fe40000f21670 */
[----:B------:R-:W-:Y:S02]  /*3da0*/  ISETP.NE.AND P6, PT, R119, RZ, PT ;  /* 0x000000ff7700720c */ /* 0x000fe40003fc5270 */
        /* <DEDUP_REMOVED lines=29> */
[----:B------:R-:W-:Y:S02]  /*3f80*/  ISETP.NE.AND P1, PT, R115, RZ, PT ;  /* 0x000000ff7300720c */ /* 0x000fe40003f25270 */
[----:B------:R-:W-:Y:S02]  /*3f90*/  FMNMX.FTZ R3, R81, R6, !PT ;  /* 0x0000000651037209 */ /* 0x000fe40007810000 */
[----:B------:R-:W-:-:S02]  /*3fa0*/  ISETP.GT.AND P1, PT, R4, 0x39, !P1 ;  /* 0x000000390400780c */ /* 0x000fc40004f24270 */
[----:B------:R-:W-:Y:S02]  /*3fb0*/  FMNMX.FTZ R6, R84, R3, !PT ;  /* 0x0000000354067209 */ /* 0x000fe40007810000 */
[----:B------:R-:W-:Y:S02]  /*3fc0*/  ISETP.LT.OR P1, PT, R0, 0x3a, P1 ;  /* 0x0000003a0000780c */ /* 0x000fe40000f21670 */
[----:B------:R-:W-:Y:S02]  /*3fd0*/  FMNMX.FTZ R3, R85, R6, !PT ;  /* 0x0000000655037209 */ /* 0x000fe40007810000 */
[----:B------:R-:W-:Y:S02]  /*3fe0*/  FSEL R87, R87, -INF , !P1 ;  /* 0xff80000057577808 */ /* 0x000fe40004800000 */
[----:B------:R-:W-:Y:S02]  /*3ff0*/  ISETP.NE.AND P1, PT, R116, RZ, PT ;  /* 0x000000ff7400720c */ /* 0x000fe40003f25270 */
[----:B------:R-:W-:-:S02]  /*4000*/  FMNMX.FTZ R6, R56, R3, !PT ;  /* 0x0000000338067209 */ /* 0x000fc40007810000 */
        /* <DEDUP_REMOVED lines=13> */
[----:B------:R-:W-:Y:S02]  /*40e0*/  ISETP.NE.AND P2, PT, R129, RZ, PT ;  /* 0x000000ff8100720c */ /* 0x000fe40003f45270 */
[----:B------:R-:W-:Y:S02]  /*40f0*/  ISETP.LT.OR P1, PT, R0, 0x49, P1 ;  /* 0x000000490000780c */ /* 0x000fe40000f21670 */
[----:B------:R-:W-:Y:S02]  /*4100*/  FMNMX.FTZ R6, R68, R3, !PT ;  /* 0x0000000344067209 */ /* 0x000fe40007810000 */
[----:B------:R-:W-:Y:S02]  /*4110*/  FSEL R62, R62, -INF , !P1 ;  /* 0xff8000003e3e7808 */ /* 0x000fe40004800000 */
[----:B------:R-:W-:-:S02]  /*4120*/  ISETP.GT.AND P1, PT, R4, 0x49, !P6 ;  /* 0x000000490400780c */ /* 0x000fc40007724270 */
[----:B------:R-:W-:Y:S02]  /*4130*/  ISETP.NE.AND P6, PT, R130, RZ, PT ;  /* 0x000000ff8200720c */ /* 0x000fe40003fc5270 */
        /* <DEDUP_REMOVED lines=41> */
[----:B------:R-:W-:Y:S01]  /*43d0*/  ISETP.GT.AND P3, PT, R4, 0x90, !P3 ;  /* 0x000000900400780c */ /* 0x000fe20005f64270 */
[----:B------:R-:W0:Y:S01]  /*43e0*/  SHFL.BFLY PT, R3, R6, 0x2, 0x1f ;  /* 0x0c401f0006037f89 */ /* 0x000e2200000e0000 */
[----:B------:R-:W-:Y:S02]  /*43f0*/  ISETP.LT.OR P1, PT, R0, 0x62, P1 ;  /* 0x000000620000780c */ /* 0x000fe40000f21670 */
[----:B------:R-:W-:Y:S02]  /*4400*/  ISETP.GT.AND P4, PT, R4, 0x91, !P4 ;  /* 0x000000910400780c */ /* 0x000fe40006784270 */
[----:B------:R-:W-:Y:S02]  /*4410*/  FSEL R43, R43, -INF , !P1 ;  /* 0xff8000002b2b7808 */ /* 0x000fe40004800000 */
[----:B------:R-:W-:Y:S02]  /*4420*/  ISETP.NE.AND P1, PT, R126, RZ, PT ;  /* 0x000000ff7e00720c */ /* 0x000fe40003f25270 */
[----:B------:R-:W-:-:S02]  /*4430*/  ISETP.LT.OR P3, PT, R0, 0x91, P3 ;  /* 0x000000910000780c */ /* 0x000fc40001f61670 */
[C---:B------:R-:W-:Y:S02]  /*4440*/  ISETP.GT.AND P1, PT, R4.reuse, 0x68, !P1 ;  /* 0x000000680400780c */ /* 0x040fe40004f24270 */
[----:B------:R-:W-:Y:S02]  /*4450*/  ISETP.GT.AND P5, PT, R4, 0x98, !P5 ;  /* 0x000000980400780c */ /* 0x000fe40006fa4270 */
[C---:B------:R-:W-:Y:S02]  /*4460*/  ISETP.LT.OR P1, PT, R0.reuse, 0x69, P1 ;  /* 0x000000690000780c */ /* 0x040fe40000f21670 */
[----:B------:R-:W-:Y:S02]  /*4470*/  ISETP.LT.OR P4, PT, R0, 0x92, P4 ;  /* 0x000000920000780c */ /* 0x000fe40002781670 */
[----:B------:R-:W-:Y:S02]  /*4480*/  FSEL R46, R46, -INF , !P1 ;  /* 0xff8000002e2e7808 */ /* 0x000fe40004800000 */
[----:B------:R-:W-:-:S02]  /*4490*/  ISETP.NE.AND P1, PT, R127, RZ, PT ;  /* 0x000000ff7f00720c */ /* 0x000fc40003f25270 */
[----:B------:R-:W-:Y:S02]  /*44a0*/  FSEL R34, R34, -INF , !P3 ;  /* 0xff80000022227808 */ /* 0x000fe40005800000 */
[----:B------:R-:W-:Y:S02]  /*44b0*/  ISETP.GT.AND P1, PT, R4, 0x69, !P1 ;  /* 0x000000690400780c */ /* 0x000fe40004f24270 */
[----:B0-----:R-:W-:Y:S02]  /*44c0*/  FMNMX.FTZ R8, R6, R3, !PT ;  /* 0x0000000306087209 */ /* 0x001fe40007810000 */
[C---:B------:R-:W-:Y:S02]  /*44d0*/  ISETP.LT.OR P1, PT, R0.reuse, 0x6a, P1 ;  /* 0x0000006a0000780c */ /* 0x040fe40000f21670 */
[----:B------:R-:W-:Y:S01]  /*44e0*/  ISETP.LT.OR P5, PT, R0, 0x99, P5 ;  /* 0x000000990000780c */ /* 0x000fe20002fa1670 */
[----:B------:R-:W0:Y:S01]  /*44f0*/  SHFL.BFLY PT, R3, R8, 0x1, 0x1f ;  /* 0x0c201f0008037f89 */ /* 0x000e2200000e0000 */
[----:B------:R-:W-:-:S02]  /*4500*/  FSEL R47, R47, -INF , !P1 ;  /* 0xff8000002f2f7808 */ /* 0x000fc40004800000 */
[----:B------:R-:W-:Y:S02]  /*4510*/  ISETP.NE.AND P1, PT, R128, RZ, PT ;  /* 0x000000ff8000720c */ /* 0x000fe40003f25270 */
[----:B------:R-:W-:Y:S02]  /*4520*/  FSEL R35, R35, -INF , !P4 ;  /* 0xff80000023237808 */ /* 0x000fe40006000000 */
[----:B------:R-:W-:Y:S02]  /*4530*/  ISETP.GT.AND P1, PT, R4, 0x70, !P1 ;  /* 0x000000700400780c */ /* 0x000fe40004f24270 */
[----:B------:R-:W-:Y:S02]  /*4540*/  R2UR UR15, R105 ;  /* 0x00000000690f72ca */ /* 0x000fe400000e0000 */
[----:B------:R-:W-:-:S04]  /*4550*/  ISETP.LT.OR P1, PT, R0, 0x71, P1 ;  /* 0x000000710000780c */ /* 0x000fc80000f21670 */
[----:B------:R-:W-:Y:S02]  /*4560*/  FSEL R50, R50, -INF , !P1 ;  /* 0xff80000032327808 */ /* 0x000fe40004800000 */
[----:B------:R-:W-:Y:S02]  /*4570*/  ISETP.GT.AND P1, PT, R4, 0x71, !P2 ;  /* 0x000000710400780c */ /* 0x000fe40005724270 */
[----:B------:R-:W-:Y:S02]  /*4580*/  ISETP.NE.AND P2, PT, R132, RZ, PT ;  /* 0x000000ff8400720c */ /* 0x000fe40003f45270 */
[----:B------:R-:W-:Y:S01]  /*4590*/  ISETP.LT.OR P1, PT, R0, 0x72, P1 ;  /* 0x000000720000780c */ /* 0x000fe20000f21670 */
[----:B------:R-:W-:Y:S01]  /*45a0*/  UIADD3 UR10, UR15, UR14, URZ ;  /* 0x0000000e0f0a7290 */ /* 0x000fe2000fffe03f */
[----:B0-----:R-:W-:Y:S02]  /*45b0*/  FMNMX.FTZ R3, R8, R3, !PT ;  /* 0x0000000308037209 */ /* 0x001fe40007810000 */
[----:B------:R-:W-:Y:S01]  /*45c0*/  FSEL R51, R51, -INF , !P1 ;  /* 0xff80000033337808 */ /* 0x000fe20004800000 */
[----:B------:R-:W-:Y:S01]  /*45d0*/  UIADD3 UR6, UR10, UR6, URZ ;  /* 0x000000060a067290 */ /* 0x000fe2000fffe03f */
[----:B------:R-:W-:Y:S01]  /*45e0*/  ISETP.GT.AND P1, PT, R4, 0x78, !P6 ;  /* 0x000000780400780c */ /* 0x000fe20007724270 */
[----:B------:R-:W-:-:S01]  /*45f0*/  FFMA.FTZ R5, R3, R10, -8 ;  /* 0xc100000003057423 */ /* 0x000fc2000001000a */
[----:B------:R-:W-:-:S02]  /*4600*/  ISETP.NE.AND P6, PT, R133, RZ, PT ;  /* 0x000000ff8500720c */ /* 0x000fc40003fc5270 */
        /* <DEDUP_REMOVED lines=35> */
[----:B------:R-:W-:-:S04]  /*4840*/  ISETP.GT.AND P1, PT, R4, RZ, !P1 ;  /* 0x000000ff0400720c */ /* 0x000fc80004f24270 */
[----:B------:R-:W-:-:S04]  /*4850*/  ISETP.LT.OR P1, PT, R0, 0x1, P1 ;  /* 0x000000010000780c */ /* 0x000fc80000f21670 */
[----:B------:R-:W-:Y:S02]  /*4860*/  FSEL R90, R90, -INF , !P1 ;  /* 0xff8000005a5a7808 */ /* 0x000fe40004800000 */
        /* <DEDUP_REMOVED lines=10> */
[----:B------:R-:W-:-:S02]  /*4910*/  FSETP.NEU.FTZ.AND P1, PT, R3, -INF , PT ;  /* 0xff8000000300780b */ /* 0x000fc40003f3d000 */
[----:B------:R-:W-:Y:S02]  /*4920*/  FMNMX.FTZ R21, R99, R20, !PT ;  /* 0x0000001463157209 */ /* 0x000fe40007810000 */
[----:B------:R-:W-:Y:S02]  /*4930*/  FSEL R88, R5, RZ, P1 ;  /* 0x000000ff05587208 */ /* 0x000fe40000800000 */
[----:B------:R-:W-:Y:S02]  /*4940*/  ISETP.NE.AND P6, PT, R134, RZ, PT ;  /* 0x000000ff8600720c */ /* 0x000fe40003fc5270 */
[----:B------:R-:W-:Y:S01]  /*4950*/  ISETP.NE.AND P2, PT, R135, RZ, PT ;  /* 0x000000ff8700720c */ /* 0x000fe20003f45270 */
        /* <DEDUP_REMOVED lines=11> */
[----:B------:R-:W-:Y:S01]  /*4a10*/  ISETP.GT.AND P1, PT, R4, 0x88, !P6 ;  /* 0x000000880400780c */ /* 0x000fe20007724270 */
[--C-:B------:R-:W-:Y:S01]  /*4a20*/  FFMA.FTZ R5, R13, UR37, -R88.reuse ;  /* 0x000000250d057c23 */ /* 0x100fe20008010858 */
[----:B------:R-:W-:Y:S01]  /*4a30*/  FMNMX.FTZ R73, R75, R72, !PT ;  /* 0x000000484b497209 */ /* 0x000fe20007810000 */
[--C-:B------:R-:W-:Y:S01]  /*4a40*/  FFMA.FTZ R72, R80, UR37, -R88.reuse ;  /* 0x0000002550487c23 */ /* 0x100fe20008010858 */
[----:B------:R-:W-:Y:S01]  /*4a50*/  ISETP.LT.OR P1, PT, R0, 0x89, P1 ;  /* 0x000000890000780c */ /* 0x000fe20000f21670 */
[----:B------:R-:W-:Y:S01]  /*4a60*/  MUFU.EX2 R6, R6 ;  /* 0x0000000600067308 */ /* 0x000fe20000000800 */
[----:B------:R-:W-:Y:S01]  /*4a70*/  FMNMX.FTZ R76, R78, R73, !PT ;  /* 0x000000494e4c7209 */ /* 0x000fe20007810000 */
[--C-:B0-----:R-:W-:Y:S01]  /*4a80*/  FFMA.FTZ R89, R81, UR37, -R88.reuse ;  /* 0x0000002551597c23 */ /* 0x101fe20008010858 */
[----:B------:R-:W-:Y:S01]  /*4a90*/  FSEL R30, R30, -INF , !P1 ;  /* 0xff8000001e1e7808 */ /* 0x000fe20004800000 */
[--C-:B------:R-:W-:Y:S01]  /*4aa0*/  FFMA.FTZ R10, R96, UR37, -R88.reuse ;  /* 0x00000025600a7c23 */ /* 0x100fe20008010858 */
[----:B------:R-:W-:Y:S01]  /*4ab0*/  FMNMX.FTZ R73, R79, R76, !PT ;  /* 0x0000004c4f497209 */ /* 0x000fe20007810000 */
[--C-:B------:R-:W-:Y:S01]  /*4ac0*/  FFMA.FTZ R11, R97, UR37, -R88.reuse ;  /* 0x00000025610b7c23 */ /* 0x100fe20008010858 */
[----:B------:R-:W-:Y:S01]  /*4ad0*/  ISETP.GT.AND P1, PT, R4, 0x89, !P2 ;  /* 0x000000890400780c */ /* 0x000fe20005724270 */
[----:B------:R-:W0:Y:S01]  /*4ae0*/  MUFU.EX2 R5, R5 ;  /* 0x0000000500057308 */ /* 0x000e220000000800 */
[----:B------:R-:W-:Y:S01]  /*4af0*/  FMNMX.FTZ R76, R82, R73, !PT ;  /* 0x00000049524c7209 */ /* 0x000fe20007810000 */
[--C-:B------:R-:W-:Y:S01]  /*4b00*/  FFMA.FTZ R12, R100, UR37, -R88.reuse ;  /* 0x00000025640c7c23 */ /* 0x100fe20008010858 */
[----:B------:R-:W-:Y:S01]  /*4b10*/  ISETP.LT.OR P1, PT, R0, 0x8a, P1 ;  /* 0x0000008a0000780c */ /* 0x000fe20000f21670 */
[--C-:B------:R-:W-:Y:S01]  /*4b20*/  FFMA.FTZ R13, R101, UR37, -R88.reuse ;  /* 0x00000025650d7c23 */ /* 0x100fe20008010858 */
[----:B------:R-:W-:Y:S01]  /*4b30*/  FMNMX.FTZ R77, R83, R76, !PT ;  /* 0x0000004c534d7209 */ /* 0x000fe20007810000 */
[--C-:B------:R-:W-:Y:S01]  /*4b40*/  FFMA.FTZ R76, R84, UR37, -R88.reuse ;  /* 0x00000025544c7c23 */ /* 0x100fe20008010858 */
[----:B------:R-:W-:-:S01]  /*4b50*/  FFMA.FTZ R84, R61, UR37, -R88 ;  /* 0x000000253d547c23 */ /* 0x000fc20008010858 */
[----:B------:R-:W-:Y:S01]  /*4b60*/  ISETP.NE.AND P6, PT, R9, RZ, PT ;  /* 0x000000ff0900720c */ /* 0x000fe20003fc5270 */
[----:B------:R-:W-:-:S01]  /*4b70*/  FFMA.FTZ R9, R93, UR37, -R88 ;  /* 0x000000255d097c23 */ /* 0x000fc20008010858 */
[----:B------:R-:W-:Y:S01]  /*4b80*/  FMNMX.FTZ R80, R86, R77, !PT ;  /* 0x0000004d56507209 */ /* 0x000fe20007810000 */
[----:B------:R-:W1:Y:S01]  /*4b90*/  MUFU.EX2 R8, R8 ;  /* 0x0000000800087308 */ /* 0x000e620000000800 */
[----:B------:R-:W-:Y:S01]  /*4ba0*/  ISETP.GT.AND P2, PT, R4, 0x99, !P6 ;  /* 0x000000990400780c */ /* 0x000fe20007744270 */
[--C-:B------:R-:W-:Y:S01]  /*4bb0*/  FFMA.FTZ R56, R56, UR37, -R88.reuse ;  /* 0x0000002538387c23 */ /* 0x100fe20008010858 */
[----:B------:R-:W-:Y:S01]  /*4bc0*/  FMNMX.FTZ R77, R87, R80, !PT ;  /* 0x00000050574d7209 */ /* 0x000fe20007810000 */
[--C-:B------:R-:W-:Y:S01]  /*4bd0*/  FFMA.FTZ R57, R57, UR37, -R88.reuse ;  /* 0x0000002539397c23 */ /* 0x100fe20008010858 */
[----:B------:R-:W-:Y:S01]  /*4be0*/  ISETP.LT.OR P2, PT, R0, 0x9a, P2 ;  /* 0x0000009a0000780c */ /* 0x000fe20001741670 */
[--C-:B------:R-:W-:Y:S01]  /*4bf0*/  FFMA.FTZ R60, R60, UR37, -R88.reuse ;  /* 0x000000253c3c7c23 */ /* 0x100fe20008010858 */
[----:B------:R-:W-:Y:S01]  /*4c00*/  FMNMX.FTZ R80, R58, R77, !PT ;  /* 0x0000004d3a507209 */ /* 0x000fe20007810000 */
[----:B------:R-:W2:Y:S01]  /*4c10*/  MUFU.EX2 R9, R9 ;  /* 0x0000000900097308 */ /* 0x000ea20000000800 */
[----:B------:R-:W-:-:S01]  /*4c20*/  FFMA.FTZ R64, R64, UR37, -R88 ;  /* 0x0000002540407c23 */ /* 0x000fc20008010858 */
        /* <DEDUP_REMOVED lines=8> */
[--C-:B------:R-:W-:Y:S01]  /*4cb0*/  FFMA.FTZ R32, R32, UR37, -R88.reuse ;  /* 0x0000002520207c23 */ /* 0x100fe20008010858 */
[----:B------:R-:W-:Y:S01]  /*4cc0*/  FMNMX.FTZ R81, R63, R80, !PT ;  /* 0x000000503f517209 */ /* 0x000fe20007810000 */
[--C-:B------:R-:W-:Y:S01]  /*4cd0*/  FFMA.FTZ R33, R33, UR37, -R88.reuse ;  /* 0x0000002521217c23 */ /* 0x100fe20008010858 */
[----:B------:R-:W-:-:S01]  /*4ce0*/  FFMA.FTZ R36, R36, UR37, -R88 ;  /* 0x0000002524247c23 */ /* 0x000fc20008010858 */
[----:B------:R-:W-:Y:S01]  /*4cf0*/  FFMA.FTZ R37, R37, UR37, -R88 ;  /* 0x0000002525257c23 */ /* 0x000fe20008010858 */
[----:B------:R-:W-:Y:S01]  /*4d00*/  FMNMX.FTZ R80, R66, R81, !PT ;  /* 0x0000005142507209 */ /* 0x000fe20007810000 */
[----:B------:R-:W3:Y:S03]  /*4d10*/  MUFU.EX2 R10, R10 ;  /* 0x0000000a000a7308 */ /* 0x000ee60000000800 */
[----:B------:R-:W-:-:S04]  /*4d20*/  FMNMX.FTZ R81, R67, R80, !PT ;  /* 0x0000005043517209 */ /* 0x000fc80007810000 */
[----:B------:R-:W-:Y:S01]  /*4d30*/  FMNMX.FTZ R80, R70, R81, !PT ;  /* 0x0000005146507209 */ /* 0x000fe20007810000 */
[----:B------:R-:W-:Y:S03]  /*4d40*/  MUFU.EX2 R73, R89 ;  /* 0x0000005900497308 */ /* 0x000fe60000000800 */
[----:B------:R-:W-:-:S04]  /*4d50*/  FMNMX.FTZ R81, R71, R80, !PT ;  /* 0x0000005047517209 */ /* 0x000fc80007810000 */
[----:B------:R-:W-:Y:S01]  /*4d60*/  FMNMX.FTZ R80, R42, R81, !PT ;  /* 0x000000512a507209 */ /* 0x000fe20007810000 */
[----:B------:R-:W4:Y:S03]  /*4d70*/  MUFU.EX2 R11, R11 ;  /* 0x0000000b000b7308 */ /* 0x000f260000000800 */
[----:B------:R-:W-:-:S04]  /*4d80*/  FMNMX.FTZ R61, R43, R80, !PT ;  /* 0x000000502b3d7209 */ /* 0x000fc80007810000 */
[----:B------:R-:W-:Y:S01]  /*4d90*/  FMNMX.FTZ R80, R46, R61, !PT ;  /* 0x0000003d2e507209 */ /* 0x000fe20007810000 */
[----:B------:R5:W-:Y:S03]  /*4da0*/  MUFU.EX2 R81, R84 ;  /* 0x0000005400517308 */ /* 0x000be60000000800 */
[----:B------:R-:W-:-:S04]  /*4db0*/  FMNMX.FTZ R61, R47, R80, !PT ;  /* 0x000000502f3d7209 */ /* 0x000fc80007810000 */
[----:B------:R-:W-:Y:S01]  /*4dc0*/  FMNMX.FTZ R80, R50, R61, !PT ;  /* 0x0000003d32507209 */ /* 0x000fe20007810000 */
[----:B------:R-:W4:Y:S01]  /*4dd0*/  MUFU.EX2 R12, R12 ;  /* 0x0000000c000c7308 */ /* 0x000f220000000800 */
[----:B-----5:R-:W-:-:S02]  /*4de0*/  FFMA.FTZ R84, R69, UR37, -R88 ;  /* 0x0000002545547c23 */ /* 0x020fc40008010858 */
[----:B------:R-:W-:Y:S01]  /*4df0*/  FMNMX.FTZ R61, R51, R80, !PT ;  /* 0x00000050333d7209 */ /* 0x000fe20007810000 */
[----:B------:R-:W-:-:S03]  /*4e00*/  FFMA.FTZ R80, R68, UR37, -R88 ;  /* 0x0000002544507c23 */ /* 0x000fc60008010858 */
[----:B------:R-:W-:Y:S01]  /*4e10*/  FMNMX.FTZ R68, R54, R61, !PT ;  /* 0x0000003d36447209 */ /* 0x000fe20007810000 */
[----:B------:R5:W-:Y:S03]  /*4e20*/  MUFU.EX2 R4, R84 ;  /* 0x0000005400047308 */ /* 0x000be60000000800 */
[----:B------:R-:W-:-:S04]  /*4e30*/  FMNMX.FTZ R85, R55, R68, !PT ;  /* 0x0000004437557209 */ /* 0x000fc80007810000 */
[----:B------:R-:W-:Y:S01]  /*4e40*/  FMNMX.FTZ R68, R26, R85, !PT ;  /* 0x000000551a447209 */ /* 0x000fe20007810000 */
[----:B------:R0:W-:Y:S01]  /*4e50*/  MUFU.EX2 R61, R80 ;  /* 0x00000050003d7308 */ /* 0x0001e20000000800 */
[----:B-----5:R-:W-:-:S01]  /*4e60*/  FFMA.FTZ R84, R41, UR37, -R88 ;  /* 0x0000002529547c23 */ /* 0x020fc20008010858 */
[----:B------:R-:W-:Y:S01]  /*4e70*/  FSEL R41, R39, -INF , !P2 ;  /* 0xff80000027297808 */ /* 0x000fe20005000000 */
[----:B------:R-:W-:-:S01]  /*4e80*/  FFMA.FTZ R39, R44, UR37, -R88 ;  /* 0x000000252c277c23 */ /* 0x000fc20008010858 */
[----:B------:R-:W-:Y:S01]  /*4e90*/  FMNMX.FTZ R69, R27, R68, !PT ;  /* 0x000000441b457209 */ /* 0x000fe20007810000 */
[----:B------:R-:W-:-:S01]  /*4ea0*/  FFMA.FTZ R44, R45, UR37, -R88 ;  /* 0x000000252d2c7c23 */ /* 0x000fc20008010858 */
        /* <DEDUP_REMOVED lines=8> */
[----:B------:R-:W-:Y:S01]  /*4f30*/  FFMA.FTZ R52, R53, UR37, -R88 ;  /* 0x0000002535347c23 */ /* 0x000fe20008010858 */
[----:B------:R-:W-:Y:S01]  /*4f40*/  IMAD.U32 R53, RZ, RZ, UR37 ;  /* 0x00000025ff357e24 */ /* 0x000fe2000f8e00ff */
[----:B0-----:R-:W-:Y:S01]  /*4f50*/  FMNMX.FTZ R80, R34, R69, !PT ;  /* 0x0000004522507209 */ /* 0x001fe20007810000 */
[----:B------:R-:W0:Y:S03]  /*4f60*/  MUFU.EX2 R13, R13 ;  /* 0x0000000d000d7308 */ /* 0x000e260000000800 */
[----:B------:R-:W-:-:S04]  /*4f70*/  FMNMX.FTZ R69, R35, R80, !PT ;  /* 0x0000005023457209 */ /* 0x000fc80007810000 */
[----:B------:R-:W-:Y:S01]  /*4f80*/  FMNMX.FTZ R0, R40, R69, !PT ;  /* 0x0000004528007209 */ /* 0x000fe20007810000 */
[----:B------:R-:W5:Y:S03]  /*4f90*/  MUFU.EX2 R14, R14 ;  /* 0x0000000e000e7308 */ /* 0x000f660000000800 */
[----:B------:R-:W-:-:S05]  /*4fa0*/  FMNMX.FTZ R0, R41, R0, !PT ;  /* 0x0000000029007209 */ /* 0x000fca0007810000 */
[----:B------:R-:W1:Y:S01]  /*4fb0*/  SHFL.BFLY PT, R69, R0, 0x2, 0x1f ;  /* 0x0c401f0000457f89 */ /* 0x000e6200000e0000 */
[----:B------:R3:W-:Y:S08]  /*4fc0*/  MUFU.EX2 R38, R84 ;  /* 0x0000005400267308 */ /* 0x0007f00000000800 */
[----:B------:R-:W-:Y:S08]  /*4fd0*/  MUFU.EX2 R20, R20 ;  /* 0x0000001400147308 */ /* 0x000ff00000000800 */
[----:B------:R-:W-:Y:S01]  /*4fe0*/  MUFU.EX2 R21, R92 ;  /* 0x0000005c00157308 */ /* 0x000fe20000000800 */
[----:B-1----:R-:W-:-:S07]  /*4ff0*/  FMNMX.FTZ R69, R0, R69, !PT ;  /* 0x0000004500457209 */ /* 0x002fce0007810000 */
[----:B------:R-:W-:Y:S01]  /*5000*/  MUFU.EX2 R72, R72 ;  /* 0x0000004800487308 */ /* 0x000fe20000000800 */
[----:B------:R-:W1:Y:S07]  /*5010*/  SHFL.BFLY PT, R0, R69, 0x1, 0x1f ;  /* 0x0c201f0045007f89 */ /* 0x000e6e00000e0000 */
[----:B------:R-:W-:Y:S08]  /*5020*/  MUFU.EX2 R76, R76 ;  /* 0x0000004c004c7308 */ /* 0x000ff00000000800 */
[----:B------:R-:W-:Y:S08]  /*5030*/  MUFU.EX2 R56, R56 ;  /* 0x0000003800387308 */ /* 0x000ff00000000800 */
[----:B------:R-:W-:Y:S01]  /*5040*/  MUFU.EX2 R57, R57 ;  /* 0x0000003900397308 */ /* 0x000fe20000000800 */
[----:B-1----:R-:W-:-:S04]  /*5050*/  FMNMX.FTZ R0, R69, R0, !PT ;  /* 0x0000000045007209 */ /* 0x002fc80007810000 */
[C---:B------:R-:W-:Y:S01]  /*5060*/  FSETP.NEU.FTZ.AND P1, PT, R0.reuse, -INF , PT ;  /* 0xff8000000000780b */ /* 0x040fe20003f3d000 */
[----:B------:R-:W-:-:S02]  /*5070*/  FFMA.FTZ R53, R0, R53, -8 ;  /* 0xc100000000357423 */ /* 0x000fc40000010035 */
[----:B------:R-:W-:Y:S03]  /*5080*/  MUFU.EX2 R60, R60 ;  /* 0x0000003c003c7308 */ /* 0x000fe60000000800 */
[----:B------:R-:W-:Y:S02]  /*5090*/  FSEL R85, R53, RZ, P1 ;  /* 0x000000ff35557208 */ /* 0x000fe40000800000 */
[----:B------:R-:W-:-:S03]  /*50a0*/  PLOP3.LUT P1, PT, PT, PT, UP1, 0x40, 0x0 ;  /* 0x000000000000781c */ /* 0x000fc60003f2e818 */
[----:B------:R-:W-:Y:S01]  /*50b0*/  MUFU.EX2 R64, R64 ;  /* 0x0000004000407308 */ /* 0x000fe20000000800 */
[----:B------:R-:W-:-:S01]  /*50c0*/  FFMA.FTZ R89, R79, UR37, -R85 ;  /* 0x000000254f597c23 */ /* 0x000fc20008010855 */
[--C-:B------:R-:W-:Y:S01]  /*50d0*/  FFMA.FTZ R53, R90, UR37, -R85.reuse ;  /* 0x000000255a357c23 */ /* 0x100fe20008010855 */
[----:B------:R-:W-:-:S01]  /*50e0*/  FFMA.FTZ R80, R91, UR37, -R85 ;  /* 0x000000255b507c23 */ /* 0x000fc20008010855 */
[----:B------:R-:W-:Y:S01]  /*50f0*/  FFMA.FTZ R79, R83, UR37, -R85 ;  /* 0x00000025534f7c23 */ /* 0x000fe20008010855 */
[----:B------:R-:W-:-:S01]  /*5100*/  FADD.FTZ R83, R5, R6 ;  /* 0x0000000605537221 */ /* 0x000fc20000010000 */
[--C-:B------:R-:W-:Y:S01]  /*5110*/  FFMA.FTZ R88, R78, UR37, -R85.reuse ;  /* 0x000000254e587c23 */ /* 0x100fe20008010855 */
[----:B------:R-:W-:-:S01]  /*5120*/  FFMA.FTZ R94, R94, UR37, -R85 ;  /* 0x000000255e5e7c23 */ /* 0x000fc20008010855 */
[----:B------:R-:W-:Y:S01]  /*5130*/  FFMA.FTZ R78, R82, UR37, -R85 ;  /* 0x00000025524e7c23 */ /* 0x000fe20008010855 */
[----:B------:R-:W-:-:S01]  /*5140*/  FADD.FTZ R82, R8, R83 ;  /* 0x0000005308527221 */ /* 0x000fc20000010000 */
[----:B------:R-:W-:Y:S01]  /*5150*/  MUFU.EX2 R53, R53 ;  /* 0x0000003500357308 */ /* 0x000fe20000000800 */
[----:B------:R-:W-:-:S01]  /*5160*/  FFMA.FTZ R95, R95, UR37, -R85 ;  /* 0x000000255f5f7c23 */ /* 0x000fc20008010855 */
[----:B------:R-:W-:Y:S01]  /*5170*/  FFMA.FTZ R69, R98, UR37, -R85 ;  /* 0x0000002562457c23 */ /* 0x000fe20008010855 */
[----:B--2---:R-:W-:-:S01]  /*5180*/  FADD.FTZ R83, R9, R82 ;  /* 0x0000005209537221 */ /* 0x004fc20000010000 */
[--C-:B---3--:R-:W-:Y:S01]  /*5190*/  FFMA.FTZ R84, R99, UR37, -R85.reuse ;  /* 0x0000002563547c23 */ /* 0x108fe20008010855 */
[----:B------:R-:W-:-:S01]  /*51a0*/  FFMA.FTZ R102, R102, UR37, -R85 ;  /* 0x0000002566667c23 */ /* 0x000fc20008010855 */
[----:B------:R-:W-:Y:S01]  /*51b0*/  FFMA.FTZ R103, R103, UR37, -R85 ;  /* 0x0000002567677c23 */ /* 0x000fe20008010855 */
[----:B------:R-:W-:-:S01]  /*51c0*/  FADD.FTZ R82, R10, R83 ;  /* 0x000000530a527221 */ /* 0x000fc20000010000 */
[----:B------:R-:W1:Y:S01]  /*51d0*/  MUFU.EX2 R80, R80 ;  /* 0x0000005000507308 */ /* 0x000e620000000800 */
[----:B------:R-:W-:-:S01]  /*51e0*/  FFMA.FTZ R74, R74, UR37, -R85 ;  /* 0x000000254a4a7c23 */ /* 0x000fc20008010855 */
[----:B------:R-:W-:Y:S01]  /*51f0*/  FFMA.FTZ R75, R75, UR37, -R85 ;  /* 0x000000254b4b7c23 */ /* 0x000fe20008010855 */
[----:B----4-:R-:W-:-:S01]  /*5200*/  FADD.FTZ R83, R11, R82 ;  /* 0x000000520b537221 */ /* 0x010fc20000010000 */
[--C-:B------:R-:W-:Y:S01]  /*5210*/  FFMA.FTZ R86, R86, UR37, -R85.reuse ;  /* 0x0000002556567c23 */ /* 0x100fe20008010855 */
[----:B------:R-:W-:-:S01]  /*5220*/  FFMA.FTZ R87, R87, UR37, -R85 ;  /* 0x0000002557577c23 */ /* 0x000fc20008010855 */
[----:B------:R-:W-:Y:S01]  /*5230*/  FFMA.FTZ R58, R58, UR37, -R85 ;  /* 0x000000253a3a7c23 */ /* 0x000fe20008010855 */
[----:B------:R-:W-:-:S01]  /*5240*/  FADD.FTZ R82, R12, R83 ;  /* 0x000000530c527221 */ /* 0x000fc20000010000 */
[----:B------:R-:W2:Y:S01]  /*5250*/  MUFU.EX2 R94, R94 ;  /* 0x0000005e005e7308 */ /* 0x000ea20000000800 */
[----:B------:R-:W-:-:S01]  /*5260*/  FFMA.FTZ R59, R59, UR37, -R85 ;  /* 0x000000253b3b7c23 */ /* 0x000fc20008010855 */
[----:B------:R-:W-:Y:S01]  /*5270*/  FFMA.FTZ R62, R62, UR37, -R85 ;  /* 0x000000253e3e7c23 */ /* 0x000fe20008010855 */
[----:B0-----:R-:W-:-:S01]  /*5280*/  FADD.FTZ R91, R13, R82 ;  /* 0x000000520d5b7221 */ /* 0x001fc20000010000 */
[--C-:B------:R-:W-:Y:S01]  /*5290*/  FFMA.FTZ R63, R63, UR37, -R85.reuse ;  /* 0x000000253f3f7c23 */ /* 0x100fe20008010855 */
[----:B------:R-:W-:-:S01]  /*52a0*/  FFMA.FTZ R66, R66, UR37, -R85 ;  /* 0x0000002542427c23 */ /* 0x000fc20008010855 */
[----:B------:R-:W-:Y:S01]  /*52b0*/  FFMA.FTZ R67, R67, UR37, -R85 ;  /* 0x0000002543437c23 */ /* 0x000fe20008010855 */
[----:B-----5:R-:W-:-:S01]  /*52c0*/  FADD.FTZ R90, R14, R91 ;  /* 0x0000005b0e5a7221 */ /* 0x020fc20000010000 */
[----:B------:R-:W0:Y:S01]  /*52d0*/  MUFU.EX2 R95, R95 ;  /* 0x0000005f005f7308 */ /* 0x000e220000000800 */
        /* <DEDUP_REMOVED lines=10> */
[----:B------:R-:W-:Y:S01]  /*5380*/  F2FP.SATFINITE.E4M3.F32.PACK_AB_MERGE_C R90, R9, R8, RZ ;  /* 0x00000008095a723e */ /* 0x000fe200048070ff */
[--C-:B------:R-:W-:Y:S01]  /*5390*/  FFMA.FTZ R50, R50, UR37, -R85.reuse ;  /* 0x0000002532327c23 */ /* 0x100fe20008010855 */
[----:B------:R-:W-:-:S01]  /*53a0*/  FFMA.FTZ R51, R51, UR37, -R85 ;  /* 0x0000002533337c23 */ /* 0x000fc20008010855 */
[----:B------:R-:W-:Y:S01]  /*53b0*/  FADD.FTZ R8, R20, R83 ;  /* 0x0000005314087221 */ /* 0x000fe20000010000 */
[----:B------:R-:W-:Y:S01]  /*53c0*/  F2FP.SATFINITE.E4M3.F32.PACK_AB_MERGE_C R216, R6, R5, R90 ;  /* 0x0000000506d8723e */ /* 0x000fe2000480705a */
[----:B------:R-:W2:Y:S01]  /*53d0*/  MUFU.EX2 R84, R84 ;  /* 0x0000005400547308 */ /* 0x000ea20000000800 */
        /* <DEDUP_REMOVED lines=8> */
[----:B-1----:R-:W-:-:S01]  /*5460*/  FADD.FTZ R9, R69, R82 ;  /* 0x0000005245097221 */ /* 0x002fc20000010000 */
[----:B------:R-:W-:Y:S01]  /*5470*/  F2FP.SATFINITE.E4M3.F32.PACK_AB_MERGE_C R82, R13, R12, RZ ;  /* 0x0000000c0d52723e */ /* 0x000fe200048070ff */
[----:B------:R-:W-:-:S01]  /*5480*/  FADD.FTZ R13, R21, R8 ;  /* 0x00000008150d7221 */ /* 0x000fc20000010000 */
[--C-:B------:R-:W-:Y:S01]  /*5490*/  FFMA.FTZ R34, R34, UR37, -R85.reuse ;  /* 0x0000002522227c23 */ /* 0x100fe20008010855 */
[----:B------:R-:W-:-:S01]  /*54a0*/  FFMA.FTZ R35, R35, UR37, -R85 ;  /* 0x0000002523237c23 */ /* 0x000fc20008010855 */
[----:B------:R-:W-:Y:S01]  /*54b0*/  FFMA.FTZ R40, R40, UR37, -R85 ;  /* 0x0000002528287c23 */ /* 0x000fe20008010855 */
[----:B------:R-:W-:-:S01]  /*54c0*/  FADD.FTZ R12, R72, R13 ;  /* 0x0000000d480c7221 */ /* 0x000fc20000010000 */
[----:B------:R-:W1:Y:S01]  /*54d0*/  MUFU.EX2 R103, R103 ;  /* 0x0000006700677308 */ /* 0x000e620000000800 */
[----:B--2---:R-:W-:-:S01]  /*54e0*/  FADD.FTZ R9, R84, R9 ;  /* 0x0000000954097221 */ /* 0x004fc20000010000 */
[----:B------:R-:W-:Y:S01]  /*54f0*/  FFMA.FTZ R41, R41, UR37, -R85 ;  /* 0x0000002529297c23 */ /* 0x000fe20008010855 */
[----:B------:R-:W-:-:S02]  /*5500*/  F2FP.SATFINITE.E4M3.F32.PACK_AB_MERGE_C R20, R21, R20, RZ ;  /* 0x000000141514723e */ /* 0x000fc400048070ff */
[----:B------:R-:W-:Y:S02]  /*5510*/  F2FP.SATFINITE.E4M3.F32.PACK_AB_MERGE_C R94, R95, R94, RZ ;  /* 0x0000005e5f5e723e */ /* 0x000fe400048070ff */
[----:B------:R-:W-:Y:S01]  /*5520*/  F2FP.SATFINITE.E4M3.F32.PACK_AB_MERGE_C R218, R11, R10, R82 ;  /* 0x0000000a0bda723e */ /* 0x000fe20004807052 */
[----:B------:R-:W2:Y:S01]  /*5530*/  MUFU.EX2 R74, R74 ;  /* 0x0000004a004a7308 */ /* 0x000ea20000000800 */
[----:B0-----:R-:W-:-:S01]  /*5540*/  FADD.FTZ R8, R102, R9 ;  /* 0x0000000966087221 */ /* 0x001fc20000010000 */
[----:B------:R-:W-:Y:S01]  /*5550*/  FADD.FTZ R9, R73, R12 ;  /* 0x0000000c49097221 */ /* 0x000fe20000010000 */
[----:B------:R-:W-:Y:S02]  /*5560*/  F2FP.SATFINITE.E4M3.F32.PACK_AB_MERGE_C R212, R15, R14, R20 ;  /* 0x0000000e0fd4723e */ /* 0x000fe40004807014 */
[----:B------:R-:W-:-:S03]  /*5570*/  F2FP.SATFINITE.E4M3.F32.PACK_AB_MERGE_C R217, R80, R53, R94 ;  /* 0x0000003550d9723e */ /* 0x000fc6000480705e */
[----:B------:R-:W0:Y:S01]  /*5580*/  MUFU.EX2 R75, R75 ;  /* 0x0000004b004b7308 */ /* 0x000e220000000800 */
[----:B-1----:R-:W-:-:S01]  /*5590*/  FADD.FTZ R5, R103, R8 ;  /* 0x0000000867057221 */ /* 0x002fc20000010000 */
[----:B------:R-:W-:Y:S01]  /*55a0*/  FADD.FTZ R8, R76, R9 ;  /* 0x000000094c087221 */ /* 0x000fe20000010000 */
[----:B------:R-:W-:Y:S02]  /*55b0*/  F2FP.SATFINITE.E4M3.F32.PACK_AB_MERGE_C R76, R77, R76, RZ ;  /* 0x0000004c4d4c723e */ /* 0x000fe400048070ff */
[----:B------:R-:W-:Y:S01]  /*55c0*/  F2FP.SATFINITE.E4M3.F32.PACK_AB_MERGE_C R102, R103, R102, RZ ;  /* 0x000000666766723e */ /* 0x000fe200048070ff */
[----:B------:R-:W-:-:S01]  /*55d0*/  FADD.FTZ R77, R77, R8 ;  /* 0x000000084d4d7221 */ /* 0x000fc20000010000 */
[----:B------:R-:W-:Y:S01]  /*55e0*/  F2FP.SATFINITE.E4M3.F32.PACK_AB_MERGE_C R214, R73, R72, R76 ;  /* 0x0000004849d6723e */ /* 0x000fe2000480704c */
[----:B------:R-:W1:Y:S01]  /*55f0*/  MUFU.EX2 R88, R88 ;  /* 0x0000005800587308 */ /* 0x000e620000000800 */
[----:B--2---:R-:W-:-:S01]  /*5600*/  FADD.FTZ R6, R74, R5 ;  /* 0x000000054a067221 */ /* 0x004fc20000010000 */
[----:B------:R-:W-:Y:S01]  /*5610*/  FADD.FTZ R8, R56, R77 ;  /* 0x0000004d38087221 */ /* 0x000fe20000010000 */
[----:B------:R-:W-:-:S03]  /*5620*/  F2FP.SATFINITE.E4M3.F32.PACK_AB_MERGE_C R219, R84, R69, R102 ;  /* 0x0000004554db723e */ /* 0x000fc60004807066 */
[----:B------:R-:W-:Y:S01]  /*5630*/  FADD.FTZ R9, R57, R8 ;  /* 0x0000000839097221 */ /* 0x000fe20000010000 */
[----:B------:R-:W-:Y:S01]  /*5640*/  F2FP.SATFINITE.E4M3.F32.PACK_AB_MERGE_C R8, R81, R60, RZ ;  /* 0x0000003c5108723e */ /* 0x000fe200048070ff */
[----:B------:R-:W2:Y:S01]  /*5650*/  MUFU.EX2 R89, R89 ;  /* 0x0000005900597308 */ /* 0x000ea20000000800 */
[----:B0-----:R-:W-:-:S01]  /*5660*/  FADD.FTZ R5, R75, R6 ;  /* 0x000000064b057221 */ /* 0x001fc20000010000 */
[----:B------:R-:W-:Y:S01]  /*5670*/  FADD.FTZ R60, R60, R9 ;  /* 0x000000093c3c7221 */ /* 0x000fe20000010000 */
[----:B------:R-:W-:Y:S02]  /*5680*/  F2FP.SATFINITE.E4M3.F32.PACK_AB_MERGE_C R208, R57, R56, R8 ;  /* 0x0000003839d0723e */ /* 0x000fe40004807008 */
[----:B------:R-:W-:Y:S01]  /*5690*/  F2FP.SATFINITE.E4M3.F32.PACK_AB_MERGE_C R9, R4, R61, RZ ;  /* 0x0000003d0409723e */ /* 0x000fe200048070ff */
[----:B------:R-:W-:-:S02]  /*56a0*/  FADD.FTZ R81, R81, R60 ;  /* 0x0000003c51517221 */ /* 0x000fc40000010000 */
[----:B------:R-:W0:Y:S01]  /*56b0*/  MUFU.EX2 R78, R78 ;  /* 0x0000004e004e7308 */ /* 0x000e220000000800 */
[----:B-1----:R-:W-:-:S01]  /*56c0*/  FADD.FTZ R6, R88, R5 ;  /* 0x0000000558067221 */ /* 0x002fc20000010000 */
[----:B------:R-:W-:-:S06]  /*56d0*/  FADD.FTZ R8, R64, R81 ;  /* 0x0000005140087221 */ /* 0x000fcc0000010000 */
[----:B------:R-:W1:Y:S01]  /*56e0*/  MUFU.EX2 R79, R79 ;  /* 0x0000004f004f7308 */ /* 0x000e620000000800 */
[----:B--2---:R-:W-:-:S01]  /*56f0*/  FADD.FTZ R5, R89, R6 ;  /* 0x0000000659057221 */ /* 0x004fc20000010000 */
[----:B------:R-:W-:-:S04]  /*5700*/  F2FP.SATFINITE.E4M3.F32.PACK_AB_MERGE_C R88, R89, R88, RZ ;  /* 0x000000585958723e */ /* 0x000fc800048070ff */
[----:B------:R-:W-:Y:S02]  /*5710*/  F2FP.SATFINITE.E4M3.F32.PACK_AB_MERGE_C R213, R75, R74, R88 ;  /* 0x0000004a4bd5723e */ /* 0x000fe40004807058 */
        /* <DEDUP_REMOVED lines=18> */
[----:B------:R-:W-:-:S03]  /*5840*/  F2FP.SATFINITE.E4M3.F32.PACK_AB_MERGE_C R210, R65, R64, R9 ;  /* 0x0000004041d2723e */ /* 0x000fc60004807009 */
[----:B------:R-:W-:-:S03]  /*5850*/  FADD.FTZ R61, R61, R8 ;  /* 0x000000083d3d7221 */ /* 0x000fc60000010000 */
[----:B------:R-:W-:Y:S01]  /*5860*/  MUFU.EX2 R39, R39 ;  /* 0x0000002700277308 */ /* 0x000fe20000000800 */
[----:B--2---:R-:W-:-:S01]  /*5870*/  FADD.FTZ R5, R63, R6 ;  /* 0x000000063f057221 */ /* 0x004fc20000010000 */
[----:B------:R-:W-:Y:S01]  /*5880*/  FADD.FTZ R4, R4, R61 ;  /* 0x0000003d04047221 */ /* 0x000fe20000010000 */
[----:B------:R-:W-:-:S04]  /*5890*/  F2FP.SATFINITE.E4M3.F32.PACK_AB_MERGE_C R62, R63, R62, RZ ;  /* 0x0000003e3f3e723e */ /* 0x000fc800048070ff */
[----:B------:R-:W-:Y:S01]  /*58a0*/  F2FP.SATFINITE.E4M3.F32.PACK_AB_MERGE_C R209, R59, R58, R62 ;  /* 0x0000003a3bd1723e */ /* 0x000fe2000480703e */
[----:B------:R-:W1:Y:S01]  /*58b0*/  MUFU.EX2 R44, R44 ;  /* 0x0000002c002c7308 */ /* 0x000e620000000800 */
[----:B0-----:R-:W-:-:S07]  /*58c0*/  FADD.FTZ R6, R66, R5 ;  /* 0x0000000542067221 */ /* 0x001fce0000010000 */
[----:B------:R-:W0:Y:S08]  /*58d0*/  MUFU.EX2 R67, R67 ;  /* 0x0000004300437308 */ /* 0x000e300000000800 */
[----:B------:R-:W2:Y:S01]  /*58e0*/  MUFU.EX2 R31, R31 ;  /* 0x0000001f001f7308 */ /* 0x000ea20000000800 */
[----:B-1----:R-:W-:-:S07]  /*58f0*/  F2FP.SATFINITE.E4M3.F32.PACK_AB_MERGE_C R8, R44, R39, RZ ;  /* 0x000000272c08723e */ /* 0x002fce00048070ff */
[----:B------:R-:W1:Y:S01]  /*5900*/  MUFU.EX2 R70, R70 ;  /* 0x0000004600467308 */ /* 0x000e620000000800 */
[----:B0-----:R-:W-:-:S07]  /*5910*/  FADD.FTZ R5, R67, R6 ;  /* 0x0000000643057221 */ /* 0x001fce0000010000 */
[----:B------:R-:W0:Y:S01]  /*5920*/  MUFU.EX2 R71, R71 ;  /* 0x0000004700477308 */ /* 0x000e220000000800 */
[----:B--2---:R-:W-:Y:S01]  /*5930*/  F2FP.SATFINITE.E4M3.F32.PACK_AB_MERGE_C R204, R38, R31, R8 ;  /* 0x0000001f26cc723e */ /* 0x004fe20004807008 */
[----:B------:R-:W-:-:S04]  /*5940*/  FADD.FTZ R31, R31, R4 ;  /* 0x000000041f1f7221 */ /* 0x000fc80000010000 */
[----:B------:R-:W-:Y:S02]  /*5950*/  FADD.FTZ R38, R38, R31 ;  /* 0x0000001f26267221 */ /* 0x000fe40000010000 */
[----:B------:R-:W2:Y:S01]  /*5960*/  MUFU.EX2 R42, R42 ;  /* 0x0000002a002a7308 */ /* 0x000ea20000000800 */
[----:B-1----:R-:W-:-:S01]  /*5970*/  FADD.FTZ R4, R70, R5 ;  /* 0x0000000546047221 */ /* 0x002fc20000010000 */
[----:B------:R-:W-:-:S04]  /*5980*/  FADD.FTZ R39, R39, R38 ;  /* 0x0000002627277221 */ /* 0x000fc80000010000 */
[----:B------:R-:W-:Y:S02]  /*5990*/  FADD.FTZ R44, R44, R39 ;  /* 0x000000272c2c7221 */ /* 0x000fe40000010000 */
[----:B------:R-:W1:Y:S01]  /*59a0*/  MUFU.EX2 R43, R43 ;  /* 0x0000002b002b7308 */ /* 0x000e620000000800 */
[----:B0-----:R-:W-:-:S01]  /*59b0*/  FADD.FTZ R5, R71, R4 ;  /* 0x0000000447057221 */ /* 0x001fc20000010000 */
[----:B------:R-:W-:-:S04]  /*59c0*/  F2FP.SATFINITE.E4M3.F32.PACK_AB_MERGE_C R70, R71, R70, RZ ;  /* 0x000000464746723e */ /* 0x000fc800048070ff */
[----:B------:R-:W-:Y:S02]  /*59d0*/  F2FP.SATFINITE.E4M3.F32.PACK_AB_MERGE_C R211, R67, R66, R70 ;  /* 0x0000004243d3723e */ /* 0x000fe40004807046 */
[----:B------:R-:W0:Y:S01]  /*59e0*/  MUFU.EX2 R46, R46 ;  /* 0x0000002e002e7308 */ /* 0x000e220000000800 */
[----:B--2---:R-:W-:-:S07]  /*59f0*/  FADD.FTZ R4, R42, R5 ;  /* 0x000000052a047221 */ /* 0x004fce0000010000 */
[----:B------:R-:W-:Y:S01]  /*5a00*/  MUFU.EX2 R49, R49 ;  /* 0x0000003100317308 */ /* 0x000fe20000000800 */
[----:B-1----:R-:W-:-:S07]  /*5a10*/  FADD.FTZ R9, R43, R4 ;  /* 0x000000042b097221 */ /* 0x002fce0000010000 */
        /* <DEDUP_REMOVED lines=14> */
[----:B------:R-:W1:Y:S01]  /*5b00*/  MUFU.EX2 R54, R54 ;  /* 0x0000003600367308 */ /* 0x000e620000000800 */
[----:B0-----:R-:W-:-:S01]  /*5b10*/  FADD.FTZ R4, R50, R47 ;  /* 0x0000002f32047221 */ /* 0x001fc20000010000 */
[----:B------:R-:W-:-:S04]  /*5b20*/  FADD.FTZ R49, R49, R48 ;  /* 0x0000003031317221 */ /* 0x000fc80000010000 */
[----:B------:R-:W-:Y:S02]  /*5b30*/  FADD.FTZ R49, R52, R49 ;  /* 0x0000003134317221 */ /* 0x000fe40000010000 */
[----:B------:R-:W-:Y:S01]  /*5b40*/  MUFU.EX2 R28, R28 ;  /* 0x0000001c001c7308 */ /* 0x000fe20000000800 */
[----:B--2---:R-:W-:-:S07]  /*5b50*/  FADD.FTZ R9, R51, R4 ;  /* 0x0000000433097221 */ /* 0x004fce0000010000 */
        /* <DEDUP_REMOVED lines=14> */
[----:B------:R-:W0:Y:S01]  /*5c40*/  MUFU.EX2 R30, R30 ;  /* 0x0000001e001e7308 */ /* 0x000e220000000800 */
[----:B-1----:R-:W-:-:S01]  /*5c50*/  FADD.FTZ R4, R26, R55 ;  /* 0x000000371a047221 */ /* 0x002fc20000010000 */
[----:B------:R-:W-:-:S04]  /*5c60*/  FADD.FTZ R28, R28, R25 ;  /* 0x000000191c1c7221 */ /* 0x000fc80000010000 */
[----:B------:R-:W-:Y:S02]  /*5c70*/  FADD.FTZ R29, R29, R28 ;  /* 0x0000001c1d1d7221 */ /* 0x000fe40000010000 */
        /* <DEDUP_REMOVED lines=38> */
.L_x_3892:
[----:B------:R-:W-:-:S11]  /*5ee0*/  UISETP.NE.AND UP2, UPT, UR7, 0x1, UPT ;  /* 0x000000010700788c */ /* 0x000fd6000bf45270 */
[----:B------:R-:W-:Y:S02]  /*5ef0*/  @UP2 ULDC.64 UR18, c[0x0][0x9e8] ;  /* 0x00027a0000122ab9 */ /* 0x000fe40000000a00 */
[----:B------:R-:W-:-:S04]  /*5f00*/  UIMAD.WIDE.U32 UR10, UR14, UR18, URZ ;  /* 0x000000120e0a72a5 */ /* 0x000fc8000f8e003f */
[----:B------:R-:W-:-:S12]  /*5f10*/  @UP2 USHF.R.U32.HI UR14, URZ, UR19, UR11 ;  /* 0x000000133f0e2299 */ /* 0x000fd8000801160b */
.L_x_3893:
[----:B------:R-:W-:-:S04]  /*5f20*/  UIMAD UR7, UR14, UR7, UR7 ;  /* 0x000000070e0772a4 */ /* 0x000fc8000f8e0207 */
[----:B------:R-:W-:-:S04]  /*5f30*/  UISETP.LT.AND UP2, UPT, UR6, UR7, UPT ;  /* 0x000000070600728c */ /* 0x000fc8000bf41270 */
[----:B------:R-:W-:-:S12]  /*5f40*/  USEL UR6, UR6, UR7, UP2 ;  /* 0x0000000706067287 */ /* 0x000fd80009000000 */
.L_x_3891:
[----:B------:R-:W-:Y:S01]  /*5f50*/  UIMAD.WIDE UR6, UR6, 0x66666667, URZ ;  /* 0x66666667060678a5 */ /* 0x000fe2000f8e023f */
[----:B------:R-:W-:Y:S02]  /*5f60*/  CS2R R118, SRZ ;  /* 0x0000000000767805 */ /* 0x000fe4000001ff00 */
        /* <DEDUP_REMOVED lines=57> */
.L_x_3912:
        /* <DEDUP_REMOVED lines=9> */
.L_x_3896:
[----:B------:R-:W-:Y:S01]  /*6390*/  ULEA UR6, UR56, UR41, 0x3 ;  /* 0x0000002938067291 */ /* 0x000fe2000f8e183f */
[----:B------:R-:W-:-:S05]  /*63a0*/  IMAD.U32 R7, RZ, RZ, UR55 ;  /* 0x00000037ff077e24 */ /* 0x000fca000f8e00ff */
[----:B------:R-:W-:-:S04]  /*63b0*/  SHF.L.U32 R7, R7, 0x1f, RZ ;  /* 0x0000001f07077819 */ /* 0x000fc800000006ff */
[----:B------:R0:W1:Y:S01]  /*63c0*/  SYNCS.PHASECHK.TRANS64.TRYWAIT P1, [UR6+0x33430], R7 ;  /* 0x03343007ff0075a7 */ /* 0x0000620008020146 */
[----:B------:R-:W-:Y:S05]  /*63d0*/  @!P0 BRA `(.L_x_3897) ;  /* 0x0000000000048947 */ /* 0x000fea0003800000 */
[----:B------:R-:W-:Y:S01]  /*63e0*/  BPT.TRAP 0x1 ;  /* 0x000000040000795c */ /* 0x000fe20000300000 */
.L_x_3897:
[----:B-1----:R-:W-:Y:S05]  /*63f0*/  @P1 BRA `(.L_x_3895) ;  /* 0x0000000000081947 */ /* 0x002fea0003800000 */
[----:B------:R-:W1:Y:S02]  /*6400*/  SYNCS.PHASECHK.TRANS64.TRYWAIT P1, [UR6+0x33430], R7 ;  /* 0x03343007ff0075a7 */ /* 0x000e640008020146 */
[----:B-1----:R-:W-:Y:S05]  /*6410*/  @!P1 BRA `(.L_x_3898) ;  /* 0x0000015400209947 */ /* 0x002fea0003800000 */
.L_x_3895:
[----:B01----:R-:W-:Y:S01]  /*6420*/  VIADD R7, R23, 0x8 ;  /* 0x0000000817077836 */ /* 0x003fe20000000000 */
[----:B------:R-:W-:Y:S01]  /*6430*/  UIMAD UR58, UR56, 0x780, UR48 ;  /* 0x00000780383a78a4 */ /* 0x000fe2000f8e0230 */
[----:B------:R-:W-:Y:S01]  /*6440*/  UMOV UR27, 0x80000020 ;  /* 0x80000020001b7882 */ /* 0x000fe20000000000 */
[----:B------:R-:W-:Y:S02]  /*6450*/  UMOV UR28, UR24 ;  /* 0x00000018001c7c82 */ /* 0x000fe40008000000 */
[----:B------:R0:W-:Y:S01]  /*6460*/  BAR.SYNC.DEFER_BLOCKING R7, 0x100 ;  /* 0x000400070000751d */ /* 0x0001e20000010000 */
[----:B------:R-:W-:Y:S02]  /*6470*/  UIADD3 UR30, UR58, 0x80, URZ ;  /* 0x000000803a1e7890 */ /* 0x000fe4000fffe03f */
[----:B------:R-:W-:Y:S02]  /*6480*/  UIADD3 UR34, UR58, 0x100, URZ ;  /* 0x000001003a227890 */ /* 0x000fe4000fffe03f */
[----:B------:R-:W-:-:S02]  /*6490*/  UIADD3 UR6, UR58, 0x200, URZ ;  /* 0x000002003a067890 */ /* 0x000fc4000fffe03f */
[----:B------:R-:W-:Y:S01]  /*64a0*/  UMOV UR26, UR58 ;  /* 0x0000003a001a7c82 */ /* 0x000fe20008000000 */
[----:B------:R-:W-:Y:S01]  /*64b0*/  UMOV UR29, UR25 ;  /* 0x00000019001d7c82 */ /* 0x000fe20008000000 */
[----:B------:R-:W-:Y:S01]  /*64c0*/  UMOV UR31, 0x80000020 ;  /* 0x80000020001f7882 */ /* 0x000fe20000000000 */
[----:B------:R-:W-:Y:S01]  /*64d0*/  UMOV UR32, UR24 ;  /* 0x0000001800207c82 */ /* 0x000fe20008000000 */
[----:B------:R-:W-:Y:S01]  /*64e0*/  UMOV UR33, UR25 ;  /* 0x0000001900217c82 */ /* 0x000fe20008000000 */
[----:B------:R-:W-:Y:S01]  /*64f0*/  UMOV UR35, 0x80000020 ;  /* 0x8000002000237882 */ /* 0x000fe20000000000 */
        /* <DEDUP_REMOVED lines=8> */
[----:B------:R-:W-:Y:S01]  /*6580*/  WARPGROUP.ARRIVE ;  /* 0x00000000000079c5 */ /* 0x000fe20000000000 */
[----:B------:R-:W-:-:S05]  /*6590*/  UMOV UR23, 0x80000020 ;  /* 0x8000002000177882 */ /* 0x000fca0000000000 */
        /* <DEDUP_REMOVED lines=162> */
.L_x_3900:
[----:B------:R-:W-:Y:S01]  /*6fc0*/  ULEA UR6, UR49, UR41, 0x3 ;  /* 0x0000002931067291 */ /* 0x000fe2000f8e183f */
[----:B------:R-:W-:-:S05]  /*6fd0*/  IMAD.U32 R7, RZ, RZ, UR45 ;  /* 0x0000002dff077e24 */ /* 0x000fca000f8e00ff */
[----:B------:R-:W-:-:S04]  /*6fe0*/  SHF.L.U32 R7, R7, 0x1f, RZ ;  /* 0x0000001f07077819 */ /* 0x000fc800000006ff */
[----:B------:R0:W1:Y:S01]  /*6ff0*/  SYNCS.PHASECHK.TRANS64.TRYWAIT P1, [UR6+0x33450], R7 ;  /* 0x03345007ff0075a7 */ /* 0x0000620008020146 */
[----:B------:R-:W-:Y:S05]  /*7000*/  @!P0 BRA `(.L_x_3901) ;  /* 0x0000000000048947 */ /* 0x000fea0003800000 */
[----:B------:R-:W-:Y:S01]  /*7010*/  BPT.TRAP 0x1 ;  /* 0x000000040000795c */ /* 0x000fe20000300000 */
.L_x_3901:
[----:B-1----:R-:W-:Y:S05]  /*7020*/  @P1 BRA `(.L_x_3899) ;  /* 0x0000000000081947 */ /* 0x002fea0003800000 */
[----:B------:R-:W1:Y:S02]  /*7030*/  SYNCS.PHASECHK.TRANS64.TRYWAIT P1, [UR6+0x33450], R7 ;  /* 0x03345007ff0075a7 */ /* 0x000e640008020146 */
[----:B-1----:R-:W-:Y:S05]  /*7040*/  @!P1 BRA `(.L_x_3902) ;  /* 0x00000148002c9947 */ /* 0x002fea0003800000 */
.L_x_3899:
[----:B------:R-:W-:Y:S01]  /*7050*/  UIADD3 UR6, UR41, 0x200, URZ ;  /* 0x0000020029067890 */ /* 0x000fe2000fffe03f */
[----:B------:R-:W-:Y:S01]  /*7060*/  WARPGROUP.ARRIVE ;  /* 0x00000000000079c5 */ /* 0x000fe20000000000 */
[----:B------:R-:W-:-:S05]  /*7070*/  UMOV UR7, 0xc0000010 ;  /* 0xc000001000077882 */ /* 0x000fca0000000000 */
[----:B-1----:R-:W1:Y:S01]  /*7080*/  S2R R8, SR_TID.X ;  /* 0x0000000000087919 */ /* 0x002e620000002100 */
[----:B------:R-:W-:Y:S01]  /*7090*/  USHF.R.U32.HI UR6, URZ, 0x4, UR6 ;  /* 0x000000043f067899 */ /* 0x000fe20008011606 */
[----:B------:R-:W-:Y:S01]  /*70a0*/  PLOP3.LUT P1, PT, PT, PT, UP0, 0x80, 0x0 ;  /* 0x000000000000781c */ /* 0x000fe20003f2f008 */
[----:B------:R-:W-:Y:S01]  /*70b0*/  VIADD R13, R19, UR36 ;  /* 0x00000024130d7c36 */ /* 0x000fe20008000000 */
[----:B------:R-:W-:Y:S01]  /*70c0*/  PLOP3.LUT P2, PT, PT, PT, UP0, 0x80, 0x0 ;  /* 0x000000000000781c */ /* 0x000fe20003f4f008 */
[----:B------:R-:W-:Y:S01]  /*70d0*/  ULOP3.LUT UR6, UR6, 0x3fff, URZ, 0xc0, !UPT ;  /* 0x00003fff06067892 */ /* 0x000fe2000f8ec03f */
[----:B0-----:R-:W0:Y:S01]  /*70e0*/  LDC R7, c[0x0][0x288] ;  /* 0x0000a200ff077b82 */ /* 0x001e220000000800 */
[----:B------:R-:W-:Y:S02]  /*70f0*/  IMAD R14, R4, -0xa0, RZ ;  /* 0xffffff60040e7824 */ /* 0x000fe400078e02ff */
[----:B------:R-:W-:Y:S01]  /*7100*/  ULOP3.LUT UR6, UR6, 0x10000, URZ, 0xfc, !UPT ;  /* 0x0001000006067892 */ /* 0x000fe2000f8efc3f */
[----:B------:R-:W-:-:S02]  /*7110*/  IMAD.U32 R9, RZ, RZ, UR56 ;  /* 0x00000038ff097e24 */ /* 0x000fc4000f8e00ff */
[----:B------:R-:W-:Y:S01]  /*7120*/  VIADD R11, R14, 0x1 ;  /* 0x000000010e0b7836 */ /* 0x000fe20000000000 */
[----:B------:R-:W-:-:S03]  /*7130*/  UIMAD UR10, UR49, 0x780, UR6 ;  /* 0x00000780310a78a4 */ /* 0x000fc6000f8e0206 */
[----:B------:R-:W-:-:S04]  /*7140*/  IMAD R10, R18, -0x2, R11 ;  /* 0xfffffffe120a7824 */ /* 0x000fc800078e020b */
[----:B------:R-:W-:Y:S02]  /*7150*/  UMOV UR6, UR10 ;  /* 0x0000000a00067c82 */ /* 0x000fe40008000000 */
[----:B------:R-:W-:Y:S01]  /*7160*/  QGMMA.64x192x32.F32.E4M3.E4M3 R24, R216, gdesc[UR4], R24, gsb0 ;  /* 0x02e00004d8187df3 */ /* 0x000fe20008000818 */
[----:B------:R-:W-:Y:S01]  /*7170*/  UIADD3 UR6, UR10, 0x180, URZ ;  /* 0x000001800a067890 */ /* 0x000fe2000fffe03f */
[----:B------:R-:W-:Y:S01]  /*7180*/  UMOV UR7, 0xc0000010 ;  /* 0xc000001000077882 */ /* 0x000fe20000000000 */
[C---:B0-----:R-:W-:Y:S01]  /*7190*/  IADD3 R11, R10.reuse, -R7, R17 ;  /* 0x800000070a0b7210 */ /* 0x041fe20007ffe011 */
[----:B------:R-:W-:Y:S01]  /*71a0*/  VIADD R10, R10, 0xffffffff ;  /* 0xffffffff0a0a7836 */ /* 0x000fe20000000000 */
[----:B-1----:R-:W-:-:S03]  /*71b0*/  LOP3.LUT P3, RZ, R8, 0x7f, RZ, 0xc0, !PT ;  /* 0x0000007f08ff7812 */ /* 0x002fc6000786c0ff */
[----:B------:R-:W-:-:S10]  /*71c0*/  VIADD R12, R11, UR54 ;  /* 0x000000360b0c7c36 */ /* 0x000fd40008000000 */
[----:B------:R-:W-:-:S05]  /*71d0*/  @!P3 LEA R9, R9, UR41, 0x3 ;  /* 0x000000290909bc11 */ /* 0x000fca000f8e18ff */
[----:B------:R-:W-:-:S05]  /*71e0*/  @!P3 VIADD R9, R9, 0x33440 ;  /* 0x000334400909b836 */ /* 0x000fca0000000000 */
[----:B------:R-:W-:Y:S01]  /*71f0*/  @!P3 PRMT R9, RZ, 0x654, R9 ;  /* 0x00000654ff09b816 */ /* 0x000fe20000000009 */
[----:B------:R-:W-:Y:S02]  /*7200*/  WARPGROUP.DEPBAR.LE gsb0, 0x0 ;  /* 0x00008000000079c5 */ /* 0x000fe40000010000 */
[----:B------:R-:W-:-:S06]  /*7210*/  WARPGROUP.ARRIVE ;  /* 0x00000000000079c5 */ /* 0x000fcc0000000000 */
        /* <DEDUP_REMOVED lines=16> */
[----:B------:R-:W-:Y:S01]  /*7320*/  @UP0 ULDC UR6, c[0x0][0x44c] ;  /* 0x0001130000060ab9 */ /* 0x000fe20000000800 */
[----:B------:R-:W-:Y:S01]  /*7330*/  @UP0 ULDC UR7, c[0x0][0x450] ;  /* 0x0001140000070ab9 */ /* 0x000fe20000000800 */
[----:B------:R-:W-:Y:S01]  /*7340*/  @P1 IMAD.HI.U32 R8, R13, UR6, RZ ;  /* 0x000000060d081c27 */ /* 0x000fe2000f8e00ff */
[----:B------:R-:W-:Y:S01]  /*7350*/  PLOP3.LUT P1, PT, PT, PT, UP1, 0x40, 0x0 ;  /* 0x000000000000781c */ /* 0x000fe20003f2e818 */
[----:B------:R-:W-:-:S03]  /*7360*/  ULOP3.LUT UR6, URZ, UR53, URZ, 0x33, !UPT ;  /* 0x000000353f067292 */ /* 0x000fc6000f8e333f */
[----:B------:R-:W-:Y:S02]  /*7370*/  @P2 SHF.R.U32.HI R13, RZ, UR7, R8 ;  /* 0x00000007ff0d2c19 */ /* 0x000fe40008011608 */
[----:B------:R-:W-:Y:S01]  /*7380*/  IADD3 R8, -R23, 0xb, RZ ;  /* 0x0000000b17087810 */ /* 0x000fe20007ffe1ff */
[----:B------:R-:W-:Y:S02]  /*7390*/  VIADD R11, R11, UR6 ;  /* 0x000000060b0b7c36 */ /* 0x000fe40008000000 */
[----:B------:R-:W0:Y:S01]  /*73a0*/  SHFL.IDX PT, R20, R13, RZ, 0x1c1f ;  /* 0x001c1fff0d147589 */ /* 0x000e2200000e0000 */
[----:B------:R-:W-:Y:S02]  /*73b0*/  WARPGROUP.DEPBAR.LE gsb0, 0x0 ;  /* 0x00008000000079c5 */ /* 0x000fe40000010000 */
[----:B------:R0:W-:Y:S06]  /*73c0*/  BAR.ARV R8, 0x100 ;  /* 0x000400080000751d */ /* 0x0001ec0000002000 */
[----:B------:R1:W-:Y:S01]  /*73d0*/  @!P3 SYNCS.ARRIVE.TRANS64.RED.A1T0 RZ, [R9+URZ], RZ ;  /* 0x000000ff09ffb9a7 */ /* 0x0003e2000810043f */
[----:B0-----:R-:W-:-:S02]  /*73e0*/  IMAD.IADD R8, R11, 0x1, R20 ;  /* 0x000000010b087824 */ /* 0x001fc400078e0214 */
[----:B-1----:R-:W-:Y:S01]  /*73f0*/  IMAD.IADD R9, R12, 0x1, R20 ;  /* 0x000000010c097824 */ /* 0x002fe200078e0214 */
[----:B------:R-:W-:Y:S06]  /*7400*/  @P1 BRA `(.L_x_3903) ;  /* 0x0000000000541947 */ /* 0x000fec0003800000 */
[----:B------:R-:W-:Y:S01]  /*7410*/  IADD3 R15, R17, -R7, R20 ;  /* 0x80000007110f7210 */ /* 0x000fe20007ffe014 */
        /* <DEDUP_REMOVED lines=11> */
.L_x_3905:
[----:B------:R-:W-:-:S05]  /*74d0*/  IMAD.U32 R200, RZ, RZ, UR52 ;  /* 0x00000034ffc87e24 */ /* 0x000fca000f8e00ff */
[----:B------:R-:W-:-:S13]  /*74e0*/  ISETP.NE.AND P1, PT, R200, 0x1, PT ;  /* 0x00000001c800780c */ /* 0x000fda0003f25270 */
[----:B------:R-:W0:Y:S02]  /*74f0*/  @P1 LDC.64 R20, c[0x0][0x9e8] ;  /* 0x00027a00ff141b82 */ /* 0x000e240000000a00 */
[----:B0-----:R-:W-:-:S05]  /*7500*/  @P1 IMAD.HI.U32 R20, R15, R20, RZ ;  /* 0x000000140f141227 */ /* 0x001fca00078e00ff */
[----:B------:R-:W-:-:S07]  /*7510*/  @P1 SHF.R.U32.HI R15, RZ, R21, R20 ;  /* 0x00000015ff0f1219 */ /* 0x000fce0000011614 */
.L_x_3906:
[----:B------:R-:W-:Y:S05]  /*7520*/  BSYNC B0 ;  /* 0x0000000000007941 */ /* 0x000fea0003800000 */
.L_x_3904:
[----:B------:R-:W-:-:S05]  /*7530*/  IMAD R15, R15, R200, R10 ;  /* 0x000000c80f0f7224 */ /* 0x000fca00078e020a */
[----:B------:R-:W-:Y:S02]  /*7540*/  VIADDMNMX R9, R15, R200, R9, PT ;  /* 0x000000c80f097246 */ /* 0x000fe40003800109 */
[----:B------:R-:W-:-:S07]  /*7550*/  VIMNMX R8, R8, R15, !PT ;  /* 0x0000000f08087248 */ /* 0x000fce0007fe0100 */
.L_x_3903:
[C---:B------:R-:W-:Y:S02]  /*7560*/  ISETP.GE.AND P1, PT, R14.reuse, 0x2, PT ;  /* 0x000000020e00780c */ /* 0x040fe40003f26270 */
[----:B------:R-:W-:Y:S02]  /*7570*/  ISETP.GE.AND P2, PT, R14, 0x9, PT ;  /* 0x000000090e00780c */ /* 0x000fe40003f46270 */
[----:B------:R-:W-:Y:S02]  /*7580*/  LOP3.LUT R16, R16, 0xefffffff, RZ, 0xc0, !PT ;  /* 0xefffffff10107812 */ /* 0x000fe400078ec0ff */
[----:B------:R-:W-:Y:S02]  /*7590*/  ISETP.GE.AND P3, PT, R14, 0xa, PT ;  /* 0x0000000a0e00780c */ /* 0x000fe40003f66270 */
[----:B------:R-:W-:-:S05]  /*75a0*/  LOP3.LUT R2, R2, 0xfffffffe, RZ, 0xc0, !PT ;  /* 0xfffffffe02027812 */ /* 0x000fca00078ec0ff */
[----:B------:R-:W-:Y:S02]  /*75b0*/  @P1 LOP3.LUT R16, R16, 0x10000000, RZ, 0xfc, !PT ;  /* 0x1000000010101812 */ /* 0x000fe400078efcff */
[----:B------:R-:W-:Y:S02]  /*75c0*/  ISETP.GT.AND P1, PT, R8, 0x1, !P1 ;  /* 0x000000010800780c */ /* 0x000fe40004f24270 */
[----:B------:R-:W-:Y:S02]  /*75d0*/  LOP3.LUT R16, R16, 0xdfffffff, RZ, 0xc0, !PT ;  /* 0xdfffffff10107812 */ /* 0x000fe400078ec0ff */
[----:B------:R-:W-:Y:S02]  /*75e0*/  ISETP.LT.OR P1, PT, R9, 0x2, P1 ;  /* 0x000000020900780c */ /* 0x000fe40000f21670 */
[----:B------:R-:W-:Y:S02]  /*75f0*/  @P2 LOP3.LUT R16, R16, 0x20000000, RZ, 0xfc, !PT ;  /* 0x2000000010102812 */ /* 0x000fe400078efcff */
[----:B------:R-:W-:-:S02]  /*7600*/  ISETP.GT.AND P2, PT, R8, 0x8, !P2 ;  /* 0x000000080800780c */ /* 0x000fc40005744270 */
[----:B------:R-:W-:Y:S02]  /*7610*/  FSEL R185, R185, -INF , !P1 ;  /* 0xff800000b9b97808 */ /* 0x000fe40004800000 */
[----:B------:R-:W-:Y:S02]  /*7620*/  LOP3.LUT R16, R16, 0xbfffffff, RZ, 0xc0, !PT ;  /* 0xbfffffff10107812 */ /* 0x000fe400078ec0ff */
[----:B------:R-:W-:Y:S02]  /*7630*/  ISETP.GT.AND P1, PT, R8, 0x9, !P3 ;  /* 0x000000090800780c */ /* 0x000fe40005f24270 */
[C---:B------:R-:W-:Y:S02]  /*7640*/  ISETP.LT.OR P2, PT, R9.reuse, 0x9, P2 ;  /* 0x000000090900780c */ /* 0x040fe40001741670 */
[----:B------:R-:W-:Y:S02]  /*7650*/  @P3 LOP3.LUT R16, R16, 0x40000000, RZ, 0xfc, !PT ;  /* 0x4000000010103812 */ /* 0x000fe400078efcff */
[----:B------:R-:W-:-:S02]  /*7660*/  ISETP.LT.OR P1, PT, R9, 0xa, P1 ;  /* 0x0000000a0900780c */ /* 0x000fc40000f21670 */
[----:B------:R-:W-:Y:S02]  /*7670*/  FSEL R188, R188, -INF , !P2 ;  /* 0xff800000bcbc7808 */ /* 0x000fe40005000000 */
[C---:B------:R-:W-:Y:S02]  /*7680*/  ISETP.GE.AND P3, PT, R14.reuse, 0x11, PT ;  /* 0x000000110e00780c */ /* 0x040fe40003f66270 */
[----:B------:R-:W-:Y:S02]  /*7690*/  ISETP.GE.AND P2, PT, R14, 0x12, PT ;  /* 0x000000120e00780c */ /* 0x000fe40003f46270 */
[----:B------:R-:W-:Y:S02]  /*76a0*/  FSEL R189, R189, -INF , !P1 ;  /* 0xff800000bdbd7808 */ /* 0x000fe40004800000 */
[----:B------:R-:W-:Y:S02]  /*76b0*/  ISETP.GT.AND P1, PT, R8, 0x10, !P3 ;  /* 0x000000100800780c */ /* 0x000fe40005f24270 */
[----:B------:R-:W-:-:S02]  /*76c0*/  LOP3.LUT R16, R16, 0x7fffffff, RZ, 0xc0, !PT ;  /* 0x7fffffff10107812 */ /* 0x000fc400078ec0ff */
[----:B------:R-:W-:-:S03]  /*76d0*/  ISETP.LT.OR P1, PT, R9, 0x11, P1 ;  /* 0x000000110900780c */ /* 0x000fc60000f21670 */
[----:B------:R-:W-:Y:S02]  /*76e0*/  @P3 LOP3.LUT R16, R16, 0x80000000, RZ, 0xfc, !PT ;  /* 0x8000000010103812 */ /* 0x000fe400078efcff */
[----:B------:R-:W-:Y:S02]  /*76f0*/  FSEL R192, R192, -INF , !P1 ;  /* 0xff800000c0c07808 */ /* 0x000fe40004800000 */
[----:B------:R-:W-:Y:S02]  /*7700*/  @P2 LOP3.LUT R2, R2, 0x1, RZ, 0xfc, !PT ;  /* 0x0000000102022812 */ /* 0x000fe400078efcff */
[----:B------:R-:W-:Y:S02]  /*7710*/  ISETP.GT.AND P1, PT, R8, 0x11, !P2 ;  /* 0x000000110800780c */ /* 0x000fe40005724270 */
[----:B------:R-:W-:Y:S02]  /*7720*/  ISETP.GE.AND P2, PT, R14, 0x19, PT ;  /* 0x000000190e00780c */ /* 0x000fe40003f46270 */
[----:B------:R-:W-:-:S02]  /*7730*/  ISETP.LT.OR P1, PT, R9, 0x12, P1 ;  /* 0x000000120900780c */ /* 0x000fc40000f21670 */
[----:B------:R-:W-:Y:S02]  /*7740*/  LOP3.LUT R2, R2, 0xfffffffb, RZ, 0xc0, !PT ;  /* 0xfffffffb02027812 */ /* 0x000fe400078ec0ff */
[----:B------:R-:W-:Y:S02]  /*7750*/  FSEL R193, R193, -INF , !P1 ;  /* 0xff800000c1c17808 */ /* 0x000fe40004800000 */
[----:B------:R-:W-:Y:S02]  /*7760*/  ISETP.GT.AND P1, PT, R8, 0x18, !P2 ;  /* 0x000000180800780c */ /* 0x000fe40005724270 */
[----:B------:R-:W-:Y:S02]  /*7770*/  ISETP.GE.AND P3, PT, R14, 0x22, PT ;  /* 0x000000220e00780c */ /* 0x000fe40003f66270 */
[----:B------:R-:W-:Y:S02]  /*7780*/  ISETP.LT.OR P1, PT, R9, 0x19, P1 ;  /* 0x000000190900780c */ /* 0x000fe40000f21670 */
[----:B------:R-:W-:-:S02]  /*7790*/  @P2 LOP3.LUT R2, R2, 0x4, RZ, 0xfc, !PT ;  /* 0x0000000402022812 */ /* 0x000fc400078efcff */
[----:B------:R-:W-:Y:S02]  /*77a0*/  ISETP.GE.AND P2, PT, R14, 0x1a, PT ;  /* 0x0000001a0e00780c */ /* 0x000fe40003f46270 */
[----:B------:R-:W-:Y:S02]  /*77b0*/  FSEL R196, R196, -INF , !P1 ;  /* 0xff800000c4c47808 */ /* 0x000fe40004800000 */
[----:B------:R-:W-:Y:S02]  /*77c0*/  ISETP.GT.AND P1, PT, R8, 0x19, !P2 ;  /* 0x000000190800780c */ /* 0x000fe40005724270 */
[----:B------:R-:W-:Y:S02]  /*77d0*/  LOP3.LUT R2, R2, 0xfffffffd, RZ, 0xc0, !PT ;  /* 0xfffffffd02027812 */ /* 0x000fe400078ec0ff */
[----:B------:R-:W-:Y:S02]  /*77e0*/  ISETP.LT.OR P1, PT, R9, 0x1a, P1 ;  /* 0x0000001a0900780c */ /* 0x000fe40000f21670 */
[----:B------:R-:W-:-:S02]  /*77f0*/  LOP3.LUT R16, R16, 0xfffffffd, RZ, 0xc0, !PT ;  /* 0xfffffffd10107812 */ /* 0x000fc400078ec0ff */
[----:B------:R-:W-:Y:S02]  /*7800*/  FSEL R197, R197, -INF , !P1 ;  /* 0xff800000c5c57808 */ /* 0x000fe40004800000 */
[----:B------:R-:W-:Y:S02]  /*7810*/  ISETP.GE.AND P1, PT, R14, 0x21, PT ;  /* 0x000000210e00780c */ /* 0x000fe40003f26270 */
[----:B------:R-:W-:Y:S02]  /*7820*/  @P2 LOP3.LUT R2, R2, 0x2, RZ, 0xfc, !PT ;  /* 0x0000000202022812 */ /* 0x000fe400078efcff */
[----:B------:R-:W-:Y:S02]  /*7830*/  ISETP.GT.AND P2, PT, R8, 0x20, !P1 ;  /* 0x000000200800780c */ /* 0x000fe40004f44270 */
[----:B------:R-:W-:Y:S02]  /*7840*/  @P3 LOP3.LUT R16, R16, 0x2, RZ, 0xfc, !PT ;  /* 0x0000000210103812 */ /* 0x000fe400078efcff */
[----:B------:R-:W-:-:S02]  /*7850*/  ISETP.LT.OR P2, PT, R9, 0x21, P2 ;  /* 0x000000210900780c */ /* 0x000fc40001741670 */
[----:B------:R-:W-:Y:S02]  /*7860*/  LOP3.LUT R16, R16, 0xfffffffb, RZ, 0xc0, !PT ;  /* 0xfffffffb10107812 */ /* 0x000fe400078ec0ff */
[----:B------:R-:W-:Y:S02]  /*7870*/  FSEL R168, R168, -INF , !P2 ;  /* 0xff800000a8a87808 */ /* 0x000fe40005000000 */
[----:B------:R-:W-:Y:S02]  /*7880*/  ISETP.GT.AND P2, PT, R8, 0x21, !P3 ;  /* 0x000000210800780c */ /* 0x000fe40005f44270 */
[----:B------:R-:W-:Y:S02]  /*7890*/  ISETP.GE.AND P3, PT, R14, 0x29, PT ;  /* 0x000000290e00780c */ /* 0x000fe40003f66270 */
[----:B------:R-:W-:-:S04]  /*78a0*/  ISETP.LT.OR P2, PT, R9, 0x22, P2 ;  /* 0x000000220900780c */ /* 0x000fc80001741670 */
[----:B------:R-:W-:Y:S02]  /*78b0*/  FSEL R169, R169, -INF , !P2 ;  /* 0xff800000a9a97808 */ /* 0x000fe40005000000 */
[----:B------:R-:W-:-:S04]  /*78c0*/  ISETP.GT.AND P2, PT, R8, 0x28, !P3 ;  /* 0x000000280800780c */ /* 0x000fc80005f44270 */
[----:B------:R-:W-:Y:S02]  /*78d0*/  ISETP.LT.OR P2, PT, R9, 0x29, P2 ;  /* 0x000000290900780c */ /* 0x000fe40001741670 */
[----:B------:R-:W-:Y:S02]  /*78e0*/  @P3 LOP3.LUT R16, R16, 0x4, RZ, 0xfc, !PT ;  /* 0x0000000410103812 */ /* 0x000fe400078efcff */
[----:B------:R-:W-:Y:S02]  /*78f0*/  ISETP.GE.AND P3, PT, R14, 0x2a, PT ;  /* 0x0000002a0e00780c */ /* 0x000fe40003f66270 */
[----:B------:R-:W-:Y:S02]  /*7900*/  LOP3.LUT R16, R16, 0xfffffff7, RZ, 0xc0, !PT ;  /* 0xfffffff710107812 */ /* 0x000fe400078ec0ff */
[----:B------:R-:W-:Y:S02]  /*7910*/  FSEL R172, R172, -INF , !P2 ;  /* 0xff800000acac7808 */ /* 0x000fe40005000000 */
[----:B------:R-:W-:-:S04]  /*7920*/  ISETP.GT.AND P2, PT, R8, 0x29, !P3 ;  /* 0x000000290800780c */ /* 0x000fc80005f44270 */
[----:B------:R-:W-:-:S03]  /*7930*/  ISETP.LT.OR P2, PT, R9, 0x2a, P2 ;  /* 0x0000002a0900780c */ /* 0x000fc60001741670 */
        /* <DEDUP_REMOVED lines=128> */
[----:B------:R-:W-:Y:S02]  /*8140*/  FSEL R120, R120, -INF , !P2 ;  /* 0xff80000078787808 */ /* 0x000fe40005000000 */
[----:B------:R-:W-:Y:S02]  /*8150*/  LOP3.LUT R16, R16, 0xfdffffff, RZ, 0xc0, !PT ;  /* 0xfdffffff10107812 */ /* 0x000fe400078ec0ff */
[----:B------:R-:W-:-:S04]  /*8160*/  ISETP.GT.AND P2, PT, R8, 0x81, !P3 ;  /* 0x000000810800780c */ /* 0x000fc80005f44270 */
[----:B------:R-:W-:-:S03]  /*8170*/  ISETP.LT.OR P2, PT, R9, 0x82, P2 ;  /* 0x000000820900780c */ /* 0x000fc60001741670 */
[----:B------:R-:W-:Y:S02]  /*8180*/  @P3 LOP3.LUT R16, R16, 0x2000000, RZ, 0xfc, !PT ;  /* 0x0200000010103812 */ /* 0x000fe400078efcff */
[----:B------:R-:W-:Y:S02]  /*8190*/  ISETP.GE.AND P3, PT, R14, 0x89, PT ;  /* 0x000000890e00780c */ /* 0x000fe40003f66270 */
[----:B------:R-:W-:Y:S02]  /*81a0*/  FSEL R121, R121, -INF , !P2 ;  /* 0xff80000079797808 */ /* 0x000fe40005000000 */
[----:B------:R-:W-:Y:S02]  /*81b0*/  ISETP.GT.AND P2, PT, R8, 0x88, !P3 ;  /* 0x000000880800780c */ /* 0x000fe40005f44270 */
[----:B------:R-:W-:Y:S02]  /*81c0*/  LOP3.LUT R16, R16, 0xfeffffff, RZ, 0xc0, !PT ;  /* 0xfeffffff10107812 */ /* 0x000fe400078ec0ff */
[----:B------:R-:W-:-:S04]  /*81d0*/  ISETP.LT.OR P2, PT, R9, 0x89, P2 ;  /* 0x000000890900780c */ /* 0x000fc80001741670 */
[----:B------:R-:W-:Y:S02]  /*81e0*/  FSEL R124, R124, -INF , !P2 ;  /* 0xff8000007c7c7808 */ /* 0x000fe40005000000 */
[----:B------:R-:W-:Y:S02]  /*81f0*/  ISETP.GE.AND P2, PT, R14, 0x8a, PT ;  /* 0x0000008a0e00780c */ /* 0x000fe40003f46270 */
[----:B------:R-:W-:Y:S02]  /*8200*/  @P3 LOP3.LUT R16, R16, 0x1000000, RZ, 0xfc, !PT ;  /* 0x0100000010103812 */ /* 0x000fe400078efcff */
[----:B------:R-:W-:Y:S02]  /*8210*/  ISETP.GT.AND P3, PT, R8, 0x89, !P2 ;  /* 0x000000890800780c */ /* 0x000fe40005764270 */
[----:B------:R-:W-:Y:S02]  /*8220*/  LOP3.LUT R16, R16, 0xfffffffe, RZ, 0xc0, !PT ;  /* 0xfffffffe10107812 */ /* 0x000fe400078ec0ff */
        /* <DEDUP_REMOVED lines=14> */
[----:B------:R-:W-:-:S13]  /*8310*/  ISETP.GE.AND P6, PT, R14, 0x1, PT ;  /* 0x000000010e00780c */ /* 0x000fda0003fc6270 */
[----:B------:R-:W-:Y:S02]  /*8320*/  @P6 LOP3.LUT R16, R16, 0x1, RZ, 0xfc, !PT ;  /* 0x0000000110106812 */ /* 0x000fe400078efcff */
[----:B------:R-:W-:Y:S02]  /*8330*/  ISETP.GT.AND P6, PT, R8, RZ, !P6 ;  /* 0x000000ff0800720c */ /* 0x000fe400077c4270 */
[----:B------:R-:W-:Y:S02]  /*8340*/  LOP3.LUT R16, R16, 0xf7ffffff, RZ, 0xc0, !PT ;  /* 0xf7ffffff10107812 */ /* 0x000fe400078ec0ff */
[----:B------:R-:W-:-:S04]  /*8350*/  ISETP.LT.OR P6, PT, R9, 0x1, P6 ;  /* 0x000000010900780c */ /* 0x000fc800037c1670 */
[----:B------:R-:W-:Y:S02]  /*8360*/  FSEL R184, R184, -INF , !P6 ;  /* 0xff800000b8b87808 */ /* 0x000fe40007000000 */
[----:B------:R-:W-:-:S13]  /*8370*/  ISETP.GE.AND P6, PT, R14, 0x9a, PT ;  /* 0x0000009a0e00780c */ /* 0x000fda0003fc6270 */
[----:B------:R-:W-:Y:S02]  /*8380*/  @P6 LOP3.LUT R16, R16, 0x8000000, RZ, 0xfc, !PT ;  /* 0x0800000010106812 */ /* 0x000fe400078efcff */
[----:B------:R-:W-:Y:S02]  /*8390*/  ISETP.GT.AND P6, PT, R8, 0x99, !P6 ;  /* 0x000000990800780c */ /* 0x000fe400077c4270 */
[----:B------:R-:W0:Y:S02]  /*83a0*/  SHFL.IDX PT, R8, R13, 0x1, 0x1c1f ;  /* 0x003c1f000d087f89 */ /* 0x000e2400000e0000 */
[----:B------:R-:W-:-:S04]  /*83b0*/  ISETP.LT.OR P6, PT, R9, 0x9a, P6 ;  /* 0x0000009a0900780c */ /* 0x000fc800037c1670 */
[----:B------:R-:W-:Y:S02]  /*83c0*/  FSEL R133, R133, -INF , !P6 ;  /* 0xff80000085857808 */ /* 0x000fe40007000000 */
[----:B------:R-:W-:Y:S01]  /*83d0*/  PLOP3.LUT P6, PT, PT, PT, UP1, 0x40, 0x0 ;  /* 0x000000000000781c */ /* 0x000fe20003fce818 */
[--C-:B0-----:R-:W-:Y:S02]  /*83e0*/  IMAD.IADD R12, R12, 0x1, R8.reuse ;  /* 0x000000010c0c7824 */ /* 0x101fe400078e0208 */
[----:B------:R-:W-:-:S10]  /*83f0*/  IMAD.IADD R11, R11, 0x1, R8 ;  /* 0x000000010b0b7824 */ /* 0x000fd400078e0208 */
[----:B------:R-:W-:Y:S05]  /*8400*/  @P6 BRA `(.L_x_3907) ;  /* 0x0000000000546947 */ /* 0x000fea0003800000 */
        /* <DEDUP_REMOVED lines=12> */
.L_x_3909:
[----:B------:R-:W-:-:S05]  /*84d0*/  IMAD.U32 R15, RZ, RZ, UR52 ;  /* 0x00000034ff0f7e24 */ /* 0x000fca000f8e00ff */
[----:B------:R-:W-:-:S13]  /*84e0*/  ISETP.NE.AND P6, PT, R15, 0x1, PT ;  /* 0x000000010f00780c */ /* 0x000fda0003fc5270 */
[----:B------:R-:W0:Y:S02]  /*84f0*/  @P6 LDC.64 R8, c[0x0][0x9e8] ;  /* 0x00027a00ff086b82 */ /* 0x000e240000000a00 */
[----:B0-----:R-:W-:-:S05]  /*8500*/  @P6 IMAD.HI.U32 R8, R13, R8, RZ ;  /* 0x000000080d086227 */ /* 0x001fca00078e00ff */
[----:B------:R-:W-:-:S07]  /*8510*/  @P6 SHF.R.U32.HI R13, RZ, R9, R8 ;  /* 0x00000009ff0d6219 */ /* 0x000fce0000011608 */
.L_x_3910:
[----:B------:R-:W-:Y:S05]  /*8520*/  BSYNC B0 ;  /* 0x0000000000007941 */ /* 0x000fea0003800000 */
.L_x_3908:
[----:B------:R-:W-:-:S05]  /*8530*/  IMAD R10, R13, R15, R10 ;  /* 0x0000000f0d0a7224 */ /* 0x000fca00078e020a */
[----:B------:R-:W-:Y:S02]  /*8540*/  VIADDMNMX R12, R10, R15, R12, PT ;  /* 0x0000000f0a0c7246 */ /* 0x000fe4000380010c */
[----:B------:R-:W-:-:S07]  /*8550*/  VIMNMX R11, R11, R10, !PT ;  /* 0x0000000a0b0b7248 */ /* 0x000fce0007fe0100 */
.L_x_3907:
[----:B------:R-:W-:Y:S01]  /*8560*/  ISETP.GT.AND P1, PT, R11, 0x20, !P1 ;  /* 0x000000200b00780c */ /* 0x000fe20004f24270 */
[----:B------:R-:W-:Y:S01]  /*8570*/  IMAD.U32 R15, RZ, RZ, UR37 ;  /* 0x00000025ff0f7e24 */ /* 0x000fe2000f8e00ff */
[----:B------:R-:W-:Y:S02]  /*8580*/  LOP3.LUT P6, RZ, R16, 0x20000, RZ, 0xc0, !PT ;  /* 0x0002000010ff7812 */ /* 0x000fe400078cc0ff */
[----:B------:R-:W-:Y:S02]  /*8590*/  ISETP.LT.OR P1, PT, R12, 0x21, P1 ;  /* 0x000000210c00780c */ /* 0x000fe40000f21670 */
[----:B------:R-:W-:Y:S02]  /*85a0*/  FMNMX.FTZ R8, R184, R3, !PT ;  /* 0x00000003b8087209 */ /* 0x000fe40007810000 */
[----:B------:R-:W-:Y:S02]  /*85b0*/  FSEL R170, R170, -INF , !P1 ;  /* 0xff800000aaaa7808 */ /* 0x000fe40004800000 */
[----:B------:R-:W-:-:S02]  /*85c0*/  LOP3.LUT P1, RZ, R16, 0x2, RZ, 0xc0, !PT ;  /* 0x0000000210ff7812 */ /* 0x000fc4000782c0ff */
[----:B------:R-:W-:Y:S02]  /*85d0*/  FMNMX.FTZ R9, R185, R8, !PT ;  /* 0x00000008b9097209 */ /* 0x000fe40007810000 */
[----:B------:R-:W-:Y:S02]  /*85e0*/  ISETP.GT.AND P1, PT, R11, 0x21, !P1 ;  /* 0x000000210b00780c */ /* 0x000fe40004f24270 */
[----:B------:R-:W-:Y:S02]  /*85f0*/  FMNMX.FTZ R8, R188, R9, !PT ;  /* 0x00000009bc087209 */ /* 0x000fe40007810000 */
[----:B------:R-:W-:Y:S02]  /*8600*/  ISETP.LT.OR P1, PT, R12, 0x22, P1 ;  /* 0x000000220c00780c */ /* 0x000fe40000f21670 */
[----:B------:R-:W-:Y:S02]  /*8610*/  FMNMX.FTZ R9, R189, R8, !PT ;  /* 0x00000008bd097209 */ /* 0x000fe40007810000 */
[----:B------:R-:W-:-:S02]  /*8620*/  FSEL R171, R171, -INF , !P1 ;  /* 0xff800000abab7808 */ /* 0x000fc40004800000 */
[----:B------:R-:W-:Y:S02]  /*8630*/  LOP3.LUT P1, RZ, R16, 0x4, RZ, 0xc0, !PT ;  /* 0x0000000410ff7812 */ /* 0x000fe4000782c0ff */
[----:B------:R-:W-:Y:S02]  /*8640*/  FMNMX.FTZ R8, R192, R9, !PT ;  /* 0x00000009c0087209 */ /* 0x000fe40007810000 */
[----:B------:R-:W-:Y:S02]  /*8650*/  ISETP.GT.AND P1, PT, R11, 0x28, !P1 ;  /* 0x000000280b00780c */ /* 0x000fe40004f24270 */
[----:B------:R-:W-:Y:S02]  /*8660*/  FMNMX.FTZ R9, R193, R8, !PT ;  /* 0x00000008c1097209 */ /* 0x000fe40007810000 */
[----:B------:R-:W-:Y:S02]  /*8670*/  ISETP.LT.OR P1, PT, R12, 0x29, P1 ;  /* 0x000000290c00780c */ /* 0x000fe40000f21670 */
[----:B------:R-:W-:-:S02]  /*8680*/  FMNMX.FTZ R8, R196, R9, !PT ;  /* 0x00000009c4087209 */ /* 0x000fc40007810000 */
[----:B------:R-:W-:Y:S02]  /*8690*/  FSEL R174, R174, -INF , !P1 ;  /* 0xff800000aeae7808 */ /* 0x000fe40004800000 */
[----:B------:R-:W-:Y:S02]  /*86a0*/  LOP3.LUT P1, RZ, R16, 0x8, RZ, 0xc0, !PT ;  /* 0x0000000810ff7812 */ /* 0x000fe4000782c0ff */
[----:B------:R-:W-:Y:S02]  /*86b0*/  FMNMX.FTZ R9, R197, R8, !PT ;  /* 0x00000008c5097209 */ /* 0x000fe40007810000 */
[----:B------:R-:W-:Y:S02]  /*86c0*/  ISETP.GT.AND P1, PT, R11, 0x29, !P1 ;  /* 0x000000290b00780c */ /* 0x000fe40004f24270 */
[----:B------:R-:W-:Y:S02]  /*86d0*/  FMNMX.FTZ R8, R168, R9, !PT ;  /* 0x00000009a8087209 */ /* 0x000fe40007810000 */
[----:B------:R-:W-:-:S02]  /*86e0*/  ISETP.LT.OR P1, PT, R12, 0x2a, P1 ;  /* 0x0000002a0c00780c */ /* 0x000fc40000f21670 */
[----:B------:R-:W-:Y:S02]  /*86f0*/  FMNMX.FTZ R9, R169, R8, !PT ;  /* 0x00000008a9097209 */ /* 0x000fe40007810000 */
[----:B------:R-:W-:Y:S02]  /*8700*/  FSEL R175, R175, -INF , !P1 ;  /* 0xff800000afaf7808 */ /* 0x000fe40004800000 */
[----:B------:R-:W-:Y:S02]  /*8710*/  LOP3.LUT P1, RZ, R16, 0x10, RZ, 0xc0, !PT ;  /* 0x0000001010ff7812 */ /* 0x000fe4000782c0ff */
[----:B------:R-:W-:Y:S02]  /*8720*/  FMNMX.FTZ R8, R172, R9, !PT ;  /* 0x00000009ac087209 */ /* 0x000fe40007810000 */
[----:B------:R-:W-:Y:S02]  /*8730*/  ISETP.GT.AND P1, PT, R11, 0x30, !P1 ;  /* 0x000000300b00780c */ /* 0x000fe40004f24270 */
[----:B------:R-:W-:-:S02]  /*8740*/  FMNMX.FTZ R9, R173, R8, !PT ;  /* 0x00000008ad097209 */ /* 0x000fc40007810000 */
[----:B------:R-:W-:Y:S02]  /*8750*/  ISETP.LT.OR P1, PT, R12, 0x31, P1 ;  /* 0x000000310c00780c */ /* 0x000fe40000f21670 */
[----:B------:R-:W-:Y:S02]  /*8760*/  FMNMX.FTZ R8, R176, R9, !PT ;  /* 0x00000009b0087209 */ /* 0x000fe40007810000 */
[----:B------:R-:W-:Y:S02]  /*8770*/  FSEL R178, R178, -INF , !P1 ;  /* 0xff800000b2b27808 */ /* 0x000fe40004800000 */
[----:B------:R-:W-:Y:S02]  /*8780*/  LOP3.LUT P1, RZ, R16, 0x800000, RZ, 0xc0, !PT ;  /* 0x0080000010ff7812 */ /* 0x000fe4000782c0ff */
[----:B------:R-:W-:Y:S02]  /*8790*/  FMNMX.FTZ R9, R177, R8, !PT ;  /* 0x00000008b1097209 */ /* 0x000fe40007810000 */
[----:B------:R-:W-:-:S02]  /*87a0*/  ISETP.GT.AND P1, PT, R11, 0x31, !P1 ;  /* 0x000000310b00780c */ /* 0x000fc40004f24270 */
[----:B------:R-:W-:Y:S02]  /*87b0*/  FMNMX.FTZ R8, R180, R9, !PT ;  /* 0x00000009b4087209 */ /* 0x000fe40007810000 */
[----:B------:R-:W-:Y:S02]  /*87c0*/  ISETP.LT.OR P1, PT, R12, 0x32, P1 ;  /* 0x000000320c00780c */ /* 0x000fe40000f21670 */
[----:B------:R-:W-:Y:S02]  /*87d0*/  FMNMX.FTZ R9, R181, R8, !PT ;  /* 0x00000008b5097209 */ /* 0x000fe40007810000 */
[----:B------:R-:W-:Y:S02]  /*87e0*/  FSEL R179, R179, -INF , !P1 ;  /* 0xff800000b3b37808 */ /* 0x000fe40004800000 */
[----:B------:R-:W-:Y:S02]  /*87f0*/  LOP3.LUT P1, RZ, R16, 0x400000, RZ, 0xc0, !PT ;  /* 0x0040000010ff7812 */ /* 0x000fe4000782c0ff */
[----:B------:R-:W-:-:S02]  /*8800*/  FMNMX.FTZ R8, R152, R9, !PT ;  /* 0x0000000998087209 */ /* 0x000fc40007810000 */
[----:B------:R-:W-:Y:S02]  /*8810*/  ISETP.GT.AND P1, PT, R11, 0x38, !P1 ;  /* 0x000000380b00780c */ /* 0x000fe40004f24270 */
[----:B------:R-:W-:Y:S02]  /*8820*/  FMNMX.FTZ R9, R153, R8, !PT ;  /* 0x0000000899097209 */ /* 0x000fe40007810000 */
        /* <DEDUP_REMOVED lines=31> */
[----:B------:R-:W-:Y:S02]  /*8a20*/  ISETP.GT.AND P1, PT, R11, 0x49, !P6 ;  /* 0x000000490b00780c */ /* 0x000fe40007724270 */
[----:B------:R-:W-:Y:S02]  /*8a30*/  LOP3.LUT P6, RZ, R16, 0x40, RZ, 0xc0, !PT ;  /* 0x0000004010ff7812 */ /* 0x000fe400078cc0ff */
        /* <DEDUP_REMOVED lines=22> */
[----:B------:R-:W-:Y:S01]  /*8ba0*/  ISETP.GT.AND P2, PT, R11, 0x89, !P2 ;  /* 0x000000890b00780c */ /* 0x000fe20005744270 */
[----:B------:R-:W0:Y:S01]  /*8bb0*/  SHFL.BFLY PT, R8, R13, 0x2, 0x1f ;  /* 0x0c401f000d087f89 */ /* 0x000e2200000e0000 */
[----:B------:R-:W-:Y:S02]  /*8bc0*/  FSEL R166, R166, -INF , !P1 ;  /* 0xff800000a6a67808 */ /* 0x000fe40004800000 */
[----:B------:R-:W-:-:S02]  /*8bd0*/  LOP3.LUT P1, RZ, R16, 0x2000, RZ, 0xc0, !PT ;  /* 0x0000200010ff7812 */ /* 0x000fc4000782c0ff */
[C---:B------:R-:W-:Y:S02]  /*8be0*/  ISETP.LT.OR P2, PT, R12.reuse, 0x8a, P2 ;  /* 0x0000008a0c00780c */ /* 0x040fe40001741670 */
[C---:B------:R-:W-:Y:S02]  /*8bf0*/  ISETP.GT.AND P1, PT, R11.reuse, 0x59, !P1 ;  /* 0x000000590b00780c */ /* 0x040fe40004f24270 */
[----:B------:R-:W-:Y:S02]  /*8c00*/  ISETP.GT.AND P3, PT, R11, 0x90, !P3 ;  /* 0x000000900b00780c */ /* 0x000fe40005f64270 */
[----:B------:R-:W-:Y:S02]  /*8c10*/  ISETP.LT.OR P1, PT, R12, 0x5a, P1 ;  /* 0x0000005a0c00780c */ /* 0x000fe40000f21670 */
[----:B------:R-:W-:Y:S02]  /*8c20*/  FSEL R127, R127, -INF , !P2 ;  /* 0xff8000007f7f7808 */ /* 0x000fe40005000000 */
[----:B------:R-:W-:-:S02]  /*8c30*/  FSEL R167, R167, -INF , !P1 ;  /* 0xff800000a7a77808 */ /* 0x000fc40004800000 */
[----:B------:R-:W-:Y:S02]  /*8c40*/  LOP3.LUT P1, RZ, R16, 0x1000, RZ, 0xc0, !PT ;  /* 0x0000100010ff7812 */ /* 0x000fe4000782c0ff */
[C---:B------:R-:W-:Y:S02]  /*8c50*/  ISETP.GT.AND P4, PT, R11.reuse, 0x91, !P4 ;  /* 0x000000910b00780c */ /* 0x040fe40006784270 */
[----:B------:R-:W-:Y:S02]  /*8c60*/  ISETP.GT.AND P1, PT, R11, 0x60, !P1 ;  /* 0x000000600b00780c */ /* 0x000fe40004f24270 */
[C---:B------:R-:W-:Y:S02]  /*8c70*/  ISETP.LT.OR P3, PT, R12.reuse, 0x91, P3 ;  /* 0x000000910c00780c */ /* 0x040fe40001f61670 */
[----:B------:R-:W-:Y:S02]  /*8c80*/  ISETP.LT.OR P1, PT, R12, 0x61, P1 ;  /* 0x000000610c00780c */ /* 0x000fe40000f21670 */
[----:B0-----:R-:W-:-:S02]  /*8c90*/  FMNMX.FTZ R14, R13, R8, !PT ;  /* 0x000000080d0e7209 */ /* 0x001fc40007810000 */
[----:B------:R-:W-:Y:S02]  /*8ca0*/  FSEL R138, R138, -INF , !P1 ;  /* 0xff8000008a8a7808 */ /* 0x000fe40004800000 */
[----:B------:R-:W-:Y:S01]  /*8cb0*/  LOP3.LUT P1, RZ, R16, 0x800, RZ, 0xc0, !PT ;  /* 0x0000080010ff7812 */ /* 0x000fe2000782c0ff */
[----:B------:R-:W0:Y:S01]  /*8cc0*/  SHFL.BFLY PT, R9, R14, 0x1, 0x1f ;  /* 0x0c201f000e097f89 */ /* 0x000e2200000e0000 */
[C---:B------:R-:W-:Y:S02]  /*8cd0*/  ISETP.GT.AND P5, PT, R11.reuse, 0x98, !P5 ;  /* 0x000000980b00780c */ /* 0x040fe40006fa4270 */
[----:B------:R-:W-:Y:S02]  /*8ce0*/  ISETP.GT.AND P1, PT, R11, 0x61, !P1 ;  /* 0x000000610b00780c */ /* 0x000fe40004f24270 */
[C---:B------:R-:W-:Y:S02]  /*8cf0*/  ISETP.LT.OR P4, PT, R12.reuse, 0x92, P4 ;  /* 0x000000920c00780c */ /* 0x040fe40002781670 */
[----:B------:R-:W-:-:S02]  /*8d00*/  ISETP.LT.OR P1, PT, R12, 0x62, P1 ;  /* 0x000000620c00780c */ /* 0x000fc40000f21670 */
[----:B------:R-:W-:Y:S02]  /*8d10*/  FSEL R130, R130, -INF , !P3 ;  /* 0xff80000082827808 */ /* 0x000fe40005800000 */
[----:B------:R-:W-:Y:S02]  /*8d20*/  FSEL R139, R139, -INF , !P1 ;  /* 0xff8000008b8b7808 */ /* 0x000fe40004800000 */
[----:B------:R-:W-:Y:S02]  /*8d30*/  LOP3.LUT P1, RZ, R16, 0x400, RZ, 0xc0, !PT ;  /* 0x0000040010ff7812 */ /* 0x000fe4000782c0ff */
[----:B------:R-:W-:Y:S02]  /*8d40*/  ISETP.LT.OR P5, PT, R12, 0x99, P5 ;  /* 0x000000990c00780c */ /* 0x000fe40002fa1670 */
[----:B------:R-:W-:Y:S02]  /*8d50*/  ISETP.GT.AND P1, PT, R11, 0x68, !P1 ;  /* 0x000000680b00780c */ /* 0x000fe40004f24270 */
[----:B------:R-:W-:-:S02]  /*8d60*/  FSEL R134, R134, -INF , !P5 ;  /* 0xff80000086867808 */ /* 0x000fc40006800000 */
[----:B------:R-:W-:Y:S02]  /*8d70*/  ISETP.LT.OR P1, PT, R12, 0x69, P1 ;  /* 0x000000690c00780c */ /* 0x000fe40000f21670 */
[----:B0-----:R-:W-:Y:S02]  /*8d80*/  FMNMX.FTZ R8, R14, R9, !PT ;  /* 0x000000090e087209 */ /* 0x001fe40007810000 */
[----:B------:R-:W-:Y:S02]  /*8d90*/  FSEL R142, R142, -INF , !P1 ;  /* 0xff8000008e8e7808 */ /* 0x000fe40004800000 */
[----:B------:R-:W-:Y:S01]  /*8da0*/  LOP3.LUT P1, RZ, R16, 0x200, RZ, 0xc0, !PT ;  /* 0x0000020010ff7812 */ /* 0x000fe2000782c0ff */
[----:B------:R-:W-:-:S03]  /*8db0*/  FFMA.FTZ R10, R8, R15, -8 ;  /* 0xc1000000080a7423 */ /* 0x000fc6000001000f */
[----:B------:R-:W-:-:S04]  /*8dc0*/  ISETP.GT.AND P1, PT, R11, 0x69, !P1 ;  /* 0x000000690b00780c */ /* 0x000fc80004f24270 */
[----:B------:R-:W-:-:S04]  /*8dd0*/  ISETP.LT.OR P1, PT, R12, 0x6a, P1 ;  /* 0x0000006a0c00780c */ /* 0x000fc80000f21670 */
[----:B------:R-:W-:Y:S02]  /*8de0*/  FSEL R143, R143, -INF , !P1 ;  /* 0xff8000008f8f7808 */ /* 0x000fe40004800000 */
[----:B------:R-:W-:-:S04]  /*8df0*/  LOP3.LUT P1, RZ, R16, 0x100, RZ, 0xc0, !PT ;  /* 0x0000010010ff7812 */ /* 0x000fc8000782c0ff */
[----:B------:R-:W-:-:S04]  /*8e00*/  ISETP.GT.AND P1, PT, R11, 0x70, !P1 ;  /* 0x000000700b00780c */ /* 0x000fc80004f24270 */
[----:B------:R-:W-:-:S04]  /*8e10*/  ISETP.LT.OR P1, PT, R12, 0x71, P1 ;  /* 0x000000710c00780c */ /* 0x000fc80000f21670 */
[----:B------:R-:W-:Y:S02]  /*8e20*/  FSEL R146, R146, -INF , !P1 ;  /* 0xff80000092927808 */ /* 0x000fe40004800000 */
[----:B------:R-:W-:-:S04]  /*8e30*/  LOP3.LUT P1, RZ, R16, 0x80, RZ, 0xc0, !PT ;  /* 0x0000008010ff7812 */ /* 0x000fc8000782c0ff */
[----:B------:R-:W-:-:S04]  /*8e40*/  ISETP.GT.AND P1, PT, R11, 0x71, !P1 ;  /* 0x000000710b00780c */ /* 0x000fc80004f24270 */
[----:B------:R-:W-:-:S04]  /*8e50*/  ISETP.LT.OR P1, PT, R12, 0x72, P1 ;  /* 0x000000720c00780c */ /* 0x000fc80000f21670 */
[----:B------:R-:W-:Y:S02]  /*8e60*/  FSEL R147, R147, -INF , !P1 ;  /* 0xff80000093937808 */ /* 0x000fe40004800000 */
[----:B------:R-:W-:Y:S02]  /*8e70*/  ISETP.GT.AND P1, PT, R11, 0x78, !P6 ;  /* 0x000000780b00780c */ /* 0x000fe40007724270 */
[----:B------:R-:W-:Y:S02]  /*8e80*/  LOP3.LUT P6, RZ, R16, 0x1000000, RZ, 0xc0, !PT ;  /* 0x0100000010ff7812 */ /* 0x000fe400078cc0ff */
        /* <DEDUP_REMOVED lines=46> */
[C---:B------:R-:W-:Y:S02]  /*9170*/  ISETP.GT.AND P1, PT, R11.reuse, RZ, !P6 ;  /* 0x000000ff0b00720c */ /* 0x040fe40007724270 */
[----:B------:R-:W-:Y:S02]  /*9180*/  LOP3.LUT P6, RZ, R16, 0x8000000, RZ, 0xc0, !PT ;  /* 0x0800000010ff7812 */ /* 0x000fe400078cc0ff */
[----:B------:R-:W-:Y:S02]  /*9190*/  ISETP.LT.OR P1, PT, R12, 0x1, P1 ;  /* 0x000000010c00780c */ /* 0x000fe40000f21670 */
[----:B------:R-:W-:Y:S02]  /*91a0*/  ISETP.GT.AND P2, PT, R11, 0x99, !P6 ;  /* 0x000000990b00780c */ /* 0x000fe40007744270 */
[----:B------:R-:W-:-:S02]  /*91b0*/  FSEL R9, R186, -INF , !P1 ;  /* 0xff800000ba097808 */ /* 0x000fc40004800000 */
[----:B------:R-:W-:Y:S02]  /*91c0*/  FSETP.NEU.FTZ.AND P1, PT, R8, -INF , PT ;  /* 0xff8000000800780b */ /* 0x000fe40003f3d000 */
[----:B------:R-:W-:Y:S02]  /*91d0*/  ISETP.LT.OR P2, PT, R12, 0x9a, P2 ;  /* 0x0000009a0c00780c */ /* 0x000fe40001741670 */
[----:B------:R-:W-:Y:S02]  /*91e0*/  FSEL R10, R10, RZ, P1 ;  /* 0x000000ff0a0a7208 */ /* 0x000fe40000800000 */
[----:B------:R-:W-:-:S03]  /*91f0*/  FSEL R135, R135, -INF , !P2 ;  /* 0xff80000087877808 */ /* 0x000fc60005000000 */
        /* <DEDUP_REMOVED lines=20> */
[----:B0-----:R-:W-:-:S01]  /*9340*/  FFMA.FTZ R192, R144, UR37, -R10 ;  /* 0x0000002590c07c23 */ /* 0x001fc2000801080a */
        /* <DEDUP_REMOVED lines=30> */
[----:B------:R-:W-:Y:S01]  /*9530*/  FFMA.FTZ R133, R133, UR37, -R10 ;  /* 0x0000002585857c23 */ /* 0x000fe2000801080a */
[----:B------:R-:W-:Y:S01]  /*9540*/  MUFU.EX2 R13, R13 ;  /* 0x0000000d000d7308 */ /* 0x000fe20000000800 */
[----:B------:R-:W-:-:S04]  /*9550*/  FMNMX.FTZ R189, R179, R188, !PT ;  /* 0x000000bcb3bd7209 */ /* 0x000fc80007810000 */
[----:B------:R-:W-:-:S03]  /*9560*/  FMNMX.FTZ R188, R182, R189, !PT ;  /* 0x000000bdb6bc7209 */ /* 0x000fc60007810000 */
        /* <DEDUP_REMOVED lines=29> */
[----:B------:R-:W-:Y:S02]  /*9740*/  FMNMX.FTZ R188, R126, R137, !PT ;  /* 0x000000897ebc7209 */ /* 0x000fe40007810000 */
[----:B------:R-:W-:Y:S01]  /*9750*/  FSEL R137, R131, -INF , !P4 ;  /* 0xff80000083897808 */ /* 0x000fe20006000000 */
[----:B------:R-:W-:Y:S01]  /*9760*/  MUFU.EX2 R173, R173 ;  /* 0x000000ad00ad7308 */ /* 0x000fe20000000800 */
[----:B------:R-:W-:-:S04]  /*9770*/  FMNMX.FTZ R189, R127, R188, !PT ;  /* 0x000000bc7fbd7209 */ /* 0x000fc80007810000 */
[----:B------:R-:W-:-:S03]  /*9780*/  FMNMX.FTZ R140, R130, R189, !PT ;  /* 0x000000bd828c7209 */ /* 0x000fc60007810000 */
[----:B------:R-:W-:Y:S01]  /*9790*/  MUFU.EX2 R131, R193 ;  /* 0x000000c100837308 */ /* 0x000fe20000000800 */
[----:B------:R-:W-:-:S04]  /*97a0*/  FMNMX.FTZ R141, R137, R140, !PT ;  /* 0x0000008c898d7209 */ /* 0x000fc80007810000 */
[----:B------:R-:W-:Y:S01]  /*97b0*/  FMNMX.FTZ R140, R134, R141, !PT ;  /* 0x0000008d868c7209 */ /* 0x000fe20007810000 */
[----:B------:R-:W-:-:S01]  /*97c0*/  FFMA.FTZ R141, R145, UR37, -R10 ;  /* 0x00000025918d7c23 */ /* 0x000fc2000801080a */
[----:B------:R-:W-:Y:S01]  /*97d0*/  FFMA.FTZ R145, R149, UR37, -R10 ;  /* 0x0000002595917c23 */ /* 0x000fe2000801080a */
[----:B------:R-:W-:Y:S01]  /*97e0*/  IMAD.U32 R149, RZ, RZ, UR37 ;  /* 0x00000025ff957e24 */ /* 0x000fe2000f8e00ff */
[----:B------:R-:W-:Y:S01]  /*97f0*/  FMNMX.FTZ R188, R135, R140, !PT ;  /* 0x0000008c87bc7209 */ /* 0x000fe20007810000 */
[----:B------:R-:W-:Y:S04]  /*9800*/  MUFU.EX2 R176, R176 ;  /* 0x000000b000b07308 */ /* 0x000fe80000000800 */
[----:B------:R-:W0:Y:S04]  /*9810*/  SHFL.BFLY PT, R189, R188, 0x2, 0x1f ;  /* 0x0c401f00bcbd7f89 */ /* 0x000e2800000e0000 */
[----:B------:R1:W-:Y:S08]  /*9820*/  MUFU.EX2 R140, R192 ;  /* 0x000000c0008c7308 */ /* 0x0003f00000000800 */
[----:B------:R-:W-:Y:S08]  /*9830*/  MUFU.EX2 R177, R177 ;  /* 0x000000b100b17308 */ /* 0x000ff00000000800 */
[----:B------:R-:W-:Y:S01]  /*9840*/  MUFU.EX2 R180, R180 ;  /* 0x000000b400b47308 */ /* 0x000fe20000000800 */
[----:B0-----:R-:W-:-:S02]  /*9850*/  FMNMX.FTZ R189, R188, R189, !PT ;  /* 0x000000bdbcbd7209 */ /* 0x001fc40007810000 */
[----:B------:R-:W-:-:S05]  /*9860*/  FSEL R188, R8, RZ, P1 ;  /* 0x000000ff08bc7208 */ /* 0x000fca0000800000 */
[----:B------:R-:W-:Y:S01]  /*9870*/  MUFU.EX2 R181, R181 ;  /* 0x000000b500b57308 */ /* 0x000fe20000000800 */
[----:B------:R-:W0:Y:S01]  /*9880*/  SHFL.BFLY PT, R148, R189, 0x1, 0x1f ;  /* 0x0c201f00bd947f89 */ /* 0x000e2200000e0000 */
[----:B------:R-:W-:-:S06]  /*9890*/  FADD.FTZ R188, -R188, R3 ;  /* 0x00000003bcbc7221 */ /* 0x000fcc0000010100 */
[----:B------:R-:W-:Y:S08]  /*98a0*/  MUFU.EX2 R3, R133 ;  /* 0x0000008500037308 */ /* 0x000ff00000000800 */
[----:B------:R-:W-:Y:S08]  /*98b0*/  MUFU.EX2 R152, R152 ;  /* 0x0000009800987308 */ /* 0x000ff00000000800 */
[----:B------:R-:W-:Y:S01]  /*98c0*/  MUFU.EX2 R153, R153 ;  /* 0x0000009900997308 */ /* 0x000fe20000000800 */
[----:B0-----:R-:W-:Y:S01]  /*98d0*/  FMNMX.FTZ R10, R189, R148, !PT ;  /* 0x00000094bd0a7209 */ /* 0x001fe20007810000 */
[----:B------:R-:W-:-:S03]  /*98e0*/  FMUL.FTZ R148, R188, UR37 ;  /* 0x00000025bc947c20 */ /* 0x000fc60008410000 */
[C---:B------:R-:W-:Y:S01]  /*98f0*/  FSETP.NEU.FTZ.AND P1, PT, R10.reuse, -INF , PT ;  /* 0xff8000000a00780b */ /* 0x040fe20003f3d000 */
[----:B------:R-:W-:-:S02]  /*9900*/  FFMA.FTZ R149, R10, R149, -8 ;  /* 0xc10000000a957423 */ /* 0x000fc40000010095 */
[----:B------:R-:W0:Y:S03]  /*9910*/  MUFU.EX2 R148, R148 ;  /* 0x0000009400947308 */ /* 0x000e260000000800 */
[----:B------:R-:W-:-:S05]  /*9920*/  FSEL R188, R149, RZ, P1 ;  /* 0x000000ff95bc7208 */ /* 0x000fca0000800000 */
[--C-:B------:R-:W-:Y:S01]  /*9930*/  FFMA.FTZ R189, R190, UR37, -R188.reuse ;  /* 0x00000025bebd7c23 */ /* 0x100fe200080108bc */
[----:B-1----:R-:W-:-:S01]  /*9940*/  FFMA.FTZ R192, R9, UR37, -R188 ;  /* 0x0000002509c07c23 */ /* 0x002fc200080108bc */
[--C-:B------:R-:W-:Y:S01]  /*9950*/  FFMA.FTZ R9, R187, UR37, -R188.reuse ;  /* 0x00000025bb097c23 */ /* 0x100fe200080108bc */
[----:B------:R-:W-:-:S01]  /*9960*/  FFMA.FTZ R190, R191, UR37, -R188 ;  /* 0x00000025bfbe7c23 */ /* 0x000fc200080108bc */
[----:B------:R1:W-:Y:S01]  /*9970*/  MUFU.EX2 R133, R189 ;  /* 0x000000bd00857308 */ /* 0x0003e20000000800 */
[----:B------:R-:W-:-:S01]  /*9980*/  FFMA.FTZ R149, R194, UR37, -R188 ;  /* 0x00000025c2957c23 */ /* 0x000fc200080108bc */
[--C-:B------:R-:W-:Y:S01]  /*9990*/  FFMA.FTZ R194, R195, UR37, -R188.reuse ;  /* 0x00000025c3c27c23 */ /* 0x100fe200080108bc */
[----:B------:R-:W-:-:S01]  /*99a0*/  FFMA.FTZ R191, R158, UR37, -R188 ;  /* 0x000000259ebf7c23 */ /* 0x000fc200080108bc */
[----:B------:R-:W-:Y:S01]  /*99b0*/  FFMA.FTZ R187, R198, UR37, -R188 ;  /* 0x00000025c6bb7c23 */ /* 0x000fe200080108bc */
[----:B0-----:R-:W-:-:S01]  /*99c0*/  FFMA.FTZ R193, R148, R6, R13 ;  /* 0x0000000694c17223 */ /* 0x001fc2000001000d */
[--C-:B------:R-:W-:Y:S01]  /*99d0*/  FFMA.FTZ R158, R162, UR37, -R188.reuse ;  /* 0x00000025a29e7c23 */ /* 0x100fe200080108bc */
[----:B------:R-:W-:-:S01]  /*99e0*/  FFMA.FTZ R162, R166, UR37, -R188 ;  /* 0x00000025a6a27c23 */ /* 0x000fc200080108bc */
[----:B------:R-:W-:Y:S01]  /*99f0*/  MUFU.EX2 R192, R192 ;  /* 0x000000c000c07308 */ /* 0x000fe20000000800 */
[----:B-1----:R-:W-:Y:S01]  /*9a00*/  FSEL R189, R10, RZ, P1 ;  /* 0x000000ff0abd7208 */ /* 0x002fe20000800000 */
[----:B------:R-:W-:Y:S01]  /*9a10*/  FADD.FTZ R166, R14, R193 ;  /* 0x000000c10ea67221 */ /* 0x000fe20000010000 */
[----:B------:R-:W-:-:S01]  /*9a20*/  FFMA.FTZ R196, R199, UR37, -R188 ;  /* 0x00000025c7c47c23 */ /* 0x000fc200080108bc */
[--C-:B------:R-:W-:Y:S01]  /*9a30*/  FFMA.FTZ R170, R170, UR37, -R188.reuse ;  /* 0x00000025aaaa7c23 */ /* 0x100fe200080108bc */
[----:B------:R-:W-:-:S01]  /*9a40*/  FFMA.FTZ R171, R171, UR37, -R188 ;  /* 0x00000025abab7c23 */ /* 0x000fc200080108bc */
[----:B------:R-:W-:Y:S01]  /*9a50*/  FADD.FTZ R189, -R189, R0 ;  /* 0x00000000bdbd7221 */ /* 0x000fe20000010100 */
[----:B------:R-:W-:-:S01]  /*9a60*/  FFMA.FTZ R174, R174, UR37, -R188 ;  /* 0x00000025aeae7c23 */ /* 0x000fc200080108bc */
[----:B------:R-:W-:Y:S01]  /*9a70*/  MUFU.EX2 R9, R9 ;  /* 0x0000000900097308 */ /* 0x000fe20000000800 */
[----:B------:R-:W-:-:S01]  /*9a80*/  FFMA.FTZ R175, R175, UR37, -R188 ;  /* 0x00000025afaf7c23 */ /* 0x000fc200080108bc */
[----:B------:R-:W-:Y:S01]  /*9a90*/  FMUL.FTZ R189, R189, UR37 ;  /* 0x00000025bdbd7c20 */ /* 0x000fe20008410000 */
        /* <DEDUP_REMOVED lines=22> */
[----:B0-----:R-:W-:-:S01]  /*9c00*/  FFMA.FTZ R6, R189, R5, R192 ;  /* 0x00000005bd067223 */ /* 0x001fc200000100c0 */
[----:B------:R-:W-:Y:S01]  /*9c10*/  FADD.FTZ R5, R15, R166 ;  /* 0x000000a60f057221 */ /* 0x000fe20000010000 */
[----:B------:R-:W-:-:S01]  /*9c20*/  FFMA.FTZ R126, R126, UR37, -R188 ;  /* 0x000000257e7e7c23 */ /* 0x000fc200080108bc */
[----:B------:R-:W-:Y:S01]  /*9c30*/  FFMA.FTZ R134, R134, UR37, -R188 ;  /* 0x0000002586867c23 */ /* 0x000fe200080108bc */
[----:B------:R-:W-:-:S01]  /*9c40*/  FADD.FTZ R6, R9, R6 ;  /* 0x0000000609067221 */ /* 0x000fc20000010000 */
[----:B------:R-:W-:-:S02]  /*9c50*/  FFMA.FTZ R135, R135, UR37, -R188 ;  /* 0x0000002587877c23 */ /* 0x000fc400080108bc */
[----:B------:R-:W0:Y:S08]  /*9c60*/  MUFU.EX2 R194, R194 ;  /* 0x000000c200c27308 */ /* 0x000e300000000800 */
[----:B------:R-:W3:Y:S08]  /*9c70*/  MUFU.EX2 R187, R187 ;  /* 0x000000bb00bb7308 */ /* 0x000ef00000000800 */
[----:B------:R4:W-:Y:S08]  /*9c80*/  MUFU.EX2 R0, R191 ;  /* 0x000000bf00007308 */ /* 0x0009f00000000800 */
[----:B------:R-:W5:Y:S01]  /*9c90*/  MUFU.EX2 R196, R196 ;  /* 0x000000c400c47308 */ /* 0x000f620000000800 */
[----:B----4-:R-:W-:-:S01]  /*9ca0*/  FADD.FTZ R191, R133, R6 ;  /* 0x0000000685bf7221 */ /* 0x010fc20000010000 */
[----:B------:R-:W-:-:S03]  /*9cb0*/  FADD.FTZ R6, R20, R5 ;  /* 0x0000000514067221 */ /* 0x000fc60000010000 */
[----:B-1----:R-:W-:Y:S01]  /*9cc0*/  FADD.FTZ R166, R190, R191 ;  /* 0x000000bfbea67221 */ /* 0x002fe20000010000 */
[----:B------:R-:W-:-:S02]  /*9cd0*/  FADD.FTZ R5, R21, R6 ;  /* 0x0000000615057221 */ /* 0x000fc40000010000 */
[----:B------:R-:W1:Y:S01]  /*9ce0*/  MUFU.EX2 R170, R170 ;  /* 0x000000aa00aa7308 */ /* 0x000e620000000800 */
[----:B--2---:R-:W-:-:S01]  /*9cf0*/  FADD.FTZ R191, R149, R166 ;  /* 0x000000a695bf7221 */ /* 0x004fc20000010000 */
[----:B------:R-:W-:-:S03]  /*9d00*/  FADD.FTZ R6, R184, R5 ;  /* 0x00000005b8067221 */ /* 0x000fc60000010000 */
[----:B0-----:R-:W-:Y:S01]  /*9d10*/  FADD.FTZ R166, R194, R191 ;  /* 0x000000bfc2a67221 */ /* 0x001fe20000010000 */
[----:B------:R-:W-:-:S02]  /*9d20*/  FADD.FTZ R5, R185, R6 ;  /* 0x00000006b9057221 */ /* 0x000fc40000010000 */
[----:B------:R-:W0:Y:S01]  /*9d30*/  MUFU.EX2 R171, R171 ;  /* 0x000000ab00ab7308 */ /* 0x000e220000000800 */
[----:B---3--:R-:W-:-:S01]  /*9d40*/  FADD.FTZ R191, R187, R166 ;  /* 0x000000a6bbbf7221 */ /* 0x008fc20000010000 */
[----:B------:R-:W-:-:S03]  /*9d50*/  FADD.FTZ R5, R186, R5 ;  /* 0x00000005ba057221 */ /* 0x000fc60000010000 */
[----:B-----5:R-:W-:Y:S01]  /*9d60*/  FADD.FTZ R191, R196, R191 ;  /* 0x000000bfc4bf7221 */ /* 0x020fe20000010000 */
[----:B------:R-:W-:-:S02]  /*9d70*/  FADD.FTZ R6, R168, R5 ;  /* 0x00000005a8067221 */ /* 0x000fc40000010000 */
[----:B------:R-:W2:Y:S01]  /*9d80*/  MUFU.EX2 R174, R174 ;  /* 0x000000ae00ae7308 */ /* 0x000ea20000000800 */
[----:B-1----:R-:W-:-:S01]  /*9d90*/  FADD.FTZ R166, R170, R191 ;  /* 0x000000bfaaa67221 */ /* 0x002fc20000010000 */
        /* <DEDUP_REMOVED lines=26> */
[----:B-1----:R-:W-:-:S04]  /*9f40*/  FADD.FTZ R191, R155, R166 ;  /* 0x000000a69bbf7221 */ /* 0x002fc80000010000 */
[----:B------:R-:W-:-:S03]  /*9f50*/  FADD.FTZ R166, R0, R191 ;  /* 0x000000bf00a67221 */ /* 0x000fc60000010000 */
        /* <DEDUP_REMOVED lines=26> */
[----:B0-----:R-:W-:-:S01]  /*a100*/  FADD.FTZ R166, R138, R191 ;  /* 0x000000bf8aa67221 */ /* 0x001fc20000010000 */
[----:B------:R-:W-:Y:S01]  /*a110*/  FFMA.FTZ R191, R127, UR37, -R188 ;  /* 0x000000257fbf7c23 */ /* 0x000fe200080108bc */
[----:B------:R-:W-:-:S05]  /*a120*/  FADD.FTZ R127, R131, R6 ;  /* 0x00000006837f7221 */ /* 0x000fca0000010000 */
        /* <DEDUP_REMOVED lines=8> */
[----:B--2---:R-:W-:-:S01]  /*a1b0*/  FADD.FTZ R193, R143, R6 ;  /* 0x000000068fc17221 */ /* 0x004fc20000010000 */
[----:B------:R-:W-:-:S06]  /*a1c0*/  FADD.FTZ R6, R140, R5 ;  /* 0x000000058c067221 */ /* 0x000fcc0000010000 */
        /* <DEDUP_REMOVED lines=40> */
[----:B0-----:R-:W-:-:S04]  /*a450*/  FADD.FTZ R6, R132, R137 ;  /* 0x0000008984067221 */ /* 0x001fc80000010000 */
[----:B------:R-:W-:Y:S01]  /*a460*/  FADD.FTZ R6, R3, R6 ;  /* 0x0000000603067221 */ /* 0x000fe20000010000 */
[----:B--2---:R-:W-:-:S04]  /*a470*/  FADD.FTZ R5, R134, R5 ;  /* 0x0000000586057221 */ /* 0x004fc80000010000 */
[----:B-1----:R-:W-:Y:S01]  /*a480*/  FADD.FTZ R5, R135, R5 ;  /* 0x0000000587057221 */ /* 0x002fe20000010000 */
[----:B------:R-:W-:Y:S06]  /*a490*/  @!P0 BRA `(.L_x_3911) ;  /* 0x0000000000048947 */ /* 0x000fec0003800000 */
[----:B------:R-:W-:Y:S01]  /*a4a0*/  BPT.TRAP 0x1 ;  /* 0x000000040000795c */ /* 0x000fe20000300000 */
.L_x_3911:
        /* <DEDUP_REMOVED lines=147> */
[----:B------:R-:W-:Y:S01]  /*ade0*/  IMAD.MOV.U32 R0, RZ, RZ, R10 ;  /* 0x000000ffff007224 */ /* 0x000fe200078e000a */
[----:B------:R-:W-:Y:S01]  /*adf0*/  UMOV UR49, UR56 ;  /* 0x0000003800317c82 */ /* 0x000fe20008000000 */
[----:B------:R-:W-:Y:S01]  /*ae00*/  IMAD.MOV.U32 R3, RZ, RZ, R8 ;  /* 0x000000ffff037224 */ /* 0x000fe200078e0008 */
[----:B------:R-:W-:-:S06]  /*ae10*/  UMOV UR45, UR55 ;  /* 0x00000037002d7c82 */ /* 0x000fcc0008000000 */
.L_x_3894:
[----:B------:R-:W-:Y:S01]  /*ae20*/  ULDC UR6, c[0x0][0x448] ;  /* 0x0001120000067ab9 */ /* 0x000fe20000000800 */
[----:B------:R-:W-:Y:S01]  /*ae30*/  IADD3 R7, R17, 0x1, -R7 ;  /* 0x0000000111077810 */ /* 0x000fe20007ffe807 */
[----:B------:R-:W-:Y:S01]  /*ae40*/  UISETP.NE.AND UP0, UPT, UR6, 0x1, UPT ;  /* 0x000000010600788c */ /* 0x000fe2000bf05270 */
[----:B------:R-:W-:Y:S02]  /*ae50*/  ULDC UR11, c[0x0][0x9e4] ;  /* 0x00027900000b7ab9 */ /* 0x000fe40000000800 */
[----:B------:R-:W-:Y:S01]  /*ae60*/  R2UR UR14, R7 ;  /* 0x00000000070e72ca */ /* 0x000fe200000e0000 */
[----:B------:R-:W-:Y:S02]  /*ae70*/  UISETP.GE.AND UP1, UPT, UR11, 0x1, UPT ;  /* 0x000000010b00788c */ /* 0x000fe4000bf26270 */
[----:B------:R-:W-:-:S04]  /*ae80*/  UIADD3 UR10, UR36, 0x7f, URZ ;  /* 0x0000007f240a7890 */ /* 0x000fc8000fffe03f */
[----:B------:R-:W-:Y:S01]  /*ae90*/  PLOP3.LUT P1, PT, PT, PT, UP1, 0x40, 0x0 ;  /* 0x000000000000781c */ /* 0x000fe20003f2e818 */
[----:B------:R-:W-:Y:S01]  /*aea0*/  @UP0 ULDC UR6, c[0x0][0x44c] ;  /* 0x0001130000060ab9 */ /* 0x000fe20000000800 */
[----:B------:R-:W-:Y:S01]  /*aeb0*/  @UP0 ULDC UR15, c[0x0][0x450] ;  /* 0x00011400000f0ab9 */ /* 0x000fe20000000800 */
[----:B------:R-:W-:-:S04]  /*aec0*/  UIMAD.WIDE.U32 UR6, UR10, UR6, URZ ;  /* 0x000000060a0672a5 */ /* 0x000fc8000f8e003f */
[----:B------:R-:W-:-:S04]  /*aed0*/  @UP0 USHF.R.U32.HI UR10, URZ, UR15, UR7 ;  /* 0x0000000f3f0a0299 */ /* 0x000fc80008011607 */
[----:B------:R-:W-:-:S04]  /*aee0*/  UIADD3 UR10, UR14, UR10, URZ ;  /* 0x0000000a0e0a7290 */ /* 0x000fc8000fffe03f */
[----:B------:R-:W-:Y:S01]  /*aef0*/  UIADD3 UR53, UR10, -UR53, URZ ;  /* 0x800000350a357290 */ /* 0x000fe2000fffe03f */
[----:B------:R-:W-:Y:S11]  /*af00*/  @P1 BRA `(.L_x_3913) ;  /* 0x0000000000441947 */ /* 0x000ff60003800000 */
        /* <DEDUP_REMOVED lines=10> */
.L_x_3914:
[----:B------:R-:W-:-:S11]  /*afb0*/  UISETP.NE.AND UP2, UPT, UR11, 0x1, UPT ;  /* 0x000000010b00788c */ /* 0x000fd6000bf45270 */
[----:B------:R-:W-:Y:S02]  /*afc0*/  @UP2 ULDC.64 UR14, c[0x0][0x9e8] ;  /* 0x00027a00000e2ab9 */ /* 0x000fe40000000a00 */
[----:B------:R-:W-:-:S04]  /*afd0*/  UIMAD.WIDE.U32 UR6, UR10, UR14, URZ ;  /* 0x0000000e0a0672a5 */ /* 0x000fc8000f8e003f */
[----:B------:R-:W-:-:S12]  /*afe0*/  @UP2 USHF.R.U32.HI UR10, URZ, UR15, UR7 ;  /* 0x0000000f3f0a2299 */ /* 0x000fd80008011607 */
.L_x_3915:
[----:B------:R-:W-:-:S04]  /*aff0*/  UIMAD UR10, UR10, UR11, URZ ;  /* 0x0000000b0a0a72a4 */ /* 0x000fc8000f8e023f */
[----:B------:R-:W-:-:S04]  /*b000*/  UISETP.LT.AND UP2, UPT, UR53, UR10, UPT ;  /* 0x0000000a3500728c */ /* 0x000fc8000bf41270 */
[----:B------:R-:W-:-:S12]  /*b010*/  USEL UR53, UR53, UR10, !UP2 ;  /* 0x0000000a35357287 */ /* 0x000fd8000d000000 */
.L_x_3913:
[----:B------:R-:W-:-:S04]  /*b020*/  UIADD3 UR6, UR53, 0x9f, URZ ;  /* 0x0000009f35067890 */ /* 0x000fc8000fffe03f */
[----:B------:R-:W-:-:S04]  /*b030*/  UIMAD.WIDE UR6, UR6, 0x66666667, URZ ;  /* 0x66666667060678a5 */ /* 0x000fc8000f8e023f */
[----:B------:R-:W-:-:S04]  /*b040*/  USHF.R.U32.HI UR6, URZ, 0x1f, UR7 ;  /* 0x0000001f3f067899 */ /* 0x000fc80008011607 */
[----:B------:R-:W-:-:S04]  /*b050*/  ULEA.HI.SX32 UR6, UR7, UR6, 0x1a ;  /* 0x0000000607067291 */ /* 0x000fc8000f8fd23f */
        /* <DEDUP_REMOVED lines=8> */
.L_x_3926:
[----:B------:R-:W-:Y:S01]  /*b0e0*/  ISETP.NE.AND P2, PT, RZ, UR43, PT ;  /* 0x0000002bff007c0c */ /* 0x000fe2000bf45270 */
[----:B------:R-:W-:-:S04]  /*b0f0*/  UISETP.NE.AND UP2, UPT, UR53, 0x1, UPT ;  /* 0x000000013500788c */ /* 0x000fc8000bf45270 */
[----:B------:R-:W-:-:S04]  /*b100*/  USEL UR45, URZ, 0x1, UP2 ;  /* 0x000000013f2d7887 */ /* 0x000fc80009000000 */
[----:B------:R-:W-:-:S04]  /*b110*/  ULOP3.LUT UR45, UR54, UR45, URZ, 0x3c, !UPT ;  /* 0x0000002d362d7292 */ /* 0x000fc8000f8e3c3f */
[----:B------:R-:W-:Y:S08]  /*b120*/  @P2 BRA `(.L_x_3917) ;  /* 0x0000000000382947 */ /* 0x000ff00003800000 */
[----:B------:R-:W-:Y:S05]  /*b130*/  @!P0 BRA `(.L_x_3918) ;  /* 0x0000000000048947 */ /* 0x000fea0003800000 */
[----:B------:R-:W-:Y:S01]  /*b140*/  BPT.TRAP 0x1 ;  /* 0x000000040000795c */ /* 0x000fe20000300000 */
.L_x_3918:
        /* <DEDUP_REMOVED lines=9> */
.L_x_3919:
[----:B-1----:R-:W-:Y:S05]  /*b1e0*/  @P1 BRA `(.L_x_3917) ;  /* 0x0000000000081947 */ /* 0x002fea0003800000 */
[----:B------:R-:W1:Y:S02]  /*b1f0*/  SYNCS.PHASECHK.TRANS64.TRYWAIT P1, [UR6+0x33430], R0 ;  /* 0x03343000ff0075a7 */ /* 0x000e640008020146 */
[----:B-1----:R-:W-:Y:S05]  /*b200*/  @!P1 BRA `(.L_x_3920) ;  /* 0x0000010400d49947 */ /* 0x002fea0003800000 */
.L_x_3917:
        /* <DEDUP_REMOVED lines=189> */
.L_x_3922:
[----:B------:R-:W-:Y:S01]  /*bde0*/  ULEA UR6, UR53, UR41, 0x3 ;  /* 0x0000002935067291 */ /* 0x000fe2000f8e183f */
[----:B------:R-:W-:-:S05]  /*bdf0*/  IMAD.U32 R0, RZ, RZ, UR54 ;  /* 0x00000036ff007e24 */ /* 0x000fca000f8e00ff */
[----:B------:R-:W-:-:S04]  /*be00*/  SHF.L.U32 R0, R0, 0x1f, RZ ;  /* 0x0000001f00007819 */ /* 0x000fc800000006ff */
[----:B------:R0:W1:Y:S01]  /*be10*/  SYNCS.PHASECHK.TRANS64.TRYWAIT P1, [UR6+0x33450], R0 ;  /* 0x03345000ff0075a7 */ /* 0x0000620008020146 */
[----:B------:R-:W-:Y:S05]  /*be20*/  @!P0 BRA `(.L_x_3923) ;  /* 0x0000000000048947 */ /* 0x000fea0003800000 */
[----:B------:R-:W-:Y:S01]  /*be30*/  BPT.TRAP 0x1 ;  /* 0x000000040000795c */ /* 0x000fe20000300000 */
.L_x_3923:
[----:B-1----:R-:W-:Y:S05]  /*be40*/  @P1 BRA `(.L_x_3921) ;  /* 0x0000000000081947 */ /* 0x002fea0003800000 */
[----:B------:R-:W1:Y:S02]  /*be50*/  SYNCS.PHASECHK.TRANS64.TRYWAIT P1, [UR6+0x33450], R0 ;  /* 0x03345000ff0075a7 */ /* 0x000e640008020146 */
[----:B-1----:R-:W-:Y:S05]  /*be60*/  @!P1 BRA `(.L_x_3924) ;  /* 0x000000f800d49947 */ /* 0x002fea0003800000 */
.L_x_3921:
        /* <DEDUP_REMOVED lines=105> */
[----:B------:R-:W-:Y:S01]  /*c500*/  FMUL.FTZ R7, R7, UR37 ;  /* 0x0000002507077c20 */ /* 0x000fe20008410000 */
[----:B------:R-:W-:Y:S02]  /*c510*/  WARPGROUP.DEPBAR.LE gsb0, 0x0 ;  /* 0x00008000000079c5 */ /* 0x000fe40000010000 */
[----:B------:R-:W-:Y:S01]  /*c520*/  WARPGROUP.ARRIVE ;  /* 0x00000000000079c5 */ /* 0x000fe20000000000 */
[--C-:B------:R-:W-:Y:S01]  /*c530*/  FFMA.FTZ R11, R185, UR37, -R9.reuse ;  /* 0x00000025b90b7c23 */ /* 0x100fe20008010809 */
[----:B------:R-:W-:Y:S02]  /*c540*/  IMAD.U32 R185, RZ, RZ, UR37 ;  /* 0x00000025ffb97e24 */ /* 0x000fe4000f8e00ff */
        /* <DEDUP_REMOVED lines=42> */
[----:B------:R-:W-:-:S01]  /*c7f0*/  FFMA.FTZ R133, R0, R185, -8 ;  /* 0xc100000000857423 */ /* 0x000fc200000100b9 */
[----:B------:R-:W-:Y:S01]  /*c800*/  FMUL.FTZ R8, R8, UR37 ;  /* 0x0000002508087c20 */ /* 0x000fe20008410000 */
[----:B------:R-:W-:Y:S02]  /*c810*/  MUFU.EX2 R7, R7 ;  /* 0x0000000700077308 */ /* 0x000fe40000000800 */
[----:B------:R-:W-:-:S01]  /*c820*/  FFMA.FTZ R185, R186, UR37, -R133 ;  /* 0x00000025bab97c23 */ /* 0x000fc20008010885 */
[--C-:B------:R-:W-:Y:S01]  /*c830*/  FFMA.FTZ R184, R187, UR37, -R133.reuse ;  /* 0x00000025bbb87c23 */ /* 0x100fe20008010885 */
[----:B------:R-:W-:-:S01]  /*c840*/  FFMA.FTZ R186, R190, UR37, -R133 ;  /* 0x00000025beba7c23 */ /* 0x000fc20008010885 */
[--C-:B------:R-:W-:Y:S01]  /*c850*/  FFMA.FTZ R187, R191, UR37, -R133.reuse ;  /* 0x00000025bfbb7c23 */ /* 0x100fe20008010885 */
[----:B------:R-:W-:-:S01]  /*c860*/  FFMA.FTZ R188, R194, UR37, -R133 ;  /* 0x00000025c2bc7c23 */ /* 0x000fc20008010885 */
[--C-:B------:R-:W-:Y:S01]  /*c870*/  FFMA.FTZ R189, R195, UR37, -R133.reuse ;  /* 0x00000025c3bd7c23 */ /* 0x100fe20008010885 */
        /* <DEDUP_REMOVED lines=41> */
[----:B--2---:R-:W-:-:S01]  /*cb10*/  FADD.FTZ R193, R11, R6 ;  /* 0x000000060bc17221 */ /* 0x004fc20000010000 */
[----:B------:R-:W-:Y:S01]  /*cb20*/  @!P1 LEA R195, R195, UR41, 0x3 ;  /* 0x00000029c3c39c11 */ /* 0x000fe2000f8e18ff */
[----:B------:R-:W-:-:S01]  /*cb30*/  FFMA.FTZ R134, R134, UR37, -R133 ;  /* 0x0000002586867c23 */ /* 0x000fc20008010885 */
[----:B------:R-:W-:Y:S01]  /*cb40*/  IADD3 R194, -R23, 0xb, RZ ;  /* 0x0000000b17c27810 */ /* 0x000fe20007ffe1ff */
[----:B------:R-:W-:-:S03]  /*cb50*/  FFMA.FTZ R133, R135, UR37, -R133 ;  /* 0x0000002587857c23 */ /* 0x000fc60008010885 */
        /* <DEDUP_REMOVED lines=29> */
[----:B------:R-:W-:-:S04]  /*cd30*/  WARPGROUP.ARRIVE ;  /* 0x00000000000079c5 */ /* 0x000fc80000000000 */
[----:B------:R-:W1:Y:S01]  /*cd40*/  MUFU.EX2 R171, R171 ;  /* 0x000000ab00ab7308 */ /* 0x000e620000000800 */
[----:B--2---:R-:W-:-:S01]  /*cd50*/  FADD.FTZ R192, R170, R193 ;  /* 0x000000c1aac07221 */ /* 0x004fc20000010000 */
[----:B------:R-:W-:Y:S01]  /*cd60*/  QGMMA.64x192x32.F32.E4M3.E4M3 R24, R208, gdesc[UR4], R24, gsb0 ;  /* 0x02e00004d0187df3 */ /* 0x000fe20008000818 */
[----:B------:R-:W-:Y:S01]  /*cd70*/  UIADD3 UR6, UR10, 0x480, URZ ;  /* 0x000004800a067890 */ /* 0x000fe2000fffe03f */
[----:B------:R-:W-:-:S04]  /*cd80*/  UMOV UR7, 0xc0000010 ;  /* 0xc000001000077882 */ /* 0x000fc80000000000 */
        /* <DEDUP_REMOVED lines=99> */
[----:B------:R-:W-:-:S05]  /*d3c0*/  @!P1 VIADD R5, R195, 0x33440 ;  /* 0x00033440c3059836 */ /* 0x000fca0000000000 */
[----:B------:R-:W-:Y:S01]  /*d3d0*/  @!P1 PRMT R5, RZ, 0x654, R5 ;  /* 0x00000654ff059816 */ /* 0x000fe20000000005 */
[----:B------:R-:W1:Y:S01]  /*d3e0*/  MUFU.EX2 R123, R123 ;  /* 0x0000007b007b7308 */ /* 0x000e620000000800 */
[----:B--2---:R-:W-:-:S07]  /*d3f0*/  FADD.FTZ R192, R122, R193 ;  /* 0x000000c17ac07221 */ /* 0x004fce0000010000 */
[----:B------:R-:W2:Y:S01]  /*d400*/  MUFU.EX2 R124, R124 ;  /* 0x0000007c007c7308 */ /* 0x000ea20000000800 */
[----:B0-----:R-:W-:-:S07]  /*d410*/  FADD.FTZ R193, R121, R6 ;  /* 0x0000000679c17221 */ /* 0x001fce0000010000 */
[----:B------:R-:W0:Y:S01]  /*d420*/  MUFU.EX2 R126, R126 ;  /* 0x0000007e007e7308 */ /* 0x000e220000000800 */
[----:B-1----:R-:W-:-:S07]  /*d430*/  FADD.FTZ R195, R123, R192 ;  /* 0x000000c07bc37221 */ /* 0x002fce0000010000 */
[----:B------:R-:W-:Y:S01]  /*d440*/  MUFU.EX2 R125, R125 ;  /* 0x0000007d007d7308 */ /* 0x000fe20000000800 */
[----:B--2---:R-:W-:-:S07]  /*d450*/  FADD.FTZ R6, R124, R193 ;  /* 0x000000c17c067221 */ /* 0x004fce0000010000 */
[----:B------:R-:W1:Y:S01]  /*d460*/  MUFU.EX2 R127, R127 ;  /* 0x0000007f007f7308 */ /* 0x000e620000000800 */
[----:B0-----:R-:W-:-:S01]  /*d470*/  FADD.FTZ R192, R126, R195 ;  /* 0x000000c37ec07221 */ /* 0x001fc20000010000 */
[----:B------:R-:W-:Y:S02]  /*d480*/  WARPGROUP.DEPBAR.LE gsb0, 0x0 ;  /* 0x00008000000079c5 */ /* 0x000fe40000010000 */
[----:B------:R-:W-:-:S04]  /*d490*/  WARPGROUP.ARRIVE ;  /* 0x00000000000079c5 */ /* 0x000fc80000000000 */
[----:B------:R-:W-:Y:S02]  /*d4a0*/  MUFU.EX2 R128, R128 ;  /* 0x0000008000807308 */ /* 0x000fe40000000800 */
[----:B------:R-:W-:Y:S01]  /*d4b0*/  QGMMA.64x192x32.F32.E4M3.E4M3 R24, R200, gdesc[UR4], R24, gsb0 ;  /* 0x02e00004c8187df3 */ /* 0x000fe20008000818 */
[----:B-1----:R-:W-:-:S05]  /*d4c0*/  FADD.FTZ R135, R127, R192 ;  /* 0x000000c07f877221 */ /* 0x002fca0000010000 */
        /* <DEDUP_REMOVED lines=12> */
[----:B------:R2:W-:Y:S02]  /*d590*/  @!P1 SYNCS.ARRIVE.TRANS64.RED.A1T0 RZ, [R5+URZ], RZ ;  /* 0x000000ff05ff99a7 */ /* 0x0005e4000810043f */
[----:B--2---:R-:W-:-:S04]  /*d5a0*/  FADD.FTZ R5, R125, R6 ;  /* 0x000000067d057221 */ /* 0x004fc80000010000 */
[----:B------:R-:W-:-:S04]  /*d5b0*/  FADD.FTZ R6, R128, R5 ;  /* 0x0000000580067221 */ /* 0x000fc80000010000 */
[----:B------:R-:W-:-:S04]  /*d5c0*/  FADD.FTZ R5, R129, R6 ;  /* 0x0000000681057221 */ /* 0x000fc80000010000 */
[----:B------:R-:W-:Y:S01]  /*d5d0*/  FADD.FTZ R6, R132, R5 ;  /* 0x0000000584067221 */ /* 0x000fe20000010000 */
[----:B0-----:R-:W-:-:S03]  /*d5e0*/  FADD.FTZ R5, R133, R134 ;  /* 0x0000008685057221 */ /* 0x001fc60000010000 */
[----:B------:R-:W-:Y:S01]  /*d5f0*/  FADD.FTZ R6, R9, R6 ;  /* 0x0000000609067221 */ /* 0x000fe20000010000 */
[----:B-1----:R-:W-:Y:S06]  /*d600*/  @!P0 BRA `(.L_x_3925) ;  /* 0x0000000000048947 */ /* 0x002fec0003800000 */
[----:B------:R-:W-:Y:S01]  /*d610*/  BPT.TRAP 0x1 ;  /* 0x000000040000795c */ /* 0x000fe20000300000 */
.L_x_3925:
        /* <DEDUP_REMOVED lines=147> */
.L_x_3916:
        /* <DEDUP_REMOVED lines=10> */
.L_x_3945:
[----:B------:R-:W-:Y:S01]  /*dff0*/  ISETP.NE.AND P2, PT, RZ, UR43, PT ;  /* 0x0000002bff007c0c */ /* 0x000fe2000bf45270 */
[----:B------:R-:W-:-:S04]  /*e000*/  UISETP.NE.AND UP2, UPT, UR56, 0x1, UPT ;  /* 0x000000013800788c */ /* 0x000fc8000bf45270 */
[----:B------:R-:W-:-:S04]  /*e010*/  USEL UR45, URZ, 0x1, UP2 ;  /* 0x000000013f2d7887 */ /* 0x000fc80009000000 */
[----:B------:R-:W-:-:S04]  /*e020*/  ULOP3.LUT UR45, UR57, UR45, URZ, 0x3c, !UPT ;  /* 0x0000002d392d7292 */ /* 0x000fc8000f8e3c3f */
[----:B------:R-:W-:Y:S08]  /*e030*/  @P2 BRA `(.L_x_3928) ;  /* 0x0000000000382947 */ /* 0x000ff00003800000 */
[----:B------:R-:W-:Y:S05]  /*e040*/  @!P0 BRA `(.L_x_3929) ;  /* 0x0000000000048947 */ /* 0x000fea0003800000 */
[----:B------:R-:W-:Y:S01]  /*e050*/  BPT.TRAP 0x1 ;  /* 0x000000040000795c */ /* 0x000fe20000300000 */
.L_x_3929:
        /* <DEDUP_REMOVED lines=9> */
.L_x_3930:
[----:B-1----:R-:W-:Y:S05]  /*e0f0*/  @P1 BRA `(.L_x_3928) ;  /* 0x0000000000081947 */ /* 0x002fea0003800000 */
[----:B------:R-:W1:Y:S02]  /*e100*/  SYNCS.PHASECHK.TRANS64.TRYWAIT P1, [UR6+0x33430], R0 ;  /* 0x03343000ff0075a7 */ /* 0x000e640008020146 */
[----:B-1----:R-:W-:Y:S05]  /*e110*/  @!P1 BRA `(.L_x_3931) ;  /* 0x000000d800409947 */ /* 0x002fea0003800000 */
.L_x_3928:
        /* <DEDUP_REMOVED lines=189> */
.L_x_3933:
[----:B------:R-:W-:Y:S01]  /*ecf0*/  ULEA UR6, UR56, UR41, 0x3 ;  /* 0x0000002938067291 */ /* 0x000fe2000f8e183f */
[----:B------:R-:W-:-:S05]  /*ed00*/  IMAD.U32 R0, RZ, RZ, UR57 ;  /* 0x00000039ff007e24 */ /* 0x000fca000f8e00ff */
[----:B------:R-:W-:-:S04]  /*ed10*/  SHF.L.U32 R0, R0, 0x1f, RZ ;  /* 0x0000001f00007819 */ /* 0x000fc800000006ff */
[----:B------:R0:W1:Y:S01]  /*ed20*/  SYNCS.PHASECHK.TRANS64.TRYWAIT P1, [UR6+0x33450], R0 ;  /* 0x03345000ff0075a7 */ /* 0x0000620008020146 */
[----:B------:R-:W-:Y:S05]  /*ed30*/  @!P0 BRA `(.L_x_3934) ;  /* 0x0000000000048947 */ /* 0x000fea0003800000 */
[----:B------:R-:W-:Y:S01]  /*ed40*/  BPT.TRAP 0x1 ;  /* 0x000000040000795c */ /* 0x000fe20000300000 */
.L_x_3934:
[----:B-1----:R-:W-:Y:S05]  /*ed50*/  @P1 BRA `(.L_x_3932) ;  /* 0x0000000000081947 */ /* 0x002fea0003800000 */
[----:B------:R-:W1:Y:S02]  /*ed60*/  SYNCS.PHASECHK.TRANS64.TRYWAIT P1, [UR6+0x33450], R0 ;  /* 0x03345000ff0075a7 */ /* 0x000e640008020146 */
[----:B-1----:R-:W-:Y:S05]  /*ed70*/  @!P1 BRA `(.L_x_3935) ;  /* 0x000000cc00409947 */ /* 0x002fea0003800000 */
.L_x_3932:
        /* <DEDUP_REMOVED lines=9> */
[----:B0-----:R-:W-:Y:S01]  /*ee10*/  IMAD.U32 R0, RZ, RZ, UR55 ;  /* 0x00000037ff007e24 */ /* 0x001fe2000f8e00ff */
[----:B------:R-:W-:Y:S01]  /*ee20*/  IADD3 R15, -R23, 0xb, RZ ;  /* 0x0000000b170f7810 */ /* 0x000fe20007ffe1ff */
[----:B------:R-:W-:Y:S01]  /*ee30*/  IMAD R13, R4, -0xa0, RZ ;  /* 0xffffff60040d7824 */ /* 0x000fe200078e02ff */
[----:B------:R-:W-:-:S04]  /*ee40*/  ULOP3.LUT UR6, UR6, 0x10000, URZ, 0xfc, !UPT ;  /* 0x0001000006067892 */ /* 0x000fc8000f8efc3f */
[----:B------:R-:W-:-:S07]  /*ee50*/  UIMAD UR10, UR56, 0x780, UR6 ;  /* 0x00000780380a78a4 */ /* 0x000fce000f8e0206 */
[----:B------:R-:W-:Y:S02]  /*ee60*/  UMOV UR6, UR10 ;  /* 0x0000000a00067c82 */ /* 0x000fe40008000000 */
[----:B------:R-:W-:Y:S01]  /*ee70*/  QGMMA.64x192x32.F32.E4M3.E4M3 R24, R216, gdesc[UR4], R24, gsb0 ;  /* 0x02e00004d8187df3 */ /* 0x000fe20008000818 */
[----:B------:R-:W-:Y:S01]  /*ee80*/  UIADD3 UR6, UR10, 0x180, URZ ;  /* 0x000001800a067890 */ /* 0x000fe2000fffe03f */
[----:B------:R-:W-:Y:S01]  /*ee90*/  UMOV UR7, 0xc0000010 ;  /* 0xc000001000077882 */ /* 0x000fe20000000000 */
[----:B-1----:R-:W-:-:S13]  /*eea0*/  LOP3.LUT P3, RZ, R3, 0x7f, RZ, 0xc0, !PT ;  /* 0x0000007f03ff7812 */ /* 0x002fda000786c0ff */
        /* <DEDUP_REMOVED lines=21> */
[----:B------:R-:W-:Y:S02]  /*f000*/  @UP0 ULDC UR6, c[0x0][0x44c] ;  /* 0x0001130000060ab9 */ /* 0x000fe40000000800 */
[----:B------:R-:W-:Y:S01]  /*f010*/  @P1 IMAD.HI.U32 R3, R12, UR6, RZ ;  /* 0x000000060c031c27 */ /* 0x000fe2000f8e00ff */
[----:B------:R-:W-:Y:S01]  /*f020*/  @UP0 ULDC UR6, c[0x0][0x450] ;  /* 0x0001140000060ab9 */ /* 0x000fe20000000800 */
[----:B------:R-:W-:-:S03]  /*f030*/  PLOP3.LUT P1, PT, PT, PT, UP1, 0x40, 0x0 ;  /* 0x000000000000781c */ /* 0x000fc60003f2e818 */
[----:B------:R-:W-:Y:S01]  /*f040*/  @P2 SHF.R.U32.HI R12, RZ, UR6, R3 ;  /* 0x00000006ff0c2c19 */ /* 0x000fe20008011603 */
[----:B------:R-:W-:Y:S01]  /*f050*/  VIADD R3, R13, 0x1 ;  /* 0x000000010d037836 */ /* 0x000fe20000000000 */
[----:B------:R-:W-:-:S03]  /*f060*/  ULOP3.LUT UR6, URZ, UR54, URZ, 0x33, !UPT ;  /* 0x000000363f067292 */ /* 0x000fc6000f8e333f */
[----:B------:R-:W0:Y:S01]  /*f070*/  SHFL.IDX PT, R14, R12, RZ, 0x1c1f ;  /* 0x001c1fff0c0e7589 */ /* 0x000e2200000e0000 */
[----:B------:R-:W-:Y:S02]  /*f080*/  WARPGROUP.DEPBAR.LE gsb0, 0x0 ;  /* 0x00008000000079c5 */ /* 0x000fe40000010000 */
[----:B------:R1:W-:Y:S06]  /*f090*/  BAR.ARV R15, 0x100 ;  /* 0x0004000f0000751d */ /* 0x0003ec0000002000 */
[----:B------:R2:W-:Y:S02]  /*f0a0*/  @!P3 SYNCS.ARRIVE.TRANS64.RED.A1T0 RZ, [R0+URZ], RZ ;  /* 0x000000ff00ffb9a7 */ /* 0x0005e4000810043f */
[----:B--2---:R-:W-:-:S05]  /*f0b0*/  IMAD R0, R18, -0x2, R3 ;  /* 0xfffffffe12007824 */ /* 0x004fca00078e0203 */
[C---:B------:R-:W-:Y:S01]  /*f0c0*/  IADD3 R10, R0.reuse, -UR53, R17 ;  /* 0x80000035000a7c10 */ /* 0x040fe2000fffe011 */
[----:B------:R-:W-:-:S04]  /*f0d0*/  VIADD R0, R0, 0xffffffff ;  /* 0xffffffff00007836 */ /* 0x000fc80000000000 */
[C---:B------:R-:W-:Y:S02]  /*f0e0*/  VIADD R11, R10.reuse, UR52 ;  /* 0x000000340a0b7c36 */ /* 0x040fe40008000000 */
[----:B------:R-:W-:Y:S02]  /*f0f0*/  VIADD R10, R10, UR6 ;  /* 0x000000060a0a7c36 */ /* 0x000fe40008000000 */
[--C-:B0-----:R-:W-:Y:S02]  /*f100*/  IMAD.IADD R9, R11, 0x1, R14.reuse ;  /* 0x000000010b097824 */ /* 0x101fe400078e020e */
[----:B------:R-:W-:Y:S01]  /*f110*/  IMAD.IADD R3, R10, 0x1, R14 ;  /* 0x000000010a037824 */ /* 0x000fe200078e020e */
[----:B-1----:R-:W-:Y:S06]  /*f120*/  @P1 BRA `(.L_x_3936) ;  /* 0x0000000000541947 */ /* 0x002fec0003800000 */
[----:B------:R-:W-:Y:S01]  /*f130*/  IADD3 R21, R17, -UR53, R14 ;  /* 0x8000003511157c10 */ /* 0x000fe2000fffe00e */
        /* <DEDUP_REMOVED lines=11> */
.L_x_3938:
[----:B------:R-:W-:-:S05]  /*f1f0*/  IMAD.U32 R20, RZ, RZ, UR49 ;  /* 0x00000031ff147e24 */ /* 0x000fca000f8e00ff */
[----:B------:R-:W-:-:S13]  /*f200*/  ISETP.NE.AND P1, PT, R20, 0x1, PT ;  /* 0x000000011400780c */ /* 0x000fda0003f25270 */
[----:B------:R-:W0:Y:S02]  /*f210*/  @P1 LDC.64 R14, c[0x0][0x9e8] ;  /* 0x00027a00ff0e1b82 */ /* 0x000e240000000a00 */
[----:B0-----:R-:W-:-:S05]  /*f220*/  @P1 IMAD.HI.U32 R14, R21, R14, RZ ;  /* 0x0000000e150e1227 */ /* 0x001fca00078e00ff */
[----:B------:R-:W-:-:S07]  /*f230*/  @P1 SHF.R.U32.HI R21, RZ, R15, R14 ;  /* 0x0000000fff151219 */ /* 0x000fce000001160e */
.L_x_3939:
[----:B------:R-:W-:Y:S05]  /*f240*/  BSYNC B0 ;  /* 0x0000000000007941 */ /* 0x000fea0003800000 */
.L_x_3937:
[----:B------:R-:W-:-:S05]  /*f250*/  IMAD R14, R21, R20, R0 ;  /* 0x00000014150e7224 */ /* 0x000fca00078e0200 */
[----:B------:R-:W-:Y:S02]  /*f260*/  VIADDMNMX R9, R14, R20, R9, PT ;  /* 0x000000140e097246 */ /* 0x000fe40003800109 */
[----:B------:R-:W-:-:S07]  /*f270*/  VIMNMX R3, R3, R14, !PT ;  /* 0x0000000e03037248 */ /* 0x000fce0007fe0100 */
.L_x_3936:
[C---:B------:R-:W-:Y:S01]  /*f280*/  ISETP.GE.AND P1, PT, R13.reuse, 0x2, PT ;  /* 0x000000020d00780c */ /* 0x040fe20003f26270 */
[----:B------:R-:W0:Y:S01]  /*f290*/  SHFL.IDX PT, R12, R12, 0x1, 0x1c1f ;  /* 0x003c1f000c0c7f89 */ /* 0x000e2200000e0000 */
[C---:B------:R-:W-:Y:S02]  /*f2a0*/  ISETP.GE.AND P2, PT, R13.reuse, 0x9, PT ;  /* 0x000000090d00780c */ /* 0x040fe40003f46270 */
        /* <DEDUP_REMOVED lines=223> */
[----:B------:R-:W-:Y:S01]  /*100a0*/  ISETP.GE.AND P6, PT, R13, 0x9a, PT ;  /* 0x0000009a0d00780c */ /* 0x000fe20003fc6270 */
[----:B0-----:R-:W-:-:S12]  /*100b0*/  IMAD.IADD R13, R10, 0x1, R12 ;  /* 0x000000010a0d7824 */ /* 0x001fd800078e020c */
[----:B------:R-:W-:Y:S02]  /*100c0*/  @P6 LOP3.LUT R16, R16, 0x8000000, RZ, 0xfc, !PT ;  /* 0x0800000010106812 */ /* 0x000fe400078efcff */
[----:B------:R-:W-:-:S04]  /*100d0*/  ISETP.GT.AND P6, PT, R3, 0x99, !P6 ;  /* 0x000000990300780c */ /* 0x000fc800077c4270 */
[----:B------:R-:W-:Y:S01]  /*100e0*/  ISETP.LT.OR P6, PT, R9, 0x9a, P6 ;  /* 0x0000009a0900780c */ /* 0x000fe200037c1670 */
[----:B------:R-:W-:-:S03]  /*100f0*/  IMAD.IADD R9, R11, 0x1, R12 ;  /* 0x000000010b097824 */ /* 0x000fc600078e020c */
[----:B------:R-:W-:Y:S02]  /*10100*/  FSEL R133, R133, -INF , !P6 ;  /* 0xff80000085857808 */ /* 0x000fe40007000000 */
[----:B------:R-:W-:-:S13]  /*10110*/  PLOP3.LUT P6, PT, PT, PT, UP1, 0x40, 0x0 ;  /* 0x000000000000781c */ /* 0x000fda0003fce818 */
[----:B------:R-:W-:Y:S05]  /*10120*/  @P6 BRA `(.L_x_3940) ;  /* 0x0000000000546947 */ /* 0x000fea0003800000 */
        /* <DEDUP_REMOVED lines=12> */
.L_x_3942:
[----:B------:R-:W-:-:S05]  /*101f0*/  IMAD.U32 R12, RZ, RZ, UR49 ;  /* 0x00000031ff0c7e24 */ /* 0x000fca000f8e00ff */
[----:B------:R-:W-:-:S13]  /*10200*/  ISETP.NE.AND P6, PT, R12, 0x1, PT ;  /* 0x000000010c00780c */ /* 0x000fda0003fc5270 */
[----:B------:R-:W0:Y:S02]  /*10210*/  @P6 LDC.64 R10, c[0x0][0x9e8] ;  /* 0x00027a00ff0a6b82 */ /* 0x000e240000000a00 */
[----:B0-----:R-:W-:-:S05]  /*10220*/  @P6 IMAD.HI.U32 R10, R3, R10, RZ ;  /* 0x0000000a030a6227 */ /* 0x001fca00078e00ff */
[----:B------:R-:W-:-:S07]  /*10230*/  @P6 SHF.R.U32.HI R3, RZ, R11, R10 ;  /* 0x0000000bff036219 */ /* 0x000fce000001160a */
.L_x_3943:
[----:B------:R-:W-:Y:S05]  /*10240*/  BSYNC B0 ;  /* 0x0000000000007941 */ /* 0x000fea0003800000 */
.L_x_3941:
[----:B------:R-:W-:-:S05]  /*10250*/  IMAD R0, R3, R12, R0 ;  /* 0x0000000c03007224 */ /* 0x000fca00078e0200 */
[----:B------:R-:W-:Y:S02]  /*10260*/  VIADDMNMX R9, R0, R12, R9, PT ;  /* 0x0000000c00097246 */ /* 0x000fe40003800109 */
[----:B------:R-:W-:-:S07]  /*10270*/  VIMNMX R13, R13, R0, !PT ;  /* 0x000000000d0d7248 */ /* 0x000fce0007fe0100 */
.L_x_3940:
[----:B------:R-:W-:Y:S02]  /*10280*/  ISETP.GT.AND P1, PT, R13, 0x20, !P1 ;  /* 0x000000200d00780c */ /* 0x000fe40004f24270 */
        /* <DEDUP_REMOVED lines=96> */
[----:B------:R-:W-:Y:S01]  /*10890*/  FMNMX.FTZ R10, R133, R0, !PT ;  /* 0x00000000850a7209 */ /* 0x000fe20007810000 */
[----:B------:R-:W-:Y:S01]  /*108a0*/  IMAD.U32 R0, RZ, RZ, UR37 ;  /* 0x00000025ff007e24 */ /* 0x000fe2000f8e00ff */
[----:B------:R-:W-:Y:S02]  /*108b0*/  ISETP.LT.OR P1, PT, R9, 0x59, P1 ;  /* 0x000000590900780c */ /* 0x000fe40000f21670 */
[----:B------:R-:W-:Y:S01]  /*108c0*/  ISETP.GT.AND P2, PT, R13, 0x89, !P2 ;  /* 0x000000890d00780c */ /* 0x000fe20005744270 */
[----:B------:R-:W0:Y:S01]  /*108d0*/  SHFL.BFLY PT, R3, R10, 0x2, 0x1f ;  /* 0x0c401f000a037f89 */ /* 0x000e2200000e0000 */
[----:B------:R-:W-:Y:S02]  /*108e0*/  FSEL R166, R166, -INF , !P1 ;  /* 0xff800000a6a67808 */ /* 0x000fe40004800000 */
[----:B------:R-:W-:-:S02]  /*108f0*/  LOP3.LUT P1, RZ, R16, 0x2000, RZ, 0xc0, !PT ;  /* 0x0000200010ff7812 */ /* 0x000fc4000782c0ff */
[----:B------:R-:W-:Y:S02]  /*10900*/  ISETP.LT.OR P2, PT, R9, 0x8a, P2 ;  /* 0x0000008a0900780c */ /* 0x000fe40001741670 */
        /* <DEDUP_REMOVED lines=88> */
[----:B------:R-:W-:Y:S02]  /*10e90*/  ISETP.GT.AND P1, PT, R13, RZ, !P6 ;  /* 0x000000ff0d00720c */ /* 0x000fe40007724270 */
        /* <DEDUP_REMOVED lines=26> */
[--C-:B0-----:R-:W-:Y:S01]  /*11040*/  FFMA.FTZ R186, R141, UR37, -R0.reuse ;  /* 0x000000258dba7c23 */ /* 0x101fe20008010800 */
        /* <DEDUP_REMOVED lines=75> */
[----:B------:R0:W-:Y:S01]  /*11500*/  MUFU.EX2 R140, R186 ;  /* 0x000000ba008c7308 */ /* 0x0001e20000000800 */
[----:B------:R-:W-:-:S05]  /*11510*/  FMNMX.FTZ R184, R135, R184, !PT ;  /* 0x000000b887b87209 */ /* 0x000fca0007810000 */
[----:B------:R-:W1:Y:S02]  /*11520*/  SHFL.BFLY PT, R145, R184, 0x2, 0x1f ;  /* 0x0c401f00b8917f89 */ /* 0x000e6400000e0000 */
[----:B------:R-:W-:Y:S01]  /*11530*/  MUFU.EX2 R176, R176 ;  /* 0x000000b000b07308 */ /* 0x000fe20000000800 */
[----:B0-----:R-:W-:-:S05]  /*11540*/  FSEL R186, R3, RZ, P1 ;  /* 0x000000ff03ba7208 */ /* 0x001fca0000800000 */
[----:B------:R-:W-:Y:S02]  /*11550*/  FADD.FTZ R186, -R186, R7 ;  /* 0x00000007baba7221 */ /* 0x000fe40000010100 */
[----:B------:R-:W-:Y:S02]  /*11560*/  MUFU.EX2 R7, R133 ;  /* 0x0000008500077308 */ /* 0x000fe40000000800 */
[----:B------:R-:W-:-:S06]  /*11570*/  FMUL.FTZ R186, R186, UR37 ;  /* 0x00000025baba7c20 */ /* 0x000fcc0008410000 */
[----:B------:R-:W0:Y:S01]  /*11580*/  MUFU.EX2 R186, R186 ;  /* 0x000000ba00ba7308 */ /* 0x000e220000000800 */
[----:B-1----:R-:W-:-:S07]  /*11590*/  FMNMX.FTZ R145, R184, R145, !PT ;  /* 0x00000091b8917209 */ /* 0x002fce0007810000 */
[----:B------:R-:W-:Y:S01]  /*115a0*/  MUFU.EX2 R177, R177 ;  /* 0x000000b100b17308 */ /* 0x000fe20000000800 */
[----:B------:R-:W1:Y:S07]  /*115b0*/  SHFL.BFLY PT, R184, R145, 0x1, 0x1f ;  /* 0x0c201f0091b87f89 */ /* 0x000e6e00000e0000 */
[----:B------:R-:W-:Y:S01]  /*115c0*/  MUFU.EX2 R180, R180 ;  /* 0x000000b400b47308 */ /* 0x000fe20000000800 */
[----:B0-----:R-:W-:-:S04]  /*115d0*/  FFMA.FTZ R193, R186, R6, R15 ;  /* 0x00000006bac17223 */ /* 0x001fc8000001000f */
[----:B------:R-:W-:-:S03]  /*115e0*/  FADD.FTZ R193, R10, R193 ;  /* 0x000000c10ac17221 */ /* 0x000fc60000010000 */
[----:B------:R-:W-:Y:S08]  /*115f0*/  MUFU.EX2 R181, R181 ;  /* 0x000000b500b57308 */ /* 0x000ff00000000800 */
[----:B------:R-:W-:Y:S01]  /*11600*/  MUFU.EX2 R152, R152 ;  /* 0x0000009800987308 */ /* 0x000fe20000000800 */
[----:B-1----:R-:W-:Y:S01]  /*11610*/  FMNMX.FTZ R0, R145, R184, !PT ;  /* 0x000000b891007209 */ /* 0x002fe20007810000 */
[----:B------:R-:W-:-:S03]  /*11620*/  IMAD.U32 R145, RZ, RZ, UR37 ;  /* 0x00000025ff917e24 */ /* 0x000fc6000f8e00ff */
[C---:B------:R-:W-:Y:S01]  /*11630*/  FSETP.NEU.FTZ.AND P1, PT, R0.reuse, -INF , PT ;  /* 0xff8000000000780b */ /* 0x040fe20003f3d000 */
[----:B------:R-:W-:-:S02]  /*11640*/  FFMA.FTZ R184, R0, R145, -8 ;  /* 0xc100000000b87423 */ /* 0x000fc40000010091 */
[----:B------:R-:W-:Y:S03]  /*11650*/  MUFU.EX2 R153, R153 ;  /* 0x0000009900997308 */ /* 0x000fe60000000800 */
[----:B------:R-:W-:-:S05]  /*11660*/  FSEL R184, R184, RZ, P1 ;  /* 0x000000ffb8b87208 */ /* 0x000fca0000800000 */
        /* <DEDUP_REMOVED lines=8> */
[----:B------:R0:W-:Y:S01]  /*116f0*/  MUFU.EX2 R133, R187 ;  /* 0x000000bb00857308 */ /* 0x0001e20000000800 */
[----:B------:R-:W-:-:S01]  /*11700*/  FFMA.FTZ R191, R158, UR37, -R184 ;  /* 0x000000259ebf7c23 */ /* 0x000fc200080108b8 */
[--C-:B------:R-:W-:Y:S01]  /*11710*/  FFMA.FTZ R194, R199, UR37, -R184.reuse ;  /* 0x00000025c7c27c23 */ /* 0x100fe200080108b8 */
[----:B------:R-:W-:-:S01]  /*11720*/  FFMA.FTZ R158, R162, UR37, -R184 ;  /* 0x00000025a29e7c23 */ /* 0x000fc200080108b8 */
[----:B------:R-:W-:Y:S01]  /*11730*/  FFMA.FTZ R162, R166, UR37, -R184 ;  /* 0x00000025a6a27c23 */ /* 0x000fe200080108b8 */
[----:B------:R-:W-:-:S01]  /*11740*/  FADD.FTZ R166, R12, R193 ;  /* 0x000000c10ca67221 */ /* 0x000fc20000010000 */
[--C-:B------:R-:W-:Y:S01]  /*11750*/  FFMA.FTZ R170, R170, UR37, -R184.reuse ;  /* 0x00000025aaaa7c23 */ /* 0x100fe200080108b8 */
[----:B------:R-:W-:-:S01]  /*11760*/  FFMA.FTZ R171, R171, UR37, -R184 ;  /* 0x00000025abab7c23 */ /* 0x000fc200080108b8 */
[----:B------:R-:W-:Y:S01]  /*11770*/  MUFU.EX2 R188, R188 ;  /* 0x000000bc00bc7308 */ /* 0x000fe20000000800 */
[----:B0-----:R-:W-:Y:S01]  /*11780*/  FSEL R187, R0, RZ, P1 ;  /* 0x000000ff00bb7208 */ /* 0x001fe20000800000 */
[--C-:B------:R-:W-:Y:S01]  /*11790*/  FFMA.FTZ R174, R174, UR37, -R184.reuse ;  /* 0x00000025aeae7c23 */ /* 0x100fe200080108b8 */
        /* <DEDUP_REMOVED lines=27> */
[----:B------:R-:W-:-:S02]  /*11950*/  FFMA.FTZ R135, R135, UR37, -R184 ;  /* 0x0000002587877c23 */ /* 0x000fc400080108b8 */
[----:B------:R-:W2:Y:S01]  /*11960*/  MUFU.EX2 R145, R145 ;  /* 0x0000009100917308 */ /* 0x000ea20000000800 */
[----:B0-----:R-:W-:-:S04]  /*11970*/  FFMA.FTZ R6, R187, R5, R188 ;  /* 0x00000005bb067223 */ /* 0x001fc800000100bc */
[----:B------:R-:W-:-:S03]  /*11980*/  FADD.FTZ R6, R11, R6 ;  /* 0x000000060b067221 */ /* 0x000fc60000010000 */
[----:B------:R-:W0:Y:S01]  /*11990*/  MUFU.EX2 R192, R192 ;  /* 0x000000c000c07308 */ /* 0x000e220000000800 */
[----:B------:R-:W-:-:S04]  /*119a0*/  FADD.FTZ R5, R133, R6 ;  /* 0x0000000685057221 */ /* 0x000fc80000010000 */
[----:B-1----:R-:W-:-:S03]  /*119b0*/  FADD.FTZ R6, R190, R5 ;  /* 0x00000005be067221 */ /* 0x002fc60000010000 */
[----:B------:R-:W1:Y:S01]  /*119c0*/  MUFU.EX2 R149, R149 ;  /* 0x0000009500957308 */ /* 0x000e620000000800 */
[----:B--2---:R-:W-:-:S07]  /*119d0*/  FADD.FTZ R5, R145, R6 ;  /* 0x0000000691057221 */ /* 0x004fce0000010000 */
[----:B------:R2:W-:Y:S01]  /*119e0*/  MUFU.EX2 R8, R191 ;  /* 0x000000bf00087308 */ /* 0x0005e20000000800 */
[----:B0-----:R-:W-:-:S07]  /*119f0*/  FADD.FTZ R6, R192, R5 ;  /* 0x00000005c0067221 */ /* 0x001fce0000010000 */
[----:B------:R-:W0:Y:S01]  /*11a00*/  MUFU.EX2 R194, R194 ;  /* 0x000000c200c27308 */ /* 0x000e220000000800 */
[----:B--2---:R-:W-:-:S01]  /*11a10*/  FADD.FTZ R191, R21, R166 ;  /* 0x000000a615bf7221 */ /* 0x004fc20000010000 */
[----:B-1----:R-:W-:-:S03]  /*11a20*/  FADD.FTZ R5, R149, R6 ;  /* 0x0000000695057221 */ /* 0x002fc60000010000 */
[----:B------:R-:W-:-:S03]  /*11a30*/  FADD.FTZ R166, R14, R191 ;  /* 0x000000bf0ea67221 */ /* 0x000fc60000010000 */
[----:B------:R-:W1:Y:S01]  /*11a40*/  MUFU.EX2 R170, R170 ;  /* 0x000000aa00aa7308 */ /* 0x000e620000000800 */
[----:B------:R-:W-:-:S04]  /*11a50*/  FADD.FTZ R191, R185, R166 ;  /* 0x000000a6b9bf7221 */ /* 0x000fc80000010000 */
[----:B------:R-:W-:-:S03]  /*11a60*/  FADD.FTZ R166, R20, R191 ;  /* 0x000000bf14a67221 */ /* 0x000fc60000010000 */
        /* <DEDUP_REMOVED lines=33> */
[----:B-1----:R-:W-:-:S04]  /*11c80*/  FADD.FTZ R191, R155, R166 ;  /* 0x000000a69bbf7221 */ /* 0x002fc80000010000 */
[----:B------:R-:W-:-:S03]  /*11c90*/  FADD.FTZ R166, R8, R191 ;  /* 0x000000bf08a67221 */ /* 0x000fc60000010000 */
        /* <DEDUP_REMOVED lines=21> */
[----:B0-----:R-:W-:-:S04]  /*11df0*/  FADD.FTZ R6, R136, R5 ;  /* 0x0000000588067221 */ /* 0x001fc80000010000 */
[----:B------:R-:W-:-:S03]  /*11e00*/  FADD.FTZ R6, R13, R6 ;  /* 0x000000060d067221 */ /* 0x000fc60000010000 */
[----:B------:R-:W0:Y:S01]  /*11e10*/  MUFU.EX2 R142, R142 ;  /* 0x0000008e008e7308 */ /* 0x000e220000000800 */
[----:B-1----:R-:W-:-:S01]  /*11e20*/  FADD.FTZ R166, R138, R191 ;  /* 0x000000bf8aa67221 */ /* 0x002fc20000010000 */
[----:B------:R-:W-:Y:S01]  /*11e30*/  FFMA.FTZ R191, R127, UR37, -R184 ;  /* 0x000000257fbf7c23 */ /* 0x000fe200080108b8 */
[----:B------:R-:W-:-:S05]  /*11e40*/  FADD.FTZ R127, R131, R6 ;  /* 0x00000006837f7221 */ /* 0x000fca0000010000 */
[----:B------:R-:W1:Y:S01]  /*11e50*/  MUFU.EX2 R143, R143 ;  /* 0x0000008f008f7308 */ /* 0x000e620000000800 */
[----:B--2---:R-:W-:-:S01]  /*11e60*/  FADD.FTZ R5, R139, R166 ;  /* 0x000000a68b057221 */ /* 0x004fc20000010000 */
[----:B------:R-:W-:Y:S01]  /*11e70*/  FADD.FTZ R166, R140, R127 ;  /* 0x0000007f8ca67221 */ /* 0x000fe20000010000 */
[----:B------:R-:W-:-:S01]  /*11e80*/  FFMA.FTZ R127, R130, UR37, -R184 ;  /* 0x00000025827f7c23 */ /* 0x000fc200080108b8 */
[----:B------:R-:W-:-:S04]  /*11e90*/  FFMA.FTZ R130, R137, UR37, -R184 ;  /* 0x0000002589827c23 */ /* 0x000fc800080108b8 */
        /* <DEDUP_REMOVED lines=46> */
[----:B------:R-:W-:Y:S01]  /*12180*/  FADD.FTZ R6, R7, R6 ;  /* 0x0000000607067221 */ /* 0x000fe20000010000 */
[----:B--2---:R-:W-:-:S04]  /*12190*/  FADD.FTZ R5, R134, R5 ;  /* 0x0000000586057221 */ /* 0x004fc80000010000 */
[----:B0-----:R-:W-:Y:S01]  /*121a0*/  FADD.FTZ R5, R135, R5 ;  /* 0x0000000587057221 */ /* 0x001fe20000010000 */
[----:B------:R-:W-:Y:S06]  /*121b0*/  @!P0 BRA `(.L_x_3944) ;  /* 0x0000000000048947 */ /* 0x000fec0003800000 */
[----:B------:R-:W-:Y:S01]  /*121c0*/  BPT.TRAP 0x1 ;  /* 0x000000040000795c */ /* 0x000fe20000300000 */
.L_x_3944:
        /* <DEDUP_REMOVED lines=148> */
.L_x_3927:
[----:B------:R-:W-:Y:S06]  /*12b10*/  BAR.ARV 0x8, 0x180 ;  /* 0x0206000000007b1d */ /* 0x000fec0000002000 */
[----:B------:R-:W-:Y:S05]  /*12b20*/  @!P0 BRA `(.L_x_3946) ;  /* 0x0000000000048947 */ /* 0x000fea0003800000 */
[----:B------:R-:W-:Y:S01]  /*12b30*/  BPT.TRAP 0x1 ;  /* 0x000000040000795c */ /* 0x000fe20000300000 */
.L_x_3946:
[----:B------:R-:W-:Y:S01]  /*12b40*/  ULEA UR9, UR49, UR41, 0x3 ;  /* 0x0000002931097291 */ /* 0x000fe2000f8e183f */
[----:B------:R-:W-:-:S05]  /*12b50*/  IMAD.U32 R4, RZ, RZ, UR45 ;  /* 0x0000002dff047e24 */ /* 0x000fca000f8e00ff */
[----:B------:R-:W-:-:S04]  /*12b60*/  SHF.L.U32 R4, R4, 0x1f, RZ ;  /* 0x0000001f04047819 */ /* 0x000fc800000006ff */
[----:B------:R0:W1:Y:S01]  /*12b70*/  SYNCS.PHASECHK.TRANS64.TRYWAIT P1, [UR9+0x33450], R4 ;  /* 0x03345004ff0075a7 */ /* 0x0000620008020149 */
[----:B------:R-:W-:Y:S05]  /*12b80*/  @!P0 BRA `(.L_x_3947) ;  /* 0x0000000000048947 */ /* 0x000fea0003800000 */
[----:B------:R-:W-:Y:S01]  /*12b90*/  BPT.TRAP 0x1 ;  /* 0x000000040000795c */ /* 0x000fe20000300000 */
.L_x_3947:
[----:B-1----:R-:W-:Y:S05]  /*12ba0*/  @P1 BRA `(.L_x_3948) ;  /* 0x0000000000081947 */ /* 0x002fea0003800000 */
[----:B------:R-:W1:Y:S02]  /*12bb0*/  SYNCS.PHASECHK.TRANS64.TRYWAIT P1, [UR9+0x33450], R4 ;  /* 0x03345004ff0075a7 */ /* 0x000e640008020149 */
[----:B-1----:R-:W-:Y:S05]  /*12bc0*/  @!P1 BRA `(.L_x_3949) ;  /* 0x0000008c00c49947 */ /* 0x002fea0003800000 */
.L_x_3948:
[----:B------:R-:W-:Y:S01]  /*12bd0*/  UIADD3 UR41, UR41, 0x200, URZ ;  /* 0x0000020029297890 */ /* 0x000fe2000fffe03f */
[----:B------:R-:W-:Y:S01]  /*12be0*/  WARPGROUP.ARRIVE ;  /* 0x00000000000079c5 */ /* 0x000fe20000000000 */
[----:B------:R-:W-:Y:S01]  /*12bf0*/  UMOV UR7, 0xc0000010 ;  /* 0xc000001000077882 */ /* 0x000fe20000000000 */
[----:B------:R-:W-:Y:S01]  /*12c00*/  ULDC.64 UR10, c[0x0][0x9a0] ;  /* 0x00026800000a7ab9 */ /* 0x000fe20000000a00 */
[----:B------:R-:W-:Y:S01]  /*12c10*/  USHF.R.U32.HI UR41, URZ, 0x4, UR41 ;  /* 0x000000043f297899 */ /* 0x000fe20008011629 */
[----:B-1----:R-:W-:Y:S01]  /*12c20*/  IMAD.MOV.U32 R7, RZ, RZ, 0x3f800000 ;  /* 0x3f800000ff077424 */ /* 0x002fe200078e00ff */
[----:B------:R-:W-:Y:S02]  /*12c30*/  UISETP.NE.U32.AND UP0, UPT, UR10, URZ, UPT ;  /* 0x0000003f0a00728c */ /* 0x000fe4000bf05070 */
[----:B------:R-:W-:Y:S02]  /*12c40*/  ULOP3.LUT UR41, UR41, 0x3fff, URZ, 0xc0, !UPT ;  /* 0x00003fff29297892 */ /* 0x000fe4000f8ec03f */
[----:B------:R-:W-:-:S02]  /*12c50*/  UISETP.NE.AND.EX UP0, UPT, UR11, URZ, UPT, UP0 ;  /* 0x0000003f0b00728c */ /* 0x000fc4000bf05300 */
[----:B------:R-:W-:-:S04]  /*12c60*/  ULOP3.LUT UR8, UR41, 0x10000, URZ, 0xfc, !UPT ;  /* 0x0001000029087892 */ /* 0x000fc8000f8efc3f */
[----:B------:R-:W-:Y:S01]  /*12c70*/  UIMAD UR8, UR49, 0x780, UR8 ;  /* 0x00000780310878a4 */ /* 0x000fe2000f8e0208 */
[----:B------:R-:W-:-:S03]  /*12c80*/  PLOP3.LUT P1, PT, PT, PT, UP0, 0x80, 0x0 ;  /* 0x000000000000781c */ /* 0x000fc60003f2f008 */
[----:B------:R-:W-:Y:S01]  /*12c90*/  UIADD3 UR4, UR8, 0x180, URZ ;  /* 0x0000018008047890 */ /* 0x000fe2000fffe03f */
[----:B------:R-:W-:Y:S02]  /*12ca0*/  @UP0 ULDC.64 UR12, c[0x0][0x9c8] ;  /* 0x00027200000c0ab9 */ /* 0x000fe40000000a00 */
[----:B------:R-:W-:-:S06]  /*12cb0*/  UMOV UR6, UR8 ;  /* 0x0000000800067c82 */ /* 0x000fcc0008000000 */
[----:B------:R-:W-:Y:S01]  /*12cc0*/  QGMMA.64x192x32.F32.E4M3.E4M3 R24, R216, gdesc[UR4], R24, gsb0 ;  /* 0x02e00004d8187df3 */ /* 0x000fe20008000818 */
[----:B------:R-:W-:Y:S01]  /*12cd0*/  UMOV UR7, 0xc0000010 ;  /* 0xc000001000077882 */ /* 0x000fe20000000000 */
[----:B------:R-:W-:Y:S01]  /*12ce0*/  UMOV UR6, UR4 ;  /* 0x0000000400067c82 */ /* 0x000fe20008000000 */
[----:B------:R-:W-:Y:S01]  /*12cf0*/  UIADD3 UR4, UR8, 0x300, URZ ;  /* 0x0000030008047890 */ /* 0x000fe2000fffe03f */
[----:B------:R-:W-:Y:S02]  /*12d00*/  WARPGROUP.DEPBAR.LE gsb0, 0x0 ;  /* 0x00008000000079c5 */ /* 0x000fe40000010000 */
[----:B------:R-:W-:-:S14]  /*12d10*/  WARPGROUP.ARRIVE ;  /* 0x00000000000079c5 */ /* 0x000fdc0000000000 */
[----:B------:R-:W-:Y:S01]  /*12d20*/  QGMMA.64x192x32.F32.E4M3.E4M3 R24, R212, gdesc[UR4], R24, gsb0 ;  /* 0x02e00004d4187df3 */ /* 0x000fe20008000818 */
[----:B------:R-:W-:Y:S01]  /*12d30*/  UMOV UR6, UR4 ;  /* 0x0000000400067c82 */ /* 0x000fe20008000000 */
[----:B------:R-:W-:Y:S01]  /*12d40*/  UMOV UR7, 0xc0000010 ;  /* 0xc000001000077882 */ /* 0x000fe20000000000 */
[----:B------:R-:W-:Y:S01]  /*12d50*/  @UP0 UIMAD.WIDE.U32 UR4, UR44, UR12, URZ ;  /* 0x0000000c2c0402a5 */ /* 0x000fe2000f8e003f */
[----:B------:R-:W-:Y:S02]  /*12d60*/  WARPGROUP.DEPBAR.LE gsb0, 0x0 ;  /* 0x00008000000079c5 */ /* 0x000fe40000010000 */
[----:B------:R-:W-:-:S14]  /*12d70*/  WARPGROUP.ARRIVE ;  /* 0x00000000000079c5 */ /* 0x000fdc0000000000 */
[----:B------:R-:W-:Y:S01]  /*12d80*/  QGMMA.64x192x32.F32.E4M3.E4M3 R24, R208, gdesc[UR4], R24, gsb0 ;  /* 0x02e00004d0187df3 */ /* 0x000fe20008000818 */
[----:B------:R-:W-:Y:S02]  /*12d90*/  @UP0 USHF.R.S32.HI UR6, URZ, 0x1f, UR44 ;  /* 0x0000001f3f060899 */ /* 0x000fe4000801142c */
[----:B------:R-:W-:Y:S02]  /*12da0*/  @UP0 USHF.R.S32.HI UR7, URZ, 0x1f, UR42 ;  /* 0x0000001f3f070899 */ /* 0x000fe4000801142a */
[----:B------:R-:W-:-:S04]  /*12db0*/  @UP0 UIMAD UR6, UR6, UR12, URZ ;  /* 0x0000000c060602a4 */ /* 0x000fc8000f8e023f */
        /* <DEDUP_REMOVED lines=8> */
[----:B------:R-:W-:Y:S02]  /*12e40*/  @UP0 ULEA.HI.X UR7, UR4, UR11, UR5, 0x2, UP1 ;  /* 0x0000000b04070291 */ /* 0x000fe400088f1405 */
[----:B------:R-:W-:-:S04]  /*12e50*/  IMAD.U32 R8, RZ, RZ, UR6 ;  /* 0x00000006ff087e24 */ /* 0x000fc8000f8e00ff */
[----:B------:R-:W-:-:S05]  /*12e60*/  IMAD.U32 R9, RZ, RZ, UR7 ;  /* 0x00000007ff097e24 */ /* 0x000fca000f8e00ff */
[----:B------:R1:W2:Y:S01]  /*12e70*/  @P1 LDG.E R7, desc[UR50][R8.64] ;  /* 0x0000003208071981 */ /* 0x0002a2000c1e1900 */
[----:B------:R-:W-:Y:S01]  /*12e80*/  UIADD3 UR4, UR8, 0x480, URZ ;  /* 0x0000048008047890 */ /* 0x000fe2000fffe03f */
[----:B------:R-:W-:-:S06]  /*12e90*/  UMOV UR7, 0xc0000010 ;  /* 0xc000001000077882 */ /* 0x000fcc0000000000 */
[----:B------:R-:W-:Y:S01]  /*12ea0*/  UMOV UR6, UR4 ;  /* 0x0000000400067c82 */ /* 0x000fe20008000000 */
[----:B------:R-:W-:Y:S01]  /*12eb0*/  UIADD3 UR8, UR8, 0x600, URZ ;  /* 0x0000060008087890 */ /* 0x000fe2000fffe03f */
[----:B------:R-:W-:Y:S02]  /*12ec0*/  WARPGROUP.DEPBAR.LE gsb0, 0x0 ;  /* 0x00008000000079c5 */ /* 0x000fe40000010000 */
[----:B------:R-:W-:-:S06]  /*12ed0*/  WARPGROUP.ARRIVE ;  /* 0x00000000000079c5 */ /* 0x000fcc0000000000 */
[----:B------:R-:W-:Y:S01]  /*12ee0*/  QGMMA.64x192x32.F32.E4M3.E4M3 R24, R204, gdesc[UR4], R24, gsb0 ;  /* 0x02e00004cc187df3 */ /* 0x000fe20008000818 */
[----:B------:R-:W-:Y:S01]  /*12ef0*/  UMOV UR6, UR8 ;  /* 0x0000000800067c82 */ /* 0x000fe20008000000 */
[----:B------:R-:W-:Y:S01]  /*12f00*/  UMOV UR7, 0xc0000010 ;  /* 0xc000001000077882 */ /* 0x000fe20000000000 */
[----:B------:R-:W3:Y:S04]  /*12f10*/  SHFL.BFLY PT, R11, R6, 0x2, 0x1f ;  /* 0x0c401f00060b7f89 */ /* 0x000ee800000e0000 */
[----:B------:R-:W4:Y:S01]  /*12f20*/  SHFL.BFLY PT, R10, R5, 0x2, 0x1f ;  /* 0x0c401f00050a7f89 */ /* 0x000f2200000e0000 */
[----:B---3--:R-:W-:-:S01]  /*12f30*/  FADD.FTZ R11, R11, R6 ;  /* 0x000000060b0b7221 */ /* 0x008fc20000010000 */
[----:B----4-:R-:W-:-:S04]  /*12f40*/  FADD.FTZ R10, R10, R5 ;  /* 0x000000050a0a7221 */ /* 0x010fc80000010000 */
[----:B0-----:R-:W0:Y:S04]  /*12f50*/  SHFL.BFLY PT, R4, R11, 0x1, 0x1f ;  /* 0x0c201f000b047f89 */ /* 0x001e2800000e0000 */
[----:B-1----:R-:W1:Y:S01]  /*12f60*/  SHFL.BFLY PT, R9, R10, 0x1, 0x1f ;  /* 0x0c201f000a097f89 */ /* 0x002e6200000e0000 */
[----:B------:R-:W-:Y:S02]  /*12f70*/  IMAD.MOV.U32 R6, RZ, RZ, RZ ;  /* 0x000000ffff067224 */ /* 0x000fe400078e00ff */
[----:B0-----:R-:W-:Y:S01]  /*12f80*/  FADD.FTZ R8, R11, R4 ;  /* 0x000000040b087221 */ /* 0x001fe20000010000 */
[----:B-1----:R-:W-:-:S04]  /*12f90*/  FADD.FTZ R12, R10, R9 ;  /* 0x000000090a0c7221 */ /* 0x002fc80000010000 */
        /* <DEDUP_REMOVED lines=29> */
.L_x_3950:
        /* <DEDUP_REMOVED lines=106> */
.L_x_3876:
[----:B------:R-:W0:Y:S01]  /*13810*/  S2R R0, SR_CgaCtaId ;  /* 0x0000000000007919 */ /* 0x000e220000008800 */
[----:B------:R-:W-:Y:S01]  /*13820*/  MOV R39, 0x400 ;  /* 0x0000040000277802 */ /* 0x000fe20000000f00 */
[----:B------:R-:W-:Y:S01]  /*13830*/  IMAD.SHL.U32 R3, R22, 0x8, RZ ;  /* 0x0000000816037824 */ /* 0x000fe200078e00ff */
[----:B------:R-:W-:Y:S01]  /*13840*/  BSSY B0, `(.L_x_3951) ;  /* 0x00002c8000007945 */ /* 0x000fe20003800000 */
[----:B------:R-:W-:Y:S02]  /*13850*/  BAR.SYNC.DEFER_BLOCKING 0x5, 0x180 ;  /* 0x0146000000007b1d */ /* 0x000fe40000010000 */
[----:B------:R-:W-:Y:S01]  /*13860*/  VIADD R17, R3, 0x80 ;  /* 0x0000008003117836 */ /* 0x000fe20000000000 */
[----:B------:R-:W-:-:S04]  /*13870*/  SHF.R.S32.HI R36, RZ, 0x1f, R3 ;  /* 0x0000001fff247819 */ /* 0x000fc80000011403 */
[----:B------:R-:W-:Y:S02]  /*13880*/  SHF.R.S32.HI R38, RZ, 0x1f, R17 ;  /* 0x0000001fff267819 */ /* 0x000fe40000011411 */
[----:B0-----:R-:W-:-:S05]  /*13890*/  LEA R39, R0, R39, 0x18 ;  /* 0x0000002700277211 */ /* 0x001fca00078ec0ff */
[----:B------:R-:W0:Y:S02]  /*138a0*/  LDS R0, [R39+0x334d0] ;  /* 0x0334d00027007984 */ /* 0x000e240000000800 */
[----:B0-----:R-:W-:Y:S01]  /*138b0*/  R2UR UR4, R0 ;  /* 0x00000000000472ca */ /* 0x001fe200000e0000 */
[----:B------:R-:W-:-:S05]  /*138c0*/  VIADD R0, R3, 0x40 ;  /* 0x0000004003007836 */ /* 0x000fca0000000000 */
[----:B------:R-:W-:Y:S01]  /*138d0*/  SHF.R.S32.HI R37, RZ, 0x1f, R0 ;  /* 0x0000001fff257819 */ /* 0x000fe20000011400 */
[----:B------:R-:W-:Y:S06]  /*138e0*/  BAR.ARV 0x4, 0x180 ;  /* 0x0106000000007b1d */ /* 0x000fec0000002000 */
[----:B------:R-:W-:Y:S05]  /*138f0*/  @P0 BRA `(.L_x_3952) ;  /* 0x00000020005c0947 */ /* 0x000fea0003800000 */
[----:B------:R-:W0:Y:S01]  /*13900*/  S2R R58, SR_TID.X ;  /* 0x00000000003a7919 */ /* 0x000e220000002100 */
        /* <DEDUP_REMOVED lines=16> */
[----:B------:R-:W-:Y:S01]  /*13a10*/  F2FP.BF16.F32.PACK_AB R45, R68, R45 ;  /* 0x0000002d442d723e */ /* 0x000fe200000010ff */
[----:B0-----:R-:W-:Y:S01]  /*13a20*/  IMAD.SHL.U32 R6, R58, 0x4, RZ ;  /* 0x000000043a067824 */ /* 0x001fe200078e00ff */
        /* <DEDUP_REMOVED lines=30> */
[----:B------:R-:W-:Y:S01]  /*13c10*/  USHF.R.S32.HI UR10, URZ, 0x1f, UR42 ;  /* 0x0000001f3f0a7899 */ /* 0x000fe2000801142a */
[----:B------:R-:W-:Y:S01]  /*13c20*/  LOP3.LUT R6, R6, 0xc, RZ, 0xc0, !PT ;  /* 0x0000000c06067812 */ /* 0x000fe200078ec0ff */
[----:B------:R-:W-:Y:S01]  /*13c30*/  ULDC.64 UR8, c[0x0][0xb90] ;  /* 0x0002e40000087ab9 */ /* 0x000fe20000000a00 */
[----:B------:R-:W-:Y:S02]  /*13c40*/  BAR.SYNC.DEFER_BLOCKING 0x1, 0x100 ;  /* 0x0044000000007b1d */ /* 0x000fe40000010000 */
[----:B------:R-:W-:-:S05]  /*13c50*/  IADD3 R6, P0, R6, UR6, RZ ;  /* 0x0000000606067c10 */ /* 0x000fca000ff1e0ff */
[----:B------:R-:W-:-:S05]  /*13c60*/  IMAD.X R7, RZ, RZ, UR7, P0 ;  /* 0x00000007ff077e24 */ /* 0x000fca00080e06ff */
[----:B------:R0:W2:Y:S01]  /*13c70*/  LDG.E.CONSTANT R40, desc[UR50][R6.64] ;  /* 0x0000003206287981 */ /* 0x0000a2000c1e9900 */
[----:B------:R-:W-:Y:S01]  /*13c80*/  F2FP.BF16.F32.PACK_AB R29, R92, R29 ;  /* 0x0000001d5c1d723e */ /* 0x000fe200000010ff */
[----:B------:R-:W-:Y:S01]  /*13c90*/  UIMAD UR5, UR10, UR8, URZ ;  /* 0x000000080a0572a4 */ /* 0x000fe2000f8e023f */
[----:B------:R-:W1:Y:S01]  /*13ca0*/  S2R R50, SR_SWINHI ;  /* 0x0000000000327919 */ /* 0x000e620000002f00 */
[----:B------:R-:W-:Y:S02]  /*13cb0*/  UIMAD.WIDE.U32 UR6, UR42, UR8, URZ ;  /* 0x000000082a0672a5 */ /* 0x000fe4000f8e003f */
[----:B------:R-:W-:Y:S02]  /*13cc0*/  UIMAD UR5, UR42, UR9, UR5 ;  /* 0x000000092a0572a4 */ /* 0x000fe4000f8e0205 */
[----:B------:R-:W-:Y:S01]  /*13cd0*/  USHF.R.S32.HI UR12, URZ, 0x1f, UR44 ;  /* 0x0000001f3f0c7899 */ /* 0x000fe2000801142c */
[----:B0-----:R-:W-:Y:S01]  /*13ce0*/  LOP3.LUT P0, R7, R58, 0x3, RZ, 0xc0, !PT ;  /* 0x000000033a077812 */ /* 0x001fe2000780c0ff */
[----:B------:R-:W-:Y:S01]  /*13cf0*/  ULDC.64 UR8, c[0x0][0xb98] ;  /* 0x0002e60000087ab9 */ /* 0x000fe20000000a00 */
[----:B------:R-:W-:Y:S01]  /*13d00*/  F2FP.BF16.F32.PACK_AB R6, R79, R34 ;  /* 0x000000224f06723e */ /* 0x000fe200000010ff */
[----:B------:R-:W-:Y:S01]  /*13d10*/  UIADD3 UR7, UR7, UR5, URZ ;  /* 0x0000000507077290 */ /* 0x000fe2000fffe03f */
[----:B------:R-:W-:Y:S01]  /*13d20*/  ISETP.EQ.OR P0, PT, R7, 0x3, !P0 ;  /* 0x000000030700780c */ /* 0x000fe20004702670 */
[----:B------:R-:W-:Y:S01]  /*13d30*/  IMAD R7, R220, 0x40, R3 ;  /* 0x00000040dc077824 */ /* 0x000fe200078e0203 */
[----:B------:R-:W-:-:S02]  /*13d40*/  UIMAD UR5, UR12, UR8, URZ ;  /* 0x000000080c0572a4 */ /* 0x000fc4000f8e023f */
[----:B------:R-:W-:Y:S01]  /*13d50*/  SEL R117, R64, R65, P0 ;  /* 0x0000004140757207 */ /* 0x000fe20000000000 */
[----:B------:R-:W-:Y:S01]  /*13d60*/  UIMAD.WIDE.U32 UR6, UR44, UR8, UR6 ;  /* 0x000000082c0672a5 */ /* 0x000fe2000f8e0006 */
[----:B------:R-:W-:Y:S01]  /*13d70*/  SEL R79, R65, R64, P0 ;  /* 0x00000040414f7207 */ /* 0x000fe20000000000 */
[----:B------:R-:W-:Y:S01]  /*13d80*/  UIMAD UR5, UR44, UR9, UR5 ;  /* 0x000000092c0572a4 */ /* 0x000fe2000f8e0205 */
[----:B------:R-:W-:Y:S02]  /*13d90*/  SEL R107, R25, R24, P0 ;  /* 0x00000018196b7207 */ /* 0x000fe40000000000 */
[----:B------:R-:W-:Y:S01]  /*13da0*/  SEL R75, R24, R25, P0 ;  /* 0x00000019184b7207 */ /* 0x000fe20000000000 */
[----:B------:R-:W-:Y:S01]  /*13db0*/  ULDC.64 UR8, c[0x0][0xae8] ;  /* 0x0002ba0000087ab9 */ /* 0x000fe20000000a00 */
[----:B------:R-:W-:Y:S02]  /*13dc0*/  SEL R131, R21, R20, P0 ;  /* 0x0000001415837207 */ /* 0x000fe40000000000 */
[----:B------:R-:W-:-:S02]  /*13dd0*/  SEL R87, R20, R21, P0 ;  /* 0x0000001514577207 */ /* 0x000fc40000000000 */
[----:B------:R-:W-:Y:S02]  /*13de0*/  SEL R93, R125, R124, P0 ;  /* 0x0000007c7d5d7207 */ /* 0x000fe40000000000 */
[----:B------:R-:W-:Y:S02]  /*13df0*/  SEL R68, R124, R125, P0 ;  /* 0x0000007d7c447207 */ /* 0x000fe40000000000 */
[----:B------:R-:W-:Y:S02]  /*13e00*/  SEL R125, R83, R6, P0 ;  /* 0x00000006537d7207 */ /* 0x000fe40000000000 */
[----:B------:R-:W-:Y:S02]  /*13e10*/  MOV R34, R39 ;  /* 0x0000002700227202 */ /* 0x000fe40000000f00 */
[----:B-1----:R-:W-:Y:S02]  /*13e20*/  MOV R35, R50 ;  /* 0x0000003200237202 */ /* 0x002fe40000000f00 */
[----:B------:R-:W-:-:S02]  /*13e30*/  SEL R109, R15, R14, P0 ;  /* 0x0000000e0f6d7207 */ /* 0x000fc40000000000 */
[----:B------:R-:W-:Y:S01]  /*13e40*/  SEL R76, R14, R15, P0 ;  /* 0x0000000f0e4c7207 */ /* 0x000fe20000000000 */
[--C-:B------:R-:W-:Y:S01]  /*13e50*/  IMAD.WIDE R64, R224, 0x2, R34.reuse ;  /* 0x00000002e0407825 */ /* 0x100fe200078e0222 */
[----:B------:R-:W-:Y:S02]  /*13e60*/  SEL R83, R6, R83, P0 ;  /* 0x0000005306537207 */ /* 0x000fe40000000000 */
[----:B------:R-:W-:Y:S01]  /*13e70*/  SEL R111, R11, R10, P0 ;  /* 0x0000000a0b6f7207 */ /* 0x000fe20000000000 */
[----:B------:R-:W-:Y:S01]  /*13e80*/  IMAD.WIDE R34, R7, 0x2, R34 ;  /* 0x0000000207227825 */ /* 0x000fe200078e0222 */
[C---:B------:R-:W-:Y:S02]  /*13e90*/  IADD3 R25, P6, R64.reuse, 0x8020, RZ ;  /* 0x0000802040197810 */ /* 0x040fe40007fde0ff */
[----:B------:R-:W-:Y:S02]  /*13ea0*/  IADD3 R21, P2, R64, 0x4060, RZ ;  /* 0x0000406040157810 */ /* 0x000fe40007f5e0ff */
[----:B------:R-:W-:Y:S01]  /*13eb0*/  LOP3.LUT R14, R25, 0x380, RZ, 0xc0, !PT ;  /* 0x00000380190e7812 */ /* 0x000fe200078ec0ff */
[--C-:B------:R-:W-:Y:S01]  /*13ec0*/  IMAD.X R61, RZ, RZ, R65.reuse, P6 ;  /* 0x000000ffff3d7224 */ /* 0x100fe200030e0641 */
[----:B------:R-:W-:Y:S01]  /*13ed0*/  LOP3.LUT R6, R21, 0x380, RZ, 0xc0, !PT ;  /* 0x0000038015067812 */ /* 0x000fe200078ec0ff */
[----:B------:R-:W-:Y:S01]  /*13ee0*/  IMAD.X R57, RZ, RZ, R65, P2 ;  /* 0x000000ffff397224 */ /* 0x000fe200010e0641 */
[----:B------:R-:W-:-:S02]  /*13ef0*/  SEL R77, R10, R11, P0 ;  /* 0x0000000b0a4d7207 */ /* 0x000fc40000000000 */
[----:B------:R-:W-:Y:S02]  /*13f00*/  IADD3 R11, P2, R64, 0x40, RZ ;  /* 0x00000040400b7810 */ /* 0x000fe40007f5e0ff */
[----:B------:R-:W-:Y:S02]  /*13f10*/  SEL R135, R9, R8, P0 ;  /* 0x0000000809877207 */ /* 0x000fe40000000000 */
[----:B------:R-:W-:Y:S02]  /*13f20*/  SEL R90, R8, R9, P0 ;  /* 0x00000009085a7207 */ /* 0x000fe40000000000 */
[----:B------:R-:W-:Y:S02]  /*13f30*/  SHF.R.U64 R14, R14, 0x3, RZ ;  /* 0x000000030e0e7819 */ /* 0x000fe400000012ff */
[----:B------:R-:W-:Y:S02]  /*13f40*/  SHF.R.U64 R6, R6, 0x3, RZ ;  /* 0x0000000306067819 */ /* 0x000fe400000012ff */
[----:B------:R-:W-:-:S02]  /*13f50*/  IADD3 R9, P1, R64, 0x20, RZ ;  /* 0x0000002040097810 */ /* 0x000fc40007f3e0ff */
[----:B------:R-:W-:Y:S02]  /*13f60*/  SEL R123, R43, R42, P0 ;  /* 0x0000002a2b7b7207 */ /* 0x000fe40000000000 */
[----:B------:R-:W-:Y:S02]  /*13f70*/  SEL R82, R42, R43, P0 ;  /* 0x0000002b2a527207 */ /* 0x000fe40000000000 */
[----:B------:R-:W-:Y:S02]  /*13f80*/  SEL R99, R45, R48, P0 ;  /* 0x000000302d637207 */ /* 0x000fe40000000000 */
[----:B------:R-:W-:Y:S01]  /*13f90*/  SEL R71, R48, R45, P0 ;  /* 0x0000002d30477207 */ /* 0x000fe20000000000 */
[----:B------:R-:W-:Y:S01]  /*13fa0*/  IMAD.X R45, RZ, RZ, R65, P2 ;  /* 0x000000ffff2d7224 */ /* 0x000fe200010e0641 */
[----:B------:R-:W-:Y:S02]  /*13fb0*/  IADD3 R43, P4, R64, 0x8060, RZ ;  /* 0x00008060402b7810 */ /* 0x000fe40007f9e0ff */
[----:B------:R-:W-:-:S02]  /*13fc0*/  LOP3.LUT R60, R14, R25, RZ, 0x3c, !PT ;  /* 0x000000190e3c7212 */ /* 0x000fc400078e3cff */
[----:B------:R-:W-:Y:S02]  /*13fd0*/  LOP3.LUT R56, R6, R21, RZ, 0x3c, !PT ;  /* 0x0000001506387212 */ /* 0x000fe400078e3cff */
[----:B------:R-:W-:Y:S02]  /*13fe0*/  LOP3.LUT R6, R9, 0x380, RZ, 0xc0, !PT ;  /* 0x0000038009067812 */ /* 0x000fe400078ec0ff */
[----:B------:R-:W-:Y:S02]  /*13ff0*/  IADD3 R25, P2, R34, 0x5000, RZ ;  /* 0x0000500022197810 */ /* 0x000fe40007f5e0ff */
[----:B------:R-:W-:Y:S02]  /*14000*/  LOP3.LUT R42, R43, 0x380, RZ, 0xc0, !PT ;  /* 0x000003802b2a7812 */ /* 0x000fe400078ec0ff */
[----:B------:R-:W-:Y:S02]  /*14010*/  SEL R89, R133, R132, P0 ;  /* 0x0000008485597207 */ /* 0x000fe40000000000 */
[----:B------:R-:W-:-:S02]  /*14020*/  SEL R66, R132, R133, P0 ;  /* 0x0000008584427207 */ /* 0x000fc40000000000 */
[----:B------:R-:W-:Y:S02]  /*14030*/  SEL R91, R129, R128, P0 ;  /* 0x00000080815b7207 */ /* 0x000fe40000000000 */
[----:B------:R-:W-:Y:S02]  /*14040*/  SEL R67, R128, R129, P0 ;  /* 0x0000008180437207 */ /* 0x000fe40000000000 */
[----:B------:R-:W-:Y:S02]  /*14050*/  SHF.R.U64 R6, R6, 0x3, RZ ;  /* 0x0000000306067819 */ /* 0x000fe400000012ff */
[----:B------:R-:W-:Y:S02]  /*14060*/  LOP3.LUT R24, R25, 0x380, RZ, 0xc0, !PT ;  /* 0x0000038019187812 */ /* 0x000fe400078ec0ff */
[----:B------:R-:W-:Y:S02]  /*14070*/  SEL R129, R27, R26, P0 ;  /* 0x0000001a1b817207 */ /* 0x000fe40000000000 */
[----:B------:R-:W-:-:S02]  /*14080*/  SEL R85, R26, R27, P0 ;  /* 0x0000001b1a557207 */ /* 0x000fc40000000000 */
[----:B------:R-:W-:Y:S02]  /*14090*/  SEL R133, R13, R12, P0 ;  /* 0x0000000c0d857207 */ /* 0x000fe40000000000 */
[----:B------:R-:W-:Y:S02]  /*140a0*/  SEL R88, R12, R13, P0 ;  /* 0x0000000d0c587207 */ /* 0x000fe40000000000 */
[----:B------:R-:W-:Y:S02]  /*140b0*/  LOP3.LUT R7, R64, 0x380, RZ, 0xc0, !PT ;  /* 0x0000038040077812 */ /* 0x000fe400078ec0ff */
[----:B------:R-:W-:Y:S02]  /*140c0*/  SEL R115, R80, R81, P0 ;  /* 0x0000005150737207 */ /* 0x000fe40000000000 */
[----:B------:R-:W-:Y:S02]  /*140d0*/  SEL R78, R81, R80, P0 ;  /* 0x00000050514e7207 */ /* 0x000fe40000000000 */
[----:B------:R-:W-:-:S02]  /*140e0*/  SHF.R.U64 R42, R42, 0x3, RZ ;  /* 0x000000032a2a7819 */ /* 0x000fc400000012ff */
[C---:B------:R-:W-:Y:S02]  /*140f0*/  IADD3 R27, P3, R64.reuse, 0x8040, RZ ;  /* 0x00008040401b7810 */ /* 0x040fe40007f7e0ff */
[----:B------:R-:W-:Y:S02]  /*14100*/  IADD3 R12, P5, R64, 0x8000, RZ ;  /* 0x00008000400c7810 */ /* 0x000fe40007fbe0ff */
[----:B------:R-:W-:Y:S01]  /*14110*/  SEL R119, R54, R55, P0 ;  /* 0x0000003736777207 */ /* 0x000fe20000000000 */
[--C-:B------:R-:W-:Y:S01]  /*14120*/  IMAD.X R63, RZ, RZ, R65.reuse, P3 ;  /* 0x000000ffff3f7224 */ /* 0x100fe200018e0641 */
[----:B------:R-:W-:Y:S01]  /*14130*/  SEL R80, R55, R54, P0 ;  /* 0x0000003637507207 */ /* 0x000fe20000000000 */
[--C-:B------:R-:W-:Y:S01]  /*14140*/  IMAD.X R59, RZ, RZ, R65.reuse, P5 ;  /* 0x000000ffff3b7224 */ /* 0x100fe200028e0641 */
[----:B------:R-:W-:Y:S01]  /*14150*/  LOP3.LUT R54, R6, R9, RZ, 0x3c, !PT ;  /* 0x0000000906367212 */ /* 0x000fe200078e3cff */
[----:B------:R-:W-:Y:S01]  /*14160*/  IMAD.X R55, RZ, RZ, R65, P1 ;  /* 0x000000ffff377224 */ /* 0x000fe200008e0641 */
[----:B------:R-:W-:-:S02]  /*14170*/  SHF.R.U64 R24, R24, 0x3, RZ ;  /* 0x0000000318187819 */ /* 0x000fc400000012ff */
[----:B------:R-:W-:Y:S02]  /*14180*/  SHF.R.U64 R7, R7, 0x3, RZ ;  /* 0x0000000307077819 */ /* 0x000fe400000012ff */
[----:B------:R-:W-:Y:S02]  /*14190*/  LOP3.LUT R6, R11, 0x380, RZ, 0xc0, !PT ;  /* 0x000003800b067812 */ /* 0x000fe400078ec0ff */
[----:B------:R-:W-:Y:S01]  /*141a0*/  LOP3.LUT R42, R42, R43, RZ, 0x3c, !PT ;  /* 0x0000002b2a2a7212 */ /* 0x000fe200078e3cff */
[--C-:B------:R-:W-:Y:S01]  /*141b0*/  IMAD.X R43, RZ, RZ, R65.reuse, P4 ;  /* 0x000000ffff2b7224 */ /* 0x100fe200020e0641 */
[C---:B------:R-:W-:Y:S02]  /*141c0*/  IADD3 R15, P4, R64.reuse, 0x4040, RZ ;  /* 0x00004040400f7810 */ /* 0x040fe40007f9e0ff */
[C---:B------:R-:W-:Y:S02]  /*141d0*/  IADD3 R13, P3, R64.reuse, 0x4020, RZ ;  /* 0x00004020400d7810 */ /* 0x040fe40007f7e0ff */
[C---:B------:R-:W-:Y:S01]  /*141e0*/  IADD3 R10, P6, R64.reuse, 0x4000, RZ ;  /* 0x00004000400a7810 */ /* 0x040fe20007fde0ff */
[----:B------:R-:W-:Y:S01]  /*141f0*/  IMAD.X R53, RZ, RZ, R65, P4 ;  /* 0x000000ffff357224 */ /* 0x000fe200020e0641 */
[----:B------:R-:W-:-:S02]  /*14200*/  IADD3 R8, P5, R64, 0x60, RZ ;  /* 0x0000006040087810 */ /* 0x000fc40007fbe0ff */
[----:B------:R-:W-:Y:S01]  /*14210*/  LOP3.LUT R24, R24, R25, RZ, 0x3c, !PT ;  /* 0x0000001918187212 */ /* 0x000fe200078e3cff */
[----:B------:R-:W-:Y:S01]  /*14220*/  IMAD.X R25, RZ, RZ, R35, P2 ;  /* 0x000000ffff197224 */ /* 0x000fe200010e0623 */
[----:B------:R-:W-:Y:S02]  /*14230*/  SEL R101, R41, R44, P0 ;  /* 0x0000002c29657207 */ /* 0x000fe40000000000 */
[----:B------:R-:W-:Y:S02]  /*14240*/  SEL R72, R44, R41, P0 ;  /* 0x000000292c487207 */ /* 0x000fe40000000000 */
[----:B------:R-:W-:Y:S02]  /*14250*/  LOP3.LUT R64, R7, R64, RZ, 0x3c, !PT ;  /* 0x0000004007407212 */ /* 0x000fe400078e3cff */
[----:B------:R-:W-:Y:S02]  /*14260*/  SHF.R.U64 R6, R6, 0x3, RZ ;  /* 0x0000000306067819 */ /* 0x000fe400000012ff */
[----:B------:R-:W-:-:S02]  /*14270*/  LOP3.LUT R7, R12, 0x380, RZ, 0xc0, !PT ;  /* 0x000003800c077812 */ /* 0x000fc400078ec0ff */
[----:B------:R-:W-:Y:S02]  /*14280*/  IADD3 R41, P2, R34, 0xb000, RZ ;  /* 0x0000b00022297810 */ /* 0x000fe40007f5e0ff */
[----:B------:R-:W-:Y:S02]  /*14290*/  LOP3.LUT R44, R6, R11, RZ, 0x3c, !PT ;  /* 0x0000000b062c7212 */ /* 0x000fe400078e3cff */
[----:B------:R-:W-:Y:S02]  /*142a0*/  SHF.R.U64 R7, R7, 0x3, RZ ;  /* 0x0000000307077819 */ /* 0x000fe400000012ff */
[----:B------:R-:W-:Y:S02]  /*142b0*/  LOP3.LUT R6, R41, 0x380, RZ, 0xc0, !PT ;  /* 0x0000038029067812 */ /* 0x000fe400078ec0ff */
[----:B------:R-:W-:Y:S02]  /*142c0*/  SEL R113, R96, R51, P0 ;  /* 0x0000003360717207 */ /* 0x000fe40000000000 */
[----:B------:R-:W-:Y:S01]  /*142d0*/  SEL R86, R51, R96, P0 ;  /* 0x0000006033567207 */ /* 0x000fe20000000000 */
[----:B------:R-:W-:Y:S01]  /*142e0*/  IMAD.X R51, RZ, RZ, R65, P3 ;  /* 0x000000ffff337224 */ /* 0x000fe200018e0641 */
[----:B------:R-:W-:-:S02]  /*142f0*/  SEL R127, R31, R30, P0 ;  /* 0x0000001e1f7f7207 */ /* 0x000fc40000000000 */
[----:B------:R-:W-:Y:S02]  /*14300*/  SEL R84, R30, R31, P0 ;  /* 0x0000001f1e547207 */ /* 0x000fe40000000000 */
[----:B------:R-:W-:Y:S02]  /*14310*/  LOP3.LUT R58, R7, R12, RZ, 0x3c, !PT ;  /* 0x0000000c073a7212 */ /* 0x000fe400078e3cff */
[----:B------:R-:W-:Y:S02]  /*14320*/  SHF.R.U64 R6, R6, 0x3, RZ ;  /* 0x0000000306067819 */ /* 0x000fe400000012ff */
[----:B------:R-:W-:Y:S02]  /*14330*/  LOP3.LUT R7, R10, 0x380, RZ, 0xc0, !PT ;  /* 0x000003800a077812 */ /* 0x000fe400078ec0ff */
[----:B------:R-:W-:Y:S02]  /*14340*/  IADD3 R31, P3, R34, 0x2000, RZ ;  /* 0x00002000221f7810 */ /* 0x000fe40007f7e0ff */
[----:B------:R-:W-:-:S02]  /*14350*/  LOP3.LUT R6, R6, R41, RZ, 0x3c, !PT ;  /* 0x0000002906067212 */ /* 0x000fc400078e3cff */
[----:B------:R-:W-:Y:S01]  /*14360*/  SHF.R.U64 R7, R7, 0x3, RZ ;  /* 0x0000000307077819 */ /* 0x000fe200000012ff */
[----:B------:R-:W0:Y:S01]  /*14370*/  LDC R41, c[0x0][0xbe8] ;  /* 0x0002fa00ff297b82 */ /* 0x000e220000000800 */
[----:B------:R-:W-:Y:S02]  /*14380*/  LOP3.LUT R30, R31, 0x380, RZ, 0xc0, !PT ;  /* 0x000003801f1e7812 */ /* 0x000fe400078ec0ff */
[----:B------:R-:W-:Y:S02]  /*14390*/  LOP3.LUT R48, R7, R10, RZ, 0x3c, !PT ;  /* 0x0000000a07307212 */ /* 0x000fe400078e3cff */
[----:B------:R-:W-:Y:S02]  /*143a0*/  SHF.R.U64 R30, R30, 0x3, RZ ;  /* 0x000000031e1e7819 */ /* 0x000fe400000012ff */
[----:B------:R-:W-:Y:S02]  /*143b0*/  LOP3.LUT R7, R8, 0x380, RZ, 0xc0, !PT ;  /* 0x0000038008077812 */ /* 0x000fe400078ec0ff */
[----:B------:R-:W-:Y:S01]  /*143c0*/  LOP3.LUT R30, R30, R31, RZ, 0x3c, !PT ;  /* 0x0000001f1e1e7212 */ /* 0x000fe200078e3cff */
[----:B------:R-:W-:Y:S01]  /*143d0*/  IMAD.X R31, RZ, RZ, R35, P3 ;  /* 0x000000ffff1f7224 */ /* 0x000fe200018e0623 */
[----:B------:R-:W-:-:S02]  /*143e0*/  SHF.R.U64 R7, R7, 0x3, RZ ;  /* 0x0000000307077819 */ /* 0x000fc400000012ff */
[----:B------:R-:W-:Y:S02]  /*143f0*/  IADD3 R9, P3, R34, 0x8000, RZ ;  /* 0x0000800022097810 */ /* 0x000fe40007f7e0ff */
[----:B------:R-:W-:Y:S02]  /*14400*/  SEL R95, R121, R120, P0 ;  /* 0x00000078795f7207 */ /* 0x000fe40000000000 */
[----:B------:R-:W-:Y:S02]  /*14410*/  SEL R69, R120, R121, P0 ;  /* 0x0000007978457207 */ /* 0x000fe40000000000 */
[----:B------:R-:W-:Y:S02]  /*14420*/  SEL R121, R47, R46, P0 ;  /* 0x0000002e2f797207 */ /* 0x000fe40000000000 */
[----:B------:R-:W-:Y:S01]  /*14430*/  SEL R81, R46, R47, P0 ;  /* 0x0000002f2e517207 */ /* 0x000fe20000000000 */
[----:B------:R-:W-:Y:S01]  /*14440*/  IMAD.X R47, RZ, RZ, R65, P5 ;  /* 0x000000ffff2f7224 */ /* 0x000fe200028e0641 */
[----:B------:R-:W-:-:S02]  /*14450*/  LOP3.LUT R46, R7, R8, RZ, 0x3c, !PT ;  /* 0x00000008072e7212 */ /* 0x000fc400078e3cff */
[----:B------:R-:W-:Y:S02]  /*14460*/  LOP3.LUT R8, R9, 0x380, RZ, 0xc0, !PT ;  /* 0x0000038009087812 */ /* 0x000fe400078ec0ff */
[----:B------:R-:W-:Y:S02]  /*14470*/  SEL R97, R49, R52, P0 ;  /* 0x0000003431617207 */ /* 0x000fe40000000000 */
[----:B------:R-:W-:Y:S02]  /*14480*/  SHF.R.U64 R8, R8, 0x3, RZ ;  /* 0x0000000308087819 */ /* 0x000fe400000012ff */
[----:B------:R-:W-:Y:S01]  /*14490*/  SEL R70, R52, R49, P0 ;  /* 0x0000003134467207 */ /* 0x000fe20000000000 */
[----:B------:R-:W-:Y:S01]  /*144a0*/  IMAD.X R49, RZ, RZ, R65, P6 ;  /* 0x000000ffff317224 */ /* 0x000fe200030e0641 */
[----:B------:R-:W-:Y:S01]  /*144b0*/  LOP3.LUT R8, R8, R9, RZ, 0x3c, !PT ;  /* 0x0000000908087212 */ /* 0x000fe200078e3cff */
[----:B------:R-:W-:Y:S01]  /*144c0*/  IMAD.X R9, RZ, RZ, R35, P3 ;  /* 0x000000ffff097224 */ /* 0x000fe200018e0623 */
[----:B0-----:R-:W-:-:S02]  /*144d0*/  ISETP.NE.AND P3, PT, R41, 0x1, PT ;  /* 0x000000012900780c */ /* 0x001fc40003f65270 */
[----:B------:R-:W-:Y:S02]  /*144e0*/  LOP3.LUT R12, R13, 0x380, RZ, 0xc0, !PT ;  /* 0x000003800d0c7812 */ /* 0x000fe400078ec0ff */
[----:B------:R-:W-:Y:S02]  /*144f0*/  MOV R110, R48 ;  /* 0x00000030006e7202 */ /* 0x000fe40000000f00 */
[----:B------:R-:W-:Y:S02]  /*14500*/  SHF.R.U64 R12, R12, 0x3, RZ ;  /* 0x000000030c0c7819 */ /* 0x000fe400000012ff */
[----:B------:R-:W-:Y:S01]  /*14510*/  MOV R96, R56 ;  /* 0x0000003800607202 */ /* 0x000fe20000000f00 */
[----:B------:R-:W-:Y:S01]  /*14520*/  VIADD R57, R19, UR36 ;  /* 0x0000002413397c36 */ /* 0x000fe20008000000 */
[----:B------:R-:W-:Y:S02]  /*14530*/  LOP3.LUT R50, R12, R13, RZ, 0x3c, !PT ;  /* 0x0000000d0c327212 */ /* 0x000fe400078e3cff */
[----:B------:R-:W-:Y:S01]  /*14540*/  MOV R94, R58 ;  /* 0x0000003a005e7202 */ /* 0x000fe20000000f00 */
[----:B------:R-:W0:Y:S01]  /*14550*/  @P3 LDC R48, c[0x0][0xbec] ;  /* 0x0002fb00ff303b82 */ /* 0x000e220000000800 */
[----:B------:R-:W-:-:S02]  /*14560*/  MOV R108, R50 ;  /* 0x00000032006c7202 */ /* 0x000fc40000000f00 */
[----:B------:R-:W-:Y:S02]  /*14570*/  LOP3.LUT R20, R27, 0x380, RZ, 0xc0, !PT ;  /* 0x000003801b147812 */ /* 0x000fe400078ec0ff */
[----:B------:R-:W-:Y:S02]  /*14580*/  LOP3.LUT R14, R15, 0x380, RZ, 0xc0, !PT ;  /* 0x000003800f0e7812 */ /* 0x000fe400078ec0ff */
[----:B------:R-:W-:Y:S01]  /*14590*/  SHF.R.U64 R20, R20, 0x3, RZ ;  /* 0x0000000314147819 */ /* 0x000fe200000012ff */
[----:B------:R-:W1:Y:S01]  /*145a0*/  @P3 LDC R51, c[0x0][0xbf0] ;  /* 0x0002fc00ff333b82 */ /* 0x000e620000000800 */
[----:B------:R-:W-:Y:S02]  /*145b0*/  SEL R103, R33, R32, P0 ;  /* 0x0000002021677207 */ /* 0x000fe40000000000 */
[----:B------:R-:W-:Y:S02]  /*145c0*/  SEL R105, R29, R28, P0 ;  /* 0x0000001c1d697207 */ /* 0x000fe40000000000 */
[----:B------:R-:W-:-:S02]  /*145d0*/  SHF.R.U64 R14, R14, 0x3, RZ ;  /* 0x000000030e0e7819 */ /* 0x000fc400000012ff */
[----:B------:R-:W-:Y:S02]  /*145e0*/  SEL R74, R28, R29, P0 ;  /* 0x0000001d1c4a7207 */ /* 0x000fe40000000000 */
[----:B------:R-:W-:Y:S02]  /*145f0*/  LOP3.LUT R62, R20, R27, RZ, 0x3c, !PT ;  /* 0x0000001b143e7212 */ /* 0x000fe400078e3cff */
[----:B------:R-:W-:Y:S02]  /*14600*/  MOV R112, R46 ;  /* 0x0000002e00707202 */ /* 0x000fe40000000f00 */
[----:B------:R-:W-:Y:S02]  /*14610*/  MOV R114, R44 ;  /* 0x0000002c00727202 */ /* 0x000fe40000000f00 */
[----:B------:R-:W-:Y:S01]  /*14620*/  SEL R73, R32, R33, P0 ;  /* 0x0000002120497207 */ /* 0x000fe20000000000 */
[----:B0-----:R-:W-:Y:S01]  /*14630*/  @P3 IMAD.HI.U32 R48, R57, R48, RZ ;  /* 0x0000003039303227 */ /* 0x001fe200078e00ff */
[----:B------:R-:W-:-:S02]  /*14640*/  IADD3 R21, P1, R34, 0x6000, RZ ;  /* 0x0000600022157810 */ /* 0x000fc40007f3e0ff */
[----:B------:R-:W-:Y:S02]  /*14650*/  MOV R116, R64 ;  /* 0x0000004000747202 */ /* 0x000fe40000000f00 */
[----:B------:R-:W-:Y:S01]  /*14660*/  MOV R92, R60 ;  /* 0x0000003c005c7202 */ /* 0x000fe20000000f00 */
[----:B------:R-:W-:Y:S01]  /*14670*/  IMAD.MOV.U32 R61, RZ, RZ, R57 ;  /* 0x000000ffff3d7224 */ /* 0x000fe200078e0039 */
[----:B------:R-:W-:Y:S02]  /*14680*/  LOP3.LUT R52, R14, R15, RZ, 0x3c, !PT ;  /* 0x0000000f0e347212 */ /* 0x000fe400078e3cff */
[----:B------:R-:W-:Y:S02]  /*14690*/  IADD3 R33, P4, R34, 0x1000, RZ ;  /* 0x0000100022217810 */ /* 0x000fe40007f9e0ff */
[----:B-1----:R-:W-:Y:S02]  /*146a0*/  @P3 SHF.R.U32.HI R61, RZ, R51, R48 ;  /* 0x00000033ff3d3219 */ /* 0x002fe40000011630 */
[----:B------:R-:W-:-:S02]  /*146b0*/  MOV R42, R42 ;  /* 0x0000002a002a7202 */ /* 0x000fc40000000f00 */
[----:B------:R-:W-:Y:S02]  /*146c0*/  LOP3.LUT R20, R21, 0x380, RZ, 0xc0, !PT ;  /* 0x0000038015147812 */ /* 0x000fe400078ec0ff */
[----:B------:R-:W-:Y:S02]  /*146d0*/  MOV R43, R62 ;  /* 0x0000003e002b7202 */ /* 0x000fe40000000f00 */
[----:B------:R-:W-:Y:S02]  /*146e0*/  LOP3.LUT R32, R33, 0x380, RZ, 0xc0, !PT ;  /* 0x0000038021207812 */ /* 0x000fe400078ec0ff */
[----:B------:R-:W-:Y:S02]  /*146f0*/  MOV R59, R54 ;  /* 0x00000036003b7202 */ /* 0x000fe40000000f00 */
[----:B------:R-:W-:Y:S02]  /*14700*/  MOV R65, R52 ;  /* 0x0000003400417202 */ /* 0x000fe40000000f00 */
[----:B------:R-:W-:-:S02]  /*14710*/  SHF.R.U64 R20, R20, 0x3, RZ ;  /* 0x0000000314147819 */ /* 0x000fc400000012ff */
[----:B------:R-:W-:Y:S02]  /*14720*/  SHF.R.U64 R32, R32, 0x3, RZ ;  /* 0x0000000320207819 */ /* 0x000fe400000012ff */
        /* <DEDUP_REMOVED lines=9> */
[----:B------:R-:W-:Y:S02]  /*147c0*/  LOP3.LUT R28, R29, 0x380, RZ, 0xc0, !PT ;  /* 0x000003801d1c7812 */ /* 0x000fe400078ec0ff */
[----:B------:R-:W-:Y:S02]  /*147d0*/  LOP3.LUT R26, R27, 0x380, RZ, 0xc0, !PT ;  /* 0x000003801b1a7812 */ /* 0x000fe400078ec0ff */
[----:B--2---:R-:W-:Y:S01]  /*147e0*/  LOP3.LUT R49, R40, 0x2, RZ, 0x3c, !PT ;  /* 0x0000000228317812 */ /* 0x004fe200078e3cff */
[----:B------:R-:W-:Y:S01]  /*147f0*/  SHFL.IDX PT, R89, R89, R40, 0x1c1f ;  /* 0x001c1f2859597589 */ /* 0x000fe200000e0000 */
[----:B------:R-:W-:Y:S01]  /*14800*/  LOP3.LUT R14, R14, R15, RZ, 0x3c, !PT ;  /* 0x0000000f0e0e7212 */ /* 0x000fe200078e3cff */
[----:B------:R-:W-:Y:S01]  /*14810*/  IMAD.X R15, RZ, RZ, R35, P4 ;  /* 0x000000ffff0f7224 */ /* 0x000fe200020e0623 */
[----:B------:R-:W-:Y:S01]  /*14820*/  LOP3.LUT R7, R34, 0x380, RZ, 0xc0, !PT ;  /* 0x0000038022077812 */ /* 0x000fe200078ec0ff */
[----:B------:R-:W-:Y:S01]  /*14830*/  SHFL.IDX PT, R113, R113, R40, 0x1c1f ;  /* 0x001c1f2871717589 */ /* 0x000fe200000e0000 */
[----:B------:R-:W-:-:S02]  /*14840*/  SHF.R.U64 R28, R28, 0x3, RZ ;  /* 0x000000031c1c7819 */ /* 0x000fc400000012ff */
[----:B------:R-:W-:Y:S01]  /*14850*/  SHF.R.U64 R26, R26, 0x3, RZ ;  /* 0x000000031a1a7819 */ /* 0x000fe200000012ff */
[----:B------:R-:W0:Y:S01]  /*14860*/  SHFL.IDX PT, R66, R66, R49, 0x1c1f ;  /* 0x001c1f3142427589 */ /* 0x000e2200000e0000 */
[----:B------:R-:W-:Y:S02]  /*14870*/  SHF.R.U64 R7, R7, 0x3, RZ ;  /* 0x0000000307077819 */ /* 0x000fe400000012ff */
[----:B------:R-:W-:Y:S01]  /*14880*/  LOP3.LUT R28, R28, R29, RZ, 0x3c, !PT ;  /* 0x0000001d1c1c7212 */ /* 0x000fe200078e3cff */
[----:B------:R-:W1:Y:S01]  /*14890*/  SHFL.IDX PT, R86, R86, R49, 0x1c1f ;  /* 0x001c1f3156567589 */ /* 0x000e6200000e0000 */
[----:B------:R-:W-:Y:S01]  /*148a0*/  LOP3.LUT R26, R26, R27, RZ, 0x3c, !PT ;  /* 0x0000001b1a1a7212 */ /* 0x000fe200078e3cff */
[--C-:B------:R-:W-:Y:S01]  /*148b0*/  IMAD.X R29, RZ, RZ, R35.reuse, P6 ;  /* 0x000000ffff1d7224 */ /* 0x100fe200030e0623 */
[C---:B------:R-:W-:Y:S01]  /*148c0*/  IADD3 R11, P6, R34.reuse, 0x9000, RZ ;  /* 0x00009000220b7810 */ /* 0x040fe20007fde0ff */
[----:B------:R-:W-:Y:S01]  /*148d0*/  SHFL.IDX PT, R91, R91, R40, 0x1c1f ;  /* 0x001c1f285b5b7589 */ /* 0x000fe200000e0000 */
[----:B------:R-:W-:Y:S01]  /*148e0*/  IMAD.X R27, RZ, RZ, R35, P5 ;  /* 0x000000ffff1b7224 */ /* 0x000fe200028e0623 */
[----:B------:R-:W-:-:S02]  /*148f0*/  IADD3 R13, P5, R34, 0xa000, RZ ;  /* 0x0000a000220d7810 */ /* 0x000fc40007fbe0ff */
[----:B------:R-:W2:Y:S01]  /*14900*/  SHFL.IDX PT, R50, R67, R49, 0x1c1f ;  /* 0x001c1f3143327589 */ /* 0x000ea200000e0000 */
[----:B------:R-:W-:Y:S01]  /*14910*/  LOP3.LUT R34, R7, R34, RZ, 0x3c, !PT ;  /* 0x0000002207227212 */ /* 0x000fe200078e3cff */
[--C-:B------:R-:W-:Y:S01]  /*14920*/  IMAD.X R7, RZ, RZ, R35.reuse, P2 ;  /* 0x000000ffff077224 */ /* 0x100fe200010e0623 */
[----:B------:R-:W-:Y:S01]  /*14930*/  LOP3.LUT R10, R11, 0x380, RZ, 0xc0, !PT ;  /* 0x000003800b0a7812 */ /* 0x000fe200078ec0ff */
[----:B------:R-:W-:Y:S01]  /*14940*/  SHFL.IDX PT, R95, R95, R40, 0x1c1f ;  /* 0x001c1f285f5f7589 */ /* 0x000fe200000e0000 */
[----:B------:R-:W-:Y:S02]  /*14950*/  LOP3.LUT R12, R13, 0x380, RZ, 0xc0, !PT ;  /* 0x000003800d0c7812 */ /* 0x000fe400078ec0ff */
[----:B------:R-:W-:Y:S01]  /*14960*/  SHF.R.U64 R10, R10, 0x3, RZ ;  /* 0x000000030a0a7819 */ /* 0x000fe200000012ff */
[----:B------:R-:W-:Y:S01]  /*14970*/  SHFL.IDX PT, R115, R115, R40, 0x1c1f ;  /* 0x001c1f2873737589 */ /* 0x000fe200000e0000 */
[----:B------:R-:W-:Y:S02]  /*14980*/  SHF.R.U64 R12, R12, 0x3, RZ ;  /* 0x000000030c0c7819 */ /* 0x000fe400000012ff */
[----:B------:R-:W-:Y:S01]  /*14990*/  LOP3.LUT R10, R10, R11, RZ, 0x3c, !PT ;  /* 0x0000000b0a0a7212 */ /* 0x000fe200078e3cff */
[----:B------:R-:W-:Y:S01]  /*149a0*/  SHFL.IDX PT, R56, R69, R49, 0x1c1f ;  /* 0x001c1f3145387589 */ /* 0x000fe200000e0000 */
[----:B0-----:R-:W-:Y:S01]  /*149b0*/  SEL R44, R89, R66, P0 ;  /* 0x00000042592c7207 */ /* 0x001fe20000000000 */
[----:B------:R-:W-:Y:S01]  /*149c0*/  IMAD.X R11, RZ, RZ, R35, P6 ;  /* 0x000000ffff0b7224 */ /* 0x000fe200030e0623 */
[----:B------:R-:W-:Y:S01]  /*149d0*/  SEL R46, R66, R89, P0 ;  /* 0x00000059422e7207 */ /* 0x000fe20000000000 */
[----:B------:R-:W0:Y:S01]  /*149e0*/  SHFL.IDX PT, R78, R78, R49, 0x1c1f ;  /* 0x001c1f314e4e7589 */ /* 0x000e2200000e0000 */
[----:B-1----:R-:W-:-:S02]  /*149f0*/  SEL R45, R113, R86, P0 ;  /* 0x00000056712d7207 */ /* 0x002fc40000000000 */
[----:B------:R-:W-:Y:S01]  /*14a00*/  SEL R47, R86, R113, P0 ;  /* 0x00000071562f7207 */ /* 0x000fe20000000000 */
[----:B------:R-:W-:Y:S01]  /*14a10*/  SHFL.IDX PT, R93, R93, R40, 0x1c1f ;  /* 0x001c1f285d5d7589 */ /* 0x000fe200000e0000 */
[----:B------:R-:W-:Y:S01]  /*14a20*/  LOP3.LUT R12, R12, R13, RZ, 0x3c, !PT ;  /* 0x0000000d0c0c7212 */ /* 0x000fe200078e3cff */
[----:B------:R-:W-:Y:S02]  /*14a30*/  IMAD.X R13, RZ, RZ, R35, P5 ;  /* 0x000000ffff0d7224 */ /* 0x000fe400028e0623 */
[----:B------:R-:W-:Y:S01]  /*14a40*/  SHFL.IDX PT, R117, R117, R40, 0x1c1f ;  /* 0x001c1f2875757589 */ /* 0x000fe200000e0000 */
[----:B--2---:R-:W-:Y:S02]  /*14a50*/  SEL R48, R91, R50, P0 ;  /* 0x000000325b307207 */ /* 0x004fe40000000000 */
[----:B------:R-:W-:Y:S01]  /*14a60*/  SEL R50, R50, R91, P0 ;  /* 0x0000005b32327207 */ /* 0x000fe20000000000 */
[----:B------:R-:W1:Y:S04]  /*14a70*/  SHFL.IDX PT, R68, R68, R49, 0x1c1f ;  /* 0x001c1f3144447589 */ /* 0x000e6800000e0000 */
[----:B------:R-:W2:Y:S04]  /*14a80*/  SHFL.IDX PT, R58, R79, R49, 0x1c1f ;  /* 0x001c1f314f3a7589 */ /* 0x000ea800000e0000 */
[----:B------:R-:W-:Y:S04]  /*14a90*/  SHFL.IDX PT, R119, R119, R40, 0x1c1f ;  /* 0x001c1f2877777589 */ /* 0x000fe800000e0000 */
[----:B------:R-:W-:Y:S01]  /*14aa0*/  SHFL.IDX PT, R80, R80, R49, 0x1c1f ;  /* 0x001c1f3150507589 */ /* 0x000fe200000e0000 */
[----:B0-----:R-:W-:-:S03]  /*14ab0*/  SEL R51, R78, R115, P0 ;  /* 0x000000734e337207 */ /* 0x001fc60000000000 */
[----:B------:R-:W-:Y:S04]  /*14ac0*/  SHFL.IDX PT, R97, R97, R40, 0x1c1f ;  /* 0x001c1f2861617589 */ /* 0x000fe800000e0000 */
[----:B------:R-:W-:Y:S04]  /*14ad0*/  SHFL.IDX PT, R121, R121, R40, 0x1c1f ;  /* 0x001c1f2879797589 */ /* 0x000fe800000e0000 */
[----:B------:R-:W0:Y:S01]  /*14ae0*/  SHFL.IDX PT, R70, R70, R49, 0x1c1f ;  /* 0x001c1f3146467589 */ /* 0x000e2200000e0000 */
[----:B-1----:R-:W-:Y:S02]  /*14af0*/  SEL R52, R93, R68, P0 ;  /* 0x000000445d347207 */ /* 0x002fe40000000000 */
[----:B------:R-:W-:Y:S01]  /*14b00*/  SEL R54, R68, R93, P0 ;  /* 0x0000005d44367207 */ /* 0x000fe20000000000 */
[----:B------:R-:W-:Y:S01]  /*14b10*/  SHFL.IDX PT, R100, R81, R49, 0x1c1f ;  /* 0x001c1f3151647589 */ /* 0x000fe200000e0000 */
[----:B--2---:R-:W-:-:S02]  /*14b20*/  SEL R53, R117, R58, P0 ;  /* 0x0000003a75357207 */ /* 0x004fc40000000000 */
[----:B------:R-:W-:Y:S01]  /*14b30*/  SEL R55, R58, R117, P0 ;  /* 0x000000753a377207 */ /* 0x000fe20000000000 */
[----:B------:R-:W-:Y:S04]  /*14b40*/  SHFL.IDX PT, R99, R99, R40, 0x1c1f ;  /* 0x001c1f2863637589 */ /* 0x000fe800000e0000 */
[----:B------:R-:W-:Y:S04]  /*14b50*/  SHFL.IDX PT, R101, R101, R40, 0x1c1f ;  /* 0x001c1f2865657589 */ /* 0x000fe800000e0000 */
[----:B------:R-:W-:Y:S04]  /*14b60*/  SHFL.IDX PT, R103, R103, R40, 0x1c1f ;  /* 0x001c1f2867677589 */ /* 0x000fe800000e0000 */
[----:B------:R-:W-:Y:S04]  /*14b70*/  SHFL.IDX PT, R105, R105, R40, 0x1c1f ;  /* 0x001c1f2869697589 */ /* 0x000fe800000e0000 */
[----:B------:R-:W-:Y:S01]  /*14b80*/  SHFL.IDX PT, R107, R107, R40, 0x1c1f ;  /* 0x001c1f286b6b7589 */ /* 0x000fe200000e0000 */
        /* <DEDUP_REMOVED lines=15> */
[----:B------:R-:W-:Y:S04]  /*14c80*/  SHFL.IDX PT, R64, R76, R49, 0x1c1f ;  /* 0x001c1f314c407589 */ /* 0x000fe800000e0000 */
[----:B------:R-:W-:Y:S04]  /*14c90*/  SHFL.IDX PT, R98, R77, R49, 0x1c1f ;  /* 0x001c1f314d627589 */ /* 0x000fe800000e0000 */
[----:B------:R-:W-:Y:S04]  /*14ca0*/  SHFL.IDX PT, R82, R82, R49, 0x1c1f ;  /* 0x001c1f3152527589 */ /* 0x000fe800000e0000 */
[----:B------:R-:W-:Y:S04]  /*14cb0*/  SHFL.IDX PT, R102, R83, R49, 0x1c1f ;  /* 0x001c1f3153667589 */ /* 0x000fe800000e0000 */
[----:B------:R-:W-:Y:S04]  /*14cc0*/  SHFL.IDX PT, R84, R84, R49, 0x1c1f ;  /* 0x001c1f3154547589 */ /* 0x000fe800000e0000 */
[----:B------:R-:W-:Y:S01]  /*14cd0*/  SHFL.IDX PT, R104, R85, R49, 0x1c1f ;  /* 0x001c1f3155687589 */ /* 0x000fe200000e0000 */
[----:B0-----:R-:W-:-:S03]  /*14ce0*/  SEL R68, R107, R62, P0 ;  /* 0x0000003e6b447207 */ /* 0x001fc60000000000 */
[----:B------:R-:W0:Y:S04]  /*14cf0*/  SHFL.IDX PT, R106, R87, R49, 0x1c1f ;  /* 0x001c1f31576a7589 */ /* 0x000e2800000e0000 */
[----:B------:R-:W1:Y:S04]  /*14d00*/  SHFL.IDX PT, R88, R88, R49, 0x1c1f ;  /* 0x001c1f3158587589 */ /* 0x000e6800000e0000 */
[----:B------:R2:W3:Y:S04]  /*14d10*/  SHFL.IDX PT, R90, R90, R49, 0x1c1f ;  /* 0x001c1f315a5a7589 */ /* 0x0004e800000e0000 */
[----:B------:R4:W-:Y:S01]  /*14d20*/  STSM.16.M88.4 [R116], R44 ;  /* 0x0000002c74007844 */ /* 0x0009e20000000200 */
[----:B--2---:R-:W-:-:S05]  /*14d30*/  SEL R49, R115, R78, P0 ;  /* 0x0000004e73317207 */ /* 0x004fca0000000000 */
[----:B------:R2:W-:Y:S01]  /*14d40*/  STSM.16.M88.4 [R59], R48 ;  /* 0x000000303b007844 */ /* 0x0005e20000000200 */
[----:B0-----:R-:W-:Y:S02]  /*14d50*/  SEL R69, R131, R106, P0 ;  /* 0x0000006a83457207 */ /* 0x001fe40000000000 */
[----:B------:R-:W-:Y:S01]  /*14d60*/  SEL R71, R106, R131, P0 ;  /* 0x000000836a477207 */ /* 0x000fe20000000000 */
[----:B------:R0:W-:Y:S01]  /*14d70*/  STSM.16.M88.4 [R114], R52 ;  /* 0x0000003472007844 */ /* 0x0001e20000000200 */
[----:B----4-:R-:W-:Y:S02]  /*14d80*/  SEL R44, R95, R56, P0 ;  /* 0x000000385f2c7207 */ /* 0x010fe40000000000 */
[----:B------:R-:W-:Y:S01]  /*14d90*/  SEL R46, R56, R95, P0 ;  /* 0x0000005f382e7207 */ /* 0x000fe20000000000 */
[----:B------:R-:W-:Y:S01]  /*14da0*/  IMAD.MOV R56, RZ, RZ, -R61 ;  /* 0x000000ffff387224 */ /* 0x000fe200078e0a3d */
[----:B------:R-:W-:Y:S02]  /*14db0*/  SEL R45, R119, R80, P0 ;  /* 0x00000050772d7207 */ /* 0x000fe40000000000 */
[----:B------:R-:W-:Y:S01]  /*14dc0*/  SEL R47, R80, R119, P0 ;  /* 0x00000077502f7207 */ /* 0x000fe20000000000 */
[----:B------:R-:W-:Y:S01]  /*14dd0*/  IMAD R63, R41, R56, R57 ;  /* 0x00000038293f7224 */ /* 0x000fe200078e0239 */
[----:B------:R-:W-:-:S02]  /*14de0*/  SEL R56, R97, R70, P0 ;  /* 0x0000004661387207 */ /* 0x000fc40000000000 */
[----:B------:R-:W-:Y:S01]  /*14df0*/  SEL R57, R121, R100, P0 ;  /* 0x0000006479397207 */ /* 0x000fe20000000000 */
[----:B------:R4:W-:Y:S01]  /*14e00*/  STSM.16.M88.4 [R112], R44 ;  /* 0x0000002c70007844 */ /* 0x0009e20000000200 */
[----:B--2---:R-:W-:Y:S02]  /*14e10*/  SEL R59, R100, R121, P0 ;  /* 0x00000079643b7207 */ /* 0x004fe40000000000 */
[----:B------:R-:W-:Y:S01]  /*14e20*/  SEL R48, R99, R60, P0 ;  /* 0x0000003c63307207 */ /* 0x000fe20000000000 */
[----:B0-----:R-:W-:Y:S01]  /*14e30*/  IMAD.U32 R52, RZ, RZ, UR5 ;  /* 0x00000005ff347e24 */ /* 0x001fe2000f8e00ff */
[----:B------:R-:W-:Y:S01]  /*14e40*/  SEL R50, R60, R99, P0 ;  /* 0x000000633c327207 */ /* 0x000fe20000000000 */
[----:B------:R-:W-:Y:S01]  /*14e50*/  STSM.16.M88.4 [R110], R56 ;  /* 0x000000386e007844 */ /* 0x000fe20000000200 */
[----:B------:R-:W-:Y:S01]  /*14e60*/  SEL R49, R123, R82, P0 ;  /* 0x000000527b317207 */ /* 0x000fe20000000000 */
[----:B------:R-:W-:Y:S01]  /*14e70*/  VIADD R60, R223, UR36 ;  /* 0x00000024df3c7c36 */ /* 0x000fe20008000000 */
[----:B------:R-:W-:Y:S01]  /*14e80*/  SEL R51, R82, R123, P0 ;  /* 0x0000007b52337207 */ /* 0x000fe20000000000 */
[----:B------:R-:W-:Y:S01]  /*14e90*/  ULDC UR5, c[0x0][0xa88] ;  /* 0x0002a20000057ab9 */ /* 0x000fe20000000800 */
[----:B------:R-:W-:Y:S01]  /*14ea0*/  SEL R54, R72, R101, P0 ;  /* 0x0000006548367207 */ /* 0x000fe20000000000 */
[----:B------:R-:W-:Y:S01]  /*14eb0*/  IMAD R89, R41, UR5, RZ ;  /* 0x0000000529597c24 */ /* 0x000fe2000f8e02ff */
[----:B------:R-:W-:Y:S01]  /*14ec0*/  SEL R53, R125, R102, P0 ;  /* 0x000000667d357207 */ /* 0x000fe20000000000 */
[----:B------:R0:W-:Y:S01]  /*14ed0*/  STSM.16.M88.4 [R108], R48 ;  /* 0x000000306c007844 */ /* 0x0001e20000000200 */
[----:B------:R-:W-:-:S02]  /*14ee0*/  SEL R55, R102, R125, P0 ;  /* 0x0000007d66377207 */ /* 0x000fc40000000000 */
[----:B----4-:R-:W-:Y:S02]  /*14ef0*/  SHF.R.S32.HI R45, RZ, 0x1f, R61 ;  /* 0x0000001fff2d7819 */ /* 0x010fe4000001143d */
[----:B------:R-:W-:Y:S02]  /*14f00*/  IADD3 R44, P1, R61, UR6, RZ ;  /* 0x000000063d2c7c10 */ /* 0x000fe4000ff3e0ff */
[----:B------:R-:W-:Y:S02]  /*14f10*/  SHF.R.S32.HI R46, RZ, 0x1f, R63 ;  /* 0x0000001fff2e7819 */ /* 0x000fe4000001143f */
[----:B------:R-:W-:Y:S01]  /*14f20*/  IADD3.X R45, R45, UR7, R52, P1, !PT ;  /* 0x000000072d2d7c10 */ /* 0x000fe20008ffe434 */
[----:B------:R-:W-:Y:S01]  /*14f30*/  ULDC.64 UR6, c[0x0][0xb88] ;  /* 0x0002e20000067ab9 */ /* 0x000fe20000000a00 */
[----:B------:R-:W-:Y:S01]  /*14f40*/  SEL R52, R101, R72, P0 ;  /* 0x0000004865347207 */ /* 0x000fe20000000000 */
[----:B------:R-:W-:Y:S01]  /*14f50*/  IMAD R46, R46, UR6, RZ ;  /* 0x000000062e2e7c24 */ /* 0x000fe2000f8e02ff */
[----:B------:R-:W-:Y:S01]  /*14f60*/  LOP3.LUT P1, RZ, R221, 0x3, RZ, 0xc0, !PT ;  /* 0x00000003ddff7812 */ /* 0x000fe2000782c0ff */
[----:B------:R-:W-:Y:S01]  /*14f70*/  IMAD.WIDE.U32 R44, R63, UR6, R44 ;  /* 0x000000063f2c7c25 */ /* 0x000fe2000f8e002c */
[----:B------:R-:W-:Y:S01]  /*14f80*/  SEL R70, R62, R107, P0 ;  /* 0x0000006b3e467207 */ /* 0x000fe20000000000 */
[----:B------:R2:W-:Y:S01]  /*14f90*/  STSM.16.M88.4 [R65], R52 ;  /* 0x0000003441007844 */ /* 0x0005e20000000200 */
[----:B0-----:R-:W-:Y:S01]  /*14fa0*/  SEL R48, R103, R40, P0 ;  /* 0x0000002867307207 */ /* 0x001fe20000000000 */
[----:B------:R-:W-:Y:S01]  /*14fb0*/  IMAD R63, R63, UR7, R46 ;  /* 0x000000073f3f7c24 */ /* 0x000fe2000f8e022e */
[----:B------:R-:W-:Y:S01]  /*14fc0*/  ULDC.64 UR6, c[0x0][0xb50] ;  /* 0x0002d40000067ab9 */ /* 0x000fe20000000a00 */
[----:B------:R-:W-:Y:S01]  /*14fd0*/  VIADD R46, R60, 0x8 ;  /* 0x000000083c2e7836 */ /* 0x000fe20000000000 */
[----:B------:R-:W-:Y:S01]  /*14fe0*/  LEA R56, P4, R44, UR6, 0x2 ;  /* 0x000000062c387c11 */ /* 0x000fe2000f8810ff */
[----:B------:R-:W-:Y:S01]  /*14ff0*/  IMAD.IADD R45, R45, 0x1, R63 ;  /* 0x000000012d2d7824 */ /* 0x000fe200078e023f */
[----:B------:R-:W-:-:S02]  /*15000*/  SEL R50, R40, R103, P0 ;  /* 0x0000006728327207 */ /* 0x000fc40000000000 */
[----:B------:R-:W-:Y:S01]  /*15010*/  SEL R49, R127, R84, P0 ;  /* 0x000000547f317207 */ /* 0x000fe20000000000 */
[----:B------:R-:W-:Y:S01]  /*15020*/  SHFL.IDX PT, R76, R56, RZ, 0x1c1f ;  /* 0x001c1fff384c7589 */ /* 0x000fe200000e0000 */
[----:B------:R-:W-:Y:S02]  /*15030*/  LEA.HI.X R44, R44, UR7, R45, 0x2, P4 ;  /* 0x000000072c2c7c11 */ /* 0x000fe4000a0f142d */
[----:B------:R-:W-:Y:S01]  /*15040*/  SEL R51, R84, R127, P0 ;  /* 0x0000007f54337207 */ /* 0x000fe20000000000 */
[----:B------:R-:W-:Y:S01]  /*15050*/  SHFL.IDX PT, R78, R56, 0x1, 0x1c1f ;  /* 0x003c1f00384e7f89 */ /* 0x000fe200000e0000 */
[----:B------:R-:W-:Y:S02]  /*15060*/  ISETP.GE.OR P2, PT, R60, R89, P1 ;  /* 0x000000593c00720c */ /* 0x000fe40000f46670 */
[----:B--2---:R-:W-:Y:S01]  /*15070*/  SEL R52, R105, R74, P0 ;  /* 0x0000004a69347207 */ /* 0x004fe20000000000 */
[----:B------:R-:W0:Y:S01]  /*15080*/  SHFL.IDX PT, R77, R44, RZ, 0x1c1f ;  /* 0x001c1fff2c4d7589 */ /* 0x000e2200000e0000 */
[----:B------:R-:W-:-:S02]  /*15090*/  SEL R54, R74, R105, P0 ;  /* 0x000000694a367207 */ /* 0x000fc40000000000 */
[----:B------:R-:W-:Y:S01]  /*150a0*/  SEL R53, R129, R104, P0 ;  /* 0x0000006881357207 */ /* 0x000fe20000000000 */
[----:B------:R2:W4:Y:S01]  /*150b0*/  SHFL.IDX PT, R79, R44, 0x1, 0x1c1f ;  /* 0x003c1f002c4f7f89 */ /* 0x00052200000e0000 */
[----:B------:R-:W-:Y:S02]  /*150c0*/  SEL R55, R104, R129, P0 ;  /* 0x0000008168377207 */ /* 0x000fe40000000000 */
[----:B------:R-:W-:Y:S01]  /*150d0*/  ISETP.GE.OR P1, PT, R46, R89, P1 ;  /* 0x000000592e00720c */ /* 0x000fe20000f26670 */
[----:B------:R-:W-:Y:S01]  /*150e0*/  STSM.16.M88.4 [R96], R48 ;  /* 0x0000003060007844 */ /* 0x000fe20000000200 */
[----:B------:R-:W-:Y:S02]  /*150f0*/  SEL R80, R109, R64, P0 ;  /* 0x000000406d507207 */ /* 0x000fe40000000000 */
[----:B------:R-:W-:Y:S01]  /*15100*/  SEL R82, R64, R109, P0 ;  /* 0x0000006d40527207 */ /* 0x000fe20000000000 */
[----:B------:R-:W-:Y:S01]  /*15110*/  STSM.16.M88.4 [R94], R52 ;  /* 0x000000345e007844 */ /* 0x000fe20000000200 */
[----:B-1----:R-:W-:-:S02]  /*15120*/  SEL R81, R133, R88, P0 ;  /* 0x0000005885517207 */ /* 0x002fc40000000000 */
[----:B------:R-:W-:Y:S01]  /*15130*/  SEL R83, R88, R133, P0 ;  /* 0x0000008558537207 */ /* 0x000fe20000000000 */
[----:B------:R-:W-:Y:S01]  /*15140*/  STSM.16.M88.4 [R92], R68 ;  /* 0x000000445c007844 */ /* 0x000fe20000000200 */
[----:B---3--:R-:W-:Y:S02]  /*15150*/  SEL R45, R135, R90, P0 ;  /* 0x0000005a872d7207 */ /* 0x008fe40000000000 */
[----:B------:R-:W-:Y:S01]  /*15160*/  SEL R47, R90, R135, P0 ;  /* 0x000000875a2f7207 */ /* 0x000fe20000000000 */
[----:B------:R-:W-:Y:S01]  /*15170*/  STSM.16.M88.4 [R43], R80 ;  /* 0x000000502b007844 */ /* 0x000fe20000000200 */
[----:B--2---:R-:W-:Y:S02]  /*15180*/  SEL R44, R111, R98, P0 ;  /* 0x000000626f2c7207 */ /* 0x004fe40000000000 */
[----:B------:R-:W-:-:S05]  /*15190*/  SEL R46, R98, R111, P0 ;  /* 0x0000006f622e7207 */ /* 0x000fca0000000000 */
[----:B------:R1:W-:Y:S01]  /*151a0*/  STSM.16.M88.4 [R42], R44 ;  /* 0x0000002c2a007844 */ /* 0x0003e20000000200 */
[----:B------:R-:W-:Y:S01]  /*151b0*/  BAR.SYNC.DEFER_BLOCKING 0x1, 0x100 ;  /* 0x0044000000007b1d */ /* 0x000fe20000010000 */
[----:B------:R-:W-:-:S05]  /*151c0*/  UIMAD UR5, UR10, UR8, URZ ;  /* 0x000000080a0572a4 */ /* 0x000fca000f8e023f */
[----:B0-----:R-:W-:Y:S01]  /*151d0*/  @!P2 ST.E desc[UR50][R76.64], R5 ;  /* 0x000000054c00a985 */ /* 0x001fe2000c101932 */
[----:B------:R-:W-:Y:S01]  /*151e0*/  UIMAD.WIDE.U32 UR6, UR42, UR8, URZ ;  /* 0x000000082a0672a5 */ /* 0x000fe2000f8e003f */
[----:B------:R-:W-:Y:S02]  /*151f0*/  ULDC.64 UR10, c[0x0][0xaf0] ;  /* 0x0002bc00000a7ab9 */ /* 0x000fe40000000a00 */
[----:B----4-:R0:W-:Y:S04]  /*15200*/  @!P1 ST.E desc[UR50][R78.64], R4 ;  /* 0x000000044e009985 */ /* 0x0101e8000c101932 */
[----:B------:R2:W5:Y:S04]  /*15210*/  LD.E.128 R60, desc[UR50][R32.64] ;  /* 0x00000032203c7980 */ /* 0x000568000c101d00 */
[----:B------:R3:W5:Y:S04]  /*15220*/  LD.E.128 R56, desc[UR50][R30.64] ;  /* 0x000000321e387980 */ /* 0x000768000c101d00 */
[----:B-1----:R1:W5:Y:S01]  /*15230*/  LD.E.128 R44, desc[UR50][R14.64] ;  /* 0x000000320e2c7980 */ /* 0x002362000c101d00 */
[----:B--2---:R-:W2:Y:S01]  /*15240*/  @P3 LDC R33, c[0x0][0xbec] ;  /* 0x0002fb00ff213b82 */ /* 0x004ea20000000800 */
[----:B------:R-:W-:-:S02]  /*15250*/  UIMAD UR5, UR42, UR9, UR5 ;  /* 0x000000092a0572a4 */ /* 0x000fc4000f8e0205 */
[----:B------:R-:W5:Y:S01]  /*15260*/  LD.E.128 R84, desc[UR50][R8.64] ;  /* 0x0000003208547980 */ /* 0x000f62000c101d00 */
[----:B------:R-:W-:-:S03]  /*15270*/  UIMAD UR8, UR12, UR10, URZ ;  /* 0x0000000a0c0872a4 */ /* 0x000fc6000f8e023f */
[----:B------:R4:W5:Y:S01]  /*15280*/  LD.E.128 R80, desc[UR50][R10.64] ;  /* 0x000000320a507980 */ /* 0x000962000c101d00 */
[----:B---3--:R-:W3:Y:S01]  /*15290*/  @P3 LDC R31, c[0x0][0xbf0] ;  /* 0x0002fc00ff1f3b82 */ /* 0x008ee20000000800 */
[----:B-1----:R-:W-:Y:S02]  /*152a0*/  IMAD R14, R22, 0x20, R220 ;  /* 0x00000020160e7824 */ /* 0x002fe400078e02dc */
[----:B0-----:R0:W5:Y:S02]  /*152b0*/  LD.E.128 R76, desc[UR50][R12.64] ;  /* 0x000000320c4c7980 */ /* 0x001164000c101d00 */
[----:B------:R-:W-:Y:S01]  /*152c0*/  VIADD R14, R14, UR36 ;  /* 0x000000240e0e7c36 */ /* 0x000fe20008000000 */
[----:B------:R-:W-:Y:S01]  /*152d0*/  UIADD3 UR7, UR7, UR5, URZ ;  /* 0x0000000507077290 */ /* 0x000fe2000fffe03f */
[----:B------:R-:W5:Y:S02]  /*152e0*/  LD.E.128 R64, desc[UR50][R34.64] ;  /* 0x0000003222407980 */ /* 0x000f64000c101d00 */
[----:B----4-:R-:W-:Y:S01]  /*152f0*/  IMAD.MOV.U32 R11, RZ, RZ, R14 ;  /* 0x000000ffff0b7224 */ /* 0x010fe200078e000e */
[----:B------:R-:W-:Y:S01]  /*15300*/  UIMAD UR5, UR44, UR11, UR8 ;  /* 0x0000000b2c0572a4 */ /* 0x000fe2000f8e0208 */
[----:B------:R-:W5:Y:S04]  /*15310*/  LD.E.128 R48, desc[UR50][R28.64] ;  /* 0x000000321c307980 */ /* 0x000f68000c101d00 */
[----:B------:R-:W5:Y:S01]  /*15320*/  LD.E.128 R72, desc[UR50][R26.64] ;  /* 0x000000321a487980 */ /* 0x000f62000c101d00 */
[----:B--2---:R-:W-:Y:S01]  /*15330*/  @P3 IMAD.HI.U32 R8, R14, R33, RZ ;  /* 0x000000210e083227 */ /* 0x004fe200078e00ff */
[----:B------:R-:W-:Y:S01]  /*15340*/  UIMAD.WIDE.U32 UR6, UR44, UR10, UR6 ;  /* 0x0000000a2c0672a5 */ /* 0x000fe2000f8e0006 */
[----:B------:R-:W-:Y:S01]  /*15350*/  ULDC.64 UR8, c[0x0][0xae0] ;  /* 0x0002b80000087ab9 */ /* 0x000fe20000000a00 */
[----:B------:R-:W5:Y:S02]  /*15360*/  LD.E.128 R68, desc[UR50][R24.64] ;  /* 0x0000003218447980 */ /* 0x000f64000c101d00 */
[----:B---3--:R-:W-:Y:S01]  /*15370*/  @P3 SHF.R.U32.HI R11, RZ, R31, R8 ;  /* 0x0000001fff0b3219 */ /* 0x008fe20000011608 */
[----:B------:R-:W-:Y:S01]  /*15380*/  UIADD3 UR5, UR7, UR5, URZ ;  /* 0x0000000507057290 */ /* 0x000fe2000fffe03f */
[----:B------:R1:W5:Y:S02]  /*15390*/  LD.E.128 R52, desc[UR50][R20.64] ;  /* 0x0000003214347980 */ /* 0x000364000c101d00 */
[--C-:B------:R-:W-:Y:S01]  /*153a0*/  SHF.R.S32.HI R10, RZ, 0x1f, R11.reuse ;  /* 0x0000001fff0a7819 */ /* 0x100fe2000001140b */
[----:B0-----:R-:W-:Y:S01]  /*153b0*/  IMAD.MOV R12, RZ, RZ, -R11 ;  /* 0x000000ffff0c7224 */ /* 0x001fe200078e0a0b */
[----:B------:R-:W5:Y:S01]  /*153c0*/  LD.E.128 R4, desc[UR50][R6.64] ;  /* 0x0000003206047980 */ /* 0x000f62000c101d00 */
[----:B------:R-:W-:-:S02]  /*153d0*/  IMAD.U32 R9, RZ, RZ, UR7 ;  /* 0x00000007ff097e24 */ /* 0x000fc4000f8e00ff */
        /* <DEDUP_REMOVED lines=8> */
[----:B------:R-:W-:Y:S01]  /*15460*/  IMAD.U32 R8, RZ, RZ, UR6 ;  /* 0x00000006ff087e24 */ /* 0x000fe2000f8e00ff */
[----:B------:R-:W-:Y:S01]  /*15470*/  ULDC.64 UR6, c[0x0][0xad8] ;  /* 0x0002b60000067ab9 */ /* 0x000fe20000000a00 */
[----:B------:R-:W-:-:S02]  /*15480*/  IMAD.U32 R9, RZ, RZ, UR5 ;  /* 0x00000005ff097e24 */ /* 0x000fc4000f8e00ff */
[C---:B------:R-:W-:Y:S01]  /*15490*/  IMAD R13, R11.reuse, UR9, R10 ;  /* 0x000000090b0d7c24 */ /* 0x040fe2000f8e020a */
[----:B------:R-:W-:Y:S01]  /*154a0*/  SHF.R.S32.HI R10, RZ, 0x1f, R41 ;  /* 0x0000001fff0a7819 */ /* 0x000fe20000011429 */
        /* <DEDUP_REMOVED lines=8> */
[----:B------:R-:W-:Y:S01]  /*15530*/  IMAD.IADD R9, R9, 0x1, R11 ;  /* 0x0000000109097824 */ /* 0x000fe200078e020b */
[----:B------:R-:W-:Y:S01]  /*15540*/  LEA R14, P3, R8, UR6, 0x1 ;  /* 0x00000006080e7c11 */ /* 0x000fe2000f8608ff */
[----:B------:R-:W-:Y:S02]  /*15550*/  VIADD R39, R39, 0x33420 ;  /* 0x0003342027277836 */ /* 0x000fe40000000000 */
        /* <DEDUP_REMOVED lines=24> */
.L_x_3954:
[----:B------:R-:W-:Y:S05]  /*156e0*/  BSYNC B1 ;  /* 0x0000000000017941 */ /* 0x000fea0003800000 */
.L_x_3953:
[----:B--23--:R2:W3:Y:S01]  /*156f0*/  SHFL.IDX PT, R13, R15, 0x1, 0x181f ;  /* 0x00381f000f0d7f89 */ /* 0x00c4e200000e0000 */
[----:B------:R-:W-:Y:S03]  /*15700*/  BSSY B1, `(.L_x_3955) ;  /* 0x0000010000017945 */ /* 0x000fe60003800000 */
[----:B-1----:R2:W1:Y:S01]  /*15710*/  SHFL.IDX PT, R12, R14, 0x1, 0x181f ;  /* 0x00381f000e0c7f89 */ /* 0x00246200000e0000 */
        /* <DEDUP_REMOVED lines=8> */
[-C--:B---3--:R-:W-:Y:S02]  /*157a0*/  @!P4 LEA.HI.X R9, R3, R13.reuse, R36, 0x1, P1 ;  /* 0x0000000d0309c211 */ /* 0x088fe400008f0c24 */
[-C--:B------:R-:W-:Y:S02]  /*157b0*/  @!P5 LEA.HI.X R11, R0, R13.reuse, R37, 0x1, P2 ;  /* 0x0000000d000bd211 */ /* 0x080fe400010f0c25 */
[----:B------:R-:W-:Y:S01]  /*157c0*/  @!P6 LEA.HI.X R13, R17, R13, R38, 0x1, P3 ;  /* 0x0000000d110de211 */ /* 0x000fe200018f0c26 */
[----:B-----5:R4:W-:Y:S04]  /*157d0*/  @!P4 ST.E.128 desc[UR50][R8.64], R60 ;  /* 0x0000003c0800c985 */ /* 0x0209e8000c101d32 */
[----:B------:R4:W-:Y:S04]  /*157e0*/  @!P5 ST.E.128 desc[UR50][R10.64], R68 ;  /* 0x000000440a00d985 */ /* 0x0009e8000c101d32 */
[----:B------:R4:W-:Y:S02]  /*157f0*/  @!P6 ST.E.128 desc[UR50][R12.64], R80 ;  /* 0x000000500c00e985 */ /* 0x0009e4000c101d32 */
.L_x_3956:
[----:B------:R-:W-:Y:S05]  /*15800*/  BSYNC B1 ;  /* 0x0000000000017941 */ /* 0x000fea0003800000 */
.L_x_3955:
[----:B---34-:R3:W4:Y:S01]  /*15810*/  SHFL.IDX PT, R13, R15, 0x2, 0x181f ;  /* 0x00581f000f0d7f89 */ /* 0x01872200000e0000 */
        /* <DEDUP_REMOVED lines=13> */
[----:B-----5:R1:W-:Y:S04]  /*158f0*/  @!P3 ST.E.128 desc[UR50][R8.64], R56 ;  /* 0x000000380800b985 */ /* 0x0203e8000c101d32 */
[----:B------:R1:W-:Y:S04]  /*15900*/  @!P4 ST.E.128 desc[UR50][R10.64], R52 ;  /* 0x000000340a00c985 */ /* 0x0003e8000c101d32 */
[----:B------:R1:W-:Y:S02]  /*15910*/  @!P5 ST.E.128 desc[UR50][R12.64], R76 ;  /* 0x0000004c0c00d985 */ /* 0x0003e4000c101d32 */
.L_x_3958:
[----:B------:R-:W-:Y:S05]  /*15920*/  BSYNC B1 ;  /* 0x0000000000017941 */ /* 0x000fea0003800000 */
.L_x_3957:
[----:B-1----:R-:W-:Y:S01]  /*15930*/  VIADD R8, R20, 0x60 ;  /* 0x0000006014087836 */ /* 0x002fe20000000000 */
[----:B0-23--:R-:W0:Y:S04]  /*15940*/  SHFL.IDX PT, R15, R15, 0x3, 0x181f ;  /* 0x00781f000f0f7f89 */ /* 0x00de2800000e0000 */
        /* <DEDUP_REMOVED lines=11> */
[----:B-----5:R0:W-:Y:S04]  /*15a00*/  @!P2 ST.E.128 desc[UR50][R8.64], R48 ;  /* 0x000000300800a985 */ /* 0x0201e8000c101d32 */
[----:B------:R0:W-:Y:S08]  /*15a10*/  @!P3 ST.E.128 desc[UR50][R10.64], R44 ;  /* 0x0000002c0a00b985 */ /* 0x0001f0000c101d32 */
[----:B------:R-:W-:Y:S05]  /*15a20*/  @P0 BRA `(.L_x_3959) ;  /* 0x0000000800a40947 */ /* 0x000fea0003800000 */
[----:B0-----:R-:W-:-:S04]  /*15a30*/  LEA R8, P0, R17, R14, 0x1 ;  /* 0x0000000e11087211 */ /* 0x001fc800078008ff */
[----:B------:R-:W-:-:S05]  /*15a40*/  LEA.HI.X R9, R17, R15, R38, 0x1, P0 ;  /* 0x0000000f11097211 */ /* 0x000fca00000f0c26 */
[----:B------:R0:W-:Y:S01]  /*15a50*/  ST.E.128 desc[UR50][R8.64], R4 ;  /* 0x0000000408007985 */ /* 0x0001e2000c101d32 */
[----:B------:R-:W-:Y:S05]  /*15a60*/  BRA `(.L_x_3959) ;  /* 0x0000000800947947 */ /* 0x000fea0003800000 */
.L_x_3952:
        /* <DEDUP_REMOVED lines=33> */
[----:B---3--:R-:W-:-:S04]  /*15c80*/  @P0 SHF.R.U32.HI R4, RZ, R10, R5 ;  /* 0x0000000aff040219 */ /* 0x008fc80000011605 */
[--C-:B------:R-:W-:Y:S01]  /*15c90*/  SHF.R.S32.HI R5, RZ, 0x1f, R4.reuse ;  /* 0x0000001fff057819 */ /* 0x100fe20000011404 */
[----:B------:R-:W-:Y:S01]  /*15ca0*/  IMAD.MOV R7, RZ, RZ, -R4 ;  /* 0x000000ffff077224 */ /* 0x000fe200078e0a04 */
[----:B------:R-:W-:-:S03]  /*15cb0*/  IADD3 R4, P0, R4, UR6, RZ ;  /* 0x0000000604047c10 */ /* 0x000fc6000ff1e0ff */
[----:B------:R-:W-:Y:S02]  /*15cc0*/  IMAD R7, R8, R7, R6 ;  /* 0x0000000708077224 */ /* 0x000fe400078e0206 */
[----:B------:R-:W-:-:S03]  /*15cd0*/  IMAD.U32 R8, RZ, RZ, UR5 ;  /* 0x00000005ff087e24 */ /* 0x000fc6000f8e00ff */
[----:B------:R-:W-:Y:S02]  /*15ce0*/  SHF.R.S32.HI R6, RZ, 0x1f, R7 ;  /* 0x0000001fff067819 */ /* 0x000fe40000011407 */
[----:B------:R-:W-:Y:S01]  /*15cf0*/  IADD3.X R5, R5, UR7, R8, P0, !PT ;  /* 0x0000000705057c10 */ /* 0x000fe200087fe408 */
[----:B------:R-:W-:Y:S02]  /*15d00*/  ULDC.64 UR6, c[0x0][0xb50] ;  /* 0x0002d40000067ab9 */ /* 0x000fe40000000a00 */
[----:B------:R-:W-:Y:S02]  /*15d10*/  IMAD R6, R6, UR10, RZ ;  /* 0x0000000a06067c24 */ /* 0x000fe4000f8e02ff */
[----:B------:R-:W-:-:S04]  /*15d20*/  IMAD.WIDE.U32 R4, R7, UR10, R4 ;  /* 0x0000000a07047c25 */ /* 0x000fc8000f8e0004 */
[----:B------:R-:W-:Y:S01]  /*15d30*/  IMAD R9, R7, UR11, R6 ;  /* 0x0000000b07097c24 */ /* 0x000fe2000f8e0206 */
[----:B------:R-:W-:-:S03]  /*15d40*/  LEA R6, P0, R4, UR6, 0x2 ;  /* 0x0000000604067c11 */ /* 0x000fc6000f8010ff */
[----:B------:R-:W-:-:S05]  /*15d50*/  IMAD.IADD R5, R5, 0x1, R9 ;  /* 0x0000000105057824 */ /* 0x000fca00078e0209 */
[----:B------:R-:W-:Y:S01]  /*15d60*/  LEA.HI.X R7, R4, UR7, R5, 0x2, P0 ;  /* 0x0000000704077c11 */ /* 0x000fe200080f1405 */
[----:B------:R-:W-:-:S05]  /*15d70*/  IMAD.MOV.U32 R5, RZ, RZ, -0x800000 ;  /* 0xff800000ff057424 */ /* 0x000fca00078e00ff */
[----:B------:R2:W-:Y:S02]  /*15d80*/  STG.E desc[UR50][R6.64], R5 ;  /* 0x0000000506007986 */ /* 0x0005e4000c101932 */
.L_x_3961:
[----:B------:R-:W-:Y:S05]  /*15d90*/  BSYNC B1 ;  /* 0x0000000000017941 */ /* 0x000fea0003800000 */
.L_x_3960:
[----:B------:R-:W-:Y:S01]  /*15da0*/  ULDC.64 UR10, c[0x0][0xae8] ;  /* 0x0002ba00000a7ab9 */ /* 0x000fe20000000a00 */
[----:B------:R-:W-:Y:S01]  /*15db0*/  VIADD R8, R11, UR36 ;  /* 0x000000240b087c36 */ /* 0x000fe20008000000 */
[----:B------:R-:W-:Y:S01]  /*15dc0*/  UIMAD UR5, UR8, UR10, URZ ;  /* 0x0000000a080572a4 */ /* 0x000fe2000f8e023f */
[----:B------:R-:W-:Y:S01]  /*15dd0*/  VIADD R10, R220, UR36 ;  /* 0x00000024dc0a7c36 */ /* 0x000fe20008000000 */
[----:B------:R-:W-:Y:S01]  /*15de0*/  UIMAD.WIDE.U32 UR6, UR42, UR10, URZ ;  /* 0x0000000a2a0672a5 */ /* 0x000fe2000f8e003f */
[----:B0-----:R-:W-:Y:S01]  /*15df0*/  @P1 IMAD.HI.U32 R4, R8, R13, RZ ;  /* 0x0000000d08041227 */ /* 0x001fe200078e00ff */
[----:B------:R-:W-:Y:S01]  /*15e00*/  UIMAD UR5, UR42, UR11, UR5 ;  /* 0x0000000b2a0572a4 */ /* 0x000fe2000f8e0205 */
[----:B------:R-:W-:Y:S02]  /*15e10*/  BSSY B1, `(.L_x_3962) ;  /* 0x0000034000017945 */ /* 0x000fe40003800000 */
[----:B------:R-:W-:Y:S01]  /*15e20*/  ULDC.64 UR10, c[0x0][0xaf0] ;  /* 0x0002bc00000a7ab9 */ /* 0x000fe20000000a00 */
[----:B------:R-:W-:Y:S01]  /*15e30*/  UIADD3 UR7, UR7, UR5, URZ ;  /* 0x0000000507077290 */ /* 0x000fe2000fffe03f */
[----:B--2---:R-:W-:Y:S01]  /*15e40*/  IMAD.MOV.U32 R7, RZ, RZ, R8 ;  /* 0x000000ffff077224 */ /* 0x004fe200078e0008 */
[----:B------:R-:W-:Y:S01]  /*15e50*/  UIMAD UR5, UR9, UR10, URZ ;  /* 0x0000000a090572a4 */ /* 0x000fe2000f8e023f */
[----:B-1----:R-:W-:Y:S01]  /*15e60*/  @P1 SHF.R.U32.HI R7, RZ, R15, R4 ;  /* 0x0000000fff071219 */ /* 0x002fe20000011604 */
[----:B------:R-:W-:-:S02]  /*15e70*/  UIMAD.WIDE.U32 UR6, UR44, UR10, UR6 ;  /* 0x0000000a2c0672a5 */ /* 0x000fc4000f8e0006 */
[----:B------:R-:W-:Y:S01]  /*15e80*/  UIMAD UR5, UR44, UR11, UR5 ;  /* 0x0000000b2c0572a4 */ /* 0x000fe2000f8e0205 */
[--C-:B------:R-:W-:Y:S01]  /*15e90*/  SHF.R.S32.HI R4, RZ, 0x1f, R7.reuse ;  /* 0x0000001fff047819 */ /* 0x100fe20000011407 */
[----:B------:R-:W-:Y:S01]  /*15ea0*/  IMAD.MOV R9, RZ, RZ, -R7 ;  /* 0x000000ffff097224 */ /* 0x000fe200078e0a07 */
[----:B------:R-:W-:Y:S01]  /*15eb0*/  ULDC.64 UR8, c[0x0][0xae0] ;  /* 0x0002b80000087ab9 */ /* 0x000fe20000000a00 */
[----:B------:R-:W-:Y:S02]  /*15ec0*/  UIADD3 UR5, UR7, UR5, URZ ;  /* 0x0000000507057290 */ /* 0x000fe4000fffe03f */
[----:B------:R-:W-:Y:S02]  /*15ed0*/  IMAD.U32 R5, RZ, RZ, UR7 ;  /* 0x00000007ff057e24 */ /* 0x000fe4000f8e00ff */
[----:B------:R-:W-:Y:S02]  /*15ee0*/  IMAD R6, R4, UR8, RZ ;  /* 0x0000000804067c24 */ /* 0x000fe4000f8e02ff */
[----:B------:R-:W-:-:S02]  /*15ef0*/  IMAD R9, R12, R9, R8 ;  /* 0x000000090c097224 */ /* 0x000fc400078e0208 */
        /* <DEDUP_REMOVED lines=17> */
[----:B------:R-:W-:Y:S02]  /*16010*/  LEA.HI.X R8, R4, UR7, R5, 0x1, P3 ;  /* 0x0000000704087c11 */ /* 0x000fe400098f0c05 */
[-C--:B------:R-:W-:Y:S01]  /*16020*/  ISETP.GE.AND P1, PT, R6, R11.reuse, PT ;  /* 0x0000000b0600720c */ /* 0x080fe20003f26270 */
[----:B------:R-:W-:Y:S01]  /*16030*/  VIADD R6, R10, 0x40 ;  /* 0x000000400a067836 */ /* 0x000fe20000000000 */
[----:B------:R0:W1:Y:S04]  /*16040*/  SHFL.IDX PT, R4, R7, RZ, 0x181f ;  /* 0x00181fff07047589 */ /* 0x00006800000e0000 */
        /* <DEDUP_REMOVED lines=16> */
.L_x_3963:
[----:B------:R-:W-:Y:S05]  /*16150*/  BSYNC B1 ;  /* 0x0000000000017941 */ /* 0x000fea0003800000 */
.L_x_3962:
        /* <DEDUP_REMOVED lines=14> */
[----:B------:R4:W-:Y:S04]  /*16240*/  @!P4 ST.E.128 desc[UR50][R12.64], RZ ;  /* 0x000000ff0c00c985 */ /* 0x0009e8000c101d32 */
[----:B------:R4:W-:Y:S04]  /*16250*/  @!P5 ST.E.128 desc[UR50][R14.64], RZ ;  /* 0x000000ff0e00d985 */ /* 0x0009e8000c101d32 */
[----:B------:R4:W-:Y:S02]  /*16260*/  @!P6 ST.E.128 desc[UR50][R4.64], RZ ;  /* 0x000000ff0400e985 */ /* 0x0009e4000c101d32 */
.L_x_3965:
[----:B------:R-:W-:Y:S05]  /*16270*/  BSYNC B1 ;  /* 0x0000000000017941 */ /* 0x000fea0003800000 */
.L_x_3964:
        /* <DEDUP_REMOVED lines=17> */
.L_x_3967:
[----:B------:R-:W-:Y:S05]  /*16390*/  BSYNC B1 ;  /* 0x0000000000017941 */ /* 0x000fea0003800000 */
.L_x_3966:
[----:B------:R-:W-:Y:S01]  /*163a0*/  VIADD R6, R10, 0x60 ;  /* 0x000000600a067836 */ /* 0x000fe20000000000 */
[----:B-1--4-:R1:W4:Y:S04]  /*163b0*/  SHFL.IDX PT, R5, R8, 0x3, 0x181f ;  /* 0x00781f0008057f89 */ /* 0x01232800000e0000 */
[----:B------:R-:W-:Y:S01]  /*163c0*/  ISETP.GE.AND P0, PT, R6, R11, PT ;  /* 0x0000000b0600720c */ /* 0x000fe20003f06270 */
[----:B------:R1:W0:-:S12]  /*163d0*/  SHFL.IDX PT, R4, R7, 0x3, 0x181f ;  /* 0x00781f0007047f89 */ /* 0x00021800000e0000 */
[----:B-1----:R-:W-:Y:S05]  /*163e0*/  @P0 BRA `(.L_x_3959) ;  /* 0x0000000000340947 */ /* 0x002fea0003800000 */
[----:B------:R-:W-:Y:S02]  /*163f0*/  ULDC UR5, c[0x0][0xac8] ;  /* 0x0002b20000057ab9 */ /* 0x000fe40000000800 */
[----:B------:R-:W-:Y:S02]  /*16400*/  ISETP.GE.AND P3, PT, R3, UR5, PT ;  /* 0x0000000503007c0c */ /* 0x000fe4000bf66270 */
[----:B------:R-:W-:Y:S02]  /*16410*/  ISETP.GE.AND P4, PT, R0, UR5, PT ;  /* 0x0000000500007c0c */ /* 0x000fe4000bf86270 */
[----:B------:R-:W-:-:S09]  /*16420*/  ISETP.GE.AND P5, PT, R17, UR5, PT ;  /* 0x0000000511007c0c */ /* 0x000fd2000bfa6270 */
[-C--:B0-----:R-:W-:Y:S02]  /*16430*/  @!P3 LEA R6, P0, R3, R4.reuse, 0x1 ;  /* 0x000000040306b211 */ /* 0x081fe400078008ff */
[CC--:B--23--:R-:W-:Y:S02]  /*16440*/  @!P4 LEA R8, P1, R0.reuse, R4.reuse, 0x1 ;  /* 0x000000040008c211 */ /* 0x0ccfe400078208ff */
[----:B------:R-:W-:Y:S02]  /*16450*/  @!P5 LEA R4, P2, R17, R4, 0x1 ;  /* 0x000000041104d211 */ /* 0x000fe400078408ff */
[-C--:B----4-:R-:W-:Y:S02]  /*16460*/  @!P3 LEA.HI.X R7, R3, R5.reuse, R36, 0x1, P0 ;  /* 0x000000050307b211 */ /* 0x090fe400000f0c24 */
[-C--:B------:R-:W-:Y:S02]  /*16470*/  @!P4 LEA.HI.X R9, R0, R5.reuse, R37, 0x1, P1 ;  /* 0x000000050009c211 */ /* 0x080fe400008f0c25 */
[----:B------:R-:W-:Y:S01]  /*16480*/  @!P5 LEA.HI.X R5, R17, R5, R38, 0x1, P2 ;  /* 0x000000051105d211 */ /* 0x000fe200010f0c26 */
[----:B------:R1:W-:Y:S04]  /*16490*/  @!P3 ST.E.128 desc[UR50][R6.64], RZ ;  /* 0x000000ff0600b985 */ /* 0x0003e8000c101d32 */
[----:B------:R1:W-:Y:S04]  /*164a0*/  @!P4 ST.E.128 desc[UR50][R8.64], RZ ;  /* 0x000000ff0800c985 */ /* 0x0003e8000c101d32 */
[----:B------:R1:W-:Y:S02]  /*164b0*/  @!P5 ST.E.128 desc[UR50][R4.64], RZ ;  /* 0x000000ff0400d985 */ /* 0x0003e4000c101d32 */
.L_x_3959:
[----:B------:R-:W-:Y:S05]  /*164c0*/  BSYNC B0 ;  /* 0x0000000000007941 */ /* 0x000fea0003800000 */
.L_x_3951:
[----:B------:R-:W-:Y:S02]  /*164d0*/  ULDC UR5, c[0x0][0xc38] ;  /* 0x00030e0000057ab9 */ /* 0x000fe40000000800 */
[----:B------:R-:W-:-:S06]  /*164e0*/  UISETP.GE.AND UP0, UPT, UR4, UR5, UPT ;  /* 0x000000050400728c */ /* 0x000fcc000bf06270 */
[----:B------:R-:W-:-:S13]  /*164f0*/  PLOP3.LUT P0, PT, PT, PT, UP0, 0x80, 0x0 ;  /* 0x000000000000781c */ /* 0x000fda0003f0f008 */
[----:B------:R-:W-:Y:S05]  /*16500*/  @!P0 BRA `(.L_x_3968) ;  /* 0xfffffea800148947 */ /* 0x000fea000383ffff */
[----:B------:R-:W-:Y:S05]  /*16510*/  EXIT ;  /* 0x000000000000794d */ /* 0x000fea0003800000 */
.L_x_3866:
[----:B------:R-:W-:-:S08]  /*16520*/  NOP ;  /* 0x0000000000007918 */ /* 0x000fd00000000000 */
[----:B------:R-:W0:-:S00]  /*16530*/  USETMAXREG.DEALLOC.CTAPOOL 0x18 ;  /* 0x00000018000079c8 */ /* 0x000e0000080e0500 */
[----:B0-----:R-:W-:-:S06]  /*16540*/  LOP3.LUT R0, R0, 0x3, RZ, 0xc0, !PT ;  /* 0x0000000300007812 */ /* 0x001fcc00078ec0ff */
[----:B------:R-:W0:Y:S01]  /*16550*/  S2UR UR6, SR_CTAID.X ;  /* 0x00000000000679c3 */ /* 0x000e220000002500 */
[----:B------:R-:W-:Y:S01]  /*16560*/  LOP3.LUT R16, R16, 0xfffffffb, RZ, 0xc0, !PT ;  /* 0xfffffffb10107812 */ /* 0x000fe200078ec0ff */
[----:B------:R-:W-:Y:S04]  /*16570*/  STL [R1+0x8], RZ ;  /* 0x000008ff01007387 */ /* 0x000fe80000100800 */
[----:B------:R-:W1:Y:S04]  /*16580*/  SHFL.IDX PT, R0, R0, RZ, 0x1f ;  /* 0x00001fff00007589 */ /* 0x000e6800000e0000 */
[----:B------:R2:W-:Y:S01]  /*16590*/  STL [R1+0x20], RZ ;  /* 0x000020ff01007387 */ /* 0x0005e20000100800 */
[----:B-1----:R-:W-:-:S02]  /*165a0*/  ISETP.NE.AND P0, PT, R0, RZ, PT ;  /* 0x000000ff0000720c */ /* 0x002fc40003f05270 */
[----:B------:R-:W0:Y:S11]  /*165b0*/  LDC R0, c[0x0][0xc38] ;  /* 0x00030e00ff007b82 */ /* 0x000e360000000800 */
[----:B------:R-:W-:Y:S01]  /*165c0*/  @P0 LOP3.LUT R16, R16, 0x4, RZ, 0xfc, !PT ;  /* 0x0000000410100812 */ /* 0x000fe200078efcff */
[----:B------:R-:W-:Y:S06]  /*165d0*/  @P0 BAR.ARV 0x4, 0x180 ;  /* 0x0106000000000b1d */ /* 0x000fec0000002000 */
[----:B0-----:R-:W-:Y:S01]  /*165e0*/  ISETP.LE.AND P0, PT, R0, UR6, PT ;  /* 0x0000000600007c0c */ /* 0x001fe2000bf03270 */
[----:B------:R-:W-:-:S05]  /*165f0*/  IMAD.MOV.U32 R0, RZ, RZ, 0x1 ;  /* 0x00000001ff007424 */ /* 0x000fca00078e00ff */
[----:B------:R2:W-:Y:S07]  /*16600*/  STL [R1+0xc], R0 ;  /* 0x00000c0001007387 */ /* 0x0005ee0000100800 */
[----:B------:R-:W-:Y:S05]  /*16610*/  @P0 BRA `(.L_x_3969) ;  /* 0x0000004c00640947 */ /* 0x000fea0003800000 */
[----:B------:R-:W0:Y:S01]  /*16620*/  S2R R10, SR_TID.X ;  /* 0x00000000000a7919 */ /* 0x000e220000002100 */
        /* <DEDUP_REMOVED lines=8> */
[----:B0-----:R-:W-:Y:S01]  /*166b0*/  SHF.R.U32.HI R2, RZ, 0x1, R10 ;  /* 0x00000001ff027819 */ /* 0x001fe2000001160a */
[C---:B--2---:R-:W-:Y:S01]  /*166c0*/  IMAD.SHL.U32 R0, R10.reuse, 0x10, RZ ;  /* 0x000000100a007824 */ /* 0x044fe200078e00ff */
[C---:B------:R-:W-:Y:S01]  /*166d0*/  LOP3.LUT R9, R10.reuse, 0x7f, RZ, 0xc0, !PT ;  /* 0x0000007f0a097812 */ /* 0x040fe200078ec0ff */
[C---:B------:R-:W-:Y:S02]  /*166e0*/  IMAD.SHL.U32 R3, R10.reuse, 0x2, RZ ;  /* 0x000000020a037824 */ /* 0x040fe400078e00ff */
[----:B------:R-:W-:Y:S01]  /*166f0*/  IMAD.SHL.U32 R7, R10, 0x4, RZ ;  /* 0x000000040a077824 */ /* 0x000fe200078e00ff */
[----:B------:R-:W-:-:S04]  /*16700*/  LOP3.LUT R4, R0, 0x1b0, RZ, 0xc0, !PT ;  /* 0x000001b000047812 */ /* 0x000fc800078ec0ff */
[----:B------:R-:W-:Y:S01]  /*16710*/  LOP3.LUT R4, R4, 0x30, R3, 0x78, !PT ;  /* 0x0000003004047812 */ /* 0x000fe200078e7803 */
[----:B------:R-:W-:-:S05]  /*16720*/  IMAD.SHL.U32 R3, R10, 0x40, RZ ;  /* 0x000000400a037824 */ /* 0x000fca00078e00ff */
[----:B------:R-:W-:-:S04]  /*16730*/  LOP3.LUT R5, R3, 0x180, RZ, 0xc0, !PT ;  /* 0x0000018003057812 */ /* 0x000fc800078ec0ff */
[----:B------:R-:W-:Y:S01]  /*16740*/  LOP3.LUT R5, R5, 0x30, R2, 0xf8, !PT ;  /* 0x0000003005057812 */ /* 0x000fe200078ef802 */
[----:B------:R-:W-:-:S05]  /*16750*/  IMAD.SHL.U32 R2, R10, 0x20, RZ ;  /* 0x000000200a027824 */ /* 0x000fca00078e00ff */
[----:B------:R-:W-:-:S04]  /*16760*/  LOP3.LUT R6, R2, 0x80, RZ, 0xc0, !PT ;  /* 0x0000008002067812 */ /* 0x000fc800078ec0ff */
[----:B------:R-:W-:-:S04]  /*16770*/  LOP3.LUT R6, R6, 0x10, R10, 0xf8, !PT ;  /* 0x0000001006067812 */ /* 0x000fc800078ef80a */
[----:B------:R-:W-:Y:S01]  /*16780*/  LOP3.LUT R8, R6, 0x10, R7, 0x78, !PT ;  /* 0x0000001006087812 */ /* 0x000fe200078e7807 */
[----:B------:R-:W-:-:S05]  /*16790*/  IMAD.SHL.U32 R6, R9, 0x10, RZ ;  /* 0x0000001009067824 */ /* 0x000fca00078e00ff */
[----:B------:R-:W-:Y:S01]  /*167a0*/  LOP3.LUT R7, R6, 0x600, RZ, 0xc0, !PT ;  /* 0x0000060006077812 */ /* 0x000fe200078ec0ff */
[----:B------:R-:W-:-:S05]  /*167b0*/  IMAD.SHL.U32 R6, R10, 0x8, RZ ;  /* 0x000000080a067824 */ /* 0x000fca00078e00ff */
[----:B------:R-:W-:Y:S02]  /*167c0*/  LOP3.LUT R6, R5, 0x30, R6, 0x78, !PT ;  /* 0x0000003005067812 */ /* 0x000fe400078e7806 */
[C---:B------:R-:W-:Y:S02]  /*167d0*/  LOP3.LUT R5, R7.reuse, 0x60, R2, 0xf8, !PT ;  /* 0x0000006007057812 */ /* 0x040fe400078ef802 */
[----:B------:R-:W-:Y:S02]  /*167e0*/  LOP3.LUT R7, R7, 0x40, R0, 0xf8, !PT ;  /* 0x0000004007077812 */ /* 0x000fe400078ef800 */
[----:B------:R-:W-:Y:S02]  /*167f0*/  LOP3.LUT R5, R5, 0x100, R2, 0xf8, !PT ;  /* 0x0000010005057812 */ /* 0x000fe400078ef802 */
[----:B------:R-:W-:Y:S02]  /*16800*/  LOP3.LUT R7, R7, R4, RZ, 0xfc, !PT ;  /* 0x0000000407077212 */ /* 0x000fe400078efcff */
[----:B------:R-:W-:-:S02]  /*16810*/  LOP3.LUT R4, R5, R8, RZ, 0xfc, !PT ;  /* 0x0000000805047212 */ /* 0x000fc400078efcff */
[----:B------:R-:W-:Y:S02]  /*16820*/  LOP3.LUT R3, R6, 0x640, R3, 0xf8, !PT ;  /* 0x0000064006037812 */ /* 0x000fe400078ef803 */
[----:B------:R-:W-:Y:S01]  /*16830*/  LOP3.LUT R0, R0, 0x30, RZ, 0xc0, !PT ;  /* 0x0000003000007812 */ /* 0x000fe200078ec0ff */
[----:B------:R0:W-:Y:S04]  /*16840*/  STL [R1], R4 ;  /* 0x0000000401007387 */ /* 0x0001e80000100800 */
[----:B------:R1:W-:Y:S01]  /*16850*/  STL [R1+0x4], R3 ;  /* 0x0000040301007387 */ /* 0x0003e20000100800 */
[----:B0-----:R-:W-:Y:S01]  /*16860*/  IMAD.IADD R4, R18, 0x1, R7 ;  /* 0x0000000112047824 */ /* 0x001fe200078e0207 */
[----:B-1----:R-:W-:-:S04]  /*16870*/  SHF.R.U32.HI R3, RZ, 0x2, R9 ;  /* 0x00000002ff037819 */ /* 0x002fc80000011609 */
[----:B------:R-:W-:Y:S01]  /*16880*/  STL [R1+0x18], R4 ;  /* 0x0000180401007387 */ /* 0x000fe20000100800 */
[----:B------:R-:W-:Y:S01]  /*16890*/  LOP3.LUT R2, R3, 0x60, R2, 0xf8, !PT ;  /* 0x0000006003027812 */ /* 0x000fe200078ef802 */
[----:B------:R-:W-:Y:S02]  /*168a0*/  IMAD.U32 R3, RZ, RZ, UR6 ;  /* 0x00000006ff037e24 */ /* 0x000fe4000f8e00ff */
[----:B------:R-:W-:-:S03]  /*168b0*/  IMAD.MOV.U32 R2, RZ, RZ, 0x1 ;  /* 0x00000001ff027424 */ /* 0x000fc600078e00ff */
[----:B------:R-:W-:Y:S04]  /*168c0*/  STL [R1+0x1c], R3 ;  /* 0x00001c0301007387 */ /* 0x000fe80000100800 */
[----:B------:R-:W-:Y:S04]  /*168d0*/  STL [R1+0x20], RZ ;  /* 0x000020ff01007387 */ /* 0x000fe80000100800 */
[----:B------:R0:W-:Y:S04]  /*168e0*/  STL [R1+0xc], R2 ;  /* 0x00000c0201007387 */ /* 0x0001e80000100800 */
[----:B------:R1:W-:Y:S01]  /*168f0*/  STL [R1+0x8], RZ ;  /* 0x000008ff01007387 */ /* 0x0003e20000100800 */
[----:B0-----:R-:W-:-:S02]  /*16900*/  LOP3.LUT R2, R0, 0x40, RZ, 0xfc, !PT ;  /* 0x0000004000027812 */ /* 0x001fc400078efcff */
[----:B-1----:R-:W-:-:S07]  /*16910*/  LOP3.LUT R0, R0, 0x80, RZ, 0xfc, !PT ;  /* 0x0000008000007812 */ /* 0x002fce00078efcff */
.L_x_4040:
[----:B--2---:R-:W2:Y:S01]  /*16920*/  LDL R0, [R1+0x1c] ;  /* 0x00001c0001007983 */ /* 0x004ea20000100800 */
        /* <DEDUP_REMOVED lines=13> */
[----:B------:R-:W-:Y:S05]  /*16a00*/  @!P0 BRA `(.L_x_3970) ;  /* 0x0000000000208947 */ /* 0x000fea0003800000 */
        /* <DEDUP_REMOVED lines=8> */
.L_x_3970:
[----:B------:R-:W-:Y:S01]  /*16a90*/  ULDC UR9, c[0x0][0xc54] ;  /* 0x0003150000097ab9 */ /* 0x000fe20000000800 */
[----:B------:R-:W-:Y:S01]  /*16aa0*/  UMOV UR6, UR8 ;  /* 0x0000000800067c82 */ /* 0x000fe20008000000 */
[----:B------:R-:W-:-:S11]  /*16ab0*/  UISETP.NE.AND UP0, UPT, UR9, 0x1, UPT ;  /* 0x000000010900788c */ /* 0x000fd6000bf05270 */
[----:B------:R-:W-:Y:S02]  /*16ac0*/  @UP0 ULDC.64 UR10, c[0x0][0xc58] ;  /* 0x00031600000a0ab9 */ /* 0x000fe40000000a00 */
[----:B------:R-:W-:-:S04]  /*16ad0*/  UIMAD.WIDE.U32 UR4, UR8, UR10, URZ ;  /* 0x0000000a080472a5 */ /* 0x000fc8000f8e003f */
[----:B------:R-:W-:-:S04]  /*16ae0*/  @UP0 USHF.R.U32.HI UR6, URZ, UR11, UR5 ;  /* 0x0000000b3f060299 */ /* 0x000fc80008011605 */
[----:B------:R-:W-:-:S12]  /*16af0*/  UIMAD UR4, UR6, UR9, URZ ;  /* 0x00000009060472a4 */ /* 0x000fd8000f8e023f */
.L_x_3971:
        /* <DEDUP_REMOVED lines=48> */
.L_x_3973:
[----:B------:R-:W-:-:S11]  /*16e00*/  UISETP.NE.AND UP0, UPT, UR5, 0x1, UPT ;  /* 0x000000010500788c */ /* 0x000fd6000bf05270 */
[----:B------:R-:W-:Y:S02]  /*16e10*/  @UP0 ULDC.64 UR12, c[0x0][0x9e8] ;  /* 0x00027a00000c0ab9 */ /* 0x000fe40000000a00 */
[----:B------:R-:W-:-:S04]  /*16e20*/  UIMAD.WIDE.U32 UR8, UR10, UR12, URZ ;  /* 0x0000000c0a0872a5 */ /* 0x000fc8000f8e003f */
[----:B------:R-:W-:-:S12]  /*16e30*/  @UP0 USHF.R.U32.HI UR10, URZ, UR13, UR9 ;  /* 0x0000000d3f0a0299 */ /* 0x000fd80008011609 */
.L_x_3974:
[----:B------:R-:W-:-:S04]  /*16e40*/  UIMAD UR10, UR10, UR5, UR5 ;  /* 0x000000050a0a72a4 */ /* 0x000fc8000f8e0205 */
[----:B------:R-:W-:-:S04]  /*16e50*/  UISETP.LT.AND UP0, UPT, UR4, UR10, UPT ;  /* 0x0000000a0400728c */ /* 0x000fc8000bf01270 */
[----:B------:R-:W-:-:S12]  /*16e60*/  USEL UR4, UR4, UR10, UP0 ;  /* 0x0000000a04047287 */ /* 0x000fd80008000000 */
.L_x_3972:
[----:B------:R-:W-:Y:S02]  /*16e70*/  UIMAD UR8, UR15, UR7, 0x9f ;  /* 0x0000009f0f0874a4 */ /* 0x000fe4000f8e0207 */
[----:B------:R-:W-:Y:S02]  /*16e80*/  UIADD3 UR10, UR4, 0x9f, URZ ;  /* 0x0000009f040a7890 */ /* 0x000fe4000fffe03f */
[----:B------:R-:W-:Y:S02]  /*16e90*/  UIMAD.WIDE UR8, UR8, 0x66666667, URZ ;  /* 0x66666667080878a5 */ /* 0x000fe4000f8e023f */
[----:B------:R-:W-:Y:S01]  /*16ea0*/  UIMAD.WIDE UR10, UR10, 0x66666667, URZ ;  /* 0x666666670a0a78a5 */ /* 0x000fe2000f8e023f */
[----:B------:R-:W-:Y:S01]  /*16eb0*/  @UP1 ULDC UR12, c[0x0][0x44c] ;  /* 0x00011300000c1ab9 */ /* 0x000fe20000000800 */
[----:B------:R-:W-:Y:S02]  /*16ec0*/  UIMAD UR7, UR15, UR7, -UR6 ;  /* 0x000000070f0772a4 */ /* 0x000fe4000f8e0a06 */
[----:B------:R-:W-:-:S02]  /*16ed0*/  UIMAD.WIDE.U32 UR12, UR42, UR12, URZ ;  /* 0x0000000c2a0c72a5 */ /* 0x000fc4000f8e003f */
[----:B------:R-:W-:Y:S02]  /*16ee0*/  USHF.R.U32.HI UR6, URZ, 0x1f, UR9 ;  /* 0x0000001f3f067899 */ /* 0x000fe40008011609 */
[----:B------:R-:W-:Y:S01]  /*16ef0*/  USHF.R.U32.HI UR4, URZ, 0x1f, UR11 ;  /* 0x0000001f3f047899 */ /* 0x000fe2000801160b */
[----:B------:R-:W-:Y:S01]  /*16f00*/  @UP1 ULDC UR16, c[0x0][0x450] ;  /* 0x0001140000101ab9 */ /* 0x000fe20000000800 */
[----:B------:R-:W-:Y:S01]  /*16f10*/  UMOV UR14, UR42 ;  /* 0x0000002a000e7c82 */ /* 0x000fe20008000000 */
[----:B------:R-:W-:Y:S02]  /*16f20*/  @UP1 USHF.R.U32.HI UR14, URZ, UR16, UR13 ;  /* 0x000000103f0e1299 */ /* 0x000fe4000801160d */
[----:B------:R-:W-:Y:S02]  /*16f30*/  ULEA.HI.SX32 UR9, UR9, UR6, 0x1a ;  /* 0x0000000609097291 */ /* 0x000fe4000f8fd23f */
[----:B------:R-:W-:Y:S02]  /*16f40*/  ULEA.HI.SX32 UR4, UR11, UR4, 0x1a ;  /* 0x000000040b047291 */ /* 0x000fe4000f8fd23f */
[----:B------:R-:W-:-:S02]  /*16f50*/  UIADD3 UR6, UR7, UR14, URZ ;  /* 0x0000000e07067290 */ /* 0x000fc4000fffe03f */
[----:B------:R-:W-:Y:S01]  /*16f60*/  UISETP.LT.AND UP0, UPT, UR9, UR4, UPT ;  /* 0x000000040900728c */ /* 0x000fe2000bf01270 */
[----:B------:R-:W-:Y:S02]  /*16f70*/  ULDC UR8, c[0x0][0x9dc] ;  /* 0x0002770000087ab9 */ /* 0x000fe40000000800 */
[----:B------:R-:W-:Y:S02]  /*16f80*/  UIADD3 UR8, UR6, -UR8, URZ ;  /* 0x8000000806087290 */ /* 0x000fe4000fffe03f */
[----:B------:R-:W-:Y:S01]  /*16f90*/  USEL UR41, UR9, UR4, UP0 ;  /* 0x0000000409297287 */ /* 0x000fe20008000000 */
        /* <DEDUP_REMOVED lines=12> */
.L_x_3976:
[----:B------:R-:W-:-:S11]  /*17060*/  UISETP.NE.AND UP0, UPT, UR5, 0x1, UPT ;  /* 0x000000010500788c */ /* 0x000fd6000bf05270 */
[----:B------:R-:W-:Y:S02]  /*17070*/  @UP0 ULDC.64 UR10, c[0x0][0x9e8] ;  /* 0x00027a00000a0ab9 */ /* 0x000fe40000000a00 */
[----:B------:R-:W-:-:S04]  /*17080*/  UIMAD.WIDE.U32 UR6, UR4, UR10, URZ ;  /* 0x0000000a040672a5 */ /* 0x000fc8000f8e003f */
[----:B------:R-:W-:-:S12]  /*17090*/  @UP0 USHF.R.U32.HI UR4, URZ, UR11, UR7 ;  /* 0x0000000b3f040299 */ /* 0x000fd80008011607 */
.L_x_3977:
[----:B------:R-:W-:-:S04]  /*170a0*/  UIMAD UR4, UR4, UR5, URZ ;  /* 0x00000005040472a4 */ /* 0x000fc8000f8e023f */
[----:B------:R-:W-:-:S04]  /*170b0*/  UISETP.LT.AND UP0, UPT, UR8, UR4, UPT ;  /* 0x000000040800728c */ /* 0x000fc8000bf01270 */
[----:B------:R-:W-:-:S12]  /*170c0*/  USEL UR8, UR8, UR4, !UP0 ;  /* 0x0000000408087287 */ /* 0x000fd8000c000000 */
.L_x_3975:
[----:B------:R-:W-:Y:S01]  /*170d0*/  UIMAD.WIDE UR4, UR8, 0x66666667, URZ ;  /* 0x66666667080478a5 */ /* 0x000fe2000f8e023f */
[----:B------:R-:W-:Y:S03]  /*170e0*/  BSSY B7, `(.L_x_3978) ;  /* 0x0000414000077945 */ /* 0x000fe60003800000 */
[----:B------:R-:W-:-:S04]  /*170f0*/  USHF.R.U32.HI UR4, URZ, 0x1f, UR5 ;  /* 0x0000001f3f047899 */ /* 0x000fc80008011605 */
[----:B------:R-:W-:-:S04]  /*17100*/  ULEA.HI.SX32 UR4, UR5, UR4, 0x1a ;  /* 0x0000000405047291 */ /* 0x000fc8000f8fd23f */
        /* <DEDUP_REMOVED lines=23> */
.L_x_3979:
        /* <DEDUP_REMOVED lines=20> */
.L_x_3982:
[----:B------:R-:W-:Y:S05]  /*173c0*/  BSYNC B6 ;  /* 0x0000000000067941 */ /* 0x000fea0003800000 */
.L_x_3981:
[----:B------:R-:W-:Y:S01]  /*173d0*/  VIADD R0, R18, 0xf200 ;  /* 0x0000f20012007836 */ /* 0x000fe20000000000 */
[----:B------:R-:W-:Y:S01]  /*173e0*/  LOP3.LUT R16, R16, 0xfffffffe, RZ, 0xc0, !PT ;  /* 0xfffffffe10107812 */ /* 0x000fe200078ec0ff */
[----:B------:R-:W-:Y:S03]  /*173f0*/  BSSY B6, `(.L_x_3983) ;  /* 0x0000014000067945 */ /* 0x000fe60003800000 */
[----:B------:R-:W-:-:S13]  /*17400*/  LOP3.LUT P0, RZ, R0, 0x1bf, RZ, 0xc0, !PT ;  /* 0x000001bf00ff7812 */ /* 0x000fda000780c0ff */
[----:B------:R-:W-:Y:S01]  /*17410*/  @P0 LOP3.LUT R16, R16, 0x1, RZ, 0xfc, !PT ;  /* 0x0000000110100812 */ /* 0x000fe200078efcff */
[----:B------:R-:W-:Y:S06]  /*17420*/  @!P0 BRA `(.L_x_3984) ;  /* 0x0000000000408947 */ /* 0x000fec0003800000 */
        /* <DEDUP_REMOVED lines=16> */
.L_x_3984:
[----:B------:R-:W-:Y:S05]  /*17530*/  BSYNC B6 ;  /* 0x0000000000067941 */ /* 0x000fea0003800000 */
.L_x_3983:
        /* <DEDUP_REMOVED lines=20> */
.L_x_3986:
[----:B------:R-:W-:Y:S05]  /*17680*/  BSYNC B6 ;  /* 0x0000000000067941 */ /* 0x000fea0003800000 */
.L_x_3985:
        /* <DEDUP_REMOVED lines=19> */
.L_x_3988:
[----:B------:R-:W-:Y:S05]  /*177c0*/  BSYNC B6 ;  /* 0x0000000000067941 */ /* 0x000fea0003800000 */
.L_x_3987:
        /* <DEDUP_REMOVED lines=10> */
[----:B------:R-:W-:Y:S01]  /*17870*/  UMOV UR4, 0xffffffff ;  /* 0xffffffff00047882 */ /* 0x000fe20000000000 */
[----:B------:R-:W-:Y:S01]  /*17880*/  LOP3.LUT R16, R16, 0xfffffffe, RZ, 0xc0, !PT ;  /* 0xfffffffe10107812 */ /* 0x000fe200078ec0ff */
[----:B------:R-:W1:Y:S01]  /*17890*/  S2R R0, SR_TID.X ;  /* 0x0000000000007919 */ /* 0x000e620000002100 */
[----:B0-----:R-:W0:Y:S02]  /*178a0*/  LDC.64 R2, c[0x0][0x418] ;  /* 0x00010600ff027b82 */ /* 0x001e240000000a00 */
[----:B0-----:R-:W-:Y:S02]  /*178b0*/  ISETP.NE.U32.AND P0, PT, R2, RZ, PT ;  /* 0x000000ff0200720c */ /* 0x001fe40003f05070 */
[----:B-1----:R-:W-:Y:S02]  /*178c0*/  SHF.R.U32.HI R0, RZ, 0x5, R0 ;  /* 0x00000005ff007819 */ /* 0x002fe40000011600 */
[----:B------:R-:W-:-:S02]  /*178d0*/  ISETP.NE.AND.EX P1, PT, R3, RZ, PT, P0 ;  /* 0x000000ff0300720c */ /* 0x000fc40003f25300 */
[----:B------:R-:W-:-:S11]  /*178e0*/  LOP3.LUT R0, R0, 0x3, RZ, 0xc0, !PT ;  /* 0x0000000300007812 */ /* 0x000fd600078ec0ff */
[----:B------:R-:W-:Y:S02]  /*178f0*/  @P1 LOP3.LUT R16, R16, 0x1, RZ, 0xfc, !PT ;  /* 0x0000000110101812 */ /* 0x000fe400078efcff */
[----:B--2---:R-:W-:Y:S01]  /*17900*/  SHF.R.S32.HI R9, RZ, 0x1f, R8 ;  /* 0x0000001fff097819 */ /* 0x004fe20000011408 */
[----:B------:R0:W-:Y:S01]  /*17910*/  STL [R1+0x10], R8 ;  /* 0x0000100801007387 */ /* 0x0001e20000100800 */
[----:B------:R-:W-:-:S03]  /*17920*/  SEL R17, R8, RZ, !P1 ;  /* 0x000000ff08117207 */ /* 0x000fc60004800000 */
[----:B------:R0:W-:Y:S01]  /*17930*/  STL [R1+0x14], R9 ;  /* 0x0000140901007387 */ /* 0x0001e20000100800 */
[----:B------:R-:W-:Y:S05]  /*17940*/  BRA.DIV UR4, `(.L_x_3989) ;  /* 0x00000042047c7947 */ /* 0x000fea000b800000 */
[----:B------:R1:W2:Y:S02]  /*17950*/  SHFL.IDX PT, R14, R0, RZ, 0x1f ;  /* 0x00001fff000e7589 */ /* 0x0002a400000e0000 */
.L_x_4059:
[----:B--2---:R-:W-:Y:S02]  /*17960*/  ISETP.NE.AND P0, PT, R14, RZ, PT ;  /* 0x000000ff0e00720c */ /* 0x004fe40003f05270 */
[----:B------:R-:W-:Y:S02]  /*17970*/  PLOP3.LUT P2, PT, PT, PT, PT, 0x8, 0x0 ;  /* 0x000000000000781c */ /* 0x000fe40003f4e170 */
[----:B------:R-:W-:-:S11]  /*17980*/  LOP3.LUT R16, R16, 0xfffffffd, RZ, 0xc0, !PT ;  /* 0xfffffffd10107812 */ /* 0x000fd600078ec0ff */
[----:B------:R-:W-:Y:S01]  /*17990*/  @P2 LOP3.LUT R16, R16, 0x2, RZ, 0xfc, !PT ;  /* 0x0000000210102812 */ /* 0x000fe200078efcff */
[----:B------:R-:W-:Y:S06]  /*179a0*/  @P0 BRA `(.L_x_3990) ;  /* 0x0000000400c00947 */ /* 0x000fec0003800000 */
[----:B------:R-:W-:-:S06]  /*179b0*/  UIADD3 UR4, UR41, -0x1, URZ ;  /* 0xffffffff29047890 */ /* 0x000fcc000fffe03f */
[----:B-1----:R-:W-:Y:S01]  /*179c0*/  IMAD.U32 R0, RZ, RZ, UR4 ;  /* 0x00000004ff007e24 */ /* 0x002fe2000f8e00ff */
[----:B------:R-:W-:-:S03]  /*179d0*/  UMOV UR4, 0xffffffff ;  /* 0xffffffff00047882 */ /* 0x000fc60000000000 */
[----:B------:R-:W-:Y:S05]  /*179e0*/  BRA.DIV UR4, `(.L_x_3991) ;  /* 0x0000004204747947 */ /* 0x000fea000b800000 */
[----:B------:R-:W-:-:S13]  /*179f0*/  ELECT P6, URZ, PT ;  /* 0x00000000003f782f */ /* 0x000fda00038c0000 */
.L_x_4062:
        /* <DEDUP_REMOVED lines=20> */
.L_x_3992:
[----:B-1----:R-:W2:Y:S04]  /*17b40*/  LDL R3, [R1+0x8] ;  /* 0x0000080001037983 */ /* 0x002ea80000100800 */
[----:B------:R-:W3:Y:S01]  /*17b50*/  LDL R2, [R1+0xc] ;  /* 0x00000c0001027983 */ /* 0x000ee20000100800 */
[----:B0-----:R-:W0:Y:S02]  /*17b60*/  S2R R8, SR_TID.X ;  /* 0x0000000000087919 */ /* 0x001e240000002100 */
[----:B0-----:R-:W-:-:S04]  /*17b70*/  LOP3.LUT R8, R8, 0x7f, RZ, 0xc0, !PT ;  /* 0x0000007f08087812 */ /* 0x001fc800078ec0ff */
[----:B------:R-:W-:Y:S01]  /*17b80*/  ISETP.NE.AND P0, PT, R8, RZ, PT ;  /* 0x000000ff0800720c */ /* 0x000fe20003f05270 */
[----:B--2---:R-:W-:Y:S01]  /*17b90*/  IMAD R4, R3, 0x8, R18 ;  /* 0x0000000803047824 */ /* 0x004fe200078e0212 */
[----:B---3--:R-:W-:-:S04]  /*17ba0*/  SHF.L.U32 R3, R2, 0x1f, RZ ;  /* 0x0000001f02037819 */ /* 0x008fc800000006ff */
[----:B------:R-:W0:Y:S02]  /*17bb0*/  SYNCS.PHASECHK.TRANS64.TRYWAIT P1, [R4+URZ+0x33480], R3 ;  /* 0x03348003040075a7 */ /* 0x000e24000802017f */
[----:B0-----:R-:W-:Y:S05]  /*17bc0*/  @!P1 BRA `(.L_x_3993) ;  /* 0x00000040001c9947 */ /* 0x001fea0003800000 */
.L_x_4063:
        /* <DEDUP_REMOVED lines=8> */
.L_x_3994:
[----:B------:R-:W2:Y:S01]  /*17c50*/  LDL R2, [R1+0x8] ;  /* 0x0000080001027983 */ /* 0x000ea20000100800 */
[----:B------:R-:W-:Y:S01]  /*17c60*/  R2UR UR33, R4 ;  /* 0x00000000042172ca */ /* 0x000fe200000e0000 */
[----:B------:R-:W-:Y:S01]  /*17c70*/  IMAD R0, R0, 0xa0, RZ ;  /* 0x000000a000007824 */ /* 0x000fe200078e02ff */
        /* <DEDUP_REMOVED lines=13> */
[----:B------:R-:W-:Y:S01]  /*17d50*/  UMOV UR13, UR37 ;  /* 0x00000025000d7c82 */ /* 0x000fe20008000000 */
        /* <DEDUP_REMOVED lines=14> */
.L_x_4064:
        /* <DEDUP_REMOVED lines=8> */
.L_x_3996:
        /* <DEDUP_REMOVED lines=8> */
[----:B------:R-:W-:Y:S01]  /*17f40*/  UMOV UR26, URZ ;  /* 0x0000003f001a7c82 */ /* 0x000fe20008000000 */
[----:B------:R-:W-:Y:S01]  /*17f50*/  UMOV UR28, UR36 ;  /* 0x00000024001c7c82 */ /* 0x000fe20008000000 */
[----:B------:R-:W-:Y:S01]  /*17f60*/  UMOV UR18, 0x40 ;  /* 0x0000004000127882 */ /* 0x000fe20000000000 */
[----:B------:R-:W-:Y:S01]  /*17f70*/  UMOV UR20, UR36 ;  /* 0x0000002400147c82 */ /* 0x000fe20008000000 */
[----:B------:R-:W-:Y:S01]  /*17f80*/  UMOV UR10, 0x80 ;  /* 0x00000080000a7882 */ /* 0x000fe20000000000 */
[----:B------:R-:W-:Y:S01]  /*17f90*/  UIADD3 UR24, UR8, 0x24200, URZ ;  /* 0x0002420008187890 */ /* 0x000fe2000fffe03f */
[----:B------:R-:W-:Y:S01]  /*17fa0*/  PLOP3.LUT P0, PT, PT, PT, PT, 0x80, 0x0 ;  /* 0x000000000000781c */ /* 0x000fe20003f0f070 */
[----:B------:R-:W-:Y:S01]  /*17fb0*/  UIADD3 UR25, UR25, 0x33430, URZ ;  /* 0x0003343019197890 */ /* 0x000fe2000fffe03f */
[----:B------:R-:W-:Y:S01]  /*17fc0*/  LOP3.LUT R16, R16, 0xfffffffd, RZ, 0xc0, !PT ;  /* 0xfffffffd10107812 */ /* 0x000fe200078ec0ff */
[----:B------:R-:W-:-:S02]  /*17fd0*/  UIADD3 UR16, UR8, 0x26a00, URZ ;  /* 0x00026a0008107890 */ /* 0x000fc4000fffe03f */
[----:B------:R-:W-:Y:S01]  /*17fe0*/  UIADD3 UR8, UR8, 0x29200, URZ ;  /* 0x0002920008087890 */ /* 0x000fe2000fffe03f */
[----:B------:R-:W-:Y:S01]  /*17ff0*/  UMOV UR19, UR27 ;  /* 0x0000001b00137c82 */ /* 0x000fe20008000000 */
[----:B------:R-:W-:Y:S01]  /*18000*/  UMOV UR21, UR29 ;  /* 0x0000001d00157c82 */ /* 0x000fe20008000000 */
[----:B------:R-:W-:Y:S01]  /*18010*/  UMOV UR17, UR25 ;  /* 0x0000001900117c82 */ /* 0x000fe20008000000 */
[----:B------:R-:W-:Y:S01]  /*18020*/  UMOV UR12, UR36 ;  /* 0x00000024000c7c82 */ /* 0x000fe20008000000 */
[----:B------:R-:W-:Y:S01]  /*18030*/  UMOV UR11, UR27 ;  /* 0x0000001b000b7c82 */ /* 0x000fe20008000000 */
[----:B------:R-:W-:Y:S01]  /*18040*/  UMOV UR13, UR29 ;  /* 0x0000001d000d7c82 */ /* 0x000fe20008000000 */
[----:B------:R2:W-:Y:S01]  /*18050*/  UTMALDG.4D [UR24], [UR4], desc[UR6] ;  /* 0x00000618040075b4 */ /* 0x0005e20008019000 */
[----:B------:R-:W-:Y:S01]  /*18060*/  UMOV UR9, UR25 ;  /* 0x0000001900097c82 */ /* 0x000fe20008000000 */
[----:B------:R-:W-:Y:S01]  /*18070*/  @P0 LOP3.LUT R16, R16, 0x2, RZ, 0xfc, !PT ;  /* 0x0000000210100812 */ /* 0x000fe200078efcff */
[----:B------:R2:W-:Y:S01]  /*18080*/  UTMALDG.4D [UR16], [UR4], desc[UR6] ;  /* 0x00000610040075b4 */ /* 0x0005e20008019000 */
[----:B------:R2:W-:Y:S02]  /*18090*/  UTMALDG.4D [UR8], [UR4], desc[UR6] ;  /* 0x00000608040075b4 */ /* 0x0005e40008019000 */
[----:B--2---:R-:W-:-:S03]  /*180a0*/  NOP ;  /* 0x0000000000007918 */ /* 0x004fc60000000000 */
.L_x_3990:
[----:B-1----:R-:W-:Y:S01]  /*180b0*/  VIADD R0, R18, 0x1e200 ;  /* 0x0001e20012007836 */ /* 0x002fe20000000000 */
[----:B------:R-:W-:Y:S05]  /*180c0*/  WARPSYNC.ALL ;  /* 0x0000000000007948 */ /* 0x000fea0003800000 */
[----:B------:R-:W-:Y:S01]  /*180d0*/  BAR.SYNC.DEFER_BLOCKING 0x8, 0x180 ;  /* 0x0206000000007b1d */ /* 0x000fe20000010000 */
[----:B------:R-:W-:-:S05]  /*180e0*/  LOP3.LUT P0, RZ, R0, 0x1bf, RZ, 0xc0, !PT ;  /* 0x000001bf00ff7812 */ /* 0x000fca000780c0ff */
[----:B------:R-:W-:Y:S08]  /*180f0*/  BSSY B6, `(.L_x_3997) ;  /* 0x0000012000067945 */ /* 0x000ff00003800000 */
[----:B------:R-:W-:Y:S05]  /*18100*/  @!P0 BRA `(.L_x_3998) ;  /* 0x0000000000408947 */ /* 0x000fea0003800000 */
[----:B------:R-:W-:Y:S01]  /*18110*/  MOV R2, 0x0 ;  /* 0x0000000000027802 */ /* 0x000fe20000000f00 */
[----:B------:R-:W-:Y:S01]  /*18120*/  ULDC.64 UR6, c[0x4][0x198] ;  /* 0x0100660000067ab9 */ /* 0x000fe20000000a00 */
[----:B------:R-:W-:Y:S01]  /*18130*/  ULDC.64 UR8, c[0x4][0x1a0] ;  /* 0x0100680000087ab9 */ /* 0x000fe20000000a00 */
[----:B------:R-:W-:Y:S01]  /*18140*/  ULDC.64 UR4, c[0x4][0xd0] ;  /* 0x0100340000047ab9 */ /* 0x000fe20000000a00 */
[----:B0-----:R-:W-:Y:S02]  /*18150*/  IMAD.U32 R4, RZ, RZ, UR6 ;  /* 0x00000006ff047e24 */ /* 0x001fe4000f8e00ff */
        /* <DEDUP_REMOVED lines=11> */
.L_x_3998:
[----:B------:R-:W-:Y:S05]  /*18210*/  BSYNC B6 ;  /* 0x0000000000067941 */ /* 0x000fea0003800000 */
.L_x_3997:
[----:B------:R-:W1:Y:S01]  /*18220*/  S2R R2, SR_TID.X ;  /* 0x0000000000027919 */ /* 0x000e620000002100 */
[----:B------:R-:W2:Y:S01]  /*18230*/  LDC R7, c[0x0][0x448] ;  /* 0x00011200ff077b82 */ /* 0x000ea20000000800 */
[----:B------:R-:W-:Y:S01]  /*18240*/  USHF.R.S32.HI UR4, URZ, 0x1f, UR36 ;  /* 0x0000001f3f047899 */ /* 0x000fe20008011424 */
[----:B------:R-:W-:Y:S01]  /*18250*/  ULDC.64 UR8, c[0x0][0x2d8] ;  /* 0x0000b60000087ab9 */ /* 0x000fe20000000a00 */
[----:B0-----:R-:W0:Y:S02]  /*18260*/  S2R R8, SR_TID.X ;  /* 0x0000000000087919 */ /* 0x001e240000002100 */
[----:B------:R-:W-:Y:S02]  /*18270*/  UIMAD UR6, UR4, UR8, URZ ;  /* 0x00000008040672a4 */ /* 0x000fe4000f8e023f */
[----:B------:R-:W-:Y:S01]  /*18280*/  UIMAD.WIDE.U32 UR4, UR36, UR8, URZ ;  /* 0x00000008240472a5 */ /* 0x000fe2000f8e003f */
[----:B------:R-:W3:Y:S01]  /*18290*/  S2R R10, SR_TID.X ;  /* 0x00000000000a7919 */ /* 0x000ee20000002100 */
[----:B------:R-:W-:-:S02]  /*182a0*/  UIMAD UR6, UR36, UR9, UR6 ;  /* 0x00000009240672a4 */ /* 0x000fc4000f8e0206 */
[----:B------:R-:W-:Y:S02]  /*182b0*/  USHF.R.S32.HI UR7, URZ, 0x1f, UR44 ;  /* 0x0000001f3f077899 */ /* 0x000fe4000801142c */
[----:B------:R-:W-:Y:S01]  /*182c0*/  UIADD3 UR5, UR5, UR6, URZ ;  /* 0x0000000605057290 */ /* 0x000fe2000fffe03f */
[----:B------:R-:W-:-:S03]  /*182d0*/  ULDC.64 UR8, c[0x0][0x2e0] ;  /* 0x0000b80000087ab9 */ /* 0x000fc60000000a00 */
[----:B------:R-:W-:Y:S02]  /*182e0*/  UIMAD.WIDE.U32 UR4, UR44, UR8, UR4 ;  /* 0x000000082c0472a5 */ /* 0x000fe4000f8e0004 */
[----:B------:R-:W-:-:S04]  /*182f0*/  UIMAD UR6, UR7, UR8, URZ ;  /* 0x00000008070672a4 */ /* 0x000fc8000f8e023f */
[----:B------:R-:W-:Y:S01]  /*18300*/  UIMAD UR6, UR44, UR9, UR6 ;  /* 0x000000092c0672a4 */ /* 0x000fe2000f8e0206 */
[----:B--2---:R-:W-:Y:S01]  /*18310*/  ISETP.NE.AND P0, PT, R7, 0x1, PT ;  /* 0x000000010700780c */ /* 0x004fe20003f05270 */
[----:B------:R-:W-:Y:S02]  /*18320*/  IMAD.U32 R4, RZ, RZ, UR4 ;  /* 0x00000004ff047e24 */ /* 0x000fe4000f8e00ff */
[----:B------:R-:W-:Y:S02]  /*18330*/  UIADD3 UR6, UR5, UR6, URZ ;  /* 0x0000000605067290 */ /* 0x000fe4000fffe03f */
[----:B------:R-:W-:Y:S01]  /*18340*/  IMAD.U32 R5, RZ, RZ, UR5 ;  /* 0x00000005ff057e24 */ /* 0x000fe2000f8e00ff */
[----:B------:R-:W-:Y:S01]  /*18350*/  ULDC.64 UR4, c[0x0][0x2d0] ;  /* 0x0000b40000047ab9 */ /* 0x000fe20000000a00 */
[C---:B-1----:R-:W-:Y:S01]  /*18360*/  LOP3.LUT R0, R2.reuse, 0x7f, RZ, 0xc0, !PT ;  /* 0x0000007f02007812 */ /* 0x042fe200078ec0ff */
[----:B------:R-:W-:-:S03]  /*18370*/  IMAD.SHL.U32 R2, R2, 0x20, RZ ;  /* 0x0000002002027824 */ /* 0x000fc600078e00ff */
[----:B------:R-:W-:Y:S01]  /*18380*/  SHF.R.U32.HI R0, RZ, 0x2, R0 ;  /* 0x00000002ff007819 */ /* 0x000fe20000011600 */
[----:B0-----:R-:W-:Y:S01]  /*18390*/  IMAD.SHL.U32 R8, R8, 0x10, RZ ;  /* 0x0000001008087824 */ /* 0x001fe200078e00ff */
[----:B------:R-:W0:Y:S02]  /*183a0*/  @P0 LDC R3, c[0x0][0x44c] ;  /* 0x00011300ff030b82 */ /* 0x000e240000000800 */
[----:B------:R-:W-:Y:S01]  /*183b0*/  LOP3.LUT R2, R0, 0x60, R2, 0xf8, !PT ;  /* 0x0000006000027812 */ /* 0x000fe200078ef802 */
[----:B---3--:R-:W-:Y:S01]  /*183c0*/  IMAD.SHL.U32 R9, R10, 0x10, RZ ;  /* 0x000000100a097824 */ /* 0x008fe200078e00ff */
[----:B------:R-:W-:-:S03]  /*183d0*/  LOP3.LUT R8, R8, 0x30, RZ, 0xc0, !PT ;  /* 0x0000003008087812 */ /* 0x000fc600078ec0ff */
[----:B------:R-:W-:Y:S01]  /*183e0*/  VIADD R2, R2, UR42 ;  /* 0x0000002a02027c36 */ /* 0x000fe20008000000 */
[----:B------:R-:W1:Y:S01]  /*183f0*/  @P0 LDC R0, c[0x0][0x450] ;  /* 0x00011400ff000b82 */ /* 0x000e620000000800 */
[C---:B------:R-:W-:Y:S02]  /*18400*/  LOP3.LUT R11, R8.reuse, 0x40, RZ, 0xfc, !PT ;  /* 0x00000040080b7812 */ /* 0x040fe400078efcff */
[----:B------:R-:W-:Y:S01]  /*18410*/  IMAD.MOV.U32 R6, RZ, RZ, R2 ;  /* 0x000000ffff067224 */ /* 0x000fe200078e0002 */
[----:B------:R-:W-:Y:S02]  /*18420*/  LOP3.LUT R8, R8, 0x80, RZ, 0xfc, !PT ;  /* 0x0000008008087812 */ /* 0x000fe400078efcff */
[----:B------:R-:W-:Y:S01]  /*18430*/  LOP3.LUT R9, R9, 0x30, RZ, 0xc0, !PT ;  /* 0x0000003009097812 */ /* 0x000fe200078ec0ff */
[----:B0-----:R-:W-:-:S05]  /*18440*/  @P0 IMAD.HI.U32 R3, R2, R3, RZ ;  /* 0x0000000302030227 */ /* 0x001fca00078e00ff */
[----:B-1----:R-:W-:Y:S01]  /*18450*/  @P0 SHF.R.U32.HI R6, RZ, R0, R3 ;  /* 0x00000000ff060219 */ /* 0x002fe20000011603 */
[----:B------:R-:W-:Y:S01]  /*18460*/  IMAD.U32 R3, RZ, RZ, UR6 ;  /* 0x00000006ff037e24 */ /* 0x000fe2000f8e00ff */
[----:B------:R-:W-:-:S03]  /*18470*/  ULDC.64 UR6, c[0x0][0x280] ;  /* 0x0000a00000067ab9 */ /* 0x000fc60000000a00 */
[----:B------:R-:W-:-:S04]  /*18480*/  IMAD.MOV R0, RZ, RZ, -R6 ;  /* 0x000000ffff007224 */ /* 0x000fc800078e0a06 */
[----:B------:R-:W-:Y:S02]  /*18490*/  IMAD R0, R7, R0, R2 ;  /* 0x0000000007007224 */ /* 0x000fe400078e0202 */
[----:B------:R-:W-:Y:S01]  /*184a0*/  IMAD.MOV.U32 R2, RZ, RZ, R4 ;  /* 0x000000ffff027224 */ /* 0x000fe200078e0004 */
[----:B------:R-:W-:-:S03]  /*184b0*/  SHF.R.S32.HI R4, RZ, 0x1f, R6 ;  /* 0x0000001fff047819 */ /* 0x000fc60000011406 */
[----:B------:R-:W-:-:S04]  /*184c0*/  IMAD.WIDE.U32 R2, R6, UR4, R2 ;  /* 0x0000000406027c25 */ /* 0x000fc8000f8e0002 */
        /* <DEDUP_REMOVED lines=21> */
[----:B------:R-:W-:Y:S02]  /*18620*/  VIADD R0, R10, UR42 ;  /* 0x0000002a0a007c36 */ /* 0x000fe40008000000 */
        /* <DEDUP_REMOVED lines=32> */
.L_x_4073:
        /* <DEDUP_REMOVED lines=12> */
.L_x_4001:
[----:B------:R-:W-:Y:S05]  /*188f0*/  BSYNC B0 ;  /* 0x0000000000007941 */ /* 0x000fea0003800000 */
.L_x_4000:
[----:B------:R-:W-:Y:S01]  /*18900*/  NOP ;  /* 0x0000000000007918 */ /* 0x000fe20000000000 */
[----:B------:R-:W-:-:S13]  /*18910*/  PLOP3.LUT P0, PT, PT, PT, PT, 0x80, 0x0 ;  /* 0x000000000000781c */ /* 0x000fda0003f0f070 */
.L_x_4002:
        /* <DEDUP_REMOVED lines=18> */
.L_x_4074:
[----:B------:R-:W-:Y:S05]  /*18a40*/  BSYNC B0 ;  /* 0x0000000000007941 */ /* 0x000fea0003800000 */
.L_x_4003:
[----:B------:R-:W-:-:S04]  /*18a50*/  UIADD3 UR4, UR41, -0x2, URZ ;  /* 0xfffffffe29047890 */ /* 0x000fc8000fffe03f */
[----:B------:R-:W-:-:S06]  /*18a60*/  UISETP.GE.AND UP0, UPT, UR4, UR40, UPT ;  /* 0x000000280400728c */ /* 0x000fcc000bf06270 */
[----:B------:R-:W-:-:S13]  /*18a70*/  PLOP3.LUT P0, PT, PT, PT, UP0, 0x80, 0x0 ;  /* 0x000000000000781c */ /* 0x000fda0003f0f008 */
[----:B------:R-:W-:Y:S05]  /*18a80*/  @!P0 BRA `(.L_x_4005) ;  /* 0x00000018000c8947 */ /* 0x000fea0003800000 */
[----:B-1----:R1:W5:Y:S04]  /*18a90*/  LDL.LU R0, [R1+0x8] ;  /* 0x0000080001007983 */ /* 0x0023680000300800 */
[----:B0-----:R1:W5:Y:S01]  /*18aa0*/  LDL.LU R8, [R1+0xc] ;  /* 0x00000c0001087983 */ /* 0x0013620000300800 */
[----:B------:R-:W-:-:S07]  /*18ab0*/  IMAD.U32 R2, RZ, RZ, UR4 ;  /* 0x00000004ff027e24 */ /* 0x000fce000f8e00ff */
.L_x_4029:
[----:B-----5:R-:W-:Y:S01]  /*18ac0*/  VIADD R4, R0, 0x1 ;  /* 0x0000000100047836 */ /* 0x020fe20000000000 */
[----:B------:R-:W-:Y:S01]  /*18ad0*/  LOP3.LUT P1, RZ, R16, 0x2, RZ, 0xc0, !PT ;  /* 0x0000000210ff7812 */ /* 0x000fe2000782c0ff */
        /* <DEDUP_REMOVED lines=8> */
[----:B------:R-:W-:Y:S05]  /*18b60*/  @!P1 BRA `(.L_x_4007) ;  /* 0x0000000800809947 */ /* 0x000fea0003800000 */
[----:B------:R-:W-:Y:S01]  /*18b70*/  LOP3.LUT P1, RZ, R16, 0x1, RZ, 0xc0, !PT ;  /* 0x0000000110ff7812 */ /* 0x000fe2000782c0ff */
[----:B------:R-:W-:-:S12]  /*18b80*/  IMAD.MOV.U32 R3, RZ, RZ, R2 ;  /* 0x000000ffff037224 */ /* 0x000fd800078e0002 */
        /* <DEDUP_REMOVED lines=21> */
.L_x_4008:
        /* <DEDUP_REMOVED lines=8> */
.L_x_4075:
[----:B------:R-:W-:Y:S05]  /*18d60*/  BSYNC B1 ;  /* 0x0000000000017941 */ /* 0x000fea0003800000 */
.L_x_4009:
        /* <DEDUP_REMOVED lines=9> */
.L_x_4012:
[----:B------:R-:W-:Y:S05]  /*18e00*/  BSYNC B1 ;  /* 0x0000000000017941 */ /* 0x000fea0003800000 */
.L_x_4011:
[----:B------:R-:W3:Y:S01]  /*18e10*/  LDL R4, [R1+0x8] ;  /* 0x0000080001047983 */ /* 0x000ee20000100800 */
[----:B------:R-:W-:Y:S01]  /*18e20*/  IMAD.MOV.U32 R14, RZ, RZ, RZ ;  /* 0x000000ffff0e7224 */ /* 0x000fe200078e00ff */
[----:B------:R-:W-:Y:S01]  /*18e30*/  UIADD3 UR4, UP0, UR46, 0x470, URZ ;  /* 0x000004702e047890 */ /* 0x000fe2000ff1e03f */
[----:B------:R-:W-:Y:S01]  /*18e40*/  IMAD R7, R3, 0xa0, RZ ;  /* 0x000000a003077824 */ /* 0x000fe200078e02ff */
[----:B------:R-:W-:Y:S01]  /*18e50*/  PLOP3.LUT P0, PT, PT, PT, PT, 0x80, 0x0 ;  /* 0x000000000000781c */ /* 0x000fe20003f0f070 */
[----:B------:R-:W-:Y:S01]  /*18e60*/  VIADD R3, R6, 0x33470 ;  /* 0x0003347006037836 */ /* 0x000fe20000000000 */
[----:B------:R-:W-:Y:S01]  /*18e70*/  R2UR UR10, R14 ;  /* 0x000000000e0a72ca */ /* 0x000fe200000e0000 */
[----:B------:R-:W-:Y:S01]  /*18e80*/  UIADD3.X UR5, URZ, UR47, URZ, UP0, !UPT ;  /* 0x0000002f3f057290 */ /* 0x000fe200087fe43f */
[----:B------:R-:W-:Y:S01]  /*18e90*/  UMOV UR6, 0x0 ;  /* 0x0000000000067882 */ /* 0x000fe20000000000 */
[----:B------:R-:W-:Y:S01]  /*18ea0*/  UMOV UR7, 0x14f00000 ;  /* 0x14f0000000077882 */ /* 0x000fe20000000000 */
[----:B---3--:R-:W-:-:S04]  /*18eb0*/  IMAD R4, R4, 0x7800, R18 ;  /* 0x0000780004047824 */ /* 0x008fc800078e0212 */
[----:B0-----:R-:W-:-:S07]  /*18ec0*/  VIADD R9, R4, 0xf200 ;  /* 0x0000f20004097836 */ /* 0x001fce0000000000 */
.L_x_4013:
        /* <DEDUP_REMOVED lines=16> */
.L_x_4014:
        /* <DEDUP_REMOVED lines=16> */
.L_x_4015:
        /* <DEDUP_REMOVED lines=13> */
.L_x_4076:
[----:B------:R-:W-:Y:S05]  /*191a0*/  BSYNC B1 ;  /* 0x0000000000017941 */ /* 0x000fea0003800000 */
.L_x_4016:
[----:B------:R-:W-:Y:S01]  /*191b0*/  BSSY B1, `(.L_x_4018) ;  /* 0x000000b000017945 */ /* 0x000fe20003800000 */
[----:B------:R-:W-:Y:S02]  /*191c0*/  IMAD.MOV.U32 R10, RZ, RZ, 0x0 ;  /* 0x00000000ff0a7424 */ /* 0x000fe400078e00ff */
[----:B------:R-:W-:Y:S01]  /*191d0*/  IMAD.MOV.U32 R11, RZ, RZ, 0x14f00000 ;  /* 0x14f00000ff0b7424 */ /* 0x000fe200078e00ff */
[----:B------:R-:W-:Y:S06]  /*191e0*/  @P1 BRA `(.L_x_4019) ;  /* 0x00000000001c1947 */ /* 0x000fec0003800000 */
[----:B------:R-:W3:Y:S02]  /*191f0*/  S2R R3, SR_TID.X ;  /* 0x0000000000037919 */ /* 0x000ee40000002100 */
[----:B---3--:R-:W-:Y:S01]  /*19200*/  LOP3.LUT R9, R3, 0x1f, RZ, 0xc0, !PT ;  /* 0x0000001f03097812 */ /* 0x008fe200078ec0ff */
[----:B------:R-:W-:-:S03]  /*19210*/  IMAD.MOV.U32 R3, RZ, RZ, 0x7800 ;  /* 0x00007800ff037424 */ /* 0x000fc600078e00ff */
[----:B------:R-:W-:Y:S01]  /*19220*/  ISETP.NE.AND P0, PT, R9, RZ, PT ;  /* 0x000000ff0900720c */ /* 0x000fe20003f05270 */
[----:B------:R3:W-:-:S12]  /*19230*/  SYNCS.ARRIVE.TRANS64 RZ, [R6+URZ+0x33430], R3 ;  /* 0x0334300306ff79a7 */ /* 0x0007d8000800003f */
[----:B---3--:R-:W-:Y:S05]  /*19240*/  @!P0 BRA `(.L_x_4019) ;  /* 0x0000000000048947 */ /* 0x008fea0003800000 */
[----:B------:R-:W-:Y:S01]  /*19250*/  BPT.TRAP 0x1 ;  /* 0x000000040000795c */ /* 0x000fe20000300000 */
.L_x_4019:
[----:B------:R-:W-:Y:S05]  /*19260*/  BSYNC B1 ;  /* 0x0000000000017941 */ /* 0x000fea0003800000 */
.L_x_4018:
        /* <DEDUP_REMOVED lines=8> */
.L_x_4020:
        /* <DEDUP_REMOVED lines=15> */
.L_x_4021:
        /* <DEDUP_REMOVED lines=15> */
.L_x_4022:
        /* <DEDUP_REMOVED lines=10> */
.L_x_4007:
[----:B------:R-:W-:Y:S05]  /*19570*/  BSYNC B0 ;  /* 0x0000000000007941 */ /* 0x000fea0003800000 */
.L_x_4006:
[----:B------:R-:W-:-:S06]  /*19580*/  UISETP.NE.AND UP0, UPT, UR39, 0x3, UPT ;  /* 0x000000032700788c */ /* 0x000fcc000bf05270 */
[----:B------:R-:W-:-:S13]  /*19590*/  PLOP3.LUT P0, PT, PT, PT, UP0, 0x80, 0x0 ;  /* 0x000000000000781c */ /* 0x000fda0003f0f008 */
[----:B------:R-:W-:Y:S05]  /*195a0*/  @!P0 BRA `(.L_x_4023) ;  /* 0x0000000000048947 */ /* 0x000fea0003800000 */
[----:B------:R-:W-:Y:S01]  /*195b0*/  BPT.TRAP 0x1 ;  /* 0x000000040000795c */ /* 0x000fe20000300000 */
.L_x_4023:
[----:B------:R-:W-:Y:S01]  /*195c0*/  IMAD.U32 R3, RZ, RZ, UR45 ;  /* 0x0000002dff037e24 */ /* 0x000fe2000f8e00ff */
[----:B------:R-:W-:Y:S01]  /*195d0*/  LOP3.LUT R4, R8, 0x1, RZ, 0x3c, !PT ;  /* 0x0000000108047812 */ /* 0x000fe200078e3cff */
[----:B------:R-:W-:Y:S03]  /*195e0*/  BSSY B0, `(.L_x_4024) ;  /* 0x0000006000007945 */ /* 0x000fe60003800000 */
[----:B------:R-:W-:Y:S01]  /*195f0*/  ISETP.NE.AND P0, PT, R3, 0x3, PT ;  /* 0x000000030300780c */ /* 0x000fe20003f05270 */
[----:B------:R-:W-:Y:S01]  /*19600*/  IMAD R3, R0, 0x8, R18 ;  /* 0x0000000800037824 */ /* 0x000fe200078e0212 */
[----:B------:R-:W-:-:S04]  /*19610*/  SHF.L.U32 R4, R4, 0x1f, RZ ;  /* 0x0000001f04047819 */ /* 0x000fc800000006ff */
[----:B------:R-:W2:Y:S02]  /*19620*/  SYNCS.PHASECHK.TRANS64.TRYWAIT P1, [R3+URZ+0x33470], R4 ;  /* 0x03347004030075a7 */ /* 0x000ea4000802017f */
[----:B--2---:R-:W-:Y:S05]  /*19630*/  @!P1 BRA `(.L_x_4025) ;  /* 0x0000002c002c9947 */ /* 0x004fea0003800000 */
.L_x_4077:
[----:B------:R-:W-:Y:S05]  /*19640*/  BSYNC B0 ;  /* 0x0000000000007941 */ /* 0x000fea0003800000 */
.L_x_4024:
[----:B------:R-:W-:Y:S05]  /*19650*/  @!P0 BRA `(.L_x_4026) ;  /* 0x0000000000048947 */ /* 0x000fea0003800000 */
[----:B------:R-:W-:Y:S01]  /*19660*/  BPT.TRAP 0x1 ;  /* 0x000000040000795c */ /* 0x000fe20000300000 */
.L_x_4026:
[----:B--2---:R-:W-:Y:S01]  /*19670*/  SHF.L.U32 R4, R8, 0x1f, RZ ;  /* 0x0000001f08047819 */ /* 0x004fe200000006ff */
[----:B------:R-:W-:-:S03]  /*19680*/  IMAD R0, R0, 0x7800, RZ ;  /* 0x0000780000007824 */ /* 0x000fc600078e02ff */
[----:B------:R-:W2:Y:S02]  /*19690*/  SYNCS.PHASECHK.TRANS64.TRYWAIT P1, [R3+URZ+0x33460], R4 ;  /* 0x03346004030075a7 */ /* 0x000ea4000802017f */
[----:B--2---:R-:W-:Y:S05]  /*196a0*/  @!P1 BRA `(.L_x_4027) ;  /* 0x0000002c00249947 */ /* 0x004fea0003800000 */
.L_x_4078:
[----:B------:R2:W-:Y:S04]  /*196b0*/  STL [R1+0x28], R3 ;  /* 0x0000280301007387 */ /* 0x0005e80000100800 */
[----:B--2---:R-:W2:Y:S04]  /*196c0*/  LDL R3, [R1+0x4] ;  /* 0x0000040001037983 */ /* 0x004ea80000100800 */
[----:B------:R3:W-:Y:S04]  /*196d0*/  STL [R1+0x24], R2 ;  /* 0x0000240201007387 */ /* 0x0007e80000100800 */
[----:B---3--:R-:W3:Y:S01]  /*196e0*/  LDL R2, [R1] ;  /* 0x0000000001027983 */ /* 0x008ee20000100800 */
[----:B------:R-:W-:Y:S05]  /*196f0*/  WARPSYNC.ALL ;  /* 0x0000000000007948 */ /* 0x000fea0003800000 */
[----:B------:R-:W-:-:S02]  /*19700*/  VIADD R14, R0, 0x2800 ;  /* 0x00002800000e7836 */ /* 0x000fc40000000000 */
[C---:B------:R-:W-:Y:S02]  /*19710*/  VIADD R12, R0.reuse, 0x800 ;  /* 0x00000800000c7836 */ /* 0x040fe40000000000 */
[C---:B------:R-:W-:Y:S02]  /*19720*/  VIADD R13, R0.reuse, 0x5000 ;  /* 0x00005000000d7836 */ /* 0x040fe40000000000 */
[C---:B------:R-:W-:Y:S02]  /*19730*/  VIADD R15, R0.reuse, 0x1800 ;  /* 0x00001800000f7836 */ /* 0x040fe40000000000 */
[C---:B------:R-:W-:Y:S02]  /*19740*/  VIADD R21, R0.reuse, 0x2000 ;  /* 0x0000200000157836 */ /* 0x040fe40000000000 */
[C---:B------:R-:W-:Y:S01]  /*19750*/  VIADD R20, R0.reuse, 0x5800 ;  /* 0x0000580000147836 */ /* 0x040fe20000000000 */
[----:B--2---:R-:W-:-:S05]  /*19760*/  LOP3.LUT R4, R0, R3, RZ, 0xfc, !PT ;  /* 0x0000000300047212 */ /* 0x004fca00078efcff */
[----:B------:R-:W-:-:S06]  /*19770*/  IMAD.IADD R4, R18, 0x1, R4 ;  /* 0x0000000112047824 */ /* 0x000fcc00078e0204 */
[----:B------:R-:W2:Y:S02]  /*19780*/  LDSM.16.MT88.4 R4, [R4+0xf200] ;  /* 0x00f200000404783b */ /* 0x000ea40000004200 */
[C-C-:B--2---:R-:W-:Y:S02]  /*19790*/  PRMT R8, R4.reuse, 0x6420, R5.reuse ;  /* 0x0000642004087816 */ /* 0x144fe40000000005 */
[----:B0-----:R-:W-:Y:S02]  /*197a0*/  PRMT R9, R4, 0x7531, R5 ;  /* 0x0000753104097816 */ /* 0x001fe40000000005 */
[----:B---3--:R-:W-:Y:S02]  /*197b0*/  LOP3.LUT R4, R0, R2, RZ, 0xfc, !PT ;  /* 0x0000000200047212 */ /* 0x008fe400078efcff */
        /* <DEDUP_REMOVED lines=15> */
[----:B0-----:R-:W-:Y:S01]  /*198b0*/  LOP3.LUT R4, R13, R3, RZ, 0xfc, !PT ;  /* 0x000000030d047212 */ /* 0x001fe200078efcff */
[----:B------:R-:W-:-:S04]  /*198c0*/  VIADD R13, R0, 0x1000 ;  /* 0x00001000000d7836 */ /* 0x000fc80000000000 */
        /* <DEDUP_REMOVED lines=10> */
[----:B0-----:R-:W-:Y:S02]  /*19970*/  IMAD.IADD R4, R18, 0x1, R12 ;  /* 0x0000000112047824 */ /* 0x001fe400078e020c */
[----:B------:R-:W-:-:S04]  /*19980*/  VIADD R12, R0, 0x3000 ;  /* 0x00003000000c7836 */ /* 0x000fc80000000000 */
        /* <DEDUP_REMOVED lines=35> */
[----:B0-----:R-:W-:Y:S02]  /*19bc0*/  IMAD.IADD R4, R18, 0x1, R13 ;  /* 0x0000000112047824 */ /* 0x001fe400078e020d */
[----:B------:R-:W-:-:S04]  /*19bd0*/  VIADD R13, R0, 0x4800 ;  /* 0x00004800000d7836 */ /* 0x000fc80000000000 */
[----:B------:R-:W0:Y:S02]  /*19be0*/  LDSM.16.MT88.4 R4, [R4+0xf200] ;  /* 0x00f200000404783b */ /* 0x000e240000004200 */
[C-C-:B0-----:R-:W-:Y:S02]  /*19bf0*/  PRMT R8, R4.reuse, 0x6420, R5.reuse ;  /* 0x0000642004087816 */ /* 0x141fe40000000005 */
[----:B------:R-:W-:Y:S02]  /*19c00*/  PRMT R9, R4, 0x7531, R5 ;  /* 0x0000753104097816 */ /* 0x000fe40000000005 */
[C-C-:B------:R-:W-:Y:S02]  /*19c10*/  PRMT R10, R6.reuse, 0x6420, R7.reuse ;  /* 0x00006420060a7816 */ /* 0x140fe40000000007 */
[----:B------:R-:W-:-:S05]  /*19c20*/  PRMT R11, R6, 0x7531, R7 ;  /* 0x00007531060b7816 */ /* 0x000fca0000000007 */
[----:B------:R0:W-:Y:S02]  /*19c30*/  STSM.16.M88.4 [R12], R8 ;  /* 0x000000080c007844 */ /* 0x0001e40000000200 */
[C---:B0-----:R-:W-:Y:S02]  /*19c40*/  VIADD R10, R0.reuse, 0x3800 ;  /* 0x00003800000a7836 */ /* 0x041fe40000000000 */
[----:B------:R-:W-:-:S03]  /*19c50*/  VIADD R12, R0, 0x4000 ;  /* 0x00004000000c7836 */ /* 0x000fc60000000000 */
        /* <DEDUP_REMOVED lines=35> */
[C---:B------:R-:W-:Y:S02]  /*19e90*/  VIADD R12, R0.reuse, 0x6800 ;  /* 0x00006800000c7836 */ /* 0x040fe40000000000 */
[----:B------:R-:W-:Y:S02]  /*19ea0*/  VIADD R0, R0, 0x7000 ;  /* 0x0000700000007836 */ /* 0x000fe40000000000 */
[----:B------:R-:W0:Y:S02]  /*19eb0*/  LDSM.16.MT88.4 R4, [R4+0xf200] ;  /* 0x00f200000404783b */ /* 0x000e240000004200 */
        /* <DEDUP_REMOVED lines=20> */
[----:B------:R-:W-:Y:S01]  /*1a000*/  PRMT R9, R4, 0x7531, R5 ;  /* 0x0000753104097816 */ /* 0x000fe20000000005 */
[----:B------:R-:W-:Y:S01]  /*1a010*/  IMAD.IADD R4, R18, 0x1, R13 ;  /* 0x0000000112047824 */ /* 0x000fe200078e020d */
[----:B------:R-:W-:-:S02]  /*1a020*/  PRMT R10, R6, 0x6420, R7 ;  /* 0x00006420060a7816 */ /* 0x000fc40000000007 */
[----:B------:R-:W-:-:S05]  /*1a030*/  PRMT R11, R6, 0x7531, R7 ;  /* 0x00007531060b7816 */ /* 0x000fca0000000007 */
[----:B------:R-:W-:Y:S04]  /*1a040*/  STSM.16.M88.4 [R14], R8 ;  /* 0x000000080e007844 */ /* 0x000fe80000000200 */
[----:B------:R-:W0:Y:S02]  /*1a050*/  LDSM.16.MT88.4 R4, [R4+0xf200] ;  /* 0x00f200000404783b */ /* 0x000e240000004200 */
[C-C-:B0-----:R-:W-:Y:S02]  /*1a060*/  PRMT R8, R4.reuse, 0x6420, R5.reuse ;  /* 0x0000642004087816 */ /* 0x141fe40000000005 */
[----:B------:R-:W-:Y:S02]  /*1a070*/  PRMT R9, R4, 0x7531, R5 ;  /* 0x0000753104097816 */ /* 0x000fe40000000005 */
[----:B------:R-:W-:-:S02]  /*1a080*/  LOP3.LUT R4, R0, R3, RZ, 0xfc, !PT ;  /* 0x0000000300047212 */ /* 0x000fc400078efcff */
[----:B------:R0:W5:Y:S01]  /*1a090*/  LDL.LU R3, [R1+0x28] ;  /* 0x0000280001037983 */ /* 0x0001620000300800 */
[----:B------:R-:W-:Y:S02]  /*1a0a0*/  LOP3.LUT R0, R0, R2, RZ, 0xfc, !PT ;  /* 0x0000000200007212 */ /* 0x000fe400078efcff */
[C-C-:B------:R-:W-:Y:S01]  /*1a0b0*/  PRMT R10, R6.reuse, 0x6420, R7.reuse ;  /* 0x00006420060a7816 */ /* 0x140fe20000000007 */
[----:B------:R0:W5:Y:S01]  /*1a0c0*/  LDL.LU R2, [R1+0x24] ;  /* 0x0000240001027983 */ /* 0x0001620000300800 */
[----:B------:R-:W-:Y:S01]  /*1a0d0*/  PRMT R11, R6, 0x7531, R7 ;  /* 0x00007531060b7816 */ /* 0x000fe20000000007 */
[----:B------:R-:W-:-:S04]  /*1a0e0*/  IMAD.IADD R4, R18, 0x1, R4 ;  /* 0x0000000112047824 */ /* 0x000fc800078e0204 */
[----:B------:R-:W-:Y:S04]  /*1a0f0*/  STSM.16.M88.4 [R12], R8 ;  /* 0x000000080c007844 */ /* 0x000fe80000000200 */
[----:B------:R-:W2:Y:S01]  /*1a100*/  LDSM.16.MT88.4 R4, [R4+0xf200] ;  /* 0x00f200000404783b */ /* 0x000ea20000004200 */
[----:B------:R-:W-:Y:S01]  /*1a110*/  IMAD.IADD R0, R19, 0x1, R0 ;  /* 0x0000000113007824 */ /* 0x000fe200078e0200 */
[C-C-:B--2---:R-:W-:Y:S02]  /*1a120*/  PRMT R8, R4.reuse, 0x6420, R5.reuse ;  /* 0x0000642004087816 */ /* 0x144fe40000000005 */
        /* <DEDUP_REMOVED lines=12> */
.L_x_4028:
[----:B0-----:R-:W0:Y:S01]  /*1a1f0*/  S2R R0, SR_TID.X ;  /* 0x0000000000007919 */ /* 0x001e220000002100 */
[----:B--2--5:R2:W-:Y:S01]  /*1a200*/  SYNCS.ARRIVE.TRANS64.A1T0 RZ, [R3+URZ+0x33450], RZ ;  /* 0x033450ff03ff79a7 */ /* 0x0245e2000810003f */
[----:B------:R3:W5:Y:S01]  /*1a210*/  LDL R8, [R1+0xc] ;  /* 0x00000c0001087983 */ /* 0x0007620000100800 */
[----:B0-----:R-:W-:Y:S01]  /*1a220*/  LOP3.LUT R0, R0, 0x7f, RZ, 0xc0, !PT ;  /* 0x0000007f00007812 */ /* 0x001fe200078ec0ff */
[----:B------:R-:W-:Y:S03]  /*1a230*/  BAR.SYNC.DEFER_BLOCKING 0x2, 0x80 ;  /* 0x0082000000007b1d */ /* 0x000fe60000010000 */
[----:B------:R-:W-:-:S03]  /*1a240*/  ISETP.NE.AND P0, PT, R0, RZ, PT ;  /* 0x000000ff0000720c */ /* 0x000fc60003f05270 */
[----:B------:R3:W5:Y:S10]  /*1a250*/  LDL R0, [R1+0x8] ;  /* 0x0000080001007983 */ /* 0x0007740000100800 */
[----:B--2---:R-:W-:-:S05]  /*1a260*/  @!P0 VIADD R3, R3, 0x33480 ;  /* 0x0003348003038836 */ /* 0x004fca0000000000 */
[----:B------:R-:W-:-:S04]  /*1a270*/  @!P0 PRMT R3, RZ, 0x654, R3 ;  /* 0x00000654ff038816 */ /* 0x000fc80000000003 */
[----:B------:R3:W-:Y:S01]  /*1a280*/  @!P0 SYNCS.ARRIVE.TRANS64.RED.A1T0 RZ, [R3+URZ], RZ ;  /* 0x000000ff03ff89a7 */ /* 0x0007e2000810043f */
[C---:B------:R-:W-:Y:S01]  /*1a290*/  ISETP.GT.AND P0, PT, R2.reuse, UR40, PT ;  /* 0x0000002802007c0c */ /* 0x040fe2000bf04270 */
[----:B------:R-:W-:-:S12]  /*1a2a0*/  VIADD R2, R2, 0xffffffff ;  /* 0xffffffff02027836 */ /* 0x000fd80000000000 */
[----:B---3--:R-:W-:Y:S05]  /*1a2b0*/  @P0 BRA `(.L_x_4029) ;  /* 0xffffffe800000947 */ /* 0x008fea000383ffff */
.L_x_4005:
[----:B------:R-:W2:Y:S01]  /*1a2c0*/  S2R R3, SR_TID.X ;  /* 0x0000000000037919 */ /* 0x000ea20000002100 */
[----:B------:R-:W-:Y:S01]  /*1a2d0*/  BSSY B0, `(.L_x_4030) ;  /* 0x0000011000007945 */ /* 0x000fe20003800000 */
[----:B--2---:R-:W-:-:S04]  /*1a2e0*/  LOP3.LUT R3, R3, 0x7f, RZ, 0xc0, !PT ;  /* 0x0000007f03037812 */ /* 0x004fc800078ec0ff */
[----:B------:R-:W-:-:S13]  /*1a2f0*/  ISETP.NE.AND P0, PT, R3, RZ, PT ;  /* 0x000000ff0300720c */ /* 0x000fda0003f05270 */
[----:B------:R-:W-:Y:S05]  /*1a300*/  @P0 BRA `(.L_x_4031) ;  /* 0x0000000000340947 */ /* 0x000fea0003800000 */
[----:B------:R-:W2:Y:S01]  /*1a310*/  S2R R3, SR_LANEID ;  /* 0x0000000000037919 */ /* 0x000ea20000000000 */
[----:B------:R-:W-:Y:S02]  /*1a320*/  VOTEU.ANY UR4, UPT, PT ;  /* 0x0000000000047886 */ /* 0x000fe400038e0100 */
[----:B-1---5:R-:W2:Y:S08]  /*1a330*/  FLO.U32 R0, UR4 ;  /* 0x0000000400007d00 */ /* 0x022eb000080e0000 */
[----:B------:R-:W1:Y:S01]  /*1a340*/  POPC R5, UR4 ;  /* 0x0000000400057d09 */ /* 0x000e620008000000 */
[----:B--2---:R-:W-:-:S02]  /*1a350*/  ISETP.EQ.U32.AND P1, PT, R0, R3, PT ;  /* 0x000000030000720c */ /* 0x004fc40003f22070 */
[----:B------:R-:W1:Y:S11]  /*1a360*/  LDC.64 R2, c[0x0][0xc80] ;  /* 0x00032000ff027b82 */ /* 0x000e760000000a00 */
[----:B-1----:R-:W2:Y:S01]  /*1a370*/  @P1 ATOMG.E.ADD.STRONG.GPU PT, R3, desc[UR50][R2.64], R5 ;  /* 0x00000005020319a8 */ /* 0x002ea200081ee1f2 */
[----:B------:R-:W1:Y:S02]  /*1a380*/  S2R R4, SR_LTMASK ;  /* 0x0000000000047919 */ /* 0x000e640000003900 */
[----:B-1----:R-:W-:-:S04]  /*1a390*/  LOP3.LUT R4, R4, UR4, RZ, 0xc0, !PT ;  /* 0x0000000404047c12 */ /* 0x002fc8000f8ec0ff */
[----:B0-----:R-:W0:Y:S01]  /*1a3a0*/  POPC R7, R4 ;  /* 0x0000000400077309 */ /* 0x001e220000000000 */
[----:B--2---:R-:W0:Y:S02]  /*1a3b0*/  SHFL.IDX PT, R0, R3, R0, 0x1f ;  /* 0x00001f0003007589 */ /* 0x004e2400000e0000 */
[----:B0-----:R-:W-:-:S05]  /*1a3c0*/  IADD3 R0, R0, UR43, R7 ;  /* 0x0000002b00007c10 */ /* 0x001fca000fffe007 */
[----:B------:R2:W-:Y:S02]  /*1a3d0*/  STL [R1+0x1c], R0 ;  /* 0x00001c0001007387 */ /* 0x0005e40000100800 */
.L_x_4031:
[----:B------:R-:W-:Y:S05]  /*1a3e0*/  BSYNC B0 ;  /* 0x0000000000007941 */ /* 0x000fea0003800000 */
.L_x_4030:
[----:B------:R-:W-:-:S06]  /*1a3f0*/  UISETP.NE.AND UP0, UPT, UR39, 0x3, UPT ;  /* 0x000000032700788c */ /* 0x000fcc000bf05270 */
[----:B------:R-:W-:-:S13]  /*1a400*/  PLOP3.LUT P1, PT, PT, PT, UP0, 0x80, 0x0 ;  /* 0x000000000000781c */ /* 0x000fda0003f2f008 */
[----:B------:R-:W-:Y:S05]  /*1a410*/  @!P1 BRA `(.L_x_4032) ;  /* 0x0000000000049947 */ /* 0x000fea0003800000 */
[----:B------:R-:W-:Y:S01]  /*1a420*/  BPT.TRAP 0x1 ;  /* 0x000000040000795c */ /* 0x000fe20000300000 */
.L_x_4032:
[----:B------:R-:W3:Y:S04]  /*1a430*/  LDL R3, [R1+0xc] ;  /* 0x00000c0001037983 */ /* 0x000ee80000100800 */
[----:B------:R-:W4:Y:S01]  /*1a440*/  LDL R2, [R1+0x8] ;  /* 0x0000080001027983 */ /* 0x000f220000100800 */
[----:B-12--5:R-:W-:Y:S01]  /*1a450*/  IMAD.U32 R0, RZ, RZ, UR45 ;  /* 0x0000002dff007e24 */ /* 0x026fe2000f8e00ff */
[----:B------:R-:W-:Y:S04]  /*1a460*/  BSSY B0, `(.L_x_4033) ;  /* 0x0000007000007945 */ /* 0x000fe80003800000 */
[----:B------:R-:W-:-:S02]  /*1a470*/  ISETP.NE.AND P2, PT, R0, 0x3, PT ;  /* 0x000000030000780c */ /* 0x000fc40003f45270 */
[----:B---3--:R-:W-:-:S04]  /*1a480*/  LOP3.LUT R3, R3, 0x1, RZ, 0x3c, !PT ;  /* 0x0000000103037812 */ /* 0x008fc800078e3cff */
[----:B------:R-:W-:Y:S01]  /*1a490*/  SHF.L.U32 R3, R3, 0x1f, RZ ;  /* 0x0000001f03037819 */ /* 0x000fe200000006ff */
[----:B----4-:R-:W-:-:S04]  /*1a4a0*/  IMAD R0, R2, 0x8, R18 ;  /* 0x0000000802007824 */ /* 0x010fc800078e0212 */
[----:B------:R-:W1:Y:S02]  /*1a4b0*/  SYNCS.PHASECHK.TRANS64.TRYWAIT P1, [R0+URZ+0x33470], R3 ;  /* 0x03347003000075a7 */ /* 0x000e64000802017f */
[----:B-1----:R-:W-:Y:S05]  /*1a4c0*/  @!P1 BRA `(.L_x_4034) ;  /* 0x0000001c00b09947 */ /* 0x002fea0003800000 */
.L_x_4079:
[----:B------:R-:W-:Y:S05]  /*1a4d0*/  BSYNC B0 ;  /* 0x0000000000007941 */ /* 0x000fea0003800000 */
.L_x_4033:
[----:B------:R-:W-:Y:S05]  /*1a4e0*/  @!P2 BRA `(.L_x_4035) ;  /* 0x000000000004a947 */ /* 0x000fea0003800000 */
[----:B------:R-:W-:Y:S01]  /*1a4f0*/  BPT.TRAP 0x1 ;  /* 0x000000040000795c */ /* 0x000fe20000300000 */
.L_x_4035:
[----:B------:R-:W1:Y:S02]  /*1a500*/  LDL R2, [R1+0xc] ;  /* 0x00000c0001027983 */ /* 0x000e640000100800 */
[----:B-1----:R-:W-:-:S04]  /*1a510*/  SHF.L.U32 R3, R2, 0x1f, RZ ;  /* 0x0000001f02037819 */ /* 0x002fc800000006ff */
[----:B------:R-:W1:Y:S02]  /*1a520*/  SYNCS.PHASECHK.TRANS64.TRYWAIT P1, [R0+URZ+0x33460], R3 ;  /* 0x03346003000075a7 */ /* 0x000e64000802017f */
[----:B-1----:R-:W-:Y:S05]  /*1a530*/  @!P1 BRA `(.L_x_4036) ;  /* 0x0000001c00a89947 */ /* 0x002fea0003800000 */
.L_x_4080:
[----:B------:R-:W2:Y:S04]  /*1a540*/  LDL R2, [R1+0x8] ;  /* 0x0000080001027983 */ /* 0x000ea80000100800 */
[----:B------:R-:W1:Y:S04]  /*1a550*/  LDL R15, [R1+0x4] ;  /* 0x00000400010f7983 */ /* 0x000e680000100800 */
[----:B------:R-:W3:Y:S01]  /*1a560*/  LDL R17, [R1] ;  /* 0x0000000001117983 */ /* 0x000ee20000100800 */
[----:B------:R-:W-:Y:S05]  /*1a570*/  WARPSYNC.ALL ;  /* 0x0000000000007948 */ /* 0x000fea0003800000 */
[----:B--2---:R-:W-:-:S05]  /*1a580*/  IMAD R2, R2, 0x7800, RZ ;  /* 0x0000780002027824 */ /* 0x004fca00078e02ff */
[----:B-1----:R-:W-:-:S05]  /*1a590*/  LOP3.LUT R3, R2, R15, RZ, 0xfc, !PT ;  /* 0x0000000f02037212 */ /* 0x002fca00078efcff */
[----:B------:R-:W-:-:S06]  /*1a5a0*/  IMAD.IADD R4, R18, 0x1, R3 ;  /* 0x0000000112047824 */ /* 0x000fcc00078e0203 */
[----:B0-----:R-:W0:Y:S01]  /*1a5b0*/  LDSM.16.MT88.4 R4, [R4+0xf200] ;  /* 0x00f200000404783b */ /* 0x001e220000004200 */
[C---:B---3--:R-:W-:Y:S01]  /*1a5c0*/  LOP3.LUT R3, R2.reuse, R17, RZ, 0xfc, !PT ;  /* 0x0000001102037212 */ /* 0x048fe200078efcff */
[----:B------:R-:W-:-:S04]  /*1a5d0*/  VIADD R13, R2, 0x2800 ;  /* 0x00002800020d7836 */ /* 0x000fc80000000000 */
[----:B------:R-:W-:Y:S01]  /*1a5e0*/  IMAD.IADD R3, R19, 0x1, R3 ;  /* 0x0000000113037824 */ /* 0x000fe200078e0203 */
        /* <DEDUP_REMOVED lines=8> */
[C---:B0-----:R-:W-:Y:S02]  /*1a670*/  VIADD R3, R2.reuse, 0x800 ;  /* 0x0000080002037836 */ /* 0x041fe40000000000 */
[----:B------:R-:W-:Y:S01]  /*1a680*/  VIADD R20, R2, 0x5000 ;  /* 0x0000500002147836 */ /* 0x000fe20000000000 */
[C-C-:B-1----:R-:W-:Y:S02]  /*1a690*/  PRMT R8, R4.reuse, 0x6420, R5.reuse ;  /* 0x0000642004087816 */ /* 0x142fe40000000005 */
[----:B------:R-:W-:Y:S02]  /*1a6a0*/  PRMT R9, R4, 0x7531, R5 ;  /* 0x0000753104097816 */ /* 0x000fe40000000005 */
[----:B------:R-:W-:Y:S02]  /*1a6b0*/  LOP3.LUT R4, R3, R17, RZ, 0xfc, !PT ;  /* 0x0000001103047212 */ /* 0x000fe400078efcff */
[----:B------:R-:W-:-:S02]  /*1a6c0*/  PRMT R10, R6, 0x6420, R7 ;  /* 0x00006420060a7816 */ /* 0x000fc40000000007 */
[----:B------:R-:W-:Y:S01]  /*1a6d0*/  PRMT R11, R6, 0x7531, R7 ;  /* 0x00007531060b7816 */ /* 0x000fe20000000007 */
[----:B------:R-:W-:-:S05]  /*1a6e0*/  IMAD.IADD R4, R19, 0x1, R4 ;  /* 0x0000000113047824 */ /* 0x000fca00078e0204 */
[----:B------:R0:W-:Y:S02]  /*1a6f0*/  STSM.16.M88.4 [R4], R8 ;  /* 0x0000000804007844 */ /* 0x0001e40000000200 */
[----:B0-----:R-:W-:-:S05]  /*1a700*/  LOP3.LUT R4, R20, R15, RZ, 0xfc, !PT ;  /* 0x0000000f14047212 */ /* 0x001fca00078efcff */
[----:B------:R-:W-:-:S06]  /*1a710*/  IMAD.IADD R4, R18, 0x1, R4 ;  /* 0x0000000112047824 */ /* 0x000fcc00078e0204 */
[----:B------:R-:W0:Y:S01]  /*1a720*/  LDSM.16.MT88.4 R4, [R4+0xf200] ;  /* 0x00f200000404783b */ /* 0x000e220000004200 */
[----:B------:R-:W-:Y:S01]  /*1a730*/  VIADD R12, R2, 0x1000 ;  /* 0x00001000020c7836 */ /* 0x000fe20000000000 */
[----:B------:R-:W-:-:S05]  /*1a740*/  LOP3.LUT R3, R3, R15, RZ, 0xfc, !PT ;  /* 0x0000000f03037212 */ /* 0x000fca00078efcff */
[----:B------:R-:W-:Y:S01]  /*1a750*/  IMAD.IADD R3, R18, 0x1, R3 ;  /* 0x0000000112037824 */ /* 0x000fe200078e0203 */
[C-C-:B0-----:R-:W-:Y:S02]  /*1a760*/  PRMT R8, R4.reuse, 0x6420, R5.reuse ;  /* 0x0000642004087816 */ /* 0x141fe40000000005 */
[----:B------:R-:W-:Y:S02]  /*1a770*/  PRMT R9, R4, 0x7531, R5 ;  /* 0x0000753104097816 */ /* 0x000fe40000000005 */
[----:B------:R-:W-:Y:S02]  /*1a780*/  LOP3.LUT R4, R12, R17, RZ, 0xfc, !PT ;  /* 0x000000110c047212 */ /* 0x000fe400078efcff */
[C-C-:B------:R-:W-:Y:S02]  /*1a790*/  PRMT R10, R6.reuse, 0x6420, R7.reuse ;  /* 0x00006420060a7816 */ /* 0x140fe40000000007 */
[----:B------:R-:W-:Y:S01]  /*1a7a0*/  PRMT R11, R6, 0x7531, R7 ;  /* 0x00007531060b7816 */ /* 0x000fe20000000007 */
[----:B------:R-:W-:-:S05]  /*1a7b0*/  IMAD.IADD R4, R19, 0x1, R4 ;  /* 0x0000000113047824 */ /* 0x000fca00078e0204 */
[----:B------:R-:W-:Y:S04]  /*1a7c0*/  STSM.16.M88.4 [R4], R8 ;  /* 0x0000000804007844 */ /* 0x000fe80000000200 */
[----:B------:R0:W1:Y:S01]  /*1a7d0*/  LDSM.16.MT88.4 R4, [R3+0xf200] ;  /* 0x00f200000304783b */ /* 0x0000620000004200 */
        /* <DEDUP_REMOVED lines=9> */
[----:B------:R-:W-:-:S05]  /*1a870*/  LOP3.LUT R4, R3, R15, RZ, 0xfc, !PT ;  /* 0x0000000f03047212 */ /* 0x000fca00078efcff */
[----:B------:R-:W-:-:S06]  /*1a880*/  IMAD.IADD R4, R18, 0x1, R4 ;  /* 0x0000000112047824 */ /* 0x000fcc00078e0204 */
[----:B------:R-:W0:Y:S02]  /*1a890*/  LDSM.16.MT88.4 R4, [R4+0xf200] ;  /* 0x00f200000404783b */ /* 0x000e240000004200 */
[C-C-:B0-----:R-:W-:Y:S02]  /*1a8a0*/  PRMT R8, R4.reuse, 0x6420, R5.reuse ;  /* 0x0000642004087816 */ /* 0x141fe40000000005 */
[----:B------:R-:W-:Y:S01]  /*1a8b0*/  PRMT R9, R4, 0x7531, R5 ;  /* 0x0000753104097816 */ /* 0x000fe20000000005 */
[----:B------:R-:W-:Y:S02]  /*1a8c0*/  IMAD.MOV.U32 R5, RZ, RZ, R17 ;  /* 0x000000ffff057224 */ /* 0x000fe400078e0011 */
[----:B------:R-:W-:-:S05]  /*1a8d0*/  VIADD R17, R2, 0x2000 ;  /* 0x0000200002117836 */ /* 0x000fca0000000000 */
        /* <DEDUP_REMOVED lines=8> */
[----:B------:R-:W-:Y:S02]  /*1a960*/  IMAD.IADD R4, R18, 0x1, R4 ;  /* 0x0000000112047824 */ /* 0x000fe400078e0204 */
[----:B------:R-:W-:-:S04]  /*1a970*/  IMAD.MOV.U32 R10, RZ, RZ, R5 ;  /* 0x000000ffff0a7224 */ /* 0x000fc800078e0005 */
[----:B------:R-:W0:Y:S02]  /*1a980*/  LDSM.16.MT88.4 R4, [R4+0xf200] ;  /* 0x00f200000404783b */ /* 0x000e240000004200 */
[C-C-:B0-----:R-:W-:Y:S02]  /*1a990*/  PRMT R8, R4.reuse, 0x6420, R5.reuse ;  /* 0x0000642004087816 */ /* 0x141fe40000000005 */
[----:B------:R-:W-:Y:S01]  /*1a9a0*/  PRMT R9, R4, 0x7531, R5 ;  /* 0x0000753104097816 */ /* 0x000fe20000000005 */
[----:B------:R-:W-:Y:S02]  /*1a9b0*/  IMAD.MOV.U32 R4, RZ, RZ, R10 ;  /* 0x000000ffff047224 */ /* 0x000fe400078e000a */
[----:B------:R-:W-:-:S03]  /*1a9c0*/  IMAD.MOV.U32 R5, RZ, RZ, R11 ;  /* 0x000000ffff057224 */ /* 0x000fc600078e000b */
[----:B------:R-:W-:Y:S02]  /*1a9d0*/  LOP3.LUT R13, R13, R4, RZ, 0xfc, !PT ;  /* 0x000000040d0d7212 */ /* 0x000fe400078efcff */
[C-C-:B------:R-:W-:Y:S02]  /*1a9e0*/  PRMT R10, R6.reuse, 0x6420, R7.reuse ;  /* 0x00006420060a7816 */ /* 0x140fe40000000007 */
[----:B------:R-:W-:Y:S01]  /*1a9f0*/  PRMT R11, R6, 0x7531, R7 ;  /* 0x00007531060b7816 */ /* 0x000fe20000000007 */
[----:B------:R-:W-:Y:S01]  /*1aa00*/  IMAD.IADD R13, R19, 0x1, R13 ;  /* 0x00000001130d7824 */ /* 0x000fe200078e020d */
[----:B------:R-:W-:-:S04]  /*1aa10*/  LOP3.LUT R12, R12, R5, RZ, 0xfc, !PT ;  /* 0x000000050c0c7212 */ /* 0x000fc800078efcff */
[----:B------:R0:W-:Y:S02]  /*1aa20*/  STSM.16.M88.4 [R13], R8 ;  /* 0x000000080d007844 */ /* 0x0001e40000000200 */
[----:B0-----:R-:W-:Y:S02]  /*1aa30*/  IMAD.MOV.U32 R13, RZ, RZ, R4 ;  /* 0x000000ffff0d7224 */ /* 0x001fe400078e0004 */
[----:B------:R-:W-:Y:S02]  /*1aa40*/  IMAD.IADD R4, R18, 0x1, R12 ;  /* 0x0000000112047824 */ /* 0x000fe400078e020c */
[----:B------:R-:W-:-:S04]  /*1aa50*/  IMAD.MOV.U32 R12, RZ, RZ, R5 ;  /* 0x000000ffff0c7224 */ /* 0x000fc800078e0005 */
[----:B------:R-:W0:Y:S01]  /*1aa60*/  LDSM.16.MT88.4 R4, [R4+0xf200] ;  /* 0x00f200000404783b */ /* 0x000e220000004200 */
[----:B------:R-:W-:-:S05]  /*1aa70*/  LOP3.LUT R3, R3, R13, RZ, 0xfc, !PT ;  /* 0x0000000d03037212 */ /* 0x000fca00078efcff */
[----:B------:R-:W-:Y:S01]  /*1aa80*/  IMAD.IADD R3, R19, 0x1, R3 ;  /* 0x0000000113037824 */ /* 0x000fe200078e0203 */
[C-C-:B0-----:R-:W-:Y:S02]  /*1aa90*/  PRMT R8, R4.reuse, 0x6420, R5.reuse ;  /* 0x0000642004087816 */ /* 0x141fe40000000005 */
[----:B------:R-:W-:Y:S02]  /*1aaa0*/  PRMT R9, R4, 0x7531, R5 ;  /* 0x0000753104097816 */ /* 0x000fe40000000005 */
[C-C-:B------:R-:W-:Y:S02]  /*1aab0*/  PRMT R10, R6.reuse, 0x6420, R7.reuse ;  /* 0x00006420060a7816 */ /* 0x140fe40000000007 */
[----:B------:R-:W-:-:S05]  /*1aac0*/  PRMT R11, R6, 0x7531, R7 ;  /* 0x00007531060b7816 */ /* 0x000fca0000000007 */
[----:B------:R0:W-:Y:S02]  /*1aad0*/  STSM.16.M88.4 [R3], R8 ;  /* 0x0000000803007844 */ /* 0x0001e40000000200 */
[----:B0-----:R-:W-:-:S05]  /*1aae0*/  VIADD R3, R2, 0x3800 ;  /* 0x0000380002037836 */ /* 0x001fca0000000000 */
[----:B------:R-:W-:-:S05]  /*1aaf0*/  LOP3.LUT R4, R3, R12, RZ, 0xfc, !PT ;  /* 0x0000000c03047212 */ /* 0x000fca00078efcff */
[----:B------:R-:W-:-:S06]  /*1ab00*/  IMAD.IADD R4, R18, 0x1, R4 ;  /* 0x0000000112047824 */ /* 0x000fcc00078e0204 */
        /* <DEDUP_REMOVED lines=13> */
[----:B0-----:R-:W-:Y:S01]  /*1abe0*/  VIADD R3, R2, 0x4000 ;  /* 0x0000400002037836 */ /* 0x001fe20000000000 */
[----:B------:R-:W-:Y:S02]  /*1abf0*/  LOP3.LUT R14, R14, R12, RZ, 0xfc, !PT ;  /* 0x0000000c0e0e7212 */ /* 0x000fe400078efcff */
[C-C-:B-1----:R-:W-:Y:S02]  /*1ac00*/  PRMT R8, R4.reuse, 0x6420, R5.reuse ;  /* 0x0000642004087816 */ /* 0x142fe40000000005 */
[----:B------:R-:W-:Y:S01]  /*1ac10*/  PRMT R9, R4, 0x7531, R5 ;  /* 0x0000753104097816 */ /* 0x000fe20000000005 */
[----:B------:R-:W-:-:S05]  /*1ac20*/  IMAD.MOV.U32 R5, RZ, RZ, R11 ;  /* 0x000000ffff057224 */ /* 0x000fca00078e000b */
[----:B------:R-:W-:Y:S02]  /*1ac30*/  LOP3.LUT R4, R3, R5, RZ, 0xfc, !PT ;  /* 0x0000000503047212 */ /* 0x000fe400078efcff */
[C-C-:B------:R-:W-:Y:S02]  /*1ac40*/  PRMT R10, R6.reuse, 0x6420, R7.reuse ;  /* 0x00006420060a7816 */ /* 0x140fe40000000007 */
[----:B------:R-:W-:Y:S01]  /*1ac50*/  PRMT R11, R6, 0x7531, R7 ;  /* 0x00007531060b7816 */ /* 0x000fe20000000007 */
[----:B------:R-:W-:-:S05]  /*1ac60*/  IMAD.IADD R4, R19, 0x1, R4 ;  /* 0x0000000113047824 */ /* 0x000fca00078e0204 */
[----:B------:R0:W-:Y:S02]  /*1ac70*/  STSM.16.M88.4 [R4], R8 ;  /* 0x0000000804007844 */ /* 0x0001e40000000200 */
[----:B0-----:R-:W-:Y:S02]  /*1ac80*/  IMAD.IADD R4, R18, 0x1, R14 ;  /* 0x0000000112047824 */ /* 0x001fe400078e020e */
[----:B------:R-:W-:-:S04]  /*1ac90*/  IMAD.MOV.U32 R14, RZ, RZ, R5 ;  /* 0x000000ffff0e7224 */ /* 0x000fc800078e0005 */
        /* <DEDUP_REMOVED lines=10> */
[----:B0-----:R-:W-:-:S05]  /*1ad40*/  IMAD.MOV.U32 R11, RZ, RZ, R5 ;  /* 0x000000ffff0b7224 */ /* 0x001fca00078e0005 */
[----:B------:R-:W-:-:S05]  /*1ad50*/  LOP3.LUT R3, R3, R11, RZ, 0xfc, !PT ;  /* 0x0000000b03037212 */ /* 0x000fca00078efcff */
[----:B------:R-:W-:-:S05]  /*1ad60*/  IMAD.IADD R3, R18, 0x1, R3 ;  /* 0x0000000112037824 */ /* 0x000fca00078e0203 */
[----:B------:R0:W1:Y:S02]  /*1ad70*/  LDSM.16.MT88.4 R4, [R3+0xf200] ;  /* 0x00f200000304783b */ /* 0x0000640000004200 */
[----:B0-----:R-:W-:-:S05]  /*1ad80*/  LOP3.LUT R3, R20, R14, RZ, 0xfc, !PT ;  /* 0x0000000e14037212 */ /* 0x001fca00078efcff */
[----:B------:R-:W-:Y:S01]  /*1ad90*/  IMAD.IADD R3, R19, 0x1, R3 ;  /* 0x0000000113037824 */ /* 0x000fe200078e0203 */
[C-C-:B-1----:R-:W-:Y:S02]  /*1ada0*/  PRMT R8, R4.reuse, 0x6420, R5.reuse ;  /* 0x0000642004087816 */ /* 0x142fe40000000005 */
[----:B------:R-:W-:Y:S01]  /*1adb0*/  PRMT R9, R4, 0x7531, R5 ;  /* 0x0000753104097816 */ /* 0x000fe20000000005 */
[----:B------:R-:W-:Y:S01]  /*1adc0*/  IMAD.MOV.U32 R5, RZ, RZ, R11 ;  /* 0x000000ffff057224 */ /* 0x000fe200078e000b */
[C-C-:B------:R-:W-:Y:S02]  /*1add0*/  PRMT R10, R6.reuse, 0x6420, R7.reuse ;  /* 0x00006420060a7816 */ /* 0x140fe40000000007 */
[----:B------:R-:W-:-:S05]  /*1ade0*/  PRMT R11, R6, 0x7531, R7 ;  /* 0x00007531060b7816 */ /* 0x000fca0000000007 */
[----:B------:R0:W-:Y:S02]  /*1adf0*/  STSM.16.M88.4 [R3], R8 ;  /* 0x0000000803007844 */ /* 0x0001e40000000200 */
[----:B0-----:R-:W-:Y:S02]  /*1ae00*/  IMAD.MOV.U32 R11, RZ, RZ, R5 ;  /* 0x000000ffff0b7224 */ /* 0x001fe400078e0005 */
[----:B------:R-:W-:-:S05]  /*1ae10*/  VIADD R3, R2, 0x6800 ;  /* 0x0000680002037836 */ /* 0x000fca0000000000 */
[----:B------:R-:W-:-:S05]  /*1ae20*/  LOP3.LUT R4, R3, R11, RZ, 0xfc, !PT ;  /* 0x0000000b03047212 */ /* 0x000fca00078efcff */
[----:B------:R-:W-:-:S06]  /*1ae30*/  IMAD.IADD R4, R18, 0x1, R4 ;  /* 0x0000000112047824 */ /* 0x000fcc00078e0204 */
[----:B------:R-:W0:Y:S02]  /*1ae40*/  LDSM.16.MT88.4 R4, [R4+0xf200] ;  /* 0x00f200000404783b */ /* 0x000e240000004200 */
[C-C-:B0-----:R-:W-:Y:S02]  /*1ae50*/  PRMT R8, R4.reuse, 0x6420, R5.reuse ;  /* 0x0000642004087816 */ /* 0x141fe40000000005 */
[----:B------:R-:W-:Y:S02]  /*1ae60*/  PRMT R9, R4, 0x7531, R5 ;  /* 0x0000753104097816 */ /* 0x000fe40000000005 */
[----:B------:R-:W-:Y:S01]  /*1ae70*/  LOP3.LUT R4, R15, R14, RZ, 0xfc, !PT ;  /* 0x0000000e0f047212 */ /* 0x000fe200078efcff */
[----:B------:R-:W-:Y:S01]  /*1ae80*/  IMAD.MOV.U32 R15, RZ, RZ, R11 ;  /* 0x000000ffff0f7224 */ /* 0x000fe200078e000b */
[C-C-:B------:R-:W-:Y:S02]  /*1ae90*/  PRMT R10, R6.reuse, 0x6420, R7.reuse ;  /* 0x00006420060a7816 */ /* 0x140fe40000000007 */
[----:B------:R-:W-:Y:S01]  /*1aea0*/  PRMT R11, R6, 0x7531, R7 ;  /* 0x00007531060b7816 */ /* 0x000fe20000000007 */
[----:B------:R-:W-:Y:S01]  /*1aeb0*/  IMAD.IADD R4, R19, 0x1, R4 ;  /* 0x0000000113047824 */ /* 0x000fe200078e0204 */
[----:B------:R-:W-:-:S04]  /*1aec0*/  LOP3.LUT R17, R17, R15, RZ, 0xfc, !PT ;  /* 0x0000000f11117212 */ /* 0x000fc800078efcff */
[----:B------:R0:W-:Y:S02]  /*1aed0*/  STSM.16.M88.4 [R4], R8 ;  /* 0x0000000804007844 */ /* 0x0001e40000000200 */
[----:B0-----:R-:W-:-:S06]  /*1aee0*/  IMAD.IADD R4, R18, 0x1, R17 ;  /* 0x0000000112047824 */ /* 0x001fcc00078e0211 */
[----:B------:R-:W0:Y:S01]  /*1aef0*/  LDSM.16.MT88.4 R4, [R4+0xf200] ;  /* 0x00f200000404783b */ /* 0x000e220000004200 */
[----:B------:R-:W-:Y:S02]  /*1af00*/  LOP3.LUT R13, R13, R14, RZ, 0xfc, !PT ;  /* 0x0000000e0d0d7212 */ /* 0x000fe400078efcff */
[----:B------:R-:W-:-:S03]  /*1af10*/  LOP3.LUT R12, R12, R15, RZ, 0xfc, !PT ;  /* 0x0000000f0c0c7212 */ /* 0x000fc600078efcff */
[----:B------:R-:W-:Y:S01]  /*1af20*/  IMAD.IADD R13, R19, 0x1, R13 ;  /* 0x00000001130d7824 */ /* 0x000fe200078e020d */
[C-C-:B0-----:R-:W-:Y:S02]  /*1af30*/  PRMT R8, R4.reuse, 0x6420, R5.reuse ;  /* 0x0000642004087816 */ /* 0x141fe40000000005 */
[----:B------:R-:W-:Y:S01]  /*1af40*/  PRMT R9, R4, 0x7531, R5 ;  /* 0x0000753104097816 */ /* 0x000fe20000000005 */
[----:B------:R-:W-:Y:S01]  /*1af50*/  IMAD.IADD R4, R18, 0x1, R12 ;  /* 0x0000000112047824 */ /* 0x000fe200078e020c */
[C-C-:B------:R-:W-:Y:S02]  /*1af60*/  PRMT R10, R6.reuse, 0x6420, R7.reuse ;  /* 0x00006420060a7816 */ /* 0x140fe40000000007 */
[----:B------:R-:W-:-:S05]  /*1af70*/  PRMT R11, R6, 0x7531, R7 ;  /* 0x00007531060b7816 */ /* 0x000fca0000000007 */
[----:B------:R-:W-:Y:S04]  /*1af80*/  STSM.16.M88.4 [R13], R8 ;  /* 0x000000080d007844 */ /* 0x000fe80000000200 */
        /* <DEDUP_REMOVED lines=9> */
[----:B------:R-:W-:-:S04]  /*1b020*/  IMAD.IADD R5, R18, 0x1, R5 ;  /* 0x0000000112057824 */ /* 0x000fc800078e0205 */
[----:B------:R-:W-:Y:S04]  /*1b030*/  STSM.16.M88.4 [R3], R8 ;  /* 0x0000000803007844 */ /* 0x000fe80000000200 */
[----:B------:R-:W0:Y:S01]  /*1b040*/  LDSM.16.MT88.4 R4, [R5+0xf200] ;  /* 0x00f200000504783b */ /* 0x000e220000004200 */
[----:B------:R-:W-:-:S05]  /*1b050*/  LOP3.LUT R2, R2, R14, RZ, 0xfc, !PT ;  /* 0x0000000e02027212 */ /* 0x000fca00078efcff */
[----:B------:R-:W-:Y:S01]  /*1b060*/  IMAD.IADD R19, R19, 0x1, R2 ;  /* 0x0000000113137824 */ /* 0x000fe200078e0202 */
[C-C-:B0-----:R-:W-:Y:S02]  /*1b070*/  PRMT R8, R4.reuse, 0x6420, R5.reuse ;  /* 0x0000642004087816 */ /* 0x141fe40000000005 */
        /* <DEDUP_REMOVED lines=12> */
.L_x_4037:
        /* <DEDUP_REMOVED lines=14> */
.L_x_3980:
[----:B------:R-:W-:Y:S05]  /*1b220*/  BSYNC B7 ;  /* 0x0000000000077941 */ /* 0x000fea0003800000 */
.L_x_3978:
[----:B------:R2:W5:Y:S01]  /*1b230*/  LDL R2, [R1+0x1c] ;  /* 0x00001c0001027983 */ /* 0x0005620000100800 */
[----:B------:R-:W-:-:S13]  /*1b240*/  LOP3.LUT P1, RZ, R16, 0x4, RZ, 0xc0, !PT ;  /* 0x0000000410ff7812 */ /* 0x000fda000782c0ff */
[----:B--2---:R-:W-:Y:S05]  /*1b250*/  @!P1 BRA `(.L_x_4038) ;  /* 0x0000000000249947 */ /* 0x004fea0003800000 */
[----:B------:R-:W2:Y:S08]  /*1b260*/  S2UR UR5, SR_CgaCtaId ;  /* 0x00000000000579c3 */ /* 0x000eb00000008800 */
[----:B------:R-:W-:Y:S06]  /*1b270*/  BAR.SYNC.DEFER_BLOCKING 0x5, 0x180 ;  /* 0x0146000000007b1d */ /* 0x000fec0000010000 */
[----:B------:R-:W-:-:S02]  /*1b280*/  UMOV UR4, 0x400 ;  /* 0x0000040000047882 */ /* 0x000fc40000000000 */
[----:B--2---:R-:W-:-:S06]  /*1b290*/  ULEA UR4, UR5, UR4, 0x18 ;  /* 0x0000000405047291 */ /* 0x004fcc000f8ec03f */
[----:B------:R-:W-:-:S05]  /*1b2a0*/  IMAD.U32 R18, RZ, RZ, UR4 ;  /* 0x00000004ff127e24 */ /* 0x000fca000f8e00ff */
[----:B-----5:R-:W2:Y:S04]  /*1b2b0*/  LDS R2, [R18+0x334d0] ;  /* 0x0334d00012027984 */ /* 0x020ea80000000800 */
[----:B--2---:R2:W-:Y:S01]  /*1b2c0*/  STL [R1+0x1c], R2 ;  /* 0x00001c0201007387 */ /* 0x0045e20000100800 */
[----:B------:R-:W-:Y:S06]  /*1b2d0*/  BAR.ARV 0x4, 0x180 ;  /* 0x0106000000007b1d */ /* 0x000fec0000002000 */
[----:B------:R-:W-:Y:S05]  /*1b2e0*/  BRA `(.L_x_4039) ;  /* 0x0000000000207947 */ /* 0x000fea0003800000 */
.L_x_4038:
[----:B-1----:R-:W1:Y:S01]  /*1b2f0*/  @!P0 S2R R3, SR_CgaCtaId ;  /* 0x0000000000038919 */ /* 0x002e620000008800 */
[----:B0-----:R-:W-:Y:S01]  /*1b300*/  @!P0 MOV R0, 0x400 ;  /* 0x0000040000008802 */ /* 0x001fe20000000f00 */
[----:B------:R-:W-:Y:S03]  /*1b310*/  BAR.SYNC.DEFER_BLOCKING 0x4, 0x180 ;  /* 0x0106000000007b1d */ /* 0x000fe60000010000 */
[----:B-1----:R-:W-:-:S03]  /*1b320*/  @!P0 LEA R18, R3, R0, 0x18 ;  /* 0x0000000003128211 */ /* 0x002fc600078ec0ff */
[----:B-----5:R-:W0:Y:S04]  /*1b330*/  SHFL.IDX PT, R0, R2, RZ, 0x1f ;  /* 0x00001fff02007589 */ /* 0x020e2800000e0000 */
[----:B------:R3:W-:Y:S04]  /*1b340*/  @!P0 STS [R18+0x334d0], R2 ;  /* 0x0334d00212008388 */ /* 0x0007e80000000800 */
[----:B0-----:R3:W-:Y:S01]  /*1b350*/  STL [R1+0x1c], R0 ;  /* 0x00001c0001007387 */ /* 0x0017e20000100800 */
[----:B------:R-:W-:Y:S06]  /*1b360*/  BAR.ARV 0x5, 0x180 ;  /* 0x0146000000007b1d */ /* 0x000fec0000002000 */
.L_x_4039:
[----:B01-3--:R-:W3:Y:S01]  /*1b370*/  LDL R0, [R1+0x1c] ;  /* 0x00001c0001007983 */ /* 0x00bee20000100800 */
[----:B------:R-:W-:Y:S02]  /*1b380*/  ULDC UR4, c[0x0][0xc38] ;  /* 0x00030e0000047ab9 */ /* 0x000fe40000000800 */
[----:B---3--:R-:W-:-:S13]  /*1b390*/  ISETP.GE.AND P0, PT, R0, UR4, PT ;  /* 0x0000000400007c0c */ /* 0x008fda000bf06270 */
[----:B------:R-:W-:Y:S05]  /*1b3a0*/  @!P0 BRA `(.L_x_4040) ;  /* 0xffffffb4005c8947 */ /* 0x000fea000383ffff */
.L_x_3969:
[----:B--2---:R-:W2:Y:S01]  /*1b3b0*/  LDL.LU R0, [R1+0x20] ;  /* 0x0000200001007983 */ /* 0x004ea20000300800 */
        /* <DEDUP_REMOVED lines=11> */
.L_x_4081:
[----:B------:R-:W-:Y:S05]  /*1b470*/  BSYNC B0 ;  /* 0x0000000000007941 */ /* 0x000fea0003800000 */
.L_x_4041:
[----:B------:R-:W-:-:S03]  /*1b480*/  UMOV UR4, 0xffffffff ;  /* 0xffffffff00047882 */ /* 0x000fc60000000000 */
[----:B------:R-:W-:Y:S05]  /*1b490*/  BRA.DIV UR4, `(.L_x_4043) ;  /* 0x0000000e04f87947 */ /* 0x000fea000b800000 */
[----:B------:R-:W1:Y:S02]  /*1b4a0*/  S2R R2, SR_TID.X ;  /* 0x0000000000027919 */ /* 0x000e640000002100 */
[----:B-1----:R-:W-:-:S04]  /*1b4b0*/  SHF.R.U32.HI R2, RZ, 0x5, R2 ;  /* 0x00000005ff027819 */ /* 0x002fc80000011602 */
[----:B------:R-:W-:-:S05]  /*1b4c0*/  LOP3.LUT R2, R2, 0x3, RZ, 0xc0, !PT ;  /* 0x0000000302027812 */ /* 0x000fca00078ec0ff */
[----:B------:R1:W2:Y:S02]  /*1b4d0*/  SHFL.IDX PT, R14, R2, RZ, 0x1f ;  /* 0x00001fff020e7589 */ /* 0x0002a400000e0000 */
.L_x_4084:
[----:B--2---:R-:W-:Y:S01]  /*1b4e0*/  ISETP.NE.AND P0, PT, R14, RZ, PT ;  /* 0x000000ff0e00720c */ /* 0x004fe20003f05270 */
[----:B------:R-:W-:-:S12]  /*1b4f0*/  BSSY B0, `(.L_x_4044) ;  /* 0x000002e000007945 */ /* 0x000fd80003800000 */
[----:B------:R-:W-:Y:S05]  /*1b500*/  @P0 BRA `(.L_x_4045) ;  /* 0x0000000000b00947 */ /* 0x000fea0003800000 */
[----:B------:R-:W-:-:S03]  /*1b510*/  UMOV UR4, 0xffffffff ;  /* 0xffffffff00047882 */ /* 0x000fc60000000000 */
[----:B------:R-:W-:Y:S05]  /*1b520*/  BRA.DIV UR4, `(.L_x_4046) ;  /* 0x0000001204087947 */ /* 0x000fea000b800000 */
[----:B------:R-:W-:-:S13]  /*1b530*/  ELECT P6, URZ, PT ;  /* 0x00000000003f782f */ /* 0x000fda00038c0000 */
.L_x_4087:
[----:B------:R-:W-:Y:S05]  /*1b540*/  @!P6 BRA `(.L_x_4045) ;  /* 0x0000000000a0e947 */ /* 0x000fea0003800000 */
[----:B------:R-:W-:-:S06]  /*1b550*/  ULOP3.LUT UR4, UR38, 0x2, URZ, 0xfc, !UPT ;  /* 0x0000000226047892 */ /* 0x000fcc000f8efc3f */
[----:B-1----:R-:W-:-:S05]  /*1b560*/  IMAD.U32 R2, RZ, RZ, UR4 ;  /* 0x00000004ff027e24 */ /* 0x002fca000f8e00ff */
[----:B------:R-:W-:-:S13]  /*1b570*/  ISETP.NE.AND P0, PT, R2, 0x3, PT ;  /* 0x000000030200780c */ /* 0x000fda0003f05270 */
[----:B------:R-:W-:Y:S05]  /*1b580*/  @!P0 BRA `(.L_x_4047) ;  /* 0x0000000000048947 */ /* 0x000fea0003800000 */
[----:B------:R-:W-:Y:S01]  /*1b590*/  BPT.TRAP 0x1 ;  /* 0x000000040000795c */ /* 0x000fe20000300000 */
.L_x_4047:
        /* <DEDUP_REMOVED lines=14> */
.L_x_4088:
[----:B------:R-:W1:Y:S02]  /*1b680*/  SYNCS.PHASECHK.TRANS64.TRYWAIT P1, [R7+URZ], R2 ;  /* 0x00000002070075a7 */ /* 0x000e64000802017f */
[----:B-1----:R-:W-:Y:S05]  /*1b690*/  @!P1 BRA `(.L_x_4049) ;  /* 0x0000000c00e09947 */ /* 0x002fea0003800000 */
.L_x_4089:
[----:B------:R-:W-:Y:S05]  /*1b6a0*/  @!P0 BRA `(.L_x_4050) ;  /* 0x0000000000048947 */ /* 0x000fea0003800000 */
[----:B------:R-:W-:Y:S01]  /*1b6b0*/  BPT.TRAP 0x1 ;  /* 0x000000040000795c */ /* 0x000fe20000300000 */
.L_x_4050:
[----:B------:R-:W2:Y:S02]  /*1b6c0*/  LDL.LU R4, [R1+0x8] ;  /* 0x0000080001047983 */ /* 0x000ea40000300800 */
[----:B--2---:R-:W-:-:S04]  /*1b6d0*/  IMAD R4, R4, 0x8, R0 ;  /* 0x0000000804047824 */ /* 0x004fc800078e0200 */
[----:B------:R-:W2:Y:S02]  /*1b6e0*/  SYNCS.PHASECHK.TRANS64.TRYWAIT P1, [R4+URZ+0x33460], R5 ;  /* 0x03346005040075a7 */ /* 0x000ea4000802017f */
[----:B--2---:R-:W-:Y:S05]  /*1b6f0*/  @!P1 BRA `(.L_x_4051) ;  /* 0x0000000c00dc9947 */ /* 0x004fea0003800000 */
.L_x_4090:
[----:B------:R-:W-:Y:S05]  /*1b700*/  @!P0 BRA `(.L_x_4052) ;  /* 0x0000000000048947 */ /* 0x000fea0003800000 */
[----:B------:R-:W-:Y:S01]  /*1b710*/  BPT.TRAP 0x1 ;  /* 0x000000040000795c */ /* 0x000fe20000300000 */
.L_x_4052:
[----:B------:R-:W-:-:S04]  /*1b720*/  IMAD R3, R3, 0x8, R0 ;  /* 0x0000000803037824 */ /* 0x000fc800078e0200 */
[----:B------:R-:W3:Y:S02]  /*1b730*/  SYNCS.PHASECHK.TRANS64.TRYWAIT P1, [R3+URZ+0x33460], R2 ;  /* 0x03346002030075a7 */ /* 0x000ee4000802017f */
[----:B---3--:R-:W-:Y:S05]  /*1b740*/  @!P1 BRA `(.L_x_4053) ;  /* 0x0000000c00dc9947 */ /* 0x008fea0003800000 */
.L_x_4091:
[----:B------:R-:W-:Y:S05]  /*1b750*/  @!P0 BRA `(.L_x_4054) ;  /* 0x0000000000048947 */ /* 0x000fea0003800000 */
[----:B------:R-:W-:Y:S01]  /*1b760*/  BPT.TRAP 0x1 ;  /* 0x000000040000795c */ /* 0x000fe20000300000 */
.L_x_4054:
[----:B------:R-:W4:Y:S02]  /*1b770*/  SYNCS.PHASECHK.TRANS64.TRYWAIT P0, [R4+URZ+0x33480], R5 ;  /* 0x03348005040075a7 */ /* 0x000f24000800017f */
[----:B----4-:R-:W-:Y:S05]  /*1b780*/  @!P0 BRA `(.L_x_4055) ;  /* 0x0000000c00e08947 */ /* 0x010fea0003800000 */
.L_x_4056:
[----:B------:R0:W0:Y:S02]  /*1b790*/  SYNCS.PHASECHK.TRANS64.TRYWAIT P0, [R3+URZ+0x33480], R2 ;  /* 0x03348002030075a7 */ /* 0x000024000800017f */
[----:B0-----:R-:W-:Y:S05]  /*1b7a0*/  @!P0 NANOSLEEP.SYNCS 0x989680 ;  /* 0x009896800000895d */ /* 0x001fea0003900000 */
[----:B------:R-:W0:Y:S02]  /*1b7b0*/  @!P0 SYNCS.PHASECHK.TRANS64 P0, [R3+URZ+0x33480], R2 ;  /* 0x03348002030085a7 */ /* 0x000e24000800007f */
[----:B0-----:R-:W-:Y:S05]  /*1b7c0*/  @!P0 BRA `(.L_x_4056) ;  /* 0xfffffffc00f08947 */ /* 0x001fea000383ffff */
.L_x_4045:
[----:B------:R-:W-:Y:S05]  /*1b7d0*/  BSYNC B0 ;  /* 0x0000000000007941 */ /* 0x000fea0003800000 */
.L_x_4044:
[----:B------:R-:W-:Y:S05]  /*1b7e0*/  EXIT ;  /* 0x000000000000794d */ /* 0x000fea0003800000 */
.L_x_3878:
[----:B0-----:R-:W-:-:S04]  /*1b7f0*/  IMAD.U32 R3, RZ, RZ, UR41 ;  /* 0x00000029ff037e24 */ /* 0x001fc8000f8e00ff */
[----:B------:R0:W1:Y:S03]  /*1b800*/  SYNCS.PHASECHK.TRANS64.TRYWAIT P1, [R3+URZ+0x33400], R0 ;  /* 0x03340000030075a7 */ /* 0x000066000802017f */
[----:B-1----:R-:W-:Y:S05]  /*1b810*/  @!P1 NANOSLEEP.SYNCS 0x989680 ;  /* 0x009896800000995d */ /* 0x002fea0003900000 */
[----:B------:R-:W1:Y:S02]  /*1b820*/  @!P1 SYNCS.PHASECHK.TRANS64 P1, [R3+URZ+0x33400], R0 ;  /* 0x03340000030095a7 */ /* 0x000e64000802007f */
[----:B-1----:R-:W-:Y:S05]  /*1b830*/  @!P1 BRA `(.L_x_3878) ;  /* 0xfffffffc00ec9947 */ /* 0x002fea000383ffff */
[----:B------:R-:W-:Y:S05]  /*1b840*/  BRA `(.L_x_4057) ;  /* 0xfffffe6400707947 */ /* 0x000fea000383ffff */
.L_x_3882:
[----:B-1----:R1:W2:Y:S02]  /*1b850*/  SYNCS.PHASECHK.TRANS64.TRYWAIT P1, [R3+URZ+0x33430], R0 ;  /* 0x03343000030075a7 */ /* 0x0022a4000802017f */
[----:B--2---:R-:W-:Y:S05]  /*1b860*/  @!P1 NANOSLEEP.SYNCS 0x989680 ;  /* 0x009896800000995d */ /* 0x004fea0003900000 */
[----:B------:R-:W2:Y:S02]  /*1b870*/  @!P1 SYNCS.PHASECHK.TRANS64 P1, [R3+URZ+0x33430], R0 ;  /* 0x03343000030095a7 */ /* 0x000ea4000802007f */
[----:B--2---:R-:W-:Y:S05]  /*1b880*/  @!P1 BRA `(.L_x_3882) ;  /* 0xfffffffc00f09947 */ /* 0x004fea000383ffff */
[----:B------:R-:W-:Y:S05]  /*1b890*/  BRA `(.L_x_3881) ;  /* 0xfffffe64009c7947 */ /* 0x000fea000383ffff */
.L_x_3898:
[----:B-1----:R-:W-:-:S04]  /*1b8a0*/  IMAD.U32 R8, RZ, RZ, UR6 ;  /* 0x00000006ff087e24 */ /* 0x002fc8000f8e00ff */
[----:B------:R1:W2:Y:S03]  /*1b8b0*/  SYNCS.PHASECHK.TRANS64.TRYWAIT P1, [R8+URZ+0x33430], R7 ;  /* 0x03343007080075a7 */ /* 0x0002a6000802017f */
[----:B--2---:R-:W-:Y:S05]  /*1b8c0*/  @!P1 NANOSLEEP.SYNCS 0x989680 ;  /* 0x009896800000995d */ /* 0x004fea0003900000 */
[----:B------:R-:W2:Y:S02]  /*1b8d0*/  @!P1 SYNCS.PHASECHK.TRANS64 P1, [R8+URZ+0x33430], R7 ;  /* 0x03343007080095a7 */ /* 0x000ea4000802007f */
[----:B--2---:R-:W-:Y:S05]  /*1b8e0*/  @!P1 BRA `(.L_x_3898) ;  /* 0xfffffffc00ec9947 */ /* 0x004fea000383ffff */
[----:B------:R-:W-:Y:S05]  /*1b8f0*/  BRA `(.L_x_3895) ;  /* 0xfffffea800c87947 */ /* 0x000fea000383ffff */
.L_x_3902:
[----:B-1----:R-:W-:-:S04]  /*1b900*/  IMAD.U32 R8, RZ, RZ, UR6 ;  /* 0x00000006ff087e24 */ /* 0x002fc8000f8e00ff */
[----:B------:R1:W2:Y:S03]  /*1b910*/  SYNCS.PHASECHK.TRANS64.TRYWAIT P1, [R8+URZ+0x33450], R7 ;  /* 0x03345007080075a7 */ /* 0x0002a6000802017f */
[----:B--2---:R-:W-:Y:S05]  /*1b920*/  @!P1 NANOSLEEP.SYNCS 0x989680 ;  /* 0x009896800000995d */ /* 0x004fea0003900000 */
[----:B------:R-:W2:Y:S02]  /*1b930*/  @!P1 SYNCS.PHASECHK.TRANS64 P1, [R8+URZ+0x33450], R7 ;  /* 0x03345007080095a7 */ /* 0x000ea4000802007f */
[----:B--2---:R-:W-:Y:S05]  /*1b940*/  @!P1 BRA `(.L_x_3902) ;  /* 0xfffffffc00ec9947 */ /* 0x004fea000383ffff */
[----:B------:R-:W-:Y:S05]  /*1b950*/  BRA `(.L_x_3899) ;  /* 0xfffffeb400bc7947 */ /* 0x000fea000383ffff */
.L_x_3920:
[----:B-1----:R-:W-:-:S04]  /*1b960*/  IMAD.U32 R3, RZ, RZ, UR6 ;  /* 0x00000006ff037e24 */ /* 0x002fc8000f8e00ff */
[----:B------:R1:W2:Y:S03]  /*1b970*/  SYNCS.PHASECHK.TRANS64.TRYWAIT P1, [R3+URZ+0x33430], R0 ;  /* 0x03343000030075a7 */ /* 0x0002a6000802017f */
[----:B--2---:R-:W-:Y:S05]  /*1b980*/  @!P1 NANOSLEEP.SYNCS 0x989680 ;  /* 0x009896800000995d */ /* 0x004fea0003900000 */
[----:B------:R-:W2:Y:S02]  /*1b990*/  @!P1 SYNCS.PHASECHK.TRANS64 P1, [R3+URZ+0x33430], R0 ;  /* 0x03343000030095a7 */ /* 0x000ea4000802007f */
[----:B--2---:R-:W-:Y:S05]  /*1b9a0*/  @!P1 BRA `(.L_x_3920) ;  /* 0xfffffffc00ec9947 */ /* 0x004fea000383ffff */
[----:B------:R-:W-:Y:S05]  /*1b9b0*/  BRA `(.L_x_3917) ;  /* 0xfffffef800147947 */ /* 0x000fea000383ffff */
.L_x_3924:
[----:B-1----:R-:W-:-:S04]  /*1b9c0*/  IMAD.U32 R3, RZ, RZ, UR6 ;  /* 0x00000006ff037e24 */ /* 0x002fc8000f8e00ff */
[----:B------:R1:W2:Y:S03]  /*1b9d0*/  SYNCS.PHASECHK.TRANS64.TRYWAIT P1, [R3+URZ+0x33450], R0 ;  /* 0x03345000030075a7 */ /* 0x0002a6000802017f */
[----:B--2---:R-:W-:Y:S05]  /*1b9e0*/  @!P1 NANOSLEEP.SYNCS 0x989680 ;  /* 0x009896800000995d */ /* 0x004fea0003900000 */
[----:B------:R-:W2:Y:S02]  /*1b9f0*/  @!P1 SYNCS.PHASECHK.TRANS64 P1, [R3+URZ+0x33450], R0 ;  /* 0x03345000030095a7 */ /* 0x000ea4000802007f */
[----:B--2---:R-:W-:Y:S05]  /*1ba00*/  @!P1 BRA `(.L_x_3924) ;  /* 0xfffffffc00ec9947 */ /* 0x004fea000383ffff */
[----:B------:R-:W-:Y:S05]  /*1ba10*/  BRA `(.L_x_3921) ;  /* 0xffffff0400147947 */ /* 0x000fea000383ffff */
.L_x_3931:
[----:B-1----:R-:W-:-:S04]  /*1ba20*/  IMAD.U32 R3, RZ, RZ, UR6 ;  /* 0x00000006ff037e24 */ /* 0x002fc8000f8e00ff */
[----:B------:R1:W2:Y:S03]  /*1ba30*/  SYNCS.PHASECHK.TRANS64.TRYWAIT P1, [R3+URZ+0x33430], R0 ;  /* 0x03343000030075a7 */ /* 0x0002a6000802017f */
[----:B--2---:R-:W-:Y:S05]  /*1ba40*/  @!P1 NANOSLEEP.SYNCS 0x989680 ;  /* 0x009896800000995d */ /* 0x004fea0003900000 */
[----:B------:R-:W2:Y:S02]  /*1ba50*/  @!P1 SYNCS.PHASECHK.TRANS64 P1, [R3+URZ+0x33430], R0 ;  /* 0x03343000030095a7 */ /* 0x000ea4000802007f */
[----:B--2---:R-:W-:Y:S05]  /*1ba60*/  @!P1 BRA `(.L_x_3931) ;  /* 0xfffffffc00ec9947 */ /* 0x004fea000383ffff */
[----:B------:R-:W-:Y:S05]  /*1ba70*/  BRA `(.L_x_3928) ;  /* 0xffffff2400a87947 */ /* 0x000fea000383ffff */
.L_x_3935:
[----:B-1----:R-:W-:-:S04]  /*1ba80*/  IMAD.U32 R3, RZ, RZ, UR6 ;  /* 0x00000006ff037e24 */ /* 0x002fc8000f8e00ff */
[----:B------:R1:W2:Y:S03]  /*1ba90*/  SYNCS.PHASECHK.TRANS64.TRYWAIT P1, [R3+URZ+0x33450], R0 ;  /* 0x03345000030075a7 */ /* 0x0002a6000802017f */
[----:B--2---:R-:W-:Y:S05]  /*1baa0*/  @!P1 NANOSLEEP.SYNCS 0x989680 ;  /* 0x009896800000995d */ /* 0x004fea0003900000 */
[----:B------:R-:W2:Y:S02]  /*1bab0*/  @!P1 SYNCS.PHASECHK.TRANS64 P1, [R3+URZ+0x33450], R0 ;  /* 0x03345000030095a7 */ /* 0x000ea4000802007f */
[----:B--2---:R-:W-:Y:S05]  /*1bac0*/  @!P1 BRA `(.L_x_3935) ;  /* 0xfffffffc00ec9947 */ /* 0x004fea000383ffff */
[----:B------:R-:W-:Y:S05]  /*1bad0*/  BRA `(.L_x_3932) ;  /* 0xffffff3000a87947 */ /* 0x000fea000383ffff */
.L_x_3949:
[----:B-1----:R-:W-:-:S04]  /*1bae0*/  IMAD.U32 R7, RZ, RZ, UR9 ;  /* 0x00000009ff077e24 */ /* 0x002fc8000f8e00ff */
[----:B------:R1:W2:Y:S03]  /*1baf0*/  SYNCS.PHASECHK.TRANS64.TRYWAIT P1, [R7+URZ+0x33450], R4 ;  /* 0x03345004070075a7 */ /* 0x0002a6000802017f */
[----:B--2---:R-:W-:Y:S05]  /*1bb00*/  @!P1 NANOSLEEP.SYNCS 0x989680 ;  /* 0x009896800000995d */ /* 0x004fea0003900000 */
[----:B------:R-:W2:Y:S02]  /*1bb10*/  @!P1 SYNCS.PHASECHK.TRANS64 P1, [R7+URZ+0x33450], R4 ;  /* 0x03345004070095a7 */ /* 0x000ea4000802007f */
[----:B--2---:R-:W-:Y:S05]  /*1bb20*/  @!P1 BRA `(.L_x_3949) ;  /* 0xfffffffc00ec9947 */ /* 0x004fea000383ffff */
[----:B------:R-:W-:Y:S05]  /*1bb30*/  BRA `(.L_x_3948) ;  /* 0xffffff7000247947 */ /* 0x000fea000383ffff */
.L_x_3989:
[----:B------:R-:W-:Y:S02]  /*1bb40*/  IMAD.MOV.U32 R13, RZ, RZ, R0 ;  /* 0x000000ffff0d7224 */ /* 0x000fe400078e0000 */
[----:B------:R-:W-:Y:S02]  /*1bb50*/  IMAD.MOV.U32 R12, RZ, RZ, RZ ;  /* 0x000000ffff0c7224 */ /* 0x000fe400078e00ff */
[----:B------:R-:W-:Y:S02]  /*1bb60*/  IMAD.MOV.U32 R11, RZ, RZ, 0x1f ;  /* 0x0000001fff0b7424 */ /* 0x000fe400078e00ff */
[----:B------:R-:W-:-:S07]  /*1bb70*/  IMAD.MOV.U32 R15, RZ, RZ, -0x1 ;  /* 0xffffffffff0f7424 */ /* 0x000fce00078e00ff */
[----:B0-----:R-:W-:Y:S05]  /*1bb80*/  WARPSYNC.COLLECTIVE R15, `(.L_x_4058) ;  /* 0x000000000f087348 */ /* 0x001fea0003c00000 */
[----:B------:R1:W2:Y:S02]  /*1bb90*/  SHFL.IDX P6, R14, R13, R12, R11 ;  /* 0x0000000c0d0e7389 */ /* 0x0002a400000c000b */
[----:B012---:R-:W-:Y:S01]  /*1bba0*/  ENDCOLLECTIVE ;  /* 0x000000000000791b */ /* 0x007fe20003800000 */
.L_x_4058:
[----:B------:R-:W-:Y:S05]  /*1bbb0*/  BRA `(.L_x_4059) ;  /* 0xffffffbc00687947 */ /* 0x000fea000383ffff */
.L_x_3991:
[----:B------:R-:W-:Y:S01]  /*1bbc0*/  BSSY B0, `(.L_x_4060) ;  /* 0x0000006000007945 */ /* 0x000fe20003800000 */
[----:B------:R-:W-:-:S07]  /*1bbd0*/  IMAD.MOV.U32 R15, RZ, RZ, -0x1 ;  /* 0xffffffffff0f7424 */ /* 0x000fce00078e00ff */
[----:B0-----:R-:W-:Y:S05]  /*1bbe0*/  WARPSYNC.COLLECTIVE R15, `(.L_x_4061) ;  /* 0x000000000f0c7348 */ /* 0x001fea0003c00000 */
[----:B------:R-:W-:Y:S02]  /*1bbf0*/  ELECT P6, UR62, PT ;  /* 0x00000000003e782f */ /* 0x000fe400038c0000 */
[----:B------:R-:W-:Y:S01]  /*1bc00*/  MOV R14, UR62 ;  /* 0x0000003e000e7c02 */ /* 0x000fe20008000f00 */
[----:B0-----:R-:W-:Y:S10]  /*1bc10*/  ENDCOLLECTIVE ;  /* 0x000000000000791b */ /* 0x001ff40003800000 */
.L_x_4061:
[----:B------:R-:W-:Y:S05]  /*1bc20*/  BSYNC B0 ;  /* 0x0000000000007941 */ /* 0x000fea0003800000 */
.L_x_4060:
[----:B------:R-:W-:Y:S05]  /*1bc30*/  BRA `(.L_x_4062) ;  /* 0xffffffbc00707947 */ /* 0x000fea000383ffff */
.L_x_3993:
[----:B0-----:R0:W1:Y:S02]  /*1bc40*/  SYNCS.PHASECHK.TRANS64.TRYWAIT P1, [R4+URZ+0x33480], R3 ;  /* 0x03348003040075a7 */ /* 0x001064000802017f */
[----:B-1----:R-:W-:Y:S05]  /*1bc50*/  @!P1 NANOSLEEP.SYNCS 0x989680 ;  /* 0x009896800000995d */ /* 0x002fea0003900000 */
[----:B------:R-:W1:Y:S02]  /*1bc60*/  @!P1 SYNCS.PHASECHK.TRANS64 P1, [R4+URZ+0x33480], R3 ;  /* 0x03348003040095a7 */ /* 0x000e64000802007f */
[----:B-1----:R-:W-:Y:S05]  /*1bc70*/  @!P1 BRA `(.L_x_3993) ;  /* 0xfffffffc00f09947 */ /* 0x002fea000383ffff */
[----:B------:R-:W-:Y:S05]  /*1bc80*/  BRA `(.L_x_4063) ;  /* 0xffffffbc00d07947 */ /* 0x000fea000383ffff */
.L_x_3995:
[----:B-1----:R1:W2:Y:S02]  /*1bc90*/  SYNCS.PHASECHK.TRANS64.TRYWAIT P1, [R4+URZ+0x33440], R3 ;  /* 0x03344003040075a7 */ /* 0x0022a4000802017f */
[----:B--2---:R-:W-:Y:S05]  /*1bca0*/  @!P1 NANOSLEEP.SYNCS 0x989680 ;  /* 0x009896800000995d */ /* 0x004fea0003900000 */
[----:B------:R-:W2:Y:S02]  /*1bcb0*/  @!P1 SYNCS.PHASECHK.TRANS64 P1, [R4+URZ+0x33440], R3 ;  /* 0x03344003040095a7 */ /* 0x000ea4000802007f */
[----:B--2---:R-:W-:Y:S05]  /*1bcc0*/  @!P1 BRA `(.L_x_3995) ;  /* 0xfffffffc00f09947 */ /* 0x004fea000383ffff */
[----:B------:R-:W-:Y:S05]  /*1bcd0*/  BRA `(.L_x_4064) ;  /* 0xffffffc000587947 */ /* 0x000fea000383ffff */
.L_x_3999:
        /* <DEDUP_REMOVED lines=8> */
.L_x_4065:
[----:B------:R-:W-:Y:S02]  /*1bd60*/  IMAD.MOV.U32 R13, RZ, RZ, R4 ;  /* 0x000000ffff0d7224 */ /* 0x000fe400078e0004 */
[----:B------:R-:W-:-:S07]  /*1bd70*/  IMAD.MOV.U32 R5, RZ, RZ, R14 ;  /* 0x000000ffff057224 */ /* 0x000fce00078e000e */
[----:B------:R-:W-:Y:S05]  /*1bd80*/  WARPSYNC.COLLECTIVE R15, `(.L_x_4066) ;  /* 0x000000000f087348 */ /* 0x000fea0003c00000 */
[----:B------:R0:W1:Y:S02]  /*1bd90*/  SHFL.IDX P6, R14, R13, R12, R11 ;  /* 0x0000000c0d0e7389 */ /* 0x00006400000c000b */
[----:B01----:R-:W-:Y:S01]  /*1bda0*/  ENDCOLLECTIVE ;  /* 0x000000000000791b */ /* 0x003fe20003800000 */
.L_x_4066:
        /* <DEDUP_REMOVED lines=9> */
.L_x_4067:
        /* <DEDUP_REMOVED lines=16> */
.L_x_4068:
[----:B------:R-:W-:Y:S02]  /*1bf40*/  IMAD.MOV.U32 R13, RZ, RZ, R3 ;  /* 0x000000ffff0d7224 */ /* 0x000fe400078e0003 */
[----:B------:R-:W-:Y:S02]  /*1bf50*/  IMAD.MOV.U32 R12, RZ, RZ, 0x2 ;  /* 0x00000002ff0c7424 */ /* 0x000fe400078e00ff */
[----:B------:R-:W-:-:S07]  /*1bf60*/  IMAD.MOV.U32 R6, RZ, RZ, R14 ;  /* 0x000000ffff067224 */ /* 0x000fce00078e000e */
[----:B------:R-:W-:Y:S05]  /*1bf70*/  WARPSYNC.COLLECTIVE R15, `(.L_x_4069) ;  /* 0x000000000f087348 */ /* 0x000fea0003c00000 */
[----:B------:R0:W1:Y:S02]  /*1bf80*/  SHFL.IDX P6, R14, R13, R12, R11 ;  /* 0x0000000c0d0e7389 */ /* 0x00006400000c000b */
[----:B01----:R-:W-:Y:S01]  /*1bf90*/  ENDCOLLECTIVE ;  /* 0x000000000000791b */ /* 0x003fe20003800000 */
.L_x_4069:
        /* <DEDUP_REMOVED lines=16> */
.L_x_4070:
[----:B------:R-:W-:Y:S02]  /*1c0a0*/  IMAD.MOV.U32 R13, RZ, RZ, R3 ;  /* 0x000000ffff0d7224 */ /* 0x000fe400078e0003 */
[----:B------:R-:W-:Y:S02]  /*1c0b0*/  IMAD.MOV.U32 R12, RZ, RZ, 0x3 ;  /* 0x00000003ff0c7424 */ /* 0x000fe400078e00ff */
[----:B------:R-:W-:-:S07]  /*1c0c0*/  IMAD.MOV.U32 R6, RZ, RZ, R14 ;  /* 0x000000ffff067224 */ /* 0x000fce00078e000e */
[----:B------:R-:W-:Y:S05]  /*1c0d0*/  WARPSYNC.COLLECTIVE R15, `(.L_x_4071) ;  /* 0x000000000f087348 */ /* 0x000fea0003c00000 */
[----:B------:R0:W1:Y:S02]  /*1c0e0*/  SHFL.IDX P6, R14, R13, R12, R11 ;  /* 0x0000000c0d0e7389 */ /* 0x00006400000c000b */
[----:B01----:R-:W-:Y:S01]  /*1c0f0*/  ENDCOLLECTIVE ;  /* 0x000000000000791b */ /* 0x003fe20003800000 */
.L_x_4071:
        /* <DEDUP_REMOVED lines=14> */
.L_x_4072:
[----:B------:R-:W-:Y:S01]  /*1c1e0*/  IMAD.MOV.U32 R4, RZ, RZ, R14 ;  /* 0x000000ffff047224 */ /* 0x000fe200078e000e */
[----:B------:R-:W-:Y:S06]  /*1c1f0*/  BRA `(.L_x_4073) ;  /* 0xffffffc4008c7947 */ /* 0x000fec000383ffff */
.L_x_4004:
[----:B-1----:R1:W2:Y:S02]  /*1c200*/  SYNCS.PHASECHK.TRANS64.TRYWAIT P0, [R18+URZ+0x33420], R0 ;  /* 0x03342000120075a7 */ /* 0x0022a4000800017f */
[----:B--2---:R-:W-:Y:S05]  /*1c210*/  @!P0 NANOSLEEP.SYNCS 0x989680 ;  /* 0x009896800000895d */ /* 0x004fea0003900000 */
[----:B------:R-:W2:Y:S02]  /*1c220*/  @!P0 SYNCS.PHASECHK.TRANS64 P0, [R18+URZ+0x33420], R0 ;  /* 0x03342000120085a7 */ /* 0x000ea4000800007f */
[----:B--2---:R-:W-:Y:S05]  /*1c230*/  @!P0 BRA `(.L_x_4004) ;  /* 0xfffffffc00f08947 */ /* 0x004fea000383ffff */
[----:B------:R-:W-:Y:S05]  /*1c240*/  BRA `(.L_x_4074) ;  /* 0xffffffc400fc7947 */ /* 0x000fea000383ffff */
.L_x_4010:
[----:B--2---:R2:W3:Y:S02]  /*1c250*/  SYNCS.PHASECHK.TRANS64.TRYWAIT P0, [R6+URZ+0x33480], R5 ;  /* 0x03348005060075a7 */ /* 0x0044e4000800017f */
[----:B---3--:R-:W-:Y:S05]  /*1c260*/  @!P0 NANOSLEEP.SYNCS 0x989680 ;  /* 0x009896800000895d */ /* 0x008fea0003900000 */
[----:B------:R-:W3:Y:S02]  /*1c270*/  @!P0 SYNCS.PHASECHK.TRANS64 P0, [R6+URZ+0x33480], R5 ;  /* 0x03348005060085a7 */ /* 0x000ee4000800007f */
[----:B---3--:R-:W-:Y:S05]  /*1c280*/  @!P0 BRA `(.L_x_4010) ;  /* 0xfffffffc00f08947 */ /* 0x008fea000383ffff */
[----:B------:R-:W-:Y:S05]  /*1c290*/  BRA `(.L_x_4075) ;  /* 0xffffffc800b07947 */ /* 0x000fea000383ffff */
.L_x_4017:
[----:B0-----:R0:W3:Y:S02]  /*1c2a0*/  SYNCS.PHASECHK.TRANS64.TRYWAIT P0, [R6+URZ+0x33440], R5 ;  /* 0x03344005060075a7 */ /* 0x0010e4000800017f */
[----:B---3--:R-:W-:Y:S05]  /*1c2b0*/  @!P0 NANOSLEEP.SYNCS 0x989680 ;  /* 0x009896800000895d */ /* 0x008fea0003900000 */
[----:B------:R-:W3:Y:S02]  /*1c2c0*/  @!P0 SYNCS.PHASECHK.TRANS64 P0, [R6+URZ+0x33440], R5 ;  /* 0x03344005060085a7 */ /* 0x000ee4000800007f */
[----:B---3--:R-:W-:Y:S05]  /*1c2d0*/  @!P0 BRA `(.L_x_4017) ;  /* 0xfffffffc00f08947 */ /* 0x008fea000383ffff */
[----:B------:R-:W-:Y:S05]  /*1c2e0*/  BRA `(.L_x_4076) ;  /* 0xffffffcc00ac7947 */ /* 0x000fea000383ffff */
.L_x_4025:
[----:B--2---:R2:W3:Y:S02]  /*1c2f0*/  SYNCS.PHASECHK.TRANS64.TRYWAIT P1, [R3+URZ+0x33470], R4 ;  /* 0x03347004030075a7 */ /* 0x0044e4000802017f */
[----:B---3--:R-:W-:Y:S05]  /*1c300*/  @!P1 NANOSLEEP.SYNCS 0x989680 ;  /* 0x009896800000995d */ /* 0x008fea0003900000 */
[----:B------:R-:W3:Y:S02]  /*1c310*/  @!P1 SYNCS.PHASECHK.TRANS64 P1, [R3+URZ+0x33470], R4 ;  /* 0x03347004030095a7 */ /* 0x000ee4000802007f */
[----:B---3--:R-:W-:Y:S05]  /*1c320*/  @!P1 BRA `(.L_x_4025) ;  /* 0xfffffffc00f09947 */ /* 0x008fea000383ffff */
[----:B------:R-:W-:Y:S05]  /*1c330*/  BRA `(.L_x_4077) ;  /* 0xffffffd000c07947 */ /* 0x000fea000383ffff */
.L_x_4027:
[----:B--2---:R2:W3:Y:S02]  /*1c340*/  SYNCS.PHASECHK.TRANS64.TRYWAIT P1, [R3+URZ+0x33460], R4 ;  /* 0x03346004030075a7 */ /* 0x0044e4000802017f */
[----:B---3--:R-:W-:Y:S05]  /*1c350*/  @!P1 NANOSLEEP.SYNCS 0x989680 ;  /* 0x009896800000995d */ /* 0x008fea0003900000 */
[----:B------:R-:W3:Y:S02]  /*1c360*/  @!P1 SYNCS.PHASECHK.TRANS64 P1, [R3+URZ+0x33460], R4 ;  /* 0x03346004030095a7 */ /* 0x000ee4000802007f */
[----:B---3--:R-:W-:Y:S05]  /*1c370*/  @!P1 BRA `(.L_x_4027) ;  /* 0xfffffffc00f09947 */ /* 0x008fea000383ffff */
[----:B------:R-:W-:Y:S05]  /*1c380*/  BRA `(.L_x_4078) ;  /* 0xffffffd000c87947 */ /* 0x000fea000383ffff */
.L_x_4034:
[----:B-1----:R1:W2:Y:S02]  /*1c390*/  SYNCS.PHASECHK.TRANS64.TRYWAIT P1, [R0+URZ+0x33470], R3 ;  /* 0x03347003000075a7 */ /* 0x0022a4000802017f */
[----:B--2---:R-:W-:Y:S05]  /*1c3a0*/  @!P1 NANOSLEEP.SYNCS 0x989680 ;  /* 0x009896800000995d */ /* 0x004fea0003900000 */
[----:B------:R-:W2:Y:S02]  /*1c3b0*/  @!P1 SYNCS.PHASECHK.TRANS64 P1, [R0+URZ+0x33470], R3 ;  /* 0x03347003000095a7 */ /* 0x000ea4000802007f */
[----:B--2---:R-:W-:Y:S05]  /*1c3c0*/  @!P1 BRA `(.L_x_4034) ;  /* 0xfffffffc00f09947 */ /* 0x004fea000383ffff */
[----:B------:R-:W-:Y:S05]  /*1c3d0*/  BRA `(.L_x_4079) ;  /* 0xffffffe0003c7947 */ /* 0x000fea000383ffff */
.L_x_4036:
[----:B-1----:R1:W2:Y:S02]  /*1c3e0*/  SYNCS.PHASECHK.TRANS64.TRYWAIT P1, [R0+URZ+0x33460], R3 ;  /* 0x03346003000075a7 */ /* 0x0022a4000802017f */
[----:B--2---:R-:W-:Y:S05]  /*1c3f0*/  @!P1 NANOSLEEP.SYNCS 0x989680 ;  /* 0x009896800000995d */ /* 0x004fea0003900000 */
[----:B------:R-:W2:Y:S02]  /*1c400*/  @!P1 SYNCS.PHASECHK.TRANS64 P1, [R0+URZ+0x33460], R3 ;  /* 0x03346003000095a7 */ /* 0x000ea4000802007f */
[----:B--2---:R-:W-:Y:S05]  /*1c410*/  @!P1 BRA `(.L_x_4036) ;  /* 0xfffffffc00f09947 */ /* 0x004fea000383ffff */
[----:B------:R-:W-:Y:S05]  /*1c420*/  BRA `(.L_x_4080) ;  /* 0xffffffe000447947 */ /* 0x000fea000383ffff */
.L_x_4042:
[----:B0-----:R0:W1:Y:S02]  /*1c430*/  SYNCS.PHASECHK.TRANS64.TRYWAIT P0, [R0+URZ+0x33420], R3 ;  /* 0x03342003000075a7 */ /* 0x001064000800017f */
[----:B-1----:R-:W-:Y:S05]  /*1c440*/  @!P0 NANOSLEEP.SYNCS 0x989680 ;  /* 0x009896800000895d */ /* 0x002fea0003900000 */
[----:B------:R-:W1:Y:S02]  /*1c450*/  @!P0 SYNCS.PHASECHK.TRANS64 P0, [R0+URZ+0x33420], R3 ;  /* 0x03342003000085a7 */ /* 0x000e64000800007f */
[----:B-1----:R-:W-:Y:S05]  /*1c460*/  @!P0 BRA `(.L_x_4042) ;  /* 0xfffffffc00f08947 */ /* 0x002fea000383ffff */
[----:B------:R-:W-:Y:S05]  /*1c470*/  BRA `(.L_x_4081) ;  /* 0xffffffec00fc7947 */ /* 0x000fea000383ffff */
.L_x_4043:
        /* <DEDUP_REMOVED lines=11> */
.L_x_4083:
[----:B------:R-:W-:Y:S05]  /*1c530*/  BSYNC B0 ;  /* 0x0000000000007941 */ /* 0x000fea0003800000 */
.L_x_4082:
[----:B------:R-:W-:Y:S05]  /*1c540*/  BRA `(.L_x_4084) ;  /* 0xffffffec00e47947 */ /* 0x000fea000383ffff */
.L_x_4046:
[----:B------:R-:W-:Y:S01]  /*1c550*/  BSSY B1, `(.L_x_4085) ;  /* 0x0000006000017945 */ /* 0x000fe20003800000 */
[----:B------:R-:W-:-:S07]  /*1c560*/  IMAD.MOV.U32 R15, RZ, RZ, -0x1 ;  /* 0xffffffffff0f7424 */ /* 0x000fce00078e00ff */
[----:B01----:R-:W-:Y:S05]  /*1c570*/  WARPSYNC.COLLECTIVE R15, `(.L_x_4086) ;  /* 0x000000000f0c7348 */ /* 0x003fea0003c00000 */
[----:B------:R-:W-:Y:S02]  /*1c580*/  ELECT P6, UR62, PT ;  /* 0x00000000003e782f */ /* 0x000fe400038c0000 */
[----:B------:R-:W-:Y:S01]  /*1c590*/  MOV R14, UR62 ;  /* 0x0000003e000e7c02 */ /* 0x000fe20008000f00 */
[----:B01----:R-:W-:Y:S10]  /*1c5a0*/  ENDCOLLECTIVE ;  /* 0x000000000000791b */ /* 0x003ff40003800000 */
.L_x_4086:
[----:B------:R-:W-:Y:S05]  /*1c5b0*/  BSYNC B1 ;  /* 0x0000000000017941 */ /* 0x000fea0003800000 */
.L_x_4085:
[----:B------:R-:W-:Y:S05]  /*1c5c0*/  BRA `(.L_x_4087) ;  /* 0xffffffec00dc7947 */ /* 0x000fea000383ffff */
.L_x_4048:
[----:B0-----:R0:W1:Y:S02]  /*1c5d0*/  SYNCS.PHASECHK.TRANS64.TRYWAIT P1, [R6+URZ], R5 ;  /* 0x00000005060075a7 */ /* 0x001064000802017f */
[----:B-1----:R-:W-:Y:S05]  /*1c5e0*/  @!P1 NANOSLEEP.SYNCS 0x989680 ;  /* 0x009896800000995d */ /* 0x002fea0003900000 */
[----:B------:R-:W1:Y:S02]  /*1c5f0*/  @!P1 SYNCS.PHASECHK.TRANS64 P1, [R6+URZ], R5 ;  /* 0x00000005060095a7 */ /* 0x000e64000802007f */
[----:B-1----:R-:W-:Y:S05]  /*1c600*/  @!P1 BRA `(.L_x_4048) ;  /* 0xfffffffc00f09947 */ /* 0x002fea000383ffff */
[----:B------:R-:W-:Y:S05]  /*1c610*/  BRA `(.L_x_4088) ;  /* 0xfffffff000187947 */ /* 0x000fea000383ffff */
.L_x_4049:
[----:B-1----:R1:W2:Y:S02]  /*1c620*/  SYNCS.PHASECHK.TRANS64.TRYWAIT P1, [R7+URZ], R2 ;  /* 0x00000002070075a7 */ /* 0x0022a4000802017f */
[----:B--2---:R-:W-:Y:S05]  /*1c630*/  @!P1 NANOSLEEP.SYNCS 0x989680 ;  /* 0x009896800000995d */ /* 0x004fea0003900000 */
[----:B------:R-:W2:Y:S02]  /*1c640*/  @!P1 SYNCS.PHASECHK.TRANS64 P1, [R7+URZ], R2 ;  /* 0x00000002070095a7 */ /* 0x000ea4000802007f */
[----:B--2---:R-:W-:Y:S05]  /*1c650*/  @!P1 BRA `(.L_x_4049) ;  /* 0xfffffffc00f09947 */ /* 0x004fea000383ffff */
[----:B------:R-:W-:Y:S05]  /*1c660*/  BRA `(.L_x_4089) ;  /* 0xfffffff0000c7947 */ /* 0x000fea000383ffff */
.L_x_4051:
[----:B--2---:R2:W3:Y:S02]  /*1c670*/  SYNCS.PHASECHK.TRANS64.TRYWAIT P1, [R4+URZ+0x33460], R5 ;  /* 0x03346005040075a7 */ /* 0x0044e4000802017f */
[----:B---3--:R-:W-:Y:S05]  /*1c680*/  @!P1 NANOSLEEP.SYNCS 0x989680 ;  /* 0x009896800000995d */ /* 0x008fea0003900000 */
[----:B------:R-:W3:Y:S02]  /*1c690*/  @!P1 SYNCS.PHASECHK.TRANS64 P1, [R4+URZ+0x33460], R5 ;  /* 0x03346005040095a7 */ /* 0x000ee4000802007f */
[----:B---3--:R-:W-:Y:S05]  /*1c6a0*/  @!P1 BRA `(.L_x_4051) ;  /* 0xfffffffc00f09947 */ /* 0x008fea000383ffff */
[----:B------:R-:W-:Y:S05]  /*1c6b0*/  BRA `(.L_x_4090) ;  /* 0xfffffff000107947 */ /* 0x000fea000383ffff */
.L_x_4053:
[----:B---3--:R3:W4:Y:S02]  /*1c6c0*/  SYNCS.PHASECHK.TRANS64.TRYWAIT P1, [R3+URZ+0x33460], R2 ;  /* 0x03346002030075a7 */ /* 0x008724000802017f */
[----:B----4-:R-:W-:Y:S05]  /*1c6d0*/  @!P1 NANOSLEEP.SYNCS 0x989680 ;  /* 0x009896800000995d */ /* 0x010fea0003900000 */
[----:B------:R-:W4:Y:S02]  /*1c6e0*/  @!P1 SYNCS.PHASECHK.TRANS64 P1, [R3+URZ+0x33460], R2 ;  /* 0x03346002030095a7 */ /* 0x000f24000802007f */
[----:B----4-:R-:W-:Y:S05]  /*1c6f0*/  @!P1 BRA `(.L_x_4053) ;  /* 0xfffffffc00f09947 */ /* 0x010fea000383ffff */
[----:B------:R-:W-:Y:S05]  /*1c700*/  BRA `(.L_x_4091) ;  /* 0xfffffff000107947 */ /* 0x000fea000383ffff */
.L_x_4055:
[----:B----4-:R4:W0:Y:S02]  /*1c710*/  SYNCS.PHASECHK.TRANS64.TRYWAIT P0, [R4+URZ+0x33480], R5 ;  /* 0x03348005040075a7 */ /* 0x010824000800017f */
[----:B0-----:R-:W-:Y:S05]  /*1c720*/  @!P0 NANOSLEEP.SYNCS 0x989680 ;  /* 0x009896800000895d */ /* 0x001fea0003900000 */
[----:B------:R-:W0:Y:S02]  /*1c730*/  @!P0 SYNCS.PHASECHK.TRANS64 P0, [R4+URZ+0x33480], R5 ;  /* 0x03348005040085a7 */ /* 0x000e24000800007f */
[----:B0-----:R-:W-:Y:S05]  /*1c740*/  @!P0 BRA `(.L_x_4055) ;  /* 0xfffffffc00f08947 */ /* 0x001fea000383ffff */
[----:B------:R-:W-:Y:S05]  /*1c750*/  BRA `(.L_x_4056) ;  /* 0xfffffff0000c7947 */ /* 0x000fea000383ffff */
.L_x_4092:
        /* <DEDUP_REMOVED lines=10> */
.L_x_12963:


//--------------------- .text._ZN7cutlass13device_kernelIN5flash11enable_sm90INS1_16FlashAttnFwdSm90INS1_25CollectiveMainloopFwdSm90ILi2EN4cute5tupleIJNS5_1CILi1EEES8_S8_EEENS6_IJNS7_ILi128EEENS7_ILi160EEENS7_ILi192EEEEEELi192ENS_12float_e4m3_tEfNS_4arch4Sm90ELb0ELb1ELb0ELb1ELb0ELb0ELb0ELb1ELb1ELb1ELb0ELb0EEENS1_21CollectiveEpilogueFwdINS6_IJSA_SC_SB_EEES9_NS_10bfloat16_tESG_Li256ELb1ELb1ELb0ELb1EEENS1_36VarlenDynamicPersistentTileSchedulerILi128ELi160ELi256ELi128ELb0ELb1ELb1ELb1ELb0ELb1EEEEEEEEEvNT_6ParamsE --------------------------
	.section	.text._ZN7cutlass13device_kernelIN5flash11enable_sm90INS1_16FlashAttnFwdSm90INS1_25CollectiveMainloopFwdSm90ILi2EN4cute5tupleIJNS5_1CILi1EEES8_S8_EEENS6_IJNS7_ILi128EEENS7_ILi160EEENS7_ILi192EEEEEELi192ENS_12float_e4m3_tEfNS_4arch4Sm90ELb0ELb1ELb0ELb1ELb0ELb0ELb0ELb1ELb1ELb1ELb0ELb0EEENS1_21CollectiveEpilogueFwdINS6_IJSA_SC_SB_EEES9_NS_10bfloat16_tESG_Li256ELb1ELb1ELb0ELb1EEENS1_36VarlenDynamicPersistentTileSchedulerILi128ELi160ELi256ELi128ELb0ELb1ELb1ELb1ELb0ELb1EEEEEEEEEvNT_6ParamsE,"ax",@progbits
	.align	128
.text._ZN7cutlass13device_kernelIN5flash11enable_sm90INS1_16FlashAttnFwdSm90INS1_25CollectiveMainloopFwdSm90ILi2EN4cute5tupleIJNS5_1CILi1EEES8_S8_EEENS6_IJNS7_ILi128EEENS7_ILi160EEENS7_ILi192EEEEEELi192ENS_12float_e4m3_tEfNS_4arch4Sm90ELb0ELb1ELb0ELb1ELb0ELb0ELb0ELb1ELb1ELb1ELb0ELb0EEENS1_21CollectiveEpilogueFwdINS6_IJSA_SC_SB_EEES9_NS_10bfloat16_tESG_Li256ELb1ELb1ELb0ELb1EEENS1_36VarlenDynamicPersistentTileSchedulerILi128ELi160ELi256ELi128ELb0ELb1ELb1ELb1ELb0ELb1EEEEEEEEEvNT_6ParamsE:
        .type           _ZN7cutlass13device_kernelIN5flash11enable_sm90INS1_16FlashAttnFwdSm90INS1_25CollectiveMainloopFwdSm90ILi2EN4cute5tupleIJNS5_1CILi1EEES8_S8_EEENS6_IJNS7_ILi128EEENS7_ILi160EEENS7_ILi192EEEEEELi192ENS_12float_e4m3_tEfNS_4arch4Sm90ELb0ELb1ELb0ELb1ELb0ELb0ELb0ELb1ELb1ELb1ELb0ELb0EEENS1_21CollectiveEpilogueFwdINS6_IJSA_SC_SB_EEES9_NS_10bfloat16_tESG_Li256ELb1ELb1ELb0ELb1EEENS1_36VarlenDynamicPersistentTileSchedulerILi128ELi160ELi256ELi128ELb0ELb1ELb1ELb1ELb0ELb1EEEEEEEEEvNT_6ParamsE,@function
        .size           _ZN7cutlass13device_kernelIN5flash11enable_sm90INS1_16FlashAttnFwdSm90INS1_25CollectiveMainloopFwdSm90ILi2EN4cute5tupleIJNS5_1CILi1EEES8_S8_EEENS6_IJNS7_ILi128EEENS7_ILi160EEENS7_ILi192EEEEEELi192ENS_12float_e4m3_tEfNS_4arch4Sm90ELb0ELb1ELb0ELb1ELb0ELb0ELb0ELb1ELb1ELb1ELb0ELb0EEENS1_21CollectiveEpilogueFwdINS6_IJSA_SC_SB_EEES9_NS_10bfloat16_tESG_Li256ELb1ELb1ELb0ELb1EEENS1_36VarlenDynamicPersistentTileSchedulerILi128ELi160ELi256ELi128ELb0ELb1ELb1ELb1ELb0ELb1EEEEEEEEEvNT_6ParamsE,(.L_x_12964 - _ZN7cutlass13device_kernelIN5flash11enable_sm90INS1_16FlashAttnFwdSm90INS1_25CollectiveMainloopFwdSm90ILi2EN4cute5tupleIJNS5_1CILi1EEES8_S8_EEENS6_IJNS7_ILi128EEENS7_ILi160EEENS7_ILi192EEEEEELi192ENS_12float_e4m3_tEfNS_4arch4Sm90ELb0ELb1ELb0ELb1ELb0ELb0ELb0ELb1ELb1ELb1ELb0ELb0EEENS1_21CollectiveEpilogueFwdINS6_IJSA_SC_SB_EEES9_NS_10bfloat16_tESG_Li256ELb1ELb1ELb0ELb1EEENS1_36VarlenDynamicPersistentTileSchedulerILi128ELi160ELi256ELi128ELb0ELb1ELb1ELb1ELb0ELb1EEEEEEEEEvNT_6ParamsE)
        .other          _ZN7cutlass13device_kernelIN5flash11enable_sm90INS1_16FlashAttnFwdSm90INS1_25CollectiveMainloopFwdSm90ILi2EN4cute5tupleIJNS5_1CILi1EEES8_S8_EEENS6_IJNS7_ILi128EEENS7_ILi160EEENS7_ILi192EEEEEELi192ENS_12float_e4m3_tEfNS_4arch4Sm90ELb0ELb1ELb0ELb1ELb0ELb0ELb0ELb1ELb1ELb1ELb0ELb0EEENS1_21CollectiveEpilogueFwdINS6_IJSA_SC_SB_EEES9_NS_10bfloat16_tESG_Li256ELb1ELb1ELb0ELb1EEENS1_36VarlenDynamicPersistentTileSchedulerILi128ELi160ELi256ELi128ELb0ELb1ELb1ELb1ELb0ELb1EEEEEEEEEvNT_6ParamsE,@"STO_CUDA_ENTRY STV_DEFAULT"
_ZN7cutlass13device_kernelIN5flash11enable_sm90INS1_16FlashAttnFwdSm90INS1_25CollectiveMainloopFwdSm90ILi2EN4cute5tupleIJNS5_1CILi1EEES8_S8_EEENS6_IJNS7_ILi128EEENS7_ILi160EEENS7_ILi192EEEEEELi192ENS_12float_e4m3_tEfNS_4arch4Sm90ELb0ELb1ELb0ELb1ELb0ELb0ELb0ELb1ELb1ELb1ELb0ELb0EEENS1_21CollectiveEpilogueFwdINS6_IJSA_SC_SB_EEES9_NS_10bfloat16_tESG_Li256ELb1ELb1ELb0ELb1EEENS1_36VarlenDynamicPersistentTileSchedulerILi128ELi160ELi256ELi128ELb0ELb1ELb1ELb1ELb0ELb1EEEEEEEEEvNT_6ParamsE:
        /* <DEDUP_REMOVED lines=18> */
.L_x_4094:
[----:B------:R-:W-:Y:S05]  /*0120*/  BSYNC B0 ;  /* 0x0000000000007941 */ /* 0x000fea0003800000 */
.L_x_4093:
        /* <DEDUP_REMOVED lines=41> */
.L_x_4095:
        /* <DEDUP_REMOVED lines=22> */
.L_x_4096:
        /* <DEDUP_REMOVED lines=18> */
.L_x_4097:
        /* <DEDUP_REMOVED lines=22> */
.L_x_4098:
        /* <DEDUP_REMOVED lines=22> */
.L_x_4099:
[----:B------:R-:W-:Y:S01]  /*0900*/  PLOP3.LUT P0, PT, PT, PT, UP0, 0x80, 0x0 ;  /* 0x000000000000781c */ /* 0x000fe20003f0f008 */
[----:B------:R-:W-:Y:S01]  /*0910*/  UMOV UR38, 0x1 ;  /* 0x0000000100267882 */ /* 0x000fe20000000000 */
[----:B------:R-:W-:Y:S01]  /*0920*/  NOP ;  /* 0x0000000000007918 */ /* 0x000fe20000000000 */
[----:B------:R-:W-:Y:S01]  /*0930*/  USEL UR38, UR38, 0x2, !UP0 ;  /* 0x0000000226267887 */ /* 0x000fe2000c000000 */
[----:B------:R-:W-:Y:S01]  /*0940*/  ULDC.64 UR52, c[0x0][0x208] ;  /* 0x0000820000347ab9 */ /* 0x000fe20000000a00 */
[----:B012-4-:R-:W-:Y:S08]  /*0950*/  BAR.SYNC.DEFER_BLOCKING 0x0 ;  /* 0x0000000000007b1d */ /* 0x017ff00000010000 */
[----:B------:R-:W-:Y:S05]  /*0960*/  @!P0 BRA `(.L_x_4100) ;  /* 0x00000160006c8947 */ /* 0x000fea0003800000 */
.L_x_4101:
        /* <DEDUP_REMOVED lines=30> */
[CC--:B------:R-:W-:Y:S02]  /*0b50*/  LEA.HI R4, R0.reuse, R231.reuse, RZ, 0x5 ;  /* 0x000000e700047211 */ /* 0x0c0fe400078f28ff */
[----:B------:R-:W-:Y:S01]  /*0b60*/  SHF.R.S32.HI R6, RZ, 0x4, R3 ;  /* 0x00000004ff067819 */ /* 0x000fe20000011403 */
[----:B------:R-:W-:Y:S01]  /*0b70*/  IMAD.IADD R224, R231, 0x1, -R224 ;  /* 0x00000001e7e07824 */ /* 0x000fe200078e0ae0 */
[----:B------:R-:W-:Y:S01]  /*0b80*/  LEA.HI R11, R0, R231, RZ, 0x2 ;  /* 0x000000e7000b7211 */ /* 0x000fe200078f10ff */
[----:B------:R-:W-:Y:S01]  /*0b90*/  IMAD.SHL.U32 R5, R4, 0x20, RZ ;  /* 0x0000002004057824 */ /* 0x000fe200078e00ff */
[----:B------:R-:W-:Y:S02]  /*0ba0*/  LOP3.LUT R4, R3, 0x3fffff0, RZ, 0xc0, !PT ;  /* 0x03fffff003047812 */ /* 0x000fe400078ec0ff */
[----:B------:R-:W-:-:S02]  /*0bb0*/  SHF.R.S32.HI R7, RZ, 0x1f, R224 ;  /* 0x0000001fff077819 */ /* 0x000fc400000114e0 */
[----:B------:R-:W-:Y:S01]  /*0bc0*/  LEA.HI R3, R3, R6, RZ, 0x1 ;  /* 0x0000000603037211 */ /* 0x000fe200078f08ff */
[----:B------:R-:W-:Y:S01]  /*0bd0*/  IMAD.IADD R4, R231, 0x1, -R4 ;  /* 0x00000001e7047824 */ /* 0x000fe200078e0a04 */
[----:B------:R-:W-:Y:S02]  /*0be0*/  LEA.HI R8, R7, R224, RZ, 0x2 ;  /* 0x000000e007087211 */ /* 0x000fe400078f10ff */
[----:B------:R-:W-:Y:S02]  /*0bf0*/  LOP3.LUT R3, R3, 0x1ffffffe, RZ, 0xc0, !PT ;  /* 0x1ffffffe03037812 */ /* 0x000fe400078ec0ff */
[--C-:B------:R-:W-:Y:S02]  /*0c00*/  SHF.R.S32.HI R9, RZ, 0x2, R8.reuse ;  /* 0x00000002ff097819 */ /* 0x100fe40000011408 */
[----:B------:R-:W-:Y:S01]  /*0c10*/  SHF.R.S32.HI R10, RZ, 0x1f, R8 ;  /* 0x0000001fff0a7819 */ /* 0x000fe20000011408 */
[----:B------:R-:W-:Y:S01]  /*0c20*/  IMAD.IADD R3, R6, 0x1, -R3 ;  /* 0x0000000106037824 */ /* 0x000fe200078e0a03 */
[----:B------:R-:W-:-:S02]  /*0c30*/  LOP3.LUT R6, R11, 0xfffffffc, RZ, 0xc0, !PT ;  /* 0xfffffffc0b067812 */ /* 0x000fc400078ec0ff */
[----:B------:R-:W-:Y:S02]  /*0c40*/  LEA.HI R0, R0, R231, RZ, 0x3 ;  /* 0x000000e700007211 */ /* 0x000fe400078f18ff */
[----:B------:R-:W-:Y:S01]  /*0c50*/  LEA.HI R10, R10, R9, RZ, 0x3 ;  /* 0x000000090a0a7211 */ /* 0x000fe200078f18ff */
[----:B------:R-:W-:Y:S01]  /*0c60*/  IMAD.IADD R6, R231, 0x1, -R6 ;  /* 0x00000001e7067824 */ /* 0x000fe200078e0a06 */
[----:B------:R-:W-:Y:S02]  /*0c70*/  SHF.R.S32.HI R225, RZ, 0x7, R2 ;  /* 0x00000007ffe17819 */ /* 0x000fe40000011402 */
        /* <DEDUP_REMOVED lines=8> */
[----:B------:R-:W-:Y:S01]  /*0d00*/  SHF.R.S32.HI R7, RZ, 0x5, R7 ;  /* 0x00000005ff077819 */ /* 0x000fe20000011407 */
[----:B------:R-:W-:Y:S01]  /*0d10*/  IMAD.SHL.U32 R23, R222, 0x8, RZ ;  /* 0x00000008de177824 */ /* 0x000fe200078e00ff */
[----:B------:R-:W-:Y:S01]  /*0d20*/  LEA.HI R5, R6, R6, RZ, 0x1 ;  /* 0x0000000606057211 */ /* 0x000fe200078f08ff */
[----:B------:R-:W-:Y:S01]  /*0d30*/  IMAD R227, R3, 0x8, R4 ;  /* 0x0000000803e37824 */ /* 0x000fe200078e0204 */
[----:B------:R-:W-:Y:S01]  /*0d40*/  LOP3.LUT R2, R2, 0x3fffffe, RZ, 0xc0, !PT ;  /* 0x03fffffe02027812 */ /* 0x000fe200078ec0ff */
[----:B------:R-:W-:Y:S01]  /*0d50*/  IMAD R7, R7, 0x10, R10 ;  /* 0x0000001007077824 */ /* 0x000fe200078e020a */
[----:B------:R-:W-:Y:S01]  /*0d60*/  LOP3.LUT R5, R5, 0x1ffffffe, RZ, 0xc0, !PT ;  /* 0x1ffffffe05057812 */ /* 0x000fe200078ec0ff */
[----:B------:R-:W-:Y:S01]  /*0d70*/  VIADD R220, R23, 0x40 ;  /* 0x0000004017dc7836 */ /* 0x000fe20000000000 */
[----:B------:R-:W-:Y:S01]  /*0d80*/  LOP3.LUT R19, R8, 0x7ffffffc, RZ, 0xc0, !PT ;  /* 0x7ffffffc08137812 */ /* 0x000fe200078ec0ff */
[----:B------:R-:W-:Y:S01]  /*0d90*/  IMAD.IADD R2, R225, 0x1, -R2 ;  /* 0x00000001e1027824 */ /* 0x000fe200078e0a02 */
        /* <DEDUP_REMOVED lines=9> */
.L_x_4205:
[----:B------:R-:W-:Y:S01]  /*0e30*/  ULDC.64 UR6, c[0x0][0xa28] ;  /* 0x00028a0000067ab9 */ /* 0x000fe20000000a00 */
[----:B------:R-:W-:Y:S01]  /*0e40*/  IMAD.MOV.U32 R0, RZ, RZ, RZ ;  /* 0x000000ffff007224 */ /* 0x000fe200078e00ff */
        /* <DEDUP_REMOVED lines=10> */
[----:B012---:R-:W-:Y:S02]  /*0ef0*/  IMAD.U32 R4, RZ, RZ, UR6 ;  /* 0x00000006ff047e24 */ /* 0x007fe4000f8e00ff */
[----:B------:R-:W-:Y:S01]  /*0f00*/  IMAD.U32 R5, RZ, RZ, UR7 ;  /* 0x00000007ff057e24 */ /* 0x000fe2000f8e00ff */
[----:B------:R-:W-:Y:S01]  /*0f10*/  @UP1 UIMAD.WIDE UR6, UR48, 0x4, UR8 ;  /* 0x00000004300618a5 */ /* 0x000fe2000f8e0208 */
[----:B------:R-:W-:Y:S02]  /*0f20*/  ULDC UR4, c[0x0][0x288] ;  /* 0x0000a20000047ab9 */ /* 0x000fe40000000800 */
[----:B------:R-:W-:Y:S01]  /*0f30*/  IMAD.U32 R18, RZ, RZ, UR4 ;  /* 0x00000004ff127e24 */ /* 0x000fe2000f8e00ff */
[----:B------:R0:W5:Y:S02]  /*0f40*/  @P0 LDG.E R0, desc[UR52][R4.64] ;  /* 0x0000003404000981 */ /* 0x000164000c1e1900 */
[----:B------:R-:W-:Y:S01]  /*0f50*/  IMAD.U32 R6, RZ, RZ, UR6 ;  /* 0x00000006ff067e24 */ /* 0x000fe2000f8e00ff */
[----:B------:R-:W-:Y:S01]  /*0f60*/  ULDC UR4, c[0x0][0x424] ;  /* 0x0001090000047ab9 */ /* 0x000fe20000000800 */
[----:B------:R-:W-:Y:S01]  /*0f70*/  IMAD.U32 R7, RZ, RZ, UR7 ;  /* 0x00000007ff077e24 */ /* 0x000fe2000f8e00ff */
[----:B------:R-:W-:-:S04]  /*0f80*/  ULDC.64 UR6, c[0x0][0x418] ;  /* 0x0001060000067ab9 */ /* 0x000fc80000000a00 */
[----:B------:R0:W5:Y:S01]  /*0f90*/  @P2 LDG.E R18, desc[UR52][R6.64] ;  /* 0x0000003406122981 */ /* 0x000162000c1e1900 */
[----:B------:R-:W-:-:S04]  /*0fa0*/  UISETP.NE.U32.AND UP0, UPT, UR6, URZ, UPT ;  /* 0x0000003f0600728c */ /* 0x000fc8000bf05070 */
[----:B------:R-:W-:-:S03]  /*0fb0*/  UISETP.NE.AND.EX UP0, UPT, UR7, URZ, UPT, UP0 ;  /* 0x0000003f0700728c */ /* 0x000fc6000bf05300 */
[----:B------:R-:W-:Y:S01]  /*0fc0*/  ULDC.64 UR6, c[0x0][0xa20] ;  /* 0x0002880000067ab9 */ /* 0x000fe20000000a00 */
[----:B------:R-:W-:Y:S01]  /*0fd0*/  USEL UR4, UR4, 0x1, UP0 ;  /* 0x0000000104047887 */ /* 0x000fe20008000000 */
[----:B------:R-:W-:Y:S01]  /*0fe0*/  ISETP.NE.U32.AND P1, PT, RZ, UR6, PT ;  /* 0x00000006ff007c0c */ /* 0x000fe2000bf25070 */
[----:B------:R-:W-:Y:S02]  /*0ff0*/  ULDC UR6, c[0x0][0x2f0] ;  /* 0x0000bc0000067ab9 */ /* 0x000fe40000000800 */
[----:B------:R-:W-:Y:S01]  /*1000*/  UIMAD UR4, UR4, UR6, URZ ;  /* 0x00000006040472a4 */ /* 0x000fe2000f8e023f */
[----:B------:R-:W-:Y:S01]  /*1010*/  ISETP.NE.AND.EX P1, PT, RZ, UR7, PT, P1 ;  /* 0x00000007ff007c0c */ /* 0x000fe2000bf25310 */
[----:B0--34-:R-:W-:-:S12]  /*1020*/  @P2 BRA `(.L_x_4102) ;  /* 0x00000000002c2947 */ /* 0x019fd80003800000 */
        /* <DEDUP_REMOVED lines=8> */
[----:B-----5:R-:W2:Y:S04]  /*10b0*/  LDG.E R18, desc[UR52][R4.64] ;  /* 0x0000003404127981 */ /* 0x020ea8000c1e1900 */
[----:B------:R-:W2:Y:S02]  /*10c0*/  LDG.E R3, desc[UR52][R4.64+0x4] ;  /* 0x0000043404037981 */ /* 0x000ea4000c1e1900 */
[----:B--2---:R-:W-:-:S07]  /*10d0*/  IMAD.IADD R18, R3, 0x1, -R18 ;  /* 0x0000000103127824 */ /* 0x004fce00078e0a12 */
.L_x_4102:
[----:B------:R-:W-:Y:S01]  /*10e0*/  IMAD.U32 R17, RZ, RZ, UR4 ;  /* 0x00000004ff117e24 */ /* 0x000fe2000f8e00ff */
[----:B------:R-:W-:Y:S01]  /*10f0*/  UMOV UR43, UR49 ;  /* 0x00000031002b7c82 */ /* 0x000fe20008000000 */
[----:B------:R-:W-:Y:S01]  /*1100*/  UMOV UR42, UR48 ;  /* 0x00000030002a7c82 */ /* 0x000fe20008000000 */
[----:B------:R-:W-:Y:S05]  /*1110*/  @!P1 BRA `(.L_x_4103) ;  /* 0x0000000000189947 */ /* 0x000fea0003800000 */
[----:B------:R-:W-:Y:S02]  /*1120*/  ULDC.64 UR6, c[0x0][0xa20] ;  /* 0x0002880000067ab9 */ /* 0x000fe40000000a00 */
[----:B------:R-:W-:-:S06]  /*1130*/  UIMAD.WIDE UR6, UR48, 0x4, UR6 ;  /* 0x00000004300678a5 */ /* 0x000fcc000f8e0206 */
[----:B------:R-:W-:Y:S02]  /*1140*/  IMAD.U32 R4, RZ, RZ, UR6 ;  /* 0x00000006ff047e24 */ /* 0x000fe4000f8e00ff */
[----:B------:R-:W-:-:S05]  /*1150*/  IMAD.U32 R5, RZ, RZ, UR7 ;  /* 0x00000007ff057e24 */ /* 0x000fca000f8e00ff */
[----:B------:R0:W5:Y:S01]  /*1160*/  LDG.E R17, desc[UR52][R4.64] ;  /* 0x0000003404117981 */ /* 0x000162000c1e1900 */
[----:B------:R-:W-:Y:S05]  /*1170*/  BRA `(.L_x_4104) ;  /* 0x00000000002c7947 */ /* 0x000fea0003800000 */
.L_x_4103:
        /* <DEDUP_REMOVED lines=9> */
[----:B------:R-:W2:Y:S02]  /*1210*/  LDG.E R6, desc[UR52][R4.64+0x4] ;  /* 0x0000043404067981 */ /* 0x000ea4000c1e1900 */
[----:B--2---:R-:W-:-:S07]  /*1220*/  IMAD.IADD R17, R6, 0x1, -R17 ;  /* 0x0000000106117824 */ /* 0x004fce00078e0a11 */
.L_x_4104:
[----:B------:R-:W-:Y:S01]  /*1230*/  ULDC.64 UR8, c[0x0][0x990] ;  /* 0x0002640000087ab9 */ /* 0x000fe20000000a00 */
[----:B------:R-:W-:Y:S01]  /*1240*/  ULDC.64 UR6, c[0x0][0x998] ;  /* 0x0002660000067ab9 */ /* 0x000fe20000000a00 */
[----:B------:R-:W-:Y:S01]  /*1250*/  UISETP.NE.U32.AND UP0, UPT, UR8, URZ, UPT ;  /* 0x0000003f0800728c */ /* 0x000fe2000bf05070 */
[----:B------:R-:W-:Y:S01]  /*1260*/  IMAD.MOV.U32 R8, RZ, RZ, 0x3f800000 ;  /* 0x3f800000ff087424 */ /* 0x000fe200078e00ff */
[----:B------:R-:W-:Y:S01]  /*1270*/  UISETP.NE.U32.AND UP1, UPT, UR6, URZ, UPT ;  /* 0x0000003f0600728c */ /* 0x000fe2000bf25070 */
[----:B------:R-:W-:Y:S01]  /*1280*/  IMAD.MOV.U32 R3, RZ, RZ, 0x3f800000 ;  /* 0x3f800000ff037424 */ /* 0x000fe200078e00ff */
[----:B------:R-:W-:Y:S01]  /*1290*/  UISETP.NE.AND.EX UP0, UPT, UR9, URZ, UPT, UP0 ;  /* 0x0000003f0900728c */ /* 0x000fe2000bf05300 */
[----:B------:R-:W1:Y:S01]  /*12a0*/  LDC R9, c[0x0][0x448] ;  /* 0x00011200ff097b82 */ /* 0x000e620000000800 */
[----:B------:R-:W-:-:S04]  /*12b0*/  UISETP.NE.AND.EX UP1, UPT, UR7, URZ, UPT, UP1 ;  /* 0x0000003f0700728c */ /* 0x000fc8000bf25310 */
[----:B------:R-:W-:Y:S02]  /*12c0*/  PLOP3.LUT P0, PT, PT, PT, UP0, 0x80, 0x0 ;  /* 0x000000000000781c */ /* 0x000fe40003f0f008 */
[----:B------:R-:W-:Y:S01]  /*12d0*/  PLOP3.LUT P1, PT, PT, PT, UP1, 0x80, 0x0 ;  /* 0x000000000000781c */ /* 0x000fe20003f2f018 */
[----:B------:R-:W2:Y:S02]  /*12e0*/  LDC.64 R12, c[0x0][0x9e0] ;  /* 0x00027800ff0c7b82 */ /* 0x000ea40000000a00 */
[----:B------:R-:W-:Y:S02]  /*12f0*/  @UP0 USHF.R.S32.HI UR4, URZ, 0x1f, UR48 ;  /* 0x0000001f3f040899 */ /* 0x000fe40008011430 */
[----:B------:R-:W-:Y:S01]  /*1300*/  @UP1 USHF.R.S32.HI UR15, URZ, 0x1f, UR48 ;  /* 0x0000001f3f0f1899 */ /* 0x000fe20008011430 */
[----:B------:R-:W-:Y:S01]  /*1310*/  @UP0 ULDC.64 UR12, c[0x0][0x9a8] ;  /* 0x00026a00000c0ab9 */ /* 0x000fe20000000a00 */
[----:B------:R-:W-:Y:S01]  /*1320*/  @UP1 ULDC.64 UR16, c[0x0][0x9b8] ;  /* 0x00026e0000101ab9 */ /* 0x000fe20000000a00 */
[----:B------:R-:W-:-:S02]  /*1330*/  @UP0 UIMAD UR4, UR4, UR12, URZ ;  /* 0x0000000c040402a4 */ /* 0x000fc4000f8e023f */
[----:B------:R-:W-:Y:S02]  /*1340*/  @UP1 UIMAD UR15, UR15, UR16, URZ ;  /* 0x000000100f0f12a4 */ /* 0x000fe4000f8e023f */
[----:B------:R-:W-:Y:S02]  /*1350*/  @UP0 UIMAD UR14, UR48, UR13, UR4 ;  /* 0x0000000d300e02a4 */ /* 0x000fe4000f8e0204 */
[----:B------:R-:W-:Y:S02]  /*1360*/  @UP0 UIMAD.WIDE.U32 UR10, UR48, UR12, URZ ;  /* 0x0000000c300a02a5 */ /* 0x000fe4000f8e003f */
[----:B------:R-:W-:Y:S02]  /*1370*/  @UP0 USHF.R.S32.HI UR4, URZ, 0x1f, UR49 ;  /* 0x0000001f3f040899 */ /* 0x000fe40008011431 */
[----:B------:R-:W-:Y:S02]  /*1380*/  @UP1 UIMAD.WIDE.U32 UR12, UR48, UR16, URZ ;  /* 0x00000010300c12a5 */ /* 0x000fe4000f8e003f */
[----:B------:R-:W-:-:S02]  /*1390*/  @UP1 UIMAD UR15, UR48, UR17, UR15 ;  /* 0x00000011300f12a4 */ /* 0x000fc4000f8e020f */
[----:B------:R-:W-:Y:S01]  /*13a0*/  @UP1 USHF.R.S32.HI UR20, URZ, 0x1f, UR49 ;  /* 0x0000001f3f141899 */ /* 0x000fe20008011431 */
[----:B------:R-:W-:Y:S01]  /*13b0*/  @UP0 ULDC.64 UR16, c[0x0][0x9b0] ;  /* 0x00026c0000100ab9 */ /* 0x000fe20000000a00 */
[----:B------:R-:W-:Y:S01]  /*13c0*/  @UP1 ULDC.64 UR18, c[0x0][0x9c0] ;  /* 0x0002700000121ab9 */ /* 0x000fe20000000a00 */
[----:B------:R-:W-:Y:S02]  /*13d0*/  @UP0 UIMAD UR4, UR4, UR16, URZ ;  /* 0x00000010040402a4 */ /* 0x000fe4000f8e023f */
[----:B------:R-:W-:Y:S02]  /*13e0*/  @UP0 UIADD3 UR11, UR11, UR14, URZ ;  /* 0x0000000e0b0b0290 */ /* 0x000fe4000fffe03f */
[----:B------:R-:W-:Y:S02]  /*13f0*/  @UP1 UIMAD UR14, UR20, UR18, URZ ;  /* 0x00000012140e12a4 */ /* 0x000fe4000f8e023f */
[----:B------:R-:W-:Y:S02]  /*1400*/  @UP1 UIADD3 UR13, UR13, UR15, URZ ;  /* 0x0000000f0d0d1290 */ /* 0x000fe4000fffe03f */
[----:B------:R-:W-:-:S02]  /*1410*/  @UP0 UIMAD UR4, UR49, UR17, UR4 ;  /* 0x00000011310402a4 */ /* 0x000fc4000f8e0204 */
[----:B------:R-:W-:Y:S02]  /*1420*/  @UP0 UIMAD.WIDE.U32 UR10, UR49, UR16, UR10 ;  /* 0x00000010310a02a5 */ /* 0x000fe4000f8e000a */
[----:B------:R-:W-:Y:S02]  /*1430*/  @UP1 UIMAD UR14, UR49, UR19, UR14 ;  /* 0x00000013310e12a4 */ /* 0x000fe4000f8e020e */
[----:B------:R-:W-:Y:S02]  /*1440*/  @UP1 UIMAD.WIDE.U32 UR12, UR49, UR18, UR12 ;  /* 0x00000012310c12a5 */ /* 0x000fe4000f8e000c */
[----:B------:R-:W-:Y:S02]  /*1450*/  @UP0 UIADD3 UR11, UR11, UR4, URZ ;  /* 0x000000040b0b0290 */ /* 0x000fe4000fffe03f */
[----:B------:R-:W-:Y:S02]  /*1460*/  @UP0 ULEA UR8, UP2, UR10, UR8, 0x2 ;  /* 0x000000080a080291 */ /* 0x000fe4000f84103f */
[----:B------:R-:W-:-:S02]  /*1470*/  @UP1 UIADD3 UR4, UR13, UR14, URZ ;  /* 0x0000000e0d041290 */ /* 0x000fc4000fffe03f */
[----:B------:R-:W-:Y:S02]  /*1480*/  @UP1 ULEA UR6, UP3, UR12, UR6, 0x2 ;  /* 0x000000060c061291 */ /* 0x000fe4000f86103f */
[----:B------:R-:W-:Y:S01]  /*1490*/  @UP0 ULEA.HI.X UR9, UR10, UR9, UR11, 0x2, UP2 ;  /* 0x000000090a090291 */ /* 0x000fe200090f140b */
[----:B0-----:R-:W-:Y:S01]  /*14a0*/  IMAD.U32 R4, RZ, RZ, UR8 ;  /* 0x00000008ff047e24 */ /* 0x001fe2000f8e00ff */
[----:B------:R-:W-:Y:S02]  /*14b0*/  @UP1 ULEA.HI.X UR7, UR12, UR7, UR4, 0x2, UP3 ;  /* 0x000000070c071291 */ /* 0x000fe400098f1404 */
[----:B------:R-:W-:Y:S02]  /*14c0*/  IMAD.U32 R6, RZ, RZ, UR6 ;  /* 0x00000006ff067e24 */ /* 0x000fe4000f8e00ff */
[----:B------:R-:W-:Y:S02]  /*14d0*/  IMAD.U32 R5, RZ, RZ, UR9 ;  /* 0x00000009ff057e24 */ /* 0x000fe4000f8e00ff */
[----:B------:R-:W-:-:S03]  /*14e0*/  IMAD.U32 R7, RZ, RZ, UR7 ;  /* 0x00000007ff077e24 */ /* 0x000fc6000f8e00ff */
[----:B------:R0:W3:Y:S04]  /*14f0*/  @P0 LDG.E R8, desc[UR52][R4.64] ;  /* 0x0000003404080981 */ /* 0x0000e8000c1e1900 */
[----:B------:R-:W3:Y:S01]  /*1500*/  @P1 LDG.E R3, desc[UR52][R6.64] ;  /* 0x0000003406031981 */ /* 0x000ee2000c1e1900 */
[----:B-1----:R-:W-:Y:S01]  /*1510*/  ISETP.NE.AND P1, PT, R9, 0x1, PT ;  /* 0x000000010900780c */ /* 0x002fe20003f25270 */
[----:B------:R-:W-:Y:S01]  /*1520*/  USHF.L.U32 UR36, UR5, 0x7, URZ ;  /* 0x0000000705247899 */ /* 0x000fe2000800063f */
[----:B--2---:R-:W-:Y:S01]  /*1530*/  ISETP.GE.AND P2, PT, R13, 0x1, PT ;  /* 0x000000010d00780c */ /* 0x004fe20003f46270 */
[----:B-----5:R-:W-:Y:S01]  /*1540*/  IMAD.IADD R17, R17, 0x1, -R0 ;  /* 0x0000000111117824 */ /* 0x020fe200078e0a00 */
[----:B------:R-:W-:Y:S01]  /*1550*/  ULDC UR5, c[0x0][0x988] ;  /* 0x0002620000057ab9 */ /* 0x000fe20000000800 */
[----:B------:R-:W-:-:S03]  /*1560*/  UIADD3 UR4, UR36, 0x7f, URZ ;  /* 0x0000007f24047890 */ /* 0x000fc6000fffe03f */
[----:B------:R-:W-:-:S05]  /*1570*/  IADD3 R0, R17, 0x1, -R18 ;  /* 0x0000000111007810 */ /* 0x000fca0007ffe812 */
[----:B------:R-:W0:Y:S08]  /*1580*/  @P1 LDC R9, c[0x0][0x44c] ;  /* 0x00011300ff091b82 */ /* 0x000e300000000800 */
[----:B------:R-:W1:Y:S01]  /*1590*/  @P1 LDC R11, c[0x0][0x450] ;  /* 0x00011400ff0b1b82 */ /* 0x000e620000000800 */
[----:B0-----:R-:W-:-:S04]  /*15a0*/  @P1 IMAD.HI.U32 R4, R9, UR4, RZ ;  /* 0x0000000409041c27 */ /* 0x001fc8000f8e00ff */
[----:B---3--:R-:W-:-:S04]  /*15b0*/  FMUL.FTZ R3, R8, R3 ;  /* 0x0000000308037220 */ /* 0x008fc80000410000 */
[----:B------:R-:W-:Y:S01]  /*15c0*/  FMUL.FTZ R5, R3, UR5 ;  /* 0x0000000503057c20 */ /* 0x000fe20008410000 */
[----:B------:R-:W-:Y:S01]  /*15d0*/  IMAD.U32 R3, RZ, RZ, UR4 ;  /* 0x00000004ff037e24 */ /* 0x000fe2000f8e00ff */
[----:B-1----:R-:W-:-:S03]  /*15e0*/  @P1 SHF.R.U32.HI R3, RZ, R11, R4 ;  /* 0x0000000bff031219 */ /* 0x002fc60000011604 */
[----:B------:R-:W-:Y:S02]  /*15f0*/  R2UR UR37, R5 ;  /* 0x00000000052572ca */ /* 0x000fe400000e0000 */
[----:B------:R-:W-:-:S04]  /*1600*/  IMAD.IADD R7, R0, 0x1, R3 ;  /* 0x0000000100077824 */ /* 0x000fc800078e0203 */
[----:B------:R-:W-:Y:S01]  /*1610*/  IMAD.IADD R0, R7, 0x1, R12 ;  /* 0x0000000107007824 */ /* 0x000fe200078e020c */
[----:B------:R-:W-:Y:S08]  /*1620*/  @!P2 BRA `(.L_x_4105) ;  /* 0x000000000040a947 */ /* 0x000ff00003800000 */
        /* <DEDUP_REMOVED lines=10> */
.L_x_4106:
[----:B------:R-:W-:-:S13]  /*16d0*/  ISETP.NE.AND P0, PT, R13, 0x1, PT ;  /* 0x000000010d00780c */ /* 0x000fda0003f05270 */
[----:B------:R-:W0:Y:S02]  /*16e0*/  @P0 LDC.64 R4, c[0x0][0x9e8] ;  /* 0x00027a00ff040b82 */ /* 0x000e240000000a00 */
[----:B0-----:R-:W-:-:S05]  /*16f0*/  @P0 IMAD.HI.U32 R4, R3, R4, RZ ;  /* 0x0000000403040227 */ /* 0x001fca00078e00ff */
[----:B------:R-:W-:-:S07]  /*1700*/  @P0 SHF.R.U32.HI R3, RZ, R5, R4 ;  /* 0x00000005ff030219 */ /* 0x000fce0000011604 */
.L_x_4107:
[----:B------:R-:W-:-:S05]  /*1710*/  IMAD R3, R3, R13, R13 ;  /* 0x0000000d03037224 */ /* 0x000fca00078e020d */
[----:B------:R-:W-:-:S07]  /*1720*/  VIMNMX R0, R0, R3, PT ;  /* 0x0000000300007248 */ /* 0x000fce0003fe0100 */
.L_x_4105:
[----:B------:R-:W0:Y:S01]  /*1730*/  @P1 LDC R5, c[0x0][0x44c] ;  /* 0x00011300ff051b82 */ /* 0x000e220000000800 */
[----:B------:R-:W-:Y:S01]  /*1740*/  IMAD.U32 R4, RZ, RZ, UR36 ;  /* 0x00000024ff047e24 */ /* 0x000fe2000f8e00ff */
[----:B------:R-:W-:Y:S01]  /*1750*/  ULDC UR4, c[0x0][0x9dc] ;  /* 0x0002770000047ab9 */ /* 0x000fe20000000800 */
[----:B------:R-:W-:Y:S02]  /*1760*/  VIADD R3, R0, 0x9f ;  /* 0x0000009f00037836 */ /* 0x000fe40000000000 */
[C---:B------:R-:W-:Y:S02]  /*1770*/  IMAD.IADD R105, R17.reuse, 0x1, -R18 ;  /* 0x0000000111697824 */ /* 0x040fe400078e0a12 */
[----:B------:R-:W-:Y:S01]  /*1780*/  VIADD R0, R17, 0x9f ;  /* 0x0000009f11007836 */ /* 0x000fe20000000000 */
        /* <DEDUP_REMOVED lines=23> */
.L_x_4109:
[----:B------:R-:W-:-:S13]  /*1900*/  ISETP.NE.AND P0, PT, R13, 0x1, PT ;  /* 0x000000010d00780c */ /* 0x000fda0003f05270 */
[----:B------:R-:W0:Y:S02]  /*1910*/  @P0 LDC.64 R4, c[0x0][0x9e8] ;  /* 0x00027a00ff040b82 */ /* 0x000e240000000a00 */
[----:B0-----:R-:W-:-:S05]  /*1920*/  @P0 IMAD.HI.U32 R0, R6, R4, RZ ;  /* 0x0000000406000227 */ /* 0x001fca00078e00ff */
[----:B------:R-:W-:-:S07]  /*1930*/  @P0 SHF.R.U32.HI R6, RZ, R5, R0 ;  /* 0x00000005ff060219 */ /* 0x000fce0000011600 */
.L_x_4110:
[----:B------:R-:W-:-:S05]  /*1940*/  IMAD R6, R6, R13, RZ ;  /* 0x0000000d06067224 */ /* 0x000fca00078e02ff */
[----:B------:R-:W-:-:S13]  /*1950*/  R2UR UR5, R6 ;  /* 0x00000000060572ca */ /* 0x000fda00000e0000 */
[----:B------:R-:W-:-:S04]  /*1960*/  UISETP.LT.AND UP0, UPT, UR4, UR5, UPT ;  /* 0x000000050400728c */ /* 0x000fc8000bf01270 */
[----:B------:R-:W-:-:S12]  /*1970*/  USEL UR4, UR4, UR5, !UP0 ;  /* 0x0000000504047287 */ /* 0x000fd8000c000000 */
.L_x_4108:
        /* <DEDUP_REMOVED lines=56> */
[----:B------:R-:W-:Y:S01]  /*1d00*/  CS2R R132, SRZ ;  /* 0x0000000000847805 */ /* 0x000fe2000001ff00 */
        /* <DEDUP_REMOVED lines=32> */
.L_x_4112:
        /* <DEDUP_REMOVED lines=9> */
.L_x_4311:
[----:B------:R-:W-:Y:S05]  /*1fa0*/  @!P0 BRA `(.L_x_4114) ;  /* 0x0000000000048947 */ /* 0x000fea0003800000 */
[----:B------:R-:W-:Y:S01]  /*1fb0*/  BPT.TRAP 0x1 ;  /* 0x000000040000795c */ /* 0x000fe20000300000 */
.L_x_4114:
[----:B------:R-:W-:Y:S02]  /*1fc0*/  IMAD.U32 R5, RZ, RZ, UR51 ;  /* 0x00000033ff057e24 */ /* 0x000fe4000f8e00ff */
[----:B0-----:R-:W-:-:S03]  /*1fd0*/  IMAD.U32 R0, RZ, RZ, UR45 ;  /* 0x0000002dff007e24 */ /* 0x001fc6000f8e00ff */
[----:B------:R-:W-:Y:S02]  /*1fe0*/  LEA R5, R5, UR41, 0x3 ;  /* 0x0000002905057c11 */ /* 0x000fe4000f8e18ff */
[----:B------:R-:W-:-:S04]  /*1ff0*/  SHF.L.U32 R0, R0, 0x1f, RZ ;  /* 0x0000001f00007819 */ /* 0x000fc800000006ff */
[----:B------:R0:W1:Y:S01]  /*2000*/  SYNCS.PHASECHK.TRANS64.TRYWAIT P1, [R5+URZ+0x33430], R0 ;  /* 0x03343000050075a7 */ /* 0x000062000802017f */
[----:B------:R-:W-:Y:S05]  /*2010*/  @!P0 BRA `(.L_x_4115) ;  /* 0x0000000000048947 */ /* 0x000fea0003800000 */
[----:B------:R-:W-:Y:S01]  /*2020*/  BPT.TRAP 0x1 ;  /* 0x000000040000795c */ /* 0x000fe20000300000 */
.L_x_4115:
[----:B------:R-:W2:Y:S01]  /*2030*/  S2R R3, SR_TID.X ;  /* 0x0000000000037919 */ /* 0x000ea20000002100 */
[----:B------:R-:W-:Y:S02]  /*2040*/  LOP3.LUT R2, R2, 0xfffffff7, RZ, 0xc0, !PT ;  /* 0xfffffff702027812 */ /* 0x000fe400078ec0ff */
[----:B--2---:R-:W-:-:S13]  /*2050*/  LOP3.LUT P2, RZ, R3, 0x7f, RZ, 0xc0, !PT ;  /* 0x0000007f03ff7812 */ /* 0x004fda000784c0ff */
[----:B------:R-:W-:Y:S01]  /*2060*/  @P2 LOP3.LUT R2, R2, 0x8, RZ, 0xfc, !PT ;  /* 0x0000000802022812 */ /* 0x000fe200078efcff */
[----:B-1----:R-:W-:Y:S06]  /*2070*/  @P1 BRA `(.L_x_4116) ;  /* 0x0000000000081947 */ /* 0x002fec0003800000 */
[----:B------:R-:W1:Y:S02]  /*2080*/  SYNCS.PHASECHK.TRANS64.TRYWAIT P1, [R5+URZ+0x33430], R0 ;  /* 0x03343000050075a7 */ /* 0x000e64000802017f */
[----:B-1----:R-:W-:Y:S05]  /*2090*/  @!P1 BRA `(.L_x_4117) ;  /* 0x000001b400d09947 */ /* 0x002fea0003800000 */
.L_x_4116:
        /* <DEDUP_REMOVED lines=10> */
[----:B------:R-:W-:Y:S01]  /*2140*/  UMOV UR24, UR20 ;  /* 0x0000001400187c82 */ /* 0x000fe20008000000 */
[----:B------:R-:W-:Y:S02]  /*2150*/  UMOV UR7, 0x80000020 ;  /* 0x8000002000077882 */ /* 0x000fe40000000000 */
[----:B------:R-:W-:Y:S01]  /*2160*/  ULOP3.LUT UR50, UR4, 0x10000, URZ, 0xfc, !UPT ;  /* 0x0001000004327892 */ /* 0x000fe2000f8efc3f */
[----:B------:R-:W-:Y:S01]  /*2170*/  UMOV UR11, 0x80000020 ;  /* 0x80000020000b7882 */ /* 0x000fe20000000000 */
[----:B------:R-:W-:-:S02]  /*2180*/  UIADD3 UR12, UR20, 0x202, URZ ;  /* 0x00000202140c7890 */ /* 0x000fc4000fffe03f */
[----:B------:R-:W-:Y:S01]  /*2190*/  UIMAD UR28, UR51, 0x780, UR50 ;  /* 0x00000780331c78a4 */ /* 0x000fe2000f8e0232 */
[----:B------:R-:W-:Y:S01]  /*21a0*/  UMOV UR13, 0x80000020 ;  /* 0x80000020000d7882 */ /* 0x000fe20000000000 */
[----:B------:R-:W-:Y:S02]  /*21b0*/  UMOV UR15, 0x80000020 ;  /* 0x80000020000f7882 */ /* 0x000fe40000000000 */
[----:B------:R-:W-:Y:S02]  /*21c0*/  UIADD3 UR4, UR28, 0x80, URZ ;  /* 0x000000801c047890 */ /* 0x000fe4000fffe03f */
[----:B------:R-:W-:Y:S02]  /*21d0*/  UIADD3 UR5, UR28, 0x100, URZ ;  /* 0x000001001c057890 */ /* 0x000fe4000fffe03f */
[----:B------:R-:W-:Y:S01]  /*21e0*/  UMOV UR26, UR28 ;  /* 0x0000001c001a7c82 */ /* 0x000fe20008000000 */
[----:B------:R-:W-:Y:S01]  /*21f0*/  UIADD3 UR6, UR28, 0x2, URZ ;  /* 0x000000021c067890 */ /* 0x000fe2000fffe03f */
[----:B------:R-:W-:Y:S01]  /*2200*/  QGMMA.64x32x32.F32.E4M3.E4M3 R88, gdesc[UR24], RZ, !UPT, gsb0 ;  /* 0x00600000185879f3 */ /* 0x000fe2000c0008ff */
[----:B------:R-:W-:Y:S01]  /*2210*/  UMOV UR26, UR4 ;  /* 0x00000004001a7c82 */ /* 0x000fe20008000000 */
[----:B------:R-:W-:Y:S01]  /*2220*/  UMOV UR27, 0x80000020 ;  /* 0x80000020001b7882 */ /* 0x000fe20000000000 */
[----:B------:R-:W-:-:S02]  /*2230*/  UIADD3 UR4, UR28, 0x180, URZ ;  /* 0x000001801c047890 */ /* 0x000fc4000fffe03f */
[----:B------:R-:W-:Y:S02]  /*2240*/  UIADD3 UR8, UR28, 0x82, URZ ;  /* 0x000000821c087890 */ /* 0x000fe4000fffe03f */
[----:B------:R-:W-:Y:S01]  /*2250*/  UIADD3 UR9, UR28, 0x102, URZ ;  /* 0x000001021c097890 */ /* 0x000fe2000fffe03f */
[----:B--2---:R-:W-:Y:S01]  /*2260*/  LOP3.LUT P3, RZ, R3, 0x7f, RZ, 0xc0, !PT ;  /* 0x0000007f03ff7812 */ /* 0x004fe2000786c0ff */
[----:B------:R-:W-:Y:S01]  /*2270*/  UIADD3 UR10, UR28, 0x280, URZ ;  /* 0x000002801c0a7890 */ /* 0x000fe2000fffe03f */
[----:B------:R-:W-:Y:S01]  /*2280*/  IMAD.MOV.U32 R3, RZ, RZ, R0 ;  /* 0x000000ffff037224 */ /* 0x000fe200078e0000 */
        /* <DEDUP_REMOVED lines=174> */
[----:B------:R-:W-:Y:S01]  /*2d70*/  IMAD R5, R19, -0x2, R4 ;  /* 0xfffffffe13057824 */ /* 0x000fe200078e0204 */
[----:B------:R-:W-:Y:S01]  /*2d80*/  PLOP3.LUT P1, PT, PT, PT, UP1, 0x40, 0x0 ;  /* 0x000000000000781c */ /* 0x000fe20003f2e818 */
[----:B------:R-:W-:Y:S02]  /*2d90*/  VIADD R9, R4, 0xffffffff ;  /* 0xffffffff04097836 */ /* 0x000fe40000000000 */
[----:B------:R-:W-:Y:S01]  /*2da0*/  VIADD R10, R5, 0xffffffff ;  /* 0xffffffff050a7836 */ /* 0x000fe20000000000 */
[----:B------:R-:W-:-:S05]  /*2db0*/  IADD3 R6, -R18, R5, R17 ;  /* 0x0000000512067210 */ /* 0x000fca0007ffe111 */
[C---:B------:R-:W-:Y:S02]  /*2dc0*/  VIADD R8, R6.reuse, UR6 ;  /* 0x0000000606087c36 */ /* 0x040fe40008000000 */
[----:B------:R-:W-:-:S04]  /*2dd0*/  VIADD R6, R6, UR10 ;  /* 0x0000000a06067c36 */ /* 0x000fc80008000000 */
[----:B0-----:R-:W-:Y:S01]  /*2de0*/  IMAD.IADD R4, R6, 0x1, R11 ;  /* 0x0000000106047824 */ /* 0x001fe200078e020b */
        /* <DEDUP_REMOVED lines=10> */
[----:B0-----:R-:W-:-:S04]  /*2e90*/  IMAD R0, R104, -0xa0, R17 ;  /* 0xffffff6068007824 */ /* 0x001fc800078e0211 */
[----:B------:R-:W-:-:S04]  /*2ea0*/  VIADD R0, R0, 0xa0 ;  /* 0x000000a000007836 */ /* 0x000fc80000000000 */
[----:B------:R-:W-:-:S05]  /*2eb0*/  IMAD R7, R19, -0x2, R0 ;  /* 0xfffffffe13077824 */ /* 0x000fca00078e0200 */
[----:B------:R-:W-:Y:S01]  /*2ec0*/  VIADDMNMX R0, R11, R8, R7, PT ;  /* 0x000000080b007246 */ /* 0x000fe20003800107 */
[----:B------:R-:W-:Y:S06]  /*2ed0*/  @P1 BRA `(.L_x_4118) ;  /* 0x0000000000541947 */ /* 0x000fec0003800000 */
[----:B------:R-:W-:Y:S01]  /*2ee0*/  IADD3 R5, -R18, R17, R11 ;  /* 0x0000001112057210 */ /* 0x000fe20007ffe10b */
        /* <DEDUP_REMOVED lines=11> */
.L_x_4120:
[----:B------:R-:W-:-:S06]  /*2fa0*/  UISETP.NE.AND UP2, UPT, UR7, 0x1, UPT ;  /* 0x000000010700788c */ /* 0x000fcc000bf45270 */
[----:B------:R-:W-:-:S05]  /*2fb0*/  PLOP3.LUT P1, PT, PT, PT, UP2, 0x80, 0x0 ;  /* 0x000000000000781c */ /* 0x000fca0003f2f028 */
[----:B------:R-:W-:-:S08]  /*2fc0*/  @UP2 ULDC.64 UR10, c[0x0][0x9e8] ;  /* 0x00027a00000a2ab9 */ /* 0x000fd00000000a00 */
[----:B------:R-:W-:-:S05]  /*2fd0*/  @P1 IMAD.HI.U32 R11, R5, UR10, RZ ;  /* 0x0000000a050b1c27 */ /* 0x000fca000f8e00ff */
[----:B------:R-:W-:-:S07]  /*2fe0*/  @P1 SHF.R.U32.HI R5, RZ, UR11, R11 ;  /* 0x0000000bff051c19 */ /* 0x000fce000801160b */
.L_x_4121:
[----:B------:R-:W-:Y:S05]  /*2ff0*/  BSYNC B0 ;  /* 0x0000000000007941 */ /* 0x000fea0003800000 */
.L_x_4119:
[----:B------:R-:W-:-:S05]  /*3000*/  IMAD R5, R5, UR7, R10 ;  /* 0x0000000705057c24 */ /* 0x000fca000f8e020a */
[----:B------:R-:W-:Y:S02]  /*3010*/  VIMNMX R4, R4, R5, !PT ;  /* 0x0000000504047248 */ /* 0x000fe40007fe0100 */
[----:B------:R-:W-:-:S07]  /*3020*/  VIADDMNMX R0, R5, UR7, R0, PT ;  /* 0x0000000705007c46 */ /* 0x000fce000b800100 */
.L_x_4118:
[C---:B------:R-:W-:Y:S01]  /*3030*/  ISETP.GE.AND P1, PT, R9.reuse, 0x2, PT ;  /* 0x000000020900780c */ /* 0x040fe20003f26270 */
[----:B------:R-:W0:Y:S01]  /*3040*/  SHFL.IDX PT, R3, R3, 0x1, 0x1c1f ;  /* 0x003c1f0003037f89 */ /* 0x000e2200000e0000 */
[C---:B------:R-:W-:Y:S02]  /*3050*/  ISETP.GE.AND P3, PT, R9.reuse, 0xa, PT ;  /* 0x0000000a0900780c */ /* 0x040fe40003f66270 */
[----:B------:R-:W-:Y:S02]  /*3060*/  P2R R13, PR, RZ, 0x2 ;  /* 0x00000002ff0d7803 */ /* 0x000fe40000000000 */
[----:B------:R-:W-:Y:S02]  /*3070*/  ISETP.GT.AND P1, PT, R4, 0x1, !P1 ;  /* 0x000000010400780c */ /* 0x000fe40004f24270 */
[----:B------:R-:W-:Y:S02]  /*3080*/  ISETP.GE.AND P2, PT, R9, 0x9, PT ;  /* 0x000000090900780c */ /* 0x000fe40003f46270 */
[----:B------:R-:W-:-:S02]  /*3090*/  ISETP.LT.OR P1, PT, R0, 0x2, P1 ;  /* 0x000000020000780c */ /* 0x000fc40000f21670 */
[----:B------:R-:W-:Y:S02]  /*30a0*/  P2R R14, PR, RZ, 0x4 ;  /* 0x00000004ff0e7803 */ /* 0x000fe40000000000 */
[----:B------:R-:W-:Y:S02]  /*30b0*/  FSEL R89, R89, -INF , !P1 ;  /* 0xff80000059597808 */ /* 0x000fe40004800000 */
[----:B------:R-:W-:Y:S02]  /*30c0*/  ISETP.GT.AND P1, PT, R4, 0x9, !P3 ;  /* 0x000000090400780c */ /* 0x000fe40005f24270 */
[----:B------:R-:W-:Y:S02]  /*30d0*/  P2R R15, PR, RZ, 0x8 ;  /* 0x00000008ff0f7803 */ /* 0x000fe40000000000 */
[----:B------:R-:W-:Y:S02]  /*30e0*/  ISETP.LT.OR P1, PT, R0, 0xa, P1 ;  /* 0x0000000a0000780c */ /* 0x000fe40000f21670 */
[----:B------:R-:W-:-:S02]  /*30f0*/  ISETP.GT.AND P2, PT, R4, 0x8, !P2 ;  /* 0x000000080400780c */ /* 0x000fc40005744270 */
[----:B------:R-:W-:Y:S02]  /*3100*/  ISETP.GE.AND P3, PT, R9, 0x11, PT ;  /* 0x000000110900780c */ /* 0x000fe40003f66270 */
[----:B------:R-:W-:Y:S02]  /*3110*/  FSEL R93, R93, -INF , !P1 ;  /* 0xff8000005d5d7808 */ /* 0x000fe40004800000 */
[----:B------:R-:W-:Y:S02]  /*3120*/  ISETP.LT.OR P2, PT, R0, 0x9, P2 ;  /* 0x000000090000780c */ /* 0x000fe40001741670 */
[----:B------:R-:W-:Y:S02]  /*3130*/  ISETP.GT.AND P1, PT, R4, 0x10, !P3 ;  /* 0x000000100400780c */ /* 0x000fe40005f24270 */
[----:B------:R-:W-:Y:S02]  /*3140*/  FSEL R92, R92, -INF , !P2 ;  /* 0xff8000005c5c7808 */ /* 0x000fe40005000000 */
[----:B------:R-:W-:-:S02]  /*3150*/  ISETP.LT.OR P1, PT, R0, 0x11, P1 ;  /* 0x000000110000780c */ /* 0x000fc40000f21670 */
[C---:B------:R-:W-:Y:S02]  /*3160*/  ISETP.GE.AND P2, PT, R9.reuse, 0x12, PT ;  /* 0x000000120900780c */ /* 0x040fe40003f46270 */
        /* <DEDUP_REMOVED lines=17> */
[C---:B------:R-:W-:Y:S02]  /*3280*/  ISETP.GE.AND P3, PT, R9.reuse, 0x22, PT ;  /* 0x000000220900780c */ /* 0x040fe40003f66270 */
        /* <DEDUP_REMOVED lines=29> */
[C---:B------:R-:W-:Y:S02]  /*3460*/  ISETP.GE.AND P4, PT, R9.reuse, 0x3a, PT ;  /* 0x0000003a0900780c */ /* 0x040fe40003f86270 */
[----:B------:R-:W-:Y:S02]  /*3470*/  ISETP.LT.OR P3, PT, R0, 0x39, P3 ;  /* 0x000000390000780c */ /* 0x000fe40001f61670 */
[----:B------:R-:W-:Y:S02]  /*3480*/  P2R R113, PR, RZ, 0x10 ;  /* 0x00000010ff717803 */ /* 0x000fe40000000000 */
[----:B------:R-:W-:Y:S02]  /*3490*/  FSEL R84, R84, -INF , !P3 ;  /* 0xff80000054547808 */ /* 0x000fe40005800000 */
[----:B------:R-:W-:Y:S02]  /*34a0*/  ISETP.GT.AND P3, PT, R4, 0x39, !P4 ;  /* 0x000000390400780c */ /* 0x000fe40006764270 */
[----:B------:R-:W-:-:S02]  /*34b0*/  ISETP.GE.AND P4, PT, R9, 0x41, PT ;  /* 0x000000410900780c */ /* 0x000fc40003f86270 */
[----:B------:R-:W-:Y:S02]  /*34c0*/  ISETP.LT.OR P3, PT, R0, 0x3a, P3 ;  /* 0x0000003a0000780c */ /* 0x000fe40001f61670 */
        /* <DEDUP_REMOVED lines=139> */
.L_x_4124:
[----:B------:R-:W-:-:S06]  /*3d80*/  UISETP.NE.AND UP2, UPT, UR7, 0x1, UPT ;  /* 0x000000010700788c */ /* 0x000fcc000bf45270 */
[----:B------:R-:W-:-:S05]  /*3d90*/  PLOP3.LUT P6, PT, PT, PT, UP2, 0x80, 0x0 ;  /* 0x000000000000781c */ /* 0x000fca0003fcf028 */
[----:B------:R-:W-:-:S08]  /*3da0*/  @UP2 ULDC.64 UR10, c[0x0][0x9e8] ;  /* 0x00027a00000a2ab9 */ /* 0x000fd00000000a00 */
[----:B------:R-:W-:Y:S01]  /*3db0*/  @P6 IMAD.HI.U32 R6, R3, UR10, RZ ;  /* 0x0000000a03066c27 */ /* 0x000fe2000f8e00ff */
[----:B------:R-:W-:-:S13]  /*3dc0*/  PLOP3.LUT P6, PT, PT, PT, UP2, 0x80, 0x0 ;  /* 0x000000000000781c */ /* 0x000fda0003fcf028 */
[----:B------:R-:W-:-:S07]  /*3dd0*/  @P6 SHF.R.U32.HI R3, RZ, UR11, R6 ;  /* 0x0000000bff036c19 */ /* 0x000fce0008011606 */
.L_x_4125:
[----:B------:R-:W-:Y:S05]  /*3de0*/  BSYNC B0 ;  /* 0x0000000000007941 */ /* 0x000fea0003800000 */
.L_x_4123:
[----:B------:R-:W-:-:S05]  /*3df0*/  IMAD R3, R3, UR7, R10 ;  /* 0x0000000703037c24 */ /* 0x000fca000f8e020a */
[----:B------:R-:W-:Y:S02]  /*3e00*/  VIMNMX R4, R4, R3, !PT ;  /* 0x0000000304047248 */ /* 0x000fe40007fe0100 */
[----:B------:R-:W-:-:S07]  /*3e10*/  VIADDMNMX R0, R3, UR7, R0, PT ;  /* 0x0000000703007c46 */ /* 0x000fce000b800100 */
.L_x_4122:
        /* <DEDUP_REMOVED lines=202> */
[----:B------:R-:W-:Y:S02]  /*4ac0*/  FMNMX.FTZ R20, R102, R15, !PT ;  /* 0x0000000f66147209 */ /* 0x000fe40007810000 */
[----:B------:R-:W-:Y:S01]  /*4ad0*/  ISETP.NE.AND P6, PT, R132, RZ, PT ;  /* 0x000000ff8400720c */ /* 0x000fe20003fc5270 */
[--C-:B------:R-:W-:Y:S01]  /*4ae0*/  FFMA.FTZ R72, R72, UR37, -R88.reuse ;  /* 0x0000002548487c23 */ /* 0x100fe20008010858 */
[----:B------:R-:W-:Y:S01]  /*4af0*/  FMNMX.FTZ R21, R103, R20, !PT ;  /* 0x0000001467157209 */ /* 0x000fe20007810000 */
[--C-:B------:R-:W-:Y:S01]  /*4b00*/  FFMA.FTZ R14, R73, UR37, -R88.reuse ;  /* 0x00000025490e7c23 */ /* 0x100fe20008010858 */
[----:B------:R-:W-:-:S01]  /*4b10*/  FFMA.FTZ R76, R76, UR37, -R88 ;  /* 0x000000254c4c7c23 */ /* 0x000fc20008010858 */
[----:B------:R0:W-:Y:S01]  /*4b20*/  MUFU.EX2 R13, R72 ;  /* 0x00000048000d7308 */ /* 0x0001e20000000800 */
[----:B------:R-:W-:-:S01]  /*4b30*/  FFMA.FTZ R20, R77, UR37, -R88 ;  /* 0x000000254d147c23 */ /* 0x000fc20008010858 */
[--C-:B------:R-:W-:Y:S01]  /*4b40*/  FFMA.FTZ R80, R80, UR37, -R88.reuse ;  /* 0x0000002550507c23 */ /* 0x100fe20008010858 */
[----:B------:R-:W-:Y:S01]  /*4b50*/  ISETP.GT.AND P1, PT, R4, 0x88, !P6 ;  /* 0x000000880400780c */ /* 0x000fe20007724270 */
[--C-:B------:R-:W-:Y:S01]  /*4b60*/  FFMA.FTZ R84, R84, UR37, -R88.reuse ;  /* 0x0000002554547c23 */ /* 0x100fe20008010858 */
[----:B------:R-:W-:Y:S01]  /*4b70*/  ISETP.NE.AND P2, PT, R11, RZ, PT ;  /* 0x000000ff0b00720c */ /* 0x000fe20003f45270 */
[--C-:B------:R-:W-:Y:S01]  /*4b80*/  FFMA.FTZ R5, R5, UR37, -R88.reuse ;  /* 0x0000002505057c23 */ /* 0x100fe20008010858 */
[----:B------:R-:W-:Y:S01]  /*4b90*/  ISETP.LT.OR P1, PT, R0, 0x89, P1 ;  /* 0x000000890000780c */ /* 0x000fe20000f21670 */
[----:B------:R1:W-:Y:S01]  /*4ba0*/  MUFU.EX2 R15, R76 ;  /* 0x0000004c000f7308 */ /* 0x0003e20000000800 */
[----:B0-----:R-:W-:Y:S01]  /*4bb0*/  FMNMX.FTZ R72, R74, R21, !PT ;  /* 0x000000154a487209 */ /* 0x001fe20007810000 */
[--C-:B------:R-:W-:Y:S01]  /*4bc0*/  FFMA.FTZ R6, R89, UR37, -R88.reuse ;  /* 0x0000002559067c23 */ /* 0x100fe20008010858 */
[----:B------:R-:W-:Y:S01]  /*4bd0*/  FSEL R30, R30, -INF , !P1 ;  /* 0xff8000001e1e7808 */ /* 0x000fe20004800000 */
[--C-:B------:R-:W-:Y:S01]  /*4be0*/  FFMA.FTZ R7, R92, UR37, -R88.reuse ;  /* 0x000000255c077c23 */ /* 0x100fe20008010858 */
[----:B------:R-:W-:Y:S01]  /*4bf0*/  FMNMX.FTZ R21, R75, R72, !PT ;  /* 0x000000484b157209 */ /* 0x000fe20007810000 */
[--C-:B------:R-:W-:Y:S01]  /*4c00*/  FFMA.FTZ R8, R93, UR37, -R88.reuse ;  /* 0x000000255d087c23 */ /* 0x100fe20008010858 */
[----:B------:R-:W-:Y:S01]  /*4c10*/  ISETP.GT.AND P1, PT, R4, 0x89, !P2 ;  /* 0x000000890400780c */ /* 0x000fe20005724270 */
[----:B------:R-:W-:Y:S01]  /*4c20*/  MUFU.EX2 R5, R5 ;  /* 0x0000000500057308 */ /* 0x000fe20000000800 */
[----:B------:R-:W-:Y:S01]  /*4c30*/  FMNMX.FTZ R72, R78, R21, !PT ;  /* 0x000000154e487209 */ /* 0x000fe20007810000 */
[--C-:B------:R-:W-:Y:S01]  /*4c40*/  FFMA.FTZ R10, R97, UR37, -R88.reuse ;  /* 0x00000025610a7c23 */ /* 0x100fe20008010858 */
[----:B------:R-:W-:Y:S01]  /*4c50*/  ISETP.LT.OR P1, PT, R0, 0x8a, P1 ;  /* 0x0000008a0000780c */ /* 0x000fe20000f21670 */
[--C-:B------:R-:W-:Y:S01]  /*4c60*/  FFMA.FTZ R11, R100, UR37, -R88.reuse ;  /* 0x00000025640b7c23 */ /* 0x100fe20008010858 */
[----:B------:R-:W-:Y:S01]  /*4c70*/  FMNMX.FTZ R73, R79, R72, !PT ;  /* 0x000000484f497209 */ /* 0x000fe20007810000 */
[--C-:B------:R-:W-:Y:S01]  /*4c80*/  FFMA.FTZ R72, R81, UR37, -R88.reuse ;  /* 0x0000002551487c23 */ /* 0x100fe20008010858 */
[----:B------:R-:W-:-:S01]  /*4c90*/  FFMA.FTZ R81, R61, UR37, -R88 ;  /* 0x000000253d517c23 */ /* 0x000fc20008010858 */
[----:B------:R0:W-:Y:S01]  /*4ca0*/  MUFU.EX2 R21, R80 ;  /* 0x0000005000157308 */ /* 0x0001e20000000800 */
[----:B-1----:R-:W-:Y:S01]  /*4cb0*/  FMNMX.FTZ R76, R82, R73, !PT ;  /* 0x00000049524c7209 */ /* 0x002fe20007810000 */
[--C-:B------:R-:W-:Y:S01]  /*4cc0*/  FFMA.FTZ R12, R101, UR37, -R88.reuse ;  /* 0x00000025650c7c23 */ /* 0x100fe20008010858 */
[----:B------:R-:W-:Y:S01]  /*4cd0*/  ISETP.NE.AND P6, PT, R9, RZ, PT ;  /* 0x000000ff0900720c */ /* 0x000fe20003fc5270 */
[--C-:B------:R-:W-:Y:S01]  /*4ce0*/  FFMA.FTZ R9, R96, UR37, -R88.reuse ;  /* 0x0000002560097c23 */ /* 0x100fe20008010858 */
[----:B------:R-:W-:Y:S01]  /*4cf0*/  FMNMX.FTZ R73, R83, R76, !PT ;  /* 0x0000004c53497209 */ /* 0x000fe20007810000 */
[--C-:B------:R-:W-:Y:S01]  /*4d00*/  FFMA.FTZ R56, R56, UR37, -R88.reuse ;  /* 0x0000002538387c23 */ /* 0x100fe20008010858 */
[----:B------:R-:W-:Y:S01]  /*4d10*/  ISETP.GT.AND P2, PT, R4, 0x99, !P6 ;  /* 0x000000990400780c */ /* 0x000fe20007744270 */
[----:B------:R-:W1:Y:S01]  /*4d20*/  MUFU.EX2 R6, R6 ;  /* 0x0000000600067308 */ /* 0x000e620000000800 */
        /* <DEDUP_REMOVED lines=8> */
[----:B0-----:R-:W-:Y:S01]  /*4db0*/  FMNMX.FTZ R80, R58, R77, !PT ;  /* 0x0000004d3a507209 */ /* 0x001fe20007810000 */
[--C-:B------:R-:W-:Y:S01]  /*4dc0*/  FFMA.FTZ R65, R65, UR37, -R88.reuse ;  /* 0x0000002541417c23 */ /* 0x100fe20008010858 */
[----:B------:R-:W-:-:S01]  /*4dd0*/  FFMA.FTZ R24, R24, UR37, -R88 ;  /* 0x0000002518187c23 */ /* 0x000fc20008010858 */
[--C-:B------:R-:W-:Y:S01]  /*4de0*/  FFMA.FTZ R25, R25, UR37, -R88.reuse ;  /* 0x0000002519197c23 */ /* 0x100fe20008010858 */
[----:B------:R-:W-:Y:S01]  /*4df0*/  FMNMX.FTZ R77, R59, R80, !PT ;  /* 0x000000503b4d7209 */ /* 0x000fe20007810000 */
[--C-:B------:R-:W-:Y:S01]  /*4e00*/  FFMA.FTZ R28, R28, UR37, -R88.reuse ;  /* 0x000000251c1c7c23 */ /* 0x100fe20008010858 */
[----:B------:R-:W-:-:S01]  /*4e10*/  FFMA.FTZ R29, R29, UR37, -R88 ;  /* 0x000000251d1d7c23 */ /* 0x000fc20008010858 */
[----:B------:R-:W0:Y:S01]  /*4e20*/  MUFU.EX2 R7, R7 ;  /* 0x0000000700077308 */ /* 0x000e220000000800 */
[----:B------:R-:W-:Y:S01]  /*4e30*/  FMNMX.FTZ R80, R62, R77, !PT ;  /* 0x0000004d3e507209 */ /* 0x000fe20007810000 */
[--C-:B--2---:R-:W-:Y:S01]  /*4e40*/  FFMA.FTZ R84, R69, UR37, -R88.reuse ;  /* 0x0000002545547c23 */ /* 0x104fe20008010858 */
[----:B------:R-:W-:-:S01]  /*4e50*/  FFMA.FTZ R32, R32, UR37, -R88 ;  /* 0x0000002520207c23 */ /* 0x000fc20008010858 */
[--C-:B------:R-:W-:Y:S01]  /*4e60*/  FFMA.FTZ R33, R33, UR37, -R88.reuse ;  /* 0x0000002521217c23 */ /* 0x100fe20008010858 */
[----:B------:R-:W-:Y:S01]  /*4e70*/  FMNMX.FTZ R77, R63, R80, !PT ;  /* 0x000000503f4d7209 */ /* 0x000fe20007810000 */
[--C-:B------:R-:W-:Y:S01]  /*4e80*/  FFMA.FTZ R36, R36, UR37, -R88.reuse ;  /* 0x0000002524247c23 */ /* 0x100fe20008010858 */
[----:B------:R-:W-:-:S01]  /*4e90*/  FFMA.FTZ R37, R37, UR37, -R88 ;  /* 0x0000002525257c23 */ /* 0x000fc20008010858 */
[----:B------:R-:W2:Y:S01]  /*4ea0*/  MUFU.EX2 R8, R8 ;  /* 0x0000000800087308 */ /* 0x000ea20000000800 */
[----:B------:R-:W-:-:S04]  /*4eb0*/  FMNMX.FTZ R80, R66, R77, !PT ;  /* 0x0000004d42507209 */ /* 0x000fc80007810000 */
[----:B------:R-:W-:-:S03]  /*4ec0*/  FMNMX.FTZ R77, R67, R80, !PT ;  /* 0x00000050434d7209 */ /* 0x000fc60007810000 */
[----:B------:R-:W3:Y:S01]  /*4ed0*/  MUFU.EX2 R9, R9 ;  /* 0x0000000900097308 */ /* 0x000ee20000000800 */
[----:B------:R-:W-:-:S04]  /*4ee0*/  FMNMX.FTZ R80, R70, R77, !PT ;  /* 0x0000004d46507209 */ /* 0x000fc80007810000 */
[----:B------:R-:W-:-:S03]  /*4ef0*/  FMNMX.FTZ R77, R71, R80, !PT ;  /* 0x00000050474d7209 */ /* 0x000fc60007810000 */
[----:B------:R-:W4:Y:S01]  /*4f00*/  MUFU.EX2 R10, R10 ;  /* 0x0000000a000a7308 */ /* 0x000f220000000800 */
[----:B------:R-:W-:-:S04]  /*4f10*/  FMNMX.FTZ R80, R42, R77, !PT ;  /* 0x0000004d2a507209 */ /* 0x000fc80007810000 */
[----:B------:R-:W-:-:S03]  /*4f20*/  FMNMX.FTZ R61, R43, R80, !PT ;  /* 0x000000502b3d7209 */ /* 0x000fc60007810000 */
[----:B------:R5:W-:Y:S01]  /*4f30*/  MUFU.EX2 R77, R81 ;  /* 0x00000051004d7308 */ /* 0x000be20000000800 */
[----:B------:R-:W-:-:S04]  /*4f40*/  FMNMX.FTZ R80, R46, R61, !PT ;  /* 0x0000003d2e507209 */ /* 0x000fc80007810000 */
[----:B------:R-:W-:-:S03]  /*4f50*/  FMNMX.FTZ R61, R47, R80, !PT ;  /* 0x000000502f3d7209 */ /* 0x000fc60007810000 */
[----:B------:R-:W4:Y:S01]  /*4f60*/  MUFU.EX2 R11, R11 ;  /* 0x0000000b000b7308 */ /* 0x000f220000000800 */
[----:B------:R-:W-:-:S04]  /*4f70*/  FMNMX.FTZ R80, R50, R61, !PT ;  /* 0x0000003d32507209 */ /* 0x000fc80007810000 */
[----:B------:R-:W-:Y:S01]  /*4f80*/  FMNMX.FTZ R61, R51, R80, !PT ;  /* 0x00000050333d7209 */ /* 0x000fe20007810000 */
[----:B------:R-:W-:-:S02]  /*4f90*/  FFMA.FTZ R80, R68, UR37, -R88 ;  /* 0x0000002544507c23 */ /* 0x000fc40008010858 */
[----:B------:R-:W4:Y:S01]  /*4fa0*/  MUFU.EX2 R12, R12 ;  /* 0x0000000c000c7308 */ /* 0x000f220000000800 */
[----:B------:R-:W-:-:S04]  /*4fb0*/  FMNMX.FTZ R68, R54, R61, !PT ;  /* 0x0000003d36447209 */ /* 0x000fc80007810000 */
[----:B-----5:R-:W-:-:S03]  /*4fc0*/  FMNMX.FTZ R81, R55, R68, !PT ;  /* 0x0000004437517209 */ /* 0x020fc60007810000 */
[----:B------:R5:W-:Y:S01]  /*4fd0*/  MUFU.EX2 R61, R80 ;  /* 0x00000050003d7308 */ /* 0x000be20000000800 */
        /* <DEDUP_REMOVED lines=14> */
[----:B------:R-:W-:-:S01]  /*50c0*/  FFMA.FTZ R52, R53, UR37, -R88 ;  /* 0x0000002535347c23 */ /* 0x000fc20008010858 */
[----:B------:R-:W-:Y:S01]  /*50d0*/  IMAD.U32 R53, RZ, RZ, UR37 ;  /* 0x00000025ff357e24 */ /* 0x000fe2000f8e00ff */
[----:B-----5:R-:W-:Y:S01]  /*50e0*/  FMNMX.FTZ R80, R34, R69, !PT ;  /* 0x0000004522507209 */ /* 0x020fe20007810000 */
[----:B------:R5:W-:Y:S03]  /*50f0*/  MUFU.EX2 R38, R81 ;  /* 0x0000005100267308 */ /* 0x000be60000000800 */
[----:B------:R-:W-:-:S04]  /*5100*/  FMNMX.FTZ R69, R35, R80, !PT ;  /* 0x0000005023457209 */ /* 0x000fc80007810000 */
[----:B------:R-:W-:Y:S01]  /*5110*/  FMNMX.FTZ R0, R40, R69, !PT ;  /* 0x0000004528007209 */ /* 0x000fe20007810000 */
[----:B------:R2:W-:Y:S03]  /*5120*/  MUFU.EX2 R4, R84 ;  /* 0x0000005400047308 */ /* 0x0005e60000000800 */
[----:B------:R-:W-:-:S05]  /*5130*/  FMNMX.FTZ R0, R41, R0, !PT ;  /* 0x0000000029007209 */ /* 0x000fca0007810000 */
[----:B------:R-:W1:Y:S01]  /*5140*/  SHFL.BFLY PT, R69, R0, 0x2, 0x1f ;  /* 0x0c401f0000457f89 */ /* 0x000e6200000e0000 */
[----:B------:R-:W-:Y:S08]  /*5150*/  MUFU.EX2 R14, R14 ;  /* 0x0000000e000e7308 */ /* 0x000ff00000000800 */
        /* <DEDUP_REMOVED lines=12> */
[----:B-----5:R-:W-:Y:S02]  /*5220*/  FSEL R81, R53, RZ, P1 ;  /* 0x000000ff35517208 */ /* 0x020fe40000800000 */
[----:B------:R-:W-:-:S03]  /*5230*/  PLOP3.LUT P1, PT, PT, PT, UP1, 0x40, 0x0 ;  /* 0x000000000000781c */ /* 0x000fc60003f2e818 */
        /* <DEDUP_REMOVED lines=11> */
[----:B------:R-:W-:Y:S01]  /*52f0*/  MUFU.EX2 R53, R53 ;  /* 0x0000003500357308 */ /* 0x000fe20000000800 */
[----:B0-----:R-:W-:-:S01]  /*5300*/  FADD.FTZ R83, R7, R66 ;  /* 0x0000004207537221 */ /* 0x001fc20000010000 */
[--C-:B------:R-:W-:Y:S01]  /*5310*/  FFMA.FTZ R95, R95, UR37, -R81.reuse ;  /* 0x000000255f5f7c23 */ /* 0x100fe20008010851 */
[----:B------:R-:W-:-:S01]  /*5320*/  FFMA.FTZ R69, R98, UR37, -R81 ;  /* 0x0000002562457c23 */ /* 0x000fc20008010851 */
[----:B--2---:R-:W-:Y:S01]  /*5330*/  FFMA.FTZ R84, R99, UR37, -R81 ;  /* 0x0000002563547c23 */ /* 0x004fe20008010851 */
[----:B------:R-:W-:-:S01]  /*5340*/  FADD.FTZ R66, R8, R83 ;  /* 0x0000005308427221 */ /* 0x000fc20000010000 */
[--C-:B------:R-:W-:Y:S01]  /*5350*/  FFMA.FTZ R102, R102, UR37, -R81.reuse ;  /* 0x0000002566667c23 */ /* 0x100fe20008010851 */
[----:B------:R-:W-:-:S01]  /*5360*/  FFMA.FTZ R103, R103, UR37, -R81 ;  /* 0x0000002567677c23 */ /* 0x000fc20008010851 */
[----:B------:R-:W0:Y:S01]  /*5370*/  MUFU.EX2 R80, R80 ;  /* 0x0000005000507308 */ /* 0x000e220000000800 */
[----:B---3--:R-:W-:-:S01]  /*5380*/  FADD.FTZ R83, R9, R66 ;  /* 0x0000004209537221 */ /* 0x008fc20000010000 */
[--C-:B------:R-:W-:Y:S01]  /*5390*/  FFMA.FTZ R74, R74, UR37, -R81.reuse ;  /* 0x000000254a4a7c23 */ /* 0x100fe20008010851 */
[----:B------:R-:W-:-:S01]  /*53a0*/  FFMA.FTZ R75, R75, UR37, -R81 ;  /* 0x000000254b4b7c23 */ /* 0x000fc20008010851 */
[----:B------:R-:W-:Y:S01]  /*53b0*/  FFMA.FTZ R86, R86, UR37, -R81 ;  /* 0x0000002556567c23 */ /* 0x000fe20008010851 */
[----:B----4-:R-:W-:-:S01]  /*53c0*/  FADD.FTZ R66, R10, R83 ;  /* 0x000000530a427221 */ /* 0x010fc20000010000 */
[--C-:B------:R-:W-:Y:S01]  /*53d0*/  FFMA.FTZ R87, R87, UR37, -R81.reuse ;  /* 0x0000002557577c23 */ /* 0x100fe20008010851 */
[----:B------:R-:W-:-:S01]  /*53e0*/  FFMA.FTZ R58, R58, UR37, -R81 ;  /* 0x000000253a3a7c23 */ /* 0x000fc20008010851 */
[----:B------:R-:W1:Y:S01]  /*53f0*/  MUFU.EX2 R94, R94 ;  /* 0x0000005e005e7308 */ /* 0x000e620000000800 */
[----:B------:R-:W-:-:S01]  /*5400*/  FADD.FTZ R89, R11, R66 ;  /* 0x000000420b597221 */ /* 0x000fc20000010000 */
[----:B------:R-:W-:Y:S01]  /*5410*/  F2FP.SATFINITE.E4M3.F32.PACK_AB_MERGE_C R11, R12, R11, RZ ;  /* 0x0000000b0c0b723e */ /* 0x000fe200048070ff */
[----:B------:R-:W-:-:S01]  /*5420*/  FFMA.FTZ R59, R59, UR37, -R81 ;  /* 0x000000253b3b7c23 */ /* 0x000fc20008010851 */
[----:B------:R-:W-:Y:S01]  /*5430*/  FFMA.FTZ R63, R63, UR37, -R81 ;  /* 0x000000253f3f7c23 */ /* 0x000fe20008010851 */
[----:B------:R-:W-:-:S01]  /*5440*/  FADD.FTZ R90, R12, R89 ;  /* 0x000000590c5a7221 */ /* 0x000fc20000010000 */
[----:B------:R-:W-:Y:S01]  /*5450*/  F2FP.SATFINITE.E4M3.F32.PACK_AB_MERGE_C R89, R8, R7, RZ ;  /* 0x000000070859723e */ /* 0x000fe200048070ff */
[----:B------:R-:W-:-:S01]  /*5460*/  FFMA.FTZ R67, R67, UR37, -R81 ;  /* 0x0000002543437c23 */ /* 0x000fc20008010851 */
[----:B------:R-:W2:Y:S01]  /*5470*/  MUFU.EX2 R95, R95 ;  /* 0x0000005f005f7308 */ /* 0x000ea20000000800 */
[----:B0-----:R-:W-:-:S01]  /*5480*/  FADD.FTZ R83, R53, R80 ;  /* 0x0000005035537221 */ /* 0x001fc20000010000 */
[----:B------:R-:W-:Y:S01]  /*5490*/  F2FP.SATFINITE.E4M3.F32.PACK_AB_MERGE_C R216, R6, R5, R89 ;  /* 0x0000000506d8723e */ /* 0x000fe20004807059 */
[----:B------:R-:W-:-:S01]  /*54a0*/  FFMA.FTZ R70, R70, UR37, -R81 ;  /* 0x0000002546467c23 */ /* 0x000fc20008010851 */
[--C-:B------:R-:W-:Y:S01]  /*54b0*/  FFMA.FTZ R71, R71, UR37, -R81.reuse ;  /* 0x0000002547477c23 */ /* 0x100fe20008010851 */
[----:B------:R-:W-:-:S01]  /*54c0*/  FFMA.FTZ R42, R42, UR37, -R81 ;  /* 0x000000252a2a7c23 */ /* 0x000fc20008010851 */
[--C-:B------:R-:W-:Y:S01]  /*54d0*/  FFMA.FTZ R43, R43, UR37, -R81.reuse ;  /* 0x000000252b2b7c23 */ /* 0x100fe20008010851 */
        /* <DEDUP_REMOVED lines=18> */
[----:B0-----:R-:W-:-:S01]  /*5600*/  FADD.FTZ R7, R69, R66 ;  /* 0x0000004245077221 */ /* 0x001fc20000010000 */
        /* <DEDUP_REMOVED lines=8> */
[----:B------:R-:W-:-:S02]  /*5690*/  F2FP.SATFINITE.E4M3.F32.PACK_AB_MERGE_C R94, R95, R94, RZ ;  /* 0x0000005e5f5e723e */ /* 0x000fc400048070ff */
[----:B------:R-:W-:Y:S02]  /*56a0*/  F2FP.SATFINITE.E4M3.F32.PACK_AB_MERGE_C R218, R10, R9, R11 ;  /* 0x000000090ada723e */ /* 0x000fe4000480700b */
[----:B------:R-:W-:Y:S02]  /*56b0*/  F2FP.SATFINITE.E4M3.F32.PACK_AB_MERGE_C R212, R14, R13, R15 ;  /* 0x0000000d0ed4723e */ /* 0x000fe4000480700f */
[----:B------:R-:W1:Y:S01]  /*56c0*/  MUFU.EX2 R74, R74 ;  /* 0x0000004a004a7308 */ /* 0x000e620000000800 */
[----:B--2---:R-:W-:-:S01]  /*56d0*/  FADD.FTZ R8, R102, R7 ;  /* 0x0000000766087221 */ /* 0x004fc20000010000 */
[----:B------:R-:W-:Y:S01]  /*56e0*/  FADD.FTZ R7, R21, R12 ;  /* 0x0000000c15077221 */ /* 0x000fe20000010000 */
[----:B------:R-:W-:-:S05]  /*56f0*/  F2FP.SATFINITE.E4M3.F32.PACK_AB_MERGE_C R217, R80, R53, R94 ;  /* 0x0000003550d9723e */ /* 0x000fca000480705e */
[----:B------:R-:W2:Y:S01]  /*5700*/  MUFU.EX2 R75, R75 ;  /* 0x0000004b004b7308 */ /* 0x000ea20000000800 */
[----:B0-----:R-:W-:-:S01]  /*5710*/  FADD.FTZ R5, R103, R8 ;  /* 0x0000000867057221 */ /* 0x001fc20000010000 */
[----:B------:R-:W-:Y:S01]  /*5720*/  FADD.FTZ R8, R72, R7 ;  /* 0x0000000748087221 */ /* 0x000fe20000010000 */
[----:B------:R-:W-:-:S04]  /*5730*/  F2FP.SATFINITE.E4M3.F32.PACK_AB_MERGE_C R102, R103, R102, RZ ;  /* 0x000000666766723e */ /* 0x000fc800048070ff */
[----:B------:R-:W-:Y:S01]  /*5740*/  F2FP.SATFINITE.E4M3.F32.PACK_AB_MERGE_C R219, R84, R69, R102 ;  /* 0x0000004554db723e */ /* 0x000fe20004807066 */
[----:B------:R-:W0:Y:S01]  /*5750*/  MUFU.EX2 R85, R85 ;  /* 0x0000005500557308 */ /* 0x000e220000000800 */
[----:B-1----:R-:W-:-:S01]  /*5760*/  FADD.FTZ R6, R74, R5 ;  /* 0x000000054a067221 */ /* 0x002fc20000010000 */
[----:B------:R-:W-:Y:S01]  /*5770*/  FADD.FTZ R5, R73, R8 ;  /* 0x0000000849057221 */ /* 0x000fe20000010000 */
[----:B------:R-:W-:Y:S02]  /*5780*/  F2FP.SATFINITE.E4M3.F32.PACK_AB_MERGE_C R8, R77, R60, RZ ;  /* 0x0000003c4d08723e */ /* 0x000fe400048070ff */
[C---:B------:R-:W-:Y:S01]  /*5790*/  F2FP.SATFINITE.E4M3.F32.PACK_AB_MERGE_C R73, R76.reuse, R73, RZ ;  /* 0x000000494c49723e */ /* 0x040fe200048070ff */
[----:B------:R-:W-:-:S01]  /*57a0*/  FADD.FTZ R7, R76, R5 ;  /* 0x000000054c077221 */ /* 0x000fc20000010000 */
[----:B------:R-:W-:Y:S01]  /*57b0*/  F2FP.SATFINITE.E4M3.F32.PACK_AB_MERGE_C R208, R57, R56, R8 ;  /* 0x0000003839d0723e */ /* 0x000fe20004807008 */
[----:B------:R-:W1:Y:S01]  /*57c0*/  MUFU.EX2 R88, R88 ;  /* 0x0000005800587308 */ /* 0x000e620000000800 */
[----:B--2---:R-:W-:-:S01]  /*57d0*/  FADD.FTZ R6, R75, R6 ;  /* 0x000000064b067221 */ /* 0x004fc20000010000 */
[----:B------:R-:W-:-:S06]  /*57e0*/  F2FP.SATFINITE.E4M3.F32.PACK_AB_MERGE_C R214, R72, R21, R73 ;  /* 0x0000001548d6723e */ /* 0x000fcc0004807049 */
[----:B------:R-:W2:Y:S01]  /*57f0*/  MUFU.EX2 R78, R78 ;  /* 0x0000004e004e7308 */ /* 0x000ea20000000800 */
[----:B0-----:R-:W-:-:S01]  /*5800*/  FADD.FTZ R5, R85, R6 ;  /* 0x0000000655057221 */ /* 0x001fc20000010000 */
[----:B------:R-:W-:-:S04]  /*5810*/  FADD.FTZ R6, R56, R7 ;  /* 0x0000000738067221 */ /* 0x000fc80000010000 */
[----:B------:R-:W-:Y:S02]  /*5820*/  FADD.FTZ R7, R57, R6 ;  /* 0x0000000639077221 */ /* 0x000fe40000010000 */
        /* <DEDUP_REMOVED lines=11> */
[----:B------:R-:W-:Y:S02]  /*58e0*/  FADD.FTZ R8, R65, R8 ;  /* 0x0000000841087221 */ /* 0x000fe40000010000 */
[----:B------:R-:W2:Y:S01]  /*58f0*/  MUFU.EX2 R87, R87 ;  /* 0x0000005700577308 */ /* 0x000ea20000000800 */
[----:B0-----:R-:W-:-:S01]  /*5900*/  FADD.FTZ R5, R79, R6 ;  /* 0x000000064f057221 */ /* 0x001fc20000010000 */
[----:B------:R-:W-:-:S04]  /*5910*/  FADD.FTZ R61, R61, R8 ;  /* 0x000000083d3d7221 */ /* 0x000fc80000010000 */
[----:B------:R-:W-:Y:S02]  /*5920*/  FADD.FTZ R4, R4, R61 ;  /* 0x0000003d04047221 */ /* 0x000fe40000010000 */
[----:B------:R-:W0:Y:S01]  /*5930*/  MUFU.EX2 R58, R58 ;  /* 0x0000003a003a7308 */ /* 0x000e220000000800 */
[----:B-1----:R-:W-:-:S07]  /*5940*/  FADD.FTZ R6, R86, R5 ;  /* 0x0000000556067221 */ /* 0x002fce0000010000 */
        /* <DEDUP_REMOVED lines=10> */
[----:B------:R-:W-:Y:S01]  /*59f0*/  MUFU.EX2 R39, R39 ;  /* 0x0000002700277308 */ /* 0x000fe20000000800 */
[----:B0-----:R-:W-:-:S01]  /*5a00*/  FADD.FTZ R5, R63, R6 ;  /* 0x000000063f057221 */ /* 0x001fc20000010000 */
[----:B------:R-:W-:-:S04]  /*5a10*/  F2FP.SATFINITE.E4M3.F32.PACK_AB_MERGE_C R63, R63, R82, RZ ;  /* 0x000000523f3f723e */ /* 0x000fc800048070ff */
[----:B------:R-:W-:Y:S02]  /*5a20*/  F2FP.SATFINITE.E4M3.F32.PACK_AB_MERGE_C R209, R59, R58, R63 ;  /* 0x0000003a3bd1723e */ /* 0x000fe4000480703f */
[----:B------:R-:W0:Y:S01]  /*5a30*/  MUFU.EX2 R44, R44 ;  /* 0x0000002c002c7308 */ /* 0x000e220000000800 */
[----:B-1----:R-:W-:-:S07]  /*5a40*/  FADD.FTZ R6, R62, R5 ;  /* 0x000000053e067221 */ /* 0x002fce0000010000 */
[----:B------:R-:W1:Y:S08]  /*5a50*/  MUFU.EX2 R67, R67 ;  /* 0x0000004300437308 */ /* 0x000e700000000800 */
[----:B------:R-:W2:Y:S01]  /*5a60*/  MUFU.EX2 R31, R31 ;  /* 0x0000001f001f7308 */ /* 0x000ea20000000800 */
[----:B0-----:R-:W-:-:S07]  /*5a70*/  F2FP.SATFINITE.E4M3.F32.PACK_AB_MERGE_C R7, R44, R39, RZ ;  /* 0x000000272c07723e */ /* 0x001fce00048070ff */
[----:B------:R-:W0:Y:S01]  /*5a80*/  MUFU.EX2 R70, R70 ;  /* 0x0000004600467308 */ /* 0x000e220000000800 */
[----:B-1----:R-:W-:-:S07]  /*5a90*/  FADD.FTZ R5, R67, R6 ;  /* 0x0000000643057221 */ /* 0x002fce0000010000 */
[----:B------:R-:W1:Y:S01]  /*5aa0*/  MUFU.EX2 R71, R71 ;  /* 0x0000004700477308 */ /* 0x000e620000000800 */
[----:B--2---:R-:W-:Y:S01]  /*5ab0*/  F2FP.SATFINITE.E4M3.F32.PACK_AB_MERGE_C R204, R38, R31, R7 ;  /* 0x0000001f26cc723e */ /* 0x004fe20004807007 */
        /* <DEDUP_REMOVED lines=8> */
[----:B------:R-:W-:-:S04]  /*5b40*/  F2FP.SATFINITE.E4M3.F32.PACK_AB_MERGE_C R70, R71, R70, RZ ;  /* 0x000000464746723e */ /* 0x000fc800048070ff */
[----:B------:R-:W-:Y:S02]  /*5b50*/  F2FP.SATFINITE.E4M3.F32.PACK_AB_MERGE_C R211, R67, R62, R70 ;  /* 0x0000003e43d3723e */ /* 0x000fe40004807046 */
[----:B------:R-:W1:Y:S01]  /*5b60*/  MUFU.EX2 R46, R46 ;  /* 0x0000002e002e7308 */ /* 0x000e620000000800 */
[----:B--2---:R-:W-:-:S07]  /*5b70*/  FADD.FTZ R4, R42, R5 ;  /* 0x000000052a047221 */ /* 0x004fce0000010000 */
        /* <DEDUP_REMOVED lines=78> */
.L_x_4127:
[----:B------:R-:W-:-:S11]  /*6060*/  UISETP.NE.AND UP2, UPT, UR7, 0x1, UPT ;  /* 0x000000010700788c */ /* 0x000fd6000bf45270 */
[----:B------:R-:W-:Y:S02]  /*6070*/  @UP2 ULDC.64 UR10, c[0x0][0x9e8] ;  /* 0x00027a00000a2ab9 */ /* 0x000fe40000000a00 */
[----:B------:R-:W-:-:S04]  /*6080*/  UIMAD.WIDE.U32 UR14, UR18, UR10, URZ ;  /* 0x0000000a120e72a5 */ /* 0x000fc8000f8e003f */
[----:B------:R-:W-:-:S12]  /*6090*/  @UP2 USHF.R.U32.HI UR18, URZ, UR11, UR15 ;  /* 0x0000000b3f122299 */ /* 0x000fd8000801160f */
.L_x_4128:
[----:B------:R-:W-:-:S04]  /*60a0*/  UIMAD UR7, UR18, UR7, UR7 ;  /* 0x00000007120772a4 */ /* 0x000fc8000f8e0207 */
[----:B------:R-:W-:-:S04]  /*60b0*/  UISETP.LT.AND UP2, UPT, UR6, UR7, UPT ;  /* 0x000000070600728c */ /* 0x000fc8000bf41270 */
[----:B------:R-:W-:-:S12]  /*60c0*/  USEL UR6, UR6, UR7, UP2 ;  /* 0x0000000706067287 */ /* 0x000fd80009000000 */
.L_x_4126:
        /* <DEDUP_REMOVED lines=59> */
.L_x_4147:
        /* <DEDUP_REMOVED lines=9> */
.L_x_4131:
[----:B------:R-:W-:Y:S01]  /*6510*/  ULEA UR6, UR58, UR41, 0x3 ;  /* 0x000000293a067291 */ /* 0x000fe2000f8e183f */
[----:B------:R-:W-:-:S05]  /*6520*/  IMAD.U32 R7, RZ, RZ, UR57 ;  /* 0x00000039ff077e24 */ /* 0x000fca000f8e00ff */
[----:B------:R-:W-:-:S04]  /*6530*/  SHF.L.U32 R7, R7, 0x1f, RZ ;  /* 0x0000001f07077819 */ /* 0x000fc800000006ff */
[----:B------:R0:W1:Y:S01]  /*6540*/  SYNCS.PHASECHK.TRANS64.TRYWAIT P1, [UR6+0x33430], R7 ;  /* 0x03343007ff0075a7 */ /* 0x0000620008020146 */
[----:B------:R-:W-:Y:S05]  /*6550*/  @!P0 BRA `(.L_x_4132) ;  /* 0x0000000000048947 */ /* 0x000fea0003800000 */
[----:B------:R-:W-:Y:S01]  /*6560*/  BPT.TRAP 0x1 ;  /* 0x000000040000795c */ /* 0x000fe20000300000 */
.L_x_4132:
[----:B-1----:R-:W-:Y:S05]  /*6570*/  @P1 BRA `(.L_x_4130) ;  /* 0x0000000000081947 */ /* 0x002fea0003800000 */
[----:B------:R-:W1:Y:S02]  /*6580*/  SYNCS.PHASECHK.TRANS64.TRYWAIT P1, [UR6+0x33430], R7 ;  /* 0x03343007ff0075a7 */ /* 0x000e640008020146 */
[----:B-1----:R-:W-:Y:S05]  /*6590*/  @!P1 BRA `(.L_x_4133) ;  /* 0x0000017000a49947 */ /* 0x002fea0003800000 */
.L_x_4130:
[----:B-1----:R-:W1:Y:S01]  /*65a0*/  S2R R8, SR_TID.X ;  /* 0x0000000000087919 */ /* 0x002e620000002100 */
[----:B------:R-:W-:Y:S01]  /*65b0*/  UIMAD UR60, UR58, 0x780, UR50 ;  /* 0x000007803a3c78a4 */ /* 0x000fe2000f8e0232 */
[----:B------:R-:W-:Y:S01]  /*65c0*/  UMOV UR27, 0x80000020 ;  /* 0x80000020001b7882 */ /* 0x000fe20000000000 */
[----:B------:R-:W-:Y:S02]  /*65d0*/  UMOV UR28, UR24 ;  /* 0x00000018001c7c82 */ /* 0x000fe40008000000 */
[----:B------:R-:W-:Y:S01]  /*65e0*/  UIADD3 UR30, UR60, 0x80, URZ ;  /* 0x000000803c1e7890 */ /* 0x000fe2000fffe03f */
[----:B------:R-:W-:Y:S02]  /*65f0*/  UMOV UR29, UR25 ;  /* 0x00000019001d7c82 */ /* 0x000fe40008000000 */
[----:B------:R-:W-:Y:S01]  /*6600*/  UMOV UR26, UR60 ;  /* 0x0000003c001a7c82 */ /* 0x000fe20008000000 */
[----:B------:R-:W-:Y:S01]  /*6610*/  UMOV UR31, 0x80000020 ;  /* 0x80000020001f7882 */ /* 0x000fe20000000000 */
[----:B------:R-:W-:Y:S01]  /*6620*/  UIADD3 UR34, UR60, 0x100, URZ ;  /* 0x000001003c227890 */ /* 0x000fe2000fffe03f */
[----:B------:R-:W-:Y:S01]  /*6630*/  UMOV UR32, UR24 ;  /* 0x0000001800207c82 */ /* 0x000fe20008000000 */
[----:B------:R-:W-:Y:S01]  /*6640*/  UMOV UR33, UR25 ;  /* 0x0000001900217c82 */ /* 0x000fe20008000000 */
        /* <DEDUP_REMOVED lines=177> */
.L_x_4135:
[----:B------:R-:W-:Y:S01]  /*7160*/  ULEA UR6, UR51, UR41, 0x3 ;  /* 0x0000002933067291 */ /* 0x000fe2000f8e183f */
[----:B------:R-:W-:-:S05]  /*7170*/  IMAD.U32 R7, RZ, RZ, UR45 ;  /* 0x0000002dff077e24 */ /* 0x000fca000f8e00ff */
[----:B------:R-:W-:-:S04]  /*7180*/  SHF.L.U32 R7, R7, 0x1f, RZ ;  /* 0x0000001f07077819 */ /* 0x000fc800000006ff */
[----:B------:R0:W1:Y:S01]  /*7190*/  SYNCS.PHASECHK.TRANS64.TRYWAIT P1, [UR6+0x33450], R7 ;  /* 0x03345007ff0075a7 */ /* 0x0000620008020146 */
[----:B------:R-:W-:Y:S05]  /*71a0*/  @!P0 BRA `(.L_x_4136) ;  /* 0x0000000000048947 */ /* 0x000fea0003800000 */
[----:B------:R-:W-:Y:S01]  /*71b0*/  BPT.TRAP 0x1 ;  /* 0x000000040000795c */ /* 0x000fe20000300000 */
.L_x_4136:
[----:B-1----:R-:W-:Y:S05]  /*71c0*/  @P1 BRA `(.L_x_4134) ;  /* 0x0000000000081947 */ /* 0x002fea0003800000 */
[----:B------:R-:W1:Y:S02]  /*71d0*/  SYNCS.PHASECHK.TRANS64.TRYWAIT P1, [UR6+0x33450], R7 ;  /* 0x03345007ff0075a7 */ /* 0x000e640008020146 */
[----:B-1----:R-:W-:Y:S05]  /*71e0*/  @!P1 BRA `(.L_x_4137) ;  /* 0x0000016400a89947 */ /* 0x002fea0003800000 */
.L_x_4134:
[----:B------:R-:W-:Y:S01]  /*71f0*/  UIADD3 UR6, UR41, 0x200, URZ ;  /* 0x0000020029067890 */ /* 0x000fe2000fffe03f */
[----:B------:R-:W-:Y:S01]  /*7200*/  WARPGROUP.ARRIVE ;  /* 0x00000000000079c5 */ /* 0x000fe20000000000 */
[----:B------:R-:W-:-:S05]  /*7210*/  UMOV UR7, 0xc0000010 ;  /* 0xc000001000077882 */ /* 0x000fca0000000000 */
[----:B------:R-:W2:Y:S01]  /*7220*/  S2R R9, SR_TID.X ;  /* 0x0000000000097919 */ /* 0x000ea20000002100 */
[----:B------:R-:W-:Y:S01]  /*7230*/  USHF.R.U32.HI UR6, URZ, 0x4, UR6 ;  /* 0x000000043f067899 */ /* 0x000fe20008011606 */
[----:B------:R-:W-:Y:S01]  /*7240*/  PLOP3.LUT P1, PT, PT, PT, UP0, 0x80, 0x0 ;  /* 0x000000000000781c */ /* 0x000fe20003f2f008 */
[----:B------:R-:W-:Y:S01]  /*7250*/  VIADD R14, R22, UR36 ;  /* 0x00000024160e7c36 */ /* 0x000fe20008000000 */
[----:B------:R-:W-:Y:S01]  /*7260*/  PLOP3.LUT P2, PT, PT, PT, UP0, 0x80, 0x0 ;  /* 0x000000000000781c */ /* 0x000fe20003f4f008 */
[----:B------:R-:W-:Y:S01]  /*7270*/  ULOP3.LUT UR6, UR6, 0x3fff, URZ, 0xc0, !UPT ;  /* 0x00003fff06067892 */ /* 0x000fe2000f8ec03f */
[----:B------:R-:W-:Y:S02]  /*7280*/  IMAD R15, R4, -0xa0, RZ ;  /* 0xffffff60040f7824 */ /* 0x000fe400078e02ff */
[----:B01----:R-:W-:Y:S01]  /*7290*/  IMAD.U32 R7, RZ, RZ, UR58 ;  /* 0x0000003aff077e24 */ /* 0x003fe2000f8e00ff */
[----:B------:R-:W-:Y:S01]  /*72a0*/  ULOP3.LUT UR6, UR6, 0x10000, URZ, 0xfc, !UPT ;  /* 0x0001000006067892 */ /* 0x000fe2000f8efc3f */
[----:B------:R-:W-:-:S03]  /*72b0*/  VIADD R10, R15, 0x1 ;  /* 0x000000010f0a7836 */ /* 0x000fc60000000000 */
[----:B------:R-:W-:Y:S01]  /*72c0*/  UIMAD UR10, UR51, 0x780, UR6 ;  /* 0x00000780330a78a4 */ /* 0x000fe2000f8e0206 */
[----:B------:R-:W-:-:S05]  /*72d0*/  IMAD R10, R19, -0x2, R10 ;  /* 0xfffffffe130a7824 */ /* 0x000fca00078e020a */
[----:B------:R-:W-:Y:S01]  /*72e0*/  IADD3 R12, -R18, R10, R17 ;  /* 0x0000000a120c7210 */ /* 0x000fe20007ffe111 */
[----:B------:R-:W-:Y:S02]  /*72f0*/  UMOV UR6, UR10 ;  /* 0x0000000a00067c82 */ /* 0x000fe40008000000 */
[----:B------:R-:W-:Y:S01]  /*7300*/  QGMMA.64x192x32.F32.E4M3.E4M3 R24, R216, gdesc[UR4], R24, gsb0 ;  /* 0x02e00004d8187df3 */ /* 0x000fe20008000818 */
[----:B------:R-:W-:Y:S01]  /*7310*/  UIADD3 UR6, UR10, 0x180, URZ ;  /* 0x000001800a067890 */ /* 0x000fe2000fffe03f */
[----:B------:R-:W-:Y:S01]  /*7320*/  VIADD R13, R12, UR56 ;  /* 0x000000380c0d7c36 */ /* 0x000fe20008000000 */
[----:B------:R-:W-:Y:S01]  /*7330*/  UMOV UR7, 0xc0000010 ;  /* 0xc000001000077882 */ /* 0x000fe20000000000 */
[----:B--2---:R-:W-:Y:S02]  /*7340*/  LOP3.LUT P3, RZ, R9, 0x7f, RZ, 0xc0, !PT ;  /* 0x0000007f09ff7812 */ /* 0x004fe4000786c0ff */
[----:B------:R-:W-:-:S11]  /*7350*/  SHF.R.U32.HI R9, RZ, 0x7, R9 ;  /* 0x00000007ff097819 */ /* 0x000fd60000011609 */
        /* <DEDUP_REMOVED lines=26> */
[----:B------:R-:W-:Y:S01]  /*7500*/  ULOP3.LUT UR6, URZ, UR55, URZ, 0x33, !UPT ;  /* 0x000000373f067292 */ /* 0x000fe2000f8e333f */
[----:B------:R-:W-:-:S03]  /*7510*/  IADD3 R8, -R9, 0xb, RZ ;  /* 0x0000000b09087810 */ /* 0x000fc60007ffe1ff */
[----:B------:R-:W0:Y:S02]  /*7520*/  SHFL.IDX PT, R20, R14, RZ, 0x1c1f ;  /* 0x001c1fff0e147589 */ /* 0x000e2400000e0000 */
[----:B------:R-:W-:Y:S02]  /*7530*/  VIADD R12, R12, UR6 ;  /* 0x000000060c0c7c36 */ /* 0x000fe40008000000 */
[----:B0-----:R-:W-:Y:S01]  /*7540*/  IMAD.IADD R11, R13, 0x1, R20 ;  /* 0x000000010d0b7824 */ /* 0x001fe200078e0214 */
[----:B------:R-:W-:Y:S02]  /*7550*/  WARPGROUP.DEPBAR.LE gsb0, 0x0 ;  /* 0x00008000000079c5 */ /* 0x000fe40000010000 */
[----:B------:R0:W-:Y:S06]  /*7560*/  BAR.ARV R8, 0x100 ;  /* 0x000400080000751d */ /* 0x0001ec0000002000 */
[----:B------:R1:W-:Y:S02]  /*7570*/  @!P3 SYNCS.ARRIVE.TRANS64.RED.A1T0 RZ, [R7+URZ], RZ ;  /* 0x000000ff07ffb9a7 */ /* 0x0003e4000810043f */
[----:B-1----:R-:W-:-:S02]  /*7580*/  VIADD R7, R10, 0xffffffff ;  /* 0xffffffff0a077836 */ /* 0x002fc40000000000 */
[----:B------:R-:W-:Y:S01]  /*7590*/  IMAD.IADD R10, R12, 0x1, R20 ;  /* 0x000000010c0a7824 */ /* 0x000fe200078e0214 */
[----:B0-----:R-:W-:Y:S06]  /*75a0*/  @P1 BRA `(.L_x_4138) ;  /* 0x0000000000541947 */ /* 0x001fec0003800000 */
        /* <DEDUP_REMOVED lines=12> */
.L_x_4140:
[----:B------:R-:W-:-:S05]  /*7670*/  IMAD.U32 R200, RZ, RZ, UR54 ;  /* 0x00000036ffc87e24 */ /* 0x000fca000f8e00ff */
[----:B------:R-:W-:-:S13]  /*7680*/  ISETP.NE.AND P1, PT, R200, 0x1, PT ;  /* 0x00000001c800780c */ /* 0x000fda0003f25270 */
[----:B------:R-:W0:Y:S02]  /*7690*/  @P1 LDC.64 R8, c[0x0][0x9e8] ;  /* 0x00027a00ff081b82 */ /* 0x000e240000000a00 */
[----:B0-----:R-:W-:-:S05]  /*76a0*/  @P1 IMAD.HI.U32 R8, R20, R8, RZ ;  /* 0x0000000814081227 */ /* 0x001fca00078e00ff */
[----:B------:R-:W-:-:S07]  /*76b0*/  @P1 SHF.R.U32.HI R20, RZ, R9, R8 ;  /* 0x00000009ff141219 */ /* 0x000fce0000011608 */
.L_x_4141:
[----:B------:R-:W-:Y:S05]  /*76c0*/  BSYNC B0 ;  /* 0x0000000000007941 */ /* 0x000fea0003800000 */
.L_x_4139:
[----:B------:R-:W-:-:S05]  /*76d0*/  IMAD R20, R20, R200, R7 ;  /* 0x000000c814147224 */ /* 0x000fca00078e0207 */
[----:B------:R-:W-:Y:S02]  /*76e0*/  VIADDMNMX R11, R20, R200, R11, PT ;  /* 0x000000c8140b7246 */ /* 0x000fe4000380010b */
[----:B------:R-:W-:-:S07]  /*76f0*/  VIMNMX R10, R10, R20, !PT ;  /* 0x000000140a0a7248 */ /* 0x000fce0007fe0100 */
.L_x_4138:
[C---:B------:R-:W-:Y:S02]  /*7700*/  ISETP.GE.AND P1, PT, R15.reuse, 0x2, PT ;  /* 0x000000020f00780c */ /* 0x040fe40003f26270 */
        /* <DEDUP_REMOVED lines=246> */
.L_x_4144:
[----:B------:R-:W-:-:S05]  /*8670*/  IMAD.U32 R14, RZ, RZ, UR54 ;  /* 0x00000036ff0e7e24 */ /* 0x000fca000f8e00ff */
[----:B------:R-:W-:-:S13]  /*8680*/  ISETP.NE.AND P6, PT, R14, 0x1, PT ;  /* 0x000000010e00780c */ /* 0x000fda0003fc5270 */
[----:B------:R-:W0:Y:S02]  /*8690*/  @P6 LDC.64 R8, c[0x0][0x9e8] ;  /* 0x00027a00ff086b82 */ /* 0x000e240000000a00 */
[----:B0-----:R-:W-:-:S05]  /*86a0*/  @P6 IMAD.HI.U32 R8, R10, R8, RZ ;  /* 0x000000080a086227 */ /* 0x001fca00078e00ff */
[----:B------:R-:W-:-:S07]  /*86b0*/  @P6 SHF.R.U32.HI R10, RZ, R9, R8 ;  /* 0x00000009ff0a6219 */ /* 0x000fce0000011608 */
.L_x_4145:
[----:B------:R-:W-:Y:S05]  /*86c0*/  BSYNC B0 ;  /* 0x0000000000007941 */ /* 0x000fea0003800000 */
.L_x_4143:
[----:B------:R-:W-:-:S05]  /*86d0*/  IMAD R7, R10, R14, R7 ;  /* 0x0000000e0a077224 */ /* 0x000fca00078e0207 */
[----:B------:R-:W-:Y:S02]  /*86e0*/  VIADDMNMX R13, R7, R14, R13, PT ;  /* 0x0000000e070d7246 */ /* 0x000fe4000380010d */
[----:B------:R-:W-:-:S07]  /*86f0*/  VIMNMX R12, R12, R7, !PT ;  /* 0x000000070c0c7248 */ /* 0x000fce0007fe0100 */
.L_x_4142:
        /* <DEDUP_REMOVED lines=72> */
[C---:B------:R-:W-:Y:S02]  /*8b80*/  ISETP.LT.OR P1, PT, R13.reuse, 0x49, P1 ;  /* 0x000000490d00780c */ /* 0x040fe40000f21670 */
        /* <DEDUP_REMOVED lines=23> */
[C---:B------:R-:W-:Y:S02]  /*8d00*/  ISETP.GT.AND P1, PT, R12.reuse, 0x58, !P1 ;  /* 0x000000580c00780c */ /* 0x040fe40004f24270 */
[----:B------:R-:W-:Y:S01]  /*8d10*/  FMNMX.FTZ R10, R133, R8, !PT ;  /* 0x00000008850a7209 */ /* 0x000fe20007810000 */
[----:B------:R-:W-:Y:S01]  /*8d20*/  IMAD.U32 R8, RZ, RZ, UR37 ;  /* 0x00000025ff087e24 */ /* 0x000fe2000f8e00ff */
        /* <DEDUP_REMOVED lines=13> */
[C---:B------:R-:W-:Y:S02]  /*8e00*/  ISETP.GT.AND P1, PT, R12.reuse, 0x60, !P1 ;  /* 0x000000600c00780c */ /* 0x040fe40004f24270 */
[----:B------:R-:W-:Y:S02]  /*8e10*/  ISETP.GT.AND P5, PT, R12, 0x98, !P5 ;  /* 0x000000980c00780c */ /* 0x000fe40006fa4270 */
[----:B------:R-:W-:Y:S02]  /*8e20*/  ISETP.LT.OR P1, PT, R13, 0x61, P1 ;  /* 0x000000610d00780c */ /* 0x000fe40000f21670 */
[----:B0-----:R-:W-:-:S02]  /*8e30*/  FMNMX.FTZ R14, R10, R7, !PT ;  /* 0x000000070a0e7209 */ /* 0x001fc40007810000 */
[----:B------:R-:W-:Y:S02]  /*8e40*/  FSEL R138, R138, -INF , !P1 ;  /* 0xff8000008a8a7808 */ /* 0x000fe40004800000 */
[----:B------:R-:W-:Y:S01]  /*8e50*/  LOP3.LUT P1, RZ, R16, 0x800, RZ, 0xc0, !PT ;  /* 0x0000080010ff7812 */ /* 0x000fe2000782c0ff */
[----:B------:R-:W0:Y:S01]  /*8e60*/  SHFL.BFLY PT, R7, R14, 0x1, 0x1f ;  /* 0x0c201f000e077f89 */ /* 0x000e2200000e0000 */
[C---:B------:R-:W-:Y:S02]  /*8e70*/  ISETP.LT.OR P3, PT, R13.reuse, 0x91, P3 ;  /* 0x000000910d00780c */ /* 0x040fe40001f61670 */
        /* <DEDUP_REMOVED lines=10> */
[----:B------:R-:W-:Y:S02]  /*8f20*/  FSEL R134, R134, -INF , !P5 ;  /* 0xff80000086867808 */ /* 0x000fe40006800000 */
[----:B------:R-:W-:Y:S02]  /*8f30*/  FSEL R142, R142, -INF , !P1 ;  /* 0xff8000008e8e7808 */ /* 0x000fe40004800000 */
[----:B------:R-:W-:Y:S02]  /*8f40*/  LOP3.LUT P1, RZ, R16, 0x200, RZ, 0xc0, !PT ;  /* 0x0000020010ff7812 */ /* 0x000fe4000782c0ff */
[----:B0-----:R-:W-:Y:S02]  /*8f50*/  FMNMX.FTZ R7, R14, R7, !PT ;  /* 0x000000070e077209 */ /* 0x001fe40007810000 */
[----:B------:R-:W-:-:S03]  /*8f60*/  ISETP.GT.AND P1, PT, R12, 0x69, !P1 ;  /* 0x000000690c00780c */ /* 0x000fc60004f24270 */
[----:B------:R-:W-:Y:S01]  /*8f70*/  FFMA.FTZ R8, R7, R8, -8 ;  /* 0xc100000007087423 */ /* 0x000fe20000010008 */
        /* <DEDUP_REMOVED lines=64> */
[----:B------:R-:W-:Y:S02]  /*9380*/  FMNMX.FTZ R186, R9, R0, !PT ;  /* 0x0000000009ba7209 */ /* 0x000fe40007810000 */
[----:B------:R-:W-:Y:S02]  /*9390*/  FSEL R8, R8, RZ, P1 ;  /* 0x000000ff08087208 */ /* 0x000fe40000800000 */
[----:B------:R-:W-:-:S03]  /*93a0*/  ISETP.LT.OR P2, PT, R13, 0x9a, P2 ;  /* 0x0000009a0d00780c */ /* 0x000fc60001741670 */
[--C-:B------:R-:W-:Y:S01]  /*93b0*/  FFMA.FTZ R15, R189, UR37, -R8.reuse ;  /* 0x00000025bd0f7c23 */ /* 0x100fe20008010808 */
[----:B------:R-:W-:Y:S01]  /*93c0*/  FMNMX.FTZ R189, R187, R186, !PT ;  /* 0x000000babbbd7209 */ /* 0x000fe20007810000 */
[--C-:B------:R-:W-:Y:S01]  /*93d0*/  FFMA.FTZ R14, R188, UR37, -R8.reuse ;  /* 0x00000025bc0e7c23 */ /* 0x100fe20008010808 */
[----:B------:R-:W-:-:S01]  /*93e0*/  FFMA.FTZ R188, R140, UR37, -R8 ;  /* 0x000000258cbc7c23 */ /* 0x000fc20008010808 */
        /* <DEDUP_REMOVED lines=81> */
[----:B------:R0:W-:Y:S01]  /*9900*/  MUFU.EX2 R12, R188 ;  /* 0x000000bc000c7308 */ /* 0x0001e20000000800 */
[----:B------:R-:W-:-:S04]  /*9910*/  FMNMX.FTZ R140, R130, R189, !PT ;  /* 0x000000bd828c7209 */ /* 0x000fc80007810000 */
[----:B------:R-:W-:-:S03]  /*9920*/  FMNMX.FTZ R141, R131, R140, !PT ;  /* 0x0000008c838d7209 */ /* 0x000fc60007810000 */
[----:B------:R-:W-:Y:S01]  /*9930*/  MUFU.EX2 R173, R173 ;  /* 0x000000ad00ad7308 */ /* 0x000fe20000000800 */
[----:B------:R-:W-:Y:S01]  /*9940*/  FMNMX.FTZ R140, R134, R141, !PT ;  /* 0x0000008d868c7209 */ /* 0x000fe20007810000 */
[--C-:B------:R-:W-:Y:S01]  /*9950*/  FFMA.FTZ R141, R145, UR37, -R8.reuse ;  /* 0x00000025918d7c23 */ /* 0x100fe20008010808 */
[----:B------:R-:W-:-:S01]  /*9960*/  FFMA.FTZ R145, R149, UR37, -R8 ;  /* 0x0000002595917c23 */ /* 0x000fc20008010808 */
[----:B------:R-:W-:Y:S01]  /*9970*/  IMAD.U32 R149, RZ, RZ, UR37 ;  /* 0x00000025ff957e24 */ /* 0x000fe2000f8e00ff */
[----:B------:R-:W-:-:S03]  /*9980*/  FMNMX.FTZ R186, R135, R140, !PT ;  /* 0x0000008c87ba7209 */ /* 0x000fc60007810000 */
[----:B------:R1:W-:Y:S02]  /*9990*/  MUFU.EX2 R140, R192 ;  /* 0x000000c0008c7308 */ /* 0x0003e40000000800 */
[----:B------:R-:W2:Y:S06]  /*99a0*/  SHFL.BFLY PT, R189, R186, 0x2, 0x1f ;  /* 0x0c401f00babd7f89 */ /* 0x000eac00000e0000 */
[----:B------:R-:W-:Y:S08]  /*99b0*/  MUFU.EX2 R176, R176 ;  /* 0x000000b000b07308 */ /* 0x000ff00000000800 */
[----:B------:R-:W-:Y:S08]  /*99c0*/  MUFU.EX2 R177, R177 ;  /* 0x000000b100b17308 */ /* 0x000ff00000000800 */
[----:B------:R-:W-:Y:S01]  /*99d0*/  MUFU.EX2 R180, R180 ;  /* 0x000000b400b47308 */ /* 0x000fe20000000800 */
[----:B--2---:R-:W-:-:S02]  /*99e0*/  FMNMX.FTZ R189, R186, R189, !PT ;  /* 0x000000bdbabd7209 */ /* 0x004fc40007810000 */
[----:B------:R-:W-:-:S03]  /*99f0*/  FSEL R186, R7, RZ, P1 ;  /* 0x000000ff07ba7208 */ /* 0x000fc60000800000 */
[----:B------:R-:W2:Y:S02]  /*9a00*/  SHFL.BFLY PT, R148, R189, 0x1, 0x1f ;  /* 0x0c201f00bd947f89 */ /* 0x000ea400000e0000 */
[----:B------:R-:W-:Y:S01]  /*9a10*/  MUFU.EX2 R181, R181 ;  /* 0x000000b500b57308 */ /* 0x000fe20000000800 */
[----:B------:R-:W-:-:S07]  /*9a20*/  FADD.FTZ R186, -R186, R3 ;  /* 0x00000003baba7221 */ /* 0x000fce0000010100 */
[----:B------:R-:W-:Y:S08]  /*9a30*/  MUFU.EX2 R3, R133 ;  /* 0x0000008500037308 */ /* 0x000ff00000000800 */
[----:B------:R-:W-:Y:S01]  /*9a40*/  MUFU.EX2 R152, R152 ;  /* 0x0000009800987308 */ /* 0x000fe20000000800 */
[----:B--2---:R-:W-:Y:S01]  /*9a50*/  FMNMX.FTZ R8, R189, R148, !PT ;  /* 0x00000094bd087209 */ /* 0x004fe20007810000 */
[----:B------:R-:W-:-:S06]  /*9a60*/  FMUL.FTZ R148, R186, UR37 ;  /* 0x00000025ba947c20 */ /* 0x000fcc0008410000 */
[----:B------:R-:W-:Y:S01]  /*9a70*/  MUFU.EX2 R153, R153 ;  /* 0x0000009900997308 */ /* 0x000fe20000000800 */
[C---:B------:R-:W-:Y:S01]  /*9a80*/  FSETP.NEU.FTZ.AND P1, PT, R8.reuse, -INF , PT ;  /* 0xff8000000800780b */ /* 0x040fe20003f3d000 */
[----:B------:R-:W-:-:S05]  /*9a90*/  FFMA.FTZ R149, R8, R149, -8 ;  /* 0xc100000008957423 */ /* 0x000fca0000010095 */
[----:B------:R-:W-:Y:S01]  /*9aa0*/  FSEL R186, R149, RZ, P1 ;  /* 0x000000ff95ba7208 */ /* 0x000fe20000800000 */
[----:B------:R-:W2:Y:S04]  /*9ab0*/  MUFU.EX2 R148, R148 ;  /* 0x0000009400947308 */ /* 0x000ea80000000800 */
[----:B------:R-:W-:-:S01]  /*9ac0*/  FFMA.FTZ R189, R190, UR37, -R186 ;  /* 0x00000025bebd7c23 */ /* 0x000fc200080108ba */
[--C-:B0-----:R-:W-:Y:S01]  /*9ad0*/  FFMA.FTZ R188, R9, UR37, -R186.reuse ;  /* 0x0000002509bc7c23 */ /* 0x101fe200080108ba */
[----:B------:R-:W-:-:S01]  /*9ae0*/  FFMA.FTZ R9, R187, UR37, -R186 ;  /* 0x00000025bb097c23 */ /* 0x000fc200080108ba */
[--C-:B------:R-:W-:Y:S01]  /*9af0*/  FFMA.FTZ R190, R191, UR37, -R186.reuse ;  /* 0x00000025bfbe7c23 */ /* 0x100fe200080108ba */
[----:B------:R0:W-:Y:S01]  /*9b00*/  MUFU.EX2 R133, R189 ;  /* 0x000000bd00857308 */ /* 0x0001e20000000800 */
[----:B------:R-:W-:-:S01]  /*9b10*/  FFMA.FTZ R149, R194, UR37, -R186 ;  /* 0x00000025c2957c23 */ /* 0x000fc200080108ba */
[--C-:B-1----:R-:W-:Y:S01]  /*9b20*/  FFMA.FTZ R192, R195, UR37, -R186.reuse ;  /* 0x00000025c3c07c23 */ /* 0x102fe200080108ba */
[----:B------:R-:W-:-:S01]  /*9b30*/  FFMA.FTZ R187, R198, UR37, -R186 ;  /* 0x00000025c6bb7c23 */ /* 0x000fc200080108ba */
[--C-:B------:R-:W-:Y:S01]  /*9b40*/  FFMA.FTZ R194, R199, UR37, -R186.reuse ;  /* 0x00000025c7c27c23 */ /* 0x100fe200080108ba */
[----:B------:R-:W-:-:S01]  /*9b50*/  FFMA.FTZ R191, R158, UR37, -R186 ;  /* 0x000000259ebf7c23 */ /* 0x000fc200080108ba */
[--C-:B------:R-:W-:Y:S01]  /*9b60*/  FFMA.FTZ R158, R162, UR37, -R186.reuse ;  /* 0x00000025a29e7c23 */ /* 0x100fe200080108ba */
[----:B------:R-:W-:-:S01]  /*9b70*/  FFMA.FTZ R162, R166, UR37, -R186 ;  /* 0x00000025a6a27c23 */ /* 0x000fc200080108ba */
[----:B------:R-:W-:Y:S01]  /*9b80*/  MUFU.EX2 R188, R188 ;  /* 0x000000bc00bc7308 */ /* 0x000fe20000000800 */
[----:B0-----:R-:W-:Y:S01]  /*9b90*/  FSEL R189, R8, RZ, P1 ;  /* 0x000000ff08bd7208 */ /* 0x001fe20000800000 */
[----:B--2---:R-:W-:Y:S01]  /*9ba0*/  FFMA.FTZ R193, R148, R6, R11 ;  /* 0x0000000694c17223 */ /* 0x004fe2000001000b */
[----:B------:R-:W-:-:S01]  /*9bb0*/  FFMA.FTZ R170, R170, UR37, -R186 ;  /* 0x00000025aaaa7c23 */ /* 0x000fc200080108ba */
[--C-:B------:R-:W-:Y:S01]  /*9bc0*/  FFMA.FTZ R171, R171, UR37, -R186.reuse ;  /* 0x00000025abab7c23 */ /* 0x100fe200080108ba */
[----:B------:R-:W-:-:S01]  /*9bd0*/  FFMA.FTZ R174, R174, UR37, -R186 ;  /* 0x00000025aeae7c23 */ /* 0x000fc200080108ba */
[----:B------:R-:W-:Y:S01]  /*9be0*/  FADD.FTZ R189, -R189, R0 ;  /* 0x00000000bdbd7221 */ /* 0x000fe20000010100 */
[----:B------:R-:W-:-:S01]  /*9bf0*/  FADD.FTZ R193, R10, R193 ;  /* 0x000000c10ac17221 */ /* 0x000fc20000010000 */
[----:B------:R-:W-:Y:S01]  /*9c00*/  MUFU.EX2 R9, R9 ;  /* 0x0000000900097308 */ /* 0x000fe20000000800 */
[----:B------:R-:W-:-:S01]  /*9c10*/  FFMA.FTZ R175, R175, UR37, -R186 ;  /* 0x00000025afaf7c23 */ /* 0x000fc200080108ba */
[----:B------:R-:W-:Y:S01]  /*9c20*/  FMUL.FTZ R189, R189, UR37 ;  /* 0x00000025bdbd7c20 */ /* 0x000fe20008410000 */
[----:B------:R-:W-:-:S01]  /*9c30*/  FADD.FTZ R166, R14, R193 ;  /* 0x000000c10ea67221 */ /* 0x000fc20000010000 */
        /* <DEDUP_REMOVED lines=24> */
[----:B------:R-:W-:Y:S01]  /*9dc0*/  FFMA.FTZ R127, R127, UR37, -R186 ;  /* 0x000000257f7f7c23 */ /* 0x000fe200080108ba */
[----:B------:R-:W-:-:S01]  /*9dd0*/  FADD.FTZ R6, R9, R6 ;  /* 0x0000000609067221 */ /* 0x000fc20000010000 */
[--C-:B------:R-:W-:Y:S01]  /*9de0*/  FFMA.FTZ R130, R130, UR37, -R186.reuse ;  /* 0x0000002582827c23 */ /* 0x100fe200080108ba */
[----:B------:R-:W-:-:S01]  /*9df0*/  FFMA.FTZ R131, R131, UR37, -R186 ;  /* 0x0000002583837c23 */ /* 0x000fc200080108ba */
[----:B------:R-:W0:Y:S01]  /*9e00*/  MUFU.EX2 R192, R192 ;  /* 0x000000c000c07308 */ /* 0x000e220000000800 */
[----:B------:R-:W-:-:S01]  /*9e10*/  FADD.FTZ R5, R133, R6 ;  /* 0x0000000685057221 */ /* 0x000fc20000010000 */
[--C-:B------:R-:W-:Y:S01]  /*9e20*/  FFMA.FTZ R134, R134, UR37, -R186.reuse ;  /* 0x0000002586867c23 */ /* 0x100fe200080108ba */
[----:B------:R-:W-:-:S02]  /*9e30*/  FFMA.FTZ R135, R135, UR37, -R186 ;  /* 0x0000002587877c23 */ /* 0x000fc400080108ba */
[----:B-1----:R-:W-:-:S03]  /*9e40*/  FADD.FTZ R6, R190, R5 ;  /* 0x00000005be067221 */ /* 0x002fc60000010000 */
[----:B------:R-:W1:Y:S01]  /*9e50*/  MUFU.EX2 R187, R187 ;  /* 0x000000bb00bb7308 */ /* 0x000e620000000800 */
[----:B--2---:R-:W-:-:S07]  /*9e60*/  FADD.FTZ R5, R149, R6 ;  /* 0x0000000695057221 */ /* 0x004fce0000010000 */
[----:B------:R-:W2:Y:S01]  /*9e70*/  MUFU.EX2 R194, R194 ;  /* 0x000000c200c27308 */ /* 0x000ea20000000800 */
[----:B0-----:R-:W-:-:S07]  /*9e80*/  FADD.FTZ R6, R192, R5 ;  /* 0x00000005c0067221 */ /* 0x001fce0000010000 */
[----:B------:R0:W-:Y:S01]  /*9e90*/  MUFU.EX2 R0, R191 ;  /* 0x000000bf00007308 */ /* 0x0001e20000000800 */
[----:B-1----:R-:W-:-:S07]  /*9ea0*/  FADD.FTZ R5, R187, R6 ;  /* 0x00000006bb057221 */ /* 0x002fce0000010000 */
[----:B------:R-:W1:Y:S01]  /*9eb0*/  MUFU.EX2 R170, R170 ;  /* 0x000000aa00aa7308 */ /* 0x000e620000000800 */
[----:B0-----:R-:W-:-:S01]  /*9ec0*/  FADD.FTZ R191, R15, R166 ;  /* 0x000000a60fbf7221 */ /* 0x001fc20000010000 */
[----:B--2---:R-:W-:-:S03]  /*9ed0*/  FADD.FTZ R5, R194, R5 ;  /* 0x00000005c2057221 */ /* 0x004fc60000010000 */
[----:B------:R-:W-:-:S03]  /*9ee0*/  FADD.FTZ R166, R20, R191 ;  /* 0x000000bf14a67221 */ /* 0x000fc60000010000 */
[----:B------:R-:W0:Y:S01]  /*9ef0*/  MUFU.EX2 R171, R171 ;  /* 0x000000ab00ab7308 */ /* 0x000e220000000800 */
[----:B------:R-:W-:-:S04]  /*9f00*/  FADD.FTZ R191, R21, R166 ;  /* 0x000000a615bf7221 */ /* 0x000fc80000010000 */
        /* <DEDUP_REMOVED lines=60> */
[----:B--2---:R-:W-:-:S04]  /*a2d0*/  FADD.FTZ R5, R137, R6 ;  /* 0x0000000689057221 */ /* 0x004fc80000010000 */
[----:B------:R-:W-:-:S03]  /*a2e0*/  FADD.FTZ R6, R12, R5 ;  /* 0x000000050c067221 */ /* 0x000fc60000010000 */
        /* <DEDUP_REMOVED lines=49> */
[----:B------:R-:W-:Y:S01]  /*a600*/  FADD.FTZ R6, R3, R6 ;  /* 0x0000000603067221 */ /* 0x000fe20000010000 */
[----:B-1----:R-:W-:-:S04]  /*a610*/  FADD.FTZ R191, R134, R191 ;  /* 0x000000bf86bf7221 */ /* 0x002fc80000010000 */
[----:B0-----:R-:W-:Y:S01]  /*a620*/  FADD.FTZ R5, R135, R191 ;  /* 0x000000bf87057221 */ /* 0x001fe20000010000 */
[----:B------:R-:W-:Y:S06]  /*a630*/  @!P0 BRA `(.L_x_4146) ;  /* 0x0000000000048947 */ /* 0x000fec0003800000 */
[----:B------:R-:W-:Y:S01]  /*a640*/  BPT.TRAP 0x1 ;  /* 0x000000040000795c */ /* 0x000fe20000300000 */
.L_x_4146:
        /* <DEDUP_REMOVED lines=151> */
.L_x_4129:
        /* <DEDUP_REMOVED lines=25> */
.L_x_4149:
[----:B------:R-:W-:-:S11]  /*b150*/  UISETP.NE.AND UP2, UPT, UR11, 0x1, UPT ;  /* 0x000000010b00788c */ /* 0x000fd6000bf45270 */
[----:B------:R-:W-:Y:S02]  /*b160*/  @UP2 ULDC.64 UR14, c[0x0][0x9e8] ;  /* 0x00027a00000e2ab9 */ /* 0x000fe40000000a00 */
[----:B------:R-:W-:-:S04]  /*b170*/  UIMAD.WIDE.U32 UR6, UR10, UR14, URZ ;  /* 0x0000000e0a0672a5 */ /* 0x000fc8000f8e003f */
[----:B------:R-:W-:-:S12]  /*b180*/  @UP2 USHF.R.U32.HI UR10, URZ, UR15, UR7 ;  /* 0x0000000f3f0a2299 */ /* 0x000fd80008011607 */
.L_x_4150:
[----:B------:R-:W-:-:S04]  /*b190*/  UIMAD UR10, UR10, UR11, URZ ;  /* 0x0000000b0a0a72a4 */ /* 0x000fc8000f8e023f */
[----:B------:R-:W-:-:S04]  /*b1a0*/  UISETP.LT.AND UP2, UPT, UR55, UR10, UPT ;  /* 0x0000000a3700728c */ /* 0x000fc8000bf41270 */
[----:B------:R-:W-:-:S12]  /*b1b0*/  USEL UR55, UR55, UR10, !UP2 ;  /* 0x0000000a37377287 */ /* 0x000fd8000d000000 */
.L_x_4148:
        /* <DEDUP_REMOVED lines=12> */
.L_x_4161:
[----:B------:R-:W-:Y:S01]  /*b280*/  ISETP.NE.AND P2, PT, RZ, UR44, PT ;  /* 0x0000002cff007c0c */ /* 0x000fe2000bf45270 */
[----:B------:R-:W-:-:S04]  /*b290*/  UISETP.NE.AND UP2, UPT, UR55, 0x1, UPT ;  /* 0x000000013700788c */ /* 0x000fc8000bf45270 */
[----:B------:R-:W-:-:S04]  /*b2a0*/  USEL UR45, URZ, 0x1, UP2 ;  /* 0x000000013f2d7887 */ /* 0x000fc80009000000 */
[----:B------:R-:W-:-:S04]  /*b2b0*/  ULOP3.LUT UR45, UR56, UR45, URZ, 0x3c, !UPT ;  /* 0x0000002d382d7292 */ /* 0x000fc8000f8e3c3f */
[----:B------:R-:W-:Y:S08]  /*b2c0*/  @P2 BRA `(.L_x_4152) ;  /* 0x0000000000382947 */ /* 0x000ff00003800000 */
[----:B------:R-:W-:Y:S05]  /*b2d0*/  @!P0 BRA `(.L_x_4153) ;  /* 0x0000000000048947 */ /* 0x000fea0003800000 */
[----:B------:R-:W-:Y:S01]  /*b2e0*/  BPT.TRAP 0x1 ;  /* 0x000000040000795c */ /* 0x000fe20000300000 */
.L_x_4153:
        /* <DEDUP_REMOVED lines=9> */
.L_x_4154:
[----:B-1----:R-:W-:Y:S05]  /*b380*/  @P1 BRA `(.L_x_4152) ;  /* 0x0000000000081947 */ /* 0x002fea0003800000 */
[----:B------:R-:W1:Y:S02]  /*b390*/  SYNCS.PHASECHK.TRANS64.TRYWAIT P1, [UR6+0x33430], R0 ;  /* 0x03343000ff0075a7 */ /* 0x000e640008020146 */
[----:B-1----:R-:W-:Y:S05]  /*b3a0*/  @!P1 BRA `(.L_x_4155) ;  /* 0x0000012400509947 */ /* 0x002fea0003800000 */
.L_x_4152:
        /* <DEDUP_REMOVED lines=191> */
.L_x_4157:
[----:B------:R-:W-:Y:S01]  /*bfa0*/  ULEA UR6, UR55, UR41, 0x3 ;  /* 0x0000002937067291 */ /* 0x000fe2000f8e183f */
[----:B------:R-:W-:-:S05]  /*bfb0*/  IMAD.U32 R0, RZ, RZ, UR56 ;  /* 0x00000038ff007e24 */ /* 0x000fca000f8e00ff */
[----:B------:R-:W-:-:S04]  /*bfc0*/  SHF.L.U32 R0, R0, 0x1f, RZ ;  /* 0x0000001f00007819 */ /* 0x000fc800000006ff */
[----:B------:R0:W1:Y:S01]  /*bfd0*/  SYNCS.PHASECHK.TRANS64.TRYWAIT P1, [UR6+0x33450], R0 ;  /* 0x03345000ff0075a7 */ /* 0x0000620008020146 */
[----:B------:R-:W-:Y:S05]  /*bfe0*/  @!P0 BRA `(.L_x_4158) ;  /* 0x0000000000048947 */ /* 0x000fea0003800000 */
[----:B------:R-:W-:Y:S01]  /*bff0*/  BPT.TRAP 0x1 ;  /* 0x000000040000795c */ /* 0x000fe20000300000 */
.L_x_4158:
[----:B-1----:R-:W-:Y:S05]  /*c000*/  @P1 BRA `(.L_x_4156) ;  /* 0x0000000000081947 */ /* 0x002fea0003800000 */
[----:B------:R-:W1:Y:S02]  /*c010*/  SYNCS.PHASECHK.TRANS64.TRYWAIT P1, [UR6+0x33450], R0 ;  /* 0x03345000ff0075a7 */ /* 0x000e640008020146 */
[----:B-1----:R-:W-:Y:S05]  /*c020*/  @!P1 BRA `(.L_x_4159) ;  /* 0x0000011800489947 */ /* 0x002fea0003800000 */
.L_x_4156:
        /* <DEDUP_REMOVED lines=92> */
[----:B0-----:R-:W-:Y:S01]  /*c5f0*/  SHF.R.U32.HI R232, RZ, 0x7, R232 ;  /* 0x00000007ffe87819 */ /* 0x001fe200000116e8 */
        /* <DEDUP_REMOVED lines=91> */
[----:B------:R-:W-:Y:S01]  /*cbb0*/  IADD3 R194, -R232, 0xb, RZ ;  /* 0x0000000be8c27810 */ /* 0x000fe20007ffe1ff */
[----:B------:R-:W2:Y:S01]  /*cbc0*/  MUFU.EX2 R11, R11 ;  /* 0x0000000b000b7308 */ /* 0x000ea20000000800 */
[----:B0-----:R-:W-:-:S01]  /*cbd0*/  FFMA.FTZ R6, R7, R6, R10 ;  /* 0x0000000607067223 */ /* 0x001fc2000001000a */
[----:B------:R-:W0:Y:S01]  /*cbe0*/  S2R R232, SR_TID.X ;  /* 0x0000000000e87919 */ /* 0x000e220000002100 */
[----:B------:R-:W-:-:S01]  /*cbf0*/  FFMA.FTZ R142, R142, UR37, -R133 ;  /* 0x000000258e8e7c23 */ /* 0x000fc20008010885 */
[--C-:B------:R-:W-:Y:S01]  /*cc00*/  FFMA.FTZ R143, R143, UR37, -R133.reuse ;  /* 0x000000258f8f7c23 */ /* 0x100fe20008010885 */
[----:B------:R-:W-:-:S01]  /*cc10*/  FFMA.FTZ R146, R146, UR37, -R133 ;  /* 0x0000002592927c23 */ /* 0x000fc20008010885 */
[--C-:B------:R-:W-:Y:S01]  /*cc20*/  FFMA.FTZ R147, R147, UR37, -R133.reuse ;  /* 0x0000002593937c23 */ /* 0x100fe20008010885 */
[----:B------:R-:W-:-:S01]  /*cc30*/  FFMA.FTZ R150, R150, UR37, -R133 ;  /* 0x0000002596967c23 */ /* 0x000fc20008010885 */
[----:B------:R-:W3:Y:S01]  /*cc40*/  MUFU.EX2 R184, R184 ;  /* 0x000000b800b87308 */ /* 0x000ee20000000800 */
        /* <DEDUP_REMOVED lines=8> */
[----:B--2---:R-:W-:-:S01]  /*ccd0*/  FADD.FTZ R193, R11, R6 ;  /* 0x000000060bc17221 */ /* 0x004fc20000010000 */
[--C-:B------:R-:W-:Y:S01]  /*cce0*/  FFMA.FTZ R130, R130, UR37, -R133.reuse ;  /* 0x0000002582827c23 */ /* 0x100fe20008010885 */
[----:B------:R-:W-:-:S01]  /*ccf0*/  FFMA.FTZ R131, R131, UR37, -R133 ;  /* 0x0000002583837c23 */ /* 0x000fc20008010885 */
[--C-:B------:R-:W-:Y:S01]  /*cd00*/  FFMA.FTZ R134, R134, UR37, -R133.reuse ;  /* 0x0000002586867c23 */ /* 0x100fe20008010885 */
[----:B------:R-:W-:-:S03]  /*cd10*/  FFMA.FTZ R133, R135, UR37, -R133 ;  /* 0x0000002587857c23 */ /* 0x000fc60008010885 */
[----:B------:R-:W2:Y:S01]  /*cd20*/  MUFU.EX2 R186, R186 ;  /* 0x000000ba00ba7308 */ /* 0x000ea20000000800 */
[----:B---3--:R-:W-:-:S07]  /*cd30*/  FADD.FTZ R5, R184, R5 ;  /* 0x00000005b8057221 */ /* 0x008fce0000010000 */
[----:B------:R-:W3:Y:S01]  /*cd40*/  MUFU.EX2 R13, R13 ;  /* 0x0000000d000d7308 */ /* 0x000ee20000000800 */
[----:B-1----:R-:W-:-:S01]  /*cd50*/  FADD.FTZ R6, R12, R193 ;  /* 0x000000c10c067221 */ /* 0x002fc20000010000 */
[----:B0-----:R-:W-:-:S06]  /*cd60*/  LOP3.LUT P1, RZ, R232, 0x7f, RZ, 0xc0, !PT ;  /* 0x0000007fe8ff7812 */ /* 0x001fcc000782c0ff */
[----:B------:R-:W0:Y:S01]  /*cd70*/  MUFU.EX2 R187, R187 ;  /* 0x000000bb00bb7308 */ /* 0x000e220000000800 */
[----:B--2---:R-:W-:-:S06]  /*cd80*/  FADD.FTZ R192, R186, R5 ;  /* 0x00000005bac07221 */ /* 0x004fcc0000010000 */
[----:B------:R-:W-:Y:S01]  /*cd90*/  @!P1 LEA R195, R195, UR41, 0x3 ;  /* 0x00000029c3c39c11 */ /* 0x000fe2000f8e18ff */
[----:B------:R-:W1:Y:S01]  /*cda0*/  MUFU.EX2 R14, R14 ;  /* 0x0000000e000e7308 */ /* 0x000e620000000800 */
[----:B---3--:R-:W-:-:S07]  /*cdb0*/  FADD.FTZ R5, R13, R6 ;  /* 0x000000060d057221 */ /* 0x008fce0000010000 */
        /* <DEDUP_REMOVED lines=20> */
[----:B------:R-:W-:Y:S02]  /*cf00*/  WARPGROUP.DEPBAR.LE gsb0, 0x0 ;  /* 0x00008000000079c5 */ /* 0x000fe40000010000 */
[----:B------:R-:W-:-:S04]  /*cf10*/  WARPGROUP.ARRIVE ;  /* 0x00000000000079c5 */ /* 0x000fc80000000000 */
[----:B------:R-:W0:Y:S01]  /*cf20*/  MUFU.EX2 R171, R171 ;  /* 0x000000ab00ab7308 */ /* 0x000e220000000800 */
[----:B-1----:R-:W-:-:S01]  /*cf30*/  FADD.FTZ R192, R170, R193 ;  /* 0x000000c1aac07221 */ /* 0x002fc20000010000 */
[----:B------:R-:W-:Y:S01]  /*cf40*/  QGMMA.64x192x32.F32.E4M3.E4M3 R24, R208, gdesc[UR4], R24, gsb0 ;  /* 0x02e00004d0187df3 */ /* 0x000fe20008000818 */
[----:B------:R-:W-:Y:S01]  /*cf50*/  UIADD3 UR6, UR10, 0x480, URZ ;  /* 0x000004800a067890 */ /* 0x000fe2000fffe03f */
[----:B------:R-:W-:-:S04]  /*cf60*/  UMOV UR7, 0xc0000010 ;  /* 0xc000001000077882 */ /* 0x000fc80000000000 */
        /* <DEDUP_REMOVED lines=99> */
[----:B------:R-:W-:-:S05]  /*d5a0*/  @!P1 VIADD R5, R195, 0x33440 ;  /* 0x00033440c3059836 */ /* 0x000fca0000000000 */
[----:B------:R-:W-:Y:S01]  /*d5b0*/  @!P1 PRMT R5, RZ, 0x654, R5 ;  /* 0x00000654ff059816 */ /* 0x000fe20000000005 */
        /* <DEDUP_REMOVED lines=27> */
[----:B------:R2:W-:Y:S02]  /*d770*/  @!P1 SYNCS.ARRIVE.TRANS64.RED.A1T0 RZ, [R5+URZ], RZ ;  /* 0x000000ff05ff99a7 */ /* 0x0005e4000810043f */
[----:B--2---:R-:W-:-:S04]  /*d780*/  FADD.FTZ R5, R125, R6 ;  /* 0x000000067d057221 */ /* 0x004fc80000010000 */
[----:B------:R-:W-:-:S04]  /*d790*/  FADD.FTZ R6, R128, R5 ;  /* 0x0000000580067221 */ /* 0x000fc80000010000 */
[----:B------:R-:W-:-:S04]  /*d7a0*/  FADD.FTZ R5, R129, R6 ;  /* 0x0000000681057221 */ /* 0x000fc80000010000 */
[----:B------:R-:W-:Y:S01]  /*d7b0*/  FADD.FTZ R6, R132, R5 ;  /* 0x0000000584067221 */ /* 0x000fe20000010000 */
[----:B-1----:R-:W-:-:S03]  /*d7c0*/  FADD.FTZ R5, R133, R135 ;  /* 0x0000008785057221 */ /* 0x002fc60000010000 */
[----:B------:R-:W-:Y:S01]  /*d7d0*/  FADD.FTZ R6, R9, R6 ;  /* 0x0000000609067221 */ /* 0x000fe20000010000 */
[----:B0-----:R-:W-:Y:S06]  /*d7e0*/  @!P0 BRA `(.L_x_4160) ;  /* 0x0000000000048947 */ /* 0x001fec0003800000 */
[----:B------:R-:W-:Y:S01]  /*d7f0*/  BPT.TRAP 0x1 ;  /* 0x000000040000795c */ /* 0x000fe20000300000 */
.L_x_4160:
        /* <DEDUP_REMOVED lines=147> */
.L_x_4151:
        /* <DEDUP_REMOVED lines=9> */
.L_x_4180:
[----:B------:R-:W-:Y:S01]  /*e1c0*/  ISETP.NE.AND P2, PT, RZ, UR44, PT ;  /* 0x0000002cff007c0c */ /* 0x000fe2000bf45270 */
[----:B------:R-:W-:-:S04]  /*e1d0*/  UISETP.NE.AND UP2, UPT, UR57, 0x1, UPT ;  /* 0x000000013900788c */ /* 0x000fc8000bf45270 */
[----:B------:R-:W-:-:S04]  /*e1e0*/  USEL UR45, URZ, 0x1, UP2 ;  /* 0x000000013f2d7887 */ /* 0x000fc80009000000 */
[----:B------:R-:W-:-:S04]  /*e1f0*/  ULOP3.LUT UR45, UR58, UR45, URZ, 0x3c, !UPT ;  /* 0x0000002d3a2d7292 */ /* 0x000fc8000f8e3c3f */
[----:B------:R-:W-:Y:S08]  /*e200*/  @P2 BRA `(.L_x_4163) ;  /* 0x0000000000382947 */ /* 0x000ff00003800000 */
[----:B------:R-:W-:Y:S05]  /*e210*/  @!P0 BRA `(.L_x_4164) ;  /* 0x0000000000048947 */ /* 0x000fea0003800000 */
[----:B------:R-:W-:Y:S01]  /*e220*/  BPT.TRAP 0x1 ;  /* 0x000000040000795c */ /* 0x000fe20000300000 */
.L_x_4164:
        /* <DEDUP_REMOVED lines=9> */
.L_x_4165:
[----:B-1----:R-:W-:Y:S05]  /*e2c0*/  @P1 BRA `(.L_x_4163) ;  /* 0x0000000000081947 */ /* 0x002fea0003800000 */
[----:B------:R-:W1:Y:S02]  /*e2d0*/  SYNCS.PHASECHK.TRANS64.TRYWAIT P1, [UR6+0x33430], R0 ;  /* 0x03343000ff0075a7 */ /* 0x000e640008020146 */
[----:B-1----:R-:W-:Y:S05]  /*e2e0*/  @!P1 BRA `(.L_x_4166) ;  /* 0x000000f400b09947 */ /* 0x002fea0003800000 */
.L_x_4163:
        /* <DEDUP_REMOVED lines=191> */
.L_x_4168:
[----:B------:R-:W-:Y:S01]  /*eee0*/  ULEA UR6, UR57, UR41, 0x3 ;  /* 0x0000002939067291 */ /* 0x000fe2000f8e183f */
[----:B------:R-:W-:-:S05]  /*eef0*/  IMAD.U32 R0, RZ, RZ, UR58 ;  /* 0x0000003aff007e24 */ /* 0x000fca000f8e00ff */
[----:B------:R-:W-:-:S04]  /*ef00*/  SHF.L.U32 R0, R0, 0x1f, RZ ;  /* 0x0000001f00007819 */ /* 0x000fc800000006ff */
[----:B------:R0:W1:Y:S01]  /*ef10*/  SYNCS.PHASECHK.TRANS64.TRYWAIT P1, [UR6+0x33450], R0 ;  /* 0x03345000ff0075a7 */ /* 0x0000620008020146 */
[----:B------:R-:W-:Y:S05]  /*ef20*/  @!P0 BRA `(.L_x_4169) ;  /* 0x0000000000048947 */ /* 0x000fea0003800000 */
[----:B------:R-:W-:Y:S01]  /*ef30*/  BPT.TRAP 0x1 ;  /* 0x000000040000795c */ /* 0x000fe20000300000 */
.L_x_4169:
[----:B-1----:R-:W-:Y:S05]  /*ef40*/  @P1 BRA `(.L_x_4167) ;  /* 0x0000000000081947 */ /* 0x002fea0003800000 */
[----:B------:R-:W1:Y:S02]  /*ef50*/  SYNCS.PHASECHK.TRANS64.TRYWAIT P1, [UR6+0x33450], R0 ;  /* 0x03345000ff0075a7 */ /* 0x000e640008020146 */
[----:B-1----:R-:W-:Y:S05]  /*ef60*/  @!P1 BRA `(.L_x_4170) ;  /* 0x000000e800a89947 */ /* 0x002fea0003800000 */
.L_x_4167:
        /* <DEDUP_REMOVED lines=11> */
[----:B------:R-:W-:-:S04]  /*f020*/  ULOP3.LUT UR6, UR6, 0x10000, URZ, 0xfc, !UPT ;  /* 0x0001000006067892 */ /* 0x000fc8000f8efc3f */
[----:B------:R-:W-:-:S07]  /*f030*/  UIMAD UR10, UR57, 0x780, UR6 ;  /* 0x00000780390a78a4 */ /* 0x000fce000f8e0206 */
[----:B------:R-:W-:Y:S02]  /*f040*/  UMOV UR6, UR10 ;  /* 0x0000000a00067c82 */ /* 0x000fe40008000000 */
[----:B------:R-:W-:Y:S01]  /*f050*/  QGMMA.64x192x32.F32.E4M3.E4M3 R24, R216, gdesc[UR4], R24, gsb0 ;  /* 0x02e00004d8187df3 */ /* 0x000fe20008000818 */
[----:B------:R-:W-:Y:S01]  /*f060*/  UIADD3 UR6, UR10, 0x180, URZ ;  /* 0x000001800a067890 */ /* 0x000fe2000fffe03f */
[----:B------:R-:W-:Y:S01]  /*f070*/  UMOV UR7, 0xc0000010 ;  /* 0xc000001000077882 */ /* 0x000fe20000000000 */
[----:B--2---:R-:W-:Y:S02]  /*f080*/  LOP3.LUT P3, RZ, R8, 0x7f, RZ, 0xc0, !PT ;  /* 0x0000007f08ff7812 */ /* 0x004fe4000786c0ff */
[----:B------:R-:W-:-:S04]  /*f090*/  SHF.R.U32.HI R8, RZ, 0x7, R8 ;  /* 0x00000007ff087819 */ /* 0x000fc80000011608 */
[----:B------:R-:W-:Y:S01]  /*f0a0*/  IADD3 R9, -R8, 0xb, RZ ;  /* 0x0000000b08097810 */ /* 0x000fe20007ffe1ff */
[----:B------:R-:W-:-:S04]  /*f0b0*/  VIADD R8, R15, 0x1 ;  /* 0x000000010f087836 */ /* 0x000fc80000000000 */
[----:B------:R-:W-:Y:S02]  /*f0c0*/  IMAD R8, R19, -0x2, R8 ;  /* 0xfffffffe13087824 */ /* 0x000fe400078e0208 */
[----:B------:R-:W-:-:S03]  /*f0d0*/  @!P3 LEA R0, R0, UR41, 0x3 ;  /* 0x000000290000bc11 */ /* 0x000fc6000f8e18ff */
[----:B------:R-:W-:Y:S02]  /*f0e0*/  IADD3 R12, -R18, R8, R17 ;  /* 0x00000008120c7210 */ /* 0x000fe40007ffe111 */
[----:B------:R-:W-:-:S03]  /*f0f0*/  @!P3 VIADD R0, R0, 0x33440 ;  /* 0x000334400000b836 */ /* 0x000fc60000000000 */
[----:B------:R-:W-:Y:S02]  /*f100*/  VIADD R13, R12, UR54 ;  /* 0x000000360c0d7c36 */ /* 0x000fe40008000000 */
        /* <DEDUP_REMOVED lines=24> */
[----:B------:R-:W-:-:S04]  /*f290*/  ULOP3.LUT UR6, URZ, UR55, URZ, 0x33, !UPT ;  /* 0x000000373f067292 */ /* 0x000fc8000f8e333f */
[----:B------:R-:W0:Y:S02]  /*f2a0*/  SHFL.IDX PT, R21, R14, RZ, 0x1c1f ;  /* 0x001c1fff0e157589 */ /* 0x000e2400000e0000 */
[----:B------:R-:W-:Y:S02]  /*f2b0*/  VIADD R12, R12, UR6 ;  /* 0x000000060c0c7c36 */ /* 0x000fe40008000000 */
[--C-:B0-----:R-:W-:Y:S02]  /*f2c0*/  IMAD.IADD R11, R13, 0x1, R21.reuse ;  /* 0x000000010d0b7824 */ /* 0x101fe400078e0215 */
[----:B------:R-:W-:Y:S01]  /*f2d0*/  IMAD.IADD R3, R12, 0x1, R21 ;  /* 0x000000010c037824 */ /* 0x000fe200078e0215 */
[----:B------:R-:W-:Y:S02]  /*f2e0*/  WARPGROUP.DEPBAR.LE gsb0, 0x0 ;  /* 0x00008000000079c5 */ /* 0x000fe40000010000 */
[----:B------:R0:W-:Y:S06]  /*f2f0*/  BAR.ARV R9, 0x100 ;  /* 0x000400090000751d */ /* 0x0001ec0000002000 */
[----:B------:R1:W-:Y:S02]  /*f300*/  @!P3 SYNCS.ARRIVE.TRANS64.RED.A1T0 RZ, [R0+URZ], RZ ;  /* 0x000000ff00ffb9a7 */ /* 0x0003e4000810043f */
[----:B-1----:R-:W-:Y:S01]  /*f310*/  VIADD R0, R8, 0xffffffff ;  /* 0xffffffff08007836 */ /* 0x002fe20000000000 */
        /* <DEDUP_REMOVED lines=13> */
.L_x_4173:
[----:B------:R-:W-:-:S05]  /*f3f0*/  IMAD.U32 R20, RZ, RZ, UR51 ;  /* 0x00000033ff147e24 */ /* 0x000fca000f8e00ff */
[----:B------:R-:W-:-:S13]  /*f400*/  ISETP.NE.AND P1, PT, R20, 0x1, PT ;  /* 0x000000011400780c */ /* 0x000fda0003f25270 */
[----:B------:R-:W0:Y:S02]  /*f410*/  @P1 LDC.64 R8, c[0x0][0x9e8] ;  /* 0x00027a00ff081b82 */ /* 0x000e240000000a00 */
[----:B0-----:R-:W-:-:S05]  /*f420*/  @P1 IMAD.HI.U32 R8, R21, R8, RZ ;  /* 0x0000000815081227 */ /* 0x001fca00078e00ff */
[----:B------:R-:W-:-:S07]  /*f430*/  @P1 SHF.R.U32.HI R21, RZ, R9, R8 ;  /* 0x00000009ff151219 */ /* 0x000fce0000011608 */
.L_x_4174:
[----:B------:R-:W-:Y:S05]  /*f440*/  BSYNC B0 ;  /* 0x0000000000007941 */ /* 0x000fea0003800000 */
.L_x_4172:
[----:B------:R-:W-:-:S05]  /*f450*/  IMAD R8, R21, R20, R0 ;  /* 0x0000001415087224 */ /* 0x000fca00078e0200 */
[----:B------:R-:W-:Y:S02]  /*f460*/  VIADDMNMX R11, R8, R20, R11, PT ;  /* 0x00000014080b7246 */ /* 0x000fe4000380010b */
[----:B------:R-:W-:-:S07]  /*f470*/  VIMNMX R3, R3, R8, !PT ;  /* 0x0000000803037248 */ /* 0x000fce0007fe0100 */
.L_x_4171:
        /* <DEDUP_REMOVED lines=247> */
.L_x_4177:
[----:B------:R-:W-:-:S05]  /*103f0*/  IMAD.U32 R11, RZ, RZ, UR51 ;  /* 0x00000033ff0b7e24 */ /* 0x000fca000f8e00ff */
[----:B------:R-:W-:-:S13]  /*10400*/  ISETP.NE.AND P6, PT, R11, 0x1, PT ;  /* 0x000000010b00780c */ /* 0x000fda0003fc5270 */
[----:B------:R-:W0:Y:S02]  /*10410*/  @P6 LDC.64 R8, c[0x0][0x9e8] ;  /* 0x00027a00ff086b82 */ /* 0x000e240000000a00 */
[----:B0-----:R-:W-:-:S05]  /*10420*/  @P6 IMAD.HI.U32 R8, R3, R8, RZ ;  /* 0x0000000803086227 */ /* 0x001fca00078e00ff */
[----:B------:R-:W-:-:S07]  /*10430*/  @P6 SHF.R.U32.HI R3, RZ, R9, R8 ;  /* 0x00000009ff036219 */ /* 0x000fce0000011608 */
.L_x_4178:
[----:B------:R-:W-:Y:S05]  /*10440*/  BSYNC B0 ;  /* 0x0000000000007941 */ /* 0x000fea0003800000 */
.L_x_4176:
[----:B------:R-:W-:-:S05]  /*10450*/  IMAD R0, R3, R11, R0 ;  /* 0x0000000b03007224 */ /* 0x000fca00078e0200 */
[----:B------:R-:W-:Y:S02]  /*10460*/  VIADDMNMX R13, R0, R11, R13, PT ;  /* 0x0000000b000d7246 */ /* 0x000fe4000380010d */
[----:B------:R-:W-:-:S07]  /*10470*/  VIMNMX R12, R12, R0, !PT ;  /* 0x000000000c0c7248 */ /* 0x000fce0007fe0100 */
.L_x_4175:
        /* <DEDUP_REMOVED lines=501> */
.L_x_4179:
        /* <DEDUP_REMOVED lines=148> */
.L_x_4162:
[----:B------:R-:W-:Y:S06]  /*12d10*/  BAR.ARV 0x8, 0x180 ;  /* 0x0206000000007b1d */ /* 0x000fec0000002000 */
[----:B------:R-:W-:Y:S05]  /*12d20*/  @!P0 BRA `(.L_x_4181) ;  /* 0x0000000000048947 */ /* 0x000fea0003800000 */
[----:B------:R-:W-:Y:S01]  /*12d30*/  BPT.TRAP 0x1 ;  /* 0x000000040000795c */ /* 0x000fe20000300000 */
.L_x_4181:
[----:B------:R-:W-:Y:S01]  /*12d40*/  ULEA UR9, UR51, UR41, 0x3 ;  /* 0x0000002933097291 */ /* 0x000fe2000f8e183f */
[----:B------:R-:W-:-:S05]  /*12d50*/  IMAD.U32 R4, RZ, RZ, UR45 ;  /* 0x0000002dff047e24 */ /* 0x000fca000f8e00ff */
[----:B------:R-:W-:-:S04]  /*12d60*/  SHF.L.U32 R4, R4, 0x1f, RZ ;  /* 0x0000001f04047819 */ /* 0x000fc800000006ff */
[----:B------:R0:W1:Y:S01]  /*12d70*/  SYNCS.PHASECHK.TRANS64.TRYWAIT P1, [UR9+0x33450], R4 ;  /* 0x03345004ff0075a7 */ /* 0x0000620008020149 */
[----:B------:R-:W-:Y:S05]  /*12d80*/  @!P0 BRA `(.L_x_4182) ;  /* 0x0000000000048947 */ /* 0x000fea0003800000 */
[----:B------:R-:W-:Y:S01]  /*12d90*/  BPT.TRAP 0x1 ;  /* 0x000000040000795c */ /* 0x000fe20000300000 */
.L_x_4182:
[----:B-1----:R-:W-:Y:S05]  /*12da0*/  @P1 BRA `(.L_x_4183) ;  /* 0x0000000000081947 */ /* 0x002fea0003800000 */
[----:B------:R-:W1:Y:S02]  /*12db0*/  SYNCS.PHASECHK.TRANS64.TRYWAIT P1, [UR9+0x33450], R4 ;  /* 0x03345004ff0075a7 */ /* 0x000e640008020149 */
[----:B-1----:R-:W-:Y:S05]  /*12dc0*/  @!P1 BRA `(.L_x_4184) ;  /* 0x000000ac00289947 */ /* 0x002fea0003800000 */
.L_x_4183:
        /* <DEDUP_REMOVED lines=11> */
[----:B------:R-:W-:-:S04]  /*12e80*/  PLOP3.LUT P1, PT, PT, PT, UP0, 0x80, 0x0 ;  /* 0x000000000000781c */ /* 0x000fc80003f2f008 */
[----:B------:R-:W-:Y:S02]  /*12e90*/  @UP0 ULDC.64 UR12, c[0x0][0x9c8] ;  /* 0x00027200000c0ab9 */ /* 0x000fe40000000a00 */
[----:B------:R-:W-:Y:S01]  /*12ea0*/  UMOV UR6, UR8 ;  /* 0x0000000800067c82 */ /* 0x000fe20008000000 */
[----:B------:R-:W-:-:S09]  /*12eb0*/  @UP0 UIMAD.WIDE.U32 UR4, UR48, UR12, URZ ;  /* 0x0000000c300402a5 */ /* 0x000fd2000f8e003f */
        /* <DEDUP_REMOVED lines=73> */
.L_x_4185:
        /* <DEDUP_REMOVED lines=106> */
.L_x_4111:
        /* <DEDUP_REMOVED lines=30> */
[----:B------:R-:W0:Y:S01]  /*13bd0*/  S2R R17, SR_SWINHI ;  /* 0x0000000000117919 */ /* 0x000e220000002f00 */
[----:B------:R-:W-:-:S02]  /*13be0*/  F2FP.BF16.F32.PACK_AB R9, R118, R9 ;  /* 0x000000097609723e */ /* 0x000fc400000010ff */
[----:B------:R-:W-:Y:S02]  /*13bf0*/  ISETP.EQ.OR P0, PT, R6, 0x3, !P0 ;  /* 0x000000030600780c */ /* 0x000fe40004702670 */
[----:B------:R-:W-:Y:S02]  /*13c00*/  F2FP.BF16.F32.PACK_AB R8, R119, R8 ;  /* 0x000000087708723e */ /* 0x000fe400000010ff */
[----:B------:R-:W-:Y:S02]  /*13c10*/  SEL R68, R37, R36, P0 ;  /* 0x0000002425447207 */ /* 0x000fe40000000000 */
[----:B------:R-:W-:Y:S02]  /*13c20*/  SEL R70, R36, R37, P0 ;  /* 0x0000002524467207 */ /* 0x000fe40000000000 */
[----:B------:R-:W-:Y:S02]  /*13c30*/  SEL R104, R39, R38, P0 ;  /* 0x0000002627687207 */ /* 0x000fe40000000000 */
[----:B------:R-:W-:-:S02]  /*13c40*/  F2FP.BF16.F32.PACK_AB R11, R116, R11 ;  /* 0x0000000b740b723e */ /* 0x000fc400000010ff */
[----:B------:R-:W-:Y:S02]  /*13c50*/  F2FP.BF16.F32.PACK_AB R10, R117, R10 ;  /* 0x0000000a750a723e */ /* 0x000fe400000010ff */
[----:B------:R-:W-:Y:S02]  /*13c60*/  SEL R38, R38, R39, P0 ;  /* 0x0000002726267207 */ /* 0x000fe40000000000 */
[----:B------:R-:W-:Y:S02]  /*13c70*/  F2FP.BF16.F32.PACK_AB R127, R126, R127 ;  /* 0x0000007f7e7f723e */ /* 0x000fe400000010ff */
[----:B------:R-:W-:Y:S02]  /*13c80*/  F2FP.BF16.F32.PACK_AB R123, R122, R123 ;  /* 0x0000007b7a7b723e */ /* 0x000fe400000010ff */
[----:B------:R-:W-:Y:S02]  /*13c90*/  F2FP.BF16.F32.PACK_AB R42, R71, R42 ;  /* 0x0000002a472a723e */ /* 0x000fe400000010ff */
[----:B------:R-:W-:-:S02]  /*13ca0*/  SEL R122, R9, R8, P0 ;  /* 0x00000008097a7207 */ /* 0x000fc40000000000 */
[----:B------:R-:W-:Y:S02]  /*13cb0*/  SEL R126, R8, R9, P0 ;  /* 0x00000009087e7207 */ /* 0x000fe40000000000 */
[----:B------:R-:W-:Y:S02]  /*13cc0*/  F2FP.BF16.F32.PACK_AB R97, R88, R97 ;  /* 0x000000615861723e */ /* 0x000fe400000010ff */
[----:B------:R-:W-:Y:S02]  /*13cd0*/  F2FP.BF16.F32.PACK_AB R41, R76, R41 ;  /* 0x000000294c29723e */ /* 0x000fe400000010ff */
[----:B------:R-:W-:Y:S02]  /*13ce0*/  MOV R6, R0 ;  /* 0x0000000000067202 */ /* 0x000fe40000000f00 */
[----:B0-----:R-:W-:Y:S02]  /*13cf0*/  MOV R7, R17 ;  /* 0x0000001100077202 */ /* 0x001fe40000000f00 */
[----:B------:R-:W-:-:S02]  /*13d00*/  F2FP.BF16.F32.PACK_AB R40, R77, R40 ;  /* 0x000000284d28723e */ /* 0x000fc400000010ff */
[----:B------:R-:W-:Y:S01]  /*13d10*/  F2FP.BF16.F32.PACK_AB R31, R86, R31 ;  /* 0x0000001f561f723e */ /* 0x000fe200000010ff */
[----:B------:R-:W-:Y:S01]  /*13d20*/  IMAD.WIDE R36, R227, 0x2, R6 ;  /* 0x00000002e3247825 */ /* 0x000fe200078e0206 */
[----:B------:R-:W-:Y:S02]  /*13d30*/  F2FP.BF16.F32.PACK_AB R44, R69, R44 ;  /* 0x0000002c452c723e */ /* 0x000fe400000010ff */
[----:B------:R-:W-:Y:S02]  /*13d40*/  SEL R86, R11, R10, P0 ;  /* 0x0000000a0b567207 */ /* 0x000fe40000000000 */
[C---:B------:R-:W-:Y:S02]  /*13d50*/  IADD3 R17, P4, R36.reuse, 0x20, RZ ;  /* 0x0000002024117810 */ /* 0x040fe40007f9e0ff */
[----:B------:R-:W-:Y:S02]  /*13d60*/  IADD3 R39, P5, R36, 0x40, RZ ;  /* 0x0000004024277810 */ /* 0x000fe40007fbe0ff */
[----:B------:R-:W-:Y:S01]  /*13d70*/  LOP3.LUT R8, R17, 0x380, RZ, 0xc0, !PT ;  /* 0x0000038011087812 */ /* 0x000fe200078ec0ff */
[--C-:B------:R-:W-:Y:S01]  /*13d80*/  IMAD.X R35, RZ, RZ, R37.reuse, P4 ;  /* 0x000000ffff237224 */ /* 0x100fe200020e0625 */
[----:B------:R-:W-:Y:S01]  /*13d90*/  SEL R88, R10, R11, P0 ;  /* 0x0000000b0a587207 */ /* 0x000fe20000000000 */
[----:B------:R-:W-:Y:S01]  /*13da0*/  IMAD.X R33, RZ, RZ, R37, P5 ;  /* 0x000000ffff217224 */ /* 0x000fe200028e0625 */
[----:B------:R-:W-:-:S02]  /*13db0*/  F2FP.BF16.F32.PACK_AB R21, R102, R21 ;  /* 0x000000156615723e */ /* 0x000fc400000010ff */
[----:B------:R-:W-:Y:S02]  /*13dc0*/  LOP3.LUT R10, R39, 0x380, RZ, 0xc0, !PT ;  /* 0x00000380270a7812 */ /* 0x000fe400078ec0ff */
[----:B------:R-:W-:Y:S02]  /*13dd0*/  SEL R102, R43, R42, P0 ;  /* 0x0000002a2b667207 */ /* 0x000fe40000000000 */
[----:B------:R-:W-:Y:S02]  /*13de0*/  F2FP.BF16.F32.PACK_AB R47, R62, R47 ;  /* 0x0000002f3e2f723e */ /* 0x000fe400000010ff */
[----:B------:R-:W-:Y:S02]  /*13df0*/  SEL R66, R41, R40, P0 ;  /* 0x0000002829427207 */ /* 0x000fe40000000000 */
[----:B------:R-:W-:Y:S02]  /*13e00*/  SEL R42, R42, R43, P0 ;  /* 0x0000002b2a2a7207 */ /* 0x000fe40000000000 */
[----:B------:R-:W-:-:S02]  /*13e10*/  SHF.R.U64 R8, R8, 0x3, RZ ;  /* 0x0000000308087819 */ /* 0x000fc400000012ff */
[----:B------:R-:W-:Y:S02]  /*13e20*/  F2FP.BF16.F32.PACK_AB R13, R110, R13 ;  /* 0x0000000d6e0d723e */ /* 0x000fe400000010ff */
[----:B------:R-:W-:Y:S02]  /*13e30*/  F2FP.BF16.F32.PACK_AB R12, R111, R12 ;  /* 0x0000000c6f0c723e */ /* 0x000fe400000010ff */
[----:B------:R-:W-:Y:S02]  /*13e40*/  SEL R62, R45, R44, P0 ;  /* 0x0000002c2d3e7207 */ /* 0x000fe40000000000 */
[----:B------:R-:W-:Y:S02]  /*13e50*/  SEL R40, R40, R41, P0 ;  /* 0x0000002928287207 */ /* 0x000fe40000000000 */
[----:B------:R-:W-:Y:S02]  /*13e60*/  IADD3 R43, P1, R36, 0x4000, RZ ;  /* 0x00004000242b7810 */ /* 0x000fe40007f3e0ff */
[----:B------:R-:W-:-:S02]  /*13e70*/  SEL R44, R44, R45, P0 ;  /* 0x0000002d2c2c7207 */ /* 0x000fc40000000000 */
[----:B------:R-:W-:Y:S02]  /*13e80*/  IADD3 R41, P6, R36, 0x60, RZ ;  /* 0x0000006024297810 */ /* 0x000fe40007fde0ff */
[----:B------:R-:W-:Y:S02]  /*13e90*/  SHF.R.U64 R10, R10, 0x3, RZ ;  /* 0x000000030a0a7819 */ /* 0x000fe400000012ff */
[----:B------:R-:W-:Y:S02]  /*13ea0*/  F2FP.BF16.F32.PACK_AB R49, R60, R49 ;  /* 0x000000313c31723e */ /* 0x000fe400000010ff */
[----:B------:R-:W-:Y:S02]  /*13eb0*/  F2FP.BF16.F32.PACK_AB R48, R61, R48 ;  /* 0x000000303d30723e */ /* 0x000fe400000010ff */
[----:B------:R-:W-:Y:S02]  /*13ec0*/  IADD3 R45, P2, R36, 0x4020, RZ ;  /* 0x00004020242d7810 */ /* 0x000fe40007f5e0ff */
[----:B------:R-:W-:-:S02]  /*13ed0*/  F2FP.BF16.F32.PACK_AB R53, R53, R120 ;  /* 0x000000783535723e */ /* 0x000fc400000010ff */
[----:B------:R-:W-:Y:S02]  /*13ee0*/  LOP3.LUT R34, R8, R17, RZ, 0x3c, !PT ;  /* 0x0000001108227212 */ /* 0x000fe400078e3cff */
[----:B------:R-:W-:Y:S02]  /*13ef0*/  F2FP.BF16.F32.PACK_AB R46, R63, R46 ;  /* 0x0000002e3f2e723e */ /* 0x000fe400000010ff */
[----:B------:R-:W-:Y:S02]  /*13f00*/  F2FP.BF16.F32.PACK_AB R29, R92, R29 ;  /* 0x0000001d5c1d723e */ /* 0x000fe400000010ff */
[----:B------:R-:W-:Y:S02]  /*13f10*/  F2FP.BF16.F32.PACK_AB R28, R93, R28 ;  /* 0x0000001c5d1c723e */ /* 0x000fe400000010ff */
[----:B------:R-:W-:Y:S02]  /*13f20*/  SEL R118, R13, R12, P0 ;  /* 0x0000000c0d767207 */ /* 0x000fe40000000000 */
[----:B------:R-:W-:-:S02]  /*13f30*/  SEL R120, R12, R13, P0 ;  /* 0x0000000d0c787207 */ /* 0x000fc40000000000 */
[----:B------:R-:W-:Y:S02]  /*13f40*/  LOP3.LUT R8, R43, 0x380, RZ, 0xc0, !PT ;  /* 0x000003802b087812 */ /* 0x000fe400078ec0ff */
[----:B------:R-:W-:Y:S02]  /*13f50*/  F2FP.BF16.F32.PACK_AB R52, R52, R121 ;  /* 0x000000793434723e */ /* 0x000fe400000010ff */
[----:B------:R-:W-:Y:S02]  /*13f60*/  F2FP.BF16.F32.PACK_AB R30, R87, R30 ;  /* 0x0000001e571e723e */ /* 0x000fe400000010ff */
[----:B------:R-:W-:Y:S02]  /*13f70*/  LOP3.LUT R12, R41, 0x380, RZ, 0xc0, !PT ;  /* 0x00000380290c7812 */ /* 0x000fe400078ec0ff */
[----:B------:R-:W-:Y:S02]  /*13f80*/  LOP3.LUT R32, R10, R39, RZ, 0x3c, !PT ;  /* 0x000000270a207212 */ /* 0x000fe400078e3cff */
[----:B------:R-:W-:-:S02]  /*13f90*/  F2FP.BF16.F32.PACK_AB R25, R100, R25 ;  /* 0x000000196419723e */ /* 0x000fc400000010ff */
[----:B------:R-:W-:Y:S02]  /*13fa0*/  F2FP.BF16.F32.PACK_AB R24, R101, R24 ;  /* 0x000000186518723e */ /* 0x000fe400000010ff */
[----:B------:R-:W-:Y:S02]  /*13fb0*/  SEL R60, R49, R48, P0 ;  /* 0x00000030313c7207 */ /* 0x000fe40000000000 */
[----:B------:R-:W-:Y:S02]  /*13fc0*/  LOP3.LUT R10, R45, 0x380, RZ, 0xc0, !PT ;  /* 0x000003802d0a7812 */ /* 0x000fe400078ec0ff */
[----:B------:R-:W-:Y:S02]  /*13fd0*/  F2FP.BF16.F32.PACK_AB R81, R72, R81 ;  /* 0x000000514851723e */ /* 0x000fe400000010ff */
[----:B------:R-:W-:Y:S02]  /*13fe0*/  F2FP.BF16.F32.PACK_AB R15, R108, R15 ;  /* 0x0000000f6c0f723e */ /* 0x000fe400000010ff */
[----:B------:R-:W-:-:S02]  /*13ff0*/  F2FP.BF16.F32.PACK_AB R14, R109, R14 ;  /* 0x0000000e6d0e723e */ /* 0x000fc400000010ff */
[----:B------:R-:W-:Y:S02]  /*14000*/  SEL R48, R48, R49, P0 ;  /* 0x0000003130307207 */ /* 0x000fe40000000000 */
[----:B------:R-:W-:Y:S02]  /*14010*/  SEL R72, R29, R28, P0 ;  /* 0x0000001c1d487207 */ /* 0x000fe40000000000 */
[----:B------:R-:W-:Y:S01]  /*14020*/  SEL R74, R28, R29, P0 ;  /* 0x0000001d1c4a7207 */ /* 0x000fe20000000000 */
[----:B------:R-:W-:Y:S01]  /*14030*/  IMAD.X R29, RZ, RZ, R37, P1 ;  /* 0x000000ffff1d7224 */ /* 0x000fe200008e0625 */
[----:B------:R-:W-:Y:S02]  /*14040*/  SEL R100, R47, R46, P0 ;  /* 0x0000002e2f647207 */ /* 0x000fe40000000000 */
[----:B------:R-:W-:Y:S02]  /*14050*/  IADD3 R49, P4, R36, 0x4060, RZ ;  /* 0x0000406024317810 */ /* 0x000fe40007f9e0ff */
[----:B------:R-:W-:-:S02]  /*14060*/  SHF.R.U64 R8, R8, 0x3, RZ ;  /* 0x0000000308087819 */ /* 0x000fc400000012ff */
[----:B------:R-:W-:Y:S02]  /*14070*/  F2FP.BF16.F32.PACK_AB R131, R130, R131 ;  /* 0x000000838283723e */ /* 0x000fe400000010ff */
[----:B------:R-:W-:Y:S02]  /*14080*/  SEL R58, R52, R53, P0 ;  /* 0x00000035343a7207 */ /* 0x000fe40000000000 */
[----:B------:R-:W-:Y:S02]  /*14090*/  SEL R46, R46, R47, P0 ;  /* 0x0000002f2e2e7207 */ /* 0x000fe40000000000 */
[----:B------:R-:W-:Y:S02]  /*140a0*/  SEL R106, R31, R30, P0 ;  /* 0x0000001e1f6a7207 */ /* 0x000fe40000000000 */
[----:B------:R-:W-:Y:S01]  /*140b0*/  SEL R108, R30, R31, P0 ;  /* 0x0000001f1e6c7207 */ /* 0x000fe20000000000 */
[----:B------:R-:W-:Y:S01]  /*140c0*/  IMAD.X R31, RZ, RZ, R37, P6 ;  /* 0x000000ffff1f7224 */ /* 0x000fe200030e0625 */
[----:B------:R-:W-:-:S02]  /*140d0*/  IADD3 R51, P5, R36, 0x8000, RZ ;  /* 0x0000800024337810 */ /* 0x000fc40007fbe0ff */
[----:B------:R-:W-:Y:S02]  /*140e0*/  SHF.R.U64 R12, R12, 0x3, RZ ;  /* 0x000000030c0c7819 */ /* 0x000fe400000012ff */
[----:B------:R-:W-:Y:S02]  /*140f0*/  SEL R52, R53, R52, P0 ;  /* 0x0000003435347207 */ /* 0x000fe40000000000 */
[----:B------:R-:W-:Y:S02]  /*14100*/  SEL R76, R25, R24, P0 ;  /* 0x00000018194c7207 */ /* 0x000fe40000000000 */
[----:B------:R-:W-:Y:S01]  /*14110*/  SEL R78, R24, R25, P0 ;  /* 0x00000019184e7207 */ /* 0x000fe20000000000 */
[----:B------:R-:W-:Y:S01]  /*14120*/  IMAD.X R25, RZ, RZ, R37, P2 ;  /* 0x000000ffff197224 */ /* 0x000fe200010e0625 */
[C---:B------:R-:W-:Y:S02]  /*14130*/  IADD3 R47, P3, R36.reuse, 0x4040, RZ ;  /* 0x00004040242f7810 */ /* 0x040fe40007f7e0ff */
[----:B------:R-:W-:-:S02]  /*14140*/  IADD3 R130, P1, R36, 0x8040, RZ ;  /* 0x0000804024827810 */ /* 0x000fc40007f3e0ff */
[----:B------:R-:W-:Y:S02]  /*14150*/  SHF.R.U64 R10, R10, 0x3, RZ ;  /* 0x000000030a0a7819 */ /* 0x000fe400000012ff */
[----:B------:R-:W-:Y:S01]  /*14160*/  SEL R82, R15, R14, P0 ;  /* 0x0000000e0f527207 */ /* 0x000fe20000000000 */
[--C-:B------:R-:W-:Y:S01]  /*14170*/  IMAD.X R9, RZ, RZ, R37.reuse, P1 ;  /* 0x000000ffff097224 */ /* 0x100fe200008e0625 */
[----:B------:R-:W-:Y:S01]  /*14180*/  SEL R84, R14, R15, P0 ;  /* 0x0000000f0e547207 */ /* 0x000fe20000000000 */
[--C-:B------:R-:W-:Y:S01]  /*14190*/  IMAD.X R15, RZ, RZ, R37.reuse, P5 ;  /* 0x000000ffff0f7224 */ /* 0x100fe200028e0625 */
[C---:B------:R-:W-:Y:S02]  /*141a0*/  IADD3 R53, P6, R36.reuse, 0x8020, RZ ;  /* 0x0000802024357810 */ /* 0x040fe40007fde0ff */
[----:B------:R-:W-:Y:S02]  /*141b0*/  IADD3 R134, P2, R36, 0x8060, RZ ;  /* 0x0000806024867810 */ /* 0x000fe40007f5e0ff */
[----:B------:R-:W-:Y:S01]  /*141c0*/  LOP3.LUT R14, R49, 0x380, RZ, 0xc0, !PT ;  /* 0x00000380310e7812 */ /* 0x000fe200078ec0ff */
[----:B------:R-:W-:Y:S01]  /*141d0*/  IMAD.X R13, RZ, RZ, R37, P6 ;  /* 0x000000ffff0d7224 */ /* 0x000fe200030e0625 */
[----:B------:R-:W-:-:S02]  /*141e0*/  LOP3.LUT R28, R8, R43, RZ, 0x3c, !PT ;  /* 0x0000002b081c7212 */ /* 0x000fc400078e3cff */
[----:B------:R-:W-:Y:S02]  /*141f0*/  LOP3.LUT R30, R12, R41, RZ, 0x3c, !PT ;  /* 0x000000290c1e7212 */ /* 0x000fe400078e3cff */
[----:B------:R-:W-:Y:S02]  /*14200*/  LOP3.LUT R8, R51, 0x380, RZ, 0xc0, !PT ;  /* 0x0000038033087812 */ /* 0x000fe400078ec0ff */
[----:B------:R-:W-:Y:S02]  /*14210*/  LOP3.LUT R11, R36, 0x380, RZ, 0xc0, !PT ;  /* 0x00000380240b7812 */ /* 0x000fe400078ec0ff */
[----:B------:R-:W-:Y:S02]  /*14220*/  LOP3.LUT R12, R47, 0x380, RZ, 0xc0, !PT ;  /* 0x000003802f0c7812 */ /* 0x000fe400078ec0ff */
[----:B------:R-:W-:Y:S02]  /*14230*/  LOP3.LUT R24, R10, R45, RZ, 0x3c, !PT ;  /* 0x0000002d0a187212 */ /* 0x000fe400078e3cff */
[----:B------:R-:W-:-:S02]  /*14240*/  LOP3.LUT R17, R130, 0x380, RZ, 0xc0, !PT ;  /* 0x0000038082117812 */ /* 0x000fc400078ec0ff */
[----:B------:R-:W-:Y:S02]  /*14250*/  F2FP.BF16.F32.PACK_AB R20, R103, R20 ;  /* 0x000000146714723e */ /* 0x000fe400000010ff */
[----:B------:R-:W-:Y:S02]  /*14260*/  LOP3.LUT R10, R53, 0x380, RZ, 0xc0, !PT ;  /* 0x00000380350a7812 */ /* 0x000fe400078ec0ff */
[----:B------:R-:W-:Y:S02]  /*14270*/  SHF.R.U64 R14, R14, 0x3, RZ ;  /* 0x000000030e0e7819 */ /* 0x000fe400000012ff */
[----:B------:R-:W-:Y:S02]  /*14280*/  LOP3.LUT R39, R134, 0x380, RZ, 0xc0, !PT ;  /* 0x0000038086277812 */ /* 0x000fe400078ec0ff */
[----:B------:R-:W-:Y:S02]  /*14290*/  F2FP.BF16.F32.PACK_AB R27, R94, R27 ;  /* 0x0000001b5e1b723e */ /* 0x000fe400000010ff */
[----:B------:R-:W-:-:S02]  /*142a0*/  F2FP.BF16.F32.PACK_AB R26, R95, R26 ;  /* 0x0000001a5f1a723e */ /* 0x000fc400000010ff */
[----:B------:R-:W-:Y:S02]  /*142b0*/  SHF.R.U64 R8, R8, 0x3, RZ ;  /* 0x0000000308087819 */ /* 0x000fe400000012ff */
[----:B------:R-:W-:Y:S02]  /*142c0*/  F2FP.BF16.F32.PACK_AB R132, R132, R133 ;  /* 0x000000858484723e */ /* 0x000fe400000010ff */
[----:B------:R-:W-:Y:S02]  /*142d0*/  SHF.R.U64 R11, R11, 0x3, RZ ;  /* 0x000000030b0b7819 */ /* 0x000fe400000012ff */
[----:B------:R-:W-:Y:S02]  /*142e0*/  SHF.R.U64 R12, R12, 0x3, RZ ;  /* 0x000000030c0c7819 */ /* 0x000fe400000012ff */
[----:B------:R-:W-:Y:S02]  /*142f0*/  SHF.R.U64 R17, R17, 0x3, RZ ;  /* 0x0000000311117819 */ /* 0x000fe400000012ff */
[----:B------:R-:W-:-:S02]  /*14300*/  F2FP.BF16.F32.PACK_AB R96, R96, R113 ;  /* 0x000000716060723e */ /* 0x000fc400000010ff */
[----:B------:R-:W-:Y:S02]  /*14310*/  F2FP.BF16.F32.PACK_AB R128, R128, R129 ;  /* 0x000000818080723e */ /* 0x000fe400000010ff */
[----:B------:R-:W-:Y:S02]  /*14320*/  SEL R114, R21, R20, P0 ;  /* 0x0000001415727207 */ /* 0x000fe40000000000 */
[----:B------:R-:W-:Y:S01]  /*14330*/  SEL R116, R20, R21, P0 ;  /* 0x0000001514747207 */ /* 0x000fe20000000000 */
[----:B------:R-:W-:Y:S01]  /*14340*/  IMAD.X R21, RZ, RZ, R37, P4 ;  /* 0x000000ffff157224 */ /* 0x000fe200020e0625 */
[----:B------:R-:W-:Y:S02]  /*14350*/  SHF.R.U64 R10, R10, 0x3, RZ ;  /* 0x000000030a0a7819 */ /* 0x000fe400000012ff */
[----:B------:R-:W-:Y:S02]  /*14360*/  F2FP.BF16.F32.PACK_AB R80, R80, R89 ;  /* 0x000000595050723e */ /* 0x000fe400000010ff */
[----:B------:R-:W-:-:S02]  /*14370*/  LOP3.LUT R20, R14, R49, RZ, 0x3c, !PT ;  /* 0x000000310e147212 */ /* 0x000fc400078e3cff */
[----:B------:R-:W-:Y:S02]  /*14380*/  SHF.R.U64 R39, R39, 0x3, RZ ;  /* 0x0000000327277819 */ /* 0x000fe400000012ff */
[----:B------:R-:W-:Y:S02]  /*14390*/  F2FP.BF16.F32.PACK_AB R64, R64, R73 ;  /* 0x000000494040723e */ /* 0x000fe400000010ff */
[----:B------:R-:W-:Y:S02]  /*143a0*/  F2FP.BF16.F32.PACK_AB R65, R56, R65 ;  /* 0x000000413841723e */ /* 0x000fe400000010ff */
[----:B------:R-:W-:Y:S02]  /*143b0*/  SEL R110, R27, R26, P0 ;  /* 0x0000001a1b6e7207 */ /* 0x000fe40000000000 */
[----:B------:R-:W-:Y:S01]  /*143c0*/  SEL R112, R26, R27, P0 ;  /* 0x0000001b1a707207 */ /* 0x000fe20000000000 */
[----:B------:R-:W-:Y:S01]  /*143d0*/  IMAD.X R27, RZ, RZ, R37, P3 ;  /* 0x000000ffff1b7224 */ /* 0x000fe200018e0625 */
[----:B------:R-:W-:-:S02]  /*143e0*/  LOP3.LUT R14, R8, R51, RZ, 0x3c, !PT ;  /* 0x00000033080e7212 */ /* 0x000fc400078e3cff */
[----:B------:R-:W-:Y:S02]  /*143f0*/  F2FP.BF16.F32.PACK_AB R124, R124, R125 ;  /* 0x0000007d7c7c723e */ /* 0x000fe400000010ff */
[----:B------:R-:W-:Y:S02]  /*14400*/  F2FP.BF16.F32.PACK_AB R54, R54, R57 ;  /* 0x000000393636723e */ /* 0x000fe400000010ff */
[----:B------:R-:W-:Y:S02]  /*14410*/  F2FP.BF16.F32.PACK_AB R55, R55, R50 ;  /* 0x000000323737723e */ /* 0x000fe400000010ff */
[----:B------:R-:W-:Y:S02]  /*14420*/  SEL R18, R132, R131, P0 ;  /* 0x0000008384127207 */ /* 0x000fe40000000000 */
[----:B------:R-:W-:Y:S01]  /*14430*/  LOP3.LUT R36, R11, R36, RZ, 0x3c, !PT ;  /* 0x000000240b247212 */ /* 0x000fe200078e3cff */
[----:B------:R-:W-:Y:S01]  /*14440*/  IMAD.X R11, RZ, RZ, R37, P2 ;  /* 0x000000ffff0b7224 */ /* 0x000fe200010e0625 */
[----:B------:R-:W-:-:S02]  /*14450*/  LOP3.LUT R26, R12, R47, RZ, 0x3c, !PT ;  /* 0x0000002f0c1a7212 */ /* 0x000fc400078e3cff */
[----:B------:R-:W-:Y:S02]  /*14460*/  LOP3.LUT R8, R17, R130, RZ, 0x3c, !PT ;  /* 0x0000008211087212 */ /* 0x000fe400078e3cff */
[----:B------:R-:W-:Y:S02]  /*14470*/  SEL R132, R131, R132, P0 ;  /* 0x0000008483847207 */ /* 0x000fe40000000000 */
[----:B------:R-:W-:Y:S02]  /*14480*/  SEL R50, R128, R127, P0 ;  /* 0x0000007f80327207 */ /* 0x000fe40000000000 */
[----:B------:R-:W-:Y:S02]  /*14490*/  SEL R90, R96, R97, P0 ;  /* 0x00000061605a7207 */ /* 0x000fe40000000000 */
[----:B------:R-:W-:Y:S02]  /*144a0*/  LOP3.LUT R12, R10, R53, RZ, 0x3c, !PT ;  /* 0x000000350a0c7212 */ /* 0x000fe400078e3cff */
[----:B------:R-:W-:-:S02]  /*144b0*/  SEL R128, R127, R128, P0 ;  /* 0x000000807f807207 */ /* 0x000fc40000000000 */
[----:B------:R-:W-:Y:S02]  /*144c0*/  SEL R96, R97, R96, P0 ;  /* 0x0000006061607207 */ /* 0x000fe40000000000 */
[----:B------:R-:W-:Y:S02]  /*144d0*/  SEL R92, R80, R81, P0 ;  /* 0x00000051505c7207 */ /* 0x000fe40000000000 */
[----:B------:R-:W-:Y:S02]  /*144e0*/  LOP3.LUT R10, R39, R134, RZ, 0x3c, !PT ;  /* 0x00000086270a7212 */ /* 0x000fe400078e3cff */
        /* <DEDUP_REMOVED lines=9> */
[----:B------:R-:W-:Y:S02]  /*14580*/  MOV R61, R12 ;  /* 0x0000000c003d7202 */ /* 0x000fe40000000f00 */
[----:B------:R-:W-:Y:S02]  /*14590*/  MOV R20, R10 ;  /* 0x0000000a00147202 */ /* 0x000fe40000000f00 */
[----:B--2---:R-:W-:Y:S01]  /*145a0*/  LOP3.LUT R17, R3, 0x2, RZ, 0x3c, !PT ;  /* 0x0000000203117812 */ /* 0x004fe200078e3cff */
[----:B------:R-:W-:Y:S01]  /*145b0*/  SHFL.IDX PT, R18, R18, R3, 0x1c1f ;  /* 0x001c1f0312127589 */ /* 0x000fe200000e0000 */
[----:B------:R-:W-:Y:S02]  /*145c0*/  MOV R63, R14 ;  /* 0x0000000e003f7202 */ /* 0x000fe40000000f00 */
[----:B------:R-:W-:Y:S01]  /*145d0*/  MOV R71, R28 ;  /* 0x0000001c00477202 */ /* 0x000fe20000000f00 */
[----:B------:R-:W0:Y:S01]  /*145e0*/  SHFL.IDX PT, R9, R132, R17, 0x1c1f ;  /* 0x001c1f1184097589 */ /* 0x000e2200000e0000 */
[----:B------:R-:W-:-:S02]  /*145f0*/  MOV R67, R26 ;  /* 0x0000001a00437202 */ /* 0x000fc40000000f00 */
[----:B------:R-:W-:Y:S01]  /*14600*/  MOV R75, R32 ;  /* 0x00000020004b7202 */ /* 0x000fe20000000f00 */
[----:B------:R-:W-:Y:S01]  /*14610*/  SHFL.IDX PT, R50, R50, R3, 0x1c1f ;  /* 0x001c1f0332327589 */ /* 0x000fe200000e0000 */
        /* <DEDUP_REMOVED lines=9> */
[----:B------:R-:W3:Y:S01]  /*146b0*/  SHFL.IDX PT, R15, R80, R17, 0x1c1f ;  /* 0x001c1f11500f7589 */ /* 0x000ee200000e0000 */
[----:B0-----:R-:W-:Y:S02]  /*146c0*/  SEL R8, R18, R9, P0 ;  /* 0x0000000912087207 */ /* 0x001fe40000000000 */
[----:B------:R-:W-:Y:S01]  /*146d0*/  SEL R10, R9, R18, P0 ;  /* 0x00000012090a7207 */ /* 0x000fe20000000000 */
[----:B------:R-:W-:Y:S04]  /*146e0*/  SHFL.IDX PT, R58, R58, R3, 0x1c1f ;  /* 0x001c1f033a3a7589 */ /* 0x000fe800000e0000 */
[----:B------:R-:W-:Y:S04]  /*146f0*/  SHFL.IDX PT, R94, R94, R3, 0x1c1f ;  /* 0x001c1f035e5e7589 */ /* 0x000fe800000e0000 */
[----:B------:R-:W0:Y:S01]  /*14700*/  SHFL.IDX PT, R29, R52, R17, 0x1c1f ;  /* 0x001c1f11341d7589 */ /* 0x000e2200000e0000 */
[----:B-1----:R-:W-:-:S02]  /*14710*/  SEL R12, R50, R13, P0 ;  /* 0x0000000d320c7207 */ /* 0x002fc40000000000 */
[----:B------:R-:W-:Y:S01]  /*14720*/  SEL R14, R13, R50, P0 ;  /* 0x000000320d0e7207 */ /* 0x000fe20000000000 */
[----:B------:R-:W1:Y:S01]  /*14730*/  SHFL.IDX PT, R27, R64, R17, 0x1c1f ;  /* 0x001c1f11401b7589 */ /* 0x000e6200000e0000 */
[----:B--2---:R-:W-:Y:S02]  /*14740*/  SEL R9, R90, R11, P0 ;  /* 0x0000000b5a097207 */ /* 0x004fe40000000000 */
[----:B------:R-:W-:Y:S01]  /*14750*/  SEL R11, R11, R90, P0 ;  /* 0x0000005a0b0b7207 */ /* 0x000fe20000000000 */
[----:B------:R-:W-:Y:S04]  /*14760*/  SHFL.IDX PT, R56, R56, R3, 0x1c1f ;  /* 0x001c1f0338387589 */ /* 0x000fe800000e0000 */
[----:B------:R-:W-:Y:S01]  /*14770*/  SHFL.IDX PT, R60, R60, R3, 0x1c1f ;  /* 0x001c1f033c3c7589 */ /* 0x000fe200000e0000 */
[----:B---3--:R-:W-:-:S02]  /*14780*/  SEL R13, R92, R15, P0 ;  /* 0x0000000f5c0d7207 */ /* 0x008fc40000000000 */
        /* <DEDUP_REMOVED lines=28> */
[----:B------:R0:W-:Y:S04]  /*14950*/  SHFL.IDX PT, R51, R38, R17, 0x1c1f ;  /* 0x001c1f1126337589 */ /* 0x0001e800000e0000 */
[----:B------:R-:W-:Y:S04]  /*14960*/  SHFL.IDX PT, R68, R68, R3, 0x1c1f ;  /* 0x001c1f0344447589 */ /* 0x000fe800000e0000 */
[----:B------:R-:W-:Y:S01]  /*14970*/  SHFL.IDX PT, R72, R72, R3, 0x1c1f ;  /* 0x001c1f0348487589 */ /* 0x000fe200000e0000 */
[----:B0-----:R-:W-:-:S03]  /*14980*/  SEL R38, R37, R62, P0 ;  /* 0x0000003e25267207 */ /* 0x001fc60000000000 */
[----:B------:R-:W-:Y:S01]  /*14990*/  SHFL.IDX PT, R76, R76, R3, 0x1c1f ;  /* 0x001c1f034c4c7589 */ /* 0x000fe200000e0000 */
[----:B--2---:R-:W-:Y:S01]  /*149a0*/  SEL R37, R102, R39, P0 ;  /* 0x0000002766257207 */ /* 0x004fe20000000000 */
[----:B------:R-:W-:Y:S01]  /*149b0*/  UMOV UR4, URZ ;  /* 0x0000003f00047c82 */ /* 0x000fe20008000000 */
[----:B------:R-:W-:Y:S01]  /*149c0*/  SEL R39, R39, R102, P0 ;  /* 0x0000006627277207 */ /* 0x000fe20000000000 */
[----:B------:R-:W-:Y:S01]  /*149d0*/  SHFL.IDX PT, R82, R82, R3, 0x1c1f ;  /* 0x001c1f0352527589 */ /* 0x000fe200000e0000 */
[----:B------:R-:W-:Y:S01]  /*149e0*/  ULDC UR8, c[0x0][0xa88] ;  /* 0x0002a20000087ab9 */ /* 0x000fe20000000800 */
[----:B------:R-:W0:Y:S02]  /*149f0*/  LDC R62, c[0x0][0xbe8] ;  /* 0x0002fa00ff3e7b82 */ /* 0x000e240000000800 */
        /* <DEDUP_REMOVED lines=11> */
[----:B------:R-:W1:Y:S04]  /*14ab0*/  SHFL.IDX PT, R47, R84, R17, 0x1c1f ;  /* 0x001c1f11542f7589 */ /* 0x000e6800000e0000 */
[----:B------:R-:W-:Y:S04]  /*14ac0*/  SHFL.IDX PT, R57, R116, R17, 0x1c1f ;  /* 0x001c1f1174397589 */ /* 0x000fe800000e0000 */
[----:B------:R-:W2:Y:S04]  /*14ad0*/  SHFL.IDX PT, R83, R120, R17, 0x1c1f ;  /* 0x001c1f1178537589 */ /* 0x000ea800000e0000 */
[----:B------:R-:W-:Y:S04]  /*14ae0*/  SHFL.IDX PT, R49, R88, R17, 0x1c1f ;  /* 0x001c1f1158317589 */ /* 0x000fe800000e0000 */
[----:B------:R-:W3:Y:S04]  /*14af0*/  SHFL.IDX PT, R87, R126, R17, 0x1c1f ;  /* 0x001c1f117e577589 */ /* 0x000ee800000e0000 */
[----:B------:R4:W-:Y:S04]  /*14b00*/  STSM.16.M88.4 [R79], R8 ;  /* 0x000000084f007844 */ /* 0x0009e80000000200 */
[----:B------:R0:W-:Y:S01]  /*14b10*/  STSM.16.M88.4 [R77], R12 ;  /* 0x0000000c4d007844 */ /* 0x0001e20000000200 */
[----:B-1----:R-:W-:-:S02]  /*14b20*/  SEL R80, R82, R47, P0 ;  /* 0x0000002f52507207 */ /* 0x002fc40000000000 */
[----:B------:R-:W-:Y:S01]  /*14b30*/  SEL R82, R47, R82, P0 ;  /* 0x000000522f527207 */ /* 0x000fe20000000000 */
[----:B------:R1:W-:Y:S04]  /*14b40*/  STSM.16.M88.4 [R75], R24 ;  /* 0x000000184b007844 */ /* 0x0003e80000000200 */
[----:B------:R3:W-:Y:S01]  /*14b50*/  STSM.16.M88.4 [R73], R28 ;  /* 0x0000001c49007844 */ /* 0x0007e20000000200 */
[----:B--2---:R-:W-:Y:S02]  /*14b60*/  SEL R81, R118, R83, P0 ;  /* 0x0000005376517207 */ /* 0x004fe40000000000 */
[----:B------:R-:W-:Y:S01]  /*14b70*/  SEL R83, R83, R118, P0 ;  /* 0x0000007653537207 */ /* 0x000fe20000000000 */
[----:B------:R-:W-:Y:S01]  /*14b80*/  STSM.16.M88.4 [R71], R32 ;  /* 0x0000002047007844 */ /* 0x000fe20000000200 */
[----:B----4-:R-:W-:-:S02]  /*14b90*/  SEL R8, R66, R41, P0 ;  /* 0x0000002942087207 */ /* 0x010fc40000000000 */
[----:B------:R-:W-:Y:S01]  /*14ba0*/  SEL R10, R41, R66, P0 ;  /* 0x00000042290a7207 */ /* 0x000fe20000000000 */
[----:B------:R-:W-:Y:S01]  /*14bb0*/  STSM.16.M88.4 [R69], R36 ;  /* 0x0000002445007844 */ /* 0x000fe20000000200 */
[----:B------:R-:W-:Y:S02]  /*14bc0*/  SEL R9, R104, R51, P0 ;  /* 0x0000003368097207 */ /* 0x000fe40000000000 */
[----:B------:R-:W-:Y:S02]  /*14bd0*/  SEL R11, R51, R104, P0 ;  /* 0x00000068330b7207 */ /* 0x000fe40000000000 */
[----:B0-----:R-:W-:Y:S02]  /*14be0*/  SEL R12, R68, R43, P0 ;  /* 0x0000002b440c7207 */ /* 0x001fe40000000000 */
[----:B------:R-:W-:Y:S01]  /*14bf0*/  SEL R14, R43, R68, P0 ;  /* 0x000000442b0e7207 */ /* 0x000fe20000000000 */
[----:B------:R0:W-:Y:S01]  /*14c00*/  STSM.16.M88.4 [R67], R8 ;  /* 0x0000000843007844 */ /* 0x0001e20000000200 */
[----:B------:R-:W-:-:S02]  /*14c10*/  SEL R13, R106, R53, P0 ;  /* 0x000000356a0d7207 */ /* 0x000fc40000000000 */
[----:B------:R-:W-:Y:S02]  /*14c20*/  SEL R15, R53, R106, P0 ;  /* 0x0000006a350f7207 */ /* 0x000fe40000000000 */
[----:B-1----:R-:W-:Y:S02]  /*14c30*/  SEL R24, R72, R3, P0 ;  /* 0x0000000348187207 */ /* 0x002fe40000000000 */
[----:B------:R-:W-:Y:S01]  /*14c40*/  SEL R26, R3, R72, P0 ;  /* 0x00000048031a7207 */ /* 0x000fe20000000000 */
[----:B------:R1:W-:Y:S01]  /*14c50*/  STSM.16.M88.4 [R65], R12 ;  /* 0x0000000c41007844 */ /* 0x0003e20000000200 */
[----:B------:R-:W-:Y:S02]  /*14c60*/  SEL R25, R110, R55, P0 ;  /* 0x000000376e197207 */ /* 0x000fe40000000000 */
[----:B------:R-:W-:Y:S02]  /*14c70*/  SEL R27, R55, R110, P0 ;  /* 0x0000006e371b7207 */ /* 0x000fe40000000000 */
[----:B---3--:R-:W-:-:S02]  /*14c80*/  SEL R28, R76, R45, P0 ;  /* 0x0000002d4c1c7207 */ /* 0x008fc40000000000 */
[----:B------:R-:W-:Y:S01]  /*14c90*/  SEL R30, R45, R76, P0 ;  /* 0x0000004c2d1e7207 */ /* 0x000fe20000000000 */
[----:B------:R2:W-:Y:S01]  /*14ca0*/  STSM.16.M88.4 [R63], R24 ;  /* 0x000000183f007844 */ /* 0x0005e20000000200 */
[----:B------:R-:W-:Y:S01]  /*14cb0*/  SEL R29, R114, R57, P0 ;  /* 0x00000039721d7207 */ /* 0x000fe20000000000 */
[----:B0-----:R-:W-:Y:S01]  /*14cc0*/  IMAD.U32 R8, RZ, RZ, UR6 ;  /* 0x00000006ff087e24 */ /* 0x001fe2000f8e00ff */
[----:B------:R-:W-:Y:S01]  /*14cd0*/  SEL R31, R57, R114, P0 ;  /* 0x00000072391f7207 */ /* 0x000fe20000000000 */
[----:B------:R-:W-:Y:S01]  /*14ce0*/  IMAD.U32 R9, RZ, RZ, UR7 ;  /* 0x00000007ff097e24 */ /* 0x000fe2000f8e00ff */
[----:B------:R-:W-:Y:S01]  /*14cf0*/  SEL R85, R122, R87, P0 ;  /* 0x000000577a557207 */ /* 0x000fe20000000000 */
[----:B------:R-:W-:Y:S01]  /*14d00*/  ULDC.64 UR6, c[0x0][0xc08] ;  /* 0x0003020000067ab9 */ /* 0x000fe20000000a00 */
[----:B------:R-:W-:Y:S01]  /*14d10*/  SEL R84, R86, R49, P0 ;  /* 0x0000003156547207 */ /* 0x000fe20000000000 */
[----:B------:R2:W-:Y:S01]  /*14d20*/  STSM.16.M88.4 [R61], R28 ;  /* 0x0000001c3d007844 */ /* 0x0005e20000000200 */
[----:B------:R-:W-:-:S02]  /*14d30*/  SEL R87, R87, R122, P0 ;  /* 0x0000007a57577207 */ /* 0x000fc40000000000 */
[----:B------:R-:W-:Y:S01]  /*14d40*/  SEL R86, R49, R86, P0 ;  /* 0x0000005631567207 */ /* 0x000fe20000000000 */
[----:B------:R2:W-:Y:S04]  /*14d50*/  STSM.16.M88.4 [R59], R80 ;  /* 0x000000503b007844 */ /* 0x0005e80000000200 */
[----:B------:R2:W-:Y:S01]  /*14d60*/  STSM.16.M88.4 [R20], R84 ;  /* 0x0000005414007844 */ /* 0x0005e20000000200 */
[----:B------:R-:W-:Y:S06]  /*14d70*/  BAR.SYNC.DEFER_BLOCKING 0x1, 0x100 ;  /* 0x0044000000007b1d */ /* 0x000fec0000010000 */
[----:B------:R-:W3:Y:S01]  /*14d80*/  @P2 LDG.E R3, desc[UR52][R8.64] ;  /* 0x0000003408032981 */ /* 0x000ee2000c1e1900 */
[----:B------:R-:W-:Y:S01]  /*14d90*/  UISETP.NE.U32.AND UP1, UPT, UR6, URZ, UPT ;  /* 0x0000003f0600728c */ /* 0x000fe2000bf25070 */
[----:B------:R-:W-:-:S03]  /*14da0*/  ISETP.NE.AND P1, PT, R62, 0x1, PT ;  /* 0x000000013e00780c */ /* 0x000fc60003f25270 */
[----:B------:R-:W-:-:S06]  /*14db0*/  UISETP.NE.AND.EX UP1, UPT, UR7, URZ, UPT, UP1 ;  /* 0x0000003f0700728c */ /* 0x000fcc000bf25310 */
[----:B------:R-:W-:-:S04]  /*14dc0*/  PLOP3.LUT P0, PT, PT, PT, UP1, 0x80, 0x0 ;  /* 0x000000000000781c */ /* 0x000fc80003f0f018 */
[----:B------:R-:W0:Y:S01]  /*14dd0*/  @P1 LDC R10, c[0x0][0xbec] ;  /* 0x0002fb00ff0a1b82 */ /* 0x000e220000000800 */
[----:B------:R-:W-:Y:S02]  /*14de0*/  @UP1 ULDC.64 UR6, c[0x0][0xc08] ;  /* 0x0003020000061ab9 */ /* 0x000fe40000000a00 */
[----:B------:R-:W-:-:S05]  /*14df0*/  @UP1 UIMAD.WIDE UR6, UR42, 0x4, UR6 ;  /* 0x000000042a0618a5 */ /* 0x000fca000f8e0206 */
[----:B-1----:R-:W1:Y:S01]  /*14e00*/  @P1 LDC R12, c[0x0][0xbf0] ;  /* 0x0002fc00ff0c1b82 */ /* 0x002e620000000800 */
[----:B------:R-:W-:Y:S02]  /*14e10*/  IMAD.U32 R14, RZ, RZ, UR6 ;  /* 0x00000006ff0e7e24 */ /* 0x000fe4000f8e00ff */
        /* <DEDUP_REMOVED lines=9> */
.L_x_4188:
        /* <DEDUP_REMOVED lines=8> */
[----:B------:R-:W0:Y:S01]  /*14f30*/  @P1 LDC R18, c[0x0][0xbf0] ;  /* 0x0002fc00ff121b82 */ /* 0x000e220000000800 */
        /* <DEDUP_REMOVED lines=18> */
[----:B--2---:R-:W-:Y:S01]  /*15060*/  IADD3 R25, P2, R6, 0x1000, RZ ;  /* 0x0000100006197810 */ /* 0x004fe20007f5e0ff */
[----:B------:R-:W-:Y:S01]  /*15070*/  ULDC.64 UR10, c[0x0][0xaa0] ;  /* 0x0002a800000a7ab9 */ /* 0x000fe20000000a00 */
[----:B------:R-:W-:-:S02]  /*15080*/  IADD3 R8, P0, R8, UR8, RZ ;  /* 0x0000000808087c10 */ /* 0x000fc4000ff1e0ff */
[----:B------:R-:W-:Y:S01]  /*15090*/  IMAD.U32 R12, RZ, RZ, UR6 ;  /* 0x00000006ff0c7e24 */ /* 0x000fe2000f8e00ff */
[----:B------:R-:W-:Y:S02]  /*150a0*/  SHF.R.S32.HI R10, RZ, 0x1f, R11 ;  /* 0x0000001fff0a7819 */ /* 0x000fe4000001140b */
[----:B------:R-:W-:Y:S02]  /*150b0*/  LOP3.LUT R24, R25, 0x380, RZ, 0xc0, !PT ;  /* 0x0000038019187812 */ /* 0x000fe400078ec0ff */
[----:B------:R-:W-:Y:S01]  /*150c0*/  IADD3.X R9, R9, UR9, R12, P0, !PT ;  /* 0x0000000909097c10 */ /* 0x000fe200087fe40c */
[----:B------:R-:W-:Y:S01]  /*150d0*/  ULDC.64 UR8, c[0x0][0xb88] ;  /* 0x0002e20000087ab9 */ /* 0x000fe20000000a00 */
[----:B------:R-:W-:Y:S01]  /*150e0*/  SHF.R.U64 R24, R24, 0x3, RZ ;  /* 0x0000000318187819 */ /* 0x000fe200000012ff */
[----:B------:R-:W-:Y:S01]  /*150f0*/  IMAD R10, R10, UR8, RZ ;  /* 0x000000080a0a7c24 */ /* 0x000fe2000f8e02ff */
[----:B------:R-:W-:Y:S01]  /*15100*/  IADD3 R37, P3, R6, 0x6000, RZ ;  /* 0x0000600006257810 */ /* 0x000fe20007f7e0ff */
[----:B------:R-:W-:Y:S01]  /*15110*/  IMAD.WIDE.U32 R8, R11, UR8, R8 ;  /* 0x000000080b087c25 */ /* 0x000fe2000f8e0008 */
[----:B------:R-:W-:-:S02]  /*15120*/  LOP3.LUT R24, R24, R25, RZ, 0x3c, !PT ;  /* 0x0000001918187212 */ /* 0x000fc400078e3cff */
[----:B------:R-:W-:Y:S01]  /*15130*/  LOP3.LUT R36, R37, 0x380, RZ, 0xc0, !PT ;  /* 0x0000038025247812 */ /* 0x000fe200078ec0ff */
[----:B------:R-:W-:Y:S01]  /*15140*/  IMAD R15, R11, UR9, R10 ;  /* 0x000000090b0f7c24 */ /* 0x000fe2000f8e020a */
[----:B------:R-:W-:Y:S01]  /*15150*/  ULDC.64 UR8, c[0x0][0xb50] ;  /* 0x0002d40000087ab9 */ /* 0x000fe20000000a00 */
[----:B------:R-:W-:Y:S01]  /*15160*/  IMAD.X R25, RZ, RZ, R7, P2 ;  /* 0x000000ffff197224 */ /* 0x000fe200010e0607 */
[----:B------:R-:W-:Y:S01]  /*15170*/  IADD3 R29, P2, R6, 0x7000, RZ ;  /* 0x00007000061d7810 */ /* 0x000fe20007f5e0ff */
[----:B------:R-:W-:Y:S01]  /*15180*/  IMAD.IADD R9, R9, 0x1, R15 ;  /* 0x0000000109097824 */ /* 0x000fe200078e020f */
[C---:B------:R-:W-:Y:S01]  /*15190*/  LEA R15, P0, R8.reuse, UR8, 0x2 ;  /* 0x00000008080f7c11 */ /* 0x040fe2000f8010ff */
[----:B------:R-:W-:Y:S01]  /*151a0*/  VIADD R10, R21, 0x8 ;  /* 0x00000008150a7836 */ /* 0x000fe20000000000 */
[----:B------:R-:W-:Y:S02]  /*151b0*/  LOP3.LUT R28, R29, 0x380, RZ, 0xc0, !PT ;  /* 0x000003801d1c7812 */ /* 0x000fe400078ec0ff */
[----:B------:R-:W-:Y:S01]  /*151c0*/  LEA.HI.X R17, R8, UR9, R9, 0x2, P0 ;  /* 0x0000000908117c11 */ /* 0x000fe200080f1409 */
[----:B------:R-:W-:Y:S01]  /*151d0*/  SHFL.IDX PT, R50, R15, RZ, 0x1c1f ;  /* 0x001c1fff0f327589 */ /* 0x000fe200000e0000 */
[----:B------:R-:W-:-:S02]  /*151e0*/  IADD3 R41, P0, R6, 0x5000, RZ ;  /* 0x0000500006297810 */ /* 0x000fc40007f1e0ff */
[----:B------:R-:W-:Y:S01]  /*151f0*/  SHF.R.U64 R36, R36, 0x3, RZ ;  /* 0x0000000324247819 */ /* 0x000fe200000012ff */
[----:B------:R-:W1:Y:S01]  /*15200*/  SHFL.IDX PT, R51, R17, RZ, 0x1c1f ;  /* 0x001c1fff11337589 */ /* 0x000e6200000e0000 */
[----:B------:R-:W-:Y:S02]  /*15210*/  LOP3.LUT R40, R41, 0x380, RZ, 0xc0, !PT ;  /* 0x0000038029287812 */ /* 0x000fe400078ec0ff */
[----:B------:R-:W-:Y:S01]  /*15220*/  SHF.R.U64 R28, R28, 0x3, RZ ;  /* 0x000000031c1c7819 */ /* 0x000fe200000012ff */
[----:B------:R-:W-:Y:S01]  /*15230*/  SHFL.IDX PT, R60, R15, 0x1, 0x1c1f ;  /* 0x003c1f000f3c7f89 */ /* 0x000fe200000e0000 */
[----:B------:R-:W-:Y:S02]  /*15240*/  SHF.R.U64 R40, R40, 0x3, RZ ;  /* 0x0000000328287819 */ /* 0x000fe400000012ff */
[----:B------:R-:W-:Y:S01]  /*15250*/  LOP3.LUT R36, R36, R37, RZ, 0x3c, !PT ;  /* 0x0000002524247212 */ /* 0x000fe200078e3cff */
[----:B------:R2:W3:Y:S01]  /*15260*/  SHFL.IDX PT, R61, R17, 0x1, 0x1c1f ;  /* 0x003c1f00113d7f89 */ /* 0x0004e200000e0000 */
[----:B------:R-:W-:Y:S01]  /*15270*/  LOP3.LUT R40, R40, R41, RZ, 0x3c, !PT ;  /* 0x0000002928287212 */ /* 0x000fe200078e3cff */
[--C-:B------:R-:W-:Y:S01]  /*15280*/  IMAD.X R41, RZ, RZ, R7.reuse, P0 ;  /* 0x000000ffff297224 */ /* 0x100fe200000e0607 */
[----:B------:R-:W-:Y:S01]  /*15290*/  LOP3.LUT P0, RZ, R224, 0x3, RZ, 0xc0, !PT ;  /* 0x00000003e0ff7812 */ /* 0x000fe2000780c0ff */
[--C-:B------:R-:W-:Y:S01]  /*152a0*/  IMAD.X R37, RZ, RZ, R7.reuse, P3 ;  /* 0x000000ffff257224 */ /* 0x100fe200018e0607 */
[----:B------:R-:W-:Y:S01]  /*152b0*/  LOP3.LUT R28, R28, R29, RZ, 0x3c, !PT ;  /* 0x0000001d1c1c7212 */ /* 0x000fe200078e3cff */
[----:B------:R-:W-:Y:S01]  /*152c0*/  IMAD.X R29, RZ, RZ, R7, P2 ;  /* 0x000000ffff1d7224 */ /* 0x000fe200010e0607 */
[----:B------:R-:W-:Y:S01]  /*152d0*/  IADD3 R14, P3, R6, 0xb000, RZ ;  /* 0x0000b000060e7810 */ /* 0x000fe20007f7e0ff */
[----:B--2---:R-:W2:Y:S01]  /*152e0*/  @P1 LDC R17, c[0x0][0xbec] ;  /* 0x0002fb00ff111b82 */ /* 0x004ea20000000800 */
[----:B------:R-:W-:-:S02]  /*152f0*/  ISETP.GE.OR P2, PT, R21, R64, P0 ;  /* 0x000000401500720c */ /* 0x000fc40000746670 */
[----:B------:R-:W-:Y:S01]  /*15300*/  ISETP.GE.OR P0, PT, R10, R64, P0 ;  /* 0x000000400a00720c */ /* 0x000fe20000706670 */
[----:B------:R-:W-:Y:S01]  /*15310*/  UIMAD UR8, UR7, UR10, URZ ;  /* 0x0000000a070872a4 */ /* 0x000fe2000f8e023f */
[----:B------:R-:W-:Y:S02]  /*15320*/  LOP3.LUT R3, R14, 0x380, RZ, 0xc0, !PT ;  /* 0x000003800e037812 */ /* 0x000fe400078ec0ff */
[C---:B------:R-:W-:Y:S02]  /*15330*/  IADD3 R13, P6, R6.reuse, 0x2000, RZ ;  /* 0x00002000060d7810 */ /* 0x040fe40007fde0ff */
[C---:B------:R-:W-:Y:S02]  /*15340*/  IADD3 R9, P5, R6.reuse, 0x3000, RZ ;  /* 0x0000300006097810 */ /* 0x040fe40007fbe0ff */
[----:B------:R-:W-:Y:S01]  /*15350*/  IADD3 R45, P4, R6, 0x4000, RZ ;  /* 0x00004000062d7810 */ /* 0x000fe20007f9e0ff */
[----:B------:R-:W-:Y:S01]  /*15360*/  UIMAD.WIDE.U32 UR6, UR4, UR10, URZ ;  /* 0x0000000a040672a5 */ /* 0x000fe2000f8e003f */
[----:B------:R-:W-:Y:S01]  /*15370*/  SHF.R.U64 R3, R3, 0x3, RZ ;  /* 0x0000000303037819 */ /* 0x000fe200000012ff */
[----:B------:R-:W-:Y:S01]  /*15380*/  UIMAD UR8, UR4, UR11, UR8 ;  /* 0x0000000b040872a4 */ /* 0x000fe2000f8e0208 */
[----:B------:R-:W-:Y:S01]  /*15390*/  LOP3.LUT R12, R13, 0x380, RZ, 0xc0, !PT ;  /* 0x000003800d0c7812 */ /* 0x000fe200078ec0ff */
[----:B-1----:R-:W-:Y:S01]  /*153a0*/  @!P2 ST.E desc[UR52][R50.64], R4 ;  /* 0x000000043200a985 */ /* 0x002fe2000c101934 */
[----:B------:R-:W-:Y:S01]  /*153b0*/  LOP3.LUT R8, R9, 0x380, RZ, 0xc0, !PT ;  /* 0x0000038009087812 */ /* 0x000fe200078ec0ff */
[----:B------:R-:W-:Y:S01]  /*153c0*/  ULDC.64 UR10, c[0x0][0xae8] ;  /* 0x0002ba00000a7ab9 */ /* 0x000fe20000000a00 */
[----:B------:R-:W-:Y:S01]  /*153d0*/  LOP3.LUT R44, R45, 0x380, RZ, 0xc0, !PT ;  /* 0x000003802d2c7812 */ /* 0x000fe200078ec0ff */
[----:B------:R-:W-:Y:S01]  /*153e0*/  UIADD3 UR7, UR7, UR8, URZ ;  /* 0x0000000807077290 */ /* 0x000fe2000fffe03f */
[----:B------:R-:W-:Y:S01]  /*153f0*/  LOP3.LUT R20, R3, R14, RZ, 0x3c, !PT ;  /* 0x0000000e03147212 */ /* 0x000fe200078e3cff */
[----:B------:R-:W-:Y:S01]  /*15400*/  UIMAD UR4, UR16, UR10, URZ ;  /* 0x0000000a100472a4 */ /* 0x000fe2000f8e023f */
[----:B------:R-:W-:Y:S01]  /*15410*/  SHF.R.U64 R12, R12, 0x3, RZ ;  /* 0x000000030c0c7819 */ /* 0x000fe200000012ff */
[----:B------:R-:W-:Y:S01]  /*15420*/  IMAD R3, R222, 0x20, R223 ;  /* 0x00000020de037824 */ /* 0x000fe200078e02df */
[----:B------:R-:W-:Y:S01]  /*15430*/  SHF.R.U64 R8, R8, 0x3, RZ ;  /* 0x0000000308087819 */ /* 0x000fe200000012ff */
[----:B---3--:R1:W-:Y:S01]  /*15440*/  @!P0 ST.E desc[UR52][R60.64], R5 ;  /* 0x000000053c008985 */ /* 0x0083e2000c101934 */
[----:B------:R-:W-:Y:S01]  /*15450*/  SHF.R.U64 R44, R44, 0x3, RZ ;  /* 0x000000032c2c7819 */ /* 0x000fe200000012ff */
[----:B------:R-:W-:Y:S01]  /*15460*/  UIMAD UR4, UR43, UR11, UR4 ;  /* 0x0000000b2b0472a4 */ /* 0x000fe2000f8e0204 */
[----:B------:R-:W-:Y:S01]  /*15470*/  LOP3.LUT R12, R12, R13, RZ, 0x3c, !PT ;  /* 0x0000000d0c0c7212 */ /* 0x000fe200078e3cff */
[----:B------:R-:W-:Y:S01]  /*15480*/  UIMAD.WIDE.U32 UR6, UR43, UR10, UR6 ;  /* 0x0000000a2b0672a5 */ /* 0x000fe2000f8e0006 */
[----:B------:R-:W-:Y:S01]  /*15490*/  LOP3.LUT R8, R8, R9, RZ, 0x3c, !PT ;  /* 0x0000000908087212 */ /* 0x000fe200078e3cff */
[--C-:B------:R-:W-:Y:S01]  /*154a0*/  IMAD.X R13, RZ, RZ, R7.reuse, P6 ;  /* 0x000000ffff0d7224 */ /* 0x100fe200030e0607 */
[----:B------:R-:W-:Y:S01]  /*154b0*/  LOP3.LUT R44, R44, R45, RZ, 0x3c, !PT ;  /* 0x0000002d2c2c7212 */ /* 0x000fe200078e3cff */
[--C-:B------:R-:W-:Y:S01]  /*154c0*/  IMAD.X R9, RZ, RZ, R7.reuse, P5 ;  /* 0x000000ffff097224 */ /* 0x100fe200028e0607 */
[C---:B------:R-:W-:Y:S01]  /*154d0*/  IADD3 R57, P6, R6.reuse, 0x8000, RZ ;  /* 0x0000800006397810 */ /* 0x040fe20007fde0ff */
[--C-:B------:R-:W-:Y:S01]  /*154e0*/  IMAD.X R45, RZ, RZ, R7.reuse, P4 ;  /* 0x000000ffff2d7224 */ /* 0x100fe200020e0607 */
[C---:B------:R-:W-:Y:S01]  /*154f0*/  IADD3 R53, P5, R6.reuse, 0x9000, RZ ;  /* 0x0000900006357810 */ /* 0x040fe20007fbe0ff */
[----:B-1----:R-:W-:Y:S01]  /*15500*/  VIADD R60, R3, UR36 ;  /* 0x00000024033c7c36 */ /* 0x002fe20008000000 */
[C---:B------:R-:W-:Y:S01]  /*15510*/  IADD3 R49, P4, R6.reuse, 0xa000, RZ ;  /* 0x0000a00006317810 */ /* 0x040fe20007f9e0ff */
[----:B------:R-:W-:Y:S01]  /*15520*/  ULDC.64 UR8, c[0x0][0xaf0] ;  /* 0x0002bc0000087ab9 */ /* 0x000fe20000000a00 */
[----:B------:R-:W-:Y:S01]  /*15530*/  LOP3.LUT R11, R6, 0x380, RZ, 0xc0, !PT ;  /* 0x00000380060b7812 */ /* 0x000fe200078ec0ff */
[----:B------:R-:W-:Y:S01]  /*15540*/  UIADD3 UR7, UR7, UR4, URZ ;  /* 0x0000000407077290 */ /* 0x000fe2000fffe03f */
[----:B--2---:R-:W-:Y:S01]  /*15550*/  @P1 IMAD.HI.U32 R17, R60, R17, RZ ;  /* 0x000000113c111227 */ /* 0x004fe200078e00ff */
[----:B------:R-:W-:Y:S01]  /*15560*/  UIMAD UR4, UR15, UR8, URZ ;  /* 0x000000080f0472a4 */ /* 0x000fe2000f8e023f */
[----:B------:R-:W-:Y:S01]  /*15570*/  LOP3.LUT R56, R57, 0x380, RZ, 0xc0, !PT ;  /* 0x0000038039387812 */ /* 0x000fe200078ec0ff */
[----:B------:R-:W5:Y:S01]  /*15580*/  LD.E.128 R24, desc[UR52][R24.64] ;  /* 0x0000003418187980 */ /* 0x000f62000c101d00 */
[----:B------:R-:W-:Y:S01]  /*15590*/  LOP3.LUT R52, R53, 0x380, RZ, 0xc0, !PT ;  /* 0x0000038035347812 */ /* 0x000fe200078ec0ff */
[----:B------:R-:W-:Y:S01]  /*155a0*/  IMAD.X R21, RZ, RZ, R7, P3 ;  /* 0x000000ffff157224 */ /* 0x000fe200018e0607 */
[----:B------:R-:W-:Y:S01]  /*155b0*/  LOP3.LUT R48, R49, 0x380, RZ, 0xc0, !PT ;  /* 0x0000038031307812 */ /* 0x000fe200078ec0ff */
[----:B------:R-:W-:Y:S01]  /*155c0*/  IMAD.MOV.U32 R3, RZ, RZ, R60 ;  /* 0x000000ffff037224 */ /* 0x000fe200078e003c */
[----:B------:R-:W-:Y:S01]  /*155d0*/  SHF.R.U64 R11, R11, 0x3, RZ ;  /* 0x000000030b0b7819 */ /* 0x000fe200000012ff */
[----:B------:R-:W-:Y:S01]  /*155e0*/  UIMAD UR4, UR14, UR9, UR4 ;  /* 0x000000090e0472a4 */ /* 0x000fe2000f8e0204 */
[----:B0-----:R-:W-:Y:S01]  /*155f0*/  @P1 SHF.R.U32.HI R3, RZ, R18, R17 ;  /* 0x00000012ff031219 */ /* 0x001fe20000011611 */
[----:B------:R-:W-:Y:S01]  /*15600*/  UIMAD.WIDE.U32 UR6, UR14, UR8, UR6 ;  /* 0x000000080e0672a5 */ /* 0x000fe2000f8e0006 */
[----:B------:R-:W-:Y:S01]  /*15610*/  SHF.R.U64 R56, R56, 0x3, RZ ;  /* 0x0000000338387819 */ /* 0x000fe200000012ff */
[----:B------:R-:W5:Y:S01]  /*15620*/  LD.E.128 R12, desc[UR52][R12.64] ;  /* 0x000000340c0c7980 */ /* 0x000f62000c101d00 */
[----:B------:R-:W-:-:S02]  /*15630*/  SHF.R.U64 R52, R52, 0x3, RZ ;  /* 0x0000000334347819 */ /* 0x000fc400000012ff */
[----:B------:R-:W-:Y:S01]  /*15640*/  SHF.R.U64 R48, R48, 0x3, RZ ;  /* 0x0000000330307819 */ /* 0x000fe200000012ff */
[----:B------:R-:W5:Y:S01]  /*15650*/  LD.E.128 R44, desc[UR52][R44.64] ;  /* 0x000000342c2c7980 */ /* 0x000f62000c101d00 */
[----:B------:R-:W-:Y:S01]  /*15660*/  LOP3.LUT R6, R11, R6, RZ, 0x3c, !PT ;  /* 0x000000060b067212 */ /* 0x000fe200078e3cff */
[----:B------:R-:W-:Y:S01]  /*15670*/  UIADD3 UR4, UR7, UR4, URZ ;  /* 0x0000000407047290 */ /* 0x000fe2000fffe03f */
[--C-:B------:R-:W-:Y:S01]  /*15680*/  SHF.R.S32.HI R17, RZ, 0x1f, R3.reuse ;  /* 0x0000001fff117819 */ /* 0x100fe20000011403 */
[----:B------:R-:W-:Y:S01]  /*15690*/  IMAD.MOV R61, RZ, RZ, -R3 ;  /* 0x000000ffff3d7224 */ /* 0x000fe200078e0a03 */
[----:B------:R-:W-:Y:S01]  /*156a0*/  LOP3.LUT R56, R56, R57, RZ, 0x3c, !PT ;  /* 0x0000003938387212 */ /* 0x000fe200078e3cff */
[--C-:B------:R-:W-:Y:S01]  /*156b0*/  IMAD.X R57, RZ, RZ, R7.reuse, P6 ;  /* 0x000000ffff397224 */ /* 0x100fe200030e0607 */
[----:B------:R-:W-:Y:S01]  /*156c0*/  LOP3.LUT R52, R52, R53, RZ, 0x3c, !PT ;  /* 0x0000003534347212 */ /* 0x000fe200078e3cff */
[--C-:B------:R-:W-:Y:S01]  /*156d0*/  IMAD.X R53, RZ, RZ, R7.reuse, P5 ;  /* 0x000000ffff357224 */ /* 0x100fe200028e0607 */
[----:B------:R-:W-:Y:S01]  /*156e0*/  LOP3.LUT R48, R48, R49, RZ, 0x3c, !PT ;  /* 0x0000003130307212 */ /* 0x000fe200078e3cff */
[----:B------:R-:W-:Y:S01]  /*156f0*/  IMAD.X R49, RZ, RZ, R7, P4 ;  /* 0x000000ffff317224 */ /* 0x000fe200020e0607 */
[----:B------:R-:W5:Y:S01]  /*15700*/  LD.E.128 R32, desc[UR52][R6.64] ;  /* 0x0000003406207980 */ /* 0x000f62000c101d00 */
[----:B------:R-:W-:-:S02]  /*15710*/  ULDC.64 UR8, c[0x0][0xae0] ;  /* 0x0002b80000087ab9 */ /* 0x000fc40000000a00 */
[----:B------:R-:W-:Y:S01]  /*15720*/  IMAD R18, R17, UR8, RZ ;  /* 0x0000000811127c24 */ /* 0x000fe2000f8e02ff */
[----:B------:R-:W5:Y:S01]  /*15730*/  LD.E.128 R8, desc[UR52][R8.64] ;  /* 0x0000003408087980 */ /* 0x000f62000c101d00 */
[----:B------:R-:W-:-:S03]  /*15740*/  IMAD R17, R62, R61, R60 ;  /* 0x0000003d3e117224 */ /* 0x000fc600078e023c */
[----:B------:R-:W5:Y:S04]  /*15750*/  LD.E.128 R40, desc[UR52][R40.64] ;  /* 0x0000003428287980 */ /* 0x000f68000c101d00 */
[----:B------:R0:W5:Y:S01]  /*15760*/  LD.E.128 R4, desc[UR52][R20.64] ;  /* 0x0000003414047980 */ /* 0x000162000c101d00 */
[----:B------:R-:W-:-:S03]  /*15770*/  IMAD R61, R3, UR9, R18 ;  /* 0x00000009033d7c24 */ /* 0x000fc6000f8e0212 */
[----:B------:R-:W5:Y:S04]  /*15780*/  LD.E.128 R36, desc[UR52][R36.64] ;  /* 0x0000003424247980 */ /* 0x000f68000c101d00 */
[----:B------:R-:W5:Y:S01]  /*15790*/  LD.E.128 R28, desc[UR52][R28.64] ;  /* 0x000000341c1c7980 */ /* 0x000f62000c101d00 */
[----:B0-----:R-:W-:Y:S02]  /*157a0*/  IMAD.U32 R21, RZ, RZ, UR7 ;  /* 0x00000007ff157e24 */ /* 0x001fe4000f8e00ff */
[----:B------:R-:W-:Y:S01]  /*157b0*/  IMAD.U32 R20, RZ, RZ, UR6 ;  /* 0x00000006ff147e24 */ /* 0x000fe2000f8e00ff */
[----:B------:R-:W5:Y:S01]  /*157c0*/  LD.E.128 R56, desc[UR52][R56.64] ;  /* 0x0000003438387980 */ /* 0x000f62000c101d00 */
[----:B------:R-:W-:Y:S01]  /*157d0*/  IMAD.U32 R21, RZ, RZ, UR4 ;  /* 0x00000004ff157e24 */ /* 0x000fe2000f8e00ff */
[----:B------:R-:W-:-:S02]  /*157e0*/  ULDC.64 UR6, c[0x0][0xad8] ;  /* 0x0002b60000067ab9 */ /* 0x000fc40000000a00 */
[----:B------:R-:W5:Y:S01]  /*157f0*/  LD.E.128 R52, desc[UR52][R52.64] ;  /* 0x0000003434347980 */ /* 0x000f62000c101d00 */
[----:B------:R-:W-:-:S03]  /*15800*/  IMAD.WIDE.U32 R20, R3, UR8, R20 ;  /* 0x0000000803147c25 */ /* 0x000fc6000f8e0014 */
[----:B------:R-:W5:Y:S01]  /*15810*/  LD.E.128 R48, desc[UR52][R48.64] ;  /* 0x0000003430307980 */ /* 0x000f62000c101d00 */
[----:B------:R-:W-:Y:S01]  /*15820*/  SHF.R.S32.HI R3, RZ, 0x1f, R17 ;  /* 0x0000001fff037819 */ /* 0x000fe20000011411 */
        /* <DEDUP_REMOVED lines=13> */
[----:B------:R-:W-:Y:S01]  /*15900*/  VIADD R0, R0, 0x33420 ;  /* 0x0003342000007836 */ /* 0x000fe20000000000 */
[----:B------:R-:W-:Y:S01]  /*15910*/  LEA R18, P3, R20, UR6, 0x1 ;  /* 0x0000000614127c11 */ /* 0x000fe2000f8608ff */
[----:B------:R-:W-:-:S02]  /*15920*/  IMAD.IADD R17, R21, 0x1, R61 ;  /* 0x0000000115117824 */ /* 0x000fc400078e023d */
[----:B------:R-:W-:Y:S01]  /*15930*/  VIADD R3, R65, 0x20 ;  /* 0x0000002041037836 */ /* 0x000fe20000000000 */
[----:B------:R-:W-:Y:S02]  /*15940*/  PRMT R0, RZ, 0x654, R0 ;  /* 0x00000654ff007816 */ /* 0x000fe40000000000 */
[----:B------:R-:W-:Y:S02]  /*15950*/  LEA.HI.X R17, R20, UR7, R17, 0x1, P3 ;  /* 0x0000000714117c11 */ /* 0x000fe400098f0c11 */
[-C--:B------:R-:W-:Y:S01]  /*15960*/  ISETP.GE.AND P1, PT, R3, R64.reuse, PT ;  /* 0x000000400300720c */ /* 0x080fe20003f26270 */
[----:B------:R-:W-:Y:S01]  /*15970*/  VIADD R3, R65, 0x40 ;  /* 0x0000004041037836 */ /* 0x000fe20000000000 */
[----:B0-----:R0:W-:Y:S01]  /*15980*/  SYNCS.ARRIVE.TRANS64.RED.A1T0 RZ, [R0+URZ], RZ ;  /* 0x000000ff00ff79a7 */ /* 0x0011e2000810043f */
[----:B------:R1:W2:Y:S01]  /*15990*/  SHFL.IDX PT, R62, R18, RZ, 0x181f ;  /* 0x00181fff123e7589 */ /* 0x0002a200000e0000 */
[----:B------:R-:W-:Y:S02]  /*159a0*/  BSSY B1, `(.L_x_4189) ;  /* 0x0000011000017945 */ /* 0x000fe40003800000 */
[----:B------:R-:W-:Y:S01]  /*159b0*/  ISETP.GE.AND P0, PT, R3, R64, PT ;  /* 0x000000400300720c */ /* 0x000fe20003f06270 */
[----:B0-----:R1:W0:Y:S01]  /*159c0*/  SHFL.IDX PT, R0, R17, RZ, 0x181f ;  /* 0x00181fff11007589 */ /* 0x00122200000e0000 */
[----:B------:R-:W-:Y:S11]  /*159d0*/  @P2 BRA `(.L_x_4190) ;  /* 0x0000000000342947 */ /* 0x000ff60003800000 */
[----:B------:R-:W-:Y:S02]  /*159e0*/  ULDC UR4, c[0x0][0xac8] ;  /* 0x0002b20000047ab9 */ /* 0x000fe40000000800 */
[----:B------:R-:W-:Y:S02]  /*159f0*/  ISETP.GE.AND P4, PT, R23, UR4, PT ;  /* 0x0000000417007c0c */ /* 0x000fe4000bf86270 */
[----:B------:R-:W-:Y:S02]  /*15a00*/  ISETP.GE.AND P3, PT, R220, UR4, PT ;  /* 0x00000004dc007c0c */ /* 0x000fe4000bf66270 */
[----:B------:R-:W-:-:S09]  /*15a10*/  ISETP.GE.AND P2, PT, R221, UR4, PT ;  /* 0x00000004dd007c0c */ /* 0x000fd2000bf46270 */
[CC--:B--2---:R-:W-:Y:S02]  /*15a20*/  @!P4 LEA R20, P6, R23.reuse, R62.reuse, 0x1 ;  /* 0x0000003e1714c211 */ /* 0x0c4fe400078c08ff */
[C---:B------:R-:W-:Y:S02]  /*15a30*/  @!P3 LEA R60, P5, R220.reuse, R62, 0x1 ;  /* 0x0000003edc3cb211 */ /* 0x040fe400078a08ff */
[----:B0-----:R-:W-:Y:S02]  /*15a40*/  @!P4 LEA.HI.X R21, R23, R0, R230, 0x1, P6 ;  /* 0x000000001715c211 */ /* 0x001fe400030f0ce6 */
[C---:B------:R-:W-:Y:S02]  /*15a50*/  @!P2 LEA R62, P6, R221.reuse, R62, 0x1 ;  /* 0x0000003edd3ea211 */ /* 0x040fe400078c08ff */
[-C--:B------:R-:W-:Y:S01]  /*15a60*/  @!P3 LEA.HI.X R61, R220, R0.reuse, R229, 0x1, P5 ;  /* 0x00000000dc3db211 */ /* 0x080fe200028f0ce5 */
[----:B-----5:R3:W-:Y:S01]  /*15a70*/  @!P4 ST.E.128 desc[UR52][R20.64], R32 ;  /* 0x000000201400c985 */ /* 0x0207e2000c101d34 */
[----:B------:R-:W-:-:S03]  /*15a80*/  @!P2 LEA.HI.X R63, R221, R0, R228, 0x1, P6 ;  /* 0x00000000dd3fa211 */ /* 0x000fc600030f0ce4 */
[----:B------:R3:W-:Y:S04]  /*15a90*/  @!P3 ST.E.128 desc[UR52][R60.64], R44 ;  /* 0x0000002c3c00b985 */ /* 0x0007e8000c101d34 */
[----:B------:R3:W-:Y:S02]  /*15aa0*/  @!P2 ST.E.128 desc[UR52][R62.64], R56 ;  /* 0x000000383e00a985 */ /* 0x0007e4000c101d34 */
.L_x_4190:
[----:B------:R-:W-:Y:S05]  /*15ab0*/  BSYNC B1 ;  /* 0x0000000000017941 */ /* 0x000fea0003800000 */
.L_x_4189:
        /* <DEDUP_REMOVED lines=17> */
.L_x_4192:
[----:B------:R-:W-:Y:S05]  /*15bd0*/  BSYNC B1 ;  /* 0x0000000000017941 */ /* 0x000fea0003800000 */
.L_x_4191:
        /* <DEDUP_REMOVED lines=17> */
.L_x_4194:
[----:B------:R-:W-:Y:S05]  /*15cf0*/  BSYNC B1 ;  /* 0x0000000000017941 */ /* 0x000fea0003800000 */
.L_x_4193:
[----:B0-----:R-:W-:Y:S01]  /*15d00*/  VIADD R0, R65, 0x60 ;  /* 0x0000006041007836 */ /* 0x001fe20000000000 */
[----:B-1--4-:R-:W4:Y:S04]  /*15d10*/  SHFL.IDX PT, R17, R17, 0x3, 0x181f ;  /* 0x00781f0011117f89 */ /* 0x012f2800000e0000 */
[----:B------:R-:W-:Y:S01]  /*15d20*/  ISETP.GE.AND P0, PT, R0, R64, PT ;  /* 0x000000400000720c */ /* 0x000fe20003f06270 */
[----:B------:R-:W0:-:S12]  /*15d30*/  SHFL.IDX PT, R18, R18, 0x3, 0x181f ;  /* 0x00781f0012127f89 */ /* 0x000e1800000e0000 */
[----:B------:R-:W-:Y:S05]  /*15d40*/  @P0 BRA `(.L_x_4195) ;  /* 0x0000000c005c0947 */ /* 0x000fea0003800000 */
[----:B------:R-:W-:Y:S02]  /*15d50*/  ULDC UR4, c[0x0][0xac8] ;  /* 0x0002b20000047ab9 */ /* 0x000fe40000000800 */
[----:B------:R-:W-:Y:S02]  /*15d60*/  ISETP.GE.AND P2, PT, R23, UR4, PT ;  /* 0x0000000417007c0c */ /* 0x000fe4000bf46270 */
[----:B------:R-:W-:-:S11]  /*15d70*/  ISETP.GE.AND P3, PT, R220, UR4, PT ;  /* 0x00000004dc007c0c */ /* 0x000fd6000bf66270 */
[CC--:B0-----:R-:W-:Y:S02]  /*15d80*/  @!P2 LEA R12, P0, R23.reuse, R18.reuse, 0x1 ;  /* 0x00000012170ca211 */ /* 0x0c1fe400078008ff */
        /* <DEDUP_REMOVED lines=11> */
.L_x_4187:
        /* <DEDUP_REMOVED lines=32> */
.L_x_4196:
        /* <DEDUP_REMOVED lines=47> */
.L_x_4198:
[----:B------:R-:W-:Y:S05]  /*16330*/  BSYNC B1 ;  /* 0x0000000000017941 */ /* 0x000fea0003800000 */
.L_x_4197:
        /* <DEDUP_REMOVED lines=57> */
[C---:B------:R-:W-:Y:S02]  /*166d0*/  @!P3 LEA R14, P5, R220.reuse, R4, 0x1 ;  /* 0x00000004dc0eb211 */ /* 0x040fe400078a08ff */
[----:B--2---:R-:W-:Y:S02]  /*166e0*/  @!P4 LEA.HI.X R13, R23, R0, R230, 0x1, P6 ;  /* 0x00000000170dc211 */ /* 0x004fe400030f0ce6 */
[C---:B------:R-:W-:Y:S02]  /*166f0*/  @!P2 LEA R4, P6, R221.reuse, R4, 0x1 ;  /* 0x00000004dd04a211 */ /* 0x040fe400078c08ff */
[-C--:B------:R-:W-:Y:S01]  /*16700*/  @!P3 LEA.HI.X R15, R220, R0.reuse, R229, 0x1, P5 ;  /* 0x00000000dc0fb211 */ /* 0x080fe200028f0ce5 */
[----:B------:R3:W-:Y:S01]  /*16710*/  @!P4 ST.E.128 desc[UR52][R12.64], RZ ;  /* 0x000000ff0c00c985 */ /* 0x0007e2000c101d34 */
[----:B------:R-:W-:-:S03]  /*16720*/  @!P2 LEA.HI.X R5, R221, R0, R228, 0x1, P6 ;  /* 0x00000000dd05a211 */ /* 0x000fc600030f0ce4 */
[----:B------:R3:W-:Y:S04]  /*16730*/  @!P3 ST.E.128 desc[UR52][R14.64], RZ ;  /* 0x000000ff0e00b985 */ /* 0x0007e8000c101d34 */
[----:B------:R3:W-:Y:S02]  /*16740*/  @!P2 ST.E.128 desc[UR52][R4.64], RZ ;  /* 0x000000ff0400a985 */ /* 0x0007e4000c101d34 */
.L_x_4200:
[----:B------:R-:W-:Y:S05]  /*16750*/  BSYNC B1 ;  /* 0x0000000000017941 */ /* 0x000fea0003800000 */
.L_x_4199:
        /* <DEDUP_REMOVED lines=17> */
.L_x_4202:
[----:B------:R-:W-:Y:S05]  /*16870*/  BSYNC B1 ;  /* 0x0000000000017941 */ /* 0x000fea0003800000 */
.L_x_4201:
        /* <DEDUP_REMOVED lines=17> */
.L_x_4204:
[----:B------:R-:W-:Y:S05]  /*16990*/  BSYNC B1 ;  /* 0x0000000000017941 */ /* 0x000fea0003800000 */
.L_x_4203:
        /* <DEDUP_REMOVED lines=18> */
.L_x_4195:
[----:B------:R-:W-:Y:S05]  /*16ac0*/  BSYNC B0 ;  /* 0x0000000000007941 */ /* 0x000fea0003800000 */
.L_x_4186:
[----:B------:R-:W-:Y:S02]  /*16ad0*/  ULDC UR4, c[0x0][0xc3c] ;  /* 0x00030f0000047ab9 */ /* 0x000fe40000000800 */
[----:B------:R-:W-:-:S06]  /*16ae0*/  UISETP.GE.AND UP0, UPT, UR48, UR4, UPT ;  /* 0x000000043000728c */ /* 0x000fcc000bf06270 */
[----:B------:R-:W-:-:S13]  /*16af0*/  PLOP3.LUT P0, PT, PT, PT, UP0, 0x80, 0x0 ;  /* 0x000000000000781c */ /* 0x000fda0003f0f008 */
[----:B------:R-:W-:Y:S05]  /*16b00*/  @!P0 BRA `(.L_x_4205) ;  /* 0xfffffea000c88947 */ /* 0x000fea000383ffff */
[----:B------:R-:W-:Y:S05]  /*16b10*/  EXIT ;  /* 0x000000000000794d */ /* 0x000fea0003800000 */
.L_x_4100:
[----:B------:R-:W-:-:S08]  /*16b20*/  NOP ;  /* 0x0000000000007918 */ /* 0x000fd00000000000 */
[----:B------:R-:W0:-:S00]  /*16b30*/  USETMAXREG.DEALLOC.CTAPOOL 0x18 ;  /* 0x00000018000079c8 */ /* 0x000e0000080e0500 */
[----:B0-----:R-:W-:Y:S01]  /*16b40*/  LOP3.LUT R0, R0, 0x3, RZ, 0xc0, !PT ;  /* 0x0000000300007812 */ /* 0x001fe200078ec0ff */
[----:B------:R-:W-:Y:S01]  /*16b50*/  IMAD.MOV.U32 R6, RZ, RZ, RZ ;  /* 0x000000ffff067224 */ /* 0x000fe200078e00ff */
[----:B------:R-:W-:-:S04]  /*16b60*/  LOP3.LUT R16, R16, 0xfffffffd, RZ, 0xc0, !PT ;  /* 0xfffffffd10107812 */ /* 0x000fc800078ec0ff */
[----:B------:R-:W0:Y:S02]  /*16b70*/  SHFL.IDX PT, R0, R0, RZ, 0x1f ;  /* 0x00001fff00007589 */ /* 0x000e2400000e0000 */
[----:B0-----:R-:W-:-:S13]  /*16b80*/  ISETP.NE.AND P0, PT, R0, RZ, PT ;  /* 0x000000ff0000720c */ /* 0x001fda0003f05270 */
[----:B------:R-:W-:Y:S01]  /*16b90*/  @P0 LOP3.LUT R16, R16, 0x2, RZ, 0xfc, !PT ;  /* 0x0000000210100812 */ /* 0x000fe200078efcff */
[----:B------:R-:W-:Y:S06]  /*16ba0*/  @!P0 BRA `(.L_x_4206) ;  /* 0x00000000002c8947 */ /* 0x000fec0003800000 */
[----:B------:R-:W0:Y:S08]  /*16bb0*/  S2UR UR5, SR_CgaCtaId ;  /* 0x00000000000579c3 */ /* 0x000e300000008800 */
[----:B------:R-:W-:Y:S06]  /*16bc0*/  BAR.SYNC.DEFER_BLOCKING 0x5, 0x180 ;  /* 0x0146000000007b1d */ /* 0x000fec0000010000 */
[----:B------:R-:W-:-:S02]  /*16bd0*/  UMOV UR4, 0x400 ;  /* 0x0000040000047882 */ /* 0x000fc40000000000 */
[----:B0-----:R-:W-:-:S09]  /*16be0*/  ULEA UR4, UR5, UR4, 0x18 ;  /* 0x0000000405047291 */ /* 0x001fd2000f8ec03f */
[----:B------:R-:W0:Y:S04]  /*16bf0*/  LDS.128 R4, [UR4+0x334d0] ;  /* 0x0334d004ff047984 */ /* 0x000e280008000c00 */
[----:B0-----:R0:W-:Y:S01]  /*16c00*/  STL [R1+0x24], R5 ;  /* 0x0000240501007387 */ /* 0x0011e20000100800 */
[----:B------:R-:W-:Y:S02]  /*16c10*/  R2UR UR44, R7 ;  /* 0x00000000072c72ca */ /* 0x000fe400000e0000 */
[----:B------:R-:W-:Y:S01]  /*16c20*/  R2UR UR36, R6 ;  /* 0x00000000062472ca */ /* 0x000fe200000e0000 */
[----:B------:R0:W-:Y:S01]  /*16c30*/  STL [R1+0x20], R4 ;  /* 0x0000200401007387 */ /* 0x0001e20000100800 */
[----:B------:R-:W-:Y:S06]  /*16c40*/  BAR.ARV 0x4, 0x180 ;  /* 0x0106000000007b1d */ /* 0x000fec0000002000 */
[----:B------:R-:W-:Y:S07]  /*16c50*/  BRA `(.L_x_4207) ;  /* 0x0000000800bc7947 */ /* 0x000fee0003800000 */
.L_x_4206:
[----:B------:R-:W0:Y:S01]  /*16c60*/  S2R R0, SR_TID.X ;  /* 0x0000000000007919 */ /* 0x000e220000002100 */
        /* <DEDUP_REMOVED lines=40> */
.L_x_4212:
        /* <DEDUP_REMOVED lines=14> */
.L_x_4211:
[----:B------:R-:W-:Y:S05]  /*16fd0*/  BSYNC B0 ;  /* 0x0000000000007941 */ /* 0x000fea0003800000 */
.L_x_4210:
        /* <DEDUP_REMOVED lines=22> */
.L_x_4208:
        /* <DEDUP_REMOVED lines=25> */
.L_x_4213:
        /* <DEDUP_REMOVED lines=58> */
.L_x_4209:
[----:B------:R0:W-:Y:S01]  /*17670*/  STL [R1+0x20], R0 ;  /* 0x0000200001007387 */ /* 0x0001e20000100800 */
[----:B------:R-:W-:-:S03]  /*17680*/  UMOV UR36, URZ ;  /* 0x0000003f00247c82 */ /* 0x000fc60008000000 */
[----:B------:R0:W-:Y:S02]  /*17690*/  STL [R1+0x24], RZ ;  /* 0x000024ff01007387 */ /* 0x0001e40000100800 */
.L_x_4214:
        /* <DEDUP_REMOVED lines=11> */
.L_x_4207:
[----:B-1----:R-:W-:Y:S01]  /*17750*/  IMAD.MOV.U32 R0, RZ, RZ, 0x1 ;  /* 0x00000001ff007424 */ /* 0x002fe200078e00ff */
[----:B------:R-:W-:Y:S01]  /*17760*/  ULDC UR4, c[0x0][0xc3c] ;  /* 0x00030f0000047ab9 */ /* 0x000fe20000000800 */
[----:B------:R1:W-:Y:S01]  /*17770*/  STL [R1+0x8], RZ ;  /* 0x000008ff01007387 */ /* 0x0003e20000100800 */
[----:B------:R-:W-:-:S03]  /*17780*/  UISETP.GE.AND UP0, UPT, UR44, UR4, UPT ;  /* 0x000000042c00728c */ /* 0x000fc6000bf06270 */
[----:B------:R1:W-:Y:S03]  /*17790*/  STL [R1+0x10], R0 ;  /* 0x0000100001007387 */ /* 0x0003e60000100800 */
[----:B------:R-:W-:Y:S01]  /*177a0*/  PLOP3.LUT P0, PT, PT, PT, UP0, 0x80, 0x0 ;  /* 0x000000000000781c */ /* 0x000fe20003f0f008 */
[----:B------:R1:W-:-:S12]  /*177b0*/  STL [R1+0x30], RZ ;  /* 0x000030ff01007387 */ /* 0x0003d80000100800 */
[----:B-1----:R-:W-:Y:S05]  /*177c0*/  @P0 BRA `(.L_x_4215) ;  /* 0x0000005800dc0947 */ /* 0x002fea0003800000 */
        /* <DEDUP_REMOVED lines=9> */
[----:B-1----:R-:W-:Y:S01]  /*17860*/  SHF.R.U32.HI R0, RZ, 0x1, R9 ;  /* 0x00000001ff007819 */ /* 0x002fe20000011609 */
[C---:B0-----:R-:W-:Y:S01]  /*17870*/  IMAD.SHL.U32 R4, R9.reuse, 0x40, RZ ;  /* 0x0000004009047824 */ /* 0x041fe200078e00ff */
[C---:B------:R-:W-:Y:S01]  /*17880*/  LOP3.LUT R8, R9.reuse, 0x7f, RZ, 0xc0, !PT ;  /* 0x0000007f09087812 */ /* 0x040fe200078ec0ff */
[----:B------:R-:W-:-:S03]  /*17890*/  IMAD.SHL.U32 R5, R9, 0x2, RZ ;  /* 0x0000000209057824 */ /* 0x000fc600078e00ff */
[----:B------:R-:W-:-:S04]  /*178a0*/  LOP3.LUT R3, R4, 0x180, RZ, 0xc0, !PT ;  /* 0x0000018004037812 */ /* 0x000fc800078ec0ff */
[----:B------:R-:W-:Y:S01]  /*178b0*/  LOP3.LUT R3, R3, 0x30, R0, 0xf8, !PT ;  /* 0x0000003003037812 */ /* 0x000fe200078ef800 */
[----:B------:R-:W-:-:S05]  /*178c0*/  IMAD.SHL.U32 R0, R9, 0x10, RZ ;  /* 0x0000001009007824 */ /* 0x000fca00078e00ff */
[----:B------:R-:W-:-:S04]  /*178d0*/  LOP3.LUT R2, R0, 0x1b0, RZ, 0xc0, !PT ;  /* 0x000001b000027812 */ /* 0x000fc800078ec0ff */
[----:B------:R-:W-:Y:S01]  /*178e0*/  LOP3.LUT R6, R2, 0x30, R5, 0x78, !PT ;  /* 0x0000003002067812 */ /* 0x000fe200078e7805 */
[----:B------:R-:W-:-:S05]  /*178f0*/  IMAD.SHL.U32 R2, R8, 0x10, RZ ;  /* 0x0000001008027824 */ /* 0x000fca00078e00ff */
[----:B------:R-:W-:Y:S01]  /*17900*/  LOP3.LUT R7, R2, 0x600, RZ, 0xc0, !PT ;  /* 0x0000060002077812 */ /* 0x000fe200078ec0ff */
[----:B------:R-:W-:-:S05]  /*17910*/  IMAD.SHL.U32 R2, R9, 0x8, RZ ;  /* 0x0000000809027824 */ /* 0x000fca00078e00ff */
[----:B------:R-:W-:Y:S01]  /*17920*/  LOP3.LUT R5, R3, 0x30, R2, 0x78, !PT ;  /* 0x0000003003057812 */ /* 0x000fe200078e7802 */
[----:B------:R-:W-:Y:S01]  /*17930*/  IMAD.SHL.U32 R2, R9, 0x20, RZ ;  /* 0x0000002009027824 */ /* 0x000fe200078e00ff */
[----:B------:R-:W-:Y:S02]  /*17940*/  LOP3.LUT R3, R7, 0x40, R0, 0xf8, !PT ;  /* 0x0000004007037812 */ /* 0x000fe400078ef800 */
[----:B------:R-:W-:Y:S02]  /*17950*/  LOP3.LUT R5, R5, 0x640, R4, 0xf8, !PT ;  /* 0x0000064005057812 */ /* 0x000fe400078ef804 */
[----:B------:R-:W-:Y:S02]  /*17960*/  LOP3.LUT R3, R3, R6, RZ, 0xfc, !PT ;  /* 0x0000000603037212 */ /* 0x000fe400078efcff */
[----:B------:R-:W-:Y:S01]  /*17970*/  LOP3.LUT R6, R2, 0x80, RZ, 0xc0, !PT ;  /* 0x0000008002067812 */ /* 0x000fe200078ec0ff */
[----:B------:R-:W-:Y:S01]  /*17980*/  STL [R1+0x4], R5 ;  /* 0x0000040501007387 */ /* 0x000fe20000100800 */
[--C-:B------:R-:W-:Y:S01]  /*17990*/  LOP3.LUT R7, R7, 0x60, R2.reuse, 0xf8, !PT ;  /* 0x0000006007077812 */ /* 0x100fe200078ef802 */
[----:B------:R-:W-:Y:S01]  /*179a0*/  IMAD.IADD R3, R18, 0x1, R3 ;  /* 0x0000000112037824 */ /* 0x000fe200078e0203 */
[----:B------:R-:W-:Y:S01]  /*179b0*/  LOP3.LUT R6, R6, 0x10, R9, 0xf8, !PT ;  /* 0x0000001006067812 */ /* 0x000fe200078ef809 */
[----:B------:R-:W-:Y:S01]  /*179c0*/  IMAD.SHL.U32 R9, R9, 0x4, RZ ;  /* 0x0000000409097824 */ /* 0x000fe200078e00ff */
[----:B------:R-:W-:-:S02]  /*179d0*/  LOP3.LUT R7, R7, 0x100, R2, 0xf8, !PT ;  /* 0x0000010007077812 */ /* 0x000fc400078ef802 */
[----:B------:R-:W-:Y:S02]  /*179e0*/  LOP3.LUT R0, R0, 0x30, RZ, 0xc0, !PT ;  /* 0x0000003000007812 */ /* 0x000fe400078ec0ff */
[----:B------:R-:W-:-:S04]  /*179f0*/  LOP3.LUT R6, R6, 0x10, R9, 0x78, !PT ;  /* 0x0000001006067812 */ /* 0x000fc800078e7809 */
[----:B------:R-:W-:-:S05]  /*17a00*/  LOP3.LUT R4, R7, R6, RZ, 0xfc, !PT ;  /* 0x0000000607047212 */ /* 0x000fca00078efcff */
[----:B------:R0:W-:Y:S04]  /*17a10*/  STL [R1], R4 ;  /* 0x0000000401007387 */ /* 0x0001e80000100800 */
[----:B------:R-:W-:Y:S04]  /*17a20*/  STL [R1+0x2c], R3 ;  /* 0x00002c0301007387 */ /* 0x000fe80000100800 */
[----:B------:R-:W-:Y:S01]  /*17a30*/  STL [R1+0x30], RZ ;  /* 0x000030ff01007387 */ /* 0x000fe20000100800 */
[----:B0-----:R-:W-:-:S04]  /*17a40*/  SHF.R.U32.HI R4, RZ, 0x2, R8 ;  /* 0x00000002ff047819 */ /* 0x001fc80000011608 */
[----:B------:R-:W-:Y:S01]  /*17a50*/  LOP3.LUT R4, R4, 0x60, R2, 0xf8, !PT ;  /* 0x0000006004047812 */ /* 0x000fe200078ef802 */
[----:B------:R-:W-:-:S05]  /*17a60*/  IMAD.MOV.U32 R2, RZ, RZ, 0x1 ;  /* 0x00000001ff027424 */ /* 0x000fca00078e00ff */
[----:B------:R0:W-:Y:S04]  /*17a70*/  STL [R1+0x10], R2 ;  /* 0x0000100201007387 */ /* 0x0001e80000100800 */
[----:B------:R1:W-:Y:S01]  /*17a80*/  STL [R1+0x8], RZ ;  /* 0x000008ff01007387 */ /* 0x0003e20000100800 */
[C---:B0-----:R-:W-:Y:S02]  /*17a90*/  LOP3.LUT R2, R0.reuse, 0x40, RZ, 0xfc, !PT ;  /* 0x0000004000027812 */ /* 0x041fe400078efcff */
[----:B-1----:R-:W-:-:S07]  /*17aa0*/  LOP3.LUT R0, R0, 0x80, RZ, 0xfc, !PT ;  /* 0x0000008000007812 */ /* 0x002fce00078efcff */
.L_x_4294:
[----:B------:R-:W-:Y:S01]  /*17ab0*/  ULDC.64 UR4, c[0x0][0xa28] ;  /* 0x00028a0000047ab9 */ /* 0x000fe20000000a00 */
[----:B------:R-:W-:Y:S01]  /*17ac0*/  IMAD.MOV.U32 R0, RZ, RZ, RZ ;  /* 0x000000ffff007224 */ /* 0x000fe200078e00ff */
[----:B------:R-:W-:Y:S01]  /*17ad0*/  UISETP.NE.U32.AND UP0, UPT, UR4, URZ, UPT ;  /* 0x0000003f0400728c */ /* 0x000fe2000bf05070 */
[----:B------:R-:W-:Y:S01]  /*17ae0*/  ULDC.64 UR8, c[0x0][0xa18] ;  /* 0x0002860000087ab9 */ /* 0x000fe20000000a00 */
[----:B------:R-:W-:Y:S02]  /*17af0*/  ULDC.64 UR6, c[0x0][0xa00] ;  /* 0x0002800000067ab9 */ /* 0x000fe40000000a00 */
[----:B------:R-:W-:Y:S01]  /*17b00*/  UISETP.NE.AND.EX UP0, UPT, UR5, URZ, UPT, UP0 ;  /* 0x0000003f0500728c */ /* 0x000fe2000bf05300 */
[----:B-1-3--:R-:W-:Y:S01]  /*17b10*/  IMAD.MOV.U32 R4, RZ, RZ, RZ ;  /* 0x000000ffff047224 */ /* 0x00afe200078e00ff */
        /* <DEDUP_REMOVED lines=8> */
[----:B0-----:R0:W5:Y:S01]  /*17ba0*/  @P0 LDG.E R0, desc[UR52][R2.64] ;  /* 0x0000003402000981 */ /* 0x001162000c1e1900 */
        /* <DEDUP_REMOVED lines=40> */
[----:B------:R-:W-:-:S05]  /*17e30*/  IMAD.U32 R2, RZ, RZ, UR6 ;  /* 0x00000006ff027e24 */ /* 0x000fca000f8e00ff */
[----:B------:R-:W2:Y:S02]  /*17e40*/  LDG.E R5, desc[UR52][R2.64+0x4] ;  /* 0x0000043402057981 */ /* 0x000ea4000c1e1900 */
[----:B--2---:R-:W-:-:S13]  /*17e50*/  R2UR UR42, R5 ;  /* 0x00000000052a72ca */ /* 0x004fda00000e0000 */
[----:B------:R-:W-:-:S12]  /*17e60*/  UIADD3 UR42, -UR5, UR42, URZ ;  /* 0x0000002a052a7290 */ /* 0x000fd8000fffe13f */
.L_x_4216:
        /* <DEDUP_REMOVED lines=10> */
.L_x_4217:
[----:B------:R-:W-:Y:S05]  /*17f10*/  @!P1 BRA `(.L_x_4218) ;  /* 0x0000000000209947 */ /* 0x000fea0003800000 */
[----:B0-----:R-:W-:Y:S02]  /*17f20*/  IMAD.U32 R2, RZ, RZ, UR8 ;  /* 0x00000008ff027e24 */ /* 0x001fe4000f8e00ff */
[----:B------:R-:W-:-:S05]  /*17f30*/  IMAD.U32 R3, RZ, RZ, UR9 ;  /* 0x00000009ff037e24 */ /* 0x000fca000f8e00ff */
[----:B------:R-:W2:Y:S02]  /*17f40*/  LDG.E R2, desc[UR52][R2.64] ;  /* 0x0000003402027981 */ /* 0x000ea4000c1e1900 */
[----:B--2---:R-:W-:Y:S01]  /*17f50*/  R2UR UR5, R2 ;  /* 0x00000000020572ca */ /* 0x004fe200000e0000 */
[----:B------:R-:W-:-:S05]  /*17f60*/  IMAD.U32 R2, RZ, RZ, UR8 ;  /* 0x00000008ff027e24 */ /* 0x000fca000f8e00ff */
[----:B------:R-:W2:Y:S02]  /*17f70*/  LDG.E R4, desc[UR52][R2.64+0x4] ;  /* 0x0000043402047981 */ /* 0x000ea4000c1e1900 */
[----:B--2---:R-:W-:-:S13]  /*17f80*/  R2UR UR4, R4 ;  /* 0x00000000040472ca */ /* 0x004fda00000e0000 */
[----:B------:R-:W-:-:S12]  /*17f90*/  UIADD3 UR4, -UR5, UR4, URZ ;  /* 0x0000000405047290 */ /* 0x000fd8000fffe13f */
.L_x_4218:
        /* <DEDUP_REMOVED lines=10> */
[----:B------:R-:W-:Y:S01]  /*18040*/  VIADD R0, R2, 0x7f ;  /* 0x0000007f02007836 */ /* 0x000fe20000000000 */
[----:B------:R0:W-:Y:S04]  /*18050*/  STL [R1+0xc], R2 ;  /* 0x00000c0201007387 */ /* 0x0001e80000100800 */
        /* <DEDUP_REMOVED lines=10> */
[----:B0-----:R-:W-:Y:S11]  /*18100*/  @!P1 BRA `(.L_x_4219) ;  /* 0x0000000000449947 */ /* 0x001ff60003800000 */
        /* <DEDUP_REMOVED lines=10> */
.L_x_4220:
[----:B------:R-:W-:-:S11]  /*181b0*/  UISETP.NE.AND UP1, UPT, UR5, 0x1, UPT ;  /* 0x000000010500788c */ /* 0x000fd6000bf25270 */
[----:B------:R-:W-:Y:S02]  /*181c0*/  @UP1 ULDC.64 UR10, c[0x0][0x9e8] ;  /* 0x00027a00000a1ab9 */ /* 0x000fe40000000a00 */
[----:B------:R-:W-:-:S04]  /*181d0*/  UIMAD.WIDE.U32 UR6, UR8, UR10, URZ ;  /* 0x0000000a080672a5 */ /* 0x000fc8000f8e003f */
[----:B------:R-:W-:-:S12]  /*181e0*/  @UP1 USHF.R.U32.HI UR8, URZ, UR11, UR7 ;  /* 0x0000000b3f081299 */ /* 0x000fd80008011607 */
.L_x_4221:
[----:B------:R-:W-:-:S04]  /*181f0*/  UIMAD UR8, UR8, UR5, UR5 ;  /* 0x00000005080872a4 */ /* 0x000fc8000f8e0205 */
[----:B------:R-:W-:-:S04]  /*18200*/  UISETP.LT.AND UP1, UPT, UR4, UR8, UPT ;  /* 0x000000080400728c */ /* 0x000fc8000bf21270 */
[----:B------:R-:W-:-:S12]  /*18210*/  USEL UR4, UR4, UR8, UP1 ;  /* 0x0000000804047287 */ /* 0x000fd80008800000 */
.L_x_4219:
[----:B------:R-:W-:Y:S01]  /*18220*/  R2UR UR12, R2 ;  /* 0x00000000020c72ca */ /* 0x000fe200000e0000 */
[----:B------:R-:W-:Y:S02]  /*18230*/  UIADD3 UR6, UR13, 0x9f, URZ ;  /* 0x0000009f0d067890 */ /* 0x000fe4000fffe03f */
[----:B------:R-:W-:Y:S01]  /*18240*/  UIADD3 UR8, UR4, 0x9f, URZ ;  /* 0x0000009f04087890 */ /* 0x000fe2000fffe03f */
[----:B------:R-:W-:Y:S01]  /*18250*/  @UP0 ULDC UR10, c[0x0][0x44c] ;  /* 0x00011300000a0ab9 */ /* 0x000fe20000000800 */
[----:B------:R-:W-:Y:S01]  /*18260*/  UIMAD.WIDE UR6, UR6, 0x66666667, URZ ;  /* 0x66666667060678a5 */ /* 0x000fe2000f8e023f */
[----:B------:R-:W-:Y:S01]  /*18270*/  @UP0 ULDC UR14, c[0x0][0x450] ;  /* 0x00011400000e0ab9 */ /* 0x000fe20000000800 */
[----:B------:R-:W-:Y:S02]  /*18280*/  UIMAD.WIDE UR8, UR8, 0x66666667, URZ ;  /* 0x66666667080878a5 */ /* 0x000fe4000f8e023f */
[----:B------:R-:W-:-:S04]  /*18290*/  USHF.R.U32.HI UR4, URZ, 0x1f, UR7 ;  /* 0x0000001f3f047899 */ /* 0x000fc80008011607 */
[----:B------:R-:W-:Y:S02]  /*182a0*/  UIMAD.WIDE.U32 UR10, UR12, UR10, URZ ;  /* 0x0000000a0c0a72a5 */ /* 0x000fe4000f8e003f */
[----:B------:R-:W-:Y:S02]  /*182b0*/  USHF.R.U32.HI UR6, URZ, 0x1f, UR9 ;  /* 0x0000001f3f067899 */ /* 0x000fe40008011609 */
[----:B------:R-:W-:Y:S02]  /*182c0*/  @UP0 USHF.R.U32.HI UR12, URZ, UR14, UR11 ;  /* 0x0000000e3f0c0299 */ /* 0x000fe4000801160b */
[----:B------:R-:W-:Y:S02]  /*182d0*/  ULEA.HI.SX32 UR4, UR7, UR4, 0x1a ;  /* 0x0000000407047291 */ /* 0x000fe4000f8fd23f */
[----:B------:R-:W-:Y:S02]  /*182e0*/  UIADD3 UR12, UR12, UR13, -UR42 ;  /* 0x0000000d0c0c7290 */ /* 0x000fe4000fffe82a */
[----:B------:R-:W-:Y:S01]  /*182f0*/  ULEA.HI.SX32 UR6, UR9, UR6, 0x1a ;  /* 0x0000000609067291 */ /* 0x000fe2000f8fd23f */
        /* <DEDUP_REMOVED lines=16> */
.L_x_4223:
[----:B------:R-:W-:-:S11]  /*18400*/  UISETP.NE.AND UP0, UPT, UR5, 0x1, UPT ;  /* 0x000000010500788c */ /* 0x000fd6000bf05270 */
[----:B------:R-:W-:Y:S02]  /*18410*/  @UP0 ULDC.64 UR8, c[0x0][0x9e8] ;  /* 0x00027a0000080ab9 */ /* 0x000fe40000000a00 */
[----:B------:R-:W-:-:S04]  /*18420*/  UIMAD.WIDE.U32 UR6, UR12, UR8, URZ ;  /* 0x000000080c0672a5 */ /* 0x000fc8000f8e003f */
[----:B------:R-:W-:-:S12]  /*18430*/  @UP0 USHF.R.U32.HI UR12, URZ, UR9, UR7 ;  /* 0x000000093f0c0299 */ /* 0x000fd80008011607 */
.L_x_4224:
[----:B------:R-:W-:-:S06]  /*18440*/  UIMAD UR5, UR12, UR5, URZ ;  /* 0x000000050c0572a4 */ /* 0x000fcc000f8e023f */
[----:B------:R-:W-:-:S07]  /*18450*/  VIMNMX R0, R0, UR5, !PT ;  /* 0x0000000500007c48 */ /* 0x000fce000ffe0100 */
.L_x_4222:
[----:B------:R-:W-:Y:S01]  /*18460*/  IMAD.HI R0, R0, 0x66666667, RZ ;  /* 0x6666666700007827 */ /* 0x000fe200078e02ff */
[----:B------:R-:W-:Y:S04]  /*18470*/  BSSY B7, `(.L_x_4225) ;  /* 0x0000425000077945 */ /* 0x000fe80003800000 */
[----:B------:R-:W-:-:S04]  /*18480*/  SHF.R.U32.HI R3, RZ, 0x1f, R0 ;  /* 0x0000001fff037819 */ /* 0x000fc80000011600 */
[----:B------:R-:W-:-:S04]  /*18490*/  LEA.HI.SX32 R3, R0, R3, 0x1a ;  /* 0x0000000300037211 */ /* 0x000fc800078fd2ff */
        /* <DEDUP_REMOVED lines=22> */
.L_x_4226:
        /* <DEDUP_REMOVED lines=20> */
.L_x_4229:
[----:B------:R-:W-:Y:S05]  /*18740*/  BSYNC B6 ;  /* 0x0000000000067941 */ /* 0x000fea0003800000 */
.L_x_4228:
        /* <DEDUP_REMOVED lines=22> */
.L_x_4231:
[----:B------:R-:W-:Y:S05]  /*188b0*/  BSYNC B6 ;  /* 0x0000000000067941 */ /* 0x000fea0003800000 */
.L_x_4230:
        /* <DEDUP_REMOVED lines=20> */
.L_x_4233:
[----:B------:R-:W-:Y:S05]  /*18a00*/  BSYNC B6 ;  /* 0x0000000000067941 */ /* 0x000fea0003800000 */
.L_x_4232:
        /* <DEDUP_REMOVED lines=19> */
.L_x_4235:
[----:B------:R-:W-:Y:S05]  /*18b40*/  BSYNC B6 ;  /* 0x0000000000067941 */ /* 0x000fea0003800000 */
.L_x_4234:
        /* <DEDUP_REMOVED lines=8> */
[----:B------:R-:W-:Y:S01]  /*18bd0*/  IMAD.U32 R3, RZ, RZ, UR5 ;  /* 0x00000005ff037e24 */ /* 0x000fe2000f8e00ff */
[----:B------:R-:W0:Y:S01]  /*18be0*/  S2R R0, SR_TID.X ;  /* 0x0000000000007919 */ /* 0x000e220000002100 */
[----:B------:R-:W-:-:S03]  /*18bf0*/  ULDC.64 UR4, c[0x0][0xa08] ;  /* 0x0002820000047ab9 */ /* 0x000fc60000000a00 */
[----:B------:R1:W2:Y:S02]  /*18c00*/  @P0 LDG.E R8, desc[UR52][R2.64] ;  /* 0x0000003402080981 */ /* 0x0002a4000c1e1900 */
[----:B-1----:R-:W1:Y:S01]  /*18c10*/  LDC.64 R2, c[0x0][0x418] ;  /* 0x00010600ff027b82 */ /* 0x002e620000000a00 */
[----:B0-----:R-:W-:-:S04]  /*18c20*/  SHF.R.U32.HI R0, RZ, 0x5, R0 ;  /* 0x00000005ff007819 */ /* 0x001fc80000011600 */
[----:B------:R-:W-:Y:S02]  /*18c30*/  LOP3.LUT R0, R0, 0x3, RZ, 0xc0, !PT ;  /* 0x0000000300007812 */ /* 0x000fe400078ec0ff */
[----:B-1----:R-:W-:Y:S01]  /*18c40*/  LOP3.LUT P0, RZ, R2, UR4, RZ, 0xfc, !PT ;  /* 0x0000000402ff7c12 */ /* 0x002fe2000f80fcff */
[----:B------:R-:W-:-:S03]  /*18c50*/  UMOV UR4, 0xffffffff ;  /* 0xffffffff00047882 */ /* 0x000fc60000000000 */
[----:B------:R-:W-:Y:S02]  /*18c60*/  LOP3.LUT P0, RZ, R3, UR5, RZ, 0xfc, P0 ;  /* 0x0000000503ff7c12 */ /* 0x000fe4000800fcff */
[----:B--2---:R-:W-:Y:S01]  /*18c70*/  SHF.R.S32.HI R9, RZ, 0x1f, R8 ;  /* 0x0000001fff097819 */ /* 0x004fe20000011408 */
[----:B------:R0:W-:Y:S01]  /*18c80*/  STL [R1+0x14], R8 ;  /* 0x0000140801007387 */ /* 0x0001e20000100800 */
[----:B------:R-:W-:-:S03]  /*18c90*/  SEL R17, R8, RZ, !P0 ;  /* 0x000000ff08117207 */ /* 0x000fc60004000000 */
[----:B------:R0:W-:Y:S01]  /*18ca0*/  STL [R1+0x18], R9 ;  /* 0x0000180901007387 */ /* 0x0001e20000100800 */
[----:B------:R-:W-:Y:S05]  /*18cb0*/  BRA.DIV UR4, `(.L_x_4236) ;  /* 0x0000004e04847947 */ /* 0x000fea000b800000 */
[----:B------:R1:W2:Y:S02]  /*18cc0*/  SHFL.IDX PT, R14, R0, RZ, 0x1f ;  /* 0x00001fff000e7589 */ /* 0x0002a400000e0000 */
.L_x_4313:
        /* <DEDUP_REMOVED lines=10> */
.L_x_4316:
[----:B------:R-:W-:Y:S05]  /*18d70*/  @!P6 BRA `(.L_x_4237) ;  /* 0x0000000400b0e947 */ /* 0x000fea0003800000 */
[----:B------:R-:W-:-:S04]  /*18d80*/  ISETP.NE.U32.AND P0, PT, R2, RZ, PT ;  /* 0x000000ff0200720c */ /* 0x000fc80003f05070 */
[----:B------:R-:W-:-:S13]  /*18d90*/  ISETP.NE.AND.EX P0, PT, R3, RZ, PT, P0 ;  /* 0x000000ff0300720c */ /* 0x000fda0003f05300 */
[----:B------:R-:W-:Y:S05]  /*18da0*/  @!P0 BRA `(.L_x_4239) ;  /* 0x0000000000448947 */ /* 0x000fea0003800000 */
        /* <DEDUP_REMOVED lines=17> */
.L_x_4239:
        /* <DEDUP_REMOVED lines=9> */
.L_x_4317:
        /* <DEDUP_REMOVED lines=8> */
.L_x_4241:
        /* <DEDUP_REMOVED lines=10> */
[----:B------:R-:W-:Y:S01]  /*19070*/  UMOV UR20, UR36 ;  /* 0x0000002400147c82 */ /* 0x000fe20008000000 */
[----:B------:R-:W-:Y:S01]  /*19080*/  UMOV UR10, 0x80 ;  /* 0x00000080000a7882 */ /* 0x000fe20000000000 */
[----:B------:R-:W-:-:S03]  /*19090*/  UMOV UR12, UR36 ;  /* 0x00000024000c7c82 */ /* 0x000fc60008000000 */
[----:B------:R-:W-:Y:S02]  /*190a0*/  UIADD3 UR33, UR33, 0x33470, URZ ;  /* 0x0003347021217890 */ /* 0x000fe4000fffe03f */
[----:B------:R-:W-:Y:S01]  /*190b0*/  UMOV UR21, UR37 ;  /* 0x0000002500157c82 */ /* 0x000fe20008000000 */
[----:B------:R-:W-:-:S04]  /*190c0*/  UMOV UR13, UR37 ;  /* 0x00000025000d7c82 */ /* 0x000fc80008000000 */
[----:B------:R-:W-:Y:S01]  /*190d0*/  UMOV UR17, UR33 ;  /* 0x0000002100117c82 */ /* 0x000fe20008000000 */
[----:B------:R-:W-:Y:S01]  /*190e0*/  UMOV UR9, UR33 ;  /* 0x0000002100097c82 */ /* 0x000fe20008000000 */
[----:B--2---:R-:W-:Y:S02]  /*190f0*/  IMAD R2, R2, 0x7800, R18 ;  /* 0x0000780002027824 */ /* 0x004fe400078e0212 */
[----:B---3--:R-:W-:-:S03]  /*19100*/  IMAD R0, R0, 0xa0, R5 ;  /* 0x000000a000007824 */ /* 0x008fc600078e0205 */
[----:B------:R-:W-:Y:S02]  /*19110*/  R2UR UR8, R2 ;  /* 0x00000000020872ca */ /* 0x000fe400000e0000 */
[----:B------:R-:W-:-:S11]  /*19120*/  R2UR UR35, R0 ;  /* 0x00000000002372ca */ /* 0x000fd600000e0000 */
[----:B------:R-:W-:Y:S02]  /*19130*/  UIADD3 UR32, UR8, 0xf200, URZ ;  /* 0x0000f20008207890 */ /* 0x000fe4000fffe03f */
[----:B------:R-:W-:Y:S02]  /*19140*/  UIADD3 UR16, UR8, 0x11a00, URZ ;  /* 0x00011a0008107890 */ /* 0x000fe4000fffe03f */
[----:B------:R-:W-:Y:S01]  /*19150*/  UIADD3 UR8, UR8, 0x14200, URZ ;  /* 0x0001420008087890 */ /* 0x000fe2000fffe03f */
[----:B------:R-:W-:Y:S01]  /*19160*/  UMOV UR19, UR35 ;  /* 0x0000002300137c82 */ /* 0x000fe20008000000 */
[----:B------:R-:W-:-:S03]  /*19170*/  UMOV UR11, UR35 ;  /* 0x00000023000b7c82 */ /* 0x000fc60008000000 */
[----:B------:R1:W-:Y:S02]  /*19180*/  UTMALDG.4D [UR32], [UR4], desc[UR6] ;  /* 0x00000620040075b4 */ /* 0x0003e40008019000 */
[----:B------:R1:W-:Y:S02]  /*19190*/  UTMALDG.4D [UR16], [UR4], desc[UR6] ;  /* 0x00000610040075b4 */ /* 0x0003e40008019000 */
[----:B------:R1:W-:Y:S01]  /*191a0*/  UTMALDG.4D [UR8], [UR4], desc[UR6] ;  /* 0x00000608040075b4 */ /* 0x0003e20008019000 */
[----:B------:R-:W2:Y:S02]  /*191b0*/  SYNCS.PHASECHK.TRANS64.TRYWAIT P0, [R4+URZ+0x33440], R3 ;  /* 0x03344003040075a7 */ /* 0x000ea4000800017f */
[----:B-12---:R-:W-:Y:S05]  /*191c0*/  @!P0 BRA `(.L_x_4242) ;  /* 0x0000004800948947 */ /* 0x006fea0003800000 */
.L_x_4318:
        /* <DEDUP_REMOVED lines=8> */
.L_x_4243:
        /* <DEDUP_REMOVED lines=31> */
.L_x_4237:
[----:B------:R-:W-:Y:S05]  /*19440*/  WARPSYNC.ALL ;  /* 0x0000000000007948 */ /* 0x000fea0003800000 */
[----:B-1----:R-:W-:Y:S01]  /*19450*/  VIADD R0, R18, 0x1e200 ;  /* 0x0001e20012007836 */ /* 0x002fe20000000000 */
[----:B------:R-:W-:Y:S01]  /*19460*/  USHF.R.S32.HI UR4, URZ, 0x1f, UR45 ;  /* 0x0000001f3f047899 */ /* 0x000fe2000801142d */
        /* <DEDUP_REMOVED lines=25> */
.L_x_4245:
[----:B------:R-:W-:Y:S05]  /*19600*/  BSYNC B6 ;  /* 0x0000000000067941 */ /* 0x000fea0003800000 */
.L_x_4244:
[----:B------:R-:W2:Y:S01]  /*19610*/  LDL R11, [R1+0xc] ;  /* 0x00000c00010b7983 */ /* 0x000ea20000100800 */
[----:B0-----:R-:W0:Y:S01]  /*19620*/  LDC R8, c[0x0][0x448] ;  /* 0x00011200ff087b82 */ /* 0x001e220000000800 */
[----:B------:R-:W1:Y:S01]  /*19630*/  S2R R2, SR_TID.X ;  /* 0x0000000000027919 */ /* 0x000e620000002100 */
[----:B------:R-:W-:Y:S01]  /*19640*/  USHF.R.S32.HI UR4, URZ, 0x1f, UR36 ;  /* 0x0000001f3f047899 */ /* 0x000fe20008011424 */
[----:B------:R-:W-:Y:S01]  /*19650*/  ULDC.64 UR10, c[0x0][0xa00] ;  /* 0x00028000000a7ab9 */ /* 0x000fe20000000a00 */
[----:B------:R-:W-:Y:S01]  /*19660*/  ULDC.64 UR8, c[0x0][0x2d8] ;  /* 0x0000b60000087ab9 */ /* 0x000fe20000000a00 */
[----:B0-----:R-:W-:Y:S02]  /*19670*/  ISETP.NE.AND P0, PT, R8, 0x1, PT ;  /* 0x000000010800780c */ /* 0x001fe40003f05270 */
[C---:B-1----:R-:W-:Y:S01]  /*19680*/  LOP3.LUT R0, R2.reuse, 0x7f, RZ, 0xc0, !PT ;  /* 0x0000007f02007812 */ /* 0x042fe200078ec0ff */
[----:B------:R-:W-:-:S10]  /*19690*/  IMAD.SHL.U32 R2, R2, 0x20, RZ ;  /* 0x0000002002027824 */ /* 0x000fd400078e00ff */
[----:B------:R-:W0:Y:S01]  /*196a0*/  @P0 LDC R3, c[0x0][0x44c] ;  /* 0x00011300ff030b82 */ /* 0x000e220000000800 */
[----:B------:R-:W-:-:S04]  /*196b0*/  SHF.R.U32.HI R0, RZ, 0x2, R0 ;  /* 0x00000002ff007819 */ /* 0x000fc80000011600 */
[----:B------:R-:W-:-:S03]  /*196c0*/  LOP3.LUT R2, R0, 0x60, R2, 0xf8, !PT ;  /* 0x0000006000027812 */ /* 0x000fc600078ef802 */
[----:B------:R-:W1:Y:S01]  /*196d0*/  @P0 LDC R0, c[0x0][0x450] ;  /* 0x00011400ff000b82 */ /* 0x000e620000000800 */
[----:B------:R-:W3:Y:S01]  /*196e0*/  S2R R9, SR_TID.X ;  /* 0x0000000000097919 */ /* 0x000ee20000002100 */
[----:B------:R-:W-:Y:S02]  /*196f0*/  UISETP.NE.U32.AND UP0, UPT, UR10, URZ, UPT ;  /* 0x0000003f0a00728c */ /* 0x000fe4000bf05070 */
[----:B------:R-:W-:Y:S02]  /*19700*/  UIMAD UR7, UR4, UR8, URZ ;  /* 0x00000008040772a4 */ /* 0x000fe4000f8e023f */
[----:B------:R-:W-:Y:S02]  /*19710*/  UISETP.NE.AND.EX UP0, UPT, UR11, URZ, UPT, UP0 ;  /* 0x0000003f0b00728c */ /* 0x000fe4000bf05300 */
[----:B------:R-:W-:Y:S01]  /*19720*/  USHF.R.S32.HI UR6, URZ, 0x1f, UR44 ;  /* 0x0000001f3f067899 */ /* 0x000fe2000801142c */
[----:B------:R-:W-:Y:S01]  /*19730*/  UMOV UR4, UR48 ;  /* 0x0000003000047c82 */ /* 0x000fe20008000000 */
[----:B------:R-:W-:Y:S01]  /*19740*/  UMOV UR5, UR37 ;  /* 0x0000002500057c82 */ /* 0x000fe20008000000 */
[----:B------:R-:W-:-:S02]  /*19750*/  UIMAD UR7, UR36, UR9, UR7 ;  /* 0x00000009240772a4 */ /* 0x000fc4000f8e0207 */
[----:B------:R-:W-:Y:S02]  /*19760*/  UIMAD.WIDE.U32 UR4, UR36, UR8, UR4 ;  /* 0x00000008240472a5 */ /* 0x000fe4000f8e0004 */
[----:B------:R-:W-:Y:S01]  /*19770*/  USEL UR6, UR6, URZ, !UP0 ;  /* 0x0000003f06067287 */ /* 0x000fe2000c000000 */
[----:B------:R-:W-:Y:S01]  /*19780*/  ULDC.64 UR8, c[0x0][0x2e0] ;  /* 0x0000b80000087ab9 */ /* 0x000fe20000000a00 */
[----:B------:R-:W-:Y:S02]  /*19790*/  UIADD3 UR5, UR5, UR7, URZ ;  /* 0x0000000705057290 */ /* 0x000fe4000fffe03f */
[----:B------:R-:W-:Y:S02]  /*197a0*/  USEL UR7, UR44, URZ, !UP0 ;  /* 0x0000003f2c077287 */ /* 0x000fe4000c000000 */
[----:B------:R-:W-:Y:S02]  /*197b0*/  UIMAD UR6, UR6, UR8, URZ ;  /* 0x00000008060672a4 */ /* 0x000fe4000f8e023f */
[----:B------:R-:W-:-:S02]  /*197c0*/  UIMAD.WIDE.U32 UR4, UR7, UR8, UR4 ;  /* 0x00000008070472a5 */ /* 0x000fc4000f8e0004 */
[----:B------:R-:W-:-:S04]  /*197d0*/  UIMAD UR6, UR7, UR9, UR6 ;  /* 0x00000009070672a4 */ /* 0x000fc8000f8e0206 */
[----:B------:R-:W-:Y:S01]  /*197e0*/  UIADD3 UR6, UR5, UR6, URZ ;  /* 0x0000000605067290 */ /* 0x000fe2000fffe03f */
[----:B------:R-:W-:Y:S02]  /*197f0*/  IMAD.U32 R6, RZ, RZ, UR4 ;  /* 0x00000004ff067e24 */ /* 0x000fe4000f8e00ff */
[----:B------:R-:W-:Y:S01]  /*19800*/  IMAD.U32 R7, RZ, RZ, UR5 ;  /* 0x00000005ff077e24 */ /* 0x000fe2000f8e00ff */
[----:B------:R-:W-:Y:S01]  /*19810*/  ULDC.64 UR4, c[0x0][0x2d0] ;  /* 0x0000b40000047ab9 */ /* 0x000fe20000000a00 */
[----:B---3--:R-:W-:-:S05]  /*19820*/  IMAD.SHL.U32 R9, R9, 0x10, RZ ;  /* 0x0000001009097824 */ /* 0x008fca00078e00ff */
[----:B------:R-:W-:-:S04]  /*19830*/  LOP3.LUT R9, R9, 0x30, RZ, 0xc0, !PT ;  /* 0x0000003009097812 */ /* 0x000fc800078ec0ff */
[C---:B------:R-:W-:Y:S02]  /*19840*/  LOP3.LUT R12, R9.reuse, 0x40, RZ, 0xfc, !PT ;  /* 0x00000040090c7812 */ /* 0x040fe400078efcff */
[----:B------:R-:W-:Y:S01]  /*19850*/  LOP3.LUT R9, R9, 0x80, RZ, 0xfc, !PT ;  /* 0x0000008009097812 */ /* 0x000fe200078efcff */
[----:B--2---:R-:W-:-:S04]  /*19860*/  IMAD.IADD R2, R2, 0x1, R11 ;  /* 0x0000000102027824 */ /* 0x004fc800078e020b */
[----:B0-----:R-:W-:-:S04]  /*19870*/  @P0 IMAD.HI.U32 R3, R2, R3, RZ ;  /* 0x0000000302030227 */ /* 0x001fc800078e00ff */
[----:B------:R-:W-:Y:S01]  /*19880*/  IMAD.MOV.U32 R4, RZ, RZ, R2 ;  /* 0x000000ffff047224 */ /* 0x000fe200078e0002 */
[----:B-1----:R-:W-:-:S04]  /*19890*/  @P0 SHF.R.U32.HI R4, RZ, R0, R3 ;  /* 0x00000000ff040219 */ /* 0x002fc80000011603 */
[--C-:B------:R-:W-:Y:S01]  /*198a0*/  SHF.R.S32.HI R5, RZ, 0x1f, R4.reuse ;  /* 0x0000001fff057819 */ /* 0x100fe20000011404 */
[----:B------:R-:W-:Y:S02]  /*198b0*/  IMAD.MOV R0, RZ, RZ, -R4 ;  /* 0x000000ffff007224 */ /* 0x000fe400078e0a04 */
[----:B------:R-:W-:Y:S02]  /*198c0*/  IMAD.U32 R3, RZ, RZ, UR6 ;  /* 0x00000006ff037e24 */ /* 0x000fe4000f8e00ff */
[----:B------:R-:W-:Y:S02]  /*198d0*/  IMAD R0, R8, R0, R2 ;  /* 0x0000000008007224 */ /* 0x000fe400078e0202 */
[----:B------:R-:W-:Y:S02]  /*198e0*/  IMAD.MOV.U32 R2, RZ, RZ, R6 ;  /* 0x000000ffff027224 */ /* 0x000fe400078e0006 */
        /* <DEDUP_REMOVED lines=22> */
[----:B------:R-:W2:Y:S01]  /*19a50*/  LDL.LU R11, [R1+0xc] ;  /* 0x00000c00010b7983 */ /* 0x000ea20000300800 */
[----:B------:R-:W0:Y:S03]  /*19a60*/  S2R R5, SR_TID.X ;  /* 0x0000000000057919 */ /* 0x000e260000002100 */
[----:B------:R-:W1:Y:S01]  /*19a70*/  SHFL.IDX PT, R6, R4, RZ, 0x1c1f ;  /* 0x001c1fff04067589 */ /* 0x000e6200000e0000 */
[----:B------:R-:W-:Y:S01]  /*19a80*/  IMAD R2, R8, UR42, RZ ;  /* 0x0000002a08027c24 */ /* 0x000fe2000f8e02ff */
[----:B0-----:R-:W-:-:S04]  /*19a90*/  LOP3.LUT R5, R5, 0x7f, RZ, 0xc0, !PT ;  /* 0x0000007f05057812 */ /* 0x001fc800078ec0ff */
[----:B------:R-:W-:Y:S02]  /*19aa0*/  SHF.R.U32.HI R7, RZ, 0x2, R5 ;  /* 0x00000002ff077819 */ /* 0x000fe40000011605 */
[----:B------:R-:W0:Y:S03]  /*19ab0*/  SHFL.IDX PT, R5, R0, RZ, 0x1c1f ;  /* 0x001c1fff00057589 */ /* 0x000e2600000e0000 */
[----:B--2---:R-:W-:-:S05]  /*19ac0*/  IMAD.IADD R3, R7, 0x1, R11 ;  /* 0x0000000107037824 */ /* 0x004fca00078e020b */
[----:B------:R-:W-:-:S13]  /*19ad0*/  ISETP.GE.AND P4, PT, R3, R2, PT ;  /* 0x000000020300720c */ /* 0x000fda0003f86270 */
[----:B-1----:R-:W-:-:S05]  /*19ae0*/  @!P4 IADD3 R6, P3, R10, R6, RZ ;  /* 0x000000060a06c210 */ /* 0x002fca0007f7e0ff */
[----:B0-----:R-:W-:-:S04]  /*19af0*/  @!P4 IMAD.X R5, RZ, RZ, R5, P3 ;  /* 0x000000ffff05c224 */ /* 0x001fc800018e0605 */
        /* <DEDUP_REMOVED lines=22> */
[----:B------:R-:W-:-:S04]  /*19c60*/  @!P3 IMAD.X R5, RZ, RZ, R5, P4 ;  /* 0x000000ffff05b224 */ /* 0x000fc800020e0605 */
[----:B------:R-:W-:-:S05]  /*19c70*/  @!P3 IMAD.MOV.U32 R7, RZ, RZ, R5 ;  /* 0x000000ffff07b224 */ /* 0x000fca00078e0005 */
[----:B------:R0:W-:Y:S04]  /*19c80*/  @!P3 LDGSTS.E.BYPASS.LTC128B.128 [R9+0x1f200], desc[UR52][R6.64], !P0 ;  /* 0x1f2000000609bfae */ /* 0x0001e8000c101d74 */
[----:B------:R0:W-:Y:S04]  /*19c90*/  @!P3 LDGSTS.E.BYPASS.LTC128B.128 [R9+0x21200], desc[UR52][R6.64+0x40], !P1 ;  /* 0x212000400609bfae */ /* 0x0001e8000c901d74 */
[----:B-12---:R0:W-:Y:S02]  /*19ca0*/  @!P3 LDGSTS.E.BYPASS.LTC128B.128 [R9+0x23200], desc[UR52][R6.64+0x80], !P2 ;  /* 0x232000800609bfae */ /* 0x0061e4000d101d74 */
.L_x_4327:
        /* <DEDUP_REMOVED lines=12> */
.L_x_4248:
[----:B------:R-:W-:Y:S05]  /*19d70*/  BSYNC B0 ;  /* 0x0000000000007941 */ /* 0x000fea0003800000 */
.L_x_4247:
[----:B------:R-:W-:Y:S01]  /*19d80*/  NOP ;  /* 0x0000000000007918 */ /* 0x000fe20000000000 */
[----:B------:R-:W-:-:S13]  /*19d90*/  PLOP3.LUT P0, PT, PT, PT, PT, 0x80, 0x0 ;  /* 0x000000000000781c */ /* 0x000fda0003f0f070 */
.L_x_4249:
        /* <DEDUP_REMOVED lines=18> */
.L_x_4328:
[----:B------:R-:W-:Y:S05]  /*19ec0*/  BSYNC B0 ;  /* 0x0000000000007941 */ /* 0x000fea0003800000 */
.L_x_4250:
[----:B------:R-:W2:Y:S01]  /*19ed0*/  LDL R2, [R1+0x1c] ;  /* 0x00001c0001027983 */ /* 0x000ea20000100800 */
[----:B------:R-:W-:-:S06]  /*19ee0*/  UIADD3 UR4, UR40, -0x2, URZ ;  /* 0xfffffffe28047890 */ /* 0x000fcc000fffe03f */
[----:B--2---:R-:W-:-:S13]  /*19ef0*/  ISETP.LE.AND P0, PT, R2, UR4, PT ;  /* 0x0000000402007c0c */ /* 0x004fda000bf03270 */
[----:B------:R-:W-:Y:S05]  /*19f00*/  @!P0 BRA `(.L_x_4252) ;  /* 0x0000001800188947 */ /* 0x000fea0003800000 */
[----:B-1----:R1:W5:Y:S04]  /*19f10*/  LDL.LU R0, [R1+0x8] ;  /* 0x0000080001007983 */ /* 0x0023680000300800 */
[----:B------:R1:W5:Y:S01]  /*19f20*/  LDL.LU R8, [R1+0x10] ;  /* 0x0000100001087983 */ /* 0x0003620000300800 */
[----:B------:R-:W-:-:S07]  /*19f30*/  IMAD.U32 R2, RZ, RZ, UR4 ;  /* 0x00000004ff027e24 */ /* 0x000fce000f8e00ff */
.L_x_4276:
[----:B-----5:R-:W-:Y:S01]  /*19f40*/  VIADD R4, R0, 0x1 ;  /* 0x0000000100047836 */ /* 0x020fe20000000000 */
[----:B------:R-:W-:Y:S01]  /*19f50*/  LOP3.LUT P1, RZ, R16, 0x1, RZ, 0xc0, !PT ;  /* 0x0000000110ff7812 */ /* 0x000fe2000782c0ff */
[----:B------:R-:W-:Y:S05]  /*19f60*/  YIELD ;  /* 0x0000000000007946 */ /* 0x000fea0003800000 */
[----:B------:R-:W-:Y:S01]  /*19f70*/  ISETP.NE.AND P0, PT, R4, 0x2, PT ;  /* 0x000000020400780c */ /* 0x000fe20003f05270 */
[----:B------:R-:W-:Y:S03]  /*19f80*/  BSSY B0, `(.L_x_4253) ;  /* 0x00000a9000007945 */ /* 0x000fe60003800000 */
[----:B------:R-:W-:-:S02]  /*19f90*/  SEL R3, RZ, 0x1, P0 ;  /* 0x00000001ff037807 */ /* 0x000fc40000000000 */
[----:B------:R-:W-:Y:S02]  /*19fa0*/  SEL R10, R4, RZ, P0 ;  /* 0x000000ff040a7207 */ /* 0x000fe40000000000 */
[----:B0-----:R-:W-:-:S05]  /*19fb0*/  LOP3.LUT R9, R8, R3, RZ, 0x3c, !PT ;  /* 0x0000000308097212 */ /* 0x001fca00078e3cff */
        /* <DEDUP_REMOVED lines=27> */
.L_x_4255:
        /* <DEDUP_REMOVED lines=8> */
.L_x_4329:
[----:B------:R-:W-:Y:S05]  /*1a1f0*/  BSYNC B1 ;  /* 0x0000000000017941 */ /* 0x000fea0003800000 */
.L_x_4256:
        /* <DEDUP_REMOVED lines=9> */
.L_x_4259:
[----:B------:R-:W-:Y:S05]  /*1a290*/  BSYNC B1 ;  /* 0x0000000000017941 */ /* 0x000fea0003800000 */
.L_x_4258:
        /* <DEDUP_REMOVED lines=12> */
[----:B0-----:R-:W-:-:S07]  /*1a360*/  VIADD R9, R4, 0xf200 ;  /* 0x0000f20004097836 */ /* 0x001fce0000000000 */
.L_x_4260:
        /* <DEDUP_REMOVED lines=16> */
.L_x_4261:
        /* <DEDUP_REMOVED lines=16> */
.L_x_4262:
        /* <DEDUP_REMOVED lines=13> */
.L_x_4330:
[----:B------:R-:W-:Y:S05]  /*1a640*/  BSYNC B1 ;  /* 0x0000000000017941 */ /* 0x000fea0003800000 */
.L_x_4263:
        /* <DEDUP_REMOVED lines=11> */
.L_x_4266:
[----:B------:R-:W-:Y:S05]  /*1a700*/  BSYNC B1 ;  /* 0x0000000000017941 */ /* 0x000fea0003800000 */
.L_x_4265:
        /* <DEDUP_REMOVED lines=8> */
.L_x_4267:
        /* <DEDUP_REMOVED lines=15> */
.L_x_4268:
        /* <DEDUP_REMOVED lines=15> */
.L_x_4269:
        /* <DEDUP_REMOVED lines=10> */
.L_x_4254:
[----:B------:R-:W-:Y:S05]  /*1aa10*/  BSYNC B0 ;  /* 0x0000000000007941 */ /* 0x000fea0003800000 */
.L_x_4253:
[----:B------:R-:W-:-:S06]  /*1aa20*/  UISETP.NE.AND UP0, UPT, UR39, 0x3, UPT ;  /* 0x000000032700788c */ /* 0x000fcc000bf05270 */
[----:B------:R-:W-:-:S13]  /*1aa30*/  PLOP3.LUT P0, PT, PT, PT, UP0, 0x80, 0x0 ;  /* 0x000000000000781c */ /* 0x000fda0003f0f008 */
[----:B------:R-:W-:Y:S05]  /*1aa40*/  @!P0 BRA `(.L_x_4270) ;  /* 0x0000000000048947 */ /* 0x000fea0003800000 */
[----:B------:R-:W-:Y:S01]  /*1aa50*/  BPT.TRAP 0x1 ;  /* 0x000000040000795c */ /* 0x000fe20000300000 */
.L_x_4270:
        /* <DEDUP_REMOVED lines=8> */
.L_x_4331:
[----:B------:R-:W-:Y:S05]  /*1aae0*/  BSYNC B0 ;  /* 0x0000000000007941 */ /* 0x000fea0003800000 */
.L_x_4271:
[----:B------:R-:W-:Y:S05]  /*1aaf0*/  @!P1 BRA `(.L_x_4273) ;  /* 0x0000000000049947 */ /* 0x000fea0003800000 */
[----:B------:R-:W-:Y:S01]  /*1ab00*/  BPT.TRAP 0x1 ;  /* 0x000000040000795c */ /* 0x000fe20000300000 */
.L_x_4273:
[----:B--2---:R-:W-:Y:S01]  /*1ab10*/  SHF.L.U32 R4, R8, 0x1f, RZ ;  /* 0x0000001f08047819 */ /* 0x004fe200000006ff */
[----:B------:R-:W-:-:S03]  /*1ab20*/  IMAD R0, R0, 0x7800, RZ ;  /* 0x0000780000007824 */ /* 0x000fc600078e02ff */
[----:B------:R-:W2:Y:S02]  /*1ab30*/  SYNCS.PHASECHK.TRANS64.TRYWAIT P0, [R3+URZ+0x33460], R4 ;  /* 0x03346004030075a7 */ /* 0x000ea4000800017f */
[----:B--2---:R-:W-:Y:S05]  /*1ab40*/  @!P0 BRA `(.L_x_4274) ;  /* 0x0000003400e88947 */ /* 0x004fea0003800000 */
.L_x_4332:
        /* <DEDUP_REMOVED lines=157> */
[C---:B------:R-:W-:Y:S02]  /*1b520*/  LOP3.LUT R4, R0.reuse, R3, RZ, 0xfc, !PT ;  /* 0x0000000300047212 */ /* 0x040fe400078efcff */
        /* <DEDUP_REMOVED lines=22> */
.L_x_4275:
[----:B0-----:R-:W0:Y:S01]  /*1b690*/  S2R R0, SR_TID.X ;  /* 0x0000000000007919 */ /* 0x001e220000002100 */
[----:B--2--5:R2:W-:Y:S01]  /*1b6a0*/  SYNCS.ARRIVE.TRANS64.A1T0 RZ, [R3+URZ+0x33450], RZ ;  /* 0x033450ff03ff79a7 */ /* 0x0245e2000810003f */
[----:B------:R3:W5:Y:S01]  /*1b6b0*/  LDL R8, [R1+0x10] ;  /* 0x0000100001087983 */ /* 0x0007620000100800 */
[----:B0-----:R-:W-:-:S03]  /*1b6c0*/  LOP3.LUT R4, R0, 0x7f, RZ, 0xc0, !PT ;  /* 0x0000007f00047812 */ /* 0x001fc600078ec0ff */
[----:B------:R-:W4:Y:S01]  /*1b6d0*/  LDL R0, [R1+0x1c] ;  /* 0x00001c0001007983 */ /* 0x000f220000100800 */
[----:B------:R-:W-:Y:S01]  /*1b6e0*/  BAR.SYNC.DEFER_BLOCKING 0x2, 0x80 ;  /* 0x0082000000007b1d */ /* 0x000fe20000010000 */
[----:B------:R-:W-:-:S13]  /*1b6f0*/  ISETP.NE.AND P0, PT, R4, RZ, PT ;  /* 0x000000ff0400720c */ /* 0x000fda0003f05270 */
[----:B--2---:R-:W-:-:S05]  /*1b700*/  @!P0 VIADD R3, R3, 0x33480 ;  /* 0x0003348003038836 */ /* 0x004fca0000000000 */
[----:B------:R-:W-:-:S04]  /*1b710*/  @!P0 PRMT R3, RZ, 0x654, R3 ;  /* 0x00000654ff038816 */ /* 0x000fc80000000003 */
[----:B------:R3:W-:Y:S01]  /*1b720*/  @!P0 SYNCS.ARRIVE.TRANS64.RED.A1T0 RZ, [R3+URZ], RZ ;  /* 0x000000ff03ff89a7 */ /* 0x0007e2000810043f */
[C---:B----4-:R-:W-:Y:S01]  /*1b730*/  ISETP.GT.AND P0, PT, R2.reuse, R0, PT ;  /* 0x000000000200720c */ /* 0x050fe20003f04270 */
[----:B------:R-:W-:Y:S01]  /*1b740*/  VIADD R2, R2, 0xffffffff ;  /* 0xffffffff02027836 */ /* 0x000fe20000000000 */
[----:B------:R3:W5:Y:S11]  /*1b750*/  LDL R0, [R1+0x8] ;  /* 0x0000080001007983 */ /* 0x0007760000100800 */
[----:B---3--:R-:W-:Y:S05]  /*1b760*/  @P0 BRA `(.L_x_4276) ;  /* 0xffffffe400f40947 */ /* 0x008fea000383ffff */
.L_x_4252:
        /* <DEDUP_REMOVED lines=18> */
.L_x_4278:
[----:B------:R-:W-:Y:S05]  /*1b890*/  BSYNC B0 ;  /* 0x0000000000007941 */ /* 0x000fea0003800000 */
.L_x_4277:
[----:B------:R-:W-:-:S06]  /*1b8a0*/  UISETP.NE.AND UP0, UPT, UR39, 0x3, UPT ;  /* 0x000000032700788c */ /* 0x000fcc000bf05270 */
[----:B------:R-:W-:-:S13]  /*1b8b0*/  PLOP3.LUT P1, PT, PT, PT, UP0, 0x80, 0x0 ;  /* 0x000000000000781c */ /* 0x000fda0003f2f008 */
[----:B------:R-:W-:Y:S05]  /*1b8c0*/  @!P1 BRA `(.L_x_4279) ;  /* 0x0000000000049947 */ /* 0x000fea0003800000 */
[----:B------:R-:W-:Y:S01]  /*1b8d0*/  BPT.TRAP 0x1 ;  /* 0x000000040000795c */ /* 0x000fe20000300000 */
.L_x_4279:
        /* <DEDUP_REMOVED lines=10> */
.L_x_4333:
[----:B------:R-:W-:Y:S05]  /*1b980*/  BSYNC B0 ;  /* 0x0000000000007941 */ /* 0x000fea0003800000 */
.L_x_4280:
[----:B------:R-:W-:Y:S05]  /*1b990*/  @!P2 BRA `(.L_x_4282) ;  /* 0x000000000004a947 */ /* 0x000fea0003800000 */
[----:B------:R-:W-:Y:S01]  /*1b9a0*/  BPT.TRAP 0x1 ;  /* 0x000000040000795c */ /* 0x000fe20000300000 */
.L_x_4282:
[----:B------:R-:W1:Y:S02]  /*1b9b0*/  LDL R2, [R1+0x10] ;  /* 0x0000100001027983 */ /* 0x000e640000100800 */
[----:B-1----:R-:W-:-:S04]  /*1b9c0*/  SHF.L.U32 R3, R2, 0x1f, RZ ;  /* 0x0000001f02037819 */ /* 0x002fc800000006ff */
[----:B------:R-:W1:Y:S02]  /*1b9d0*/  SYNCS.PHASECHK.TRANS64.TRYWAIT P1, [R0+URZ+0x33460], R3 ;  /* 0x03346003000075a7 */ /* 0x000e64000802017f */
[----:B-1----:R-:W-:Y:S05]  /*1b9e0*/  @!P1 BRA `(.L_x_4283) ;  /* 0x0000002800689947 */ /* 0x002fea0003800000 */
.L_x_4334:
[----:B------:R-:W2:Y:S04]  /*1b9f0*/  LDL R2, [R1+0x8] ;  /* 0x0000080001027983 */ /* 0x000ea80000100800 */
[----:B------:R-:W1:Y:S04]  /*1ba00*/  LDL R17, [R1+0x4] ;  /* 0x0000040001117983 */ /* 0x000e680000100800 */
[----:B------:R-:W3:Y:S01]  /*1ba10*/  LDL R15, [R1] ;  /* 0x00000000010f7983 */ /* 0x000ee20000100800 */
[----:B------:R-:W-:Y:S05]  /*1ba20*/  WARPSYNC.ALL ;  /* 0x0000000000007948 */ /* 0x000fea0003800000 */
[----:B--2---:R-:W-:-:S04]  /*1ba30*/  IMAD R2, R2, 0x7800, RZ ;  /* 0x0000780002027824 */ /* 0x004fc800078e02ff */
[C---:B------:R-:W-:Y:S01]  /*1ba40*/  VIADD R13, R2.reuse, 0x2800 ;  /* 0x00002800020d7836 */ /* 0x040fe20000000000 */
[C---:B-1----:R-:W-:Y:S01]  /*1ba50*/  LOP3.LUT R3, R2.reuse, R17, RZ, 0xfc, !PT ;  /* 0x0000001102037212 */ /* 0x042fe200078efcff */
[C---:B------:R-:W-:Y:S02]  /*1ba60*/  VIADD R20, R2.reuse, 0x5000 ;  /* 0x0000500002147836 */ /* 0x040fe40000000000 */
[----:B------:R-:W-:Y:S02]  /*1ba70*/  VIADD R12, R2, 0x1000 ;  /* 0x00001000020c7836 */ /* 0x000fe40000000000 */
[----:B------:R-:W-:Y:S01]  /*1ba80*/  IMAD.IADD R4, R18, 0x1, R3 ;  /* 0x0000000112047824 */ /* 0x000fe200078e0203 */
[C---:B---3--:R-:W-:Y:S01]  /*1ba90*/  LOP3.LUT R3, R2.reuse, R15, RZ, 0xfc, !PT ;  /* 0x0000000f02037212 */ /* 0x048fe200078efcff */
[----:B------:R-:W-:-:S04]  /*1baa0*/  VIADD R14, R2, 0x1800 ;  /* 0x00001800020e7836 */ /* 0x000fc80000000000 */
[----:B0-----:R-:W0:Y:S01]  /*1bab0*/  LDSM.16.MT88.4 R4, [R4+0xf200] ;  /* 0x00f200000404783b */ /* 0x001e220000004200 */
        /* <DEDUP_REMOVED lines=43> */
[----:B------:R-:W-:Y:S01]  /*1bd70*/  IMAD.MOV.U32 R5, RZ, RZ, R17 ;  /* 0x000000ffff057224 */ /* 0x000fe200078e0011 */
[--C-:B------:R-:W-:Y:S01]  /*1bd80*/  PRMT R10, R6, 0x6420, R7.reuse ;  /* 0x00006420060a7816 */ /* 0x100fe20000000007 */
[----:B------:R-:W-:Y:S01]  /*1bd90*/  VIADD R17, R2, 0x2000 ;  /* 0x0000200002117836 */ /* 0x000fe20000000000 */
[----:B------:R-:W-:-:S04]  /*1bda0*/  PRMT R11, R6, 0x7531, R7 ;  /* 0x00007531060b7816 */ /* 0x000fc80000000007 */
[----:B------:R-:W-:-:S05]  /*1bdb0*/  LOP3.LUT R4, R17, R15, RZ, 0xfc, !PT ;  /* 0x0000000f11047212 */ /* 0x000fca00078efcff */
[----:B------:R-:W-:-:S05]  /*1bdc0*/  IMAD.IADD R4, R19, 0x1, R4 ;  /* 0x0000000113047824 */ /* 0x000fca00078e0204 */
[----:B------:R0:W-:Y:S02]  /*1bdd0*/  STSM.16.M88.4 [R4], R8 ;  /* 0x0000000804007844 */ /* 0x0001e40000000200 */
[----:B0-----:R-:W-:Y:S02]  /*1bde0*/  IMAD.MOV.U32 R11, RZ, RZ, R15 ;  /* 0x000000ffff0b7224 */ /* 0x001fe400078e000f */
[----:B------:R-:W-:Y:S02]  /*1bdf0*/  IMAD.MOV.U32 R10, RZ, RZ, R5 ;  /* 0x000000ffff0a7224 */ /* 0x000fe400078e0005 */
        /* <DEDUP_REMOVED lines=8> */
[----:B------:R-:W-:Y:S01]  /*1be80*/  IMAD.MOV.U32 R13, RZ, RZ, R11 ;  /* 0x000000ffff0d7224 */ /* 0x000fe200078e000b */
[C-C-:B------:R-:W-:Y:S02]  /*1be90*/  PRMT R10, R6.reuse, 0x6420, R7.reuse ;  /* 0x00006420060a7816 */ /* 0x140fe40000000007 */
[----:B------:R-:W-:Y:S01]  /*1bea0*/  PRMT R11, R6, 0x7531, R7 ;  /* 0x00007531060b7816 */ /* 0x000fe20000000007 */
[----:B------:R-:W-:Y:S01]  /*1beb0*/  IMAD.IADD R4, R19, 0x1, R4 ;  /* 0x0000000113047824 */ /* 0x000fe200078e0204 */
[----:B------:R-:W-:-:S02]  /*1bec0*/  LOP3.LUT R12, R12, R5, RZ, 0xfc, !PT ;  /* 0x000000050c0c7212 */ /* 0x000fc400078efcff */
[----:B------:R-:W-:Y:S02]  /*1bed0*/  LOP3.LUT R3, R3, R13, RZ, 0xfc, !PT ;  /* 0x0000000d03037212 */ /* 0x000fe400078efcff */
[----:B------:R0:W-:Y:S03]  /*1bee0*/  STSM.16.M88.4 [R4], R8 ;  /* 0x0000000804007844 */ /* 0x0001e60000000200 */
[----:B------:R-:W-:Y:S02]  /*1bef0*/  IMAD.IADD R3, R19, 0x1, R3 ;  /* 0x0000000113037824 */ /* 0x000fe400078e0203 */
        /* <DEDUP_REMOVED lines=26> */
[C-C-:B-1----:R-:W-:Y:S02]  /*1c0a0*/  PRMT R8, R4.reuse, 0x6420, R5.reuse ;  /* 0x0000642004087816 */ /* 0x142fe40000000005 */
[----:B------:R-:W-:Y:S01]  /*1c0b0*/  PRMT R9, R4, 0x7531, R5 ;  /* 0x0000753104097816 */ /* 0x000fe20000000005 */
[----:B------:R-:W-:Y:S01]  /*1c0c0*/  IMAD.MOV.U32 R5, RZ, RZ, R11 ;  /* 0x000000ffff057224 */ /* 0x000fe200078e000b */
[C-C-:B------:R-:W-:Y:S02]  /*1c0d0*/  PRMT R10, R6.reuse, 0x6420, R7.reuse ;  /* 0x00006420060a7816 */ /* 0x140fe40000000007 */
[----:B------:R-:W-:Y:S02]  /*1c0e0*/  PRMT R11, R6, 0x7531, R7 ;  /* 0x00007531060b7816 */ /* 0x000fe40000000007 */
[----:B------:R-:W-:-:S05]  /*1c0f0*/  LOP3.LUT R4, R3, R5, RZ, 0xfc, !PT ;  /* 0x0000000503047212 */ /* 0x000fca00078efcff */
[----:B------:R-:W-:-:S05]  /*1c100*/  IMAD.IADD R4, R19, 0x1, R4 ;  /* 0x0000000113047824 */ /* 0x000fca00078e0204 */
[----:B------:R0:W-:Y:S02]  /*1c110*/  STSM.16.M88.4 [R4], R8 ;  /* 0x0000000804007844 */ /* 0x0001e40000000200 */
[----:B0-----:R-:W-:Y:S02]  /*1c120*/  IMAD.IADD R4, R18, 0x1, R14 ;  /* 0x0000000112047824 */ /* 0x001fe400078e020e */
[----:B------:R-:W-:-:S04]  /*1c130*/  IMAD.MOV.U32 R14, RZ, RZ, R5 ;  /* 0x000000ffff0e7224 */ /* 0x000fc800078e0005 */
        /* <DEDUP_REMOVED lines=23> */
[C---:B------:R-:W-:Y:S02]  /*1c2b0*/  VIADD R3, R2.reuse, 0x6800 ;  /* 0x0000680002037836 */ /* 0x040fe40000000000 */
        /* <DEDUP_REMOVED lines=13> */
[----:B------:R-:W-:-:S02]  /*1c390*/  LOP3.LUT R17, R17, R15, RZ, 0xfc, !PT ;  /* 0x0000000f11117212 */ /* 0x000fc400078efcff */
[----:B------:R-:W-:Y:S02]  /*1c3a0*/  LOP3.LUT R12, R12, R15, RZ, 0xfc, !PT ;  /* 0x0000000f0c0c7212 */ /* 0x000fe400078efcff */
        /* <DEDUP_REMOVED lines=35> */
.L_x_4284:
        /* <DEDUP_REMOVED lines=14> */
.L_x_4227:
[----:B------:R-:W-:Y:S05]  /*1c6c0*/  BSYNC B7 ;  /* 0x0000000000077941 */ /* 0x000fea0003800000 */
.L_x_4225:
[----:B------:R-:W-:-:S13]  /*1c6d0*/  LOP3.LUT P0, RZ, R16, 0x2, RZ, 0xc0, !PT ;  /* 0x0000000210ff7812 */ /* 0x000fda000780c0ff */
[----:B------:R-:W-:Y:S05]  /*1c6e0*/  @!P0 BRA `(.L_x_4285) ;  /* 0x0000000000348947 */ /* 0x000fea0003800000 */
[----:B------:R-:W3:Y:S08]  /*1c6f0*/  S2UR UR5, SR_CgaCtaId ;  /* 0x00000000000579c3 */ /* 0x000ef00000008800 */
[----:B------:R-:W-:Y:S06]  /*1c700*/  BAR.SYNC.DEFER_BLOCKING 0x5, 0x180 ;  /* 0x0146000000007b1d */ /* 0x000fec0000010000 */
[----:B------:R-:W-:-:S02]  /*1c710*/  UMOV UR4, 0x400 ;  /* 0x0000040000047882 */ /* 0x000fc40000000000 */
[----:B---3--:R-:W-:-:S06]  /*1c720*/  ULEA UR4, UR5, UR4, 0x18 ;  /* 0x0000000405047291 */ /* 0x008fcc000f8ec03f */
[----:B------:R-:W-:-:S05]  /*1c730*/  IMAD.U32 R18, RZ, RZ, UR4 ;  /* 0x00000004ff127e24 */ /* 0x000fca000f8e00ff */
[----:B------:R-:W3:Y:S04]  /*1c740*/  LDS.128 R4, [R18+0x334d0] ;  /* 0x0334d00012047984 */ /* 0x000ee80000000c00 */
[----:B---3--:R3:W-:Y:S01]  /*1c750*/  STL.64 [R1+0x20], R4 ;  /* 0x0000200401007387 */ /* 0x0087e20000100a00 */
[----:B------:R-:W-:Y:S02]  /*1c760*/  IMAD.MOV.U32 R2, RZ, RZ, R7 ;  /* 0x000000ffff027224 */ /* 0x000fe400078e0007 */
[----:B-12---:R-:W-:-:S03]  /*1c770*/  IMAD.MOV.U32 R0, RZ, RZ, R6 ;  /* 0x000000ffff007224 */ /* 0x006fc600078e0006 */
[----:B------:R-:W-:Y:S02]  /*1c780*/  R2UR UR44, R2 ;  /* 0x00000000022c72ca */ /* 0x000fe400000e0000 */
[----:B------:R-:W-:Y:S01]  /*1c790*/  R2UR UR36, R0 ;  /* 0x00000000002472ca */ /* 0x000fe200000e0000 */
[----:B------:R-:W-:Y:S06]  /*1c7a0*/  BAR.ARV 0x4, 0x180 ;  /* 0x0106000000007b1d */ /* 0x000fec0000002000 */
[----:B------:R-:W-:Y:S08]  /*1c7b0*/  BRA `(.L_x_4286) ;  /* 0x0000000800d07947 */ /* 0x000ff00003800000 */
.L_x_4285:
[----:B------:R-:W0:Y:S01]  /*1c7c0*/  S2R R2, SR_TID.X ;  /* 0x0000000000027919 */ /* 0x000e220000002100 */
[----:B------:R-:W-:Y:S01]  /*1c7d0*/  ULDC UR4, c[0x0][0xc3c] ;  /* 0x00030f0000047ab9 */ /* 0x000fe20000000800 */
[----:B-12---:R-:W2:Y:S01]  /*1c7e0*/  LDL.LU R0, [R1+0x20] ;  /* 0x0000200001007983 */ /* 0x006ea20000300800 */
        /* <DEDUP_REMOVED lines=25> */
[----:B------:R-:W1:Y:S02]  /*1c980*/  SHFL.UP PT, R2, R3, 0x8, RZ ;  /* 0x0500000003027989 */ /* 0x000e6400000e00ff */
[----:B-1----:R-:W-:-:S05]  /*1c990*/  SEL R2, R2, RZ, P4 ;  /* 0x000000ff02027207 */ /* 0x002fca0002000000 */
[----:B------:R-:W-:-:S05]  /*1c9a0*/  IMAD.IADD R6, R3, 0x1, R2 ;  /* 0x0000000103067824 */ /* 0x000fca00078e0202 */
        /* <DEDUP_REMOVED lines=10> */
.L_x_4291:
        /* <DEDUP_REMOVED lines=14> */
.L_x_4290:
[----:B------:R-:W-:Y:S05]  /*1cb30*/  BSYNC B0 ;  /* 0x0000000000007941 */ /* 0x000fea0003800000 */
.L_x_4289:
        /* <DEDUP_REMOVED lines=21> */
.L_x_4287:
        /* <DEDUP_REMOVED lines=20> */
[----:B------:R0:W1:Y:S02]  /*1cdd0*/  SHFL.IDX PT, R2, R8, R2, 0x1f ;  /* 0x00001f0208027589 */ /* 0x00006400000e0000 */
.L_x_4292:
[----:B------:R-:W2:Y:S01]  /*1cde0*/  I2F.RP R3, R10 ;  /* 0x0000000a00037306 */ /* 0x000ea20000209400 */
[----:B01----:R-:W-:-:S04]  /*1cdf0*/  IMAD R8, R2, R4, R7 ;  /* 0x0000000402087224 */ /* 0x003fc800078e0207 */
[----:B------:R-:W-:Y:S01]  /*1ce00*/  IMAD.IADD R0, R0, 0x1, -R8 ;  /* 0x0000000100007824 */ /* 0x000fe200078e0a08 */
[----:B------:R0:W-:Y:S02]  /*1ce10*/  STL [R1+0x20], R8 ;  /* 0x0000200801007387 */ /* 0x0001e40000100800 */
[----:B--2---:R-:W1:Y:S02]  /*1ce20*/  MUFU.RCP R3, R3 ;  /* 0x0000000300037308 */ /* 0x004e640000001000 */
[----:B-1----:R-:W-:-:S06]  /*1ce30*/  VIADD R3, R3, 0xffffffe ;  /* 0x0ffffffe03037836 */ /* 0x002fcc0000000000 */
[----:B------:R-:W1:Y:S02]  /*1ce40*/  F2I.FTZ.U32.TRUNC.NTZ R3, R3 ;  /* 0x0000000300037305 */ /* 0x000e64000021f000 */
[----:B-1----:R-:W-:-:S04]  /*1ce50*/  IMAD.MOV R2, RZ, RZ, -R3 ;  /* 0x000000ffff027224 */ /* 0x002fc800078e0a03 */
        /* <DEDUP_REMOVED lines=24> */
[----:B0-----:R-:W-:-:S04]  /*1cfe0*/  IABS R8, R4 ;  /* 0x0000000400087213 */ /* 0x001fc80000000000 */
        /* <DEDUP_REMOVED lines=30> */
.L_x_4288:
[----:B------:R1:W-:Y:S01]  /*1d1d0*/  STL [R1+0x20], R0 ;  /* 0x0000200001007387 */ /* 0x0003e20000100800 */
[----:B------:R-:W-:Y:S01]  /*1d1e0*/  ULDC UR44, c[0x0][0xc3c] ;  /* 0x00030f00002c7ab9 */ /* 0x000fe20000000800 */
[----:B------:R-:W-:Y:S02]  /*1d1f0*/  UMOV UR36, URZ ;  /* 0x0000003f00247c82 */ /* 0x000fe40008000000 */
[----:B------:R1:W-:Y:S03]  /*1d200*/  STL [R1+0x24], RZ ;  /* 0x000024ff01007387 */ /* 0x0003e60000100800 */
.L_x_4293:
[----:B------:R-:W2:Y:S04]  /*1d210*/  LDL R3, [R1+0x20] ;  /* 0x0000200001037983 */ /* 0x000ea80000100800 */
[----:B------:R-:W3:Y:S01]  /*1d220*/  LDL R2, [R1+0x24] ;  /* 0x0000240001027983 */ /* 0x000ee20000100800 */
[----:B------:R-:W-:Y:S02]  /*1d230*/  IMAD.U32 R6, RZ, RZ, UR36 ;  /* 0x00000024ff067e24 */ /* 0x000fe4000f8e00ff */
[----:B------:R-:W-:Y:S01]  /*1d240*/  IMAD.U32 R7, RZ, RZ, UR44 ;  /* 0x0000002cff077e24 */ /* 0x000fe2000f8e00ff */
[----:B01----:R-:W0:Y:S02]  /*1d250*/  S2R R0, SR_TID.X ;  /* 0x0000000000007919 */ /* 0x003e240000002100 */
[----:B0-----:R-:W-:Y:S01]  /*1d260*/  LOP3.LUT R0, R0, 0x1f, RZ, 0xc0, !PT ;  /* 0x0000001f00007812 */ /* 0x001fe200078ec0ff */
[----:B------:R-:W-:Y:S03]  /*1d270*/  BAR.SYNC.DEFER_BLOCKING 0x4, 0x180 ;  /* 0x0106000000007b1d */ /* 0x000fe60000010000 */
[----:B------:R-:W-:-:S13]  /*1d280*/  ISETP.NE.AND P0, PT, R0, RZ, PT ;  /* 0x000000ff0000720c */ /* 0x000fda0003f05270 */
[----:B------:R-:W-:Y:S01]  /*1d290*/  @!P0 MOV R0, 0x400 ;  /* 0x0000040000008802 */ /* 0x000fe20000000f00 */
[----:B--2---:R-:W-:Y:S02]  /*1d2a0*/  IMAD.MOV.U32 R4, RZ, RZ, R3 ;  /* 0x000000ffff047224 */ /* 0x004fe400078e0003 */
[----:B------:R-:W0:Y:S01]  /*1d2b0*/  @!P0 S2R R3, SR_CgaCtaId ;  /* 0x0000000000038919 */ /* 0x000e220000008800 */
[----:B---3--:R-:W-:Y:S01]  /*1d2c0*/  IMAD.MOV.U32 R5, RZ, RZ, R2 ;  /* 0x000000ffff057224 */ /* 0x008fe200078e0002 */
[----:B0-----:R-:W-:-:S05]  /*1d2d0*/  @!P0 LEA R18, R3, R0, 0x18 ;  /* 0x0000000003128211 */ /* 0x001fca00078ec0ff */
[----:B------:R1:W-:Y:S01]  /*1d2e0*/  @!P0 STS.128 [R18+0x334d0], R4 ;  /* 0x0334d00412008388 */ /* 0x0003e20000000c00 */
[----:B------:R-:W-:Y:S06]  /*1d2f0*/  BAR.ARV 0x5, 0x180 ;  /* 0x0146000000007b1d */ /* 0x000fec0000002000 */
.L_x_4286:
[----:B------:R-:W-:Y:S02]  /*1d300*/  ULDC UR4, c[0x0][0xc3c] ;  /* 0x00030f0000047ab9 */ /* 0x000fe40000000800 */
[----:B------:R-:W-:-:S06]  /*1d310*/  UISETP.GE.AND UP0, UPT, UR44, UR4, UPT ;  /* 0x000000042c00728c */ /* 0x000fcc000bf06270 */
[----:B------:R-:W-:-:S13]  /*1d320*/  PLOP3.LUT P0, PT, PT, PT, UP0, 0x80, 0x0 ;  /* 0x000000000000781c */ /* 0x000fda0003f0f008 */
[----:B------:R-:W-:Y:S05]  /*1d330*/  @!P0 BRA `(.L_x_4294) ;  /* 0xffffffa400dc8947 */ /* 0x000fea000383ffff */
.L_x_4215:
[----:B------:R-:W2:Y:S01]  /*1d340*/  LDL.LU R0, [R1+0x30] ;  /* 0x0000300001007983 */ /* 0x000ea20000300800 */
[----:B------:R-:W-:Y:S01]  /*1d350*/  BSSY B0, `(.L_x_4295) ;  /* 0x000000b000007945 */ /* 0x000fe20003800000 */
[----:B01-3--:R-:W0:Y:S01]  /*1d360*/  S2R R5, SR_CgaCtaId ;  /* 0x0000000000057919 */ /* 0x00be220000008800 */
        /* <DEDUP_REMOVED lines=9> */
.L_x_4335:
[----:B------:R-:W-:Y:S05]  /*1d400*/  BSYNC B0 ;  /* 0x0000000000007941 */ /* 0x000fea0003800000 */
.L_x_4295:
[----:B------:R-:W-:-:S03]  /*1d410*/  UMOV UR4, 0xffffffff ;  /* 0xffffffff00047882 */ /* 0x000fc60000000000 */
[----:B------:R-:W-:Y:S05]  /*1d420*/  BRA.DIV UR4, `(.L_x_4297) ;  /* 0x0000001204007947 */ /* 0x000fea000b800000 */
[----:B------:R-:W1:Y:S02]  /*1d430*/  S2R R2, SR_TID.X ;  /* 0x0000000000027919 */ /* 0x000e640000002100 */
[----:B-1----:R-:W-:-:S04]  /*1d440*/  SHF.R.U32.HI R2, RZ, 0x5, R2 ;  /* 0x00000005ff027819 */ /* 0x002fc80000011602 */
[----:B------:R-:W-:-:S05]  /*1d450*/  LOP3.LUT R2, R2, 0x3, RZ, 0xc0, !PT ;  /* 0x0000000302027812 */ /* 0x000fca00078ec0ff */
[----:B------:R1:W2:Y:S02]  /*1d460*/  SHFL.IDX PT, R14, R2, RZ, 0x1f ;  /* 0x00001fff020e7589 */ /* 0x0002a400000e0000 */
.L_x_4338:
[----:B--2---:R-:W-:Y:S01]  /*1d470*/  ISETP.NE.AND P0, PT, R14, RZ, PT ;  /* 0x000000ff0e00720c */ /* 0x004fe20003f05270 */
[----:B------:R-:W-:-:S12]  /*1d480*/  BSSY B0, `(.L_x_4298) ;  /* 0x000002e000007945 */ /* 0x000fd80003800000 */
[----:B------:R-:W-:Y:S05]  /*1d490*/  @P0 BRA `(.L_x_4299) ;  /* 0x0000000000b00947 */ /* 0x000fea0003800000 */
[----:B------:R-:W-:-:S03]  /*1d4a0*/  UMOV UR4, 0xffffffff ;  /* 0xffffffff00047882 */ /* 0x000fc60000000000 */
[----:B------:R-:W-:Y:S05]  /*1d4b0*/  BRA.DIV UR4, `(.L_x_4300) ;  /* 0x0000001204107947 */ /* 0x000fea000b800000 */
[----:B------:R-:W-:-:S13]  /*1d4c0*/  ELECT P6, URZ, PT ;  /* 0x00000000003f782f */ /* 0x000fda00038c0000 */
.L_x_4341:
[----:B------:R-:W-:Y:S05]  /*1d4d0*/  @!P6 BRA `(.L_x_4299) ;  /* 0x0000000000a0e947 */ /* 0x000fea0003800000 */
[----:B------:R-:W-:-:S06]  /*1d4e0*/  ULOP3.LUT UR4, UR38, 0x2, URZ, 0xfc, !UPT ;  /* 0x0000000226047892 */ /* 0x000fcc000f8efc3f */
[----:B-1----:R-:W-:-:S05]  /*1d4f0*/  IMAD.U32 R2, RZ, RZ, UR4 ;  /* 0x00000004ff027e24 */ /* 0x002fca000f8e00ff */
[----:B------:R-:W-:-:S13]  /*1d500*/  ISETP.NE.AND P0, PT, R2, 0x3, PT ;  /* 0x000000030200780c */ /* 0x000fda0003f05270 */
[----:B------:R-:W-:Y:S05]  /*1d510*/  @!P0 BRA `(.L_x_4301) ;  /* 0x0000000000048947 */ /* 0x000fea0003800000 */
[----:B------:R-:W-:Y:S01]  /*1d520*/  BPT.TRAP 0x1 ;  /* 0x000000040000795c */ /* 0x000fe20000300000 */
.L_x_4301:
        /* <DEDUP_REMOVED lines=14> */
.L_x_4342:
[----:B------:R-:W1:Y:S02]  /*1d610*/  SYNCS.PHASECHK.TRANS64.TRYWAIT P1, [R7+URZ], R2 ;  /* 0x00000002070075a7 */ /* 0x000e64000802017f */
[----:B-1----:R-:W-:Y:S05]  /*1d620*/  @!P1 BRA `(.L_x_4303) ;  /* 0x0000000c00e89947 */ /* 0x002fea0003800000 */
.L_x_4343:
[----:B------:R-:W-:Y:S05]  /*1d630*/  @!P0 BRA `(.L_x_4304) ;  /* 0x0000000000048947 */ /* 0x000fea0003800000 */
[----:B------:R-:W-:Y:S01]  /*1d640*/  BPT.TRAP 0x1 ;  /* 0x000000040000795c */ /* 0x000fe20000300000 */
.L_x_4304:
[----:B------:R-:W2:Y:S02]  /*1d650*/  LDL.LU R4, [R1+0x8] ;  /* 0x0000080001047983 */ /* 0x000ea40000300800 */
[----:B--2---:R-:W-:-:S04]  /*1d660*/  IMAD R4, R4, 0x8, R0 ;  /* 0x0000000804047824 */ /* 0x004fc800078e0200 */
[----:B------:R-:W2:Y:S02]  /*1d670*/  SYNCS.PHASECHK.TRANS64.TRYWAIT P1, [R4+URZ+0x33460], R5 ;  /* 0x03346005040075a7 */ /* 0x000ea4000802017f */
[----:B--2---:R-:W-:Y:S05]  /*1d680*/  @!P1 BRA `(.L_x_4305) ;  /* 0x0000000c00e49947 */ /* 0x004fea0003800000 */
.L_x_4344:
[----:B------:R-:W-:Y:S05]  /*1d690*/  @!P0 BRA `(.L_x_4306) ;  /* 0x0000000000048947 */ /* 0x000fea0003800000 */
[----:B------:R-:W-:Y:S01]  /*1d6a0*/  BPT.TRAP 0x1 ;  /* 0x000000040000795c */ /* 0x000fe20000300000 */
.L_x_4306:
[----:B------:R-:W-:-:S04]  /*1d6b0*/  IMAD R3, R3, 0x8, R0 ;  /* 0x0000000803037824 */ /* 0x000fc800078e0200 */
[----:B------:R-:W3:Y:S02]  /*1d6c0*/  SYNCS.PHASECHK.TRANS64.TRYWAIT P1, [R3+URZ+0x33460], R2 ;  /* 0x03346002030075a7 */ /* 0x000ee4000802017f */
[----:B---3--:R-:W-:Y:S05]  /*1d6d0*/  @!P1 BRA `(.L_x_4307) ;  /* 0x0000000c00e49947 */ /* 0x008fea0003800000 */
.L_x_4345:
[----:B------:R-:W-:Y:S05]  /*1d6e0*/  @!P0 BRA `(.L_x_4308) ;  /* 0x0000000000048947 */ /* 0x000fea0003800000 */
[----:B------:R-:W-:Y:S01]  /*1d6f0*/  BPT.TRAP 0x1 ;  /* 0x000000040000795c */ /* 0x000fe20000300000 */
.L_x_4308:
[----:B------:R-:W4:Y:S02]  /*1d700*/  SYNCS.PHASECHK.TRANS64.TRYWAIT P0, [R4+URZ+0x33480], R5 ;  /* 0x03348005040075a7 */ /* 0x000f24000800017f */
[----:B----4-:R-:W-:Y:S05]  /*1d710*/  @!P0 BRA `(.L_x_4309) ;  /* 0x0000000c00e88947 */ /* 0x010fea0003800000 */
.L_x_4310:
[----:B------:R0:W0:Y:S02]  /*1d720*/  SYNCS.PHASECHK.TRANS64.TRYWAIT P0, [R3+URZ+0x33480], R2 ;  /* 0x03348002030075a7 */ /* 0x000024000800017f */
[----:B0-----:R-:W-:Y:S05]  /*1d730*/  @!P0 NANOSLEEP.SYNCS 0x989680 ;  /* 0x009896800000895d */ /* 0x001fea0003900000 */
[----:B------:R-:W0:Y:S02]  /*1d740*/  @!P0 SYNCS.PHASECHK.TRANS64 P0, [R3+URZ+0x33480], R2 ;  /* 0x03348002030085a7 */ /* 0x000e24000800007f */
[----:B0-----:R-:W-:Y:S05]  /*1d750*/  @!P0 BRA `(.L_x_4310) ;  /* 0xfffffffc00f08947 */ /* 0x001fea000383ffff */
.L_x_4299:
[----:B------:R-:W-:Y:S05]  /*1d760*/  BSYNC B0 ;  /* 0x0000000000007941 */ /* 0x000fea0003800000 */
.L_x_4298:
[----:B------:R-:W-:Y:S05]  /*1d770*/  EXIT ;  /* 0x000000000000794d */ /* 0x000fea0003800000 */
.L_x_4113:
[----:B0-----:R-:W-:-:S04]  /*1d780*/  IMAD.U32 R3, RZ, RZ, UR41 ;  /* 0x00000029ff037e24 */ /* 0x001fc8000f8e00ff */
[----:B------:R0:W1:Y:S03]  /*1d790*/  SYNCS.PHASECHK.TRANS64.TRYWAIT P1, [R3+URZ+0x33400], R0 ;  /* 0x03340000030075a7 */ /* 0x000066000802017f */
[----:B-1----:R-:W-:Y:S05]  /*1d7a0*/  @!P1 NANOSLEEP.SYNCS 0x989680 ;  /* 0x009896800000995d */ /* 0x002fea0003900000 */
[----:B------:R-:W1:Y:S02]  /*1d7b0*/  @!P1 SYNCS.PHASECHK.TRANS64 P1, [R3+URZ+0x33400], R0 ;  /* 0x03340000030095a7 */ /* 0x000e64000802007f */
[----:B-1----:R-:W-:Y:S05]  /*1d7c0*/  @!P1 BRA `(.L_x_4113) ;  /* 0xfffffffc00ec9947 */ /* 0x002fea000383ffff */
[----:B------:R-:W-:Y:S05]  /*1d7d0*/  BRA `(.L_x_4311) ;  /* 0xfffffe4400f07947 */ /* 0x000fea000383ffff */
.L_x_4117:
[----:B-1----:R1:W2:Y:S02]  /*1d7e0*/  SYNCS.PHASECHK.TRANS64.TRYWAIT P1, [R5+URZ+0x33430], R0 ;  /* 0x03343000050075a7 */ /* 0x0022a4000802017f */
[----:B--2---:R-:W-:Y:S05]  /*1d7f0*/  @!P1 NANOSLEEP.SYNCS 0x989680 ;  /* 0x009896800000995d */ /* 0x004fea0003900000 */
[----:B------:R-:W2:Y:S02]  /*1d800*/  @!P1 SYNCS.PHASECHK.TRANS64 P1, [R5+URZ+0x33430], R0 ;  /* 0x03343000050095a7 */ /* 0x000ea4000802007f */
[----:B--2---:R-:W-:Y:S05]  /*1d810*/  @!P1 BRA `(.L_x_4117) ;  /* 0xfffffffc00f09947 */ /* 0x004fea000383ffff */
[----:B------:R-:W-:Y:S05]  /*1d820*/  BRA `(.L_x_4116) ;  /* 0xfffffe48001c7947 */ /* 0x000fea000383ffff */
.L_x_4133:
[----:B-1----:R-:W-:-:S04]  /*1d830*/  IMAD.U32 R8, RZ, RZ, UR6 ;  /* 0x00000006ff087e24 */ /* 0x002fc8000f8e00ff */
[----:B------:R1:W2:Y:S03]  /*1d840*/  SYNCS.PHASECHK.TRANS64.TRYWAIT P1, [R8+URZ+0x33430], R7 ;  /* 0x03343007080075a7 */ /* 0x0002a6000802017f */
[----:B--2---:R-:W-:Y:S05]  /*1d850*/  @!P1 NANOSLEEP.SYNCS 0x989680 ;  /* 0x009896800000995d */ /* 0x004fea0003900000 */
[----:B------:R-:W2:Y:S02]  /*1d860*/  @!P1 SYNCS.PHASECHK.TRANS64 P1, [R8+URZ+0x33430], R7 ;  /* 0x03343007080095a7 */ /* 0x000ea4000802007f */
[----:B--2---:R-:W-:Y:S05]  /*1d870*/  @!P1 BRA `(.L_x_4133) ;  /* 0xfffffffc00ec9947 */ /* 0x004fea000383ffff */
[----:B------:R-:W-:Y:S05]  /*1d880*/  BRA `(.L_x_4130) ;  /* 0xfffffe8c00447947 */ /* 0x000fea000383ffff */
.L_x_4137:
[----:B-1----:R-:W-:-:S04]  /*1d890*/  IMAD.U32 R8, RZ, RZ, UR6 ;  /* 0x00000006ff087e24 */ /* 0x002fc8000f8e00ff */
[----:B------:R1:W2:Y:S03]  /*1d8a0*/  SYNCS.PHASECHK.TRANS64.TRYWAIT P1, [R8+URZ+0x33450], R7 ;  /* 0x03345007080075a7 */ /* 0x0002a6000802017f */
[----:B--2---:R-:W-:Y:S05]  /*1d8b0*/  @!P1 NANOSLEEP.SYNCS 0x989680 ;  /* 0x009896800000995d */ /* 0x004fea0003900000 */
[----:B------:R-:W2:Y:S02]  /*1d8c0*/  @!P1 SYNCS.PHASECHK.TRANS64 P1, [R8+URZ+0x33450], R7 ;  /* 0x03345007080095a7 */ /* 0x000ea4000802007f */
[----:B--2---:R-:W-:Y:S05]  /*1d8d0*/  @!P1 BRA `(.L_x_4137) ;  /* 0xfffffffc00ec9947 */ /* 0x004fea000383ffff */
[----:B------:R-:W-:Y:S05]  /*1d8e0*/  BRA `(.L_x_4134) ;  /* 0xfffffe9800407947 */ /* 0x000fea000383ffff */
.L_x_4155:
[----:B-1----:R-:W-:-:S04]  /*1d8f0*/  IMAD.U32 R3, RZ, RZ, UR6 ;  /* 0x00000006ff037e24 */ /* 0x002fc8000f8e00ff */
[----:B------:R1:W2:Y:S03]  /*1d900*/  SYNCS.PHASECHK.TRANS64.TRYWAIT P1, [R3+URZ+0x33430], R0 ;  /* 0x03343000030075a7 */ /* 0x0002a6000802017f */
[----:B--2---:R-:W-:Y:S05]  /*1d910*/  @!P1 NANOSLEEP.SYNCS 0x989680 ;  /* 0x009896800000995d */ /* 0x004fea0003900000 */
[----:B------:R-:W2:Y:S02]  /*1d920*/  @!P1 SYNCS.PHASECHK.TRANS64 P1, [R3+URZ+0x33430], R0 ;  /* 0x03343000030095a7 */ /* 0x000ea4000802007f */
[----:B--2---:R-:W-:Y:S05]  /*1d930*/  @!P1 BRA `(.L_x_4155) ;  /* 0xfffffffc00ec9947 */ /* 0x004fea000383ffff */
[----:B------:R-:W-:Y:S05]  /*1d940*/  BRA `(.L_x_4152) ;  /* 0xfffffed800987947 */ /* 0x000fea000383ffff */
.L_x_4159:
[----:B-1----:R-:W-:-:S04]  /*1d950*/  IMAD.U32 R3, RZ, RZ, UR6 ;  /* 0x00000006ff037e24 */ /* 0x002fc8000f8e00ff */
[----:B------:R1:W2:Y:S03]  /*1d960*/  SYNCS.PHASECHK.TRANS64.TRYWAIT P1, [R3+URZ+0x33450], R0 ;  /* 0x03345000030075a7 */ /* 0x0002a6000802017f */
[----:B--2---:R-:W-:Y:S05]  /*1d970*/  @!P1 NANOSLEEP.SYNCS 0x989680 ;  /* 0x009896800000995d */ /* 0x004fea0003900000 */
[----:B------:R-:W2:Y:S02]  /*1d980*/  @!P1 SYNCS.PHASECHK.TRANS64 P1, [R3+URZ+0x33450], R0 ;  /* 0x03345000030095a7 */ /* 0x000ea4000802007f */
[----:B--2---:R-:W-:Y:S05]  /*1d990*/  @!P1 BRA `(.L_x_4159) ;  /* 0xfffffffc00ec9947 */ /* 0x004fea000383ffff */
[----:B------:R-:W-:Y:S05]  /*1d9a0*/  BRA `(.L_x_4156) ;  /* 0xfffffee400a07947 */ /* 0x000fea000383ffff */
.L_x_4166:
[----:B-1----:R-:W-:-:S04]  /*1d9b0*/  IMAD.U32 R3, RZ, RZ, UR6 ;  /* 0x00000006ff037e24 */ /* 0x002fc8000f8e00ff */
[----:B------:R1:W2:Y:S03]  /*1d9c0*/  SYNCS.PHASECHK.TRANS64.TRYWAIT P1, [R3+URZ+0x33430], R0 ;  /* 0x03343000030075a7 */ /* 0x0002a6000802017f */
[----:B--2---:R-:W-:Y:S05]  /*1d9d0*/  @!P1 NANOSLEEP.SYNCS 0x989680 ;  /* 0x009896800000995d */ /* 0x004fea0003900000 */
[----:B------:R-:W2:Y:S02]  /*1d9e0*/  @!P1 SYNCS.PHASECHK.TRANS64 P1, [R3+URZ+0x33430], R0 ;  /* 0x03343000030095a7 */ /* 0x000ea4000802007f */
[----:B--2---:R-:W-:Y:S05]  /*1d9f0*/  @!P1 BRA `(.L_x_4166) ;  /* 0xfffffffc00ec9947 */ /* 0x004fea000383ffff */
[----:B------:R-:W-:Y:S05]  /*1da00*/  BRA `(.L_x_4163) ;  /* 0xffffff0800387947 */ /* 0x000fea000383ffff */
.L_x_4170:
[----:B-1----:R-:W-:-:S04]  /*1da10*/  IMAD.U32 R3, RZ, RZ, UR6 ;  /* 0x00000006ff037e24 */ /* 0x002fc8000f8e00ff */
[----:B------:R1:W2:Y:S03]  /*1da20*/  SYNCS.PHASECHK.TRANS64.TRYWAIT P1, [R3+URZ+0x33450], R0 ;  /* 0x03345000030075a7 */ /* 0x0002a6000802017f */
[----:B--2---:R-:W-:Y:S05]  /*1da30*/  @!P1 NANOSLEEP.SYNCS 0x989680 ;  /* 0x009896800000995d */ /* 0x004fea0003900000 */
[----:B------:R-:W2:Y:S02]  /*1da40*/  @!P1 SYNCS.PHASECHK.TRANS64 P1, [R3+URZ+0x33450], R0 ;  /* 0x03345000030095a7 */ /* 0x000ea4000802007f */
[----:B--2---:R-:W-:Y:S05]  /*1da50*/  @!P1 BRA `(.L_x_4170) ;  /* 0xfffffffc00ec9947 */ /* 0x004fea000383ffff */
[----:B------:R-:W-:Y:S05]  /*1da60*/  BRA `(.L_x_4167) ;  /* 0xffffff1400407947 */ /* 0x000fea000383ffff */
.L_x_4184:
[----:B-1----:R-:W-:-:S04]  /*1da70*/  IMAD.U32 R7, RZ, RZ, UR9 ;  /* 0x00000009ff077e24 */ /* 0x002fc8000f8e00ff */
[----:B------:R1:W2:Y:S03]  /*1da80*/  SYNCS.PHASECHK.TRANS64.TRYWAIT P1, [R7+URZ+0x33450], R4 ;  /* 0x03345004070075a7 */ /* 0x0002a6000802017f */
[----:B--2---:R-:W-:Y:S05]  /*1da90*/  @!P1 NANOSLEEP.SYNCS 0x989680 ;  /* 0x009896800000995d */ /* 0x004fea0003900000 */
[----:B------:R-:W2:Y:S02]  /*1daa0*/  @!P1 SYNCS.PHASECHK.TRANS64 P1, [R7+URZ+0x33450], R4 ;  /* 0x03345004070095a7 */ /* 0x000ea4000802007f */
[----:B--2---:R-:W-:Y:S05]  /*1dab0*/  @!P1 BRA `(.L_x_4184) ;  /* 0xfffffffc00ec9947 */ /* 0x004fea000383ffff */
[----:B------:R-:W-:Y:S05]  /*1dac0*/  BRA `(.L_x_4183) ;  /* 0xffffff5000c07947 */ /* 0x000fea000383ffff */
.L_x_4236:
[----:B------:R-:W-:Y:S02]  /*1dad0*/  IMAD.MOV.U32 R13, RZ, RZ, R0 ;  /* 0x000000ffff0d7224 */ /* 0x000fe400078e0000 */
[----:B------:R-:W-:Y:S02]  /*1dae0*/  IMAD.MOV.U32 R12, RZ, RZ, RZ ;  /* 0x000000ffff0c7224 */ /* 0x000fe400078e00ff */
[----:B------:R-:W-:Y:S02]  /*1daf0*/  IMAD.MOV.U32 R11, RZ, RZ, 0x1f ;  /* 0x0000001fff0b7424 */ /* 0x000fe400078e00ff */
[----:B------:R-:W-:-:S07]  /*1db00*/  IMAD.MOV.U32 R15, RZ, RZ, -0x1 ;  /* 0xffffffffff0f7424 */ /* 0x000fce00078e00ff */
[----:B0-----:R-:W-:Y:S05]  /*1db10*/  WARPSYNC.COLLECTIVE R15, `(.L_x_4312) ;  /* 0x000000000f087348 */ /* 0x001fea0003c00000 */
[----:B------:R1:W2:Y:S02]  /*1db20*/  SHFL.IDX P6, R14, R13, R12, R11 ;  /* 0x0000000c0d0e7389 */ /* 0x0002a400000c000b */
[----:B012---:R-:W-:Y:S01]  /*1db30*/  ENDCOLLECTIVE ;  /* 0x000000000000791b */ /* 0x007fe20003800000 */
.L_x_4312:
[----:B------:R-:W-:Y:S05]  /*1db40*/  BRA `(.L_x_4313) ;  /* 0xffffffb000607947 */ /* 0x000fea000383ffff */
.L_x_4238:
[----:B------:R-:W-:Y:S01]  /*1db50*/  BSSY B0, `(.L_x_4314) ;  /* 0x0000006000007945 */ /* 0x000fe20003800000 */
[----:B------:R-:W-:-:S07]  /*1db60*/  IMAD.MOV.U32 R15, RZ, RZ, -0x1 ;  /* 0xffffffffff0f7424 */ /* 0x000fce00078e00ff */
[----:B0-----:R-:W-:Y:S05]  /*1db70*/  WARPSYNC.COLLECTIVE R15, `(.L_x_4315) ;  /* 0x000000000f0c7348 */ /* 0x001fea0003c00000 */
[----:B------:R-:W-:Y:S02]  /*1db80*/  ELECT P6, UR62, PT ;  /* 0x00000000003e782f */ /* 0x000fe400038c0000 */
[----:B------:R-:W-:Y:S01]  /*1db90*/  MOV R14, UR62 ;  /* 0x0000003e000e7c02 */ /* 0x000fe20008000f00 */
[----:B0-----:R-:W-:Y:S10]  /*1dba0*/  ENDCOLLECTIVE ;  /* 0x000000000000791b */ /* 0x001ff40003800000 */
.L_x_4315:
[----:B------:R-:W-:Y:S05]  /*1dbb0*/  BSYNC B0 ;  /* 0x0000000000007941 */ /* 0x000fea0003800000 */
.L_x_4314:
[----:B------:R-:W-:Y:S05]  /*1dbc0*/  BRA `(.L_x_4316) ;  /* 0xffffffb000687947 */ /* 0x000fea000383ffff */
.L_x_4240:
[----:B0-----:R0:W1:Y:S02]  /*1dbd0*/  SYNCS.PHASECHK.TRANS64.TRYWAIT P0, [R4+URZ+0x33480], R3 ;  /* 0x03348003040075a7 */ /* 0x001064000800017f */
[----:B-1----:R-:W-:Y:S05]  /*1dbe0*/  @!P0 NANOSLEEP.SYNCS 0x989680 ;  /* 0x009896800000895d */ /* 0x002fea0003900000 */
[----:B------:R-:W1:Y:S02]  /*1dbf0*/  @!P0 SYNCS.PHASECHK.TRANS64 P0, [R4+URZ+0x33480], R3 ;  /* 0x03348003040085a7 */ /* 0x000e64000800007f */
[----:B-1----:R-:W-:Y:S05]  /*1dc00*/  @!P0 BRA `(.L_x_4240) ;  /* 0xfffffffc00f08947 */ /* 0x002fea000383ffff */
[----:B------:R-:W-:Y:S05]  /*1dc10*/  BRA `(.L_x_4317) ;  /* 0xffffffb000cc7947 */ /* 0x000fea000383ffff */
.L_x_4242:
[----:B-1----:R1:W2:Y:S02]  /*1dc20*/  SYNCS.PHASECHK.TRANS64.TRYWAIT P0, [R4+URZ+0x33440], R3 ;  /* 0x03344003040075a7 */ /* 0x0022a4000800017f */
[----:B--2---:R-:W-:Y:S05]  /*1dc30*/  @!P0 NANOSLEEP.SYNCS 0x989680 ;  /* 0x009896800000895d */ /* 0x004fea0003900000 */
[----:B------:R-:W2:Y:S02]  /*1dc40*/  @!P0 SYNCS.PHASECHK.TRANS64 P0, [R4+URZ+0x33440], R3 ;  /* 0x03344003040085a7 */ /* 0x000ea4000800007f */
[----:B--2---:R-:W-:Y:S05]  /*1dc50*/  @!P0 BRA `(.L_x_4242) ;  /* 0xfffffffc00f08947 */ /* 0x004fea000383ffff */
[----:B------:R-:W-:Y:S05]  /*1dc60*/  BRA `(.L_x_4318) ;  /* 0xffffffb400587947 */ /* 0x000fea000383ffff */
.L_x_4246:
[----:B------:R-:W-:Y:S01]  /*1dc70*/  IMAD.MOV.U32 R7, RZ, RZ, R11 ;  /* 0x000000ffff077224 */ /* 0x000fe200078e000b */
[----:B------:R-:W-:Y:S01]  /*1dc80*/  LOP3.LUT R6, R6, 0x7f, RZ, 0xc0, !PT ;  /* 0x0000007f06067812 */ /* 0x000fe200078ec0ff */
[----:B------:R-:W-:Y:S02]  /*1dc90*/  IMAD.MOV.U32 R13, RZ, RZ, R0 ;  /* 0x000000ffff0d7224 */ /* 0x000fe400078e0000 */
[----:B------:R-:W-:Y:S01]  /*1dca0*/  IMAD.MOV.U32 R12, RZ, RZ, RZ ;  /* 0x000000ffff0c7224 */ /* 0x000fe200078e00ff */
[----:B------:R-:W-:Y:S01]  /*1dcb0*/  SHF.R.U32.HI R3, RZ, 0x2, R6 ;  /* 0x00000002ff037819 */ /* 0x000fe20000011606 */
[----:B------:R-:W-:Y:S02]  /*1dcc0*/  IMAD.MOV.U32 R11, RZ, RZ, 0x1c1f ;  /* 0x00001c1fff0b7424 */ /* 0x000fe400078e00ff */
[----:B------:R-:W-:Y:S02]  /*1dcd0*/  IMAD.MOV.U32 R15, RZ, RZ, -0x1 ;  /* 0xffffffffff0f7424 */ /* 0x000fe400078e00ff */
[----:B------:R-:W-:-:S02]  /*1dce0*/  IMAD R2, R8, UR42, RZ ;  /* 0x0000002a08027c24 */ /* 0x000fc4000f8e02ff */
[----:B------:R-:W-:-:S07]  /*1dcf0*/  IMAD.IADD R3, R3, 0x1, R7 ;  /* 0x0000000103037824 */ /* 0x000fce00078e0207 */
[----:B-----5:R-:W-:Y:S05]  /*1dd00*/  WARPSYNC.COLLECTIVE R15, `(.L_x_4319) ;  /* 0x000000000f087348 */ /* 0x020fea0003c00000 */
[----:B------:R0:W1:Y:S02]  /*1dd10*/  SHFL.IDX P6, R14, R13, R12, R11 ;  /* 0x0000000c0d0e7389 */ /* 0x00006400000c000b */
[----:B01---5:R-:W-:Y:S01]  /*1dd20*/  ENDCOLLECTIVE ;  /* 0x000000000000791b */ /* 0x023fe20003800000 */
.L_x_4319:
[----:B------:R-:W-:Y:S01]  /*1dd30*/  ISETP.GE.AND P4, PT, R3, R2, PT ;  /* 0x000000020300720c */ /* 0x000fe20003f86270 */
[----:B------:R-:W-:Y:S02]  /*1dd40*/  IMAD.MOV.U32 R13, RZ, RZ, R4 ;  /* 0x000000ffff0d7224 */ /* 0x000fe400078e0004 */
[----:B------:R-:W-:-:S10]  /*1dd50*/  IMAD.MOV.U32 R5, RZ, RZ, R14 ;  /* 0x000000ffff057224 */ /* 0x000fd400078e000e */
[----:B------:R-:W-:Y:S05]  /*1dd60*/  WARPSYNC.COLLECTIVE R15, `(.L_x_4320) ;  /* 0x000000000f087348 */ /* 0x000fea0003c00000 */
[----:B------:R0:W1:Y:S02]  /*1dd70*/  SHFL.IDX P6, R14, R13, R12, R11 ;  /* 0x0000000c0d0e7389 */ /* 0x00006400000c000b */
[----:B01----:R-:W-:Y:S01]  /*1dd80*/  ENDCOLLECTIVE ;  /* 0x000000000000791b */ /* 0x003fe20003800000 */
.L_x_4320:
[----:B------:R-:W-:Y:S02]  /*1dd90*/  IMAD.MOV.U32 R13, RZ, RZ, R0 ;  /* 0x000000ffff0d7224 */ /* 0x000fe400078e0000 */
[----:B------:R-:W-:Y:S02]  /*1dda0*/  IMAD.MOV.U32 R12, RZ, RZ, 0x1 ;  /* 0x00000001ff0c7424 */ /* 0x000fe400078e00ff */
[----:B------:R-:W-:-:S07]  /*1ddb0*/  IMAD.MOV.U32 R6, RZ, RZ, R14 ;  /* 0x000000ffff067224 */ /* 0x000fce00078e000e */
[----:B------:R-:W-:Y:S05]  /*1ddc0*/  WARPSYNC.COLLECTIVE R15, `(.L_x_4321) ;  /* 0x000000000f087348 */ /* 0x000fea0003c00000 */
[----:B------:R0:W1:Y:S02]  /*1ddd0*/  SHFL.IDX P6, R14, R13, R12, R11 ;  /* 0x0000000c0d0e7389 */ /* 0x00006400000c000b */
[----:B01----:R-:W-:Y:S01]  /*1dde0*/  ENDCOLLECTIVE ;  /* 0x000000000000791b */ /* 0x003fe20003800000 */
.L_x_4321:
        /* <DEDUP_REMOVED lines=16> */
.L_x_4322:
[----:B------:R-:W-:Y:S02]  /*1def0*/  IMAD.MOV.U32 R13, RZ, RZ, R0 ;  /* 0x000000ffff0d7224 */ /* 0x000fe400078e0000 */
[----:B------:R-:W-:Y:S02]  /*1df00*/  IMAD.MOV.U32 R12, RZ, RZ, 0x2 ;  /* 0x00000002ff0c7424 */ /* 0x000fe400078e00ff */
[----:B------:R-:W-:-:S07]  /*1df10*/  IMAD.MOV.U32 R6, RZ, RZ, R14 ;  /* 0x000000ffff067224 */ /* 0x000fce00078e000e */
[----:B------:R-:W-:Y:S05]  /*1df20*/  WARPSYNC.COLLECTIVE R15, `(.L_x_4323) ;  /* 0x000000000f087348 */ /* 0x000fea0003c00000 */
[----:B------:R0:W1:Y:S02]  /*1df30*/  SHFL.IDX P6, R14, R13, R12, R11 ;  /* 0x0000000c0d0e7389 */ /* 0x00006400000c000b */
[----:B01----:R-:W-:Y:S01]  /*1df40*/  ENDCOLLECTIVE ;  /* 0x000000000000791b */ /* 0x003fe20003800000 */
.L_x_4323:
        /* <DEDUP_REMOVED lines=16> */
.L_x_4324:
[----:B------:R-:W-:Y:S02]  /*1e050*/  IMAD.MOV.U32 R13, RZ, RZ, R0 ;  /* 0x000000ffff0d7224 */ /* 0x000fe400078e0000 */
[----:B------:R-:W-:Y:S02]  /*1e060*/  IMAD.MOV.U32 R12, RZ, RZ, 0x3 ;  /* 0x00000003ff0c7424 */ /* 0x000fe400078e00ff */
[----:B------:R-:W-:-:S07]  /*1e070*/  IMAD.MOV.U32 R6, RZ, RZ, R14 ;  /* 0x000000ffff067224 */ /* 0x000fce00078e000e */
[----:B------:R-:W-:Y:S05]  /*1e080*/  WARPSYNC.COLLECTIVE R15, `(.L_x_4325) ;  /* 0x000000000f087348 */ /* 0x000fea0003c00000 */
[----:B------:R0:W1:Y:S02]  /*1e090*/  SHFL.IDX P6, R14, R13, R12, R11 ;  /* 0x0000000c0d0e7389 */ /* 0x00006400000c000b */
[----:B01----:R-:W-:Y:S01]  /*1e0a0*/  ENDCOLLECTIVE ;  /* 0x000000000000791b */ /* 0x003fe20003800000 */
.L_x_4325:
        /* <DEDUP_REMOVED lines=14> */
.L_x_4326:
[----:B------:R-:W-:Y:S01]  /*1e190*/  IMAD.MOV.U32 R4, RZ, RZ, R14 ;  /* 0x000000ffff047224 */ /* 0x000fe200078e000e */
[----:B------:R-:W-:Y:S06]  /*1e1a0*/  BRA `(.L_x_4327) ;  /* 0xffffffb800c07947 */ /* 0x000fec000383ffff */
.L_x_4251:
[----:B-1----:R1:W2:Y:S02]  /*1e1b0*/  SYNCS.PHASECHK.TRANS64.TRYWAIT P0, [R18+URZ+0x33420], R0 ;  /* 0x03342000120075a7 */ /* 0x0022a4000800017f */
[----:B--2---:R-:W-:Y:S05]  /*1e1c0*/  @!P0 NANOSLEEP.SYNCS 0x989680 ;  /* 0x009896800000895d */ /* 0x004fea0003900000 */
[----:B------:R-:W2:Y:S02]  /*1e1d0*/  @!P0 SYNCS.PHASECHK.TRANS64 P0, [R18+URZ+0x33420], R0 ;  /* 0x03342000120085a7 */ /* 0x000ea4000800007f */
[----:B--2---:R-:W-:Y:S05]  /*1e1e0*/  @!P0 BRA `(.L_x_4251) ;  /* 0xfffffffc00f08947 */ /* 0x004fea000383ffff */
[----:B------:R-:W-:Y:S05]  /*1e1f0*/  BRA `(.L_x_4328) ;  /* 0xffffffbc00307947 */ /* 0x000fea000383ffff */
.L_x_4257:
[----:B--2---:R2:W3:Y:S02]  /*1e200*/  SYNCS.PHASECHK.TRANS64.TRYWAIT P0, [R6+URZ+0x33480], R5 ;  /* 0x03348005060075a7 */ /* 0x0044e4000800017f */
[----:B---3--:R-:W-:Y:S05]  /*1e210*/  @!P0 NANOSLEEP.SYNCS 0x989680 ;  /* 0x009896800000895d */ /* 0x008fea0003900000 */
[----:B------:R-:W3:Y:S02]  /*1e220*/  @!P0 SYNCS.PHASECHK.TRANS64 P0, [R6+URZ+0x33480], R5 ;  /* 0x03348005060085a7 */ /* 0x000ee4000800007f */
[----:B---3--:R-:W-:Y:S05]  /*1e230*/  @!P0 BRA `(.L_x_4257) ;  /* 0xfffffffc00f08947 */ /* 0x008fea000383ffff */
[----:B------:R-:W-:Y:S05]  /*1e240*/  BRA `(.L_x_4329) ;  /* 0xffffffbc00e87947 */ /* 0x000fea000383ffff */
.L_x_4264:
[----:B0-----:R0:W3:Y:S02]  /*1e250*/  SYNCS.PHASECHK.TRANS64.TRYWAIT P0, [R6+URZ+0x33440], R5 ;  /* 0x03344005060075a7 */ /* 0x0010e4000800017f */
[----:B---3--:R-:W-:Y:S05]  /*1e260*/  @!P0 NANOSLEEP.SYNCS 0x989680 ;  /* 0x009896800000895d */ /* 0x008fea0003900000 */
[----:B------:R-:W3:Y:S02]  /*1e270*/  @!P0 SYNCS.PHASECHK.TRANS64 P0, [R6+URZ+0x33440], R5 ;  /* 0x03344005060085a7 */ /* 0x000ee4000800007f */
[----:B---3--:R-:W-:Y:S05]  /*1e280*/  @!P0 BRA `(.L_x_4264) ;  /* 0xfffffffc00f08947 */ /* 0x008fea000383ffff */
[----:B------:R-:W-:Y:S05]  /*1e290*/  BRA `(.L_x_4330) ;  /* 0xffffffc000e87947 */ /* 0x000fea000383ffff */
.L_x_4272:
[----:B--2---:R2:W3:Y:S02]  /*1e2a0*/  SYNCS.PHASECHK.TRANS64.TRYWAIT P0, [R3+URZ+0x33470], R4 ;  /* 0x03347004030075a7 */ /* 0x0044e4000800017f */
[----:B---3--:R-:W-:Y:S05]  /*1e2b0*/  @!P0 NANOSLEEP.SYNCS 0x989680 ;  /* 0x009896800000895d */ /* 0x008fea0003900000 */
[----:B------:R-:W3:Y:S02]  /*1e2c0*/  @!P0 SYNCS.PHASECHK.TRANS64 P0, [R3+URZ+0x33470], R4 ;  /* 0x03347004030085a7 */ /* 0x000ee4000800007f */
[----:B---3--:R-:W-:Y:S05]  /*1e2d0*/  @!P0 BRA `(.L_x_4272) ;  /* 0xfffffffc00f08947 */ /* 0x008fea000383ffff */
[----:B------:R-:W-:Y:S05]  /*1e2e0*/  BRA `(.L_x_4331) ;  /* 0xffffffc400fc7947 */ /* 0x000fea000383ffff */
.L_x_4274:
[----:B--2---:R2:W3:Y:S02]  /*1e2f0*/  SYNCS.PHASECHK.TRANS64.TRYWAIT P0, [R3+URZ+0x33460], R4 ;  /* 0x03346004030075a7 */ /* 0x0044e4000800017f */
[----:B---3--:R-:W-:Y:S05]  /*1e300*/  @!P0 NANOSLEEP.SYNCS 0x989680 ;  /* 0x009896800000895d */ /* 0x008fea0003900000 */
[----:B------:R-:W3:Y:S02]  /*1e310*/  @!P0 SYNCS.PHASECHK.TRANS64 P0, [R3+URZ+0x33460], R4 ;  /* 0x03346004030085a7 */ /* 0x000ee4000800007f */
[----:B---3--:R-:W-:Y:S05]  /*1e320*/  @!P0 BRA `(.L_x_4274) ;  /* 0xfffffffc00f08947 */ /* 0x008fea000383ffff */
[----:B------:R-:W-:Y:S05]  /*1e330*/  BRA `(.L_x_4332) ;  /* 0xffffffc800047947 */ /* 0x000fea000383ffff */
.L_x_4281:
[----:B-1----:R1:W2:Y:S02]  /*1e340*/  SYNCS.PHASECHK.TRANS64.TRYWAIT P1, [R0+URZ+0x33470], R3 ;  /* 0x03347003000075a7 */ /* 0x0022a4000802017f */
[----:B--2---:R-:W-:Y:S05]  /*1e350*/  @!P1 NANOSLEEP.SYNCS 0x989680 ;  /* 0x009896800000995d */ /* 0x004fea0003900000 */
[----:B------:R-:W2:Y:S02]  /*1e360*/  @!P1 SYNCS.PHASECHK.TRANS64 P1, [R0+URZ+0x33470], R3 ;  /* 0x03347003000095a7 */ /* 0x000ea4000802007f */
[----:B--2---:R-:W-:Y:S05]  /*1e370*/  @!P1 BRA `(.L_x_4281) ;  /* 0xfffffffc00f09947 */ /* 0x004fea000383ffff */
[----:B------:R-:W-:Y:S05]  /*1e380*/  BRA `(.L_x_4333) ;  /* 0xffffffd4007c7947 */ /* 0x000fea000383ffff */
.L_x_4283:
[----:B-1----:R1:W2:Y:S02]  /*1e390*/  SYNCS.PHASECHK.TRANS64.TRYWAIT P1, [R0+URZ+0x33460], R3 ;  /* 0x03346003000075a7 */ /* 0x0022a4000802017f */
[----:B--2---:R-:W-:Y:S05]  /*1e3a0*/  @!P1 NANOSLEEP.SYNCS 0x989680 ;  /* 0x009896800000995d */ /* 0x004fea0003900000 */
[----:B------:R-:W2:Y:S02]  /*1e3b0*/  @!P1 SYNCS.PHASECHK.TRANS64 P1, [R0+URZ+0x33460], R3 ;  /* 0x03346003000095a7 */ /* 0x000ea4000802007f */
[----:B--2---:R-:W-:Y:S05]  /*1e3c0*/  @!P1 BRA `(.L_x_4283) ;  /* 0xfffffffc00f09947 */ /* 0x004fea000383ffff */
[----:B------:R-:W-:Y:S05]  /*1e3d0*/  BRA `(.L_x_4334) ;  /* 0xffffffd400847947 */ /* 0x000fea000383ffff */
.L_x_4296:
[----:B0-----:R0:W1:Y:S02]  /*1e3e0*/  SYNCS.PHASECHK.TRANS64.TRYWAIT P0, [R0+URZ+0x33420], R3 ;  /* 0x03342003000075a7 */ /* 0x001064000800017f */
[----:B-1----:R-:W-:Y:S05]  /*1e3f0*/  @!P0 NANOSLEEP.SYNCS 0x989680 ;  /* 0x009896800000895d */ /* 0x002fea0003900000 */
[----:B------:R-:W1:Y:S02]  /*1e400*/  @!P0 SYNCS.PHASECHK.TRANS64 P0, [R0+URZ+0x33420], R3 ;  /* 0x03342003000085a7 */ /* 0x000e64000800007f */
[----:B-1----:R-:W-:Y:S05]  /*1e410*/  @!P0 BRA `(.L_x_4296) ;  /* 0xfffffffc00f08947 */ /* 0x002fea000383ffff */
[----:B------:R-:W-:Y:S05]  /*1e420*/  BRA `(.L_x_4335) ;  /* 0xffffffec00f47947 */ /* 0x000fea000383ffff */
.L_x_4297:
        /* <DEDUP_REMOVED lines=11> */
.L_x_4337:
[----:B------:R-:W-:Y:S05]  /*1e4e0*/  BSYNC B0 ;  /* 0x0000000000007941 */ /* 0x000fea0003800000 */
.L_x_4336:
[----:B------:R-:W-:Y:S05]  /*1e4f0*/  BRA `(.L_x_4338) ;  /* 0xffffffec00dc7947 */ /* 0x000fea000383ffff */
.L_x_4300:
[----:B------:R-:W-:Y:S01]  /*1e500*/  BSSY B1, `(.L_x_4339) ;  /* 0x0000006000017945 */ /* 0x000fe20003800000 */
[----:B------:R-:W-:-:S07]  /*1e510*/  IMAD.MOV.U32 R15, RZ, RZ, -0x1 ;  /* 0xffffffffff0f7424 */ /* 0x000fce00078e00ff */
[----:B01----:R-:W-:Y:S05]  /*1e520*/  WARPSYNC.COLLECTIVE R15, `(.L_x_4340) ;  /* 0x000000000f0c7348 */ /* 0x003fea0003c00000 */
[----:B------:R-:W-:Y:S02]  /*1e530*/  ELECT P6, UR62, PT ;  /* 0x00000000003e782f */ /* 0x000fe400038c0000 */
[----:B------:R-:W-:Y:S01]  /*1e540*/  MOV R14, UR62 ;  /* 0x0000003e000e7c02 */ /* 0x000fe20008000f00 */
[----:B01----:R-:W-:Y:S10]  /*1e550*/  ENDCOLLECTIVE ;  /* 0x000000000000791b */ /* 0x003ff40003800000 */
.L_x_4340:
[----:B------:R-:W-:Y:S05]  /*1e560*/  BSYNC B1 ;  /* 0x0000000000017941 */ /* 0x000fea0003800000 */
.L_x_4339:
[----:B------:R-:W-:Y:S05]  /*1e570*/  BRA `(.L_x_4341) ;  /* 0xffffffec00d47947 */ /* 0x000fea000383ffff */
.L_x_4302:
[----:B0-----:R0:W1:Y:S02]  /*1e580*/  SYNCS.PHASECHK.TRANS64.TRYWAIT P1, [R6+URZ], R5 ;  /* 0x00000005060075a7 */ /* 0x001064000802017f */
[----:B-1----:R-:W-:Y:S05]  /*1e590*/  @!P1 NANOSLEEP.SYNCS 0x989680 ;  /* 0x009896800000995d */ /* 0x002fea0003900000 */
[----:B------:R-:W1:Y:S02]  /*1e5a0*/  @!P1 SYNCS.PHASECHK.TRANS64 P1, [R6+URZ], R5 ;  /* 0x00000005060095a7 */ /* 0x000e64000802007f */
[----:B-1----:R-:W-:Y:S05]  /*1e5b0*/  @!P1 BRA `(.L_x_4302) ;  /* 0xfffffffc00f09947 */ /* 0x002fea000383ffff */
[----:B------:R-:W-:Y:S05]  /*1e5c0*/  BRA `(.L_x_4342) ;  /* 0xfffffff000107947 */ /* 0x000fea000383ffff */
.L_x_4303:
[----:B-1----:R1:W2:Y:S02]  /*1e5d0*/  SYNCS.PHASECHK.TRANS64.TRYWAIT P1, [R7+URZ], R2 ;  /* 0x00000002070075a7 */ /* 0x0022a4000802017f */
[----:B--2---:R-:W-:Y:S05]  /*1e5e0*/  @!P1 NANOSLEEP.SYNCS 0x989680 ;  /* 0x009896800000995d */ /* 0x004fea0003900000 */
[----:B------:R-:W2:Y:S02]  /*1e5f0*/  @!P1 SYNCS.PHASECHK.TRANS64 P1, [R7+URZ], R2 ;  /* 0x00000002070095a7 */ /* 0x000ea4000802007f */
[----:B--2---:R-:W-:Y:S05]  /*1e600*/  @!P1 BRA `(.L_x_4303) ;  /* 0xfffffffc00f09947 */ /* 0x004fea000383ffff */
[----:B------:R-:W-:Y:S05]  /*1e610*/  BRA `(.L_x_4343) ;  /* 0xfffffff000047947 */ /* 0x000fea000383ffff */
.L_x_4305:
[----:B--2---:R2:W3:Y:S02]  /*1e620*/  SYNCS.PHASECHK.TRANS64.TRYWAIT P1, [R4+URZ+0x33460], R5 ;  /* 0x03346005040075a7 */ /* 0x0044e4000802017f */
[----:B---3--:R-:W-:Y:S05]  /*1e630*/  @!P1 NANOSLEEP.SYNCS 0x989680 ;  /* 0x009896800000995d */ /* 0x008fea0003900000 */
[----:B------:R-:W3:Y:S02]  /*1e640*/  @!P1 SYNCS.PHASECHK.TRANS64 P1, [R4+URZ+0x33460], R5 ;  /* 0x03346005040095a7 */ /* 0x000ee4000802007f */
[----:B---3--:R-:W-:Y:S05]  /*1e650*/  @!P1 BRA `(.L_x_4305) ;  /* 0xfffffffc00f09947 */ /* 0x008fea000383ffff */
[----:B------:R-:W-:Y:S05]  /*1e660*/  BRA `(.L_x_4344) ;  /* 0xfffffff000087947 */ /* 0x000fea000383ffff */
.L_x_4307:
[----:B---3--:R3:W4:Y:S02]  /*1e670*/  SYNCS.PHASECHK.TRANS64.TRYWAIT P1, [R3+URZ+0x33460], R2 ;  /* 0x03346002030075a7 */ /* 0x008724000802017f */
[----:B----4-:R-:W-:Y:S05]  /*1e680*/  @!P1 NANOSLEEP.SYNCS 0x989680 ;  /* 0x009896800000995d */ /* 0x010fea0003900000 */
[----:B------:R-:W4:Y:S02]  /*1e690*/  @!P1 SYNCS.PHASECHK.TRANS64 P1, [R3+URZ+0x33460], R2 ;  /* 0x03346002030095a7 */ /* 0x000f24000802007f */
[----:B----4-:R-:W-:Y:S05]  /*1e6a0*/  @!P1 BRA `(.L_x_4307) ;  /* 0xfffffffc00f09947 */ /* 0x010fea000383ffff */
[----:B------:R-:W-:Y:S05]  /*1e6b0*/  BRA `(.L_x_4345) ;  /* 0xfffffff000087947 */ /* 0x000fea000383ffff */
.L_x_4309:
[----:B----4-:R4:W0:Y:S02]  /*1e6c0*/  SYNCS.PHASECHK.TRANS64.TRYWAIT P0, [R4+URZ+0x33480], R5 ;  /* 0x03348005040075a7 */ /* 0x010824000800017f */
[----:B0-----:R-:W-:Y:S05]  /*1e6d0*/  @!P0 NANOSLEEP.SYNCS 0x989680 ;  /* 0x009896800000895d */ /* 0x001fea0003900000 */
[----:B------:R-:W0:Y:S02]  /*1e6e0*/  @!P0 SYNCS.PHASECHK.TRANS64 P0, [R4+URZ+0x33480], R5 ;  /* 0x03348005040085a7 */ /* 0x000e24000800007f */
[----:B0-----:R-:W-:Y:S05]  /*1e6f0*/  @!P0 BRA `(.L_x_4309) ;  /* 0xfffffffc00f08947 */ /* 0x001fea000383ffff */
[----:B------:R-:W-:Y:S05]  /*1e700*/  BRA `(.L_x_4310) ;  /* 0xfffffff000047947 */ /* 0x000fea000383ffff */
.L_x_4346:
        /* <DEDUP_REMOVED lines=15> */
.L_x_12964:


//--------------------- .text._ZN7cutlass13device_kernelIN5flash11enable_sm90INS1_16FlashAttnFwdSm90INS1_25CollectiveMainloopFwdSm90ILi2EN4cute5tupleIJNS5_1CILi1EEES8_S8_EEENS6_IJNS7_ILi128EEENS7_ILi160EEENS7_ILi192EEEEEELi192ENS_12float_e4m3_tEfNS_4arch4Sm90ELb0ELb1ELb0ELb1ELb0ELb1ELb0ELb1ELb1ELb1ELb0ELb0EEENS1_21CollectiveEpilogueFwdINS6_IJSA_SC_SB_EEES9_NS_10bfloat16_tESG_Li256ELb1ELb1ELb0ELb1EEENS1_36VarlenDynamicPersistentTileSchedulerILi128ELi160ELi256ELi128ELb0ELb1ELb1ELb1ELb0ELb1EEEEEEEEEvNT_6ParamsE --------------------------
	.section	.text._ZN7cutlass13device_kernelIN5flash11enable_sm90INS1_16FlashAttnFwdSm90INS1_25CollectiveMainloopFwdSm90ILi2EN4cute5tupleIJNS5_1CILi1EEES8_S8_EEENS6_IJNS7_ILi128EEENS7_ILi160EEENS7_ILi192EEEEEELi192ENS_12float_e4m3_tEfNS_4arch4Sm90ELb0ELb1ELb0ELb1ELb0ELb1ELb0ELb1ELb1ELb1ELb0ELb0EEENS1_21CollectiveEpilogueFwdINS6_IJSA_SC_SB_EEES9_NS_10bfloat16_tESG_Li256ELb1ELb1ELb0ELb1EEENS1_36VarlenDynamicPersistentTileSchedulerILi128ELi160ELi256ELi128ELb0ELb1ELb1ELb1ELb0ELb1EEEEEEEEEvNT_6ParamsE,"ax",@progbits
	.align	128
.text._ZN7cutlass13device_kernelIN5flash11enable_sm90INS1_16FlashAttnFwdSm90INS1_25CollectiveMainloopFwdSm90ILi2EN4cute5tupleIJNS5_1CILi1EEES8_S8_EEENS6_IJNS7_ILi128EEENS7_ILi160EEENS7_ILi192EEEEEELi192ENS_12float_e4m3_tEfNS_4arch4Sm90ELb0ELb1ELb0ELb1ELb0ELb1ELb0ELb1ELb1ELb1ELb0ELb0EEENS1_21CollectiveEpilogueFwdINS6_IJSA_SC_SB_EEES9_NS_10bfloat16_tESG_Li256ELb1ELb1ELb0ELb1EEENS1_36VarlenDynamicPersistentTileSchedulerILi128ELi160ELi256ELi128ELb0ELb1ELb1ELb1ELb0ELb1EEEEEEEEEvNT_6ParamsE:
        .type           _ZN7cutlass13device_kernelIN5flash11enable_sm90INS1_16FlashAttnFwdSm90INS1_25CollectiveMainloopFwdSm90ILi2EN4cute5tupleIJNS5_1CILi1EEES8_S8_EEENS6_IJNS7_ILi128EEENS7_ILi160EEENS7_ILi192EEEEEELi192ENS_12float_e4m3_tEfNS_4arch4Sm90ELb0ELb1ELb0ELb1ELb0ELb1ELb0ELb1ELb1ELb1ELb0ELb0EEENS1_21CollectiveEpilogueFwdINS6_IJSA_SC_SB_EEES9_NS_10bfloat16_tESG_Li256ELb1ELb1ELb0ELb1EEENS1_36VarlenDynamicPersistentTileSchedulerILi128ELi160ELi256ELi128ELb0ELb1ELb1ELb1ELb0ELb1EEEEEEEEEvNT_6ParamsE,@function
        .size           _ZN7cutlass13device_kernelIN5flash11enable_sm90INS1_16FlashAttnFwdSm90INS1_25CollectiveMainloopFwdSm90ILi2EN4cute5tupleIJNS5_1CILi1EEES8_S8_EEENS6_IJNS7_ILi128EEENS7_ILi160EEENS7_ILi192EEEEEELi192ENS_12float_e4m3_tEfNS_4arch4Sm90ELb0ELb1ELb0ELb1ELb0ELb1ELb0ELb1ELb1ELb1ELb0ELb0EEENS1_21CollectiveEpilogueFwdINS6_IJSA_SC_SB_EEES9_NS_10bfloat16_tESG_Li256ELb1ELb1ELb0ELb1EEENS1_36VarlenDynamicPersistentTileSchedulerILi128ELi160ELi256ELi128ELb0ELb1ELb1ELb1ELb0ELb1EEEEEEEEEvNT_6ParamsE,(.L_x_12965 - _ZN7cutlass13device_kernelIN5flash11enable_sm90INS1_16FlashAttnFwdSm90INS1_25CollectiveMainloopFwdSm90ILi2EN4cute5tupleIJNS5_1CILi1EEES8_S8_EEENS6_IJNS7_ILi128EEENS7_ILi160EEENS7_ILi192EEEEEELi192ENS_12float_e4m3_tEfNS_4arch4Sm90ELb0ELb1ELb0ELb1ELb0ELb1ELb0ELb1ELb1ELb1ELb0ELb0EEENS1_21CollectiveEpilogueFwdINS6_IJSA_SC_SB_EEES9_NS_10bfloat16_tESG_Li256ELb1ELb1ELb0ELb1EEENS1_36VarlenDynamicPersistentTileSchedulerILi128ELi160ELi256ELi128ELb0ELb1ELb1ELb1ELb0ELb1EEEEEEEEEvNT_6ParamsE)
        .other          _ZN7cutlass13device_kernelIN5flash11enable_sm90INS1_16FlashAttnFwdSm90INS1_25CollectiveMainloopFwdSm90ILi2EN4cute5tupleIJNS5_1CILi1EEES8_S8_EEENS6_IJNS7_ILi128EEENS7_ILi160EEENS7_ILi192EEEEEELi192ENS_12float_e4m3_tEfNS_4arch4Sm90ELb0ELb1ELb0ELb1ELb0ELb1ELb0ELb1ELb1ELb1ELb0ELb0EEENS1_21CollectiveEpilogueFwdINS6_IJSA_SC_SB_EEES9_NS_10bfloat16_tESG_Li256ELb1ELb1ELb0ELb1EEENS1_36VarlenDynamicPersistentTileSchedulerILi128ELi160ELi256ELi128ELb0ELb1ELb1ELb1ELb0ELb1EEEEEEEEEvNT_6ParamsE,@"STO_CUDA_ENTRY STV_DEFAULT"
_ZN7cutlass13device_kernelIN5flash11enable_sm90INS1_16FlashAttnFwdSm90INS1_25CollectiveMainloopFwdSm90ILi2EN4cute5tupleIJNS5_1CILi1EEES8_S8_EEENS6_IJNS7_ILi128EEENS7_ILi160EEENS7_ILi192EEEEEELi192ENS_12float_e4m3_tEfNS_4arch4Sm90ELb0ELb1ELb0ELb1ELb0ELb1ELb0ELb1ELb1ELb1ELb0ELb0EEENS1_21CollectiveEpilogueFwdINS6_IJSA_SC_SB_EEES9_NS_10bfloat16_tESG_Li256ELb1ELb1ELb0ELb1EEENS1_36VarlenDynamicPersistentTileSchedulerILi128ELi160ELi256ELi128ELb0ELb1ELb1ELb1ELb0ELb1EEEEEEEEEvNT_6ParamsE:
[----:B------:R-:W0:Y:S02]  /*0000*/  LDC R1, c[0x0][0x28] ;  /* 0x00000a00ff017b82 */ /* 0x000e240000000800 */
[----:B0-----:R-:W-:-:S05]  /*0010*/  VIADD R1, R1, 0xfffffcc0 ;  /* 0xfffffcc001017836 */ /* 0x001fca0000000000 */
[----:B------:R-:W-:Y:S01]  /*0020*/  R2UR UR4, R1 ;  /* 0x00000000010472ca */ /* 0x000fe200000e0000 */
[----:B------:R-:W0:Y:S01]  /*0030*/  S2R R3, SR_TID.X ;  /* 0x0000000000037919 */ /* 0x000e220000002100 */
[----:B------:R-:W-:Y:S01]  /*0040*/  ELECT P0, URZ, PT ;  /* 0x00000000003f782f */ /* 0x000fe20003800000 */
[----:B------:R-:W-:Y:S01]  /*0050*/  BSSY B0, `(.L_x_4347) ;  /* 0x0000018000007945 */ /* 0x000fe20003800000 */
[----:B------:R-:W-:Y:S01]  /*0060*/  ULDC UR51, c[0x0][0x20] ;  /* 0x0000080000337ab9 */ /* 0x000fe20000000800 */
[----:B------:R-:W-:-:S08]  /*0070*/  ULDC UR57, c[0x0][0x24] ;  /* 0x0000090000397ab9 */ /* 0x000fd00000000800 */
[----:B------:R-:W-:-:S04]  /*0080*/  UIADD3 UR51, UP0, UR4, UR51, URZ ;  /* 0x0000003304337290 */ /* 0x000fc8000ff1e03f */
[----:B------:R-:W-:Y:S01]  /*0090*/  UIADD3.X UR57, URZ, UR57, URZ, UP0, !UPT ;  /* 0x000000393f397290 */ /* 0x000fe200087fe43f */
        /* <DEDUP_REMOVED lines=19> */
.L_x_4348:
[----:B------:R-:W-:Y:S05]  /*01d0*/  BSYNC B0 ;  /* 0x0000000000007941 */ /* 0x000fea0003800000 */
.L_x_4347:
        /* <DEDUP_REMOVED lines=41> */
.L_x_4349:
        /* <DEDUP_REMOVED lines=22> */
.L_x_4350:
        /* <DEDUP_REMOVED lines=18> */
.L_x_4351:
        /* <DEDUP_REMOVED lines=22> */
.L_x_4352:
        /* <DEDUP_REMOVED lines=22> */
.L_x_4353:
[----:B------:R-:W-:Y:S01]  /*09b0*/  PLOP3.LUT P0, PT, PT, PT, UP0, 0x80, 0x0 ;  /* 0x000000000000781c */ /* 0x000fe20003f0f008 */
[----:B------:R-:W-:Y:S01]  /*09c0*/  UMOV UR55, 0x1 ;  /* 0x0000000100377882 */ /* 0x000fe20000000000 */
[----:B------:R-:W-:Y:S01]  /*09d0*/  NOP ;  /* 0x0000000000007918 */ /* 0x000fe20000000000 */
[----:B------:R-:W-:Y:S01]  /*09e0*/  USEL UR55, UR55, 0x2, !UP0 ;  /* 0x0000000237377887 */ /* 0x000fe2000c000000 */
[----:B------:R-:W-:Y:S01]  /*09f0*/  ULDC.64 UR46, c[0x0][0x208] ;  /* 0x00008200002e7ab9 */ /* 0x000fe20000000a00 */
[----:B012-4-:R-:W-:Y:S08]  /*0a00*/  BAR.SYNC.DEFER_BLOCKING 0x0 ;  /* 0x0000000000007b1d */ /* 0x017ff00000010000 */
[----:B------:R-:W-:Y:S05]  /*0a10*/  @!P0 BRA `(.L_x_4354) ;  /* 0x0000020000a08947 */ /* 0x000fea0003800000 */
.L_x_4355:
[----:B------:R-:W-:-:S08]  /*0a20*/  NOP ;  /* 0x0000000000007918 */ /* 0x000fd00000000000 */
[----:B------:R-:W0:Y:S02]  /*0a30*/  USETMAXREG.TRY_ALLOC.CTAPOOL UP0, 0xf0 ;  /* 0x000000f0000079c8 */ /* 0x000e240008000600 */
[----:B0-----:R-:W-:-:S13]  /*0a40*/  PLOP3.LUT P0, PT, PT, PT, UP0, 0x80, 0x0 ;  /* 0x000000000000781c */ /* 0x001fda0003f0f008 */
[----:B------:R-:W-:Y:S05]  /*0a50*/  @!P0 BRA `(.L_x_4355) ;  /* 0xfffffffc00f08947 */ /* 0x000fea000383ffff */
[----:B------:R-:W0:Y:S01]  /*0a60*/  S2R R0, SR_TID.X ;  /* 0x0000000000007919 */ /* 0x000e220000002100 */
[----:B------:R-:W1:Y:S01]  /*0a70*/  S2UR UR49, SR_CgaCtaId ;  /* 0x00000000003179c3 */ /* 0x000e620000008800 */
[----:B------:R-:W-:Y:S01]  /*0a80*/  UMOV UR39, 0x400 ;  /* 0x0000040000277882 */ /* 0x000fe20000000000 */
[----:B------:R-:W-:-:S06]  /*0a90*/  LOP3.LUT R2, R2, 0xffffffef, RZ, 0xc0, !PT ;  /* 0xffffffef02027812 */ /* 0x000fcc00078ec0ff */
[----:B------:R-:W-:Y:S06]  /*0aa0*/  BAR.ARV 0x8, 0x180 ;  /* 0x0206000000007b1d */ /* 0x000fec0000002000 */
[----:B------:R-:W-:Y:S01]  /*0ab0*/  ULDC UR4, c[0x0][0xc3c] ;  /* 0x00030f0000047ab9 */ /* 0x000fe20000000800 */
[----:B------:R-:W-:Y:S04]  /*0ac0*/  STL.64 [R1+0x2b8], RZ ;  /* 0x0002b8ff01007387 */ /* 0x000fe80000100a00 */
[----:B------:R-:W-:Y:S01]  /*0ad0*/  STL [R1+0x2c0], RZ ;  /* 0x0002c0ff01007387 */ /* 0x000fe20000100800 */
[----:B-1----:R-:W-:Y:S01]  /*0ae0*/  ULEA UR39, UR49, UR39, 0x18 ;  /* 0x0000002731277291 */ /* 0x002fe2000f8ec03f */
[----:B0-----:R-:W-:-:S04]  /*0af0*/  SHF.R.U32.HI R0, RZ, 0x7, R0 ;  /* 0x00000007ff007819 */ /* 0x001fc80000011600 */
[----:B------:R-:W-:-:S13]  /*0b00*/  ISETP.NE.AND P0, PT, R0, 0x1, PT ;  /* 0x000000010000780c */ /* 0x000fda0003f05270 */
[----:B------:R-:W-:Y:S01]  /*0b10*/  @P0 LOP3.LUT R2, R2, 0x10, RZ, 0xfc, !PT ;  /* 0x0000001002020812 */ /* 0x000fe200078efcff */
[----:B------:R-:W-:Y:S08]  /*0b20*/  @!P0 BAR.ARV 0x9, 0x100 ;  /* 0x0244000000008b1d */ /* 0x000ff00000002000 */
[----:B------:R-:W-:Y:S06]  /*0b30*/  BAR.SYNC.DEFER_BLOCKING 0x5, 0x180 ;  /* 0x0146000000007b1d */ /* 0x000fec0000010000 */
[----:B------:R-:W0:Y:S02]  /*0b40*/  LDS.128 R8, [UR39+0x334d0] ;  /* 0x0334d027ff087984 */ /* 0x000e240008000c00 */
[----:B------:R-:W-:Y:S06]  /*0b50*/  BAR.ARV 0x4, 0x180 ;  /* 0x0106000000007b1d */ /* 0x000fec0000002000 */
[----:B0-----:R-:W-:-:S13]  /*0b60*/  ISETP.GE.AND P0, PT, R11, UR4, PT ;  /* 0x000000040b007c0c */ /* 0x001fda000bf06270 */
[----:B------:R-:W-:Y:S05]  /*0b70*/  @P0 EXIT ;  /* 0x000000000000094d */ /* 0x000fea0003800000 */
[----:B------:R-:W0:Y:S01]  /*0b80*/  S2R R0, SR_TID.X ;  /* 0x0000000000007919 */ /* 0x000e220000002100 */
[----:B------:R-:W-:Y:S01]  /*0b90*/  R2UR UR53, R11 ;  /* 0x000000000b3572ca */ /* 0x000fe200000e0000 */
[----:B------:R-:W-:Y:S01]  /*0ba0*/  UIADD3 UR4, UR39, 0x1e200, URZ ;  /* 0x0001e20027047890 */ /* 0x000fe2000fffe03f */
[----:B------:R-:W-:Y:S01]  /*0bb0*/  R2UR UR5, R9 ;  /* 0x00000000090572ca */ /* 0x000fe200000e0000 */
[----:B------:R-:W-:Y:S01]  /*0bc0*/  UMOV UR58, URZ ;  /* 0x0000003f003a7c82 */ /* 0x000fe20008000000 */
[----:B------:R-:W-:Y:S01]  /*0bd0*/  R2UR UR54, R10 ;  /* 0x000000000a3672ca */ /* 0x000fe200000e0000 */
[----:B------:R-:W-:Y:S01]  /*0be0*/  UMOV UR44, URZ ;  /* 0x0000003f002c7c82 */ /* 0x000fe20008000000 */
[----:B------:R-:W-:Y:S01]  /*0bf0*/  UMOV UR38, URZ ;  /* 0x0000003f00267c82 */ /* 0x000fe20008000000 */
[----:B------:R-:W-:Y:S02]  /*0c00*/  IMAD.U32 R232, RZ, RZ, UR4 ;  /* 0x00000004ffe87e24 */ /* 0x000fe4000f8e00ff */
[----:B0-----:R-:W-:-:S05]  /*0c10*/  VIADD R220, R0, 0xffffff80 ;  /* 0xffffff8000dc7836 */ /* 0x001fca0000000000 */
[----:B------:R-:W-:Y:S02]  /*0c20*/  SHF.R.S32.HI R3, RZ, 0x1f, R220 ;  /* 0x0000001fff037819 */ /* 0x000fe400000114dc */
[-C--:B------:R-:W-:Y:S02]  /*0c30*/  LEA.HI R5, R220, R220.reuse, RZ, 0x1 ;  /* 0x000000dcdc057211 */ /* 0x080fe400078f08ff */
[CC--:B------:R-:W-:Y:S02]  /*0c40*/  LEA.HI R0, R3.reuse, R220.reuse, RZ, 0x5 ;  /* 0x000000dc03007211 */ /* 0x0c0fe400078f28ff */
[----:B------:R-:W-:Y:S02]  /*0c50*/  LEA.HI R6, R3, R220, RZ, 0x4 ;  /* 0x000000dc03067211 */ /* 0x000fe400078f20ff */
[----:B------:R-:W-:Y:S01]  /*0c60*/  SHF.R.S32.HI R16, RZ, 0x1, R5 ;  /* 0x00000001ff107819 */ /* 0x000fe20000011405 */
[----:B------:R-:W-:Y:S01]  /*0c70*/  IMAD.SHL.U32 R0, R0, 0x20, RZ ;  /* 0x0000002000007824 */ /* 0x000fe200078e00ff */
[----:B------:R-:W-:-:S02]  /*0c80*/  LOP3.LUT R7, R6, 0x3fffff0, RZ, 0xc0, !PT ;  /* 0x03fffff006077812 */ /* 0x000fc400078ec0ff */
[C---:B------:R-:W-:Y:S02]  /*0c90*/  LOP3.LUT R227, R5.reuse, 0xfffffffe, RZ, 0xc0, !PT ;  /* 0xfffffffe05e37812 */ /* 0x040fe400078ec0ff */
[----:B------:R-:W-:Y:S01]  /*0ca0*/  LOP3.LUT R0, R0, 0xfffffc00, RZ, 0xc0, !PT ;  /* 0xfffffc0000007812 */ /* 0x000fe200078ec0ff */
[C---:B------:R-:W-:Y:S01]  /*0cb0*/  IMAD.IADD R7, R220.reuse, 0x1, -R7 ;  /* 0x00000001dc077824 */ /* 0x040fe200078e0a07 */
[----:B------:R-:W-:Y:S01]  /*0cc0*/  LEA.HI R4, R5, R16, RZ, 0x1 ;  /* 0x0000001005047211 */ /* 0x000fe200078f08ff */
[----:B------:R-:W-:Y:S01]  /*0cd0*/  IMAD.IADD R227, R220, 0x1, -R227 ;  /* 0x00000001dce37824 */ /* 0x000fe200078e0ae3 */
[----:B------:R-:W-:Y:S01]  /*0ce0*/  SHF.R.S32.HI R8, RZ, 0x4, R6 ;  /* 0x00000004ff087819 */ /* 0x000fe20000011406 */
[----:B------:R-:W-:Y:S01]  /*0cf0*/  IMAD R236, R7, 0x40, R0 ;  /* 0x0000004007ec7824 */ /* 0x000fe200078e0200 */
[----:B------:R-:W-:Y:S02]  /*0d00*/  LEA.HI R0, R3, R220, RZ, 0x2 ;  /* 0x000000dc03007211 */ /* 0x000fe400078f10ff */
[----:B------:R-:W-:-:S02]  /*0d10*/  LOP3.LUT R7, R4, 0x3fffffe, RZ, 0xc0, !PT ;  /* 0x03fffffe04077812 */ /* 0x000fc400078ec0ff */
[--C-:B------:R-:W-:Y:S02]  /*0d20*/  SHF.R.S32.HI R228, RZ, 0x2, R0.reuse ;  /* 0x00000002ffe47819 */ /* 0x100fe40000011400 */
[----:B------:R-:W-:Y:S01]  /*0d30*/  SHF.R.S32.HI R5, RZ, 0x1f, R0 ;  /* 0x0000001fff057819 */ /* 0x000fe20000011400 */
[----:B------:R-:W-:Y:S01]  /*0d40*/  IMAD.IADD R7, R16, 0x1, -R7 ;  /* 0x0000000110077824 */ /* 0x000fe200078e0a07 */
[----:B------:R-:W-:Y:S02]  /*0d50*/  LEA.HI R6, R6, R8, RZ, 0x1 ;  /* 0x0000000806067211 */ /* 0x000fe400078f08ff */
[----:B------:R-:W-:Y:S01]  /*0d60*/  LEA.HI R5, R5, R228, RZ, 0x2 ;  /* 0x000000e405057211 */ /* 0x000fe200078f10ff */
[----:B------:R-:W-:Y:S01]  /*0d70*/  IMAD R225, R8, 0x8, R7 ;  /* 0x0000000808e17824 */ /* 0x000fe200078e0207 */
[----:B------:R-:W-:Y:S02]  /*0d80*/  LOP3.LUT R11, R0, 0xfffffffc, RZ, 0xc0, !PT ;  /* 0xfffffffc000b7812 */ /* 0x000fe400078ec0ff */
[-C--:B------:R-:W-:Y:S01]  /*0d90*/  LEA.HI R0, R3, R220.reuse, RZ, 0x7 ;  /* 0x000000dc03007211 */ /* 0x080fe200078f38ff */
[----:B------:R-:W-:Y:S01]  /*0da0*/  IMAD.SHL.U32 R225, R225, 0x40, RZ ;  /* 0x00000040e1e17824 */ /* 0x000fe200078e00ff */
[----:B------:R-:W-:Y:S01]  /*0db0*/  LOP3.LUT R5, R5, 0xfffffffc, RZ, 0xc0, !PT ;  /* 0xfffffffc05057812 */ /* 0x000fe200078ec0ff */
[----:B------:R-:W-:Y:S01]  /*0dc0*/  IMAD.IADD R11, R220, 0x1, -R11 ;  /* 0x00000001dc0b7824 */ /* 0x000fe200078e0a0b */
[----:B------:R-:W-:Y:S01]  /*0dd0*/  LOP3.LUT R9, R6, 0x1ffffffe, RZ, 0xc0, !PT ;  /* 0x1ffffffe06097812 */ /* 0x000fe200078ec0ff */
[----:B------:R-:W-:Y:S01]  /*0de0*/  IMAD.SHL.U32 R6, R227, 0x8, RZ ;  /* 0x00000008e3067824 */ /* 0x000fe200078e00ff */
[----:B------:R-:W-:Y:S01]  /*0df0*/  LOP3.LUT R233, R0, 0xffffff80, RZ, 0xc0, !PT ;  /* 0xffffff8000e97812 */ /* 0x000fe200078ec0ff */
[----:B------:R-:W-:Y:S01]  /*0e00*/  IMAD.IADD R228, R228, 0x1, -R5 ;  /* 0x00000001e4e47824 */ /* 0x000fe200078e0a05 */
[----:B------:R-:W-:Y:S01]  /*0e10*/  LEA.HI R4, R11, R11, RZ, 0x1 ;  /* 0x0000000b0b047211 */ /* 0x000fe200078f08ff */
[C---:B------:R-:W-:Y:S01]  /*0e20*/  VIADD R5, R6.reuse, 0x20 ;  /* 0x0000002006057836 */ /* 0x040fe20000000000 */
[----:B------:R-:W-:Y:S01]  /*0e30*/  SHF.R.S32.HI R235, RZ, 0x7, R0 ;  /* 0x00000007ffeb7819 */ /* 0x000fe20000011400 */
[----:B------:R-:W-:Y:S01]  /*0e40*/  VIADD R7, R6, 0x40 ;  /* 0x0000004006077836 */ /* 0x000fe20000000000 */
[----:B------:R-:W-:Y:S01]  /*0e50*/  LOP3.LUT R4, R4, 0x1ffffffe, RZ, 0xc0, !PT ;  /* 0x1ffffffe04047812 */ /* 0x000fe200078ec0ff */
[----:B------:R-:W-:Y:S01]  /*0e60*/  IMAD.IADD R233, R220, 0x1, -R233 ;  /* 0x00000001dce97824 */ /* 0x000fe200078e0ae9 */
[----:B------:R-:W-:Y:S01]  /*0e70*/  LEA.HI R0, R0, R235, RZ, 0x1 ;  /* 0x000000eb00007211 */ /* 0x000fe200078f08ff */
[----:B------:R-:W-:Y:S01]  /*0e80*/  IMAD.IADD R9, R8, 0x1, -R9 ;  /* 0x0000000108097824 */ /* 0x000fe200078e0a09 */
[----:B------:R-:W-:Y:S01]  /*0e90*/  LEA.HI R3, R3, R220, RZ, 0x3 ;  /* 0x000000dc03037211 */ /* 0x000fe200078f18ff */
[----:B------:R-:W-:Y:S01]  /*0ea0*/  IMAD.IADD R5, R6, 0x1, R5 ;  /* 0x0000000106057824 */ /* 0x000fe200078e0205 */
[----:B------:R-:W-:Y:S01]  /*0eb0*/  LOP3.LUT R0, R0, 0x3fffffe, RZ, 0xc0, !PT ;  /* 0x03fffffe00007812 */ /* 0x000fe200078ec0ff */
[----:B------:R-:W-:Y:S01]  /*0ec0*/  IMAD.IADD R8, R6, 0x1, R7 ;  /* 0x0000000106087824 */ /* 0x000fe200078e0207 */
[----:B------:R-:W-:Y:S01]  /*0ed0*/  SHF.R.S32.HI R6, RZ, 0x1f, R233 ;  /* 0x0000001fff067819 */ /* 0x000fe200000114e9 */
[----:B------:R-:W-:Y:S01]  /*0ee0*/  IMAD R236, R9, 0x8, R236 ;  /* 0x0000000809ec7824 */ /* 0x000fe200078e02ec */
[----:B------:R-:W-:Y:S01]  /*0ef0*/  SHF.R.S32.HI R10, RZ, 0x1f, R5 ;  /* 0x0000001fff0a7819 */ /* 0x000fe20000011405 */
[----:B------:R-:W-:Y:S01]  /*0f00*/  IMAD.IADD R11, R11, 0x1, -R4 ;  /* 0x000000010b0b7824 */ /* 0x000fe200078e0a04 */
[----:B------:R-:W-:Y:S01]  /*0f10*/  SHF.R.S32.HI R9, RZ, 0x1f, R8 ;  /* 0x0000001fff097819 */ /* 0x000fe20000011408 */
[----:B------:R-:W-:Y:S01]  /*0f20*/  IMAD.SHL.U32 R4, R228, 0x80, RZ ;  /* 0x00000080e4047824 */ /* 0x000fe200078e00ff */
[----:B------:R-:W-:Y:S01]  /*0f30*/  LEA.HI R7, R6, R233, RZ, 0x2 ;  /* 0x000000e906077211 */ /* 0x000fe200078f10ff */
[----:B------:R-:W-:Y:S01]  /*0f40*/  IMAD.IADD R0, R235, 0x1, -R0 ;  /* 0x00000001eb007824 */ /* 0x000fe200078e0a00 */
[----:B------:R-:W-:-:S02]  /*0f50*/  LEA.HI R12, R10, R5, RZ, 0x4 ;  /* 0x000000050a0c7211 */ /* 0x000fc400078f20ff */
[----:B------:R-:W-:Y:S02]  /*0f60*/  LEA.HI R14, R10, R5, RZ, 0x6 ;  /* 0x000000050a0e7211 */ /* 0x000fe400078f30ff */
[CC--:B------:R-:W-:Y:S02]  /*0f70*/  LEA.HI R10, R9.reuse, R8.reuse, RZ, 0x4 ;  /* 0x00000008090a7211 */ /* 0x0c0fe400078f20ff */
[----:B------:R-:W-:Y:S01]  /*0f80*/  LEA.HI R17, R9, R8, RZ, 0x6 ;  /* 0x0000000809117211 */ /* 0x000fe200078f30ff */
[----:B------:R-:W-:Y:S01]  /*0f90*/  IMAD.SHL.U32 R14, R14, 0x80, RZ ;  /* 0x000000800e0e7824 */ /* 0x000fe200078e00ff */
[--C-:B------:R-:W-:Y:S02]  /*0fa0*/  SHF.R.S32.HI R8, RZ, 0x2, R7.reuse ;  /* 0x00000002ff087819 */ /* 0x100fe40000011407 */
[----:B------:R-:W-:Y:S01]  /*0fb0*/  SHF.R.S32.HI R9, RZ, 0x1f, R7 ;  /* 0x0000001fff097819 */ /* 0x000fe20000011407 */
[----:B------:R-:W-:Y:S01]  /*0fc0*/  IMAD.SHL.U32 R17, R17, 0x80, RZ ;  /* 0x0000008011117824 */ /* 0x000fe200078e00ff */
[----:B------:R-:W-:Y:S01]  /*0fd0*/  LOP3.LUT R5, R4, 0x180, RZ, 0xc0, !PT ;  /* 0x0000018004057812 */ /* 0x000fe200078ec0ff */
[----:B------:R-:W-:Y:S01]  /*0fe0*/  IMAD.SHL.U32 R4, R227, 0x10, RZ ;  /* 0x00000010e3047824 */ /* 0x000fe200078e00ff */
[----:B------:R-:W-:-:S02]  /*0ff0*/  LEA.HI R9, R9, R8, RZ, 0x3 ;  /* 0x0000000809097211 */ /* 0x000fc400078f18ff */
[----:B------:R-:W-:Y:S02]  /*1000*/  LEA.HI R6, R6, R233, RZ, 0x5 ;  /* 0x000000e906067211 */ /* 0x000fe400078f28ff */
[----:B------:R-:W-:Y:S02]  /*1010*/  LOP3.LUT R9, R9, 0xfffffff8, RZ, 0xc0, !PT ;  /* 0xfffffff809097812 */ /* 0x000fe400078ec0ff */
[C---:B------:R-:W-:Y:S02]  /*1020*/  LOP3.LUT R13, R5.reuse, 0x30, R4, 0xf8, !PT ;  /* 0x00000030050d7812 */ /* 0x040fe400078ef804 */
[C---:B------:R-:W-:Y:S01]  /*1030*/  LOP3.LUT R15, R5.reuse, 0x30, R12, 0xf8, !PT ;  /* 0x00000030050f7812 */ /* 0x040fe200078ef80c */
[----:B------:R-:W-:Y:S01]  /*1040*/  IMAD.IADD R9, R8, 0x1, -R9 ;  /* 0x0000000108097824 */ /* 0x000fe200078e0a09 */
[----:B------:R-:W-:Y:S02]  /*1050*/  SHF.R.U32.HI R4, RZ, 0x3, R5 ;  /* 0x00000003ff047819 */ /* 0x000fe40000011605 */
[----:B------:R-:W-:-:S02]  /*1060*/  LOP3.LUT R5, R5, 0x30, R10, 0xf8, !PT ;  /* 0x0000003005057812 */ /* 0x000fc400078ef80a */
[----:B------:R-:W-:Y:S02]  /*1070*/  SHF.R.S32.HI R6, RZ, 0x5, R6 ;  /* 0x00000005ff067819 */ /* 0x000fe40000011406 */
[-C--:B------:R-:W-:Y:S02]  /*1080*/  LOP3.LUT R15, R15, R4.reuse, RZ, 0x3c, !PT ;  /* 0x000000040f0f7212 */ /* 0x080fe400078e3cff */
[-C--:B------:R-:W-:Y:S01]  /*1090*/  LOP3.LUT R10, R13, R4.reuse, RZ, 0x3c, !PT ;  /* 0x000000040d0a7212 */ /* 0x080fe200078e3cff */
[----:B------:R-:W-:Y:S01]  /*10a0*/  IMAD R9, R6, 0x10, R9 ;  /* 0x0000001006097824 */ /* 0x000fe200078e0209 */
[----:B------:R-:W-:Y:S02]  /*10b0*/  LOP3.LUT R5, R5, R4, RZ, 0x3c, !PT ;  /* 0x0000000405057212 */ /* 0x000fe400078e3cff */
[----:B------:R-:W-:Y:S01]  /*10c0*/  LOP3.LUT R4, R17, 0xffffe000, RZ, 0xc0, !PT ;  /* 0xffffe00011047812 */ /* 0x000fe200078ec0ff */
[----:B------:R-:W-:Y:S01]  /*10d0*/  IMAD R234, R0, 0x40, R9 ;  /* 0x0000004000ea7824 */ /* 0x000fe200078e0209 */
[----:B------:R-:W-:-:S02]  /*10e0*/  LOP3.LUT R14, R14, 0xffffe000, RZ, 0xc0, !PT ;  /* 0xffffe0000e0e7812 */ /* 0x000fc400078ec0ff */
[-C--:B------:R-:W-:Y:S01]  /*10f0*/  IADD3 R4, R5, R225.reuse, R4 ;  /* 0x000000e105047210 */ /* 0x080fe20007ffe004 */
[----:B------:R-:W-:Y:S01]  /*1100*/  IMAD R22, R11, 0x8, R234 ;  /* 0x000000080b167824 */ /* 0x000fe200078e02ea */
[----:B------:R-:W-:Y:S02]  /*1110*/  IADD3 R14, R15, R225, R14 ;  /* 0x000000e10f0e7210 */ /* 0x000fe40007ffe00e */
[----:B------:R-:W-:Y:S01]  /*1120*/  LOP3.LUT R5, R3, 0xfffffff8, RZ, 0xc0, !PT ;  /* 0xfffffff803057812 */ /* 0x000fe200078ec0ff */
[----:B------:R-:W-:Y:S01]  /*1130*/  VIADD R229, R4, UR39 ;  /* 0x0000002704e57c36 */ /* 0x000fe20008000000 */
[----:B------:R-:W-:Y:S01]  /*1140*/  LOP3.LUT R0, R7, 0x7ffffffc, RZ, 0xc0, !PT ;  /* 0x7ffffffc07007812 */ /* 0x000fe200078ec0ff */
[----:B------:R-:W-:Y:S01]  /*1150*/  VIADD R230, R14, UR39 ;  /* 0x000000270ee67c36 */ /* 0x000fe20008000000 */
[----:B------:R-:W-:Y:S01]  /*1160*/  SHF.R.S32.HI R224, RZ, 0x3, R3 ;  /* 0x00000003ffe07819 */ /* 0x000fe20000011403 */
[----:B------:R-:W-:Y:S01]  /*1170*/  IMAD.IADD R226, R220, 0x1, -R5 ;  /* 0x00000001dce27824 */ /* 0x000fe200078e0a05 */
[----:B------:R-:W-:Y:S01]  /*1180*/  IADD3 R231, R225, UR39, R10 ;  /* 0x00000027e1e77c10 */ /* 0x000fe2000fffe00a */
[----:B------:R-:W-:-:S07]  /*1190*/  IMAD.IADD R23, R233, 0x1, -R0 ;  /* 0x00000001e9177824 */ /* 0x000fce00078e0a00 */
.L_x_4506:
[----:B------:R-:W-:Y:S01]  /*11a0*/  ULDC.64 UR6, c[0x0][0xa28] ;  /* 0x00028a0000067ab9 */ /* 0x000fe20000000a00 */
[----:B------:R-:W-:Y:S01]  /*11b0*/  ULDC.64 UR10, c[0x0][0xa08] ;  /* 0x00028200000a7ab9 */ /* 0x000fe20000000a00 */
[----:B------:R-:W-:Y:S01]  /*11c0*/  UISETP.NE.U32.AND UP0, UPT, UR6, URZ, UPT ;  /* 0x0000003f0600728c */ /* 0x000fe2000bf05070 */
[----:B------:R-:W-:Y:S01]  /*11d0*/  ISETP.NE.U32.AND P0, PT, RZ, UR10, PT ;  /* 0x0000000aff007c0c */ /* 0x000fe2000bf05070 */
[----:B0-----:R-:W-:Y:S02]  /*11e0*/  IMAD.MOV.U32 R0, RZ, RZ, RZ ;  /* 0x000000ffff007224 */ /* 0x001fe400078e00ff */
[----:B------:R-:W-:Y:S01]  /*11f0*/  UISETP.NE.AND.EX UP0, UPT, UR7, URZ, UPT, UP0 ;  /* 0x0000003f0700728c */ /* 0x000fe2000bf05300 */
[----:B------:R-:W-:Y:S01]  /*1200*/  ISETP.NE.AND.EX P0, PT, RZ, UR11, PT, P0 ;  /* 0x0000000bff007c0c */ /* 0x000fe2000bf05300 */
[----:B------:R-:W-:Y:S01]  /*1210*/  IMAD.MOV.U32 R30, RZ, RZ, RZ ;  /* 0x000000ffff1e7224 */ /* 0x000fe200078e00ff */
[----:B------:R-:W-:Y:S02]  /*1220*/  ULDC.64 UR6, c[0x0][0xa18] ;  /* 0x0002860000067ab9 */ /* 0x000fe40000000a00 */
[----:B------:R-:W-:Y:S01]  /*1230*/  UISETP.NE.U32.AND UP1, UPT, UR6, URZ, UPT ;  /* 0x0000003f0600728c */ /* 0x000fe2000bf25070 */
[----:B------:R-:W-:-:S03]  /*1240*/  PLOP3.LUT P1, PT, PT, PT, UP0, 0x80, 0x0 ;  /* 0x000000000000781c */ /* 0x000fc60003f2f008 */
[----:B------:R-:W-:-:S03]  /*1250*/  UISETP.NE.AND.EX UP1, UPT, UR7, URZ, UPT, UP1 ;  /* 0x0000003f0700728c */ /* 0x000fc6000bf25310 */
[----:B------:R-:W-:Y:S02]  /*1260*/  ULDC.64 UR6, c[0x0][0xa08] ;  /* 0x0002820000067ab9 */ /* 0x000fe40000000a00 */
[----:B------:R-:W-:Y:S01]  /*1270*/  UIMAD.WIDE UR8, UR53, 0x4, UR6 ;  /* 0x00000004350878a5 */ /* 0x000fe2000f8e0206 */
[----:B------:R-:W-:Y:S02]  /*1280*/  PLOP3.LUT P3, PT, PT, PT, UP1, 0x80, 0x0 ;  /* 0x000000000000781c */ /* 0x000fe40003f6f018 */
[----:B------:R-:W-:Y:S02]  /*1290*/  @UP0 ULDC.64 UR6, c[0x0][0xa28] ;  /* 0x00028a0000060ab9 */ /* 0x000fe40000000a00 */
[----:B------:R-:W-:Y:S01]  /*12a0*/  @UP0 UIMAD.WIDE UR6, UR53, 0x4, UR6 ;  /* 0x00000004350608a5 */ /* 0x000fe2000f8e0206 */
[----:B-12-4-:R-:W-:Y:S01]  /*12b0*/  IMAD.U32 R6, RZ, RZ, UR8 ;  /* 0x00000008ff067e24 */ /* 0x016fe2000f8e00ff */
[----:B------:R-:W-:Y:S01]  /*12c0*/  ULDC UR4, c[0x0][0x288] ;  /* 0x0000a20000047ab9 */ /* 0x000fe20000000800 */
[----:B------:R-:W-:-:S03]  /*12d0*/  IMAD.U32 R7, RZ, RZ, UR9 ;  /* 0x00000009ff077e24 */ /* 0x000fc6000f8e00ff */
[----:B---3--:R-:W-:Y:S02]  /*12e0*/  IMAD.U32 R4, RZ, RZ, UR6 ;  /* 0x00000006ff047e24 */ /* 0x008fe4000f8e00ff */
[----:B------:R-:W-:Y:S01]  /*12f0*/  IMAD.U32 R5, RZ, RZ, UR7 ;  /* 0x00000007ff057e24 */ /* 0x000fe2000f8e00ff */
[----:B------:R-:W-:Y:S01]  /*1300*/  @UP1 ULDC.64 UR6, c[0x0][0xa18] ;  /* 0x0002860000061ab9 */ /* 0x000fe20000000a00 */
[----:B------:R-:W-:Y:S01]  /*1310*/  IMAD.U32 R18, RZ, RZ, UR4 ;  /* 0x00000004ff127e24 */ /* 0x000fe2000f8e00ff */
[----:B------:R-:W-:Y:S01]  /*1320*/  @UP1 UIMAD.WIDE UR6, UR53, 0x4, UR6 ;  /* 0x00000004350618a5 */ /* 0x000fe2000f8e0206 */
[----:B------:R0:W5:Y:S01]  /*1330*/  @P0 LDG.E R30, desc[UR46][R6.64] ;  /* 0x0000002e061e0981 */ /* 0x000162000c1e1900 */
[----:B------:R-:W-:-:S03]  /*1340*/  ULDC UR4, c[0x0][0x424] ;  /* 0x0001090000047ab9 */ /* 0x000fc60000000800 */
[----:B------:R0:W5:Y:S01]  /*1350*/  @P1 LDG.E R0, desc[UR46][R4.64] ;  /* 0x0000002e04001981 */ /* 0x000162000c1e1900 */
[----:B------:R-:W-:Y:S02]  /*1360*/  IMAD.U32 R8, RZ, RZ, UR6 ;  /* 0x00000006ff087e24 */ /* 0x000fe4000f8e00ff */
        /* <DEDUP_REMOVED lines=11> */
[----:B0-----:R-:W-:-:S12]  /*1420*/  @P3 BRA `(.L_x_4356) ;  /* 0x00000000002c3947 */ /* 0x001fd80003800000 */
        /* <DEDUP_REMOVED lines=11> */
.L_x_4356:
[----:B------:R-:W-:Y:S01]  /*14e0*/  UMOV UR56, UR54 ;  /* 0x0000003600387c82 */ /* 0x000fe20008000000 */
[----:B------:R-:W-:Y:S01]  /*14f0*/  IMAD.U32 R25, RZ, RZ, UR4 ;  /* 0x00000004ff197e24 */ /* 0x000fe2000f8e00ff */
[----:B------:R-:W-:Y:S01]  /*1500*/  UMOV UR61, UR53 ;  /* 0x00000035003d7c82 */ /* 0x000fe20008000000 */
[----:B------:R-:W-:Y:S01]  /*1510*/  ULDC UR41, c[0x0][0x348] ;  /* 0x0000d20000297ab9 */ /* 0x000fe20000000800 */
[----:B------:R-:W-:Y:S05]  /*1520*/  @!P2 BRA `(.L_x_4357) ;  /* 0x000000000018a947 */ /* 0x000fea0003800000 */
[----:B------:R-:W-:Y:S02]  /*1530*/  ULDC.64 UR6, c[0x0][0xa20] ;  /* 0x0002880000067ab9 */ /* 0x000fe40000000a00 */
[----:B------:R-:W-:-:S06]  /*1540*/  UIMAD.WIDE UR6, UR53, 0x4, UR6 ;  /* 0x00000004350678a5 */ /* 0x000fcc000f8e0206 */
[----:B------:R-:W-:Y:S02]  /*1550*/  IMAD.U32 R4, RZ, RZ, UR6 ;  /* 0x00000006ff047e24 */ /* 0x000fe4000f8e00ff */
[----:B------:R-:W-:-:S05]  /*1560*/  IMAD.U32 R5, RZ, RZ, UR7 ;  /* 0x00000007ff057e24 */ /* 0x000fca000f8e00ff */
[----:B------:R0:W5:Y:S01]  /*1570*/  LDG.E R25, desc[UR46][R4.64] ;  /* 0x0000002e04197981 */ /* 0x000162000c1e1900 */
[----:B------:R-:W-:Y:S05]  /*1580*/  BRA `(.L_x_4358) ;  /* 0x0000000000107947 */ /* 0x000fea0003800000 */
.L_x_4357:
[----:B------:R-:W-:Y:S05]  /*1590*/  @!P0 BRA `(.L_x_4358) ;  /* 0x00000000000c8947 */ /* 0x000fea0003800000 */
[----:B------:R-:W2:Y:S04]  /*15a0*/  LDG.E R4, desc[UR46][R6.64] ;  /* 0x0000002e06047981 */ /* 0x000ea8000c1e1900 */
[----:B------:R-:W2:Y:S02]  /*15b0*/  LDG.E R25, desc[UR46][R6.64+0x4] ;  /* 0x0000042e06197981 */ /* 0x000ea4000c1e1900 */
[----:B--2---:R-:W-:-:S07]  /*15c0*/  IMAD.IADD R25, R25, 0x1, -R4 ;  /* 0x0000000119197824 */ /* 0x004fce00078e0a04 */
.L_x_4358:
[----:B------:R-:W-:Y:S01]  /*15d0*/  ULDC.64 UR6, c[0x0][0xa10] ;  /* 0x0002840000067ab9 */ /* 0x000fe20000000a00 */
[----:B------:R-:W1:Y:S01]  /*15e0*/  LDC R3, c[0x0][0x448] ;  /* 0x00011200ff037b82 */ /* 0x000e620000000800 */
[----:B------:R-:W-:-:S04]  /*15f0*/  UISETP.NE.U32.AND UP0, UPT, UR6, URZ, UPT ;  /* 0x0000003f0600728c */ /* 0x000fc8000bf05070 */
[----:B------:R-:W-:Y:S01]  /*1600*/  UISETP.NE.AND.EX UP0, UPT, UR7, URZ, UPT, UP0 ;  /* 0x0000003f0700728c */ /* 0x000fe2000bf05300 */
[----:B------:R-:W2:Y:S02]  /*1610*/  S2R R7, SR_TID.X ;  /* 0x0000000000077919 */ /* 0x000ea40000002100 */
[----:B------:R-:W3:Y:S03]  /*1620*/  S2UR UR4, SR_SWINHI ;  /* 0x00000000000479c3 */ /* 0x000ee60000002f00 */
[----:B------:R-:W-:-:S05]  /*1630*/  PLOP3.LUT P2, PT, PT, PT, UP0, 0x80, 0x0 ;  /* 0x000000000000781c */ /* 0x000fca0003f4f008 */
[----:B------:R-:W-:Y:S01]  /*1640*/  @UP0 ULDC.64 UR6, c[0x0][0xa10] ;  /* 0x0002840000060ab9 */ /* 0x000fe20000000a00 */
[----:B------:R-:W4:Y:S01]  /*1650*/  LDC.64 R20, c[0x0][0x9e0] ;  /* 0x00027800ff147b82 */ /* 0x000f220000000a00 */
[----:B------:R-:W-:-:S06]  /*1660*/  @UP0 UIMAD.WIDE UR6, UR53, 0x4, UR6 ;  /* 0x00000004350608a5 */ /* 0x000fcc000f8e0206 */
[----:B0-----:R-:W-:Y:S02]  /*1670*/  IMAD.U32 R4, RZ, RZ, UR6 ;  /* 0x00000006ff047e24 */ /* 0x001fe4000f8e00ff */
[----:B------:R-:W-:Y:S01]  /*1680*/  IMAD.U32 R5, RZ, RZ, UR7 ;  /* 0x00000007ff057e24 */ /* 0x000fe2000f8e00ff */
[----:B------:R-:W-:-:S04]  /*1690*/  ULDC.64 UR6, c[0x0][0xa30] ;  /* 0x00028c0000067ab9 */ /* 0x000fc80000000a00 */
[----:B------:R-:W4:Y:S04]  /*16a0*/  @P2 LDG.E R6, desc[UR46][R4.64] ;  /* 0x0000002e04062981 */ /* 0x000f28000c1e1900 */
[----:B------:R-:W4:Y:S01]  /*16b0*/  @P2 LDG.E R14, desc[UR46][R4.64+0x4] ;  /* 0x0000042e040e2981 */ /* 0x000f22000c1e1900 */
[----:B------:R-:W-:-:S04]  /*16c0*/  UISETP.NE.U32.AND UP1, UPT, UR6, URZ, UPT ;  /* 0x0000003f0600728c */ /* 0x000fc8000bf25070 */
[----:B------:R-:W-:-:S06]  /*16d0*/  UISETP.NE.AND.EX UP1, UPT, UR7, URZ, UPT, UP1 ;  /* 0x0000003f0700728c */ /* 0x000fcc000bf25310 */
[----:B------:R-:W-:-:S05]  /*16e0*/  PLOP3.LUT P3, PT, PT, PT, UP1, 0x80, 0x0 ;  /* 0x000000000000781c */ /* 0x000fca0003f6f018 */
[----:B------:R-:W-:Y:S02]  /*16f0*/  @UP1 ULDC.64 UR6, c[0x0][0xa30] ;  /* 0x00028c0000061ab9 */ /* 0x000fe40000000a00 */
[----:B------:R-:W-:-:S06]  /*1700*/  @UP1 UIMAD.WIDE UR6, UR53, 0x4, UR6 ;  /* 0x00000004350618a5 */ /* 0x000fcc000f8e0206 */
[----:B------:R-:W-:Y:S02]  /*1710*/  IMAD.U32 R12, RZ, RZ, UR6 ;  /* 0x00000006ff0c7e24 */ /* 0x000fe4000f8e00ff */
[----:B------:R-:W-:-:S05]  /*1720*/  IMAD.U32 R13, RZ, RZ, UR7 ;  /* 0x00000007ff0d7e24 */ /* 0x000fca000f8e00ff */
[----:B------:R0:W4:Y:S01]  /*1730*/  @P3 LDG.E R15, desc[UR46][R12.64] ;  /* 0x0000002e0c0f3981 */ /* 0x000122000c1e1900 */
[----:B-1----:R-:W-:Y:S01]  /*1740*/  ISETP.NE.AND P0, PT, R3, 0x1, PT ;  /* 0x000000010300780c */ /* 0x002fe20003f05270 */
[----:B------:R-:W-:Y:S01]  /*1750*/  UMOV UR36, UR39 ;  /* 0x0000002700247c82 */ /* 0x000fe20008000000 */
[----:B---3--:R-:W-:Y:S01]  /*1760*/  UMOV UR37, UR4 ;  /* 0x0000000400257c82 */ /* 0x008fe20008000000 */
[----:B--2---:R-:W-:Y:S01]  /*1770*/  LOP3.LUT R7, R7, 0x7f, RZ, 0xc0, !PT ;  /* 0x0000007f07077812 */ /* 0x004fe200078ec0ff */
[----:B------:R-:W-:Y:S01]  /*1780*/  UIADD3 UR7, UP1, UR36, 0x33490, URZ ;  /* 0x0003349024077890 */ /* 0x000fe2000ff3e03f */
[----:B------:R-:W-:Y:S01]  /*1790*/  IMAD.MOV.U32 R9, RZ, RZ, 0x100 ;  /* 0x00000100ff097424 */ /* 0x000fe200078e00ff */
[----:B------:R-:W-:Y:S01]  /*17a0*/  UIADD3 UR9, UP2, UR36, 0x334a0, URZ ;  /* 0x000334a024097890 */ /* 0x000fe2000ff5e03f */
[----:B------:R-:W-:Y:S01]  /*17b0*/  ISETP.NE.AND P1, PT, R7, RZ, PT ;  /* 0x000000ff0700720c */ /* 0x000fe20003f25270 */
[----:B------:R-:W-:Y:S01]  /*17c0*/  UIADD3.X UR8, URZ, UR37, URZ, UP1, !UPT ;  /* 0x000000253f087290 */ /* 0x000fe20008ffe43f */
[----:B------:R-:W-:Y:S01]  /*17d0*/  IMAD.U32 R7, RZ, RZ, UR55 ;  /* 0x00000037ff077e24 */ /* 0x000fe2000f8e00ff */
[----:B------:R-:W-:Y:S01]  /*17e0*/  UIADD3.X UR10, URZ, UR37, URZ, UP2, !UPT ;  /* 0x000000253f0a7290 */ /* 0x000fe200097fe43f */
[----:B------:R-:W-:Y:S01]  /*17f0*/  IMAD.MOV.U32 R10, RZ, RZ, 0x1 ;  /* 0x00000001ff0a7424 */ /* 0x000fe200078e00ff */
[----:B------:R-:W-:Y:S01]  /*1800*/  SEL R8, RZ, 0x1, P1 ;  /* 0x00000001ff087807 */ /* 0x000fe20000800000 */
[----:B------:R-:W-:Y:S01]  /*1810*/  IMAD.MOV.U32 R11, RZ, RZ, RZ ;  /* 0x000000ffff0b7224 */ /* 0x000fe200078e00ff */
[----:B------:R-:W1:Y:S01]  /*1820*/  @P0 LDC R3, c[0x0][0x44c] ;  /* 0x00011300ff030b82 */ /* 0x000e620000000800 */
[----:B0-----:R-:W-:Y:S01]  /*1830*/  IMAD.U32 R12, RZ, RZ, UR7 ;  /* 0x00000007ff0c7e24 */ /* 0x001fe2000f8e00ff */
[----:B------:R-:W-:Y:S01]  /*1840*/  USHF.L.U32 UR45, UR5, 0x7, URZ ;  /* 0x00000007052d7899 */ /* 0x000fe2000800063f */
[----:B------:R-:W-:Y:S01]  /*1850*/  IMAD.U32 R13, RZ, RZ, UR8 ;  /* 0x00000008ff0d7e24 */ /* 0x000fe2000f8e00ff */
[----:B------:R-:W-:Y:S01]  /*1860*/  STL.128 [R1+0x20], R8 ;  /* 0x0000200801007387 */ /* 0x000fe20000100c00 */
[----:B------:R-:W-:Y:S01]  /*1870*/  IMAD.U32 R4, RZ, RZ, UR9 ;  /* 0x00000009ff047e24 */ /* 0x000fe2000f8e00ff */
[----:B-----5:R-:W-:Y:S01]  /*1880*/  R2UR UR40, R25 ;  /* 0x00000000192872ca */ /* 0x020fe200000e0000 */
[----:B------:R-:W-:Y:S01]  /*1890*/  IMAD.U32 R5, RZ, RZ, UR10 ;  /* 0x0000000aff057e24 */ /* 0x000fe2000f8e00ff */
[----:B------:R-:W-:Y:S04]  /*18a0*/  STL.64 [R1+0x8], R12 ;  /* 0x0000080c01007387 */ /* 0x000fe80000100a00 */
[----:B------:R-:W-:Y:S04]  /*18b0*/  STL.64 [R1+0x10], R4 ;  /* 0x0000100401007387 */ /* 0x000fe80000100a00 */
[----:B------:R-:W-:Y:S04]  /*18c0*/  STL.64 [R1+0x30], R4 ;  /* 0x0000300401007387 */ /* 0x000fe80000100a00 */
[----:B------:R-:W-:Y:S01]  /*18d0*/  STL.64 [R1], RZ ;  /* 0x000000ff01007387 */ /* 0x000fe20000100a00 */
[----:B----4-:R-:W-:Y:S01]  /*18e0*/  @P2 R2UR UR6, R6 ;  /* 0x00000000060622ca */ /* 0x010fe200000e0000 */
[----:B------:R-:W-:Y:S01]  /*18f0*/  IMAD.MOV.U32 R6, RZ, RZ, 0x7800 ;  /* 0x00007800ff067424 */ /* 0x000fe200078e00ff */
[----:B------:R-:W-:-:S02]  /*1900*/  @P2 R2UR UR4, R14 ;  /* 0x000000000e0422ca */ /* 0x000fc400000e0000 */
[----:B------:R-:W0:Y:S02]  /*1910*/  @P0 LDC R14, c[0x0][0x450] ;  /* 0x00011400ff0e0b82 */ /* 0x000e240000000800 */
[----:B------:R2:W-:Y:S01]  /*1920*/  STL.64 [R1+0x18], R6 ;  /* 0x0000180601007387 */ /* 0x0005e20000100a00 */
[----:B------:R-:W-:-:S08]  /*1930*/  ISETP.GE.AND P2, PT, R21, 0x1, PT ;  /* 0x000000011500780c */ /* 0x000fd00003f46270 */
[----:B------:R-:W-:Y:S01]  /*1940*/  @UP0 UIADD3 UR41, -UR6, UR4, URZ ;  /* 0x0000000406290290 */ /* 0x000fe2000fffe13f */
[----:B--2---:R-:W-:Y:S01]  /*1950*/  IMAD.IADD R6, R25, 0x1, -R0 ;  /* 0x0000000119067824 */ /* 0x004fe200078e0a00 */
[----:B------:R-:W-:-:S04]  /*1960*/  UIADD3 UR4, UR45, 0x7f, URZ ;  /* 0x0000007f2d047890 */ /* 0x000fc8000fffe03f */
[----:B------:R-:W-:Y:S02]  /*1970*/  VIADD R19, R6, UR41 ;  /* 0x0000002906137c36 */ /* 0x000fe40008000000 */
[----:B-1----:R-:W-:-:S03]  /*1980*/  @P0 IMAD.HI.U32 R3, R3, UR4, RZ ;  /* 0x0000000403030c27 */ /* 0x002fc6000f8e00ff */
[C---:B------:R-:W-:Y:S01]  /*1990*/  IADD3 R26, R19.reuse, 0x1, -R18 ;  /* 0x00000001131a7810 */ /* 0x040fe20007ffe812 */
[----:B------:R-:W-:Y:S02]  /*19a0*/  VIADD R0, R19, 0x9f ;  /* 0x0000009f13007836 */ /* 0x000fe40000000000 */
[----:B------:R-:W-:Y:S01]  /*19b0*/  IMAD.U32 R7, RZ, RZ, UR4 ;  /* 0x00000004ff077e24 */ /* 0x000fe2000f8e00ff */
[----:B0-----:R-:W-:Y:S01]  /*19c0*/  @P0 SHF.R.U32.HI R7, RZ, R14, R3 ;  /* 0x0000000eff070219 */ /* 0x001fe20000011603 */
[----:B------:R-:W-:Y:S01]  /*19d0*/  IMAD.HI R0, R0, 0x66666667, RZ ;  /* 0x6666666700007827 */ /* 0x000fe200078e02ff */
[----:B------:R-:W-:-:S03]  /*19e0*/  @P3 R2UR UR40, R15 ;  /* 0x000000000f2832ca */ /* 0x000fc600000e0000 */
[----:B------:R-:W-:Y:S01]  /*19f0*/  IMAD.IADD R7, R26, 0x1, R7 ;  /* 0x000000011a077824 */ /* 0x000fe200078e0207 */
[----:B------:R-:W-:-:S03]  /*1a00*/  SHF.R.U32.HI R3, RZ, 0x1f, R0 ;  /* 0x0000001fff037819 */ /* 0x000fc60000011600 */
[----:B------:R-:W-:Y:S01]  /*1a10*/  IMAD.IADD R20, R7, 0x1, R20 ;  /* 0x0000000107147824 */ /* 0x000fe200078e0214 */
[----:B------:R-:W-:Y:S01]  /*1a20*/  LEA.HI.SX32 R79, R0, R3, 0x1a ;  /* 0x00000003004f7211 */ /* 0x000fe200078fd2ff */
        /* <DEDUP_REMOVED lines=11> */
.L_x_4360:
[----:B------:R-:W-:-:S13]  /*1ae0*/  ISETP.NE.AND P1, PT, R21, 0x1, PT ;  /* 0x000000011500780c */ /* 0x000fda0003f25270 */
[----:B------:R-:W0:Y:S02]  /*1af0*/  @P1 LDC.64 R4, c[0x0][0x9e8] ;  /* 0x00027a00ff041b82 */ /* 0x000e240000000a00 */
[----:B0-----:R-:W-:-:S05]  /*1b00*/  @P1 IMAD.HI.U32 R4, R0, R4, RZ ;  /* 0x0000000400041227 */ /* 0x001fca00078e00ff */
[----:B------:R-:W-:-:S07]  /*1b10*/  @P1 SHF.R.U32.HI R0, RZ, R5, R4 ;  /* 0x00000005ff001219 */ /* 0x000fce0000011604 */
.L_x_4361:
[----:B------:R-:W-:-:S05]  /*1b20*/  IMAD R3, R0, R21, R21 ;  /* 0x0000001500037224 */ /* 0x000fca00078e0215 */
[----:B------:R-:W-:-:S07]  /*1b30*/  VIMNMX R20, R20, R3, PT ;  /* 0x0000000314147248 */ /* 0x000fce0003fe0100 */
.L_x_4359:
[----:B------:R-:W0:Y:S01]  /*1b40*/  @P0 LDC R0, c[0x0][0x44c] ;  /* 0x00011300ff000b82 */ /* 0x000e220000000800 */
[----:B------:R-:W-:Y:S02]  /*1b50*/  IMAD.U32 R3, RZ, RZ, UR45 ;  /* 0x0000002dff037e24 */ /* 0x000fe4000f8e00ff */
[----:B------:R-:W-:-:S05]  /*1b60*/  IMAD.IADD R104, R19, 0x1, -R18 ;  /* 0x0000000113687824 */ /* 0x000fca00078e0a12 */
[----:B------:R-:W1:Y:S08]  /*1b70*/  @P0 LDC R5, c[0x0][0x450] ;  /* 0x00011400ff050b82 */ /* 0x000e700000000800 */
[----:B------:R-:W2:Y:S01]  /*1b80*/  LDC R4, c[0x0][0x9dc] ;  /* 0x00027700ff047b82 */ /* 0x000ea20000000800 */
[----:B0-----:R-:W-:-:S05]  /*1b90*/  @P0 IMAD.HI.U32 R0, R0, UR45, RZ ;  /* 0x0000002d00000c27 */ /* 0x001fca000f8e00ff */
[----:B-1----:R-:W-:-:S05]  /*1ba0*/  @P0 SHF.R.U32.HI R3, RZ, R5, R0 ;  /* 0x00000005ff030219 */ /* 0x002fca0000011600 */
[----:B------:R-:W-:-:S04]  /*1bb0*/  IMAD.IADD R3, R104, 0x1, R3 ;  /* 0x0000000168037824 */ /* 0x000fc800078e0203 */
[----:B--2---:R-:W-:Y:S01]  /*1bc0*/  IMAD.IADD R0, R3, 0x1, -R4 ;  /* 0x0000000103007824 */ /* 0x004fe200078e0a04 */
        /* <DEDUP_REMOVED lines=10> */
.L_x_4363:
[----:B------:R-:W-:-:S13]  /*1c70*/  ISETP.NE.AND P0, PT, R21, 0x1, PT ;  /* 0x000000011500780c */ /* 0x000fda0003f05270 */
[----:B------:R-:W0:Y:S02]  /*1c80*/  @P0 LDC.64 R4, c[0x0][0x9e8] ;  /* 0x00027a00ff040b82 */ /* 0x000e240000000a00 */
[----:B0-----:R-:W-:-:S05]  /*1c90*/  @P0 IMAD.HI.U32 R4, R3, R4, RZ ;  /* 0x0000000403040227 */ /* 0x001fca00078e00ff */
[----:B------:R-:W-:-:S07]  /*1ca0*/  @P0 SHF.R.U32.HI R3, RZ, R5, R4 ;  /* 0x00000005ff030219 */ /* 0x000fce0000011604 */
.L_x_4364:
[----:B------:R-:W-:-:S05]  /*1cb0*/  IMAD R3, R3, R21, RZ ;  /* 0x0000001503037224 */ /* 0x000fca00078e02ff */
[----:B------:R-:W-:-:S07]  /*1cc0*/  VIMNMX R0, R0, R3, !PT ;  /* 0x0000000300007248 */ /* 0x000fce0007fe0100 */
.L_x_4362:
[----:B------:R-:W-:Y:S01]  /*1cd0*/  VIADD R20, R20, 0x9f ;  /* 0x0000009f14147836 */ /* 0x000fe20000000000 */
[----:B------:R-:W-:Y:S01]  /*1ce0*/  PLOP3.LUT P0, PT, PT, PT, PT, 0x80, 0x0 ;  /* 0x000000000000781c */ /* 0x000fe20003f0f070 */
[----:B------:R-:W-:-:S04]  /*1cf0*/  IMAD.HI R0, R0, 0x66666667, RZ ;  /* 0x6666666700007827 */ /* 0x000fc800078e02ff */
[----:B------:R-:W-:Y:S01]  /*1d00*/  IMAD.HI R20, R20, 0x66666667, RZ ;  /* 0x6666666714147827 */ /* 0x000fe200078e02ff */
[----:B------:R-:W-:-:S03]  /*1d10*/  SHF.R.U32.HI R5, RZ, 0x1f, R0 ;  /* 0x0000001fff057819 */ /* 0x000fc60000011600 */
[----:B------:R-:W-:Y:S01]  /*1d20*/  IMAD.SHL.U32 R42, R228, 0x80, RZ ;  /* 0x00000080e42a7824 */ /* 0x000fe200078e00ff */
[----:B------:R-:W-:Y:S01]  /*1d30*/  SHF.R.U32.HI R3, RZ, 0x1f, R20 ;  /* 0x0000001fff037819 */ /* 0x000fe20000011614 */
[C---:B------:R-:W-:Y:S01]  /*1d40*/  IMAD.SHL.U32 R24, R227.reuse, 0x8, RZ ;  /* 0x00000008e3187824 */ /* 0x040fe200078e00ff */
[----:B------:R-:W-:Y:S01]  /*1d50*/  LEA.HI.SX32 R5, R0, R5, 0x1a ;  /* 0x0000000500057211 */ /* 0x000fe200078fd2ff */
[----:B------:R-:W-:Y:S01]  /*1d60*/  IMAD.SHL.U32 R17, R227, 0x10, RZ ;  /* 0x00000010e3117824 */ /* 0x000fe200078e00ff */
[----:B------:R-:W-:Y:S01]  /*1d70*/  LEA.HI.SX32 R20, R20, R3, 0x1a ;  /* 0x0000000314147211 */ /* 0x000fe200078fd2ff */
[C---:B------:R-:W-:Y:S01]  /*1d80*/  VIADD R77, R24.reuse, 0x20 ;  /* 0x00000020184d7836 */ /* 0x040fe20000000000 */
[----:B------:R-:W-:Y:S01]  /*1d90*/  VIMNMX R5, RZ, R5, !PT ;  /* 0x00000005ff057248 */ /* 0x000fe20007fe0100 */
[C---:B------:R-:W-:Y:S01]  /*1da0*/  VIADD R43, R24.reuse, 0x40 ;  /* 0x00000040182b7836 */ /* 0x040fe20000000000 */
[----:B------:R-:W-:Y:S01]  /*1db0*/  VIMNMX R3, R79, R20, PT ;  /* 0x000000144f037248 */ /* 0x000fe20003fe0100 */
[----:B------:R-:W-:Y:S01]  /*1dc0*/  VIADD R76, R24, 0x50 ;  /* 0x00000050184c7836 */ /* 0x000fe20000000000 */
[----:B------:R-:W-:Y:S01]  /*1dd0*/  LOP3.LUT R42, R42, 0x180, RZ, 0xc0, !PT ;  /* 0x000001802a2a7812 */ /* 0x000fe200078ec0ff */
[----:B------:R-:W-:-:S02]  /*1de0*/  IMAD R5, R5, 0xa0, -R6 ;  /* 0x000000a005057824 */ /* 0x000fc400078e0a06 */
[----:B------:R-:W-:Y:S01]  /*1df0*/  IMAD R3, R3, 0xa0, -R6 ;  /* 0x000000a003037824 */ /* 0x000fe200078e0a06 */
[----:B------:R-:W-:Y:S01]  /*1e00*/  SHF.R.U32.HI R39, RZ, 0x3, R42 ;  /* 0x00000003ff277819 */ /* 0x000fe2000001162a */
[C---:B------:R-:W-:Y:S01]  /*1e10*/  IMAD.IADD R78, R24.reuse, 0x1, R77 ;  /* 0x00000001184e7824 */ /* 0x040fe200078e024d */
[----:B------:R-:W-:Y:S01]  /*1e20*/  VIMNMX R5, RZ, R5, !PT ;  /* 0x00000005ff057248 */ /* 0x000fe20007fe0100 */
[----:B------:R-:W-:Y:S01]  /*1e30*/  IMAD.IADD R96, R24, 0x1, R43 ;  /* 0x0000000118607824 */ /* 0x000fe200078e022b */
[----:B------:R-:W-:-:S04]  /*1e40*/  VIMNMX R0, R3, UR41, PT ;  /* 0x0000002903007c48 */ /* 0x000fc8000bfe0100 */
[----:B------:R-:W-:Y:S01]  /*1e50*/  ISETP.GT.AND P1, PT, R0, R5, PT ;  /* 0x000000050000720c */ /* 0x000fe20003f24270 */
[----:B------:R-:W-:-:S05]  /*1e60*/  IMAD.WIDE.U32 R4, R5, -0x33333333, RZ ;  /* 0xcccccccd05047825 */ /* 0x000fca00078e00ff */
[----:B------:R-:W-:-:S05]  /*1e70*/  SHF.R.U32.HI R97, RZ, 0x7, R5 ;  /* 0x00000007ff617819 */ /* 0x000fca0000011605 */
[----:B------:R-:W-:Y:S02]  /*1e80*/  IMAD.MOV.U32 R98, RZ, RZ, R97 ;  /* 0x000000ffff627224 */ /* 0x000fe400078e0061 */
[----:B------:R-:W-:-:S04]  /*1e90*/  @P1 VIADD R0, R0, 0x9f ;  /* 0x0000009f00001836 */ /* 0x000fc80000000000 */
[----:B------:R-:W-:-:S05]  /*1ea0*/  @P1 IMAD.HI R0, R0, 0x66666667, RZ ;  /* 0x6666666700001827 */ /* 0x000fca00078e02ff */
[----:B------:R-:W-:-:S04]  /*1eb0*/  @P1 SHF.R.U32.HI R3, RZ, 0x1f, R0 ;  /* 0x0000001fff031819 */ /* 0x000fc80000011600 */
[----:B------:R-:W-:-:S04]  /*1ec0*/  @P1 LEA.HI.SX32 R98, R0, R3, 0x1a ;  /* 0x0000000300621211 */ /* 0x000fc800078fd2ff */
[----:B------:R-:W-:-:S13]  /*1ed0*/  ISETP.GT.AND P1, PT, R98, R97, PT ;  /* 0x000000616200720c */ /* 0x000fda0003f24270 */
[----:B------:R-:W-:Y:S05]  /*1ee0*/  @!P1 BRA `(.L_x_4365) ;  /* 0x0000002000d89947 */ /* 0x000fea0003800000 */
[----:B------:R-:W-:Y:S01]  /*1ef0*/  UIADD3 UR4, UR39, 0x24200, URZ ;  /* 0x0002420027047890 */ /* 0x000fe2000fffe03f */
[----:B------:R-:W-:-:S03]  /*1f00*/  ULDC UR42, c[0x0][0x2f4] ;  /* 0x0000bd00002a7ab9 */ /* 0x000fc60000000800 */
[----:B------:R-:W-:-:S06]  /*1f10*/  ULOP3.LUT UP0, URZ, UR4, 0x1bf, URZ, 0xc0, !UPT ;  /* 0x000001bf043f7892 */ /* 0x000fcc000f80c03f */
[----:B------:R-:W-:-:S13]  /*1f20*/  PLOP3.LUT P0, PT, PT, PT, UP0, 0x80, 0x0 ;  /* 0x000000000000781c */ /* 0x000fda0003f0f008 */
        /* <DEDUP_REMOVED lines=17> */
.L_x_4366:
[----:B------:R-:W-:Y:S01]  /*2040*/  UIADD3 UR4, UP0, UR36, 0x24200, URZ ;  /* 0x0002420024047890 */ /* 0x000fe2000ff1e03f */
[----:B------:R-:W-:-:S03]  /*2050*/  IMAD.U32 R28, RZ, RZ, UR51 ;  /* 0x00000033ff1c7e24 */ /* 0x000fc6000f8e00ff */
[----:B------:R-:W-:Y:S02]  /*2060*/  UIADD3.X UR5, URZ, UR37, URZ, UP0, !UPT ;  /* 0x000000253f057290 */ /* 0x000fe400087fe43f */
[----:B------:R-:W-:Y:S01]  /*2070*/  IMAD.U32 R4, RZ, RZ, UR4 ;  /* 0x00000004ff047e24 */ /* 0x000fe2000f8e00ff */
[----:B------:R-:W-:Y:S01]  /*2080*/  UIADD3 UR4, UR39, 0xf200, URZ ;  /* 0x0000f20027047890 */ /* 0x000fe2000fffe03f */
[----:B------:R-:W-:Y:S02]  /*2090*/  IADD3 R28, P0, R28, 0x38, RZ ;  /* 0x000000381c1c7810 */ /* 0x000fe40007f1e0ff */
[----:B------:R-:W-:Y:S01]  /*20a0*/  IMAD.U32 R5, RZ, RZ, UR5 ;  /* 0x00000005ff057e24 */ /* 0x000fe2000f8e00ff */
[----:B------:R-:W-:Y:S02]  /*20b0*/  ULOP3.LUT UP0, URZ, UR4, 0x1bf, URZ, 0xc0, !UPT ;  /* 0x000001bf043f7892 */ /* 0x000fe4000f80c03f */
[----:B------:R-:W-:Y:S02]  /*20c0*/  IMAD.X R29, RZ, RZ, UR57, P0 ;  /* 0x00000039ff1d7e24 */ /* 0x000fe400080e06ff */
[----:B------:R0:W-:Y:S02]  /*20d0*/  STL.64 [R1+0x38], R4 ;  /* 0x0000380401007387 */ /* 0x0001e40000100a00 */
[----:B------:R-:W-:-:S13]  /*20e0*/  PLOP3.LUT P1, PT, PT, PT, UP0, 0x80, 0x0 ;  /* 0x000000000000781c */ /* 0x000fda0003f2f008 */
[----:B0-----:R-:W-:Y:S05]  /*20f0*/  @!P1 BRA `(.L_x_4367) ;  /* 0x0000000000409947 */ /* 0x001fea0003800000 */
        /* <DEDUP_REMOVED lines=16> */
.L_x_4367:
[----:B------:R-:W-:Y:S01]  /*2200*/  ULDC.64 UR4, c[0x0][0x9f8] ;  /* 0x00027e0000047ab9 */ /* 0x000fe20000000a00 */
[----:B------:R-:W0:Y:S01]  /*2210*/  LDC.64 R54, c[0x0][0xa08] ;  /* 0x00028200ff367b82 */ /* 0x000e220000000a00 */
[----:B------:R-:W-:Y:S01]  /*2220*/  UISETP.NE.U32.AND UP0, UPT, UR4, URZ, UPT ;  /* 0x0000003f0400728c */ /* 0x000fe2000bf05070 */
[----:B------:R-:W1:Y:S01]  /*2230*/  S2R R27, SR_TID.X ;  /* 0x00000000001b7919 */ /* 0x000e620000002100 */
[----:B------:R-:W-:Y:S02]  /*2240*/  USHF.R.S32.HI UR20, URZ, 0x1f, UR54 ;  /* 0x0000001f3f147899 */ /* 0x000fe40008011436 */
[----:B------:R-:W-:Y:S01]  /*2250*/  UISETP.NE.AND.EX UP0, UPT, UR5, URZ, UPT, UP0 ;  /* 0x0000003f0500728c */ /* 0x000fe2000bf05300 */
[----:B------:R-:W-:Y:S01]  /*2260*/  ULDC.64 UR8, c[0x0][0x308] ;  /* 0x0000c20000087ab9 */ /* 0x000fe20000000a00 */
[----:B------:R-:W-:Y:S01]  /*2270*/  IMAD.IADD R3, R30, 0x1, R25 ;  /* 0x000000011e037824 */ /* 0x000fe200078e0219 */
[----:B------:R-:W2:Y:S01]  /*2280*/  LDC.64 R20, c[0x0][0x300] ;  /* 0x0000c000ff147b82 */ /* 0x000ea20000000a00 */
[----:B------:R-:W-:-:S02]  /*2290*/  IMAD.U32 R60, RZ, RZ, UR53 ;  /* 0x00000035ff3c7e24 */ /* 0x000fc4000f8e00ff */
[----:B------:R-:W-:Y:S01]  /*22a0*/  PLOP3.LUT P0, PT, PT, PT, UP0, 0x80, 0x0 ;  /* 0x000000000000781c */ /* 0x000fe20003f0f008 */
[----:B------:R-:W-:-:S04]  /*22b0*/  ULDC.64 UR10, c[0x0][0x310] ;  /* 0x0000c400000a7ab9 */ /* 0x000fc80000000a00 */
[----:B------:R-:W3:Y:S01]  /*22c0*/  LDC.64 R10, c[0x0][0x2f0] ;  /* 0x0000bc00ff0a7b82 */ /* 0x000ee20000000a00 */
[----:B------:R-:W-:-:S07]  /*22d0*/  @UP0 ULDC.64 UR4, c[0x0][0x9f8] ;  /* 0x00027e0000040ab9 */ /* 0x000fce0000000a00 */
[----:B------:R-:W4:Y:S01]  /*22e0*/  LDC.64 R12, c[0x0][0x198] ;  /* 0x00006600ff0c7b82 */ /* 0x000f220000000a00 */
[----:B------:R-:W-:Y:S01]  /*22f0*/  @UP0 UIMAD.WIDE UR4, UR53, 0x4, UR4 ;  /* 0x00000004350408a5 */ /* 0x000fe2000f8e0204 */
[----:B------:R-:W-:Y:S01]  /*2300*/  STL.64 [R1+0x2b0], R28 ;  /* 0x0002b01c01007387 */ /* 0x000fe20000100a00 */
[----:B------:R-:W-:Y:S01]  /*2310*/  IMAD.U32 R32, RZ, RZ, UR57 ;  /* 0x00000039ff207e24 */ /* 0x000fe2000f8e00ff */
[----:B------:R-:W-:Y:S01]  /*2320*/  ULDC.64 UR12, c[0x0][0x3e8] ;  /* 0x0000fa00000c7ab9 */ /* 0x000fe20000000a00 */
[----:B------:R-:W-:Y:S02]  /*2330*/  ULDC.64 UR14, c[0x0][0x400] ;  /* 0x00010000000e7ab9 */ /* 0x000fe40000000a00 */
[----:B------:R-:W-:Y:S02]  /*2340*/  IMAD.U32 R4, RZ, RZ, UR4 ;  /* 0x00000004ff047e24 */ /* 0x000fe4000f8e00ff */
[----:B------:R-:W-:-:S05]  /*2350*/  IMAD.U32 R5, RZ, RZ, UR5 ;  /* 0x00000005ff057e24 */ /* 0x000fca000f8e00ff */
[----:B------:R0:W3:Y:S01]  /*2360*/  @P0 LDG.E R0, desc[UR46][R4.64] ;  /* 0x0000002e04000981 */ /* 0x0000e2000c1e1900 */
[----:B------:R-:W-:Y:S01]  /*2370*/  PLOP3.LUT P0, PT, PT, PT, UP0, 0x80, 0x0 ;  /* 0x000000000000781c */ /* 0x000fe20003f0f008 */
[----:B------:R-:W-:Y:S01]  /*2380*/  UIMAD UR6, UR20, UR8, URZ ;  /* 0x00000008140672a4 */ /* 0x000fe2000f8e023f */
[----:B------:R-:W-:Y:S01]  /*2390*/  SHF.R.S32.HI R56, RZ, 0x1f, R3 ;  /* 0x0000001fff387819 */ /* 0x000fe20000011403 */
[----:B------:R-:W-:Y:S01]  /*23a0*/  UIMAD.WIDE.U32 UR4, UR54, UR8, URZ ;  /* 0x00000008360472a5 */ /* 0x000fe2000f8e003f */
[----:B-1----:R-:W-:Y:S01]  /*23b0*/  SHF.R.U32.HI R61, RZ, 0x7, R27 ;  /* 0x00000007ff3d7819 */ /* 0x002fe2000001161b */
[----:B------:R-:W-:Y:S01]  /*23c0*/  UIMAD UR6, UR54, UR9, UR6 ;  /* 0x00000009360672a4 */ /* 0x000fe2000f8e0206 */
[----:B--2---:R-:W-:Y:S02]  /*23d0*/  STL.64 [R1+0x48], R20 ;  /* 0x0000481401007387 */ /* 0x004fe40000100a00 */
[----:B------:R-:W-:Y:S01]  /*23e0*/  ULDC.64 UR8, c[0x0][0x300] ;  /* 0x0000c00000087ab9 */ /* 0x000fe20000000a00 */
[----:B------:R-:W-:-:S02]  /*23f0*/  UIADD3 UR16, UR5, UR6, URZ ;  /* 0x0000000605107290 */ /* 0x000fc4000fffe03f */
[----:B0-----:R-:W-:Y:S01]  /*2400*/  IMAD.U32 R5, RZ, RZ, UR5 ;  /* 0x00000005ff057e24 */ /* 0x001fe2000f8e00ff */
[----:B------:R-:W-:Y:S01]  /*2410*/  ISETP.NE.AND P6, PT, R61, 0x1, PT ;  /* 0x000000013d00780c */ /* 0x000fe20003fc5270 */
[----:B------:R-:W-:Y:S01]  /*2420*/  IMAD.U32 R4, RZ, RZ, UR4 ;  /* 0x00000004ff047e24 */ /* 0x000fe2000f8e00ff */
[----:B------:R-:W-:Y:S01]  /*2430*/  UIMAD UR5, UR9, 0xa0, URZ ;  /* 0x000000a0090578a4 */ /* 0x000fe2000f8e023f */
[----:B------:R-:W-:Y:S01]  /*2440*/  IMAD R6, R56, UR8, RZ ;  /* 0x0000000838067c24 */ /* 0x000fe2000f8e02ff */
[----:B------:R-:W-:Y:S01]  /*2450*/  ULDC.64 UR6, c[0x0][0x2e8] ;  /* 0x0000ba0000067ab9 */ /* 0x000fe20000000a00 */
[----:B------:R-:W-:Y:S02]  /*2460*/  IMAD.U32 R5, RZ, RZ, UR16 ;  /* 0x00000010ff057e24 */ /* 0x000fe4000f8e00ff */
[C---:B------:R-:W-:Y:S02]  /*2470*/  IMAD R7, R3.reuse, UR9, R6 ;  /* 0x0000000903077c24 */ /* 0x040fe4000f8e0206 */
[----:B------:R-:W-:Y:S01]  /*2480*/  IMAD.WIDE.U32 R4, R3, UR8, R4 ;  /* 0x0000000803047c25 */ /* 0x000fe2000f8e0004 */
[----:B------:R-:W-:-:S03]  /*2490*/  UIMAD.WIDE.U32 UR8, UR8, 0xa0, URZ ;  /* 0x000000a0080878a5 */ /* 0x000fc6000f8e003f */
[----:B------:R-:W-:Y:S01]  /*24a0*/  IMAD.IADD R5, R5, 0x1, R7 ;  /* 0x0000000105057824 */ /* 0x000fe200078e0207 */
[----:B------:R-:W-:Y:S01]  /*24b0*/  UIADD3 UR5, UR9, UR5, URZ ;  /* 0x0000000509057290 */ /* 0x000fe2000fffe03f */
[----:B------:R-:W-:Y:S02]  /*24c0*/  IMAD.U32 R25, RZ, RZ, UR51 ;  /* 0x00000033ff197e24 */ /* 0x000fe4000f8e00ff */
[----:B------:R-:W-:Y:S01]  /*24d0*/  IMAD.U32 R30, RZ, RZ, UR51 ;  /* 0x00000033ff1e7e24 */ /* 0x000fe2000f8e00ff */
[C---:B----4-:R-:W-:Y:S02]  /*24e0*/  IADD3 R36, P2, R12.reuse, 0x220, RZ ;  /* 0x000002200c247810 */ /* 0x050fe40007f5e0ff */
[----:B------:R-:W-:Y:S02]  /*24f0*/  IADD3 R50, P3, R12, 0x22c, RZ ;  /* 0x0000022c0c327810 */ /* 0x000fe40007f7e0ff */
[----:B------:R-:W-:Y:S01]  /*2500*/  IADD3 R30, P1, R30, 0x68, RZ ;  /* 0x000000681e1e7810 */ /* 0x000fe20007f3e0ff */
[----:B------:R-:W-:-:S02]  /*2510*/  IMAD.X R37, RZ, RZ, R13, P2 ;  /* 0x000000ffff257224 */ /* 0x000fc400010e060d */
[----:B------:R-:W-:Y:S02]  /*2520*/  IMAD.X R51, RZ, RZ, R13, P3 ;  /* 0x000000ffff337224 */ /* 0x000fe400018e060d */
[----:B------:R-:W-:Y:S02]  /*2530*/  IMAD.X R31, RZ, RZ, UR57, P1 ;  /* 0x00000039ff1f7e24 */ /* 0x000fe400088e06ff */
[----:B------:R-:W-:Y:S01]  /*2540*/  VIADD R220, R27, 0xffffff80 ;  /* 0xffffff801bdc7836 */ /* 0x000fe20000000000 */
[----:B------:R-:W-:Y:S01]  /*2550*/  SHF.R.S32.HI R27, RZ, 0x1f, R16 ;  /* 0x0000001fff1b7819 */ /* 0x000fe20000011410 */
[----:B------:R0:W-:Y:S02]  /*2560*/  STL.64 [R1+0x150], R50 ;  /* 0x0001503201007387 */ /* 0x0001e40000100a00 */
[----:B0-----:R-:W0:Y:S01]  /*2570*/  LDC.64 R50, c[0x0][0x3f0] ;  /* 0x0000fc00ff327b82 */ /* 0x001e220000000a00 */
[----:B---3--:R-:W-:Y:S01]  /*2580*/  @P0 IMAD.MOV.U32 R60, RZ, RZ, R0 ;  /* 0x000000ffff3c0224 */ /* 0x008fe200078e0000 */
[----:B------:R-:W-:-:S04]  /*2590*/  ISETP.NE.U32.AND P0, PT, R54, RZ, PT ;  /* 0x000000ff3600720c */ /* 0x000fc80003f05070 */
[----:B------:R-:W-:Y:S02]  /*25a0*/  ISETP.NE.AND.EX P0, PT, R55, RZ, PT, P0 ;  /* 0x000000ff3700720c */ /* 0x000fe40003f05300 */
[----:B------:R-:W-:Y:S02]  /*25b0*/  SHF.R.S32.HI R59, RZ, 0x1f, R60 ;  /* 0x0000001fff3b7819 */ /* 0x000fe4000001143c */
[----:B------:R-:W-:Y:S02]  /*25c0*/  SEL R57, R60, RZ, !P0 ;  /* 0x000000ff3c397207 */ /* 0x000fe40004000000 */
[----:B------:R-:W-:-:S03]  /*25d0*/  SEL R58, R59, RZ, !P0 ;  /* 0x000000ff3b3a7207 */ /* 0x000fc60004000000 */
[----:B------:R-:W-:-:S04]  /*25e0*/  IMAD.WIDE.U32 R4, R57, UR10, R4 ;  /* 0x0000000a39047c25 */ /* 0x000fc8000f8e0004 */
[----:B------:R-:W-:Y:S01]  /*25f0*/  IMAD R0, R58, UR10, RZ ;  /* 0x0000000a3a007c24 */ /* 0x000fe2000f8e02ff */
[----:B------:R-:W-:Y:S01]  /*2600*/  IADD3 R6, P0, R4, UR6, RZ ;  /* 0x0000000604067c10 */ /* 0x000fe2000ff1e0ff */
[----:B------:R-:W-:Y:S02]  /*2610*/  IMAD.U32 R4, RZ, RZ, UR8 ;  /* 0x00000008ff047e24 */ /* 0x000fe4000f8e00ff */
[----:B------:R-:W-:Y:S01]  /*2620*/  IMAD R7, R57, UR11, R0 ;  /* 0x0000000b39077c24 */ /* 0x000fe2000f8e0200 */
[----:B------:R-:W-:Y:S02]  /*2630*/  ULDC.64 UR10, c[0x0][0x300] ;  /* 0x0000c000000a7ab9 */ /* 0x000fe40000000a00 */
[----:B------:R-:W-:Y:S02]  /*2640*/  IMAD.U32 R14, RZ, RZ, UR10 ;  /* 0x0000000aff0e7e24 */ /* 0x000fe4000f8e00ff */
[----:B------:R-:W-:Y:S01]  /*2650*/  IMAD.U32 R15, RZ, RZ, UR11 ;  /* 0x0000000bff0f7e24 */ /* 0x000fe2000f8e00ff */
[----:B------:R-:W-:Y:S01]  /*2660*/  IADD3.X R7, R5, UR7, R7, P0, !PT ;  /* 0x0000000705077c10 */ /* 0x000fe200087fe407 */
[----:B------:R-:W-:Y:S01]  /*2670*/  IMAD.U32 R5, RZ, RZ, UR9 ;  /* 0x00000009ff057e24 */ /* 0x000fe2000f8e00ff */
[----:B------:R-:W-:Y:S01]  /*2680*/  ULDC.64 UR10, c[0x0][0x3f8] ;  /* 0x0000fe00000a7ab9 */ /* 0x000fe20000000a00 */
[----:B------:R-:W-:-:S02]  /*2690*/  IMAD.U32 R5, RZ, RZ, UR5 ;  /* 0x00000005ff057e24 */ /* 0x000fc4000f8e00ff */
[----:B------:R-:W2:Y:S01]  /*26a0*/  @!P6 LDL.64 R14, [R1+0x48] ;  /* 0x00004800010ee983 */ /* 0x000ea20000100a00 */
[----:B------:R-:W-:Y:S01]  /*26b0*/  VIADD R0, R10, 0x9f ;  /* 0x0000009f0a007836 */ /* 0x000fe20000000000 */
[----:B------:R-:W-:Y:S01]  /*26c0*/  IADD3 R28, P0, R25, 0x140, RZ ;  /* 0x00000140191c7810 */ /* 0x000fe20007f1e0ff */
[----:B------:R-:W-:Y:S01]  /*26d0*/  ULDC.64 UR8, c[0x0][0x408] ;  /* 0x0001020000087ab9 */ /* 0x000fe20000000a00 */
[----:B------:R1:W-:Y:S04]  /*26e0*/  STL.128 [R1+0x50], R4 ;  /* 0x0000500401007387 */ /* 0x0003e80000100c00 */
[----:B-1----:R-:W3:Y:S01]  /*26f0*/  @!P6 LDL.128 R4, [R1+0x50] ;  /* 0x000050000104e983 */ /* 0x002ee20000100c00 */
[----:B------:R-:W-:-:S05]  /*2700*/  IMAD.HI R0, R0, 0x66666667, RZ ;  /* 0x6666666700007827 */ /* 0x000fca00078e02ff */
[----:B------:R-:W-:-:S04]  /*2710*/  SHF.R.U32.HI R9, RZ, 0x1f, R0 ;  /* 0x0000001fff097819 */ /* 0x000fc80000011600 */
[----:B------:R-:W-:Y:S02]  /*2720*/  LEA.HI.SX32 R38, R0, R9, 0x1a ;  /* 0x0000000900267211 */ /* 0x000fe400078fd2ff */
[----:B------:R-:W4:Y:S04]  /*2730*/  LDL.64 R8, [R1+0x38] ;  /* 0x0000380001087983 */ /* 0x000f280000100a00 */
[----:B------:R1:W-:Y:S04]  /*2740*/  STL [R1+0x40], R38 ;  /* 0x0000402601007387 */ /* 0x0003e80000100800 */
[----:B-1----:R-:W4:Y:S01]  /*2750*/  @!P6 LDL R38, [R1+0x40] ;  /* 0x000040000126e983 */ /* 0x002f220000100800 */
[----:B------:R-:W-:-:S05]  /*2760*/  IMAD.MOV.U32 R0, RZ, RZ, 0x1 ;  /* 0x00000001ff007424 */ /* 0x000fca00078e00ff */
[----:B------:R1:W-:Y:S04]  /*2770*/  STL.U8 [R1+0x140], R0 ;  /* 0x0001400001007387 */ /* 0x0003e80000100000 */
[----:B-1----:R1:W5:Y:S01]  /*2780*/  LDL R0, [R1+0x2b8] ;  /* 0x0002b80001007983 */ /* 0x0023620000100800 */
[----:B------:R-:W-:Y:S01]  /*2790*/  IADD3 R25, P4, R12, 0x70, RZ ;  /* 0x000000700c197810 */ /* 0x000fe20007f9e0ff */
[----:B------:R-:W-:-:S04]  /*27a0*/  IMAD.X R29, RZ, RZ, UR57, P0 ;  /* 0x00000039ff1d7e24 */ /* 0x000fc800080e06ff */
[----:B------:R-:W-:Y:S02]  /*27b0*/  IMAD.X R12, RZ, RZ, R13, P4 ;  /* 0x000000ffff0c7224 */ /* 0x000fe400020e060d */
[----:B------:R-:W-:Y:S01]  /*27c0*/  IMAD.U32 R13, RZ, RZ, UR51 ;  /* 0x00000033ff0d7e24 */ /* 0x000fe2000f8e00ff */
[----:B------:R0:W-:Y:S01]  /*27d0*/  STL.128 [R1+0x2a0], R28 ;  /* 0x0002a01c01007387 */ /* 0x0001e20000100c00 */
[----:B------:R-:W-:-:S04]  /*27e0*/  USHF.R.S32.HI UR5, URZ, 0x1f, UR40 ;  /* 0x0000001f3f057899 */ /* 0x000fc80008011428 */
[----:B------:R-:W-:Y:S01]  /*27f0*/  UIMAD UR17, UR5, UR10, URZ ;  /* 0x0000000a051172a4 */ /* 0x000fe2000f8e023f */
[----:B0-----:R-:W-:Y:S02]  /*2800*/  IMAD.MOV.U32 R30, RZ, RZ, R13 ;  /* 0x000000ffff1e7224 */ /* 0x001fe400078e000d */
[----:B------:R-:W-:Y:S02]  /*2810*/  IMAD.MOV.U32 R31, RZ, RZ, R32 ;  /* 0x000000ffff1f7224 */ /* 0x000fe400078e0020 */
[----:B------:R-:W-:Y:S02]  /*2820*/  IMAD.MOV.U32 R28, RZ, RZ, R25 ;  /* 0x000000ffff1c7224 */ /* 0x000fe400078e0019 */
[----:B------:R-:W-:Y:S01]  /*2830*/  IMAD.MOV.U32 R29, RZ, RZ, R12 ;  /* 0x000000ffff1d7224 */ /* 0x000fe200078e000c */
[----:B------:R-:W-:-:S04]  /*2840*/  SHF.R.S32.HI R25, RZ, 0x1f, R24 ;  /* 0x0000001fff197819 */ /* 0x000fc80000011418 */
[----:B------:R0:W-:Y:S01]  /*2850*/  STL.128 [R1+0x260], R28 ;  /* 0x0002601c01007387 */ /* 0x0001e20000100c00 */
[----:B------:R-:W-:Y:S01]  /*2860*/  UIMAD.WIDE.U32 UR12, UR40, UR10, UR12 ;  /* 0x0000000a280c72a5 */ /* 0x000fe2000f8e000c */
[--C-:B------:R-:W-:Y:S01]  /*2870*/  SHF.R.S32.HI R13, RZ, 0x1f, R17.reuse ;  /* 0x0000001fff0d7819 */ /* 0x100fe20000011411 */
[----:B------:R-:W-:Y:S01]  /*2880*/  UIMAD UR17, UR40, UR11, UR17 ;  /* 0x0000000b281172a4 */ /* 0x000fe2000f8e0211 */
[----:B------:R-:W-:Y:S01]  /*2890*/  IMAD.MOV.U32 R12, RZ, RZ, R17 ;  /* 0x000000ffff0c7224 */ /* 0x000fe200078e0011 */
[----:B------:R-:W-:Y:S02]  /*28a0*/  UIMAD UR5, UR5, UR8, URZ ;  /* 0x00000008050572a4 */ /* 0x000fe4000f8e023f */
[----:B------:R-:W-:Y:S01]  /*28b0*/  UIADD3 UR17, UR13, UR17, URZ ;  /* 0x000000110d117290 */ /* 0x000fe2000fffe03f */
[----:B0-----:R-:W-:-:S04]  /*28c0*/  IMAD R29, R27, UR10, RZ ;  /* 0x0000000a1b1d7c24 */ /* 0x001fc8000f8e02ff */
[C---:B------:R-:W-:Y:S02]  /*28d0*/  IMAD R31, R16.reuse, UR11, R29 ;  /* 0x0000000b101f7c24 */ /* 0x040fe4000f8e021d */
[C---:B------:R-:W-:Y:S01]  /*28e0*/  IMAD.WIDE.U32 R28, R16.reuse, UR10, R24 ;  /* 0x0000000a101c7c25 */ /* 0x040fe2000f8e0018 */
[----:B------:R-:W-:Y:S02]  /*28f0*/  UIMAD.WIDE.U32 UR14, UR40, UR8, UR14 ;  /* 0x00000008280e72a5 */ /* 0x000fe4000f8e000e */
[----:B------:R-:W-:Y:S01]  /*2900*/  UIMAD UR5, UR40, UR9, UR5 ;  /* 0x00000009280572a4 */ /* 0x000fe2000f8e0205 */
[----:B------:R-:W-:Y:S01]  /*2910*/  IMAD.WIDE.U32 R44, R16, UR10, R12 ;  /* 0x0000000a102c7c25 */ /* 0x000fe2000f8e000c */
[----:B------:R-:W-:Y:S01]  /*2920*/  IADD3 R40, P0, R28, UR12, RZ ;  /* 0x0000000c1c287c10 */ /* 0x000fe2000ff1e0ff */
[----:B------:R-:W-:Y:S02]  /*2930*/  UIMAD UR21, UR11, 0xa0, URZ ;  /* 0x000000a00b1578a4 */ /* 0x000fe4000f8e023f */
[----:B------:R-:W-:Y:S01]  /*2940*/  IMAD R35, R27, UR8, RZ ;  /* 0x000000081b237c24 */ /* 0x000fe2000f8e02ff */
[----:B------:R-:W-:Y:S01]  /*2950*/  UIMAD.WIDE.U32 UR18, UR10, 0xa0, URZ ;  /* 0x000000a00a1278a5 */ /* 0x000fe2000f8e003f */
[----:B------:R-:W-:Y:S01]  /*2960*/  IMAD.WIDE.U32 R32, R16, UR8, R24 ;  /* 0x0000000810207c25 */ /* 0x000fe2000f8e0018 */
[----:B------:R-:W-:-:S03]  /*2970*/  UIADD3 UR5, UR15, UR5, URZ ;  /* 0x000000050f057290 */ /* 0x000fc6000fffe03f */
[----:B------:R-:W-:Y:S01]  /*2980*/  IMAD.WIDE.U32 R48, R16, UR8, R12 ;  /* 0x0000000810307c25 */ /* 0x000fe2000f8e000c */
[----:B------:R-:W-:Y:S01]  /*2990*/  IADD3 R46, P2, R44, UR12, RZ ;  /* 0x0000000c2c2e7c10 */ /* 0x000fe2000ff5e0ff */
[----:B------:R-:W-:Y:S01]  /*29a0*/  USHF.L.U64.HI UR23, UR10, 0x7, UR11 ;  /* 0x000000070a177899 */ /* 0x000fe2000801020b */
[----:B------:R-:W-:Y:S01]  /*29b0*/  IADD3.X R41, R29, UR17, R31, P0, !PT ;  /* 0x000000111d297c10 */ /* 0x000fe200087fe41f */
[----:B------:R-:W-:Y:S01]  /*29c0*/  IMAD R35, R16, UR9, R35 ;  /* 0x0000000910237c24 */ /* 0x000fe2000f8e0223 */
[----:B------:R-:W-:Y:S01]  /*29d0*/  IADD3 R44, P1, R32, UR14, RZ ;  /* 0x0000000e202c7c10 */ /* 0x000fe2000ff3e0ff */
[----:B------:R-:W-:Y:S01]  /*29e0*/  USHF.L.U32 UR24, UR10, 0x7, URZ ;  /* 0x000000070a187899 */ /* 0x000fe2000800063f */
[----:B------:R-:W-:Y:S01]  /*29f0*/  IADD3 R48, P0, R48, UR14, RZ ;  /* 0x0000000e30307c10 */ /* 0x000fe2000ff1e0ff */
[----:B------:R-:W-:Y:S01]  /*2a00*/  UIADD3 UR21, UR19, UR21, URZ ;  /* 0x0000001513157290 */ /* 0x000fe2000fffe03f */
[----:B------:R-:W-:Y:S01]  /*2a10*/  IMAD.U32 R28, RZ, RZ, UR51 ;  /* 0x00000033ff1c7e24 */ /* 0x000fe2000f8e00ff */
[----:B------:R-:W-:Y:S01]  /*2a20*/  UIMAD.WIDE.U32 UR10, UR8, 0xa0, URZ ;  /* 0x000000a0080a78a5 */ /* 0x000fe2000f8e003f */
[----:B------:R-:W-:Y:S01]  /*2a30*/  IADD3.X R47, R31, UR17, R45, P2, !PT ;  /* 0x000000111f2f7c10 */ /* 0x000fe200097fe42d */
[----:B------:R-:W-:Y:S01]  /*2a40*/  UIMAD UR22, UR9, 0xa0, URZ ;  /* 0x000000a0091678a4 */ /* 0x000fe2000f8e023f */
[----:B------:R-:W-:-:S02]  /*2a50*/  IADD3.X R45, R33, UR5, R35, P1, !PT ;  /* 0x00000005212d7c10 */ /* 0x000fc40008ffe423 */
[----:B------:R-:W-:Y:S01]  /*2a60*/  IADD3.X R49, R35, UR5, R49, P0, !PT ;  /* 0x0000000523317c10 */ /* 0x000fe200087fe431 */
[----:B------:R-:W-:Y:S01]  /*2a70*/  IMAD.U32 R35, RZ, RZ, UR19 ;  /* 0x00000013ff237e24 */ /* 0x000fe2000f8e00ff */
[----:B------:R-:W-:Y:S01]  /*2a80*/  USHF.L.U64.HI UR9, UR8, 0x7, UR9 ;  /* 0x0000000708097899 */ /* 0x000fe20008010209 */
[----:B------:R-:W-:Y:S01]  /*2a90*/  IMAD.U32 R34, RZ, RZ, UR18 ;  /* 0x00000012ff227e24 */ /* 0x000fe2000f8e00ff */
[----:B------:R-:W-:Y:S01]  /*2aa0*/  IADD3 R28, P0, R28, 0x60, RZ ;  /* 0x000000601c1c7810 */ /* 0x000fe20007f1e0ff */
[----:B------:R-:W-:Y:S01]  /*2ab0*/  IMAD.U32 R35, RZ, RZ, UR21 ;  /* 0x00000015ff237e24 */ /* 0x000fe2000f8e00ff */
[----:B------:R-:W-:Y:S01]  /*2ac0*/  USHF.L.U32 UR8, UR8, 0x7, URZ ;  /* 0x0000000708087899 */ /* 0x000fe2000800063f */
[----:B------:R-:W-:Y:S02]  /*2ad0*/  IMAD.U32 R32, RZ, RZ, UR24 ;  /* 0x00000018ff207e24 */ /* 0x000fe4000f8e00ff */
[----:B------:R-:W-:Y:S02]  /*2ae0*/  IMAD.U32 R33, RZ, RZ, UR23 ;  /* 0x00000017ff217e24 */ /* 0x000fe4000f8e00ff */
[----:B------:R-:W-:Y:S01]  /*2af0*/  IMAD.U32 R30, RZ, RZ, UR10 ;  /* 0x0000000aff1e7e24 */ /* 0x000fe2000f8e00ff */
[----:B------:R-:W-:Y:S01]  /*2b00*/  STL.128 [R1+0x100], RZ ;  /* 0x000100ff01007387 */ /* 0x000fe20000100c00 */
[----:B------:R-:W-:Y:S01]  /*2b10*/  UIADD3 UR22, UR11, UR22, URZ ;  /* 0x000000160b167290 */ /* 0x000fe2000fffe03f */
[----:B------:R-:W-:-:S02]  /*2b20*/  IMAD.X R29, RZ, RZ, UR57, P0 ;  /* 0x00000039ff1d7e24 */ /* 0x000fc400080e06ff */
[----:B------:R-:W-:Y:S04]  /*2b30*/  STL.128 [R1+0xc0], RZ ;  /* 0x0000c0ff01007387 */ /* 0x000fe80000100c00 */
[----:B------:R-:W-:Y:S04]  /*2b40*/  STL.128 [R1+0xc0], R32 ;  /* 0x0000c02001007387 */ /* 0x000fe80000100c00 */
[----:B------:R0:W-:Y:S01]  /*2b50*/  STL.128 [R1+0x100], R32 ;  /* 0x0001002001007387 */ /* 0x0001e20000100c00 */
[----:B------:R-:W-:Y:S02]  /*2b60*/  IMAD.U32 R31, RZ, RZ, UR11 ;  /* 0x0000000bff1f7e24 */ /* 0x000fe4000f8e00ff */
[----:B------:R-:W-:Y:S01]  /*2b70*/  IMAD.U32 R31, RZ, RZ, UR22 ;  /* 0x00000016ff1f7e24 */ /* 0x000fe2000f8e00ff */
[----:B------:R1:W-:Y:S01]  /*2b80*/  STL.64 [R1+0x258], R28 ;  /* 0x0002581c01007387 */ /* 0x0003e20000100a00 */
[----:B0-----:R-:W-:Y:S01]  /*2b90*/  IMAD.MOV.U32 R34, RZ, RZ, R30 ;  /* 0x000000ffff227224 */ /* 0x001fe200078e001e */
[----:B-1----:R-:W0:Y:S01]  /*2ba0*/  LDC.64 R28, c[0x0][0x3f8] ;  /* 0x0000fe00ff1c7b82 */ /* 0x002e220000000a00 */
[----:B------:R-:W-:-:S04]  /*2bb0*/  IMAD.U32 R30, RZ, RZ, UR8 ;  /* 0x00000008ff1e7e24 */ /* 0x000fc8000f8e00ff */
[----:B------:R-:W-:Y:S02]  /*2bc0*/  IMAD.MOV.U32 R32, RZ, RZ, R30 ;  /* 0x000000ffff207224 */ /* 0x000fe400078e001e */
[----:B------:R-:W-:Y:S02]  /*2bd0*/  VIADD R30, R24, 0x10 ;  /* 0x00000010181e7836 */ /* 0x000fe40000000000 */
[----:B------:R-:W-:Y:S02]  /*2be0*/  IMAD.MOV.U32 R35, RZ, RZ, R31 ;  /* 0x000000ffff237224 */ /* 0x000fe400078e001f */
[----:B------:R-:W-:Y:S01]  /*2bf0*/  IMAD.U32 R31, RZ, RZ, UR9 ;  /* 0x00000009ff1f7e24 */ /* 0x000fe2000f8e00ff */
[-C--:B------:R-:W-:Y:S01]  /*2c00*/  ISETP.GE.AND P1, PT, R30, R51.reuse, PT ;  /* 0x000000331e00720c */ /* 0x080fe20003f26270 */
[----:B------:R1:W-:Y:S01]  /*2c10*/  STL.64 [R1+0xf0], R44 ;  /* 0x0000f02c01007387 */ /* 0x0003e20000100a00 */
[----:B------:R-:W-:Y:S01]  /*2c20*/  ISETP.GE.AND P0, PT, R24, R51, PT ;  /* 0x000000331800720c */ /* 0x000fe20003f06270 */
[----:B------:R-:W-:Y:S01]  /*2c30*/  IMAD.MOV.U32 R33, RZ, RZ, R31 ;  /* 0x000000ffff217224 */ /* 0x000fe200078e001f */
[----:B------:R-:W-:Y:S01]  /*2c40*/  SEL R30, RZ, 0xffffffff, P1 ;  /* 0xffffffffff1e7807 */ /* 0x000fe20000800000 */
[----:B------:R-:W-:Y:S01]  /*2c50*/  STL.128 [R1+0x120], RZ ;  /* 0x000120ff01007387 */ /* 0x000fe20000100c00 */
[----:B------:R-:W-:-:S03]  /*2c60*/  IMAD.U32 R52, RZ, RZ, UR12 ;  /* 0x0000000cff347e24 */ /* 0x000fc6000f8e00ff */
[----:B------:R-:W-:Y:S01]  /*2c70*/  STL.128 [R1+0xe0], RZ ;  /* 0x0000e0ff01007387 */ /* 0x000fe20000100c00 */
[-C--:B------:R-:W-:Y:S01]  /*2c80*/  ISETP.GE.AND P4, PT, R78, R51.reuse, PT ;  /* 0x000000334e00720c */ /* 0x080fe20003f86270 */
[----:B------:R-:W-:Y:S01]  /*2c90*/  ULDC.64 UR8, c[0x0][0x428] ;  /* 0x00010a0000087ab9 */ /* 0x000fe20000000a00 */
[----:B-1----:R-:W1:Y:S01]  /*2ca0*/  LDC.64 R44, c[0x0][0x418] ;  /* 0x00010600ff2c7b82 */ /* 0x002e620000000a00 */
[----:B------:R-:W-:Y:S04]  /*2cb0*/  STL.128 [R1+0xe0], R32 ;  /* 0x0000e02001007387 */ /* 0x000fe80000100c00 */
[----:B------:R0:W-:Y:S01]  /*2cc0*/  STL.128 [R1+0x120], R32 ;  /* 0x0001202001007387 */ /* 0x0001e20000100c00 */
[----:B------:R-:W-:Y:S01]  /*2cd0*/  IMAD.U32 R31, RZ, RZ, UR17 ;  /* 0x00000011ff1f7e24 */ /* 0x000fe2000f8e00ff */
[----:B------:R-:W-:-:S02]  /*2ce0*/  ISETP.GE.AND P5, PT, R77, R51, PT ;  /* 0x000000334d00720c */ /* 0x000fc40003fa6270 */
[----:B------:R0:W-:Y:S02]  /*2cf0*/  STL.64 [R1+0x148], R36 ;  /* 0x0001482401007387 */ /* 0x0001e40000100a00 */
[----:B0-----:R-:W-:Y:S01]  /*2d00*/  IMAD.SHL.U32 R33, R30, 0x2, RZ ;  /* 0x000000021e217824 */ /* 0x001fe200078e00ff */
[----:B------:R-:W-:Y:S01]  /*2d10*/  SEL R32, RZ, 0x1, P0 ;  /* 0x00000001ff207807 */ /* 0x000fe20000000000 */
[----:B------:R-:W-:-:S03]  /*2d20*/  IMAD.MOV.U32 R30, RZ, RZ, R52 ;  /* 0x000000ffff1e7224 */ /* 0x000fc600078e0034 */
[----:B------:R-:W-:Y:S01]  /*2d30*/  LOP3.LUT R33, R33, 0x2, R32, 0xe2, !PT ;  /* 0x0000000221217812 */ /* 0x000fe200078ee220 */
[----:B------:R-:W-:Y:S01]  /*2d40*/  VIADD R32, R50, 0x9f ;  /* 0x0000009f32207836 */ /* 0x000fe20000000000 */
[----:B------:R0:W-:Y:S01]  /*2d50*/  STL.128 [R1+0x90], R28 ;  /* 0x0000901c01007387 */ /* 0x0001e20000100c00 */
[----:B------:R-:W-:Y:S02]  /*2d60*/  VIADD R34, R24, 0x30 ;  /* 0x0000003018227836 */ /* 0x000fe40000000000 */
[----:B------:R-:W-:Y:S02]  /*2d70*/  IMAD.U32 R37, RZ, RZ, UR15 ;  /* 0x0000000fff257e24 */ /* 0x000fe4000f8e00ff */
[----:B------:R-:W-:Y:S01]  /*2d80*/  IMAD.HI R32, R32, 0x66666667, RZ ;  /* 0x6666666720207827 */ /* 0x000fe200078e02ff */
[----:B------:R-:W-:-:S03]  /*2d90*/  ISETP.GE.AND P3, PT, R17, R51, PT ;  /* 0x000000331100720c */ /* 0x000fc60003f66270 */
[----:B------:R-:W-:Y:S02]  /*2da0*/  IMAD.U32 R36, RZ, RZ, UR14 ;  /* 0x0000000eff247e24 */ /* 0x000fe4000f8e00ff */
[----:B------:R-:W-:Y:S01]  /*2db0*/  IMAD.U32 R37, RZ, RZ, UR5 ;  /* 0x00000005ff257e24 */ /* 0x000fe2000f8e00ff */
[-C--:B------:R-:W-:Y:S02]  /*2dc0*/  ISETP.GE.AND P0, PT, R34, R51.reuse, PT ;  /* 0x000000332200720c */ /* 0x080fe40003f06270 */
[----:B0-----:R-:W-:Y:S02]  /*2dd0*/  SEL R29, RZ, 0xffffffff, P4 ;  /* 0xffffffffff1d7807 */ /* 0x001fe40002000000 */
[----:B------:R0:W-:Y:S01]  /*2de0*/  STL.64 [R1+0xb0], R36 ;  /* 0x0000b02401007387 */ /* 0x0001e20000100a00 */
[----:B------:R-:W-:Y:S02]  /*2df0*/  SEL R34, RZ, 0x4, P5 ;  /* 0x00000004ff227807 */ /* 0x000fe40002800000 */
[----:B------:R-:W-:Y:S01]  /*2e00*/  SHF.R.U32.HI R31, RZ, 0x1f, R32 ;  /* 0x0000001fff1f7819 */ /* 0x000fe20000011620 */
[----:B------:R-:W-:Y:S01]  /*2e10*/  IMAD.SHL.U32 R29, R29, 0x2, RZ ;  /* 0x000000021d1d7824 */ /* 0x000fe200078e00ff */
[----:B------:R-:W-:Y:S01]  /*2e20*/  ISETP.GE.AND P5, PT, R96, R51, PT ;  /* 0x000000336000720c */ /* 0x000fe20003fa6270 */
[----:B------:R1:W-:Y:S01]  /*2e30*/  STL.64 [R1+0xd0], R40 ;  /* 0x0000d02801007387 */ /* 0x0003e20000100a00 */
[----:B------:R-:W-:-:S02]  /*2e40*/  SEL R35, RZ, 0x8, P0 ;  /* 0x00000008ff237807 */ /* 0x000fc40000000000 */
[-C--:B------:R-:W-:Y:S02]  /*2e50*/  ISETP.GE.AND P1, PT, R43, R51.reuse, PT ;  /* 0x000000332b00720c */ /* 0x080fe40003f26270 */
[----:B0-----:R-:W-:Y:S02]  /*2e60*/  SEL R36, RZ, 0x1, P3 ;  /* 0x00000001ff247807 */ /* 0x001fe40001800000 */
[----:B------:R-:W-:Y:S02]  /*2e70*/  ISETP.GE.AND P2, PT, R76, R51, PT ;  /* 0x000000334c00720c */ /* 0x000fe40003f46270 */
[----:B------:R-:W-:Y:S02]  /*2e80*/  LEA.HI.SX32 R30, R32, R31, 0x1a ;  /* 0x0000001f201e7211 */ /* 0x000fe400078fd2ff */
[----:B-1----:R-:W-:Y:S01]  /*2e90*/  LOP3.LUT P0, RZ, R44, R54, RZ, 0xfc, !PT ;  /* 0x000000362cff7212 */ /* 0x002fe2000780fcff */
[----:B------:R-:W-:Y:S01]  /*2ea0*/  IMAD R41, R59, UR8, RZ ;  /* 0x000000083b297c24 */ /* 0x000fe2000f8e02ff */
[----:B------:R-:W-:-:S02]  /*2eb0*/  SEL R32, RZ, 0x4, P5 ;  /* 0x00000004ff207807 */ /* 0x000fc40002800000 */
[----:B------:R-:W-:Y:S01]  /*2ec0*/  LOP3.LUT R29, R29, 0x2, R36, 0xe2, !PT ;  /* 0x000000021d1d7812 */ /* 0x000fe200078ee224 */
[----:B------:R0:W-:Y:S01]  /*2ed0*/  STL.64 [R1+0x110], R46 ;  /* 0x0001102e01007387 */ /* 0x0001e20000100a00 */
[----:B------:R-:W-:Y:S01]  /*2ee0*/  LOP3.LUT R31, R35, R33, R34, 0xfe, !PT ;  /* 0x00000021231f7212 */ /* 0x000fe200078efe22 */
[C---:B------:R-:W-:Y:S01]  /*2ef0*/  IMAD R41, R60.reuse, UR9, R41 ;  /* 0x000000093c297c24 */ /* 0x040fe2000f8e0229 */
[----:B------:R-:W-:Y:S01]  /*2f00*/  SEL R36, RZ, 0x10, P1 ;  /* 0x00000010ff247807 */ /* 0x000fe20000800000 */
[----:B------:R-:W-:Y:S01]  /*2f10*/  IMAD.SHL.U32 R28, R51, 0x2, RZ ;  /* 0x00000002331c7824 */ /* 0x000fe200078e00ff */
[----:B------:R-:W-:Y:S01]  /*2f20*/  SEL R37, RZ, 0x20, P2 ;  /* 0x00000020ff257807 */ /* 0x000fe20001000000 */
[----:B------:R-:W-:Y:S01]  /*2f30*/  STL [R1+0xf8], RZ ;  /* 0x0000f8ff01007387 */ /* 0x000fe20000100800 */
[----:B------:R-:W-:Y:S01]  /*2f40*/  LOP3.LUT P0, RZ, R45, R55, RZ, 0xfc, P0 ;  /* 0x000000372dff7212 */ /* 0x000fe2000000fcff */
[----:B------:R-:W1:Y:S01]  /*2f50*/  LDC.64 R34, c[0x0][0x338] ;  /* 0x0000ce00ff227b82 */ /* 0x000e620000000a00 */
[----:B------:R-:W-:Y:S01]  /*2f60*/  LOP3.LUT R40, R29, R32, RZ, 0xfc, !PT ;  /* 0x000000201d287212 */ /* 0x000fe200078efcff */
[----:B------:R-:W-:Y:S01]  /*2f70*/  STL [R1+0x118], RZ ;  /* 0x000118ff01007387 */ /* 0x000fe20000100800 */
[----:B0-----:R-:W-:-:S03]  /*2f80*/  IMAD.WIDE.U32 R46, R60, UR8, RZ ;  /* 0x000000083c2e7c25 */ /* 0x001fc6000f8e00ff */
[----:B------:R-:W-:Y:S01]  /*2f90*/  STL [R1+0xb8], RZ ;  /* 0x0000b8ff01007387 */ /* 0x000fe20000100800 */
[----:B------:R-:W-:Y:S01]  /*2fa0*/  LOP3.LUT R36, R37, R31, R36, 0xfe, !PT ;  /* 0x0000001f25247212 */ /* 0x000fe200078efe24 */
[----:B------:R-:W1:Y:S02]  /*2fb0*/  LDC.64 R32, c[0x0][0x328] ;  /* 0x0000ca00ff207b82 */ /* 0x000e640000000a00 */
[----:B------:R-:W-:Y:S01]  /*2fc0*/  STL [R1+0xd8], RZ ;  /* 0x0000d8ff01007387 */ /* 0x000fe20000100800 */
[----:B------:R-:W-:Y:S01]  /*2fd0*/  UIADD3 UR4, UP0, UR4, UR6, URZ ;  /* 0x0000000604047290 */ /* 0x000fe2000ff1e03f */
[----:B------:R-:W-:Y:S02]  /*2fe0*/  IMAD.IADD R37, R47, 0x1, R41 ;  /* 0x000000012f257824 */ /* 0x000fe400078e0229 */
[----:B------:R-:W-:Y:S04]  /*2ff0*/  STL [R1+0xb8], R30 ;  /* 0x0000b81e01007387 */ /* 0x000fe80000100800 */
[----:B------:R-:W-:Y:S04]  /*3000*/  STL [R1+0xd8], R30 ;  /* 0x0000d81e01007387 */ /* 0x000fe80000100800 */
[----:B------:R-:W-:Y:S04]  /*3010*/  STL [R1+0xf8], R30 ;  /* 0x0000f81e01007387 */ /* 0x000fe80000100800 */
[----:B------:R0:W-:Y:S04]  /*3020*/  STL [R1+0x118], R30 ;  /* 0x0001181e01007387 */ /* 0x0001e80000100800 */
[----:B------:R2:W-:Y:S01]  /*3030*/  STL [R1+0x6c], R28 ;  /* 0x00006c1c01007387 */ /* 0x0005e20000100800 */
[----:B0-----:R-:W-:-:S02]  /*3040*/  SEL R30, R60, RZ, !P0 ;  /* 0x000000ff3c1e7207 */ /* 0x001fc40004000000 */
[C---:B------:R-:W-:Y:S01]  /*3050*/  LEA R44, P0, R46.reuse, R44, 0x2 ;  /* 0x0000002c2e2c7211 */ /* 0x040fe200078010ff */
[----:B--2---:R-:W0:Y:S02]  /*3060*/  LDC.64 R28, c[0x0][0x310] ;  /* 0x0000c400ff1c7b82 */ /* 0x004e240000000a00 */
[----:B------:R-:W-:Y:S01]  /*3070*/  IMAD.MOV.U32 R31, RZ, RZ, R30 ;  /* 0x000000ffff1f7224 */ /* 0x000fe200078e001e */
[----:B------:R-:W-:Y:S01]  /*3080*/  LEA.HI.X R45, R46, R45, R37, 0x2, P0 ;  /* 0x0000002d2e2d7211 */ /* 0x000fe200000f1425 */
[----:B------:R-:W-:Y:S01]  /*3090*/  IMAD.U32 R37, RZ, RZ, UR4 ;  /* 0x00000004ff257e24 */ /* 0x000fe2000f8e00ff */
[----:B------:R2:W-:Y:S01]  /*30a0*/  STL.U8 [R1+0x81], R40 ;  /* 0x0000812801007387 */ /* 0x0005e20000100000 */
[----:B------:R-:W-:Y:S01]  /*30b0*/  UIADD3.X UR7, UR16, UR7, URZ, UP0, !UPT ;  /* 0x0000000710077290 */ /* 0x000fe200087fe43f */
[----:B------:R-:W-:Y:S01]  /*30c0*/  ISETP.GE.AND P1, PT, R78, R11, PT ;  /* 0x0000000b4e00720c */ /* 0x000fe20003f26270 */
[----:B------:R-:W-:Y:S01]  /*30d0*/  ULDC.64 UR4, c[0x0][0x318] ;  /* 0x0000c60000047ab9 */ /* 0x000fe20000000a00 */
[----:B------:R3:W-:Y:S04]  /*30e0*/  STL.64 [R1+0x200], R30 ;  /* 0x0002001e01007387 */ /* 0x0007e80000100a00 */
[----:B------:R4:W-:Y:S01]  /*30f0*/  STL.U8 [R1+0x80], R36 ;  /* 0x0000802401007387 */ /* 0x0009e20000100000 */
[----:B--2---:R-:W-:-:S04]  /*3100*/  IMAD.WIDE.U32 R40, R16, R14, R12 ;  /* 0x0000000e10287225 */ /* 0x004fc800078e000c */
[----:B---3--:R-:W-:Y:S02]  /*3110*/  IMAD.MOV.U32 R30, RZ, RZ, R37 ;  /* 0x000000ffff1e7224 */ /* 0x008fe400078e0025 */
[----:B------:R-:W-:Y:S02]  /*3120*/  IMAD R37, R15, R16, RZ ;  /* 0x000000100f257224 */ /* 0x000fe400078e02ff */
[----:B----4-:R-:W-:Y:S01]  /*3130*/  VIADD R36, R17, 0x20 ;  /* 0x0000002011247836 */ /* 0x010fe20000000000 */
[----:B------:R-:W-:Y:S01]  /*3140*/  IADD3 R40, P0, R6, R40, RZ ;  /* 0x0000002806287210 */ /* 0x000fe20007f1e0ff */
[----:B------:R-:W-:Y:S01]  /*3150*/  IMAD R37, R27, R14, R37 ;  /* 0x0000000e1b257224 */ /* 0x000fe200078e0225 */
[----:B------:R-:W-:Y:S02]  /*3160*/  STL.64 [R1+0x198], RZ ;  /* 0x000198ff01007387 */ /* 0x000fe40000100a00 */
[----:B------:R-:W-:Y:S01]  /*3170*/  ISETP.GE.AND P2, PT, R36, R11, PT ;  /* 0x0000000b2400720c */ /* 0x000fe20003f46270 */
[----:B------:R-:W-:Y:S01]  /*3180*/  IMAD.U32 R46, RZ, RZ, UR7 ;  /* 0x00000007ff2e7e24 */ /* 0x000fe2000f8e00ff */
[----:B------:R2:W-:Y:S01]  /*3190*/  STL.64 [R1+0x198], R20 ;  /* 0x0001981401007387 */ /* 0x0005e20000100a00 */
[----:B------:R-:W-:-:S02]  /*31a0*/  SEL R6, RZ, 0xffffffff, P1 ;  /* 0xffffffffff067807 */ /* 0x000fc40000800000 */
[----:B------:R-:W-:Y:S01]  /*31b0*/  IADD3.X R41, R7, R41, R37, P0, !PT ;  /* 0x0000002907297210 */ /* 0x000fe200007fe425 */
[----:B------:R-:W-:Y:S01]  /*31c0*/  STL.128 [R1+0x1c0], RZ ;  /* 0x0001c0ff01007387 */ /* 0x000fe20000100c00 */
[----:B------:R-:W-:Y:S01]  /*31d0*/  ISETP.GE.AND P0, PT, R17, R11, PT ;  /* 0x0000000b1100720c */ /* 0x000fe20003f06270 */
[----:B------:R-:W-:Y:S02]  /*31e0*/  IMAD.MOV.U32 R31, RZ, RZ, R46 ;  /* 0x000000ffff1f7224 */ /* 0x000fe400078e002e */
[----:B-1----:R1:W-:Y:S01]  /*31f0*/  STL.128 [R1+0x1c0], R32 ;  /* 0x0001c02001007387 */ /* 0x0023e20000100c00 */
[----:B--2---:R-:W-:Y:S01]  /*3200*/  SEL R20, RZ, 0xffffffff, P2 ;  /* 0xffffffffff147807 */ /* 0x004fe20001000000 */
[----:B------:R-:W-:Y:S01]  /*3210*/  IMAD.SHL.U32 R6, R6, 0x2, RZ ;  /* 0x0000000206067824 */ /* 0x000fe200078e00ff */
[----:B------:R-:W-:Y:S01]  /*3220*/  SHF.L.U64.HI R15, R14, 0x7, R15 ;  /* 0x000000070e0f7819 */ /* 0x000fe2000001020f */
[----:B------:R-:W-:Y:S01]  /*3230*/  STL.64 [R1+0x1a0], RZ ;  /* 0x0001a0ff01007387 */ /* 0x000fe20000100a00 */
[----:B------:R-:W-:Y:S01]  /*3240*/  SEL R7, RZ, 0x1, P0 ;  /* 0x00000001ff077807 */ /* 0x000fe20000000000 */
[----:B------:R-:W-:-:S02]  /*3250*/  IMAD.SHL.U32 R20, R20, 0x2, RZ ;  /* 0x0000000214147824 */ /* 0x000fc400078e00ff */
[----:B------:R-:W-:Y:S01]  /*3260*/  IMAD.SHL.U32 R14, R14, 0x80, RZ ;  /* 0x000000800e0e7824 */ /* 0x000fe200078e00ff */
[----:B0-----:R0:W-:Y:S01]  /*3270*/  STL.128 [R1+0x1a0], R28 ;  /* 0x0001a01c01007387 */ /* 0x0011e20000100c00 */
[----:B-1----:R-:W1:Y:S01]  /*3280*/  LDC.64 R34, c[0x0][0x330] ;  /* 0x0000cc00ff227b82 */ /* 0x002e620000000a00 */
[----:B------:R-:W-:Y:S01]  /*3290*/  ISETP.GE.AND P0, PT, R96, R11, PT ;  /* 0x0000000b6000720c */ /* 0x000fe20003f06270 */
[----:B0-----:R-:W-:Y:S01]  /*32a0*/  IMAD.MOV.U32 R31, RZ, RZ, R5 ;  /* 0x000000ffff1f7224 */ /* 0x001fe200078e0005 */
[--C-:B------:R-:W-:Y:S01]  /*32b0*/  LOP3.LUT R5, R6, 0x2, R7.reuse, 0xe2, !PT ;  /* 0x0000000206057812 */ /* 0x100fe200078ee207 */
[----:B------:R-:W-:Y:S01]  /*32c0*/  IMAD.MOV.U32 R28, RZ, RZ, R14 ;  /* 0x000000ffff1c7224 */ /* 0x000fe200078e000e */
[----:B------:R-:W-:Y:S01]  /*32d0*/  LOP3.LUT R7, R20, 0x2, R7, 0xe2, !PT ;  /* 0x0000000214077812 */ /* 0x000fe200078ee207 */
[C---:B------:R-:W-:Y:S02]  /*32e0*/  VIADD R20, R17.reuse, 0x60 ;  /* 0x0000006011147836 */ /* 0x040fe40000000000 */
[----:B------:R-:W-:-:S02]  /*32f0*/  VIADD R14, R17, 0x40 ;  /* 0x00000040110e7836 */ /* 0x000fc40000000000 */
[----:B------:R-:W-:Y:S02]  /*3300*/  IMAD.MOV.U32 R30, RZ, RZ, R4 ;  /* 0x000000ffff1e7224 */ /* 0x000fe400078e0004 */
[----:B------:R-:W-:Y:S01]  /*3310*/  IMAD.MOV.U32 R29, RZ, RZ, R15 ;  /* 0x000000ffff1d7224 */ /* 0x000fe200078e000f */
[-C--:B------:R-:W-:Y:S01]  /*3320*/  ISETP.GE.AND P1, PT, R20, R11.reuse, PT ;  /* 0x0000000b1400720c */ /* 0x080fe20003f26270 */
[C---:B------:R-:W-:Y:S01]  /*3330*/  VIADD R6, R17.reuse, 0x80 ;  /* 0x0000008011067836 */ /* 0x040fe20000000000 */
[----:B------:R-:W-:Y:S01]  /*3340*/  ISETP.GE.AND P2, PT, R14, R11, PT ;  /* 0x0000000b0e00720c */ /* 0x000fe20003f46270 */
[----:B------:R-:W-:Y:S01]  /*3350*/  VIADD R4, R17, 0xa0 ;  /* 0x000000a011047836 */ /* 0x000fe20000000000 */
[----:B------:R0:W-:Y:S02]  /*3360*/  STL.128 [R1+0x230], R28 ;  /* 0x0002301c01007387 */ /* 0x0001e40000100c00 */
[----:B------:R-:W-:Y:S01]  /*3370*/  SEL R15, RZ, 0x4, P2 ;  /* 0x00000004ff0f7807 */ /* 0x000fe20001000000 */
[----:B-1----:R-:W-:Y:S01]  /*3380*/  IMAD R32, R34, UR20, RZ ;  /* 0x0000001422207c24 */ /* 0x002fe2000f8e02ff */
[----:B0-----:R-:W-:-:S02]  /*3390*/  SEL R28, RZ, 0x4, P0 ;  /* 0x00000004ff1c7807 */ /* 0x001fc40000000000 */
[----:B------:R-:W-:Y:S02]  /*33a0*/  SEL R30, RZ, 0x8, P1 ;  /* 0x00000008ff1e7807 */ /* 0x000fe40000800000 */
[-C--:B------:R-:W-:Y:S02]  /*33b0*/  ISETP.GE.AND P0, PT, R6, R11.reuse, PT ;  /* 0x0000000b0600720c */ /* 0x080fe40003f06270 */
[----:B------:R-:W-:Y:S02]  /*33c0*/  ISETP.GE.AND P1, PT, R4, R11, PT ;  /* 0x0000000b0400720c */ /* 0x000fe40003f26270 */
[C---:B------:R-:W-:Y:S02]  /*33d0*/  LOP3.LUT R28, R30.reuse, R5, R28, 0xfe, !PT ;  /* 0x000000051e1c7212 */ /* 0x040fe400078efe1c */
[----:B------:R-:W-:Y:S02]  /*33e0*/  LOP3.LUT R7, R30, R7, R15, 0xfe, !PT ;  /* 0x000000071e077212 */ /* 0x000fe400078efe0f */
[----:B------:R-:W-:-:S02]  /*33f0*/  SEL R5, RZ, 0x10, P0 ;  /* 0x00000010ff057807 */ /* 0x000fc40000000000 */
[----:B------:R-:W-:Y:S01]  /*3400*/  SEL R30, RZ, 0x20, P1 ;  /* 0x00000020ff1e7807 */ /* 0x000fe20000800000 */
[----:B------:R-:W-:-:S03]  /*3410*/  IMAD.U32 R33, RZ, RZ, UR5 ;  /* 0x00000005ff217e24 */ /* 0x000fc6000f8e00ff */
[C-C-:B------:R-:W-:Y:S02]  /*3420*/  LOP3.LUT R28, R30.reuse, R28, R5.reuse, 0xfe, !PT ;  /* 0x0000001c1e1c7212 */ /* 0x140fe400078efe05 */
[----:B------:R-:W-:Y:S01]  /*3430*/  LOP3.LUT R30, R30, R7, R5, 0xfe, !PT ;  /* 0x000000071e1e7212 */ /* 0x000fe200078efe05 */
[----:B------:R-:W-:Y:S02]  /*3440*/  IMAD R7, R35, UR54, R32 ;  /* 0x0000003623077c24 */ /* 0x000fe4000f8e0220 */
[----:B------:R-:W-:Y:S02]  /*3450*/  IMAD.U32 R5, RZ, RZ, UR51 ;  /* 0x00000033ff057e24 */ /* 0x000fe4000f8e00ff */
[----:B------:R-:W-:Y:S01]  /*3460*/  IMAD.U32 R32, RZ, RZ, UR4 ;  /* 0x00000004ff207e24 */ /* 0x000fe2000f8e00ff */
[----:B------:R0:W-:Y:S01]  /*3470*/  STL.64 [R1+0x180], R44 ;  /* 0x0001802c01007387 */ /* 0x0001e20000100a00 */
[----:B------:R-:W-:Y:S01]  /*3480*/  IMAD.U32 R53, RZ, RZ, UR13 ;  /* 0x0000000dff357e24 */ /* 0x000fe2000f8e00ff */
[----:B------:R-:W-:Y:S05]  /*3490*/  @!P6 WARPSYNC.ALL ;  /* 0x000000000000e948 */ /* 0x000fea0003800000 */
[----:B------:R-:W-:Y:S01]  /*34a0*/  STL.64 [R1+0x188], RZ ;  /* 0x000188ff01007387 */ /* 0x000fe20000100a00 */
[----:B------:R-:W-:Y:S01]  /*34b0*/  UIADD3 UR4, UP0, UR51, 0x250, URZ ;  /* 0x0000025033047890 */ /* 0x000fe2000ff1e03f */
[----:B------:R-:W-:-:S02]  /*34c0*/  IMAD.WIDE.U32 R32, R34, UR54, R32 ;  /* 0x0000003622207c25 */ /* 0x000fc4000f8e0020 */
[----:B------:R1:W-:Y:S01]  /*34d0*/  STL.64 [R1+0x188], R10 ;  /* 0x0001880a01007387 */ /* 0x0003e20000100a00 */
[----:B0-----:R-:W0:Y:S01]  /*34e0*/  LDC R45, c[0x0][0x320] ;  /* 0x0000c800ff2d7b82 */ /* 0x001e220000000800 */
[----:B------:R-:W-:Y:S02]  /*34f0*/  IMAD.MOV.U32 R44, RZ, RZ, R10 ;  /* 0x000000ffff2c7224 */ /* 0x000fe400078e000a */
[----:B------:R-:W-:Y:S01]  /*3500*/  IMAD.WIDE.U32 R34, R34, UR54, R12 ;  /* 0x0000003622227c25 */ /* 0x000fe2000f8e000c */
[----:B------:R-:W-:Y:S01]  /*3510*/  LOP3.LUT R12, R42, 0x10, R17, 0xf8, !PT ;  /* 0x000000102a0c7812 */ /* 0x000fe200078ef811 */
[----:B------:R-:W-:Y:S01]  /*3520*/  UIADD3.X UR5, URZ, UR57, URZ, UP0, !UPT ;  /* 0x000000393f057290 */ /* 0x000fe200087fe43f */
[----:B-1----:R-:W-:Y:S02]  /*3530*/  IADD3 R10, P0, R5, 0x40, RZ ;  /* 0x00000040050a7810 */ /* 0x002fe40007f1e0ff */
[----:B------:R-:W-:-:S03]  /*3540*/  LOP3.LUT R12, R12, R39, RZ, 0x3c, !PT ;  /* 0x000000270c0c7212 */ /* 0x000fc600078e3cff */
[----:B------:R-:W-:Y:S01]  /*3550*/  IMAD.X R11, RZ, RZ, UR57, P0 ;  /* 0x00000039ff0b7e24 */ /* 0x000fe200080e06ff */
[----:B------:R-:W-:Y:S01]  /*3560*/  STL.U8 [R1+0x1d8], R28 ;  /* 0x0001d81c01007387 */ /* 0x000fe20000100000 */
[----:B------:R-:W-:Y:S02]  /*3570*/  IMAD.IADD R33, R33, 0x1, R7 ;  /* 0x0000000121217824 */ /* 0x000fe400078e0207 */
[----:B------:R-:W-:Y:S01]  /*3580*/  IMAD.U32 R29, RZ, RZ, UR5 ;  /* 0x00000005ff1d7e24 */ /* 0x000fe2000f8e00ff */
[----:B------:R1:W-:Y:S01]  /*3590*/  STL.U8 [R1+0x1d9], R28 ;  /* 0x0001d91c01007387 */ /* 0x0003e20000100000 */
[----:B------:R-:W-:-:S03]  /*35a0*/  IMAD.MOV.U32 R31, RZ, RZ, R11 ;  /* 0x000000ffff1f7224 */ /* 0x000fc600078e000b */
[----:B------:R2:W-:Y:S01]  /*35b0*/  STL.U8 [R1+0x250], R30 ;  /* 0x0002501e01007387 */ /* 0x0005e20000100000 */
[----:B------:R-:W-:Y:S01]  /*35c0*/  IMAD.IADD R5, R225, 0x1, R12 ;  /* 0x00000001e1057824 */ /* 0x000fe200078e020c */
[----:B------:R-:W-:Y:S01]  /*35d0*/  UIADD3 UR8, UP1, UR51, 0x228, URZ ;  /* 0x0000022833087890 */ /* 0x000fe2000ff3e03f */
[----:B-1----:R-:W-:Y:S01]  /*35e0*/  IMAD.U32 R28, RZ, RZ, UR4 ;  /* 0x00000004ff1c7e24 */ /* 0x002fe2000f8e00ff */
[----:B------:R-:W-:Y:S01]  /*35f0*/  UIADD3 UR6, UP2, UR51, 0x218, URZ ;  /* 0x0000021833067890 */ /* 0x000fe2000ff5e03f */
[----:B--2---:R-:W-:Y:S01]  /*3600*/  IMAD.MOV.U32 R30, RZ, RZ, R10 ;  /* 0x000000ffff1e7224 */ /* 0x004fe200078e000a */
[----:B------:R1:W-:Y:S01]  /*3610*/  STL.64 [R1+0x240], R40 ;  /* 0x0002402801007387 */ /* 0x0003e20000100a00 */
[----:B------:R-:W-:Y:S01]  /*3620*/  IADD3 R12, P0, R5, R8, RZ ;  /* 0x00000008050c7210 */ /* 0x000fe20007f1e0ff */
[----:B------:R-:W-:Y:S02]  /*3630*/  UIADD3.X UR9, URZ, UR57, URZ, UP1, !UPT ;  /* 0x000000393f097290 */ /* 0x000fe40008ffe43f */
[----:B------:R2:W-:Y:S01]  /*3640*/  STL.64 [R1+0x1d0], R32 ;  /* 0x0001d02001007387 */ /* 0x0005e20000100a00 */
[----:B------:R-:W-:-:S03]  /*3650*/  UIADD3.X UR7, URZ, UR57, URZ, UP2, !UPT ;  /* 0x000000393f077290 */ /* 0x000fc600097fe43f */
[----:B------:R3:W-:Y:S01]  /*3660*/  STL.128 [R1+0x290], R28 ;  /* 0x0002901c01007387 */ /* 0x0007e20000100c00 */
[----:B------:R-:W-:Y:S01]  /*3670*/  UIADD3 UR4, UP3, UR51, 0x210, URZ ;  /* 0x0000021033047890 */ /* 0x000fe2000ff7e03f */
[----:B-1----:R-:W1:Y:S01]  /*3680*/  LDC.64 R40, c[0x0][0x408] ;  /* 0x00010200ff287b82 */ /* 0x002e620000000a00 */
[----:B------:R-:W-:-:S07]  /*3690*/  IMAD.X R13, RZ, RZ, R9, P0 ;  /* 0x000000ffff0d7224 */ /* 0x000fce00000e0609 */
[----:B--2---:R-:W2:Y:S01]  /*36a0*/  LDC.64 R32, c[0x0][0x418] ;  /* 0x00010600ff207b82 */ /* 0x004ea20000000a00 */
[----:B------:R-:W-:-:S07]  /*36b0*/  IMAD.U32 R10, RZ, RZ, UR8 ;  /* 0x00000008ff0a7e24 */ /* 0x000fce000f8e00ff */
[----:B---3--:R-:W3:Y:S01]  /*36c0*/  LDC R30, c[0x0][0x424] ;  /* 0x00010900ff1e7b82 */ /* 0x008ee20000000800 */
[----:B------:R-:W-:-:S07]  /*36d0*/  IMAD.U32 R8, RZ, RZ, UR6 ;  /* 0x00000006ff087e24 */ /* 0x000fce000f8e00ff */
[----:B------:R-:W4:Y:S01]  /*36e0*/  LDC R28, c[0x0][0x2fc] ;  /* 0x0000bf00ff1c7b82 */ /* 0x000f220000000800 */
[----:B------:R-:W-:Y:S02]  /*36f0*/  IMAD.U32 R11, RZ, RZ, UR9 ;  /* 0x00000009ff0b7e24 */ /* 0x000fe4000f8e00ff */
[----:B------:R-:W-:Y:S02]  /*3700*/  IMAD.U32 R9, RZ, RZ, UR7 ;  /* 0x00000007ff097e24 */ /* 0x000fe4000f8e00ff */
[----:B------:R-:W-:-:S03]  /*3710*/  IMAD.U32 R15, RZ, RZ, UR4 ;  /* 0x00000004ff0f7e24 */ /* 0x000fc6000f8e00ff */
[----:B------:R0:W-:Y:S01]  /*3720*/  STL.128 [R1+0x270], R8 ;  /* 0x0002700801007387 */ /* 0x0001e20000100c00 */
[----:B------:R-:W-:Y:S01]  /*3730*/  LOP3.LUT P0, RZ, R228, 0x2, RZ, 0xc0, !PT ;  /* 0x00000002e4ff7812 */ /* 0x000fe2000780c0ff */
[----:B------:R-:W-:Y:S01]  /*3740*/  UIADD3 UR10, UP0, UR51, 0x248, URZ ;  /* 0x00000248330a7890 */ /* 0x000fe2000ff1e03f */
[----:B------:R-:W-:Y:S01]  /*3750*/  IMAD.U32 R221, RZ, RZ, UR41 ;  /* 0x00000029ffdd7e24 */ /* 0x000fe2000f8e00ff */
[----:B------:R0:W-:Y:S01]  /*3760*/  STL [R1+0x228], R38 ;  /* 0x0002282601007387 */ /* 0x0001e20000100800 */
[--C-:B------:R-:W-:Y:S02]  /*3770*/  IMAD.MOV.U32 R222, RZ, RZ, R220.reuse ;  /* 0x000000ffffde7224 */ /* 0x100fe400078e00dc */
[----:B------:R-:W-:Y:S01]  /*3780*/  IMAD.MOV.U32 R223, RZ, RZ, R220 ;  /* 0x000000ffffdf7224 */ /* 0x000fe200078e00dc */
[----:B------:R1:W-:Y:S01]  /*3790*/  STL.64 [R1+0x220], R12 ;  /* 0x0002200c01007387 */ /* 0x0003e20000100a00 */
[----:B0-----:R-:W-:Y:S01]  /*37a0*/  IMAD.MOV.U32 R8, RZ, RZ, R15 ;  /* 0x000000ffff087224 */ /* 0x001fe200078e000f */
[----:B------:R-:W0:Y:S01]  /*37b0*/  LDC.U8 R38, c[0x0][0x410] ;  /* 0x00010400ff267b82 */ /* 0x000e220000000000 */
[----:B------:R-:W-:Y:S01]  /*37c0*/  IMAD.MOV.U32 R15, RZ, RZ, 0x20 ;  /* 0x00000020ff0f7424 */ /* 0x000fe200078e00ff */
[----:B------:R-:W-:-:S04]  /*37d0*/  UIADD3.X UR11, URZ, UR57, URZ, UP0, !UPT ;  /* 0x000000393f0b7290 */ /* 0x000fc800087fe43f */
[----:B-1----:R-:W-:Y:S01]  /*37e0*/  SEL R12, R15, 0xffffffe0, !P0 ;  /* 0xffffffe00f0c7807 */ /* 0x002fe20004000000 */
[----:B------:R-:W-:Y:S01]  /*37f0*/  UIADD3.X UR5, URZ, UR57, URZ, UP3, !UPT ;  /* 0x000000393f057290 */ /* 0x000fe20009ffe43f */
[----:B------:R-:W-:Y:S04]  /*3800*/  STL [R1+0x190], RZ ;  /* 0x000190ff01007387 */ /* 0x000fe80000100800 */
[----:B------:R-:W-:Y:S04]  /*3810*/  STL [R1+0x1b8], RZ ;  /* 0x0001b8ff01007387 */ /* 0x000fe80000100800 */
[----:B------:R-:W-:Y:S04]  /*3820*/  STL [R1+0x60], R221 ;  /* 0x000060dd01007387 */ /* 0x000fe80000100800 */
[----:B------:R-:W-:Y:S04]  /*3830*/  STL.64 [R1+0x158], R220 ;  /* 0x000158dc01007387 */ /* 0x000fe80000100a00 */
[----:B------:R-:W-:Y:S04]  /*3840*/  STL.128 [R1+0x70], R220 ;  /* 0x000070dc01007387 */ /* 0x000fe80000100c00 */
[----:B------:R-:W-:Y:S04]  /*3850*/  STL.64 [R1+0x130], R48 ;  /* 0x0001303001007387 */ /* 0x000fe80000100a00 */
[----:B------:R-:W-:Y:S04]  /*3860*/  STL.64 [R1+0x88], R50 ;  /* 0x0000883201007387 */ /* 0x000fe80000100a00 */
[----:B------:R-:W-:Y:S04]  /*3870*/  STL.64 [R1+0xa0], R50 ;  /* 0x0000a03201007387 */ /* 0x000fe80000100a00 */
[----:B------:R-:W-:Y:S04]  /*3880*/  STL.64 [R1+0xa8], R40 ;  /* 0x0000a82801007387 */ /* 0x000fe80000100a00 */
[----:B--2---:R-:W-:Y:S04]  /*3890*/  STL.64 [R1+0x168], R32 ;  /* 0x0001682001007387 */ /* 0x004fe80000100a00 */
[----:B---3--:R-:W-:Y:S04]  /*38a0*/  STL [R1+0x178], R30 ;  /* 0x0001781e01007387 */ /* 0x008fe80000100800 */
[----:B----4-:R-:W-:Y:S04]  /*38b0*/  STL [R1+0x190], R28 ;  /* 0x0001901c01007387 */ /* 0x010fe80000100800 */
[----:B------:R-:W-:Y:S04]  /*38c0*/  STL [R1+0x1b8], R28 ;  /* 0x0001b81c01007387 */ /* 0x000fe80000100800 */
[----:B------:R-:W-:Y:S04]  /*38d0*/  STL.128 [R1+0x1e0], RZ ;  /* 0x0001e0ff01007387 */ /* 0x000fe80000100c00 */
[----:B------:R-:W-:Y:S04]  /*38e0*/  STL.64 [R1+0x1f0], RZ ;  /* 0x0001f0ff01007387 */ /* 0x000fe80000100a00 */
[----:B------:R-:W-:Y:S04]  /*38f0*/  STL.64 [R1+0x1f8], RZ ;  /* 0x0001f8ff01007387 */ /* 0x000fe80000100a00 */
[----:B------:R-:W-:Y:S04]  /*3900*/  STL.64 [R1+0x248], R16 ;  /* 0x0002481001007387 */ /* 0x000fe80000100a00 */
[----:B------:R-:W-:Y:S04]  /*3910*/  STL [R1+0x170], R220 ;  /* 0x000170dc01007387 */ /* 0x000fe80000100800 */
[----:B------:R-:W-:Y:S01]  /*3920*/  STL [R1+0x218], R12 ;  /* 0x0002180c01007387 */ /* 0x000fe20000100800 */
[----:B------:R-:W-:-:S03]  /*3930*/  IMAD.U32 R21, RZ, RZ, UR10 ;  /* 0x0000000aff157e24 */ /* 0x000fc6000f8e00ff */
[----:B------:R-:W-:Y:S01]  /*3940*/  STL.64 [R1+0x1b0], RZ ;  /* 0x0001b0ff01007387 */ /* 0x000fe20000100a00 */
[----:B------:R-:W-:-:S03]  /*3950*/  IMAD.U32 R46, RZ, RZ, UR11 ;  /* 0x0000000bff2e7e24 */ /* 0x000fc6000f8e00ff */
[----:B------:R1:W-:Y:S01]  /*3960*/  STL.64 [R1+0x1b0], R44 ;  /* 0x0001b02c01007387 */ /* 0x0003e20000100a00 */
[----:B------:R-:W-:Y:S02]  /*3970*/  IMAD.MOV.U32 R10, RZ, RZ, R21 ;  /* 0x000000ffff0a7224 */ /* 0x000fe400078e0015 */
[----:B------:R-:W-:Y:S02]  /*3980*/  IMAD.MOV.U32 R11, RZ, RZ, R46 ;  /* 0x000000ffff0b7224 */ /* 0x000fe400078e002e */
[----:B------:R-:W-:Y:S02]  /*3990*/  IMAD.IADD R35, R7, 0x1, R35 ;  /* 0x0000000107237824 */ /* 0x000fe400078e0223 */
[----:B-1----:R-:W-:Y:S01]  /*39a0*/  IMAD.U32 R44, RZ, RZ, UR5 ;  /* 0x00000005ff2c7e24 */ /* 0x002fe2000f8e00ff */
[----:B------:R-:W-:-:S03]  /*39b0*/  ULDC.64 UR4, c[0x0][0x338] ;  /* 0x0000ce0000047ab9 */ /* 0x000fc60000000a00 */
[----:B------:R-:W-:Y:S02]  /*39c0*/  IMAD.MOV.U32 R9, RZ, RZ, R44 ;  /* 0x000000ffff097224 */ /* 0x000fe400078e002c */
[----:B------:R-:W-:Y:S01]  /*39d0*/  IMAD R7, R58, UR4, RZ ;  /* 0x000000043a077c24 */ /* 0x000fe2000f8e02ff */
[----:B------:R-:W-:Y:S04]  /*39e0*/  STL [R1+0x160], R3 ;  /* 0x0001600301007387 */ /* 0x000fe80000100800 */
[----:B------:R1:W-:Y:S01]  /*39f0*/  STL.128 [R1+0x280], R8 ;  /* 0x0002800801007387 */ /* 0x0003e20000100c00 */
[----:B------:R-:W-:Y:S02]  /*3a00*/  IMAD R7, R57, UR5, R7 ;  /* 0x0000000539077c24 */ /* 0x000fe4000f8e0207 */
[----:B------:R-:W-:Y:S01]  /*3a10*/  VIADD R15, R61, 0x8 ;  /* 0x000000083d0f7836 */ /* 0x000fe20000000000 */
[----:B0-----:R0:W-:Y:S01]  /*3a20*/  STL.U8 [R1+0x6a], R38 ;  /* 0x00006a2601007387 */ /* 0x0011e20000100000 */
[----:B------:R-:W-:Y:S01]  /*3a30*/  @!P6 BAR.SYNC.DEFER_BLOCKING 0x9, 0x100 ;  /* 0x024400000000eb1d */ /* 0x000fe20000010000 */
[----:B-1----:R-:W-:Y:S01]  /*3a40*/  IADD3 R8, P0, R16, R3, RZ ;  /* 0x0000000310087210 */ /* 0x002fe20007f1e0ff */
[----:B------:R-:W-:-:S04]  /*3a50*/  IMAD.WIDE.U32 R10, R57, UR4, R34 ;  /* 0x00000004390a7c25 */ /* 0x000fc8000f8e0022 */
[----:B------:R-:W-:Y:S02]  /*3a60*/  IMAD.U32 R3, RZ, RZ, UR51 ;  /* 0x00000033ff037e24 */ /* 0x000fe4000f8e00ff */
[----:B------:R-:W-:Y:S02]  /*3a70*/  IMAD.X R9, R56, 0x1, R27, P0 ;  /* 0x0000000138097824 */ /* 0x000fe400000e061b */
[----:B0-----:R-:W-:Y:S02]  /*3a80*/  VIADD R38, R16, 0x80 ;  /* 0x0000008010267836 */ /* 0x001fe40000000000 */
[----:B------:R-:W-:Y:S02]  /*3a90*/  VIADD R27, R3, 0x258 ;  /* 0x00000258031b7836 */ /* 0x000fe40000000000 */
[----:B------:R-:W-:-:S07]  /*3aa0*/  IMAD.IADD R21, R11, 0x1, R7 ;  /* 0x000000010b157824 */ /* 0x000fce00078e0207 */
.L_x_4376:
[----:B------:R-:W-:Y:S01]  /*3ab0*/  VIADD R98, R98, 0xffffffff ;  /* 0xffffffff62627836 */ /* 0x000fe20000000000 */
[----:B------:R-:W-:Y:S05]  /*3ac0*/  YIELD ;  /* 0x0000000000007946 */ /* 0x000fea0003800000 */
[----:B------:R-:W-:Y:S01]  /*3ad0*/  IMAD.U32 R13, RZ, RZ, UR51 ;  /* 0x00000033ff0d7e24 */ /* 0x000fe2000f8e00ff */
[----:B------:R-:W-:Y:S01]  /*3ae0*/  BSSY B1, `(.L_x_4368) ;  /* 0x0000005000017945 */ /* 0x000fe20003800000 */
[----:B------:R-:W-:Y:S02]  /*3af0*/  ISETP.GT.AND P0, PT, R98, R97, PT ;  /* 0x000000616200720c */ /* 0x000fe40003f04270 */
[----:B------:R-:W-:Y:S01]  /*3b00*/  VIADD R13, R13, 0x2b8 ;  /* 0x000002b80d0d7836 */ /* 0x000fe20000000000 */
[----:B0-2---:R-:W-:-:S10]  /*3b10*/  MOV R106, 0x3b30 ;  /* 0x00003b30006a7802 */ /* 0x005fd40000000f00 */
[----:B-----5:R-:W-:Y:S05]  /*3b20*/  CALL.REL.NOINC `($_ZN7cutlass13device_kernelIN5flash11enable_sm90INS1_16FlashAttnFwdSm90INS1_25CollectiveMainloopFwdSm90ILi2EN4cute5tupleIJNS5_1CILi1EEES8_S8_EEENS6_IJNS7_ILi128EEENS7_ILi160EEENS7_ILi192EEEEEELi192ENS_12float_e4m3_tEfNS_4arch4Sm90ELb0ELb1ELb0ELb1ELb0ELb1ELb0ELb1ELb1ELb1ELb0ELb0EEENS1_21CollectiveEpilogueFwdINS6_IJSA_SC_SB_EEES9_NS_10bfloat16_tESG_Li256ELb1ELb1ELb0ELb1EEENS1_36VarlenDynamicPersistentTileSchedulerILi128ELi160ELi256ELi128ELb0ELb1ELb1ELb1ELb0ELb1EEEEEEEEEvNT_6ParamsE$_ZZN5flash25CollectiveMainloopFwdSm90ILi2EN4cute5tupleIJNS1_1CILi1EEES4_S4_EEENS2_IJNS3_ILi128EEENS3_ILi160EEENS3_ILi192EEEEEELi192EN7cutlass12float_e4m3_tEfNSA_4arch4Sm90ELb0ELb1ELb0ELb1ELb0ELb1ELb0ELb1ELb1ELb1ELb0ELb0EE12store_kv_newINS_16FlashAttnFwdSm90ISE_NS_21CollectiveEpilogueFwdINS2_IJS6_S8_S7_EEES5_NSA_10bfloat16_tESD_Li256ELb1ELb1ELb0ELb1EEENS_36VarlenDynamicPersistentTileSchedulerILi128ELi160ELi256ELi128ELb0ELb1ELb1ELb1ELb0ELb1EEEE13SharedStorageEEEbRKNSE_6ParamsENSA_25PipelineTmaAsyncNoClusterILi2ENSA_16PipelineTmaAsyncILi2EEEEESV_RNSA_13PipelineStateILj2EEEiRT_RKNS_16SeqlenInfoQKNewKILb1ELb1EEENS2_IJiiiiEEEENKUliRKT_E_clISX_EEDaiS18_) ;  /* 0x0000027800247944 */ /* 0x020fea0003c00000 */
[----:B------:R-:W-:Y:S05]  /*3b30*/  BSYNC B1 ;  /* 0x0000000000017941 */ /* 0x000fea0003800000 */
.L_x_4368:
[----:B------:R0:W5:Y:S01]  /*3b40*/  LDL R37, [R1+0x2bc] ;  /* 0x0002bc0001257983 */ /* 0x0001620000100800 */
[----:B------:R-:W-:-:S04]  /*3b50*/  ULOP3.LUT UR4, UR55, 0x1, URZ, 0xfc, !UPT ;  /* 0x0000000137047892 */ /* 0x000fc8000f8efc3f */
[----:B------:R-:W-:-:S06]  /*3b60*/  UISETP.NE.AND UP0, UPT, UR4, 0x3, UPT ;  /* 0x000000030400788c */ /* 0x000fcc000bf05270 */
[----:B------:R-:W-:-:S13]  /*3b70*/  PLOP3.LUT P1, PT, PT, PT, UP0, 0x80, 0x0 ;  /* 0x000000000000781c */ /* 0x000fda0003f2f008 */
[----:B0-----:R-:W-:Y:S05]  /*3b80*/  @!P1 BRA `(.L_x_4369) ;  /* 0x0000000000049947 */ /* 0x001fea0003800000 */
[----:B------:R-:W-:Y:S01]  /*3b90*/  BPT.TRAP 0x1 ;  /* 0x000000040000795c */ /* 0x000fe20000300000 */
.L_x_4369:
[----:B------:R-:W-:Y:S01]  /*3ba0*/  LEA R64, R0, UR39, 0x3 ;  /* 0x0000002700407c11 */ /* 0x000fe2000f8e18ff */
[----:B------:R-:W-:Y:S01]  /*3bb0*/  BSSY B0, `(.L_x_4370) ;  /* 0x0000004000007945 */ /* 0x000fe20003800000 */
[----:B-----5:R-:W-:-:S04]  /*3bc0*/  SHF.L.U32 R3, R37, 0x1f, RZ ;  /* 0x0000001f25037819 */ /* 0x020fc800000006ff */
[----:B------:R-:W0:Y:S02]  /*3bd0*/  SYNCS.PHASECHK.TRANS64.TRYWAIT P1, [R64+URZ+0x334b0], R3 ;  /* 0x0334b003400075a7 */ /* 0x000e24000802017f */
[----:B0-----:R-:W-:Y:S05]  /*3be0*/  @!P1 BRA `(.L_x_4371) ;  /* 0x0000025400c49947 */ /* 0x001fea0003800000 */
.L_x_4665:
[----:B------:R-:W-:Y:S05]  /*3bf0*/  BSYNC B0 ;  /* 0x0000000000007941 */ /* 0x000fea0003800000 */
.L_x_4370:
[----:B0-----:R-:W2:Y:S01]  /*3c00*/  LDL R3, [R1+0x60] ;  /* 0x0000600001037983 */ /* 0x001ea20000100800 */
[----:B------:R-:W-:Y:S01]  /*3c10*/  BSSY B0, `(.L_x_4372) ;  /* 0x0000024000007945 */ /* 0x000fe20003800000 */
[----:B------:R-:W-:-:S04]  /*3c20*/  IMAD.WIDE R28, R98, 0xa0, R8 ;  /* 0x000000a0621c7825 */ /* 0x000fc800078e0208 */
[----:B--2---:R-:W-:-:S05]  /*3c30*/  IMAD R3, R98, -0xa0, R3 ;  /* 0xffffff6062037824 */ /* 0x004fca00078e0203 */
[----:B------:R-:W-:Y:S01]  /*3c40*/  VIMNMX R7, R3, 0xa0, PT ;  /* 0x000000a003077848 */ /* 0x000fe20003fe0100 */
[----:B------:R-:W-:-:S03]  /*3c50*/  IMAD R3, R0, 0x7800, R5 ;  /* 0x0000780000037824 */ /* 0x000fc600078e0205 */
[----:B------:R-:W-:Y:S01]  /*3c60*/  ISETP.GE.AND P1, PT, R16, R7, PT ;  /* 0x000000071000720c */ /* 0x000fe20003f26270 */
[C---:B------:R-:W-:Y:S01]  /*3c70*/  VIADD R13, R3.reuse, UR39 ;  /* 0x00000027030d7c36 */ /* 0x040fe20008000000 */
[----:B------:R-:W-:-:S11]  /*3c80*/  IADD3 R3, R3, UR39, R12 ;  /* 0x0000002703037c10 */ /* 0x000fd6000fffe00c */
[----:B------:R-:W-:Y:S05]  /*3c90*/  @P1 BRA `(.L_x_4373) ;  /* 0x00000000006c1947 */ /* 0x000fea0003800000 */
[----:B------:R-:W-:Y:S01]  /*3ca0*/  ISETP.GE.AND P3, PT, R17, UR42, PT ;  /* 0x0000002a11007c0c */ /* 0x000fe2000bf66270 */
[----:B------:R-:W-:Y:S01]  /*3cb0*/  IMAD.MOV.U32 R30, RZ, RZ, R10 ;  /* 0x000000ffff1e7224 */ /* 0x000fe200078e000a */
[----:B------:R-:W-:Y:S01]  /*3cc0*/  ULDC.64 UR4, c[0x0][0x328] ;  /* 0x0000ca0000047ab9 */ /* 0x000fe20000000a00 */
[----:B------:R-:W-:Y:S01]  /*3cd0*/  IMAD.MOV.U32 R31, RZ, RZ, R21 ;  /* 0x000000ffff1f7224 */ /* 0x000fe200078e0015 */
[----:B------:R-:W-:Y:S01]  /*3ce0*/  ULDC.64 UR6, c[0x0][0x318] ;  /* 0x0000c60000067ab9 */ /* 0x000fe20000000a00 */
[----:B------:R-:W-:Y:S01]  /*3cf0*/  IMAD R33, R29, UR4, RZ ;  /* 0x000000041d217c24 */ /* 0x000fe2000f8e02ff */
[----:B------:R-:W-:Y:S01]  /*3d00*/  ISETP.GE.AND P2, PT, R36, UR42, PT ;  /* 0x0000002a24007c0c */ /* 0x000fe2000bf46270 */
[----:B------:R-:W-:Y:S01]  /*3d10*/  IMAD.WIDE.U32 R30, R28, UR4, R30 ;  /* 0x000000041c1e7c25 */ /* 0x000fe2000f8e001e */
[----:B------:R-:W-:Y:S02]  /*3d20*/  ISETP.GE.AND P4, PT, R6, UR42, PT ;  /* 0x0000002a06007c0c */ /* 0x000fe4000bf86270 */
[----:B------:R-:W-:Y:S01]  /*3d30*/  ISETP.GE.AND P5, PT, R4, UR42, PT ;  /* 0x0000002a04007c0c */ /* 0x000fe2000bfa6270 */
[----:B------:R-:W-:Y:S01]  /*3d40*/  IMAD R33, R28, UR5, R33 ;  /* 0x000000051c217c24 */ /* 0x000fe2000f8e0221 */
[----:B------:R-:W-:Y:S01]  /*3d50*/  IADD3 R30, P1, R30, UR6, RZ ;  /* 0x000000061e1e7c10 */ /* 0x000fe2000ff3e0ff */
[----:B------:R-:W0:Y:S03]  /*3d60*/  @!P3 LDS.128 R60, [R13+0xf200] ;  /* 0x00f200000d3cb984 */ /* 0x000e260000000c00 */
[----:B------:R-:W-:-:S02]  /*3d70*/  IADD3.X R31, R31, UR7, R33, P1, !PT ;  /* 0x000000071f1f7c10 */ /* 0x000fc40008ffe421 */
[----:B------:R-:W-:Y:S01]  /*3d80*/  ISETP.GE.AND P1, PT, R14, UR42, PT ;  /* 0x0000002a0e007c0c */ /* 0x000fe2000bf26270 */
[----:B------:R-:W1:Y:S04]  /*3d90*/  @!P2 LDS.128 R32, [R3+0xf200] ;  /* 0x00f200000320a984 */ /* 0x000e680000000c00 */
[----:B------:R-:W2:Y:S04]  /*3da0*/  @!P4 LDS.128 R52, [R13+0x14200] ;  /* 0x014200000d34c984 */ /* 0x000ea80000000c00 */
[----:B------:R-:W-:Y:S04]  /*3db0*/  @!P5 LDS.128 R56, [R3+0x14200] ;  /* 0x014200000338d984 */ /* 0x000fe80000000c00 */
[----:B------:R-:W3:Y:S04]  /*3dc0*/  @!P1 LDS.128 R44, [R13+0x11a00] ;  /* 0x011a00000d2c9984 */ /* 0x000ee80000000c00 */
[----:B0-----:R-:W-:Y:S01]  /*3dd0*/  @!P3 STG.E.128 desc[UR46][R30.64], R60 ;  /* 0x0000003c1e00b986 */ /* 0x001fe2000c101d2e */
[----:B------:R-:W-:-:S03]  /*3de0*/  ISETP.GE.AND P3, PT, R20, UR42, PT ;  /* 0x0000002a14007c0c */ /* 0x000fc6000bf66270 */
[----:B-1----:R-:W-:Y:S04]  /*3df0*/  @!P2 STG.E.128 desc[UR46][R30.64+0x20], R32 ;  /* 0x000020201e00a986 */ /* 0x002fe8000c101d2e */
[----:B--2---:R-:W-:Y:S06]  /*3e00*/  @!P4 STG.E.128 desc[UR46][R30.64+0x80], R52 ;  /* 0x000080341e00c986 */ /* 0x004fec000c101d2e */
[----:B------:R-:W0:Y:S04]  /*3e10*/  @!P3 LDS.128 R48, [R3+0x11a00] ;  /* 0x011a00000330b984 */ /* 0x000e280000000c00 */
[----:B---3--:R1:W-:Y:S04]  /*3e20*/  @!P1 STG.E.128 desc[UR46][R30.64+0x40], R44 ;  /* 0x0000402c1e009986 */ /* 0x0083e8000c101d2e */
[----:B------:R1:W-:Y:S04]  /*3e30*/  @!P5 STG.E.128 desc[UR46][R30.64+0xa0], R56 ;  /* 0x0000a0381e00d986 */ /* 0x0003e8000c101d2e */
[----:B0-----:R1:W-:Y:S02]  /*3e40*/  @!P3 STG.E.128 desc[UR46][R30.64+0x60], R48 ;  /* 0x000060301e00b986 */ /* 0x0013e4000c101d2e */
.L_x_4373:
[----:B------:R-:W-:Y:S05]  /*3e50*/  BSYNC B0 ;  /* 0x0000000000007941 */ /* 0x000fea0003800000 */
.L_x_4372:
[----:B------:R-:W-:Y:S01]  /*3e60*/  ISETP.GE.AND P1, PT, R38, R7, PT ;  /* 0x000000072600720c */ /* 0x000fe20003f26270 */
[----:B------:R-:W-:-:S12]  /*3e70*/  BSSY B0, `(.L_x_4374) ;  /* 0x000001f000007945 */ /* 0x000fd80003800000 */
[----:B------:R-:W-:Y:S05]  /*3e80*/  @P1 BRA `(.L_x_4375) ;  /* 0x0000000000741947 */ /* 0x000fea0003800000 */
[----:B------:R-:W-:Y:S01]  /*3e90*/  ISETP.GE.AND P3, PT, R17, UR42, PT ;  /* 0x0000002a11007c0c */ /* 0x000fe2000bf66270 */
[----:B------:R-:W-:Y:S01]  /*3ea0*/  ULDC.64 UR4, c[0x0][0x328] ;  /* 0x0000ca0000047ab9 */ /* 0x000fe20000000a00 */
[----:B------:R-:W-:Y:S01]  /*3eb0*/  IADD3 R7, P1, R28, 0x80, RZ ;  /* 0x000000801c077810 */ /* 0x000fe20007f3e0ff */
[----:B------:R-:W-:Y:S01]  /*3ec0*/  IMAD.MOV.U32 R28, RZ, RZ, R10 ;  /* 0x000000ffff1c7224 */ /* 0x000fe200078e000a */
[----:B------:R-:W-:Y:S01]  /*3ed0*/  ULDC.64 UR6, c[0x0][0x318] ;  /* 0x0000c60000067ab9 */ /* 0x000fe20000000a00 */
[----:B------:R-:W-:Y:S02]  /*3ee0*/  ISETP.GE.AND P2, PT, R14, UR42, PT ;  /* 0x0000002a0e007c0c */ /* 0x000fe4000bf46270 */
[----:B-1----:R-:W-:Y:S01]  /*3ef0*/  IMAD.X R30, RZ, RZ, R29, P1 ;  /* 0x000000ffff1e7224 */ /* 0x002fe200008e061d */
[----:B------:R-:W-:Y:S01]  /*3f00*/  ISETP.GE.AND P4, PT, R20, UR42, PT ;  /* 0x0000002a14007c0c */ /* 0x000fe2000bf86270 */
[----:B------:R-:W-:Y:S01]  /*3f10*/  IMAD.MOV.U32 R29, RZ, RZ, R21 ;  /* 0x000000ffff1d7224 */ /* 0x000fe200078e0015 */
[----:B------:R-:W-:Y:S01]  /*3f20*/  ISETP.GE.AND P5, PT, R4, UR42, PT ;  /* 0x0000002a04007c0c */ /* 0x000fe2000bfa6270 */
[----:B------:R-:W-:-:S02]  /*3f30*/  IMAD R30, R30, UR4, RZ ;  /* 0x000000041e1e7c24 */ /* 0x000fc4000f8e02ff */
[----:B------:R-:W0:Y:S01]  /*3f40*/  @!P3 LDS.128 R32, [R13+0x11200] ;  /* 0x011200000d20b984 */ /* 0x000e220000000c00 */
[----:B------:R-:W-:-:S04]  /*3f50*/  IMAD.WIDE.U32 R28, R7, UR4, R28 ;  /* 0x00000004071c7c25 */ /* 0x000fc8000f8e001c */
[----:B------:R-:W-:Y:S01]  /*3f60*/  IMAD R7, R7, UR5, R30 ;  /* 0x0000000507077c24 */ /* 0x000fe2000f8e021e */
[----:B------:R-:W-:Y:S02]  /*3f70*/  IADD3 R40, P1, R28, UR6, RZ ;  /* 0x000000061c287c10 */ /* 0x000fe4000ff3e0ff */
[----:B------:R-:W1:Y:S02]  /*3f80*/  @!P4 LDS.128 R52, [R3+0x13a00] ;  /* 0x013a00000334c984 */ /* 0x000e640000000c00 */
[----:B------:R-:W-:Y:S02]  /*3f90*/  IADD3.X R41, R29, UR7, R7, P1, !PT ;  /* 0x000000071d297c10 */ /* 0x000fe40008ffe407 */
[----:B------:R-:W-:Y:S01]  /*3fa0*/  ISETP.GE.AND P1, PT, R6, UR42, PT ;  /* 0x0000002a06007c0c */ /* 0x000fe2000bf26270 */
[----:B------:R-:W2:Y:S04]  /*3fb0*/  @!P2 LDS.128 R28, [R13+0x13a00] ;  /* 0x013a00000d1ca984 */ /* 0x000ea80000000c00 */
[----:B------:R-:W3:Y:S08]  /*3fc0*/  @!P5 LDS.128 R56, [R3+0x16200] ;  /* 0x016200000338d984 */ /* 0x000ef00000000c00 */
[----:B------:R-:W4:Y:S04]  /*3fd0*/  @!P1 LDS.128 R44, [R13+0x16200] ;  /* 0x016200000d2c9984 */ /* 0x000f280000000c00 */
[----:B0-----:R-:W-:Y:S01]  /*3fe0*/  @!P3 STG.E.128 desc[UR46][R40.64], R32 ;  /* 0x000000202800b986 */ /* 0x001fe2000c101d2e */
[----:B------:R-:W-:-:S03]  /*3ff0*/  ISETP.GE.AND P3, PT, R36, UR42, PT ;  /* 0x0000002a24007c0c */ /* 0x000fc6000bf66270 */
[----:B-1----:R-:W-:Y:S04]  /*4000*/  @!P4 STG.E.128 desc[UR46][R40.64+0x60], R52 ;  /* 0x000060342800c986 */ /* 0x002fe8000c101d2e */
[----:B--2---:R-:W-:Y:S06]  /*4010*/  @!P2 STG.E.128 desc[UR46][R40.64+0x40], R28 ;  /* 0x0000401c2800a986 */ /* 0x004fec000c101d2e */
[----:B------:R-:W0:Y:S04]  /*4020*/  @!P3 LDS.128 R48, [R3+0x11200] ;  /* 0x011200000330b984 */ /* 0x000e280000000c00 */
[----:B---3--:R2:W-:Y:S04]  /*4030*/  @!P5 STG.E.128 desc[UR46][R40.64+0xa0], R56 ;  /* 0x0000a0382800d986 */ /* 0x0085e8000c101d2e */
[----:B----4-:R2:W-:Y:S04]  /*4040*/  @!P1 STG.E.128 desc[UR46][R40.64+0x80], R44 ;  /* 0x0000802c28009986 */ /* 0x0105e8000c101d2e */
[----:B0-----:R2:W-:Y:S02]  /*4050*/  @!P3 STG.E.128 desc[UR46][R40.64+0x20], R48 ;  /* 0x000020302800b986 */ /* 0x0015e4000c101d2e */
.L_x_4375:
[----:B------:R-:W-:Y:S05]  /*4060*/  BSYNC B0 ;  /* 0x0000000000007941 */ /* 0x000fea0003800000 */
.L_x_4374:
[----:B------:R-:W0:Y:S01]  /*4070*/  S2R R3, SR_TID.X ;  /* 0x0000000000037919 */ /* 0x000e220000002100 */
[----:B------:R-:W-:Y:S01]  /*4080*/  @!PT LDS RZ, [RZ] ;  /* 0x00000000fffff984 */ /* 0x000fe20000000800 */
[----:B------:R-:W-:Y:S01]  /*4090*/  @!PT LDS RZ, [RZ] ;  /* 0x00000000fffff984 */ /* 0x000fe20000000800 */
[----:B------:R-:W-:Y:S01]  /*40a0*/  @!PT LDS RZ, [RZ] ;  /* 0x00000000fffff984 */ /* 0x000fe20000000800 */
[----:B------:R-:W-:Y:S01]  /*40b0*/  @!PT LDS RZ, [RZ] ;  /* 0x00000000fffff984 */ /* 0x000fe20000000800 */
[----:B------:R3:W-:Y:S06]  /*40c0*/  MEMBAR.ALL.CTA ;  /* 0x0000000000007992 */ /* 0x0007ec0000008000 */
[----:B---3--:R-:W3:Y:S01]  /*40d0*/  FENCE.VIEW.ASYNC.S ;  /* 0x00000000000073c6 */ /* 0x008ee20000000000 */
[----:B------:R-:W-:Y:S05]  /*40e0*/  WARPSYNC.ALL ;  /* 0x0000000000007948 */ /* 0x000fea0003800000 */
[----:B0-----:R-:W-:Y:S01]  /*40f0*/  LOP3.LUT R3, R3, 0x7f, RZ, 0xc0, !PT ;  /* 0x0000007f03037812 */ /* 0x001fe200078ec0ff */
[----:B---3--:R0:W-:Y:S03]  /*4100*/  BAR.SYNC.DEFER_BLOCKING R15, 0x80 ;  /* 0x0002000f0000751d */ /* 0x0081e60000010000 */
[----:B------:R-:W-:-:S13]  /*4110*/  ISETP.NE.AND P1, PT, R3, RZ, PT ;  /* 0x000000ff0300720c */ /* 0x000fda0003f25270 */
[----:B------:R-:W-:-:S05]  /*4120*/  @!P1 VIADD R3, R64, 0x334c0 ;  /* 0x000334c040039836 */ /* 0x000fca0000000000 */
[----:B------:R-:W-:-:S04]  /*4130*/  @!P1 PRMT R3, RZ, 0x654, R3 ;  /* 0x00000654ff039816 */ /* 0x000fc80000000003 */
[----:B------:R0:W-:Y:S01]  /*4140*/  @!P1 SYNCS.ARRIVE.TRANS64.RED.A1T0 RZ, [R3+URZ], RZ ;  /* 0x000000ff03ff99a7 */ /* 0x0001e2000810043f */
[----:B------:R-:W3:Y:S01]  /*4150*/  LDL R28, [R1+0x2c0] ;  /* 0x0002c000011c7983 */ /* 0x000ee20000100800 */
[----:B------:R-:W-:Y:S02]  /*4160*/  VIADD R0, R0, 0x1 ;  /* 0x0000000100007836 */ /* 0x000fe40000000000 */
[----:B-1----:R-:W-:-:S03]  /*4170*/  IMAD.MOV.U32 R30, RZ, RZ, RZ ;  /* 0x000000ffff1e7224 */ /* 0x002fc600078e00ff */
[----:B------:R-:W-:Y:S01]  /*4180*/  ISETP.NE.AND P1, PT, R0, 0x2, PT ;  /* 0x000000020000780c */ /* 0x000fe20003f25270 */
[----:B------:R1:W-:-:S12]  /*4190*/  STL [R1+0x2b8], R0 ;  /* 0x0002b80001007387 */ /* 0x0003d80000100800 */
[----:B------:R-:W-:Y:S01]  /*41a0*/  @!P1 LOP3.LUT R31, R37, 0x1, RZ, 0x3c, !PT ;  /* 0x00000001251f9812 */ /* 0x000fe200078e3cff */
[----:B-1----:R-:W-:-:S04]  /*41b0*/  @!P1 IMAD.MOV.U32 R0, RZ, RZ, RZ ;  /* 0x000000ffff009224 */ /* 0x002fc800078e00ff */
[----:B------:R0:W-:Y:S01]  /*41c0*/  @!P1 STL.64 [R1+0x2b8], R30 ;  /* 0x0002b81e01009387 */ /* 0x0001e20000100a00 */
[----:B---3--:R-:W-:-:S05]  /*41d0*/  VIADD R28, R28, 0x1 ;  /* 0x000000011c1c7836 */ /* 0x008fca0000000000 */
[----:B------:R0:W-:Y:S01]  /*41e0*/  STL [R1+0x2c0], R28 ;  /* 0x0002c01c01007387 */ /* 0x0001e20000100800 */
[----:B------:R-:W-:Y:S05]  /*41f0*/  @P0 BRA `(.L_x_4376) ;  /* 0xfffffff8002c0947 */ /* 0x000fea000383ffff */
[----:B------:R-:W1:Y:S01]  /*4200*/  S2R R7, SR_TID.X ;  /* 0x0000000000077919 */ /* 0x000e620000002100 */
[----:B------:R-:W-:Y:S02]  /*4210*/  PLOP3.LUT P0, PT, PT, PT, PT, 0x8, 0x0 ;  /* 0x000000000000781c */ /* 0x000fe40003f0e170 */
[----:B-1----:R-:W-:-:S04]  /*4220*/  SHF.R.U32.HI R7, RZ, 0x7, R7 ;  /* 0x00000007ff077819 */ /* 0x002fc80000011607 */
[----:B------:R-:W-:-:S13]  /*4230*/  ISETP.NE.AND P2, PT, R7, 0x1, PT ;  /* 0x000000010700780c */ /* 0x000fda0003f45270 */
[----:B------:R-:W-:Y:S06]  /*4240*/  @!P2 BAR.ARV 0x9, 0x100 ;  /* 0x024400000000ab1d */ /* 0x000fec0000002000 */
.L_x_4365:
[----:B------:R-:W-:Y:S01]  /*4250*/  ULDC.64 UR4, c[0x0][0x990] ;  /* 0x0002640000047ab9 */ /* 0x000fe20000000a00 */
[----:B------:R-:W-:Y:S01]  /*4260*/  ULDC.64 UR6, c[0x0][0x998] ;  /* 0x0002660000067ab9 */ /* 0x000fe20000000a00 */
[----:B------:R-:W-:Y:S01]  /*4270*/  UISETP.NE.U32.AND UP0, UPT, UR4, URZ, UPT ;  /* 0x0000003f0400728c */ /* 0x000fe2000bf05070 */
[----:B0-----:R-:W-:Y:S01]  /*4280*/  IMAD.MOV.U32 R3, RZ, RZ, 0x3f800000 ;  /* 0x3f800000ff037424 */ /* 0x001fe200078e00ff */
        /* <DEDUP_REMOVED lines=10> */
[----:B------:R-:W-:Y:S02]  /*4330*/  @UP0 UIMAD.WIDE.U32 UR12, UR53, UR10, URZ ;  /* 0x0000000a350c02a5 */ /* 0x000fe4000f8e003f */
[----:B------:R-:W-:Y:S02]  /*4340*/  @UP0 UIMAD UR8, UR8, UR10, URZ ;  /* 0x0000000a080802a4 */ /* 0x000fe4000f8e023f */
[----:B------:R-:W-:Y:S02]  /*4350*/  @UP1 UIMAD UR10, UR9, UR14, URZ ;  /* 0x0000000e090a12a4 */ /* 0x000fe4000f8e023f */
[----:B------:R-:W-:-:S02]  /*4360*/  @UP0 UIMAD UR16, UR53, UR11, UR8 ;  /* 0x0000000b351002a4 */ /* 0x000fc4000f8e0208 */
[----:B------:R-:W-:Y:S02]  /*4370*/  @UP1 USHF.R.S32.HI UR19, URZ, 0x1f, UR54 ;  /* 0x0000001f3f131899 */ /* 0x000fe40008011436 */
[----:B------:R-:W-:Y:S02]  /*4380*/  @UP1 UIMAD.WIDE.U32 UR8, UR53, UR14, URZ ;  /* 0x0000000e350812a5 */ /* 0x000fe4000f8e003f */
[----:B------:R-:W-:Y:S02]  /*4390*/  @UP1 UIMAD UR18, UR53, UR15, UR10 ;  /* 0x0000000f351212a4 */ /* 0x000fe4000f8e020a */
        /* <DEDUP_REMOVED lines=18> */
[----:B------:R-:W-:Y:S02]  /*44c0*/  IMAD.U32 R6, RZ, RZ, UR6 ;  /* 0x00000006ff067e24 */ /* 0x000fe4000f8e00ff */
[----:B------:R-:W-:Y:S02]  /*44d0*/  IMAD.U32 R5, RZ, RZ, UR5 ;  /* 0x00000005ff057e24 */ /* 0x000fe4000f8e00ff */
[----:B------:R-:W-:Y:S01]  /*44e0*/  IMAD.U32 R7, RZ, RZ, UR7 ;  /* 0x00000007ff077e24 */ /* 0x000fe2000f8e00ff */
[----:B------:R-:W-:Y:S06]  /*44f0*/  @P0 BRA `(.L_x_4377) ;  /* 0x0000000000080947 */ /* 0x000fec0003800000 */
[----:B------:R-:W0:Y:S02]  /*4500*/  FENCE.VIEW.ASYNC.G ;  /* 0x00000000000073c6 */ /* 0x000e240000000100 */
[----:B0-----:R-:W-:Y:S06]  /*4510*/  BAR.ARV 0xc, 0x180 ;  /* 0x0306000000007b1d */ /* 0x001fec0000002000 */
.L_x_4377:
[----:B------:R-:W3:Y:S01]  /*4520*/  @P1 LDG.E R3, desc[UR46][R4.64] ;  /* 0x0000002e04031981 */ /* 0x000ee2000c1e1900 */
[----:B------:R-:W0:Y:S03]  /*4530*/  LDC R8, c[0x0][0x448] ;  /* 0x00011200ff087b82 */ /* 0x000e260000000800 */
[----:B------:R-:W3:Y:S01]  /*4540*/  @P2 LDG.E R0, desc[UR46][R6.64] ;  /* 0x0000002e06002981 */ /* 0x000ee2000c1e1900 */
[----:B------:R-:W-:Y:S01]  /*4550*/  UIADD3 UR5, UR45, 0x7f, URZ ;  /* 0x0000007f2d057890 */ /* 0x000fe2000fffe03f */
[----:B------:R-:W-:-:S03]  /*4560*/  ULDC UR4, c[0x0][0x988] ;  /* 0x0002620000047ab9 */ /* 0x000fc60000000800 */
[----:B------:R-:W1:Y:S01]  /*4570*/  LDC.64 R10, c[0x0][0x9e0] ;  /* 0x00027800ff0a7b82 */ /* 0x000e620000000a00 */
[----:B0-----:R-:W-:Y:S02]  /*4580*/  ISETP.NE.AND P1, PT, R8, 0x1, PT ;  /* 0x000000010800780c */ /* 0x001fe40003f25270 */
[----:B-1----:R-:W-:-:S11]  /*4590*/  ISETP.GE.AND P2, PT, R11, 0x1, PT ;  /* 0x000000010b00780c */ /* 0x002fd60003f46270 */
[----:B------:R-:W0:Y:S08]  /*45a0*/  @P1 LDC R8, c[0x0][0x44c] ;  /* 0x00011300ff081b82 */ /* 0x000e300000000800 */
[----:B------:R-:W1:Y:S01]  /*45b0*/  @P1 LDC R9, c[0x0][0x450] ;  /* 0x00011400ff091b82 */ /* 0x000e620000000800 */
[----:B0-----:R-:W-:-:S04]  /*45c0*/  @P1 IMAD.HI.U32 R8, R8, UR5, RZ ;  /* 0x0000000508081c27 */ /* 0x001fc8000f8e00ff */
[----:B---3--:R-:W-:Y:S01]  /*45d0*/  FMUL.FTZ R0, R3, R0 ;  /* 0x0000000003007220 */ /* 0x008fe20000410000 */
[----:B------:R-:W-:Y:S01]  /*45e0*/  IMAD.U32 R3, RZ, RZ, UR5 ;  /* 0x00000005ff037e24 */ /* 0x000fe2000f8e00ff */
[----:B-1----:R-:W-:Y:S02]  /*45f0*/  @P1 SHF.R.U32.HI R3, RZ, R9, R8 ;  /* 0x00000009ff031219 */ /* 0x002fe40000011608 */
[----:B------:R-:W-:-:S03]  /*4600*/  FMUL.FTZ R0, R0, UR4 ;  /* 0x0000000400007c20 */ /* 0x000fc60008410000 */
[----:B------:R-:W-:Y:S02]  /*4610*/  IMAD.IADD R5, R26, 0x1, R3 ;  /* 0x000000011a057824 */ /* 0x000fe400078e0203 */
[----:B------:R-:W-:Y:S02]  /*4620*/  R2UR UR36, R0 ;  /* 0x00000000002472ca */ /* 0x000fe400000e0000 */
[----:B------:R-:W-:Y:S01]  /*4630*/  IMAD.IADD R0, R5, 0x1, R10 ;  /* 0x0000000105007824 */ /* 0x000fe200078e020a */
[----:B------:R-:W-:-:S12]  /*4640*/  @!P2 BRA `(.L_x_4378) ;  /* 0x000000000040a947 */ /* 0x000fd80003800000 */
        /* <DEDUP_REMOVED lines=10> */
.L_x_4379:
[----:B------:R-:W-:-:S13]  /*46f0*/  ISETP.NE.AND P0, PT, R11, 0x1, PT ;  /* 0x000000010b00780c */ /* 0x000fda0003f05270 */
[----:B------:R-:W0:Y:S02]  /*4700*/  @P0 LDC.64 R4, c[0x0][0x9e8] ;  /* 0x00027a00ff040b82 */ /* 0x000e240000000a00 */
[----:B0-----:R-:W-:-:S05]  /*4710*/  @P0 IMAD.HI.U32 R4, R3, R4, RZ ;  /* 0x0000000403040227 */ /* 0x001fca00078e00ff */
[----:B------:R-:W-:-:S07]  /*4720*/  @P0 SHF.R.U32.HI R3, RZ, R5, R4 ;  /* 0x00000005ff030219 */ /* 0x000fce0000011604 */
.L_x_4380:
[----:B------:R-:W-:-:S05]  /*4730*/  IMAD R3, R3, R11, R11 ;  /* 0x0000000b03037224 */ /* 0x000fca00078e020b */
[----:B------:R-:W-:-:S07]  /*4740*/  VIMNMX R0, R0, R3, PT ;  /* 0x0000000300007248 */ /* 0x000fce0003fe0100 */
.L_x_4378:
[----:B------:R-:W0:Y:S01]  /*4750*/  @P1 LDC R3, c[0x0][0x44c] ;  /* 0x00011300ff031b82 */ /* 0x000e220000000800 */
[----:B------:R-:W-:Y:S01]  /*4760*/  VIADD R0, R0, 0x9f ;  /* 0x0000009f00007836 */ /* 0x000fe20000000000 */
[----:B------:R-:W-:-:S03]  /*4770*/  ULDC UR4, c[0x0][0x9dc] ;  /* 0x0002770000047ab9 */ /* 0x000fc60000000800 */
[----:B------:R-:W-:-:S03]  /*4780*/  IMAD.HI R0, R0, 0x66666667, RZ ;  /* 0x6666666700007827 */ /* 0x000fc600078e02ff */
[----:B------:R-:W1:Y:S01]  /*4790*/  @P1 LDC R5, c[0x0][0x450] ;  /* 0x00011400ff051b82 */ /* 0x000e620000000800 */
[----:B0-----:R-:W-:-:S04]  /*47a0*/  @P1 IMAD.HI.U32 R4, R3, UR45, RZ ;  /* 0x0000002d03041c27 */ /* 0x001fc8000f8e00ff */
[----:B------:R-:W-:Y:S01]  /*47b0*/  IMAD.U32 R3, RZ, RZ, UR45 ;  /* 0x0000002dff037e24 */ /* 0x000fe2000f8e00ff */
[----:B-1----:R-:W-:-:S05]  /*47c0*/  @P1 SHF.R.U32.HI R3, RZ, R5, R4 ;  /* 0x00000005ff031219 */ /* 0x002fca0000011604 */
[----:B------:R-:W-:Y:S01]  /*47d0*/  IMAD.IADD R4, R104, 0x1, R3 ;  /* 0x0000000168047824 */ /* 0x000fe200078e0203 */
[----:B------:R-:W-:-:S03]  /*47e0*/  SHF.R.U32.HI R3, RZ, 0x1f, R0 ;  /* 0x0000001fff037819 */ /* 0x000fc60000011600 */
[----:B------:R-:W-:Y:S01]  /*47f0*/  VIADD R5, R4, -UR4 ;  /* 0x8000000404057c36 */ /* 0x000fe20008000000 */
[----:B------:R-:W-:-:S04]  /*4800*/  LEA.HI.SX32 R106, R0, R3, 0x1a ;  /* 0x00000003006a7211 */ /* 0x000fc800078fd2ff */
        /* <DEDUP_REMOVED lines=12> */
.L_x_4382:
[----:B------:R-:W-:-:S13]  /*48d0*/  ISETP.NE.AND P0, PT, R11, 0x1, PT ;  /* 0x000000010b00780c */ /* 0x000fda0003f05270 */
[----:B------:R-:W0:Y:S02]  /*48e0*/  @P0 LDC.64 R6, c[0x0][0x9e8] ;  /* 0x00027a00ff060b82 */ /* 0x000e240000000a00 */
[----:B0-----:R-:W-:-:S05]  /*48f0*/  @P0 IMAD.HI.U32 R0, R4, R6, RZ ;  /* 0x0000000604000227 */ /* 0x001fca00078e00ff */
[----:B------:R-:W-:-:S07]  /*4900*/  @P0 SHF.R.U32.HI R4, RZ, R7, R0 ;  /* 0x00000007ff040219 */ /* 0x000fce0000011600 */
.L_x_4383:
[----:B------:R-:W-:-:S05]  /*4910*/  IMAD R4, R4, R11, RZ ;  /* 0x0000000b04047224 */ /* 0x000fca00078e02ff */
[----:B------:R-:W-:-:S13]  /*4920*/  R2UR UR5, R4 ;  /* 0x00000000040572ca */ /* 0x000fda00000e0000 */
[----:B------:R-:W-:-:S04]  /*4930*/  UISETP.LT.AND UP0, UPT, UR4, UR5, UPT ;  /* 0x000000050400728c */ /* 0x000fc8000bf01270 */
[----:B------:R-:W-:-:S12]  /*4940*/  USEL UR4, UR4, UR5, !UP0 ;  /* 0x0000000504047287 */ /* 0x000fd8000c000000 */
.L_x_4381:
        /* <DEDUP_REMOVED lines=13> */
[----:B------:R-:W-:Y:S01]  /*4a20*/  IMAD.MOV.U32 R105, RZ, RZ, RZ ;  /* 0x000000ffff697224 */ /* 0x000fe200078e00ff */
[----:B------:R-:W-:Y:S02]  /*4a30*/  CS2R R8, SRZ ;  /* 0x0000000000087805 */ /* 0x000fe4000001ff00 */
[----:B------:R-:W-:Y:S01]  /*4a40*/  CS2R R102, SRZ ;  /* 0x0000000000667805 */ /* 0x000fe2000001ff00 */
[----:B------:R-:W-:Y:S01]  /*4a50*/  USEL UR52, URZ, UR4, !UP0 ;  /* 0x000000043f347287 */ /* 0x000fe2000c000000 */
[----:B------:R-:W-:Y:S01]  /*4a60*/  IMAD.MOV.U32 R38, RZ, RZ, RZ ;  /* 0x000000ffff267224 */ /* 0x000fe200078e00ff */
[----:B------:R-:W-:Y:S01]  /*4a70*/  CS2R R68, SRZ ;  /* 0x0000000000447805 */ /* 0x000fe2000001ff00 */
[----:B------:R-:W-:Y:S01]  /*4a80*/  IMAD.MOV.U32 R97, RZ, RZ, RZ ;  /* 0x000000ffff617224 */ /* 0x000fe200078e00ff */
[----:B--2---:R-:W-:-:S02]  /*4a90*/  CS2R R46, SRZ ;  /* 0x00000000002e7805 */ /* 0x004fc4000001ff00 */
[----:B------:R-:W-:Y:S02]  /*4aa0*/  CS2R R100, SRZ ;  /* 0x0000000000647805 */ /* 0x000fe4000001ff00 */
[----:B------:R-:W-:Y:S02]  /*4ab0*/  ISETP.GT.AND P1, PT, R106, UR52, PT ;  /* 0x000000346a007c0c */ /* 0x000fe4000bf24270 */
        /* <DEDUP_REMOVED lines=35> */
[----:B------:R-:W-:Y:S01]  /*4cf0*/  IMAD.MOV.U32 R134, RZ, RZ, RZ ;  /* 0x000000ffff867224 */ /* 0x000fe200078e00ff */
[----:B------:R-:W-:Y:S06]  /*4d00*/  @!P1 BRA `(.L_x_4384) ;  /* 0x0000018c00609947 */ /* 0x000fec0003800000 */
[----:B------:R-:W0:Y:S01]  /*4d10*/  SHFL.IDX PT, R0, R235, RZ, 0x1f ;  /* 0x00001fffeb007589 */ /* 0x000e2200000e0000 */
[----:B------:R-:W-:-:S13]  /*4d20*/  R2UR UR5, R232 ;  /* 0x00000000e80572ca */ /* 0x000fda00000e0000 */
[----:B------:R-:W-:-:S06]  /*4d30*/  ULOP3.LUT UP0, URZ, UR5, 0x9f, URZ, 0xc0, !UPT ;  /* 0x0000009f053f7892 */ /* 0x000fcc000f80c03f */
[----:B------:R-:W-:Y:S02]  /*4d40*/  PLOP3.LUT P0, PT, PT, PT, UP0, 0x80, 0x0 ;  /* 0x000000000000781c */ /* 0x000fe40003f0f008 */
[----:B0-----:R-:W-:-:S13]  /*4d50*/  R2UR UR48, R0 ;  /* 0x00000000003072ca */ /* 0x001fda00000e0000 */
[----:B------:R-:W-:-:S04]  /*4d60*/  ULEA.HI UR4, UR48, UR48, URZ, 0x1 ;  /* 0x0000003030047291 */ /* 0x000fc8000f8f083f */
        /* <DEDUP_REMOVED lines=22> */
.L_x_4385:
[----:B------:R-:W-:Y:S02]  /*4ed0*/  ULDC UR4, c[0x0][0x3f4] ;  /* 0x0000fd0000047ab9 */ /* 0x000fe40000000800 */
[----:B------:R-:W-:-:S13]  /*4ee0*/  ISETP.LT.AND P0, PT, RZ, UR4, PT ;  /* 0x00000004ff007c0c */ /* 0x000fda000bf01270 */
[----:B------:R-:W-:Y:S05]  /*4ef0*/  @P0 BRA `(.L_x_4386) ;  /* 0x0000000000400947 */ /* 0x000fea0003800000 */
[----:B------:R-:W-:Y:S01]  /*4f00*/  ULEA.HI UR4, UR58, UR58, URZ, 0x1 ;  /* 0x0000003a3a047291 */ /* 0x000fe2000f8f083f */
[----:B------:R-:W-:-:S03]  /*4f10*/  IMAD.U32 R3, RZ, RZ, UR39 ;  /* 0x00000027ff037e24 */ /* 0x000fc6000f8e00ff */
[----:B------:R-:W-:-:S04]  /*4f20*/  ULOP3.LUT UR4, UR4, 0xfffffffe, URZ, 0xc0, !UPT ;  /* 0xfffffffe04047892 */ /* 0x000fc8000f8ec03f */
[----:B------:R-:W-:-:S06]  /*4f30*/  UIADD3 UR4, UR58, -UR4, URZ ;  /* 0x800000043a047290 */ /* 0x000fcc000fffe03f */
[----:B------:R-:W-:-:S05]  /*4f40*/  IMAD.U32 R0, RZ, RZ, UR4 ;  /* 0x00000004ff007e24 */ /* 0x000fca000f8e00ff */
[----:B------:R-:W-:-:S04]  /*4f50*/  SHF.L.U32 R0, R0, 0x1f, RZ ;  /* 0x0000001f00007819 */ /* 0x000fc800000006ff */
[----:B------:R0:W1:Y:S03]  /*4f60*/  SYNCS.PHASECHK.TRANS64.TRYWAIT P0, [R3+URZ+0x33400], R0 ;  /* 0x03340000030075a7 */ /* 0x000066000800017f */
[----:B-1----:R-:W-:Y:S05]  /*4f70*/  @!P0 NANOSLEEP.SYNCS 0x989680 ;  /* 0x009896800000895d */ /* 0x002fea0003900000 */
[----:B------:R-:W1:Y:S02]  /*4f80*/  @!P0 SYNCS.PHASECHK.TRANS64 P0, [R3+URZ+0x33400], R0 ;  /* 0x03340000030085a7 */ /* 0x000e64000800007f */
[----:B-1----:R-:W-:Y:S05]  /*4f90*/  @P0 BRA `(.L_x_4387) ;  /* 0x0000006c00f80947 */ /* 0x002fea0003800000 */
.L_x_4388:
[----:B0-----:R-:W-:-:S04]  /*4fa0*/  IMAD.U32 R3, RZ, RZ, UR39 ;  /* 0x00000027ff037e24 */ /* 0x001fc8000f8e00ff */
[----:B------:R0:W1:Y:S03]  /*4fb0*/  SYNCS.PHASECHK.TRANS64.TRYWAIT P0, [R3+URZ+0x33400], R0 ;  /* 0x03340000030075a7 */ /* 0x000066000800017f */
[----:B-1----:R-:W-:Y:S05]  /*4fc0*/  @!P0 NANOSLEEP.SYNCS 0x989680 ;  /* 0x009896800000895d */ /* 0x002fea0003900000 */
[----:B------:R-:W1:Y:S02]  /*4fd0*/  @!P0 SYNCS.PHASECHK.TRANS64 P0, [R3+URZ+0x33400], R0 ;  /* 0x03340000030085a7 */ /* 0x000e64000800007f */
[----:B-1----:R-:W-:Y:S05]  /*4fe0*/  @!P0 BRA `(.L_x_4388) ;  /* 0xfffffffc00ec8947 */ /* 0x002fea000383ffff */
[----:B------:R-:W-:Y:S05]  /*4ff0*/  BRA `(.L_x_4387) ;  /* 0x0000006c00e07947 */ /* 0x000fea0003800000 */
.L_x_4386:
[----:B------:R-:W-:Y:S01]  /*5000*/  R2UR UR5, R232 ;  /* 0x00000000e80572ca */ /* 0x000fe200000e0000 */
[----:B------:R-:W-:Y:S01]  /*5010*/  USHF.R.S32.HI UR4, URZ, 0x1f, UR40 ;  /* 0x0000001f3f047899 */ /* 0x000fe20008011428 */
[----:B------:R-:W-:Y:S01]  /*5020*/  ULDC.64 UR6, c[0x0][0x3f8] ;  /* 0x0000fe0000067ab9 */ /* 0x000fe20000000a00 */
[----:B------:R-:W-:Y:S01]  /*5030*/  ULDC.64 UR8, c[0x0][0x408] ;  /* 0x0001020000087ab9 */ /* 0x000fe20000000a00 */
[----:B------:R-:W-:Y:S02]  /*5040*/  IMAD.U32 R26, RZ, RZ, UR6 ;  /* 0x00000006ff1a7e24 */ /* 0x000fe4000f8e00ff */
[----:B------:R-:W-:Y:S02]  /*5050*/  IMAD.U32 R28, RZ, RZ, UR8 ;  /* 0x00000008ff1c7e24 */ /* 0x000fe4000f8e00ff */
[----:B------:R-:W-:-:S05]  /*5060*/  IMAD.WIDE.U32 R26, R26, UR40, RZ ;  /* 0x000000281a1a7c25 */ /* 0x000fca000f8e00ff */
[----:B------:R-:W-:Y:S01]  /*5070*/  ULOP3.LUT UP0, URZ, UR5, 0x1bf, URZ, 0xc0, !UPT ;  /* 0x000001bf053f7892 */ /* 0x000fe2000f80c03f */
[----:B------:R-:W-:Y:S01]  /*5080*/  IMAD.WIDE.U32 R28, R28, UR40, RZ ;  /* 0x000000281c1c7c25 */ /* 0x000fe2000f8e00ff */
[----:B------:R-:W-:Y:S02]  /*5090*/  UIMAD UR5, UR4, UR6, URZ ;  /* 0x00000006040572a4 */ /* 0x000fe4000f8e023f */
[----:B------:R-:W-:Y:S02]  /*50a0*/  UIMAD UR4, UR4, UR8, URZ ;  /* 0x00000008040472a4 */ /* 0x000fe4000f8e023f */
[----:B------:R-:W-:Y:S01]  /*50b0*/  PLOP3.LUT P0, PT, PT, PT, UP0, 0x80, 0x0 ;  /* 0x000000000000781c */ /* 0x000fe20003f0f008 */
[----:B------:R-:W-:Y:S02]  /*50c0*/  UIMAD UR5, UR40, UR7, UR5 ;  /* 0x00000007280572a4 */ /* 0x000fe4000f8e0205 */
[----:B------:R-:W-:-:S04]  /*50d0*/  UIMAD UR4, UR40, UR9, UR4 ;  /* 0x00000009280472a4 */ /* 0x000fc8000f8e0204 */
[----:B------:R-:W-:Y:S02]  /*50e0*/  VIADD R31, R27, UR5 ;  /* 0x000000051b1f7c36 */ /* 0x000fe40008000000 */
[----:B------:R-:W-:-:S04]  /*50f0*/  VIADD R33, R29, UR4 ;  /* 0x000000041d217c36 */ /* 0x000fc80008000000 */
        /* <DEDUP_REMOVED lines=17> */
.L_x_4389:
[----:B------:R-:W-:Y:S01]  /*5210*/  ULDC.U8 UR4, c[0x0][0x410] ;  /* 0x0001040000047ab9 */ /* 0x000fe20000000000 */
[----:B------:R-:W-:Y:S01]  /*5220*/  BSSY B0, `(.L_x_4390) ;  /* 0x00006cd000007945 */ /* 0x000fe20003800000 */
[----:B------:R-:W-:Y:S01]  /*5230*/  ISETP.NE.AND P0, PT, RZ, UR4, PT ;  /* 0x00000004ff007c0c */ /* 0x000fe2000bf05270 */
[----:B------:R-:W-:-:S12]  /*5240*/  VIADD R10, R16, UR45 ;  /* 0x0000002d100a7c36 */ /* 0x000fd80008000000 */
[----:B------:R-:W-:Y:S05]  /*5250*/  @!P0 BRA `(.L_x_4391) ;  /* 0x0000003400a88947 */ /* 0x000fea0003800000 */
[----:B------:R-:W0:Y:S01]  /*5260*/  LDC R21, c[0x0][0x448] ;  /* 0x00011200ff157b82 */ /* 0x000e220000000800 */
[----:B------:R-:W-:Y:S01]  /*5270*/  ULDC.64 UR4, c[0x0][0x3f8] ;  /* 0x0000fe0000047ab9 */ /* 0x000fe20000000a00 */
[----:B------:R-:W-:Y:S01]  /*5280*/  IMAD.MOV.U32 R6, RZ, RZ, R26 ;  /* 0x000000ffff067224 */ /* 0x000fe200078e001a */
[----:B------:R-:W-:Y:S01]  /*5290*/  ULDC.64 UR6, c[0x0][0x408] ;  /* 0x0001020000067ab9 */ /* 0x000fe20000000a00 */
[----:B------:R-:W-:Y:S02]  /*52a0*/  IMAD.MOV.U32 R7, RZ, RZ, R31 ;  /* 0x000000ffff077224 */ /* 0x000fe400078e001f */
[----:B------:R-:W-:Y:S02]  /*52b0*/  IMAD.MOV.U32 R8, RZ, RZ, R28 ;  /* 0x000000ffff087224 */ /* 0x000fe400078e001c */
[----:B------:R-:W-:Y:S02]  /*52c0*/  IMAD.MOV.U32 R9, RZ, RZ, R33 ;  /* 0x000000ffff097224 */ /* 0x000fe400078e0021 */
[----:B------:R-:W-:-:S02]  /*52d0*/  VIADD R59, R24, 0x30 ;  /* 0x00000030183b7836 */ /* 0x000fc40000000000 */
[----:B------:R-:W-:Y:S01]  /*52e0*/  VIADD R61, R24, 0x10 ;  /* 0x00000010183d7836 */ /* 0x000fe20000000000 */
[----:B0-----:R-:W-:-:S13]  /*52f0*/  ISETP.NE.AND P0, PT, R21, 0x1, PT ;  /* 0x000000011500780c */ /* 0x001fda0003f05270 */
[----:B------:R-:W0:Y:S08]  /*5300*/  @P0 LDC R3, c[0x0][0x44c] ;  /* 0x00011300ff030b82 */ /* 0x000e300000000800 */
[----:B------:R-:W1:Y:S01]  /*5310*/  @P0 LDC R5, c[0x0][0x450] ;  /* 0x00011400ff050b82 */ /* 0x000e620000000800 */
[----:B0-----:R-:W-:-:S04]  /*5320*/  @P0 IMAD.HI.U32 R0, R10, R3, RZ ;  /* 0x000000030a000227 */ /* 0x001fc800078e00ff */
[----:B------:R-:W-:Y:S01]  /*5330*/  IMAD.MOV.U32 R3, RZ, RZ, R10 ;  /* 0x000000ffff037224 */ /* 0x000fe200078e000a */
[----:B-1----:R-:W-:-:S04]  /*5340*/  @P0 SHF.R.U32.HI R3, RZ, R5, R0 ;  /* 0x00000005ff030219 */ /* 0x002fc80000011600 */
[----:B------:R-:W-:Y:S01]  /*5350*/  SHF.R.S32.HI R0, RZ, 0x1f, R3 ;  /* 0x0000001fff007819 */ /* 0x000fe20000011403 */
[----:B------:R-:W-:-:S04]  /*5360*/  IMAD.WIDE.U32 R6, R3, UR4, R6 ;  /* 0x0000000403067c25 */ /* 0x000fc8000f8e0006 */
[C---:B------:R-:W-:Y:S02]  /*5370*/  IMAD R4, R0.reuse, UR4, RZ ;  /* 0x0000000400047c24 */ /* 0x040fe4000f8e02ff */
[----:B------:R-:W-:Y:S02]  /*5380*/  IMAD R0, R0, UR6, RZ ;  /* 0x0000000600007c24 */ /* 0x000fe4000f8e02ff */
[----:B------:R-:W-:-:S04]  /*5390*/  IMAD.WIDE.U32 R8, R3, UR6, R8 ;  /* 0x0000000603087c25 */ /* 0x000fc8000f8e0008 */
[C---:B------:R-:W-:Y:S01]  /*53a0*/  IMAD R13, R3.reuse, UR5, R4 ;  /* 0x00000005030d7c24 */ /* 0x040fe2000f8e0204 */
[----:B------:R-:W-:Y:S01]  /*53b0*/  ULDC.64 UR4, c[0x0][0x3e8] ;  /* 0x0000fa0000047ab9 */ /* 0x000fe20000000a00 */
[----:B------:R-:W-:Y:S01]  /*53c0*/  IMAD R11, R3, UR7, R0 ;  /* 0x00000007030b7c24 */ /* 0x000fe2000f8e0200 */
[----:B------:R-:W-:Y:S01]  /*53d0*/  ULDC.64 UR6, c[0x0][0x400] ;  /* 0x0001000000067ab9 */ /* 0x000fe20000000a00 */
[----:B------:R-:W-:Y:S01]  /*53e0*/  IADD3 R3, P0, R6, UR4, RZ ;  /* 0x0000000406037c10 */ /* 0x000fe2000ff1e0ff */
[----:B------:R-:W-:Y:S01]  /*53f0*/  UMOV UR4, 0xffffffff ;  /* 0xffffffff00047882 */ /* 0x000fe20000000000 */
[----:B------:R-:W-:Y:S02]  /*5400*/  IADD3 R5, P1, R8, UR6, RZ ;  /* 0x0000000608057c10 */ /* 0x000fe4000ff3e0ff */
[----:B------:R-:W-:Y:S02]  /*5410*/  IADD3.X R13, R7, UR5, R13, P0, !PT ;  /* 0x00000005070d7c10 */ /* 0x000fe400087fe40d */
[----:B------:R-:W-:Y:S01]  /*5420*/  IADD3.X R4, R9, UR7, R11, P1, !PT ;  /* 0x0000000709047c10 */ /* 0x000fe20008ffe40b */
[----:B------:R-:W-:Y:S08]  /*5430*/  BRA.DIV UR4, `(.L_x_4392) ;  /* 0x0000023e04c47947 */ /* 0x000ff0000b800000 */
[----:B------:R0:W1:Y:S04]  /*5440*/  SHFL.IDX PT, R0, R13, RZ, 0x1e1f ;  /* 0x001e1fff0d007589 */ /* 0x00006800000e0000 */
[----:B------:R-:W2:Y:S04]  /*5450*/  SHFL.IDX PT, R3, R3, RZ, 0x1e1f ;  /* 0x001e1fff03037589 */ /* 0x000ea800000e0000 */
[----:B------:R-:W3:Y:S04]  /*5460*/  SHFL.IDX PT, R4, R4, RZ, 0x1e1f ;  /* 0x001e1fff04047589 */ /* 0x000ee800000e0000 */
[----:B------:R0:W4:Y:S02]  /*5470*/  SHFL.IDX PT, R14, R5, RZ, 0x1e1f ;  /* 0x001e1fff050e7589 */ /* 0x00012400000e0000 */
.L_x_4670:
[----:B0-----:R-:W-:Y:S01]  /*5480*/  IMAD R5, R18, R21, RZ ;  /* 0x0000001512057224 */ /* 0x001fe200078e02ff */
        /* <DEDUP_REMOVED lines=15> */
[----:B------:R-:W-:Y:S01]  /*5580*/  ULDC UR4, c[0x0][0x3f4] ;  /* 0x0000fd0000047ab9 */ /* 0x000fe20000000800 */
[----:B------:R-:W-:Y:S02]  /*5590*/  SHF.R.S32.HI R9, RZ, 0x1f, R61 ;  /* 0x0000001fff097819 */ /* 0x000fe4000001143d */
[----:B------:R-:W-:Y:S02]  /*55a0*/  CS2R R20, SRZ ;  /* 0x0000000000147805 */ /* 0x000fe4000001ff00 */
[----:B------:R-:W-:Y:S02]  /*55b0*/  ISETP.GE.AND P0, PT, R61, UR4, PT ;  /* 0x000000043d007c0c */ /* 0x000fe4000bf06270 */
[----:B------:R-:W-:Y:S02]  /*55c0*/  CS2R R32, SRZ ;  /* 0x0000000000207805 */ /* 0x000fe4000001ff00 */
[----:B------:R-:W-:Y:S02]  /*55d0*/  ISETP.GE.AND P3, PT, R77, UR4, PT ;  /* 0x000000044d007c0c */ /* 0x000fe4000bf66270 */
[----:B------:R-:W-:-:S02]  /*55e0*/  ISETP.GE.AND P2, PT, R59, UR4, PT ;  /* 0x000000043b007c0c */ /* 0x000fc4000bf46270 */
[----:B------:R-:W-:-:S05]  /*55f0*/  SHF.R.S32.HI R15, RZ, 0x1f, R77 ;  /* 0x0000001fff0f7819 */ /* 0x000fca000001144d */
[C---:B--2---:R-:W-:Y:S02]  /*5600*/  @!P0 IADD3 R6, P1, R61.reuse, R3, RZ ;  /* 0x000000033d068210 */ /* 0x044fe40007f3e0ff */
[----:B----4-:R-:W-:-:S03]  /*5610*/  @!P0 IADD3 R8, P4, R61, R14, RZ ;  /* 0x0000000e3d088210 */ /* 0x010fc60007f9e0ff */
[--C-:B-1----:R-:W-:Y:S01]  /*5620*/  @!P0 IMAD.X R7, R0, 0x1, R9.reuse, P1 ;  /* 0x0000000100078824 */ /* 0x102fe200008e0609 */
[----:B------:R-:W-:Y:S01]  /*5630*/  ISETP.GE.AND P1, PT, R43, UR4, PT ;  /* 0x000000042b007c0c */ /* 0x000fe2000bf26270 */
[----:B---3--:R-:W-:Y:S01]  /*5640*/  @!P0 IMAD.X R9, R4, 0x1, R9, P4 ;  /* 0x0000000104098824 */ /* 0x008fe200020e0609 */
[CC--:B------:R-:W-:Y:S02]  /*5650*/  @!P3 IADD3 R34, P4, R77.reuse, R3.reuse, RZ ;  /* 0x000000034d22b210 */ /* 0x0c0fe40007f9e0ff */
[-C--:B------:R-:W-:Y:S01]  /*5660*/  @!P3 IADD3 R36, P5, R77, R14.reuse, RZ ;  /* 0x0000000e4d24b210 */ /* 0x080fe20007fbe0ff */
[----:B------:R-:W5:Y:S01]  /*5670*/  @!P0 LD.E.64 R20, desc[UR46][R6.64] ;  /* 0x0000002e06148980 */ /* 0x000f62000c101b00 */
[----:B------:R-:W-:Y:S01]  /*5680*/  SHF.R.S32.HI R13, RZ, 0x1f, R59 ;  /* 0x0000001fff0d7819 */ /* 0x000fe2000001143b */
[--C-:B------:R-:W-:Y:S01]  /*5690*/  @!P3 IMAD.X R35, R0, 0x1, R15.reuse, P4 ;  /* 0x000000010023b824 */ /* 0x100fe200020e060f */
[C---:B------:R-:W-:Y:S01]  /*56a0*/  @!P2 IADD3 R48, P4, R59.reuse, R3, RZ ;  /* 0x000000033b30a210 */ /* 0x040fe20007f9e0ff */
[----:B------:R0:W5:Y:S01]  /*56b0*/  @!P0 LD.E.64 R32, desc[UR46][R8.64] ;  /* 0x0000002e08208980 */ /* 0x000162000c101b00 */
[----:B------:R-:W-:Y:S01]  /*56c0*/  ISETP.GE.AND P0, PT, R24, UR4, PT ;  /* 0x0000000418007c0c */ /* 0x000fe2000bf06270 */
[----:B------:R-:W-:Y:S01]  /*56d0*/  @!P3 IMAD.X R37, R4, 0x1, R15, P5 ;  /* 0x000000010425b824 */ /* 0x000fe200028e060f */
[----:B------:R-:W-:Y:S01]  /*56e0*/  @!P2 IADD3 R50, P5, R59, R14, RZ ;  /* 0x0000000e3b32a210 */ /* 0x000fe20007fbe0ff */
[----:B------:R-:W-:Y:S01]  /*56f0*/  @!P2 IMAD.X R49, R0, 0x1, R13, P4 ;  /* 0x000000010031a824 */ /* 0x000fe200020e060d */
[----:B------:R-:W-:-:S02]  /*5700*/  SHF.R.S32.HI R11, RZ, 0x1f, R43 ;  /* 0x0000001fff0b7819 */ /* 0x000fc4000001142b */
[----:B------:R-:W-:Y:S02]  /*5710*/  CS2R R30, SRZ ;  /* 0x00000000001e7805 */ /* 0x000fe4000001ff00 */
[C---:B------:R-:W-:Y:S01]  /*5720*/  @!P1 IADD3 R52, P4, R43.reuse, R3, RZ ;  /* 0x000000032b349210 */ /* 0x040fe20007f9e0ff */
[----:B------:R-:W-:Y:S01]  /*5730*/  @!P2 IMAD.X R51, R4, 0x1, R13, P5 ;  /* 0x000000010433a824 */ /* 0x000fe200028e060d */
[----:B------:R-:W-:Y:S02]  /*5740*/  @!P1 IADD3 R54, P5, R43, R14, RZ ;  /* 0x0000000e2b369210 */ /* 0x000fe40007fbe0ff */
[----:B------:R-:W-:Y:S01]  /*5750*/  CS2R R12, SRZ ;  /* 0x00000000000c7805 */ /* 0x000fe2000001ff00 */
[--C-:B------:R-:W-:Y:S01]  /*5760*/  @!P1 IMAD.X R53, R0, 0x1, R11.reuse, P4 ;  /* 0x0000000100359824 */ /* 0x100fe200020e060b */
[----:B------:R-:W-:Y:S01]  /*5770*/  ISETP.GE.AND P4, PT, R76, UR4, PT ;  /* 0x000000044c007c0c */ /* 0x000fe2000bf86270 */
[----:B------:R-:W-:Y:S01]  /*5780*/  @!P1 IMAD.X R55, R4, 0x1, R11, P5 ;  /* 0x0000000104379824 */ /* 0x000fe200028e060b */
[----:B0-----:R-:W-:-:S02]  /*5790*/  @!P0 SHF.R.S32.HI R9, RZ, 0x1f, R24 ;  /* 0x0000001fff098819 */ /* 0x001fc40000011418 */
[----:B------:R0:W5:Y:S01]  /*57a0*/  @!P3 LD.E.64 R12, desc[UR46][R34.64] ;  /* 0x0000002e220cb980 */ /* 0x000162000c101b00 */
[----:B------:R-:W-:Y:S02]  /*57b0*/  @!P0 IADD3 R6, P5, R24, R3, RZ ;  /* 0x0000000318068210 */ /* 0x000fe40007fbe0ff */
[----:B------:R-:W-:Y:S01]  /*57c0*/  SHF.R.S32.HI R11, RZ, 0x1f, R76 ;  /* 0x0000001fff0b7819 */ /* 0x000fe2000001144c */
[----:B------:R1:W5:Y:S02]  /*57d0*/  @!P3 LD.E.64 R30, desc[UR46][R36.64] ;  /* 0x0000002e241eb980 */ /* 0x000364000c101b00 */
[----:B------:R-:W-:Y:S01]  /*57e0*/  @!P0 IMAD.X R7, R0, 0x1, R9, P5 ;  /* 0x0000000100078824 */ /* 0x000fe200028e0609 */
[----:B------:R-:W-:-:S05]  /*57f0*/  @!P0 IADD3 R46, P5, R24, R14, RZ ;  /* 0x0000000e182e8210 */ /* 0x000fca0007fbe0ff */
[----:B------:R-:W-:Y:S01]  /*5800*/  @!P0 IMAD.X R47, R4, 0x1, R9, P5 ;  /* 0x00000001042f8824 */ /* 0x000fe200028e0609 */
[----:B------:R-:W-:-:S05]  /*5810*/  @!P4 IADD3 R56, P5, R76, R3, RZ ;  /* 0x000000034c38c210 */ /* 0x000fca0007fbe0ff */
[--C-:B------:R-:W-:Y:S01]  /*5820*/  @!P4 IMAD.X R57, R0, 0x1, R11.reuse, P5 ;  /* 0x000000010039c824 */ /* 0x100fe200028e060b */
[----:B------:R-:W-:Y:S02]  /*5830*/  @!P4 IADD3 R14, P5, R76, R14, RZ ;  /* 0x0000000e4c0ec210 */ /* 0x000fe40007fbe0ff */
[----:B------:R-:W-:Y:S02]  /*5840*/  CS2R R28, SRZ ;  /* 0x00000000001c7805 */ /* 0x000fe4000001ff00 */
[----:B------:R-:W-:Y:S02]  /*5850*/  CS2R R8, SRZ ;  /* 0x0000000000087805 */ /* 0x000fe4000001ff00 */
[----:B------:R-:W-:Y:S02]  /*5860*/  CS2R R26, SRZ ;  /* 0x00000000001a7805 */ /* 0x000fe4000001ff00 */
[----:B------:R-:W-:Y:S01]  /*5870*/  CS2R R40, SRZ ;  /* 0x0000000000287805 */ /* 0x000fe2000001ff00 */
[----:B------:R-:W-:Y:S01]  /*5880*/  @!P4 IMAD.X R15, R4, 0x1, R11, P5 ;  /* 0x00000001040fc824 */ /* 0x000fe200028e060b */
[----:B------:R-:W-:-:S02]  /*5890*/  CS2R R10, SRZ ;  /* 0x00000000000a7805 */ /* 0x000fc4000001ff00 */
[----:B------:R-:W-:Y:S02]  /*58a0*/  CS2R R44, SRZ ;  /* 0x00000000002c7805 */ /* 0x000fe4000001ff00 */
[----:B0-----:R-:W-:Y:S02]  /*58b0*/  CS2R R34, SRZ ;  /* 0x0000000000227805 */ /* 0x001fe4000001ff00 */
[----:B-1----:R-:W-:Y:S01]  /*58c0*/  CS2R R36, SRZ ;  /* 0x0000000000247805 */ /* 0x002fe2000001ff00 */
[----:B------:R0:W5:Y:S04]  /*58d0*/  @!P2 LD.E.64 R28, desc[UR46][R50.64] ;  /* 0x0000002e321ca980 */ /* 0x000168000c101b00 */
[----:B------:R0:W5:Y:S04]  /*58e0*/  @!P2 LD.E.64 R10, desc[UR46][R48.64] ;  /* 0x0000002e300aa980 */ /* 0x000168000c101b00 */
[----:B------:R0:W5:Y:S04]  /*58f0*/  @!P1 LD.E.64 R8, desc[UR46][R52.64] ;  /* 0x0000002e34089980 */ /* 0x000168000c101b00 */
[----:B------:R0:W5:Y:S04]  /*5900*/  @!P1 LD.E.64 R26, desc[UR46][R54.64] ;  /* 0x0000002e361a9980 */ /* 0x000168000c101b00 */
[----:B------:R0:W5:Y:S04]  /*5910*/  @!P0 LD.E.64 R40, desc[UR46][R6.64] ;  /* 0x0000002e06288980 */ /* 0x000168000c101b00 */
[----:B------:R0:W5:Y:S04]  /*5920*/  @!P0 LD.E.64 R44, desc[UR46][R46.64] ;  /* 0x0000002e2e2c8980 */ /* 0x000168000c101b00 */
[----:B------:R0:W5:Y:S04]  /*5930*/  @!P4 LD.E.64 R34, desc[UR46][R56.64] ;  /* 0x0000002e3822c980 */ /* 0x000168000c101b00 */
[----:B------:R0:W5:Y:S02]  /*5940*/  @!P4 LD.E.64 R36, desc[UR46][R14.64] ;  /* 0x0000002e0e24c980 */ /* 0x000164000c101b00 */
.L_x_4394:
[----:B------:R-:W-:Y:S05]  /*5950*/  BSYNC B1 ;  /* 0x0000000000017941 */ /* 0x000fea0003800000 */
.L_x_4393:
[----:B------:R-:W-:Y:S01]  /*5960*/  ULEA.HI UR4, UR58, UR58, URZ, 0x1 ;  /* 0x0000003a3a047291 */ /* 0x000fe2000f8f083f */
[----:B---3--:R-:W-:-:S03]  /*5970*/  IMAD.U32 R4, RZ, RZ, UR45 ;  /* 0x0000002dff047e24 */ /* 0x008fc6000f8e00ff */
[----:B------:R-:W-:Y:S02]  /*5980*/  ULOP3.LUT UR4, UR4, 0xfffffffe, URZ, 0xc0, !UPT ;  /* 0xfffffffe04047892 */ /* 0x000fe4000f8ec03f */
[----:B--2---:R-:W-:Y:S02]  /*5990*/  VIADDMNMX R3, R5, -R4, 0x80, PT ;  /* 0x0000008005037446 */ /* 0x004fe40003800904 */
[----:B------:R-:W-:Y:S02]  /*59a0*/  UIADD3 UR4, UR58, -UR4, URZ ;  /* 0x800000043a047290 */ /* 0x000fe4000fffe03f */
[----:B------:R-:W-:-:S04]  /*59b0*/  ISETP.GE.AND P1, PT, R16, R3, PT ;  /* 0x000000031000720c */ /* 0x000fc80003f26270 */
[----:B-1----:R-:W-:-:S05]  /*59c0*/  IMAD.U32 R0, RZ, RZ, UR4 ;  /* 0x00000004ff007e24 */ /* 0x002fca000f8e00ff */
[----:B------:R-:W-:-:S04]  /*59d0*/  SHF.L.U32 R0, R0, 0x1f, RZ ;  /* 0x0000001f00007819 */ /* 0x000fc800000006ff */
[----:B------:R-:W1:Y:S02]  /*59e0*/  SYNCS.PHASECHK.TRANS64.TRYWAIT P0, [UR39+0x33400], R0 ;  /* 0x03340000ff0075a7 */ /* 0x000e640008000167 */
[----:B-1----:R-:W-:Y:S05]  /*59f0*/  @!P0 BRA `(.L_x_4395) ;  /* 0x0000023800ac8947 */ /* 0x002fea0003800000 */
.L_x_4671:
[----:B------:R-:W-:Y:S05]  /*5a00*/  @P1 BRA `(.L_x_4396) ;  /* 0x0000006400381947 */ /* 0x000fea0003800000 */
[----:B-1----:R-:W1:Y:S01]  /*5a10*/  LDC R0, c[0x0][0x3f4] ;  /* 0x0000fd00ff007b82 */ /* 0x002e620000000800 */
[----:B------:R-:W-:Y:S01]  /*5a20*/  LOP3.LUT R42, R42, 0x10, R17, 0xf8, !PT ;  /* 0x000000102a2a7812 */ /* 0x000fe200078ef811 */
[----:B------:R-:W-:Y:S01]  /*5a30*/  BSSY B1, `(.L_x_4397) ;  /* 0x0000083000017945 */ /* 0x000fe20003800000 */
[----:B------:R-:W-:Y:S02]  /*5a40*/  LOP3.LUT P5, RZ, R228, 0x2, RZ, 0xc0, !PT ;  /* 0x00000002e4ff7812 */ /* 0x000fe400078ac0ff */
[----:B------:R-:W-:-:S05]  /*5a50*/  LOP3.LUT R42, R42, R39, RZ, 0x3c, !PT ;  /* 0x000000272a2a7212 */ /* 0x000fca00078e3cff */
[----:B------:R-:W-:-:S04]  /*5a60*/  IMAD.IADD R3, R225, 0x1, R42 ;  /* 0x00000001e1037824 */ /* 0x000fc800078e022a */
[----:B------:R-:W-:Y:S01]  /*5a70*/  VIADD R3, R3, UR39 ;  /* 0x0000002703037c36 */ /* 0x000fe20008000000 */
[-C--:B-1----:R-:W-:Y:S02]  /*5a80*/  ISETP.GE.AND P6, PT, R24, R0.reuse, PT ;  /* 0x000000001800720c */ /* 0x082fe40003fc6270 */
[-C--:B------:R-:W-:Y:S02]  /*5a90*/  ISETP.GE.AND P0, PT, R61, R0.reuse, PT ;  /* 0x000000003d00720c */ /* 0x080fe40003f06270 */
[-C--:B------:R-:W-:Y:S02]  /*5aa0*/  ISETP.GE.AND P1, PT, R77, R0.reuse, PT ;  /* 0x000000004d00720c */ /* 0x080fe40003f26270 */
[-C--:B------:R-:W-:Y:S02]  /*5ab0*/  ISETP.GE.AND P2, PT, R59, R0.reuse, PT ;  /* 0x000000003b00720c */ /* 0x080fe40003f46270 */
[-C--:B------:R-:W-:Y:S02]  /*5ac0*/  ISETP.GE.AND P3, PT, R43, R0.reuse, PT ;  /* 0x000000002b00720c */ /* 0x080fe40003f66270 */
[----:B------:R-:W-:Y:S01]  /*5ad0*/  ISETP.GE.AND P4, PT, R76, R0, PT ;  /* 0x000000004c00720c */ /* 0x000fe20003f86270 */
[----:B------:R-:W-:-:S02]  /*5ae0*/  VIADD R0, R3, 0x20 ;  /* 0x0000002003007836 */ /* 0x000fc40000000000 */
[----:B------:R-:W-:Y:S10]  /*5af0*/  @P6 BRA `(.L_x_4398) ;  /* 0x0000000400d86947 */ /* 0x000ff40003800000 */
[----:B0-----:R-:W0:Y:S01]  /*5b00*/  LDS.128 R4, [R3+0x1e200] ;  /* 0x01e2000003047984 */ /* 0x001e220000000c00 */
[----:B-----5:R-:W-:Y:S02]  /*5b10*/  SHF.R.U32.HI R15, RZ, 0x8, R40 ;  /* 0x00000008ff0f7819 */ /* 0x020fe40000011628 */
[----:B----4-:R-:W-:Y:S02]  /*5b20*/  LOP3.LUT R14, R40, 0xff, RZ, 0xc0, !PT ;  /* 0x000000ff280e7812 */ /* 0x010fe400078ec0ff */
[----:B------:R-:W-:Y:S02]  /*5b30*/  LOP3.LUT R15, R15, 0xff, RZ, 0xc0, !PT ;  /* 0x000000ff0f0f7812 */ /* 0x000fe400078ec0ff */
[----:B------:R-:W-:Y:S02]  /*5b40*/  SHF.R.U32.HI R39, RZ, 0x8, R45 ;  /* 0x00000008ff277819 */ /* 0x000fe4000001162d */
[----:B------:R-:W-:Y:S02]  /*5b50*/  SHF.R.U32.HI R24, RZ, 0x8, R41 ;  /* 0x00000008ff187819 */ /* 0x000fe40000011629 */
[----:B------:R-:W-:-:S02]  /*5b60*/  PRMT R15, R15, 0x7604, R14 ;  /* 0x000076040f0f7816 */ /* 0x000fc4000000000e */
[----:B------:R-:W-:Y:S02]  /*5b70*/  SHF.R.U32.HI R43, RZ, 0x10, R41 ;  /* 0x00000010ff2b7819 */ /* 0x000fe40000011629 */
[----:B------:R-:W-:Y:S02]  /*5b80*/  SHF.R.U32.HI R14, RZ, 0x8, R44 ;  /* 0x00000008ff0e7819 */ /* 0x000fe4000001162c */
[----:B------:R-:W-:Y:S02]  /*5b90*/  LOP3.LUT R38, R45, 0xff, RZ, 0xc0, !PT ;  /* 0x000000ff2d267812 */ /* 0x000fe400078ec0ff */
[----:B------:R-:W-:Y:S02]  /*5ba0*/  LOP3.LUT R39, R39, 0xff, RZ, 0xc0, !PT ;  /* 0x000000ff27277812 */ /* 0x000fe400078ec0ff */
[----:B------:R-:W-:Y:S02]  /*5bb0*/  SHF.R.U32.HI R42, RZ, 0x10, R45 ;  /* 0x00000010ff2a7819 */ /* 0x000fe4000001162d */
[----:B------:R-:W-:-:S02]  /*5bc0*/  LOP3.LUT R17, R41, 0xff, RZ, 0xc0, !PT ;  /* 0x000000ff29117812 */ /* 0x000fc400078ec0ff */
[----:B------:R-:W-:Y:S02]  /*5bd0*/  LOP3.LUT R24, R24, 0xff, RZ, 0xc0, !PT ;  /* 0x000000ff18187812 */ /* 0x000fe400078ec0ff */
[----:B------:R-:W-:Y:S01]  /*5be0*/  LOP3.LUT R25, R14, 0xff, RZ, 0xc0, !PT ;  /* 0x000000ff0e197812 */ /* 0x000fe200078ec0ff */
[----:B------:R-:W-:Y:S01]  /*5bf0*/  IMAD.U32 R14, R43, 0x10000, RZ ;  /* 0x000100002b0e7824 */ /* 0x000fe200078e00ff */
[----:B------:R-:W-:Y:S01]  /*5c00*/  PRMT R38, R39, 0x7604, R38 ;  /* 0x0000760427267816 */ /* 0x000fe20000000026 */
[----:B------:R-:W-:Y:S01]  /*5c10*/  IMAD.U32 R39, R42, 0x10000, RZ ;  /* 0x000100002a277824 */ /* 0x000fe200078e00ff */
[----:B------:R-:W-:Y:S02]  /*5c20*/  PRMT R17, R24, 0x7604, R17 ;  /* 0x0000760418117816 */ /* 0x000fe40000000011 */
[----:B------:R-:W-:Y:S02]  /*5c30*/  LOP3.LUT R15, R15, 0xff0000, R40, 0xf8, !PT ;  /* 0x00ff00000f0f7812 */ /* 0x000fe400078ef828 */
[----:B------:R-:W-:-:S02]  /*5c40*/  LOP3.LUT R17, R17, 0xff0000, R14, 0xf8, !PT ;  /* 0x00ff000011117812 */ /* 0x000fc400078ef80e */
[----:B------:R-:W-:Y:S02]  /*5c50*/  LOP3.LUT R39, R38, 0xff0000, R39, 0xf8, !PT ;  /* 0x00ff000026277812 */ /* 0x000fe400078ef827 */
[----:B------:R-:W-:Y:S02]  /*5c60*/  LOP3.LUT R38, R15, 0xff000000, R40, 0xf8, !PT ;  /* 0xff0000000f267812 */ /* 0x000fe400078ef828 */
[----:B------:R-:W-:Y:S02]  /*5c70*/  LOP3.LUT R40, R17, 0xff000000, R41, 0xf8, !PT ;  /* 0xff00000011287812 */ /* 0x000fe400078ef829 */
[----:B------:R-:W-:Y:S02]  /*5c80*/  LOP3.LUT R42, R39, 0xff000000, R45, 0xf8, !PT ;  /* 0xff000000272a7812 */ /* 0x000fe400078ef82d */
[----:B------:R-:W-:Y:S02]  /*5c90*/  LOP3.LUT R24, R44, 0xff, RZ, 0xc0, !PT ;  /* 0x000000ff2c187812 */ /* 0x000fe400078ec0ff */
[----:B0-----:R-:W-:-:S02]  /*5ca0*/  F2FP.F16.E4M3.UNPACK_B R14, R6.H1 ;  /* 0x00000006ff0e723e */ /* 0x001fc400030006ff */
[----:B------:R-:W-:Y:S02]  /*5cb0*/  F2FP.F16.E4M3.UNPACK_B R39, R40 ;  /* 0x00000028ff27723e */ /* 0x000fe400020006ff */
[----:B------:R-:W-:Y:S02]  /*5cc0*/  F2FP.F16.E4M3.UNPACK_B R43, R42 ;  /* 0x0000002aff2b723e */ /* 0x000fe400020006ff */
[----:B------:R-:W-:Y:S01]  /*5cd0*/  PRMT R25, R25, 0x7604, R24 ;  /* 0x0000760419197816 */ /* 0x000fe20000000018 */
[--C-:B------:R-:W-:Y:S01]  /*5ce0*/  HADD2.F32 R24, -RZ, R14.reuse.H0_H0 ;  /* 0x2000000eff187230 */ /* 0x100fe20000004100 */
[----:B------:R-:W-:Y:S01]  /*5cf0*/  F2FP.F16.E4M3.UNPACK_B R17, R6 ;  /* 0x00000006ff11723e */ /* 0x000fe200020006ff */
[----:B------:R-:W-:Y:S01]  /*5d00*/  HADD2.F32 R14, -RZ, R14.H1_H1 ;  /* 0x3000000eff0e7230 */ /* 0x000fe20000004100 */
[--C-:B------:R-:W-:Y:S01]  /*5d10*/  LOP3.LUT R25, R25, 0xff0000, R44.reuse, 0xf8, !PT ;  /* 0x00ff000019197812 */ /* 0x100fe200078ef82c */
[----:B------:R-:W-:Y:S01]  /*5d20*/  HADD2.F32 R41, -RZ, R39.H1_H1 ;  /* 0x30000027ff297230 */ /* 0x000fe20000004100 */
[----:B------:R-:W-:Y:S01]  /*5d30*/  F2FP.F16.E4M3.UNPACK_B R15, R5.H1 ;  /* 0x00000005ff0f723e */ /* 0x000fe200030006ff */
[----:B------:R-:W-:Y:S01]  /*5d40*/  HADD2.F32 R45, -RZ, R43.H1_H1 ;  /* 0x3000002bff2d7230 */ /* 0x000fe20000004100 */
[----:B------:R-:W-:-:S02]  /*5d50*/  LOP3.LUT R44, R25, 0xff000000, R44, 0xf8, !PT ;  /* 0xff000000192c7812 */ /* 0x000fc400078ef82c */
[C---:B------:R-:W-:Y:S01]  /*5d60*/  FMUL.FTZ R46, R14.reuse, R41 ;  /* 0x000000290e2e7220 */ /* 0x040fe20000410000 */
[----:B------:R-:W-:Y:S01]  /*5d70*/  F2FP.F16.E4M3.UNPACK_B R25, R7 ;  /* 0x00000007ff19723e */ /* 0x000fe200020006ff */
[----:B------:R-:W-:Y:S01]  /*5d80*/  FMUL.FTZ R47, R14, R45 ;  /* 0x0000002d0e2f7220 */ /* 0x000fe20000410000 */
[----:B------:R-:W-:Y:S01]  /*5d90*/  F2FP.F16.E4M3.UNPACK_B R14, R5 ;  /* 0x00000005ff0e723e */ /* 0x000fe200020006ff */
[C---:B------:R-:W-:Y:S01]  /*5da0*/  FFMA.FTZ R52, R24.reuse, R45, R46 ;  /* 0x0000002d18347223 */ /* 0x040fe2000001002e */
[----:B------:R-:W-:Y:S02]  /*5db0*/  HADD2.F32 R46, -RZ, R43.H0_H0 ;  /* 0x2000002bff2e7230 */ /* 0x000fe40000004100 */
[----:B------:R-:W-:Y:S01]  /*5dc0*/  FFMA.FTZ R47, R24, R41, -R47 ;  /* 0x00000029182f7223 */ /* 0x000fe2000001082f */
[----:B------:R-:W-:Y:S01]  /*5dd0*/  HADD2.F32 R5, -RZ, R17.H1_H1 ;  /* 0x30000011ff057230 */ /* 0x000fe20000004100 */
[----:B------:R-:W-:Y:S01]  /*5de0*/  F2FP.F16.E4M3.UNPACK_B R42, R42.H1 ;  /* 0x0000002aff2a723e */ /* 0x000fe200030006ff */
[----:B------:R-:W-:Y:S01]  /*5df0*/  HADD2.F32 R24, -RZ, R39.H0_H0 ;  /* 0x20000027ff187230 */ /* 0x000fe20000004100 */
[----:B------:R-:W-:Y:S01]  /*5e00*/  F2FP.F16.E4M3.UNPACK_B R40, R40.H1 ;  /* 0x00000028ff28723e */ /* 0x000fe200030006ff */
[----:B------:R-:W-:-:S02]  /*5e10*/  HADD2.F32 R17, -RZ, R17.H0_H0 ;  /* 0x20000011ff117230 */ /* 0x000fc40000004100 */
[C---:B------:R-:W-:Y:S01]  /*5e20*/  FMUL.FTZ R50, R5.reuse, R46 ;  /* 0x0000002e05327220 */ /* 0x040fe20000410000 */
[----:B------:R-:W-:Y:S01]  /*5e30*/  F2FP.F16.E4M3.UNPACK_B R7, R7.H1 ;  /* 0x00000007ff07723e */ /* 0x000fe200030006ff */
[-C--:B------:R-:W-:Y:S01]  /*5e40*/  FMUL.FTZ R39, R5, R24.reuse ;  /* 0x0000001805277220 */ /* 0x080fe20000410000 */
[--C-:B------:R-:W-:Y:S02]  /*5e50*/  HADD2.F32 R5, -RZ, R25.reuse.H1_H1 ;  /* 0x30000019ff057230 */ /* 0x100fe40000004100 */
        /* <DEDUP_REMOVED lines=9> */
[--C-:B------:R-:W-:Y:S02]  /*5ef0*/  HADD2.F32 R17, -RZ, R7.reuse.H1_H1 ;  /* 0x30000007ff117230 */ /* 0x100fe40000004100 */
[----:B------:R-:W-:Y:S01]  /*5f00*/  FFMA.FTZ R45, R25, R24, -R46 ;  /* 0x00000018192d7223 */ /* 0x000fe2000001082e */
[----:B------:R-:W-:Y:S01]  /*5f10*/  HADD2.F32 R40, -RZ, R40.H1_H1 ;  /* 0x30000028ff287230 */ /* 0x000fe20000004100 */
[----:B------:R-:W-:Y:S01]  /*5f20*/  F2FP.F16.E4M3.UNPACK_B R24, R44 ;  /* 0x0000002cff18723e */ /* 0x000fe200020006ff */
[----:B------:R-:W-:Y:S02]  /*5f30*/  HADD2.F32 R5, -RZ, R7.H0_H0 ;  /* 0x20000007ff057230 */ /* 0x000fe40000004100 */
[C---:B------:R-:W-:Y:S01]  /*5f40*/  FMUL.FTZ R46, R17.reuse, R42 ;  /* 0x0000002a112e7220 */ /* 0x040fe20000410000 */
[----:B------:R-:W-:Y:S01]  /*5f50*/  F2FP.F16.E4M3.UNPACK_B R4, R4.H1 ;  /* 0x00000004ff04723e */ /* 0x000fe200030006ff */
[----:B------:R-:W-:Y:S01]  /*5f60*/  FMUL.FTZ R56, R17, R40 ;  /* 0x0000002811387220 */ /* 0x000fe20000410000 */
[----:B------:R-:W-:Y:S01]  /*5f70*/  F2FP.F16.E4M3.UNPACK_B R17, R38 ;  /* 0x00000026ff11723e */ /* 0x000fe200020006ff */
[----:B------:R-:W-:Y:S01]  /*5f80*/  FFMA.FTZ R54, R25, R48, R54 ;  /* 0x0000003019367223 */ /* 0x000fe20000010036 */
[----:B------:R-:W-:Y:S01]  /*5f90*/  FFMA.FTZ R48, R5, R40, -R46 ;  /* 0x0000002805307223 */ /* 0x000fe2000001082e */
[----:B------:R-:W-:-:S02]  /*5fa0*/  HADD2.F32 R40, -RZ, R24.H1_H1 ;  /* 0x30000018ff287230 */ /* 0x000fc40000004100 */
[----:B------:R-:W-:Y:S01]  /*5fb0*/  FFMA.FTZ R49, R5, R42, R56 ;  /* 0x0000002a05317223 */ /* 0x000fe20000010038 */
[----:B------:R-:W-:Y:S01]  /*5fc0*/  HADD2.F32 R25, -RZ, R24.H0_H0 ;  /* 0x20000018ff197230 */ /* 0x000fe20000004100 */
[----:B------:R-:W-:Y:S01]  /*5fd0*/  F2FP.F16.E4M3.UNPACK_B R38, R38.H1 ;  /* 0x00000026ff26723e */ /* 0x000fe200030006ff */
[--C-:B------:R-:W-:Y:S01]  /*5fe0*/  HADD2.F32 R7, -RZ, R4.reuse.H1_H1 ;  /* 0x30000004ff077230 */ /* 0x100fe20000004100 */
[----:B------:R-:W-:Y:S01]  /*5ff0*/  F2FP.F16.E4M3.UNPACK_B R44, R44.H1 ;  /* 0x0000002cff2c723e */ /* 0x000fe200030006ff */
[----:B------:R-:W-:Y:S01]  /*6000*/  HADD2.F32 R24, -RZ, R17.H1_H1 ;  /* 0x30000011ff187230 */ /* 0x000fe20000004100 */
[----:B------:R-:W-:Y:S01]  /*6010*/  F2FP.SATFINITE.E4M3.F32.PACK_AB_MERGE_C R47, R52, R47, RZ ;  /* 0x0000002f342f723e */ /* 0x000fe200048070ff */
[----:B------:R-:W-:Y:S02]  /*6020*/  HADD2.F32 R5, -RZ, R4.H0_H0 ;  /* 0x20000004ff057230 */ /* 0x000fe40000004100 */
[----:B------:R-:W-:Y:S01]  /*6030*/  FMUL.FTZ R42, R7, R40 ;  /* 0x00000028072a7220 */ /* 0x000fe20000410000 */
[----:B------:R-:W-:-:S02]  /*6040*/  HADD2.F32 R4, -RZ, R6.H1_H1 ;  /* 0x30000006ff047230 */ /* 0x000fc40000004100 */
[-C--:B------:R-:W-:Y:S01]  /*6050*/  FMUL.FTZ R46, R7, R24.reuse ;  /* 0x00000018072e7220 */ /* 0x080fe20000410000 */
[----:B------:R-:W-:Y:S02]  /*6060*/  HADD2.F32 R17, -RZ, R17.H0_H0 ;  /* 0x20000011ff117230 */ /* 0x000fe40000004100 */
[C---:B------:R-:W-:Y:S01]  /*6070*/  FFMA.FTZ R42, R5.reuse, R24, -R42 ;  /* 0x00000018052a7223 */ /* 0x040fe2000001082a */
[----:B------:R-:W-:Y:S02]  /*6080*/  HADD2.F32 R6, -RZ, R6.H0_H0 ;  /* 0x20000006ff067230 */ /* 0x000fe40000004100 */
[C---:B------:R-:W-:Y:S01]  /*6090*/  FMUL.FTZ R7, R4.reuse, R25 ;  /* 0x0000001904077220 */ /* 0x040fe20000410000 */
[----:B------:R-:W-:Y:S01]  /*60a0*/  FFMA.FTZ R41, R5, R40, R46 ;  /* 0x0000002805297223 */ /* 0x000fe2000001002e */
[-C--:B------:R-:W-:Y:S01]  /*60b0*/  FMUL.FTZ R4, R4, R17.reuse ;  /* 0x0000001104047220 */ /* 0x080fe20000410000 */
[----:B------:R-:W-:Y:S02]  /*60c0*/  HADD2.F32 R5, -RZ, R15.H1_H1 ;  /* 0x3000000fff057230 */ /* 0x000fe40000004100 */
[----:B------:R-:W-:Y:S01]  /*60d0*/  FFMA.FTZ R39, R6, R17, -R7 ;  /* 0x0000001106277223 */ /* 0x000fe20000010807 */
[----:B------:R-:W-:-:S02]  /*60e0*/  HADD2.F32 R24, -RZ, R44.H1_H1 ;  /* 0x3000002cff187230 */ /* 0x000fc40000004100 */
[----:B------:R-:W-:Y:S01]  /*60f0*/  FFMA.FTZ R40, R6, R25, R4 ;  /* 0x0000001906287223 */ /* 0x000fe20000010004 */
[----:B------:R-:W-:Y:S01]  /*6100*/  HADD2.F32 R6, -RZ, R38.H1_H1 ;  /* 0x30000026ff067230 */ /* 0x000fe20000004100 */
[----:B------:R-:W-:Y:S01]  /*6110*/  F2FP.SATFINITE.E4M3.F32.PACK_AB_MERGE_C R41, R41, R42, RZ ;  /* 0x0000002a2929723e */ /* 0x000fe200048070ff */
[----:B------:R-:W-:Y:S01]  /*6120*/  HADD2.F32 R17, -RZ, R44.H0_H0 ;  /* 0x2000002cff117230 */ /* 0x000fe20000004100 */
[----:B------:R-:W-:Y:S01]  /*6130*/  F2FP.SATFINITE.E4M3.F32.PACK_AB_MERGE_C R48, R49, R48, RZ ;  /* 0x000000303130723e */ /* 0x000fe200048070ff */
[----:B------:R-:W-:Y:S02]  /*6140*/  HADD2.F32 R4, -RZ, R14.H1_H1 ;  /* 0x3000000eff047230 */ /* 0x000fe40000004100 */
[C---:B------:R-:W-:Y:S01]  /*6150*/  FMUL.FTZ R25, R5.reuse, R6 ;  /* 0x0000000605197220 */ /* 0x040fe20000410000 */
[----:B------:R-:W-:Y:S02]  /*6160*/  HADD2.F32 R7, -RZ, R38.H0_H0 ;  /* 0x20000026ff077230 */ /* 0x000fe40000004100 */
[----:B------:R-:W-:Y:S01]  /*6170*/  FMUL.FTZ R38, R5, R24 ;  /* 0x0000001805267220 */ /* 0x000fe20000410000 */
[----:B------:R-:W-:-:S02]  /*6180*/  HADD2.F32 R15, -RZ, R15.H0_H0 ;  /* 0x2000000fff0f7230 */ /* 0x000fc40000004100 */
[C---:B------:R-:W-:Y:S01]  /*6190*/  FMUL.FTZ R5, R4.reuse, R17 ;  /* 0x0000001104057220 */ /* 0x040fe20000410000 */
[----:B------:R-:W-:Y:S02]  /*61a0*/  HADD2.F32 R14, -RZ, R14.H0_H0 ;  /* 0x2000000eff0e7230 */ /* 0x000fe40000004100 */
[-C--:B------:R-:W-:Y:S01]  /*61b0*/  FMUL.FTZ R4, R4, R7.reuse ;  /* 0x0000000704047220 */ /* 0x080fe20000410000 */
[----:B------:R-:W-:Y:S01]  /*61c0*/  F2FP.SATFINITE.E4M3.F32.PACK_AB_MERGE_C R42, R43, R50, R47 ;  /* 0x000000322b2a723e */ /* 0x000fe2000480702f */
[C---:B------:R-:W-:Y:S01]  /*61d0*/  FFMA.FTZ R38, R15.reuse, R6, -R38 ;  /* 0x000000060f267223 */ /* 0x040fe20000010826 */
[----:B------:R-:W-:Y:S01]  /*61e0*/  FFMA.FTZ R25, R15, R24, R25 ;  /* 0x000000180f197223 */ /* 0x000fe20000010019 */
[C---:B------:R-:W-:Y:S01]  /*61f0*/  FFMA.FTZ R5, R14.reuse, R7, -R5 ;  /* 0x000000070e057223 */ /* 0x040fe20000010805 */
[----:B------:R-:W-:Y:S01]  /*6200*/  FFMA.FTZ R4, R14, R17, R4 ;  /* 0x000000110e047223 */ /* 0x000fe20000010004 */
[----:B------:R-:W-:Y:S02]  /*6210*/  F2FP.SATFINITE.E4M3.F32.PACK_AB_MERGE_C R40, R40, R39, R41 ;  /* 0x000000272828723e */ /* 0x000fe40004807029 */
[----:B------:R-:W-:-:S02]  /*6220*/  F2FP.SATFINITE.E4M3.F32.PACK_AB_MERGE_C R25, R25, R38, RZ ;  /* 0x000000261919723e */ /* 0x000fc400048070ff */
[----:B------:R-:W-:Y:S02]  /*6230*/  F2FP.SATFINITE.E4M3.F32.PACK_AB_MERGE_C R43, R54, R45, R48 ;  /* 0x0000002d362b723e */ /* 0x000fe40004807030 */
[----:B------:R-:W-:-:S05]  /*6240*/  F2FP.SATFINITE.E4M3.F32.PACK_AB_MERGE_C R41, R4, R5, R25 ;  /* 0x000000050429723e */ /* 0x000fca0004807019 */
[----:B------:R1:W-:Y:S02]  /*6250*/  STS.128 [R3+0x1e200], R40 ;  /* 0x01e2002803007388 */ /* 0x0003e40000000c00 */
.L_x_4398:
[----:B------:R-:W-:Y:S05]  /*6260*/  BSYNC B1 ;  /* 0x0000000000017941 */ /* 0x000fea0003800000 */
.L_x_4397:
[----:B------:R-:W-:Y:S01]  /*6270*/  BSSY B1, `(.L_x_4399) ;  /* 0x000007d000017945 */ /* 0x000fe20003800000 */
[----:B------:R-:W-:-:S03]  /*6280*/  @P5 VIADD R0, R3, 0xffffffe0 ;  /* 0xffffffe003005836 */ /* 0x000fc60000000000 */
[----:B------:R-:W-:Y:S05]  /*6290*/  @P0 BRA `(.L_x_4400) ;  /* 0x0000000400e80947 */ /* 0x000fea0003800000 */
[----:B0-----:R-:W0:Y:S01]  /*62a0*/  LDS.128 R4, [R0+0x1e200] ;  /* 0x01e2000000047984 */ /* 0x001e220000000c00 */
[----:B-----5:R-:W-:Y:S02]  /*62b0*/  SHF.R.U32.HI R17, RZ, 0x8, R21 ;  /* 0x00000008ff117819 */ /* 0x020fe40000011615 */
[----:B------:R-:W-:Y:S02]  /*62c0*/  SHF.R.U32.HI R39, RZ, 0x8, R33 ;  /* 0x00000008ff277819 */ /* 0x000fe40000011621 */
[----:B------:R-:W-:Y:S02]  /*62d0*/  SHF.R.U32.HI R25, RZ, 0x8, R32 ;  /* 0x00000008ff197819 */ /* 0x000fe40000011620 */
[----:B------:R-:W-:Y:S02]  /*62e0*/  LOP3.LUT R24, R21, 0xff, RZ, 0xc0, !PT ;  /* 0x000000ff15187812 */ /* 0x000fe400078ec0ff */
[----:B-1----:R-:W-:Y:S02]  /*62f0*/  LOP3.LUT R40, R33, 0xff, RZ, 0xc0, !PT ;  /* 0x000000ff21287812 */ /* 0x002fe400078ec0ff */
[----:B------:R-:W-:-:S02]  /*6300*/  LOP3.LUT R17, R17, 0xff, RZ, 0xc0, !PT ;  /* 0x000000ff11117812 */ /* 0x000fc400078ec0ff */
[----:B------:R-:W-:Y:S02]  /*6310*/  LOP3.LUT R39, R39, 0xff, RZ, 0xc0, !PT ;  /* 0x000000ff27277812 */ /* 0x000fe400078ec0ff */
[----:B----4-:R-:W-:Y:S02]  /*6320*/  SHF.R.U32.HI R14, RZ, 0x8, R20 ;  /* 0x00000008ff0e7819 */ /* 0x010fe40000011614 */
        /* <DEDUP_REMOVED lines=22> */
[-C--:B0-----:R-:W-:Y:S02]  /*6490*/  F2FP.F16.E4M3.UNPACK_B R14, R6.reuse.H1 ;  /* 0x00000006ff0e723e */ /* 0x081fe400030006ff */
[----:B------:R-:W-:Y:S02]  /*64a0*/  LOP3.LUT R39, R39, 0xff000000, R32, 0xf8, !PT ;  /* 0xff00000027277812 */ /* 0x000fe400078ef820 */
[----:B------:R-:W-:Y:S02]  /*64b0*/  F2FP.F16.E4M3.UNPACK_B R38, R41 ;  /* 0x00000029ff26723e */ /* 0x000fe400020006ff */
[----:B------:R-:W-:Y:S02]  /*64c0*/  F2FP.F16.E4M3.UNPACK_B R32, R25 ;  /* 0x00000019ff20723e */ /* 0x000fe400020006ff */
[----:B------:R-:W-:Y:S01]  /*64d0*/  LOP3.LUT R24, R15, 0xff000000, R20, 0xf8, !PT ;  /* 0xff0000000f187812 */ /* 0x000fe200078ef814 */
[--C-:B------:R-:W-:Y:S01]  /*64e0*/  HADD2.F32 R20, -RZ, R14.reuse.H0_H0 ;  /* 0x2000000eff147230 */ /* 0x100fe20000004100 */
[----:B------:R-:W-:Y:S01]  /*64f0*/  F2FP.F16.E4M3.UNPACK_B R17, R6 ;  /* 0x00000006ff11723e */ /* 0x000fe200020006ff */
[----:B------:R-:W-:Y:S01]  /*6500*/  HADD2.F32 R14, -RZ, R14.H1_H1 ;  /* 0x3000000eff0e7230 */ /* 0x000fe20000004100 */
[----:B------:R-:W-:Y:S01]  /*6510*/  F2FP.F16.E4M3.UNPACK_B R15, R5.H1 ;  /* 0x00000005ff0f723e */ /* 0x000fe200030006ff */
[----:B------:R-:W-:Y:S01]  /*6520*/  HADD2.F32 R43, -RZ, R38.H1_H1 ;  /* 0x30000026ff2b7230 */ /* 0x000fe20000004100 */
[----:B------:R-:W-:Y:S01]  /*6530*/  F2FP.F16.E4M3.UNPACK_B R21, R7 ;  /* 0x00000007ff15723e */ /* 0x000fe200020006ff */
[----:B------:R-:W-:Y:S01]  /*6540*/  HADD2.F32 R33, -RZ, R32.H1_H1 ;  /* 0x30000020ff217230 */ /* 0x000fe20000004100 */
[----:B------:R-:W-:Y:S01]  /*6550*/  F2FP.F16.E4M3.UNPACK_B R41, R41.H1 ;  /* 0x00000029ff29723e */ /* 0x000fe200030006ff */
[----:B------:R-:W-:-:S02]  /*6560*/  HADD2.F32 R38, -RZ, R38.H0_H0 ;  /* 0x20000026ff267230 */ /* 0x000fc40000004100 */
[C---:B------:R-:W-:Y:S01]  /*6570*/  FMUL.FTZ R45, R14.reuse, R43 ;  /* 0x0000002b0e2d7220 */ /* 0x040fe20000410000 */
[----:B------:R-:W-:Y:S02]  /*6580*/  HADD2.F32 R32, -RZ, R32.H0_H0 ;  /* 0x20000020ff207230 */ /* 0x000fe40000004100 */
[----:B------:R-:W-:Y:S01]  /*6590*/  FMUL.FTZ R40, R14, R33 ;  /* 0x000000210e287220 */ /* 0x000fe20000410000 */
[----:B------:R-:W-:Y:S01]  /*65a0*/  F2FP.F16.E4M3.UNPACK_B R14, R5 ;  /* 0x00000005ff0e723e */ /* 0x000fe200020006ff */
[--C-:B------:R-:W-:Y:S02]  /*65b0*/  HADD2.F32 R5, -RZ, R17.reuse.H1_H1 ;  /* 0x30000011ff057230 */ /* 0x100fe40000004100 */
[C---:B------:R-:W-:Y:S01]  /*65c0*/  FFMA.FTZ R45, R20.reuse, R33, -R45 ;  /* 0x00000021142d7223 */ /* 0x040fe2000001082d */
[----:B------:R-:W-:Y:S01]  /*65d0*/  FFMA.FTZ R44, R20, R43, R40 ;  /* 0x0000002b142c7223 */ /* 0x000fe20000010028 */
[----:B------:R-:W-:Y:S01]  /*65e0*/  HADD2.F32 R17, -RZ, R17.H0_H0 ;  /* 0x20000011ff117230 */ /* 0x000fe20000004100 */
[----:B------:R-:W-:Y:S01]  /*65f0*/  F2FP.F16.E4M3.UNPACK_B R25, R25.H1 ;  /* 0x00000019ff19723e */ /* 0x000fe200030006ff */
[C---:B------:R-:W-:Y:S01]  /*6600*/  FMUL.FTZ R20, R5.reuse, R38 ;  /* 0x0000002605147220 */ /* 0x040fe20000410000 */
[----:B------:R-:W-:Y:S01]  /*6610*/  FMUL.FTZ R43, R5, R32 ;  /* 0x00000020052b7220 */ /* 0x000fe20000410000 */
[----:B------:R-:W-:Y:S01]  /*6620*/  HADD2.F32 R5, -RZ, R21.H1_H1 ;  /* 0x30000015ff057230 */ /* 0x000fe20000004100 */
[----:B------:R-:W-:Y:S01]  /*6630*/  F2FP.F16.E4M3.UNPACK_B R7, R7.H1 ;  /* 0x00000007ff07723e */ /* 0x000fe200030006ff */
        /* <DEDUP_REMOVED lines=12> */
[----:B------:R-:W-:Y:S01]  /*6700*/  F2FP.F16.E4M3.UNPACK_B R6, R4 ;  /* 0x00000004ff06723e */ /* 0x000fe200020006ff */
[----:B------:R-:W-:Y:S02]  /*6710*/  HADD2.F32 R5, -RZ, R7.H0_H0 ;  /* 0x20000007ff057230 */ /* 0x000fe40000004100 */
[C---:B------:R-:W-:Y:S01]  /*6720*/  FMUL.FTZ R32, R17.reuse, R38 ;  /* 0x0000002611207220 */ /* 0x040fe20000410000 */
[----:B------:R-:W-:Y:S01]  /*6730*/  FMUL.FTZ R40, R17, R20 ;  /* 0x0000001411287220 */ /* 0x000fe20000410000 */
[----:B------:R-:W-:Y:S02]  /*6740*/  F2FP.F16.E4M3.UNPACK_B R4, R4.H1 ;  /* 0x00000004ff04723e */ /* 0x000fe400030006ff */
[-C--:B------:R-:W-:Y:S01]  /*6750*/  F2FP.F16.E4M3.UNPACK_B R21, R39.reuse ;  /* 0x00000027ff15723e */ /* 0x080fe200020006ff */
[C---:B------:R-:W-:Y:S01]  /*6760*/  FFMA.FTZ R43, R5.reuse, R20, -R32 ;  /* 0x00000014052b7223 */ /* 0x040fe20000010820 */
[----:B------:R-:W-:Y:S01]  /*6770*/  F2FP.F16.E4M3.UNPACK_B R17, R24 ;  /* 0x00000018ff11723e */ /* 0x000fe200020006ff */
[----:B------:R-:W-:Y:S01]  /*6780*/  FFMA.FTZ R48, R5, R38, R40 ;  /* 0x0000002605307223 */ /* 0x000fe20000010028 */
[--C-:B------:R-:W-:Y:S01]  /*6790*/  HADD2.F32 R7, -RZ, R4.reuse.H1_H1 ;  /* 0x30000004ff077230 */ /* 0x100fe20000004100 */
[----:B------:R-:W-:Y:S01]  /*67a0*/  F2FP.F16.E4M3.UNPACK_B R24, R24.H1 ;  /* 0x00000018ff18723e */ /* 0x000fe200030006ff */
[----:B------:R-:W-:Y:S01]  /*67b0*/  HADD2.F32 R32, -RZ, R21.H1_H1 ;  /* 0x30000015ff207230 */ /* 0x000fe20000004100 */
[----:B------:R-:W-:Y:S01]  /*67c0*/  F2FP.F16.E4M3.UNPACK_B R39, R39.H1 ;  /* 0x00000027ff27723e */ /* 0x000fe200030006ff */
[----:B------:R-:W-:Y:S01]  /*67d0*/  HADD2.F32 R20, -RZ, R17.H1_H1 ;  /* 0x30000011ff147230 */ /* 0x000fe20000004100 */
[----:B------:R-:W-:Y:S01]  /*67e0*/  F2FP.SATFINITE.E4M3.F32.PACK_AB_MERGE_C R43, R48, R43, RZ ;  /* 0x0000002b302b723e */ /* 0x000fe200048070ff */
[----:B------:R-:W-:-:S02]  /*67f0*/  HADD2.F32 R5, -RZ, R4.H0_H0 ;  /* 0x20000004ff057230 */ /* 0x000fc40000004100 */
[C---:B------:R-:W-:Y:S01]  /*6800*/  FMUL.FTZ R38, R7.reuse, R32 ;  /* 0x0000002007267220 */ /* 0x040fe20000410000 */
[----:B------:R-:W-:Y:S02]  /*6810*/  HADD2.F32 R21, -RZ, R21.H0_H0 ;  /* 0x20000015ff157230 */ /* 0x000fe40000004100 */
[-C--:B------:R-:W-:Y:S01]  /*6820*/  FMUL.FTZ R40, R7, R20.reuse ;  /* 0x0000001407287220 */ /* 0x080fe20000410000 */
[--C-:B------:R-:W-:Y:S02]  /*6830*/  HADD2.F32 R4, -RZ, R6.reuse.H1_H1 ;  /* 0x30000006ff047230 */ /* 0x100fe40000004100 */
[C---:B------:R-:W-:Y:S01]  /*6840*/  FFMA.FTZ R38, R5.reuse, R20, -R38 ;  /* 0x0000001405267223 */ /* 0x040fe20000010826 */
[----:B------:R-:W-:Y:S02]  /*6850*/  HADD2.F32 R17, -RZ, R17.H0_H0 ;  /* 0x20000011ff117230 */ /* 0x000fe40000004100 */
[----:B------:R-:W-:Y:S01]  /*6860*/  FFMA.FTZ R25, R5, R32, R40 ;  /* 0x0000002005197223 */ /* 0x000fe20000010028 */
[----:B------:R-:W-:-:S02]  /*6870*/  HADD2.F32 R6, -RZ, R6.H0_H0 ;  /* 0x20000006ff067230 */ /* 0x000fc40000004100 */
[C---:B------:R-:W-:Y:S01]  /*6880*/  FMUL.FTZ R7, R4.reuse, R21 ;  /* 0x0000001504077220 */ /* 0x040fe20000410000 */
[----:B------:R-:W-:Y:S02]  /*6890*/  HADD2.F32 R5, -RZ, R15.H1_H1 ;  /* 0x3000000fff057230 */ /* 0x000fe40000004100 */
[-C--:B------:R-:W-:Y:S01]  /*68a0*/  FMUL.FTZ R4, R4, R17.reuse ;  /* 0x0000001104047220 */ /* 0x080fe20000410000 */
[--C-:B------:R-:W-:Y:S02]  /*68b0*/  HADD2.F32 R20, -RZ, R39.reuse.H1_H1 ;  /* 0x30000027ff147230 */ /* 0x100fe40000004100 */
[C---:B------:R-:W-:Y:S01]  /*68c0*/  FFMA.FTZ R17, R6.reuse, R17, -R7 ;  /* 0x0000001106117223 */ /* 0x040fe20000010807 */
[----:B------:R-:W-:Y:S02]  /*68d0*/  HADD2.F32 R39, -RZ, R39.H0_H0 ;  /* 0x20000027ff277230 */ /* 0x000fe40000004100 */
[----:B------:R-:W-:Y:S01]  /*68e0*/  FFMA.FTZ R32, R6, R21, R4 ;  /* 0x0000001506207223 */ /* 0x000fe20000010004 */
[----:B------:R-:W-:Y:S01]  /*68f0*/  HADD2.F32 R6, -RZ, R24.H1_H1 ;  /* 0x30000018ff067230 */ /* 0x000fe20000004100 */
[----:B------:R-:W-:Y:S01]  /*6900*/  F2FP.SATFINITE.E4M3.F32.PACK_AB_MERGE_C R44, R44, R45, RZ ;  /* 0x0000002d2c2c723e */ /* 0x000fe200048070ff */
[----:B------:R-:W-:Y:S01]  /*6910*/  HADD2.F32 R4, -RZ, R14.H1_H1 ;  /* 0x3000000eff047230 */ /* 0x000fe20000004100 */
[----:B------:R-:W-:Y:S01]  /*6920*/  F2FP.SATFINITE.E4M3.F32.PACK_AB_MERGE_C R25, R25, R38, RZ ;  /* 0x000000261919723e */ /* 0x000fe200048070ff */
[----:B------:R-:W-:-:S02]  /*6930*/  HADD2.F32 R7, -RZ, R24.H0_H0 ;  /* 0x20000018ff077230 */ /* 0x000fc40000004100 */
[C---:B------:R-:W-:Y:S01]  /*6940*/  FMUL.FTZ R24, R5.reuse, R20 ;  /* 0x0000001405187220 */ /* 0x040fe20000410000 */
[----:B------:R-:W-:Y:S02]  /*6950*/  HADD2.F32 R15, -RZ, R15.H0_H0 ;  /* 0x2000000fff0f7230 */ /* 0x000fe40000004100 */
[-C--:B------:R-:W-:Y:S01]  /*6960*/  FMUL.FTZ R21, R5, R6.reuse ;  /* 0x0000000605157220 */ /* 0x080fe20000410000 */
[----:B------:R-:W-:Y:S02]  /*6970*/  HADD2.F32 R14, -RZ, R14.H0_H0 ;  /* 0x2000000eff0e7230 */ /* 0x000fe40000004100 */
[C---:B------:R-:W-:Y:S01]  /*6980*/  FMUL.FTZ R5, R4.reuse, R39 ;  /* 0x0000002704057220 */ /* 0x040fe20000410000 */
[-C--:B------:R-:W-:Y:S01]  /*6990*/  FMUL.FTZ R4, R4, R7.reuse ;  /* 0x0000000704047220 */ /* 0x080fe20000410000 */
[C---:B------:R-:W-:Y:S01]  /*69a0*/  FFMA.FTZ R24, R15.reuse, R6, -R24 ;  /* 0x000000060f187223 */ /* 0x040fe20000010818 */
[----:B------:R-:W-:Y:S01]  /*69b0*/  FFMA.FTZ R21, R15, R20, R21 ;  /* 0x000000140f157223 */ /* 0x000fe20000010015 */
[C---:B------:R-:W-:Y:S01]  /*69c0*/  FFMA.FTZ R5, R14.reuse, R7, -R5 ;  /* 0x000000070e057223 */ /* 0x040fe20000010805 */
[----:B------:R-:W-:Y:S01]  /*69d0*/  FFMA.FTZ R4, R14, R39, R4 ;  /* 0x000000270e047223 */ /* 0x000fe20000010004 */
[----:B------:R-:W-:-:S02]  /*69e0*/  F2FP.SATFINITE.E4M3.F32.PACK_AB_MERGE_C R43, R46, R41, R43 ;  /* 0x000000292e2b723e */ /* 0x000fc4000480702b */
[----:B------:R-:W-:Y:S02]  /*69f0*/  F2FP.SATFINITE.E4M3.F32.PACK_AB_MERGE_C R21, R21, R24, RZ ;  /* 0x000000181515723e */ /* 0x000fe400048070ff */
[----:B------:R-:W-:Y:S02]  /*6a00*/  F2FP.SATFINITE.E4M3.F32.PACK_AB_MERGE_C R42, R42, R33, R44 ;  /* 0x000000212a2a723e */ /* 0x000fe4000480702c */
[----:B------:R-:W-:Y:S02]  /*6a10*/  F2FP.SATFINITE.E4M3.F32.PACK_AB_MERGE_C R40, R32, R17, R25 ;  /* 0x000000112028723e */ /* 0x000fe40004807019 */
[----:B------:R-:W-:-:S05]  /*6a20*/  F2FP.SATFINITE.E4M3.F32.PACK_AB_MERGE_C R41, R4, R5, R21 ;  /* 0x000000050429723e */ /* 0x000fca0004807015 */
[----:B------:R2:W-:Y:S02]  /*6a30*/  STS.128 [R0+0x1e200], R40 ;  /* 0x01e2002800007388 */ /* 0x0005e40000000c00 */
.L_x_4400:
[----:B------:R-:W-:Y:S05]  /*6a40*/  BSYNC B1 ;  /* 0x0000000000017941 */ /* 0x000fea0003800000 */
.L_x_4399:
[----:B------:R-:W-:Y:S04]  /*6a50*/  BSSY B1, `(.L_x_4401) ;  /* 0x0000078000017945 */ /* 0x000fe80003800000 */
[----:B------:R-:W-:Y:S05]  /*6a60*/  @P1 BRA `(.L_x_4402) ;  /* 0x0000000400d81947 */ /* 0x000fea0003800000 */
[----:B0-----:R-:W0:Y:S01]  /*6a70*/  LDS.128 R4, [R3+0x20200] ;  /* 0x0202000003047984 */ /* 0x001e220000000c00 */
[----:B-----5:R-:W-:Y:S02]  /*6a80*/  SHF.R.U32.HI R15, RZ, 0x8, R12 ;  /* 0x00000008ff0f7819 */ /* 0x020fe4000001160c */
[----:B----4-:R-:W-:Y:S02]  /*6a90*/  LOP3.LUT R14, R12, 0xff, RZ, 0xc0, !PT ;  /* 0x000000ff0c0e7812 */ /* 0x010fe400078ec0ff */
        /* <DEDUP_REMOVED lines=8> */
[----:B------:R-:W-:Y:S02]  /*6b20*/  LOP3.LUT R24, R31, 0xff, RZ, 0xc0, !PT ;  /* 0x000000ff1f187812 */ /* 0x000fe400078ec0ff */
[----:B------:R-:W-:-:S02]  /*6b30*/  LOP3.LUT R25, R25, 0xff, RZ, 0xc0, !PT ;  /* 0x000000ff19197812 */ /* 0x000fc400078ec0ff */
[----:B------:R-:W-:Y:S02]  /*6b40*/  SHF.R.U32.HI R32, RZ, 0x10, R31 ;  /* 0x00000010ff207819 */ /* 0x000fe4000001161f */
[----:B------:R-:W-:Y:S02]  /*6b50*/  PRMT R17, R20, 0x7604, R17 ;  /* 0x0000760414117816 */ /* 0x000fe40000000011 */
[----:B------:R-:W-:Y:S01]  /*6b60*/  LOP3.LUT R21, R14, 0xff, RZ, 0xc0, !PT ;  /* 0x000000ff0e157812 */ /* 0x000fe200078ec0ff */
[----:B------:R-:W-:Y:S01]  /*6b70*/  IMAD.U32 R14, R33, 0x10000, RZ ;  /* 0x00010000210e7824 */ /* 0x000fe200078e00ff */
[----:B------:R-:W-:Y:S01]  /*6b80*/  PRMT R24, R25, 0x7604, R24 ;  /* 0x0000760419187816 */ /* 0x000fe20000000018 */
        /* <DEDUP_REMOVED lines=9> */
[-C--:B0-----:R-:W-:Y:S02]  /*6c20*/  F2FP.F16.E4M3.UNPACK_B R14, R6.reuse.H1 ;  /* 0x00000006ff0e723e */ /* 0x081fe400030006ff */
[----:B------:R-:W-:Y:S02]  /*6c30*/  F2FP.F16.E4M3.UNPACK_B R31, R33 ;  /* 0x00000021ff1f723e */ /* 0x000fe400020006ff */
[----:B------:R-:W-:Y:S02]  /*6c40*/  F2FP.F16.E4M3.UNPACK_B R24, R21 ;  /* 0x00000015ff18723e */ /* 0x000fe400020006ff */
[----:B------:R-:W-:Y:S01]  /*6c50*/  LOP3.LUT R20, R15, 0xff000000, R12, 0xf8, !PT ;  /* 0xff0000000f147812 */ /* 0x000fe200078ef80c */
[----:B------:R-:W-:Y:S01]  /*6c60*/  HADD2.F32 R12, -RZ, R14.H1_H1 ;  /* 0x3000000eff0c7230 */ /* 0x000fe20000004100 */
[----:B------:R-:W-:Y:S01]  /*6c70*/  LOP3.LUT R30, R25, 0xff000000, R30, 0xf8, !PT ;  /* 0xff000000191e7812 */ /* 0x000fe200078ef81e */
[--C-:B------:R-:W-:Y:S01]  /*6c80*/  HADD2.F32 R32, -RZ, R31.reuse.H1_H1 ;  /* 0x3000001fff207230 */ /* 0x100fe20000004100 */
[----:B------:R-:W-:Y:S01]  /*6c90*/  F2FP.F16.E4M3.UNPACK_B R13, R5.H1 ;  /* 0x00000005ff0d723e */ /* 0x000fe200030006ff */
[----:B------:R-:W-:Y:S01]  /*6ca0*/  HADD2.F32 R25, -RZ, R24.H1_H1 ;  /* 0x30000018ff197230 */ /* 0x000fe20000004100 */
[----:B------:R-:W-:Y:S01]  /*6cb0*/  F2FP.F16.E4M3.UNPACK_B R17, R7 ;  /* 0x00000007ff11723e */ /* 0x000fe200020006ff */
[----:B------:R-:W-:Y:S01]  /*6cc0*/  HADD2.F32 R15, -RZ, R14.H0_H0 ;  /* 0x2000000eff0f7230 */ /* 0x000fe20000004100 */
[----:B------:R-:W-:Y:S01]  /*6cd0*/  F2FP.F16.E4M3.UNPACK_B R14, R6 ;  /* 0x00000006ff0e723e */ /* 0x000fe200020006ff */
[C---:B------:R-:W-:Y:S01]  /*6ce0*/  FMUL.FTZ R38, R12.reuse, R32 ;  /* 0x000000200c267220 */ /* 0x040fe20000410000 */
[----:B------:R-:W-:Y:S01]  /*6cf0*/  FMUL.FTZ R39, R12, R25 ;  /* 0x000000190c277220 */ /* 0x000fe20000410000 */
[----:B------:R-:W-:Y:S01]  /*6d00*/  F2FP.F16.E4M3.UNPACK_B R12, R5 ;  /* 0x00000005ff0c723e */ /* 0x000fe200020006ff */
[----:B------:R-:W-:Y:S01]  /*6d10*/  HADD2.F32 R31, -RZ, R31.H0_H0 ;  /* 0x2000001fff1f7230 */ /* 0x000fe20000004100 */
[----:B------:R-:W-:Y:S01]  /*6d20*/  F2FP.F16.E4M3.UNPACK_B R33, R33.H1 ;  /* 0x00000021ff21723e */ /* 0x000fe200030006ff */
[----:B------:R-:W-:-:S02]  /*6d30*/  HADD2.F32 R5, -RZ, R14.H1_H1 ;  /* 0x3000000eff057230 */ /* 0x000fc40000004100 */
[C---:B-12---:R-:W-:Y:S01]  /*6d40*/  FFMA.FTZ R41, R15.reuse, R25, -R38 ;  /* 0x000000190f297223 */ /* 0x046fe20000010826 */
[----:B------:R-:W-:Y:S02]  /*6d50*/  HADD2.F32 R24, -RZ, R24.H0_H0 ;  /* 0x20000018ff187230 */ /* 0x000fe40000004100 */
[----:B------:R-:W-:Y:S01]  /*6d60*/  FFMA.FTZ R42, R15, R32, R39 ;  /* 0x000000200f2a7223 */ /* 0x000fe20000010027 */
[----:B------:R-:W-:Y:S01]  /*6d70*/  HADD2.F32 R14, -RZ, R14.H0_H0 ;  /* 0x2000000eff0e7230 */ /* 0x000fe20000004100 */
[----:B------:R-:W-:Y:S01]  /*6d80*/  F2FP.F16.E4M3.UNPACK_B R21, R21.H1 ;  /* 0x00000015ff15723e */ /* 0x000fe200030006ff */
[C---:B------:R-:W-:Y:S01]  /*6d90*/  FMUL.FTZ R15, R5.reuse, R31 ;  /* 0x0000001f050f7220 */ /* 0x040fe20000410000 */
[-C--:B------:R-:W-:Y:S01]  /*6da0*/  FMUL.FTZ R38, R5, R24.reuse ;  /* 0x0000001805267220 */ /* 0x080fe20000410000 */
        /* <DEDUP_REMOVED lines=13> */
[----:B------:R-:W-:Y:S01]  /*6e80*/  HADD2.F32 R21, -RZ, R21.H1_H1 ;  /* 0x30000015ff157230 */ /* 0x000fe20000004100 */
[----:B------:R-:W-:Y:S01]  /*6e90*/  F2FP.F16.E4M3.UNPACK_B R4, R4.H1 ;  /* 0x00000004ff04723e */ /* 0x000fe200030006ff */
[----:B------:R-:W-:-:S02]  /*6ea0*/  HADD2.F32 R5, -RZ, R7.H0_H0 ;  /* 0x20000007ff057230 */ /* 0x000fc40000004100 */
[C---:B------:R-:W-:Y:S01]  /*6eb0*/  FMUL.FTZ R24, R14.reuse, R33 ;  /* 0x000000210e187220 */ /* 0x040fe20000410000 */
[----:B------:R-:W-:Y:S01]  /*6ec0*/  F2FP.F16.E4M3.UNPACK_B R15, R30 ;  /* 0x0000001eff0f723e */ /* 0x000fe200020006ff */
[-C--:B------:R-:W-:Y:S01]  /*6ed0*/  FMUL.FTZ R38, R14, R21.reuse ;  /* 0x000000150e267220 */ /* 0x080fe20000410000 */
[----:B------:R-:W-:Y:S01]  /*6ee0*/  F2FP.F16.E4M3.UNPACK_B R14, R20 ;  /* 0x00000014ff0e723e */ /* 0x000fe200020006ff */
[----:B------:R-:W-:Y:S01]  /*6ef0*/  FFMA.FTZ R44, R17, R32, R44 ;  /* 0x00000020112c7223 */ /* 0x000fe2000001002c */
[C---:B------:R-:W-:Y:S01]  /*6f00*/  FFMA.FTZ R43, R5.reuse, R21, -R24 ;  /* 0x00000015052b7223 */ /* 0x040fe20000010818 */
        /* <DEDUP_REMOVED lines=20> */
[----:B------:R-:W-:Y:S01]  /*7050*/  HADD2.F32 R6, -RZ, R20.H1_H1 ;  /* 0x30000014ff067230 */ /* 0x000fe20000004100 */
[----:B------:R-:W-:Y:S01]  /*7060*/  F2FP.SATFINITE.E4M3.F32.PACK_AB_MERGE_C R25, R25, R38, RZ ;  /* 0x000000261919723e */ /* 0x000fe200048070ff */
        /* <DEDUP_REMOVED lines=17> */
[----:B------:R-:W-:-:S02]  /*7180*/  F2FP.SATFINITE.E4M3.F32.PACK_AB_MERGE_C R14, R40, R39, R14 ;  /* 0x00000027280e723e */ /* 0x000fc4000480700e */
[----:B------:R-:W-:Y:S02]  /*7190*/  F2FP.SATFINITE.E4M3.F32.PACK_AB_MERGE_C R15, R44, R31, R15 ;  /* 0x0000001f2c0f723e */ /* 0x000fe4000480700f */
[----:B------:R-:W-:Y:S02]  /*71a0*/  F2FP.SATFINITE.E4M3.F32.PACK_AB_MERGE_C R12, R24, R21, R25 ;  /* 0x00000015180c723e */ /* 0x000fe40004807019 */
[----:B------:R-:W-:-:S05]  /*71b0*/  F2FP.SATFINITE.E4M3.F32.PACK_AB_MERGE_C R13, R4, R5, R13 ;  /* 0x00000005040d723e */ /* 0x000fca000480700d */
[----:B------:R3:W-:Y:S02]  /*71c0*/  STS.128 [R3+0x20200], R12 ;  /* 0x0202000c03007388 */ /* 0x0007e40000000c00 */
.L_x_4402:
[----:B------:R-:W-:Y:S05]  /*71d0*/  BSYNC B1 ;  /* 0x0000000000017941 */ /* 0x000fea0003800000 */
.L_x_4401:
[----:B------:R-:W-:Y:S04]  /*71e0*/  BSSY B1, `(.L_x_4403) ;  /* 0x000007c000017945 */ /* 0x000fe80003800000 */
[----:B------:R-:W-:Y:S05]  /*71f0*/  @P2 BRA `(.L_x_4404) ;  /* 0x0000000400e82947 */ /* 0x000fea0003800000 */
[----:B0-----:R-:W0:Y:S01]  /*7200*/  LDS.128 R4, [R0+0x20200] ;  /* 0x0202000000047984 */ /* 0x001e220000000c00 */
[----:B---345:R-:W-:Y:S02]  /*7210*/  SHF.R.U32.HI R14, RZ, 0x8, R11 ;  /* 0x00000008ff0e7819 */ /* 0x038fe4000001160b */
        /* <DEDUP_REMOVED lines=25> */
[----:B------:R-:W-:Y:S02]  /*73b0*/  LOP3.LUT R25, R25, 0xff000000, R29, 0xf8, !PT ;  /* 0xff00000019197812 */ /* 0x000fe400078ef81d */
[----:B------:R-:W-:Y:S02]  /*73c0*/  LOP3.LUT R17, R17, 0xff000000, R11, 0xf8, !PT ;  /* 0xff00000011117812 */ /* 0x000fe400078ef80b */
[----:B------:R-:W-:Y:S02]  /*73d0*/  PRMT R13, R12, 0x7054, R13 ;  /* 0x000070540c0d7816 */ /* 0x000fe4000000000d */
[----:B------:R-:W-:-:S02]  /*73e0*/  PRMT R21, R20, 0x7054, R21 ;  /* 0x0000705414157816 */ /* 0x000fc40000000015 */
[-C--:B0-----:R-:W-:Y:S02]  /*73f0*/  F2FP.F16.E4M3.UNPACK_B R12, R6.reuse.H1 ;  /* 0x00000006ff0c723e */ /* 0x081fe400030006ff */
[----:B------:R-:W-:Y:S02]  /*7400*/  F2FP.F16.E4M3.UNPACK_B R24, R25 ;  /* 0x00000019ff18723e */ /* 0x000fe400020006ff */
[----:B------:R-:W-:Y:S02]  /*7410*/  F2FP.F16.E4M3.UNPACK_B R20, R17 ;  /* 0x00000011ff14723e */ /* 0x000fe400020006ff */
[----:B------:R-:W-:Y:S01]  /*7420*/  LOP3.LUT R15, R13, 0xff000000, R10, 0xf8, !PT ;  /* 0xff0000000d0f7812 */ /* 0x000fe200078ef80a */
[----:B------:R-:W-:Y:S01]  /*7430*/  HADD2.F32 R10, -RZ, R12.H1_H1 ;  /* 0x3000000cff0a7230 */ /* 0x000fe20000004100 */
[----:B------:R-:W-:Y:S01]  /*7440*/  LOP3.LUT R28, R21, 0xff000000, R28, 0xf8, !PT ;  /* 0xff000000151c7812 */ /* 0x000fe200078ef81c */
[----:B------:R-:W-:Y:S01]  /*7450*/  HADD2.F32 R29, -RZ, R24.H1_H1 ;  /* 0x30000018ff1d7230 */ /* 0x000fe20000004100 */
        /* <DEDUP_REMOVED lines=8> */
[----:B------:R-:W-:-:S02]  /*74e0*/  HADD2.F32 R24, -RZ, R24.H0_H0 ;  /* 0x20000018ff187230 */ /* 0x000fc40000004100 */
[C---:B------:R-:W-:Y:S01]  /*74f0*/  FFMA.FTZ R32, R13.reuse, R21, -R30 ;  /* 0x000000150d207223 */ /* 0x040fe2000001081e */
[----:B------:R-:W-:Y:S02]  /*7500*/  HADD2.F32 R5, -RZ, R12.H1_H1 ;  /* 0x3000000cff057230 */ /* 0x000fe40000004100 */
[----:B------:R-:W-:Y:S01]  /*7510*/  FFMA.FTZ R33, R13, R29, R38 ;  /* 0x0000001d0d217223 */ /* 0x000fe20000010026 */
[----:B------:R-:W-:Y:S01]  /*7520*/  HADD2.F32 R20, -RZ, R20.H0_H0 ;  /* 0x20000014ff147230 */ /* 0x000fe20000004100 */
[----:B------:R-:W-:Y:S01]  /*7530*/  F2FP.F16.E4M3.UNPACK_B R25, R25.H1 ;  /* 0x00000019ff19723e */ /* 0x000fe200030006ff */
[----:B------:R-:W-:Y:S01]  /*7540*/  HADD2.F32 R12, -RZ, R12.H0_H0 ;  /* 0x2000000cff0c7230 */ /* 0x000fe20000004100 */
[----:B------:R-:W-:Y:S01]  /*7550*/  F2FP.F16.E4M3.UNPACK_B R17, R17.H1 ;  /* 0x00000011ff11723e */ /* 0x000fe200030006ff */
[C---:B------:R-:W-:Y:S01]  /*7560*/  FMUL.FTZ R13, R5.reuse, R24 ;  /* 0x00000018050d7220 */ /* 0x040fe20000410000 */
[----:B------:R-:W-:Y:S01]  /*7570*/  FMUL.FTZ R31, R5, R20 ;  /* 0x00000014051f7220 */ /* 0x000fe20000410000 */
[----:B------:R-:W-:Y:S01]  /*7580*/  F2FP.F16.E4M3.UNPACK_B R7, R7.H1 ;  /* 0x00000007ff07723e */ /* 0x000fe200030006ff */
[----:B------:R-:W-:-:S02]  /*7590*/  HADD2.F32 R5, -RZ, R14.H1_H1 ;  /* 0x3000000eff057230 */ /* 0x000fc40000004100 */
        /* <DEDUP_REMOVED lines=15> */
[----:B------:R-:W-:Y:S01]  /*7690*/  F2FP.F16.E4M3.UNPACK_B R4, R4.H1 ;  /* 0x00000004ff04723e */ /* 0x000fe200030006ff */
[-C--:B------:R-:W-:Y:S01]  /*76a0*/  FMUL.FTZ R14, R12, R17.reuse ;  /* 0x000000110c0e7220 */ /* 0x080fe20000410000 */
[-C--:B------:R-:W-:Y:S01]  /*76b0*/  F2FP.F16.E4M3.UNPACK_B R13, R28.reuse ;  /* 0x0000001cff0d723e */ /* 0x080fe200020006ff */
[C---:B------:R-:W-:Y:S01]  /*76c0*/  FFMA.FTZ R39, R5.reuse, R17, -R20 ;  /* 0x0000001105277223 */ /* 0x040fe20000010814 */
[----:B------:R-:W-:Y:S01]  /*76d0*/  F2FP.F16.E4M3.UNPACK_B R12, R15 ;  /* 0x0000000fff0c723e */ /* 0x000fe200020006ff */
[----:B-12---:R-:W-:Y:S01]  /*76e0*/  FFMA.FTZ R40, R5, R25, R14 ;  /* 0x0000001905287223 */ /* 0x006fe2000001000e */
[----:B------:R-:W-:Y:S01]  /*76f0*/  HADD2.F32 R7, -RZ, R4.H1_H1 ;  /* 0x30000004ff077230 */ /* 0x000fe20000004100 */
[----:B------:R-:W-:Y:S01]  /*7700*/  F2FP.F16.E4M3.UNPACK_B R15, R15.H1 ;  /* 0x0000000fff0f723e */ /* 0x000fe200030006ff */
[----:B------:R-:W-:Y:S01]  /*7710*/  HADD2.F32 R20, -RZ, R13.H1_H1 ;  /* 0x3000000dff147230 */ /* 0x000fe20000004100 */
[----:B------:R-:W-:Y:S01]  /*7720*/  F2FP.F16.E4M3.UNPACK_B R28, R28.H1 ;  /* 0x0000001cff1c723e */ /* 0x000fe200030006ff */
[----:B------:R-:W-:Y:S01]  /*7730*/  HADD2.F32 R14, -RZ, R12.H1_H1 ;  /* 0x3000000cff0e7230 */ /* 0x000fe20000004100 */
[----:B------:R-:W-:Y:S01]  /*7740*/  F2FP.SATFINITE.E4M3.F32.PACK_AB_MERGE_C R32, R33, R32, RZ ;  /* 0x000000202120723e */ /* 0x000fe200048070ff */
[----:B------:R-:W-:-:S02]  /*7750*/  HADD2.F32 R5, -RZ, R4.H0_H0 ;  /* 0x20000004ff057230 */ /* 0x000fc40000004100 */
[----:B------:R-:W-:Y:S01]  /*7760*/  FMUL.FTZ R24, R7, R20 ;  /* 0x0000001407187220 */ /* 0x000fe20000410000 */
[----:B------:R-:W-:Y:S01]  /*7770*/  HADD2.F32 R17, -RZ, R13.H0_H0 ;  /* 0x2000000dff117230 */ /* 0x000fe20000004100 */
[----:B------:R-:W-:Y:S01]  /*7780*/  F2FP.SATFINITE.E4M3.F32.PACK_AB_MERGE_C R39, R40, R39, RZ ;  /* 0x000000272827723e */ /* 0x000fe200048070ff */
[----:B------:R-:W-:Y:S02]  /*7790*/  HADD2.F32 R4, -RZ, R6.H1_H1 ;  /* 0x30000006ff047230 */ /* 0x000fe40000004100 */
[-C--:B------:R-:W-:Y:S01]  /*77a0*/  FFMA.FTZ R24, R5, R14.reuse, -R24 ;  /* 0x0000000e05187223 */ /* 0x080fe20000010818 */
[----:B------:R-:W-:Y:S02]  /*77b0*/  HADD2.F32 R13, -RZ, R12.H0_H0 ;  /* 0x2000000cff0d7230 */ /* 0x000fe40000004100 */
[----:B------:R-:W-:Y:S01]  /*77c0*/  FMUL.FTZ R12, R7, R14 ;  /* 0x0000000e070c7220 */ /* 0x000fe20000410000 */
[----:B------:R-:W-:Y:S02]  /*77d0*/  HADD2.F32 R6, -RZ, R6.H0_H0 ;  /* 0x20000006ff067230 */ /* 0x000fe40000004100 */
[----:B------:R-:W-:Y:S01]  /*77e0*/  FMUL.FTZ R7, R4, R17 ;  /* 0x0000001104077220 */ /* 0x000fe20000410000 */
[----:B------:R-:W-:Y:S01]  /*77f0*/  F2FP.SATFINITE.E4M3.F32.PACK_AB_MERGE_C R30, R30, R29, R32 ;  /* 0x0000001d1e1e723e */ /* 0x000fe20004807020 */
[-C--:B------:R-:W-:Y:S01]  /*7800*/  FMUL.FTZ R4, R4, R13.reuse ;  /* 0x0000000d04047220 */ /* 0x080fe20000410000 */
[----:B------:R-:W-:Y:S01]  /*7810*/  FFMA.FTZ R21, R5, R20, R12 ;  /* 0x0000001405157223 */ /* 0x000fe2000001000c */
[----:B------:R-:W-:Y:S01]  /*7820*/  FFMA.FTZ R13, R6, R13, -R7 ;  /* 0x0000000d060d7223 */ /* 0x000fe20000010807 */
[----:B------:R-:W-:-:S02]  /*7830*/  HADD2.F32 R5, -RZ, R11.H1_H1 ;  /* 0x3000000bff057230 */ /* 0x000fc40000004100 */
[----:B------:R-:W-:Y:S01]  /*7840*/  FFMA.FTZ R14, R6, R17, R4 ;  /* 0x00000011060e7223 */ /* 0x000fe20000010004 */
[--C-:B------:R-:W-:Y:S01]  /*7850*/  HADD2.F32 R6, -RZ, R15.reuse.H1_H1 ;  /* 0x3000000fff067230 */ /* 0x100fe20000004100 */
[----:B------:R-:W-:Y:S01]  /*7860*/  F2FP.SATFINITE.E4M3.F32.PACK_AB_MERGE_C R21, R21, R24, RZ ;  /* 0x000000181515723e */ /* 0x000fe200048070ff */
[--C-:B------:R-:W-:Y:S01]  /*7870*/  HADD2.F32 R12, -RZ, R28.reuse.H1_H1 ;  /* 0x3000001cff0c7230 */ /* 0x100fe20000004100 */
[----:B------:R-:W-:Y:S01]  /*7880*/  F2FP.SATFINITE.E4M3.F32.PACK_AB_MERGE_C R31, R38, R31, R39 ;  /* 0x0000001f261f723e */ /* 0x000fe20004807027 */
[----:B------:R-:W-:Y:S02]  /*7890*/  HADD2.F32 R7, -RZ, R28.H0_H0 ;  /* 0x2000001cff077230 */ /* 0x000fe40000004100 */
[C---:B------:R-:W-:Y:S01]  /*78a0*/  FMUL.FTZ R17, R5.reuse, R6 ;  /* 0x0000000605117220 */ /* 0x040fe20000410000 */
[----:B------:R-:W-:Y:S02]  /*78b0*/  HADD2.F32 R4, -RZ, R10.H1_H1 ;  /* 0x3000000aff047230 */ /* 0x000fe40000004100 */
[----:B------:R-:W-:Y:S01]  /*78c0*/  FMUL.FTZ R20, R5, R12 ;  /* 0x0000000c05147220 */ /* 0x000fe20000410000 */
[----:B------:R-:W-:Y:S01]  /*78d0*/  HADD2.F32 R15, -RZ, R15.H0_H0 ;  /* 0x2000000fff0f7230 */ /* 0x000fe20000004100 */
[----:B------:R-:W-:Y:S01]  /*78e0*/  F2FP.SATFINITE.E4M3.F32.PACK_AB_MERGE_C R28, R14, R13, R21 ;  /* 0x0000000d0e1c723e */ /* 0x000fe20004807015 */
        /* <DEDUP_REMOVED lines=8> */
[----:B------:R-:W-:-:S04]  /*7970*/  F2FP.SATFINITE.E4M3.F32.PACK_AB_MERGE_C R17, R17, R20, RZ ;  /* 0x000000141111723e */ /* 0x000fc800048070ff */
[----:B------:R-:W-:-:S05]  /*7980*/  F2FP.SATFINITE.E4M3.F32.PACK_AB_MERGE_C R29, R4, R5, R17 ;  /* 0x00000005041d723e */ /* 0x000fca0004807011 */
[----:B------:R0:W-:Y:S02]  /*7990*/  STS.128 [R0+0x20200], R28 ;  /* 0x0202001c00007388 */ /* 0x0001e40000000c00 */
.L_x_4404:
[----:B------:R-:W-:Y:S05]  /*79a0*/  BSYNC B1 ;  /* 0x0000000000017941 */ /* 0x000fea0003800000 */
.L_x_4403:
[----:B------:R-:W-:Y:S04]  /*79b0*/  BSSY B1, `(.L_x_4405) ;  /* 0x0000078000017945 */ /* 0x000fe80003800000 */
[----:B------:R-:W-:Y:S05]  /*79c0*/  @P3 BRA `(.L_x_4406) ;  /* 0x0000000400d83947 */ /* 0x000fea0003800000 */
[----:B0-----:R-:W0:Y:S01]  /*79d0*/  LDS.128 R4, [R3+0x22200] ;  /* 0x0222000003047984 */ /* 0x001e220000000c00 */
[----:B---3-5:R-:W-:Y:S02]  /*79e0*/  SHF.R.U32.HI R13, RZ, 0x8, R9 ;  /* 0x00000008ff0d7819 */ /* 0x028fe40000011609 */
        /* <DEDUP_REMOVED lines=10> */
[----:B----4-:R-:W-:-:S02]  /*7a90*/  LOP3.LUT R14, R27, 0xff, RZ, 0xc0, !PT ;  /* 0x000000ff1b0e7812 */ /* 0x010fc400078ec0ff */
        /* <DEDUP_REMOVED lines=14> */
[----:B------:R-:W-:Y:S02]  /*7b80*/  LOP3.LUT R17, R17, 0xff0000, R26, 0xf8, !PT ;  /* 0x00ff000011117812 */ /* 0x000fe400078ef81a */
        /* <DEDUP_REMOVED lines=46> */
[----:B------:R-:W-:Y:S01]  /*7e70*/  FFMA.FTZ R32, R5, R21, R12 ;  /* 0x0000001505207223 */ /* 0x000fe2000001000c */
        /* <DEDUP_REMOVED lines=15> */
[C---:B------:R-:W-:Y:S01]  /*7f70*/  FMUL.FTZ R7, R4.reuse, R15 ;  /* 0x0000000f04077220 */ /* 0x040fe20000410000 */
[----:B------:R-:W-:Y:S01]  /*7f80*/  FMUL.FTZ R4, R4, R11 ;  /* 0x0000000b04047220 */ /* 0x000fe20000410000 */
[----:B------:R-:W-:-:S02]  /*7f90*/  FFMA.FTZ R17, R5, R14, R10 ;  /* 0x0000000e05117223 */ /* 0x000fc4000001000a */
[C---:B------:R-:W-:Y:S01]  /*7fa0*/  FFMA.FTZ R11, R6.reuse, R11, -R7 ;  /* 0x0000000b060b7223 */ /* 0x040fe20000010807 */
[----:B------:R-:W-:Y:S02]  /*7fb0*/  HADD2.F32 R5, -RZ, R9.H1_H1 ;  /* 0x30000009ff057230 */ /* 0x000fe40000004100 */
[----:B------:R-:W-:Y:S01]  /*7fc0*/  FFMA.FTZ R12, R6, R15, R4 ;  /* 0x0000000f060c7223 */ /* 0x000fe20000010004 */
[----:B------:R-:W-:Y:S01]  /*7fd0*/  HADD2.F32 R6, -RZ, R13.H1_H1 ;  /* 0x3000000dff067230 */ /* 0x000fe20000004100 */
[----:B------:R-:W-:Y:S01]  /*7fe0*/  F2FP.SATFINITE.E4M3.F32.PACK_AB_MERGE_C R17, R17, R20, RZ ;  /* 0x000000141111723e */ /* 0x000fe200048070ff */
[--C-:B------:R-:W-:Y:S02]  /*7ff0*/  HADD2.F32 R10, -RZ, R26.reuse.H1_H1 ;  /* 0x3000001aff0a7230 */ /* 0x100fe40000004100 */
[----:B------:R-:W-:Y:S02]  /*8000*/  HADD2.F32 R7, -RZ, R26.H0_H0 ;  /* 0x2000001aff077230 */ /* 0x000fe40000004100 */
[----:B------:R-:W-:Y:S01]  /*8010*/  FMUL.FTZ R15, R5, R6 ;  /* 0x00000006050f7220 */ /* 0x000fe20000410000 */
[----:B------:R-:W-:-:S02]  /*8020*/  HADD2.F32 R4, -RZ, R8.H1_H1 ;  /* 0x30000008ff047230 */ /* 0x000fc40000004100 */
[----:B------:R-:W-:Y:S01]  /*8030*/  FMUL.FTZ R14, R5, R10 ;  /* 0x0000000a050e7220 */ /* 0x000fe20000410000 */
[----:B------:R-:W-:Y:S01]  /*8040*/  HADD2.F32 R13, -RZ, R13.H0_H0 ;  /* 0x2000000dff0d7230 */ /* 0x000fe20000004100 */
[----:B------:R-:W-:Y:S01]  /*8050*/  F2FP.SATFINITE.E4M3.F32.PACK_AB_MERGE_C R12, R12, R11, R17 ;  /* 0x0000000b0c0c723e */ /* 0x000fe20004807011 */
[----:B------:R-:W-:Y:S02]  /*8060*/  HADD2.F32 R9, -RZ, R9.H0_H0 ;  /* 0x20000009ff097230 */ /* 0x000fe40000004100 */
        /* <DEDUP_REMOVED lines=12> */
.L_x_4406:
[----:B------:R-:W-:Y:S05]  /*8130*/  BSYNC B1 ;  /* 0x0000000000017941 */ /* 0x000fea0003800000 */
.L_x_4405:
[----:B------:R-:W-:Y:S05]  /*8140*/  @P4 BRA `(.L_x_4396) ;  /* 0x0000003c00684947 */ /* 0x000fea0003800000 */
[----:B0-----:R-:W0:Y:S01]  /*8150*/  LDS.128 R4, [R0+0x22200] ;  /* 0x0222000000047984 */ /* 0x001e220000000c00 */
[----:B-1-3-5:R-:W-:Y:S02]  /*8160*/  SHF.R.U32.HI R3, RZ, 0x8, R34 ;  /* 0x00000008ff037819 */ /* 0x02afe40000011622 */
[----:B------:R-:W-:Y:S02]  /*8170*/  SHF.R.U32.HI R9, RZ, 0x8, R35 ;  /* 0x00000008ff097819 */ /* 0x000fe40000011623 */
[----:B----4-:R-:W-:Y:S02]  /*8180*/  SHF.R.U32.HI R14, RZ, 0x8, R37 ;  /* 0x00000008ff0e7819 */ /* 0x010fe40000011625 */
        /* <DEDUP_REMOVED lines=79> */
[--C-:B------:R-:W-:Y:S01]  /*8680*/  HADD2.F32 R6, -RZ, R4.reuse.H1_H1 ;  /* 0x30000004ff067230 */ /* 0x100fe20000004100 */
[----:B------:R-:W-:Y:S01]  /*8690*/  F2FP.SATFINITE.E4M3.F32.PACK_AB_MERGE_C R25, R26, R25, RZ ;  /* 0x000000191a19723e */ /* 0x000fe200048070ff */
[----:B------:R-:W-:Y:S01]  /*86a0*/  HADD2.F32 R10, -RZ, R9.H1_H1 ;  /* 0x30000009ff0a7230 */ /* 0x000fe20000004100 */
[----:B------:R-:W-:Y:S01]  /*86b0*/  F2FP.SATFINITE.E4M3.F32.PACK_AB_MERGE_C R27, R27, R34, RZ ;  /* 0x000000221b1b723e */ /* 0x000fe200048070ff */
[----:B------:R-:W-:-:S02]  /*86c0*/  HADD2.F32 R5, -RZ, R4.H0_H0 ;  /* 0x20000004ff057230 */ /* 0x000fc40000004100 */
        /* <DEDUP_REMOVED lines=13> */
[----:B------:R-:W-:Y:S01]  /*87a0*/  HADD2.F32 R4, -RZ, R8.H1_H1 ;  /* 0x30000008ff047230 */ /* 0x000fe20000004100 */
[----:B------:R-:W-:Y:S01]  /*87b0*/  F2FP.SATFINITE.E4M3.F32.PACK_AB_MERGE_C R13, R13, R14, RZ ;  /* 0x0000000e0d0d723e */ /* 0x000fe200048070ff */
[----:B------:R-:W-:Y:S01]  /*87c0*/  HADD2.F32 R36, -RZ, R36.H0_H0 ;  /* 0x20000024ff247230 */ /* 0x000fe20000004100 */
[----:B------:R-:W-:Y:S01]  /*87d0*/  F2FP.SATFINITE.E4M3.F32.PACK_AB_MERGE_C R14, R24, R21, R25 ;  /* 0x00000015180e723e */ /* 0x000fe20004807019 */
        /* <DEDUP_REMOVED lines=15> */
[----:B------:R-:W-:-:S05]  /*88d0*/  F2FP.SATFINITE.E4M3.F32.PACK_AB_MERGE_C R13, R3, R4, R10 ;  /* 0x00000004030d723e */ /* 0x000fca000480700a */
[----:B------:R0:W-:Y:S01]  /*88e0*/  STS.128 [R0+0x22200], R12 ;  /* 0x0222000c00007388 */ /* 0x0001e20000000c00 */
[----:B------:R-:W-:Y:S05]  /*88f0*/  BRA `(.L_x_4396) ;  /* 0x00000034007c7947 */ /* 0x000fea0003800000 */
.L_x_4391:
[----:B------:R-:W0:Y:S01]  /*8900*/  LDC R25, c[0x0][0x448] ;  /* 0x00011200ff197b82 */ /* 0x000e220000000800 */
[----:B------:R-:W-:Y:S01]  /*8910*/  ULDC.64 UR4, c[0x0][0x3f8] ;  /* 0x0000fe0000047ab9 */ /* 0x000fe20000000a00 */
[----:B------:R-:W-:Y:S01]  /*8920*/  IMAD.MOV.U32 R6, RZ, RZ, R26 ;  /* 0x000000ffff067224 */ /* 0x000fe200078e001a */
[----:B------:R-:W-:Y:S01]  /*8930*/  ULDC.64 UR6, c[0x0][0x408] ;  /* 0x0001020000067ab9 */ /* 0x000fe20000000a00 */
[----:B------:R-:W-:Y:S01]  /*8940*/  IMAD.MOV.U32 R7, RZ, RZ, R31 ;  /* 0x000000ffff077224 */ /* 0x000fe200078e001f */
[----:B------:R-:W-:Y:S01]  /*8950*/  SHF.R.S32.HI R11, RZ, 0x1f, R96 ;  /* 0x0000001fff0b7819 */ /* 0x000fe20000011460 */
[----:B------:R-:W-:Y:S01]  /*8960*/  IMAD.MOV.U32 R8, RZ, RZ, R28 ;  /* 0x000000ffff087224 */ /* 0x000fe200078e001c */
[----:B------:R-:W-:Y:S01]  /*8970*/  SHF.R.S32.HI R15, RZ, 0x1f, R78 ;  /* 0x0000001fff0f7819 */ /* 0x000fe2000001144e */
[----:B------:R-:W-:Y:S01]  /*8980*/  IMAD.MOV.U32 R9, RZ, RZ, R33 ;  /* 0x000000ffff097224 */ /* 0x000fe200078e0021 */
[----:B------:R-:W-:Y:S02]  /*8990*/  LEA.HI R11, R11, R96, RZ, 0x4 ;  /* 0x000000600b0b7211 */ /* 0x000fe400078f20ff */
[----:B------:R-:W-:-:S02]  /*89a0*/  LEA.HI R15, R15, R78, RZ, 0x4 ;  /* 0x0000004e0f0f7211 */ /* 0x000fc400078f20ff */
[----:B------:R-:W-:Y:S02]  /*89b0*/  SHF.R.S32.HI R20, RZ, 0x4, R11 ;  /* 0x00000004ff147819 */ /* 0x000fe4000001140b */
[----:B------:R-:W-:Y:S02]  /*89c0*/  SHF.R.S32.HI R21, RZ, 0x4, R15 ;  /* 0x00000004ff157819 */ /* 0x000fe4000001140f */
        /* <DEDUP_REMOVED lines=25> */
.L_x_4676:
[----:B------:R-:W-:Y:S01]  /*8b60*/  IMAD R43, R18, R25, RZ ;  /* 0x00000019122b7224 */ /* 0x000fe200078e02ff */
        /* <DEDUP_REMOVED lines=15> */
[C---:B0-----:R-:W-:Y:S01]  /*8c60*/  VIADD R5, R17.reuse, 0x20 ;  /* 0x0000002011057836 */ /* 0x041fe20000000000 */
[----:B------:R-:W-:Y:S01]  /*8c70*/  ULDC UR4, c[0x0][0x3f4] ;  /* 0x0000fd0000047ab9 */ /* 0x000fe20000000800 */
[C---:B------:R-:W-:Y:S01]  /*8c80*/  VIADD R6, R17.reuse, 0x40 ;  /* 0x0000004011067836 */ /* 0x040fe20000000000 */
[----:B------:R-:W-:Y:S02]  /*8c90*/  ISETP.GE.AND P2, PT, R17, UR4, PT ;  /* 0x0000000411007c0c */ /* 0x000fe4000bf46270 */
[----:B------:R-:W-:Y:S02]  /*8ca0*/  CS2R R46, SRZ ;  /* 0x00000000002e7805 */ /* 0x000fe4000001ff00 */
[----:B------:R-:W-:Y:S02]  /*8cb0*/  ISETP.GE.AND P1, PT, R5, UR4, PT ;  /* 0x0000000405007c0c */ /* 0x000fe4000bf26270 */
[----:B------:R-:W-:Y:S02]  /*8cc0*/  CS2R R44, SRZ ;  /* 0x00000000002c7805 */ /* 0x000fe4000001ff00 */
[----:B------:R-:W-:-:S02]  /*8cd0*/  ISETP.GE.AND P0, PT, R6, UR4, PT ;  /* 0x0000000406007c0c */ /* 0x000fc4000bf06270 */
[----:B------:R-:W-:Y:S02]  /*8ce0*/  CS2R R50, SRZ ;  /* 0x0000000000327805 */ /* 0x000fe4000001ff00 */
[----:B------:R-:W-:Y:S02]  /*8cf0*/  CS2R R48, SRZ ;  /* 0x0000000000307805 */ /* 0x000fe4000001ff00 */
[----:B------:R-:W-:Y:S02]  /*8d00*/  CS2R R24, SRZ ;  /* 0x0000000000187805 */ /* 0x000fe4000001ff00 */
[----:B------:R-:W-:Y:S02]  /*8d10*/  CS2R R26, SRZ ;  /* 0x00000000001a7805 */ /* 0x000fe4000001ff00 */
[----:B------:R-:W-:Y:S02]  /*8d20*/  @!P2 SHF.R.S32.HI R5, RZ, 0x1f, R17 ;  /* 0x0000001fff05a819 */ /* 0x000fe40000011411 */
[----:B--2---:R-:W-:Y:S01]  /*8d30*/  @!P2 IADD3 R6, P3, R17, R4, RZ ;  /* 0x000000041106a210 */ /* 0x004fe20007f7e0ff */
[----:B------:R-:W-:Y:S01]  /*8d40*/  @!P1 IMAD.SHL.U32 R41, R21, 0x10, RZ ;  /* 0x0000001015299824 */ /* 0x000fe200078e00ff */
[----:B----4-:R-:W-:Y:S01]  /*8d50*/  @!P2 IADD3 R12, P4, R17, R14, RZ ;  /* 0x0000000e110ca210 */ /* 0x010fe20007f9e0ff */
[----:B------:R-:W-:-:S02]  /*8d60*/  @!P0 IMAD.SHL.U32 R15, R20, 0x10, RZ ;  /* 0x00000010140f8824 */ /* 0x000fc400078e00ff */
[--C-:B-1----:R-:W-:Y:S01]  /*8d70*/  @!P2 IMAD.X R7, R0, 0x1, R5.reuse, P3 ;  /* 0x000000010007a824 */ /* 0x102fe200018e0605 */
[-C--:B------:R-:W-:Y:S01]  /*8d80*/  @!P1 IADD3 R36, P5, R4, R41.reuse, RZ ;  /* 0x0000002904249210 */ /* 0x080fe20007fbe0ff */
[C---:B---3--:R-:W-:Y:S01]  /*8d90*/  @!P2 IMAD.X R13, R3.reuse, 0x1, R5, P4 ;  /* 0x00000001030da824 */ /* 0x048fe200020e0605 */
[----:B------:R-:W-:Y:S02]  /*8da0*/  @!P1 SHF.R.S32.HI R5, RZ, 0x1f, R41 ;  /* 0x0000001fff059819 */ /* 0x000fe40000011429 */
[----:B------:R-:W-:Y:S02]  /*8db0*/  @!P1 IADD3 R40, P4, R14, R41, RZ ;  /* 0x000000290e289210 */ /* 0x000fe40007f9e0ff */
[----:B------:R-:W-:Y:S02]  /*8dc0*/  CS2R R34, SRZ ;  /* 0x0000000000227805 */ /* 0x000fe4000001ff00 */
[-C--:B------:R-:W-:Y:S01]  /*8dd0*/  @!P0 IADD3 R4, P3, R4, R15.reuse, RZ ;  /* 0x0000000f04048210 */ /* 0x080fe20007f7e0ff */
[----:B------:R-:W-:Y:S01]  /*8de0*/  @!P1 IMAD.X R37, R0, 0x1, R5, P5 ;  /* 0x0000000100259824 */ /* 0x000fe200028e0605 */
[----:B------:R-:W-:Y:S01]  /*8df0*/  @!P0 SHF.R.S32.HI R8, RZ, 0x1f, R15 ;  /* 0x0000001fff088819 */ /* 0x000fe2000001140f */
[----:B------:R-:W-:Y:S01]  /*8e00*/  @!P1 IMAD.X R41, R3, 0x1, R5, P4 ;  /* 0x0000000103299824 */ /* 0x000fe200020e0605 */
[----:B------:R-:W-:-:S02]  /*8e10*/  @!P0 IADD3 R14, P5, R14, R15, RZ ;  /* 0x0000000f0e0e8210 */ /* 0x000fc40007fbe0ff */
[----:B------:R-:W-:Y:S02]  /*8e20*/  CS2R R32, SRZ ;  /* 0x0000000000207805 */ /* 0x000fe4000001ff00 */
[----:B------:R-:W-:Y:S01]  /*8e30*/  CS2R R28, SRZ ;  /* 0x00000000001c7805 */ /* 0x000fe2000001ff00 */
[--C-:B------:R-:W-:Y:S01]  /*8e40*/  @!P0 IMAD.X R5, R0, 0x1, R8.reuse, P3 ;  /* 0x0000000100058824 */ /* 0x100fe200018e0608 */
[----:B------:R-:W-:Y:S01]  /*8e50*/  CS2R R30, SRZ ;  /* 0x00000000001e7805 */ /* 0x000fe2000001ff00 */
[----:B------:R-:W-:Y:S01]  /*8e60*/  @!P0 IMAD.X R15, R3, 0x1, R8, P5 ;  /* 0x00000001030f8824 */ /* 0x000fe200028e0608 */
[----:B------:R-:W-:Y:S02]  /*8e70*/  CS2R R10, SRZ ;  /* 0x00000000000a7805 */ /* 0x000fe4000001ff00 */
[----:B------:R-:W-:Y:S01]  /*8e80*/  CS2R R8, SRZ ;  /* 0x0000000000087805 */ /* 0x000fe2000001ff00 */
[----:B------:R0:W5:Y:S04]  /*8e90*/  @!P2 LD.E.128 R44, desc[UR46][R6.64] ;  /* 0x0000002e062ca980 */ /* 0x000168000c101d00 */
[----:B------:R0:W5:Y:S04]  /*8ea0*/  @!P2 LD.E.128 R48, desc[UR46][R12.64] ;  /* 0x0000002e0c30a980 */ /* 0x000168000c101d00 */
[----:B------:R0:W5:Y:S04]  /*8eb0*/  @!P1 LD.E.128 R24, desc[UR46][R36.64] ;  /* 0x0000002e24189980 */ /* 0x000168000c101d00 */
[----:B------:R0:W5:Y:S04]  /*8ec0*/  @!P1 LD.E.128 R32, desc[UR46][R40.64] ;  /* 0x0000002e28209980 */ /* 0x000168000c101d00 */
[----:B------:R0:W5:Y:S04]  /*8ed0*/  @!P0 LD.E.128 R28, desc[UR46][R4.64] ;  /* 0x0000002e041c8980 */ /* 0x000168000c101d00 */
[----:B------:R0:W5:Y:S02]  /*8ee0*/  @!P0 LD.E.128 R8, desc[UR46][R14.64] ;  /* 0x0000002e0e088980 */ /* 0x000164000c101d00 */
.L_x_4409:
[----:B------:R-:W-:Y:S05]  /*8ef0*/  BSYNC B1 ;  /* 0x0000000000017941 */ /* 0x000fea0003800000 */
.L_x_4408:
[----:B------:R-:W-:Y:S01]  /*8f00*/  ULEA.HI UR4, UR58, UR58, URZ, 0x1 ;  /* 0x0000003a3a047291 */ /* 0x000fe2000f8f083f */
[----:B0-2---:R-:W-:-:S03]  /*8f10*/  IMAD.U32 R4, RZ, RZ, UR45 ;  /* 0x0000002dff047e24 */ /* 0x005fc6000f8e00ff */
[----:B------:R-:W-:Y:S02]  /*8f20*/  ULOP3.LUT UR4, UR4, 0xfffffffe, URZ, 0xc0, !UPT ;  /* 0xfffffffe04047892 */ /* 0x000fe4000f8ec03f */
[----:B---3--:R-:W-:Y:S02]  /*8f30*/  VIADDMNMX R3, R43, -R4, 0x80, PT ;  /* 0x000000802b037446 */ /* 0x008fe40003800904 */
[----:B------:R-:W-:Y:S02]  /*8f40*/  UIADD3 UR4, UR58, -UR4, URZ ;  /* 0x800000043a047290 */ /* 0x000fe4000fffe03f */
[----:B------:R-:W-:-:S04]  /*8f50*/  ISETP.GE.AND P1, PT, R16, R3, PT ;  /* 0x000000031000720c */ /* 0x000fc80003f26270 */
[----:B-1----:R-:W-:-:S05]  /*8f60*/  IMAD.U32 R0, RZ, RZ, UR4 ;  /* 0x00000004ff007e24 */ /* 0x002fca000f8e00ff */
[----:B------:R-:W-:-:S04]  /*8f70*/  SHF.L.U32 R0, R0, 0x1f, RZ ;  /* 0x0000001f00007819 */ /* 0x000fc800000006ff */
[----:B------:R-:W0:Y:S02]  /*8f80*/  SYNCS.PHASECHK.TRANS64.TRYWAIT P0, [UR39+0x33400], R0 ;  /* 0x03340000ff0075a7 */ /* 0x000e240008000167 */
[----:B0-----:R-:W-:Y:S05]  /*8f90*/  @!P0 BRA `(.L_x_4410) ;  /* 0x0000020400b48947 */ /* 0x001fea0003800000 */
.L_x_4677:
[----:B------:R-:W-:Y:S05]  /*8fa0*/  @P1 BRA `(.L_x_4396) ;  /* 0x0000002c00d01947 */ /* 0x000fea0003800000 */
[----:B0-----:R-:W0:Y:S01]  /*8fb0*/  LDC R0, c[0x0][0x3f4] ;  /* 0x0000fd00ff007b82 */ /* 0x001e220000000800 */
[C---:B------:R-:W-:Y:S01]  /*8fc0*/  VIADD R3, R17.reuse, 0x20 ;  /* 0x0000002011037836 */ /* 0x040fe20000000000 */
[----:B------:R-:W-:Y:S01]  /*8fd0*/  BSSY B1, `(.L_x_4411) ;  /* 0x00000fb000017945 */ /* 0x000fe20003800000 */
[C---:B------:R-:W-:Y:S01]  /*8fe0*/  VIADD R5, R17.reuse, 0x40 ;  /* 0x0000004011057836 */ /* 0x040fe20000000000 */
[-C--:B0-----:R-:W-:Y:S02]  /*8ff0*/  ISETP.GE.AND P0, PT, R17, R0.reuse, PT ;  /* 0x000000001100720c */ /* 0x081fe40003f06270 */
[-C--:B------:R-:W-:Y:S02]  /*9000*/  ISETP.GE.AND P1, PT, R3, R0.reuse, PT ;  /* 0x000000000300720c */ /* 0x080fe40003f26270 */
[----:B------:R-:W-:-:S09]  /*9010*/  ISETP.GE.AND P2, PT, R5, R0, PT ;  /* 0x000000000500720c */ /* 0x000fd20003f46270 */
[----:B------:R-:W-:Y:S05]  /*9020*/  @P0 BRA `(.L_x_4412) ;  /* 0x0000000c00d40947 */ /* 0x000fea0003800000 */
[----:B-----5:R-:W-:Y:S02]  /*9030*/  SHF.R.U32.HI R3, RZ, 0x8, R44 ;  /* 0x00000008ff037819 */ /* 0x020fe4000001162c */
[----:B------:R-:W-:Y:S02]  /*9040*/  LOP3.LUT R4, R44, 0xff, RZ, 0xc0, !PT ;  /* 0x000000ff2c047812 */ /* 0x000fe400078ec0ff */
[----:B------:R-:W-:Y:S02]  /*9050*/  LOP3.LUT R5, R3, 0xff, RZ, 0xc0, !PT ;  /* 0x000000ff03057812 */ /* 0x000fe400078ec0ff */
[----:B------:R-:W-:Y:S02]  /*9060*/  LEA.HI R3, R0, R227, RZ, 0x1c ;  /* 0x000000e300037211 */ /* 0x000fe400078fe0ff */
[----:B------:R-:W-:Y:S02]  /*9070*/  PRMT R17, R5, 0x7604, R4 ;  /* 0x0000760405117816 */ /* 0x000fe40000000004 */
[----:B------:R-:W-:-:S02]  /*9080*/  SHF.R.S32.HI R4, RZ, 0x1f, R3 ;  /* 0x0000001fff047819 */ /* 0x000fc40000011403 */
[----:B------:R-:W-:Y:S02]  /*9090*/  SHF.R.U32.HI R7, RZ, 0x8, R45 ;  /* 0x00000008ff077819 */ /* 0x000fe4000001162d */
[----:B------:R-:W-:Y:S01]  /*90a0*/  LEA.HI R5, R4, R3, RZ, 0x2 ;  /* 0x0000000304057211 */ /* 0x000fe200078f10ff */
[----:B------:R-:W-:Y:S01]  /*90b0*/  IMAD.SHL.U32 R3, R3, 0x10, RZ ;  /* 0x0000001003037824 */ /* 0x000fe200078e00ff */
[----:B------:R-:W-:Y:S02]  /*90c0*/  LOP3.LUT R6, R45, 0xff, RZ, 0xc0, !PT ;  /* 0x000000ff2d067812 */ /* 0x000fe400078ec0ff */
[----:B------:R-:W-:Y:S01]  /*90d0*/  LOP3.LUT R7, R7, 0xff, RZ, 0xc0, !PT ;  /* 0x000000ff07077812 */ /* 0x000fe200078ec0ff */
[----:B------:R-:W-:Y:S01]  /*90e0*/  IMAD.SHL.U32 R5, R5, 0x800, RZ ;  /* 0x0000080005057824 */ /* 0x000fe200078e00ff */
[----:B------:R-:W-:Y:S02]  /*90f0*/  LOP3.LUT R4, R42, 0x30, R3, 0xf8, !PT ;  /* 0x000000302a047812 */ /* 0x000fe400078ef803 */
[----:B------:R-:W-:-:S02]  /*9100*/  SHF.R.U32.HI R13, RZ, 0x8, R46 ;  /* 0x00000008ff0d7819 */ /* 0x000fc4000001162e */
[----:B------:R-:W-:Y:S02]  /*9110*/  PRMT R36, R7, 0x7604, R6 ;  /* 0x0000760407247816 */ /* 0x000fe40000000006 */
[----:B------:R-:W-:Y:S02]  /*9120*/  SHF.R.U32.HI R7, RZ, 0x8, R47 ;  /* 0x00000008ff077819 */ /* 0x000fe4000001162f */
[----:B------:R-:W-:Y:S02]  /*9130*/  LOP3.LUT R3, R4, R39, RZ, 0x3c, !PT ;  /* 0x0000002704037212 */ /* 0x000fe400078e3cff */
[----:B------:R-:W-:Y:S02]  /*9140*/  LOP3.LUT R4, R5, 0xffffe000, RZ, 0xc0, !PT ;  /* 0xffffe00005047812 */ /* 0x000fe400078ec0ff */
[----:B------:R-:W-:Y:S02]  /*9150*/  LOP3.LUT R12, R46, 0xff, RZ, 0xc0, !PT ;  /* 0x000000ff2e0c7812 */ /* 0x000fe400078ec0ff */
[----:B------:R-:W-:-:S02]  /*9160*/  LOP3.LUT R13, R13, 0xff, RZ, 0xc0, !PT ;  /* 0x000000ff0d0d7812 */ /* 0x000fc400078ec0ff */
[----:B------:R-:W-:Y:S02]  /*9170*/  LOP3.LUT R6, R47, 0xff, RZ, 0xc0, !PT ;  /* 0x000000ff2f067812 */ /* 0x000fe400078ec0ff */
[----:B------:R-:W-:Y:S02]  /*9180*/  LOP3.LUT R7, R7, 0xff, RZ, 0xc0, !PT ;  /* 0x000000ff07077812 */ /* 0x000fe400078ec0ff */
[----:B------:R-:W-:Y:S02]  /*9190*/  IADD3 R3, R3, R225, R4 ;  /* 0x000000e103037210 */ /* 0x000fe40007ffe004 */
[----:B------:R-:W-:Y:S02]  /*91a0*/  PRMT R41, R13, 0x7604, R12 ;  /* 0x000076040d297816 */ /* 0x000fe4000000000c */
[----:B------:R-:W-:Y:S02]  /*91b0*/  SHF.R.U32.HI R12, RZ, 0x8, R48 ;  /* 0x00000008ff0c7819 */ /* 0x000fe40000011630 */
[----:B------:R-:W-:-:S02]  /*91c0*/  PRMT R38, R7, 0x7604, R6 ;  /* 0x0000760407267816 */ /* 0x000fc40000000006 */
[----:B------:R-:W0:Y:S01]  /*91d0*/  LDS.128 R4, [R3+UR39+0x1e200] ;  /* 0x01e2002703047984 */ /* 0x000e220008000c00 */
[----:B------:R-:W-:Y:S02]  /*91e0*/  LOP3.LUT R40, R12, 0xff, RZ, 0xc0, !PT ;  /* 0x000000ff0c287812 */ /* 0x000fe400078ec0ff */
[----:B------:R-:W-:Y:S01]  /*91f0*/  LOP3.LUT R37, R48, 0xff, RZ, 0xc0, !PT ;  /* 0x000000ff30257812 */ /* 0x000fe200078ec0ff */
[----:B----4-:R-:W1:Y:S01]  /*9200*/  LDS.128 R12, [R231+0x1e200] ;  /* 0x01e20000e70c7984 */ /* 0x010e620000000c00 */
[----:B------:R-:W-:Y:S02]  /*9210*/  SHF.R.U32.HI R54, RZ, 0x8, R51 ;  /* 0x00000008ff367819 */ /* 0x000fe40000011633 */
[----:B------:R-:W-:Y:S02]  /*9220*/  PRMT R55, R40, 0x7604, R37 ;  /* 0x0000760428377816 */ /* 0x000fe40000000025 */
[----:B------:R-:W-:Y:S02]  /*9230*/  SHF.R.U32.HI R40, RZ, 0x8, R49 ;  /* 0x00000008ff287819 */ /* 0x000fe40000011631 */
        /* <DEDUP_REMOVED lines=10> */
[----:B------:R-:W-:Y:S01]  /*92e0*/  LOP3.LUT R43, R50, 0xff, RZ, 0xc0, !PT ;  /* 0x000000ff322b7812 */ /* 0x000fe200078ec0ff */
[----:B------:R-:W-:Y:S01]  /*92f0*/  IMAD.U32 R53, R53, 0x10000, RZ ;  /* 0x0001000035357824 */ /* 0x000fe200078e00ff */
[----:B------:R-:W-:Y:S02]  /*9300*/  LOP3.LUT R52, R52, 0xff, RZ, 0xc0, !PT ;  /* 0x000000ff34347812 */ /* 0x000fe400078ec0ff */
[----:B------:R-:W-:Y:S02]  /*9310*/  SHF.R.U32.HI R61, RZ, 0x10, R51 ;  /* 0x00000010ff3d7819 */ /* 0x000fe40000011633 */
[----:B------:R-:W-:-:S02]  /*9320*/  LOP3.LUT R17, R17, 0xff0000, R44, 0xf8, !PT ;  /* 0x00ff000011117812 */ /* 0x000fc400078ef82c */
[----:B------:R-:W-:Y:S01]  /*9330*/  PRMT R59, R52, 0x7604, R43 ;  /* 0x00007604343b7816 */ /* 0x000fe2000000002b */
[----:B------:R-:W-:Y:S01]  /*9340*/  IMAD.U32 R61, R61, 0x10000, RZ ;  /* 0x000100003d3d7824 */ /* 0x000fe200078e00ff */
[----:B------:R-:W-:Y:S02]  /*9350*/  LOP3.LUT R37, R36, 0xff0000, R37, 0xf8, !PT ;  /* 0x00ff000024257812 */ /* 0x000fe400078ef825 */
[----:B------:R-:W-:Y:S02]  /*9360*/  LOP3.LUT R57, R40, 0xff0000, R53, 0xf8, !PT ;  /* 0x00ff000028397812 */ /* 0x000fe400078ef835 */
[----:B------:R-:W-:Y:S02]  /*9370*/  SHF.R.U32.HI R43, RZ, 0x10, R47 ;  /* 0x00000010ff2b7819 */ /* 0x000fe4000001162f */
[----:B------:R-:W-:Y:S02]  /*9380*/  LOP3.LUT R52, R17, 0xff000000, R44, 0xf8, !PT ;  /* 0xff00000011347812 */ /* 0x000fe400078ef82c */
[----:B------:R-:W-:Y:S01]  /*9390*/  LOP3.LUT R41, R41, 0xff0000, R46, 0xf8, !PT ;  /* 0x00ff000029297812 */ /* 0x000fe200078ef82e */
[----:B------:R-:W-:Y:S01]  /*93a0*/  IMAD.U32 R43, R43, 0x10000, RZ ;  /* 0x000100002b2b7824 */ /* 0x000fe200078e00ff */
[----:B------:R-:W-:-:S02]  /*93b0*/  LOP3.LUT R17, R55, 0xff0000, R48, 0xf8, !PT ;  /* 0x00ff000037117812 */ /* 0x000fc400078ef830 */
[----:B------:R-:W-:Y:S02]  /*93c0*/  LOP3.LUT R59, R59, 0xff0000, R50, 0xf8, !PT ;  /* 0x00ff00003b3b7812 */ /* 0x000fe400078ef832 */
[----:B------:R-:W-:Y:S02]  /*93d0*/  LOP3.LUT R53, R37, 0xff000000, R45, 0xf8, !PT ;  /* 0xff00000025357812 */ /* 0x000fe400078ef82d */
[----:B------:R-:W-:Y:S02]  /*93e0*/  LOP3.LUT R57, R57, 0xff000000, R49, 0xf8, !PT ;  /* 0xff00000039397812 */ /* 0x000fe400078ef831 */
[----:B------:R-:W-:Y:S02]  /*93f0*/  LOP3.LUT R61, R54, 0xff0000, R61, 0xf8, !PT ;  /* 0x00ff0000363d7812 */ /* 0x000fe400078ef83d */
[----:B------:R-:W-:Y:S02]  /*9400*/  LOP3.LUT R54, R41, 0xff000000, R46, 0xf8, !PT ;  /* 0xff00000029367812 */ /* 0x000fe400078ef82e */
[----:B------:R-:W-:-:S02]  /*9410*/  LOP3.LUT R56, R17, 0xff000000, R48, 0xf8, !PT ;  /* 0xff00000011387812 */ /* 0x000fc400078ef830 */
[----:B------:R-:W-:Y:S02]  /*9420*/  LOP3.LUT R59, R59, 0xff000000, R50, 0xf8, !PT ;  /* 0xff0000003b3b7812 */ /* 0x000fe400078ef832 */
[----:B------:R-:W-:Y:S02]  /*9430*/  F2FP.F16.E4M3.UNPACK_B R48, R53 ;  /* 0x00000035ff30723e */ /* 0x000fe400020006ff */
[----:B------:R-:W-:Y:S02]  /*9440*/  F2FP.F16.E4M3.UNPACK_B R50, R57 ;  /* 0x00000039ff32723e */ /* 0x000fe400020006ff */
[----:B0-----:R-:W-:Y:S01]  /*9450*/  F2FP.F16.E4M3.UNPACK_B R41, R5 ;  /* 0x00000005ff29723e */ /* 0x001fe200020006ff */
[--C-:B------:R-:W-:Y:S01]  /*9460*/  HADD2.F32 R49, -RZ, R48.reuse.H0_H0 ;  /* 0x20000030ff317230 */ /* 0x100fe20000004100 */
[----:B------:R-:W-:Y:S01]  /*9470*/  LOP3.LUT R43, R38, 0xff0000, R43, 0xf8, !PT ;  /* 0x00ff0000262b7812 */ /* 0x000fe200078ef82b */
[----:B------:R-:W-:Y:S01]  /*9480*/  HADD2.F32 R48, -RZ, R48.H1_H1 ;  /* 0x30000030ff307230 */ /* 0x000fe20000004100 */
[----:B------:R-:W-:Y:S01]  /*9490*/  LOP3.LUT R61, R61, 0xff000000, R51, 0xf8, !PT ;  /* 0xff0000003d3d7812 */ /* 0x000fe200078ef833 */
[--C-:B------:R-:W-:Y:S01]  /*94a0*/  HADD2.F32 R51, -RZ, R50.reuse.H0_H0 ;  /* 0x20000032ff337230 */ /* 0x100fe20000004100 */
[----:B-1----:R-:W-:Y:S01]  /*94b0*/  F2FP.F16.E4M3.UNPACK_B R17, R13 ;  /* 0x0000000dff11723e */ /* 0x002fe200020006ff */
[--C-:B------:R-:W-:Y:S01]  /*94c0*/  HADD2.F32 R44, -RZ, R41.reuse.H0_H0 ;  /* 0x20000029ff2c7230 */ /* 0x100fe20000004100 */
[----:B------:R-:W-:Y:S01]  /*94d0*/  LOP3.LUT R55, R43, 0xff000000, R47, 0xf8, !PT ;  /* 0xff0000002b377812 */ /* 0x000fe200078ef82f */
        /* <DEDUP_REMOVED lines=9> */
[----:B------:R-:W-:Y:S01]  /*9570*/  HADD2.F32 R17, -RZ, R17.H1_H1 ;  /* 0x30000011ff117230 */ /* 0x000fe20000004100 */
[-C--:B------:R-:W-:Y:S02]  /*9580*/  F2FP.F16.E4M3.UNPACK_B R46, R7.reuse ;  /* 0x00000007ff2e723e */ /* 0x080fe400020006ff */
[----:B------:R-:W-:Y:S01]  /*9590*/  F2FP.F16.E4M3.UNPACK_B R47, R7.H1 ;  /* 0x00000007ff2f723e */ /* 0x000fe200030006ff */
[-C--:B------:R-:W-:Y:S01]  /*95a0*/  FFMA.FTZ R63, R14, R49.reuse, -R63 ;  /* 0x000000310e3f7223 */ /* 0x080fe2000001083f */
[-C--:B------:R-:W-:Y:S02]  /*95b0*/  F2FP.F16.E4M3.UNPACK_B R5, R4.reuse ;  /* 0x00000004ff05723e */ /* 0x080fe400020006ff */
[----:B------:R-:W-:Y:S01]  /*95c0*/  F2FP.F16.E4M3.UNPACK_B R7, R4.H1 ;  /* 0x00000004ff07723e */ /* 0x000fe200030006ff */
[----:B------:R-:W-:Y:S01]  /*95d0*/  FMUL.FTZ R4, R44, R49 ;  /* 0x000000312c047220 */ /* 0x000fe20000410000 */
[----:B------:R-:W-:-:S02]  /*95e0*/  F2FP.F16.E4M3.UNPACK_B R57, R57.H1 ;  /* 0x00000039ff39723e */ /* 0x000fc400030006ff */
[----:B------:R-:W-:Y:S01]  /*95f0*/  F2FP.F16.E4M3.UNPACK_B R53, R53.H1 ;  /* 0x00000035ff35723e */ /* 0x000fe200030006ff */
[----:B------:R-:W-:Y:S01]  /*9600*/  FFMA.FTZ R58, R14, R51, R4 ;  /* 0x000000330e3a7223 */ /* 0x000fe20000010004 */
[-C--:B------:R-:W-:Y:S01]  /*9610*/  F2FP.F16.E4M3.UNPACK_B R44, R6.reuse ;  /* 0x00000006ff2c723e */ /* 0x080fe200020006ff */
[----:B------:R-:W-:Y:S01]  /*9620*/  HADD2.F32 R51, -RZ, R57.H0_H0 ;  /* 0x20000039ff337230 */ /* 0x000fe20000004100 */
[----:B------:R-:W-:Y:S01]  /*9630*/  F2FP.F16.E4M3.UNPACK_B R45, R6.H1 ;  /* 0x00000006ff2d723e */ /* 0x000fe200030006ff */
[----:B------:R-:W-:Y:S01]  /*9640*/  HADD2.F32 R6, -RZ, R43.H0_H0 ;  /* 0x2000002bff067230 */ /* 0x000fe20000004100 */
[----:B------:R-:W-:Y:S01]  /*9650*/  F2FP.F16.E4M3.UNPACK_B R36, R13.H1 ;  /* 0x0000000dff24723e */ /* 0x000fe200030006ff */
[C---:B------:R-:W-:Y:S01]  /*9660*/  FMUL.FTZ R14, R41.reuse, R50 ;  /* 0x00000032290e7220 */ /* 0x040fe20000410000 */
[----:B------:R-:W-:Y:S02]  /*9670*/  HADD2.F32 R49, -RZ, R53.H0_H0 ;  /* 0x20000035ff317230 */ /* 0x000fe40000004100 */
[----:B------:R-:W-:Y:S01]  /*9680*/  FMUL.FTZ R41, R41, R48 ;  /* 0x0000003029297220 */ /* 0x000fe20000410000 */
[----:B------:R-:W-:Y:S01]  /*9690*/  FMUL.FTZ R67, R6, R51 ;  /* 0x0000003306437220 */ /* 0x000fe20000410000 */
[----:B------:R-:W-:-:S02]  /*96a0*/  HADD2.F32 R4, -RZ, R36.H0_H0 ;  /* 0x20000024ff047230 */ /* 0x000fc40000004100 */
[C---:B------:R-:W-:Y:S01]  /*96b0*/  FFMA.FTZ R48, R17.reuse, R48, -R14 ;  /* 0x0000003011307223 */ /* 0x040fe2000001080e */
[----:B------:R-:W-:Y:S01]  /*96c0*/  FFMA.FTZ R65, R17, R50, R41 ;  /* 0x0000003211417223 */ /* 0x000fe20000010029 */
[----:B------:R-:W-:Y:S01]  /*96d0*/  FMUL.FTZ R6, R6, R49 ;  /* 0x0000003106067220 */ /* 0x000fe20000410000 */
[----:B------:R-:W-:Y:S01]  /*96e0*/  F2FP.F16.E4M3.UNPACK_B R41, R61 ;  /* 0x0000003dff29723e */ /* 0x000fe200020006ff */
        /* <DEDUP_REMOVED lines=8> */
[-C--:B------:R-:W-:Y:S01]  /*9770*/  F2FP.F16.E4M3.UNPACK_B R13, R12.reuse ;  /* 0x0000000cff0d723e */ /* 0x080fe200020006ff */
        /* <DEDUP_REMOVED lines=12> */
[----:B------:R-:W-:Y:S01]  /*9840*/  FFMA.FTZ R60, R36, R57, R60 ;  /* 0x00000039243c7223 */ /* 0x000fe2000001003c */
[C---:B------:R-:W-:Y:S01]  /*9850*/  FFMA.FTZ R53, R4.reuse, R17, -R43 ;  /* 0x0000001104357223 */ /* 0x040fe2000001082b */
[----:B------:R-:W-:Y:S01]  /*9860*/  FFMA.FTZ R57, R4, R49, R6 ;  /* 0x0000003104397223 */ /* 0x000fe20000010006 */
[----:B------:R-:W-:Y:S01]  /*9870*/  HADD2.F32 R43, -RZ, R41.H1_H1 ;  /* 0x30000029ff2b7230 */ /* 0x000fe20000004100 */
[-C--:B------:R-:W-:Y:S01]  /*9880*/  F2FP.F16.E4M3.UNPACK_B R36, R56.reuse.H1 ;  /* 0x00000038ff24723e */ /* 0x080fe200030006ff */
[----:B------:R-:W-:Y:S01]  /*9890*/  HADD2.F32 R49, -RZ, R61.H0_H0 ;  /* 0x2000003dff317230 */ /* 0x000fe20000004100 */
[----:B------:R-:W-:Y:S01]  /*98a0*/  F2FP.F16.E4M3.UNPACK_B R56, R56 ;  /* 0x00000038ff38723e */ /* 0x000fe200020006ff */
[----:B------:R-:W-:Y:S02]  /*98b0*/  HADD2.F32 R6, -RZ, R47.H0_H0 ;  /* 0x2000002fff067230 */ /* 0x000fe40000004100 */
[----:B------:R-:W-:Y:S01]  /*98c0*/  FMUL.FTZ R69, R46, R43 ;  /* 0x0000002b2e457220 */ /* 0x000fe20000410000 */
[----:B------:R-:W-:Y:S01]  /*98d0*/  HADD2.F32 R41, -RZ, R55.H0_H0 ;  /* 0x20000037ff297230 */ /* 0x000fe20000004100 */
[----:B------:R-:W-:Y:S01]  /*98e0*/  F2FP.SATFINITE.E4M3.F32.PACK_AB_MERGE_C R51, R60, R51, RZ ;  /* 0x000000333c33723e */ /* 0x000fe200048070ff */
[----:B------:R-:W-:-:S02]  /*98f0*/  HADD2.F32 R4, -RZ, R40.H0_H0 ;  /* 0x20000028ff047230 */ /* 0x000fc40000004100 */
[C---:B------:R-:W-:Y:S01]  /*9900*/  FMUL.FTZ R71, R6.reuse, R49 ;  /* 0x0000003106477220 */ /* 0x040fe20000410000 */
[----:B------:R-:W-:Y:S02]  /*9910*/  HADD2.F32 R17, -RZ, R14.H1_H1 ;  /* 0x3000000eff117230 */ /* 0x000fe40000004100 */
[-C--:B------:R-:W-:Y:S01]  /*9920*/  FMUL.FTZ R6, R6, R41.reuse ;  /* 0x0000002906067220 */ /* 0x080fe20000410000 */
[----:B------:R-:W-:Y:S01]  /*9930*/  HADD2.F32 R38, -RZ, R38.H1_H1 ;  /* 0x30000026ff267230 */ /* 0x000fe20000004100 */
[-C--:B------:R-:W-:Y:S01]  /*9940*/  F2FP.F16.E4M3.UNPACK_B R14, R52.reuse.H1 ;  /* 0x00000034ff0e723e */ /* 0x080fe200030006ff */
[C---:B------:R-:W-:Y:S01]  /*9950*/  FFMA.FTZ R71, R4.reuse, R41, -R71 ;  /* 0x0000002904477223 */ /* 0x040fe20000010847 */
[----:B------:R-:W-:Y:S01]  /*9960*/  FFMA.FTZ R66, R4, R49, R6 ;  /* 0x0000003104427223 */ /* 0x000fe20000010006 */
[-C--:B------:R-:W-:Y:S01]  /*9970*/  FMUL.FTZ R46, R46, R17.reuse ;  /* 0x000000112e2e7220 */ /* 0x080fe20000410000 */
[----:B------:R-:W-:Y:S01]  /*9980*/  FFMA.FTZ R62, R38, R17, -R69 ;  /* 0x00000011263e7223 */ /* 0x000fe20000010845 */
[----:B------:R-:W-:Y:S01]  /*9990*/  HADD2.F32 R55, -RZ, R55.H1_H1 ;  /* 0x30000037ff377230 */ /* 0x000fe20000004100 */
[----:B------:R-:W-:Y:S01]  /*99a0*/  F2FP.F16.E4M3.UNPACK_B R52, R52 ;  /* 0x00000034ff34723e */ /* 0x000fe200020006ff */
[----:B------:R-:W-:-:S02]  /*99b0*/  HADD2.F32 R61, -RZ, R61.H1_H1 ;  /* 0x3000003dff3d7230 */ /* 0x000fc40000004100 */
[----:B------:R-:W-:Y:S01]  /*99c0*/  FFMA.FTZ R64, R38, R43, R46 ;  /* 0x0000002b26407223 */ /* 0x000fe2000001002e */
[----:B------:R-:W-:Y:S01]  /*99d0*/  HADD2.F32 R47, -RZ, R47.H1_H1 ;  /* 0x3000002fff2f7230 */ /* 0x000fe20000004100 */
[----:B------:R-:W-:Y:S01]  /*99e0*/  F2FP.SATFINITE.E4M3.F32.PACK_AB_MERGE_C R65, R65, R58, R51 ;  /* 0x0000003a4141723e */ /* 0x000fe20004807033 */
[----:B------:R-:W-:Y:S02]  /*99f0*/  HADD2.F32 R41, -RZ, R36.H0_H0 ;  /* 0x20000024ff297230 */ /* 0x000fe40000004100 */
        /* <DEDUP_REMOVED lines=9> */
[C---:B------:R-:W-:Y:S01]  /*9a90*/  FFMA.FTZ R68, R40.reuse, R55, -R49 ;  /* 0x0000003728447223 */ /* 0x040fe20000010831 */
[----:B------:R-:W-:Y:S02]  /*9aa0*/  HADD2.F32 R7, -RZ, R7.H1_H1 ;  /* 0x30000007ff077230 */ /* 0x000fe40000004100 */
[----:B------:R-:W-:Y:S01]  /*9ab0*/  FFMA.FTZ R61, R40, R61, R38 ;  /* 0x0000003d283d7223 */ /* 0x000fe20000010026 */
[----:B------:R-:W-:-:S02]  /*9ac0*/  HADD2.F32 R14, -RZ, R14.H1_H1 ;  /* 0x3000000eff0e7230 */ /* 0x000fc40000004100 */
[C---:B------:R-:W-:Y:S01]  /*9ad0*/  FFMA.FTZ R40, R4.reuse, R41, R6 ;  /* 0x0000002904287223 */ /* 0x040fe20000010006 */
[----:B------:R-:W-:Y:S02]  /*9ae0*/  HADD2.F32 R12, -RZ, R12.H1_H1 ;  /* 0x3000000cff0c7230 */ /* 0x000fe40000004100 */
[C---:B------:R-:W-:Y:S01]  /*9af0*/  FMUL.FTZ R41, R7.reuse, R36 ;  /* 0x0000002407297220 */ /* 0x040fe20000410000 */
[----:B------:R-:W-:Y:S01]  /*9b00*/  FFMA.FTZ R38, R4, R17, -R43 ;  /* 0x0000001104267223 */ /* 0x000fe2000001082b */
[-C--:B------:R-:W-:Y:S01]  /*9b10*/  FMUL.FTZ R7, R7, R14.reuse ;  /* 0x0000000e07077220 */ /* 0x080fe20000410000 */
[----:B------:R-:W-:Y:S02]  /*9b20*/  HADD2.F32 R17, -RZ, R56.H0_H0 ;  /* 0x20000038ff117230 */ /* 0x000fe40000004100 */
[C---:B------:R-:W-:Y:S01]  /*9b30*/  FFMA.FTZ R47, R12.reuse, R14, -R41 ;  /* 0x0000000e0c2f7223 */ /* 0x040fe20000010829 */
[----:B------:R-:W-:Y:S02]  /*9b40*/  HADD2.F32 R6, -RZ, R5.H0_H0 ;  /* 0x20000005ff067230 */ /* 0x000fe40000004100 */
[----:B------:R-:W-:Y:S01]  /*9b50*/  FFMA.FTZ R49, R12, R36, R7 ;  /* 0x000000240c317223 */ /* 0x000fe20000010007 */
[----:B------:R-:W-:Y:S01]  /*9b60*/  HADD2.F32 R7, -RZ, R52.H0_H0 ;  /* 0x20000034ff077230 */ /* 0x000fe20000004100 */
[----:B------:R-:W-:Y:S01]  /*9b70*/  F2FP.SATFINITE.E4M3.F32.PACK_AB_MERGE_C R61, R61, R66, RZ ;  /* 0x000000423d3d723e */ /* 0x000fe200048070ff */
[----:B------:R-:W-:-:S02]  /*9b80*/  HADD2.F32 R4, -RZ, R13.H0_H0 ;  /* 0x2000000dff047230 */ /* 0x000fc40000004100 */
[C---:B------:R-:W-:Y:S01]  /*9b90*/  FMUL.FTZ R41, R6.reuse, R17 ;  /* 0x0000001106297220 */ /* 0x040fe20000410000 */
[----:B------:R-:W-:Y:S02]  /*9ba0*/  HADD2.F32 R56, -RZ, R56.H1_H1 ;  /* 0x30000038ff387230 */ /* 0x000fe40000004100 */
[-C--:B------:R-:W-:Y:S01]  /*9bb0*/  FMUL.FTZ R43, R6, R7.reuse ;  /* 0x00000007062b7220 */ /* 0x080fe20000410000 */
[----:B------:R-:W-:Y:S02]  /*9bc0*/  HADD2.F32 R5, -RZ, R5.H1_H1 ;  /* 0x30000005ff057230 */ /* 0x000fe40000004100 */
[C---:B------:R-:W-:Y:S01]  /*9bd0*/  FFMA.FTZ R41, R4.reuse, R7, -R41 ;  /* 0x0000000704297223 */ /* 0x040fe20000010829 */
[----:B------:R-:W-:Y:S01]  /*9be0*/  HADD2.F32 R52, -RZ, R52.H1_H1 ;  /* 0x30000034ff347230 */ /* 0x000fe20000004100 */
[----:B------:R-:W-:Y:S01]  /*9bf0*/  F2FP.F16.E4M3.UNPACK_B R7, R59.H1 ;  /* 0x0000003bff07723e */ /* 0x000fe200030006ff */
[----:B------:R-:W-:Y:S02]  /*9c00*/  HADD2.F32 R13, -RZ, R13.H1_H1 ;  /* 0x3000000dff0d7230 */ /* 0x000fe40000004100 */
[----:B------:R-:W-:Y:S01]  /*9c10*/  FFMA.FTZ R43, R4, R17, R43 ;  /* 0x00000011042b7223 */ /* 0x000fe2000001002b */
[C---:B------:R-:W-:Y:S01]  /*9c20*/  FMUL.FTZ R6, R5.reuse, R56 ;  /* 0x0000003805067220 */ /* 0x040fe20000410000 */
        /* <DEDUP_REMOVED lines=17> */
[----:B------:R-:W-:Y:S01]  /*9d40*/  FMUL.FTZ R7, R45, R12 ;  /* 0x0000000c2d077220 */ /* 0x000fe20000410000 */
[----:B------:R-:W-:Y:S01]  /*9d50*/  F2FP.SATFINITE.E4M3.F32.PACK_AB_MERGE_C R40, R49, R40, RZ ;  /* 0x000000283128723e */ /* 0x000fe200048070ff */
[----:B------:R-:W-:Y:S01]  /*9d60*/  FMUL.FTZ R6, R45, R36 ;  /* 0x000000242d067220 */ /* 0x000fe20000410000 */
[----:B------:R-:W-:Y:S01]  /*9d70*/  FFMA.FTZ R45, R4, R14, R5 ;  /* 0x0000000e042d7223 */ /* 0x000fe20000010005 */
[C---:B------:R-:W-:Y:S01]  /*9d80*/  FFMA.FTZ R36, R37.reuse, R36, R7 ;  /* 0x0000002425247223 */ /* 0x040fe20000010007 */
[----:B------:R-:W-:Y:S02]  /*9d90*/  HADD2.F32 R7, -RZ, R59.H0_H0 ;  /* 0x2000003bff077230 */ /* 0x000fe40000004100 */
[----:B------:R-:W-:Y:S01]  /*9da0*/  FFMA.FTZ R46, R37, R12, -R6 ;  /* 0x0000000c252e7223 */ /* 0x000fe20000010806 */
[----:B------:R-:W-:-:S02]  /*9db0*/  HADD2.F32 R5, -RZ, R44.H0_H0 ;  /* 0x2000002cff057230 */ /* 0x000fc40000004100 */
        /* <DEDUP_REMOVED lines=27> */
[----:B------:R0:W-:Y:S02]  /*9f70*/  STS.128 [R3+UR39+0x1e200], R64 ;  /* 0x01e2004003007988 */ /* 0x0001e40008000c27 */
.L_x_4412:
[----:B------:R-:W-:Y:S05]  /*9f80*/  BSYNC B1 ;  /* 0x0000000000017941 */ /* 0x000fea0003800000 */
.L_x_4411:
[----:B------:R-:W-:Y:S04]  /*9f90*/  BSSY B1, `(.L_x_4413) ;  /* 0x00000ff000017945 */ /* 0x000fe80003800000 */
[----:B------:R-:W-:Y:S05]  /*9fa0*/  @P1 BRA `(.L_x_4414) ;  /* 0x0000000c00f41947 */ /* 0x000fea0003800000 */
[----:B0----5:R-:W-:Y:S02]  /*9fb0*/  SHF.R.U32.HI R3, RZ, 0x8, R24 ;  /* 0x00000008ff037819 */ /* 0x021fe40000011618 */
[----:B------:R-:W-:Y:S02]  /*9fc0*/  LOP3.LUT R4, R24, 0xff, RZ, 0xc0, !PT ;  /* 0x000000ff18047812 */ /* 0x000fe400078ec0ff */
[----:B------:R-:W-:Y:S02]  /*9fd0*/  LOP3.LUT R3, R3, 0xff, RZ, 0xc0, !PT ;  /* 0x000000ff03037812 */ /* 0x000fe400078ec0ff */
[----:B------:R-:W-:Y:S02]  /*9fe0*/  SHF.R.U32.HI R5, RZ, 0x8, R25 ;  /* 0x00000008ff057819 */ /* 0x000fe40000011619 */
[----:B------:R-:W-:Y:S02]  /*9ff0*/  PRMT R36, R3, 0x7604, R4 ;  /* 0x0000760403247816 */ /* 0x000fe40000000004 */
[----:B------:R-:W-:-:S02]  /*a000*/  SHF.R.U32.HI R3, RZ, 0x8, R26 ;  /* 0x00000008ff037819 */ /* 0x000fc4000001161a */
[----:B------:R-:W-:Y:S02]  /*a010*/  LOP3.LUT R6, R25, 0xff, RZ, 0xc0, !PT ;  /* 0x000000ff19067812 */ /* 0x000fe400078ec0ff */
[----:B------:R-:W-:Y:S02]  /*a020*/  LOP3.LUT R5, R5, 0xff, RZ, 0xc0, !PT ;  /* 0x000000ff05057812 */ /* 0x000fe400078ec0ff */
[----:B------:R-:W-:Y:S02]  /*a030*/  LOP3.LUT R4, R26, 0xff, RZ, 0xc0, !PT ;  /* 0x000000ff1a047812 */ /* 0x000fe400078ec0ff */
[----:B------:R-:W-:Y:S02]  /*a040*/  LOP3.LUT R3, R3, 0xff, RZ, 0xc0, !PT ;  /* 0x000000ff03037812 */ /* 0x000fe400078ec0ff */
[----:B------:R-:W-:Y:S02]  /*a050*/  LEA.HI R21, R0, R21, RZ, 0x1c ;  /* 0x0000001500157211 */ /* 0x000fe400078fe0ff */
[----:B------:R-:W-:-:S02]  /*a060*/  PRMT R38, R5, 0x7604, R6 ;  /* 0x0000760405267816 */ /* 0x000fc40000000006 */
[----:B------:R-:W-:Y:S02]  /*a070*/  PRMT R40, R3, 0x7604, R4 ;  /* 0x0000760403287816 */ /* 0x000fe40000000004 */
[----:B------:R-:W-:Y:S02]  /*a080*/  SHF.R.U32.HI R5, RZ, 0x8, R27 ;  /* 0x00000008ff057819 */ /* 0x000fe4000001161b */
[----:B------:R-:W-:Y:S02]  /*a090*/  SHF.R.S32.HI R4, RZ, 0x1f, R21 ;  /* 0x0000001fff047819 */ /* 0x000fe40000011415 */
[----:B------:R-:W-:Y:S02]  /*a0a0*/  LOP3.LUT R6, R27, 0xff, RZ, 0xc0, !PT ;  /* 0x000000ff1b067812 */ /* 0x000fe400078ec0ff */
[----:B------:R-:W-:Y:S02]  /*a0b0*/  LOP3.LUT R5, R5, 0xff, RZ, 0xc0, !PT ;  /* 0x000000ff05057812 */ /* 0x000fe400078ec0ff */
[----:B------:R-:W-:Y:S01]  /*a0c0*/  LEA.HI R3, R4, R21, RZ, 0x2 ;  /* 0x0000001504037211 */ /* 0x000fe200078f10ff */
[----:B------:R-:W-:Y:S01]  /*a0d0*/  IMAD.SHL.U32 R21, R21, 0x10, RZ ;  /* 0x0000001015157824 */ /* 0x000fe200078e00ff */
[----:B------:R-:W-:-:S02]  /*a0e0*/  PRMT R44, R5, 0x7604, R6 ;  /* 0x00007604052c7816 */ /* 0x000fc40000000006 */
[----:B------:R-:W-:Y:S01]  /*a0f0*/  SHF.R.U32.HI R7, RZ, 0x8, R32 ;  /* 0x00000008ff077819 */ /* 0x000fe20000011620 */
[----:B------:R-:W-:Y:S01]  /*a100*/  IMAD.SHL.U32 R3, R3, 0x800, RZ ;  /* 0x0000080003037824 */ /* 0x000fe200078e00ff */
[----:B------:R-:W-:Y:S02]  /*a110*/  SHF.R.U32.HI R5, RZ, 0x8, R34 ;  /* 0x00000008ff057819 */ /* 0x000fe40000011622 */
[----:B------:R-:W-:Y:S02]  /*a120*/  LOP3.LUT R4, R42, 0x30, R21, 0xf8, !PT ;  /* 0x000000302a047812 */ /* 0x000fe400078ef815 */
[----:B------:R-:W-:Y:S02]  /*a130*/  LOP3.LUT R12, R32, 0xff, RZ, 0xc0, !PT ;  /* 0x000000ff200c7812 */ /* 0x000fe400078ec0ff */
[----:B------:R-:W-:Y:S02]  /*a140*/  LOP3.LUT R7, R7, 0xff, RZ, 0xc0, !PT ;  /* 0x000000ff07077812 */ /* 0x000fe400078ec0ff */
[----:B------:R-:W-:-:S02]  /*a150*/  LOP3.LUT R17, R5, 0xff, RZ, 0xc0, !PT ;  /* 0x000000ff05117812 */ /* 0x000fc400078ec0ff */
[----:B------:R-:W-:Y:S02]  /*a160*/  SHF.R.U32.HI R6, RZ, 0x8, R33 ;  /* 0x00000008ff067819 */ /* 0x000fe40000011621 */
[----:B------:R-:W-:Y:S02]  /*a170*/  LOP3.LUT R5, R4, R39, RZ, 0x3c, !PT ;  /* 0x0000002704057212 */ /* 0x000fe400078e3cff */
[----:B------:R-:W-:Y:S02]  /*a180*/  LOP3.LUT R4, R3, 0xffffe000, RZ, 0xc0, !PT ;  /* 0xffffe00003047812 */ /* 0x000fe400078ec0ff */
[----:B------:R-:W-:Y:S02]  /*a190*/  PRMT R47, R7, 0x7604, R12 ;  /* 0x00007604072f7816 */ /* 0x000fe4000000000c */
[----:B------:R-:W-:Y:S01]  /*a1a0*/  LOP3.LUT R7, R33, 0xff, RZ, 0xc0, !PT ;  /* 0x000000ff21077812 */ /* 0x000fe200078ec0ff */
[----:B----4-:R-:W-:Y:S01]  /*a1b0*/  LDS.128 R12, [R230+0x1e200] ;  /* 0x01e20000e60c7984 */ /* 0x010fe20000000c00 */
[----:B------:R-:W-:-:S02]  /*a1c0*/  LOP3.LUT R6, R6, 0xff, RZ, 0xc0, !PT ;  /* 0x000000ff06067812 */ /* 0x000fc400078ec0ff */
[----:B------:R-:W-:Y:S02]  /*a1d0*/  IADD3 R3, R5, R225, R4 ;  /* 0x000000e105037210 */ /* 0x000fe40007ffe004 */
[----:B------:R-:W-:Y:S02]  /*a1e0*/  PRMT R46, R6, 0x7604, R7 ;  /* 0x00007604062e7816 */ /* 0x000fe40000000007 */
[----:B------:R-:W-:Y:S01]  /*a1f0*/  SHF.R.U32.HI R37, RZ, 0x8, R35 ;  /* 0x00000008ff257819 */ /* 0x000fe20000011623 */
[----:B------:R-:W0:Y:S01]  /*a200*/  LDS.128 R4, [R3+UR39+0x1e200] ;  /* 0x01e2002703047984 */ /* 0x000e220008000c00 */
[----:B------:R-:W-:Y:S02]  /*a210*/  LOP3.LUT R50, R35, 0xff, RZ, 0xc0, !PT ;  /* 0x000000ff23327812 */ /* 0x000fe400078ec0ff */
[----:B------:R-:W-:Y:S02]  /*a220*/  LOP3.LUT R21, R37, 0xff, RZ, 0xc0, !PT ;  /* 0x000000ff25157812 */ /* 0x000fe400078ec0ff */
[----:B------:R-:W-:-:S02]  /*a230*/  SHF.R.U32.HI R37, RZ, 0x10, R26 ;  /* 0x00000010ff257819 */ /* 0x000fc4000001161a */
[----:B------:R-:W-:Y:S02]  /*a240*/  PRMT R53, R21, 0x7604, R50 ;  /* 0x0000760415357816 */ /* 0x000fe40000000032 */
[----:B------:R-:W-:Y:S02]  /*a250*/  SHF.R.U32.HI R21, RZ, 0x10, R25 ;  /* 0x00000010ff157819 */ /* 0x000fe40000011619 */
[----:B------:R-:W-:Y:S02]  /*a260*/  LOP3.LUT R37, R37, 0xff, RZ, 0xc0, !PT ;  /* 0x000000ff25257812 */ /* 0x000fe400078ec0ff */
[----:B------:R-:W-:Y:S02]  /*a270*/  LOP3.LUT R21, R21, 0xff, RZ, 0xc0, !PT ;  /* 0x000000ff15157812 */ /* 0x000fe400078ec0ff */
[----:B------:R-:W-:Y:S02]  /*a280*/  LOP3.LUT R48, R34, 0xff, RZ, 0xc0, !PT ;  /* 0x000000ff22307812 */ /* 0x000fe400078ec0ff */
[----:B------:R-:W-:-:S02]  /*a290*/  PRMT R41, R37, 0x7054, R40 ;  /* 0x0000705425297816 */ /* 0x000fc40000000028 */
[----:B------:R-:W-:Y:S02]  /*a2a0*/  SHF.R.U32.HI R37, RZ, 0x10, R33 ;  /* 0x00000010ff257819 */ /* 0x000fe40000011621 */
[----:B------:R-:W-:Y:S02]  /*a2b0*/  PRMT R21, R21, 0x7054, R38 ;  /* 0x0000705415157816 */ /* 0x000fe40000000026 */
[----:B------:R-:W-:Y:S02]  /*a2c0*/  PRMT R51, R17, 0x7604, R48 ;  /* 0x0000760411337816 */ /* 0x000fe40000000030 */
[----:B------:R-:W-:Y:S02]  /*a2d0*/  SHF.R.U32.HI R43, RZ, 0x10, R27 ;  /* 0x00000010ff2b7819 */ /* 0x000fe4000001161b */
[----:B------:R-:W-:Y:S02]  /*a2e0*/  SHF.R.U32.HI R38, RZ, 0x10, R34 ;  /* 0x00000010ff267819 */ /* 0x000fe40000011622 */
[----:B------:R-:W-:-:S02]  /*a2f0*/  SHF.R.U32.HI R17, RZ, 0x10, R24 ;  /* 0x00000010ff117819 */ /* 0x000fc40000011618 */
[----:B------:R-:W-:Y:S02]  /*a300*/  LOP3.LUT R37, R37, 0xff, RZ, 0xc0, !PT ;  /* 0x000000ff25257812 */ /* 0x000fe400078ec0ff */
[----:B------:R-:W-:Y:S02]  /*a310*/  LOP3.LUT R43, R43, 0xff, RZ, 0xc0, !PT ;  /* 0x000000ff2b2b7812 */ /* 0x000fe400078ec0ff */
[----:B------:R-:W-:Y:S02]  /*a320*/  SHF.R.U32.HI R40, RZ, 0x10, R35 ;  /* 0x00000010ff287819 */ /* 0x000fe40000011623 */
[----:B------:R-:W-:Y:S02]  /*a330*/  LOP3.LUT R38, R38, 0xff, RZ, 0xc0, !PT ;  /* 0x000000ff26267812 */ /* 0x000fe400078ec0ff */
[----:B------:R-:W-:Y:S02]  /*a340*/  LOP3.LUT R17, R17, 0xff, RZ, 0xc0, !PT ;  /* 0x000000ff11117812 */ /* 0x000fe400078ec0ff */
[----:B------:R-:W-:-:S02]  /*a350*/  PRMT R49, R37, 0x7054, R46 ;  /* 0x0000705425317816 */ /* 0x000fc4000000002e */
[----:B------:R-:W-:Y:S02]  /*a360*/  PRMT R45, R43, 0x7054, R44 ;  /* 0x000070542b2d7816 */ /* 0x000fe4000000002c */
[----:B------:R-:W-:Y:S02]  /*a370*/  LOP3.LUT R40, R40, 0xff, RZ, 0xc0, !PT ;  /* 0x000000ff28287812 */ /* 0x000fe400078ec0ff */
[----:B------:R-:W-:Y:S02]  /*a380*/  PRMT R51, R38, 0x7054, R51 ;  /* 0x0000705426337816 */ /* 0x000fe40000000033 */
[----:B------:R-:W-:Y:S02]  /*a390*/  PRMT R17, R17, 0x7054, R36 ;  /* 0x0000705411117816 */ /* 0x000fe40000000024 */
[----:B------:R-:W-:Y:S02]  /*a3a0*/  LOP3.LUT R38, R21, 0xff000000, R25, 0xf8, !PT ;  /* 0xff00000015267812 */ /* 0x000fe400078ef819 */
[----:B------:R-:W-:-:S02]  /*a3b0*/  LOP3.LUT R49, R49, 0xff000000, R33, 0xf8, !PT ;  /* 0xff00000031317812 */ /* 0x000fc400078ef821 */
[----:B------:R-:W-:Y:S02]  /*a3c0*/  SHF.R.U32.HI R36, RZ, 0x10, R32 ;  /* 0x00000010ff247819 */ /* 0x000fe40000011620 */
[----:B------:R-:W-:Y:S02]  /*a3d0*/  PRMT R53, R40, 0x7054, R53 ;  /* 0x0000705428357816 */ /* 0x000fe40000000035 */
[----:B------:R-:W-:Y:S02]  /*a3e0*/  LOP3.LUT R45, R45, 0xff000000, R27, 0xf8, !PT ;  /* 0xff0000002d2d7812 */ /* 0x000fe400078ef81b */
[----:B------:R-:W-:Y:S02]  /*a3f0*/  F2FP.F16.E4M3.UNPACK_B R40, R38 ;  /* 0x00000026ff28723e */ /* 0x000fe400020006ff */
[----:B------:R-:W-:Y:S02]  /*a400*/  F2FP.F16.E4M3.UNPACK_B R44, R49 ;  /* 0x00000031ff2c723e */ /* 0x000fe400020006ff */
[----:B0-----:R-:W-:-:S02]  /*a410*/  F2FP.F16.E4M3.UNPACK_B R27, R5 ;  /* 0x00000005ff1b723e */ /* 0x001fc400020006ff */
[----:B------:R-:W-:Y:S01]  /*a420*/  LOP3.LUT R36, R36, 0xff, RZ, 0xc0, !PT ;  /* 0x000000ff24247812 */ /* 0x000fe200078ec0ff */
[----:B------:R-:W-:Y:S01]  /*a430*/  HADD2.F32 R46, -RZ, R44.H0_H0 ;  /* 0x2000002cff2e7230 */ /* 0x000fe20000004100 */
[----:B------:R-:W-:Y:S01]  /*a440*/  LOP3.LUT R37, R17, 0xff000000, R24, 0xf8, !PT ;  /* 0xff00000011257812 */ /* 0x000fe200078ef818 */
[--C-:B------:R-:W-:Y:S01]  /*a450*/  HADD2.F32 R33, -RZ, R27.reuse.H0_H0 ;  /* 0x2000001bff217230 */ /* 0x100fe20000004100 */
[----:B------:R-:W-:Y:S01]  /*a460*/  LOP3.LUT R43, R41, 0xff000000, R26, 0xf8, !PT ;  /* 0xff000000292b7812 */ /* 0x000fe200078ef81a */
[----:B------:R-:W-:Y:S01]  /*a470*/  HADD2.F32 R41, -RZ, R40.H0_H0 ;  /* 0x20000028ff297230 */ /* 0x000fe20000004100 */
[----:B------:R-:W-:Y:S01]  /*a480*/  F2FP.F16.E4M3.UNPACK_B R17, R13 ;  /* 0x0000000dff11723e */ /* 0x000fe200020006ff */
[----:B------:R-:W-:Y:S01]  /*a490*/  HADD2.F32 R44, -RZ, R44.H1_H1 ;  /* 0x3000002cff2c7230 */ /* 0x000fe20000004100 */
[----:B------:R-:W-:Y:S01]  /*a4a0*/  PRMT R47, R36, 0x7054, R47 ;  /* 0x00007054242f7816 */ /* 0x000fe2000000002f */
[----:B------:R-:W-:Y:S01]  /*a4b0*/  HADD2.F32 R27, -RZ, R27.H1_H1 ;  /* 0x3000001bff1b7230 */ /* 0x000fe20000004100 */
[----:B------:R-:W-:Y:S01]  /*a4c0*/  F2FP.F16.E4M3.UNPACK_B R25, R15 ;  /* 0x0000000fff19723e */ /* 0x000fe200020006ff */
[----:B------:R-:W-:Y:S01]  /*a4d0*/  FMUL.FTZ R55, R33, R41 ;  /* 0x0000002921377220 */ /* 0x000fe20000410000 */
[----:B------:R-:W-:Y:S01]  /*a4e0*/  F2FP.F16.E4M3.UNPACK_B R26, R15.H1 ;  /* 0x0000000fff1a723e */ /* 0x000fe200030006ff */
[----:B------:R-:W-:Y:S01]  /*a4f0*/  HADD2.F32 R40, -RZ, R40.H1_H1 ;  /* 0x30000028ff287230 */ /* 0x000fe20000004100 */
[----:B------:R-:W-:-:S02]  /*a500*/  F2FP.F16.E4M3.UNPACK_B R15, R14 ;  /* 0x0000000eff0f723e */ /* 0x000fc400020006ff */
[----:B------:R-:W-:Y:S01]  /*a510*/  F2FP.F16.E4M3.UNPACK_B R24, R14.H1 ;  /* 0x0000000eff18723e */ /* 0x000fe200030006ff */
[--C-:B------:R-:W-:Y:S01]  /*a520*/  HADD2.F32 R14, -RZ, R17.reuse.H0_H0 ;  /* 0x20000011ff0e7230 */ /* 0x100fe20000004100 */
[----:B------:R-:W-:Y:S01]  /*a530*/  LOP3.LUT R47, R47, 0xff000000, R32, 0xf8, !PT ;  /* 0xff0000002f2f7812 */ /* 0x000fe200078ef820 */
[----:B------:R-:W-:Y:S01]  /*a540*/  HADD2.F32 R17, -RZ, R17.H1_H1 ;  /* 0x30000011ff117230 */ /* 0x000fe20000004100 */
[----:B------:R-:W-:Y:S01]  /*a550*/  LOP3.LUT R48, R51, 0xff000000, R34, 0xf8, !PT ;  /* 0xff00000033307812 */ /* 0x000fe200078ef822 */
[-C--:B------:R-:W-:Y:S01]  /*a560*/  FMUL.FTZ R51, R33, R46.reuse ;  /* 0x0000002e21337220 */ /* 0x080fe20000410000 */
[----:B------:R-:W-:Y:S01]  /*a570*/  F2FP.F16.E4M3.UNPACK_B R32, R5.H1 ;  /* 0x00000005ff20723e */ /* 0x000fe200030006ff */
[C---:B------:R-:W-:Y:S01]  /*a580*/  FFMA.FTZ R55, R14.reuse, R46, R55 ;  /* 0x0000002e0e377223 */ /* 0x040fe20000010037 */
[----:B------:R-:W-:Y:S01]  /*a590*/  F2FP.F16.E4M3.UNPACK_B R49, R49.H1 ;  /* 0x00000031ff31723e */ /* 0x000fe200030006ff */
[----:B------:R-:W-:Y:S01]  /*a5a0*/  FFMA.FTZ R50, R14, R41, -R51 ;  /* 0x000000290e327223 */ /* 0x000fe20000010833 */
[----:B------:R-:W-:Y:S01]  /*a5b0*/  F2FP.F16.E4M3.UNPACK_B R38, R38.H1 ;  /* 0x00000026ff26723e */ /* 0x000fe200030006ff */
[----:B------:R-:W-:Y:S01]  /*a5c0*/  FMUL.FTZ R14, R27, R44 ;  /* 0x0000002c1b0e7220 */ /* 0x000fe20000410000 */
[-C--:B------:R-:W-:Y:S01]  /*a5d0*/  F2FP.F16.E4M3.UNPACK_B R33, R6.reuse ;  /* 0x00000006ff21723e */ /* 0x080fe200020006ff */
[----:B------:R-:W-:Y:S01]  /*a5e0*/  HADD2.F32 R51, -RZ, R49.H0_H0 ;  /* 0x20000031ff337230 */ /* 0x000fe20000004100 */
[----:B------:R-:W-:Y:S01]  /*a5f0*/  F2FP.F16.E4M3.UNPACK_B R34, R6.H1 ;  /* 0x00000006ff22723e */ /* 0x000fe200030006ff */
[----:B------:R-:W-:Y:S01]  /*a600*/  HADD2.F32 R6, -RZ, R32.H0_H0 ;  /* 0x20000020ff067230 */ /* 0x000fe20000004100 */
[----:B------:R-:W-:Y:S01]  /*a610*/  F2FP.F16.E4M3.UNPACK_B R21, R13.H1 ;  /* 0x0000000dff15723e */ /* 0x000fe200030006ff */
[----:B------:R-:W-:-:S02]  /*a620*/  HADD2.F32 R41, -RZ, R38.H0_H0 ;  /* 0x20000026ff297230 */ /* 0x000fc40000004100 */
[----:B------:R-:W-:Y:S01]  /*a630*/  FMUL.FTZ R27, R27, R40 ;  /* 0x000000281b1b7220 */ /* 0x000fe20000410000 */
[----:B------:R-:W-:Y:S01]  /*a640*/  LOP3.LUT R53, R53, 0xff000000, R35, 0xf8, !PT ;  /* 0xff00000035357812 */ /* 0x000fe200078ef823 */
[C---:B------:R-:W-:Y:S01]  /*a650*/  FMUL.FTZ R59, R6.reuse, R51 ;  /* 0x00000033063b7220 */ /* 0x040fe20000410000 */
[-C--:B------:R-:W-:Y:S01]  /*a660*/  F2FP.F16.E4M3.UNPACK_B R35, R7.reuse ;  /* 0x00000007ff23723e */ /* 0x080fe200020006ff */
[C---:B------:R-:W-:Y:S01]  /*a670*/  FFMA.FTZ R44, R17.reuse, R44, R27 ;  /* 0x0000002c112c7223 */ /* 0x040fe2000001001b */
[----:B------:R-:W-:Y:S01]  /*a680*/  F2FP.F16.E4M3.UNPACK_B R36, R7.H1 ;  /* 0x00000007ff24723e */ /* 0x000fe200030006ff */
[----:B------:R-:W-:Y:S01]  /*a690*/  FMUL.FTZ R6, R6, R41 ;  /* 0x0000002906067220 */ /* 0x000fe20000410000 */
[----:B------:R-:W-:Y:S01]  /*a6a0*/  F2FP.F16.E4M3.UNPACK_B R5, R4 ;  /* 0x00000004ff05723e */ /* 0x000fe200020006ff */
[----:B------:R-:W-:Y:S01]  /*a6b0*/  FFMA.FTZ R57, R17, R40, -R14 ;  /* 0x0000002811397223 */ /* 0x000fe2000001080e */
[----:B------:R-:W-:Y:S01]  /*a6c0*/  F2FP.F16.E4M3.UNPACK_B R7, R4.H1 ;  /* 0x00000004ff07723e */ /* 0x000fe200030006ff */
[----:B------:R-:W-:Y:S01]  /*a6d0*/  HADD2.F32 R4, -RZ, R21.H0_H0 ;  /* 0x20000015ff047230 */ /* 0x000fe20000004100 */
[----:B------:R-:W-:Y:S01]  /*a6e0*/  F2FP.F16.E4M3.UNPACK_B R27, R53 ;  /* 0x00000035ff1b723e */ /* 0x000fe200020006ff */
[----:B------:R-:W-:Y:S01]  /*a6f0*/  HADD2.F32 R49, -RZ, R49.H1_H1 ;  /* 0x30000031ff317230 */ /* 0x000fe20000004100 */
[----:B------:R-:W-:Y:S01]  /*a700*/  F2FP.F16.E4M3.UNPACK_B R14, R45 ;  /* 0x0000002dff0e723e */ /* 0x000fe200020006ff */
[----:B------:R-:W-:-:S02]  /*a710*/  HADD2.F32 R32, -RZ, R32.H1_H1 ;  /* 0x30000020ff207230 */ /* 0x000fc40000004100 */
[C---:B------:R-:W-:Y:S01]  /*a720*/  FFMA.FTZ R59, R4.reuse, R41, -R59 ;  /* 0x00000029043b7223 */ /* 0x040fe2000001083b */
[----:B------:R-:W-:Y:S01]  /*a730*/  FFMA.FTZ R51, R4, R51, R6 ;  /* 0x0000003304337223 */ /* 0x000fe20000010006 */
[----:B------:R-:W-:Y:S01]  /*a740*/  HADD2.F32 R38, -RZ, R38.H1_H1 ;  /* 0x30000026ff267230 */ /* 0x000fe20000004100 */
[----:B------:R-:W-:Y:S01]  /*a750*/  F2FP.F16.E4M3.UNPACK_B R53, R53.H1 ;  /* 0x00000035ff35723e */ /* 0x000fe200030006ff */
[----:B------:R-:W-:Y:S02]  /*a760*/  HADD2.F32 R41, -RZ, R27.H0_H0 ;  /* 0x2000001bff297230 */ /* 0x000fe40000004100 */
[C---:B------:R-:W-:Y:S01]  /*a770*/  FMUL.FTZ R40, R32.reuse, R49 ;  /* 0x0000003120287220 */ /* 0x040fe20000410000 */
[----:B------:R-:W-:Y:S02]  /*a780*/  HADD2.F32 R6, -RZ, R35.H0_H0 ;  /* 0x20000023ff067230 */ /* 0x000fe40000004100 */
[----:B------:R-:W-:Y:S01]  /*a790*/  FMUL.FTZ R32, R32, R38 ;  /* 0x0000002620207220 */ /* 0x000fe20000410000 */
[----:B------:R-:W-:Y:S01]  /*a7a0*/  HADD2.F32 R17, -RZ, R14.H0_H0 ;  /* 0x2000000eff117230 */ /* 0x000fe20000004100 */
[----:B------:R-:W-:Y:S01]  /*a7b0*/  F2FP.F16.E4M3.UNPACK_B R45, R45.H1 ;  /* 0x0000002dff2d723e */ /* 0x000fe200030006ff */
[----:B------:R-:W-:-:S02]  /*a7c0*/  HADD2.F32 R21, -RZ, R21.H1_H1 ;  /* 0x30000015ff157230 */ /* 0x000fc40000004100 */
[C---:B------:R-:W-:Y:S01]  /*a7d0*/  FMUL.FTZ R61, R6.reuse, R41 ;  /* 0x00000029063d7220 */ /* 0x040fe20000410000 */
[----:B------:R-:W-:Y:S02]  /*a7e0*/  HADD2.F32 R4, -RZ, R25.H0_H0 ;  /* 0x20000019ff047230 */ /* 0x000fe40000004100 */
[----:B------:R-:W-:Y:S01]  /*a7f0*/  FMUL.FTZ R6, R6, R17 ;  /* 0x0000001106067220 */ /* 0x000fe20000410000 */
[----:B------:R-:W-:Y:S02]  /*a800*/  HADD2.F32 R35, -RZ, R35.H1_H1 ;  /* 0x30000023ff237230 */ /* 0x000fe40000004100 */
[C---:B------:R-:W-:Y:S01]  /*a810*/  FFMA.FTZ R46, R21.reuse, R49, R32 ;  /* 0x00000031152e7223 */ /* 0x040fe20000010020 */
[----:B------:R-:W-:Y:S01]  /*a820*/  FFMA.FTZ R40, R21, R38, -R40 ;  /* 0x0000002615287223 */ /* 0x000fe20000010828 */
[C---:B------:R-:W-:Y:S01]  /*a830*/  FFMA.FTZ R49, R4.reuse, R41, R6 ;  /* 0x0000002904317223 */ /* 0x040fe20000010006 */
[----:B------:R-:W-:Y:S01]  /*a840*/  FFMA.FTZ R61, R4, R17, -R61 ;  /* 0x00000011043d7223 */ /* 0x000fe2000001083d */
[----:B------:R-:W-:Y:S01]  /*a850*/  HADD2.F32 R21, -RZ, R53.H0_H0 ;  /* 0x20000035ff157230 */ /* 0x000fe20000004100 */
[-C--:B------:R-:W-:Y:S01]  /*a860*/  F2FP.F16.E4M3.UNPACK_B R13, R12.reuse ;  /* 0x0000000cff0d723e */ /* 0x080fe200020006ff */
[----:B------:R-:W-:Y:S01]  /*a870*/  HADD2.F32 R6, -RZ, R36.H0_H0 ;  /* 0x20000024ff067230 */ /* 0x000fe20000004100 */
[----:B------:R-:W-:Y:S01]  /*a880*/  F2FP.F16.E4M3.UNPACK_B R12, R12.H1 ;  /* 0x0000000cff0c723e */ /* 0x000fe200030006ff */
[----:B------:R-:W-:Y:S01]  /*a890*/  HADD2.F32 R17, -RZ, R45.H0_H0 ;  /* 0x2000002dff117230 */ /* 0x000fe20000004100 */
[----:B------:R-:W-:Y:S01]  /*a8a0*/  F2FP.SATFINITE.E4M3.F32.PACK_AB_MERGE_C R40, R40, R59, RZ ;  /* 0x0000003b2828723e */ /* 0x000fe200048070ff */
[----:B------:R-:W-:-:S02]  /*a8b0*/  HADD2.F32 R32, -RZ, R27.H1_H1 ;  /* 0x3000001bff207230 */ /* 0x000fc40000004100 */
[C---:B------:R-:W-:Y:S01]  /*a8c0*/  FMUL.FTZ R27, R6.reuse, R21 ;  /* 0x00000015061b7220 */ /* 0x040fe20000410000 */
[----:B------:R-:W-:Y:S02]  /*a8d0*/  HADD2.F32 R4, -RZ, R26.H0_H0 ;  /* 0x2000001aff047230 */ /* 0x000fe40000004100 */
[----:B------:R-:W-:Y:S01]  /*a8e0*/  FMUL.FTZ R6, R6, R17 ;  /* 0x0000001106067220 */ /* 0x000fe20000410000 */
[----:B------:R-:W-:Y:S02]  /*a8f0*/  HADD2.F32 R14, -RZ, R14.H1_H1 ;  /* 0x3000000eff0e7230 */ /* 0x000fe40000004100 */
[C---:B------:R-:W-:Y:S01]  /*a900*/  FMUL.FTZ R38, R35.reuse, R32 ;  /* 0x0000002023267220 */ /* 0x040fe20000410000 */
[----:B------:R-:W-:Y:S02]  /*a910*/  HADD2.F32 R25, -RZ, R25.H1_H1 ;  /* 0x30000019ff197230 */ /* 0x000fe40000004100 */
[C---:B------:R-:W-:Y:S01]  /*a920*/  FFMA.FTZ R60, R4.reuse, R21, R6 ;  /* 0x00000015043c7223 */ /* 0x040fe20000010006 */
[----:B------:R-:W-:Y:S01]  /*a930*/  F2FP.F16.E4M3.UNPACK_B R21, R47.H1 ;  /* 0x0000002fff15723e */ /* 0x000fe200030006ff */
[-C--:B------:R-:W-:Y:S01]  /*a940*/  FMUL.FTZ R35, R35, R14.reuse ;  /* 0x0000000e23237220 */ /* 0x080fe20000410000 */
[----:B------:R-:W-:Y:S01]  /*a950*/  FFMA.FTZ R58, R4, R17, -R27 ;  /* 0x00000011043a7223 */ /* 0x000fe2000001081b */
[C---:B------:R-:W-:Y:S01]  /*a960*/  FFMA.FTZ R54, R25.reuse, R14, -R38 ;  /* 0x0000000e19367223 */ /* 0x040fe20000010826 */
[----:B------:R-:W-:Y:S01]  /*a970*/  F2FP.F16.E4M3.UNPACK_B R14, R37.H1 ;  /* 0x00000025ff0e723e */ /* 0x000fe200030006ff */
[----:B------:R-:W-:Y:S01]  /*a980*/  FFMA.FTZ R56, R25, R32, R35 ;  /* 0x0000002019387223 */ /* 0x000fe20000010023 */
[----:B------:R-:W-:Y:S01]  /*a990*/  HADD2.F32 R53, -RZ, R53.H1_H1 ;  /* 0x30000035ff357230 */ /* 0x000fe20000004100 */
[----:B------:R-:W-:Y:S01]  /*a9a0*/  F2FP.F16.E4M3.UNPACK_B R47, R47 ;  /* 0x0000002fff2f723e */ /* 0x000fe200020006ff */
[----:B------:R-:W-:Y:S01]  /*a9b0*/  HADD2.F32 R36, -RZ, R36.H1_H1 ;  /* 0x30000024ff247230 */ /* 0x000fe20000004100 */
[----:B------:R-:W-:Y:S01]  /*a9c0*/  F2FP.F16.E4M3.UNPACK_B R37, R37 ;  /* 0x00000025ff25723e */ /* 0x000fe200020006ff */
[----:B------:R-:W-:Y:S01]  /*a9d0*/  HADD2.F32 R25, -RZ, R21.H0_H0 ;  /* 0x20000015ff197230 */ /* 0x000fe20000004100 */
[----:B------:R-:W-:Y:S01]  /*a9e0*/  F2FP.SATFINITE.E4M3.F32.PACK_AB_MERGE_C R57, R57, R50, R40 ;  /* 0x000000323939723e */ /* 0x000fe20004807028 */
[----:B------:R-:W-:-:S02]  /*a9f0*/  HADD2.F32 R6, -RZ, R7.H0_H0 ;  /* 0x20000007ff067230 */ /* 0x000fc40000004100 */
[----:B------:R-:W-:Y:S01]  /*aa00*/  FMUL.FTZ R35, R36, R53 ;  /* 0x0000003524237220 */ /* 0x000fe20000410000 */
[----:B------:R-:W-:Y:S02]  /*aa10*/  HADD2.F32 R17, -RZ, R14.H0_H0 ;  /* 0x2000000eff117230 */ /* 0x000fe40000004100 */
[----:B------:R-:W-:Y:S02]  /*aa20*/  HADD2.F32 R45, -RZ, R45.H1_H1 ;  /* 0x3000002dff2d7230 */ /* 0x000fe40000004100 */
[C---:B------:R-:W-:Y:S01]  /*aa30*/  FMUL.FTZ R27, R6.reuse, R25 ;  /* 0x00000019061b7220 */ /* 0x040fe20000410000 */
[----:B------:R-:W-:Y:S02]  /*aa40*/  HADD2.F32 R26, -RZ, R26.H1_H1 ;  /* 0x3000001aff1a7230 */ /* 0x000fe40000004100 */
[----:B------:R-:W-:Y:S01]  /*aa50*/  FMUL.FTZ R6, R6, R17 ;  /* 0x0000001106067220 */ /* 0x000fe20000410000 */
[----:B------:R-:W-:Y:S02]  /*aa60*/  HADD2.F32 R4, -RZ, R12.H0_H0 ;  /* 0x2000000cff047230 */ /* 0x000fe40000004100 */
[----:B------:R-:W-:Y:S01]  /*aa70*/  FMUL.FTZ R36, R36, R45 ;  /* 0x0000002d24247220 */ /* 0x000fe20000410000 */
[----:B------:R-:W-:-:S02]  /*aa80*/  HADD2.F32 R21, -RZ, R21.H1_H1 ;  /* 0x30000015ff157230 */ /* 0x000fc40000004100 */
[----:B------:R-:W-:Y:S01]  /*aa90*/  FFMA.FTZ R45, R26, R45, -R35 ;  /* 0x0000002d1a2d7223 */ /* 0x000fe20000010823 */
[----:B------:R-:W-:Y:S02]  /*aaa0*/  HADD2.F32 R7, -RZ, R7.H1_H1 ;  /* 0x30000007ff077230 */ /* 0x000fe40000004100 */
[C---:B------:R-:W-:Y:S01]  /*aab0*/  FFMA.FTZ R27, R4.reuse, R17, -R27 ;  /* 0x00000011041b7223 */ /* 0x040fe2000001081b */
[----:B------:R-:W-:Y:S02]  /*aac0*/  HADD2.F32 R14, -RZ, R14.H1_H1 ;  /* 0x3000000eff0e7230 */ /* 0x000fe40000004100 */
[----:B------:R-:W-:Y:S01]  /*aad0*/  FFMA.FTZ R35, R4, R25, R6 ;  /* 0x0000001904237223 */ /* 0x000fe20000010006 */
[----:B------:R-:W-:Y:S02]  /*aae0*/  HADD2.F32 R12, -RZ, R12.H1_H1 ;  /* 0x3000000cff0c7230 */ /* 0x000fe40000004100 */
[----:B------:R-:W-:Y:S01]  /*aaf0*/  FMUL.FTZ R25, R7, R21 ;  /* 0x0000001507197220 */ /* 0x000fe20000410000 */
[----:B------:R-:W-:-:S02]  /*ab00*/  HADD2.F32 R17, -RZ, R47.H0_H0 ;  /* 0x2000002fff117230 */ /* 0x000fc40000004100 */
[-C--:B------:R-:W-:Y:S01]  /*ab10*/  FMUL.FTZ R4, R7, R14.reuse ;  /* 0x0000000e07047220 */ /* 0x080fe20000410000 */
[----:B------:R-:W-:Y:S02]  /*ab20*/  HADD2.F32 R6, -RZ, R5.H0_H0 ;  /* 0x20000005ff067230 */ /* 0x000fe40000004100 */
[----:B------:R-:W-:Y:S01]  /*ab30*/  FFMA.FTZ R53, R26, R53, R36 ;  /* 0x000000351a357223 */ /* 0x000fe20000010024 */
[----:B------:R-:W-:Y:S02]  /*ab40*/  HADD2.F32 R7, -RZ, R37.H0_H0 ;  /* 0x20000025ff077230 */ /* 0x000fe40000004100 */
[C---:B------:R-:W-:Y:S01]  /*ab50*/  FFMA.FTZ R36, R12.reuse, R14, -R25 ;  /* 0x0000000e0c247223 */ /* 0x040fe20000010819 */
[----:B------:R-:W-:Y:S01]  /*ab60*/  FFMA.FTZ R38, R12, R21, R4 ;  /* 0x000000150c267223 */ /* 0x000fe20000010004 */
[----:B------:R-:W-:Y:S02]  /*ab70*/  HADD2.F32 R4, -RZ, R13.H0_H0 ;  /* 0x2000000dff047230 */ /* 0x000fe40000004100 */
[C---:B------:R-:W-:Y:S01]  /*ab80*/  FMUL.FTZ R21, R6.reuse, R17 ;  /* 0x0000001106157220 */ /* 0x040fe20000410000 */
[----:B------:R-:W-:Y:S01]  /*ab90*/  FMUL.FTZ R25, R6, R7 ;  /* 0x0000000706197220 */ /* 0x000fe20000410000 */
[----:B------:R-:W-:Y:S01]  /*aba0*/  HADD2.F32 R12, -RZ, R47.H1_H1 ;  /* 0x3000002fff0c7230 */ /* 0x000fe20000004100 */
[----:B------:R-:W-:Y:S01]  /*abb0*/  F2FP.F16.E4M3.UNPACK_B R14, R48.H1 ;  /* 0x00000030ff0e723e */ /* 0x000fe200030006ff */
[----:B------:R-:W-:-:S02]  /*abc0*/  HADD2.F32 R5, -RZ, R5.H1_H1 ;  /* 0x30000005ff057230 */ /* 0x000fc40000004100 */
[C---:B------:R-:W-:Y:S01]  /*abd0*/  FFMA.FTZ R21, R4.reuse, R7, -R21 ;  /* 0x0000000704157223 */ /* 0x040fe20000010815 */
[----:B------:R-:W-:Y:S02]  /*abe0*/  HADD2.F32 R6, -RZ, R37.H1_H1 ;  /* 0x30000025ff067230 */ /* 0x000fe40000004100 */
[----:B------:R-:W-:Y:S01]  /*abf0*/  FFMA.FTZ R25, R4, R17, R25 ;  /* 0x0000001104197223 */ /* 0x000fe20000010019 */
[----:B------:R-:W-:Y:S02]  /*ac00*/  HADD2.F32 R13, -RZ, R13.H1_H1 ;  /* 0x3000000dff0d7230 */ /* 0x000fe40000004100 */
[C---:B------:R-:W-:Y:S01]  /*ac10*/  FMUL.FTZ R26, R5.reuse, R12 ;  /* 0x0000000c051a7220 */ /* 0x040fe20000410000 */
        /* <DEDUP_REMOVED lines=18> */
[--C-:B------:R-:W-:Y:S02]  /*ad40*/  HADD2.F32 R5, -RZ, R33.reuse.H0_H0 ;  /* 0x20000021ff057230 */ /* 0x100fe40000004100 */
[C---:B------:R-:W-:Y:S01]  /*ad50*/  FMUL.FTZ R41, R34.reuse, R13 ;  /* 0x0000000d22297220 */ /* 0x040fe20000410000 */
[-C--:B------:R-:W-:Y:S01]  /*ad60*/  FMUL.FTZ R6, R34, R7.reuse ;  /* 0x0000000722067220 */ /* 0x080fe20000410000 */
[----:B------:R-:W-:Y:S01]  /*ad70*/  HADD2.F32 R33, -RZ, R33.H1_H1 ;  /* 0x30000021ff217230 */ /* 0x000fe20000004100 */
[----:B------:R-:W-:Y:S01]  /*ad80*/  F2FP.SATFINITE.E4M3.F32.PACK_AB_MERGE_C R45, R45, R58, RZ ;  /* 0x0000003a2d2d723e */ /* 0x000fe200048070ff */
[C---:B------:R-:W-:Y:S01]  /*ad90*/  FFMA.FTZ R34, R24.reuse, R7, -R41 ;  /* 0x0000000718227223 */ /* 0x040fe20000010829 */
[----:B------:R-:W-:Y:S01]  /*ada0*/  FFMA.FTZ R52, R24, R13, R6 ;  /* 0x0000000d18347223 */ /* 0x000fe20000010006 */
[----:B------:R-:W-:Y:S01]  /*adb0*/  HADD2.F32 R6, -RZ, R43.H0_H0 ;  /* 0x2000002bff067230 */ /* 0x000fe20000004100 */
[----:B------:R-:W-:Y:S01]  /*adc0*/  F2FP.SATFINITE.E4M3.F32.PACK_AB_MERGE_C R27, R36, R27, RZ ;  /* 0x0000001b241b723e */ /* 0x000fe200048070ff */
[--C-:B------:R-:W-:Y:S01]  /*add0*/  HADD2.F32 R7, -RZ, R48.reuse.H0_H0 ;  /* 0x20000030ff077230 */ /* 0x100fe20000004100 */
[----:B------:R-:W-:Y:S01]  /*ade0*/  F2FP.SATFINITE.E4M3.F32.PACK_AB_MERGE_C R34, R34, R37, RZ ;  /* 0x000000252222723e */ /* 0x000fe200048070ff */
[----:B------:R-:W-:-:S02]  /*adf0*/  HADD2.F32 R48, -RZ, R48.H1_H1 ;  /* 0x30000030ff307230 */ /* 0x000fc40000004100 */
[C---:B------:R-:W-:Y:S01]  /*ae00*/  FMUL.FTZ R14, R5.reuse, R6 ;  /* 0x00000006050e7220 */ /* 0x040fe20000410000 */
[----:B------:R-:W-:Y:S02]  /*ae10*/  HADD2.F32 R12, -RZ, R43.H1_H1 ;  /* 0x3000002bff0c7230 */ /* 0x000fe40000004100 */
[----:B------:R-:W-:Y:S01]  /*ae20*/  FMUL.FTZ R13, R5, R7 ;  /* 0x00000007050d7220 */ /* 0x000fe20000410000 */
[--C-:B------:R-:W-:Y:S02]  /*ae30*/  HADD2.F32 R4, -RZ, R15.reuse.H0_H0 ;  /* 0x2000000fff047230 */ /* 0x100fe40000004100 */
[C---:B------:R-:W-:Y:S01]  /*ae40*/  FMUL.FTZ R24, R33.reuse, R48 ;  /* 0x0000003021187220 */ /* 0x040fe20000410000 */
[----:B------:R-:W-:Y:S02]  /*ae50*/  HADD2.F32 R15, -RZ, R15.H1_H1 ;  /* 0x3000000fff0f7230 */ /* 0x000fe40000004100 */
[----:B------:R-:W-:Y:S01]  /*ae60*/  FMUL.FTZ R33, R33, R12 ;  /* 0x0000000c21217220 */ /* 0x000fe20000410000 */
[----:B------:R-:W-:Y:S01]  /*ae70*/  F2FP.SATFINITE.E4M3.F32.PACK_AB_MERGE_C R5, R46, R51, RZ ;  /* 0x000000332e05723e */ /* 0x000fe200048070ff */
[C---:B------:R-:W-:Y:S01]  /*ae80*/  FFMA.FTZ R14, R4.reuse, R7, R14 ;  /* 0x00000007040e7223 */ /* 0x040fe2000001000e */
[----:B------:R-:W-:Y:S01]  /*ae90*/  FFMA.FTZ R13, R4, R6, -R13 ;  /* 0x00000006040d7223 */ /* 0x000fe2000001080d */
[----:B------:R-:W-:Y:S01]  /*aea0*/  FFMA.FTZ R24, R15, R12, -R24 ;  /* 0x0000000c0f187223 */ /* 0x000fe20000010818 */
[----:B------:R-:W-:Y:S01]  /*aeb0*/  F2FP.SATFINITE.E4M3.F32.PACK_AB_MERGE_C R7, R53, R60, RZ ;  /* 0x0000003c3507723e */ /* 0x000fe200048070ff */
[----:B------:R-:W-:Y:S01]  /*aec0*/  FFMA.FTZ R33, R15, R48, R33 ;  /* 0x000000300f217223 */ /* 0x000fe20000010021 */
        /* <DEDUP_REMOVED lines=9> */
[----:B------:R-:W-:-:S05]  /*af60*/  F2FP.SATFINITE.E4M3.F32.PACK_AB_MERGE_C R6, R33, R14, R6 ;  /* 0x0000000e2106723e */ /* 0x000fca0004807006 */
[----:B------:R1:W-:Y:S02]  /*af70*/  STS.128 [R3+UR39+0x1e200], R4 ;  /* 0x01e2000403007988 */ /* 0x0003e40008000c27 */
.L_x_4414:
[----:B------:R-:W-:Y:S05]  /*af80*/  BSYNC B1 ;  /* 0x0000000000017941 */ /* 0x000fea0003800000 */
.L_x_4413:
[----:B------:R-:W-:Y:S05]  /*af90*/  @P2 BRA `(.L_x_4396) ;  /* 0x0000000c00d42947 */ /* 0x000fea0003800000 */
[----:B------:R-:W-:Y:S02]  /*afa0*/  LEA.HI R0, R0, R20, RZ, 0x1c ;  /* 0x0000001400007211 */ /* 0x000fe400078fe0ff */
[----:B01---5:R-:W-:Y:S02]  /*afb0*/  SHF.R.U32.HI R5, RZ, 0x8, R28 ;  /* 0x00000008ff057819 */ /* 0x023fe4000001161c */
[----:B------:R-:W-:Y:S01]  /*afc0*/  SHF.R.U32.HI R7, RZ, 0x8, R29 ;  /* 0x00000008ff077819 */ /* 0x000fe2000001161d */
[----:B------:R-:W-:Y:S01]  /*afd0*/  IMAD.SHL.U32 R3, R0, 0x10, RZ ;  /* 0x0000001000037824 */ /* 0x000fe200078e00ff */
[----:B------:R-:W-:Y:S02]  /*afe0*/  LOP3.LUT R4, R28, 0xff, RZ, 0xc0, !PT ;  /* 0x000000ff1c047812 */ /* 0x000fe400078ec0ff */
[----:B------:R-:W-:Y:S02]  /*aff0*/  LOP3.LUT R6, R29, 0xff, RZ, 0xc0, !PT ;  /* 0x000000ff1d067812 */ /* 0x000fe400078ec0ff */
[----:B------:R-:W-:-:S02]  /*b000*/  LOP3.LUT R42, R42, 0x30, R3, 0xf8, !PT ;  /* 0x000000302a2a7812 */ /* 0x000fc400078ef803 */
[----:B------:R-:W-:Y:S02]  /*b010*/  SHF.R.S32.HI R3, RZ, 0x1f, R0 ;  /* 0x0000001fff037819 */ /* 0x000fe40000011400 */
[----:B------:R-:W-:Y:S02]  /*b020*/  LOP3.LUT R5, R5, 0xff, RZ, 0xc0, !PT ;  /* 0x000000ff05057812 */ /* 0x000fe400078ec0ff */
[----:B------:R-:W-:Y:S02]  /*b030*/  LEA.HI R3, R3, R0, RZ, 0x2 ;  /* 0x0000000003037211 */ /* 0x000fe400078f10ff */
[----:B------:R-:W-:Y:S02]  /*b040*/  LOP3.LUT R7, R7, 0xff, RZ, 0xc0, !PT ;  /* 0x000000ff07077812 */ /* 0x000fe400078ec0ff */
[----:B------:R-:W-:Y:S01]  /*b050*/  SHF.R.U32.HI R0, RZ, 0x8, R8 ;  /* 0x00000008ff007819 */ /* 0x000fe20000011608 */
[----:B------:R-:W-:Y:S01]  /*b060*/  IMAD.SHL.U32 R3, R3, 0x800, RZ ;  /* 0x0000080003037824 */ /* 0x000fe200078e00ff */
[----:B------:R-:W-:-:S02]  /*b070*/  PRMT R17, R5, 0x7604, R4 ;  /* 0x0000760405117816 */ /* 0x000fc40000000004 */
[----:B------:R-:W-:Y:S02]  /*b080*/  PRMT R20, R7, 0x7604, R6 ;  /* 0x0000760407147816 */ /* 0x000fe40000000006 */
[----:B------:R-:W-:Y:S02]  /*b090*/  SHF.R.U32.HI R5, RZ, 0x8, R31 ;  /* 0x00000008ff057819 */ /* 0x000fe4000001161f */
[----:B------:R-:W-:Y:S02]  /*b0a0*/  LOP3.LUT R7, R0, 0xff, RZ, 0xc0, !PT ;  /* 0x000000ff00077812 */ /* 0x000fe400078ec0ff */
[----:B------:R-:W-:Y:S02]  /*b0b0*/  LOP3.LUT R42, R42, R39, RZ, 0x3c, !PT ;  /* 0x000000272a2a7212 */ /* 0x000fe400078e3cff */
[----:B------:R-:W-:Y:S02]  /*b0c0*/  LOP3.LUT R0, R3, 0xffffe000, RZ, 0xc0, !PT ;  /* 0xffffe00003007812 */ /* 0x000fe400078ec0ff */
[----:B------:R-:W-:-:S02]  /*b0d0*/  SHF.R.U32.HI R13, RZ, 0x8, R30 ;  /* 0x00000008ff0d7819 */ /* 0x000fc4000001161e */
[----:B------:R-:W-:Y:S02]  /*b0e0*/  LOP3.LUT R4, R31, 0xff, RZ, 0xc0, !PT ;  /* 0x000000ff1f047812 */ /* 0x000fe400078ec0ff */
[----:B------:R-:W-:Y:S02]  /*b0f0*/  LOP3.LUT R5, R5, 0xff, RZ, 0xc0, !PT ;  /* 0x000000ff05057812 */ /* 0x000fe400078ec0ff */
[----:B------:R-:W-:Y:S02]  /*b100*/  LOP3.LUT R6, R8, 0xff, RZ, 0xc0, !PT ;  /* 0x000000ff08067812 */ /* 0x000fe400078ec0ff */
[----:B------:R-:W-:Y:S02]  /*b110*/  IADD3 R0, R42, R225, R0 ;  /* 0x000000e12a007210 */ /* 0x000fe40007ffe000 */
[----:B------:R-:W-:Y:S02]  /*b120*/  LOP3.LUT R12, R30, 0xff, RZ, 0xc0, !PT ;  /* 0x000000ff1e0c7812 */ /* 0x000fe400078ec0ff */
[----:B------:R-:W-:-:S02]  /*b130*/  LOP3.LUT R13, R13, 0xff, RZ, 0xc0, !PT ;  /* 0x000000ff0d0d7812 */ /* 0x000fc400078ec0ff */
[----:B------:R-:W-:Y:S02]  /*b140*/  PRMT R24, R5, 0x7604, R4 ;  /* 0x0000760405187816 */ /* 0x000fe40000000004 */
[----:B------:R-:W-:Y:S02]  /*b150*/  PRMT R33, R7, 0x7604, R6 ;  /* 0x0000760407217816 */ /* 0x000fe40000000006 */
[----:B------:R-:W0:Y:S01]  /*b160*/  LDS.128 R4, [R0+UR39+0x1e200] ;  /* 0x01e2002700047984 */ /* 0x000e220008000c00 */
[----:B------:R-:W-:Y:S02]  /*b170*/  PRMT R21, R13, 0x7604, R12 ;  /* 0x000076040d157816 */ /* 0x000fe4000000000c */
[----:B------:R-:W-:Y:S01]  /*b180*/  SHF.R.U32.HI R26, RZ, 0x8, R9 ;  /* 0x00000008ff1a7819 */ /* 0x000fe20000011609 */
[----:B----4-:R-:W1:Y:S01]  /*b190*/  LDS.128 R12, [R229+0x1e200] ;  /* 0x01e20000e50c7984 */ /* 0x010e620000000c00 */
[----:B------:R-:W-:Y:S02]  /*b1a0*/  SHF.R.U32.HI R27, RZ, 0x8, R10 ;  /* 0x00000008ff1b7819 */ /* 0x000fe4000001160a */
[----:B------:R-:W-:-:S02]  /*b1b0*/  SHF.R.U32.HI R35, RZ, 0x8, R11 ;  /* 0x00000008ff237819 */ /* 0x000fc4000001160b */
[----:B------:R-:W-:Y:S02]  /*b1c0*/  LOP3.LUT R3, R9, 0xff, RZ, 0xc0, !PT ;  /* 0x000000ff09037812 */ /* 0x000fe400078ec0ff */
[----:B------:R-:W-:Y:S02]  /*b1d0*/  LOP3.LUT R26, R26, 0xff, RZ, 0xc0, !PT ;  /* 0x000000ff1a1a7812 */ /* 0x000fe400078ec0ff */
[----:B------:R-:W-:Y:S02]  /*b1e0*/  LOP3.LUT R32, R27, 0xff, RZ, 0xc0, !PT ;  /* 0x000000ff1b207812 */ /* 0x000fe400078ec0ff */
[----:B------:R-:W-:Y:S02]  /*b1f0*/  LOP3.LUT R34, R11, 0xff, RZ, 0xc0, !PT ;  /* 0x000000ff0b227812 */ /* 0x000fe400078ec0ff */
[----:B------:R-:W-:Y:S02]  /*b200*/  LOP3.LUT R27, R35, 0xff, RZ, 0xc0, !PT ;  /* 0x000000ff231b7812 */ /* 0x000fe400078ec0ff */
[----:B------:R-:W-:-:S02]  /*b210*/  PRMT R26, R26, 0x7604, R3 ;  /* 0x000076041a1a7816 */ /* 0x000fc40000000003 */
[----:B------:R-:W-:Y:S02]  /*b220*/  SHF.R.U32.HI R3, RZ, 0x10, R29 ;  /* 0x00000010ff037819 */ /* 0x000fe4000001161d */
[----:B------:R-:W-:Y:S02]  /*b230*/  PRMT R34, R27, 0x7604, R34 ;  /* 0x000076041b227816 */ /* 0x000fe40000000022 */
[----:B------:R-:W-:Y:S01]  /*b240*/  SHF.R.U32.HI R27, RZ, 0x10, R9 ;  /* 0x00000010ff1b7819 */ /* 0x000fe20000011609 */
[----:B------:R-:W-:Y:S01]  /*b250*/  IMAD.U32 R3, R3, 0x10000, RZ ;  /* 0x0001000003037824 */ /* 0x000fe200078e00ff */
[----:B------:R-:W-:Y:S02]  /*b260*/  LOP3.LUT R25, R10, 0xff, RZ, 0xc0, !PT ;  /* 0x000000ff0a197812 */ /* 0x000fe400078ec0ff */
[----:B------:R-:W-:Y:S01]  /*b270*/  SHF.R.U32.HI R39, RZ, 0x10, R11 ;  /* 0x00000010ff277819 */ /* 0x000fe2000001160b */
[----:B------:R-:W-:Y:S01]  /*b280*/  IMAD.U32 R27, R27, 0x10000, RZ ;  /* 0x000100001b1b7824 */ /* 0x000fe200078e00ff */
[----:B------:R-:W-:-:S02]  /*b290*/  LOP3.LUT R17, R17, 0xff0000, R28, 0xf8, !PT ;  /* 0x00ff000011117812 */ /* 0x000fc400078ef81c */
[----:B------:R-:W-:Y:S01]  /*b2a0*/  LOP3.LUT R3, R20, 0xff0000, R3, 0xf8, !PT ;  /* 0x00ff000014037812 */ /* 0x000fe200078ef803 */
[----:B------:R-:W-:Y:S01]  /*b2b0*/  IMAD.U32 R39, R39, 0x10000, RZ ;  /* 0x0001000027277824 */ /* 0x000fe200078e00ff */
[----:B------:R-:W-:Y:S02]  /*b2c0*/  PRMT R37, R32, 0x7604, R25 ;  /* 0x0000760420257816 */ /* 0x000fe40000000019 */
        /* <DEDUP_REMOVED lines=9> */
[----:B------:R-:W-:Y:S02]  /*b360*/  F2FP.F16.E4M3.UNPACK_B R29, R28 ;  /* 0x0000001cff1d723e */ /* 0x000fe400020006ff */
[----:B0-----:R-:W-:Y:S02]  /*b370*/  F2FP.F16.E4M3.UNPACK_B R17, R5 ;  /* 0x00000005ff11723e */ /* 0x001fe400020006ff */
[----:B------:R-:W-:-:S02]  /*b380*/  F2FP.F16.E4M3.UNPACK_B R34, R35 ;  /* 0x00000023ff22723e */ /* 0x000fc400020006ff */
[----:B------:R-:W-:Y:S02]  /*b390*/  LOP3.LUT R33, R33, 0xff000000, R8, 0xf8, !PT ;  /* 0xff00000021217812 */ /* 0x000fe400078ef808 */
[----:B------:R-:W-:Y:S01]  /*b3a0*/  LOP3.LUT R25, R24, 0xff0000, R25, 0xf8, !PT ;  /* 0x00ff000018197812 */ /* 0x000fe200078ef819 */
[--C-:B------:R-:W-:Y:S01]  /*b3b0*/  HADD2.F32 R36, -RZ, R34.reuse.H0_H0 ;  /* 0x20000022ff247230 */ /* 0x100fe20000004100 */
[----:B------:R-:W-:Y:S01]  /*b3c0*/  LOP3.LUT R32, R21, 0xff000000, R30, 0xf8, !PT ;  /* 0xff00000015207812 */ /* 0x000fe200078ef81e */
[----:B------:R-:W-:Y:S01]  /*b3d0*/  HADD2.F32 R30, -RZ, R29.H0_H0 ;  /* 0x2000001dff1e7230 */ /* 0x000fe20000004100 */
[----:B-1----:R-:W-:Y:S01]  /*b3e0*/  F2FP.F16.E4M3.UNPACK_B R8, R13 ;  /* 0x0000000dff08723e */ /* 0x002fe200020006ff */
[--C-:B------:R-:W-:Y:S01]  /*b3f0*/  HADD2.F32 R21, -RZ, R17.reuse.H0_H0 ;  /* 0x20000011ff157230 */ /* 0x100fe20000004100 */
[--C-:B------:R-:W-:Y:S01]  /*b400*/  LOP3.LUT R37, R37, 0xff0000, R10.reuse, 0xf8, !PT ;  /* 0x00ff000025257812 */ /* 0x100fe200078ef80a */
[----:B------:R-:W-:Y:S01]  /*b410*/  HADD2.F32 R34, -RZ, R34.H1_H1 ;  /* 0x30000022ff227230 */ /* 0x000fe20000004100 */
[----:B------:R-:W-:Y:S01]  /*b420*/  LOP3.LUT R31, R25, 0xff000000, R31, 0xf8, !PT ;  /* 0xff000000191f7812 */ /* 0x000fe200078ef81f */
[--C-:B------:R-:W-:Y:S01]  /*b430*/  HADD2.F32 R9, -RZ, R8.reuse.H0_H0 ;  /* 0x20000008ff097230 */ /* 0x100fe20000004100 */
[----:B------:R-:W-:Y:S01]  /*b440*/  LOP3.LUT R38, R37, 0xff000000, R10, 0xf8, !PT ;  /* 0xff00000025267812 */ /* 0x000fe200078ef80a */
[----:B------:R-:W-:Y:S01]  /*b450*/  FMUL.FTZ R37, R21, R30 ;  /* 0x0000001e15257220 */ /* 0x000fe20000410000 */
[----:B------:R-:W-:Y:S01]  /*b460*/  F2FP.F16.E4M3.UNPACK_B R20, R5.H1 ;  /* 0x00000005ff14723e */ /* 0x000fe200030006ff */
[----:B------:R-:W-:Y:S01]  /*b470*/  HADD2.F32 R17, -RZ, R17.H1_H1 ;  /* 0x30000011ff117230 */ /* 0x000fe20000004100 */
[-C--:B------:R-:W-:Y:S01]  /*b480*/  F2FP.F16.E4M3.UNPACK_B R25, R7.reuse ;  /* 0x00000007ff19723e */ /* 0x080fe200020006ff */
[----:B------:R-:W-:Y:S01]  /*b490*/  HADD2.F32 R29, -RZ, R29.H1_H1 ;  /* 0x3000001dff1d7230 */ /* 0x000fe20000004100 */
[----:B------:R-:W-:Y:S01]  /*b4a0*/  F2FP.F16.E4M3.UNPACK_B R26, R7.H1 ;  /* 0x00000007ff1a723e */ /* 0x000fe200030006ff */
[----:B------:R-:W-:Y:S01]  /*b4b0*/  HADD2.F32 R8, -RZ, R8.H1_H1 ;  /* 0x30000008ff087230 */ /* 0x000fe20000004100 */
[----:B------:R-:W-:Y:S01]  /*b4c0*/  F2FP.F16.E4M3.UNPACK_B R5, R4 ;  /* 0x00000004ff05723e */ /* 0x000fe200020006ff */
[----:B------:R-:W-:Y:S01]  /*b4d0*/  FMUL.FTZ R41, R17, R34 ;  /* 0x0000002211297220 */ /* 0x000fe20000410000 */
[----:B------:R-:W-:Y:S01]  /*b4e0*/  F2FP.F16.E4M3.UNPACK_B R7, R4.H1 ;  /* 0x00000004ff07723e */ /* 0x000fe200030006ff */
[-C--:B------:R-:W-:Y:S01]  /*b4f0*/  FMUL.FTZ R4, R21, R36.reuse ;  /* 0x0000002415047220 */ /* 0x080fe20000410000 */
[----:B------:R-:W-:Y:S01]  /*b500*/  F2FP.F16.E4M3.UNPACK_B R35, R35.H1 ;  /* 0x00000023ff23723e */ /* 0x000fe200030006ff */
[C---:B------:R-:W-:Y:S01]  /*b510*/  FFMA.FTZ R36, R9.reuse, R36, R37 ;  /* 0x0000002409247223 */ /* 0x040fe20000010025 */
[----:B------:R-:W-:Y:S01]  /*b520*/  F2FP.F16.E4M3.UNPACK_B R28, R28.H1 ;  /* 0x0000001cff1c723e */ /* 0x000fe200030006ff */
[----:B------:R-:W-:Y:S01]  /*b530*/  FFMA.FTZ R30, R9, R30, -R4 ;  /* 0x0000001e091e7223 */ /* 0x000fe20000010804 */
        /* <DEDUP_REMOVED lines=8> */
[----:B------:R-:W-:Y:S01]  /*b5c0*/  FMUL.FTZ R45, R6, R37 ;  /* 0x00000025062d7220 */ /* 0x000fe20000410000 */
[----:B------:R-:W-:Y:S02]  /*b5d0*/  HADD2.F32 R4, -RZ, R13.H0_H0 ;  /* 0x2000000dff047230 */ /* 0x000fe40000004100 */
[----:B------:R-:W-:Y:S01]  /*b5e0*/  FFMA.FTZ R43, R8, R34, R17 ;  /* 0x00000022082b7223 */ /* 0x000fe20000010011 */
[----:B------:R-:W-:Y:S01]  /*b5f0*/  FMUL.FTZ R6, R6, R9 ;  /* 0x0000000906067220 */ /* 0x000fe20000410000 */
[----:B------:R-:W-:Y:S01]  /*b600*/  FFMA.FTZ R41, R8, R29, -R41 ;  /* 0x0000001d08297223 */ /* 0x000fe20000010829 */
[----:B------:R-:W-:Y:S01]  /*b610*/  F2FP.F16.E4M3.UNPACK_B R17, R39 ;  /* 0x00000027ff11723e */ /* 0x000fe200020006ff */
[----:B------:R-:W-:Y:S01]  /*b620*/  HADD2.F32 R35, -RZ, R35.H1_H1 ;  /* 0x30000023ff237230 */ /* 0x000fe20000004100 */
[----:B------:R-:W-:Y:S01]  /*b630*/  F2FP.F16.E4M3.UNPACK_B R8, R31 ;  /* 0x0000001fff08723e */ /* 0x000fe200020006ff */
[----:B------:R-:W-:-:S02]  /*b640*/  HADD2.F32 R20, -RZ, R20.H1_H1 ;  /* 0x30000014ff147230 */ /* 0x000fc40000004100 */
[C---:B------:R-:W-:Y:S01]  /*b650*/  FFMA.FTZ R37, R4.reuse, R37, R6 ;  /* 0x0000002504257223 */ /* 0x040fe20000010006 */
[----:B------:R-:W-:Y:S01]  /*b660*/  HADD2.F32 R28, -RZ, R28.H1_H1 ;  /* 0x3000001cff1c7230 */ /* 0x000fe20000004100 */
[----:B------:R-:W-:Y:S01]  /*b670*/  F2FP.F16.E4M3.UNPACK_B R11, R15 ;  /* 0x0000000fff0b723e */ /* 0x000fe200020006ff */
[----:B------:R-:W-:Y:S01]  /*b680*/  FFMA.FTZ R45, R4, R9, -R45 ;  /* 0x00000009042d7223 */ /* 0x000fe2000001082d */
[----:B------:R-:W-:Y:S02]  /*b690*/  HADD2.F32 R13, -RZ, R13.H1_H1 ;  /* 0x3000000dff0d7230 */ /* 0x000fe40000004100 */
[C---:B------:R-:W-:Y:S01]  /*b6a0*/  FMUL.FTZ R34, R20.reuse, R35 ;  /* 0x0000002314227220 */ /* 0x040fe20000410000 */
[----:B------:R-:W-:Y:S02]  /*b6b0*/  HADD2.F32 R29, -RZ, R17.H0_H0 ;  /* 0x20000011ff1d7230 */ /* 0x000fe40000004100 */
[----:B------:R-:W-:Y:S01]  /*b6c0*/  FMUL.FTZ R20, R20, R28 ;  /* 0x0000001c14147220 */ /* 0x000fe20000410000 */
[----:B------:R-:W-:Y:S01]  /*b6d0*/  HADD2.F32 R6, -RZ, R25.H0_H0 ;  /* 0x20000019ff067230 */ /* 0x000fe20000004100 */
[----:B------:R-:W-:Y:S01]  /*b6e0*/  F2FP.F16.E4M3.UNPACK_B R39, R39.H1 ;  /* 0x00000027ff27723e */ /* 0x000fe200030006ff */
[----:B------:R-:W-:-:S02]  /*b6f0*/  HADD2.F32 R9, -RZ, R8.H0_H0 ;  /* 0x20000008ff097230 */ /* 0x000fc40000004100 */
[C---:B------:R-:W-:Y:S01]  /*b700*/  FFMA.FTZ R40, R13.reuse, R35, R20 ;  /* 0x000000230d287223 */ /* 0x040fe20000010014 */
[----:B------:R-:W-:Y:S02]  /*b710*/  HADD2.F32 R4, -RZ, R11.H0_H0 ;  /* 0x2000000bff047230 */ /* 0x000fe40000004100 */
[C---:B------:R-:W-:Y:S01]  /*b720*/  FMUL.FTZ R47, R6.reuse, R29 ;  /* 0x0000001d062f7220 */ /* 0x040fe20000410000 */
[----:B------:R-:W-:Y:S02]  /*b730*/  HADD2.F32 R20, -RZ, R17.H1_H1 ;  /* 0x30000011ff147230 */ /* 0x000fe40000004100 */
[----:B------:R-:W-:Y:S01]  /*b740*/  FMUL.FTZ R6, R6, R9 ;  /* 0x0000000906067220 */ /* 0x000fe20000410000 */
[----:B------:R-:W-:Y:S01]  /*b750*/  HADD2.F32 R25, -RZ, R25.H1_H1 ;  /* 0x30000019ff197230 */ /* 0x000fe20000004100 */
[----:B------:R-:W-:Y:S01]  /*b760*/  F2FP.F16.E4M3.UNPACK_B R31, R31.H1 ;  /* 0x0000001fff1f723e */ /* 0x000fe200030006ff */
[----:B------:R-:W-:Y:S02]  /*b770*/  HADD2.F32 R8, -RZ, R8.H1_H1 ;  /* 0x30000008ff087230 */ /* 0x000fe40000004100 */
[----:B------:R-:W-:Y:S01]  /*b780*/  FFMA.FTZ R34, R13, R28, -R34 ;  /* 0x0000001c0d227223 */ /* 0x000fe20000010822 */
[C---:B------:R-:W-:Y:S01]  /*b790*/  FFMA.FTZ R29, R4.reuse, R29, R6 ;  /* 0x0000001d041d7223 */ /* 0x040fe20000010006 */
[----:B------:R-:W-:Y:S01]  /*b7a0*/  F2FP.F16.E4M3.UNPACK_B R15, R15.H1 ;  /* 0x0000000fff0f723e */ /* 0x000fe200030006ff */
        /* <DEDUP_REMOVED lines=11> */
[----:B------:R-:W-:Y:S01]  /*b860*/  F2FP.F16.E4M3.UNPACK_B R11, R33.H1 ;  /* 0x00000021ff0b723e */ /* 0x000fe200030006ff */
[----:B------:R-:W-:Y:S01]  /*b870*/  FMUL.FTZ R6, R6, R9 ;  /* 0x0000000906067220 */ /* 0x000fe20000410000 */
[----:B------:R-:W-:Y:S01]  /*b880*/  F2FP.F16.E4M3.UNPACK_B R8, R27.H1 ;  /* 0x0000001bff08723e */ /* 0x000fe200030006ff */
[----:B------:R-:W-:Y:S01]  /*b890*/  HADD2.F32 R39, -RZ, R39.H1_H1 ;  /* 0x30000027ff277230 */ /* 0x000fe20000004100 */
[-C--:B------:R-:W-:Y:S01]  /*b8a0*/  F2FP.F16.E4M3.UNPACK_B R3, R12.reuse ;  /* 0x0000000cff03723e */ /* 0x080fe200020006ff */
[C---:B------:R-:W-:Y:S01]  /*b8b0*/  FFMA.FTZ R48, R4.reuse, R13, R6 ;  /* 0x0000000d04307223 */ /* 0x040fe20000010006 */
[----:B------:R-:W-:Y:S01]  /*b8c0*/  HADD2.F32 R26, -RZ, R26.H1_H1 ;  /* 0x3000001aff1a7230 */ /* 0x000fe20000004100 */
[----:B------:R-:W-:Y:S01]  /*b8d0*/  F2FP.F16.E4M3.UNPACK_B R12, R12.H1 ;  /* 0x0000000cff0c723e */ /* 0x000fe200030006ff */
[----:B------:R-:W-:Y:S01]  /*b8e0*/  FFMA.FTZ R35, R4, R9, -R17 ;  /* 0x0000000904237223 */ /* 0x000fe20000010811 */
[----:B------:R-:W-:Y:S01]  /*b8f0*/  HADD2.F32 R31, -RZ, R31.H1_H1 ;  /* 0x3000001fff1f7230 */ /* 0x000fe20000004100 */
[----:B------:R-:W-:Y:S01]  /*b900*/  F2FP.F16.E4M3.UNPACK_B R33, R33 ;  /* 0x00000021ff21723e */ /* 0x000fe200020006ff */
[----:B------:R-:W-:-:S02]  /*b910*/  HADD2.F32 R13, -RZ, R11.H0_H0 ;  /* 0x2000000bff0d7230 */ /* 0x000fc40000004100 */
[C---:B------:R-:W-:Y:S01]  /*b920*/  FMUL.FTZ R20, R26.reuse, R39 ;  /* 0x000000271a147220 */ /* 0x040fe20000410000 */
[----:B------:R-:W-:Y:S02]  /*b930*/  HADD2.F32 R6, -RZ, R7.H0_H0 ;  /* 0x20000007ff067230 */ /* 0x000fe40000004100 */
[----:B------:R-:W-:Y:S01]  /*b940*/  FMUL.FTZ R26, R26, R31 ;  /* 0x0000001f1a1a7220 */ /* 0x000fe20000410000 */
[----:B------:R-:W-:Y:S01]  /*b950*/  HADD2.F32 R9, -RZ, R8.H0_H0 ;  /* 0x20000008ff097230 */ /* 0x000fe20000004100 */
[----:B------:R-:W-:Y:S01]  /*b960*/  F2FP.F16.E4M3.UNPACK_B R27, R27 ;  /* 0x0000001bff1b723e */ /* 0x000fe200020006ff */
        /* <DEDUP_REMOVED lines=17> */
[C---:B------:R-:W-:Y:S01]  /*ba80*/  FFMA.FTZ R28, R12.reuse, R11, R4 ;  /* 0x0000000b0c1c7223 */ /* 0x040fe20000010004 */
[----:B------:R-:W-:Y:S02]  /*ba90*/  HADD2.F32 R7, -RZ, R27.H0_H0 ;  /* 0x2000001bff077230 */ /* 0x000fe40000004100 */
[----:B------:R-:W-:Y:S01]  /*baa0*/  FFMA.FTZ R26, R12, R8, -R13 ;  /* 0x000000080c1a7223 */ /* 0x000fe2000001080d */
[----:B------:R-:W-:Y:S02]  /*bab0*/  HADD2.F32 R4, -RZ, R3.H0_H0 ;  /* 0x20000003ff047230 */ /* 0x000fe40000004100 */
[C---:B------:R-:W-:Y:S01]  /*bac0*/  FMUL.FTZ R11, R6.reuse, R9 ;  /* 0x00000009060b7220 */ /* 0x040fe20000410000 */
[----:B------:R-:W-:Y:S02]  /*bad0*/  HADD2.F32 R8, -RZ, R33.H1_H1 ;  /* 0x30000021ff087230 */ /* 0x000fe40000004100 */
[----:B------:R-:W-:Y:S01]  /*bae0*/  FMUL.FTZ R13, R6, R7 ;  /* 0x00000007060d7220 */ /* 0x000fe20000410000 */
[----:B------:R-:W-:-:S02]  /*baf0*/  HADD2.F32 R5, -RZ, R5.H1_H1 ;  /* 0x30000005ff057230 */ /* 0x000fc40000004100 */
[C---:B------:R-:W-:Y:S01]  /*bb00*/  FFMA.FTZ R12, R4.reuse, R7, -R11 ;  /* 0x00000007040c7223 */ /* 0x040fe2000001080b */
[----:B------:R-:W-:Y:S01]  /*bb10*/  HADD2.F32 R6, -RZ, R27.H1_H1 ;  /* 0x3000001bff067230 */ /* 0x000fe20000004100 */
[----:B------:R-:W-:Y:S01]  /*bb20*/  F2FP.F16.E4M3.UNPACK_B R11, R38.H1 ;  /* 0x00000026ff0b723e */ /* 0x000fe200030006ff */
[----:B------:R-:W-:Y:S02]  /*bb30*/  HADD2.F32 R3, -RZ, R3.H1_H1 ;  /* 0x30000003ff037230 */ /* 0x000fe40000004100 */
[C---:B------:R-:W-:Y:S01]  /*bb40*/  FMUL.FTZ R20, R5.reuse, R8 ;  /* 0x0000000805147220 */ /* 0x040fe20000410000 */
[----:B------:R-:W-:Y:S01]  /*bb50*/  FFMA.FTZ R13, R4, R9, R13 ;  /* 0x00000009040d7223 */ /* 0x000fe2000001000d */
[----:B------:R-:W-:Y:S01]  /*bb60*/  F2FP.F16.E4M3.UNPACK_B R14, R14.H1 ;  /* 0x0000000eff0e723e */ /* 0x000fe200030006ff */
[----:B------:R-:W-:Y:S01]  /*bb70*/  FMUL.FTZ R5, R5, R6 ;  /* 0x0000000605057220 */ /* 0x000fe20000410000 */
        /* <DEDUP_REMOVED lines=15> */
[----:B------:R-:W-:Y:S01]  /*bc70*/  F2FP.SATFINITE.E4M3.F32.PACK_AB_MERGE_C R35, R50, R35, RZ ;  /* 0x000000233223723e */ /* 0x000fe200048070ff */
[----:B------:R-:W-:Y:S02]  /*bc80*/  HADD2.F32 R14, -RZ, R14.H1_H1 ;  /* 0x3000000eff0e7230 */ /* 0x000fe40000004100 */
[C---:B------:R-:W-:Y:S01]  /*bc90*/  FMUL.FTZ R5, R24.reuse, R11 ;  /* 0x0000000b18057220 */ /* 0x040fe20000410000 */
[----:B------:R-:W-:Y:S01]  /*bca0*/  F2FP.SATFINITE.E4M3.F32.PACK_AB_MERGE_C R39, R39, R48, RZ ;  /* 0x000000302727723e */ /* 0x000fe200048070ff */
[-C--:B------:R-:W-:Y:S01]  /*bcb0*/  FMUL.FTZ R42, R24, R7.reuse ;  /* 0x00000007182a7220 */ /* 0x080fe20000410000 */
[----:B------:R-:W-:Y:S01]  /*bcc0*/  FFMA.FTZ R24, R3, R6, R4 ;  /* 0x0000000603187223 */ /* 0x000fe20000010004 */
[----:B------:R-:W-:Y:S01]  /*bcd0*/  FFMA.FTZ R25, R14, R7, -R5 ;  /* 0x000000070e197223 */ /* 0x000fe20000010805 */
[----:B------:R-:W-:-:S02]  /*bce0*/  HADD2.F32 R6, -RZ, R38.H0_H0 ;  /* 0x20000026ff067230 */ /* 0x000fc40000004100 */
[----:B------:R-:W-:Y:S01]  /*bcf0*/  FFMA.FTZ R27, R14, R11, R42 ;  /* 0x0000000b0e1b7223 */ /* 0x000fe2000001002a */
[--C-:B------:R-:W-:Y:S01]  /*bd00*/  HADD2.F32 R4, -RZ, R21.reuse.H0_H0 ;  /* 0x20000015ff047230 */ /* 0x100fe20000004100 */
[----:B------:R-:W-:Y:S01]  /*bd10*/  F2FP.SATFINITE.E4M3.F32.PACK_AB_MERGE_C R45, R34, R45, RZ ;  /* 0x0000002d222d723e */ /* 0x000fe200048070ff */
        /* <DEDUP_REMOVED lines=29> */
.L_x_4396:
[----:B------:R-:W-:Y:S05]  /*bef0*/  BSYNC B0 ;  /* 0x0000000000007941 */ /* 0x000fea0003800000 */
.L_x_4390:
        /* <DEDUP_REMOVED lines=8> */
.L_x_4387:
[----:B------:R-:W-:-:S06]  /*bf80*/  ULOP3.LUT UR4, UR55, 0x1, URZ, 0xfc, !UPT ;  /* 0x0000000137047892 */ /* 0x000fcc000f8efc3f */
[----:B0-2---:R-:W-:-:S05]  /*bf90*/  IMAD.U32 R0, RZ, RZ, UR4 ;  /* 0x00000004ff007e24 */ /* 0x005fca000f8e00ff */
[----:B------:R-:W-:-:S13]  /*bfa0*/  ISETP.NE.AND P0, PT, R0, 0x3, PT ;  /* 0x000000030000780c */ /* 0x000fda0003f05270 */
[----:B------:R-:W-:Y:S05]  /*bfb0*/  @!P0 BRA `(.L_x_4415) ;  /* 0x0000000000048947 */ /* 0x000fea0003800000 */
[----:B------:R-:W-:Y:S01]  /*bfc0*/  BPT.TRAP 0x1 ;  /* 0x000000040000795c */ /* 0x000fe20000300000 */
.L_x_4415:
[----:B------:R-:W-:Y:S02]  /*bfd0*/  IMAD.U32 R5, RZ, RZ, UR38 ;  /* 0x00000026ff057e24 */ /* 0x000fe4000f8e00ff */
[----:B------:R-:W-:-:S03]  /*bfe0*/  IMAD.U32 R0, RZ, RZ, UR44 ;  /* 0x0000002cff007e24 */ /* 0x000fc6000f8e00ff */
[----:B------:R-:W-:Y:S02]  /*bff0*/  LEA R5, R5, UR39, 0x3 ;  /* 0x0000002705057c11 */ /* 0x000fe4000f8e18ff */
[----:B------:R-:W-:-:S04]  /*c000*/  SHF.L.U32 R0, R0, 0x1f, RZ ;  /* 0x0000001f00007819 */ /* 0x000fc800000006ff */
[----:B------:R0:W1:Y:S01]  /*c010*/  SYNCS.PHASECHK.TRANS64.TRYWAIT P2, [R5+URZ+0x33430], R0 ;  /* 0x03343000050075a7 */ /* 0x000062000804017f */
[----:B------:R-:W-:Y:S05]  /*c020*/  @!P0 BRA `(.L_x_4416) ;  /* 0x0000000000048947 */ /* 0x000fea0003800000 */
[----:B------:R-:W-:Y:S01]  /*c030*/  BPT.TRAP 0x1 ;  /* 0x000000040000795c */ /* 0x000fe20000300000 */
.L_x_4416:
[----:B---3--:R-:W2:Y:S02]  /*c040*/  S2R R3, SR_TID.X ;  /* 0x0000000000037919 */ /* 0x008ea40000002100 */
[----:B--2---:R-:W-:-:S04]  /*c050*/  LOP3.LUT R3, R3, 0x7f, RZ, 0xc0, !PT ;  /* 0x0000007f03037812 */ /* 0x004fc800078ec0ff */
[----:B------:R-:W-:Y:S01]  /*c060*/  ISETP.NE.AND P1, PT, R3, RZ, PT ;  /* 0x000000ff0300720c */ /* 0x000fe20003f25270 */
[----:B-1----:R-:W-:-:S12]  /*c070*/  @P2 BRA `(.L_x_4417) ;  /* 0x0000000000082947 */ /* 0x002fd80003800000 */
[----:B------:R-:W1:Y:S02]  /*c080*/  SYNCS.PHASECHK.TRANS64.TRYWAIT P2, [R5+URZ+0x33430], R0 ;  /* 0x03343000050075a7 */ /* 0x000e64000804017f */
[----:B-1----:R-:W-:Y:S05]  /*c090*/  @!P2 BRA `(.L_x_4418) ;  /* 0x000001d4008ca947 */ /* 0x002fea0003800000 */
.L_x_4417:
[----:B------:R-:W-:Y:S05]  /*c0a0*/  WARPSYNC.ALL ;  /* 0x0000000000007948 */ /* 0x000fea0003800000 */
[----:B------:R-:W-:Y:S01]  /*c0b0*/  UIADD3 UR4, UR39, 0x24200, URZ ;  /* 0x0002420027047890 */ /* 0x000fe2000fffe03f */
[----:B------:R-:W-:Y:S01]  /*c0c0*/  WARPGROUP.ARRIVE ;  /* 0x00000000000079c5 */ /* 0x000fe20000000000 */
[----:B------:R-:W-:Y:S01]  /*c0d0*/  ULOP3.LUT UR6, UR37, 0x10000, URZ, 0xfc, !UPT ;  /* 0x0001000025067892 */ /* 0x000fe2000f8efc3f */
[----:B------:R-:W-:Y:S01]  /*c0e0*/  VIADD R3, R22, UR45 ;  /* 0x0000002d16037c36 */ /* 0x000fe20008000000 */
[----:B------:R-:W-:Y:S01]  /*c0f0*/  USHF.R.U32.HI UR4, URZ, 0x4, UR4 ;  /* 0x000000043f047899 */ /* 0x000fe20008011604 */
[----:B------:R-:W-:Y:S01]  /*c100*/  UMOV UR29, 0x80000020 ;  /* 0x80000020001d7882 */ /* 0x000fe20000000000 */
[----:B------:R-:W-:-:S02]  /*c110*/  UMOV UR31, 0x80000020 ;  /* 0x80000020001f7882 */ /* 0x000fc40000000000 */
[----:B------:R-:W-:Y:S01]  /*c120*/  ULOP3.LUT UR4, UR4, 0x3fff, URZ, 0xc0, !UPT ;  /* 0x00003fff04047892 */ /* 0x000fe2000f8ec03f */
[----:B------:R-:W-:Y:S01]  /*c130*/  UMOV UR28, UR6 ;  /* 0x00000006001c7c82 */ /* 0x000fe20008000000 */
[----:B------:R-:W-:Y:S02]  /*c140*/  UMOV UR9, UR29 ;  /* 0x0000001d00097c82 */ /* 0x000fe40008000000 */
[----:B------:R-:W-:Y:S01]  /*c150*/  ULOP3.LUT UR4, UR4, 0x10000, URZ, 0xfc, !UPT ;  /* 0x0001000004047892 */ /* 0x000fe2000f8efc3f */
[----:B------:R-:W-:Y:S01]  /*c160*/  UMOV UR8, UR28 ;  /* 0x0000001c00087c82 */ /* 0x000fe20008000000 */
[----:B------:R-:W-:Y:S02]  /*c170*/  UMOV UR11, 0x80000020 ;  /* 0x80000020000b7882 */ /* 0x000fe40000000000 */
        /* <DEDUP_REMOVED lines=8> */
[----:B------:R-:W-:Y:S02]  /*c200*/  UIADD3 UR14, UR5, 0x280, URZ ;  /* 0x00000280050e7890 */ /* 0x000fe4000fffe03f */
        /* <DEDUP_REMOVED lines=15> */
[----:B------:R-:W-:Y:S01]  /*c300*/  QGMMA.64x32x32.F32.E4M3.E4M3 R72, gdesc[UR8], RZ, !UPT, gsb0 ;  /* 0x00600000084879f3 */ /* 0x000fe2000c0008ff */
[----:B------:R-:W-:Y:S01]  /*c310*/  UMOV UR8, UR28 ;  /* 0x0000001c00087c82 */ /* 0x000fe20008000000 */
[----:B------:R-:W-:Y:S01]  /*c320*/  UMOV UR9, UR29 ;  /* 0x0000001d00097c82 */ /* 0x000fe20008000000 */
[----:B------:R-:W-:Y:S01]  /*c330*/  UMOV UR10, UR7 ;  /* 0x00000007000a7c82 */ /* 0x000fe20008000000 */
[----:B------:R-:W-:Y:S01]  /*c340*/  UMOV UR11, 0x80000020 ;  /* 0x80000020000b7882 */ /* 0x000fe20000000000 */
[----:B------:R-:W-:Y:S01]  /*c350*/  UIADD3 UR7, UR5, 0x200, URZ ;  /* 0x0000020005077890 */ /* 0x000fe2000fffe03f */
        /* <DEDUP_REMOVED lines=9> */
[----:B-----5:R-:W-:-:S06]  /*c3f0*/  WARPGROUP.ARRIVE ;  /* 0x00000000000079c5 */ /* 0x020fcc0000000000 */
        /* <DEDUP_REMOVED lines=9> */
[----:B------:R-:W-:Y:S02]  /*c490*/  UIADD3 UR8, UR6, 0x2, URZ ;  /* 0x0000000206087890 */ /* 0x000fe4000fffe03f */
[----:B------:R-:W-:Y:S01]  /*c4a0*/  UIADD3 UR10, UR5, 0x2, URZ ;  /* 0x00000002050a7890 */ /* 0x000fe2000fffe03f */
[----:B------:R-:W-:Y:S01]  /*c4b0*/  UMOV UR9, 0x80000020 ;  /* 0x8000002000097882 */ /* 0x000fe20000000000 */
        /* <DEDUP_REMOVED lines=107> */
[----:B------:R-:W-:Y:S02]  /*cb70*/  ULDC UR10, c[0x0][0x448] ;  /* 0x00011200000a7ab9 */ /* 0x000fe40000000800 */
[----:B------:R-:W-:-:S06]  /*cb80*/  UISETP.NE.AND UP0, UPT, UR10, 0x1, UPT ;  /* 0x000000010a00788c */ /* 0x000fcc000bf05270 */
[----:B------:R-:W-:Y:S02]  /*cb90*/  PLOP3.LUT P2, PT, PT, PT, UP0, 0x80, 0x0 ;  /* 0x000000000000781c */ /* 0x000fe40003f4f008 */
[----:B------:R-:W-:Y:S01]  /*cba0*/  PLOP3.LUT P3, PT, PT, PT, UP0, 0x80, 0x0 ;  /* 0x000000000000781c */ /* 0x000fe20003f6f008 */
        /* <DEDUP_REMOVED lines=20> */
[----:B------:R-:W-:Y:S02]  /*ccf0*/  ULDC.64 UR6, c[0x0][0x9e0] ;  /* 0x0002780000067ab9 */ /* 0x000fe40000000a00 */
[----:B------:R-:W-:Y:S01]  /*cd00*/  UISETP.GE.AND UP1, UPT, UR7, 0x1, UPT ;  /* 0x000000010700788c */ /* 0x000fe2000bf26270 */
[----:B------:R-:W-:Y:S02]  /*cd10*/  WARPGROUP.DEPBAR.LE gsb0, 0x0 ;  /* 0x00008000000079c5 */ /* 0x000fe40000010000 */
[----:B------:R-:W-:-:S06]  /*cd20*/  WARPGROUP.ARRIVE ;  /* 0x00000000000079c5 */ /* 0x000fcc0000000000 */
[----:B------:R-:W-:Y:S01]  /*cd30*/  QGMMA.64x32x32.F32.E4M3.E4M3 R40, gdesc[UR24], R40, gsb0 ;  /* 0x00600000182879f3 */ /* 0x000fe20008000828 */
[----:B------:R-:W-:Y:S01]  /*cd40*/  UMOV UR26, UR5 ;  /* 0x00000005001a7c82 */ /* 0x000fe20008000000 */
[----:B------:R-:W-:Y:S01]  /*cd50*/  UMOV UR27, 0x80000020 ;  /* 0x80000020001b7882 */ /* 0x000fe20000000000 */
[----:B------:R-:W-:Y:S02]  /*cd60*/  @UP0 ULDC UR5, c[0x0][0x44c] ;  /* 0x0001130000050ab9 */ /* 0x000fe40000000800 */
[----:B01----:R-:W-:Y:S01]  /*cd70*/  @P2 IMAD.HI.U32 R0, R3, UR5, RZ ;  /* 0x0000000503002c27 */ /* 0x003fe2000f8e00ff */
[----:B------:R-:W-:Y:S01]  /*cd80*/  @UP0 ULDC UR5, c[0x0][0x450] ;  /* 0x0001140000050ab9 */ /* 0x000fe20000000800 */
[----:B------:R-:W-:-:S03]  /*cd90*/  PLOP3.LUT P2, PT, PT, PT, UP1, 0x40, 0x0 ;  /* 0x000000000000781c */ /* 0x000fc60003f4e818 */
[----:B------:R-:W-:Y:S01]  /*cda0*/  @P3 SHF.R.U32.HI R3, RZ, UR5, R0 ;  /* 0x00000005ff033c19 */ /* 0x000fe20008011600 */
[----:B------:R-:W-:Y:S01]  /*cdb0*/  @!P1 VIADD R0, R5, 0x33440 ;  /* 0x0003344005009836 */ /* 0x000fe20000000000 */
[----:B------:R-:W-:Y:S01]  /*cdc0*/  ULOP3.LUT UR5, URZ, UR59, URZ, 0x33, !UPT ;  /* 0x0000003b3f057292 */ /* 0x000fe2000f8e333f */
[----:B------:R-:W-:Y:S02]  /*cdd0*/  IMAD.MOV.U32 R5, RZ, RZ, -0xa0 ;  /* 0xffffff60ff057424 */ /* 0x000fe400078e00ff */
[----:B------:R-:W0:Y:S01]  /*cde0*/  SHFL.IDX PT, R11, R3, RZ, 0x1c1f ;  /* 0x001c1fff030b7589 */ /* 0x000e2200000e0000 */
[----:B------:R-:W-:Y:S01]  /*cdf0*/  @!P1 PRMT R0, RZ, 0x654, R0 ;  /* 0x00000654ff009816 */ /* 0x000fe20000000000 */
[----:B------:R-:W-:-:S04]  /*ce00*/  IMAD R4, R106, R5, 0xa1 ;  /* 0x000000a16a047424 */ /* 0x000fc800078e0205 */
[----:B------:R-:W-:Y:S02]  /*ce10*/  IMAD R5, R23, -0x2, R4 ;  /* 0xfffffffe17057824 */ /* 0x000fe400078e0204 */
        /* <DEDUP_REMOVED lines=28> */
.L_x_4421:
[----:B------:R-:W-:-:S06]  /*cfe0*/  UISETP.NE.AND UP2, UPT, UR7, 0x1, UPT ;  /* 0x000000010700788c */ /* 0x000fcc000bf45270 */
[----:B------:R-:W-:-:S05]  /*cff0*/  PLOP3.LUT P2, PT, PT, PT, UP2, 0x80, 0x0 ;  /* 0x000000000000781c */ /* 0x000fca0003f4f028 */
[----:B------:R-:W-:-:S08]  /*d000*/  @UP2 ULDC.64 UR10, c[0x0][0x9e8] ;  /* 0x00027a00000a2ab9 */ /* 0x000fd00000000a00 */
[----:B------:R-:W-:-:S05]  /*d010*/  @P2 IMAD.HI.U32 R11, R5, UR10, RZ ;  /* 0x0000000a050b2c27 */ /* 0x000fca000f8e00ff */
[----:B------:R-:W-:-:S07]  /*d020*/  @P2 SHF.R.U32.HI R5, RZ, UR11, R11 ;  /* 0x0000000bff052c19 */ /* 0x000fce000801160b */
.L_x_4422:
[----:B------:R-:W-:Y:S05]  /*d030*/  BSYNC B0 ;  /* 0x0000000000007941 */ /* 0x000fea0003800000 */
.L_x_4420:
[----:B------:R-:W-:-:S05]  /*d040*/  IMAD R5, R5, UR7, R10 ;  /* 0x0000000705057c24 */ /* 0x000fca000f8e020a */
[----:B------:R-:W-:Y:S02]  /*d050*/  VIMNMX R4, R4, R5, !PT ;  /* 0x0000000504047248 */ /* 0x000fe40007fe0100 */
[----:B------:R-:W-:-:S07]  /*d060*/  VIADDMNMX R0, R5, UR7, R0, PT ;  /* 0x0000000705007c46 */ /* 0x000fce000b800100 */
.L_x_4419:
[C---:B------:R-:W-:Y:S01]  /*d070*/  ISETP.GE.AND P2, PT, R9.reuse, 0x9, PT ;  /* 0x000000090900780c */ /* 0x040fe20003f46270 */
[----:B------:R-:W0:Y:S01]  /*d080*/  SHFL.IDX PT, R3, R3, 0x1, 0x1c1f ;  /* 0x003c1f0003037f89 */ /* 0x000e2200000e0000 */
[----:B------:R-:W-:Y:S02]  /*d090*/  ISETP.GE.AND P3, PT, R9, 0x2, PT ;  /* 0x000000020900780c */ /* 0x000fe40003f66270 */
[----:B------:R-:W-:Y:S02]  /*d0a0*/  P2R R13, PR, RZ, 0x4 ;  /* 0x00000004ff0d7803 */ /* 0x000fe40000000000 */
[----:B------:R-:W-:Y:S02]  /*d0b0*/  ISETP.GT.AND P2, PT, R4, 0x8, !P2 ;  /* 0x000000080400780c */ /* 0x000fe40005744270 */
[----:B------:R-:W-:Y:S02]  /*d0c0*/  P2R R12, PR, RZ, 0x8 ;  /* 0x00000008ff0c7803 */ /* 0x000fe40000000000 */
[----:B------:R-:W-:-:S02]  /*d0d0*/  ISETP.LT.OR P2, PT, R0, 0x9, P2 ;  /* 0x000000090000780c */ /* 0x000fc40001741670 */
[----:B------:R-:W-:Y:S02]  /*d0e0*/  ISETP.GT.AND P3, PT, R4, 0x1, !P3 ;  /* 0x000000010400780c */ /* 0x000fe40005f64270 */
[----:B------:R-:W-:Y:S02]  /*d0f0*/  ISETP.GE.AND P4, PT, R9, 0xa, PT ;  /* 0x0000000a0900780c */ /* 0x000fe40003f86270 */
[----:B------:R-:W-:Y:S02]  /*d100*/  FSEL R92, R92, -INF , !P2 ;  /* 0xff8000005c5c7808 */ /* 0x000fe40005000000 */
[----:B------:R-:W-:Y:S02]  /*d110*/  ISETP.LT.OR P3, PT, R0, 0x2, P3 ;  /* 0x000000020000780c */ /* 0x000fe40001f61670 */
[----:B------:R-:W-:Y:S02]  /*d120*/  ISETP.GT.AND P2, PT, R4, 0x9, !P4 ;  /* 0x000000090400780c */ /* 0x000fe40006744270 */
[----:B------:R-:W-:-:S02]  /*d130*/  FSEL R89, R89, -INF , !P3 ;  /* 0xff80000059597808 */ /* 0x000fc40005800000 */
[----:B------:R-:W-:Y:S02]  /*d140*/  ISETP.LT.OR P2, PT, R0, 0xa, P2 ;  /* 0x0000000a0000780c */ /* 0x000fe40001741670 */
[----:B------:R-:W-:Y:S02]  /*d150*/  ISETP.GE.AND P3, PT, R9, 0x11, PT ;  /* 0x000000110900780c */ /* 0x000fe40003f66270 */
[----:B------:R-:W-:Y:S02]  /*d160*/  FSEL R93, R93, -INF , !P2 ;  /* 0xff8000005d5d7808 */ /* 0x000fe40005000000 */
[----:B------:R-:W-:Y:S02]  /*d170*/  ISETP.GT.AND P2, PT, R4, 0x10, !P3 ;  /* 0x000000100400780c */ /* 0x000fe40005f44270 */
[----:B------:R-:W-:Y:S02]  /*d180*/  P2R R15, PR, RZ, 0x8 ;  /* 0x00000008ff0f7803 */ /* 0x000fe40000000000 */
        /* <DEDUP_REMOVED lines=16> */
[----:B----4-:R-:W-:Y:S02]  /*d290*/  P2R R14, PR, RZ, 0x10 ;  /* 0x00000010ff0e7803 */ /* 0x010fe40000000000 */
[----:B------:R-:W-:Y:S02]  /*d2a0*/  FSEL R101, R101, -INF , !P2 ;  /* 0xff80000065657808 */ /* 0x000fe40005000000 */
[----:B------:R-:W-:-:S02]  /*d2b0*/  ISETP.GE.AND P2, PT, R9, 0x21, PT ;  /* 0x000000210900780c */ /* 0x000fc40003f46270 */
        /* <DEDUP_REMOVED lines=177> */
.L_x_4425:
[----:B------:R-:W-:-:S06]  /*ddd0*/  UISETP.NE.AND UP2, UPT, UR7, 0x1, UPT ;  /* 0x000000010700788c */ /* 0x000fcc000bf45270 */
[----:B------:R-:W-:-:S05]  /*dde0*/  PLOP3.LUT P6, PT, PT, PT, UP2, 0x80, 0x0 ;  /* 0x000000000000781c */ /* 0x000fca0003fcf028 */
[----:B------:R-:W-:-:S08]  /*ddf0*/  @UP2 ULDC.64 UR10, c[0x0][0x9e8] ;  /* 0x00027a00000a2ab9 */ /* 0x000fd00000000a00 */
[----:B------:R-:W-:Y:S01]  /*de00*/  @P6 IMAD.HI.U32 R6, R3, UR10, RZ ;  /* 0x0000000a03066c27 */ /* 0x000fe2000f8e00ff */
[----:B------:R-:W-:-:S13]  /*de10*/  PLOP3.LUT P6, PT, PT, PT, UP2, 0x80, 0x0 ;  /* 0x000000000000781c */ /* 0x000fda0003fcf028 */
[----:B------:R-:W-:-:S07]  /*de20*/  @P6 SHF.R.U32.HI R3, RZ, UR11, R6 ;  /* 0x0000000bff036c19 */ /* 0x000fce0008011606 */
.L_x_4426:
[----:B------:R-:W-:Y:S05]  /*de30*/  BSYNC B0 ;  /* 0x0000000000007941 */ /* 0x000fea0003800000 */
.L_x_4424:
[----:B------:R-:W-:-:S05]  /*de40*/  IMAD R3, R3, UR7, R10 ;  /* 0x0000000703037c24 */ /* 0x000fca000f8e020a */
[----:B------:R-:W-:Y:S02]  /*de50*/  VIMNMX R4, R4, R3, !PT ;  /* 0x0000000304047248 */ /* 0x000fe40007fe0100 */
[----:B------:R-:W-:-:S07]  /*de60*/  VIADDMNMX R0, R3, UR7, R0, PT ;  /* 0x0000000703007c46 */ /* 0x000fce000b800100 */
.L_x_4423:
[----:B------:R-:W-:Y:S01]  /*de70*/  ISETP.GT.AND P2, PT, R4, 0x20, !P2 ;  /* 0x000000200400780c */ /* 0x000fe20005744270 */
[----:B------:R-:W-:Y:S01]  /*de80*/  IMAD.U32 R88, RZ, RZ, UR36 ;  /* 0x00000024ff587e24 */ /* 0x000fe2000f8e00ff */
[----:B------:R-:W-:Y:S01]  /*de90*/  ISETP.NE.AND P6, PT, R105, RZ, PT ;  /* 0x000000ff6900720c */ /* 0x000fe20003fc5270 */
[----:B------:R-:W-:Y:S01]  /*dea0*/  @UP0 ULDC UR10, c[0x0][0x44c] ;  /* 0x00011300000a0ab9 */ /* 0x000fe20000000800 */
[----:B------:R-:W-:Y:S01]  /*deb0*/  ISETP.LT.OR P2, PT, R0, 0x21, P2 ;  /* 0x000000210000780c */ /* 0x000fe20001741670 */
[----:B------:R-:W-:Y:S01]  /*dec0*/  UIMAD.WIDE.U32 UR10, UR45, UR10, URZ ;  /* 0x0000000a2d0a72a5 */ /* 0x000fe2000f8e003f */
[----:B------:R-:W-:Y:S01]  /*ded0*/  FMNMX.FTZ R3, R5, R89, !PT ;  /* 0x0000005905037209 */ /* 0x000fe20007810000 */
[----:B------:R-:W-:Y:S01]  /*dee0*/  @UP0 ULDC UR15, c[0x0][0x450] ;  /* 0x00011400000f0ab9 */ /* 0x000fe20000000800 */
[----:B------:R-:W-:Y:S01]  /*def0*/  FSEL R74, R74, -INF , !P2 ;  /* 0xff8000004a4a7808 */ /* 0x000fe20005000000 */
[----:B------:R-:W-:Y:S01]  /*df00*/  UMOV UR5, UR45 ;  /* 0x0000002d00057c82 */ /* 0x000fe20008000000 */
[----:B------:R-:W-:Y:S01]  /*df10*/  ISETP.GT.AND P2, PT, R4, 0x21, !P6 ;  /* 0x000000210400780c */ /* 0x000fe20007744270 */
[----:B------:R-:W-:Y:S01]  /*df20*/  @UP0 USHF.R.U32.HI UR5, URZ, UR15, UR11 ;  /* 0x0000000f3f050299 */ /* 0x000fe2000801160b */
[----:B------:R-:W-:-:S02]  /*df30*/  ISETP.NE.AND P6, PT, R117, RZ, PT ;  /* 0x000000ff7500720c */ /* 0x000fc40003fc5270 */
        /* <DEDUP_REMOVED lines=73> */
[----:B------:R-:W-:Y:S02]  /*e3d0*/  ISETP.GT.AND P2, PT, R4, 0x50, !P6 ;  /* 0x000000500400780c */ /* 0x000fe40007744270 */
[----:B------:R-:W-:Y:S02]  /*e3e0*/  ISETP.NE.AND P6, PT, R128, RZ, PT ;  /* 0x000000ff8000720c */ /* 0x000fe40003fc5270 */
        /* <DEDUP_REMOVED lines=19> */
[C---:B------:R-:W-:Y:S02]  /*e520*/  ISETP.GT.AND P3, PT, R4.reuse, 0x90, !P3 ;  /* 0x000000900400780c */ /* 0x040fe40005f64270 */
[C---:B------:R-:W-:Y:S02]  /*e530*/  ISETP.GT.AND P2, PT, R4.reuse, 0x59, !P2 ;  /* 0x000000590400780c */ /* 0x040fe40005744270 */
[----:B------:R-:W-:-:S02]  /*e540*/  ISETP.GT.AND P4, PT, R4, 0x91, !P4 ;  /* 0x000000910400780c */ /* 0x000fc40006784270 */
[----:B------:R-:W-:Y:S02]  /*e550*/  ISETP.LT.OR P2, PT, R0, 0x5a, P2 ;  /* 0x0000005a0000780c */ /* 0x000fe40001741670 */
[----:B------:R-:W-:Y:S02]  /*e560*/  ISETP.GT.AND P5, PT, R4, 0x98, !P5 ;  /* 0x000000980400780c */ /* 0x000fe40006fa4270 */
[----:B------:R-:W-:Y:S02]  /*e570*/  FSEL R71, R71, -INF , !P2 ;  /* 0xff80000047477808 */ /* 0x000fe40005000000 */
[----:B------:R-:W-:Y:S02]  /*e580*/  ISETP.NE.AND P2, PT, R121, RZ, PT ;  /* 0x000000ff7900720c */ /* 0x000fe40003f45270 */
[----:B------:R-:W-:Y:S02]  /*e590*/  ISETP.LT.OR P3, PT, R0, 0x91, P3 ;  /* 0x000000910000780c */ /* 0x000fe40001f61670 */
[----:B------:R-:W-:-:S02]  /*e5a0*/  ISETP.GT.AND P2, PT, R4, 0x60, !P2 ;  /* 0x000000600400780c */ /* 0x000fc40005744270 */
[C---:B------:R-:W-:Y:S02]  /*e5b0*/  ISETP.LT.OR P4, PT, R0.reuse, 0x92, P4 ;  /* 0x000000920000780c */ /* 0x040fe40002781670 */
[----:B------:R-:W-:Y:S02]  /*e5c0*/  ISETP.LT.OR P2, PT, R0, 0x61, P2 ;  /* 0x000000610000780c */ /* 0x000fe40001741670 */
[----:B------:R-:W-:Y:S02]  /*e5d0*/  FSEL R34, R34, -INF , !P3 ;  /* 0xff80000022227808 */ /* 0x000fe40005800000 */
[----:B------:R-:W-:Y:S02]  /*e5e0*/  FSEL R42, R42, -INF , !P2 ;  /* 0xff8000002a2a7808 */ /* 0x000fe40005000000 */
[----:B------:R-:W-:Y:S02]  /*e5f0*/  ISETP.NE.AND P2, PT, R122, RZ, PT ;  /* 0x000000ff7a00720c */ /* 0x000fe40003f45270 */
[----:B0-----:R-:W-:-:S02]  /*e600*/  FMNMX.FTZ R7, R6, R3, !PT ;  /* 0x0000000306077209 */ /* 0x001fc40007810000 */
[----:B------:R-:W-:Y:S02]  /*e610*/  ISETP.GT.AND P2, PT, R4, 0x61, !P2 ;  /* 0x000000610400780c */ /* 0x000fe40005744270 */
[C---:B------:R-:W-:Y:S01]  /*e620*/  ISETP.LT.OR P5, PT, R0.reuse, 0x99, P5 ;  /* 0x000000990000780c */ /* 0x040fe20002fa1670 */
[----:B------:R-:W0:Y:S01]  /*e630*/  SHFL.BFLY PT, R8, R7, 0x1, 0x1f ;  /* 0x0c201f0007087f89 */ /* 0x000e2200000e0000 */
[----:B------:R-:W-:Y:S02]  /*e640*/  ISETP.LT.OR P2, PT, R0, 0x62, P2 ;  /* 0x000000620000780c */ /* 0x000fe40001741670 */
[----:B------:R-:W-:Y:S02]  /*e650*/  FSEL R35, R35, -INF , !P4 ;  /* 0xff80000023237808 */ /* 0x000fe40006000000 */
[----:B------:R-:W-:Y:S02]  /*e660*/  FSEL R43, R43, -INF , !P2 ;  /* 0xff8000002b2b7808 */ /* 0x000fe40005000000 */
[----:B------:R-:W-:-:S02]  /*e670*/  ISETP.NE.AND P2, PT, R123, RZ, PT ;  /* 0x000000ff7b00720c */ /* 0x000fc40003f45270 */
[----:B------:R-:W-:Y:S02]  /*e680*/  FSEL R38, R38, -INF , !P5 ;  /* 0xff80000026267808 */ /* 0x000fe40006800000 */
[----:B------:R-:W-:Y:S02]  /*e690*/  ISETP.GT.AND P2, PT, R4, 0x68, !P2 ;  /* 0x000000680400780c */ /* 0x000fe40005744270 */
[----:B------:R-:W-:Y:S02]  /*e6a0*/  R2UR UR14, R104 ;  /* 0x00000000680e72ca */ /* 0x000fe400000e0000 */
[----:B------:R-:W-:-:S04]  /*e6b0*/  ISETP.LT.OR P2, PT, R0, 0x69, P2 ;  /* 0x000000690000780c */ /* 0x000fc80001741670 */
[----:B------:R-:W-:Y:S02]  /*e6c0*/  FSEL R46, R46, -INF , !P2 ;  /* 0xff8000002e2e7808 */ /* 0x000fe40005000000 */
[----:B------:R-:W-:Y:S02]  /*e6d0*/  ISETP.NE.AND P2, PT, R124, RZ, PT ;  /* 0x000000ff7c00720c */ /* 0x000fe40003f45270 */
[----:B0-----:R-:W-:Y:S02]  /*e6e0*/  FMNMX.FTZ R3, R7, R8, !PT ;  /* 0x0000000807037209 */ /* 0x001fe40007810000 */
[----:B------:R-:W-:Y:S01]  /*e6f0*/  ISETP.GT.AND P2, PT, R4, 0x69, !P2 ;  /* 0x000000690400780c */ /* 0x000fe20005744270 */
[----:B------:R-:W-:Y:S02]  /*e700*/  UIADD3 UR10, UR14, UR5, URZ ;  /* 0x000000050e0a7290 */ /* 0x000fe4000fffe03f */
[----:B------:R-:W-:-:S01]  /*e710*/  FFMA.FTZ R88, R3, R88, -8 ;  /* 0xc100000003587423 */ /* 0x000fc20000010058 */
[----:B------:R-:W-:Y:S01]  /*e720*/  ISETP.LT.OR P2, PT, R0, 0x6a, P2 ;  /* 0x0000006a0000780c */ /* 0x000fe20001741670 */
[----:B------:R-:W-:-:S03]  /*e730*/  UIADD3 UR6, UR10, UR6, URZ ;  /* 0x000000060a067290 */ /* 0x000fc6000fffe03f */
        /* <DEDUP_REMOVED lines=13> */
[----:B------:R-:W-:Y:S02]  /*e810*/  ISETP.GT.AND P2, PT, R4, 0x79, !P6 ;  /* 0x000000790400780c */ /* 0x000fe40007744270 */
[----:B------:R-:W-:Y:S02]  /*e820*/  ISETP.NE.AND P6, PT, R131, RZ, PT ;  /* 0x000000ff8300720c */ /* 0x000fe40003fc5270 */
        /* <DEDUP_REMOVED lines=48> */
[----:B------:R-:W-:Y:S02]  /*eb30*/  ISETP.GT.AND P2, PT, R4, 0x88, !P6 ;  /* 0x000000880400780c */ /* 0x000fe40007744270 */
[----:B------:R-:W-:Y:S02]  /*eb40*/  FMNMX.FTZ R17, R103, R20, !PT ;  /* 0x0000001467117209 */ /* 0x000fe40007810000 */
[----:B------:R-:W-:-:S02]  /*eb50*/  ISETP.LT.OR P2, PT, R0, 0x89, P2 ;  /* 0x000000890000780c */ /* 0x000fc40001741670 */
[----:B------:R-:W-:Y:S02]  /*eb60*/  ISETP.NE.AND P6, PT, R132, RZ, PT ;  /* 0x000000ff8400720c */ /* 0x000fe40003fc5270 */
[----:B------:R-:W-:Y:S02]  /*eb70*/  FSEL R30, R30, -INF , !P2 ;  /* 0xff8000001e1e7808 */ /* 0x000fe40005000000 */
[----:B------:R-:W-:-:S04]  /*eb80*/  FSETP.NEU.FTZ.AND P2, PT, R3, -INF , PT ;  /* 0xff8000000300780b */ /* 0x000fc80003f5d000 */
[----:B------:R-:W-:Y:S02]  /*eb90*/  FSEL R88, R88, RZ, P2 ;  /* 0x000000ff58587208 */ /* 0x000fe40001000000 */
[----:B------:R-:W-:Y:S02]  /*eba0*/  ISETP.GT.AND P2, PT, R4, 0x89, !P6 ;  /* 0x000000890400780c */ /* 0x000fe40007744270 */
[----:B------:R-:W-:Y:S01]  /*ebb0*/  ISETP.NE.AND P6, PT, R9, RZ, PT ;  /* 0x000000ff0900720c */ /* 0x000fe20003fc5270 */
[----:B------:R-:W-:-:S01]  /*ebc0*/  FFMA.FTZ R72, R72, UR36, -R88 ;  /* 0x0000002448487c23 */ /* 0x000fc20008010858 */
[--C-:B------:R-:W-:Y:S01]  /*ebd0*/  FFMA.FTZ R76, R76, UR36, -R88.reuse ;  /* 0x000000244c4c7c23 */ /* 0x100fe20008010858 */
[----:B------:R-:W-:-:S01]  /*ebe0*/  FFMA.FTZ R14, R73, UR36, -R88 ;  /* 0x00000024490e7c23 */ /* 0x000fc20008010858 */
[--C-:B------:R-:W-:Y:S01]  /*ebf0*/  FFMA.FTZ R80, R80, UR36, -R88.reuse ;  /* 0x0000002450507c23 */ /* 0x100fe20008010858 */
[----:B------:R0:W-:Y:S01]  /*ec00*/  MUFU.EX2 R13, R72 ;  /* 0x00000048000d7308 */ /* 0x0001e20000000800 */
[----:B------:R-:W-:-:S01]  /*ec10*/  FFMA.FTZ R20, R77, UR36, -R88 ;  /* 0x000000244d147c23 */ /* 0x000fc20008010858 */
[--C-:B------:R-:W-:Y:S01]  /*ec20*/  FFMA.FTZ R77, R61, UR36, -R88.reuse ;  /* 0x000000243d4d7c23 */ /* 0x100fe20008010858 */
[----:B------:R-:W-:Y:S01]  /*ec30*/  ISETP.LT.OR P2, PT, R0, 0x8a, P2 ;  /* 0x0000008a0000780c */ /* 0x000fe20001741670 */
[--C-:B------:R-:W-:Y:S01]  /*ec40*/  FFMA.FTZ R5, R5, UR36, -R88.reuse ;  /* 0x0000002405057c23 */ /* 0x100fe20008010858 */
[----:B------:R-:W-:-:S01]  /*ec50*/  FFMA.FTZ R6, R89, UR36, -R88 ;  /* 0x0000002459067c23 */ /* 0x000fc20008010858 */
[--C-:B------:R-:W-:Y:S01]  /*ec60*/  FFMA.FTZ R7, R92, UR36, -R88.reuse ;  /* 0x000000245c077c23 */ /* 0x100fe20008010858 */
[----:B------:R-:W-:Y:S01]  /*ec70*/  FSEL R31, R31, -INF , !P2 ;  /* 0xff8000001f1f7808 */ /* 0x000fe20005000000 */
[----:B------:R1:W-:Y:S01]  /*ec80*/  MUFU.EX2 R15, R76 ;  /* 0x0000004c000f7308 */ /* 0x0003e20000000800 */
[----:B0-----:R-:W-:Y:S01]  /*ec90*/  FMNMX.FTZ R72, R74, R17, !PT ;  /* 0x000000114a487209 */ /* 0x001fe20007810000 */
        /* <DEDUP_REMOVED lines=15> */
[----:B-1----:R-:W-:Y:S01]  /*ed90*/  FMNMX.FTZ R76, R82, R21, !PT ;  /* 0x00000015524c7209 */ /* 0x002fe20007810000 */
[--C-:B------:R-:W-:Y:S01]  /*eda0*/  FFMA.FTZ R84, R84, UR36, -R88.reuse ;  /* 0x0000002454547c23 */ /* 0x100fe20008010858 */
[----:B------:R-:W-:-:S01]  /*edb0*/  FFMA.FTZ R56, R56, UR36, -R88 ;  /* 0x0000002438387c23 */ /* 0x000fc20008010858 */
[--C-:B------:R-:W-:Y:S01]  /*edc0*/  FFMA.FTZ R57, R57, UR36, -R88.reuse ;  /* 0x0000002439397c23 */ /* 0x100fe20008010858 */
[----:B------:R-:W-:Y:S01]  /*edd0*/  FMNMX.FTZ R21, R83, R76, !PT ;  /* 0x0000004c53157209 */ /* 0x000fe20007810000 */
[--C-:B------:R-:W-:Y:S01]  /*ede0*/  FFMA.FTZ R60, R60, UR36, -R88.reuse ;  /* 0x000000243c3c7c23 */ /* 0x100fe20008010858 */
[----:B------:R-:W-:-:S01]  /*edf0*/  FFMA.FTZ R64, R64, UR36, -R88 ;  /* 0x0000002440407c23 */ /* 0x000fc20008010858 */
[----:B------:R-:W1:Y:S01]  /*ee00*/  MUFU.EX2 R6, R6 ;  /* 0x0000000600067308 */ /* 0x000e620000000800 */
[----:B------:R-:W-:Y:S01]  /*ee10*/  FMNMX.FTZ R76, R86, R21, !PT ;  /* 0x00000015564c7209 */ /* 0x000fe20007810000 */
[--C-:B------:R-:W-:Y:S01]  /*ee20*/  FFMA.FTZ R65, R65, UR36, -R88.reuse ;  /* 0x0000002441417c23 */ /* 0x100fe20008010858 */
[----:B------:R-:W-:-:S01]  /*ee30*/  FFMA.FTZ R41, R41, UR36, -R88 ;  /* 0x0000002429297c23 */ /* 0x000fc20008010858 */
[--C-:B------:R-:W-:Y:S01]  /*ee40*/  FFMA.FTZ R24, R24, UR36, -R88.reuse ;  /* 0x0000002418187c23 */ /* 0x100fe20008010858 */
[----:B------:R-:W-:Y:S01]  /*ee50*/  FMNMX.FTZ R73, R87, R76, !PT ;  /* 0x0000004c57497209 */ /* 0x000fe20007810000 */
[--C-:B------:R-:W-:Y:S01]  /*ee60*/  FFMA.FTZ R76, R85, UR36, -R88.reuse ;  /* 0x00000024554c7c23 */ /* 0x100fe20008010858 */
[----:B------:R-:W-:-:S01]  /*ee70*/  FFMA.FTZ R25, R25, UR36, -R88 ;  /* 0x0000002419197c23 */ /* 0x000fc20008010858 */
[----:B------:R-:W2:Y:S01]  /*ee80*/  MUFU.EX2 R7, R7 ;  /* 0x0000000700077308 */ /* 0x000ea20000000800 */
        /* <DEDUP_REMOVED lines=9> */
[----:B------:R-:W-:-:S03]  /*ef20*/  FFMA.FTZ R37, R37, UR36, -R88 ;  /* 0x0000002425257c23 */ /* 0x000fc60008010858 */
[----:B------:R-:W-:-:S03]  /*ef30*/  FMNMX.FTZ R73, R63, R80, !PT ;  /* 0x000000503f497209 */ /* 0x000fc60007810000 */
[----:B------:R-:W3:Y:S01]  /*ef40*/  MUFU.EX2 R9, R9 ;  /* 0x0000000900097308 */ /* 0x000ee20000000800 */
[----:B------:R-:W-:-:S04]  /*ef50*/  FMNMX.FTZ R80, R66, R73, !PT ;  /* 0x0000004942507209 */ /* 0x000fc80007810000 */
[----:B------:R-:W-:-:S03]  /*ef60*/  FMNMX.FTZ R73, R67, R80, !PT ;  /* 0x0000005043497209 */ /* 0x000fc60007810000 */
[----:B------:R-:W4:Y:S01]  /*ef70*/  MUFU.EX2 R10, R10 ;  /* 0x0000000a000a7308 */ /* 0x000f220000000800 */
[----:B------:R-:W-:-:S04]  /*ef80*/  FMNMX.FTZ R80, R70, R73, !PT ;  /* 0x0000004946507209 */ /* 0x000fc80007810000 */
[----:B------:R-:W-:-:S03]  /*ef90*/  FMNMX.FTZ R73, R71, R80, !PT ;  /* 0x0000005047497209 */ /* 0x000fc60007810000 */
[----:B------:R-:W5:Y:S01]  /*efa0*/  MUFU.EX2 R11, R11 ;  /* 0x0000000b000b7308 */ /* 0x000f620000000800 */
[----:B------:R-:W-:-:S04]  /*efb0*/  FMNMX.FTZ R80, R42, R73, !PT ;  /* 0x000000492a507209 */ /* 0x000fc80007810000 */
[----:B------:R-:W-:-:S03]  /*efc0*/  FMNMX.FTZ R61, R43, R80, !PT ;  /* 0x000000502b3d7209 */ /* 0x000fc60007810000 */
[----:B------:R1:W-:Y:S01]  /*efd0*/  MUFU.EX2 R73, R77 ;  /* 0x0000004d00497308 */ /* 0x0003e20000000800 */
[----:B------:R-:W-:-:S04]  /*efe0*/  FMNMX.FTZ R80, R46, R61, !PT ;  /* 0x0000003d2e507209 */ /* 0x000fc80007810000 */
[----:B------:R-:W-:-:S03]  /*eff0*/  FMNMX.FTZ R61, R47, R80, !PT ;  /* 0x000000502f3d7209 */ /* 0x000fc60007810000 */
[----:B------:R-:W-:Y:S01]  /*f000*/  MUFU.EX2 R12, R12 ;  /* 0x0000000c000c7308 */ /* 0x000fe20000000800 */
[----:B------:R-:W-:-:S04]  /*f010*/  FMNMX.FTZ R80, R50, R61, !PT ;  /* 0x0000003d32507209 */ /* 0x000fc80007810000 */
[----:B------:R-:W-:-:S03]  /*f020*/  FMNMX.FTZ R61, R51, R80, !PT ;  /* 0x00000050333d7209 */ /* 0x000fc60007810000 */
[----:B------:R-:W-:Y:S01]  /*f030*/  MUFU.EX2 R21, R84 ;  /* 0x0000005400157308 */ /* 0x000fe20000000800 */
[----:B------:R-:W-:-:S04]  /*f040*/  FMNMX.FTZ R68, R54, R61, !PT ;  /* 0x0000003d36447209 */ /* 0x000fc80007810000 */
[----:B-1----:R-:W-:Y:S01]  /*f050*/  FMNMX.FTZ R77, R55, R68, !PT ;  /* 0x00000044374d7209 */ /* 0x002fe20007810000 */
[----:B------:R-:W-:-:S02]  /*f060*/  FFMA.FTZ R68, R69, UR36, -R88 ;  /* 0x0000002445447c23 */ /* 0x000fc40008010858 */
        /* <DEDUP_REMOVED lines=18> */
[----:B------:R-:W-:Y:S02]  /*f190*/  MUFU.EX2 R72, R72 ;  /* 0x0000004800487308 */ /* 0x000fe40000000800 */
[----:B------:R-:W2:Y:S06]  /*f1a0*/  SHFL.BFLY PT, R0, R69, 0x2, 0x1f ;  /* 0x0c401f0045007f89 */ /* 0x000eac00000e0000 */
[----:B------:R-:W-:Y:S08]  /*f1b0*/  MUFU.EX2 R76, R76 ;  /* 0x0000004c004c7308 */ /* 0x000ff00000000800 */
[----:B------:R-:W-:Y:S08]  /*f1c0*/  MUFU.EX2 R56, R56 ;  /* 0x0000003800387308 */ /* 0x000ff00000000800 */
[----:B------:R-:W-:Y:S01]  /*f1d0*/  MUFU.EX2 R57, R57 ;  /* 0x0000003900397308 */ /* 0x000fe20000000800 */
[----:B--2---:R-:W-:-:S05]  /*f1e0*/  FMNMX.FTZ R53, R69, R0, !PT ;  /* 0x0000000045357209 */ /* 0x004fca0007810000 */
[----:B------:R-:W2:Y:S02]  /*f1f0*/  SHFL.BFLY PT, R0, R53, 0x1, 0x1f ;  /* 0x0c201f0035007f89 */ /* 0x000ea400000e0000 */
[----:B------:R-:W-:Y:S08]  /*f200*/  MUFU.EX2 R60, R60 ;  /* 0x0000003c003c7308 */ /* 0x000ff00000000800 */
[----:B------:R-:W-:Y:S08]  /*f210*/  MUFU.EX2 R64, R64 ;  /* 0x0000004000407308 */ /* 0x000ff00000000800 */
[----:B------:R-:W-:Y:S01]  /*f220*/  MUFU.EX2 R65, R65 ;  /* 0x0000004100417308 */ /* 0x000fe20000000800 */
[----:B--2---:R-:W-:Y:S01]  /*f230*/  FMNMX.FTZ R0, R53, R0, !PT ;  /* 0x0000000035007209 */ /* 0x004fe20007810000 */
[----:B------:R-:W-:-:S06]  /*f240*/  IMAD.U32 R53, RZ, RZ, UR36 ;  /* 0x00000024ff357e24 */ /* 0x000fcc000f8e00ff */
[----:B------:R-:W-:Y:S01]  /*f250*/  MUFU.EX2 R68, R68 ;  /* 0x0000004400447308 */ /* 0x000fe20000000800 */
[C---:B------:R-:W-:Y:S01]  /*f260*/  FSETP.NEU.FTZ.AND P2, PT, R0.reuse, -INF , PT ;  /* 0xff8000000000780b */ /* 0x040fe20003f5d000 */
[----:B------:R-:W-:-:S05]  /*f270*/  FFMA.FTZ R53, R0, R53, -8 ;  /* 0xc100000000357423 */ /* 0x000fca0000010035 */
[----:B-1----:R-:W-:Y:S01]  /*f280*/  FSEL R81, R53, RZ, P2 ;  /* 0x000000ff35517208 */ /* 0x002fe20001000000 */
[----:B------:R-:W-:Y:S01]  /*f290*/  MUFU.EX2 R39, R39 ;  /* 0x0000002700277308 */ /* 0x000fe20000000800 */
[----:B------:R-:W-:-:S03]  /*f2a0*/  PLOP3.LUT P2, PT, PT, PT, UP1, 0x40, 0x0 ;  /* 0x000000000000781c */ /* 0x000fc60003f4e818 */
        /* <DEDUP_REMOVED lines=13> */
[----:B-1----:R-:W-:-:S01]  /*f380*/  FFMA.FTZ R79, R62, UR36, -R81 ;  /* 0x000000243e4f7c23 */ /* 0x002fc20008010851 */
[----:B------:R-:W-:Y:S01]  /*f390*/  FFMA.FTZ R62, R66, UR36, -R81 ;  /* 0x00000024423e7c23 */ /* 0x000fe20008010851 */
[----:B------:R-:W-:-:S01]  /*f3a0*/  FADD.FTZ R66, R5, R6 ;  /* 0x0000000605427221 */ /* 0x000fc20000010000 */
[--C-:B------:R-:W-:Y:S01]  /*f3b0*/  FFMA.FTZ R85, R78, UR36, -R81.reuse ;  /* 0x000000244e557c23 */ /* 0x100fe20008010851 */
[----:B------:R-:W-:-:S01]  /*f3c0*/  FFMA.FTZ R78, R83, UR36, -R81 ;  /* 0x00000024534e7c23 */ /* 0x000fc20008010851 */
[----:B------:R-:W-:Y:S01]  /*f3d0*/  FFMA.FTZ R103, R103, UR36, -R81 ;  /* 0x0000002467677c23 */ /* 0x000fe20008010851 */
[----:B------:R-:W-:-:S01]  /*f3e0*/  FADD.FTZ R67, R7, R66 ;  /* 0x0000004207437221 */ /* 0x000fc20000010000 */
[----:B------:R-:W1:Y:S01]  /*f3f0*/  MUFU.EX2 R80, R80 ;  /* 0x0000005000507308 */ /* 0x000e620000000800 */
[----:B------:R-:W-:-:S01]  /*f400*/  FFMA.FTZ R74, R74, UR36, -R81 ;  /* 0x000000244a4a7c23 */ /* 0x000fc20008010851 */
[----:B------:R-:W-:Y:S01]  /*f410*/  FFMA.FTZ R75, R75, UR36, -R81 ;  /* 0x000000244b4b7c23 */ /* 0x000fe20008010851 */
[----:B0-----:R-:W-:-:S01]  /*f420*/  FADD.FTZ R66, R8, R67 ;  /* 0x0000004308427221 */ /* 0x001fc20000010000 */
[--C-:B------:R-:W-:Y:S01]  /*f430*/  FFMA.FTZ R86, R86, UR36, -R81.reuse ;  /* 0x0000002456567c23 */ /* 0x100fe20008010851 */
[----:B------:R-:W-:-:S01]  /*f440*/  FFMA.FTZ R87, R87, UR36, -R81 ;  /* 0x0000002457577c23 */ /* 0x000fc20008010851 */
[----:B------:R-:W-:Y:S01]  /*f450*/  FFMA.FTZ R58, R58, UR36, -R81 ;  /* 0x000000243a3a7c23 */ /* 0x000fe20008010851 */
[----:B---3--:R-:W-:-:S01]  /*f460*/  FADD.FTZ R67, R9, R66 ;  /* 0x0000004209437221 */ /* 0x008fc20000010000 */
[----:B------:R-:W0:Y:S01]  /*f470*/  MUFU.EX2 R94, R94 ;  /* 0x0000005e005e7308 */ /* 0x000e220000000800 */
[----:B------:R-:W-:-:S01]  /*f480*/  FFMA.FTZ R59, R59, UR36, -R81 ;  /* 0x000000243b3b7c23 */ /* 0x000fc20008010851 */
[----:B------:R-:W-:Y:S01]  /*f490*/  FFMA.FTZ R70, R70, UR36, -R81 ;  /* 0x0000002446467c23 */ /* 0x000fe20008010851 */
[----:B----4-:R-:W-:-:S01]  /*f4a0*/  FADD.FTZ R66, R10, R67 ;  /* 0x000000430a427221 */ /* 0x010fc20000010000 */
[--C-:B------:R-:W-:Y:S01]  /*f4b0*/  FFMA.FTZ R71, R71, UR36, -R81.reuse ;  /* 0x0000002447477c23 */ /* 0x100fe20008010851 */
[----:B------:R-:W-:-:S01]  /*f4c0*/  FFMA.FTZ R42, R42, UR36, -R81 ;  /* 0x000000242a2a7c23 */ /* 0x000fc20008010851 */
[----:B------:R-:W-:Y:S01]  /*f4d0*/  FFMA.FTZ R43, R43, UR36, -R81 ;  /* 0x000000242b2b7c23 */ /* 0x000fe20008010851 */
[----:B-----5:R-:W-:-:S01]  /*f4e0*/  FADD.FTZ R83, R11, R66 ;  /* 0x000000420b537221 */ /* 0x020fc20000010000 */
[----:B------:R-:W2:Y:S01]  /*f4f0*/  MUFU.EX2 R95, R95 ;  /* 0x0000005f005f7308 */ /* 0x000ea20000000800 */
[----:B-1----:R-:W-:-:S01]  /*f500*/  FADD.FTZ R67, R53, R80 ;  /* 0x0000005035437221 */ /* 0x002fc20000010000 */
[C---:B------:R-:W-:Y:S01]  /*f510*/  F2FP.SATFINITE.E4M3.F32.PACK_AB_MERGE_C R11, R12.reuse, R11, RZ ;  /* 0x0000000b0c0b723e */ /* 0x040fe200048070ff */
[----:B------:R-:W-:-:S01]  /*f520*/  FADD.FTZ R90, R12, R83 ;  /* 0x000000530c5a7221 */ /* 0x000fc20000010000 */
[----:B------:R-:W-:Y:S01]  /*f530*/  F2FP.SATFINITE.E4M3.F32.PACK_AB_MERGE_C R83, R8, R7, RZ ;  /* 0x000000070853723e */ /* 0x000fe200048070ff */
[----:B------:R-:W-:-:S01]  /*f540*/  FFMA.FTZ R46, R46, UR36, -R81 ;  /* 0x000000242e2e7c23 */ /* 0x000fc20008010851 */
[--C-:B------:R-:W-:Y:S01]  /*f550*/  FFMA.FTZ R47, R47, UR36, -R81.reuse ;  /* 0x000000242f2f7c23 */ /* 0x100fe20008010851 */
[----:B------:R-:W-:-:S01]  /*f560*/  FFMA.FTZ R50, R50, UR36, -R81 ;  /* 0x0000002432327c23 */ /* 0x000fc20008010851 */
[----:B------:R-:W1:Y:S01]  /*f570*/  MUFU.EX2 R69, R69 ;  /* 0x0000004500457308 */ /* 0x000e620000000800 */
[----:B0-----:R-:W-:-:S01]  /*f580*/  FADD.FTZ R66, R94, R67 ;  /* 0x000000435e427221 */ /* 0x001fc20000010000 */
[----:B------:R-:W-:Y:S01]  /*f590*/  FADD.FTZ R67, R13, R90 ;  /* 0x0000005a0d437221 */ /* 0x000fe20000010000 */
[----:B------:R-:W-:Y:S01]  /*f5a0*/  F2FP.SATFINITE.E4M3.F32.PACK_AB_MERGE_C R216, R6, R5, R83 ;  /* 0x0000000506d8723e */ /* 0x000fe20004807053 */
[--C-:B------:R-:W-:Y:S01]  /*f5b0*/  FFMA.FTZ R51, R51, UR36, -R81.reuse ;  /* 0x0000002433337c23 */ /* 0x100fe20008010851 */
[----:B------:R-:W-:-:S01]  /*f5c0*/  FFMA.FTZ R54, R54, UR36, -R81 ;  /* 0x0000002436367c23 */ /* 0x000fc20008010851 */
[----:B------:R-:W-:Y:S01]  /*f5d0*/  FADD.FTZ R90, R14, R67 ;  /* 0x000000430e5a7221 */ /* 0x000fe20000010000 */
[----:B------:R-:W-:-:S01]  /*f5e0*/  FFMA.FTZ R55, R55, UR36, -R81 ;  /* 0x0000002437377c23 */ /* 0x000fc20008010851 */
[----:B------:R-:W0:Y:S01]  /*f5f0*/  MUFU.EX2 R84, R84 ;  /* 0x0000005400547308 */ /* 0x000e220000000800 */
        /* <DEDUP_REMOVED lines=8> */
[----:B-1----:R-:W-:-:S01]  /*f680*/  FADD.FTZ R7, R69, R66 ;  /* 0x0000004245077221 */ /* 0x002fc20000010000 */
[--C-:B------:R-:W-:Y:S01]  /*f690*/  FFMA.FTZ R34, R34, UR36, -R81.reuse ;  /* 0x0000002422227c23 */ /* 0x100fe20008010851 */
[----:B------:R-:W-:-:S01]  /*f6a0*/  FFMA.FTZ R35, R35, UR36, -R81 ;  /* 0x0000002423237c23 */ /* 0x000fc20008010851 */
[--C-:B------:R-:W-:Y:S01]  /*f6b0*/  FFMA.FTZ R38, R38, UR36, -R81.reuse ;  /* 0x0000002426267c23 */ /* 0x100fe20008010851 */
[----:B------:R-:W-:-:S01]  /*f6c0*/  FFMA.FTZ R40, R40, UR36, -R81 ;  /* 0x0000002428287c23 */ /* 0x000fc20008010851 */
[----:B------:R-:W-:-:S02]  /*f6d0*/  F2FP.SATFINITE.E4M3.F32.PACK_AB_MERGE_C R15, R20, R15, RZ ;  /* 0x0000000f140f723e */ /* 0x000fc400048070ff */
[----:B------:R-:W1:Y:S01]  /*f6e0*/  MUFU.EX2 R103, R103 ;  /* 0x0000006700677308 */ /* 0x000e620000000800 */
[----:B0-----:R-:W-:-:S01]  /*f6f0*/  FADD.FTZ R7, R84, R7 ;  /* 0x0000000754077221 */ /* 0x001fc20000010000 */
[----:B------:R-:W-:Y:S02]  /*f700*/  F2FP.SATFINITE.E4M3.F32.PACK_AB_MERGE_C R94, R95, R94, RZ ;  /* 0x0000005e5f5e723e */ /* 0x000fe400048070ff */
[----:B------:R-:W-:Y:S02]  /*f710*/  F2FP.SATFINITE.E4M3.F32.PACK_AB_MERGE_C R218, R10, R9, R11 ;  /* 0x000000090ada723e */ /* 0x000fe4000480700b */
[----:B------:R-:W-:Y:S02]  /*f720*/  F2FP.SATFINITE.E4M3.F32.PACK_AB_MERGE_C R212, R14, R13, R15 ;  /* 0x0000000d0ed4723e */ /* 0x000fe4000480700f */
[----:B------:R-:W0:Y:S01]  /*f730*/  MUFU.EX2 R74, R74 ;  /* 0x0000004a004a7308 */ /* 0x000e220000000800 */
[----:B--2---:R-:W-:-:S01]  /*f740*/  FADD.FTZ R8, R102, R7 ;  /* 0x0000000766087221 */ /* 0x004fc20000010000 */
[----:B------:R-:W-:Y:S01]  /*f750*/  FADD.FTZ R7, R17, R12 ;  /* 0x0000000c11077221 */ /* 0x000fe20000010000 */
[----:B------:R-:W-:-:S05]  /*f760*/  F2FP.SATFINITE.E4M3.F32.PACK_AB_MERGE_C R217, R80, R53, R94 ;  /* 0x0000003550d9723e */ /* 0x000fca000480705e */
[----:B------:R-:W2:Y:S01]  /*f770*/  MUFU.EX2 R75, R75 ;  /* 0x0000004b004b7308 */ /* 0x000ea20000000800 */
[----:B-1----:R-:W-:-:S01]  /*f780*/  FADD.FTZ R5, R103, R8 ;  /* 0x0000000867057221 */ /* 0x002fc20000010000 */
[----:B------:R-:W-:Y:S01]  /*f790*/  FADD.FTZ R8, R72, R7 ;  /* 0x0000000748087221 */ /* 0x000fe20000010000 */
[----:B------:R-:W-:-:S04]  /*f7a0*/  F2FP.SATFINITE.E4M3.F32.PACK_AB_MERGE_C R102, R103, R102, RZ ;  /* 0x000000666766723e */ /* 0x000fc800048070ff */
[----:B------:R-:W-:Y:S01]  /*f7b0*/  F2FP.SATFINITE.E4M3.F32.PACK_AB_MERGE_C R219, R84, R69, R102 ;  /* 0x0000004554db723e */ /* 0x000fe20004807066 */
[----:B------:R-:W1:Y:S01]  /*f7c0*/  MUFU.EX2 R85, R85 ;  /* 0x0000005500557308 */ /* 0x000e620000000800 */
[----:B0-----:R-:W-:-:S01]  /*f7d0*/  FADD.FTZ R6, R74, R5 ;  /* 0x000000054a067221 */ /* 0x001fc20000010000 */
[----:B------:R-:W-:Y:S01]  /*f7e0*/  FADD.FTZ R5, R21, R8 ;  /* 0x0000000815057221 */ /* 0x000fe20000010000 */
[----:B------:R-:W-:-:S03]  /*f7f0*/  F2FP.SATFINITE.E4M3.F32.PACK_AB_MERGE_C R21, R76, R21, RZ ;  /* 0x000000154c15723e */ /* 0x000fc600048070ff */
[----:B------:R-:W-:Y:S01]  /*f800*/  FADD.FTZ R7, R76, R5 ;  /* 0x000000054c077221 */ /* 0x000fe20000010000 */
[----:B------:R-:W-:Y:S01]  /*f810*/  F2FP.SATFINITE.E4M3.F32.PACK_AB_MERGE_C R214, R72, R17, R21 ;  /* 0x0000001148d6723e */ /* 0x000fe20004807015 */
[----:B------:R-:W0:Y:S01]  /*f820*/  MUFU.EX2 R77, R77 ;  /* 0x0000004d004d7308 */ /* 0x000e220000000800 */
[----:B--2---:R-:W-:-:S01]  /*f830*/  FADD.FTZ R6, R75, R6 ;  /* 0x000000064b067221 */ /* 0x004fc20000010000 */
[----:B------:R-:W-:-:S04]  /*f840*/  FADD.FTZ R8, R56, R7 ;  /* 0x0000000738087221 */ /* 0x000fc80000010000 */
[----:B------:R-:W-:Y:S01]  /*f850*/  FADD.FTZ R7, R57, R8 ;  /* 0x0000000839077221 */ /* 0x000fe20000010000 */
[----:B------:R-:W-:Y:S01]  /*f860*/  F2FP.SATFINITE.E4M3.F32.PACK_AB_MERGE_C R8, R73, R60, RZ ;  /* 0x0000003c4908723e */ /* 0x000fe200048070ff */
[----:B------:R-:W2:Y:S01]  /*f870*/  MUFU.EX2 R78, R78 ;  /* 0x0000004e004e7308 */ /* 0x000ea20000000800 */
[----:B-1----:R-:W-:-:S01]  /*f880*/  FADD.FTZ R5, R85, R6 ;  /* 0x0000000655057221 */ /* 0x002fc20000010000 */
[----:B------:R-:W-:Y:S01]  /*f890*/  FADD.FTZ R60, R60, R7 ;  /* 0x000000073c3c7221 */ /* 0x000fe20000010000 */
[----:B------:R-:W-:Y:S02]  /*f8a0*/  F2FP.SATFINITE.E4M3.F32.PACK_AB_MERGE_C R208, R57, R56, R8 ;  /* 0x0000003839d0723e */ /* 0x000fe40004807008 */
[----:B------:R-:W-:Y:S01]  /*f8b0*/  FADD.FTZ R6, R88, R5 ;  /* 0x0000000558067221 */ /* 0x000fe20000010000 */
[----:B------:R-:W-:-:S01]  /*f8c0*/  FADD.FTZ R73, R73, R60 ;  /* 0x0000003c49497221 */ /* 0x000fc20000010000 */
[----:B------:R-:W-:Y:S01]  /*f8d0*/  F2FP.SATFINITE.E4M3.F32.PACK_AB_MERGE_C R7, R68, R61, RZ ;  /* 0x0000003d4407723e */ /* 0x000fe200048070ff */
[----:B------:R-:W1:Y:S01]  /*f8e0*/  MUFU.EX2 R86, R86 ;  /* 0x0000005600567308 */ /* 0x000e620000000800 */
[----:B0-----:R-:W-:-:S01]  /*f8f0*/  FADD.FTZ R5, R77, R6 ;  /* 0x000000064d057221 */ /* 0x001fc20000010000 */
[----:B------:R-:W-:Y:S01]  /*f900*/  FADD.FTZ R8, R64, R73 ;  /* 0x0000004940087221 */ /* 0x000fe20000010000 */
[----:B------:R-:W-:-:S02]  /*f910*/  F2FP.SATFINITE.E4M3.F32.PACK_AB_MERGE_C R210, R65, R64, R7 ;  /* 0x0000004041d2723e */ /* 0x000fc40004807007 */
[----:B------:R-:W-:Y:S01]  /*f920*/  F2FP.SATFINITE.E4M3.F32.PACK_AB_MERGE_C R85, R88, R85, RZ ;  /* 0x000000555855723e */ /* 0x000fe200048070ff */
[----:B------:R-:W-:-:S02]  /*f930*/  FADD.FTZ R8, R65, R8 ;  /* 0x0000000841087221 */ /* 0x000fc40000010000 */
[----:B------:R-:W0:Y:S01]  /*f940*/  MUFU.EX2 R87, R87 ;  /* 0x0000005700577308 */ /* 0x000e220000000800 */
[----:B--2---:R-:W-:-:S01]  /*f950*/  FADD.FTZ R5, R78, R5 ;  /* 0x000000054e057221 */ /* 0x004fc20000010000 */
[----:B------:R-:W-:Y:S01]  /*f960*/  FADD.FTZ R61, R61, R8 ;  /* 0x000000083d3d7221 */ /* 0x000fe20000010000 */
[----:B------:R-:W-:-:S03]  /*f970*/  F2FP.SATFINITE.E4M3.F32.PACK_AB_MERGE_C R213, R75, R74, R85 ;  /* 0x0000004a4bd5723e */ /* 0x000fc60004807055 */
[----:B------:R-:W-:Y:S02]  /*f980*/  FADD.FTZ R61, R68, R61 ;  /* 0x0000003d443d7221 */ /* 0x000fe40000010000 */
[----:B------:R-:W2:Y:S01]  /*f990*/  MUFU.EX2 R58, R58 ;  /* 0x0000003a003a7308 */ /* 0x000ea20000000800 */
[----:B-1----:R-:W-:-:S07]  /*f9a0*/  FADD.FTZ R6, R86, R5 ;  /* 0x0000000556067221 */ /* 0x002fce0000010000 */
[----:B------:R-:W1:Y:S01]  /*f9b0*/  MUFU.EX2 R59, R59 ;  /* 0x0000003b003b7308 */ /* 0x000e620000000800 */
[----:B0-----:R-:W-:-:S01]  /*f9c0*/  FADD.FTZ R5, R87, R6 ;  /* 0x0000000657057221 */ /* 0x001fc20000010000 */
[----:B------:R-:W-:-:S04]  /*f9d0*/  F2FP.SATFINITE.E4M3.F32.PACK_AB_MERGE_C R86, R87, R86, RZ ;  /* 0x000000565756723e */ /* 0x000fc800048070ff */
[----:B------:R-:W-:Y:S02]  /*f9e0*/  F2FP.SATFINITE.E4M3.F32.PACK_AB_MERGE_C R215, R78, R77, R86 ;  /* 0x0000004d4ed7723e */ /* 0x000fe40004807056 */
        /* <DEDUP_REMOVED lines=10> */
[----:B------:R-:W2:Y:S01]  /*fa90*/  MUFU.EX2 R63, R63 ;  /* 0x0000003f003f7308 */ /* 0x000ea20000000800 */
[----:B-1----:R-:W-:-:S07]  /*faa0*/  FADD.FTZ R6, R62, R5 ;  /* 0x000000053e067221 */ /* 0x002fce0000010000 */
[----:B------:R-:W1:Y:S01]  /*fab0*/  MUFU.EX2 R4, R4 ;  /* 0x0000000400047308 */ /* 0x000e620000000800 */
[----:B0-----:R-:W-:-:S07]  /*fac0*/  F2FP.SATFINITE.E4M3.F32.PACK_AB_MERGE_C R7, R44, R39, RZ ;  /* 0x000000272c07723e */ /* 0x001fce00048070ff */
[----:B------:R-:W0:Y:S01]  /*fad0*/  MUFU.EX2 R41, R41 ;  /* 0x0000002900297308 */ /* 0x000e220000000800 */
[----:B--2---:R-:W-:-:S07]  /*fae0*/  FADD.FTZ R5, R63, R6 ;  /* 0x000000063f057221 */ /* 0x004fce0000010000 */
[----:B------:R-:W2:Y:S01]  /*faf0*/  MUFU.EX2 R70, R70 ;  /* 0x0000004600467308 */ /* 0x000ea20000000800 */
[----:B-1----:R-:W-:-:S07]  /*fb00*/  FADD.FTZ R6, R4, R61 ;  /* 0x0000003d04067221 */ /* 0x002fce0000010000 */
[----:B------:R-:W1:Y:S01]  /*fb10*/  MUFU.EX2 R71, R71 ;  /* 0x0000004700477308 */ /* 0x000e620000000800 */
[C---:B0-----:R-:W-:Y:S01]  /*fb20*/  F2FP.SATFINITE.E4M3.F32.PACK_AB_MERGE_C R204, R41.reuse, R4, R7 ;  /* 0x0000000429cc723e */ /* 0x041fe20004807007 */
[----:B------:R-:W-:-:S04]  /*fb30*/  FADD.FTZ R6, R41, R6 ;  /* 0x0000000629067221 */ /* 0x000fc80000010000 */
[----:B------:R-:W-:Y:S02]  /*fb40*/  FADD.FTZ R39, R39, R6 ;  /* 0x0000000627277221 */ /* 0x000fe40000010000 */
[----:B------:R-:W0:Y:S01]  /*fb50*/  MUFU.EX2 R42, R42 ;  /* 0x0000002a002a7308 */ /* 0x000e220000000800 */
[----:B--2---:R-:W-:-:S01]  /*fb60*/  FADD.FTZ R4, R70, R5 ;  /* 0x0000000546047221 */ /* 0x004fc20000010000 */
[----:B------:R-:W-:-:S06]  /*fb70*/  FADD.FTZ R44, R44, R39 ;  /* 0x000000272c2c7221 */ /* 0x000fcc0000010000 */
[----:B------:R-:W2:Y:S01]  /*fb80*/  MUFU.EX2 R43, R43 ;  /* 0x0000002b002b7308 */ /* 0x000ea20000000800 */
[----:B-1----:R-:W-:-:S01]  /*fb90*/  FADD.FTZ R5, R71, R4 ;  /* 0x0000000447057221 */ /* 0x002fc20000010000 */
[----:B------:R-:W-:-:S04]  /*fba0*/  F2FP.SATFINITE.E4M3.F32.PACK_AB_MERGE_C R70, R71, R70, RZ ;  /* 0x000000464746723e */ /* 0x000fc800048070ff */
[----:B------:R-:W-:Y:S02]  /*fbb0*/  F2FP.SATFINITE.E4M3.F32.PACK_AB_MERGE_C R211, R63, R62, R70 ;  /* 0x0000003e3fd3723e */ /* 0x000fe40004807046 */
[----:B------:R-:W1:Y:S01]  /*fbc0*/  MUFU.EX2 R46, R46 ;  /* 0x0000002e002e7308 */ /* 0x000e620000000800 */
[----:B0-----:R-:W-:-:S07]  /*fbd0*/  FADD.FTZ R4, R42, R5 ;  /* 0x000000052a047221 */ /* 0x001fce0000010000 */
        /* <DEDUP_REMOVED lines=11> */
[----:B------:R-:W-:Y:S08]  /*fc90*/  MUFU.EX2 R28, R28 ;  /* 0x0000001c001c7308 */ /* 0x000ff00000000800 */
[----:B------:R-:W1:Y:S01]  /*fca0*/  MUFU.EX2 R29, R29 ;  /* 0x0000001d001d7308 */ /* 0x000e620000000800 */
[----:B0-----:R-:W-:Y:S01]  /*fcb0*/  F2FP.SATFINITE.E4M3.F32.PACK_AB_MERGE_C R206, R48, R45, R6 ;  /* 0x0000002d30ce723e */ /* 0x001fe20004807006 */
[----:B------:R-:W-:-:S04]  /*fcc0*/  FADD.FTZ R45, R45, R44 ;  /* 0x0000002c2d2d7221 */ /* 0x000fc80000010000 */
[----:B------:R-:W-:Y:S02]  /*fcd0*/  FADD.FTZ R48, R48, R45 ;  /* 0x0000002d30307221 */ /* 0x000fe40000010000 */
[----:B------:R-:W0:Y:S02]  /*fce0*/  MUFU.EX2 R50, R50 ;  /* 0x0000003200327308 */ /* 0x000e240000000800 */
[----:B------:R-:W-:-:S04]  /*fcf0*/  FADD.FTZ R49, R49, R48 ;  /* 0x0000003031317221 */ /* 0x000fc80000010000 */
[----:B------:R-:W-:Y:S02]  /*fd00*/  FADD.FTZ R49, R52, R49 ;  /* 0x0000003134317221 */ /* 0x000fe40000010000 */
[----:B------:R-:W-:Y:S01]  /*fd10*/  MUFU.EX2 R24, R24 ;  /* 0x0000001800187308 */ /* 0x000fe20000000800 */
[----:B-1----:R-:W-:-:S07]  /*fd20*/  F2FP.SATFINITE.E4M3.F32.PACK_AB_MERGE_C R5, R29, R28, RZ ;  /* 0x0000001c1d05723e */ /* 0x002fce00048070ff */
[----:B------:R-:W1:Y:S01]  /*fd30*/  MUFU.EX2 R25, R25 ;  /* 0x0000001900197308 */ /* 0x000e620000000800 */
[----:B0-----:R-:W-:-:S07]  /*fd40*/  FADD.FTZ R4, R50, R47 ;  /* 0x0000002f32047221 */ /* 0x001fce0000010000 */
        /* <DEDUP_REMOVED lines=9> */
[----:B------:R-:W0:Y:S01]  /*fde0*/  MUFU.EX2 R26, R26 ;  /* 0x0000001a001a7308 */ /* 0x000e220000000800 */
[----:B--2---:R-:W-:-:S07]  /*fdf0*/  FADD.FTZ R4, R54, R5 ;  /* 0x0000000536047221 */ /* 0x004fce0000010000 */
[----:B------:R-:W2:Y:S01]  /*fe00*/  MUFU.EX2 R27, R27 ;  /* 0x0000001b001b7308 */ /* 0x000ea20000000800 */
[C---:B-1----:R-:W-:Y:S01]  /*fe10*/  F2FP.SATFINITE.E4M3.F32.PACK_AB_MERGE_C R54, R55.reuse, R54, RZ ;  /* 0x000000363736723e */ /* 0x042fe200048070ff */
[----:B------:R-:W-:-:S03]  /*fe20*/  FADD.FTZ R55, R55, R4 ;  /* 0x0000000437377221 */ /* 0x000fc60000010000 */
[----:B------:R-:W-:-:S03]  /*fe30*/  F2FP.SATFINITE.E4M3.F32.PACK_AB_MERGE_C R207, R51, R50, R54 ;  /* 0x0000003233cf723e */ /* 0x000fc60004807036 */
        /* <DEDUP_REMOVED lines=40> */
.L_x_4428:
[----:B------:R-:W-:-:S11]  /*100c0*/  UISETP.NE.AND UP2, UPT, UR7, 0x1, UPT ;  /* 0x000000010700788c */ /* 0x000fd6000bf45270 */
[----:B------:R-:W-:Y:S02]  /*100d0*/  @UP2 ULDC.64 UR10, c[0x0][0x9e8] ;  /* 0x00027a00000a2ab9 */ /* 0x000fe40000000a00 */
[----:B------:R-:W-:-:S04]  /*100e0*/  UIMAD.WIDE.U32 UR14, UR5, UR10, URZ ;  /* 0x0000000a050e72a5 */ /* 0x000fc8000f8e003f */
[----:B------:R-:W-:-:S12]  /*100f0*/  @UP2 USHF.R.U32.HI UR5, URZ, UR11, UR15 ;  /* 0x0000000b3f052299 */ /* 0x000fd8000801160f */
.L_x_4429:
[----:B------:R-:W-:-:S04]  /*10100*/  UIMAD UR5, UR5, UR7, UR7 ;  /* 0x00000007050572a4 */ /* 0x000fc8000f8e0207 */
[----:B------:R-:W-:-:S04]  /*10110*/  UISETP.LT.AND UP2, UPT, UR6, UR5, UPT ;  /* 0x000000050600728c */ /* 0x000fc8000bf41270 */
[----:B------:R-:W-:-:S12]  /*10120*/  USEL UR6, UR6, UR5, UP2 ;  /* 0x0000000506067287 */ /* 0x000fd80009000000 */
.L_x_4427:
        /* <DEDUP_REMOVED lines=59> */
.L_x_4448:
        /* <DEDUP_REMOVED lines=9> */
.L_x_4432:
[----:B------:R-:W-:Y:S01]  /*10570*/  ULEA UR6, UR5, UR39, 0x3 ;  /* 0x0000002705067291 */ /* 0x000fe2000f8e183f */
[----:B------:R-:W-:-:S05]  /*10580*/  IMAD.U32 R7, RZ, RZ, UR7 ;  /* 0x00000007ff077e24 */ /* 0x000fca000f8e00ff */
[----:B------:R-:W-:-:S04]  /*10590*/  SHF.L.U32 R7, R7, 0x1f, RZ ;  /* 0x0000001f07077819 */ /* 0x000fc800000006ff */
[----:B------:R0:W1:Y:S01]  /*105a0*/  SYNCS.PHASECHK.TRANS64.TRYWAIT P2, [UR6+0x33430], R7 ;  /* 0x03343007ff0075a7 */ /* 0x0000620008040146 */
[----:B------:R-:W-:Y:S05]  /*105b0*/  @!P0 BRA `(.L_x_4433) ;  /* 0x0000000000048947 */ /* 0x000fea0003800000 */
[----:B------:R-:W-:Y:S01]  /*105c0*/  BPT.TRAP 0x1 ;  /* 0x000000040000795c */ /* 0x000fe20000300000 */
.L_x_4433:
[----:B-1----:R-:W-:Y:S05]  /*105d0*/  @P2 BRA `(.L_x_4431) ;  /* 0x0000000000082947 */ /* 0x002fea0003800000 */
[----:B------:R-:W1:Y:S02]  /*105e0*/  SYNCS.PHASECHK.TRANS64.TRYWAIT P2, [UR6+0x33430], R7 ;  /* 0x03343007ff0075a7 */ /* 0x000e640008040146 */
[----:B-1----:R-:W-:Y:S05]  /*105f0*/  @!P2 BRA `(.L_x_4434) ;  /* 0x000001900048a947 */ /* 0x002fea0003800000 */
.L_x_4431:
        /* <DEDUP_REMOVED lines=188> */
.L_x_4436:
[----:B------:R-:W-:Y:S01]  /*111c0*/  ULEA UR6, UR38, UR39, 0x3 ;  /* 0x0000002726067291 */ /* 0x000fe2000f8e183f */
[----:B------:R-:W-:-:S05]  /*111d0*/  IMAD.U32 R7, RZ, RZ, UR44 ;  /* 0x0000002cff077e24 */ /* 0x000fca000f8e00ff */
[----:B------:R-:W-:-:S04]  /*111e0*/  SHF.L.U32 R7, R7, 0x1f, RZ ;  /* 0x0000001f07077819 */ /* 0x000fc800000006ff */
[----:B------:R0:W1:Y:S01]  /*111f0*/  SYNCS.PHASECHK.TRANS64.TRYWAIT P2, [UR6+0x33450], R7 ;  /* 0x03345007ff0075a7 */ /* 0x0000620008040146 */
[----:B------:R-:W-:Y:S05]  /*11200*/  @!P0 BRA `(.L_x_4437) ;  /* 0x0000000000048947 */ /* 0x000fea0003800000 */
[----:B------:R-:W-:Y:S01]  /*11210*/  BPT.TRAP 0x1 ;  /* 0x000000040000795c */ /* 0x000fe20000300000 */
.L_x_4437:
[----:B-1----:R-:W-:Y:S05]  /*11220*/  @P2 BRA `(.L_x_4435) ;  /* 0x0000000000082947 */ /* 0x002fea0003800000 */
[----:B------:R-:W1:Y:S02]  /*11230*/  SYNCS.PHASECHK.TRANS64.TRYWAIT P2, [UR6+0x33450], R7 ;  /* 0x03345007ff0075a7 */ /* 0x000e640008040146 */
[----:B-1----:R-:W-:Y:S05]  /*11240*/  @!P2 BRA `(.L_x_4438) ;  /* 0x00000184004ca947 */ /* 0x002fea0003800000 */
.L_x_4435:
        /* <DEDUP_REMOVED lines=9> */
[----:B------:R-:W-:Y:S02]  /*112e0*/  IMAD R15, R4, -0xa0, RZ ;  /* 0xffffff60040f7824 */ /* 0x000fe400078e02ff */
[----:B01----:R-:W-:Y:S01]  /*112f0*/  IMAD.U32 R7, RZ, RZ, UR5 ;  /* 0x00000005ff077e24 */ /* 0x003fe2000f8e00ff */
[----:B------:R-:W-:Y:S01]  /*11300*/  ULOP3.LUT UR6, UR6, 0x10000, URZ, 0xfc, !UPT ;  /* 0x0001000006067892 */ /* 0x000fe2000f8efc3f */
[----:B------:R-:W-:-:S03]  /*11310*/  VIADD R10, R15, 0x1 ;  /* 0x000000010f0a7836 */ /* 0x000fc60000000000 */
[----:B------:R-:W-:Y:S01]  /*11320*/  UIMAD UR6, UR38, 0x780, UR6 ;  /* 0x00000780260678a4 */ /* 0x000fe2000f8e0206 */
[----:B------:R-:W-:Y:S01]  /*11330*/  @!P1 LEA R7, R7, UR39, 0x3 ;  /* 0x0000002707079c11 */ /* 0x000fe2000f8e18ff */
[----:B------:R-:W-:-:S04]  /*11340*/  IMAD R10, R23, -0x2, R10 ;  /* 0xfffffffe170a7824 */ /* 0x000fc800078e020a */
[----:B------:R-:W-:Y:S01]  /*11350*/  @!P1 VIADD R7, R7, 0x33440 ;  /* 0x0003344007079836 */ /* 0x000fe20000000000 */
[----:B------:R-:W-:Y:S01]  /*11360*/  UMOV UR10, UR6 ;  /* 0x00000006000a7c82 */ /* 0x000fe20008000000 */
[----:B------:R-:W-:Y:S01]  /*11370*/  IADD3 R12, -R18, R10, R19 ;  /* 0x0000000a120c7210 */ /* 0x000fe20007ffe113 */
[----:B------:R-:W-:Y:S01]  /*11380*/  QGMMA.64x192x32.F32.E4M3.E4M3 R24, R216, gdesc[UR8], R24, gsb0 ;  /* 0x02e00008d8187df3 */ /* 0x000fe20008000818 */
[----:B------:R-:W-:Y:S01]  /*11390*/  UIADD3 UR10, UR6, 0x180, URZ ;  /* 0x00000180060a7890 */ /* 0x000fe2000fffe03f */
[----:B------:R-:W-:Y:S01]  /*113a0*/  @!P1 PRMT R7, RZ, 0x654, R7 ;  /* 0x00000654ff079816 */ /* 0x000fe20000000007 */
[----:B------:R-:W-:Y:S01]  /*113b0*/  UMOV UR11, 0xc0000010 ;  /* 0xc0000010000b7882 */ /* 0x000fe20000000000 */
[----:B------:R-:W-:Y:S01]  /*113c0*/  VIADD R13, R12, UR60 ;  /* 0x0000003c0c0d7c36 */ /* 0x000fe20008000000 */
[----:B--2---:R-:W-:Y:S01]  /*113d0*/  SHF.R.U32.HI R9, RZ, 0x7, R9 ;  /* 0x00000007ff097819 */ /* 0x004fe20000011609 */
[----:B------:R-:W-:Y:S02]  /*113e0*/  WARPGROUP.DEPBAR.LE gsb0, 0x0 ;  /* 0x00008000000079c5 */ /* 0x000fe40000010000 */
[----:B------:R-:W-:-:S12]  /*113f0*/  WARPGROUP.ARRIVE ;  /* 0x00000000000079c5 */ /* 0x000fd80000000000 */
        /* <DEDUP_REMOVED lines=12> */
[----:B------:R-:W-:Y:S02]  /*114c0*/  UMOV UR11, 0xc0000010 ;  /* 0xc0000010000b7882 */ /* 0x000fe40000000000 */
        /* <DEDUP_REMOVED lines=11> */
[----:B------:R-:W-:-:S06]  /*11580*/  WARPGROUP.ARRIVE ;  /* 0x00000000000079c5 */ /* 0x000fcc0000000000 */
[----:B------:R-:W-:Y:S03]  /*11590*/  QGMMA.64x192x32.F32.E4M3.E4M3 R24, R200, gdesc[UR8], R24, gsb0 ;  /* 0x02e00008c8187df3 */ /* 0x000fe60008000818 */
        /* <DEDUP_REMOVED lines=18> */
.L_x_4441:
[----:B------:R-:W-:-:S05]  /*116c0*/  IMAD.U32 R20, RZ, RZ, UR50 ;  /* 0x00000032ff147e24 */ /* 0x000fca000f8e00ff */
[----:B------:R-:W-:-:S13]  /*116d0*/  ISETP.NE.AND P2, PT, R20, 0x1, PT ;  /* 0x000000011400780c */ /* 0x000fda0003f45270 */
[----:B------:R-:W0:Y:S02]  /*116e0*/  @P2 LDC.64 R8, c[0x0][0x9e8] ;  /* 0x00027a00ff082b82 */ /* 0x000e240000000a00 */
[----:B0-----:R-:W-:-:S05]  /*116f0*/  @P2 IMAD.HI.U32 R8, R17, R8, RZ ;  /* 0x0000000811082227 */ /* 0x001fca00078e00ff */
[----:B------:R-:W-:-:S07]  /*11700*/  @P2 SHF.R.U32.HI R17, RZ, R9, R8 ;  /* 0x00000009ff112219 */ /* 0x000fce0000011608 */
.L_x_4442:
[----:B------:R-:W-:Y:S05]  /*11710*/  BSYNC B0 ;  /* 0x0000000000007941 */ /* 0x000fea0003800000 */
.L_x_4440:
[----:B------:R-:W-:-:S05]  /*11720*/  IMAD R17, R17, R20, R7 ;  /* 0x0000001411117224 */ /* 0x000fca00078e0207 */
[----:B------:R-:W-:Y:S02]  /*11730*/  VIADDMNMX R11, R17, R20, R11, PT ;  /* 0x00000014110b7246 */ /* 0x000fe4000380010b */
[----:B------:R-:W-:-:S07]  /*11740*/  VIMNMX R10, R10, R17, !PT ;  /* 0x000000110a0a7248 */ /* 0x000fce0007fe0100 */
.L_x_4439:
[----:B------:R-:W2:Y:S01]  /*11750*/  LDL.LU R17, [R1+0x2d0] ;  /* 0x0002d00001117983 */ /* 0x000ea20000300800 */
[C---:B------:R-:W-:Y:S02]  /*11760*/  ISETP.GE.AND P3, PT, R15.reuse, 0x2, PT ;  /* 0x000000020f00780c */ /* 0x040fe40003f66270 */
[C---:B------:R-:W-:Y:S02]  /*11770*/  ISETP.GE.AND P2, PT, R15.reuse, 0x9, PT ;  /* 0x000000090f00780c */ /* 0x040fe40003f46270 */
[----:B------:R-:W-:Y:S02]  /*11780*/  ISETP.GE.AND P4, PT, R15, 0xa, PT ;  /* 0x0000000a0f00780c */ /* 0x000fe40003f86270 */
[----:B------:R-:W-:Y:S02]  /*11790*/  LOP3.LUT R2, R2, 0xfffffffe, RZ, 0xc0, !PT ;  /* 0xfffffffe02027812 */ /* 0x000fe400078ec0ff */
[----:B--2---:R-:W-:-:S05]  /*117a0*/  LOP3.LUT R17, R17, 0xdfffffff, RZ, 0xc0, !PT ;  /* 0xdfffffff11117812 */ /* 0x004fca00078ec0ff */
[----:B------:R-:W-:Y:S02]  /*117b0*/  @P3 LOP3.LUT R17, R17, 0x20000000, RZ, 0xfc, !PT ;  /* 0x2000000011113812 */ /* 0x000fe400078efcff */
[C---:B------:R-:W-:Y:S02]  /*117c0*/  ISETP.GT.AND P3, PT, R10.reuse, 0x1, !P3 ;  /* 0x000000010a00780c */ /* 0x040fe40005f64270 */
[----:B------:R-:W-:Y:S02]  /*117d0*/  LOP3.LUT R17, R17, 0xbfffffff, RZ, 0xc0, !PT ;  /* 0xbfffffff11117812 */ /* 0x000fe400078ec0ff */
[----:B------:R-:W-:Y:S02]  /*117e0*/  ISETP.LT.OR P3, PT, R11, 0x2, P3 ;  /* 0x000000020b00780c */ /* 0x000fe40001f61670 */
[----:B------:R-:W-:Y:S02]  /*117f0*/  @P2 LOP3.LUT R17, R17, 0x40000000, RZ, 0xfc, !PT ;  /* 0x4000000011112812 */ /* 0x000fe400078efcff */
[----:B------:R-:W-:-:S02]  /*11800*/  ISETP.GT.AND P2, PT, R10, 0x8, !P2 ;  /* 0x000000080a00780c */ /* 0x000fc40005744270 */
[----:B------:R-:W-:Y:S02]  /*11810*/  FSEL R185, R185, -INF , !P3 ;  /* 0xff800000b9b97808 */ /* 0x000fe40005800000 */
[----:B------:R-:W-:Y:S02]  /*11820*/  ISETP.LT.OR P2, PT, R11, 0x9, P2 ;  /* 0x000000090b00780c */ /* 0x000fe40001741670 */
[----:B------:R-:W-:Y:S02]  /*11830*/  ISETP.GE.AND P3, PT, R15, 0x11, PT ;  /* 0x000000110f00780c */ /* 0x000fe40003f66270 */
[----:B------:R-:W-:Y:S02]  /*11840*/  FSEL R188, R188, -INF , !P2 ;  /* 0xff800000bcbc7808 */ /* 0x000fe40005000000 */
[----:B------:R-:W-:Y:S02]  /*11850*/  ISETP.GT.AND P2, PT, R10, 0x9, !P4 ;  /* 0x000000090a00780c */ /* 0x000fe40006744270 */
[----:B------:R-:W-:-:S02]  /*11860*/  LOP3.LUT R17, R17, 0x7fffffff, RZ, 0xc0, !PT ;  /* 0x7fffffff11117812 */ /* 0x000fc400078ec0ff */
[----:B------:R-:W-:Y:S02]  /*11870*/  ISETP.LT.OR P2, PT, R11, 0xa, P2 ;  /* 0x0000000a0b00780c */ /* 0x000fe40001741670 */
[----:B------:R-:W-:Y:S02]  /*11880*/  @P4 LOP3.LUT R17, R17, 0x80000000, RZ, 0xfc, !PT ;  /* 0x8000000011114812 */ /* 0x000fe400078efcff */
[----:B------:R-:W-:Y:S02]  /*11890*/  FSEL R189, R189, -INF , !P2 ;  /* 0xff800000bdbd7808 */ /* 0x000fe40005000000 */
[----:B------:R-:W-:Y:S02]  /*118a0*/  @P3 LOP3.LUT R2, R2, 0x1, RZ, 0xfc, !PT ;  /* 0x0000000102023812 */ /* 0x000fe400078efcff */
[----:B------:R-:W-:Y:S02]  /*118b0*/  ISETP.GT.AND P2, PT, R10, 0x10, !P3 ;  /* 0x000000100a00780c */ /* 0x000fe40005f44270 */
[----:B------:R-:W-:-:S02]  /*118c0*/  ISETP.GE.AND P3, PT, R15, 0x12, PT ;  /* 0x000000120f00780c */ /* 0x000fc40003f66270 */
[----:B------:R-:W-:Y:S02]  /*118d0*/  ISETP.LT.OR P2, PT, R11, 0x11, P2 ;  /* 0x000000110b00780c */ /* 0x000fe40001741670 */
[----:B------:R-:W-:Y:S02]  /*118e0*/  LOP3.LUT R2, R2, 0xfffffff7, RZ, 0xc0, !PT ;  /* 0xfffffff702027812 */ /* 0x000fe400078ec0ff */
[----:B------:R-:W-:Y:S02]  /*118f0*/  FSEL R192, R192, -INF , !P2 ;  /* 0xff800000c0c07808 */ /* 0x000fe40005000000 */
[----:B------:R-:W-:Y:S02]  /*11900*/  ISETP.GT.AND P2, PT, R10, 0x11, !P3 ;  /* 0x000000110a00780c */ /* 0x000fe40005f44270 */
[----:B------:R-:W-:Y:S02]  /*11910*/  ISETP.GE.AND P4, PT, R15, 0x22, PT ;  /* 0x000000220f00780c */ /* 0x000fe40003f86270 */
[----:B------:R-:W-:-:S02]  /*11920*/  ISETP.LT.OR P2, PT, R11, 0x12, P2 ;  /* 0x000000120b00780c */ /* 0x000fc40001741670 */
[----:B------:R-:W-:Y:S02]  /*11930*/  @P3 LOP3.LUT R2, R2, 0x8, RZ, 0xfc, !PT ;  /* 0x0000000802023812 */ /* 0x000fe400078efcff */
[----:B------:R-:W-:Y:S02]  /*11940*/  ISETP.GE.AND P3, PT, R15, 0x19, PT ;  /* 0x000000190f00780c */ /* 0x000fe40003f66270 */
[----:B------:R-:W-:Y:S02]  /*11950*/  FSEL R193, R193, -INF , !P2 ;  /* 0xff800000c1c17808 */ /* 0x000fe40005000000 */
[----:B------:R-:W-:Y:S02]  /*11960*/  LOP3.LUT R2, R2, 0xfffffffb, RZ, 0xc0, !PT ;  /* 0xfffffffb02027812 */ /* 0x000fe400078ec0ff */
[----:B------:R-:W-:Y:S02]  /*11970*/  ISETP.GT.AND P2, PT, R10, 0x18, !P3 ;  /* 0x000000180a00780c */ /* 0x000fe40005f44270 */
[----:B------:R-:W-:-:S02]  /*11980*/  LOP3.LUT R17, R17, 0xfffffffd, RZ, 0xc0, !PT ;  /* 0xfffffffd11117812 */ /* 0x000fc400078ec0ff */
[----:B------:R-:W-:Y:S02]  /*11990*/  ISETP.LT.OR P2, PT, R11, 0x19, P2 ;  /* 0x000000190b00780c */ /* 0x000fe40001741670 */
[----:B------:R-:W-:Y:S02]  /*119a0*/  @P4 LOP3.LUT R17, R17, 0x2, RZ, 0xfc, !PT ;  /* 0x0000000211114812 */ /* 0x000fe400078efcff */
[----:B------:R-:W-:Y:S02]  /*119b0*/  @P3 LOP3.LUT R2, R2, 0x4, RZ, 0xfc, !PT ;  /* 0x0000000402023812 */ /* 0x000fe400078efcff */
[----:B------:R-:W-:Y:S02]  /*119c0*/  ISETP.GE.AND P3, PT, R15, 0x1a, PT ;  /* 0x0000001a0f00780c */ /* 0x000fe40003f66270 */
[----:B------:R-:W-:Y:S02]  /*119d0*/  FSEL R196, R196, -INF , !P2 ;  /* 0xff800000c4c47808 */ /* 0x000fe40005000000 */
[----:B------:R-:W-:-:S02]  /*119e0*/  ISETP.GT.AND P2, PT, R10, 0x19, !P3 ;  /* 0x000000190a00780c */ /* 0x000fc40005f44270 */
[----:B------:R-:W-:Y:S02]  /*119f0*/  LOP3.LUT R2, R2, 0xfffffffd, RZ, 0xc0, !PT ;  /* 0xfffffffd02027812 */ /* 0x000fe400078ec0ff */
[----:B------:R-:W-:Y:S02]  /*11a00*/  ISETP.LT.OR P2, PT, R11, 0x1a, P2 ;  /* 0x0000001a0b00780c */ /* 0x000fe40001741670 */
[----:B------:R-:W-:Y:S02]  /*11a10*/  LOP3.LUT R17, R17, 0xfffffffb, RZ, 0xc0, !PT ;  /* 0xfffffffb11117812 */ /* 0x000fe400078ec0ff */
[----:B------:R-:W-:Y:S02]  /*11a20*/  FSEL R197, R197, -INF , !P2 ;  /* 0xff800000c5c57808 */ /* 0x000fe40005000000 */
[----:B------:R-:W-:Y:S02]  /*11a30*/  ISETP.GE.AND P2, PT, R15, 0x21, PT ;  /* 0x000000210f00780c */ /* 0x000fe40003f46270 */
[----:B------:R-:W-:-:S02]  /*11a40*/  @P3 LOP3.LUT R2, R2, 0x2, RZ, 0xfc, !PT ;  /* 0x0000000202023812 */ /* 0x000fc400078efcff */
[----:B------:R-:W-:-:S04]  /*11a50*/  ISETP.GT.AND P3, PT, R10, 0x20, !P2 ;  /* 0x000000200a00780c */ /* 0x000fc80005764270 */
[----:B------:R-:W-:-:S04]  /*11a60*/  ISETP.LT.OR P3, PT, R11, 0x21, P3 ;  /* 0x000000210b00780c */ /* 0x000fc80001f61670 */
        /* <DEDUP_REMOVED lines=182> */
[----:B------:R-:W-:Y:S02]  /*125d0*/  ISETP.LT.OR P6, PT, R11, 0x9a, P6 ;  /* 0x0000009a0b00780c */ /* 0x000fe400037c1670 */
[----:B------:R1:W-:Y:S02]  /*125e0*/  STL [R1+0x2d0], R17 ;  /* 0x0002d01101007387 */ /* 0x0003e40000100800 */
[----:B------:R-:W-:-:S02]  /*125f0*/  FSEL R133, R133, -INF , !P6 ;  /* 0xff80000085857808 */ /* 0x000fc40007000000 */
[----:B------:R-:W-:Y:S01]  /*12600*/  PLOP3.LUT P6, PT, PT, PT, UP1, 0x40, 0x0 ;  /* 0x000000000000781c */ /* 0x000fe20003fce818 */
[--C-:B0-----:R-:W-:Y:S02]  /*12610*/  IMAD.IADD R13, R13, 0x1, R10.reuse ;  /* 0x000000010d0d7824 */ /* 0x101fe400078e020a */
[----:B------:R-:W-:-:S10]  /*12620*/  IMAD.IADD R12, R12, 0x1, R10 ;  /* 0x000000010c0c7824 */ /* 0x000fd400078e020a */
[----:B-1----:R-:W-:Y:S05]  /*12630*/  @P6 BRA `(.L_x_4443) ;  /* 0x0000000000546947 */ /* 0x002fea0003800000 */
        /* <DEDUP_REMOVED lines=12> */
.L_x_4445:
[----:B------:R-:W-:-:S05]  /*12700*/  IMAD.U32 R14, RZ, RZ, UR50 ;  /* 0x00000032ff0e7e24 */ /* 0x000fca000f8e00ff */
[----:B------:R-:W-:-:S13]  /*12710*/  ISETP.NE.AND P6, PT, R14, 0x1, PT ;  /* 0x000000010e00780c */ /* 0x000fda0003fc5270 */
[----:B------:R-:W0:Y:S02]  /*12720*/  @P6 LDC.64 R8, c[0x0][0x9e8] ;  /* 0x00027a00ff086b82 */ /* 0x000e240000000a00 */
[----:B0-----:R-:W-:-:S05]  /*12730*/  @P6 IMAD.HI.U32 R8, R10, R8, RZ ;  /* 0x000000080a086227 */ /* 0x001fca00078e00ff */
[----:B------:R-:W-:-:S07]  /*12740*/  @P6 SHF.R.U32.HI R10, RZ, R9, R8 ;  /* 0x00000009ff0a6219 */ /* 0x000fce0000011608 */
.L_x_4446:
[----:B------:R-:W-:Y:S05]  /*12750*/  BSYNC B0 ;  /* 0x0000000000007941 */ /* 0x000fea0003800000 */
.L_x_4444:
[----:B------:R-:W-:-:S05]  /*12760*/  IMAD R7, R10, R14, R7 ;  /* 0x0000000e0a077224 */ /* 0x000fca00078e0207 */
[----:B------:R-:W-:Y:S02]  /*12770*/  VIADDMNMX R13, R7, R14, R13, PT ;  /* 0x0000000e070d7246 */ /* 0x000fe4000380010d */
[----:B------:R-:W-:-:S07]  /*12780*/  VIMNMX R12, R12, R7, !PT ;  /* 0x000000070c0c7248 */ /* 0x000fce0007fe0100 */
.L_x_4443:
[----:B------:R-:W-:Y:S02]  /*12790*/  ISETP.GT.AND P2, PT, R12, 0x20, !P2 ;  /* 0x000000200c00780c */ /* 0x000fe40005744270 */
[----:B------:R-:W-:Y:S02]  /*127a0*/  LOP3.LUT P6, RZ, R17, 0x2, RZ, 0xc0, !PT ;  /* 0x0000000211ff7812 */ /* 0x000fe400078cc0ff */
[----:B------:R-:W-:Y:S02]  /*127b0*/  ISETP.LT.OR P2, PT, R13, 0x21, P2 ;  /* 0x000000210d00780c */ /* 0x000fe40001741670 */
[----:B------:R-:W-:Y:S02]  /*127c0*/  FMNMX.FTZ R8, R184, R3, !PT ;  /* 0x00000003b8087209 */ /* 0x000fe40007810000 */
[----:B------:R-:W-:Y:S02]  /*127d0*/  FSEL R170, R170, -INF , !P2 ;  /* 0xff800000aaaa7808 */ /* 0x000fe40005000000 */
[----:B------:R-:W-:-:S02]  /*127e0*/  ISETP.GT.AND P2, PT, R12, 0x21, !P6 ;  /* 0x000000210c00780c */ /* 0x000fc40007744270 */
[----:B------:R-:W-:Y:S02]  /*127f0*/  LOP3.LUT P6, RZ, R17, 0x8000, RZ, 0xc0, !PT ;  /* 0x0000800011ff7812 */ /* 0x000fe400078cc0ff */
        /* <DEDUP_REMOVED lines=73> */
[----:B------:R-:W-:Y:S02]  /*12c90*/  ISETP.GT.AND P2, PT, R12, 0x50, !P6 ;  /* 0x000000500c00780c */ /* 0x000fe40007744270 */
[----:B------:R-:W-:Y:S02]  /*12ca0*/  LOP3.LUT P6, RZ, R17, 0x10, RZ, 0xc0, !PT ;  /* 0x0000001011ff7812 */ /* 0x000fe400078cc0ff */
        /* <DEDUP_REMOVED lines=18> */
[----:B------:R-:W-:Y:S01]  /*12dd0*/  FMNMX.FTZ R10, R133, R8, !PT ;  /* 0x00000008850a7209 */ /* 0x000fe20007810000 */
[----:B------:R-:W-:Y:S01]  /*12de0*/  IMAD.U32 R8, RZ, RZ, UR36 ;  /* 0x00000024ff087e24 */ /* 0x000fe2000f8e00ff */
[----:B------:R-:W-:-:S02]  /*12df0*/  ISETP.GT.AND P2, PT, R12, 0x59, !P2 ;  /* 0x000000590c00780c */ /* 0x000fc40005744270 */
[C---:B------:R-:W-:Y:S01]  /*12e00*/  ISETP.GT.AND P3, PT, R12.reuse, 0x90, !P3 ;  /* 0x000000900c00780c */ /* 0x040fe20005f64270 */
[----:B------:R-:W0:Y:S01]  /*12e10*/  SHFL.BFLY PT, R7, R10, 0x2, 0x1f ;  /* 0x0c401f000a077f89 */ /* 0x000e2200000e0000 */
[C---:B------:R-:W-:Y:S02]  /*12e20*/  ISETP.LT.OR P2, PT, R13.reuse, 0x5a, P2 ;  /* 0x0000005a0d00780c */ /* 0x040fe40001741670 */
[----:B------:R-:W-:Y:S02]  /*12e30*/  ISETP.LT.OR P3, PT, R13, 0x91, P3 ;  /* 0x000000910d00780c */ /* 0x000fe40001f61670 */
[----:B------:R-:W-:Y:S02]  /*12e40*/  FSEL R167, R167, -INF , !P2 ;  /* 0xff800000a7a77808 */ /* 0x000fe40005000000 */
[----:B------:R-:W-:Y:S02]  /*12e50*/  LOP3.LUT P2, RZ, R17, 0x800, RZ, 0xc0, !PT ;  /* 0x0000080011ff7812 */ /* 0x000fe4000784c0ff */
[----:B------:R-:W-:-:S02]  /*12e60*/  ISETP.GT.AND P4, PT, R12, 0x91, !P4 ;  /* 0x000000910c00780c */ /* 0x000fc40006784270 */
[----:B------:R-:W-:Y:S02]  /*12e70*/  ISETP.GT.AND P2, PT, R12, 0x60, !P2 ;  /* 0x000000600c00780c */ /* 0x000fe40005744270 */
[----:B------:R-:W-:Y:S02]  /*12e80*/  FSEL R130, R130, -INF , !P3 ;  /* 0xff80000082827808 */ /* 0x000fe40005800000 */
[----:B------:R-:W-:Y:S02]  /*12e90*/  ISETP.LT.OR P2, PT, R13, 0x61, P2 ;  /* 0x000000610d00780c */ /* 0x000fe40001741670 */
[----:B------:R-:W-:Y:S02]  /*12ea0*/  ISETP.GT.AND P5, PT, R12, 0x98, !P5 ;  /* 0x000000980c00780c */ /* 0x000fe40006fa4270 */
[----:B------:R-:W-:Y:S02]  /*12eb0*/  FSEL R138, R138, -INF , !P2 ;  /* 0xff8000008a8a7808 */ /* 0x000fe40005000000 */
[----:B------:R-:W-:-:S02]  /*12ec0*/  LOP3.LUT P2, RZ, R17, 0x400, RZ, 0xc0, !PT ;  /* 0x0000040011ff7812 */ /* 0x000fc4000784c0ff */
[C---:B------:R-:W-:Y:S02]  /*12ed0*/  ISETP.LT.OR P4, PT, R13.reuse, 0x92, P4 ;  /* 0x000000920d00780c */ /* 0x040fe40002781670 */
[----:B------:R-:W-:Y:S02]  /*12ee0*/  ISETP.GT.AND P2, PT, R12, 0x61, !P2 ;  /* 0x000000610c00780c */ /* 0x000fe40005744270 */
[----:B0-----:R-:W-:Y:S02]  /*12ef0*/  FMNMX.FTZ R14, R10, R7, !PT ;  /* 0x000000070a0e7209 */ /* 0x001fe40007810000 */
[C---:B------:R-:W-:Y:S02]  /*12f00*/  ISETP.LT.OR P2, PT, R13.reuse, 0x62, P2 ;  /* 0x000000620d00780c */ /* 0x040fe40001741670 */
[----:B------:R-:W-:Y:S01]  /*12f10*/  ISETP.LT.OR P5, PT, R13, 0x99, P5 ;  /* 0x000000990d00780c */ /* 0x000fe20002fa1670 */
[----:B------:R-:W0:Y:S01]  /*12f20*/  SHFL.BFLY PT, R7, R14, 0x1, 0x1f ;  /* 0x0c201f000e077f89 */ /* 0x000e2200000e0000 */
[----:B------:R-:W-:-:S02]  /*12f30*/  FSEL R139, R139, -INF , !P2 ;  /* 0xff8000008b8b7808 */ /* 0x000fc40005000000 */
[----:B------:R-:W-:Y:S02]  /*12f40*/  LOP3.LUT P2, RZ, R17, 0x200, RZ, 0xc0, !PT ;  /* 0x0000020011ff7812 */ /* 0x000fe4000784c0ff */
[----:B------:R-:W-:Y:S02]  /*12f50*/  FSEL R131, R131, -INF , !P4 ;  /* 0xff80000083837808 */ /* 0x000fe40006000000 */
[----:B------:R-:W-:Y:S02]  /*12f60*/  ISETP.GT.AND P2, PT, R12, 0x68, !P2 ;  /* 0x000000680c00780c */ /* 0x000fe40005744270 */
[----:B------:R-:W-:Y:S02]  /*12f70*/  FSEL R134, R134, -INF , !P5 ;  /* 0xff80000086867808 */ /* 0x000fe40006800000 */
[----:B------:R-:W-:-:S04]  /*12f80*/  ISETP.LT.OR P2, PT, R13, 0x69, P2 ;  /* 0x000000690d00780c */ /* 0x000fc80001741670 */
[----:B------:R-:W-:Y:S02]  /*12f90*/  FSEL R142, R142, -INF , !P2 ;  /* 0xff8000008e8e7808 */ /* 0x000fe40005000000 */
[----:B------:R-:W-:-:S04]  /*12fa0*/  LOP3.LUT P2, RZ, R17, 0x100, RZ, 0xc0, !PT ;  /* 0x0000010011ff7812 */ /* 0x000fc8000784c0ff */
[----:B------:R-:W-:Y:S02]  /*12fb0*/  ISETP.GT.AND P2, PT, R12, 0x69, !P2 ;  /* 0x000000690c00780c */ /* 0x000fe40005744270 */
[----:B0-----:R-:W-:Y:S02]  /*12fc0*/  FMNMX.FTZ R7, R14, R7, !PT ;  /* 0x000000070e077209 */ /* 0x001fe40007810000 */
[----:B------:R-:W-:-:S03]  /*12fd0*/  ISETP.LT.OR P2, PT, R13, 0x6a, P2 ;  /* 0x0000006a0d00780c */ /* 0x000fc60001741670 */
[----:B------:R-:W-:Y:S01]  /*12fe0*/  FFMA.FTZ R8, R7, R8, -8 ;  /* 0xc100000007087423 */ /* 0x000fe20000010008 */
        /* <DEDUP_REMOVED lines=74> */
[----:B------:R-:W-:Y:S01]  /*13490*/  FSEL R135, R135, -INF , !P3 ;  /* 0xff80000087877808 */ /* 0x000fe20005800000 */
        /* <DEDUP_REMOVED lines=47> */
[----:B------:R-:W-:Y:S01]  /*13790*/  FSEL R148, R7, RZ, P2 ;  /* 0x000000ff07947208 */ /* 0x000fe20001000000 */
[----:B------:R-:W-:Y:S01]  /*137a0*/  MUFU.EX2 R11, R11 ;  /* 0x0000000b000b7308 */ /* 0x000fe20000000800 */
[----:B------:R-:W-:-:S03]  /*137b0*/  FMNMX.FTZ R186, R182, R185, !PT ;  /* 0x000000b9b6ba7209 */ /* 0x000fc60007810000 */
[----:B------:R-:W-:Y:S01]  /*137c0*/  FADD.FTZ R148, -R148, R3 ;  /* 0x0000000394947221 */ /* 0x000fe20000010100 */
[----:B------:R-:W-:-:S03]  /*137d0*/  FMNMX.FTZ R185, R183, R186, !PT ;  /* 0x000000bab7b97209 */ /* 0x000fc60007810000 */
[----:B------:R-:W-:Y:S01]  /*137e0*/  MUFU.EX2 R3, R133 ;  /* 0x0000008500037308 */ /* 0x000fe20000000800 */
[----:B------:R-:W-:Y:S01]  /*137f0*/  FMNMX.FTZ R186, R154, R185, !PT ;  /* 0x000000b99aba7209 */ /* 0x000fe20007810000 */
[----:B------:R-:W-:-:S03]  /*13800*/  FMUL.FTZ R148, R148, UR36 ;  /* 0x0000002494947c20 */ /* 0x000fc60008410000 */
[----:B------:R-:W-:-:S03]  /*13810*/  FMNMX.FTZ R185, R155, R186, !PT ;  /* 0x000000ba9bb97209 */ /* 0x000fc60007810000 */
[----:B------:R-:W0:Y:S01]  /*13820*/  MUFU.EX2 R148, R148 ;  /* 0x0000009400947308 */ /* 0x000e220000000800 */
[----:B------:R-:W-:-:S04]  /*13830*/  FMNMX.FTZ R186, R158, R185, !PT ;  /* 0x000000b99eba7209 */ /* 0x000fc80007810000 */
[----:B------:R-:W-:-:S03]  /*13840*/  FMNMX.FTZ R185, R159, R186, !PT ;  /* 0x000000ba9fb97209 */ /* 0x000fc60007810000 */
[----:B------:R-:W1:Y:S01]  /*13850*/  MUFU.EX2 R10, R10 ;  /* 0x0000000a000a7308 */ /* 0x000e620000000800 */
[----:B------:R-:W-:-:S04]  /*13860*/  FMNMX.FTZ R186, R162, R185, !PT ;  /* 0x000000b9a2ba7209 */ /* 0x000fc80007810000 */
[----:B------:R-:W-:-:S03]  /*13870*/  FMNMX.FTZ R185, R163, R186, !PT ;  /* 0x000000baa3b97209 */ /* 0x000fc60007810000 */
[----:B------:R-:W2:Y:S01]  /*13880*/  MUFU.EX2 R14, R14 ;  /* 0x0000000e000e7308 */ /* 0x000ea20000000800 */
[----:B------:R-:W-:-:S04]  /*13890*/  FMNMX.FTZ R186, R166, R185, !PT ;  /* 0x000000b9a6ba7209 */ /* 0x000fc80007810000 */
[----:B------:R-:W-:-:S03]  /*138a0*/  FMNMX.FTZ R185, R167, R186, !PT ;  /* 0x000000baa7b97209 */ /* 0x000fc60007810000 */
[----:B------:R-:W3:Y:S01]  /*138b0*/  MUFU.EX2 R15, R15 ;  /* 0x0000000f000f7308 */ /* 0x000ee20000000800 */
        /* <DEDUP_REMOVED lines=21> */
[----:B------:R-:W-:Y:S01]  /*13a10*/  FMNMX.FTZ R140, R134, R141, !PT ;  /* 0x0000008d868c7209 */ /* 0x000fe20007810000 */
[--C-:B------:R-:W-:Y:S01]  /*13a20*/  FFMA.FTZ R141, R145, UR36, -R8.reuse ;  /* 0x00000024918d7c23 */ /* 0x100fe20008010808 */
[----:B------:R-:W-:-:S02]  /*13a30*/  FFMA.FTZ R145, R149, UR36, -R8 ;  /* 0x0000002495917c23 */ /* 0x000fc40008010808 */
[----:B------:R-:W-:-:S03]  /*13a40*/  FMNMX.FTZ R185, R135, R140, !PT ;  /* 0x0000008c87b97209 */ /* 0x000fc60007810000 */
[----:B------:R4:W-:Y:S02]  /*13a50*/  MUFU.EX2 R140, R188 ;  /* 0x000000bc008c7308 */ /* 0x0009e40000000800 */
[----:B------:R-:W5:Y:S06]  /*13a60*/  SHFL.BFLY PT, R186, R185, 0x2, 0x1f ;  /* 0x0c401f00b9ba7f89 */ /* 0x000f6c00000e0000 */
[----:B------:R-:W-:Y:S08]  /*13a70*/  MUFU.EX2 R173, R173 ;  /* 0x000000ad00ad7308 */ /* 0x000ff00000000800 */
[----:B------:R-:W-:Y:S08]  /*13a80*/  MUFU.EX2 R176, R176 ;  /* 0x000000b000b07308 */ /* 0x000ff00000000800 */
[----:B------:R-:W-:Y:S01]  /*13a90*/  MUFU.EX2 R177, R177 ;  /* 0x000000b100b17308 */ /* 0x000fe20000000800 */
[----:B-----5:R-:W-:-:S05]  /*13aa0*/  FMNMX.FTZ R186, R185, R186, !PT ;  /* 0x000000bab9ba7209 */ /* 0x020fca0007810000 */
[----:B------:R-:W5:Y:S02]  /*13ab0*/  SHFL.BFLY PT, R149, R186, 0x1, 0x1f ;  /* 0x0c201f00ba957f89 */ /* 0x000f6400000e0000 */
[----:B------:R-:W-:Y:S08]  /*13ac0*/  MUFU.EX2 R180, R180 ;  /* 0x000000b400b47308 */ /* 0x000ff00000000800 */
[----:B------:R-:W-:Y:S08]  /*13ad0*/  MUFU.EX2 R181, R181 ;  /* 0x000000b500b57308 */ /* 0x000ff00000000800 */
[----:B------:R-:W-:Y:S01]  /*13ae0*/  MUFU.EX2 R152, R152 ;  /* 0x0000009800987308 */ /* 0x000fe20000000800 */
[----:B-----5:R-:W-:Y:S01]  /*13af0*/  FMNMX.FTZ R8, R186, R149, !PT ;  /* 0x00000095ba087209 */ /* 0x020fe20007810000 */
[----:B------:R-:W-:-:S06]  /*13b00*/  IMAD.U32 R149, RZ, RZ, UR36 ;  /* 0x00000024ff957e24 */ /* 0x000fcc000f8e00ff */
[----:B------:R-:W-:Y:S01]  /*13b10*/  MUFU.EX2 R153, R153 ;  /* 0x0000009900997308 */ /* 0x000fe20000000800 */
[C---:B------:R-:W-:Y:S01]  /*13b20*/  FSETP.NEU.FTZ.AND P2, PT, R8.reuse, -INF , PT ;  /* 0xff8000000800780b */ /* 0x040fe20003f5d000 */
[----:B------:R-:W-:-:S05]  /*13b30*/  FFMA.FTZ R186, R8, R149, -8 ;  /* 0xc100000008ba7423 */ /* 0x000fca0000010095 */
[----:B------:R-:W-:Y:S01]  /*13b40*/  FSEL R186, R186, RZ, P2 ;  /* 0x000000ffbaba7208 */ /* 0x000fe20001000000 */
[----:B------:R-:W-:Y:S04]  /*13b50*/  MUFU.EX2 R156, R156 ;  /* 0x0000009c009c7308 */ /* 0x000fe80000000800 */
[----:B----4-:R-:W-:-:S01]  /*13b60*/  FFMA.FTZ R188, R9, UR36, -R186 ;  /* 0x0000002409bc7c23 */ /* 0x010fc200080108ba */
[--C-:B------:R-:W-:Y:S01]  /*13b70*/  FFMA.FTZ R9, R187, UR36, -R186.reuse ;  /* 0x00000024bb097c23 */ /* 0x100fe200080108ba */
[----:B------:R-:W-:-:S01]  /*13b80*/  FFMA.FTZ R187, R190, UR36, -R186 ;  /* 0x00000024bebb7c23 */ /* 0x000fc200080108ba */
[--C-:B------:R-:W-:Y:S01]  /*13b90*/  FFMA.FTZ R190, R191, UR36, -R186.reuse ;  /* 0x00000024bfbe7c23 */ /* 0x100fe200080108ba */
[----:B------:R-:W-:-:S01]  /*13ba0*/  FFMA.FTZ R149, R194, UR36, -R186 ;  /* 0x00000024c2957c23 */ /* 0x000fc200080108ba */
[----:B------:R-:W-:Y:S01]  /*13bb0*/  FFMA.FTZ R192, R195, UR36, -R186 ;  /* 0x00000024c3c07c23 */ /* 0x000fe200080108ba */
[----:B------:R4:W-:Y:S01]  /*13bc0*/  MUFU.EX2 R133, R187 ;  /* 0x000000bb00857308 */ /* 0x0009e20000000800 */
[----:B0-----:R-:W-:-:S01]  /*13bd0*/  FFMA.FTZ R191, R148, R6, R11 ;  /* 0x0000000694bf7223 */ /* 0x001fc2000001000b */
[--C-:B------:R-:W-:Y:S01]  /*13be0*/  FFMA.FTZ R185, R198, UR36, -R186.reuse ;  /* 0x00000024c6b97c23 */ /* 0x100fe200080108ba */
[----:B------:R-:W-:-:S01]  /*13bf0*/  FFMA.FTZ R194, R199, UR36, -R186 ;  /* 0x00000024c7c27c23 */ /* 0x000fc200080108ba */
[----:B------:R-:W-:Y:S01]  /*13c00*/  FFMA.FTZ R189, R158, UR36, -R186 ;  /* 0x000000249ebd7c23 */ /* 0x000fe200080108ba */
[----:B-1----:R-:W-:-:S01]  /*13c10*/  FADD.FTZ R191, R10, R191 ;  /* 0x000000bf0abf7221 */ /* 0x002fc20000010000 */
[--C-:B------:R-:W-:Y:S01]  /*13c20*/  FFMA.FTZ R158, R162, UR36, -R186.reuse ;  /* 0x00000024a29e7c23 */ /* 0x100fe200080108ba */
[----:B------:R-:W-:-:S01]  /*13c30*/  FFMA.FTZ R162, R166, UR36, -R186 ;  /* 0x00000024a6a27c23 */ /* 0x000fc200080108ba */
[----:B------:R-:W-:Y:S01]  /*13c40*/  MUFU.EX2 R188, R188 ;  /* 0x000000bc00bc7308 */ /* 0x000fe20000000800 */
[----:B----4-:R-:W-:Y:S01]  /*13c50*/  FSEL R187, R8, RZ, P2 ;  /* 0x000000ff08bb7208 */ /* 0x010fe20001000000 */
[----:B--2---:R-:W-:Y:S01]  /*13c60*/  FADD.FTZ R166, R14, R191 ;  /* 0x000000bf0ea67221 */ /* 0x004fe20000010000 */
[----:B------:R-:W-:-:S01]  /*13c70*/  FFMA.FTZ R170, R170, UR36, -R186 ;  /* 0x00000024aaaa7c23 */ /* 0x000fc200080108ba */
[--C-:B------:R-:W-:Y:S01]  /*13c80*/  FFMA.FTZ R171, R171, UR36, -R186.reuse ;  /* 0x00000024abab7c23 */ /* 0x100fe200080108ba */
[----:B------:R-:W-:-:S01]  /*13c90*/  FFMA.FTZ R174, R174, UR36, -R186 ;  /* 0x00000024aeae7c23 */ /* 0x000fc200080108ba */
[----:B------:R-:W-:Y:S01]  /*13ca0*/  FADD.FTZ R187, -R187, R0 ;  /* 0x00000000bbbb7221 */ /* 0x000fe20000010100 */
[----:B---3--:R-:W-:-:S01]  /*13cb0*/  FADD.FTZ R166, R15, R166 ;  /* 0x000000a60fa67221 */ /* 0x008fc20000010000 */
        /* <DEDUP_REMOVED lines=34> */
[----:B------:R-:W-:-:S03]  /*13ee0*/  FFMA.FTZ R135, R135, UR36, -R186 ;  /* 0x0000002487877c23 */ /* 0x000fc600080108ba */
[----:B-1----:R-:W-:Y:S01]  /*13ef0*/  FADD.FTZ R6, R190, R5 ;  /* 0x00000005be067221 */ /* 0x002fe20000010000 */
[----:B------:R-:W-:-:S02]  /*13f00*/  FADD.FTZ R5, R17, R166 ;  /* 0x000000a611057221 */ /* 0x000fc40000010000 */
[----:B------:R-:W1:Y:S08]  /*13f10*/  MUFU.EX2 R185, R185 ;  /* 0x000000b900b97308 */ /* 0x000e700000000800 */
[----:B------:R-:W3:Y:S08]  /*13f20*/  MUFU.EX2 R194, R194 ;  /* 0x000000c200c27308 */ /* 0x000ef00000000800 */
[----:B------:R-:W4:Y:S08]  /*13f30*/  MUFU.EX2 R170, R170 ;  /* 0x000000aa00aa7308 */ /* 0x000f300000000800 */
[----:B------:R2:W-:Y:S08]  /*13f40*/  MUFU.EX2 R0, R189 ;  /* 0x000000bd00007308 */ /* 0x0005f00000000800 */
[----:B------:R-:W5:Y:S01]  /*13f50*/  MUFU.EX2 R171, R171 ;  /* 0x000000ab00ab7308 */ /* 0x000f620000000800 */
[----:B--2---:R-:W-:-:S01]  /*13f60*/  FADD.FTZ R189, R149, R6 ;  /* 0x0000000695bd7221 */ /* 0x004fc20000010000 */
[----:B------:R-:W-:-:S03]  /*13f70*/  FADD.FTZ R6, R20, R5 ;  /* 0x0000000514067221 */ /* 0x000fc60000010000 */
[----:B0-----:R-:W-:Y:S01]  /*13f80*/  FADD.FTZ R166, R192, R189 ;  /* 0x000000bdc0a67221 */ /* 0x001fe20000010000 */
[----:B------:R-:W-:-:S02]  /*13f90*/  FADD.FTZ R5, R21, R6 ;  /* 0x0000000615057221 */ /* 0x000fc40000010000 */
[----:B------:R-:W0:Y:S01]  /*13fa0*/  MUFU.EX2 R174, R174 ;  /* 0x000000ae00ae7308 */ /* 0x000e220000000800 */
[----:B-1----:R-:W-:-:S01]  /*13fb0*/  FADD.FTZ R189, R185, R166 ;  /* 0x000000a6b9bd7221 */ /* 0x002fc20000010000 */
[----:B------:R-:W-:-:S03]  /*13fc0*/  FADD.FTZ R5, R184, R5 ;  /* 0x00000005b8057221 */ /* 0x000fc60000010000 */
[----:B---3--:R-:W-:Y:S01]  /*13fd0*/  FADD.FTZ R189, R194, R189 ;  /* 0x000000bdc2bd7221 */ /* 0x008fe20000010000 */
[----:B------:R-:W-:-:S02]  /*13fe0*/  FADD.FTZ R6, R168, R5 ;  /* 0x00000005a8067221 */ /* 0x000fc40000010000 */
[----:B------:R-:W1:Y:S01]  /*13ff0*/  MUFU.EX2 R175, R175 ;  /* 0x000000af00af7308 */ /* 0x000e620000000800 */
[----:B----4-:R-:W-:-:S01]  /*14000*/  FADD.FTZ R166, R170, R189 ;  /* 0x000000bdaaa67221 */ /* 0x010fc20000010000 */
[----:B------:R-:W-:-:S03]  /*14010*/  FADD.FTZ R5, R169, R6 ;  /* 0x00000006a9057221 */ /* 0x000fc60000010000 */
[----:B-----5:R-:W-:Y:S01]  /*14020*/  FADD.FTZ R189, R171, R166 ;  /* 0x000000a6abbd7221 */ /* 0x020fe20000010000 */
[----:B------:R-:W-:-:S02]  /*14030*/  FADD.FTZ R6, R172, R5 ;  /* 0x00000005ac067221 */ /* 0x000fc40000010000 */
        /* <DEDUP_REMOVED lines=102> */
[----:B------:R-:W-:Y:S01]  /*146a0*/  FADD.FTZ R6, R3, R6 ;  /* 0x0000000603067221 */ /* 0x000fe20000010000 */
[----:B-1----:R-:W-:-:S04]  /*146b0*/  FADD.FTZ R189, R134, R189 ;  /* 0x000000bd86bd7221 */ /* 0x002fc80000010000 */
[----:B--2---:R-:W-:Y:S01]  /*146c0*/  FADD.FTZ R5, R135, R189 ;  /* 0x000000bd87057221 */ /* 0x004fe20000010000 */
[----:B------:R-:W-:Y:S06]  /*146d0*/  @!P0 BRA `(.L_x_4447) ;  /* 0x0000000000048947 */ /* 0x000fec0003800000 */
[----:B------:R-:W-:Y:S01]  /*146e0*/  BPT.TRAP 0x1 ;  /* 0x000000040000795c */ /* 0x000fe20000300000 */
.L_x_4447:
        /* <DEDUP_REMOVED lines=151> */
.L_x_4430:
        /* <DEDUP_REMOVED lines=25> */
.L_x_4450:
[----:B------:R-:W-:-:S11]  /*151f0*/  UISETP.NE.AND UP2, UPT, UR14, 0x1, UPT ;  /* 0x000000010e00788c */ /* 0x000fd6000bf45270 */
[----:B------:R-:W-:Y:S02]  /*15200*/  @UP2 ULDC.64 UR6, c[0x0][0x9e8] ;  /* 0x00027a0000062ab9 */ /* 0x000fe40000000a00 */
[----:B------:R-:W-:-:S04]  /*15210*/  UIMAD.WIDE.U32 UR10, UR5, UR6, URZ ;  /* 0x00000006050a72a5 */ /* 0x000fc8000f8e003f */
[----:B------:R-:W-:-:S12]  /*15220*/  @UP2 USHF.R.U32.HI UR5, URZ, UR7, UR11 ;  /* 0x000000073f052299 */ /* 0x000fd8000801160b */
.L_x_4451:
[----:B------:R-:W-:-:S04]  /*15230*/  UIMAD UR5, UR5, UR14, URZ ;  /* 0x0000000e050572a4 */ /* 0x000fc8000f8e023f */
[----:B------:R-:W-:-:S04]  /*15240*/  UISETP.LT.AND UP2, UPT, UR59, UR5, UPT ;  /* 0x000000053b00728c */ /* 0x000fc8000bf41270 */
[----:B------:R-:W-:-:S12]  /*15250*/  USEL UR59, UR59, UR5, !UP2 ;  /* 0x000000053b3b7287 */ /* 0x000fd8000d000000 */
.L_x_4449:
        /* <DEDUP_REMOVED lines=10> */
[----:B------:R-:W-:-:S07]  /*15300*/  IMAD.MOV.U32 R7, RZ, RZ, R3 ;  /* 0x000000ffff077224 */ /* 0x000fce00078e0003 */
.L_x_4462:
[----:B------:R-:W-:Y:S01]  /*15310*/  ISETP.NE.AND P3, PT, RZ, UR48, PT ;  /* 0x00000030ff007c0c */ /* 0x000fe2000bf65270 */
[----:B------:R-:W-:-:S04]  /*15320*/  UISETP.NE.AND UP2, UPT, UR38, 0x1, UPT ;  /* 0x000000012600788c */ /* 0x000fc8000bf45270 */
[----:B------:R-:W-:-:S04]  /*15330*/  USEL UR44, URZ, 0x1, UP2 ;  /* 0x000000013f2c7887 */ /* 0x000fc80009000000 */
[----:B------:R-:W-:-:S04]  /*15340*/  ULOP3.LUT UR44, UR7, UR44, URZ, 0x3c, !UPT ;  /* 0x0000002c072c7292 */ /* 0x000fc8000f8e3c3f */
[----:B------:R-:W-:Y:S08]  /*15350*/  @P3 BRA `(.L_x_4453) ;  /* 0x0000000000383947 */ /* 0x000ff00003800000 */
[----:B------:R-:W-:Y:S05]  /*15360*/  @!P0 BRA `(.L_x_4454) ;  /* 0x0000000000048947 */ /* 0x000fea0003800000 */
[----:B------:R-:W-:Y:S01]  /*15370*/  BPT.TRAP 0x1 ;  /* 0x000000040000795c */ /* 0x000fe20000300000 */
.L_x_4454:
        /* <DEDUP_REMOVED lines=9> */
.L_x_4455:
[----:B-1----:R-:W-:Y:S05]  /*15410*/  @P2 BRA `(.L_x_4453) ;  /* 0x0000000000082947 */ /* 0x002fea0003800000 */
[----:B------:R-:W1:Y:S02]  /*15420*/  SYNCS.PHASECHK.TRANS64.TRYWAIT P2, [UR5+0x33430], R0 ;  /* 0x03343000ff0075a7 */ /* 0x000e640008040145 */
[----:B-1----:R-:W-:Y:S05]  /*15430*/  @!P2 BRA `(.L_x_4456) ;  /* 0x0000014000e8a947 */ /* 0x002fea0003800000 */
.L_x_4453:
        /* <DEDUP_REMOVED lines=191> */
.L_x_4458:
[----:B------:R-:W-:Y:S01]  /*16030*/  ULEA UR6, UR38, UR39, 0x3 ;  /* 0x0000002726067291 */ /* 0x000fe2000f8e183f */
[----:B------:R-:W-:-:S05]  /*16040*/  IMAD.U32 R0, RZ, RZ, UR7 ;  /* 0x00000007ff007e24 */ /* 0x000fca000f8e00ff */
[----:B------:R-:W-:-:S04]  /*16050*/  SHF.L.U32 R0, R0, 0x1f, RZ ;  /* 0x0000001f00007819 */ /* 0x000fc800000006ff */
[----:B------:R0:W1:Y:S01]  /*16060*/  SYNCS.PHASECHK.TRANS64.TRYWAIT P2, [UR6+0x33450], R0 ;  /* 0x03345000ff0075a7 */ /* 0x0000620008040146 */
[----:B------:R-:W-:Y:S05]  /*16070*/  @!P0 BRA `(.L_x_4459) ;  /* 0x0000000000048947 */ /* 0x000fea0003800000 */
[----:B------:R-:W-:Y:S01]  /*16080*/  BPT.TRAP 0x1 ;  /* 0x000000040000795c */ /* 0x000fe20000300000 */
.L_x_4459:
[----:B-1----:R-:W-:Y:S05]  /*16090*/  @P2 BRA `(.L_x_4457) ;  /* 0x0000000000082947 */ /* 0x002fea0003800000 */
[----:B------:R-:W1:Y:S02]  /*160a0*/  SYNCS.PHASECHK.TRANS64.TRYWAIT P2, [UR6+0x33450], R0 ;  /* 0x03345000ff0075a7 */ /* 0x000e640008040146 */
[----:B-1----:R-:W-:Y:S05]  /*160b0*/  @!P2 BRA `(.L_x_4460) ;  /* 0x0000013400e0a947 */ /* 0x002fea0003800000 */
.L_x_4457:
        /* <DEDUP_REMOVED lines=119> */
[----:B------:R-:W-:-:S02]  /*16830*/  IMAD.U32 R181, RZ, RZ, UR36 ;  /* 0x00000024ffb57e24 */ /* 0x000fc4000f8e00ff */
        /* <DEDUP_REMOVED lines=34> */
[----:B------:R-:W-:Y:S01]  /*16a60*/  MUFU.EX2 R7, R7 ;  /* 0x0000000700077308 */ /* 0x000fe20000000800 */
[----:B------:R-:W-:Y:S01]  /*16a70*/  IADD3 R193, -R221, 0xb, RZ ;  /* 0x0000000bddc17810 */ /* 0x000fe20007ffe1ff */
        /* <DEDUP_REMOVED lines=187> */
[----:B------:R-:W-:Y:S01]  /*17630*/  MUFU.EX2 R123, R123 ;  /* 0x0000007b007b7308 */ /* 0x000fe20000000800 */
[----:B0-----:R-:W-:-:S07]  /*17640*/  FADD.FTZ R192, R122, R191 ;  /* 0x000000bf7ac07221 */ /* 0x001fce0000010000 */
[----:B------:R-:W0:Y:S01]  /*17650*/  MUFU.EX2 R124, R124 ;  /* 0x0000007c007c7308 */ /* 0x000e220000000800 */
[----:B--2---:R-:W-:-:S07]  /*17660*/  FADD.FTZ R191, R121, R6 ;  /* 0x0000000679bf7221 */ /* 0x004fce0000010000 */
[----:B------:R-:W1:Y:S08]  /*17670*/  MUFU.EX2 R126, R126 ;  /* 0x0000007e007e7308 */ /* 0x000e700000000800 */
[----:B------:R-:W2:Y:S01]  /*17680*/  MUFU.EX2 R125, R125 ;  /* 0x0000007d007d7308 */ /* 0x000ea20000000800 */
[----:B0-----:R-:W-:-:S07]  /*17690*/  FADD.FTZ R6, R124, R191 ;  /* 0x000000bf7c067221 */ /* 0x001fce0000010000 */
[----:B------:R-:W0:Y:S01]  /*176a0*/  MUFU.EX2 R127, R127 ;  /* 0x0000007f007f7308 */ /* 0x000e220000000800 */
[----:B------:R-:W-:Y:S02]  /*176b0*/  WARPGROUP.DEPBAR.LE gsb0, 0x0 ;  /* 0x00008000000079c5 */ /* 0x000fe40000010000 */
[----:B------:R-:W-:-:S05]  /*176c0*/  WARPGROUP.ARRIVE ;  /* 0x00000000000079c5 */ /* 0x000fca0000000000 */
[----:B------:R-:W3:Y:S01]  /*176d0*/  MUFU.EX2 R128, R128 ;  /* 0x0000008000807308 */ /* 0x000ee20000000800 */
[----:B------:R-:W-:Y:S07]  /*176e0*/  QGMMA.64x192x32.F32.E4M3.E4M3 R24, R200, gdesc[UR4], R24, gsb0 ;  /* 0x02e00004c8187df3 */ /* 0x000fee0008000818 */
[----:B------:R-:W4:Y:S08]  /*176f0*/  MUFU.EX2 R130, R130 ;  /* 0x0000008200827308 */ /* 0x000f300000000800 */
        /* <DEDUP_REMOVED lines=8> */
[----:B------:R2:W-:Y:S01]  /*17780*/  @!P1 SYNCS.ARRIVE.TRANS64.RED.A1T0 RZ, [R5+URZ], RZ ;  /* 0x000000ff05ff99a7 */ /* 0x0005e2000810043f */
[----:B-1----:R-:W-:-:S04]  /*17790*/  FADD.FTZ R193, R123, R192 ;  /* 0x000000c07bc17221 */ /* 0x002fc80000010000 */
[----:B------:R-:W-:Y:S01]  /*177a0*/  FADD.FTZ R192, R126, R193 ;  /* 0x000000c17ec07221 */ /* 0x000fe20000010000 */
[----:B--2---:R-:W-:-:S03]  /*177b0*/  FADD.FTZ R5, R125, R6 ;  /* 0x000000067d057221 */ /* 0x004fc60000010000 */
[----:B0-----:R-:W-:Y:S01]  /*177c0*/  FADD.FTZ R135, R127, R192 ;  /* 0x000000c07f877221 */ /* 0x001fe20000010000 */
[----:B---3--:R-:W-:-:S03]  /*177d0*/  FADD.FTZ R6, R128, R5 ;  /* 0x0000000580067221 */ /* 0x008fc60000010000 */
[----:B----4-:R-:W-:Y:S01]  /*177e0*/  FADD.FTZ R192, R130, R135 ;  /* 0x0000008782c07221 */ /* 0x010fe20000010000 */
[----:B-----5:R-:W-:-:S03]  /*177f0*/  FADD.FTZ R5, R129, R6 ;  /* 0x0000000681057221 */ /* 0x020fc60000010000 */
[----:B------:R-:W-:Y:S01]  /*17800*/  FADD.FTZ R135, R131, R192 ;  /* 0x000000c083877221 */ /* 0x000fe20000010000 */
[----:B------:R-:W-:-:S03]  /*17810*/  FADD.FTZ R6, R132, R5 ;  /* 0x0000000584067221 */ /* 0x000fc60000010000 */
[----:B------:R-:W-:Y:S01]  /*17820*/  FADD.FTZ R135, R134, R135 ;  /* 0x0000008786877221 */ /* 0x000fe20000010000 */
[----:B------:R-:W-:-:S03]  /*17830*/  FADD.FTZ R6, R9, R6 ;  /* 0x0000000609067221 */ /* 0x000fc60000010000 */
[----:B------:R-:W-:Y:S01]  /*17840*/  FADD.FTZ R5, R133, R135 ;  /* 0x0000008785057221 */ /* 0x000fe20000010000 */
[----:B------:R-:W-:Y:S06]  /*17850*/  @!P0 BRA `(.L_x_4461) ;  /* 0x0000000000048947 */ /* 0x000fec0003800000 */
[----:B------:R-:W-:Y:S01]  /*17860*/  BPT.TRAP 0x1 ;  /* 0x000000040000795c */ /* 0x000fe20000300000 */
.L_x_4461:
        /* <DEDUP_REMOVED lines=148> */
.L_x_4452:
[----:B------:R-:W-:-:S13]  /*181b0*/  ISETP.GE.AND P2, PT, R4, UR52, PT ;  /* 0x0000003404007c0c */ /* 0x000fda000bf46270 */
[----:B------:R-:W-:Y:S05]  /*181c0*/  @!P2 BRA `(.L_x_4463) ;  /* 0x0000004800fca947 */ /* 0x000fea0003800000 */
[----:B------:R-:W-:Y:S01]  /*181d0*/  IMAD.MOV.U32 R10, RZ, RZ, R0 ;  /* 0x000000ffff0a7224 */ /* 0x000fe200078e0000 */
[----:B------:R-:W-:Y:S01]  /*181e0*/  UMOV UR7, UR44 ;  /* 0x0000002c00077c82 */ /* 0x000fe20008000000 */
[----:B------:R-:W-:Y:S01]  /*181f0*/  IMAD.MOV.U32 R7, RZ, RZ, R3 ;  /* 0x000000ffff077224 */ /* 0x000fe200078e0003 */
[----:B------:R-:W-:Y:S01]  /*18200*/  ULDC UR37, c[0x0][0x9e4] ;  /* 0x0002790000257ab9 */ /* 0x000fe20000000800 */
[----:B------:R-:W-:Y:S01]  /*18210*/  ULDC UR50, c[0x0][0x9dc] ;  /* 0x0002770000327ab9 */ /* 0x000fe20000000800 */
[----:B------:R-:W-:-:S05]  /*18220*/  ULDC UR59, c[0x0][0x9e0] ;  /* 0x00027800003b7ab9 */ /* 0x000fca0000000800 */
.L_x_4481:
[----:B------:R-:W-:Y:S01]  /*18230*/  ISETP.NE.AND P3, PT, RZ, UR48, PT ;  /* 0x00000030ff007c0c */ /* 0x000fe2000bf65270 */
[----:B------:R-:W-:-:S04]  /*18240*/  UISETP.NE.AND UP2, UPT, UR38, 0x1, UPT ;  /* 0x000000012600788c */ /* 0x000fc8000bf45270 */
[----:B------:R-:W-:-:S04]  /*18250*/  USEL UR44, URZ, 0x1, UP2 ;  /* 0x000000013f2c7887 */ /* 0x000fc80009000000 */
[----:B------:R-:W-:-:S04]  /*18260*/  ULOP3.LUT UR44, UR7, UR44, URZ, 0x3c, !UPT ;  /* 0x0000002c072c7292 */ /* 0x000fc8000f8e3c3f */
[----:B------:R-:W-:Y:S08]  /*18270*/  @P3 BRA `(.L_x_4464) ;  /* 0x0000000000383947 */ /* 0x000ff00003800000 */
[----:B------:R-:W-:Y:S05]  /*18280*/  @!P0 BRA `(.L_x_4465) ;  /* 0x0000000000048947 */ /* 0x000fea0003800000 */
[----:B------:R-:W-:Y:S01]  /*18290*/  BPT.TRAP 0x1 ;  /* 0x000000040000795c */ /* 0x000fe20000300000 */
.L_x_4465:
        /* <DEDUP_REMOVED lines=9> */
.L_x_4466:
[----:B-1----:R-:W-:Y:S05]  /*18330*/  @P2 BRA `(.L_x_4464) ;  /* 0x0000000000082947 */ /* 0x002fea0003800000 */
[----:B------:R-:W1:Y:S02]  /*18340*/  SYNCS.PHASECHK.TRANS64.TRYWAIT P2, [UR5+0x33430], R0 ;  /* 0x03343000ff0075a7 */ /* 0x000e640008040145 */
[----:B-1----:R-:W-:Y:S05]  /*18350*/  @!P2 BRA `(.L_x_4467) ;  /* 0x000001140050a947 */ /* 0x002fea0003800000 */
.L_x_4464:
        /* <DEDUP_REMOVED lines=191> */
.L_x_4469:
[----:B------:R-:W-:Y:S01]  /*18f50*/  ULEA UR6, UR38, UR39, 0x3 ;  /* 0x0000002726067291 */ /* 0x000fe2000f8e183f */
[----:B------:R-:W-:-:S05]  /*18f60*/  IMAD.U32 R0, RZ, RZ, UR7 ;  /* 0x00000007ff007e24 */ /* 0x000fca000f8e00ff */
[----:B------:R-:W-:-:S04]  /*18f70*/  SHF.L.U32 R0, R0, 0x1f, RZ ;  /* 0x0000001f00007819 */ /* 0x000fc800000006ff */
[----:B------:R0:W1:Y:S01]  /*18f80*/  SYNCS.PHASECHK.TRANS64.TRYWAIT P2, [UR6+0x33450], R0 ;  /* 0x03345000ff0075a7 */ /* 0x0000620008040146 */
[----:B------:R-:W-:Y:S05]  /*18f90*/  @!P0 BRA `(.L_x_4470) ;  /* 0x0000000000048947 */ /* 0x000fea0003800000 */
[----:B------:R-:W-:Y:S01]  /*18fa0*/  BPT.TRAP 0x1 ;  /* 0x000000040000795c */ /* 0x000fe20000300000 */
.L_x_4470:
[----:B-1----:R-:W-:Y:S05]  /*18fb0*/  @P2 BRA `(.L_x_4468) ;  /* 0x0000000000082947 */ /* 0x002fea0003800000 */
[----:B------:R-:W1:Y:S02]  /*18fc0*/  SYNCS.PHASECHK.TRANS64.TRYWAIT P2, [UR6+0x33450], R0 ;  /* 0x03345000ff0075a7 */ /* 0x000e640008040146 */
[----:B-1----:R-:W-:Y:S05]  /*18fd0*/  @!P2 BRA `(.L_x_4471) ;  /* 0x000001080048a947 */ /* 0x002fea0003800000 */
.L_x_4468:
        /* <DEDUP_REMOVED lines=12> */
[----:B------:R-:W-:Y:S01]  /*190a0*/  UIMAD UR10, UR38, 0x780, UR6 ;  /* 0x00000780260a78a4 */ /* 0x000fe2000f8e0206 */
[----:B------:R-:W-:-:S05]  /*190b0*/  @!P1 LEA R0, R0, UR39, 0x3 ;  /* 0x0000002700009c11 */ /* 0x000fca000f8e18ff */
[----:B------:R-:W-:Y:S01]  /*190c0*/  @!P1 VIADD R0, R0, 0x33440 ;  /* 0x0003344000009836 */ /* 0x000fe20000000000 */
[----:B------:R-:W-:Y:S02]  /*190d0*/  UMOV UR6, UR10 ;  /* 0x0000000a00067c82 */ /* 0x000fe40008000000 */
[----:B------:R-:W-:Y:S01]  /*190e0*/  QGMMA.64x192x32.F32.E4M3.E4M3 R24, R216, gdesc[UR4], R24, gsb0 ;  /* 0x02e00004d8187df3 */ /* 0x000fe20008000818 */
[----:B------:R-:W-:Y:S01]  /*190f0*/  UIADD3 UR6, UR10, 0x180, URZ ;  /* 0x000001800a067890 */ /* 0x000fe2000fffe03f */
[----:B------:R-:W-:Y:S01]  /*19100*/  @!P1 PRMT R0, RZ, 0x654, R0 ;  /* 0x00000654ff009816 */ /* 0x000fe20000000000 */
[----:B------:R-:W-:Y:S01]  /*19110*/  UMOV UR7, 0xc0000010 ;  /* 0xc000001000077882 */ /* 0x000fe20000000000 */
[----:B--2---:R-:W-:-:S04]  /*19120*/  SHF.R.U32.HI R8, RZ, 0x7, R8 ;  /* 0x00000007ff087819 */ /* 0x004fc80000011608 */
[----:B------:R-:W-:Y:S01]  /*19130*/  IADD3 R9, -R8, 0xb, RZ ;  /* 0x0000000b08097810 */ /* 0x000fe20007ffe1ff */
[----:B------:R-:W-:-:S04]  /*19140*/  VIADD R8, R15, 0x1 ;  /* 0x000000010f087836 */ /* 0x000fc80000000000 */
[----:B------:R-:W-:-:S05]  /*19150*/  IMAD R8, R23, -0x2, R8 ;  /* 0xfffffffe17087824 */ /* 0x000fca00078e0208 */
[----:B------:R-:W-:-:S05]  /*19160*/  IADD3 R12, -R18, R8, R19 ;  /* 0x00000008120c7210 */ /* 0x000fca0007ffe113 */
[----:B------:R-:W-:Y:S01]  /*19170*/  VIADD R13, R12, UR59 ;  /* 0x0000003b0c0d7c36 */ /* 0x000fe20008000000 */
        /* <DEDUP_REMOVED lines=45> */
.L_x_4474:
[----:B------:R-:W-:-:S05]  /*19450*/  IMAD.U32 R20, RZ, RZ, UR37 ;  /* 0x00000025ff147e24 */ /* 0x000fca000f8e00ff */
[----:B------:R-:W-:-:S13]  /*19460*/  ISETP.NE.AND P2, PT, R20, 0x1, PT ;  /* 0x000000011400780c */ /* 0x000fda0003f45270 */
[----:B------:R-:W0:Y:S02]  /*19470*/  @P2 LDC.64 R8, c[0x0][0x9e8] ;  /* 0x00027a00ff082b82 */ /* 0x000e240000000a00 */
[----:B0-----:R-:W-:-:S05]  /*19480*/  @P2 IMAD.HI.U32 R8, R17, R8, RZ ;  /* 0x0000000811082227 */ /* 0x001fca00078e00ff */
[----:B------:R-:W-:-:S07]  /*19490*/  @P2 SHF.R.U32.HI R17, RZ, R9, R8 ;  /* 0x00000009ff112219 */ /* 0x000fce0000011608 */
.L_x_4475:
[----:B------:R-:W-:Y:S05]  /*194a0*/  BSYNC B0 ;  /* 0x0000000000007941 */ /* 0x000fea0003800000 */
.L_x_4473:
[----:B------:R-:W-:-:S05]  /*194b0*/  IMAD R8, R17, R20, R0 ;  /* 0x0000001411087224 */ /* 0x000fca00078e0200 */
[----:B------:R-:W-:Y:S02]  /*194c0*/  VIADDMNMX R11, R8, R20, R11, PT ;  /* 0x00000014080b7246 */ /* 0x000fe4000380010b */
[----:B------:R-:W-:-:S07]  /*194d0*/  VIMNMX R3, R3, R8, !PT ;  /* 0x0000000803037248 */ /* 0x000fce0007fe0100 */
.L_x_4472:
[----:B------:R-:W2:Y:S01]  /*194e0*/  LDL.LU R17, [R1+0x2d0] ;  /* 0x0002d00001117983 */ /* 0x000ea20000300800 */
[C---:B------:R-:W-:Y:S02]  /*194f0*/  ISETP.GE.AND P3, PT, R15.reuse, 0x2, PT ;  /* 0x000000020f00780c */ /* 0x040fe40003f66270 */
[C---:B------:R-:W-:Y:S02]  /*19500*/  ISETP.GE.AND P2, PT, R15.reuse, 0x9, PT ;  /* 0x000000090f00780c */ /* 0x040fe40003f46270 */
[----:B------:R-:W-:Y:S02]  /*19510*/  ISETP.GE.AND P4, PT, R15, 0xa, PT ;  /* 0x0000000a0f00780c */ /* 0x000fe40003f86270 */
[----:B------:R-:W-:Y:S02]  /*19520*/  LOP3.LUT R2, R2, 0xfffffffe, RZ, 0xc0, !PT ;  /* 0xfffffffe02027812 */ /* 0x000fe400078ec0ff */
[----:B--2---:R-:W-:-:S05]  /*19530*/  LOP3.LUT R17, R17, 0xdfffffff, RZ, 0xc0, !PT ;  /* 0xdfffffff11117812 */ /* 0x004fca00078ec0ff */
[----:B------:R-:W-:Y:S02]  /*19540*/  @P3 LOP3.LUT R17, R17, 0x20000000, RZ, 0xfc, !PT ;  /* 0x2000000011113812 */ /* 0x000fe400078efcff */
[----:B------:R-:W-:Y:S02]  /*19550*/  ISETP.GT.AND P3, PT, R3, 0x1, !P3 ;  /* 0x000000010300780c */ /* 0x000fe40005f64270 */
        /* <DEDUP_REMOVED lines=243> */
.L_x_4478:
[----:B------:R-:W-:-:S05]  /*1a490*/  IMAD.U32 R11, RZ, RZ, UR37 ;  /* 0x00000025ff0b7e24 */ /* 0x000fca000f8e00ff */
[----:B------:R-:W-:-:S13]  /*1a4a0*/  ISETP.NE.AND P6, PT, R11, 0x1, PT ;  /* 0x000000010b00780c */ /* 0x000fda0003fc5270 */
[----:B------:R-:W0:Y:S02]  /*1a4b0*/  @P6 LDC.64 R8, c[0x0][0x9e8] ;  /* 0x00027a00ff086b82 */ /* 0x000e240000000a00 */
[----:B0-----:R-:W-:-:S05]  /*1a4c0*/  @P6 IMAD.HI.U32 R8, R3, R8, RZ ;  /* 0x0000000803086227 */ /* 0x001fca00078e00ff */
[----:B------:R-:W-:-:S07]  /*1a4d0*/  @P6 SHF.R.U32.HI R3, RZ, R9, R8 ;  /* 0x00000009ff036219 */ /* 0x000fce0000011608 */
.L_x_4479:
[----:B------:R-:W-:Y:S05]  /*1a4e0*/  BSYNC B0 ;  /* 0x0000000000007941 */ /* 0x000fea0003800000 */
.L_x_4477:
[----:B------:R-:W-:-:S05]  /*1a4f0*/  IMAD R0, R3, R11, R0 ;  /* 0x0000000b03007224 */ /* 0x000fca00078e0200 */
[----:B------:R-:W-:Y:S02]  /*1a500*/  VIADDMNMX R13, R0, R11, R13, PT ;  /* 0x0000000b000d7246 */ /* 0x000fe4000380010d */
[----:B------:R-:W-:-:S07]  /*1a510*/  VIMNMX R12, R12, R0, !PT ;  /* 0x000000000c0c7248 */ /* 0x000fce0007fe0100 */
.L_x_4476:
        /* <DEDUP_REMOVED lines=502> */
.L_x_4480:
        /* <DEDUP_REMOVED lines=148> */
.L_x_4463:
[----:B------:R-:W-:Y:S06]  /*1cdc0*/  BAR.ARV 0x8, 0x180 ;  /* 0x0206000000007b1d */ /* 0x000fec0000002000 */
[----:B------:R-:W-:Y:S05]  /*1cdd0*/  @!P0 BRA `(.L_x_4482) ;  /* 0x0000000000048947 */ /* 0x000fea0003800000 */
[----:B------:R-:W-:Y:S01]  /*1cde0*/  BPT.TRAP 0x1 ;  /* 0x000000040000795c */ /* 0x000fe20000300000 */
.L_x_4482:
[----:B------:R-:W-:Y:S01]  /*1cdf0*/  ULEA UR12, UR38, UR39, 0x3 ;  /* 0x00000027260c7291 */ /* 0x000fe2000f8e183f */
[----:B------:R-:W-:-:S05]  /*1ce00*/  IMAD.U32 R4, RZ, RZ, UR44 ;  /* 0x0000002cff047e24 */ /* 0x000fca000f8e00ff */
[----:B------:R-:W-:-:S04]  /*1ce10*/  SHF.L.U32 R4, R4, 0x1f, RZ ;  /* 0x0000001f04047819 */ /* 0x000fc800000006ff */
[----:B------:R0:W1:Y:S01]  /*1ce20*/  SYNCS.PHASECHK.TRANS64.TRYWAIT P1, [UR12+0x33450], R4 ;  /* 0x03345004ff0075a7 */ /* 0x000062000802014c */
[----:B------:R-:W-:Y:S05]  /*1ce30*/  @!P0 BRA `(.L_x_4483) ;  /* 0x0000000000048947 */ /* 0x000fea0003800000 */
[----:B------:R-:W-:Y:S01]  /*1ce40*/  BPT.TRAP 0x1 ;  /* 0x000000040000795c */ /* 0x000fe20000300000 */
.L_x_4483:
[----:B-1----:R-:W-:Y:S05]  /*1ce50*/  @P1 BRA `(.L_x_4484) ;  /* 0x0000000000081947 */ /* 0x002fea0003800000 */
[----:B------:R-:W1:Y:S02]  /*1ce60*/  SYNCS.PHASECHK.TRANS64.TRYWAIT P1, [UR12+0x33450], R4 ;  /* 0x03345004ff0075a7 */ /* 0x000e64000802014c */
[----:B-1----:R-:W-:Y:S05]  /*1ce70*/  @!P1 BRA `(.L_x_4485) ;  /* 0x000000c800b89947 */ /* 0x002fea0003800000 */
.L_x_4484:
        /* <DEDUP_REMOVED lines=12> */
[----:B------:R-:W-:Y:S02]  /*1cf40*/  @UP0 USHF.R.S32.HI UR9, URZ, 0x1f, UR53 ;  /* 0x0000001f3f090899 */ /* 0x000fe40008011435 */
[----:B------:R-:W-:Y:S01]  /*1cf50*/  UMOV UR6, UR8 ;  /* 0x0000000800067c82 */ /* 0x000fe20008000000 */
[----:B------:R-:W-:Y:S01]  /*1cf60*/  @UP0 ULDC.64 UR10, c[0x0][0x9c8] ;  /* 0x00027200000a0ab9 */ /* 0x000fe20000000a00 */
[----:B------:R-:W-:Y:S01]  /*1cf70*/  QGMMA.64x192x32.F32.E4M3.E4M3 R24, R216, gdesc[UR4], R24, gsb0 ;  /* 0x02e00004d8187df3 */ /* 0x000fe20008000818 */
[----:B------:R-:W-:Y:S01]  /*1cf80*/  UIADD3 UR6, UR8, 0x180, URZ ;  /* 0x0000018008067890 */ /* 0x000fe2000fffe03f */
[----:B------:R-:W-:Y:S01]  /*1cf90*/  UMOV UR7, 0xc0000010 ;  /* 0xc000001000077882 */ /* 0x000fe20000000000 */
[----:B------:R-:W-:Y:S02]  /*1cfa0*/  @UP0 UIMAD UR9, UR9, UR10, URZ ;  /* 0x0000000a090902a4 */ /* 0x000fe4000f8e023f */
[----:B------:R-:W-:Y:S02]  /*1cfb0*/  @UP0 USHF.R.S32.HI UR13, URZ, 0x1f, UR54 ;  /* 0x0000001f3f0d0899 */ /* 0x000fe40008011436 */
[----:B------:R-:W-:Y:S01]  /*1cfc0*/  @UP0 UIMAD UR9, UR53, UR11, UR9 ;  /* 0x0000000b350902a4 */ /* 0x000fe2000f8e0209 */
[----:B------:R-:W-:-:S02]  /*1cfd0*/  WARPGROUP.DEPBAR.LE gsb0, 0x0 ;  /* 0x00008000000079c5 */ /* 0x000fc40000010000 */
[----:B------:R-:W-:-:S10]  /*1cfe0*/  WARPGROUP.ARRIVE ;  /* 0x00000000000079c5 */ /* 0x000fd40000000000 */
[----:B------:R-:W-:Y:S01]  /*1cff0*/  QGMMA.64x192x32.F32.E4M3.E4M3 R24, R212, gdesc[UR4], R24, gsb0 ;  /* 0x02e00004d4187df3 */ /* 0x000fe20008000818 */
[----:B------:R-:W-:Y:S01]  /*1d000*/  UIADD3 UR6, UR8, 0x300, URZ ;  /* 0x0000030008067890 */ /* 0x000fe2000fffe03f */
[----:B------:R-:W-:Y:S01]  /*1d010*/  UMOV UR7, 0xc0000010 ;  /* 0xc000001000077882 */ /* 0x000fe20000000000 */
[----:B------:R-:W-:Y:S02]  /*1d020*/  WARPGROUP.DEPBAR.LE gsb0, 0x0 ;  /* 0x00008000000079c5 */ /* 0x000fe40000010000 */
[----:B------:R-:W-:-:S15]  /*1d030*/  WARPGROUP.ARRIVE ;  /* 0x00000000000079c5 */ /* 0x000fde0000000000 */
[----:B------:R-:W-:Y:S01]  /*1d040*/  QGMMA.64x192x32.F32.E4M3.E4M3 R24, R208, gdesc[UR4], R24, gsb0 ;  /* 0x02e00004d0187df3 */ /* 0x000fe20008000818 */
[----:B------:R-:W-:-:S03]  /*1d050*/  @UP0 UIMAD.WIDE.U32 UR6, UR53, UR10, URZ ;  /* 0x0000000a350602a5 */ /* 0x000fc6000f8e003f */
[----:B------:R-:W-:Y:S01]  /*1d060*/  @UP0 ULDC.64 UR10, c[0x0][0x9d0] ;  /* 0x00027400000a0ab9 */ /* 0x000fe20000000a00 */
[----:B------:R-:W-:Y:S02]  /*1d070*/  @UP0 UIADD3 UR7, UR7, UR9, URZ ;  /* 0x0000000907070290 */ /* 0x000fe4000fffe03f */
[----:B------:R-:W-:Y:S02]  /*1d080*/  @UP0 UIMAD UR9, UR13, UR10, URZ ;  /* 0x0000000a0d0902a4 */ /* 0x000fe4000f8e023f */
[----:B------:R-:W-:Y:S02]  /*1d090*/  @UP0 UIMAD.WIDE.U32 UR6, UR54, UR10, UR6 ;  /* 0x0000000a360602a5 */ /* 0x000fe4000f8e0006 */
[----:B------:R-:W-:Y:S02]  /*1d0a0*/  @UP0 UIMAD UR9, UR54, UR11, UR9 ;  /* 0x0000000b360902a4 */ /* 0x000fe4000f8e0209 */
[----:B------:R-:W-:Y:S02]  /*1d0b0*/  @UP0 ULEA UR4, UP1, UR6, UR4, 0x2 ;  /* 0x0000000406040291 */ /* 0x000fe4000f82103f */
[----:B------:R-:W-:-:S04]  /*1d0c0*/  @UP0 UIADD3 UR7, UR7, UR9, URZ ;  /* 0x0000000907070290 */ /* 0x000fc8000fffe03f */
[----:B------:R-:W-:Y:S01]  /*1d0d0*/  @UP0 ULEA.HI.X UR5, UR6, UR5, UR7, 0x2, UP1 ;  /* 0x0000000506050291 */ /* 0x000fe200088f1407 */
[----:B------:R-:W-:-:S05]  /*1d0e0*/  IMAD.U32 R8, RZ, RZ, UR4 ;  /* 0x00000004ff087e24 */ /* 0x000fca000f8e00ff */
[----:B------:R-:W-:-:S05]  /*1d0f0*/  IMAD.U32 R9, RZ, RZ, UR5 ;  /* 0x00000005ff097e24 */ /* 0x000fca000f8e00ff */
[----:B------:R1:W2:Y:S01]  /*1d100*/  @P1 LDG.E R7, desc[UR46][R8.64] ;  /* 0x0000002e08071981 */ /* 0x0002a2000c1e1900 */
[----:B------:R-:W-:Y:S01]  /*1d110*/  UIADD3 UR6, UR8, 0x480, URZ ;  /* 0x0000048008067890 */ /* 0x000fe2000fffe03f */
[----:B------:R-:W-:Y:S01]  /*1d120*/  UMOV UR7, 0xc0000010 ;  /* 0xc000001000077882 */ /* 0x000fe20000000000 */
        /* <DEDUP_REMOVED lines=44> */
.L_x_4486:
        /* <DEDUP_REMOVED lines=106> */
.L_x_4384:
[----:B------:R-:W0:Y:S08]  /*1da90*/  S2UR UR49, SR_CgaCtaId ;  /* 0x00000000003179c3 */ /* 0x000e300000008800 */
[----:B------:R-:W-:Y:S06]  /*1daa0*/  BAR.SYNC.DEFER_BLOCKING 0x5, 0x180 ;  /* 0x0146000000007b1d */ /* 0x000fec0000010000 */
[----:B------:R-:W-:Y:S01]  /*1dab0*/  UMOV UR39, 0x400 ;  /* 0x0000040000277882 */ /* 0x000fe20000000000 */
[----:B------:R-:W-:Y:S01]  /*1dac0*/  BSSY B0, `(.L_x_4487) ;  /* 0x0000318000007945 */ /* 0x000fe20003800000 */
[----:B0-----:R-:W-:-:S09]  /*1dad0*/  ULEA UR39, UR49, UR39, 0x18 ;  /* 0x0000002731277291 */ /* 0x001fd2000f8ec03f */
[----:B------:R-:W0:Y:S02]  /*1dae0*/  LDS.128 R24, [UR39+0x334d0] ;  /* 0x0334d027ff187984 */ /* 0x000e240008000c00 */
        /* <DEDUP_REMOVED lines=10> */
[----:B------:R-:W-:-:S05]  /*1db90*/  IMAD.X R7, RZ, RZ, UR7, P0 ;  /* 0x00000007ff077e24 */ /* 0x000fca00080e06ff */
[----:B------:R0:W2:Y:S01]  /*1dba0*/  LDG.E.CONSTANT R3, desc[UR46][R6.64] ;  /* 0x0000002e06037981 */ /* 0x0000a2000c1e9900 */
[----:B------:R-:W1:Y:S01]  /*1dbb0*/  S2UR UR4, SR_SWINHI ;  /* 0x00000000000479c3 */ /* 0x000e620000002f00 */
[----:B------:R-:W-:Y:S02]  /*1dbc0*/  F2FP.BF16.F32.PACK_AB R29, R29, R0 ;  /* 0x000000001d1d723e */ /* 0x000fe400000010ff */
[----:B------:R-:W-:Y:S02]  /*1dbd0*/  F2FP.BF16.F32.PACK_AB R110, R110, R35 ;  /* 0x000000236e6e723e */ /* 0x000fe400000010ff */
[----:B------:R-:W-:Y:S02]  /*1dbe0*/  F2FP.BF16.F32.PACK_AB R111, R111, R34 ;  /* 0x000000226f6f723e */ /* 0x000fe400000010ff */
[----:B------:R-:W-:Y:S02]  /*1dbf0*/  LOP3.LUT P0, R0, R17, 0x3, RZ, 0xc0, !PT ;  /* 0x0000000311007812 */ /* 0x000fe4000780c0ff */
[----:B------:R-:W-:-:S02]  /*1dc00*/  F2FP.BF16.F32.PACK_AB R10, R11, R10 ;  /* 0x0000000a0b0a723e */ /* 0x000fc400000010ff */
[----:B------:R-:W-:Y:S02]  /*1dc10*/  F2FP.BF16.F32.PACK_AB R36, R36, R65 ;  /* 0x000000412424723e */ /* 0x000fe400000010ff */
[----:B------:R-:W-:Y:S02]  /*1dc20*/  ISETP.EQ.OR P0, PT, R0, 0x3, !P0 ;  /* 0x000000030000780c */ /* 0x000fe40004702670 */
[----:B------:R-:W-:Y:S02]  /*1dc30*/  F2FP.BF16.F32.PACK_AB R58, R58, R59 ;  /* 0x0000003b3a3a723e */ /* 0x000fe400000010ff */
[----:B------:R-:W-:Y:S02]  /*1dc40*/  SEL R0, R10, R29, P0 ;  /* 0x0000001d0a007207 */ /* 0x000fe40000000000 */
[----:B------:R-:W-:Y:S02]  /*1dc50*/  SEL R17, R29, R10, P0 ;  /* 0x0000000a1d117207 */ /* 0x000fe40000000000 */
[----:B------:R-:W-:-:S02]  /*1dc60*/  F2FP.BF16.F32.PACK_AB R13, R13, R32 ;  /* 0x000000200d0d723e */ /* 0x000fc400000010ff */
[----:B------:R-:W-:Y:S01]  /*1dc70*/  F2FP.BF16.F32.PACK_AB R12, R12, R33 ;  /* 0x000000210c0c723e */ /* 0x000fe200000010ff */
[----:B------:R-:W-:Y:S01]  /*1dc80*/  UMOV UR6, UR39 ;  /* 0x0000002700067c82 */ /* 0x000fe20008000000 */
[----:B-1----:R-:W-:Y:S01]  /*1dc90*/  UMOV UR7, UR4 ;  /* 0x0000000400077c82 */ /* 0x002fe20008000000 */
[----:B------:R-:W-:Y:S01]  /*1dca0*/  F2FP.BF16.F32.PACK_AB R31, R118, R31 ;  /* 0x0000001f761f723e */ /* 0x000fe200000010ff */
[----:B0-----:R-:W-:Y:S01]  /*1dcb0*/  IMAD.U32 R6, RZ, RZ, UR6 ;  /* 0x00000006ff067e24 */ /* 0x001fe2000f8e00ff */
[----:B------:R-:W-:Y:S01]  /*1dcc0*/  F2FP.BF16.F32.PACK_AB R30, R119, R30 ;  /* 0x0000001e771e723e */ /* 0x000fe200000010ff */
[----:B------:R-:W-:Y:S01]  /*1dcd0*/  IMAD.U32 R7, RZ, RZ, UR7 ;  /* 0x00000007ff077e24 */ /* 0x000fe2000f8e00ff */
[----:B------:R-:W-:Y:S01]  /*1dce0*/  F2FP.BF16.F32.PACK_AB R44, R44, R73 ;  /* 0x000000492c2c723e */ /* 0x000fe200000010ff */
[----:B------:R-:W-:Y:S01]  /*1dcf0*/  ULDC.64 UR6, c[0x0][0xc00] ;  /* 0x0003000000067ab9 */ /* 0x000fe20000000a00 */
[----:B------:R-:W-:Y:S01]  /*1dd00*/  F2FP.BF16.F32.PACK_AB R15, R15, R40 ;  /* 0x000000280f0f723e */ /* 0x000fe200000010ff */
[----:B------:R-:W-:Y:S01]  /*1dd10*/  IMAD.WIDE R34, R236, 0x2, R6 ;  /* 0x00000002ec227825 */ /* 0x000fe200078e0206 */
[----:B------:R-:W-:Y:S01]  /*1dd20*/  F2FP.BF16.F32.PACK_AB R28, R28, R57 ;  /* 0x000000391c1c723e */ /* 0x000fe200000010ff */
[----:B------:R-:W-:Y:S01]  /*1dd30*/  UISETP.NE.U32.AND UP0, UPT, UR6, URZ, UPT ;  /* 0x0000003f0600728c */ /* 0x000fe2000bf05070 */
[----:B------:R-:W-:-:S02]  /*1dd40*/  F2FP.BF16.F32.PACK_AB R61, R61, R80 ;  /* 0x000000503d3d723e */ /* 0x000fc400000010ff */
[C---:B------:R-:W-:Y:S01]  /*1dd50*/  IADD3 R65, P1, R34.reuse, 0x40, RZ ;  /* 0x0000004022417810 */ /* 0x040fe20007f3e0ff */
[----:B------:R-:W-:Y:S01]  /*1dd60*/  UISETP.NE.AND.EX UP0, UPT, UR7, URZ, UPT, UP0 ;  /* 0x0000003f0700728c */ /* 0x000fe2000bf05300 */
[C---:B------:R-:W-:Y:S02]  /*1dd70*/  IADD3 R59, P2, R34.reuse, 0x20, RZ ;  /* 0x00000020223b7810 */ /* 0x040fe40007f5e0ff */
[----:B------:R-:W-:Y:S01]  /*1dd80*/  LOP3.LUT R10, R65, 0x380, RZ, 0xc0, !PT ;  /* 0x00000380410a7812 */ /* 0x000fe200078ec0ff */
[----:B------:R-:W-:Y:S01]  /*1dd90*/  ULDC.64 UR6, c[0x0][0xc00] ;  /* 0x0003000000067ab9 */ /* 0x000fe20000000a00 */
[----:B------:R-:W-:Y:S01]  /*1dda0*/  IADD3 R67, P3, R34, 0x60, RZ ;  /* 0x0000006022437810 */ /* 0x000fe20007f7e0ff */
[--C-:B------:R-:W-:Y:S01]  /*1ddb0*/  IMAD.X R33, RZ, RZ, R35.reuse, P2 ;  /* 0x000000ffff217224 */ /* 0x100fe200010e0623 */
[----:B------:R-:W-:Y:S01]  /*1ddc0*/  SHF.R.U64 R10, R10, 0x3, RZ ;  /* 0x000000030a0a7819 */ /* 0x000fe200000012ff */
[----:B------:R-:W-:Y:S01]  /*1ddd0*/  UIMAD.WIDE UR6, UR61, 0x4, UR6 ;  /* 0x000000043d0678a5 */ /* 0x000fe2000f8e0206 */
[----:B------:R-:W-:Y:S01]  /*1dde0*/  IADD3 R73, P4, R34, 0x4020, RZ ;  /* 0x0000402022497810 */ /* 0x000fe20007f9e0ff */
[----:B------:R-:W-:Y:S01]  /*1ddf0*/  IMAD.X R29, RZ, RZ, R35, P3 ;  /* 0x000000ffff1d7224 */ /* 0x000fe200018e0623 */
[----:B------:R-:W-:-:S02]  /*1de00*/  F2FP.BF16.F32.PACK_AB R62, R71, R62 ;  /* 0x0000003e473e723e */ /* 0x000fc400000010ff */
[----:B------:R-:W-:Y:S01]  /*1de10*/  SEL R40, R13, R12, P0 ;  /* 0x0000000c0d287207 */ /* 0x000fe20000000000 */
[--C-:B------:R-:W-:Y:S01]  /*1de20*/  IMAD.X R25, RZ, RZ, R35.reuse, P4 ;  /* 0x000000ffff197224 */ /* 0x100fe200020e0623 */
[----:B------:R-:W-:Y:S02]  /*1de30*/  SEL R39, R12, R13, P0 ;  /* 0x0000000d0c277207 */ /* 0x000fe40000000000 */
[----:B------:R-:W-:Y:S02]  /*1de40*/  SEL R80, R31, R30, P0 ;  /* 0x0000001e1f507207 */ /* 0x000fe40000000000 */
[----:B------:R-:W-:Y:S01]  /*1de50*/  SEL R57, R30, R31, P0 ;  /* 0x0000001f1e397207 */ /* 0x000fe20000000000 */
[----:B------:R-:W-:Y:S01]  /*1de60*/  IMAD.X R31, RZ, RZ, R35, P1 ;  /* 0x000000ffff1f7224 */ /* 0x000fe200008e0623 */
[----:B------:R-:W-:Y:S02]  /*1de70*/  IADD3 R71, P5, R34, 0x4000, RZ ;  /* 0x0000400022477810 */ /* 0x000fe40007fbe0ff */
[----:B------:R-:W-:-:S02]  /*1de80*/  LOP3.LUT R12, R67, 0x380, RZ, 0xc0, !PT ;  /* 0x00000380430c7812 */ /* 0x000fc400078ec0ff */
[----:B------:R-:W-:Y:S01]  /*1de90*/  LOP3.LUT R30, R10, R65, RZ, 0x3c, !PT ;  /* 0x000000410a1e7212 */ /* 0x000fe200078e3cff */
[--C-:B------:R-:W-:Y:S01]  /*1dea0*/  IMAD.X R27, RZ, RZ, R35.reuse, P5 ;  /* 0x000000ffff1b7224 */ /* 0x100fe200028e0623 */
[----:B------:R-:W-:Y:S02]  /*1deb0*/  IADD3 R75, P2, R34, 0x4040, RZ ;  /* 0x00004040224b7810 */ /* 0x000fe40007f5e0ff */
[----:B------:R-:W-:Y:S02]  /*1dec0*/  LOP3.LUT R10, R73, 0x380, RZ, 0xc0, !PT ;  /* 0x00000380490a7812 */ /* 0x000fe400078ec0ff */
[----:B------:R-:W-:Y:S01]  /*1ded0*/  F2FP.BF16.F32.PACK_AB R37, R37, R56 ;  /* 0x000000382525723e */ /* 0x000fe200000010ff */
[----:B------:R-:W-:Y:S01]  /*1dee0*/  IMAD.X R19, RZ, RZ, R35, P2 ;  /* 0x000000ffff137224 */ /* 0x000fe200010e0623 */
[----:B------:R-:W-:Y:S02]  /*1def0*/  SHF.R.U64 R12, R12, 0x3, RZ ;  /* 0x000000030c0c7819 */ /* 0x000fe400000012ff */
[----:B------:R-:W-:-:S02]  /*1df00*/  F2FP.BF16.F32.PACK_AB R79, R79, R54 ;  /* 0x000000364f4f723e */ /* 0x000fc400000010ff */
[----:B------:R-:W-:Y:S02]  /*1df10*/  SHF.R.U64 R10, R10, 0x3, RZ ;  /* 0x000000030a0a7819 */ /* 0x000fe400000012ff */
[----:B------:R-:W-:Y:S02]  /*1df20*/  F2FP.BF16.F32.PACK_AB R14, R14, R41 ;  /* 0x000000290e0e723e */ /* 0x000fe400000010ff */
[----:B------:R-:W-:Y:S02]  /*1df30*/  F2FP.BF16.F32.PACK_AB R105, R84, R105 ;  /* 0x000000695469723e */ /* 0x000fe400000010ff */
[----:B------:R-:W-:Y:S02]  /*1df40*/  SEL R54, R37, R28, P0 ;  /* 0x0000001c25367207 */ /* 0x000fe40000000000 */
[----:B------:R-:W-:Y:S02]  /*1df50*/  IADD3 R83, P5, R34, 0x8020, RZ ;  /* 0x0000802022537810 */ /* 0x000fe40007fbe0ff */
[----:B------:R-:W-:-:S02]  /*1df60*/  SEL R37, R28, R37, P0 ;  /* 0x000000251c257207 */ /* 0x000fc40000000000 */
[C---:B------:R-:W-:Y:S01]  /*1df70*/  IADD3 R77, P1, R34.reuse, 0x4060, RZ ;  /* 0x00004060224d7810 */ /* 0x040fe20007f3e0ff */
[----:B------:R-:W-:Y:S01]  /*1df80*/  IMAD.X R13, RZ, RZ, R35, P5 ;  /* 0x000000ffff0d7224 */ /* 0x000fe200028e0623 */
[----:B------:R-:W-:Y:S02]  /*1df90*/  IADD3 R84, P2, R34, 0x8060, RZ ;  /* 0x0000806022547810 */ /* 0x000fe40007f5e0ff */
[----:B------:R-:W-:Y:S02]  /*1dfa0*/  LOP3.LUT R28, R12, R67, RZ, 0x3c, !PT ;  /* 0x000000430c1c7212 */ /* 0x000fe400078e3cff */
[----:B------:R-:W-:Y:S02]  /*1dfb0*/  LOP3.LUT R12, R75, 0x380, RZ, 0xc0, !PT ;  /* 0x000003804b0c7812 */ /* 0x000fe400078ec0ff */
[----:B------:R-:W-:Y:S02]  /*1dfc0*/  LOP3.LUT R24, R10, R73, RZ, 0x3c, !PT ;  /* 0x000000490a187212 */ /* 0x000fe400078e3cff */
[----:B------:R-:W-:-:S02]  /*1dfd0*/  SEL R42, R15, R14, P0 ;  /* 0x0000000e0f2a7207 */ /* 0x000fc40000000000 */
[----:B------:R-:W-:Y:S02]  /*1dfe0*/  SEL R41, R14, R15, P0 ;  /* 0x0000000f0e297207 */ /* 0x000fe40000000000 */
[----:B------:R-:W-:Y:S02]  /*1dff0*/  LOP3.LUT R11, R34, 0x380, RZ, 0xc0, !PT ;  /* 0x00000380220b7812 */ /* 0x000fe400078ec0ff */
[----:B------:R-:W-:Y:S02]  /*1e000*/  LOP3.LUT R10, R83, 0x380, RZ, 0xc0, !PT ;  /* 0x00000380530a7812 */ /* 0x000fe400078ec0ff */
[----:B------:R-:W-:Y:S02]  /*1e010*/  LOP3.LUT R14, R77, 0x380, RZ, 0xc0, !PT ;  /* 0x000003804d0e7812 */ /* 0x000fe400078ec0ff */
[----:B------:R-:W-:Y:S02]  /*1e020*/  LOP3.LUT R65, R84, 0x380, RZ, 0xc0, !PT ;  /* 0x0000038054417812 */ /* 0x000fe400078ec0ff */
[----:B------:R-:W-:-:S02]  /*1e030*/  F2FP.BF16.F32.PACK_AB R45, R45, R64 ;  /* 0x000000402d2d723e */ /* 0x000fc400000010ff */
[----:B------:R-:W-:Y:S02]  /*1e040*/  F2FP.BF16.F32.PACK_AB R21, R21, R48 ;  /* 0x000000301515723e */ /* 0x000fe400000010ff */
[----:B------:R-:W-:Y:S02]  /*1e050*/  F2FP.BF16.F32.PACK_AB R20, R20, R49 ;  /* 0x000000311414723e */ /* 0x000fe400000010ff */
[----:B------:R-:W-:Y:S02]  /*1e060*/  SHF.R.U64 R12, R12, 0x3, RZ ;  /* 0x000000030c0c7819 */ /* 0x000fe400000012ff */
[----:B------:R-:W-:Y:S02]  /*1e070*/  F2FP.BF16.F32.PACK_AB R53, R53, R72 ;  /* 0x000000483535723e */ /* 0x000fe400000010ff */
[----:B------:R-:W-:Y:S02]  /*1e080*/  SHF.R.U64 R11, R11, 0x3, RZ ;  /* 0x000000030b0b7819 */ /* 0x000fe400000012ff */
[----:B------:R-:W-:-:S02]  /*1e090*/  SHF.R.U64 R10, R10, 0x3, RZ ;  /* 0x000000030a0a7819 */ /* 0x000fc400000012ff */
[----:B------:R-:W-:Y:S02]  /*1e0a0*/  SHF.R.U64 R14, R14, 0x3, RZ ;  /* 0x000000030e0e7819 */ /* 0x000fe400000012ff */
[----:B------:R-:W-:Y:S02]  /*1e0b0*/  SHF.R.U64 R65, R65, 0x3, RZ ;  /* 0x0000000341417819 */ /* 0x000fe400000012ff */
[----:B------:R-:W-:Y:S02]  /*1e0c0*/  F2FP.BF16.F32.PACK_AB R52, R52, R81 ;  /* 0x000000513434723e */ /* 0x000fe400000010ff */
[----:B------:R-:W-:Y:S02]  /*1e0d0*/  SEL R56, R45, R36, P0 ;  /* 0x000000242d387207 */ /* 0x000fe40000000000 */
[----:B------:R-:W-:Y:S02]  /*1e0e0*/  F2FP.BF16.F32.PACK_AB R8, R85, R8 ;  /* 0x000000085508723e */ /* 0x000fe400000010ff */
[----:B------:R-:W-:-:S02]  /*1e0f0*/  SEL R48, R21, R20, P0 ;  /* 0x0000001415307207 */ /* 0x000fc40000000000 */
[----:B------:R-:W-:Y:S01]  /*1e100*/  SEL R43, R20, R21, P0 ;  /* 0x00000015142b7207 */ /* 0x000fe20000000000 */
[--C-:B------:R-:W-:Y:S01]  /*1e110*/  IMAD.X R21, RZ, RZ, R35.reuse, P1 ;  /* 0x000000ffff157224 */ /* 0x100fe200008e0623 */
[----:B------:R-:W-:Y:S02]  /*1e120*/  SEL R45, R36, R45, P0 ;  /* 0x0000002d242d7207 */ /* 0x000fe40000000000 */
[C---:B------:R-:W-:Y:S02]  /*1e130*/  IADD3 R81, P3, R34.reuse, 0x8000, RZ ;  /* 0x0000800022517810 */ /* 0x040fe40007f7e0ff */
[----:B------:R-:W-:Y:S02]  /*1e140*/  IADD3 R82, P4, R34, 0x8040, RZ ;  /* 0x0000804022527810 */ /* 0x000fe40007f9e0ff */
[----:B------:R-:W-:Y:S01]  /*1e150*/  LOP3.LUT R18, R12, R75, RZ, 0x3c, !PT ;  /* 0x0000004b0c127212 */ /* 0x000fe200078e3cff */
[----:B------:R-:W-:Y:S01]  /*1e160*/  IMAD.X R15, RZ, RZ, R35, P3 ;  /* 0x000000ffff0f7224 */ /* 0x000fe200018e0623 */
[----:B------:R-:W-:-:S02]  /*1e170*/  F2FP.BF16.F32.PACK_AB R69, R69, R88 ;  /* 0x000000584545723e */ /* 0x000fc400000010ff */
[----:B------:R-:W-:Y:S02]  /*1e180*/  F2FP.BF16.F32.PACK_AB R60, R60, R89 ;  /* 0x000000593c3c723e */ /* 0x000fe400000010ff */
[----:B------:R-:W-:Y:S02]  /*1e190*/  SEL R36, R53, R44, P0 ;  /* 0x0000002c35247207 */ /* 0x000fe40000000000 */
[----:B------:R-:W-:Y:S01]  /*1e1a0*/  LOP3.LUT R34, R11, R34, RZ, 0x3c, !PT ;  /* 0x000000220b227212 */ /* 0x000fe200078e3cff */
[----:B------:R-:W-:Y:S01]  /*1e1b0*/  IMAD.X R11, RZ, RZ, R35, P2 ;  /* 0x000000ffff0b7224 */ /* 0x000fe200010e0623 */
[----:B------:R-:W-:Y:S02]  /*1e1c0*/  LOP3.LUT R12, R10, R83, RZ, 0x3c, !PT ;  /* 0x000000530a0c7212 */ /* 0x000fe400078e3cff */
[----:B------:R-:W-:Y:S02]  /*1e1d0*/  SEL R53, R44, R53, P0 ;  /* 0x000000352c357207 */ /* 0x000fe40000000000 */
[----:B------:R-:W-:-:S02]  /*1e1e0*/  LOP3.LUT R20, R14, R77, RZ, 0x3c, !PT ;  /* 0x0000004d0e147212 */ /* 0x000fc400078e3cff */
[----:B------:R-:W-:Y:S02]  /*1e1f0*/  LOP3.LUT R10, R65, R84, RZ, 0x3c, !PT ;  /* 0x00000054410a7212 */ /* 0x000fe400078e3cff */
[----:B------:R-:W-:Y:S02]  /*1e200*/  F2FP.BF16.F32.PACK_AB R9, R100, R9 ;  /* 0x000000096409723e */ /* 0x000fe400000010ff */
[----:B------:R-:W-:Y:S02]  /*1e210*/  F2FP.BF16.F32.PACK_AB R68, R68, R97 ;  /* 0x000000614444723e */ /* 0x000fe400000010ff */
[----:B------:R-:W-:Y:S02]  /*1e220*/  SEL R44, R61, R52, P0 ;  /* 0x000000343d2c7207 */ /* 0x000fe40000000000 */
[----:B------:R-:W-:Y:S02]  /*1e230*/  F2FP.BF16.F32.PACK_AB R133, R133, R134 ;  /* 0x000000868585723e */ /* 0x000fe400000010ff */
[----:B------:R-:W-:-:S02]  /*1e240*/  F2FP.BF16.F32.PACK_AB R132, R131, R132 ;  /* 0x000000848384723e */ /* 0x000fc400000010ff */
[----:B------:R-:W-:Y:S02]  /*1e250*/  SEL R61, R52, R61, P0 ;  /* 0x0000003d343d7207 */ /* 0x000fe40000000000 */
[----:B------:R-:W-:Y:S02]  /*1e260*/  SEL R64, R8, R105, P0 ;  /* 0x0000006908407207 */ /* 0x000fe40000000000 */
[----:B------:R-:W-:Y:S02]  /*1e270*/  F2FP.BF16.F32.PACK_AB R129, R129, R130 ;  /* 0x000000828181723e */ /* 0x000fe400000010ff */
[----:B------:R-:W-:Y:S02]  /*1e280*/  F2FP.BF16.F32.PACK_AB R128, R127, R128 ;  /* 0x000000807f80723e */ /* 0x000fe400000010ff */
[----:B------:R-:W-:Y:S02]  /*1e290*/  SEL R52, R69, R60, P0 ;  /* 0x0000003c45347207 */ /* 0x000fe40000000000 */
[----:B------:R-:W-:-:S02]  /*1e2a0*/  SEL R105, R105, R8, P0 ;  /* 0x0000000869697207 */ /* 0x000fc40000000000 */
[----:B------:R-:W-:Y:S02]  /*1e2b0*/  F2FP.BF16.F32.PACK_AB R125, R125, R126 ;  /* 0x0000007e7d7d723e */ /* 0x000fe400000010ff */
[----:B------:R-:W-:Y:S02]  /*1e2c0*/  F2FP.BF16.F32.PACK_AB R124, R123, R124 ;  /* 0x0000007c7b7c723e */ /* 0x000fe400000010ff */
[----:B------:R-:W-:Y:S02]  /*1e2d0*/  SEL R69, R60, R69, P0 ;  /* 0x000000453c457207 */ /* 0x000fe40000000000 */
[----:B------:R-:W-:Y:S02]  /*1e2e0*/  LOP3.LUT R8, R59, 0x380, RZ, 0xc0, !PT ;  /* 0x000003803b087812 */ /* 0x000fe400078ec0ff */
[----:B------:R-:W-:Y:S02]  /*1e2f0*/  MOV R75, R20 ;  /* 0x00000014004b7202 */ /* 0x000fe40000000f00 */
[----:B------:R-:W-:-:S02]  /*1e300*/  F2FP.BF16.F32.PACK_AB R121, R121, R122 ;  /* 0x0000007a7979723e */ /* 0x000fc400000010ff */
[----:B------:R-:W-:Y:S02]  /*1e310*/  F2FP.BF16.F32.PACK_AB R120, R117, R120 ;  /* 0x000000787578723e */ /* 0x000fe400000010ff */
[----:B------:R-:W-:Y:S02]  /*1e320*/  F2FP.BF16.F32.PACK_AB R63, R70, R63 ;  /* 0x0000003f463f723e */ /* 0x000fe400000010ff */
[----:B------:R-:W-:Y:S02]  /*1e330*/  SEL R60, R9, R68, P0 ;  /* 0x00000044093c7207 */ /* 0x000fe40000000000 */
[----:B------:R-:W-:Y:S01]  /*1e340*/  SEL R49, R68, R9, P0 ;  /* 0x0000000944317207 */ /* 0x000fe20000000000 */
[----:B------:R-:W-:Y:S01]  /*1e350*/  IMAD.X R9, RZ, RZ, R35, P4 ;  /* 0x000000ffff097224 */ /* 0x000fe200020e0623 */
[----:B------:R-:W-:Y:S02]  /*1e360*/  MOV R21, R10 ;  /* 0x0000000a00157202 */ /* 0x000fe40000000f00 */
[----:B------:R-:W-:-:S02]  /*1e370*/  F2FP.BF16.F32.PACK_AB R109, R109, R116 ;  /* 0x000000746d6d723e */ /* 0x000fc400000010ff */
[----:B------:R-:W-:Y:S02]  /*1e380*/  F2FP.BF16.F32.PACK_AB R108, R101, R108 ;  /* 0x0000006c656c723e */ /* 0x000fe400000010ff */
[----:B------:R-:W-:Y:S02]  /*1e390*/  SEL R68, R133, R132, P0 ;  /* 0x0000008485447207 */ /* 0x000fe40000000000 */
[----:B------:R-:W-:Y:S02]  /*1e3a0*/  SEL R133, R132, R133, P0 ;  /* 0x0000008584857207 */ /* 0x000fe40000000000 */
[----:B------:R-:W-:Y:S02]  /*1e3b0*/  SEL R70, R129, R128, P0 ;  /* 0x0000008081467207 */ /* 0x000fe40000000000 */
[----:B------:R-:W-:Y:S02]  /*1e3c0*/  SEL R129, R128, R129, P0 ;  /* 0x0000008180817207 */ /* 0x000fe40000000000 */
[----:B------:R-:W-:-:S02]  /*1e3d0*/  SEL R72, R125, R124, P0 ;  /* 0x0000007c7d487207 */ /* 0x000fc40000000000 */
[----:B------:R-:W-:Y:S02]  /*1e3e0*/  SHF.R.U64 R8, R8, 0x3, RZ ;  /* 0x0000000308087819 */ /* 0x000fe400000012ff */
        /* <DEDUP_REMOVED lines=11> */
[----:B------:R-:W-:Y:S02]  /*1e4a0*/  LOP3.LUT R32, R8, R59, RZ, 0x3c, !PT ;  /* 0x0000003b08207212 */ /* 0x000fe400078e3cff */
[----:B------:R-:W-:Y:S02]  /*1e4b0*/  F2FP.BF16.F32.PACK_AB R51, R94, R51 ;  /* 0x000000335e33723e */ /* 0x000fe400000010ff */
[----:B------:R-:W-:Y:S02]  /*1e4c0*/  F2FP.BF16.F32.PACK_AB R46, R95, R46 ;  /* 0x0000002e5f2e723e */ /* 0x000fe400000010ff */
[----:B------:R-:W-:Y:S02]  /*1e4d0*/  SEL R58, R55, R50, P0 ;  /* 0x00000032373a7207 */ /* 0x000fe40000000000 */
[----:B------:R-:W-:Y:S02]  /*1e4e0*/  LOP3.LUT R8, R71, 0x380, RZ, 0xc0, !PT ;  /* 0x0000038047087812 */ /* 0x000fe400078ec0ff */
[----:B------:R-:W-:-:S02]  /*1e4f0*/  SEL R55, R50, R55, P0 ;  /* 0x0000003732377207 */ /* 0x000fc40000000000 */
[----:B------:R-:W-:Y:S02]  /*1e500*/  F2FP.BF16.F32.PACK_AB R47, R102, R47 ;  /* 0x0000002f662f723e */ /* 0x000fe400000010ff */
[----:B------:R-:W-:Y:S02]  /*1e510*/  F2FP.BF16.F32.PACK_AB R38, R103, R38 ;  /* 0x000000266726723e */ /* 0x000fe400000010ff */
[----:B------:R-:W-:Y:S02]  /*1e520*/  F2FP.BF16.F32.PACK_AB R93, R93, R112 ;  /* 0x000000705d5d723e */ /* 0x000fe400000010ff */
[----:B------:R-:W-:Y:S02]  /*1e530*/  F2FP.BF16.F32.PACK_AB R92, R92, R113 ;  /* 0x000000715c5c723e */ /* 0x000fe400000010ff */
[----:B------:R-:W-:Y:S02]  /*1e540*/  SEL R50, R51, R46, P0 ;  /* 0x0000002e33327207 */ /* 0x000fe40000000000 */
[----:B------:R-:W-:-:S02]  /*1e550*/  SHF.R.U64 R8, R8, 0x3, RZ ;  /* 0x0000000308087819 */ /* 0x000fc400000012ff */
[----:B------:R-:W-:Y:S02]  /*1e560*/  SEL R51, R46, R51, P0 ;  /* 0x000000332e337207 */ /* 0x000fe40000000000 */
[----:B------:R-:W-:Y:S02]  /*1e570*/  MOV R77, R18 ;  /* 0x00000012004d7202 */ /* 0x000fe40000000f00 */
[----:B------:R-:W-:Y:S02]  /*1e580*/  SEL R46, R47, R38, P0 ;  /* 0x000000262f2e7207 */ /* 0x000fe40000000000 */
[----:B------:R-:W-:Y:S02]  /*1e590*/  SEL R66, R93, R92, P0 ;  /* 0x0000005c5d427207 */ /* 0x000fe40000000000 */
[----:B------:R-:W-:Y:S02]  /*1e5a0*/  SEL R47, R38, R47, P0 ;  /* 0x0000002f262f7207 */ /* 0x000fe40000000000 */
[----:B------:R-:W-:-:S02]  /*1e5b0*/  SEL R93, R92, R93, P0 ;  /* 0x0000005d5c5d7207 */ /* 0x000fc40000000000 */
[----:B------:R-:W-:Y:S02]  /*1e5c0*/  SEL R38, R110, R111, P0 ;  /* 0x0000006f6e267207 */ /* 0x000fe40000000000 */
[----:B------:R-:W-:Y:S02]  /*1e5d0*/  LOP3.LUT R26, R8, R71, RZ, 0x3c, !PT ;  /* 0x00000047081a7212 */ /* 0x000fe400078e3cff */
[----:B------:R-:W-:Y:S02]  /*1e5e0*/  SEL R111, R111, R110, P0 ;  /* 0x0000006e6f6f7207 */ /* 0x000fe40000000000 */
[----:B------:R-:W-:Y:S02]  /*1e5f0*/  LOP3.LUT R8, R81, 0x380, RZ, 0xc0, !PT ;  /* 0x0000038051087812 */ /* 0x000fe400078ec0ff */
[----:B------:R-:W-:Y:S02]  /*1e600*/  LOP3.LUT R59, R82, 0x380, RZ, 0xc0, !PT ;  /* 0x00000380523b7812 */ /* 0x000fe400078ec0ff */
[----:B------:R-:W-:-:S02]  /*1e610*/  SHF.R.U64 R8, R8, 0x3, RZ ;  /* 0x0000000308087819 */ /* 0x000fc400000012ff */
[----:B------:R-:W-:Y:S02]  /*1e620*/  SHF.R.U64 R59, R59, 0x3, RZ ;  /* 0x000000033b3b7819 */ /* 0x000fe400000012ff */
[----:B------:R-:W-:Y:S02]  /*1e630*/  LOP3.LUT R14, R8, R81, RZ, 0x3c, !PT ;  /* 0x00000051080e7212 */ /* 0x000fe400078e3cff */
[----:B------:R-:W-:Y:S02]  /*1e640*/  LOP3.LUT R8, R59, R82, RZ, 0x3c, !PT ;  /* 0x000000523b087212 */ /* 0x000fe400078e3cff */
[----:B------:R-:W-:Y:S01]  /*1e650*/  MOV R84, R34 ;  /* 0x0000002200547202 */ /* 0x000fe20000000f00 */
[----:B--2---:R0:W-:Y:S01]  /*1e660*/  SHFL.IDX PT, R10, R0, R3, 0x1c1f ;  /* 0x001c1f03000a7589 */ /* 0x0041e200000e0000 */
[----:B------:R-:W-:Y:S02]  /*1e670*/  MOV R59, R8 ;  /* 0x00000008003b7202 */ /* 0x000fe40000000f00 */
[----:B------:R-:W-:Y:S01]  /*1e680*/  MOV R73, R14 ;  /* 0x0000000e00497202 */ /* 0x000fe20000000f00 */
[----:B------:R-:W-:Y:S01]  /*1e690*/  SHFL.IDX PT, R68, R68, R3, 0x1c1f ;  /* 0x001c1f0344447589 */ /* 0x000fe200000e0000 */
[----:B------:R-:W-:-:S02]  /*1e6a0*/  MOV R71, R12 ;  /* 0x0000000c00477202 */ /* 0x000fc40000000f00 */
[----:B------:R-:W-:Y:S01]  /*1e6b0*/  MOV R83, R32 ;  /* 0x0000002000537202 */ /* 0x000fe20000000f00 */
[----:B------:R-:W-:Y:S01]  /*1e6c0*/  SHFL.IDX PT, R40, R40, R3, 0x1c1f ;  /* 0x001c1f0328287589 */ /* 0x000fe200000e0000 */
[----:B------:R-:W-:Y:S02]  /*1e6d0*/  MOV R82, R26 ;  /* 0x0000001a00527202 */ /* 0x000fe40000000f00 */
[----:B0-----:R-:W-:Y:S01]  /*1e6e0*/  LOP3.LUT R0, R3, 0x2, RZ, 0x3c, !PT ;  /* 0x0000000203007812 */ /* 0x001fe200078e3cff */
[----:B------:R-:W-:Y:S01]  /*1e6f0*/  SHFL.IDX PT, R70, R70, R3, 0x1c1f ;  /* 0x001c1f0346467589 */ /* 0x000fe200000e0000 */
[----:B------:R-:W-:Y:S02]  /*1e700*/  MOV R81, R24 ;  /* 0x0000001800517202 */ /* 0x000fe40000000f00 */
[----:B------:R-:W-:Y:S01]  /*1e710*/  MOV R67, R30 ;  /* 0x0000001e00437202 */ /* 0x000fe20000000f00 */
[----:B------:R-:W0:Y:S01]  /*1e720*/  SHFL.IDX PT, R17, R17, R0, 0x1c1f ;  /* 0x001c1f0011117589 */ /* 0x000e2200000e0000 */
[----:B------:R-:W-:-:S02]  /*1e730*/  MOV R65, R28 ;  /* 0x0000001c00417202 */ /* 0x000fc40000000f00 */
[----:B------:R-:W-:Y:S01]  /*1e740*/  PLOP3.LUT P2, PT, PT, PT, UP0, 0x80, 0x0 ;  /* 0x000000000000781c */ /* 0x000fe20003f4f008 */
[----:B------:R-:W1:Y:S04]  /*1e750*/  SHFL.IDX PT, R133, R133, R0, 0x1c1f ;  /* 0x001c1f0085857589 */ /* 0x000e6800000e0000 */
[----:B------:R-:W2:Y:S04]  /*1e760*/  SHFL.IDX PT, R39, R39, R0, 0x1c1f ;  /* 0x001c1f0027277589 */ /* 0x000ea800000e0000 */
[----:B------:R-:W3:Y:S04]  /*1e770*/  SHFL.IDX PT, R129, R129, R0, 0x1c1f ;  /* 0x001c1f0081817589 */ /* 0x000ee800000e0000 */
[----:B------:R-:W-:Y:S04]  /*1e780*/  SHFL.IDX PT, R42, R42, R3, 0x1c1f ;  /* 0x001c1f032a2a7589 */ /* 0x000fe800000e0000 */
[----:B------:R-:W-:Y:S04]  /*1e790*/  SHFL.IDX PT, R72, R72, R3, 0x1c1f ;  /* 0x001c1f0348487589 */ /* 0x000fe800000e0000 */
[----:B------:R-:W4:Y:S01]  /*1e7a0*/  SHFL.IDX PT, R41, R41, R0, 0x1c1f ;  /* 0x001c1f0029297589 */ /* 0x000f2200000e0000 */
[----:B0-----:R-:W-:-:S02]  /*1e7b0*/  SEL R8, R10, R17, P0 ;  /* 0x000000110a087207 */ /* 0x001fc40000000000 */
[----:B------:R-:W-:Y:S01]  /*1e7c0*/  SEL R10, R17, R10, P0 ;  /* 0x0000000a110a7207 */ /* 0x000fe20000000000 */
[----:B------:R-:W0:Y:S01]  /*1e7d0*/  SHFL.IDX PT, R125, R125, R0, 0x1c1f ;  /* 0x001c1f007d7d7589 */ /* 0x000e2200000e0000 */
[----:B-1----:R-:W-:Y:S01]  /*1e7e0*/  SEL R9, R68, R133, P0 ;  /* 0x0000008544097207 */ /* 0x002fe20000000000 */
[----:B------:R-:W-:Y:S01]  /*1e7f0*/  BAR.SYNC.DEFER_BLOCKING 0x1, 0x100 ;  /* 0x0044000000007b1d */ /* 0x000fe20000010000 */
[----:B------:R-:W-:Y:S02]  /*1e800*/  SEL R11, R133, R68, P0 ;  /* 0x00000044850b7207 */ /* 0x000fe40000000000 */
[----:B--2---:R-:W-:Y:S02]  /*1e810*/  SEL R12, R40, R39, P0 ;  /* 0x00000027280c7207 */ /* 0x004fe40000000000 */
[----:B------:R-:W-:Y:S01]  /*1e820*/  SEL R14, R39, R40, P0 ;  /* 0x00000028270e7207 */ /* 0x000fe20000000000 */
[----:B------:R-:W-:Y:S01]  /*1e830*/  UMOV UR4, URZ ;  /* 0x0000003f00047c82 */ /* 0x000fe20008000000 */
[----:B---3--:R-:W-:Y:S01]  /*1e840*/  SEL R13, R70, R129, P0 ;  /* 0x00000081460d7207 */ /* 0x008fe20000000000 */
[----:B------:R-:W-:Y:S01]  /*1e850*/  SHFL.IDX PT, R48, R48, R3, 0x1c1f ;  /* 0x001c1f0330307589 */ /* 0x000fe200000e0000 */
[----:B------:R-:W-:Y:S01]  /*1e860*/  SEL R15, R129, R70, P0 ;  /* 0x00000046810f7207 */ /* 0x000fe20000000000 */
[----:B------:R-:W-:Y:S01]  /*1e870*/  ULDC UR8, c[0x0][0xa88] ;  /* 0x0002a20000087ab9 */ /* 0x000fe20000000800 */
[----:B------:R-:W1:Y:S01]  /*1e880*/  LDC R17, c[0x0][0xbe8] ;  /* 0x0002fa00ff117b82 */ /* 0x000e620000000800 */
[----:B------:R-:W-:Y:S04]  /*1e890*/  SHFL.IDX PT, R74, R74, R3, 0x1c1f ;  /* 0x001c1f034a4a7589 */ /* 0x000fe800000e0000 */
[----:B------:R-:W2:Y:S01]  /*1e8a0*/  SHFL.IDX PT, R43, R43, R0, 0x1c1f ;  /* 0x001c1f002b2b7589 */ /* 0x000ea200000e0000 */
[----:B----4-:R-:W-:-:S02]  /*1e8b0*/  SEL R24, R42, R41, P0 ;  /* 0x000000292a187207 */ /* 0x010fc40000000000 */
[----:B------:R-:W-:Y:S01]  /*1e8c0*/  SEL R26, R41, R42, P0 ;  /* 0x0000002a291a7207 */ /* 0x000fe20000000000 */
[----:B------:R-:W3:Y:S01]  /*1e8d0*/  SHFL.IDX PT, R121, R121, R0, 0x1c1f ;  /* 0x001c1f0079797589 */ /* 0x000ee200000e0000 */
[----:B0-----:R-:W-:Y:S02]  /*1e8e0*/  SEL R25, R72, R125, P0 ;  /* 0x0000007d48197207 */ /* 0x001fe40000000000 */
[----:B------:R-:W-:Y:S01]  /*1e8f0*/  SEL R27, R125, R72, P0 ;  /* 0x000000487d1b7207 */ /* 0x000fe20000000000 */
[----:B------:R-:W-:Y:S04]  /*1e900*/  SHFL.IDX PT, R54, R54, R3, 0x1c1f ;  /* 0x001c1f0336367589 */ /* 0x000fe800000e0000 */
[----:B------:R-:W-:Y:S04]  /*1e910*/  SHFL.IDX PT, R76, R76, R3, 0x1c1f ;  /* 0x001c1f034c4c7589 */ /* 0x000fe800000e0000 */
[----:B------:R-:W0:Y:S04]  /*1e920*/  SHFL.IDX PT, R37, R37, R0, 0x1c1f ;  /* 0x001c1f0025257589 */ /* 0x000e2800000e0000 */
[----:B------:R-:W4:Y:S04]  /*1e930*/  SHFL.IDX PT, R109, R109, R0, 0x1c1f ;  /* 0x001c1f006d6d7589 */ /* 0x000f2800000e0000 */
[----:B------:R-:W-:Y:S01]  /*1e940*/  SHFL.IDX PT, R56, R56, R3, 0x1c1f ;  /* 0x001c1f0338387589 */ /* 0x000fe200000e0000 */
[----:B--2---:R-:W-:-:S02]  /*1e950*/  SEL R28, R48, R43, P0 ;  /* 0x0000002b301c7207 */ /* 0x004fc40000000000 */
[----:B------:R-:W-:Y:S01]  /*1e960*/  SEL R30, R43, R48, P0 ;  /* 0x000000302b1e7207 */ /* 0x000fe20000000000 */
[----:B------:R-:W-:Y:S01]  /*1e970*/  SHFL.IDX PT, R78, R78, R3, 0x1c1f ;  /* 0x001c1f034e4e7589 */ /* 0x000fe200000e0000 */
[----:B---3--:R-:W-:Y:S02]  /*1e980*/  SEL R29, R74, R121, P0 ;  /* 0x000000794a1d7207 */ /* 0x008fe40000000000 */
[----:B------:R-:W-:Y:S01]  /*1e990*/  SEL R31, R121, R74, P0 ;  /* 0x0000004a791f7207 */ /* 0x000fe20000000000 */
[----:B------:R-:W2:Y:S04]  /*1e9a0*/  SHFL.IDX PT, R45, R45, R0, 0x1c1f ;  /* 0x001c1f002d2d7589 */ /* 0x000ea800000e0000 */
[----:B------:R-:W3:Y:S04]  /*1e9b0*/  SHFL.IDX PT, R63, R63, R0, 0x1c1f ;  /* 0x001c1f003f3f7589 */ /* 0x000ee800000e0000 */
[----:B------:R2:W-:Y:S01]  /*1e9c0*/  SHFL.IDX PT, R18, R36, R3, 0x1c1f ;  /* 0x001c1f0324127589 */ /* 0x0005e200000e0000 */
[----:B0-----:R-:W-:-:S02]  /*1e9d0*/  SEL R32, R54, R37, P0 ;  /* 0x0000002536207207 */ /* 0x001fc40000000000 */
[----:B------:R-:W-:Y:S01]  /*1e9e0*/  SEL R34, R37, R54, P0 ;  /* 0x0000003625227207 */ /* 0x000fe20000000000 */
[----:B------:R-:W-:Y:S01]  /*1e9f0*/  SHFL.IDX PT, R62, R62, R3, 0x1c1f ;  /* 0x001c1f033e3e7589 */ /* 0x000fe200000e0000 */
[----:B----4-:R-:W-:Y:S02]  /*1ea00*/  SEL R33, R76, R109, P0 ;  /* 0x0000006d4c217207 */ /* 0x010fe40000000000 */
[----:B------:R-:W-:Y:S01]  /*1ea10*/  SEL R35, R109, R76, P0 ;  /* 0x0000004c6d237207 */ /* 0x000fe20000000000 */
[----:B------:R-:W0:Y:S04]  /*1ea20*/  SHFL.IDX PT, R53, R53, R0, 0x1c1f ;  /* 0x001c1f0035357589 */ /* 0x000e2800000e0000 */
[----:B------:R-:W4:Y:S04]  /*1ea30*/  SHFL.IDX PT, R79, R79, R0, 0x1c1f ;  /* 0x001c1f004f4f7589 */ /* 0x000f2800000e0000 */
[----:B------:R-:W-:Y:S01]  /*1ea40*/  SHFL.IDX PT, R44, R44, R3, 0x1c1f ;  /* 0x001c1f032c2c7589 */ /* 0x000fe200000e0000 */
[----:B--2---:R-:W-:-:S03]  /*1ea50*/  SEL R36, R56, R45, P0 ;  /* 0x0000002d38247207 */ /* 0x004fc60000000000 */
[----:B------:R-:W-:Y:S01]  /*1ea60*/  SHFL.IDX PT, R58, R58, R3, 0x1c1f ;  /* 0x001c1f033a3a7589 */ /* 0x000fe200000e0000 */
[----:B---3--:R-:W-:Y:S02]  /*1ea70*/  SEL R37, R78, R63, P0 ;  /* 0x0000003f4e257207 */ /* 0x008fe40000000000 */
[----:B------:R-:W-:Y:S01]  /*1ea80*/  SEL R39, R63, R78, P0 ;  /* 0x0000004e3f277207 */ /* 0x000fe20000000000 */
[----:B------:R-:W2:Y:S04]  /*1ea90*/  SHFL.IDX PT, R61, R61, R0, 0x1c1f ;  /* 0x001c1f003d3d7589 */ /* 0x000ea800000e0000 */
[----:B------:R-:W3:Y:S04]  /*1eaa0*/  SHFL.IDX PT, R55, R55, R0, 0x1c1f ;  /* 0x001c1f0037377589 */ /* 0x000ee800000e0000 */
[----:B------:R-:W-:Y:S04]  /*1eab0*/  SHFL.IDX PT, R52, R52, R3, 0x1c1f ;  /* 0x001c1f0334347589 */ /* 0x000fe800000e0000 */
[----:B------:R-:W-:Y:S04]  /*1eac0*/  SHFL.IDX PT, R50, R50, R3, 0x1c1f ;  /* 0x001c1f0332327589 */ /* 0x000fe800000e0000 */
[----:B------:R-:W1:Y:S04]  /*1ead0*/  SHFL.IDX PT, R69, R69, R0, 0x1c1f ;  /* 0x001c1f0045457589 */ /* 0x000e6800000e0000 */
[----:B------:R-:W1:Y:S04]  /*1eae0*/  SHFL.IDX PT, R51, R51, R0, 0x1c1f ;  /* 0x001c1f0033337589 */ /* 0x000e6800000e0000 */
[----:B------:R-:W-:Y:S04]  /*1eaf0*/  SHFL.IDX PT, R60, R60, R3, 0x1c1f ;  /* 0x001c1f033c3c7589 */ /* 0x000fe800000e0000 */
[----:B------:R-:W-:Y:S04]  /*1eb00*/  SHFL.IDX PT, R64, R64, R3, 0x1c1f ;  /* 0x001c1f0340407589 */ /* 0x000fe800000e0000 */
[----:B------:R-:W-:Y:S04]  /*1eb10*/  SHFL.IDX PT, R46, R46, R3, 0x1c1f ;  /* 0x001c1f032e2e7589 */ /* 0x000fe800000e0000 */
[----:B------:R-:W1:Y:S04]  /*1eb20*/  SHFL.IDX PT, R49, R49, R0, 0x1c1f ;  /* 0x001c1f0031317589 */ /* 0x000e6800000e0000 */
[----:B------:R-:W-:Y:S04]  /*1eb30*/  SHFL.IDX PT, R105, R105, R0, 0x1c1f ;  /* 0x001c1f0069697589 */ /* 0x000fe800000e0000 */
[----:B------:R-:W1:Y:S04]  /*1eb40*/  SHFL.IDX PT, R47, R47, R0, 0x1c1f ;  /* 0x001c1f002f2f7589 */ /* 0x000e6800000e0000 */
[----:B------:R-:W-:Y:S04]  /*1eb50*/  SHFL.IDX PT, R66, R66, R3, 0x1c1f ;  /* 0x001c1f0342427589 */ /* 0x000fe800000e0000 */
[----:B------:R0:W-:Y:S04]  /*1eb60*/  SHFL.IDX PT, R19, R38, R3, 0x1c1f ;  /* 0x001c1f0326137589 */ /* 0x0001e800000e0000 */
[----:B------:R-:W-:Y:S04]  /*1eb70*/  SHFL.IDX PT, R93, R93, R0, 0x1c1f ;  /* 0x001c1f005d5d7589 */ /* 0x000fe800000e0000 */
[----:B------:R-:W-:Y:S01]  /*1eb80*/  SHFL.IDX PT, R20, R111, R0, 0x1c1f ;  /* 0x001c1f006f147589 */ /* 0x000fe200000e0000 */
[----:B0-----:R-:W-:-:S03]  /*1eb90*/  SEL R38, R45, R56, P0 ;  /* 0x000000382d267207 */ /* 0x001fc60000000000 */
[----:B------:R-:W-:Y:S04]  /*1eba0*/  SHFL.IDX PT, R80, R80, R3, 0x1c1f ;  /* 0x001c1f0350507589 */ /* 0x000fe800000e0000 */
[----:B------:R-:W0:Y:S04]  /*1ebb0*/  SHFL.IDX PT, R57, R57, R0, 0x1c1f ;  /* 0x001c1f0039397589 */ /* 0x000e2800000e0000 */
[----:B------:R4:W-:Y:S04]  /*1ebc0*/  STSM.16.M88.4 [R84], R8 ;  /* 0x0000000854007844 */ /* 0x0009e80000000200 */
[----:B------:R2:W-:Y:S04]  /*1ebd0*/  STSM.16.M88.4 [R83], R12 ;  /* 0x0000000c53007844 */ /* 0x0005e80000000200 */
[----:B------:R1:W-:Y:S04]  /*1ebe0*/  STSM.16.M88.4 [R67], R24 ;  /* 0x0000001843007844 */ /* 0x0003e80000000200 */
[----:B------:R0:W-:Y:S01]  /*1ebf0*/  STSM.16.M88.4 [R65], R28 ;  /* 0x0000001c41007844 */ /* 0x0001e20000000200 */
[----:B----4-:R-:W-:-:S03]  /*1ec00*/  SEL R8, R18, R53, P0 ;  /* 0x0000003512087207 */ /* 0x010fc60000000000 */
[----:B------:R-:W-:Y:S01]  /*1ec10*/  STSM.16.M88.4 [R82], R32 ;  /* 0x0000002052007844 */ /* 0x000fe20000000200 */
[----:B------:R-:W-:Y:S02]  /*1ec20*/  SEL R10, R53, R18, P0 ;  /* 0x00000012350a7207 */ /* 0x000fe40000000000 */
[----:B------:R-:W-:Y:S01]  /*1ec30*/  SEL R9, R62, R79, P0 ;  /* 0x0000004f3e097207 */ /* 0x000fe20000000000 */
[----:B------:R-:W-:Y:S01]  /*1ec40*/  STSM.16.M88.4 [R81], R36 ;  /* 0x0000002451007844 */ /* 0x000fe20000000200 */
[----:B------:R-:W-:Y:S02]  /*1ec50*/  SEL R11, R79, R62, P0 ;  /* 0x0000003e4f0b7207 */ /* 0x000fe40000000000 */
[----:B--2---:R-:W-:Y:S02]  /*1ec60*/  SEL R12, R44, R61, P0 ;  /* 0x0000003d2c0c7207 */ /* 0x004fe40000000000 */
[----:B------:R-:W-:Y:S01]  /*1ec70*/  SEL R14, R61, R44, P0 ;  /* 0x0000002c3d0e7207 */ /* 0x000fe20000000000 */
[----:B------:R2:W-:Y:S01]  /*1ec80*/  STSM.16.M88.4 [R77], R8 ;  /* 0x000000084d007844 */ /* 0x0005e20000000200 */
[----:B---3--:R-:W-:-:S02]  /*1ec90*/  SEL R13, R58, R55, P0 ;  /* 0x000000373a0d7207 */ /* 0x008fc40000000000 */
[----:B------:R-:W-:Y:S02]  /*1eca0*/  SEL R15, R55, R58, P0 ;  /* 0x0000003a370f7207 */ /* 0x000fe40000000000 */
[----:B-1----:R-:W-:Y:S02]  /*1ecb0*/  SEL R24, R52, R69, P0 ;  /* 0x0000004534187207 */ /* 0x002fe40000000000 */
[----:B------:R-:W-:Y:S01]  /*1ecc0*/  SEL R26, R69, R52, P0 ;  /* 0x00000034451a7207 */ /* 0x000fe20000000000 */
[----:B------:R1:W-:Y:S01]  /*1ecd0*/  STSM.16.M88.4 [R75], R12 ;  /* 0x0000000c4b007844 */ /* 0x0003e20000000200 */
[----:B------:R-:W-:Y:S02]  /*1ece0*/  SEL R25, R50, R51, P0 ;  /* 0x0000003332197207 */ /* 0x000fe40000000000 */
[----:B------:R-:W-:Y:S02]  /*1ecf0*/  SEL R27, R51, R50, P0 ;  /* 0x00000032331b7207 */ /* 0x000fe40000000000 */
[----:B0-----:R-:W-:-:S02]  /*1ed00*/  SEL R28, R60, R49, P0 ;  /* 0x000000313c1c7207 */ /* 0x001fc40000000000 */
[----:B------:R-:W-:Y:S01]  /*1ed10*/  SEL R30, R49, R60, P0 ;  /* 0x0000003c311e7207 */ /* 0x000fe20000000000 */
[----:B------:R-:W-:Y:S01]  /*1ed20*/  STSM.16.M88.4 [R73], R24 ;  /* 0x0000001849007844 */ /* 0x000fe20000000200 */
[----:B------:R-:W-:Y:S01]  /*1ed30*/  SEL R29, R46, R47, P0 ;  /* 0x0000002f2e1d7207 */ /* 0x000fe20000000000 */
[----:B--2---:R-:W-:Y:S01]  /*1ed40*/  IMAD.U32 R8, RZ, RZ, UR6 ;  /* 0x00000006ff087e24 */ /* 0x004fe2000f8e00ff */
[----:B------:R-:W-:Y:S01]  /*1ed50*/  SEL R31, R47, R46, P0 ;  /* 0x0000002e2f1f7207 */ /* 0x000fe20000000000 */
[----:B------:R-:W-:Y:S01]  /*1ed60*/  IMAD.U32 R9, RZ, RZ, UR7 ;  /* 0x00000007ff097e24 */ /* 0x000fe2000f8e00ff */
[----:B------:R-:W-:Y:S01]  /*1ed70*/  SEL R65, R80, R57, P0 ;  /* 0x0000003950417207 */ /* 0x000fe20000000000 */
[----:B------:R-:W-:Y:S01]  /*1ed80*/  ULDC.64 UR6, c[0x0][0xc08] ;  /* 0x0003020000067ab9 */ /* 0x000fe20000000a00 */
[----:B------:R-:W-:Y:S01]  /*1ed90*/  SEL R67, R57, R80, P0 ;  /* 0x0000005039437207 */ /* 0x000fe20000000000 */
        /* <DEDUP_REMOVED lines=9> */
[----:B------:R-:W-:Y:S06]  /*1ee30*/  BAR.SYNC.DEFER_BLOCKING 0x1, 0x100 ;  /* 0x0044000000007b1d */ /* 0x000fec0000010000 */
[----:B------:R-:W2:Y:S01]  /*1ee40*/  @P2 LDG.E R0, desc[UR46][R8.64] ;  /* 0x0000002e08002981 */ /* 0x000ea2000c1e1900 */
[----:B------:R-:W-:Y:S01]  /*1ee50*/  UISETP.NE.U32.AND UP1, UPT, UR6, URZ, UPT ;  /* 0x0000003f0600728c */ /* 0x000fe2000bf25070 */
[----:B------:R-:W-:-:S03]  /*1ee60*/  ISETP.NE.AND P1, PT, R17, 0x1, PT ;  /* 0x000000011100780c */ /* 0x000fc60003f25270 */
[----:B------:R-:W-:-:S06]  /*1ee70*/  UISETP.NE.AND.EX UP1, UPT, UR7, URZ, UPT, UP1 ;  /* 0x0000003f0700728c */ /* 0x000fcc000bf25310 */
[----:B------:R-:W-:-:S04]  /*1ee80*/  PLOP3.LUT P0, PT, PT, PT, UP1, 0x80, 0x0 ;  /* 0x000000000000781c */ /* 0x000fc80003f0f018 */
[----:B------:R-:W3:Y:S01]  /*1ee90*/  @P1 LDC R3, c[0x0][0xbec] ;  /* 0x0002fb00ff031b82 */ /* 0x000ee20000000800 */
[----:B------:R-:W-:Y:S02]  /*1eea0*/  @UP1 ULDC.64 UR6, c[0x0][0xc08] ;  /* 0x0003020000061ab9 */ /* 0x000fe40000000a00 */
[----:B------:R-:W-:-:S05]  /*1eeb0*/  @UP1 UIMAD.WIDE UR6, UR61, 0x4, UR6 ;  /* 0x000000043d0618a5 */ /* 0x000fca000f8e0206 */
[----:B------:R-:W4:Y:S01]  /*1eec0*/  @P1 LDC R10, c[0x0][0xbf0] ;  /* 0x0002fc00ff0a1b82 */ /* 0x000f220000000800 */
[----:B0-----:R-:W-:Y:S02]  /*1eed0*/  IMAD.U32 R12, RZ, RZ, UR6 ;  /* 0x00000006ff0c7e24 */ /* 0x001fe4000f8e00ff */
[----:B------:R-:W-:Y:S01]  /*1eee0*/  IMAD.U32 R13, RZ, RZ, UR7 ;  /* 0x00000007ff0d7e24 */ /* 0x000fe2000f8e00ff */
[----:B--2---:R-:W-:Y:S01]  /*1eef0*/  @P2 R2UR UR4, R0 ;  /* 0x00000000000422ca */ /* 0x004fe200000e0000 */
[----:B------:R-:W-:-:S06]  /*1ef00*/  IMAD.U32 R0, RZ, RZ, UR8 ;  /* 0x00000008ff007e24 */ /* 0x000fcc000f8e00ff */
[----:B------:R1:W5:Y:S01]  /*1ef10*/  @P0 LDG.E R0, desc[UR46][R12.64] ;  /* 0x0000002e0c000981 */ /* 0x000362000c1e1900 */
[----:B---34-:R-:W-:Y:S07]  /*1ef20*/  @P0 BRA `(.L_x_4489) ;  /* 0x0000000000100947 */ /* 0x018fee0003800000 */
[----:B------:R-:W-:Y:S05]  /*1ef30*/  @!P2 BRA `(.L_x_4489) ;  /* 0x00000000000ca947 */ /* 0x000fea0003800000 */
[----:B------:R-:W2:Y:S04]  /*1ef40*/  LDG.E R11, desc[UR46][R8.64] ;  /* 0x0000002e080b7981 */ /* 0x000ea8000c1e1900 */
[----:B-----5:R-:W2:Y:S02]  /*1ef50*/  LDG.E R0, desc[UR46][R8.64+0x4] ;  /* 0x0000042e08007981 */ /* 0x020ea4000c1e1900 */
[----:B--2---:R-:W-:-:S07]  /*1ef60*/  IMAD.IADD R0, R0, 0x1, -R11 ;  /* 0x0000000100007824 */ /* 0x004fce00078e0a0b */
.L_x_4489:
[----:B-1----:R-:W-:Y:S01]  /*1ef70*/  VIADD R12, R22, UR45 ;  /* 0x0000002d160c7c36 */ /* 0x002fe20008000000 */
[----:B------:R-:W-:Y:S01]  /*1ef80*/  USHF.R.S32.HI UR16, URZ, 0x1f, UR56 ;  /* 0x0000001f3f107899 */ /* 0x000fe20008011438 */
[----:B------:R-:W-:Y:S01]  /*1ef90*/  IMAD.SHL.U32 R65, R226, 0x8, RZ ;  /* 0x00000008e2417824 */ /* 0x000fe200078e00ff */
[----:B------:R-:W-:Y:S01]  /*1efa0*/  ULDC.64 UR12, c[0x0][0xb90] ;  /* 0x0002e400000c7ab9 */ /* 0x000fe20000000a00 */
[----:B------:R-:W-:Y:S01]  /*1efb0*/  @P1 IMAD.HI.U32 R3, R12, R3, RZ ;  /* 0x000000030c031227 */ /* 0x000fe200078e00ff */
[----:B------:R-:W-:Y:S01]  /*1efc0*/  USHF.R.S32.HI UR15, URZ, 0x1f, UR61 ;  /* 0x0000001f3f0f7899 */ /* 0x000fe2000801143d */
[----:B------:R-:W0:Y:S01]  /*1efd0*/  @P1 LDC R61, c[0x0][0xbf0] ;  /* 0x0002fc00ff3d1b82 */ /* 0x000e220000000800 */
[----:B------:R-:W-:Y:S01]  /*1efe0*/  USHF.R.S32.HI UR7, URZ, 0x1f, UR4 ;  /* 0x0000001f3f077899 */ /* 0x000fe20008011404 */
[----:B------:R-:W-:Y:S01]  /*1eff0*/  IMAD.MOV.U32 R8, RZ, RZ, R12 ;  /* 0x000000ffff087224 */ /* 0x000fe200078e000c */
[----:B------:R-:W-:Y:S01]  /*1f000*/  UIMAD UR10, UR16, UR12, URZ ;  /* 0x0000000c100a72a4 */ /* 0x000fe2000f8e023f */
[----:B------:R-:W-:Y:S01]  /*1f010*/  @P1 SHF.R.U32.HI R8, RZ, R10, R3 ;  /* 0x0000000aff081219 */ /* 0x000fe20000011603 */
[----:B------:R-:W-:Y:S01]  /*1f020*/  UMOV UR6, UR4 ;  /* 0x0000000400067c82 */ /* 0x000fe20008000000 */
[----:B------:R-:W-:Y:S01]  /*1f030*/  USEL UR15, UR15, URZ, !UP0 ;  /* 0x0000003f0f0f7287 */ /* 0x000fe2000c000000 */
[----:B------:R-:W-:Y:S01]  /*1f040*/  IMAD R9, R224, 0x40, R65 ;  /* 0x00000040e0097824 */ /* 0x000fe200078e0241 */
[----:B------:R-:W-:Y:S01]  /*1f050*/  UIMAD.WIDE.U32 UR8, UR56, UR12, UR6 ;  /* 0x0000000c380872a5 */ /* 0x000fe2000f8e0006 */
[----:B------:R-:W-:Y:S01]  /*1f060*/  IMAD.MOV R10, RZ, RZ, -R8 ;  /* 0x000000ffff0a7224 */ /* 0x000fe200078e0a08 */
[----:B------:R-:W-:Y:S01]  /*1f070*/  UIMAD UR10, UR56, UR13, UR10 ;  /* 0x0000000d380a72a4 */ /* 0x000fe2000f8e020a */
[----:B------:R-:W-:Y:S01]  /*1f080*/  IMAD.WIDE R6, R9, 0x2, R6 ;  /* 0x0000000209067825 */ /* 0x000fe200078e0206 */
[----:B------:R-:W-:Y:S01]  /*1f090*/  USEL UR14, UR61, URZ, !UP0 ;  /* 0x0000003f3d0e7287 */ /* 0x000fe2000c000000 */
[----:B------:R-:W-:Y:S01]  /*1f0a0*/  ULDC.64 UR12, c[0x0][0xb98] ;  /* 0x0002e600000c7ab9 */ /* 0x000fe20000000a00 */
[----:B------:R-:W-:Y:S01]  /*1f0b0*/  UIADD3 UR9, UR9, UR10, URZ ;  /* 0x0000000a09097290 */ /* 0x000fe2000fffe03f */
[----:B------:R-:W-:Y:S01]  /*1f0c0*/  IMAD R3, R17, R10, R12 ;  /* 0x0000000a11037224 */ /* 0x000fe200078e020c */
[----:B------:R-:W-:Y:S01]  /*1f0d0*/  UIMAD UR6, UR15, UR12, URZ ;  /* 0x0000000c0f0672a4 */ /* 0x000fe2000f8e023f */
[----:B------:R-:W-:Y:S01]  /*1f0e0*/  SHF.R.S32.HI R10, RZ, 0x1f, R8 ;  /* 0x0000001fff0a7819 */ /* 0x000fe20000011408 */
[----:B------:R-:W-:Y:S01]  /*1f0f0*/  UIMAD.WIDE.U32 UR8, UR14, UR12, UR8 ;  /* 0x0000000c0e0872a5 */ /* 0x000fe2000f8e0008 */
[----:B------:R-:W-:Y:S01]  /*1f100*/  IADD3 R13, P2, R6, 0x2000, RZ ;  /* 0x00002000060d7810 */ /* 0x000fe20007f5e0ff */
[----:B------:R-:W-:Y:S01]  /*1f110*/  UIMAD UR6, UR14, UR13, UR6 ;  /* 0x0000000d0e0672a4 */ /* 0x000fe2000f8e0206 */
[----:B------:R-:W-:Y:S01]  /*1f120*/  SHF.R.S32.HI R9, RZ, 0x1f, R3 ;  /* 0x0000001fff097819 */ /* 0x000fe20000011403 */
[----:B------:R-:W-:Y:S01]  /*1f130*/  ULDC.64 UR10, c[0x0][0xb88] ;  /* 0x0002e200000a7ab9 */ /* 0x000fe20000000a00 */
[----:B------:R-:W-:Y:S01]  /*1f140*/  VIADD R18, R234, UR45 ;  /* 0x0000002dea127c36 */ /* 0x000fe20008000000 */
[----:B------:R-:W-:Y:S01]  /*1f150*/  IADD3 R8, P0, R8, UR8, RZ ;  /* 0x0000000808087c10 */ /* 0x000fe2000ff1e0ff */
[----:B-----5:R-:W-:Y:S01]  /*1f160*/  IMAD R63, R0, R17, RZ ;  /* 0x00000011003f7224 */ /* 0x020fe200078e02ff */
[C---:B------:R-:W-:Y:S01]  /*1f170*/  IADD3 R25, P4, R6.reuse, 0x1000, RZ ;  /* 0x0000100006197810 */ /* 0x040fe20007f9e0ff */
[----:B------:R-:W-:Y:S01]  /*1f180*/  IMAD.U32 R11, RZ, RZ, UR6 ;  /* 0x00000006ff0b7e24 */ /* 0x000fe2000f8e00ff */
[----:B------:R-:W-:Y:S01]  /*1f190*/  IADD3 R45, P5, R6, 0x4000, RZ ;  /* 0x00004000062d7810 */ /* 0x000fe20007fbe0ff */
[----:B------:R-:W-:Y:S01]  /*1f1a0*/  IMAD R12, R9, UR10, RZ ;  /* 0x0000000a090c7c24 */ /* 0x000fe2000f8e02ff */
[----:B------:R-:W-:Y:S01]  /*1f1b0*/  LOP3.LUT R24, R25, 0x380, RZ, 0xc0, !PT ;  /* 0x0000038019187812 */ /* 0x000fe200078ec0ff */
[----:B------:R-:W-:Y:S01]  /*1f1c0*/  VIADD R0, R18, 0x8 ;  /* 0x0000000812007836 */ /* 0x000fe20000000000 */
[----:B------:R-:W-:Y:S01]  /*1f1d0*/  IADD3.X R9, R10, UR9, R11, P0, !PT ;  /* 0x000000090a097c10 */ /* 0x000fe200087fe40b */
[----:B------:R-:W-:Y:S01]  /*1f1e0*/  IMAD R11, R3, UR11, R12 ;  /* 0x0000000b030b7c24 */ /* 0x000fe2000f8e020c */
[----:B------:R-:W-:Y:S01]  /*1f1f0*/  ULDC.64 UR8, c[0x0][0xb50] ;  /* 0x0002d40000087ab9 */ /* 0x000fe20000000a00 */
[----:B------:R-:W-:Y:S01]  /*1f200*/  LOP3.LUT R12, R13, 0x380, RZ, 0xc0, !PT ;  /* 0x000003800d0c7812 */ /* 0x000fe200078ec0ff */
[----:B------:R-:W-:Y:S01]  /*1f210*/  IMAD.WIDE.U32 R8, R3, UR10, R8 ;  /* 0x0000000a03087c25 */ /* 0x000fe2000f8e0008 */
[----:B------:R-:W-:Y:S01]  /*1f220*/  SHF.R.U64 R24, R24, 0x3, RZ ;  /* 0x0000000318187819 */ /* 0x000fe200000012ff */
[----:B------:R-:W-:Y:S01]  /*1f230*/  ULDC.64 UR10, c[0x0][0xaa0] ;  /* 0x0002a800000a7ab9 */ /* 0x000fe20000000a00 */
[----:B------:R-:W-:Y:S01]  /*1f240*/  SHF.R.U64 R12, R12, 0x3, RZ ;  /* 0x000000030c0c7819 */ /* 0x000fe200000012ff */
[----:B------:R-:W-:Y:S01]  /*1f250*/  IMAD.IADD R3, R9, 0x1, R11 ;  /* 0x0000000109037824 */ /* 0x000fe200078e020b */
[----:B------:R-:W-:-:S02]  /*1f260*/  LEA R10, P0, R8, UR8, 0x2 ;  /* 0x00000008080a7c11 */ /* 0x000fc4000f8010ff */
[----:B------:R-:W-:Y:S01]  /*1f270*/  LOP3.LUT R12, R12, R13, RZ, 0x3c, !PT ;  /* 0x0000000d0c0c7212 */ /* 0x000fe200078e3cff */
[----:B------:R-:W-:Y:S01]  /*1f280*/  IMAD.X R13, RZ, RZ, R7, P2 ;  /* 0x000000ffff0d7224 */ /* 0x000fe200010e0607 */
[----:B------:R-:W-:Y:S01]  /*1f290*/  LEA.HI.X R14, R8, UR9, R3, 0x2, P0 ;  /* 0x00000009080e7c11 */ /* 0x000fe200080f1403 */
[----:B------:R-:W-:Y:S01]  /*1f2a0*/  SHFL.IDX PT, R20, R10, RZ, 0x1c1f ;  /* 0x001c1fff0a147589 */ /* 0x000fe200000e0000 */
[C---:B------:R-:W-:Y:S02]  /*1f2b0*/  IADD3 R41, P0, R6.reuse, 0x5000, RZ ;  /* 0x0000500006297810 */ /* 0x040fe40007f1e0ff */
[C---:B------:R-:W-:Y:S01]  /*1f2c0*/  IADD3 R29, P2, R6.reuse, 0x7000, RZ ;  /* 0x00007000061d7810 */ /* 0x040fe20007f5e0ff */
[----:B------:R-:W1:Y:S01]  /*1f2d0*/  SHFL.IDX PT, R21, R14, RZ, 0x1c1f ;  /* 0x001c1fff0e157589 */ /* 0x000e6200000e0000 */
[----:B------:R-:W-:Y:S02]  /*1f2e0*/  LOP3.LUT R40, R41, 0x380, RZ, 0xc0, !PT ;  /* 0x0000038029287812 */ /* 0x000fe400078ec0ff */
[----:B------:R-:W-:-:S02]  /*1f2f0*/  IADD3 R9, P3, R6, 0x3000, RZ ;  /* 0x0000300006097810 */ /* 0x000fc40007f7e0ff */
[----:B------:R-:W-:Y:S01]  /*1f300*/  LOP3.LUT R24, R24, R25, RZ, 0x3c, !PT ;  /* 0x0000001918187212 */ /* 0x000fe200078e3cff */
[--C-:B------:R-:W-:Y:S01]  /*1f310*/  IMAD.X R25, RZ, RZ, R7.reuse, P4 ;  /* 0x000000ffff197224 */ /* 0x100fe200020e0607 */
[----:B------:R-:W-:Y:S01]  /*1f320*/  SHF.R.U64 R40, R40, 0x3, RZ ;  /* 0x0000000328287819 */ /* 0x000fe200000012ff */
[----:B------:R-:W-:Y:S01]  /*1f330*/  UIMAD UR8, UR7, UR10, URZ ;  /* 0x0000000a070872a4 */ /* 0x000fe2000f8e023f */
[----:B------:R-:W-:Y:S01]  /*1f340*/  LOP3.LUT R28, R29, 0x380, RZ, 0xc0, !PT ;  /* 0x000003801d1c7812 */ /* 0x000fe200078ec0ff */
[----:B------:R-:W-:Y:S01]  /*1f350*/  SHFL.IDX PT, R50, R10, 0x1, 0x1c1f ;  /* 0x003c1f000a327f89 */ /* 0x000fe200000e0000 */
[----:B------:R-:W-:Y:S02]  /*1f360*/  LOP3.LUT R8, R9, 0x380, RZ, 0xc0, !PT ;  /* 0x0000038009087812 */ /* 0x000fe400078ec0ff */
[----:B------:R-:W-:Y:S01]  /*1f370*/  LOP3.LUT R40, R40, R41, RZ, 0x3c, !PT ;  /* 0x0000002928287212 */ /* 0x000fe200078e3cff */
[----:B------:R-:W-:Y:S01]  /*1f380*/  IMAD.X R41, RZ, RZ, R7, P0 ;  /* 0x000000ffff297224 */ /* 0x000fe200000e0607 */
[----:B------:R-:W-:Y:S01]  /*1f390*/  SHF.R.U64 R28, R28, 0x3, RZ ;  /* 0x000000031c1c7819 */ /* 0x000fe200000012ff */
[----:B------:R-:W2:Y:S01]  /*1f3a0*/  SHFL.IDX PT, R51, R14, 0x1, 0x1c1f ;  /* 0x003c1f000e337f89 */ /* 0x000ea200000e0000 */
[----:B------:R-:W-:-:S02]  /*1f3b0*/  LOP3.LUT P0, RZ, R233, 0x3, RZ, 0xc0, !PT ;  /* 0x00000003e9ff7812 */ /* 0x000fc4000780c0ff */
[----:B------:R-:W-:Y:S02]  /*1f3c0*/  SHF.R.U64 R8, R8, 0x3, RZ ;  /* 0x0000000308087819 */ /* 0x000fe400000012ff */
[----:B------:R-:W-:Y:S01]  /*1f3d0*/  LOP3.LUT R28, R28, R29, RZ, 0x3c, !PT ;  /* 0x0000001d1c1c7212 */ /* 0x000fe200078e3cff */
[--C-:B------:R-:W-:Y:S01]  /*1f3e0*/  IMAD.X R29, RZ, RZ, R7.reuse, P2 ;  /* 0x000000ffff1d7224 */ /* 0x100fe200010e0607 */
[----:B------:R-:W-:Y:S02]  /*1f3f0*/  ISETP.GE.OR P2, PT, R18, R63, P0 ;  /* 0x0000003f1200720c */ /* 0x000fe40000746670 */
[----:B------:R-:W-:Y:S01]  /*1f400*/  LOP3.LUT R8, R8, R9, RZ, 0x3c, !PT ;  /* 0x0000000908087212 */ /* 0x000fe200078e3cff */
[----:B------:R-:W-:Y:S01]  /*1f410*/  IMAD.X R9, RZ, RZ, R7, P3 ;  /* 0x000000ffff097224 */ /* 0x000fe200018e0607 */
[C---:B------:R-:W-:Y:S02]  /*1f420*/  IADD3 R57, P3, R6.reuse, 0x8000, RZ ;  /* 0x0000800006397810 */ /* 0x040fe40007f7e0ff */
[----:B------:R-:W-:-:S02]  /*1f430*/  IADD3 R37, P4, R6, 0x6000, RZ ;  /* 0x0000600006257810 */ /* 0x000fc40007f9e0ff */
[----:B------:R-:W-:Y:S02]  /*1f440*/  LOP3.LUT R56, R57, 0x380, RZ, 0xc0, !PT ;  /* 0x0000038039387812 */ /* 0x000fe400078ec0ff */
[----:B------:R-:W-:Y:S02]  /*1f450*/  ISETP.GE.OR P0, PT, R0, R63, P0 ;  /* 0x0000003f0000720c */ /* 0x000fe40000706670 */
[----:B------:R-:W-:Y:S01]  /*1f460*/  SHF.R.U64 R56, R56, 0x3, RZ ;  /* 0x0000000338387819 */ /* 0x000fe200000012ff */
[----:B-1----:R1:W-:Y:S01]  /*1f470*/  @!P2 ST.E desc[UR46][R20.64], R4 ;  /* 0x000000041400a985 */ /* 0x0023e2000c10192e */
[----:B------:R-:W-:Y:S02]  /*1f480*/  LOP3.LUT R44, R45, 0x380, RZ, 0xc0, !PT ;  /* 0x000003802d2c7812 */ /* 0x000fe400078ec0ff */
[----:B------:R-:W-:Y:S01]  /*1f490*/  LOP3.LUT R56, R56, R57, RZ, 0x3c, !PT ;  /* 0x0000003938387212 */ /* 0x000fe200078e3cff */
[----:B------:R-:W-:Y:S01]  /*1f4a0*/  IMAD.X R57, RZ, RZ, R7, P3 ;  /* 0x000000ffff397224 */ /* 0x000fe200018e0607 */
[----:B------:R-:W-:Y:S01]  /*1f4b0*/  IADD3 R3, P3, R6, 0xb000, RZ ;  /* 0x0000b00006037810 */ /* 0x000fe20007f7e0ff */
[----:B------:R-:W-:Y:S01]  /*1f4c0*/  UIMAD.WIDE.U32 UR6, UR4, UR10, URZ ;  /* 0x0000000a040672a5 */ /* 0x000fe2000f8e003f */
[----:B------:R-:W-:-:S02]  /*1f4d0*/  LOP3.LUT R36, R37, 0x380, RZ, 0xc0, !PT ;  /* 0x0000038025247812 */ /* 0x000fc400078ec0ff */
[----:B------:R-:W-:Y:S01]  /*1f4e0*/  LOP3.LUT R0, R3, 0x380, RZ, 0xc0, !PT ;  /* 0x0000038003007812 */ /* 0x000fe200078ec0ff */
[----:B------:R-:W-:Y:S01]  /*1f4f0*/  UIMAD UR8, UR4, UR11, UR8 ;  /* 0x0000000b040872a4 */ /* 0x000fe2000f8e0208 */
[----:B------:R-:W-:Y:S01]  /*1f500*/  SHF.R.U64 R44, R44, 0x3, RZ ;  /* 0x000000032c2c7819 */ /* 0x000fe200000012ff */
[----:B-1----:R-:W1:Y:S01]  /*1f510*/  @P1 LDC R20, c[0x0][0xbec] ;  /* 0x0002fb00ff141b82 */ /* 0x002e620000000800 */
[----:B------:R-:W-:Y:S01]  /*1f520*/  SHF.R.U64 R0, R0, 0x3, RZ ;  /* 0x0000000300007819 */ /* 0x000fe200000012ff */
[----:B------:R-:W-:Y:S01]  /*1f530*/  ULDC.64 UR10, c[0x0][0xae8] ;  /* 0x0002ba00000a7ab9 */ /* 0x000fe20000000a00 */
[----:B------:R-:W-:Y:S01]  /*1f540*/  SHF.R.U64 R36, R36, 0x3, RZ ;  /* 0x0000000324247819 */ /* 0x000fe200000012ff */
[----:B------:R-:W-:Y:S01]  /*1f550*/  UIADD3 UR7, UR7, UR8, URZ ;  /* 0x0000000807077290 */ /* 0x000fe2000fffe03f */
[----:B------:R-:W-:Y:S01]  /*1f560*/  LOP3.LUT R18, R0, R3, RZ, 0x3c, !PT ;  /* 0x0000000300127212 */ /* 0x000fe200078e3cff */
[----:B------:R-:W-:Y:S01]  /*1f570*/  UIMAD UR4, UR16, UR10, URZ ;  /* 0x0000000a100472a4 */ /* 0x000fe2000f8e023f */
[----:B------:R-:W-:Y:S01]  /*1f580*/  IMAD R0, R226, 0x20, R224 ;  /* 0x00000020e2007824 */ /* 0x000fe200078e02e0 */
[----:B------:R-:W-:Y:S01]  /*1f590*/  LOP3.LUT R44, R44, R45, RZ, 0x3c, !PT ;  /* 0x0000002d2c2c7212 */ /* 0x000fe200078e3cff */
[--C-:B------:R-:W-:Y:S01]  /*1f5a0*/  IMAD.X R45, RZ, RZ, R7.reuse, P5 ;  /* 0x000000ffff2d7224 */ /* 0x100fe200028e0607 */
[----:B------:R-:W-:Y:S01]  /*1f5b0*/  LOP3.LUT R36, R36, R37, RZ, 0x3c, !PT ;  /* 0x0000002524247212 */ /* 0x000fe200078e3cff */
[--C-:B------:R-:W-:Y:S01]  /*1f5c0*/  IMAD.X R37, RZ, RZ, R7.reuse, P4 ;  /* 0x000000ffff257224 */ /* 0x100fe200020e0607 */
[----:B------:R-:W-:Y:S01]  /*1f5d0*/  UIMAD UR4, UR56, UR11, UR4 ;  /* 0x0000000b380472a4 */ /* 0x000fe2000f8e0204 */
[C---:B------:R-:W-:Y:S01]  /*1f5e0*/  IADD3 R53, P5, R6.reuse, 0x9000, RZ ;  /* 0x0000900006357810 */ /* 0x040fe20007fbe0ff */
[----:B------:R-:W-:Y:S01]  /*1f5f0*/  UIMAD.WIDE.U32 UR6, UR56, UR10, UR6 ;  /* 0x0000000a380672a5 */ /* 0x000fe2000f8e0006 */
[----:B------:R-:W-:Y:S01]  /*1f600*/  IADD3 R49, P4, R6, 0xa000, RZ ;  /* 0x0000a00006317810 */ /* 0x000fe20007f9e0ff */
[----:B------:R-:W-:Y:S01]  /*1f610*/  VIADD R21, R0, UR45 ;  /* 0x0000002d00157c36 */ /* 0x000fe20008000000 */
[----:B------:R-:W-:Y:S01]  /*1f620*/  LOP3.LUT R11, R6, 0x380, RZ, 0xc0, !PT ;  /* 0x00000380060b7812 */ /* 0x000fe200078ec0ff */
[----:B------:R-:W-:Y:S01]  /*1f630*/  ULDC.64 UR8, c[0x0][0xaf0] ;  /* 0x0002bc0000087ab9 */ /* 0x000fe20000000a00 */
[----:B------:R-:W-:Y:S01]  /*1f640*/  UIADD3 UR7, UR7, UR4, URZ ;  /* 0x0000000407077290 */ /* 0x000fe2000fffe03f */
[----:B------:R-:W-:Y:S01]  /*1f650*/  LOP3.LUT R52, R53, 0x380, RZ, 0xc0, !PT ;  /* 0x0000038035347812 */ /* 0x000fe200078ec0ff */
[----:B------:R-:W-:Y:S01]  /*1f660*/  UIMAD UR4, UR15, UR8, URZ ;  /* 0x000000080f0472a4 */ /* 0x000fe2000f8e023f */
[----:B------:R-:W-:Y:S01]  /*1f670*/  LOP3.LUT R48, R49, 0x380, RZ, 0xc0, !PT ;  /* 0x0000038031307812 */ /* 0x000fe200078ec0ff */
[----:B------:R-:W-:Y:S01]  /*1f680*/  IMAD.X R19, RZ, RZ, R7, P3 ;  /* 0x000000ffff137224 */ /* 0x000fe200018e0607 */
[----:B------:R-:W-:Y:S01]  /*1f690*/  SHF.R.U64 R11, R11, 0x3, RZ ;  /* 0x000000030b0b7819 */ /* 0x000fe200000012ff */
[----:B-1----:R-:W-:Y:S01]  /*1f6a0*/  @P1 IMAD.HI.U32 R0, R21, R20, RZ ;  /* 0x0000001415001227 */ /* 0x002fe200078e00ff */
[----:B------:R-:W-:Y:S01]  /*1f6b0*/  SHF.R.U64 R52, R52, 0x3, RZ ;  /* 0x0000000334347819 */ /* 0x000fe200000012ff */
[----:B------:R-:W-:Y:S01]  /*1f6c0*/  UIMAD UR4, UR14, UR9, UR4 ;  /* 0x000000090e0472a4 */ /* 0x000fe2000f8e0204 */
[----:B------:R-:W-:Y:S01]  /*1f6d0*/  SHF.R.U64 R48, R48, 0x3, RZ ;  /* 0x0000000330307819 */ /* 0x000fe200000012ff */
[----:B------:R-:W-:Y:S01]  /*1f6e0*/  IMAD.MOV.U32 R3, RZ, RZ, R21 ;  /* 0x000000ffff037224 */ /* 0x000fe200078e0015 */
[----:B------:R-:W-:Y:S01]  /*1f6f0*/  LOP3.LUT R6, R11, R6, RZ, 0x3c, !PT ;  /* 0x000000060b067212 */ /* 0x000fe200078e3cff */
[----:B------:R-:W-:Y:S01]  /*1f700*/  UIMAD.WIDE.U32 UR6, UR14, UR8, UR6 ;  /* 0x000000080e0672a5 */ /* 0x000fe2000f8e0006 */
[----:B0-----:R-:W-:Y:S01]  /*1f710*/  @P1 SHF.R.U32.HI R3, RZ, R61, R0 ;  /* 0x0000003dff031219 */ /* 0x001fe20000011600 */
[----:B--2---:R0:W-:Y:S01]  /*1f720*/  @!P0 ST.E desc[UR46][R50.64], R5 ;  /* 0x0000000532008985 */ /* 0x0041e2000c10192e */
[----:B------:R-:W-:Y:S01]  /*1f730*/  LOP3.LUT R52, R52, R53, RZ, 0x3c, !PT ;  /* 0x0000003534347212 */ /* 0x000fe200078e3cff */
[----:B------:R-:W-:Y:S01]  /*1f740*/  UIADD3 UR4, UR7, UR4, URZ ;  /* 0x0000000407047290 */ /* 0x000fe2000fffe03f */
[----:B------:R-:W-:Y:S01]  /*1f750*/  LOP3.LUT R48, R48, R49, RZ, 0x3c, !PT ;  /* 0x0000003130307212 */ /* 0x000fe200078e3cff */
[--C-:B------:R-:W-:Y:S01]  /*1f760*/  IMAD.X R53, RZ, RZ, R7.reuse, P5 ;  /* 0x000000ffff357224 */ /* 0x100fe200028e0607 */
[----:B------:R-:W5:Y:S01]  /*1f770*/  LD.E.128 R32, desc[UR46][R6.64] ;  /* 0x0000002e06207980 */ /* 0x000f62000c101d00 */
[----:B------:R-:W-:Y:S01]  /*1f780*/  IMAD.X R49, RZ, RZ, R7, P4 ;  /* 0x000000ffff317224 */ /* 0x000fe200020e0607 */
[--C-:B------:R-:W-:Y:S01]  /*1f790*/  SHF.R.S32.HI R0, RZ, 0x1f, R3.reuse ;  /* 0x0000001fff007819 */ /* 0x100fe20000011403 */
[----:B------:R-:W-:Y:S01]  /*1f7a0*/  IMAD.MOV R20, RZ, RZ, -R3 ;  /* 0x000000ffff147224 */ /* 0x000fe200078e0a03 */
[----:B------:R-:W5:Y:S04]  /*1f7b0*/  LD.E.128 R24, desc[UR46][R24.64] ;  /* 0x0000002e18187980 */ /* 0x000f68000c101d00 */
[----:B------:R-:W5:Y:S04]  /*1f7c0*/  LD.E.128 R12, desc[UR46][R12.64] ;  /* 0x0000002e0c0c7980 */ /* 0x000f68000c101d00 */
[----:B0-----:R0:W5:Y:S01]  /*1f7d0*/  LD.E.128 R4, desc[UR46][R18.64] ;  /* 0x0000002e12047980 */ /* 0x001162000c101d00 */
[----:B------:R-:W-:-:S03]  /*1f7e0*/  IMAD R17, R17, R20, R21 ;  /* 0x0000001411117224 */ /* 0x000fc600078e0215 */
[----:B------:R-:W5:Y:S04]  /*1f7f0*/  LD.E.128 R8, desc[UR46][R8.64] ;  /* 0x0000002e08087980 */ /* 0x000f68000c101d00 */
[----:B------:R-:W5:Y:S01]  /*1f800*/  LD.E.128 R44, desc[UR46][R44.64] ;  /* 0x0000002e2c2c7980 */ /* 0x000f62000c101d00 */
[----:B0-----:R-:W-:Y:S02]  /*1f810*/  IMAD.U32 R18, RZ, RZ, UR6 ;  /* 0x00000006ff127e24 */ /* 0x001fe4000f8e00ff */
[----:B------:R-:W-:Y:S01]  /*1f820*/  IMAD.U32 R19, RZ, RZ, UR7 ;  /* 0x00000007ff137e24 */ /* 0x000fe2000f8e00ff */
[----:B------:R-:W-:Y:S01]  /*1f830*/  ULDC.64 UR6, c[0x0][0xae0] ;  /* 0x0002b80000067ab9 */ /* 0x000fe20000000a00 */
[----:B------:R-:W-:Y:S01]  /*1f840*/  IMAD.U32 R19, RZ, RZ, UR4 ;  /* 0x00000004ff137e24 */ /* 0x000fe2000f8e00ff */
[----:B------:R-:W5:Y:S01]  /*1f850*/  LD.E.128 R40, desc[UR46][R40.64] ;  /* 0x0000002e28287980 */ /* 0x000f62000c101d00 */
[----:B------:R-:W-:-:S02]  /*1f860*/  IMAD R0, R0, UR6, RZ ;  /* 0x0000000600007c24 */ /* 0x000fc4000f8e02ff */
[C---:B------:R-:W-:Y:S01]  /*1f870*/  IMAD.WIDE.U32 R18, R3.reuse, UR6, R18 ;  /* 0x0000000603127c25 */ /* 0x040fe2000f8e0012 */
[----:B------:R-:W5:Y:S03]  /*1f880*/  LD.E.128 R36, desc[UR46][R36.64] ;  /* 0x0000002e24247980 */ /* 0x000f66000c101d00 */
[----:B------:R-:W-:Y:S01]  /*1f890*/  IMAD R21, R3, UR7, R0 ;  /* 0x0000000703157c24 */ /* 0x000fe2000f8e0200 */
[----:B------:R-:W5:Y:S01]  /*1f8a0*/  LD.E.128 R28, desc[UR46][R28.64] ;  /* 0x0000002e1c1c7980 */ /* 0x000f62000c101d00 */
[----:B------:R-:W-:Y:S01]  /*1f8b0*/  SHF.R.S32.HI R3, RZ, 0x1f, R17 ;  /* 0x0000001fff037819 */ /* 0x000fe20000011411 */
[----:B------:R-:W-:Y:S02]  /*1f8c0*/  ULDC.64 UR6, c[0x0][0xad8] ;  /* 0x0002b60000067ab9 */ /* 0x000fe40000000a00 */
[----:B------:R-:W5:Y:S04]  /*1f8d0*/  LD.E.128 R56, desc[UR46][R56.64] ;  /* 0x0000002e38387980 */ /* 0x000f68000c101d00 */
[----:B------:R-:W5:Y:S04]  /*1f8e0*/  LD.E.128 R52, desc[UR46][R52.64] ;  /* 0x0000002e34347980 */ /* 0x000f68000c101d00 */
[----:B------:R-:W5:Y:S01]  /*1f8f0*/  LD.E.128 R48, desc[UR46][R48.64] ;  /* 0x0000002e30307980 */ /* 0x000f62000c101d00 */
        /* <DEDUP_REMOVED lines=8> */
[----:B------:R-:W-:Y:S01]  /*1f980*/  VIADD R62, R224, UR45 ;  /* 0x0000002de03e7c36 */ /* 0x000fe20008000000 */
[----:B------:R-:W-:Y:S01]  /*1f990*/  UIADD3 UR4, UR39, 0x33420, URZ ;  /* 0x0003342027047890 */ /* 0x000fe2000fffe03f */
[C---:B------:R-:W-:Y:S02]  /*1f9a0*/  IMAD R3, R17.reuse, UR7, R20 ;  /* 0x0000000711037c24 */ /* 0x040fe4000f8e0214 */
[----:B------:R-:W-:Y:S01]  /*1f9b0*/  IMAD.WIDE.U32 R18, R17, UR6, R18 ;  /* 0x0000000611127c25 */ /* 0x000fe2000f8e0012 */
[C---:B------:R-:W-:Y:S01]  /*1f9c0*/  ISETP.GE.AND P2, PT, R62.reuse, R63, PT ;  /* 0x0000003f3e00720c */ /* 0x040fe20003f46270 */
[----:B------:R-:W-:Y:S02]  /*1f9d0*/  ULDC.64 UR6, c[0x0][0xa80] ;  /* 0x0002a00000067ab9 */ /* 0x000fe40000000a00 */
[----:B------:R-:W-:Y:S01]  /*1f9e0*/  VIADD R0, R62, 0x20 ;  /* 0x000000203e007836 */ /* 0x000fe20000000000 */
[----:B------:R-:W-:Y:S01]  /*1f9f0*/  LEA R17, P3, R18, UR6, 0x1 ;  /* 0x0000000612117c11 */ /* 0x000fe2000f8608ff */
[----:B------:R-:W-:Y:S01]  /*1fa00*/  IMAD.IADD R3, R19, 0x1, R3 ;  /* 0x0000000113037824 */ /* 0x000fe200078e0203 */
[----:B------:R-:W-:-:S02]  /*1fa10*/  UPRMT UR4, URZ, 0x654, UR4 ;  /* 0x000006543f047896 */ /* 0x000fc40008000004 */
[-C--:B------:R-:W-:Y:S01]  /*1fa20*/  ISETP.GE.AND P1, PT, R0, R63.reuse, PT ;  /* 0x0000003f0000720c */ /* 0x080fe20003f26270 */
[----:B------:R-:W-:Y:S01]  /*1fa30*/  VIADD R0, R62, 0x40 ;  /* 0x000000403e007836 */ /* 0x000fe20000000000 */
[----:B------:R-:W-:Y:S01]  /*1fa40*/  LEA.HI.X R3, R18, UR7, R3, 0x1, P3 ;  /* 0x0000000712037c11 */ /* 0x000fe200098f0c03 */
[C---:B------:R-:W-:Y:S02]  /*1fa50*/  VIADD R67, R65.reuse, 0x80 ;  /* 0x0000008041437836 */ /* 0x040fe40000000000 */
[----:B------:R-:W-:Y:S01]  /*1fa60*/  VIADD R69, R65, 0x40 ;  /* 0x0000004041457836 */ /* 0x000fe20000000000 */
[----:B------:R-:W-:Y:S01]  /*1fa70*/  ISETP.GE.AND P0, PT, R0, R63, PT ;  /* 0x0000003f0000720c */ /* 0x000fe20003f06270 */
[----:B0-----:R0:W1:Y:S01]  /*1fa80*/  SHFL.IDX PT, R60, R17, RZ, 0x181f ;  /* 0x00181fff113c7589 */ /* 0x00106200000e0000 */
[----:B------:R-:W-:Y:S01]  /*1fa90*/  SYNCS.ARRIVE.TRANS64.RED.A1T0 RZ, [UR4], RZ ;  /* 0x000000ffffff79a7 */ /* 0x000fe20008100404 */
[----:B------:R-:W-:Y:S02]  /*1faa0*/  BSSY B1, `(.L_x_4490) ;  /* 0x0000013000017945 */ /* 0x000fe40003800000 */
[----:B------:R0:W2:Y:S01]  /*1fab0*/  SHFL.IDX PT, R0, R3, RZ, 0x181f ;  /* 0x00181fff03007589 */ /* 0x0000a200000e0000 */
        /* <DEDUP_REMOVED lines=8> */
[----:B-1----:R-:W-:-:S04]  /*1fb40*/  @!P4 LEA R18, P5, R65, R60, 0x1 ;  /* 0x0000003c4112c211 */ /* 0x002fc800078a08ff */
[----:B--2---:R-:W-:Y:S02]  /*1fb50*/  @!P4 LEA.HI.X R19, R65, R0, R64, 0x1, P5 ;  /* 0x000000004113c211 */ /* 0x004fe400028f0c40 */
[----:B------:R-:W-:-:S03]  /*1fb60*/  @!P3 LEA R20, P5, R69, R60, 0x1 ;  /* 0x0000003c4514b211 */ /* 0x000fc600078a08ff */
[----:B-----5:R3:W-:Y:S01]  /*1fb70*/  @!P4 ST.E.128 desc[UR46][R18.64], R32 ;  /* 0x000000201200c985 */ /* 0x0207e2000c101d2e */
[----:B------:R-:W-:Y:S02]  /*1fb80*/  @!P3 LEA.HI.X R21, R69, R0, R68, 0x1, P5 ;  /* 0x000000004515b211 */ /* 0x000fe400028f0c44 */
[----:B------:R-:W-:-:S03]  /*1fb90*/  @!P2 LEA R60, P5, R67, R60, 0x1 ;  /* 0x0000003c433ca211 */ /* 0x000fc600078a08ff */
[----:B------:R3:W-:Y:S01]  /*1fba0*/  @!P3 ST.E.128 desc[UR46][R20.64], R44 ;  /* 0x0000002c1400b985 */ /* 0x0007e2000c101d2e */
[----:B------:R-:W-:-:S05]  /*1fbb0*/  @!P2 LEA.HI.X R61, R67, R0, R66, 0x1, P5 ;  /* 0x00000000433da211 */ /* 0x000fca00028f0c42 */
[----:B------:R3:W-:Y:S04]  /*1fbc0*/  @!P2 ST.E.128 desc[UR46][R60.64], R56 ;  /* 0x000000383c00a985 */ /* 0x0007e8000c101d2e */
.L_x_4491:
[----:B------:R-:W-:Y:S05]  /*1fbd0*/  BSYNC B1 ;  /* 0x0000000000017941 */ /* 0x000fea0003800000 */
.L_x_4490:
        /* <DEDUP_REMOVED lines=9> */
[----:B------:R-:W-:Y:S02]  /*1fc70*/  @!P2 LEA R20, P4, R69, R32, 0x1 ;  /* 0x000000204514a211 */ /* 0x000fe400078808ff */
[----:B----4-:R-:W-:Y:S02]  /*1fc80*/  @!P3 LEA.HI.X R19, R65, R0, R64, 0x1, P5 ;  /* 0x000000004113b211 */ /* 0x010fe400028f0c40 */
[----:B------:R-:W-:Y:S02]  /*1fc90*/  @!P1 LEA R32, P5, R67, R32, 0x1 ;  /* 0x0000002043209211 */ /* 0x000fe400078a08ff */
[-C--:B------:R-:W-:Y:S01]  /*1fca0*/  @!P2 LEA.HI.X R21, R69, R0.reuse, R68, 0x1, P4 ;  /* 0x000000004515a211 */ /* 0x080fe200020f0c44 */
[----:B------:R3:W-:Y:S01]  /*1fcb0*/  @!P3 ST.E.128 desc[UR46][R18.64], R24 ;  /* 0x000000181200b985 */ /* 0x0007e2000c101d2e */
[----:B------:R-:W-:-:S03]  /*1fcc0*/  @!P1 LEA.HI.X R33, R67, R0, R66, 0x1, P5 ;  /* 0x0000000043219211 */ /* 0x000fc600028f0c42 */
[----:B------:R3:W-:Y:S04]  /*1fcd0*/  @!P2 ST.E.128 desc[UR46][R20.64], R40 ;  /* 0x000000281400a985 */ /* 0x0007e8000c101d2e */
[----:B------:R3:W-:Y:S02]  /*1fce0*/  @!P1 ST.E.128 desc[UR46][R32.64], R52 ;  /* 0x0000003420009985 */ /* 0x0007e4000c101d2e */
.L_x_4493:
[----:B------:R-:W-:Y:S05]  /*1fcf0*/  BSYNC B1 ;  /* 0x0000000000017941 */ /* 0x000fea0003800000 */
.L_x_4492:
        /* <DEDUP_REMOVED lines=9> */
[-C--:B------:R-:W-:Y:S02]  /*1fd90*/  @!P4 LEA R20, P1, R69, R24.reuse, 0x1 ;  /* 0x000000184514c211 */ /* 0x080fe400078208ff */
[----:B------:R-:W-:Y:S02]  /*1fda0*/  @!P5 LEA R24, P2, R67, R24, 0x1 ;  /* 0x000000184318d211 */ /* 0x000fe400078408ff */
[-C--:B0-----:R-:W-:Y:S02]  /*1fdb0*/  @!P3 LEA.HI.X R19, R65, R0.reuse, R64, 0x1, P0 ;  /* 0x000000004113b211 */ /* 0x081fe400000f0c40 */
[-C--:B------:R-:W-:Y:S02]  /*1fdc0*/  @!P4 LEA.HI.X R21, R69, R0.reuse, R68, 0x1, P1 ;  /* 0x000000004515c211 */ /* 0x080fe400008f0c44 */
[----:B------:R-:W-:Y:S01]  /*1fdd0*/  @!P5 LEA.HI.X R25, R67, R0, R66, 0x1, P2 ;  /* 0x000000004319d211 */ /* 0x000fe200010f0c42 */
[----:B------:R0:W-:Y:S04]  /*1fde0*/  @!P3 ST.E.128 desc[UR46][R18.64], R12 ;  /* 0x0000000c1200b985 */ /* 0x0001e8000c101d2e */
[----:B------:R0:W-:Y:S04]  /*1fdf0*/  @!P4 ST.E.128 desc[UR46][R20.64], R36 ;  /* 0x000000241400c985 */ /* 0x0001e8000c101d2e */
[----:B------:R0:W-:Y:S02]  /*1fe00*/  @!P5 ST.E.128 desc[UR46][R24.64], R48 ;  /* 0x000000301800d985 */ /* 0x0001e4000c101d2e */
.L_x_4495:
[----:B------:R-:W-:Y:S05]  /*1fe10*/  BSYNC B1 ;  /* 0x0000000000017941 */ /* 0x000fea0003800000 */
.L_x_4494:
[----:B0-----:R-:W-:Y:S01]  /*1fe20*/  VIADD R0, R62, 0x60 ;  /* 0x000000603e007836 */ /* 0x001fe20000000000 */
[----:B--2-4-:R-:W0:Y:S04]  /*1fe30*/  SHFL.IDX PT, R3, R3, 0x3, 0x181f ;  /* 0x00781f0003037f89 */ /* 0x014e2800000e0000 */
[----:B------:R-:W-:Y:S01]  /*1fe40*/  ISETP.GE.AND P0, PT, R0, R63, PT ;  /* 0x0000003f0000720c */ /* 0x000fe20003f06270 */
[----:B------:R-:W2:-:S12]  /*1fe50*/  SHFL.IDX PT, R17, R17, 0x3, 0x181f ;  /* 0x00781f0011117f89 */ /* 0x000e9800000e0000 */
[----:B------:R-:W-:Y:S05]  /*1fe60*/  @P0 BRA `(.L_x_4496) ;  /* 0x0000000c00740947 */ /* 0x000fea0003800000 */
[----:B------:R-:W-:Y:S02]  /*1fe70*/  ULDC UR4, c[0x0][0xac8] ;  /* 0x0002b20000047ab9 */ /* 0x000fe40000000800 */
[----:B------:R-:W-:Y:S02]  /*1fe80*/  ISETP.GE.AND P2, PT, R65, UR4, PT ;  /* 0x0000000441007c0c */ /* 0x000fe4000bf46270 */
[----:B------:R-:W-:-:S11]  /*1fe90*/  ISETP.GE.AND P3, PT, R69, UR4, PT ;  /* 0x0000000445007c0c */ /* 0x000fd6000bf66270 */
[-C--:B--2---:R-:W-:Y:S02]  /*1fea0*/  @!P2 LEA R12, P0, R65, R17.reuse, 0x1 ;  /* 0x00000011410ca211 */ /* 0x084fe400078008ff */
[----:B------:R-:W-:Y:S02]  /*1feb0*/  @!P3 LEA R14, P1, R69, R17, 0x1 ;  /* 0x00000011450eb211 */ /* 0x000fe400078208ff */
[-C--:B0-----:R-:W-:Y:S02]  /*1fec0*/  @!P2 LEA.HI.X R13, R65, R3.reuse, R64, 0x1, P0 ;  /* 0x00000003410da211 */ /* 0x081fe400000f0c40 */
        /* <DEDUP_REMOVED lines=9> */
.L_x_4488:
        /* <DEDUP_REMOVED lines=32> */
.L_x_4497:
        /* <DEDUP_REMOVED lines=47> */
.L_x_4499:
[----:B------:R-:W-:Y:S05]  /*20450*/  BSYNC B1 ;  /* 0x0000000000017941 */ /* 0x000fea0003800000 */
.L_x_4498:
[----:B------:R-:W1:Y:S01]  /*20460*/  @P0 LDC R5, c[0x0][0xbf0] ;  /* 0x0002fc00ff050b82 */ /* 0x000e620000000800 */
[----:B------:R-:W-:Y:S01]  /*20470*/  ULDC.64 UR14, c[0x0][0xaa0] ;  /* 0x0002a800000e7ab9 */ /* 0x000fe20000000a00 */
[----:B0-----:R-:W-:Y:S01]  /*20480*/  IMAD R3, R226, 0x20, R224 ;  /* 0x00000020e2037824 */ /* 0x001fe200078e02e0 */
[----:B------:R-:W-:Y:S01]  /*20490*/  UIMAD UR10, UR11, UR14, URZ ;  /* 0x0000000e0b0a72a4 */ /* 0x000fe2000f8e023f */
[----:B------:R-:W-:Y:S01]  /*204a0*/  VIADD R13, R224, UR45 ;  /* 0x0000002de00d7c36 */ /* 0x000fe20008000000 */
[----:B------:R-:W-:Y:S01]  /*204b0*/  UIMAD.WIDE.U32 UR8, UR4, UR14, URZ ;  /* 0x0000000e040872a5 */ /* 0x000fe2000f8e003f */
[----:B------:R-:W-:Y:S01]  /*204c0*/  VIADD R8, R3, UR45 ;  /* 0x0000002d03087c36 */ /* 0x000fe20008000000 */
[----:B------:R-:W-:Y:S01]  /*204d0*/  UIMAD UR10, UR4, UR15, UR10 ;  /* 0x0000000f040a72a4 */ /* 0x000fe2000f8e020a */
[----:B------:R-:W-:Y:S02]  /*204e0*/  BSSY B1, `(.L_x_4500) ;  /* 0x000003f000017945 */ /* 0x000fe40003800000 */
[----:B------:R-:W-:Y:S01]  /*204f0*/  ULDC.64 UR14, c[0x0][0xae8] ;  /* 0x0002ba00000e7ab9 */ /* 0x000fe20000000a00 */
[----:B------:R-:W-:Y:S01]  /*20500*/  UIADD3 UR9, UR9, UR10, URZ ;  /* 0x0000000a09097290 */ /* 0x000fe2000fffe03f */
[----:B------:R-:W-:Y:S01]  /*20510*/  @P0 IMAD.HI.U32 R4, R8, R9, RZ ;  /* 0x0000000908040227 */ /* 0x000fe200078e00ff */
[----:B------:R-:W-:-:S02]  /*20520*/  UIMAD UR4, UR12, UR14, URZ ;  /* 0x0000000e0c0472a4 */ /* 0x000fc4000f8e023f */
[----:B------:R-:W-:Y:S01]  /*20530*/  UIMAD.WIDE.U32 UR8, UR56, UR14, UR8 ;  /* 0x0000000e380872a5 */ /* 0x000fe2000f8e0008 */
[----:B------:R-:W-:Y:S01]  /*20540*/  IMAD.MOV.U32 R3, RZ, RZ, R8 ;  /* 0x000000ffff037224 */ /* 0x000fe200078e0008 */
[----:B------:R-:W-:Y:S01]  /*20550*/  UIMAD UR4, UR56, UR15, UR4 ;  /* 0x0000000f380472a4 */ /* 0x000fe2000f8e0204 */
[----:B------:R-:W-:Y:S02]  /*20560*/  ULDC.64 UR10, c[0x0][0xaf0] ;  /* 0x0002bc00000a7ab9 */ /* 0x000fe40000000a00 */
[----:B------:R-:W-:Y:S02]  /*20570*/  UIMAD UR7, UR7, UR10, URZ ;  /* 0x0000000a070772a4 */ /* 0x000fe4000f8e023f */
[----:B------:R-:W-:Y:S01]  /*20580*/  UIADD3 UR9, UR9, UR4, URZ ;  /* 0x0000000409097290 */ /* 0x000fe2000fffe03f */
[----:B-1----:R-:W-:Y:S01]  /*20590*/  @P0 SHF.R.U32.HI R3, RZ, R5, R4 ;  /* 0x00000005ff030219 */ /* 0x002fe20000011604 */
[----:B------:R-:W-:Y:S02]  /*205a0*/  UIMAD UR4, UR6, UR11, UR7 ;  /* 0x0000000b060472a4 */ /* 0x000fe4000f8e0207 */
[----:B------:R-:W-:Y:S01]  /*205b0*/  UIMAD.WIDE.U32 UR6, UR6, UR10, UR8 ;  /* 0x0000000a060672a5 */ /* 0x000fe2000f8e0008 */
[--C-:B------:R-:W-:Y:S01]  /*205c0*/  SHF.R.S32.HI R4, RZ, 0x1f, R3.reuse ;  /* 0x0000001fff047819 */ /* 0x100fe20000011403 */
[----:B------:R-:W-:Y:S01]  /*205d0*/  IMAD.MOV R7, RZ, RZ, -R3 ;  /* 0x000000ffff077224 */ /* 0x000fe200078e0a03 */
[----:B------:R-:W-:Y:S01]  /*205e0*/  ULDC.64 UR8, c[0x0][0xae0] ;  /* 0x0002b80000087ab9 */ /* 0x000fe20000000a00 */
[----:B------:R-:W-:-:S02]  /*205f0*/  UIADD3 UR4, UR7, UR4, URZ ;  /* 0x0000000407047290 */ /* 0x000fc4000fffe03f */
[----:B------:R-:W-:Y:S02]  /*20600*/  IMAD R6, R4, UR8, RZ ;  /* 0x0000000804067c24 */ /* 0x000fe4000f8e02ff */
[----:B------:R-:W-:Y:S02]  /*20610*/  IMAD.U32 R5, RZ, RZ, UR7 ;  /* 0x00000007ff057e24 */ /* 0x000fe4000f8e00ff */
        /* <DEDUP_REMOVED lines=9> */
[----:B-----5:R-:W-:Y:S02]  /*206b0*/  IMAD R8, R0, R11, RZ ;  /* 0x0000000b00087224 */ /* 0x020fe400078e02ff */
[----:B------:R-:W-:Y:S02]  /*206c0*/  VIADD R3, R13, 0x40 ;  /* 0x000000400d037836 */ /* 0x000fe40000000000 */
[----:B------:R-:W-:Y:S01]  /*206d0*/  IMAD R9, R7, UR7, R6 ;  /* 0x0000000707097c24 */ /* 0x000fe2000f8e0206 */
[-C--:B------:R-:W-:Y:S01]  /*206e0*/  ISETP.GE.AND P2, PT, R13, R8.reuse, PT ;  /* 0x000000080d00720c */ /* 0x080fe20003f46270 */
[----:B------:R-:W-:Y:S01]  /*206f0*/  IMAD.WIDE.U32 R4, R7, UR6, R4 ;  /* 0x0000000607047c25 */ /* 0x000fe2000f8e0004 */
[----:B------:R-:W-:Y:S01]  /*20700*/  ISETP.GE.AND P0, PT, R3, R8, PT ;  /* 0x000000080300720c */ /* 0x000fe20003f06270 */
[----:B------:R-:W-:-:S02]  /*20710*/  ULDC.64 UR6, c[0x0][0xa80] ;  /* 0x0002a00000067ab9 */ /* 0x000fc40000000a00 */
[----:B------:R-:W-:Y:S01]  /*20720*/  IMAD.IADD R3, R5, 0x1, R9 ;  /* 0x0000000105037824 */ /* 0x000fe200078e0209 */
[----:B------:R-:W-:Y:S01]  /*20730*/  LEA R6, P3, R4, UR6, 0x1 ;  /* 0x0000000604067c11 */ /* 0x000fe2000f8608ff */
[----:B------:R-:W-:Y:S02]  /*20740*/  VIADD R0, R13, 0x20 ;  /* 0x000000200d007836 */ /* 0x000fe40000000000 */
[----:B------:R-:W-:Y:S01]  /*20750*/  IMAD.SHL.U32 R11, R226, 0x8, RZ ;  /* 0x00000008e20b7824 */ /* 0x000fe200078e00ff */
[----:B------:R-:W-:Y:S02]  /*20760*/  LEA.HI.X R7, R4, UR7, R3, 0x1, P3 ;  /* 0x0000000704077c11 */ /* 0x000fe400098f0c03 */
[----:B------:R-:W-:Y:S01]  /*20770*/  ISETP.GE.AND P1, PT, R0, R8, PT ;  /* 0x000000080000720c */ /* 0x000fe20003f26270 */
[C---:B------:R-:W-:Y:S01]  /*20780*/  VIADD R9, R11.reuse, 0x80 ;  /* 0x000000800b097836 */ /* 0x040fe20000000000 */
[----:B------:R0:W1:Y:S01]  /*20790*/  SHFL.IDX PT, R4, R6, RZ, 0x181f ;  /* 0x00181fff06047589 */ /* 0x00006200000e0000 */
[----:B------:R-:W-:Y:S01]  /*207a0*/  VIADD R15, R11, 0x40 ;  /* 0x000000400b0f7836 */ /* 0x000fe20000000000 */
[----:B------:R-:W-:-:S02]  /*207b0*/  SHF.R.S32.HI R10, RZ, 0x1f, R11 ;  /* 0x0000001fff0a7819 */ /* 0x000fc4000001140b */
[----:B------:R0:W2:Y:S01]  /*207c0*/  SHFL.IDX PT, R0, R7, RZ, 0x181f ;  /* 0x00181fff07007589 */ /* 0x0000a200000e0000 */
        /* <DEDUP_REMOVED lines=10> */
[----:B------:R3:W-:Y:S01]  /*20870*/  @!P4 ST.E.128 desc[UR46][R18.64], RZ ;  /* 0x000000ff1200c985 */ /* 0x0007e2000c101d2e */
[----:B------:R-:W-:Y:S02]  /*20880*/  @!P3 LEA.HI.X R21, R15, R0, R14, 0x1, P5 ;  /* 0x000000000f15b211 */ /* 0x000fe400028f0c0e */
[----:B------:R-:W-:-:S03]  /*20890*/  @!P2 LEA R4, P5, R9, R4, 0x1 ;  /* 0x000000040904a211 */ /* 0x000fc600078a08ff */
[----:B------:R3:W-:Y:S01]  /*208a0*/  @!P3 ST.E.128 desc[UR46][R20.64], RZ ;  /* 0x000000ff1400b985 */ /* 0x0007e2000c101d2e */
[----:B------:R-:W-:-:S05]  /*208b0*/  @!P2 LEA.HI.X R5, R9, R0, R12, 0x1, P5 ;  /* 0x000000000905a211 */ /* 0x000fca00028f0c0c */
[----:B------:R3:W-:Y:S04]  /*208c0*/  @!P2 ST.E.128 desc[UR46][R4.64], RZ ;  /* 0x000000ff0400a985 */ /* 0x0007e8000c101d2e */
.L_x_4501:
[----:B------:R-:W-:Y:S05]  /*208d0*/  BSYNC B1 ;  /* 0x0000000000017941 */ /* 0x000fea0003800000 */
.L_x_4500:
        /* <DEDUP_REMOVED lines=9> */
[----:B------:R-:W-:Y:S02]  /*20970*/  @!P2 LEA R20, P4, R15, R4, 0x1 ;  /* 0x000000040f14a211 */ /* 0x000fe400078808ff */
[----:B----4-:R-:W-:Y:S02]  /*20980*/  @!P3 LEA.HI.X R19, R11, R0, R10, 0x1, P5 ;  /* 0x000000000b13b211 */ /* 0x010fe400028f0c0a */
[----:B------:R-:W-:Y:S02]  /*20990*/  @!P1 LEA R4, P5, R9, R4, 0x1 ;  /* 0x0000000409049211 */ /* 0x000fe400078a08ff */
[-C--:B------:R-:W-:Y:S01]  /*209a0*/  @!P2 LEA.HI.X R21, R15, R0.reuse, R14, 0x1, P4 ;  /* 0x000000000f15a211 */ /* 0x080fe200020f0c0e */
[----:B------:R3:W-:Y:S01]  /*209b0*/  @!P3 ST.E.128 desc[UR46][R18.64], RZ ;  /* 0x000000ff1200b985 */ /* 0x0007e2000c101d2e */
[----:B------:R-:W-:-:S03]  /*209c0*/  @!P1 LEA.HI.X R5, R9, R0, R12, 0x1, P5 ;  /* 0x0000000009059211 */ /* 0x000fc600028f0c0c */
[----:B------:R3:W-:Y:S04]  /*209d0*/  @!P2 ST.E.128 desc[UR46][R20.64], RZ ;  /* 0x000000ff1400a985 */ /* 0x0007e8000c101d2e */
[----:B------:R3:W-:Y:S02]  /*209e0*/  @!P1 ST.E.128 desc[UR46][R4.64], RZ ;  /* 0x000000ff04009985 */ /* 0x0007e4000c101d2e */
.L_x_4503:
[----:B------:R-:W-:Y:S05]  /*209f0*/  BSYNC B1 ;  /* 0x0000000000017941 */ /* 0x000fea0003800000 */
.L_x_4502:
        /* <DEDUP_REMOVED lines=17> */
.L_x_4505:
[----:B------:R-:W-:Y:S05]  /*20b10*/  BSYNC B1 ;  /* 0x0000000000017941 */ /* 0x000fea0003800000 */
.L_x_4504:
        /* <DEDUP_REMOVED lines=8> */
[----:B------:R-:W-:-:S09]  /*20ba0*/  ISETP.GE.AND P5, PT, R9, UR4, PT ;  /* 0x0000000409007c0c */ /* 0x000fd2000bfa6270 */
[-C--:B--234-:R-:W-:Y:S02]  /*20bb0*/  @!P3 LEA R6, P0, R11, R4.reuse, 0x1 ;  /* 0x000000040b06b211 */ /* 0x09cfe400078008ff */
        /* <DEDUP_REMOVED lines=8> */
.L_x_4496:
[----:B------:R-:W-:Y:S05]  /*20c40*/  BSYNC B0 ;  /* 0x0000000000007941 */ /* 0x000fea0003800000 */
.L_x_4487:
[----:B------:R-:W-:Y:S02]  /*20c50*/  ULDC UR4, c[0x0][0xc3c] ;  /* 0x00030f0000047ab9 */ /* 0x000fe40000000800 */
[----:B------:R-:W-:-:S06]  /*20c60*/  UISETP.GE.AND UP0, UPT, UR53, UR4, UPT ;  /* 0x000000043500728c */ /* 0x000fcc000bf06270 */
[----:B------:R-:W-:-:S13]  /*20c70*/  PLOP3.LUT P0, PT, PT, PT, UP0, 0x80, 0x0 ;  /* 0x000000000000781c */ /* 0x000fda0003f0f008 */
[----:B------:R-:W-:Y:S05]  /*20c80*/  @!P0 BRA `(.L_x_4506) ;  /* 0xfffffe0400448947 */ /* 0x000fea000383ffff */
[----:B------:R-:W-:Y:S05]  /*20c90*/  EXIT ;  /* 0x000000000000794d */ /* 0x000fea0003800000 */
.L_x_4354:
        /* <DEDUP_REMOVED lines=18> */
.L_x_4507:
        /* <DEDUP_REMOVED lines=42> */
.L_x_4513:
        /* <DEDUP_REMOVED lines=12> */
.L_x_4512:
[----:B------:R-:W-:Y:S05]  /*21120*/  BSYNC B0 ;  /* 0x0000000000007941 */ /* 0x000fea0003800000 */
.L_x_4511:
        /* <DEDUP_REMOVED lines=21> */
.L_x_4509:
        /* <DEDUP_REMOVED lines=20> */
.L_x_4514:
        /* <DEDUP_REMOVED lines=56> */
.L_x_4510:
[----:B------:R-:W-:Y:S02]  /*21740*/  IMAD.MOV.U32 R17, RZ, RZ, RZ ;  /* 0x000000ffff117224 */ /* 0x000fe400078e00ff */
[----:B------:R-:W-:Y:S02]  /*21750*/  IMAD.U32 R16, RZ, RZ, UR6 ;  /* 0x00000006ff107e24 */ /* 0x000fe4000f8e00ff */
[----:B------:R-:W-:-:S07]  /*21760*/  IMAD.MOV.U32 R18, RZ, RZ, RZ ;  /* 0x000000ffff127224 */ /* 0x000fce00078e00ff */
.L_x_4515:
[----:B------:R-:W-:-:S13]  /*21770*/  ISETP.NE.AND P0, PT, R0, RZ, PT ;  /* 0x000000ff0000720c */ /* 0x000fda0003f05270 */
[----:B------:R-:W1:Y:S01]  /*21780*/  @!P0 S2R R3, SR_CgaCtaId ;  /* 0x0000000000038919 */ /* 0x000e620000008800 */
[----:B------:R-:W-:-:S04]  /*21790*/  @!P0 MOV R0, 0x400 ;  /* 0x0000040000008802 */ /* 0x000fc80000000f00 */
[----:B-1----:R-:W-:-:S05]  /*217a0*/  @!P0 LEA R0, R3, R0, 0x18 ;  /* 0x0000000003008211 */ /* 0x002fca00078ec0ff */
[----:B------:R2:W-:Y:S01]  /*217b0*/  @!P0 STS.128 [R0+0x334d0], R16 ;  /* 0x0334d01000008388 */ /* 0x0005e20000000c00 */
[----:B------:R-:W-:Y:S06]  /*217c0*/  BAR.ARV 0x5, 0x180 ;  /* 0x0146000000007b1d */ /* 0x000fec0000002000 */
.L_x_4508:
        /* <DEDUP_REMOVED lines=11> */
[----:B------:R-:W-:Y:S01]  /*21880*/  STL [R1+0x320], RZ ;  /* 0x000320ff01007387 */ /* 0x000fe20000100800 */
[----:B------:R-:W-:Y:S01]  /*21890*/  ULDC.64 UR36, c[0x0][0x198] ;  /* 0x0000660000247ab9 */ /* 0x000fe20000000a00 */
[----:B------:R-:W-:Y:S02]  /*218a0*/  ULOP3.LUT UR38, UR55, 0x1, URZ, 0xfc, !UPT ;  /* 0x0000000137267892 */ /* 0x000fe4000f8efc3f */
[----:B------:R-:W-:Y:S01]  /*218b0*/  STL [R1+0x2e8], RZ ;  /* 0x0002e8ff01007387 */ /* 0x000fe20000100800 */
[----:B------:R-:W-:Y:S01]  /*218c0*/  ULOP3.LUT UR39, UR55, 0x2, URZ, 0xfc, !UPT ;  /* 0x0000000237277892 */ /* 0x000fe2000f8efc3f */
[----:B------:R-:W-:-:S02]  /*218d0*/  ULDC UR40, c[0x0][0xc] ;  /* 0x0000030000287ab9 */ /* 0x000fc40000000800 */
[----:B------:R-:W-:Y:S01]  /*218e0*/  STL [R1+0x2e4], RZ ;  /* 0x0002e4ff01007387 */ /* 0x000fe20000100800 */
[----:B--2---:R-:W-:Y:S01]  /*218f0*/  ULEA UR4, UR5, UR4, 0x18 ;  /* 0x0000000405047291 */ /* 0x004fe2000f8ec03f */
[C---:B-1----:R-:W-:Y:S01]  /*21900*/  IMAD.SHL.U32 R4, R10.reuse, 0x40, RZ ;  /* 0x000000400a047824 */ /* 0x042fe200078e00ff */
[----:B------:R-:W-:Y:S01]  /*21910*/  SHF.R.U32.HI R0, RZ, 0x1, R10 ;  /* 0x00000001ff007819 */ /* 0x000fe2000001160a */
[C---:B------:R-:W-:Y:S01]  /*21920*/  IMAD.SHL.U32 R5, R10.reuse, 0x2, RZ ;  /* 0x000000020a057824 */ /* 0x040fe200078e00ff */
[----:B------:R-:W-:Y:S02]  /*21930*/  LOP3.LUT R9, R10, 0x7f, RZ, 0xc0, !PT ;  /* 0x0000007f0a097812 */ /* 0x000fe400078ec0ff */
        /* <DEDUP_REMOVED lines=30> */
[----:B------:R1:W-:Y:S01]  /*21b20*/  STL [R1+0x2f4], R2 ;  /* 0x0002f40201007387 */ /* 0x0003e20000100800 */
[----:B0-----:R-:W-:Y:S01]  /*21b30*/  IMAD.MOV.U32 R3, RZ, RZ, 0x1 ;  /* 0x00000001ff037424 */ /* 0x001fe200078e00ff */
[----:B-1----:R-:W-:-:S04]  /*21b40*/  LOP3.LUT R2, R0, 0x40, RZ, 0xfc, !PT ;  /* 0x0000004000027812 */ /* 0x002fc800078efcff */
[----:B------:R0:W-:Y:S01]  /*21b50*/  STL [R1+0x2f0], R3 ;  /* 0x0002f00301007387 */ /* 0x0001e20000100800 */
[----:B------:R-:W-:-:S07]  /*21b60*/  LOP3.LUT R0, R0, 0x80, RZ, 0xfc, !PT ;  /* 0x0000008000007812 */ /* 0x000fce00078efcff */
.L_x_4648:
[----:B------:R-:W-:Y:S05]  /*21b70*/  YIELD ;  /* 0x0000000000007946 */ /* 0x000fea0003800000 */
[----:B------:R-:W-:Y:S01]  /*21b80*/  ULDC.64 UR4, c[0x0][0xa28] ;  /* 0x00028a0000047ab9 */ /* 0x000fe20000000a00 */
[----:B------:R-:W-:Y:S02]  /*21b90*/  CS2R R6, SRZ ;  /* 0x0000000000067805 */ /* 0x000fe4000001ff00 */
[----:B------:R-:W-:Y:S01]  /*21ba0*/  ISETP.NE.U32.AND P0, PT, RZ, UR4, PT ;  /* 0x00000004ff007c0c */ /* 0x000fe2000bf05070 */
[----:B-1----:R-:W1:Y:S01]  /*21bb0*/  LDC.64 R12, c[0x0][0xa00] ;  /* 0x00028000ff0c7b82 */ /* 0x002e620000000a00 */
[----:B------:R-:W-:Y:S01]  /*21bc0*/  ULDC.64 UR6, c[0x0][0xa08] ;  /* 0x0002820000067ab9 */ /* 0x000fe20000000a00 */
[----:B------:R-:W-:Y:S01]  /*21bd0*/  ULDC.64 UR8, c[0x0][0xa10] ;  /* 0x0002840000087ab9 */ /* 0x000fe20000000a00 */
[----:B------:R-:W-:Y:S01]  /*21be0*/  ISETP.NE.AND.EX P0, PT, RZ, UR5, PT, P0 ;  /* 0x00000005ff007c0c */ /* 0x000fe2000bf05300 */
[----:B------:R-:W-:-:S04]  /*21bf0*/  ULDC.64 UR4, c[0x0][0xa18] ;  /* 0x0002860000047ab9 */ /* 0x000fc80000000a00 */
[----:B------:R-:W2:Y:S08]  /*21c00*/  LDC.64 R4, c[0x0][0xa08] ;  /* 0x00028200ff047b82 */ /* 0x000eb00000000a00 */
[----:B0--3--:R-:W0:Y:S02]  /*21c10*/  @P0 LDC.64 R2, c[0x0][0xa28] ;  /* 0x00028a00ff020b82 */ /* 0x009e240000000a00 */
[----:B0-----:R-:W-:-:S05]  /*21c20*/  @P0 IMAD.WIDE R2, R19, 0x4, R2 ;  /* 0x0000000413020825 */ /* 0x001fca00078e0202 */
[----:B------:R0:W5:Y:S01]  /*21c30*/  @P0 LDG.E R6, desc[UR46][R2.64] ;  /* 0x0000002e02060981 */ /* 0x000162000c1e1900 */
[----:B------:R-:W-:Y:S01]  /*21c40*/  ISETP.NE.U32.AND P0, PT, RZ, UR4, PT ;  /* 0x00000004ff007c0c */ /* 0x000fe2000bf05070 */
[----:B-1----:R-:W-:Y:S01]  /*21c50*/  IMAD.WIDE R12, R19, 0x4, R12 ;  /* 0x00000004130c7825 */ /* 0x002fe200078e020c */
[----:B------:R-:W-:Y:S02]  /*21c60*/  ISETP.NE.U32.AND P2, PT, RZ, UR6, PT ;  /* 0x00000006ff007c0c */ /* 0x000fe4000bf45070 */
[----:B------:R-:W-:Y:S01]  /*21c70*/  ISETP.NE.AND.EX P0, PT, RZ, UR5, PT, P0 ;  /* 0x00000005ff007c0c */ /* 0x000fe2000bf05300 */
[----:B------:R-:W-:Y:S01]  /*21c80*/  ULDC.64 UR4, c[0x0][0xa00] ;  /* 0x0002800000047ab9 */ /* 0x000fe20000000a00 */
[----:B------:R-:W-:Y:S01]  /*21c90*/  ISETP.NE.U32.AND P4, PT, RZ, UR8, PT ;  /* 0x00000008ff007c0c */ /* 0x000fe2000bf85070 */
[----:B------:R-:W-:Y:S01]  /*21ca0*/  IMAD.MOV.U32 R8, RZ, RZ, RZ ;  /* 0x000000ffff087224 */ /* 0x000fe200078e00ff */
[----:B------:R-:W-:Y:S01]  /*21cb0*/  ISETP.NE.U32.AND P1, PT, RZ, UR4, PT ;  /* 0x00000004ff007c0c */ /* 0x000fe2000bf25070 */
[----:B0-----:R-:W0:Y:S01]  /*21cc0*/  LDC.64 R2, c[0x0][0xa10] ;  /* 0x00028400ff027b82 */ /* 0x001e220000000a00 */
[----:B------:R-:W-:-:S02]  /*21cd0*/  IMAD.MOV.U32 R0, RZ, RZ, RZ ;  /* 0x000000ffff007224 */ /* 0x000fc400078e00ff */
[----:B------:R-:W-:Y:S01]  /*21ce0*/  ISETP.NE.AND.EX P3, PT, RZ, UR5, PT, P1 ;  /* 0x00000005ff007c0c */ /* 0x000fe2000bf65310 */
[----:B--2---:R-:W-:-:S04]  /*21cf0*/  IMAD.WIDE R4, R19, 0x4, R4 ;  /* 0x0000000413047825 */ /* 0x004fc800078e0204 */
        /* <DEDUP_REMOVED lines=30> */
.L_x_4517:
        /* <DEDUP_REMOVED lines=10> */
.L_x_4518:
[----:B------:R-:W-:Y:S05]  /*21f80*/  @!P1 BRA `(.L_x_4519) ;  /* 0x00000000000c9947 */ /* 0x000fea0003800000 */
[----:B------:R-:W2:Y:S04]  /*21f90*/  LDG.E R7, desc[UR46][R4.64] ;  /* 0x0000002e04077981 */ /* 0x000ea8000c1e1900 */
[----:B------:R-:W2:Y:S02]  /*21fa0*/  LDG.E R4, desc[UR46][R4.64+0x4] ;  /* 0x0000042e04047981 */ /* 0x000ea4000c1e1900 */
[----:B--2---:R-:W-:-:S07]  /*21fb0*/  IMAD.IADD R7, R4, 0x1, -R7 ;  /* 0x0000000104077824 */ /* 0x004fce00078e0a07 */
.L_x_4519:
[----:B-1----:R-:W2:Y:S04]  /*21fc0*/  @P2 LDG.E R4, desc[UR46][R2.64] ;  /* 0x0000002e02042981 */ /* 0x002ea8000c1e1900 */
[----:B------:R1:W2:Y:S01]  /*21fd0*/  @P2 LDG.E R2, desc[UR46][R2.64+0x4] ;  /* 0x0000042e02022981 */ /* 0x0002a2000c1e1900 */
[----:B------:R-:W-:Y:S02]  /*21fe0*/  IMAD.SHL.U32 R12, R17, 0x80, RZ ;  /* 0x00000080110c7824 */ /* 0x000fe400078e00ff */
[----:B-----5:R-:W-:Y:S02]  /*21ff0*/  IMAD.IADD R9, R7, 0x1, -R6 ;  /* 0x0000000107097824 */ /* 0x020fe400078e0a06 */
[----:B------:R-:W-:Y:S01]  /*22000*/  VIADD R6, R12, 0x7f ;  /* 0x0000007f0c067836 */ /* 0x000fe20000000000 */
[----:B------:R3:W-:Y:S01]  /*22010*/  STL [R1+0x2ec], R12 ;  /* 0x0002ec0c01007387 */ /* 0x0007e20000100800 */
[----:B-1----:R-:W1:Y:S02]  /*22020*/  LDC R3, c[0x0][0x448] ;  /* 0x00011200ff037b82 */ /* 0x002e640000000800 */
[----:B-1----:R-:W-:-:S13]  /*22030*/  ISETP.NE.AND P1, PT, R3, 0x1, PT ;  /* 0x000000010300780c */ /* 0x002fda0003f25270 */
[----:B------:R-:W1:Y:S08]  /*22040*/  @P1 LDC R3, c[0x0][0x44c] ;  /* 0x00011300ff031b82 */ /* 0x000e700000000800 */
[----:B------:R-:W4:Y:S01]  /*22050*/  @P1 LDC R5, c[0x0][0x450] ;  /* 0x00011400ff051b82 */ /* 0x000f220000000800 */
[----:B--2---:R-:W-:Y:S02]  /*22060*/  @P2 IMAD.IADD R10, R2, 0x1, -R4 ;  /* 0x00000001020a2824 */ /* 0x004fe400078e0a04 */
[----:B-1----:R-:W-:-:S04]  /*22070*/  @P1 IMAD.HI.U32 R2, R6, R3, RZ ;  /* 0x0000000306021227 */ /* 0x002fc800078e00ff */
[----:B------:R-:W-:Y:S01]  /*22080*/  IMAD.IADD R7, R9, 0x1, R10 ;  /* 0x0000000109077824 */ /* 0x000fe200078e020a */
[----:B----4-:R-:W-:-:S03]  /*22090*/  @P1 SHF.R.U32.HI R6, RZ, R5, R2 ;  /* 0x00000005ff061219 */ /* 0x010fc60000011602 */
[C---:B------:R-:W-:Y:S01]  /*220a0*/  VIADD R2, R7.reuse, 0x9f ;  /* 0x0000009f07027836 */ /* 0x040fe20000000000 */
[----:B------:R-:W-:-:S03]  /*220b0*/  IADD3 R17, R7, 0x1, -R11 ;  /* 0x0000000107117810 */ /* 0x000fc60007ffe80b */
[----:B------:R-:W-:-:S04]  /*220c0*/  IMAD.HI R2, R2, 0x66666667, RZ ;  /* 0x6666666702027827 */ /* 0x000fc800078e02ff */
[----:B------:R-:W-:Y:S01]  /*220d0*/  IMAD.IADD R6, R17, 0x1, R6 ;  /* 0x0000000111067824 */ /* 0x000fe200078e0206 */
[----:B------:R-:W-:-:S04]  /*220e0*/  SHF.R.U32.HI R21, RZ, 0x1f, R2 ;  /* 0x0000001fff157819 */ /* 0x000fc80000011602 */
[----:B------:R-:W-:Y:S02]  /*220f0*/  LEA.HI.SX32 R21, R2, R21, 0x1a ;  /* 0x0000001502157211 */ /* 0x000fe400078fd2ff */
[----:B------:R-:W1:Y:S02]  /*22100*/  LDC.64 R2, c[0x0][0x9e0] ;  /* 0x00027800ff027b82 */ /* 0x000e640000000a00 */
        /* <DEDUP_REMOVED lines=14> */
.L_x_4522:
[----:B------:R-:W-:-:S13]  /*221f0*/  ISETP.NE.AND P0, PT, R3, 0x1, PT ;  /* 0x000000010300780c */ /* 0x000fda0003f05270 */
[----:B------:R-:W1:Y:S02]  /*22200*/  @P0 LDC.64 R4, c[0x0][0x9e8] ;  /* 0x00027a00ff040b82 */ /* 0x000e640000000a00 */
[----:B-1----:R-:W-:-:S05]  /*22210*/  @P0 IMAD.HI.U32 R4, R2, R4, RZ ;  /* 0x0000000402040227 */ /* 0x002fca00078e00ff */
[----:B------:R-:W-:-:S07]  /*22220*/  @P0 SHF.R.U32.HI R2, RZ, R5, R4 ;  /* 0x00000005ff020219 */ /* 0x000fce0000011604 */
.L_x_4523:
[----:B------:R-:W-:Y:S05]  /*22230*/  BSYNC B0 ;  /* 0x0000000000007941 */ /* 0x000fea0003800000 */
.L_x_4521:
[----:B------:R-:W-:-:S05]  /*22240*/  IMAD R2, R2, R3, R3 ;  /* 0x0000000302027224 */ /* 0x000fca00078e0203 */
[----:B------:R-:W-:-:S07]  /*22250*/  VIMNMX R8, R8, R2, PT ;  /* 0x0000000208087248 */ /* 0x000fce0003fe0100 */
.L_x_4520:
[----:B------:R-:W1:Y:S01]  /*22260*/  @P1 LDC R4, c[0x0][0x44c] ;  /* 0x00011300ff041b82 */ /* 0x000e620000000800 */
[----:B------:R-:W-:Y:S01]  /*22270*/  IMAD.MOV.U32 R2, RZ, RZ, R12 ;  /* 0x000000ffff027224 */ /* 0x000fe200078e000c */
[----:B------:R-:W-:Y:S01]  /*22280*/  ULDC UR4, c[0x0][0x9dc] ;  /* 0x0002770000047ab9 */ /* 0x000fe20000000800 */
[----:B------:R-:W-:-:S05]  /*22290*/  IMAD.IADD R20, R7, 0x1, -R11 ;  /* 0x0000000107147824 */ /* 0x000fca00078e0a0b */
[----:B------:R-:W2:Y:S01]  /*222a0*/  @P1 LDC R5, c[0x0][0x450] ;  /* 0x00011400ff051b82 */ /* 0x000ea20000000800 */
[----:B-1----:R-:W-:-:S05]  /*222b0*/  @P1 IMAD.HI.U32 R4, R12, R4, RZ ;  /* 0x000000040c041227 */ /* 0x002fca00078e00ff */
[----:B--2---:R-:W-:-:S05]  /*222c0*/  @P1 SHF.R.U32.HI R2, RZ, R5, R4 ;  /* 0x00000005ff021219 */ /* 0x004fca0000011604 */
        /* <DEDUP_REMOVED lines=13> */
.L_x_4526:
[----:B------:R-:W-:-:S13]  /*223a0*/  ISETP.NE.AND P0, PT, R3, 0x1, PT ;  /* 0x000000010300780c */ /* 0x000fda0003f05270 */
[----:B------:R-:W1:Y:S02]  /*223b0*/  @P0 LDC.64 R4, c[0x0][0x9e8] ;  /* 0x00027a00ff040b82 */ /* 0x000e640000000a00 */
[----:B-1----:R-:W-:-:S05]  /*223c0*/  @P0 IMAD.HI.U32 R4, R2, R4, RZ ;  /* 0x0000000402040227 */ /* 0x002fca00078e00ff */
[----:B------:R-:W-:-:S07]  /*223d0*/  @P0 SHF.R.U32.HI R2, RZ, R5, R4 ;  /* 0x00000005ff020219 */ /* 0x000fce0000011604 */
.L_x_4527:
[----:B------:R-:W-:Y:S05]  /*223e0*/  BSYNC B0 ;  /* 0x0000000000007941 */ /* 0x000fea0003800000 */
.L_x_4525:
[----:B------:R-:W-:-:S05]  /*223f0*/  IMAD R2, R2, R3, RZ ;  /* 0x0000000302027224 */ /* 0x000fca00078e02ff */
[----:B------:R-:W-:-:S07]  /*22400*/  VIMNMX R6, R6, R2, !PT ;  /* 0x0000000206067248 */ /* 0x000fce0007fe0100 */
.L_x_4524:
[----:B------:R-:W-:Y:S01]  /*22410*/  VIADD R8, R8, 0x9f ;  /* 0x0000009f08087836 */ /* 0x000fe20000000000 */
[----:B------:R-:W-:Y:S01]  /*22420*/  BSSY B0, `(.L_x_4528) ;  /* 0x000016c000007945 */ /* 0x000fe20003800000 */
[----:B------:R-:W-:-:S04]  /*22430*/  IMAD.HI R6, R6, 0x66666667, RZ ;  /* 0x6666666706067827 */ /* 0x000fc800078e02ff */
[----:B------:R-:W-:Y:S01]  /*22440*/  IMAD.HI R8, R8, 0x66666667, RZ ;  /* 0x6666666708087827 */ /* 0x000fe200078e02ff */
[----:B------:R-:W-:-:S04]  /*22450*/  SHF.R.U32.HI R2, RZ, 0x1f, R6 ;  /* 0x0000001fff027819 */ /* 0x000fc80000011606 */
[----:B------:R-:W-:Y:S02]  /*22460*/  SHF.R.U32.HI R3, RZ, 0x1f, R8 ;  /* 0x0000001fff037819 */ /* 0x000fe40000011608 */
[----:B------:R-:W-:Y:S02]  /*22470*/  LEA.HI.SX32 R6, R6, R2, 0x1a ;  /* 0x0000000206067211 */ /* 0x000fe400078fd2ff */
[----:B------:R-:W-:Y:S02]  /*22480*/  LEA.HI.SX32 R3, R8, R3, 0x1a ;  /* 0x0000000308037211 */ /* 0x000fe400078fd2ff */
[----:B------:R-:W-:Y:S02]  /*22490*/  VIMNMX R6, RZ, R6, !PT ;  /* 0x00000006ff067248 */ /* 0x000fe40007fe0100 */
[----:B------:R-:W-:-:S03]  /*224a0*/  VIMNMX R2, R21, R3, PT ;  /* 0x0000000315027248 */ /* 0x000fc60003fe0100 */
[--C-:B------:R-:W-:Y:S02]  /*224b0*/  IMAD R6, R6, 0xa0, -R9.reuse ;  /* 0x000000a006067824 */ /* 0x100fe400078e0a09 */
[----:B------:R-:W-:-:S03]  /*224c0*/  IMAD R9, R2, 0xa0, -R9 ;  /* 0x000000a002097824 */ /* 0x000fc600078e0a09 */
[----:B------:R-:W-:Y:S02]  /*224d0*/  VIMNMX R2, RZ, R6, !PT ;  /* 0x00000006ff027248 */ /* 0x000fe40007fe0100 */
[----:B------:R-:W-:-:S03]  /*224e0*/  VIMNMX R10, R9, R10, PT ;  /* 0x0000000a090a7248 */ /* 0x000fc60003fe0100 */
[----:B------:R-:W-:Y:S01]  /*224f0*/  IMAD.WIDE.U32 R4, R2, -0x33333333, RZ ;  /* 0xcccccccd02047825 */ /* 0x000fe200078e00ff */
[----:B------:R-:W-:-:S04]  /*22500*/  ISETP.GT.AND P0, PT, R10, R2, PT ;  /* 0x000000020a00720c */ /* 0x000fc80003f04270 */
[----:B------:R-:W-:-:S05]  /*22510*/  SHF.R.U32.HI R3, RZ, 0x7, R5 ;  /* 0x00000007ff037819 */ /* 0x000fca0000011605 */
[----:B------:R-:W-:-:S04]  /*22520*/  IMAD.MOV.U32 R9, RZ, RZ, R3 ;  /* 0x000000ffff097224 */ /* 0x000fc800078e0003 */
[----:B------:R-:W-:-:S04]  /*22530*/  @P0 VIADD R2, R10, 0x9f ;  /* 0x0000009f0a020836 */ /* 0x000fc80000000000 */
[----:B------:R-:W-:-:S05]  /*22540*/  @P0 IMAD.HI R2, R2, 0x66666667, RZ ;  /* 0x6666666702020827 */ /* 0x000fca00078e02ff */
[----:B------:R-:W-:-:S04]  /*22550*/  @P0 SHF.R.U32.HI R4, RZ, 0x1f, R2 ;  /* 0x0000001fff040819 */ /* 0x000fc80000011602 */
[----:B------:R-:W-:Y:S02]  /*22560*/  @P0 LEA.HI.SX32 R9, R2, R4, 0x1a ;  /* 0x0000000402090211 */ /* 0x000fe400078fd2ff */
        /* <DEDUP_REMOVED lines=10> */
.L_x_4680:
[----:B--2---:R-:W-:Y:S02]  /*22610*/  ISETP.NE.AND P0, PT, R14, RZ, PT ;  /* 0x000000ff0e00720c */ /* 0x004fe40003f05270 */
[----:B------:R-:W-:-:S11]  /*22620*/  PLOP3.LUT P6, PT, PT, PT, PT, 0x8, 0x0 ;  /* 0x000000000000781c */ /* 0x000fd60003fce170 */
[----:B------:R-:W-:Y:S05]  /*22630*/  @P0 BRA `(.L_x_4531) ;  /* 0x00000000000c0947 */ /* 0x000fea0003800000 */
[----:B------:R-:W-:-:S03]  /*22640*/  UMOV UR4, 0xffffffff ;  /* 0xffffffff00047882 */ /* 0x000fc60000000000 */
[----:B------:R-:W-:Y:S05]  /*22650*/  BRA.DIV UR4, `(.L_x_4532) ;  /* 0x00000076040c7947 */ /* 0x000fea000b800000 */
[----:B------:R-:W-:-:S13]  /*22660*/  ELECT P6, URZ, PT ;  /* 0x00000000003f782f */ /* 0x000fda00038c0000 */
.L_x_4531:
        /* <DEDUP_REMOVED lines=10> */
.L_x_4683:
[----:B------:R-:W-:Y:S05]  /*22710*/  BSYNC B1 ;  /* 0x0000000000017941 */ /* 0x000fea0003800000 */
.L_x_4533:
        /* <DEDUP_REMOVED lines=14> */
.L_x_4684:
[----:B------:R-:W-:Y:S05]  /*22800*/  BSYNC B2 ;  /* 0x0000000000027941 */ /* 0x000fea0003800000 */
.L_x_4537:
        /* <DEDUP_REMOVED lines=9> */
.L_x_4540:
[----:B------:R-:W-:Y:S05]  /*228a0*/  BSYNC B2 ;  /* 0x0000000000027941 */ /* 0x000fea0003800000 */
.L_x_4539:
        /* <DEDUP_REMOVED lines=14> */
.L_x_4541:
        /* <DEDUP_REMOVED lines=16> */
.L_x_4542:
        /* <DEDUP_REMOVED lines=16> */
.L_x_4543:
        /* <DEDUP_REMOVED lines=13> */
.L_x_4685:
[----:B------:R-:W-:Y:S05]  /*22c60*/  BSYNC B2 ;  /* 0x0000000000027941 */ /* 0x000fea0003800000 */
.L_x_4544:
        /* <DEDUP_REMOVED lines=11> */
.L_x_4547:
[----:B------:R-:W-:Y:S05]  /*22d20*/  BSYNC B2 ;  /* 0x0000000000027941 */ /* 0x000fea0003800000 */
.L_x_4546:
        /* <DEDUP_REMOVED lines=8> */
.L_x_4548:
        /* <DEDUP_REMOVED lines=15> */
.L_x_4549:
        /* <DEDUP_REMOVED lines=15> */
.L_x_4550:
        /* <DEDUP_REMOVED lines=10> */
.L_x_4536:
[----:B------:R-:W-:Y:S05]  /*23030*/  BSYNC B1 ;  /* 0x0000000000017941 */ /* 0x000fea0003800000 */
.L_x_4535:
[----:B-1----:R-:W2:Y:S04]  /*23040*/  LDL.LU R4, [R1+0x2e8] ;  /* 0x0002e80001047983 */ /* 0x002ea80000300800 */
        /* <DEDUP_REMOVED lines=12> */
.L_x_4567:
[----:B------:R-:W-:Y:S05]  /*23110*/  YIELD ;  /* 0x0000000000007946 */ /* 0x000fea0003800000 */
[----:B------:R-:W-:Y:S04]  /*23120*/  BSSY B1, `(.L_x_4551) ;  /* 0x000008f000017945 */ /* 0x000fe80003800000 */
[----:B--2---:R-:W-:Y:S05]  /*23130*/  @!P6 BRA `(.L_x_4552) ;  /* 0x000000080034e947 */ /* 0x004fea0003800000 */
[----:B------:R-:W2:Y:S04]  /*23140*/  LDL R7, [R1+0x2d4] ;  /* 0x0002d40001077983 */ /* 0x000ea80000100800 */
[----:B------:R-:W2:Y:S04]  /*23150*/  LDL R6, [R1+0x2e8] ;  /* 0x0002e80001067983 */ /* 0x000ea80000100800 */
[----:B------:R-:W3:Y:S01]  /*23160*/  LDL R5, [R1+0x2f4] ;  /* 0x0002f40001057983 */ /* 0x000ee20000100800 */
[----:B-1----:R-:W1:Y:S01]  /*23170*/  S2R R4, SR_TID.X ;  /* 0x0000000000047919 */ /* 0x002e620000002100 */
[----:B------:R-:W-:Y:S01]  /*23180*/  BSSY B2, `(.L_x_4553) ;  /* 0x0000007000027945 */ /* 0x000fe20003800000 */
[----:B-1----:R-:W-:-:S04]  /*23190*/  LOP3.LUT R4, R4, 0x7f, RZ, 0xc0, !PT ;  /* 0x0000007f04047812 */ /* 0x002fc800078ec0ff */
[----:B------:R-:W-:Y:S01]  /*231a0*/  ISETP.NE.AND P2, PT, R4, RZ, PT ;  /* 0x000000ff0400720c */ /* 0x000fe20003f45270 */
[----:B--2---:R-:W-:Y:S01]  /*231b0*/  IMAD R8, R6, 0x8, R7 ;  /* 0x0000000806087824 */ /* 0x004fe200078e0207 */
[----:B---3--:R-:W-:-:S04]  /*231c0*/  SHF.L.U32 R7, R5, 0x1f, RZ ;  /* 0x0000001f05077819 */ /* 0x008fc800000006ff */
[----:B------:R-:W1:Y:S02]  /*231d0*/  SYNCS.PHASECHK.TRANS64.TRYWAIT P1, [R8+URZ+0x334a0], R7 ;  /* 0x0334a007080075a7 */ /* 0x000e64000802017f */
[----:B-1----:R-:W-:Y:S05]  /*231e0*/  @!P1 BRA `(.L_x_4554) ;  /* 0x0000006800889947 */ /* 0x002fea0003800000 */
.L_x_4686:
[----:B------:R-:W-:Y:S05]  /*231f0*/  BSYNC B2 ;  /* 0x0000000000027941 */ /* 0x000fea0003800000 */
.L_x_4553:
        /* <DEDUP_REMOVED lines=9> */
.L_x_4556:
[----:B------:R-:W-:Y:S05]  /*23290*/  BSYNC B2 ;  /* 0x0000000000027941 */ /* 0x000fea0003800000 */
.L_x_4555:
        /* <DEDUP_REMOVED lines=9> */
[----:B--2---:R-:W-:-:S02]  /*23330*/  IMAD R6, R4, 0x7800, R5 ;  /* 0x0000780004067824 */ /* 0x004fc400078e0205 */
[----:B------:R-:W-:Y:S02]  /*23340*/  IMAD R5, R9, 0xa0, R0 ;  /* 0x000000a009057824 */ /* 0x000fe400078e0200 */
[----:B------:R-:W-:Y:S02]  /*23350*/  VIADD R4, R8, 0x33490 ;  /* 0x0003349008047836 */ /* 0x000fe40000000000 */
[----:B------:R-:W-:-:S07]  /*23360*/  VIADD R10, R6, 0x24200 ;  /* 0x00024200060a7836 */ /* 0x000fce0000000000 */
.L_x_4557:
        /* <DEDUP_REMOVED lines=16> */
.L_x_4558:
        /* <DEDUP_REMOVED lines=16> */
.L_x_4559:
        /* <DEDUP_REMOVED lines=13> */
.L_x_4687:
[----:B------:R-:W-:Y:S05]  /*23640*/  BSYNC B2 ;  /* 0x0000000000027941 */ /* 0x000fea0003800000 */
.L_x_4560:
        /* <DEDUP_REMOVED lines=11> */
.L_x_4563:
[----:B------:R-:W-:Y:S05]  /*23700*/  BSYNC B2 ;  /* 0x0000000000027941 */ /* 0x000fea0003800000 */
.L_x_4562:
        /* <DEDUP_REMOVED lines=8> */
.L_x_4564:
        /* <DEDUP_REMOVED lines=15> */
.L_x_4565:
        /* <DEDUP_REMOVED lines=15> */
.L_x_4566:
        /* <DEDUP_REMOVED lines=10> */
.L_x_4552:
[----:B------:R-:W-:Y:S05]  /*23a10*/  BSYNC B1 ;  /* 0x0000000000017941 */ /* 0x000fea0003800000 */
.L_x_4551:
        /* <DEDUP_REMOVED lines=8> */
[----:B---3--:R-:W-:-:S03]  /*23aa0*/  LOP3.LUT R7, R7, R5, RZ, 0x3c, !PT ;  /* 0x0000000507077212 */ /* 0x008fc600078e3cff */
[----:B------:R2:W-:Y:S04]  /*23ab0*/  STL [R1+0x2e8], R4 ;  /* 0x0002e80401007387 */ /* 0x0005e80000100800 */
[----:B------:R2:W-:Y:S01]  /*23ac0*/  STL [R1+0x2f4], R7 ;  /* 0x0002f40701007387 */ /* 0x0005e20000100800 */
[----:B------:R-:W-:Y:S05]  /*23ad0*/  @P2 BRA `(.L_x_4567) ;  /* 0xfffffff4008c2947 */ /* 0x000fea000383ffff */
.L_x_4529:
[----:B------:R-:W-:Y:S05]  /*23ae0*/  BSYNC B0 ;  /* 0x0000000000007941 */ /* 0x000fea0003800000 */
.L_x_4528:
[----:B--2---:R-:W2:Y:S01]  /*23af0*/  LDL R7, [R1+0x2ec] ;  /* 0x0002ec0001077983 */ /* 0x004ea20000100800 */
[----:B------:R-:W3:Y:S01]  /*23b00*/  LDC R0, c[0x0][0x448] ;  /* 0x00011200ff007b82 */ /* 0x000ee20000000800 */
[----:B------:R-:W-:Y:S07]  /*23b10*/  @!P0 WARPSYNC.ALL ;  /* 0x0000000000008948 */ /* 0x000fee0003800000 */
[----:B------:R-:W-:Y:S01]  /*23b20*/  @!P0 BAR.SYNC.DEFER_BLOCKING 0xc, 0x180 ;  /* 0x0306000000008b1d */ /* 0x000fe20000010000 */
[----:B---3--:R-:W-:-:S13]  /*23b30*/  ISETP.NE.AND P1, PT, R0, 0x1, PT ;  /* 0x000000010000780c */ /* 0x008fda0003f25270 */
[----:B------:R-:W3:Y:S08]  /*23b40*/  @P1 LDC R0, c[0x0][0x44c] ;  /* 0x00011300ff001b82 */ /* 0x000ef00000000800 */
[----:B------:R-:W4:Y:S01]  /*23b50*/  @P1 LDC R3, c[0x0][0x450] ;  /* 0x00011400ff031b82 */ /* 0x000f220000000800 */
[----:B--2---:R-:W-:-:S04]  /*23b60*/  VIADD R2, R7, 0x7f ;  /* 0x0000007f07027836 */ /* 0x004fc80000000000 */
[----:B---3--:R-:W-:-:S05]  /*23b70*/  @P1 IMAD.HI.U32 R0, R2, R0, RZ ;  /* 0x0000000002001227 */ /* 0x008fca00078e00ff */
[----:B----4-:R-:W-:-:S05]  /*23b80*/  @P1 SHF.R.U32.HI R2, RZ, R3, R0 ;  /* 0x00000003ff021219 */ /* 0x010fca0000011600 */
[----:B------:R-:W-:Y:S02]  /*23b90*/  IMAD.IADD R0, R17, 0x1, R2 ;  /* 0x0000000111007824 */ /* 0x000fe400078e0202 */
[----:B------:R-:W2:Y:S02]  /*23ba0*/  LDC.64 R2, c[0x0][0x9e0] ;  /* 0x00027800ff027b82 */ /* 0x000ea40000000a00 */
[----:B--2---:R-:W-:Y:S01]  /*23bb0*/  ISETP.GE.AND P2, PT, R3, 0x1, PT ;  /* 0x000000010300780c */ /* 0x004fe20003f46270 */
[----:B------:R-:W-:-:S12]  /*23bc0*/  IMAD.IADD R2, R0, 0x1, R2 ;  /* 0x0000000100027824 */ /* 0x000fd800078e0202 */
[----:B------:R-:W-:Y:S05]  /*23bd0*/  @!P2 BRA `(.L_x_4568) ;  /* 0x000000000048a947 */ /* 0x000fea0003800000 */
[C---:B------:R-:W-:Y:S01]  /*23be0*/  ISETP.GT.AND P0, PT, R0.reuse, RZ, PT ;  /* 0x000000ff0000720c */ /* 0x040fe20003f04270 */
[----:B------:R-:W-:Y:S01]  /*23bf0*/  BSSY B0, `(.L_x_4569) ;  /* 0x000000e000007945 */ /* 0x000fe20003800000 */
[----:B------:R-:W-:-:S11]  /*23c00*/  VIADD R6, R0, 0xffffffff ;  /* 0xffffffff00067836 */ /* 0x000fd60000000000 */
[----:B------:R-:W-:Y:S05]  /*23c10*/  @P0 BRA `(.L_x_4570) ;  /* 0x00000000001c0947 */ /* 0x000fea0003800000 */
[----:B------:R-:W-:Y:S01]  /*23c20*/  ISETP.NE.AND P0, PT, R3, 0x1, PT ;  /* 0x000000010300780c */ /* 0x000fe20003f05270 */
[----:B------:R-:W-:-:S12]  /*23c30*/  IMAD.MOV R0, RZ, RZ, -R0 ;  /* 0x000000ffff007224 */ /* 0x000fd800078e0a00 */
[----:B-1----:R-:W1:Y:S02]  /*23c40*/  @P0 LDC.64 R4, c[0x0][0x9e8] ;  /* 0x00027a00ff040b82 */ /* 0x002e640000000a00 */
[----:B-1----:R-:W-:-:S05]  /*23c50*/  @P0 IMAD.HI.U32 R4, R0, R4, RZ ;  /* 0x0000000400040227 */ /* 0x002fca00078e00ff */
[----:B------:R-:W-:-:S04]  /*23c60*/  @P0 SHF.R.U32.HI R0, RZ, R5, R4 ;  /* 0x00000005ff000219 */ /* 0x000fc80000011604 */
[----:B------:R-:W-:Y:S01]  /*23c70*/  LOP3.LUT R6, RZ, R0, RZ, 0x33, !PT ;  /* 0x00000000ff067212 */ /* 0x000fe200078e33ff */
[----:B------:R-:W-:Y:S06]  /*23c80*/  BRA `(.L_x_4571) ;  /* 0x0000000000107947 */ /* 0x000fec0003800000 */
.L_x_4570:
[----:B------:R-:W-:-:S13]  /*23c90*/  ISETP.NE.AND P0, PT, R3, 0x1, PT ;  /* 0x000000010300780c */ /* 0x000fda0003f05270 */
[----:B-1----:R-:W1:Y:S02]  /*23ca0*/  @P0 LDC.64 R4, c[0x0][0x9e8] ;  /* 0x00027a00ff040b82 */ /* 0x002e640000000a00 */
[----:B-1----:R-:W-:-:S05]  /*23cb0*/  @P0 IMAD.HI.U32 R4, R6, R4, RZ ;  /* 0x0000000406040227 */ /* 0x002fca00078e00ff */
[----:B------:R-:W-:-:S07]  /*23cc0*/  @P0 SHF.R.U32.HI R6, RZ, R5, R4 ;  /* 0x00000005ff060219 */ /* 0x000fce0000011604 */
.L_x_4571:
[----:B------:R-:W-:Y:S05]  /*23cd0*/  BSYNC B0 ;  /* 0x0000000000007941 */ /* 0x000fea0003800000 */
.L_x_4569:
[----:B------:R-:W-:-:S05]  /*23ce0*/  IMAD R6, R6, R3, R3 ;  /* 0x0000000306067224 */ /* 0x000fca00078e0203 */
[----:B------:R-:W-:-:S07]  /*23cf0*/  VIMNMX R2, R2, R6, PT ;  /* 0x0000000602027248 */ /* 0x000fce0003fe0100 */
.L_x_4568:
[----:B------:R-:W-:Y:S01]  /*23d00*/  VIADD R2, R2, 0x9f ;  /* 0x0000009f02027836 */ /* 0x000fe20000000000 */
[----:B-1----:R-:W1:Y:S01]  /*23d10*/  @P1 LDC R4, c[0x0][0x450] ;  /* 0x00011400ff041b82 */ /* 0x002e620000000800 */
[----:B------:R-:W-:Y:S02]  /*23d20*/  ULDC UR4, c[0x0][0x9dc] ;  /* 0x0002770000047ab9 */ /* 0x000fe40000000800 */
[----:B------:R-:W-:-:S05]  /*23d30*/  IMAD.HI R2, R2, 0x66666667, RZ ;  /* 0x6666666702027827 */ /* 0x000fca00078e02ff */
[----:B------:R-:W-:-:S04]  /*23d40*/  SHF.R.U32.HI R0, RZ, 0x1f, R2 ;  /* 0x0000001fff007819 */ /* 0x000fc80000011602 */
[----:B------:R-:W-:Y:S01]  /*23d50*/  LEA.HI.SX32 R0, R2, R0, 0x1a ;  /* 0x0000000002007211 */ /* 0x000fe200078fd2ff */
[----:B------:R-:W-:-:S03]  /*23d60*/  IMAD.MOV.U32 R2, RZ, RZ, R7 ;  /* 0x000000ffff027224 */ /* 0x000fc600078e0007 */
[----:B------:R-:W-:Y:S02]  /*23d70*/  VIMNMX R6, R21, R0, PT ;  /* 0x0000000015067248 */ /* 0x000fe40003fe0100 */
[----:B------:R-:W2:Y:S03]  /*23d80*/  @P1 LDC R0, c[0x0][0x44c] ;  /* 0x00011300ff001b82 */ /* 0x000ea60000000800 */
        /* <DEDUP_REMOVED lines=16> */
.L_x_4574:
[----:B------:R-:W-:-:S13]  /*23e90*/  ISETP.NE.AND P0, PT, R3, 0x1, PT ;  /* 0x000000010300780c */ /* 0x000fda0003f05270 */
[----:B------:R-:W1:Y:S02]  /*23ea0*/  @P0 LDC.64 R4, c[0x0][0x9e8] ;  /* 0x00027a00ff040b82 */ /* 0x000e640000000a00 */
[----:B-1----:R-:W-:-:S05]  /*23eb0*/  @P0 IMAD.HI.U32 R4, R0, R4, RZ ;  /* 0x0000000400040227 */ /* 0x002fca00078e00ff */
[----:B------:R-:W-:-:S07]  /*23ec0*/  @P0 SHF.R.U32.HI R0, RZ, R5, R4 ;  /* 0x00000005ff000219 */ /* 0x000fce0000011604 */
.L_x_4575:
[----:B------:R-:W-:Y:S05]  /*23ed0*/  BSYNC B0 ;  /* 0x0000000000007941 */ /* 0x000fea0003800000 */
.L_x_4573:
[----:B------:R-:W-:-:S05]  /*23ee0*/  IMAD R0, R0, R3, RZ ;  /* 0x0000000300007224 */ /* 0x000fca00078e02ff */
[----:B------:R-:W-:-:S07]  /*23ef0*/  VIMNMX R2, R2, R0, !PT ;  /* 0x0000000002027248 */ /* 0x000fce0007fe0100 */
.L_x_4572:
[----:B------:R-:W-:-:S05]  /*23f00*/  IMAD.HI R2, R2, 0x66666667, RZ ;  /* 0x6666666702027827 */ /* 0x000fca00078e02ff */
[----:B------:R-:W-:-:S04]  /*23f10*/  SHF.R.U32.HI R0, RZ, 0x1f, R2 ;  /* 0x0000001fff007819 */ /* 0x000fc80000011602 */
[----:B------:R-:W-:-:S04]  /*23f20*/  LEA.HI.SX32 R0, R2, R0, 0x1a ;  /* 0x0000000002007211 */ /* 0x000fc800078fd2ff */
        /* <DEDUP_REMOVED lines=11> */
[----:B------:R-:W1:Y:S08]  /*23fe0*/  FLO.U32 R0, UR4 ;  /* 0x0000000400007d00 */ /* 0x000e7000080e0000 */
[----:B------:R-:W2:Y:S01]  /*23ff0*/  POPC R2, UR4 ;  /* 0x0000000400027d09 */ /* 0x000ea20008000000 */
[----:B-1----:R-:W-:-:S13]  /*24000*/  ISETP.EQ.U32.AND P0, PT, R0, R3, PT ;  /* 0x000000030000720c */ /* 0x002fda0003f02070 */
[----:B--2---:R-:W2:Y:S01]  /*24010*/  @P0 ATOMG.E.ADD.STRONG.GPU PT, R5, desc[UR46][R4.64], R2 ;  /* 0x00000002040509a8 */ /* 0x004ea200081ee1ee */
[----:B------:R-:W1:Y:S02]  /*24020*/  S2R R3, SR_LTMASK ;  /* 0x0000000000037919 */ /* 0x000e640000003900 */
[----:B-1----:R-:W-:-:S06]  /*24030*/  LOP3.LUT R3, R3, UR4, RZ, 0xc0, !PT ;  /* 0x0000000403037c12 */ /* 0x002fcc000f8ec0ff */
[----:B------:R-:W1:Y:S01]  /*24040*/  POPC R3, R3 ;  /* 0x0000000300037309 */ /* 0x000e620000000000 */
[----:B--2---:R-:W1:Y:S02]  /*24050*/  SHFL.IDX PT, R0, R5, R0, 0x1f ;  /* 0x00001f0005007589 */ /* 0x004e6400000e0000 */
[----:B-1----:R-:W-:Y:S01]  /*24060*/  IADD3 R16, R0, UR40, R3 ;  /* 0x0000002800107c10 */ /* 0x002fe2000fffe003 */
[----:B------:R-:W-:Y:S06]  /*24070*/  BRA `(.L_x_4577) ;  /* 0x0000004000747947 */ /* 0x000fec0003800000 */
.L_x_4576:
        /* <DEDUP_REMOVED lines=20> */
[----:B-1----:R-:W-:Y:S05]  /*241c0*/  CALL.ABS.NOINC R2 ;  /* 0x0000000002007343 */ /* 0x002fea0003c00000 */
.L_x_4579:
[----:B------:R-:W-:Y:S05]  /*241d0*/  BSYNC B6 ;  /* 0x0000000000067941 */ /* 0x000fea0003800000 */
.L_x_4578:
        /* <DEDUP_REMOVED lines=25> */
.L_x_4581:
[----:B------:R-:W-:Y:S05]  /*24370*/  BSYNC B6 ;  /* 0x0000000000067941 */ /* 0x000fea0003800000 */
.L_x_4580:
[----:B------:R-:W2:Y:S01]  /*24380*/  LDL R2, [R1+0x2d4] ;  /* 0x0002d40001027983 */ /* 0x000ea20000100800 */
[----:B------:R-:W-:Y:S01]  /*24390*/  BSSY B6, `(.L_x_4582) ;  /* 0x0000015000067945 */ /* 0x000fe20003800000 */
[----:B--2---:R-:W-:-:S05]  /*243a0*/  VIADD R0, R2, 0x200 ;  /* 0x0000020002007836 */ /* 0x004fca0000000000 */
[----:B------:R2:W-:Y:S01]  /*243b0*/  STL [R1+0x2d8], R0 ;  /* 0x0002d80001007387 */ /* 0x0005e20000100800 */
[----:B------:R-:W-:-:S13]  /*243c0*/  LOP3.LUT P0, RZ, R0, 0x9f, RZ, 0xc0, !PT ;  /* 0x0000009f00ff7812 */ /* 0x000fda000780c0ff */
        /* <DEDUP_REMOVED lines=17> */
.L_x_4583:
[----:B------:R-:W-:Y:S05]  /*244e0*/  BSYNC B6 ;  /* 0x0000000000067941 */ /* 0x000fea0003800000 */
.L_x_4582:
        /* <DEDUP_REMOVED lines=19> */
.L_x_4585:
[----:B------:R-:W-:Y:S05]  /*24620*/  BSYNC B6 ;  /* 0x0000000000067941 */ /* 0x000fea0003800000 */
.L_x_4584:
        /* <DEDUP_REMOVED lines=21> */
.L_x_4690:
        /* <DEDUP_REMOVED lines=10> */
.L_x_4693:
[----:B------:R-:W-:Y:S05]  /*24820*/  @!P6 BRA `(.L_x_4587) ;  /* 0x0000000400ace947 */ /* 0x000fea0003800000 */
[----:B-1----:R-:W3:Y:S01]  /*24830*/  LDL R0, [R1+0x314] ;  /* 0x0003140001007983 */ /* 0x002ee20000100800 */
[----:B------:R-:W-:-:S04]  /*24840*/  ISETP.NE.U32.AND P0, PT, R2, RZ, PT ;  /* 0x000000ff0200720c */ /* 0x000fc80003f05070 */
[----:B------:R-:W-:Y:S01]  /*24850*/  ISETP.NE.AND.EX P0, PT, R3, RZ, PT, P0 ;  /* 0x000000ff0300720c */ /* 0x000fe20003f05300 */
[----:B---3--:R-:W-:-:S12]  /*24860*/  VIADD R0, R0, 0xffffffff ;  /* 0xffffffff00007836 */ /* 0x008fd80000000000 */
        /* <DEDUP_REMOVED lines=18> */
.L_x_4589:
        /* <DEDUP_REMOVED lines=10> */
.L_x_4694:
        /* <DEDUP_REMOVED lines=8> */
.L_x_4591:
[----:B------:R-:W2:Y:S04]  /*24ab0*/  LDL R6, [R1+0x2d4] ;  /* 0x0002d40001067983 */ /* 0x000ea80000100800 */
        /* <DEDUP_REMOVED lines=17> */
[----:B------:R-:W-:Y:S02]  /*24bd0*/  UIADD3 UR14, UR15, 0x11a00, URZ ;  /* 0x00011a000f0e7890 */ /* 0x000fe4000fffe03f */
[----:B------:R-:W-:-:S05]  /*24be0*/  UIADD3 UR15, UR15, 0x14200, URZ ;  /* 0x000142000f0f7890 */ /* 0x000fca000fffe03f */
[----:B------:R2:W-:Y:S02]  /*24bf0*/  UTMALDG.4D [UR8], [UR4], desc[UR6] ;  /* 0x00000608040075b4 */ /* 0x0005e40008019000 */
[----:B--2---:R-:W-:Y:S01]  /*24c00*/  UMOV UR8, UR14 ;  /* 0x0000000e00087c82 */ /* 0x004fe20008000000 */
[----:B------:R-:W-:Y:S01]  /*24c10*/  UMOV UR10, UR16 ;  /* 0x00000010000a7c82 */ /* 0x000fe20008000000 */
[----:B------:R-:W-:Y:S01]  /*24c20*/  UMOV UR14, 0x80 ;  /* 0x00000080000e7882 */ /* 0x000fe20000000000 */
[----:B------:R2:W-:Y:S02]  /*24c30*/  UTMALDG.4D [UR8], [UR4], desc[UR6] ;  /* 0x00000608040075b4 */ /* 0x0005e40008019000 */
[----:B--2---:R-:W-:Y:S01]  /*24c40*/  UMOV UR8, UR15 ;  /* 0x0000000f00087c82 */ /* 0x004fe20008000000 */
[----:B------:R-:W-:Y:S02]  /*24c50*/  UMOV UR10, UR14 ;  /* 0x0000000e000a7c82 */ /* 0x000fe40008000000 */
[----:B------:R2:W-:Y:S01]  /*24c60*/  UTMALDG.4D [UR8], [UR4], desc[UR6] ;  /* 0x00000608040075b4 */ /* 0x0005e20008019000 */
[----:B------:R-:W3:Y:S02]  /*24c70*/  SYNCS.PHASECHK.TRANS64.TRYWAIT P0, [R2+URZ+0x33440], R4 ;  /* 0x03344004020075a7 */ /* 0x000ee4000800017f */
[----:B--23--:R-:W-:Y:S05]  /*24c80*/  @!P0 BRA `(.L_x_4592) ;  /* 0x0000005000708947 */ /* 0x00cfea0003800000 */
.L_x_4695:
        /* <DEDUP_REMOVED lines=8> */
.L_x_4593:
[----:B-12---:R-:W2:Y:S01]  /*24d10*/  LDL.LU R4, [R1+0x2d0] ;  /* 0x0002d00001047983 */ /* 0x006ea20000300800 */
        /* <DEDUP_REMOVED lines=8> */
[----:B------:R-:W-:Y:S01]  /*24da0*/  R2UR UR13, R17 ;  /* 0x00000000110d72ca */ /* 0x000fe200000e0000 */
[----:B------:R-:W-:Y:S01]  /*24db0*/  UMOV UR7, 0x14f00000 ;  /* 0x14f0000000077882 */ /* 0x000fe20000000000 */
[----:B------:R-:W-:Y:S01]  /*24dc0*/  PLOP3.LUT P0, PT, PT, PT, PT, 0x80, 0x0 ;  /* 0x000000000000781c */ /* 0x000fe20003f0f070 */
[----:B------:R-:W-:-:S02]  /*24dd0*/  UMOV UR16, 0x40 ;  /* 0x0000004000107882 */ /* 0x000fc40000000000 */
[----:B------:R-:W-:Y:S02]  /*24de0*/  UIADD3 UR8, UR15, 0x24200, URZ ;  /* 0x000242000f087890 */ /* 0x000fe4000fffe03f */
        /* <DEDUP_REMOVED lines=15> */
.L_x_4587:
[----:B------:R-:W1:Y:S04]  /*24ee0*/  LDL.LU R3, [R1+0x310] ;  /* 0x0003100001037983 */ /* 0x000e680000300800 */
[----:B---3--:R-:W3:Y:S01]  /*24ef0*/  LDL R4, [R1+0x2d4] ;  /* 0x0002d40001047983 */ /* 0x008ee20000100800 */
[----:B------:R-:W-:Y:S05]  /*24f00*/  WARPSYNC.ALL ;  /* 0x0000000000007948 */ /* 0x000fea0003800000 */
[----:B------:R-:W-:Y:S01]  /*24f10*/  ULDC.64 UR4, c[0x0][0x298] ;  /* 0x0000a60000047ab9 */ /* 0x000fe20000000a00 */
[----:B------:R-:W-:Y:S01]  /*24f20*/  BSSY B6, `(.L_x_4594) ;  /* 0x000001c000067945 */ /* 0x000fe20003800000 */
[----:B------:R-:W-:Y:S01]  /*24f30*/  BAR.SYNC.DEFER_BLOCKING 0x8, 0x180 ;  /* 0x0206000000007b1d */ /* 0x000fe20000010000 */
[----:B-1----:R-:W-:-:S05]  /*24f40*/  SHF.R.S32.HI R0, RZ, 0x1f, R3 ;  /* 0x0000001fff007819 */ /* 0x002fca0000011403 */
[----:B------:R-:W-:Y:S02]  /*24f50*/  IMAD R2, R0, UR4, RZ ;  /* 0x0000000400027c24 */ /* 0x000fe4000f8e02ff */
[----:B---3--:R-:W-:Y:S02]  /*24f60*/  VIADD R0, R4, 0x1e200 ;  /* 0x0001e20004007836 */ /* 0x008fe40000000000 */
[C---:B------:R-:W-:Y:S02]  /*24f70*/  IMAD R2, R3.reuse, UR5, R2 ;  /* 0x0000000503027c24 */ /* 0x040fe4000f8e0202 */
[----:B------:R-:W-:Y:S01]  /*24f80*/  IMAD.WIDE.U32 R4, R3, UR4, RZ ;  /* 0x0000000403047c25 */ /* 0x000fe2000f8e00ff */
[----:B------:R-:W-:-:S03]  /*24f90*/  LOP3.LUT P0, RZ, R0, 0x1bf, RZ, 0xc0, !PT ;  /* 0x000001bf00ff7812 */ /* 0x000fc6000780c0ff */
[----:B------:R-:W-:Y:S01]  /*24fa0*/  IMAD.IADD R0, R5, 0x1, R2 ;  /* 0x0000000105007824 */ /* 0x000fe200078e0202 */
[----:B------:R1:W-:Y:S04]  /*24fb0*/  STL.64 [R1+0x318], R4 ;  /* 0x0003180401007387 */ /* 0x0003e80000100a00 */
[----:B------:R1:W-:Y:S05]  /*24fc0*/  STL [R1+0x310], R0 ;  /* 0x0003100001007387 */ /* 0x0003ea0000100800 */
        /* <DEDUP_REMOVED lines=11> */
[----:B0-----:R-:W-:Y:S02]  /*25080*/  IMAD.U32 R11, RZ, RZ, UR9 ;  /* 0x00000009ff0b7e24 */ /* 0x001fe4000f8e00ff */
[----:B--2---:R-:W-:Y:S02]  /*25090*/  IMAD.MOV.U32 R8, RZ, RZ, 0x70 ;  /* 0x00000070ff087424 */ /* 0x004fe400078e00ff */
[----:B------:R-:W-:Y:S02]  /*250a0*/  IMAD.MOV.U32 R12, RZ, RZ, 0x1 ;  /* 0x00000001ff0c7424 */ /* 0x000fe400078e00ff */
[----:B------:R-:W-:-:S07]  /*250b0*/  IMAD.MOV.U32 R13, RZ, RZ, RZ ;  /* 0x000000ffff0d7224 */ /* 0x000fce00078e00ff */
[----:B------:R-:W-:-:S07]  /*250c0*/  LEPC R20, `(.L_x_4595) ;  /* 0x000000001014794e */ /* 0x000fce0000000000 */
[----:B-1----:R-:W-:Y:S05]  /*250d0*/  CALL.ABS.NOINC R2 ;  /* 0x0000000002007343 */ /* 0x002fea0003c00000 */
.L_x_4595:
[----:B------:R-:W-:Y:S05]  /*250e0*/  BSYNC B6 ;  /* 0x0000000000067941 */ /* 0x000fea0003800000 */
.L_x_4594:
        /* <DEDUP_REMOVED lines=12> */
[----:B------:R-:W0:Y:S02]  /*251b0*/  S2R R10, SR_TID.X ;  /* 0x00000000000a7919 */ /* 0x000e240000002100 */
[----:B0-----:R-:W-:-:S05]  /*251c0*/  IMAD.SHL.U32 R10, R10, 0x10, RZ ;  /* 0x000000100a0a7824 */ /* 0x001fca00078e00ff */
[----:B------:R-:W-:-:S04]  /*251d0*/  LOP3.LUT R10, R10, 0x30, RZ, 0xc0, !PT ;  /* 0x000000300a0a7812 */ /* 0x000fc800078ec0ff */
[C---:B------:R-:W-:Y:S02]  /*251e0*/  LOP3.LUT R11, R10.reuse, 0x40, RZ, 0xfc, !PT ;  /* 0x000000400a0b7812 */ /* 0x040fe400078efcff */
[----:B------:R-:W-:Y:S01]  /*251f0*/  LOP3.LUT R10, R10, 0x80, RZ, 0xfc, !PT ;  /* 0x000000800a0a7812 */ /* 0x000fe200078efcff */
        /* <DEDUP_REMOVED lines=13> */
[----:B-1----:R-:W-:-:S13]  /*252d0*/  ISETP.NE.AND P0, PT, R7, 0x1, PT ;  /* 0x000000010700780c */ /* 0x002fda0003f05270 */
[----:B------:R-:W0:Y:S08]  /*252e0*/  @P0 LDC R5, c[0x0][0x44c] ;  /* 0x00011300ff050b82 */ /* 0x000e300000000800 */
[----:B------:R-:W1:Y:S01]  /*252f0*/  @P0 LDC R6, c[0x0][0x450] ;  /* 0x00011400ff060b82 */ /* 0x000e620000000800 */
[----:B------:R-:W-:Y:S02]  /*25300*/  IMAD R4, R4, UR4, RZ ;  /* 0x0000000404047c24 */ /* 0x000fe4000f8e02ff */
[----:B------:R-:W-:-:S04]  /*25310*/  IMAD.WIDE.U32 R2, R0, UR4, R2 ;  /* 0x0000000400027c25 */ /* 0x000fc8000f8e0002 */
[----:B------:R-:W-:Y:S01]  /*25320*/  IMAD R0, R0, UR5, R4 ;  /* 0x0000000500007c24 */ /* 0x000fe2000f8e0204 */
[----:B------:R-:W-:Y:S01]  /*25330*/  ULDC.64 UR4, c[0x0][0x2d0] ;  /* 0x0000b40000047ab9 */ /* 0x000fe20000000a00 */
[----:B----4-:R-:W-:Y:S02]  /*25340*/  IMAD.IADD R4, R8, 0x1, R12 ;  /* 0x0000000108047824 */ /* 0x010fe400078e020c */
[----:B------:R-:W-:Y:S02]  /*25350*/  IMAD.IADD R3, R3, 0x1, R0 ;  /* 0x0000000103037824 */ /* 0x000fe400078e0200 */
[----:B0-----:R-:W-:Y:S01]  /*25360*/  @P0 IMAD.HI.U32 R5, R4, R5, RZ ;  /* 0x0000000504050227 */ /* 0x001fe200078e00ff */
[----:B------:R-:W0:Y:S03]  /*25370*/  S2R R8, SR_TID.X ;  /* 0x0000000000087919 */ /* 0x000e260000002100 */
[----:B------:R-:W-:Y:S01]  /*25380*/  IMAD.MOV.U32 R0, RZ, RZ, R4 ;  /* 0x000000ffff007224 */ /* 0x000fe200078e0004 */
[----:B-1----:R-:W-:-:S05]  /*25390*/  @P0 SHF.R.U32.HI R0, RZ, R6, R5 ;  /* 0x00000006ff000219 */ /* 0x002fca0000011605 */
[----:B------:R-:W-:-:S04]  /*253a0*/  IMAD.MOV R5, RZ, RZ, -R0 ;  /* 0x000000ffff057224 */ /* 0x000fc800078e0a00 */
[----:B------:R-:W-:Y:S01]  /*253b0*/  IMAD R4, R7, R5, R4 ;  /* 0x0000000507047224 */ /* 0x000fe200078e0204 */
[----:B------:R-:W-:Y:S01]  /*253c0*/  SHF.R.S32.HI R5, RZ, 0x1f, R0 ;  /* 0x0000001fff057819 */ /* 0x000fe20000011400 */
        /* <DEDUP_REMOVED lines=8> */
[----:B------:R-:W-:Y:S01]  /*25450*/  ULDC UR4, c[0x0][0x2b8] ;  /* 0x0000ae0000047ab9 */ /* 0x000fe20000000800 */
[----:B0-----:R-:W-:Y:S01]  /*25460*/  IMAD.SHL.U32 R9, R8, 0x10, RZ ;  /* 0x0000001008097824 */ /* 0x001fe200078e00ff */
[----:B------:R-:W-:Y:S02]  /*25470*/  ISETP.GE.AND P2, PT, R10, UR4, PT ;  /* 0x000000040a007c0c */ /* 0x000fe4000bf46270 */
[----:B------:R-:W-:Y:S02]  /*25480*/  LOP3.LUT R10, R8, 0x7f, RZ, 0xc0, !PT ;  /* 0x0000007f080a7812 */ /* 0x000fe400078ec0ff */
[----:B------:R0:W5:Y:S01]  /*25490*/  LDL R8, [R1+0x30c] ;  /* 0x00030c0001087983 */ /* 0x0001620000100800 */
[----:B------:R-:W-:Y:S01]  /*254a0*/  LOP3.LUT R9, R9, 0x30, RZ, 0xc0, !PT ;  /* 0x0000003009097812 */ /* 0x000fe200078ec0ff */
[----:B------:R-:W-:Y:S01]  /*254b0*/  IMAD R0, R4, UR5, R0 ;  /* 0x0000000504007c24 */ /* 0x000fe2000f8e0200 */
[----:B------:R-:W-:-:S02]  /*254c0*/  IADD3 R4, P3, R2, UR6, RZ ;  /* 0x0000000602047c10 */ /* 0x000fc4000ff7e0ff */
[----:B------:R-:W-:Y:S02]  /*254d0*/  ISETP.GE.AND P0, PT, R9, UR4, PT ;  /* 0x0000000409007c0c */ /* 0x000fe4000bf06270 */
[----:B------:R-:W-:Y:S01]  /*254e0*/  ISETP.GE.AND P1, PT, R11, UR4, PT ;  /* 0x000000040b007c0c */ /* 0x000fe2000bf26270 */
[----:B------:R-:W-:Y:S01]  /*254f0*/  UMOV UR4, 0xffffffff ;  /* 0xffffffff00047882 */ /* 0x000fe20000000000 */
[----:B------:R-:W-:Y:S02]  /*25500*/  IADD3.X R3, R3, UR7, R0, P3, !PT ;  /* 0x0000000703037c10 */ /* 0x000fe40009ffe400 */
[----:B------:R-:W-:Y:S01]  /*25510*/  SHF.R.U32.HI R10, RZ, 0x2, R10 ;  /* 0x00000002ff0a7819 */ /* 0x000fe2000001160a */
[----:B0-----:R-:W-:Y:S08]  /*25520*/  BRA.DIV UR4, `(.L_x_4596) ;  /* 0x0000004a045c7947 */ /* 0x001ff0000b800000 */
[----:B------:R-:W2:Y:S04]  /*25530*/  LDL.LU R6, [R1+0x308] ;  /* 0x0003080001067983 */ /* 0x000ea80000300800 */
[----:B------:R-:W3:Y:S01]  /*25540*/  LDL.LU R11, [R1+0x2ec] ;  /* 0x0002ec00010b7983 */ /* 0x000ee20000300800 */
[----:B--2---:R-:W-:-:S03]  /*25550*/  IMAD R2, R6, R7, RZ ;  /* 0x0000000706027224 */ /* 0x004fc600078e02ff */
[----:B------:R-:W0:Y:S01]  /*25560*/  SHFL.IDX PT, R7, R4, RZ, 0x1c1f ;  /* 0x001c1fff04077589 */ /* 0x000e2200000e0000 */
[----:B---3--:R-:W-:-:S03]  /*25570*/  IMAD.IADD R0, R10, 0x1, R11 ;  /* 0x000000010a007824 */ /* 0x008fc600078e020b */
[----:B------:R-:W1:Y:S01]  /*25580*/  SHFL.IDX PT, R6, R3, RZ, 0x1c1f ;  /* 0x001c1fff03067589 */ /* 0x000e6200000e0000 */
[C---:B------:R-:W-:Y:S01]  /*25590*/  VIADD R5, R0.reuse, 0x20 ;  /* 0x0000002000057836 */ /* 0x040fe20000000000 */
[----:B------:R-:W-:-:S13]  /*255a0*/  ISETP.GE.AND P4, PT, R0, R2, PT ;  /* 0x000000020000720c */ /* 0x000fda0003f86270 */
        /* <DEDUP_REMOVED lines=26> */
[----:B------:R1:W2:Y:S04]  /*25750*/  SHFL.IDX PT, R5, R3, 0x3, 0x1c1f ;  /* 0x007c1f0003057f89 */ /* 0x0002a800000e0000 */
[----:B------:R1:W-:Y:S04]  /*25760*/  @!P3 LDGSTS.E.BYPASS.LTC128B.128 [R8+0x1f200], desc[UR46][R6.64], !P0 ;  /* 0x1f2000000608bfae */ /* 0x0003e8000c101d6e */
[----:B------:R1:W-:Y:S04]  /*25770*/  @!P3 LDGSTS.E.BYPASS.LTC128B.128 [R8+0x21200], desc[UR46][R6.64+0x40], !P1 ;  /* 0x212000400608bfae */ /* 0x0003e8000c901d6e */
[----:B------:R1:W-:Y:S04]  /*25780*/  @!P3 LDGSTS.E.BYPASS.LTC128B.128 [R8+0x23200], desc[UR46][R6.64+0x80], !P2 ;  /* 0x232000800608bfae */ /* 0x0003e8000d101d6e */
[----:B------:R1:W3:Y:S02]  /*25790*/  SHFL.IDX PT, R3, R4, 0x3, 0x1c1f ;  /* 0x007c1f0004037f89 */ /* 0x0002e400000e0000 */
.L_x_4704:
        /* <DEDUP_REMOVED lines=12> */
.L_x_4598:
[----:B------:R-:W-:Y:S05]  /*25860*/  BSYNC B0 ;  /* 0x0000000000007941 */ /* 0x000fea0003800000 */
.L_x_4597:
[----:B01--4-:R0:W5:Y:S01]  /*25870*/  LDL R8, [R1+0x2d4] ;  /* 0x0002d40001087983 */ /* 0x0131620000100800 */
[----:B------:R-:W-:Y:S01]  /*25880*/  PLOP3.LUT P0, PT, PT, PT, PT, 0x80, 0x0 ;  /* 0x000000000000781c */ /* 0x000fe20003f0f070 */
[----:B------:R-:W-:-:S12]  /*25890*/  NOP ;  /* 0x0000000000007918 */ /* 0x000fd80000000000 */
.L_x_4599:
        /* <DEDUP_REMOVED lines=19> */
.L_x_4705:
[----:B------:R-:W-:Y:S05]  /*259d0*/  BSYNC B0 ;  /* 0x0000000000007941 */ /* 0x000fea0003800000 */
.L_x_4600:
[----:B-1----:R-:W3:Y:S04]  /*259e0*/  LDL.LU R2, [R1+0x314] ;  /* 0x0003140001027983 */ /* 0x002ee80000300800 */
[----:B------:R-:W4:Y:S01]  /*259f0*/  LDL R3, [R1+0x300] ;  /* 0x0003000001037983 */ /* 0x000f220000100800 */
[----:B---3--:R-:W-:-:S05]  /*25a00*/  VIADD R2, R2, 0xfffffffe ;  /* 0xfffffffe02027836 */ /* 0x008fca0000000000 */
[----:B----4-:R-:W-:-:S13]  /*25a10*/  ISETP.GE.AND P0, PT, R2, R3, PT ;  /* 0x000000030200720c */ /* 0x010fda0003f06270 */
[----:B------:R-:W-:Y:S05]  /*25a20*/  @!P0 BRA `(.L_x_4602) ;  /* 0x00000018003c8947 */ /* 0x000fea0003800000 */
[----:B------:R1:W5:Y:S04]  /*25a30*/  LDL.LU R0, [R1+0x2e4] ;  /* 0x0002e40001007983 */ /* 0x0003680000300800 */
[----:B-----5:R1:W5:Y:S02]  /*25a40*/  LDL.LU R8, [R1+0x2f0] ;  /* 0x0002f00001087983 */ /* 0x0203640000300800 */
.L_x_4626:
[----:B------:R-:W3:Y:S01]  /*25a50*/  LDL R3, [R1+0x2d0] ;  /* 0x0002d00001037983 */ /* 0x000ee20000100800 */
[----:B-----5:R-:W-:Y:S01]  /*25a60*/  VIADD R4, R0, 0x1 ;  /* 0x0000000100047836 */ /* 0x020fe20000000000 */
[----:B------:R-:W-:Y:S05]  /*25a70*/  YIELD ;  /* 0x0000000000007946 */ /* 0x000fea0003800000 */
[C---:B------:R-:W-:Y:S01]  /*25a80*/  ISETP.NE.AND P0, PT, R4.reuse, 0x2, PT ;  /* 0x000000020400780c */ /* 0x040fe20003f05270 */
[----:B------:R-:W-:Y:S03]  /*25a90*/  BSSY B0, `(.L_x_4603) ;  /* 0x00000ac000007945 */ /* 0x000fe60003800000 */
[----:B------:R-:W-:-:S05]  /*25aa0*/  SEL R10, R4, RZ, P0 ;  /* 0x000000ff040a7207 */ /* 0x000fca0000000000 */
[----:B------:R4:W-:Y:S01]  /*25ab0*/  STL [R1+0x2e4], R10 ;  /* 0x0002e40a01007387 */ /* 0x0009e20000100800 */
[----:B---3--:R-:W-:Y:S02]  /*25ac0*/  LOP3.LUT P1, RZ, R3, 0x1, RZ, 0xc0, !PT ;  /* 0x0000000103ff7812 */ /* 0x008fe4000782c0ff */
[----:B------:R-:W-:-:S04]  /*25ad0*/  SEL R3, RZ, 0x1, P0 ;  /* 0x00000001ff037807 */ /* 0x000fc80000000000 */
[----:B-----5:R-:W-:-:S05]  /*25ae0*/  LOP3.LUT R9, R8, R3, RZ, 0x3c, !PT ;  /* 0x0000000308097212 */ /* 0x020fca00078e3cff */
[----:B------:R4:W-:Y:S02]  /*25af0*/  STL [R1+0x2f0], R9 ;  /* 0x0002f00901007387 */ /* 0x0009e40000100800 */
[----:B------:R-:W-:Y:S05]  /*25b00*/  @!P1 BRA `(.L_x_4604) ;  /* 0x0000000800909947 */ /* 0x000fea0003800000 */
[----:B------:R-:W-:Y:S01]  /*25b10*/  ULDC.64 UR4, c[0x0][0x418] ;  /* 0x0001060000047ab9 */ /* 0x000fe20000000a00 */
[----:B------:R-:W-:Y:S01]  /*25b20*/  IMAD.MOV.U32 R3, RZ, RZ, R2 ;  /* 0x000000ffff037224 */ /* 0x000fe200078e0002 */
[----:B------:R-:W-:-:S04]  /*25b30*/  ISETP.NE.U32.AND P0, PT, RZ, UR4, PT ;  /* 0x00000004ff007c0c */ /* 0x000fc8000bf05070 */
[----:B------:R-:W-:-:S13]  /*25b40*/  ISETP.NE.AND.EX P0, PT, RZ, UR5, PT, P0 ;  /* 0x00000005ff007c0c */ /* 0x000fda000bf05300 */
[----:B------:R-:W-:Y:S05]  /*25b50*/  @!P0 BRA `(.L_x_4605) ;  /* 0x00000000004c8947 */ /* 0x000fea0003800000 */
[----:B------:R-:W3:Y:S01]  /*25b60*/  LDL R11, [R1+0x2fc] ;  /* 0x0002fc00010b7983 */ /* 0x000ee20000100800 */
[----:B------:R-:W0:Y:S01]  /*25b70*/  LDC R6, c[0x0][0x43c] ;  /* 0x00010f00ff067b82 */ /* 0x000e220000000800 */
[----:B------:R-:W-:Y:S02]  /*25b80*/  ULDC.64 UR6, c[0x0][0x428] ;  /* 0x00010a0000067ab9 */ /* 0x000fe40000000a00 */
[----:B------:R-:W4:Y:S01]  /*25b90*/  LDL R7, [R1+0x2f8] ;  /* 0x0002f80001077983 */ /* 0x000f220000100800 */
[----:B0-----:R-:W-:-:S13]  /*25ba0*/  ISETP.NE.AND P0, PT, R6, 0x1, PT ;  /* 0x000000010600780c */ /* 0x001fda0003f05270 */
[----:B--2---:R-:W0:Y:S02]  /*25bb0*/  @P0 LDC.64 R4, c[0x0][0x440] ;  /* 0x00011000ff040b82 */ /* 0x004e240000000a00 */
        /* <DEDUP_REMOVED lines=13> */
.L_x_4605:
[----:B--2---:R-:W3:Y:S01]  /*25c90*/  LDL R5, [R1+0x2d4] ;  /* 0x0002d40001057983 */ /* 0x004ee20000100800 */
[----:B------:R-:W2:Y:S01]  /*25ca0*/  S2R R4, SR_TID.X ;  /* 0x0000000000047919 */ /* 0x000ea20000002100 */
[----:B------:R-:W-:Y:S01]  /*25cb0*/  BSSY B1, `(.L_x_4606) ;  /* 0x0000007000017945 */ /* 0x000fe20003800000 */
[----:B--2---:R-:W-:-:S04]  /*25cc0*/  LOP3.LUT R4, R4, 0x7f, RZ, 0xc0, !PT ;  /* 0x0000007f04047812 */ /* 0x004fc800078ec0ff */
[----:B------:R-:W-:Y:S01]  /*25cd0*/  ISETP.NE.AND P1, PT, R4, RZ, PT ;  /* 0x000000ff0400720c */ /* 0x000fe20003f25270 */
[----:B---3--:R-:W-:Y:S01]  /*25ce0*/  IMAD R6, R10, 0x8, R5 ;  /* 0x000000080a067824 */ /* 0x008fe200078e0205 */
[----:B------:R-:W-:-:S04]  /*25cf0*/  SHF.L.U32 R5, R9, 0x1f, RZ ;  /* 0x0000001f09057819 */ /* 0x000fc800000006ff */
[----:B------:R-:W2:Y:S02]  /*25d00*/  SYNCS.PHASECHK.TRANS64.TRYWAIT P0, [R6+URZ+0x33480], R5 ;  /* 0x03348005060075a7 */ /* 0x000ea4000800017f */
[----:B--2---:R-:W-:Y:S05]  /*25d10*/  @!P0 BRA `(.L_x_4607) ;  /* 0x0000004400e08947 */ /* 0x004fea0003800000 */
.L_x_4706:
[----:B------:R-:W-:Y:S05]  /*25d20*/  BSYNC B1 ;  /* 0x0000000000017941 */ /* 0x000fea0003800000 */
.L_x_4606:
        /* <DEDUP_REMOVED lines=9> */
.L_x_4609:
[----:B------:R-:W-:Y:S05]  /*25dc0*/  BSYNC B1 ;  /* 0x0000000000017941 */ /* 0x000fea0003800000 */
.L_x_4608:
[----:B----4-:R-:W3:Y:S04]  /*25dd0*/  LDL R9, [R1+0x2d4] ;  /* 0x0002d40001097983 */ /* 0x010ee80000100800 */
        /* <DEDUP_REMOVED lines=12> */
[----:B------:R-:W-:-:S07]  /*25ea0*/  VIADD R9, R4, 0xf200 ;  /* 0x0000f20004097836 */ /* 0x000fce0000000000 */
.L_x_4610:
        /* <DEDUP_REMOVED lines=16> */
.L_x_4611:
        /* <DEDUP_REMOVED lines=16> */
.L_x_4612:
        /* <DEDUP_REMOVED lines=10> */
[----:B------:R-:W3:Y:S01]  /*26150*/  SYNCS.PHASECHK.TRANS64.TRYWAIT P0, [R6+URZ+0x33440], R5 ;  /* 0x03344005060075a7 */ /* 0x000ee2000800017f */
[----:B------:R-:W-:Y:S04]  /*26160*/  BSSY B1, `(.L_x_4613) ;  /* 0x0000002000017945 */ /* 0x000fe80003800000 */
[----:B---3--:R-:W-:Y:S05]  /*26170*/  @!P0 BRA `(.L_x_4614) ;  /* 0x0000004000dc8947 */ /* 0x008fea0003800000 */
.L_x_4707:
[----:B------:R-:W-:Y:S05]  /*26180*/  BSYNC B1 ;  /* 0x0000000000017941 */ /* 0x000fea0003800000 */
.L_x_4613:
        /* <DEDUP_REMOVED lines=11> */
.L_x_4616:
[----:B------:R-:W-:Y:S05]  /*26240*/  BSYNC B1 ;  /* 0x0000000000017941 */ /* 0x000fea0003800000 */
.L_x_4615:
[----:B------:R-:W-:Y:S01]  /*26250*/  R2UR UR10, R14 ;  /* 0x000000000e0a72ca */ /* 0x000fe200000e0000 */
[----:B------:R-:W-:Y:S01]  /*26260*/  UIADD3 UR4, UP0, UR36, 0x370, URZ ;  /* 0x0000037024047890 */ /* 0x000fe2000ff1e03f */
[----:B------:R-:W-:Y:S01]  /*26270*/  R2UR UR6, R10 ;  /* 0x000000000a0672ca */ /* 0x000fe200000e0000 */
[----:B--23--:R-:W-:Y:S01]  /*26280*/  VIADD R6, R6, 0x33430 ;  /* 0x0003343006067836 */ /* 0x00cfe20000000000 */
[----:B------:R-:W-:Y:S01]  /*26290*/  R2UR UR7, R11 ;  /* 0x000000000b0772ca */ /* 0x000fe200000e0000 */
[----:B------:R-:W-:Y:S01]  /*262a0*/  VIADD R3, R4, 0x24200 ;  /* 0x0002420004037836 */ /* 0x000fe20000000000 */
[----:B------:R-:W-:Y:S01]  /*262b0*/  PLOP3.LUT P0, PT, PT, PT, PT, 0x80, 0x0 ;  /* 0x000000000000781c */ /* 0x000fe20003f0f070 */
[----:B------:R-:W-:-:S12]  /*262c0*/  UIADD3.X UR5, URZ, UR37, URZ, UP0, !UPT ;  /* 0x000000253f057290 */ /* 0x000fd800087fe43f */
.L_x_4617:
        /* <DEDUP_REMOVED lines=15> */
.L_x_4618:
        /* <DEDUP_REMOVED lines=15> */
.L_x_4619:
        /* <DEDUP_REMOVED lines=10> */
.L_x_4604:
[----:B------:R-:W-:Y:S05]  /*26550*/  BSYNC B0 ;  /* 0x0000000000007941 */ /* 0x000fea0003800000 */
.L_x_4603:
[----:B------:R-:W-:-:S06]  /*26560*/  UISETP.NE.AND UP0, UPT, UR38, 0x3, UPT ;  /* 0x000000032600788c */ /* 0x000fcc000bf05270 */
[----:B------:R-:W-:-:S13]  /*26570*/  PLOP3.LUT P0, PT, PT, PT, UP0, 0x80, 0x0 ;  /* 0x000000000000781c */ /* 0x000fda0003f0f008 */
[----:B------:R-:W-:Y:S05]  /*26580*/  @!P0 BRA `(.L_x_4620) ;  /* 0x0000000000048947 */ /* 0x000fea0003800000 */
[----:B------:R-:W-:Y:S01]  /*26590*/  BPT.TRAP 0x1 ;  /* 0x000000040000795c */ /* 0x000fe20000300000 */
.L_x_4620:
        /* <DEDUP_REMOVED lines=9> */
.L_x_4708:
[----:B------:R-:W-:Y:S05]  /*26630*/  BSYNC B0 ;  /* 0x0000000000007941 */ /* 0x000fea0003800000 */
.L_x_4621:
[----:B------:R-:W-:Y:S05]  /*26640*/  @!P1 BRA `(.L_x_4623) ;  /* 0x0000000000049947 */ /* 0x000fea0003800000 */
[----:B------:R-:W-:Y:S01]  /*26650*/  BPT.TRAP 0x1 ;  /* 0x000000040000795c */ /* 0x000fe20000300000 */
.L_x_4623:
[----:B--2---:R-:W-:Y:S01]  /*26660*/  SHF.L.U32 R4, R8, 0x1f, RZ ;  /* 0x0000001f08047819 */ /* 0x004fe200000006ff */
[----:B------:R-:W-:-:S03]  /*26670*/  IMAD R0, R0, 0x7800, RZ ;  /* 0x0000780000007824 */ /* 0x000fc600078e02ff */
[----:B------:R-:W2:Y:S02]  /*26680*/  SYNCS.PHASECHK.TRANS64.TRYWAIT P0, [R3+URZ+0x33460], R4 ;  /* 0x03346004030075a7 */ /* 0x000ea4000800017f */
[----:B--2---:R-:W-:Y:S05]  /*26690*/  @!P0 BRA `(.L_x_4624) ;  /* 0x0000003c00bc8947 */ /* 0x004fea0003800000 */
.L_x_4709:
[----:B------:R3:W-:Y:S04]  /*266a0*/  STL [R1+0x330], R17 ;  /* 0x0003301101007387 */ /* 0x0007e80000100800 */
[----:B------:R0:W-:Y:S04]  /*266b0*/  STL [R1+0x32c], R16 ;  /* 0x00032c1001007387 */ /* 0x0001e80000100800 */
[----:B---3--:R-:W3:Y:S04]  /*266c0*/  LDL R17, [R1+0x2e0] ;  /* 0x0002e00001117983 */ /* 0x008ee80000100800 */
[----:B0-----:R-:W4:Y:S04]  /*266d0*/  LDL R16, [R1+0x2d4] ;  /* 0x0002d40001107983 */ /* 0x001f280000100800 */
[----:B------:R2:W-:Y:S04]  /*266e0*/  STL [R1+0x328], R3 ;  /* 0x0003280301007387 */ /* 0x0005e80000100800 */
[----:B------:R0:W-:Y:S04]  /*266f0*/  STL [R1+0x324], R2 ;  /* 0x0003240201007387 */ /* 0x0001e80000100800 */
[----:B--2---:R-:W2:Y:S04]  /*26700*/  LDL R3, [R1+0x2dc] ;  /* 0x0002dc0001037983 */ /* 0x004ea80000100800 */
[----:B0-----:R-:W2:Y:S01]  /*26710*/  LDL R2, [R1+0x2d8] ;  /* 0x0002d80001027983 */ /* 0x001ea20000100800 */
        /* <DEDUP_REMOVED lines=11> */
[----:B------:R-:W-:Y:S02]  /*267d0*/  PRMT R9, R4, 0x7531, R5 ;  /* 0x0000753104097816 */ /* 0x000fe40000000005 */
        /* <DEDUP_REMOVED lines=147> */
[----:B------:R-:W-:Y:S01]  /*27110*/  IMAD.IADD R0, R2, 0x1, R0 ;  /* 0x0000000102007824 */ /* 0x000fe200078e0200 */
[----:B------:R0:W5:Y:S04]  /*27120*/  LDL.LU R16, [R1+0x32c] ;  /* 0x00032c0001107983 */ /* 0x0001680000300800 */
[----:B------:R0:W5:Y:S04]  /*27130*/  LDL.LU R3, [R1+0x328] ;  /* 0x0003280001037983 */ /* 0x0001680000300800 */
[----:B------:R0:W5:Y:S04]  /*27140*/  LDL.LU R2, [R1+0x324] ;  /* 0x0003240001027983 */ /* 0x0001680000300800 */
[----:B------:R-:W-:Y:S04]  /*27150*/  STSM.16.M88.4 [R12], R8 ;  /* 0x000000080c007844 */ /* 0x000fe80000000200 */
[----:B------:R-:W2:Y:S02]  /*27160*/  LDSM.16.MT88.4 R4, [R4+0xf200] ;  /* 0x00f200000404783b */ /* 0x000ea40000004200 */
[----:B--2---:R-:W-:-:S02]  /*27170*/  PRMT R8, R4, 0x6420, R5 ;  /* 0x0000642004087816 */ /* 0x004fc40000000005 */
        /* <DEDUP_REMOVED lines=12> */
.L_x_4625:
        /* <DEDUP_REMOVED lines=14> */
.L_x_4602:
        /* <DEDUP_REMOVED lines=17> */
.L_x_4628:
[----:B------:R-:W-:Y:S05]  /*27430*/  BSYNC B0 ;  /* 0x0000000000007941 */ /* 0x000fea0003800000 */
.L_x_4627:
[----:B------:R-:W-:-:S06]  /*27440*/  UISETP.NE.AND UP0, UPT, UR38, 0x3, UPT ;  /* 0x000000032600788c */ /* 0x000fcc000bf05270 */
[----:B------:R-:W-:-:S13]  /*27450*/  PLOP3.LUT P1, PT, PT, PT, UP0, 0x80, 0x0 ;  /* 0x000000000000781c */ /* 0x000fda0003f2f008 */
[----:B------:R-:W-:Y:S05]  /*27460*/  @!P1 BRA `(.L_x_4629) ;  /* 0x0000000000049947 */ /* 0x000fea0003800000 */
[----:B------:R-:W-:Y:S01]  /*27470*/  BPT.TRAP 0x1 ;  /* 0x000000040000795c */ /* 0x000fe20000300000 */
.L_x_4629:
        /* <DEDUP_REMOVED lines=9> */
[----:B------:R-:W3:Y:S02]  /*27510*/  SYNCS.PHASECHK.TRANS64.TRYWAIT P1, [R0+URZ+0x33470], R2 ;  /* 0x03347002000075a7 */ /* 0x000ee4000802017f */
[----:B---3--:R-:W-:Y:S05]  /*27520*/  @!P1 BRA `(.L_x_4631) ;  /* 0x00000030002c9947 */ /* 0x008fea0003800000 */
.L_x_4710:
[----:B------:R-:W-:Y:S05]  /*27530*/  BSYNC B0 ;  /* 0x0000000000007941 */ /* 0x000fea0003800000 */
.L_x_4630:
[----:B------:R-:W-:Y:S05]  /*27540*/  @!P2 BRA `(.L_x_4632) ;  /* 0x000000000004a947 */ /* 0x000fea0003800000 */
[----:B------:R-:W-:Y:S01]  /*27550*/  BPT.TRAP 0x1 ;  /* 0x000000040000795c */ /* 0x000fe20000300000 */
.L_x_4632:
[----:B---3--:R-:W3:Y:S02]  /*27560*/  LDL R2, [R1+0x2f0] ;  /* 0x0002f00001027983 */ /* 0x008ee40000100800 */
[----:B---3--:R-:W-:-:S04]  /*27570*/  SHF.L.U32 R2, R2, 0x1f, RZ ;  /* 0x0000001f02027819 */ /* 0x008fc800000006ff */
[----:B------:R-:W3:Y:S02]  /*27580*/  SYNCS.PHASECHK.TRANS64.TRYWAIT P1, [R0+URZ+0x33460], R2 ;  /* 0x03346002000075a7 */ /* 0x000ee4000802017f */
[----:B---3--:R-:W-:Y:S05]  /*27590*/  @!P1 BRA `(.L_x_4633) ;  /* 0x0000003000249947 */ /* 0x008fea0003800000 */
.L_x_4711:
[----:B------:R-:W4:Y:S04]  /*275a0*/  LDL R3, [R1+0x2e4] ;  /* 0x0002e40001037983 */ /* 0x000f280000100800 */
[----:B------:R-:W2:Y:S04]  /*275b0*/  LDL R17, [R1+0x2e0] ;  /* 0x0002e00001117983 */ /* 0x000ea80000100800 */
[----:B------:R0:W-:Y:S04]  /*275c0*/  STL [R1+0x32c], R19 ;  /* 0x00032c1301007387 */ /* 0x0001e80000100800 */
[----:B0-----:R-:W2:Y:S04]  /*275d0*/  LDL R19, [R1+0x2d4] ;  /* 0x0002d40001137983 */ /* 0x001ea80000100800 */
[----:B------:R0:W-:Y:S04]  /*275e0*/  STL [R1+0x328], R16 ;  /* 0x0003281001007387 */ /* 0x0001e80000100800 */
[----:B------:R3:W-:Y:S04]  /*275f0*/  STL [R1+0x324], R0 ;  /* 0x0003240001007387 */ /* 0x0007e80000100800 */
[----:B0-----:R-:W2:Y:S04]  /*27600*/  LDL R16, [R1+0x2dc] ;  /* 0x0002dc0001107983 */ /* 0x001ea80000100800 */
[----:B---3--:R-:W3:Y:S01]  /*27610*/  LDL.LU R0, [R1+0x2d8] ;  /* 0x0002d80001007983 */ /* 0x008ee20000300800 */
[----:B------:R-:W-:Y:S05]  /*27620*/  WARPSYNC.ALL ;  /* 0x0000000000007948 */ /* 0x000fea0003800000 */
[----:B----4-:R-:W-:-:S04]  /*27630*/  IMAD R2, R3, 0x7800, RZ ;  /* 0x0000780003027824 */ /* 0x010fc800078e02ff */
[C---:B------:R-:W-:Y:S01]  /*27640*/  VIADD R14, R2.reuse, 0x2800 ;  /* 0x00002800020e7836 */ /* 0x040fe20000000000 */
[C---:B--2---:R-:W-:Y:S01]  /*27650*/  LOP3.LUT R3, R2.reuse, R17, RZ, 0xfc, !PT ;  /* 0x0000001102037212 */ /* 0x044fe200078efcff */
[C---:B------:R-:W-:Y:S02]  /*27660*/  VIADD R12, R2.reuse, 0x800 ;  /* 0x00000800020c7836 */ /* 0x040fe40000000000 */
[C---:B------:R-:W-:Y:S02]  /*27670*/  VIADD R20, R2.reuse, 0x5000 ;  /* 0x0000500002147836 */ /* 0x040fe40000000000 */
[C---:B------:R-:W-:Y:S02]  /*27680*/  VIADD R13, R2.reuse, 0x1000 ;  /* 0x00001000020d7836 */ /* 0x040fe40000000000 */
[C---:B------:R-:W-:Y:S02]  /*27690*/  VIADD R15, R2.reuse, 0x1800 ;  /* 0x00001800020f7836 */ /* 0x040fe40000000000 */
[----:B------:R-:W-:-:S02]  /*276a0*/  VIADD R18, R2, 0x2000 ;  /* 0x0000200002127836 */ /* 0x000fc40000000000 */
[----:B------:R-:W-:-:S05]  /*276b0*/  IMAD.IADD R3, R19, 0x1, R3 ;  /* 0x0000000113037824 */ /* 0x000fca00078e0203 */
[----:B------:R0:W2:Y:S02]  /*276c0*/  LDSM.16.MT88.4 R4, [R3+0xf200] ;  /* 0x00f200000304783b */ /* 0x0000a40000004200 */
[----:B0-----:R-:W-:-:S05]  /*276d0*/  LOP3.LUT R3, R2, R16, RZ, 0xfc, !PT ;  /* 0x0000001002037212 */ /* 0x001fca00078efcff */
[----:B---3--:R-:W-:Y:S01]  /*276e0*/  IMAD.IADD R3, R0, 0x1, R3 ;  /* 0x0000000100037824 */ /* 0x008fe200078e0203 */
[C-C-:B--2---:R-:W-:Y:S02]  /*276f0*/  PRMT R8, R4.reuse, 0x6420, R5.reuse ;  /* 0x0000642004087816 */ /* 0x144fe40000000005 */
[----:B------:R-:W-:Y:S02]  /*27700*/  PRMT R9, R4, 0x7531, R5 ;  /* 0x0000753104097816 */ /* 0x000fe40000000005 */
[C-C-:B------:R-:W-:Y:S02]  /*27710*/  PRMT R10, R6.reuse, 0x6420, R7.reuse ;  /* 0x00006420060a7816 */ /* 0x140fe40000000007 */
[----:B------:R-:W-:-:S05]  /*27720*/  PRMT R11, R6, 0x7531, R7 ;  /* 0x00007531060b7816 */ /* 0x000fca0000000007 */
[----:B------:R0:W-:Y:S02]  /*27730*/  STSM.16.M88.4 [R3], R8 ;  /* 0x0000000803007844 */ /* 0x0001e40000000200 */
[----:B0-----:R-:W-:-:S05]  /*27740*/  LOP3.LUT R3, R14, R17, RZ, 0xfc, !PT ;  /* 0x000000110e037212 */ /* 0x001fca00078efcff */
[----:B------:R-:W-:-:S05]  /*27750*/  IMAD.IADD R3, R19, 0x1, R3 ;  /* 0x0000000113037824 */ /* 0x000fca00078e0203 */
[----:B------:R0:W2:Y:S02]  /*27760*/  LDSM.16.MT88.4 R4, [R3+0xf200] ;  /* 0x00f200000304783b */ /* 0x0000a40000004200 */
[C---:B0-----:R-:W-:Y:S02]  /*27770*/  LOP3.LUT R3, R12.reuse, R16, RZ, 0xfc, !PT ;  /* 0x000000100c037212 */ /* 0x041fe400078efcff */
[----:B------:R-:W-:-:S03]  /*27780*/  LOP3.LUT R12, R12, R17, RZ, 0xfc, !PT ;  /* 0x000000110c0c7212 */ /* 0x000fc600078efcff */
[----:B------:R-:W-:Y:S01]  /*27790*/  IMAD.IADD R3, R0, 0x1, R3 ;  /* 0x0000000100037824 */ /* 0x000fe200078e0203 */
        /* <DEDUP_REMOVED lines=8> */
[----:B0-----:R-:W-:-:S05]  /*27820*/  LOP3.LUT R3, R13, R16, RZ, 0xfc, !PT ;  /* 0x000000100d037212 */ /* 0x001fca00078efcff */
[----:B------:R-:W-:Y:S01]  /*27830*/  IMAD.IADD R3, R0, 0x1, R3 ;  /* 0x0000000100037824 */ /* 0x000fe200078e0203 */
[C-C-:B--2---:R-:W-:Y:S02]  /*27840*/  PRMT R8, R4.reuse, 0x6420, R5.reuse ;  /* 0x0000642004087816 */ /* 0x144fe40000000005 */
[----:B------:R-:W-:Y:S01]  /*27850*/  PRMT R9, R4, 0x7531, R5 ;  /* 0x0000753104097816 */ /* 0x000fe20000000005 */
[----:B------:R-:W-:Y:S01]  /*27860*/  IMAD.IADD R4, R19, 0x1, R12 ;  /* 0x0000000113047824 */ /* 0x000fe200078e020c */
[--C-:B------:R-:W-:Y:S01]  /*27870*/  PRMT R10, R6, 0x6420, R7.reuse ;  /* 0x00006420060a7816 */ /* 0x100fe20000000007 */
[----:B------:R-:W-:Y:S01]  /*27880*/  VIADD R12, R2, 0x3000 ;  /* 0x00003000020c7836 */ /* 0x000fe20000000000 */
[----:B------:R-:W-:-:S05]  /*27890*/  PRMT R11, R6, 0x7531, R7 ;  /* 0x00007531060b7816 */ /* 0x000fca0000000007 */
[----:B------:R0:W-:Y:S04]  /*278a0*/  STSM.16.M88.4 [R3], R8 ;  /* 0x0000000803007844 */ /* 0x0001e80000000200 */
[----:B------:R-:W2:Y:S01]  /*278b0*/  LDSM.16.MT88.4 R4, [R4+0xf200] ;  /* 0x00f200000404783b */ /* 0x000ea20000004200 */
[----:B0-----:R-:W-:-:S05]  /*278c0*/  LOP3.LUT R3, R15, R16, RZ, 0xfc, !PT ;  /* 0x000000100f037212 */ /* 0x001fca00078efcff */
        /* <DEDUP_REMOVED lines=20> */
[----:B------:R0:W2:Y:S02]  /*27a10*/  LDSM.16.MT88.4 R4, [R3+0xf200] ;  /* 0x00f200000304783b */ /* 0x0000a40000004200 */
[----:B0-----:R-:W-:Y:S01]  /*27a20*/  LOP3.LUT R3, R14, R16, RZ, 0xfc, !PT ;  /* 0x000000100e037212 */ /* 0x001fe200078efcff */
[----:B------:R-:W-:-:S04]  /*27a30*/  VIADD R14, R2, 0x6000 ;  /* 0x00006000020e7836 */ /* 0x000fc80000000000 */
[----:B------:R-:W-:Y:S01]  /*27a40*/  IMAD.IADD R3, R0, 0x1, R3 ;  /* 0x0000000100037824 */ /* 0x000fe200078e0203 */
[C-C-:B--2---:R-:W-:Y:S02]  /*27a50*/  PRMT R8, R4.reuse, 0x6420, R5.reuse ;  /* 0x0000642004087816 */ /* 0x144fe40000000005 */
[----:B------:R-:W-:Y:S01]  /*27a60*/  PRMT R9, R4, 0x7531, R5 ;  /* 0x0000753104097816 */ /* 0x000fe20000000005 */
[----:B------:R-:W-:Y:S01]  /*27a70*/  IMAD.MOV.U32 R5, RZ, RZ, R11 ;  /* 0x000000ffff057224 */ /* 0x000fe200078e000b */
[C-C-:B------:R-:W-:Y:S02]  /*27a80*/  PRMT R10, R6.reuse, 0x6420, R7.reuse ;  /* 0x00006420060a7816 */ /* 0x140fe40000000007 */
[----:B------:R-:W-:Y:S02]  /*27a90*/  PRMT R11, R6, 0x7531, R7 ;  /* 0x00007531060b7816 */ /* 0x000fe40000000007 */
[----:B------:R-:W-:-:S03]  /*27aa0*/  LOP3.LUT R13, R13, R5, RZ, 0xfc, !PT ;  /* 0x000000050d0d7212 */ /* 0x000fc600078efcff */
[----:B------:R0:W-:Y:S02]  /*27ab0*/  STSM.16.M88.4 [R3], R8 ;  /* 0x0000000803007844 */ /* 0x0001e40000000200 */
[----:B------:R-:W-:Y:S02]  /*27ac0*/  IMAD.IADD R4, R19, 0x1, R13 ;  /* 0x0000000113047824 */ /* 0x000fe400078e020d */
[----:B------:R-:W-:-:S04]  /*27ad0*/  IMAD.MOV.U32 R13, RZ, RZ, R5 ;  /* 0x000000ffff0d7224 */ /* 0x000fc800078e0005 */
[----:B------:R-:W2:Y:S01]  /*27ae0*/  LDSM.16.MT88.4 R4, [R4+0xf200] ;  /* 0x00f200000404783b */ /* 0x000ea20000004200 */
[----:B------:R-:W-:Y:S02]  /*27af0*/  LOP3.LUT R15, R15, R13, RZ, 0xfc, !PT ;  /* 0x0000000d0f0f7212 */ /* 0x000fe400078efcff */
[----:B0-----:R-:W-:Y:S01]  /*27b00*/  LOP3.LUT R3, R12, R16, RZ, 0xfc, !PT ;  /* 0x000000100c037212 */ /* 0x001fe200078efcff */
[----:B------:R-:W-:-:S04]  /*27b10*/  VIADD R12, R2, 0x4000 ;  /* 0x00004000020c7836 */ /* 0x000fc80000000000 */
[----:B------:R-:W-:Y:S01]  /*27b20*/  IMAD.IADD R3, R0, 0x1, R3 ;  /* 0x0000000100037824 */ /* 0x000fe200078e0203 */
[C-C-:B--2---:R-:W-:Y:S02]  /*27b30*/  PRMT R8, R4.reuse, 0x6420, R5.reuse ;  /* 0x0000642004087816 */ /* 0x144fe40000000005 */
        /* <DEDUP_REMOVED lines=23> */
[C-C-:B------:R-:W-:Y:S01]  /*27cb0*/  PRMT R10, R6.reuse, 0x6420, R7.reuse ;  /* 0x00006420060a7816 */ /* 0x140fe20000000007 */
[----:B------:R-:W2:Y:S01]  /*27cc0*/  LDL R15, [R1+0x2e0] ;  /* 0x0002e000010f7983 */ /* 0x000ea20000100800 */
[----:B------:R-:W-:-:S05]  /*27cd0*/  PRMT R11, R6, 0x7531, R7 ;  /* 0x00007531060b7816 */ /* 0x000fca0000000007 */
[----:B------:R0:W-:Y:S04]  /*27ce0*/  STSM.16.M88.4 [R3], R8 ;  /* 0x0000000803007844 */ /* 0x0001e80000000200 */
[----:B------:R-:W3:Y:S01]  /*27cf0*/  LDSM.16.MT88.4 R4, [R4+0xf200] ;  /* 0x00f200000404783b */ /* 0x000ee20000004200 */
[----:B------:R-:W-:-:S05]  /*27d00*/  VIADD R13, R2, 0x4800 ;  /* 0x00004800020d7836 */ /* 0x000fca0000000000 */
[----:B0-----:R-:W-:-:S05]  /*27d10*/  LOP3.LUT R3, R13, R16, RZ, 0xfc, !PT ;  /* 0x000000100d037212 */ /* 0x001fca00078efcff */
[----:B------:R-:W-:Y:S01]  /*27d20*/  IMAD.IADD R3, R0, 0x1, R3 ;  /* 0x0000000100037824 */ /* 0x000fe200078e0203 */
[C-C-:B---3--:R-:W-:Y:S02]  /*27d30*/  PRMT R8, R4.reuse, 0x6420, R5.reuse ;  /* 0x0000642004087816 */ /* 0x148fe40000000005 */
[----:B------:R-:W-:Y:S02]  /*27d40*/  PRMT R9, R4, 0x7531, R5 ;  /* 0x0000753104097816 */ /* 0x000fe40000000005 */
[C-C-:B------:R-:W-:Y:S02]  /*27d50*/  PRMT R10, R6.reuse, 0x6420, R7.reuse ;  /* 0x00006420060a7816 */ /* 0x140fe40000000007 */
[----:B------:R-:W-:-:S05]  /*27d60*/  PRMT R11, R6, 0x7531, R7 ;  /* 0x00007531060b7816 */ /* 0x000fca0000000007 */
[----:B------:R0:W-:Y:S02]  /*27d70*/  STSM.16.M88.4 [R3], R8 ;  /* 0x0000000803007844 */ /* 0x0001e40000000200 */
[----:B0-----:R-:W-:-:S05]  /*27d80*/  LOP3.LUT R3, R20, R16, RZ, 0xfc, !PT ;  /* 0x0000001014037212 */ /* 0x001fca00078efcff */
[----:B------:R-:W-:Y:S01]  /*27d90*/  IMAD.IADD R3, R0, 0x1, R3 ;  /* 0x0000000100037824 */ /* 0x000fe200078e0203 */
[----:B--2---:R-:W-:-:S05]  /*27da0*/  LOP3.LUT R12, R12, R15, RZ, 0xfc, !PT ;  /* 0x0000000f0c0c7212 */ /* 0x004fca00078efcff */
[----:B------:R-:W-:-:S06]  /*27db0*/  IMAD.IADD R4, R19, 0x1, R12 ;  /* 0x0000000113047824 */ /* 0x000fcc00078e020c */
        /* <DEDUP_REMOVED lines=9> */
[----:B------:R0:W2:Y:S01]  /*27e50*/  LDSM.16.MT88.4 R4, [R3+0xf200] ;  /* 0x00f200000304783b */ /* 0x0000a20000004200 */
[----:B------:R-:W-:Y:S02]  /*27e60*/  LOP3.LUT R18, R18, R15, RZ, 0xfc, !PT ;  /* 0x0000000f12127212 */ /* 0x000fe400078efcff */
[----:B0-----:R-:W-:-:S05]  /*27e70*/  LOP3.LUT R3, R17, R16, RZ, 0xfc, !PT ;  /* 0x0000001011037212 */ /* 0x001fca00078efcff */
[----:B------:R-:W-:Y:S01]  /*27e80*/  IMAD.IADD R3, R0, 0x1, R3 ;  /* 0x0000000100037824 */ /* 0x000fe200078e0203 */
[C-C-:B--2---:R-:W-:Y:S02]  /*27e90*/  PRMT R8, R4.reuse, 0x6420, R5.reuse ;  /* 0x0000642004087816 */ /* 0x144fe40000000005 */
[----:B------:R-:W-:Y:S01]  /*27ea0*/  PRMT R9, R4, 0x7531, R5 ;  /* 0x0000753104097816 */ /* 0x000fe20000000005 */
[----:B------:R-:W-:Y:S01]  /*27eb0*/  IMAD.IADD R4, R19, 0x1, R18 ;  /* 0x0000000113047824 */ /* 0x000fe200078e0212 */
[C-C-:B------:R-:W-:Y:S02]  /*27ec0*/  PRMT R10, R6.reuse, 0x6420, R7.reuse ;  /* 0x00006420060a7816 */ /* 0x140fe40000000007 */
[----:B------:R-:W-:-:S05]  /*27ed0*/  PRMT R11, R6, 0x7531, R7 ;  /* 0x00007531060b7816 */ /* 0x000fca0000000007 */
[----:B------:R0:W-:Y:S04]  /*27ee0*/  STSM.16.M88.4 [R3], R8 ;  /* 0x0000000803007844 */ /* 0x0001e80000000200 */
[----:B------:R-:W2:Y:S01]  /*27ef0*/  LDSM.16.MT88.4 R4, [R4+0xf200] ;  /* 0x00f200000404783b */ /* 0x000ea20000004200 */
        /* <DEDUP_REMOVED lines=10> */
[----:B------:R-:W-:Y:S01]  /*27fa0*/  VIADD R2, R2, 0x7000 ;  /* 0x0000700002027836 */ /* 0x000fe20000000000 */
[----:B0-----:R-:W-:-:S05]  /*27fb0*/  LOP3.LUT R3, R12, R16, RZ, 0xfc, !PT ;  /* 0x000000100c037212 */ /* 0x001fca00078efcff */
[----:B------:R-:W-:Y:S01]  /*27fc0*/  IMAD.IADD R3, R0, 0x1, R3 ;  /* 0x0000000100037824 */ /* 0x000fe200078e0203 */
[C-C-:B--2---:R-:W-:Y:S02]  /*27fd0*/  PRMT R8, R4.reuse, 0x6420, R5.reuse ;  /* 0x0000642004087816 */ /* 0x144fe40000000005 */
[----:B------:R-:W-:Y:S02]  /*27fe0*/  PRMT R9, R4, 0x7531, R5 ;  /* 0x0000753104097816 */ /* 0x000fe40000000005 */
[C-C-:B------:R-:W-:Y:S02]  /*27ff0*/  PRMT R10, R6.reuse, 0x6420, R7.reuse ;  /* 0x00006420060a7816 */ /* 0x140fe40000000007 */
[----:B------:R-:W-:-:S05]  /*28000*/  PRMT R11, R6, 0x7531, R7 ;  /* 0x00007531060b7816 */ /* 0x000fca0000000007 */
[----:B------:R0:W-:Y:S02]  /*28010*/  STSM.16.M88.4 [R3], R8 ;  /* 0x0000000803007844 */ /* 0x0001e40000000200 */
[C---:B0-----:R-:W-:Y:S02]  /*28020*/  LOP3.LUT R3, R2.reuse, R15, RZ, 0xfc, !PT ;  /* 0x0000000f02037212 */ /* 0x041fe400078efcff */
[----:B------:R-:W-:Y:S02]  /*28030*/  LOP3.LUT R2, R2, R16, RZ, 0xfc, !PT ;  /* 0x0000001002027212 */ /* 0x000fe400078efcff */
[----:B------:R0:W5:Y:S01]  /*28040*/  LDL.LU R16, [R1+0x328] ;  /* 0x0003280001107983 */ /* 0x0001620000300800 */
[----:B------:R-:W-:Y:S02]  /*28050*/  IMAD.IADD R3, R19, 0x1, R3 ;  /* 0x0000000113037824 */ /* 0x000fe400078e0203 */
[----:B------:R-:W-:Y:S01]  /*28060*/  IMAD.IADD R2, R0, 0x1, R2 ;  /* 0x0000000100027824 */ /* 0x000fe200078e0202 */
[----:B------:R0:W5:Y:S04]  /*28070*/  LDL.LU R19, [R1+0x32c] ;  /* 0x00032c0001137983 */ /* 0x0001680000300800 */
[----:B------:R0:W5:Y:S04]  /*28080*/  LDL.LU R0, [R1+0x324] ;  /* 0x0003240001007983 */ /* 0x0001680000300800 */
        /* <DEDUP_REMOVED lines=14> */
.L_x_4634:
[----:B0-----:R-:W3:Y:S01]  /*28170*/  LDL.LU R2, [R1+0x2e4] ;  /* 0x0002e40001027983 */ /* 0x001ee20000300800 */
[----:B--2--5:R0:W-:Y:S03]  /*28180*/  SYNCS.ARRIVE.TRANS64.A1T0 RZ, [R0+URZ+0x33450], RZ ;  /* 0x033450ff00ff79a7 */ /* 0x0241e6000810003f */
[----:B------:R-:W2:Y:S01]  /*28190*/  LDL.LU R3, [R1+0x2f0] ;  /* 0x0002f00001037983 */ /* 0x000ea20000300800 */
        /* <DEDUP_REMOVED lines=11> */
.L_x_4577:
        /* <DEDUP_REMOVED lines=9> */
[----:B------:R0:W2:Y:S04]  /*282e0*/  LDS.128 R16, [R0+0x334d0] ;  /* 0x0334d00000107984 */ /* 0x0000a80000000c00 */
[----:B------:R0:W-:Y:S01]  /*282f0*/  STL [R1+0x2d4], R0 ;  /* 0x0002d40001007387 */ /* 0x0001e20000100800 */
[----:B------:R-:W-:Y:S06]  /*28300*/  BAR.ARV 0x4, 0x180 ;  /* 0x0106000000007b1d */ /* 0x000fec0000002000 */
[----:B------:R-:W-:Y:S05]  /*28310*/  BRA `(.L_x_4636) ;  /* 0x0000000800d87947 */ /* 0x000fea0003800000 */
.L_x_4635:
        /* <DEDUP_REMOVED lines=36> */
.L_x_4721:
[----:B------:R-:W-:Y:S02]  /*28560*/  ULDC UR4, c[0x0][0xc38] ;  /* 0x00030e0000047ab9 */ /* 0x000fe40000000800 */
[----:B------:R-:W-:-:S04]  /*28570*/  IMAD.U32 R4, RZ, RZ, UR4 ;  /* 0x00000004ff047e24 */ /* 0x000fc8000f8e00ff */
[----:B--2---:R-:W-:-:S04]  /*28580*/  IMAD R16, R16, R4, RZ ;  /* 0x0000000410107224 */ /* 0x004fc800078e02ff */
[----:B------:R-:W-:-:S05]  /*28590*/  IMAD.IADD R5, R5, 0x1, R16 ;  /* 0x0000000105057824 */ /* 0x000fca00078e0210 */
[----:B------:R-:W-:-:S13]  /*285a0*/  ISETP.GT.AND P6, PT, R5, R0, PT ;  /* 0x000000000500720c */ /* 0x000fda0003fc4270 */
[----:B------:R-:W-:Y:S05]  /*285b0*/  @P6 BRA `(.L_x_4638) ;  /* 0x00000000009c6947 */ /* 0x000fea0003800000 */
.L_x_4643:
[----:B------:R-:W2:Y:S01]  /*285c0*/  LDC R2, c[0x0][0xc3c] ;  /* 0x00030f00ff027b82 */ /* 0x000ea20000000800 */
[----:B------:R-:W-:-:S05]  /*285d0*/  VIADD R19, R19, 0x1f ;  /* 0x0000001f13137836 */ /* 0x000fca0000000000 */
[----:B--2---:R-:W-:-:S13]  /*285e0*/  ISETP.GE.AND P6, PT, R19, R2, PT ;  /* 0x000000021300720c */ /* 0x004fda0003fc6270 */
[----:B------:R-:W-:Y:S05]  /*285f0*/  @P6 BRA `(.L_x_4639) ;  /* 0x0000000400d46947 */ /* 0x000fea0003800000 */
[----:B0-----:R-:W0:Y:S01]  /*28600*/  S2R R3, SR_TID.X ;  /* 0x0000000000037919 */ /* 0x001e220000002100 */
[----:B------:R-:W-:Y:S01]  /*28610*/  BSSY B0, `(.L_x_4640) ;  /* 0x0000009000007945 */ /* 0x000fe20003800000 */
[----:B0-----:R-:W-:-:S05]  /*28620*/  LOP3.LUT R3, R3, 0x1f, RZ, 0xc0, !PT ;  /* 0x0000001f03037812 */ /* 0x001fca00078ec0ff */
[----:B------:R-:W-:-:S05]  /*28630*/  IMAD.IADD R4, R19, 0x1, R3 ;  /* 0x0000000113047824 */ /* 0x000fca00078e0203 */
[----:B------:R-:W-:Y:S01]  /*28640*/  ISETP.GE.OR P6, PT, R4, R2, !P0 ;  /* 0x000000020400720c */ /* 0x000fe200047c6670 */
[----:B------:R-:W-:-:S12]  /*28650*/  IMAD.MOV.U32 R2, RZ, RZ, RZ ;  /* 0x000000ffff027224 */ /* 0x000fd800078e00ff */
[----:B------:R-:W-:Y:S05]  /*28660*/  @P6 BRA `(.L_x_4641) ;  /* 0x00000000000c6947 */ /* 0x000fea0003800000 */
[----:B------:R-:W0:Y:S02]  /*28670*/  LDC.64 R2, c[0x0][0xc80] ;  /* 0x00032000ff027b82 */ /* 0x000e240000000a00 */
[----:B0-----:R-:W-:-:S06]  /*28680*/  IMAD.WIDE R2, R4, 0x4, R2 ;  /* 0x0000000404027825 */ /* 0x001fcc00078e0202 */
[----:B------:R0:W5:Y:S02]  /*28690*/  LDG.E R2, desc[UR46][R2.64] ;  /* 0x0000002e02027981 */ /* 0x000164000c1e1900 */
.L_x_4641:
[----:B------:R-:W-:Y:S05]  /*286a0*/  BSYNC B0 ;  /* 0x0000000000007941 */ /* 0x000fea0003800000 */
.L_x_4640:
        /* <DEDUP_REMOVED lines=18> */
.L_x_4729:
[----:B------:R-:W-:Y:S02]  /*287d0*/  ULDC UR4, c[0x0][0xc38] ;  /* 0x00030e0000047ab9 */ /* 0x000fe40000000800 */
[----:B------:R-:W-:-:S04]  /*287e0*/  IMAD.U32 R4, RZ, RZ, UR4 ;  /* 0x00000004ff047e24 */ /* 0x000fc8000f8e00ff */
[----:B--2---:R-:W-:-:S04]  /*287f0*/  IMAD R16, R16, R4, RZ ;  /* 0x0000000410107224 */ /* 0x004fc800078e02ff */
[----:B------:R-:W-:-:S05]  /*28800*/  IMAD.IADD R5, R16, 0x1, R5 ;  /* 0x0000000110057824 */ /* 0x000fca00078e0205 */
[----:B------:R-:W-:-:S13]  /*28810*/  ISETP.GT.AND P6, PT, R5, R0, PT ;  /* 0x000000000500720c */ /* 0x000fda0003fc4270 */
[----:B------:R-:W-:Y:S05]  /*28820*/  @!P6 BRA `(.L_x_4643) ;  /* 0xfffffffc0064e947 */ /* 0x000fea000383ffff */
.L_x_4638:
[----:B------:R-:W-:Y:S01]  /*28830*/  IMAD.IADD R16, R5, 0x1, -R16 ;  /* 0x0000000105107824 */ /* 0x000fe200078e0a10 */
[----:B------:R-:W-:-:S03]  /*28840*/  UMOV UR4, 0xffffffff ;  /* 0xffffffff00047882 */ /* 0x000fc60000000000 */
[----:B------:R-:W-:-:S05]  /*28850*/  IMAD R5, R3, R4, R16 ;  /* 0x0000000403057224 */ /* 0x000fca00078e0210 */
[----:B------:R-:W-:Y:S01]  /*28860*/  ISETP.GT.AND P6, PT, R5, R0, PT ;  /* 0x000000000500720c */ /* 0x000fe20003fc4270 */
[----:B------:R-:W-:-:S12]  /*28870*/  BRA.DIV UR4, `(.L_x_4644) ;  /* 0x0000002604947947 */ /* 0x000fd8000b800000 */
[----:B------:R-:W-:-:S04]  /*28880*/  VOTE.ANY R6, PT, !P6 ;  /* 0x0000000000067806 */ /* 0x000fc800070e0100 */
[----:B------:R-:W2:Y:S02]  /*28890*/  POPC R5, R6 ;  /* 0x0000000600057309 */ /* 0x000ea40000000000 */
[----:B--2---:R2:W3:Y:S02]  /*288a0*/  SHFL.IDX PT, R17, R2, R5, 0x1f ;  /* 0x00001f0502117589 */ /* 0x0044e400000e0000 */
.L_x_4733:
[----:B------:R-:W-:Y:S01]  /*288b0*/  ISETP.NE.AND P0, PT, R6, RZ, PT ;  /* 0x000000ff0600720c */ /* 0x000fe20003f05270 */
[----:B------:R-:W-:-:S12]  /*288c0*/  IMAD.MOV.U32 R6, RZ, RZ, RZ ;  /* 0x000000ffff067224 */ /* 0x000fd800078e00ff */
[----:B------:R-:W-:Y:S05]  /*288d0*/  @!P0 BRA `(.L_x_4645) ;  /* 0x0000000000148947 */ /* 0x000fea0003800000 */
[----:B------:R-:W-:Y:S01]  /*288e0*/  UMOV UR4, 0xffffffff ;  /* 0xffffffff00047882 */ /* 0x000fe20000000000 */
[----:B------:R-:W-:Y:S02]  /*288f0*/  VIADD R12, R5, 0xffffffff ;  /* 0xffffffff050c7836 */ /* 0x000fe40000000000 */
[----:B------:R-:W-:Y:S05]  /*28900*/  BRA.DIV UR4, `(.L_x_4646) ;  /* 0x0000002604b87947 */ /* 0x000fea000b800000 */
[----:B0-----:R0:W4:Y:S02]  /*28910*/  SHFL.IDX PT, R3, R3, R12, 0x1f ;  /* 0x00001f0c03037589 */ /* 0x00112400000e0000 */
.L_x_4736:
[----:B----4-:R-:W-:-:S07]  /*28920*/  IMAD.MOV.U32 R6, RZ, RZ, R3 ;  /* 0x000000ffff067224 */ /* 0x010fce00078e0003 */
.L_x_4645:
[----:B0-2---:R-:W0:Y:S01]  /*28930*/  LDC.64 R2, c[0x0][0xc90] ;  /* 0x00032400ff027b82 */ /* 0x005e220000000a00 */
[----:B------:R-:W-:-:S04]  /*28940*/  IMAD.IADD R19, R5, 0x1, R19 ;  /* 0x0000000105137824 */ /* 0x000fc800078e0213 */
[----:B0-----:R-:W-:-:S05]  /*28950*/  IMAD.WIDE R2, R19, 0x4, R2 ;  /* 0x0000000413027825 */ /* 0x001fca00078e0202 */
[----:B------:R-:W3:Y:S01]  /*28960*/  LDG.E R7, desc[UR46][R2.64] ;  /* 0x0000002e02077981 */ /* 0x000ee2000c1e1900 */
[----:B------:R-:W-:-:S04]  /*28970*/  IMAD R16, R6, R4, R16 ;  /* 0x0000000406107224 */ /* 0x000fc800078e0210 */
[----:B------:R-:W-:Y:S02]  /*28980*/  IMAD.IADD R0, R0, 0x1, -R16 ;  /* 0x0000000100007824 */ /* 0x000fe400078e0a10 */
[----:B---3--:R-:W-:-:S05]  /*28990*/  IMAD R5, R17, R7, RZ ;  /* 0x0000000711057224 */ /* 0x008fca00078e02ff */
        /* <DEDUP_REMOVED lines=59> */
.L_x_4639:
[----:B------:R-:W-:Y:S01]  /*28d50*/  UMOV UR4, URZ ;  /* 0x0000003f00047c82 */ /* 0x000fe20008000000 */
[----:B------:R-:W-:Y:S01]  /*28d60*/  UMOV UR5, URZ ;  /* 0x0000003f00057c82 */ /* 0x000fe20008000000 */
[----:B------:R-:W-:Y:S01]  /*28d70*/  ULDC UR6, c[0x0][0xc3c] ;  /* 0x00030f0000067ab9 */ /* 0x000fe20000000800 */
[----:B------:R-:W-:Y:S02]  /*28d80*/  IMAD.MOV.U32 R16, RZ, RZ, R0 ;  /* 0x000000ffff107224 */ /* 0x000fe400078e0000 */
[----:B------:R-:W-:Y:S02]  /*28d90*/  IMAD.U32 R17, RZ, RZ, UR4 ;  /* 0x00000004ff117e24 */ /* 0x000fe4000f8e00ff */
[----:B------:R-:W-:Y:S02]  /*28da0*/  IMAD.U32 R18, RZ, RZ, UR5 ;  /* 0x00000005ff127e24 */ /* 0x000fe4000f8e00ff */
[----:B------:R-:W-:-:S07]  /*28db0*/  IMAD.U32 R19, RZ, RZ, UR6 ;  /* 0x00000006ff137e24 */ /* 0x000fce000f8e00ff */
.L_x_4647:
[----:B0-----:R3:W2:Y:S01]  /*28dc0*/  LDL R3, [R1+0x2d4] ;  /* 0x0002d40001037983 */ /* 0x0016a20000100800 */
[----:B------:R-:W0:Y:S01]  /*28dd0*/  S2R R0, SR_TID.X ;  /* 0x0000000000007919 */ /* 0x000e220000002100 */
[----:B------:R-:W-:Y:S05]  /*28de0*/  WARPSYNC.ALL ;  /* 0x0000000000007948 */ /* 0x000fea0003800000 */
[----:B0-----:R-:W-:Y:S01]  /*28df0*/  LOP3.LUT R0, R0, 0x1f, RZ, 0xc0, !PT ;  /* 0x0000001f00007812 */ /* 0x001fe200078ec0ff */
        /* <DEDUP_REMOVED lines=8> */
.L_x_4636:
[----:B------:R-:W-:Y:S02]  /*28e80*/  ULDC UR4, c[0x0][0xc3c] ;  /* 0x00030f0000047ab9 */ /* 0x000fe40000000800 */
[----:B--2---:R-:W-:-:S13]  /*28e90*/  ISETP.GE.AND P0, PT, R19, UR4, PT ;  /* 0x0000000413007c0c */ /* 0x004fda000bf06270 */
[----:B------:R-:W-:Y:S05]  /*28ea0*/  @!P0 BRA `(.L_x_4648) ;  /* 0xffffff8c00308947 */ /* 0x000fea000383ffff */
[----:B------:R-:W-:Y:S05]  /*28eb0*/  BSYNC B7 ;  /* 0x0000000000077941 */ /* 0x000fea0003800000 */
.L_x_4516:
[----:B0-----:R-:W2:Y:S01]  /*28ec0*/  LDL.LU R0, [R1+0x320] ;  /* 0x0003200001007983 */ /* 0x001ea20000300800 */
[----:B------:R-:W-:Y:S01]  /*28ed0*/  BSSY B0, `(.L_x_4649) ;  /* 0x000000b000007945 */ /* 0x000fe20003800000 */
[----:B------:R-:W0:Y:S01]  /*28ee0*/  S2R R5, SR_CgaCtaId ;  /* 0x0000000000057919 */ /* 0x000e220000008800 */
[----:B--2---:R-:W-:-:S05]  /*28ef0*/  VIADD R0, R0, 0x1 ;  /* 0x0000000100007836 */ /* 0x004fca0000000000 */
        /* <DEDUP_REMOVED lines=8> */
.L_x_4737:
[----:B------:R-:W-:Y:S05]  /*28f80*/  BSYNC B0 ;  /* 0x0000000000007941 */ /* 0x000fea0003800000 */
.L_x_4649:
[----:B------:R-:W-:-:S03]  /*28f90*/  UMOV UR4, 0xffffffff ;  /* 0xffffffff00047882 */ /* 0x000fc60000000000 */
[----:B------:R-:W-:Y:S05]  /*28fa0*/  BRA.DIV UR4, `(.L_x_4651) ;  /* 0x00000022044c7947 */ /* 0x000fea000b800000 */
[----:B------:R-:W2:Y:S02]  /*28fb0*/  S2R R2, SR_TID.X ;  /* 0x0000000000027919 */ /* 0x000ea40000002100 */
[----:B--2---:R-:W-:-:S04]  /*28fc0*/  SHF.R.U32.HI R2, RZ, 0x5, R2 ;  /* 0x00000005ff027819 */ /* 0x004fc80000011602 */
[----:B------:R-:W-:-:S05]  /*28fd0*/  LOP3.LUT R2, R2, 0x3, RZ, 0xc0, !PT ;  /* 0x0000000302027812 */ /* 0x000fca00078ec0ff */
[----:B------:R2:W3:Y:S02]  /*28fe0*/  SHFL.IDX PT, R14, R2, RZ, 0x1f ;  /* 0x00001fff020e7589 */ /* 0x0004e400000e0000 */
.L_x_4740:
[----:B---3--:R-:W-:Y:S01]  /*28ff0*/  ISETP.NE.AND P0, PT, R14, RZ, PT ;  /* 0x000000ff0e00720c */ /* 0x008fe20003f05270 */
[----:B------:R-:W-:-:S12]  /*29000*/  BSSY B0, `(.L_x_4652) ;  /* 0x000002e000007945 */ /* 0x000fd80003800000 */
[----:B------:R-:W-:Y:S05]  /*29010*/  @P0 BRA `(.L_x_4653) ;  /* 0x0000000000b00947 */ /* 0x000fea0003800000 */
[----:B------:R-:W-:-:S03]  /*29020*/  UMOV UR4, 0xffffffff ;  /* 0xffffffff00047882 */ /* 0x000fc60000000000 */
[----:B------:R-:W-:Y:S05]  /*29030*/  BRA.DIV UR4, `(.L_x_4654) ;  /* 0x00000022045c7947 */ /* 0x000fea000b800000 */
[----:B------:R-:W-:-:S13]  /*29040*/  ELECT P6, URZ, PT ;  /* 0x00000000003f782f */ /* 0x000fda00038c0000 */
.L_x_4743:
[----:B------:R-:W-:Y:S05]  /*29050*/  @!P6 BRA `(.L_x_4653) ;  /* 0x0000000000a0e947 */ /* 0x000fea0003800000 */
[----:B------:R-:W-:-:S06]  /*29060*/  ULOP3.LUT UR4, UR55, 0x2, URZ, 0xfc, !UPT ;  /* 0x0000000237047892 */ /* 0x000fcc000f8efc3f */
[----:B--2---:R-:W-:-:S05]  /*29070*/  IMAD.U32 R2, RZ, RZ, UR4 ;  /* 0x00000004ff027e24 */ /* 0x004fca000f8e00ff */
[----:B------:R-:W-:-:S13]  /*29080*/  ISETP.NE.AND P0, PT, R2, 0x3, PT ;  /* 0x000000030200780c */ /* 0x000fda0003f05270 */
[----:B------:R-:W-:Y:S05]  /*29090*/  @!P0 BRA `(.L_x_4655) ;  /* 0x0000000000048947 */ /* 0x000fea0003800000 */
[----:B------:R-:W-:Y:S01]  /*290a0*/  BPT.TRAP 0x1 ;  /* 0x000000040000795c */ /* 0x000fe20000300000 */
.L_x_4655:
        /* <DEDUP_REMOVED lines=14> */
.L_x_4744:
[----:B------:R-:W2:Y:S02]  /*29190*/  SYNCS.PHASECHK.TRANS64.TRYWAIT P1, [R7+URZ], R2 ;  /* 0x00000002070075a7 */ /* 0x000ea4000802017f */
[----:B--2---:R-:W-:Y:S05]  /*291a0*/  @!P1 BRA `(.L_x_4657) ;  /* 0x0000002000349947 */ /* 0x004fea0003800000 */
.L_x_4745:
[----:B------:R-:W-:Y:S05]  /*291b0*/  @!P0 BRA `(.L_x_4658) ;  /* 0x0000000000048947 */ /* 0x000fea0003800000 */
[----:B------:R-:W-:Y:S01]  /*291c0*/  BPT.TRAP 0x1 ;  /* 0x000000040000795c */ /* 0x000fe20000300000 */
.L_x_4658:
[----:B------:R-:W3:Y:S02]  /*291d0*/  LDL.LU R4, [R1+0x2e4] ;  /* 0x0002e40001047983 */ /* 0x000ee40000300800 */
[----:B---3--:R-:W-:-:S04]  /*291e0*/  IMAD R4, R4, 0x8, R0 ;  /* 0x0000000804047824 */ /* 0x008fc800078e0200 */
[----:B------:R-:W3:Y:S02]  /*291f0*/  SYNCS.PHASECHK.TRANS64.TRYWAIT P1, [R4+URZ+0x33460], R5 ;  /* 0x03346005040075a7 */ /* 0x000ee4000802017f */
[----:B---3--:R-:W-:Y:S05]  /*29200*/  @!P1 BRA `(.L_x_4659) ;  /* 0x0000002000309947 */ /* 0x008fea0003800000 */
.L_x_4746:
[----:B------:R-:W-:Y:S05]  /*29210*/  @!P0 BRA `(.L_x_4660) ;  /* 0x0000000000048947 */ /* 0x000fea0003800000 */
[----:B------:R-:W-:Y:S01]  /*29220*/  BPT.TRAP 0x1 ;  /* 0x000000040000795c */ /* 0x000fe20000300000 */
.L_x_4660:
[----:B------:R-:W-:-:S04]  /*29230*/  IMAD R3, R3, 0x8, R0 ;  /* 0x0000000803037824 */ /* 0x000fc800078e0200 */
[----:B------:R-:W4:Y:S02]  /*29240*/  SYNCS.PHASECHK.TRANS64.TRYWAIT P1, [R3+URZ+0x33460], R2 ;  /* 0x03346002030075a7 */ /* 0x000f24000802017f */
[----:B----4-:R-:W-:Y:S05]  /*29250*/  @!P1 BRA `(.L_x_4661) ;  /* 0x0000002000309947 */ /* 0x010fea0003800000 */
.L_x_4747:
[----:B------:R-:W-:Y:S05]  /*29260*/  @!P0 BRA `(.L_x_4662) ;  /* 0x0000000000048947 */ /* 0x000fea0003800000 */
[----:B------:R-:W-:Y:S01]  /*29270*/  BPT.TRAP 0x1 ;  /* 0x000000040000795c */ /* 0x000fe20000300000 */
.L_x_4662:
[----:B------:R-:W5:Y:S02]  /*29280*/  SYNCS.PHASECHK.TRANS64.TRYWAIT P0, [R4+URZ+0x33480], R5 ;  /* 0x03348005040075a7 */ /* 0x000f64000800017f */
[----:B-----5:R-:W-:Y:S05]  /*29290*/  @!P0 BRA `(.L_x_4663) ;  /* 0x0000002000348947 */ /* 0x020fea0003800000 */
.L_x_4664:
[----:B------:R0:W0:Y:S02]  /*292a0*/  SYNCS.PHASECHK.TRANS64.TRYWAIT P0, [R3+URZ+0x33480], R2 ;  /* 0x03348002030075a7 */ /* 0x000024000800017f */
[----:B0-----:R-:W-:Y:S05]  /*292b0*/  @!P0 NANOSLEEP.SYNCS 0x989680 ;  /* 0x009896800000895d */ /* 0x001fea0003900000 */
[----:B------:R-:W0:Y:S02]  /*292c0*/  @!P0 SYNCS.PHASECHK.TRANS64 P0, [R3+URZ+0x33480], R2 ;  /* 0x03348002030085a7 */ /* 0x000e24000800007f */
[----:B0-----:R-:W-:Y:S05]  /*292d0*/  @!P0 BRA `(.L_x_4664) ;  /* 0xfffffffc00f08947 */ /* 0x001fea000383ffff */
.L_x_4653:
[----:B------:R-:W-:Y:S05]  /*292e0*/  BSYNC B0 ;  /* 0x0000000000007941 */ /* 0x000fea0003800000 */
.L_x_4652:
[----:B------:R-:W-:Y:S05]  /*292f0*/  EXIT ;  /* 0x000000000000794d */ /* 0x000fea0003800000 */
.L_x_4371:
[----:B0-----:R0:W1:Y:S02]  /*29300*/  SYNCS.PHASECHK.TRANS64.TRYWAIT P1, [R64+URZ+0x334b0], R3 ;  /* 0x0334b003400075a7 */ /* 0x001064000802017f */
[----:B-1----:R-:W-:Y:S05]  /*29310*/  @!P1 NANOSLEEP.SYNCS 0x989680 ;  /* 0x009896800000995d */ /* 0x002fea0003900000 */
[----:B------:R-:W1:Y:S02]  /*29320*/  @!P1 SYNCS.PHASECHK.TRANS64 P1, [R64+URZ+0x334b0], R3 ;  /* 0x0334b003400095a7 */ /* 0x000e64000802007f */
[----:B-1----:R-:W-:Y:S05]  /*29330*/  @!P1 BRA `(.L_x_4371) ;  /* 0xfffffffc00f09947 */ /* 0x002fea000383ffff */
[----:B------:R-:W-:Y:S05]  /*29340*/  BRA `(.L_x_4665) ;  /* 0xfffffda800287947 */ /* 0x000fea000383ffff */
.L_x_4392:
[----:B------:R-:W-:Y:S02]  /*29350*/  IMAD.MOV.U32 R12, RZ, RZ, RZ ;  /* 0x000000ffff0c7224 */ /* 0x000fe400078e00ff */
[----:B------:R-:W-:Y:S02]  /*29360*/  IMAD.MOV.U32 R11, RZ, RZ, 0x1e1f ;  /* 0x00001e1fff0b7424 */ /* 0x000fe400078e00ff */
[----:B------:R-:W-:-:S07]  /*29370*/  IMAD.MOV.U32 R15, RZ, RZ, -0x1 ;  /* 0xffffffffff0f7424 */ /* 0x000fce00078e00ff */
[----:B------:R-:W-:Y:S05]  /*29380*/  WARPSYNC.COLLECTIVE R15, `(.L_x_4666) ;  /* 0x000000000f087348 */ /* 0x000fea0003c00000 */
[----:B------:R0:W1:Y:S02]  /*29390*/  SHFL.IDX P6, R14, R13, R12, R11 ;  /* 0x0000000c0d0e7389 */ /* 0x00006400000c000b */
[----:B01----:R-:W-:Y:S01]  /*293a0*/  ENDCOLLECTIVE ;  /* 0x000000000000791b */ /* 0x003fe20003800000 */
.L_x_4666:
[----:B------:R-:W-:Y:S02]  /*293b0*/  IMAD.MOV.U32 R13, RZ, RZ, R3 ;  /* 0x000000ffff0d7224 */ /* 0x000fe400078e0003 */
[----:B------:R-:W-:-:S07]  /*293c0*/  IMAD.MOV.U32 R0, RZ, RZ, R14 ;  /* 0x000000ffff007224 */ /* 0x000fce00078e000e */
[----:B------:R-:W-:Y:S05]  /*293d0*/  WARPSYNC.COLLECTIVE R15, `(.L_x_4667) ;  /* 0x000000000f087348 */ /* 0x000fea0003c00000 */
[----:B------:R0:W1:Y:S02]  /*293e0*/  SHFL.IDX P6, R14, R13, R12, R11 ;  /* 0x0000000c0d0e7389 */ /* 0x00006400000c000b */
[----:B01----:R-:W-:Y:S01]  /*293f0*/  ENDCOLLECTIVE ;  /* 0x000000000000791b */ /* 0x003fe20003800000 */
.L_x_4667:
[----:B------:R-:W-:Y:S02]  /*29400*/  IMAD.MOV.U32 R13, RZ, RZ, R4 ;  /* 0x000000ffff0d7224 */ /* 0x000fe400078e0004 */
[----:B------:R-:W-:-:S07]  /*29410*/  IMAD.MOV.U32 R3, RZ, RZ, R14 ;  /* 0x000000ffff037224 */ /* 0x000fce00078e000e */
[----:B------:R-:W-:Y:S05]  /*29420*/  WARPSYNC.COLLECTIVE R15, `(.L_x_4668) ;  /* 0x000000000f087348 */ /* 0x000fea0003c00000 */
[----:B------:R0:W1:Y:S02]  /*29430*/  SHFL.IDX P6, R14, R13, R12, R11 ;  /* 0x0000000c0d0e7389 */ /* 0x00006400000c000b */
[----:B01----:R-:W-:Y:S01]  /*29440*/  ENDCOLLECTIVE ;  /* 0x000000000000791b */ /* 0x003fe20003800000 */
.L_x_4668:
[----:B------:R-:W-:Y:S02]  /*29450*/  IMAD.MOV.U32 R13, RZ, RZ, R5 ;  /* 0x000000ffff0d7224 */ /* 0x000fe400078e0005 */
[----:B------:R-:W-:-:S07]  /*29460*/  IMAD.MOV.U32 R4, RZ, RZ, R14 ;  /* 0x000000ffff047224 */ /* 0x000fce00078e000e */
[----:B------:R-:W-:Y:S05]  /*29470*/  WARPSYNC.COLLECTIVE R15, `(.L_x_4669) ;  /* 0x000000000f087348 */ /* 0x000fea0003c00000 */
[----:B------:R0:W1:Y:S02]  /*29480*/  SHFL.IDX P6, R14, R13, R12, R11 ;  /* 0x0000000c0d0e7389 */ /* 0x00006400000c000b */
[----:B01----:R-:W-:Y:S01]  /*29490*/  ENDCOLLECTIVE ;  /* 0x000000000000791b */ /* 0x003fe20003800000 */
.L_x_4669:
[----:B------:R-:W-:Y:S05]  /*294a0*/  BRA `(.L_x_4670) ;  /* 0xfffffdbc00f47947 */ /* 0x000fea000383ffff */
.L_x_4395:
[----:B-1----:R-:W-:-:S04]  /*294b0*/  IMAD.U32 R3, RZ, RZ, UR39 ;  /* 0x00000027ff037e24 */ /* 0x002fc8000f8e00ff */
[----:B------:R1:W2:Y:S03]  /*294c0*/  SYNCS.PHASECHK.TRANS64.TRYWAIT P0, [R3+URZ+0x33400], R0 ;  /* 0x03340000030075a7 */ /* 0x0002a6000800017f */
[----:B--2---:R-:W-:Y:S05]  /*294d0*/  @!P0 NANOSLEEP.SYNCS 0x989680 ;  /* 0x009896800000895d */ /* 0x004fea0003900000 */
[----:B------:R-:W2:Y:S02]  /*294e0*/  @!P0 SYNCS.PHASECHK.TRANS64 P0, [R3+URZ+0x33400], R0 ;  /* 0x03340000030085a7 */ /* 0x000ea4000800007f */
[----:B--2---:R-:W-:Y:S05]  /*294f0*/  @!P0 BRA `(.L_x_4395) ;  /* 0xfffffffc00ec8947 */ /* 0x004fea000383ffff */
[----:B------:R-:W-:Y:S05]  /*29500*/  BRA `(.L_x_4671) ;  /* 0xfffffdc4003c7947 */ /* 0x000fea000383ffff */
.L_x_4407:
[----:B------:R-:W-:Y:S02]  /*29510*/  IMAD.MOV.U32 R12, RZ, RZ, RZ ;  /* 0x000000ffff0c7224 */ /* 0x000fe400078e00ff */
[----:B------:R-:W-:Y:S02]  /*29520*/  IMAD.MOV.U32 R11, RZ, RZ, 0x1e1f ;  /* 0x00001e1fff0b7424 */ /* 0x000fe400078e00ff */
[----:B------:R-:W-:-:S07]  /*29530*/  IMAD.MOV.U32 R15, RZ, RZ, -0x1 ;  /* 0xffffffffff0f7424 */ /* 0x000fce00078e00ff */
[----:B------:R-:W-:Y:S05]  /*29540*/  WARPSYNC.COLLECTIVE R15, `(.L_x_4672) ;  /* 0x000000000f087348 */ /* 0x000fea0003c00000 */
[----:B------:R0:W1:Y:S02]  /*29550*/  SHFL.IDX P6, R14, R13, R12, R11 ;  /* 0x0000000c0d0e7389 */ /* 0x00006400000c000b */
[----:B01----:R-:W-:Y:S01]  /*29560*/  ENDCOLLECTIVE ;  /* 0x000000000000791b */ /* 0x003fe20003800000 */
.L_x_4672:
[----:B------:R-:W-:Y:S02]  /*29570*/  IMAD.MOV.U32 R13, RZ, RZ, R4 ;  /* 0x000000ffff0d7224 */ /* 0x000fe400078e0004 */
[----:B------:R-:W-:-:S07]  /*29580*/  IMAD.MOV.U32 R0, RZ, RZ, R14 ;  /* 0x000000ffff007224 */ /* 0x000fce00078e000e */
[----:B------:R-:W-:Y:S05]  /*29590*/  WARPSYNC.COLLECTIVE R15, `(.L_x_4673) ;  /* 0x000000000f087348 */ /* 0x000fea0003c00000 */
[----:B------:R0:W1:Y:S02]  /*295a0*/  SHFL.IDX P6, R14, R13, R12, R11 ;  /* 0x0000000c0d0e7389 */ /* 0x00006400000c000b */
[----:B01----:R-:W-:Y:S01]  /*295b0*/  ENDCOLLECTIVE ;  /* 0x000000000000791b */ /* 0x003fe20003800000 */
.L_x_4673:
[----:B------:R-:W-:Y:S02]  /*295c0*/  IMAD.MOV.U32 R13, RZ, RZ, R3 ;  /* 0x000000ffff0d7224 */ /* 0x000fe400078e0003 */
[----:B------:R-:W-:-:S07]  /*295d0*/  IMAD.MOV.U32 R4, RZ, RZ, R14 ;  /* 0x000000ffff047224 */ /* 0x000fce00078e000e */
[----:B------:R-:W-:Y:S05]  /*295e0*/  WARPSYNC.COLLECTIVE R15, `(.L_x_4674) ;  /* 0x000000000f087348 */ /* 0x000fea0003c00000 */
[----:B------:R0:W1:Y:S02]  /*295f0*/  SHFL.IDX P6, R14, R13, R12, R11 ;  /* 0x0000000c0d0e7389 */ /* 0x00006400000c000b */
[----:B01----:R-:W-:Y:S01]  /*29600*/  ENDCOLLECTIVE ;  /* 0x000000000000791b */ /* 0x003fe20003800000 */
.L_x_4674:
[----:B------:R-:W-:Y:S02]  /*29610*/  IMAD.MOV.U32 R13, RZ, RZ, R5 ;  /* 0x000000ffff0d7224 */ /* 0x000fe400078e0005 */
[----:B------:R-:W-:-:S07]  /*29620*/  IMAD.MOV.U32 R3, RZ, RZ, R14 ;  /* 0x000000ffff037224 */ /* 0x000fce00078e000e */
[----:B------:R-:W-:Y:S05]  /*29630*/  WARPSYNC.COLLECTIVE R15, `(.L_x_4675) ;  /* 0x000000000f087348 */ /* 0x000fea0003c00000 */
[----:B------:R0:W1:Y:S02]  /*29640*/  SHFL.IDX P6, R14, R13, R12, R11 ;  /* 0x0000000c0d0e7389 */ /* 0x00006400000c000b */
[----:B01----:R-:W-:Y:S01]  /*29650*/  ENDCOLLECTIVE ;  /* 0x000000000000791b */ /* 0x003fe20003800000 */
.L_x_4675:
[----:B------:R-:W-:Y:S05]  /*29660*/  BRA `(.L_x_4676) ;  /* 0xfffffdf4003c7947 */ /* 0x000fea000383ffff */
.L_x_4410:
[----:B0-----:R-:W-:-:S04]  /*29670*/  IMAD.U32 R3, RZ, RZ, UR39 ;  /* 0x00000027ff037e24 */ /* 0x001fc8000f8e00ff */
[----:B------:R0:W1:Y:S03]  /*29680*/  SYNCS.PHASECHK.TRANS64.TRYWAIT P0, [R3+URZ+0x33400], R0 ;  /* 0x03340000030075a7 */ /* 0x000066000800017f */
[----:B-1----:R-:W-:Y:S05]  /*29690*/  @!P0 NANOSLEEP.SYNCS 0x989680 ;  /* 0x009896800000895d */ /* 0x002fea0003900000 */
[----:B------:R-:W1:Y:S02]  /*296a0*/  @!P0 SYNCS.PHASECHK.TRANS64 P0, [R3+URZ+0x33400], R0 ;  /* 0x03340000030085a7 */ /* 0x000e64000800007f */
[----:B-1----:R-:W-:Y:S05]  /*296b0*/  @!P0 BRA `(.L_x_4410) ;  /* 0xfffffffc00ec8947 */ /* 0x002fea000383ffff */
[----:B------:R-:W-:Y:S05]  /*296c0*/  BRA `(.L_x_4677) ;  /* 0xfffffdf800347947 */ /* 0x000fea000383ffff */
.L_x_4418:
[----:B-1----:R1:W2:Y:S02]  /*296d0*/  SYNCS.PHASECHK.TRANS64.TRYWAIT P2, [R5+URZ+0x33430], R0 ;  /* 0x03343000050075a7 */ /* 0x0022a4000804017f */
[----:B--2---:R-:W-:Y:S05]  /*296e0*/  @!P2 NANOSLEEP.SYNCS 0x989680 ;  /* 0x009896800000a95d */ /* 0x004fea0003900000 */
[----:B------:R-:W2:Y:S02]  /*296f0*/  @!P2 SYNCS.PHASECHK.TRANS64 P2, [R5+URZ+0x33430], R0 ;  /* 0x033430000500a5a7 */ /* 0x000ea4000804007f */
[----:B--2---:R-:W-:Y:S05]  /*29700*/  @!P2 BRA `(.L_x_4418) ;  /* 0xfffffffc00f0a947 */ /* 0x004fea000383ffff */
[----:B------:R-:W-:Y:S05]  /*29710*/  BRA `(.L_x_4417) ;  /* 0xfffffe2800607947 */ /* 0x000fea000383ffff */
.L_x_4434:
[----:B-1----:R-:W-:-:S04]  /*29720*/  IMAD.U32 R8, RZ, RZ, UR6 ;  /* 0x00000006ff087e24 */ /* 0x002fc8000f8e00ff */
[----:B------:R1:W2:Y:S03]  /*29730*/  SYNCS.PHASECHK.TRANS64.TRYWAIT P2, [R8+URZ+0x33430], R7 ;  /* 0x03343007080075a7 */ /* 0x0002a6000804017f */
[----:B--2---:R-:W-:Y:S05]  /*29740*/  @!P2 NANOSLEEP.SYNCS 0x989680 ;  /* 0x009896800000a95d */ /* 0x004fea0003900000 */
[----:B------:R-:W2:Y:S02]  /*29750*/  @!P2 SYNCS.PHASECHK.TRANS64 P2, [R8+URZ+0x33430], R7 ;  /* 0x033430070800a5a7 */ /* 0x000ea4000804007f */
[----:B--2---:R-:W-:Y:S05]  /*29760*/  @!P2 BRA `(.L_x_4434) ;  /* 0xfffffffc00eca947 */ /* 0x004fea000383ffff */
[----:B------:R-:W-:Y:S05]  /*29770*/  BRA `(.L_x_4431) ;  /* 0xfffffe6c00a07947 */ /* 0x000fea000383ffff */
.L_x_4438:
[----:B-1----:R-:W-:-:S04]  /*29780*/  IMAD.U32 R8, RZ, RZ, UR6 ;  /* 0x00000006ff087e24 */ /* 0x002fc8000f8e00ff */
[----:B------:R1:W2:Y:S03]  /*29790*/  SYNCS.PHASECHK.TRANS64.TRYWAIT P2, [R8+URZ+0x33450], R7 ;  /* 0x03345007080075a7 */ /* 0x0002a6000804017f */
[----:B--2---:R-:W-:Y:S05]  /*297a0*/  @!P2 NANOSLEEP.SYNCS 0x989680 ;  /* 0x009896800000a95d */ /* 0x004fea0003900000 */
[----:B------:R-:W2:Y:S02]  /*297b0*/  @!P2 SYNCS.PHASECHK.TRANS64 P2, [R8+URZ+0x33450], R7 ;  /* 0x033450070800a5a7 */ /* 0x000ea4000804007f */
[----:B--2---:R-:W-:Y:S05]  /*297c0*/  @!P2 BRA `(.L_x_4438) ;  /* 0xfffffffc00eca947 */ /* 0x004fea000383ffff */
[----:B------:R-:W-:Y:S05]  /*297d0*/  BRA `(.L_x_4435) ;  /* 0xfffffe78009c7947 */ /* 0x000fea000383ffff */
.L_x_4456:
[----:B-1----:R-:W-:-:S04]  /*297e0*/  IMAD.U32 R3, RZ, RZ, UR5 ;  /* 0x00000005ff037e24 */ /* 0x002fc8000f8e00ff */
[----:B------:R1:W2:Y:S03]  /*297f0*/  SYNCS.PHASECHK.TRANS64.TRYWAIT P2, [R3+URZ+0x33430], R0 ;  /* 0x03343000030075a7 */ /* 0x0002a6000804017f */
[----:B--2---:R-:W-:Y:S05]  /*29800*/  @!P2 NANOSLEEP.SYNCS 0x989680 ;  /* 0x009896800000a95d */ /* 0x004fea0003900000 */
[----:B------:R-:W2:Y:S02]  /*29810*/  @!P2 SYNCS.PHASECHK.TRANS64 P2, [R3+URZ+0x33430], R0 ;  /* 0x033430000300a5a7 */ /* 0x000ea4000804007f */
[----:B--2---:R-:W-:Y:S05]  /*29820*/  @!P2 BRA `(.L_x_4456) ;  /* 0xfffffffc00eca947 */ /* 0x004fea000383ffff */
[----:B------:R-:W-:Y:S05]  /*29830*/  BRA `(.L_x_4453) ;  /* 0xfffffebc00007947 */ /* 0x000fea000383ffff */
.L_x_4460:
[----:B-1----:R-:W-:-:S04]  /*29840*/  IMAD.U32 R3, RZ, RZ, UR6 ;  /* 0x00000006ff037e24 */ /* 0x002fc8000f8e00ff */
[----:B------:R1:W2:Y:S03]  /*29850*/  SYNCS.PHASECHK.TRANS64.TRYWAIT P2, [R3+URZ+0x33450], R0 ;  /* 0x03345000030075a7 */ /* 0x0002a6000804017f */
[----:B--2---:R-:W-:Y:S05]  /*29860*/  @!P2 NANOSLEEP.SYNCS 0x989680 ;  /* 0x009896800000a95d */ /* 0x004fea0003900000 */
[----:B------:R-:W2:Y:S02]  /*29870*/  @!P2 SYNCS.PHASECHK.TRANS64 P2, [R3+URZ+0x33450], R0 ;  /* 0x033450000300a5a7 */ /* 0x000ea4000804007f */
[----:B--2---:R-:W-:Y:S05]  /*29880*/  @!P2 BRA `(.L_x_4460) ;  /* 0xfffffffc00eca947 */ /* 0x004fea000383ffff */
[----:B------:R-:W-:Y:S05]  /*29890*/  BRA `(.L_x_4457) ;  /* 0xfffffec800087947 */ /* 0x000fea000383ffff */
.L_x_4467:
[----:B-1----:R-:W-:-:S04]  /*298a0*/  IMAD.U32 R3, RZ, RZ, UR5 ;  /* 0x00000005ff037e24 */ /* 0x002fc8000f8e00ff */
[----:B------:R1:W2:Y:S03]  /*298b0*/  SYNCS.PHASECHK.TRANS64.TRYWAIT P2, [R3+URZ+0x33430], R0 ;  /* 0x03343000030075a7 */ /* 0x0002a6000804017f */
[----:B--2---:R-:W-:Y:S05]  /*298c0*/  @!P2 NANOSLEEP.SYNCS 0x989680 ;  /* 0x009896800000a95d */ /* 0x004fea0003900000 */
[----:B------:R-:W2:Y:S02]  /*298d0*/  @!P2 SYNCS.PHASECHK.TRANS64 P2, [R3+URZ+0x33430], R0 ;  /* 0x033430000300a5a7 */ /* 0x000ea4000804007f */
[----:B--2---:R-:W-:Y:S05]  /*298e0*/  @!P2 BRA `(.L_x_4467) ;  /* 0xfffffffc00eca947 */ /* 0x004fea000383ffff */
[----:B------:R-:W-:Y:S05]  /*298f0*/  BRA `(.L_x_4464) ;  /* 0xfffffee800987947 */ /* 0x000fea000383ffff */
.L_x_4471:
[----:B-1----:R-:W-:-:S04]  /*29900*/  IMAD.U32 R3, RZ, RZ, UR6 ;  /* 0x00000006ff037e24 */ /* 0x002fc8000f8e00ff */
[----:B------:R1:W2:Y:S03]  /*29910*/  SYNCS.PHASECHK.TRANS64.TRYWAIT P2, [R3+URZ+0x33450], R0 ;  /* 0x03345000030075a7 */ /* 0x0002a6000804017f */
[----:B--2---:R-:W-:Y:S05]  /*29920*/  @!P2 NANOSLEEP.SYNCS 0x989680 ;  /* 0x009896800000a95d */ /* 0x004fea0003900000 */
[----:B------:R-:W2:Y:S02]  /*29930*/  @!P2 SYNCS.PHASECHK.TRANS64 P2, [R3+URZ+0x33450], R0 ;  /* 0x033450000300a5a7 */ /* 0x000ea4000804007f */
[----:B--2---:R-:W-:Y:S05]  /*29940*/  @!P2 BRA `(.L_x_4471) ;  /* 0xfffffffc00eca947 */ /* 0x004fea000383ffff */
[----:B------:R-:W-:Y:S05]  /*29950*/  BRA `(.L_x_4468) ;  /* 0xfffffef400a07947 */ /* 0x000fea000383ffff */
.L_x_4485:
[----:B-1----:R-:W-:-:S04]  /*29960*/  IMAD.U32 R7, RZ, RZ, UR12 ;  /* 0x0000000cff077e24 */ /* 0x002fc8000f8e00ff */
[----:B------:R1:W2:Y:S03]  /*29970*/  SYNCS.PHASECHK.TRANS64.TRYWAIT P1, [R7+URZ+0x33450], R4 ;  /* 0x03345004070075a7 */ /* 0x0002a6000802017f */
[----:B--2---:R-:W-:Y:S05]  /*29980*/  @!P1 NANOSLEEP.SYNCS 0x989680 ;  /* 0x009896800000995d */ /* 0x004fea0003900000 */
[----:B------:R-:W2:Y:S02]  /*29990*/  @!P1 SYNCS.PHASECHK.TRANS64 P1, [R7+URZ+0x33450], R4 ;  /* 0x03345004070095a7 */ /* 0x000ea4000802007f */
[----:B--2---:R-:W-:Y:S05]  /*299a0*/  @!P1 BRA `(.L_x_4485) ;  /* 0xfffffffc00ec9947 */ /* 0x004fea000383ffff */
[----:B------:R-:W-:Y:S05]  /*299b0*/  BRA `(.L_x_4484) ;  /* 0xffffff3400307947 */ /* 0x000fea000383ffff */
.L_x_4530:
        /* <DEDUP_REMOVED lines=11> */
.L_x_4679:
[----:B------:R-:W-:Y:S05]  /*29a70*/  BSYNC B1 ;  /* 0x0000000000017941 */ /* 0x000fea0003800000 */
.L_x_4678:
[----:B------:R-:W-:Y:S05]  /*29a80*/  BRA `(.L_x_4680) ;  /* 0xffffff8800e07947 */ /* 0x000fea000383ffff */
.L_x_4532:
[----:B------:R-:W-:Y:S01]  /*29a90*/  BSSY B1, `(.L_x_4681) ;  /* 0x0000006000017945 */ /* 0x000fe20003800000 */
[----:B------:R-:W-:-:S07]  /*29aa0*/  IMAD.MOV.U32 R15, RZ, RZ, -0x1 ;  /* 0xffffffffff0f7424 */ /* 0x000fce00078e00ff */
[----:B01----:R-:W-:Y:S05]  /*29ab0*/  WARPSYNC.COLLECTIVE R15, `(.L_x_4682) ;  /* 0x000000000f0c7348 */ /* 0x003fea0003c00000 */
[----:B------:R-:W-:Y:S02]  /*29ac0*/  ELECT P6, UR62, PT ;  /* 0x00000000003e782f */ /* 0x000fe400038c0000 */
[----:B------:R-:W-:Y:S01]  /*29ad0*/  MOV R14, UR62 ;  /* 0x0000003e000e7c02 */ /* 0x000fe20008000f00 */
[----:B01----:R-:W-:Y:S10]  /*29ae0*/  ENDCOLLECTIVE ;  /* 0x000000000000791b */ /* 0x003ff40003800000 */
.L_x_4682:
[----:B------:R-:W-:Y:S05]  /*29af0*/  BSYNC B1 ;  /* 0x0000000000017941 */ /* 0x000fea0003800000 */
.L_x_4681:
[----:B------:R-:W-:Y:S05]  /*29b00*/  BRA `(.L_x_4531) ;  /* 0xffffff8800d87947 */ /* 0x000fea000383ffff */
.L_x_4534:
[----:B-1----:R-:W2:Y:S02]  /*29b10*/  LDL R5, [R1+0x2d4] ;  /* 0x0002d40001057983 */ /* 0x002ea40000100800 */
[----:B--2---:R1:W2:Y:S02]  /*29b20*/  SYNCS.PHASECHK.TRANS64.TRYWAIT P0, [R5+URZ+0x33420], R4 ;  /* 0x03342004050075a7 */ /* 0x0042a4000800017f */
[----:B--2---:R-:W-:Y:S05]  /*29b30*/  @!P0 NANOSLEEP.SYNCS 0x989680 ;  /* 0x009896800000895d */ /* 0x004fea0003900000 */
[----:B------:R-:W2:Y:S02]  /*29b40*/  @!P0 SYNCS.PHASECHK.TRANS64 P0, [R5+URZ+0x33420], R4 ;  /* 0x03342004050085a7 */ /* 0x000ea4000800007f */
[----:B--2---:R-:W-:Y:S05]  /*29b50*/  @!P0 BRA `(.L_x_4534) ;  /* 0xfffffffc00ec8947 */ /* 0x004fea000383ffff */
[----:B------:R-:W-:Y:S05]  /*29b60*/  BRA `(.L_x_4683) ;  /* 0xffffff8800e87947 */ /* 0x000fea000383ffff */
.L_x_4538:
[----:B-1----:R1:W2:Y:S02]  /*29b70*/  SYNCS.PHASECHK.TRANS64.TRYWAIT P0, [R7+URZ+0x334a0], R10 ;  /* 0x0334a00a070075a7 */ /* 0x0022a4000800017f */
[----:B--2---:R-:W-:Y:S05]  /*29b80*/  @!P0 NANOSLEEP.SYNCS 0x989680 ;  /* 0x009896800000895d */ /* 0x004fea0003900000 */
[----:B------:R-:W2:Y:S02]  /*29b90*/  @!P0 SYNCS.PHASECHK.TRANS64 P0, [R7+URZ+0x334a0], R10 ;  /* 0x0334a00a070085a7 */ /* 0x000ea4000800007f */
[----:B--2---:R-:W-:Y:S05]  /*29ba0*/  @!P0 BRA `(.L_x_4538) ;  /* 0xfffffffc00f08947 */ /* 0x004fea000383ffff */
[----:B------:R-:W-:Y:S05]  /*29bb0*/  BRA `(.L_x_4684) ;  /* 0xffffff8c00107947 */ /* 0x000fea000383ffff */
.L_x_4545:
[----:B--2---:R2:W3:Y:S02]  /*29bc0*/  SYNCS.PHASECHK.TRANS64.TRYWAIT P0, [R7+URZ+0x334c0], R10 ;  /* 0x0334c00a070075a7 */ /* 0x0044e4000800017f */
[----:B---3--:R-:W-:Y:S05]  /*29bd0*/  @!P0 NANOSLEEP.SYNCS 0x989680 ;  /* 0x009896800000895d */ /* 0x008fea0003900000 */
[----:B------:R-:W3:Y:S02]  /*29be0*/  @!P0 SYNCS.PHASECHK.TRANS64 P0, [R7+URZ+0x334c0], R10 ;  /* 0x0334c00a070085a7 */ /* 0x000ee4000800007f */
[----:B---3--:R-:W-:Y:S05]  /*29bf0*/  @!P0 BRA `(.L_x_4545) ;  /* 0xfffffffc00f08947 */ /* 0x008fea000383ffff */
[----:B------:R-:W-:Y:S05]  /*29c00*/  BRA `(.L_x_4685) ;  /* 0xffffff9000147947 */ /* 0x000fea000383ffff */
.L_x_4554:
[----:B-1----:R1:W2:Y:S02]  /*29c10*/  SYNCS.PHASECHK.TRANS64.TRYWAIT P1, [R8+URZ+0x334a0], R7 ;  /* 0x0334a007080075a7 */ /* 0x0022a4000802017f */
[----:B--2---:R-:W-:Y:S05]  /*29c20*/  @!P1 NANOSLEEP.SYNCS 0x989680 ;  /* 0x009896800000995d */ /* 0x004fea0003900000 */
[----:B------:R-:W2:Y:S02]  /*29c30*/  @!P1 SYNCS.PHASECHK.TRANS64 P1, [R8+URZ+0x334a0], R7 ;  /* 0x0334a007080095a7 */ /* 0x000ea4000802007f */
[----:B--2---:R-:W-:Y:S05]  /*29c40*/  @!P1 BRA `(.L_x_4554) ;  /* 0xfffffffc00f09947 */ /* 0x004fea000383ffff */
[----:B------:R-:W-:Y:S05]  /*29c50*/  BRA `(.L_x_4686) ;  /* 0xffffff9400647947 */ /* 0x000fea000383ffff */
.L_x_4561:
[----:B--2---:R2:W3:Y:S02]  /*29c60*/  SYNCS.PHASECHK.TRANS64.TRYWAIT P1, [R8+URZ+0x334c0], R7 ;  /* 0x0334c007080075a7 */ /* 0x0044e4000802017f */
[----:B---3--:R-:W-:Y:S05]  /*29c70*/  @!P1 NANOSLEEP.SYNCS 0x989680 ;  /* 0x009896800000995d */ /* 0x008fea0003900000 */
[----:B------:R-:W3:Y:S02]  /*29c80*/  @!P1 SYNCS.PHASECHK.TRANS64 P1, [R8+URZ+0x334c0], R7 ;  /* 0x0334c007080095a7 */ /* 0x000ee4000802007f */
[----:B---3--:R-:W-:Y:S05]  /*29c90*/  @!P1 BRA `(.L_x_4561) ;  /* 0xfffffffc00f09947 */ /* 0x008fea000383ffff */
[----:B------:R-:W-:Y:S05]  /*29ca0*/  BRA `(.L_x_4687) ;  /* 0xffffff9800647947 */ /* 0x000fea000383ffff */
.L_x_4586:
        /* <DEDUP_REMOVED lines=8> */
[----:B--2---:R-:W-:Y:S05]  /*29d30*/  WARPSYNC.COLLECTIVE R15, `(.L_x_4689) ;  /* 0x000000000f087348 */ /* 0x004fea0003c00000 */
[----:B------:R0:W1:Y:S02]  /*29d40*/  SHFL.IDX P6, R14, R13, R12, R11 ;  /* 0x0000000c0d0e7389 */ /* 0x00006400000c000b */
[----:B012---:R-:W-:Y:S01]  /*29d50*/  ENDCOLLECTIVE ;  /* 0x000000000000791b */ /* 0x007fe20003800000 */
.L_x_4689:
[----:B------:R-:W-:Y:S05]  /*29d60*/  BSYNC B0 ;  /* 0x0000000000007941 */ /* 0x000fea0003800000 */
.L_x_4688:
[----:B------:R-:W-:Y:S05]  /*29d70*/  BRA `(.L_x_4690) ;  /* 0xffffffa800807947 */ /* 0x000fea000383ffff */
.L_x_4588:
[----:B------:R-:W-:Y:S01]  /*29d80*/  BSSY B0, `(.L_x_4691) ;  /* 0x0000006000007945 */ /* 0x000fe20003800000 */
[----:B------:R-:W-:-:S07]  /*29d90*/  IMAD.MOV.U32 R15, RZ, RZ, -0x1 ;  /* 0xffffffffff0f7424 */ /* 0x000fce00078e00ff */
[----:B012---:R-:W-:Y:S05]  /*29da0*/  WARPSYNC.COLLECTIVE R15, `(.L_x_4692) ;  /* 0x000000000f0c7348 */ /* 0x007fea0003c00000 */
[----:B------:R-:W-:Y:S02]  /*29db0*/  ELECT P6, UR62, PT ;  /* 0x00000000003e782f */ /* 0x000fe400038c0000 */
[----:B------:R-:W-:Y:S01]  /*29dc0*/  MOV R14, UR62 ;  /* 0x0000003e000e7c02 */ /* 0x000fe20008000f00 */
[----:B012---:R-:W-:Y:S10]  /*29dd0*/  ENDCOLLECTIVE ;  /* 0x000000000000791b */ /* 0x007ff40003800000 */
.L_x_4692:
[----:B------:R-:W-:Y:S05]  /*29de0*/  BSYNC B0 ;  /* 0x0000000000007941 */ /* 0x000fea0003800000 */
.L_x_4691:
[----:B------:R-:W-:Y:S05]  /*29df0*/  BRA `(.L_x_4693) ;  /* 0xffffffa800887947 */ /* 0x000fea000383ffff */
.L_x_4590:
[----:B-1----:R1:W2:Y:S02]  /*29e00*/  SYNCS.PHASECHK.TRANS64.TRYWAIT P0, [R2+URZ+0x33480], R4 ;  /* 0x03348004020075a7 */ /* 0x0022a4000800017f */
[----:B--2---:R-:W-:Y:S05]  /*29e10*/  @!P0 NANOSLEEP.SYNCS 0x989680 ;  /* 0x009896800000895d */ /* 0x004fea0003900000 */
[----:B------:R-:W2:Y:S02]  /*29e20*/  @!P0 SYNCS.PHASECHK.TRANS64 P0, [R2+URZ+0x33480], R4 ;  /* 0x03348004020085a7 */ /* 0x000ea4000800007f */
[----:B--2---:R-:W-:Y:S05]  /*29e30*/  @!P0 BRA `(.L_x_4590) ;  /* 0xfffffffc00f08947 */ /* 0x004fea000383ffff */
[----:B------:R-:W-:Y:S05]  /*29e40*/  BRA `(.L_x_4694) ;  /* 0xffffffa800f87947 */ /* 0x000fea000383ffff */
.L_x_4592:
[----:B--2---:R2:W3:Y:S02]  /*29e50*/  SYNCS.PHASECHK.TRANS64.TRYWAIT P0, [R2+URZ+0x33440], R4 ;  /* 0x03344004020075a7 */ /* 0x0044e4000800017f */
[----:B---3--:R-:W-:Y:S05]  /*29e60*/  @!P0 NANOSLEEP.SYNCS 0x989680 ;  /* 0x009896800000895d */ /* 0x008fea0003900000 */
[----:B------:R-:W3:Y:S02]  /*29e70*/  @!P0 SYNCS.PHASECHK.TRANS64 P0, [R2+URZ+0x33440], R4 ;  /* 0x03344004020085a7 */ /* 0x000ee4000800007f */
[----:B---3--:R-:W-:Y:S05]  /*29e80*/  @!P0 BRA `(.L_x_4592) ;  /* 0xfffffffc00f08947 */ /* 0x008fea000383ffff */
[----:B------:R-:W-:Y:S05]  /*29e90*/  BRA `(.L_x_4695) ;  /* 0xffffffac007c7947 */ /* 0x000fea000383ffff */
.L_x_4596:
[----:B------:R-:W2:Y:S01]  /*29ea0*/  LDL.LU R11, [R1+0x308] ;  /* 0x00030800010b7983 */ /* 0x000ea20000300800 */
[----:B------:R-:W-:Y:S02]  /*29eb0*/  IMAD.MOV.U32 R5, RZ, RZ, R12 ;  /* 0x000000ffff057224 */ /* 0x000fe400078e000c */
[----:B------:R-:W-:Y:S02]  /*29ec0*/  IMAD.MOV.U32 R13, RZ, RZ, R3 ;  /* 0x000000ffff0d7224 */ /* 0x000fe400078e0003 */
[----:B------:R-:W-:Y:S02]  /*29ed0*/  IMAD.MOV.U32 R12, RZ, RZ, RZ ;  /* 0x000000ffff0c7224 */ /* 0x000fe400078e00ff */
[----:B------:R-:W-:Y:S02]  /*29ee0*/  IMAD.MOV.U32 R15, RZ, RZ, -0x1 ;  /* 0xffffffffff0f7424 */ /* 0x000fe400078e00ff */
        /* <DEDUP_REMOVED lines=8> */
.L_x_4696:
[----:B------:R-:W-:Y:S02]  /*29f70*/  IMAD.MOV.U32 R13, RZ, RZ, R4 ;  /* 0x000000ffff0d7224 */ /* 0x000fe400078e0004 */
[----:B------:R-:W-:-:S07]  /*29f80*/  IMAD.MOV.U32 R6, RZ, RZ, R14 ;  /* 0x000000ffff067224 */ /* 0x000fce00078e000e */
[----:B------:R-:W-:Y:S05]  /*29f90*/  WARPSYNC.COLLECTIVE R15, `(.L_x_4697) ;  /* 0x000000000f087348 */ /* 0x000fea0003c00000 */
[----:B------:R0:W1:Y:S02]  /*29fa0*/  SHFL.IDX P6, R14, R13, R12, R11 ;  /* 0x0000000c0d0e7389 */ /* 0x00006400000c000b */
[----:B01----:R-:W-:Y:S01]  /*29fb0*/  ENDCOLLECTIVE ;  /* 0x000000000000791b */ /* 0x003fe20003800000 */
.L_x_4697:
[----:B------:R-:W-:Y:S02]  /*29fc0*/  IMAD.MOV.U32 R13, RZ, RZ, R3 ;  /* 0x000000ffff0d7224 */ /* 0x000fe400078e0003 */
[----:B------:R-:W-:Y:S02]  /*29fd0*/  IMAD.MOV.U32 R12, RZ, RZ, 0x1 ;  /* 0x00000001ff0c7424 */ /* 0x000fe400078e00ff */
[----:B------:R-:W-:-:S07]  /*29fe0*/  IMAD.MOV.U32 R7, RZ, RZ, R14 ;  /* 0x000000ffff077224 */ /* 0x000fce00078e000e */
[----:B------:R-:W-:Y:S05]  /*29ff0*/  WARPSYNC.COLLECTIVE R15, `(.L_x_4698) ;  /* 0x000000000f087348 */ /* 0x000fea0003c00000 */
[----:B------:R0:W1:Y:S02]  /*2a000*/  SHFL.IDX P6, R14, R13, R12, R11 ;  /* 0x0000000c0d0e7389 */ /* 0x00006400000c000b */
[----:B01----:R-:W-:Y:S01]  /*2a010*/  ENDCOLLECTIVE ;  /* 0x000000000000791b */ /* 0x003fe20003800000 */
.L_x_4698:
        /* <DEDUP_REMOVED lines=17> */
.L_x_4699:
[----:B------:R-:W-:Y:S02]  /*2a130*/  IMAD.MOV.U32 R13, RZ, RZ, R3 ;  /* 0x000000ffff0d7224 */ /* 0x000fe400078e0003 */
[----:B------:R-:W-:Y:S02]  /*2a140*/  IMAD.MOV.U32 R12, RZ, RZ, 0x2 ;  /* 0x00000002ff0c7424 */ /* 0x000fe400078e00ff */
[----:B------:R-:W-:-:S07]  /*2a150*/  IMAD.MOV.U32 R5, RZ, RZ, R14 ;  /* 0x000000ffff057224 */ /* 0x000fce00078e000e */
[----:B------:R-:W-:Y:S05]  /*2a160*/  WARPSYNC.COLLECTIVE R15, `(.L_x_4700) ;  /* 0x000000000f087348 */ /* 0x000fea0003c00000 */
[----:B------:R0:W1:Y:S02]  /*2a170*/  SHFL.IDX P6, R14, R13, R12, R11 ;  /* 0x0000000c0d0e7389 */ /* 0x00006400000c000b */
[----:B01----:R-:W-:Y:S01]  /*2a180*/  ENDCOLLECTIVE ;  /* 0x000000000000791b */ /* 0x003fe20003800000 */
.L_x_4700:
        /* <DEDUP_REMOVED lines=17> */
.L_x_4701:
[----:B------:R-:W-:Y:S02]  /*2a2a0*/  IMAD.MOV.U32 R13, RZ, RZ, R3 ;  /* 0x000000ffff0d7224 */ /* 0x000fe400078e0003 */
[----:B------:R-:W-:Y:S02]  /*2a2b0*/  IMAD.MOV.U32 R12, RZ, RZ, 0x3 ;  /* 0x00000003ff0c7424 */ /* 0x000fe400078e00ff */
[----:B------:R-:W-:-:S07]  /*2a2c0*/  IMAD.MOV.U32 R5, RZ, RZ, R14 ;  /* 0x000000ffff057224 */ /* 0x000fce00078e000e */
[----:B------:R-:W-:Y:S05]  /*2a2d0*/  WARPSYNC.COLLECTIVE R15, `(.L_x_4702) ;  /* 0x000000000f087348 */ /* 0x000fea0003c00000 */
[----:B------:R0:W1:Y:S02]  /*2a2e0*/  SHFL.IDX P6, R14, R13, R12, R11 ;  /* 0x0000000c0d0e7389 */ /* 0x00006400000c000b */
[----:B01----:R-:W-:Y:S01]  /*2a2f0*/  ENDCOLLECTIVE ;  /* 0x000000000000791b */ /* 0x003fe20003800000 */
.L_x_4702:
        /* <DEDUP_REMOVED lines=14> */
.L_x_4703:
[----:B------:R-:W-:Y:S01]  /*2a3e0*/  @!PT LDS RZ, [RZ] ;  /* 0x00000000fffff984 */ /* 0x000fe20000000800 */
[----:B------:R-:W-:Y:S01]  /*2a3f0*/  @!PT LDS RZ, [RZ] ;  /* 0x00000000fffff984 */ /* 0x000fe20000000800 */
[----:B------:R-:W-:Y:S01]  /*2a400*/  @!PT LDS RZ, [RZ] ;  /* 0x00000000fffff984 */ /* 0x000fe20000000800 */
[----:B------:R0:W-:Y:S01]  /*2a410*/  @!P3 LDGSTS.E.BYPASS.LTC128B.128 [R8+0x23200], desc[UR46][R6.64+0x80], !P2 ;  /* 0x232000800608bfae */ /* 0x0001e2000d101d6e */
[----:B------:R-:W-:Y:S01]  /*2a420*/  IMAD.MOV.U32 R3, RZ, RZ, R14 ;  /* 0x000000ffff037224 */ /* 0x000fe200078e000e */
[----:B------:R-:W-:Y:S06]  /*2a430*/  BRA `(.L_x_4704) ;  /* 0xffffffb000d87947 */ /* 0x000fec000383ffff */
.L_x_4601:
[----:B-1----:R-:W3:Y:S02]  /*2a440*/  LDL R2, [R1+0x2d4] ;  /* 0x0002d40001027983 */ /* 0x002ee40000100800 */
[----:B---3--:R1:W3:Y:S02]  /*2a450*/  SYNCS.PHASECHK.TRANS64.TRYWAIT P0, [R2+URZ+0x33420], R0 ;  /* 0x03342000020075a7 */ /* 0x0082e4000800017f */
[----:B---3--:R-:W-:Y:S05]  /*2a460*/  @!P0 NANOSLEEP.SYNCS 0x989680 ;  /* 0x009896800000895d */ /* 0x008fea0003900000 */
[----:B------:R-:W3:Y:S02]  /*2a470*/  @!P0 SYNCS.PHASECHK.TRANS64 P0, [R2+URZ+0x33420], R0 ;  /* 0x03342000020085a7 */ /* 0x000ee4000800007f */
[----:B---3--:R-:W-:Y:S05]  /*2a480*/  @!P0 BRA `(.L_x_4601) ;  /* 0xfffffffc00ec8947 */ /* 0x008fea000383ffff */
[----:B------:R-:W-:Y:S05]  /*2a490*/  BRA `(.L_x_4705) ;  /* 0xffffffb4004c7947 */ /* 0x000fea000383ffff */
.L_x_4607:
[----:B--2---:R2:W3:Y:S02]  /*2a4a0*/  SYNCS.PHASECHK.TRANS64.TRYWAIT P0, [R6+URZ+0x33480], R5 ;  /* 0x03348005060075a7 */ /* 0x0044e4000800017f */
[----:B---3--:R-:W-:Y:S05]  /*2a4b0*/  @!P0 NANOSLEEP.SYNCS 0x989680 ;  /* 0x009896800000895d */ /* 0x008fea0003900000 */
[----:B------:R-:W3:Y:S02]  /*2a4c0*/  @!P0 SYNCS.PHASECHK.TRANS64 P0, [R6+URZ+0x33480], R5 ;  /* 0x03348005060085a7 */ /* 0x000ee4000800007f */
[----:B---3--:R-:W-:Y:S05]  /*2a4d0*/  @!P0 BRA `(.L_x_4607) ;  /* 0xfffffffc00f08947 */ /* 0x008fea000383ffff */
[----:B------:R-:W-:Y:S05]  /*2a4e0*/  BRA `(.L_x_4706) ;  /* 0xffffffb8000c7947 */ /* 0x000fea000383ffff */
.L_x_4614:
[----:B---3--:R3:W4:Y:S02]  /*2a4f0*/  SYNCS.PHASECHK.TRANS64.TRYWAIT P0, [R6+URZ+0x33440], R5 ;  /* 0x03344005060075a7 */ /* 0x008724000800017f */
[----:B----4-:R-:W-:Y:S05]  /*2a500*/  @!P0 NANOSLEEP.SYNCS 0x989680 ;  /* 0x009896800000895d */ /* 0x010fea0003900000 */
[----:B------:R-:W4:Y:S02]  /*2a510*/  @!P0 SYNCS.PHASECHK.TRANS64 P0, [R6+URZ+0x33440], R5 ;  /* 0x03344005060085a7 */ /* 0x000f24000800007f */
[----:B----4-:R-:W-:Y:S05]  /*2a520*/  @!P0 BRA `(.L_x_4614) ;  /* 0xfffffffc00f08947 */ /* 0x010fea000383ffff */
[----:B------:R-:W-:Y:S05]  /*2a530*/  BRA `(.L_x_4707) ;  /* 0xffffffbc00107947 */ /* 0x000fea000383ffff */
.L_x_4622:
[----:B--2---:R2:W3:Y:S02]  /*2a540*/  SYNCS.PHASECHK.TRANS64.TRYWAIT P0, [R3+URZ+0x33470], R4 ;  /* 0x03347004030075a7 */ /* 0x0044e4000800017f */
[----:B---3--:R-:W-:Y:S05]  /*2a550*/  @!P0 NANOSLEEP.SYNCS 0x989680 ;  /* 0x009896800000895d */ /* 0x008fea0003900000 */
[----:B------:R-:W3:Y:S02]  /*2a560*/  @!P0 SYNCS.PHASECHK.TRANS64 P0, [R3+URZ+0x33470], R4 ;  /* 0x03347004030085a7 */ /* 0x000ee4000800007f */
[----:B---3--:R-:W-:Y:S05]  /*2a570*/  @!P0 BRA `(.L_x_4622) ;  /* 0xfffffffc00f08947 */ /* 0x008fea000383ffff */
[----:B------:R-:W-:Y:S05]  /*2a580*/  BRA `(.L_x_4708) ;  /* 0xffffffc000287947 */ /* 0x000fea000383ffff */
.L_x_4624:
[----:B--2---:R2:W3:Y:S02]  /*2a590*/  SYNCS.PHASECHK.TRANS64.TRYWAIT P0, [R3+URZ+0x33460], R4 ;  /* 0x03346004030075a7 */ /* 0x0044e4000800017f */
[----:B---3--:R-:W-:Y:S05]  /*2a5a0*/  @!P0 NANOSLEEP.SYNCS 0x989680 ;  /* 0x009896800000895d */ /* 0x008fea0003900000 */
[----:B------:R-:W3:Y:S02]  /*2a5b0*/  @!P0 SYNCS.PHASECHK.TRANS64 P0, [R3+URZ+0x33460], R4 ;  /* 0x03346004030085a7 */ /* 0x000ee4000800007f */
[----:B---3--:R-:W-:Y:S05]  /*2a5c0*/  @!P0 BRA `(.L_x_4624) ;  /* 0xfffffffc00f08947 */ /* 0x008fea000383ffff */
[----:B------:R-:W-:Y:S05]  /*2a5d0*/  BRA `(.L_x_4709) ;  /* 0xffffffc000307947 */ /* 0x000fea000383ffff */
.L_x_4631:
[----:B---3--:R3:W4:Y:S02]  /*2a5e0*/  SYNCS.PHASECHK.TRANS64.TRYWAIT P1, [R0+URZ+0x33470], R2 ;  /* 0x03347002000075a7 */ /* 0x008724000802017f */
[----:B----4-:R-:W-:Y:S05]  /*2a5f0*/  @!P1 NANOSLEEP.SYNCS 0x989680 ;  /* 0x009896800000995d */ /* 0x010fea0003900000 */
[----:B------:R-:W4:Y:S02]  /*2a600*/  @!P1 SYNCS.PHASECHK.TRANS64 P1, [R0+URZ+0x33470], R2 ;  /* 0x03347002000095a7 */ /* 0x000f24000802007f */
[----:B----4-:R-:W-:Y:S05]  /*2a610*/  @!P1 BRA `(.L_x_4631) ;  /* 0xfffffffc00f09947 */ /* 0x010fea000383ffff */
[----:B------:R-:W-:Y:S05]  /*2a620*/  BRA `(.L_x_4710) ;  /* 0xffffffcc00c07947 */ /* 0x000fea000383ffff */
.L_x_4633:
[----:B---3--:R3:W4:Y:S02]  /*2a630*/  SYNCS.PHASECHK.TRANS64.TRYWAIT P1, [R0+URZ+0x33460], R2 ;  /* 0x03346002000075a7 */ /* 0x008724000802017f */
[----:B----4-:R-:W-:Y:S05]  /*2a640*/  @!P1 NANOSLEEP.SYNCS 0x989680 ;  /* 0x009896800000995d */ /* 0x010fea0003900000 */
[----:B------:R-:W4:Y:S02]  /*2a650*/  @!P1 SYNCS.PHASECHK.TRANS64 P1, [R0+URZ+0x33460], R2 ;  /* 0x03346002000095a7 */ /* 0x000f24000802007f */
[----:B----4-:R-:W-:Y:S05]  /*2a660*/  @!P1 BRA `(.L_x_4633) ;  /* 0xfffffffc00f09947 */ /* 0x010fea000383ffff */
[----:B------:R-:W-:Y:S05]  /*2a670*/  BRA `(.L_x_4711) ;  /* 0xffffffcc00c87947 */ /* 0x000fea000383ffff */
.L_x_4637:
[----:B------:R-:W-:Y:S01]  /*2a680*/  BSSY B0, `(.L_x_4712) ;  /* 0x0000008000007945 */ /* 0x000fe20003800000 */
[----:B------:R-:W-:Y:S02]  /*2a690*/  IMAD.MOV.U32 R13, RZ, RZ, R16 ;  /* 0x000000ffff0d7224 */ /* 0x000fe400078e0010 */
[----:B------:R-:W-:Y:S02]  /*2a6a0*/  IMAD.MOV.U32 R12, RZ, RZ, RZ ;  /* 0x000000ffff0c7224 */ /* 0x000fe400078e00ff */
[----:B------:R-:W-:Y:S02]  /*2a6b0*/  IMAD.MOV.U32 R11, RZ, RZ, 0x1f ;  /* 0x0000001fff0b7424 */ /* 0x000fe400078e00ff */
[----:B------:R-:W-:-:S07]  /*2a6c0*/  IMAD.MOV.U32 R15, RZ, RZ, -0x1 ;  /* 0xffffffffff0f7424 */ /* 0x000fce00078e00ff */
[----:B-1----:R-:W-:Y:S05]  /*2a6d0*/  WARPSYNC.COLLECTIVE R15, `(.L_x_4713) ;  /* 0x000000000f087348 */ /* 0x002fea0003c00000 */
[----:B------:R0:W2:Y:S02]  /*2a6e0*/  SHFL.IDX P6, R14, R13, R12, R11 ;  /* 0x0000000c0d0e7389 */ /* 0x0000a400000c000b */
[----:B012---:R-:W-:Y:S01]  /*2a6f0*/  ENDCOLLECTIVE ;  /* 0x000000000000791b */ /* 0x007fe20003800000 */
.L_x_4713:
[----:B------:R-:W-:Y:S05]  /*2a700*/  BSYNC B0 ;  /* 0x0000000000007941 */ /* 0x000fea0003800000 */
.L_x_4712:
        /* <DEDUP_REMOVED lines=9> */
.L_x_4714:
        /* <DEDUP_REMOVED lines=18> */
.L_x_4715:
        /* <DEDUP_REMOVED lines=8> */
.L_x_4716:
        /* <DEDUP_REMOVED lines=8> */
.L_x_4717:
        /* <DEDUP_REMOVED lines=8> */
.L_x_4718:
        /* <DEDUP_REMOVED lines=8> */
.L_x_4719:
        /* <DEDUP_REMOVED lines=9> */
.L_x_4720:
[----:B------:R-:W-:Y:S01]  /*2ab50*/  IMAD.MOV.U32 R16, RZ, RZ, R14 ;  /* 0x000000ffff107224 */ /* 0x000fe200078e000e */
[----:B------:R-:W-:Y:S06]  /*2ab60*/  BRA `(.L_x_4721) ;  /* 0xffffffd8007c7947 */ /* 0x000fec000383ffff */
.L_x_4642:
[----:B------:R-:W-:Y:S01]  /*2ab70*/  BSSY B0, `(.L_x_4722) ;  /* 0x0000008000007945 */ /* 0x000fe20003800000 */
[----:B-----5:R-:W-:Y:S02]  /*2ab80*/  IMAD.MOV.U32 R13, RZ, RZ, R2 ;  /* 0x000000ffff0d7224 */ /* 0x020fe400078e0002 */
[----:B------:R-:W-:Y:S02]  /*2ab90*/  IMAD.MOV.U32 R12, RZ, RZ, 0x1 ;  /* 0x00000001ff0c7424 */ /* 0x000fe400078e00ff */
[----:B------:R-:W-:Y:S02]  /*2aba0*/  IMAD.MOV.U32 R11, RZ, RZ, RZ ;  /* 0x000000ffff0b7224 */ /* 0x000fe400078e00ff */
[----:B------:R-:W-:-:S07]  /*2abb0*/  IMAD.MOV.U32 R15, RZ, RZ, -0x1 ;  /* 0xffffffffff0f7424 */ /* 0x000fce00078e00ff */
[----:B01----:R-:W-:Y:S05]  /*2abc0*/  WARPSYNC.COLLECTIVE R15, `(.L_x_4723) ;  /* 0x000000000f087348 */ /* 0x003fea0003c00000 */
[----:B------:R2:W3:Y:S02]  /*2abd0*/  SHFL.UP P6, R14, R13, R12, R11 ;  /* 0x0400000c0d0e7389 */ /* 0x0004e400000c000b */
[----:B0123--:R-:W-:Y:S01]  /*2abe0*/  ENDCOLLECTIVE ;  /* 0x000000000000791b */ /* 0x00ffe20003800000 */
.L_x_4723:
[----:B------:R-:W-:Y:S05]  /*2abf0*/  BSYNC B0 ;  /* 0x0000000000007941 */ /* 0x000fea0003800000 */
.L_x_4722:
        /* <DEDUP_REMOVED lines=10> */
.L_x_4724:
        /* <DEDUP_REMOVED lines=8> */
.L_x_4725:
        /* <DEDUP_REMOVED lines=8> */
.L_x_4726:
        /* <DEDUP_REMOVED lines=8> */
.L_x_4727:
        /* <DEDUP_REMOVED lines=9> */
.L_x_4728:
[----:B------:R-:W-:Y:S01]  /*2aeb0*/  IMAD.MOV.U32 R16, RZ, RZ, R14 ;  /* 0x000000ffff107224 */ /* 0x000fe200078e000e */
[----:B------:R-:W-:Y:S06]  /*2aec0*/  BRA `(.L_x_4729) ;  /* 0xffffffd800407947 */ /* 0x000fec000383ffff */
.L_x_4644:
[----:B------:R-:W-:Y:S01]  /*2aed0*/  BSSY B0, `(.L_x_4730) ;  /* 0x0000006000007945 */ /* 0x000fe20003800000 */
[----:B------:R-:W-:Y:S01]  /*2aee0*/  PLOP3.LUT P6, PT, P6, PT, PT, 0x8, 0x0 ;  /* 0x000000000000781c */ /* 0x000fe200037ce170 */
[----:B------:R-:W-:-:S12]  /*2aef0*/  IMAD.MOV.U32 R15, RZ, RZ, -0x1 ;  /* 0xffffffffff0f7424 */ /* 0x000fd800078e00ff */
[----:B01----:R-:W-:Y:S05]  /*2af00*/  WARPSYNC.COLLECTIVE R15, `(.L_x_4731) ;  /* 0x000000000f087348 */ /* 0x003fea0003c00000 */
[----:B------:R-:W-:Y:S01]  /*2af10*/  VOTE.ANY R14, PT, P6 ;  /* 0x00000000000e7806 */ /* 0x000fe200030e0100 */
[----:B01----:R-:W-:Y:S06]  /*2af20*/  ENDCOLLECTIVE ;  /* 0x000000000000791b */ /* 0x003fec0003800000 */
.L_x_4731:
[----:B------:R-:W-:Y:S05]  /*2af30*/  BSYNC B0 ;  /* 0x0000000000007941 */ /* 0x000fea0003800000 */
.L_x_4730:
        /* <DEDUP_REMOVED lines=9> */
.L_x_4732:
[----:B------:R-:W-:Y:S01]  /*2afd0*/  IMAD.MOV.U32 R17, RZ, RZ, R14 ;  /* 0x000000ffff117224 */ /* 0x000fe200078e000e */
[----:B------:R-:W-:Y:S06]  /*2afe0*/  BRA `(.L_x_4733) ;  /* 0xffffffd800307947 */ /* 0x000fec000383ffff */
.L_x_4646:
[----:B------:R-:W-:Y:S01]  /*2aff0*/  BSSY B0, `(.L_x_4734) ;  /* 0x0000007000007945 */ /* 0x000fe20003800000 */
[----:B------:R-:W-:Y:S02]  /*2b000*/  IMAD.MOV.U32 R13, RZ, RZ, R3 ;  /* 0x000000ffff0d7224 */ /* 0x000fe400078e0003 */
[----:B------:R-:W-:Y:S02]  /*2b010*/  IMAD.MOV.U32 R11, RZ, RZ, 0x1f ;  /* 0x0000001fff0b7424 */ /* 0x000fe400078e00ff */
[----:B------:R-:W-:-:S07]  /*2b020*/  IMAD.MOV.U32 R15, RZ, RZ, -0x1 ;  /* 0xffffffffff0f7424 */ /* 0x000fce00078e00ff */
[----:B0123--:R-:W-:Y:S05]  /*2b030*/  WARPSYNC.COLLECTIVE R15, `(.L_x_4735) ;  /* 0x000000000f087348 */ /* 0x00ffea0003c00000 */
[----:B------:R4:W0:Y:S02]  /*2b040*/  SHFL.IDX P6, R14, R13, R12, R11 ;  /* 0x0000000c0d0e7389 */ /* 0x00082400000c000b */
[----:B01234-:R-:W-:Y:S01]  /*2b050*/  ENDCOLLECTIVE ;  /* 0x000000000000791b */ /* 0x01ffe20003800000 */
.L_x_4735:
[----:B------:R-:W-:Y:S05]  /*2b060*/  BSYNC B0 ;  /* 0x0000000000007941 */ /* 0x000fea0003800000 */
.L_x_4734:
[----:B------:R-:W-:Y:S01]  /*2b070*/  IMAD.MOV.U32 R3, RZ, RZ, R14 ;  /* 0x000000ffff037224 */ /* 0x000fe200078e000e */
[----:B------:R-:W-:Y:S06]  /*2b080*/  BRA `(.L_x_4736) ;  /* 0xffffffd800247947 */ /* 0x000fec000383ffff */
.L_x_4650:
[----:B0-----:R0:W2:Y:S02]  /*2b090*/  SYNCS.PHASECHK.TRANS64.TRYWAIT P0, [R0+URZ+0x33420], R3 ;  /* 0x03342003000075a7 */ /* 0x0010a4000800017f */
[----:B--2---:R-:W-:Y:S05]  /*2b0a0*/  @!P0 NANOSLEEP.SYNCS 0x989680 ;  /* 0x009896800000895d */ /* 0x004fea0003900000 */
[----:B------:R-:W2:Y:S02]  /*2b0b0*/  @!P0 SYNCS.PHASECHK.TRANS64 P0, [R0+URZ+0x33420], R3 ;  /* 0x03342003000085a7 */ /* 0x000ea4000800007f */
[----:B--2---:R-:W-:Y:S05]  /*2b0c0*/  @!P0 BRA `(.L_x_4650) ;  /* 0xfffffffc00f08947 */ /* 0x004fea000383ffff */
[----:B------:R-:W-:Y:S05]  /*2b0d0*/  BRA `(.L_x_4737) ;  /* 0xffffffdc00a87947 */ /* 0x000fea000383ffff */
.L_x_4651:
[----:B------:R-:W2:Y:S01]  /*2b0e0*/  S2R R2, SR_TID.X ;  /* 0x0000000000027919 */ /* 0x000ea20000002100 */
[----:B------:R-:W-:Y:S01]  /*2b0f0*/  BSSY B0, `(.L_x_4738) ;  /* 0x000000a000007945 */ /* 0x000fe20003800000 */
[----:B------:R-:W-:Y:S02]  /*2b100*/  IMAD.MOV.U32 R12, RZ, RZ, RZ ;  /* 0x000000ffff0c7224 */ /* 0x000fe400078e00ff */
        /* <DEDUP_REMOVED lines=8> */
.L_x_4739:
[----:B------:R-:W-:Y:S05]  /*2b190*/  BSYNC B0 ;  /* 0x0000000000007941 */ /* 0x000fea0003800000 */
.L_x_4738:
[----:B------:R-:W-:Y:S05]  /*2b1a0*/  BRA `(.L_x_4740) ;  /* 0xffffffdc00907947 */ /* 0x000fea000383ffff */
.L_x_4654:
[----:B------:R-:W-:Y:S01]  /*2b1b0*/  BSSY B1, `(.L_x_4741) ;  /* 0x0000006000017945 */ /* 0x000fe20003800000 */
[----:B------:R-:W-:-:S07]  /*2b1c0*/  IMAD.MOV.U32 R15, RZ, RZ, -0x1 ;  /* 0xffffffffff0f7424 */ /* 0x000fce00078e00ff */
[----:B012---:R-:W-:Y:S05]  /*2b1d0*/  WARPSYNC.COLLECTIVE R15, `(.L_x_4742) ;  /* 0x000000000f0c7348 */ /* 0x007fea0003c00000 */
[----:B------:R-:W-:Y:S02]  /*2b1e0*/  ELECT P6, UR62, PT ;  /* 0x00000000003e782f */ /* 0x000fe400038c0000 */
[----:B------:R-:W-:Y:S01]  /*2b1f0*/  MOV R14, UR62 ;  /* 0x0000003e000e7c02 */ /* 0x000fe20008000f00 */
[----:B012---:R-:W-:Y:S10]  /*2b200*/  ENDCOLLECTIVE ;  /* 0x000000000000791b */ /* 0x007ff40003800000 */
.L_x_4742:
[----:B------:R-:W-:Y:S05]  /*2b210*/  BSYNC B1 ;  /* 0x0000000000017941 */ /* 0x000fea0003800000 */
.L_x_4741:
[----:B------:R-:W-:Y:S05]  /*2b220*/  BRA `(.L_x_4743) ;  /* 0xffffffdc00887947 */ /* 0x000fea000383ffff */
.L_x_4656:
[----:B0-----:R0:W2:Y:S02]  /*2b230*/  SYNCS.PHASECHK.TRANS64.TRYWAIT P1, [R6+URZ], R5 ;  /* 0x00000005060075a7 */ /* 0x0010a4000802017f */
[----:B--2---:R-:W-:Y:S05]  /*2b240*/  @!P1 NANOSLEEP.SYNCS 0x989680 ;  /* 0x009896800000995d */ /* 0x004fea0003900000 */
[----:B------:R-:W2:Y:S02]  /*2b250*/  @!P1 SYNCS.PHASECHK.TRANS64 P1, [R6+URZ], R5 ;  /* 0x00000005060095a7 */ /* 0x000ea4000802007f */
[----:B--2---:R-:W-:Y:S05]  /*2b260*/  @!P1 BRA `(.L_x_4656) ;  /* 0xfffffffc00f09947 */ /* 0x004fea000383ffff */
[----:B------:R-:W-:Y:S05]  /*2b270*/  BRA `(.L_x_4744) ;  /* 0xffffffdc00c47947 */ /* 0x000fea000383ffff */
.L_x_4657:
[----:B--2---:R2:W3:Y:S02]  /*2b280*/  SYNCS.PHASECHK.TRANS64.TRYWAIT P1, [R7+URZ], R2 ;  /* 0x00000002070075a7 */ /* 0x0044e4000802017f */
[----:B---3--:R-:W-:Y:S05]  /*2b290*/  @!P1 NANOSLEEP.SYNCS 0x989680 ;  /* 0x009896800000995d */ /* 0x008fea0003900000 */
[----:B------:R-:W3:Y:S02]  /*2b2a0*/  @!P1 SYNCS.PHASECHK.TRANS64 P1, [R7+URZ], R2 ;  /* 0x00000002070095a7 */ /* 0x000ee4000802007f */
[----:B---3--:R-:W-:Y:S05]  /*2b2b0*/  @!P1 BRA `(.L_x_4657) ;  /* 0xfffffffc00f09947 */ /* 0x008fea000383ffff */
[----:B------:R-:W-:Y:S05]  /*2b2c0*/  BRA `(.L_x_4745) ;  /* 0xffffffdc00b87947 */ /* 0x000fea000383ffff */
.L_x_4659:
[----:B---3--:R3:W4:Y:S02]  /*2b2d0*/  SYNCS.PHASECHK.TRANS64.TRYWAIT P1, [R4+URZ+0x33460], R5 ;  /* 0x03346005040075a7 */ /* 0x008724000802017f */
[----:B----4-:R-:W-:Y:S05]  /*2b2e0*/  @!P1 NANOSLEEP.SYNCS 0x989680 ;  /* 0x009896800000995d */ /* 0x010fea0003900000 */
[----:B------:R-:W4:Y:S02]  /*2b2f0*/  @!P1 SYNCS.PHASECHK.TRANS64 P1, [R4+URZ+0x33460], R5 ;  /* 0x03346005040095a7 */ /* 0x000f24000802007f */
[----:B----4-:R-:W-:Y:S05]  /*2b300*/  @!P1 BRA `(.L_x_4659) ;  /* 0xfffffffc00f09947 */ /* 0x010fea000383ffff */
[----:B------:R-:W-:Y:S05]  /*2b310*/  BRA `(.L_x_4746) ;  /* 0xffffffdc00bc7947 */ /* 0x000fea000383ffff */
.L_x_4661:
[----:B----4-:R4:W0:Y:S02]  /*2b320*/  SYNCS.PHASECHK.TRANS64.TRYWAIT P1, [R3+URZ+0x33460], R2 ;  /* 0x03346002030075a7 */ /* 0x010824000802017f */
[----:B0-----:R-:W-:Y:S05]  /*2b330*/  @!P1 NANOSLEEP.SYNCS 0x989680 ;  /* 0x009896800000995d */ /* 0x001fea0003900000 */
[----:B------:R-:W0:Y:S02]  /*2b340*/  @!P1 SYNCS.PHASECHK.TRANS64 P1, [R3+URZ+0x33460], R2 ;  /* 0x03346002030095a7 */ /* 0x000e24000802007f */
[----:B0-----:R-:W-:Y:S05]  /*2b350*/  @!P1 BRA `(.L_x_4661) ;  /* 0xfffffffc00f09947 */ /* 0x001fea000383ffff */
[----:B------:R-:W-:Y:S05]  /*2b360*/  BRA `(.L_x_4747) ;  /* 0xffffffdc00bc7947 */ /* 0x000fea000383ffff */
.L_x_4663:
[----:B------:R0:W0:Y:S02]  /*2b370*/  SYNCS.PHASECHK.TRANS64.TRYWAIT P0, [R4+URZ+0x33480], R5 ;  /* 0x03348005040075a7 */ /* 0x000024000800017f */
[----:B0-----:R-:W-:Y:S05]  /*2b380*/  @!P0 NANOSLEEP.SYNCS 0x989680 ;  /* 0x009896800000895d */ /* 0x001fea0003900000 */
[----:B------:R-:W0:Y:S02]  /*2b390*/  @!P0 SYNCS.PHASECHK.TRANS64 P0, [R4+URZ+0x33480], R5 ;  /* 0x03348005040085a7 */ /* 0x000e24000800007f */
[----:B0-----:R-:W-:Y:S05]  /*2b3a0*/  @!P0 BRA `(.L_x_4663) ;  /* 0xfffffffc00f08947 */ /* 0x001fea000383ffff */
[----:B------:R-:W-:Y:S05]  /*2b3b0*/  BRA `(.L_x_4664) ;  /* 0xffffffdc00b87947 */ /* 0x000fea000383ffff */
        .type           $_ZN7cutlass13device_kernelIN5flash11enable_sm90INS1_16FlashAttnFwdSm90INS1_25CollectiveMainloopFwdSm90ILi2EN4cute5tupleIJNS5_1CILi1EEES8_S8_EEENS6_IJNS7_ILi128EEENS7_ILi160EEENS7_ILi192EEEEEELi192ENS_12float_e4m3_tEfNS_4arch4Sm90ELb0ELb1ELb0ELb1ELb0ELb1ELb0ELb1ELb1ELb1ELb0ELb0EEENS1_21CollectiveEpilogueFwdINS6_IJSA_SC_SB_EEES9_NS_10bfloat16_tESG_Li256ELb1ELb1ELb0ELb1EEENS1_36VarlenDynamicPersistentTileSchedulerILi128ELi160ELi256ELi128ELb0ELb1ELb1ELb1ELb0ELb1EEEEEEEEEvNT_6ParamsE$_ZZN5flash25CollectiveMainloopFwdSm90ILi2EN4cute5tupleIJNS1_1CILi1EEES4_S4_EEENS2_IJNS3_ILi128EEENS3_ILi160EEENS3_ILi192EEEEEELi192EN7cutlass12float_e4m3_tEfNSA_4arch4Sm90ELb0ELb1ELb0ELb1ELb0ELb1ELb0ELb1ELb1ELb1ELb0ELb0EE12store_kv_newINS_16FlashAttnFwdSm90ISE_NS_21CollectiveEpilogueFwdINS2_IJS6_S8_S7_EEES5_NSA_10bfloat16_tESD_Li256ELb1ELb1ELb0ELb1EEENS_36VarlenDynamicPersistentTileSchedulerILi128ELi160ELi256ELi128ELb0ELb1ELb1ELb1ELb0ELb1EEEE13SharedStorageEEEbRKNSE_6ParamsENSA_25PipelineTmaAsyncNoClusterILi2ENSA_16PipelineTmaAsyncILi2EEEEESV_RNSA_13PipelineStateILj2EEEiRT_RKNS_16SeqlenInfoQKNewKILb1ELb1EEENS2_IJiiiiEEEENKUliRKT_E_clISX_EEDaiS18_,@function
        .size           $_ZN7cutlass13device_kernelIN5flash11enable_sm90INS1_16FlashAttnFwdSm90INS1_25CollectiveMainloopFwdSm90ILi2EN4cute5tupleIJNS5_1CILi1EEES8_S8_EEENS6_IJNS7_ILi128EEENS7_ILi160EEENS7_ILi192EEEEEELi192ENS_12float_e4m3_tEfNS_4arch4Sm90ELb0ELb1ELb0ELb1ELb0ELb1ELb0ELb1ELb1ELb1ELb0ELb0EEENS1_21CollectiveEpilogueFwdINS6_IJSA_SC_SB_EEES9_NS_10bfloat16_tESG_Li256ELb1ELb1ELb0ELb1EEENS1_36VarlenDynamicPersistentTileSchedulerILi128ELi160ELi256ELi128ELb0ELb1ELb1ELb1ELb0ELb1EEEEEEEEEvNT_6ParamsE$_ZZN5flash25CollectiveMainloopFwdSm90ILi2EN4cute5tupleIJNS1_1CILi1EEES4_S4_EEENS2_IJNS3_ILi128EEENS3_ILi160EEENS3_ILi192EEEEEELi192EN7cutlass12float_e4m3_tEfNSA_4arch4Sm90ELb0ELb1ELb0ELb1ELb0ELb1ELb0ELb1ELb1ELb1ELb0ELb0EE12store_kv_newINS_16FlashAttnFwdSm90ISE_NS_21CollectiveEpilogueFwdINS2_IJS6_S8_S7_EEES5_NSA_10bfloat16_tESD_Li256ELb1ELb1ELb0ELb1EEENS_36VarlenDynamicPersistentTileSchedulerILi128ELi160ELi256ELi128ELb0ELb1ELb1ELb1ELb0ELb1EEEE13SharedStorageEEEbRKNSE_6ParamsENSA_25PipelineTmaAsyncNoClusterILi2ENSA_16PipelineTmaAsyncILi2EEEEESV_RNSA_13PipelineStateILj2EEEiRT_RKNS_16SeqlenInfoQKNewKILb1ELb1EEENS2_IJiiiiEEEENKUliRKT_E_clISX_EEDaiS18_,(.L_x_12965 - $_ZN7cutlass13device_kernelIN5flash11enable_sm90INS1_16FlashAttnFwdSm90INS1_25CollectiveMainloopFwdSm90ILi2EN4cute5tupleIJNS5_1CILi1EEES8_S8_EEENS6_IJNS7_ILi128EEENS7_ILi160EEENS7_ILi192EEEEEELi192ENS_12float_e4m3_tEfNS_4arch4Sm90ELb0ELb1ELb0ELb1ELb0ELb1ELb0ELb1ELb1ELb1ELb0ELb0EEENS1_21CollectiveEpilogueFwdINS6_IJSA_SC_SB_EEES9_NS_10bfloat16_tESG_Li256ELb1ELb1ELb0ELb1EEENS1_36VarlenDynamicPersistentTileSchedulerILi128ELi160ELi256ELi128ELb0ELb1ELb1ELb1ELb0ELb1EEEEEEEEEvNT_6ParamsE$_ZZN5flash25CollectiveMainloopFwdSm90ILi2EN4cute5tupleIJNS1_1CILi1EEES4_S4_EEENS2_IJNS3_ILi128EEENS3_ILi160EEENS3_ILi192EEEEEELi192EN7cutlass12float_e4m3_tEfNSA_4arch4Sm90ELb0ELb1ELb0ELb1ELb0ELb1ELb0ELb1ELb1ELb1ELb0ELb0EE12store_kv_newINS_16FlashAttnFwdSm90ISE_NS_21CollectiveEpilogueFwdINS2_IJS6_S8_S7_EEES5_NSA_10bfloat16_tESD_Li256ELb1ELb1ELb0ELb1EEENS_36VarlenDynamicPersistentTileSchedulerILi128ELi160ELi256ELi128ELb0ELb1ELb1ELb1ELb0ELb1EEEE13SharedStorageEEEbRKNSE_6ParamsENSA_25PipelineTmaAsyncNoClusterILi2ENSA_16PipelineTmaAsyncILi2EEEEESV_RNSA_13PipelineStateILj2EEEiRT_RKNS_16SeqlenInfoQKNewKILb1ELb1EEENS2_IJiiiiEEEENKUliRKT_E_clISX_EEDaiS18_)
$_ZN7cutlass13device_kernelIN5flash11enable_sm90INS1_16FlashAttnFwdSm90INS1_25CollectiveMainloopFwdSm90ILi2EN4cute5tupleIJNS5_1CILi1EEES8_S8_EEENS6_IJNS7_ILi128EEENS7_ILi160EEENS7_ILi192EEEEEELi192ENS_12float_e4m3_tEfNS_4arch4Sm90ELb0ELb1ELb0ELb1ELb0ELb1ELb0ELb1ELb1ELb1ELb0ELb0EEENS1_21CollectiveEpilogueFwdINS6_IJSA_SC_SB_EEES9_NS_10bfloat16_tESG_Li256ELb1ELb1ELb0ELb1EEENS1_36VarlenDynamicPersistentTileSchedulerILi128ELi160ELi256ELi128ELb0ELb1ELb1ELb1ELb0ELb1EEEEEEEEEvNT_6ParamsE$_ZZN5flash25CollectiveMainloopFwdSm90ILi2EN4cute5tupleIJNS1_1CILi1EEES4_S4_EEENS2_IJNS3_ILi128EEENS3_ILi160EEENS3_ILi192EEEEEELi192EN7cutlass12float_e4m3_tEfNSA_4arch4Sm90ELb0ELb1ELb0ELb1ELb0ELb1ELb0ELb1ELb1ELb1ELb0ELb0EE12store_kv_newINS_16FlashAttnFwdSm90ISE_NS_21CollectiveEpilogueFwdINS2_IJS6_S8_S7_EEES5_NSA_10bfloat16_tESD_Li256ELb1ELb1ELb0ELb1EEENS_36VarlenDynamicPersistentTileSchedulerILi128ELi160ELi256ELi128ELb0ELb1ELb1ELb1ELb0ELb1EEEE13SharedStorageEEEbRKNSE_6ParamsENSA_25PipelineTmaAsyncNoClusterILi2ENSA_16PipelineTmaAsyncILi2EEEEESV_RNSA_13PipelineStateILj2EEEiRT_RKNS_16SeqlenInfoQKNewKILb1ELb1EEENS2_IJiiiiEEEENKUliRKT_E_clISX_EEDaiS18_:
[----:B------:R-:W-:Y:S05]  /*2b3c0*/  YIELD ;  /* 0x0000000000007946 */ /* 0x000fea0003800000 */
[----:B------:R-:W-:Y:S02]  /*2b3d0*/  ULDC UR4, c[0x0][0x20] ;  /* 0x0000080000047ab9 */ /* 0x000fe40000000800 */
[----:B------:R-:W-:-:S05]  /*2b3e0*/  VIADD R7, R27, -UR4 ;  /* 0x800000041b077c36 */ /* 0x000fca0008000000 */
[----:B------:R-:W2:Y:S01]  /*2b3f0*/  LDL.64 R28, [R7+0x8] ;  /* 0x00000800071c7983 */ /* 0x000ea20000100a00 */
[----:B------:R-:W0:Y:S02]  /*2b400*/  LDC.64 R40, c[0x0][0x208] ;  /* 0x00008200ff287b82 */ /* 0x000e240000000a00 */
[----:B0-----:R-:W-:Y:S02]  /*2b410*/  R2UR UR6, R40 ;  /* 0x00000000280672ca */ /* 0x001fe400000e0000 */
[----:B------:R-:W-:-:S13]  /*2b420*/  R2UR UR7, R41 ;  /* 0x00000000290772ca */ /* 0x000fda00000e0000 */
[----:B--2---:R-:W2:Y:S01]  /*2b430*/  LD.E R3, desc[UR6][R28.64+0x174] ;  /* 0x000174061c037980 */ /* 0x004ea2000c101900 */
[----:B------:R-:W-:Y:S01]  /*2b440*/  BSSY B0, `(.L_x_4748) ;  /* 0x0001115000007945 */ /* 0x000fe20003800000 */
[----:B--2---:R-:W-:Y:S01]  /*2b450*/  ISETP.GE.AND P1, PT, R3, 0x1, PT ;  /* 0x000000010300780c */ /* 0x004fe20003f26270 */
[----:B------:R-:W-:-:S12]  /*2b460*/  VIADD R3, R13, -UR4 ;  /* 0x800000040d037c36 */ /* 0x000fd80008000000 */
[----:B------:R-:W-:Y:S05]  /*2b470*/  @!P1 BRA `(.L_x_4749) ;  /* 0x0000010400209947 */ /* 0x000fea0003800000 */
[----:B------:R-:W2:Y:S01]  /*2b480*/  LDL.64 R30, [R7+0x40] ;  /* 0x00004000071e7983 */ /* 0x000ea20000100a00 */
[C---:B------:R-:W-:Y:S02]  /*2b490*/  R2UR UR6, R40.reuse ;  /* 0x00000000280672ca */ /* 0x040fe400000e0000 */
[C---:B------:R-:W-:Y:S01]  /*2b4a0*/  R2UR UR7, R41.reuse ;  /* 0x00000000290772ca */ /* 0x040fe200000e0000 */
[----:B------:R0:W5:Y:S01]  /*2b4b0*/  LDL.64 R112, [R7+0x50] ;  /* 0x0000500007707983 */ /* 0x0001620000100a00 */
[----:B------:R-:W-:Y:S02]  /*2b4c0*/  R2UR UR4, R40 ;  /* 0x00000000280472ca */ /* 0x000fe400000e0000 */
[----:B------:R-:W-:-:S09]  /*2b4d0*/  R2UR UR5, R41 ;  /* 0x00000000290572ca */ /* 0x000fd200000e0000 */
[----:B------:R-:W3:Y:S04]  /*2b4e0*/  LD.E.U8 R28, desc[UR6][R28.64+0x190] ;  /* 0x000190061c1c7980 */ /* 0x000ee8000c101100 */
[----:B--2---:R-:W2:Y:S01]  /*2b4f0*/  LD.E.64 R114, desc[UR4][R30.64+0x10] ;  /* 0x000010041e727980 */ /* 0x004ea2000c101b00 */
[----:B------:R-:W-:-:S03]  /*2b500*/  SHF.R.S32.HI R99, RZ, 0x1f, R98 ;  /* 0x0000001fff637819 */ /* 0x000fc60000011462 */
[----:B------:R0:W5:Y:S04]  /*2b510*/  LD.E.64 R102, desc[UR4][R30.64+0x8] ;  /* 0x000008041e667980 */ /* 0x000168000c101b00 */
[----:B------:R0:W5:Y:S01]  /*2b520*/  LD.E.64 R100, desc[UR6][R30.64+0x18] ;  /* 0x000018061e647980 */ /* 0x000162000c101b00 */
[----:B---3--:R-:W-:Y:S01]  /*2b530*/  ISETP.NE.AND P1, PT, R28, RZ, PT ;  /* 0x000000ff1c00720c */ /* 0x008fe20003f25270 */
[-C--:B--2---:R-:W-:Y:S02]  /*2b540*/  IMAD R13, R115, R98.reuse, RZ ;  /* 0x00000062730d7224 */ /* 0x084fe400078e02ff */
[----:B------:R-:W-:-:S04]  /*2b550*/  IMAD.WIDE.U32 R90, R114, R98, RZ ;  /* 0x00000062725a7225 */ /* 0x000fc800078e00ff */
[----:B------:R-:W-:-:S04]  /*2b560*/  IMAD R13, R114, R99, R13 ;  /* 0x00000063720d7224 */ /* 0x000fc800078e020d */
[----:B------:R-:W-:Y:S02]  /*2b570*/  IMAD.IADD R89, R91, 0x1, R13 ;  /* 0x000000015b597824 */ /* 0x000fe400078e020d */
[----:B0-----:R-:W-:Y:S05]  /*2b580*/  @!P1 BRA `(.L_x_4750) ;  /* 0x0000007c005c9947 */ /* 0x001fea0003800000 */
[C---:B------:R-:W-:Y:S01]  /*2b590*/  R2UR UR6, R40.reuse ;  /* 0x00000000280672ca */ /* 0x040fe200000e0000 */
[----:B------:R0:W5:Y:S01]  /*2b5a0*/  LDL.64 R28, [R7+0x10] ;  /* 0x00001000071c7983 */ /* 0x0001620000100a00 */
[C---:B------:R-:W-:Y:S02]  /*2b5b0*/  R2UR UR7, R41.reuse ;  /* 0x00000000290772ca */ /* 0x040fe400000e0000 */
[----:B------:R-:W-:Y:S02]  /*2b5c0*/  R2UR UR4, R40 ;  /* 0x00000000280472ca */ /* 0x000fe400000e0000 */
[----:B------:R-:W-:-:S09]  /*2b5d0*/  R2UR UR5, R41 ;  /* 0x00000000290572ca */ /* 0x000fd200000e0000 */
[----:B-----5:R-:W2:Y:S04]  /*2b5e0*/  LD.E R31, desc[UR6][R112.64+0xc] ;  /* 0x00000c06701f7980 */ /* 0x020ea8000c101900 */
[----:B------:R-:W3:Y:S04]  /*2b5f0*/  LD.E R13, desc[UR4][R112.64+0x10] ;  /* 0x00001004700d7980 */ /* 0x000ee8000c101900 */
[----:B------:R-:W4:Y:S04]  /*2b600*/  LD.E.64 R34, desc[UR4][R112.64+0x60] ;  /* 0x0000600470227980 */ /* 0x000f28000c101b00 */
[----:B------:R-:W4:Y:S01]  /*2b610*/  LD.E.64 R46, desc[UR6][R112.64+0x80] ;  /* 0x00008006702e7980 */ /* 0x000f22000c101b00 */
[----:B------:R-:W-:-:S02]  /*2b620*/  R2UR UR8, R40 ;  /* 0x00000000280872ca */ /* 0x000fc400000e0000 */
[C---:B------:R-:W-:Y:S01]  /*2b630*/  R2UR UR9, R41.reuse ;  /* 0x00000000290972ca */ /* 0x040fe200000e0000 */
[----:B------:R0:W5:Y:S01]  /*2b640*/  LD.E.64 R44, desc[UR6][R112.64+0x68] ;  /* 0x00006806702c7980 */ /* 0x000162000c101b00 */
[C---:B------:R-:W-:Y:S02]  /*2b650*/  R2UR UR10, R40.reuse ;  /* 0x00000000280a72ca */ /* 0x040fe400000e0000 */
[C---:B------:R-:W-:Y:S02]  /*2b660*/  R2UR UR11, R41.reuse ;  /* 0x00000000290b72ca */ /* 0x040fe400000e0000 */
[----:B------:R-:W-:Y:S02]  /*2b670*/  R2UR UR12, R40 ;  /* 0x00000000280c72ca */ /* 0x000fe400000e0000 */
[----:B------:R-:W-:Y:S01]  /*2b680*/  R2UR UR13, R41 ;  /* 0x00000000290d72ca */ /* 0x000fe200000e0000 */
[----:B------:R-:W-:Y:S01]  /*2b690*/  BSSY B2, `(.L_x_4751) ;  /* 0x0000058000027945 */ /* 0x000fe20003800000 */
[----:B------:R-:W-:-:S02]  /*2b6a0*/  CS2R R66, SRZ ;  /* 0x0000000000427805 */ /* 0x000fc4000001ff00 */
[----:B------:R-:W-:Y:S02]  /*2b6b0*/  CS2R R80, SRZ ;  /* 0x0000000000507805 */ /* 0x000fe4000001ff00 */
[----:B------:R-:W-:Y:S02]  /*2b6c0*/  CS2R R86, SRZ ;  /* 0x0000000000567805 */ /* 0x000fe4000001ff00 */
[----:B------:R-:W-:Y:S02]  /*2b6d0*/  CS2R R92, SRZ ;  /* 0x00000000005c7805 */ /* 0x000fe4000001ff00 */
[----:B------:R-:W-:Y:S01]  /*2b6e0*/  CS2R R108, SRZ ;  /* 0x00000000006c7805 */ /* 0x000fe2000001ff00 */
[----:B------:R0:W5:Y:S01]  /*2b6f0*/  LD.E.64 R48, desc[UR10][R112.64+0x88] ;  /* 0x0000880a70307980 */ /* 0x000162000c101b00 */
[----:B------:R-:W-:-:S03]  /*2b700*/  CS2R R114, SRZ ;  /* 0x0000000000727805 */ /* 0x000fc6000001ff00 */
[----:B------:R0:W5:Y:S01]  /*2b710*/  LD.E.U8 R105, desc[UR12][R112.64+0x18] ;  /* 0x0000180c70697980 */ /* 0x000162000c101100 */
[----:B------:R-:W-:Y:S02]  /*2b720*/  CS2R R68, SRZ ;  /* 0x0000000000447805 */ /* 0x000fe4000001ff00 */
[----:B------:R-:W-:Y:S02]  /*2b730*/  CS2R R82, SRZ ;  /* 0x0000000000527805 */ /* 0x000fe4000001ff00 */
[----:B------:R-:W-:Y:S02]  /*2b740*/  CS2R R84, SRZ ;  /* 0x0000000000547805 */ /* 0x000fe4000001ff00 */
[----:B------:R-:W-:Y:S02]  /*2b750*/  CS2R R94, SRZ ;  /* 0x00000000005e7805 */ /* 0x000fe4000001ff00 */
[----:B------:R-:W-:Y:S02]  /*2b760*/  CS2R R110, SRZ ;  /* 0x00000000006e7805 */ /* 0x000fe4000001ff00 */
[----:B------:R-:W-:Y:S01]  /*2b770*/  CS2R R116, SRZ ;  /* 0x0000000000747805 */ /* 0x000fe2000001ff00 */
[----:B--2---:R-:W-:Y:S01]  /*2b780*/  IMAD R31, R98, -0xa0, R31 ;  /* 0xffffff60621f7824 */ /* 0x004fe200078e021f */
[----:B---3--:R-:W-:-:S04]  /*2b790*/  LEA.HI R13, R13, R13, RZ, 0x1 ;  /* 0x0000000d0d0d7211 */ /* 0x008fc800078f08ff */
[----:B------:R-:W-:Y:S02]  /*2b7a0*/  VIMNMX R52, R31, 0xa0, PT ;  /* 0x000000a01f347848 */ /* 0x000fe40003fe0100 */
[----:B------:R-:W-:Y:S01]  /*2b7b0*/  SHF.R.S32.HI R13, RZ, 0x1, R13 ;  /* 0x00000001ff0d7819 */ /* 0x000fe2000001140d */
[----:B----4-:R-:W-:Y:S01]  /*2b7c0*/  IMAD R33, R35, R98, RZ ;  /* 0x0000006223217224 */ /* 0x010fe200078e02ff */
[----:B------:R0:W5:Y:S02]  /*2b7d0*/  LD.E.64 R30, desc[UR4][R112.64+0x58] ;  /* 0x00005804701e7980 */ /* 0x000164000c101b00 */
[----:B------:R-:W-:Y:S01]  /*2b7e0*/  ISETP.GE.AND P1, PT, R13, R52, PT ;  /* 0x000000340d00720c */ /* 0x000fe20003f26270 */
[----:B------:R-:W-:Y:S02]  /*2b7f0*/  IMAD R37, R47, R98, RZ ;  /* 0x000000622f257224 */ /* 0x000fe400078e02ff */
[-C--:B------:R-:W-:Y:S02]  /*2b800*/  IMAD R35, R34, R99.reuse, R33 ;  /* 0x0000006322237224 */ /* 0x080fe400078e0221 */
[----:B------:R-:W-:-:S02]  /*2b810*/  IMAD R37, R46, R99, R37 ;  /* 0x000000632e257224 */ /* 0x000fc400078e0225 */
[----:B------:R-:W-:-:S04]  /*2b820*/  IMAD.WIDE.U32 R74, R34, R98, RZ ;  /* 0x00000062224a7225 */ /* 0x000fc800078e00ff */
[----:B------:R-:W-:Y:S02]  /*2b830*/  IMAD.WIDE.U32 R118, R46, R98, RZ ;  /* 0x000000622e767225 */ /* 0x000fe400078e00ff */
[----:B------:R0:W5:Y:S01]  /*2b840*/  LD.E.64 R46, desc[UR8][R112.64+0x78] ;  /* 0x00007808702e7980 */ /* 0x000162000c101b00 */
[----:B------:R-:W-:Y:S01]  /*2b850*/  CS2R R32, SRZ ;  /* 0x0000000000207805 */ /* 0x000fe2000001ff00 */
[----:B------:R-:W-:Y:S02]  /*2b860*/  IMAD.IADD R99, R75, 0x1, R35 ;  /* 0x000000014b637824 */ /* 0x000fe400078e0223 */
[----:B------:R-:W-:Y:S02]  /*2b870*/  VIADD R13, R13, 0x80 ;  /* 0x000000800d0d7836 */ /* 0x000fe40000000000 */
[----:B------:R-:W-:Y:S01]  /*2b880*/  IMAD.IADD R37, R119, 0x1, R37 ;  /* 0x0000000177257824 */ /* 0x000fe200078e0225 */
[----:B------:R-:W-:Y:S06]  /*2b890*/  @P1 BRA `(.L_x_4752) ;  /* 0x0000000000dc1947 */ /* 0x000fec0003800000 */
[----:B-----5:R-:W-:Y:S02]  /*2b8a0*/  LOP3.LUT R34, R105, 0x1, RZ, 0xc0, !PT ;  /* 0x0000000169227812 */ /* 0x020fe400078ec0ff */
[----:B------:R-:W-:Y:S02]  /*2b8b0*/  CS2R R114, SRZ ;  /* 0x0000000000727805 */ /* 0x000fe4000001ff00 */
[----:B------:R-:W-:Y:S02]  /*2b8c0*/  IADD3 R50, P3, R48, R118, RZ ;  /* 0x0000007630327210 */ /* 0x000fe40007f7e0ff */
[----:B------:R-:W-:Y:S02]  /*2b8d0*/  CS2R R116, SRZ ;  /* 0x0000000000747805 */ /* 0x000fe4000001ff00 */
[----:B------:R-:W-:Y:S02]  /*2b8e0*/  ISETP.NE.U32.AND P1, PT, R34, 0x1, PT ;  /* 0x000000012200780c */ /* 0x000fe40003f25070 */
[----:B------:R-:W-:Y:S01]  /*2b8f0*/  IADD3 R34, P2, R44, R74, RZ ;  /* 0x0000004a2c227210 */ /* 0x000fe20007f5e0ff */
[----:B------:R-:W-:-:S04]  /*2b900*/  IMAD.X R51, R49, 0x1, R37, P3 ;  /* 0x0000000131337824 */ /* 0x000fc800018e0625 */
[----:B------:R-:W-:-:S06]  /*2b910*/  IMAD.X R35, R45, 0x1, R99, P2 ;  /* 0x000000012d237824 */ /* 0x000fcc00010e0663 */
[C---:B------:R-:W-:Y:S02]  /*2b920*/  @!P1 R2UR UR4, R40.reuse ;  /* 0x00000000280492ca */ /* 0x040fe400000e0000 */
[C---:B------:R-:W-:Y:S02]  /*2b930*/  @!P1 R2UR UR5, R41.reuse ;  /* 0x00000000290592ca */ /* 0x040fe400000e0000 */
[----:B------:R-:W-:Y:S02]  /*2b940*/  @!P1 R2UR UR6, R40 ;  /* 0x00000000280692ca */ /* 0x000fe400000e0000 */
[----:B------:R-:W-:-:S09]  /*2b950*/  @!P1 R2UR UR7, R41 ;  /* 0x00000000290792ca */ /* 0x000fd200000e0000 */
[----:B------:R1:W5:Y:S04]  /*2b960*/  @!P1 LD.E.64 R114, desc[UR4][R34.64] ;  /* 0x0000000422729980 */ /* 0x000368000c101b00 */
[----:B------:R1:W5:Y:S01]  /*2b970*/  @!P1 LD.E.64 R116, desc[UR6][R50.64] ;  /* 0x0000000632749980 */ /* 0x000362000c101b00 */
[----:B------:R-:W-:Y:S02]  /*2b980*/  R2P PR, R105, 0x3e ;  /* 0x0000003e69007804 */ /* 0x000fe40000000000 */
[----:B------:R-:W-:Y:S02]  /*2b990*/  CS2R R108, SRZ ;  /* 0x00000000006c7805 */ /* 0x000fe4000001ff00 */
[----:B------:R-:W-:Y:S02]  /*2b9a0*/  CS2R R92, SRZ ;  /* 0x00000000005c7805 */ /* 0x000fe4000001ff00 */
[----:B------:R-:W-:-:S02]  /*2b9b0*/  CS2R R86, SRZ ;  /* 0x0000000000567805 */ /* 0x000fc4000001ff00 */
[----:B------:R-:W-:Y:S02]  /*2b9c0*/  CS2R R80, SRZ ;  /* 0x0000000000507805 */ /* 0x000fe4000001ff00 */
[----:B------:R-:W-:Y:S02]  /*2b9d0*/  CS2R R66, SRZ ;  /* 0x0000000000427805 */ /* 0x000fe4000001ff00 */
[----:B------:R-:W-:Y:S02]  /*2b9e0*/  CS2R R110, SRZ ;  /* 0x00000000006e7805 */ /* 0x000fe4000001ff00 */
[C---:B------:R-:W-:Y:S02]  /*2b9f0*/  @P1 R2UR UR4, R40.reuse ;  /* 0x00000000280412ca */ /* 0x040fe400000e0000 */
[----:B------:R-:W-:Y:S02]  /*2ba00*/  @P1 R2UR UR5, R41 ;  /* 0x00000000290512ca */ /* 0x000fe400000e0000 */
[----:B------:R-:W-:-:S02]  /*2ba10*/  @P2 R2UR UR8, R40 ;  /* 0x00000000280822ca */ /* 0x000fc400000e0000 */
[C---:B------:R-:W-:Y:S02]  /*2ba20*/  @P2 R2UR UR9, R41.reuse ;  /* 0x00000000290922ca */ /* 0x040fe400000e0000 */
[C---:B------:R-:W-:Y:S02]  /*2ba30*/  @P3 R2UR UR12, R40.reuse ;  /* 0x00000000280c32ca */ /* 0x040fe400000e0000 */
[C---:B------:R-:W-:Y:S02]  /*2ba40*/  @P3 R2UR UR13, R41.reuse ;  /* 0x00000000290d32ca */ /* 0x040fe400000e0000 */
[----:B------:R-:W-:Y:S02]  /*2ba50*/  @P4 R2UR UR16, R40 ;  /* 0x00000000281042ca */ /* 0x000fe400000e0000 */
[----:B------:R-:W-:Y:S02]  /*2ba60*/  @P4 R2UR UR17, R41 ;  /* 0x00000000291142ca */ /* 0x000fe400000e0000 */
[----:B------:R-:W-:-:S02]  /*2ba70*/  CS2R R94, SRZ ;  /* 0x00000000005e7805 */ /* 0x000fc4000001ff00 */
[C---:B------:R-:W-:Y:S02]  /*2ba80*/  @P5 R2UR UR20, R40.reuse ;  /* 0x00000000281452ca */ /* 0x040fe400000e0000 */
[----:B------:R-:W-:Y:S02]  /*2ba90*/  CS2R R84, SRZ ;  /* 0x0000000000547805 */ /* 0x000fe4000001ff00 */
[----:B------:R-:W-:Y:S02]  /*2baa0*/  @P5 R2UR UR21, R41 ;  /* 0x00000000291552ca */ /* 0x000fe400000e0000 */
[----:B------:R-:W-:Y:S02]  /*2bab0*/  CS2R R82, SRZ ;  /* 0x0000000000527805 */ /* 0x000fe4000001ff00 */
[----:B------:R-:W-:Y:S02]  /*2bac0*/  @P1 R2UR UR6, R40 ;  /* 0x00000000280612ca */ /* 0x000fe400000e0000 */
[----:B------:R-:W-:-:S02]  /*2bad0*/  CS2R R68, SRZ ;  /* 0x0000000000447805 */ /* 0x000fc4000001ff00 */
[C---:B------:R-:W-:Y:S01]  /*2bae0*/  @P1 R2UR UR7, R41.reuse ;  /* 0x00000000290712ca */ /* 0x040fe200000e0000 */
[----:B------:R1:W5:Y:S01]  /*2baf0*/  @P1 LD.E.64 R108, desc[UR4][R34.64+0x10] ;  /* 0x00001004226c1980 */ /* 0x000362000c101b00 */
[C---:B------:R-:W-:Y:S02]  /*2bb00*/  @P2 R2UR UR10, R40.reuse ;  /* 0x00000000280a22ca */ /* 0x040fe400000e0000 */
[C---:B------:R-:W-:Y:S01]  /*2bb10*/  @P2 R2UR UR11, R41.reuse ;  /* 0x00000000290b22ca */ /* 0x040fe200000e0000 */
[----:B------:R1:W5:Y:S01]  /*2bb20*/  @P2 LD.E.64 R92, desc[UR8][R34.64+0x20] ;  /* 0x00002008225c2980 */ /* 0x000362000c101b00 */
[C---:B------:R-:W-:Y:S02]  /*2bb30*/  @P3 R2UR UR14, R40.reuse ;  /* 0x00000000280e32ca */ /* 0x040fe400000e0000 */
[----:B------:R-:W-:Y:S01]  /*2bb40*/  @P3 R2UR UR15, R41 ;  /* 0x00000000290f32ca */ /* 0x000fe200000e0000 */
[----:B------:R1:W5:Y:S01]  /*2bb50*/  @P3 LD.E.64 R86, desc[UR12][R34.64+0x30] ;  /* 0x0000300c22563980 */ /* 0x000362000c101b00 */
[----:B------:R-:W-:-:S02]  /*2bb60*/  @P4 R2UR UR18, R40 ;  /* 0x00000000281242ca */ /* 0x000fc400000e0000 */
[C---:B------:R-:W-:Y:S01]  /*2bb70*/  @P4 R2UR UR19, R41.reuse ;  /* 0x00000000291342ca */ /* 0x040fe200000e0000 */
[----:B------:R1:W5:Y:S01]  /*2bb80*/  @P4 LD.E.64 R80, desc[UR16][R34.64+0x40] ;  /* 0x0000401022504980 */ /* 0x000362000c101b00 */
[----:B------:R-:W-:Y:S02]  /*2bb90*/  @P5 R2UR UR22, R40 ;  /* 0x00000000281652ca */ /* 0x000fe400000e0000 */
[----:B------:R-:W-:Y:S01]  /*2bba0*/  @P5 R2UR UR23, R41 ;  /* 0x00000000291752ca */ /* 0x000fe200000e0000 */
[----:B------:R1:W5:Y:S04]  /*2bbb0*/  @P5 LD.E.64 R66, desc[UR20][R34.64+0x50] ;  /* 0x0000501422425980 */ /* 0x000368000c101b00 */
[----:B------:R1:W5:Y:S04]  /*2bbc0*/  @P1 LD.E.64 R110, desc[UR6][R50.64+0x10] ;  /* 0x00001006326e1980 */ /* 0x000368000c101b00 */
[----:B------:R1:W5:Y:S04]  /*2bbd0*/  @P2 LD.E.64 R94, desc[UR10][R50.64+0x20] ;  /* 0x0000200a325e2980 */ /* 0x000368000c101b00 */
[----:B------:R1:W5:Y:S04]  /*2bbe0*/  @P3 LD.E.64 R84, desc[UR14][R50.64+0x30] ;  /* 0x0000300e32543980 */ /* 0x000368000c101b00 */
[----:B------:R1:W5:Y:S04]  /*2bbf0*/  @P4 LD.E.64 R82, desc[UR18][R50.64+0x40] ;  /* 0x0000401232524980 */ /* 0x000368000c101b00 */
[----:B------:R1:W5:Y:S02]  /*2bc00*/  @P5 LD.E.64 R68, desc[UR22][R50.64+0x50] ;  /* 0x0000501632445980 */ /* 0x000364000c101b00 */
.L_x_4752:
[----:B------:R-:W-:Y:S05]  /*2bc10*/  BSYNC B2 ;  /* 0x0000000000027941 */ /* 0x000fea0003800000 */
.L_x_4751:
[----:B------:R-:W-:Y:S01]  /*2bc20*/  ISETP.GE.AND P1, PT, R13, R52, PT ;  /* 0x000000340d00720c */ /* 0x000fe20003f26270 */
[----:B------:R-:W-:Y:S01]  /*2bc30*/  BSSY B2, `(.L_x_4753) ;  /* 0x0000044000027945 */ /* 0x000fe20003800000 */
[----:B------:R-:W-:Y:S02]  /*2bc40*/  CS2R R52, SRZ ;  /* 0x0000000000347805 */ /* 0x000fe4000001ff00 */
[----:B------:R-:W-:Y:S02]  /*2bc50*/  CS2R R54, SRZ ;  /* 0x0000000000367805 */ /* 0x000fe4000001ff00 */
[----:B------:R-:W-:Y:S02]  /*2bc60*/  CS2R R58, SRZ ;  /* 0x00000000003a7805 */ /* 0x000fe4000001ff00 */
[----:B------:R-:W-:Y:S02]  /*2bc70*/  CS2R R62, SRZ ;  /* 0x00000000003e7805 */ /* 0x000fe4000001ff00 */
[----:B------:R-:W-:-:S02]  /*2bc80*/  CS2R R70, SRZ ;  /* 0x0000000000467805 */ /* 0x000fc4000001ff00 */
[----:B-1----:R-:W-:Y:S02]  /*2bc90*/  CS2R R34, SRZ ;  /* 0x0000000000227805 */ /* 0x002fe4000001ff00 */
[----:B------:R-:W-:Y:S02]  /*2bca0*/  CS2R R50, SRZ ;  /* 0x0000000000327805 */ /* 0x000fe4000001ff00 */
[----:B------:R-:W-:Y:S02]  /*2bcb0*/  CS2R R56, SRZ ;  /* 0x0000000000387805 */ /* 0x000fe4000001ff00 */
[----:B------:R-:W-:Y:S02]  /*2bcc0*/  CS2R R60, SRZ ;  /* 0x00000000003c7805 */ /* 0x000fe4000001ff00 */
[----:B------:R-:W-:Y:S02]  /*2bcd0*/  CS2R R64, SRZ ;  /* 0x0000000000407805 */ /* 0x000fe4000001ff00 */
[----:B------:R-:W-:Y:S01]  /*2bce0*/  CS2R R72, SRZ ;  /* 0x0000000000487805 */ /* 0x000fe2000001ff00 */
[----:B------:R-:W-:Y:S06]  /*2bcf0*/  @P1 BRA `(.L_x_4754) ;  /* 0x0000000000dc1947 */ /* 0x000fec0003800000 */
[----:B-----5:R-:W-:Y:S02]  /*2bd00*/  LOP3.LUT R13, R105, 0x1, RZ, 0xc0, !PT ;  /* 0x00000001690d7812 */ /* 0x020fe400078ec0ff */
[----:B------:R-:W-:Y:S02]  /*2bd10*/  CS2R R70, SRZ ;  /* 0x0000000000467805 */ /* 0x000fe4000001ff00 */
[----:B------:R-:W-:Y:S02]  /*2bd20*/  IADD3 R74, P1, P2, R44, R30, R74 ;  /* 0x0000001e2c4a7210 */ /* 0x000fe40007a3e04a */
[----:B------:R-:W-:Y:S02]  /*2bd30*/  CS2R R72, SRZ ;  /* 0x0000000000487805 */ /* 0x000fe4000001ff00 */
[----:B------:R-:W-:Y:S02]  /*2bd40*/  ISETP.NE.U32.AND P5, PT, R13, 0x1, PT ;  /* 0x000000010d00780c */ /* 0x000fe40003fa5070 */
[----:B------:R-:W-:-:S02]  /*2bd50*/  IADD3 R118, P3, P4, R48, R46, R118 ;  /* 0x0000002e30767210 */ /* 0x000fc40007c7e076 */
[----:B------:R-:W-:Y:S02]  /*2bd60*/  IADD3.X R75, R45, R31, R99, P1, P2 ;  /* 0x0000001f2d4b7210 */ /* 0x000fe40000fe4463 */
[----:B------:R-:W-:-:S07]  /*2bd70*/  IADD3.X R119, R49, R47, R37, P3, P4 ;  /* 0x0000002f31777210 */ /* 0x000fce0001fe8425 */
        /* <DEDUP_REMOVED lines=47> */
.L_x_4754:
[----:B------:R-:W-:Y:S05]  /*2c070*/  BSYNC B2 ;  /* 0x0000000000027941 */ /* 0x000fea0003800000 */
.L_x_4753:
[----:B------:R-:W-:Y:S01]  /*2c080*/  R2UR UR4, R40 ;  /* 0x00000000280472ca */ /* 0x000fe200000e0000 */
[----:B------:R2:W5:Y:S01]  /*2c090*/  LDL R13, [R3] ;  /* 0x00000000030d7983 */ /* 0x0005620000100800 */
[----:B------:R-:W-:-:S03]  /*2c0a0*/  R2UR UR5, R41 ;  /* 0x00000000290572ca */ /* 0x000fc600000e0000 */
[----:B-----5:R2:W5:Y:S10]  /*2c0b0*/  LDL R30, [R3+0x4] ;  /* 0x00000400031e7983 */ /* 0x0205740000100800 */
[----:B------:R-:W3:Y:S01]  /*2c0c0*/  LD.E R31, desc[UR4][R28.64+0x1c] ;  /* 0x00001c041c1f7980 */ /* 0x000ee2000c101900 */
[----:B------:R-:W-:Y:S01]  /*2c0d0*/  BSSY B2, `(.L_x_4755) ;  /* 0x0000005000027945 */ /* 0x000fe20003800000 */
[----:B---3--:R-:W-:-:S04]  /*2c0e0*/  LOP3.LUT R31, R31, 0x1, RZ, 0xfc, !PT ;  /* 0x000000011f1f7812 */ /* 0x008fc800078efcff */
[----:B------:R-:W-:-:S13]  /*2c0f0*/  ISETP.NE.AND P1, PT, R31, 0x3, PT ;  /* 0x000000031f00780c */ /* 0x000fda0003f25270 */
[----:B--2---:R-:W-:Y:S05]  /*2c100*/  @!P1 BRA `(.L_x_4756) ;  /* 0x0000000000049947 */ /* 0x004fea0003800000 */
[----:B------:R-:W-:Y:S01]  /*2c110*/  BPT.TRAP 0x1 ;  /* 0x000000040000795c */ /* 0x000fe20000300000 */
.L_x_4756:
[----:B------:R-:W-:Y:S05]  /*2c120*/  BSYNC B2 ;  /* 0x0000000000027941 */ /* 0x000fea0003800000 */
.L_x_4755:
[----:B------:R-:W-:Y:S02]  /*2c130*/  R2UR UR4, R40 ;  /* 0x00000000280472ca */ /* 0x000fe400000e0000 */
[----:B------:R-:W-:-:S13]  /*2c140*/  R2UR UR5, R41 ;  /* 0x00000000290572ca */ /* 0x000fda00000e0000 */
[----:B------:R-:W2:Y:S01]  /*2c150*/  LD.E.64 R28, desc[UR4][R28.64+0x8] ;  /* 0x000008041c1c7980 */ /* 0x000ea2000c101b00 */
[----:B-----5:R-:W-:Y:S01]  /*2c160*/  SHF.L.U32 R30, R30, 0x1f, RZ ;  /* 0x0000001f1e1e7819 */ /* 0x020fe200000006ff */
[----:B------:R-:W-:Y:S01]  /*2c170*/  BSSY B2, `(.L_x_4757) ;  /* 0x0000005000027945 */ /* 0x000fe20003800000 */
[----:B--2---:R-:W-:-:S05]  /*2c180*/  MOV R44, R28 ;  /* 0x0000001c002c7202 */ /* 0x004fca0000000f00 */
[----:B------:R-:W-:-:S04]  /*2c190*/  IMAD R13, R13, 0x8, R44 ;  /* 0x000000080d0d7824 */ /* 0x000fc800078e022c */
[----:B------:R-:W2:Y:S02]  /*2c1a0*/  SYNCS.PHASECHK.TRANS64.TRYWAIT P1, [R13+URZ], R30 ;  /* 0x0000001e0d0075a7 */ /* 0x000ea4000802017f */
[----:B--2---:R-:W-:Y:S05]  /*2c1b0*/  @!P1 BRA `(.L_x_4758) ;  /* 0x0000010400549947 */ /* 0x004fea0003800000 */
.L_x_4863:
[----:B------:R-:W-:Y:S05]  /*2c1c0*/  BSYNC B2 ;  /* 0x0000000000027941 */ /* 0x000fea0003800000 */
.L_x_4757:
[----:B------:R-:W3:Y:S04]  /*2c1d0*/  LDL.64 R48, [R7+0x50] ;  /* 0x0000500007307983 */ /* 0x000ee80000100a00 */
[----:B------:R-:W4:Y:S01]  /*2c1e0*/  LDL.64 R46, [R7+0x58] ;  /* 0x00005800072e7983 */ /* 0x000f220000100a00 */
[C---:B------:R-:W-:Y:S02]  /*2c1f0*/  R2UR UR4, R40.reuse ;  /* 0x00000000280472ca */ /* 0x040fe400000e0000 */
[C---:B------:R-:W-:Y:S01]  /*2c200*/  R2UR UR5, R41.reuse ;  /* 0x00000000290572ca */ /* 0x040fe200000e0000 */
[----:B--2---:R-:W2:Y:S01]  /*2c210*/  LDL R13, [R3] ;  /* 0x00000000030d7983 */ /* 0x004ea20000100800 */
[----:B------:R-:W-:Y:S02]  /*2c220*/  R2UR UR6, R40 ;  /* 0x00000000280672ca */ /* 0x000fe400000e0000 */
[----:B------:R-:W-:Y:S01]  /*2c230*/  R2UR UR7, R41 ;  /* 0x00000000290772ca */ /* 0x000fe200000e0000 */
[----:B------:R0:W5:Y:S08]  /*2c240*/  LDL.64 R44, [R7+0x38] ;  /* 0x00003800072c7983 */ /* 0x0001700000100a00 */
[----:B---3--:R-:W3:Y:S04]  /*2c250*/  LD.E R28, desc[UR4][R48.64+0x8] ;  /* 0x00000804301c7980 */ /* 0x008ee8000c101900 */
[----:B-1----:R-:W2:Y:S04]  /*2c260*/  LD.E R75, desc[UR4][R48.64+0xc] ;  /* 0x00000c04304b7980 */ /* 0x002ea8000c101900 */
[----:B----4-:R-:W4:Y:S01]  /*2c270*/  LD.E.64 R46, desc[UR6][R46.64] ;  /* 0x000000062e2e7980 */ /* 0x010f22000c101b00 */
[----:B------:R-:W-:Y:S01]  /*2c280*/  IMAD.MOV.U32 R99, RZ, RZ, 0x20 ;  /* 0x00000020ff637424 */ /* 0x000fe200078e00ff */
[----:B------:R-:W-:Y:S01]  /*2c290*/  BSSY B2, `(.L_x_4759) ;  /* 0x0000392000027945 */ /* 0x000fe20003800000 */
[----:B---3--:R-:W-:-:S04]  /*2c2a0*/  SHF.R.S32.HI R31, RZ, 0x1f, R28 ;  /* 0x0000001fff1f7819 */ /* 0x008fc8000001141c */
[----:B------:R-:W-:-:S04]  /*2c2b0*/  LEA.HI R29, R31, R28, RZ, 0x2 ;  /* 0x0000001c1f1d7211 */ /* 0x000fc800078f10ff */
[--C-:B------:R-:W-:Y:S02]  /*2c2c0*/  SHF.R.S32.HI R37, RZ, 0x2, R29.reuse ;  /* 0x00000002ff257819 */ /* 0x100fe4000001141d */
[----:B------:R-:W-:-:S04]  /*2c2d0*/  SHF.R.S32.HI R30, RZ, 0x1f, R29 ;  /* 0x0000001fff1e7819 */ /* 0x000fc8000001141d */
[----:B------:R-:W-:Y:S02]  /*2c2e0*/  LEA.HI R29, R30, R37, RZ, 0x2 ;  /* 0x000000251e1d7211 */ /* 0x000fe400078f10ff */
[----:B------:R-:W-:Y:S02]  /*2c2f0*/  LEA.HI R30, R28, R28, RZ, 0x1 ;  /* 0x0000001c1c1e7211 */ /* 0x000fe400078f08ff */
[----:B------:R-:W-:Y:S02]  /*2c300*/  LOP3.LUT R74, R29, 0xfffffffc, RZ, 0xc0, !PT ;  /* 0xfffffffc1d4a7812 */ /* 0x000fe400078ec0ff */
[----:B------:R-:W-:-:S03]  /*2c310*/  LOP3.LUT R29, R30, 0xffffffe, RZ, 0xc0, !PT ;  /* 0x0ffffffe1e1d7812 */ /* 0x000fc600078ec0ff */
[----:B------:R-:W-:Y:S01]  /*2c320*/  IMAD.IADD R74, R37, 0x1, -R74 ;  /* 0x00000001254a7824 */ /* 0x000fe200078e0a4a */
[----:B------:R-:W-:Y:S01]  /*2c330*/  SHF.R.S32.HI R105, RZ, 0x1, R30 ;  /* 0x00000001ff697819 */ /* 0x000fe2000001141e */
[----:B------:R-:W-:Y:S01]  /*2c340*/  IMAD.IADD R29, R28, 0x1, -R29 ;  /* 0x000000011c1d7824 */ /* 0x000fe200078e0a1d */
[----:B------:R-:W-:Y:S01]  /*2c350*/  LEA.HI R31, R31, R28, RZ, 0x4 ;  /* 0x0000001c1f1f7211 */ /* 0x000fe200078f20ff */
[----:B------:R-:W-:Y:S01]  /*2c360*/  IMAD.SHL.U32 R28, R74, 0x80, RZ ;  /* 0x000000804a1c7824 */ /* 0x000fe200078e00ff */
[----:B------:R-:W-:Y:S01]  /*2c370*/  LEA.HI R30, R30, R105, RZ, 0x1 ;  /* 0x000000691e1e7211 */ /* 0x000fe200078f08ff */
[----:B------:R-:W-:Y:S02]  /*2c380*/  IMAD.SHL.U32 R107, R29, 0x10, RZ ;  /* 0x000000101d6b7824 */ /* 0x000fe400078e00ff */
[----:B------:R-:W-:Y:S01]  /*2c390*/  IMAD.SHL.U32 R31, R31, 0x20, RZ ;  /* 0x000000201f1f7824 */ /* 0x000fe200078e00ff */
[----:B------:R-:W-:Y:S02]  /*2c3a0*/  LOP3.LUT R28, R28, 0x180, RZ, 0xc0, !PT ;  /* 0x000001801c1c7812 */ /* 0x000fe400078ec0ff */
[----:B------:R-:W-:-:S02]  /*2c3b0*/  LOP3.LUT R30, R30, 0x3fffffe, RZ, 0xc0, !PT ;  /* 0x03fffffe1e1e7812 */ /* 0x000fc400078ec0ff */
[----:B------:R-:W-:Y:S02]  /*2c3c0*/  LOP3.LUT R29, R28, 0x10, R107, 0xf8, !PT ;  /* 0x000000101c1d7812 */ /* 0x000fe400078ef86b */
[----:B------:R-:W-:Y:S01]  /*2c3d0*/  LOP3.LUT R31, R31, 0xfffffe00, RZ, 0xc0, !PT ;  /* 0xfffffe001f1f7812 */ /* 0x000fe200078ec0ff */
[----:B------:R-:W-:Y:S01]  /*2c3e0*/  IMAD.IADD R30, R105, 0x1, -R30 ;  /* 0x00000001691e7824 */ /* 0x000fe200078e0a1e */
[----:B------:R-:W-:-:S03]  /*2c3f0*/  SHF.R.U32.HI R28, RZ, 0x3, R28 ;  /* 0x00000003ff1c7819 */ /* 0x000fc6000001161c */
[----:B------:R-:W-:Y:S01]  /*2c400*/  IMAD R30, R30, 0x40, R31 ;  /* 0x000000401e1e7824 */ /* 0x000fe200078e021f */
[----:B------:R-:W-:Y:S01]  /*2c410*/  LOP3.LUT R29, R29, R28, RZ, 0x3c, !PT ;  /* 0x0000001c1d1d7212 */ /* 0x000fe200078e3cff */
[----:B--2---:R-:W-:Y:S02]  /*2c420*/  IMAD R37, R13, 0x7800, RZ ;  /* 0x000078000d257824 */ /* 0x004fe400078e02ff */
[----:B------:R-:W-:Y:S02]  /*2c430*/  IMAD R75, R98, -0xa0, R75 ;  /* 0xffffff60624b7824 */ /* 0x000fe400078e024b */
[----:B------:R-:W-:-:S03]  /*2c440*/  IMAD.IADD R30, R30, 0x1, R29 ;  /* 0x000000011e1e7824 */ /* 0x000fc600078e021d */
[----:B------:R-:W-:Y:S02]  /*2c450*/  VIMNMX R28, R75, 0xa0, PT ;  /* 0x000000a04b1c7848 */ /* 0x000fe40003fe0100 */
[----:B------:R-:W-:-:S04]  /*2c460*/  IADD3 R13, P2, R37, R30, RZ ;  /* 0x0000001e250d7210 */ /* 0x000fc80007f5e0ff */
[----:B------:R-:W-:Y:S02]  /*2c470*/  LEA.HI.X.SX32 R37, R37, RZ, 0x1, P2 ;  /* 0x000000ff25257211 */ /* 0x000fe400010f0eff */
[----:B------:R-:W-:Y:S02]  /*2c480*/  ISETP.GE.AND P2, PT, R105, R28, PT ;  /* 0x0000001c6900720c */ /* 0x000fe40003f46270 */
[----:B------:R-:W-:Y:S02]  /*2c490*/  LOP3.LUT P1, RZ, R74, 0x2, RZ, 0xc0, !PT ;  /* 0x000000024aff7812 */ /* 0x000fe4000782c0ff */
[----:B----4-:R-:W-:Y:S02]  /*2c4a0*/  IADD3 R74, P3, R46, R13, RZ ;  /* 0x0000000d2e4a7210 */ /* 0x010fe40007f7e0ff */
[----:B------:R-:W-:Y:S02]  /*2c4b0*/  SHF.R.S32.HI R119, RZ, 0x1f, R105 ;  /* 0x0000001fff777819 */ /* 0x000fe40000011469 */
[----:B------:R-:W-:Y:S01]  /*2c4c0*/  SHF.R.S32.HI R121, RZ, 0x1f, R107 ;  /* 0x0000001fff797819 */ /* 0x000fe2000001146b */
[----:B------:R-:W-:Y:S01]  /*2c4d0*/  IMAD.X R75, R47, 0x1, R37, P3 ;  /* 0x000000012f4b7824 */ /* 0x000fe200018e0625 */
[----:B------:R-:W-:-:S03]  /*2c4e0*/  SEL R99, R99, 0xffffffe0, !P1 ;  /* 0xffffffe063637807 */ /* 0x000fc60004800000 */
[----:B0-----:R-:W-:Y:S05]  /*2c4f0*/  @P2 BRA `(.L_x_4760) ;  /* 0x0000003400ac2947 */ /* 0x001fea0003800000 */
[----:B------:R-:W-:Y:S02]  /*2c500*/  R2UR UR4, R40 ;  /* 0x00000000280472ca */ /* 0x000fe400000e0000 */
[----:B------:R-:W-:-:S13]  /*2c510*/  R2UR UR5, R41 ;  /* 0x00000000290572ca */ /* 0x000fda00000e0000 */
[----:B-----5:R-:W2:Y:S01]  /*2c520*/  LD.E.U8 R118, desc[UR4][R44.64] ;  /* 0x000000042c767980 */ /* 0x020ea2000c101100 */
[----:B------:R-:W-:Y:S01]  /*2c530*/  IADD3 R28, P1, R107, R90, RZ ;  /* 0x0000005a6b1c7210 */ /* 0x000fe20007f3e0ff */
[----:B------:R-:W-:Y:S01]  /*2c540*/  IMAD R31, R103, R105, RZ ;  /* 0x00000069671f7224 */ /* 0x000fe200078e02ff */
[----:B------:R-:W-:Y:S03]  /*2c550*/  BSSY B3, `(.L_x_4761) ;  /* 0x0000094000037945 */ /* 0x000fe60003800000 */
[----:B------:R-:W-:Y:S02]  /*2c560*/  IMAD.X R29, R121, 0x1, R89, P1 ;  /* 0x00000001791d7824 */ /* 0x000fe400008e0659 */
[C---:B------:R-:W-:Y:S02]  /*2c570*/  IMAD R31, R102.reuse, R119, R31 ;  /* 0x00000077661f7224 */ /* 0x040fe400078e021f */
[----:B------:R-:W-:-:S03]  /*2c580*/  IMAD.WIDE.U32 R28, R102, R105, R28 ;  /* 0x00000069661c7225 */ /* 0x000fc600078e001c */
[----:B------:R-:W-:-:S04]  /*2c590*/  IADD3 R112, P2, R100, R28, RZ ;  /* 0x0000001c64707210 */ /* 0x000fc80007f5e0ff */
[----:B------:R-:W-:Y:S02]  /*2c5a0*/  IADD3.X R113, R101, R29, R31, P2, !PT ;  /* 0x0000001d65717210 */ /* 0x000fe400017fe41f */
[----:B--2---:R-:W-:-:S04]  /*2c5b0*/  LOP3.LUT R30, R118, 0x1, RZ, 0xc0, !PT ;  /* 0x00000001761e7812 */ /* 0x004fc800078ec0ff */
[----:B------:R-:W-:-:S13]  /*2c5c0*/  ISETP.NE.U32.AND P1, PT, R30, 0x1, PT ;  /* 0x000000011e00780c */ /* 0x000fda0003f25070 */
[----:B------:R-:W-:Y:S05]  /*2c5d0*/  @P1 BRA `(.L_x_4762) ;  /* 0x00000008002c1947 */ /* 0x000fea0003800000 */
[----:B------:R-:W-:Y:S02]  /*2c5e0*/  R2UR UR4, R40 ;  /* 0x00000000280472ca */ /* 0x000fe400000e0000 */
[----:B------:R-:W-:-:S13]  /*2c5f0*/  R2UR UR5, R41 ;  /* 0x00000000290572ca */ /* 0x000fda00000e0000 */
[----:B------:R-:W2:Y:S01]  /*2c600*/  LD.E.U8 R28, desc[UR4][R48.64+0x18] ;  /* 0x00001804301c7980 */ /* 0x000ea2000c101100 */
[----:B------:R-:W-:Y:S01]  /*2c610*/  BSSY B4, `(.L_x_4763) ;  /* 0x0000081000047945 */ /* 0x000fe20003800000 */
[----:B--2---:R-:W-:-:S04]  /*2c620*/  LOP3.LUT R28, R28, 0x1, RZ, 0xc0, !PT ;  /* 0x000000011c1c7812 */ /* 0x004fc800078ec0ff */
[----:B------:R-:W-:Y:S02]  /*2c630*/  ISETP.NE.U32.AND P1, PT, R28, 0x1, PT ;  /* 0x000000011c00780c */ /* 0x000fe40003f25070 */
[----:B------:R0:W5:Y:S11]  /*2c640*/  LD.E.128 R28, desc[UR4][R74.64] ;  /* 0x000000044a1c7980 */ /* 0x000176000c101d00 */
[----:B0-----:R-:W-:Y:S05]  /*2c650*/  @P1 BRA `(.L_x_4764) ;  /* 0x0000000400f01947 */ /* 0x001fea0003800000 */
[----:B-----5:R-:W-:Y:S01]  /*2c660*/  IMAD.MOV.U32 R120, RZ, RZ, R31 ;  /* 0x000000ffff787224 */ /* 0x020fe200078e001f */
[----:B------:R-:W-:Y:S01]  /*2c670*/  SHF.R.U32.HI R124, RZ, 0x8, R117 ;  /* 0x00000008ff7c7819 */ /* 0x000fe20000011675 */
[----:B------:R-:W-:Y:S01]  /*2c680*/  IMAD.MOV.U32 R118, RZ, RZ, R30 ;  /* 0x000000ffff767224 */ /* 0x000fe200078e001e */
[----:B------:R-:W-:Y:S02]  /*2c690*/  SHF.R.U32.HI R31, RZ, 0x8, R115 ;  /* 0x00000008ff1f7819 */ /* 0x000fe40000011673 */
        /* <DEDUP_REMOVED lines=15> */
[--C-:B------:R-:W-:Y:S01]  /*2c790*/  SHF.R.U32.HI R128, RZ, 0x10, R115.reuse ;  /* 0x00000010ff807819 */ /* 0x100fe20000011673 */
[----:B------:R-:W-:Y:S01]  /*2c7a0*/  IMAD.U32 R127, R127, 0x10000, RZ ;  /* 0x000100007f7f7824 */ /* 0x000fe200078e00ff */
[----:B------:R-:W-:-:S02]  /*2c7b0*/  SHF.R.U32.HI R115, RZ, 0x18, R115 ;  /* 0x00000018ff737819 */ /* 0x000fc40000011673 */
[----:B------:R-:W-:Y:S01]  /*2c7c0*/  LOP3.LUT R125, R125, 0xff0000, R116, 0xf8, !PT ;  /* 0x00ff00007d7d7812 */ /* 0x000fe200078ef874 */
[----:B------:R-:W-:Y:S01]  /*2c7d0*/  IMAD.U32 R123, R128, 0x10000, RZ ;  /* 0x00010000807b7824 */ /* 0x000fe200078e00ff */
[----:B------:R-:W-:Y:S02]  /*2c7e0*/  LOP3.LUT R31, R31, 0xff0000, R114, 0xf8, !PT ;  /* 0x00ff00001f1f7812 */ /* 0x000fe400078ef872 */
[----:B------:R-:W-:Y:S01]  /*2c7f0*/  SHF.R.U32.HI R30, RZ, 0x18, R117 ;  /* 0x00000018ff1e7819 */ /* 0x000fe20000011675 */
[----:B------:R-:W-:Y:S01]  /*2c800*/  IMAD.SHL.U32 R117, R115, 0x1000000, RZ ;  /* 0x0100000073757824 */ /* 0x000fe200078e00ff */
[----:B------:R-:W-:Y:S02]  /*2c810*/  LOP3.LUT R125, R125, 0xff000000, R116, 0xf8, !PT ;  /* 0xff0000007d7d7812 */ /* 0x000fe400078ef874 */
[----:B------:R-:W-:Y:S01]  /*2c820*/  LOP3.LUT R115, R31, 0xff000000, R114, 0xf8, !PT ;  /* 0xff0000001f737812 */ /* 0x000fe200078ef872 */
[----:B------:R-:W-:Y:S01]  /*2c830*/  IMAD.SHL.U32 R31, R30, 0x1000000, RZ ;  /* 0x010000001e1f7824 */ /* 0x000fe200078e00ff */
[----:B------:R-:W-:-:S02]  /*2c840*/  LOP3.LUT R126, R126, 0xff0000, R127, 0xf8, !PT ;  /* 0x00ff00007e7e7812 */ /* 0x000fc400078ef87f */
[----:B------:R-:W-:Y:S02]  /*2c850*/  F2FP.F16.E4M3.UNPACK_B R30, R29 ;  /* 0x0000001dff1e723e */ /* 0x000fe400020006ff */
[----:B------:R-:W-:Y:S02]  /*2c860*/  F2FP.F16.E4M3.UNPACK_B R114, R125.H1 ;  /* 0x0000007dff72723e */ /* 0x000fe400030006ff */
[----:B------:R-:W-:Y:S02]  /*2c870*/  LOP3.LUT R122, R122, 0xff0000, R123, 0xf8, !PT ;  /* 0x00ff00007a7a7812 */ /* 0x000fe400078ef87b */
[----:B------:R-:W-:Y:S01]  /*2c880*/  F2FP.F16.E4M3.UNPACK_B R116, R115.H1 ;  /* 0x00000073ff74723e */ /* 0x000fe200030006ff */
[----:B------:R-:W-:Y:S01]  /*2c890*/  HADD2.F32 R123, -RZ, R114.H0_H0 ;  /* 0x20000072ff7b7230 */ /* 0x000fe20000004100 */
[----:B------:R-:W-:Y:S01]  /*2c8a0*/  LOP3.LUT R126, R126, R31, RZ, 0xfc, !PT ;  /* 0x0000001f7e7e7212 */ /* 0x000fe200078efcff */
[--C-:B------:R-:W-:Y:S01]  /*2c8b0*/  HADD2.F32 R31, -RZ, R30.reuse.H0_H0 ;  /* 0x2000001eff1f7230 */ /* 0x100fe20000004100 */
[----:B------:R-:W-:Y:S01]  /*2c8c0*/  LOP3.LUT R122, R122, R117, RZ, 0xfc, !PT ;  /* 0x000000757a7a7212 */ /* 0x000fe200078efcff */
[----:B------:R-:W-:Y:S01]  /*2c8d0*/  HADD2.F32 R30, -RZ, R30.H1_H1 ;  /* 0x3000001eff1e7230 */ /* 0x000fe20000004100 */
[----:B------:R-:W-:Y:S01]  /*2c8e0*/  F2FP.F16.E4M3.UNPACK_B R29, R29.H1 ;  /* 0x0000001dff1d723e */ /* 0x000fe200030006ff */
[----:B------:R-:W-:Y:S01]  /*2c8f0*/  HADD2.F32 R117, -RZ, R116.H0_H0 ;  /* 0x20000074ff757230 */ /* 0x000fe20000004100 */
[----:B------:R-:W-:Y:S01]  /*2c900*/  F2FP.F16.E4M3.UNPACK_B R125, R125 ;  /* 0x0000007dff7d723e */ /* 0x000fe200020006ff */
[----:B------:R-:W-:-:S02]  /*2c910*/  HADD2.F32 R124, -RZ, R114.H1_H1 ;  /* 0x30000072ff7c7230 */ /* 0x000fc40000004100 */
[C---:B------:R-:W-:Y:S01]  /*2c920*/  FMUL.FTZ R128, R30.reuse, R123 ;  /* 0x0000007b1e807220 */ /* 0x040fe20000410000 */
[--C-:B------:R-:W-:Y:S02]  /*2c930*/  HADD2.F32 R114, -RZ, R29.reuse.H1_H1 ;  /* 0x3000001dff727230 */ /* 0x100fe40000004100 */
[-C--:B------:R-:W-:Y:S01]  /*2c940*/  FMUL.FTZ R30, R30, R117.reuse ;  /* 0x000000751e1e7220 */ /* 0x080fe20000410000 */
[----:B------:R-:W-:Y:S02]  /*2c950*/  HADD2.F32 R116, -RZ, R116.H1_H1 ;  /* 0x30000074ff747230 */ /* 0x000fe40000004100 */
[C---:B------:R-:W-:Y:S01]  /*2c960*/  FFMA.FTZ R128, R31.reuse, R117, -R128 ;  /* 0x000000751f807223 */ /* 0x040fe20000010880 */
[----:B------:R-:W-:Y:S02]  /*2c970*/  HADD2.F32 R29, -RZ, R29.H0_H0 ;  /* 0x2000001dff1d7230 */ /* 0x000fe40000004100 */
[----:B------:R-:W-:Y:S01]  /*2c980*/  FFMA.FTZ R127, R31, R123, R30 ;  /* 0x0000007b1f7f7223 */ /* 0x000fe2000001001e */
[C---:B------:R-:W-:Y:S01]  /*2c990*/  FMUL.FTZ R130, R114.reuse, R124 ;  /* 0x0000007c72827220 */ /* 0x040fe20000410000 */
[----:B------:R-:W-:Y:S01]  /*2c9a0*/  FMUL.FTZ R117, R114, R116 ;  /* 0x0000007472757220 */ /* 0x000fe20000410000 */
[----:B------:R-:W-:-:S02]  /*2c9b0*/  F2FP.F16.E4M3.UNPACK_B R30, R120 ;  /* 0x00000078ff1e723e */ /* 0x000fc400020006ff */
[----:B------:R-:W-:Y:S01]  /*2c9c0*/  F2FP.F16.E4M3.UNPACK_B R31, R126.H1 ;  /* 0x0000007eff1f723e */ /* 0x000fe200030006ff */
[C---:B------:R-:W-:Y:S01]  /*2c9d0*/  FFMA.FTZ R130, R29.reuse, R116, -R130 ;  /* 0x000000741d827223 */ /* 0x040fe20000010882 */
[----:B------:R-:W-:Y:S01]  /*2c9e0*/  F2FP.F16.E4M3.UNPACK_B R114, R122.H1 ;  /* 0x0000007aff72723e */ /* 0x000fe200030006ff */
[----:B------:R-:W-:Y:S01]  /*2c9f0*/  FFMA.FTZ R129, R29, R124, R117 ;  /* 0x0000007c1d817223 */ /* 0x000fe20000010075 */
        /* <DEDUP_REMOVED lines=9> */
[CC--:B------:R-:W-:Y:S01]  /*2ca90*/  FMUL.FTZ R124, R30.reuse, R117.reuse ;  /* 0x000000751e7c7220 */ /* 0x0c0fe20000410000 */
[----:B------:R-:W-:Y:S02]  /*2caa0*/  HADD2.F32 R31, -RZ, R120.H1_H1 ;  /* 0x30000078ff1f7230 */ /* 0x000fe40000004100 */
[-C--:B------:R-:W-:Y:S01]  /*2cab0*/  FMUL.FTZ R30, R30, R116.reuse ;  /* 0x000000741e1e7220 */ /* 0x080fe20000410000 */
[----:B------:R-:W-:Y:S02]  /*2cac0*/  HADD2.F32 R114, -RZ, R114.H1_H1 ;  /* 0x30000072ff727230 */ /* 0x000fe40000004100 */
[C---:B------:R-:W-:Y:S01]  /*2cad0*/  FFMA.FTZ R124, R29.reuse, R116, -R124 ;  /* 0x000000741d7c7223 */ /* 0x040fe2000001087c */
[----:B------:R-:W-:Y:S02]  /*2cae0*/  HADD2.F32 R120, -RZ, R120.H0_H0 ;  /* 0x20000078ff787230 */ /* 0x000fe40000004100 */
[----:B------:R-:W-:Y:S01]  /*2caf0*/  FFMA.FTZ R135, R29, R117, R30 ;  /* 0x000000751d877223 */ /* 0x000fe2000001001e */
[----:B------:R-:W-:Y:S01]  /*2cb00*/  F2FP.F16.E4M3.UNPACK_B R29, R118 ;  /* 0x00000076ff1d723e */ /* 0x000fe200020006ff */
[C---:B------:R-:W-:Y:S01]  /*2cb10*/  FMUL.FTZ R116, R31.reuse, R114 ;  /* 0x000000721f747220 */ /* 0x040fe20000410000 */
[----:B------:R-:W-:Y:S01]  /*2cb20*/  FMUL.FTZ R131, R31, R123 ;  /* 0x0000007b1f837220 */ /* 0x000fe20000410000 */
[----:B------:R-:W-:-:S02]  /*2cb30*/  F2FP.F16.E4M3.UNPACK_B R118, R118.H1 ;  /* 0x00000076ff76723e */ /* 0x000fc400030006ff */
[C---:B------:R-:W-:Y:S01]  /*2cb40*/  FFMA.FTZ R137, R120.reuse, R123, R116 ;  /* 0x0000007b78897223 */ /* 0x040fe20000010074 */
[--C-:B------:R-:W-:Y:S02]  /*2cb50*/  HADD2.F32 R30, -RZ, R29.reuse.H0_H0 ;  /* 0x2000001dff1e7230 */ /* 0x100fe40000004100 */
[----:B------:R-:W-:Y:S01]  /*2cb60*/  FFMA.FTZ R132, R120, R114, -R131 ;  /* 0x0000007278847223 */ /* 0x000fe20000010883 */
[----:B------:R-:W-:Y:S01]  /*2cb70*/  HADD2.F32 R29, -RZ, R29.H1_H1 ;  /* 0x3000001dff1d7230 */ /* 0x000fe20000004100 */
[----:B------:R-:W-:Y:S01]  /*2cb80*/  F2FP.SATFINITE.E4M3.F32.PACK_AB_MERGE_C R129, R129, R130, RZ ;  /* 0x000000828181723e */ /* 0x000fe200048070ff */
[----:B------:R-:W-:Y:S02]  /*2cb90*/  HADD2.F32 R116, -RZ, R126.H0_H0 ;  /* 0x2000007eff747230 */ /* 0x000fe40000004100 */
[----:B------:R-:W-:Y:S01]  /*2cba0*/  HADD2.F32 R114, -RZ, R122.H0_H0 ;  /* 0x2000007aff727230 */ /* 0x000fe20000004100 */
[----:B------:R-:W-:Y:S01]  /*2cbb0*/  F2FP.SATFINITE.E4M3.F32.PACK_AB_MERGE_C R132, R137, R132, RZ ;  /* 0x000000848984723e */ /* 0x000fe200048070ff */
[----:B------:R-:W-:-:S02]  /*2cbc0*/  HADD2.F32 R126, -RZ, R126.H1_H1 ;  /* 0x3000007eff7e7230 */ /* 0x000fc40000004100 */
[C---:B------:R-:W-:Y:S01]  /*2cbd0*/  FMUL.FTZ R117, R29.reuse, R116 ;  /* 0x000000741d757220 */ /* 0x040fe20000410000 */
[----:B------:R-:W-:Y:S02]  /*2cbe0*/  HADD2.F32 R31, -RZ, R118.H1_H1 ;  /* 0x30000076ff1f7230 */ /* 0x000fe40000004100 */
[-C--:B------:R-:W-:Y:S01]  /*2cbf0*/  FMUL.FTZ R29, R29, R114.reuse ;  /* 0x000000721d1d7220 */ /* 0x080fe20000410000 */
[----:B------:R-:W-:Y:S02]  /*2cc00*/  HADD2.F32 R122, -RZ, R122.H1_H1 ;  /* 0x3000007aff7a7230 */ /* 0x000fe40000004100 */
[C---:B------:R-:W-:Y:S01]  /*2cc10*/  FFMA.FTZ R120, R30.reuse, R114, -R117 ;  /* 0x000000721e787223 */ /* 0x040fe20000010875 */
[----:B------:R-:W-:Y:S02]  /*2cc20*/  HADD2.F32 R118, -RZ, R118.H0_H0 ;  /* 0x20000076ff767230 */ /* 0x000fe40000004100 */
[C---:B------:R-:W-:Y:S01]  /*2cc30*/  FMUL.FTZ R123, R31.reuse, R126 ;  /* 0x0000007e1f7b7220 */ /* 0x040fe20000410000 */
[----:B------:R-:W-:Y:S01]  /*2cc40*/  FFMA.FTZ R131, R30, R116, R29 ;  /* 0x000000741e837223 */ /* 0x000fe2000001001d */
[----:B------:R-:W-:Y:S01]  /*2cc50*/  FMUL.FTZ R31, R31, R122 ;  /* 0x0000007a1f1f7220 */ /* 0x000fe20000410000 */
[-C--:B------:R-:W-:Y:S01]  /*2cc60*/  F2FP.F16.E4M3.UNPACK_B R29, R28.reuse.H1 ;  /* 0x0000001cff1d723e */ /* 0x080fe200030006ff */
[----:B------:R-:W-:Y:S01]  /*2cc70*/  HADD2.F32 R116, -RZ, R125.H1_H1 ;  /* 0x3000007dff747230 */ /* 0x000fe20000004100 */
[----:B------:R-:W-:Y:S01]  /*2cc80*/  F2FP.F16.E4M3.UNPACK_B R28, R28 ;  /* 0x0000001cff1c723e */ /* 0x000fe200020006ff */
[----:B------:R-:W-:Y:S01]  /*2cc90*/  FFMA.FTZ R133, R118, R126, R31 ;  /* 0x0000007e76857223 */ /* 0x000fe2000001001f */
[----:B------:R-:W-:-:S02]  /*2cca0*/  HADD2.F32 R114, -RZ, R115.H1_H1 ;  /* 0x30000073ff727230 */ /* 0x000fc40000004100 */
[----:B------:R-:W-:Y:S01]  /*2ccb0*/  FFMA.FTZ R122, R118, R122, -R123 ;  /* 0x0000007a767a7223 */ /* 0x000fe2000001087b */
[--C-:B------:R-:W-:Y:S01]  /*2ccc0*/  HADD2.F32 R31, -RZ, R29.reuse.H1_H1 ;  /* 0x3000001dff1f7230 */ /* 0x100fe20000004100 */
[----:B------:R-:W-:Y:S01]  /*2ccd0*/  F2FP.SATFINITE.E4M3.F32.PACK_AB_MERGE_C R135, R135, R124, R132 ;  /* 0x0000007c8787723e */ /* 0x000fe20004807084 */
[----:B------:R-:W-:Y:S02]  /*2cce0*/  HADD2.F32 R30, -RZ, R29.H0_H0 ;  /* 0x2000001dff1e7230 */ /* 0x000fe40000004100 */
[----:B------:R-:W-:Y:S02]  /*2ccf0*/  HADD2.F32 R125, -RZ, R125.H0_H0 ;  /* 0x2000007dff7d7230 */ /* 0x000fe40000004100 */
[C---:B------:R-:W-:Y:S01]  /*2cd00*/  FMUL.FTZ R117, R31.reuse, R116 ;  /* 0x000000741f757220 */ /* 0x040fe20000410000 */
[----:B------:R-:W-:Y:S02]  /*2cd10*/  HADD2.F32 R29, -RZ, R28.H1_H1 ;  /* 0x3000001cff1d7230 */ /* 0x000fe40000004100 */
[----:B------:R-:W-:Y:S01]  /*2cd20*/  FMUL.FTZ R123, R31, R114 ;  /* 0x000000721f7b7220 */ /* 0x000fe20000410000 */
[----:B------:R-:W-:-:S02]  /*2cd30*/  HADD2.F32 R115, -RZ, R115.H0_H0 ;  /* 0x20000073ff737230 */ /* 0x000fc40000004100 */
[C---:B------:R-:W-:Y:S01]  /*2cd40*/  FFMA.FTZ R117, R30.reuse, R114, -R117 ;  /* 0x000000721e757223 */ /* 0x040fe20000010875 */
[----:B------:R-:W-:Y:S02]  /*2cd50*/  HADD2.F32 R28, -RZ, R28.H0_H0 ;  /* 0x2000001cff1c7230 */ /* 0x000fe40000004100 */
[C---:B------:R-:W-:Y:S01]  /*2cd60*/  FMUL.FTZ R31, R29.reuse, R125 ;  /* 0x0000007d1d1f7220 */ /* 0x040fe20000410000 */
[----:B------:R-:W-:Y:S01]  /*2cd70*/  FFMA.FTZ R30, R30, R116, R123 ;  /* 0x000000741e1e7223 */ /* 0x000fe2000001007b */
[-C--:B------:R-:W-:Y:S01]  /*2cd80*/  FMUL.FTZ R118, R29, R115.reuse ;  /* 0x000000731d767220 */ /* 0x080fe20000410000 */
[----:B------:R-:W-:Y:S01]  /*2cd90*/  F2FP.SATFINITE.E4M3.F32.PACK_AB_MERGE_C R122, R133, R122, RZ ;  /* 0x0000007a857a723e */ /* 0x000fe200048070ff */
[C---:B------:R-:W-:Y:S01]  /*2cda0*/  FFMA.FTZ R31, R28.reuse, R115, -R31 ;  /* 0x000000731c1f7223 */ /* 0x040fe2000001081f */
[----:B------:R-:W-:Y:S01]  /*2cdb0*/  F2FP.SATFINITE.E4M3.F32.PACK_AB_MERGE_C R29, R127, R128, R129 ;  /* 0x000000807f1d723e */ /* 0x000fe20004807081 */
[----:B------:R-:W-:Y:S01]  /*2cdc0*/  FFMA.FTZ R118, R28, R125, R118 ;  /* 0x0000007d1c767223 */ /* 0x000fe20000010076 */
[----:B------:R-:W-:-:S02]  /*2cdd0*/  F2FP.SATFINITE.E4M3.F32.PACK_AB_MERGE_C R30, R30, R117, RZ ;  /* 0x000000751e1e723e */ /* 0x000fc400048070ff */
[----:B------:R-:W-:Y:S02]  /*2cde0*/  F2FP.SATFINITE.E4M3.F32.PACK_AB_MERGE_C R120, R131, R120, R122 ;  /* 0x000000788378723e */ /* 0x000fe4000480707a */
[----:B------:R-:W-:Y:S01]  /*2cdf0*/  F2FP.SATFINITE.E4M3.F32.PACK_AB_MERGE_C R28, R118, R31, R30 ;  /* 0x0000001f761c723e */ /* 0x000fe2000480701e */
[----:B------:R-:W-:Y:S02]  /*2ce00*/  IMAD.MOV.U32 R31, RZ, RZ, R135 ;  /* 0x000000ffff1f7224 */ /* 0x000fe400078e0087 */
[----:B------:R-:W-:-:S07]  /*2ce10*/  IMAD.MOV.U32 R30, RZ, RZ, R120 ;  /* 0x000000ffff1e7224 */ /* 0x000fce00078e0078 */
.L_x_4764:
[----:B------:R-:W-:Y:S05]  /*2ce20*/  BSYNC B4 ;  /* 0x0000000000047941 */ /* 0x000fea0003800000 */
.L_x_4763:
[C---:B------:R-:W-:Y:S02]  /*2ce30*/  R2UR UR4, R40.reuse ;  /* 0x00000000280472ca */ /* 0x040fe400000e0000 */
[C---:B------:R-:W-:Y:S02]  /*2ce40*/  R2UR UR5, R41.reuse ;  /* 0x00000000290572ca */ /* 0x040fe400000e0000 */
[----:B------:R-:W-:Y:S02]  /*2ce50*/  R2UR UR6, R40 ;  /* 0x00000000280672ca */ /* 0x000fe400000e0000 */
[----:B------:R-:W-:-:S09]  /*2ce60*/  R2UR UR7, R41 ;  /* 0x00000000290772ca */ /* 0x000fd200000e0000 */
[----:B-----5:R0:W-:Y:S04]  /*2ce70*/  ST.E.128 desc[UR4][R112.64], R28 ;  /* 0x0000001c70007985 */ /* 0x0201e8000c101d04 */
[----:B------:R0:W5:Y:S02]  /*2ce80*/  LD.E.U8 R118, desc[UR6][R44.64] ;  /* 0x000000062c767980 */ /* 0x000164000c101100 */
.L_x_4762:
[----:B------:R-:W-:Y:S05]  /*2ce90*/  BSYNC B3 ;  /* 0x0000000000037941 */ /* 0x000fea0003800000 */
.L_x_4761:
[----:B-----5:R-:W-:Y:S01]  /*2cea0*/  LOP3.LUT P1, RZ, R118, 0x2, RZ, 0xc0, !PT ;  /* 0x0000000276ff7812 */ /* 0x020fe2000782c0ff */
[----:B------:R-:W-:-:S12]  /*2ceb0*/  BSSY B3, `(.L_x_4765) ;  /* 0x0000091000037945 */ /* 0x000fd80003800000 */
[----:B------:R-:W-:Y:S05]  /*2cec0*/  @!P1 BRA `(.L_x_4766) ;  /* 0x00000008003c9947 */ /* 0x000fea0003800000 */
[----:B------:R-:W-:Y:S02]  /*2ced0*/  R2UR UR4, R40 ;  /* 0x00000000280472ca */ /* 0x000fe400000e0000 */
[----:B------:R-:W-:-:S13]  /*2cee0*/  R2UR UR5, R41 ;  /* 0x00000000290572ca */ /* 0x000fda00000e0000 */
[----:B0-----:R-:W2:Y:S01]  /*2cef0*/  LD.E.U8 R30, desc[UR4][R48.64+0x18] ;  /* 0x00001804301e7980 */ /* 0x001ea2000c101100 */
[--C-:B------:R-:W-:Y:S02]  /*2cf00*/  SHF.R.S32.HI R29, RZ, 0x1f, R99.reuse ;  /* 0x0000001fff1d7819 */ /* 0x100fe40000011463 */
[----:B------:R-:W-:-:S04]  /*2cf10*/  IADD3 R28, P2, P3, R46, R13, R99 ;  /* 0x0000000d2e1c7210 */ /* 0x000fc80007b5e063 */
[----:B------:R-:W-:Y:S01]  /*2cf20*/  IADD3.X R29, R47, R37, R29, P2, P3 ;  /* 0x000000252f1d7210 */ /* 0x000fe200017e641d */
[----:B------:R-:W-:Y:S01]  /*2cf30*/  BSSY B4, `(.L_x_4767) ;  /* 0x0000082000047945 */ /* 0x000fe20003800000 */
[----:B--2---:R-:W-:-:S04]  /*2cf40*/  LOP3.LUT P1, RZ, R30, 0x2, RZ, 0xc0, !PT ;  /* 0x000000021eff7812 */ /* 0x004fc8000782c0ff */
[----:B------:R-:W5:Y:S09]  /*2cf50*/  LD.E.128 R28, desc[UR4][R28.64] ;  /* 0x000000041c1c7980 */ /* 0x000f72000c101d00 */
[----:B------:R-:W-:Y:S05]  /*2cf60*/  @!P1 BRA `(.L_x_4768) ;  /* 0x0000000400f89947 */ /* 0x000fea0003800000 */
[----:B-----5:R-:W-:Y:S01]  /*2cf70*/  IMAD.MOV.U32 R114, RZ, RZ, R30 ;  /* 0x000000ffff727224 */ /* 0x020fe200078e001e */
[----:B------:R-:W-:Y:S01]  /*2cf80*/  SHF.R.U32.HI R118, RZ, 0x8, R110 ;  /* 0x00000008ff767819 */ /* 0x000fe2000001166e */
[----:B------:R-:W-:Y:S01]  /*2cf90*/  IMAD.MOV.U32 R115, RZ, RZ, R31 ;  /* 0x000000ffff737224 */ /* 0x000fe200078e001f */
[----:B------:R-:W-:Y:S02]  /*2cfa0*/  SHF.R.U32.HI R30, RZ, 0x8, R108 ;  /* 0x00000008ff1e7819 */ /* 0x000fe4000001166c */
[----:B------:R-:W-:Y:S02]  /*2cfb0*/  SHF.R.U32.HI R116, RZ, 0x8, R109 ;  /* 0x00000008ff747819 */ /* 0x000fe4000001166d */
[----:B------:R-:W-:Y:S02]  /*2cfc0*/  LOP3.LUT R123, R110, 0xff, RZ, 0xc0, !PT ;  /* 0x000000ff6e7b7812 */ /* 0x000fe400078ec0ff */
[----:B------:R-:W-:Y:S02]  /*2cfd0*/  LOP3.LUT R118, R118, 0xff, RZ, 0xc0, !PT ;  /* 0x000000ff76767812 */ /* 0x000fe400078ec0ff */
[----:B------:R-:W-:-:S02]  /*2cfe0*/  LOP3.LUT R31, R108, 0xff, RZ, 0xc0, !PT ;  /* 0x000000ff6c1f7812 */ /* 0x000fc400078ec0ff */
[----:B------:R-:W-:Y:S02]  /*2cff0*/  LOP3.LUT R30, R30, 0xff, RZ, 0xc0, !PT ;  /* 0x000000ff1e1e7812 */ /* 0x000fe400078ec0ff */
[----:B------:R-:W-:Y:S02]  /*2d000*/  LOP3.LUT R117, R109, 0xff, RZ, 0xc0, !PT ;  /* 0x000000ff6d757812 */ /* 0x000fe400078ec0ff */
[----:B------:R-:W-:Y:S02]  /*2d010*/  SHF.R.U32.HI R120, RZ, 0x8, R111 ;  /* 0x00000008ff787819 */ /* 0x000fe4000001166f */
        /* <DEDUP_REMOVED lines=18> */
[----:B------:R-:W-:Y:S02]  /*2d140*/  SHF.R.U32.HI R117, RZ, 0x18, R109 ;  /* 0x00000018ff757819 */ /* 0x000fe4000001166d */
[----:B------:R-:W-:Y:S02]  /*2d150*/  LOP3.LUT R123, R123, 0xff000000, R110, 0xf8, !PT ;  /* 0xff0000007b7b7812 */ /* 0x000fe400078ef86e */
[----:B------:R-:W-:-:S02]  /*2d160*/  LOP3.LUT R109, R31, 0xff000000, R108, 0xf8, !PT ;  /* 0xff0000001f6d7812 */ /* 0x000fc400078ef86c */
[----:B------:R-:W-:Y:S02]  /*2d170*/  PRMT R120, R120, 0x7054, R125 ;  /* 0x0000705478787816 */ /* 0x000fe4000000007d */
[----:B------:R-:W-:Y:S02]  /*2d180*/  SHF.R.U32.HI R31, RZ, 0x18, R111 ;  /* 0x00000018ff1f7819 */ /* 0x000fe4000001166f */
[----:B------:R-:W-:Y:S02]  /*2d190*/  F2FP.F16.E4M3.UNPACK_B R30, R29 ;  /* 0x0000001dff1e723e */ /* 0x000fe400020006ff */
[----:B------:R-:W-:Y:S02]  /*2d1a0*/  F2FP.F16.E4M3.UNPACK_B R108, R123.H1 ;  /* 0x0000007bff6c723e */ /* 0x000fe400030006ff */
[----:B------:R-:W-:Y:S02]  /*2d1b0*/  F2FP.F16.E4M3.UNPACK_B R110, R109.H1 ;  /* 0x0000006dff6e723e */ /* 0x000fe400030006ff */
[----:B------:R-:W-:Y:S01]  /*2d1c0*/  PRMT R120, R31, 0x654, R120 ;  /* 0x000006541f787816 */ /* 0x000fe20000000078 */
[--C-:B------:R-:W-:Y:S01]  /*2d1d0*/  HADD2.F32 R31, -RZ, R30.reuse.H0_H0 ;  /* 0x2000001eff1f7230 */ /* 0x100fe20000004100 */
[----:B------:R-:W-:Y:S01]  /*2d1e0*/  PRMT R116, R117, 0x654, R116 ;  /* 0x0000065475747816 */ /* 0x000fe20000000074 */
[----:B------:R-:W-:Y:S01]  /*2d1f0*/  HADD2.F32 R30, -RZ, R30.H1_H1 ;  /* 0x3000001eff1e7230 */ /* 0x000fe20000004100 */
[----:B------:R-:W-:Y:S01]  /*2d200*/  F2FP.F16.E4M3.UNPACK_B R29, R29.H1 ;  /* 0x0000001dff1d723e */ /* 0x000fe200030006ff */
[----:B------:R-:W-:Y:S01]  /*2d210*/  HADD2.F32 R117, -RZ, R108.H0_H0 ;  /* 0x2000006cff757230 */ /* 0x000fe20000004100 */
[----:B------:R-:W-:Y:S01]  /*2d220*/  F2FP.F16.E4M3.UNPACK_B R123, R123 ;  /* 0x0000007bff7b723e */ /* 0x000fe200020006ff */
        /* <DEDUP_REMOVED lines=24> */
[----:B------:R-:W-:Y:S01]  /*2d3b0*/  F2FP.SATFINITE.E4M3.F32.PACK_AB_MERGE_C R124, R125, R124, RZ ;  /* 0x0000007c7d7c723e */ /* 0x000fe200048070ff */
[----:B------:R-:W-:-:S02]  /*2d3c0*/  HADD2.F32 R118, -RZ, R31.H1_H1 ;  /* 0x3000001fff767230 */ /* 0x000fc40000004100 */
[CC--:B------:R-:W-:Y:S01]  /*2d3d0*/  FMUL.FTZ R126, R30.reuse, R111.reuse ;  /* 0x0000006f1e7e7220 */ /* 0x0c0fe20000410000 */
[--C-:B------:R-:W-:Y:S02]  /*2d3e0*/  HADD2.F32 R31, -RZ, R115.reuse.H1_H1 ;  /* 0x30000073ff1f7230 */ /* 0x100fe40000004100 */
        /* <DEDUP_REMOVED lines=8> */
[----:B------:R-:W-:Y:S01]  /*2d470*/  F2FP.F16.E4M3.UNPACK_B R114, R114.H1 ;  /* 0x00000072ff72723e */ /* 0x000fe200030006ff */
[----:B------:R-:W-:-:S02]  /*2d480*/  HADD2.F32 R110, -RZ, R120.H0_H0 ;  /* 0x20000078ff6e7230 */ /* 0x000fc40000004100 */
[C---:B------:R-:W-:Y:S01]  /*2d490*/  FFMA.FTZ R128, R115.reuse, R108, -R128 ;  /* 0x0000006c73807223 */ /* 0x040fe20000010880 */
[--C-:B------:R-:W-:Y:S02]  /*2d4a0*/  HADD2.F32 R30, -RZ, R29.reuse.H0_H0 ;  /* 0x2000001dff1e7230 */ /* 0x100fe40000004100 */
[----:B------:R-:W-:Y:S01]  /*2d4b0*/  FFMA.FTZ R133, R115, R118, R31 ;  /* 0x0000007673857223 */ /* 0x000fe2000001001f */
[----:B------:R-:W-:Y:S02]  /*2d4c0*/  HADD2.F32 R29, -RZ, R29.H1_H1 ;  /* 0x3000001dff1d7230 */ /* 0x000fe40000004100 */
[----:B------:R-:W-:Y:S02]  /*2d4d0*/  HADD2.F32 R108, -RZ, R116.H0_H0 ;  /* 0x20000074ff6c7230 */ /* 0x000fe40000004100 */
[----:B------:R-:W-:Y:S02]  /*2d4e0*/  HADD2.F32 R120, -RZ, R120.H1_H1 ;  /* 0x30000078ff787230 */ /* 0x000fe40000004100 */
[----:B------:R-:W-:Y:S01]  /*2d4f0*/  FMUL.FTZ R111, R29, R110 ;  /* 0x0000006e1d6f7220 */ /* 0x000fe20000410000 */
[----:B------:R-:W-:-:S02]  /*2d500*/  HADD2.F32 R31, -RZ, R114.H1_H1 ;  /* 0x30000072ff1f7230 */ /* 0x000fc40000004100 */
        /* <DEDUP_REMOVED lines=14> */
[----:B------:R-:W-:Y:S01]  /*2d5f0*/  F2FP.SATFINITE.E4M3.F32.PACK_AB_MERGE_C R128, R133, R128, RZ ;  /* 0x000000808580723e */ /* 0x000fe200048070ff */
        /* <DEDUP_REMOVED lines=17> */
[----:B------:R-:W-:Y:S02]  /*2d710*/  F2FP.SATFINITE.E4M3.F32.PACK_AB_MERGE_C R117, R131, R126, R128 ;  /* 0x0000007e8375723e */ /* 0x000fe40004807080 */
[----:B------:R-:W-:Y:S01]  /*2d720*/  F2FP.SATFINITE.E4M3.F32.PACK_AB_MERGE_C R28, R114, R31, R30 ;  /* 0x0000001f721c723e */ /* 0x000fe2000480701e */
[----:B------:R-:W-:Y:S02]  /*2d730*/  IMAD.MOV.U32 R30, RZ, RZ, R116 ;  /* 0x000000ffff1e7224 */ /* 0x000fe400078e0074 */
[----:B------:R-:W-:-:S07]  /*2d740*/  IMAD.MOV.U32 R31, RZ, RZ, R117 ;  /* 0x000000ffff1f7224 */ /* 0x000fce00078e0075 */
.L_x_4768:
[----:B------:R-:W-:Y:S05]  /*2d750*/  BSYNC B4 ;  /* 0x0000000000047941 */ /* 0x000fea0003800000 */
.L_x_4767:
[C---:B------:R-:W-:Y:S02]  /*2d760*/  R2UR UR4, R40.reuse ;  /* 0x00000000280472ca */ /* 0x040fe400000e0000 */
[C---:B------:R-:W-:Y:S02]  /*2d770*/  R2UR UR5, R41.reuse ;  /* 0x00000000290572ca */ /* 0x040fe400000e0000 */
[----:B------:R-:W-:Y:S02]  /*2d780*/  R2UR UR6, R40 ;  /* 0x00000000280672ca */ /* 0x000fe400000e0000 */
[----:B------:R-:W-:-:S09]  /*2d790*/  R2UR UR7, R41 ;  /* 0x00000000290772ca */ /* 0x000fd200000e0000 */
[----:B-----5:R1:W-:Y:S04]  /*2d7a0*/  ST.E.128 desc[UR4][R112.64+0x20], R28 ;  /* 0x0000201c70007985 */ /* 0x0203e8000c101d04 */
[----:B------:R1:W5:Y:S02]  /*2d7b0*/  LD.E.U8 R118, desc[UR6][R44.64] ;  /* 0x000000062c767980 */ /* 0x000364000c101100 */
.L_x_4766:
[----:B------:R-:W-:Y:S05]  /*2d7c0*/  BSYNC B3 ;  /* 0x0000000000037941 */ /* 0x000fea0003800000 */
.L_x_4765:
[----:B-----5:R-:W-:Y:S01]  /*2d7d0*/  LOP3.LUT P1, RZ, R118, 0x4, RZ, 0xc0, !PT ;  /* 0x0000000476ff7812 */ /* 0x020fe2000782c0ff */
[----:B------:R-:W-:-:S12]  /*2d7e0*/  BSSY B3, `(.L_x_4769) ;  /* 0x000008c000037945 */ /* 0x000fd80003800000 */
[----:B------:R-:W-:Y:S05]  /*2d7f0*/  @!P1 BRA `(.L_x_4770) ;  /* 0x0000000800289947 */ /* 0x000fea0003800000 */
[----:B------:R-:W-:Y:S02]  /*2d800*/  R2UR UR4, R40 ;  /* 0x00000000280472ca */ /* 0x000fe400000e0000 */
[----:B------:R-:W-:-:S13]  /*2d810*/  R2UR UR5, R41 ;  /* 0x00000000290572ca */ /* 0x000fda00000e0000 */
[----:B01----:R-:W2:Y:S01]  /*2d820*/  LD.E.U8 R28, desc[UR4][R48.64+0x18] ;  /* 0x00001804301c7980 */ /* 0x003ea2000c101100 */
[----:B------:R-:W-:Y:S01]  /*2d830*/  BSSY B4, `(.L_x_4771) ;  /* 0x0000080000047945 */ /* 0x000fe20003800000 */
[----:B--2---:R-:W-:Y:S02]  /*2d840*/  LOP3.LUT P1, RZ, R28, 0x4, RZ, 0xc0, !PT ;  /* 0x000000041cff7812 */ /* 0x004fe4000782c0ff */
[----:B------:R0:W5:Y:S11]  /*2d850*/  LD.E.128 R28, desc[UR4][R74.64+0x2800] ;  /* 0x002800044a1c7980 */ /* 0x000176000c101d00 */
[----:B0-----:R-:W-:Y:S05]  /*2d860*/  @!P1 BRA `(.L_x_4772) ;  /* 0x0000000400f09947 */ /* 0x001fea0003800000 */
        /* <DEDUP_REMOVED lines=82> */
[----:B------:R-:W-:Y:S01]  /*2dd90*/  HADD2.F32 R29, -RZ, R29.H1_H1 ;  /* 0x3000001dff1d7230 */ /* 0x000fe20000004100 */
[----:B------:R-:W-:Y:S01]  /*2dda0*/  F2FP.SATFINITE.E4M3.F32.PACK_AB_MERGE_C R117, R117, R120, RZ ;  /* 0x000000787575723e */ /* 0x000fe200048070ff */
        /* <DEDUP_REMOVED lines=40> */
.L_x_4772:
[----:B------:R-:W-:Y:S05]  /*2e030*/  BSYNC B4 ;  /* 0x0000000000047941 */ /* 0x000fea0003800000 */
.L_x_4771:
[C---:B------:R-:W-:Y:S02]  /*2e040*/  R2UR UR4, R40.reuse ;  /* 0x00000000280472ca */ /* 0x040fe400000e0000 */
[C---:B------:R-:W-:Y:S02]  /*2e050*/  R2UR UR5, R41.reuse ;  /* 0x00000000290572ca */ /* 0x040fe400000e0000 */
[----:B------:R-:W-:Y:S02]  /*2e060*/  R2UR UR6, R40 ;  /* 0x00000000280672ca */ /* 0x000fe400000e0000 */
[----:B------:R-:W-:-:S09]  /*2e070*/  R2UR UR7, R41 ;  /* 0x00000000290772ca */ /* 0x000fd200000e0000 */
[----:B-----5:R2:W-:Y:S04]  /*2e080*/  ST.E.128 desc[UR4][R112.64+0x40], R28 ;  /* 0x0000401c70007985 */ /* 0x0205e8000c101d04 */
[----:B------:R2:W5:Y:S02]  /*2e090*/  LD.E.U8 R118, desc[UR6][R44.64] ;  /* 0x000000062c767980 */ /* 0x000564000c101100 */
.L_x_4770:
[----:B------:R-:W-:Y:S05]  /*2e0a0*/  BSYNC B3 ;  /* 0x0000000000037941 */ /* 0x000fea0003800000 */
.L_x_4769:
[----:B-----5:R-:W-:Y:S01]  /*2e0b0*/  LOP3.LUT P1, RZ, R118, 0x8, RZ, 0xc0, !PT ;  /* 0x0000000876ff7812 */ /* 0x020fe2000782c0ff */
[----:B------:R-:W-:-:S12]  /*2e0c0*/  BSSY B3, `(.L_x_4773) ;  /* 0x0000091000037945 */ /* 0x000fd80003800000 */
[----:B------:R-:W-:Y:S05]  /*2e0d0*/  @!P1 BRA `(.L_x_4774) ;  /* 0x00000008003c9947 */ /* 0x000fea0003800000 */
[----:B------:R-:W-:Y:S02]  /*2e0e0*/  R2UR UR4, R40 ;  /* 0x00000000280472ca */ /* 0x000fe400000e0000 */
[----:B------:R-:W-:-:S13]  /*2e0f0*/  R2UR UR5, R41 ;  /* 0x00000000290572ca */ /* 0x000fda00000e0000 */
[----:B012---:R-:W2:Y:S01]  /*2e100*/  LD.E.U8 R30, desc[UR4][R48.64+0x18] ;  /* 0x00001804301e7980 */ /* 0x007ea2000c101100 */
[----:B------:R-:W-:-:S05]  /*2e110*/  VIADD R28, R99, 0x2800 ;  /* 0x00002800631c7836 */ /* 0x000fca0000000000 */
        /* <DEDUP_REMOVED lines=15> */
[----:B------:R-:W-:Y:S02]  /*2e210*/  SHF.R.U32.HI R110, RZ, 0x8, R85 ;  /* 0x00000008ff6e7819 */ /* 0x000fe40000011655 */
[----:B------:R-:W-:Y:S02]  /*2e220*/  PRMT R109, R108, 0x7604, R109 ;  /* 0x000076046c6d7816 */ /* 0x000fe4000000006d */
[----:B------:R-:W-:Y:S02]  /*2e230*/  SHF.R.U32.HI R94, RZ, 0x8, R87 ;  /* 0x00000008ff5e7819 */ /* 0x000fe40000011657 */
        /* <DEDUP_REMOVED lines=10> */
[----:B------:R-:W-:Y:S02]  /*2e2e0*/  SHF.R.U32.HI R110, RZ, 0x10, R85 ;  /* 0x00000010ff6e7819 */ /* 0x000fe40000011655 */
[----:B------:R-:W-:Y:S02]  /*2e2f0*/  PRMT R95, R94, 0x7604, R95 ;  /* 0x000076045e5f7816 */ /* 0x000fe4000000005f */
[----:B------:R-:W-:Y:S02]  /*2e300*/  PRMT R109, R108, 0x7054, R109 ;  /* 0x000070546c6d7816 */ /* 0x000fe4000000006d */
[----:B------:R-:W-:Y:S02]  /*2e310*/  SHF.R.U32.HI R94, RZ, 0x10, R87 ;  /* 0x00000010ff5e7819 */ /* 0x000fe40000011657 */
[----:B------:R-:W-:-:S02]  /*2e320*/  PRMT R31, R30, 0x7054, R31 ;  /* 0x000070541e1f7816 */ /* 0x000fc4000000001f */
[----:B------:R-:W-:Y:S02]  /*2e330*/  LOP3.LUT R110, R110, 0xff, RZ, 0xc0, !PT ;  /* 0x000000ff6e6e7812 */ /* 0x000fe400078ec0ff */
[----:B------:R-:W-:Y:S02]  /*2e340*/  LOP3.LUT R109, R109, 0xff000000, R84, 0xf8, !PT ;  /* 0xff0000006d6d7812 */ /* 0x000fe400078ef854 */
[----:B------:R-:W-:Y:S02]  /*2e350*/  LOP3.LUT R94, R94, 0xff, RZ, 0xc0, !PT ;  /* 0x000000ff5e5e7812 */ /* 0x000fe400078ec0ff */
[----:B------:R-:W-:Y:S02]  /*2e360*/  LOP3.LUT R86, R31, 0xff000000, R86, 0xf8, !PT ;  /* 0xff0000001f567812 */ /* 0x000fe400078ef856 */
[----:B------:R-:W-:Y:S02]  /*2e370*/  PRMT R110, R110, 0x7054, R111 ;  /* 0x000070546e6e7816 */ /* 0x000fe4000000006f */
[----:B------:R-:W-:-:S02]  /*2e380*/  SHF.R.U32.HI R31, RZ, 0x18, R85 ;  /* 0x00000018ff1f7819 */ /* 0x000fc40000011655 */
[----:B------:R-:W-:Y:S02]  /*2e390*/  F2FP.F16.E4M3.UNPACK_B R30, R29 ;  /* 0x0000001dff1e723e */ /* 0x000fe400020006ff */
[----:B------:R-:W-:Y:S02]  /*2e3a0*/  F2FP.F16.E4M3.UNPACK_B R84, R109.H1 ;  /* 0x0000006dff54723e */ /* 0x000fe400030006ff */
[----:B------:R-:W-:Y:S02]  /*2e3b0*/  PRMT R94, R94, 0x7054, R95 ;  /* 0x000070545e5e7816 */ /* 0x000fe4000000005f */
[----:B------:R-:W-:Y:S01]  /*2e3c0*/  SHF.R.U32.HI R87, RZ, 0x18, R87 ;  /* 0x00000018ff577819 */ /* 0x000fe20000011657 */
[--C-:B------:R-:W-:Y:S01]  /*2e3d0*/  HADD2.F32 R95, -RZ, R84.reuse.H0_H0 ;  /* 0x20000054ff5f7230 */ /* 0x100fe20000004100 */
[----:B------:R-:W-:Y:S01]  /*2e3e0*/  F2FP.F16.E4M3.UNPACK_B R85, R86.H1 ;  /* 0x00000056ff55723e */ /* 0x000fe200030006ff */
[----:B------:R-:W-:Y:S01]  /*2e3f0*/  HADD2.F32 R108, -RZ, R84.H1_H1 ;  /* 0x30000054ff6c7230 */ /* 0x000fe20000004100 */
[----:B------:R-:W-:Y:S01]  /*2e400*/  PRMT R110, R31, 0x654, R110 ;  /* 0x000006541f6e7816 */ /* 0x000fe2000000006e */
[--C-:B------:R-:W-:Y:S01]  /*2e410*/  HADD2.F32 R31, -RZ, R30.reuse.H0_H0 ;  /* 0x2000001eff1f7230 */ /* 0x100fe20000004100 */
[----:B------:R-:W-:Y:S01]  /*2e420*/  PRMT R94, R87, 0x654, R94 ;  /* 0x00000654575e7816 */ /* 0x000fe2000000005e */
[----:B------:R-:W-:Y:S01]  /*2e430*/  HADD2.F32 R30, -RZ, R30.H1_H1 ;  /* 0x3000001eff1e7230 */ /* 0x000fe20000004100 */
[----:B------:R-:W-:Y:S01]  /*2e440*/  F2FP.F16.E4M3.UNPACK_B R29, R29.H1 ;  /* 0x0000001dff1d723e */ /* 0x000fe200030006ff */
[--C-:B------:R-:W-:Y:S01]  /*2e450*/  HADD2.F32 R87, -RZ, R85.reuse.H0_H0 ;  /* 0x20000055ff577230 */ /* 0x100fe20000004100 */
[----:B------:R-:W-:Y:S01]  /*2e460*/  F2FP.F16.E4M3.UNPACK_B R109, R109 ;  /* 0x0000006dff6d723e */ /* 0x000fe200020006ff */
[----:B------:R-:W-:-:S02]  /*2e470*/  HADD2.F32 R85, -RZ, R85.H1_H1 ;  /* 0x30000055ff557230 */ /* 0x000fc40000004100 */
[C---:B------:R-:W-:Y:S01]  /*2e480*/  FMUL.FTZ R114, R30.reuse, R95 ;  /* 0x0000005f1e727220 */ /* 0x040fe20000410000 */
[--C-:B------:R-:W-:Y:S02]  /*2e490*/  HADD2.F32 R84, -RZ, R29.reuse.H1_H1 ;  /* 0x3000001dff547230 */ /* 0x100fe40000004100 */
[-C--:B------:R-:W-:Y:S01]  /*2e4a0*/  FMUL.FTZ R30, R30, R87.reuse ;  /* 0x000000571e1e7220 */ /* 0x080fe20000410000 */
[----:B------:R-:W-:Y:S02]  /*2e4b0*/  HADD2.F32 R29, -RZ, R29.H0_H0 ;  /* 0x2000001dff1d7230 */ /* 0x000fe40000004100 */
[C---:B------:R-:W-:Y:S01]  /*2e4c0*/  FFMA.FTZ R114, R31.reuse, R87, -R114 ;  /* 0x000000571f727223 */ /* 0x040fe20000010872 */
[----:B------:R-:W-:Y:S01]  /*2e4d0*/  F2FP.F16.E4M3.UNPACK_B R86, R86 ;  /* 0x00000056ff56723e */ /* 0x000fe200020006ff */
        /* <DEDUP_REMOVED lines=43> */
[-C--:B------:R-:W-:Y:S01]  /*2e790*/  FMUL.FTZ R31, R31, R94.reuse ;  /* 0x0000005e1f1f7220 */ /* 0x080fe20000410000 */
[----:B------:R-:W-:Y:S02]  /*2e7a0*/  HADD2.F32 R85, -RZ, R109.H1_H1 ;  /* 0x3000006dff557230 */ /* 0x000fe40000004100 */
[C---:B------:R-:W-:Y:S01]  /*2e7b0*/  FFMA.FTZ R115, R92.reuse, R94, -R29 ;  /* 0x0000005e5c737223 */ /* 0x040fe2000001081d */
[----:B------:R-:W-:Y:S01]  /*2e7c0*/  F2FP.F16.E4M3.UNPACK_B R29, R28.H1 ;  /* 0x0000001cff1d723e */ /* 0x000fe200030006ff */
[----:B------:R-:W-:Y:S01]  /*2e7d0*/  FFMA.FTZ R110, R92, R110, R31 ;  /* 0x0000006e5c6e7223 */ /* 0x000fe2000001001f */
[----:B------:R-:W-:Y:S01]  /*2e7e0*/  F2FP.F16.E4M3.UNPACK_B R28, R28 ;  /* 0x0000001cff1c723e */ /* 0x000fe200020006ff */
[----:B------:R-:W-:Y:S01]  /*2e7f0*/  HADD2.F32 R84, -RZ, R86.H1_H1 ;  /* 0x30000056ff547230 */ /* 0x000fe20000004100 */
[----:B------:R-:W-:Y:S01]  /*2e800*/  F2FP.SATFINITE.E4M3.F32.PACK_AB_MERGE_C R120, R123, R120, RZ ;  /* 0x000000787b78723e */ /* 0x000fe200048070ff */
[--C-:B------:R-:W-:Y:S01]  /*2e810*/  HADD2.F32 R31, -RZ, R29.reuse.H1_H1 ;  /* 0x3000001dff1f7230 */ /* 0x100fe20000004100 */
[----:B------:R-:W-:Y:S01]  /*2e820*/  F2FP.SATFINITE.E4M3.F32.PACK_AB_MERGE_C R110, R110, R115, RZ ;  /* 0x000000736e6e723e */ /* 0x000fe200048070ff */
[----:B------:R-:W-:Y:S01]  /*2e830*/  HADD2.F32 R30, -RZ, R29.H0_H0 ;  /* 0x2000001dff1e7230 */ /* 0x000fe20000004100 */
[----:B------:R-:W-:Y:S01]  /*2e840*/  F2FP.SATFINITE.E4M3.F32.PACK_AB_MERGE_C R117, R117, R118, R120 ;  /* 0x000000767575723e */ /* 0x000fe20004807078 */
        /* <DEDUP_REMOVED lines=10> */
[----:B------:R-:W-:Y:S01]  /*2e8f0*/  F2FP.SATFINITE.E4M3.F32.PACK_AB_MERGE_C R29, R95, R114, R111 ;  /* 0x000000725f1d723e */ /* 0x000fe2000480706f */
[----:B------:R-:W-:Y:S01]  /*2e900*/  FFMA.FTZ R31, R28, R86, -R31 ;  /* 0x000000561c1f7223 */ /* 0x000fe2000001081f */
[----:B------:R-:W-:Y:S01]  /*2e910*/  F2FP.SATFINITE.E4M3.F32.PACK_AB_MERGE_C R30, R108, R93, R110 ;  /* 0x0000005d6c1e723e */ /* 0x000fe2000480706e */
[----:B------:R-:W-:Y:S01]  /*2e920*/  FFMA.FTZ R92, R28, R109, R92 ;  /* 0x0000006d1c5c7223 */ /* 0x000fe2000001005c */
[----:B------:R-:W-:-:S04]  /*2e930*/  F2FP.SATFINITE.E4M3.F32.PACK_AB_MERGE_C R87, R94, R87, RZ ;  /* 0x000000575e57723e */ /* 0x000fc800048070ff */
[----:B------:R-:W-:Y:S01]  /*2e940*/  F2FP.SATFINITE.E4M3.F32.PACK_AB_MERGE_C R28, R92, R31, R87 ;  /* 0x0000001f5c1c723e */ /* 0x000fe20004807057 */
[----:B------:R-:W-:-:S07]  /*2e950*/  IMAD.MOV.U32 R31, RZ, RZ, R117 ;  /* 0x000000ffff1f7224 */ /* 0x000fce00078e0075 */
.L_x_4776:
[----:B------:R-:W-:Y:S05]  /*2e960*/  BSYNC B4 ;  /* 0x0000000000047941 */ /* 0x000fea0003800000 */
.L_x_4775:
[C---:B------:R-:W-:Y:S02]  /*2e970*/  R2UR UR4, R40.reuse ;  /* 0x00000000280472ca */ /* 0x040fe400000e0000 */
[C---:B------:R-:W-:Y:S02]  /*2e980*/  R2UR UR5, R41.reuse ;  /* 0x00000000290572ca */ /* 0x040fe400000e0000 */
[----:B------:R-:W-:Y:S02]  /*2e990*/  R2UR UR6, R40 ;  /* 0x00000000280672ca */ /* 0x000fe400000e0000 */
[----:B------:R-:W-:-:S09]  /*2e9a0*/  R2UR UR7, R41 ;  /* 0x00000000290772ca */ /* 0x000fd200000e0000 */
[----:B-----5:R3:W-:Y:S04]  /*2e9b0*/  ST.E.128 desc[UR4][R112.64+0x60], R28 ;  /* 0x0000601c70007985 */ /* 0x0207e8000c101d04 */
[----:B------:R3:W5:Y:S02]  /*2e9c0*/  LD.E.U8 R118, desc[UR6][R44.64] ;  /* 0x000000062c767980 */ /* 0x000764000c101100 */
.L_x_4774:
[----:B------:R-:W-:Y:S05]  /*2e9d0*/  BSYNC B3 ;  /* 0x0000000000037941 */ /* 0x000fea0003800000 */
.L_x_4773:
[----:B-----5:R-:W-:Y:S01]  /*2e9e0*/  LOP3.LUT P1, RZ, R118, 0x10, RZ, 0xc0, !PT ;  /* 0x0000001076ff7812 */ /* 0x020fe2000782c0ff */
[----:B------:R-:W-:-:S12]  /*2e9f0*/  BSSY B3, `(.L_x_4777) ;  /* 0x000008c000037945 */ /* 0x000fd80003800000 */
[----:B------:R-:W-:Y:S05]  /*2ea00*/  @!P1 BRA `(.L_x_4778) ;  /* 0x0000000800289947 */ /* 0x000fea0003800000 */
[----:B------:R-:W-:Y:S02]  /*2ea10*/  R2UR UR4, R40 ;  /* 0x00000000280472ca */ /* 0x000fe400000e0000 */
[----:B------:R-:W-:-:S13]  /*2ea20*/  R2UR UR5, R41 ;  /* 0x00000000290572ca */ /* 0x000fda00000e0000 */
[----:B0123--:R-:W2:Y:S01]  /*2ea30*/  LD.E.U8 R28, desc[UR4][R48.64+0x18] ;  /* 0x00001804301c7980 */ /* 0x00fea2000c101100 */
        /* <DEDUP_REMOVED lines=128> */
.L_x_4780:
[----:B------:R-:W-:Y:S05]  /*2f240*/  BSYNC B4 ;  /* 0x0000000000047941 */ /* 0x000fea0003800000 */
.L_x_4779:
[C---:B------:R-:W-:Y:S02]  /*2f250*/  R2UR UR4, R40.reuse ;  /* 0x00000000280472ca */ /* 0x040fe400000e0000 */
[C---:B------:R-:W-:Y:S02]  /*2f260*/  R2UR UR5, R41.reuse ;  /* 0x00000000290572ca */ /* 0x040fe400000e0000 */
[----:B------:R-:W-:Y:S02]  /*2f270*/  R2UR UR6, R40 ;  /* 0x00000000280672ca */ /* 0x000fe400000e0000 */
[----:B------:R-:W-:-:S09]  /*2f280*/  R2UR UR7, R41 ;  /* 0x00000000290772ca */ /* 0x000fd200000e0000 */
[----:B-----5:R4:W-:Y:S04]  /*2f290*/  ST.E.128 desc[UR4][R112.64+0x80], R28 ;  /* 0x0000801c70007985 */ /* 0x0209e8000c101d04 */
[----:B------:R4:W5:Y:S02]  /*2f2a0*/  LD.E.U8 R118, desc[UR6][R44.64] ;  /* 0x000000062c767980 */ /* 0x000964000c101100 */
.L_x_4778:
[----:B------:R-:W-:Y:S05]  /*2f2b0*/  BSYNC B3 ;  /* 0x0000000000037941 */ /* 0x000fea0003800000 */
.L_x_4777:
[----:B-----5:R-:W-:-:S13]  /*2f2c0*/  LOP3.LUT P1, RZ, R118, 0x20, RZ, 0xc0, !PT ;  /* 0x0000002076ff7812 */ /* 0x020fda000782c0ff */
[----:B------:R-:W-:Y:S05]  /*2f2d0*/  @!P1 BRA `(.L_x_4760) ;  /* 0x0000000800349947 */ /* 0x000fea0003800000 */
[----:B------:R-:W-:Y:S02]  /*2f2e0*/  R2UR UR4, R40 ;  /* 0x00000000280472ca */ /* 0x000fe400000e0000 */
[----:B------:R-:W-:-:S13]  /*2f2f0*/  R2UR UR5, R41 ;  /* 0x00000000290572ca */ /* 0x000fda00000e0000 */
[----:B------:R-:W2:Y:S02]  /*2f300*/  LD.E.U8 R80, desc[UR4][R48.64+0x18] ;  /* 0x0000180430507980 */ /* 0x000ea4000c101100 */
[----:B01234-:R-:W-:-:S05]  /*2f310*/  VIADD R28, R99, 0x5000 ;  /* 0x00005000631c7836 */ /* 0x01ffca0000000000 */
[--C-:B------:R-:W-:Y:S02]  /*2f320*/  SHF.R.S32.HI R29, RZ, 0x1f, R28.reuse ;  /* 0x0000001fff1d7819 */ /* 0x100fe4000001141c */
[----:B------:R-:W-:-:S04]  /*2f330*/  IADD3 R28, P1, P2, R46, R13, R28 ;  /* 0x0000000d2e1c7210 */ /* 0x000fc80007a3e01c */
[----:B------:R-:W-:Y:S01]  /*2f340*/  IADD3.X R29, R47, R37, R29, P1, P2 ;  /* 0x000000252f1d7210 */ /* 0x000fe20000fe441d */
[----:B------:R-:W-:Y:S05]  /*2f350*/  BSSY B3, `(.L_x_4781) ;  /* 0x0000082000037945 */ /* 0x000fea0003800000 */
[----:B------:R-:W5:Y:S01]  /*2f360*/  LD.E.128 R28, desc[UR4][R28.64] ;  /* 0x000000041c1c7980 */ /* 0x000f62000c101d00 */
[----:B------:R-:W-:-:S13]  /*2f370*/  LOP3.LUT P1, RZ, R80, 0x20, RZ, 0xc0, !PT ;  /* 0x0000002050ff7812 */ /* 0x000fda000782c0ff */
        /* <DEDUP_REMOVED lines=127> */
.L_x_4782:
[----:B------:R-:W-:Y:S05]  /*2fb70*/  BSYNC B3 ;  /* 0x0000000000037941 */ /* 0x000fea0003800000 */
.L_x_4781:
[----:B------:R-:W-:Y:S02]  /*2fb80*/  R2UR UR4, R40 ;  /* 0x00000000280472ca */ /* 0x000fe400000e0000 */
[----:B------:R-:W-:-:S13]  /*2fb90*/  R2UR UR5, R41 ;  /* 0x00000000290572ca */ /* 0x000fda00000e0000 */
[----:B-----5:R0:W-:Y:S02]  /*2fba0*/  ST.E.128 desc[UR4][R112.64+0xa0], R28 ;  /* 0x0000a01c70007985 */ /* 0x0201e4000c101d04 */
.L_x_4760:
[----:B------:R-:W-:Y:S05]  /*2fbb0*/  BSYNC B2 ;  /* 0x0000000000027941 */ /* 0x000fea0003800000 */
.L_x_4759:
[----:B------:R-:W-:Y:S02]  /*2fbc0*/  R2UR UR4, R40 ;  /* 0x00000000280472ca */ /* 0x000fe400000e0000 */
[----:B------:R-:W-:-:S13]  /*2fbd0*/  R2UR UR5, R41 ;  /* 0x00000000290572ca */ /* 0x000fda00000e0000 */
[----:B01234-:R-:W2:Y:S01]  /*2fbe0*/  LD.E R29, desc[UR4][R48.64+0xc] ;  /* 0x00000c04301d7980 */ /* 0x01fea2000c101900 */
[----:B------:R-:W-:Y:S02]  /*2fbf0*/  VIADD R28, R105, 0x80 ;  /* 0x00000080691c7836 */ /* 0x000fe40000000000 */
[----:B--2---:R-:W-:-:S05]  /*2fc00*/  IMAD R29, R98, -0xa0, R29 ;  /* 0xffffff60621d7824 */ /* 0x004fca00078e021d */
[----:B------:R-:W-:-:S04]  /*2fc10*/  VIMNMX R29, R29, 0xa0, PT ;  /* 0x000000a01d1d7848 */ /* 0x000fc80003fe0100 */
[----:B------:R-:W-:-:S13]  /*2fc20*/  ISETP.GE.AND P1, PT, R28, R29, PT ;  /* 0x0000001d1c00720c */ /* 0x000fda0003f26270 */
[----:B------:R-:W-:Y:S05]  /*2fc30*/  @P1 BRA `(.L_x_4783) ;  /* 0x000000c800541947 */ /* 0x000fea0003800000 */
[----:B------:R-:W-:Y:S02]  /*2fc40*/  R2UR UR4, R40 ;  /* 0x00000000280472ca */ /* 0x000fe400000e0000 */
[----:B------:R-:W-:-:S13]  /*2fc50*/  R2UR UR5, R41 ;  /* 0x00000000290572ca */ /* 0x000fda00000e0000 */
[----:B-----5:R-:W2:Y:S01]  /*2fc60*/  LD.E.U8 R68, desc[UR4][R44.64] ;  /* 0x000000042c447980 */ /* 0x020ea2000c101100 */
[----:B------:R-:W-:Y:S01]  /*2fc70*/  IADD3 R105, P1, R105, 0x80, RZ ;  /* 0x0000008069697810 */ /* 0x000fe20007f3e0ff */
[----:B------:R-:W-:Y:S01]  /*2fc80*/  BSSY B2, `(.L_x_4784) ;  /* 0x0000098000027945 */ /* 0x000fe20003800000 */
[----:B------:R-:W-:-:S03]  /*2fc90*/  IADD3 R28, P2, R107, R90, RZ ;  /* 0x0000005a6b1c7210 */ /* 0x000fc60007f5e0ff */
[----:B------:R-:W-:Y:S02]  /*2fca0*/  IMAD.X R119, RZ, RZ, R119, P1 ;  /* 0x000000ffff777224 */ /* 0x000fe400008e0677 */
[----:B------:R-:W-:Y:S02]  /*2fcb0*/  IMAD.X R29, R121, 0x1, R89, P2 ;  /* 0x00000001791d7824 */ /* 0x000fe400010e0659 */
[----:B------:R-:W-:Y:S02]  /*2fcc0*/  IMAD R119, R119, R102, RZ ;  /* 0x0000006677777224 */ /* 0x000fe400078e02ff */
[----:B------:R-:W-:-:S04]  /*2fcd0*/  IMAD.WIDE.U32 R28, R102, R105, R28 ;  /* 0x00000069661c7225 */ /* 0x000fc800078e001c */
[----:B------:R-:W-:Y:S01]  /*2fce0*/  IMAD R119, R103, R105, R119 ;  /* 0x0000006967777224 */ /* 0x000fe200078e0277 */
        /* <DEDUP_REMOVED lines=45> */
[----:B------:R-:W-:Y:S02]  /*2ffc0*/  SHF.R.U32.HI R31, RZ, 0x18, R73 ;  /* 0x00000018ff1f7819 */ /* 0x000fe40000011649 */
[----:B------:R-:W-:Y:S02]  /*2ffd0*/  PRMT R84, R84, 0x7054, R85 ;  /* 0x0000705454547816 */ /* 0x000fe40000000055 */
[----:B------:R-:W-:Y:S02]  /*2ffe0*/  PRMT R73, R71, 0x654, R68 ;  /* 0x0000065447497816 */ /* 0x000fe40000000044 */
[----:B------:R-:W-:Y:S02]  /*2fff0*/  F2FP.F16.E4M3.UNPACK_B R30, R29 ;  /* 0x0000001dff1e723e */ /* 0x000fe400020006ff */
[----:B------:R-:W-:Y:S02]  /*30000*/  F2FP.F16.E4M3.UNPACK_B R68, R83.H1 ;  /* 0x00000053ff44723e */ /* 0x000fe400030006ff */
[----:B------:R-:W-:-:S02]  /*30010*/  F2FP.F16.E4M3.UNPACK_B R71, R70.H1 ;  /* 0x00000046ff47723e */ /* 0x000fc400030006ff */
[----:B------:R-:W-:Y:S01]  /*30020*/  PRMT R84, R31, 0x654, R84 ;  /* 0x000006541f547816 */ /* 0x000fe20000000054 */
[--C-:B------:R-:W-:Y:S01]  /*30030*/  HADD2.F32 R31, -RZ, R30.reuse.H0_H0 ;  /* 0x2000001eff1f7230 */ /* 0x100fe20000004100 */
[----:B------:R-:W-:Y:S01]  /*30040*/  F2FP.F16.E4M3.UNPACK_B R29, R29.H1 ;  /* 0x0000001dff1d723e */ /* 0x000fe200030006ff */
[----:B------:R-:W-:Y:S01]  /*30050*/  HADD2.F32 R30, -RZ, R30.H1_H1 ;  /* 0x3000001eff1e7230 */ /* 0x000fe20000004100 */
[----:B------:R-:W-:Y:S01]  /*30060*/  F2FP.F16.E4M3.UNPACK_B R83, R83 ;  /* 0x00000053ff53723e */ /* 0x000fe200020006ff */
[--C-:B------:R-:W-:Y:S01]  /*30070*/  HADD2.F32 R81, -RZ, R68.reuse.H0_H0 ;  /* 0x20000044ff517230 */ /* 0x100fe20000004100 */
[----:B------:R-:W-:Y:S01]  /*30080*/  F2FP.F16.E4M3.UNPACK_B R70, R70 ;  /* 0x00000046ff46723e */ /* 0x000fe200020006ff */
        /* <DEDUP_REMOVED lines=8> */
[----:B------:R-:W-:Y:S01]  /*30110*/  FFMA.FTZ R85, R31, R81, R30 ;  /* 0x000000511f557223 */ /* 0x000fe2000001001e */
[C---:B------:R-:W-:Y:S01]  /*30120*/  FMUL.FTZ R88, R68.reuse, R82 ;  /* 0x0000005244587220 */ /* 0x040fe20000410000 */
[-C--:B------:R-:W-:Y:S01]  /*30130*/  FMUL.FTZ R87, R68, R71.reuse ;  /* 0x0000004744577220 */ /* 0x080fe20000410000 */
[----:B------:R-:W-:Y:S02]  /*30140*/  F2FP.F16.E4M3.UNPACK_B R30, R80 ;  /* 0x00000050ff1e723e */ /* 0x000fe400020006ff */
[----:B------:R-:W-:Y:S01]  /*30150*/  F2FP.F16.E4M3.UNPACK_B R31, R84.H1 ;  /* 0x00000054ff1f723e */ /* 0x000fe200030006ff */
[C---:B------:R-:W-:Y:S01]  /*30160*/  FFMA.FTZ R88, R29.reuse, R71, -R88 ;  /* 0x000000471d587223 */ /* 0x040fe20000010858 */
[-C--:B------:R-:W-:Y:S01]  /*30170*/  F2FP.F16.E4M3.UNPACK_B R68, R73.reuse.H1 ;  /* 0x00000049ff44723e */ /* 0x080fe200030006ff */
        /* <DEDUP_REMOVED lines=22> */
[C---:B------:R-:W-:Y:S01]  /*302e0*/  FFMA.FTZ R94, R80.reuse, R81, R30 ;  /* 0x00000051505e7223 */ /* 0x040fe2000001001e */
[----:B------:R-:W-:Y:S01]  /*302f0*/  FFMA.FTZ R93, R80, R68, -R93 ;  /* 0x00000044505d7223 */ /* 0x000fe2000001085d */
[--C-:B------:R-:W-:Y:S02]  /*30300*/  HADD2.F32 R30, -RZ, R29.reuse.H0_H0 ;  /* 0x2000001dff1e7230 */ /* 0x100fe40000004100 */
[----:B------:R-:W-:Y:S02]  /*30310*/  HADD2.F32 R29, -RZ, R29.H1_H1 ;  /* 0x3000001dff1d7230 */ /* 0x000fe40000004100 */
[----:B------:R-:W-:Y:S01]  /*30320*/  HADD2.F32 R84, -RZ, R84.H1_H1 ;  /* 0x30000054ff547230 */ /* 0x000fe20000004100 */
[----:B------:R-:W-:Y:S01]  /*30330*/  F2FP.SATFINITE.E4M3.F32.PACK_AB_MERGE_C R93, R94, R93, RZ ;  /* 0x0000005d5e5d723e */ /* 0x000fe200048070ff */
[----:B------:R-:W-:Y:S02]  /*30340*/  HADD2.F32 R68, -RZ, R73.H0_H0 ;  /* 0x20000049ff447230 */ /* 0x000fe40000004100 */
[----:B------:R-:W-:Y:S01]  /*30350*/  HADD2.F32 R31, -RZ, R69.H1_H1 ;  /* 0x30000045ff1f7230 */ /* 0x000fe20000004100 */
[----:B------:R-:W-:Y:S01]  /*30360*/  F2FP.SATFINITE.E4M3.F32.PACK_AB_MERGE_C R89, R92, R89, R93 ;  /* 0x000000595c59723e */ /* 0x000fe2000480705d */
[----:B------:R-:W-:-:S02]  /*30370*/  HADD2.F32 R72, -RZ, R73.H1_H1 ;  /* 0x30000049ff487230 */ /* 0x000fc40000004100 */
[C---:B------:R-:W-:Y:S01]  /*30380*/  FMUL.FTZ R73, R29.reuse, R71 ;  /* 0x000000471d497220 */ /* 0x040fe20000410000 */
[----:B------:R-:W-:Y:S02]  /*30390*/  HADD2.F32 R69, -RZ, R69.H0_H0 ;  /* 0x20000045ff457230 */ /* 0x000fe40000004100 */
[----:B------:R-:W-:Y:S01]  /*303a0*/  FMUL.FTZ R80, R29, R68 ;  /* 0x000000441d507220 */ /* 0x000fe20000410000 */
[C---:B------:R-:W-:Y:S01]  /*303b0*/  FMUL.FTZ R90, R31.reuse, R84 ;  /* 0x000000541f5a7220 */ /* 0x040fe20000410000 */
[----:B------:R-:W-:Y:S01]  /*303c0*/  FMUL.FTZ R31, R31, R72 ;  /* 0x000000481f1f7220 */ /* 0x000fe20000410000 */
[----:B------:R-:W-:Y:S01]  /*303d0*/  F2FP.F16.E4M3.UNPACK_B R29, R28.H1 ;  /* 0x0000001cff1d723e */ /* 0x000fe200030006ff */
[----:B------:R-:W-:Y:S01]  /*303e0*/  FFMA.FTZ R73, R30, R68, -R73 ;  /* 0x000000441e497223 */ /* 0x000fe20000010849 */
[C---:B------:R-:W-:Y:S01]  /*303f0*/  FFMA.FTZ R90, R69.reuse, R72, -R90 ;  /* 0x00000048455a7223 */ /* 0x040fe2000001085a */
[----:B------:R-:W-:Y:S01]  /*30400*/  FFMA.FTZ R81, R69, R84, R31 ;  /* 0x0000005445517223 */ /* 0x000fe2000001001f */
[----:B------:R-:W-:Y:S01]  /*30410*/  F2FP.F16.E4M3.UNPACK_B R28, R28 ;  /* 0x0000001cff1c723e */ /* 0x000fe200020006ff */
[----:B------:R-:W-:-:S02]  /*30420*/  HADD2.F32 R31, -RZ, R29.H1_H1 ;  /* 0x3000001dff1f7230 */ /* 0x000fc40000004100 */
[----:B------:R-:W-:Y:S01]  /*30430*/  FFMA.FTZ R82, R30, R71, R80 ;  /* 0x000000471e527223 */ /* 0x000fe20000010050 */
[----:B------:R-:W-:Y:S01]  /*30440*/  HADD2.F32 R69, -RZ, R83.H1_H1 ;  /* 0x30000053ff457230 */ /* 0x000fe20000004100 */
[----:B------:R-:W-:Y:S01]  /*30450*/  F2FP.SATFINITE.E4M3.F32.PACK_AB_MERGE_C R81, R81, R90, RZ ;  /* 0x0000005a5151723e */ /* 0x000fe200048070ff */
[----:B------:R-:W-:Y:S02]  /*30460*/  HADD2.F32 R68, -RZ, R70.H1_H1 ;  /* 0x30000046ff447230 */ /* 0x000fe40000004100 */
[----:B------:R-:W-:Y:S02]  /*30470*/  HADD2.F32 R30, -RZ, R29.H0_H0 ;  /* 0x2000001dff1e7230 */ /* 0x000fe40000004100 */
[C---:B------:R-:W-:Y:S01]  /*30480*/  FMUL.FTZ R71, R31.reuse, R69 ;  /* 0x000000451f477220 */ /* 0x040fe20000410000 */
[----:B------:R-:W-:Y:S02]  /*30490*/  HADD2.F32 R83, -RZ, R83.H0_H0 ;  /* 0x20000053ff537230 */ /* 0x000fe40000004100 */
[----:B------:R-:W-:Y:S01]  /*304a0*/  FMUL.FTZ R80, R31, R68 ;  /* 0x000000441f507220 */ /* 0x000fe20000410000 */
[----:B------:R-:W-:-:S02]  /*304b0*/  HADD2.F32 R29, -RZ, R28.H1_H1 ;  /* 0x3000001cff1d7230 */ /* 0x000fc40000004100 */
[C---:B------:R-:W-:Y:S01]  /*304c0*/  FFMA.FTZ R71, R30.reuse, R68, -R71 ;  /* 0x000000441e477223 */ /* 0x040fe20000010847 */
[----:B------:R-:W-:Y:S02]  /*304d0*/  HADD2.F32 R70, -RZ, R70.H0_H0 ;  /* 0x20000046ff467230 */ /* 0x000fe40000004100 */
[----:B------:R-:W-:Y:S01]  /*304e0*/  FFMA.FTZ R80, R30, R69, R80 ;  /* 0x000000451e507223 */ /* 0x000fe20000010050 */
[----:B------:R-:W-:Y:S02]  /*304f0*/  HADD2.F32 R28, -RZ, R28.H0_H0 ;  /* 0x2000001cff1c7230 */ /* 0x000fe40000004100 */
[C---:B------:R-:W-:Y:S01]  /*30500*/  FMUL.FTZ R31, R29.reuse, R83 ;  /* 0x000000531d1f7220 */ /* 0x040fe20000410000 */
[----:B------:R-:W-:Y:S01]  /*30510*/  F2FP.SATFINITE.E4M3.F32.PACK_AB_MERGE_C R30, R82, R73, R81 ;  /* 0x00000049521e723e */ /* 0x000fe20004807051 */
[-C--:B------:R-:W-:Y:S01]  /*30520*/  FMUL.FTZ R72, R29, R70.reuse ;  /* 0x000000461d487220 */ /* 0x080fe20000410000 */
[----:B------:R-:W-:Y:S01]  /*30530*/  F2FP.SATFINITE.E4M3.F32.PACK_AB_MERGE_C R71, R80, R71, RZ ;  /* 0x000000475047723e */ /* 0x000fe200048070ff */
[C---:B------:R-:W-:Y:S01]  /*30540*/  FFMA.FTZ R31, R28.reuse, R70, -R31 ;  /* 0x000000461c1f7223 */ /* 0x040fe2000001081f */
[----:B------:R-:W-:Y:S01]  /*30550*/  F2FP.SATFINITE.E4M3.F32.PACK_AB_MERGE_C R29, R85, R86, R87 ;  /* 0x00000056551d723e */ /* 0x000fe20004807057 */
[----:B------:R-:W-:-:S05]  /*30560*/  FFMA.FTZ R72, R28, R83, R72 ;  /* 0x000000531c487223 */ /* 0x000fca0000010048 */
[----:B------:R-:W-:Y:S01]  /*30570*/  F2FP.SATFINITE.E4M3.F32.PACK_AB_MERGE_C R28, R72, R31, R71 ;  /* 0x0000001f481c723e */ /* 0x000fe20004807047 */
[----:B------:R-:W-:-:S07]  /*30580*/  IMAD.MOV.U32 R31, RZ, RZ, R89 ;  /* 0x000000ffff1f7224 */ /* 0x000fce00078e0059 */
.L_x_4787:
[----:B------:R-:W-:Y:S05]  /*30590*/  BSYNC B3 ;  /* 0x0000000000037941 */ /* 0x000fea0003800000 */
.L_x_4786:
[C---:B------:R-:W-:Y:S02]  /*305a0*/  R2UR UR4, R40.reuse ;  /* 0x00000000280472ca */ /* 0x040fe400000e0000 */
[C---:B------:R-:W-:Y:S02]  /*305b0*/  R2UR UR5, R41.reuse ;  /* 0x00000000290572ca */ /* 0x040fe400000e0000 */
[----:B------:R-:W-:Y:S02]  /*305c0*/  R2UR UR6, R40 ;  /* 0x00000000280672ca */ /* 0x000fe400000e0000 */
[----:B------:R-:W-:-:S09]  /*305d0*/  R2UR UR7, R41 ;  /* 0x00000000290772ca */ /* 0x000fd200000e0000 */
[----:B-----5:R0:W-:Y:S04]  /*305e0*/  ST.E.128 desc[UR4][R66.64], R28 ;  /* 0x0000001c42007985 */ /* 0x0201e8000c101d04 */
[----:B------:R0:W5:Y:S02]  /*305f0*/  LD.E.U8 R68, desc[UR6][R44.64] ;  /* 0x000000062c447980 */ /* 0x000164000c101100 */
.L_x_4785:
[----:B------:R-:W-:Y:S05]  /*30600*/  BSYNC B2 ;  /* 0x0000000000027941 */ /* 0x000fea0003800000 */
.L_x_4784:
[----:B-----5:R-:W-:Y:S01]  /*30610*/  LOP3.LUT P1, RZ, R68, 0x2, RZ, 0xc0, !PT ;  /* 0x0000000244ff7812 */ /* 0x020fe2000782c0ff */
[----:B------:R-:W-:-:S12]  /*30620*/  BSSY B2, `(.L_x_4788) ;  /* 0x0000090000027945 */ /* 0x000fd80003800000 */
[----:B------:R-:W-:Y:S05]  /*30630*/  @!P1 BRA `(.L_x_4789) ;  /* 0x0000000800389947 */ /* 0x000fea0003800000 */
[----:B------:R-:W-:Y:S02]  /*30640*/  R2UR UR4, R40 ;  /* 0x00000000280472ca */ /* 0x000fe400000e0000 */
[----:B------:R-:W-:-:S13]  /*30650*/  R2UR UR5, R41 ;  /* 0x00000000290572ca */ /* 0x000fda00000e0000 */
[----:B0-----:R-:W2:Y:S01]  /*30660*/  LD.E.U8 R30, desc[UR4][R48.64+0x18] ;  /* 0x00001804301e7980 */ /* 0x001ea2000c101100 */
        /* <DEDUP_REMOVED lines=132> */
.L_x_4791:
[----:B------:R-:W-:Y:S05]  /*30eb0*/  BSYNC B3 ;  /* 0x0000000000037941 */ /* 0x000fea0003800000 */
.L_x_4790:
[C---:B------:R-:W-:Y:S02]  /*30ec0*/  R2UR UR4, R40.reuse ;  /* 0x00000000280472ca */ /* 0x040fe400000e0000 */
[C---:B------:R-:W-:Y:S02]  /*30ed0*/  R2UR UR5, R41.reuse ;  /* 0x00000000290572ca */ /* 0x040fe400000e0000 */
[----:B------:R-:W-:Y:S02]  /*30ee0*/  R2UR UR6, R40 ;  /* 0x00000000280672ca */ /* 0x000fe400000e0000 */
[----:B------:R-:W-:-:S09]  /*30ef0*/  R2UR UR7, R41 ;  /* 0x00000000290772ca */ /* 0x000fd200000e0000 */
[----:B-----5:R1:W-:Y:S04]  /*30f00*/  ST.E.128 desc[UR4][R66.64+0x20], R28 ;  /* 0x0000201c42007985 */ /* 0x0203e8000c101d04 */
[----:B------:R1:W5:Y:S02]  /*30f10*/  LD.E.U8 R68, desc[UR6][R44.64] ;  /* 0x000000062c447980 */ /* 0x000364000c101100 */
.L_x_4789:
[----:B------:R-:W-:Y:S05]  /*30f20*/  BSYNC B2 ;  /* 0x0000000000027941 */ /* 0x000fea0003800000 */
.L_x_4788:
        /* <DEDUP_REMOVED lines=136> */
.L_x_4795:
[----:B------:R-:W-:Y:S05]  /*317b0*/  BSYNC B3 ;  /* 0x0000000000037941 */ /* 0x000fea0003800000 */
.L_x_4794:
[C---:B------:R-:W-:Y:S02]  /*317c0*/  R2UR UR4, R40.reuse ;  /* 0x00000000280472ca */ /* 0x040fe400000e0000 */
[C---:B------:R-:W-:Y:S02]  /*317d0*/  R2UR UR5, R41.reuse ;  /* 0x00000000290572ca */ /* 0x040fe400000e0000 */
[----:B------:R-:W-:Y:S02]  /*317e0*/  R2UR UR6, R40 ;  /* 0x00000000280672ca */ /* 0x000fe400000e0000 */
[----:B------:R-:W-:-:S09]  /*317f0*/  R2UR UR7, R41 ;  /* 0x00000000290772ca */ /* 0x000fd200000e0000 */
[----:B-----5:R2:W-:Y:S04]  /*31800*/  ST.E.128 desc[UR4][R66.64+0x40], R28 ;  /* 0x0000401c42007985 */ /* 0x0205e8000c101d04 */
[----:B------:R2:W5:Y:S02]  /*31810*/  LD.E.U8 R68, desc[UR6][R44.64] ;  /* 0x000000062c447980 */ /* 0x000564000c101100 */
.L_x_4793:
[----:B------:R-:W-:Y:S05]  /*31820*/  BSYNC B2 ;  /* 0x0000000000027941 */ /* 0x000fea0003800000 */
.L_x_4792:
        /* <DEDUP_REMOVED lines=138> */
.L_x_4799:
[----:B------:R-:W-:Y:S05]  /*320d0*/  BSYNC B3 ;  /* 0x0000000000037941 */ /* 0x000fea0003800000 */
.L_x_4798:
[C---:B------:R-:W-:Y:S02]  /*320e0*/  R2UR UR4, R40.reuse ;  /* 0x00000000280472ca */ /* 0x040fe400000e0000 */
[C---:B------:R-:W-:Y:S02]  /*320f0*/  R2UR UR5, R41.reuse ;  /* 0x00000000290572ca */ /* 0x040fe400000e0000 */
[----:B------:R-:W-:Y:S02]  /*32100*/  R2UR UR6, R40 ;  /* 0x00000000280672ca */ /* 0x000fe400000e0000 */
[----:B------:R-:W-:-:S09]  /*32110*/  R2UR UR7, R41 ;  /* 0x00000000290772ca */ /* 0x000fd200000e0000 */
[----:B-----5:R3:W-:Y:S04]  /*32120*/  ST.E.128 desc[UR4][R66.64+0x60], R28 ;  /* 0x0000601c42007985 */ /* 0x0207e8000c101d04 */
[----:B------:R3:W5:Y:S02]  /*32130*/  LD.E.U8 R68, desc[UR6][R44.64] ;  /* 0x000000062c447980 */ /* 0x000764000c101100 */
.L_x_4797:
[----:B------:R-:W-:Y:S05]  /*32140*/  BSYNC B2 ;  /* 0x0000000000027941 */ /* 0x000fea0003800000 */
.L_x_4796:
        /* <DEDUP_REMOVED lines=135> */
.L_x_4803:
[----:B------:R-:W-:Y:S05]  /*329c0*/  BSYNC B3 ;  /* 0x0000000000037941 */ /* 0x000fea0003800000 */
.L_x_4802:
[C---:B------:R-:W-:Y:S02]  /*329d0*/  R2UR UR4, R40.reuse ;  /* 0x00000000280472ca */ /* 0x040fe400000e0000 */
[C---:B------:R-:W-:Y:S02]  /*329e0*/  R2UR UR5, R41.reuse ;  /* 0x00000000290572ca */ /* 0x040fe400000e0000 */
[----:B------:R-:W-:Y:S02]  /*329f0*/  R2UR UR6, R40 ;  /* 0x00000000280672ca */ /* 0x000fe400000e0000 */
[----:B------:R-:W-:-:S09]  /*32a00*/  R2UR UR7, R41 ;  /* 0x00000000290772ca */ /* 0x000fd200000e0000 */
[----:B-----5:R4:W-:Y:S04]  /*32a10*/  ST.E.128 desc[UR4][R66.64+0x80], R28 ;  /* 0x0000801c42007985 */ /* 0x0209e8000c101d04 */
[----:B------:R4:W5:Y:S02]  /*32a20*/  LD.E.U8 R68, desc[UR6][R44.64] ;  /* 0x000000062c447980 */ /* 0x000964000c101100 */
.L_x_4801:
[----:B------:R-:W-:Y:S05]  /*32a30*/  BSYNC B2 ;  /* 0x0000000000027941 */ /* 0x000fea0003800000 */
.L_x_4800:
[----:B-----5:R-:W-:-:S13]  /*32a40*/  LOP3.LUT P1, RZ, R68, 0x20, RZ, 0xc0, !PT ;  /* 0x0000002044ff7812 */ /* 0x020fda000782c0ff */
[----:B------:R-:W-:Y:S05]  /*32a50*/  @!P1 BRA `(.L_x_4783) ;  /* 0x0000009800cc9947 */ /* 0x000fea0003800000 */
[----:B------:R-:W-:Y:S02]  /*32a60*/  R2UR UR4, R40 ;  /* 0x00000000280472ca */ /* 0x000fe400000e0000 */
[----:B------:R-:W-:-:S13]  /*32a70*/  R2UR UR5, R41 ;  /* 0x00000000290572ca */ /* 0x000fda00000e0000 */
[----:B------:R-:W2:Y:S01]  /*32a80*/  LD.E.U8 R48, desc[UR4][R48.64+0x18] ;  /* 0x0000180430307980 */ /* 0x000ea2000c101100 */
[----:B------:R-:W-:-:S05]  /*32a90*/  VIADD R99, R99, 0x7000 ;  /* 0x0000700063637836 */ /* 0x000fca0000000000 */
[--C-:B01234-:R-:W-:Y:S02]  /*32aa0*/  IADD3 R28, P1, P2, R46, R13, R99.reuse ;  /* 0x0000000d2e1c7210 */ /* 0x11ffe40007a3e063 */
[----:B------:R-:W-:-:S04]  /*32ab0*/  SHF.R.S32.HI R46, RZ, 0x1f, R99 ;  /* 0x0000001fff2e7819 */ /* 0x000fc80000011463 */
        /* <DEDUP_REMOVED lines=17> */
[----:B------:R-:W-:Y:S02]  /*32bd0*/  SHF.R.U32.HI R48, RZ, 0x8, R35 ;  /* 0x00000008ff307819 */ /* 0x000fe40000011623 */
[----:B------:R-:W-:Y:S01]  /*32be0*/  LOP3.LUT R46, R30, 0xff, RZ, 0xc0, !PT ;  /* 0x000000ff1e2e7812 */ /* 0x000fe200078ec0ff */
[----:B------:R-:W-:Y:S01]  /*32bf0*/  IMAD.U32 R30, R49, 0x10000, RZ ;  /* 0x00010000311e7824 */ /* 0x000fe200078e00ff */
[----:B------:R-:W-:-:S02]  /*32c00*/  LOP3.LUT R45, R34, 0xff, RZ, 0xc0, !PT ;  /* 0x000000ff222d7812 */ /* 0x000fc400078ec0ff */
[----:B------:R-:W-:Y:S02]  /*32c10*/  SHF.R.U32.HI R49, RZ, 0x10, R35 ;  /* 0x00000010ff317819 */ /* 0x000fe40000011623 */
[----:B------:R-:W-:Y:S02]  /*32c20*/  LOP3.LUT R47, R35, 0xff, RZ, 0xc0, !PT ;  /* 0x000000ff232f7812 */ /* 0x000fe400078ec0ff */
[----:B------:R-:W-:Y:S02]  /*32c30*/  LOP3.LUT R48, R48, 0xff, RZ, 0xc0, !PT ;  /* 0x000000ff30307812 */ /* 0x000fe400078ec0ff */
[----:B------:R-:W-:Y:S01]  /*32c40*/  PRMT R45, R46, 0x7604, R45 ;  /* 0x000076042e2d7816 */ /* 0x000fe2000000002d */
[----:B------:R-:W-:Y:S01]  /*32c50*/  IMAD.U32 R46, R49, 0x10000, RZ ;  /* 0x00010000312e7824 */ /* 0x000fe200078e00ff */
[----:B------:R-:W-:Y:S02]  /*32c60*/  LOP3.LUT R30, R31, 0xff0000, R30, 0xf8, !PT ;  /* 0x00ff00001f1e7812 */ /* 0x000fe400078ef81e */
[----:B------:R-:W-:-:S02]  /*32c70*/  SHF.R.U32.HI R31, RZ, 0x18, R33 ;  /* 0x00000018ff1f7819 */ /* 0x000fc40000011621 */
[----:B------:R-:W-:Y:S02]  /*32c80*/  PRMT R47, R48, 0x7604, R47 ;  /* 0x00007604302f7816 */ /* 0x000fe4000000002f */
[----:B------:R-:W-:Y:S01]  /*32c90*/  LOP3.LUT R45, R45, 0xff0000, R34, 0xf8, !PT ;  /* 0x00ff00002d2d7812 */ /* 0x000fe200078ef822 */
[----:B------:R-:W-:Y:S01]  /*32ca0*/  IMAD.SHL.U32 R31, R31, 0x1000000, RZ ;  /* 0x010000001f1f7824 */ /* 0x000fe200078e00ff */
[----:B------:R-:W-:Y:S02]  /*32cb0*/  LOP3.LUT R13, R13, 0xff0000, R32, 0xf8, !PT ;  /* 0x00ff00000d0d7812 */ /* 0x000fe400078ef820 */
[----:B------:R-:W-:Y:S02]  /*32cc0*/  LOP3.LUT R47, R47, 0xff0000, R46, 0xf8, !PT ;  /* 0x00ff00002f2f7812 */ /* 0x000fe400078ef82e */
[----:B------:R-:W-:Y:S02]  /*32cd0*/  LOP3.LUT R45, R45, 0xff000000, R34, 0xf8, !PT ;  /* 0xff0000002d2d7812 */ /* 0x000fe400078ef822 */
[----:B------:R-:W-:-:S02]  /*32ce0*/  LOP3.LUT R32, R13, 0xff000000, R32, 0xf8, !PT ;  /* 0xff0000000d207812 */ /* 0x000fc400078ef820 */
[----:B------:R-:W-:Y:S02]  /*32cf0*/  LOP3.LUT R49, R47, 0xff000000, R35, 0xf8, !PT ;  /* 0xff0000002f317812 */ /* 0x000fe400078ef823 */
[----:B------:R-:W-:Y:S02]  /*32d00*/  LOP3.LUT R35, R30, R31, RZ, 0xfc, !PT ;  /* 0x0000001f1e237212 */ /* 0x000fe400078efcff */
[----:B------:R-:W-:Y:S02]  /*32d10*/  F2FP.F16.E4M3.UNPACK_B R13, R29 ;  /* 0x0000001dff0d723e */ /* 0x000fe400020006ff */
[----:B------:R-:W-:Y:S02]  /*32d20*/  F2FP.F16.E4M3.UNPACK_B R31, R45.H1 ;  /* 0x0000002dff1f723e */ /* 0x000fe400030006ff */
[----:B------:R-:W-:Y:S01]  /*32d30*/  F2FP.F16.E4M3.UNPACK_B R29, R29.H1 ;  /* 0x0000001dff1d723e */ /* 0x000fe200030006ff */
[----:B------:R-:W-:Y:S01]  /*32d40*/  HADD2.F32 R30, -RZ, R13.H0_H0 ;  /* 0x2000000dff1e7230 */ /* 0x000fe20000004100 */
[-C--:B------:R-:W-:Y:S01]  /*32d50*/  F2FP.F16.E4M3.UNPACK_B R33, R32.reuse.H1 ;  /* 0x00000020ff21723e */ /* 0x080fe200030006ff */
[--C-:B------:R-:W-:Y:S01]  /*32d60*/  HADD2.F32 R47, -RZ, R31.reuse.H0_H0 ;  /* 0x2000001fff2f7230 */ /* 0x100fe20000004100 */
[----:B------:R-:W-:Y:S01]  /*32d70*/  F2FP.F16.E4M3.UNPACK_B R45, R45 ;  /* 0x0000002dff2d723e */ /* 0x000fe200020006ff */
[----:B------:R-:W-:Y:S01]  /*32d80*/  HADD2.F32 R48, -RZ, R31.H1_H1 ;  /* 0x3000001fff307230 */ /* 0x000fe20000004100 */
[----:B------:R-:W-:Y:S01]  /*32d90*/  F2FP.F16.E4M3.UNPACK_B R32, R32 ;  /* 0x00000020ff20723e */ /* 0x000fe200020006ff */
[----:B------:R-:W-:-:S02]  /*32da0*/  HADD2.F32 R13, -RZ, R13.H1_H1 ;  /* 0x3000000dff0d7230 */ /* 0x000fc40000004100 */
[----:B------:R-:W-:Y:S02]  /*32db0*/  HADD2.F32 R34, -RZ, R33.H0_H0 ;  /* 0x20000021ff227230 */ /* 0x000fe40000004100 */
[----:B------:R-:W-:Y:S02]  /*32dc0*/  HADD2.F32 R31, -RZ, R29.H1_H1 ;  /* 0x3000001dff1f7230 */ /* 0x000fe40000004100 */
[----:B------:R-:W-:Y:S02]  /*32dd0*/  HADD2.F32 R46, -RZ, R33.H1_H1 ;  /* 0x30000021ff2e7230 */ /* 0x000fe40000004100 */
[CC--:B------:R-:W-:Y:S01]  /*32de0*/  FMUL.FTZ R33, R13.reuse, R47.reuse ;  /* 0x0000002f0d217220 */ /* 0x0c0fe20000410000 */
[----:B------:R-:W-:Y:S02]  /*32df0*/  HADD2.F32 R29, -RZ, R29.H0_H0 ;  /* 0x2000001dff1d7230 */ /* 0x000fe40000004100 */
[----:B------:R-:W-:Y:S01]  /*32e00*/  FMUL.FTZ R52, R13, R34 ;  /* 0x000000220d347220 */ /* 0x000fe20000410000 */
[C---:B------:R-:W-:Y:S01]  /*32e10*/  FMUL.FTZ R54, R31.reuse, R48 ;  /* 0x000000301f367220 */ /* 0x040fe20000410000 */
[----:B------:R-:W-:Y:S01]  /*32e20*/  FMUL.FTZ R31, R31, R46 ;  /* 0x0000002e1f1f7220 */ /* 0x000fe20000410000 */
[C---:B------:R-:W-:Y:S01]  /*32e30*/  FFMA.FTZ R50, R30.reuse, R34, -R33 ;  /* 0x000000221e327223 */ /* 0x040fe20000010821 */
[----:B------:R-:W-:Y:S01]  /*32e40*/  FFMA.FTZ R47, R30, R47, R52 ;  /* 0x0000002f1e2f7223 */ /* 0x000fe20000010034 */
[----:B------:R-:W-:Y:S01]  /*32e50*/  F2FP.F16.E4M3.UNPACK_B R13, R44 ;  /* 0x0000002cff0d723e */ /* 0x000fe200020006ff */
[C---:B------:R-:W-:Y:S01]  /*32e60*/  FFMA.FTZ R51, R29.reuse, R48, R31 ;  /* 0x000000301d337223 */ /* 0x040fe2000001001f */
[----:B------:R-:W-:Y:S01]  /*32e70*/  F2FP.F16.E4M3.UNPACK_B R30, R49.H1 ;  /* 0x00000031ff1e723e */ /* 0x000fe200030006ff */
[----:B------:R-:W-:Y:S01]  /*32e80*/  FFMA.FTZ R54, R29, R46, -R54 ;  /* 0x0000002e1d367223 */ /* 0x000fe20000010836 */
[----:B------:R-:W-:Y:S01]  /*32e90*/  F2FP.F16.E4M3.UNPACK_B R31, R35.H1 ;  /* 0x00000023ff1f723e */ /* 0x000fe200030006ff */
        /* <DEDUP_REMOVED lines=17> */
[----:B------:R-:W-:Y:S01]  /*32fb0*/  F2FP.F16.E4M3.UNPACK_B R13, R37 ;  /* 0x00000025ff0d723e */ /* 0x000fe200020006ff */
[----:B------:R-:W-:Y:S01]  /*32fc0*/  FMUL.FTZ R30, R30, R31 ;  /* 0x0000001f1e1e7220 */ /* 0x000fe20000410000 */
[----:B------:R-:W-:Y:S01]  /*32fd0*/  F2FP.F16.E4M3.UNPACK_B R37, R37.H1 ;  /* 0x00000025ff25723e */ /* 0x000fe200030006ff */
[----:B------:R-:W-:Y:S01]  /*32fe0*/  FFMA.FTZ R56, R44, R31, -R53 ;  /* 0x0000001f2c387223 */ /* 0x000fe20000010835 */
[----:B------:R-:W-:-:S02]  /*32ff0*/  HADD2.F32 R34, -RZ, R35.H0_H0 ;  /* 0x20000023ff227230 */ /* 0x000fc40000004100 */
[----:B------:R-:W-:Y:S01]  /*33000*/  FFMA.FTZ R57, R44, R33, R30 ;  /* 0x000000212c397223 */ /* 0x000fe2000001001e */
[--C-:B------:R-:W-:Y:S01]  /*33010*/  HADD2.F32 R29, -RZ, R13.reuse.H0_H0 ;  /* 0x2000000dff1d7230 */ /* 0x100fe20000004100 */
[----:B------:R-:W-:Y:S01]  /*33020*/  F2FP.SATFINITE.E4M3.F32.PACK_AB_MERGE_C R47, R47, R50, R51 ;  /* 0x000000322f2f723e */ /* 0x000fe20004807033 */
[----:B------:R-:W-:Y:S02]  /*33030*/  HADD2.F32 R13, -RZ, R13.H1_H1 ;  /* 0x3000000dff0d7230 */ /* 0x000fe40000004100 */
[--C-:B------:R-:W-:Y:S01]  /*33040*/  HADD2.F32 R44, -RZ, R49.reuse.H0_H0 ;  /* 0x20000031ff2c7230 */ /* 0x100fe20000004100 */
[----:B------:R-:W-:Y:S01]  /*33050*/  F2FP.SATFINITE.E4M3.F32.PACK_AB_MERGE_C R56, R57, R56, RZ ;  /* 0x000000383938723e */ /* 0x000fe200048070ff */
[----:B------:R-:W-:Y:S02]  /*33060*/  HADD2.F32 R49, -RZ, R49.H1_H1 ;  /* 0x30000031ff317230 */ /* 0x000fe40000004100 */
[----:B------:R-:W-:Y:S02]  /*33070*/  HADD2.F32 R30, -RZ, R37.H1_H1 ;  /* 0x30000025ff1e7230 */ /* 0x000fe40000004100 */
[----:B------:R-:W-:Y:S01]  /*33080*/  FMUL.FTZ R46, R13, R44 ;  /* 0x0000002c0d2e7220 */ /* 0x000fe20000410000 */
[----:B------:R-:W-:-:S02]  /*33090*/  HADD2.F32 R35, -RZ, R35.H1_H1 ;  /* 0x30000023ff237230 */ /* 0x000fc40000004100 */
[----:B------:R-:W-:Y:S01]  /*330a0*/  FMUL.FTZ R13, R13, R34 ;  /* 0x000000220d0d7220 */ /* 0x000fe20000410000 */
[----:B------:R-:W-:Y:S02]  /*330b0*/  HADD2.F32 R37, -RZ, R37.H0_H0 ;  /* 0x20000025ff257230 */ /* 0x000fe40000004100 */
[C---:B------:R-:W-:Y:S01]  /*330c0*/  FMUL.FTZ R48, R30.reuse, R49 ;  /* 0x000000311e307220 */ /* 0x040fe20000410000 */
[----:B------:R-:W-:Y:S02]  /*330d0*/  HADD2.F32 R33, -RZ, R45.H1_H1 ;  /* 0x3000002dff217230 */ /* 0x000fe40000004100 */
[----:B------:R-:W-:Y:S01]  /*330e0*/  FFMA.FTZ R53, R29, R44, R13 ;  /* 0x0000002c1d357223 */ /* 0x000fe2000001000d */
[-C--:B------:R-:W-:Y:S01]  /*330f0*/  FMUL.FTZ R30, R30, R35.reuse ;  /* 0x000000231e1e7220 */ /* 0x080fe20000410000 */
[-C--:B------:R-:W-:Y:S01]  /*33100*/  F2FP.F16.E4M3.UNPACK_B R13, R28.reuse.H1 ;  /* 0x0000001cff0d723e */ /* 0x080fe200030006ff */
[C---:B------:R-:W-:Y:S01]  /*33110*/  FFMA.FTZ R48, R37.reuse, R35, -R48 ;  /* 0x0000002325307223 */ /* 0x040fe20000010830 */
[----:B------:R-:W-:Y:S01]  /*33120*/  F2FP.F16.E4M3.UNPACK_B R28, R28 ;  /* 0x0000001cff1c723e */ /* 0x000fe200020006ff */
[----:B------:R-:W-:Y:S01]  /*33130*/  FFMA.FTZ R37, R37, R49, R30 ;  /* 0x0000003125257223 */ /* 0x000fe2000001001e */
[----:B------:R-:W-:-:S02]  /*33140*/  HADD2.F32 R31, -RZ, R32.H1_H1 ;  /* 0x30000020ff1f7230 */ /* 0x000fc40000004100 */
[----:B------:R-:W-:Y:S01]  /*33150*/  FFMA.FTZ R46, R29, R34, -R46 ;  /* 0x000000221d2e7223 */ /* 0x000fe2000001082e */
[--C-:B------:R-:W-:Y:S02]  /*33160*/  HADD2.F32 R30, -RZ, R13.reuse.H1_H1 ;  /* 0x3000000dff1e7230 */ /* 0x100fe40000004100 */
[----:B------:R-:W-:Y:S01]  /*33170*/  HADD2.F32 R29, -RZ, R13.H0_H0 ;  /* 0x2000000dff1d7230 */ /* 0x000fe20000004100 */
[----:B------:R-:W-:Y:S01]  /*33180*/  F2FP.SATFINITE.E4M3.F32.PACK_AB_MERGE_C R37, R37, R48, RZ ;  /* 0x000000302525723e */ /* 0x000fe200048070ff */
[----:B------:R-:W-:Y:S02]  /*33190*/  HADD2.F32 R45, -RZ, R45.H0_H0 ;  /* 0x2000002dff2d7230 */ /* 0x000fe40000004100 */
[C---:B------:R-:W-:Y:S01]  /*331a0*/  FMUL.FTZ R34, R30.reuse, R33 ;  /* 0x000000211e227220 */ /* 0x040fe20000410000 */
[----:B------:R-:W-:Y:S02]  /*331b0*/  HADD2.F32 R13, -RZ, R28.H1_H1 ;  /* 0x3000001cff0d7230 */ /* 0x000fe40000004100 */
[----:B------:R-:W-:Y:S01]  /*331c0*/  FMUL.FTZ R44, R30, R31 ;  /* 0x0000001f1e2c7220 */ /* 0x000fe20000410000 */
[----:B------:R-:W-:-:S02]  /*331d0*/  HADD2.F32 R32, -RZ, R32.H0_H0 ;  /* 0x20000020ff207230 */ /* 0x000fc40000004100 */
[----:B------:R-:W-:Y:S01]  /*331e0*/  FFMA.FTZ R34, R29, R31, -R34 ;  /* 0x0000001f1d227223 */ /* 0x000fe20000010822 */
[----:B------:R-:W-:Y:S02]  /*331f0*/  HADD2.F32 R28, -RZ, R28.H0_H0 ;  /* 0x2000001cff1c7230 */ /* 0x000fe40000004100 */
[----:B------:R-:W-:Y:S01]  /*33200*/  FMUL.FTZ R35, R13, R45 ;  /* 0x0000002d0d237220 */ /* 0x000fe20000410000 */
[----:B------:R-:W-:Y:S01]  /*33210*/  FFMA.FTZ R29, R29, R33, R44 ;  /* 0x000000211d1d7223 */ /* 0x000fe2000001002c */
[----:B------:R-:W-:Y:S01]  /*33220*/  FMUL.FTZ R30, R13, R32 ;  /* 0x000000200d1e7220 */ /* 0x000fe20000410000 */
[----:B------:R-:W-:Y:S01]  /*33230*/  F2FP.SATFINITE.E4M3.F32.PACK_AB_MERGE_C R37, R53, R46, R37 ;  /* 0x0000002e3525723e */ /* 0x000fe20004807025 */
[C---:B------:R-:W-:Y:S01]  /*33240*/  FFMA.FTZ R35, R28.reuse, R32, -R35 ;  /* 0x000000201c237223 */ /* 0x040fe20000010823 */
[----:B------:R-:W-:Y:S01]  /*33250*/  F2FP.SATFINITE.E4M3.F32.PACK_AB_MERGE_C R31, R55, R52, R56 ;  /* 0x00000034371f723e */ /* 0x000fe20004807038 */
[----:B------:R-:W-:Y:S01]  /*33260*/  FFMA.FTZ R30, R28, R45, R30 ;  /* 0x0000002d1c1e7223 */ /* 0x000fe2000001001e */
[----:B------:R-:W-:-:S04]  /*33270*/  F2FP.SATFINITE.E4M3.F32.PACK_AB_MERGE_C R29, R29, R34, RZ ;  /* 0x000000221d1d723e */ /* 0x000fc800048070ff */
[----:B------:R-:W-:Y:S01]  /*33280*/  F2FP.SATFINITE.E4M3.F32.PACK_AB_MERGE_C R28, R30, R35, R29 ;  /* 0x000000231e1c723e */ /* 0x000fe2000480701d */
[----:B------:R-:W-:Y:S02]  /*33290*/  IMAD.MOV.U32 R30, RZ, RZ, R37 ;  /* 0x000000ffff1e7224 */ /* 0x000fe400078e0025 */
[----:B------:R-:W-:-:S07]  /*332a0*/  IMAD.MOV.U32 R29, RZ, RZ, R47 ;  /* 0x000000ffff1d7224 */ /* 0x000fce00078e002f */
.L_x_4805:
[----:B------:R-:W-:Y:S05]  /*332b0*/  BSYNC B2 ;  /* 0x0000000000027941 */ /* 0x000fea0003800000 */
.L_x_4804:
[----:B------:R-:W-:Y:S02]  /*332c0*/  R2UR UR4, R40 ;  /* 0x00000000280472ca */ /* 0x000fe400000e0000 */
[----:B------:R-:W-:-:S13]  /*332d0*/  R2UR UR5, R41 ;  /* 0x00000000290572ca */ /* 0x000fda00000e0000 */
[----:B-----5:R0:W-:Y:S01]  /*332e0*/  ST.E.128 desc[UR4][R66.64+0xa0], R28 ;  /* 0x0000a01c42007985 */ /* 0x0201e2000c101d04 */
[----:B------:R-:W-:Y:S05]  /*332f0*/  BRA `(.L_x_4783) ;  /* 0x0000009000a47947 */ /* 0x000fea0003800000 */
.L_x_4750:
[C---:B------:R-:W-:Y:S01]  /*33300*/  R2UR UR10, R40.reuse ;  /* 0x00000000280a72ca */ /* 0x040fe200000e0000 */
[----:B------:R0:W5:Y:S01]  /*33310*/  LDL.64 R92, [R7+0x10] ;  /* 0x00001000075c7983 */ /* 0x0001620000100a00 */
[C---:B------:R-:W-:Y:S02]  /*33320*/  R2UR UR11, R41.reuse ;  /* 0x00000000290b72ca */ /* 0x040fe400000e0000 */
[C---:B------:R-:W-:Y:S02]  /*33330*/  R2UR UR8, R40.reuse ;  /* 0x00000000280872ca */ /* 0x040fe400000e0000 */
[C---:B------:R-:W-:Y:S02]  /*33340*/  R2UR UR9, R41.reuse ;  /* 0x00000000290972ca */ /* 0x040fe400000e0000 */
[----:B------:R-:W-:Y:S02]  /*33350*/  R2UR UR4, R40 ;  /* 0x00000000280472ca */ /* 0x000fe400000e0000 */
[----:B------:R-:W-:-:S02]  /*33360*/  R2UR UR5, R41 ;  /* 0x00000000290572ca */ /* 0x000fc400000e0000 */
[C---:B------:R-:W-:Y:S02]  /*33370*/  R2UR UR6, R40.reuse ;  /* 0x00000000280672ca */ /* 0x040fe400000e0000 */
[----:B------:R-:W-:Y:S01]  /*33380*/  R2UR UR7, R41 ;  /* 0x00000000290772ca */ /* 0x000fe200000e0000 */
[----:B-----5:R-:W2:Y:S04]  /*33390*/  LD.E R29, desc[UR10][R112.64+0xc] ;  /* 0x00000c0a701d7980 */ /* 0x020ea8000c101900 */
[----:B------:R-:W3:Y:S04]  /*333a0*/  LD.E R13, desc[UR8][R112.64+0x14] ;  /* 0x00001408700d7980 */ /* 0x000ee8000c101900 */
[----:B------:R-:W4:Y:S04]  /*333b0*/  LD.E.64 R108, desc[UR4][R112.64+0xa0] ;  /* 0x0000a004706c7980 */ /* 0x000f28000c101b00 */
[----:B------:R-:W4:Y:S01]  /*333c0*/  LD.E.64 R110, desc[UR6][R112.64+0xc0] ;  /* 0x0000c006706e7980 */ /* 0x000f22000c101b00 */
[----:B------:R-:W-:-:S02]  /*333d0*/  R2UR UR12, R40 ;  /* 0x00000000280c72ca */ /* 0x000fc400000e0000 */
[----:B------:R-:W-:Y:S01]  /*333e0*/  R2UR UR13, R41 ;  /* 0x00000000290d72ca */ /* 0x000fe200000e0000 */
[----:B------:R0:W5:Y:S01]  /*333f0*/  LD.E.64 R94, desc[UR4][R112.64+0x98] ;  /* 0x00009804705e7980 */ /* 0x000162000c101b00 */
[----:B------:R-:W-:Y:S03]  /*33400*/  BSSY B2, `(.L_x_4806) ;  /* 0x0000052000027945 */ /* 0x000fe60003800000 */
[----:B------:R0:W5:Y:S01]  /*33410*/  LD.E.64 R116, desc[UR10][R112.64+0xc8] ;  /* 0x0000c80a70747980 */ /* 0x000162000c101b00 */
        /* <DEDUP_REMOVED lines=24> */
[----:B------:R-:W-:-:S04]  /*335a0*/  SHF.R.S32.HI R13, RZ, 0x1, R13 ;  /* 0x00000001ff0d7819 */ /* 0x000fc8000001140d */
[----:B------:R-:W-:Y:S01]  /*335b0*/  ISETP.GE.AND P1, PT, R13, R29, PT ;  /* 0x0000001d0d00720c */ /* 0x000fe20003f26270 */
[-C--:B----4-:R-:W-:Y:S02]  /*335c0*/  IMAD R31, R109, R98.reuse, RZ ;  /* 0x000000626d1f7224 */ /* 0x090fe400078e02ff */
[-C--:B------:R-:W-:Y:S02]  /*335d0*/  IMAD R33, R111, R98.reuse, RZ ;  /* 0x000000626f217224 */ /* 0x080fe400078e02ff */
[----:B------:R-:W-:Y:S02]  /*335e0*/  VIADD R28, R13, 0x80 ;  /* 0x000000800d1c7836 */ /* 0x000fe40000000000 */
[-C--:B------:R-:W-:Y:S01]  /*335f0*/  IMAD R37, R108, R99.reuse, R31 ;  /* 0x000000636c257224 */ /* 0x080fe200078e021f */
[----:B------:R0:W5:Y:S01]  /*33600*/  LD.E.U8 R13, desc[UR12][R112.64+0x19] ;  /* 0x0000190c700d7980 */ /* 0x000162000c101100 */
[----:B------:R-:W-:Y:S02]  /*33610*/  IMAD R99, R110, R99, R33 ;  /* 0x000000636e637224 */ /* 0x000fe400078e0221 */
[----:B------:R-:W-:-:S02]  /*33620*/  IMAD.WIDE.U32 R118, R108, R98, RZ ;  /* 0x000000626c767225 */ /* 0x000fc400078e00ff */
[----:B------:R0:W5:Y:S02]  /*33630*/  LD.E.64 R108, desc[UR6][R112.64+0xa8] ;  /* 0x0000a806706c7980 */ /* 0x000164000c101b00 */
[----:B------:R-:W-:Y:S02]  /*33640*/  IMAD.WIDE.U32 R120, R110, R98, RZ ;  /* 0x000000626e787225 */ /* 0x000fe400078e00ff */
[----:B------:R0:W5:Y:S01]  /*33650*/  LD.E.64 R110, desc[UR8][R112.64+0xb8] ;  /* 0x0000b808706e7980 */ /* 0x000162000c101b00 */
[----:B------:R-:W-:Y:S02]  /*33660*/  ISETP.GE.AND P3, PT, R28, R29, PT ;  /* 0x0000001d1c00720c */ /* 0x000fe40003f66270 */
[----:B------:R-:W-:Y:S02]  /*33670*/  CS2R R32, SRZ ;  /* 0x0000000000207805 */ /* 0x000fe4000001ff00 */
[----:B------:R-:W-:Y:S02]  /*33680*/  CS2R R30, SRZ ;  /* 0x00000000001e7805 */ /* 0x000fe4000001ff00 */
[----:B------:R-:W-:Y:S01]  /*33690*/  CS2R R28, SRZ ;  /* 0x00000000001c7805 */ /* 0x000fe2000001ff00 */
[----:B------:R-:W-:-:S02]  /*336a0*/  IMAD.IADD R37, R119, 0x1, R37 ;  /* 0x0000000177257824 */ /* 0x000fc400078e0225 */
[----:B------:R-:W-:Y:S01]  /*336b0*/  IMAD.IADD R99, R121, 0x1, R99 ;  /* 0x0000000179637824 */ /* 0x000fe200078e0263 */
[----:B0-----:R-:W-:Y:S06]  /*336c0*/  @P1 BRA `(.L_x_4807) ;  /* 0x0000000000941947 */ /* 0x001fec0003800000 */
[----:B-----5:R-:W-:Y:S02]  /*336d0*/  LOP3.LUT R60, R13, 0x1, RZ, 0xc0, !PT ;  /* 0x000000010d3c7812 */ /* 0x020fe400078ec0ff */
[----:B------:R-:W-:Y:S02]  /*336e0*/  CS2R R82, SRZ ;  /* 0x0000000000527805 */ /* 0x000fe4000001ff00 */
[----:B------:R-:W-:Y:S02]  /*336f0*/  IADD3 R112, P5, R108, R118, RZ ;  /* 0x000000766c707210 */ /* 0x000fe40007fbe0ff */
[----:B------:R-:W-:Y:S02]  /*33700*/  CS2R R80, SRZ ;  /* 0x0000000000507805 */ /* 0x000fe4000001ff00 */
[----:B------:R-:W-:Y:S02]  /*33710*/  ISETP.NE.U32.AND P4, PT, R60, 0x1, PT ;  /* 0x000000013c00780c */ /* 0x000fe40003f85070 */
[----:B------:R-:W-:-:S02]  /*33720*/  CS2R R70, SRZ ;  /* 0x0000000000467805 */ /* 0x000fc4000001ff00 */
[----:B------:R-:W-:Y:S01]  /*33730*/  CS2R R68, SRZ ;  /* 0x0000000000447805 */ /* 0x000fe2000001ff00 */
[----:B------:R-:W-:Y:S01]  /*33740*/  IMAD.X R113, R109, 0x1, R37, P5 ;  /* 0x000000016d717824 */ /* 0x000fe200028e0625 */
[----:B------:R-:W-:Y:S02]  /*33750*/  R2P PR, R13, 0x6 ;  /* 0x000000060d007804 */ /* 0x000fe40000000000 */
[----:B------:R-:W-:Y:S02]  /*33760*/  CS2R R74, SRZ ;  /* 0x00000000004a7805 */ /* 0x000fe4000001ff00 */
[----:B------:R-:W-:Y:S02]  /*33770*/  IADD3 R122, P5, R116, R120, RZ ;  /* 0x00000078747a7210 */ /* 0x000fe40007fbe0ff */
[----:B------:R-:W-:Y:S02]  /*33780*/  CS2R R72, SRZ ;  /* 0x0000000000487805 */ /* 0x000fe4000001ff00 */
[----:B------:R-:W-:-:S02]  /*33790*/  CS2R R86, SRZ ;  /* 0x0000000000567805 */ /* 0x000fc4000001ff00 */
[----:B------:R-:W-:Y:S02]  /*337a0*/  CS2R R84, SRZ ;  /* 0x0000000000547805 */ /* 0x000fe4000001ff00 */
[----:B------:R-:W-:Y:S02]  /*337b0*/  CS2R R62, SRZ ;  /* 0x00000000003e7805 */ /* 0x000fe4000001ff00 */
[----:B------:R-:W-:Y:S02]  /*337c0*/  CS2R R60, SRZ ;  /* 0x00000000003c7805 */ /* 0x000fe4000001ff00 */
[----:B------:R-:W-:Y:S02]  /*337d0*/  CS2R R66, SRZ ;  /* 0x0000000000427805 */ /* 0x000fe4000001ff00 */
[----:B------:R-:W-:Y:S02]  /*337e0*/  @!P4 R2UR UR4, R40 ;  /* 0x000000002804c2ca */ /* 0x000fe400000e0000 */
[----:B------:R-:W-:-:S02]  /*337f0*/  CS2R R64, SRZ ;  /* 0x0000000000407805 */ /* 0x000fc4000001ff00 */
[----:B------:R-:W-:Y:S01]  /*33800*/  @!P4 R2UR UR5, R41 ;  /* 0x000000002905c2ca */ /* 0x000fe200000e0000 */
[----:B------:R-:W-:Y:S01]  /*33810*/  IMAD.X R123, R117, 0x1, R99, P5 ;  /* 0x00000001757b7824 */ /* 0x000fe200028e0663 */
[C---:B------:R-:W-:Y:S02]  /*33820*/  @P1 R2UR UR8, R40.reuse ;  /* 0x00000000280812ca */ /* 0x040fe400000e0000 */
[C---:B------:R-:W-:Y:S02]  /*33830*/  @P1 R2UR UR9, R41.reuse ;  /* 0x00000000290912ca */ /* 0x040fe400000e0000 */
[C---:B------:R-:W-:Y:S02]  /*33840*/  @P2 R2UR UR12, R40.reuse ;  /* 0x00000000280c22ca */ /* 0x040fe400000e0000 */
[----:B------:R-:W-:Y:S02]  /*33850*/  @P2 R2UR UR13, R41 ;  /* 0x00000000290d22ca */ /* 0x000fe400000e0000 */
[----:B------:R-:W-:-:S02]  /*33860*/  @!P4 R2UR UR6, R40 ;  /* 0x000000002806c2ca */ /* 0x000fc400000e0000 */
[C---:B------:R-:W-:Y:S01]  /*33870*/  @!P4 R2UR UR7, R41.reuse ;  /* 0x000000002907c2ca */ /* 0x040fe200000e0000 */
[----:B------:R0:W5:Y:S01]  /*33880*/  @!P4 LD.E.128 R80, desc[UR4][R112.64] ;  /* 0x000000047050c980 */ /* 0x000162000c101d00 */
[C---:B------:R-:W-:Y:S02]  /*33890*/  @P1 R2UR UR10, R40.reuse ;  /* 0x00000000280a12ca */ /* 0x040fe400000e0000 */
[C---:B------:R-:W-:Y:S01]  /*338a0*/  @P1 R2UR UR11, R41.reuse ;  /* 0x00000000290b12ca */ /* 0x040fe200000e0000 */
[----:B------:R0:W5:Y:S01]  /*338b0*/  @P1 LD.E.128 R68, desc[UR8][R112.64+0x20] ;  /* 0x0000200870441980 */ /* 0x000162000c101d00 */
[----:B------:R-:W-:Y:S02]  /*338c0*/  @P2 R2UR UR14, R40 ;  /* 0x00000000280e22ca */ /* 0x000fe400000e0000 */
[----:B------:R-:W-:Y:S01]  /*338d0*/  @P2 R2UR UR15, R41 ;  /* 0x00000000290f22ca */ /* 0x000fe200000e0000 */
[----:B------:R0:W5:Y:S04]  /*338e0*/  @P2 LD.E.128 R72, desc[UR12][R112.64+0x40] ;  /* 0x0000400c70482980 */ /* 0x000168000c101d00 */
[----:B------:R0:W5:Y:S04]  /*338f0*/  @!P4 LD.E.128 R84, desc[UR6][R122.64] ;  /* 0x000000067a54c980 */ /* 0x000168000c101d00 */
[----:B------:R0:W5:Y:S04]  /*33900*/  @P1 LD.E.128 R60, desc[UR10][R122.64+0x20] ;  /* 0x0000200a7a3c1980 */ /* 0x000168000c101d00 */
[----:B------:R0:W5:Y:S02]  /*33910*/  @P2 LD.E.128 R64, desc[UR14][R122.64+0x40] ;  /* 0x0000400e7a402980 */ /* 0x000164000c101d00 */
.L_x_4807:
[----:B------:R-:W-:Y:S05]  /*33920*/  BSYNC B2 ;  /* 0x0000000000027941 */ /* 0x000fea0003800000 */
.L_x_4806:
[----:B------:R-:W-:Y:S04]  /*33930*/  BSSY B2, `(.L_x_4808) ;  /* 0x0000027000027945 */ /* 0x000fe80003800000 */
[----:B------:R-:W-:Y:S05]  /*33940*/  @P3 BRA `(.L_x_4809) ;  /* 0x0000000000943947 */ /* 0x000fea0003800000 */
[----:B-----5:R-:W-:Y:S02]  /*33950*/  IADD3 R118, P4, P5, R108, R94, R118 ;  /* 0x0000005e6c767210 */ /* 0x020fe40007d9e076 */
[----:B------:R-:W-:Y:S02]  /*33960*/  CS2R R50, SRZ ;  /* 0x0000000000327805 */ /* 0x000fe4000001ff00 */
[C---:B------:R-:W-:Y:S02]  /*33970*/  LOP3.LUT R28, R13.reuse, 0x1, RZ, 0xc0, !PT ;  /* 0x000000010d1c7812 */ /* 0x040fe400078ec0ff */
[----:B------:R-:W-:Y:S02]  /*33980*/  CS2R R48, SRZ ;  /* 0x0000000000307805 */ /* 0x000fe4000001ff00 */
[----:B------:R-:W-:Y:S02]  /*33990*/  R2P PR, R13, 0x6 ;  /* 0x000000060d007804 */ /* 0x000fe40000000000 */
[----:B------:R-:W-:-:S02]  /*339a0*/  CS2R R54, SRZ ;  /* 0x0000000000367805 */ /* 0x000fc4000001ff00 */
[----:B------:R-:W-:Y:S02]  /*339b0*/  ISETP.NE.U32.AND P3, PT, R28, 0x1, PT ;  /* 0x000000011c00780c */ /* 0x000fe40003f65070 */
[----:B------:R-:W-:Y:S02]  /*339c0*/  CS2R R52, SRZ ;  /* 0x0000000000347805 */ /* 0x000fe4000001ff00 */
[----:B------:R-:W-:Y:S02]  /*339d0*/  IADD3.X R119, R109, R95, R37, P4, P5 ;  /* 0x0000005f6d777210 */ /* 0x000fe400027ea425 */
[----:B------:R-:W-:Y:S02]  /*339e0*/  CS2R R58, SRZ ;  /* 0x00000000003a7805 */ /* 0x000fe4000001ff00 */
[----:B------:R-:W-:Y:S02]  /*339f0*/  IADD3 R120, P4, P5, R116, R110, R120 ;  /* 0x0000006e74787210 */ /* 0x000fe40007d9e078 */
[----:B------:R-:W-:-:S02]  /*33a00*/  CS2R R56, SRZ ;  /* 0x0000000000387805 */ /* 0x000fc4000001ff00 */
[----:B------:R-:W-:Y:S02]  /*33a10*/  CS2R R30, SRZ ;  /* 0x00000000001e7805 */ /* 0x000fe4000001ff00 */
[----:B------:R-:W-:Y:S02]  /*33a20*/  CS2R R28, SRZ ;  /* 0x00000000001c7805 */ /* 0x000fe4000001ff00 */
[----:B------:R-:W-:Y:S02]  /*33a30*/  CS2R R34, SRZ ;  /* 0x0000000000227805 */ /* 0x000fe4000001ff00 */
[----:B------:R-:W-:Y:S02]  /*33a40*/  CS2R R32, SRZ ;  /* 0x0000000000207805 */ /* 0x000fe4000001ff00 */
[----:B------:R-:W-:Y:S02]  /*33a50*/  CS2R R46, SRZ ;  /* 0x00000000002e7805 */ /* 0x000fe4000001ff00 */
[----:B------:R-:W-:-:S02]  /*33a60*/  @P1 R2UR UR8, R40 ;  /* 0x00000000280812ca */ /* 0x000fc400000e0000 */
[----:B------:R-:W-:Y:S02]  /*33a70*/  CS2R R44, SRZ ;  /* 0x00000000002c7805 */ /* 0x000fe4000001ff00 */
[C---:B------:R-:W-:Y:S02]  /*33a80*/  @!P3 R2UR UR4, R40.reuse ;  /* 0x000000002804b2ca */ /* 0x040fe400000e0000 */
[C---:B------:R-:W-:Y:S02]  /*33a90*/  @!P3 R2UR UR5, R41.reuse ;  /* 0x000000002905b2ca */ /* 0x040fe400000e0000 */
[C---:B------:R-:W-:Y:S02]  /*33aa0*/  @P1 R2UR UR9, R41.reuse ;  /* 0x00000000290912ca */ /* 0x040fe400000e0000 */
[----:B------:R-:W-:Y:S02]  /*33ab0*/  @P2 R2UR UR12, R40 ;  /* 0x00000000280c22ca */ /* 0x000fe400000e0000 */
[----:B------:R-:W-:-:S02]  /*33ac0*/  @P2 R2UR UR13, R41 ;  /* 0x00000000290d22ca */ /* 0x000fc400000e0000 */
[C---:B------:R-:W-:Y:S02]  /*33ad0*/  @!P3 R2UR UR6, R40.reuse ;  /* 0x000000002806b2ca */ /* 0x040fe400000e0000 */
[C---:B------:R-:W-:Y:S02]  /*33ae0*/  @!P3 R2UR UR7, R41.reuse ;  /* 0x000000002907b2ca */ /* 0x040fe400000e0000 */
[C---:B------:R-:W-:Y:S01]  /*33af0*/  @P1 R2UR UR10, R40.reuse ;  /* 0x00000000280a12ca */ /* 0x040fe200000e0000 */
[----:B------:R1:W5:Y:S01]  /*33b00*/  @!P3 LD.E.128 R48, desc[UR4][R118.64] ;  /* 0x000000047630b980 */ /* 0x000362000c101d00 */
[C---:B------:R-:W-:Y:S02]  /*33b10*/  @P1 R2UR UR11, R41.reuse ;  /* 0x00000000290b12ca */ /* 0x040fe400000e0000 */
[----:B------:R-:W-:Y:S01]  /*33b20*/  @P2 R2UR UR14, R40 ;  /* 0x00000000280e22ca */ /* 0x000fe200000e0000 */
[----:B------:R1:W5:Y:S01]  /*33b30*/  @P1 LD.E.128 R52, desc[UR8][R118.64+0x20] ;  /* 0x0000200876341980 */ /* 0x000362000c101d00 */
[----:B------:R-:W-:-:S02]  /*33b40*/  @P2 R2UR UR15, R41 ;  /* 0x00000000290f22ca */ /* 0x000fc400000e0000 */
[----:B------:R-:W-:Y:S01]  /*33b50*/  IADD3.X R121, R117, R111, R99, P4, P5 ;  /* 0x0000006f75797210 */ /* 0x000fe200027ea463 */
[----:B------:R1:W5:Y:S04]  /*33b60*/  @P2 LD.E.128 R56, desc[UR12][R118.64+0x40] ;  /* 0x0000400c76382980 */ /* 0x000368000c101d00 */
[----:B------:R1:W5:Y:S04]  /*33b70*/  @!P3 LD.E.128 R28, desc[UR6][R120.64] ;  /* 0x00000006781cb980 */ /* 0x000368000c101d00 */
[----:B------:R1:W5:Y:S04]  /*33b80*/  @P1 LD.E.128 R32, desc[UR10][R120.64+0x20] ;  /* 0x0000200a78201980 */ /* 0x000368000c101d00 */
[----:B------:R1:W5:Y:S02]  /*33b90*/  @P2 LD.E.128 R44, desc[UR14][R120.64+0x40] ;  /* 0x0000400e782c2980 */ /* 0x000364000c101d00 */
.L_x_4809:
[----:B------:R-:W-:Y:S05]  /*33ba0*/  BSYNC B2 ;  /* 0x0000000000027941 */ /* 0x000fea0003800000 */
.L_x_4808:
[----:B------:R-:W-:Y:S01]  /*33bb0*/  R2UR UR4, R40 ;  /* 0x00000000280472ca */ /* 0x000fe200000e0000 */
[----:B-----5:R2:W5:Y:S01]  /*33bc0*/  LDL R13, [R3] ;  /* 0x00000000030d7983 */ /* 0x0205620000100800 */
[----:B------:R-:W-:-:S03]  /*33bd0*/  R2UR UR5, R41 ;  /* 0x00000000290572ca */ /* 0x000fc600000e0000 */
[----:B------:R2:W5:Y:S10]  /*33be0*/  LDL R37, [R3+0x4] ;  /* 0x0000040003257983 */ /* 0x0005740000100800 */
[----:B------:R-:W3:Y:S01]  /*33bf0*/  LD.E R94, desc[UR4][R92.64+0x1c] ;  /* 0x00001c045c5e7980 */ /* 0x000ee2000c101900 */
[----:B------:R-:W-:Y:S01]  /*33c00*/  BSSY B2, `(.L_x_4810) ;  /* 0x0000005000027945 */ /* 0x000fe20003800000 */
[----:B---3--:R-:W-:-:S04]  /*33c10*/  LOP3.LUT R94, R94, 0x1, RZ, 0xfc, !PT ;  /* 0x000000015e5e7812 */ /* 0x008fc800078efcff */
[----:B------:R-:W-:-:S13]  /*33c20*/  ISETP.NE.AND P1, PT, R94, 0x3, PT ;  /* 0x000000035e00780c */ /* 0x000fda0003f25270 */
[----:B--2---:R-:W-:Y:S05]  /*33c30*/  @!P1 BRA `(.L_x_4811) ;  /* 0x0000000000049947 */ /* 0x004fea0003800000 */
[----:B------:R-:W-:Y:S01]  /*33c40*/  BPT.TRAP 0x1 ;  /* 0x000000040000795c */ /* 0x000fe20000300000 */
.L_x_4811:
[----:B------:R-:W-:Y:S05]  /*33c50*/  BSYNC B2 ;  /* 0x0000000000027941 */ /* 0x000fea0003800000 */
.L_x_4810:
        /* <DEDUP_REMOVED lines=9> */
.L_x_4864:
[----:B------:R-:W-:Y:S05]  /*33cf0*/  BSYNC B2 ;  /* 0x0000000000027941 */ /* 0x000fea0003800000 */
.L_x_4812:
[----:B0-----:R-:W3:Y:S01]  /*33d00*/  LDL.64 R112, [R7+0x50] ;  /* 0x0000500007707983 */ /* 0x001ee20000100a00 */
[C---:B------:R-:W-:Y:S02]  /*33d10*/  R2UR UR6, R40.reuse ;  /* 0x00000000280672ca */ /* 0x040fe400000e0000 */
[C---:B------:R-:W-:Y:S01]  /*33d20*/  R2UR UR7, R41.reuse ;  /* 0x00000000290772ca */ /* 0x040fe200000e0000 */
[----:B------:R-:W4:Y:S01]  /*33d30*/  LDL.64 R92, [R7+0x8] ;  /* 0x00000800075c7983 */ /* 0x000f220000100a00 */
[C---:B------:R-:W-:Y:S02]  /*33d40*/  R2UR UR4, R40.reuse ;  /* 0x00000000280472ca */ /* 0x040fe400000e0000 */
[----:B------:R-:W-:Y:S01]  /*33d50*/  R2UR UR5, R41 ;  /* 0x00000000290572ca */ /* 0x000fe200000e0000 */
[----:B------:R-:W4:Y:S04]  /*33d60*/  LDL R37, [R3] ;  /* 0x0000000003257983 */ /* 0x000f280000100800 */
[----:B--2---:R-:W2:Y:S04]  /*33d70*/  LDL.64 R108, [R7+0x58] ;  /* 0x00005800076c7983 */ /* 0x004ea80000100a00 */
[----:B------:R-:W5:Y:S04]  /*33d80*/  LDL.64 R110, [R7+0x38] ;  /* 0x00003800076e7983 */ /* 0x000f680000100a00 */
[----:B---3--:R-:W3:Y:S04]  /*33d90*/  LD.E R91, desc[UR6][R112.64+0xc] ;  /* 0x00000c06705b7980 */ /* 0x008ee8000c101900 */
[----:B-1----:R-:W3:Y:S01]  /*33da0*/  LD.E R120, desc[UR4][R112.64+0x8] ;  /* 0x0000080470787980 */ /* 0x002ee2000c101900 */
[----:B------:R-:W-:-:S02]  /*33db0*/  R2UR UR8, R40 ;  /* 0x00000000280872ca */ /* 0x000fc400000e0000 */
[----:B------:R-:W-:Y:S01]  /*33dc0*/  R2UR UR9, R41 ;  /* 0x00000000290972ca */ /* 0x000fe200000e0000 */
[----:B----4-:R-:W-:Y:S01]  /*33dd0*/  IMAD R37, R37, 0x7800, RZ ;  /* 0x0000780025257824 */ /* 0x010fe200078e02ff */
[----:B------:R-:W5:Y:S01]  /*33de0*/  LD.E R118, desc[UR6][R112.64+0x4] ;  /* 0x0000040670767980 */ /* 0x000f62000c101900 */
[----:B------:R-:W-:Y:S03]  /*33df0*/  BSSY B2, `(.L_x_4814) ;  /* 0x00003d5000027945 */ /* 0x000fe60003800000 */
[----:B--2---:R-:W5:Y:S07]  /*33e00*/  LD.E.64 R108, desc[UR4][R108.64] ;  /* 0x000000046c6c7980 */ /* 0x004f6e000c101b00 */
[----:B------:R0:W5:Y:S01]  /*33e10*/  LD.E R13, desc[UR8][R92.64+0x74] ;  /* 0x000074085c0d7980 */ /* 0x000162000c101900 */
[----:B------:R-:W-:Y:S01]  /*33e20*/  SHF.R.S32.HI R99, RZ, 0x1f, R37 ;  /* 0x0000001fff637819 */ /* 0x000fe20000011425 */
[----:B---3--:R-:W-:Y:S01]  /*33e30*/  IMAD R91, R98, -0xa0, R91 ;  /* 0xffffff60625b7824 */ /* 0x008fe200078e025b */
[----:B------:R-:W-:-:S04]  /*33e40*/  LEA.HI R107, R120, R120, RZ, 0x1 ;  /* 0x00000078786b7211 */ /* 0x000fc800078f08ff */
[----:B------:R-:W-:Y:S02]  /*33e50*/  VIMNMX R88, R91, 0xa0, PT ;  /* 0x000000a05b587848 */ /* 0x000fe40003fe0100 */
[----:B------:R-:W-:-:S04]  /*33e60*/  SHF.R.S32.HI R121, RZ, 0x1, R107 ;  /* 0x00000001ff797819 */ /* 0x000fc8000001146b */
[----:B------:R-:W-:Y:S02]  /*33e70*/  ISETP.GE.AND P1, PT, R121, R88, PT ;  /* 0x000000587900720c */ /* 0x000fe40003f26270 */
[----:B------:R-:W-:Y:S01]  /*33e80*/  LOP3.LUT R91, R107, 0xffffffe, RZ, 0xc0, !PT ;  /* 0x0ffffffe6b5b7812 */ /* 0x000fe200078ec0ff */
[----:B------:R-:W-:Y:S01]  /*33e90*/  IMAD R88, R103, R121, RZ ;  /* 0x0000007967587224 */ /* 0x000fe200078e02ff */
[----:B0-----:R-:W-:-:S03]  /*33ea0*/  SHF.R.S32.HI R93, RZ, 0x1f, R121 ;  /* 0x0000001fff5d7819 */ /* 0x001fc60000011479 */
[----:B------:R-:W-:Y:S02]  /*33eb0*/  IMAD.IADD R91, R120, 0x1, -R91 ;  /* 0x00000001785b7824 */ /* 0x000fe400078e0a5b */
[----:B------:R-:W-:Y:S02]  /*33ec0*/  IMAD R93, R102, R93, R88 ;  /* 0x0000005d665d7224 */ /* 0x000fe400078e0258 */
[----:B------:R-:W-:Y:S02]  /*33ed0*/  IMAD.SHL.U32 R105, R91, 0x10, RZ ;  /* 0x000000105b697824 */ /* 0x000fe400078e00ff */
[----:B------:R-:W-:Y:S01]  /*33ee0*/  IMAD.MOV.U32 R88, RZ, RZ, R90 ;  /* 0x000000ffff587224 */ /* 0x000fe200078e005a */
[----:B------:R-:W-:Y:S06]  /*33ef0*/  @P1 BRA `(.L_x_4815) ;  /* 0x0000003c00101947 */ /* 0x000fec0003800000 */
[----:B------:R-:W-:Y:S02]  /*33f00*/  R2UR UR4, R40 ;  /* 0x00000000280472ca */ /* 0x000fe400000e0000 */
[----:B------:R-:W-:-:S13]  /*33f10*/  R2UR UR5, R41 ;  /* 0x00000000290572ca */ /* 0x000fda00000e0000 */
[----:B-----5:R-:W2:Y:S01]  /*33f20*/  LD.E.U8 R90, desc[UR4][R110.64] ;  /* 0x000000046e5a7980 */ /* 0x020ea2000c101100 */
[----:B------:R-:W-:Y:S01]  /*33f30*/  IMAD.WIDE.U32 R116, R102, R121, R88 ;  /* 0x0000007966747225 */ /* 0x000fe200078e0058 */
[----:B------:R-:W-:Y:S03]  /*33f40*/  BSSY B3, `(.L_x_4816) ;  /* 0x000013c000037945 */ /* 0x000fe60003800000 */
[----:B------:R-:W-:Y:S01]  /*33f50*/  IMAD.IADD R119, R117, 0x1, R93 ;  /* 0x0000000175777824 */ /* 0x000fe200078e025d */
[----:B--2---:R-:W-:-:S04]  /*33f60*/  LOP3.LUT R90, R90, 0x1, RZ, 0xc0, !PT ;  /* 0x000000015a5a7812 */ /* 0x004fc800078ec0ff */
[----:B------:R-:W-:-:S13]  /*33f70*/  ISETP.NE.U32.AND P1, PT, R90, 0x1, PT ;  /* 0x000000015a00780c */ /* 0x000fda0003f25070 */
[----:B------:R-:W-:Y:S05]  /*33f80*/  @P1 BRA `(.L_x_4817) ;  /* 0x0000001000dc1947 */ /* 0x000fea0003800000 */
[----:B------:R-:W-:Y:S01]  /*33f90*/  LEA.HI R88, R118, R118, RZ, 0x1 ;  /* 0x0000007676587211 */ /* 0x000fe200078f08ff */
[----:B------:R-:W-:Y:S01]  /*33fa0*/  IMAD.IADD R89, R13, 0x1, -R118 ;  /* 0x000000010d597824 */ /* 0x000fe200078e0a76 */
[----:B------:R-:W-:Y:S02]  /*33fb0*/  SHF.R.S32.HI R93, RZ, 0x1f, R120 ;  /* 0x0000001fff5d7819 */ /* 0x000fe40000011478 */
[----:B------:R-:W-:Y:S02]  /*33fc0*/  SHF.R.S32.HI R122, RZ, 0x1, R88 ;  /* 0x00000001ff7a7819 */ /* 0x000fe40000011458 */
[----:B------:R-:W-:Y:S02]  /*33fd0*/  LEA.HI R95, R93, R120, RZ, 0x4 ;  /* 0x000000785d5f7211 */ /* 0x000fe400078f20ff */
[----:B------:R-:W-:Y:S02]  /*33fe0*/  ISETP.GE.AND P1, PT, R105, R122, PT ;  /* 0x0000007a6900720c */ /* 0x000fe40003f26270 */
[----:B------:R-:W-:Y:S01]  /*33ff0*/  LEA.HI R93, R93, R120, RZ, 0x2 ;  /* 0x000000785d5d7211 */ /* 0x000fe200078f10ff */
[----:B------:R-:W-:Y:S01]  /*34000*/  IMAD.SHL.U32 R95, R95, 0x20, RZ ;  /* 0x000000205f5f7824 */ /* 0x000fe200078e00ff */
[----:B------:R-:W-:-:S02]  /*34010*/  SEL R88, R122, RZ, P1 ;  /* 0x000000ff7a587207 */ /* 0x000fc40000800000 */
[----:B------:R-:W-:Y:S01]  /*34020*/  SEL R90, R118, R89, !P1 ;  /* 0x00000059765a7207 */ /* 0x000fe20004800000 */
[----:B------:R-:W-:Y:S01]  /*34030*/  IMAD.SHL.U32 R93, R93, 0x20, RZ ;  /* 0x000000205d5d7824 */ /* 0x000fe200078e00ff */
[----:B------:R-:W-:Y:S01]  /*34040*/  LOP3.LUT R95, R95, 0xfffffe00, RZ, 0xc0, !PT ;  /* 0xfffffe005f5f7812 */ /* 0x000fe200078ec0ff */
[----:B------:R-:W-:Y:S01]  /*34050*/  IMAD.IADD R88, R105, 0x1, R88 ;  /* 0x0000000169587824 */ /* 0x000fe200078e0258 */
[----:B------:R-:W-:Y:S02]  /*34060*/  SHF.R.S32.HI R91, RZ, 0x1f, R90 ;  /* 0x0000001fff5b7819 */ /* 0x000fe4000001145a */
[----:B------:R-:W-:Y:S02]  /*34070*/  LOP3.LUT R93, R93, 0x180, RZ, 0xc0, !PT ;  /* 0x000001805d5d7812 */ /* 0x000fe400078ec0ff */
[----:B------:R-:W-:Y:S02]  /*34080*/  SHF.R.S32.HI R89, RZ, 0x1f, R88 ;  /* 0x0000001fff597819 */ /* 0x000fe40000011458 */
[----:B------:R-:W-:-:S02]  /*34090*/  LEA.HI R92, R91, R90, RZ, 0x5 ;  /* 0x0000005a5b5c7211 */ /* 0x000fc400078f28ff */
[-C--:B------:R-:W-:Y:S02]  /*340a0*/  LEA.HI R90, R89, R88.reuse, RZ, 0x4 ;  /* 0x00000058595a7211 */ /* 0x080fe400078f20ff */
[----:B------:R-:W-:Y:S02]  /*340b0*/  LEA.HI R91, R121, R121, RZ, 0x1 ;  /* 0x00000079795b7211 */ /* 0x000fe400078f08ff */
[----:B------:R-:W-:Y:S02]  /*340c0*/  SHF.R.S32.HI R125, RZ, 0x4, R90 ;  /* 0x00000004ff7d7819 */ /* 0x000fe4000001145a */
[----:B------:R-:W-:Y:S02]  /*340d0*/  LOP3.LUT R94, R91, 0x3fffffe, RZ, 0xc0, !PT ;  /* 0x03fffffe5b5e7812 */ /* 0x000fe400078ec0ff */
[----:B------:R-:W-:Y:S02]  /*340e0*/  LEA.HI.SX32 R92, R92, R125, 0x1b ;  /* 0x0000007d5c5c7211 */ /* 0x000fe400078fdaff */
[----:B------:R-:W-:Y:S01]  /*340f0*/  LEA.HI R88, R89, R88, RZ, 0x6 ;  /* 0x0000005859587211 */ /* 0x000fe200078f30ff */
[----:B------:R-:W-:Y:S01]  /*34100*/  IMAD.IADD R94, R121, 0x1, -R94 ;  /* 0x00000001795e7824 */ /* 0x000fe200078e0a5e */
[----:B------:R-:W-:-:S02]  /*34110*/  SHF.R.S32.HI R123, RZ, 0x1f, R92 ;  /* 0x0000001fff7b7819 */ /* 0x000fc4000001145c */
[----:B------:R-:W-:Y:S01]  /*34120*/  SHF.R.U32.HI R91, RZ, 0x3, R93 ;  /* 0x00000003ff5b7819 */ /* 0x000fe2000001165d */
[----:B------:R-:W-:Y:S01]  /*34130*/  IMAD R94, R94, 0x40, R95 ;  /* 0x000000405e5e7824 */ /* 0x000fe200078e025f */
[----:B------:R-:W-:Y:S01]  /*34140*/  LEA.HI R95, R123, R92, RZ, 0x2 ;  /* 0x0000005c7b5f7211 */ /* 0x000fe200078f10ff */
[----:B------:R-:W-:Y:S01]  /*34150*/  IMAD.SHL.U32 R123, R92, 0x10, RZ ;  /* 0x000000105c7b7824 */ /* 0x000fe200078e00ff */
[----:B------:R-:W-:Y:S02]  /*34160*/  SHF.R.S32.HI R89, RZ, 0x6, R88 ;  /* 0x00000006ff597819 */ /* 0x000fe40000011458 */
[----:B------:R-:W-:Y:S02]  /*34170*/  LOP3.LUT R90, R93, 0x30, R90, 0xf8, !PT ;  /* 0x000000305d5a7812 */ /* 0x000fe400078ef85a */
[----:B------:R-:W-:Y:S01]  /*34180*/  SHF.R.S32.HI R95, RZ, 0x2, R95 ;  /* 0x00000002ff5f7819 */ /* 0x000fe2000001145f */
[----:B------:R-:W-:Y:S01]  /*34190*/  IMAD R89, R89, 0x2800, R94 ;  /* 0x0000280059597824 */ /* 0x000fe200078e025e */
[----:B------:R-:W-:-:S02]  /*341a0*/  LOP3.LUT R88, R93, 0x30, R123, 0xf8, !PT ;  /* 0x000000305d587812 */ /* 0x000fc400078ef87b */
[-C--:B------:R-:W-:Y:S01]  /*341b0*/  LOP3.LUT R90, R90, R91.reuse, RZ, 0x3c, !PT ;  /* 0x0000005b5a5a7212 */ /* 0x080fe200078e3cff */
[----:B------:R-:W-:Y:S01]  /*341c0*/  IMAD R95, R95, 0x2800, R94 ;  /* 0x000028005f5f7824 */ /* 0x000fe200078e025e */
[----:B------:R-:W-:Y:S02]  /*341d0*/  LOP3.LUT R88, R88, R91, RZ, 0x3c, !PT ;  /* 0x0000005b58587212 */ /* 0x000fe400078e3cff */
[C---:B------:R-:W-:Y:S01]  /*341e0*/  R2UR UR4, R40.reuse ;  /* 0x00000000280472ca */ /* 0x040fe200000e0000 */
[----:B------:R-:W-:Y:S01]  /*341f0*/  IMAD.IADD R89, R89, 0x1, R90 ;  /* 0x0000000159597824 */ /* 0x000fe200078e025a */
[----:B------:R-:W-:Y:S01]  /*34200*/  R2UR UR5, R41 ;  /* 0x00000000290572ca */ /* 0x000fe200000e0000 */
[----:B------:R-:W-:Y:S01]  /*34210*/  IMAD.IADD R95, R95, 0x1, R88 ;  /* 0x000000015f5f7824 */ /* 0x000fe200078e0258 */
[----:B------:R-:W-:Y:S02]  /*34220*/  R2UR UR6, R40 ;  /* 0x00000000280672ca */ /* 0x000fe400000e0000 */
[----:B------:R-:W-:-:S02]  /*34230*/  IADD3 R88, P1, P2, R108, R89, R37 ;  /* 0x000000596c587210 */ /* 0x000fc40007a3e025 */
[----:B------:R-:W-:Y:S02]  /*34240*/  R2UR UR7, R41 ;  /* 0x00000000290772ca */ /* 0x000fe400000e0000 */
[----:B------:R-:W-:Y:S02]  /*34250*/  IADD3.X R89, R109, RZ, R99, P1, P2 ;  /* 0x000000ff6d597210 */ /* 0x000fe40000fe4463 */
[----:B------:R-:W-:Y:S02]  /*34260*/  ISETP.GE.AND P2, PT, R105, R122, PT ;  /* 0x0000007a6900720c */ /* 0x000fe40003f46270 */
[----:B------:R-:W-:Y:S01]  /*34270*/  IADD3 R92, P3, P4, R108, R95, R37 ;  /* 0x0000005f6c5c7210 */ /* 0x000fe20007c7e025 */
[----:B------:R-:W-:Y:S01]  /*34280*/  IMAD.SHL.U32 R125, R125, 0x10, RZ ;  /* 0x000000107d7d7824 */ /* 0x000fe200078e00ff */
[----:B------:R-:W5:Y:S02]  /*34290*/  LD.E.128 R88, desc[UR4][R88.64] ;  /* 0x0000000458587980 */ /* 0x000f64000c101d00 */
[----:B------:R-:W-:Y:S01]  /*342a0*/  IADD3.X R93, R109, RZ, R99, P3, P4 ;  /* 0x000000ff6d5d7210 */ /* 0x000fe20001fe8463 */
[----:B------:R-:W-:Y:S01]  /*342b0*/  BSSY B4, `(.L_x_4818) ;  /* 0x00000f9000047945 */ /* 0x000fe20003800000 */
[----:B------:R-:W-:-:S04]  /*342c0*/  ISETP.GE.AND P1, PT, R123, R13, PT ;  /* 0x0000000d7b00720c */ /* 0x000fc80003f26270 */
[----:B------:R-:W5:Y:S01]  /*342d0*/  LD.E.128 R92, desc[UR6][R92.64] ;  /* 0x000000065c5c7980 */ /* 0x000f62000c101d00 */
[----:B------:R-:W-:Y:S01]  /*342e0*/  SHF.R.S32.HI R122, RZ, 0x1f, R125 ;  /* 0x0000001fff7a7819 */ /* 0x000fe2000001147d */
[----:B------:R-:W-:Y:S07]  /*342f0*/  @P2 BRA `(.L_x_4819) ;  /* 0x0000000c00d02947 */ /* 0x000fee0003800000 */
[----:B------:R-:W-:Y:S01]  /*34300*/  SHF.R.U32.HI R126, RZ, 0x8, R80 ;  /* 0x00000008ff7e7819 */ /* 0x000fe20000011650 */
[----:B-----5:R-:W-:Y:S01]  /*34310*/  IMAD.MOV.U32 R124, RZ, RZ, R89 ;  /* 0x000000ffff7c7224 */ /* 0x020fe200078e0059 */
[----:B------:R-:W-:Y:S02]  /*34320*/  SHF.R.U32.HI R129, RZ, 0x8, R82 ;  /* 0x00000008ff817819 */ /* 0x000fe40000011652 */
[----:B------:R-:W-:Y:S02]  /*34330*/  LOP3.LUT R89, R80, 0xff, RZ, 0xc0, !PT ;  /* 0x000000ff50597812 */ /* 0x000fe400078ec0ff */
[----:B------:R-:W-:Y:S02]  /*34340*/  LOP3.LUT R126, R126, 0xff, RZ, 0xc0, !PT ;  /* 0x000000ff7e7e7812 */ /* 0x000fe400078ec0ff */
[----:B------:R-:W-:Y:S02]  /*34350*/  SHF.R.U32.HI R127, RZ, 0x8, R81 ;  /* 0x00000008ff7f7819 */ /* 0x000fe40000011651 */
[----:B------:R-:W-:-:S02]  /*34360*/  LOP3.LUT R128, R82, 0xff, RZ, 0xc0, !PT ;  /* 0x000000ff52807812 */ /* 0x000fc400078ec0ff */
[----:B------:R-:W-:Y:S02]  /*34370*/  LOP3.LUT R129, R129, 0xff, RZ, 0xc0, !PT ;  /* 0x000000ff81817812 */ /* 0x000fe400078ec0ff */
[----:B------:R-:W-:Y:S02]  /*34380*/  SHF.R.U32.HI R133, RZ, 0x8, R84 ;  /* 0x00000008ff857819 */ /* 0x000fe40000011654 */
[----:B------:R-:W-:Y:S02]  /*34390*/  PRMT R89, R126, 0x7604, R89 ;  /* 0x000076047e597816 */ /* 0x000fe40000000059 */
[----:B------:R-:W-:Y:S02]  /*343a0*/  LOP3.LUT R126, R81, 0xff, RZ, 0xc0, !PT ;  /* 0x000000ff517e7812 */ /* 0x000fe400078ec0ff */
[----:B------:R-:W-:Y:S02]  /*343b0*/  LOP3.LUT R127, R127, 0xff, RZ, 0xc0, !PT ;  /* 0x000000ff7f7f7812 */ /* 0x000fe400078ec0ff */
[----:B------:R-:W-:-:S02]  /*343c0*/  PRMT R129, R129, 0x7604, R128 ;  /* 0x0000760481817816 */ /* 0x000fc40000000080 */
[----:B------:R-:W-:Y:S02]  /*343d0*/  SHF.R.U32.HI R128, RZ, 0x8, R85 ;  /* 0x00000008ff807819 */ /* 0x000fe40000011655 */
[----:B------:R-:W-:Y:S02]  /*343e0*/  SHF.R.U32.HI R131, RZ, 0x8, R83 ;  /* 0x00000008ff837819 */ /* 0x000fe40000011653 */
[----:B------:R-:W-:Y:S02]  /*343f0*/  LOP3.LUT R132, R84, 0xff, RZ, 0xc0, !PT ;  /* 0x000000ff54847812 */ /* 0x000fe400078ec0ff */
[----:B------:R-:W-:Y:S02]  /*34400*/  LOP3.LUT R133, R133, 0xff, RZ, 0xc0, !PT ;  /* 0x000000ff85857812 */ /* 0x000fe400078ec0ff */
[----:B------:R-:W-:Y:S02]  /*34410*/  PRMT R126, R127, 0x7604, R126 ;  /* 0x000076047f7e7816 */ /* 0x000fe4000000007e */
[----:B------:R-:W-:-:S02]  /*34420*/  LOP3.LUT R127, R85, 0xff, RZ, 0xc0, !PT ;  /* 0x000000ff557f7812 */ /* 0x000fc400078ec0ff */
[----:B------:R-:W-:Y:S02]  /*34430*/  LOP3.LUT R128, R128, 0xff, RZ, 0xc0, !PT ;  /* 0x000000ff80807812 */ /* 0x000fe400078ec0ff */
[----:B------:R-:W-:Y:S02]  /*34440*/  LOP3.LUT R130, R83, 0xff, RZ, 0xc0, !PT ;  /* 0x000000ff53827812 */ /* 0x000fe400078ec0ff */
[----:B------:R-:W-:Y:S02]  /*34450*/  LOP3.LUT R131, R131, 0xff, RZ, 0xc0, !PT ;  /* 0x000000ff83837812 */ /* 0x000fe400078ec0ff */
[----:B------:R-:W-:Y:S02]  /*34460*/  PRMT R133, R133, 0x7604, R132 ;  /* 0x0000760485857816 */ /* 0x000fe40000000084 */
[----:B------:R-:W-:Y:S02]  /*34470*/  SHF.R.U32.HI R132, RZ, 0x8, R86 ;  /* 0x00000008ff847819 */ /* 0x000fe40000011656 */
[----:B------:R-:W-:-:S02]  /*34480*/  PRMT R128, R128, 0x7604, R127 ;  /* 0x0000760480807816 */ /* 0x000fc4000000007f */
[----:B------:R-:W-:Y:S02]  /*34490*/  PRMT R130, R131, 0x7604, R130 ;  /* 0x0000760483827816 */ /* 0x000fe40000000082 */
[----:B------:R-:W-:Y:S02]  /*344a0*/  SHF.R.U32.HI R127, RZ, 0x10, R81 ;  /* 0x00000010ff7f7819 */ /* 0x000fe40000011651 */
[----:B------:R-:W-:Y:S02]  /*344b0*/  LOP3.LUT R131, R86, 0xff, RZ, 0xc0, !PT ;  /* 0x000000ff56837812 */ /* 0x000fe400078ec0ff */
[----:B------:R-:W-:Y:S01]  /*344c0*/  LOP3.LUT R132, R132, 0xff, RZ, 0xc0, !PT ;  /* 0x000000ff84847812 */ /* 0x000fe200078ec0ff */
[----:B------:R-:W-:Y:S01]  /*344d0*/  IMAD.U32 R127, R127, 0x10000, RZ ;  /* 0x000100007f7f7824 */ /* 0x000fe200078e00ff */
[----:B------:R-:W-:Y:S02]  /*344e0*/  SHF.R.U32.HI R137, RZ, 0x8, R87 ;  /* 0x00000008ff897819 */ /* 0x000fe40000011657 */
[----:B------:R-:W-:-:S02]  /*344f0*/  PRMT R135, R132, 0x7604, R131 ;  /* 0x0000760484877816 */ /* 0x000fc40000000083 */
[----:B------:R-:W-:Y:S02]  /*34500*/  SHF.R.U32.HI R132, RZ, 0x10, R85 ;  /* 0x00000010ff847819 */ /* 0x000fe40000011655 */
[----:B------:R-:W-:Y:S02]  /*34510*/  LOP3.LUT R126, R126, 0xff0000, R127, 0xf8, !PT ;  /* 0x00ff00007e7e7812 */ /* 0x000fe400078ef87f */
[--C-:B------:R-:W-:Y:S01]  /*34520*/  SHF.R.U32.HI R131, RZ, 0x10, R83.reuse ;  /* 0x00000010ff837819 */ /* 0x100fe20000011653 */
[----:B------:R-:W-:Y:S01]  /*34530*/  IMAD.U32 R127, R132, 0x10000, RZ ;  /* 0x00010000847f7824 */ /* 0x000fe200078e00ff */
[----:B------:R-:W-:Y:S02]  /*34540*/  SHF.R.U32.HI R132, RZ, 0x18, R83 ;  /* 0x00000018ff847819 */ /* 0x000fe40000011653 */
[----:B------:R-:W-:Y:S01]  /*34550*/  SHF.R.U32.HI R83, RZ, 0x18, R85 ;  /* 0x00000018ff537819 */ /* 0x000fe20000011655 */
[----:B------:R-:W-:Y:S01]  /*34560*/  IMAD.U32 R131, R131, 0x10000, RZ ;  /* 0x0001000083837824 */ /* 0x000fe200078e00ff */
[----:B------:R-:W-:-:S02]  /*34570*/  SHF.R.U32.HI R81, RZ, 0x18, R81 ;  /* 0x00000018ff517819 */ /* 0x000fc40000011651 */
[----:B------:R-:W-:Y:S01]  /*34580*/  LOP3.LUT R134, R87, 0xff, RZ, 0xc0, !PT ;  /* 0x000000ff57867812 */ /* 0x000fe200078ec0ff */
[----:B------:R-:W-:Y:S01]  /*34590*/  IMAD.SHL.U32 R83, R83, 0x1000000, RZ ;  /* 0x0100000053537824 */ /* 0x000fe200078e00ff */
[----:B------:R-:W-:Y:S01]  /*345a0*/  LOP3.LUT R137, R137, 0xff, RZ, 0xc0, !PT ;  /* 0x000000ff89897812 */ /* 0x000fe200078ec0ff */
[----:B------:R-:W-:Y:S01]  /*345b0*/  IMAD.SHL.U32 R81, R81, 0x1000000, RZ ;  /* 0x0100000051517824 */ /* 0x000fe200078e00ff */
[----:B------:R-:W-:Y:S02]  /*345c0*/  LOP3.LUT R128, R128, 0xff0000, R127, 0xf8, !PT ;  /* 0x00ff000080807812 */ /* 0x000fe400078ef87f */
[----:B------:R-:W-:Y:S02]  /*345d0*/  PRMT R134, R137, 0x7604, R134 ;  /* 0x0000760489867816 */ /* 0x000fe40000000086 */
[----:B------:R-:W-:Y:S02]  /*345e0*/  SHF.R.U32.HI R137, RZ, 0x10, R87 ;  /* 0x00000010ff897819 */ /* 0x000fe40000011657 */
[----:B------:R-:W-:-:S02]  /*345f0*/  LOP3.LUT R128, R128, R83, RZ, 0xfc, !PT ;  /* 0x0000005380807212 */ /* 0x000fc400078efcff */
[----:B------:R-:W-:Y:S01]  /*34600*/  LOP3.LUT R130, R130, 0xff0000, R131, 0xf8, !PT ;  /* 0x00ff000082827812 */ /* 0x000fe200078ef883 */
[----:B------:R-:W-:Y:S01]  /*34610*/  IMAD.U32 R137, R137, 0x10000, RZ ;  /* 0x0001000089897824 */ /* 0x000fe200078e00ff */
[----:B------:R-:W-:Y:S02]  /*34620*/  LOP3.LUT R126, R126, R81, RZ, 0xfc, !PT ;  /* 0x000000517e7e7212 */ /* 0x000fe400078efcff */
[----:B------:R-:W-:Y:S02]  /*34630*/  LOP3.LUT R89, R89, 0xff0000, R80, 0xf8, !PT ;  /* 0x00ff000059597812 */ /* 0x000fe400078ef850 */
[----:B------:R-:W-:Y:S02]  /*34640*/  SHF.R.U32.HI R81, RZ, 0x18, R87 ;  /* 0x00000018ff517819 */ /* 0x000fe40000011657 */
[----:B------:R-:W-:Y:S02]  /*34650*/  LOP3.LUT R135, R135, 0xff0000, R86, 0xf8, !PT ;  /* 0x00ff000087877812 */ /* 0x000fe400078ef856 */
[----:B------:R-:W-:-:S02]  /*34660*/  F2FP.F16.E4M3.UNPACK_B R85, R93 ;  /* 0x0000005dff55723e */ /* 0x000fc400020006ff */
[----:B------:R-:W-:Y:S02]  /*34670*/  F2FP.F16.E4M3.UNPACK_B R131, R128 ;  /* 0x00000080ff83723e */ /* 0x000fe400020006ff */
[----:B------:R-:W-:Y:S02]  /*34680*/  LOP3.LUT R127, R133, 0xff0000, R84, 0xf8, !PT ;  /* 0x00ff0000857f7812 */ /* 0x000fe400078ef854 */
[----:B------:R-:W-:Y:S01]  /*34690*/  F2FP.F16.E4M3.UNPACK_B R87, R126 ;  /* 0x0000007eff57723e */ /* 0x000fe200020006ff */
[----:B------:R-:W-:Y:S01]  /*346a0*/  HADD2.F32 R133, -RZ, R131.H0_H0 ;  /* 0x20000083ff857230 */ /* 0x000fe20000004100 */
[----:B------:R-:W-:Y:S01]  /*346b0*/  LOP3.LUT R89, R89, 0xff000000, R80, 0xf8, !PT ;  /* 0xff00000059597812 */ /* 0x000fe200078ef850 */
[--C-:B------:R-:W-:Y:S01]  /*346c0*/  HADD2.F32 R80, -RZ, R85.reuse.H0_H0 ;  /* 0x20000055ff507230 */ /* 0x100fe20000004100 */
[----:B------:R-:W-:Y:S01]  /*346d0*/  LOP3.LUT R86, R135, 0xff000000, R86, 0xf8, !PT ;  /* 0xff00000087567812 */ /* 0x000fe200078ef856 */
[----:B------:R-:W-:Y:S01]  /*346e0*/  IMAD.SHL.U32 R135, R81, 0x1000000, RZ ;  /* 0x0100000051877824 */ /* 0x000fe200078e00ff */
[----:B------:R-:W-:Y:S01]  /*346f0*/  F2FP.F16.E4M3.UNPACK_B R83, R124 ;  /* 0x0000007cff53723e */ /* 0x000fe200020006ff */
[----:B------:R-:W-:Y:S01]  /*34700*/  HADD2.F32 R85, -RZ, R85.H1_H1 ;  /* 0x30000055ff557230 */ /* 0x000fe20000004100 */
[----:B------:R-:W-:Y:S01]  /*34710*/  LOP3.LUT R129, R129, 0xff0000, R82, 0xf8, !PT ;  /* 0x00ff000081817812 */ /* 0x000fe200078ef852 */
[----:B------:R-:W-:Y:S01]  /*34720*/  FMUL.FTZ R138, R80, R133 ;  /* 0x00000085508a7220 */ /* 0x000fe20000410000 */
[----:B------:R-:W-:Y:S01]  /*34730*/  LOP3.LUT R134, R134, 0xff0000, R137, 0xf8, !PT ;  /* 0x00ff000086867812 */ /* 0x000fe200078ef889 */
[----:B------:R-:W-:Y:S01]  /*34740*/  HADD2.F32 R81, -RZ, R83.H0_H0 ;  /* 0x20000053ff517230 */ /* 0x000fe20000004100 */
[----:B------:R-:W-:Y:S01]  /*34750*/  LOP3.LUT R127, R127, 0xff000000, R84, 0xf8, !PT ;  /* 0xff0000007f7f7812 */ /* 0x000fe200078ef854 */
[----:B------:R-:W-:Y:S01]  /*34760*/  HADD2.F32 R84, -RZ, R87.H0_H0 ;  /* 0x20000057ff547230 */ /* 0x000fe20000004100 */
[----:B------:R-:W-:Y:S01]  /*34770*/  LOP3.LUT R82, R129, 0xff000000, R82, 0xf8, !PT ;  /* 0xff00000081527812 */ /* 0x000fe200078ef852 */
[----:B------:R-:W-:Y:S01]  /*34780*/  IMAD.SHL.U32 R129, R132, 0x1000000, RZ ;  /* 0x0100000084817824 */ /* 0x000fe200078e00ff */
[----:B------:R-:W-:Y:S01]  /*34790*/  LOP3.LUT R136, R134, R135, RZ, 0xfc, !PT ;  /* 0x0000008786887212 */ /* 0x000fe200078efcff */
[----:B------:R-:W-:Y:S01]  /*347a0*/  HADD2.F32 R131, -RZ, R131.H1_H1 ;  /* 0x30000083ff837230 */ /* 0x000fe20000004100 */
[----:B------:R-:W-:Y:S01]  /*347b0*/  F2FP.F16.E4M3.UNPACK_B R93, R93.H1 ;  /* 0x0000005dff5d723e */ /* 0x000fe200030006ff */
[----:B------:R-:W-:Y:S01]  /*347c0*/  FMUL.FTZ R140, R80, R84 ;  /* 0x00000054508c7220 */ /* 0x000fe20000410000 */
[----:B------:R-:W-:Y:S01]  /*347d0*/  F2FP.F16.E4M3.UNPACK_B R134, R128.H1 ;  /* 0x00000080ff86723e */ /* 0x000fe200030006ff */
[----:B------:R-:W-:Y:S01]  /*347e0*/  FFMA.FTZ R80, R81, R84, -R138 ;  /* 0x0000005451507223 */ /* 0x000fe2000001088a */
[----:B------:R-:W-:Y:S01]  /*347f0*/  F2FP.F16.E4M3.UNPACK_B R128, R126.H1 ;  /* 0x0000007eff80723e */ /* 0x000fe200030006ff */
[----:B------:R-:W-:Y:S01]  /*34800*/  HADD2.F32 R84, -RZ, R83.H1_H1 ;  /* 0x30000053ff547230 */ /* 0x000fe20000004100 */
[----:B------:R-:W-:Y:S01]  /*34810*/  LOP3.LUT R132, R130, R129, RZ, 0xfc, !PT ;  /* 0x0000008182847212 */ /* 0x000fe200078efcff */
[----:B------:R-:W-:Y:S01]  /*34820*/  HADD2.F32 R83, -RZ, R93.H0_H0 ;  /* 0x2000005dff537230 */ /* 0x000fe20000004100 */
[----:B------:R-:W-:Y:S01]  /*34830*/  F2FP.F16.E4M3.UNPACK_B R124, R124.H1 ;  /* 0x0000007cff7c723e */ /* 0x000fe200030006ff */
[----:B------:R-:W-:-:S02]  /*34840*/  HADD2.F32 R130, -RZ, R134.H0_H0 ;  /* 0x20000086ff827230 */ /* 0x000fc40000004100 */
[----:B------:R-:W-:Y:S01]  /*34850*/  FFMA.FTZ R81, R81, R133, R140 ;  /* 0x0000008551517223 */ /* 0x000fe2000001008c */
[----:B------:R-:W-:Y:S02]  /*34860*/  HADD2.F32 R126, -RZ, R128.H0_H0 ;  /* 0x20000080ff7e7230 */ /* 0x000fe40000004100 */
[----:B------:R-:W-:Y:S01]  /*34870*/  FMUL.FTZ R133, R85, R131 ;  /* 0x0000008355857220 */ /* 0x000fe20000410000 */
[----:B------:R-:W-:Y:S02]  /*34880*/  HADD2.F32 R129, -RZ, R87.H1_H1 ;  /* 0x30000057ff817230 */ /* 0x000fe40000004100 */
[C---:B------:R-:W-:Y:S01]  /*34890*/  FMUL.FTZ R140, R83.reuse, R130 ;  /* 0x00000082538c7220 */ /* 0x040fe20000410000 */
[----:B------:R-:W-:Y:S02]  /*348a0*/  HADD2.F32 R87, -RZ, R124.H0_H0 ;  /* 0x2000007cff577230 */ /* 0x000fe40000004100 */
[----:B------:R-:W-:Y:S01]  /*348b0*/  FMUL.FTZ R135, R83, R126 ;  /* 0x0000007e53877220 */ /* 0x000fe20000410000 */
[----:B------:R-:W-:Y:S01]  /*348c0*/  F2FP.F16.E4M3.UNPACK_B R137, R136 ;  /* 0x00000088ff89723e */ /* 0x000fe200020006ff */
[-C--:B------:R-:W-:Y:S01]  /*348d0*/  FMUL.FTZ R138, R85, R129.reuse ;  /* 0x00000081558a7220 */ /* 0x080fe20000410000 */
[C---:B------:R-:W-:Y:S01]  /*348e0*/  FFMA.FTZ R83, R84.reuse, R129, -R133 ;  /* 0x0000008154537223 */ /* 0x040fe20000010885 */
[C---:B------:R-:W-:Y:S01]  /*348f0*/  FFMA.FTZ R85, R87.reuse, R126, -R140 ;  /* 0x0000007e57557223 */ /* 0x040fe2000001088c */
[----:B------:R-:W-:Y:S01]  /*34900*/  FFMA.FTZ R87, R87, R130, R135 ;  /* 0x0000008257577223 */ /* 0x000fe20000010087 */
[----:B------:R-:W-:Y:S01]  /*34910*/  F2FP.F16.E4M3.UNPACK_B R130, R95 ;  /* 0x0000005fff82723e */ /* 0x000fe200020006ff */
[----:B------:R-:W-:Y:S01]  /*34920*/  FFMA.FTZ R84, R84, R131, R138 ;  /* 0x0000008354547223 */ /* 0x000fe2000001008a */
[----:B------:R-:W-:Y:S01]  /*34930*/  F2FP.F16.E4M3.UNPACK_B R133, R132 ;  /* 0x00000084ff85723e */ /* 0x000fe200020006ff */
[----:B------:R-:W-:Y:S01]  /*34940*/  HADD2.F32 R93, -RZ, R93.H1_H1 ;  /* 0x3000005dff5d7230 */ /* 0x000fe20000004100 */
[----:B------:R-:W-:Y:S01]  /*34950*/  F2FP.F16.E4M3.UNPACK_B R129, R91 ;  /* 0x0000005bff81723e */ /* 0x000fe200020006ff */
[----:B------:R-:W-:-:S02]  /*34960*/  HADD2.F32 R134, -RZ, R134.H1_H1 ;  /* 0x30000086ff867230 */ /* 0x000fc40000004100 */
[----:B------:R-:W-:Y:S02]  /*34970*/  HADD2.F32 R126, -RZ, R124.H1_H1 ;  /* 0x3000007cff7e7230 */ /* 0x000fe40000004100 */
[----:B------:R-:W-:Y:S02]  /*34980*/  HADD2.F32 R131, -RZ, R128.H1_H1 ;  /* 0x30000080ff837230 */ /* 0x000fe40000004100 */
[C---:B------:R-:W-:Y:S01]  /*34990*/  FMUL.FTZ R141, R93.reuse, R134 ;  /* 0x000000865d8d7220 */ /* 0x040fe20000410000 */
[----:B------:R-:W-:Y:S02]  /*349a0*/  HADD2.F32 R124, -RZ, R130.H0_H0 ;  /* 0x20000082ff7c7230 */ /* 0x000fe40000004100 */
[----:B------:R-:W-:Y:S02]  /*349b0*/  HADD2.F32 R139, -RZ, R137.H0_H0 ;  /* 0x20000089ff8b7230 */ /* 0x000fe40000004100 */
[----:B------:R-:W-:Y:S01]  /*349c0*/  FMUL.FTZ R93, R93, R131 ;  /* 0x000000835d5d7220 */ /* 0x000fe20000410000 */
[----:B------:R-:W-:-:S02]  /*349d0*/  HADD2.F32 R135, -RZ, R133.H0_H0 ;  /* 0x20000085ff877230 */ /* 0x000fc40000004100 */
[----:B------:R-:W-:Y:S02]  /*349e0*/  HADD2.F32 R128, -RZ, R129.H0_H0 ;  /* 0x20000081ff807230 */ /* 0x000fe40000004100 */
[C---:B------:R-:W-:Y:S01]  /*349f0*/  FMUL.FTZ R143, R124.reuse, R139 ;  /* 0x0000008b7c8f7220 */ /* 0x040fe20000410000 */
[----:B------:R-:W-:Y:S02]  /*34a00*/  HADD2.F32 R130, -RZ, R130.H1_H1 ;  /* 0x30000082ff827230 */ /* 0x000fe40000004100 */
[----:B------:R-:W-:Y:S01]  /*34a10*/  FMUL.FTZ R138, R124, R135 ;  /* 0x000000877c8a7220 */ /* 0x000fe20000410000 */
[C---:B------:R-:W-:Y:S01]  /*34a20*/  FFMA.FTZ R124, R126.reuse, R131, -R141 ;  /* 0x000000837e7c7223 */ /* 0x040fe2000001088d */
[----:B------:R-:W-:Y:S01]  /*34a30*/  FFMA.FTZ R126, R126, R134, R93 ;  /* 0x000000867e7e7223 */ /* 0x000fe2000001005d */
[C---:B------:R-:W-:Y:S01]  /*34a40*/  FFMA.FTZ R93, R128.reuse, R135, -R143 ;  /* 0x00000087805d7223 */ /* 0x040fe2000001088f */
[----:B------:R-:W-:Y:S01]  /*34a50*/  F2FP.F16.E4M3.UNPACK_B R134, R95.H1 ;  /* 0x0000005fff86723e */ /* 0x000fe200030006ff */
[----:B------:R-:W-:Y:S01]  /*34a60*/  FFMA.FTZ R128, R128, R139, R138 ;  /* 0x0000008b80807223 */ /* 0x000fe2000001008a */
[----:B------:R-:W-:Y:S01]  /*34a70*/  F2FP.F16.E4M3.UNPACK_B R135, R132.H1 ;  /* 0x00000084ff87723e */ /* 0x000fe200030006ff */
[----:B------:R-:W-:Y:S01]  /*34a80*/  HADD2.F32 R133, -RZ, R133.H1_H1 ;  /* 0x30000085ff857230 */ /* 0x000fe20000004100 */
[----:B------:R-:W-:Y:S01]  /*34a90*/  F2FP.F16.E4M3.UNPACK_B R138, R136.H1 ;  /* 0x00000088ff8a723e */ /* 0x000fe200030006ff */
[----:B------:R-:W-:Y:S01]  /*34aa0*/  HADD2.F32 R137, -RZ, R137.H1_H1 ;  /* 0x30000089ff897230 */ /* 0x000fe20000004100 */
[----:B------:R-:W-:Y:S01]  /*34ab0*/  F2FP.F16.E4M3.UNPACK_B R131, R91.H1 ;  /* 0x0000005bff83723e */ /* 0x000fe200030006ff */
[----:B------:R-:W-:-:S02]  /*34ac0*/  HADD2.F32 R91, -RZ, R134.H0_H0 ;  /* 0x20000086ff5b7230 */ /* 0x000fc40000004100 */
[C---:B------:R-:W-:Y:S01]  /*34ad0*/  FMUL.FTZ R142, R130.reuse, R133 ;  /* 0x00000085828e7220 */ /* 0x040fe20000410000 */
[----:B------:R-:W-:Y:S02]  /*34ae0*/  HADD2.F32 R95, -RZ, R135.H0_H0 ;  /* 0x20000087ff5f7230 */ /* 0x000fe40000004100 */
[----:B------:R-:W-:Y:S01]  /*34af0*/  FMUL.FTZ R140, R130, R137 ;  /* 0x00000089828c7220 */ /* 0x000fe20000410000 */
[----:B------:R-:W-:Y:S01]  /*34b00*/  HADD2.F32 R136, -RZ, R138.H0_H0 ;  /* 0x2000008aff887230 */ /* 0x000fe20000004100 */
[----:B------:R-:W-:Y:S01]  /*34b10*/  F2FP.SATFINITE.E4M3.F32.PACK_AB_MERGE_C R85, R124, R85, RZ ;  /* 0x000000557c55723e */ /* 0x000fe200048070ff */
[----:B------:R-:W-:Y:S02]  /*34b20*/  HADD2.F32 R129, -RZ, R129.H1_H1 ;  /* 0x30000081ff817230 */ /* 0x000fe40000004100 */
[C---:B------:R-:W-:Y:S01]  /*34b30*/  FMUL.FTZ R141, R91.reuse, R95 ;  /* 0x0000005f5b8d7220 */ /* 0x040fe20000410000 */
[--C-:B------:R-:W-:Y:S02]  /*34b40*/  HADD2.F32 R132, -RZ, R131.reuse.H0_H0 ;  /* 0x20000083ff847230 */ /* 0x100fe40000004100 */
[-C--:B------:R-:W-:Y:S01]  /*34b50*/  FMUL.FTZ R139, R91, R136.reuse ;  /* 0x000000885b8b7220 */ /* 0x080fe20000410000 */
[----:B------:R-:W-:Y:S01]  /*34b60*/  F2FP.SATFINITE.E4M3.F32.PACK_AB_MERGE_C R87, R126, R87, RZ ;  /* 0x000000577e57723e */ /* 0x000fe200048070ff */
[C---:B------:R-:W-:Y:S01]  /*34b70*/  FFMA.FTZ R130, R129.reuse, R133, -R140 ;  /* 0x0000008581827223 */ /* 0x040fe2000001088c */
[----:B------:R-:W-:Y:S01]  /*34b80*/  FFMA.FTZ R91, R129, R137, R142 ;  /* 0x00000089815b7223 */ /* 0x000fe2000001008e */
[C---:B------:R-:W-:Y:S01]  /*34b90*/  FFMA.FTZ R129, R132.reuse, R136, R141 ;  /* 0x0000008884817223 */ /* 0x040fe2000001008d */
[----:B------:R-:W-:Y:S01]  /*34ba0*/  HADD2.F32 R136, -RZ, R134.H1_H1 ;  /* 0x30000086ff887230 */ /* 0x000fe20000004100 */
[----:B------:R-:W-:Y:S01]  /*34bb0*/  F2FP.F16.E4M3.UNPACK_B R134, R92.H1 ;  /* 0x0000005cff86723e */ /* 0x000fe200030006ff */
[----:B------:R-:W-:Y:S01]  /*34bc0*/  FFMA.FTZ R95, R132, R95, -R139 ;  /* 0x0000005f845f7223 */ /* 0x000fe2000001088b */
[----:B------:R-:W-:Y:S01]  /*34bd0*/  F2FP.F16.E4M3.UNPACK_B R140, R127.H1 ;  /* 0x0000007fff8c723e */ /* 0x000fe200030006ff */
[----:B------:R-:W-:Y:S01]  /*34be0*/  HADD2.F32 R133, -RZ, R131.H1_H1 ;  /* 0x30000083ff857230 */ /* 0x000fe20000004100 */
[----:B------:R-:W-:Y:S01]  /*34bf0*/  F2FP.F16.E4M3.UNPACK_B R137, R89.H1 ;  /* 0x00000059ff89723e */ /* 0x000fe200030006ff */
[----:B------:R-:W-:Y:S01]  /*34c00*/  HADD2.F32 R139, -RZ, R135.H1_H1 ;  /* 0x30000087ff8b7230 */ /* 0x000fe20000004100 */
[----:B------:R-:W-:Y:S01]  /*34c10*/  F2FP.F16.E4M3.UNPACK_B R131, R88.H1 ;  /* 0x00000058ff83723e */ /* 0x000fe200030006ff */
[----:B------:R-:W-:Y:S01]  /*34c20*/  HADD2.F32 R142, -RZ, R138.H1_H1 ;  /* 0x3000008aff8e7230 */ /* 0x000fe20000004100 */
[----:B------:R-:W-:Y:S01]  /*34c30*/  F2FP.F16.E4M3.UNPACK_B R92, R92 ;  /* 0x0000005cff5c723e */ /* 0x000fe200020006ff */
[----:B------:R-:W-:-:S02]  /*34c40*/  HADD2.F32 R135, -RZ, R134.H0_H0 ;  /* 0x20000086ff877230 */ /* 0x000fc40000004100 */
[C---:B------:R-:W-:Y:S01]  /*34c50*/  FMUL.FTZ R145, R136.reuse, R139 ;  /* 0x0000008b88917220 */ /* 0x040fe20000410000 */
[----:B------:R-:W-:Y:S02]  /*34c60*/  HADD2.F32 R141, -RZ, R140.H0_H0 ;  /* 0x2000008cff8d7230 */ /* 0x000fe40000004100 */
[-C--:B------:R-:W-:Y:S01]  /*34c70*/  FMUL.FTZ R144, R136, R142.reuse ;  /* 0x0000008e88907220 */ /* 0x080fe20000410000 */
[----:B------:R-:W-:Y:S02]  /*34c80*/  HADD2.F32 R138, -RZ, R137.H0_H0 ;  /* 0x20000089ff8a7230 */ /* 0x000fe40000004100 */
[----:B------:R-:W-:Y:S01]  /*34c90*/  FFMA.FTZ R150, R133, R142, R145 ;  /* 0x0000008e85967223 */ /* 0x000fe20000010091 */
[----:B------:R-:W-:Y:S02]  /*34ca0*/  HADD2.F32 R132, -RZ, R131.H0_H0 ;  /* 0x20000083ff847230 */ /* 0x000fe40000004100 */
[----:B------:R-:W-:Y:S01]  /*34cb0*/  FMUL.FTZ R143, R135, R141 ;  /* 0x0000008d878f7220 */ /* 0x000fe20000410000 */
[----:B------:R-:W-:Y:S01]  /*34cc0*/  FFMA.FTZ R148, R133, R139, -R144 ;  /* 0x0000008b85947223 */ /* 0x000fe20000010890 */
[----:B------:R-:W-:Y:S01]  /*34cd0*/  FMUL.FTZ R136, R135, R138 ;  /* 0x0000008a87887220 */ /* 0x000fe20000410000 */
[----:B------:R-:W-:-:S02]  /*34ce0*/  HADD2.F32 R134, -RZ, R134.H1_H1 ;  /* 0x30000086ff867230 */ /* 0x000fc40000004100 */
[C---:B------:R-:W-:Y:S01]  /*34cf0*/  FFMA.FTZ R143, R132.reuse, R138, -R143 ;  /* 0x0000008a848f7223 */ /* 0x040fe2000001088f */
[----:B------:R-:W-:Y:S02]  /*34d00*/  HADD2.F32 R137, -RZ, R137.H1_H1 ;  /* 0x30000089ff897230 */ /* 0x000fe40000004100 */
[----:B------:R-:W-:Y:S01]  /*34d10*/  FFMA.FTZ R141, R132, R141, R136 ;  /* 0x0000008d848d7223 */ /* 0x000fe20000010088 */
[----:B------:R-:W-:Y:S01]  /*34d20*/  HADD2.F32 R140, -RZ, R140.H1_H1 ;  /* 0x3000008cff8c7230 */ /* 0x000fe20000004100 */
[----:B------:R-:W-:Y:S01]  /*34d30*/  F2FP.F16.E4M3.UNPACK_B R133, R127 ;  /* 0x0000007fff85723e */ /* 0x000fe200020006ff */
[----:B------:R-:W-:Y:S01]  /*34d40*/  HADD2.F32 R131, -RZ, R131.H1_H1 ;  /* 0x30000083ff837230 */ /* 0x000fe20000004100 */
[----:B------:R-:W-:Y:S01]  /*34d50*/  F2FP.F16.E4M3.UNPACK_B R132, R89 ;  /* 0x00000059ff84723e */ /* 0x000fe200020006ff */
[----:B------:R-:W-:Y:S01]  /*34d60*/  HADD2.F32 R127, -RZ, R92.H0_H0 ;  /* 0x2000005cff7f7230 */ /* 0x000fe20000004100 */
[----:B------:R-:W-:Y:S01]  /*34d70*/  F2FP.F16.E4M3.UNPACK_B R88, R88 ;  /* 0x00000058ff58723e */ /* 0x000fe200020006ff */
[C---:B------:R-:W-:Y:S01]  /*34d80*/  FMUL.FTZ R138, R134.reuse, R140 ;  /* 0x0000008c868a7220 */ /* 0x040fe20000410000 */
[----:B------:R-:W-:Y:S01]  /*34d90*/  FMUL.FTZ R89, R134, R137 ;  /* 0x0000008986597220 */ /* 0x000fe20000410000 */
[----:B------:R-:W-:Y:S01]  /*34da0*/  HADD2.F32 R136, -RZ, R133.H0_H0 ;  /* 0x20000085ff887230 */ /* 0x000fe20000004100 */
[----:B------:R-:W-:Y:S01]  /*34db0*/  F2FP.SATFINITE.E4M3.F32.PACK_AB_MERGE_C R95, R148, R95, RZ ;  /* 0x0000005f945f723e */ /* 0x000fe200048070ff */
[----:B------:R-:W-:-:S02]  /*34dc0*/  HADD2.F32 R134, -RZ, R132.H0_H0 ;  /* 0x20000084ff867230 */ /* 0x000fc40000004100 */
[C---:B------:R-:W-:Y:S01]  /*34dd0*/  FFMA.FTZ R142, R131.reuse, R137, -R138 ;  /* 0x00000089838e7223 */ /* 0x040fe2000001088a */
[----:B------:R-:W-:Y:S01]  /*34de0*/  FFMA.FTZ R140, R131, R140, R89 ;  /* 0x0000008c838c7223 */ /* 0x000fe20000010059 */
[----:B------:R-:W-:Y:S02]  /*34df0*/  HADD2.F32 R89, -RZ, R88.H0_H0 ;  /* 0x20000058ff597230 */ /* 0x000fe40000004100 */
[C---:B------:R-:W-:Y:S01]  /*34e00*/  FMUL.FTZ R138, R127.reuse, R136 ;  /* 0x000000887f8a7220 */ /* 0x040fe20000410000 */
[-C--:B------:R-:W-:Y:S01]  /*34e10*/  FMUL.FTZ R127, R127, R134.reuse ;  /* 0x000000867f7f7220 */ /* 0x080fe20000410000 */
[----:B------:R-:W-:Y:S01]  /*34e20*/  HADD2.F32 R92, -RZ, R92.H1_H1 ;  /* 0x3000005cff5c7230 */ /* 0x000fe20000004100 */
[----:B------:R-:W-:Y:S01]  /*34e30*/  F2FP.SATFINITE.E4M3.F32.PACK_AB_MERGE_C R129, R150, R129, RZ ;  /* 0x000000819681723e */ /* 0x000fe200048070ff */
[----:B------:R-:W-:Y:S02]  /*34e40*/  HADD2.F32 R133, -RZ, R133.H1_H1 ;  /* 0x30000085ff857230 */ /* 0x000fe40000004100 */
[C---:B------:R-:W-:Y:S01]  /*34e50*/  FFMA.FTZ R138, R89.reuse, R134, -R138 ;  /* 0x00000086598a7223 */ /* 0x040fe2000001088a */
[----:B------:R-:W-:Y:S01]  /*34e60*/  FFMA.FTZ R136, R89, R136, R127 ;  /* 0x0000008859887223 */ /* 0x000fe2000001007f */
[----:B------:R-:W-:Y:S01]  /*34e70*/  HADD2.F32 R89, -RZ, R132.H1_H1 ;  /* 0x30000084ff597230 */ /* 0x000fe20000004100 */
[----:B------:R-:W-:Y:S01]  /*34e80*/  F2FP.F16.E4M3.UNPACK_B R127, R94.H1 ;  /* 0x0000005eff7f723e */ /* 0x000fe200030006ff */
[----:B------:R-:W-:-:S02]  /*34e90*/  HADD2.F32 R88, -RZ, R88.H1_H1 ;  /* 0x30000058ff587230 */ /* 0x000fc40000004100 */
[C---:B------:R-:W-:Y:S01]  /*34ea0*/  FMUL.FTZ R131, R92.reuse, R133 ;  /* 0x000000855c837220 */ /* 0x040fe20000410000 */
[----:B------:R-:W-:Y:S01]  /*34eb0*/  F2FP.F16.E4M3.UNPACK_B R132, R86.H1 ;  /* 0x00000056ff84723e */ /* 0x000fe200030006ff */
[-C--:B------:R-:W-:Y:S01]  /*34ec0*/  FMUL.FTZ R139, R92, R89.reuse ;  /* 0x000000595c8b7220 */ /* 0x080fe20000410000 */
[----:B------:R-:W-:Y:S02]  /*34ed0*/  HADD2.F32 R92, -RZ, R127.H0_H0 ;  /* 0x2000007fff5c7230 */ /* 0x000fe40000004100 */
[C---:B------:R-:W-:Y:S01]  /*34ee0*/  FFMA.FTZ R137, R88.reuse, R89, -R131 ;  /* 0x0000005958897223 */ /* 0x040fe20000010883 */
[----:B------:R-:W-:Y:S01]  /*34ef0*/  F2FP.F16.E4M3.UNPACK_B R131, R82.H1 ;  /* 0x00000052ff83723e */ /* 0x000fe200030006ff */
[----:B------:R-:W-:Y:S01]  /*34f00*/  FFMA.FTZ R139, R88, R133, R139 ;  /* 0x00000085588b7223 */ /* 0x000fe2000001008b */
[----:B------:R-:W-:Y:S01]  /*34f10*/  F2FP.F16.E4M3.UNPACK_B R89, R90.H1 ;  /* 0x0000005aff59723e */ /* 0x000fe200030006ff */
[--C-:B------:R-:W-:Y:S01]  /*34f20*/  HADD2.F32 R135, -RZ, R132.reuse.H0_H0 ;  /* 0x20000084ff877230 */ /* 0x100fe20000004100 */
[----:B------:R-:W-:Y:S01]  /*34f30*/  F2FP.F16.E4M3.UNPACK_B R94, R94 ;  /* 0x0000005eff5e723e */ /* 0x000fe200020006ff */
[----:B------:R-:W-:Y:S01]  /*34f40*/  HADD2.F32 R133, -RZ, R131.H0_H0 ;  /* 0x20000083ff857230 */ /* 0x000fe20000004100 */
[----:B------:R-:W-:Y:S01]  /*34f50*/  F2FP.F16.E4M3.UNPACK_B R82, R82 ;  /* 0x00000052ff52723e */ /* 0x000fe200020006ff */
[----:B------:R-:W-:-:S02]  /*34f60*/  HADD2.F32 R134, -RZ, R132.H1_H1 ;  /* 0x30000084ff867230 */ /* 0x000fc40000004100 */
[C---:B------:R-:W-:Y:S01]  /*34f70*/  FMUL.FTZ R145, R92.reuse, R135 ;  /* 0x000000875c917220 */ /* 0x040fe20000410000 */
[----:B------:R-:W-:Y:S01]  /*34f80*/  HADD2.F32 R88, -RZ, R89.H0_H0 ;  /* 0x20000059ff587230 */ /* 0x000fe20000004100 */
[----:B------:R-:W-:Y:S01]  /*34f90*/  F2FP.F16.E4M3.UNPACK_B R90, R90 ;  /* 0x0000005aff5a723e */ /* 0x000fe200020006ff */
[----:B------:R-:W-:Y:S02]  /*34fa0*/  HADD2.F32 R132, -RZ, R131.H1_H1 ;  /* 0x30000083ff847230 */ /* 0x000fe40000004100 */
[-C--:B------:R-:W-:Y:S01]  /*34fb0*/  FMUL.FTZ R131, R92, R133.reuse ;  /* 0x000000855c837220 */ /* 0x080fe20000410000 */
[----:B------:R-:W-:Y:S02]  /*34fc0*/  HADD2.F32 R127, -RZ, R127.H1_H1 ;  /* 0x3000007fff7f7230 */ /* 0x000fe40000004100 */
[C---:B------:R-:W-:Y:S01]  /*34fd0*/  FFMA.FTZ R92, R88.reuse, R133, -R145 ;  /* 0x00000085585c7223 */ /* 0x040fe20000010891 */
[----:B------:R-:W-:Y:S02]  /*34fe0*/  HADD2.F32 R89, -RZ, R89.H1_H1 ;  /* 0x30000059ff597230 */ /* 0x000fe40000004100 */
[----:B------:R-:W-:Y:S01]  /*34ff0*/  FFMA.FTZ R144, R88, R135, R131 ;  /* 0x0000008758907223 */ /* 0x000fe20000010083 */
[----:B------:R-:W-:Y:S01]  /*35000*/  F2FP.F16.E4M3.UNPACK_B R88, R86 ;  /* 0x00000056ff58723e */ /* 0x000fe200020006ff */
[C---:B------:R-:W-:Y:S01]  /*35010*/  FMUL.FTZ R146, R127.reuse, R134 ;  /* 0x000000867f927220 */ /* 0x040fe20000410000 */
[-C--:B------:R-:W-:Y:S01]  /*35020*/  FMUL.FTZ R127, R127, R132.reuse ;  /* 0x000000847f7f7220 */ /* 0x080fe20000410000 */
[----:B------:R-:W-:Y:S01]  /*35030*/  HADD2.F32 R86, -RZ, R94.H0_H0 ;  /* 0x2000005eff567230 */ /* 0x000fe20000004100 */
[----:B------:R-:W-:Y:S01]  /*35040*/  F2FP.SATFINITE.E4M3.F32.PACK_AB_MERGE_C R140, R140, R141, RZ ;  /* 0x0000008d8c8c723e */ /* 0x000fe200048070ff */
[C---:B------:R-:W-:Y:S01]  /*35050*/  FFMA.FTZ R147, R89.reuse, R132, -R146 ;  /* 0x0000008459937223 */ /* 0x040fe20000010892 */
[----:B------:R-:W-:Y:S01]  /*35060*/  FFMA.FTZ R149, R89, R134, R127 ;  /* 0x0000008659957223 */ /* 0x000fe2000001007f */
[----:B------:R-:W-:Y:S01]  /*35070*/  HADD2.F32 R131, -RZ, R88.H0_H0 ;  /* 0x20000058ff837230 */ /* 0x000fe20000004100 */
[----:B------:R-:W-:Y:S01]  /*35080*/  F2FP.SATFINITE.E4M3.F32.PACK_AB_MERGE_C R95, R130, R93, R95 ;  /* 0x0000005d825f723e */ /* 0x000fe2000480705f */
[----:B------:R-:W-:Y:S01]  /*35090*/  HADD2.F32 R89, -RZ, R82.H0_H0 ;  /* 0x20000052ff597230 */ /* 0x000fe20000004100 */
[----:B------:R-:W-:Y:S01]  /*350a0*/  F2FP.SATFINITE.E4M3.F32.PACK_AB_MERGE_C R92, R147, R92, RZ ;  /* 0x0000005c935c723e */ /* 0x000fe200048070ff */
[----:B------:R-:W-:-:S02]  /*350b0*/  HADD2.F32 R94, -RZ, R94.H1_H1 ;  /* 0x3000005eff5e7230 */ /* 0x000fc40000004100 */
[C---:B------:R-:W-:Y:S01]  /*350c0*/  FMUL.FTZ R135, R86.reuse, R131 ;  /* 0x0000008356877220 */ /* 0x040fe20000410000 */
[----:B------:R-:W-:Y:S02]  /*350d0*/  HADD2.F32 R133, -RZ, R88.H1_H1 ;  /* 0x30000058ff857230 */ /* 0x000fe40000004100 */
[----:B------:R-:W-:Y:S01]  /*350e0*/  FMUL.FTZ R86, R86, R89 ;  /* 0x0000005956567220 */ /* 0x000fe20000410000 */
[----:B------:R-:W-:Y:S01]  /*350f0*/  HADD2.F32 R127, -RZ, R82.H1_H1 ;  /* 0x30000052ff7f7230 */ /* 0x000fe20000004100 */
[----:B------:R-:W-:Y:S01]  /*35100*/  F2FP.SATFINITE.E4M3.F32.PACK_AB_MERGE_C R129, R91, R128, R129 ;  /* 0x000000805b81723e */ /* 0x000fe20004807081 */
[--C-:B------:R-:W-:Y:S02]  /*35110*/  HADD2.F32 R82, -RZ, R90.reuse.H0_H0 ;  /* 0x2000005aff527230 */ /* 0x100fe40000004100 */
[C---:B------:R-:W-:Y:S01]  /*35120*/  FMUL.FTZ R145, R94.reuse, R133 ;  /* 0x000000855e917220 */ /* 0x040fe20000410000 */
[----:B------:R-:W-:Y:S02]  /*35130*/  HADD2.F32 R90, -RZ, R90.H1_H1 ;  /* 0x3000005aff5a7230 */ /* 0x000fe40000004100 */
[----:B------:R-:W-:Y:S01]  /*35140*/  FMUL.FTZ R94, R94, R127 ;  /* 0x0000007f5e5e7220 */ /* 0x000fe20000410000 */
[----:B------:R-:W-:Y:S01]  /*35150*/  F2FP.SATFINITE.E4M3.F32.PACK_AB_MERGE_C R136, R139, R136, R140 ;  /* 0x000000888b88723e */ /* 0x000fe2000480708c */
[C---:B------:R-:W-:Y:S01]  /*35160*/  FFMA.FTZ R135, R82.reuse, R89, -R135 ;  /* 0x0000005952877223 */ /* 0x040fe20000010887 */
[----:B------:R-:W-:Y:S01]  /*35170*/  FFMA.FTZ R86, R82, R131, R86 ;  /* 0x0000008352567223 */ /* 0x000fe20000010056 */
[C---:B------:R-:W-:Y:S01]  /*35180*/  FFMA.FTZ R82, R90.reuse, R127, -R145 ;  /* 0x0000007f5a527223 */ /* 0x040fe20000010891 */
[----:B------:R-:W-:Y:S01]  /*35190*/  FFMA.FTZ R133, R90, R133, R94 ;  /* 0x000000855a857223 */ /* 0x000fe2000001005e */
[----:B------:R-:W-:Y:S01]  /*351a0*/  F2FP.SATFINITE.E4M3.F32.PACK_AB_MERGE_C R142, R142, R143, RZ ;  /* 0x0000008f8e8e723e */ /* 0x000fe200048070ff */
[----:B------:R-:W-:Y:S01]  /*351b0*/  IMAD.MOV.U32 R91, RZ, RZ, R95 ;  /* 0x000000ffff5b7224 */ /* 0x000fe200078e005f */
[----:B------:R-:W-:Y:S01]  /*351c0*/  F2FP.SATFINITE.E4M3.F32.PACK_AB_MERGE_C R144, R149, R144, RZ ;  /* 0x000000909590723e */ /* 0x000fe200048070ff */
[----:B------:R-:W-:Y:S01]  /*351d0*/  IMAD.MOV.U32 R95, RZ, RZ, R129 ;  /* 0x000000ffff5f7224 */ /* 0x000fe200078e0081 */
[----:B------:R-:W-:Y:S01]  /*351e0*/  F2FP.SATFINITE.E4M3.F32.PACK_AB_MERGE_C R90, R82, R135, R92 ;  /* 0x00000087525a723e */ /* 0x000fe2000480705c */
[----:B------:R-:W-:Y:S01]  /*351f0*/  IMAD.MOV.U32 R92, RZ, RZ, R136 ;  /* 0x000000ffff5c7224 */ /* 0x000fe200078e0088 */
[----:B------:R-:W-:-:S02]  /*35200*/  F2FP.SATFINITE.E4M3.F32.PACK_AB_MERGE_C R89, R83, R80, R85 ;  /* 0x000000505359723e */ /* 0x000fc40004807055 */
[----:B------:R-:W-:Y:S02]  /*35210*/  F2FP.SATFINITE.E4M3.F32.PACK_AB_MERGE_C R93, R84, R81, R87 ;  /* 0x00000051545d723e */ /* 0x000fe40004807057 */
[----:B------:R-:W-:Y:S02]  /*35220*/  F2FP.SATFINITE.E4M3.F32.PACK_AB_MERGE_C R88, R137, R138, R142 ;  /* 0x0000008a8958723e */ /* 0x000fe4000480708e */
[----:B------:R-:W-:-:S07]  /*35230*/  F2FP.SATFINITE.E4M3.F32.PACK_AB_MERGE_C R94, R133, R86, R144 ;  /* 0x00000056855e723e */ /* 0x000fce0004807090 */
.L_x_4819:
[----:B------:R-:W-:Y:S05]  /*35240*/  BSYNC B4 ;  /* 0x0000000000047941 */ /* 0x000fea0003800000 */
.L_x_4818:
[C---:B------:R-:W-:Y:S02]  /*35250*/  R2UR UR4, R40.reuse ;  /* 0x00000000280472ca */ /* 0x040fe400000e0000 */
[C---:B------:R-:W-:Y:S02]  /*35260*/  R2UR UR5, R41.reuse ;  /* 0x00000000290572ca */ /* 0x040fe400000e0000 */
[----:B------:R-:W-:Y:S02]  /*35270*/  @!P1 R2UR UR6, R40 ;  /* 0x00000000280692ca */ /* 0x000fe400000e0000 */
[----:B------:R-:W-:Y:S02]  /*35280*/  @!P1 R2UR UR7, R41 ;  /* 0x00000000290792ca */ /* 0x000fe400000e0000 */
[----:B------:R-:W-:Y:S02]  /*35290*/  IADD3 R80, P2, P3, R100, R116, R125 ;  /* 0x0000007464507210 */ /* 0x000fe40007b5e07d */
[----:B------:R-:W-:-:S02]  /*352a0*/  @!P1 SHF.R.S32.HI R83, RZ, 0x1f, R123 ;  /* 0x0000001fff539819 */ /* 0x000fc4000001147b */
[----:B------:R-:W-:Y:S02]  /*352b0*/  @!P1 IADD3 R82, P4, P5, R100, R116, R123 ;  /* 0x0000007464529210 */ /* 0x000fe40007d9e07b */
[CC--:B------:R-:W-:Y:S02]  /*352c0*/  IADD3.X R81, R101.reuse, R119.reuse, R122, P2, P3 ;  /* 0x0000007765517210 */ /* 0x0c0fe400017e647a */
[----:B------:R-:W-:-:S03]  /*352d0*/  @!P1 IADD3.X R83, R101, R119, R83, P4, P5 ;  /* 0x0000007765539210 */ /* 0x000fc600027ea453 */
[----:B-----5:R0:W-:Y:S04]  /*352e0*/  ST.E.128 desc[UR4][R80.64], R88 ;  /* 0x0000005850007985 */ /* 0x0201e8000c101d04 */
[----:B------:R0:W-:Y:S02]  /*352f0*/  @!P1 ST.E.128 desc[UR6][R82.64], R92 ;  /* 0x0000005c52009985 */ /* 0x0001e4000c101d06 */
.L_x_4817:
[----:B------:R-:W-:Y:S05]  /*35300*/  BSYNC B3 ;  /* 0x0000000000037941 */ /* 0x000fea0003800000 */
.L_x_4816:
[----:B------:R-:W-:Y:S02]  /*35310*/  R2UR UR4, R40 ;  /* 0x00000000280472ca */ /* 0x000fe400000e0000 */
[----:B------:R-:W-:-:S13]  /*35320*/  R2UR UR5, R41 ;  /* 0x00000000290572ca */ /* 0x000fda00000e0000 */
[----:B0-----:R-:W2:Y:S01]  /*35330*/  LD.E.U8 R80, desc[UR4][R110.64] ;  /* 0x000000046e507980 */ /* 0x001ea2000c101100 */
[----:B------:R-:W-:Y:S01]  /*35340*/  BSSY B3, `(.L_x_4820) ;  /* 0x000013e000037945 */ /* 0x000fe20003800000 */
[----:B--2---:R-:W-:-:S13]  /*35350*/  LOP3.LUT P1, RZ, R80, 0x2, RZ, 0xc0, !PT ;  /* 0x0000000250ff7812 */ /* 0x004fda000782c0ff */
[----:B------:R-:W-:Y:S05]  /*35360*/  @!P1 BRA `(.L_x_4821) ;  /* 0x0000001000ec9947 */ /* 0x000fea0003800000 */
[----:B------:R-:W-:Y:S02]  /*35370*/  R2UR UR4, R40 ;  /* 0x00000000280472ca */ /* 0x000fe400000e0000 */
[----:B------:R-:W-:-:S13]  /*35380*/  R2UR UR5, R41 ;  /* 0x00000000290572ca */ /* 0x000fda00000e0000 */
[----:B------:R-:W2:Y:S01]  /*35390*/  LD.E R80, desc[UR4][R112.64+0x4] ;  /* 0x0000040470507980 */ /* 0x000ea2000c101900 */
[----:B------:R-:W-:Y:S01]  /*353a0*/  VIADD R88, R105, 0x20 ;  /* 0x0000002069587836 */ /* 0x000fe20000000000 */
[----:B------:R-:W-:Y:S01]  /*353b0*/  SHF.R.S32.HI R85, RZ, 0x1f, R120 ;  /* 0x0000001fff557819 */ /* 0x000fe20000011478 */
[----:B------:R-:W-:Y:S01]  /*353c0*/  IMAD.IADD R83, R13, 0x1, -R118 ;  /* 0x000000010d537824 */ /* 0x000fe200078e0a76 */
[----:B------:R-:W-:Y:S02]  /*353d0*/  LEA.HI R84, R121, R121, RZ, 0x1 ;  /* 0x0000007979547211 */ /* 0x000fe400078f08ff */
[CC--:B------:R-:W-:Y:S02]  /*353e0*/  LEA.HI R86, R85.reuse, R120.reuse, RZ, 0x4 ;  /* 0x0000007855567211 */ /* 0x0c0fe400078f20ff */
[----:B------:R-:W-:Y:S02]  /*353f0*/  LEA.HI R85, R85, R120, RZ, 0x2 ;  /* 0x0000007855557211 */ /* 0x000fe400078f10ff */
[----:B------:R-:W-:Y:S01]  /*35400*/  LOP3.LUT R84, R84, 0x3fffffe, RZ, 0xc0, !PT ;  /* 0x03fffffe54547812 */ /* 0x000fe200078ec0ff */
[----:B------:R-:W-:Y:S01]  /*35410*/  IMAD.SHL.U32 R87, R86, 0x20, RZ ;  /* 0x0000002056577824 */ /* 0x000fe200078e00ff */
[----:B------:R-:W-:Y:S01]  /*35420*/  R2UR UR6, R40 ;  /* 0x00000000280672ca */ /* 0x000fe200000e0000 */
[----:B------:R-:W-:Y:S01]  /*35430*/  IMAD.SHL.U32 R85, R85, 0x20, RZ ;  /* 0x0000002055557824 */ /* 0x000fe200078e00ff */
[----:B------:R-:W-:Y:S01]  /*35440*/  R2UR UR7, R41 ;  /* 0x00000000290772ca */ /* 0x000fe200000e0000 */
[----:B------:R-:W-:Y:S01]  /*35450*/  IMAD.IADD R86, R121, 0x1, -R84 ;  /* 0x0000000179567824 */ /* 0x000fe200078e0a54 */
[----:B------:R-:W-:-:S02]  /*35460*/  LOP3.LUT R87, R87, 0xfffffe00, RZ, 0xc0, !PT ;  /* 0xfffffe0057577812 */ /* 0x000fc400078ec0ff */
[----:B------:R-:W-:-:S03]  /*35470*/  LOP3.LUT R85, R85, 0x180, RZ, 0xc0, !PT ;  /* 0x0000018055557812 */ /* 0x000fc600078ec0ff */
[----:B------:R-:W-:Y:S01]  /*35480*/  IMAD R87, R86, 0x40, R87 ;  /* 0x0000004056577824 */ /* 0x000fe200078e0257 */
[----:B------:R-:W-:Y:S01]  /*35490*/  SHF.R.U32.HI R86, RZ, 0x3, R85 ;  /* 0x00000003ff567819 */ /* 0x000fe20000011655 */
[----:B------:R-:W-:Y:S01]  /*354a0*/  BSSY B4, `(.L_x_4822) ;  /* 0x000011c000047945 */ /* 0x000fe20003800000 */
[----:B--2---:R-:W-:-:S04]  /*354b0*/  LEA.HI R80, R80, R80, RZ, 0x1 ;  /* 0x0000005050507211 */ /* 0x004fc800078f08ff */
[----:B------:R-:W-:-:S04]  /*354c0*/  SHF.R.S32.HI R91, RZ, 0x1, R80 ;  /* 0x00000001ff5b7819 */ /* 0x000fc80000011450 */
[----:B------:R-:W-:-:S04]  /*354d0*/  ISETP.GE.AND P1, PT, R88, R91, PT ;  /* 0x0000005b5800720c */ /* 0x000fc80003f26270 */
[----:B------:R-:W-:Y:S02]  /*354e0*/  SEL R81, R91, RZ, P1 ;  /* 0x000000ff5b517207 */ /* 0x000fe40000800000 */
[----:B------:R-:W-:-:S03]  /*354f0*/  SEL R82, R118, R83, !P1 ;  /* 0x0000005376527207 */ /* 0x000fc60004800000 */
[----:B------:R-:W-:Y:S01]  /*35500*/  IMAD.IADD R81, R88, 0x1, R81 ;  /* 0x0000000158517824 */ /* 0x000fe200078e0251 */
[----:B------:R-:W-:-:S04]  /*35510*/  SHF.R.S32.HI R83, RZ, 0x1f, R82 ;  /* 0x0000001fff537819 */ /* 0x000fc80000011452 */
[----:B------:R-:W-:Y:S02]  /*35520*/  SHF.R.S32.HI R80, RZ, 0x1f, R81 ;  /* 0x0000001fff507819 */ /* 0x000fe40000011451 */
[----:B------:R-:W-:Y:S02]  /*35530*/  LEA.HI R83, R83, R82, RZ, 0x5 ;  /* 0x0000005253537211 */ /* 0x000fe400078f28ff */
[CC--:B------:R-:W-:Y:S02]  /*35540*/  LEA.HI R82, R80.reuse, R81.reuse, RZ, 0x4 ;  /* 0x0000005150527211 */ /* 0x0c0fe400078f20ff */
[----:B------:R-:W-:Y:S02]  /*35550*/  LEA.HI R80, R80, R81, RZ, 0x6 ;  /* 0x0000005150507211 */ /* 0x000fe400078f30ff */
[----:B------:R-:W-:Y:S02]  /*35560*/  SHF.R.S32.HI R90, RZ, 0x4, R82 ;  /* 0x00000004ff5a7819 */ /* 0x000fe40000011452 */
[----:B------:R-:W-:-:S02]  /*35570*/  SHF.R.S32.HI R80, RZ, 0x6, R80 ;  /* 0x00000006ff507819 */ /* 0x000fc40000011450 */
[----:B------:R-:W-:Y:S02]  /*35580*/  LEA.HI.SX32 R83, R83, R90, 0x1b ;  /* 0x0000005a53537211 */ /* 0x000fe400078fdaff */
[----:B------:R-:W-:Y:S01]  /*35590*/  LOP3.LUT R82, R85, 0x30, R82, 0xf8, !PT ;  /* 0x0000003055527812 */ /* 0x000fe200078ef852 */
[----:B------:R-:W-:Y:S01]  /*355a0*/  IMAD R80, R80, 0x2800, R87 ;  /* 0x0000280050507824 */ /* 0x000fe200078e0257 */
[----:B------:R-:W-:Y:S01]  /*355b0*/  SHF.R.S32.HI R84, RZ, 0x1f, R83 ;  /* 0x0000001fff547819 */ /* 0x000fe20000011453 */
[----:B------:R-:W-:Y:S01]  /*355c0*/  IMAD.SHL.U32 R89, R83, 0x10, RZ ;  /* 0x0000001053597824 */ /* 0x000fe200078e00ff */
[----:B------:R-:W-:Y:S02]  /*355d0*/  LOP3.LUT R81, R82, R86, RZ, 0x3c, !PT ;  /* 0x0000005652517212 */ /* 0x000fe400078e3cff */
[----:B------:R-:W-:Y:S02]  /*355e0*/  LEA.HI R84, R84, R83, RZ, 0x2 ;  /* 0x0000005354547211 */ /* 0x000fe400078f10ff */
[----:B------:R-:W-:Y:S01]  /*355f0*/  LOP3.LUT R83, R85, 0x30, R89, 0xf8, !PT ;  /* 0x0000003055537812 */ /* 0x000fe200078ef859 */
[----:B------:R-:W-:Y:S01]  /*35600*/  IMAD.IADD R80, R80, 0x1, R81 ;  /* 0x0000000150507824 */ /* 0x000fe200078e0251 */
[----:B------:R-:W-:-:S02]  /*35610*/  SHF.R.S32.HI R84, RZ, 0x2, R84 ;  /* 0x00000002ff547819 */ /* 0x000fc40000011454 */
[----:B------:R-:W-:Y:S02]  /*35620*/  LOP3.LUT R83, R83, R86, RZ, 0x3c, !PT ;  /* 0x0000005653537212 */ /* 0x000fe400078e3cff */
[----:B------:R-:W-:Y:S01]  /*35630*/  IADD3 R80, P1, P2, R108, R80, R37 ;  /* 0x000000506c507210 */ /* 0x000fe20007a3e025 */
[----:B------:R-:W-:-:S03]  /*35640*/  IMAD R84, R84, 0x2800, R87 ;  /* 0x0000280054547824 */ /* 0x000fc600078e0257 */
[----:B------:R-:W-:Y:S01]  /*35650*/  IADD3.X R81, R109, RZ, R99, P1, P2 ;  /* 0x000000ff6d517210 */ /* 0x000fe20000fe4463 */
[----:B------:R-:W-:Y:S01]  /*35660*/  IMAD.IADD R84, R84, 0x1, R83 ;  /* 0x0000000154547824 */ /* 0x000fe200078e0253 */
[----:B------:R-:W-:-:S04]  /*35670*/  ISETP.GE.AND P2, PT, R88, R91, PT ;  /* 0x0000005b5800720c */ /* 0x000fc80003f46270 */
[----:B------:R-:W-:Y:S01]  /*35680*/  IADD3 R84, P3, P4, R108, R84, R37 ;  /* 0x000000546c547210 */ /* 0x000fe20007c7e025 */
[----:B------:R-:W5:Y:S03]  /*35690*/  LD.E.128 R80, desc[UR4][R80.64] ;  /* 0x0000000450507980 */ /* 0x000f66000c101d00 */
[----:B------:R-:W-:Y:S01]  /*356a0*/  IADD3.X R85, R109, RZ, R99, P3, P4 ;  /* 0x000000ff6d557210 */ /* 0x000fe20001fe8463 */
[----:B------:R-:W-:Y:S01]  /*356b0*/  IMAD.SHL.U32 R91, R90, 0x10, RZ ;  /* 0x000000105a5b7824 */ /* 0x000fe200078e00ff */
[----:B------:R-:W-:-:S04]  /*356c0*/  ISETP.GE.AND P1, PT, R89, R13, PT ;  /* 0x0000000d5900720c */ /* 0x000fc80003f26270 */
[----:B------:R-:W5:Y:S01]  /*356d0*/  LD.E.128 R84, desc[UR6][R84.64] ;  /* 0x0000000654547980 */ /* 0x000f62000c101d00 */
[----:B------:R-:W-:Y:S01]  /*356e0*/  SHF.R.S32.HI R88, RZ, 0x1f, R91 ;  /* 0x0000001fff587819 */ /* 0x000fe2000001145b */
[----:B------:R-:W-:Y:S07]  /*356f0*/  @P2 BRA `(.L_x_4823) ;  /* 0x0000000c00d82947 */ /* 0x000fee0003800000 */
[----:B------:R-:W-:Y:S02]  /*35700*/  SHF.R.U32.HI R90, RZ, 0x8, R68 ;  /* 0x00000008ff5a7819 */ /* 0x000fe40000011644 */
        /* <DEDUP_REMOVED lines=36> */
[----:B------:R-:W-:Y:S02]  /*35950*/  SHF.R.U32.HI R122, RZ, 0x10, R71 ;  /* 0x00000010ff7a7819 */ /* 0x000fe40000011647 */
[----:B------:R-:W-:Y:S02]  /*35960*/  LOP3.LUT R92, R92, 0xff, RZ, 0xc0, !PT ;  /* 0x000000ff5c5c7812 */ /* 0x000fe400078ec0ff */
[----:B------:R-:W-:Y:S02]  /*35970*/  PRMT R123, R94, 0x7054, R123 ;  /* 0x000070545e7b7816 */ /* 0x000fe4000000007b */
[----:B------:R-:W-:Y:S02]  /*35980*/  PRMT R93, R90, 0x7054, R93 ;  /* 0x000070545a5d7816 */ /* 0x000fe4000000005d */
[----:B------:R-:W-:-:S02]  /*35990*/  SHF.R.U32.HI R94, RZ, 0x10, R60 ;  /* 0x00000010ff5e7819 */ /* 0x000fc4000001163c */
[----:B------:R-:W-:Y:S02]  /*359a0*/  LOP3.LUT R90, R122, 0xff, RZ, 0xc0, !PT ;  /* 0x000000ff7a5a7812 */ /* 0x000fe400078ec0ff */
[----:B------:R-:W-:Y:S02]  /*359b0*/  PRMT R92, R92, 0x7054, R95 ;  /* 0x000070545c5c7816 */ /* 0x000fe4000000005f */
[----:B------:R-:W-:Y:S02]  /*359c0*/  SHF.R.U32.HI R122, RZ, 0x10, R61 ;  /* 0x00000010ff7a7819 */ /* 0x000fe4000001163d */
[----:B------:R-:W-:Y:S02]  /*359d0*/  SHF.R.U32.HI R95, RZ, 0x10, R62 ;  /* 0x00000010ff5f7819 */ /* 0x000fe4000001163e */
[----:B------:R-:W-:Y:S02]  /*359e0*/  LOP3.LUT R94, R94, 0xff, RZ, 0xc0, !PT ;  /* 0x000000ff5e5e7812 */ /* 0x000fe400078ec0ff */
[----:B------:R-:W-:-:S02]  /*359f0*/  PRMT R125, R90, 0x7054, R125 ;  /* 0x000070545a7d7816 */ /* 0x000fc4000000007d */
[----:B------:R-:W-:Y:S02]  /*35a00*/  SHF.R.U32.HI R124, RZ, 0x10, R63 ;  /* 0x00000010ff7c7819 */ /* 0x000fe4000001163f */
[----:B------:R-:W-:Y:S02]  /*35a10*/  LOP3.LUT R90, R122, 0xff, RZ, 0xc0, !PT ;  /* 0x000000ff7a5a7812 */ /* 0x000fe400078ec0ff */
[----:B------:R-:W-:Y:S02]  /*35a20*/  LOP3.LUT R122, R95, 0xff, RZ, 0xc0, !PT ;  /* 0x000000ff5f7a7812 */ /* 0x000fe400078ec0ff */
[----:B------:R-:W-:Y:S02]  /*35a30*/  PRMT R95, R94, 0x7054, R127 ;  /* 0x000070545e5f7816 */ /* 0x000fe4000000007f */
[----:B------:R-:W-:Y:S02]  /*35a40*/  LOP3.LUT R94, R124, 0xff, RZ, 0xc0, !PT ;  /* 0x000000ff7c5e7812 */ /* 0x000fe400078ec0ff */
[----:B------:R-:W-:-:S02]  /*35a50*/  PRMT R90, R90, 0x7054, R129 ;  /* 0x000070545a5a7816 */ /* 0x000fc40000000081 */
[----:B------:R-:W-:Y:S02]  /*35a60*/  SHF.R.U32.HI R61, RZ, 0x18, R61 ;  /* 0x00000018ff3d7819 */ /* 0x000fe4000001163d */
[----:B------:R-:W-:Y:S02]  /*35a70*/  SHF.R.U32.HI R69, RZ, 0x18, R69 ;  /* 0x00000018ff457819 */ /* 0x000fe40000011645 */
[----:B------:R-:W-:Y:S02]  /*35a80*/  PRMT R133, R94, 0x7054, R133 ;  /* 0x000070545e857816 */ /* 0x000fe40000000085 */
[----:B------:R-:W-:Y:S02]  /*35a90*/  PRMT R94, R61, 0x654, R90 ;  /* 0x000006543d5e7816 */ /* 0x000fe4000000005a */
[----:B------:R-:W-:Y:S02]  /*35aa0*/  PRMT R92, R69, 0x654, R92 ;  /* 0x00000654455c7816 */ /* 0x000fe4000000005c */
[----:B------:R-:W-:-:S02]  /*35ab0*/  PRMT R131, R122, 0x7054, R131 ;  /* 0x000070547a837816 */ /* 0x000fc40000000083 */
[----:B------:R-:W-:Y:S02]  /*35ac0*/  SHF.R.U32.HI R130, RZ, 0x18, R71 ;  /* 0x00000018ff827819 */ /* 0x000fe40000011647 */
[----:B-----5:R-:W-:Y:S02]  /*35ad0*/  F2FP.F16.E4M3.UNPACK_B R69, R85 ;  /* 0x00000055ff45723e */ /* 0x020fe400020006ff */
[----:B------:R-:W-:Y:S02]  /*35ae0*/  F2FP.F16.E4M3.UNPACK_B R122, R94 ;  /* 0x0000005eff7a723e */ /* 0x000fe400020006ff */
[----:B------:R-:W-:Y:S02]  /*35af0*/  F2FP.F16.E4M3.UNPACK_B R71, R92 ;  /* 0x0000005cff47723e */ /* 0x000fe400020006ff */
[----:B------:R-:W-:Y:S02]  /*35b00*/  LOP3.LUT R93, R93, 0xff000000, R68, 0xf8, !PT ;  /* 0xff0000005d5d7812 */ /* 0x000fe400078ef844 */
[----:B------:R-:W-:Y:S01]  /*35b10*/  LOP3.LUT R70, R123, 0xff000000, R70, 0xf8, !PT ;  /* 0xff0000007b467812 */ /* 0x000fe200078ef846 */
[----:B------:R-:W-:Y:S01]  /*35b20*/  HADD2.F32 R123, -RZ, R122.H0_H0 ;  /* 0x2000007aff7b7230 */ /* 0x000fe20000004100 */
[----:B------:R-:W-:Y:S01]  /*35b30*/  LOP3.LUT R95, R95, 0xff000000, R60, 0xf8, !PT ;  /* 0xff0000005f5f7812 */ /* 0x000fe200078ef83c */
[----:B------:R-:W-:Y:S01]  /*35b40*/  HADD2.F32 R60, -RZ, R69.H0_H0 ;  /* 0x20000045ff3c7230 */ /* 0x000fe20000004100 */
[----:B------:R-:W-:Y:S01]  /*35b50*/  F2FP.F16.E4M3.UNPACK_B R68, R81 ;  /* 0x00000051ff44723e */ /* 0x000fe200020006ff */
[----:B------:R-:W-:Y:S01]  /*35b60*/  HADD2.F32 R90, -RZ, R71.H0_H0 ;  /* 0x20000047ff5a7230 */ /* 0x000fe20000004100 */
[----:B------:R-:W-:Y:S01]  /*35b70*/  F2FP.F16.E4M3.UNPACK_B R85, R85.H1 ;  /* 0x00000055ff55723e */ /* 0x000fe200030006ff */
[----:B------:R-:W-:-:S02]  /*35b80*/  HADD2.F32 R69, -RZ, R69.H1_H1 ;  /* 0x30000045ff457230 */ /* 0x000fc40000004100 */
[CC--:B------:R-:W-:Y:S01]  /*35b90*/  FMUL.FTZ R124, R60.reuse, R123.reuse ;  /* 0x0000007b3c7c7220 */ /* 0x0c0fe20000410000 */
[----:B------:R-:W-:Y:S02]  /*35ba0*/  HADD2.F32 R61, -RZ, R68.H0_H0 ;  /* 0x20000044ff3d7230 */ /* 0x000fe40000004100 */
[----:B------:R-:W-:Y:S01]  /*35bb0*/  FMUL.FTZ R126, R60, R90 ;  /* 0x0000005a3c7e7220 */ /* 0x000fe20000410000 */
[----:B------:R-:W-:Y:S01]  /*35bc0*/  F2FP.F16.E4M3.UNPACK_B R92, R92.H1 ;  /* 0x0000005cff5c723e */ /* 0x000fe200030006ff */
[----:B------:R-:W-:Y:S01]  /*35bd0*/  HADD2.F32 R122, -RZ, R122.H1_H1 ;  /* 0x3000007aff7a7230 */ /* 0x000fe20000004100 */
[----:B------:R-:W-:Y:S01]  /*35be0*/  SHF.R.U32.HI R128, RZ, 0x18, R63 ;  /* 0x00000018ff807819 */ /* 0x000fe2000001163f */
[C---:B------:R-:W-:Y:S01]  /*35bf0*/  FFMA.FTZ R60, R61.reuse, R90, -R124 ;  /* 0x0000005a3d3c7223 */ /* 0x040fe2000001087c */
[----:B------:R-:W-:Y:S01]  /*35c00*/  FFMA.FTZ R61, R61, R123, R126 ;  /* 0x0000007b3d3d7223 */ /* 0x000fe2000001007e */
[----:B------:R-:W-:Y:S01]  /*35c10*/  F2FP.F16.E4M3.UNPACK_B R126, R94.H1 ;  /* 0x0000005eff7e723e */ /* 0x000fe200030006ff */
[----:B------:R-:W-:Y:S01]  /*35c20*/  HADD2.F32 R90, -RZ, R71.H1_H1 ;  /* 0x30000047ff5a7230 */ /* 0x000fe20000004100 */
[----:B------:R-:W-:Y:S01]  /*35c30*/  F2FP.F16.E4M3.UNPACK_B R81, R81.H1 ;  /* 0x00000051ff51723e */ /* 0x000fe200030006ff */
[----:B------:R-:W-:-:S02]  /*35c40*/  HADD2.F32 R63, -RZ, R85.H0_H0 ;  /* 0x20000055ff3f7230 */ /* 0x000fc40000004100 */
[C---:B------:R-:W-:Y:S01]  /*35c50*/  FMUL.FTZ R123, R69.reuse, R122 ;  /* 0x0000007a457b7220 */ /* 0x040fe20000410000 */
[----:B------:R-:W-:Y:S01]  /*35c60*/  HADD2.F32 R124, -RZ, R126.H0_H0 ;  /* 0x2000007eff7c7230 */ /* 0x000fe20000004100 */
[----:B------:R-:W-:Y:S01]  /*35c70*/  PRMT R133, R128, 0x654, R133 ;  /* 0x0000065480857816 */ /* 0x000fe20000000085 */
[----:B------:R-:W-:Y:S02]  /*35c80*/  HADD2.F32 R94, -RZ, R92.H0_H0 ;  /* 0x2000005cff5e7230 */ /* 0x000fe40000004100 */
[----:B------:R-:W-:Y:S01]  /*35c90*/  FMUL.FTZ R69, R69, R90 ;  /* 0x0000005a45457220 */ /* 0x000fe20000410000 */
[----:B------:R-:W-:Y:S02]  /*35ca0*/  HADD2.F32 R68, -RZ, R68.H1_H1 ;  /* 0x30000044ff447230 */ /* 0x000fe40000004100 */
[C---:B------:R-:W-:Y:S01]  /*35cb0*/  FMUL.FTZ R128, R63.reuse, R124 ;  /* 0x0000007c3f807220 */ /* 0x040fe20000410000 */
[----:B------:R-:W-:Y:S02]  /*35cc0*/  HADD2.F32 R71, -RZ, R81.H0_H0 ;  /* 0x20000051ff477230 */ /* 0x000fe40000004100 */
[----:B------:R-:W-:Y:S01]  /*35cd0*/  FMUL.FTZ R127, R63, R94 ;  /* 0x0000005e3f7f7220 */ /* 0x000fe20000410000 */
[----:B------:R-:W-:Y:S01]  /*35ce0*/  PRMT R125, R130, 0x654, R125 ;  /* 0x00000654827d7816 */ /* 0x000fe2000000007d */
[C---:B------:R-:W-:Y:S01]  /*35cf0*/  FFMA.FTZ R63, R68.reuse, R90, -R123 ;  /* 0x0000005a443f7223 */ /* 0x040fe2000001087b */
[----:B------:R-:W-:Y:S01]  /*35d00*/  FFMA.FTZ R68, R68, R122, R69 ;  /* 0x0000007a44447223 */ /* 0x000fe20000010045 */
[C---:B------:R-:W-:Y:S01]  /*35d10*/  FFMA.FTZ R69, R71.reuse, R94, -R128 ;  /* 0x0000005e47457223 */ /* 0x040fe20000010880 */
[----:B------:R-:W-:Y:S01]  /*35d20*/  F2FP.F16.E4M3.UNPACK_B R123, R87 ;  /* 0x00000057ff7b723e */ /* 0x000fe200020006ff */
[----:B------:R-:W-:Y:S01]  /*35d30*/  FFMA.FTZ R71, R71, R124, R127 ;  /* 0x0000007c47477223 */ /* 0x000fe2000001007f */
[----:B------:R-:W-:Y:S01]  /*35d40*/  F2FP.F16.E4M3.UNPACK_B R128, R133 ;  /* 0x00000085ff80723e */ /* 0x000fe200020006ff */
[----:B------:R-:W-:Y:S01]  /*35d50*/  HADD2.F32 R90, -RZ, R85.H1_H1 ;  /* 0x30000055ff5a7230 */ /* 0x000fe20000004100 */
[----:B------:R-:W-:Y:S01]  /*35d60*/  F2FP.F16.E4M3.UNPACK_B R124, R125 ;  /* 0x0000007dff7c723e */ /* 0x000fe200020006ff */
        /* <DEDUP_REMOVED lines=8> */
[----:B------:R-:W-:Y:S01]  /*35df0*/  HADD2.F32 R126, -RZ, R124.H0_H0 ;  /* 0x2000007cff7e7230 */ /* 0x000fe20000004100 */
[----:B------:R-:W-:Y:S01]  /*35e00*/  F2FP.F16.E4M3.UNPACK_B R125, R125.H1 ;  /* 0x0000007dff7d723e */ /* 0x000fe200030006ff */
        /* <DEDUP_REMOVED lines=8> */
[----:B------:R-:W-:Y:S01]  /*35e90*/  HADD2.F32 R126, -RZ, R124.H1_H1 ;  /* 0x3000007cff7e7230 */ /* 0x000fe20000004100 */
[----:B------:R-:W-:Y:S01]  /*35ea0*/  F2FP.F16.E4M3.UNPACK_B R124, R87.H1 ;  /* 0x00000057ff7c723e */ /* 0x000fe200030006ff */
[----:B------:R-:W-:Y:S01]  /*35eb0*/  FFMA.FTZ R85, R85, R129, R136 ;  /* 0x0000008155557223 */ /* 0x000fe20000010088 */
[----:B------:R-:W-:Y:S01]  /*35ec0*/  HADD2.F32 R122, -RZ, R94.H1_H1 ;  /* 0x3000005eff7a7230 */ /* 0x000fe20000004100 */
[----:B------:R-:W-:Y:S01]  /*35ed0*/  F2FP.F16.E4M3.UNPACK_B R83, R83.H1 ;  /* 0x00000053ff53723e */ /* 0x000fe200030006ff */
[----:B------:R-:W-:Y:S01]  /*35ee0*/  HADD2.F32 R128, -RZ, R128.H1_H1 ;  /* 0x30000080ff807230 */ /* 0x000fe20000004100 */
[----:B------:R-:W-:Y:S01]  /*35ef0*/  LOP3.LUT R62, R131, 0xff000000, R62, 0xf8, !PT ;  /* 0xff000000833e7812 */ /* 0x000fe200078ef83e */
[----:B------:R-:W-:Y:S01]  /*35f00*/  HADD2.F32 R94, -RZ, R124.H0_H0 ;  /* 0x2000007cff5e7230 */ /* 0x000fe20000004100 */
[----:B------:R-:W-:Y:S01]  /*35f10*/  F2FP.SATFINITE.E4M3.F32.PACK_AB_MERGE_C R69, R90, R69, RZ ;  /* 0x000000455a45723e */ /* 0x000fe200048070ff */
[----:B------:R-:W-:-:S02]  /*35f20*/  HADD2.F32 R129, -RZ, R133.H0_H0 ;  /* 0x20000085ff817230 */ /* 0x000fc40000004100 */
[C---:B------:R-:W-:Y:S01]  /*35f30*/  FMUL.FTZ R131, R123.reuse, R128 ;  /* 0x000000807b837220 */ /* 0x040fe20000410000 */
[----:B------:R-:W-:Y:S02]  /*35f40*/  HADD2.F32 R127, -RZ, R125.H0_H0 ;  /* 0x2000007dff7f7230 */ /* 0x000fe40000004100 */
[-C--:B------:R-:W-:Y:S01]  /*35f50*/  FMUL.FTZ R123, R123, R126.reuse ;  /* 0x0000007e7b7b7220 */ /* 0x080fe20000410000 */
[----:B------:R-:W-:Y:S02]  /*35f60*/  HADD2.F32 R87, -RZ, R83.H0_H0 ;  /* 0x20000053ff577230 */ /* 0x000fe40000004100 */
[C---:B------:R-:W-:Y:S01]  /*35f70*/  FMUL.FTZ R130, R94.reuse, R129 ;  /* 0x000000815e827220 */ /* 0x040fe20000410000 */
[----:B------:R-:W-:Y:S02]  /*35f80*/  HADD2.F32 R133, -RZ, R133.H1_H1 ;  /* 0x30000085ff857230 */ /* 0x000fe40000004100 */
[-C--:B------:R-:W-:Y:S01]  /*35f90*/  FMUL.FTZ R132, R94, R127.reuse ;  /* 0x0000007f5e847220 */ /* 0x080fe20000410000 */
[C---:B------:R-:W-:Y:S01]  /*35fa0*/  FFMA.FTZ R94, R122.reuse, R126, -R131 ;  /* 0x0000007e7a5e7223 */ /* 0x040fe20000010883 */
[C---:B------:R-:W-:Y:S01]  /*35fb0*/  FFMA.FTZ R138, R87.reuse, R127, -R130 ;  /* 0x0000007f578a7223 */ /* 0x040fe20000010882 */
[----:B------:R-:W-:Y:S01]  /*35fc0*/  HADD2.F32 R126, -RZ, R124.H1_H1 ;  /* 0x3000007cff7e7230 */ /* 0x000fe20000004100 */
[----:B------:R-:W-:Y:S01]  /*35fd0*/  F2FP.F16.E4M3.UNPACK_B R124, R84.H1 ;  /* 0x00000054ff7c723e */ /* 0x000fe200030006ff */
[----:B------:R-:W-:Y:S01]  /*35fe0*/  FFMA.FTZ R122, R122, R128, R123 ;  /* 0x000000807a7a7223 */ /* 0x000fe2000001007b */
[----:B------:R-:W-:Y:S01]  /*35ff0*/  F2FP.F16.E4M3.UNPACK_B R130, R95.H1 ;  /* 0x0000005fff82723e */ /* 0x000fe200030006ff */
[----:B------:R-:W-:Y:S01]  /*36000*/  FFMA.FTZ R139, R87, R129, R132 ;  /* 0x00000081578b7223 */ /* 0x000fe20000010084 */
[----:B------:R-:W-:Y:S01]  /*36010*/  F2FP.F16.E4M3.UNPACK_B R127, R93.H1 ;  /* 0x0000005dff7f723e */ /* 0x000fe200030006ff */
[----:B------:R-:W-:Y:S01]  /*36020*/  HADD2.F32 R123, -RZ, R83.H1_H1 ;  /* 0x30000053ff7b7230 */ /* 0x000fe20000004100 */
[----:B------:R-:W-:Y:S01]  /*36030*/  F2FP.F16.E4M3.UNPACK_B R83, R80.H1 ;  /* 0x00000050ff53723e */ /* 0x000fe200030006ff */
        /* <DEDUP_REMOVED lines=8> */
[----:B------:R-:W-:Y:S02]  /*360c0*/  HADD2.F32 R87, -RZ, R83.H0_H0 ;  /* 0x20000053ff577230 */ /* 0x000fe40000004100 */
[----:B------:R-:W-:Y:S01]  /*360d0*/  FMUL.FTZ R126, R125, R132 ;  /* 0x000000847d7e7220 */ /* 0x000fe20000410000 */
[----:B------:R-:W-:-:S02]  /*360e0*/  HADD2.F32 R124, -RZ, R124.H1_H1 ;  /* 0x3000007cff7c7230 */ /* 0x000fc40000004100 */
[-C--:B------:R-:W-:Y:S01]  /*360f0*/  FMUL.FTZ R125, R125, R128.reuse ;  /* 0x000000807d7d7220 */ /* 0x080fe20000410000 */
[----:B------:R-:W-:Y:S01]  /*36100*/  HADD2.F32 R127, -RZ, R127.H1_H1 ;  /* 0x3000007fff7f7230 */ /* 0x000fe20000004100 */
[----:B------:R-:W-:Y:S01]  /*36110*/  F2FP.F16.E4M3.UNPACK_B R93, R93 ;  /* 0x0000005dff5d723e */ /* 0x000fe200020006ff */
[----:B------:R-:W-:Y:S02]  /*36120*/  HADD2.F32 R130, -RZ, R130.H1_H1 ;  /* 0x30000082ff827230 */ /* 0x000fe40000004100 */
[C---:B------:R-:W-:Y:S01]  /*36130*/  FFMA.FTZ R140, R123.reuse, R133, R136 ;  /* 0x000000857b8c7223 */ /* 0x040fe20000010088 */
[----:B------:R-:W-:Y:S01]  /*36140*/  FFMA.FTZ R141, R123, R129, -R134 ;  /* 0x000000817b8d7223 */ /* 0x000fe20000010886 */
[C---:B------:R-:W-:Y:S01]  /*36150*/  FFMA.FTZ R133, R87.reuse, R128, -R126 ;  /* 0x0000008057857223 */ /* 0x040fe2000001087e */
[----:B------:R-:W-:Y:S01]  /*36160*/  FFMA.FTZ R132, R87, R132, R125 ;  /* 0x0000008457847223 */ /* 0x000fe2000001007d */
[----:B------:R-:W-:Y:S01]  /*36170*/  HADD2.F32 R83, -RZ, R83.H1_H1 ;  /* 0x30000053ff537230 */ /* 0x000fe20000004100 */
[----:B------:R-:W-:Y:S01]  /*36180*/  F2FP.F16.E4M3.UNPACK_B R80, R80 ;  /* 0x00000050ff50723e */ /* 0x000fe200020006ff */
[----:B------:R-:W-:-:S02]  /*36190*/  HADD2.F32 R87, -RZ, R84.H0_H0 ;  /* 0x20000054ff577230 */ /* 0x000fc40000004100 */
[CC--:B------:R-:W-:Y:S01]  /*361a0*/  FMUL.FTZ R128, R124.reuse, R130.reuse ;  /* 0x000000827c807220 */ /* 0x0c0fe20000410000 */
[----:B------:R-:W-:Y:S01]  /*361b0*/  FMUL.FTZ R123, R124, R127 ;  /* 0x0000007f7c7b7220 */ /* 0x000fe20000410000 */
[----:B------:R-:W-:Y:S01]  /*361c0*/  HADD2.F32 R126, -RZ, R95.H0_H0 ;  /* 0x2000005fff7e7230 */ /* 0x000fe20000004100 */
[----:B------:R-:W-:Y:S01]  /*361d0*/  F2FP.SATFINITE.E4M3.F32.PACK_AB_MERGE_C R71, R92, R71, RZ ;  /* 0x000000475c47723e */ /* 0x000fe200048070ff */
        /* <DEDUP_REMOVED lines=10> */
[----:B------:R-:W-:Y:S01]  /*36280*/  FFMA.FTZ R127, R83, R126, R87 ;  /* 0x0000007e537f7223 */ /* 0x000fe20000010057 */
[----:B------:R-:W-:Y:S01]  /*36290*/  HADD2.F32 R93, -RZ, R93.H1_H1 ;  /* 0x3000005dff5d7230 */ /* 0x000fe20000004100 */
[----:B------:R-:W-:Y:S01]  /*362a0*/  F2FP.F16.E4M3.UNPACK_B R87, R86.H1 ;  /* 0x00000056ff57723e */ /* 0x000fe200030006ff */
[----:B------:R-:W-:Y:S02]  /*362b0*/  HADD2.F32 R80, -RZ, R80.H1_H1 ;  /* 0x30000050ff507230 */ /* 0x000fe40000004100 */
[C---:B------:R-:W-:Y:S01]  /*362c0*/  FMUL.FTZ R83, R84.reuse, R95 ;  /* 0x0000005f54537220 */ /* 0x040fe20000410000 */
[----:B------:R-:W-:Y:S02]  /*362d0*/  HADD2.F32 R125, -RZ, R123.H0_H0 ;  /* 0x2000007bff7d7230 */ /* 0x000fe40000004100 */
[----:B------:R-:W-:Y:S01]  /*362e0*/  FMUL.FTZ R131, R84, R93 ;  /* 0x0000005d54837220 */ /* 0x000fe20000410000 */
[----:B------:R-:W-:-:S02]  /*362f0*/  HADD2.F32 R84, -RZ, R87.H0_H0 ;  /* 0x20000057ff547230 */ /* 0x000fc40000004100 */
[C---:B------:R-:W-:Y:S01]  /*36300*/  FFMA.FTZ R129, R80.reuse, R93, -R83 ;  /* 0x0000005d50817223 */ /* 0x040fe20000010853 */
[----:B------:R-:W-:Y:S01]  /*36310*/  F2FP.F16.E4M3.UNPACK_B R93, R70.H1 ;  /* 0x00000046ff5d723e */ /* 0x000fe200030006ff */
[----:B------:R-:W-:Y:S01]  /*36320*/  FFMA.FTZ R130, R80, R95, R131 ;  /* 0x0000005f50827223 */ /* 0x000fe20000010083 */
[----:B------:R-:W-:Y:S01]  /*36330*/  F2FP.F16.E4M3.UNPACK_B R83, R82.H1 ;  /* 0x00000052ff53723e */ /* 0x000fe200030006ff */
[----:B------:R-:W-:Y:S02]  /*36340*/  HADD2.F32 R87, -RZ, R87.H1_H1 ;  /* 0x30000057ff577230 */ /* 0x000fe40000004100 */
[----:B------:R-:W-:Y:S01]  /*36350*/  FMUL.FTZ R131, R84, R125 ;  /* 0x0000007d54837220 */ /* 0x000fe20000410000 */
[----:B------:R-:W-:Y:S01]  /*36360*/  HADD2.F32 R95, -RZ, R93.H0_H0 ;  /* 0x2000005dff5f7230 */ /* 0x000fe20000004100 */
[----:B------:R-:W-:Y:S01]  /*36370*/  F2FP.F16.E4M3.UNPACK_B R86, R86 ;  /* 0x00000056ff56723e */ /* 0x000fe200020006ff */
[----:B------:R-:W-:Y:S01]  /*36380*/  HADD2.F32 R80, -RZ, R83.H0_H0 ;  /* 0x20000053ff507230 */ /* 0x000fe20000004100 */
[----:B------:R-:W-:Y:S01]  /*36390*/  F2FP.F16.E4M3.UNPACK_B R62, R62 ;  /* 0x0000003eff3e723e */ /* 0x000fe200020006ff */
[----:B------:R-:W-:Y:S01]  /*363a0*/  HADD2.F32 R126, -RZ, R123.H1_H1 ;  /* 0x3000007bff7e7230 */ /* 0x000fe20000004100 */
[----:B------:R-:W-:Y:S01]  /*363b0*/  F2FP.F16.E4M3.UNPACK_B R82, R82 ;  /* 0x00000052ff52723e */ /* 0x000fe200020006ff */
[----:B------:R-:W-:-:S02]  /*363c0*/  HADD2.F32 R124, -RZ, R93.H1_H1 ;  /* 0x3000005dff7c7230 */ /* 0x000fc40000004100 */
[-C--:B------:R-:W-:Y:S01]  /*363d0*/  FMUL.FTZ R93, R84, R95.reuse ;  /* 0x0000005f545d7220 */ /* 0x080fe20000410000 */
[C---:B------:R-:W-:Y:S01]  /*363e0*/  FFMA.FTZ R131, R80.reuse, R95, -R131 ;  /* 0x0000005f50837223 */ /* 0x040fe20000010883 */
[----:B------:R-:W-:Y:S02]  /*363f0*/  HADD2.F32 R83, -RZ, R83.H1_H1 ;  /* 0x30000053ff537230 */ /* 0x000fe40000004100 */
[C---:B------:R-:W-:Y:S01]  /*36400*/  FMUL.FTZ R136, R87.reuse, R126 ;  /* 0x0000007e57887220 */ /* 0x040fe20000410000 */
[----:B------:R-:W-:Y:S01]  /*36410*/  FFMA.FTZ R84, R80, R125, R93 ;  /* 0x0000007d50547223 */ /* 0x000fe2000001005d */
[----:B------:R-:W-:Y:S01]  /*36420*/  FMUL.FTZ R87, R87, R124 ;  /* 0x0000007c57577220 */ /* 0x000fe20000410000 */
[----:B------:R-:W-:Y:S01]  /*36430*/  F2FP.F16.E4M3.UNPACK_B R80, R70 ;  /* 0x00000046ff50723e */ /* 0x000fe200020006ff */
[C---:B------:R-:W-:Y:S01]  /*36440*/  FFMA.FTZ R136, R83.reuse, R124, -R136 ;  /* 0x0000007c53887223 */ /* 0x040fe20000010888 */
[----:B------:R-:W-:Y:S02]  /*36450*/  HADD2.F32 R70, -RZ, R86.H0_H0 ;  /* 0x20000056ff467230 */ /* 0x000fe40000004100 */
[----:B------:R-:W-:Y:S01]  /*36460*/  FFMA.FTZ R137, R83, R126, R87 ;  /* 0x0000007e53897223 */ /* 0x000fe20000010057 */
[----:B------:R-:W-:Y:S01]  /*36470*/  HADD2.F32 R93, -RZ, R62.H0_H0 ;  /* 0x2000003eff5d7230 */ /* 0x000fe20000004100 */
[----:B------:R-:W-:Y:S01]  /*36480*/  F2FP.SATFINITE.E4M3.F32.PACK_AB_MERGE_C R138, R141, R138, RZ ;  /* 0x0000008a8d8a723e */ /* 0x000fe200048070ff */
[----:B------:R-:W-:Y:S01]  /*36490*/  HADD2.F32 R86, -RZ, R86.H1_H1 ;  /* 0x30000056ff567230 */ /* 0x000fe20000004100 */
[----:B------:R-:W-:Y:S01]  /*364a0*/  F2FP.SATFINITE.E4M3.F32.PACK_AB_MERGE_C R139, R140, R139, RZ ;  /* 0x0000008b8c8b723e */ /* 0x000fe200048070ff */
[----:B------:R-:W-:-:S02]  /*364b0*/  HADD2.F32 R83, -RZ, R80.H0_H0 ;  /* 0x20000050ff537230 */ /* 0x000fc40000004100 */
[C---:B------:R-:W-:Y:S01]  /*364c0*/  FMUL.FTZ R123, R70.reuse, R93 ;  /* 0x0000005d467b7220 */ /* 0x040fe20000410000 */
[----:B------:R-:W-:Y:S01]  /*364d0*/  HADD2.F32 R95, -RZ, R62.H1_H1 ;  /* 0x3000003eff5f7230 */ /* 0x000fe20000004100 */
[----:B------:R-:W-:Y:S01]  /*364e0*/  F2FP.SATFINITE.E4M3.F32.PACK_AB_MERGE_C R63, R63, R60, R69 ;  /* 0x0000003c3f3f723e */ /* 0x000fe20004807045 */
[----:B------:R-:W-:Y:S02]  /*364f0*/  HADD2.F32 R87, -RZ, R80.H1_H1 ;  /* 0x30000050ff577230 */ /* 0x000fe40000004100 */
[----:B------:R-:W-:Y:S01]  /*36500*/  FMUL.FTZ R70, R70, R83 ;  /* 0x0000005346467220 */ /* 0x000fe20000410000 */
        /* <DEDUP_REMOVED lines=13> */
[----:B------:R-:W-:Y:S01]  /*365e0*/  F2FP.SATFINITE.E4M3.F32.PACK_AB_MERGE_C R83, R94, R81, R138 ;  /* 0x000000515e53723e */ /* 0x000fe2000480708a */
[----:B------:R-:W-:Y:S01]  /*365f0*/  IMAD.MOV.U32 R81, RZ, RZ, R63 ;  /* 0x000000ffff517224 */ /* 0x000fe200078e003f */
[----:B------:R-:W-:Y:S01]  /*36600*/  F2FP.SATFINITE.E4M3.F32.PACK_AB_MERGE_C R87, R122, R85, R139 ;  /* 0x000000557a57723e */ /* 0x000fe2000480708b */
[----:B------:R-:W-:Y:S01]  /*36610*/  IMAD.MOV.U32 R85, RZ, RZ, R61 ;  /* 0x000000ffff557224 */ /* 0x000fe200078e003d */
[----:B------:R-:W-:-:S02]  /*36620*/  F2FP.SATFINITE.E4M3.F32.PACK_AB_MERGE_C R80, R129, R128, R133 ;  /* 0x000000808150723e */ /* 0x000fc40004807085 */
[----:B------:R-:W-:Y:S02]  /*36630*/  F2FP.SATFINITE.E4M3.F32.PACK_AB_MERGE_C R84, R130, R127, R132 ;  /* 0x0000007f8254723e */ /* 0x000fe40004807084 */
[----:B------:R-:W-:Y:S02]  /*36640*/  F2FP.SATFINITE.E4M3.F32.PACK_AB_MERGE_C R82, R62, R123, R131 ;  /* 0x0000007b3e52723e */ /* 0x000fe40004807083 */
[----:B------:R-:W-:-:S07]  /*36650*/  F2FP.SATFINITE.E4M3.F32.PACK_AB_MERGE_C R86, R95, R70, R137 ;  /* 0x000000465f56723e */ /* 0x000fce0004807089 */
.L_x_4823:
[----:B------:R-:W-:Y:S05]  /*36660*/  BSYNC B4 ;  /* 0x0000000000047941 */ /* 0x000fea0003800000 */
.L_x_4822:
        /* <DEDUP_REMOVED lines=11> */
.L_x_4821:
[----:B------:R-:W-:Y:S05]  /*36720*/  BSYNC B3 ;  /* 0x0000000000037941 */ /* 0x000fea0003800000 */
.L_x_4820:
[----:B------:R-:W-:Y:S02]  /*36730*/  R2UR UR4, R40 ;  /* 0x00000000280472ca */ /* 0x000fe400000e0000 */
[----:B------:R-:W-:-:S13]  /*36740*/  R2UR UR5, R41 ;  /* 0x00000000290572ca */ /* 0x000fda00000e0000 */
[----:B0-----:R-:W2:Y:S02]  /*36750*/  LD.E.U8 R60, desc[UR4][R110.64] ;  /* 0x000000046e3c7980 */ /* 0x001ea4000c101100 */
        /* <DEDUP_REMOVED lines=18> */
[----:B------:R-:W-:Y:S02]  /*36880*/  LOP3.LUT R69, R69, 0xfffffe00, RZ, 0xc0, !PT ;  /* 0xfffffe0045457812 */ /* 0x000fe400078ec0ff */
[----:B------:R-:W-:-:S03]  /*36890*/  SHF.R.U32.HI R71, RZ, 0x3, R70 ;  /* 0x00000003ff477819 */ /* 0x000fc60000011646 */
[----:B------:R-:W-:Y:S01]  /*368a0*/  IMAD R69, R82, 0x40, R69 ;  /* 0x0000004052457824 */ /* 0x000fe200078e0245 */
        /* <DEDUP_REMOVED lines=20> */
[----:B------:R-:W-:-:S03]  /*369f0*/  LEA.HI R63, R63, R68, RZ, 0x2 ;  /* 0x000000443f3f7211 */ /* 0x000fc600078f10ff */
[----:B------:R-:W-:Y:S01]  /*36a00*/  IMAD.IADD R60, R60, 0x1, R61 ;  /* 0x000000013c3c7824 */ /* 0x000fe200078e023d */
[----:B------:R-:W-:Y:S02]  /*36a10*/  SHF.R.S32.HI R68, RZ, 0x2, R63 ;  /* 0x00000002ff447819 */ /* 0x000fe4000001143f */
[----:B------:R-:W-:Y:S02]  /*36a20*/  LOP3.LUT R63, R70, 0x30, R81, 0xf8, !PT ;  /* 0x00000030463f7812 */ /* 0x000fe400078ef851 */
[----:B------:R-:W-:Y:S01]  /*36a30*/  IADD3 R60, P1, P2, R108, R60, R37 ;  /* 0x0000003c6c3c7210 */ /* 0x000fe20007a3e025 */
[----:B------:R-:W-:Y:S01]  /*36a40*/  IMAD R68, R68, 0x2800, R69 ;  /* 0x0000280044447824 */ /* 0x000fe200078e0245 */
[----:B------:R-:W-:Y:S02]  /*36a50*/  LOP3.LUT R63, R63, R71, RZ, 0x3c, !PT ;  /* 0x000000473f3f7212 */ /* 0x000fe400078e3cff */
[----:B------:R-:W-:Y:S02]  /*36a60*/  ISETP.GE.AND P6, PT, R80, R85, PT ;  /* 0x000000555000720c */ /* 0x000fe40003fc6270 */
[----:B------:R-:W-:Y:S01]  /*36a70*/  IADD3.X R61, R109, RZ, R99, P1, P2 ;  /* 0x000000ff6d3d7210 */ /* 0x000fe20000fe4463 */
[----:B------:R-:W-:Y:S01]  /*36a80*/  IMAD.IADD R68, R68, 0x1, R63 ;  /* 0x0000000144447824 */ /* 0x000fe200078e023f */
[----:B------:R-:W-:-:S04]  /*36a90*/  ISETP.GE.AND P1, PT, R81, R13, PT ;  /* 0x0000000d5100720c */ /* 0x000fc80003f26270 */
[----:B------:R-:W-:Y:S01]  /*36aa0*/  IADD3 R68, P3, P4, R108, R68, R37 ;  /* 0x000000446c447210 */ /* 0x000fe20007c7e025 */
[----:B------:R-:W-:Y:S01]  /*36ab0*/  IMAD.SHL.U32 R83, R83, 0x10, RZ ;  /* 0x0000001053537824 */ /* 0x000fe200078e00ff */
[----:B------:R-:W5:Y:S02]  /*36ac0*/  LD.E.128 R60, desc[UR4][R60.64] ;  /* 0x000000043c3c7980 */ /* 0x000f64000c101d00 */
[----:B------:R-:W-:Y:S02]  /*36ad0*/  IADD3.X R69, R109, RZ, R99, P3, P4 ;  /* 0x000000ff6d457210 */ /* 0x000fe40001fe8463 */
[----:B------:R-:W-:-:S04]  /*36ae0*/  IADD3 R80, P2, P3, R100, R116, R83 ;  /* 0x0000007464507210 */ /* 0x000fc80007b5e053 */
[----:B------:R-:W5:Y:S01]  /*36af0*/  LD.E.128 R68, desc[UR6][R68.64] ;  /* 0x0000000644447980 */ /* 0x000f62000c101d00 */
[----:B------:R-:W-:Y:S01]  /*36b00*/  @!P1 IADD3 R116, P4, P5, R100, R116, R81 ;  /* 0x0000007464749210 */ /* 0x000fe20007d9e051 */
[----:B------:R-:W-:-:S12]  /*36b10*/  @P6 BRA `(.L_x_4825) ;  /* 0x0000000c00dc6947 */ /* 0x000fd80003800000 */
[----:B------:R-:W-:Y:S01]  /*36b20*/  SHF.R.U32.HI R85, RZ, 0x8, R72 ;  /* 0x00000008ff557819 */ /* 0x000fe20000011648 */
[----:B-----5:R-:W-:Y:S01]  /*36b30*/  IMAD.MOV.U32 R82, RZ, RZ, R61 ;  /* 0x000000ffff527224 */ /* 0x020fe200078e003d */
[----:B------:R-:W-:Y:S01]  /*36b40*/  SHF.R.U32.HI R90, RZ, 0x8, R75 ;  /* 0x00000008ff5a7819 */ /* 0x000fe2000001164b */
[----:B------:R-:W-:Y:S01]  /*36b50*/  IMAD.MOV.U32 R84, RZ, RZ, R69 ;  /* 0x000000ffff547224 */ /* 0x000fe200078e0045 */
[----:B------:R-:W-:Y:S01]  /*36b60*/  LOP3.LUT R61, R72, 0xff, RZ, 0xc0, !PT ;  /* 0x000000ff483d7812 */ /* 0x000fe200078ec0ff */
[----:B------:R-:W-:Y:S01]  /*36b70*/  IMAD.MOV.U32 R69, RZ, RZ, R63 ;  /* 0x000000ffff457224 */ /* 0x000fe200078e003f */
[----:B------:R-:W-:Y:S01]  /*36b80*/  LOP3.LUT R86, R85, 0xff, RZ, 0xc0, !PT ;  /* 0x000000ff55567812 */ /* 0x000fe200078ec0ff */
[----:B------:R-:W-:Y:S01]  /*36b90*/  IMAD.MOV.U32 R85, RZ, RZ, R71 ;  /* 0x000000ffff557224 */ /* 0x000fe200078e0047 */
[----:B------:R-:W-:Y:S02]  /*36ba0*/  SHF.R.U32.HI R87, RZ, 0x8, R74 ;  /* 0x00000008ff577819 */ /* 0x000fe4000001164a */
[----:B------:R-:W-:-:S02]  /*36bb0*/  LOP3.LUT R89, R75, 0xff, RZ, 0xc0, !PT ;  /* 0x000000ff4b597812 */ /* 0x000fc400078ec0ff */
[----:B------:R-:W-:Y:S02]  /*36bc0*/  LOP3.LUT R90, R90, 0xff, RZ, 0xc0, !PT ;  /* 0x000000ff5a5a7812 */ /* 0x000fe400078ec0ff */
[----:B------:R-:W-:Y:S02]  /*36bd0*/  PRMT R61, R86, 0x7604, R61 ;  /* 0x00007604563d7816 */ /* 0x000fe4000000003d */
[----:B------:R-:W-:Y:S02]  /*36be0*/  SHF.R.U32.HI R86, RZ, 0x8, R73 ;  /* 0x00000008ff567819 */ /* 0x000fe40000011649 */
[----:B------:R-:W-:Y:S02]  /*36bf0*/  LOP3.LUT R71, R74, 0xff, RZ, 0xc0, !PT ;  /* 0x000000ff4a477812 */ /* 0x000fe400078ec0ff */
[----:B------:R-:W-:Y:S02]  /*36c00*/  LOP3.LUT R88, R87, 0xff, RZ, 0xc0, !PT ;  /* 0x000000ff57587812 */ /* 0x000fe400078ec0ff */
[----:B------:R-:W-:-:S02]  /*36c10*/  PRMT R89, R90, 0x7604, R89 ;  /* 0x000076045a597816 */ /* 0x000fc40000000059 */
[----:B------:R-:W-:Y:S02]  /*36c20*/  SHF.R.U32.HI R90, RZ, 0x8, R66 ;  /* 0x00000008ff5a7819 */ /* 0x000fe40000011642 */
[----:B------:R-:W-:Y:S02]  /*36c30*/  LOP3.LUT R63, R73, 0xff, RZ, 0xc0, !PT ;  /* 0x000000ff493f7812 */ /* 0x000fe400078ec0ff */
[----:B------:R-:W-:Y:S02]  /*36c40*/  LOP3.LUT R86, R86, 0xff, RZ, 0xc0, !PT ;  /* 0x000000ff56567812 */ /* 0x000fe400078ec0ff */
[----:B------:R-:W-:Y:S02]  /*36c50*/  PRMT R71, R88, 0x7604, R71 ;  /* 0x0000760458477816 */ /* 0x000fe40000000047 */
[----:B------:R-:W-:Y:S02]  /*36c60*/  SHF.R.U32.HI R87, RZ, 0x8, R65 ;  /* 0x00000008ff577819 */ /* 0x000fe40000011641 */
[----:B------:R-:W-:-:S02]  /*36c70*/  LOP3.LUT R88, R66, 0xff, RZ, 0xc0, !PT ;  /* 0x000000ff42587812 */ /* 0x000fc400078ec0ff */
[----:B------:R-:W-:Y:S02]  /*36c80*/  LOP3.LUT R93, R90, 0xff, RZ, 0xc0, !PT ;  /* 0x000000ff5a5d7812 */ /* 0x000fe400078ec0ff */
[----:B------:R-:W-:Y:S02]  /*36c90*/  PRMT R63, R86, 0x7604, R63 ;  /* 0x00007604563f7816 */ /* 0x000fe4000000003f */
[----:B------:R-:W-:Y:S02]  /*36ca0*/  LOP3.LUT R86, R65, 0xff, RZ, 0xc0, !PT ;  /* 0x000000ff41567812 */ /* 0x000fe400078ec0ff */
[----:B------:R-:W-:Y:S02]  /*36cb0*/  LOP3.LUT R87, R87, 0xff, RZ, 0xc0, !PT ;  /* 0x000000ff57577812 */ /* 0x000fe400078ec0ff */
[----:B------:R-:W-:Y:S02]  /*36cc0*/  PRMT R93, R93, 0x7604, R88 ;  /* 0x000076045d5d7816 */ /* 0x000fe40000000058 */
[----:B------:R-:W-:-:S02]  /*36cd0*/  SHF.R.U32.HI R88, RZ, 0x10, R75 ;  /* 0x00000010ff587819 */ /* 0x000fc4000001164b */
[----:B------:R-:W-:Y:S02]  /*36ce0*/  PRMT R87, R87, 0x7604, R86 ;  /* 0x0000760457577816 */ /* 0x000fe40000000056 */
[----:B------:R-:W-:Y:S01]  /*36cf0*/  SHF.R.U32.HI R86, RZ, 0x10, R73 ;  /* 0x00000010ff567819 */ /* 0x000fe20000011649 */
[----:B------:R-:W-:Y:S01]  /*36d00*/  IMAD.U32 R88, R88, 0x10000, RZ ;  /* 0x0001000058587824 */ /* 0x000fe200078e00ff */
[----:B------:R-:W-:Y:S02]  /*36d10*/  LOP3.LUT R61, R61, 0xff0000, R72, 0xf8, !PT ;  /* 0x00ff00003d3d7812 */ /* 0x000fe400078ef848 */
[----:B------:R-:W-:Y:S01]  /*36d20*/  SHF.R.U32.HI R92, RZ, 0x8, R64 ;  /* 0x00000008ff5c7819 */ /* 0x000fe20000011640 */
[----:B------:R-:W-:Y:S01]  /*36d30*/  IMAD.U32 R86, R86, 0x10000, RZ ;  /* 0x0001000056567824 */ /* 0x000fe200078e00ff */
[----:B------:R-:W-:Y:S02]  /*36d40*/  SHF.R.U32.HI R90, RZ, 0x10, R65 ;  /* 0x00000010ff5a7819 */ /* 0x000fe40000011641 */
[----:B------:R-:W-:-:S02]  /*36d50*/  LOP3.LUT R88, R89, 0xff0000, R88, 0xf8, !PT ;  /* 0x00ff000059587812 */ /* 0x000fc400078ef858 */
[----:B------:R-:W-:Y:S02]  /*36d60*/  SHF.R.U32.HI R89, RZ, 0x18, R73 ;  /* 0x00000018ff597819 */ /* 0x000fe40000011649 */
[----:B------:R-:W-:Y:S02]  /*36d70*/  LOP3.LUT R73, R61, 0xff000000, R72, 0xf8, !PT ;  /* 0xff0000003d497812 */ /* 0x000fe400078ef848 */
[----:B------:R-:W-:Y:S01]  /*36d80*/  LOP3.LUT R91, R64, 0xff, RZ, 0xc0, !PT ;  /* 0x000000ff405b7812 */ /* 0x000fe200078ec0ff */
[----:B------:R-:W-:Y:S01]  /*36d90*/  IMAD.SHL.U32 R72, R89, 0x1000000, RZ ;  /* 0x0100000059487824 */ /* 0x000fe200078e00ff */
[----:B------:R-:W-:Y:S02]  /*36da0*/  LOP3.LUT R92, R92, 0xff, RZ, 0xc0, !PT ;  /* 0x000000ff5c5c7812 */ /* 0x000fe400078ec0ff */
[----:B------:R-:W-:Y:S01]  /*36db0*/  LOP3.LUT R63, R63, 0xff0000, R86, 0xf8, !PT ;  /* 0x00ff00003f3f7812 */ /* 0x000fe200078ef856 */
[----:B------:R-:W-:Y:S01]  /*36dc0*/  IMAD.U32 R86, R90, 0x10000, RZ ;  /* 0x000100005a567824 */ /* 0x000fe200078e00ff */
[----:B------:R-:W-:-:S02]  /*36dd0*/  SHF.R.U32.HI R61, RZ, 0x18, R65 ;  /* 0x00000018ff3d7819 */ /* 0x000fc40000011641 */
[----:B------:R-:W-:Y:S02]  /*36de0*/  SHF.R.U32.HI R95, RZ, 0x8, R67 ;  /* 0x00000008ff5f7819 */ /* 0x000fe40000011643 */
[----:B------:R-:W-:Y:S01]  /*36df0*/  PRMT R91, R92, 0x7604, R91 ;  /* 0x000076045c5b7816 */ /* 0x000fe2000000005b */
[----:B------:R-:W-:Y:S01]  /*36e00*/  IMAD.SHL.U32 R61, R61, 0x1000000, RZ ;  /* 0x010000003d3d7824 */ /* 0x000fe200078e00ff */
[----:B------:R-:W-:Y:S02]  /*36e10*/  LOP3.LUT R92, R67, 0xff, RZ, 0xc0, !PT ;  /* 0x000000ff435c7812 */ /* 0x000fe400078ec0ff */
[----:B------:R-:W-:Y:S02]  /*36e20*/  LOP3.LUT R95, R95, 0xff, RZ, 0xc0, !PT ;  /* 0x000000ff5f5f7812 */ /* 0x000fe400078ec0ff */
[----:B------:R-:W-:Y:S02]  /*36e30*/  LOP3.LUT R86, R87, 0xff0000, R86, 0xf8, !PT ;  /* 0x00ff000057567812 */ /* 0x000fe400078ef856 */
[----:B------:R-:W-:-:S02]  /*36e40*/  PRMT R92, R95, 0x7604, R92 ;  /* 0x000076045f5c7816 */ /* 0x000fc4000000005c */
[----:B------:R-:W-:Y:S02]  /*36e50*/  SHF.R.U32.HI R95, RZ, 0x10, R67 ;  /* 0x00000010ff5f7819 */ /* 0x000fe40000011643 */
[----:B------:R-:W-:Y:S02]  /*36e60*/  SHF.R.U32.HI R94, RZ, 0x18, R75 ;  /* 0x00000018ff5e7819 */ /* 0x000fe4000001164b */
[----:B------:R-:W-:Y:S01]  /*36e70*/  LOP3.LUT R89, R86, R61, RZ, 0xfc, !PT ;  /* 0x0000003d56597212 */ /* 0x000fe200078efcff */
[----:B------:R-:W-:Y:S01]  /*36e80*/  IMAD.U32 R95, R95, 0x10000, RZ ;  /* 0x000100005f5f7824 */ /* 0x000fe200078e00ff */
[----:B------:R-:W-:Y:S02]  /*36e90*/  LOP3.LUT R75, R63, R72, RZ, 0xfc, !PT ;  /* 0x000000483f4b7212 */ /* 0x000fe400078efcff */
[----:B------:R-:W-:Y:S02]  /*36ea0*/  LOP3.LUT R87, R91, 0xff0000, R64, 0xf8, !PT ;  /* 0x00ff00005b577812 */ /* 0x000fe400078ef840 */
[----:B------:R-:W-:-:S02]  /*36eb0*/  LOP3.LUT R71, R71, 0xff0000, R74, 0xf8, !PT ;  /* 0x00ff000047477812 */ /* 0x000fc400078ef84a */
[----:B------:R-:W-:Y:S02]  /*36ec0*/  SHF.R.U32.HI R63, RZ, 0x18, R67 ;  /* 0x00000018ff3f7819 */ /* 0x000fe40000011643 */
[----:B------:R-:W-:Y:S02]  /*36ed0*/  LOP3.LUT R93, R93, 0xff0000, R66, 0xf8, !PT ;  /* 0x00ff00005d5d7812 */ /* 0x000fe400078ef842 */
[----:B------:R-:W-:Y:S02]  /*36ee0*/  F2FP.F16.E4M3.UNPACK_B R65, R84 ;  /* 0x00000054ff41723e */ /* 0x000fe400020006ff */
[----:B------:R-:W-:Y:S02]  /*36ef0*/  F2FP.F16.E4M3.UNPACK_B R90, R89 ;  /* 0x00000059ff5a723e */ /* 0x000fe400020006ff */
[----:B------:R-:W-:Y:S01]  /*36f00*/  F2FP.F16.E4M3.UNPACK_B R67, R75 ;  /* 0x0000004bff43723e */ /* 0x000fe200020006ff */
[----:B------:R-:W-:Y:S01]  /*36f10*/  HADD2.F32 R61, -RZ, R65.H0_H0 ;  /* 0x20000041ff3d7230 */ /* 0x000fe20000004100 */
[----:B------:R-:W-:Y:S01]  /*36f20*/  LOP3.LUT R87, R87, 0xff000000, R64, 0xf8, !PT ;  /* 0xff00000057577812 */ /* 0x000fe200078ef840 */
[----:B------:R-:W-:Y:S01]  /*36f30*/  HADD2.F32 R86, -RZ, R90.H0_H0 ;  /* 0x2000005aff567230 */ /* 0x000fe20000004100 */
[----:B------:R-:W-:Y:S01]  /*36f40*/  LOP3.LUT R74, R71, 0xff000000, R74, 0xf8, !PT ;  /* 0xff000000474a7812 */ /* 0x000fe200078ef84a */
[----:B------:R-:W-:Y:S01]  /*36f50*/  IMAD.SHL.U32 R71, R94, 0x1000000, RZ ;  /* 0x010000005e477824 */ /* 0x000fe200078e00ff */
[----:B------:R-:W-:Y:S01]  /*36f60*/  LOP3.LUT R66, R93, 0xff000000, R66, 0xf8, !PT ;  /* 0xff0000005d427812 */ /* 0x000fe200078ef842 */
[----:B------:R-:W-:Y:S01]  /*36f70*/  IMAD.SHL.U32 R93, R63, 0x1000000, RZ ;  /* 0x010000003f5d7824 */ /* 0x000fe200078e00ff */
[----:B------:R-:W-:Y:S01]  /*36f80*/  F2FP.F16.E4M3.UNPACK_B R64, R82 ;  /* 0x00000052ff40723e */ /* 0x000fe200020006ff */
[----:B------:R-:W-:Y:S01]  /*36f90*/  HADD2.F32 R72, -RZ, R67.H0_H0 ;  /* 0x20000043ff487230 */ /* 0x000fe20000004100 */
[----:B------:R-:W-:Y:S01]  /*36fa0*/  LOP3.LUT R92, R92, 0xff0000, R95, 0xf8, !PT ;  /* 0x00ff00005c5c7812 */ /* 0x000fe200078ef85f */
[C---:B------:R-:W-:Y:S01]  /*36fb0*/  FMUL.FTZ R120, R61.reuse, R86 ;  /* 0x000000563d787220 */ /* 0x040fe20000410000 */
[----:B------:R-:W-:Y:S01]  /*36fc0*/  LOP3.LUT R91, R88, R71, RZ, 0xfc, !PT ;  /* 0x00000047585b7212 */ /* 0x000fe200078efcff */
[----:B------:R-:W-:Y:S01]  /*36fd0*/  HADD2.F32 R63, -RZ, R64.H0_H0 ;  /* 0x20000040ff3f7230 */ /* 0x000fe20000004100 */
[----:B------:R-:W-:Y:S01]  /*36fe0*/  LOP3.LUT R94, R92, R93, RZ, 0xfc, !PT ;  /* 0x0000005d5c5e7212 */ /* 0x000fe200078efcff */
[----:B------:R-:W-:Y:S01]  /*36ff0*/  FMUL.FTZ R95, R61, R72 ;  /* 0x000000483d5f7220 */ /* 0x000fe20000410000 */
[----:B------:R-:W-:Y:S01]  /*37000*/  F2FP.F16.E4M3.UNPACK_B R71, R84.H1 ;  /* 0x00000054ff47723e */ /* 0x000fe200030006ff */
[----:B------:R-:W-:Y:S01]  /*37010*/  HADD2.F32 R65, -RZ, R65.H1_H1 ;  /* 0x30000041ff417230 */ /* 0x000fe20000004100 */
[----:B------:R-:W-:Y:S01]  /*37020*/  F2FP.F16.E4M3.UNPACK_B R92, R89.H1 ;  /* 0x00000059ff5c723e */ /* 0x000fe200030006ff */
[----:B------:R-:W-:Y:S01]  /*37030*/  HADD2.F32 R90, -RZ, R90.H1_H1 ;  /* 0x3000005aff5a7230 */ /* 0x000fe20000004100 */
[----:B------:R-:W-:Y:S01]  /*37040*/  F2FP.F16.E4M3.UNPACK_B R75, R75.H1 ;  /* 0x0000004bff4b723e */ /* 0x000fe200030006ff */
[C---:B------:R-:W-:Y:S01]  /*37050*/  FFMA.FTZ R61, R63.reuse, R72, -R120 ;  /* 0x000000483f3d7223 */ /* 0x040fe20000010878 */
[----:B------:R-:W-:Y:S01]  /*37060*/  FFMA.FTZ R63, R63, R86, R95 ;  /* 0x000000563f3f7223 */ /* 0x000fe2000001005f */
        /* <DEDUP_REMOVED lines=9> */
[----:B------:R-:W-:Y:S01]  /*37100*/  F2FP.F16.E4M3.UNPACK_B R94, R94.H1 ;  /* 0x0000005eff5e723e */ /* 0x000fe200030006ff */
[----:B------:R-:W-:Y:S02]  /*37110*/  HADD2.F32 R67, -RZ, R82.H0_H0 ;  /* 0x20000052ff437230 */ /* 0x000fe40000004100 */
[----:B------:R-:W-:Y:S01]  /*37120*/  FMUL.FTZ R120, R64, R88 ;  /* 0x0000005840787220 */ /* 0x000fe20000410000 */
[----:B------:R-:W-:-:S02]  /*37130*/  HADD2.F32 R71, -RZ, R71.H1_H1 ;  /* 0x30000047ff477230 */ /* 0x000fc40000004100 */
[----:B------:R-:W-:Y:S01]  /*37140*/  FMUL.FTZ R93, R64, R84 ;  /* 0x00000054405d7220 */ /* 0x000fe20000410000 */
[C---:B------:R-:W-:Y:S01]  /*37150*/  FFMA.FTZ R64, R72.reuse, R86, -R89 ;  /* 0x0000005648407223 */ /* 0x040fe20000010859 */
[----:B------:R-:W-:Y:S01]  /*37160*/  F2FP.F16.E4M3.UNPACK_B R89, R85 ;  /* 0x00000055ff59723e */ /* 0x000fe200020006ff */
[----:B------:R-:W-:Y:S01]  /*37170*/  FFMA.FTZ R72, R72, R90, R65 ;  /* 0x0000005a48487223 */ /* 0x000fe20000010041 */
[C---:B------:R-:W-:Y:S01]  /*37180*/  FFMA.FTZ R65, R67.reuse, R84, -R120 ;  /* 0x0000005443417223 */ /* 0x040fe20000010878 */
[----:B------:R-:W-:Y:S01]  /*37190*/  HADD2.F32 R84, -RZ, R82.H1_H1 ;  /* 0x30000052ff547230 */ /* 0x000fe20000004100 */
[----:B------:R-:W-:Y:S01]  /*371a0*/  F2FP.F16.E4M3.UNPACK_B R90, R91 ;  /* 0x0000005bff5a723e */ /* 0x000fe200020006ff */
[----:B------:R-:W-:Y:S01]  /*371b0*/  HADD2.F32 R82, -RZ, R89.H0_H0 ;  /* 0x20000059ff527230 */ /* 0x000fe20000004100 */
[----:B------:R-:W-:Y:S01]  /*371c0*/  F2FP.F16.E4M3.UNPACK_B R86, R69 ;  /* 0x00000045ff56723e */ /* 0x000fe200020006ff */
[----:B------:R-:W-:Y:S02]  /*371d0*/  HADD2.F32 R120, -RZ, R95.H0_H0 ;  /* 0x2000005fff787230 */ /* 0x000fe40000004100 */
[----:B------:R-:W-:Y:S01]  /*371e0*/  FFMA.FTZ R67, R67, R88, R93 ;  /* 0x0000005843437223 */ /* 0x000fe2000001005d */
[----:B------:R-:W-:Y:S01]  /*371f0*/  HADD2.F32 R88, -RZ, R75.H1_H1 ;  /* 0x3000004bff587230 */ /* 0x000fe20000004100 */
[----:B------:R-:W-:Y:S01]  /*37200*/  F2FP.F16.E4M3.UNPACK_B R91, R91.H1 ;  /* 0x0000005bff5b723e */ /* 0x000fe200030006ff */
[----:B------:R-:W-:-:S02]  /*37210*/  HADD2.F32 R93, -RZ, R92.H1_H1 ;  /* 0x3000005cff5d7230 */ /* 0x000fc40000004100 */
[C---:B------:R-:W-:Y:S01]  /*37220*/  FMUL.FTZ R124, R82.reuse, R120 ;  /* 0x00000078527c7220 */ /* 0x040fe20000410000 */
[----:B------:R-:W-:Y:S02]  /*37230*/  HADD2.F32 R92, -RZ, R90.H0_H0 ;  /* 0x2000005aff5c7230 */ /* 0x000fe40000004100 */
[C---:B------:R-:W-:Y:S01]  /*37240*/  FMUL.FTZ R122, R71.reuse, R88 ;  /* 0x00000058477a7220 */ /* 0x040fe20000410000 */
[----:B------:R-:W-:Y:S02]  /*37250*/  HADD2.F32 R75, -RZ, R86.H0_H0 ;  /* 0x20000056ff4b7230 */ /* 0x000fe40000004100 */
[----:B------:R-:W-:Y:S01]  /*37260*/  FMUL.FTZ R121, R71, R93 ;  /* 0x0000005d47797220 */ /* 0x000fe20000410000 */
[----:B------:R-:W-:Y:S02]  /*37270*/  HADD2.F32 R89, -RZ, R89.H1_H1 ;  /* 0x30000059ff597230 */ /* 0x000fe40000004100 */
[-C--:B------:R-:W-:Y:S01]  /*37280*/  FMUL.FTZ R123, R82, R92.reuse ;  /* 0x0000005c527b7220 */ /* 0x080fe20000410000 */
[----:B------:R-:W-:Y:S01]  /*37290*/  F2FP.F16.E4M3.UNPACK_B R69, R69.H1 ;  /* 0x00000045ff45723e */ /* 0x000fe200030006ff */
[----:B------:R-:W-:Y:S01]  /*372a0*/  FFMA.FTZ R71, R75, R92, -R124 ;  /* 0x0000005c4b477223 */ /* 0x000fe2000001087c */
[----:B------:R-:W-:Y:S01]  /*372b0*/  HADD2.F32 R92, -RZ, R90.H1_H1 ;  /* 0x3000005aff5c7230 */ /* 0x000fe20000004100 */
[----:B------:R-:W-:Y:S01]  /*372c0*/  F2FP.F16.E4M3.UNPACK_B R90, R85.H1 ;  /* 0x00000055ff5a723e */ /* 0x000fe200030006ff */
[C---:B------:R-:W-:Y:S01]  /*372d0*/  FFMA.FTZ R82, R84.reuse, R88, -R121 ;  /* 0x0000005854527223 */ /* 0x040fe20000010879 */
[----:B------:R-:W-:Y:S01]  /*372e0*/  FFMA.FTZ R84, R84, R93, R122 ;  /* 0x0000005d54547223 */ /* 0x000fe2000001007a */
[----:B------:R-:W-:-:S02]  /*372f0*/  HADD2.F32 R88, -RZ, R86.H1_H1 ;  /* 0x30000056ff587230 */ /* 0x000fc40000004100 */
[----:B------:R-:W-:Y:S01]  /*37300*/  FFMA.FTZ R75, R75, R120, R123 ;  /* 0x000000784b4b7223 */ /* 0x000fe2000001007b */
[----:B------:R-:W-:Y:S02]  /*37310*/  HADD2.F32 R95, -RZ, R95.H1_H1 ;  /* 0x3000005fff5f7230 */ /* 0x000fe40000004100 */
[C---:B------:R-:W-:Y:S01]  /*37320*/  FMUL.FTZ R122, R89.reuse, R92 ;  /* 0x0000005c597a7220 */ /* 0x040fe20000410000 */
[----:B------:R-:W-:Y:S01]  /*37330*/  HADD2.F32 R86, -RZ, R90.H0_H0 ;  /* 0x2000005aff567230 */ /* 0x000fe20000004100 */
[----:B------:R-:W-:Y:S01]  /*37340*/  F2FP.SATFINITE.E4M3.F32.PACK_AB_MERGE_C R67, R84, R67, RZ ;  /* 0x000000435443723e */ /* 0x000fe200048070ff */
[----:B------:R-:W-:Y:S02]  /*37350*/  HADD2.F32 R93, -RZ, R91.H0_H0 ;  /* 0x2000005bff5d7230 */ /* 0x000fe40000004100 */
[----:B------:R-:W-:Y:S01]  /*37360*/  FMUL.FTZ R121, R89, R95 ;  /* 0x0000005f59797220 */ /* 0x000fe20000410000 */
[----:B------:R-:W-:Y:S01]  /*37370*/  HADD2.F32 R120, -RZ, R94.H0_H0 ;  /* 0x2000005eff787230 */ /* 0x000fe20000004100 */
[----:B------:R-:W-:Y:S01]  /*37380*/  F2FP.SATFINITE.E4M3.F32.PACK_AB_MERGE_C R65, R82, R65, RZ ;  /* 0x000000415241723e */ /* 0x000fe200048070ff */
[----:B------:R-:W-:-:S02]  /*37390*/  HADD2.F32 R85, -RZ, R69.H0_H0 ;  /* 0x20000045ff557230 */ /* 0x000fc40000004100 */
[CC--:B------:R-:W-:Y:S01]  /*373a0*/  FMUL.FTZ R89, R86.reuse, R93.reuse ;  /* 0x0000005d56597220 */ /* 0x0c0fe20000410000 */
[----:B------:R-:W-:Y:S01]  /*373b0*/  FMUL.FTZ R124, R86, R120 ;  /* 0x00000078567c7220 */ /* 0x000fe20000410000 */
[C---:B------:R-:W-:Y:S02]  /*373c0*/  FFMA.FTZ R86, R88.reuse, R92, -R121 ;  /* 0x0000005c58567223 */ /* 0x040fe40000010879 */
[C---:B------:R-:W-:Y:S01]  /*373d0*/  FFMA.FTZ R129, R85.reuse, R120, R89 ;  /* 0x0000007855817223 */ /* 0x040fe20000010059 */
[----:B------:R-:W-:Y:S02]  /*373e0*/  HADD2.F32 R92, -RZ, R90.H1_H1 ;  /* 0x3000005aff5c7230 */ /* 0x000fe40000004100 */
[----:B------:R-:W-:Y:S01]  /*373f0*/  FFMA.FTZ R128, R85, R93, -R124 ;  /* 0x0000005d55807223 */ /* 0x000fe2000001087c */
[----:B------:R-:W-:Y:S01]  /*37400*/  F2FP.F16.E4M3.UNPACK_B R90, R68.H1 ;  /* 0x00000044ff5a723e */ /* 0x000fe200030006ff */
[----:B------:R-:W-:Y:S01]  /*37410*/  FFMA.FTZ R88, R88, R95, R122 ;  /* 0x0000005f58587223 */ /* 0x000fe2000001007a */
[----:B------:R-:W-:Y:S01]  /*37420*/  F2FP.F16.E4M3.UNPACK_B R120, R87.H1 ;  /* 0x00000057ff78723e */ /* 0x000fe200030006ff */
[----:B------:R-:W-:Y:S01]  /*37430*/  HADD2.F32 R89, -RZ, R69.H1_H1 ;  /* 0x30000045ff597230 */ /* 0x000fe20000004100 */
[----:B------:R-:W-:Y:S01]  /*37440*/  F2FP.F16.E4M3.UNPACK_B R93, R73.H1 ;  /* 0x00000049ff5d723e */ /* 0x000fe200030006ff */
[----:B------:R-:W-:Y:S01]  /*37450*/  HADD2.F32 R95, -RZ, R91.H1_H1 ;  /* 0x3000005bff5f7230 */ /* 0x000fe20000004100 */
[-C--:B------:R-:W-:Y:S01]  /*37460*/  F2FP.F16.E4M3.UNPACK_B R69, R60.reuse.H1 ;  /* 0x0000003cff45723e */ /* 0x080fe200030006ff */
        /* <DEDUP_REMOVED lines=10> */
[----:B------:R-:W-:-:S02]  /*37510*/  HADD2.F32 R90, -RZ, R90.H1_H1 ;  /* 0x3000005aff5a7230 */ /* 0x000fc40000004100 */
[-C--:B------:R-:W-:Y:S01]  /*37520*/  FMUL.FTZ R91, R91, R94.reuse ;  /* 0x0000005e5b5b7220 */ /* 0x080fe20000410000 */
[----:B------:R-:W-:Y:S02]  /*37530*/  HADD2.F32 R93, -RZ, R93.H1_H1 ;  /* 0x3000005dff5d7230 */ /* 0x000fe40000004100 */
[C---:B------:R-:W-:Y:S01]  /*37540*/  FFMA.FTZ R123, R85.reuse, R94, -R92 ;  /* 0x0000005e557b7223 */ /* 0x040fe2000001085c */
[----:B------:R-:W-:Y:S02]  /*37550*/  HADD2.F32 R120, -RZ, R120.H1_H1 ;  /* 0x30000078ff787230 */ /* 0x000fe40000004100 */
[----:B------:R-:W-:Y:S01]  /*37560*/  FFMA.FTZ R122, R85, R122, R91 ;  /* 0x0000007a557a7223 */ /* 0x000fe2000001005b */
[----:B------:R-:W-:Y:S01]  /*37570*/  F2FP.F16.E4M3.UNPACK_B R85, R68 ;  /* 0x00000044ff55723e */ /* 0x000fe200020006ff */
[----:B------:R-:W-:Y:S01]  /*37580*/  FFMA.FTZ R131, R89, R95, -R124 ;  /* 0x0000005f59837223 */ /* 0x000fe2000001087c */
[----:B------:R-:W-:Y:S01]  /*37590*/  F2FP.F16.E4M3.UNPACK_B R91, R87 ;  /* 0x00000057ff5b723e */ /* 0x000fe200020006ff */
[----:B------:R-:W-:Y:S01]  /*375a0*/  HADD2.F32 R69, -RZ, R69.H1_H1 ;  /* 0x30000045ff457230 */ /* 0x000fe20000004100 */
[----:B------:R-:W-:Y:S01]  /*375b0*/  F2FP.F16.E4M3.UNPACK_B R87, R73 ;  /* 0x00000049ff57723e */ /* 0x000fe200020006ff */
[C---:B------:R-:W-:Y:S01]  /*375c0*/  FMUL.FTZ R68, R90.reuse, R120 ;  /* 0x000000785a447220 */ /* 0x040fe20000410000 */
[----:B------:R-:W-:Y:S01]  /*375d0*/  FMUL.FTZ R95, R90, R93 ;  /* 0x0000005d5a5f7220 */ /* 0x000fe20000410000 */
[----:B------:R-:W-:Y:S01]  /*375e0*/  HADD2.F32 R73, -RZ, R85.H0_H0 ;  /* 0x20000055ff497230 */ /* 0x000fe20000004100 */
[----:B------:R-:W-:Y:S01]  /*375f0*/  F2FP.SATFINITE.E4M3.F32.PACK_AB_MERGE_C R128, R131, R128, RZ ;  /* 0x000000808380723e */ /* 0x000fe200048070ff */
        /* <DEDUP_REMOVED lines=33> */
[----:B------:R-:W-:Y:S02]  /*37810*/  HADD2.F32 R68, -RZ, R68.H1_H1 ;  /* 0x30000044ff447230 */ /* 0x000fe40000004100 */
[C---:B------:R-:W-:Y:S01]  /*37820*/  FMUL.FTZ R87, R69.reuse, R89 ;  /* 0x0000005945577220 */ /* 0x040fe20000410000 */
[----:B------:R-:W-:Y:S01]  /*37830*/  F2FP.F16.E4M3.UNPACK_B R60, R66 ;  /* 0x00000042ff3c723e */ /* 0x000fe200020006ff */
[-C--:B------:R-:W-:Y:S01]  /*37840*/  FMUL.FTZ R126, R69, R85.reuse ;  /* 0x00000055457e7220 */ /* 0x080fe20000410000 */
[----:B------:R-:W-:Y:S01]  /*37850*/  F2FP.F16.E4M3.UNPACK_B R74, R74 ;  /* 0x0000004aff4a723e */ /* 0x000fe200020006ff */
[----:B------:R-:W-:Y:S01]  /*37860*/  FFMA.FTZ R121, R68, R85, -R87 ;  /* 0x0000005544797223 */ /* 0x000fe20000010857 */
[----:B------:R-:W-:Y:S01]  /*37870*/  HADD2.F32 R66, -RZ, R70.H0_H0 ;  /* 0x20000046ff427230 */ /* 0x000fe20000004100 */
[----:B------:R-:W-:Y:S01]  /*37880*/  F2FP.F16.E4M3.UNPACK_B R62, R62 ;  /* 0x0000003eff3e723e */ /* 0x000fe200020006ff */
[----:B------:R-:W-:-:S02]  /*37890*/  HADD2.F32 R85, -RZ, R60.H0_H0 ;  /* 0x2000003cff557230 */ /* 0x000fc40000004100 */
        /* <DEDUP_REMOVED lines=18> */
[----:B------:R-:W-:Y:S02]  /*379c0*/  F2FP.SATFINITE.E4M3.F32.PACK_AB_MERGE_C R120, R121, R120, RZ ;  /* 0x000000787978723e */ /* 0x000fe400048070ff */
[----:B------:R-:W-:-:S02]  /*379d0*/  F2FP.SATFINITE.E4M3.F32.PACK_AB_MERGE_C R75, R88, R75, R129 ;  /* 0x0000004b584b723e */ /* 0x000fc40004807081 */
[----:B------:R-:W-:Y:S02]  /*379e0*/  F2FP.SATFINITE.E4M3.F32.PACK_AB_MERGE_C R92, R95, R92, R123 ;  /* 0x0000005c5f5c723e */ /* 0x000fe4000480707b */
[----:B------:R-:W-:Y:S02]  /*379f0*/  F2FP.SATFINITE.E4M3.F32.PACK_AB_MERGE_C R122, R125, R122, RZ ;  /* 0x0000007a7d7a723e */ /* 0x000fe400048070ff */
[----:B------:R-:W-:Y:S02]  /*37a00*/  F2FP.SATFINITE.E4M3.F32.PACK_AB_MERGE_C R90, R127, R90, RZ ;  /* 0x0000005a7f5a723e */ /* 0x000fe400048070ff */
[----:B------:R-:W-:Y:S01]  /*37a10*/  F2FP.SATFINITE.E4M3.F32.PACK_AB_MERGE_C R69, R72, R63, R67 ;  /* 0x0000003f4845723e */ /* 0x000fe20004807043 */
[----:B------:R-:W-:Y:S01]  /*37a20*/  IMAD.MOV.U32 R63, RZ, RZ, R71 ;  /* 0x000000ffff3f7224 */ /* 0x000fe200078e0047 */
[----:B------:R-:W-:Y:S01]  /*37a30*/  F2FP.SATFINITE.E4M3.F32.PACK_AB_MERGE_C R62, R60, R89, R120 ;  /* 0x000000593c3e723e */ /* 0x000fe20004807078 */
[----:B------:R-:W-:Y:S01]  /*37a40*/  IMAD.MOV.U32 R60, RZ, RZ, R92 ;  /* 0x000000ffff3c7224 */ /* 0x000fe200078e005c */
[----:B------:R-:W-:Y:S01]  /*37a50*/  F2FP.SATFINITE.E4M3.F32.PACK_AB_MERGE_C R61, R64, R61, R65 ;  /* 0x0000003d403d723e */ /* 0x000fe20004807041 */
[----:B------:R-:W-:Y:S01]  /*37a60*/  IMAD.MOV.U32 R71, RZ, RZ, R75 ;  /* 0x000000ffff477224 */ /* 0x000fe200078e004b */
[----:B------:R-:W-:-:S02]  /*37a70*/  F2FP.SATFINITE.E4M3.F32.PACK_AB_MERGE_C R68, R94, R93, R122 ;  /* 0x0000005d5e44723e */ /* 0x000fc4000480707a */
[----:B------:R-:W-:-:S07]  /*37a80*/  F2FP.SATFINITE.E4M3.F32.PACK_AB_MERGE_C R70, R87, R66, R90 ;  /* 0x000000425746723e */ /* 0x000fce000480705a */
.L_x_4825:
[----:B------:R-:W-:Y:S05]  /*37a90*/  BSYNC B3 ;  /* 0x0000000000037941 */ /* 0x000fea0003800000 */
.L_x_4824:
[C---:B------:R-:W-:Y:S02]  /*37aa0*/  R2UR UR4, R40.reuse ;  /* 0x00000000280472ca */ /* 0x040fe400000e0000 */
[C---:B------:R-:W-:Y:S02]  /*37ab0*/  R2UR UR5, R41.reuse ;  /* 0x00000000290572ca */ /* 0x040fe400000e0000 */
[----:B------:R-:W-:Y:S02]  /*37ac0*/  @!P1 R2UR UR6, R40 ;  /* 0x00000000280692ca */ /* 0x000fe400000e0000 */
[----:B------:R-:W-:Y:S02]  /*37ad0*/  @!P1 R2UR UR7, R41 ;  /* 0x00000000290792ca */ /* 0x000fe400000e0000 */
[----:B------:R-:W-:Y:S02]  /*37ae0*/  SHF.R.S32.HI R83, RZ, 0x1f, R83 ;  /* 0x0000001fff537819 */ /* 0x000fe40000011453 */
[----:B------:R-:W-:-:S02]  /*37af0*/  @!P1 SHF.R.S32.HI R64, RZ, 0x1f, R81 ;  /* 0x0000001fff409819 */ /* 0x000fc40000011451 */
[CC--:B------:R-:W-:Y:S02]  /*37b00*/  IADD3.X R81, R101.reuse, R119.reuse, R83, P2, P3 ;  /* 0x0000007765517210 */ /* 0x0c0fe400017e6453 */
[----:B------:R-:W-:-:S03]  /*37b10*/  @!P1 IADD3.X R117, R101, R119, R64, P4, P5 ;  /* 0x0000007765759210 */ /* 0x000fc600027ea440 */
[----:B-----5:R0:W-:Y:S04]  /*37b20*/  ST.E.128 desc[UR4][R80.64], R60 ;  /* 0x0000003c50007985 */ /* 0x0201e8000c101d04 */
[----:B------:R0:W-:Y:S02]  /*37b30*/  @!P1 ST.E.128 desc[UR6][R116.64], R68 ;  /* 0x0000004474009985 */ /* 0x0001e4000c101d06 */
.L_x_4815:
[----:B------:R-:W-:Y:S05]  /*37b40*/  BSYNC B2 ;  /* 0x0000000000027941 */ /* 0x000fea0003800000 */
.L_x_4814:
[----:B------:R-:W-:Y:S02]  /*37b50*/  R2UR UR4, R40 ;  /* 0x00000000280472ca */ /* 0x000fe400000e0000 */
[----:B------:R-:W-:-:S13]  /*37b60*/  R2UR UR5, R41 ;  /* 0x00000000290572ca */ /* 0x000fda00000e0000 */
[----:B0-----:R-:W2:Y:S01]  /*37b70*/  LD.E R61, desc[UR4][R112.64+0xc] ;  /* 0x00000c04703d7980 */ /* 0x001ea2000c101900 */
[----:B------:R-:W-:Y:S01]  /*37b80*/  LEA.HI.SX32 R107, R107, 0x80, 0x1f ;  /* 0x000000806b6b7811 */ /* 0x000fe200078ffaff */
[----:B------:R-:W-:Y:S01]  /*37b90*/  IMAD R64, R115, R98, RZ ;  /* 0x0000006273407224 */ /* 0x000fe200078e02ff */
[----:B------:R-:W-:-:S05]  /*37ba0*/  SHF.R.S32.HI R63, RZ, 0x1f, R98 ;  /* 0x0000001fff3f7819 */ /* 0x000fca0000011462 */
[----:B------:R-:W-:Y:S01]  /*37bb0*/  IMAD R115, R114, R63, R64 ;  /* 0x0000003f72737224 */ /* 0x000fe200078e0240 */
[----:B------:R-:W-:Y:S01]  /*37bc0*/  SHF.R.S32.HI R63, RZ, 0x1f, R107 ;  /* 0x0000001fff3f7819 */ /* 0x000fe2000001146b */
[----:B--2---:R-:W-:-:S05]  /*37bd0*/  IMAD R61, R98, -0xa0, R61 ;  /* 0xffffff60623d7824 */ /* 0x004fca00078e023d */
[----:B------:R-:W-:Y:S01]  /*37be0*/  VIMNMX R62, R61, 0xa0, PT ;  /* 0x000000a03d3e7848 */ /* 0x000fe20003fe0100 */
[----:B------:R-:W-:-:S03]  /*37bf0*/  IMAD.WIDE.U32 R60, R114, R98, RZ ;  /* 0x00000062723c7225 */ /* 0x000fc600078e00ff */
[----:B------:R-:W-:Y:S01]  /*37c00*/  ISETP.GE.AND P1, PT, R107, R62, PT ;  /* 0x0000003e6b00720c */ /* 0x000fe20003f26270 */
[----:B------:R-:W-:Y:S02]  /*37c10*/  IMAD R62, R103, R107, RZ ;  /* 0x0000006b673e7224 */ /* 0x000fe400078e02ff */
[----:B------:R-:W-:Y:S02]  /*37c20*/  IMAD.IADD R61, R61, 0x1, R115 ;  /* 0x000000013d3d7824 */ /* 0x000fe400078e0273 */
[C---:B------:R-:W-:Y:S02]  /*37c30*/  IMAD R63, R102.reuse, R63, R62 ;  /* 0x0000003f663f7224 */ /* 0x040fe400078e023e */
[----:B------:R-:W-:-:S06]  /*37c40*/  IMAD.WIDE.U32 R102, R102, R107, R60 ;  /* 0x0000006b66667225 */ /* 0x000fcc00078e003c */
[----:B------:R-:W-:Y:S05]  /*37c50*/  @P1 BRA `(.L_x_4783) ;  /* 0x00000048004c1947 */ /* 0x000fea0003800000 */
[----:B------:R-:W-:Y:S02]  /*37c60*/  R2UR UR4, R40 ;  /* 0x00000000280472ca */ /* 0x000fe400000e0000 */
[----:B------:R-:W-:-:S13]  /*37c70*/  R2UR UR5, R41 ;  /* 0x00000000290572ca */ /* 0x000fda00000e0000 */
[----:B-----5:R-:W2:Y:S01]  /*37c80*/  LD.E.U8 R60, desc[UR4][R110.64] ;  /* 0x000000046e3c7980 */ /* 0x020ea2000c101100 */
[----:B------:R-:W-:Y:S01]  /*37c90*/  BSSY B2, `(.L_x_4826) ;  /* 0x0000141000027945 */ /* 0x000fe20003800000 */
[----:B------:R-:W-:Y:S01]  /*37ca0*/  IMAD.IADD R69, R103, 0x1, R63 ;  /* 0x0000000167457824 */ /* 0x000fe200078e023f */
[----:B--2---:R-:W-:-:S04]  /*37cb0*/  LOP3.LUT R60, R60, 0x1, RZ, 0xc0, !PT ;  /* 0x000000013c3c7812 */ /* 0x004fc800078ec0ff */
[----:B------:R-:W-:-:S13]  /*37cc0*/  ISETP.NE.U32.AND P1, PT, R60, 0x1, PT ;  /* 0x000000013c00780c */ /* 0x000fda0003f25070 */
[----:B------:R-:W-:Y:S05]  /*37cd0*/  @P1 BRA `(.L_x_4827) ;  /* 0x0000001000f01947 */ /* 0x000fea0003800000 */
[----:B------:R-:W-:Y:S02]  /*37ce0*/  R2UR UR4, R40 ;  /* 0x00000000280472ca */ /* 0x000fe400000e0000 */
[----:B------:R-:W-:-:S13]  /*37cf0*/  R2UR UR5, R41 ;  /* 0x00000000290572ca */ /* 0x000fda00000e0000 */
[----:B------:R-:W2:Y:S01]  /*37d00*/  LD.E R60, desc[UR4][R112.64+0x4] ;  /* 0x00000404703c7980 */ /* 0x000ea2000c101900 */
[----:B------:R-:W-:Y:S01]  /*37d10*/  IMAD.IADD R63, R13, 0x1, -R118 ;  /* 0x000000010d3f7824 */ /* 0x000fe200078e0a76 */
[----:B------:R-:W-:Y:S02]  /*37d20*/  SHF.R.S32.HI R66, RZ, 0x1f, R107 ;  /* 0x0000001fff427819 */ /* 0x000fe4000001146b */
[-C--:B------:R-:W-:Y:S02]  /*37d30*/  LEA.HI R65, R107, R107.reuse, RZ, 0x1 ;  /* 0x0000006b6b417211 */ /* 0x080fe400078f08ff */
[----:B------:R-:W-:Y:S02]  /*37d40*/  LEA.HI R67, R66, R107, RZ, 0x3 ;  /* 0x0000006b42437211 */ /* 0x000fe400078f18ff */
[C---:B------:R-:W-:Y:S01]  /*37d50*/  LOP3.LUT R66, R65.reuse, 0x3fffffe, RZ, 0xc0, !PT ;  /* 0x03fffffe41427812 */ /* 0x040fe200078ec0ff */
[----:B------:R-:W-:Y:S01]  /*37d60*/  IMAD.SHL.U32 R65, R65, 0x40, RZ ;  /* 0x0000004041417824 */ /* 0x000fe200078e00ff */
[----:B------:R-:W-:Y:S01]  /*37d70*/  R2UR UR6, R40 ;  /* 0x00000000280672ca */ /* 0x000fe200000e0000 */
[----:B------:R-:W-:Y:S01]  /*37d80*/  IMAD.SHL.U32 R67, R67, 0x40, RZ ;  /* 0x0000004043437824 */ /* 0x000fe200078e00ff */
[----:B------:R-:W-:Y:S01]  /*37d90*/  R2UR UR7, R41 ;  /* 0x00000000290772ca */ /* 0x000fe200000e0000 */
[----:B------:R-:W-:Y:S01]  /*37da0*/  IMAD.IADD R66, R107, 0x1, -R66 ;  /* 0x000000016b427824 */ /* 0x000fe200078e0a42 */
[----:B------:R-:W-:-:S02]  /*37db0*/  LOP3.LUT R65, R65, 0x180, RZ, 0xc0, !PT ;  /* 0x0000018041417812 */ /* 0x000fc400078ec0ff */
[----:B------:R-:W-:-:S05]  /*37dc0*/  LOP3.LUT R67, R67, 0xfffffe00, RZ, 0xc0, !PT ;  /* 0xfffffe0043437812 */ /* 0x000fca00078ec0ff */
        /* <DEDUP_REMOVED lines=14> */
[----:B------:R-:W-:-:S02]  /*37eb0*/  SHF.R.U32.HI R63, RZ, 0x3, R65 ;  /* 0x00000003ff3f7819 */ /* 0x000fc40000011641 */
[----:B------:R-:W-:Y:S02]  /*37ec0*/  LEA.HI.SX32 R64, R64, R73, 0x1b ;  /* 0x0000004940407211 */ /* 0x000fe400078fdaff */
[----:B------:R-:W-:Y:S02]  /*37ed0*/  SHF.R.S32.HI R61, RZ, 0x6, R60 ;  /* 0x00000006ff3d7819 */ /* 0x000fe4000001143c */
[----:B------:R-:W-:Y:S02]  /*37ee0*/  SHF.R.S32.HI R71, RZ, 0x1f, R64 ;  /* 0x0000001fff477819 */ /* 0x000fe40000011440 */
[----:B------:R-:W-:Y:S01]  /*37ef0*/  LOP3.LUT R62, R65, 0x30, R62, 0xf8, !PT ;  /* 0x00000030413e7812 */ /* 0x000fe200078ef83e */
[----:B------:R-:W-:Y:S01]  /*37f00*/  IMAD R61, R61, 0x2800, R66 ;  /* 0x000028003d3d7824 */ /* 0x000fe200078e0242 */
[----:B------:R-:W-:Y:S01]  /*37f10*/  LEA.HI R67, R71, R64, RZ, 0x2 ;  /* 0x0000004047437211 */ /* 0x000fe200078f10ff */
[----:B------:R-:W-:Y:S01]  /*37f20*/  IMAD.SHL.U32 R71, R64, 0x10, RZ ;  /* 0x0000001040477824 */ /* 0x000fe200078e00ff */
[----:B------:R-:W-:-:S02]  /*37f30*/  LOP3.LUT R62, R62, R63, RZ, 0x3c, !PT ;  /* 0x0000003f3e3e7212 */ /* 0x000fc400078e3cff */
[----:B------:R-:W-:Y:S02]  /*37f40*/  SHF.R.S32.HI R67, RZ, 0x2, R67 ;  /* 0x00000002ff437819 */ /* 0x000fe40000011443 */
[----:B------:R-:W-:Y:S01]  /*37f50*/  LOP3.LUT R60, R65, 0x30, R71, 0xf8, !PT ;  /* 0x00000030413c7812 */ /* 0x000fe200078ef847 */
[----:B------:R-:W-:Y:S02]  /*37f60*/  IMAD.IADD R61, R61, 0x1, R62 ;  /* 0x000000013d3d7824 */ /* 0x000fe400078e023e */
[----:B------:R-:W-:Y:S01]  /*37f70*/  IMAD R67, R67, 0x2800, R66 ;  /* 0x0000280043437824 */ /* 0x000fe200078e0242 */
[----:B------:R-:W-:-:S05]  /*37f80*/  LOP3.LUT R60, R60, R63, RZ, 0x3c, !PT ;  /* 0x0000003f3c3c7212 */ /* 0x000fca00078e3cff */
[----:B------:R-:W-:Y:S01]  /*37f90*/  IMAD.IADD R67, R67, 0x1, R60 ;  /* 0x0000000143437824 */ /* 0x000fe200078e023c */
[----:B------:R-:W-:-:S04]  /*37fa0*/  IADD3 R60, P1, P2, R108, R61, R37 ;  /* 0x0000003d6c3c7210 */ /* 0x000fc80007a3e025 */
[----:B------:R-:W-:Y:S02]  /*37fb0*/  IADD3.X R61, R109, RZ, R99, P1, P2 ;  /* 0x000000ff6d3d7210 */ /* 0x000fe40000fe4463 */
[----:B------:R-:W-:Y:S02]  /*37fc0*/  ISETP.GE.AND P2, PT, R105, R68, PT ;  /* 0x000000446900720c */ /* 0x000fe40003f46270 */
[----:B------:R-:W-:Y:S01]  /*37fd0*/  IADD3 R64, P3, P4, R108, R67, R37 ;  /* 0x000000436c407210 */ /* 0x000fe20007c7e025 */
[----:B------:R-:W-:Y:S01]  /*37fe0*/  IMAD.SHL.U32 R73, R73, 0x10, RZ ;  /* 0x0000001049497824 */ /* 0x000fe200078e00ff */
[----:B------:R-:W5:Y:S02]  /*37ff0*/  LD.E.128 R60, desc[UR4][R60.64] ;  /* 0x000000043c3c7980 */ /* 0x000f64000c101d00 */
[----:B------:R-:W-:Y:S02]  /*38000*/  IADD3.X R65, R109, RZ, R99, P3, P4 ;  /* 0x000000ff6d417210 */ /* 0x000fe40001fe8463 */
[----:B------:R-:W-:-:S04]  /*38010*/  ISETP.GE.AND P1, PT, R71, R13, PT ;  /* 0x0000000d4700720c */ /* 0x000fc80003f26270 */
[----:B------:R-:W5:Y:S01]  /*38020*/  LD.E.128 R64, desc[UR6][R64.64] ;  /* 0x0000000640407980 */ /* 0x000f62000c101d00 */
[----:B------:R-:W-:Y:S01]  /*38030*/  SHF.R.S32.HI R68, RZ, 0x1f, R73 ;  /* 0x0000001fff447819 */ /* 0x000fe20000011449 */
[----:B------:R-:W-:Y:S07]  /*38040*/  @P2 BRA `(.L_x_4829) ;  /* 0x0000000c00e42947 */ /* 0x000fee0003800000 */
[----:B-----5:R-:W-:Y:S01]  /*38050*/  IMAD.MOV.U32 R70, RZ, RZ, R65 ;  /* 0x000000ffff467224 */ /* 0x020fe200078e0041 */
[----:B------:R-:W-:Y:S01]  /*38060*/  SHF.R.U32.HI R75, RZ, 0x8, R49 ;  /* 0x00000008ff4b7819 */ /* 0x000fe20000011631 */
[----:B------:R-:W-:Y:S01]  /*38070*/  IMAD.MOV.U32 R65, RZ, RZ, R63 ;  /* 0x000000ffff417224 */ /* 0x000fe200078e003f */
[----:B------:R-:W-:Y:S01]  /*38080*/  SHF.R.U32.HI R63, RZ, 0x8, R48 ;  /* 0x00000008ff3f7819 */ /* 0x000fe20000011630 */
[----:B------:R-:W-:Y:S01]  /*38090*/  IMAD.MOV.U32 R72, RZ, RZ, R67 ;  /* 0x000000ffff487224 */ /* 0x000fe200078e0043 */
        /* <DEDUP_REMOVED lines=18> */
[----:B------:R-:W-:Y:S02]  /*381c0*/  SHF.R.U32.HI R75, RZ, 0x8, R31 ;  /* 0x00000008ff4b7819 */ /* 0x000fe4000001161f */
[----:B------:R-:W-:Y:S02]  /*381d0*/  PRMT R81, R67, 0x7604, R84 ;  /* 0x0000760443517816 */ /* 0x000fe40000000054 */
[----:B------:R-:W-:Y:S02]  /*381e0*/  LOP3.LUT R84, R29, 0xff, RZ, 0xc0, !PT ;  /* 0x000000ff1d547812 */ /* 0x000fe400078ec0ff */
[----:B------:R-:W-:-:S02]  /*381f0*/  LOP3.LUT R63, R63, 0xff, RZ, 0xc0, !PT ;  /* 0x000000ff3f3f7812 */ /* 0x000fc400078ec0ff */
[----:B------:R-:W-:Y:S02]  /*38200*/  SHF.R.U32.HI R67, RZ, 0x8, R30 ;  /* 0x00000008ff437819 */ /* 0x000fe4000001161e */
[----:B------:R-:W-:Y:S02]  /*38210*/  LOP3.LUT R88, R31, 0xff, RZ, 0xc0, !PT ;  /* 0x000000ff1f587812 */ /* 0x000fe400078ec0ff */
[----:B------:R-:W-:Y:S02]  /*38220*/  LOP3.LUT R75, R75, 0xff, RZ, 0xc0, !PT ;  /* 0x000000ff4b4b7812 */ /* 0x000fe400078ec0ff */
[----:B------:R-:W-:Y:S02]  /*38230*/  PRMT R84, R63, 0x7604, R84 ;  /* 0x000076043f547816 */ /* 0x000fe40000000054 */
[----:B------:R-:W-:Y:S02]  /*38240*/  LOP3.LUT R86, R30, 0xff, RZ, 0xc0, !PT ;  /* 0x000000ff1e567812 */ /* 0x000fe400078ec0ff */
[----:B------:R-:W-:-:S02]  /*38250*/  LOP3.LUT R67, R67, 0xff, RZ, 0xc0, !PT ;  /* 0x000000ff43437812 */ /* 0x000fc400078ec0ff */
[----:B------:R-:W-:Y:S02]  /*38260*/  SHF.R.U32.HI R63, RZ, 0x10, R48 ;  /* 0x00000010ff3f7819 */ /* 0x000fe40000011630 */
[----:B------:R-:W-:Y:S02]  /*38270*/  PRMT R89, R75, 0x7604, R88 ;  /* 0x000076044b597816 */ /* 0x000fe40000000058 */
[----:B------:R-:W-:Y:S02]  /*38280*/  SHF.R.U32.HI R75, RZ, 0x10, R50 ;  /* 0x00000010ff4b7819 */ /* 0x000fe40000011632 */
[----:B------:R-:W-:Y:S02]  /*38290*/  PRMT R85, R67, 0x7604, R86 ;  /* 0x0000760443557816 */ /* 0x000fe40000000056 */
[----:B------:R-:W-:Y:S02]  /*382a0*/  LOP3.LUT R63, R63, 0xff, RZ, 0xc0, !PT ;  /* 0x000000ff3f3f7812 */ /* 0x000fe400078ec0ff */
[----:B------:R-:W-:-:S02]  /*382b0*/  SHF.R.U32.HI R86, RZ, 0x10, R51 ;  /* 0x00000010ff567819 */ /* 0x000fc40000011633 */
[----:B------:R-:W-:Y:S02]  /*382c0*/  LOP3.LUT R75, R75, 0xff, RZ, 0xc0, !PT ;  /* 0x000000ff4b4b7812 */ /* 0x000fe400078ec0ff */
[----:B------:R-:W-:Y:S02]  /*382d0*/  SHF.R.U32.HI R67, RZ, 0x10, R49 ;  /* 0x00000010ff437819 */ /* 0x000fe40000011631 */
[----:B------:R-:W-:Y:S02]  /*382e0*/  PRMT R63, R63, 0x7054, R74 ;  /* 0x000070543f3f7816 */ /* 0x000fe4000000004a */
[----:B------:R-:W-:Y:S02]  /*382f0*/  LOP3.LUT R74, R86, 0xff, RZ, 0xc0, !PT ;  /* 0x000000ff564a7812 */ /* 0x000fe400078ec0ff */
[----:B------:R-:W-:Y:S02]  /*38300*/  PRMT R75, R75, 0x7054, R82 ;  /* 0x000070544b4b7816 */ /* 0x000fe40000000052 */
[----:B------:R-:W-:-:S02]  /*38310*/  SHF.R.U32.HI R86, RZ, 0x10, R29 ;  /* 0x00000010ff567819 */ /* 0x000fc4000001161d */
[----:B------:R-:W-:Y:S02]  /*38320*/  SHF.R.U32.HI R82, RZ, 0x10, R30 ;  /* 0x00000010ff527819 */ /* 0x000fe4000001161e */
[----:B------:R-:W-:Y:S02]  /*38330*/  LOP3.LUT R67, R67, 0xff, RZ, 0xc0, !PT ;  /* 0x000000ff43437812 */ /* 0x000fe400078ec0ff */
[----:B------:R-:W-:Y:S02]  /*38340*/  PRMT R74, R74, 0x7054, R81 ;  /* 0x000070544a4a7816 */ /* 0x000fe40000000051 */
        /* <DEDUP_REMOVED lines=8> */
[----:B------:R-:W-:-:S02]  /*383d0*/  LOP3.LUT R80, R80, 0xff, RZ, 0xc0, !PT ;  /* 0x000000ff50507812 */ /* 0x000fc400078ec0ff */
[----:B------:R-:W-:Y:S02]  /*383e0*/  SHF.R.U32.HI R86, RZ, 0x10, R31 ;  /* 0x00000010ff567819 */ /* 0x000fe4000001161f */
[----:B------:R-:W-:Y:S02]  /*383f0*/  PRMT R84, R29, 0x654, R84 ;  /* 0x000006541d547816 */ /* 0x000fe40000000054 */
[----:B------:R-:W-:Y:S02]  /*38400*/  PRMT R67, R82, 0x654, R67 ;  /* 0x0000065452437816 */ /* 0x000fe40000000043 */
[----:B------:R-:W-:Y:S02]  /*38410*/  PRMT R83, R80, 0x7054, R83 ;  /* 0x0000705450537816 */ /* 0x000fe40000000053 */
[----:B------:R-:W-:Y:S02]  /*38420*/  LOP3.LUT R50, R75, 0xff000000, R50, 0xf8, !PT ;  /* 0xff0000004b327812 */ /* 0x000fe400078ef832 */
[----:B------:R-:W-:-:S02]  /*38430*/  LOP3.LUT R80, R86, 0xff, RZ, 0xc0, !PT ;  /* 0x000000ff56507812 */ /* 0x000fc400078ec0ff */
[----:B------:R-:W-:Y:S02]  /*38440*/  SHF.R.U32.HI R91, RZ, 0x18, R51 ;  /* 0x00000018ff5b7819 */ /* 0x000fe40000011633 */
[----:B------:R-:W-:Y:S02]  /*38450*/  F2FP.F16.E4M3.UNPACK_B R49, R70 ;  /* 0x00000046ff31723e */ /* 0x000fe400020006ff */
[----:B------:R-:W-:Y:S02]  /*38460*/  F2FP.F16.E4M3.UNPACK_B R75, R84 ;  /* 0x00000054ff4b723e */ /* 0x000fe400020006ff */
[----:B------:R-:W-:Y:S02]  /*38470*/  F2FP.F16.E4M3.UNPACK_B R51, R67 ;  /* 0x00000043ff33723e */ /* 0x000fe400020006ff */
[----:B------:R-:W-:Y:S02]  /*38480*/  LOP3.LUT R81, R63, 0xff000000, R48, 0xf8, !PT ;  /* 0xff0000003f517812 */ /* 0x000fe400078ef830 */
[----:B------:R-:W-:Y:S01]  /*38490*/  PRMT R89, R80, 0x7054, R89 ;  /* 0x0000705450597816 */ /* 0x000fe20000000059 */
[----:B------:R-:W-:Y:S01]  /*384a0*/  HADD2.F32 R80, -RZ, R75.H0_H0 ;  /* 0x2000004bff507230 */ /* 0x000fe20000004100 */
[----:B------:R-:W-:Y:S01]  /*384b0*/  LOP3.LUT R85, R83, 0xff000000, R28, 0xf8, !PT ;  /* 0xff00000053557812 */ /* 0x000fe200078ef81c */
[----:B------:R-:W-:Y:S01]  /*384c0*/  HADD2.F32 R28, -RZ, R49.H0_H0 ;  /* 0x20000031ff1c7230 */ /* 0x000fe20000004100 */
[----:B------:R-:W-:Y:S01]  /*384d0*/  F2FP.F16.E4M3.UNPACK_B R48, R61 ;  /* 0x0000003dff30723e */ /* 0x000fe200020006ff */
[----:B------:R-:W-:Y:S01]  /*384e0*/  HADD2.F32 R63, -RZ, R51.H0_H0 ;  /* 0x20000033ff3f7230 */ /* 0x000fe20000004100 */
[----:B------:R-:W-:Y:S01]  /*384f0*/  SHF.R.U32.HI R88, RZ, 0x18, R31 ;  /* 0x00000018ff587819 */ /* 0x000fe2000001161f */
[----:B------:R-:W-:-:S02]  /*38500*/  HADD2.F32 R49, -RZ, R49.H1_H1 ;  /* 0x30000031ff317230 */ /* 0x000fc40000004100 */
[C---:B------:R-:W-:Y:S01]  /*38510*/  FMUL.FTZ R86, R28.reuse, R80 ;  /* 0x000000501c567220 */ /* 0x040fe20000410000 */
[----:B------:R-:W-:Y:S02]  /*38520*/  HADD2.F32 R29, -RZ, R48.H0_H0 ;  /* 0x20000030ff1d7230 */ /* 0x000fe40000004100 */
[-C--:B------:R-:W-:Y:S01]  /*38530*/  FMUL.FTZ R31, R28, R63.reuse ;  /* 0x0000003f1c1f7220 */ /* 0x080fe20000410000 */
[----:B------:R-:W-:Y:S01]  /*38540*/  F2FP.F16.E4M3.UNPACK_B R70, R70.H1 ;  /* 0x00000046ff46723e */ /* 0x000fe200030006ff */
[----:B------:R-:W-:Y:S01]  /*38550*/  HADD2.F32 R75, -RZ, R75.H1_H1 ;  /* 0x3000004bff4b7230 */ /* 0x000fe20000004100 */
[----:B------:R-:W-:Y:S01]  /*38560*/  F2FP.F16.E4M3.UNPACK_B R84, R84.H1 ;  /* 0x00000054ff54723e */ /* 0x000fe200030006ff */
[C---:B------:R-:W-:Y:S01]  /*38570*/  FFMA.FTZ R28, R29.reuse, R63, -R86 ;  /* 0x0000003f1d1c7223 */ /* 0x040fe20000010856 */
[----:B------:R-:W-:Y:S01]  /*38580*/  F2FP.F16.E4M3.UNPACK_B R67, R67.H1 ;  /* 0x00000043ff43723e */ /* 0x000fe200030006ff */
[----:B------:R-:W-:Y:S01]  /*38590*/  FFMA.FTZ R29, R29, R80, R31 ;  /* 0x000000501d1d7223 */ /* 0x000fe2000001001f */
[----:B------:R-:W-:Y:S01]  /*385a0*/  F2FP.F16.E4M3.UNPACK_B R61, R61.H1 ;  /* 0x0000003dff3d723e */ /* 0x000fe200030006ff */
[----:B------:R-:W-:Y:S01]  /*385b0*/  HADD2.F32 R31, -RZ, R70.H0_H0 ;  /* 0x20000046ff1f7230 */ /* 0x000fe20000004100 */
[----:B------:R-:W-:Y:S01]  /*385c0*/  PRMT R82, R91, 0x654, R74 ;  /* 0x000006545b527816 */ /* 0x000fe2000000004a */
[----:B------:R-:W-:Y:S01]  /*385d0*/  HADD2.F32 R80, -RZ, R84.H0_H0 ;  /* 0x20000054ff507230 */ /* 0x000fe20000004100 */
[----:B------:R-:W-:Y:S01]  /*385e0*/  PRMT R89, R88, 0x654, R89 ;  /* 0x0000065458597816 */ /* 0x000fe20000000059 */
[----:B------:R-:W-:Y:S01]  /*385f0*/  HADD2.F32 R74, -RZ, R67.H0_H0 ;  /* 0x20000043ff4a7230 */ /* 0x000fe20000004100 */
[----:B------:R-:W-:Y:S01]  /*38600*/  LOP3.LUT R30, R87, 0xff000000, R30, 0xf8, !PT ;  /* 0xff000000571e7812 */ /* 0x000fe200078ef81e */
[----:B------:R-:W-:-:S02]  /*38610*/  HADD2.F32 R63, -RZ, R51.H1_H1 ;  /* 0x30000033ff3f7230 */ /* 0x000fc40000004100 */
[C---:B------:R-:W-:Y:S01]  /*38620*/  FMUL.FTZ R88, R31.reuse, R80 ;  /* 0x000000501f587220 */ /* 0x040fe20000410000 */
[----:B------:R-:W-:Y:S02]  /*38630*/  HADD2.F32 R51, -RZ, R61.H0_H0 ;  /* 0x2000003dff337230 */ /* 0x000fe40000004100 */
[-C--:B------:R-:W-:Y:S01]  /*38640*/  FMUL.FTZ R87, R31, R74.reuse ;  /* 0x0000004a1f577220 */ /* 0x080fe20000410000 */
[----:B------:R-:W-:Y:S02]  /*38650*/  HADD2.F32 R48, -RZ, R48.H1_H1 ;  /* 0x30000030ff307230 */ /* 0x000fe40000004100 */
[C---:B------:R-:W-:Y:S01]  /*38660*/  FMUL.FTZ R83, R49.reuse, R75 ;  /* 0x0000004b31537220 */ /* 0x040fe20000410000 */
[-C--:B------:R-:W-:Y:S01]  /*38670*/  FMUL.FTZ R86, R49, R63.reuse ;  /* 0x0000003f31567220 */ /* 0x080fe20000410000 */
        /* <DEDUP_REMOVED lines=22> */
[----:B------:R-:W-:Y:S01]  /*387e0*/  F2FP.F16.E4M3.UNPACK_B R65, R65.H1 ;  /* 0x00000041ff41723e */ /* 0x000fe200030006ff */
[C---:B------:R-:W-:Y:S01]  /*387f0*/  FFMA.FTZ R70, R61.reuse, R80, -R90 ;  /* 0x000000503d467223 */ /* 0x040fe2000001085a */
[----:B------:R-:W-:Y:S01]  /*38800*/  FFMA.FTZ R92, R61, R86, R91 ;  /* 0x000000563d5c7223 */ /* 0x000fe2000001005b */
[C---:B------:R-:W-:Y:S01]  /*38810*/  FFMA.FTZ R61, R63.reuse, R84, -R94 ;  /* 0x000000543f3d7223 */ /* 0x040fe2000001085e */
[----:B------:R-:W-:Y:S01]  /*38820*/  FFMA.FTZ R63, R63, R88, R75 ;  /* 0x000000583f3f7223 */ /* 0x000fe2000001004b */
[----:B------:R-:W-:Y:S01]  /*38830*/  HADD2.F32 R75, -RZ, R74.H1_H1 ;  /* 0x3000004aff4b7230 */ /* 0x000fe20000004100 */
[----:B------:R-:W-:Y:S01]  /*38840*/  F2FP.F16.E4M3.UNPACK_B R74, R72.H1 ;  /* 0x00000048ff4a723e */ /* 0x000fe200030006ff */
[----:B------:R-:W-:Y:S01]  /*38850*/  HADD2.F32 R86, -RZ, R87.H1_H1 ;  /* 0x30000057ff567230 */ /* 0x000fe20000004100 */
[----:B------:R-:W-:Y:S01]  /*38860*/  F2FP.SATFINITE.E4M3.F32.PACK_AB_MERGE_C R49, R70, R49, RZ ;  /* 0x000000314631723e */ /* 0x000fe200048070ff */
[----:B------:R-:W-:Y:S01]  /*38870*/  HADD2.F32 R84, -RZ, R83.H1_H1 ;  /* 0x30000053ff547230 */ /* 0x000fe20000004100 */
[----:B------:R-:W-:Y:S01]  /*38880*/  F2FP.SATFINITE.E4M3.F32.PACK_AB_MERGE_C R51, R92, R51, RZ ;  /* 0x000000335c33723e */ /* 0x000fe200048070ff */
[----:B------:R-:W-:-:S02]  /*38890*/  HADD2.F32 R80, -RZ, R74.H0_H0 ;  /* 0x2000004aff507230 */ /* 0x000fc40000004100 */
[C---:B------:R-:W-:Y:S01]  /*388a0*/  FMUL.FTZ R88, R75.reuse, R86 ;  /* 0x000000564b587220 */ /* 0x040fe20000410000 */
[----:B------:R-:W-:Y:S02]  /*388b0*/  HADD2.F32 R87, -RZ, R89.H0_H0 ;  /* 0x20000059ff577230 */ /* 0x000fe40000004100 */
[----:B------:R-:W-:Y:S01]  /*388c0*/  FMUL.FTZ R75, R75, R84 ;  /* 0x000000544b4b7220 */ /* 0x000fe20000410000 */
[----:B------:R-:W-:Y:S01]  /*388d0*/  HADD2.F32 R83, -RZ, R82.H0_H0 ;  /* 0x20000052ff537230 */ /* 0x000fe20000004100 */
[----:B------:R-:W-:Y:S01]  /*388e0*/  F2FP.SATFINITE.E4M3.F32.PACK_AB_MERGE_C R31, R31, R28, R49 ;  /* 0x0000001c1f1f723e */ /* 0x000fe20004807031 */
        /* <DEDUP_REMOVED lines=21> */
[----:B------:R-:W-:Y:S02]  /*38a40*/  HADD2.F32 R67, -RZ, R65.H0_H0 ;  /* 0x20000041ff437230 */ /* 0x000fe40000004100 */
[C---:B------:R-:W-:Y:S01]  /*38a50*/  FMUL.FTZ R80, R75.reuse, R88 ;  /* 0x000000584b507220 */ /* 0x040fe20000410000 */
[----:B------:R-:W-:Y:S02]  /*38a60*/  HADD2.F32 R74, -RZ, R74.H1_H1 ;  /* 0x3000004aff4a7230 */ /* 0x000fe40000004100 */
[-C--:B------:R-:W-:Y:S01]  /*38a70*/  FMUL.FTZ R75, R75, R84.reuse ;  /* 0x000000544b4b7220 */ /* 0x080fe20000410000 */
[----:B------:R-:W-:Y:S01]  /*38a80*/  FFMA.FTZ R120, R72, R89, R90 ;  /* 0x0000005948787223 */ /* 0x000fe2000001005a */
[----:B------:R-:W-:Y:S01]  /*38a90*/  FFMA.FTZ R90, R67, R84, -R80 ;  /* 0x00000054435a7223 */ /* 0x000fe20000010850 */
[----:B------:R-:W-:-:S02]  /*38aa0*/  HADD2.F32 R86, -RZ, R86.H1_H1 ;  /* 0x30000056ff567230 */ /* 0x000fc40000004100 */
[----:B------:R-:W-:Y:S01]  /*38ab0*/  FFMA.FTZ R88, R67, R88, R75 ;  /* 0x0000005843587223 */ /* 0x000fe2000001004b */
[----:B------:R-:W-:Y:S01]  /*38ac0*/  HADD2.F32 R82, -RZ, R82.H1_H1 ;  /* 0x30000052ff527230 */ /* 0x000fe20000004100 */
[----:B------:R-:W-:Y:S01]  /*38ad0*/  F2FP.F16.E4M3.UNPACK_B R67, R64 ;  /* 0x00000040ff43723e */ /* 0x000fe200020006ff */
[----:B------:R-:W-:Y:S01]  /*38ae0*/  HADD2.F32 R65, -RZ, R65.H1_H1 ;  /* 0x30000041ff417230 */ /* 0x000fe20000004100 */
[----:B------:R-:W-:Y:S01]  /*38af0*/  F2FP.F16.E4M3.UNPACK_B R85, R85 ;  /* 0x00000055ff55723e */ /* 0x000fe200020006ff */
[----:B------:R-:W-:Y:S01]  /*38b00*/  FFMA.FTZ R119, R72, R83, -R87 ;  /* 0x0000005348777223 */ /* 0x000fe20000010857 */
[----:B------:R-:W-:Y:S01]  /*38b10*/  F2FP.F16.E4M3.UNPACK_B R81, R81 ;  /* 0x00000051ff51723e */ /* 0x000fe200020006ff */
[C---:B------:R-:W-:Y:S01]  /*38b20*/  FMUL.FTZ R64, R74.reuse, R86 ;  /* 0x000000564a407220 */ /* 0x040fe20000410000 */
[----:B------:R-:W-:Y:S01]  /*38b30*/  F2FP.F16.E4M3.UNPACK_B R60, R60 ;  /* 0x0000003cff3c723e */ /* 0x000fe200020006ff */
[----:B------:R-:W-:Y:S02]  /*38b40*/  HADD2.F32 R72, -RZ, R67.H0_H0 ;  /* 0x20000043ff487230 */ /* 0x000fe40000004100 */
[----:B------:R-:W-:Y:S01]  /*38b50*/  FMUL.FTZ R87, R74, R82 ;  /* 0x000000524a577220 */ /* 0x000fe20000410000 */
        /* <DEDUP_REMOVED lines=12> */
[----:B------:R-:W-:Y:S01]  /*38c20*/  F2FP.F16.E4M3.UNPACK_B R65, R66.H1 ;  /* 0x00000042ff41723e */ /* 0x000fe200030006ff */
[----:B------:R-:W-:Y:S01]  /*38c30*/  HADD2.F32 R60, -RZ, R60.H1_H1 ;  /* 0x3000003cff3c7230 */ /* 0x000fe20000004100 */
[----:B------:R-:W-:Y:S01]  /*38c40*/  F2FP.F16.E4M3.UNPACK_B R75, R30.H1 ;  /* 0x0000001eff4b723e */ /* 0x000fe200030006ff */
[C---:B------:R-:W-:Y:S01]  /*38c50*/  FMUL.FTZ R87, R67.reuse, R85 ;  /* 0x0000005543577220 */ /* 0x040fe20000410000 */
[----:B------:R-:W-:Y:S01]  /*38c60*/  F2FP.F16.E4M3.UNPACK_B R72, R50.H1 ;  /* 0x00000032ff48723e */ /* 0x000fe200030006ff */
[----:B------:R-:W-:Y:S01]  /*38c70*/  FMUL.FTZ R89, R67, R81 ;  /* 0x0000005143597220 */ /* 0x000fe20000410000 */
[----:B------:R-:W-:Y:S01]  /*38c80*/  F2FP.F16.E4M3.UNPACK_B R64, R62.H1 ;  /* 0x0000003eff40723e */ /* 0x000fe200030006ff */
[----:B------:R-:W-:-:S02]  /*38c90*/  HADD2.F32 R67, -RZ, R65.H0_H0 ;  /* 0x20000041ff437230 */ /* 0x000fc40000004100 */
[C---:B------:R-:W-:Y:S01]  /*38ca0*/  FFMA.FTZ R87, R60.reuse, R81, -R87 ;  /* 0x000000513c577223 */ /* 0x040fe20000010857 */
[----:B------:R-:W-:Y:S02]  /*38cb0*/  HADD2.F32 R80, -RZ, R75.H0_H0 ;  /* 0x2000004bff507230 */ /* 0x000fe40000004100 */
[----:B------:R-:W-:Y:S01]  /*38cc0*/  FFMA.FTZ R84, R60, R85, R89 ;  /* 0x000000553c547223 */ /* 0x000fe20000010059 */
[----:B------:R-:W-:Y:S01]  /*38cd0*/  HADD2.F32 R74, -RZ, R72.H0_H0 ;  /* 0x20000048ff4a7230 */ /* 0x000fe20000004100 */
        /* <DEDUP_REMOVED lines=10> */
[C---:B------:R-:W-:Y:S01]  /*38d80*/  FMUL.FTZ R86, R65.reuse, R72 ;  /* 0x0000004841567220 */ /* 0x040fe20000410000 */
[----:B------:R-:W-:Y:S01]  /*38d90*/  FFMA.FTZ R80, R60, R80, R67 ;  /* 0x000000503c507223 */ /* 0x000fe20000010043 */
[-C--:B------:R-:W-:Y:S01]  /*38da0*/  FMUL.FTZ R81, R65, R75.reuse ;  /* 0x0000004b41517220 */ /* 0x080fe20000410000 */
[----:B------:R-:W-:Y:S01]  /*38db0*/  F2FP.F16.E4M3.UNPACK_B R60, R50 ;  /* 0x00000032ff3c723e */ /* 0x000fe200020006ff */
[C---:B------:R-:W-:Y:S01]  /*38dc0*/  FFMA.FTZ R115, R64.reuse, R75, R86 ;  /* 0x0000004b40737223 */ /* 0x040fe20000010056 */
[----:B------:R-:W-:Y:S02]  /*38dd0*/  HADD2.F32 R50, -RZ, R66.H0_H0 ;  /* 0x20000042ff327230 */ /* 0x000fe40000004100 */
[----:B------:R-:W-:Y:S01]  /*38de0*/  FFMA.FTZ R95, R64, R72, -R81 ;  /* 0x00000048405f7223 */ /* 0x000fe20000010851 */
[----:B------:R-:W-:Y:S01]  /*38df0*/  F2FP.F16.E4M3.UNPACK_B R62, R62 ;  /* 0x0000003eff3e723e */ /* 0x000fe200020006ff */
[----:B------:R-:W-:Y:S01]  /*38e00*/  HADD2.F32 R75, -RZ, R30.H0_H0 ;  /* 0x2000001eff4b7230 */ /* 0x000fe20000004100 */
[----:B------:R-:W-:Y:S01]  /*38e10*/  F2FP.SATFINITE.E4M3.F32.PACK_AB_MERGE_C R116, R119, R116, RZ ;  /* 0x000000747774723e */ /* 0x000fe200048070ff */
[----:B------:R-:W-:Y:S01]  /*38e20*/  HADD2.F32 R66, -RZ, R66.H1_H1 ;  /* 0x30000042ff427230 */ /* 0x000fe20000004100 */
[----:B------:R-:W-:Y:S01]  /*38e30*/  F2FP.SATFINITE.E4M3.F32.PACK_AB_MERGE_C R117, R120, R117, RZ ;  /* 0x000000757875723e */ /* 0x000fe200048070ff */
[----:B------:R-:W-:-:S02]  /*38e40*/  HADD2.F32 R65, -RZ, R60.H0_H0 ;  /* 0x2000003cff417230 */ /* 0x000fc40000004100 */
[----:B------:R-:W-:Y:S01]  /*38e50*/  FMUL.FTZ R85, R50, R75 ;  /* 0x0000004b32557220 */ /* 0x000fe20000410000 */
        /* <DEDUP_REMOVED lines=13> */
[----:B------:R-:W-:Y:S01]  /*38f30*/  F2FP.SATFINITE.E4M3.F32.PACK_AB_MERGE_C R88, R93, R88, RZ ;  /* 0x000000585d58723e */ /* 0x000fe200048070ff */
[----:B------:R-:W-:Y:S01]  /*38f40*/  IMAD.MOV.U32 R61, RZ, RZ, R31 ;  /* 0x000000ffff3d7224 */ /* 0x000fe200078e001f */
[----:B------:R-:W-:-:S02]  /*38f50*/  F2FP.SATFINITE.E4M3.F32.PACK_AB_MERGE_C R74, R95, R74, RZ ;  /* 0x0000004a5f4a723e */ /* 0x000fc400048070ff */
[----:B------:R-:W-:Y:S02]  /*38f60*/  F2FP.SATFINITE.E4M3.F32.PACK_AB_MERGE_C R80, R115, R80, RZ ;  /* 0x000000507350723e */ /* 0x000fe400048070ff */
[----:B------:R-:W-:Y:S01]  /*38f70*/  F2FP.SATFINITE.E4M3.F32.PACK_AB_MERGE_C R67, R114, R63, R117 ;  /* 0x0000003f7243723e */ /* 0x000fe20004807075 */
[----:B------:R-:W-:Y:S01]  /*38f80*/  IMAD.MOV.U32 R63, RZ, RZ, R49 ;  /* 0x000000ffff3f7224 */ /* 0x000fe200078e0031 */
[----:B------:R-:W-:Y:S02]  /*38f90*/  F2FP.SATFINITE.E4M3.F32.PACK_AB_MERGE_C R65, R48, R29, R51 ;  /* 0x0000001d3041723e */ /* 0x000fe40004807033 */
[----:B------:R-:W-:Y:S02]  /*38fa0*/  F2FP.SATFINITE.E4M3.F32.PACK_AB_MERGE_C R60, R87, R82, R90 ;  /* 0x00000052573c723e */ /* 0x000fe4000480705a */
[----:B------:R-:W-:Y:S02]  /*38fb0*/  F2FP.SATFINITE.E4M3.F32.PACK_AB_MERGE_C R64, R84, R83, R88 ;  /* 0x000000535440723e */ /* 0x000fe40004807058 */
[----:B------:R-:W-:-:S02]  /*38fc0*/  F2FP.SATFINITE.E4M3.F32.PACK_AB_MERGE_C R62, R30, R85, R74 ;  /* 0x000000551e3e723e */ /* 0x000fc4000480704a */
[----:B------:R-:W-:-:S07]  /*38fd0*/  F2FP.SATFINITE.E4M3.F32.PACK_AB_MERGE_C R66, R81, R50, R80 ;  /* 0x000000325142723e */ /* 0x000fce0004807050 */
.L_x_4829:
[----:B------:R-:W-:Y:S05]  /*38fe0*/  BSYNC B3 ;  /* 0x0000000000037941 */ /* 0x000fea0003800000 */
.L_x_4828:
        /* <DEDUP_REMOVED lines=11> */
.L_x_4827:
[----:B------:R-:W-:Y:S05]  /*390a0*/  BSYNC B2 ;  /* 0x0000000000027941 */ /* 0x000fea0003800000 */
.L_x_4826:
        /* <DEDUP_REMOVED lines=51> */
[----:B------:R-:W-:-:S03]  /*393e0*/  IADD3.X R29, R109, RZ, R99, P1, P2 ;  /* 0x000000ff6d1d7210 */ /* 0x000fc60000fe4463 */
[----:B------:R-:W-:Y:S01]  /*393f0*/  IMAD.IADD R48, R48, 0x1, R31 ;  /* 0x0000000130307824 */ /* 0x000fe200078e021f */
[----:B------:R-:W-:Y:S01]  /*39400*/  ISETP.GE.AND P2, PT, R65, R60, PT ;  /* 0x0000003c4100720c */ /* 0x000fe20003f46270 */
[----:B------:R-:W-:Y:S01]  /*39410*/  IMAD.SHL.U32 R63, R63, 0x10, RZ ;  /* 0x000000103f3f7824 */ /* 0x000fe200078e00ff */
[----:B------:R-:W5:Y:S02]  /*39420*/  LD.E.128 R28, desc[UR4][R28.64] ;  /* 0x000000041c1c7980 */ /* 0x000f64000c101d00 */
[----:B------:R-:W-:-:S04]  /*39430*/  IADD3 R48, P3, P4, R108, R48, R37 ;  /* 0x000000306c307210 */ /* 0x000fc80007c7e025 */
[----:B------:R-:W-:Y:S02]  /*39440*/  IADD3.X R49, R109, RZ, R99, P3, P4 ;  /* 0x000000ff6d317210 */ /* 0x000fe40001fe8463 */
[----:B------:R-:W-:-:S04]  /*39450*/  ISETP.GE.AND P1, PT, R61, R13, PT ;  /* 0x0000000d3d00720c */ /* 0x000fc80003f26270 */
[----:B------:R-:W5:Y:S01]  /*39460*/  LD.E.128 R48, desc[UR6][R48.64] ;  /* 0x0000000630307980 */ /* 0x000f62000c101d00 */
[----:B------:R-:W-:Y:S01]  /*39470*/  SHF.R.S32.HI R60, RZ, 0x1f, R63 ;  /* 0x0000001fff3c7819 */ /* 0x000fe2000001143f */
[----:B------:R-:W-:Y:S07]  /*39480*/  @P2 BRA `(.L_x_4833) ;  /* 0x0000000c00d82947 */ /* 0x000fee0003800000 */
        /* <DEDUP_REMOVED lines=10> */
[----:B------:R-:W-:Y:S02]  /*39530*/  PRMT R29, R66, 0x7604, R29 ;  /* 0x00007604421d7816 */ /* 0x000fe4000000001d */
[----:B------:R-:W-:Y:S02]  /*39540*/  LOP3.LUT R70, R55, 0xff, RZ, 0xc0, !PT ;  /* 0x000000ff37467812 */ /* 0x000fe400078ec0ff */
[----:B------:R-:W-:Y:S02]  /*39550*/  LOP3.LUT R67, R73, 0xff, RZ, 0xc0, !PT ;  /* 0x000000ff49437812 */ /* 0x000fe400078ec0ff */
[----:B------:R-:W-:Y:S02]  /*39560*/  SHF.R.U32.HI R66, RZ, 0x8, R53 ;  /* 0x00000008ff427819 */ /* 0x000fe40000011635 */
[----:B------:R-:W-:Y:S02]  /*39570*/  LOP3.LUT R51, R54, 0xff, RZ, 0xc0, !PT ;  /* 0x000000ff36337812 */ /* 0x000fe400078ec0ff */
[----:B------:R-:W-:-:S02]  /*39580*/  PRMT R67, R67, 0x7604, R70 ;  /* 0x0000760443437816 */ /* 0x000fc40000000046 */
[----:B------:R-:W-:Y:S02]  /*39590*/  LOP3.LUT R31, R53, 0xff, RZ, 0xc0, !PT ;  /* 0x000000ff351f7812 */ /* 0x000fe400078ec0ff */
[----:B------:R-:W-:Y:S02]  /*395a0*/  LOP3.LUT R66, R66, 0xff, RZ, 0xc0, !PT ;  /* 0x000000ff42427812 */ /* 0x000fe400078ec0ff */
[----:B------:R-:W-:Y:S02]  /*395b0*/  SHF.R.U32.HI R70, RZ, 0x8, R34 ;  /* 0x00000008ff467819 */ /* 0x000fe40000011622 */
[----:B------:R-:W-:Y:S02]  /*395c0*/  SHF.R.U32.HI R73, RZ, 0x8, R33 ;  /* 0x00000008ff497819 */ /* 0x000fe40000011621 */
[----:B------:R-:W-:Y:S02]  /*395d0*/  PRMT R51, R68, 0x7604, R51 ;  /* 0x0000760444337816 */ /* 0x000fe40000000033 */
[----:B------:R-:W-:-:S02]  /*395e0*/  PRMT R31, R66, 0x7604, R31 ;  /* 0x00007604421f7816 */ /* 0x000fc4000000001f */
[----:B------:R-:W-:Y:S02]  /*395f0*/  LOP3.LUT R68, R34, 0xff, RZ, 0xc0, !PT ;  /* 0x000000ff22447812 */ /* 0x000fe400078ec0ff */
[----:B------:R-:W-:Y:S02]  /*39600*/  LOP3.LUT R75, R70, 0xff, RZ, 0xc0, !PT ;  /* 0x000000ff464b7812 */ /* 0x000fe400078ec0ff */
[----:B------:R-:W-:Y:S02]  /*39610*/  LOP3.LUT R66, R33, 0xff, RZ, 0xc0, !PT ;  /* 0x000000ff21427812 */ /* 0x000fe400078ec0ff */
[----:B------:R-:W-:Y:S02]  /*39620*/  LOP3.LUT R73, R73, 0xff, RZ, 0xc0, !PT ;  /* 0x000000ff49497812 */ /* 0x000fe400078ec0ff */
[----:B------:R-:W-:Y:S02]  /*39630*/  PRMT R75, R75, 0x7604, R68 ;  /* 0x000076044b4b7816 */ /* 0x000fe40000000044 */
[----:B------:R-:W-:-:S02]  /*39640*/  PRMT R73, R73, 0x7604, R66 ;  /* 0x0000760449497816 */ /* 0x000fc40000000042 */
[----:B------:R-:W-:Y:S02]  /*39650*/  SHF.R.U32.HI R68, RZ, 0x10, R55 ;  /* 0x00000010ff447819 */ /* 0x000fe40000011637 */
[----:B------:R-:W-:Y:S02]  /*39660*/  SHF.R.U32.HI R66, RZ, 0x10, R53 ;  /* 0x00000010ff427819 */ /* 0x000fe40000011635 */
[----:B------:R-:W-:Y:S01]  /*39670*/  SHF.R.U32.HI R70, RZ, 0x10, R33 ;  /* 0x00000010ff467819 */ /* 0x000fe20000011621 */
[----:B------:R-:W-:Y:S01]  /*39680*/  IMAD.U32 R68, R68, 0x10000, RZ ;  /* 0x0001000044447824 */ /* 0x000fe200078e00ff */
[----:B------:R-:W-:Y:S01]  /*39690*/  LOP3.LUT R29, R29, 0xff0000, R52, 0xf8, !PT ;  /* 0x00ff00001d1d7812 */ /* 0x000fe200078ef834 */
[----:B------:R-:W-:Y:S01]  /*396a0*/  IMAD.U32 R66, R66, 0x10000, RZ ;  /* 0x0001000042427824 */ /* 0x000fe200078e00ff */
[----:B------:R-:W-:Y:S02]  /*396b0*/  SHF.R.U32.HI R72, RZ, 0x8, R32 ;  /* 0x00000008ff487819 */ /* 0x000fe40000011620 */
[----:B------:R-:W-:-:S02]  /*396c0*/  LOP3.LUT R68, R67, 0xff0000, R68, 0xf8, !PT ;  /* 0x00ff000043447812 */ /* 0x000fc400078ef844 */
[----:B------:R-:W-:Y:S01]  /*396d0*/  LOP3.LUT R31, R31, 0xff0000, R66, 0xf8, !PT ;  /* 0x00ff00001f1f7812 */ /* 0x000fe200078ef842 */
[----:B------:R-:W-:Y:S01]  /*396e0*/  IMAD.U32 R66, R70, 0x10000, RZ ;  /* 0x0001000046427824 */ /* 0x000fe200078e00ff */
[----:B------:R-:W-:Y:S02]  /*396f0*/  LOP3.LUT R67, R29, 0xff000000, R52, 0xf8, !PT ;  /* 0xff0000001d437812 */ /* 0x000fe400078ef834 */
[----:B------:R-:W-:Y:S02]  /*39700*/  SHF.R.U32.HI R29, RZ, 0x18, R33 ;  /* 0x00000018ff1d7819 */ /* 0x000fe40000011621 */
[----:B------:R-:W-:Y:S02]  /*39710*/  LOP3.LUT R71, R32, 0xff, RZ, 0xc0, !PT ;  /* 0x000000ff20477812 */ /* 0x000fe400078ec0ff */
[----:B------:R-:W-:Y:S01]  /*39720*/  LOP3.LUT R72, R72, 0xff, RZ, 0xc0, !PT ;  /* 0x000000ff48487812 */ /* 0x000fe200078ec0ff */
[----:B------:R-:W-:Y:S01]  /*39730*/  IMAD.SHL.U32 R29, R29, 0x1000000, RZ ;  /* 0x010000001d1d7824 */ /* 0x000fe200078e00ff */
[----:B------:R-:W-:-:S02]  /*39740*/  SHF.R.U32.HI R70, RZ, 0x18, R53 ;  /* 0x00000018ff467819 */ /* 0x000fc40000011635 */
[----:B------:R-:W-:Y:S02]  /*39750*/  PRMT R71, R72, 0x7604, R71 ;  /* 0x0000760448477816 */ /* 0x000fe40000000047 */
[----:B------:R-:W-:Y:S01]  /*39760*/  SHF.R.U32.HI R81, RZ, 0x8, R35 ;  /* 0x00000008ff517819 */ /* 0x000fe20000011623 */
[----:B------:R-:W-:Y:S01]  /*39770*/  IMAD.SHL.U32 R52, R70, 0x1000000, RZ ;  /* 0x0100000046347824 */ /* 0x000fe200078e00ff */
[----:B------:R-:W-:Y:S02]  /*39780*/  LOP3.LUT R66, R73, 0xff0000, R66, 0xf8, !PT ;  /* 0x00ff000049427812 */ /* 0x000fe400078ef842 */
[----:B------:R-:W-:Y:S02]  /*39790*/  LOP3.LUT R51, R51, 0xff0000, R54, 0xf8, !PT ;  /* 0x00ff000033337812 */ /* 0x000fe400078ef836 */
[----:B------:R-:W-:Y:S02]  /*397a0*/  LOP3.LUT R72, R35, 0xff, RZ, 0xc0, !PT ;  /* 0x000000ff23487812 */ /* 0x000fe400078ec0ff */
[----:B------:R-:W-:-:S02]  /*397b0*/  LOP3.LUT R81, R81, 0xff, RZ, 0xc0, !PT ;  /* 0x000000ff51517812 */ /* 0x000fc400078ec0ff */
[----:B------:R-:W-:Y:S02]  /*397c0*/  LOP3.LUT R71, R71, 0xff0000, R32, 0xf8, !PT ;  /* 0x00ff000047477812 */ /* 0x000fe400078ef820 */
[----:B------:R-:W-:Y:S02]  /*397d0*/  LOP3.LUT R54, R51, 0xff000000, R54, 0xf8, !PT ;  /* 0xff00000033367812 */ /* 0x000fe400078ef836 */
[----:B------:R-:W-:Y:S02]  /*397e0*/  LOP3.LUT R66, R66, R29, RZ, 0xfc, !PT ;  /* 0x0000001d42427212 */ /* 0x000fe400078efcff */
[----:B------:R-:W-:Y:S02]  /*397f0*/  LOP3.LUT R51, R31, R52, RZ, 0xfc, !PT ;  /* 0x000000341f337212 */ /* 0x000fe400078efcff */
[----:B------:R-:W-:Y:S02]  /*39800*/  PRMT R72, R81, 0x7604, R72 ;  /* 0x0000760451487816 */ /* 0x000fe40000000048 */
[----:B------:R-:W-:-:S02]  /*39810*/  SHF.R.U32.HI R53, RZ, 0x18, R55 ;  /* 0x00000018ff357819 */ /* 0x000fc40000011637 */
[----:B------:R-:W-:Y:S02]  /*39820*/  LOP3.LUT R73, R71, 0xff000000, R32, 0xf8, !PT ;  /* 0xff00000047497812 */ /* 0x000fe400078ef820 */
[--C-:B------:R-:W-:Y:S01]  /*39830*/  SHF.R.U32.HI R81, RZ, 0x10, R35.reuse ;  /* 0x00000010ff517819 */ /* 0x100fe20000011623 */
[----:B------:R-:W-:Y:S01]  /*39840*/  IMAD.SHL.U32 R53, R53, 0x1000000, RZ ;  /* 0x0100000035357824 */ /* 0x000fe200078e00ff */
[----:B------:R-:W-:Y:S02]  /*39850*/  SHF.R.U32.HI R71, RZ, 0x18, R35 ;  /* 0x00000018ff477819 */ /* 0x000fe40000011623 */
[----:B------:R-:W-:Y:S01]  /*39860*/  F2FP.F16.E4M3.UNPACK_B R33, R64 ;  /* 0x00000040ff21723e */ /* 0x000fe200020006ff */
[----:B------:R-:W-:Y:S01]  /*39870*/  IMAD.U32 R81, R81, 0x10000, RZ ;  /* 0x0001000051517824 */ /* 0x000fe200078e00ff */
[----:B------:R-:W-:Y:S01]  /*39880*/  F2FP.F16.E4M3.UNPACK_B R55, R66 ;  /* 0x00000042ff37723e */ /* 0x000fe200020006ff */
[----:B------:R-:W-:Y:S01]  /*39890*/  IMAD.SHL.U32 R71, R71, 0x1000000, RZ ;  /* 0x0100000047477824 */ /* 0x000fe200078e00ff */
[-C--:B------:R-:W-:Y:S01]  /*398a0*/  F2FP.F16.E4M3.UNPACK_B R35, R51.reuse ;  /* 0x00000033ff23723e */ /* 0x080fe200020006ff */
[----:B------:R-:W-:Y:S01]  /*398b0*/  HADD2.F32 R29, -RZ, R33.H0_H0 ;  /* 0x20000021ff1d7230 */ /* 0x000fe20000004100 */
[----:B------:R-:W-:Y:S01]  /*398c0*/  F2FP.F16.E4M3.UNPACK_B R32, R62 ;  /* 0x0000003eff20723e */ /* 0x000fe200020006ff */
[----:B------:R-:W-:Y:S01]  /*398d0*/  HADD2.F32 R70, -RZ, R55.H0_H0 ;  /* 0x20000037ff467230 */ /* 0x000fe20000004100 */
[--C-:B------:R-:W-:Y:S01]  /*398e0*/  LOP3.LUT R75, R75, 0xff0000, R34.reuse, 0xf8, !PT ;  /* 0x00ff00004b4b7812 */ /* 0x100fe200078ef822 */
[----:B------:R-:W-:Y:S01]  /*398f0*/  HADD2.F32 R52, -RZ, R35.H0_H0 ;  /* 0x20000023ff347230 */ /* 0x000fe20000004100 */
[----:B------:R-:W-:Y:S01]  /*39900*/  LOP3.LUT R72, R72, 0xff0000, R81, 0xf8, !PT ;  /* 0x00ff000048487812 */ /* 0x000fe200078ef851 */
[--C-:B------:R-:W-:Y:S01]  /*39910*/  HADD2.F32 R31, -RZ, R32.reuse.H0_H0 ;  /* 0x20000020ff1f7230 */ /* 0x100fe20000004100 */
[----:B------:R-:W-:Y:S01]  /*39920*/  LOP3.LUT R34, R75, 0xff000000, R34, 0xf8, !PT ;  /* 0xff0000004b227812 */ /* 0x000fe200078ef822 */
[C---:B------:R-:W-:Y:S01]  /*39930*/  FMUL.FTZ R80, R29.reuse, R70 ;  /* 0x000000461d507220 */ /* 0x040fe20000410000 */
[----:B------:R-:W-:Y:S01]  /*39940*/  FMUL.FTZ R75, R29, R52 ;  /* 0x000000341d4b7220 */ /* 0x000fe20000410000 */
[----:B------:R-:W-:Y:S01]  /*39950*/  F2FP.F16.E4M3.UNPACK_B R64, R64.H1 ;  /* 0x00000040ff40723e */ /* 0x000fe200030006ff */
[----:B------:R-:W-:Y:S01]  /*39960*/  HADD2.F32 R33, -RZ, R33.H1_H1 ;  /* 0x30000021ff217230 */ /* 0x000fe20000004100 */
[----:B------:R-:W-:Y:S01]  /*39970*/  F2FP.F16.E4M3.UNPACK_B R66, R66.H1 ;  /* 0x00000042ff42723e */ /* 0x000fe200030006ff */
[C---:B------:R-:W-:Y:S01]  /*39980*/  FFMA.FTZ R29, R31.reuse, R52, -R80 ;  /* 0x000000341f1d7223 */ /* 0x040fe20000010850 */
[----:B------:R-:W-:Y:S01]  /*39990*/  F2FP.F16.E4M3.UNPACK_B R51, R51.H1 ;  /* 0x00000033ff33723e */ /* 0x000fe200030006ff */
[----:B------:R-:W-:Y:S01]  /*399a0*/  FFMA.FTZ R31, R31, R70, R75 ;  /* 0x000000461f1f7223 */ /* 0x000fe2000001004b */
[----:B------:R-:W-:Y:S01]  /*399b0*/  LOP3.LUT R68, R68, R53, RZ, 0xfc, !PT ;  /* 0x0000003544447212 */ /* 0x000fe200078efcff */
[----:B------:R-:W-:Y:S01]  /*399c0*/  HADD2.F32 R70, -RZ, R55.H1_H1 ;  /* 0x30000037ff467230 */ /* 0x000fe20000004100 */
[----:B------:R-:W-:Y:S01]  /*399d0*/  LOP3.LUT R74, R72, R71, RZ, 0xfc, !PT ;  /* 0x00000047484a7212 */ /* 0x000fe200078efcff */
[----:B------:R-:W-:Y:S01]  /*399e0*/  HADD2.F32 R52, -RZ, R32.H1_H1 ;  /* 0x30000020ff347230 */ /* 0x000fe20000004100 */
[----:B------:R-:W-:Y:S01]  /*399f0*/  F2FP.F16.E4M3.UNPACK_B R62, R62.H1 ;  /* 0x0000003eff3e723e */ /* 0x000fe200030006ff */
[----:B------:R-:W-:-:S02]  /*39a00*/  HADD2.F32 R53, -RZ, R35.H1_H1 ;  /* 0x30000023ff357230 */ /* 0x000fc40000004100 */
[C---:B------:R-:W-:Y:S01]  /*39a10*/  FMUL.FTZ R75, R33.reuse, R70 ;  /* 0x00000046214b7220 */ /* 0x040fe20000410000 */
[----:B------:R-:W-:Y:S02]  /*39a20*/  HADD2.F32 R32, -RZ, R64.H0_H0 ;  /* 0x20000040ff207230 */ /* 0x000fe40000004100 */
[----:B------:R-:W-:Y:S02]  /*39a30*/  HADD2.F32 R71, -RZ, R66.H0_H0 ;  /* 0x20000042ff477230 */ /* 0x000fe40000004100 */
[----:B------:R-:W-:Y:S01]  /*39a40*/  FMUL.FTZ R33, R33, R53 ;  /* 0x0000003521217220 */ /* 0x000fe20000410000 */
[----:B------:R-:W-:Y:S02]  /*39a50*/  HADD2.F32 R55, -RZ, R51.H0_H0 ;  /* 0x20000033ff377230 */ /* 0x000fe40000004100 */
[----:B------:R-:W-:Y:S02]  /*39a60*/  HADD2.F32 R35, -RZ, R62.H0_H0 ;  /* 0x2000003eff237230 */ /* 0x000fe40000004100 */
[----:B------:R-:W-:Y:S01]  /*39a70*/  FMUL.FTZ R72, R32, R71 ;  /* 0x0000004720487220 */ /* 0x000fe20000410000 */
[----:B------:R-:W-:-:S02]  /*39a80*/  HADD2.F32 R64, -RZ, R64.H1_H1 ;  /* 0x30000040ff407230 */ /* 0x000fc40000004100 */
[----:B------:R-:W-:Y:S01]  /*39a90*/  FMUL.FTZ R80, R32, R55 ;  /* 0x0000003720507220 */ /* 0x000fe20000410000 */
[C---:B------:R-:W-:Y:S01]  /*39aa0*/  FFMA.FTZ R32, R52.reuse, R53, -R75 ;  /* 0x0000003534207223 */ /* 0x040fe2000001084b */
[----:B------:R-:W-:Y:S01]  /*39ab0*/  FFMA.FTZ R52, R52, R70, R33 ;  /* 0x0000004634347223 */ /* 0x000fe20000010021 */
[C---:B------:R-:W-:Y:S01]  /*39ac0*/  FFMA.FTZ R33, R35.reuse, R55, -R72 ;  /* 0x0000003723217223 */ /* 0x040fe20000010848 */
[----:B------:R-:W-:Y:S01]  /*39ad0*/  FFMA.FTZ R35, R35, R71, R80 ;  /* 0x0000004723237223 */ /* 0x000fe20000010050 */
[----:B------:R-:W-:Y:S01]  /*39ae0*/  F2FP.F16.E4M3.UNPACK_B R55, R65 ;  /* 0x00000041ff37723e */ /* 0x000fe200020006ff */
[----:B------:R-:W-:Y:S01]  /*39af0*/  HADD2.F32 R71, -RZ, R51.H1_H1 ;  /* 0x30000033ff477230 */ /* 0x000fe20000004100 */
[----:B------:R-:W-:Y:S01]  /*39b00*/  F2FP.F16.E4M3.UNPACK_B R80, R74 ;  /* 0x0000004aff50723e */ /* 0x000fe200020006ff */
[----:B------:R-:W-:Y:S01]  /*39b10*/  HADD2.F32 R75, -RZ, R66.H1_H1 ;  /* 0x30000042ff4b7230 */ /* 0x000fe20000004100 */
[----:B------:R-:W-:Y:S01]  /*39b20*/  F2FP.F16.E4M3.UNPACK_B R70, R68 ;  /* 0x00000044ff46723e */ /* 0x000fe200020006ff */
[----:B------:R-:W-:Y:S01]  /*39b30*/  HADD2.F32 R66, -RZ, R55.H0_H0 ;  /* 0x20000037ff427230 */ /* 0x000fe20000004100 */
[----:B------:R-:W-:Y:S01]  /*39b40*/  F2FP.F16.E4M3.UNPACK_B R51, R49 ;  /* 0x00000031ff33723e */ /* 0x000fe200020006ff */
        /* <DEDUP_REMOVED lines=15> */
[----:B------:R-:W-:Y:S01]  /*39c40*/  FFMA.FTZ R87, R53, R81, R66 ;  /* 0x0000005135577223 */ /* 0x000fe20000010042 */
[----:B------:R-:W-:Y:S01]  /*39c50*/  HADD2.F32 R70, -RZ, R70.H1_H1 ;  /* 0x30000046ff467230 */ /* 0x000fe20000004100 */
[----:B------:R-:W-:Y:S01]  /*39c60*/  F2FP.F16.E4M3.UNPACK_B R49, R49.H1 ;  /* 0x00000031ff31723e */ /* 0x000fe200030006ff */
[----:B------:R-:W-:-:S02]  /*39c70*/  HADD2.F32 R62, -RZ, R65.H0_H0 ;  /* 0x20000041ff3e7230 */ /* 0x000fc40000004100 */
[----:B------:R-:W-:Y:S01]  /*39c80*/  FFMA.FTZ R86, R53, R72, -R86 ;  /* 0x0000004835567223 */ /* 0x000fe20000010856 */
[----:B------:R-:W-:Y:S02]  /*39c90*/  HADD2.F32 R66, -RZ, R74.H0_H0 ;  /* 0x2000004aff427230 */ /* 0x000fe40000004100 */
[C---:B------:R-:W-:Y:S01]  /*39ca0*/  FMUL.FTZ R72, R55.reuse, R80 ;  /* 0x0000005037487220 */ /* 0x040fe20000410000 */
[----:B------:R-:W-:Y:S02]  /*39cb0*/  HADD2.F32 R51, -RZ, R51.H1_H1 ;  /* 0x30000033ff337230 */ /* 0x000fe40000004100 */
[----:B------:R-:W-:Y:S01]  /*39cc0*/  FMUL.FTZ R55, R55, R70 ;  /* 0x0000004637377220 */ /* 0x000fe20000410000 */
[----:B------:R-:W-:Y:S02]  /*39cd0*/  HADD2.F32 R64, -RZ, R68.H0_H0 ;  /* 0x20000044ff407230 */ /* 0x000fe40000004100 */
[----:B------:R-:W-:Y:S01]  /*39ce0*/  FMUL.FTZ R88, R62, R66 ;  /* 0x000000423e587220 */ /* 0x000fe20000410000 */
[----:B------:R-:W-:-:S02]  /*39cf0*/  HADD2.F32 R53, -RZ, R49.H0_H0 ;  /* 0x20000031ff357230 */ /* 0x000fc40000004100 */
[C---:B------:R-:W-:Y:S01]  /*39d00*/  FFMA.FTZ R89, R51.reuse, R70, -R72 ;  /* 0x0000004633597223 */ /* 0x040fe20000010848 */
[----:B------:R-:W-:Y:S01]  /*39d10*/  FFMA.FTZ R80, R51, R80, R55 ;  /* 0x0000005033507223 */ /* 0x000fe20000010037 */
[----:B------:R-:W-:Y:S01]  /*39d20*/  FMUL.FTZ R71, R62, R64 ;  /* 0x000000403e477220 */ /* 0x000fe20000410000 */
[----:B------:R-:W-:Y:S01]  /*39d30*/  F2FP.F16.E4M3.UNPACK_B R55, R48.H1 ;  /* 0x00000030ff37723e */ /* 0x000fe200030006ff */
[C---:B------:R-:W-:Y:S01]  /*39d40*/  FFMA.FTZ R88, R53.reuse, R64, -R88 ;  /* 0x0000004035587223 */ /* 0x040fe20000010858 */
[----:B------:R-:W-:Y:S01]  /*39d50*/  F2FP.F16.E4M3.UNPACK_B R70, R73.H1 ;  /* 0x00000049ff46723e */ /* 0x000fe200030006ff */
[----:B------:R-:W-:Y:S01]  /*39d60*/  FFMA.FTZ R90, R53, R66, R71 ;  /* 0x00000042355a7223 */ /* 0x000fe20000010047 */
[----:B------:R-:W-:Y:S01]  /*39d70*/  F2FP.F16.E4M3.UNPACK_B R64, R67.H1 ;  /* 0x00000043ff40723e */ /* 0x000fe200030006ff */
[----:B------:R-:W-:Y:S01]  /*39d80*/  HADD2.F32 R53, -RZ, R49.H1_H1 ;  /* 0x30000031ff357230 */ /* 0x000fe20000004100 */
[-C--:B------:R-:W-:Y:S01]  /*39d90*/  F2FP.F16.E4M3.UNPACK_B R49, R28.reuse.H1 ;  /* 0x0000001cff31723e */ /* 0x080fe200030006ff */
[----:B------:R-:W-:Y:S01]  /*39da0*/  HADD2.F32 R62, -RZ, R55.H0_H0 ;  /* 0x20000037ff3e7230 */ /* 0x000fe20000004100 */
[----:B------:R-:W-:Y:S01]  /*39db0*/  F2FP.F16.E4M3.UNPACK_B R73, R73 ;  /* 0x00000049ff49723e */ /* 0x000fe200020006ff */
[----:B------:R-:W-:Y:S01]  /*39dc0*/  HADD2.F32 R71, -RZ, R70.H0_H0 ;  /* 0x20000046ff477230 */ /* 0x000fe20000004100 */
[----:B------:R-:W-:Y:S01]  /*39dd0*/  F2FP.F16.E4M3.UNPACK_B R67, R67 ;  /* 0x00000043ff43723e */ /* 0x000fe200020006ff */
[----:B------:R-:W-:Y:S01]  /*39de0*/  HADD2.F32 R66, -RZ, R64.H0_H0 ;  /* 0x20000040ff427230 */ /* 0x000fe20000004100 */
[----:B------:R-:W-:Y:S01]  /*39df0*/  F2FP.F16.E4M3.UNPACK_B R28, R28 ;  /* 0x0000001cff1c723e */ /* 0x000fe200020006ff */
[----:B------:R-:W-:-:S02]  /*39e00*/  HADD2.F32 R65, -RZ, R65.H1_H1 ;  /* 0x30000041ff417230 */ /* 0x000fc40000004100 */
[C---:B------:R-:W-:Y:S01]  /*39e10*/  FMUL.FTZ R72, R62.reuse, R71 ;  /* 0x000000473e487220 */ /* 0x040fe20000410000 */
[----:B------:R-:W-:Y:S02]  /*39e20*/  HADD2.F32 R74, -RZ, R74.H1_H1 ;  /* 0x3000004aff4a7230 */ /* 0x000fe40000004100 */
[----:B------:R-:W-:Y:S01]  /*39e30*/  FMUL.FTZ R62, R62, R66 ;  /* 0x000000423e3e7220 */ /* 0x000fe20000410000 */
[----:B------:R-:W-:Y:S01]  /*39e40*/  HADD2.F32 R51, -RZ, R49.H0_H0 ;  /* 0x20000031ff337230 */ /* 0x000fe20000004100 */
[----:B------:R-:W-:Y:S01]  /*39e50*/  F2FP.SATFINITE.E4M3.F32.PACK_AB_MERGE_C R35, R84, R35, RZ ;  /* 0x000000235423723e */ /* 0x000fe200048070ff */
[----:B------:R-:W-:Y:S02]  /*39e60*/  HADD2.F32 R68, -RZ, R68.H1_H1 ;  /* 0x30000044ff447230 */ /* 0x000fe40000004100 */
[----:B------:R-:W-:Y:S01]  /*39e70*/  FMUL.FTZ R92, R65, R74 ;  /* 0x0000004a415c7220 */ /* 0x000fe20000410000 */
[----:B------:R-:W-:Y:S02]  /*39e80*/  HADD2.F32 R55, -RZ, R55.H1_H1 ;  /* 0x30000037ff377230 */ /* 0x000fe40000004100 */
[C---:B------:R-:W-:Y:S01]  /*39e90*/  FFMA.FTZ R72, R51.reuse, R66, -R72 ;  /* 0x0000004233487223 */ /* 0x040fe20000010848 */
[----:B------:R-:W-:Y:S01]  /*39ea0*/  FFMA.FTZ R71, R51, R71, R62 ;  /* 0x0000004733477223 */ /* 0x000fe2000001003e */
[----:B------:R-:W-:Y:S01]  /*39eb0*/  FMUL.FTZ R65, R65, R68 ;  /* 0x0000004441417220 */ /* 0x000fe20000410000 */
[----:B------:R-:W-:Y:S01]  /*39ec0*/  HADD2.F32 R64, -RZ, R64.H1_H1 ;  /* 0x30000040ff407230 */ /* 0x000fe20000004100 */
[----:B------:R-:W-:Y:S01]  /*39ed0*/  F2FP.F16.E4M3.UNPACK_B R51, R48 ;  /* 0x00000030ff33723e */ /* 0x000fe200020006ff */
[----:B------:R-:W-:-:S02]  /*39ee0*/  HADD2.F32 R70, -RZ, R70.H1_H1 ;  /* 0x30000046ff467230 */ /* 0x000fc40000004100 */
[C---:B------:R-:W-:Y:S01]  /*39ef0*/  FFMA.FTZ R91, R53.reuse, R68, -R92 ;  /* 0x00000044355b7223 */ /* 0x040fe2000001085c */
[----:B------:R-:W-:Y:S01]  /*39f00*/  FFMA.FTZ R93, R53, R74, R65 ;  /* 0x0000004a355d7223 */ /* 0x000fe20000010041 */
[----:B------:R-:W-:Y:S02]  /*39f10*/  HADD2.F32 R49, -RZ, R49.H1_H1 ;  /* 0x30000031ff317230 */ /* 0x000fe40000004100 */
[C---:B------:R-:W-:Y:S01]  /*39f20*/  FMUL.FTZ R65, R55.reuse, R64 ;  /* 0x0000004037417220 */ /* 0x040fe20000410000 */
[----:B------:R-:W-:Y:S02]  /*39f30*/  HADD2.F32 R53, -RZ, R51.H0_H0 ;  /* 0x20000033ff357230 */ /* 0x000fe40000004100 */
[-C--:B------:R-:W-:Y:S01]  /*39f40*/  FMUL.FTZ R48, R55, R70.reuse ;  /* 0x0000004637307220 */ /* 0x080fe20000410000 */
[----:B------:R-:W-:Y:S02]  /*39f50*/  HADD2.F32 R62, -RZ, R73.H0_H0 ;  /* 0x20000049ff3e7230 */ /* 0x000fe40000004100 */
[----:B------:R-:W-:Y:S01]  /*39f60*/  FFMA.FTZ R70, R49, R70, R65 ;  /* 0x0000004631467223 */ /* 0x000fe20000010041 */
[----:B------:R-:W-:-:S02]  /*39f70*/  HADD2.F32 R55, -RZ, R67.H0_H0 ;  /* 0x20000043ff377230 */ /* 0x000fc40000004100 */
[----:B------:R-:W-:Y:S01]  /*39f80*/  FFMA.FTZ R75, R49, R64, -R48 ;  /* 0x00000040314b7223 */ /* 0x000fe20000010830 */
        /* <DEDUP_REMOVED lines=34> */
[C---:B------:R-:W-:Y:S01]  /*3a1b0*/  FFMA.FTZ R83, R48.reuse, R53, -R55 ;  /* 0x0000003530537223 */ /* 0x040fe20000010837 */
[----:B------:R-:W-:Y:S02]  /*3a1c0*/  HADD2.F32 R34, -RZ, R50.H0_H0 ;  /* 0x20000032ff227230 */ /* 0x000fe40000004100 */
[----:B------:R-:W-:Y:S01]  /*3a1d0*/  FFMA.FTZ R85, R48, R62, R49 ;  /* 0x0000003e30557223 */ /* 0x000fe20000010031 */
[----:B------:R-:W-:Y:S01]  /*3a1e0*/  F2FP.F16.E4M3.UNPACK_B R30, R30 ;  /* 0x0000001eff1e723e */ /* 0x000fe200020006ff */
[----:B------:R-:W-:Y:S01]  /*3a1f0*/  HADD2.F32 R53, -RZ, R28.H0_H0 ;  /* 0x2000001cff357230 */ /* 0x000fe20000004100 */
[----:B------:R-:W-:Y:S01]  /*3a200*/  F2FP.SATFINITE.E4M3.F32.PACK_AB_MERGE_C R88, R91, R88, RZ ;  /* 0x000000585b58723e */ /* 0x000fe200048070ff */
        /* <DEDUP_REMOVED lines=17> */
[----:B------:R-:W-:-:S02]  /*3a320*/  F2FP.SATFINITE.E4M3.F32.PACK_AB_MERGE_C R65, R68, R65, R72 ;  /* 0x000000414441723e */ /* 0x000fc40004807048 */
[----:B------:R-:W-:Y:S02]  /*3a330*/  F2FP.SATFINITE.E4M3.F32.PACK_AB_MERGE_C R33, R82, R33, RZ ;  /* 0x000000215221723e */ /* 0x000fe400048070ff */
        /* <DEDUP_REMOVED lines=11> */
.L_x_4833:
[----:B------:R-:W-:Y:S05]  /*3a3f0*/  BSYNC B3 ;  /* 0x0000000000037941 */ /* 0x000fea0003800000 */
.L_x_4832:
        /* <DEDUP_REMOVED lines=11> */
.L_x_4831:
[----:B------:R-:W-:Y:S05]  /*3a4b0*/  BSYNC B2 ;  /* 0x0000000000027941 */ /* 0x000fea0003800000 */
.L_x_4830:
[----:B------:R-:W-:Y:S02]  /*3a4c0*/  R2UR UR4, R40 ;  /* 0x00000000280472ca */ /* 0x000fe400000e0000 */
[----:B------:R-:W-:-:S13]  /*3a4d0*/  R2UR UR5, R41 ;  /* 0x00000000290572ca */ /* 0x000fda00000e0000 */
[----:B------:R-:W2:Y:S02]  /*3a4e0*/  LD.E.U8 R110, desc[UR4][R110.64] ;  /* 0x000000046e6e7980 */ /* 0x000ea4000c101100 */
[----:B--2---:R-:W-:-:S13]  /*3a4f0*/  LOP3.LUT P1, RZ, R110, 0x4, RZ, 0xc0, !PT ;  /* 0x000000046eff7812 */ /* 0x004fda000782c0ff */
[----:B------:R-:W-:Y:S05]  /*3a500*/  @!P1 BRA `(.L_x_4783) ;  /* 0x0000002000209947 */ /* 0x000fea0003800000 */
[----:B------:R-:W-:Y:S02]  /*3a510*/  R2UR UR4, R40 ;  /* 0x00000000280472ca */ /* 0x000fe400000e0000 */
[----:B------:R-:W-:-:S13]  /*3a520*/  R2UR UR5, R41 ;  /* 0x00000000290572ca */ /* 0x000fda00000e0000 */
[----:B------:R-:W2:Y:S01]  /*3a530*/  LD.E R112, desc[UR4][R112.64+0x4] ;  /* 0x0000040470707980 */ /* 0x000ea2000c101900 */
[----:B------:R-:W-:Y:S01]  /*3a540*/  VIADD R105, R105, 0x40 ;  /* 0x0000004069697836 */ /* 0x000fe20000000000 */
[----:B0-----:R-:W-:Y:S02]  /*3a550*/  SHF.R.S32.HI R34, RZ, 0x1f, R107 ;  /* 0x0000001fff227819 */ /* 0x001fe4000001146b */
[-C--:B------:R-:W-:Y:S02]  /*3a560*/  LEA.HI R32, R107, R107.reuse, RZ, 0x1 ;  /* 0x0000006b6b207211 */ /* 0x080fe400078f08ff */
[----:B------:R-:W-:Y:S02]  /*3a570*/  LEA.HI R33, R34, R107, RZ, 0x3 ;  /* 0x0000006b22217211 */ /* 0x000fe400078f18ff */
[C---:B------:R-:W-:Y:S01]  /*3a580*/  LOP3.LUT R34, R32.reuse, 0x3fffffe, RZ, 0xc0, !PT ;  /* 0x03fffffe20227812 */ /* 0x040fe200078ec0ff */
[----:B------:R-:W-:Y:S01]  /*3a590*/  IMAD.SHL.U32 R32, R32, 0x40, RZ ;  /* 0x0000004020207824 */ /* 0x000fe200078e00ff */
[----:B------:R-:W-:Y:S01]  /*3a5a0*/  R2UR UR6, R40 ;  /* 0x00000000280672ca */ /* 0x000fe200000e0000 */
[----:B------:R-:W-:Y:S01]  /*3a5b0*/  IMAD.SHL.U32 R33, R33, 0x40, RZ ;  /* 0x0000004021217824 */ /* 0x000fe200078e00ff */
[----:B------:R-:W-:Y:S01]  /*3a5c0*/  R2UR UR7, R41 ;  /* 0x00000000290772ca */ /* 0x000fe200000e0000 */
[----:B------:R-:W-:-:S03]  /*3a5d0*/  IMAD.IADD R34, R107, 0x1, -R34 ;  /* 0x000000016b227824 */ /* 0x000fc600078e0a22 */
[----:B------:R-:W-:Y:S02]  /*3a5e0*/  LOP3.LUT R35, R33, 0xfffffe00, RZ, 0xc0, !PT ;  /* 0xfffffe0021237812 */ /* 0x000fe400078ec0ff */
[----:B------:R-:W-:-:S03]  /*3a5f0*/  LOP3.LUT R33, R32, 0x180, RZ, 0xc0, !PT ;  /* 0x0000018020217812 */ /* 0x000fc600078ec0ff */
[----:B------:R-:W-:Y:S01]  /*3a600*/  IMAD R35, R34, 0x40, R35 ;  /* 0x0000004022237824 */ /* 0x000fe200078e0223 */
[----:B------:R-:W-:Y:S01]  /*3a610*/  SHF.R.U32.HI R34, RZ, 0x3, R33 ;  /* 0x00000003ff227819 */ /* 0x000fe20000011621 */
[----:B------:R-:W-:Y:S01]  /*3a620*/  BSSY B2, `(.L_x_4834) ;  /* 0x000011e000027945 */ /* 0x000fe20003800000 */
[----:B--2---:R-:W-:-:S04]  /*3a630*/  LEA.HI R28, R112, R112, RZ, 0x1 ;  /* 0x00000070701c7211 */ /* 0x004fc800078f08ff */
[----:B------:R-:W-:-:S04]  /*3a640*/  SHF.R.S32.HI R48, RZ, 0x1, R28 ;  /* 0x00000001ff307819 */ /* 0x000fc8000001141c */
[----:B------:R-:W-:-:S04]  /*3a650*/  ISETP.GE.AND P1, PT, R105, R48, PT ;  /* 0x000000306900720c */ /* 0x000fc80003f26270 */
[----:B------:R-:W-:-:S05]  /*3a660*/  SEL R28, R48, RZ, P1 ;  /* 0x000000ff301c7207 */ /* 0x000fca0000800000 */
[----:B------:R-:W-:-:S04]  /*3a670*/  IMAD.IADD R28, R105, 0x1, R28 ;  /* 0x00000001691c7824 */ /* 0x000fc800078e021c */
[----:B------:R-:W-:Y:S01]  /*3a680*/  @P1 IMAD.IADD R118, R13, 0x1, -R118 ;  /* 0x000000010d761824 */ /* 0x000fe200078e0a76 */
[----:B------:R-:W-:-:S04]  /*3a690*/  SHF.R.S32.HI R29, RZ, 0x1f, R28 ;  /* 0x0000001fff1d7819 */ /* 0x000fc8000001141c */
[----:B------:R-:W-:Y:S02]  /*3a6a0*/  SHF.R.S32.HI R31, RZ, 0x1f, R118 ;  /* 0x0000001fff1f7819 */ /* 0x000fe40000011476 */
[----:B------:R-:W-:Y:S02]  /*3a6b0*/  LEA.HI R30, R29, R28, RZ, 0x4 ;  /* 0x0000001c1d1e7211 */ /* 0x000fe400078f20ff */
[----:B------:R-:W-:Y:S02]  /*3a6c0*/  LEA.HI R31, R31, R118, RZ, 0x5 ;  /* 0x000000761f1f7211 */ /* 0x000fe400078f28ff */
[----:B------:R-:W-:Y:S02]  /*3a6d0*/  SHF.R.S32.HI R50, RZ, 0x4, R30 ;  /* 0x00000004ff327819 */ /* 0x000fe4000001141e */
[----:B------:R-:W-:Y:S02]  /*3a6e0*/  LEA.HI R28, R29, R28, RZ, 0x6 ;  /* 0x0000001c1d1c7211 */ /* 0x000fe400078f30ff */
[----:B------:R-:W-:-:S02]  /*3a6f0*/  LEA.HI.SX32 R31, R31, R50, 0x1b ;  /* 0x000000321f1f7211 */ /* 0x000fc400078fdaff */
[----:B------:R-:W-:Y:S02]  /*3a700*/  SHF.R.S32.HI R28, RZ, 0x6, R28 ;  /* 0x00000006ff1c7819 */ /* 0x000fe4000001141c */
[----:B------:R-:W-:Y:S01]  /*3a710*/  SHF.R.S32.HI R32, RZ, 0x1f, R31 ;  /* 0x0000001fff207819 */ /* 0x000fe2000001141f */
[----:B------:R-:W-:Y:S01]  /*3a720*/  IMAD.SHL.U32 R49, R31, 0x10, RZ ;  /* 0x000000101f317824 */ /* 0x000fe200078e00ff */
[----:B------:R-:W-:Y:S01]  /*3a730*/  LOP3.LUT R30, R33, 0x30, R30, 0xf8, !PT ;  /* 0x00000030211e7812 */ /* 0x000fe200078ef81e */
[----:B------:R-:W-:Y:S01]  /*3a740*/  IMAD R28, R28, 0x2800, R35 ;  /* 0x000028001c1c7824 */ /* 0x000fe200078e0223 */
[----:B------:R-:W-:Y:S02]  /*3a750*/  LEA.HI R32, R32, R31, RZ, 0x2 ;  /* 0x0000001f20207211 */ /* 0x000fe400078f10ff */
[----:B------:R-:W-:Y:S02]  /*3a760*/  LOP3.LUT R29, R30, R34, RZ, 0x3c, !PT ;  /* 0x000000221e1d7212 */ /* 0x000fe400078e3cff */
[----:B------:R-:W-:-:S02]  /*3a770*/  SHF.R.S32.HI R32, RZ, 0x2, R32 ;  /* 0x00000002ff207819 */ /* 0x000fc40000011420 */
[----:B------:R-:W-:Y:S01]  /*3a780*/  LOP3.LUT R31, R33, 0x30, R49, 0xf8, !PT ;  /* 0x00000030211f7812 */ /* 0x000fe200078ef831 */
[----:B------:R-:W-:Y:S02]  /*3a790*/  IMAD.IADD R28, R28, 0x1, R29 ;  /* 0x000000011c1c7824 */ /* 0x000fe400078e021d */
[----:B------:R-:W-:Y:S01]  /*3a7a0*/  IMAD R32, R32, 0x2800, R35 ;  /* 0x0000280020207824 */ /* 0x000fe200078e0223 */
[----:B------:R-:W-:Y:S02]  /*3a7b0*/  LOP3.LUT R31, R31, R34, RZ, 0x3c, !PT ;  /* 0x000000221f1f7212 */ /* 0x000fe400078e3cff */
[----:B------:R-:W-:-:S03]  /*3a7c0*/  IADD3 R28, P1, P2, R108, R28, R37 ;  /* 0x0000001c6c1c7210 */ /* 0x000fc60007a3e025 */
[----:B------:R-:W-:Y:S01]  /*3a7d0*/  IMAD.IADD R32, R32, 0x1, R31 ;  /* 0x0000000120207824 */ /* 0x000fe200078e021f */
[----:B------:R-:W-:Y:S02]  /*3a7e0*/  IADD3.X R29, R109, RZ, R99, P1, P2 ;  /* 0x000000ff6d1d7210 */ /* 0x000fe40000fe4463 */
[----:B------:R-:W-:Y:S02]  /*3a7f0*/  ISETP.GE.AND P1, PT, R105, R48, PT ;  /* 0x000000306900720c */ /* 0x000fe40003f26270 */
[----:B------:R-:W-:Y:S02]  /*3a800*/  IADD3 R32, P3, P4, R108, R32, R37 ;  /* 0x000000206c207210 */ /* 0x000fe40007c7e025 */
[----:B------:R-:W5:Y:S02]  /*3a810*/  LD.E.128 R28, desc[UR4][R28.64] ;  /* 0x000000041c1c7980 */ /* 0x000f64000c101d00 */
[----:B------:R-:W-:Y:S01]  /*3a820*/  IADD3.X R33, R109, RZ, R99, P3, P4 ;  /* 0x000000ff6d217210 */ /* 0x000fe20001fe8463 */
[----:B------:R-:W-:-:S05]  /*3a830*/  IMAD.SHL.U32 R37, R50, 0x10, RZ ;  /* 0x0000001032257824 */ /* 0x000fca00078e00ff */
[----:B------:R-:W5:Y:S01]  /*3a840*/  LD.E.128 R32, desc[UR6][R32.64] ;  /* 0x0000000620207980 */ /* 0x000f62000c101d00 */
[----:B------:R-:W-:Y:S05]  /*3a850*/  @P1 BRA `(.L_x_4835) ;  /* 0x0000000c00e81947 */ /* 0x000fea0003800000 */
        /* <DEDUP_REMOVED lines=8> */
[----:B------:R-:W-:Y:S02]  /*3a8e0*/  PRMT R54, R29, 0x7604, R54 ;  /* 0x000076041d367816 */ /* 0x000fe40000000036 */
[----:B------:R-:W-:-:S02]  /*3a8f0*/  SHF.R.U32.HI R29, RZ, 0x8, R58 ;  /* 0x00000008ff1d7819 */ /* 0x000fc4000001163a */
[----:B------:R-:W-:Y:S02]  /*3a900*/  LOP3.LUT R60, R57, 0xff, RZ, 0xc0, !PT ;  /* 0x000000ff393c7812 */ /* 0x000fe400078ec0ff */
[----:B------:R-:W-:Y:S02]  /*3a910*/  LOP3.LUT R31, R31, 0xff, RZ, 0xc0, !PT ;  /* 0x000000ff1f1f7812 */ /* 0x000fe400078ec0ff */
        /* <DEDUP_REMOVED lines=20> */
[----:B------:R-:W-:Y:S02]  /*3aa60*/  SHF.R.U32.HI R35, RZ, 0x10, R59 ;  /* 0x00000010ff237819 */ /* 0x000fe4000001163b */
[----:B------:R-:W-:-:S02]  /*3aa70*/  PRMT R61, R31, 0x7604, R70 ;  /* 0x000076041f3d7816 */ /* 0x000fc40000000046 */
[----:B------:R-:W-:Y:S02]  /*3aa80*/  PRMT R66, R33, 0x7604, R66 ;  /* 0x0000760421427816 */ /* 0x000fe40000000042 */
[----:B------:R-:W-:Y:S02]  /*3aa90*/  SHF.R.U32.HI R31, RZ, 0x10, R57 ;  /* 0x00000010ff1f7819 */ /* 0x000fe40000011639 */
[----:B------:R-:W-:Y:S02]  /*3aaa0*/  SHF.R.U32.HI R33, RZ, 0x8, R47 ;  /* 0x00000008ff217819 */ /* 0x000fe4000001162f */
[----:B------:R-:W-:Y:S02]  /*3aab0*/  PRMT R29, R29, 0x7054, R54 ;  /* 0x000070541d1d7816 */ /* 0x000fe40000000036 */
[----:B------:R-:W-:Y:S02]  /*3aac0*/  LOP3.LUT R35, R35, 0xff, RZ, 0xc0, !PT ;  /* 0x000000ff23237812 */ /* 0x000fe400078ec0ff */
[----:B------:R-:W-:-:S02]  /*3aad0*/  SHF.R.U32.HI R54, RZ, 0x10, R46 ;  /* 0x00000010ff367819 */ /* 0x000fc4000001162e */
[----:B------:R-:W-:Y:S02]  /*3aae0*/  SHF.R.U32.HI R55, RZ, 0x10, R45 ;  /* 0x00000010ff377819 */ /* 0x000fe4000001162d */
[----:B------:R-:W-:Y:S02]  /*3aaf0*/  LOP3.LUT R31, R31, 0xff, RZ, 0xc0, !PT ;  /* 0x000000ff1f1f7812 */ /* 0x000fe400078ec0ff */
[----:B------:R-:W-:Y:S02]  /*3ab00*/  SHF.R.U32.HI R53, RZ, 0x10, R44 ;  /* 0x00000010ff357819 */ /* 0x000fe4000001162c */
[----:B------:R-:W-:Y:S02]  /*3ab10*/  LOP3.LUT R72, R47, 0xff, RZ, 0xc0, !PT ;  /* 0x000000ff2f487812 */ /* 0x000fe400078ec0ff */
[----:B------:R-:W-:Y:S02]  /*3ab20*/  LOP3.LUT R33, R33, 0xff, RZ, 0xc0, !PT ;  /* 0x000000ff21217812 */ /* 0x000fe400078ec0ff */
[----:B------:R-:W-:-:S02]  /*3ab30*/  PRMT R64, R35, 0x7054, R64 ;  /* 0x0000705423407816 */ /* 0x000fc40000000040 */
[----:B------:R-:W-:Y:S02]  /*3ab40*/  LOP3.LUT R54, R54, 0xff, RZ, 0xc0, !PT ;  /* 0x000000ff36367812 */ /* 0x000fe400078ec0ff */
[----:B------:R-:W-:Y:S02]  /*3ab50*/  LOP3.LUT R35, R55, 0xff, RZ, 0xc0, !PT ;  /* 0x000000ff37237812 */ /* 0x000fe400078ec0ff */
[----:B------:R-:W-:Y:S02]  /*3ab60*/  PRMT R31, R31, 0x7054, R60 ;  /* 0x000070541f1f7816 */ /* 0x000fe4000000003c */
[----:B------:R-:W-:Y:S02]  /*3ab70*/  LOP3.LUT R53, R53, 0xff, RZ, 0xc0, !PT ;  /* 0x000000ff35357812 */ /* 0x000fe400078ec0ff */
[----:B------:R-:W-:Y:S02]  /*3ab80*/  PRMT R72, R33, 0x7604, R72 ;  /* 0x0000760421487816 */ /* 0x000fe40000000048 */
[----:B------:R-:W-:-:S02]  /*3ab90*/  SHF.R.U32.HI R60, RZ, 0x10, R47 ;  /* 0x00000010ff3c7819 */ /* 0x000fc4000001162f */
[----:B------:R-:W-:Y:S02]  /*3aba0*/  SHF.R.U32.HI R33, RZ, 0x10, R58 ;  /* 0x00000010ff217819 */ /* 0x000fe4000001163a */
[----:B------:R-:W-:Y:S02]  /*3abb0*/  PRMT R61, R54, 0x7054, R61 ;  /* 0x00007054363d7816 */ /* 0x000fe4000000003d */
[----:B------:R-:W-:Y:S02]  /*3abc0*/  PRMT R35, R35, 0x7054, R68 ;  /* 0x0000705423237816 */ /* 0x000fe40000000044 */
[----:B------:R-:W-:Y:S02]  /*3abd0*/  SHF.R.U32.HI R54, RZ, 0x18, R45 ;  /* 0x00000018ff367819 */ /* 0x000fe4000001162d */
[----:B------:R-:W-:Y:S02]  /*3abe0*/  PRMT R55, R53, 0x7054, R66 ;  /* 0x0000705435377816 */ /* 0x000fe40000000042 */
[----:B------:R-:W-:-:S02]  /*3abf0*/  LOP3.LUT R53, R60, 0xff, RZ, 0xc0, !PT ;  /* 0x000000ff3c357812 */ /* 0x000fc400078ec0ff */
[----:B------:R-:W-:Y:S02]  /*3ac00*/  LOP3.LUT R33, R33, 0xff, RZ, 0xc0, !PT ;  /* 0x000000ff21217812 */ /* 0x000fe400078ec0ff */
[----:B------:R-:W-:Y:S02]  /*3ac10*/  SHF.R.U32.HI R60, RZ, 0x18, R57 ;  /* 0x00000018ff3c7819 */ /* 0x000fe40000011639 */
[----:B------:R-:W-:Y:S02]  /*3ac20*/  PRMT R57, R54, 0x654, R35 ;  /* 0x0000065436397816 */ /* 0x000fe40000000023 */
[----:B------:R-:W-:Y:S02]  /*3ac30*/  PRMT R33, R33, 0x7054, R62 ;  /* 0x0000705421217816 */ /* 0x000fe4000000003e */
[----:B------:R-:W-:Y:S02]  /*3ac40*/  PRMT R45, R60, 0x654, R31 ;  /* 0x000006543c2d7816 */ /* 0x000fe4000000001f */
[----:B------:R-:W-:-:S02]  /*3ac50*/  SHF.R.U32.HI R67, RZ, 0x18, R59 ;  /* 0x00000018ff437819 */ /* 0x000fc4000001163b */
[----:B------:R-:W-:Y:S02]  /*3ac60*/  F2FP.F16.E4M3.UNPACK_B R35, R51 ;  /* 0x00000033ff23723e */ /* 0x000fe400020006ff */
[----:B------:R-:W-:Y:S02]  /*3ac70*/  F2FP.F16.E4M3.UNPACK_B R59, R57 ;  /* 0x00000039ff3b723e */ /* 0x000fe400020006ff */
[----:B------:R-:W-:Y:S02]  /*3ac80*/  PRMT R63, R53, 0x7054, R72 ;  /* 0x00007054353f7816 */ /* 0x000fe40000000048 */
[----:B------:R-:W-:Y:S01]  /*3ac90*/  F2FP.F16.E4M3.UNPACK_B R53, R45 ;  /* 0x0000002dff35723e */ /* 0x000fe200020006ff */
[--C-:B------:R-:W-:Y:S01]  /*3aca0*/  HADD2.F32 R60, -RZ, R59.reuse.H0_H0 ;  /* 0x2000003bff3c7230 */ /* 0x100fe20000004100 */
[----:B------:R-:W-:Y:S01]  /*3acb0*/  LOP3.LUT R58, R33, 0xff000000, R58, 0xf8, !PT ;  /* 0xff000000213a7812 */ /* 0x000fe200078ef83a */
[----:B------:R-:W-:Y:S01]  /*3acc0*/  HADD2.F32 R59, -RZ, R59.H1_H1 ;  /* 0x3000003bff3b7230 */ /* 0x000fe20000004100 */
[----:B------:R-:W-:Y:S01]  /*3acd0*/  LOP3.LUT R56, R29, 0xff000000, R56, 0xf8, !PT ;  /* 0xff0000001d387812 */ /* 0x000fe200078ef838 */
[----:B------:R-:W-:Y:S01]  /*3ace0*/  HADD2.F32 R29, -RZ, R35.H0_H0 ;  /* 0x20000023ff1d7230 */ /* 0x000fe20000004100 */
[----:B------:R-:W-:Y:S01]  /*3acf0*/  F2FP.F16.E4M3.UNPACK_B R33, R48 ;  /* 0x00000030ff21723e */ /* 0x000fe200020006ff */
[--C-:B------:R-:W-:Y:S01]  /*3ad00*/  HADD2.F32 R54, -RZ, R53.reuse.H0_H0 ;  /* 0x20000035ff367230 */ /* 0x100fe20000004100 */
[----:B------:R-:W-:Y:S01]  /*3ad10*/  LOP3.LUT R55, R55, 0xff000000, R44, 0xf8, !PT ;  /* 0xff00000037377812 */ /* 0x000fe200078ef82c */
[----:B------:R-:W-:-:S02]  /*3ad20*/  HADD2.F32 R53, -RZ, R53.H1_H1 ;  /* 0x30000035ff357230 */ /* 0x000fc40000004100 */
[C---:B------:R-:W-:Y:S01]  /*3ad30*/  FMUL.FTZ R44, R29.reuse, R60 ;  /* 0x0000003c1d2c7220 */ /* 0x040fe20000410000 */
[--C-:B------:R-:W-:Y:S02]  /*3ad40*/  HADD2.F32 R31, -RZ, R33.reuse.H0_H0 ;  /* 0x20000021ff1f7230 */ /* 0x100fe40000004100 */
[-C--:B------:R-:W-:Y:S01]  /*3ad50*/  FMUL.FTZ R65, R29, R54.reuse ;  /* 0x000000361d417220 */ /* 0x080fe20000410000 */
[----:B------:R-:W-:Y:S01]  /*3ad60*/  LOP3.LUT R61, R61, 0xff000000, R46, 0xf8, !PT ;  /* 0xff0000003d3d7812 */ /* 0x000fe200078ef82e */
[----:B------:R-:W-:Y:S01]  /*3ad70*/  HADD2.F32 R33, -RZ, R33.H1_H1 ;  /* 0x30000021ff217230 */ /* 0x000fe20000004100 */
[----:B------:R-:W-:Y:S01]  /*3ad80*/  F2FP.F16.E4M3.UNPACK_B R51, R51.H1 ;  /* 0x00000033ff33723e */ /* 0x000fe200030006ff */
[C---:B------:R-:W-:Y:S01]  /*3ad90*/  FFMA.FTZ R29, R31.reuse, R54, -R44 ;  /* 0x000000361f1d7223 */ /* 0x040fe2000001082c */
[----:B------:R-:W-:Y:S01]  /*3ada0*/  HADD2.F32 R44, -RZ, R35.H1_H1 ;  /* 0x30000023ff2c7230 */ /* 0x000fe20000004100 */
[----:B------:R-:W-:Y:S01]  /*3adb0*/  F2FP.F16.E4M3.UNPACK_B R57, R57.H1 ;  /* 0x00000039ff39723e */ /* 0x000fe200030006ff */
[----:B------:R-:W-:Y:S01]  /*3adc0*/  FFMA.FTZ R31, R31, R60, R65 ;  /* 0x0000003c1f1f7223 */ /* 0x000fe20000010041 */
[----:B------:R-:W-:Y:S01]  /*3add0*/  F2FP.F16.E4M3.UNPACK_B R46, R45.H1 ;  /* 0x0000002dff2e723e */ /* 0x000fe200030006ff */
[----:B------:R-:W-:Y:S01]  /*3ade0*/  HADD2.F32 R45, -RZ, R51.H0_H0 ;  /* 0x20000033ff2d7230 */ /* 0x000fe20000004100 */
[----:B------:R-:W-:Y:S01]  /*3adf0*/  F2FP.F16.E4M3.UNPACK_B R48, R48.H1 ;  /* 0x00000030ff30723e */ /* 0x000fe200030006ff */
[----:B------:R-:W-:-:S02]  /*3ae00*/  HADD2.F32 R60, -RZ, R57.H0_H0 ;  /* 0x20000039ff3c7230 */ /* 0x000fc40000004100 */
[C---:B------:R-:W-:Y:S01]  /*3ae10*/  FMUL.FTZ R62, R44.reuse, R59 ;  /* 0x0000003b2c3e7220 */ /* 0x040fe20000410000 */
[----:B------:R-:W-:Y:S02]  /*3ae20*/  HADD2.F32 R54, -RZ, R46.H0_H0 ;  /* 0x2000002eff367230 */ /* 0x000fe40000004100 */
[-C--:B------:R-:W-:Y:S01]  /*3ae30*/  FMUL.FTZ R44, R44, R53.reuse ;  /* 0x000000352c2c7220 */ /* 0x080fe20000410000 */
[----:B------:R-:W-:Y:S01]  /*3ae40*/  LOP3.LUT R63, R63, 0xff000000, R47, 0xf8, !PT ;  /* 0xff0000003f3f7812 */ /* 0x000fe200078ef82f */
[----:B------:R-:W-:Y:S01]  /*3ae50*/  HADD2.F32 R35, -RZ, R48.H0_H0 ;  /* 0x20000030ff237230 */ /* 0x000fe20000004100 */
[----:B------:R-:W-:Y:S01]  /*3ae60*/  PRMT R64, R67, 0x654, R64 ;  /* 0x0000065443407816 */ /* 0x000fe20000000040 */
[----:B------:R-:W-:Y:S01]  /*3ae70*/  FMUL.FTZ R68, R45, R60 ;  /* 0x0000003c2d447220 */ /* 0x000fe20000410000 */
[C---:B------:R-:W-:Y:S01]  /*3ae80*/  FFMA.FTZ R62, R33.reuse, R53, -R62 ;  /* 0x00000035213e7223 */ /* 0x040fe2000001083e */
[----:B------:R-:W-:Y:S01]  /*3ae90*/  FFMA.FTZ R66, R33, R59, R44 ;  /* 0x0000003b21427223 */ /* 0x000fe2000001002c */
[----:B------:R-:W-:Y:S01]  /*3aea0*/  FMUL.FTZ R45, R45, R54 ;  /* 0x000000362d2d7220 */ /* 0x000fe20000410000 */
[----:B------:R-:W-:Y:S01]  /*3aeb0*/  F2FP.F16.E4M3.UNPACK_B R44, R52 ;  /* 0x00000034ff2c723e */ /* 0x000fe200020006ff */
[C---:B------:R-:W-:Y:S01]  /*3aec0*/  FFMA.FTZ R68, R35.reuse, R54, -R68 ;  /* 0x0000003623447223 */ /* 0x040fe20000010844 */
[-C--:B------:R-:W-:Y:S01]  /*3aed0*/  F2FP.F16.E4M3.UNPACK_B R53, R63.reuse ;  /* 0x0000003fff35723e */ /* 0x080fe200020006ff */
[----:B------:R-:W-:Y:S01]  /*3aee0*/  FFMA.FTZ R65, R35, R60, R45 ;  /* 0x0000003c23417223 */ /* 0x000fe2000001002d */
[----:B------:R-:W-:Y:S01]  /*3aef0*/  F2FP.F16.E4M3.UNPACK_B R47, R64 ;  /* 0x00000040ff2f723e */ /* 0x000fe200020006ff */
[----:B------:R-:W-:Y:S01]  /*3af00*/  HADD2.F32 R45, -RZ, R44.H0_H0 ;  /* 0x2000002cff2d7230 */ /* 0x000fe20000004100 */
[----:B------:R-:W-:Y:S01]  /*3af10*/  F2FP.F16.E4M3.UNPACK_B R33, R50 ;  /* 0x00000032ff21723e */ /* 0x000fe200020006ff */
[----:B------:R-:W-:Y:S01]  /*3af20*/  HADD2.F32 R60, -RZ, R53.H0_H0 ;  /* 0x20000035ff3c7230 */ /* 0x000fe20000004100 */
[----:B------:R-:W-:Y:S01]  /*3af30*/  F2FP.F16.E4M3.UNPACK_B R52, R52.H1 ;  /* 0x00000034ff34723e */ /* 0x000fe200030006ff */
[----:B------:R-:W-:Y:S01]  /*3af40*/  HADD2.F32 R51, -RZ, R51.H1_H1 ;  /* 0x30000033ff337230 */ /* 0x000fe20000004100 */
[----:B------:R-:W-:Y:S01]  /*3af50*/  F2FP.F16.E4M3.UNPACK_B R63, R63.H1 ;  /* 0x0000003fff3f723e */ /* 0x000fe200030006ff */
[----:B------:R-:W-:-:S02]  /*3af60*/  HADD2.F32 R46, -RZ, R46.H1_H1 ;  /* 0x3000002eff2e7230 */ /* 0x000fc40000004100 */
[----:B------:R-:W-:Y:S01]  /*3af70*/  FMUL.FTZ R72, R45, R60 ;  /* 0x0000003c2d487220 */ /* 0x000fe20000410000 */
[----:B------:R-:W-:Y:S01]  /*3af80*/  HADD2.F32 R57, -RZ, R57.H1_H1 ;  /* 0x30000039ff397230 */ /* 0x000fe20000004100 */
[----:B------:R-:W-:Y:S01]  /*3af90*/  F2FP.F16.E4M3.UNPACK_B R64, R64.H1 ;  /* 0x00000040ff40723e */ /* 0x000fe200030006ff */
[----:B------:R-:W-:Y:S02]  /*3afa0*/  HADD2.F32 R54, -RZ, R47.H0_H0 ;  /* 0x2000002fff367230 */ /* 0x000fe40000004100 */
[C---:B------:R-:W-:Y:S01]  /*3afb0*/  FMUL.FTZ R70, R51.reuse, R46 ;  /* 0x0000002e33467220 */ /* 0x040fe20000410000 */
[----:B------:R-:W-:Y:S02]  /*3afc0*/  HADD2.F32 R48, -RZ, R48.H1_H1 ;  /* 0x30000030ff307230 */ /* 0x000fe40000004100 */
[----:B------:R-:W-:Y:S01]  /*3afd0*/  FMUL.FTZ R59, R51, R57 ;  /* 0x00000039333b7220 */ /* 0x000fe20000410000 */
[----:B------:R-:W-:Y:S02]  /*3afe0*/  HADD2.F32 R35, -RZ, R33.H0_H0 ;  /* 0x20000021ff237230 */ /* 0x000fe40000004100 */
        /* <DEDUP_REMOVED lines=8> */
[----:B------:R-:W-:Y:S02]  /*3b070*/  HADD2.F32 R45, -RZ, R52.H0_H0 ;  /* 0x20000034ff2d7230 */ /* 0x000fe40000004100 */
[----:B------:R-:W-:Y:S01]  /*3b080*/  FFMA.FTZ R72, R35, R54, -R72 ;  /* 0x0000003623487223 */ /* 0x000fe20000010848 */
[----:B------:R-:W-:-:S02]  /*3b090*/  HADD2.F32 R48, -RZ, R63.H0_H0 ;  /* 0x2000003fff307230 */ /* 0x000fc40000004100 */
[C---:B------:R-:W-:Y:S01]  /*3b0a0*/  FMUL.FTZ R54, R44.reuse, R53 ;  /* 0x000000352c367220 */ /* 0x040fe20000410000 */
[----:B------:R-:W-:Y:S02]  /*3b0b0*/  HADD2.F32 R33, -RZ, R33.H1_H1 ;  /* 0x30000021ff217230 */ /* 0x000fe40000004100 */
[----:B------:R-:W-:Y:S01]  /*3b0c0*/  FMUL.FTZ R44, R44, R47 ;  /* 0x0000002f2c2c7220 */ /* 0x000fe20000410000 */
[----:B------:R-:W-:Y:S02]  /*3b0d0*/  HADD2.F32 R46, -RZ, R64.H0_H0 ;  /* 0x20000040ff2e7230 */ /* 0x000fe40000004100 */
[----:B------:R-:W-:Y:S01]  /*3b0e0*/  FMUL.FTZ R60, R45, R48 ;  /* 0x000000302d3c7220 */ /* 0x000fe20000410000 */
[----:B------:R-:W-:Y:S02]  /*3b0f0*/  HADD2.F32 R35, -RZ, R50.H0_H0 ;  /* 0x20000032ff237230 */ /* 0x000fe40000004100 */
[----:B------:R-:W-:Y:S01]  /*3b100*/  FFMA.FTZ R74, R33, R53, R44 ;  /* 0x00000035214a7223 */ /* 0x000fe2000001002c */
[----:B------:R-:W-:Y:S01]  /*3b110*/  F2FP.F16.E4M3.UNPACK_B R44, R32.H1 ;  /* 0x00000020ff2c723e */ /* 0x000fe200030006ff */
[-C--:B------:R-:W-:Y:S01]  /*3b120*/  FMUL.FTZ R45, R45, R46.reuse ;  /* 0x0000002e2d2d7220 */ /* 0x080fe20000410000 */
[----:B------:R-:W-:Y:S01]  /*3b130*/  F2FP.F16.E4M3.UNPACK_B R51, R55.H1 ;  /* 0x00000037ff33723e */ /* 0x000fe200030006ff */
[----:B------:R-:W-:Y:S01]  /*3b140*/  FFMA.FTZ R80, R35, R46, -R60 ;  /* 0x0000002e23507223 */ /* 0x000fe2000001083c */
[----:B------:R-:W-:Y:S01]  /*3b150*/  F2FP.F16.E4M3.UNPACK_B R46, R56.H1 ;  /* 0x00000038ff2e723e */ /* 0x000fe200030006ff */
[----:B------:R-:W-:Y:S01]  /*3b160*/  FFMA.FTZ R75, R33, R47, -R54 ;  /* 0x0000002f214b7223 */ /* 0x000fe20000010836 */
[----:B------:R-:W-:Y:S01]  /*3b170*/  FFMA.FTZ R81, R35, R48, R45 ;  /* 0x0000003023517223 */ /* 0x000fe2000001002d */
[----:B------:R-:W-:Y:S01]  /*3b180*/  HADD2.F32 R52, -RZ, R52.H1_H1 ;  /* 0x30000034ff347230 */ /* 0x000fe20000004100 */
[-C--:B------:R-:W-:Y:S01]  /*3b190*/  F2FP.F16.E4M3.UNPACK_B R33, R28.reuse.H1 ;  /* 0x0000001cff21723e */ /* 0x080fe200030006ff */
[----:B------:R-:W-:Y:S01]  /*3b1a0*/  HADD2.F32 R47, -RZ, R64.H1_H1 ;  /* 0x30000040ff2f7230 */ /* 0x000fe20000004100 */
[----:B------:R-:W-:Y:S01]  /*3b1b0*/  F2FP.F16.E4M3.UNPACK_B R55, R55 ;  /* 0x00000037ff37723e */ /* 0x000fe200020006ff */
        /* <DEDUP_REMOVED lines=17> */
[----:B------:R-:W-:Y:S01]  /*3b2d0*/  F2FP.F16.E4M3.UNPACK_B R35, R32 ;  /* 0x00000020ff23723e */ /* 0x000fe200020006ff */
[----:B------:R-:W-:Y:S02]  /*3b2e0*/  HADD2.F32 R32, -RZ, R51.H1_H1 ;  /* 0x30000033ff207230 */ /* 0x000fe40000004100 */
[----:B------:R-:W-:Y:S01]  /*3b2f0*/  FFMA.FTZ R83, R50, R47, -R53 ;  /* 0x0000002f32537223 */ /* 0x000fe20000010835 */
[----:B------:R-:W-:Y:S02]  /*3b300*/  HADD2.F32 R47, -RZ, R55.H0_H0 ;  /* 0x20000037ff2f7230 */ /* 0x000fe40000004100 */
[----:B------:R-:W-:Y:S01]  /*3b310*/  FMUL.FTZ R51, R45, R46 ;  /* 0x0000002e2d337220 */ /* 0x000fe20000410000 */
[----:B------:R-:W-:-:S02]  /*3b320*/  HADD2.F32 R44, -RZ, R35.H0_H0 ;  /* 0x20000023ff2c7230 */ /* 0x000fc40000004100 */
[-C--:B------:R-:W-:Y:S01]  /*3b330*/  FMUL.FTZ R48, R45, R32.reuse ;  /* 0x000000202d307220 */ /* 0x080fe20000410000 */
[----:B------:R-:W-:Y:S02]  /*3b340*/  HADD2.F32 R45, -RZ, R56.H0_H0 ;  /* 0x20000038ff2d7230 */ /* 0x000fe40000004100 */
[C---:B------:R-:W-:Y:S01]  /*3b350*/  FFMA.FTZ R59, R33.reuse, R32, R51 ;  /* 0x00000020213b7223 */ /* 0x040fe20000010033 */
[----:B------:R-:W-:Y:S02]  /*3b360*/  HADD2.F32 R32, -RZ, R28.H0_H0 ;  /* 0x2000001cff207230 */ /* 0x000fe40000004100 */
[----:B------:R-:W-:Y:S01]  /*3b370*/  FFMA.FTZ R57, R33, R46, -R48 ;  /* 0x0000002e21397223 */ /* 0x000fe20000010830 */
[C---:B------:R-:W-:Y:S01]  /*3b380*/  FMUL.FTZ R33, R44.reuse, R47 ;  /* 0x0000002f2c217220 */ /* 0x040fe20000410000 */
[----:B------:R-:W-:Y:S01]  /*3b390*/  FMUL.FTZ R44, R44, R45 ;  /* 0x0000002d2c2c7220 */ /* 0x000fe20000410000 */
[----:B------:R-:W-:Y:S01]  /*3b3a0*/  HADD2.F32 R35, -RZ, R35.H1_H1 ;  /* 0x30000023ff237230 */ /* 0x000fe20000004100 */
[----:B------:R-:W-:Y:S01]  /*3b3b0*/  F2FP.F16.E4M3.UNPACK_B R46, R61.H1 ;  /* 0x0000003dff2e723e */ /* 0x000fe200030006ff */
[----:B------:R-:W-:-:S02]  /*3b3c0*/  HADD2.F32 R55, -RZ, R55.H1_H1 ;  /* 0x30000037ff377230 */ /* 0x000fc40000004100 */
[----:B------:R-:W-:Y:S01]  /*3b3d0*/  FFMA.FTZ R48, R32, R45, -R33 ;  /* 0x0000002d20307223 */ /* 0x000fe20000010821 */
[----:B------:R-:W-:Y:S01]  /*3b3e0*/  HADD2.F32 R56, -RZ, R56.H1_H1 ;  /* 0x30000038ff387230 */ /* 0x000fe20000004100 */
[----:B------:R-:W-:Y:S01]  /*3b3f0*/  F2FP.F16.E4M3.UNPACK_B R33, R34.H1 ;  /* 0x00000022ff21723e */ /* 0x000fe200030006ff */
[----:B------:R-:W-:Y:S01]  /*3b400*/  FFMA.FTZ R64, R50, R63, R60 ;  /* 0x0000003f32407223 */ /* 0x000fe2000001003c */
[----:B------:R-:W-:Y:S01]  /*3b410*/  FFMA.FTZ R50, R32, R47, R44 ;  /* 0x0000002f20327223 */ /* 0x000fe2000001002c */
[----:B------:R-:W-:Y:S02]  /*3b420*/  HADD2.F32 R28, -RZ, R28.H1_H1 ;  /* 0x3000001cff1c7230 */ /* 0x000fe40000004100 */
[C---:B------:R-:W-:Y:S01]  /*3b430*/  FMUL.FTZ R45, R35.reuse, R55 ;  /* 0x00000037232d7220 */ /* 0x040fe20000410000 */
[----:B------:R-:W-:Y:S01]  /*3b440*/  FMUL.FTZ R53, R35, R56 ;  /* 0x0000003823357220 */ /* 0x000fe20000410000 */
[----:B------:R-:W-:Y:S01]  /*3b450*/  F2FP.F16.E4M3.UNPACK_B R32, R30.H1 ;  /* 0x0000001eff20723e */ /* 0x000fe200030006ff */
[----:B------:R-:W-:Y:S01]  /*3b460*/  HADD2.F32 R35, -RZ, R33.H0_H0 ;  /* 0x20000021ff237230 */ /* 0x000fe20000004100 */
[----:B------:R-:W-:Y:S01]  /*3b470*/  F2FP.F16.E4M3.UNPACK_B R44, R58.H1 ;  /* 0x0000003aff2c723e */ /* 0x000fe200030006ff */
[----:B------:R-:W-:-:S02]  /*3b480*/  HADD2.F32 R47, -RZ, R46.H0_H0 ;  /* 0x2000002eff2f7230 */ /* 0x000fc40000004100 */
[C---:B------:R-:W-:Y:S01]  /*3b490*/  FFMA.FTZ R51, R28.reuse, R56, -R45 ;  /* 0x000000381c337223 */ /* 0x040fe2000001082d */
[----:B------:R-:W-:Y:S01]  /*3b4a0*/  FFMA.FTZ R53, R28, R55, R53 ;  /* 0x000000371c357223 */ /* 0x000fe20000010035 */
[----:B------:R-:W-:Y:S01]  /*3b4b0*/  HADD2.F32 R28, -RZ, R32.H0_H0 ;  /* 0x20000020ff1c7230 */ /* 0x000fe20000004100 */
[----:B------:R-:W-:Y:S01]  /*3b4c0*/  F2FP.F16.E4M3.UNPACK_B R34, R34 ;  /* 0x00000022ff22723e */ /* 0x000fe200020006ff */
[----:B------:R-:W-:Y:S02]  /*3b4d0*/  HADD2.F32 R45, -RZ, R44.H0_H0 ;  /* 0x2000002cff2d7230 */ /* 0x000fe40000004100 */
[C---:B------:R-:W-:Y:S01]  /*3b4e0*/  FMUL.FTZ R55, R35.reuse, R47 ;  /* 0x0000002f23377220 */ /* 0x040fe20000410000 */
[----:B------:R-:W-:Y:S01]  /*3b4f0*/  HADD2.F32 R33, -RZ, R33.H1_H1 ;  /* 0x30000021ff217230 */ /* 0x000fe20000004100 */
[----:B------:R-:W-:Y:S01]  /*3b500*/  F2FP.F16.E4M3.UNPACK_B R61, R61 ;  /* 0x0000003dff3d723e */ /* 0x000fe200020006ff */
[----:B------:R-:W-:Y:S02]  /*3b510*/  HADD2.F32 R46, -RZ, R46.H1_H1 ;  /* 0x3000002eff2e7230 */ /* 0x000fe40000004100 */
[----:B------:R-:W-:Y:S01]  /*3b520*/  FMUL.FTZ R35, R35, R45 ;  /* 0x0000002d23237220 */ /* 0x000fe20000410000 */
[----:B------:R-:W-:-:S02]  /*3b530*/  HADD2.F32 R44, -RZ, R44.H1_H1 ;  /* 0x3000002cff2c7230 */ /* 0x000fc40000004100 */
[----:B------:R-:W-:Y:S01]  /*3b540*/  FFMA.FTZ R56, R28, R45, -R55 ;  /* 0x0000002d1c387223 */ /* 0x000fe20000010837 */
[----:B------:R-:W-:Y:S02]  /*3b550*/  HADD2.F32 R32, -RZ, R32.H1_H1 ;  /* 0x30000020ff207230 */ /* 0x000fe40000004100 */
[C---:B------:R-:W-:Y:S01]  /*3b560*/  FMUL.FTZ R45, R33.reuse, R46 ;  /* 0x0000002e212d7220 */ /* 0x040fe20000410000 */
[----:B------:R-:W-:Y:S01]  /*3b570*/  F2FP.F16.E4M3.UNPACK_B R58, R58 ;  /* 0x0000003aff3a723e */ /* 0x000fe200020006ff */
[----:B------:R-:W-:Y:S01]  /*3b580*/  FMUL.FTZ R33, R33, R44 ;  /* 0x0000002c21217220 */ /* 0x000fe20000410000 */
[----:B------:R-:W-:Y:S01]  /*3b590*/  F2FP.F16.E4M3.UNPACK_B R30, R30 ;  /* 0x0000001eff1e723e */ /* 0x000fe200020006ff */
[C---:B------:R-:W-:Y:S01]  /*3b5a0*/  FFMA.FTZ R63, R32.reuse, R44, -R45 ;  /* 0x0000002c203f7223 */ /* 0x040fe2000001082d */
[----:B------:R-:W-:Y:S02]  /*3b5b0*/  HADD2.F32 R45, -RZ, R61.H0_H0 ;  /* 0x2000003dff2d7230 */ /* 0x000fe40000004100 */
[----:B------:R-:W-:Y:S01]  /*3b5c0*/  FFMA.FTZ R71, R32, R46, R33 ;  /* 0x0000002e20477223 */ /* 0x000fe20000010021 */
[----:B------:R-:W-:-:S02]  /*3b5d0*/  HADD2.F32 R32, -RZ, R34.H0_H0 ;  /* 0x20000022ff207230 */ /* 0x000fc40000004100 */
[----:B------:R-:W-:Y:S01]  /*3b5e0*/  FFMA.FTZ R60, R28, R47, R35 ;  /* 0x0000002f1c3c7223 */ /* 0x000fe20000010023 */
[----:B------:R-:W-:Y:S01]  /*3b5f0*/  HADD2.F32 R34, -RZ, R34.H1_H1 ;  /* 0x30000022ff227230 */ /* 0x000fe20000004100 */
[----:B------:R-:W-:Y:S01]  /*3b600*/  F2FP.SATFINITE.E4M3.F32.PACK_AB_MERGE_C R80, R83, R80, RZ ;  /* 0x000000505350723e */ /* 0x000fe200048070ff */
[--C-:B------:R-:W-:Y:S02]  /*3b610*/  HADD2.F32 R33, -RZ, R58.reuse.H0_H0 ;  /* 0x2000003aff217230 */ /* 0x100fe40000004100 */
[C---:B------:R-:W-:Y:S01]  /*3b620*/  FMUL.FTZ R47, R32.reuse, R45 ;  /* 0x0000002d202f7220 */ /* 0x040fe20000410000 */
[----:B------:R-:W-:Y:S01]  /*3b630*/  HADD2.F32 R61, -RZ, R61.H1_H1 ;  /* 0x3000003dff3d7230 */ /* 0x000fe20000004100 */
[----:B------:R-:W-:Y:S01]  /*3b640*/  F2FP.SATFINITE.E4M3.F32.PACK_AB_MERGE_C R52, R57, R52, RZ ;  /* 0x000000343934723e */ /* 0x000fe200048070ff */
[----:B------:R-:W-:Y:S02]  /*3b650*/  HADD2.F32 R35, -RZ, R58.H1_H1 ;  /* 0x3000003aff237230 */ /* 0x000fe40000004100 */
[----:B------:R-:W-:Y:S01]  /*3b660*/  FMUL.FTZ R32, R32, R33 ;  /* 0x0000002120207220 */ /* 0x000fe20000410000 */
        /* <DEDUP_REMOVED lines=12> */
[----:B------:R-:W-:Y:S02]  /*3b730*/  F2FP.SATFINITE.E4M3.F32.PACK_AB_MERGE_C R75, R75, R72, R80 ;  /* 0x000000484b4b723e */ /* 0x000fe40004807050 */
[----:B------:R-:W-:Y:S02]  /*3b740*/  F2FP.SATFINITE.E4M3.F32.PACK_AB_MERGE_C R48, R51, R48, R52 ;  /* 0x000000303330723e */ /* 0x000fe40004807034 */
[----:B------:R-:W-:Y:S02]  /*3b750*/  F2FP.SATFINITE.E4M3.F32.PACK_AB_MERGE_C R50, R53, R50, R54 ;  /* 0x000000323532723e */ /* 0x000fe40004807036 */
[----:B------:R-:W-:Y:S02]  /*3b760*/  F2FP.SATFINITE.E4M3.F32.PACK_AB_MERGE_C R67, R67, R68, RZ ;  /* 0x000000444343723e */ /* 0x000fe400048070ff */
[----:B------:R-:W-:-:S02]  /*3b770*/  F2FP.SATFINITE.E4M3.F32.PACK_AB_MERGE_C R64, R64, R81, RZ ;  /* 0x000000514040723e */ /* 0x000fc400048070ff */
[----:B------:R-:W-:Y:S01]  /*3b780*/  F2FP.SATFINITE.E4M3.F32.PACK_AB_MERGE_C R33, R66, R31, R65 ;  /* 0x0000001f4221723e */ /* 0x000fe20004807041 */
[----:B------:R-:W-:Y:S01]  /*3b790*/  IMAD.MOV.U32 R31, RZ, RZ, R75 ;  /* 0x000000ffff1f7224 */ /* 0x000fe200078e004b */
[----:B------:R-:W-:Y:S01]  /*3b7a0*/  F2FP.SATFINITE.E4M3.F32.PACK_AB_MERGE_C R30, R28, R47, R56 ;  /* 0x0000002f1c1e723e */ /* 0x000fe20004807038 */
[----:B------:R-:W-:Y:S01]  /*3b7b0*/  IMAD.MOV.U32 R28, RZ, RZ, R48 ;  /* 0x000000ffff1c7224 */ /* 0x000fe200078e0030 */
[----:B------:R-:W-:Y:S01]  /*3b7c0*/  F2FP.SATFINITE.E4M3.F32.PACK_AB_MERGE_C R34, R61, R32, R60 ;  /* 0x000000203d22723e */ /* 0x000fe2000480703c */
[----:B------:R-:W-:Y:S01]  /*3b7d0*/  IMAD.MOV.U32 R32, RZ, RZ, R50 ;  /* 0x000000ffff207224 */ /* 0x000fe200078e0032 */
[----:B------:R-:W-:Y:S02]  /*3b7e0*/  F2FP.SATFINITE.E4M3.F32.PACK_AB_MERGE_C R29, R62, R29, R67 ;  /* 0x0000001d3e1d723e */ /* 0x000fe40004807043 */
[----:B------:R-:W-:-:S07]  /*3b7f0*/  F2FP.SATFINITE.E4M3.F32.PACK_AB_MERGE_C R35, R74, R73, R64 ;  /* 0x000000494a23723e */ /* 0x000fce0004807040 */
.L_x_4835:
[----:B------:R-:W-:Y:S05]  /*3b800*/  BSYNC B2 ;  /* 0x0000000000027941 */ /* 0x000fea0003800000 */
.L_x_4834:
[--C-:B------:R-:W-:Y:S02]  /*3b810*/  SHF.R.S32.HI R45, RZ, 0x1f, R37.reuse ;  /* 0x0000001fff2d7819 */ /* 0x100fe40000011425 */
[----:B------:R-:W-:Y:S02]  /*3b820*/  IADD3 R44, P1, P2, R100, R102, R37 ;  /* 0x00000066642c7210 */ /* 0x000fe40007a3e025 */
[----:B------:R-:W-:Y:S02]  /*3b830*/  R2UR UR4, R40 ;  /* 0x00000000280472ca */ /* 0x000fe400000e0000 */
[----:B------:R-:W-:Y:S02]  /*3b840*/  R2UR UR5, R41 ;  /* 0x00000000290572ca */ /* 0x000fe400000e0000 */
[----:B------:R-:W-:Y:S02]  /*3b850*/  IADD3.X R45, R101, R69, R45, P1, P2 ;  /* 0x00000045652d7210 */ /* 0x000fe40000fe442d */
[----:B------:R-:W-:-:S09]  /*3b860*/  ISETP.GE.AND P1, PT, R49, R13, PT ;  /* 0x0000000d3100720c */ /* 0x000fd20003f26270 */
[----:B-----5:R0:W-:Y:S04]  /*3b870*/  ST.E.128 desc[UR4][R44.64], R28 ;  /* 0x0000001c2c007985 */ /* 0x0201e8000c101d04 */
[----:B------:R-:W-:Y:S05]  /*3b880*/  @P1 BRA `(.L_x_4783) ;  /* 0x0000000c00401947 */ /* 0x000fea0003800000 */
[----:B------:R-:W-:Y:S02]  /*3b890*/  R2UR UR4, R40 ;  /* 0x00000000280472ca */ /* 0x000fe400000e0000 */
[----:B------:R-:W-:Y:S02]  /*3b8a0*/  R2UR UR5, R41 ;  /* 0x00000000290572ca */ /* 0x000fe400000e0000 */
[--C-:B------:R-:W-:Y:S02]  /*3b8b0*/  IADD3 R102, P1, P2, R100, R102, R49.reuse ;  /* 0x0000006664667210 */ /* 0x100fe40007a3e031 */
[----:B------:R-:W-:-:S04]  /*3b8c0*/  SHF.R.S32.HI R100, RZ, 0x1f, R49 ;  /* 0x0000001fff647819 */ /* 0x000fc80000011431 */
[----:B------:R-:W-:-:S05]  /*3b8d0*/  IADD3.X R103, R101, R69, R100, P1, P2 ;  /* 0x0000004565677210 */ /* 0x000fca0000fe4464 */
[----:B------:R1:W-:Y:S01]  /*3b8e0*/  ST.E.128 desc[UR4][R102.64], R32 ;  /* 0x0000002066007985 */ /* 0x0003e2000c101d04 */
[----:B------:R-:W-:Y:S05]  /*3b8f0*/  BRA `(.L_x_4783) ;  /* 0x0000000c00247947 */ /* 0x000fea0003800000 */
.L_x_4749:
[----:B------:R-:W2:Y:S01]  /*3b900*/  LDL.64 R28, [R7+0x10] ;  /* 0x00001000071c7983 */ /* 0x000ea20000100a00 */
[----:B------:R-:W-:Y:S02]  /*3b910*/  R2UR UR4, R40 ;  /* 0x00000000280472ca */ /* 0x000fe400000e0000 */
[----:B------:R-:W-:Y:S01]  /*3b920*/  R2UR UR5, R41 ;  /* 0x00000000290572ca */ /* 0x000fe200000e0000 */
[----:B------:R0:W5:Y:S04]  /*3b930*/  LDL R13, [R3] ;  /* 0x00000000030d7983 */ /* 0x0001680000100800 */
[----:B------:R0:W5:Y:S08]  /*3b940*/  LDL R30, [R3+0x4] ;  /* 0x00000400031e7983 */ /* 0x0001700000100800 */
[----:B--2---:R-:W2:Y:S01]  /*3b950*/  LD.E R31, desc[UR4][R28.64+0x1c] ;  /* 0x00001c041c1f7980 */ /* 0x004ea2000c101900 */
[----:B------:R-:W-:Y:S01]  /*3b960*/  BSSY B2, `(.L_x_4836) ;  /* 0x0000005000027945 */ /* 0x000fe20003800000 */
[----:B--2---:R-:W-:-:S04]  /*3b970*/  LOP3.LUT R31, R31, 0x1, RZ, 0xfc, !PT ;  /* 0x000000011f1f7812 */ /* 0x004fc800078efcff */
[----:B------:R-:W-:-:S13]  /*3b980*/  ISETP.NE.AND P1, PT, R31, 0x3, PT ;  /* 0x000000031f00780c */ /* 0x000fda0003f25270 */
[----:B0-----:R-:W-:Y:S05]  /*3b990*/  @!P1 BRA `(.L_x_4837) ;  /* 0x0000000000049947 */ /* 0x001fea0003800000 */
[----:B------:R-:W-:Y:S01]  /*3b9a0*/  BPT.TRAP 0x1 ;  /* 0x000000040000795c */ /* 0x000fe20000300000 */
.L_x_4837:
[----:B------:R-:W-:Y:S05]  /*3b9b0*/  BSYNC B2 ;  /* 0x0000000000027941 */ /* 0x000fea0003800000 */
.L_x_4836:
[----:B------:R-:W-:Y:S02]  /*3b9c0*/  R2UR UR4, R40 ;  /* 0x00000000280472ca */ /* 0x000fe400000e0000 */
[----:B------:R-:W-:-:S13]  /*3b9d0*/  R2UR UR5, R41 ;  /* 0x00000000290572ca */ /* 0x000fda00000e0000 */
[----:B------:R-:W2:Y:S01]  /*3b9e0*/  LD.E.64 R28, desc[UR4][R28.64+0x8] ;  /* 0x000008041c1c7980 */ /* 0x000ea2000c101b00 */
[----:B-----5:R-:W-:Y:S01]  /*3b9f0*/  SHF.L.U32 R30, R30, 0x1f, RZ ;  /* 0x0000001f1e1e7819 */ /* 0x020fe200000006ff */
[----:B------:R-:W-:Y:S01]  /*3ba00*/  BSSY B2, `(.L_x_4838) ;  /* 0x0000005000027945 */ /* 0x000fe20003800000 */
[----:B--2---:R-:W-:-:S05]  /*3ba10*/  MOV R32, R28 ;  /* 0x0000001c00207202 */ /* 0x004fca0000000f00 */
[----:B------:R-:W-:-:S04]  /*3ba20*/  IMAD R13, R13, 0x8, R32 ;  /* 0x000000080d0d7824 */ /* 0x000fc800078e0220 */
[----:B------:R-:W0:Y:S02]  /*3ba30*/  SYNCS.PHASECHK.TRANS64.TRYWAIT P1, [R13+URZ], R30 ;  /* 0x0000001e0d0075a7 */ /* 0x000e24000802017f */
[----:B0-----:R-:W-:Y:S05]  /*3ba40*/  @!P1 BRA `(.L_x_4839) ;  /* 0x0000000c00589947 */ /* 0x001fea0003800000 */
.L_x_4865:
[----:B------:R-:W-:Y:S05]  /*3ba50*/  BSYNC B2 ;  /* 0x0000000000027941 */ /* 0x000fea0003800000 */
.L_x_4838:
[----:B------:R-:W2:Y:S04]  /*3ba60*/  LDL.64 R32, [R7] ;  /* 0x0000000007207983 */ /* 0x000ea80000100a00 */
[----:B------:R-:W3:Y:S04]  /*3ba70*/  LDL.64 R46, [R7+0x30] ;  /* 0x00003000072e7983 */ /* 0x000ee80000100a00 */
[----:B0-----:R-:W4:Y:S04]  /*3ba80*/  LDL.64 R30, [R7+0x20] ;  /* 0x00002000071e7983 */ /* 0x001f280000100a00 */
[----:B------:R-:W4:Y:S01]  /*3ba90*/  LDL.64 R28, [R7+0x18] ;  /* 0x00001800071c7983 */ /* 0x000f220000100a00 */
[----:B------:R-:W-:-:S02]  /*3baa0*/  R2UR UR4, R40 ;  /* 0x00000000280472ca */ /* 0x000fc400000e0000 */
[C---:B------:R-:W-:Y:S01]  /*3bab0*/  R2UR UR5, R41.reuse ;  /* 0x00000000290572ca */ /* 0x040fe200000e0000 */
[----:B------:R-:W4:Y:S01]  /*3bac0*/  LDL R37, [R3] ;  /* 0x0000000003257983 */ /* 0x000f220000100800 */
[C---:B------:R-:W-:Y:S02]  /*3bad0*/  R2UR UR8, R40.reuse ;  /* 0x00000000280872ca */ /* 0x040fe400000e0000 */
[C---:B------:R-:W-:Y:S01]  /*3bae0*/  R2UR UR9, R41.reuse ;  /* 0x00000000290972ca */ /* 0x040fe200000e0000 */
[----:B------:R-:W5:Y:S01]  /*3baf0*/  LDL.64 R48, [R7+0x38] ;  /* 0x0000380007307983 */ /* 0x000f620000100a00 */
[C---:B------:R-:W-:Y:S02]  /*3bb00*/  R2UR UR6, R40.reuse ;  /* 0x00000000280672ca */ /* 0x040fe400000e0000 */
[----:B------:R-:W-:Y:S02]  /*3bb10*/  R2UR UR7, R41 ;  /* 0x00000000290772ca */ /* 0x000fe400000e0000 */
[----:B------:R-:W-:-:S02]  /*3bb20*/  R2UR UR10, R40 ;  /* 0x00000000280a72ca */ /* 0x000fc400000e0000 */
[----:B------:R-:W-:Y:S01]  /*3bb30*/  R2UR UR11, R41 ;  /* 0x00000000290b72ca */ /* 0x000fe200000e0000 */
[----:B--2---:R-:W2:Y:S04]  /*3bb40*/  LD.E R53, desc[UR4][R32.64] ;  /* 0x0000000420357980 */ /* 0x004ea8000c101900 */
[----:B---3--:R-:W3:Y:S04]  /*3bb50*/  LD.E R52, desc[UR8][R46.64] ;  /* 0x000000082e347980 */ /* 0x008ee8000c101900 */
[----:B----4-:R-:W4:Y:S04]  /*3bb60*/  LD.E.64 R34, desc[UR6][R30.64+0x10] ;  /* 0x000010061e227980 */ /* 0x010f28000c101b00 */
[----:B------:R-:W4:Y:S04]  /*3bb70*/  LD.E.64 R50, desc[UR10][R28.64+0x8] ;  /* 0x0000080a1c327980 */ /* 0x000f28000c101b00 */
[----:B------:R0:W4:Y:S01]  /*3bb80*/  LD.E R13, desc[UR4][R28.64] ;  /* 0x000000041c0d7980 */ /* 0x000122000c101900 */
[----:B------:R-:W-:Y:S01]  /*3bb90*/  IMAD R37, R37, 0x7800, RZ ;  /* 0x0000780025257824 */ /* 0x000fe200078e02ff */
[----:B------:R-:W-:Y:S02]  /*3bba0*/  BSSY B2, `(.L_x_4840) ;  /* 0x0000055000027945 */ /* 0x000fe40003800000 */
[----:B------:R1:W5:Y:S04]  /*3bbb0*/  LD.E.64 R32, desc[UR4][R30.64+0x8] ;  /* 0x000008041e207980 */ /* 0x000368000c101b00 */
[----:B------:R1:W5:Y:S01]  /*3bbc0*/  LD.E.64 R44, desc[UR6][R30.64+0x18] ;  /* 0x000018061e2c7980 */ /* 0x000362000c101b00 */
[----:B0-----:R-:W-:Y:S01]  /*3bbd0*/  SHF.R.S32.HI R29, RZ, 0x1f, R37 ;  /* 0x0000001fff1d7819 */ /* 0x001fe20000011425 */
[----:B--2---:R-:W-:-:S05]  /*3bbe0*/  IMAD R53, R98, -0xa0, R53 ;  /* 0xffffff6062357824 */ /* 0x004fca00078e0235 */
[----:B------:R-:W-:-:S04]  /*3bbf0*/  VIMNMX R56, R53, 0xa0, PT ;  /* 0x000000a035387848 */ /* 0x000fc80003fe0100 */
[----:B---3--:R-:W-:Y:S01]  /*3bc00*/  ISETP.GE.AND P1, PT, R52, R56, PT ;  /* 0x000000383400720c */ /* 0x008fe20003f26270 */
[----:B----4-:R-:W-:Y:S01]  /*3bc10*/  IMAD R35, R35, R98, RZ ;  /* 0x0000006223237224 */ /* 0x010fe200078e02ff */
[----:B------:R-:W-:Y:S02]  /*3bc20*/  SHF.R.S32.HI R53, RZ, 0x1f, R98 ;  /* 0x0000001fff357819 */ /* 0x000fe40000011462 */
[----:B------:R-:W-:Y:S01]  /*3bc30*/  IADD3 R52, P2, R37, R50, RZ ;  /* 0x0000003225347210 */ /* 0x000fe20007f5e0ff */
[----:B------:R-:W-:Y:S01]  /*3bc40*/  IMAD.WIDE.U32 R54, R34, R98, RZ ;  /* 0x0000006222367225 */ /* 0x000fe200078e00ff */
[----:B------:R-:W-:Y:S02]  /*3bc50*/  IADD3 R50, P3, P4, R50, R13, R37 ;  /* 0x0000000d32327210 */ /* 0x000fe40007c7e025 */
[----:B------:R-:W-:Y:S01]  /*3bc60*/  SHF.R.S32.HI R13, RZ, 0x1f, R13 ;  /* 0x0000001fff0d7819 */ /* 0x000fe2000001140d */
[----:B------:R-:W-:Y:S02]  /*3bc70*/  IMAD R35, R34, R53, R35 ;  /* 0x0000003522237224 */ /* 0x000fe400078e0223 */
[C-C-:B------:R-:W-:Y:S01]  /*3bc80*/  IMAD.X R53, R51.reuse, 0x1, R29.reuse, P2 ;  /* 0x0000000133357824 */ /* 0x140fe200010e061d */
[----:B------:R-:W-:Y:S01]  /*3bc90*/  IADD3.X R51, R51, R13, R29, P3, P4 ;  /* 0x0000000d33337210 */ /* 0x000fe20001fe841d */
[----:B------:R-:W-:Y:S01]  /*3bca0*/  IMAD.IADD R57, R55, 0x1, R35 ;  /* 0x0000000137397824 */ /* 0x000fe200078e0223 */
[----:B-1----:R-:W-:Y:S06]  /*3bcb0*/  @P1 BRA `(.L_x_4841) ;  /* 0x00000004000c1947 */ /* 0x002fec0003800000 */
[----:B------:R-:W-:Y:S02]  /*3bcc0*/  R2UR UR4, R40 ;  /* 0x00000000280472ca */ /* 0x000fe400000e0000 */
[----:B------:R-:W-:-:S13]  /*3bcd0*/  R2UR UR5, R41 ;  /* 0x00000000290572ca */ /* 0x000fda00000e0000 */
[----:B-----5:R-:W2:Y:S01]  /*3bce0*/  LD.E.U8 R37, desc[UR4][R48.64] ;  /* 0x0000000430257980 */ /* 0x020ea2000c101100 */
[----:B------:R-:W-:Y:S01]  /*3bcf0*/  IADD3 R34, P2, R44, R54, RZ ;  /* 0x000000362c227210 */ /* 0x000fe20007f5e0ff */
[----:B------:R-:W-:Y:S04]  /*3bd00*/  BSSY B3, `(.L_x_4842) ;  /* 0x000000c000037945 */ /* 0x000fe80003800000 */
[----:B------:R-:W-:Y:S01]  /*3bd10*/  IMAD.X R35, R45, 0x1, R57, P2 ;  /* 0x000000012d237824 */ /* 0x000fe200010e0639 */
[----:B--2---:R-:W-:-:S04]  /*3bd20*/  LOP3.LUT R13, R37, 0x1, RZ, 0xc0, !PT ;  /* 0x00000001250d7812 */ /* 0x004fc800078ec0ff */
[----:B------:R-:W-:-:S13]  /*3bd30*/  ISETP.NE.U32.AND P1, PT, R13, 0x1, PT ;  /* 0x000000010d00780c */ /* 0x000fda0003f25070 */
[----:B------:R-:W-:Y:S05]  /*3bd40*/  @P1 BRA `(.L_x_4843) ;  /* 0x00000000001c1947 */ /* 0x000fea0003800000 */
[----:B------:R-:W-:Y:S02]  /*3bd50*/  R2UR UR4, R40 ;  /* 0x00000000280472ca */ /* 0x000fe400000e0000 */
[----:B------:R-:W-:-:S13]  /*3bd60*/  R2UR UR5, R41 ;  /* 0x00000000290572ca */ /* 0x000fda00000e0000 */
[----:B------:R-:W2:Y:S01]  /*3bd70*/  LD.E.128 R28, desc[UR4][R52.64] ;  /* 0x00000004341c7980 */ /* 0x000ea2000c101d00 */
[----:B------:R-:W-:Y:S02]  /*3bd80*/  R2UR UR6, R40 ;  /* 0x00000000280672ca */ /* 0x000fe400000e0000 */
[----:B------:R-:W-:Y:S01]  /*3bd90*/  R2UR UR7, R41 ;  /* 0x00000000290772ca */ /* 0x000fe200000e0000 */
[----:B--2---:R0:W-:-:S12]  /*3bda0*/  ST.E.128 desc[UR4][R34.64], R28 ;  /* 0x0000001c22007985 */ /* 0x0041d8000c101d04 */
[----:B------:R0:W5:Y:S02]  /*3bdb0*/  LD.E.U8 R37, desc[UR6][R48.64] ;  /* 0x0000000630257980 */ /* 0x000164000c101100 */
.L_x_4843:
[----:B------:R-:W-:Y:S05]  /*3bdc0*/  BSYNC B3 ;  /* 0x0000000000037941 */ /* 0x000fea0003800000 */
.L_x_4842:
[----:B-----5:R-:W-:Y:S01]  /*3bdd0*/  LOP3.LUT P1, RZ, R37, 0x2, RZ, 0xc0, !PT ;  /* 0x0000000225ff7812 */ /* 0x020fe2000782c0ff */
[----:B------:R-:W-:-:S12]  /*3bde0*/  BSSY B3, `(.L_x_4844) ;  /* 0x0000009000037945 */ /* 0x000fd80003800000 */
[----:B------:R-:W-:Y:S05]  /*3bdf0*/  @!P1 BRA `(.L_x_4845) ;  /* 0x00000000001c9947 */ /* 0x000fea0003800000 */
[----:B------:R-:W-:Y:S02]  /*3be00*/  R2UR UR4, R40 ;  /* 0x00000000280472ca */ /* 0x000fe400000e0000 */
[----:B------:R-:W-:-:S13]  /*3be10*/  R2UR UR5, R41 ;  /* 0x00000000290572ca */ /* 0x000fda00000e0000 */
[----:B0-----:R-:W2:Y:S01]  /*3be20*/  LD.E.128 R28, desc[UR4][R50.64] ;  /* 0x00000004321c7980 */ /* 0x001ea2000c101d00 */
[----:B------:R-:W-:Y:S02]  /*3be30*/  R2UR UR6, R40 ;  /* 0x00000000280672ca */ /* 0x000fe400000e0000 */
[----:B------:R-:W-:Y:S01]  /*3be40*/  R2UR UR7, R41 ;  /* 0x00000000290772ca */ /* 0x000fe200000e0000 */
[----:B--2---:R1:W-:-:S12]  /*3be50*/  ST.E.128 desc[UR4][R34.64+0x20], R28 ;  /* 0x0000201c22007985 */ /* 0x0043d8000c101d04 */
[----:B------:R1:W5:Y:S02]  /*3be60*/  LD.E.U8 R37, desc[UR6][R48.64] ;  /* 0x0000000630257980 */ /* 0x000364000c101100 */
.L_x_4845:
[----:B------:R-:W-:Y:S05]  /*3be70*/  BSYNC B3 ;  /* 0x0000000000037941 */ /* 0x000fea0003800000 */
.L_x_4844:
[----:B-----5:R-:W-:Y:S01]  /*3be80*/  LOP3.LUT P1, RZ, R37, 0x4, RZ, 0xc0, !PT ;  /* 0x0000000425ff7812 */ /* 0x020fe2000782c0ff */
[----:B------:R-:W-:-:S12]  /*3be90*/  BSSY B3, `(.L_x_4846) ;  /* 0x0000009000037945 */ /* 0x000fd80003800000 */
[----:B------:R-:W-:Y:S05]  /*3bea0*/  @!P1 BRA `(.L_x_4847) ;  /* 0x00000000001c9947 */ /* 0x000fea0003800000 */
[----:B------:R-:W-:Y:S02]  /*3beb0*/  R2UR UR4, R40 ;  /* 0x00000000280472ca */ /* 0x000fe400000e0000 */
[----:B------:R-:W-:-:S13]  /*3bec0*/  R2UR UR5, R41 ;  /* 0x00000000290572ca */ /* 0x000fda00000e0000 */
[----:B01----:R-:W2:Y:S01]  /*3bed0*/  LD.E.128 R28, desc[UR4][R52.64+0x2800] ;  /* 0x00280004341c7980 */ /* 0x003ea2000c101d00 */
[----:B------:R-:W-:Y:S02]  /*3bee0*/  R2UR UR6, R40 ;  /* 0x00000000280672ca */ /* 0x000fe400000e0000 */
[----:B------:R-:W-:Y:S01]  /*3bef0*/  R2UR UR7, R41 ;  /* 0x00000000290772ca */ /* 0x000fe200000e0000 */
[----:B--2---:R2:W-:-:S12]  /*3bf00*/  ST.E.128 desc[UR4][R34.64+0x40], R28 ;  /* 0x0000401c22007985 */ /* 0x0045d8000c101d04 */
[----:B------:R2:W5:Y:S02]  /*3bf10*/  LD.E.U8 R37, desc[UR6][R48.64] ;  /* 0x0000000630257980 */ /* 0x000564000c101100 */
.L_x_4847:
[----:B------:R-:W-:Y:S05]  /*3bf20*/  BSYNC B3 ;  /* 0x0000000000037941 */ /* 0x000fea0003800000 */
.L_x_4846:
[----:B-----5:R-:W-:Y:S01]  /*3bf30*/  LOP3.LUT P1, RZ, R37, 0x8, RZ, 0xc0, !PT ;  /* 0x0000000825ff7812 */ /* 0x020fe2000782c0ff */
[----:B------:R-:W-:-:S12]  /*3bf40*/  BSSY B3, `(.L_x_4848) ;  /* 0x0000009000037945 */ /* 0x000fd80003800000 */
[----:B------:R-:W-:Y:S05]  /*3bf50*/  @!P1 BRA `(.L_x_4849) ;  /* 0x00000000001c9947 */ /* 0x000fea0003800000 */
[----:B------:R-:W-:Y:S02]  /*3bf60*/  R2UR UR4, R40 ;  /* 0x00000000280472ca */ /* 0x000fe400000e0000 */
[----:B------:R-:W-:-:S13]  /*3bf70*/  R2UR UR5, R41 ;  /* 0x00000000290572ca */ /* 0x000fda00000e0000 */
[----:B012---:R-:W2:Y:S01]  /*3bf80*/  LD.E.128 R28, desc[UR4][R50.64+0x2800] ;  /* 0x00280004321c7980 */ /* 0x007ea2000c101d00 */
[----:B------:R-:W-:Y:S02]  /*3bf90*/  R2UR UR6, R40 ;  /* 0x00000000280672ca */ /* 0x000fe400000e0000 */
[----:B------:R-:W-:Y:S01]  /*3bfa0*/  R2UR UR7, R41 ;  /* 0x00000000290772ca */ /* 0x000fe200000e0000 */
[----:B--2---:R3:W-:-:S12]  /*3bfb0*/  ST.E.128 desc[UR4][R34.64+0x60], R28 ;  /* 0x0000601c22007985 */ /* 0x0047d8000c101d04 */
[----:B------:R3:W5:Y:S02]  /*3bfc0*/  LD.E.U8 R37, desc[UR6][R48.64] ;  /* 0x0000000630257980 */ /* 0x000764000c101100 */
.L_x_4849:
[----:B------:R-:W-:Y:S05]  /*3bfd0*/  BSYNC B3 ;  /* 0x0000000000037941 */ /* 0x000fea0003800000 */
.L_x_4848:
[----:B-----5:R-:W-:Y:S01]  /*3bfe0*/  LOP3.LUT P1, RZ, R37, 0x10, RZ, 0xc0, !PT ;  /* 0x0000001025ff7812 */ /* 0x020fe2000782c0ff */
[----:B------:R-:W-:-:S12]  /*3bff0*/  BSSY B3, `(.L_x_4850) ;  /* 0x0000009000037945 */ /* 0x000fd80003800000 */
[----:B------:R-:W-:Y:S05]  /*3c000*/  @!P1 BRA `(.L_x_4851) ;  /* 0x00000000001c9947 */ /* 0x000fea0003800000 */
[----:B------:R-:W-:Y:S02]  /*3c010*/  R2UR UR4, R40 ;  /* 0x00000000280472ca */ /* 0x000fe400000e0000 */
[----:B------:R-:W-:-:S13]  /*3c020*/  R2UR UR5, R41 ;  /* 0x00000000290572ca */ /* 0x000fda00000e0000 */
[----:B0123--:R-:W2:Y:S01]  /*3c030*/  LD.E.128 R28, desc[UR4][R52.64+0x5000] ;  /* 0x00500004341c7980 */ /* 0x00fea2000c101d00 */
[----:B------:R-:W-:Y:S02]  /*3c040*/  R2UR UR6, R40 ;  /* 0x00000000280672ca */ /* 0x000fe400000e0000 */
[----:B------:R-:W-:Y:S01]  /*3c050*/  R2UR UR7, R41 ;  /* 0x00000000290772ca */ /* 0x000fe200000e0000 */
[----:B--2---:R4:W-:-:S12]  /*3c060*/  ST.E.128 desc[UR4][R34.64+0x80], R28 ;  /* 0x0000801c22007985 */ /* 0x0049d8000c101d04 */
[----:B------:R4:W5:Y:S02]  /*3c070*/  LD.E.U8 R37, desc[UR6][R48.64] ;  /* 0x0000000630257980 */ /* 0x000964000c101100 */
.L_x_4851:
[----:B------:R-:W-:Y:S05]  /*3c080*/  BSYNC B3 ;  /* 0x0000000000037941 */ /* 0x000fea0003800000 */
.L_x_4850:
[----:B-----5:R-:W-:-:S13]  /*3c090*/  LOP3.LUT P1, RZ, R37, 0x20, RZ, 0xc0, !PT ;  /* 0x0000002025ff7812 */ /* 0x020fda000782c0ff */
[----:B------:R-:W-:Y:S05]  /*3c0a0*/  @!P1 BRA `(.L_x_4841) ;  /* 0x0000000000109947 */ /* 0x000fea0003800000 */
[----:B------:R-:W-:Y:S02]  /*3c0b0*/  R2UR UR4, R40 ;  /* 0x00000000280472ca */ /* 0x000fe400000e0000 */
[----:B------:R-:W-:-:S13]  /*3c0c0*/  R2UR UR5, R41 ;  /* 0x00000000290572ca */ /* 0x000fda00000e0000 */
[----:B01234-:R-:W2:Y:S04]  /*3c0d0*/  LD.E.128 R28, desc[UR4][R50.64+0x5000] ;  /* 0x00500004321c7980 */ /* 0x01fea8000c101d00 */
[----:B--2---:R0:W-:Y:S02]  /*3c0e0*/  ST.E.128 desc[UR4][R34.64+0xa0], R28 ;  /* 0x0000a01c22007985 */ /* 0x0041e4000c101d04 */
.L_x_4841:
[----:B------:R-:W-:Y:S05]  /*3c0f0*/  BSYNC B2 ;  /* 0x0000000000027941 */ /* 0x000fea0003800000 */
.L_x_4840:
[----:B------:R-:W-:Y:S02]  /*3c100*/  R2UR UR4, R40 ;  /* 0x00000000280472ca */ /* 0x000fe400000e0000 */
[----:B------:R-:W-:-:S13]  /*3c110*/  R2UR UR5, R41 ;  /* 0x00000000290572ca */ /* 0x000fda00000e0000 */
[----:B------:R-:W2:Y:S02]  /*3c120*/  LD.E R46, desc[UR4][R46.64] ;  /* 0x000000042e2e7980 */ /* 0x000ea4000c101900 */
[----:B--2---:R-:W-:-:S05]  /*3c130*/  VIADD R13, R46, 0x80 ;  /* 0x000000802e0d7836 */ /* 0x004fca0000000000 */
[----:B------:R-:W-:-:S13]  /*3c140*/  ISETP.GE.AND P1, PT, R13, R56, PT ;  /* 0x000000380d00720c */ /* 0x000fda0003f26270 */
[----:B------:R-:W-:Y:S05]  /*3c150*/  @P1 BRA `(.L_x_4783) ;  /* 0x00000004000c1947 */ /* 0x000fea0003800000 */
[----:B------:R-:W-:Y:S02]  /*3c160*/  R2UR UR4, R40 ;  /* 0x00000000280472ca */ /* 0x000fe400000e0000 */
[----:B------:R-:W-:-:S13]  /*3c170*/  R2UR UR5, R41 ;  /* 0x00000000290572ca */ /* 0x000fda00000e0000 */
[----:B01-345:R-:W2:Y:S01]  /*3c180*/  LD.E.U8 R34, desc[UR4][R48.64] ;  /* 0x0000000430227980 */ /* 0x03bea2000c101100 */
[----:B------:R-:W-:Y:S01]  /*3c190*/  IADD3 R54, P2, P3, R44, R32, R54 ;  /* 0x000000202c367210 */ /* 0x000fe20007b5e036 */
[----:B------:R-:W-:Y:S03]  /*3c1a0*/  BSSY B2, `(.L_x_4852) ;  /* 0x000000c000027945 */ /* 0x000fe60003800000 */
[----:B------:R-:W-:Y:S02]  /*3c1b0*/  IADD3.X R55, R45, R33, R57, P2, P3 ;  /* 0x000000212d377210 */ /* 0x000fe400017e6439 */
        /* <DEDUP_REMOVED lines=10> */
.L_x_4853:
[----:B------:R-:W-:Y:S05]  /*3c260*/  BSYNC B2 ;  /* 0x0000000000027941 */ /* 0x000fea0003800000 */
.L_x_4852:
        /* <DEDUP_REMOVED lines=10> */
.L_x_4855:
[----:B------:R-:W-:Y:S05]  /*3c310*/  BSYNC B2 ;  /* 0x0000000000027941 */ /* 0x000fea0003800000 */
.L_x_4854:
        /* <DEDUP_REMOVED lines=10> */
.L_x_4857:
[----:B------:R-:W-:Y:S05]  /*3c3c0*/  BSYNC B2 ;  /* 0x0000000000027941 */ /* 0x000fea0003800000 */
.L_x_4856:
        /* <DEDUP_REMOVED lines=10> */
.L_x_4859:
[----:B------:R-:W-:Y:S05]  /*3c470*/  BSYNC B2 ;  /* 0x0000000000027941 */ /* 0x000fea0003800000 */
.L_x_4858:
        /* <DEDUP_REMOVED lines=10> */
.L_x_4861:
[----:B------:R-:W-:Y:S05]  /*3c520*/  BSYNC B2 ;  /* 0x0000000000027941 */ /* 0x000fea0003800000 */
.L_x_4860:
[----:B-----5:R-:W-:-:S13]  /*3c530*/  LOP3.LUT P1, RZ, R34, 0x20, RZ, 0xc0, !PT ;  /* 0x0000002022ff7812 */ /* 0x020fda000782c0ff */
[----:B------:R-:W-:Y:S05]  /*3c540*/  @!P1 BRA `(.L_x_4783) ;  /* 0x0000000000109947 */ /* 0x000fea0003800000 */
[----:B------:R-:W-:Y:S02]  /*3c550*/  R2UR UR4, R40 ;  /* 0x00000000280472ca */ /* 0x000fe400000e0000 */
[----:B------:R-:W-:-:S13]  /*3c560*/  R2UR UR5, R41 ;  /* 0x00000000290572ca */ /* 0x000fda00000e0000 */
[----:B01234-:R-:W2:Y:S04]  /*3c570*/  LD.E.128 R48, desc[UR4][R50.64+0x7000] ;  /* 0x0070000432307980 */ /* 0x01fea8000c101d00 */
[----:B--2---:R0:W-:Y:S02]  /*3c580*/  ST.E.128 desc[UR4][R54.64+0xa0], R48 ;  /* 0x0000a03036007985 */ /* 0x0041e4000c101d04 */
.L_x_4783:
[----:B------:R-:W-:Y:S05]  /*3c590*/  BSYNC B0 ;  /* 0x0000000000007941 */ /* 0x000fea0003800000 */
.L_x_4748:
        /* <DEDUP_REMOVED lines=8> */
[----:B0-----:R-:W-:-:S02]  /*3c620*/  LOP3.LUT P1, RZ, R28, 0x7f, RZ, 0xc0, !PT ;  /* 0x0000007f1cff7812 */ /* 0x001fc4000782c0ff */
[----:B-----5:R-:W-:-:S05]  /*3c630*/  LEA.HI R13, R28, 0x8, RZ, 0x19 ;  /* 0x000000081c0d7811 */ /* 0x020fca00078fc8ff */
[----:B-1----:R0:W-:Y:S06]  /*3c640*/  BAR.SYNC.DEFER_BLOCKING R13, 0x80 ;  /* 0x0002000d0000751d */ /* 0x0021ec0000010000 */
[----:B------:R-:W-:Y:S05]  /*3c650*/  @P1 BRA `(.L_x_4862) ;  /* 0x0000000000241947 */ /* 0x000fea0003800000 */
[----:B------:R-:W2:Y:S01]  /*3c660*/  LDL.64 R28, [R7+0x10] ;  /* 0x00001000071c7983 */ /* 0x000ea20000100a00 */
[----:B------:R-:W-:Y:S02]  /*3c670*/  R2UR UR4, R40 ;  /* 0x00000000280472ca */ /* 0x000fe400000e0000 */
[----:B------:R-:W-:Y:S01]  /*3c680*/  R2UR UR5, R41 ;  /* 0x00000000290572ca */ /* 0x000fe200000e0000 */
[----:B------:R-:W0:-:S12]  /*3c690*/  LDL R3, [R3] ;  /* 0x0000000003037983 */ /* 0x000e180000100800 */
[----:B--2---:R-:W2:Y:S02]  /*3c6a0*/  LD.E.64 R28, desc[UR4][R28.64+0x30] ;  /* 0x000030041c1c7980 */ /* 0x004ea4000c101b00 */
[----:B--2---:R-:W-:-:S05]  /*3c6b0*/  MOV R30, R28 ;  /* 0x0000001c001e7202 */ /* 0x004fca0000000f00 */
[----:B0-----:R-:W-:-:S05]  /*3c6c0*/  IMAD R13, R3, 0x8, R30 ;  /* 0x00000008030d7824 */ /* 0x001fca00078e021e */
[----:B------:R-:W-:-:S04]  /*3c6d0*/  PRMT R13, RZ, 0x654, R13 ;  /* 0x00000654ff0d7816 */ /* 0x000fc8000000000d */
[----:B------:R1:W-:Y:S03]  /*3c6e0*/  SYNCS.ARRIVE.TRANS64.RED.A1T0 RZ, [R13+URZ], RZ ;  /* 0x000000ff0dff79a7 */ /* 0x0003e6000810043f */
.L_x_4862:
[----:B------:R-:W-:-:S04]  /*3c6f0*/  IMAD.MOV.U32 R107, RZ, RZ, 0x0 ;  /* 0x00000000ff6b7424 */ /* 0x000fc800078e00ff */
[----:B01----:R-:W-:Y:S05]  /*3c700*/  RET.REL.NODEC R106 `(_ZN7cutlass13device_kernelIN5flash11enable_sm90INS1_16FlashAttnFwdSm90INS1_25CollectiveMainloopFwdSm90ILi2EN4cute5tupleIJNS5_1CILi1EEES8_S8_EEENS6_IJNS7_ILi128EEENS7_ILi160EEENS7_ILi192EEEEEELi192ENS_12float_e4m3_tEfNS_4arch4Sm90ELb0ELb1ELb0ELb1ELb0ELb1ELb0ELb1ELb1ELb1ELb0ELb0EEENS1_21CollectiveEpilogueFwdINS6_IJSA_SC_SB_EEES9_NS_10bfloat16_tESG_Li256ELb1ELb1ELb0ELb1EEENS1_36VarlenDynamicPersistentTileSchedulerILi128ELi160ELi256ELi128ELb0ELb1ELb1ELb1ELb0ELb1EEEEEEEEEvNT_6ParamsE) ;  /* 0xfffffc386a3c7950 */ /* 0x003fea0003c3ffff */
.L_x_4758:
[----:B--2---:R2:W3:Y:S02]  /*3c710*/  SYNCS.PHASECHK.TRANS64.TRYWAIT P1, [R13+URZ], R30 ;  /* 0x0000001e0d0075a7 */ /* 0x0044e4000802017f */
[----:B---3--:R-:W-:Y:S05]  /*3c720*/  @!P1 NANOSLEEP.SYNCS 0x989680 ;  /* 0x009896800000995d */ /* 0x008fea0003900000 */
[----:B------:R-:W3:Y:S02]  /*3c730*/  @!P1 SYNCS.PHASECHK.TRANS64 P1, [R13+URZ], R30 ;  /* 0x0000001e0d0095a7 */ /* 0x000ee4000802007f */
[----:B---3--:R-:W-:Y:S05]  /*3c740*/  @!P1 BRA `(.L_x_4758) ;  /* 0xfffffffc00f09947 */ /* 0x008fea000383ffff */
[----:B------:R-:W-:Y:S05]  /*3c750*/  BRA `(.L_x_4863) ;  /* 0xfffffef800987947 */ /* 0x000fea000383ffff */
.L_x_4813:
[----:B--2---:R2:W3:Y:S02]  /*3c760*/  SYNCS.PHASECHK.TRANS64.TRYWAIT P1, [R13+URZ], R108 ;  /* 0x0000006c0d0075a7 */ /* 0x0044e4000802017f */
[----:B---3--:R-:W-:Y:S05]  /*3c770*/  @!P1 NANOSLEEP.SYNCS 0x989680 ;  /* 0x009896800000995d */ /* 0x008fea0003900000 */
[----:B------:R-:W3:Y:S02]  /*3c780*/  @!P1 SYNCS.PHASECHK.TRANS64 P1, [R13+URZ], R108 ;  /* 0x0000006c0d0095a7 */ /* 0x000ee4000802007f */
[----:B---3--:R-:W-:Y:S05]  /*3c790*/  @!P1 BRA `(.L_x_4813) ;  /* 0xfffffffc00f09947 */ /* 0x008fea000383ffff */
[----:B------:R-:W-:Y:S05]  /*3c7a0*/  BRA `(.L_x_4864) ;  /* 0xffffff7400507947 */ /* 0x000fea000383ffff */
.L_x_4839:
[----:B0-----:R0:W1:Y:S02]  /*3c7b0*/  SYNCS.PHASECHK.TRANS64.TRYWAIT P1, [R13+URZ], R30 ;  /* 0x0000001e0d0075a7 */ /* 0x001064000802017f */
[----:B-1----:R-:W-:Y:S05]  /*3c7c0*/  @!P1 NANOSLEEP.SYNCS 0x989680 ;  /* 0x009896800000995d */ /* 0x002fea0003900000 */
[----:B------:R-:W1:Y:S02]  /*3c7d0*/  @!P1 SYNCS.PHASECHK.TRANS64 P1, [R13+URZ], R30 ;  /* 0x0000001e0d0095a7 */ /* 0x000e64000802007f */
[----:B-1----:R-:W-:Y:S05]  /*3c7e0*/  @!P1 BRA `(.L_x_4839) ;  /* 0xfffffffc00f09947 */ /* 0x002fea000383ffff */
[----:B------:R-:W-:Y:S05]  /*3c7f0*/  BRA `(.L_x_4865) ;  /* 0xfffffff000947947 */ /* 0x000fea000383ffff */
.L_x_4866:
        /* <DEDUP_REMOVED lines=16> */
.L_x_12965:


//--------------------- .text._ZN7cutlass13device_kernelIN5flash11enable_sm90INS1_16FlashAttnFwdSm90INS1_25CollectiveMainloopFwdSm90ILi2EN4cute5tupleIJNS5_1CILi1EEES8_S8_EEENS6_IJNS7_ILi128EEENS7_ILi160EEENS7_ILi192EEEEEELi192ENS_12float_e4m3_tEfNS_4arch4Sm90ELb1ELb0ELb0ELb0ELb0ELb0ELb0ELb1ELb1ELb1ELb0ELb0EEENS1_21CollectiveEpilogueFwdINS6_IJSA_SC_SB_EEES9_NS_10bfloat16_tESG_Li256ELb0ELb1ELb0ELb1EEENS1_30DynamicPersistentTileSchedulerILi256ELi128ELb0ELb1ELb1EEEEEEEEEvNT_6ParamsE --------------------------
	.section	.text._ZN7cutlass13device_kernelIN5flash11enable_sm90INS1_16FlashAttnFwdSm90INS1_25CollectiveMainloopFwdSm90ILi2EN4cute5tupleIJNS5_1CILi1EEES8_S8_EEENS6_IJNS7_ILi128EEENS7_ILi160EEENS7_ILi192EEEEEELi192ENS_12float_e4m3_tEfNS_4arch4Sm90ELb1ELb0ELb0ELb0ELb0ELb0ELb0ELb1ELb1ELb1ELb0ELb0EEENS1_21CollectiveEpilogueFwdINS6_IJSA_SC_SB_EEES9_NS_10bfloat16_tESG_Li256ELb0ELb1ELb0ELb1EEENS1_30DynamicPersistentTileSchedulerILi256ELi128ELb0ELb1ELb1EEEEEEEEEvNT_6ParamsE,"ax",@progbits
	.align	128
.text._ZN7cutlass13device_kernelIN5flash11enable_sm90INS1_16FlashAttnFwdSm90INS1_25CollectiveMainloopFwdSm90ILi2EN4cute5tupleIJNS5_1CILi1EEES8_S8_EEENS6_IJNS7_ILi128EEENS7_ILi160EEENS7_ILi192EEEEEELi192ENS_12float_e4m3_tEfNS_4arch4Sm90ELb1ELb0ELb0ELb0ELb0ELb0ELb0ELb1ELb1ELb1ELb0ELb0EEENS1_21CollectiveEpilogueFwdINS6_IJSA_SC_SB_EEES9_NS_10bfloat16_tESG_Li256ELb0ELb1ELb0ELb1EEENS1_30DynamicPersistentTileSchedulerILi256ELi128ELb0ELb1ELb1EEEEEEEEEvNT_6ParamsE:
        .type           _ZN7cutlass13device_kernelIN5flash11enable_sm90INS1_16FlashAttnFwdSm90INS1_25CollectiveMainloopFwdSm90ILi2EN4cute5tupleIJNS5_1CILi1EEES8_S8_EEENS6_IJNS7_ILi128EEENS7_ILi160EEENS7_ILi192EEEEEELi192ENS_12float_e4m3_tEfNS_4arch4Sm90ELb1ELb0ELb0ELb0ELb0ELb0ELb0ELb1ELb1ELb1ELb0ELb0EEENS1_21CollectiveEpilogueFwdINS6_IJSA_SC_SB_EEES9_NS_10bfloat16_tESG_Li256ELb0ELb1ELb0ELb1EEENS1_30DynamicPersistentTileSchedulerILi256ELi128ELb0ELb1ELb1EEEEEEEEEvNT_6ParamsE,@function
        .size           _ZN7cutlass13device_kernelIN5flash11enable_sm90INS1_16FlashAttnFwdSm90INS1_25CollectiveMainloopFwdSm90ILi2EN4cute5tupleIJNS5_1CILi1EEES8_S8_EEENS6_IJNS7_ILi128EEENS7_ILi160EEENS7_ILi192EEEEEELi192ENS_12float_e4m3_tEfNS_4arch4Sm90ELb1ELb0ELb0ELb0ELb0ELb0ELb0ELb1ELb1ELb1ELb0ELb0EEENS1_21CollectiveEpilogueFwdINS6_IJSA_SC_SB_EEES9_NS_10bfloat16_tESG_Li256ELb0ELb1ELb0ELb1EEENS1_30DynamicPersistentTileSchedulerILi256ELi128ELb0ELb1ELb1EEEEEEEEEvNT_6ParamsE,(.L_x_12967 - _ZN7cutlass13device_kernelIN5flash11enable_sm90INS1_16FlashAttnFwdSm90INS1_25CollectiveMainloopFwdSm90ILi2EN4cute5tupleIJNS5_1CILi1EEES8_S8_EEENS6_IJNS7_ILi128EEENS7_ILi160EEENS7_ILi192EEEEEELi192ENS_12float_e4m3_tEfNS_4arch4Sm90ELb1ELb0ELb0ELb0ELb0ELb0ELb0ELb1ELb1ELb1ELb0ELb0EEENS1_21CollectiveEpilogueFwdINS6_IJSA_SC_SB_EEES9_NS_10bfloat16_tESG_Li256ELb0ELb1ELb0ELb1EEENS1_30DynamicPersistentTileSchedulerILi256ELi128ELb0ELb1ELb1EEEEEEEEEvNT_6ParamsE)
        .other          _ZN7cutlass13device_kernelIN5flash11enable_sm90INS1_16FlashAttnFwdSm90INS1_25CollectiveMainloopFwdSm90ILi2EN4cute5tupleIJNS5_1CILi1EEES8_S8_EEENS6_IJNS7_ILi128EEENS7_ILi160EEENS7_ILi192EEEEEELi192ENS_12float_e4m3_tEfNS_4arch4Sm90ELb1ELb0ELb0ELb0ELb0ELb0ELb0ELb1ELb1ELb1ELb0ELb0EEENS1_21CollectiveEpilogueFwdINS6_IJSA_SC_SB_EEES9_NS_10bfloat16_tESG_Li256ELb0ELb1ELb0ELb1EEENS1_30DynamicPersistentTileSchedulerILi256ELi128ELb0ELb1ELb1EEEEEEEEEvNT_6ParamsE,@"STO_CUDA_ENTRY STV_DEFAULT"
_ZN7cutlass13device_kernelIN5flash11enable_sm90INS1_16FlashAttnFwdSm90INS1_25CollectiveMainloopFwdSm90ILi2EN4cute5tupleIJNS5_1CILi1EEES8_S8_EEENS6_IJNS7_ILi128EEENS7_ILi160EEENS7_ILi192EEEEEELi192ENS_12float_e4m3_tEfNS_4arch4Sm90ELb1ELb0ELb0ELb0ELb0ELb0ELb0ELb1ELb1ELb1ELb0ELb0EEENS1_21CollectiveEpilogueFwdINS6_IJSA_SC_SB_EEES9_NS_10bfloat16_tESG_Li256ELb0ELb1ELb0ELb1EEENS1_30DynamicPersistentTileSchedulerILi256ELi128ELb0ELb1ELb1EEEEEEEEEvNT_6ParamsE:
        /* <DEDUP_REMOVED lines=18> */
.L_x_4868:
[----:B------:R-:W-:Y:S05]  /*0120*/  BSYNC B0 ;  /* 0x0000000000007941 */ /* 0x000fea0003800000 */
.L_x_4867:
        /* <DEDUP_REMOVED lines=41> */
.L_x_4869:
        /* <DEDUP_REMOVED lines=22> */
.L_x_4870:
        /* <DEDUP_REMOVED lines=18> */
.L_x_4871:
        /* <DEDUP_REMOVED lines=22> */
.L_x_4872:
        /* <DEDUP_REMOVED lines=22> */
.L_x_4873:
[----:B------:R-:W-:Y:S01]  /*0900*/  PLOP3.LUT P0, PT, PT, PT, UP0, 0x80, 0x0 ;  /* 0x000000000000781c */ /* 0x000fe20003f0f008 */
[----:B------:R-:W-:Y:S01]  /*0910*/  UMOV UR38, 0x1 ;  /* 0x0000000100267882 */ /* 0x000fe20000000000 */
[----:B------:R-:W-:Y:S01]  /*0920*/  NOP ;  /* 0x0000000000007918 */ /* 0x000fe20000000000 */
[----:B------:R-:W-:Y:S01]  /*0930*/  USEL UR38, UR38, 0x2, !UP0 ;  /* 0x0000000226267887 */ /* 0x000fe2000c000000 */
[----:B------:R-:W-:Y:S01]  /*0940*/  ULDC.64 UR50, c[0x0][0x208] ;  /* 0x0000820000327ab9 */ /* 0x000fe20000000a00 */
[----:B012-4-:R-:W-:Y:S08]  /*0950*/  BAR.SYNC.DEFER_BLOCKING 0x0 ;  /* 0x0000000000007b1d */ /* 0x017ff00000010000 */
[----:B------:R-:W-:Y:S05]  /*0960*/  @!P0 BRA `(.L_x_4874) ;  /* 0x000000e400f48947 */ /* 0x000fea0003800000 */
.L_x_4875:
        /* <DEDUP_REMOVED lines=21> */
[----:B------:R-:W-:Y:S02]  /*0ac0*/  LEA.HI R0, R3, R228, RZ, 0x4 ;  /* 0x000000e403007211 */ /* 0x000fe400078f20ff */
[----:B------:R-:W-:Y:S02]  /*0ad0*/  LOP3.LUT R221, R5, 0xffffff80, RZ, 0xc0, !PT ;  /* 0xffffff8005dd7812 */ /* 0x000fe400078ec0ff */
[----:B------:R-:W-:Y:S02]  /*0ae0*/  SHF.R.S32.HI R9, RZ, 0x4, R0 ;  /* 0x00000004ff097819 */ /* 0x000fe40000011400 */
[----:B------:R-:W-:Y:S01]  /*0af0*/  LOP3.LUT R7, R0, 0x3fffff0, RZ, 0xc0, !PT ;  /* 0x03fffff000077812 */ /* 0x000fe200078ec0ff */
[----:B------:R-:W-:Y:S01]  /*0b00*/  IMAD.IADD R221, R228, 0x1, -R221 ;  /* 0x00000001e4dd7824 */ /* 0x000fe200078e0add */
[----:B------:R-:W-:-:S02]  /*0b10*/  LEA.HI R0, R0, R9, RZ, 0x1 ;  /* 0x0000000900007211 */ /* 0x000fc400078f08ff */
[CC--:B------:R-:W-:Y:S01]  /*0b20*/  LEA.HI R2, R3.reuse, R228.reuse, RZ, 0x5 ;  /* 0x000000e403027211 */ /* 0x0c0fe200078f28ff */
[----:B------:R-:W-:Y:S01]  /*0b30*/  IMAD.IADD R7, R228, 0x1, -R7 ;  /* 0x00000001e4077824 */ /* 0x000fe200078e0a07 */
[----:B------:R-:W-:Y:S02]  /*0b40*/  SHF.R.S32.HI R4, RZ, 0x1f, R221 ;  /* 0x0000001fff047819 */ /* 0x000fe400000114dd */
[----:B------:R-:W-:Y:S01]  /*0b50*/  LOP3.LUT R0, R0, 0x1ffffffe, RZ, 0xc0, !PT ;  /* 0x1ffffffe00007812 */ /* 0x000fe200078ec0ff */
[----:B------:R-:W-:Y:S01]  /*0b60*/  IMAD.SHL.U32 R2, R2, 0x20, RZ ;  /* 0x0000002002027824 */ /* 0x000fe200078e00ff */
[----:B------:R-:W-:Y:S02]  /*0b70*/  LEA.HI R6, R4, R221, RZ, 0x2 ;  /* 0x000000dd04067211 */ /* 0x000fe400078f10ff */
[----:B------:R-:W-:Y:S01]  /*0b80*/  LEA.HI R10, R3, R228, RZ, 0x2 ;  /* 0x000000e4030a7211 */ /* 0x000fe200078f10ff */
[----:B------:R-:W-:Y:S01]  /*0b90*/  IMAD.IADD R0, R9, 0x1, -R0 ;  /* 0x0000000109007824 */ /* 0x000fe200078e0a00 */
[----:B------:R-:W-:-:S02]  /*0ba0*/  SHF.R.S32.HI R8, RZ, 0x2, R6 ;  /* 0x00000002ff087819 */ /* 0x000fc40000011406 */
[----:B------:R-:W-:Y:S02]  /*0bb0*/  SHF.R.S32.HI R11, RZ, 0x1f, R6 ;  /* 0x0000001fff0b7819 */ /* 0x000fe40000011406 */
[----:B------:R-:W-:Y:S02]  /*0bc0*/  LOP3.LUT R9, R10, 0xfffffffc, RZ, 0xc0, !PT ;  /* 0xfffffffc0a097812 */ /* 0x000fe400078ec0ff */
[----:B------:R-:W-:Y:S02]  /*0bd0*/  LEA.HI R3, R3, R228, RZ, 0x3 ;  /* 0x000000e403037211 */ /* 0x000fe400078f18ff */
[----:B------:R-:W-:Y:S01]  /*0be0*/  LEA.HI R11, R11, R8, RZ, 0x3 ;  /* 0x000000080b0b7211 */ /* 0x000fe200078f18ff */
[----:B------:R-:W-:Y:S01]  /*0bf0*/  IMAD.IADD R9, R228, 0x1, -R9 ;  /* 0x00000001e4097824 */ /* 0x000fe200078e0a09 */
[----:B------:R-:W-:Y:S02]  /*0c00*/  SHF.R.S32.HI R222, RZ, 0x7, R5 ;  /* 0x00000007ffde7819 */ /* 0x000fe40000011405 */
[----:B------:R-:W-:-:S02]  /*0c10*/  LOP3.LUT R2, R2, 0xfffffc00, RZ, 0xc0, !PT ;  /* 0xfffffc0002027812 */ /* 0x000fc400078ec0ff */
        /* <DEDUP_REMOVED lines=26> */
.L_x_4929:
        /* <DEDUP_REMOVED lines=21> */
.L_x_4876:
[----:B------:R-:W-:Y:S01]  /*0f10*/  ULDC UR6, c[0x0][0xc54] ;  /* 0x0003150000067ab9 */ /* 0x000fe20000000800 */
[----:B------:R-:W-:Y:S01]  /*0f20*/  UMOV UR8, UR7 ;  /* 0x0000000700087c82 */ /* 0x000fe20008000000 */
[----:B------:R-:W-:-:S11]  /*0f30*/  UISETP.NE.AND UP0, UPT, UR6, 0x1, UPT ;  /* 0x000000010600788c */ /* 0x000fd6000bf05270 */
[----:B------:R-:W-:Y:S02]  /*0f40*/  @UP0 ULDC.64 UR10, c[0x0][0xc58] ;  /* 0x00031600000a0ab9 */ /* 0x000fe40000000a00 */
[----:B------:R-:W-:-:S04]  /*0f50*/  UIMAD.WIDE.U32 UR4, UR7, UR10, URZ ;  /* 0x0000000a070472a5 */ /* 0x000fc8000f8e003f */
[----:B------:R-:W-:-:S04]  /*0f60*/  @UP0 USHF.R.U32.HI UR8, URZ, UR11, UR5 ;  /* 0x0000000b3f080299 */ /* 0x000fc80008011605 */
[----:B------:R-:W-:-:S12]  /*0f70*/  UIMAD UR4, UR8, UR6, URZ ;  /* 0x00000006080472a4 */ /* 0x000fd8000f8e023f */
.L_x_4877:
        /* <DEDUP_REMOVED lines=118> */
[----:B------:R-:W-:-:S02]  /*16e0*/  IMAD.MOV.U32 R133, RZ, RZ, RZ ;  /* 0x000000ffff857224 */ /* 0x000fc400078e00ff */
        /* <DEDUP_REMOVED lines=13> */
[----:B------:R-:W-:Y:S02]  /*17c0*/  UIMAD.WIDE UR4, UR4, 0x66666667, URZ ;  /* 0x66666667040478a5 */ /* 0x000fe4000f8e023f */
[----:B------:R-:W-:Y:S02]  /*17d0*/  UIADD3 UR6, UR7, UR6, URZ ;  /* 0x0000000607067290 */ /* 0x000fe4000fffe03f */
[----:B------:R-:W-:-:S02]  /*17e0*/  USHF.R.U32.HI UR4, URZ, 0x1f, UR5 ;  /* 0x0000001f3f047899 */ /* 0x000fc40008011605 */
[----:B------:R-:W-:Y:S02]  /*17f0*/  UIMAD.WIDE UR6, UR6, 0x66666667, URZ ;  /* 0x66666667060678a5 */ /* 0x000fe4000f8e023f */
[----:B------:R-:W-:Y:S02]  /*1800*/  ULEA.HI.SX32 UR4, UR5, UR4, 0x1a ;  /* 0x0000000405047291 */ /* 0x000fe4000f8fd23f */
[----:B------:R-:W-:-:S04]  /*1810*/  USHF.R.U32.HI UR6, URZ, 0x1f, UR7 ;  /* 0x0000001f3f067899 */ /* 0x000fc80008011607 */
[----:B------:R-:W-:-:S04]  /*1820*/  ULEA.HI.SX32 UR6, UR7, UR6, 0x1a ;  /* 0x0000000607067291 */ /* 0x000fc8000f8fd23f */
        /* <DEDUP_REMOVED lines=36> */
.L_x_4879:
        /* <DEDUP_REMOVED lines=9> */
.L_x_5012:
[----:B------:R-:W-:Y:S05]  /*1b00*/  @!P0 BRA `(.L_x_4881) ;  /* 0x0000000000048947 */ /* 0x000fea0003800000 */
[----:B------:R-:W-:Y:S01]  /*1b10*/  BPT.TRAP 0x1 ;  /* 0x000000040000795c */ /* 0x000fe20000300000 */
.L_x_4881:
[----:B------:R-:W-:Y:S02]  /*1b20*/  IMAD.U32 R2, RZ, RZ, UR49 ;  /* 0x00000031ff027e24 */ /* 0x000fe4000f8e00ff */
[----:B0-----:R-:W-:-:S03]  /*1b30*/  IMAD.U32 R3, RZ, RZ, UR44 ;  /* 0x0000002cff037e24 */ /* 0x001fc6000f8e00ff */
[----:B------:R-:W-:Y:S02]  /*1b40*/  LEA R2, R2, UR41, 0x3 ;  /* 0x0000002902027c11 */ /* 0x000fe4000f8e18ff */
[----:B------:R-:W-:-:S04]  /*1b50*/  SHF.L.U32 R3, R3, 0x1f, RZ ;  /* 0x0000001f03037819 */ /* 0x000fc800000006ff */
[----:B------:R0:W1:Y:S01]  /*1b60*/  SYNCS.PHASECHK.TRANS64.TRYWAIT P2, [R2+URZ+0x33430], R3 ;  /* 0x03343003020075a7 */ /* 0x000062000804017f */
[----:B------:R-:W-:Y:S05]  /*1b70*/  @!P0 BRA `(.L_x_4882) ;  /* 0x0000000000048947 */ /* 0x000fea0003800000 */
[----:B------:R-:W-:Y:S01]  /*1b80*/  BPT.TRAP 0x1 ;  /* 0x000000040000795c */ /* 0x000fe20000300000 */
.L_x_4882:
[----:B------:R-:W2:Y:S02]  /*1b90*/  S2R R0, SR_TID.X ;  /* 0x0000000000007919 */ /* 0x000ea40000002100 */
[----:B--2---:R-:W-:Y:S01]  /*1ba0*/  LOP3.LUT P1, RZ, R0, 0x7f, RZ, 0xc0, !PT ;  /* 0x0000007f00ff7812 */ /* 0x004fe2000782c0ff */
[----:B-1----:R-:W-:-:S12]  /*1bb0*/  @P2 BRA `(.L_x_4883) ;  /* 0x0000000000082947 */ /* 0x002fd80003800000 */
[----:B------:R-:W1:Y:S02]  /*1bc0*/  SYNCS.PHASECHK.TRANS64.TRYWAIT P2, [R2+URZ+0x33430], R3 ;  /* 0x03343003020075a7 */ /* 0x000e64000804017f */
[----:B-1----:R-:W-:Y:S05]  /*1bd0*/  @!P2 BRA `(.L_x_4884) ;  /* 0x000001240038a947 */ /* 0x002fea0003800000 */
.L_x_4883:
[----:B------:R-:W-:Y:S05]  /*1be0*/  WARPSYNC.ALL ;  /* 0x0000000000007948 */ /* 0x000fea0003800000 */
[----:B------:R-:W-:Y:S01]  /*1bf0*/  UIADD3 UR4, UR41, 0x24200, URZ ;  /* 0x0002420029047890 */ /* 0x000fe2000fffe03f */
[----:B------:R-:W-:Y:S01]  /*1c00*/  WARPGROUP.ARRIVE ;  /* 0x00000000000079c5 */ /* 0x000fe20000000000 */
[----:B------:R-:W-:Y:S01]  /*1c10*/  ULOP3.LUT UR20, UR53, 0x10000, URZ, 0xfc, !UPT ;  /* 0x0001000035147892 */ /* 0x000fe2000f8efc3f */
[----:B------:R-:W-:Y:S01]  /*1c20*/  VIADD R0, R18, UR39 ;  /* 0x0000002712007c36 */ /* 0x000fe20008000000 */
[----:B------:R-:W-:Y:S01]  /*1c30*/  USHF.R.U32.HI UR4, URZ, 0x4, UR4 ;  /* 0x000000043f047899 */ /* 0x000fe20008011604 */
[----:B01----:R-:W-:Y:S01]  /*1c40*/  @!P1 VIADD R2, R2, 0x33440 ;  /* 0x0003344002029836 */ /* 0x003fe20000000000 */
[----:B------:R-:W-:Y:S01]  /*1c50*/  UMOV UR25, 0x80000020 ;  /* 0x8000002000197882 */ /* 0x000fe20000000000 */
[----:B------:R-:W-:Y:S01]  /*1c60*/  UMOV UR27, 0x80000020 ;  /* 0x80000020001b7882 */ /* 0x000fe20000000000 */
[----:B------:R-:W-:Y:S01]  /*1c70*/  ULOP3.LUT UR4, UR4, 0x3fff, URZ, 0xc0, !UPT ;  /* 0x00003fff04047892 */ /* 0x000fe2000f8ec03f */
[----:B------:R-:W-:Y:S01]  /*1c80*/  IMAD.MOV.U32 R9, RZ, RZ, R0 ;  /* 0x000000ffff097224 */ /* 0x000fe200078e0000 */
[----:B------:R-:W-:Y:S01]  /*1c90*/  UMOV UR24, UR20 ;  /* 0x0000001400187c82 */ /* 0x000fe20008000000 */
[----:B------:R-:W-:Y:S01]  /*1ca0*/  UIADD3 UR6, UR20, 0x2, URZ ;  /* 0x0000000214067890 */ /* 0x000fe2000fffe03f */
[----:B------:R-:W-:Y:S01]  /*1cb0*/  @!P1 PRMT R2, RZ, 0x654, R2 ;  /* 0x00000654ff029816 */ /* 0x000fe20000000002 */
[----:B------:R-:W-:Y:S01]  /*1cc0*/  ULOP3.LUT UR47, UR4, 0x10000, URZ, 0xfc, !UPT ;  /* 0x00010000042f7892 */ /* 0x000fe2000f8efc3f */
[----:B------:R-:W-:Y:S01]  /*1cd0*/  CS2R R118, SRZ ;  /* 0x0000000000767805 */ /* 0x000fe2000001ff00 */
[----:B------:R-:W-:Y:S01]  /*1ce0*/  UMOV UR7, 0x80000020 ;  /* 0x8000002000077882 */ /* 0x000fe20000000000 */
[----:B------:R-:W-:Y:S01]  /*1cf0*/  UIADD3 UR10, UR20, 0x200, URZ ;  /* 0x00000200140a7890 */ /* 0x000fe2000fffe03f */
[----:B------:R-:W-:Y:S01]  /*1d00*/  CS2R R116, SRZ ;  /* 0x0000000000747805 */ /* 0x000fe2000001ff00 */
[----:B------:R-:W-:Y:S01]  /*1d10*/  UIMAD UR28, UR49, 0x780, UR47 ;  /* 0x00000780311c78a4 */ /* 0x000fe2000f8e022f */
[----:B------:R-:W-:Y:S01]  /*1d20*/  CS2R R114, SRZ ;  /* 0x0000000000727805 */ /* 0x000fe2000001ff00 */
[----:B------:R-:W-:Y:S01]  /*1d30*/  UMOV UR11, 0x80000020 ;  /* 0x80000020000b7882 */ /* 0x000fe20000000000 */
[----:B------:R-:W-:Y:S01]  /*1d40*/  UMOV UR13, 0x80000020 ;  /* 0x80000020000d7882 */ /* 0x000fe20000000000 */
[----:B------:R-:W-:-:S02]  /*1d50*/  UIADD3 UR4, UR28, 0x180, URZ ;  /* 0x000001801c047890 */ /* 0x000fc4000fffe03f */
[----:B------:R-:W-:Y:S02]  /*1d60*/  UIADD3 UR5, UR28, 0x200, URZ ;  /* 0x000002001c057890 */ /* 0x000fe4000fffe03f */
[----:B------:R-:W-:Y:S01]  /*1d70*/  UMOV UR26, UR28 ;  /* 0x0000001c001a7c82 */ /* 0x000fe20008000000 */
[----:B------:R-:W-:Y:S01]  /*1d80*/  UIADD3 UR8, UR28, 0x2, URZ ;  /* 0x000000021c087890 */ /* 0x000fe2000fffe03f */
[----:B------:R-:W-:Y:S01]  /*1d90*/  QGMMA.64x32x32.F32.E4M3.E4M3 R88, gdesc[UR24], RZ, !UPT, gsb0 ;  /* 0x00600000185879f3 */ /* 0x000fe2000c0008ff */
[----:B------:R-:W-:Y:S01]  /*1da0*/  UIADD3 UR26, UR28, 0x80, URZ ;  /* 0x000000801c1a7890 */ /* 0x000fe2000fffe03f */
[----:B------:R-:W-:Y:S01]  /*1db0*/  UMOV UR27, 0x80000020 ;  /* 0x80000020001b7882 */ /* 0x000fe20000000000 */
[----:B------:R-:W-:Y:S02]  /*1dc0*/  UIADD3 UR9, UR28, 0x202, URZ ;  /* 0x000002021c097890 */ /* 0x000fe4000fffe03f */
[----:B------:R-:W-:Y:S02]  /*1dd0*/  UIADD3 UR12, UR28, 0x280, URZ ;  /* 0x000002801c0c7890 */ /* 0x000fe4000fffe03f */
[----:B------:R-:W-:Y:S01]  /*1de0*/  UIADD3 UR14, UR28, 0x282, URZ ;  /* 0x000002821c0e7890 */ /* 0x000fe2000fffe03f */
[----:B------:R-:W-:Y:S01]  /*1df0*/  UMOV UR15, 0x80000020 ;  /* 0x80000020000f7882 */ /* 0x000fe20000000000 */
[----:B------:R-:W-:-:S02]  /*1e00*/  UIADD3 UR16, UR20, 0x400, URZ ;  /* 0x0000040014107890 */ /* 0x000fc4000fffe03f */
[----:B------:R-:W-:Y:S01]  /*1e10*/  UIADD3 UR18, UR28, 0x500, URZ ;  /* 0x000005001c127890 */ /* 0x000fe2000fffe03f */
[----:B------:R-:W-:Y:S01]  /*1e20*/  UMOV UR17, 0x80000020 ;  /* 0x8000002000117882 */ /* 0x000fe20000000000 */
[----:B------:R-:W-:Y:S01]  /*1e30*/  UMOV UR19, 0x80000020 ;  /* 0x8000002000137882 */ /* 0x000fe20000000000 */
[----:B------:R-:W-:Y:S01]  /*1e40*/  UIADD3 UR22, UR28, 0x502, URZ ;  /* 0x000005021c167890 */ /* 0x000fe2000fffe03f */
[----:B------:R-:W-:Y:S01]  /*1e50*/  UMOV UR21, 0x80000020 ;  /* 0x8000002000157882 */ /* 0x000fe20000000000 */
[----:B------:R-:W-:Y:S01]  /*1e60*/  UMOV UR23, 0x80000020 ;  /* 0x8000002000177882 */ /* 0x000fe20000000000 */
[----:B------:R-:W-:Y:S01]  /*1e70*/  UIADD3 UR53, UR52, -0x2, URZ ;  /* 0xfffffffe34357890 */ /* 0x000fe2000fffe03f */
        /* <DEDUP_REMOVED lines=10> */
[----:B------:R-:W-:Y:S01]  /*1f20*/  UMOV UR4, UR6 ;  /* 0x0000000600047c82 */ /* 0x000fe20008000000 */
[----:B------:R-:W-:Y:S01]  /*1f30*/  UMOV UR6, UR8 ;  /* 0x0000000800067c82 */ /* 0x000fe20008000000 */
        /* <DEDUP_REMOVED lines=25> */
[----:B------:R-:W-:Y:S01]  /*20d0*/  UMOV UR8, UR10 ;  /* 0x0000000a00087c82 */ /* 0x000fe20008000000 */
[----:B------:R-:W-:Y:S01]  /*20e0*/  UMOV UR10, UR12 ;  /* 0x0000000c000a7c82 */ /* 0x000fe20008000000 */
        /* <DEDUP_REMOVED lines=38> */
[----:B------:R-:W-:Y:S01]  /*2350*/  ULDC UR10, c[0x0][0x448] ;  /* 0x00011200000a7ab9 */ /* 0x000fe20000000800 */
[----:B------:R-:W-:Y:S01]  /*2360*/  ULDC UR11, c[0x0][0x2f0] ;  /* 0x0000bc00000b7ab9 */ /* 0x000fe20000000800 */
[----:B------:R-:W-:Y:S01]  /*2370*/  UISETP.NE.AND UP0, UPT, UR10, 0x1, UPT ;  /* 0x000000010a00788c */ /* 0x000fe2000bf05270 */
[----:B------:R-:W-:Y:S02]  /*2380*/  IMAD.U32 R11, RZ, RZ, UR11 ;  /* 0x0000000bff0b7e24 */ /* 0x000fe4000f8e00ff */
[----:B------:R-:W-:-:S03]  /*2390*/  UMOV UR10, UR39 ;  /* 0x00000027000a7c82 */ /* 0x000fc60008000000 */
[----:B------:R-:W-:Y:S01]  /*23a0*/  PLOP3.LUT P2, PT, PT, PT, UP0, 0x80, 0x0 ;  /* 0x000000000000781c */ /* 0x000fe20003f4f008 */
        /* <DEDUP_REMOVED lines=43> */
[----:B------:R-:W-:Y:S01]  /*2660*/  UIMAD UR6, UR52, -0xa0, URZ ;  /* 0xffffff60340678a4 */ /* 0x000fe2000f8e023f */
[----:B------:R-:W-:Y:S02]  /*2670*/  WARPGROUP.DEPBAR.LE gsb0, 0x0 ;  /* 0x00008000000079c5 */ /* 0x000fe40000010000 */
[----:B------:R-:W-:-:S06]  /*2680*/  WARPGROUP.ARRIVE ;  /* 0x00000000000079c5 */ /* 0x000fcc0000000000 */
[----:B------:R-:W-:Y:S01]  /*2690*/  QGMMA.64x32x32.F32.E4M3.E4M3 R40, gdesc[UR16], R40, gsb0 ;  /* 0x00600000102879f3 */ /* 0x000fe20008000828 */
[----:B------:R-:W-:Y:S01]  /*26a0*/  UMOV UR18, UR7 ;  /* 0x0000000700127c82 */ /* 0x000fe20008000000 */
[----:B------:R-:W-:Y:S01]  /*26b0*/  UMOV UR19, 0x80000020 ;  /* 0x8000002000137882 */ /* 0x000fe20000000000 */
[----:B------:R-:W-:Y:S02]  /*26c0*/  @UP0 ULDC UR7, c[0x0][0x450] ;  /* 0x0001140000070ab9 */ /* 0x000fe40000000800 */
[----:B------:R-:W-:Y:S01]  /*26d0*/  @P2 SHF.R.U32.HI R9, RZ, UR7, R3 ;  /* 0x00000007ff092c19 */ /* 0x000fe20008011603 */
[----:B------:R-:W-:Y:S02]  /*26e0*/  UIADD3 UR7, UR6, 0xa1, URZ ;  /* 0x000000a106077890 */ /* 0x000fe4000fffe03f */
[----:B------:R-:W-:Y:S02]  /*26f0*/  UIMAD UR6, UR48, UR11, UR6 ;  /* 0x0000000b300672a4 */ /* 0x000fe4000f8e0206 */
[----:B------:R-:W0:Y:S01]  /*2700*/  SHFL.IDX PT, R4, R9, RZ, 0x1c1f ;  /* 0x001c1fff09047589 */ /* 0x000e2200000e0000 */
[----:B------:R-:W-:Y:S01]  /*2710*/  UIMAD UR11, UR48, UR11, -UR14 ;  /* 0x0000000b300b72a4 */ /* 0x000fe2000f8e0a0e */
[----:B------:R-:W-:Y:S01]  /*2720*/  IMAD.U32 R0, RZ, RZ, UR7 ;  /* 0x00000007ff007e24 */ /* 0x000fe2000f8e00ff */
[----:B------:R-:W-:-:S03]  /*2730*/  UIADD3 UR6, UR6, 0xa0, URZ ;  /* 0x000000a006067890 */ /* 0x000fc6000fffe03f */
[----:B------:R-:W-:-:S03]  /*2740*/  IMAD R0, R17, -0x2, R0 ;  /* 0xfffffffe11007824 */ /* 0x000fc600078e0200 */
[----:B------:R-:W-:Y:S01]  /*2750*/  IMAD.U32 R10, RZ, RZ, UR6 ;  /* 0x00000006ff0a7e24 */ /* 0x000fe2000f8e00ff */
[----:B------:R-:W-:Y:S01]  /*2760*/  @UP0 ULDC UR6, c[0x0][0x44c] ;  /* 0x0001130000060ab9 */ /* 0x000fe20000000800 */
[----:B------:R-:W-:Y:S01]  /*2770*/  IMAD R11, R11, UR48, R0 ;  /* 0x000000300b0b7c24 */ /* 0x000fe2000f8e0200 */
[----:B------:R-:W-:Y:S01]  /*2780*/  UIMAD.WIDE.U32 UR6, UR39, UR6, URZ ;  /* 0x00000006270672a5 */ /* 0x000fe2000f8e003f */
[----:B------:R-:W-:Y:S02]  /*2790*/  IMAD R10, R17, -0x2, R10 ;  /* 0xfffffffe110a7824 */ /* 0x000fe400078e020a */
[----:B------:R-:W-:-:S05]  /*27a0*/  VIADD R3, R11, -UR14 ;  /* 0x8000000e0b037c36 */ /* 0x000fca0008000000 */
[----:B0-----:R-:W-:-:S04]  /*27b0*/  VIADDMNMX R3, R4, R3, R10, PT ;  /* 0x0000000304037246 */ /* 0x001fc8000380010a */
[C---:B------:R-:W-:Y:S02]  /*27c0*/  ISETP.GT.AND P3, PT, R3.reuse, RZ, PT ;  /* 0x000000ff0300720c */ /* 0x040fe40003f64270 */
[C---:B------:R-:W-:Y:S02]  /*27d0*/  ISETP.GT.AND P4, PT, R3.reuse, 0x1, PT ;  /* 0x000000010300780c */ /* 0x040fe40003f84270 */
[----:B------:R-:W-:Y:S01]  /*27e0*/  ISETP.GT.AND P5, PT, R3, 0x8, PT ;  /* 0x000000080300780c */ /* 0x000fe20003fa4270 */
        /* <DEDUP_REMOVED lines=12> */
[----:B------:R-:W-:Y:S01]  /*28b0*/  ISETP.GT.AND P3, PT, R3, 0x9, PT ;  /* 0x000000090300780c */ /* 0x000fe20003f64270 */
[----:B------:R-:W-:Y:S01]  /*28c0*/  QGMMA.64x32x32.F32.E4M3.E4M3 R72, gdesc[UR20], R72, gsb0 ;  /* 0x00600000144879f3 */ /* 0x000fe20008000848 */
[----:B------:R-:W-:Y:S01]  /*28d0*/  UIADD3 UR22, UR28, 0x602, URZ ;  /* 0x000006021c167890 */ /* 0x000fe2000fffe03f */
[----:B------:R-:W-:Y:S01]  /*28e0*/  FSEL R92, R92, -INF , P5 ;  /* 0xff8000005c5c7808 */ /* 0x000fe20002800000 */
[----:B------:R-:W-:Y:S01]  /*28f0*/  UMOV UR23, 0x80000020 ;  /* 0x8000002000177882 */ /* 0x000fe20000000000 */
        /* <DEDUP_REMOVED lines=17> */
[----:B------:R-:W-:Y:S01]  /*2a10*/  FMNMX.FTZ R5, R14, R5, !PT ;  /* 0x000000050e057209 */ /* 0x000fe20007810000 */
[----:B------:R-:W-:Y:S02]  /*2a20*/  WARPGROUP.DEPBAR.LE gsb0, 0x0 ;  /* 0x00008000000079c5 */ /* 0x000fe40000010000 */
[----:B------:R-:W-:Y:S01]  /*2a30*/  WARPGROUP.ARRIVE ;  /* 0x00000000000079c5 */ /* 0x000fe20000000000 */
[----:B------:R-:W-:-:S02]  /*2a40*/  FSEL R20, R72, -INF , P4 ;  /* 0xff80000048147808 */ /* 0x000fc40002000000 */
[----:B------:R-:W-:Y:S02]  /*2a50*/  ISETP.GT.AND P4, PT, R3, 0x28, PT ;  /* 0x000000280300780c */ /* 0x000fe40003f84270 */
[----:B------:R-:W-:Y:S01]  /*2a60*/  FSEL R104, R73, -INF , P3 ;  /* 0xff80000049687808 */ /* 0x000fe20001800000 */
[----:B------:R-:W-:Y:S01]  /*2a70*/  QGMMA.64x32x32.F32.E4M3.E4M3 R56, gdesc[UR20], R56, gsb0 ;  /* 0x00600000143879f3 */ /* 0x000fe20008000838 */
[----:B------:R-:W-:Y:S01]  /*2a80*/  UIADD3 UR22, UR28, 0x682, URZ ;  /* 0x000006821c167890 */ /* 0x000fe2000fffe03f */
[----:B------:R-:W-:Y:S01]  /*2a90*/  FMNMX.FTZ R5, R20, R5, !PT ;  /* 0x0000000514057209 */ /* 0x000fe20007810000 */
[----:B------:R-:W-:Y:S01]  /*2aa0*/  UMOV UR23, 0x80000020 ;  /* 0x8000002000177882 */ /* 0x000fe20000000000 */
        /* <DEDUP_REMOVED lines=23> */
[----:B------:R-:W-:Y:S01]  /*2c20*/  ISETP.GT.AND P4, PT, R3, 0x48, PT ;  /* 0x000000480300780c */ /* 0x000fe20003f84270 */
[----:B------:R-:W0:Y:S01]  /*2c30*/  SHFL.IDX PT, R56, R9, 0x1, 0x1c1f ;  /* 0x003c1f0009387f89 */ /* 0x000e2200000e0000 */
        /* <DEDUP_REMOVED lines=24> */
[----:B------:R-:W-:Y:S02]  /*2dc0*/  FMNMX.FTZ R5, R69, R0, !PT ;  /* 0x0000000045057209 */ /* 0x000fe40007810000 */
[----:B0-----:R-:W-:Y:S01]  /*2dd0*/  IADD3 R11, R56, -UR14, R11 ;  /* 0x8000000e380b7c10 */ /* 0x001fe2000fffe00b */
[----:B------:R-:W-:-:S02]  /*2de0*/  @UP0 ULDC UR14, c[0x0][0x450] ;  /* 0x00011400000e0ab9 */ /* 0x000fc40000000800 */
[----:B------:R-:W-:Y:S01]  /*2df0*/  @UP0 USHF.R.U32.HI UR10, URZ, UR14, UR7 ;  /* 0x0000000e3f0a0299 */ /* 0x000fe20008011607 */
[----:B------:R-:W-:-:S03]  /*2e00*/  VIMNMX R81, R10, R11, PT ;  /* 0x0000000b0a517248 */ /* 0x000fc60003fe0100 */
[----:B------:R-:W-:Y:S01]  /*2e10*/  UIADD3 UR6, UR11, UR10, URZ ;  /* 0x0000000a0b067290 */ /* 0x000fe2000fffe03f */
[----:B------:R-:W-:-:S03]  /*2e20*/  ISETP.GT.AND P5, PT, R81, 0x8, PT ;  /* 0x000000085100780c */ /* 0x000fc60003fa4270 */
[----:B------:R-:W-:Y:S01]  /*2e30*/  UIMAD.WIDE UR6, UR6, 0x66666667, URZ ;  /* 0x66666667060678a5 */ /* 0x000fe2000f8e023f */
[----:B------:R-:W-:-:S03]  /*2e40*/  FSEL R94, R94, -INF , P5 ;  /* 0xff8000005e5e7808 */ /* 0x000fc60002800000 */
[----:B------:R-:W-:Y:S01]  /*2e50*/  USHF.R.U32.HI UR6, URZ, 0x1f, UR7 ;  /* 0x0000001f3f067899 */ /* 0x000fe20008011607 */
[----:B------:R-:W-:Y:S02]  /*2e60*/  WARPGROUP.DEPBAR.LE gsb0, 0x0 ;  /* 0x00008000000079c5 */ /* 0x000fe40000010000 */
[----:B------:R-:W-:Y:S01]  /*2e70*/  WARPGROUP.ARRIVE ;  /* 0x00000000000079c5 */ /* 0x000fe20000000000 */
[----:B------:R-:W-:Y:S01]  /*2e80*/  FSEL R40, R40, -INF , P4 ;  /* 0xff80000028287808 */ /* 0x000fe20002000000 */
[----:B------:R-:W-:Y:S01]  /*2e90*/  ULEA.HI.SX32 UR6, UR7, UR6, 0x1a ;  /* 0x0000000607067291 */ /* 0x000fe2000f8fd23f */
[----:B------:R-:W-:Y:S02]  /*2ea0*/  ISETP.GT.AND P4, PT, R3, 0x68, PT ;  /* 0x000000680300780c */ /* 0x000fe40003f84270 */
[----:B------:R-:W-:Y:S01]  /*2eb0*/  FSEL R41, R41, -INF , P3 ;  /* 0xff80000029297808 */ /* 0x000fe20001800000 */
[----:B------:R-:W-:Y:S01]  /*2ec0*/  QGMMA.64x32x32.F32.E4M3.E4M3 R24, gdesc[UR20], R24, gsb0 ;  /* 0x00600000141879f3 */ /* 0x000fe20008000818 */
[----:B------:R-:W-:Y:S01]  /*2ed0*/  FMNMX.FTZ R0, R40, R5, !PT ;  /* 0x0000000528007209 */ /* 0x000fe20007810000 */
[----:B------:R-:W-:Y:S01]  /*2ee0*/  UISETP.LT.AND UP1, UPT, URZ, UR6, UPT ;  /* 0x000000063f00728c */ /* 0x000fe2000bf21270 */
[----:B------:R-:W-:-:S02]  /*2ef0*/  ISETP.GT.AND P3, PT, R3, 0x69, PT ;  /* 0x000000690300780c */ /* 0x000fc40003f64270 */
[----:B------:R-:W-:Y:S01]  /*2f00*/  FSEL R44, R44, -INF , P4 ;  /* 0xff8000002c2c7808 */ /* 0x000fe20002000000 */
[----:B------:R-:W-:Y:S01]  /*2f10*/  USEL UR52, URZ, UR6, !UP1 ;  /* 0x000000063f347287 */ /* 0x000fe2000c800000 */
[----:B------:R-:W-:Y:S02]  /*2f20*/  FMNMX.FTZ R5, R41, R0, !PT ;  /* 0x0000000029057209 */ /* 0x000fe40007810000 */
[----:B------:R-:W-:Y:S01]  /*2f30*/  ISETP.GT.AND P4, PT, R3, 0x70, PT ;  /* 0x000000700300780c */ /* 0x000fe20003f84270 */
[----:B------:R-:W-:Y:S01]  /*2f40*/  UISETP.GE.AND UP1, UPT, UR53, UR52, UPT ;  /* 0x000000343500728c */ /* 0x000fe2000bf26270 */
        /* <DEDUP_REMOVED lines=15> */
[----:B------:R-:W-:Y:S01]  /*3040*/  FMNMX.FTZ R5, R53, R0, !PT ;  /* 0x0000000035057209 */ /* 0x000fe20007810000 */
[----:B------:R-:W-:Y:S02]  /*3050*/  WARPGROUP.DEPBAR.LE gsb0, 0x0 ;  /* 0x00008000000079c5 */ /* 0x000fe40000010000 */
[----:B------:R-:W-:Y:S01]  /*3060*/  FSEL R24, R24, -INF , P4 ;  /* 0xff80000018187808 */ /* 0x000fe20002000000 */
[----:B------:R0:W-:Y:S01]  /*3070*/  @!P1 SYNCS.ARRIVE.TRANS64.RED.A1T0 RZ, [R2+URZ], RZ ;  /* 0x000000ff02ff99a7 */ /* 0x0001e2000810043f */
        /* <DEDUP_REMOVED lines=19> */
[----:B------:R-:W-:Y:S01]  /*31b0*/  FMNMX.FTZ R0, R36, R3, !PT ;  /* 0x0000000324007209 */ /* 0x000fe20007810000 */
[----:B------:R-:W-:Y:S01]  /*31c0*/  IMAD.U32 R3, RZ, RZ, UR37 ;  /* 0x00000025ff037e24 */ /* 0x000fe2000f8e00ff */
[----:B------:R-:W-:Y:S02]  /*31d0*/  ISETP.GT.AND P4, PT, R81, 0x1, PT ;  /* 0x000000015100780c */ /* 0x000fe40003f84270 */
[----:B------:R-:W-:-:S02]  /*31e0*/  FMNMX.FTZ R7, R37, R0, !PT ;  /* 0x0000000025077209 */ /* 0x000fc40007810000 */
[----:B------:R-:W-:Y:S02]  /*31f0*/  FSEL R91, R91, -INF , P4 ;  /* 0xff8000005b5b7808 */ /* 0x000fe40002000000 */
[C---:B------:R-:W-:Y:S01]  /*3200*/  ISETP.GT.AND P4, PT, R81.reuse, 0x10, PT ;  /* 0x000000105100780c */ /* 0x040fe20003f84270 */
        /* <DEDUP_REMOVED lines=11> */
[----:B------:R-:W-:Y:S01]  /*32c0*/  ISETP.GT.AND P4, PT, R81, 0x39, PT ;  /* 0x000000395100780c */ /* 0x000fe20003f84270 */
[----:B------:R-:W1:Y:S03]  /*32d0*/  SHFL.BFLY PT, R0, R13, 0x1, 0x1f ;  /* 0x0c201f000d007f89 */ /* 0x000e6600000e0000 */
[----:B------:R-:W-:-:S02]  /*32e0*/  FSEL R87, R87, -INF , P4 ;  /* 0xff80000057577808 */ /* 0x000fc40002000000 */
[----:B------:R-:W-:-:S04]  /*32f0*/  ISETP.GT.AND P4, PT, R81, 0x41, PT ;  /* 0x000000415100780c */ /* 0x000fc80003f84270 */
[----:B------:R-:W-:Y:S02]  /*3300*/  FSEL R59, R59, -INF , P4 ;  /* 0xff8000003b3b7808 */ /* 0x000fe40002000000 */
[----:B------:R-:W-:-:S04]  /*3310*/  ISETP.GT.AND P4, PT, R81, 0x49, PT ;  /* 0x000000495100780c */ /* 0x000fc80003f84270 */
[----:B------:R-:W-:Y:S02]  /*3320*/  FSEL R63, R63, -INF , P4 ;  /* 0xff8000003f3f7808 */ /* 0x000fe40002000000 */
[----:B------:R-:W-:Y:S02]  /*3330*/  ISETP.GT.AND P4, PT, R81, 0x51, PT ;  /* 0x000000515100780c */ /* 0x000fe40003f84270 */
[----:B-1----:R-:W-:-:S04]  /*3340*/  FMNMX.FTZ R0, R13, R0, !PT ;  /* 0x000000000d007209 */ /* 0x002fc80007810000 */
[C---:B------:R-:W-:Y:S01]  /*3350*/  FSETP.NEU.FTZ.AND P3, PT, R0.reuse, -INF , PT ;  /* 0xff8000000000780b */ /* 0x040fe20003f7d000 */
[----:B------:R-:W-:-:S05]  /*3360*/  FFMA.FTZ R3, R0, R3, -8 ;  /* 0xc100000000037423 */ /* 0x000fca0000010003 */
[----:B------:R-:W-:Y:S02]  /*3370*/  FSEL R3, R3, RZ, P3 ;  /* 0x000000ff03037208 */ /* 0x000fe40001800000 */
[----:B------:R-:W-:-:S03]  /*3380*/  ISETP.GT.AND P3, PT, R81, RZ, PT ;  /* 0x000000ff5100720c */ /* 0x000fc60003f64270 */
[--C-:B------:R-:W-:Y:S01]  /*3390*/  FFMA.FTZ R10, R12, UR37, -R3.reuse ;  /* 0x000000250c0a7c23 */ /* 0x100fe20008010803 */
[----:B------:R-:W-:Y:S01]  /*33a0*/  FSEL R90, R90, -INF , P3 ;  /* 0xff8000005a5a7808 */ /* 0x000fe20001800000 */
[--C-:B------:R-:W-:Y:S01]  /*33b0*/  FFMA.FTZ R12, R14, UR37, -R3.reuse ;  /* 0x000000250e0c7c23 */ /* 0x100fe20008010803 */
[----:B------:R-:W-:Y:S01]  /*33c0*/  ISETP.GT.AND P3, PT, R81, 0x9, PT ;  /* 0x000000095100780c */ /* 0x000fe20003f64270 */
[--C-:B------:R-:W-:Y:S01]  /*33d0*/  FFMA.FTZ R21, R20, UR37, -R3.reuse ;  /* 0x0000002514157c23 */ /* 0x100fe20008010803 */
[----:B------:R-:W-:Y:S01]  /*33e0*/  FMNMX.FTZ R13, R90, R91, !PT ;  /* 0x0000005b5a0d7209 */ /* 0x000fe20007810000 */
[--C-:B------:R-:W-:Y:S01]  /*33f0*/  FFMA.FTZ R76, R76, UR37, -R3.reuse ;  /* 0x000000254c4c7c23 */ /* 0x100fe20008010803 */
[----:B------:R-:W-:Y:S01]  /*3400*/  FSEL R95, R95, -INF , P3 ;  /* 0xff8000005f5f7808 */ /* 0x000fe20001800000 */
[--C-:B------:R-:W-:Y:S01]  /*3410*/  FFMA.FTZ R80, R80, UR37, -R3.reuse ;  /* 0x0000002550507c23 */ /* 0x100fe20008010803 */
[----:B------:R-:W-:Y:S01]  /*3420*/  FMNMX.FTZ R14, R94, R13, !PT ;  /* 0x0000000d5e0e7209 */ /* 0x000fe20007810000 */
        /* <DEDUP_REMOVED lines=15> */
[----:B------:R-:W-:Y:S01]  /*3520*/  ISETP.GT.AND P3, PT, R81, 0x20, PT ;  /* 0x000000205100780c */ /* 0x000fe20003f64270 */
[----:B------:R1:W-:Y:S01]  /*3530*/  MUFU.EX2 R13, R21 ;  /* 0x00000015000d7308 */ /* 0x0003e20000000800 */
[----:B------:R-:W-:Y:S01]  /*3540*/  FMNMX.FTZ R20, R102, R15, !PT ;  /* 0x0000000f66147209 */ /* 0x000fe20007810000 */
[--C-:B------:R-:W-:Y:S01]  /*3550*/  FFMA.FTZ R14, R104, UR37, -R3.reuse ;  /* 0x00000025680e7c23 */ /* 0x100fe20008010803 */
[----:B------:R-:W-:Y:S01]  /*3560*/  FSEL R74, R74, -INF , P3 ;  /* 0xff8000004a4a7808 */ /* 0x000fe20001800000 */
[--C-:B------:R-:W-:Y:S01]  /*3570*/  FFMA.FTZ R110, R110, UR37, -R3.reuse ;  /* 0x000000256e6e7c23 */ /* 0x100fe20008010803 */
[----:B------:R-:W-:Y:S01]  /*3580*/  FMNMX.FTZ R15, R103, R20, !PT ;  /* 0x00000014670f7209 */ /* 0x000fe20007810000 */
[--C-:B------:R-:W-:Y:S01]  /*3590*/  FFMA.FTZ R24, R24, UR37, -R3.reuse ;  /* 0x0000002518187c23 */ /* 0x100fe20008010803 */
[----:B------:R-:W-:Y:S01]  /*35a0*/  ISETP.GT.AND P3, PT, R81, 0x28, PT ;  /* 0x000000285100780c */ /* 0x000fe20003f64270 */
[----:B------:R-:W2:Y:S01]  /*35b0*/  MUFU.EX2 R6, R6 ;  /* 0x0000000600067308 */ /* 0x000ea20000000800 */
[----:B------:R-:W-:Y:S01]  /*35c0*/  FMNMX.FTZ R20, R74, R15, !PT ;  /* 0x0000000f4a147209 */ /* 0x000fe20007810000 */
[--C-:B------:R-:W-:Y:S01]  /*35d0*/  FFMA.FTZ R25, R25, UR37, -R3.reuse ;  /* 0x0000002519197c23 */ /* 0x100fe20008010803 */
[----:B------:R-:W-:Y:S01]  /*35e0*/  FSEL R78, R78, -INF , P3 ;  /* 0xff8000004e4e7808 */ /* 0x000fe20001800000 */
[--C-:B------:R-:W-:Y:S01]  /*35f0*/  FFMA.FTZ R28, R28, UR37, -R3.reuse ;  /* 0x000000251c1c7c23 */ /* 0x100fe20008010803 */
[----:B-1----:R-:W-:Y:S01]  /*3600*/  FMNMX.FTZ R21, R75, R20, !PT ;  /* 0x000000144b157209 */ /* 0x002fe20007810000 */
        /* <DEDUP_REMOVED lines=10> */
[----:B------:R-:W3:Y:S01]  /*36b0*/  MUFU.EX2 R7, R7 ;  /* 0x0000000700077308 */ /* 0x000ee20000000800 */
[----:B------:R-:W-:Y:S01]  /*36c0*/  FMNMX.FTZ R56, R82, R21, !PT ;  /* 0x0000001552387209 */ /* 0x000fe20007810000 */
[----:B------:R-:W-:Y:S01]  /*36d0*/  FFMA.FTZ R36, R36, UR37, -R3 ;  /* 0x0000002524247c23 */ /* 0x000fe20008010803 */
[----:B------:R-:W-:-:S02]  /*36e0*/  FSEL R86, R86, -INF , P3 ;  /* 0xff80000056567808 */ /* 0x000fc40001800000 */
[----:B------:R-:W-:Y:S02]  /*36f0*/  CS2R R106, SRZ ;  /* 0x00000000006a7805 */ /* 0x000fe4000001ff00 */
[----:B------:R-:W-:Y:S01]  /*3700*/  FMNMX.FTZ R57, R83, R56, !PT ;  /* 0x0000003853397209 */ /* 0x000fe20007810000 */
[----:B------:R-:W-:Y:S01]  /*3710*/  FFMA.FTZ R56, R108, UR37, -R3 ;  /* 0x000000256c387c23 */ /* 0x000fe20008010803 */
[----:B------:R-:W-:Y:S01]  /*3720*/  ISETP.GT.AND P3, PT, R81, 0x40, PT ;  /* 0x000000405100780c */ /* 0x000fe20003f64270 */
[----:B------:R4:W-:Y:S01]  /*3730*/  MUFU.EX2 R21, R80 ;  /* 0x0000005000157308 */ /* 0x0009e20000000800 */
[----:B-1----:R-:W-:Y:S02]  /*3740*/  FMNMX.FTZ R76, R86, R57, !PT ;  /* 0x00000039564c7209 */ /* 0x002fe40007810000 */
[----:B------:R-:W-:Y:S02]  /*3750*/  CS2R R108, SRZ ;  /* 0x00000000006c7805 */ /* 0x000fe4000001ff00 */
[----:B------:R-:W-:-:S02]  /*3760*/  FSEL R58, R58, -INF , P3 ;  /* 0xff8000003a3a7808 */ /* 0x000fc40001800000 */
[----:B------:R-:W-:Y:S02]  /*3770*/  CS2R R104, SRZ ;  /* 0x0000000000687805 */ /* 0x000fe4000001ff00 */
[----:B------:R-:W-:Y:S02]  /*3780*/  FMNMX.FTZ R57, R87, R76, !PT ;  /* 0x0000004c57397209 */ /* 0x000fe40007810000 */
[----:B------:R-:W-:Y:S02]  /*3790*/  CS2R R100, SRZ ;  /* 0x0000000000647805 */ /* 0x000fe4000001ff00 */
[----:B------:R-:W-:Y:S01]  /*37a0*/  ISETP.GT.AND P3, PT, R81, 0x48, PT ;  /* 0x000000485100780c */ /* 0x000fe20003f64270 */
[----:B------:R-:W1:Y:S01]  /*37b0*/  MUFU.EX2 R8, R8 ;  /* 0x0000000800087308 */ /* 0x000e620000000800 */
[----:B------:R-:W-:Y:S02]  /*37c0*/  FMNMX.FTZ R76, R58, R57, !PT ;  /* 0x000000393a4c7209 */ /* 0x000fe40007810000 */
[----:B------:R-:W-:-:S02]  /*37d0*/  CS2R R92, SRZ ;  /* 0x00000000005c7805 */ /* 0x000fc4000001ff00 */
[----:B------:R-:W-:Y:S02]  /*37e0*/  FSEL R62, R62, -INF , P3 ;  /* 0xff8000003e3e7808 */ /* 0x000fe40001800000 */
[----:B------:R-:W-:Y:S02]  /*37f0*/  FMNMX.FTZ R61, R59, R76, !PT ;  /* 0x0000004c3b3d7209 */ /* 0x000fe40007810000 */
[----:B------:R-:W-:Y:S01]  /*3800*/  ISETP.GT.AND P3, PT, R81, 0x50, PT ;  /* 0x000000505100780c */ /* 0x000fe20003f64270 */
[----:B------:R5:W-:Y:S01]  /*3810*/  MUFU.EX2 R57, R84 ;  /* 0x0000005400397308 */ /* 0x000be20000000800 */
[----:B------:R-:W-:Y:S01]  /*3820*/  FMNMX.FTZ R76, R62, R61, !PT ;  /* 0x0000003d3e4c7209 */ /* 0x000fe20007810000 */
[----:B------:R-:W-:Y:S01]  /*3830*/  FFMA.FTZ R61, R112, UR37, -R3 ;  /* 0x00000025703d7c23 */ /* 0x000fe20008010803 */
[----:B------:R-:W-:Y:S02]  /*3840*/  FSEL R77, R66, -INF , P3 ;  /* 0xff800000424d7808 */ /* 0x000fe40001800000 */
[----:B------:R-:W-:-:S02]  /*3850*/  CS2R R112, SRZ ;  /* 0x0000000000707805 */ /* 0x000fc4000001ff00 */
[----:B------:R-:W-:Y:S02]  /*3860*/  FMNMX.FTZ R76, R63, R76, !PT ;  /* 0x0000004c3f4c7209 */ /* 0x000fe40007810000 */
[----:B----4-:R-:W-:Y:S01]  /*3870*/  FSEL R80, R67, -INF , P4 ;  /* 0xff80000043507808 */ /* 0x010fe20002000000 */
[----:B------:R4:W-:Y:S01]  /*3880*/  MUFU.EX2 R9, R96 ;  /* 0x0000006000097308 */ /* 0x0009e20000000800 */
[----:B------:R-:W-:Y:S02]  /*3890*/  ISETP.GT.AND P3, PT, R81, 0x58, PT ;  /* 0x000000585100780c */ /* 0x000fe40003f64270 */
[----:B------:R-:W-:Y:S01]  /*38a0*/  FMNMX.FTZ R67, R77, R76, !PT ;  /* 0x0000004c4d437209 */ /* 0x000fe20007810000 */
[----:B------:R-:W-:-:S01]  /*38b0*/  FFMA.FTZ R76, R72, UR37, -R3 ;  /* 0x00000025484c7c23 */ /* 0x000fc20008010803 */
[----:B------:R-:W-:Y:S02]  /*38c0*/  ISETP.GT.AND P4, PT, R81, 0x59, PT ;  /* 0x000000595100780c */ /* 0x000fe40003f84270 */
[----:B-----5:R-:W-:Y:S01]  /*38d0*/  FSEL R84, R70, -INF , P3 ;  /* 0xff80000046547808 */ /* 0x020fe20001800000 */
[----:B------:R-:W-:Y:S01]  /*38e0*/  MUFU.EX2 R10, R10 ;  /* 0x0000000a000a7308 */ /* 0x000fe20000000800 */
[----:B------:R-:W-:-:S02]  /*38f0*/  FMNMX.FTZ R67, R80, R67, !PT ;  /* 0x0000004350437209 */ /* 0x000fc40007810000 */
[----:B----4-:R-:W-:Y:S02]  /*3900*/  CS2R R96, SRZ ;  /* 0x0000000000607805 */ /* 0x010fe4000001ff00 */
[----:B------:R-:W-:Y:S02]  /*3910*/  FSEL R85, R71, -INF , P4 ;  /* 0xff80000047557808 */ /* 0x000fe40002000000 */
[C---:B------:R-:W-:Y:S02]  /*3920*/  ISETP.GT.AND P3, PT, R81.reuse, 0x60, PT ;  /* 0x000000605100780c */ /* 0x040fe40003f64270 */
[----:B------:R-:W-:Y:S01]  /*3930*/  FMNMX.FTZ R72, R84, R67, !PT ;  /* 0x0000004354487209 */ /* 0x000fe20007810000 */
[----:B------:R-:W-:Y:S01]  /*3940*/  MUFU.EX2 R11, R11 ;  /* 0x0000000b000b7308 */ /* 0x000fe20000000800 */
[----:B------:R-:W-:Y:S02]  /*3950*/  ISETP.GT.AND P4, PT, R81, 0x61, PT ;  /* 0x000000615100780c */ /* 0x000fe40003f84270 */
[----:B------:R-:W-:-:S02]  /*3960*/  FSEL R70, R42, -INF , P3 ;  /* 0xff8000002a467808 */ /* 0x000fc40001800000 */
[----:B------:R-:W-:Y:S02]  /*3970*/  FMNMX.FTZ R71, R85, R72, !PT ;  /* 0x0000004855477209 */ /* 0x000fe40007810000 */
[----:B------:R-:W-:Y:S01]  /*3980*/  ISETP.GT.AND P3, PT, R81, 0x68, PT ;  /* 0x000000685100780c */ /* 0x000fe20003f64270 */
[----:B------:R4:W-:Y:S01]  /*3990*/  MUFU.EX2 R42, R76 ;  /* 0x0000004c002a7308 */ /* 0x0009e20000000800 */
[----:B------:R-:W-:Y:S01]  /*39a0*/  FSEL R67, R43, -INF , P4 ;  /* 0xff8000002b437808 */ /* 0x000fe20002000000 */
[--C-:B------:R-:W-:Y:S01]  /*39b0*/  FFMA.FTZ R43, R60, UR37, -R3.reuse ;  /* 0x000000253c2b7c23 */ /* 0x100fe20008010803 */
[----:B------:R-:W-:Y:S02]  /*39c0*/  FMNMX.FTZ R72, R70, R71, !PT ;  /* 0x0000004746487209 */ /* 0x000fe40007810000 */
[----:B------:R-:W-:Y:S02]  /*39d0*/  ISETP.GT.AND P4, PT, R81, 0x69, PT ;  /* 0x000000695100780c */ /* 0x000fe40003f84270 */
[----:B------:R-:W-:Y:S01]  /*39e0*/  FSEL R60, R46, -INF , P3 ;  /* 0xff8000002e3c7808 */ /* 0x000fe20001800000 */
[--C-:B------:R-:W-:Y:S01]  /*39f0*/  FFMA.FTZ R46, R4, UR37, -R3.reuse ;  /* 0x00000025042e7c23 */ /* 0x100fe20008010803 */
[----:B------:R-:W-:Y:S01]  /*3a00*/  FMNMX.FTZ R73, R67, R72, !PT ;  /* 0x0000004843497209 */ /* 0x000fe20007810000 */
[--C-:B------:R-:W-:Y:S01]  /*3a10*/  FFMA.FTZ R72, R64, UR37, -R3.reuse ;  /* 0x0000002540487c23 */ /* 0x100fe20008010803 */
[----:B------:R-:W-:Y:S01]  /*3a20*/  ISETP.GT.AND P3, PT, R81, 0x70, PT ;  /* 0x000000705100780c */ /* 0x000fe20003f64270 */
[----:B----4-:R-:W-:Y:S01]  /*3a30*/  FFMA.FTZ R76, R65, UR37, -R3 ;  /* 0x00000025414c7c23 */ /* 0x010fe20008010803 */
[----:B------:R-:W-:Y:S01]  /*3a40*/  FSEL R71, R47, -INF , P4 ;  /* 0xff8000002f477808 */ /* 0x000fe20002000000 */
[----:B------:R-:W4:Y:S01]  /*3a50*/  MUFU.EX2 R12, R12 ;  /* 0x0000000c000c7308 */ /* 0x000f220000000800 */
        /* <DEDUP_REMOVED lines=11> */
[----:B------:R-:W-:Y:S02]  /*3b10*/  FMNMX.FTZ R73, R51, R4, !PT ;  /* 0x0000000433497209 */ /* 0x000fe40007810000 */
[----:B------:R-:W-:Y:S02]  /*3b20*/  FSEL R55, R55, -INF , P4 ;  /* 0xff80000037377808 */ /* 0x000fe40002000000 */
[----:B------:R-:W-:Y:S01]  /*3b30*/  ISETP.GT.AND P3, PT, R81, 0x80, PT ;  /* 0x000000805100780c */ /* 0x000fe20003f64270 */
[----:B------:R-:W-:Y:S01]  /*3b40*/  MUFU.EX2 R20, R20 ;  /* 0x0000001400147308 */ /* 0x000fe20000000800 */
[----:B------:R-:W-:-:S02]  /*3b50*/  FMNMX.FTZ R4, R54, R73, !PT ;  /* 0x0000004936047209 */ /* 0x000fc40007810000 */
[----:B------:R-:W-:Y:S02]  /*3b60*/  ISETP.GT.AND P4, PT, R81, 0x81, PT ;  /* 0x000000815100780c */ /* 0x000fe40003f84270 */
[----:B------:R-:W-:Y:S02]  /*3b70*/  FSEL R64, R26, -INF , P3 ;  /* 0xff8000001a407808 */ /* 0x000fe40001800000 */
[----:B------:R-:W-:Y:S01]  /*3b80*/  FMNMX.FTZ R73, R55, R4, !PT ;  /* 0x0000000437497209 */ /* 0x000fe20007810000 */
[----:B------:R-:W-:Y:S01]  /*3b90*/  MUFU.EX2 R26, R76 ;  /* 0x0000004c001a7308 */ /* 0x000fe20000000800 */
[----:B------:R-:W-:Y:S02]  /*3ba0*/  ISETP.GT.AND P3, PT, R81, 0x88, PT ;  /* 0x000000885100780c */ /* 0x000fe40003f64270 */
[----:B------:R-:W-:Y:S01]  /*3bb0*/  FSEL R65, R27, -INF , P4 ;  /* 0xff8000001b417808 */ /* 0x000fe20002000000 */
[----:B------:R-:W-:-:S01]  /*3bc0*/  FFMA.FTZ R27, R68, UR37, -R3 ;  /* 0x00000025441b7c23 */ /* 0x000fc20008010803 */
[----:B------:R-:W-:-:S02]  /*3bd0*/  FMNMX.FTZ R4, R64, R73, !PT ;  /* 0x0000004940047209 */ /* 0x000fc40007810000 */
[----:B------:R-:W-:Y:S01]  /*3be0*/  ISETP.GT.AND P4, PT, R81, 0x89, PT ;  /* 0x000000895100780c */ /* 0x000fe20003f84270 */
[----:B------:R-:W-:Y:S01]  /*3bf0*/  MUFU.EX2 R56, R56 ;  /* 0x0000003800387308 */ /* 0x000fe20000000800 */
[----:B------:R-:W-:Y:S01]  /*3c00*/  FSEL R68, R30, -INF , P3 ;  /* 0xff8000001e447808 */ /* 0x000fe20001800000 */
[--C-:B------:R-:W-:Y:S01]  /*3c10*/  FFMA.FTZ R30, R40, UR37, -R3.reuse ;  /* 0x00000025281e7c23 */ /* 0x100fe20008010803 */
[----:B------:R-:W-:Y:S01]  /*3c20*/  FMNMX.FTZ R73, R65, R4, !PT ;  /* 0x0000000441497209 */ /* 0x000fe20007810000 */
[--C-:B------:R-:W-:Y:S01]  /*3c30*/  FFMA.FTZ R40, R45, UR37, -R3.reuse ;  /* 0x000000252d287c23 */ /* 0x100fe20008010803 */
[----:B------:R-:W-:Y:S01]  /*3c40*/  ISETP.GT.AND P3, PT, R81, 0x90, PT ;  /* 0x000000905100780c */ /* 0x000fe20003f64270 */
[----:B------:R-:W-:Y:S01]  /*3c50*/  IMAD.U32 R45, RZ, RZ, UR37 ;  /* 0x00000025ff2d7e24 */ /* 0x000fe2000f8e00ff */
[----:B-----5:R-:W-:Y:S01]  /*3c60*/  FSEL R72, R31, -INF , P4 ;  /* 0xff8000001f487808 */ /* 0x020fe20002000000 */
[----:B------:R-:W-:Y:S01]  /*3c70*/  FFMA.FTZ R31, R69, UR37, -R3 ;  /* 0x00000025451f7c23 */ /* 0x000fe20008010803 */
[----:B------:R-:W-:Y:S01]  /*3c80*/  FMNMX.FTZ R73, R68, R73, !PT ;  /* 0x0000004944497209 */ /* 0x000fe20007810000 */
[----:B------:R5:W-:Y:S01]  /*3c90*/  MUFU.EX2 R66, R110 ;  /* 0x0000006e00427308 */ /* 0x000be20000000800 */
[----:B------:R-:W-:-:S02]  /*3ca0*/  ISETP.GT.AND P4, PT, R81, 0x91, PT ;  /* 0x000000915100780c */ /* 0x000fc40003f84270 */
[----:B------:R-:W-:Y:S02]  /*3cb0*/  FSEL R69, R34, -INF , P3 ;  /* 0xff80000022457808 */ /* 0x000fe40001800000 */
[----:B------:R-:W-:Y:S02]  /*3cc0*/  FMNMX.FTZ R4, R72, R73, !PT ;  /* 0x0000004948047209 */ /* 0x000fe40007810000 */
[----:B------:R-:W-:Y:S01]  /*3cd0*/  ISETP.GT.AND P3, PT, R81, 0x98, PT ;  /* 0x000000985100780c */ /* 0x000fe20003f64270 */
[----:B------:R0:W-:Y:S01]  /*3ce0*/  MUFU.EX2 R34, R31 ;  /* 0x0000001f00227308 */ /* 0x0001e20000000800 */
[----:B------:R-:W-:Y:S02]  /*3cf0*/  FSEL R73, R35, -INF , P4 ;  /* 0xff80000023497808 */ /* 0x000fe40002000000 */
[----:B-----5:R-:W-:Y:S02]  /*3d00*/  CS2R R110, SRZ ;  /* 0x00000000006e7805 */ /* 0x020fe4000001ff00 */
[----:B------:R-:W-:-:S02]  /*3d10*/  FMNMX.FTZ R4, R69, R4, !PT ;  /* 0x0000000445047209 */ /* 0x000fc40007810000 */
[----:B------:R-:W-:Y:S02]  /*3d20*/  ISETP.GT.AND P4, PT, R81, 0x99, PT ;  /* 0x000000995100780c */ /* 0x000fe40003f84270 */
[----:B------:R-:W-:Y:S01]  /*3d30*/  FSEL R81, R38, -INF , P3 ;  /* 0xff80000026517808 */ /* 0x000fe20001800000 */
[--C-:B------:R-:W-:Y:S01]  /*3d40*/  FFMA.FTZ R38, R48, UR37, -R3.reuse ;  /* 0x0000002530267c23 */ /* 0x100fe20008010803 */
[----:B------:R-:W-:Y:S01]  /*3d50*/  FMNMX.FTZ R4, R73, R4, !PT ;  /* 0x0000000449047209 */ /* 0x000fe20007810000 */
[--C-:B0-----:R-:W-:Y:S01]  /*3d60*/  FFMA.FTZ R31, R41, UR37, -R3.reuse ;  /* 0x00000025291f7c23 */ /* 0x101fe20008010803 */
[----:B------:R-:W-:Y:S01]  /*3d70*/  FSEL R76, R39, -INF , P4 ;  /* 0xff800000274c7808 */ /* 0x000fe20002000000 */
[--C-:B------:R-:W-:Y:S01]  /*3d80*/  FFMA.FTZ R39, R49, UR37, -R3.reuse ;  /* 0x0000002531277c23 */ /* 0x100fe20008010803 */
[----:B------:R-:W-:Y:S01]  /*3d90*/  FMNMX.FTZ R35, R81, R4, !PT ;  /* 0x0000000451237209 */ /* 0x000fe20007810000 */
[----:B------:R-:W-:Y:S01]  /*3da0*/  FFMA.FTZ R41, R52, UR37, -R3 ;  /* 0x0000002534297c23 */ /* 0x000fe20008010803 */
[----:B--2---:R-:W-:-:S01]  /*3db0*/  FADD.FTZ R48, R5, R6 ;  /* 0x0000000605307221 */ /* 0x004fc20000010000 */
[----:B------:R-:W-:Y:S01]  /*3dc0*/  MUFU.EX2 R61, R61 ;  /* 0x0000003d003d7308 */ /* 0x000fe20000000800 */
[----:B------:R-:W-:Y:S01]  /*3dd0*/  FMNMX.FTZ R4, R76, R35, !PT ;  /* 0x000000234c047209 */ /* 0x000fe20007810000 */
[--C-:B------:R-:W-:Y:S01]  /*3de0*/  FFMA.FTZ R35, R44, UR37, -R3.reuse ;  /* 0x000000252c237c23 */ /* 0x100fe20008010803 */
[----:B------:R-:W-:-:S01]  /*3df0*/  FFMA.FTZ R44, R53, UR37, -R3 ;  /* 0x00000025352c7c23 */ /* 0x000fc20008010803 */
[----:B------:R-:W-:Y:S01]  /*3e00*/  FFMA.FTZ R3, R37, UR37, -R3 ;  /* 0x0000002525037c23 */ /* 0x000fe20008010803 */
[----:B---3--:R-:W-:-:S01]  /*3e10*/  FADD.FTZ R49, R7, R48 ;  /* 0x0000003007317221 */ /* 0x008fc20000010000 */
[----:B------:R-:W0:Y:S01]  /*3e20*/  SHFL.BFLY PT, R89, R4, 0x2, 0x1f ;  /* 0x0c401f0004597f89 */ /* 0x000e2200000e0000 */
[C---:B-1----:R-:W-:Y:S01]  /*3e30*/  F2FP.SATFINITE.E4M3.F32.PACK_AB_MERGE_C R216, R8.reuse, R7, RZ ;  /* 0x0000000708d8723e */ /* 0x042fe200048070ff */
[----:B------:R-:W-:Y:S01]  /*3e40*/  MUFU.EX2 R43, R43 ;  /* 0x0000002b002b7308 */ /* 0x000fe20000000800 */
[----:B------:R-:W-:-:S01]  /*3e50*/  FADD.FTZ R52, R8, R49 ;  /* 0x0000003108347221 */ /* 0x000fc20000010000 */
[----:B----4-:R-:W-:-:S02]  /*3e60*/  F2FP.SATFINITE.E4M3.F32.PACK_AB_MERGE_C R218, R12, R11, RZ ;  /* 0x0000000b0cda723e */ /* 0x010fc400048070ff */
[----:B------:R-:W-:Y:S01]  /*3e70*/  F2FP.SATFINITE.E4M3.F32.PACK_AB_MERGE_C R216, R6, R5, R216 ;  /* 0x0000000506d8723e */ /* 0x000fe200048070d8 */
[----:B------:R-:W-:Y:S01]  /*3e80*/  FADD.FTZ R49, R9, R52 ;  /* 0x0000003409317221 */ /* 0x000fe20000010000 */
[----:B------:R-:W-:Y:S02]  /*3e90*/  F2FP.SATFINITE.E4M3.F32.PACK_AB_MERGE_C R218, R10, R9, R218 ;  /* 0x000000090ada723e */ /* 0x000fe400048070da */
[----:B------:R-:W-:Y:S01]  /*3ea0*/  CS2R R52, SRZ ;  /* 0x0000000000347805 */ /* 0x000fe2000001ff00 */
[----:B------:R-:W-:Y:S08]  /*3eb0*/  MUFU.EX2 R46, R46 ;  /* 0x0000002e002e7308 */ /* 0x000ff00000000800 */
[----:B------:R-:W-:Y:S01]  /*3ec0*/  MUFU.EX2 R27, R27 ;  /* 0x0000001b001b7308 */ /* 0x000fe20000000800 */
[----:B0-----:R-:W-:-:S07]  /*3ed0*/  FMNMX.FTZ R89, R4, R89, !PT ;  /* 0x0000005904597209 */ /* 0x001fce0007810000 */
[----:B------:R-:W-:Y:S01]  /*3ee0*/  MUFU.EX2 R30, R30 ;  /* 0x0000001e001e7308 */ /* 0x000fe20000000800 */
[----:B------:R-:W0:Y:S07]  /*3ef0*/  SHFL.BFLY PT, R4, R89, 0x1, 0x1f ;  /* 0x0c201f0059047f89 */ /* 0x000e2e00000e0000 */
[----:B------:R-:W-:Y:S08]  /*3f00*/  MUFU.EX2 R31, R31 ;  /* 0x0000001f001f7308 */ /* 0x000ff00000000800 */
[----:B------:R-:W-:Y:S08]  /*3f10*/  MUFU.EX2 R35, R35 ;  /* 0x0000002300237308 */ /* 0x000ff00000000800 */
[----:B------:R-:W-:Y:S01]  /*3f20*/  MUFU.EX2 R40, R40 ;  /* 0x0000002800287308 */ /* 0x000fe20000000800 */
[----:B0-----:R-:W-:-:S02]  /*3f30*/  FMNMX.FTZ R4, R89, R4, !PT ;  /* 0x0000000459047209 */ /* 0x001fc40007810000 */
[----:B------:R-:W-:Y:S02]  /*3f40*/  CS2R R88, SRZ ;  /* 0x0000000000587805 */ /* 0x000fe4000001ff00 */
        /* <DEDUP_REMOVED lines=56> */
[----:B------:R-:W-:-:S02]  /*42d0*/  F2FP.SATFINITE.E4M3.F32.PACK_AB_MERGE_C R217, R95, R94, RZ ;  /* 0x0000005e5fd9723e */ /* 0x000fc400048070ff */
[----:B------:R-:W-:Y:S01]  /*42e0*/  CS2R R94, SRZ ;  /* 0x00000000005e7805 */ /* 0x000fe2000001ff00 */
[----:B------:R-:W-:-:S01]  /*42f0*/  FADD.FTZ R49, R11, R48 ;  /* 0x000000300b317221 */ /* 0x000fc20000010000 */
[----:B------:R-:W-:Y:S01]  /*4300*/  F2FP.SATFINITE.E4M3.F32.PACK_AB_MERGE_C R217, R91, R90, R217 ;  /* 0x0000005a5bd9723e */ /* 0x000fe200048070d9 */
[----:B------:R-:W2:Y:S01]  /*4310*/  MUFU.EX2 R102, R102 ;  /* 0x0000006600667308 */ /* 0x000ea20000000800 */
[----:B0-----:R-:W-:-:S01]  /*4320*/  FADD.FTZ R2, R98, R37 ;  /* 0x0000002562027221 */ /* 0x001fc20000010000 */
[----:B------:R-:W-:Y:S01]  /*4330*/  FADD.FTZ R48, R12, R49 ;  /* 0x000000310c307221 */ /* 0x000fe20000010000 */
[----:B------:R-:W-:-:S03]  /*4340*/  CS2R R90, SRZ ;  /* 0x00000000005a7805 */ /* 0x000fc6000001ff00 */
[----:B------:R-:W-:Y:S02]  /*4350*/  FADD.FTZ R49, R13, R48 ;  /* 0x000000300d317221 */ /* 0x000fe40000010000 */
[----:B------:R-:W0:Y:S01]  /*4360*/  MUFU.EX2 R103, R103 ;  /* 0x0000006700677308 */ /* 0x000e220000000800 */
[----:B-1----:R-:W-:-:S01]  /*4370*/  FADD.FTZ R37, R99, R2 ;  /* 0x0000000263257221 */ /* 0x002fc20000010000 */
[----:B------:R-:W-:-:S04]  /*4380*/  FADD.FTZ R48, R14, R49 ;  /* 0x000000310e307221 */ /* 0x000fc80000010000 */
[----:B------:R-:W-:Y:S01]  /*4390*/  FADD.FTZ R49, R15, R48 ;  /* 0x000000300f317221 */ /* 0x000fe20000010000 */
[----:B------:R-:W-:Y:S01]  /*43a0*/  F2FP.SATFINITE.E4M3.F32.PACK_AB_MERGE_C R15, R20, R15, RZ ;  /* 0x0000000f140f723e */ /* 0x000fe200048070ff */
[----:B------:R-:W1:Y:S01]  /*43b0*/  MUFU.EX2 R74, R74 ;  /* 0x0000004a004a7308 */ /* 0x000e620000000800 */
[----:B--2---:R-:W-:-:S01]  /*43c0*/  FADD.FTZ R2, R102, R37 ;  /* 0x0000002566027221 */ /* 0x004fc20000010000 */
[----:B------:R-:W-:Y:S01]  /*43d0*/  FADD.FTZ R48, R20, R49 ;  /* 0x0000003114307221 */ /* 0x000fe20000010000 */
[----:B------:R-:W-:-:S03]  /*43e0*/  F2FP.SATFINITE.E4M3.F32.PACK_AB_MERGE_C R212, R14, R13, R15 ;  /* 0x0000000d0ed4723e */ /* 0x000fc6000480700f */
[----:B------:R-:W-:Y:S02]  /*43f0*/  FADD.FTZ R49, R21, R48 ;  /* 0x0000003015317221 */ /* 0x000fe40000010000 */
[----:B------:R-:W2:Y:S01]  /*4400*/  MUFU.EX2 R75, R75 ;  /* 0x0000004b004b7308 */ /* 0x000ea20000000800 */
[----:B0-----:R-:W-:-:S01]  /*4410*/  FADD.FTZ R37, R103, R2 ;  /* 0x0000000267257221 */ /* 0x001fc20000010000 */
[----:B------:R-:W-:Y:S01]  /*4420*/  FADD.FTZ R48, R56, R49 ;  /* 0x0000003138307221 */ /* 0x000fe20000010000 */
[----:B------:R-:W-:Y:S02]  /*4430*/  F2FP.SATFINITE.E4M3.F32.PACK_AB_MERGE_C R219, R103, R102, RZ ;  /* 0x0000006667db723e */ /* 0x000fe400048070ff */
[----:B------:R-:W-:Y:S01]  /*4440*/  CS2R R102, SRZ ;  /* 0x0000000000667805 */ /* 0x000fe2000001ff00 */
[----:B------:R-:W-:-:S01]  /*4450*/  FADD.FTZ R49, R57, R48 ;  /* 0x0000003039317221 */ /* 0x000fc20000010000 */
[----:B------:R-:W-:Y:S01]  /*4460*/  F2FP.SATFINITE.E4M3.F32.PACK_AB_MERGE_C R57, R66, R57, RZ ;  /* 0x000000394239723e */ /* 0x000fe200048070ff */
[----:B------:R-:W0:Y:S01]  /*4470*/  MUFU.EX2 R78, R78 ;  /* 0x0000004e004e7308 */ /* 0x000e220000000800 */
[----:B-1----:R-:W-:-:S01]  /*4480*/  FADD.FTZ R2, R74, R37 ;  /* 0x000000254a027221 */ /* 0x002fc20000010000 */
[----:B------:R-:W-:Y:S01]  /*4490*/  FADD.FTZ R8, R66, R49 ;  /* 0x0000003142087221 */ /* 0x000fe20000010000 */
[----:B------:R-:W-:-:S02]  /*44a0*/  F2FP.SATFINITE.E4M3.F32.PACK_AB_MERGE_C R219, R99, R98, R219 ;  /* 0x0000006263db723e */ /* 0x000fc400048070db */
[----:B------:R-:W-:Y:S02]  /*44b0*/  CS2R R98, SRZ ;  /* 0x0000000000627805 */ /* 0x000fe4000001ff00 */
[----:B------:R-:W-:Y:S02]  /*44c0*/  F2FP.SATFINITE.E4M3.F32.PACK_AB_MERGE_C R214, R56, R21, R57 ;  /* 0x0000001538d6723e */ /* 0x000fe40004807039 */
[----:B------:R-:W-:Y:S02]  /*44d0*/  CS2R R56, SRZ ;  /* 0x0000000000387805 */ /* 0x000fe4000001ff00 */
[----:B------:R-:W-:Y:S01]  /*44e0*/  CS2R R48, SRZ ;  /* 0x0000000000307805 */ /* 0x000fe2000001ff00 */
[----:B------:R-:W1:Y:S01]  /*44f0*/  MUFU.EX2 R79, R79 ;  /* 0x0000004f004f7308 */ /* 0x000e620000000800 */
[----:B--2---:R-:W-:-:S07]  /*4500*/  FADD.FTZ R37, R75, R2 ;  /* 0x000000024b257221 */ /* 0x004fce0000010000 */
[----:B------:R-:W2:Y:S01]  /*4510*/  MUFU.EX2 R82, R82 ;  /* 0x0000005200527308 */ /* 0x000ea20000000800 */
[----:B0-----:R-:W-:-:S07]  /*4520*/  FADD.FTZ R2, R78, R37 ;  /* 0x000000254e027221 */ /* 0x001fce0000010000 */
        /* <DEDUP_REMOVED lines=9> */
[----:B0-----:R-:W-:-:S07]  /*45c0*/  FADD.FTZ R37, R83, R2 ;  /* 0x0000000253257221 */ /* 0x001fce0000010000 */
[----:B------:R-:W0:Y:S01]  /*45d0*/  MUFU.EX2 R58, R58 ;  /* 0x0000003a003a7308 */ /* 0x000e220000000800 */
[----:B-1----:R-:W-:-:S01]  /*45e0*/  FADD.FTZ R2, R86, R37 ;  /* 0x0000002556027221 */ /* 0x002fc20000010000 */
[----:B------:R-:W-:-:S04]  /*45f0*/  FADD.FTZ R37, R61, R8 ;  /* 0x000000083d257221 */ /* 0x000fc80000010000 */
[----:B------:R-:W-:Y:S02]  /*4600*/  FADD.FTZ R8, R42, R37 ;  /* 0x000000252a087221 */ /* 0x000fe40000010000 */
[----:B------:R-:W1:Y:S01]  /*4610*/  MUFU.EX2 R59, R59 ;  /* 0x0000003b003b7308 */ /* 0x000e620000000800 */
[----:B--2---:R-:W-:-:S01]  /*4620*/  FADD.FTZ R7, R87, R2 ;  /* 0x0000000257077221 */ /* 0x004fc20000010000 */
[----:B------:R-:W-:Y:S01]  /*4630*/  FADD.FTZ R11, R43, R8 ;  /* 0x000000082b0b7221 */ /* 0x000fe20000010000 */
[----:B------:R-:W-:Y:S02]  /*4640*/  F2FP.SATFINITE.E4M3.F32.PACK_AB_MERGE_C R86, R87, R86, RZ ;  /* 0x000000565756723e */ /* 0x000fe400048070ff */
[C---:B------:R-:W-:Y:S01]  /*4650*/  F2FP.SATFINITE.E4M3.F32.PACK_AB_MERGE_C R43, R46.reuse, R43, RZ ;  /* 0x0000002b2e2b723e */ /* 0x040fe200048070ff */
[----:B------:R-:W-:-:S01]  /*4660*/  FADD.FTZ R8, R46, R11 ;  /* 0x0000000b2e087221 */ /* 0x000fc20000010000 */
[----:B------:R-:W-:Y:S01]  /*4670*/  F2FP.SATFINITE.E4M3.F32.PACK_AB_MERGE_C R215, R83, R82, R86 ;  /* 0x0000005253d7723e */ /* 0x000fe20004807056 */
[----:B------:R-:W2:Y:S01]  /*4680*/  MUFU.EX2 R62, R62 ;  /* 0x0000003e003e7308 */ /* 0x000ea20000000800 */
[----:B0-----:R-:W-:-:S01]  /*4690*/  FADD.FTZ R2, R58, R7 ;  /* 0x000000073a027221 */ /* 0x001fc20000010000 */
[----:B------:R-:W-:-:S02]  /*46a0*/  F2FP.SATFINITE.E4M3.F32.PACK_AB_MERGE_C R208, R42, R61, R43 ;  /* 0x0000003d2ad0723e */ /* 0x000fc4000480702b */
[----:B------:R-:W-:Y:S02]  /*46b0*/  CS2R R86, SRZ ;  /* 0x0000000000567805 */ /* 0x000fe4000001ff00 */
[----:B------:R-:W-:Y:S02]  /*46c0*/  CS2R R82, SRZ ;  /* 0x0000000000527805 */ /* 0x000fe4000001ff00 */
[----:B------:R-:W-:Y:S01]  /*46d0*/  CS2R R42, SRZ ;  /* 0x00000000002a7805 */ /* 0x000fe2000001ff00 */
[----:B------:R-:W0:Y:S01]  /*46e0*/  MUFU.EX2 R63, R63 ;  /* 0x0000003f003f7308 */ /* 0x000e220000000800 */
[----:B-1----:R-:W-:-:S07]  /*46f0*/  FADD.FTZ R7, R59, R2 ;  /* 0x000000023b077221 */ /* 0x002fce0000010000 */
[----:B------:R-:W1:Y:S01]  /*4700*/  MUFU.EX2 R77, R77 ;  /* 0x0000004d004d7308 */ /* 0x000e620000000800 */
[----:B--2---:R-:W-:-:S01]  /*4710*/  FADD.FTZ R2, R62, R7 ;  /* 0x000000073e027221 */ /* 0x004fc20000010000 */
[----:B------:R-:W-:-:S06]  /*4720*/  FADD.FTZ R7, R47, R8 ;  /* 0x000000082f077221 */ /* 0x000fcc0000010000 */
[----:B------:R-:W2:Y:S01]  /*4730*/  MUFU.EX2 R80, R80 ;  /* 0x0000005000507308 */ /* 0x000ea20000000800 */
[----:B0-----:R-:W-:-:S01]  /*4740*/  FADD.FTZ R2, R63, R2 ;  /* 0x000000023f027221 */ /* 0x001fc20000010000 */
[----:B------:R-:W-:-:S04]  /*4750*/  F2FP.SATFINITE.E4M3.F32.PACK_AB_MERGE_C R62, R63, R62, RZ ;  /* 0x0000003e3f3e723e */ /* 0x000fc800048070ff */
[----:B------:R-:W-:Y:S02]  /*4760*/  F2FP.SATFINITE.E4M3.F32.PACK_AB_MERGE_C R209, R59, R58, R62 ;  /* 0x0000003a3bd1723e */ /* 0x000fe4000480703e */
[----:B------:R-:W-:Y:S01]  /*4770*/  CS2R R62, SRZ ;  /* 0x00000000003e7805 */ /* 0x000fe2000001ff00 */
[----:B------:R-:W0:Y:S01]  /*4780*/  MUFU.EX2 R84, R84 ;  /* 0x0000005400547308 */ /* 0x000e220000000800 */
[----:B-1----:R-:W-:-:S01]  /*4790*/  FADD.FTZ R11, R77, R2 ;  /* 0x000000024d0b7221 */ /* 0x002fc20000010000 */
[----:B------:R-:W-:Y:S01]  /*47a0*/  FADD.FTZ R2, R26, R7 ;  /* 0x000000071a027221 */ /* 0x000fe20000010000 */
[----:B------:R-:W-:-:S03]  /*47b0*/  CS2R R58, SRZ ;  /* 0x00000000003a7805 */ /* 0x000fc6000001ff00 */
[----:B------:R-:W-:Y:S01]  /*47c0*/  FADD.FTZ R5, R27, R2 ;  /* 0x000000021b057221 */ /* 0x000fe20000010000 */
[----:B------:R-:W-:Y:S01]  /*47d0*/  F2FP.SATFINITE.E4M3.F32.PACK_AB_MERGE_C R27, R34, R27, RZ ;  /* 0x0000001b221b723e */ /* 0x000fe200048070ff */
[----:B------:R-:W1:Y:S01]  /*47e0*/  MUFU.EX2 R85, R85 ;  /* 0x0000005500557308 */ /* 0x000e620000000800 */
[----:B--2---:R-:W-:-:S01]  /*47f0*/  FADD.FTZ R11, R80, R11 ;  /* 0x0000000b500b7221 */ /* 0x004fc20000010000 */
[----:B------:R-:W-:Y:S01]  /*4800*/  FADD.FTZ R5, R34, R5 ;  /* 0x0000000522057221 */ /* 0x000fe20000010000 */
[----:B------:R-:W-:Y:S02]  /*4810*/  F2FP.SATFINITE.E4M3.F32.PACK_AB_MERGE_C R210, R26, R47, R27 ;  /* 0x0000002f1ad2723e */ /* 0x000fe4000480701b */
[----:B------:R-:W-:Y:S02]  /*4820*/  CS2R R46, SRZ ;  /* 0x00000000002e7805 */ /* 0x000fe4000001ff00 */
[----:B------:R-:W-:Y:S01]  /*4830*/  CS2R R26, SRZ ;  /* 0x00000000001a7805 */ /* 0x000fe2000001ff00 */
[----:B------:R-:W2:Y:S01]  /*4840*/  MUFU.EX2 R70, R70 ;  /* 0x0000004600467308 */ /* 0x000ea20000000800 */
[----:B0-----:R-:W-:-:S07]  /*4850*/  FADD.FTZ R2, R84, R11 ;  /* 0x0000000b54027221 */ /* 0x001fce0000010000 */
[----:B------:R-:W0:Y:S01]  /*4860*/  MUFU.EX2 R67, R67 ;  /* 0x0000004300437308 */ /* 0x000e220000000800 */
[C---:B-1----:R-:W-:Y:S01]  /*4870*/  F2FP.SATFINITE.E4M3.F32.PACK_AB_MERGE_C R84, R85.reuse, R84, RZ ;  /* 0x000000545554723e */ /* 0x042fe200048070ff */
[----:B------:R-:W-:Y:S01]  /*4880*/  FADD.FTZ R85, R85, R2 ;  /* 0x0000000255557221 */ /* 0x000fe20000010000 */
[----:B------:R-:W-:-:S02]  /*4890*/  FADD.FTZ R2, R30, R5 ;  /* 0x000000051e027221 */ /* 0x000fc40000010000 */
[----:B------:R-:W-:Y:S02]  /*48a0*/  F2FP.SATFINITE.E4M3.F32.PACK_AB_MERGE_C R211, R80, R77, R84 ;  /* 0x0000004d50d3723e */ /* 0x000fe40004807054 */
[----:B------:R-:W-:Y:S01]  /*48b0*/  CS2R R76, SRZ ;  /* 0x00000000004c7805 */ /* 0x000fe2000001ff00 */
[----:B------:R-:W-:Y:S01]  /*48c0*/  FADD.FTZ R2, R31, R2 ;  /* 0x000000021f027221 */ /* 0x000fe20000010000 */
[----:B------:R-:W1:Y:S01]  /*48d0*/  MUFU.EX2 R60, R60 ;  /* 0x0000003c003c7308 */ /* 0x000e620000000800 */
[----:B--2---:R-:W-:-:S01]  /*48e0*/  FADD.FTZ R6, R70, R85 ;  /* 0x0000005546067221 */ /* 0x004fc20000010000 */
[----:B------:R-:W-:Y:S01]  /*48f0*/  CS2R R84, SRZ ;  /* 0x0000000000547805 */ /* 0x000fe2000001ff00 */
[----:B------:R-:W-:-:S01]  /*4900*/  FADD.FTZ R9, R35, R2 ;  /* 0x0000000223097221 */ /* 0x000fc20000010000 */
[----:B------:R-:W-:-:S03]  /*4910*/  F2FP.SATFINITE.E4M3.F32.PACK_AB_MERGE_C R35, R40, R35, RZ ;  /* 0x000000232823723e */ /* 0x000fc600048070ff */
[----:B------:R-:W-:Y:S01]  /*4920*/  FADD.FTZ R9, R40, R9 ;  /* 0x0000000928097221 */ /* 0x000fe20000010000 */
[----:B------:R-:W2:Y:S01]  /*4930*/  MUFU.EX2 R71, R71 ;  /* 0x0000004700477308 */ /* 0x000ea20000000800 */
[----:B0-----:R-:W-:-:S01]  /*4940*/  FADD.FTZ R7, R67, R6 ;  /* 0x0000000643077221 */ /* 0x001fc20000010000 */
[----:B------:R-:W-:Y:S02]  /*4950*/  F2FP.SATFINITE.E4M3.F32.PACK_AB_MERGE_C R204, R31, R30, R35 ;  /* 0x0000001e1fcc723e */ /* 0x000fe40004807023 */
[----:B------:R-:W-:Y:S02]  /*4960*/  CS2R R34, SRZ ;  /* 0x0000000000227805 */ /* 0x000fe4000001ff00 */
[----:B------:R-:W-:Y:S02]  /*4970*/  CS2R R30, SRZ ;  /* 0x00000000001e7805 */ /* 0x000fe4000001ff00 */
[----:B------:R-:W0:Y:S01]  /*4980*/  MUFU.EX2 R50, R50 ;  /* 0x0000003200327308 */ /* 0x000e220000000800 */
[----:B-1----:R-:W-:-:S07]  /*4990*/  FADD.FTZ R2, R60, R7 ;  /* 0x000000073c027221 */ /* 0x002fce0000010000 */
[----:B------:R-:W1:Y:S01]  /*49a0*/  MUFU.EX2 R51, R51 ;  /* 0x0000003300337308 */ /* 0x000e620000000800 */
[C---:B--2---:R-:W-:Y:S01]  /*49b0*/  F2FP.SATFINITE.E4M3.F32.PACK_AB_MERGE_C R60, R71.reuse, R60, RZ ;  /* 0x0000003c473c723e */ /* 0x044fe200048070ff */
[----:B------:R-:W-:Y:S01]  /*49c0*/  FADD.FTZ R71, R71, R2 ;  /* 0x0000000247477221 */ /* 0x000fe20000010000 */
[----:B------:R-:W-:-:S02]  /*49d0*/  FADD.FTZ R2, R38, R9 ;  /* 0x0000000926027221 */ /* 0x000fc40000010000 */
[----:B------:R-:W-:Y:S02]  /*49e0*/  F2FP.SATFINITE.E4M3.F32.PACK_AB_MERGE_C R205, R67, R70, R60 ;  /* 0x0000004643cd723e */ /* 0x000fe4000480703c */
[----:B------:R-:W-:Y:S01]  /*49f0*/  CS2R R66, SRZ ;  /* 0x0000000000427805 */ /* 0x000fe2000001ff00 */
[----:B------:R-:W-:Y:S01]  /*4a00*/  FADD.FTZ R8, R39, R2 ;  /* 0x0000000227087221 */ /* 0x000fe20000010000 */
[----:B------:R-:W2:Y:S01]  /*4a10*/  MUFU.EX2 R41, R41 ;  /* 0x0000002900297308 */ /* 0x000ea20000000800 */
[----:B0-----:R-:W-:-:S01]  /*4a20*/  FADD.FTZ R6, R50, R71 ;  /* 0x0000004732067221 */ /* 0x001fc20000010000 */
[----:B------:R-:W-:-:S02]  /*4a30*/  CS2R R70, SRZ ;  /* 0x0000000000467805 */ /* 0x000fc4000001ff00 */
[----:B------:R-:W-:-:S04]  /*4a40*/  CS2R R60, SRZ ;  /* 0x00000000003c7805 */ /* 0x000fc8000001ff00 */
        /* <DEDUP_REMOVED lines=12> */
[C---:B--2---:R-:W-:Y:S01]  /*4b10*/  F2FP.SATFINITE.E4M3.F32.PACK_AB_MERGE_C R54, R55.reuse, R54, RZ ;  /* 0x000000363736723e */ /* 0x044fe200048070ff */
[----:B------:R-:W-:Y:S01]  /*4b20*/  FADD.FTZ R55, R55, R6 ;  /* 0x0000000637377221 */ /* 0x000fe20000010000 */
[----:B------:R-:W-:Y:S02]  /*4b30*/  CS2R R38, SRZ ;  /* 0x0000000000267805 */ /* 0x000fe4000001ff00 */
[----:B------:R-:W-:Y:S02]  /*4b40*/  F2FP.SATFINITE.E4M3.F32.PACK_AB_MERGE_C R207, R51, R50, R54 ;  /* 0x0000003233cf723e */ /* 0x000fe40004807036 */
[----:B------:R-:W-:Y:S01]  /*4b50*/  CS2R R50, SRZ ;  /* 0x0000000000327805 */ /* 0x000fe2000001ff00 */
[----:B------:R-:W2:Y:S01]  /*4b60*/  MUFU.EX2 R25, R25 ;  /* 0x0000001900197308 */ /* 0x000ea20000000800 */
[----:B0-----:R-:W-:-:S07]  /*4b70*/  FADD.FTZ R6, R24, R9 ;  /* 0x0000000918067221 */ /* 0x001fce0000010000 */
[----:B------:R-:W0:Y:S01]  /*4b80*/  MUFU.EX2 R65, R65 ;  /* 0x0000004100417308 */ /* 0x000e220000000800 */
[----:B-1----:R-:W-:-:S01]  /*4b90*/  FADD.FTZ R8, R64, R55 ;  /* 0x0000003740087221 */ /* 0x002fc20000010000 */
[----:B------:R-:W-:-:S06]  /*4ba0*/  CS2R R54, SRZ ;  /* 0x0000000000367805 */ /* 0x000fcc000001ff00 */
        /* <DEDUP_REMOVED lines=9> */
[C---:B0-----:R-:W-:Y:S01]  /*4c40*/  F2FP.SATFINITE.E4M3.F32.PACK_AB_MERGE_C R28, R29.reuse, R28, RZ ;  /* 0x0000001c1d1c723e */ /* 0x041fe200048070ff */
[----:B------:R-:W-:-:S03]  /*4c50*/  FADD.FTZ R29, R29, R8 ;  /* 0x000000081d1d7221 */ /* 0x000fc60000010000 */
[----:B------:R-:W-:Y:S02]  /*4c60*/  F2FP.SATFINITE.E4M3.F32.PACK_AB_MERGE_C R200, R25, R24, R28 ;  /* 0x0000001819c8723e */ /* 0x000fe4000480701c */
[----:B------:R-:W-:Y:S01]  /*4c70*/  CS2R R24, SRZ ;  /* 0x0000000000187805 */ /* 0x000fe2000001ff00 */
        /* <DEDUP_REMOVED lines=8> */
[----:B------:R2:W3:Y:S01]  /*4d00*/  MUFU.EX2 R2, R73 ;  /* 0x0000004900027308 */ /* 0x0004e20000000800 */
[----:B0-----:R-:W-:-:S07]  /*4d10*/  FADD.FTZ R5, R69, R10 ;  /* 0x0000000a45057221 */ /* 0x001fce0000010000 */
[----:B------:R-:W-:Y:S01]  /*4d20*/  MUFU.EX2 R36, R36 ;  /* 0x0000002400247308 */ /* 0x000fe20000000800 */
[----:B-1----:R-:W-:-:S01]  /*4d30*/  FADD.FTZ R7, R33, R8 ;  /* 0x0000000821077221 */ /* 0x002fc20000010000 */
[----:B--2---:R-:W-:-:S06]  /*4d40*/  CS2R R72, SRZ ;  /* 0x0000000000487805 */ /* 0x004fcc000001ff00 */
[----:B------:R-:W0:Y:S01]  /*4d50*/  MUFU.EX2 R3, R3 ;  /* 0x0000000300037308 */ /* 0x000e220000000800 */
[----:B---3--:R-:W-:-:S07]  /*4d60*/  FADD.FTZ R8, R2, R5 ;  /* 0x0000000502087221 */ /* 0x008fce0000010000 */
[----:B------:R-:W-:Y:S08]  /*4d70*/  MUFU.EX2 R81, R81 ;  /* 0x0000005100517308 */ /* 0x000ff00000000800 */
[----:B------:R1:W2:Y:S01]  /*4d80*/  MUFU.EX2 R6, R45 ;  /* 0x0000002d00067308 */ /* 0x0002a20000000800 */
[----:B0-----:R-:W-:Y:S01]  /*4d90*/  F2FP.SATFINITE.E4M3.F32.PACK_AB_MERGE_C R5, R3, R36, RZ ;  /* 0x000000240305723e */ /* 0x001fe200048070ff */
[----:B------:R-:W-:-:S03]  /*4da0*/  FADD.FTZ R36, R36, R7 ;  /* 0x0000000724247221 */ /* 0x000fc60000010000 */
[----:B------:R-:W-:Y:S01]  /*4db0*/  F2FP.SATFINITE.E4M3.F32.PACK_AB_MERGE_C R202, R33, R32, R5 ;  /* 0x0000002021ca723e */ /* 0x000fe20004807005 */
[----:B------:R-:W-:-:S01]  /*4dc0*/  FADD.FTZ R3, R3, R36 ;  /* 0x0000002403037221 */ /* 0x000fc20000010000 */
[----:B------:R-:W-:Y:S02]  /*4dd0*/  CS2R R36, SRZ ;  /* 0x0000000000247805 */ /* 0x000fe4000001ff00 */
[----:B------:R-:W-:Y:S02]  /*4de0*/  CS2R R32, SRZ ;  /* 0x0000000000207805 */ /* 0x000fe4000001ff00 */
[----:B-1----:R-:W-:Y:S02]  /*4df0*/  CS2R R44, SRZ ;  /* 0x00000000002c7805 */ /* 0x002fe4000001ff00 */
[----:B--2---:R-:W-:Y:S01]  /*4e00*/  F2FP.SATFINITE.E4M3.F32.PACK_AB_MERGE_C R9, R6, R81, RZ ;  /* 0x000000510609723e */ /* 0x004fe200048070ff */
[----:B------:R-:W-:-:S03]  /*4e10*/  FADD.FTZ R81, R81, R8 ;  /* 0x0000000851517221 */ /* 0x000fc60000010000 */
[----:B------:R-:W-:Y:S01]  /*4e20*/  F2FP.SATFINITE.E4M3.F32.PACK_AB_MERGE_C R203, R2, R69, R9 ;  /* 0x0000004502cb723e */ /* 0x000fe20004807009 */
[----:B------:R-:W-:-:S01]  /*4e30*/  FADD.FTZ R2, R6, R81 ;  /* 0x0000005106027221 */ /* 0x000fc20000010000 */
[----:B------:R-:W-:Y:S02]  /*4e40*/  CS2R R80, SRZ ;  /* 0x0000000000507805 */ /* 0x000fe4000001ff00 */
        /* <DEDUP_REMOVED lines=8> */
.L_x_4895:
[----:B------:R-:W-:Y:S01]  /*4ed0*/  ISETP.NE.AND P4, PT, RZ, UR42, PT ;  /* 0x0000002aff007c0c */ /* 0x000fe2000bf85270 */
[----:B------:R-:W-:-:S04]  /*4ee0*/  UISETP.NE.AND UP1, UPT, UR55, 0x1, UPT ;  /* 0x000000013700788c */ /* 0x000fc8000bf25270 */
[----:B------:R-:W-:-:S04]  /*4ef0*/  USEL UR44, URZ, 0x1, UP1 ;  /* 0x000000013f2c7887 */ /* 0x000fc80008800000 */
[----:B------:R-:W-:-:S04]  /*4f00*/  ULOP3.LUT UR44, UR56, UR44, URZ, 0x3c, !UPT ;  /* 0x0000002c382c7292 */ /* 0x000fc8000f8e3c3f */
[----:B------:R-:W-:Y:S08]  /*4f10*/  @P4 BRA `(.L_x_4886) ;  /* 0x0000000000384947 */ /* 0x000ff00003800000 */
[----:B------:R-:W-:Y:S05]  /*4f20*/  @!P0 BRA `(.L_x_4887) ;  /* 0x0000000000048947 */ /* 0x000fea0003800000 */
[----:B------:R-:W-:Y:S01]  /*4f30*/  BPT.TRAP 0x1 ;  /* 0x000000040000795c */ /* 0x000fe20000300000 */
.L_x_4887:
        /* <DEDUP_REMOVED lines=9> */
.L_x_4888:
[----:B-1----:R-:W-:Y:S05]  /*4fd0*/  @P3 BRA `(.L_x_4886) ;  /* 0x0000000000083947 */ /* 0x002fea0003800000 */
[----:B------:R-:W1:Y:S02]  /*4fe0*/  SYNCS.PHASECHK.TRANS64.TRYWAIT P3, [UR6+0x33430], R0 ;  /* 0x03343000ff0075a7 */ /* 0x000e640008060146 */
[----:B-1----:R-:W-:Y:S05]  /*4ff0*/  @!P3 BRA `(.L_x_4889) ;  /* 0x000000f00044b947 */ /* 0x002fea0003800000 */
.L_x_4886:
        /* <DEDUP_REMOVED lines=191> */
.L_x_4891:
[----:B------:R-:W-:Y:S01]  /*5bf0*/  ULEA UR6, UR55, UR41, 0x3 ;  /* 0x0000002937067291 */ /* 0x000fe2000f8e183f */
[----:B------:R-:W-:-:S05]  /*5c00*/  IMAD.U32 R0, RZ, RZ, UR56 ;  /* 0x00000038ff007e24 */ /* 0x000fca000f8e00ff */
[----:B------:R-:W-:-:S04]  /*5c10*/  SHF.L.U32 R0, R0, 0x1f, RZ ;  /* 0x0000001f00007819 */ /* 0x000fc800000006ff */
[----:B------:R0:W1:Y:S01]  /*5c20*/  SYNCS.PHASECHK.TRANS64.TRYWAIT P3, [UR6+0x33450], R0 ;  /* 0x03345000ff0075a7 */ /* 0x0000620008060146 */
[----:B------:R-:W-:Y:S05]  /*5c30*/  @!P0 BRA `(.L_x_4892) ;  /* 0x0000000000048947 */ /* 0x000fea0003800000 */
[----:B------:R-:W-:Y:S01]  /*5c40*/  BPT.TRAP 0x1 ;  /* 0x000000040000795c */ /* 0x000fe20000300000 */
.L_x_4892:
[----:B-1----:R-:W-:Y:S05]  /*5c50*/  @P3 BRA `(.L_x_4890) ;  /* 0x0000000000083947 */ /* 0x002fea0003800000 */
[----:B------:R-:W1:Y:S02]  /*5c60*/  SYNCS.PHASECHK.TRANS64.TRYWAIT P3, [UR6+0x33450], R0 ;  /* 0x03345000ff0075a7 */ /* 0x000e640008060146 */
[----:B-1----:R-:W-:Y:S05]  /*5c70*/  @!P3 BRA `(.L_x_4893) ;  /* 0x000000e4003cb947 */ /* 0x002fea0003800000 */
.L_x_4890:
[----:B-1----:R-:W-:Y:S01]  /*5c80*/  VIADD R5, R18, UR39 ;  /* 0x0000002712057c36 */ /* 0x002fe20008000000 */
[----:B------:R-:W-:Y:S01]  /*5c90*/  @UP0 ULDC UR6, c[0x0][0x44c] ;  /* 0x0001130000060ab9 */ /* 0x000fe20000000800 */
[----:B------:R-:W-:Y:S01]  /*5ca0*/  UMOV UR7, 0x1 ;  /* 0x0000000100077882 */ /* 0x000fe20000000000 */
[----:B------:R-:W-:Y:S01]  /*5cb0*/  IMAD.MOV.U32 R4, RZ, RZ, -0x2 ;  /* 0xfffffffeff047424 */ /* 0x000fe200078e00ff */
[----:B------:R-:W-:Y:S01]  /*5cc0*/  UIMAD UR7, UR53, -0xa0, UR7 ;  /* 0xffffff60350778a4 */ /* 0x000fe2000f8e0207 */
[----:B0-----:R-:W-:Y:S01]  /*5cd0*/  @P2 IMAD.HI.U32 R0, R5, UR6, RZ ;  /* 0x0000000605002c27 */ /* 0x001fe2000f8e00ff */
[----:B------:R-:W-:Y:S01]  /*5ce0*/  @UP0 ULDC UR6, c[0x0][0x450] ;  /* 0x0001140000060ab9 */ /* 0x000fe20000000800 */
[----:B------:R-:W-:Y:S01]  /*5cf0*/  WARPGROUP.ARRIVE ;  /* 0x00000000000079c5 */ /* 0x000fe20000000000 */
[----:B------:R-:W0:Y:S01]  /*5d00*/  LDC R11, c[0x0][0x2f0] ;  /* 0x0000bc00ff0b7b82 */ /* 0x000e220000000800 */
[----:B------:R-:W-:Y:S01]  /*5d10*/  IMAD.U32 R15, RZ, RZ, UR37 ;  /* 0x00000025ff0f7e24 */ /* 0x000fe2000f8e00ff */
[----:B------:R-:W-:Y:S01]  /*5d20*/  @P2 SHF.R.U32.HI R5, RZ, UR6, R0 ;  /* 0x00000006ff052c19 */ /* 0x000fe20008011600 */
[----:B------:R-:W-:Y:S01]  /*5d30*/  UIADD3 UR6, UR41, 0x200, URZ ;  /* 0x0000020029067890 */ /* 0x000fe2000fffe03f */
[----:B------:R-:W-:Y:S01]  /*5d40*/  IMAD R4, R17, R4, UR7 ;  /* 0x0000000711047e24 */ /* 0x000fe2000f8e0204 */
[----:B------:R-:W-:Y:S01]  /*5d50*/  UMOV UR7, 0xc0000010 ;  /* 0xc000001000077882 */ /* 0x000fe20000000000 */
[----:B------:R-:W1:Y:S01]  /*5d60*/  S2R R229, SR_TID.X ;  /* 0x0000000000e57919 */ /* 0x000e620000002100 */
[----:B------:R-:W-:Y:S01]  /*5d70*/  USHF.R.U32.HI UR6, URZ, 0x4, UR6 ;  /* 0x000000043f067899 */ /* 0x000fe20008011606 */
[----:B------:R-:W2:Y:S03]  /*5d80*/  SHFL.IDX PT, R9, R5, RZ, 0x1c1f ;  /* 0x001c1fff05097589 */ /* 0x000ea600000e0000 */
[----:B------:R-:W-:Y:S01]  /*5d90*/  ULOP3.LUT UR6, UR6, 0x3fff, URZ, 0xc0, !UPT ;  /* 0x00003fff06067892 */ /* 0x000fe2000f8ec03f */
[----:B------:R-:W3:Y:S03]  /*5da0*/  SHFL.IDX PT, R5, R5, 0x1, 0x1c1f ;  /* 0x003c1f0005057f89 */ /* 0x000ee600000e0000 */
[----:B------:R-:W-:-:S04]  /*5db0*/  ULOP3.LUT UR6, UR6, 0x10000, URZ, 0xfc, !UPT ;  /* 0x0001000006067892 */ /* 0x000fc8000f8efc3f */
[----:B------:R-:W-:Y:S01]  /*5dc0*/  UIMAD UR10, UR55, 0x780, UR6 ;  /* 0x00000780370a78a4 */ /* 0x000fe2000f8e0206 */
[----:B0-----:R-:W-:-:S06]  /*5dd0*/  IMAD R4, R11, UR48, R4 ;  /* 0x000000300b047c24 */ /* 0x001fcc000f8e0204 */
[----:B------:R-:W-:Y:S02]  /*5de0*/  UMOV UR6, UR10 ;  /* 0x0000000a00067c82 */ /* 0x000fe40008000000 */
[----:B------:R-:W-:Y:S01]  /*5df0*/  QGMMA.64x192x32.F32.E4M3.E4M3 R24, R216, gdesc[UR4], R24, gsb0 ;  /* 0x02e00004d8187df3 */ /* 0x000fe20008000818 */
[----:B------:R-:W-:Y:S01]  /*5e00*/  UIADD3 UR6, UR10, 0x180, URZ ;  /* 0x000001800a067890 */ /* 0x000fe2000fffe03f */
[----:B------:R-:W-:Y:S01]  /*5e10*/  UMOV UR7, 0xc0000010 ;  /* 0xc000001000077882 */ /* 0x000fe20000000000 */
[----:B--2---:R-:W-:-:S04]  /*5e20*/  IADD3 R0, R9, -UR49, R4 ;  /* 0x8000003109007c10 */ /* 0x004fc8000fffe004 */
        /* <DEDUP_REMOVED lines=97> */
[----:B------:R-:W-:Y:S01]  /*6440*/  FSEL R120, R120, -INF , P3 ;  /* 0xff80000078787808 */ /* 0x000fe20001800000 */
[----:B------:R-:W-:Y:S02]  /*6450*/  WARPGROUP.DEPBAR.LE gsb0, 0x0 ;  /* 0x00008000000079c5 */ /* 0x000fe40000010000 */
[----:B------:R-:W-:Y:S01]  /*6460*/  WARPGROUP.ARRIVE ;  /* 0x00000000000079c5 */ /* 0x000fe20000000000 */
[----:B------:R-:W-:Y:S02]  /*6470*/  FMNMX.FTZ R11, R149, R8, !PT ;  /* 0x00000008950b7209 */ /* 0x000fe40007810000 */
[----:B------:R-:W-:Y:S02]  /*6480*/  ISETP.GT.AND P3, PT, R0, 0x88, PT ;  /* 0x000000880000780c */ /* 0x000fe40003f64270 */
[----:B------:R-:W-:Y:S01]  /*6490*/  FSEL R121, R121, -INF , P4 ;  /* 0xff80000079797808 */ /* 0x000fe20002000000 */
[----:B------:R-:W-:Y:S01]  /*64a0*/  QGMMA.64x192x32.F32.E4M3.E4M3 R24, R212, gdesc[UR4], R24, gsb0 ;  /* 0x02e00004d4187df3 */ /* 0x000fe20008000818 */
[----:B------:R-:W-:Y:S01]  /*64b0*/  FMNMX.FTZ R8, R120, R11, !PT ;  /* 0x0000000b78087209 */ /* 0x000fe20007810000 */
[----:B------:R-:W-:Y:S01]  /*64c0*/  UIADD3 UR6, UR10, 0x300, URZ ;  /* 0x000003000a067890 */ /* 0x000fe2000fffe03f */
[----:B------:R-:W-:Y:S01]  /*64d0*/  ISETP.GT.AND P4, PT, R0, 0x89, PT ;  /* 0x000000890000780c */ /* 0x000fe20003f84270 */
[----:B------:R-:W-:Y:S01]  /*64e0*/  UMOV UR7, 0xc0000010 ;  /* 0xc000001000077882 */ /* 0x000fe20000000000 */
        /* <DEDUP_REMOVED lines=15> */
[----:B------:R-:W-:Y:S02]  /*65e0*/  FMNMX.FTZ R0, R132, R11, !PT ;  /* 0x0000000b84007209 */ /* 0x000fe40007810000 */
[----:B---3--:R-:W-:Y:S02]  /*65f0*/  IADD3 R4, R5, -UR49, R4 ;  /* 0x8000003105047c10 */ /* 0x008fe4000fffe004 */
[----:B------:R-:W-:Y:S02]  /*6600*/  FMNMX.FTZ R11, R133, R0, !PT ;  /* 0x00000000850b7209 */ /* 0x000fe40007810000 */
[----:B------:R-:W-:-:S02]  /*6610*/  ISETP.GT.AND P4, PT, R4, RZ, PT ;  /* 0x000000ff0400720c */ /* 0x000fc40003f84270 */
[----:B------:R-:W-:Y:S01]  /*6620*/  ISETP.GT.AND P5, PT, R4, 0x1, PT ;  /* 0x000000010400780c */ /* 0x000fe20003fa4270 */
[----:B------:R-:W0:Y:S01]  /*6630*/  SHFL.BFLY PT, R0, R11, 0x2, 0x1f ;  /* 0x0c401f000b007f89 */ /* 0x000e2200000e0000 */
[----:B------:R-:W-:Y:S02]  /*6640*/  FSEL R186, R186, -INF , P4 ;  /* 0xff800000baba7808 */ /* 0x000fe40002000000 */
[----:B------:R-:W-:Y:S02]  /*6650*/  ISETP.GT.AND P4, PT, R4, 0x8, PT ;  /* 0x000000080400780c */ /* 0x000fe40003f84270 */
[----:B------:R-:W-:Y:S02]  /*6660*/  FSEL R187, R187, -INF , P5 ;  /* 0xff800000bbbb7808 */ /* 0x000fe40002800000 */
[----:B------:R-:W-:Y:S02]  /*6670*/  FMNMX.FTZ R20, R186, R7, !PT ;  /* 0x00000007ba147209 */ /* 0x000fe40007810000 */
[----:B------:R-:W-:-:S02]  /*6680*/  ISETP.GT.AND P5, PT, R4, 0x9, PT ;  /* 0x000000090400780c */ /* 0x000fc40003fa4270 */
[----:B------:R-:W-:Y:S02]  /*6690*/  FSEL R190, R190, -INF , P4 ;  /* 0xff800000bebe7808 */ /* 0x000fe40002000000 */
[C---:B------:R-:W-:Y:S02]  /*66a0*/  ISETP.GT.AND P4, PT, R4.reuse, 0x10, PT ;  /* 0x000000100400780c */ /* 0x040fe40003f84270 */
[----:B------:R-:W-:Y:S02]  /*66b0*/  FSEL R191, R191, -INF , P5 ;  /* 0xff800000bfbf7808 */ /* 0x000fe40002800000 */
[----:B------:R-:W-:Y:S02]  /*66c0*/  ISETP.GT.AND P5, PT, R4, 0x11, PT ;  /* 0x000000110400780c */ /* 0x000fe40003fa4270 */
[----:B------:R-:W-:Y:S02]  /*66d0*/  FSEL R194, R194, -INF , P4 ;  /* 0xff800000c2c27808 */ /* 0x000fe40002000000 */
[----:B------:R-:W-:-:S02]  /*66e0*/  ISETP.GT.AND P4, PT, R4, 0x18, PT ;  /* 0x000000180400780c */ /* 0x000fc40003f84270 */
[----:B------:R-:W-:Y:S02]  /*66f0*/  FSEL R195, R195, -INF , P5 ;  /* 0xff800000c3c37808 */ /* 0x000fe40002800000 */
[----:B0-----:R-:W-:Y:S02]  /*6700*/  FMNMX.FTZ R12, R11, R0, !PT ;  /* 0x000000000b0c7209 */ /* 0x001fe40007810000 */
[----:B------:R-:W-:Y:S02]  /*6710*/  ISETP.GT.AND P5, PT, R4, 0x19, PT ;  /* 0x000000190400780c */ /* 0x000fe40003fa4270 */
[----:B------:R-:W-:Y:S01]  /*6720*/  FSEL R198, R198, -INF , P4 ;  /* 0xff800000c6c67808 */ /* 0x000fe20002000000 */
[----:B------:R-:W0:Y:S01]  /*6730*/  SHFL.BFLY PT, R13, R12, 0x1, 0x1f ;  /* 0x0c201f000c0d7f89 */ /* 0x000e2200000e0000 */
[----:B------:R-:W-:Y:S02]  /*6740*/  FSEL R199, R199, -INF , P5 ;  /* 0xff800000c7c77808 */ /* 0x000fe40002800000 */
[----:B------:R-:W-:-:S02]  /*6750*/  ISETP.GT.AND P4, PT, R4, 0x20, PT ;  /* 0x000000200400780c */ /* 0x000fc40003f84270 */
[----:B------:R-:W-:Y:S02]  /*6760*/  ISETP.GT.AND P5, PT, R4, 0x21, PT ;  /* 0x000000210400780c */ /* 0x000fe40003fa4270 */
[----:B------:R-:W-:Y:S02]  /*6770*/  FSEL R170, R170, -INF , P4 ;  /* 0xff800000aaaa7808 */ /* 0x000fe40002000000 */
[C---:B------:R-:W-:Y:S02]  /*6780*/  ISETP.GT.AND P4, PT, R4.reuse, 0x28, PT ;  /* 0x000000280400780c */ /* 0x040fe40003f84270 */
[----:B------:R-:W-:Y:S02]  /*6790*/  FSEL R171, R171, -INF , P5 ;  /* 0xff800000abab7808 */ /* 0x000fe40002800000 */
[----:B------:R-:W-:Y:S02]  /*67a0*/  ISETP.GT.AND P5, PT, R4, 0x29, PT ;  /* 0x000000290400780c */ /* 0x000fe40003fa4270 */
[----:B------:R-:W-:-:S02]  /*67b0*/  FSEL R174, R174, -INF , P4 ;  /* 0xff800000aeae7808 */ /* 0x000fc40002000000 */
[C---:B------:R-:W-:Y:S02]  /*67c0*/  ISETP.GT.AND P4, PT, R4.reuse, 0x30, PT ;  /* 0x000000300400780c */ /* 0x040fe40003f84270 */
[----:B------:R-:W-:Y:S02]  /*67d0*/  FSEL R175, R175, -INF , P5 ;  /* 0xff800000afaf7808 */ /* 0x000fe40002800000 */
[----:B------:R-:W-:Y:S02]  /*67e0*/  ISETP.GT.AND P5, PT, R4, 0x31, PT ;  /* 0x000000310400780c */ /* 0x000fe40003fa4270 */
[----:B------:R-:W-:Y:S02]  /*67f0*/  FSEL R178, R178, -INF , P4 ;  /* 0xff800000b2b27808 */ /* 0x000fe40002000000 */
[----:B0-----:R-:W-:Y:S02]  /*6800*/  FMNMX.FTZ R0, R12, R13, !PT ;  /* 0x0000000d0c007209 */ /* 0x001fe40007810000 */
[----:B------:R-:W-:-:S02]  /*6810*/  ISETP.GT.AND P4, PT, R4, 0x38, PT ;  /* 0x000000380400780c */ /* 0x000fc40003f84270 */
[C---:B------:R-:W-:Y:S01]  /*6820*/  FSETP.NEU.FTZ.AND P3, PT, R0.reuse, -INF , PT ;  /* 0xff8000000000780b */ /* 0x040fe20003f7d000 */
[----:B------:R-:W-:-:S01]  /*6830*/  FFMA.FTZ R8, R0, R15, -8 ;  /* 0xc100000000087423 */ /* 0x000fc2000001000f */
[----:B------:R-:W-:Y:S02]  /*6840*/  FMNMX.FTZ R15, R187, R20, !PT ;  /* 0x00000014bb0f7209 */ /* 0x000fe40007810000 */
[----:B------:R-:W-:Y:S02]  /*6850*/  FSEL R179, R179, -INF , P5 ;  /* 0xff800000b3b37808 */ /* 0x000fe40002800000 */
[----:B------:R-:W-:Y:S02]  /*6860*/  FSEL R8, R8, RZ, P3 ;  /* 0x000000ff08087208 */ /* 0x000fe40001800000 */
[----:B------:R-:W-:Y:S02]  /*6870*/  FMNMX.FTZ R184, R190, R15, !PT ;  /* 0x0000000fbeb87209 */ /* 0x000fe40007810000 */
[----:B------:R-:W-:Y:S01]  /*6880*/  ISETP.GT.AND P5, PT, R4, 0x39, PT ;  /* 0x000000390400780c */ /* 0x000fe20003fa4270 */
[----:B------:R-:W-:-:S01]  /*6890*/  FFMA.FTZ R10, R9, UR37, -R8 ;  /* 0x00000025090a7c23 */ /* 0x000fc20008010808 */
[----:B------:R-:W-:Y:S01]  /*68a0*/  FMNMX.FTZ R15, R191, R184, !PT ;  /* 0x000000b8bf0f7209 */ /* 0x000fe20007810000 */
[----:B------:R-:W-:-:S01]  /*68b0*/  FFMA.FTZ R9, R185, UR37, -R8 ;  /* 0x00000025b9097c23 */ /* 0x000fc20008010808 */
[--C-:B------:R-:W-:Y:S01]  /*68c0*/  FFMA.FTZ R185, R168, UR37, -R8.reuse ;  /* 0x00000025a8b97c23 */ /* 0x100fe20008010808 */
[----:B------:R-:W-:Y:S01]  /*68d0*/  FSEL R182, R182, -INF , P4 ;  /* 0xff800000b6b67808 */ /* 0x000fe20002000000 */
[--C-:B------:R-:W-:Y:S01]  /*68e0*/  FFMA.FTZ R11, R188, UR37, -R8.reuse ;  /* 0x00000025bc0b7c23 */ /* 0x100fe20008010808 */
[----:B------:R-:W-:Y:S01]  /*68f0*/  FMNMX.FTZ R168, R194, R15, !PT ;  /* 0x0000000fc2a87209 */ /* 0x000fe20007810000 */
[--C-:B------:R-:W-:Y:S01]  /*6900*/  FFMA.FTZ R12, R189, UR37, -R8.reuse ;  /* 0x00000025bd0c7c23 */ /* 0x100fe20008010808 */
[----:B------:R0:W-:Y:S01]  /*6910*/  MUFU.EX2 R15, R185 ;  /* 0x000000b9000f7308 */ /* 0x0001e20000000800 */
        /* <DEDUP_REMOVED lines=8> */
[----:B0-----:R-:W-:-:S01]  /*69a0*/  FFMA.FTZ R185, R172, UR37, -R8 ;  /* 0x00000025acb97c23 */ /* 0x001fc20008010808 */
[----:B------:R-:W-:Y:S01]  /*69b0*/  ISETP.GT.AND P5, PT, R4, 0x41, PT ;  /* 0x000000410400780c */ /* 0x000fe20003fa4270 */
[----:B------:R-:W-:-:S01]  /*69c0*/  FFMA.FTZ R20, R197, UR37, -R8 ;  /* 0x00000025c5147c23 */ /* 0x000fc20008010808 */
[----:B------:R-:W-:Y:S01]  /*69d0*/  FMNMX.FTZ R21, R199, R184, !PT ;  /* 0x000000b8c7157209 */ /* 0x000fe20007810000 */
[----:B------:R-:W-:-:S01]  /*69e0*/  FFMA.FTZ R152, R152, UR37, -R8 ;  /* 0x0000002598987c23 */ /* 0x000fc20008010808 */
[----:B------:R-:W-:Y:S01]  /*69f0*/  FSEL R155, R155, -INF , P5 ;  /* 0xff8000009b9b7808 */ /* 0x000fe20002800000 */
[----:B------:R-:W-:-:S01]  /*6a00*/  FFMA.FTZ R153, R153, UR37, -R8 ;  /* 0x0000002599997c23 */ /* 0x000fc20008010808 */
[----:B------:R-:W-:Y:S01]  /*6a10*/  FMNMX.FTZ R172, R170, R21, !PT ;  /* 0x00000015aaac7209 */ /* 0x000fe20007810000 */
[----:B------:R-:W-:-:S01]  /*6a20*/  FFMA.FTZ R157, R157, UR37, -R8 ;  /* 0x000000259d9d7c23 */ /* 0x000fc20008010808 */
[----:B------:R0:W-:Y:S01]  /*6a30*/  MUFU.EX2 R21, R185 ;  /* 0x000000b900157308 */ /* 0x0001e20000000800 */
        /* <DEDUP_REMOVED lines=26> */
[----:B------:R-:W-:Y:S01]  /*6be0*/  FSEL R173, R154, -INF , P4 ;  /* 0xff8000009aad7808 */ /* 0x000fe20002000000 */
[--C-:B0-----:R-:W-:Y:S01]  /*6bf0*/  FFMA.FTZ R184, R180, UR37, -R8.reuse ;  /* 0x00000025b4b87c23 */ /* 0x101fe20008010808 */
[----:B------:R-:W-:Y:S01]  /*6c00*/  FMNMX.FTZ R176, R183, R176, !PT ;  /* 0x000000b0b7b07209 */ /* 0x000fe20007810000 */
        /* <DEDUP_REMOVED lines=8> */
[----:B------:R2:W-:Y:S01]  /*6c90*/  MUFU.EX2 R158, R184 ;  /* 0x000000b8009e7308 */ /* 0x0005e20000000800 */
[----:B------:R-:W-:Y:S01]  /*6ca0*/  ISETP.GT.AND P4, PT, R4, 0x50, PT ;  /* 0x000000500400780c */ /* 0x000fe20003f84270 */
[--C-:B0-----:R-:W-:Y:S01]  /*6cb0*/  FFMA.FTZ R185, R181, UR37, -R8.reuse ;  /* 0x00000025b5b97c23 */ /* 0x101fe20008010808 */
[----:B------:R-:W-:Y:S01]  /*6cc0*/  FMNMX.FTZ R180, R176, R177, !PT ;  /* 0x000000b1b0b47209 */ /* 0x000fe20007810000 */
[--C-:B------:R-:W-:Y:S01]  /*6cd0*/  FFMA.FTZ R125, R125, UR37, -R8.reuse ;  /* 0x000000257d7d7c23 */ /* 0x100fe20008010808 */
[----:B------:R-:W-:Y:S01]  /*6ce0*/  FSEL R162, R162, -INF , P4 ;  /* 0xff800000a2a27808 */ /* 0x000fe20002000000 */
[--C-:B------:R-:W-:Y:S01]  /*6cf0*/  FFMA.FTZ R128, R128, UR37, -R8.reuse ;  /* 0x0000002580807c23 */ /* 0x100fe20008010808 */
[----:B------:R-:W-:Y:S01]  /*6d00*/  FMNMX.FTZ R181, R159, R180, !PT ;  /* 0x000000b49fb57209 */ /* 0x000fe20007810000 */
[--C-:B------:R-:W-:Y:S01]  /*6d10*/  FFMA.FTZ R129, R129, UR37, -R8.reuse ;  /* 0x0000002581817c23 */ /* 0x100fe20008010808 */
[----:B------:R-:W-:Y:S01]  /*6d20*/  ISETP.GT.AND P4, PT, R4, 0x58, PT ;  /* 0x000000580400780c */ /* 0x000fe20003f84270 */
[--C-:B--2---:R-:W-:Y:S01]  /*6d30*/  FFMA.FTZ R184, R156, UR37, -R8.reuse ;  /* 0x000000259cb87c23 */ /* 0x104fe20008010808 */
[----:B------:R-:W-:Y:S01]  /*6d40*/  FMNMX.FTZ R180, R162, R181, !PT ;  /* 0x000000b5a2b47209 */ /* 0x000fe20007810000 */
[--C-:B------:R-:W-:Y:S01]  /*6d50*/  FFMA.FTZ R132, R132, UR37, -R8.reuse ;  /* 0x0000002584847c23 */ /* 0x100fe20008010808 */
[----:B------:R-:W-:Y:S01]  /*6d60*/  FSEL R166, R166, -INF , P4 ;  /* 0xff800000a6a67808 */ /* 0x000fe20002000000 */
[----:B------:R-:W-:Y:S01]  /*6d70*/  FFMA.FTZ R133, R133, UR37, -R8 ;  /* 0x0000002585857c23 */ /* 0x000fe20008010808 */
[----:B------:R-:W-:Y:S01]  /*6d80*/  FMNMX.FTZ R181, R163, R180, !PT ;  /* 0x000000b4a3b57209 */ /* 0x000fe20007810000 */
[----:B------:R-:W-:Y:S01]  /*6d90*/  MUFU.EX2 R177, R185 ;  /* 0x000000b900b17308 */ /* 0x000fe20000000800 */
[----:B------:R-:W-:-:S02]  /*6da0*/  ISETP.GT.AND P4, PT, R4, 0x60, PT ;  /* 0x000000600400780c */ /* 0x000fc40003f84270 */
[----:B------:R-:W-:Y:S02]  /*6db0*/  FMNMX.FTZ R180, R166, R181, !PT ;  /* 0x000000b5a6b47209 */ /* 0x000fe40007810000 */
[----:B------:R-:W-:Y:S02]  /*6dc0*/  ISETP.GT.AND P5, PT, R4, 0x61, PT ;  /* 0x000000610400780c */ /* 0x000fe40003fa4270 */
[----:B------:R-:W-:Y:S01]  /*6dd0*/  FSEL R138, R138, -INF , P4 ;  /* 0xff8000008a8a7808 */ /* 0x000fe20002000000 */
[----:B------:R-:W-:Y:S01]  /*6de0*/  MUFU.EX2 R10, R10 ;  /* 0x0000000a000a7308 */ /* 0x000fe20000000800 */
[----:B------:R-:W-:Y:S02]  /*6df0*/  FMNMX.FTZ R181, R167, R180, !PT ;  /* 0x000000b4a7b57209 */ /* 0x000fe40007810000 */
[----:B------:R-:W-:Y:S01]  /*6e00*/  ISETP.GT.AND P4, PT, R4, 0x68, PT ;  /* 0x000000680400780c */ /* 0x000fe20003f84270 */
[----:B------:R-:W-:Y:S02]  /*6e10*/  WARPGROUP.DEPBAR.LE gsb0, 0x0 ;  /* 0x00008000000079c5 */ /* 0x000fe40000010000 */
[----:B------:R-:W-:Y:S01]  /*6e20*/  WARPGROUP.ARRIVE ;  /* 0x00000000000079c5 */ /* 0x000fe20000000000 */
[----:B------:R-:W-:Y:S01]  /*6e30*/  FSEL R139, R139, -INF , P5 ;  /* 0xff8000008b8b7808 */ /* 0x000fe20002800000 */
[----:B------:R-:W-:Y:S01]  /*6e40*/  MUFU.EX2 R9, R9 ;  /* 0x0000000900097308 */ /* 0x000fe20000000800 */
[----:B------:R-:W-:-:S02]  /*6e50*/  FMNMX.FTZ R180, R138, R181, !PT ;  /* 0x000000b58ab47209 */ /* 0x000fc40007810000 */
[----:B------:R-:W-:Y:S01]  /*6e60*/  ISETP.GT.AND P5, PT, R4, 0x69, PT ;  /* 0x000000690400780c */ /* 0x000fe20003fa4270 */
[----:B------:R-:W-:Y:S01]  /*6e70*/  QGMMA.64x192x32.F32.E4M3.E4M3 R24, R208, gdesc[UR4], R24, gsb0 ;  /* 0x02e00004d0187df3 */ /* 0x000fe20008000818 */
[----:B------:R-:W-:Y:S01]  /*6e80*/  FSEL R156, R142, -INF , P4 ;  /* 0xff8000008e9c7808 */ /* 0x000fe20002000000 */
[----:B------:R-:W-:Y:S01]  /*6e90*/  UIADD3 UR6, UR10, 0x480, URZ ;  /* 0x000004800a067890 */ /* 0x000fe2000fffe03f */
[----:B------:R-:W-:Y:S01]  /*6ea0*/  FMNMX.FTZ R181, R139, R180, !PT ;  /* 0x000000b48bb57209 */ /* 0x000fe20007810000 */
[----:B------:R0:W-:Y:S01]  /*6eb0*/  MUFU.EX2 R142, R184 ;  /* 0x000000b8008e7308 */ /* 0x0001e20000000800 */
[----:B------:R-:W-:Y:S01]  /*6ec0*/  ISETP.GT.AND P4, PT, R4, 0x70, PT ;  /* 0x000000700400780c */ /* 0x000fe20003f84270 */
[----:B------:R-:W-:Y:S01]  /*6ed0*/  UMOV UR7, 0xc0000010 ;  /* 0xc000001000077882 */ /* 0x000fe20000000000 */
[----:B------:R-:W-:Y:S02]  /*6ee0*/  FSEL R143, R143, -INF , P5 ;  /* 0xff8000008f8f7808 */ /* 0x000fe40002800000 */
[----:B------:R-:W-:-:S02]  /*6ef0*/  FMNMX.FTZ R180, R156, R181, !PT ;  /* 0x000000b59cb47209 */ /* 0x000fc40007810000 */
[----:B------:R-:W-:Y:S01]  /*6f00*/  ISETP.GT.AND P5, PT, R4, 0x71, PT ;  /* 0x000000710400780c */ /* 0x000fe20003fa4270 */
[----:B------:R-:W-:Y:S01]  /*6f10*/  MUFU.EX2 R11, R11 ;  /* 0x0000000b000b7308 */ /* 0x000fe20000000800 */
[----:B------:R-:W-:Y:S01]  /*6f20*/  FSEL R146, R146, -INF , P4 ;  /* 0xff80000092927808 */ /* 0x000fe20002000000 */
[----:B0-----:R-:W-:Y:S01]  /*6f30*/  FFMA.FTZ R184, R164, UR37, -R8 ;  /* 0x00000025a4b87c23 */ /* 0x001fe20008010808 */
[----:B------:R-:W-:Y:S02]  /*6f40*/  FMNMX.FTZ R181, R143, R180, !PT ;  /* 0x000000b48fb57209 */ /* 0x000fe40007810000 */
[----:B------:R-:W-:Y:S02]  /*6f50*/  ISETP.GT.AND P4, PT, R4, 0x78, PT ;  /* 0x000000780400780c */ /* 0x000fe40003f84270 */
[----:B------:R-:W-:Y:S01]  /*6f60*/  FSEL R147, R147, -INF , P5 ;  /* 0xff80000093937808 */ /* 0x000fe20002800000 */
[----:B------:R-:W-:Y:S01]  /*6f70*/  MUFU.EX2 R12, R12 ;  /* 0x0000000c000c7308 */ /* 0x000fe20000000800 */
[----:B------:R-:W-:-:S02]  /*6f80*/  FMNMX.FTZ R180, R146, R181, !PT ;  /* 0x000000b592b47209 */ /* 0x000fc40007810000 */
[----:B------:R-:W-:Y:S02]  /*6f90*/  ISETP.GT.AND P5, PT, R4, 0x79, PT ;  /* 0x000000790400780c */ /* 0x000fe40003fa4270 */
[----:B------:R-:W-:Y:S02]  /*6fa0*/  FSEL R150, R150, -INF , P4 ;  /* 0xff80000096967808 */ /* 0x000fe40002000000 */
[----:B------:R-:W-:Y:S01]  /*6fb0*/  FMNMX.FTZ R181, R147, R180, !PT ;  /* 0x000000b493b57209 */ /* 0x000fe20007810000 */
[----:B------:R-:W-:Y:S01]  /*6fc0*/  MUFU.EX2 R5, R192 ;  /* 0x000000c000057308 */ /* 0x000fe20000000800 */
[----:B------:R-:W-:Y:S02]  /*6fd0*/  FSEL R151, R151, -INF , P5 ;  /* 0xff80000097977808 */ /* 0x000fe40002800000 */
[----:B------:R-:W-:Y:S02]  /*6fe0*/  ISETP.GT.AND P4, PT, R4, 0x80, PT ;  /* 0x000000800400780c */ /* 0x000fe40003f84270 */
[----:B------:R-:W-:-:S02]  /*6ff0*/  FMNMX.FTZ R180, R150, R181, !PT ;  /* 0x000000b596b47209 */ /* 0x000fc40007810000 */
[----:B------:R-:W-:Y:S01]  /*7000*/  ISETP.GT.AND P5, PT, R4, 0x81, PT ;  /* 0x000000810400780c */ /* 0x000fe20003fa4270 */
[----:B------:R-:W-:Y:S01]  /*7010*/  MUFU.EX2 R14, R14 ;  /* 0x0000000e000e7308 */ /* 0x000fe20000000800 */
[----:B------:R-:W-:Y:S02]  /*7020*/  FSEL R122, R122, -INF , P4 ;  /* 0xff8000007a7a7808 */ /* 0x000fe40002000000 */
        /* <DEDUP_REMOVED lines=8> */
[----:B------:R0:W-:Y:S01]  /*70b0*/  MUFU.EX2 R126, R184 ;  /* 0x000000b8007e7308 */ /* 0x0001e20000000800 */
[----:B------:R-:W-:Y:S02]  /*70c0*/  ISETP.GT.AND P4, PT, R4, 0x90, PT ;  /* 0x000000900400780c */ /* 0x000fe40003f84270 */
        /* <DEDUP_REMOVED lines=15> */
[----:B------:R-:W-:Y:S02]  /*71c0*/  FSEL R135, R135, -INF , P5 ;  /* 0xff80000087877808 */ /* 0x000fe40002800000 */
[----:B------:R-:W-:Y:S02]  /*71d0*/  FMNMX.FTZ R4, R136, R181, !PT ;  /* 0x000000b588047209 */ /* 0x000fe40007810000 */
[----:B-1----:R-:W-:-:S02]  /*71e0*/  SHF.R.U32.HI R229, RZ, 0x7, R229 ;  /* 0x00000007ffe57819 */ /* 0x002fc400000116e5 */
[----:B------:R-:W-:Y:S01]  /*71f0*/  FMNMX.FTZ R4, R135, R4, !PT ;  /* 0x0000000487047209 */ /* 0x000fe20007810000 */
[----:B------:R-:W-:Y:S04]  /*7200*/  MUFU.EX2 R172, R172 ;  /* 0x000000ac00ac7308 */ /* 0x000fe80000000800 */
[----:B------:R-:W1:Y:S04]  /*7210*/  SHFL.BFLY PT, R181, R4, 0x2, 0x1f ;  /* 0x0c401f0004b57f89 */ /* 0x000e6800000e0000 */
        /* <DEDUP_REMOVED lines=15> */
[--C-:B------:R-:W-:Y:S01]  /*7310*/  FFMA.FTZ R185, R191, UR37, -R8.reuse ;  /* 0x00000025bfb97c23 */ /* 0x100fe20008010808 */
[----:B------:R-:W-:Y:S01]  /*7320*/  FSEL R191, R0, RZ, P3 ;  /* 0x000000ff00bf7208 */ /* 0x000fe20001800000 */
[--C-:B------:R-:W-:Y:S01]  /*7330*/  FFMA.FTZ R181, R186, UR37, -R8.reuse ;  /* 0x00000025bab57c23 */ /* 0x100fe20008010808 */
[----:B------:R-:W-:-:S01]  /*7340*/  FFMA.FTZ R180, R187, UR37, -R8 ;  /* 0x00000025bbb47c23 */ /* 0x000fc20008010808 */
[--C-:B0-----:R-:W-:Y:S01]  /*7350*/  FFMA.FTZ R184, R190, UR37, -R8.reuse ;  /* 0x00000025beb87c23 */ /* 0x101fe20008010808 */
[----:B------:R-:W-:-:S01]  /*7360*/  FFMA.FTZ R186, R194, UR37, -R8 ;  /* 0x00000025c2ba7c23 */ /* 0x000fc20008010808 */
[----:B------:R-:W-:Y:S01]  /*7370*/  FADD.FTZ R191, -R191, R6 ;  /* 0x00000006bfbf7221 */ /* 0x000fe20000010100 */
[----:B------:R-:W-:-:S01]  /*7380*/  FFMA.FTZ R6, R176, UR37, -R8 ;  /* 0x00000025b0067c23 */ /* 0x000fc20008010808 */
[----:B------:R-:W-:Y:S01]  /*7390*/  FSEL R176, R4, RZ, P4 ;  /* 0x000000ff04b07208 */ /* 0x000fe20002000000 */
[----:B------:R-:W-:Y:S01]  /*73a0*/  MUFU.EX2 R181, R181 ;  /* 0x000000b500b57308 */ /* 0x000fe20000000800 */
[----:B------:R-:W-:Y:S01]  /*73b0*/  FMUL.FTZ R191, R191, UR37 ;  /* 0x00000025bfbf7c20 */ /* 0x000fe20008410000 */
[--C-:B------:R-:W-:Y:S01]  /*73c0*/  FFMA.FTZ R190, R155, UR37, -R8.reuse ;  /* 0x000000259bbe7c23 */ /* 0x100fe20008010808 */
[----:B------:R-:W-:-:S01]  /*73d0*/  FFMA.FTZ R155, R159, UR37, -R8 ;  /* 0x000000259f9b7c23 */ /* 0x000fc20008010808 */
[----:B------:R-:W-:Y:S01]  /*73e0*/  FADD.FTZ R176, -R176, R7 ;  /* 0x00000007b0b07221 */ /* 0x000fe20000010100 */
[----:B------:R-:W-:-:S01]  /*73f0*/  FFMA.FTZ R159, R162, UR37, -R8 ;  /* 0x00000025a29f7c23 */ /* 0x000fc20008010808 */
[--C-:B------:R-:W-:Y:S01]  /*7400*/  FFMA.FTZ R187, R195, UR37, -R8.reuse ;  /* 0x00000025c3bb7c23 */ /* 0x100fe20008010808 */
[----:B------:R-:W-:-:S01]  /*7410*/  FFMA.FTZ R162, R163, UR37, -R8 ;  /* 0x00000025a3a27c23 */ /* 0x000fc20008010808 */
        /* <DEDUP_REMOVED lines=27> */
[----:B------:R-:W-:Y:S01]  /*75d0*/  FADD.FTZ R2, R9, R166 ;  /* 0x000000a609027221 */ /* 0x000fe20000010000 */
[----:B------:R-:W-:-:S01]  /*75e0*/  FFMA.FTZ R166, R167, UR37, -R8 ;  /* 0x00000025a7a67c23 */ /* 0x000fc20008010808 */
[--C-:B------:R-:W-:Y:S01]  /*75f0*/  FFMA.FTZ R122, R122, UR37, -R8.reuse ;  /* 0x000000257a7a7c23 */ /* 0x100fe20008010808 */
[----:B------:R-:W-:-:S01]  /*7600*/  FFMA.FTZ R123, R123, UR37, -R8 ;  /* 0x000000257b7b7c23 */ /* 0x000fc20008010808 */
[----:B------:R-:W-:Y:S01]  /*7610*/  FADD.FTZ R167, R11, R2 ;  /* 0x000000020ba77221 */ /* 0x000fe20000010000 */
[----:B------:R-:W-:-:S01]  /*7620*/  FFMA.FTZ R164, R164, UR37, -R8 ;  /* 0x00000025a4a47c23 */ /* 0x000fc20008010808 */
[----:B------:R-:W-:-:S02]  /*7630*/  WARPGROUP.DEPBAR.LE gsb0, 0x0 ;  /* 0x00008000000079c5 */ /* 0x000fc40000010000 */
[----:B------:R-:W-:Y:S01]  /*7640*/  WARPGROUP.ARRIVE ;  /* 0x00000000000079c5 */ /* 0x000fe20000000000 */
[----:B------:R-:W1:Y:S01]  /*7650*/  MUFU.EX2 R185, R185 ;  /* 0x000000b900b97308 */ /* 0x000e620000000800 */
[----:B--2---:R-:W-:-:S01]  /*7660*/  FADD.FTZ R3, R180, R3 ;  /* 0x00000003b4037221 */ /* 0x004fc20000010000 */
[----:B------:R-:W-:Y:S01]  /*7670*/  FADD.FTZ R192, R12, R167 ;  /* 0x000000a70cc07221 */ /* 0x000fe20000010000 */
[----:B------:R-:W-:-:S01]  /*7680*/  FFMA.FTZ R127, R127, UR37, -R8 ;  /* 0x000000257f7f7c23 */ /* 0x000fc20008010808 */
[----:B------:R-:W-:Y:S01]  /*7690*/  FFMA.FTZ R130, R130, UR37, -R8 ;  /* 0x0000002582827c23 */ /* 0x000fe20008010808 */
[----:B------:R-:W-:Y:S01]  /*76a0*/  QGMMA.64x192x32.F32.E4M3.E4M3 R24, R204, gdesc[UR4], R24, gsb0 ;  /* 0x02e00004cc187df3 */ /* 0x000fe20008000818 */
[----:B------:R-:W-:Y:S01]  /*76b0*/  UIADD3 UR6, UR10, 0x600, URZ ;  /* 0x000006000a067890 */ /* 0x000fe2000fffe03f */
[----:B0-----:R-:W-:Y:S01]  /*76c0*/  FADD.FTZ R2, R184, R3 ;  /* 0x00000003b8027221 */ /* 0x001fe20000010000 */
[----:B------:R-:W0:Y:S01]  /*76d0*/  MUFU.EX2 R186, R186 ;  /* 0x000000ba00ba7308 */ /* 0x000e220000000800 */
[----:B------:R-:W-:Y:S01]  /*76e0*/  UMOV UR7, 0xc0000010 ;  /* 0xc000001000077882 */ /* 0x000fe20000000000 */
[----:B------:R-:W-:Y:S01]  /*76f0*/  FADD.FTZ R167, R5, R192 ;  /* 0x000000c005a77221 */ /* 0x000fe20000010000 */
[----:B------:R-:W-:-:S02]  /*7700*/  IMAD.U32 R191, RZ, RZ, UR54 ;  /* 0x00000036ffbf7e24 */ /* 0x000fc4000f8e00ff */
[--C-:B------:R-:W-:Y:S01]  /*7710*/  FFMA.FTZ R131, R131, UR37, -R8.reuse ;  /* 0x0000002583837c23 */ /* 0x100fe20008010808 */
[----:B------:R-:W-:-:S01]  /*7720*/  FFMA.FTZ R136, R136, UR37, -R8 ;  /* 0x0000002588887c23 */ /* 0x000fc20008010808 */
[----:B------:R-:W-:Y:S01]  /*7730*/  FADD.FTZ R192, R14, R167 ;  /* 0x000000a70ec07221 */ /* 0x000fe20000010000 */
[----:B------:R-:W-:-:S01]  /*7740*/  FFMA.FTZ R8, R135, UR37, -R8 ;  /* 0x0000002587087c23 */ /* 0x000fc20008010808 */
[----:B------:R-:W2:Y:S01]  /*7750*/  MUFU.EX2 R187, R187 ;  /* 0x000000bb00bb7308 */ /* 0x000ea20000000800 */
[----:B-1----:R-:W-:-:S01]  /*7760*/  FADD.FTZ R3, R185, R2 ;  /* 0x00000002b9037221 */ /* 0x002fc20000010000 */
[----:B------:R-:W-:Y:S01]  /*7770*/  FADD.FTZ R167, R13, R192 ;  /* 0x000000c00da77221 */ /* 0x000fe20000010000 */
[----:B------:R-:W-:-:S03]  /*7780*/  @!P1 LEA R191, R191, UR41, 0x3 ;  /* 0x00000029bfbf9c11 */ /* 0x000fc6000f8e18ff */
        /* <DEDUP_REMOVED lines=27> */
[----:B------:R-:W-:-:S06]  /*7940*/  FADD.FTZ R2, R158, R167 ;  /* 0x000000a79e027221 */ /* 0x000fcc0000010000 */
        /* <DEDUP_REMOVED lines=40> */
[----:B------:R-:W-:Y:S01]  /*7bd0*/  IADD3 R2, -R229, 0xb, RZ ;  /* 0x0000000be5027810 */ /* 0x000fe20007ffe1ff */
[----:B------:R-:W-:Y:S02]  /*7be0*/  WARPGROUP.DEPBAR.LE gsb0, 0x0 ;  /* 0x00008000000079c5 */ /* 0x000fe40000010000 */
[----:B------:R-:W-:-:S03]  /*7bf0*/  WARPGROUP.ARRIVE ;  /* 0x00000000000079c5 */ /* 0x000fc60000000000 */
[----:B------:R-:W1:Y:S01]  /*7c00*/  MUFU.EX2 R146, R146 ;  /* 0x0000009200927308 */ /* 0x000e620000000800 */
[----:B0-----:R-:W-:-:S02]  /*7c10*/  FADD.FTZ R167, R143, R192 ;  /* 0x000000c08fa77221 */ /* 0x001fc40000010000 */
[----:B------:R-:W-:Y:S05]  /*7c20*/  QGMMA.64x192x32.F32.E4M3.E4M3 R24, R200, gdesc[UR4], R24, gsb0 ;  /* 0x02e00004c8187df3 */ /* 0x000fea0008000818 */
        /* <DEDUP_REMOVED lines=33> */
[----:B------:R-:W1:Y:S08]  /*7e40*/  MUFU.EX2 R131, R131 ;  /* 0x0000008300837308 */ /* 0x000e700000000800 */
[----:B------:R-:W-:Y:S08]  /*7e50*/  MUFU.EX2 R132, R132 ;  /* 0x0000008400847308 */ /* 0x000ff00000000800 */
[----:B------:R-:W-:Y:S08]  /*7e60*/  MUFU.EX2 R133, R133 ;  /* 0x0000008500857308 */ /* 0x000ff00000000800 */
[----:B------:R-:W-:Y:S01]  /*7e70*/  MUFU.EX2 R8, R8 ;  /* 0x0000000800087308 */ /* 0x000fe20000000800 */
[----:B------:R-:W-:-:S02]  /*7e80*/  WARPGROUP.DEPBAR.LE gsb0, 0x0 ;  /* 0x00008000000079c5 */ /* 0x000fc40000010000 */
[----:B------:R2:W-:Y:S06]  /*7e90*/  BAR.ARV R2, 0x100 ;  /* 0x000400020000751d */ /* 0x0005ec0000002000 */
[----:B--2---:R-:W-:Y:S02]  /*7ea0*/  @!P1 VIADD R2, R191, 0x33440 ;  /* 0x00033440bf029836 */ /* 0x004fe40000000000 */
[----:B------:R0:W2:Y:S03]  /*7eb0*/  MUFU.EX2 R191, R136 ;  /* 0x0000008800bf7308 */ /* 0x0000a60000000800 */
[----:B------:R-:W-:-:S04]  /*7ec0*/  @!P1 PRMT R2, RZ, 0x654, R2 ;  /* 0x00000654ff029816 */ /* 0x000fc80000000002 */
[----:B------:R3:W-:Y:S01]  /*7ed0*/  @!P1 SYNCS.ARRIVE.TRANS64.RED.A1T0 RZ, [R2+URZ], RZ ;  /* 0x000000ff02ff99a7 */ /* 0x0007e2000810043f */
[----:B0-----:R-:W-:-:S04]  /*7ee0*/  FADD.FTZ R136, R130, R135 ;  /* 0x0000008782887221 */ /* 0x001fc80000010000 */
[----:B-1----:R-:W-:Y:S01]  /*7ef0*/  FADD.FTZ R136, R131, R136 ;  /* 0x0000008883887221 */ /* 0x002fe20000010000 */
[----:B---3--:R-:W-:-:S03]  /*7f00*/  FADD.FTZ R2, R128, R3 ;  /* 0x0000000380027221 */ /* 0x008fc60000010000 */
[----:B--2---:R-:W-:Y:S01]  /*7f10*/  FADD.FTZ R136, R191, R136 ;  /* 0x00000088bf887221 */ /* 0x004fe20000010000 */
[----:B------:R-:W-:-:S04]  /*7f20*/  FADD.FTZ R3, R129, R2 ;  /* 0x0000000281037221 */ /* 0x000fc80000010000 */
[----:B------:R-:W-:-:S04]  /*7f30*/  FADD.FTZ R2, R132, R3 ;  /* 0x0000000384027221 */ /* 0x000fc80000010000 */
[----:B------:R-:W-:Y:S01]  /*7f40*/  FADD.FTZ R3, R133, R2 ;  /* 0x0000000285037221 */ /* 0x000fe20000010000 */
[----:B------:R-:W-:-:S01]  /*7f50*/  FADD.FTZ R2, R8, R136 ;  /* 0x0000008808027221 */ /* 0x000fc20000010000 */
[----:B------:R-:W-:Y:S06]  /*7f60*/  @!P0 BRA `(.L_x_4894) ;  /* 0x0000000000048947 */ /* 0x000fec0003800000 */
[----:B------:R-:W-:Y:S01]  /*7f70*/  BPT.TRAP 0x1 ;  /* 0x000000040000795c */ /* 0x000fe20000300000 */
.L_x_4894:
        /* <DEDUP_REMOVED lines=149> */
.L_x_4885:
[----:B------:R-:W-:-:S13]  /*88d0*/  ISETP.LE.AND P2, PT, RZ, UR53, PT ;  /* 0x00000035ff007c0c */ /* 0x000fda000bf43270 */
[----:B------:R-:W-:Y:S05]  /*88e0*/  @!P2 BRA `(.L_x_4896) ;  /* 0x0000002c00a8a947 */ /* 0x000fea0003800000 */
[----:B------:R-:W-:Y:S01]  /*88f0*/  IMAD.MOV.U32 R7, RZ, RZ, R4 ;  /* 0x000000ffff077224 */ /* 0x000fe200078e0004 */
[----:B------:R-:W-:Y:S01]  /*8900*/  UMOV UR52, UR44 ;  /* 0x0000002c00347c82 */ /* 0x000fe20008000000 */
[----:B------:R-:W-:Y:S01]  /*8910*/  IMAD.MOV.U32 R5, RZ, RZ, R0 ;  /* 0x000000ffff057224 */ /* 0x000fe200078e0000 */
[----:B------:R-:W-:-:S06]  /*8920*/  UMOV UR48, UR49 ;  /* 0x0000003100307c82 */ /* 0x000fcc0008000000 */
.L_x_4906:
        /* <DEDUP_REMOVED lines=9> */
.L_x_4898:
[----:B------:R-:W-:Y:S01]  /*89c0*/  ULEA UR6, UR49, UR41, 0x3 ;  /* 0x0000002931067291 */ /* 0x000fe2000f8e183f */
[----:B------:R-:W-:-:S05]  /*89d0*/  IMAD.U32 R0, RZ, RZ, UR44 ;  /* 0x0000002cff007e24 */ /* 0x000fca000f8e00ff */
[----:B------:R-:W-:-:S04]  /*89e0*/  SHF.L.U32 R0, R0, 0x1f, RZ ;  /* 0x0000001f00007819 */ /* 0x000fc800000006ff */
[----:B------:R0:W1:Y:S01]  /*89f0*/  SYNCS.PHASECHK.TRANS64.TRYWAIT P2, [UR6+0x33430], R0 ;  /* 0x03343000ff0075a7 */ /* 0x0000620008040146 */
[----:B------:R-:W-:Y:S05]  /*8a00*/  @!P0 BRA `(.L_x_4899) ;  /* 0x0000000000048947 */ /* 0x000fea0003800000 */
[----:B------:R-:W-:Y:S01]  /*8a10*/  BPT.TRAP 0x1 ;  /* 0x000000040000795c */ /* 0x000fe20000300000 */
.L_x_4899:
[----:B-1----:R-:W-:Y:S05]  /*8a20*/  @P2 BRA `(.L_x_4897) ;  /* 0x0000000000082947 */ /* 0x002fea0003800000 */
[----:B------:R-:W1:Y:S02]  /*8a30*/  SYNCS.PHASECHK.TRANS64.TRYWAIT P2, [UR6+0x33430], R0 ;  /* 0x03343000ff0075a7 */ /* 0x000e640008040146 */
[----:B-1----:R-:W-:Y:S05]  /*8a40*/  @!P2 BRA `(.L_x_4900) ;  /* 0x000000b400e0a947 */ /* 0x002fea0003800000 */
.L_x_4897:
[----:B------:R-:W2:Y:S01]  /*8a50*/  S2R R4, SR_TID.X ;  /* 0x0000000000047919 */ /* 0x000ea20000002100 */
        /* <DEDUP_REMOVED lines=187> */
.L_x_4902:
[----:B------:R-:W-:Y:S01]  /*9610*/  ULEA UR6, UR48, UR41, 0x3 ;  /* 0x0000002930067291 */ /* 0x000fe2000f8e183f */
[----:B------:R-:W-:-:S05]  /*9620*/  IMAD.U32 R0, RZ, RZ, UR52 ;  /* 0x00000034ff007e24 */ /* 0x000fca000f8e00ff */
[----:B------:R-:W-:-:S04]  /*9630*/  SHF.L.U32 R0, R0, 0x1f, RZ ;  /* 0x0000001f00007819 */ /* 0x000fc800000006ff */
[----:B------:R0:W1:Y:S01]  /*9640*/  SYNCS.PHASECHK.TRANS64.TRYWAIT P2, [UR6+0x33450], R0 ;  /* 0x03345000ff0075a7 */ /* 0x0000620008040146 */
[----:B------:R-:W-:Y:S05]  /*9650*/  @!P0 BRA `(.L_x_4903) ;  /* 0x0000000000048947 */ /* 0x000fea0003800000 */
[----:B------:R-:W-:Y:S01]  /*9660*/  BPT.TRAP 0x1 ;  /* 0x000000040000795c */ /* 0x000fe20000300000 */
.L_x_4903:
[----:B-1----:R-:W-:Y:S05]  /*9670*/  @P2 BRA `(.L_x_4901) ;  /* 0x0000000000082947 */ /* 0x002fea0003800000 */
[----:B------:R-:W1:Y:S02]  /*9680*/  SYNCS.PHASECHK.TRANS64.TRYWAIT P2, [UR6+0x33450], R0 ;  /* 0x03345000ff0075a7 */ /* 0x000e640008040146 */
[----:B-1----:R-:W-:Y:S05]  /*9690*/  @!P2 BRA `(.L_x_4904) ;  /* 0x000000a800e4a947 */ /* 0x002fea0003800000 */
.L_x_4901:
        /* <DEDUP_REMOVED lines=15> */
[----:B------:R-:W-:Y:S01]  /*9790*/  UIMAD UR10, UR48, 0x780, UR6 ;  /* 0x00000780300a78a4 */ /* 0x000fe2000f8e0206 */
[----:B------:R-:W-:Y:S02]  /*97a0*/  FMNMX.FTZ R11, R191, R4, !PT ;  /* 0x00000004bf0b7209 */ /* 0x000fe40007810000 */
        /* <DEDUP_REMOVED lines=85> */
[----:B------:R-:W-:-:S04]  /*9d00*/  FADD.FTZ R5, -R0, R5 ;  /* 0x0000000500057221 */ /* 0x000fc80000010100 */
[----:B------:R-:W-:Y:S01]  /*9d10*/  FMUL.FTZ R6, R5, UR37 ;  /* 0x0000002505067c20 */ /* 0x000fe20008410000 */
[----:B------:R-:W-:-:S01]  /*9d20*/  FADD.FTZ R5, -R4, R7 ;  /* 0x0000000704057221 */ /* 0x000fc20000010100 */
[----:B------:R-:W-:Y:S01]  /*9d30*/  FFMA.FTZ R7, R0, R13, -8 ;  /* 0xc100000000077423 */ /* 0x000fe2000001000d */
[----:B------:R-:W-:Y:S02]  /*9d40*/  WARPGROUP.DEPBAR.LE gsb0, 0x0 ;  /* 0x00008000000079c5 */ /* 0x000fe40000010000 */
[----:B------:R-:W-:Y:S01]  /*9d50*/  WARPGROUP.ARRIVE ;  /* 0x00000000000079c5 */ /* 0x000fe20000000000 */
[----:B------:R-:W-:-:S01]  /*9d60*/  FFMA.FTZ R21, R169, UR37, -R7 ;  /* 0x00000025a9157c23 */ /* 0x000fc20008010807 */
[--C-:B------:R-:W-:Y:S01]  /*9d70*/  FFMA.FTZ R169, R173, UR37, -R7.reuse ;  /* 0x00000025ada97c23 */ /* 0x100fe20008010807 */
[----:B------:R-:W-:-:S01]  /*9d80*/  FFMA.FTZ R173, R177, UR37, -R7 ;  /* 0x00000025b1ad7c23 */ /* 0x000fc20008010807 */
[--C-:B------:R-:W-:Y:S01]  /*9d90*/  FFMA.FTZ R20, R168, UR37, -R7.reuse ;  /* 0x00000025a8147c23 */ /* 0x100fe20008010807 */
[----:B------:R-:W-:-:S01]  /*9da0*/  FFMA.FTZ R177, R181, UR37, -R7 ;  /* 0x00000025b5b17c23 */ /* 0x000fc20008010807 */
[----:B------:R-:W-:Y:S01]  /*9db0*/  QGMMA.64x192x32.F32.E4M3.E4M3 R24, R212, gdesc[UR4], R24, gsb0 ;  /* 0x02e00004d4187df3 */ /* 0x000fe20008000818 */
[----:B------:R-:W-:Y:S01]  /*9dc0*/  UIADD3 UR6, UR10, 0x300, URZ ;  /* 0x000003000a067890 */ /* 0x000fe2000fffe03f */
[----:B------:R-:W-:Y:S01]  /*9dd0*/  FFMA.FTZ R168, R172, UR37, -R7 ;  /* 0x00000025aca87c23 */ /* 0x000fe20008010807 */
[----:B------:R-:W-:Y:S01]  /*9de0*/  UMOV UR7, 0xc0000010 ;  /* 0xc000001000077882 */ /* 0x000fe20000000000 */
        /* <DEDUP_REMOVED lines=83> */
[----:B------:R-:W-:-:S02]  /*a320*/  IMAD.U32 R193, RZ, RZ, UR49 ;  /* 0x00000031ffc17e24 */ /* 0x000fc4000f8e00ff */
[----:B------:R-:W-:-:S01]  /*a330*/  FFMA.FTZ R131, R131, UR37, -R133 ;  /* 0x0000002583837c23 */ /* 0x000fc20008010885 */
[----:B------:R-:W1:Y:S01]  /*a340*/  MUFU.EX2 R10, R10 ;  /* 0x0000000a000a7308 */ /* 0x000e620000000800 */
[----:B0-----:R-:W-:-:S01]  /*a350*/  FADD.FTZ R3, R8, R3 ;  /* 0x0000000308037221 */ /* 0x001fc20000010000 */
[--C-:B------:R-:W-:Y:S01]  /*a360*/  FFMA.FTZ R134, R134, UR37, -R133.reuse ;  /* 0x0000002586867c23 */ /* 0x100fe20008010885 */
[----:B------:R-:W-:-:S05]  /*a370*/  FFMA.FTZ R133, R135, UR37, -R133 ;  /* 0x0000002587857c23 */ /* 0x000fca0008010885 */
        /* <DEDUP_REMOVED lines=130> */
[----:B------:R-:W-:-:S05]  /*aba0*/  @!P1 LEA R2, R193, UR41, 0x3 ;  /* 0x00000029c1029c11 */ /* 0x000fca000f8e18ff */
[----:B------:R-:W-:Y:S01]  /*abb0*/  @!P1 VIADD R2, R2, 0x33440 ;  /* 0x0003344002029836 */ /* 0x000fe20000000000 */
[----:B------:R-:W-:Y:S01]  /*abc0*/  MUFU.EX2 R122, R122 ;  /* 0x0000007a007a7308 */ /* 0x000fe20000000800 */
[----:B--2---:R-:W-:-:S03]  /*abd0*/  FADD.FTZ R191, R151, R190 ;  /* 0x000000be97bf7221 */ /* 0x004fc60000010000 */
[----:B------:R-:W-:-:S04]  /*abe0*/  @!P1 PRMT R2, RZ, 0x654, R2 ;  /* 0x00000654ff029816 */ /* 0x000fc80000000002 */
[----:B------:R-:W0:Y:S01]  /*abf0*/  MUFU.EX2 R121, R121 ;  /* 0x0000007900797308 */ /* 0x000e220000000800 */
[----:B-1----:R-:W-:-:S07]  /*ac00*/  FADD.FTZ R190, R120, R3 ;  /* 0x0000000378be7221 */ /* 0x002fce0000010000 */
[----:B------:R-:W-:Y:S08]  /*ac10*/  MUFU.EX2 R123, R123 ;  /* 0x0000007b007b7308 */ /* 0x000ff00000000800 */
[----:B------:R-:W1:Y:S01]  /*ac20*/  MUFU.EX2 R124, R124 ;  /* 0x0000007c007c7308 */ /* 0x000e620000000800 */
[----:B0-----:R-:W-:-:S07]  /*ac30*/  FADD.FTZ R3, R121, R190 ;  /* 0x000000be79037221 */ /* 0x001fce0000010000 */
[----:B------:R-:W-:Y:S08]  /*ac40*/  MUFU.EX2 R126, R126 ;  /* 0x0000007e007e7308 */ /* 0x000ff00000000800 */
        /* <DEDUP_REMOVED lines=9> */
[----:B------:R-:W0:Y:S08]  /*ace0*/  MUFU.EX2 R129, R129 ;  /* 0x0000008100817308 */ /* 0x000e300000000800 */
[----:B------:R-:W-:Y:S08]  /*acf0*/  MUFU.EX2 R131, R131 ;  /* 0x0000008300837308 */ /* 0x000ff00000000800 */
[----:B------:R-:W2:Y:S08]  /*ad00*/  MUFU.EX2 R132, R132 ;  /* 0x0000008400847308 */ /* 0x000eb00000000800 */
[----:B------:R3:W-:Y:S08]  /*ad10*/  MUFU.EX2 R193, R134 ;  /* 0x0000008600c17308 */ /* 0x0007f00000000800 */
[----:B------:R-:W4:Y:S08]  /*ad20*/  MUFU.EX2 R7, R7 ;  /* 0x0000000700077308 */ /* 0x000f300000000800 */
[----:B------:R-:W5:Y:S01]  /*ad30*/  MUFU.EX2 R133, R133 ;  /* 0x0000008500857308 */ /* 0x000f620000000800 */
[----:B------:R-:W-:-:S02]  /*ad40*/  WARPGROUP.DEPBAR.LE gsb0, 0x0 ;  /* 0x00008000000079c5 */ /* 0x000fc40000010000 */
[----:B------:R1:W-:Y:S06]  /*ad50*/  BAR.ARV R192, 0x100 ;  /* 0x000400c00000751d */ /* 0x0003ec0000002000 */
[----:B------:R0:W-:Y:S01]  /*ad60*/  @!P1 SYNCS.ARRIVE.TRANS64.RED.A1T0 RZ, [R2+URZ], RZ ;  /* 0x000000ff02ff99a7 */ /* 0x0001e2000810043f */
[----:B-1----:R-:W-:-:S04]  /*ad70*/  FADD.FTZ R192, R122, R191 ;  /* 0x000000bf7ac07221 */ /* 0x002fc80000010000 */
[----:B------:R-:W-:Y:S01]  /*ad80*/  FADD.FTZ R191, R123, R192 ;  /* 0x000000c07bbf7221 */ /* 0x000fe20000010000 */
[----:B0-----:R-:W-:-:S03]  /*ad90*/  FADD.FTZ R2, R128, R3 ;  /* 0x0000000380027221 */ /* 0x001fc60000010000 */
[----:B------:R-:W-:Y:S01]  /*ada0*/  FADD.FTZ R192, R126, R191 ;  /* 0x000000bf7ec07221 */ /* 0x000fe20000010000 */
[----:B------:R-:W-:-:S03]  /*adb0*/  FADD.FTZ R3, R129, R2 ;  /* 0x0000000281037221 */ /* 0x000fc60000010000 */
[----:B------:R-:W-:Y:S01]  /*adc0*/  FADD.FTZ R135, R127, R192 ;  /* 0x000000c07f877221 */ /* 0x000fe20000010000 */
[----:B--2---:R-:W-:-:S03]  /*add0*/  FADD.FTZ R2, R132, R3 ;  /* 0x0000000384027221 */ /* 0x004fc60000010000 */
[----:B---3--:R-:W-:Y:S01]  /*ade0*/  FADD.FTZ R134, R130, R135 ;  /* 0x0000008782867221 */ /* 0x008fe20000010000 */
[----:B----4-:R-:W-:-:S03]  /*adf0*/  FADD.FTZ R3, R7, R2 ;  /* 0x0000000207037221 */ /* 0x010fc60000010000 */
[----:B------:R-:W-:-:S04]  /*ae00*/  FADD.FTZ R134, R131, R134 ;  /* 0x0000008683867221 */ /* 0x000fc80000010000 */
[----:B------:R-:W-:-:S04]  /*ae10*/  FADD.FTZ R134, R193, R134 ;  /* 0x00000086c1867221 */ /* 0x000fc80000010000 */
[----:B-----5:R-:W-:Y:S01]  /*ae20*/  FADD.FTZ R2, R133, R134 ;  /* 0x0000008685027221 */ /* 0x020fe20000010000 */
[----:B------:R-:W-:Y:S06]  /*ae30*/  @!P0 BRA `(.L_x_4905) ;  /* 0x0000000000048947 */ /* 0x000fec0003800000 */
[----:B------:R-:W-:Y:S01]  /*ae40*/  BPT.TRAP 0x1 ;  /* 0x000000040000795c */ /* 0x000fe20000300000 */
.L_x_4905:
        /* <DEDUP_REMOVED lines=148> */
.L_x_4896:
[----:B------:R-:W-:Y:S06]  /*b790*/  BAR.ARV 0x8, 0x180 ;  /* 0x0206000000007b1d */ /* 0x000fec0000002000 */
[----:B------:R-:W-:Y:S05]  /*b7a0*/  @!P0 BRA `(.L_x_4907) ;  /* 0x0000000000048947 */ /* 0x000fea0003800000 */
[----:B------:R-:W-:Y:S01]  /*b7b0*/  BPT.TRAP 0x1 ;  /* 0x000000040000795c */ /* 0x000fe20000300000 */
.L_x_4907:
[----:B------:R-:W-:Y:S01]  /*b7c0*/  ULEA UR9, UR49, UR41, 0x3 ;  /* 0x0000002931097291 */ /* 0x000fe2000f8e183f */
[----:B------:R-:W-:-:S05]  /*b7d0*/  IMAD.U32 R5, RZ, RZ, UR44 ;  /* 0x0000002cff057e24 */ /* 0x000fca000f8e00ff */
[----:B------:R-:W-:-:S04]  /*b7e0*/  SHF.L.U32 R5, R5, 0x1f, RZ ;  /* 0x0000001f05057819 */ /* 0x000fc800000006ff */
[----:B------:R0:W1:Y:S01]  /*b7f0*/  SYNCS.PHASECHK.TRANS64.TRYWAIT P1, [UR9+0x33450], R5 ;  /* 0x03345005ff0075a7 */ /* 0x0000620008020149 */
[----:B------:R-:W-:Y:S05]  /*b800*/  @!P0 BRA `(.L_x_4908) ;  /* 0x0000000000048947 */ /* 0x000fea0003800000 */
[----:B------:R-:W-:Y:S01]  /*b810*/  BPT.TRAP 0x1 ;  /* 0x000000040000795c */ /* 0x000fe20000300000 */
.L_x_4908:
[----:B-1----:R-:W-:Y:S05]  /*b820*/  @P1 BRA `(.L_x_4909) ;  /* 0x0000000000081947 */ /* 0x002fea0003800000 */
[----:B------:R-:W1:Y:S02]  /*b830*/  SYNCS.PHASECHK.TRANS64.TRYWAIT P1, [UR9+0x33450], R5 ;  /* 0x03345005ff0075a7 */ /* 0x000e640008020149 */
[----:B-1----:R-:W-:Y:S05]  /*b840*/  @!P1 BRA `(.L_x_4910) ;  /* 0x0000008800909947 */ /* 0x002fea0003800000 */
.L_x_4909:
        /* <DEDUP_REMOVED lines=90> */
.L_x_4911:
        /* <DEDUP_REMOVED lines=106> */
.L_x_4878:
        /* <DEDUP_REMOVED lines=55> */
[----:B------:R-:W-:Y:S01]  /*c800*/  F2FP.BF16.F32.PACK_AB R131, R128, R131 ;  /* 0x000000838083723e */ /* 0x000fe200000010ff */
[----:B------:R-:W-:Y:S01]  /*c810*/  USHF.R.S32.HI UR10, URZ, 0x1f, UR36 ;  /* 0x0000001f3f0a7899 */ /* 0x000fe20008011424 */
[----:B------:R-:W-:Y:S01]  /*c820*/  LOP3.LUT R32, R32, 0xc, RZ, 0xc0, !PT ;  /* 0x0000000c20207812 */ /* 0x000fe200078ec0ff */
[----:B------:R-:W-:-:S03]  /*c830*/  ULDC.64 UR8, c[0x0][0xb90] ;  /* 0x0002e40000087ab9 */ /* 0x000fc60000000a00 */
[----:B------:R-:W-:-:S05]  /*c840*/  IADD3 R32, P0, R32, UR6, RZ ;  /* 0x0000000620207c10 */ /* 0x000fca000ff1e0ff */
[----:B------:R-:W-:-:S05]  /*c850*/  IMAD.X R33, RZ, RZ, UR7, P0 ;  /* 0x00000007ff217e24 */ /* 0x000fca00080e06ff */
[----:B------:R0:W2:Y:S01]  /*c860*/  LDG.E.CONSTANT R32, desc[UR50][R32.64] ;  /* 0x0000003220207981 */ /* 0x0000a2000c1e9900 */
[----:B------:R-:W-:Y:S01]  /*c870*/  F2FP.BF16.F32.PACK_AB R48, R71, R34 ;  /* 0x000000224730723e */ /* 0x000fe200000010ff */
[----:B------:R-:W-:Y:S01]  /*c880*/  UIMAD UR5, UR10, UR8, URZ ;  /* 0x000000080a0572a4 */ /* 0x000fe2000f8e023f */
[----:B------:R-:W-:Y:S01]  /*c890*/  LOP3.LUT P0, R34, R50, 0x3, RZ, 0xc0, !PT ;  /* 0x0000000332227812 */ /* 0x000fe2000780c0ff */
[----:B------:R-:W1:Y:S01]  /*c8a0*/  S2R R49, SR_SWINHI ;  /* 0x0000000000317919 */ /* 0x000e620000002f00 */
[----:B------:R-:W-:Y:S01]  /*c8b0*/  F2FP.BF16.F32.PACK_AB R31, R78, R31 ;  /* 0x0000001f4e1f723e */ /* 0x000fe200000010ff */
[----:B------:R-:W-:Y:S01]  /*c8c0*/  UIMAD.WIDE.U32 UR6, UR36, UR8, URZ ;  /* 0x00000008240672a5 */ /* 0x000fe2000f8e003f */
[----:B------:R-:W-:Y:S01]  /*c8d0*/  BAR.SYNC.DEFER_BLOCKING 0x1, 0x100 ;  /* 0x0044000000007b1d */ /* 0x000fe20000010000 */
[----:B------:R-:W-:Y:S01]  /*c8e0*/  ISETP.EQ.OR P0, PT, R34, 0x3, !P0 ;  /* 0x000000032200780c */ /* 0x000fe20004702670 */
[----:B------:R-:W-:Y:S01]  /*c8f0*/  UIMAD UR5, UR36, UR9, UR5 ;  /* 0x00000009240572a4 */ /* 0x000fe2000f8e0205 */
[----:B0-----:R-:W-:Y:S01]  /*c900*/  F2FP.BF16.F32.PACK_AB R33, R70, R35 ;  /* 0x000000234621723e */ /* 0x001fe200000010ff */
[----:B------:R-:W-:Y:S01]  /*c910*/  USHF.R.S32.HI UR12, URZ, 0x1f, UR43 ;  /* 0x0000001f3f0c7899 */ /* 0x000fe2000801142b */
[----:B------:R-:W-:Y:S01]  /*c920*/  SEL R109, R72, R57, P0 ;  /* 0x00000039486d7207 */ /* 0x000fe20000000000 */
[----:B------:R-:W-:Y:S01]  /*c930*/  ULDC.64 UR8, c[0x0][0xb98] ;  /* 0x0002e60000087ab9 */ /* 0x000fe20000000a00 */
[----:B------:R-:W-:Y:S01]  /*c940*/  SEL R72, R57, R72, P0 ;  /* 0x0000004839487207 */ /* 0x000fe20000000000 */
[----:B------:R-:W-:Y:S01]  /*c950*/  UIADD3 UR7, UR7, UR5, URZ ;  /* 0x0000000507077290 */ /* 0x000fe2000fffe03f */
[----:B------:R-:W-:Y:S01]  /*c960*/  SEL R99, R25, R24, P0 ;  /* 0x0000001819637207 */ /* 0x000fe20000000000 */
[----:B------:R-:W-:Y:S01]  /*c970*/  UIMAD UR5, UR12, UR8, URZ ;  /* 0x000000080c0572a4 */ /* 0x000fe2000f8e023f */
[----:B------:R-:W-:Y:S01]  /*c980*/  SEL R68, R24, R25, P0 ;  /* 0x0000001918447207 */ /* 0x000fe20000000000 */
[----:B------:R-:W-:Y:S01]  /*c990*/  UIMAD.WIDE.U32 UR6, UR43, UR8, UR6 ;  /* 0x000000082b0672a5 */ /* 0x000fe2000f8e0006 */
[----:B------:R-:W-:Y:S01]  /*c9a0*/  SEL R101, R15, R14, P0 ;  /* 0x0000000e0f657207 */ /* 0x000fe20000000000 */
[----:B------:R-:W-:Y:S01]  /*c9b0*/  UIMAD UR5, UR43, UR9, UR5 ;  /* 0x000000092b0572a4 */ /* 0x000fe2000f8e0205 */
[----:B------:R-:W-:-:S02]  /*c9c0*/  SEL R69, R14, R15, P0 ;  /* 0x0000000f0e457207 */ /* 0x000fc40000000000 */
[----:B------:R-:W-:Y:S01]  /*c9d0*/  SEL R87, R122, R123, P0 ;  /* 0x0000007b7a577207 */ /* 0x000fe20000000000 */
[----:B------:R-:W-:Y:S01]  /*c9e0*/  ULDC.64 UR8, c[0x0][0xae8] ;  /* 0x0002ba0000087ab9 */ /* 0x000fe20000000a00 */
[----:B------:R-:W-:Y:S02]  /*c9f0*/  SEL R62, R123, R122, P0 ;  /* 0x0000007a7b3e7207 */ /* 0x000fe40000000000 */
[----:B------:R-:W-:Y:S02]  /*ca00*/  SEL R105, R7, R6, P0 ;  /* 0x0000000607697207 */ /* 0x000fe40000000000 */
[----:B------:R-:W-:Y:S01]  /*ca10*/  SEL R71, R6, R7, P0 ;  /* 0x0000000706477207 */ /* 0x000fe20000000000 */
[----:B------:R-:W-:Y:S01]  /*ca20*/  IMAD R7, R220, 0x40, R16 ;  /* 0x00000040dc077824 */ /* 0x000fe200078e0210 */
[----:B------:R-:W-:Y:S02]  /*ca30*/  SEL R129, R5, R4, P0 ;  /* 0x0000000405817207 */ /* 0x000fe40000000000 */
[----:B------:R-:W-:-:S02]  /*ca40*/  SEL R84, R4, R5, P0 ;  /* 0x0000000504547207 */ /* 0x000fc40000000000 */
[----:B------:R-:W-:Y:S02]  /*ca50*/  MOV R34, R0 ;  /* 0x0000000000227202 */ /* 0x000fe40000000f00 */
[----:B-1----:R-:W-:Y:S02]  /*ca60*/  MOV R35, R49 ;  /* 0x0000003100237202 */ /* 0x002fe40000000f00 */
[----:B------:R-:W-:Y:S02]  /*ca70*/  SEL R103, R11, R10, P0 ;  /* 0x0000000a0b677207 */ /* 0x000fe40000000000 */
[----:B------:R-:W-:Y:S01]  /*ca80*/  SEL R70, R10, R11, P0 ;  /* 0x0000000b0a467207 */ /* 0x000fe20000000000 */
[--C-:B------:R-:W-:Y:S01]  /*ca90*/  IMAD.WIDE R56, R224, 0x2, R34.reuse ;  /* 0x00000002e0387825 */ /* 0x100fe200078e0222 */
[----:B------:R-:W-:Y:S02]  /*caa0*/  SEL R123, R21, R20, P0 ;  /* 0x00000014157b7207 */ /* 0x000fe40000000000 */
[----:B------:R-:W-:Y:S01]  /*cab0*/  SEL R79, R20, R21, P0 ;  /* 0x00000015144f7207 */ /* 0x000fe20000000000 */
[----:B------:R-:W-:Y:S01]  /*cac0*/  IMAD.WIDE R34, R7, 0x2, R34 ;  /* 0x0000000207227825 */ /* 0x000fe200078e0222 */
[----:B------:R-:W-:-:S02]  /*cad0*/  IADD3 R61, P4, R56, 0x8060, RZ ;  /* 0x00008060383d7810 */ /* 0x000fc40007f9e0ff */
[C---:B------:R-:W-:Y:S02]  /*cae0*/  IADD3 R25, P3, R56.reuse, 0x8040, RZ ;  /* 0x0000804038197810 */ /* 0x040fe40007f7e0ff */
[----:B------:R-:W-:Y:S02]  /*caf0*/  LOP3.LUT R60, R61, 0x380, RZ, 0xc0, !PT ;  /* 0x000003803d3c7812 */ /* 0x000fe400078ec0ff */
[C---:B------:R-:W-:Y:S01]  /*cb00*/  IADD3 R15, P2, R56.reuse, 0x4060, RZ ;  /* 0x00004060380f7810 */ /* 0x040fe20007f5e0ff */
[--C-:B------:R-:W-:Y:S01]  /*cb10*/  IMAD.X R55, RZ, RZ, R57.reuse, P3 ;  /* 0x000000ffff377224 */ /* 0x100fe200018e0639 */
[----:B------:R-:W-:Y:S02]  /*cb20*/  LOP3.LUT R5, R56, 0x380, RZ, 0xc0, !PT ;  /* 0x0000038038057812 */ /* 0x000fe400078ec0ff */
[----:B------:R-:W-:Y:S01]  /*cb30*/  LOP3.LUT R14, R25, 0x380, RZ, 0xc0, !PT ;  /* 0x00000380190e7812 */ /* 0x000fe200078ec0ff */
[----:B------:R-:W-:Y:S01]  /*cb40*/  IMAD.X R49, RZ, RZ, R57, P2 ;  /* 0x000000ffff317224 */ /* 0x000fe200010e0639 */
[----:B------:R-:W-:-:S02]  /*cb50*/  SEL R85, R126, R127, P0 ;  /* 0x0000007f7e557207 */ /* 0x000fc40000000000 */
[----:B------:R-:W-:Y:S02]  /*cb60*/  SEL R59, R127, R126, P0 ;  /* 0x0000007e7f3b7207 */ /* 0x000fe40000000000 */
[----:B------:R-:W-:Y:S02]  /*cb70*/  SHF.R.U64 R60, R60, 0x3, RZ ;  /* 0x000000033c3c7819 */ /* 0x000fe400000012ff */
[C---:B------:R-:W-:Y:S02]  /*cb80*/  IADD3 R21, P6, R56.reuse, 0x8020, RZ ;  /* 0x0000802038157810 */ /* 0x040fe40007fde0ff */
[----:B------:R-:W-:Y:S02]  /*cb90*/  IADD3 R10, P5, R56, 0x8000, RZ ;  /* 0x00008000380a7810 */ /* 0x000fe40007fbe0ff */
[----:B------:R-:W-:Y:S02]  /*cba0*/  SEL R127, R9, R8, P0 ;  /* 0x00000008097f7207 */ /* 0x000fe40000000000 */
[----:B------:R-:W-:Y:S01]  /*cbb0*/  SEL R82, R8, R9, P0 ;  /* 0x0000000908527207 */ /* 0x000fe20000000000 */
[----:B------:R-:W-:Y:S01]  /*cbc0*/  IMAD.X R51, RZ, RZ, R57, P5 ;  /* 0x000000ffff337224 */ /* 0x000fe200028e0639 */
[----:B------:R-:W-:-:S02]  /*cbd0*/  IADD3 R9, P2, R56, 0x40, RZ ;  /* 0x0000004038097810 */ /* 0x000fc40007f5e0ff */
[----:B------:R-:W-:Y:S02]  /*cbe0*/  SEL R107, R81, R80, P0 ;  /* 0x00000050516b7207 */ /* 0x000fe40000000000 */
[----:B------:R-:W-:Y:S02]  /*cbf0*/  SHF.R.U64 R5, R5, 0x3, RZ ;  /* 0x0000000305057819 */ /* 0x000fe400000012ff */
[----:B------:R-:W-:Y:S02]  /*cc00*/  SHF.R.U64 R14, R14, 0x3, RZ ;  /* 0x000000030e0e7819 */ /* 0x000fe400000012ff */
[----:B------:R-:W-:Y:S02]  /*cc10*/  SEL R89, R52, R53, P0 ;  /* 0x0000003534597207 */ /* 0x000fe40000000000 */
[----:B------:R-:W-:Y:S01]  /*cc20*/  SEL R63, R53, R52, P0 ;  /* 0x00000034353f7207 */ /* 0x000fe20000000000 */
[----:B------:R-:W-:Y:S01]  /*cc30*/  IMAD.X R53, RZ, RZ, R57, P6 ;  /* 0x000000ffff357224 */ /* 0x000fe200030e0639 */
[----:B------:R-:W-:-:S02]  /*cc40*/  SEL R80, R80, R81, P0 ;  /* 0x0000005150507207 */ /* 0x000fc40000000000 */
[----:B------:R-:W-:Y:S01]  /*cc50*/  LOP3.LUT R60, R60, R61, RZ, 0x3c, !PT ;  /* 0x0000003d3c3c7212 */ /* 0x000fe200078e3cff */
[--C-:B------:R-:W-:Y:S01]  /*cc60*/  IMAD.X R61, RZ, RZ, R57.reuse, P4 ;  /* 0x000000ffff3d7224 */ /* 0x100fe200020e0639 */
[----:B------:R-:W-:Y:S02]  /*cc70*/  SEL R125, R13, R12, P0 ;  /* 0x0000000c0d7d7207 */ /* 0x000fe40000000000 */
[----:B------:R-:W-:Y:S02]  /*cc80*/  SEL R81, R12, R13, P0 ;  /* 0x0000000d0c517207 */ /* 0x000fe40000000000 */
[----:B------:R-:W-:Y:S02]  /*cc90*/  SEL R95, R37, R36, P0 ;  /* 0x00000024255f7207 */ /* 0x000fe40000000000 */
[----:B------:R-:W-:Y:S01]  /*cca0*/  SEL R66, R36, R37, P0 ;  /* 0x0000002524427207 */ /* 0x000fe20000000000 */
[----:B------:R-:W-:Y:S01]  /*ccb0*/  IMAD.X R37, RZ, RZ, R57, P2 ;  /* 0x000000ffff257224 */ /* 0x000fe200010e0639 */
[----:B------:R-:W-:-:S02]  /*ccc0*/  IADD3 R7, P1, R56, 0x20, RZ ;  /* 0x0000002038077810 */ /* 0x000fc40007f3e0ff */
[C---:B------:R-:W-:Y:S02]  /*ccd0*/  IADD3 R13, P4, R56.reuse, 0x4040, RZ ;  /* 0x00004040380d7810 */ /* 0x040fe40007f9e0ff */
[C---:B------:R-:W-:Y:S02]  /*cce0*/  IADD3 R11, P3, R56.reuse, 0x4020, RZ ;  /* 0x00004020380b7810 */ /* 0x040fe40007f7e0ff */
[C---:B------:R-:W-:Y:S02]  /*ccf0*/  IADD3 R8, P6, R56.reuse, 0x4000, RZ ;  /* 0x0000400038087810 */ /* 0x040fe40007fde0ff */
[----:B------:R-:W-:Y:S02]  /*cd00*/  IADD3 R6, P5, R56, 0x60, RZ ;  /* 0x0000006038067810 */ /* 0x000fe40007fbe0ff */
[----:B------:R-:W-:Y:S02]  /*cd10*/  LOP3.LUT R56, R5, R56, RZ, 0x3c, !PT ;  /* 0x0000003805387212 */ /* 0x000fe400078e3cff */
[----:B------:R-:W-:-:S02]  /*cd20*/  LOP3.LUT R54, R14, R25, RZ, 0x3c, !PT ;  /* 0x000000190e367212 */ /* 0x000fc400078e3cff */
[----:B------:R-:W-:Y:S02]  /*cd30*/  LOP3.LUT R5, R10, 0x380, RZ, 0xc0, !PT ;  /* 0x000003800a057812 */ /* 0x000fe400078ec0ff */
[----:B------:R-:W-:Y:S02]  /*cd40*/  IADD3 R25, P2, R34, 0x5000, RZ ;  /* 0x0000500022197810 */ /* 0x000fe40007f5e0ff */
[----:B------:R-:W-:Y:S02]  /*cd50*/  SHF.R.U64 R5, R5, 0x3, RZ ;  /* 0x0000000305057819 */ /* 0x000fe400000012ff */
[----:B------:R-:W-:Y:S02]  /*cd60*/  LOP3.LUT R24, R25, 0x380, RZ, 0xc0, !PT ;  /* 0x0000038019187812 */ /* 0x000fe400078ec0ff */
[----:B------:R-:W-:Y:S02]  /*cd70*/  LOP3.LUT R50, R5, R10, RZ, 0x3c, !PT ;  /* 0x0000000a05327212 */ /* 0x000fe400078e3cff */
[----:B------:R-:W-:-:S02]  /*cd80*/  SHF.R.U64 R24, R24, 0x3, RZ ;  /* 0x0000000318187819 */ /* 0x000fc400000012ff */
[----:B------:R-:W-:Y:S02]  /*cd90*/  LOP3.LUT R10, R11, 0x380, RZ, 0xc0, !PT ;  /* 0x000003800b0a7812 */ /* 0x000fe400078ec0ff */
[----:B------:R-:W-:Y:S01]  /*cda0*/  LOP3.LUT R24, R24, R25, RZ, 0x3c, !PT ;  /* 0x0000001918187212 */ /* 0x000fe200078e3cff */
[----:B------:R-:W-:Y:S01]  /*cdb0*/  IMAD.X R25, RZ, RZ, R35, P2 ;  /* 0x000000ffff197224 */ /* 0x000fe200010e0623 */
[----:B------:R-:W-:Y:S02]  /*cdc0*/  SEL R117, R33, R48, P0 ;  /* 0x0000003021757207 */ /* 0x000fe40000000000 */
[----:B------:R-:W-:Y:S02]  /*cdd0*/  SEL R76, R48, R33, P0 ;  /* 0x00000021304c7207 */ /* 0x000fe40000000000 */
[----:B------:R-:W-:Y:S02]  /*cde0*/  SHF.R.U64 R10, R10, 0x3, RZ ;  /* 0x000000030a0a7819 */ /* 0x000fe400000012ff */
[----:B------:R-:W-:-:S02]  /*cdf0*/  LOP3.LUT R4, R15, 0x380, RZ, 0xc0, !PT ;  /* 0x000003800f047812 */ /* 0x000fc400078ec0ff */
[----:B------:R-:W-:Y:S02]  /*ce00*/  IADD3 R33, P2, R34, 0xb000, RZ ;  /* 0x0000b00022217810 */ /* 0x000fe40007f5e0ff */
[----:B------:R-:W-:Y:S02]  /*ce10*/  SEL R113, R43, R42, P0 ;  /* 0x0000002a2b717207 */ /* 0x000fe40000000000 */
[----:B------:R-:W-:Y:S01]  /*ce20*/  SEL R74, R42, R43, P0 ;  /* 0x0000002b2a4a7207 */ /* 0x000fe20000000000 */
[----:B------:R-:W-:Y:S01]  /*ce30*/  IMAD.X R43, RZ, RZ, R57, P3 ;  /* 0x000000ffff2b7224 */ /* 0x000fe200018e0639 */
[----:B------:R-:W-:Y:S01]  /*ce40*/  LOP3.LUT R42, R10, R11, RZ, 0x3c, !PT ;  /* 0x0000000b0a2a7212 */ /* 0x000fe200078e3cff */
[----:B------:R-:W-:Y:S01]  /*ce50*/  IMAD.X R11, RZ, RZ, R35, P2 ;  /* 0x000000ffff0b7224 */ /* 0x000fe200010e0623 */
[----:B------:R-:W-:Y:S02]  /*ce60*/  SHF.R.U64 R4, R4, 0x3, RZ ;  /* 0x0000000304047819 */ /* 0x000fe400000012ff */
[----:B------:R-:W-:-:S02]  /*ce70*/  LOP3.LUT R10, R33, 0x380, RZ, 0xc0, !PT ;  /* 0x00000380210a7812 */ /* 0x000fc400078ec0ff */
[----:B------:R-:W-:Y:S02]  /*ce80*/  LOP3.LUT R5, R8, 0x380, RZ, 0xc0, !PT ;  /* 0x0000038008057812 */ /* 0x000fe400078ec0ff */
[----:B------:R-:W-:Y:S02]  /*ce90*/  SEL R97, R29, R28, P0 ;  /* 0x0000001c1d617207 */ /* 0x000fe40000000000 */
[----:B------:R-:W-:Y:S02]  /*cea0*/  SEL R67, R28, R29, P0 ;  /* 0x0000001d1c437207 */ /* 0x000fe40000000000 */
[----:B------:R-:W-:Y:S02]  /*ceb0*/  LOP3.LUT R48, R4, R15, RZ, 0x3c, !PT ;  /* 0x0000000f04307212 */ /* 0x000fe400078e3cff */
[----:B------:R-:W-:Y:S02]  /*cec0*/  SHF.R.U64 R10, R10, 0x3, RZ ;  /* 0x000000030a0a7819 */ /* 0x000fe400000012ff */
[----:B------:R-:W-:-:S02]  /*ced0*/  LOP3.LUT R4, R7, 0x380, RZ, 0xc0, !PT ;  /* 0x0000038007047812 */ /* 0x000fc400078ec0ff */
[----:B------:R-:W-:Y:S02]  /*cee0*/  SHF.R.U64 R5, R5, 0x3, RZ ;  /* 0x0000000305057819 */ /* 0x000fe400000012ff */
[----:B------:R-:W-:Y:S02]  /*cef0*/  IADD3 R29, P3, R34, 0x2000, RZ ;  /* 0x00002000221d7810 */ /* 0x000fe40007f7e0ff */
[----:B------:R-:W-:Y:S02]  /*cf00*/  SEL R93, R41, R40, P0 ;  /* 0x00000028295d7207 */ /* 0x000fe40000000000 */
[----:B------:R-:W-:Y:S01]  /*cf10*/  SEL R65, R40, R41, P0 ;  /* 0x0000002928417207 */ /* 0x000fe20000000000 */
[----:B------:R-:W-:Y:S01]  /*cf20*/  IMAD.X R41, RZ, RZ, R57, P6 ;  /* 0x000000ffff297224 */ /* 0x000fe200030e0639 */
[----:B------:R-:W-:Y:S02]  /*cf30*/  LOP3.LUT R10, R10, R33, RZ, 0x3c, !PT ;  /* 0x000000210a0a7212 */ /* 0x000fe400078e3cff */
[----:B------:R-:W-:Y:S01]  /*cf40*/  SHF.R.U64 R4, R4, 0x3, RZ ;  /* 0x0000000304047819 */ /* 0x000fe200000012ff */
[----:B------:R-:W0:Y:S01]  /*cf50*/  LDC R33, c[0x0][0xbe8] ;  /* 0x0002fa00ff217b82 */ /* 0x000e220000000800 */
[----:B------:R-:W-:-:S02]  /*cf60*/  LOP3.LUT R40, R5, R8, RZ, 0x3c, !PT ;  /* 0x0000000805287212 */ /* 0x000fc400078e3cff */
[----:B------:R-:W-:Y:S02]  /*cf70*/  LOP3.LUT R28, R29, 0x380, RZ, 0xc0, !PT ;  /* 0x000003801d1c7812 */ /* 0x000fe400078ec0ff */
[----:B------:R-:W-:Y:S02]  /*cf80*/  LOP3.LUT R5, R6, 0x380, RZ, 0xc0, !PT ;  /* 0x0000038006057812 */ /* 0x000fe400078ec0ff */
[----:B------:R-:W-:Y:S02]  /*cf90*/  SEL R111, R46, R47, P0 ;  /* 0x0000002f2e6f7207 */ /* 0x000fe40000000000 */
[----:B------:R-:W-:Y:S01]  /*cfa0*/  SEL R73, R47, R46, P0 ;  /* 0x0000002e2f497207 */ /* 0x000fe20000000000 */
[----:B------:R-:W-:Y:S01]  /*cfb0*/  IMAD.X R47, RZ, RZ, R57, P1 ;  /* 0x000000ffff2f7224 */ /* 0x000fe200008e0639 */
[----:B------:R-:W-:Y:S02]  /*cfc0*/  LOP3.LUT R46, R4, R7, RZ, 0x3c, !PT ;  /* 0x00000007042e7212 */ /* 0x000fe400078e3cff */
[----:B------:R-:W-:-:S02]  /*cfd0*/  SHF.R.U64 R28, R28, 0x3, RZ ;  /* 0x000000031c1c7819 */ /* 0x000fc400000012ff */
[----:B------:R-:W-:Y:S02]  /*cfe0*/  LOP3.LUT R4, R9, 0x380, RZ, 0xc0, !PT ;  /* 0x0000038009047812 */ /* 0x000fe400078ec0ff */
[----:B------:R-:W-:Y:S02]  /*cff0*/  SHF.R.U64 R5, R5, 0x3, RZ ;  /* 0x0000000305057819 */ /* 0x000fe400000012ff */
[----:B------:R-:W-:Y:S02]  /*d000*/  SEL R115, R39, R38, P0 ;  /* 0x0000002627737207 */ /* 0x000fe40000000000 */
[----:B------:R-:W-:Y:S01]  /*d010*/  SEL R75, R38, R39, P0 ;  /* 0x00000027264b7207 */ /* 0x000fe20000000000 */
[----:B------:R-:W-:Y:S01]  /*d020*/  IMAD.X R39, RZ, RZ, R57, P5 ;  /* 0x000000ffff277224 */ /* 0x000fe200028e0639 */
[----:B------:R-:W-:Y:S01]  /*d030*/  LOP3.LUT R28, R28, R29, RZ, 0x3c, !PT ;  /* 0x0000001d1c1c7212 */ /* 0x000fe200078e3cff */
[----:B------:R-:W-:Y:S01]  /*d040*/  IMAD.X R29, RZ, RZ, R35, P3 ;  /* 0x000000ffff1d7224 */ /* 0x000fe200018e0623 */
[----:B------:R-:W-:-:S02]  /*d050*/  SHF.R.U64 R4, R4, 0x3, RZ ;  /* 0x0000000304047819 */ /* 0x000fc400000012ff */
[----:B------:R-:W-:Y:S02]  /*d060*/  LOP3.LUT R38, R5, R6, RZ, 0x3c, !PT ;  /* 0x0000000605267212 */ /* 0x000fe400078e3cff */
[----:B------:R-:W-:Y:S02]  /*d070*/  IADD3 R5, P3, R34, 0x8000, RZ ;  /* 0x0000800022057810 */ /* 0x000fe40007f7e0ff */
[----:B------:R-:W-:Y:S02]  /*d080*/  LOP3.LUT R36, R4, R9, RZ, 0x3c, !PT ;  /* 0x0000000904247212 */ /* 0x000fe400078e3cff */
[----:B------:R-:W-:Y:S02]  /*d090*/  LOP3.LUT R4, R5, 0x380, RZ, 0xc0, !PT ;  /* 0x0000038005047812 */ /* 0x000fe400078ec0ff */
[----:B------:R-:W-:Y:S02]  /*d0a0*/  SEL R83, R130, R131, P0 ;  /* 0x0000008382537207 */ /* 0x000fe40000000000 */
[----:B------:R-:W-:-:S02]  /*d0b0*/  SHF.R.U64 R4, R4, 0x3, RZ ;  /* 0x0000000304047819 */ /* 0x000fc400000012ff */
[----:B------:R-:W-:Y:S02]  /*d0c0*/  SEL R58, R131, R130, P0 ;  /* 0x00000082833a7207 */ /* 0x000fe40000000000 */
[----:B------:R-:W-:Y:S01]  /*d0d0*/  LOP3.LUT R4, R4, R5, RZ, 0x3c, !PT ;  /* 0x0000000504047212 */ /* 0x000fe200078e3cff */
[----:B------:R-:W-:Y:S01]  /*d0e0*/  IMAD.X R5, RZ, RZ, R35, P3 ;  /* 0x000000ffff057224 */ /* 0x000fe200018e0623 */
[----:B0-----:R-:W-:Y:S02]  /*d0f0*/  ISETP.NE.AND P3, PT, R33, 0x1, PT ;  /* 0x000000012100780c */ /* 0x001fe40003f65270 */
[----:B------:R-:W-:Y:S02]  /*d100*/  MOV R102, R40 ;  /* 0x0000002800667202 */ /* 0x000fe40000000f00 */
[----:B------:R-:W-:Y:S02]  /*d110*/  MOV R100, R42 ;  /* 0x0000002a00647202 */ /* 0x000fe40000000f00 */
[----:B------:R-:W-:Y:S01]  /*d120*/  MOV R90, R48 ;  /* 0x00000030005a7202 */ /* 0x000fe20000000f00 */
[----:B------:R-:W-:Y:S01]  /*d130*/  VIADD R49, R18, UR39 ;  /* 0x0000002712317c36 */ /* 0x000fe20008000000 */
[----:B------:R-:W-:-:S02]  /*d140*/  MOV R88, R50 ;  /* 0x0000003200587202 */ /* 0x000fc40000000f00 */
[----:B------:R-:W-:Y:S02]  /*d150*/  LOP3.LUT R12, R21, 0x380, RZ, 0xc0, !PT ;  /* 0x00000380150c7812 */ /* 0x000fe400078ec0ff */
[----:B------:R-:W-:Y:S01]  /*d160*/  F2FP.BF16.F32.PACK_AB R27, R86, R27 ;  /* 0x0000001b561b723e */ /* 0x000fe200000010ff */
[----:B------:R-:W0:Y:S01]  /*d170*/  @P3 LDC R40, c[0x0][0xbec] ;  /* 0x0002fb00ff283b82 */ /* 0x000e220000000800 */
[----:B------:R-:W-:Y:S02]  /*d180*/  SHF.R.U64 R12, R12, 0x3, RZ ;  /* 0x000000030c0c7819 */ /* 0x000fe400000012ff */
[----:B------:R-:W-:Y:S02]  /*d190*/  SEL R91, R45, R44, P0 ;  /* 0x0000002c2d5b7207 */ /* 0x000fe40000000000 */
[----:B------:R-:W-:Y:S02]  /*d1a0*/  LOP3.LUT R52, R12, R21, RZ, 0x3c, !PT ;  /* 0x000000150c347212 */ /* 0x000fe400078e3cff */
[----:B------:R-:W-:Y:S01]  /*d1b0*/  SEL R64, R44, R45, P0 ;  /* 0x0000002d2c407207 */ /* 0x000fe20000000000 */
[----:B------:R-:W1:Y:S01]  /*d1c0*/  @P3 LDC R43, c[0x0][0xbf0] ;  /* 0x0002fc00ff2b3b82 */ /* 0x000e620000000800 */
[----:B------:R-:W-:Y:S01]  /*d1d0*/  LOP3.LUT R12, R13, 0x380, RZ, 0xc0, !PT ;  /* 0x000003800d0c7812 */ /* 0x000fe200078ec0ff */
[----:B------:R-:W-:Y:S01]  /*d1e0*/  IMAD.X R45, RZ, RZ, R57, P4 ;  /* 0x000000ffff2d7224 */ /* 0x000fe200020e0639 */
[----:B------:R-:W-:-:S02]  /*d1f0*/  SEL R119, R31, R30, P0 ;  /* 0x0000001e1f777207 */ /* 0x000fc40000000000 */
[----:B------:R-:W-:Y:S02]  /*d200*/  SEL R121, R27, R26, P0 ;  /* 0x0000001a1b797207 */ /* 0x000fe40000000000 */
[----:B------:R-:W-:Y:S02]  /*d210*/  SHF.R.U64 R12, R12, 0x3, RZ ;  /* 0x000000030c0c7819 */ /* 0x000fe400000012ff */
[----:B------:R-:W-:Y:S02]  /*d220*/  SEL R78, R26, R27, P0 ;  /* 0x0000001b1a4e7207 */ /* 0x000fe40000000000 */
        /* <DEDUP_REMOVED lines=26> */
[----:B------:R-:W-:Y:S02]  /*d3d0*/  LOP3.LUT R26, R27, 0x380, RZ, 0xc0, !PT ;  /* 0x000003801b1a7812 */ /* 0x000fe400078ec0ff */
[----:B------:R-:W-:Y:S02]  /*d3e0*/  SHF.R.U64 R12, R12, 0x3, RZ ;  /* 0x000000030c0c7819 */ /* 0x000fe400000012ff */
[----:B------:R-:W-:Y:S02]  /*d3f0*/  SHF.R.U64 R26, R26, 0x3, RZ ;  /* 0x000000031a1a7819 */ /* 0x000fe400000012ff */
[----:B------:R-:W-:Y:S01]  /*d400*/  LOP3.LUT R12, R12, R13, RZ, 0x3c, !PT ;  /* 0x0000000d0c0c7212 */ /* 0x000fe200078e3cff */
[--C-:B------:R-:W-:Y:S01]  /*d410*/  IMAD.X R13, RZ, RZ, R35.reuse, P4 ;  /* 0x000000ffff0d7224 */ /* 0x100fe200020e0623 */
[----:B------:R-:W-:Y:S01]  /*d420*/  LOP3.LUT R26, R26, R27, RZ, 0x3c, !PT ;  /* 0x0000001b1a1a7212 */ /* 0x000fe200078e3cff */
[----:B------:R-:W-:Y:S01]  /*d430*/  IMAD.X R27, RZ, RZ, R35, P6 ;  /* 0x000000ffff1b7224 */ /* 0x000fe200030e0623 */
[----:B------:R-:W-:Y:S01]  /*d440*/  IADD3 R7, P6, R34, 0x9000, RZ ;  /* 0x0000900022077810 */ /* 0x000fe20007fde0ff */
[----:B--2---:R-:W-:Y:S01]  /*d450*/  SHFL.IDX PT, R83, R83, R32, 0x1c1f ;  /* 0x001c1f2053537589 */ /* 0x004fe200000e0000 */
[----:B------:R-:W-:-:S02]  /*d460*/  LOP3.LUT R41, R32, 0x2, RZ, 0x3c, !PT ;  /* 0x0000000220297812 */ /* 0x000fc400078e3cff */
[----:B------:R-:W-:Y:S01]  /*d470*/  LOP3.LUT R6, R7, 0x380, RZ, 0xc0, !PT ;  /* 0x0000038007067812 */ /* 0x000fe200078ec0ff */
[----:B------:R-:W-:Y:S01]  /*d480*/  SHFL.IDX PT, R107, R107, R32, 0x1c1f ;  /* 0x001c1f206b6b7589 */ /* 0x000fe200000e0000 */
[----:B------:R-:W-:Y:S02]  /*d490*/  IADD3 R21, P5, R34, 0x4000, RZ ;  /* 0x0000400022157810 */ /* 0x000fe40007fbe0ff */
[----:B------:R-:W-:Y:S01]  /*d4a0*/  SHF.R.U64 R6, R6, 0x3, RZ ;  /* 0x0000000306067819 */ /* 0x000fe200000012ff */
[----:B------:R-:W0:Y:S01]  /*d4b0*/  SHFL.IDX PT, R58, R58, R41, 0x1c1f ;  /* 0x001c1f293a3a7589 */ /* 0x000e2200000e0000 */
[----:B------:R-:W-:Y:S02]  /*d4c0*/  LOP3.LUT R20, R21, 0x380, RZ, 0xc0, !PT ;  /* 0x0000038015147812 */ /* 0x000fe400078ec0ff */
[----:B------:R-:W-:Y:S01]  /*d4d0*/  LOP3.LUT R6, R6, R7, RZ, 0x3c, !PT ;  /* 0x0000000706067212 */ /* 0x000fe200078e3cff */
[----:B------:R-:W1:Y:S01]  /*d4e0*/  SHFL.IDX PT, R80, R80, R41, 0x1c1f ;  /* 0x001c1f2950507589 */ /* 0x000e6200000e0000 */
[----:B------:R-:W-:-:S02]  /*d4f0*/  LOP3.LUT R7, R34, 0x380, RZ, 0xc0, !PT ;  /* 0x0000038022077812 */ /* 0x000fc400078ec0ff */
[----:B------:R-:W-:Y:S01]  /*d500*/  SHF.R.U64 R20, R20, 0x3, RZ ;  /* 0x0000000314147819 */ /* 0x000fe200000012ff */
[----:B------:R-:W-:Y:S01]  /*d510*/  SHFL.IDX PT, R85, R85, R32, 0x1c1f ;  /* 0x001c1f2055557589 */ /* 0x000fe200000e0000 */
[----:B------:R-:W-:Y:S02]  /*d520*/  SHF.R.U64 R7, R7, 0x3, RZ ;  /* 0x0000000307077819 */ /* 0x000fe400000012ff */
[----:B------:R-:W-:Y:S01]  /*d530*/  LOP3.LUT R20, R20, R21, RZ, 0x3c, !PT ;  /* 0x0000001514147212 */ /* 0x000fe200078e3cff */
[----:B------:R-:W2:Y:S01]  /*d540*/  SHFL.IDX PT, R42, R59, R41, 0x1c1f ;  /* 0x001c1f293b2a7589 */ /* 0x000ea200000e0000 */
[--C-:B------:R-:W-:Y:S01]  /*d550*/  IMAD.X R21, RZ, RZ, R35.reuse, P5 ;  /* 0x000000ffff157224 */ /* 0x100fe200028e0623 */
[----:B------:R-:W-:Y:S02]  /*d560*/  IADD3 R9, P5, R34, 0xa000, RZ ;  /* 0x0000a00022097810 */ /* 0x000fe40007fbe0ff */
[----:B------:R-:W-:Y:S01]  /*d570*/  SHFL.IDX PT, R89, R89, R32, 0x1c1f ;  /* 0x001c1f2059597589 */ /* 0x000fe200000e0000 */
[----:B------:R-:W-:Y:S01]  /*d580*/  LOP3.LUT R34, R7, R34, RZ, 0x3c, !PT ;  /* 0x0000002207227212 */ /* 0x000fe200078e3cff */
[----:B------:R-:W-:Y:S01]  /*d590*/  IMAD.X R7, RZ, RZ, R35, P6 ;  /* 0x000000ffff077224 */ /* 0x000fe200030e0623 */
[----:B------:R-:W-:Y:S01]  /*d5a0*/  LOP3.LUT R8, R9, 0x380, RZ, 0xc0, !PT ;  /* 0x0000038009087812 */ /* 0x000fe200078ec0ff */
[----:B------:R-:W-:Y:S03]  /*d5b0*/  SHFL.IDX PT, R109, R109, R32, 0x1c1f ;  /* 0x001c1f206d6d7589 */ /* 0x000fe600000e0000 */
[----:B------:R-:W-:Y:S01]  /*d5c0*/  SHF.R.U64 R8, R8, 0x3, RZ ;  /* 0x0000000308087819 */ /* 0x000fe200000012ff */
[----:B------:R-:W-:Y:S01]  /*d5d0*/  SHFL.IDX PT, R48, R63, R41, 0x1c1f ;  /* 0x001c1f293f307589 */ /* 0x000fe200000e0000 */
[----:B0-----:R-:W-:-:S02]  /*d5e0*/  SEL R36, R83, R58, P0 ;  /* 0x0000003a53247207 */ /* 0x001fc40000000000 */
[----:B------:R-:W-:Y:S01]  /*d5f0*/  SEL R38, R58, R83, P0 ;  /* 0x000000533a267207 */ /* 0x000fe20000000000 */
[----:B------:R-:W0:Y:S01]  /*d600*/  SHFL.IDX PT, R72, R72, R41, 0x1c1f ;  /* 0x001c1f2948487589 */ /* 0x000e2200000e0000 */
[----:B-1----:R-:W-:Y:S02]  /*d610*/  SEL R37, R107, R80, P0 ;  /* 0x000000506b257207 */ /* 0x002fe40000000000 */
[----:B------:R-:W-:Y:S01]  /*d620*/  SEL R39, R80, R107, P0 ;  /* 0x0000006b50277207 */ /* 0x000fe20000000000 */
[----:B------:R-:W-:Y:S01]  /*d630*/  SHFL.IDX PT, R87, R87, R32, 0x1c1f ;  /* 0x001c1f2057577589 */ /* 0x000fe200000e0000 */
[----:B------:R-:W-:Y:S01]  /*d640*/  LOP3.LUT R8, R8, R9, RZ, 0x3c, !PT ;  /* 0x0000000908087212 */ /* 0x000fe200078e3cff */
[----:B------:R-:W-:Y:S02]  /*d650*/  IMAD.X R9, RZ, RZ, R35, P5 ;  /* 0x000000ffff097224 */ /* 0x000fe400028e0623 */
[----:B------:R-:W-:Y:S01]  /*d660*/  SHFL.IDX PT, R111, R111, R32, 0x1c1f ;  /* 0x001c1f206f6f7589 */ /* 0x000fe200000e0000 */
[----:B--2---:R-:W-:-:S02]  /*d670*/  SEL R40, R85, R42, P0 ;  /* 0x0000002a55287207 */ /* 0x004fc40000000000 */
        /* <DEDUP_REMOVED lines=102> */
[----:B------:R-:W-:Y:S01]  /*dce0*/  SEL R66, R54, R101, P0 ;  /* 0x0000006536427207 */ /* 0x000fe20000000000 */
[----:B------:R-:W-:Y:S01]  /*dcf0*/  STSM.16.M88.4 [R90], R40 ;  /* 0x000000285a007844 */ /* 0x000fe20000000200 */
[----:B------:R-:W-:Y:S02]  /*dd00*/  ISETP.GE.OR P1, PT, R38, R85, P1 ;  /* 0x000000552600720c */ /* 0x000fe40000f26670 */
[----:B------:R-:W-:Y:S01]  /*dd10*/  SEL R76, R103, R70, P0 ;  /* 0x00000046674c7207 */ /* 0x000fe20000000000 */
[----:B------:R-:W-:Y:S01]  /*dd20*/  STSM.16.M88.4 [R88], R44 ;  /* 0x0000002c58007844 */ /* 0x000fe20000000200 */
[----:B------:R-:W-:-:S02]  /*dd30*/  SEL R78, R70, R103, P0 ;  /* 0x00000067464e7207 */ /* 0x000fc40000000000 */
[----:B-1----:R-:W-:Y:S01]  /*dd40*/  SEL R77, R127, R82, P0 ;  /* 0x000000527f4d7207 */ /* 0x002fe20000000000 */
[----:B------:R-:W-:Y:S01]  /*dd50*/  STSM.16.M88.4 [R86], R64 ;  /* 0x0000004056007844 */ /* 0x000fe20000000200 */
[----:B------:R-:W-:Y:S02]  /*dd60*/  SEL R79, R82, R127, P0 ;  /* 0x0000007f524f7207 */ /* 0x000fe40000000000 */
[----:B---3--:R-:W-:Y:S02]  /*dd70*/  SEL R37, R129, R84, P0 ;  /* 0x0000005481257207 */ /* 0x008fe40000000000 */
[----:B------:R-:W-:Y:S01]  /*dd80*/  SEL R39, R84, R129, P0 ;  /* 0x0000008154277207 */ /* 0x000fe20000000000 */
[----:B------:R-:W-:Y:S01]  /*dd90*/  STSM.16.M88.4 [R61], R76 ;  /* 0x0000004c3d007844 */ /* 0x000fe20000000200 */
[----:B--2---:R-:W-:Y:S02]  /*dda0*/  SEL R36, R105, R56, P0 ;  /* 0x0000003869247207 */ /* 0x004fe40000000000 */
[----:B------:R-:W-:-:S05]  /*ddb0*/  SEL R38, R56, R105, P0 ;  /* 0x0000006938267207 */ /* 0x000fca0000000000 */
[----:B------:R-:W-:Y:S01]  /*ddc0*/  STSM.16.M88.4 [R60], R36 ;  /* 0x000000243c007844 */ /* 0x000fe20000000200 */
[----:B------:R-:W-:Y:S01]  /*ddd0*/  BAR.SYNC.DEFER_BLOCKING 0x1, 0x100 ;  /* 0x0044000000007b1d */ /* 0x000fe20000010000 */
[----:B------:R-:W-:-:S05]  /*dde0*/  UIMAD UR5, UR10, UR8, URZ ;  /* 0x000000080a0572a4 */ /* 0x000fca000f8e023f */
[----:B0-----:R0:W-:Y:S01]  /*ddf0*/  @!P2 ST.E desc[UR50][R62.64], R3 ;  /* 0x000000033e00a985 */ /* 0x0011e2000c101932 */
[----:B------:R-:W-:Y:S01]  /*de00*/  UIMAD.WIDE.U32 UR6, UR36, UR8, URZ ;  /* 0x00000008240672a5 */ /* 0x000fe2000f8e003f */
[----:B------:R-:W-:Y:S02]  /*de10*/  ULDC.64 UR10, c[0x0][0xaf0] ;  /* 0x0002bc00000a7ab9 */ /* 0x000fe40000000a00 */
[----:B----4-:R1:W-:Y:S04]  /*de20*/  @!P1 ST.E desc[UR50][R72.64], R2 ;  /* 0x0000000248009985 */ /* 0x0103e8000c101932 */
[----:B------:R2:W5:Y:S01]  /*de30*/  LD.E.128 R52, desc[UR50][R30.64] ;  /* 0x000000321e347980 */ /* 0x000562000c101d00 */
[----:B0-----:R-:W0:Y:S03]  /*de40*/  @P3 LDC R3, c[0x0][0xbf0] ;  /* 0x0002fc00ff033b82 */ /* 0x001e260000000800 */
[----:B------:R3:W5:Y:S01]  /*de50*/  LD.E.128 R76, desc[UR50][R6.64] ;  /* 0x00000032064c7980 */ /* 0x000762000c101d00 */
[----:B-1----:R-:W-:Y:S01]  /*de60*/  IMAD R2, R23, 0x20, R220 ;  /* 0x0000002017027824 */ /* 0x002fe200078e02dc */
[----:B------:R-:W-:-:S02]  /*de70*/  UIMAD UR5, UR36, UR9, UR5 ;  /* 0x00000009240572a4 */ /* 0x000fc4000f8e0205 */
[----:B------:R1:W5:Y:S01]  /*de80*/  LD.E.128 R80, desc[UR50][R4.64] ;  /* 0x0000003204507980 */ /* 0x000362000c101d00 */
[----:B--2---:R-:W2:Y:S01]  /*de90*/  @P3 LDC R30, c[0x0][0xbec] ;  /* 0x0002fb00ff1e3b82 */ /* 0x004ea20000000800 */
[----:B------:R-:W-:Y:S02]  /*dea0*/  UIMAD UR8, UR12, UR10, URZ ;  /* 0x0000000a0c0872a4 */ /* 0x000fe4000f8e023f */
[----:B------:R-:W5:Y:S01]  /*deb0*/  LD.E.128 R56, desc[UR50][R34.64] ;  /* 0x0000003222387980 */ /* 0x000f62000c101d00 */
[----:B---3--:R-:W-:Y:S01]  /*dec0*/  VIADD R7, R2, UR39 ;  /* 0x0000002702077c36 */ /* 0x008fe20008000000 */
[----:B------:R-:W-:Y:S02]  /*ded0*/  UIADD3 UR7, UR7, UR5, URZ ;  /* 0x0000000507077290 */ /* 0x000fe4000fffe03f */
[----:B------:R-:W-:Y:S01]  /*dee0*/  UIMAD UR5, UR43, UR11, UR8 ;  /* 0x0000000b2b0572a4 */ /* 0x000fe2000f8e0208 */
[----:B------:R-:W5:Y:S01]  /*def0*/  LD.E.128 R48, desc[UR50][R28.64] ;  /* 0x000000321c307980 */ /* 0x000f62000c101d00 */
[----:B-1----:R-:W-:Y:S01]  /*df00*/  IMAD.MOV.U32 R5, RZ, RZ, R7 ;  /* 0x000000ffff057224 */ /* 0x002fe200078e0007 */
[----:B------:R-:W-:Y:S01]  /*df10*/  UIMAD.WIDE.U32 UR6, UR43, UR10, UR6 ;  /* 0x0000000a2b0672a5 */ /* 0x000fe2000f8e0006 */
[----:B------:R-:W-:Y:S01]  /*df20*/  ULDC.64 UR8, c[0x0][0xae0] ;  /* 0x0002b80000087ab9 */ /* 0x000fe20000000a00 */
[----:B------:R-:W5:Y:S02]  /*df30*/  LD.E.128 R40, desc[UR50][R26.64] ;  /* 0x000000321a287980 */ /* 0x000f64000c101d00 */
[----:B------:R-:W-:-:S02]  /*df40*/  UIADD3 UR5, UR7, UR5, URZ ;  /* 0x0000000507057290 */ /* 0x000fc4000fffe03f */
[----:B------:R-:W5:Y:S04]  /*df50*/  LD.E.128 R68, desc[UR50][R20.64] ;  /* 0x0000003214447980 */ /* 0x000f68000c101d00 */
[----:B------:R-:W5:Y:S01]  /*df60*/  LD.E.128 R64, desc[UR50][R24.64] ;  /* 0x0000003218407980 */ /* 0x000f62000c101d00 */
[----:B--2---:R-:W-:-:S03]  /*df70*/  @P3 IMAD.HI.U32 R2, R7, R30, RZ ;  /* 0x0000001e07023227 */ /* 0x004fc600078e00ff */
[----:B------:R-:W5:Y:S02]  /*df80*/  LD.E.128 R44, desc[UR50][R14.64] ;  /* 0x000000320e2c7980 */ /* 0x000f64000c101d00 */
[----:B0-----:R-:W-:Y:S02]  /*df90*/  @P3 SHF.R.U32.HI R5, RZ, R3, R2 ;  /* 0x00000003ff053219 */ /* 0x001fe40000011602 */
[----:B------:R-:W5:Y:S02]  /*dfa0*/  LD.E.128 R36, desc[UR50][R12.64] ;  /* 0x000000320c247980 */ /* 0x000f64000c101d00 */
[--C-:B------:R-:W-:Y:S01]  /*dfb0*/  SHF.R.S32.HI R4, RZ, 0x1f, R5.reuse ;  /* 0x0000001fff047819 */ /* 0x100fe20000011405 */
[----:B------:R-:W-:Y:S01]  /*dfc0*/  IMAD.MOV R6, RZ, RZ, -R5 ;  /* 0x000000ffff067224 */ /* 0x000fe200078e0a05 */
[----:B------:R-:W5:Y:S01]  /*dfd0*/  LD.E.128 R72, desc[UR50][R8.64] ;  /* 0x0000003208487980 */ /* 0x000f62000c101d00 */
[----:B------:R-:W-:Y:S02]  /*dfe0*/  IMAD.U32 R3, RZ, RZ, UR7 ;  /* 0x00000007ff037e24 */ /* 0x000fe4000f8e00ff */
[----:B------:R-:W-:Y:S01]  /*dff0*/  IMAD R4, R4, UR8, RZ ;  /* 0x0000000804047c24 */ /* 0x000fe2000f8e02ff */
[----:B------:R0:W5:Y:S01]  /*e000*/  LD.E.128 R60, desc[UR50][R10.64] ;  /* 0x000000320a3c7980 */ /* 0x000162000c101d00 */
[----:B------:R-:W-:-:S02]  /*e010*/  IMAD R33, R33, R6, R7 ;  /* 0x0000000621217224 */ /* 0x000fc400078e0207 */
[----:B------:R-:W-:Y:S01]  /*e020*/  IMAD.U32 R2, RZ, RZ, UR6 ;  /* 0x00000006ff027e24 */ /* 0x000fe2000f8e00ff */
[----:B------:R-:W-:Y:S01]  /*e030*/  @!PT LDS RZ, [RZ] ;  /* 0x00000000fffff984 */ /* 0x000fe20000000800 */
[----:B------:R-:W-:Y:S01]  /*e040*/  @!PT LDS RZ, [RZ] ;  /* 0x00000000fffff984 */ /* 0x000fe20000000800 */
[----:B------:R-:W-:Y:S01]  /*e050*/  @!PT LDS RZ, [RZ] ;  /* 0x00000000fffff984 */ /* 0x000fe20000000800 */
[----:B------:R-:W-:Y:S01]  /*e060*/  @!PT LDS RZ, [RZ] ;  /* 0x00000000fffff984 */ /* 0x000fe20000000800 */
[----:B------:R1:W-:Y:S06]  /*e070*/  MEMBAR.ALL.CTA ;  /* 0x0000000000007992 */ /* 0x0003ec0000008000 */
[----:B-1----:R-:W1:Y:S01]  /*e080*/  FENCE.VIEW.ASYNC.S ;  /* 0x00000000000073c6 */ /* 0x002e620000000000 */
[----:B------:R-:W-:Y:S01]  /*e090*/  IMAD.U32 R3, RZ, RZ, UR5 ;  /* 0x00000005ff037e24 */ /* 0x000fe2000f8e00ff */
[----:B------:R-:W-:Y:S01]  /*e0a0*/  ULDC.64 UR6, c[0x0][0xad8] ;  /* 0x0002b60000067ab9 */ /* 0x000fe20000000a00 */
[C---:B------:R-:W-:Y:S01]  /*e0b0*/  IMAD R7, R5.reuse, UR9, R4 ;  /* 0x0000000905077c24 */ /* 0x040fe2000f8e0204 */
[----:B------:R-:W-:Y:S01]  /*e0c0*/  SHF.R.S32.HI R4, RZ, 0x1f, R33 ;  /* 0x0000001fff047819 */ /* 0x000fe20000011421 */
[----:B------:R-:W-:-:S04]  /*e0d0*/  IMAD.WIDE.U32 R2, R5, UR8, R2 ;  /* 0x0000000805027c25 */ /* 0x000fc8000f8e0002 */
[----:B------:R-:W-:Y:S02]  /*e0e0*/  IMAD.IADD R3, R3, 0x1, R7 ;  /* 0x0000000103037824 */ /* 0x000fe400078e0207 */
[----:B------:R-:W-:Y:S02]  /*e0f0*/  IMAD R6, R4, UR6, RZ ;  /* 0x0000000604067c24 */ /* 0x000fe4000f8e02ff */
[----:B0-----:R-:W-:Y:S02]  /*e100*/  VIADD R10, R220, UR39 ;  /* 0x00000027dc0a7c36 */ /* 0x001fe40008000000 */
        /* <DEDUP_REMOVED lines=10> */
[-C--:B------:R-:W-:Y:S01]  /*e1b0*/  ISETP.GE.AND P1, PT, R4, R85.reuse, PT ;  /* 0x000000550400720c */ /* 0x080fe20003f26270 */
[----:B------:R-:W-:Y:S01]  /*e1c0*/  VIADD R4, R10, 0x40 ;  /* 0x000000400a047836 */ /* 0x000fe20000000000 */
[----:B-1----:R0:W-:Y:S01]  /*e1d0*/  SYNCS.ARRIVE.TRANS64.RED.A1T0 RZ, [R0+URZ], RZ ;  /* 0x000000ff00ff79a7 */ /* 0x0021e2000810043f */
        /* <DEDUP_REMOVED lines=10> */
[CC--:B------:R-:W-:Y:S02]  /*e280*/  @!P3 LEA R4, P5, R19.reuse, R7.reuse, 0x1 ;  /* 0x000000071304b211 */ /* 0x0c0fe400078a08ff */
[-C--:B0-----:R-:W-:Y:S02]  /*e290*/  @!P4 LEA.HI.X R3, R16, R0.reuse, R227, 0x1, P6 ;  /* 0x000000001003c211 */ /* 0x081fe400030f0ce3 */
[C---:B------:R-:W-:Y:S02]  /*e2a0*/  @!P2 LEA R6, P6, R22.reuse, R7, 0x1 ;  /* 0x000000071606a211 */ /* 0x040fe400078c08ff */
[-C--:B------:R-:W-:Y:S01]  /*e2b0*/  @!P3 LEA.HI.X R5, R19, R0.reuse, R226, 0x1, P5 ;  /* 0x000000001305b211 */ /* 0x080fe200028f0ce2 */
[----:B-----5:R3:W-:Y:S01]  /*e2c0*/  @!P4 ST.E.128 desc[UR50][R2.64], R56 ;  /* 0x000000380200c985 */ /* 0x0207e2000c101d32 */
[----:B------:R-:W-:-:S03]  /*e2d0*/  @!P2 LEA.HI.X R7, R22, R0, R225, 0x1, P6 ;  /* 0x000000001607a211 */ /* 0x000fc600030f0ce1 */
[----:B------:R3:W-:Y:S04]  /*e2e0*/  @!P3 ST.E.128 desc[UR50][R4.64], R68 ;  /* 0x000000440400b985 */ /* 0x0007e8000c101d32 */
[----:B------:R3:W-:Y:S02]  /*e2f0*/  @!P2 ST.E.128 desc[UR50][R6.64], R80 ;  /* 0x000000500600a985 */ /* 0x0007e4000c101d32 */
.L_x_4915:
[----:B------:R-:W-:Y:S05]  /*e300*/  BSYNC B1 ;  /* 0x0000000000017941 */ /* 0x000fea0003800000 */
.L_x_4914:
[----:B0-----:R0:W4:Y:S01]  /*e310*/  SHFL.IDX PT, R0, R9, 0x1, 0x181f ;  /* 0x00381f0009007f89 */ /* 0x00112200000e0000 */
[----:B------:R-:W-:Y:S03]  /*e320*/  BSSY B1, `(.L_x_4916) ;  /* 0x0000010000017945 */ /* 0x000fe60003800000 */
[----:B--23--:R0:W2:Y:S01]  /*e330*/  SHFL.IDX PT, R7, R8, 0x1, 0x181f ;  /* 0x00381f0008077f89 */ /* 0x00c0a200000e0000 */
[----:B------:R-:W-:Y:S05]  /*e340*/  @P1 BRA `(.L_x_4917) ;  /* 0x0000000000341947 */ /* 0x000fea0003800000 */
[----:B------:R-:W-:Y:S02]  /*e350*/  ULDC UR5, c[0x0][0xac8] ;  /* 0x0002b20000057ab9 */ /* 0x000fe40000000800 */
[----:B------:R-:W-:Y:S02]  /*e360*/  ISETP.GE.AND P4, PT, R16, UR5, PT ;  /* 0x0000000510007c0c */ /* 0x000fe4000bf86270 */
[----:B------:R-:W-:Y:S02]  /*e370*/  ISETP.GE.AND P5, PT, R19, UR5, PT ;  /* 0x0000000513007c0c */ /* 0x000fe4000bfa6270 */
[----:B------:R-:W-:-:S09]  /*e380*/  ISETP.GE.AND P6, PT, R22, UR5, PT ;  /* 0x0000000516007c0c */ /* 0x000fd2000bfc6270 */
[-C--:B--2---:R-:W-:Y:S02]  /*e390*/  @!P4 LEA R2, P1, R16, R7.reuse, 0x1 ;  /* 0x000000071002c211 */ /* 0x084fe400078208ff */
        /* <DEDUP_REMOVED lines=8> */
.L_x_4917:
[----:B------:R-:W-:Y:S05]  /*e420*/  BSYNC B1 ;  /* 0x0000000000017941 */ /* 0x000fea0003800000 */
.L_x_4916:
[----:B----4-:R4:W0:Y:S01]  /*e430*/  SHFL.IDX PT, R0, R9, 0x2, 0x181f ;  /* 0x00581f0009007f89 */ /* 0x01082200000e0000 */
        /* <DEDUP_REMOVED lines=13> */
[----:B-----5:R3:W-:Y:S04]  /*e510*/  @!P3 ST.E.128 desc[UR50][R2.64], R48 ;  /* 0x000000300200b985 */ /* 0x0207e8000c101d32 */
[----:B------:R3:W-:Y:S04]  /*e520*/  @!P4 ST.E.128 desc[UR50][R4.64], R44 ;  /* 0x0000002c0400c985 */ /* 0x0007e8000c101d32 */
[----:B------:R3:W-:Y:S02]  /*e530*/  @!P5 ST.E.128 desc[UR50][R6.64], R72 ;  /* 0x000000480600d985 */ /* 0x0007e4000c101d32 */
.L_x_4919:
[----:B------:R-:W-:Y:S05]  /*e540*/  BSYNC B1 ;  /* 0x0000000000017941 */ /* 0x000fea0003800000 */
.L_x_4918:
[----:B0-----:R-:W-:Y:S01]  /*e550*/  VIADD R0, R10, 0x60 ;  /* 0x000000600a007836 */ /* 0x001fe20000000000 */
[----:B-1--4-:R-:W0:Y:S04]  /*e560*/  SHFL.IDX PT, R9, R9, 0x3, 0x181f ;  /* 0x00781f0009097f89 */ /* 0x012e2800000e0000 */
[----:B------:R-:W-:Y:S01]  /*e570*/  ISETP.GE.AND P0, PT, R0, R85, PT ;  /* 0x000000550000720c */ /* 0x000fe20003f06270 */
[----:B--23--:R1:W2:-:S12]  /*e580*/  SHFL.IDX PT, R7, R8, 0x3, 0x181f ;  /* 0x00781f0008077f89 */ /* 0x00c29800000e0000 */
[----:B-1----:R-:W-:Y:S05]  /*e590*/  @P0 BRA `(.L_x_4920) ;  /* 0x0000000800d00947 */ /* 0x002fea0003800000 */
[----:B------:R-:W-:Y:S02]  /*e5a0*/  ULDC UR5, c[0x0][0xac8] ;  /* 0x0002b20000057ab9 */ /* 0x000fe40000000800 */
[----:B------:R-:W-:Y:S02]  /*e5b0*/  ISETP.GE.AND P2, PT, R16, UR5, PT ;  /* 0x0000000510007c0c */ /* 0x000fe4000bf46270 */
[----:B------:R-:W-:-:S11]  /*e5c0*/  ISETP.GE.AND P3, PT, R19, UR5, PT ;  /* 0x0000000513007c0c */ /* 0x000fd6000bf66270 */
[CC--:B--2---:R-:W-:Y:S02]  /*e5d0*/  @!P2 LEA R2, P0, R16.reuse, R7.reuse, 0x1 ;  /* 0x000000071002a211 */ /* 0x0c4fe400078008ff */
[C---:B------:R-:W-:Y:S02]  /*e5e0*/  @!P3 LEA R4, P1, R19.reuse, R7, 0x1 ;  /* 0x000000071304b211 */ /* 0x040fe400078208ff */
[-C--:B0-----:R-:W-:Y:S02]  /*e5f0*/  @!P2 LEA.HI.X R3, R16, R9.reuse, R227, 0x1, P0 ;  /* 0x000000091003a211 */ /* 0x081fe400000f0ce3 */
[----:B------:R-:W-:Y:S02]  /*e600*/  @!P3 LEA.HI.X R5, R19, R9, R226, 0x1, P1 ;  /* 0x000000091305b211 */ /* 0x000fe400008f0ce2 */
[----:B------:R-:W-:Y:S01]  /*e610*/  ISETP.GE.AND P0, PT, R22, UR5, PT ;  /* 0x0000000516007c0c */ /* 0x000fe2000bf06270 */
[----:B-----5:R1:W-:Y:S04]  /*e620*/  @!P2 ST.E.128 desc[UR50][R2.64], R40 ;  /* 0x000000280200a985 */ /* 0x0203e8000c101d32 */
[----:B------:R1:W-:Y:S08]  /*e630*/  @!P3 ST.E.128 desc[UR50][R4.64], R36 ;  /* 0x000000240400b985 */ /* 0x0003f0000c101d32 */
[----:B------:R-:W-:Y:S05]  /*e640*/  @P0 BRA `(.L_x_4920) ;  /* 0x0000000800a40947 */ /* 0x000fea0003800000 */
[----:B-1----:R-:W-:-:S04]  /*e650*/  LEA R2, P0, R22, R7, 0x1 ;  /* 0x0000000716027211 */ /* 0x002fc800078008ff */
[----:B------:R-:W-:-:S05]  /*e660*/  LEA.HI.X R3, R22, R9, R225, 0x1, P0 ;  /* 0x0000000916037211 */ /* 0x000fca00000f0ce1 */
[----:B------:R3:W-:Y:S01]  /*e670*/  ST.E.128 desc[UR50][R2.64], R60 ;  /* 0x0000003c02007985 */ /* 0x0007e2000c101d32 */
[----:B------:R-:W-:Y:S05]  /*e680*/  BRA `(.L_x_4920) ;  /* 0x0000000800947947 */ /* 0x000fea0003800000 */
.L_x_4913:
        /* <DEDUP_REMOVED lines=50> */
.L_x_4922:
[----:B------:R-:W-:Y:S05]  /*e9b0*/  BSYNC B1 ;  /* 0x0000000000017941 */ /* 0x000fea0003800000 */
.L_x_4921:
        /* <DEDUP_REMOVED lines=59> */
.L_x_4924:
[----:B------:R-:W-:Y:S05]  /*ed70*/  BSYNC B1 ;  /* 0x0000000000017941 */ /* 0x000fea0003800000 */
.L_x_4923:
        /* <DEDUP_REMOVED lines=17> */
.L_x_4926:
[----:B------:R-:W-:Y:S05]  /*ee90*/  BSYNC B1 ;  /* 0x0000000000017941 */ /* 0x000fea0003800000 */
.L_x_4925:
        /* <DEDUP_REMOVED lines=17> */
.L_x_4928:
[----:B------:R-:W-:Y:S05]  /*efb0*/  BSYNC B1 ;  /* 0x0000000000017941 */ /* 0x000fea0003800000 */
.L_x_4927:
        /* <DEDUP_REMOVED lines=8> */
[----:B------:R-:W-:-:S09]  /*f040*/  ISETP.GE.AND P5, PT, R22, UR5, PT ;  /* 0x0000000516007c0c */ /* 0x000fd2000bfa6270 */
[-C--:B-12-4-:R-:W-:Y:S02]  /*f050*/  @!P3 LEA R4, P0, R16, R3.reuse, 0x1 ;  /* 0x000000031004b211 */ /* 0x096fe400078008ff */
        /* <DEDUP_REMOVED lines=8> */
.L_x_4920:
[----:B------:R-:W-:Y:S05]  /*f0e0*/  BSYNC B0 ;  /* 0x0000000000007941 */ /* 0x000fea0003800000 */
.L_x_4912:
[----:B------:R-:W-:Y:S02]  /*f0f0*/  ULDC UR5, c[0x0][0xc38] ;  /* 0x00030e0000057ab9 */ /* 0x000fe40000000800 */
[----:B------:R-:W-:-:S06]  /*f100*/  UISETP.GE.AND UP0, UPT, UR4, UR5, UPT ;  /* 0x000000050400728c */ /* 0x000fcc000bf06270 */
[----:B------:R-:W-:-:S13]  /*f110*/  PLOP3.LUT P0, PT, PT, PT, UP0, 0x80, 0x0 ;  /* 0x000000000000781c */ /* 0x000fda0003f0f008 */
[----:B------:R-:W-:Y:S05]  /*f120*/  @!P0 BRA `(.L_x_4929) ;  /* 0xffffff1c00248947 */ /* 0x000fea000383ffff */
[----:B------:R-:W-:Y:S05]  /*f130*/  EXIT ;  /* 0x000000000000794d */ /* 0x000fea0003800000 */
.L_x_4874:
        /* <DEDUP_REMOVED lines=28> */
[C---:B------:R-:W-:Y:S01]  /*f300*/  IMAD.SHL.U32 R0, R8.reuse, 0x10, RZ ;  /* 0x0000001008007824 */ /* 0x040fe200078e00ff */
        /* <DEDUP_REMOVED lines=19> */
[----:B------:R-:W-:Y:S01]  /*f440*/  LOP3.LUT R8, R5, 0x100, R2, 0xf8, !PT ;  /* 0x0000010005087812 */ /* 0x000fe200078ef802 */
[----:B------:R0:W-:Y:S01]  /*f450*/  STL [R1], R3 ;  /* 0x0000000301007387 */ /* 0x0001e20000100800 */
[----:B------:R-:W-:-:S02]  /*f460*/  LOP3.LUT R4, R7, R4, RZ, 0xfc, !PT ;  /* 0x0000000407047212 */ /* 0x000fc400078efcff */
[----:B------:R-:W-:Y:S02]  /*f470*/  LOP3.LUT R0, R0, 0x30, RZ, 0xc0, !PT ;  /* 0x0000003000007812 */ /* 0x000fe400078ec0ff */
[----:B------:R-:W-:Y:S01]  /*f480*/  LOP3.LUT R19, R8, R19, RZ, 0xfc, !PT ;  /* 0x0000001308137212 */ /* 0x000fe200078efcff */
[----:B------:R-:W-:Y:S01]  /*f490*/  IMAD.IADD R4, R17, 0x1, R4 ;  /* 0x0000000111047824 */ /* 0x000fe200078e0204 */
[----:B0-----:R-:W-:-:S04]  /*f4a0*/  SHF.R.U32.HI R3, RZ, 0x2, R9 ;  /* 0x00000002ff037819 */ /* 0x001fc80000011609 */
        /* <DEDUP_REMOVED lines=10> */
.L_x_4995:
        /* <DEDUP_REMOVED lines=14> */
[----:B01----:R-:W-:Y:S05]  /*f630*/  @!P0 BRA `(.L_x_4931) ;  /* 0x0000000000208947 */ /* 0x003fea0003800000 */
        /* <DEDUP_REMOVED lines=8> */
.L_x_4931:
[----:B------:R-:W-:Y:S01]  /*f6c0*/  ULDC UR9, c[0x0][0xc54] ;  /* 0x0003150000097ab9 */ /* 0x000fe20000000800 */
[----:B------:R-:W-:Y:S01]  /*f6d0*/  UMOV UR5, UR8 ;  /* 0x0000000800057c82 */ /* 0x000fe20008000000 */
[----:B------:R-:W-:-:S11]  /*f6e0*/  UISETP.NE.AND UP0, UPT, UR9, 0x1, UPT ;  /* 0x000000010900788c */ /* 0x000fd6000bf05270 */
[----:B------:R-:W-:Y:S02]  /*f6f0*/  @UP0 ULDC.64 UR10, c[0x0][0xc58] ;  /* 0x00031600000a0ab9 */ /* 0x000fe40000000a00 */
[----:B------:R-:W-:-:S04]  /*f700*/  UIMAD.WIDE.U32 UR6, UR8, UR10, URZ ;  /* 0x0000000a080672a5 */ /* 0x000fc8000f8e003f */
[----:B------:R-:W-:-:S04]  /*f710*/  @UP0 USHF.R.U32.HI UR5, URZ, UR11, UR7 ;  /* 0x0000000b3f050299 */ /* 0x000fc80008011607 */
[----:B------:R-:W-:-:S12]  /*f720*/  UIMAD UR6, UR5, UR9, URZ ;  /* 0x00000009050672a4 */ /* 0x000fd8000f8e023f */
.L_x_4932:
[----:B------:R-:W-:Y:S01]  /*f730*/  ULOP3.LUT UR41, URZ, UR5, URZ, 0x33, !UPT ;  /* 0x000000053f297292 */ /* 0x000fe2000f8e333f */
[----:B------:R-:W-:Y:S01]  /*f740*/  BSSY B7, `(.L_x_4933) ;  /* 0x0000434000077945 */ /* 0x000fe20003800000 */
[----:B------:R-:W-:Y:S01]  /*f750*/  ULDC UR7, c[0x0][0x448] ;  /* 0x0001120000077ab9 */ /* 0x000fe20000000800 */
[----:B------:R-:W-:Y:S01]  /*f760*/  ULDC UR5, c[0x0][0xc3c] ;  /* 0x00030f0000057ab9 */ /* 0x000fe20000000800 */
[----:B------:R-:W-:Y:S02]  /*f770*/  UISETP.NE.AND UP1, UPT, UR7, 0x1, UPT ;  /* 0x000000010700788c */ /* 0x000fe4000bf25270 */
[----:B------:R-:W-:Y:S01]  /*f780*/  UIADD3 UR41, UR41, UR5, URZ ;  /* 0x0000000529297290 */ /* 0x000fe2000fffe03f */
[----:B------:R-:W-:Y:S01]  /*f790*/  ULDC.64 UR10, c[0x0][0x418] ;  /* 0x00010600000a7ab9 */ /* 0x000fe20000000a00 */
[----:B------:R-:W-:Y:S02]  /*f7a0*/  UIADD3 UR5, UR8, -UR6, URZ ;  /* 0x8000000608057290 */ /* 0x000fe4000fffe03f */
[----:B------:R-:W-:-:S02]  /*f7b0*/  UISETP.NE.U32.AND UP0, UPT, UR10, URZ, UPT ;  /* 0x0000003f0a00728c */ /* 0x000fc4000bf05070 */
[----:B------:R-:W-:Y:S02]  /*f7c0*/  USHF.L.U32 UR8, UR41, 0x7, URZ ;  /* 0x0000000729087899 */ /* 0x000fe4000800063f */
[----:B------:R-:W-:Y:S01]  /*f7d0*/  UISETP.NE.AND.EX UP0, UPT, UR11, URZ, UPT, UP0 ;  /* 0x0000003f0b00728c */ /* 0x000fe2000bf05300 */
[----:B------:R-:W-:Y:S01]  /*f7e0*/  ULDC UR7, c[0x0][0x288] ;  /* 0x0000a20000077ab9 */ /* 0x000fe20000000800 */
[----:B------:R-:W-:Y:S01]  /*f7f0*/  UIADD3 UR8, UR8, 0x7f, URZ ;  /* 0x0000007f08087890 */ /* 0x000fe2000fffe03f */
        /* <DEDUP_REMOVED lines=11> */
[----:B------:R-:W-:Y:S02]  /*f8b0*/  UIMAD.WIDE UR6, UR6, 0x66666667, URZ ;  /* 0x66666667060678a5 */ /* 0x000fe4000f8e023f */
[----:B------:R-:W-:Y:S02]  /*f8c0*/  UIMAD.WIDE UR8, UR8, 0x66666667, URZ ;  /* 0x66666667080878a5 */ /* 0x000fe4000f8e023f */
[----:B------:R-:W-:-:S02]  /*f8d0*/  USHF.R.U32.HI UR12, URZ, 0x1f, UR7 ;  /* 0x0000001f3f0c7899 */ /* 0x000fc40008011607 */
[----:B------:R-:W-:Y:S01]  /*f8e0*/  USHF.R.U32.HI UR6, URZ, 0x1f, UR9 ;  /* 0x0000001f3f067899 */ /* 0x000fe20008011609 */
[----:B------:R-:W-:Y:S01]  /*f8f0*/  ULDC UR11, c[0x0][0xc48] ;  /* 0x00031200000b7ab9 */ /* 0x000fe20000000800 */
[----:B------:R-:W-:Y:S02]  /*f900*/  ULEA.HI.SX32 UR12, UR7, UR12, 0x1a ;  /* 0x0000000c070c7291 */ /* 0x000fe4000f8fd23f */
[----:B------:R-:W-:Y:S02]  /*f910*/  ULEA.HI.SX32 UR6, UR9, UR6, 0x1a ;  /* 0x0000000609067291 */ /* 0x000fe4000f8fd23f */
        /* <DEDUP_REMOVED lines=32> */
.L_x_4934:
        /* <DEDUP_REMOVED lines=20> */
.L_x_4937:
[----:B------:R-:W-:Y:S05]  /*fc60*/  BSYNC B6 ;  /* 0x0000000000067941 */ /* 0x000fea0003800000 */
.L_x_4936:
        /* <DEDUP_REMOVED lines=24> */
.L_x_4939:
[----:B------:R-:W-:Y:S05]  /*fdf0*/  BSYNC B6 ;  /* 0x0000000000067941 */ /* 0x000fea0003800000 */
.L_x_4938:
        /* <DEDUP_REMOVED lines=20> */
.L_x_4941:
[----:B------:R-:W-:Y:S05]  /*ff40*/  BSYNC B6 ;  /* 0x0000000000067941 */ /* 0x000fea0003800000 */
.L_x_4940:
        /* <DEDUP_REMOVED lines=19> */
.L_x_4943:
[----:B------:R-:W-:Y:S05]  /*10080*/  BSYNC B6 ;  /* 0x0000000000067941 */ /* 0x000fea0003800000 */
.L_x_4942:
[----:B------:R-:W-:Y:S01]  /*10090*/  ULDC.64 UR4, c[0x0][0x9f8] ;  /* 0x00027e0000047ab9 */ /* 0x000fe20000000a00 */
[----:B------:R-:W-:Y:S01]  /*100a0*/  IMAD.U32 R8, RZ, RZ, UR43 ;  /* 0x0000002bff087e24 */ /* 0x000fe2000f8e00ff */
[----:B------:R-:W-:Y:S01]  /*100b0*/  UISETP.NE.U32.AND UP0, UPT, UR4, URZ, UPT ;  /* 0x0000003f0400728c */ /* 0x000fe2000bf05070 */
[----:B------:R-:W-:-:S03]  /*100c0*/  IMAD.MOV.U32 R0, RZ, RZ, R16 ;  /* 0x000000ffff007224 */ /* 0x000fc600078e0010 */
        /* <DEDUP_REMOVED lines=23> */
.L_x_5014:
[----:B------:R-:W-:Y:S02]  /*10240*/  PLOP3.LUT P2, PT, PT, PT, PT, 0x8, 0x0 ;  /* 0x000000000000781c */ /* 0x000fe40003f4e170 */
[----:B-1----:R-:W-:Y:S02]  /*10250*/  LOP3.LUT R0, R0, 0xfffffffd, RZ, 0xc0, !PT ;  /* 0xfffffffd00007812 */ /* 0x002fe400078ec0ff */
[----:B--2---:R-:W-:-:S09]  /*10260*/  ISETP.NE.AND P0, PT, R14, RZ, PT ;  /* 0x000000ff0e00720c */ /* 0x004fd20003f05270 */
[----:B------:R-:W-:-:S05]  /*10270*/  @P2 LOP3.LUT R0, R0, 0x2, RZ, 0xfc, !PT ;  /* 0x0000000200002812 */ /* 0x000fca00078efcff */
[----:B------:R1:W-:Y:S01]  /*10280*/  STL [R1+0xc], R0 ;  /* 0x00000c0001007387 */ /* 0x0003e20000100800 */
[----:B------:R-:W-:Y:S05]  /*10290*/  @P0 BRA `(.L_x_4945) ;  /* 0x0000000400c80947 */ /* 0x000fea0003800000 */
[----:B------:R-:W-:-:S06]  /*102a0*/  UIADD3 UR4, UR40, -0x1, URZ ;  /* 0xffffffff28047890 */ /* 0x000fcc000fffe03f */
[----:B-1----:R-:W-:Y:S01]  /*102b0*/  IMAD.U32 R0, RZ, RZ, UR4 ;  /* 0x00000004ff007e24 */ /* 0x002fe2000f8e00ff */
[----:B------:R-:W-:-:S03]  /*102c0*/  UMOV UR4, 0xffffffff ;  /* 0xffffffff00047882 */ /* 0x000fc60000000000 */
[----:B------:R-:W-:Y:S05]  /*102d0*/  BRA.DIV UR4, `(.L_x_4946) ;  /* 0x0000004204247947 */ /* 0x000fea000b800000 */
[----:B------:R-:W-:-:S13]  /*102e0*/  ELECT P6, URZ, PT ;  /* 0x00000000003f782f */ /* 0x000fda00038c0000 */
.L_x_5017:
[----:B------:R-:W-:Y:S05]  /*102f0*/  @!P6 BRA `(.L_x_4945) ;  /* 0x0000000400b0e947 */ /* 0x000fea0003800000 */
[----:B------:R-:W-:Y:S01]  /*10300*/  IMAD.MOV.U32 R16, RZ, RZ, R8 ;  /* 0x000000ffff107224 */ /* 0x000fe200078e0008 */
[----:B------:R-:W-:Y:S06]  /*10310*/  @!P1 BRA `(.L_x_4947) ;  /* 0x0000000000449947 */ /* 0x000fec0003800000 */
[----:B------:R-:W1:Y:S01]  /*10320*/  LDC R7, c[0x0][0x43c] ;  /* 0x00010f00ff077b82 */ /* 0x000e620000000800 */
[----:B------:R-:W-:Y:S01]  /*10330*/  ULDC.64 UR4, c[0x0][0x428] ;  /* 0x00010a0000047ab9 */ /* 0x000fe20000000a00 */
[----:B-1----:R-:W-:-:S13]  /*10340*/  ISETP.NE.AND P0, PT, R7, 0x1, PT ;  /* 0x000000010700780c */ /* 0x002fda0003f05270 */
[----:B0-----:R-:W0:Y:S02]  /*10350*/  @P0 LDC.64 R4, c[0x0][0x440] ;  /* 0x00011000ff040b82 */ /* 0x001e240000000a00 */
        /* <DEDUP_REMOVED lines=13> */
.L_x_4947:
[----:B-1----:R-:W0:Y:S04]  /*10430*/  LDL R3, [R1+0x4] ;  /* 0x0000040001037983 */ /* 0x002e280000100800 */
[----:B------:R-:W2:Y:S01]  /*10440*/  LDL R2, [R1+0x8] ;  /* 0x0000080001027983 */ /* 0x000ea20000100800 */
[----:B------:R-:W1:Y:S02]  /*10450*/  S2R R8, SR_TID.X ;  /* 0x0000000000087919 */ /* 0x000e640000002100 */
[----:B-1----:R-:W-:-:S04]  /*10460*/  LOP3.LUT R8, R8, 0x7f, RZ, 0xc0, !PT ;  /* 0x0000007f08087812 */ /* 0x002fc800078ec0ff */
[----:B------:R-:W-:Y:S01]  /*10470*/  ISETP.NE.AND P0, PT, R8, RZ, PT ;  /* 0x000000ff0800720c */ /* 0x000fe20003f05270 */
[----:B0-----:R-:W-:Y:S01]  /*10480*/  IMAD R4, R3, 0x8, R17 ;  /* 0x0000000803047824 */ /* 0x001fe200078e0211 */
[----:B--2---:R-:W-:-:S04]  /*10490*/  SHF.L.U32 R3, R2, 0x1f, RZ ;  /* 0x0000001f02037819 */ /* 0x004fc800000006ff */
[----:B------:R-:W0:Y:S02]  /*104a0*/  SYNCS.PHASECHK.TRANS64.TRYWAIT P1, [R4+URZ+0x33480], R3 ;  /* 0x03348003040075a7 */ /* 0x000e24000802017f */
[----:B0-----:R-:W-:Y:S05]  /*104b0*/  @!P1 BRA `(.L_x_4948) ;  /* 0x0000003c00cc9947 */ /* 0x001fea0003800000 */
.L_x_5018:
        /* <DEDUP_REMOVED lines=8> */
.L_x_4949:
        /* <DEDUP_REMOVED lines=31> */
.L_x_5019:
        /* <DEDUP_REMOVED lines=8> */
.L_x_4951:
        /* <DEDUP_REMOVED lines=33> */
.L_x_4945:
[----:B-1----:R-:W-:Y:S01]  /*109c0*/  VIADD R0, R17, 0x1e200 ;  /* 0x0001e20011007836 */ /* 0x002fe20000000000 */
        /* <DEDUP_REMOVED lines=21> */
.L_x_4953:
[----:B---3--:R-:W-:Y:S05]  /*10b20*/  BSYNC B6 ;  /* 0x0000000000067941 */ /* 0x008fea0003800000 */
.L_x_4952:
[----:B------:R-:W1:Y:S01]  /*10b30*/  LDC R7, c[0x0][0x448] ;  /* 0x00011200ff077b82 */ /* 0x000e620000000800 */
[----:B------:R-:W0:Y:S01]  /*10b40*/  S2R R0, SR_TID.X ;  /* 0x0000000000007919 */ /* 0x000e220000002100 */
[----:B------:R-:W-:Y:S01]  /*10b50*/  USHF.R.S32.HI UR4, URZ, 0x1f, UR36 ;  /* 0x0000001f3f047899 */ /* 0x000fe20008011424 */
[----:B------:R-:W-:Y:S01]  /*10b60*/  ULDC.64 UR8, c[0x0][0x2d8] ;  /* 0x0000b60000087ab9 */ /* 0x000fe20000000a00 */
[----:B------:R-:W2:Y:S02]  /*10b70*/  S2R R2, SR_TID.X ;  /* 0x0000000000027919 */ /* 0x000ea40000002100 */
[----:B------:R-:W-:Y:S02]  /*10b80*/  UIMAD UR6, UR4, UR8, URZ ;  /* 0x00000008040672a4 */ /* 0x000fe4000f8e023f */
[----:B------:R-:W-:Y:S01]  /*10b90*/  UIMAD.WIDE.U32 UR4, UR36, UR8, URZ ;  /* 0x00000008240472a5 */ /* 0x000fe2000f8e003f */
[----:B------:R-:W3:Y:S01]  /*10ba0*/  S2R R8, SR_TID.X ;  /* 0x0000000000087919 */ /* 0x000ee20000002100 */
[----:B------:R-:W-:-:S02]  /*10bb0*/  UIMAD UR6, UR36, UR9, UR6 ;  /* 0x00000009240672a4 */ /* 0x000fc4000f8e0206 */
[----:B------:R-:W-:Y:S01]  /*10bc0*/  USHF.R.S32.HI UR7, URZ, 0x1f, UR43 ;  /* 0x0000001f3f077899 */ /* 0x000fe2000801142b */
[----:B------:R-:W4:Y:S01]  /*10bd0*/  S2R R10, SR_TID.X ;  /* 0x00000000000a7919 */ /* 0x000f220000002100 */
[----:B------:R-:W-:Y:S01]  /*10be0*/  UIADD3 UR5, UR5, UR6, URZ ;  /* 0x0000000605057290 */ /* 0x000fe2000fffe03f */
[----:B------:R-:W-:-:S03]  /*10bf0*/  ULDC.64 UR8, c[0x0][0x2e0] ;  /* 0x0000b80000087ab9 */ /* 0x000fc60000000a00 */
[----:B------:R-:W-:Y:S02]  /*10c00*/  UIMAD.WIDE.U32 UR4, UR43, UR8, UR4 ;  /* 0x000000082b0472a5 */ /* 0x000fe4000f8e0004 */
[----:B------:R-:W-:Y:S01]  /*10c10*/  UIMAD UR6, UR7, UR8, URZ ;  /* 0x00000008070672a4 */ /* 0x000fe2000f8e023f */
[----:B-1----:R-:W-:-:S03]  /*10c20*/  ISETP.NE.AND P0, PT, R7, 0x1, PT ;  /* 0x000000010700780c */ /* 0x002fc60003f05270 */
[----:B------:R-:W-:Y:S01]  /*10c30*/  UIMAD UR6, UR43, UR9, UR6 ;  /* 0x000000092b0672a4 */ /* 0x000fe2000f8e0206 */
[----:B------:R-:W-:-:S03]  /*10c40*/  IMAD.U32 R5, RZ, RZ, UR5 ;  /* 0x00000005ff057e24 */ /* 0x000fc6000f8e00ff */
[----:B------:R-:W-:Y:S01]  /*10c50*/  UIADD3 UR6, UR5, UR6, URZ ;  /* 0x0000000605067290 */ /* 0x000fe2000fffe03f */
[----:B0-----:R-:W-:-:S05]  /*10c60*/  IMAD.SHL.U32 R4, R0, 0x20, RZ ;  /* 0x0000002000047824 */ /* 0x001fca00078e00ff */
[----:B------:R-:W0:Y:S01]  /*10c70*/  @P0 LDC R3, c[0x0][0x44c] ;  /* 0x00011300ff030b82 */ /* 0x000e220000000800 */
[----:B--2---:R-:W-:Y:S01]  /*10c80*/  LOP3.LUT R2, R2, 0x7f, RZ, 0xc0, !PT ;  /* 0x0000007f02027812 */ /* 0x004fe200078ec0ff */
[----:B---3--:R-:W-:-:S03]  /*10c90*/  IMAD.SHL.U32 R8, R8, 0x10, RZ ;  /* 0x0000001008087824 */ /* 0x008fc600078e00ff */
[----:B------:R-:W-:-:S03]  /*10ca0*/  SHF.R.U32.HI R2, RZ, 0x2, R2 ;  /* 0x00000002ff027819 */ /* 0x000fc60000011602 */
[----:B------:R-:W1:Y:S01]  /*10cb0*/  @P0 LDC R0, c[0x0][0x450] ;  /* 0x00011400ff000b82 */ /* 0x000e620000000800 */
[----:B------:R-:W-:Y:S01]  /*10cc0*/  LOP3.LUT R4, R2, 0x60, R4, 0xf8, !PT ;  /* 0x0000006002047812 */ /* 0x000fe200078ef804 */
[----:B------:R-:W-:Y:S01]  /*10cd0*/  IMAD.U32 R2, RZ, RZ, UR41 ;  /* 0x00000029ff027e24 */ /* 0x000fe2000f8e00ff */
[----:B------:R-:W-:Y:S01]  /*10ce0*/  LOP3.LUT R8, R8, 0x30, RZ, 0xc0, !PT ;  /* 0x0000003008087812 */ /* 0x000fe200078ec0ff */
[----:B----4-:R-:W-:Y:S02]  /*10cf0*/  IMAD.SHL.U32 R9, R10, 0x10, RZ ;  /* 0x000000100a097824 */ /* 0x010fe400078e00ff */
[----:B------:R-:W-:Y:S01]  /*10d00*/  IMAD R2, R2, 0x80, R4 ;  /* 0x0000008002027824 */ /* 0x000fe200078e0204 */
[C---:B------:R-:W-:Y:S01]  /*10d10*/  LOP3.LUT R11, R8.reuse, 0x40, RZ, 0xfc, !PT ;  /* 0x00000040080b7812 */ /* 0x040fe200078efcff */
[----:B------:R-:W-:Y:S01]  /*10d20*/  IMAD.U32 R4, RZ, RZ, UR4 ;  /* 0x00000004ff047e24 */ /* 0x000fe2000f8e00ff */
[----:B------:R-:W-:Y:S01]  /*10d30*/  ULDC.64 UR4, c[0x0][0x2d0] ;  /* 0x0000b40000047ab9 */ /* 0x000fe20000000a00 */
[----:B------:R-:W-:Y:S01]  /*10d40*/  IMAD.MOV.U32 R6, RZ, RZ, R2 ;  /* 0x000000ffff067224 */ /* 0x000fe200078e0002 */
[----:B------:R-:W-:-:S02]  /*10d50*/  LOP3.LUT R8, R8, 0x80, RZ, 0xfc, !PT ;  /* 0x0000008008087812 */ /* 0x000fc400078efcff */
        /* <DEDUP_REMOVED lines=30> */
[----:B------:R-:W-:Y:S01]  /*10f40*/  IMAD.U32 R0, RZ, RZ, UR41 ;  /* 0x00000029ff007e24 */ /* 0x000fe2000f8e00ff */
[----:B------:R-:W-:Y:S02]  /*10f50*/  ULDC UR4, c[0x0][0x288] ;  /* 0x0000a20000047ab9 */ /* 0x000fe40000000800 */
[----:B------:R-:W1:Y:S01]  /*10f60*/  SHFL.IDX PT, R5, R3, RZ, 0x1c1f ;  /* 0x001c1fff03057589 */ /* 0x000e6200000e0000 */
[----:B------:R-:W-:Y:S02]  /*10f70*/  IMAD R2, R7, UR4, RZ ;  /* 0x0000000407027c24 */ /* 0x000fe4000f8e02ff */
[----:B------:R-:W-:-:S05]  /*10f80*/  IMAD R0, R0, 0x80, R10 ;  /* 0x0000008000007824 */ /* 0x000fca00078e020a */
        /* <DEDUP_REMOVED lines=30> */
.L_x_5028:
        /* <DEDUP_REMOVED lines=12> */
.L_x_4956:
[----:B------:R-:W-:Y:S05]  /*11230*/  BSYNC B0 ;  /* 0x0000000000007941 */ /* 0x000fea0003800000 */
.L_x_4955:
[----:B------:R-:W-:Y:S01]  /*11240*/  NOP ;  /* 0x0000000000007918 */ /* 0x000fe20000000000 */
[----:B------:R-:W-:-:S13]  /*11250*/  PLOP3.LUT P0, PT, PT, PT, PT, 0x80, 0x0 ;  /* 0x000000000000781c */ /* 0x000fda0003f0f070 */
.L_x_4957:
        /* <DEDUP_REMOVED lines=18> */
.L_x_5029:
[----:B------:R-:W-:Y:S05]  /*11380*/  BSYNC B0 ;  /* 0x0000000000007941 */ /* 0x000fea0003800000 */
.L_x_4958:
[----:B------:R-:W-:-:S06]  /*11390*/  UISETP.GE.AND UP0, UPT, UR40, 0x2, UPT ;  /* 0x000000022800788c */ /* 0x000fcc000bf06270 */
[----:B------:R-:W-:-:S13]  /*113a0*/  PLOP3.LUT P0, PT, PT, PT, UP0, 0x80, 0x0 ;  /* 0x000000000000781c */ /* 0x000fda0003f0f008 */
[----:B------:R-:W-:Y:S05]  /*113b0*/  @!P0 BRA `(.L_x_4960) ;  /* 0x0000001800088947 */ /* 0x000fea0003800000 */
[----:B-1----:R1:W5:Y:S01]  /*113c0*/  LDL.LU R0, [R1+0x8] ;  /* 0x0000080001007983 */ /* 0x0023620000300800 */
[----:B------:R-:W-:-:S03]  /*113d0*/  UIADD3 UR4, UR40, -0x2, URZ ;  /* 0xfffffffe28047890 */ /* 0x000fc6000fffe03f */
[----:B0-----:R1:W5:Y:S03]  /*113e0*/  LDL.LU R8, [R1+0x4] ;  /* 0x0000040001087983 */ /* 0x0013660000300800 */
[----:B------:R-:W-:-:S07]  /*113f0*/  IMAD.U32 R2, RZ, RZ, UR4 ;  /* 0x00000004ff027e24 */ /* 0x000fce000f8e00ff */
.L_x_4984:
[----:B------:R-:W2:Y:S01]  /*11400*/  LDL R5, [R1+0xc] ;  /* 0x00000c0001057983 */ /* 0x000ea20000100800 */
        /* <DEDUP_REMOVED lines=34> */
.L_x_4963:
        /* <DEDUP_REMOVED lines=8> */
.L_x_5030:
[----:B------:R-:W-:Y:S05]  /*116b0*/  BSYNC B1 ;  /* 0x0000000000017941 */ /* 0x000fea0003800000 */
.L_x_4964:
        /* <DEDUP_REMOVED lines=9> */
.L_x_4967:
[----:B------:R-:W-:Y:S05]  /*11750*/  BSYNC B1 ;  /* 0x0000000000017941 */ /* 0x000fea0003800000 */
.L_x_4966:
[----:B------:R-:W2:Y:S01]  /*11760*/  LDL R4, [R1+0x4] ;  /* 0x0000040001047983 */ /* 0x000ea20000100800 */
        /* <DEDUP_REMOVED lines=9> */
[----:B--2---:R-:W-:-:S04]  /*11800*/  IMAD R4, R4, 0x7800, R17 ;  /* 0x0000780004047824 */ /* 0x004fc800078e0211 */
[----:B------:R-:W-:-:S07]  /*11810*/  VIADD R9, R4, 0xf200 ;  /* 0x0000f20004097836 */ /* 0x000fce0000000000 */
.L_x_4968:
        /* <DEDUP_REMOVED lines=16> */
.L_x_4969:
        /* <DEDUP_REMOVED lines=16> */
.L_x_4970:
        /* <DEDUP_REMOVED lines=13> */
.L_x_5031:
[----:B------:R-:W-:Y:S05]  /*11af0*/  BSYNC B1 ;  /* 0x0000000000017941 */ /* 0x000fea0003800000 */
.L_x_4971:
        /* <DEDUP_REMOVED lines=11> */
.L_x_4974:
[----:B------:R-:W-:Y:S05]  /*11bb0*/  BSYNC B1 ;  /* 0x0000000000017941 */ /* 0x000fea0003800000 */
.L_x_4973:
        /* <DEDUP_REMOVED lines=8> */
.L_x_4975:
        /* <DEDUP_REMOVED lines=15> */
.L_x_4976:
        /* <DEDUP_REMOVED lines=15> */
.L_x_4977:
        /* <DEDUP_REMOVED lines=10> */
.L_x_4962:
[----:B------:R-:W-:Y:S05]  /*11ec0*/  BSYNC B0 ;  /* 0x0000000000007941 */ /* 0x000fea0003800000 */
.L_x_4961:
[----:B------:R-:W-:-:S06]  /*11ed0*/  UISETP.NE.AND UP0, UPT, UR39, 0x3, UPT ;  /* 0x000000032700788c */ /* 0x000fcc000bf05270 */
[----:B------:R-:W-:-:S13]  /*11ee0*/  PLOP3.LUT P0, PT, PT, PT, UP0, 0x80, 0x0 ;  /* 0x000000000000781c */ /* 0x000fda0003f0f008 */
[----:B------:R-:W-:Y:S05]  /*11ef0*/  @!P0 BRA `(.L_x_4978) ;  /* 0x0000000000048947 */ /* 0x000fea0003800000 */
[----:B------:R-:W-:Y:S01]  /*11f00*/  BPT.TRAP 0x1 ;  /* 0x000000040000795c */ /* 0x000fe20000300000 */
.L_x_4978:
[----:B------:R-:W-:Y:S01]  /*11f10*/  IMAD.U32 R3, RZ, RZ, UR44 ;  /* 0x0000002cff037e24 */ /* 0x000fe2000f8e00ff */
[----:B------:R-:W-:Y:S01]  /*11f20*/  LOP3.LUT R4, R0, 0x1, RZ, 0x3c, !PT ;  /* 0x0000000100047812 */ /* 0x000fe200078e3cff */
[----:B------:R-:W-:Y:S03]  /*11f30*/  BSSY B0, `(.L_x_4979) ;  /* 0x0000006000007945 */ /* 0x000fe60003800000 */
[----:B------:R-:W-:Y:S01]  /*11f40*/  ISETP.NE.AND P0, PT, R3, 0x3, PT ;  /* 0x000000030300780c */ /* 0x000fe20003f05270 */
[----:B------:R-:W-:Y:S01]  /*11f50*/  IMAD R3, R8, 0x8, R17 ;  /* 0x0000000808037824 */ /* 0x000fe200078e0211 */
[----:B------:R-:W-:-:S04]  /*11f60*/  SHF.L.U32 R4, R4, 0x1f, RZ ;  /* 0x0000001f04047819 */ /* 0x000fc800000006ff */
[----:B------:R-:W0:Y:S02]  /*11f70*/  SYNCS.PHASECHK.TRANS64.TRYWAIT P1, [R3+URZ+0x33470], R4 ;  /* 0x03347004030075a7 */ /* 0x000e24000802017f */
[----:B0-----:R-:W-:Y:S05]  /*11f80*/  @!P1 BRA `(.L_x_4980) ;  /* 0x0000002800c89947 */ /* 0x001fea0003800000 */
.L_x_5032:
[----:B------:R-:W-:Y:S05]  /*11f90*/  BSYNC B0 ;  /* 0x0000000000007941 */ /* 0x000fea0003800000 */
.L_x_4979:
[----:B------:R-:W-:Y:S05]  /*11fa0*/  @!P0 BRA `(.L_x_4981) ;  /* 0x0000000000048947 */ /* 0x000fea0003800000 */
[----:B------:R-:W-:Y:S01]  /*11fb0*/  BPT.TRAP 0x1 ;  /* 0x000000040000795c */ /* 0x000fe20000300000 */
.L_x_4981:
[----:B0-----:R-:W-:Y:S01]  /*11fc0*/  SHF.L.U32 R4, R0, 0x1f, RZ ;  /* 0x0000001f00047819 */ /* 0x001fe200000006ff */
[----:B------:R-:W-:-:S03]  /*11fd0*/  IMAD R0, R8, 0x7800, RZ ;  /* 0x0000780008007824 */ /* 0x000fc600078e02ff */
[----:B------:R-:W0:Y:S02]  /*11fe0*/  SYNCS.PHASECHK.TRANS64.TRYWAIT P1, [R3+URZ+0x33460], R4 ;  /* 0x03346004030075a7 */ /* 0x000e24000802017f */
[----:B0-----:R-:W-:Y:S05]  /*11ff0*/  @!P1 BRA `(.L_x_4982) ;  /* 0x0000002800c09947 */ /* 0x001fea0003800000 */
.L_x_5033:
[----:B------:R2:W-:Y:S04]  /*12000*/  STL [R1+0x24], R2 ;  /* 0x0000240201007387 */ /* 0x0005e80000100800 */
[----:B--2---:R-:W0:Y:S01]  /*12010*/  LDL R2, [R1] ;  /* 0x0000000001027983 */ /* 0x004e220000100800 */
[----:B------:R-:W-:Y:S05]  /*12020*/  WARPSYNC.ALL ;  /* 0x0000000000007948 */ /* 0x000fea0003800000 */
[----:B------:R-:W-:-:S02]  /*12030*/  VIADD R14, R0, 0x2800 ;  /* 0x00002800000e7836 */ /* 0x000fc40000000000 */
[C---:B------:R-:W-:Y:S02]  /*12040*/  VIADD R12, R0.reuse, 0x800 ;  /* 0x00000800000c7836 */ /* 0x040fe40000000000 */
[C---:B------:R-:W-:Y:S02]  /*12050*/  VIADD R13, R0.reuse, 0x5000 ;  /* 0x00005000000d7836 */ /* 0x040fe40000000000 */
[C---:B------:R-:W-:Y:S02]  /*12060*/  VIADD R15, R0.reuse, 0x1800 ;  /* 0x00001800000f7836 */ /* 0x040fe40000000000 */
[C---:B------:R-:W-:Y:S02]  /*12070*/  VIADD R21, R0.reuse, 0x2000 ;  /* 0x0000200000157836 */ /* 0x040fe40000000000 */
[C---:B------:R-:W-:Y:S01]  /*12080*/  VIADD R20, R0.reuse, 0x5800 ;  /* 0x0000580000147836 */ /* 0x040fe20000000000 */
        /* <DEDUP_REMOVED lines=67> */
[--C-:B------:R-:W-:Y:S01]  /*124c0*/  PRMT R10, R6, 0x6420, R7.reuse ;  /* 0x00006420060a7816 */ /* 0x100fe20000000007 */
[----:B------:R-:W-:Y:S01]  /*124d0*/  VIADD R13, R0, 0x4800 ;  /* 0x00004800000d7836 */ /* 0x000fe20000000000 */
[----:B------:R-:W-:-:S05]  /*124e0*/  PRMT R11, R6, 0x7531, R7 ;  /* 0x00007531060b7816 */ /* 0x000fca0000000007 */
[----:B------:R0:W-:Y:S04]  /*124f0*/  STSM.16.M88.4 [R14], R8 ;  /* 0x000000080e007844 */ /* 0x0001e80000000200 */
[----:B------:R-:W2:Y:S01]  /*12500*/  LDSM.16.MT88.4 R4, [R4+0xf200] ;  /* 0x00f200000404783b */ /* 0x000ea20000004200 */
        /* <DEDUP_REMOVED lines=96> */
.L_x_4983:
[----:B0-----:R-:W0:Y:S01]  /*12b10*/  S2R R0, SR_TID.X ;  /* 0x0000000000007919 */ /* 0x001e220000002100 */
[----:B--2---:R2:W-:Y:S01]  /*12b20*/  SYNCS.ARRIVE.TRANS64.A1T0 RZ, [R3+URZ+0x33450], RZ ;  /* 0x033450ff03ff79a7 */ /* 0x0045e2000810003f */
        /* <DEDUP_REMOVED lines=11> */
.L_x_4960:
[----:B------:R-:W2:Y:S01]  /*12be0*/  S2R R3, SR_TID.X ;  /* 0x0000000000037919 */ /* 0x000ea20000002100 */
[----:B------:R-:W-:Y:S01]  /*12bf0*/  BSSY B0, `(.L_x_4985) ;  /* 0x0000011000007945 */ /* 0x000fe20003800000 */
[----:B--2---:R-:W-:-:S04]  /*12c00*/  LOP3.LUT R3, R3, 0x7f, RZ, 0xc0, !PT ;  /* 0x0000007f03037812 */ /* 0x004fc800078ec0ff */
[----:B------:R-:W-:-:S13]  /*12c10*/  ISETP.NE.AND P0, PT, R3, RZ, PT ;  /* 0x000000ff0300720c */ /* 0x000fda0003f05270 */
[----:B------:R-:W-:Y:S05]  /*12c20*/  @P0 BRA `(.L_x_4986) ;  /* 0x0000000000340947 */ /* 0x000fea0003800000 */
[----:B------:R-:W2:Y:S01]  /*12c30*/  S2R R3, SR_LANEID ;  /* 0x0000000000037919 */ /* 0x000ea20000000000 */
[----:B------:R-:W-:Y:S02]  /*12c40*/  VOTEU.ANY UR4, UPT, PT ;  /* 0x0000000000047886 */ /* 0x000fe400038e0100 */
[----:B-1----:R-:W2:Y:S08]  /*12c50*/  FLO.U32 R0, UR4 ;  /* 0x0000000400007d00 */ /* 0x002eb000080e0000 */
        /* <DEDUP_REMOVED lines=10> */
.L_x_4986:
[----:B------:R-:W-:Y:S05]  /*12d00*/  BSYNC B0 ;  /* 0x0000000000007941 */ /* 0x000fea0003800000 */
.L_x_4985:
[----:B------:R-:W-:-:S06]  /*12d10*/  UISETP.NE.AND UP0, UPT, UR39, 0x3, UPT ;  /* 0x000000032700788c */ /* 0x000fcc000bf05270 */
[----:B------:R-:W-:-:S13]  /*12d20*/  PLOP3.LUT P1, PT, PT, PT, UP0, 0x80, 0x0 ;  /* 0x000000000000781c */ /* 0x000fda0003f2f008 */
[----:B------:R-:W-:Y:S05]  /*12d30*/  @!P1 BRA `(.L_x_4987) ;  /* 0x0000000000049947 */ /* 0x000fea0003800000 */
[----:B------:R-:W-:Y:S01]  /*12d40*/  BPT.TRAP 0x1 ;  /* 0x000000040000795c */ /* 0x000fe20000300000 */
.L_x_4987:
[----:B------:R-:W3:Y:S04]  /*12d50*/  LDL R3, [R1+0x8] ;  /* 0x0000080001037983 */ /* 0x000ee80000100800 */
[----:B------:R-:W4:Y:S01]  /*12d60*/  LDL R2, [R1+0x4] ;  /* 0x0000040001027983 */ /* 0x000f220000100800 */
        /* <DEDUP_REMOVED lines=8> */
.L_x_5034:
[----:B------:R-:W-:Y:S05]  /*12df0*/  BSYNC B0 ;  /* 0x0000000000007941 */ /* 0x000fea0003800000 */
.L_x_4988:
[----:B------:R-:W-:Y:S05]  /*12e00*/  @!P2 BRA `(.L_x_4990) ;  /* 0x000000000004a947 */ /* 0x000fea0003800000 */
[----:B------:R-:W-:Y:S01]  /*12e10*/  BPT.TRAP 0x1 ;  /* 0x000000040000795c */ /* 0x000fe20000300000 */
.L_x_4990:
[----:B------:R-:W1:Y:S02]  /*12e20*/  LDL R2, [R1+0x8] ;  /* 0x0000080001027983 */ /* 0x000e640000100800 */
[----:B-1----:R-:W-:-:S04]  /*12e30*/  SHF.L.U32 R3, R2, 0x1f, RZ ;  /* 0x0000001f02037819 */ /* 0x002fc800000006ff */
[----:B------:R-:W1:Y:S02]  /*12e40*/  SYNCS.PHASECHK.TRANS64.TRYWAIT P1, [R0+URZ+0x33460], R3 ;  /* 0x03346003000075a7 */ /* 0x000e64000802017f */
[----:B-1----:R-:W-:Y:S05]  /*12e50*/  @!P1 BRA `(.L_x_4991) ;  /* 0x0000001c00509947 */ /* 0x002fea0003800000 */
.L_x_5035:
[----:B------:R-:W2:Y:S04]  /*12e60*/  LDL R2, [R1+0x4] ;  /* 0x0000040001027983 */ /* 0x000ea80000100800 */
[----:B------:R-:W3:Y:S01]  /*12e70*/  LDL R15, [R1] ;  /* 0x00000000010f7983 */ /* 0x000ee20000100800 */
[----:B------:R-:W-:Y:S05]  /*12e80*/  WARPSYNC.ALL ;  /* 0x0000000000007948 */ /* 0x000fea0003800000 */
[----:B--2---:R-:W-:-:S04]  /*12e90*/  IMAD R2, R2, 0x7800, RZ ;  /* 0x0000780002027824 */ /* 0x004fc800078e02ff */
[C---:B------:R-:W-:Y:S01]  /*12ea0*/  VIADD R13, R2.reuse, 0x2800 ;  /* 0x00002800020d7836 */ /* 0x040fe20000000000 */
[C---:B---3--:R-:W-:Y:S01]  /*12eb0*/  LOP3.LUT R4, R2.reuse, R15, RZ, 0xfc, !PT ;  /* 0x0000000f02047212 */ /* 0x048fe200078efcff */
[C---:B------:R-:W-:Y:S01]  /*12ec0*/  VIADD R20, R2.reuse, 0x5000 ;  /* 0x0000500002147836 */ /* 0x040fe20000000000 */
[C---:B-1----:R-:W-:Y:S01]  /*12ed0*/  LOP3.LUT R3, R2.reuse, R19, RZ, 0xfc, !PT ;  /* 0x0000001302037212 */ /* 0x042fe200078efcff */
[----:B------:R-:W-:Y:S02]  /*12ee0*/  VIADD R12, R2, 0x1000 ;  /* 0x00001000020c7836 */ /* 0x000fe40000000000 */
[----:B------:R-:W-:Y:S02]  /*12ef0*/  IMAD.IADD R4, R17, 0x1, R4 ;  /* 0x0000000111047824 */ /* 0x000fe400078e0204 */
[----:B------:R-:W-:Y:S02]  /*12f00*/  IMAD.IADD R3, R18, 0x1, R3 ;  /* 0x0000000112037824 */ /* 0x000fe400078e0203 */
[----:B------:R-:W-:-:S02]  /*12f10*/  VIADD R14, R2, 0x1800 ;  /* 0x00001800020e7836 */ /* 0x000fc40000000000 */
[----:B0-----:R-:W0:Y:S01]  /*12f20*/  LDSM.16.MT88.4 R4, [R4+0xf200] ;  /* 0x00f200000404783b */ /* 0x001e220000004200 */
[----:B------:R-:W-:Y:S01]  /*12f30*/  VIADD R16, R2, 0x2000 ;  /* 0x0000200002107836 */ /* 0x000fe20000000000 */
[C-C-:B0-----:R-:W-:Y:S02]  /*12f40*/  PRMT R8, R4.reuse, 0x6420, R5.reuse ;  /* 0x0000642004087816 */ /* 0x141fe40000000005 */
[----:B------:R-:W-:Y:S02]  /*12f50*/  PRMT R9, R4, 0x7531, R5 ;  /* 0x0000753104097816 */ /* 0x000fe40000000005 */
[C-C-:B------:R-:W-:Y:S02]  /*12f60*/  PRMT R10, R6.reuse, 0x6420, R7.reuse ;  /* 0x00006420060a7816 */ /* 0x140fe40000000007 */
[----:B------:R-:W-:-:S05]  /*12f70*/  PRMT R11, R6, 0x7531, R7 ;  /* 0x00007531060b7816 */ /* 0x000fca0000000007 */
[----:B------:R0:W-:Y:S02]  /*12f80*/  STSM.16.M88.4 [R3], R8 ;  /* 0x0000000803007844 */ /* 0x0001e40000000200 */
[C---:B0-----:R-:W-:Y:S02]  /*12f90*/  LOP3.LUT R3, R13.reuse, R15, RZ, 0xfc, !PT ;  /* 0x0000000f0d037212 */ /* 0x041fe400078efcff */
[----:B------:R-:W-:-:S03]  /*12fa0*/  LOP3.LUT R13, R13, R19, RZ, 0xfc, !PT ;  /* 0x000000130d0d7212 */ /* 0x000fc600078efcff */
[----:B------:R-:W-:Y:S02]  /*12fb0*/  IMAD.IADD R3, R17, 0x1, R3 ;  /* 0x0000000111037824 */ /* 0x000fe400078e0203 */
[----:B------:R-:W-:-:S03]  /*12fc0*/  IMAD.IADD R13, R18, 0x1, R13 ;  /* 0x00000001120d7824 */ /* 0x000fc600078e020d */
        /* <DEDUP_REMOVED lines=56> */
[----:B------:R-:W1:Y:S01]  /*13350*/  LDSM.16.MT88.4 R4, [R4+0xf200] ;  /* 0x00f200000404783b */ /* 0x000e620000004200 */
[----:B------:R-:W-:Y:S01]  /*13360*/  LOP3.LUT R14, R14, R12, RZ, 0xfc, !PT ;  /* 0x0000000c0e0e7212 */ /* 0x000fe200078efcff */
        /* <DEDUP_REMOVED lines=99> */
.L_x_4992:
        /* <DEDUP_REMOVED lines=14> */
.L_x_4935:
[----:B------:R-:W-:Y:S05]  /*13a80*/  BSYNC B7 ;  /* 0x0000000000077941 */ /* 0x000fea0003800000 */
.L_x_4933:
[----:B-12---:R-:W2:Y:S04]  /*13a90*/  LDL R0, [R1+0xc] ;  /* 0x00000c0001007983 */ /* 0x006ea80000100800 */
[----:B------:R1:W5:Y:S01]  /*13aa0*/  LDL R2, [R1+0x1c] ;  /* 0x00001c0001027983 */ /* 0x0003620000100800 */
[----:B--2---:R-:W-:-:S13]  /*13ab0*/  LOP3.LUT P1, RZ, R0, 0x4, RZ, 0xc0, !PT ;  /* 0x0000000400ff7812 */ /* 0x004fda000782c0ff */
[----:B-1----:R-:W-:Y:S05]  /*13ac0*/  @!P1 BRA `(.L_x_4993) ;  /* 0x0000000000249947 */ /* 0x002fea0003800000 */
[----:B------:R-:W1:Y:S08]  /*13ad0*/  S2UR UR5, SR_CgaCtaId ;  /* 0x00000000000579c3 */ /* 0x000e700000008800 */
[----:B------:R-:W-:Y:S06]  /*13ae0*/  BAR.SYNC.DEFER_BLOCKING 0x5, 0x180 ;  /* 0x0146000000007b1d */ /* 0x000fec0000010000 */
[----:B------:R-:W-:-:S02]  /*13af0*/  UMOV UR4, 0x400 ;  /* 0x0000040000047882 */ /* 0x000fc40000000000 */
[----:B-1----:R-:W-:-:S06]  /*13b00*/  ULEA UR4, UR5, UR4, 0x18 ;  /* 0x0000000405047291 */ /* 0x002fcc000f8ec03f */
[----:B------:R-:W-:-:S05]  /*13b10*/  IMAD.U32 R17, RZ, RZ, UR4 ;  /* 0x00000004ff117e24 */ /* 0x000fca000f8e00ff */
[----:B-----5:R-:W1:Y:S04]  /*13b20*/  LDS R2, [R17+0x334d0] ;  /* 0x0334d00011027984 */ /* 0x020e680000000800 */
[----:B-1----:R1:W-:Y:S01]  /*13b30*/  STL [R1+0x1c], R2 ;  /* 0x00001c0201007387 */ /* 0x0023e20000100800 */
[----:B------:R-:W-:Y:S06]  /*13b40*/  BAR.ARV 0x4, 0x180 ;  /* 0x0106000000007b1d */ /* 0x000fec0000002000 */
[----:B------:R-:W-:Y:S05]  /*13b50*/  BRA `(.L_x_4994) ;  /* 0x0000000000207947 */ /* 0x000fea0003800000 */
.L_x_4993:
[----:B------:R-:W1:Y:S01]  /*13b60*/  @!P0 S2R R3, SR_CgaCtaId ;  /* 0x0000000000038919 */ /* 0x000e620000008800 */
[----:B------:R-:W-:Y:S01]  /*13b70*/  @!P0 MOV R0, 0x400 ;  /* 0x0000040000008802 */ /* 0x000fe20000000f00 */
[----:B------:R-:W-:Y:S03]  /*13b80*/  BAR.SYNC.DEFER_BLOCKING 0x4, 0x180 ;  /* 0x0106000000007b1d */ /* 0x000fe60000010000 */
[----:B-1----:R-:W-:-:S03]  /*13b90*/  @!P0 LEA R17, R3, R0, 0x18 ;  /* 0x0000000003118211 */ /* 0x002fc600078ec0ff */
[----:B-----5:R-:W1:Y:S04]  /*13ba0*/  SHFL.IDX PT, R0, R2, RZ, 0x1f ;  /* 0x00001fff02007589 */ /* 0x020e6800000e0000 */
[----:B------:R2:W-:Y:S04]  /*13bb0*/  @!P0 STS [R17+0x334d0], R2 ;  /* 0x0334d00211008388 */ /* 0x0005e80000000800 */
[----:B-1----:R2:W-:Y:S01]  /*13bc0*/  STL [R1+0x1c], R0 ;  /* 0x00001c0001007387 */ /* 0x0025e20000100800 */
[----:B------:R-:W-:Y:S06]  /*13bd0*/  BAR.ARV 0x5, 0x180 ;  /* 0x0146000000007b1d */ /* 0x000fec0000002000 */
.L_x_4994:
[----:B--2---:R-:W2:Y:S01]  /*13be0*/  LDL R0, [R1+0x1c] ;  /* 0x00001c0001007983 */ /* 0x004ea20000100800 */
[----:B------:R-:W-:Y:S02]  /*13bf0*/  ULDC UR4, c[0x0][0xc38] ;  /* 0x00030e0000047ab9 */ /* 0x000fe40000000800 */
[----:B--2---:R-:W-:-:S13]  /*13c00*/  ISETP.GE.AND P0, PT, R0, UR4, PT ;  /* 0x0000000400007c0c */ /* 0x004fda000bf06270 */
[----:B------:R-:W-:Y:S05]  /*13c10*/  @!P0 BRA `(.L_x_4995) ;  /* 0xffffffb8004c8947 */ /* 0x000fea000383ffff */
.L_x_4930:
[----:B0-----:R-:W2:Y:S01]  /*13c20*/  LDL.LU R0, [R1+0x20] ;  /* 0x0000200001007983 */ /* 0x001ea20000300800 */
[----:B------:R-:W-:Y:S01]  /*13c30*/  BSSY B0, `(.L_x_4996) ;  /* 0x000000b000007945 */ /* 0x000fe20003800000 */
[----:B------:R-:W0:Y:S01]  /*13c40*/  S2R R5, SR_CgaCtaId ;  /* 0x0000000000057919 */ /* 0x000e220000008800 */
[----:B--2---:R-:W-:-:S05]  /*13c50*/  VIADD R0, R0, 0x1 ;  /* 0x0000000100007836 */ /* 0x004fca0000000000 */
[----:B-1----:R-:W-:-:S04]  /*13c60*/  LEA.HI R2, R0, R0, RZ, 0x1 ;  /* 0x0000000000027211 */ /* 0x002fc800078f08ff */
[----:B------:R-:W-:-:S05]  /*13c70*/  LOP3.LUT R3, R2, 0xfffffffe, RZ, 0xc0, !PT ;  /* 0xfffffffe02037812 */ /* 0x000fca00078ec0ff */
[----:B------:R-:W-:Y:S01]  /*13c80*/  IMAD.IADD R3, R0, 0x1, -R3 ;  /* 0x0000000100037824 */ /* 0x000fe200078e0a03 */
[----:B------:R-:W-:-:S04]  /*13c90*/  MOV R0, 0x400 ;  /* 0x0000040000007802 */ /* 0x000fc80000000f00 */
[----:B0-----:R-:W-:Y:S02]  /*13ca0*/  LEA R0, R5, R0, 0x18 ;  /* 0x0000000005007211 */ /* 0x001fe400078ec0ff */
[----:B------:R-:W-:-:S04]  /*13cb0*/  SHF.L.U32 R3, R3, 0x1f, RZ ;  /* 0x0000001f03037819 */ /* 0x000fc800000006ff */
[----:B------:R-:W0:Y:S02]  /*13cc0*/  SYNCS.PHASECHK.TRANS64.TRYWAIT P0, [R0+URZ+0x33420], R3 ;  /* 0x03342003000075a7 */ /* 0x000e24000800017f */
[----:B0-----:R-:W-:Y:S05]  /*13cd0*/  @!P0 BRA `(.L_x_4997) ;  /* 0x0000000c00c48947 */ /* 0x001fea0003800000 */
.L_x_5036:
[----:B------:R-:W-:Y:S05]  /*13ce0*/  BSYNC B0 ;  /* 0x0000000000007941 */ /* 0x000fea0003800000 */
.L_x_4996:
[----:B------:R-:W-:-:S03]  /*13cf0*/  UMOV UR4, 0xffffffff ;  /* 0xffffffff00047882 */ /* 0x000fc60000000000 */
[----:B------:R-:W-:Y:S05]  /*13d00*/  BRA.DIV UR4, `(.L_x_4998) ;  /* 0x0000000e04cc7947 */ /* 0x000fea000b800000 */
[----:B------:R-:W1:Y:S02]  /*13d10*/  S2R R2, SR_TID.X ;  /* 0x0000000000027919 */ /* 0x000e640000002100 */
[----:B-1----:R-:W-:-:S04]  /*13d20*/  SHF.R.U32.HI R2, RZ, 0x5, R2 ;  /* 0x00000005ff027819 */ /* 0x002fc80000011602 */
[----:B------:R-:W-:-:S05]  /*13d30*/  LOP3.LUT R2, R2, 0x3, RZ, 0xc0, !PT ;  /* 0x0000000302027812 */ /* 0x000fca00078ec0ff */
[----:B------:R1:W2:Y:S02]  /*13d40*/  SHFL.IDX PT, R14, R2, RZ, 0x1f ;  /* 0x00001fff020e7589 */ /* 0x0002a400000e0000 */
.L_x_5039:
[----:B--2---:R-:W-:Y:S01]  /*13d50*/  ISETP.NE.AND P0, PT, R14, RZ, PT ;  /* 0x000000ff0e00720c */ /* 0x004fe20003f05270 */
[----:B------:R-:W-:-:S12]  /*13d60*/  BSSY B0, `(.L_x_4999) ;  /* 0x000002e000007945 */ /* 0x000fd80003800000 */
[----:B------:R-:W-:Y:S05]  /*13d70*/  @P0 BRA `(.L_x_5000) ;  /* 0x0000000000b00947 */ /* 0x000fea0003800000 */
[----:B------:R-:W-:-:S03]  /*13d80*/  UMOV UR4, 0xffffffff ;  /* 0xffffffff00047882 */ /* 0x000fc60000000000 */
[----:B------:R-:W-:Y:S05]  /*13d90*/  BRA.DIV UR4, `(.L_x_5001) ;  /* 0x0000000e04dc7947 */ /* 0x000fea000b800000 */
[----:B------:R-:W-:-:S13]  /*13da0*/  ELECT P6, URZ, PT ;  /* 0x00000000003f782f */ /* 0x000fda00038c0000 */
.L_x_5042:
[----:B------:R-:W-:Y:S05]  /*13db0*/  @!P6 BRA `(.L_x_5000) ;  /* 0x0000000000a0e947 */ /* 0x000fea0003800000 */
[----:B------:R-:W-:-:S06]  /*13dc0*/  ULOP3.LUT UR4, UR38, 0x2, URZ, 0xfc, !UPT ;  /* 0x0000000226047892 */ /* 0x000fcc000f8efc3f */
[----:B-1----:R-:W-:-:S05]  /*13dd0*/  IMAD.U32 R2, RZ, RZ, UR4 ;  /* 0x00000004ff027e24 */ /* 0x002fca000f8e00ff */
[----:B------:R-:W-:-:S13]  /*13de0*/  ISETP.NE.AND P0, PT, R2, 0x3, PT ;  /* 0x000000030200780c */ /* 0x000fda0003f05270 */
[----:B------:R-:W-:Y:S05]  /*13df0*/  @!P0 BRA `(.L_x_5002) ;  /* 0x0000000000048947 */ /* 0x000fea0003800000 */
[----:B------:R-:W-:Y:S01]  /*13e00*/  BPT.TRAP 0x1 ;  /* 0x000000040000795c */ /* 0x000fe20000300000 */
.L_x_5002:
        /* <DEDUP_REMOVED lines=14> */
.L_x_5043:
[----:B------:R-:W1:Y:S02]  /*13ef0*/  SYNCS.PHASECHK.TRANS64.TRYWAIT P1, [R7+URZ], R2 ;  /* 0x00000002070075a7 */ /* 0x000e64000802017f */
[----:B-1----:R-:W-:Y:S05]  /*13f00*/  @!P1 BRA `(.L_x_5004) ;  /* 0x0000000c00b49947 */ /* 0x002fea0003800000 */
.L_x_5044:
[----:B------:R-:W-:Y:S05]  /*13f10*/  @!P0 BRA `(.L_x_5005) ;  /* 0x0000000000048947 */ /* 0x000fea0003800000 */
[----:B------:R-:W-:Y:S01]  /*13f20*/  BPT.TRAP 0x1 ;  /* 0x000000040000795c */ /* 0x000fe20000300000 */
.L_x_5005:
[----:B------:R-:W2:Y:S02]  /*13f30*/  LDL.LU R4, [R1+0x4] ;  /* 0x0000040001047983 */ /* 0x000ea40000300800 */
[----:B--2---:R-:W-:-:S04]  /*13f40*/  IMAD R4, R4, 0x8, R0 ;  /* 0x0000000804047824 */ /* 0x004fc800078e0200 */
[----:B------:R-:W2:Y:S02]  /*13f50*/  SYNCS.PHASECHK.TRANS64.TRYWAIT P1, [R4+URZ+0x33460], R5 ;  /* 0x03346005040075a7 */ /* 0x000ea4000802017f */
[----:B--2---:R-:W-:Y:S05]  /*13f60*/  @!P1 BRA `(.L_x_5006) ;  /* 0x0000000c00b09947 */ /* 0x004fea0003800000 */
.L_x_5045:
[----:B------:R-:W-:Y:S05]  /*13f70*/  @!P0 BRA `(.L_x_5007) ;  /* 0x0000000000048947 */ /* 0x000fea0003800000 */
[----:B------:R-:W-:Y:S01]  /*13f80*/  BPT.TRAP 0x1 ;  /* 0x000000040000795c */ /* 0x000fe20000300000 */
.L_x_5007:
[----:B------:R-:W-:-:S04]  /*13f90*/  IMAD R3, R3, 0x8, R0 ;  /* 0x0000000803037824 */ /* 0x000fc800078e0200 */
[----:B------:R-:W3:Y:S02]  /*13fa0*/  SYNCS.PHASECHK.TRANS64.TRYWAIT P1, [R3+URZ+0x33460], R2 ;  /* 0x03346002030075a7 */ /* 0x000ee4000802017f */
[----:B---3--:R-:W-:Y:S05]  /*13fb0*/  @!P1 BRA `(.L_x_5008) ;  /* 0x0000000c00b09947 */ /* 0x008fea0003800000 */
.L_x_5046:
[----:B------:R-:W-:Y:S05]  /*13fc0*/  @!P0 BRA `(.L_x_5009) ;  /* 0x0000000000048947 */ /* 0x000fea0003800000 */
[----:B------:R-:W-:Y:S01]  /*13fd0*/  BPT.TRAP 0x1 ;  /* 0x000000040000795c */ /* 0x000fe20000300000 */
.L_x_5009:
[----:B------:R-:W4:Y:S02]  /*13fe0*/  SYNCS.PHASECHK.TRANS64.TRYWAIT P0, [R4+URZ+0x33480], R5 ;  /* 0x03348005040075a7 */ /* 0x000f24000800017f */
[----:B----4-:R-:W-:Y:S05]  /*13ff0*/  @!P0 BRA `(.L_x_5010) ;  /* 0x0000000c00b48947 */ /* 0x010fea0003800000 */
.L_x_5011:
[----:B------:R0:W0:Y:S02]  /*14000*/  SYNCS.PHASECHK.TRANS64.TRYWAIT P0, [R3+URZ+0x33480], R2 ;  /* 0x03348002030075a7 */ /* 0x000024000800017f */
[----:B0-----:R-:W-:Y:S05]  /*14010*/  @!P0 NANOSLEEP.SYNCS 0x989680 ;  /* 0x009896800000895d */ /* 0x001fea0003900000 */
[----:B------:R-:W0:Y:S02]  /*14020*/  @!P0 SYNCS.PHASECHK.TRANS64 P0, [R3+URZ+0x33480], R2 ;  /* 0x03348002030085a7 */ /* 0x000e24000800007f */
[----:B0-----:R-:W-:Y:S05]  /*14030*/  @!P0 BRA `(.L_x_5011) ;  /* 0xfffffffc00f08947 */ /* 0x001fea000383ffff */
.L_x_5000:
[----:B------:R-:W-:Y:S05]  /*14040*/  BSYNC B0 ;  /* 0x0000000000007941 */ /* 0x000fea0003800000 */
.L_x_4999:
[----:B------:R-:W-:Y:S05]  /*14050*/  EXIT ;  /* 0x000000000000794d */ /* 0x000fea0003800000 */
.L_x_4880:
[----:B0-----:R-:W-:-:S04]  /*14060*/  IMAD.U32 R3, RZ, RZ, UR41 ;  /* 0x00000029ff037e24 */ /* 0x001fc8000f8e00ff */
[----:B------:R0:W1:Y:S03]  /*14070*/  SYNCS.PHASECHK.TRANS64.TRYWAIT P1, [R3+URZ+0x33400], R0 ;  /* 0x03340000030075a7 */ /* 0x000066000802017f */
[----:B-1----:R-:W-:Y:S05]  /*14080*/  @!P1 NANOSLEEP.SYNCS 0x989680 ;  /* 0x009896800000995d */ /* 0x002fea0003900000 */
[----:B------:R-:W1:Y:S02]  /*14090*/  @!P1 SYNCS.PHASECHK.TRANS64 P1, [R3+URZ+0x33400], R0 ;  /* 0x03340000030095a7 */ /* 0x000e64000802007f */
[----:B-1----:R-:W-:Y:S05]  /*140a0*/  @!P1 BRA `(.L_x_4880) ;  /* 0xfffffffc00ec9947 */ /* 0x002fea000383ffff */
[----:B------:R-:W-:Y:S05]  /*140b0*/  BRA `(.L_x_5012) ;  /* 0xfffffed800907947 */ /* 0x000fea000383ffff */
.L_x_4884:
[----:B-1----:R1:W2:Y:S02]  /*140c0*/  SYNCS.PHASECHK.TRANS64.TRYWAIT P2, [R2+URZ+0x33430], R3 ;  /* 0x03343003020075a7 */ /* 0x0022a4000804017f */
[----:B--2---:R-:W-:Y:S05]  /*140d0*/  @!P2 NANOSLEEP.SYNCS 0x989680 ;  /* 0x009896800000a95d */ /* 0x004fea0003900000 */
[----:B------:R-:W2:Y:S02]  /*140e0*/  @!P2 SYNCS.PHASECHK.TRANS64 P2, [R2+URZ+0x33430], R3 ;  /* 0x033430030200a5a7 */ /* 0x000ea4000804007f */
[----:B--2---:R-:W-:Y:S05]  /*140f0*/  @!P2 BRA `(.L_x_4884) ;  /* 0xfffffffc00f0a947 */ /* 0x004fea000383ffff */
[----:B------:R-:W-:Y:S05]  /*14100*/  BRA `(.L_x_4883) ;  /* 0xfffffed800b47947 */ /* 0x000fea000383ffff */
.L_x_4889:
[----:B-1----:R-:W-:-:S04]  /*14110*/  IMAD.U32 R5, RZ, RZ, UR6 ;  /* 0x00000006ff057e24 */ /* 0x002fc8000f8e00ff */
[----:B------:R1:W2:Y:S03]  /*14120*/  SYNCS.PHASECHK.TRANS64.TRYWAIT P3, [R5+URZ+0x33430], R0 ;  /* 0x03343000050075a7 */ /* 0x0002a6000806017f */
[----:B--2---:R-:W-:Y:S05]  /*14130*/  @!P3 NANOSLEEP.SYNCS 0x989680 ;  /* 0x009896800000b95d */ /* 0x004fea0003900000 */
[----:B------:R-:W2:Y:S02]  /*14140*/  @!P3 SYNCS.PHASECHK.TRANS64 P3, [R5+URZ+0x33430], R0 ;  /* 0x033430000500b5a7 */ /* 0x000ea4000806007f */
[----:B--2---:R-:W-:Y:S05]  /*14150*/  @!P3 BRA `(.L_x_4889) ;  /* 0xfffffffc00ecb947 */ /* 0x004fea000383ffff */
[----:B------:R-:W-:Y:S05]  /*14160*/  BRA `(.L_x_4886) ;  /* 0xffffff0c00a47947 */ /* 0x000fea000383ffff */
.L_x_4893:
[----:B-1----:R-:W-:-:S04]  /*14170*/  IMAD.U32 R5, RZ, RZ, UR6 ;  /* 0x00000006ff057e24 */ /* 0x002fc8000f8e00ff */
[----:B------:R1:W2:Y:S03]  /*14180*/  SYNCS.PHASECHK.TRANS64.TRYWAIT P3, [R5+URZ+0x33450], R0 ;  /* 0x03345000050075a7 */ /* 0x0002a6000806017f */
[----:B--2---:R-:W-:Y:S05]  /*14190*/  @!P3 NANOSLEEP.SYNCS 0x989680 ;  /* 0x009896800000b95d */ /* 0x004fea0003900000 */
[----:B------:R-:W2:Y:S02]  /*141a0*/  @!P3 SYNCS.PHASECHK.TRANS64 P3, [R5+URZ+0x33450], R0 ;  /* 0x033450000500b5a7 */ /* 0x000ea4000806007f */
[----:B--2---:R-:W-:Y:S05]  /*141b0*/  @!P3 BRA `(.L_x_4893) ;  /* 0xfffffffc00ecb947 */ /* 0x004fea000383ffff */
[----:B------:R-:W-:Y:S05]  /*141c0*/  BRA `(.L_x_4890) ;  /* 0xffffff1800ac7947 */ /* 0x000fea000383ffff */
.L_x_4900:
[----:B-1----:R-:W-:-:S04]  /*141d0*/  IMAD.U32 R9, RZ, RZ, UR6 ;  /* 0x00000006ff097e24 */ /* 0x002fc8000f8e00ff */
[----:B------:R1:W2:Y:S03]  /*141e0*/  SYNCS.PHASECHK.TRANS64.TRYWAIT P2, [R9+URZ+0x33430], R0 ;  /* 0x03343000090075a7 */ /* 0x0002a6000804017f */
[----:B--2---:R-:W-:Y:S05]  /*141f0*/  @!P2 NANOSLEEP.SYNCS 0x989680 ;  /* 0x009896800000a95d */ /* 0x004fea0003900000 */
[----:B------:R-:W2:Y:S02]  /*14200*/  @!P2 SYNCS.PHASECHK.TRANS64 P2, [R9+URZ+0x33430], R0 ;  /* 0x033430000900a5a7 */ /* 0x000ea4000804007f */
[----:B--2---:R-:W-:Y:S05]  /*14210*/  @!P2 BRA `(.L_x_4900) ;  /* 0xfffffffc00eca947 */ /* 0x004fea000383ffff */
[----:B------:R-:W-:Y:S05]  /*14220*/  BRA `(.L_x_4897) ;  /* 0xffffff4800087947 */ /* 0x000fea000383ffff */
.L_x_4904:
[----:B-1----:R-:W-:-:S04]  /*14230*/  IMAD.U32 R9, RZ, RZ, UR6 ;  /* 0x00000006ff097e24 */ /* 0x002fc8000f8e00ff */
[----:B------:R1:W2:Y:S03]  /*14240*/  SYNCS.PHASECHK.TRANS64.TRYWAIT P2, [R9+URZ+0x33450], R0 ;  /* 0x03345000090075a7 */ /* 0x0002a6000804017f */
[----:B--2---:R-:W-:Y:S05]  /*14250*/  @!P2 NANOSLEEP.SYNCS 0x989680 ;  /* 0x009896800000a95d */ /* 0x004fea0003900000 */
[----:B------:R-:W2:Y:S02]  /*14260*/  @!P2 SYNCS.PHASECHK.TRANS64 P2, [R9+URZ+0x33450], R0 ;  /* 0x033450000900a5a7 */ /* 0x000ea4000804007f */
[----:B--2---:R-:W-:Y:S05]  /*14270*/  @!P2 BRA `(.L_x_4904) ;  /* 0xfffffffc00eca947 */ /* 0x004fea000383ffff */
[----:B------:R-:W-:Y:S05]  /*14280*/  BRA `(.L_x_4901) ;  /* 0xffffff5400047947 */ /* 0x000fea000383ffff */
.L_x_4910:
[----:B-1----:R-:W-:-:S04]  /*14290*/  IMAD.U32 R6, RZ, RZ, UR9 ;  /* 0x00000009ff067e24 */ /* 0x002fc8000f8e00ff */
[----:B------:R1:W2:Y:S03]  /*142a0*/  SYNCS.PHASECHK.TRANS64.TRYWAIT P1, [R6+URZ+0x33450], R5 ;  /* 0x03345005060075a7 */ /* 0x0002a6000802017f */
[----:B--2---:R-:W-:Y:S05]  /*142b0*/  @!P1 NANOSLEEP.SYNCS 0x989680 ;  /* 0x009896800000995d */ /* 0x004fea0003900000 */
[----:B------:R-:W2:Y:S02]  /*142c0*/  @!P1 SYNCS.PHASECHK.TRANS64 P1, [R6+URZ+0x33450], R5 ;  /* 0x03345005060095a7 */ /* 0x000ea4000802007f */
[----:B--2---:R-:W-:Y:S05]  /*142d0*/  @!P1 BRA `(.L_x_4910) ;  /* 0xfffffffc00ec9947 */ /* 0x004fea000383ffff */
[----:B------:R-:W-:Y:S05]  /*142e0*/  BRA `(.L_x_4909) ;  /* 0xffffff7400587947 */ /* 0x000fea000383ffff */
.L_x_4944:
[----:B------:R-:W-:Y:S02]  /*142f0*/  IMAD.MOV.U32 R13, RZ, RZ, R4 ;  /* 0x000000ffff0d7224 */ /* 0x000fe400078e0004 */
[----:B------:R-:W-:Y:S02]  /*14300*/  IMAD.MOV.U32 R12, RZ, RZ, RZ ;  /* 0x000000ffff0c7224 */ /* 0x000fe400078e00ff */
[----:B------:R-:W-:Y:S02]  /*14310*/  IMAD.MOV.U32 R11, RZ, RZ, 0x1f ;  /* 0x0000001fff0b7424 */ /* 0x000fe400078e00ff */
[----:B------:R-:W-:-:S07]  /*14320*/  IMAD.MOV.U32 R15, RZ, RZ, -0x1 ;  /* 0xffffffffff0f7424 */ /* 0x000fce00078e00ff */
[----:B-1----:R-:W-:Y:S05]  /*14330*/  WARPSYNC.COLLECTIVE R15, `(.L_x_5013) ;  /* 0x000000000f087348 */ /* 0x002fea0003c00000 */
[----:B------:R0:W2:Y:S02]  /*14340*/  SHFL.IDX P6, R14, R13, R12, R11 ;  /* 0x0000000c0d0e7389 */ /* 0x0000a400000c000b */
[----:B012---:R-:W-:Y:S01]  /*14350*/  ENDCOLLECTIVE ;  /* 0x000000000000791b */ /* 0x007fe20003800000 */
.L_x_5013:
[----:B------:R-:W-:Y:S05]  /*14360*/  BRA `(.L_x_5014) ;  /* 0xffffffbc00b47947 */ /* 0x000fea000383ffff */
.L_x_4946:
[----:B------:R-:W-:Y:S01]  /*14370*/  BSSY B0, `(.L_x_5015) ;  /* 0x0000006000007945 */ /* 0x000fe20003800000 */
[----:B------:R-:W-:-:S07]  /*14380*/  IMAD.MOV.U32 R15, RZ, RZ, -0x1 ;  /* 0xffffffffff0f7424 */ /* 0x000fce00078e00ff */
[----:B0-----:R-:W-:Y:S05]  /*14390*/  WARPSYNC.COLLECTIVE R15, `(.L_x_5016) ;  /* 0x000000000f0c7348 */ /* 0x001fea0003c00000 */
[----:B------:R-:W-:Y:S02]  /*143a0*/  ELECT P6, UR62, PT ;  /* 0x00000000003e782f */ /* 0x000fe400038c0000 */
[----:B------:R-:W-:Y:S01]  /*143b0*/  MOV R14, UR62 ;  /* 0x0000003e000e7c02 */ /* 0x000fe20008000f00 */
[----:B0-----:R-:W-:Y:S10]  /*143c0*/  ENDCOLLECTIVE ;  /* 0x000000000000791b */ /* 0x001ff40003800000 */
.L_x_5016:
[----:B------:R-:W-:Y:S05]  /*143d0*/  BSYNC B0 ;  /* 0x0000000000007941 */ /* 0x000fea0003800000 */
.L_x_5015:
[----:B------:R-:W-:Y:S05]  /*143e0*/  BRA `(.L_x_5017) ;  /* 0xffffffbc00c07947 */ /* 0x000fea000383ffff */
.L_x_4948:
[----:B0-----:R0:W1:Y:S02]  /*143f0*/  SYNCS.PHASECHK.TRANS64.TRYWAIT P1, [R4+URZ+0x33480], R3 ;  /* 0x03348003040075a7 */ /* 0x001064000802017f */
[----:B-1----:R-:W-:Y:S05]  /*14400*/  @!P1 NANOSLEEP.SYNCS 0x989680 ;  /* 0x009896800000995d */ /* 0x002fea0003900000 */
[----:B------:R-:W1:Y:S02]  /*14410*/  @!P1 SYNCS.PHASECHK.TRANS64 P1, [R4+URZ+0x33480], R3 ;  /* 0x03348003040095a7 */ /* 0x000e64000802007f */
[----:B-1----:R-:W-:Y:S05]  /*14420*/  @!P1 BRA `(.L_x_4948) ;  /* 0xfffffffc00f09947 */ /* 0x002fea000383ffff */
[----:B------:R-:W-:Y:S05]  /*14430*/  BRA `(.L_x_5018) ;  /* 0xffffffc000207947 */ /* 0x000fea000383ffff */
.L_x_4950:
[----:B-1----:R1:W2:Y:S02]  /*14440*/  SYNCS.PHASECHK.TRANS64.TRYWAIT P1, [R4+URZ+0x33440], R3 ;  /* 0x03344003040075a7 */ /* 0x0022a4000802017f */
[----:B--2---:R-:W-:Y:S05]  /*14450*/  @!P1 NANOSLEEP.SYNCS 0x989680 ;  /* 0x009896800000995d */ /* 0x004fea0003900000 */
[----:B------:R-:W2:Y:S02]  /*14460*/  @!P1 SYNCS.PHASECHK.TRANS64 P1, [R4+URZ+0x33440], R3 ;  /* 0x03344003040095a7 */ /* 0x000ea4000802007f */
[----:B--2---:R-:W-:Y:S05]  /*14470*/  @!P1 BRA `(.L_x_4950) ;  /* 0xfffffffc00f09947 */ /* 0x004fea000383ffff */
[----:B------:R-:W-:Y:S05]  /*14480*/  BRA `(.L_x_5019) ;  /* 0xffffffc000a87947 */ /* 0x000fea000383ffff */
.L_x_4954:
[----:B------:R-:W-:Y:S02]  /*14490*/  IMAD.MOV.U32 R13, RZ, RZ, R3 ;  /* 0x000000ffff0d7224 */ /* 0x000fe400078e0003 */
[----:B------:R-:W-:Y:S02]  /*144a0*/  IMAD.MOV.U32 R12, RZ, RZ, RZ ;  /* 0x000000ffff0c7224 */ /* 0x000fe400078e00ff */
[----:B------:R-:W-:Y:S02]  /*144b0*/  IMAD.MOV.U32 R11, RZ, RZ, 0x1c1f ;  /* 0x00001c1fff0b7424 */ /* 0x000fe400078e00ff */
[----:B------:R-:W-:Y:S02]  /*144c0*/  IMAD.MOV.U32 R15, RZ, RZ, -0x1 ;  /* 0xffffffffff0f7424 */ /* 0x000fe400078e00ff */
[----:B------:R-:W-:-:S07]  /*144d0*/  IMAD.U32 R0, RZ, RZ, UR41 ;  /* 0x00000029ff007e24 */ /* 0x000fce000f8e00ff */
[----:B-----5:R-:W-:Y:S05]  /*144e0*/  WARPSYNC.COLLECTIVE R15, `(.L_x_5020) ;  /* 0x000000000f087348 */ /* 0x020fea0003c00000 */
[----:B------:R0:W1:Y:S02]  /*144f0*/  SHFL.IDX P6, R14, R13, R12, R11 ;  /* 0x0000000c0d0e7389 */ /* 0x00006400000c000b */
[----:B01---5:R-:W-:Y:S01]  /*14500*/  ENDCOLLECTIVE ;  /* 0x000000000000791b */ /* 0x023fe20003800000 */
.L_x_5020:
[----:B------:R-:W-:Y:S02]  /*14510*/  IMAD R0, R0, 0x80, R10 ;  /* 0x0000008000007824 */ /* 0x000fe400078e020a */
[----:B------:R-:W-:Y:S02]  /*14520*/  IMAD.MOV.U32 R13, RZ, RZ, R4 ;  /* 0x000000ffff0d7224 */ /* 0x000fe400078e0004 */
[----:B------:R-:W-:-:S07]  /*14530*/  IMAD.MOV.U32 R5, RZ, RZ, R14 ;  /* 0x000000ffff057224 */ /* 0x000fce00078e000e */
[----:B------:R-:W-:Y:S05]  /*14540*/  WARPSYNC.COLLECTIVE R15, `(.L_x_5021) ;  /* 0x000000000f087348 */ /* 0x000fea0003c00000 */
[----:B------:R0:W1:Y:S02]  /*14550*/  SHFL.IDX P6, R14, R13, R12, R11 ;  /* 0x0000000c0d0e7389 */ /* 0x00006400000c000b */
[----:B01----:R-:W-:Y:S01]  /*14560*/  ENDCOLLECTIVE ;  /* 0x000000000000791b */ /* 0x003fe20003800000 */
.L_x_5021:
        /* <DEDUP_REMOVED lines=9> */
.L_x_5022:
        /* <DEDUP_REMOVED lines=16> */
.L_x_5023:
[----:B------:R-:W-:Y:S02]  /*14700*/  IMAD.MOV.U32 R13, RZ, RZ, R3 ;  /* 0x000000ffff0d7224 */ /* 0x000fe400078e0003 */
[----:B------:R-:W-:Y:S02]  /*14710*/  IMAD.MOV.U32 R12, RZ, RZ, 0x2 ;  /* 0x00000002ff0c7424 */ /* 0x000fe400078e00ff */
[----:B------:R-:W-:-:S07]  /*14720*/  IMAD.MOV.U32 R6, RZ, RZ, R14 ;  /* 0x000000ffff067224 */ /* 0x000fce00078e000e */
[----:B------:R-:W-:Y:S05]  /*14730*/  WARPSYNC.COLLECTIVE R15, `(.L_x_5024) ;  /* 0x000000000f087348 */ /* 0x000fea0003c00000 */
[----:B------:R0:W1:Y:S02]  /*14740*/  SHFL.IDX P6, R14, R13, R12, R11 ;  /* 0x0000000c0d0e7389 */ /* 0x00006400000c000b */
[----:B01----:R-:W-:Y:S01]  /*14750*/  ENDCOLLECTIVE ;  /* 0x000000000000791b */ /* 0x003fe20003800000 */
.L_x_5024:
        /* <DEDUP_REMOVED lines=16> */
.L_x_5025:
[----:B------:R-:W-:Y:S02]  /*14860*/  IMAD.MOV.U32 R13, RZ, RZ, R3 ;  /* 0x000000ffff0d7224 */ /* 0x000fe400078e0003 */
[----:B------:R-:W-:Y:S02]  /*14870*/  IMAD.MOV.U32 R12, RZ, RZ, 0x3 ;  /* 0x00000003ff0c7424 */ /* 0x000fe400078e00ff */
[----:B------:R-:W-:-:S07]  /*14880*/  IMAD.MOV.U32 R6, RZ, RZ, R14 ;  /* 0x000000ffff067224 */ /* 0x000fce00078e000e */
[----:B------:R-:W-:Y:S05]  /*14890*/  WARPSYNC.COLLECTIVE R15, `(.L_x_5026) ;  /* 0x000000000f087348 */ /* 0x000fea0003c00000 */
[----:B------:R0:W1:Y:S02]  /*148a0*/  SHFL.IDX P6, R14, R13, R12, R11 ;  /* 0x0000000c0d0e7389 */ /* 0x00006400000c000b */
[----:B01----:R-:W-:Y:S01]  /*148b0*/  ENDCOLLECTIVE ;  /* 0x000000000000791b */ /* 0x003fe20003800000 */
.L_x_5026:
        /* <DEDUP_REMOVED lines=14> */
.L_x_5027:
[----:B------:R-:W-:Y:S01]  /*149a0*/  IMAD.MOV.U32 R4, RZ, RZ, R14 ;  /* 0x000000ffff047224 */ /* 0x000fe200078e000e */
[----:B------:R-:W-:Y:S06]  /*149b0*/  BRA `(.L_x_5028) ;  /* 0xffffffc400ec7947 */ /* 0x000fec000383ffff */
.L_x_4959:
[----:B-1----:R1:W2:Y:S02]  /*149c0*/  SYNCS.PHASECHK.TRANS64.TRYWAIT P0, [R17+URZ+0x33420], R0 ;  /* 0x03342000110075a7 */ /* 0x0022a4000800017f */
[----:B--2---:R-:W-:Y:S05]  /*149d0*/  @!P0 NANOSLEEP.SYNCS 0x989680 ;  /* 0x009896800000895d */ /* 0x004fea0003900000 */
[----:B------:R-:W2:Y:S02]  /*149e0*/  @!P0 SYNCS.PHASECHK.TRANS64 P0, [R17+URZ+0x33420], R0 ;  /* 0x03342000110085a7 */ /* 0x000ea4000800007f */
[----:B--2---:R-:W-:Y:S05]  /*149f0*/  @!P0 BRA `(.L_x_4959) ;  /* 0xfffffffc00f08947 */ /* 0x004fea000383ffff */
[----:B------:R-:W-:Y:S05]  /*14a00*/  BRA `(.L_x_5029) ;  /* 0xffffffc8005c7947 */ /* 0x000fea000383ffff */
.L_x_4965:
[----:B0-----:R0:W2:Y:S02]  /*14a10*/  SYNCS.PHASECHK.TRANS64.TRYWAIT P0, [R6+URZ+0x33480], R5 ;  /* 0x03348005060075a7 */ /* 0x0010a4000800017f */
[----:B--2---:R-:W-:Y:S05]  /*14a20*/  @!P0 NANOSLEEP.SYNCS 0x989680 ;  /* 0x009896800000895d */ /* 0x004fea0003900000 */
[----:B------:R-:W2:Y:S02]  /*14a30*/  @!P0 SYNCS.PHASECHK.TRANS64 P0, [R6+URZ+0x33480], R5 ;  /* 0x03348005060085a7 */ /* 0x000ea4000800007f */
[----:B--2---:R-:W-:Y:S05]  /*14a40*/  @!P0 BRA `(.L_x_4965) ;  /* 0xfffffffc00f08947 */ /* 0x004fea000383ffff */
[----:B------:R-:W-:Y:S05]  /*14a50*/  BRA `(.L_x_5030) ;  /* 0xffffffcc00147947 */ /* 0x000fea000383ffff */
.L_x_4972:
[----:B--2---:R2:W3:Y:S02]  /*14a60*/  SYNCS.PHASECHK.TRANS64.TRYWAIT P0, [R6+URZ+0x33440], R5 ;  /* 0x03344005060075a7 */ /* 0x0044e4000800017f */
[----:B---3--:R-:W-:Y:S05]  /*14a70*/  @!P0 NANOSLEEP.SYNCS 0x989680 ;  /* 0x009896800000895d */ /* 0x008fea0003900000 */
[----:B------:R-:W3:Y:S02]  /*14a80*/  @!P0 SYNCS.PHASECHK.TRANS64 P0, [R6+URZ+0x33440], R5 ;  /* 0x03344005060085a7 */ /* 0x000ee4000800007f */
[----:B---3--:R-:W-:Y:S05]  /*14a90*/  @!P0 BRA `(.L_x_4972) ;  /* 0xfffffffc00f08947 */ /* 0x008fea000383ffff */
[----:B------:R-:W-:Y:S05]  /*14aa0*/  BRA `(.L_x_5031) ;  /* 0xffffffd000107947 */ /* 0x000fea000383ffff */
.L_x_4980:
[----:B0-----:R0:W2:Y:S02]  /*14ab0*/  SYNCS.PHASECHK.TRANS64.TRYWAIT P1, [R3+URZ+0x33470], R4 ;  /* 0x03347004030075a7 */ /* 0x0010a4000802017f */
[----:B--2---:R-:W-:Y:S05]  /*14ac0*/  @!P1 NANOSLEEP.SYNCS 0x989680 ;  /* 0x009896800000995d */ /* 0x004fea0003900000 */
[----:B------:R-:W2:Y:S02]  /*14ad0*/  @!P1 SYNCS.PHASECHK.TRANS64 P1, [R3+URZ+0x33470], R4 ;  /* 0x03347004030095a7 */ /* 0x000ea4000802007f */
[----:B--2---:R-:W-:Y:S05]  /*14ae0*/  @!P1 BRA `(.L_x_4980) ;  /* 0xfffffffc00f09947 */ /* 0x004fea000383ffff */
[----:B------:R-:W-:Y:S05]  /*14af0*/  BRA `(.L_x_5032) ;  /* 0xffffffd400247947 */ /* 0x000fea000383ffff */
.L_x_4982:
[----:B0-----:R0:W2:Y:S02]  /*14b00*/  SYNCS.PHASECHK.TRANS64.TRYWAIT P1, [R3+URZ+0x33460], R4 ;  /* 0x03346004030075a7 */ /* 0x0010a4000802017f */
[----:B--2---:R-:W-:Y:S05]  /*14b10*/  @!P1 NANOSLEEP.SYNCS 0x989680 ;  /* 0x009896800000995d */ /* 0x004fea0003900000 */
[----:B------:R-:W2:Y:S02]  /*14b20*/  @!P1 SYNCS.PHASECHK.TRANS64 P1, [R3+URZ+0x33460], R4 ;  /* 0x03346004030095a7 */ /* 0x000ea4000802007f */
[----:B--2---:R-:W-:Y:S05]  /*14b30*/  @!P1 BRA `(.L_x_4982) ;  /* 0xfffffffc00f09947 */ /* 0x004fea000383ffff */
[----:B------:R-:W-:Y:S05]  /*14b40*/  BRA `(.L_x_5033) ;  /* 0xffffffd4002c7947 */ /* 0x000fea000383ffff */
.L_x_4989:
[----:B-1----:R1:W2:Y:S02]  /*14b50*/  SYNCS.PHASECHK.TRANS64.TRYWAIT P1, [R0+URZ+0x33470], R3 ;  /* 0x03347003000075a7 */ /* 0x0022a4000802017f */
[----:B--2---:R-:W-:Y:S05]  /*14b60*/  @!P1 NANOSLEEP.SYNCS 0x989680 ;  /* 0x009896800000995d */ /* 0x004fea0003900000 */
[----:B------:R-:W2:Y:S02]  /*14b70*/  @!P1 SYNCS.PHASECHK.TRANS64 P1, [R0+URZ+0x33470], R3 ;  /* 0x03347003000095a7 */ /* 0x000ea4000802007f */
[----:B--2---:R-:W-:Y:S05]  /*14b80*/  @!P1 BRA `(.L_x_4989) ;  /* 0xfffffffc00f09947 */ /* 0x004fea000383ffff */
[----:B------:R-:W-:Y:S05]  /*14b90*/  BRA `(.L_x_5034) ;  /* 0xffffffe000947947 */ /* 0x000fea000383ffff */
.L_x_4991:
[----:B-1----:R1:W2:Y:S02]  /*14ba0*/  SYNCS.PHASECHK.TRANS64.TRYWAIT P1, [R0+URZ+0x33460], R3 ;  /* 0x03346003000075a7 */ /* 0x0022a4000802017f */
[----:B--2---:R-:W-:Y:S05]  /*14bb0*/  @!P1 NANOSLEEP.SYNCS 0x989680 ;  /* 0x009896800000995d */ /* 0x004fea0003900000 */
[----:B------:R-:W2:Y:S02]  /*14bc0*/  @!P1 SYNCS.PHASECHK.TRANS64 P1, [R0+URZ+0x33460], R3 ;  /* 0x03346003000095a7 */ /* 0x000ea4000802007f */
[----:B--2---:R-:W-:Y:S05]  /*14bd0*/  @!P1 BRA `(.L_x_4991) ;  /* 0xfffffffc00f09947 */ /* 0x004fea000383ffff */
[----:B------:R-:W-:Y:S05]  /*14be0*/  BRA `(.L_x_5035) ;  /* 0xffffffe0009c7947 */ /* 0x000fea000383ffff */
.L_x_4997:
[----:B0-----:R0:W1:Y:S02]  /*14bf0*/  SYNCS.PHASECHK.TRANS64.TRYWAIT P0, [R0+URZ+0x33420], R3 ;  /* 0x03342003000075a7 */ /* 0x001064000800017f */
[----:B-1----:R-:W-:Y:S05]  /*14c00*/  @!P0 NANOSLEEP.SYNCS 0x989680 ;  /* 0x009896800000895d */ /* 0x002fea0003900000 */
[----:B------:R-:W1:Y:S02]  /*14c10*/  @!P0 SYNCS.PHASECHK.TRANS64 P0, [R0+URZ+0x33420], R3 ;  /* 0x03342003000085a7 */ /* 0x000e64000800007f */
[----:B-1----:R-:W-:Y:S05]  /*14c20*/  @!P0 BRA `(.L_x_4997) ;  /* 0xfffffffc00f08947 */ /* 0x002fea000383ffff */
[----:B------:R-:W-:Y:S05]  /*14c30*/  BRA `(.L_x_5036) ;  /* 0xfffffff000287947 */ /* 0x000fea000383ffff */
.L_x_4998:
        /* <DEDUP_REMOVED lines=11> */
.L_x_5038:
[----:B------:R-:W-:Y:S05]  /*14cf0*/  BSYNC B0 ;  /* 0x0000000000007941 */ /* 0x000fea0003800000 */
.L_x_5037:
[----:B------:R-:W-:Y:S05]  /*14d00*/  BRA `(.L_x_5039) ;  /* 0xfffffff000107947 */ /* 0x000fea000383ffff */
.L_x_5001:
[----:B------:R-:W-:Y:S01]  /*14d10*/  BSSY B1, `(.L_x_5040) ;  /* 0x0000006000017945 */ /* 0x000fe20003800000 */
[----:B------:R-:W-:-:S07]  /*14d20*/  IMAD.MOV.U32 R15, RZ, RZ, -0x1 ;  /* 0xffffffffff0f7424 */ /* 0x000fce00078e00ff */
[----:B01----:R-:W-:Y:S05]  /*14d30*/  WARPSYNC.COLLECTIVE R15, `(.L_x_5041) ;  /* 0x000000000f0c7348 */ /* 0x003fea0003c00000 */
[----:B------:R-:W-:Y:S02]  /*14d40*/  ELECT P6, UR62, PT ;  /* 0x00000000003e782f */ /* 0x000fe400038c0000 */
[----:B------:R-:W-:Y:S01]  /*14d50*/  MOV R14, UR62 ;  /* 0x0000003e000e7c02 */ /* 0x000fe20008000f00 */
[----:B01----:R-:W-:Y:S10]  /*14d60*/  ENDCOLLECTIVE ;  /* 0x000000000000791b */ /* 0x003ff40003800000 */
.L_x_5041:
[----:B------:R-:W-:Y:S05]  /*14d70*/  BSYNC B1 ;  /* 0x0000000000017941 */ /* 0x000fea0003800000 */
.L_x_5040:
[----:B------:R-:W-:Y:S05]  /*14d80*/  BRA `(.L_x_5042) ;  /* 0xfffffff000087947 */ /* 0x000fea000383ffff */
.L_x_5003:
[----:B0-----:R0:W1:Y:S02]  /*14d90*/  SYNCS.PHASECHK.TRANS64.TRYWAIT P1, [R6+URZ], R5 ;  /* 0x00000005060075a7 */ /* 0x001064000802017f */
[----:B-1----:R-:W-:Y:S05]  /*14da0*/  @!P1 NANOSLEEP.SYNCS 0x989680 ;  /* 0x009896800000995d */ /* 0x002fea0003900000 */
[----:B------:R-:W1:Y:S02]  /*14db0*/  @!P1 SYNCS.PHASECHK.TRANS64 P1, [R6+URZ], R5 ;  /* 0x00000005060095a7 */ /* 0x000e64000802007f */
[----:B-1----:R-:W-:Y:S05]  /*14dc0*/  @!P1 BRA `(.L_x_5003) ;  /* 0xfffffffc00f09947 */ /* 0x002fea000383ffff */
[----:B------:R-:W-:Y:S05]  /*14dd0*/  BRA `(.L_x_5043) ;  /* 0xfffffff000447947 */ /* 0x000fea000383ffff */
.L_x_5004:
[----:B-1----:R1:W2:Y:S02]  /*14de0*/  SYNCS.PHASECHK.TRANS64.TRYWAIT P1, [R7+URZ], R2 ;  /* 0x00000002070075a7 */ /* 0x0022a4000802017f */
[----:B--2---:R-:W-:Y:S05]  /*14df0*/  @!P1 NANOSLEEP.SYNCS 0x989680 ;  /* 0x009896800000995d */ /* 0x004fea0003900000 */
[----:B------:R-:W2:Y:S02]  /*14e00*/  @!P1 SYNCS.PHASECHK.TRANS64 P1, [R7+URZ], R2 ;  /* 0x00000002070095a7 */ /* 0x000ea4000802007f */
[----:B--2---:R-:W-:Y:S05]  /*14e10*/  @!P1 BRA `(.L_x_5004) ;  /* 0xfffffffc00f09947 */ /* 0x004fea000383ffff */
[----:B------:R-:W-:Y:S05]  /*14e20*/  BRA `(.L_x_5044) ;  /* 0xfffffff000387947 */ /* 0x000fea000383ffff */
.L_x_5006:
[----:B--2---:R2:W3:Y:S02]  /*14e30*/  SYNCS.PHASECHK.TRANS64.TRYWAIT P1, [R4+URZ+0x33460], R5 ;  /* 0x03346005040075a7 */ /* 0x0044e4000802017f */
[----:B---3--:R-:W-:Y:S05]  /*14e40*/  @!P1 NANOSLEEP.SYNCS 0x989680 ;  /* 0x009896800000995d */ /* 0x008fea0003900000 */
[----:B------:R-:W3:Y:S02]  /*14e50*/  @!P1 SYNCS.PHASECHK.TRANS64 P1, [R4+URZ+0x33460], R5 ;  /* 0x03346005040095a7 */ /* 0x000ee4000802007f */
[----:B---3--:R-:W-:Y:S05]  /*14e60*/  @!P1 BRA `(.L_x_5006) ;  /* 0xfffffffc00f09947 */ /* 0x008fea000383ffff */
[----:B------:R-:W-:Y:S05]  /*14e70*/  BRA `(.L_x_5045) ;  /* 0xfffffff0003c7947 */ /* 0x000fea000383ffff */
.L_x_5008:
[----:B---3--:R3:W4:Y:S02]  /*14e80*/  SYNCS.PHASECHK.TRANS64.TRYWAIT P1, [R3+URZ+0x33460], R2 ;  /* 0x03346002030075a7 */ /* 0x008724000802017f */
[----:B----4-:R-:W-:Y:S05]  /*14e90*/  @!P1 NANOSLEEP.SYNCS 0x989680 ;  /* 0x009896800000995d */ /* 0x010fea0003900000 */
[----:B------:R-:W4:Y:S02]  /*14ea0*/  @!P1 SYNCS.PHASECHK.TRANS64 P1, [R3+URZ+0x33460], R2 ;  /* 0x03346002030095a7 */ /* 0x000f24000802007f */
[----:B----4-:R-:W-:Y:S05]  /*14eb0*/  @!P1 BRA `(.L_x_5008) ;  /* 0xfffffffc00f09947 */ /* 0x010fea000383ffff */
[----:B------:R-:W-:Y:S05]  /*14ec0*/  BRA `(.L_x_5046) ;  /* 0xfffffff0003c7947 */ /* 0x000fea000383ffff */
.L_x_5010:
[----:B----4-:R4:W0:Y:S02]  /*14ed0*/  SYNCS.PHASECHK.TRANS64.TRYWAIT P0, [R4+URZ+0x33480], R5 ;  /* 0x03348005040075a7 */ /* 0x010824000800017f */
[----:B0-----:R-:W-:Y:S05]  /*14ee0*/  @!P0 NANOSLEEP.SYNCS 0x989680 ;  /* 0x009896800000895d */ /* 0x001fea0003900000 */
[----:B------:R-:W0:Y:S02]  /*14ef0*/  @!P0 SYNCS.PHASECHK.TRANS64 P0, [R4+URZ+0x33480], R5 ;  /* 0x03348005040085a7 */ /* 0x000e24000800007f */
[----:B0-----:R-:W-:Y:S05]  /*14f00*/  @!P0 BRA `(.L_x_5010) ;  /* 0xfffffffc00f08947 */ /* 0x001fea000383ffff */
[----:B------:R-:W-:Y:S05]  /*14f10*/  BRA `(.L_x_5011) ;  /* 0xfffffff000387947 */ /* 0x000fea000383ffff */
.L_x_5047:
        /* <DEDUP_REMOVED lines=14> */
.L_x_12967:


//--------------------- .text._ZN7cutlass13device_kernelIN5flash11enable_sm90INS1_16FlashAttnFwdSm90INS1_25CollectiveMainloopFwdSm90ILi2EN4cute5tupleIJNS5_1CILi1EEES8_S8_EEENS6_IJNS7_ILi128EEENS7_ILi160EEENS7_ILi192EEEEEELi192ENS_12float_e4m3_tEfNS_4arch4Sm90ELb1ELb0ELb0ELb1ELb0ELb0ELb0ELb1ELb1ELb1ELb0ELb0EEENS1_21CollectiveEpilogueFwdINS6_IJSA_SC_SB_EEES9_NS_10bfloat16_tESG_Li256ELb1ELb1ELb0ELb1EEENS1_36VarlenDynamicPersistentTileSchedulerILi128ELi160ELi256ELi128ELb0ELb1ELb1ELb1ELb1ELb1EEEEEEEEEvNT_6ParamsE --------------------------
	.section	.text._ZN7cutlass13device_kernelIN5flash11enable_sm90INS1_16FlashAttnFwdSm90INS1_25CollectiveMainloopFwdSm90ILi2EN4cute5tupleIJNS5_1CILi1EEES8_S8_EEENS6_IJNS7_ILi128EEENS7_ILi160EEENS7_ILi192EEEEEELi192ENS_12float_e4m3_tEfNS_4arch4Sm90ELb1ELb0ELb0ELb1ELb0ELb0ELb0ELb1ELb1ELb1ELb0ELb0EEENS1_21CollectiveEpilogueFwdINS6_IJSA_SC_SB_EEES9_NS_10bfloat16_tESG_Li256ELb1ELb1ELb0ELb1EEENS1_36VarlenDynamicPersistentTileSchedulerILi128ELi160ELi256ELi128ELb0ELb1ELb1ELb1ELb1ELb1EEEEEEEEEvNT_6ParamsE,"ax",@progbits
	.align	128
.text._ZN7cutlass13device_kernelIN5flash11enable_sm90INS1_16FlashAttnFwdSm90INS1_25CollectiveMainloopFwdSm90ILi2EN4cute5tupleIJNS5_1CILi1EEES8_S8_EEENS6_IJNS7_ILi128EEENS7_ILi160EEENS7_ILi192EEEEEELi192ENS_12float_e4m3_tEfNS_4arch4Sm90ELb1ELb0ELb0ELb1ELb0ELb0ELb0ELb1ELb1ELb1ELb0ELb0EEENS1_21CollectiveEpilogueFwdINS6_IJSA_SC_SB_EEES9_NS_10bfloat16_tESG_Li256ELb1ELb1ELb0ELb1EEENS1_36VarlenDynamicPersistentTileSchedulerILi128ELi160ELi256ELi128ELb0ELb1ELb1ELb1ELb1ELb1EEEEEEEEEvNT_6ParamsE:
        .type           _ZN7cutlass13device_kernelIN5flash11enable_sm90INS1_16FlashAttnFwdSm90INS1_25CollectiveMainloopFwdSm90ILi2EN4cute5tupleIJNS5_1CILi1EEES8_S8_EEENS6_IJNS7_ILi128EEENS7_ILi160EEENS7_ILi192EEEEEELi192ENS_12float_e4m3_tEfNS_4arch4Sm90ELb1ELb0ELb0ELb1ELb0ELb0ELb0ELb1ELb1ELb1ELb0ELb0EEENS1_21CollectiveEpilogueFwdINS6_IJSA_SC_SB_EEES9_NS_10bfloat16_tESG_Li256ELb1ELb1ELb0ELb1EEENS1_36VarlenDynamicPersistentTileSchedulerILi128ELi160ELi256ELi128ELb0ELb1ELb1ELb1ELb1ELb1EEEEEEEEEvNT_6ParamsE,@function
        .size           _ZN7cutlass13device_kernelIN5flash11enable_sm90INS1_16FlashAttnFwdSm90INS1_25CollectiveMainloopFwdSm90ILi2EN4cute5tupleIJNS5_1CILi1EEES8_S8_EEENS6_IJNS7_ILi128EEENS7_ILi160EEENS7_ILi192EEEEEELi192ENS_12float_e4m3_tEfNS_4arch4Sm90ELb1ELb0ELb0ELb1ELb0ELb0ELb0ELb1ELb1ELb1ELb0ELb0EEENS1_21CollectiveEpilogueFwdINS6_IJSA_SC_SB_EEES9_NS_10bfloat16_tESG_Li256ELb1ELb1ELb0ELb1EEENS1_36VarlenDynamicPersistentTileSchedulerILi128ELi160ELi256ELi128ELb0ELb1ELb1ELb1ELb1ELb1EEEEEEEEEvNT_6ParamsE,(.L_x_12968 - _ZN7cutlass13device_kernelIN5flash11enable_sm90INS1_16FlashAttnFwdSm90INS1_25CollectiveMainloopFwdSm90ILi2EN4cute5tupleIJNS5_1CILi1EEES8_S8_EEENS6_IJNS7_ILi128EEENS7_ILi160EEENS7_ILi192EEEEEELi192ENS_12float_e4m3_tEfNS_4arch4Sm90ELb1ELb0ELb0ELb1ELb0ELb0ELb0ELb1ELb1ELb1ELb0ELb0EEENS1_21CollectiveEpilogueFwdINS6_IJSA_SC_SB_EEES9_NS_10bfloat16_tESG_Li256ELb1ELb1ELb0ELb1EEENS1_36VarlenDynamicPersistentTileSchedulerILi128ELi160ELi256ELi128ELb0ELb1ELb1ELb1ELb1ELb1EEEEEEEEEvNT_6ParamsE)
        .other          _ZN7cutlass13device_kernelIN5flash11enable_sm90INS1_16FlashAttnFwdSm90INS1_25CollectiveMainloopFwdSm90ILi2EN4cute5tupleIJNS5_1CILi1EEES8_S8_EEENS6_IJNS7_ILi128EEENS7_ILi160EEENS7_ILi192EEEEEELi192ENS_12float_e4m3_tEfNS_4arch4Sm90ELb1ELb0ELb0ELb1ELb0ELb0ELb0ELb1ELb1ELb1ELb0ELb0EEENS1_21CollectiveEpilogueFwdINS6_IJSA_SC_SB_EEES9_NS_10bfloat16_tESG_Li256ELb1ELb1ELb0ELb1EEENS1_36VarlenDynamicPersistentTileSchedulerILi128ELi160ELi256ELi128ELb0ELb1ELb1ELb1ELb1ELb1EEEEEEEEEvNT_6ParamsE,@"STO_CUDA_ENTRY STV_DEFAULT"
_ZN7cutlass13device_kernelIN5flash11enable_sm90INS1_16FlashAttnFwdSm90INS1_25CollectiveMainloopFwdSm90ILi2EN4cute5tupleIJNS5_1CILi1EEES8_S8_EEENS6_IJNS7_ILi128EEENS7_ILi160EEENS7_ILi192EEEEEELi192ENS_12float_e4m3_tEfNS_4arch4Sm90ELb1ELb0ELb0ELb1ELb0ELb0ELb0ELb1ELb1ELb1ELb0ELb0EEENS1_21CollectiveEpilogueFwdINS6_IJSA_SC_SB_EEES9_NS_10bfloat16_tESG_Li256ELb1ELb1ELb0ELb1EEENS1_36VarlenDynamicPersistentTileSchedulerILi128ELi160ELi256ELi128ELb0ELb1ELb1ELb1ELb1ELb1EEEEEEEEEvNT_6ParamsE:
        /* <DEDUP_REMOVED lines=18> */
.L_x_5049:
[----:B------:R-:W-:Y:S05]  /*0120*/  BSYNC B0 ;  /* 0x0000000000007941 */ /* 0x000fea0003800000 */
.L_x_5048:
        /* <DEDUP_REMOVED lines=41> */
.L_x_5050:
        /* <DEDUP_REMOVED lines=22> */
.L_x_5051:
        /* <DEDUP_REMOVED lines=18> */
.L_x_5052:
        /* <DEDUP_REMOVED lines=22> */
.L_x_5053:
        /* <DEDUP_REMOVED lines=22> */
.L_x_5054:
[----:B------:R-:W-:Y:S01]  /*0900*/  PLOP3.LUT P0, PT, PT, PT, UP0, 0x80, 0x0 ;  /* 0x000000000000781c */ /* 0x000fe20003f0f008 */
[----:B------:R-:W-:Y:S01]  /*0910*/  UMOV UR38, 0x1 ;  /* 0x0000000100267882 */ /* 0x000fe20000000000 */
[----:B------:R-:W-:Y:S01]  /*0920*/  NOP ;  /* 0x0000000000007918 */ /* 0x000fe20000000000 */
[----:B------:R-:W-:Y:S01]  /*0930*/  USEL UR38, UR38, 0x2, !UP0 ;  /* 0x0000000226267887 */ /* 0x000fe2000c000000 */
[----:B------:R-:W-:Y:S01]  /*0940*/  ULDC.64 UR54, c[0x0][0x208] ;  /* 0x0000820000367ab9 */ /* 0x000fe20000000a00 */
[----:B012-4-:R-:W-:Y:S08]  /*0950*/  BAR.SYNC.DEFER_BLOCKING 0x0 ;  /* 0x0000000000007b1d */ /* 0x017ff00000010000 */
[----:B------:R-:W-:Y:S05]  /*0960*/  @!P0 BRA `(.L_x_5055) ;  /* 0x000000ec004c8947 */ /* 0x000fea0003800000 */
.L_x_5056:
        /* <DEDUP_REMOVED lines=36> */
[----:B------:R-:W-:Y:S01]  /*0bb0*/  LOP3.LUT R0, R0, 0x1ffffffe, RZ, 0xc0, !PT ;  /* 0x1ffffffe00007812 */ /* 0x000fe200078ec0ff */
[----:B------:R-:W-:Y:S01]  /*0bc0*/  IMAD.SHL.U32 R2, R2, 0x20, RZ ;  /* 0x0000002002027824 */ /* 0x000fe200078e00ff */
[----:B------:R-:W-:Y:S02]  /*0bd0*/  LEA.HI R6, R4, R221, RZ, 0x2 ;  /* 0x000000dd04067211 */ /* 0x000fe400078f10ff */
[----:B------:R-:W-:Y:S01]  /*0be0*/  LEA.HI R10, R3, R228, RZ, 0x2 ;  /* 0x000000e4030a7211 */ /* 0x000fe200078f10ff */
[----:B------:R-:W-:Y:S01]  /*0bf0*/  IMAD.IADD R0, R9, 0x1, -R0 ;  /* 0x0000000109007824 */ /* 0x000fe200078e0a00 */
[--C-:B------:R-:W-:Y:S02]  /*0c00*/  SHF.R.S32.HI R8, RZ, 0x2, R6.reuse ;  /* 0x00000002ff087819 */ /* 0x100fe40000011406 */
[----:B------:R-:W-:Y:S02]  /*0c10*/  SHF.R.S32.HI R11, RZ, 0x1f, R6 ;  /* 0x0000001fff0b7819 */ /* 0x000fe40000011406 */
        /* <DEDUP_REMOVED lines=32> */
.L_x_5113:
        /* <DEDUP_REMOVED lines=51> */
.L_x_5057:
        /* <DEDUP_REMOVED lines=9> */
.L_x_5058:
        /* <DEDUP_REMOVED lines=13> */
.L_x_5059:
        /* <DEDUP_REMOVED lines=44> */
[----:B------:R-:W2:Y:S01]  /*1570*/  @P1 LDG.E R0, desc[UR54][R6.64] ;  /* 0x0000003606001981 */ /* 0x000ea2000c1e1900 */
        /* <DEDUP_REMOVED lines=53> */
[----:B------:R-:W-:Y:S02]  /*18d0*/  IMAD.MOV.U32 R96, RZ, RZ, RZ ;  /* 0x000000ffff607224 */ /* 0x000fe400078e00ff */
[----:B------:R-:W-:Y:S02]  /*18e0*/  IMAD.MOV.U32 R133, RZ, RZ, RZ ;  /* 0x000000ffff857224 */ /* 0x000fe400078e00ff */
        /* <DEDUP_REMOVED lines=51> */
.L_x_5061:
        /* <DEDUP_REMOVED lines=9> */
.L_x_5213:
[----:B------:R-:W-:Y:S05]  /*1cb0*/  @!P0 BRA `(.L_x_5063) ;  /* 0x0000000000048947 */ /* 0x000fea0003800000 */
[----:B------:R-:W-:Y:S01]  /*1cc0*/  BPT.TRAP 0x1 ;  /* 0x000000040000795c */ /* 0x000fe20000300000 */
.L_x_5063:
[----:B------:R-:W-:Y:S02]  /*1cd0*/  IMAD.U32 R2, RZ, RZ, UR52 ;  /* 0x00000034ff027e24 */ /* 0x000fe4000f8e00ff */
[----:B0-----:R-:W-:-:S03]  /*1ce0*/  IMAD.U32 R3, RZ, RZ, UR45 ;  /* 0x0000002dff037e24 */ /* 0x001fc6000f8e00ff */
[----:B------:R-:W-:Y:S02]  /*1cf0*/  LEA R2, R2, UR41, 0x3 ;  /* 0x0000002902027c11 */ /* 0x000fe4000f8e18ff */
[----:B------:R-:W-:-:S04]  /*1d00*/  SHF.L.U32 R3, R3, 0x1f, RZ ;  /* 0x0000001f03037819 */ /* 0x000fc800000006ff */
[----:B------:R0:W1:Y:S01]  /*1d10*/  SYNCS.PHASECHK.TRANS64.TRYWAIT P2, [R2+URZ+0x33430], R3 ;  /* 0x03343003020075a7 */ /* 0x000062000804017f */
[----:B------:R-:W-:Y:S05]  /*1d20*/  @!P0 BRA `(.L_x_5064) ;  /* 0x0000000000048947 */ /* 0x000fea0003800000 */
[----:B------:R-:W-:Y:S01]  /*1d30*/  BPT.TRAP 0x1 ;  /* 0x000000040000795c */ /* 0x000fe20000300000 */
.L_x_5064:
[----:B------:R-:W2:Y:S02]  /*1d40*/  S2R R0, SR_TID.X ;  /* 0x0000000000007919 */ /* 0x000ea40000002100 */
[----:B--2---:R-:W-:Y:S01]  /*1d50*/  LOP3.LUT P1, RZ, R0, 0x7f, RZ, 0xc0, !PT ;  /* 0x0000007f00ff7812 */ /* 0x004fe2000782c0ff */
[----:B-1----:R-:W-:-:S12]  /*1d60*/  @P2 BRA `(.L_x_5065) ;  /* 0x0000000000082947 */ /* 0x002fd80003800000 */
[----:B------:R-:W1:Y:S02]  /*1d70*/  SYNCS.PHASECHK.TRANS64.TRYWAIT P2, [R2+URZ+0x33430], R3 ;  /* 0x03343003020075a7 */ /* 0x000e64000804017f */
[----:B-1----:R-:W-:Y:S05]  /*1d80*/  @!P2 BRA `(.L_x_5066) ;  /* 0x00000140004ca947 */ /* 0x002fea0003800000 */
.L_x_5065:
[----:B------:R-:W-:Y:S05]  /*1d90*/  WARPSYNC.ALL ;  /* 0x0000000000007948 */ /* 0x000fea0003800000 */
[----:B------:R-:W-:Y:S01]  /*1da0*/  UIADD3 UR4, UR41, 0x24200, URZ ;  /* 0x0002420029047890 */ /* 0x000fe2000fffe03f */
[----:B------:R-:W-:Y:S01]  /*1db0*/  WARPGROUP.ARRIVE ;  /* 0x00000000000079c5 */ /* 0x000fe20000000000 */
[----:B------:R-:W-:Y:S01]  /*1dc0*/  ULOP3.LUT UR20, UR56, 0x10000, URZ, 0xfc, !UPT ;  /* 0x0001000038147892 */ /* 0x000fe2000f8efc3f */
[----:B------:R-:W-:Y:S01]  /*1dd0*/  VIADD R0, R18, UR37 ;  /* 0x0000002512007c36 */ /* 0x000fe20008000000 */
[----:B------:R-:W-:Y:S01]  /*1de0*/  USHF.R.U32.HI UR4, URZ, 0x4, UR4 ;  /* 0x000000043f047899 */ /* 0x000fe20008011604 */
[----:B------:R-:W-:Y:S01]  /*1df0*/  IMAD.U32 R5, RZ, RZ, UR51 ;  /* 0x00000033ff057e24 */ /* 0x000fe2000f8e00ff */
[----:B------:R-:W-:Y:S01]  /*1e00*/  UMOV UR25, 0x80000020 ;  /* 0x8000002000197882 */ /* 0x000fe20000000000 */
[----:B------:R-:W-:Y:S01]  /*1e10*/  UMOV UR27, 0x80000020 ;  /* 0x80000020001b7882 */ /* 0x000fe20000000000 */
[----:B------:R-:W-:Y:S01]  /*1e20*/  ULOP3.LUT UR4, UR4, 0x3fff, URZ, 0xc0, !UPT ;  /* 0x00003fff04047892 */ /* 0x000fe2000f8ec03f */
[----:B------:R-:W-:Y:S01]  /*1e30*/  IMAD.MOV.U32 R9, RZ, RZ, R0 ;  /* 0x000000ffff097224 */ /* 0x000fe200078e0000 */
[----:B------:R-:W-:Y:S01]  /*1e40*/  UMOV UR24, UR20 ;  /* 0x0000001400187c82 */ /* 0x000fe20008000000 */
[----:B------:R-:W-:Y:S01]  /*1e50*/  UIADD3 UR6, UR20, 0x2, URZ ;  /* 0x0000000214067890 */ /* 0x000fe2000fffe03f */
[----:B01----:R-:W-:Y:S01]  /*1e60*/  @!P1 VIADD R2, R2, 0x33440 ;  /* 0x0003344002029836 */ /* 0x003fe20000000000 */
[----:B------:R-:W-:Y:S01]  /*1e70*/  ULOP3.LUT UR49, UR4, 0x10000, URZ, 0xfc, !UPT ;  /* 0x0001000004317892 */ /* 0x000fe2000f8efc3f */
[----:B------:R-:W-:Y:S01]  /*1e80*/  CS2R R118, SRZ ;  /* 0x0000000000767805 */ /* 0x000fe2000001ff00 */
[----:B------:R-:W-:Y:S01]  /*1e90*/  UMOV UR7, 0x80000020 ;  /* 0x8000002000077882 */ /* 0x000fe20000000000 */
[----:B------:R-:W-:Y:S01]  /*1ea0*/  UIADD3 UR10, UR20, 0x200, URZ ;  /* 0x00000200140a7890 */ /* 0x000fe2000fffe03f */
[----:B------:R-:W-:Y:S01]  /*1eb0*/  @!P1 PRMT R2, RZ, 0x654, R2 ;  /* 0x00000654ff029816 */ /* 0x000fe20000000002 */
        /* <DEDUP_REMOVED lines=101> */
[----:B------:R-:W-:-:S03]  /*2510*/  UISETP.NE.AND UP0, UPT, UR10, 0x1, UPT ;  /* 0x000000010a00788c */ /* 0x000fc6000bf05270 */
[----:B------:R-:W-:-:S03]  /*2520*/  UMOV UR10, UR37 ;  /* 0x00000025000a7c82 */ /* 0x000fc60008000000 */
[----:B------:R-:W-:-:S05]  /*2530*/  PLOP3.LUT P2, PT, PT, PT, UP0, 0x80, 0x0 ;  /* 0x000000000000781c */ /* 0x000fca0003f4f008 */
[----:B------:R-:W-:Y:S01]  /*2540*/  @UP0 ULDC UR11, c[0x0][0x450] ;  /* 0x00011400000b0ab9 */ /* 0x000fe20000000800 */
        /* <DEDUP_REMOVED lines=42> */
[----:B------:R-:W-:-:S04]  /*27f0*/  @UP0 ULDC UR6, c[0x0][0x450] ;  /* 0x0001140000060ab9 */ /* 0x000fc80000000800 */
[----:B------:R-:W-:Y:S01]  /*2800*/  @P2 SHF.R.U32.HI R9, RZ, UR6, R3 ;  /* 0x00000006ff092c19 */ /* 0x000fe20008011603 */
[----:B------:R-:W-:-:S04]  /*2810*/  UIMAD UR6, UR53, -0xa0, UR50 ;  /* 0xffffff60350678a4 */ /* 0x000fc8000f8e0232 */
[----:B------:R-:W0:Y:S01]  /*2820*/  SHFL.IDX PT, R3, R9, RZ, 0x1c1f ;  /* 0x001c1fff09037589 */ /* 0x000e2200000e0000 */
[----:B------:R-:W-:-:S03]  /*2830*/  UIADD3 UR6, UR6, 0xa0, URZ ;  /* 0x000000a006067890 */ /* 0x000fc6000fffe03f */
[----:B------:R-:W1:Y:S03]  /*2840*/  SHFL.IDX PT, R9, R9, 0x1, 0x1c1f ;  /* 0x003c1f0009097f89 */ /* 0x000e6600000e0000 */
[----:B------:R-:W-:Y:S01]  /*2850*/  IMAD.U32 R4, RZ, RZ, UR6 ;  /* 0x00000006ff047e24 */ /* 0x000fe2000f8e00ff */
[----:B------:R-:W-:-:S03]  /*2860*/  @UP0 ULDC UR6, c[0x0][0x44c] ;  /* 0x0001130000060ab9 */ /* 0x000fc60000000800 */
[----:B------:R-:W-:Y:S01]  /*2870*/  IMAD R11, R17, -0x2, R4 ;  /* 0xfffffffe110b7824 */ /* 0x000fe200078e0204 */
[----:B------:R-:W-:Y:S02]  /*2880*/  WARPGROUP.DEPBAR.LE gsb0, 0x0 ;  /* 0x00008000000079c5 */ /* 0x000fe40000010000 */
[----:B------:R-:W-:-:S06]  /*2890*/  WARPGROUP.ARRIVE ;  /* 0x00000000000079c5 */ /* 0x000fcc0000000000 */
[----:B------:R-:W-:Y:S01]  /*28a0*/  QGMMA.64x32x32.F32.E4M3.E4M3 R40, gdesc[UR16], R40, gsb0 ;  /* 0x00600000102879f3 */ /* 0x000fe20008000828 */
[----:B------:R-:W-:Y:S01]  /*28b0*/  UMOV UR18, UR7 ;  /* 0x0000000700127c82 */ /* 0x000fe20008000000 */
[----:B------:R-:W-:Y:S01]  /*28c0*/  UMOV UR19, 0x80000020 ;  /* 0x8000002000137882 */ /* 0x000fe20000000000 */
[----:B------:R-:W-:Y:S02]  /*28d0*/  UMOV UR7, 0xffffff60 ;  /* 0xffffff6000077882 */ /* 0x000fe40000000000 */
[----:B------:R-:W-:-:S06]  /*28e0*/  UIMAD UR7, UR53, UR7, 0xa1 ;  /* 0x000000a1350774a4 */ /* 0x000fcc000f8e0207 */
[----:B------:R-:W-:Y:S01]  /*28f0*/  IMAD.U32 R0, RZ, RZ, UR7 ;  /* 0x00000007ff007e24 */ /* 0x000fe2000f8e00ff */
[----:B------:R-:W-:-:S03]  /*2900*/  UIMAD.WIDE.U32 UR6, UR37, UR6, URZ ;  /* 0x00000006250672a5 */ /* 0x000fc6000f8e003f */
[----:B------:R-:W-:Y:S01]  /*2910*/  IMAD R0, R17, -0x2, R0 ;  /* 0xfffffffe11007824 */ /* 0x000fe200078e0200 */
[----:B------:R-:W-:-:S04]  /*2920*/  @UP0 USHF.R.U32.HI UR10, URZ, UR11, UR7 ;  /* 0x0000000b3f0a0299 */ /* 0x000fc80008011607 */
[----:B------:R-:W-:Y:S01]  /*2930*/  IADD3 R12, -R5, UR50, R0 ;  /* 0x00000032050c7c10 */ /* 0x000fe2000fffe100 */
[----:B------:R-:W-:-:S03]  /*2940*/  UIADD3 UR6, UR10, UR50, -UR51 ;  /* 0x000000320a067290 */ /* 0x000fc6000fffe833 */
[----:B0-----:R-:W-:Y:S01]  /*2950*/  VIADDMNMX R3, R3, R12, R11, PT ;  /* 0x0000000c03037246 */ /* 0x001fe2000380010b */
[----:B------:R-:W-:-:S03]  /*2960*/  UIMAD.WIDE UR6, UR6, 0x66666667, URZ ;  /* 0x66666667060678a5 */ /* 0x000fc6000f8e023f */
[C---:B------:R-:W-:Y:S01]  /*2970*/  ISETP.GT.AND P3, PT, R3.reuse, RZ, PT ;  /* 0x000000ff0300720c */ /* 0x040fe20003f64270 */
[----:B------:R-:W-:Y:S01]  /*2980*/  USHF.R.U32.HI UR6, URZ, 0x1f, UR7 ;  /* 0x0000001f3f067899 */ /* 0x000fe20008011607 */
[C---:B------:R-:W-:Y:S02]  /*2990*/  ISETP.GT.AND P4, PT, R3.reuse, 0x1, PT ;  /* 0x000000010300780c */ /* 0x040fe40003f84270 */
[----:B------:R-:W-:Y:S01]  /*29a0*/  ISETP.GT.AND P5, PT, R3, 0x8, PT ;  /* 0x000000080300780c */ /* 0x000fe20003fa4270 */
[----:B------:R-:W-:-:S04]  /*29b0*/  ULEA.HI.SX32 UR6, UR7, UR6, 0x1a ;  /* 0x0000000607067291 */ /* 0x000fc8000f8fd23f */
[----:B------:R-:W-:-:S04]  /*29c0*/  UISETP.LT.AND UP1, UPT, URZ, UR6, UPT ;  /* 0x000000063f00728c */ /* 0x000fc8000bf21270 */
[----:B------:R-:W-:-:S04]  /*29d0*/  USEL UR53, URZ, UR6, !UP1 ;  /* 0x000000063f357287 */ /* 0x000fc8000c800000 */
[----:B------:R-:W-:Y:S01]  /*29e0*/  UISETP.GE.AND UP1, UPT, UR56, UR53, UPT ;  /* 0x000000353800728c */ /* 0x000fe2000bf26270 */
        /* <DEDUP_REMOVED lines=64> */
[----:B-1----:R-:W-:-:S04]  /*2df0*/  VIADDMNMX R81, R9, R12, R11, PT ;  /* 0x0000000c09517246 */ /* 0x002fc8000380010b */
[----:B------:R-:W-:-:S04]  /*2e00*/  ISETP.GT.AND P5, PT, R81, 0x8, PT ;  /* 0x000000085100780c */ /* 0x000fc80003fa4270 */
[----:B------:R-:W-:Y:S01]  /*2e10*/  FSEL R94, R94, -INF , P5 ;  /* 0xff8000005e5e7808 */ /* 0x000fe20002800000 */
[----:B------:R-:W-:Y:S02]  /*2e20*/  WARPGROUP.DEPBAR.LE gsb0, 0x0 ;  /* 0x00008000000079c5 */ /* 0x000fe40000010000 */
[----:B------:R-:W-:Y:S01]  /*2e30*/  WARPGROUP.ARRIVE ;  /* 0x00000000000079c5 */ /* 0x000fe20000000000 */
[----:B------:R-:W-:Y:S02]  /*2e40*/  FSEL R112, R56, -INF , P4 ;  /* 0xff80000038707808 */ /* 0x000fe40002000000 */
[----:B------:R-:W-:Y:S02]  /*2e50*/  ISETP.GT.AND P4, PT, R3, 0x48, PT ;  /* 0x000000480300780c */ /* 0x000fe40003f84270 */
[----:B------:R-:W-:Y:S01]  /*2e60*/  FSEL R114, R57, -INF , P3 ;  /* 0xff80000039727808 */ /* 0x000fe20001800000 */
[----:B------:R-:W-:Y:S01]  /*2e70*/  QGMMA.64x32x32.F32.E4M3.E4M3 R40, gdesc[UR20], R40, gsb0 ;  /* 0x00600000142879f3 */ /* 0x000fe20008000828 */
[----:B------:R-:W-:Y:S01]  /*2e80*/  UIADD3 UR22, UR28, 0x702, URZ ;  /* 0x000007021c167890 */ /* 0x000fe2000fffe03f */
[----:B------:R-:W-:Y:S01]  /*2e90*/  FMNMX.FTZ R5, R112, R5, !PT ;  /* 0x0000000570057209 */ /* 0x000fe20007810000 */
[----:B------:R-:W-:Y:S01]  /*2ea0*/  UMOV UR23, 0x80000020 ;  /* 0x8000002000177882 */ /* 0x000fe20000000000 */
        /* <DEDUP_REMOVED lines=21> */
[----:B------:R-:W-:Y:S01]  /*3000*/  WARPGROUP.ARRIVE ;  /* 0x00000000000079c5 */ /* 0x000fe20000000000 */
[----:B------:R-:W-:Y:S02]  /*3010*/  FSEL R40, R40, -INF , P4 ;  /* 0xff80000028287808 */ /* 0x000fe40002000000 */
[----:B------:R-:W-:Y:S02]  /*3020*/  ISETP.GT.AND P4, PT, R3, 0x68, PT ;  /* 0x000000680300780c */ /* 0x000fe40003f84270 */
[----:B------:R-:W-:Y:S01]  /*3030*/  FSEL R41, R41, -INF , P3 ;  /* 0xff80000029297808 */ /* 0x000fe20001800000 */
[----:B------:R-:W-:Y:S01]  /*3040*/  QGMMA.64x32x32.F32.E4M3.E4M3 R24, gdesc[UR20], R24, gsb0 ;  /* 0x00600000141879f3 */ /* 0x000fe20008000818 */
        /* <DEDUP_REMOVED lines=20> */
[----:B------:R-:W-:Y:S01]  /*3190*/  FMNMX.FTZ R5, R53, R0, !PT ;  /* 0x0000000035057209 */ /* 0x000fe20007810000 */
[----:B------:R-:W-:Y:S02]  /*31a0*/  WARPGROUP.DEPBAR.LE gsb0, 0x0 ;  /* 0x00008000000079c5 */ /* 0x000fe40000010000 */
[----:B------:R-:W-:Y:S01]  /*31b0*/  FSEL R24, R24, -INF , P4 ;  /* 0xff80000018187808 */ /* 0x000fe20002000000 */
[----:B------:R0:W-:Y:S01]  /*31c0*/  @!P1 SYNCS.ARRIVE.TRANS64.RED.A1T0 RZ, [R2+URZ], RZ ;  /* 0x000000ff02ff99a7 */ /* 0x0001e2000810043f */
        /* <DEDUP_REMOVED lines=14> */
[----:B------:R-:W-:Y:S01]  /*32b0*/  FMNMX.FTZ R0, R32, R5, !PT ;  /* 0x0000000520007209 */ /* 0x000fe20007810000 */
[----:B------:R-:W-:Y:S01]  /*32c0*/  IMAD.U32 R5, RZ, RZ, UR39 ;  /* 0x00000027ff057e24 */ /* 0x000fe2000f8e00ff */
[----:B------:R-:W-:-:S02]  /*32d0*/  ISETP.GT.AND P3, PT, R3, 0x99, PT ;  /* 0x000000990300780c */ /* 0x000fc40003f64270 */
[----:B------:R-:W-:Y:S02]  /*32e0*/  FSEL R36, R36, -INF , P4 ;  /* 0xff80000024247808 */ /* 0x000fe40002000000 */
[----:B------:R-:W-:Y:S02]  /*32f0*/  FMNMX.FTZ R3, R33, R0, !PT ;  /* 0x0000000021037209 */ /* 0x000fe40007810000 */
[----:B------:R-:W-:Y:S02]  /*3300*/  FSEL R37, R37, -INF , P3 ;  /* 0xff80000025257808 */ /* 0x000fe40001800000 */
[----:B------:R-:W-:Y:S02]  /*3310*/  FMNMX.FTZ R0, R36, R3, !PT ;  /* 0x0000000324007209 */ /* 0x000fe40007810000 */
        /* <DEDUP_REMOVED lines=54> */
[----:B------:R-:W-:Y:S01]  /*3680*/  MUFU.EX2 R13, R72 ;  /* 0x00000048000d7308 */ /* 0x000fe20000000800 */
[----:B------:R-:W-:Y:S01]  /*3690*/  FMNMX.FTZ R20, R102, R15, !PT ;  /* 0x0000000f66147209 */ /* 0x000fe20007810000 */
[--C-:B------:R-:W-:Y:S01]  /*36a0*/  FFMA.FTZ R14, R104, UR39, -R3.reuse ;  /* 0x00000027680e7c23 */ /* 0x100fe20008010803 */
[----:B------:R-:W-:Y:S01]  /*36b0*/  FSEL R74, R74, -INF , P3 ;  /* 0xff8000004a4a7808 */ /* 0x000fe20001800000 */
[--C-:B------:R-:W-:Y:S01]  /*36c0*/  FFMA.FTZ R110, R110, UR39, -R3.reuse ;  /* 0x000000276e6e7c23 */ /* 0x100fe20008010803 */
[----:B------:R-:W-:Y:S01]  /*36d0*/  FMNMX.FTZ R15, R103, R20, !PT ;  /* 0x00000014670f7209 */ /* 0x000fe20007810000 */
[--C-:B------:R-:W-:Y:S01]  /*36e0*/  FFMA.FTZ R114, R114, UR39, -R3.reuse ;  /* 0x0000002772727c23 */ /* 0x100fe20008010803 */
[----:B------:R-:W-:Y:S01]  /*36f0*/  ISETP.GT.AND P3, PT, R81, 0x28, PT ;  /* 0x000000285100780c */ /* 0x000fe20003f64270 */
[----:B------:R-:W1:Y:S01]  /*3700*/  MUFU.EX2 R6, R6 ;  /* 0x0000000600067308 */ /* 0x000e620000000800 */
[----:B------:R-:W-:Y:S01]  /*3710*/  FMNMX.FTZ R20, R74, R15, !PT ;  /* 0x0000000f4a147209 */ /* 0x000fe20007810000 */
[--C-:B------:R-:W-:Y:S01]  /*3720*/  FFMA.FTZ R24, R24, UR39, -R3.reuse ;  /* 0x0000002718187c23 */ /* 0x100fe20008010803 */
[----:B------:R-:W-:Y:S01]  /*3730*/  FSEL R78, R78, -INF , P3 ;  /* 0xff8000004e4e7808 */ /* 0x000fe20001800000 */
[--C-:B------:R-:W-:Y:S01]  /*3740*/  FFMA.FTZ R25, R25, UR39, -R3.reuse ;  /* 0x0000002719197c23 */ /* 0x100fe20008010803 */
[----:B------:R-:W-:Y:S01]  /*3750*/  FMNMX.FTZ R21, R75, R20, !PT ;  /* 0x000000144b157209 */ /* 0x000fe20007810000 */
        /* <DEDUP_REMOVED lines=12> */
[--C-:B--2---:R-:W-:Y:S01]  /*3820*/  FFMA.FTZ R76, R65, UR39, -R3.reuse ;  /* 0x00000027414c7c23 */ /* 0x104fe20008010803 */
[----:B------:R-:W-:Y:S01]  /*3830*/  FSEL R86, R86, -INF , P3 ;  /* 0xff80000056567808 */ /* 0x000fe20001800000 */
[--C-:B------:R-:W-:Y:S01]  /*3840*/  FFMA.FTZ R33, R33, UR39, -R3.reuse ;  /* 0x0000002721217c23 */ /* 0x100fe20008010803 */
[----:B------:R-:W-:Y:S01]  /*3850*/  FMNMX.FTZ R57, R83, R56, !PT ;  /* 0x0000003853397209 */ /* 0x000fe20007810000 */
[--C-:B------:R-:W-:Y:S01]  /*3860*/  FFMA.FTZ R56, R108, UR39, -R3.reuse ;  /* 0x000000276c387c23 */ /* 0x100fe20008010803 */
[----:B------:R-:W-:Y:S01]  /*3870*/  ISETP.GT.AND P3, PT, R81, 0x40, PT ;  /* 0x000000405100780c */ /* 0x000fe20003f64270 */
[----:B------:R2:W-:Y:S01]  /*3880*/  MUFU.EX2 R21, R80 ;  /* 0x0000005000157308 */ /* 0x0005e20000000800 */
[----:B------:R-:W-:Y:S01]  /*3890*/  FMNMX.FTZ R72, R86, R57, !PT ;  /* 0x0000003956487209 */ /* 0x000fe20007810000 */
[----:B------:R-:W-:Y:S01]  /*38a0*/  FFMA.FTZ R36, R36, UR39, -R3 ;  /* 0x0000002724247c23 */ /* 0x000fe20008010803 */
[----:B------:R-:W-:-:S02]  /*38b0*/  FSEL R58, R58, -INF , P3 ;  /* 0xff8000003a3a7808 */ /* 0x000fc40001800000 */
[----:B------:R-:W-:Y:S02]  /*38c0*/  CS2R R108, SRZ ;  /* 0x00000000006c7805 */ /* 0x000fe4000001ff00 */
[----:B------:R-:W-:Y:S02]  /*38d0*/  FMNMX.FTZ R57, R87, R72, !PT ;  /* 0x0000004857397209 */ /* 0x000fe40007810000 */
[----:B------:R-:W-:Y:S02]  /*38e0*/  CS2R R106, SRZ ;  /* 0x00000000006a7805 */ /* 0x000fe4000001ff00 */
[----:B------:R-:W-:Y:S01]  /*38f0*/  ISETP.GT.AND P3, PT, R81, 0x48, PT ;  /* 0x000000485100780c */ /* 0x000fe20003f64270 */
[----:B------:R-:W4:Y:S01]  /*3900*/  MUFU.EX2 R10, R10 ;  /* 0x0000000a000a7308 */ /* 0x000f220000000800 */
[----:B------:R-:W-:Y:S02]  /*3910*/  FMNMX.FTZ R72, R58, R57, !PT ;  /* 0x000000393a487209 */ /* 0x000fe40007810000 */
[----:B------:R-:W-:-:S02]  /*3920*/  CS2R R104, SRZ ;  /* 0x0000000000687805 */ /* 0x000fc4000001ff00 */
[----:B------:R-:W-:Y:S02]  /*3930*/  FSEL R62, R62, -INF , P3 ;  /* 0xff8000003e3e7808 */ /* 0x000fe40001800000 */
[----:B------:R-:W-:Y:S02]  /*3940*/  CS2R R100, SRZ ;  /* 0x0000000000647805 */ /* 0x000fe4000001ff00 */
[----:B------:R-:W-:Y:S02]  /*3950*/  FMNMX.FTZ R61, R59, R72, !PT ;  /* 0x000000483b3d7209 */ /* 0x000fe40007810000 */
[----:B------:R-:W-:Y:S02]  /*3960*/  CS2R R96, SRZ ;  /* 0x0000000000607805 */ /* 0x000fe4000001ff00 */
        /* <DEDUP_REMOVED lines=8> */
[----:B--2---:R-:W-:Y:S01]  /*39f0*/  FSEL R80, R67, -INF , P4 ;  /* 0xff80000043507808 */ /* 0x004fe20002000000 */
[----:B------:R-:W-:Y:S01]  /*3a00*/  MUFU.EX2 R8, R8 ;  /* 0x0000000800087308 */ /* 0x000fe20000000800 */
[----:B------:R-:W-:Y:S02]  /*3a10*/  ISETP.GT.AND P3, PT, R81, 0x58, PT ;  /* 0x000000585100780c */ /* 0x000fe40003f64270 */
[----:B------:R-:W-:-:S02]  /*3a20*/  FMNMX.FTZ R67, R77, R72, !PT ;  /* 0x000000484d437209 */ /* 0x000fc40007810000 */
[----:B------:R-:W-:Y:S02]  /*3a30*/  ISETP.GT.AND P4, PT, R81, 0x59, PT ;  /* 0x000000595100780c */ /* 0x000fe40003f84270 */
[----:B-----5:R-:W-:Y:S01]  /*3a40*/  FSEL R84, R70, -INF , P3 ;  /* 0xff80000046547808 */ /* 0x020fe20001800000 */
[----:B------:R-:W-:Y:S01]  /*3a50*/  MUFU.EX2 R9, R9 ;  /* 0x0000000900097308 */ /* 0x000fe20000000800 */
[----:B------:R-:W-:Y:S02]  /*3a60*/  FMNMX.FTZ R67, R80, R67, !PT ;  /* 0x0000004350437209 */ /* 0x000fe40007810000 */
[----:B------:R-:W-:Y:S02]  /*3a70*/  FSEL R85, R71, -INF , P4 ;  /* 0xff80000047557808 */ /* 0x000fe40002000000 */
[C---:B------:R-:W-:Y:S02]  /*3a80*/  ISETP.GT.AND P3, PT, R81.reuse, 0x60, PT ;  /* 0x000000605100780c */ /* 0x040fe40003f64270 */
[----:B------:R-:W-:Y:S01]  /*3a90*/  FMNMX.FTZ R72, R84, R67, !PT ;  /* 0x0000004354487209 */ /* 0x000fe20007810000 */
[----:B------:R-:W-:Y:S01]  /*3aa0*/  MUFU.EX2 R11, R11 ;  /* 0x0000000b000b7308 */ /* 0x000fe20000000800 */
[----:B------:R-:W-:-:S02]  /*3ab0*/  ISETP.GT.AND P4, PT, R81, 0x61, PT ;  /* 0x000000615100780c */ /* 0x000fc40003f84270 */
[----:B------:R-:W-:Y:S02]  /*3ac0*/  FSEL R70, R42, -INF , P3 ;  /* 0xff8000002a467808 */ /* 0x000fe40001800000 */
[----:B------:R-:W-:Y:S02]  /*3ad0*/  FMNMX.FTZ R71, R85, R72, !PT ;  /* 0x0000004855477209 */ /* 0x000fe40007810000 */
[----:B------:R-:W-:Y:S01]  /*3ae0*/  ISETP.GT.AND P3, PT, R81, 0x68, PT ;  /* 0x000000685100780c */ /* 0x000fe20003f64270 */
[----:B------:R-:W2:Y:S01]  /*3af0*/  MUFU.EX2 R12, R12 ;  /* 0x0000000c000c7308 */ /* 0x000ea20000000800 */
[----:B------:R-:W-:Y:S01]  /*3b00*/  FSEL R67, R43, -INF , P4 ;  /* 0xff8000002b437808 */ /* 0x000fe20002000000 */
[----:B------:R-:W-:Y:S01]  /*3b10*/  FFMA.FTZ R43, R60, UR39, -R3 ;  /* 0x000000273c2b7c23 */ /* 0x000fe20008010803 */
[----:B------:R-:W-:Y:S02]  /*3b20*/  FMNMX.FTZ R72, R70, R71, !PT ;  /* 0x0000004746487209 */ /* 0x000fe40007810000 */
[----:B------:R-:W-:-:S02]  /*3b30*/  ISETP.GT.AND P4, PT, R81, 0x69, PT ;  /* 0x000000695100780c */ /* 0x000fc40003f84270 */
[----:B------:R-:W-:Y:S01]  /*3b40*/  FSEL R60, R46, -INF , P3 ;  /* 0xff8000002e3c7808 */ /* 0x000fe20001800000 */
[--C-:B------:R-:W-:Y:S01]  /*3b50*/  FFMA.FTZ R46, R4, UR39, -R3.reuse ;  /* 0x00000027042e7c23 */ /* 0x100fe20008010803 */
[----:B------:R-:W-:Y:S01]  /*3b60*/  FMNMX.FTZ R73, R67, R72, !PT ;  /* 0x0000004843497209 */ /* 0x000fe20007810000 */
[----:B------:R-:W-:Y:S01]  /*3b70*/  FFMA.FTZ R72, R64, UR39, -R3 ;  /* 0x0000002740487c23 */ /* 0x000fe20008010803 */
[----:B------:R-:W-:Y:S01]  /*3b80*/  ISETP.GT.AND P3, PT, R81, 0x70, PT ;  /* 0x000000705100780c */ /* 0x000fe20003f64270 */
[----:B------:R-:W-:Y:S01]  /*3b90*/  MUFU.EX2 R14, R14 ;  /* 0x0000000e000e7308 */ /* 0x000fe20000000800 */
[----:B------:R-:W-:Y:S02]  /*3ba0*/  FSEL R71, R47, -INF , P4 ;  /* 0xff8000002f477808 */ /* 0x000fe40002000000 */
[----:B------:R-:W-:Y:S02]  /*3bb0*/  FMNMX.FTZ R4, R60, R73, !PT ;  /* 0x000000493c047209 */ /* 0x000fe40007810000 */
[----:B------:R-:W-:-:S02]  /*3bc0*/  ISETP.GT.AND P4, PT, R81, 0x71, PT ;  /* 0x000000715100780c */ /* 0x000fc40003f84270 */
[----:B------:R-:W-:Y:S01]  /*3bd0*/  FSEL R50, R50, -INF , P3 ;  /* 0xff80000032327808 */ /* 0x000fe20001800000 */
[----:B------:R-:W-:Y:S01]  /*3be0*/  MUFU.EX2 R20, R20 ;  /* 0x0000001400147308 */ /* 0x000fe20000000800 */
[----:B------:R-:W-:Y:S02]  /*3bf0*/  FMNMX.FTZ R47, R71, R4, !PT ;  /* 0x00000004472f7209 */ /* 0x000fe40007810000 */
[----:B------:R-:W-:Y:S02]  /*3c00*/  ISETP.GT.AND P3, PT, R81, 0x78, PT ;  /* 0x000000785100780c */ /* 0x000fe40003f64270 */
[----:B------:R-:W-:Y:S02]  /*3c10*/  FSEL R51, R51, -INF , P4 ;  /* 0xff80000033337808 */ /* 0x000fe40002000000 */
[----:B------:R-:W-:Y:S01]  /*3c20*/  FMNMX.FTZ R4, R50, R47, !PT ;  /* 0x0000002f32047209 */ /* 0x000fe20007810000 */
[----:B------:R-:W-:Y:S01]  /*3c30*/  MUFU.EX2 R56, R56 ;  /* 0x0000003800387308 */ /* 0x000fe20000000800 */
[----:B------:R-:W-:-:S02]  /*3c40*/  ISETP.GT.AND P4, PT, R81, 0x79, PT ;  /* 0x000000795100780c */ /* 0x000fc40003f84270 */
[----:B------:R-:W-:Y:S02]  /*3c50*/  FSEL R54, R54, -INF , P3 ;  /* 0xff80000036367808 */ /* 0x000fe40001800000 */
[----:B------:R-:W-:Y:S02]  /*3c60*/  FMNMX.FTZ R73, R51, R4, !PT ;  /* 0x0000000433497209 */ /* 0x000fe40007810000 */
[----:B------:R-:W-:Y:S01]  /*3c70*/  FSEL R55, R55, -INF , P4 ;  /* 0xff80000037377808 */ /* 0x000fe20002000000 */
[----:B------:R-:W-:Y:S01]  /*3c80*/  MUFU.EX2 R47, R72 ;  /* 0x00000048002f7308 */ /* 0x000fe20000000800 */
[C---:B------:R-:W-:Y:S02]  /*3c90*/  ISETP.GT.AND P3, PT, R81.reuse, 0x80, PT ;  /* 0x000000805100780c */ /* 0x040fe40003f64270 */
[----:B------:R-:W-:Y:S02]  /*3ca0*/  FMNMX.FTZ R4, R54, R73, !PT ;  /* 0x0000004936047209 */ /* 0x000fe40007810000 */
[----:B------:R-:W-:-:S02]  /*3cb0*/  ISETP.GT.AND P4, PT, R81, 0x81, PT ;  /* 0x000000815100780c */ /* 0x000fc40003f84270 */
[----:B------:R-:W-:Y:S01]  /*3cc0*/  FSEL R64, R26, -INF , P3 ;  /* 0xff8000001a407808 */ /* 0x000fe20001800000 */
[----:B------:R5:W-:Y:S01]  /*3cd0*/  MUFU.EX2 R66, R110 ;  /* 0x0000006e00427308 */ /* 0x000be20000000800 */
[----:B------:R-:W-:Y:S02]  /*3ce0*/  FMNMX.FTZ R73, R55, R4, !PT ;  /* 0x0000000437497209 */ /* 0x000fe40007810000 */
[----:B------:R-:W-:Y:S02]  /*3cf0*/  ISETP.GT.AND P3, PT, R81, 0x88, PT ;  /* 0x000000885100780c */ /* 0x000fe40003f64270 */
[----:B------:R-:W-:Y:S01]  /*3d00*/  FSEL R65, R27, -INF , P4 ;  /* 0xff8000001b417808 */ /* 0x000fe20002000000 */
[----:B------:R-:W-:Y:S01]  /*3d10*/  FFMA.FTZ R27, R68, UR39, -R3 ;  /* 0x00000027441b7c23 */ /* 0x000fe20008010803 */
[----:B------:R-:W-:Y:S01]  /*3d20*/  FMNMX.FTZ R4, R64, R73, !PT ;  /* 0x0000004940047209 */ /* 0x000fe20007810000 */
[----:B------:R-:W-:Y:S01]  /*3d30*/  MUFU.EX2 R26, R76 ;  /* 0x0000004c001a7308 */ /* 0x000fe20000000800 */
[----:B------:R-:W-:-:S02]  /*3d40*/  ISETP.GT.AND P4, PT, R81, 0x89, PT ;  /* 0x000000895100780c */ /* 0x000fc40003f84270 */
[----:B-----5:R-:W-:Y:S02]  /*3d50*/  CS2R R110, SRZ ;  /* 0x00000000006e7805 */ /* 0x020fe4000001ff00 */
[----:B------:R-:W-:Y:S01]  /*3d60*/  FSEL R68, R30, -INF , P3 ;  /* 0xff8000001e447808 */ /* 0x000fe20001800000 */
[--C-:B------:R-:W-:Y:S01]  /*3d70*/  FFMA.FTZ R30, R40, UR39, -R3.reuse ;  /* 0x00000027281e7c23 */ /* 0x100fe20008010803 */
[----:B------:R-:W-:Y:S01]  /*3d80*/  FMNMX.FTZ R73, R65, R4, !PT ;  /* 0x0000000441497209 */ /* 0x000fe20007810000 */
[--C-:B------:R-:W-:Y:S01]  /*3d90*/  FFMA.FTZ R40, R45, UR39, -R3.reuse ;  /* 0x000000272d287c23 */ /* 0x100fe20008010803 */
[----:B------:R-:W-:Y:S01]  /*3da0*/  ISETP.GT.AND P3, PT, R81, 0x90, PT ;  /* 0x000000905100780c */ /* 0x000fe20003f64270 */
[----:B------:R-:W-:Y:S01]  /*3db0*/  IMAD.U32 R45, RZ, RZ, UR39 ;  /* 0x00000027ff2d7e24 */ /* 0x000fe2000f8e00ff */
[----:B------:R-:W-:Y:S01]  /*3dc0*/  FSEL R72, R31, -INF , P4 ;  /* 0xff8000001f487808 */ /* 0x000fe20002000000 */
[----:B------:R-:W-:Y:S01]  /*3dd0*/  FFMA.FTZ R31, R69, UR39, -R3 ;  /* 0x00000027451f7c23 */ /* 0x000fe20008010803 */
[----:B------:R-:W-:Y:S01]  /*3de0*/  FMNMX.FTZ R73, R68, R73, !PT ;  /* 0x0000004944497209 */ /* 0x000fe20007810000 */
[----:B------:R-:W-:Y:S01]  /*3df0*/  MUFU.EX2 R61, R61 ;  /* 0x0000003d003d7308 */ /* 0x000fe20000000800 */
[----:B------:R-:W-:-:S02]  /*3e00*/  ISETP.GT.AND P4, PT, R81, 0x91, PT ;  /* 0x000000915100780c */ /* 0x000fc40003f84270 */
[----:B------:R-:W-:Y:S02]  /*3e10*/  FSEL R69, R34, -INF , P3 ;  /* 0xff80000022457808 */ /* 0x000fe40001800000 */
[----:B------:R-:W-:Y:S02]  /*3e20*/  FMNMX.FTZ R4, R72, R73, !PT ;  /* 0x0000004948047209 */ /* 0x000fe40007810000 */
[----:B------:R-:W-:Y:S01]  /*3e30*/  ISETP.GT.AND P3, PT, R81, 0x98, PT ;  /* 0x000000985100780c */ /* 0x000fe20003f64270 */
[----:B------:R5:W-:Y:S01]  /*3e40*/  MUFU.EX2 R34, R31 ;  /* 0x0000001f00227308 */ /* 0x000be20000000800 */
[----:B------:R-:W-:Y:S02]  /*3e50*/  FSEL R73, R35, -INF , P4 ;  /* 0xff80000023497808 */ /* 0x000fe40002000000 */
[----:B------:R-:W-:Y:S02]  /*3e60*/  FMNMX.FTZ R4, R69, R4, !PT ;  /* 0x0000000445047209 */ /* 0x000fe40007810000 */
[----:B------:R-:W-:-:S02]  /*3e70*/  ISETP.GT.AND P4, PT, R81, 0x99, PT ;  /* 0x000000995100780c */ /* 0x000fc40003f84270 */
[----:B------:R-:W-:Y:S01]  /*3e80*/  FSEL R81, R38, -INF , P3 ;  /* 0xff80000026517808 */ /* 0x000fe20001800000 */
[----:B------:R-:W-:-:S01]  /*3e90*/  FFMA.FTZ R38, R48, UR39, -R3 ;  /* 0x0000002730267c23 */ /* 0x000fc20008010803 */
[----:B------:R-:W-:Y:S01]  /*3ea0*/  FMNMX.FTZ R4, R73, R4, !PT ;  /* 0x0000000449047209 */ /* 0x000fe20007810000 */
[----:B-----5:R-:W-:-:S01]  /*3eb0*/  FFMA.FTZ R31, R41, UR39, -R3 ;  /* 0x00000027291f7c23 */ /* 0x020fc20008010803 */
[----:B------:R-:W-:Y:S01]  /*3ec0*/  FSEL R76, R39, -INF , P4 ;  /* 0xff800000274c7808 */ /* 0x000fe20002000000 */
[----:B------:R-:W-:-:S01]  /*3ed0*/  FFMA.FTZ R39, R49, UR39, -R3 ;  /* 0x0000002731277c23 */ /* 0x000fc20008010803 */
[----:B------:R-:W-:Y:S01]  /*3ee0*/  FMNMX.FTZ R35, R81, R4, !PT ;  /* 0x0000000451237209 */ /* 0x000fe20007810000 */
[----:B------:R-:W-:-:S01]  /*3ef0*/  FFMA.FTZ R41, R52, UR39, -R3 ;  /* 0x0000002734297c23 */ /* 0x000fc20008010803 */
[----:B-1----:R-:W-:Y:S01]  /*3f00*/  FADD.FTZ R48, R5, R6 ;  /* 0x0000000605307221 */ /* 0x002fe20000010000 */
[----:B------:R1:W-:Y:S01]  /*3f10*/  MUFU.EX2 R42, R114 ;  /* 0x00000072002a7308 */ /* 0x0003e20000000800 */
[----:B------:R-:W-:Y:S01]  /*3f20*/  FMNMX.FTZ R4, R76, R35, !PT ;  /* 0x000000234c047209 */ /* 0x000fe20007810000 */
[--C-:B------:R-:W-:Y:S01]  /*3f30*/  FFMA.FTZ R35, R44, UR39, -R3.reuse ;  /* 0x000000272c237c23 */ /* 0x100fe20008010803 */
[----:B------:R-:W-:-:S01]  /*3f40*/  FFMA.FTZ R44, R53, UR39, -R3 ;  /* 0x00000027352c7c23 */ /* 0x000fc20008010803 */
[----:B------:R-:W-:Y:S01]  /*3f50*/  FFMA.FTZ R3, R37, UR39, -R3 ;  /* 0x0000002725037c23 */ /* 0x000fe20008010803 */
[----:B---3--:R-:W-:-:S01]  /*3f60*/  FADD.FTZ R49, R7, R48 ;  /* 0x0000003007317221 */ /* 0x008fc20000010000 */
[----:B------:R-:W3:Y:S01]  /*3f70*/  SHFL.BFLY PT, R89, R4, 0x2, 0x1f ;  /* 0x0c401f0004597f89 */ /* 0x000ee200000e0000 */
[C---:B----4-:R-:W-:Y:S01]  /*3f80*/  F2FP.SATFINITE.E4M3.F32.PACK_AB_MERGE_C R216, R10.reuse, R7, RZ ;  /* 0x000000070ad8723e */ /* 0x050fe200048070ff */
[----:B------:R-:W-:Y:S01]  /*3f90*/  MUFU.EX2 R43, R43 ;  /* 0x0000002b002b7308 */ /* 0x000fe20000000800 */
[----:B------:R-:W-:-:S01]  /*3fa0*/  FADD.FTZ R49, R10, R49 ;  /* 0x000000310a317221 */ /* 0x000fc20000010000 */
[----:B--2---:R-:W-:-:S02]  /*3fb0*/  F2FP.SATFINITE.E4M3.F32.PACK_AB_MERGE_C R218, R12, R11, RZ ;  /* 0x0000000b0cda723e */ /* 0x004fc400048070ff */
[----:B-1----:R-:W-:Y:S02]  /*3fc0*/  CS2R R114, SRZ ;  /* 0x0000000000727805 */ /* 0x002fe4000001ff00 */
[----:B------:R-:W-:Y:S02]  /*3fd0*/  F2FP.SATFINITE.E4M3.F32.PACK_AB_MERGE_C R216, R6, R5, R216 ;  /* 0x0000000506d8723e */ /* 0x000fe400048070d8 */
[----:B------:R-:W-:Y:S02]  /*3fe0*/  CS2R R52, SRZ ;  /* 0x0000000000347805 */ /* 0x000fe4000001ff00 */
[----:B------:R-:W-:Y:S01]  /*3ff0*/  F2FP.SATFINITE.E4M3.F32.PACK_AB_MERGE_C R218, R9, R8, R218 ;  /* 0x0000000809da723e */ /* 0x000fe200048070da */
[----:B------:R-:W-:Y:S08]  /*4000*/  MUFU.EX2 R46, R46 ;  /* 0x0000002e002e7308 */ /* 0x000ff00000000800 */
[----:B------:R-:W-:Y:S01]  /*4010*/  MUFU.EX2 R27, R27 ;  /* 0x0000001b001b7308 */ /* 0x000fe20000000800 */
[----:B---3--:R-:W-:-:S07]  /*4020*/  FMNMX.FTZ R89, R4, R89, !PT ;  /* 0x0000005904597209 */ /* 0x008fce0007810000 */
[----:B------:R-:W-:Y:S01]  /*4030*/  MUFU.EX2 R30, R30 ;  /* 0x0000001e001e7308 */ /* 0x000fe20000000800 */
[----:B------:R-:W1:Y:S07]  /*4040*/  SHFL.BFLY PT, R4, R89, 0x1, 0x1f ;  /* 0x0c201f0059047f89 */ /* 0x000e6e00000e0000 */
[----:B------:R-:W-:Y:S08]  /*4050*/  MUFU.EX2 R31, R31 ;  /* 0x0000001f001f7308 */ /* 0x000ff00000000800 */
[----:B------:R-:W-:Y:S08]  /*4060*/  MUFU.EX2 R35, R35 ;  /* 0x0000002300237308 */ /* 0x000ff00000000800 */
[----:B------:R-:W-:Y:S01]  /*4070*/  MUFU.EX2 R40, R40 ;  /* 0x0000002800287308 */ /* 0x000fe20000000800 */
[----:B-1----:R-:W-:-:S02]  /*4080*/  FMNMX.FTZ R4, R89, R4, !PT ;  /* 0x0000000459047209 */ /* 0x002fc40007810000 */
        /* <DEDUP_REMOVED lines=46> */
[----:B------:R-:W0:Y:S01]  /*4370*/  MUFU.EX2 R98, R98 ;  /* 0x0000006200627308 */ /* 0x000e220000000800 */
[----:B--2---:R-:W-:-:S01]  /*4380*/  FADD.FTZ R48, R94, R37 ;  /* 0x000000255e307221 */ /* 0x004fc20000010000 */
[--C-:B------:R-:W-:Y:S01]  /*4390*/  FFMA.FTZ R68, R68, UR39, -R45.reuse ;  /* 0x0000002744447c23 */ /* 0x100fe2000801082d */
[----:B------:R-:W-:-:S01]  /*43a0*/  FFMA.FTZ R72, R72, UR39, -R45 ;  /* 0x0000002748487c23 */ /* 0x000fc2000801082d */
[--C-:B------:R-:W-:Y:S01]  /*43b0*/  FFMA.FTZ R69, R69, UR39, -R45.reuse ;  /* 0x0000002745457c23 */ /* 0x100fe2000801082d */
[----:B------:R-:W-:-:S01]  /*43c0*/  FFMA.FTZ R73, R73, UR39, -R45 ;  /* 0x0000002749497c23 */ /* 0x000fc2000801082d */
[--C-:B------:R-:W-:Y:S01]  /*43d0*/  FFMA.FTZ R81, R81, UR39, -R45.reuse ;  /* 0x0000002751517c23 */ /* 0x100fe2000801082d */
[----:B------:R-:W-:-:S01]  /*43e0*/  FFMA.FTZ R45, R76, UR39, -R45 ;  /* 0x000000274c2d7c23 */ /* 0x000fc2000801082d */
[----:B------:R-:W1:Y:S01]  /*43f0*/  MUFU.EX2 R99, R99 ;  /* 0x0000006300637308 */ /* 0x000e620000000800 */
[----:B---3--:R-:W-:-:S01]  /*4400*/  FADD.FTZ R37, R95, R48 ;  /* 0x000000305f257221 */ /* 0x008fc20000010000 */
        /* <DEDUP_REMOVED lines=13> */
[----:B------:R-:W-:Y:S02]  /*44e0*/  FADD.FTZ R48, R14, R49 ;  /* 0x000000310e307221 */ /* 0x000fe40000010000 */
        /* <DEDUP_REMOVED lines=8> */
[----:B------:R-:W-:Y:S01]  /*4570*/  FADD.FTZ R49, R21, R48 ;  /* 0x0000003015317221 */ /* 0x000fe20000010000 */
[----:B------:R-:W-:Y:S02]  /*4580*/  F2FP.SATFINITE.E4M3.F32.PACK_AB_MERGE_C R219, R103, R102, RZ ;  /* 0x0000006667db723e */ /* 0x000fe400048070ff */
[----:B------:R-:W-:Y:S01]  /*4590*/  CS2R R102, SRZ ;  /* 0x0000000000667805 */ /* 0x000fe2000001ff00 */
[----:B------:R-:W-:-:S01]  /*45a0*/  FADD.FTZ R48, R56, R49 ;  /* 0x0000003138307221 */ /* 0x000fc20000010000 */
[----:B------:R-:W-:Y:S01]  /*45b0*/  F2FP.SATFINITE.E4M3.F32.PACK_AB_MERGE_C R219, R99, R98, R219 ;  /* 0x0000006263db723e */ /* 0x000fe200048070db */
[----:B------:R-:W0:Y:S01]  /*45c0*/  MUFU.EX2 R78, R78 ;  /* 0x0000004e004e7308 */ /* 0x000e220000000800 */
[----:B-1----:R-:W-:-:S01]  /*45d0*/  FADD.FTZ R2, R74, R37 ;  /* 0x000000254a027221 */ /* 0x002fc20000010000 */
[----:B------:R-:W-:Y:S01]  /*45e0*/  FADD.FTZ R49, R57, R48 ;  /* 0x0000003039317221 */ /* 0x000fe20000010000 */
[----:B------:R-:W-:-:S02]  /*45f0*/  F2FP.SATFINITE.E4M3.F32.PACK_AB_MERGE_C R57, R66, R57, RZ ;  /* 0x000000394239723e */ /* 0x000fc400048070ff */
[----:B------:R-:W-:Y:S01]  /*4600*/  CS2R R98, SRZ ;  /* 0x0000000000627805 */ /* 0x000fe2000001ff00 */
[----:B------:R-:W-:-:S01]  /*4610*/  FADD.FTZ R10, R66, R49 ;  /* 0x00000031420a7221 */ /* 0x000fc20000010000 */
[----:B------:R-:W-:Y:S01]  /*4620*/  F2FP.SATFINITE.E4M3.F32.PACK_AB_MERGE_C R214, R56, R21, R57 ;  /* 0x0000001538d6723e */ /* 0x000fe20004807039 */
[----:B------:R-:W1:Y:S01]  /*4630*/  MUFU.EX2 R79, R79 ;  /* 0x0000004f004f7308 */ /* 0x000e620000000800 */
[----:B--2---:R-:W-:-:S01]  /*4640*/  FADD.FTZ R37, R75, R2 ;  /* 0x000000024b257221 */ /* 0x004fc20000010000 */
[----:B------:R-:W-:Y:S02]  /*4650*/  CS2R R56, SRZ ;  /* 0x0000000000387805 */ /* 0x000fe4000001ff00 */
[----:B------:R-:W-:-:S04]  /*4660*/  CS2R R48, SRZ ;  /* 0x0000000000307805 */ /* 0x000fc8000001ff00 */
        /* <DEDUP_REMOVED lines=154> */
[----:B------:R-:W-:-:S07]  /*5010*/  IMAD.MOV.U32 R119, RZ, RZ, RZ ;  /* 0x000000ffff777224 */ /* 0x000fce00078e00ff */
.L_x_5077:
[----:B------:R-:W-:Y:S01]  /*5020*/  ISETP.NE.AND P4, PT, RZ, UR44, PT ;  /* 0x0000002cff007c0c */ /* 0x000fe2000bf85270 */
[----:B------:R-:W-:-:S04]  /*5030*/  UISETP.NE.AND UP1, UPT, UR57, 0x1, UPT ;  /* 0x000000013900788c */ /* 0x000fc8000bf25270 */
[----:B------:R-:W-:-:S04]  /*5040*/  USEL UR45, URZ, 0x1, UP1 ;  /* 0x000000013f2d7887 */ /* 0x000fc80008800000 */
[----:B------:R-:W-:-:S04]  /*5050*/  ULOP3.LUT UR45, UR58, UR45, URZ, 0x3c, !UPT ;  /* 0x0000002d3a2d7292 */ /* 0x000fc8000f8e3c3f */
[----:B------:R-:W-:Y:S08]  /*5060*/  @P4 BRA `(.L_x_5068) ;  /* 0x0000000000384947 */ /* 0x000ff00003800000 */
[----:B------:R-:W-:Y:S05]  /*5070*/  @!P0 BRA `(.L_x_5069) ;  /* 0x0000000000048947 */ /* 0x000fea0003800000 */
[----:B------:R-:W-:Y:S01]  /*5080*/  BPT.TRAP 0x1 ;  /* 0x000000040000795c */ /* 0x000fe20000300000 */
.L_x_5069:
        /* <DEDUP_REMOVED lines=9> */
.L_x_5070:
[----:B-1----:R-:W-:Y:S05]  /*5120*/  @P3 BRA `(.L_x_5068) ;  /* 0x0000000000083947 */ /* 0x002fea0003800000 */
[----:B------:R-:W1:Y:S02]  /*5130*/  SYNCS.PHASECHK.TRANS64.TRYWAIT P3, [UR6+0x33430], R0 ;  /* 0x03343000ff0075a7 */ /* 0x000e640008060146 */
[----:B-1----:R-:W-:Y:S05]  /*5140*/  @!P3 BRA `(.L_x_5071) ;  /* 0x0000010c0070b947 */ /* 0x002fea0003800000 */
.L_x_5068:
        /* <DEDUP_REMOVED lines=191> */
.L_x_5073:
[----:B------:R-:W-:Y:S01]  /*5d40*/  ULEA UR6, UR57, UR41, 0x3 ;  /* 0x0000002939067291 */ /* 0x000fe2000f8e183f */
[----:B------:R-:W-:-:S05]  /*5d50*/  IMAD.U32 R0, RZ, RZ, UR58 ;  /* 0x0000003aff007e24 */ /* 0x000fca000f8e00ff */
[----:B------:R-:W-:-:S04]  /*5d60*/  SHF.L.U32 R0, R0, 0x1f, RZ ;  /* 0x0000001f00007819 */ /* 0x000fc800000006ff */
[----:B------:R0:W1:Y:S01]  /*5d70*/  SYNCS.PHASECHK.TRANS64.TRYWAIT P3, [UR6+0x33450], R0 ;  /* 0x03345000ff0075a7 */ /* 0x0000620008060146 */
[----:B------:R-:W-:Y:S05]  /*5d80*/  @!P0 BRA `(.L_x_5074) ;  /* 0x0000000000048947 */ /* 0x000fea0003800000 */
[----:B------:R-:W-:Y:S01]  /*5d90*/  BPT.TRAP 0x1 ;  /* 0x000000040000795c */ /* 0x000fe20000300000 */
.L_x_5074:
[----:B-1----:R-:W-:Y:S05]  /*5da0*/  @P3 BRA `(.L_x_5072) ;  /* 0x0000000000083947 */ /* 0x002fea0003800000 */
[----:B------:R-:W1:Y:S02]  /*5db0*/  SYNCS.PHASECHK.TRANS64.TRYWAIT P3, [UR6+0x33450], R0 ;  /* 0x03345000ff0075a7 */ /* 0x000e640008060146 */
[----:B-1----:R-:W-:Y:S05]  /*5dc0*/  @!P3 BRA `(.L_x_5075) ;  /* 0x000001000068b947 */ /* 0x002fea0003800000 */
.L_x_5072:
[----:B-1----:R-:W-:Y:S01]  /*5dd0*/  VIADD R5, R18, UR37 ;  /* 0x0000002512057c36 */ /* 0x002fe20008000000 */
[----:B------:R-:W-:Y:S01]  /*5de0*/  @UP0 ULDC UR6, c[0x0][0x44c] ;  /* 0x0001130000060ab9 */ /* 0x000fe20000000800 */
[----:B------:R-:W-:Y:S01]  /*5df0*/  UMOV UR7, 0x1 ;  /* 0x0000000100077882 */ /* 0x000fe20000000000 */
[----:B------:R-:W-:Y:S01]  /*5e00*/  IMAD.MOV.U32 R4, RZ, RZ, -0x2 ;  /* 0xfffffffeff047424 */ /* 0x000fe200078e00ff */
[----:B------:R-:W-:Y:S01]  /*5e10*/  UIMAD UR7, UR56, -0xa0, UR7 ;  /* 0xffffff60380778a4 */ /* 0x000fe2000f8e0207 */
[----:B0-----:R-:W-:Y:S01]  /*5e20*/  @P2 IMAD.HI.U32 R0, R5, UR6, RZ ;  /* 0x0000000605002c27 */ /* 0x001fe2000f8e00ff */
[----:B------:R-:W-:Y:S01]  /*5e30*/  @UP0 ULDC UR6, c[0x0][0x450] ;  /* 0x0001140000060ab9 */ /* 0x000fe20000000800 */
[----:B------:R-:W-:-:S06]  /*5e40*/  WARPGROUP.ARRIVE ;  /* 0x00000000000079c5 */ /* 0x000fcc0000000000 */
[----:B------:R-:W0:Y:S01]  /*5e50*/  S2R R229, SR_TID.X ;  /* 0x0000000000e57919 */ /* 0x000e220000002100 */
[----:B------:R-:W-:Y:S01]  /*5e60*/  IMAD.U32 R11, RZ, RZ, UR51 ;  /* 0x00000033ff0b7e24 */ /* 0x000fe2000f8e00ff */
[----:B------:R-:W-:Y:S01]  /*5e70*/  @P2 SHF.R.U32.HI R5, RZ, UR6, R0 ;  /* 0x00000006ff052c19 */ /* 0x000fe20008011600 */
[----:B------:R-:W-:Y:S01]  /*5e80*/  UIADD3 UR6, UR41, 0x200, URZ ;  /* 0x0000020029067890 */ /* 0x000fe2000fffe03f */
[----:B------:R-:W-:Y:S01]  /*5e90*/  IMAD R4, R17, R4, UR7 ;  /* 0x0000000711047e24 */ /* 0x000fe2000f8e0204 */
[----:B------:R-:W-:Y:S01]  /*5ea0*/  UMOV UR7, 0xc0000010 ;  /* 0xc000001000077882 */ /* 0x000fe20000000000 */
[----:B------:R-:W-:Y:S01]  /*5eb0*/  IMAD.U32 R15, RZ, RZ, UR39 ;  /* 0x00000027ff0f7e24 */ /* 0x000fe2000f8e00ff */
[----:B------:R-:W-:Y:S01]  /*5ec0*/  USHF.R.U32.HI UR6, URZ, 0x4, UR6 ;  /* 0x000000043f067899 */ /* 0x000fe20008011606 */
[----:B------:R-:W1:Y:S01]  /*5ed0*/  SHFL.IDX PT, R9, R5, RZ, 0x1c1f ;  /* 0x001c1fff05097589 */ /* 0x000e6200000e0000 */
[----:B------:R-:W-:Y:S02]  /*5ee0*/  IADD3 R4, -R11, UR50, R4 ;  /* 0x000000320b047c10 */ /* 0x000fe4000fffe104 */
[----:B------:R-:W-:Y:S01]  /*5ef0*/  ULOP3.LUT UR6, UR6, 0x3fff, URZ, 0xc0, !UPT ;  /* 0x00003fff06067892 */ /* 0x000fe2000f8ec03f */
[----:B------:R-:W2:Y:S03]  /*5f00*/  SHFL.IDX PT, R5, R5, 0x1, 0x1c1f ;  /* 0x003c1f0005057f89 */ /* 0x000ea600000e0000 */
[----:B------:R-:W-:-:S04]  /*5f10*/  ULOP3.LUT UR6, UR6, 0x10000, URZ, 0xfc, !UPT ;  /* 0x0001000006067892 */ /* 0x000fc8000f8efc3f */
[----:B------:R-:W-:-:S07]  /*5f20*/  UIMAD UR10, UR57, 0x780, UR6 ;  /* 0x00000780390a78a4 */ /* 0x000fce000f8e0206 */
[----:B------:R-:W-:Y:S02]  /*5f30*/  UMOV UR6, UR10 ;  /* 0x0000000a00067c82 */ /* 0x000fe40008000000 */
[----:B------:R-:W-:Y:S01]  /*5f40*/  QGMMA.64x192x32.F32.E4M3.E4M3 R24, R216, gdesc[UR4], R24, gsb0 ;  /* 0x02e00004d8187df3 */ /* 0x000fe20008000818 */
[----:B------:R-:W-:Y:S01]  /*5f50*/  UIADD3 UR6, UR10, 0x180, URZ ;  /* 0x000001800a067890 */ /* 0x000fe2000fffe03f */
[----:B------:R-:W-:Y:S01]  /*5f60*/  UMOV UR7, 0xc0000010 ;  /* 0xc000001000077882 */ /* 0x000fe20000000000 */
[C---:B-1----:R-:W-:Y:S01]  /*5f70*/  IMAD.IADD R0, R4.reuse, 0x1, R9 ;  /* 0x0000000104007824 */ /* 0x042fe200078e0209 */
[----:B0-----:R-:W-:Y:S01]  /*5f80*/  SHF.R.U32.HI R229, RZ, 0x7, R229 ;  /* 0x00000007ffe57819 */ /* 0x001fe200000116e5 */
[----:B--2---:R-:W-:-:S03]  /*5f90*/  IMAD.IADD R4, R4, 0x1, R5 ;  /* 0x0000000104047824 */ /* 0x004fc600078e0205 */
        /* <DEDUP_REMOVED lines=98> */
[----:B------:R-:W-:Y:S01]  /*65c0*/  FMNMX.FTZ R11, R149, R8, !PT ;  /* 0x00000008950b7209 */ /* 0x000fe20007810000 */
[----:B------:R-:W-:Y:S02]  /*65d0*/  WARPGROUP.DEPBAR.LE gsb0, 0x0 ;  /* 0x00008000000079c5 */ /* 0x000fe40000010000 */
[----:B------:R-:W-:Y:S01]  /*65e0*/  WARPGROUP.ARRIVE ;  /* 0x00000000000079c5 */ /* 0x000fe20000000000 */
[----:B------:R-:W-:Y:S02]  /*65f0*/  ISETP.GT.AND P3, PT, R0, 0x88, PT ;  /* 0x000000880000780c */ /* 0x000fe40003f64270 */
[----:B------:R-:W-:-:S02]  /*6600*/  FSEL R121, R121, -INF , P4 ;  /* 0xff80000079797808 */ /* 0x000fc40002000000 */
[----:B------:R-:W-:Y:S01]  /*6610*/  FMNMX.FTZ R8, R120, R11, !PT ;  /* 0x0000000b78087209 */ /* 0x000fe20007810000 */
[----:B------:R-:W-:Y:S01]  /*6620*/  QGMMA.64x192x32.F32.E4M3.E4M3 R24, R212, gdesc[UR4], R24, gsb0 ;  /* 0x02e00004d4187df3 */ /* 0x000fe20008000818 */
[----:B------:R-:W-:Y:S01]  /*6630*/  ISETP.GT.AND P4, PT, R0, 0x89, PT ;  /* 0x000000890000780c */ /* 0x000fe20003f84270 */
[----:B------:R-:W-:Y:S01]  /*6640*/  UIADD3 UR6, UR10, 0x300, URZ ;  /* 0x000003000a067890 */ /* 0x000fe2000fffe03f */
[----:B------:R-:W-:Y:S01]  /*6650*/  FSEL R124, R124, -INF , P3 ;  /* 0xff8000007c7c7808 */ /* 0x000fe20001800000 */
[----:B------:R-:W-:Y:S01]  /*6660*/  UMOV UR7, 0xc0000010 ;  /* 0xc000001000077882 */ /* 0x000fe20000000000 */
        /* <DEDUP_REMOVED lines=13> */
[----:B------:R-:W-:Y:S02]  /*6740*/  FSEL R133, R133, -INF , P4 ;  /* 0xff80000085857808 */ /* 0x000fe40002000000 */
[----:B------:R-:W-:-:S02]  /*6750*/  FMNMX.FTZ R0, R132, R11, !PT ;  /* 0x0000000b84007209 */ /* 0x000fc40007810000 */
[C---:B------:R-:W-:Y:S02]  /*6760*/  ISETP.GT.AND P4, PT, R4.reuse, RZ, PT ;  /* 0x000000ff0400720c */ /* 0x040fe40003f84270 */
[----:B------:R-:W-:Y:S02]  /*6770*/  FMNMX.FTZ R11, R133, R0, !PT ;  /* 0x00000000850b7209 */ /* 0x000fe40007810000 */
[----:B------:R-:W-:Y:S02]  /*6780*/  ISETP.GT.AND P5, PT, R4, 0x1, PT ;  /* 0x000000010400780c */ /* 0x000fe40003fa4270 */
[----:B------:R-:W-:Y:S01]  /*6790*/  FSEL R186, R186, -INF , P4 ;  /* 0xff800000baba7808 */ /* 0x000fe20002000000 */
[----:B------:R-:W0:Y:S01]  /*67a0*/  SHFL.BFLY PT, R0, R11, 0x2, 0x1f ;  /* 0x0c401f000b007f89 */ /* 0x000e2200000e0000 */
[----:B------:R-:W-:Y:S02]  /*67b0*/  ISETP.GT.AND P4, PT, R4, 0x8, PT ;  /* 0x000000080400780c */ /* 0x000fe40003f84270 */
[----:B------:R-:W-:-:S02]  /*67c0*/  FSEL R187, R187, -INF , P5 ;  /* 0xff800000bbbb7808 */ /* 0x000fc40002800000 */
[----:B------:R-:W-:Y:S02]  /*67d0*/  FMNMX.FTZ R20, R186, R7, !PT ;  /* 0x00000007ba147209 */ /* 0x000fe40007810000 */
[----:B------:R-:W-:Y:S02]  /*67e0*/  ISETP.GT.AND P5, PT, R4, 0x9, PT ;  /* 0x000000090400780c */ /* 0x000fe40003fa4270 */
[----:B------:R-:W-:Y:S02]  /*67f0*/  FSEL R190, R190, -INF , P4 ;  /* 0xff800000bebe7808 */ /* 0x000fe40002000000 */
[C---:B------:R-:W-:Y:S02]  /*6800*/  ISETP.GT.AND P4, PT, R4.reuse, 0x10, PT ;  /* 0x000000100400780c */ /* 0x040fe40003f84270 */
[----:B------:R-:W-:Y:S02]  /*6810*/  FSEL R191, R191, -INF , P5 ;  /* 0xff800000bfbf7808 */ /* 0x000fe40002800000 */
[----:B------:R-:W-:-:S02]  /*6820*/  ISETP.GT.AND P5, PT, R4, 0x11, PT ;  /* 0x000000110400780c */ /* 0x000fc40003fa4270 */
[----:B------:R-:W-:Y:S02]  /*6830*/  FSEL R194, R194, -INF , P4 ;  /* 0xff800000c2c27808 */ /* 0x000fe40002000000 */
[C---:B------:R-:W-:Y:S02]  /*6840*/  ISETP.GT.AND P4, PT, R4.reuse, 0x18, PT ;  /* 0x000000180400780c */ /* 0x040fe40003f84270 */
[----:B------:R-:W-:Y:S02]  /*6850*/  FSEL R195, R195, -INF , P5 ;  /* 0xff800000c3c37808 */ /* 0x000fe40002800000 */
[----:B------:R-:W-:Y:S02]  /*6860*/  ISETP.GT.AND P5, PT, R4, 0x19, PT ;  /* 0x000000190400780c */ /* 0x000fe40003fa4270 */
[----:B0-----:R-:W-:Y:S02]  /*6870*/  FMNMX.FTZ R12, R11, R0, !PT ;  /* 0x000000000b0c7209 */ /* 0x001fe40007810000 */
[----:B------:R-:W-:-:S02]  /*6880*/  FSEL R198, R198, -INF , P4 ;  /* 0xff800000c6c67808 */ /* 0x000fc40002000000 */
[----:B------:R-:W-:Y:S01]  /*6890*/  FSEL R199, R199, -INF , P5 ;  /* 0xff800000c7c77808 */ /* 0x000fe20002800000 */
[----:B------:R-:W0:Y:S01]  /*68a0*/  SHFL.BFLY PT, R13, R12, 0x1, 0x1f ;  /* 0x0c201f000c0d7f89 */ /* 0x000e2200000e0000 */
[C---:B------:R-:W-:Y:S02]  /*68b0*/  ISETP.GT.AND P4, PT, R4.reuse, 0x20, PT ;  /* 0x000000200400780c */ /* 0x040fe40003f84270 */
[----:B------:R-:W-:Y:S02]  /*68c0*/  ISETP.GT.AND P5, PT, R4, 0x21, PT ;  /* 0x000000210400780c */ /* 0x000fe40003fa4270 */
        /* <DEDUP_REMOVED lines=10> */
[----:B0-----:R-:W-:Y:S02]  /*6970*/  FMNMX.FTZ R0, R12, R13, !PT ;  /* 0x0000000d0c007209 */ /* 0x001fe40007810000 */
[----:B------:R-:W-:Y:S02]  /*6980*/  FSEL R179, R179, -INF , P5 ;  /* 0xff800000b3b37808 */ /* 0x000fe40002800000 */
[C---:B------:R-:W-:Y:S01]  /*6990*/  FSETP.NEU.FTZ.AND P3, PT, R0.reuse, -INF , PT ;  /* 0xff8000000000780b */ /* 0x040fe20003f7d000 */
[----:B------:R-:W-:-:S01]  /*69a0*/  FFMA.FTZ R8, R0, R15, -8 ;  /* 0xc100000000087423 */ /* 0x000fc2000001000f */
[----:B------:R-:W-:Y:S02]  /*69b0*/  FMNMX.FTZ R15, R187, R20, !PT ;  /* 0x00000014bb0f7209 */ /* 0x000fe40007810000 */
[----:B------:R-:W-:-:S02]  /*69c0*/  ISETP.GT.AND P5, PT, R4, 0x39, PT ;  /* 0x000000390400780c */ /* 0x000fc40003fa4270 */
[----:B------:R-:W-:Y:S02]  /*69d0*/  FSEL R8, R8, RZ, P3 ;  /* 0x000000ff08087208 */ /* 0x000fe40001800000 */
[----:B------:R-:W-:Y:S02]  /*69e0*/  FMNMX.FTZ R184, R190, R15, !PT ;  /* 0x0000000fbeb87209 */ /* 0x000fe40007810000 */
[----:B------:R-:W-:Y:S01]  /*69f0*/  FSEL R182, R182, -INF , P4 ;  /* 0xff800000b6b67808 */ /* 0x000fe20002000000 */
        /* <DEDUP_REMOVED lines=9> */
[----:B------:R-:W-:Y:S01]  /*6a90*/  ISETP.GT.AND P4, PT, R4, 0x40, PT ;  /* 0x000000400400780c */ /* 0x000fe20003f84270 */
        /* <DEDUP_REMOVED lines=8> */
[----:B------:R-:W-:Y:S01]  /*6b20*/  FSEL R155, R155, -INF , P5 ;  /* 0xff8000009b9b7808 */ /* 0x000fe20002800000 */
[----:B------:R-:W-:-:S01]  /*6b30*/  FFMA.FTZ R20, R197, UR39, -R8 ;  /* 0x00000027c5147c23 */ /* 0x000fc20008010808 */
[----:B------:R-:W-:Y:S01]  /*6b40*/  FMNMX.FTZ R21, R199, R184, !PT ;  /* 0x000000b8c7157209 */ /* 0x000fe20007810000 */
[----:B------:R-:W-:-:S01]  /*6b50*/  FFMA.FTZ R152, R152, UR39, -R8 ;  /* 0x0000002798987c23 */ /* 0x000fc20008010808 */
[----:B------:R-:W-:Y:S01]  /*6b60*/  ISETP.GT.AND P5, PT, R4, 0x49, PT ;  /* 0x000000490400780c */ /* 0x000fe20003fa4270 */
[----:B------:R-:W-:-:S01]  /*6b70*/  FFMA.FTZ R153, R153, UR39, -R8 ;  /* 0x0000002799997c23 */ /* 0x000fc20008010808 */
[----:B------:R-:W-:Y:S01]  /*6b80*/  FMNMX.FTZ R172, R170, R21, !PT ;  /* 0x00000015aaac7209 */ /* 0x000fe20007810000 */
[----:B------:R-:W-:-:S01]  /*6b90*/  FFMA.FTZ R157, R157, UR39, -R8 ;  /* 0x000000279d9d7c23 */ /* 0x000fc20008010808 */
        /* <DEDUP_REMOVED lines=48> */
[--C-:B-1----:R-:W-:Y:S01]  /*6ea0*/  FFMA.FTZ R184, R156, UR39, -R8.reuse ;  /* 0x000000279cb87c23 */ /* 0x102fe20008010808 */
        /* <DEDUP_REMOVED lines=8> */
[----:B------:R-:W-:Y:S02]  /*6f30*/  FSEL R138, R138, -INF , P4 ;  /* 0xff8000008a8a7808 */ /* 0x000fe40002000000 */
[----:B------:R-:W-:Y:S01]  /*6f40*/  FMNMX.FTZ R181, R167, R180, !PT ;  /* 0x000000b4a7b57209 */ /* 0x000fe20007810000 */
[----:B------:R-:W-:Y:S01]  /*6f50*/  MUFU.EX2 R10, R10 ;  /* 0x0000000a000a7308 */ /* 0x000fe20000000800 */
[----:B------:R-:W-:Y:S02]  /*6f60*/  ISETP.GT.AND P4, PT, R4, 0x68, PT ;  /* 0x000000680400780c */ /* 0x000fe40003f84270 */
[----:B------:R-:W-:Y:S02]  /*6f70*/  FSEL R139, R139, -INF , P5 ;  /* 0xff8000008b8b7808 */ /* 0x000fe40002800000 */
[----:B------:R-:W-:Y:S01]  /*6f80*/  FMNMX.FTZ R180, R138, R181, !PT ;  /* 0x000000b58ab47209 */ /* 0x000fe20007810000 */
[----:B------:R-:W-:-:S02]  /*6f90*/  WARPGROUP.DEPBAR.LE gsb0, 0x0 ;  /* 0x00008000000079c5 */ /* 0x000fc40000010000 */
[----:B------:R-:W-:Y:S01]  /*6fa0*/  WARPGROUP.ARRIVE ;  /* 0x00000000000079c5 */ /* 0x000fe20000000000 */
[----:B------:R-:W-:Y:S01]  /*6fb0*/  ISETP.GT.AND P5, PT, R4, 0x69, PT ;  /* 0x000000690400780c */ /* 0x000fe20003fa4270 */
[----:B------:R-:W-:Y:S01]  /*6fc0*/  MUFU.EX2 R9, R9 ;  /* 0x0000000900097308 */ /* 0x000fe20000000800 */
[----:B------:R-:W-:Y:S02]  /*6fd0*/  FSEL R156, R142, -INF , P4 ;  /* 0xff8000008e9c7808 */ /* 0x000fe40002000000 */
[----:B------:R-:W-:Y:S01]  /*6fe0*/  FMNMX.FTZ R181, R139, R180, !PT ;  /* 0x000000b48bb57209 */ /* 0x000fe20007810000 */
[----:B------:R-:W-:Y:S01]  /*6ff0*/  QGMMA.64x192x32.F32.E4M3.E4M3 R24, R208, gdesc[UR4], R24, gsb0 ;  /* 0x02e00004d0187df3 */ /* 0x000fe20008000818 */
[----:B------:R-:W-:Y:S01]  /*7000*/  ISETP.GT.AND P4, PT, R4, 0x70, PT ;  /* 0x000000700400780c */ /* 0x000fe20003f84270 */
[----:B------:R-:W-:Y:S01]  /*7010*/  UIADD3 UR6, UR10, 0x480, URZ ;  /* 0x000004800a067890 */ /* 0x000fe2000fffe03f */
[----:B------:R-:W-:Y:S01]  /*7020*/  FSEL R143, R143, -INF , P5 ;  /* 0xff8000008f8f7808 */ /* 0x000fe20002800000 */
[----:B------:R0:W-:Y:S01]  /*7030*/  MUFU.EX2 R142, R184 ;  /* 0x000000b8008e7308 */ /* 0x0001e20000000800 */
[----:B------:R-:W-:Y:S01]  /*7040*/  FMNMX.FTZ R180, R156, R181, !PT ;  /* 0x000000b59cb47209 */ /* 0x000fe20007810000 */
[----:B------:R-:W-:Y:S01]  /*7050*/  UMOV UR7, 0xc0000010 ;  /* 0xc000001000077882 */ /* 0x000fe20000000000 */
[----:B------:R-:W-:-:S02]  /*7060*/  ISETP.GT.AND P5, PT, R4, 0x71, PT ;  /* 0x000000710400780c */ /* 0x000fc40003fa4270 */
[----:B------:R-:W-:Y:S02]  /*7070*/  FSEL R146, R146, -INF , P4 ;  /* 0xff80000092927808 */ /* 0x000fe40002000000 */
[----:B------:R-:W-:Y:S01]  /*7080*/  FMNMX.FTZ R181, R143, R180, !PT ;  /* 0x000000b48fb57209 */ /* 0x000fe20007810000 */
[----:B------:R-:W-:Y:S01]  /*7090*/  MUFU.EX2 R11, R11 ;  /* 0x0000000b000b7308 */ /* 0x000fe20000000800 */
[----:B------:R-:W-:Y:S01]  /*70a0*/  ISETP.GT.AND P4, PT, R4, 0x78, PT ;  /* 0x000000780400780c */ /* 0x000fe20003f84270 */
[----:B0-----:R-:W-:Y:S01]  /*70b0*/  FFMA.FTZ R184, R164, UR39, -R8 ;  /* 0x00000027a4b87c23 */ /* 0x001fe20008010808 */
[----:B------:R-:W-:Y:S02]  /*70c0*/  FSEL R147, R147, -INF , P5 ;  /* 0xff80000093937808 */ /* 0x000fe40002800000 */
[----:B------:R-:W-:Y:S02]  /*70d0*/  FMNMX.FTZ R180, R146, R181, !PT ;  /* 0x000000b592b47209 */ /* 0x000fe40007810000 */
[----:B------:R-:W-:Y:S01]  /*70e0*/  ISETP.GT.AND P5, PT, R4, 0x79, PT ;  /* 0x000000790400780c */ /* 0x000fe20003fa4270 */
[----:B------:R-:W-:Y:S01]  /*70f0*/  MUFU.EX2 R12, R12 ;  /* 0x0000000c000c7308 */ /* 0x000fe20000000800 */
[----:B------:R-:W-:-:S02]  /*7100*/  FSEL R150, R150, -INF , P4 ;  /* 0xff80000096967808 */ /* 0x000fc40002000000 */
[----:B------:R-:W-:Y:S02]  /*7110*/  FMNMX.FTZ R181, R147, R180, !PT ;  /* 0x000000b493b57209 */ /* 0x000fe40007810000 */
[----:B------:R-:W-:Y:S02]  /*7120*/  FSEL R151, R151, -INF , P5 ;  /* 0xff80000097977808 */ /* 0x000fe40002800000 */
[----:B------:R-:W-:Y:S01]  /*7130*/  ISETP.GT.AND P4, PT, R4, 0x80, PT ;  /* 0x000000800400780c */ /* 0x000fe20003f84270 */
        /* <DEDUP_REMOVED lines=15> */
[----:B------:R0:W-:Y:S01]  /*7230*/  MUFU.EX2 R126, R184 ;  /* 0x000000b8007e7308 */ /* 0x0001e20000000800 */
[----:B------:R-:W-:Y:S02]  /*7240*/  FMNMX.FTZ R180, R164, R181, !PT ;  /* 0x000000b5a4b47209 */ /* 0x000fe40007810000 */
[----:B------:R-:W-:Y:S02]  /*7250*/  ISETP.GT.AND P5, PT, R4, 0x91, PT ;  /* 0x000000910400780c */ /* 0x000fe40003fa4270 */
[----:B------:R-:W-:-:S02]  /*7260*/  FSEL R130, R130, -INF , P4 ;  /* 0xff80000082827808 */ /* 0x000fc40002000000 */
        /* <DEDUP_REMOVED lines=32> */
[----:B------:R-:W-:Y:S01]  /*7470*/  FSEL R191, R0, RZ, P3 ;  /* 0x000000ff00bf7208 */ /* 0x000fe20001800000 */
[----:B------:R-:W-:-:S01]  /*7480*/  FFMA.FTZ R181, R186, UR39, -R8 ;  /* 0x00000027bab57c23 */ /* 0x000fc20008010808 */
[--C-:B------:R-:W-:Y:S01]  /*7490*/  FFMA.FTZ R180, R187, UR39, -R8.reuse ;  /* 0x00000027bbb47c23 */ /* 0x100fe20008010808 */
[----:B0-----:R-:W-:-:S01]  /*74a0*/  FFMA.FTZ R184, R190, UR39, -R8 ;  /* 0x00000027beb87c23 */ /* 0x001fc20008010808 */
[----:B------:R-:W-:Y:S01]  /*74b0*/  FFMA.FTZ R186, R194, UR39, -R8 ;  /* 0x00000027c2ba7c23 */ /* 0x000fe20008010808 */
[----:B------:R-:W-:-:S01]  /*74c0*/  FADD.FTZ R191, -R191, R6 ;  /* 0x00000006bfbf7221 */ /* 0x000fc20000010100 */
[--C-:B------:R-:W-:Y:S01]  /*74d0*/  FFMA.FTZ R6, R176, UR39, -R8.reuse ;  /* 0x00000027b0067c23 */ /* 0x100fe20008010808 */
        /* <DEDUP_REMOVED lines=46> */
[----:B------:R-:W-:-:S02]  /*77c0*/  WARPGROUP.DEPBAR.LE gsb0, 0x0 ;  /* 0x00008000000079c5 */ /* 0x000fc40000010000 */
[----:B------:R-:W-:Y:S01]  /*77d0*/  WARPGROUP.ARRIVE ;  /* 0x00000000000079c5 */ /* 0x000fe20000000000 */
[----:B------:R-:W-:Y:S01]  /*77e0*/  FADD.FTZ R167, R5, R192 ;  /* 0x000000c005a77221 */ /* 0x000fe20000010000 */
[----:B------:R-:W2:Y:S01]  /*77f0*/  MUFU.EX2 R186, R186 ;  /* 0x000000ba00ba7308 */ /* 0x000ea20000000800 */
[----:B0-----:R-:W-:-:S01]  /*7800*/  FADD.FTZ R2, R184, R3 ;  /* 0x00000003b8027221 */ /* 0x001fc20000010000 */
[----:B------:R-:W-:Y:S01]  /*7810*/  FFMA.FTZ R130, R130, UR39, -R8 ;  /* 0x0000002782827c23 */ /* 0x000fe20008010808 */
[----:B------:R-:W-:-:S01]  /*7820*/  FADD.FTZ R192, R14, R167 ;  /* 0x000000a70ec07221 */ /* 0x000fc20000010000 */
[----:B------:R-:W-:Y:S01]  /*7830*/  QGMMA.64x192x32.F32.E4M3.E4M3 R24, R204, gdesc[UR4], R24, gsb0 ;  /* 0x02e00004cc187df3 */ /* 0x000fe20008000818 */
[----:B------:R-:W-:Y:S01]  /*7840*/  UIADD3 UR6, UR10, 0x600, URZ ;  /* 0x000006000a067890 */ /* 0x000fe2000fffe03f */
[----:B------:R-:W-:Y:S01]  /*7850*/  IMAD.U32 R191, RZ, RZ, UR52 ;  /* 0x00000034ffbf7e24 */ /* 0x000fe2000f8e00ff */
[----:B------:R-:W-:Y:S01]  /*7860*/  UMOV UR7, 0xc0000010 ;  /* 0xc000001000077882 */ /* 0x000fe20000000000 */
[----:B------:R-:W0:Y:S01]  /*7870*/  MUFU.EX2 R187, R187 ;  /* 0x000000bb00bb7308 */ /* 0x000e220000000800 */
[----:B-1----:R-:W-:-:S01]  /*7880*/  FADD.FTZ R3, R185, R2 ;  /* 0x00000002b9037221 */ /* 0x002fc20000010000 */
[----:B------:R-:W-:Y:S01]  /*7890*/  FADD.FTZ R167, R13, R192 ;  /* 0x000000c00da77221 */ /* 0x000fe20000010000 */
[----:B------:R-:W-:-:S01]  /*78a0*/  FFMA.FTZ R131, R131, UR39, -R8 ;  /* 0x0000002783837c23 */ /* 0x000fc20008010808 */
[----:B------:R-:W-:Y:S01]  /*78b0*/  @!P1 LEA R191, R191, UR41, 0x3 ;  /* 0x00000029bfbf9c11 */ /* 0x000fe2000f8e18ff */
[----:B------:R-:W-:-:S01]  /*78c0*/  FFMA.FTZ R136, R136, UR39, -R8 ;  /* 0x0000002788887c23 */ /* 0x000fc20008010808 */
[----:B------:R-:W-:Y:S01]  /*78d0*/  FADD.FTZ R192, R20, R167 ;  /* 0x000000a714c07221 */ /* 0x000fe20000010000 */
[----:B------:R-:W-:-:S01]  /*78e0*/  FFMA.FTZ R8, R135, UR39, -R8 ;  /* 0x0000002787087c23 */ /* 0x000fc20008010808 */
        /* <DEDUP_REMOVED lines=54> */
[----:B------:R-:W-:-:S06]  /*7c50*/  FADD.FTZ R2, R134, R167 ;  /* 0x000000a786027221 */ /* 0x000fcc0000010000 */
[----:B------:R-:W2:Y:S01]  /*7c60*/  MUFU.EX2 R139, R139 ;  /* 0x0000008b008b7308 */ /* 0x000ea20000000800 */
[----:B0-----:R-:W-:-:S07]  /*7c70*/  FADD.FTZ R3, R166, R3 ;  /* 0x00000003a6037221 */ /* 0x001fce0000010000 */
        /* <DEDUP_REMOVED lines=10> */
[----:B------:R-:W-:-:S06]  /*7d20*/  IADD3 R2, -R229, 0xb, RZ ;  /* 0x0000000be5027810 */ /* 0x000fcc0007ffe1ff */
[----:B------:R-:W1:Y:S01]  /*7d30*/  MUFU.EX2 R146, R146 ;  /* 0x0000009200927308 */ /* 0x000e620000000800 */
[----:B--2---:R-:W-:-:S01]  /*7d40*/  FADD.FTZ R167, R143, R192 ;  /* 0x000000c08fa77221 */ /* 0x004fc20000010000 */
[----:B------:R-:W-:Y:S02]  /*7d50*/  WARPGROUP.DEPBAR.LE gsb0, 0x0 ;  /* 0x00008000000079c5 */ /* 0x000fe40000010000 */
[----:B------:R-:W-:-:S04]  /*7d60*/  WARPGROUP.ARRIVE ;  /* 0x00000000000079c5 */ /* 0x000fc80000000000 */
[----:B------:R-:W2:Y:S01]  /*7d70*/  MUFU.EX2 R145, R145 ;  /* 0x0000009100917308 */ /* 0x000ea20000000800 */
[----:B0-----:R-:W-:-:S01]  /*7d80*/  FADD.FTZ R192, R144, R3 ;  /* 0x0000000390c07221 */ /* 0x001fc20000010000 */
[----:B------:R-:W-:Y:S06]  /*7d90*/  QGMMA.64x192x32.F32.E4M3.E4M3 R24, R200, gdesc[UR4], R24, gsb0 ;  /* 0x02e00004c8187df3 */ /* 0x000fec0008000818 */
        /* <DEDUP_REMOVED lines=29> */
[----:B0-----:R-:W-:-:S07]  /*7f70*/  FADD.FTZ R135, R127, R194 ;  /* 0x000000c27f877221 */ /* 0x001fce0000010000 */
[----:B------:R-:W-:Y:S08]  /*7f80*/  MUFU.EX2 R129, R129 ;  /* 0x0000008100817308 */ /* 0x000ff00000000800 */
[----:B------:R-:W0:Y:S08]  /*7f90*/  MUFU.EX2 R131, R131 ;  /* 0x0000008300837308 */ /* 0x000e300000000800 */
        /* <DEDUP_REMOVED lines=9> */
[----:B-1----:R-:W-:-:S04]  /*8030*/  FADD.FTZ R136, R130, R135 ;  /* 0x0000008782887221 */ /* 0x002fc80000010000 */
[----:B0-----:R-:W-:Y:S01]  /*8040*/  FADD.FTZ R136, R131, R136 ;  /* 0x0000008883887221 */ /* 0x001fe20000010000 */
        /* <DEDUP_REMOVED lines=8> */
.L_x_5076:
        /* <DEDUP_REMOVED lines=148> */
.L_x_5067:
[----:B------:R-:W-:-:S13]  /*8a10*/  ISETP.LE.AND P2, PT, RZ, UR56, PT ;  /* 0x00000038ff007c0c */ /* 0x000fda000bf43270 */
[----:B------:R-:W-:Y:S05]  /*8a20*/  @!P2 BRA `(.L_x_5078) ;  /* 0x0000002c00a8a947 */ /* 0x000fea0003800000 */
[----:B------:R-:W-:Y:S01]  /*8a30*/  IMAD.MOV.U32 R7, RZ, RZ, R4 ;  /* 0x000000ffff077224 */ /* 0x000fe200078e0004 */
[----:B------:R-:W-:Y:S01]  /*8a40*/  UMOV UR51, UR45 ;  /* 0x0000002d00337c82 */ /* 0x000fe20008000000 */
[----:B------:R-:W-:Y:S01]  /*8a50*/  IMAD.MOV.U32 R5, RZ, RZ, R0 ;  /* 0x000000ffff057224 */ /* 0x000fe200078e0000 */
[----:B------:R-:W-:-:S06]  /*8a60*/  UMOV UR50, UR52 ;  /* 0x0000003400327c82 */ /* 0x000fcc0008000000 */
.L_x_5088:
        /* <DEDUP_REMOVED lines=9> */
.L_x_5080:
[----:B------:R-:W-:Y:S01]  /*8b00*/  ULEA UR6, UR52, UR41, 0x3 ;  /* 0x0000002934067291 */ /* 0x000fe2000f8e183f */
[----:B------:R-:W-:-:S05]  /*8b10*/  IMAD.U32 R0, RZ, RZ, UR45 ;  /* 0x0000002dff007e24 */ /* 0x000fca000f8e00ff */
[----:B------:R-:W-:-:S04]  /*8b20*/  SHF.L.U32 R0, R0, 0x1f, RZ ;  /* 0x0000001f00007819 */ /* 0x000fc800000006ff */
[----:B------:R0:W1:Y:S01]  /*8b30*/  SYNCS.PHASECHK.TRANS64.TRYWAIT P2, [UR6+0x33430], R0 ;  /* 0x03343000ff0075a7 */ /* 0x0000620008040146 */
[----:B------:R-:W-:Y:S05]  /*8b40*/  @!P0 BRA `(.L_x_5081) ;  /* 0x0000000000048947 */ /* 0x000fea0003800000 */
[----:B------:R-:W-:Y:S01]  /*8b50*/  BPT.TRAP 0x1 ;  /* 0x000000040000795c */ /* 0x000fe20000300000 */
.L_x_5081:
[----:B-1----:R-:W-:Y:S05]  /*8b60*/  @P2 BRA `(.L_x_5079) ;  /* 0x0000000000082947 */ /* 0x002fea0003800000 */
[----:B------:R-:W1:Y:S02]  /*8b70*/  SYNCS.PHASECHK.TRANS64.TRYWAIT P2, [UR6+0x33430], R0 ;  /* 0x03343000ff0075a7 */ /* 0x000e640008040146 */
[----:B-1----:R-:W-:Y:S05]  /*8b80*/  @!P2 BRA `(.L_x_5082) ;  /* 0x000000d40010a947 */ /* 0x002fea0003800000 */
.L_x_5079:
        /* <DEDUP_REMOVED lines=188> */
.L_x_5084:
[----:B------:R-:W-:Y:S01]  /*9750*/  ULEA UR6, UR50, UR41, 0x3 ;  /* 0x0000002932067291 */ /* 0x000fe2000f8e183f */
[----:B------:R-:W-:-:S05]  /*9760*/  IMAD.U32 R0, RZ, RZ, UR51 ;  /* 0x00000033ff007e24 */ /* 0x000fca000f8e00ff */
[----:B------:R-:W-:-:S04]  /*9770*/  SHF.L.U32 R0, R0, 0x1f, RZ ;  /* 0x0000001f00007819 */ /* 0x000fc800000006ff */
[----:B------:R0:W1:Y:S01]  /*9780*/  SYNCS.PHASECHK.TRANS64.TRYWAIT P2, [UR6+0x33450], R0 ;  /* 0x03345000ff0075a7 */ /* 0x0000620008040146 */
[----:B------:R-:W-:Y:S05]  /*9790*/  @!P0 BRA `(.L_x_5085) ;  /* 0x0000000000048947 */ /* 0x000fea0003800000 */
[----:B------:R-:W-:Y:S01]  /*97a0*/  BPT.TRAP 0x1 ;  /* 0x000000040000795c */ /* 0x000fe20000300000 */
.L_x_5085:
[----:B-1----:R-:W-:Y:S05]  /*97b0*/  @P2 BRA `(.L_x_5083) ;  /* 0x0000000000082947 */ /* 0x002fea0003800000 */
[----:B------:R-:W1:Y:S02]  /*97c0*/  SYNCS.PHASECHK.TRANS64.TRYWAIT P2, [UR6+0x33450], R0 ;  /* 0x03345000ff0075a7 */ /* 0x000e640008040146 */
[----:B-1----:R-:W-:Y:S05]  /*97d0*/  @!P2 BRA `(.L_x_5086) ;  /* 0x000000c80014a947 */ /* 0x002fea0003800000 */
.L_x_5083:
        /* <DEDUP_REMOVED lines=379> */
.L_x_5087:
        /* <DEDUP_REMOVED lines=148> */
.L_x_5078:
[----:B------:R-:W-:Y:S06]  /*b8d0*/  BAR.ARV 0x8, 0x180 ;  /* 0x0206000000007b1d */ /* 0x000fec0000002000 */
[----:B------:R-:W-:Y:S05]  /*b8e0*/  @!P0 BRA `(.L_x_5089) ;  /* 0x0000000000048947 */ /* 0x000fea0003800000 */
[----:B------:R-:W-:Y:S01]  /*b8f0*/  BPT.TRAP 0x1 ;  /* 0x000000040000795c */ /* 0x000fe20000300000 */
.L_x_5089:
[----:B------:R-:W-:Y:S01]  /*b900*/  ULEA UR9, UR52, UR41, 0x3 ;  /* 0x0000002934097291 */ /* 0x000fe2000f8e183f */
[----:B------:R-:W-:-:S05]  /*b910*/  IMAD.U32 R5, RZ, RZ, UR45 ;  /* 0x0000002dff057e24 */ /* 0x000fca000f8e00ff */
[----:B------:R-:W-:-:S04]  /*b920*/  SHF.L.U32 R5, R5, 0x1f, RZ ;  /* 0x0000001f05057819 */ /* 0x000fc800000006ff */
[----:B------:R0:W1:Y:S01]  /*b930*/  SYNCS.PHASECHK.TRANS64.TRYWAIT P1, [UR9+0x33450], R5 ;  /* 0x03345005ff0075a7 */ /* 0x0000620008020149 */
[----:B------:R-:W-:Y:S05]  /*b940*/  @!P0 BRA `(.L_x_5090) ;  /* 0x0000000000048947 */ /* 0x000fea0003800000 */
[----:B------:R-:W-:Y:S01]  /*b950*/  BPT.TRAP 0x1 ;  /* 0x000000040000795c */ /* 0x000fe20000300000 */
.L_x_5090:
[----:B-1----:R-:W-:Y:S05]  /*b960*/  @P1 BRA `(.L_x_5091) ;  /* 0x0000000000081947 */ /* 0x002fea0003800000 */
[----:B------:R-:W1:Y:S02]  /*b970*/  SYNCS.PHASECHK.TRANS64.TRYWAIT P1, [UR9+0x33450], R5 ;  /* 0x03345005ff0075a7 */ /* 0x000e640008020149 */
[----:B-1----:R-:W-:Y:S05]  /*b980*/  @!P1 BRA `(.L_x_5092) ;  /* 0x000000a400c09947 */ /* 0x002fea0003800000 */
.L_x_5091:
        /* <DEDUP_REMOVED lines=87> */
.L_x_5093:
        /* <DEDUP_REMOVED lines=106> */
.L_x_5060:
        /* <DEDUP_REMOVED lines=34> */
[----:B------:R-:W-:Y:S02]  /*c7c0*/  F2FP.BF16.F32.PACK_AB R118, R118, R5 ;  /* 0x000000057676723e */ /* 0x000fe400000010ff */
[----:B------:R-:W-:Y:S02]  /*c7d0*/  F2FP.BF16.F32.PACK_AB R119, R119, R4 ;  /* 0x000000047777723e */ /* 0x000fe400000010ff */
[----:B------:R-:W-:-:S02]  /*c7e0*/  SEL R52, R53, R52, P0 ;  /* 0x0000003435347207 */ /* 0x000fc40000000000 */
[----:B------:R-:W-:Y:S02]  /*c7f0*/  F2FP.BF16.F32.PACK_AB R37, R76, R37 ;  /* 0x000000254c25723e */ /* 0x000fe400000010ff */
[----:B------:R-:W-:Y:S02]  /*c800*/  F2FP.BF16.F32.PACK_AB R36, R77, R36 ;  /* 0x000000244d24723e */ /* 0x000fe400000010ff */
[----:B------:R-:W-:Y:S02]  /*c810*/  SEL R53, R45, R44, P0 ;  /* 0x0000002c2d357207 */ /* 0x000fe40000000000 */
[----:B------:R-:W-:Y:S02]  /*c820*/  SEL R44, R44, R45, P0 ;  /* 0x0000002d2c2c7207 */ /* 0x000fe40000000000 */
[----:B------:R-:W-:Y:S02]  /*c830*/  SEL R45, R41, R40, P0 ;  /* 0x00000028292d7207 */ /* 0x000fe40000000000 */
[----:B------:R-:W-:-:S02]  /*c840*/  MOV R4, R0 ;  /* 0x0000000000047202 */ /* 0x000fc40000000f00 */
[----:B-1----:R-:W-:Y:S02]  /*c850*/  MOV R5, R79 ;  /* 0x0000004f00057202 */ /* 0x002fe40000000f00 */
[----:B------:R-:W-:Y:S02]  /*c860*/  SEL R40, R40, R41, P0 ;  /* 0x0000002928287207 */ /* 0x000fe40000000000 */
[----:B------:R-:W-:Y:S02]  /*c870*/  F2FP.BF16.F32.PACK_AB R89, R89, R96 ;  /* 0x000000605959723e */ /* 0x000fe400000010ff */
[----:B------:R-:W-:Y:S02]  /*c880*/  F2FP.BF16.F32.PACK_AB R88, R81, R88 ;  /* 0x000000585158723e */ /* 0x000fe400000010ff */
[----:B------:R-:W-:Y:S02]  /*c890*/  SEL R41, R37, R36, P0 ;  /* 0x0000002425297207 */ /* 0x000fe40000000000 */
[----:B------:R-:W-:Y:S01]  /*c8a0*/  SEL R48, R36, R37, P0 ;  /* 0x0000002524307207 */ /* 0x000fe20000000000 */
[----:B------:R-:W-:Y:S01]  /*c8b0*/  IMAD.WIDE R36, R224, 0x2, R4 ;  /* 0x00000002e0247825 */ /* 0x000fe200078e0204 */
[----:B------:R-:W-:-:S02]  /*c8c0*/  SEL R69, R89, R88, P0 ;  /* 0x0000005859457207 */ /* 0x000fc40000000000 */
[----:B------:R-:W-:Y:S02]  /*c8d0*/  F2FP.BF16.F32.PACK_AB R11, R110, R11 ;  /* 0x0000000b6e0b723e */ /* 0x000fe400000010ff */
[----:B------:R-:W-:Y:S02]  /*c8e0*/  F2FP.BF16.F32.PACK_AB R10, R111, R10 ;  /* 0x0000000a6f0a723e */ /* 0x000fe400000010ff */
[----:B------:R-:W-:Y:S02]  /*c8f0*/  SEL R88, R88, R89, P0 ;  /* 0x0000005958587207 */ /* 0x000fe40000000000 */
[----:B------:R-:W-:Y:S02]  /*c900*/  IADD3 R89, P5, R36, 0x40, RZ ;  /* 0x0000004024597810 */ /* 0x000fe40007fbe0ff */
[----:B------:R-:W-:Y:S02]  /*c910*/  SEL R83, R11, R10, P0 ;  /* 0x0000000a0b537207 */ /* 0x000fe40000000000 */
[----:B------:R-:W-:-:S02]  /*c920*/  SEL R74, R10, R11, P0 ;  /* 0x0000000b0a4a7207 */ /* 0x000fc40000000000 */
[----:B------:R-:W-:Y:S02]  /*c930*/  LOP3.LUT R10, R89, 0x380, RZ, 0xc0, !PT ;  /* 0x00000380590a7812 */ /* 0x000fe400078ec0ff */
        /* <DEDUP_REMOVED lines=11> */
[C---:B------:R-:W-:Y:S02]  /*c9f0*/  IADD3 R87, P4, R36.reuse, 0x20, RZ ;  /* 0x0000002024577810 */ /* 0x040fe40007f9e0ff */
[----:B------:R-:W-:Y:S02]  /*ca00*/  F2FP.BF16.F32.PACK_AB R34, R71, R34 ;  /* 0x000000224722723e */ /* 0x000fe400000010ff */
[----:B------:R-:W-:Y:S02]  /*ca10*/  F2FP.BF16.F32.PACK_AB R24, R95, R24 ;  /* 0x000000185f18723e */ /* 0x000fe400000010ff */
[----:B------:R-:W-:Y:S02]  /*ca20*/  IADD3 R91, P6, R36, 0x60, RZ ;  /* 0x00000060245b7810 */ /* 0x000fe40007fde0ff */
[----:B------:R-:W-:Y:S02]  /*ca30*/  SHF.R.U64 R10, R10, 0x3, RZ ;  /* 0x000000030a0a7819 */ /* 0x000fe400000012ff */
[----:B------:R-:W-:-:S02]  /*ca40*/  F2FP.BF16.F32.PACK_AB R43, R54, R43 ;  /* 0x0000002b362b723e */ /* 0x000fc400000010ff */
[----:B------:R-:W-:Y:S02]  /*ca50*/  SEL R71, R73, R72, P0 ;  /* 0x0000004849477207 */ /* 0x000fe40000000000 */
[----:B------:R-:W-:Y:S02]  /*ca60*/  IADD3 R95, P2, R36, 0x4020, RZ ;  /* 0x00004020245f7810 */ /* 0x000fe40007f5e0ff */
[----:B------:R-:W-:Y:S02]  /*ca70*/  F2FP.BF16.F32.PACK_AB R39, R39, R58 ;  /* 0x0000003a2727723e */ /* 0x000fe400000010ff */
[----:B------:R-:W-:Y:S02]  /*ca80*/  SEL R67, R9, R8, P0 ;  /* 0x0000000809437207 */ /* 0x000fe40000000000 */
[----:B------:R-:W-:Y:S02]  /*ca90*/  SEL R60, R8, R9, P0 ;  /* 0x00000009083c7207 */ /* 0x000fe40000000000 */
[----:B------:R-:W-:-:S02]  /*caa0*/  SEL R72, R72, R73, P0 ;  /* 0x0000004948487207 */ /* 0x000fc40000000000 */
[----:B------:R-:W-:Y:S02]  /*cab0*/  F2FP.BF16.F32.PACK_AB R38, R38, R59 ;  /* 0x0000003b2626723e */ /* 0x000fe400000010ff */
[----:B------:R-:W-:Y:S02]  /*cac0*/  SEL R57, R33, R32, P0 ;  /* 0x0000002021397207 */ /* 0x000fe40000000000 */
[----:B------:R-:W-:Y:S01]  /*cad0*/  SEL R50, R32, R33, P0 ;  /* 0x0000002120327207 */ /* 0x000fe20000000000 */
[----:B------:R-:W-:Y:S01]  /*cae0*/  IMAD.X R33, RZ, RZ, R37, P5 ;  /* 0x000000ffff217224 */ /* 0x000fe200028e0625 */
[----:B------:R-:W-:Y:S02]  /*caf0*/  SEL R65, R13, R12, P0 ;  /* 0x0000000c0d417207 */ /* 0x000fe40000000000 */
[----:B------:R-:W-:Y:S02]  /*cb00*/  SEL R58, R12, R13, P0 ;  /* 0x0000000d0c3a7207 */ /* 0x000fe40000000000 */
[----:B------:R-:W-:-:S02]  /*cb10*/  SEL R73, R46, R47, P0 ;  /* 0x0000002f2e497207 */ /* 0x000fc40000000000 */
[----:B------:R-:W-:Y:S02]  /*cb20*/  LOP3.LUT R8, R87, 0x380, RZ, 0xc0, !PT ;  /* 0x0000038057087812 */ /* 0x000fe400078ec0ff */
[----:B------:R-:W-:Y:S02]  /*cb30*/  F2FP.BF16.F32.PACK_AB R31, R78, R31 ;  /* 0x0000001f4e1f723e */ /* 0x000fe400000010ff */
[----:B------:R-:W-:Y:S02]  /*cb40*/  SEL R46, R47, R46, P0 ;  /* 0x0000002e2f2e7207 */ /* 0x000fe40000000000 */
[----:B------:R-:W-:Y:S02]  /*cb50*/  LOP3.LUT R12, R91, 0x380, RZ, 0xc0, !PT ;  /* 0x000003805b0c7812 */ /* 0x000fe400078ec0ff */
[----:B------:R-:W-:Y:S02]  /*cb60*/  LOP3.LUT R32, R10, R89, RZ, 0x3c, !PT ;  /* 0x000000590a207212 */ /* 0x000fe400078e3cff */
[----:B------:R-:W-:-:S02]  /*cb70*/  F2FP.BF16.F32.PACK_AB R35, R70, R35 ;  /* 0x000000234623723e */ /* 0x000fc400000010ff */
[----:B------:R-:W-:Y:S02]  /*cb80*/  F2FP.BF16.F32.PACK_AB R25, R94, R25 ;  /* 0x000000195e19723e */ /* 0x000fe400000010ff */
[----:B------:R-:W-:Y:S02]  /*cb90*/  SEL R47, R43, R42, P0 ;  /* 0x0000002a2b2f7207 */ /* 0x000fe40000000000 */
[----:B------:R-:W-:Y:S02]  /*cba0*/  LOP3.LUT R10, R95, 0x380, RZ, 0xc0, !PT ;  /* 0x000003805f0a7812 */ /* 0x000fe400078ec0ff */
[----:B------:R-:W-:Y:S02]  /*cbb0*/  SEL R42, R42, R43, P0 ;  /* 0x0000002b2a2a7207 */ /* 0x000fe40000000000 */
[----:B------:R-:W-:Y:S02]  /*cbc0*/  F2FP.BF16.F32.PACK_AB R28, R93, R28 ;  /* 0x0000001c5d1c723e */ /* 0x000fe400000010ff */
[----:B------:R-:W-:-:S02]  /*cbd0*/  SEL R43, R39, R38, P0 ;  /* 0x00000026272b7207 */ /* 0x000fc40000000000 */
[----:B------:R-:W-:Y:S02]  /*cbe0*/  SHF.R.U64 R8, R8, 0x3, RZ ;  /* 0x0000000308087819 */ /* 0x000fe400000012ff */
[----:B------:R-:W-:Y:S02]  /*cbf0*/  SEL R38, R38, R39, P0 ;  /* 0x0000002726267207 */ /* 0x000fe40000000000 */
[----:B------:R-:W-:Y:S02]  /*cc00*/  SEL R75, R31, R30, P0 ;  /* 0x0000001e1f4b7207 */ /* 0x000fe40000000000 */
[----:B------:R-:W-:Y:S01]  /*cc10*/  SEL R64, R30, R31, P0 ;  /* 0x0000001f1e407207 */ /* 0x000fe20000000000 */
[----:B------:R-:W-:Y:S01]  /*cc20*/  IMAD.X R31, RZ, RZ, R37, P6 ;  /* 0x000000ffff1f7224 */ /* 0x000fe200030e0625 */
[----:B------:R-:W-:Y:S02]  /*cc30*/  IADD3 R93, P1, R36, 0x4000, RZ ;  /* 0x00004000245d7810 */ /* 0x000fe40007f3e0ff */
[----:B------:R-:W-:-:S02]  /*cc40*/  SHF.R.U64 R12, R12, 0x3, RZ ;  /* 0x000000030c0c7819 */ /* 0x000fc400000012ff */
[----:B------:R-:W-:Y:S02]  /*cc50*/  F2FP.BF16.F32.PACK_AB R14, R103, R14 ;  /* 0x0000000e670e723e */ /* 0x000fe400000010ff */
        /* <DEDUP_REMOVED lines=8> */
[----:B------:R-:W-:Y:S02]  /*cce0*/  F2FP.BF16.F32.PACK_AB R15, R102, R15 ;  /* 0x0000000f660f723e */ /* 0x000fe400000010ff */
[C---:B------:R-:W-:Y:S02]  /*ccf0*/  IADD3 R103, P6, R36.reuse, 0x8020, RZ ;  /* 0x0000802024677810 */ /* 0x040fe40007fde0ff */
[C---:B------:R-:W-:Y:S02]  /*cd00*/  IADD3 R99, P4, R36.reuse, 0x4060, RZ ;  /* 0x0000406024637810 */ /* 0x040fe40007f9e0ff */
[----:B------:R-:W-:Y:S01]  /*cd10*/  IADD3 R107, P2, R36, 0x8060, RZ ;  /* 0x00008060246b7810 */ /* 0x000fe20007f5e0ff */
[----:B------:R-:W-:Y:S01]  /*cd20*/  IMAD.X R13, RZ, RZ, R37, P6 ;  /* 0x000000ffff0d7224 */ /* 0x000fe200030e0625 */
[----:B------:R-:W-:-:S02]  /*cd30*/  LOP3.LUT R34, R8, R87, RZ, 0x3c, !PT ;  /* 0x0000005708227212 */ /* 0x000fc400078e3cff */
[----:B------:R-:W-:Y:S02]  /*cd40*/  F2FP.BF16.F32.PACK_AB R29, R92, R29 ;  /* 0x0000001d5c1d723e */ /* 0x000fe400000010ff */
[----:B------:R-:W-:Y:S02]  /*cd50*/  LOP3.LUT R30, R12, R91, RZ, 0x3c, !PT ;  /* 0x0000005b0c1e7212 */ /* 0x000fe400078e3cff */
[----:B------:R-:W-:Y:S02]  /*cd60*/  LOP3.LUT R8, R93, 0x380, RZ, 0xc0, !PT ;  /* 0x000003805d087812 */ /* 0x000fe400078ec0ff */
        /* <DEDUP_REMOVED lines=10> */
[----:B------:R-:W-:Y:S02]  /*ce10*/  SEL R59, R29, R28, P0 ;  /* 0x0000001c1d3b7207 */ /* 0x000fe40000000000 */
[----:B------:R-:W-:Y:S01]  /*ce20*/  SEL R54, R28, R29, P0 ;  /* 0x0000001d1c367207 */ /* 0x000fe20000000000 */
[----:B------:R-:W-:Y:S01]  /*ce30*/  IMAD.X R29, RZ, RZ, R37, P1 ;  /* 0x000000ffff1d7224 */ /* 0x000fe200008e0625 */
[----:B------:R-:W-:Y:S02]  /*ce40*/  SHF.R.U64 R8, R8, 0x3, RZ ;  /* 0x0000000308087819 */ /* 0x000fe400000012ff */
[----:B------:R-:W-:Y:S02]  /*ce50*/  F2FP.BF16.F32.PACK_AB R21, R100, R21 ;  /* 0x000000156415723e */ /* 0x000fe400000010ff */
[----:B------:R-:W-:-:S02]  /*ce60*/  IADD3 R101, P5, R36, 0x8000, RZ ;  /* 0x0000800024657810 */ /* 0x000fc40007fbe0ff */
[----:B------:R-:W-:Y:S02]  /*ce70*/  SHF.R.U64 R12, R12, 0x3, RZ ;  /* 0x000000030c0c7819 */ /* 0x000fe400000012ff */
[----:B------:R-:W-:Y:S01]  /*ce80*/  IADD3 R105, P1, R36, 0x8040, RZ ;  /* 0x0000804024697810 */ /* 0x000fe20007f3e0ff */
[--C-:B------:R-:W-:Y:S01]  /*ce90*/  IMAD.X R15, RZ, RZ, R37.reuse, P5 ;  /* 0x000000ffff0f7224 */ /* 0x100fe200028e0625 */
[----:B------:R-:W-:Y:S02]  /*cea0*/  SHF.R.U64 R11, R11, 0x3, RZ ;  /* 0x000000030b0b7819 */ /* 0x000fe400000012ff */
[----:B------:R-:W-:Y:S01]  /*ceb0*/  SHF.R.U64 R10, R10, 0x3, RZ ;  /* 0x000000030a0a7819 */ /* 0x000fe200000012ff */
[----:B------:R-:W-:Y:S01]  /*cec0*/  IMAD.X R9, RZ, RZ, R37, P1 ;  /* 0x000000ffff097224 */ /* 0x000fe200008e0625 */
[----:B------:R-:W-:Y:S02]  /*ced0*/  SHF.R.U64 R14, R14, 0x3, RZ ;  /* 0x000000030e0e7819 */ /* 0x000fe400000012ff */
[----:B------:R-:W-:-:S02]  /*cee0*/  SHF.R.U64 R78, R78, 0x3, RZ ;  /* 0x000000034e4e7819 */ /* 0x000fc400000012ff */
[----:B------:R-:W-:Y:S02]  /*cef0*/  F2FP.BF16.F32.PACK_AB R130, R130, R133 ;  /* 0x000000858282723e */ /* 0x000fe400000010ff */
[----:B------:R-:W-:Y:S02]  /*cf00*/  F2FP.BF16.F32.PACK_AB R131, R128, R131 ;  /* 0x000000838083723e */ /* 0x000fe400000010ff */
[----:B------:R-:W-:Y:S02]  /*cf10*/  SEL R77, R27, R26, P0 ;  /* 0x0000001a1b4d7207 */ /* 0x000fe40000000000 */
[----:B------:R-:W-:Y:S01]  /*cf20*/  SEL R66, R26, R27, P0 ;  /* 0x0000001b1a427207 */ /* 0x000fe20000000000 */
[----:B------:R-:W-:Y:S01]  /*cf30*/  IMAD.X R27, RZ, RZ, R37, P3 ;  /* 0x000000ffff1b7224 */ /* 0x000fe200018e0625 */
[----:B------:R-:W-:Y:S02]  /*cf40*/  LOP3.LUT R28, R8, R93, RZ, 0x3c, !PT ;  /* 0x0000005d081c7212 */ /* 0x000fe400078e3cff */
[----:B------:R-:W-:-:S02]  /*cf50*/  SEL R61, R21, R20, P0 ;  /* 0x00000014153d7207 */ /* 0x000fc40000000000 */
[----:B------:R-:W-:Y:S01]  /*cf60*/  SEL R56, R20, R21, P0 ;  /* 0x0000001514387207 */ /* 0x000fe20000000000 */
[--C-:B------:R-:W-:Y:S01]  /*cf70*/  IMAD.X R21, RZ, RZ, R37.reuse, P4 ;  /* 0x000000ffff157224 */ /* 0x100fe200020e0625 */
[----:B------:R-:W-:Y:S02]  /*cf80*/  LOP3.LUT R26, R12, R97, RZ, 0x3c, !PT ;  /* 0x000000610c1a7212 */ /* 0x000fe400078e3cff */
[----:B------:R-:W-:Y:S02]  /*cf90*/  LOP3.LUT R8, R101, 0x380, RZ, 0xc0, !PT ;  /* 0x0000038065087812 */ /* 0x000fe400078ec0ff */
[----:B------:R-:W-:Y:S01]  /*cfa0*/  LOP3.LUT R36, R11, R36, RZ, 0x3c, !PT ;  /* 0x000000240b247212 */ /* 0x000fe200078e3cff */
[----:B------:R-:W-:Y:S01]  /*cfb0*/  IMAD.X R11, RZ, RZ, R37, P2 ;  /* 0x000000ffff0b7224 */ /* 0x000fe200010e0625 */
[----:B------:R-:W-:Y:S02]  /*cfc0*/  LOP3.LUT R76, R105, 0x380, RZ, 0xc0, !PT ;  /* 0x00000380694c7812 */ /* 0x000fe400078ec0ff */
[----:B------:R-:W-:-:S02]  /*cfd0*/  LOP3.LUT R12, R10, R103, RZ, 0x3c, !PT ;  /* 0x000000670a0c7212 */ /* 0x000fc400078e3cff */
[----:B------:R-:W-:Y:S02]  /*cfe0*/  LOP3.LUT R20, R14, R99, RZ, 0x3c, !PT ;  /* 0x000000630e147212 */ /* 0x000fe400078e3cff */
[----:B------:R-:W-:Y:S02]  /*cff0*/  LOP3.LUT R10, R78, R107, RZ, 0x3c, !PT ;  /* 0x0000006b4e0a7212 */ /* 0x000fe400078e3cff */
[----:B------:R-:W-:Y:S02]  /*d000*/  SEL R7, R130, R131, P0 ;  /* 0x0000008382077207 */ /* 0x000fe40000000000 */
[----:B------:R-:W-:Y:S02]  /*d010*/  SHF.R.U64 R8, R8, 0x3, RZ ;  /* 0x0000000308087819 */ /* 0x000fe400000012ff */
[----:B------:R-:W-:Y:S02]  /*d020*/  SHF.R.U64 R76, R76, 0x3, RZ ;  /* 0x000000034c4c7819 */ /* 0x000fe400000012ff */
[----:B------:R-:W-:-:S02]  /*d030*/  MOV R80, R20 ;  /* 0x0000001400507202 */ /* 0x000fc40000000f00 */
[----:B------:R-:W-:Y:S02]  /*d040*/  F2FP.BF16.F32.PACK_AB R126, R126, R129 ;  /* 0x000000817e7e723e */ /* 0x000fe400000010ff */
[----:B------:R-:W-:Y:S02]  /*d050*/  F2FP.BF16.F32.PACK_AB R127, R124, R127 ;  /* 0x0000007f7c7f723e */ /* 0x000fe400000010ff */
[----:B------:R-:W-:Y:S02]  /*d060*/  MOV R20, R10 ;  /* 0x0000000a00147202 */ /* 0x000fe40000000f00 */
[----:B------:R-:W-:Y:S02]  /*d070*/  F2FP.BF16.F32.PACK_AB R122, R122, R125 ;  /* 0x0000007d7a7a723e */ /* 0x000fe400000010ff */
[----:B------:R-:W-:Y:S02]  /*d080*/  F2FP.BF16.F32.PACK_AB R123, R120, R123 ;  /* 0x0000007b787b723e */ /* 0x000fe400000010ff */
[----:B------:R-:W-:-:S02]  /*d090*/  LOP3.LUT R14, R8, R101, RZ, 0x3c, !PT ;  /* 0x00000065080e7212 */ /* 0x000fc400078e3cff */
[----:B------:R-:W-:Y:S02]  /*d0a0*/  SEL R130, R131, R130, P0 ;  /* 0x0000008283827207 */ /* 0x000fe40000000000 */
[----:B------:R-:W-:Y:S02]  /*d0b0*/  LOP3.LUT R8, R76, R105, RZ, 0x3c, !PT ;  /* 0x000000694c087212 */ /* 0x000fe400078e3cff */
[----:B------:R-:W-:Y:S02]  /*d0c0*/  SEL R49, R126, R127, P0 ;  /* 0x0000007f7e317207 */ /* 0x000fe40000000000 */
[----:B------:R-:W-:Y:S02]  /*d0d0*/  SEL R126, R127, R126, P0 ;  /* 0x0000007e7f7e7207 */ /* 0x000fe40000000000 */
[----:B------:R-:W-:Y:S02]  /*d0e0*/  SEL R51, R122, R123, P0 ;  /* 0x0000007b7a337207 */ /* 0x000fe40000000000 */
[----:B------:R-:W-:-:S02]  /*d0f0*/  SEL R122, R123, R122, P0 ;  /* 0x0000007a7b7a7207 */ /* 0x000fc40000000000 */
[----:B------:R-:W-:Y:S02]  /*d100*/  MOV R21, R8 ;  /* 0x0000000800157202 */ /* 0x000fe40000000f00 */
[----:B------:R-:W-:Y:S02]  /*d110*/  SEL R85, R118, R119, P0 ;  /* 0x0000007776557207 */ /* 0x000fe40000000000 */
[----:B------:R-:W-:Y:S02]  /*d120*/  SEL R118, R119, R118, P0 ;  /* 0x0000007677767207 */ /* 0x000fe40000000000 */
[----:B------:R-:W-:Y:S02]  /*d130*/  MOV R91, R36 ;  /* 0x00000024005b7202 */ /* 0x000fe40000000f00 */
[----:B------:R-:W-:Y:S01]  /*d140*/  MOV R78, R14 ;  /* 0x0000000e004e7202 */ /* 0x000fe20000000f00 */
[----:B--2---:R0:W-:Y:S01]  /*d150*/  SHFL.IDX PT, R10, R7, R6, 0x1c1f ;  /* 0x001c1f06070a7589 */ /* 0x0041e200000e0000 */
[----:B------:R-:W-:-:S02]  /*d160*/  MOV R76, R12 ;  /* 0x0000000c004c7202 */ /* 0x000fc40000000f00 */
[----:B------:R-:W-:Y:S01]  /*d170*/  MOV R90, R34 ;  /* 0x00000022005a7202 */ /* 0x000fe20000000f00 */
[----:B------:R-:W-:Y:S01]  /*d180*/  SHFL.IDX PT, R69, R69, R6, 0x1c1f ;  /* 0x001c1f0645457589 */ /* 0x000fe200000e0000 */
[----:B------:R-:W-:Y:S02]  /*d190*/  MOV R84, R24 ;  /* 0x0000001800547202 */ /* 0x000fe40000000f00 */
[----:B------:R-:W-:Y:S01]  /*d1a0*/  MOV R82, R26 ;  /* 0x0000001a00527202 */ /* 0x000fe20000000f00 */
[----:B------:R-:W-:Y:S01]  /*d1b0*/  SHFL.IDX PT, R49, R49, R6, 0x1c1f ;  /* 0x001c1f0631317589 */ /* 0x000fe200000e0000 */
[----:B------:R-:W-:Y:S02]  /*d1c0*/  MOV R89, R32 ;  /* 0x0000002000597202 */ /* 0x000fe40000000f00 */
[----:B0-----:R-:W-:Y:S01]  /*d1d0*/  LOP3.LUT R7, R6, 0x2, RZ, 0x3c, !PT ;  /* 0x0000000206077812 */ /* 0x001fe200078e3cff */
[----:B------:R-:W-:Y:S01]  /*d1e0*/  SHFL.IDX PT, R71, R71, R6, 0x1c1f ;  /* 0x001c1f0647477589 */ /* 0x000fe200000e0000 */
[----:B------:R-:W-:-:S02]  /*d1f0*/  MOV R87, R30 ;  /* 0x0000001e00577202 */ /* 0x000fc40000000f00 */
[----:B------:R-:W-:Y:S01]  /*d200*/  MOV R86, R28 ;  /* 0x0000001c00567202 */ /* 0x000fe20000000f00 */
[----:B------:R-:W0:Y:S01]  /*d210*/  SHFL.IDX PT, R9, R130, R7, 0x1c1f ;  /* 0x001c1f0782097589 */ /* 0x000e2200000e0000 */
[----:B------:R-:W-:-:S03]  /*d220*/  PLOP3.LUT P2, PT, PT, PT, UP0, 0x80, 0x0 ;  /* 0x000000000000781c */ /* 0x000fc60003f4f008 */
        /* <DEDUP_REMOVED lines=17> */
[----:B------:R-:W1:Y:S04]  /*d340*/  SHFL.IDX PT, R52, R52, R7, 0x1c1f ;  /* 0x001c1f0734347589 */ /* 0x000e6800000e0000 */
[----:B------:R-:W2:Y:S04]  /*d350*/  SHFL.IDX PT, R42, R42, R7, 0x1c1f ;  /* 0x001c1f072a2a7589 */ /* 0x000ea800000e0000 */
[----:B------:R-:W-:Y:S01]  /*d360*/  SHFL.IDX PT, R53, R53, R6, 0x1c1f ;  /* 0x001c1f0635357589 */ /* 0x000fe200000e0000 */
[----:B----4-:R-:W-:-:S02]  /*d370*/  SEL R24, R51, R122, P0 ;  /* 0x0000007a33187207 */ /* 0x010fc40000000000 */
[----:B------:R-:W-:Y:S01]  /*d380*/  SEL R26, R122, R51, P0 ;  /* 0x000000337a1a7207 */ /* 0x000fe20000000000 */
[----:B------:R-:W-:Y:S01]  /*d390*/  SHFL.IDX PT, R43, R43, R6, 0x1c1f ;  /* 0x001c1f062b2b7589 */ /* 0x000fe200000e0000 */
[----:B0-----:R-:W-:Y:S02]  /*d3a0*/  SEL R25, R73, R46, P0 ;  /* 0x0000002e49197207 */ /* 0x001fe40000000000 */
[----:B------:R-:W-:Y:S01]  /*d3b0*/  SEL R27, R46, R73, P0 ;  /* 0x000000492e1b7207 */ /* 0x000fe20000000000 */
[----:B------:R-:W-:Y:S04]  /*d3c0*/  SHFL.IDX PT, R39, R39, R6, 0x1c1f ;  /* 0x001c1f0627277589 */ /* 0x000fe800000e0000 */
[----:B------:R-:W0:Y:S04]  /*d3d0*/  SHFL.IDX PT, R44, R44, R7, 0x1c1f ;  /* 0x001c1f072c2c7589 */ /* 0x000e2800000e0000 */
[----:B------:R-:W3:Y:S01]  /*d3e0*/  SHFL.IDX PT, R38, R38, R7, 0x1c1f ;  /* 0x001c1f0726267589 */ /* 0x000ee200000e0000 */
[----:B-1----:R-:W-:-:S02]  /*d3f0*/  SEL R28, R55, R52, P0 ;  /* 0x00000034371c7207 */ /* 0x002fc40000000000 */
[----:B------:R-:W-:Y:S01]  /*d400*/  SEL R30, R52, R55, P0 ;  /* 0x00000037341e7207 */ /* 0x000fe20000000000 */
[----:B------:R-:W1:Y:S01]  /*d410*/  SHFL.IDX PT, R62, R62, R7, 0x1c1f ;  /* 0x001c1f073e3e7589 */ /* 0x000e6200000e0000 */
[----:B--2---:R-:W-:Y:S02]  /*d420*/  SEL R29, R47, R42, P0 ;  /* 0x0000002a2f1d7207 */ /* 0x004fe40000000000 */
[----:B------:R-:W-:Y:S01]  /*d430*/  SEL R31, R42, R47, P0 ;  /* 0x0000002f2a1f7207 */ /* 0x000fe20000000000 */
[----:B------:R-:W-:Y:S06]  /*d440*/  BAR.SYNC.DEFER_BLOCKING 0x1, 0x100 ;  /* 0x0044000000007b1d */ /* 0x000fec0000010000 */
[----:B------:R-:W-:Y:S04]  /*d450*/  SHFL.IDX PT, R45, R45, R6, 0x1c1f ;  /* 0x001c1f062d2d7589 */ /* 0x000fe800000e0000 */
[----:B------:R-:W-:Y:S01]  /*d460*/  SHFL.IDX PT, R41, R41, R6, 0x1c1f ;  /* 0x001c1f0629297589 */ /* 0x000fe200000e0000 */
[----:B0-----:R-:W-:-:S02]  /*d470*/  SEL R32, R53, R44, P0 ;  /* 0x0000002c35207207 */ /* 0x001fc40000000000 */
[----:B------:R-:W-:Y:S01]  /*d480*/  SEL R34, R44, R53, P0 ;  /* 0x000000352c227207 */ /* 0x000fe20000000000 */
[----:B------:R-:W0:Y:S01]  /*d490*/  SHFL.IDX PT, R40, R40, R7, 0x1c1f ;  /* 0x001c1f0728287589 */ /* 0x000e2200000e0000 */
[----:B---3--:R-:W-:Y:S02]  /*d4a0*/  SEL R33, R43, R38, P0 ;  /* 0x000000262b217207 */ /* 0x008fe40000000000 */
[----:B------:R-:W-:Y:S01]  /*d4b0*/  SEL R35, R38, R43, P0 ;  /* 0x0000002b26237207 */ /* 0x000fe20000000000 */
[----:B------:R-:W-:Y:S01]  /*d4c0*/  SHFL.IDX PT, R48, R48, R7, 0x1c1f ;  /* 0x001c1f0730307589 */ /* 0x000fe200000e0000 */
[----:B-1----:R-:W-:Y:S02]  /*d4d0*/  SEL R37, R39, R62, P0 ;  /* 0x0000003e27257207 */ /* 0x002fe40000000000 */
[----:B------:R-:W-:Y:S01]  /*d4e0*/  SEL R39, R62, R39, P0 ;  /* 0x000000273e277207 */ /* 0x000fe20000000000 */
[----:B------:R-:W-:Y:S04]  /*d4f0*/  SHFL.IDX PT, R57, R57, R6, 0x1c1f ;  /* 0x001c1f0639397589 */ /* 0x000fe800000e0000 */
[----:B------:R-:W-:Y:S04]  /*d500*/  SHFL.IDX PT, R75, R75, R6, 0x1c1f ;  /* 0x001c1f064b4b7589 */ /* 0x000fe800000e0000 */
[----:B------:R-:W-:Y:S04]  /*d510*/  SHFL.IDX PT, R50, R50, R7, 0x1c1f ;  /* 0x001c1f0732327589 */ /* 0x000fe800000e0000 */
[----:B------:R-:W-:Y:S04]  /*d520*/  SHFL.IDX PT, R64, R64, R7, 0x1c1f ;  /* 0x001c1f0740407589 */ /* 0x000fe800000e0000 */
[----:B------:R-:W-:Y:S01]  /*d530*/  SHFL.IDX PT, R59, R59, R6, 0x1c1f ;  /* 0x001c1f063b3b7589 */ /* 0x000fe200000e0000 */
[----:B0-----:R-:W-:-:S02]  /*d540*/  SEL R36, R45, R40, P0 ;  /* 0x000000282d247207 */ /* 0x001fc40000000000 */
[----:B------:R-:W-:Y:S01]  /*d550*/  SEL R38, R40, R45, P0 ;  /* 0x0000002d28267207 */ /* 0x000fe20000000000 */
[----:B------:R-:W-:Y:S04]  /*d560*/  SHFL.IDX PT, R77, R77, R6, 0x1c1f ;  /* 0x001c1f064d4d7589 */ /* 0x000fe800000e0000 */
[----:B------:R-:W0:Y:S04]  /*d570*/  SHFL.IDX PT, R54, R54, R7, 0x1c1f ;  /* 0x001c1f0736367589 */ /* 0x000e2800000e0000 */
[----:B------:R-:W1:Y:S04]  /*d580*/  SHFL.IDX PT, R66, R66, R7, 0x1c1f ;  /* 0x001c1f0742427589 */ /* 0x000e6800000e0000 */
[----:B------:R-:W-:Y:S04]  /*d590*/  SHFL.IDX PT, R61, R61, R6, 0x1c1f ;  /* 0x001c1f063d3d7589 */ /* 0x000fe800000e0000 */
[----:B------:R-:W-:Y:S04]  /*d5a0*/  SHFL.IDX PT, R79, R79, R6, 0x1c1f ;  /* 0x001c1f064f4f7589 */ /* 0x000fe800000e0000 */
[----:B------:R-:W-:Y:S04]  /*d5b0*/  SHFL.IDX PT, R56, R56, R7, 0x1c1f ;  /* 0x001c1f0738387589 */ /* 0x000fe800000e0000 */
[----:B------:R-:W2:Y:S04]  /*d5c0*/  SHFL.IDX PT, R68, R68, R7, 0x1c1f ;  /* 0x001c1f0744447589 */ /* 0x000ea800000e0000 */
[----:B------:R-:W-:Y:S01]  /*d5d0*/  SHFL.IDX PT, R65, R65, R6, 0x1c1f ;  /* 0x001c1f0641417589 */ /* 0x000fe200000e0000 */
[----:B0-----:R-:W-:-:S02]  /*d5e0*/  SEL R52, R59, R54, P0 ;  /* 0x000000363b347207 */ /* 0x001fc40000000000 */
[----:B------:R-:W-:Y:S01]  /*d5f0*/  SEL R54, R54, R59, P0 ;  /* 0x0000003b36367207 */ /* 0x000fe20000000000 */
[----:B------:R-:W-:Y:S01]  /*d600*/  SHFL.IDX PT, R81, R81, R6, 0x1c1f ;  /* 0x001c1f0651517589 */ /* 0x000fe200000e0000 */
[----:B-1----:R-:W-:Y:S02]  /*d610*/  SEL R49, R77, R66, P0 ;  /* 0x000000424d317207 */ /* 0x002fe40000000000 */
[----:B------:R-:W-:Y:S01]  /*d620*/  SEL R51, R66, R77, P0 ;  /* 0x0000004d42337207 */ /* 0x000fe20000000000 */
[----:B------:R-:W-:Y:S04]  /*d630*/  SHFL.IDX PT, R58, R58, R7, 0x1c1f ;  /* 0x001c1f073a3a7589 */ /* 0x000fe800000e0000 */
[----:B------:R-:W-:Y:S04]  /*d640*/  SHFL.IDX PT, R70, R70, R7, 0x1c1f ;  /* 0x001c1f0746467589 */ /* 0x000fe800000e0000 */
[----:B------:R-:W-:Y:S04]  /*d650*/  SHFL.IDX PT, R83, R83, R6, 0x1c1f ;  /* 0x001c1f0653537589 */ /* 0x000fe800000e0000 */
[----:B------:R-:W0:Y:S01]  /*d660*/  SHFL.IDX PT, R74, R74, R7, 0x1c1f ;  /* 0x001c1f074a4a7589 */ /* 0x000e2200000e0000 */
[----:B--2---:R-:W-:-:S02]  /*d670*/  SEL R53, R79, R68, P0 ;  /* 0x000000444f357207 */ /* 0x004fc40000000000 */
[----:B------:R-:W-:Y:S01]  /*d680*/  SEL R55, R68, R79, P0 ;  /* 0x0000004f44377207 */ /* 0x000fe20000000000 */
[----:B------:R-:W-:Y:S04]  /*d690*/  SHFL.IDX PT, R67, R67, R6, 0x1c1f ;  /* 0x001c1f0643437589 */ /* 0x000fe800000e0000 */
[----:B------:R1:W-:Y:S04]  /*d6a0*/  SHFL.IDX PT, R85, R85, R6, 0x1c1f ;  /* 0x001c1f0655557589 */ /* 0x0003e800000e0000 */
[----:B------:R-:W-:Y:S04]  /*d6b0*/  SHFL.IDX PT, R60, R60, R7, 0x1c1f ;  /* 0x001c1f073c3c7589 */ /* 0x000fe800000e0000 */
[----:B------:R2:W3:Y:S01]  /*d6c0*/  SHFL.IDX PT, R118, R118, R7, 0x1c1f ;  /* 0x001c1f0776767589 */ /* 0x0004e200000e0000 */
[----:B-1----:R-:W-:-:S03]  /*d6d0*/  IMAD.U32 R6, RZ, RZ, UR6 ;  /* 0x00000006ff067e24 */ /* 0x002fc6000f8e00ff */
[----:B------:R1:W-:Y:S04]  /*d6e0*/  STSM.16.M88.4 [R91], R8 ;  /* 0x000000085b007844 */ /* 0x0003e80000000200 */
[----:B------:R4:W-:Y:S01]  /*d6f0*/  STSM.16.M88.4 [R90], R12 ;  /* 0x0000000c5a007844 */ /* 0x0009e20000000200 */
[----:B0-----:R-:W-:Y:S01]  /*d700*/  SEL R59, R74, R83, P0 ;  /* 0x000000534a3b7207 */ /* 0x001fe20000000000 */
[----:B--2---:R-:W-:Y:S01]  /*d710*/  IMAD.U32 R7, RZ, RZ, UR7 ;  /* 0x00000007ff077e24 */ /* 0x004fe2000f8e00ff */
[----:B------:R-:W-:Y:S01]  /*d720*/  ULDC.64 UR6, c[0x0][0xc08] ;  /* 0x0003020000067ab9 */ /* 0x000fe20000000a00 */
[----:B------:R3:W-:Y:S04]  /*d730*/  STSM.16.M88.4 [R89], R24 ;  /* 0x0000001859007844 */ /* 0x0007e80000000200 */
[----:B------:R-:W-:Y:S01]  /*d740*/  STSM.16.M88.4 [R87], R28 ;  /* 0x0000001c57007844 */ /* 0x000fe20000000200 */
[----:B-1----:R-:W-:-:S03]  /*d750*/  SEL R8, R41, R48, P0 ;  /* 0x0000003029087207 */ /* 0x002fc60000000000 */
[----:B------:R-:W-:Y:S01]  /*d760*/  STSM.16.M88.4 [R86], R32 ;  /* 0x0000002056007844 */ /* 0x000fe20000000200 */
[----:B------:R-:W-:Y:S02]  /*d770*/  SEL R10, R48, R41, P0 ;  /* 0x00000029300a7207 */ /* 0x000fe40000000000 */
[----:B------:R-:W-:Y:S01]  /*d780*/  SEL R9, R75, R64, P0 ;  /* 0x000000404b097207 */ /* 0x000fe20000000000 */
[----:B------:R-:W-:Y:S01]  /*d790*/  STSM.16.M88.4 [R84], R36 ;  /* 0x0000002454007844 */ /* 0x000fe20000000200 */
[----:B------:R-:W-:Y:S02]  /*d7a0*/  SEL R11, R64, R75, P0 ;  /* 0x0000004b400b7207 */ /* 0x000fe40000000000 */
[----:B------:R-:W-:Y:S02]  /*d7b0*/  SEL R48, R57, R50, P0 ;  /* 0x0000003239307207 */ /* 0x000fe40000000000 */
[----:B------:R-:W-:Y:S01]  /*d7c0*/  SEL R50, R50, R57, P0 ;  /* 0x0000003932327207 */ /* 0x000fe20000000000 */
[----:B------:R0:W-:Y:S01]  /*d7d0*/  STSM.16.M88.4 [R82], R8 ;  /* 0x0000000852007844 */ /* 0x0001e20000000200 */
[----:B----4-:R-:W-:-:S02]  /*d7e0*/  SEL R12, R61, R56, P0 ;  /* 0x000000383d0c7207 */ /* 0x010fc40000000000 */
[----:B------:R-:W-:Y:S01]  /*d7f0*/  SEL R14, R56, R61, P0 ;  /* 0x0000003d380e7207 */ /* 0x000fe20000000000 */
[----:B------:R-:W-:Y:S01]  /*d800*/  STSM.16.M88.4 [R80], R48 ;  /* 0x0000003050007844 */ /* 0x000fe20000000200 */
[----:B------:R-:W-:Y:S02]  /*d810*/  SEL R13, R81, R70, P0 ;  /* 0x00000046510d7207 */ /* 0x000fe40000000000 */
[----:B------:R-:W-:Y:S01]  /*d820*/  SEL R15, R70, R81, P0 ;  /* 0x00000051460f7207 */ /* 0x000fe20000000000 */
[----:B------:R-:W-:Y:S01]  /*d830*/  STSM.16.M88.4 [R78], R52 ;  /* 0x000000344e007844 */ /* 0x000fe20000000200 */
[----:B------:R-:W-:Y:S01]  /*d840*/  SEL R56, R65, R58, P0 ;  /* 0x0000003a41387207 */ /* 0x000fe20000000000 */
[----:B------:R-:W-:Y:S01]  /*d850*/  UISETP.NE.U32.AND UP1, UPT, UR6, URZ, UPT ;  /* 0x0000003f0600728c */ /* 0x000fe2000bf25070 */
[----:B------:R-:W-:Y:S01]  /*d860*/  SEL R58, R58, R65, P0 ;  /* 0x000000413a3a7207 */ /* 0x000fe20000000000 */
[----:B------:R1:W-:Y:S01]  /*d870*/  STSM.16.M88.4 [R76], R12 ;  /* 0x0000000c4c007844 */ /* 0x0003e20000000200 */
[----:B------:R-:W-:Y:S01]  /*d880*/  SEL R57, R83, R74, P0 ;  /* 0x0000004a53397207 */ /* 0x000fe20000000000 */
[----:B------:R-:W-:Y:S01]  /*d890*/  ULDC UR8, c[0x0][0xa88] ;  /* 0x0002a20000087ab9 */ /* 0x000fe20000000800 */
[----:B---3--:R-:W-:Y:S01]  /*d8a0*/  SEL R25, R85, R118, P0 ;  /* 0x0000007655197207 */ /* 0x008fe20000000000 */
[----:B------:R-:W2:Y:S01]  /*d8b0*/  LDC R61, c[0x0][0xbe8] ;  /* 0x0002fa00ff3d7b82 */ /* 0x000ea20000000800 */
[----:B------:R-:W-:Y:S01]  /*d8c0*/  SEL R27, R118, R85, P0 ;  /* 0x00000055761b7207 */ /* 0x000fe20000000000 */
[----:B------:R3:W-:Y:S01]  /*d8d0*/  STSM.16.M88.4 [R21], R56 ;  /* 0x0000003815007844 */ /* 0x0007e20000000200 */
[----:B------:R-:W-:-:S02]  /*d8e0*/  SEL R24, R67, R60, P0 ;  /* 0x0000003c43187207 */ /* 0x000fc40000000000 */
[----:B------:R-:W-:-:S05]  /*d8f0*/  SEL R26, R60, R67, P0 ;  /* 0x000000433c1a7207 */ /* 0x000fca0000000000 */
[----:B------:R3:W-:Y:S01]  /*d900*/  STSM.16.M88.4 [R20], R24 ;  /* 0x0000001814007844 */ /* 0x0007e20000000200 */
[----:B------:R-:W-:Y:S01]  /*d910*/  BAR.SYNC.DEFER_BLOCKING 0x1, 0x100 ;  /* 0x0044000000007b1d */ /* 0x000fe20000010000 */
[----:B------:R-:W-:-:S06]  /*d920*/  UISETP.NE.AND.EX UP1, UPT, UR7, URZ, UPT, UP1 ;  /* 0x0000003f0700728c */ /* 0x000fcc000bf25310 */
[----:B------:R-:W-:-:S05]  /*d930*/  PLOP3.LUT P0, PT, PT, PT, UP1, 0x80, 0x0 ;  /* 0x000000000000781c */ /* 0x000fca0003f0f018 */
[----:B------:R-:W-:Y:S02]  /*d940*/  @UP1 ULDC.64 UR6, c[0x0][0xc08] ;  /* 0x0003020000061ab9 */ /* 0x000fe40000000a00 */
[----:B------:R-:W-:Y:S01]  /*d950*/  @UP1 UIMAD.WIDE UR6, UR42, 0x4, UR6 ;  /* 0x000000042a0618a5 */ /* 0x000fe2000f8e0206 */
[----:B0-----:R-:W-:-:S05]  /*d960*/  IMAD.U32 R10, RZ, RZ, UR8 ;  /* 0x00000008ff0a7e24 */ /* 0x001fca000f8e00ff */
[----:B-1----:R-:W-:Y:S02]  /*d970*/  IMAD.U32 R14, RZ, RZ, UR6 ;  /* 0x00000006ff0e7e24 */ /* 0x002fe4000f8e00ff */
[----:B------:R-:W-:Y:S01]  /*d980*/  IMAD.U32 R15, RZ, RZ, UR7 ;  /* 0x00000007ff0f7e24 */ /* 0x000fe2000f8e00ff */
[----:B------:R-:W4:Y:S01]  /*d990*/  @P2 LDG.E R8, desc[UR54][R6.64] ;  /* 0x0000003606082981 */ /* 0x000f22000c1e1900 */
[----:B--2---:R-:W-:Y:S01]  /*d9a0*/  ISETP.NE.AND P1, PT, R61, 0x1, PT ;  /* 0x000000013d00780c */ /* 0x004fe20003f25270 */
[----:B------:R-:W-:Y:S02]  /*d9b0*/  UMOV UR4, URZ ;  /* 0x0000003f00047c82 */ /* 0x000fe40008000000 */
[----:B------:R3:W5:Y:S10]  /*d9c0*/  @P0 LDG.E R10, desc[UR54][R14.64] ;  /* 0x000000360e0a0981 */ /* 0x000774000c1e1900 */
[----:B------:R-:W0:Y:S08]  /*d9d0*/  @P1 LDC R9, c[0x0][0xbec] ;  /* 0x0002fb00ff091b82 */ /* 0x000e300000000800 */
[----:B------:R-:W1:Y:S01]  /*d9e0*/  @P1 LDC R12, c[0x0][0xbf0] ;  /* 0x0002fc00ff0c1b82 */ /* 0x000e620000000800 */
[----:B----4-:R-:W-:Y:S01]  /*d9f0*/  @P2 R2UR UR4, R8 ;  /* 0x00000000080422ca */ /* 0x010fe200000e0000 */
[----:B01-3--:R-:W-:-:S14]  /*da00*/  @P0 BRA `(.L_x_5096) ;  /* 0x0000000000100947 */ /* 0x00bfdc0003800000 */
[----:B------:R-:W-:Y:S05]  /*da10*/  @!P2 BRA `(.L_x_5096) ;  /* 0x00000000000ca947 */ /* 0x000fea0003800000 */
[----:B------:R-:W2:Y:S04]  /*da20*/  LDG.E R11, desc[UR54][R6.64] ;  /* 0x00000036060b7981 */ /* 0x000ea8000c1e1900 */
[----:B-----5:R-:W2:Y:S02]  /*da30*/  LDG.E R10, desc[UR54][R6.64+0x4] ;  /* 0x00000436060a7981 */ /* 0x020ea4000c1e1900 */
[----:B--2---:R-:W-:-:S07]  /*da40*/  IMAD.IADD R10, R10, 0x1, -R11 ;  /* 0x000000010a0a7824 */ /* 0x004fce00078e0a0b */
.L_x_5096:
[----:B------:R-:W-:Y:S01]  /*da50*/  USHF.R.S32.HI UR14, URZ, 0x1f, UR43 ;  /* 0x0000001f3f0e7899 */ /* 0x000fe2000801142b */
[----:B------:R-:W-:Y:S01]  /*da60*/  VIADD R14, R18, UR37 ;  /* 0x00000025120e7c36 */ /* 0x000fe20008000000 */
[----:B------:R-:W-:Y:S01]  /*da70*/  ULDC.64 UR12, c[0x0][0xb90] ;  /* 0x0002e400000c7ab9 */ /* 0x000fe20000000a00 */
[----:B------:R-:W-:Y:S01]  /*da80*/  USHF.R.S32.HI UR9, URZ, 0x1f, UR4 ;  /* 0x0000001f3f097899 */ /* 0x000fe20008011404 */
[----:B------:R-:W-:Y:S01]  /*da90*/  VIADD R28, R223, UR37 ;  /* 0x00000025df1c7c36 */ /* 0x000fe20008000000 */
        /* <DEDUP_REMOVED lines=21> */
[----:B-----5:R-:W-:Y:S01]  /*dbf0*/  IMAD R67, R10, R61, RZ ;  /* 0x0000003d0a437224 */ /* 0x020fe200078e02ff */
[----:B------:R-:W-:Y:S01]  /*dc00*/  IADD3 R6, P0, R6, UR6, RZ ;  /* 0x0000000606067c10 */ /* 0x000fe2000ff1e0ff */
[----:B------:R-:W-:Y:S01]  /*dc10*/  ULDC.64 UR10, c[0x0][0xaa0] ;  /* 0x0002a800000a7ab9 */ /* 0x000fe20000000a00 */
[----:B------:R-:W-:Y:S01]  /*dc20*/  IMAD.U32 R12, RZ, RZ, UR8 ;  /* 0x00000008ff0c7e24 */ /* 0x000fe2000f8e00ff */
[----:B------:R-:W-:-:S02]  /*dc30*/  SHF.R.S32.HI R8, RZ, 0x1f, R9 ;  /* 0x0000001fff087819 */ /* 0x000fc40000011409 */
[----:B------:R-:W-:Y:S02]  /*dc40*/  IADD3 R11, P6, R4, 0x2000, RZ ;  /* 0x00002000040b7810 */ /* 0x000fe40007fde0ff */
[----:B------:R-:W-:Y:S01]  /*dc50*/  IADD3.X R7, R7, UR7, R12, P0, !PT ;  /* 0x0000000707077c10 */ /* 0x000fe200087fe40c */
[----:B------:R-:W-:Y:S01]  /*dc60*/  ULDC.64 UR6, c[0x0][0xb88] ;  /* 0x0002e20000067ab9 */ /* 0x000fe20000000a00 */
[----:B------:R-:W-:Y:S01]  /*dc70*/  LOP3.LUT R12, R13, 0x380, RZ, 0xc0, !PT ;  /* 0x000003800d0c7812 */ /* 0x000fe200078ec0ff */
[----:B------:R-:W-:Y:S01]  /*dc80*/  IMAD R14, R8, UR6, RZ ;  /* 0x00000006080e7c24 */ /* 0x000fe2000f8e02ff */
[----:B------:R-:W-:Y:S01]  /*dc90*/  LOP3.LUT R8, R11, 0x380, RZ, 0xc0, !PT ;  /* 0x000003800b087812 */ /* 0x000fe200078ec0ff */
[C---:B------:R-:W-:Y:S01]  /*dca0*/  IMAD.WIDE.U32 R6, R9.reuse, UR6, R6 ;  /* 0x0000000609067c25 */ /* 0x040fe2000f8e0006 */
        /* <DEDUP_REMOVED lines=8> */
[----:B------:R-:W-:-:S02]  /*dd30*/  IADD3 R25, P2, R4, 0x7000, RZ ;  /* 0x0000700004197810 */ /* 0x000fc40007f5e0ff */
[----:B------:R-:W-:Y:S01]  /*dd40*/  IADD3 R45, P4, R4, 0x4000, RZ ;  /* 0x00004000042d7810 */ /* 0x000fe20007f9e0ff */
[----:B------:R-:W-:Y:S01]  /*dd50*/  SHFL.IDX PT, R20, R14, RZ, 0x1c1f ;  /* 0x001c1fff0e147589 */ /* 0x000fe200000e0000 */
[----:B------:R-:W-:Y:S01]  /*dd60*/  LEA.HI.X R26, R6, UR7, R7, 0x2, P0 ;  /* 0x00000007061a7c11 */ /* 0x000fe200080f1407 */
[----:B------:R-:W-:Y:S01]  /*dd70*/  UIMAD UR8, UR9, UR10, URZ ;  /* 0x0000000a090872a4 */ /* 0x000fe2000f8e023f */
[----:B------:R-:W-:Y:S01]  /*dd80*/  IADD3 R41, P0, R4, 0x5000, RZ ;  /* 0x0000500004297810 */ /* 0x000fe20007f1e0ff */
[----:B------:R-:W-:Y:S01]  /*dd90*/  SHFL.IDX PT, R38, R14, 0x1, 0x1c1f ;  /* 0x003c1f000e267f89 */ /* 0x000fe200000e0000 */
[----:B------:R-:W-:Y:S01]  /*dda0*/  LOP3.LUT R24, R25, 0x380, RZ, 0xc0, !PT ;  /* 0x0000038019187812 */ /* 0x000fe200078ec0ff */
[----:B------:R-:W-:Y:S01]  /*ddb0*/  IMAD.X R9, RZ, RZ, R5, P6 ;  /* 0x000000ffff097224 */ /* 0x000fe200030e0605 */
[----:B------:R-:W-:Y:S01]  /*ddc0*/  LOP3.LUT R40, R41, 0x380, RZ, 0xc0, !PT ;  /* 0x0000038029287812 */ /* 0x000fe200078ec0ff */
[----:B------:R-:W1:Y:S01]  /*ddd0*/  SHFL.IDX PT, R21, R26, RZ, 0x1c1f ;  /* 0x001c1fff1a157589 */ /* 0x000e6200000e0000 */
[----:B------:R-:W-:-:S02]  /*dde0*/  SHF.R.U64 R24, R24, 0x3, RZ ;  /* 0x0000000318187819 */ /* 0x000fc400000012ff */
[----:B------:R-:W-:Y:S01]  /*ddf0*/  SHF.R.U64 R40, R40, 0x3, RZ ;  /* 0x0000000328287819 */ /* 0x000fe200000012ff */
[----:B------:R-:W2:Y:S01]  /*de00*/  SHFL.IDX PT, R39, R26, 0x1, 0x1c1f ;  /* 0x003c1f001a277f89 */ /* 0x000ea200000e0000 */
[----:B------:R-:W-:Y:S01]  /*de10*/  LOP3.LUT R8, R8, R11, RZ, 0x3c, !PT ;  /* 0x0000000b08087212 */ /* 0x000fe200078e3cff */
[----:B------:R-:W-:Y:S01]  /*de20*/  VIADD R11, R28, 0x8 ;  /* 0x000000081c0b7836 */ /* 0x000fe20000000000 */
[----:B------:R-:W-:Y:S01]  /*de30*/  LOP3.LUT R40, R40, R41, RZ, 0x3c, !PT ;  /* 0x0000002928287212 */ /* 0x000fe200078e3cff */
[--C-:B------:R-:W-:Y:S01]  /*de40*/  IMAD.X R41, RZ, RZ, R5.reuse, P0 ;  /* 0x000000ffff297224 */ /* 0x100fe200000e0605 */
[----:B------:R-:W-:Y:S02]  /*de50*/  LOP3.LUT P0, RZ, R221, 0x3, RZ, 0xc0, !PT ;  /* 0x00000003ddff7812 */ /* 0x000fe4000780c0ff */
[----:B------:R-:W-:Y:S01]  /*de60*/  LOP3.LUT R24, R24, R25, RZ, 0x3c, !PT ;  /* 0x0000001918187212 */ /* 0x000fe200078e3cff */
[----:B------:R-:W-:Y:S01]  /*de70*/  IMAD.X R25, RZ, RZ, R5, P2 ;  /* 0x000000ffff197224 */ /* 0x000fe200010e0605 */
[----:B------:R-:W-:-:S02]  /*de80*/  ISETP.GE.OR P2, PT, R28, R67, P0 ;  /* 0x000000431c00720c */ /* 0x000fc40000746670 */
[----:B------:R-:W-:Y:S02]  /*de90*/  ISETP.GE.OR P0, PT, R11, R67, P0 ;  /* 0x000000430b00720c */ /* 0x000fe40000706670 */
[C---:B------:R-:W-:Y:S02]  /*dea0*/  IADD3 R7, P5, R4.reuse, 0x3000, RZ ;  /* 0x0000300004077810 */ /* 0x040fe40007fbe0ff */
[----:B------:R-:W-:Y:S02]  /*deb0*/  IADD3 R33, P3, R4, 0x6000, RZ ;  /* 0x0000600004217810 */ /* 0x000fe40007f7e0ff */
[----:B------:R-:W-:Y:S02]  /*dec0*/  LOP3.LUT R6, R7, 0x380, RZ, 0xc0, !PT ;  /* 0x0000038007067812 */ /* 0x000fe400078ec0ff */
[----:B------:R-:W-:Y:S01]  /*ded0*/  LOP3.LUT R44, R45, 0x380, RZ, 0xc0, !PT ;  /* 0x000003802d2c7812 */ /* 0x000fe200078ec0ff */
[----:B------:R-:W-:Y:S01]  /*dee0*/  UIMAD.WIDE.U32 UR6, UR4, UR10, URZ ;  /* 0x0000000a040672a5 */ /* 0x000fe2000f8e003f */
[----:B------:R-:W-:Y:S01]  /*def0*/  LOP3.LUT R32, R33, 0x380, RZ, 0xc0, !PT ;  /* 0x0000038021207812 */ /* 0x000fe200078ec0ff */
[----:B-1----:R-:W-:Y:S01]  /*df00*/  @!P2 ST.E desc[UR54][R20.64], R2 ;  /* 0x000000021400a985 */ /* 0x002fe2000c101936 */
[----:B------:R-:W-:Y:S01]  /*df10*/  UIMAD UR8, UR4, UR11, UR8 ;  /* 0x0000000b040872a4 */ /* 0x000fe2000f8e0208 */
[----:B------:R-:W-:-:S02]  /*df20*/  SHF.R.U64 R6, R6, 0x3, RZ ;  /* 0x0000000306067819 */ /* 0x000fc400000012ff */
[----:B--2---:R1:W-:Y:S01]  /*df30*/  @!P0 ST.E desc[UR54][R38.64], R3 ;  /* 0x0000000326008985 */ /* 0x0043e2000c101936 */
[----:B------:R-:W-:Y:S01]  /*df40*/  SHF.R.U64 R44, R44, 0x3, RZ ;  /* 0x000000032c2c7819 */ /* 0x000fe200000012ff */
[----:B------:R-:W-:Y:S01]  /*df50*/  ULDC.64 UR10, c[0x0][0xae8] ;  /* 0x0002ba00000a7ab9 */ /* 0x000fe20000000a00 */
[----:B------:R-:W-:Y:S01]  /*df60*/  SHF.R.U64 R32, R32, 0x3, RZ ;  /* 0x0000000320207819 */ /* 0x000fe200000012ff */
[----:B------:R-:W-:Y:S01]  /*df70*/  UIADD3 UR7, UR7, UR8, URZ ;  /* 0x0000000807077290 */ /* 0x000fe2000fffe03f */
[----:B------:R-:W-:Y:S02]  /*df80*/  LOP3.LUT R6, R6, R7, RZ, 0x3c, !PT ;  /* 0x0000000706067212 */ /* 0x000fe400078e3cff */
[C---:B------:R-:W-:Y:S02]  /*df90*/  IADD3 R57, P6, R4.reuse, 0x8000, RZ ;  /* 0x0000800004397810 */ /* 0x040fe40007fde0ff */
[----:B------:R-:W-:Y:S01]  /*dfa0*/  LOP3.LUT R29, R4, 0x380, RZ, 0xc0, !PT ;  /* 0x00000380041d7812 */ /* 0x000fe200078ec0ff */
[----:B-1----:R-:W1:Y:S01]  /*dfb0*/  @P1 LDC R3, c[0x0][0xbec] ;  /* 0x0002fb00ff031b82 */ /* 0x002e620000000800 */
[----:B------:R-:W-:Y:S01]  /*dfc0*/  IMAD R2, R23, 0x20, R220 ;  /* 0x0000002017027824 */ /* 0x000fe200078e02dc */
[----:B------:R-:W-:Y:S01]  /*dfd0*/  UIMAD UR4, UR14, UR10, URZ ;  /* 0x0000000a0e0472a4 */ /* 0x000fe2000f8e023f */
[----:B------:R-:W-:Y:S01]  /*dfe0*/  LOP3.LUT R44, R44, R45, RZ, 0x3c, !PT ;  /* 0x0000002d2c2c7212 */ /* 0x000fe200078e3cff */
[--C-:B------:R-:W-:Y:S01]  /*dff0*/  IMAD.X R7, RZ, RZ, R5.reuse, P5 ;  /* 0x000000ffff077224 */ /* 0x100fe200028e0605 */
[----:B------:R-:W-:Y:S01]  /*e000*/  LOP3.LUT R32, R32, R33, RZ, 0x3c, !PT ;  /* 0x0000002120207212 */ /* 0x000fe200078e3cff */
[--C-:B------:R-:W-:Y:S01]  /*e010*/  IMAD.X R45, RZ, RZ, R5.reuse, P4 ;  /* 0x000000ffff2d7224 */ /* 0x100fe200020e0605 */
[----:B------:R-:W-:Y:S01]  /*e020*/  IADD3 R53, P5, R4, 0x9000, RZ ;  /* 0x0000900004357810 */ /* 0x000fe20007fbe0ff */
[----:B------:R-:W-:Y:S01]  /*e030*/  VIADD R62, R2, UR37 ;  /* 0x00000025023e7c36 */ /* 0x000fe20008000000 */
[C---:B------:R-:W-:Y:S01]  /*e040*/  IADD3 R49, P4, R4.reuse, 0xa000, RZ ;  /* 0x0000a00004317810 */ /* 0x040fe20007f9e0ff */
[--C-:B------:R-:W-:Y:S01]  /*e050*/  IMAD.X R33, RZ, RZ, R5.reuse, P3 ;  /* 0x000000ffff217224 */ /* 0x100fe200018e0605 */
[----:B------:R-:W-:Y:S01]  /*e060*/  UIMAD UR4, UR43, UR11, UR4 ;  /* 0x0000000b2b0472a4 */ /* 0x000fe2000f8e0204 */
[----:B------:R-:W-:Y:S01]  /*e070*/  IADD3 R15, P3, R4, 0xb000, RZ ;  /* 0x0000b000040f7810 */ /* 0x000fe20007f7e0ff */
[----:B------:R-:W-:Y:S01]  /*e080*/  UIMAD.WIDE.U32 UR6, UR43, UR10, UR6 ;  /* 0x0000000a2b0672a5 */ /* 0x000fe2000f8e0006 */
[----:B------:R-:W-:Y:S01]  /*e090*/  LOP3.LUT R56, R57, 0x380, RZ, 0xc0, !PT ;  /* 0x0000038039387812 */ /* 0x000fe200078ec0ff */
[----:B------:R-:W-:Y:S01]  /*e0a0*/  ULDC.64 UR8, c[0x0][0xaf0] ;  /* 0x0002bc0000087ab9 */ /* 0x000fe20000000a00 */
[----:B------:R-:W-:Y:S01]  /*e0b0*/  LOP3.LUT R52, R53, 0x380, RZ, 0xc0, !PT ;  /* 0x0000038035347812 */ /* 0x000fe200078ec0ff */
[----:B------:R-:W-:Y:S01]  /*e0c0*/  UIADD3 UR7, UR7, UR4, URZ ;  /* 0x0000000407077290 */ /* 0x000fe2000fffe03f */
[----:B------:R-:W-:Y:S01]  /*e0d0*/  LOP3.LUT R48, R49, 0x380, RZ, 0xc0, !PT ;  /* 0x0000038031307812 */ /* 0x000fe200078ec0ff */
[----:B------:R-:W-:Y:S01]  /*e0e0*/  UIMAD UR4, UR36, UR8, URZ ;  /* 0x00000008240472a4 */ /* 0x000fe2000f8e023f */
[----:B------:R-:W-:Y:S01]  /*e0f0*/  SHF.R.U64 R29, R29, 0x3, RZ ;  /* 0x000000031d1d7819 */ /* 0x000fe200000012ff */
[----:B------:R-:W5:Y:S01]  /*e100*/  LD.E.128 R44, desc[UR54][R44.64] ;  /* 0x000000362c2c7980 */ /* 0x000f62000c101d00 */
[----:B------:R-:W-:Y:S01]  /*e110*/  LOP3.LUT R10, R15, 0x380, RZ, 0xc0, !PT ;  /* 0x000003800f0a7812 */ /* 0x000fe200078ec0ff */
[----:B-1----:R-:W-:Y:S01]  /*e120*/  @P1 IMAD.HI.U32 R2, R62, R3, RZ ;  /* 0x000000033e021227 */ /* 0x002fe200078e00ff */
[----:B------:R-:W-:Y:S01]  /*e130*/  SHF.R.U64 R56, R56, 0x3, RZ ;  /* 0x0000000338387819 */ /* 0x000fe200000012ff */
[----:B------:R-:W-:Y:S01]  /*e140*/  UIMAD UR4, UR42, UR9, UR4 ;  /* 0x000000092a0472a4 */ /* 0x000fe2000f8e0204 */
[----:B------:R-:W-:Y:S01]  /*e150*/  SHF.R.U64 R52, R52, 0x3, RZ ;  /* 0x0000000334347819 */ /* 0x000fe200000012ff */
[----:B------:R-:W-:Y:S01]  /*e160*/  IMAD.MOV.U32 R21, RZ, RZ, R62 ;  /* 0x000000ffff157224 */ /* 0x000fe200078e003e */
[----:B------:R-:W-:Y:S01]  /*e170*/  SHF.R.U64 R48, R48, 0x3, RZ ;  /* 0x0000000330307819 */ /* 0x000fe200000012ff */
[----:B------:R-:W-:Y:S01]  /*e180*/  UIMAD.WIDE.U32 UR6, UR42, UR8, UR6 ;  /* 0x000000082a0672a5 */ /* 0x000fe2000f8e0006 */
[----:B------:R-:W-:Y:S01]  /*e190*/  LOP3.LUT R28, R29, R4, RZ, 0x3c, !PT ;  /* 0x000000041d1c7212 */ /* 0x000fe200078e3cff */
[--C-:B------:R-:W-:Y:S01]  /*e1a0*/  IMAD.X R37, RZ, RZ, R5.reuse, P3 ;  /* 0x000000ffff257224 */ /* 0x100fe200018e0605 */
[----:B0-----:R-:W-:Y:S01]  /*e1b0*/  @P1 SHF.R.U32.HI R21, RZ, R65, R2 ;  /* 0x00000041ff151219 */ /* 0x001fe20000011602 */
[--C-:B------:R-:W-:Y:S01]  /*e1c0*/  IMAD.MOV.U32 R29, RZ, RZ, R5.reuse ;  /* 0x000000ffff1d7224 */ /* 0x100fe200078e0005 */
[----:B------:R-:W-:Y:S01]  /*e1d0*/  SHF.R.U64 R4, R10, 0x3, RZ ;  /* 0x000000030a047819 */ /* 0x000fe200000012ff */
[----:B------:R-:W-:Y:S01]  /*e1e0*/  UIADD3 UR4, UR7, UR4, URZ ;  /* 0x0000000407047290 */ /* 0x000fe2000fffe03f */
[----:B------:R-:W-:Y:S01]  /*e1f0*/  LOP3.LUT R56, R56, R57, RZ, 0x3c, !PT ;  /* 0x0000003938387212 */ /* 0x000fe200078e3cff */
[--C-:B------:R-:W-:Y:S01]  /*e200*/  IMAD.X R57, RZ, RZ, R5.reuse, P6 ;  /* 0x000000ffff397224 */ /* 0x100fe200030e0605 */
[----:B------:R-:W-:Y:S01]  /*e210*/  LOP3.LUT R52, R52, R53, RZ, 0x3c, !PT ;  /* 0x0000003534347212 */ /* 0x000fe200078e3cff */
[--C-:B------:R-:W-:Y:S01]  /*e220*/  IMAD.X R53, RZ, RZ, R5.reuse, P5 ;  /* 0x000000ffff357224 */ /* 0x100fe200028e0605 */
[----:B------:R-:W-:Y:S01]  /*e230*/  LOP3.LUT R48, R48, R49, RZ, 0x3c, !PT ;  /* 0x0000003130307212 */ /* 0x000fe200078e3cff */
[----:B------:R-:W-:Y:S01]  /*e240*/  IMAD.X R49, RZ, RZ, R5, P4 ;  /* 0x000000ffff317224 */ /* 0x000fe200020e0605 */
[--C-:B------:R-:W-:Y:S01]  /*e250*/  SHF.R.S32.HI R20, RZ, 0x1f, R21.reuse ;  /* 0x0000001fff147819 */ /* 0x100fe20000011415 */
[----:B------:R-:W-:Y:S01]  /*e260*/  IMAD.MOV R60, RZ, RZ, -R21 ;  /* 0x000000ffff3c7224 */ /* 0x000fe200078e0a15 */
[----:B------:R-:W-:Y:S01]  /*e270*/  LOP3.LUT R36, R4, R15, RZ, 0x3c, !PT ;  /* 0x0000000f04247212 */ /* 0x000fe200078e3cff */
[----:B------:R-:W-:Y:S01]  /*e280*/  ULDC.64 UR8, c[0x0][0xae0] ;  /* 0x0002b80000087ab9 */ /* 0x000fe20000000a00 */
[----:B------:R-:W-:Y:S01]  /*e290*/  IMAD.U32 R3, RZ, RZ, UR7 ;  /* 0x00000007ff037e24 */ /* 0x000fe2000f8e00ff */
[----:B------:R-:W5:Y:S01]  /*e2a0*/  LD.E.128 R28, desc[UR54][R28.64] ;  /* 0x000000361c1c7980 */ /* 0x000f62000c101d00 */
[----:B------:R-:W-:-:S02]  /*e2b0*/  IMAD R20, R20, UR8, RZ ;  /* 0x0000000814147c24 */ /* 0x000fc4000f8e02ff */
[----:B------:R-:W-:Y:S01]  /*e2c0*/  IMAD R61, R61, R60, R62 ;  /* 0x0000003c3d3d7224 */ /* 0x000fe200078e023e */
[----:B------:R-:W5:Y:S01]  /*e2d0*/  LD.E.128 R12, desc[UR54][R12.64] ;  /* 0x000000360c0c7980 */ /* 0x000f62000c101d00 */
[----:B------:R-:W-:Y:S01]  /*e2e0*/  IMAD.U32 R2, RZ, RZ, UR6 ;  /* 0x00000006ff027e24 */ /* 0x000fe2000f8e00ff */
[----:B------:R-:W-:Y:S01]  /*e2f0*/  ULDC.64 UR6, c[0x0][0xad8] ;  /* 0x0002b60000067ab9 */ /* 0x000fe20000000a00 */
[----:B------:R-:W-:Y:S01]  /*e300*/  IMAD.U32 R3, RZ, RZ, UR4 ;  /* 0x00000004ff037e24 */ /* 0x000fe2000f8e00ff */
[----:B------:R-:W5:Y:S01]  /*e310*/  LD.E.128 R8, desc[UR54][R8.64] ;  /* 0x0000003608087980 */ /* 0x000f62000c101d00 */
[----:B------:R-:W-:-:S03]  /*e320*/  IMAD R65, R21, UR9, R20 ;  /* 0x0000000915417c24 */ /* 0x000fc6000f8e0214 */
[----:B------:R-:W5:Y:S01]  /*e330*/  LD.E.128 R4, desc[UR54][R6.64] ;  /* 0x0000003606047980 */ /* 0x000f62000c101d00 */
[----:B------:R-:W-:-:S03]  /*e340*/  SHF.R.S32.HI R20, RZ, 0x1f, R61 ;  /* 0x0000001fff147819 */ /* 0x000fc6000001143d */
[----:B------:R-:W5:Y:S04]  /*e350*/  LD.E.128 R40, desc[UR54][R40.64] ;  /* 0x0000003628287980 */ /* 0x000f68000c101d00 */
[----:B------:R-:W5:Y:S04]  /*e360*/  LD.E.128 R32, desc[UR54][R32.64] ;  /* 0x0000003620207980 */ /* 0x000f68000c101d00 */
[----:B------:R-:W5:Y:S04]  /*e370*/  LD.E.128 R24, desc[UR54][R24.64] ;  /* 0x0000003618187980 */ /* 0x000f68000c101d00 */
[----:B------:R-:W5:Y:S04]  /*e380*/  LD.E.128 R56, desc[UR54][R56.64] ;  /* 0x0000003638387980 */ /* 0x000f68000c101d00 */
[----:B------:R-:W5:Y:S04]  /*e390*/  LD.E.128 R52, desc[UR54][R52.64] ;  /* 0x0000003634347980 */ /* 0x000f68000c101d00 */
[----:B------:R-:W5:Y:S04]  /*e3a0*/  LD.E.128 R48, desc[UR54][R48.64] ;  /* 0x0000003630307980 */ /* 0x000f68000c101d00 */
[----:B------:R-:W5:Y:S01]  /*e3b0*/  LD.E.128 R36, desc[UR54][R36.64] ;  /* 0x0000003624247980 */ /* 0x000f62000c101d00 */
[----:B------:R-:W-:Y:S01]  /*e3c0*/  IMAD.WIDE.U32 R2, R21, UR8, R2 ;  /* 0x0000000815027c25 */ /* 0x000fe2000f8e0002 */
        /* <DEDUP_REMOVED lines=40> */
.L_x_5098:
[----:B------:R-:W-:Y:S05]  /*e650*/  BSYNC B1 ;  /* 0x0000000000017941 */ /* 0x000fea0003800000 */
.L_x_5097:
        /* <DEDUP_REMOVED lines=17> */
.L_x_5100:
[----:B------:R-:W-:Y:S05]  /*e770*/  BSYNC B1 ;  /* 0x0000000000017941 */ /* 0x000fea0003800000 */
.L_x_5099:
        /* <DEDUP_REMOVED lines=17> */
.L_x_5102:
[----:B------:R-:W-:Y:S05]  /*e890*/  BSYNC B1 ;  /* 0x0000000000017941 */ /* 0x000fea0003800000 */
.L_x_5101:
[----:B0-----:R-:W-:Y:S01]  /*e8a0*/  VIADD R0, R66, 0x60 ;  /* 0x0000006042007836 */ /* 0x001fe20000000000 */
[----:B-1--4-:R-:W4:Y:S04]  /*e8b0*/  SHFL.IDX PT, R64, R64, 0x3, 0x181f ;  /* 0x00781f0040407f89 */ /* 0x012f2800000e0000 */
[----:B------:R-:W-:Y:S01]  /*e8c0*/  ISETP.GE.AND P0, PT, R0, R67, PT ;  /* 0x000000430000720c */ /* 0x000fe20003f06270 */
[----:B------:R0:W1:-:S12]  /*e8d0*/  SHFL.IDX PT, R11, R62, 0x3, 0x181f ;  /* 0x00781f003e0b7f89 */ /* 0x00005800000e0000 */
        /* <DEDUP_REMOVED lines=16> */
.L_x_5095:
[----:B------:R-:W-:Y:S01]  /*e9e0*/  ULDC.64 UR6, c[0x0][0xc00] ;  /* 0x0003000000067ab9 */ /* 0x000fe20000000a00 */
[----:B------:R-:W0:Y:S01]  /*e9f0*/  LDC R11, c[0x0][0xbe8] ;  /* 0x0002fa00ff0b7b82 */ /* 0x000e220000000800 */
[----:B------:R-:W-:Y:S02]  /*ea00*/  UISETP.NE.U32.AND UP0, UPT, UR6, URZ, UPT ;  /* 0x0000003f0600728c */ /* 0x000fe4000bf05070 */
[----:B------:R-:W-:Y:S02]  /*ea10*/  ULEA UR4, UP1, UR42, UR6, 0x2 ;  /* 0x000000062a047291 */ /* 0x000fe4000f82103f */
[----:B------:R-:W-:Y:S02]  /*ea20*/  UISETP.NE.AND.EX UP0, UPT, UR7, URZ, UPT, UP0 ;  /* 0x0000003f0700728c */ /* 0x000fe4000bf05300 */
[----:B------:R-:W-:Y:S02]  /*ea30*/  ULEA.HI.X UR6, UR42, UR7, UR36, 0x2, UP1 ;  /* 0x000000072a067291 */ /* 0x000fe400088f1424 */
[----:B------:R-:W-:-:S02]  /*ea40*/  IMAD.U32 R2, RZ, RZ, UR4 ;  /* 0x00000004ff027e24 */ /* 0x000fc4000f8e00ff */
[----:B------:R-:W-:Y:S02]  /*ea50*/  PLOP3.LUT P2, PT, PT, PT, UP0, 0x80, 0x0 ;  /* 0x000000000000781c */ /* 0x000fe40003f4f008 */
[----:B------:R-:W-:Y:S01]  /*ea60*/  IMAD.U32 R3, RZ, RZ, UR6 ;  /* 0x00000006ff037e24 */ /* 0x000fe2000f8e00ff */
[----:B------:R-:W-:Y:S02]  /*ea70*/  ULDC.64 UR6, c[0x0][0xc08] ;  /* 0x0003020000067ab9 */ /* 0x000fe40000000a00 */
[----:B------:R-:W-:-:S04]  /*ea80*/  UISETP.NE.U32.AND UP1, UPT, UR6, URZ, UPT ;  /* 0x0000003f0600728c */ /* 0x000fc8000bf25070 */
[----:B------:R-:W-:-:S04]  /*ea90*/  UISETP.NE.AND.EX UP1, UPT, UR7, URZ, UPT, UP1 ;  /* 0x0000003f0700728c */ /* 0x000fc8000bf25310 */
[----:B------:R-:W2:Y:S01]  /*eaa0*/  @P2 LDG.E R6, desc[UR54][R2.64] ;  /* 0x0000003602062981 */ /* 0x000ea2000c1e1900 */
[----:B------:R-:W-:Y:S01]  /*eab0*/  ULDC UR4, c[0x0][0xa88] ;  /* 0x0002a20000047ab9 */ /* 0x000fe20000000800 */
[----:B------:R-:W-:Y:S01]  /*eac0*/  PLOP3.LUT P3, PT, PT, PT, UP1, 0x80, 0x0 ;  /* 0x000000000000781c */ /* 0x000fe20003f6f018 */
[----:B------:R-:W-:-:S04]  /*ead0*/  IMAD.U32 R0, RZ, RZ, UR4 ;  /* 0x00000004ff007e24 */ /* 0x000fc8000f8e00ff */
        /* <DEDUP_REMOVED lines=17> */
.L_x_5104:
        /* <DEDUP_REMOVED lines=45> */
.L_x_5106:
[----:B------:R-:W-:Y:S05]  /*eec0*/  BSYNC B1 ;  /* 0x0000000000017941 */ /* 0x000fea0003800000 */
.L_x_5105:
[----:B0-----:R-:W0:Y:S01]  /*eed0*/  @P0 LDC R3, c[0x0][0xbf0] ;  /* 0x0002fc00ff030b82 */ /* 0x001e220000000800 */
[----:B------:R-:W-:Y:S01]  /*eee0*/  ULDC.64 UR12, c[0x0][0xaa0] ;  /* 0x0002a800000c7ab9 */ /* 0x000fe20000000a00 */
[----:B------:R-:W-:Y:S01]  /*eef0*/  IMAD R2, R23, 0x20, R220 ;  /* 0x0000002017027824 */ /* 0x000fe200078e02dc */
        /* <DEDUP_REMOVED lines=62> */
.L_x_5108:
[----:B------:R-:W-:Y:S05]  /*f2e0*/  BSYNC B1 ;  /* 0x0000000000017941 */ /* 0x000fea0003800000 */
.L_x_5107:
        /* <DEDUP_REMOVED lines=17> */
.L_x_5110:
[----:B------:R-:W-:Y:S05]  /*f400*/  BSYNC B1 ;  /* 0x0000000000017941 */ /* 0x000fea0003800000 */
.L_x_5109:
        /* <DEDUP_REMOVED lines=17> */
.L_x_5112:
[----:B------:R-:W-:Y:S05]  /*f520*/  BSYNC B1 ;  /* 0x0000000000017941 */ /* 0x000fea0003800000 */
.L_x_5111:
        /* <DEDUP_REMOVED lines=18> */
.L_x_5103:
[----:B------:R-:W-:Y:S05]  /*f650*/  BSYNC B0 ;  /* 0x0000000000007941 */ /* 0x000fea0003800000 */
.L_x_5094:
[----:B------:R-:W-:Y:S02]  /*f660*/  ULDC UR4, c[0x0][0xc3c] ;  /* 0x00030f0000047ab9 */ /* 0x000fe40000000800 */
[----:B------:R-:W-:-:S13]  /*f670*/  ISETP.GE.AND P0, PT, R63, UR4, PT ;  /* 0x000000043f007c0c */ /* 0x000fda000bf06270 */
[----:B------:R-:W-:Y:S05]  /*f680*/  @!P0 BRA `(.L_x_5113) ;  /* 0xffffff1400e48947 */ /* 0x000fea000383ffff */
[----:B------:R-:W-:Y:S05]  /*f690*/  EXIT ;  /* 0x000000000000794d */ /* 0x000fea0003800000 */
.L_x_5055:
        /* <DEDUP_REMOVED lines=20> */
.L_x_5114:
        /* <DEDUP_REMOVED lines=41> */
.L_x_5120:
        /* <DEDUP_REMOVED lines=14> */
.L_x_5119:
[----:B------:R-:W-:Y:S05]  /*fb50*/  BSYNC B0 ;  /* 0x0000000000007941 */ /* 0x000fea0003800000 */
.L_x_5118:
        /* <DEDUP_REMOVED lines=22> */
.L_x_5116:
        /* <DEDUP_REMOVED lines=25> */
.L_x_5121:
        /* <DEDUP_REMOVED lines=58> */
.L_x_5117:
[----:B------:R0:W-:Y:S01]  /*101f0*/  STL [R1+0x20], R0 ;  /* 0x0000200001007387 */ /* 0x0001e20000100800 */
[----:B------:R-:W-:-:S03]  /*10200*/  UMOV UR36, URZ ;  /* 0x0000003f00247c82 */ /* 0x000fc60008000000 */
[----:B------:R0:W-:Y:S02]  /*10210*/  STL [R1+0x24], RZ ;  /* 0x000024ff01007387 */ /* 0x0001e40000100800 */
.L_x_5122:
        /* <DEDUP_REMOVED lines=11> */
.L_x_5115:
        /* <DEDUP_REMOVED lines=8> */
[----:B------:R-:W0:Y:S01]  /*10350*/  S2R R10, SR_TID.X ;  /* 0x00000000000a7919 */ /* 0x000e220000002100 */
        /* <DEDUP_REMOVED lines=8> */
[----:B0-----:R-:W-:Y:S01]  /*103e0*/  SHF.R.U32.HI R0, RZ, 0x1, R10 ;  /* 0x00000001ff007819 */ /* 0x001fe2000001160a */
[C---:B-1----:R-:W-:Y:S01]  /*103f0*/  IMAD.SHL.U32 R4, R10.reuse, 0x40, RZ ;  /* 0x000000400a047824 */ /* 0x042fe200078e00ff */
        /* <DEDUP_REMOVED lines=34> */
.L_x_5196:
[----:B------:R-:W-:Y:S01]  /*10620*/  ULDC.64 UR4, c[0x0][0xc88] ;  /* 0x0003220000047ab9 */ /* 0x000fe20000000a00 */
[----:B------:R-:W-:Y:S01]  /*10630*/  IMAD.MOV.U32 R0, RZ, RZ, RZ ;  /* 0x000000ffff007224 */ /* 0x000fe200078e00ff */
        /* <DEDUP_REMOVED lines=12> */
[----:B0-----:R-:W-:Y:S01]  /*10700*/  IMAD.MOV.U32 R8, RZ, RZ, RZ ;  /* 0x000000ffff087224 */ /* 0x001fe200078e00ff */
        /* <DEDUP_REMOVED lines=9> */
[----:B------:R0:W5:Y:S01]  /*107a0*/  @P0 LDG.E R0, desc[UR54][R2.64] ;  /* 0x0000003602000981 */ /* 0x000162000c1e1900 */
        /* <DEDUP_REMOVED lines=10> */
[----:B-1----:R-:W-:Y:S02]  /*10850*/  IMAD.U32 R4, RZ, RZ, UR6 ;  /* 0x00000006ff047e24 */ /* 0x002fe4000f8e00ff */
        /* <DEDUP_REMOVED lines=18> */
.L_x_5124:
        /* <DEDUP_REMOVED lines=24> */
.L_x_5125:
[----:B------:R-:W-:Y:S05]  /*10b00*/  @!P1 BRA `(.L_x_5126) ;  /* 0x00000000000c9947 */ /* 0x000fea0003800000 */
[----:B------:R-:W2:Y:S04]  /*10b10*/  LDG.E R2, desc[UR54][R4.64] ;  /* 0x0000003604027981 */ /* 0x000ea8000c1e1900 */
[----:B------:R-:W2:Y:S02]  /*10b20*/  LDG.E R4, desc[UR54][R4.64+0x4] ;  /* 0x0000043604047981 */ /* 0x000ea4000c1e1900 */
[----:B--2---:R-:W-:-:S07]  /*10b30*/  IMAD.IADD R2, R4, 0x1, -R2 ;  /* 0x0000000104027824 */ /* 0x004fce00078e0a02 */
.L_x_5126:
        /* <DEDUP_REMOVED lines=12> */
[----:B0-----:R-:W-:Y:S01]  /*10c00*/  @P0 SHF.R.U32.HI R3, RZ, R2, R4 ;  /* 0x00000002ff030219 */ /* 0x001fe20000011604 */
[C---:B------:R-:W-:Y:S01]  /*10c10*/  VIADD R2, R0.reuse, 0x9f ;  /* 0x0000009f00027836 */ /* 0x040fe20000000000 */
[----:B------:R-:W-:-:S03]  /*10c20*/  IADD3 R0, R0, 0xa0, -R5 ;  /* 0x000000a000007810 */ /* 0x000fc60007ffe805 */
[----:B------:R-:W-:-:S04]  /*10c30*/  IMAD.HI R2, R2, 0x66666667, RZ ;  /* 0x6666666702027827 */ /* 0x000fc800078e02ff */
[----:B------:R-:W-:Y:S01]  /*10c40*/  IMAD.IADD R0, R0, 0x1, R3 ;  /* 0x0000000100007824 */ /* 0x000fe200078e0203 */
[----:B------:R-:W-:-:S03]  /*10c50*/  SHF.R.U32.HI R3, RZ, 0x1f, R2 ;  /* 0x0000001fff037819 */ /* 0x000fc60000011602 */
[----:B------:R-:W-:Y:S01]  /*10c60*/  IMAD.HI R0, R0, 0x66666667, RZ ;  /* 0x6666666700007827 */ /* 0x000fe200078e02ff */
[----:B------:R-:W-:-:S04]  /*10c70*/  LEA.HI.SX32 R3, R2, R3, 0x1a ;  /* 0x0000000302037211 */ /* 0x000fc800078fd2ff */
[----:B------:R-:W-:-:S04]  /*10c80*/  SHF.R.U32.HI R2, RZ, 0x1f, R0 ;  /* 0x0000001fff027819 */ /* 0x000fc80000011600 */
[----:B------:R-:W-:-:S04]  /*10c90*/  LEA.HI.SX32 R2, R0, R2, 0x1a ;  /* 0x0000000200027211 */ /* 0x000fc800078fd2ff */
[----:B------:R-:W-:-:S04]  /*10ca0*/  VIMNMX R4, R3, R2, PT ;  /* 0x0000000203047248 */ /* 0x000fc80003fe0100 */
[----:B------:R-:W-:Y:S01]  /*10cb0*/  ISETP.GT.AND P0, PT, R4, RZ, PT ;  /* 0x000000ff0400720c */ /* 0x000fe20003f04270 */
        /* <DEDUP_REMOVED lines=20> */
.L_x_5128:
        /* <DEDUP_REMOVED lines=20> */
.L_x_5131:
[----:B------:R-:W-:Y:S05]  /*10f40*/  BSYNC B6 ;  /* 0x0000000000067941 */ /* 0x000fea0003800000 */
.L_x_5130:
        /* <DEDUP_REMOVED lines=21> */
.L_x_5133:
[----:B------:R-:W-:Y:S05]  /*110a0*/  BSYNC B6 ;  /* 0x0000000000067941 */ /* 0x000fea0003800000 */
.L_x_5132:
        /* <DEDUP_REMOVED lines=20> */
.L_x_5135:
[----:B------:R-:W-:Y:S05]  /*111f0*/  BSYNC B6 ;  /* 0x0000000000067941 */ /* 0x000fea0003800000 */
.L_x_5134:
        /* <DEDUP_REMOVED lines=19> */
.L_x_5137:
[----:B------:R-:W-:Y:S05]  /*11330*/  BSYNC B6 ;  /* 0x0000000000067941 */ /* 0x000fea0003800000 */
.L_x_5136:
        /* <DEDUP_REMOVED lines=24> */
.L_x_5215:
[----:B------:R-:W-:Y:S02]  /*114c0*/  PLOP3.LUT P1, PT, PT, PT, PT, 0x8, 0x0 ;  /* 0x000000000000781c */ /* 0x000fe40003f2e170 */
[----:B--2---:R-:W-:Y:S02]  /*114d0*/  ISETP.NE.AND P0, PT, R14, RZ, PT ;  /* 0x000000ff0e00720c */ /* 0x004fe40003f05270 */
[----:B0-----:R-:W-:-:S05]  /*114e0*/  P2R R0, PR, RZ, 0x2 ;  /* 0x00000002ff007803 */ /* 0x001fca0000000000 */
[----:B------:R0:W-:Y:S06]  /*114f0*/  STL [R1+0x18], R0 ;  /* 0x0000180001007387 */ /* 0x0001ec0000100800 */
[----:B------:R-:W-:Y:S05]  /*11500*/  @P0 BRA `(.L_x_5139) ;  /* 0x0000000400c80947 */ /* 0x000fea0003800000 */
[----:B0-----:R-:W2:Y:S01]  /*11510*/  LDL R0, [R1+0x8] ;  /* 0x0000080001007983 */ /* 0x001ea20000100800 */
[----:B------:R-:W-:Y:S01]  /*11520*/  UMOV UR4, 0xffffffff ;  /* 0xffffffff00047882 */ /* 0x000fe20000000000 */
[----:B--2---:R-:W-:Y:S02]  /*11530*/  VIADD R0, R0, 0xffffffff ;  /* 0xffffffff00007836 */ /* 0x004fe40000000000 */
[----:B------:R-:W-:Y:S05]  /*11540*/  BRA.DIV UR4, `(.L_x_5140) ;  /* 0x0000004e04087947 */ /* 0x000fea000b800000 */
[----:B------:R-:W-:-:S13]  /*11550*/  ELECT P6, URZ, PT ;  /* 0x00000000003f782f */ /* 0x000fda00038c0000 */
.L_x_5218:
        /* <DEDUP_REMOVED lines=21> */
.L_x_5141:
        /* <DEDUP_REMOVED lines=9> */
.L_x_5219:
        /* <DEDUP_REMOVED lines=8> */
.L_x_5143:
        /* <DEDUP_REMOVED lines=32> */
.L_x_5220:
        /* <DEDUP_REMOVED lines=8> */
.L_x_5145:
        /* <DEDUP_REMOVED lines=17> */
[----:B------:R-:W-:Y:S01]  /*11b50*/  UIADD3 UR8, UR8, 0x29200, URZ ;  /* 0x0002920008087890 */ /* 0x000fe2000fffe03f */
        /* <DEDUP_REMOVED lines=11> */
[----:B------:R2:W-:Y:S02]  /*11c10*/  UTMALDG.4D [UR8], [UR4], desc[UR6] ;  /* 0x00000608040075b4 */ /* 0x0005e40008019000 */
[----:B--2---:R-:W-:Y:S01]  /*11c20*/  NOP ;  /* 0x0000000000007918 */ /* 0x004fe20000000000 */
.L_x_5139:
[----:B------:R-:W-:Y:S05]  /*11c30*/  WARPSYNC.ALL ;  /* 0x0000000000007948 */ /* 0x000fea0003800000 */
[----:B0-----:R-:W-:Y:S01]  /*11c40*/  VIADD R0, R17, 0x1e200 ;  /* 0x0001e20011007836 */ /* 0x001fe20000000000 */
        /* <DEDUP_REMOVED lines=32> */
.L_x_5147:
[----:B------:R-:W-:Y:S05]  /*11e50*/  BSYNC B6 ;  /* 0x0000000000067941 */ /* 0x000fea0003800000 */
.L_x_5146:
[----:B------:R-:W2:Y:S01]  /*11e60*/  LDL R7, [R1+0x24] ;  /* 0x0000240001077983 */ /* 0x000ea20000100800 */
[----:B------:R-:W0:Y:S01]  /*11e70*/  LDC R5, c[0x0][0x448] ;  /* 0x00011200ff057b82 */ /* 0x000e220000000800 */
[----:B------:R-:W-:Y:S01]  /*11e80*/  ULDC.64 UR8, c[0x0][0x2d8] ;  /* 0x0000b60000087ab9 */ /* 0x000fe20000000a00 */
[----:B------:R-:W3:Y:S01]  /*11e90*/  S2R R2, SR_TID.X ;  /* 0x0000000000027919 */ /* 0x000ee20000002100 */
[----:B0-----:R-:W-:Y:S01]  /*11ea0*/  ISETP.NE.AND P0, PT, R5, 0x1, PT ;  /* 0x000000010500780c */ /* 0x001fe20003f05270 */
[----:B-1----:R-:W0:Y:S01]  /*11eb0*/  S2R R8, SR_TID.X ;  /* 0x0000000000087919 */ /* 0x002e220000002100 */
[----:B---3--:R-:W-:-:S11]  /*11ec0*/  LOP3.LUT R0, R2, 0x7f, RZ, 0xc0, !PT ;  /* 0x0000007f02007812 */ /* 0x008fd600078ec0ff */
[----:B------:R-:W1:Y:S01]  /*11ed0*/  @P0 LDC R3, c[0x0][0x44c] ;  /* 0x00011300ff030b82 */ /* 0x000e620000000800 */
[----:B------:R-:W-:Y:S01]  /*11ee0*/  IMAD.SHL.U32 R2, R2, 0x20, RZ ;  /* 0x0000002002027824 */ /* 0x000fe200078e00ff */
[----:B------:R-:W-:-:S06]  /*11ef0*/  SHF.R.U32.HI R0, RZ, 0x2, R0 ;  /* 0x00000002ff007819 */ /* 0x000fcc0000011600 */
[----:B------:R-:W3:Y:S01]  /*11f00*/  @P0 LDC R4, c[0x0][0x450] ;  /* 0x00011400ff040b82 */ /* 0x000ee20000000800 */
[----:B------:R-:W-:Y:S01]  /*11f10*/  LOP3.LUT R2, R0, 0x60, R2, 0xf8, !PT ;  /* 0x0000006000027812 */ /* 0x000fe200078ef802 */
        /* <DEDUP_REMOVED lines=12> */
[----:B0-----:R-:W-:-:S05]  /*11fe0*/  IMAD.SHL.U32 R8, R8, 0x10, RZ ;  /* 0x0000001008087824 */ /* 0x001fca00078e00ff */
[----:B------:R-:W-:-:S04]  /*11ff0*/  LOP3.LUT R8, R8, 0x30, RZ, 0xc0, !PT ;  /* 0x0000003008087812 */ /* 0x000fc800078ec0ff */
[----:B------:R-:W-:Y:S01]  /*12000*/  LOP3.LUT R9, R8, 0x40, RZ, 0xfc, !PT ;  /* 0x0000004008097812 */ /* 0x000fe200078efcff */
[----:B--2---:R-:W-:-:S04]  /*12010*/  IMAD R0, R7, 0x80, R2 ;  /* 0x0000008007007824 */ /* 0x004fc800078e0202 */
[----:B-1----:R-:W-:-:S04]  /*12020*/  @P0 IMAD.HI.U32 R3, R0, R3, RZ ;  /* 0x0000000300030227 */ /* 0x002fc800078e00ff */
[----:B------:R-:W-:Y:S01]  /*12030*/  IMAD.MOV.U32 R2, RZ, RZ, R0 ;  /* 0x000000ffff027224 */ /* 0x000fe200078e0000 */
[----:B---3--:R-:W-:-:S04]  /*12040*/  @P0 SHF.R.U32.HI R2, RZ, R4, R3 ;  /* 0x00000004ff020219 */ /* 0x008fc80000011603 */
        /* <DEDUP_REMOVED lines=18> */
[----:B------:R-:W1:Y:S01]  /*12170*/  S2R R6, SR_TID.X ;  /* 0x0000000000067919 */ /* 0x000e620000002100 */
[----:B------:R-:W-:-:S02]  /*12180*/  LOP3.LUT R8, R8, 0x80, RZ, 0xfc, !PT ;  /* 0x0000008008087812 */ /* 0x000fc400078efcff */
[----:B------:R-:W-:Y:S02]  /*12190*/  IADD3.X R0, R3, UR5, R0, P0, !PT ;  /* 0x0000000503007c10 */ /* 0x000fe400087fe400 */
        /* <DEDUP_REMOVED lines=8> */
[----:B------:R-:W2:Y:S04]  /*12220*/  LDL.LU R6, [R1+0x28] ;  /* 0x0000280001067983 */ /* 0x000ea80000300800 */
[----:B------:R-:W3:Y:S01]  /*12230*/  LDL.LU R7, [R1+0x24] ;  /* 0x0000240001077983 */ /* 0x000ee20000300800 */
[----:B------:R-:W-:Y:S01]  /*12240*/  SHF.R.U32.HI R8, RZ, 0x2, R8 ;  /* 0x00000002ff087819 */ /* 0x000fe20000011608 */
[----:B--2---:R-:W-:-:S02]  /*12250*/  IMAD R3, R6, R5, RZ ;  /* 0x0000000506037224 */ /* 0x004fc400078e02ff */
[----:B------:R-:W0:Y:S02]  /*12260*/  SHFL.IDX PT, R6, R2, RZ, 0x1c1f ;  /* 0x001c1fff02067589 */ /* 0x000e2400000e0000 */
[----:B---3--:R-:W-:Y:S02]  /*12270*/  IMAD R4, R7, 0x80, R8 ;  /* 0x0000008007047824 */ /* 0x008fe400078e0208 */
[----:B------:R-:W1:Y:S03]  /*12280*/  SHFL.IDX PT, R5, R0, RZ, 0x1c1f ;  /* 0x001c1fff00057589 */ /* 0x000e6600000e0000 */
        /* <DEDUP_REMOVED lines=30> */
.L_x_5229:
        /* <DEDUP_REMOVED lines=12> */
.L_x_5150:
[----:B------:R-:W-:Y:S05]  /*12530*/  BSYNC B0 ;  /* 0x0000000000007941 */ /* 0x000fea0003800000 */
.L_x_5149:
[----:B------:R-:W-:Y:S01]  /*12540*/  NOP ;  /* 0x0000000000007918 */ /* 0x000fe20000000000 */
[----:B------:R-:W-:-:S13]  /*12550*/  PLOP3.LUT P0, PT, PT, PT, PT, 0x80, 0x0 ;  /* 0x000000000000781c */ /* 0x000fda0003f0f070 */
.L_x_5151:
        /* <DEDUP_REMOVED lines=18> */
.L_x_5230:
[----:B------:R-:W-:Y:S05]  /*12680*/  BSYNC B0 ;  /* 0x0000000000007941 */ /* 0x000fea0003800000 */
.L_x_5152:
[----:B------:R-:W2:Y:S02]  /*12690*/  LDL R2, [R1+0x8] ;  /* 0x0000080001027983 */ /* 0x000ea40000100800 */
[----:B--2---:R-:W-:-:S13]  /*126a0*/  ISETP.GE.AND P0, PT, R2, 0x2, PT ;  /* 0x000000020200780c */ /* 0x004fda0003f06270 */
[----:B------:R-:W-:Y:S05]  /*126b0*/  @!P0 BRA `(.L_x_5154) ;  /* 0x00000018000c8947 */ /* 0x000fea0003800000 */
[----:B-1----:R1:W5:Y:S01]  /*126c0*/  LDL.LU R0, [R1+0xc] ;  /* 0x00000c0001007983 */ /* 0x0023620000300800 */
[----:B------:R-:W-:-:S03]  /*126d0*/  VIADD R2, R2, 0xfffffffe ;  /* 0xfffffffe02027836 */ /* 0x000fc60000000000 */
[----:B------:R1:W5:Y:S04]  /*126e0*/  LDL.LU R8, [R1+0x4] ;  /* 0x0000040001087983 */ /* 0x0003680000300800 */
.L_x_5178:
        /* <DEDUP_REMOVED lines=31> */
[----:B------:R-:W-:-:S04]  /*128e0*/  IMAD.WIDE.U32 R4, R7, UR6, R4 ;  /* 0x0000000607047c25 */ /* 0x000fc8000f8e0004 */
[----:B------:R-:W-:Y:S01]  /*128f0*/  IMAD.IADD R5, R6, 0x1, R5 ;  /* 0x0000000106057824 */ /* 0x000fe200078e0205 */
[----:B------:R-:W-:-:S04]  /*12900*/  LEA R6, P0, R4, UR4, 0x2 ;  /* 0x0000000404067c11 */ /* 0x000fc8000f8010ff */
[----:B------:R-:W-:-:S05]  /*12910*/  LEA.HI.X R7, R4, UR5, R5, 0x2, P0 ;  /* 0x0000000504077c11 */ /* 0x000fca00080f1405 */
[----:B------:R2:W5:Y:S04]  /*12920*/  LDG.E R16, desc[UR54][R6.64] ;  /* 0x0000003606107981 */ /* 0x000568000c1e1900 */
.L_x_5157:
        /* <DEDUP_REMOVED lines=8> */
.L_x_5231:
[----:B------:R-:W-:Y:S05]  /*129b0*/  BSYNC B1 ;  /* 0x0000000000017941 */ /* 0x000fea0003800000 */
.L_x_5158:
        /* <DEDUP_REMOVED lines=9> */
.L_x_5161:
[----:B------:R-:W-:Y:S05]  /*12a50*/  BSYNC B1 ;  /* 0x0000000000017941 */ /* 0x000fea0003800000 */
.L_x_5160:
        /* <DEDUP_REMOVED lines=13> */
.L_x_5162:
        /* <DEDUP_REMOVED lines=16> */
.L_x_5163:
        /* <DEDUP_REMOVED lines=16> */
.L_x_5164:
        /* <DEDUP_REMOVED lines=13> */
.L_x_5232:
[----:B------:R-:W-:Y:S05]  /*12e00*/  BSYNC B1 ;  /* 0x0000000000017941 */ /* 0x000fea0003800000 */
.L_x_5165:
        /* <DEDUP_REMOVED lines=11> */
.L_x_5168:
[----:B------:R-:W-:Y:S05]  /*12ec0*/  BSYNC B1 ;  /* 0x0000000000017941 */ /* 0x000fea0003800000 */
.L_x_5167:
        /* <DEDUP_REMOVED lines=8> */
.L_x_5169:
        /* <DEDUP_REMOVED lines=15> */
.L_x_5170:
        /* <DEDUP_REMOVED lines=15> */
.L_x_5171:
        /* <DEDUP_REMOVED lines=10> */
.L_x_5156:
[----:B------:R-:W-:Y:S05]  /*131d0*/  BSYNC B0 ;  /* 0x0000000000007941 */ /* 0x000fea0003800000 */
.L_x_5155:
[----:B------:R-:W-:-:S06]  /*131e0*/  UISETP.NE.AND UP0, UPT, UR39, 0x3, UPT ;  /* 0x000000032700788c */ /* 0x000fcc000bf05270 */
[----:B------:R-:W-:-:S13]  /*131f0*/  PLOP3.LUT P0, PT, PT, PT, UP0, 0x80, 0x0 ;  /* 0x000000000000781c */ /* 0x000fda0003f0f008 */
[----:B------:R-:W-:Y:S05]  /*13200*/  @!P0 BRA `(.L_x_5172) ;  /* 0x0000000000048947 */ /* 0x000fea0003800000 */
[----:B------:R-:W-:Y:S01]  /*13210*/  BPT.TRAP 0x1 ;  /* 0x000000040000795c */ /* 0x000fe20000300000 */
.L_x_5172:
        /* <DEDUP_REMOVED lines=8> */
.L_x_5233:
[----:B------:R-:W-:Y:S05]  /*132a0*/  BSYNC B0 ;  /* 0x0000000000007941 */ /* 0x000fea0003800000 */
.L_x_5173:
[----:B------:R-:W-:Y:S05]  /*132b0*/  @!P1 BRA `(.L_x_5175) ;  /* 0x0000000000049947 */ /* 0x000fea0003800000 */
[----:B------:R-:W-:Y:S01]  /*132c0*/  BPT.TRAP 0x1 ;  /* 0x000000040000795c */ /* 0x000fe20000300000 */
.L_x_5175:
[----:B--2---:R-:W-:Y:S01]  /*132d0*/  SHF.L.U32 R4, R0, 0x1f, RZ ;  /* 0x0000001f00047819 */ /* 0x004fe200000006ff */
[----:B------:R-:W-:-:S03]  /*132e0*/  IMAD R0, R8, 0x7800, RZ ;  /* 0x0000780008007824 */ /* 0x000fc600078e02ff */
[----:B------:R-:W2:Y:S02]  /*132f0*/  SYNCS.PHASECHK.TRANS64.TRYWAIT P0, [R3+URZ+0x33460], R4 ;  /* 0x03346004030075a7 */ /* 0x000ea4000800017f */
[----:B--2---:R-:W-:Y:S05]  /*13300*/  @!P0 BRA `(.L_x_5176) ;  /* 0x0000003400808947 */ /* 0x004fea0003800000 */
.L_x_5234:
[----:B------:R3:W-:Y:S04]  /*13310*/  STL [R1+0x38], R2 ;  /* 0x0000380201007387 */ /* 0x0007e80000100800 */
[----:B---3--:R-:W2:Y:S01]  /*13320*/  LDL R2, [R1] ;  /* 0x0000000001027983 */ /* 0x008ea20000100800 */
        /* <DEDUP_REMOVED lines=175> */
.L_x_5177:
        /* <DEDUP_REMOVED lines=13> */
.L_x_5154:
        /* <DEDUP_REMOVED lines=18> */
.L_x_5180:
[----:B------:R-:W-:Y:S05]  /*14010*/  BSYNC B0 ;  /* 0x0000000000007941 */ /* 0x000fea0003800000 */
.L_x_5179:
[----:B------:R-:W-:-:S06]  /*14020*/  UISETP.NE.AND UP0, UPT, UR39, 0x3, UPT ;  /* 0x000000032700788c */ /* 0x000fcc000bf05270 */
[----:B------:R-:W-:-:S13]  /*14030*/  PLOP3.LUT P1, PT, PT, PT, UP0, 0x80, 0x0 ;  /* 0x000000000000781c */ /* 0x000fda0003f2f008 */
[----:B------:R-:W-:Y:S05]  /*14040*/  @!P1 BRA `(.L_x_5181) ;  /* 0x0000000000049947 */ /* 0x000fea0003800000 */
[----:B------:R-:W-:Y:S01]  /*14050*/  BPT.TRAP 0x1 ;  /* 0x000000040000795c */ /* 0x000fe20000300000 */
.L_x_5181:
        /* <DEDUP_REMOVED lines=10> */
.L_x_5235:
[----:B------:R-:W-:Y:S05]  /*14100*/  BSYNC B0 ;  /* 0x0000000000007941 */ /* 0x000fea0003800000 */
.L_x_5182:
[----:B------:R-:W-:Y:S05]  /*14110*/  @!P2 BRA `(.L_x_5184) ;  /* 0x000000000004a947 */ /* 0x000fea0003800000 */
[----:B------:R-:W-:Y:S01]  /*14120*/  BPT.TRAP 0x1 ;  /* 0x000000040000795c */ /* 0x000fe20000300000 */
.L_x_5184:
[----:B------:R-:W1:Y:S02]  /*14130*/  LDL R2, [R1+0xc] ;  /* 0x00000c0001027983 */ /* 0x000e640000100800 */
[----:B-1----:R-:W-:-:S04]  /*14140*/  SHF.L.U32 R3, R2, 0x1f, RZ ;  /* 0x0000001f02037819 */ /* 0x002fc800000006ff */
[----:B------:R-:W1:Y:S02]  /*14150*/  SYNCS.PHASECHK.TRANS64.TRYWAIT P1, [R0+URZ+0x33460], R3 ;  /* 0x03346003000075a7 */ /* 0x000e64000802017f */
[----:B-1----:R-:W-:Y:S05]  /*14160*/  @!P1 BRA `(.L_x_5185) ;  /* 0x0000002800109947 */ /* 0x002fea0003800000 */
.L_x_5236:
        /* <DEDUP_REMOVED lines=180> */
.L_x_5186:
        /* <DEDUP_REMOVED lines=14> */
.L_x_5129:
[----:B------:R-:W-:Y:S05]  /*14d90*/  BSYNC B7 ;  /* 0x0000000000077941 */ /* 0x000fea0003800000 */
.L_x_5127:
[----:B-12---:R-:W2:Y:S02]  /*14da0*/  LDL R0, [R1+0x34] ;  /* 0x0000340001007983 */ /* 0x006ea40000100800 */
[----:B--2---:R-:W-:-:S13]  /*14db0*/  ISETP.NE.AND P0, PT, R0, RZ, PT ;  /* 0x000000ff0000720c */ /* 0x004fda0003f05270 */
[----:B------:R-:W-:Y:S05]  /*14dc0*/  @!P0 BRA `(.L_x_5187) ;  /* 0x0000000000348947 */ /* 0x000fea0003800000 */
[----:B------:R-:W1:Y:S08]  /*14dd0*/  S2UR UR5, SR_CgaCtaId ;  /* 0x00000000000579c3 */ /* 0x000e700000008800 */
[----:B------:R-:W-:Y:S06]  /*14de0*/  BAR.SYNC.DEFER_BLOCKING 0x5, 0x180 ;  /* 0x0146000000007b1d */ /* 0x000fec0000010000 */
[----:B------:R-:W-:-:S02]  /*14df0*/  UMOV UR4, 0x400 ;  /* 0x0000040000047882 */ /* 0x000fc40000000000 */
[----:B-1----:R-:W-:-:S06]  /*14e00*/  ULEA UR4, UR5, UR4, 0x18 ;  /* 0x0000000405047291 */ /* 0x002fcc000f8ec03f */
[----:B------:R-:W-:-:S05]  /*14e10*/  IMAD.U32 R17, RZ, RZ, UR4 ;  /* 0x00000004ff117e24 */ /* 0x000fca000f8e00ff */
[----:B------:R-:W1:Y:S04]  /*14e20*/  LDS.128 R4, [R17+0x334d0] ;  /* 0x0334d00011047984 */ /* 0x000e680000000c00 */
[----:B-1----:R1:W-:Y:S01]  /*14e30*/  STL.64 [R1+0x20], R4 ;  /* 0x0000200401007387 */ /* 0x0023e20000100a00 */
[----:B------:R-:W-:Y:S02]  /*14e40*/  IMAD.MOV.U32 R2, RZ, RZ, R7 ;  /* 0x000000ffff027224 */ /* 0x000fe400078e0007 */
[----:B------:R-:W-:-:S03]  /*14e50*/  IMAD.MOV.U32 R0, RZ, RZ, R6 ;  /* 0x000000ffff007224 */ /* 0x000fc600078e0006 */
[----:B------:R-:W-:Y:S02]  /*14e60*/  R2UR UR42, R2 ;  /* 0x00000000022a72ca */ /* 0x000fe400000e0000 */
[----:B------:R-:W-:Y:S01]  /*14e70*/  R2UR UR36, R0 ;  /* 0x00000000002472ca */ /* 0x000fe200000e0000 */
[----:B------:R-:W-:Y:S06]  /*14e80*/  BAR.ARV 0x4, 0x180 ;  /* 0x0106000000007b1d */ /* 0x000fec0000002000 */
[----:B------:R-:W-:Y:S08]  /*14e90*/  BRA `(.L_x_5188) ;  /* 0x0000000800d07947 */ /* 0x000ff00003800000 */
.L_x_5187:
[----:B------:R-:W0:Y:S01]  /*14ea0*/  S2R R2, SR_TID.X ;  /* 0x0000000000027919 */ /* 0x000e220000002100 */
        /* <DEDUP_REMOVED lines=40> */
.L_x_5193:
        /* <DEDUP_REMOVED lines=14> */
.L_x_5192:
[----:B------:R-:W-:Y:S05]  /*15210*/  BSYNC B0 ;  /* 0x0000000000007941 */ /* 0x000fea0003800000 */
.L_x_5191:
        /* <DEDUP_REMOVED lines=21> */
.L_x_5189:
        /* <DEDUP_REMOVED lines=21> */
.L_x_5194:
        /* <DEDUP_REMOVED lines=63> */
.L_x_5190:
[----:B------:R0:W-:Y:S01]  /*158b0*/  STL [R1+0x20], R0 ;  /* 0x0000200001007387 */ /* 0x0001e20000100800 */
[----:B------:R-:W-:Y:S01]  /*158c0*/  ULDC UR42, c[0x0][0xc3c] ;  /* 0x00030f00002a7ab9 */ /* 0x000fe20000000800 */
[----:B------:R-:W-:Y:S02]  /*158d0*/  UMOV UR36, URZ ;  /* 0x0000003f00247c82 */ /* 0x000fe40008000000 */
[----:B------:R0:W-:Y:S03]  /*158e0*/  STL [R1+0x24], RZ ;  /* 0x000024ff01007387 */ /* 0x0001e60000100800 */
.L_x_5195:
        /* <DEDUP_REMOVED lines=15> */
.L_x_5188:
[----:B------:R-:W-:Y:S02]  /*159e0*/  ULDC UR4, c[0x0][0xc3c] ;  /* 0x00030f0000047ab9 */ /* 0x000fe40000000800 */
[----:B------:R-:W-:-:S06]  /*159f0*/  UISETP.GE.AND UP0, UPT, UR42, UR4, UPT ;  /* 0x000000042a00728c */ /* 0x000fcc000bf06270 */
[----:B------:R-:W-:-:S13]  /*15a00*/  PLOP3.LUT P0, PT, PT, PT, UP0, 0x80, 0x0 ;  /* 0x000000000000781c */ /* 0x000fda0003f0f008 */
[----:B------:R-:W-:Y:S05]  /*15a10*/  @!P0 BRA `(.L_x_5196) ;  /* 0xffffffac00008947 */ /* 0x000fea000383ffff */
.L_x_5123:
        /* <DEDUP_REMOVED lines=12> */
.L_x_5237:
[----:B------:R-:W-:Y:S05]  /*15ae0*/  BSYNC B0 ;  /* 0x0000000000007941 */ /* 0x000fea0003800000 */
.L_x_5197:
[----:B------:R-:W-:-:S03]  /*15af0*/  UMOV UR4, 0xffffffff ;  /* 0xffffffff00047882 */ /* 0x000fc60000000000 */
[----:B------:R-:W-:Y:S05]  /*15b00*/  BRA.DIV UR4, `(.L_x_5199) ;  /* 0x0000000e04d07947 */ /* 0x000fea000b800000 */
[----:B------:R-:W1:Y:S02]  /*15b10*/  S2R R2, SR_TID.X ;  /* 0x0000000000027919 */ /* 0x000e640000002100 */
[----:B-1----:R-:W-:-:S04]  /*15b20*/  SHF.R.U32.HI R2, RZ, 0x5, R2 ;  /* 0x00000005ff027819 */ /* 0x002fc80000011602 */
[----:B------:R-:W-:-:S05]  /*15b30*/  LOP3.LUT R2, R2, 0x3, RZ, 0xc0, !PT ;  /* 0x0000000302027812 */ /* 0x000fca00078ec0ff */
[----:B------:R1:W2:Y:S02]  /*15b40*/  SHFL.IDX PT, R14, R2, RZ, 0x1f ;  /* 0x00001fff020e7589 */ /* 0x0002a400000e0000 */
.L_x_5240:
[----:B--2---:R-:W-:Y:S01]  /*15b50*/  ISETP.NE.AND P0, PT, R14, RZ, PT ;  /* 0x000000ff0e00720c */ /* 0x004fe20003f05270 */
[----:B------:R-:W-:-:S12]  /*15b60*/  BSSY B0, `(.L_x_5200) ;  /* 0x000002e000007945 */ /* 0x000fd80003800000 */
[----:B------:R-:W-:Y:S05]  /*15b70*/  @P0 BRA `(.L_x_5201) ;  /* 0x0000000000b00947 */ /* 0x000fea0003800000 */
[----:B------:R-:W-:-:S03]  /*15b80*/  UMOV UR4, 0xffffffff ;  /* 0xffffffff00047882 */ /* 0x000fc60000000000 */
[----:B------:R-:W-:Y:S05]  /*15b90*/  BRA.DIV UR4, `(.L_x_5202) ;  /* 0x0000000e04e07947 */ /* 0x000fea000b800000 */
[----:B------:R-:W-:-:S13]  /*15ba0*/  ELECT P6, URZ, PT ;  /* 0x00000000003f782f */ /* 0x000fda00038c0000 */
.L_x_5243:
[----:B------:R-:W-:Y:S05]  /*15bb0*/  @!P6 BRA `(.L_x_5201) ;  /* 0x0000000000a0e947 */ /* 0x000fea0003800000 */
[----:B------:R-:W-:-:S06]  /*15bc0*/  ULOP3.LUT UR4, UR38, 0x2, URZ, 0xfc, !UPT ;  /* 0x0000000226047892 */ /* 0x000fcc000f8efc3f */
[----:B-1----:R-:W-:-:S05]  /*15bd0*/  IMAD.U32 R2, RZ, RZ, UR4 ;  /* 0x00000004ff027e24 */ /* 0x002fca000f8e00ff */
[----:B------:R-:W-:-:S13]  /*15be0*/  ISETP.NE.AND P0, PT, R2, 0x3, PT ;  /* 0x000000030200780c */ /* 0x000fda0003f05270 */
[----:B------:R-:W-:Y:S05]  /*15bf0*/  @!P0 BRA `(.L_x_5203) ;  /* 0x0000000000048947 */ /* 0x000fea0003800000 */
[----:B------:R-:W-:Y:S01]  /*15c00*/  BPT.TRAP 0x1 ;  /* 0x000000040000795c */ /* 0x000fe20000300000 */
.L_x_5203:
        /* <DEDUP_REMOVED lines=14> */
.L_x_5244:
[----:B------:R-:W1:Y:S02]  /*15cf0*/  SYNCS.PHASECHK.TRANS64.TRYWAIT P1, [R7+URZ], R2 ;  /* 0x00000002070075a7 */ /* 0x000e64000802017f */
[----:B-1----:R-:W-:Y:S05]  /*15d00*/  @!P1 BRA `(.L_x_5205) ;  /* 0x0000000c00b89947 */ /* 0x002fea0003800000 */
.L_x_5245:
[----:B------:R-:W-:Y:S05]  /*15d10*/  @!P0 BRA `(.L_x_5206) ;  /* 0x0000000000048947 */ /* 0x000fea0003800000 */
[----:B------:R-:W-:Y:S01]  /*15d20*/  BPT.TRAP 0x1 ;  /* 0x000000040000795c */ /* 0x000fe20000300000 */
.L_x_5206:
[----:B------:R-:W2:Y:S02]  /*15d30*/  LDL.LU R4, [R1+0x4] ;  /* 0x0000040001047983 */ /* 0x000ea40000300800 */
[----:B--2---:R-:W-:-:S04]  /*15d40*/  IMAD R4, R4, 0x8, R0 ;  /* 0x0000000804047824 */ /* 0x004fc800078e0200 */
[----:B------:R-:W2:Y:S02]  /*15d50*/  SYNCS.PHASECHK.TRANS64.TRYWAIT P1, [R4+URZ+0x33460], R5 ;  /* 0x03346005040075a7 */ /* 0x000ea4000802017f */
[----:B--2---:R-:W-:Y:S05]  /*15d60*/  @!P1 BRA `(.L_x_5207) ;  /* 0x0000000c00b49947 */ /* 0x004fea0003800000 */
.L_x_5246:
[----:B------:R-:W-:Y:S05]  /*15d70*/  @!P0 BRA `(.L_x_5208) ;  /* 0x0000000000048947 */ /* 0x000fea0003800000 */
[----:B------:R-:W-:Y:S01]  /*15d80*/  BPT.TRAP 0x1 ;  /* 0x000000040000795c */ /* 0x000fe20000300000 */
.L_x_5208:
[----:B------:R-:W-:-:S04]  /*15d90*/  IMAD R3, R3, 0x8, R0 ;  /* 0x0000000803037824 */ /* 0x000fc800078e0200 */
[----:B------:R-:W3:Y:S02]  /*15da0*/  SYNCS.PHASECHK.TRANS64.TRYWAIT P1, [R3+URZ+0x33460], R2 ;  /* 0x03346002030075a7 */ /* 0x000ee4000802017f */
[----:B---3--:R-:W-:Y:S05]  /*15db0*/  @!P1 BRA `(.L_x_5209) ;  /* 0x0000000c00b49947 */ /* 0x008fea0003800000 */
.L_x_5247:
[----:B------:R-:W-:Y:S05]  /*15dc0*/  @!P0 BRA `(.L_x_5210) ;  /* 0x0000000000048947 */ /* 0x000fea0003800000 */
[----:B------:R-:W-:Y:S01]  /*15dd0*/  BPT.TRAP 0x1 ;  /* 0x000000040000795c */ /* 0x000fe20000300000 */
.L_x_5210:
[----:B------:R-:W4:Y:S02]  /*15de0*/  SYNCS.PHASECHK.TRANS64.TRYWAIT P0, [R4+URZ+0x33480], R5 ;  /* 0x03348005040075a7 */ /* 0x000f24000800017f */
[----:B----4-:R-:W-:Y:S05]  /*15df0*/  @!P0 BRA `(.L_x_5211) ;  /* 0x0000000c00b88947 */ /* 0x010fea0003800000 */
.L_x_5212:
[----:B------:R0:W0:Y:S02]  /*15e00*/  SYNCS.PHASECHK.TRANS64.TRYWAIT P0, [R3+URZ+0x33480], R2 ;  /* 0x03348002030075a7 */ /* 0x000024000800017f */
[----:B0-----:R-:W-:Y:S05]  /*15e10*/  @!P0 NANOSLEEP.SYNCS 0x989680 ;  /* 0x009896800000895d */ /* 0x001fea0003900000 */
[----:B------:R-:W0:Y:S02]  /*15e20*/  @!P0 SYNCS.PHASECHK.TRANS64 P0, [R3+URZ+0x33480], R2 ;  /* 0x03348002030085a7 */ /* 0x000e24000800007f */
[----:B0-----:R-:W-:Y:S05]  /*15e30*/  @!P0 BRA `(.L_x_5212) ;  /* 0xfffffffc00f08947 */ /* 0x001fea000383ffff */
.L_x_5201:
[----:B------:R-:W-:Y:S05]  /*15e40*/  BSYNC B0 ;  /* 0x0000000000007941 */ /* 0x000fea0003800000 */
.L_x_5200:
[----:B------:R-:W-:Y:S05]  /*15e50*/  EXIT ;  /* 0x000000000000794d */ /* 0x000fea0003800000 */
.L_x_5062:
[----:B0-----:R-:W-:-:S04]  /*15e60*/  IMAD.U32 R3, RZ, RZ, UR41 ;  /* 0x00000029ff037e24 */ /* 0x001fc8000f8e00ff */
[----:B------:R0:W1:Y:S03]  /*15e70*/  SYNCS.PHASECHK.TRANS64.TRYWAIT P1, [R3+URZ+0x33400], R0 ;  /* 0x03340000030075a7 */ /* 0x000066000802017f */
[----:B-1----:R-:W-:Y:S05]  /*15e80*/  @!P1 NANOSLEEP.SYNCS 0x989680 ;  /* 0x009896800000995d */ /* 0x002fea0003900000 */
[----:B------:R-:W1:Y:S02]  /*15e90*/  @!P1 SYNCS.PHASECHK.TRANS64 P1, [R3+URZ+0x33400], R0 ;  /* 0x03340000030095a7 */ /* 0x000e64000802007f */
[----:B-1----:R-:W-:Y:S05]  /*15ea0*/  @!P1 BRA `(.L_x_5062) ;  /* 0xfffffffc00ec9947 */ /* 0x002fea000383ffff */
[----:B------:R-:W-:Y:S05]  /*15eb0*/  BRA `(.L_x_5213) ;  /* 0xfffffebc007c7947 */ /* 0x000fea000383ffff */
.L_x_5066:
[----:B-1----:R1:W2:Y:S02]  /*15ec0*/  SYNCS.PHASECHK.TRANS64.TRYWAIT P2, [R2+URZ+0x33430], R3 ;  /* 0x03343003020075a7 */ /* 0x0022a4000804017f */
[----:B--2---:R-:W-:Y:S05]  /*15ed0*/  @!P2 NANOSLEEP.SYNCS 0x989680 ;  /* 0x009896800000a95d */ /* 0x004fea0003900000 */
[----:B------:R-:W2:Y:S02]  /*15ee0*/  @!P2 SYNCS.PHASECHK.TRANS64 P2, [R2+URZ+0x33430], R3 ;  /* 0x033430030200a5a7 */ /* 0x000ea4000804007f */
[----:B--2---:R-:W-:Y:S05]  /*15ef0*/  @!P2 BRA `(.L_x_5066) ;  /* 0xfffffffc00f0a947 */ /* 0x004fea000383ffff */
[----:B------:R-:W-:Y:S05]  /*15f00*/  BRA `(.L_x_5065) ;  /* 0xfffffebc00a07947 */ /* 0x000fea000383ffff */
.L_x_5071:
[----:B-1----:R-:W-:-:S04]  /*15f10*/  IMAD.U32 R5, RZ, RZ, UR6 ;  /* 0x00000006ff057e24 */ /* 0x002fc8000f8e00ff */
[----:B------:R1:W2:Y:S03]  /*15f20*/  SYNCS.PHASECHK.TRANS64.TRYWAIT P3, [R5+URZ+0x33430], R0 ;  /* 0x03343000050075a7 */ /* 0x0002a6000806017f */
[----:B--2---:R-:W-:Y:S05]  /*15f30*/  @!P3 NANOSLEEP.SYNCS 0x989680 ;  /* 0x009896800000b95d */ /* 0x004fea0003900000 */
[----:B------:R-:W2:Y:S02]  /*15f40*/  @!P3 SYNCS.PHASECHK.TRANS64 P3, [R5+URZ+0x33430], R0 ;  /* 0x033430000500b5a7 */ /* 0x000ea4000806007f */
[----:B--2---:R-:W-:Y:S05]  /*15f50*/  @!P3 BRA `(.L_x_5071) ;  /* 0xfffffffc00ecb947 */ /* 0x004fea000383ffff */
[----:B------:R-:W-:Y:S05]  /*15f60*/  BRA `(.L_x_5068) ;  /* 0xfffffef000787947 */ /* 0x000fea000383ffff */
.L_x_5075:
[----:B-1----:R-:W-:-:S04]  /*15f70*/  IMAD.U32 R5, RZ, RZ, UR6 ;  /* 0x00000006ff057e24 */ /* 0x002fc8000f8e00ff */
[----:B------:R1:W2:Y:S03]  /*15f80*/  SYNCS.PHASECHK.TRANS64.TRYWAIT P3, [R5+URZ+0x33450], R0 ;  /* 0x03345000050075a7 */ /* 0x0002a6000806017f */
[----:B--2---:R-:W-:Y:S05]  /*15f90*/  @!P3 NANOSLEEP.SYNCS 0x989680 ;  /* 0x009896800000b95d */ /* 0x004fea0003900000 */
[----:B------:R-:W2:Y:S02]  /*15fa0*/  @!P3 SYNCS.PHASECHK.TRANS64 P3, [R5+URZ+0x33450], R0 ;  /* 0x033450000500b5a7 */ /* 0x000ea4000806007f */
[----:B--2---:R-:W-:Y:S05]  /*15fb0*/  @!P3 BRA `(.L_x_5075) ;  /* 0xfffffffc00ecb947 */ /* 0x004fea000383ffff */
[----:B------:R-:W-:Y:S05]  /*15fc0*/  BRA `(.L_x_5072) ;  /* 0xfffffefc00807947 */ /* 0x000fea000383ffff */
.L_x_5082:
[----:B-1----:R-:W-:-:S04]  /*15fd0*/  IMAD.U32 R9, RZ, RZ, UR6 ;  /* 0x00000006ff097e24 */ /* 0x002fc8000f8e00ff */
[----:B------:R1:W2:Y:S03]  /*15fe0*/  SYNCS.PHASECHK.TRANS64.TRYWAIT P2, [R9+URZ+0x33430], R0 ;  /* 0x03343000090075a7 */ /* 0x0002a6000804017f */
[----:B--2---:R-:W-:Y:S05]  /*15ff0*/  @!P2 NANOSLEEP.SYNCS 0x989680 ;  /* 0x009896800000a95d */ /* 0x004fea0003900000 */
[----:B------:R-:W2:Y:S02]  /*16000*/  @!P2 SYNCS.PHASECHK.TRANS64 P2, [R9+URZ+0x33430], R0 ;  /* 0x033430000900a5a7 */ /* 0x000ea4000804007f */
[----:B--2---:R-:W-:Y:S05]  /*16010*/  @!P2 BRA `(.L_x_5082) ;  /* 0xfffffffc00eca947 */ /* 0x004fea000383ffff */
[----:B------:R-:W-:Y:S05]  /*16020*/  BRA `(.L_x_5079) ;  /* 0xffffff2800d87947 */ /* 0x000fea000383ffff */
.L_x_5086:
[----:B-1----:R-:W-:-:S04]  /*16030*/  IMAD.U32 R9, RZ, RZ, UR6 ;  /* 0x00000006ff097e24 */ /* 0x002fc8000f8e00ff */
[----:B------:R1:W2:Y:S03]  /*16040*/  SYNCS.PHASECHK.TRANS64.TRYWAIT P2, [R9+URZ+0x33450], R0 ;  /* 0x03345000090075a7 */ /* 0x0002a6000804017f */
[----:B--2---:R-:W-:Y:S05]  /*16050*/  @!P2 NANOSLEEP.SYNCS 0x989680 ;  /* 0x009896800000a95d */ /* 0x004fea0003900000 */
[----:B------:R-:W2:Y:S02]  /*16060*/  @!P2 SYNCS.PHASECHK.TRANS64 P2, [R9+URZ+0x33450], R0 ;  /* 0x033450000900a5a7 */ /* 0x000ea4000804007f */
[----:B--2---:R-:W-:Y:S05]  /*16070*/  @!P2 BRA `(.L_x_5086) ;  /* 0xfffffffc00eca947 */ /* 0x004fea000383ffff */
[----:B------:R-:W-:Y:S05]  /*16080*/  BRA `(.L_x_5083) ;  /* 0xffffff3400d47947 */ /* 0x000fea000383ffff */
.L_x_5092:
[----:B-1----:R-:W-:-:S04]  /*16090*/  IMAD.U32 R6, RZ, RZ, UR9 ;  /* 0x00000009ff067e24 */ /* 0x002fc8000f8e00ff */
[----:B------:R1:W2:Y:S03]  /*160a0*/  SYNCS.PHASECHK.TRANS64.TRYWAIT P1, [R6+URZ+0x33450], R5 ;  /* 0x03345005060075a7 */ /* 0x0002a6000802017f */
[----:B--2---:R-:W-:Y:S05]  /*160b0*/  @!P1 NANOSLEEP.SYNCS 0x989680 ;  /* 0x009896800000995d */ /* 0x004fea0003900000 */
[----:B------:R-:W2:Y:S02]  /*160c0*/  @!P1 SYNCS.PHASECHK.TRANS64 P1, [R6+URZ+0x33450], R5 ;  /* 0x03345005060095a7 */ /* 0x000ea4000802007f */
[----:B--2---:R-:W-:Y:S05]  /*160d0*/  @!P1 BRA `(.L_x_5092) ;  /* 0xfffffffc00ec9947 */ /* 0x004fea000383ffff */
[----:B------:R-:W-:Y:S05]  /*160e0*/  BRA `(.L_x_5091) ;  /* 0xffffff5800287947 */ /* 0x000fea000383ffff */
.L_x_5138:
[----:B------:R-:W-:Y:S02]  /*160f0*/  IMAD.MOV.U32 R13, RZ, RZ, R0 ;  /* 0x000000ffff0d7224 */ /* 0x000fe400078e0000 */
[----:B------:R-:W-:Y:S02]  /*16100*/  IMAD.MOV.U32 R12, RZ, RZ, RZ ;  /* 0x000000ffff0c7224 */ /* 0x000fe400078e00ff */
[----:B------:R-:W-:Y:S02]  /*16110*/  IMAD.MOV.U32 R11, RZ, RZ, 0x1f ;  /* 0x0000001fff0b7424 */ /* 0x000fe400078e00ff */
[----:B------:R-:W-:-:S07]  /*16120*/  IMAD.MOV.U32 R15, RZ, RZ, -0x1 ;  /* 0xffffffffff0f7424 */ /* 0x000fce00078e00ff */
[----:B-1----:R-:W-:Y:S05]  /*16130*/  WARPSYNC.COLLECTIVE R15, `(.L_x_5214) ;  /* 0x000000000f087348 */ /* 0x002fea0003c00000 */
[----:B------:R0:W2:Y:S02]  /*16140*/  SHFL.IDX P6, R14, R13, R12, R11 ;  /* 0x0000000c0d0e7389 */ /* 0x0000a400000c000b */
[----:B012---:R-:W-:Y:S01]  /*16150*/  ENDCOLLECTIVE ;  /* 0x000000000000791b */ /* 0x007fe20003800000 */
.L_x_5214:
[----:B------:R-:W-:Y:S05]  /*16160*/  BRA `(.L_x_5215) ;  /* 0xffffffb000d47947 */ /* 0x000fea000383ffff */
.L_x_5140:
[----:B------:R-:W-:Y:S01]  /*16170*/  BSSY B0, `(.L_x_5216) ;  /* 0x0000006000007945 */ /* 0x000fe20003800000 */
[----:B------:R-:W-:-:S07]  /*16180*/  IMAD.MOV.U32 R15, RZ, RZ, -0x1 ;  /* 0xffffffffff0f7424 */ /* 0x000fce00078e00ff */
[----:B-1----:R-:W-:Y:S05]  /*16190*/  WARPSYNC.COLLECTIVE R15, `(.L_x_5217) ;  /* 0x000000000f0c7348 */ /* 0x002fea0003c00000 */
[----:B------:R-:W-:Y:S02]  /*161a0*/  ELECT P6, UR62, PT ;  /* 0x00000000003e782f */ /* 0x000fe400038c0000 */
[----:B------:R-:W-:Y:S01]  /*161b0*/  MOV R14, UR62 ;  /* 0x0000003e000e7c02 */ /* 0x000fe20008000f00 */
[----:B-1----:R-:W-:Y:S10]  /*161c0*/  ENDCOLLECTIVE ;  /* 0x000000000000791b */ /* 0x002ff40003800000 */
.L_x_5217:
[----:B------:R-:W-:Y:S05]  /*161d0*/  BSYNC B0 ;  /* 0x0000000000007941 */ /* 0x000fea0003800000 */
.L_x_5216:
[----:B------:R-:W-:Y:S05]  /*161e0*/  BRA `(.L_x_5218) ;  /* 0xffffffb000dc7947 */ /* 0x000fea000383ffff */
.L_x_5142:
[----:B0-----:R0:W1:Y:S02]  /*161f0*/  SYNCS.PHASECHK.TRANS64.TRYWAIT P0, [R4+URZ+0x33480], R3 ;  /* 0x03348003040075a7 */ /* 0x001064000800017f */
[----:B-1----:R-:W-:Y:S05]  /*16200*/  @!P0 NANOSLEEP.SYNCS 0x989680 ;  /* 0x009896800000895d */ /* 0x002fea0003900000 */
[----:B------:R-:W1:Y:S02]  /*16210*/  @!P0 SYNCS.PHASECHK.TRANS64 P0, [R4+URZ+0x33480], R3 ;  /* 0x03348003040085a7 */ /* 0x000e64000800007f */
[----:B-1----:R-:W-:Y:S05]  /*16220*/  @!P0 BRA `(.L_x_5142) ;  /* 0xfffffffc00f08947 */ /* 0x002fea000383ffff */
[----:B------:R-:W-:Y:S05]  /*16230*/  BRA `(.L_x_5219) ;  /* 0xffffffb400407947 */ /* 0x000fea000383ffff */
.L_x_5144:
[----:B-1----:R1:W2:Y:S02]  /*16240*/  SYNCS.PHASECHK.TRANS64.TRYWAIT P0, [R4+URZ+0x33440], R3 ;  /* 0x03344003040075a7 */ /* 0x0022a4000800017f */
[----:B--2---:R-:W-:Y:S05]  /*16250*/  @!P0 NANOSLEEP.SYNCS 0x989680 ;  /* 0x009896800000895d */ /* 0x004fea0003900000 */
[----:B------:R-:W2:Y:S02]  /*16260*/  @!P0 SYNCS.PHASECHK.TRANS64 P0, [R4+URZ+0x33440], R3 ;  /* 0x03344003040085a7 */ /* 0x000ea4000800007f */
[----:B--2---:R-:W-:Y:S05]  /*16270*/  @!P0 BRA `(.L_x_5144) ;  /* 0xfffffffc00f08947 */ /* 0x004fea000383ffff */
[----:B------:R-:W-:Y:S05]  /*16280*/  BRA `(.L_x_5220) ;  /* 0xffffffb400cc7947 */ /* 0x000fea000383ffff */
.L_x_5148:
[----:B------:R0:W5:Y:S01]  /*16290*/  LDL.LU R8, [R1+0x28] ;  /* 0x0000280001087983 */ /* 0x0001620000300800 */
[----:B------:R-:W-:Y:S01]  /*162a0*/  IMAD.MOV.U32 R13, RZ, RZ, R0 ;  /* 0x000000ffff0d7224 */ /* 0x000fe200078e0000 */
[----:B------:R-:W-:Y:S01]  /*162b0*/  LOP3.LUT R6, R6, 0x7f, RZ, 0xc0, !PT ;  /* 0x0000007f06067812 */ /* 0x000fe200078ec0ff */
[----:B------:R-:W-:Y:S02]  /*162c0*/  IMAD.MOV.U32 R12, RZ, RZ, RZ ;  /* 0x000000ffff0c7224 */ /* 0x000fe400078e00ff */
[----:B------:R-:W-:Y:S01]  /*162d0*/  IMAD.MOV.U32 R11, RZ, RZ, 0x1c1f ;  /* 0x00001c1fff0b7424 */ /* 0x000fe200078e00ff */
[----:B------:R-:W-:Y:S01]  /*162e0*/  SHF.R.U32.HI R4, RZ, 0x2, R6 ;  /* 0x00000002ff047819 */ /* 0x000fe20000011606 */
[----:B------:R-:W-:-:S04]  /*162f0*/  IMAD.MOV.U32 R15, RZ, RZ, -0x1 ;  /* 0xffffffffff0f7424 */ /* 0x000fc800078e00ff */
[----:B0-----:R-:W-:-:S07]  /*16300*/  IMAD R4, R7, 0x80, R4 ;  /* 0x0000008007047824 */ /* 0x001fce00078e0204 */
[----:B-----5:R-:W-:Y:S05]  /*16310*/  WARPSYNC.COLLECTIVE R15, `(.L_x_5221) ;  /* 0x000000000f087348 */ /* 0x020fea0003c00000 */
[----:B------:R0:W1:Y:S02]  /*16320*/  SHFL.IDX P6, R14, R13, R12, R11 ;  /* 0x0000000c0d0e7389 */ /* 0x00006400000c000b */
[----:B01---5:R-:W-:Y:S01]  /*16330*/  ENDCOLLECTIVE ;  /* 0x000000000000791b */ /* 0x023fe20003800000 */
.L_x_5221:
[----:B------:R-:W-:Y:S02]  /*16340*/  IMAD.MOV.U32 R13, RZ, RZ, R2 ;  /* 0x000000ffff0d7224 */ /* 0x000fe400078e0002 */
[----:B------:R-:W-:Y:S02]  /*16350*/  IMAD R3, R8, R5, RZ ;  /* 0x0000000508037224 */ /* 0x000fe400078e02ff */
[----:B------:R-:W-:-:S07]  /*16360*/  IMAD.MOV.U32 R5, RZ, RZ, R14 ;  /* 0x000000ffff057224 */ /* 0x000fce00078e000e */
[----:B------:R-:W-:Y:S05]  /*16370*/  WARPSYNC.COLLECTIVE R15, `(.L_x_5222) ;  /* 0x000000000f087348 */ /* 0x000fea0003c00000 */
[----:B------:R0:W1:Y:S02]  /*16380*/  SHFL.IDX P6, R14, R13, R12, R11 ;  /* 0x0000000c0d0e7389 */ /* 0x00006400000c000b */
[----:B01----:R-:W-:Y:S01]  /*16390*/  ENDCOLLECTIVE ;  /* 0x000000000000791b */ /* 0x003fe20003800000 */
.L_x_5222:
[C---:B------:R-:W-:Y:S01]  /*163a0*/  ISETP.GE.AND P4, PT, R4.reuse, R3, PT ;  /* 0x000000030400720c */ /* 0x040fe20003f86270 */
[----:B------:R-:W-:Y:S02]  /*163b0*/  VIADD R8, R4, 0x20 ;  /* 0x0000002004087836 */ /* 0x000fe40000000000 */
[----:B------:R-:W-:Y:S02]  /*163c0*/  IMAD.MOV.U32 R13, RZ, RZ, R0 ;  /* 0x000000ffff0d7224 */ /* 0x000fe400078e0000 */
[----:B------:R-:W-:Y:S02]  /*163d0*/  IMAD.MOV.U32 R12, RZ, RZ, 0x1 ;  /* 0x00000001ff0c7424 */ /* 0x000fe400078e00ff */
[----:B------:R-:W-:-:S07]  /*163e0*/  IMAD.MOV.U32 R6, RZ, RZ, R14 ;  /* 0x000000ffff067224 */ /* 0x000fce00078e000e */
[----:B------:R-:W-:Y:S05]  /*163f0*/  WARPSYNC.COLLECTIVE R15, `(.L_x_5223) ;  /* 0x000000000f087348 */ /* 0x000fea0003c00000 */
[----:B------:R0:W1:Y:S02]  /*16400*/  SHFL.IDX P6, R14, R13, R12, R11 ;  /* 0x0000000c0d0e7389 */ /* 0x00006400000c000b */
[----:B01----:R-:W-:Y:S01]  /*16410*/  ENDCOLLECTIVE ;  /* 0x000000000000791b */ /* 0x003fe20003800000 */
.L_x_5223:
[----:B------:R-:W-:-:S05]  /*16420*/  @!P4 IADD3 R6, P3, R10, R6, RZ ;  /* 0x000000060a06c210 */ /* 0x000fca0007f7e0ff */
[----:B------:R-:W-:Y:S01]  /*16430*/  @!P4 IMAD.X R5, RZ, RZ, R5, P3 ;  /* 0x000000ffff05c224 */ /* 0x000fe200018e0605 */
[----:B------:R-:W-:-:S03]  /*16440*/  ISETP.GE.AND P3, PT, R8, R3, PT ;  /* 0x000000030800720c */ /* 0x000fc60003f66270 */
        /* <DEDUP_REMOVED lines=12> */
.L_x_5224:
[----:B------:R-:W-:Y:S02]  /*16510*/  IMAD.MOV.U32 R13, RZ, RZ, R0 ;  /* 0x000000ffff0d7224 */ /* 0x000fe400078e0000 */
[----:B------:R-:W-:Y:S02]  /*16520*/  IMAD.MOV.U32 R12, RZ, RZ, 0x2 ;  /* 0x00000002ff0c7424 */ /* 0x000fe400078e00ff */
[----:B------:R-:W-:-:S07]  /*16530*/  IMAD.MOV.U32 R6, RZ, RZ, R14 ;  /* 0x000000ffff067224 */ /* 0x000fce00078e000e */
[----:B------:R-:W-:Y:S05]  /*16540*/  WARPSYNC.COLLECTIVE R15, `(.L_x_5225) ;  /* 0x000000000f087348 */ /* 0x000fea0003c00000 */
[----:B------:R0:W1:Y:S02]  /*16550*/  SHFL.IDX P6, R14, R13, R12, R11 ;  /* 0x0000000c0d0e7389 */ /* 0x00006400000c000b */
[----:B01----:R-:W-:Y:S01]  /*16560*/  ENDCOLLECTIVE ;  /* 0x000000000000791b */ /* 0x003fe20003800000 */
.L_x_5225:
        /* <DEDUP_REMOVED lines=16> */
.L_x_5226:
[----:B------:R-:W-:Y:S02]  /*16670*/  IMAD.MOV.U32 R13, RZ, RZ, R0 ;  /* 0x000000ffff0d7224 */ /* 0x000fe400078e0000 */
[----:B------:R-:W-:Y:S02]  /*16680*/  IMAD.MOV.U32 R12, RZ, RZ, 0x3 ;  /* 0x00000003ff0c7424 */ /* 0x000fe400078e00ff */
[----:B------:R-:W-:-:S07]  /*16690*/  IMAD.MOV.U32 R6, RZ, RZ, R14 ;  /* 0x000000ffff067224 */ /* 0x000fce00078e000e */
[----:B------:R-:W-:Y:S05]  /*166a0*/  WARPSYNC.COLLECTIVE R15, `(.L_x_5227) ;  /* 0x000000000f087348 */ /* 0x000fea0003c00000 */
[----:B------:R0:W1:Y:S02]  /*166b0*/  SHFL.IDX P6, R14, R13, R12, R11 ;  /* 0x0000000c0d0e7389 */ /* 0x00006400000c000b */
[----:B01----:R-:W-:Y:S01]  /*166c0*/  ENDCOLLECTIVE ;  /* 0x000000000000791b */ /* 0x003fe20003800000 */
.L_x_5227:
        /* <DEDUP_REMOVED lines=14> */
.L_x_5228:
[----:B------:R-:W-:Y:S01]  /*167b0*/  IMAD.MOV.U32 R2, RZ, RZ, R14 ;  /* 0x000000ffff027224 */ /* 0x000fe200078e000e */
[----:B------:R-:W-:Y:S06]  /*167c0*/  BRA `(.L_x_5229) ;  /* 0xffffffbc00287947 */ /* 0x000fec000383ffff */
.L_x_5153:
[----:B-1----:R1:W2:Y:S02]  /*167d0*/  SYNCS.PHASECHK.TRANS64.TRYWAIT P0, [R17+URZ+0x33420], R0 ;  /* 0x03342000110075a7 */ /* 0x0022a4000800017f */
[----:B--2---:R-:W-:Y:S05]  /*167e0*/  @!P0 NANOSLEEP.SYNCS 0x989680 ;  /* 0x009896800000895d */ /* 0x004fea0003900000 */
[----:B------:R-:W2:Y:S02]  /*167f0*/  @!P0 SYNCS.PHASECHK.TRANS64 P0, [R17+URZ+0x33420], R0 ;  /* 0x03342000110085a7 */ /* 0x000ea4000800007f */
[----:B--2---:R-:W-:Y:S05]  /*16800*/  @!P0 BRA `(.L_x_5153) ;  /* 0xfffffffc00f08947 */ /* 0x004fea000383ffff */
[----:B------:R-:W-:Y:S05]  /*16810*/  BRA `(.L_x_5230) ;  /* 0xffffffbc00987947 */ /* 0x000fea000383ffff */
.L_x_5159:
[----:B--2---:R2:W3:Y:S02]  /*16820*/  SYNCS.PHASECHK.TRANS64.TRYWAIT P0, [R6+URZ+0x33480], R5 ;  /* 0x03348005060075a7 */ /* 0x0044e4000800017f */
[----:B---3--:R-:W-:Y:S05]  /*16830*/  @!P0 NANOSLEEP.SYNCS 0x989680 ;  /* 0x009896800000895d */ /* 0x008fea0003900000 */
[----:B------:R-:W3:Y:S02]  /*16840*/  @!P0 SYNCS.PHASECHK.TRANS64 P0, [R6+URZ+0x33480], R5 ;  /* 0x03348005060085a7 */ /* 0x000ee4000800007f */
[----:B---3--:R-:W-:Y:S05]  /*16850*/  @!P0 BRA `(.L_x_5159) ;  /* 0xfffffffc00f08947 */ /* 0x008fea000383ffff */
[----:B------:R-:W-:Y:S05]  /*16860*/  BRA `(.L_x_5231) ;  /* 0xffffffc000507947 */ /* 0x000fea000383ffff */
.L_x_5166:
[----:B0-----:R0:W3:Y:S02]  /*16870*/  SYNCS.PHASECHK.TRANS64.TRYWAIT P0, [R6+URZ+0x33440], R5 ;  /* 0x03344005060075a7 */ /* 0x0010e4000800017f */
[----:B---3--:R-:W-:Y:S05]  /*16880*/  @!P0 NANOSLEEP.SYNCS 0x989680 ;  /* 0x009896800000895d */ /* 0x008fea0003900000 */
[----:B------:R-:W3:Y:S02]  /*16890*/  @!P0 SYNCS.PHASECHK.TRANS64 P0, [R6+URZ+0x33440], R5 ;  /* 0x03344005060085a7 */ /* 0x000ee4000800007f */
[----:B---3--:R-:W-:Y:S05]  /*168a0*/  @!P0 BRA `(.L_x_5166) ;  /* 0xfffffffc00f08947 */ /* 0x008fea000383ffff */
[----:B------:R-:W-:Y:S05]  /*168b0*/  BRA `(.L_x_5232) ;  /* 0xffffffc400507947 */ /* 0x000fea000383ffff */
.L_x_5174:
[----:B--2---:R2:W3:Y:S02]  /*168c0*/  SYNCS.PHASECHK.TRANS64.TRYWAIT P0, [R3+URZ+0x33470], R4 ;  /* 0x03347004030075a7 */ /* 0x0044e4000800017f */
[----:B---3--:R-:W-:Y:S05]  /*168d0*/  @!P0 NANOSLEEP.SYNCS 0x989680 ;  /* 0x009896800000895d */ /* 0x008fea0003900000 */
[----:B------:R-:W3:Y:S02]  /*168e0*/  @!P0 SYNCS.PHASECHK.TRANS64 P0, [R3+URZ+0x33470], R4 ;  /* 0x03347004030085a7 */ /* 0x000ee4000800007f */
[----:B---3--:R-:W-:Y:S05]  /*168f0*/  @!P0 BRA `(.L_x_5174) ;  /* 0xfffffffc00f08947 */ /* 0x008fea000383ffff */
[----:B------:R-:W-:Y:S05]  /*16900*/  BRA `(.L_x_5233) ;  /* 0xffffffc800647947 */ /* 0x000fea000383ffff */
.L_x_5176:
[----:B--2---:R2:W3:Y:S02]  /*16910*/  SYNCS.PHASECHK.TRANS64.TRYWAIT P0, [R3+URZ+0x33460], R4 ;  /* 0x03346004030075a7 */ /* 0x0044e4000800017f */
[----:B---3--:R-:W-:Y:S05]  /*16920*/  @!P0 NANOSLEEP.SYNCS 0x989680 ;  /* 0x009896800000895d */ /* 0x008fea0003900000 */
[----:B------:R-:W3:Y:S02]  /*16930*/  @!P0 SYNCS.PHASECHK.TRANS64 P0, [R3+URZ+0x33460], R4 ;  /* 0x03346004030085a7 */ /* 0x000ee4000800007f */
[----:B---3--:R-:W-:Y:S05]  /*16940*/  @!P0 BRA `(.L_x_5176) ;  /* 0xfffffffc00f08947 */ /* 0x008fea000383ffff */
[----:B------:R-:W-:Y:S05]  /*16950*/  BRA `(.L_x_5234) ;  /* 0xffffffc8006c7947 */ /* 0x000fea000383ffff */
.L_x_5183:
[----:B-1----:R1:W2:Y:S02]  /*16960*/  SYNCS.PHASECHK.TRANS64.TRYWAIT P1, [R0+URZ+0x33470], R3 ;  /* 0x03347003000075a7 */ /* 0x0022a4000802017f */
[----:B--2---:R-:W-:Y:S05]  /*16970*/  @!P1 NANOSLEEP.SYNCS 0x989680 ;  /* 0x009896800000995d */ /* 0x004fea0003900000 */
[----:B------:R-:W2:Y:S02]  /*16980*/  @!P1 SYNCS.PHASECHK.TRANS64 P1, [R0+URZ+0x33470], R3 ;  /* 0x03347003000095a7 */ /* 0x000ea4000802007f */
[----:B--2---:R-:W-:Y:S05]  /*16990*/  @!P1 BRA `(.L_x_5183) ;  /* 0xfffffffc00f09947 */ /* 0x004fea000383ffff */
[----:B------:R-:W-:Y:S05]  /*169a0*/  BRA `(.L_x_5235) ;  /* 0xffffffd400d47947 */ /* 0x000fea000383ffff */
.L_x_5185:
[----:B-1----:R1:W2:Y:S02]  /*169b0*/  SYNCS.PHASECHK.TRANS64.TRYWAIT P1, [R0+URZ+0x33460], R3 ;  /* 0x03346003000075a7 */ /* 0x0022a4000802017f */
[----:B--2---:R-:W-:Y:S05]  /*169c0*/  @!P1 NANOSLEEP.SYNCS 0x989680 ;  /* 0x009896800000995d */ /* 0x004fea0003900000 */
[----:B------:R-:W2:Y:S02]  /*169d0*/  @!P1 SYNCS.PHASECHK.TRANS64 P1, [R0+URZ+0x33460], R3 ;  /* 0x03346003000095a7 */ /* 0x000ea4000802007f */
[----:B--2---:R-:W-:Y:S05]  /*169e0*/  @!P1 BRA `(.L_x_5185) ;  /* 0xfffffffc00f09947 */ /* 0x004fea000383ffff */
[----:B------:R-:W-:Y:S05]  /*169f0*/  BRA `(.L_x_5236) ;  /* 0xffffffd400dc7947 */ /* 0x000fea000383ffff */
.L_x_5198:
[----:B0-----:R0:W1:Y:S02]  /*16a00*/  SYNCS.PHASECHK.TRANS64.TRYWAIT P0, [R0+URZ+0x33420], R3 ;  /* 0x03342003000075a7 */ /* 0x001064000800017f */
[----:B-1----:R-:W-:Y:S05]  /*16a10*/  @!P0 NANOSLEEP.SYNCS 0x989680 ;  /* 0x009896800000895d */ /* 0x002fea0003900000 */
[----:B------:R-:W1:Y:S02]  /*16a20*/  @!P0 SYNCS.PHASECHK.TRANS64 P0, [R0+URZ+0x33420], R3 ;  /* 0x03342003000085a7 */ /* 0x000e64000800007f */
[----:B-1----:R-:W-:Y:S05]  /*16a30*/  @!P0 BRA `(.L_x_5198) ;  /* 0xfffffffc00f08947 */ /* 0x002fea000383ffff */
[----:B------:R-:W-:Y:S05]  /*16a40*/  BRA `(.L_x_5237) ;  /* 0xfffffff000247947 */ /* 0x000fea000383ffff */
.L_x_5199:
        /* <DEDUP_REMOVED lines=11> */
.L_x_5239:
[----:B------:R-:W-:Y:S05]  /*16b00*/  BSYNC B0 ;  /* 0x0000000000007941 */ /* 0x000fea0003800000 */
.L_x_5238:
[----:B------:R-:W-:Y:S05]  /*16b10*/  BRA `(.L_x_5240) ;  /* 0xfffffff0000c7947 */ /* 0x000fea000383ffff */
.L_x_5202:
[----:B------:R-:W-:Y:S01]  /*16b20*/  BSSY B1, `(.L_x_5241) ;  /* 0x0000006000017945 */ /* 0x000fe20003800000 */
[----:B------:R-:W-:-:S07]  /*16b30*/  IMAD.MOV.U32 R15, RZ, RZ, -0x1 ;  /* 0xffffffffff0f7424 */ /* 0x000fce00078e00ff */
[----:B01----:R-:W-:Y:S05]  /*16b40*/  WARPSYNC.COLLECTIVE R15, `(.L_x_5242) ;  /* 0x000000000f0c7348 */ /* 0x003fea0003c00000 */
[----:B------:R-:W-:Y:S02]  /*16b50*/  ELECT P6, UR62, PT ;  /* 0x00000000003e782f */ /* 0x000fe400038c0000 */
[----:B------:R-:W-:Y:S01]  /*16b60*/  MOV R14, UR62 ;  /* 0x0000003e000e7c02 */ /* 0x000fe20008000f00 */
[----:B01----:R-:W-:Y:S10]  /*16b70*/  ENDCOLLECTIVE ;  /* 0x000000000000791b */ /* 0x003ff40003800000 */
.L_x_5242:
[----:B------:R-:W-:Y:S05]  /*16b80*/  BSYNC B1 ;  /* 0x0000000000017941 */ /* 0x000fea0003800000 */
.L_x_5241:
[----:B------:R-:W-:Y:S05]  /*16b90*/  BRA `(.L_x_5243) ;  /* 0xfffffff000047947 */ /* 0x000fea000383ffff */
.L_x_5204:
[----:B0-----:R0:W1:Y:S02]  /*16ba0*/  SYNCS.PHASECHK.TRANS64.TRYWAIT P1, [R6+URZ], R5 ;  /* 0x00000005060075a7 */ /* 0x001064000802017f */
[----:B-1----:R-:W-:Y:S05]  /*16bb0*/  @!P1 NANOSLEEP.SYNCS 0x989680 ;  /* 0x009896800000995d */ /* 0x002fea0003900000 */
[----:B------:R-:W1:Y:S02]  /*16bc0*/  @!P1 SYNCS.PHASECHK.TRANS64 P1, [R6+URZ], R5 ;  /* 0x00000005060095a7 */ /* 0x000e64000802007f */
[----:B-1----:R-:W-:Y:S05]  /*16bd0*/  @!P1 BRA `(.L_x_5204) ;  /* 0xfffffffc00f09947 */ /* 0x002fea000383ffff */
[----:B------:R-:W-:Y:S05]  /*16be0*/  BRA `(.L_x_5244) ;  /* 0xfffffff000407947 */ /* 0x000fea000383ffff */
.L_x_5205:
[----:B-1----:R1:W2:Y:S02]  /*16bf0*/  SYNCS.PHASECHK.TRANS64.TRYWAIT P1, [R7+URZ], R2 ;  /* 0x00000002070075a7 */ /* 0x0022a4000802017f */
[----:B--2---:R-:W-:Y:S05]  /*16c00*/  @!P1 NANOSLEEP.SYNCS 0x989680 ;  /* 0x009896800000995d */ /* 0x004fea0003900000 */
[----:B------:R-:W2:Y:S02]  /*16c10*/  @!P1 SYNCS.PHASECHK.TRANS64 P1, [R7+URZ], R2 ;  /* 0x00000002070095a7 */ /* 0x000ea4000802007f */
[----:B--2---:R-:W-:Y:S05]  /*16c20*/  @!P1 BRA `(.L_x_5205) ;  /* 0xfffffffc00f09947 */ /* 0x004fea000383ffff */
[----:B------:R-:W-:Y:S05]  /*16c30*/  BRA `(.L_x_5245) ;  /* 0xfffffff000347947 */ /* 0x000fea000383ffff */
.L_x_5207:
[----:B--2---:R2:W3:Y:S02]  /*16c40*/  SYNCS.PHASECHK.TRANS64.TRYWAIT P1, [R4+URZ+0x33460], R5 ;  /* 0x03346005040075a7 */ /* 0x0044e4000802017f */
[----:B---3--:R-:W-:Y:S05]  /*16c50*/  @!P1 NANOSLEEP.SYNCS 0x989680 ;  /* 0x009896800000995d */ /* 0x008fea0003900000 */
[----:B------:R-:W3:Y:S02]  /*16c60*/  @!P1 SYNCS.PHASECHK.TRANS64 P1, [R4+URZ+0x33460], R5 ;  /* 0x03346005040095a7 */ /* 0x000ee4000802007f */
[----:B---3--:R-:W-:Y:S05]  /*16c70*/  @!P1 BRA `(.L_x_5207) ;  /* 0xfffffffc00f09947 */ /* 0x008fea000383ffff */
[----:B------:R-:W-:Y:S05]  /*16c80*/  BRA `(.L_x_5246) ;  /* 0xfffffff000387947 */ /* 0x000fea000383ffff */
.L_x_5209:
[----:B---3--:R3:W4:Y:S02]  /*16c90*/  SYNCS.PHASECHK.TRANS64.TRYWAIT P1, [R3+URZ+0x33460], R2 ;  /* 0x03346002030075a7 */ /* 0x008724000802017f */
[----:B----4-:R-:W-:Y:S05]  /*16ca0*/  @!P1 NANOSLEEP.SYNCS 0x989680 ;  /* 0x009896800000995d */ /* 0x010fea0003900000 */
[----:B------:R-:W4:Y:S02]  /*16cb0*/  @!P1 SYNCS.PHASECHK.TRANS64 P1, [R3+URZ+0x33460], R2 ;  /* 0x03346002030095a7 */ /* 0x000f24000802007f */
[----:B----4-:R-:W-:Y:S05]  /*16cc0*/  @!P1 BRA `(.L_x_5209) ;  /* 0xfffffffc00f09947 */ /* 0x010fea000383ffff */
[----:B------:R-:W-:Y:S05]  /*16cd0*/  BRA `(.L_x_5247) ;  /* 0xfffffff000387947 */ /* 0x000fea000383ffff */
.L_x_5211:
[----:B----4-:R4:W0:Y:S02]  /*16ce0*/  SYNCS.PHASECHK.TRANS64.TRYWAIT P0, [R4+URZ+0x33480], R5 ;  /* 0x03348005040075a7 */ /* 0x010824000800017f */
[----:B0-----:R-:W-:Y:S05]  /*16cf0*/  @!P0 NANOSLEEP.SYNCS 0x989680 ;  /* 0x009896800000895d */ /* 0x001fea0003900000 */
[----:B------:R-:W0:Y:S02]  /*16d00*/  @!P0 SYNCS.PHASECHK.TRANS64 P0, [R4+URZ+0x33480], R5 ;  /* 0x03348005040085a7 */ /* 0x000e24000800007f */
[----:B0-----:R-:W-:Y:S05]  /*16d10*/  @!P0 BRA `(.L_x_5211) ;  /* 0xfffffffc00f08947 */ /* 0x001fea000383ffff */
[----:B------:R-:W-:Y:S05]  /*16d20*/  BRA `(.L_x_5212) ;  /* 0xfffffff000347947 */ /* 0x000fea000383ffff */
.L_x_5248:
        /* <DEDUP_REMOVED lines=13> */
.L_x_12968:


//--------------------- .text._ZN7cutlass13device_kernelIN5flash11enable_sm90INS1_16FlashAttnFwdSm90INS1_25CollectiveMainloopFwdSm90ILi2EN4cute5tupleIJNS5_1CILi1EEES8_S8_EEENS6_IJNS7_ILi128EEENS7_ILi160EEENS7_ILi192EEEEEELi192ENS_12float_e4m3_tEfNS_4arch4Sm90ELb1ELb0ELb0ELb1ELb0ELb1ELb0ELb1ELb1ELb1ELb0ELb0EEENS1_21CollectiveEpilogueFwdINS6_IJSA_SC_SB_EEES9_NS_10bfloat16_tESG_Li256ELb1ELb1ELb0ELb1EEENS1_36VarlenDynamicPersistentTileSchedulerILi128ELi160ELi256ELi128ELb0ELb1ELb1ELb1ELb1ELb1EEEEEEEEEvNT_6ParamsE --------------------------
	.section	.text._ZN7cutlass13device_kernelIN5flash11enable_sm90INS1_16FlashAttnFwdSm90INS1_25CollectiveMainloopFwdSm90ILi2EN4cute5tupleIJNS5_1CILi1EEES8_S8_EEENS6_IJNS7_ILi128EEENS7_ILi160EEENS7_ILi192EEEEEELi192ENS_12float_e4m3_tEfNS_4arch4Sm90ELb1ELb0ELb0ELb1ELb0ELb1ELb0ELb1ELb1ELb1ELb0ELb0EEENS1_21CollectiveEpilogueFwdINS6_IJSA_SC_SB_EEES9_NS_10bfloat16_tESG_Li256ELb1ELb1ELb0ELb1EEENS1_36VarlenDynamicPersistentTileSchedulerILi128ELi160ELi256ELi128ELb0ELb1ELb1ELb1ELb1ELb1EEEEEEEEEvNT_6ParamsE,"ax",@progbits
	.align	128
.text._ZN7cutlass13device_kernelIN5flash11enable_sm90INS1_16FlashAttnFwdSm90INS1_25CollectiveMainloopFwdSm90ILi2EN4cute5tupleIJNS5_1CILi1EEES8_S8_EEENS6_IJNS7_ILi128EEENS7_ILi160EEENS7_ILi192EEEEEELi192ENS_12float_e4m3_tEfNS_4arch4Sm90ELb1ELb0ELb0ELb1ELb0ELb1ELb0ELb1ELb1ELb1ELb0ELb0EEENS1_21CollectiveEpilogueFwdINS6_IJSA_SC_SB_EEES9_NS_10bfloat16_tESG_Li256ELb1ELb1ELb0ELb1EEENS1_36VarlenDynamicPersistentTileSchedulerILi128ELi160ELi256ELi128ELb0ELb1ELb1ELb1ELb1ELb1EEEEEEEEEvNT_6ParamsE:
        .type           _ZN7cutlass13device_kernelIN5flash11enable_sm90INS1_16FlashAttnFwdSm90INS1_25CollectiveMainloopFwdSm90ILi2EN4cute5tupleIJNS5_1CILi1EEES8_S8_EEENS6_IJNS7_ILi128EEENS7_ILi160EEENS7_ILi192EEEEEELi192ENS_12float_e4m3_tEfNS_4arch4Sm90ELb1ELb0ELb0ELb1ELb0ELb1ELb0ELb1ELb1ELb1ELb0ELb0EEENS1_21CollectiveEpilogueFwdINS6_IJSA_SC_SB_EEES9_NS_10bfloat16_tESG_Li256ELb1ELb1ELb0ELb1EEENS1_36VarlenDynamicPersistentTileSchedulerILi128ELi160ELi256ELi128ELb0ELb1ELb1ELb1ELb1ELb1EEEEEEEEEvNT_6ParamsE,@function
        .size           _ZN7cutlass13device_kernelIN5flash11enable_sm90INS1_16FlashAttnFwdSm90INS1_25CollectiveMainloopFwdSm90ILi2EN4cute5tupleIJNS5_1CILi1EEES8_S8_EEENS6_IJNS7_ILi128EEENS7_ILi160EEENS7_ILi192EEEEEELi192ENS_12float_e4m3_tEfNS_4arch4Sm90ELb1ELb0ELb0ELb1ELb0ELb1ELb0ELb1ELb1ELb1ELb0ELb0EEENS1_21CollectiveEpilogueFwdINS6_IJSA_SC_SB_EEES9_NS_10bfloat16_tESG_Li256ELb1ELb1ELb0ELb1EEENS1_36VarlenDynamicPersistentTileSchedulerILi128ELi160ELi256ELi128ELb0ELb1ELb1ELb1ELb1ELb1EEEEEEEEEvNT_6ParamsE,(.L_x_12969 - _ZN7cutlass13device_kernelIN5flash11enable_sm90INS1_16FlashAttnFwdSm90INS1_25CollectiveMainloopFwdSm90ILi2EN4cute5tupleIJNS5_1CILi1EEES8_S8_EEENS6_IJNS7_ILi128EEENS7_ILi160EEENS7_ILi192EEEEEELi192ENS_12float_e4m3_tEfNS_4arch4Sm90ELb1ELb0ELb0ELb1ELb0ELb1ELb0ELb1ELb1ELb1ELb0ELb0EEENS1_21CollectiveEpilogueFwdINS6_IJSA_SC_SB_EEES9_NS_10bfloat16_tESG_Li256ELb1ELb1ELb0ELb1EEENS1_36VarlenDynamicPersistentTileSchedulerILi128ELi160ELi256ELi128ELb0ELb1ELb1ELb1ELb1ELb1EEEEEEEEEvNT_6ParamsE)
        .other          _ZN7cutlass13device_kernelIN5flash11enable_sm90INS1_16FlashAttnFwdSm90INS1_25CollectiveMainloopFwdSm90ILi2EN4cute5tupleIJNS5_1CILi1EEES8_S8_EEENS6_IJNS7_ILi128EEENS7_ILi160EEENS7_ILi192EEEEEELi192ENS_12float_e4m3_tEfNS_4arch4Sm90ELb1ELb0ELb0ELb1ELb0ELb1ELb0ELb1ELb1ELb1ELb0ELb0EEENS1_21CollectiveEpilogueFwdINS6_IJSA_SC_SB_EEES9_NS_10bfloat16_tESG_Li256ELb1ELb1ELb0ELb1EEENS1_36VarlenDynamicPersistentTileSchedulerILi128ELi160ELi256ELi128ELb0ELb1ELb1ELb1ELb1ELb1EEEEEEEEEvNT_6ParamsE,@"STO_CUDA_ENTRY STV_DEFAULT"
_ZN7cutlass13device_kernelIN5flash11enable_sm90INS1_16FlashAttnFwdSm90INS1_25CollectiveMainloopFwdSm90ILi2EN4cute5tupleIJNS5_1CILi1EEES8_S8_EEENS6_IJNS7_ILi128EEENS7_ILi160EEENS7_ILi192EEEEEELi192ENS_12float_e4m3_tEfNS_4arch4Sm90ELb1ELb0ELb0ELb1ELb0ELb1ELb0ELb1ELb1ELb1ELb0ELb0EEENS1_21CollectiveEpilogueFwdINS6_IJSA_SC_SB_EEES9_NS_10bfloat16_tESG_Li256ELb1ELb1ELb0ELb1EEENS1_36VarlenDynamicPersistentTileSchedulerILi128ELi160ELi256ELi128ELb0ELb1ELb1ELb1ELb1ELb1EEEEEEEEEvNT_6ParamsE:
        /* <DEDUP_REMOVED lines=24> */
.L_x_5250:
[----:B------:R-:W-:Y:S05]  /*0180*/  BSYNC B0 ;  /* 0x0000000000007941 */ /* 0x000fea0003800000 */
.L_x_5249:
        /* <DEDUP_REMOVED lines=41> */
.L_x_5251:
        /* <DEDUP_REMOVED lines=22> */
.L_x_5252:
        /* <DEDUP_REMOVED lines=18> */
.L_x_5253:
        /* <DEDUP_REMOVED lines=22> */
.L_x_5254:
        /* <DEDUP_REMOVED lines=22> */
.L_x_5255:
        /* <DEDUP_REMOVED lines=8> */
.L_x_5258:
        /* <DEDUP_REMOVED lines=24> */
[----:B------:R-:W-:Y:S02]  /*0b60*/  R2UR UR52, R16 ;  /* 0x00000000103472ca */ /* 0x000fe400000e0000 */
[----:B------:R-:W-:Y:S01]  /*0b70*/  CS2R R222, SRZ ;  /* 0x0000000000de7805 */ /* 0x000fe2000001ff00 */
[----:B------:R-:W-:Y:S01]  /*0b80*/  IMAD.MOV.U32 R221, RZ, RZ, RZ ;  /* 0x000000ffffdd7224 */ /* 0x000fe200078e00ff */
[----:B------:R-:W-:Y:S01]  /*0b90*/  ULOP3.LUT UR53, UR36, 0x1, URZ, 0xfc, !UPT ;  /* 0x0000000124357892 */ /* 0x000fe2000f8efc3f */
[----:B------:R-:W-:-:S08]  /*0ba0*/  UMOV UR43, URZ ;  /* 0x0000003f002b7c82 */ /* 0x000fd00008000000 */
        /* <DEDUP_REMOVED lines=8> */
[----:B------:R-:W-:-:S02]  /*0c30*/  SHF.R.S32.HI R8, RZ, 0x4, R7 ;  /* 0x00000004ff087819 */ /* 0x000fc40000011407 */
[----:B------:R-:W-:Y:S02]  /*0c40*/  SHF.R.S32.HI R220, RZ, 0x1, R3 ;  /* 0x00000001ffdc7819 */ /* 0x000fe40000011403 */
[--C-:B------:R-:W-:Y:S02]  /*0c50*/  SHF.R.S32.HI R5, RZ, 0x2, R4.reuse ;  /* 0x00000002ff057819 */ /* 0x100fe40000011404 */
[----:B------:R-:W-:Y:S02]  /*0c60*/  SHF.R.S32.HI R2, RZ, 0x1f, R4 ;  /* 0x0000001fff027819 */ /* 0x000fe40000011404 */
[----:B------:R-:W-:Y:S02]  /*0c70*/  LOP3.LUT R12, R10, 0xfffffc00, RZ, 0xc0, !PT ;  /* 0xfffffc000a0c7812 */ /* 0x000fe400078ec0ff */
[C---:B------:R-:W-:Y:S02]  /*0c80*/  LOP3.LUT R9, R7.reuse, 0x3fffff0, RZ, 0xc0, !PT ;  /* 0x03fffff007097812 */ /* 0x040fe400078ec0ff */
[----:B------:R-:W-:-:S02]  /*0c90*/  LEA.HI R10, R7, R8, RZ, 0x1 ;  /* 0x00000008070a7211 */ /* 0x000fc400078f08ff */
[----:B------:R-:W-:Y:S01]  /*0ca0*/  LEA.HI R6, R3, R220, RZ, 0x1 ;  /* 0x000000dc03067211 */ /* 0x000fe200078f08ff */
[----:B------:R-:W-:Y:S01]  /*0cb0*/  IMAD.IADD R9, R24, 0x1, -R9 ;  /* 0x0000000118097824 */ /* 0x000fe200078e0a09 */
[----:B------:R-:W-:Y:S02]  /*0cc0*/  LEA.HI R2, R2, R5, RZ, 0x2 ;  /* 0x0000000502027211 */ /* 0x000fe400078f10ff */
[----:B------:R-:W-:Y:S01]  /*0cd0*/  LOP3.LUT R11, R10, 0x1ffffffe, RZ, 0xc0, !PT ;  /* 0x1ffffffe0a0b7812 */ /* 0x000fe200078ec0ff */
[----:B------:R-:W-:Y:S01]  /*0ce0*/  IMAD R12, R9, 0x40, R12 ;  /* 0x00000040090c7824 */ /* 0x000fe200078e020c */
[----:B------:R-:W-:Y:S02]  /*0cf0*/  LOP3.LUT R7, R6, 0x3fffffe, RZ, 0xc0, !PT ;  /* 0x03fffffe06077812 */ /* 0x000fe400078ec0ff */
[----:B------:R-:W-:Y:S01]  /*0d00*/  LOP3.LUT R6, R2, 0xfffffffc, RZ, 0xc0, !PT ;  /* 0xfffffffc02067812 */ /* 0x000fe200078ec0ff */
[----:B------:R-:W-:Y:S01]  /*0d10*/  IMAD.IADD R11, R8, 0x1, -R11 ;  /* 0x00000001080b7824 */ /* 0x000fe200078e0a0b */
[-C--:B------:R-:W-:Y:S01]  /*0d20*/  LEA.HI R2, R0, R24.reuse, RZ, 0x7 ;  /* 0x0000001800027211 */ /* 0x080fe200078f38ff */
[C---:B------:R-:W-:Y:S01]  /*0d30*/  IMAD.IADD R7, R220.reuse, 0x1, -R7 ;  /* 0x00000001dc077824 */ /* 0x040fe200078e0a07 */
[----:B------:R-:W-:Y:S01]  /*0d40*/  LOP3.LUT R3, R3, 0xfffffffe, RZ, 0xc0, !PT ;  /* 0xfffffffe03037812 */ /* 0x000fe200078ec0ff */
[----:B------:R-:W-:Y:S01]  /*0d50*/  IMAD.IADD R19, R5, 0x1, -R6 ;  /* 0x0000000105137824 */ /* 0x000fe200078e0a06 */
[----:B------:R-:W-:Y:S01]  /*0d60*/  IADD3 R9, R220, 0x80, RZ ;  /* 0x00000080dc097810 */ /* 0x000fe20007ffe0ff */
[----:B------:R-:W-:Y:S01]  /*0d70*/  IMAD R6, R11, 0x8, R12 ;  /* 0x000000080b067824 */ /* 0x000fe200078e020c */
[----:B------:R-:W-:Y:S01]  /*0d80*/  LOP3.LUT R4, R4, 0xfffffffc, RZ, 0xc0, !PT ;  /* 0xfffffffc04047812 */ /* 0x000fe200078ec0ff */
[----:B------:R-:W-:Y:S01]  /*0d90*/  IMAD.IADD R18, R24, 0x1, -R3 ;  /* 0x0000000118127824 */ /* 0x000fe200078e0a03 */
[----:B------:R-:W-:Y:S01]  /*0da0*/  LOP3.LUT R5, R2, 0xffffff80, RZ, 0xc0, !PT ;  /* 0xffffff8002057812 */ /* 0x000fe200078ec0ff */
[----:B------:R-:W-:Y:S01]  /*0db0*/  IMAD R232, R8, 0x8, R7 ;  /* 0x0000000808e87824 */ /* 0x000fe200078e0207 */
[----:B------:R-:W-:Y:S01]  /*0dc0*/  SHF.R.S32.HI R3, RZ, 0x1f, R9 ;  /* 0x0000001fff037819 */ /* 0x000fe20000011409 */
[C---:B------:R-:W-:Y:S01]  /*0dd0*/  IMAD.IADD R7, R24.reuse, 0x1, -R4 ;  /* 0x0000000118077824 */ /* 0x040fe200078e0a04 */
[----:B------:R0:W-:Y:S01]  /*0de0*/  STL [R1+0x70], R6 ;  /* 0x0000700601007387 */ /* 0x0001e20000100800 */
[----:B------:R-:W-:Y:S01]  /*0df0*/  IMAD.IADD R21, R24, 0x1, -R5 ;  /* 0x0000000118157824 */ /* 0x000fe200078e0a05 */
[----:B------:R-:W-:Y:S01]  /*0e00*/  LEA.HI R10, R9, R9, RZ, 0x1 ;  /* 0x00000009090a7211 */ /* 0x000fe200078f08ff */
[----:B------:R-:W-:Y:S01]  /*0e10*/  IMAD.SHL.U32 R22, R18, 0x8, RZ ;  /* 0x0000000812167824 */ /* 0x000fe200078e00ff */
[----:B------:R-:W-:Y:S01]  /*0e20*/  LEA.HI R4, R7, R7, RZ, 0x1 ;  /* 0x0000000707047211 */ /* 0x000fe200078f08ff */
[----:B------:R-:W-:Y:S01]  /*0e30*/  IMAD.SHL.U32 R230, R19, 0x80, RZ ;  /* 0x0000008013e67824 */ /* 0x000fe200078e00ff */
[----:B------:R-:W-:Y:S01]  /*0e40*/  LOP3.LUT R5, R10, 0x3fffffe, RZ, 0xc0, !PT ;  /* 0x03fffffe0a057812 */ /* 0x000fe200078ec0ff */
[----:B------:R-:W-:Y:S01]  /*0e50*/  VIADD R226, R22, 0x20 ;  /* 0x0000002016e27836 */ /* 0x000fe20000000000 */
[----:B------:R-:W-:Y:S01]  /*0e60*/  LOP3.LUT R8, R4, 0x1ffffffe, RZ, 0xc0, !PT ;  /* 0x1ffffffe04087812 */ /* 0x000fe200078ec0ff */
[C---:B------:R-:W-:Y:S01]  /*0e70*/  VIADD R225, R22.reuse, 0x40 ;  /* 0x0000004016e17836 */ /* 0x040fe20000000000 */
[----:B0-----:R-:W-:Y:S01]  /*0e80*/  LEA.HI R6, R3, R9, RZ, 0x3 ;  /* 0x0000000903067211 */ /* 0x001fe200078f18ff */
[----:B------:R-:W-:Y:S01]  /*0e90*/  IMAD.IADD R234, R9, 0x1, -R5 ;  /* 0x0000000109ea7824 */ /* 0x000fe200078e0a05 */
[----:B------:R-:W-:Y:S01]  /*0ea0*/  SHF.R.S32.HI R3, RZ, 0x1f, R21 ;  /* 0x0000001fff037819 */ /* 0x000fe20000011415 */
[----:B------:R-:W-:Y:S01]  /*0eb0*/  IMAD.IADD R9, R22, 0x1, R226 ;  /* 0x0000000116097824 */ /* 0x000fe200078e02e2 */
[----:B------:R-:W-:Y:S01]  /*0ec0*/  SHF.R.S32.HI R17, RZ, 0x7, R2 ;  /* 0x00000007ff117819 */ /* 0x000fe20000011402 */
[----:B------:R-:W-:Y:S01]  /*0ed0*/  IMAD.SHL.U32 R6, R6, 0x40, RZ ;  /* 0x0000004006067824 */ /* 0x000fe200078e00ff */
[-C--:B------:R-:W-:Y:S01]  /*0ee0*/  LEA.HI R4, R3, R21.reuse, RZ, 0x2 ;  /* 0x0000001503047211 */ /* 0x080fe200078f10ff */
[----:B------:R-:W-:Y:S01]  /*0ef0*/  IMAD.IADD R8, R7, 0x1, -R8 ;  /* 0x0000000107087824 */ /* 0x000fe200078e0a08 */
[----:B------:R-:W-:Y:S01]  /*0f00*/  LEA.HI R3, R3, R21, RZ, 0x5 ;  /* 0x0000001503037211 */ /* 0x000fe200078f28ff */
[----:B------:R-:W-:Y:S01]  /*0f10*/  IMAD.SHL.U32 R232, R232, 0x40, RZ ;  /* 0x00000040e8e87824 */ /* 0x000fe200078e00ff */
[----:B------:R-:W-:Y:S01]  /*0f20*/  LOP3.LUT R11, R6, 0xfffffe00, RZ, 0xc0, !PT ;  /* 0xfffffe00060b7812 */ /* 0x000fe200078ec0ff */
[----:B------:R0:W-:Y:S01]  /*0f30*/  STL [R1+0x18], R19 ;  /* 0x0000181301007387 */ /* 0x0001e20000100800 */
[--C-:B------:R-:W-:Y:S01]  /*0f40*/  SHF.R.S32.HI R5, RZ, 0x2, R4.reuse ;  /* 0x00000002ff057819 */ /* 0x100fe20000011404 */
[----:B------:R-:W-:Y:S01]  /*0f50*/  VIADD R224, R22, 0x10 ;  /* 0x0000001016e07836 */ /* 0x000fe20000000000 */
[----:B------:R-:W-:Y:S01]  /*0f60*/  SHF.R.S32.HI R6, RZ, 0x1f, R4 ;  /* 0x0000001fff067819 */ /* 0x000fe20000011404 */
[----:B------:R-:W-:Y:S01]  /*0f70*/  IMAD R234, R234, 0x40, R11 ;  /* 0x00000040eaea7824 */ /* 0x000fe200078e020b */
[----:B------:R-:W-:Y:S01]  /*0f80*/  LEA.HI R2, R2, R17, RZ, 0x1 ;  /* 0x0000001102027211 */ /* 0x000fe200078f08ff */
[----:B------:R-:W-:Y:S01]  /*0f90*/  STL [R1+0x4], R13 ;  /* 0x0000040d01007387 */ /* 0x000fe20000100800 */
[----:B------:R-:W-:Y:S01]  /*0fa0*/  LEA.HI R6, R6, R5, RZ, 0x3 ;  /* 0x0000000506067211 */ /* 0x000fe200078f18ff */
[----:B------:R-:W-:Y:S01]  /*0fb0*/  VIADD R227, R22, 0x30 ;  /* 0x0000003016e37836 */ /* 0x000fe20000000000 */
[----:B------:R-:W-:Y:S01]  /*0fc0*/  SHF.R.S32.HI R3, RZ, 0x5, R3 ;  /* 0x00000005ff037819 */ /* 0x000fe20000011403 */
[----:B------:R-:W-:Y:S01]  /*0fd0*/  STL [R1+0x8], R14 ;  /* 0x0000080e01007387 */ /* 0x000fe20000100800 */
[----:B------:R-:W-:Y:S01]  /*0fe0*/  LOP3.LUT R6, R6, 0xfffffff8, RZ, 0xc0, !PT ;  /* 0xfffffff806067812 */ /* 0x000fe200078ec0ff */
[----:B------:R-:W-:Y:S01]  /*0ff0*/  VIADD R228, R22, 0x50 ;  /* 0x0000005016e47836 */ /* 0x000fe20000000000 */
[----:B------:R-:W-:Y:S01]  /*1000*/  LOP3.LUT R2, R2, 0x3fffffe, RZ, 0xc0, !PT ;  /* 0x03fffffe02027812 */ /* 0x000fe200078ec0ff */
[----:B------:R-:W-:Y:S01]  /*1010*/  STL [R1+0xc], R15 ;  /* 0x00000c0f01007387 */ /* 0x000fe20000100800 */
[----:B------:R-:W-:Y:S01]  /*1020*/  LEA.HI R0, R0, R24, RZ, 0x3 ;  /* 0x0000001800007211 */ /* 0x000fe200078f18ff */
[----:B------:R-:W-:Y:S01]  /*1030*/  IMAD.IADD R6, R5, 0x1, -R6 ;  /* 0x0000000105067824 */ /* 0x000fe200078e0a06 */
[----:B------:R-:W-:Y:S01]  /*1040*/  SHF.R.S32.HI R12, RZ, 0x1f, R9 ;  /* 0x0000001fff0c7819 */ /* 0x000fe20000011409 */
[----:B------:R-:W-:Y:S01]  /*1050*/  IMAD.IADD R2, R17, 0x1, -R2 ;  /* 0x0000000111027824 */ /* 0x000fe200078e0a02 */
[----:B------:R-:W-:Y:S01]  /*1060*/  IADD3 R7, R22, R225, RZ ;  /* 0x000000e116077210 */ /* 0x000fe20007ffe0ff */
[----:B------:R-:W-:Y:S01]  /*1070*/  IMAD R3, R3, 0x10, R6 ;  /* 0x0000001003037824 */ /* 0x000fe200078e0206 */
[CC--:B------:R-:W-:Y:S01]  /*1080*/  LEA.HI R11, R12.reuse, R9.reuse, RZ, 0x4 ;  /* 0x000000090c0b7211 */ /* 0x0c0fe200078f20ff */
[----:B------:R-:W-:Y:S01]  /*1090*/  IMAD.MOV.U32 R17, RZ, RZ, RZ ;  /* 0x000000ffff117224 */ /* 0x000fe200078e00ff */
[----:B------:R-:W-:Y:S01]  /*10a0*/  LEA.HI R9, R12, R9, RZ, 0x6 ;  /* 0x000000090c097211 */ /* 0x000fe200078f30ff */
[----:B------:R-:W-:Y:S01]  /*10b0*/  IMAD R20, R2, 0x40, R3 ;  /* 0x0000004002147824 */ /* 0x000fe200078e0203 */
[----:B------:R-:W-:-:S02]  /*10c0*/  LOP3.LUT R2, R0, 0xfffffff8, RZ, 0xc0, !PT ;  /* 0xfffffff800027812 */ /* 0x000fc400078ec0ff */
[----:B------:R-:W-:Y:S01]  /*10d0*/  SHF.R.S32.HI R12, RZ, 0x1f, R7 ;  /* 0x0000001fff0c7819 */ /* 0x000fe20000011407 */
[----:B------:R-:W-:Y:S01]  /*10e0*/  IMAD.SHL.U32 R9, R9, 0x80, RZ ;  /* 0x0000008009097824 */ /* 0x000fe200078e00ff */
[----:B------:R-:W-:Y:S01]  /*10f0*/  LOP3.LUT R230, R230, 0x180, RZ, 0xc0, !PT ;  /* 0x00000180e6e67812 */ /* 0x000fe200078ec0ff */
[----:B------:R-:W-:Y:S01]  /*1100*/  IMAD.IADD R2, R24, 0x1, -R2 ;  /* 0x0000000118027824 */ /* 0x000fe200078e0a02 */
[CC--:B------:R-:W-:Y:S01]  /*1110*/  LEA.HI R5, R12.reuse, R7.reuse, RZ, 0x4 ;  /* 0x000000070c057211 */ /* 0x0c0fe200078f20ff */
[----:B------:R-:W-:Y:S01]  /*1120*/  STL [R1+0x6c], R20 ;  /* 0x00006c1401007387 */ /* 0x000fe20000100800 */
[----:B------:R-:W-:Y:S01]  /*1130*/  LEA.HI R7, R12, R7, RZ, 0x6 ;  /* 0x000000070c077211 */ /* 0x000fe200078f30ff */
[----:B------:R-:W-:Y:S01]  /*1140*/  IMAD.SHL.U32 R236, R2, 0x8, RZ ;  /* 0x0000000802ec7824 */ /* 0x000fe200078e00ff */
[----:B------:R-:W-:Y:S02]  /*1150*/  SHF.R.S32.HI R3, RZ, 0x3, R0 ;  /* 0x00000003ff037819 */ /* 0x000fe40000011400 */
[----:B------:R-:W-:Y:S01]  /*1160*/  SHF.R.S32.HI R0, RZ, 0x1f, R220 ;  /* 0x0000001fff007819 */ /* 0x000fe200000114dc */
[----:B------:R-:W-:Y:S01]  /*1170*/  VIADD R0, R236, 0x40 ;  /* 0x00000040ec007836 */ /* 0x000fe20000000000 */
[----:B------:R-:W-:Y:S01]  /*1180*/  LOP3.LUT R6, R230, 0x30, R11, 0xf8, !PT ;  /* 0x00000030e6067812 */ /* 0x000fe200078ef80b */
[----:B------:R-:W-:Y:S01]  /*1190*/  IMAD.SHL.U32 R7, R7, 0x80, RZ ;  /* 0x0000008007077824 */ /* 0x000fe200078e00ff */
[----:B------:R-:W-:Y:S01]  /*11a0*/  SHF.R.U32.HI R231, RZ, 0x3, R230 ;  /* 0x00000003ffe77819 */ /* 0x000fe200000116e6 */
[----:B------:R-:W-:Y:S01]  /*11b0*/  VIADD R3, R236, 0x80 ;  /* 0x00000080ec037836 */ /* 0x000fe20000000000 */
[----:B------:R-:W-:-:S02]  /*11c0*/  SHF.L.U32 R18, R18, 0x4, RZ ;  /* 0x0000000412127819 */ /* 0x000fc400000006ff */
[----:B------:R-:W-:Y:S02]  /*11d0*/  LOP3.LUT R12, R230, 0x30, R5, 0xf8, !PT ;  /* 0x00000030e60c7812 */ /* 0x000fe400078ef805 */
[----:B------:R-:W-:Y:S02]  /*11e0*/  LOP3.LUT R9, R9, 0xffffe000, RZ, 0xc0, !PT ;  /* 0xffffe00009097812 */ /* 0x000fe400078ec0ff */
[----:B------:R-:W-:Y:S02]  /*11f0*/  LOP3.LUT R6, R6, R231, RZ, 0x3c, !PT ;  /* 0x000000e706067212 */ /* 0x000fe400078e3cff */
[----:B------:R-:W-:Y:S02]  /*1200*/  SHF.R.S32.HI R2, RZ, 0x1f, R236 ;  /* 0x0000001fff027819 */ /* 0x000fe400000114ec */
[----:B------:R-:W-:Y:S02]  /*1210*/  LOP3.LUT R4, R4, 0x7ffffffc, RZ, 0xc0, !PT ;  /* 0x7ffffffc04047812 */ /* 0x000fe400078ec0ff */
[----:B------:R-:W-:-:S02]  /*1220*/  SHF.R.S32.HI R2, RZ, 0x1f, R0 ;  /* 0x0000001fff027819 */ /* 0x000fc40000011400 */
[----:B------:R-:W-:Y:S01]  /*1230*/  LOP3.LUT R0, R230, 0x10, R18, 0xf8, !PT ;  /* 0x00000010e6007812 */ /* 0x000fe200078ef812 */
[----:B------:R-:W-:Y:S01]  /*1240*/  IMAD.IADD R4, R21, 0x1, -R4 ;  /* 0x0000000115047824 */ /* 0x000fe200078e0a04 */
[----:B------:R-:W-:Y:S02]  /*1250*/  LOP3.LUT R7, R7, 0xffffe000, RZ, 0xc0, !PT ;  /* 0xffffe00007077812 */ /* 0x000fe400078ec0ff */
[----:B------:R-:W-:Y:S02]  /*1260*/  LOP3.LUT R12, R12, R231, RZ, 0x3c, !PT ;  /* 0x000000e70c0c7212 */ /* 0x000fe400078e3cff */
[----:B------:R-:W-:Y:S01]  /*1270*/  IADD3 R9, R6, R232, R9 ;  /* 0x000000e806097210 */ /* 0x000fe20007ffe009 */
[----:B------:R1:W-:Y:S01]  /*1280*/  STL [R1+0x1c], R4 ;  /* 0x00001c0401007387 */ /* 0x0003e20000100800 */
[----:B------:R-:W-:Y:S02]  /*1290*/  LOP3.LUT R2, R230, 0x30, R18, 0xf8, !PT ;  /* 0x00000030e6027812 */ /* 0x000fe400078ef812 */
[----:B------:R-:W-:-:S02]  /*12a0*/  SHF.R.S32.HI R6, RZ, 0x1f, R3 ;  /* 0x0000001fff067819 */ /* 0x000fc40000011403 */
[-C--:B------:R-:W-:Y:S02]  /*12b0*/  LOP3.LUT R3, R0, R231.reuse, RZ, 0x3c, !PT ;  /* 0x000000e700037212 */ /* 0x080fe400078e3cff */
[----:B------:R-:W-:Y:S02]  /*12c0*/  SHF.R.S32.HI R0, RZ, 0x4, R11 ;  /* 0x00000004ff007819 */ /* 0x000fe4000001140b */
[----:B0-----:R-:W-:Y:S02]  /*12d0*/  IADD3 R19, R12, R232, R7 ;  /* 0x000000e80c137210 */ /* 0x001fe40007ffe007 */
[----:B------:R-:W-:Y:S01]  /*12e0*/  LOP3.LUT R7, R2, R231, RZ, 0x3c, !PT ;  /* 0x000000e702077212 */ /* 0x000fe200078e3cff */
[----:B------:R-:W-:Y:S01]  /*12f0*/  IMAD.IADD R2, R232, 0x1, R3 ;  /* 0x00000001e8027824 */ /* 0x000fe200078e0203 */
[----:B-1----:R-:W-:Y:S01]  /*1300*/  SHF.R.S32.HI R4, RZ, 0x4, R5 ;  /* 0x00000004ff047819 */ /* 0x002fe20000011405 */
[----:B------:R0:W-:Y:S01]  /*1310*/  STL [R1+0x54], R0 ;  /* 0x0000540001007387 */ /* 0x0001e20000100800 */
[----:B------:R-:W-:Y:S01]  /*1320*/  IMAD.IADD R3, R16, 0x1, R9 ;  /* 0x0000000110037824 */ /* 0x000fe200078e0209 */
[----:B------:R-:W-:-:S02]  /*1330*/  SHF.R.S32.HI R10, RZ, 0x1, R10 ;  /* 0x00000001ff0a7819 */ /* 0x000fc4000001140a */
[----:B------:R-:W-:Y:S03]  /*1340*/  STL [R1+0x5c], R4 ;  /* 0x00005c0401007387 */ /* 0x000fe60000100800 */
[----:B------:R-:W-:Y:S01]  /*1350*/  IMAD.SHL.U32 R10, R10, 0x80, RZ ;  /* 0x000000800a0a7824 */ /* 0x000fe200078e00ff */
[----:B------:R1:W-:Y:S01]  /*1360*/  STL [R1+0x10], R2 ;  /* 0x0000100201007387 */ /* 0x0003e20000100800 */
[----:B0-----:R-:W-:-:S03]  /*1370*/  IADD3 R0, R16, R232, R7 ;  /* 0x000000e810007210 */ /* 0x001fc60007ffe007 */
[----:B------:R-:W-:Y:S02]  /*1380*/  LOP3.LUT R233, R10, 0x180, RZ, 0xc0, !PT ;  /* 0x000001800ae97812 */ /* 0x000fe400078ec0ff */
[----:B------:R0:W-:Y:S01]  /*1390*/  STL [R1+0x68], R0 ;  /* 0x0000680001007387 */ /* 0x0001e20000100800 */
[----:B-1----:R-:W-:-:S03]  /*13a0*/  IMAD.IADD R2, R16, 0x1, R19 ;  /* 0x0000000110027824 */ /* 0x002fc600078e0213 */
[----:B------:R1:W-:Y:S04]  /*13b0*/  STL [R1+0x64], R3 ;  /* 0x0000640301007387 */ /* 0x0003e80000100800 */
[----:B------:R1:W-:Y:S01]  /*13c0*/  STL [R1+0x60], R2 ;  /* 0x0000600201007387 */ /* 0x0003e20000100800 */
[----:B0-----:R-:W-:-:S05]  /*13d0*/  LEA R0, R8, R20, 0x3 ;  /* 0x0000001408007211 */ /* 0x001fca00078e18ff */
[----:B------:R1:W-:Y:S02]  /*13e0*/  STL [R1+0x20], R0 ;  /* 0x0000200001007387 */ /* 0x0003e40000100800 */
.L_x_5462:
[----:B-12---:R-:W2:Y:S01]  /*13f0*/  LDL.LU R0, [R1+0xc] ;  /* 0x00000c0001007983 */ /* 0x006ea20000300800 */
[----:B0--3--:R-:W2:Y:S01]  /*1400*/  LDC.64 R2, c[0x0][0xc88] ;  /* 0x00032200ff027b82 */ /* 0x009ea20000000a00 */
        /* <DEDUP_REMOVED lines=26> */
[----:B------:R-:W-:Y:S01]  /*15b0*/  ULDC.64 UR4, c[0x0][0x418] ;  /* 0x0001060000047ab9 */ /* 0x000fe20000000a00 */
[----:B------:R1:W-:Y:S04]  /*15c0*/  STL [R1+0x38], R30 ;  /* 0x0000381e01007387 */ /* 0x0003e80000100800 */
[----:B------:R1:W5:Y:S05]  /*15d0*/  @P0 LDG.E R27, desc[UR54][R8.64] ;  /* 0x00000036081b0981 */ /* 0x00036a000c1e1900 */
[----:B0-----:R-:W-:Y:S01]  /*15e0*/  @P2 IADD3 R6, P1, R30, UR8, RZ ;  /* 0x000000081e062c10 */ /* 0x001fe2000ff3e0ff */
[----:B------:R-:W-:Y:S01]  /*15f0*/  UISETP.NE.U32.AND UP0, UPT, UR4, URZ, UPT ;  /* 0x0000003f0400728c */ /* 0x000fe2000bf05070 */
[----:B------:R1:W-:Y:S02]  /*1600*/  STL [R1+0x3c], R28 ;  /* 0x00003c1c01007387 */ /* 0x0003e40000100800 */
[----:B----4-:R-:W-:Y:S01]  /*1610*/  @P2 IADD3.X R7, R28, UR9, RZ, P1, !PT ;  /* 0x000000091c072c10 */ /* 0x010fe20008ffe4ff */
[----:B------:R-:W-:-:S04]  /*1620*/  ULDC UR4, c[0x0][0x424] ;  /* 0x0001090000047ab9 */ /* 0x000fc80000000800 */
[----:B------:R1:W5:Y:S01]  /*1630*/  @P2 LDG.E R237, desc[UR54][R6.64] ;  /* 0x0000003606ed2981 */ /* 0x000362000c1e1900 */
        /* <DEDUP_REMOVED lines=18> */
.L_x_5260:
        /* <DEDUP_REMOVED lines=10> */
.L_x_5261:
[----:B------:R-:W-:Y:S05]  /*1800*/  @!P0 BRA `(.L_x_5262) ;  /* 0x00000000000c8947 */ /* 0x000fea0003800000 */
[----:B------:R-:W2:Y:S04]  /*1810*/  LDG.E R5, desc[UR54][R8.64] ;  /* 0x0000003608057981 */ /* 0x000ea8000c1e1900 */
[----:B------:R-:W2:Y:S02]  /*1820*/  LDG.E R26, desc[UR54][R8.64+0x4] ;  /* 0x00000436081a7981 */ /* 0x000ea4000c1e1900 */
[----:B--2---:R-:W-:-:S07]  /*1830*/  IMAD.IADD R26, R26, 0x1, -R5 ;  /* 0x000000011a1a7824 */ /* 0x004fce00078e0a05 */
.L_x_5262:
[----:B------:R-:W-:Y:S01]  /*1840*/  ULDC.64 UR4, c[0x0][0xa10] ;  /* 0x0002840000047ab9 */ /* 0x000fe20000000a00 */
[----:B------:R-:W2:Y:S01]  /*1850*/  LDL.LU R10, [R1+0x4] ;  /* 0x00000400010a7983 */ /* 0x000ea20000300800 */
[----:B------:R-:W-:Y:S01]  /*1860*/  ISETP.NE.U32.AND P0, PT, RZ, UR4, PT ;  /* 0x00000004ff007c0c */ /* 0x000fe2000bf05070 */
[----:B------:R-:W3:Y:S03]  /*1870*/  LDC R8, c[0x0][0x448] ;  /* 0x00011200ff087b82 */ /* 0x000ee60000000800 */
[----:B------:R-:W-:Y:S01]  /*1880*/  ISETP.NE.AND.EX P0, PT, RZ, UR5, PT, P0 ;  /* 0x00000005ff007c0c */ /* 0x000fe2000bf05300 */
[----:B------:R-:W-:-:S12]  /*1890*/  ULDC.64 UR4, c[0x0][0xa30] ;  /* 0x00028c0000047ab9 */ /* 0x000fd80000000a00 */
[----:B-1----:R-:W1:Y:S02]  /*18a0*/  @P0 LDC.64 R4, c[0x0][0xa10] ;  /* 0x00028400ff040b82 */ /* 0x002e640000000a00 */
[----:B-1----:R-:W-:-:S05]  /*18b0*/  @P0 IMAD.WIDE R4, R25, 0x4, R4 ;  /* 0x0000000419040825 */ /* 0x002fca00078e0204 */
[----:B------:R-:W4:Y:S04]  /*18c0*/  @P0 LDG.E R0, desc[UR54][R4.64] ;  /* 0x0000003604000981 */ /* 0x000f28000c1e1900 */
[----:B------:R1:W4:Y:S01]  /*18d0*/  @P0 LDG.E R9, desc[UR54][R4.64+0x4] ;  /* 0x0000043604090981 */ /* 0x000322000c1e1900 */
[----:B------:R-:W-:Y:S01]  /*18e0*/  ISETP.NE.U32.AND P1, PT, RZ, UR4, PT ;  /* 0x00000004ff007c0c */ /* 0x000fe2000bf25070 */
[----:B-----5:R-:W-:-:S03]  /*18f0*/  IMAD.MOV.U32 R145, RZ, RZ, R26 ;  /* 0x000000ffff917224 */ /* 0x020fc600078e001a */
[----:B------:R-:W-:-:S13]  /*1900*/  ISETP.NE.AND.EX P1, PT, RZ, UR5, PT, P1 ;  /* 0x00000005ff007c0c */ /* 0x000fda000bf25310 */
[----:B------:R-:W-:-:S04]  /*1910*/  @P1 IADD3 R6, P2, R30, UR4, RZ ;  /* 0x000000041e061c10 */ /* 0x000fc8000ff5e0ff */
[----:B------:R-:W-:-:S05]  /*1920*/  @P1 IADD3.X R7, R28, UR5, RZ, P2, !PT ;  /* 0x000000051c071c10 */ /* 0x000fca00097fe4ff */
[----:B------:R0:W5:Y:S01]  /*1930*/  @P1 LDG.E R145, desc[UR54][R6.64] ;  /* 0x0000003606911981 */ /* 0x000162000c1e1900 */
[----:B---3--:R-:W-:-:S13]  /*1940*/  ISETP.NE.AND P1, PT, R8, 0x1, PT ;  /* 0x000000010800780c */ /* 0x008fda0003f25270 */
[----:B------:R-:W3:Y:S08]  /*1950*/  @P1 LDC R11, c[0x0][0x44c] ;  /* 0x00011300ff0b1b82 */ /* 0x000ef00000000800 */
[----:B-1----:R-:W1:Y:S01]  /*1960*/  @P1 LDC R5, c[0x0][0x450] ;  /* 0x00011400ff051b82 */ /* 0x002e620000000800 */
[----:B--2---:R-:W-:-:S05]  /*1970*/  IMAD.SHL.U32 R235, R10, 0x80, RZ ;  /* 0x000000800aeb7824 */ /* 0x004fca00078e00ff */
[----:B------:R-:W-:Y:S01]  /*1980*/  IADD3 R4, R235, 0x7f, RZ ;  /* 0x0000007feb047810 */ /* 0x000fe20007ffe0ff */
[----:B----4-:R-:W-:Y:S02]  /*1990*/  @P0 IMAD.IADD R2, R9, 0x1, -R0 ;  /* 0x0000000109020824 */ /* 0x010fe400078e0a00 */
[----:B------:R-:W-:Y:S02]  /*19a0*/  IMAD.IADD R9, R26, 0x1, -R3 ;  /* 0x000000011a097824 */ /* 0x000fe400078e0a03 */
[----:B---3--:R-:W-:-:S04]  /*19b0*/  @P1 IMAD.HI.U32 R0, R4, R11, RZ ;  /* 0x0000000b04001227 */ /* 0x008fc800078e00ff */
[----:B0-----:R-:W-:Y:S01]  /*19c0*/  IMAD.IADD R6, R9, 0x1, R2 ;  /* 0x0000000109067824 */ /* 0x001fe200078e0202 */
[----:B-1----:R-:W-:Y:S01]  /*19d0*/  @P1 SHF.R.U32.HI R4, RZ, R5, R0 ;  /* 0x00000005ff041219 */ /* 0x002fe20000011600 */
[----:B------:R-:W-:Y:S02]  /*19e0*/  IMAD.MOV R126, RZ, RZ, -R9 ;  /* 0x000000ffff7e7224 */ /* 0x000fe400078e0a09 */
[C---:B------:R-:W-:Y:S01]  /*19f0*/  VIADD R0, R6.reuse, 0x9f ;  /* 0x0000009f06007836 */ /* 0x040fe20000000000 */
[----:B------:R-:W-:Y:S01]  /*1a00*/  IADD3 R158, R6, 0xa0, -R237 ;  /* 0x000000a0069e7810 */ /* 0x000fe20007ffe8ed */
[----:B------:R0:W-:Y:S01]  /*1a10*/  STL [R1], R6 ;  /* 0x0000000601007387 */ /* 0x0001e20000100800 */
[----:B------:R-:W-:Y:S01]  /*1a20*/  VIMNMX R126, RZ, R126, !PT ;  /* 0x0000007eff7e7248 */ /* 0x000fe20007fe0100 */
[----:B------:R-:W-:-:S04]  /*1a30*/  IMAD.HI R0, R0, 0x66666667, RZ ;  /* 0x6666666700007827 */ /* 0x000fc800078e02ff */
[----:B------:R-:W-:Y:S01]  /*1a40*/  IMAD.IADD R4, R158, 0x1, R4 ;  /* 0x000000019e047824 */ /* 0x000fe200078e0204 */
[----:B------:R-:W-:-:S03]  /*1a50*/  SHF.R.U32.HI R159, RZ, 0x1f, R0 ;  /* 0x0000001fff9f7819 */ /* 0x000fc60000011600 */
[----:B------:R-:W-:Y:S01]  /*1a60*/  IMAD.HI R4, R4, 0x66666667, RZ ;  /* 0x6666666704047827 */ /* 0x000fe200078e02ff */
[----:B------:R-:W-:-:S04]  /*1a70*/  LEA.HI.SX32 R159, R0, R159, 0x1a ;  /* 0x0000009f009f7211 */ /* 0x000fc800078fd2ff */
[----:B------:R-:W-:-:S04]  /*1a80*/  SHF.R.U32.HI R3, RZ, 0x1f, R4 ;  /* 0x0000001fff037819 */ /* 0x000fc80000011604 */
[----:B------:R-:W-:-:S04]  /*1a90*/  LEA.HI.SX32 R4, R4, R3, 0x1a ;  /* 0x0000000304047211 */ /* 0x000fc800078fd2ff */
[----:B------:R-:W-:-:S05]  /*1aa0*/  VIMNMX R4, R159, R4, PT ;  /* 0x000000049f047248 */ /* 0x000fca0003fe0100 */
        /* <DEDUP_REMOVED lines=33> */
.L_x_5265:
[----:B------:R-:W-:Y:S05]  /*1cc0*/  BSYNC B6 ;  /* 0x0000000000067941 */ /* 0x000fea0003800000 */
.L_x_5264:
        /* <DEDUP_REMOVED lines=20> */
.L_x_5267:
[----:B------:R-:W-:Y:S05]  /*1e10*/  BSYNC B6 ;  /* 0x0000000000067941 */ /* 0x000fea0003800000 */
.L_x_5266:
[----:B------:R-:W-:Y:S01]  /*1e20*/  ULDC.64 UR4, c[0x0][0x9f8] ;  /* 0x00027e0000047ab9 */ /* 0x000fe20000000a00 */
[----:B------:R-:W-:Y:S01]  /*1e30*/  IMAD.IADD R123, R27, 0x1, R26 ;  /* 0x000000011b7b7824 */ /* 0x000fe200078e021a */
[----:B------:R-:W-:Y:S01]  /*1e40*/  ISETP.NE.U32.AND P0, PT, RZ, UR4, PT ;  /* 0x00000004ff007c0c */ /* 0x000fe2000bf05070 */
[----:B------:R-:W2:Y:S01]  /*1e50*/  LDL R26, [R1+0x18] ;  /* 0x00001800011a7983 */ /* 0x000ea20000100800 */
[----:B------:R-:W0:Y:S01]  /*1e60*/  LDC.64 R116, c[0x0][0x300] ;  /* 0x0000c000ff747b82 */ /* 0x000e220000000a00 */
[----:B------:R-:W-:Y:S01]  /*1e70*/  SHF.R.S32.HI R8, RZ, 0x1f, R29 ;  /* 0x0000001fff087819 */ /* 0x000fe2000001141d */
[----:B------:R-:W-:Y:S01]  /*1e80*/  ULDC.64 UR6, c[0x0][0xa08] ;  /* 0x0002820000067ab9 */ /* 0x000fe20000000a00 */
[----:B------:R-:W-:Y:S01]  /*1e90*/  ISETP.NE.AND.EX P0, PT, RZ, UR5, PT, P0 ;  /* 0x00000005ff007c0c */ /* 0x000fe2000bf05300 */
[----:B------:R-:W3:Y:S01]  /*1ea0*/  LDL.LU R32, [R1+0x14] ;  /* 0x0000140001207983 */ /* 0x000ee20000300800 */
[----:B------:R-:W1:Y:S03]  /*1eb0*/  S2R R20, SR_TID.X ;  /* 0x0000000000147919 */ /* 0x000e660000002100 */
[----:B------:R-:W4:Y:S08]  /*1ec0*/  LDC.64 R110, c[0x0][0x3f8] ;  /* 0x0000fe00ff6e7b82 */ /* 0x000f300000000a00 */
[----:B------:R-:W-:Y:S01]  /*1ed0*/  @P0 IADD3 R4, P1, R30, UR4, RZ ;  /* 0x000000041e040c10 */ /* 0x000fe2000ff3e0ff */
[----:B------:R-:W4:Y:S03]  /*1ee0*/  LDC.64 R104, c[0x0][0x408] ;  /* 0x00010200ff687b82 */ /* 0x000f260000000a00 */
[----:B------:R-:W-:Y:S01]  /*1ef0*/  @P0 IADD3.X R5, R28, UR5, RZ, P1, !PT ;  /* 0x000000051c050c10 */ /* 0x000fe20008ffe4ff */
[----:B------:R-:W-:-:S04]  /*1f00*/  ULDC.64 UR4, c[0x0][0x308] ;  /* 0x0000c20000047ab9 */ /* 0x000fc80000000a00 */
[----:B------:R1:W2:Y:S01]  /*1f10*/  @P0 LDG.E R25, desc[UR54][R4.64] ;  /* 0x0000003604190981 */ /* 0x0002a2000c1e1900 */
[----:B------:R-:W-:Y:S01]  /*1f20*/  SHF.R.S32.HI R33, RZ, 0x1f, R123 ;  /* 0x0000001fff217819 */ /* 0x000fe2000001147b */
[-C--:B0-----:R-:W-:Y:S01]  /*1f30*/  IMAD.WIDE.U32 R6, R123, R116.reuse, RZ ;  /* 0x000000747b067225 */ /* 0x081fe200078e00ff */
[----:B------:R-:W-:Y:S01]  /*1f40*/  ISETP.NE.U32.AND P0, PT, RZ, UR6, PT ;  /* 0x00000006ff007c0c */ /* 0x000fe2000bf05070 */
[----:B------:R-:W0:Y:S01]  /*1f50*/  LDC R103, c[0x0][0x3f4] ;  /* 0x0000fd00ff677b82 */ /* 0x000e220000000800 */
[----:B------:R-:W-:Y:S01]  /*1f60*/  SHF.R.S32.HI R19, RZ, 0x1f, R18 ;  /* 0x0000001fff137819 */ /* 0x000fe20000011412 */
[----:B------:R-:W-:Y:S01]  /*1f70*/  IMAD R0, R33, R116, RZ ;  /* 0x0000007421007224 */ /* 0x000fe200078e02ff */
[----:B------:R-:W-:Y:S02]  /*1f80*/  ISETP.NE.AND.EX P0, PT, RZ, UR7, PT, P0 ;  /* 0x00000007ff007c0c */ /* 0x000fe4000bf05300 */
[----:B------:R-:W-:Y:S01]  /*1f90*/  SHF.R.S32.HI R28, RZ, 0x1f, R220 ;  /* 0x0000001fff1c7819 */ /* 0x000fe200000114dc */
[----:B------:R-:W-:-:S02]  /*1fa0*/  IMAD R3, R123, R117, R0 ;  /* 0x000000757b037224 */ /* 0x000fc400078e0200 */
[----:B------:R-:W-:Y:S02]  /*1fb0*/  IMAD R0, R8, UR4, RZ ;  /* 0x0000000408007c24 */ /* 0x000fe4000f8e02ff */
[----:B------:R-:W-:Y:S01]  /*1fc0*/  IMAD.IADD R7, R7, 0x1, R3 ;  /* 0x0000000107077824 */ /* 0x000fe200078e0203 */
[----:B-1----:R-:W-:Y:S01]  /*1fd0*/  SHF.R.U32.HI R30, RZ, 0x7, R20 ;  /* 0x00000007ff1e7819 */ /* 0x002fe20000011614 */
[C---:B------:R-:W-:Y:S02]  /*1fe0*/  IMAD R3, R29.reuse, UR5, R0 ;  /* 0x000000051d037c24 */ /* 0x040fe4000f8e0200 */
[----:B------:R-:W-:Y:S01]  /*1ff0*/  IMAD.WIDE.U32 R4, R29, UR4, R6 ;  /* 0x000000041d047c25 */ /* 0x000fe2000f8e0006 */
[----:B------:R-:W-:Y:S01]  /*2000*/  ISETP.NE.AND P6, PT, R30, 0x1, PT ;  /* 0x000000011e00780c */ /* 0x000fe20003fc5270 */
[----:B------:R-:W-:Y:S02]  /*2010*/  ULDC.64 UR4, c[0x0][0x310] ;  /* 0x0000c40000047ab9 */ /* 0x000fe40000000a00 */
[----:B------:R-:W-:-:S02]  /*2020*/  IMAD.IADD R5, R5, 0x1, R3 ;  /* 0x0000000105057824 */ /* 0x000fc400078e0203 */
[----:B------:R-:W-:-:S04]  /*2030*/  IMAD R3, R28, R116, RZ ;  /* 0x000000741c037224 */ /* 0x000fc800078e02ff */
[----:B------:R-:W-:Y:S02]  /*2040*/  IMAD R11, R220, R117, R3 ;  /* 0x00000075dc0b7224 */ /* 0x000fe400078e0203 */
[----:B----4-:R-:W-:-:S04]  /*2050*/  IMAD R10, R28, R110, RZ ;  /* 0x0000006e1c0a7224 */ /* 0x010fc800078e02ff */
[C---:B------:R-:W-:Y:S01]  /*2060*/  IMAD R13, R220.reuse, R111, R10 ;  /* 0x0000006fdc0d7224 */ /* 0x040fe200078e020a */
[----:B------:R-:W-:Y:S01]  /*2070*/  SHF.R.S32.HI R23, RZ, 0x1f, R22 ;  /* 0x0000001fff177819 */ /* 0x000fe20000011416 */
[----:B------:R-:W-:-:S04]  /*2080*/  IMAD.WIDE.U32 R112, R220, R110, R18 ;  /* 0x0000006edc707225 */ /* 0x000fc800078e0012 */
[----:B------:R-:W-:-:S04]  /*2090*/  IMAD.WIDE.U32 R114, R220, R110, R22 ;  /* 0x0000006edc727225 */ /* 0x000fc800078e0016 */
[----:B------:R-:W-:Y:S02]  /*20a0*/  IMAD.IADD R115, R115, 0x1, R13 ;  /* 0x0000000173737824 */ /* 0x000fe400078e020d */
[----:B------:R-:W-:Y:S02]  /*20b0*/  IMAD.IADD R113, R13, 0x1, R113 ;  /* 0x000000010d717824 */ /* 0x000fe400078e0271 */
[----:B------:R-:W-:-:S04]  /*20c0*/  IMAD.WIDE.U32 R108, R220, R104, R22 ;  /* 0x00000068dc6c7225 */ /* 0x000fc800078e0016 */
[----:B------:R-:W-:Y:S01]  /*20d0*/  IMAD.WIDE.U32 R106, R220, R104, R18 ;  /* 0x00000068dc6a7225 */ /* 0x000fe200078e0012 */
[----:B------:R-:W-:-:S03]  /*20e0*/  SHF.L.U64.HI R130, R116, 0x7, R117 ;  /* 0x0000000774827819 */ /* 0x000fc60000010275 */
[----:B-----5:R-:W-:-:S04]  /*20f0*/  IMAD.WIDE.U32 R114, R145, R110, R114 ;  /* 0x0000006e91727225 */ /* 0x020fc800078e0072 */
[----:B------:R-:W-:-:S04]  /*2100*/  IMAD.WIDE.U32 R112, R145, R110, R112 ;  /* 0x0000006e91707225 */ /* 0x000fc800078e0070 */
[----:B------:R-:W-:Y:S02]  /*2110*/  VIADD R157, R30, 0x8 ;  /* 0x000000081e9d7836 */ /* 0x000fe40000000000 */
[----:B------:R-:W-:Y:S02]  /*2120*/  IMAD R127, R117, 0xa0, RZ ;  /* 0x000000a0757f7824 */ /* 0x000fe400078e02ff */
[----:B------:R-:W-:Y:S02]  /*2130*/  IMAD.SHL.U32 R131, R116, 0x80, RZ ;  /* 0x0000008074837824 */ /* 0x000fe400078e00ff */
[----:B------:R-:W-:Y:S01]  /*2140*/  IMAD R129, R105, 0xa0, RZ ;  /* 0x000000a069817824 */ /* 0x000fe200078e02ff */
[----:B--2---:R-:W-:Y:S02]  /*2150*/  SHF.R.S32.HI R0, RZ, 0x1f, R25 ;  /* 0x0000001fff007819 */ /* 0x004fe40000011419 */
[----:B------:R-:W-:Y:S02]  /*2160*/  SEL R15, R25, RZ, !P0 ;  /* 0x000000ff190f7207 */ /* 0x000fe40004000000 */
        /* <DEDUP_REMOVED lines=36> */
[-C--:B0-----:R-:W-:Y:S02]  /*23b0*/  ISETP.GE.AND P0, PT, R18, R103.reuse, PT ;  /* 0x000000671200720c */ /* 0x081fe40003f06270 */
[----:B------:R-:W-:Y:S01]  /*23c0*/  LOP3.LUT R37, R9, R10, RZ, 0xfc, !PT ;  /* 0x0000000a09257212 */ /* 0x000fe200078efcff */
[----:B------:R-:W-:Y:S01]  /*23d0*/  IMAD R9, R28, R104, RZ ;  /* 0x000000681c097224 */ /* 0x000fe200078e02ff */
[----:B------:R-:W-:Y:S01]  /*23e0*/  ISETP.GE.AND P1, PT, R0, R103, PT ;  /* 0x000000670000720c */ /* 0x000fe20003f26270 */
[----:B------:R-:W-:Y:S02]  /*23f0*/  IMAD R35, R15, UR7, R11 ;  /* 0x000000070f237c24 */ /* 0x000fe4000f8e020b */
[----:B------:R-:W-:Y:S01]  /*2400*/  IMAD R13, R220, R105, R9 ;  /* 0x00000069dc0d7224 */ /* 0x000fe200078e0209 */
[----:B------:R-:W-:-:S02]  /*2410*/  SEL R9, R103, RZ, P0 ;  /* 0x000000ff67097207 */ /* 0x000fc40000000000 */
[----:B------:R-:W-:-:S03]  /*2420*/  SEL R11, R103, RZ, P1 ;  /* 0x000000ff670b7207 */ /* 0x000fc60000800000 */
[----:B------:R-:W-:Y:S02]  /*2430*/  IMAD.IADD R9, R18, 0x1, R9 ;  /* 0x0000000112097824 */ /* 0x000fe400078e0209 */
[----:B------:R-:W-:Y:S01]  /*2440*/  IMAD.IADD R11, R0, 0x1, R11 ;  /* 0x00000001000b7824 */ /* 0x000fe200078e020b */
[----:B------:R-:W-:Y:S01]  /*2450*/  ISETP.GE.AND P3, PT, R6, R103, PT ;  /* 0x000000670600720c */ /* 0x000fe20003f66270 */
[----:B------:R-:W-:Y:S01]  /*2460*/  IMAD.IADD R109, R109, 0x1, R13 ;  /* 0x000000016d6d7824 */ /* 0x000fe200078e020d */
[----:B------:R-:W-:Y:S01]  /*2470*/  SHF.R.S32.HI R10, RZ, 0x1f, R9 ;  /* 0x0000001fff0a7819 */ /* 0x000fe20000011409 */
[----:B------:R-:W-:Y:S01]  /*2480*/  IMAD.IADD R107, R13, 0x1, R107 ;  /* 0x000000010d6b7824 */ /* 0x000fe200078e026b */
[----:B------:R-:W-:Y:S02]  /*2490*/  SHF.R.S32.HI R12, RZ, 0x1f, R11 ;  /* 0x0000001fff0c7819 */ /* 0x000fe4000001140b */
[----:B------:R-:W-:Y:S02]  /*24a0*/  SEL R13, R103, RZ, P3 ;  /* 0x000000ff670d7207 */ /* 0x000fe40001800000 */
[----:B------:R-:W-:-:S02]  /*24b0*/  LEA.HI R27, R10, R9, RZ, 0x4 ;  /* 0x000000090a1b7211 */ /* 0x000fc400078f20ff */
[----:B------:R-:W-:Y:S02]  /*24c0*/  LEA.HI R10, R10, R9, RZ, 0x6 ;  /* 0x000000090a0a7211 */ /* 0x000fe400078f30ff */
[-C--:B------:R-:W-:Y:S01]  /*24d0*/  LEA.HI R29, R12, R11.reuse, RZ, 0x4 ;  /* 0x0000000b0c1d7211 */ /* 0x080fe200078f20ff */
[----:B------:R-:W-:Y:S01]  /*24e0*/  IMAD.IADD R20, R6, 0x1, R13 ;  /* 0x0000000106147824 */ /* 0x000fe200078e020d */
[----:B------:R-:W-:Y:S02]  /*24f0*/  LEA.HI R12, R12, R11, RZ, 0x6 ;  /* 0x0000000b0c0c7211 */ /* 0x000fe400078f30ff */
[----:B------:R-:W-:Y:S02]  /*2500*/  SHF.R.S32.HI R11, RZ, 0x6, R10 ;  /* 0x00000006ff0b7819 */ /* 0x000fe4000001140a */
[----:B------:R-:W-:Y:S02]  /*2510*/  SHF.R.S32.HI R13, RZ, 0x6, R12 ;  /* 0x00000006ff0d7819 */ /* 0x000fe4000001140c */
[----:B------:R-:W-:-:S02]  /*2520*/  LOP3.LUT R10, R230, 0x30, R27, 0xf8, !PT ;  /* 0x00000030e60a7812 */ /* 0x000fc400078ef81b */
[----:B------:R-:W-:Y:S02]  /*2530*/  SHF.R.S32.HI R21, RZ, 0x1f, R20 ;  /* 0x0000001fff157819 */ /* 0x000fe40000011414 */
[----:B------:R-:W-:Y:S01]  /*2540*/  LOP3.LUT R12, R230, 0x30, R29, 0xf8, !PT ;  /* 0x00000030e60c7812 */ /* 0x000fe200078ef81d */
[C---:B------:R-:W-:Y:S02]  /*2550*/  IMAD R144, R11.reuse, 0x2800, R232 ;  /* 0x000028000b907824 */ /* 0x040fe400078e02e8 */
[----:B------:R-:W-:Y:S01]  /*2560*/  IMAD R142, R11, 0x2800, R234 ;  /* 0x000028000b8e7824 */ /* 0x000fe200078e02ea */
[----:B------:R-:W-:Y:S01]  /*2570*/  LOP3.LUT R11, R10, R231, RZ, 0x3c, !PT ;  /* 0x000000e70a0b7212 */ /* 0x000fe200078e3cff */
[----:B------:R-:W-:Y:S01]  /*2580*/  IMAD R143, R13, 0x2800, R232 ;  /* 0x000028000d8f7824 */ /* 0x000fe200078e02e8 */
[----:B------:R-:W-:Y:S02]  /*2590*/  SHF.R.U32.HI R9, RZ, 0x3, R233 ;  /* 0x00000003ff097819 */ /* 0x000fe400000116e9 */
[----:B------:R-:W-:-:S02]  /*25a0*/  LEA.HI R31, R21, R20, RZ, 0x4 ;  /* 0x00000014151f7211 */ /* 0x000fc400078f20ff */
[----:B------:R-:W-:Y:S02]  /*25b0*/  LOP3.LUT R14, R233, 0x30, R27, 0xf8, !PT ;  /* 0x00000030e90e7812 */ /* 0x000fe400078ef81b */
[----:B------:R-:W-:Y:S02]  /*25c0*/  LOP3.LUT R12, R12, R231, RZ, 0x3c, !PT ;  /* 0x000000e70c0c7212 */ /* 0x000fe400078e3cff */
[----:B------:R-:W-:Y:S01]  /*25d0*/  LEA.HI R20, R21, R20, RZ, 0x6 ;  /* 0x0000001415147211 */ /* 0x000fe200078f30ff */
[----:B------:R-:W-:Y:S01]  /*25e0*/  IMAD.WIDE.U32 R118, R15, UR6, R118 ;  /* 0x000000060f767c25 */ /* 0x000fe2000f8e0076 */
[----:B------:R-:W-:Y:S02]  /*25f0*/  LOP3.LUT R15, R14, R9, RZ, 0x3c, !PT ;  /* 0x000000090e0f7212 */ /* 0x000fe400078e3cff */
[----:B------:R-:W-:Y:S01]  /*2600*/  IADD3 R143, R143, R12, RZ ;  /* 0x0000000c8f8f7210 */ /* 0x000fe20007ffe0ff */
[----:B------:R-:W-:Y:S01]  /*2610*/  IMAD.IADD R144, R144, 0x1, R11 ;  /* 0x0000000190907824 */ /* 0x000fe200078e020b */
[----:B------:R-:W-:-:S02]  /*2620*/  SHF.R.S32.HI R11, RZ, 0x6, R20 ;  /* 0x00000006ff0b7819 */ /* 0x000fc40000011414 */
[C---:B------:R-:W-:Y:S02]  /*2630*/  LOP3.LUT R12, R233.reuse, 0x30, R29, 0xf8, !PT ;  /* 0x00000030e90c7812 */ /* 0x040fe400078ef81d */
[--C-:B------:R-:W-:Y:S01]  /*2640*/  LOP3.LUT R14, R233, 0x30, R31.reuse, 0xf8, !PT ;  /* 0x00000030e90e7812 */ /* 0x100fe200078ef81f */
[--C-:B------:R-:W-:Y:S01]  /*2650*/  IMAD R140, R13, 0x2800, R234.reuse ;  /* 0x000028000d8c7824 */ /* 0x100fe200078e02ea */
[----:B---3--:R-:W-:Y:S01]  /*2660*/  LOP3.LUT R32, R32, 0xfffffffe, RZ, 0xc0, !PT ;  /* 0xfffffffe20207812 */ /* 0x008fe200078ec0ff */
[----:B------:R-:W-:Y:S01]  /*2670*/  IMAD R133, R11, 0x2800, R234 ;  /* 0x000028000b857824 */ /* 0x000fe200078e02ea */
[-C--:B------:R-:W-:Y:S02]  /*2680*/  LOP3.LUT R13, R12, R9.reuse, RZ, 0x3c, !PT ;  /* 0x000000090c0d7212 */ /* 0x080fe400078e3cff */
[----:B------:R-:W-:Y:S02]  /*2690*/  LOP3.LUT R14, R14, R9, RZ, 0x3c, !PT ;  /* 0x000000090e0e7212 */ /* 0x000fe400078e3cff */
[----:B------:R-:W-:Y:S01]  /*26a0*/  LOP3.LUT R10, R230, 0x30, R31, 0xf8, !PT ;  /* 0x00000030e60a7812 */ /* 0x000fe200078ef81f */
[----:B------:R-:W-:Y:S01]  /*26b0*/  IMAD.IADD R140, R140, 0x1, R13 ;  /* 0x000000018c8c7824 */ /* 0x000fe200078e020d */
[----:B------:R-:W-:Y:S01]  /*26c0*/  @P3 LOP3.LUT R32, R32, 0x1, RZ, 0xfc, !PT ;  /* 0x0000000120203812 */ /* 0x000fe200078efcff */
[----:B------:R-:W-:Y:S01]  /*26d0*/  IMAD.IADD R133, R133, 0x1, R14 ;  /* 0x0000000185857824 */ /* 0x000fe200078e020e */
[----:B------:R-:W-:Y:S01]  /*26e0*/  LOP3.LUT R10, R10, R231, RZ, 0x3c, !PT ;  /* 0x000000e70a0a7212 */ /* 0x000fe200078e3cff */
[----:B------:R-:W-:Y:S01]  /*26f0*/  IMAD R141, R11, 0x2800, R232 ;  /* 0x000028000b8d7824 */ /* 0x000fe200078e02e8 */
[----:B------:R-:W-:Y:S01]  /*2700*/  LOP3.LUT P3, RZ, R26, 0x2, RZ, 0xc0, !PT ;  /* 0x000000021aff7812 */ /* 0x000fe2000786c0ff */
[----:B------:R-:W-:Y:S01]  /*2710*/  VIADD R14, R18, 0xa0 ;  /* 0x000000a0120e7836 */ /* 0x000fe20000000000 */
[----:B------:R-:W-:-:S02]  /*2720*/  SHF.R.S32.HI R13, RZ, 0x1f, R145 ;  /* 0x0000001fff0d7819 */ /* 0x000fc40000011491 */
[----:B------:R-:W-:Y:S01]  /*2730*/  IADD3 R122, P2, R220, R123, RZ ;  /* 0x0000007bdc7a7210 */ /* 0x000fe20007f5e0ff */
[----:B------:R-:W-:Y:S02]  /*2740*/  IMAD.IADD R141, R141, 0x1, R10 ;  /* 0x000000018d8d7824 */ /* 0x000fe400078e020a */
[C---:B------:R-:W-:Y:S01]  /*2750*/  IMAD R10, R13.reuse, R110, RZ ;  /* 0x0000006e0d0a7224 */ /* 0x040fe200078e02ff */
[----:B------:R-:W-:Y:S02]  /*2760*/  IADD3.X R123, R28, R33, RZ, P2, !PT ;  /* 0x000000211c7b7210 */ /* 0x000fe400017fe4ff */
[----:B------:R-:W-:Y:S01]  /*2770*/  ISETP.GE.AND P2, PT, R14, UR4, PT ;  /* 0x000000040e007c0c */ /* 0x000fe2000bf46270 */
[----:B------:R-:W-:Y:S01]  /*2780*/  VIADD R26, R220, 0x80 ;  /* 0x00000080dc1a7836 */ /* 0x000fe20000000000 */
[----:B------:R-:W-:Y:S01]  /*2790*/  LOP3.LUT R32, R32, 0xfffffffb, RZ, 0xc0, !PT ;  /* 0xfffffffb20207812 */ /* 0x000fe200078ec0ff */
[----:B------:R-:W-:Y:S01]  /*27a0*/  IMAD R12, R13, R104, RZ ;  /* 0x000000680d0c7224 */ /* 0x000fe200078e02ff */
[----:B------:R-:W-:Y:S01]  /*27b0*/  SEL R34, RZ, 0x20, P2 ;  /* 0x00000020ff227807 */ /* 0x000fe20001000000 */
[----:B------:R-:W-:-:S02]  /*27c0*/  IMAD.IADD R142, R142, 0x1, R15 ;  /* 0x000000018e8e7824 */ /* 0x000fc400078e020f */
[----:B------:R-:W-:Y:S01]  /*27d0*/  IMAD R21, R145, R111, R10 ;  /* 0x0000006f91157224 */ /* 0x000fe200078e020a */
[C---:B------:R-:W-:Y:S01]  /*27e0*/  SHF.L.U64.HI R10, R110.reuse, 0x7, R111 ;  /* 0x000000076e0a7819 */ /* 0x040fe2000001026f */
[----:B------:R-:W-:Y:S02]  /*27f0*/  IMAD R15, R111, 0xa0, RZ ;  /* 0x000000a06f0f7824 */ /* 0x000fe400078e02ff */
[----:B------:R-:W-:Y:S01]  /*2800*/  IMAD.SHL.U32 R11, R110, 0x80, RZ ;  /* 0x000000806e0b7824 */ /* 0x000fe200078e00ff */
[----:B------:R-:W-:Y:S01]  /*2810*/  @P3 LOP3.LUT R32, R32, 0x4, RZ, 0xfc, !PT ;  /* 0x0000000420203812 */ /* 0x000fe200078efcff */
[----:B------:R-:W-:Y:S01]  /*2820*/  IMAD.WIDE.U32 R110, R110, 0xa0, RZ ;  /* 0x000000a06e6e7825 */ /* 0x000fe200078e00ff */
[----:B------:R-:W-:Y:S02]  /*2830*/  SHF.R.S32.HI R146, RZ, 0x1f, R26 ;  /* 0x0000001fff927819 */ /* 0x000fe4000001141a */
[----:B------:R-:W-:Y:S01]  /*2840*/  SHF.R.S32.HI R26, RZ, 0x4, R27 ;  /* 0x00000004ff1a7819 */ /* 0x000fe2000001141b */
[C---:B------:R-:W-:Y:S01]  /*2850*/  IMAD R25, R145.reuse, R105, R12 ;  /* 0x0000006991197224 */ /* 0x040fe200078e020c */
[C---:B------:R-:W-:Y:S01]  /*2860*/  SHF.L.U64.HI R12, R104.reuse, 0x7, R105 ;  /* 0x00000007680c7819 */ /* 0x040fe20000010269 */
[----:B------:R-:W-:Y:S01]  /*2870*/  IMAD.SHL.U32 R13, R104, 0x80, RZ ;  /* 0x00000080680d7824 */ /* 0x000fe200078e00ff */
[----:B------:R-:W-:Y:S01]  /*2880*/  SHF.R.S32.HI R28, RZ, 0x4, R29 ;  /* 0x00000004ff1c7819 */ /* 0x000fe2000001141d */
[----:B------:R-:W-:Y:S01]  /*2890*/  IMAD.WIDE.U32 R108, R145, R104, R108 ;  /* 0x00000068916c7225 */ /* 0x000fe200078e006c */
[----:B------:R-:W-:-:S02]  /*28a0*/  SHF.R.S32.HI R30, RZ, 0x4, R31 ;  /* 0x00000004ff1e7819 */ /* 0x000fc4000001141f */
[----:B------:R-:W-:Y:S01]  /*28b0*/  LOP3.LUT R41, R37, R34, RZ, 0xfc, !PT ;  /* 0x0000002225297212 */ /* 0x000fe200078efcff */
[----:B------:R-:W-:Y:S01]  /*28c0*/  IMAD.WIDE.U32 R106, R145, R104, R106 ;  /* 0x00000068916a7225 */ /* 0x000fe200078e006a */
[----:B------:R-:W-:Y:S02]  /*28d0*/  LOP3.LUT R27, R27, 0xfffffff0, RZ, 0xc0, !PT ;  /* 0xfffffff01b1b7812 */ /* 0x000fe400078ec0ff */
[----:B------:R-:W-:Y:S01]  /*28e0*/  LOP3.LUT R29, R29, 0xfffffff0, RZ, 0xc0, !PT ;  /* 0xfffffff01d1d7812 */ /* 0x000fe200078ec0ff */
[----:B------:R-:W-:Y:S01]  /*28f0*/  IMAD.WIDE.U32 R116, R116, 0xa0, RZ ;  /* 0x000000a074747825 */ /* 0x000fe200078e00ff */
[----:B------:R-:W-:-:S03]  /*2900*/  LOP3.LUT R31, R31, 0xfffffff0, RZ, 0xc0, !PT ;  /* 0xfffffff01f1f7812 */ /* 0x000fc600078ec0ff */
[----:B------:R-:W-:Y:S01]  /*2910*/  IMAD.WIDE.U32 R104, R104, 0xa0, RZ ;  /* 0x000000a068687825 */ /* 0x000fe200078e00ff */
[----:B------:R-:W-:Y:S01]  /*2920*/  LOP3.LUT R36, R37, 0x1, RZ, 0xc0, !PT ;  /* 0x0000000125247812 */ /* 0x000fe200078ec0ff */
[----:B------:R0:W-:Y:S02]  /*2930*/  STL [R1+0x14], R32 ;  /* 0x0000142001007387 */ /* 0x0001e40000100800 */
[----:B------:R-:W-:Y:S01]  /*2940*/  IMAD.IADD R128, R111, 0x1, R15 ;  /* 0x000000016f807824 */ /* 0x000fe200078e020f */
[----:B------:R-:W-:Y:S01]  /*2950*/  LOP3.LUT R37, R41, 0x2, RZ, 0xc0, !PT ;  /* 0x0000000229257812 */ /* 0x000fe200078ec0ff */
[----:B------:R-:W-:Y:S01]  /*2960*/  IMAD.IADD R15, R115, 0x1, R21 ;  /* 0x00000001730f7824 */ /* 0x000fe200078e0215 */
[----:B------:R-:W-:Y:S01]  /*2970*/  LOP3.LUT R38, R41, 0x4, RZ, 0xc0, !PT ;  /* 0x0000000429267812 */ /* 0x000fe200078ec0ff */
[----:B------:R-:W-:Y:S01]  /*2980*/  IMAD.IADD R20, R21, 0x1, R113 ;  /* 0x0000000115147824 */ /* 0x000fe200078e0271 */
[----:B------:R-:W-:Y:S01]  /*2990*/  LOP3.LUT R39, R41, 0x8, RZ, 0xc0, !PT ;  /* 0x0000000829277812 */ /* 0x000fe200078ec0ff */
[----:B------:R-:W-:Y:S01]  /*29a0*/  IMAD.IADD R21, R109, 0x1, R25 ;  /* 0x000000016d157824 */ /* 0x000fe200078e0219 */
[----:B------:R-:W-:Y:S01]  /*29b0*/  LOP3.LUT R40, R41, 0x10, RZ, 0xc0, !PT ;  /* 0x0000001029287812 */ /* 0x000fe200078ec0ff */
[----:B------:R-:W-:Y:S01]  /*29c0*/  IMAD.SHL.U32 R103, R103, 0x2, RZ ;  /* 0x0000000267677824 */ /* 0x000fe200078e00ff */
[----:B0-----:R-:W-:Y:S01]  /*29d0*/  SHF.R.S32.HI R32, RZ, 0x1f, R27 ;  /* 0x0000001fff207819 */ /* 0x001fe2000001141b */
[----:B------:R-:W-:Y:S01]  /*29e0*/  IMAD.IADD R127, R117, 0x1, R127 ;  /* 0x00000001757f7824 */ /* 0x000fe200078e027f */
[----:B------:R-:W-:Y:S01]  /*29f0*/  SHF.R.S32.HI R33, RZ, 0x1f, R29 ;  /* 0x0000001fff217819 */ /* 0x000fe2000001141d */
[----:B------:R-:W-:Y:S01]  /*2a00*/  IMAD.IADD R129, R105, 0x1, R129 ;  /* 0x0000000169817824 */ /* 0x000fe200078e0281 */
[----:B------:R-:W-:Y:S01]  /*2a10*/  SHF.R.S32.HI R34, RZ, 0x1f, R31 ;  /* 0x0000001fff227819 */ /* 0x000fe2000001141f */
[----:B------:R-:W-:Y:S01]  /*2a20*/  IMAD.IADD R25, R25, 0x1, R107 ;  /* 0x0000000119197824 */ /* 0x000fe200078e026b */
[----:B------:R-:W-:Y:S01]  /*2a30*/  LOP3.LUT R41, R41, 0x20, RZ, 0xc0, !PT ;  /* 0x0000002029297812 */ /* 0x000fe200078ec0ff */
[----:B------:R-:W-:-:S07]  /*2a40*/  IMAD.IADD R35, R119, 0x1, R35 ;  /* 0x0000000177237824 */ /* 0x000fce00078e0223 */
.L_x_5367:
[----:B0-----:R-:W2:Y:S01]  /*2a50*/  LDL R46, [R1+0x18] ;  /* 0x00001800012e7983 */ /* 0x001ea20000100800 */
[----:B------:R-:W0:Y:S03]  /*2a60*/  LDC.64 R124, c[0x0][0x2e8] ;  /* 0x0000ba00ff7c7b82 */ /* 0x000e260000000a00 */
[----:B------:R-:W3:Y:S04]  /*2a70*/  LDL R45, [R1+0x10] ;  /* 0x00001000012d7983 */ /* 0x000ee80000100800 */
[----:B------:R-:W4:Y:S01]  /*2a80*/  LDL.LU R42, [R1+0x14] ;  /* 0x00001400012a7983 */ /* 0x000f220000300800 */
[----:B------:R-:W-:Y:S01]  /*2a90*/  VIADD R53, R24, 0xffffffff ;  /* 0xffffffff18357836 */ /* 0x000fe20000000000 */
[----:B------:R-:W1:Y:S03]  /*2aa0*/  LDC R132, c[0x0][0x3f4] ;  /* 0x0000fd00ff847b82 */ /* 0x000e660000000800 */
[-C--:B------:R-:W-:Y:S01]  /*2ab0*/  IMAD R43, R127, R53.reuse, RZ ;  /* 0x000000357f2b7224 */ /* 0x080fe200078e02ff */
[----:B------:R-:W-:Y:S01]  /*2ac0*/  SHF.R.S32.HI R44, RZ, 0x1f, R53 ;  /* 0x0000001fff2c7819 */ /* 0x000fe20000011435 */
[----:B------:R-:W-:-:S04]  /*2ad0*/  IMAD.WIDE.U32 R136, R116, R53, RZ ;  /* 0x0000003574887225 */ /* 0x000fc800078e00ff */
[----:B------:R-:W-:Y:S01]  /*2ae0*/  IMAD R43, R44, R116, R43 ;  /* 0x000000742c2b7224 */ /* 0x000fe200078e022b */
[----:B------:R-:W-:-:S03]  /*2af0*/  IADD3 R49, P2, P3, R3, R136, R131 ;  /* 0x0000008803317210 */ /* 0x000fc60007b5e083 */
[----:B------:R-:W-:-:S05]  /*2b00*/  IMAD.IADD R138, R137, 0x1, R43 ;  /* 0x00000001898a7824 */ /* 0x000fca00078e022b */
[----:B------:R-:W-:Y:S02]  /*2b10*/  IADD3.X R24, R5, R138, R130, P2, P3 ;  /* 0x0000008a05187210 */ /* 0x000fe400017e6482 */
[----:B0-----:R-:W-:-:S04]  /*2b20*/  IADD3 R50, P2, P3, R136, R124, R3 ;  /* 0x0000007c88327210 */ /* 0x001fc80007b5e003 */
[-C--:B------:R-:W-:Y:S02]  /*2b30*/  IADD3.X R51, R138, R125.reuse, R5, P2, P3 ;  /* 0x0000007d8a337210 */ /* 0x080fe400017e6405 */
[----:B------:R-:W-:Y:S02]  /*2b40*/  IADD3 R48, P2, R49, R124, RZ ;  /* 0x0000007c31307210 */ /* 0x000fe40007f5e0ff */
[----:B------:R-:W-:Y:S02]  /*2b50*/  ISETP.GT.AND P3, PT, R53, R126, PT ;  /* 0x0000007e3500720c */ /* 0x000fe40003f64270 */
[----:B------:R-:W-:Y:S02]  /*2b60*/  IADD3.X R49, R24, R125, RZ, P2, !PT ;  /* 0x0000007d18317210 */ /* 0x000fe400017fe4ff */
[----:B-1----:R-:W-:Y:S01]  /*2b70*/  ISETP.GE.AND P2, PT, R132, 0x1, PT ;  /* 0x000000018400780c */ /* 0x002fe20003f46270 */
[----:B------:R-:W-:Y:S05]  /*2b80*/  YIELD ;  /* 0x0000000000007946 */ /* 0x000fea0003800000 */
[----:B------:R-:W-:Y:S01]  /*2b90*/  BSSY B0, `(.L_x_5268) ;  /* 0x0000ce8000007945 */ /* 0x000fe20003800000 */
[----:B------:R-:W-:Y:S01]  /*2ba0*/  IMAD.MOV.U32 R24, RZ, RZ, R53 ;  /* 0x000000ffff187224 */ /* 0x000fe200078e0035 */
[----:B--2---:R-:W-:Y:S01]  /*2bb0*/  LOP3.LUT P4, RZ, R46, 0x2, RZ, 0xc0, !PT ;  /* 0x000000022eff7812 */ /* 0x004fe2000788c0ff */
[----:B---3--:R-:W-:Y:S01]  /*2bc0*/  IMAD R43, R17, 0x7800, R45 ;  /* 0x00007800112b7824 */ /* 0x008fe200078e022d */
[----:B----4-:R-:W-:-:S03]  /*2bd0*/  LOP3.LUT R42, R42, 0xfffffffd, RZ, 0xc0, !PT ;  /* 0xfffffffd2a2a7812 */ /* 0x010fc600078ec0ff */
[----:B------:R-:W-:Y:S01]  /*2be0*/  VIADD R45, R43, 0x20 ;  /* 0x000000202b2d7836 */ /* 0x000fe20000000000 */
[----:B------:R-:W-:-:S07]  /*2bf0*/  @P3 LOP3.LUT R42, R42, 0x2, RZ, 0xfc, !PT ;  /* 0x000000022a2a3812 */ /* 0x000fce00078efcff */
[----:B------:R-:W-:Y:S01]  /*2c00*/  @P4 VIADD R45, R43, 0xffffffe0 ;  /* 0xffffffe02b2d4836 */ /* 0x000fe20000000000 */
[----:B------:R0:W-:Y:S02]  /*2c10*/  STL [R1+0x14], R42 ;  /* 0x0000142a01007387 */ /* 0x0001e40000100800 */
[C---:B0-----:R-:W-:Y:S02]  /*2c20*/  IMAD.IADD R42, R16.reuse, 0x1, R43 ;  /* 0x00000001102a7824 */ /* 0x041fe400078e022b */
[----:B------:R-:W-:Y:S01]  /*2c30*/  IMAD.IADD R43, R16, 0x1, R45 ;  /* 0x00000001102b7824 */ /* 0x000fe200078e022d */
[----:B------:R-:W-:Y:S06]  /*2c40*/  @!P2 BRA `(.L_x_5269) ;  /* 0x000000c80094a947 */ /* 0x000fec0003800000 */
[----:B------:R-:W-:Y:S01]  /*2c50*/  ULDC.U8 UR4, c[0x0][0x410] ;  /* 0x0001040000047ab9 */ /* 0x000fe20000000000 */
[-C--:B------:R-:W-:Y:S01]  /*2c60*/  IMAD R45, R128, R53.reuse, RZ ;  /* 0x00000035802d7224 */ /* 0x080fe200078e02ff */
[----:B------:R-:W-:Y:S01]  /*2c70*/  ISETP.NE.AND P2, PT, RZ, UR4, PT ;  /* 0x00000004ff007c0c */ /* 0x000fe2000bf45270 */
[-C--:B------:R-:W-:Y:S02]  /*2c80*/  IMAD R47, R129, R53.reuse, RZ ;  /* 0x00000035812f7224 */ /* 0x080fe400078e02ff */
[----:B------:R-:W-:Y:S02]  /*2c90*/  IMAD R100, R24, -0xa0, R2 ;  /* 0xffffff6018647824 */ /* 0x000fe400078e0202 */
[C---:B------:R-:W-:Y:S02]  /*2ca0*/  IMAD R45, R44.reuse, R110, R45 ;  /* 0x0000006e2c2d7224 */ /* 0x040fe400078e022d */
[----:B------:R-:W-:Y:S01]  /*2cb0*/  IMAD R47, R44, R104, R47 ;  /* 0x000000682c2f7224 */ /* 0x000fe200078e022f */
[----:B------:R-:W-:Y:S01]  /*2cc0*/  VIMNMX R100, R100, 0xa0, PT ;  /* 0x000000a064647848 */ /* 0x000fe20003fe0100 */
[----:B------:R-:W-:-:S04]  /*2cd0*/  IMAD.WIDE.U32 R94, R110, R53, RZ ;  /* 0x000000356e5e7225 */ /* 0x000fc800078e00ff */
        /* <DEDUP_REMOVED lines=67> */
.L_x_5272:
[----:B------:R-:W-:Y:S05]  /*3110*/  BSYNC B1 ;  /* 0x0000000000017941 */ /* 0x000fea0003800000 */
.L_x_5271:
        /* <DEDUP_REMOVED lines=46> */
.L_x_5274:
[----:B------:R-:W-:Y:S05]  /*3400*/  BSYNC B1 ;  /* 0x0000000000017941 */ /* 0x000fea0003800000 */
.L_x_5273:
[----:B------:R-:W-:Y:S01]  /*3410*/  UISETP.NE.AND UP0, UPT, UR53, 0x3, UPT ;  /* 0x000000033500788c */ /* 0x000fe2000bf05270 */
[----:B------:R-:W-:Y:S01]  /*3420*/  IMAD.MOV.U32 R155, RZ, RZ, R84 ;  /* 0x000000ffff9b7224 */ /* 0x000fe200078e0054 */
[----:B------:R-:W-:Y:S01]  /*3430*/  MOV R162, R96 ;  /* 0x0000006000a27202 */ /* 0x000fe20000000f00 */
[----:B------:R-:W-:Y:S01]  /*3440*/  IMAD.MOV.U32 R161, RZ, RZ, R88 ;  /* 0x000000ffffa17224 */ /* 0x000fe200078e0058 */
[----:B-----5:R-:W-:Y:S01]  /*3450*/  MOV R148, R68 ;  /* 0x0000004400947202 */ /* 0x020fe20000000f00 */
        /* <DEDUP_REMOVED lines=18> */
[----:B------:R-:W-:Y:S01]  /*3580*/  IMAD.MOV.U32 R152, RZ, RZ, R74 ;  /* 0x000000ffff987224 */ /* 0x000fe200078e004a */
[----:B------:R-:W-:Y:S06]  /*3590*/  @!P2 BRA `(.L_x_5275) ;  /* 0x000000000004a947 */ /* 0x000fec0003800000 */
[----:B------:R-:W-:Y:S01]  /*35a0*/  BPT.TRAP 0x1 ;  /* 0x000000040000795c */ /* 0x000fe20000300000 */
.L_x_5275:
[----:B------:R-:W-:Y:S01]  /*35b0*/  IMAD R101, R17, 0x8, R16 ;  /* 0x0000000811657824 */ /* 0x000fe200078e0210 */
[----:B------:R-:W-:Y:S01]  /*35c0*/  SHF.L.U32 R102, R223, 0x1f, RZ ;  /* 0x0000001fdf667819 */ /* 0x000fe200000006ff */
[----:B------:R-:W-:Y:S03]  /*35d0*/  BSSY B1, `(.L_x_5276) ;  /* 0x0000003000017945 */ /* 0x000fe60003800000 */
[----:B------:R-:W1:Y:S02]  /*35e0*/  SYNCS.PHASECHK.TRANS64.TRYWAIT P5, [R101+URZ+0x33490], R102 ;  /* 0x03349066650075a7 */ /* 0x000e6400080a017f */
[----:B-1----:R-:W-:Y:S05]  /*35f0*/  @!P5 BRA `(.L_x_5277) ;  /* 0x000002b000ecd947 */ /* 0x002fea0003800000 */
.L_x_5603:
[----:B------:R-:W-:Y:S05]  /*3600*/  BSYNC B1 ;  /* 0x0000000000017941 */ /* 0x000fea0003800000 */
.L_x_5276:
        /* <DEDUP_REMOVED lines=15> */
[----:B------:R-:W-:Y:S01]  /*3700*/  HADD2.F32 R167, -RZ, R168.H0_H0 ;  /* 0x200000a8ffa77230 */ /* 0x000fe20000004100 */
[--C-:B------:R-:W-:Y:S01]  /*3710*/  SHF.R.U32.HI R173, RZ, 0x8, R125.reuse ;  /* 0x00000008ffad7819 */ /* 0x100fe2000001167d */
[--C-:B------:R-:W-:Y:S01]  /*3720*/  HADD2.F32 R166, -RZ, R45.reuse.H1_H1 ;  /* 0x3000002dffa67230 */ /* 0x100fe20000004100 */
[--C-:B------:R-:W-:Y:S01]  /*3730*/  SHF.R.U32.HI R172, RZ, 0x18, R125.reuse ;  /* 0x00000018ffac7819 */ /* 0x100fe2000001167d */
[----:B------:R-:W-:Y:S01]  /*3740*/  HADD2.F32 R45, -RZ, R45.H0_H0 ;  /* 0x2000002dff2d7230 */ /* 0x000fe20000004100 */
[----:B------:R-:W-:Y:S01]  /*3750*/  SHF.R.U32.HI R174, RZ, 0x10, R125 ;  /* 0x00000010ffae7819 */ /* 0x000fe2000001167d */
[----:B------:R-:W-:-:S02]  /*3760*/  HADD2.F32 R169, -RZ, R169.H1_H1 ;  /* 0x300000a9ffa97230 */ /* 0x000fc40000004100 */
[CC--:B------:R-:W-:Y:S01]  /*3770*/  FMUL.FTZ R170, R166.reuse, R134.reuse ;  /* 0x00000086a6aa7220 */ /* 0x0c0fe20000410000 */
[----:B------:R-:W-:Y:S02]  /*3780*/  HADD2.F32 R168, -RZ, R168.H1_H1 ;  /* 0x300000a8ffa87230 */ /* 0x000fe40000004100 */
[C---:B------:R-:W-:Y:S01]  /*3790*/  FMUL.FTZ R171, R45.reuse, R134 ;  /* 0x000000862dab7220 */ /* 0x040fe20000410000 */
[----:B------:R-:W-:Y:S01]  /*37a0*/  F2FP.F16.E4M3.UNPACK_B R134, R124.H1 ;  /* 0x0000007cff86723e */ /* 0x000fe200030006ff */
[-C--:B------:R-:W-:Y:S02]  /*37b0*/  FFMA.FTZ R45, R45, R167.reuse, -R170 ;  /* 0x000000a72d2d7223 */ /* 0x080fe400000108aa */
[----:B------:R-:W-:Y:S01]  /*37c0*/  FFMA.FTZ R124, R166, R167, R171 ;  /* 0x000000a7a67c7223 */ /* 0x000fe200000100ab */
[----:B------:R-:W-:Y:S02]  /*37d0*/  IMAD.MOV.U32 R166, RZ, RZ, R44 ;  /* 0x000000ffffa67224 */ /* 0x000fe400078e002c */
[----:B------:R-:W-:-:S02]  /*37e0*/  HADD2.F32 R167, -RZ, R134.H1_H1 ;  /* 0x30000086ffa77230 */ /* 0x000fc40000004100 */
[----:B------:R-:W-:-:S03]  /*37f0*/  HADD2.F32 R134, -RZ, R134.H0_H0 ;  /* 0x20000086ff867230 */ /* 0x000fc60000004100 */
[CC--:B------:R-:W-:Y:S02]  /*3800*/  FMUL.FTZ R171, R167.reuse, R169.reuse ;  /* 0x000000a9a7ab7220 */ /* 0x0c0fe40000410000 */
[C---:B------:R-:W-:Y:S01]  /*3810*/  FMUL.FTZ R170, R134.reuse, R169 ;  /* 0x000000a986aa7220 */ /* 0x040fe20000410000 */
[----:B------:R-:W-:Y:S01]  /*3820*/  F2FP.F16.E4M3.UNPACK_B R169, R165 ;  /* 0x000000a5ffa9723e */ /* 0x000fe200020006ff */
[----:B------:R-:W-:Y:S01]  /*3830*/  FFMA.FTZ R44, R134, R168, -R171 ;  /* 0x000000a8862c7223 */ /* 0x000fe200000108ab */
[----:B------:R-:W-:Y:S01]  /*3840*/  F2FP.F16.E4M3.UNPACK_B R134, R166.H1 ;  /* 0x000000a6ff86723e */ /* 0x000fe200030006ff */
[----:B------:R-:W-:Y:S01]  /*3850*/  FFMA.FTZ R165, R167, R168, R170 ;  /* 0x000000a8a7a57223 */ /* 0x000fe200000100aa */
[----:B------:R-:W-:Y:S01]  /*3860*/  HADD2.F32 R168, -RZ, R164.H1_H1 ;  /* 0x300000a4ffa87230 */ /* 0x000fe20000004100 */
[----:B------:R-:W-:Y:S01]  /*3870*/  F2FP.F16.E4M3.UNPACK_B R166, R166 ;  /* 0x000000a6ffa6723e */ /* 0x000fe200020006ff */
[----:B------:R-:W-:Y:S02]  /*3880*/  HADD2.F32 R170, -RZ, R169.H1_H1 ;  /* 0x300000a9ffaa7230 */ /* 0x000fe40000004100 */
[--C-:B------:R-:W-:Y:S01]  /*3890*/  HADD2.F32 R167, -RZ, R134.reuse.H1_H1 ;  /* 0x30000086ffa77230 */ /* 0x100fe20000004100 */
[----:B------:R-:W-:Y:S01]  /*38a0*/  F2FP.SATFINITE.E4M3.F32.PACK_AB_MERGE_C R44, R165, R44, RZ ;  /* 0x0000002ca52c723e */ /* 0x000fe200048070ff */
[----:B------:R-:W-:-:S03]  /*38b0*/  HADD2.F32 R134, -RZ, R134.H0_H0 ;  /* 0x20000086ff867230 */ /* 0x000fc60000004100 */
[CC--:B------:R-:W-:Y:S01]  /*38c0*/  FMUL.FTZ R171, R167.reuse, R170.reuse ;  /* 0x000000aaa7ab7220 */ /* 0x0c0fe20000410000 */
[----:B------:R-:W-:Y:S01]  /*38d0*/  F2FP.SATFINITE.E4M3.F32.PACK_AB_MERGE_C R45, R124, R45, R44 ;  /* 0x0000002d7c2d723e */ /* 0x000fe2000480702c */
[C---:B------:R-:W-:Y:S02]  /*38e0*/  FMUL.FTZ R170, R134.reuse, R170 ;  /* 0x000000aa86aa7220 */ /* 0x040fe40000410000 */
[-C--:B------:R-:W-:Y:S02]  /*38f0*/  FFMA.FTZ R134, R134, R168.reuse, -R171 ;  /* 0x000000a886867223 */ /* 0x080fe400000108ab */
[----:B------:R-:W-:Y:S01]  /*3900*/  FFMA.FTZ R167, R167, R168, R170 ;  /* 0x000000a8a7a77223 */ /* 0x000fe200000100aa */
[----:B------:R-:W-:Y:S02]  /*3910*/  HADD2.F32 R170, -RZ, R169.H0_H0 ;  /* 0x200000a9ffaa7230 */ /* 0x000fe40000004100 */
[--C-:B------:R-:W-:Y:S02]  /*3920*/  HADD2.F32 R169, -RZ, R166.reuse.H1_H1 ;  /* 0x300000a6ffa97230 */ /* 0x100fe40000004100 */
[----:B------:R-:W-:Y:S01]  /*3930*/  HADD2.F32 R166, -RZ, R166.H0_H0 ;  /* 0x200000a6ffa67230 */ /* 0x000fe20000004100 */
[----:B------:R-:W-:Y:S01]  /*3940*/  F2FP.SATFINITE.E4M3.F32.PACK_AB_MERGE_C R134, R167, R134, RZ ;  /* 0x00000086a786723e */ /* 0x000fe200048070ff */
[----:B------:R-:W-:-:S02]  /*3950*/  HADD2.F32 R168, -RZ, R164.H0_H0 ;  /* 0x200000a4ffa87230 */ /* 0x000fc40000004100 */
[-C--:B------:R-:W-:Y:S01]  /*3960*/  FMUL.FTZ R171, R169, R170.reuse ;  /* 0x000000aaa9ab7220 */ /* 0x080fe20000410000 */
[----:B------:R-:W-:-:S03]  /*3970*/  FMUL.FTZ R170, R166, R170 ;  /* 0x000000aaa6aa7220 */ /* 0x000fc60000410000 */
[-C--:B------:R-:W-:Y:S01]  /*3980*/  FFMA.FTZ R164, R166, R168.reuse, -R171 ;  /* 0x000000a8a6a47223 */ /* 0x080fe200000108ab */
[----:B------:R-:W-:Y:S01]  /*3990*/  LOP3.LUT R166, R135, 0xff, RZ, 0xc0, !PT ;  /* 0x000000ff87a67812 */ /* 0x000fe200078ec0ff */
[----:B------:R-:W-:Y:S01]  /*39a0*/  FFMA.FTZ R169, R169, R168, R170 ;  /* 0x000000a8a9a97223 */ /* 0x000fe200000100aa */
[--C-:B------:R-:W-:Y:S02]  /*39b0*/  SHF.R.U32.HI R171, RZ, 0x18, R135.reuse ;  /* 0x00000018ffab7819 */ /* 0x100fe40000011687 */
[--C-:B------:R-:W-:Y:S02]  /*39c0*/  SHF.R.U32.HI R168, RZ, 0x8, R135.reuse ;  /* 0x00000008ffa87819 */ /* 0x100fe40000011687 */
[----:B------:R-:W-:Y:S02]  /*39d0*/  PRMT R171, R171, 0x654, R166 ;  /* 0x00000654abab7816 */ /* 0x000fe400000000a6 */
[----:B------:R-:W-:Y:S01]  /*39e0*/  SHF.R.U32.HI R170, RZ, 0x10, R135 ;  /* 0x00000010ffaa7819 */ /* 0x000fe20000011687 */
[----:B------:R-:W-:Y:S01]  /*39f0*/  IMAD.SHL.U32 R166, R168, 0x100, RZ ;  /* 0x00000100a8a67824 */ /* 0x000fe200078e00ff */
[----:B------:R-:W-:-:S02]  /*3a00*/  LOP3.LUT R135, R125, 0xff, RZ, 0xc0, !PT ;  /* 0x000000ff7d877812 */ /* 0x000fc400078ec0ff */
[----:B------:R-:W-:Y:S02]  /*3a10*/  SHF.L.U32 R125, R170, 0x10, RZ ;  /* 0x00000010aa7d7819 */ /* 0x000fe400000006ff */
[----:B------:R-:W-:Y:S02]  /*3a20*/  LOP3.LUT R168, R171, 0xff00, R166, 0xf8, !PT ;  /* 0x0000ff00aba87812 */ /* 0x000fe400078ef8a6 */
[----:B------:R-:W-:Y:S01]  /*3a30*/  PRMT R166, R172, 0x654, R135 ;  /* 0x00000654aca67816 */ /* 0x000fe20000000087 */
[----:B------:R-:W-:Y:S01]  /*3a40*/  IMAD.SHL.U32 R135, R173, 0x100, RZ ;  /* 0x00000100ad877824 */ /* 0x000fe200078e00ff */
[----:B------:R-:W-:Y:S01]  /*3a50*/  LOP3.LUT R125, R168, 0xff0000, R125, 0xf8, !PT ;  /* 0x00ff0000a87d7812 */ /* 0x000fe200078ef87d */
[----:B------:R-:W-:Y:S01]  /*3a60*/  IMAD.MOV.U32 R168, RZ, RZ, R47 ;  /* 0x000000ffffa87224 */ /* 0x000fe200078e002f */
[----:B------:R-:W-:Y:S02]  /*3a70*/  F2FP.SATFINITE.E4M3.F32.PACK_AB_MERGE_C R44, R169, R164, R134 ;  /* 0x000000a4a92c723e */ /* 0x000fe40004807086 */
[----:B------:R-:W-:Y:S01]  /*3a80*/  LOP3.LUT R166, R166, 0xff00, R135, 0xf8, !PT ;  /* 0x0000ff00a6a67812 */ /* 0x000fe200078ef887 */
[----:B------:R-:W-:Y:S01]  /*3a90*/  IMAD.U32 R135, R174, 0x10000, RZ ;  /* 0x00010000ae877824 */ /* 0x000fe200078e00ff */
[----:B------:R-:W-:-:S02]  /*3aa0*/  F2FP.F16.E4M3.UNPACK_B R47, R168 ;  /* 0x000000a8ff2f723e */ /* 0x000fc400020006ff */
[----:B------:R-:W-:Y:S02]  /*3ab0*/  F2FP.F16.E4M3.UNPACK_B R171, R125.H1 ;  /* 0x0000007dffab723e */ /* 0x000fe400030006ff */
[----:B------:R-:W-:Y:S01]  /*3ac0*/  LOP3.LUT R135, R166, 0xff0000, R135, 0xf8, !PT ;  /* 0x00ff0000a6877812 */ /* 0x000fe200078ef887 */
[----:B------:R-:W-:Y:S02]  /*3ad0*/  HADD2.F32 R166, -RZ, R47.H1_H1 ;  /* 0x3000002fffa67230 */ /* 0x000fe40000004100 */
[----:B------:R-:W-:Y:S01]  /*3ae0*/  HADD2.F32 R173, -RZ, R171.H0_H0 ;  /* 0x200000abffad7230 */ /* 0x000fe20000004100 */
[----:B------:R-:W-:Y:S01]  /*3af0*/  F2FP.F16.E4M3.UNPACK_B R172, R135.H1 ;  /* 0x00000087ffac723e */ /* 0x000fe200030006ff */
[----:B------:R-:W-:-:S03]  /*3b00*/  HADD2.F32 R47, -RZ, R47.H0_H0 ;  /* 0x2000002fff2f7230 */ /* 0x000fc60000004100 */
        /* <DEDUP_REMOVED lines=13> */
[----:B------:R-:W-:Y:S01]  /*3be0*/  FFMA.FTZ R46, R170, R172, -R173 ;  /* 0x000000acaa2e7223 */ /* 0x000fe200000108ad */
[----:B------:R-:W-:Y:S01]  /*3bf0*/  F2FP.F16.E4M3.UNPACK_B R170, R168.H1 ;  /* 0x000000a8ffaa723e */ /* 0x000fe200030006ff */
[----:B------:R-:W-:Y:S01]  /*3c00*/  FFMA.FTZ R171, R171, R172, R174 ;  /* 0x000000acabab7223 */ /* 0x000fe200000100ae */
[----:B------:R-:W-:Y:S02]  /*3c10*/  F2FP.F16.E4M3.UNPACK_B R174, R125 ;  /* 0x0000007dffae723e */ /* 0x000fe400020006ff */
[----:B------:R-:W-:Y:S01]  /*3c20*/  F2FP.F16.E4M3.UNPACK_B R172, R135 ;  /* 0x00000087ffac723e */ /* 0x000fe200020006ff */
[----:B------:R-:W-:Y:S01]  /*3c30*/  HADD2.F32 R135, -RZ, R170.H1_H1 ;  /* 0x300000aaff877230 */ /* 0x000fe20000004100 */
[----:B------:R-:W-:Y:S01]  /*3c40*/  F2FP.F16.E4M3.UNPACK_B R168, R168 ;  /* 0x000000a8ffa8723e */ /* 0x000fe200020006ff */
[----:B------:R-:W-:Y:S01]  /*3c50*/  HADD2.F32 R125, -RZ, R174.H1_H1 ;  /* 0x300000aeff7d7230 */ /* 0x000fe20000004100 */
[----:B------:R-:W-:Y:S01]  /*3c60*/  F2FP.SATFINITE.E4M3.F32.PACK_AB_MERGE_C R171, R171, R46, RZ ;  /* 0x0000002eabab723e */ /* 0x000fe200048070ff */
[----:B------:R-:W-:-:S02]  /*3c70*/  HADD2.F32 R170, -RZ, R170.H0_H0 ;  /* 0x200000aaffaa7230 */ /* 0x000fc40000004100 */
[----:B------:R-:W-:Y:S02]  /*3c80*/  HADD2.F32 R173, -RZ, R172.H1_H1 ;  /* 0x300000acffad7230 */ /* 0x000fe40000004100 */
[CC--:B------:R-:W-:Y:S01]  /*3c90*/  FMUL.FTZ R175, R135.reuse, R125.reuse ;  /* 0x0000007d87af7220 */ /* 0x0c0fe20000410000 */
[----:B------:R-:W-:Y:S02]  /*3ca0*/  HADD2.F32 R174, -RZ, R174.H0_H0 ;  /* 0x200000aeffae7230 */ /* 0x000fe40000004100 */
[C---:B------:R-:W-:Y:S01]  /*3cb0*/  FMUL.FTZ R176, R170.reuse, R125 ;  /* 0x0000007daab07220 */ /* 0x040fe20000410000 */
[----:B------:R-:W-:Y:S02]  /*3cc0*/  HADD2.F32 R172, -RZ, R172.H0_H0 ;  /* 0x200000acffac7230 */ /* 0x000fe40000004100 */
[----:B------:R-:W-:Y:S01]  /*3cd0*/  FFMA.FTZ R125, R170, R173, -R175 ;  /* 0x000000adaa7d7223 */ /* 0x000fe200000108af */
[----:B------:R-:W-:Y:S01]  /*3ce0*/  F2FP.SATFINITE.E4M3.F32.PACK_AB_MERGE_C R47, R166, R47, R171 ;  /* 0x0000002fa62f723e */ /* 0x000fe200048070ab */
[----:B------:R-:W-:Y:S01]  /*3cf0*/  FFMA.FTZ R176, R135, R173, R176 ;  /* 0x000000ad87b07223 */ /* 0x000fe200000100b0 */
[----:B------:R-:W-:-:S02]  /*3d00*/  HADD2.F32 R135, -RZ, R168.H1_H1 ;  /* 0x300000a8ff877230 */ /* 0x000fc40000004100 */
[----:B------:R-:W-:Y:S02]  /*3d10*/  HADD2.F32 R168, -RZ, R168.H0_H0 ;  /* 0x200000a8ffa87230 */ /* 0x000fe40000004100 */
[----:B------:R-:W-:Y:S01]  /*3d20*/  F2FP.SATFINITE.E4M3.F32.PACK_AB_MERGE_C R125, R176, R125, RZ ;  /* 0x0000007db07d723e */ /* 0x000fe200048070ff */
[CC--:B------:R-:W-:Y:S02]  /*3d30*/  FMUL.FTZ R173, R135.reuse, R174.reuse ;  /* 0x000000ae87ad7220 */ /* 0x0c0fe40000410000 */
[C---:B------:R-:W-:Y:S02]  /*3d40*/  FMUL.FTZ R174, R168.reuse, R174 ;  /* 0x000000aea8ae7220 */ /* 0x040fe40000410000 */
[-C--:B------:R-:W-:Y:S02]  /*3d50*/  FFMA.FTZ R173, R168, R172.reuse, -R173 ;  /* 0x000000aca8ad7223 */ /* 0x080fe400000108ad */
[----:B------:R-:W-:-:S05]  /*3d60*/  FFMA.FTZ R174, R135, R172, R174 ;  /* 0x000000ac87ae7223 */ /* 0x000fca00000100ae */
[----:B------:R-:W-:-:S07]  /*3d70*/  F2FP.SATFINITE.E4M3.F32.PACK_AB_MERGE_C R46, R174, R173, R125 ;  /* 0x000000adae2e723e */ /* 0x000fce000480707d */
.L_x_5283:
[----:B------:R-:W-:Y:S05]  /*3d80*/  BSYNC B3 ;  /* 0x0000000000037941 */ /* 0x000fea0003800000 */
.L_x_5282:
[----:B--2---:R2:W-:Y:S02]  /*3d90*/  STG.E.128 desc[UR54][R50.64], R44 ;  /* 0x0000002c32007986 */ /* 0x0045e4000c101d36 */
.L_x_5281:
[----:B------:R-:W-:Y:S05]  /*3da0*/  BSYNC B2 ;  /* 0x0000000000027941 */ /* 0x000fea0003800000 */
.L_x_5280:
[----:B------:R-:W-:Y:S01]  /*3db0*/  ISETP.NE.AND P3, PT, R37, RZ, PT ;  /* 0x000000ff2500720c */ /* 0x000fe20003f65270 */
[----:B------:R-:W-:-:S12]  /*3dc0*/  BSSY B2, `(.L_x_5284) ;  /* 0x0000073000027945 */ /* 0x000fd80003800000 */
[----:B------:R-:W-:Y:S05]  /*3dd0*/  @!P3 BRA `(.L_x_5285) ;  /* 0x0000000400c4b947 */ /* 0x000fea0003800000 */
[----:B0-2---:R0:W2:Y:S01]  /*3de0*/  LDS.128 R44, [R43+0x24200] ;  /* 0x024200002b2c7984 */ /* 0x0050a20000000c00 */
        /* <DEDUP_REMOVED lines=89> */
[----:B------:R-:W-:Y:S02]  /*4380*/  HADD2.F32 R162, -RZ, R46.H0_H0 ;  /* 0x2000002effa27230 */ /* 0x000fe40000004100 */
[----:B------:R-:W-:Y:S01]  /*4390*/  FFMA.FTZ R47, R165, R167, R172 ;  /* 0x000000a7a52f7223 */ /* 0x000fe200000100ac */
[----:B------:R-:W-:Y:S01]  /*43a0*/  HADD2.F32 R163, -RZ, R164.H0_H0 ;  /* 0x200000a4ffa37230 */ /* 0x000fe20000004100 */
[----:B------:R-:W-:Y:S01]  /*43b0*/  F2FP.SATFINITE.E4M3.F32.PACK_AB_MERGE_C R45, R45, R44, R124 ;  /* 0x0000002c2d2d723e */ /* 0x000fe2000480707c */
[----:B------:R-:W-:Y:S01]  /*43c0*/  HADD2.F32 R46, -RZ, R46.H1_H1 ;  /* 0x3000002eff2e7230 */ /* 0x000fe20000004100 */
[----:B------:R-:W-:Y:S01]  /*43d0*/  F2FP.SATFINITE.E4M3.F32.PACK_AB_MERGE_C R170, R170, R171, RZ ;  /* 0x000000abaaaa723e */ /* 0x000fe200048070ff */
[----:B------:R-:W-:Y:S02]  /*43e0*/  HADD2.F32 R164, -RZ, R164.H1_H1 ;  /* 0x300000a4ffa47230 */ /* 0x000fe40000004100 */
[----:B------:R-:W-:Y:S01]  /*43f0*/  FMUL.FTZ R167, R163, R168 ;  /* 0x000000a8a3a77220 */ /* 0x000fe20000410000 */
[----:B------:R-:W-:-:S02]  /*4400*/  HADD2.F32 R134, -RZ, R134.H0_H0 ;  /* 0x20000086ff867230 */ /* 0x000fc40000004100 */
[-C--:B------:R-:W-:Y:S01]  /*4410*/  FMUL.FTZ R165, R46, R135.reuse ;  /* 0x000000872ea57220 */ /* 0x080fe20000410000 */
[----:B------:R-:W-:Y:S02]  /*4420*/  HADD2.F32 R97, -RZ, R97.H0_H0 ;  /* 0x20000061ff617230 */ /* 0x000fe40000004100 */
[----:B------:R-:W-:Y:S01]  /*4430*/  FMUL.FTZ R166, R164, R168 ;  /* 0x000000a8a4a67220 */ /* 0x000fe20000410000 */
[----:B------:R-:W-:Y:S01]  /*4440*/  FMUL.FTZ R135, R162, R135 ;  /* 0x00000087a2877220 */ /* 0x000fe20000410000 */
[----:B------:R-:W-:Y:S01]  /*4450*/  FFMA.FTZ R167, R164, R134, R167 ;  /* 0x00000086a4a77223 */ /* 0x000fe200000100a7 */
[----:B------:R-:W-:Y:S01]  /*4460*/  F2FP.SATFINITE.E4M3.F32.PACK_AB_MERGE_C R47, R47, R96, RZ ;  /* 0x000000602f2f723e */ /* 0x000fe200048070ff */
[----:B------:R-:W-:Y:S01]  /*4470*/  FFMA.FTZ R166, R163, R134, -R166 ;  /* 0x00000086a3a67223 */ /* 0x000fe200000108a6 */
[-C--:B------:R-:W-:Y:S01]  /*4480*/  FFMA.FTZ R165, R162, R97.reuse, -R165 ;  /* 0x00000061a2a57223 */ /* 0x080fe200000108a5 */
[----:B------:R-:W-:Y:S01]  /*4490*/  FFMA.FTZ R46, R46, R97, R135 ;  /* 0x000000612e2e7223 */ /* 0x000fe20000010087 */
[----:B------:R-:W-:-:S02]  /*44a0*/  F2FP.SATFINITE.E4M3.F32.PACK_AB_MERGE_C R44, R99, R98, R125 ;  /* 0x00000062632c723e */ /* 0x000fc4000480707d */
[----:B------:R-:W-:Y:S02]  /*44b0*/  F2FP.SATFINITE.E4M3.F32.PACK_AB_MERGE_C R47, R167, R166, R47 ;  /* 0x000000a6a72f723e */ /* 0x000fe4000480702f */
[----:B------:R-:W-:-:S07]  /*44c0*/  F2FP.SATFINITE.E4M3.F32.PACK_AB_MERGE_C R46, R46, R165, R170 ;  /* 0x000000a52e2e723e */ /* 0x000fce00048070aa */
.L_x_5287:
[----:B------:R-:W-:Y:S05]  /*44d0*/  BSYNC B3 ;  /* 0x0000000000037941 */ /* 0x000fea0003800000 */
.L_x_5286:
[----:B--2---:R3:W-:Y:S02]  /*44e0*/  STG.E.128 desc[UR54][R50.64+0x20], R44 ;  /* 0x0000202c32007986 */ /* 0x0047e4000c101d36 */
.L_x_5285:
[----:B------:R-:W-:Y:S05]  /*44f0*/  BSYNC B2 ;  /* 0x0000000000027941 */ /* 0x000fea0003800000 */
.L_x_5284:
        /* <DEDUP_REMOVED lines=18> */
[----:B------:R-:W-:Y:S01]  /*4620*/  IMAD.SHL.U32 R91, R97, 0x100, RZ ;  /* 0x00000100615b7824 */ /* 0x000fe200078e00ff */
[----:B--2---:R-:W-:Y:S02]  /*4630*/  MOV R90, R44 ;  /* 0x0000002c005a7202 */ /* 0x004fe40000000f00 */
        /* <DEDUP_REMOVED lines=32> */
[----:B------:R-:W-:Y:S02]  /*4840*/  HADD2.F32 R98, -RZ, R91.H1_H1 ;  /* 0x3000005bff627230 */ /* 0x000fe40000004100 */
        /* <DEDUP_REMOVED lines=9> */
[----:B------:R-:W-:Y:S01]  /*48e0*/  F2FP.F16.E4M3.UNPACK_B R160, R89 ;  /* 0x00000059ffa0723e */ /* 0x000fe200020006ff */
[-C--:B------:R-:W-:Y:S01]  /*48f0*/  FFMA.FTZ R97, R97, R90.reuse, -R134 ;  /* 0x0000005a61617223 */ /* 0x080fe20000010886 */
[----:B------:R-:W-:Y:S01]  /*4900*/  FFMA.FTZ R98, R98, R90, R125 ;  /* 0x0000005a62627223 */ /* 0x000fe2000001007d */
[-C--:B------:R-:W-:Y:S01]  /*4910*/  FFMA.FTZ R90, R91, R161.reuse, -R124 ;  /* 0x000000a15b5a7223 */ /* 0x080fe2000001087c */
[----:B------:R-:W-:Y:S01]  /*4920*/  FFMA.FTZ R91, R96, R161, R99 ;  /* 0x000000a1605b7223 */ /* 0x000fe20000010063 */
[----:B------:R-:W-:Y:S02]  /*4930*/  F2FP.F16.E4M3.UNPACK_B R99, R47.H1 ;  /* 0x0000002fff63723e */ /* 0x000fe400030006ff */
[----:B------:R-:W-:-:S02]  /*4940*/  F2FP.F16.E4M3.UNPACK_B R161, R89.H1 ;  /* 0x00000059ffa1723e */ /* 0x000fc400030006ff */
[----:B------:R-:W-:Y:S01]  /*4950*/  F2FP.SATFINITE.E4M3.F32.PACK_AB_MERGE_C R97, R98, R97, RZ ;  /* 0x000000616261723e */ /* 0x000fe200048070ff */
[--C-:B------:R-:W-:Y:S01]  /*4960*/  HADD2.F32 R124, -RZ, R99.reuse.H0_H0 ;  /* 0x20000063ff7c7230 */ /* 0x100fe20000004100 */
[----:B------:R-:W-:Y:S01]  /*4970*/  F2FP.F16.E4M3.UNPACK_B R134, R88.H1 ;  /* 0x00000058ff86723e */ /* 0x000fe200030006ff */
[----:B------:R-:W-:Y:S01]  /*4980*/  HADD2.F32 R99, -RZ, R99.H1_H1 ;  /* 0x30000063ff637230 */ /* 0x000fe20000004100 */
[----:B------:R-:W-:Y:S01]  /*4990*/  F2FP.F16.E4M3.UNPACK_B R98, R46.H1 ;  /* 0x0000002eff62723e */ /* 0x000fe200030006ff */
[----:B------:R-:W-:Y:S01]  /*49a0*/  HADD2.F32 R163, -RZ, R161.H1_H1 ;  /* 0x300000a1ffa37230 */ /* 0x000fe20000004100 */
[----:B------:R-:W-:Y:S01]  /*49b0*/  F2FP.SATFINITE.E4M3.F32.PACK_AB_MERGE_C R96, R162, R135, RZ ;  /* 0x00000087a260723e */ /* 0x000fe200048070ff */
        /* <DEDUP_REMOVED lines=38> */
.L_x_5291:
[----:B------:R-:W-:Y:S05]  /*4c20*/  BSYNC B3 ;  /* 0x0000000000037941 */ /* 0x000fea0003800000 */
.L_x_5290:
[----:B--2---:R4:W-:Y:S02]  /*4c30*/  STG.E.128 desc[UR54][R50.64+0x40], R44 ;  /* 0x0000402c32007986 */ /* 0x0049e4000c101d36 */
.L_x_5289:
[----:B------:R-:W-:Y:S05]  /*4c40*/  BSYNC B2 ;  /* 0x0000000000027941 */ /* 0x000fea0003800000 */
.L_x_5288:
        /* <DEDUP_REMOVED lines=114> */
.L_x_5295:
[----:B------:R-:W-:Y:S05]  /*5370*/  BSYNC B3 ;  /* 0x0000000000037941 */ /* 0x000fea0003800000 */
.L_x_5294:
[----:B--2---:R0:W-:Y:S02]  /*5380*/  STG.E.128 desc[UR54][R50.64+0x60], R44 ;  /* 0x0000602c32007986 */ /* 0x0041e4000c101d36 */
.L_x_5293:
[----:B------:R-:W-:Y:S05]  /*5390*/  BSYNC B2 ;  /* 0x0000000000027941 */ /* 0x000fea0003800000 */
.L_x_5292:
        /* <DEDUP_REMOVED lines=54> */
[--C-:B------:R-:W-:Y:S02]  /*5700*/  HADD2.F32 R83, -RZ, R82.reuse.H0_H0 ;  /* 0x20000052ff537230 */ /* 0x100fe40000004100 */
[-C--:B------:R-:W-:Y:S01]  /*5710*/  FMUL.FTZ R89, R85, R87.reuse ;  /* 0x0000005755597220 */ /* 0x080fe20000410000 */
[----:B------:R-:W-:Y:S02]  /*5720*/  HADD2.F32 R84, -RZ, R82.H1_H1 ;  /* 0x30000052ff547230 */ /* 0x000fe40000004100 */
[----:B------:R-:W-:Y:S01]  /*5730*/  FMUL.FTZ R90, R86, R87 ;  /* 0x00000057565a7220 */ /* 0x000fe20000410000 */
[----:B------:R-:W-:Y:S01]  /*5740*/  HADD2.F32 R154, -RZ, R154.H0_H0 ;  /* 0x2000009aff9a7230 */ /* 0x000fe20000004100 */
[----:B------:R-:W-:Y:S01]  /*5750*/  F2FP.F16.E4M3.UNPACK_B R91, R81.H1 ;  /* 0x00000051ff5b723e */ /* 0x000fe200030006ff */
[--C-:B------:R-:W-:Y:S01]  /*5760*/  HADD2.F32 R82, -RZ, R150.reuse.H1_H1 ;  /* 0x30000096ff527230 */ /* 0x100fe20000004100 */
[----:B------:R-:W-:Y:S01]  /*5770*/  F2FP.SATFINITE.E4M3.F32.PACK_AB_MERGE_C R45, R45, R44, R125 ;  /* 0x0000002c2d2d723e */ /* 0x000fe2000480707d */
[----:B------:R-:W-:-:S02]  /*5780*/  HADD2.F32 R150, -RZ, R150.H0_H0 ;  /* 0x20000096ff967230 */ /* 0x000fc40000004100 */
[-C--:B------:R-:W-:Y:S01]  /*5790*/  FMUL.FTZ R88, R84, R154.reuse ;  /* 0x0000009a54587220 */ /* 0x080fe20000410000 */
[----:B------:R-:W-:Y:S01]  /*57a0*/  FMUL.FTZ R87, R83, R154 ;  /* 0x0000009a53577220 */ /* 0x000fe20000410000 */
[-C--:B------:R-:W-:Y:S01]  /*57b0*/  FFMA.FTZ R90, R85, R82.reuse, -R90 ;  /* 0x00000052555a7223 */ /* 0x080fe2000001085a */
[----:B------:R-:W-:Y:S01]  /*57c0*/  FFMA.FTZ R89, R86, R82, R89 ;  /* 0x0000005256597223 */ /* 0x000fe20000010059 */
[-C--:B------:R-:W-:Y:S01]  /*57d0*/  FFMA.FTZ R82, R83, R150.reuse, -R88 ;  /* 0x0000009653527223 */ /* 0x080fe20000010858 */
[----:B------:R-:W-:Y:S01]  /*57e0*/  F2FP.F16.E4M3.UNPACK_B R85, R47.H1 ;  /* 0x0000002fff55723e */ /* 0x000fe200030006ff */
[----:B------:R-:W-:Y:S01]  /*57f0*/  FFMA.FTZ R83, R84, R150, R87 ;  /* 0x0000009654537223 */ /* 0x000fe20000010057 */
[----:B------:R-:W-:Y:S01]  /*5800*/  F2FP.F16.E4M3.UNPACK_B R84, R46.H1 ;  /* 0x0000002eff54723e */ /* 0x000fe200030006ff */
[----:B------:R-:W-:Y:S01]  /*5810*/  HADD2.F32 R97, -RZ, R91.H1_H1 ;  /* 0x3000005bff617230 */ /* 0x000fe20000004100 */
[----:B------:R-:W-:Y:S01]  /*5820*/  F2FP.SATFINITE.E4M3.F32.PACK_AB_MERGE_C R124, R89, R90, RZ ;  /* 0x0000005a597c723e */ /* 0x000fe200048070ff */
[--C-:B------:R-:W-:Y:S01]  /*5830*/  HADD2.F32 R86, -RZ, R85.reuse.H0_H0 ;  /* 0x20000055ff567230 */ /* 0x100fe20000004100 */
[----:B------:R-:W-:Y:S01]  /*5840*/  F2FP.F16.E4M3.UNPACK_B R90, R81 ;  /* 0x00000051ff5a723e */ /* 0x000fe200020006ff */
[----:B------:R-:W-:Y:S01]  /*5850*/  HADD2.F32 R85, -RZ, R85.H1_H1 ;  /* 0x30000055ff557230 */ /* 0x000fe20000004100 */
[-C--:B------:R-:W-:Y:S01]  /*5860*/  F2FP.F16.E4M3.UNPACK_B R87, R80.reuse ;  /* 0x00000050ff57723e */ /* 0x080fe200020006ff */
[----:B------:R-:W-:Y:S01]  /*5870*/  HADD2.F32 R81, -RZ, R84.H1_H1 ;  /* 0x30000054ff517230 */ /* 0x000fe20000004100 */
[----:B------:R-:W-:Y:S01]  /*5880*/  F2FP.F16.E4M3.UNPACK_B R88, R80.H1 ;  /* 0x00000050ff58723e */ /* 0x000fe200030006ff */
[----:B------:R-:W-:-:S02]  /*5890*/  HADD2.F32 R96, -RZ, R90.H1_H1 ;  /* 0x3000005aff607230 */ /* 0x000fc40000004100 */
        /* <DEDUP_REMOVED lines=17> */
[----:B------:R-:W-:Y:S01]  /*59b0*/  HADD2.F32 R91, -RZ, R91.H0_H0 ;  /* 0x2000005bff5b7230 */ /* 0x000fe20000004100 */
[----:B------:R-:W-:Y:S01]  /*59c0*/  F2FP.SATFINITE.E4M3.F32.PACK_AB_MERGE_C R96, R96, R97, RZ ;  /* 0x000000616060723e */ /* 0x000fe200048070ff */
[----:B------:R-:W-:-:S02]  /*59d0*/  HADD2.F32 R46, -RZ, R46.H1_H1 ;  /* 0x3000002eff2e7230 */ /* 0x000fc40000004100 */
        /* <DEDUP_REMOVED lines=11> */
[----:B------:R-:W-:-:S04]  /*5a90*/  F2FP.SATFINITE.E4M3.F32.PACK_AB_MERGE_C R98, R98, R99, RZ ;  /* 0x000000636262723e */ /* 0x000fc800048070ff */
[----:B------:R-:W-:Y:S02]  /*5aa0*/  F2FP.SATFINITE.E4M3.F32.PACK_AB_MERGE_C R46, R85, R84, R96 ;  /* 0x00000054552e723e */ /* 0x000fe40004807060 */
[----:B------:R-:W-:-:S07]  /*5ab0*/  F2FP.SATFINITE.E4M3.F32.PACK_AB_MERGE_C R47, R86, R89, R98 ;  /* 0x00000059562f723e */ /* 0x000fce0004807062 */
.L_x_5299:
[----:B------:R-:W-:Y:S05]  /*5ac0*/  BSYNC B3 ;  /* 0x0000000000037941 */ /* 0x000fea0003800000 */
.L_x_5298:
[----:B--2---:R0:W-:Y:S02]  /*5ad0*/  STG.E.128 desc[UR54][R50.64+0x80], R44 ;  /* 0x0000802c32007986 */ /* 0x0041e4000c101d36 */
.L_x_5297:
[----:B------:R-:W-:Y:S05]  /*5ae0*/  BSYNC B2 ;  /* 0x0000000000027941 */ /* 0x000fea0003800000 */
.L_x_5296:
[----:B------:R-:W-:-:S13]  /*5af0*/  ISETP.NE.AND P3, PT, R41, RZ, PT ;  /* 0x000000ff2900720c */ /* 0x000fda0003f65270 */
[----:B------:R-:W-:Y:S05]  /*5b00*/  @!P3 BRA `(.L_x_5279) ;  /* 0x0000000400c4b947 */ /* 0x000fea0003800000 */
[----:B0-234-:R0:W2:Y:S01]  /*5b10*/  LDS.128 R44, [R43+0x29200] ;  /* 0x029200002b2c7984 */ /* 0x01d0a20000000c00 */
[----:B------:R-:W-:Y:S01]  /*5b20*/  ISETP.GE.AND P3, PT, R228, R132, PT ;  /* 0x00000084e400720c */ /* 0x000fe20003f66270 */
[----:B------:R-:W-:-:S12]  /*5b30*/  BSSY B2, `(.L_x_5300) ;  /* 0x000006d000027945 */ /* 0x000fd80003800000 */
[----:B0-----:R-:W-:Y:S05]  /*5b40*/  @P3 BRA `(.L_x_5301) ;  /* 0x0000000400ac3947 */ /* 0x001fea0003800000 */
[----:B------:R-:W-:Y:S02]  /*5b50*/  SHF.R.U32.HI R81, RZ, 0x8, R79 ;  /* 0x00000008ff517819 */ /* 0x000fe4000001164f */
[--C-:B------:R-:W-:Y:S02]  /*5b60*/  SHF.R.U32.HI R85, RZ, 0x18, R77.reuse ;  /* 0x00000018ff557819 */ /* 0x100fe4000001164d */
[----:B------:R-:W-:Y:S01]  /*5b70*/  LOP3.LUT R76, R77, 0xff, RZ, 0xc0, !PT ;  /* 0x000000ff4d4c7812 */ /* 0x000fe200078ec0ff */
[----:B------:R-:W-:Y:S01]  /*5b80*/  IMAD.SHL.U32 R81, R81, 0x100, RZ ;  /* 0x0000010051517824 */ /* 0x000fe200078e00ff */
[--C-:B------:R-:W-:Y:S02]  /*5b90*/  SHF.R.U32.HI R83, RZ, 0x8, R77.reuse ;  /* 0x00000008ff537819 */ /* 0x100fe4000001164d */
[----:B------:R-:W-:Y:S02]  /*5ba0*/  SHF.R.U32.HI R82, RZ, 0x10, R77 ;  /* 0x00000010ff527819 */ /* 0x000fe4000001164d */
[----:B------:R-:W-:-:S02]  /*5bb0*/  SHF.R.U32.HI R78, RZ, 0x18, R79 ;  /* 0x00000018ff4e7819 */ /* 0x000fc4000001164f */
[----:B------:R-:W-:Y:S02]  /*5bc0*/  LOP3.LUT R77, R79, 0xff, RZ, 0xc0, !PT ;  /* 0x000000ff4f4d7812 */ /* 0x000fe400078ec0ff */
[----:B------:R-:W-:Y:S01]  /*5bd0*/  SHF.R.U32.HI R80, RZ, 0x10, R79 ;  /* 0x00000010ff507819 */ /* 0x000fe2000001164f */
[----:B------:R-:W-:Y:S01]  /*5be0*/  IMAD.SHL.U32 R79, R83, 0x100, RZ ;  /* 0x00000100534f7824 */ /* 0x000fe200078e00ff */
[----:B------:R-:W-:Y:S01]  /*5bf0*/  PRMT R78, R78, 0x654, R77 ;  /* 0x000006544e4e7816 */ /* 0x000fe2000000004d */
[----:B--2---:R-:W-:Y:S01]  /*5c00*/  IMAD.MOV.U32 R77, RZ, RZ, R44 ;  /* 0x000000ffff4d7224 */ /* 0x004fe200078e002c */
[----:B------:R-:W-:Y:S02]  /*5c10*/  PRMT R76, R85, 0x654, R76 ;  /* 0x00000654554c7816 */ /* 0x000fe4000000004c */
[----:B------:R-:W-:Y:S01]  /*5c20*/  LOP3.LUT R78, R78, 0xff00, R81, 0xf8, !PT ;  /* 0x0000ff004e4e7812 */ /* 0x000fe200078ef851 */
[----:B------:R-:W-:Y:S01]  /*5c30*/  IMAD.U32 R81, R80, 0x10000, RZ ;  /* 0x0001000050517824 */ /* 0x000fe200078e00ff */
[----:B------:R-:W-:-:S02]  /*5c40*/  F2FP.F16.E4M3.UNPACK_B R44, R45 ;  /* 0x0000002dff2c723e */ /* 0x000fc400020006ff */
        /* <DEDUP_REMOVED lines=11> */
[----:B------:R-:W-:Y:S01]  /*5d00*/  FMUL.FTZ R87, R78, R85 ;  /* 0x000000554e577220 */ /* 0x000fe20000410000 */
[----:B------:R-:W-:Y:S01]  /*5d10*/  HADD2.F32 R83, -RZ, R81.H0_H0 ;  /* 0x20000051ff537230 */ /* 0x000fe20000004100 */
[----:B------:R-:W-:Y:S01]  /*5d20*/  F2FP.F16.E4M3.UNPACK_B R153, R153 ;  /* 0x00000099ff99723e */ /* 0x000fe200020006ff */
[--C-:B------:R-:W-:Y:S01]  /*5d30*/  HADD2.F32 R80, -RZ, R45.reuse.H1_H1 ;  /* 0x3000002dff507230 */ /* 0x100fe20000004100 */
[----:B------:R-:W-:Y:S01]  /*5d40*/  F2FP.F16.E4M3.UNPACK_B R147, R147 ;  /* 0x00000093ff93723e */ /* 0x000fe200020006ff */
[----:B------:R-:W-:Y:S02]  /*5d50*/  HADD2.F32 R79, -RZ, R45.H0_H0 ;  /* 0x2000002dff4f7230 */ /* 0x000fe40000004100 */
[----:B------:R-:W-:Y:S01]  /*5d60*/  FMUL.FTZ R45, R44, R85 ;  /* 0x000000552c2d7220 */ /* 0x000fe20000410000 */
[----:B------:R-:W-:Y:S02]  /*5d70*/  HADD2.F32 R81, -RZ, R81.H1_H1 ;  /* 0x30000051ff517230 */ /* 0x000fe40000004100 */
[-C--:B------:R-:W-:Y:S01]  /*5d80*/  FMUL.FTZ R86, R80, R82.reuse ;  /* 0x0000005250567220 */ /* 0x080fe20000410000 */
[-C--:B------:R-:W-:Y:S01]  /*5d90*/  FFMA.FTZ R44, R44, R83.reuse, -R87 ;  /* 0x000000532c2c7223 */ /* 0x080fe20000010857 */
[----:B------:R-:W-:Y:S01]  /*5da0*/  FFMA.FTZ R45, R78, R83, R45 ;  /* 0x000000534e2d7223 */ /* 0x000fe2000001002d */
[C---:B------:R-:W-:Y:S01]  /*5db0*/  FMUL.FTZ R85, R79.reuse, R82 ;  /* 0x000000524f557220 */ /* 0x040fe20000410000 */
[----:B------:R-:W-:Y:S01]  /*5dc0*/  F2FP.F16.E4M3.UNPACK_B R78, R77.H1 ;  /* 0x0000004dff4e723e */ /* 0x000fe200030006ff */
[----:B------:R-:W-:Y:S01]  /*5dd0*/  FFMA.FTZ R87, R79, R81, -R86 ;  /* 0x000000514f577223 */ /* 0x000fe20000010856 */
[----:B------:R-:W-:Y:S01]  /*5de0*/  F2FP.F16.E4M3.UNPACK_B R77, R77 ;  /* 0x0000004dff4d723e */ /* 0x000fe200020006ff */
[----:B------:R-:W-:Y:S01]  /*5df0*/  FFMA.FTZ R90, R80, R81, R85 ;  /* 0x00000051505a7223 */ /* 0x000fe20000010055 */
[----:B------:R-:W-:-:S02]  /*5e00*/  HADD2.F32 R82, -RZ, R153.H1_H1 ;  /* 0x30000099ff527230 */ /* 0x000fc40000004100 */
[--C-:B------:R-:W-:Y:S02]  /*5e10*/  HADD2.F32 R79, -RZ, R78.reuse.H0_H0 ;  /* 0x2000004eff4f7230 */ /* 0x100fe40000004100 */
[----:B------:R-:W-:Y:S01]  /*5e20*/  HADD2.F32 R80, -RZ, R78.H1_H1 ;  /* 0x3000004eff507230 */ /* 0x000fe20000004100 */
[----:B------:R-:W-:Y:S01]  /*5e30*/  F2FP.SATFINITE.E4M3.F32.PACK_AB_MERGE_C R96, R90, R87, RZ ;  /* 0x000000575a60723e */ /* 0x000fe200048070ff */
        /* <DEDUP_REMOVED lines=12> */
[----:B------:R-:W-:Y:S02]  /*5f00*/  F2FP.F16.E4M3.UNPACK_B R81, R76 ;  /* 0x0000004cff51723e */ /* 0x000fe400020006ff */
[----:B------:R-:W-:Y:S01]  /*5f10*/  F2FP.SATFINITE.E4M3.F32.PACK_AB_MERGE_C R91, R85, R86, RZ ;  /* 0x00000056555b723e */ /* 0x000fe200048070ff */
[----:B------:R-:W-:Y:S01]  /*5f20*/  FFMA.FTZ R88, R78, R147, -R83 ;  /* 0x000000934e587223 */ /* 0x000fe20000010853 */
[----:B------:R-:W-:Y:S01]  /*5f30*/  F2FP.F16.E4M3.UNPACK_B R78, R47.H1 ;  /* 0x0000002fff4e723e */ /* 0x000fe200030006ff */
[----:B------:R-:W-:Y:S01]  /*5f40*/  FFMA.FTZ R147, R77, R147, R82 ;  /* 0x000000934d937223 */ /* 0x000fe20000010052 */
[----:B------:R-:W-:-:S02]  /*5f50*/  F2FP.F16.E4M3.UNPACK_B R85, R84.H1 ;  /* 0x00000054ff55723e */ /* 0x000fc400030006ff */
[----:B------:R-:W-:Y:S01]  /*5f60*/  F2FP.F16.E4M3.UNPACK_B R82, R76.H1 ;  /* 0x0000004cff52723e */ /* 0x000fe200030006ff */
[--C-:B------:R-:W-:Y:S01]  /*5f70*/  HADD2.F32 R80, -RZ, R78.reuse.H1_H1 ;  /* 0x3000004eff507230 */ /* 0x100fe20000004100 */
[----:B------:R-:W-:Y:S01]  /*5f80*/  F2FP.F16.E4M3.UNPACK_B R77, R46.H1 ;  /* 0x0000002eff4d723e */ /* 0x000fe200030006ff */
[----:B------:R-:W-:Y:S01]  /*5f90*/  HADD2.F32 R87, -RZ, R85.H1_H1 ;  /* 0x30000055ff577230 */ /* 0x000fe20000004100 */
        /* <DEDUP_REMOVED lines=9> */
[----:B------:R-:W-:Y:S01]  /*6030*/  HADD2.F32 R77, -RZ, R77.H0_H0 ;  /* 0x2000004dff4d7230 */ /* 0x000fe20000004100 */
[----:B------:R-:W-:Y:S01]  /*6040*/  F2FP.F16.E4M3.UNPACK_B R46, R46 ;  /* 0x0000002eff2e723e */ /* 0x000fe200020006ff */
[----:B------:R-:W-:Y:S02]  /*6050*/  HADD2.F32 R76, -RZ, R81.H1_H1 ;  /* 0x30000051ff4c7230 */ /* 0x000fe40000004100 */
[-C--:B------:R-:W-:Y:S01]  /*6060*/  FMUL.FTZ R90, R78, R86.reuse ;  /* 0x000000564e5a7220 */ /* 0x080fe20000410000 */
[----:B------:R-:W-:Y:S02]  /*6070*/  HADD2.F32 R85, -RZ, R85.H0_H0 ;  /* 0x20000055ff557230 */ /* 0x000fe40000004100 */
[C---:B------:R-:W-:Y:S01]  /*6080*/  FMUL.FTZ R79, R77.reuse, R86 ;  /* 0x000000564d4f7220 */ /* 0x040fe20000410000 */
[----:B------:R-:W-:Y:S01]  /*6090*/  FFMA.FTZ R86, R80, R83, R87 ;  /* 0x0000005350567223 */ /* 0x000fe20000010057 */
[----:B------:R-:W-:Y:S01]  /*60a0*/  FFMA.FTZ R90, R77, R76, -R90 ;  /* 0x0000004c4d5a7223 */ /* 0x000fe2000001085a */
[----:B------:R-:W-:-:S02]  /*60b0*/  HADD2.F32 R77, -RZ, R47.H1_H1 ;  /* 0x3000002fff4d7230 */ /* 0x000fc40000004100 */
[----:B------:R-:W-:Y:S01]  /*60c0*/  FFMA.FTZ R83, R78, R76, R79 ;  /* 0x0000004c4e537223 */ /* 0x000fe2000001004f */
[----:B------:R-:W-:Y:S01]  /*60d0*/  HADD2.F32 R76, -RZ, R47.H0_H0 ;  /* 0x2000002fff4c7230 */ /* 0x000fe20000004100 */
[----:B------:R-:W-:Y:S01]  /*60e0*/  F2FP.SATFINITE.E4M3.F32.PACK_AB_MERGE_C R86, R86, R89, RZ ;  /* 0x000000595656723e */ /* 0x000fe200048070ff */
[--C-:B------:R-:W-:Y:S02]  /*60f0*/  HADD2.F32 R47, -RZ, R46.reuse.H0_H0 ;  /* 0x2000002eff2f7230 */ /* 0x100fe40000004100 */
[-C--:B------:R-:W-:Y:S01]  /*6100*/  FMUL.FTZ R87, R77, R85.reuse ;  /* 0x000000554d577220 */ /* 0x080fe20000410000 */
[----:B------:R-:W-:Y:S02]  /*6110*/  HADD2.F32 R46, -RZ, R46.H1_H1 ;  /* 0x3000002eff2e7230 */ /* 0x000fe40000004100 */
[----:B------:R-:W-:Y:S01]  /*6120*/  FMUL.FTZ R80, R76, R85 ;  /* 0x000000554c507220 */ /* 0x000fe20000410000 */
[----:B------:R-:W-:Y:S01]  /*6130*/  HADD2.F32 R84, -RZ, R84.H0_H0 ;  /* 0x20000054ff547230 */ /* 0x000fe20000004100 */
[----:B------:R-:W-:Y:S01]  /*6140*/  F2FP.SATFINITE.E4M3.F32.PACK_AB_MERGE_C R83, R83, R90, RZ ;  /* 0x0000005a5353723e */ /* 0x000fe200048070ff */
[----:B------:R-:W-:Y:S01]  /*6150*/  HADD2.F32 R82, -RZ, R82.H0_H0 ;  /* 0x20000052ff527230 */ /* 0x000fe20000004100 */
[----:B------:R-:W-:Y:S01]  /*6160*/  F2FP.SATFINITE.E4M3.F32.PACK_AB_MERGE_C R44, R147, R88, R91 ;  /* 0x00000058932c723e */ /* 0x000fe2000480705b */
[----:B------:R-:W-:-:S02]  /*6170*/  HADD2.F32 R81, -RZ, R81.H0_H0 ;  /* 0x20000051ff517230 */ /* 0x000fc40000004100 */
        /* <DEDUP_REMOVED lines=8> */
.L_x_5301:
[----:B------:R-:W-:Y:S05]  /*6200*/  BSYNC B2 ;  /* 0x0000000000027941 */ /* 0x000fea0003800000 */
.L_x_5300:
[----:B--2---:R0:W-:Y:S02]  /*6210*/  STG.E.128 desc[UR54][R50.64+0xa0], R44 ;  /* 0x0000a02c32007986 */ /* 0x0041e4000c101d36 */
.L_x_5279:
[----:B------:R-:W-:Y:S05]  /*6220*/  BSYNC B1 ;  /* 0x0000000000017941 */ /* 0x000fea0003800000 */
.L_x_5278:
        /* <DEDUP_REMOVED lines=115> */
.L_x_5306:
[----:B------:R-:W-:Y:S05]  /*6960*/  BSYNC B2 ;  /* 0x0000000000027941 */ /* 0x000fea0003800000 */
.L_x_5305:
[----:B--2---:R0:W-:Y:S02]  /*6970*/  STG.E.128 desc[UR54][R48.64], R44 ;  /* 0x0000002c30007986 */ /* 0x0041e4000c101d36 */
.L_x_5304:
[----:B------:R-:W-:Y:S05]  /*6980*/  BSYNC B1 ;  /* 0x0000000000017941 */ /* 0x000fea0003800000 */
.L_x_5303:
[----:B------:R-:W-:Y:S01]  /*6990*/  ISETP.NE.AND P3, PT, R37, RZ, PT ;  /* 0x000000ff2500720c */ /* 0x000fe20003f65270 */
[----:B------:R-:W-:-:S12]  /*69a0*/  BSSY B1, `(.L_x_5307) ;  /* 0x0000073000017945 */ /* 0x000fd80003800000 */
[----:B------:R-:W-:Y:S05]  /*69b0*/  @!P3 BRA `(.L_x_5308) ;  /* 0x0000000400c4b947 */ /* 0x000fea0003800000 */
[----:B0-234-:R0:W2:Y:S01]  /*69c0*/  LDS.128 R44, [R43+0x26200] ;  /* 0x026200002b2c7984 */ /* 0x01d0a20000000c00 */
[----:B------:R-:W-:Y:S01]  /*69d0*/  ISETP.GE.AND P3, PT, R224, R132, PT ;  /* 0x00000084e000720c */ /* 0x000fe20003f66270 */
[----:B------:R-:W-:-:S12]  /*69e0*/  BSSY B2, `(.L_x_5309) ;  /* 0x000006d000027945 */ /* 0x000fd80003800000 */
[----:B0-----:R-:W-:Y:S05]  /*69f0*/  @P3 BRA `(.L_x_5310) ;  /* 0x0000000400ac3947 */ /* 0x001fea0003800000 */
[----:B------:R-:W-:Y:S02]  /*6a00*/  SHF.R.U32.HI R74, RZ, 0x8, R69 ;  /* 0x00000008ff4a7819 */ /* 0x000fe40000011645 */
[----:B------:R-:W-:Y:S02]  /*6a10*/  LOP3.LUT R51, R71, 0xff, RZ, 0xc0, !PT ;  /* 0x000000ff47337812 */ /* 0x000fe400078ec0ff */
[----:B------:R-:W-:Y:S02]  /*6a20*/  SHF.R.U32.HI R70, RZ, 0x18, R71 ;  /* 0x00000018ff467819 */ /* 0x000fe40000011647 */
[--C-:B------:R-:W-:Y:S02]  /*6a30*/  SHF.R.U32.HI R75, RZ, 0x10, R69.reuse ;  /* 0x00000010ff4b7819 */ /* 0x100fe40000011645 */
        /* <DEDUP_REMOVED lines=8> */
[----:B------:R-:W-:Y:S02]  /*6ac0*/  SHF.L.U32 R69, R69, 0x8, RZ ;  /* 0x0000000845457819 */ /* 0x000fe400000006ff */
        /* <DEDUP_REMOVED lines=94> */
.L_x_5310:
[----:B------:R-:W-:Y:S05]  /*70b0*/  BSYNC B2 ;  /* 0x0000000000027941 */ /* 0x000fea0003800000 */
.L_x_5309:
[----:B--2---:R0:W-:Y:S02]  /*70c0*/  STG.E.128 desc[UR54][R48.64+0x20], R44 ;  /* 0x0000202c30007986 */ /* 0x0041e4000c101d36 */
.L_x_5308:
[----:B------:R-:W-:Y:S05]  /*70d0*/  BSYNC B1 ;  /* 0x0000000000017941 */ /* 0x000fea0003800000 */
.L_x_5307:
        /* <DEDUP_REMOVED lines=26> */
[----:B------:R-:W-:Y:S02]  /*7280*/  F2FP.F16.E4M3.UNPACK_B R45, R45.H1 ;  /* 0x0000002dff2d723e */ /* 0x000fe400030006ff */
[----:B------:R-:W-:Y:S01]  /*7290*/  LOP3.LUT R70, R65, 0xff0000, R68, 0xf8, !PT ;  /* 0x00ff000041467812 */ /* 0x000fe200078ef844 */
[----:B------:R-:W-:Y:S01]  /*72a0*/  HADD2.F32 R68, -RZ, R66.H0_H0 ;  /* 0x20000042ff447230 */ /* 0x000fe20000004100 */
[----:B------:R-:W-:Y:S01]  /*72b0*/  LOP3.LUT R67, R51, 0xff0000, R64, 0xf8, !PT ;  /* 0x00ff000033437812 */ /* 0x000fe200078ef840 */
[----:B------:R-:W-:Y:S01]  /*72c0*/  HADD2.F32 R51, -RZ, R44.H1_H1 ;  /* 0x3000002cff337230 */ /* 0x000fe20000004100 */
[----:B------:R-:W-:Y:S01]  /*72d0*/  F2FP.F16.E4M3.UNPACK_B R65, R138.H1 ;  /* 0x0000008aff41723e */ /* 0x000fe200030006ff */
[----:B------:R-:W-:Y:S01]  /*72e0*/  HADD2.F32 R69, -RZ, R66.H1_H1 ;  /* 0x30000042ff457230 */ /* 0x000fe20000004100 */
[----:B------:R-:W-:Y:S01]  /*72f0*/  F2FP.F16.E4M3.UNPACK_B R139, R139 ;  /* 0x0000008bff8b723e */ /* 0x000fe200020006ff */
[----:B------:R-:W-:-:S02]  /*7300*/  HADD2.F32 R64, -RZ, R45.H1_H1 ;  /* 0x3000002dff407230 */ /* 0x000fc40000004100 */
[----:B------:R-:W-:Y:S01]  /*7310*/  FMUL.FTZ R71, R51, R68 ;  /* 0x0000004433477220 */ /* 0x000fe20000410000 */
[----:B------:R-:W-:Y:S01]  /*7320*/  HADD2.F32 R44, -RZ, R44.H0_H0 ;  /* 0x2000002cff2c7230 */ /* 0x000fe20000004100 */
[----:B------:R-:W-:Y:S01]  /*7330*/  F2FP.F16.E4M3.UNPACK_B R138, R138 ;  /* 0x0000008aff8a723e */ /* 0x000fe200020006ff */
[----:B------:R-:W-:Y:S02]  /*7340*/  HADD2.F32 R66, -RZ, R65.H0_H0 ;  /* 0x20000041ff427230 */ /* 0x000fe40000004100 */
[-C--:B------:R-:W-:Y:S01]  /*7350*/  FMUL.FTZ R72, R64, R69.reuse ;  /* 0x0000004540487220 */ /* 0x080fe20000410000 */
[----:B------:R-:W-:Y:S02]  /*7360*/  HADD2.F32 R45, -RZ, R45.H0_H0 ;  /* 0x2000002dff2d7230 */ /* 0x000fe40000004100 */
[C---:B------:R-:W-:Y:S01]  /*7370*/  FMUL.FTZ R68, R44.reuse, R68 ;  /* 0x000000442c447220 */ /* 0x040fe20000410000 */
[----:B------:R-:W-:Y:S02]  /*7380*/  HADD2.F32 R65, -RZ, R65.H1_H1 ;  /* 0x30000041ff417230 */ /* 0x000fe40000004100 */
[-C--:B------:R-:W-:Y:S01]  /*7390*/  FFMA.FTZ R44, R44, R66.reuse, -R71 ;  /* 0x000000422c2c7223 */ /* 0x080fe20000010847 */
        /* <DEDUP_REMOVED lines=70> */
.L_x_5314:
[----:B------:R-:W-:Y:S05]  /*7800*/  BSYNC B2 ;  /* 0x0000000000027941 */ /* 0x000fea0003800000 */
.L_x_5313:
[----:B--2---:R0:W-:Y:S02]  /*7810*/  STG.E.128 desc[UR54][R48.64+0x40], R44 ;  /* 0x0000402c30007986 */ /* 0x0041e4000c101d36 */
.L_x_5312:
[----:B------:R-:W-:Y:S05]  /*7820*/  BSYNC B1 ;  /* 0x0000000000017941 */ /* 0x000fea0003800000 */
.L_x_5311:
        /* <DEDUP_REMOVED lines=14> */
[----:B------:R-:W-:Y:S01]  /*7910*/  PRMT R51, R51, 0x654, R50 ;  /* 0x0000065433337816 */ /* 0x000fe20000000032 */
[----:B------:R-:W-:Y:S01]  /*7920*/  IMAD.SHL.U32 R50, R66, 0x100, RZ ;  /* 0x0000010042327824 */ /* 0x000fe200078e00ff */
[----:B------:R-:W-:Y:S01]  /*7930*/  PRMT R62, R61, 0x654, R60 ;  /* 0x000006543d3e7816 */ /* 0x000fe2000000003c */
[----:B------:R-:W-:Y:S01]  /*7940*/  IMAD.SHL.U32 R61, R64, 0x100, RZ ;  /* 0x00000100403d7824 */ /* 0x000fe200078e00ff */
[----:B------:R-:W-:Y:S02]  /*7950*/  SHF.R.U32.HI R65, RZ, 0x10, R63 ;  /* 0x00000010ff417819 */ /* 0x000fe4000001163f */
[----:B------:R-:W-:Y:S01]  /*7960*/  LOP3.LUT R60, R51, 0xff00, R50, 0xf8, !PT ;  /* 0x0000ff00333c7812 */ /* 0x000fe200078ef832 */
[----:B------:R-:W-:Y:S01]  /*7970*/  IMAD.U32 R51, R67, 0x10000, RZ ;  /* 0x0001000043337824 */ /* 0x000fe200078e00ff */
[----:B------:R-:W-:-:S02]  /*7980*/  LOP3.LUT R64, R62, 0xff00, R61, 0xf8, !PT ;  /* 0x0000ff003e407812 */ /* 0x000fc400078ef83d */
[----:B------:R-:W-:Y:S02]  /*7990*/  SHF.L.U32 R61, R65, 0x10, RZ ;  /* 0x00000010413d7819 */ /* 0x000fe400000006ff */
        /* <DEDUP_REMOVED lines=90> */
.L_x_5318:
[----:B------:R-:W-:Y:S05]  /*7f40*/  BSYNC B2 ;  /* 0x0000000000027941 */ /* 0x000fea0003800000 */
.L_x_5317:
[----:B--2---:R0:W-:Y:S02]  /*7f50*/  STG.E.128 desc[UR54][R48.64+0x60], R44 ;  /* 0x0000602c30007986 */ /* 0x0041e4000c101d36 */
.L_x_5316:
[----:B------:R-:W-:Y:S05]  /*7f60*/  BSYNC B1 ;  /* 0x0000000000017941 */ /* 0x000fea0003800000 */
.L_x_5315:
[----:B------:R-:W-:Y:S01]  /*7f70*/  ISETP.NE.AND P3, PT, R40, RZ, PT ;  /* 0x000000ff2800720c */ /* 0x000fe20003f65270 */
[----:B------:R-:W-:-:S12]  /*7f80*/  BSSY B1, `(.L_x_5319) ;  /* 0x0000075000017945 */ /* 0x000fd80003800000 */
[----:B------:R-:W-:Y:S05]  /*7f90*/  @!P3 BRA `(.L_x_5320) ;  /* 0x0000000400ccb947 */ /* 0x000fea0003800000 */
[----:B0-234-:R0:W2:Y:S01]  /*7fa0*/  LDS.128 R44, [R42+0x2b200] ;  /* 0x02b200002a2c7984 */ /* 0x01d0a20000000c00 */
[----:B------:R-:W-:Y:S01]  /*7fb0*/  ISETP.GE.AND P3, PT, R225, R132, PT ;  /* 0x00000084e100720c */ /* 0x000fe20003f66270 */
[----:B------:R-:W-:-:S12]  /*7fc0*/  BSSY B2, `(.L_x_5321) ;  /* 0x000006f000027945 */ /* 0x000fd80003800000 */
[----:B0-----:R-:W-:Y:S05]  /*7fd0*/  @P3 BRA `(.L_x_5322) ;  /* 0x0000000400b43947 */ /* 0x001fea0003800000 */
[----:B------:R-:W-:Y:S01]  /*7fe0*/  SHF.R.U32.HI R63, RZ, 0x8, R57 ;  /* 0x00000008ff3f7819 */ /* 0x000fe20000011639 */
[----:B--2---:R-:W-:Y:S01]  /*7ff0*/  IMAD.MOV.U32 R56, RZ, RZ, R47 ;  /* 0x000000ffff387224 */ /* 0x004fe200078e002f */
[----:B------:R-:W-:Y:S01]  /*8000*/  SHF.R.U32.HI R58, RZ, 0x8, R59 ;  /* 0x00000008ff3a7819 */ /* 0x000fe2000001163b */
[----:B------:R-:W-:Y:S01]  /*8010*/  IMAD.MOV.U32 R51, RZ, RZ, R46 ;  /* 0x000000ffff337224 */ /* 0x000fe200078e002e */
[--C-:B------:R-:W-:Y:S01]  /*8020*/  SHF.R.U32.HI R65, RZ, 0x18, R57.reuse ;  /* 0x00000018ff417819 */ /* 0x100fe20000011639 */
[----:B------:R-:W-:Y:S01]  /*8030*/  IMAD.SHL.U32 R47, R63, 0x100, RZ ;  /* 0x000001003f2f7824 */ /* 0x000fe200078e00ff */
[----:B------:R-:W-:Y:S01]  /*8040*/  LOP3.LUT R50, R57, 0xff, RZ, 0xc0, !PT ;  /* 0x000000ff39327812 */ /* 0x000fe200078ec0ff */
[----:B------:R-:W-:Y:S01]  /*8050*/  IMAD.SHL.U32 R46, R58, 0x100, RZ ;  /* 0x000001003a2e7824 */ /* 0x000fe200078e00ff */
[----:B------:R-:W-:Y:S02]  /*8060*/  SHF.R.U32.HI R61, RZ, 0x10, R57 ;  /* 0x00000010ff3d7819 */ /* 0x000fe40000011639 */
[----:B------:R-:W-:-:S02]  /*8070*/  SHF.R.U32.HI R62, RZ, 0x18, R59 ;  /* 0x00000018ff3e7819 */ /* 0x000fc4000001163b */
[----:B------:R-:W-:Y:S02]  /*8080*/  LOP3.LUT R57, R59, 0xff, RZ, 0xc0, !PT ;  /* 0x000000ff3b397812 */ /* 0x000fe400078ec0ff */
[----:B------:R-:W-:Y:S02]  /*8090*/  SHF.R.U32.HI R60, RZ, 0x10, R59 ;  /* 0x00000010ff3c7819 */ /* 0x000fe4000001163b */
        /* <DEDUP_REMOVED lines=97> */
.L_x_5322:
[----:B------:R-:W-:Y:S05]  /*86b0*/  BSYNC B2 ;  /* 0x0000000000027941 */ /* 0x000fea0003800000 */
.L_x_5321:
[----:B--2---:R0:W-:Y:S02]  /*86c0*/  STG.E.128 desc[UR54][R48.64+0x80], R44 ;  /* 0x0000802c30007986 */ /* 0x0041e4000c101d36 */
.L_x_5320:
[----:B------:R-:W-:Y:S05]  /*86d0*/  BSYNC B1 ;  /* 0x0000000000017941 */ /* 0x000fea0003800000 */
.L_x_5319:
        /* <DEDUP_REMOVED lines=15> */
[----:B------:R-:W-:Y:S01]  /*87d0*/  LOP3.LUT R54, R55, 0xff0000ff, RZ, 0xc0, !PT ;  /* 0xff0000ff37367812 */ /* 0x000fe200078ec0ff */
[----:B------:R-:W-:Y:S01]  /*87e0*/  IMAD.SHL.U32 R53, R53, 0x100, RZ ;  /* 0x0000010035357824 */ /* 0x000fe200078e00ff */
[----:B------:R-:W-:-:S04]  /*87f0*/  PRMT R47, R59, 0x654, R50 ;  /* 0x000006543b2f7816 */ /* 0x000fc80000000032 */
[----:B------:R-:W-:Y:S01]  /*8800*/  LOP3.LUT R56, R54, 0xff00, R53, 0xf8, !PT ;  /* 0x0000ff0036387812 */ /* 0x000fe200078ef835 */
[----:B------:R-:W-:Y:S01]  /*8810*/  IMAD.U32 R53, R57, 0x10000, RZ ;  /* 0x0001000039357824 */ /* 0x000fe200078e00ff */
        /* <DEDUP_REMOVED lines=93> */
.L_x_5324:
[----:B------:R-:W-:Y:S05]  /*8df0*/  BSYNC B1 ;  /* 0x0000000000017941 */ /* 0x000fea0003800000 */
.L_x_5323:
[----:B--2---:R0:W-:Y:S01]  /*8e00*/  STG.E.128 desc[UR54][R48.64+0xa0], R44 ;  /* 0x0000a02c30007986 */ /* 0x0041e2000c101d36 */
[----:B------:R-:W-:Y:S05]  /*8e10*/  BRA `(.L_x_5302) ;  /* 0x0000006800fc7947 */ /* 0x000fea0003800000 */
.L_x_5270:
        /* <DEDUP_REMOVED lines=54> */
.L_x_5326:
[----:B------:R-:W-:Y:S05]  /*9180*/  BSYNC B1 ;  /* 0x0000000000017941 */ /* 0x000fea0003800000 */
.L_x_5325:
        /* <DEDUP_REMOVED lines=37> */
.L_x_5328:
[----:B------:R-:W-:Y:S05]  /*93e0*/  BSYNC B1 ;  /* 0x0000000000017941 */ /* 0x000fea0003800000 */
.L_x_5327:
        /* <DEDUP_REMOVED lines=26> */
.L_x_5329:
[----:B------:R-:W-:Y:S01]  /*9590*/  IMAD R101, R17, 0x8, R16 ;  /* 0x0000000811657824 */ /* 0x000fe200078e0210 */
[----:B------:R-:W-:Y:S01]  /*95a0*/  SHF.L.U32 R102, R223, 0x1f, RZ ;  /* 0x0000001fdf667819 */ /* 0x000fe200000006ff */
[----:B------:R-:W1:Y:S01]  /*95b0*/  LDC R151, c[0x0][0x2f4] ;  /* 0x0000bd00ff977b82 */ /* 0x000e620000000800 */
[----:B------:R-:W-:Y:S02]  /*95c0*/  BSSY B1, `(.L_x_5330) ;  /* 0x0000004000017945 */ /* 0x000fe40003800000 */
[----:B------:R-:W2:Y:S05]  /*95d0*/  SYNCS.PHASECHK.TRANS64.TRYWAIT P5, [R101+URZ+0x33490], R102 ;  /* 0x03349066650075a7 */ /* 0x000eaa00080a017f */
[----:B------:R-:W3:Y:S01]  /*95e0*/  LDC.64 R134, c[0x0][0x300] ;  /* 0x0000c000ff867b82 */ /* 0x000ee20000000a00 */
[----:B--2---:R-:W-:Y:S05]  /*95f0*/  @!P5 BRA `(.L_x_5331) ;  /* 0x000002540000d947 */ /* 0x004fea0003800000 */
.L_x_5604:
[----:B------:R-:W-:Y:S05]  /*9600*/  BSYNC B1 ;  /* 0x0000000000017941 */ /* 0x000fea0003800000 */
.L_x_5330:
        /* <DEDUP_REMOVED lines=33> */
[----:B------:R-:W-:Y:S02]  /*9820*/  SHF.R.U32.HI R180, RZ, 0x8, R89 ;  /* 0x00000008ffb47819 */ /* 0x000fe40000011659 */
[--C-:B------:R-:W-:Y:S02]  /*9830*/  SHF.R.U32.HI R88, RZ, 0x8, R53.reuse ;  /* 0x00000008ff587819 */ /* 0x100fe40000011635 */
[----:B------:R-:W-:Y:S01]  /*9840*/  LOP3.LUT R54, R53, 0xff, RZ, 0xc0, !PT ;  /* 0x000000ff35367812 */ /* 0x000fe200078ec0ff */
[----:B------:R-:W-:Y:S01]  /*9850*/  IMAD.SHL.U32 R180, R180, 0x100, RZ ;  /* 0x00000100b4b47824 */ /* 0x000fe200078e00ff */
[----:B------:R-:W-:Y:S02]  /*9860*/  SHF.R.U32.HI R181, RZ, 0x18, R53 ;  /* 0x00000018ffb57819 */ /* 0x000fe40000011635 */
[----:B------:R-:W-:Y:S02]  /*9870*/  SHF.R.U32.HI R178, RZ, 0x8, R55 ;  /* 0x00000008ffb27819 */ /* 0x000fe40000011637 */
[----:B------:R-:W-:-:S02]  /*9880*/  LOP3.LUT R183, R89, 0xff, RZ, 0xc0, !PT ;  /* 0x000000ff59b77812 */ /* 0x000fc400078ec0ff */
[----:B------:R-:W-:Y:S01]  /*9890*/  SHF.R.U32.HI R184, RZ, 0x18, R89 ;  /* 0x00000018ffb87819 */ /* 0x000fe20000011659 */
[----:B------:R-:W-:Y:S01]  /*98a0*/  IMAD.SHL.U32 R178, R178, 0x100, RZ ;  /* 0x00000100b2b27824 */ /* 0x000fe200078e00ff */
[----:B------:R-:W-:Y:S02]  /*98b0*/  SHF.R.U32.HI R52, RZ, 0x10, R53 ;  /* 0x00000010ff347819 */ /* 0x000fe40000011635 */
[----:B------:R-:W-:Y:S02]  /*98c0*/  LOP3.LUT R90, R55, 0xff, RZ, 0xc0, !PT ;  /* 0x000000ff375a7812 */ /* 0x000fe400078ec0ff */
[----:B------:R-:W-:Y:S01]  /*98d0*/  SHF.R.U32.HI R182, RZ, 0x18, R55 ;  /* 0x00000018ffb67819 */ /* 0x000fe20000011637 */
[----:B------:R-:W-:Y:S01]  /*98e0*/  IMAD.U32 R52, R52, 0x10000, RZ ;  /* 0x0001000034347824 */ /* 0x000fe200078e00ff */
[----:B------:R-:W-:Y:S02]  /*98f0*/  SHF.R.U32.HI R179, RZ, 0x10, R89 ;  /* 0x00000010ffb37819 */ /* 0x000fe40000011659 */
[----:B------:R-:W-:-:S02]  /*9900*/  PRMT R181, R181, 0x654, R54 ;  /* 0x00000654b5b57816 */ /* 0x000fc40000000036 */
[----:B------:R-:W-:Y:S01]  /*9910*/  SHF.L.U32 R88, R88, 0x8, RZ ;  /* 0x0000000858587819 */ /* 0x000fe200000006ff */
[----:B------:R-:W-:Y:S01]  /*9920*/  IMAD.U32 R179, R179, 0x10000, RZ ;  /* 0x00010000b3b37824 */ /* 0x000fe200078e00ff */
[----:B------:R-:W-:Y:S02]  /*9930*/  SHF.R.U32.HI R53, RZ, 0x10, R55 ;  /* 0x00000010ff357819 */ /* 0x000fe40000011637 */
[----:B------:R-:W-:Y:S02]  /*9940*/  PRMT R183, R184, 0x654, R183 ;  /* 0x00000654b8b77816 */ /* 0x000fe400000000b7 */
[--C-:B------:R-:W-:Y:S02]  /*9950*/  SHF.R.U32.HI R54, RZ, 0x10, R91.reuse ;  /* 0x00000010ff367819 */ /* 0x100fe4000001165b */
[----:B------:R-:W-:Y:S02]  /*9960*/  SHF.R.U32.HI R55, RZ, 0x8, R91 ;  /* 0x00000008ff377819 */ /* 0x000fe4000001165b */
[----:B------:R-:W-:-:S02]  /*9970*/  LOP3.LUT R89, R91, 0xff, RZ, 0xc0, !PT ;  /* 0x000000ff5b597812 */ /* 0x000fc400078ec0ff */
[----:B------:R-:W-:Y:S01]  /*9980*/  SHF.R.U32.HI R186, RZ, 0x18, R91 ;  /* 0x00000018ffba7819 */ /* 0x000fe2000001165b */
[----:B------:R-:W-:Y:S01]  /*9990*/  IMAD.SHL.U32 R55, R55, 0x100, RZ ;  /* 0x0000010037377824 */ /* 0x000fe200078e00ff */
[----:B------:R-:W-:Y:S02]  /*99a0*/  PRMT R91, R182, 0x654, R90 ;  /* 0x00000654b65b7816 */ /* 0x000fe4000000005a */
[----:B------:R-:W-:Y:S02]  /*99b0*/  LOP3.LUT R181, R181, 0xff00, R88, 0xf8, !PT ;  /* 0x0000ff00b5b57812 */ /* 0x000fe400078ef858 */
[----:B------:R-:W-:Y:S02]  /*99c0*/  LOP3.LUT R180, R183, 0xff00, R180, 0xf8, !PT ;  /* 0x0000ff00b7b47812 */ /* 0x000fe400078ef8b4 */
[----:B------:R-:W-:Y:S02]  /*99d0*/  LOP3.LUT R91, R91, 0xff00, R178, 0xf8, !PT ;  /* 0x0000ff005b5b7812 */ /* 0x000fe400078ef8b2 */
[----:B------:R-:W-:-:S02]  /*99e0*/  LOP3.LUT R178, R181, 0xff0000, R52, 0xf8, !PT ;  /* 0x00ff0000b5b27812 */ /* 0x000fc400078ef834 */
[----:B------:R-:W-:Y:S02]  /*99f0*/  LOP3.LUT R52, R180, 0xff0000, R179, 0xf8, !PT ;  /* 0x00ff0000b4347812 */ /* 0x000fe400078ef8b3 */
[----:B-1----:R-:W-:Y:S02]  /*9a00*/  F2FP.F16.E4M3.UNPACK_B R179, R97 ;  /* 0x00000061ffb3723e */ /* 0x002fe400020006ff */
[----:B------:R-:W-:Y:S02]  /*9a10*/  F2FP.F16.E4M3.UNPACK_B R181, R52 ;  /* 0x00000034ffb5723e */ /* 0x000fe400020006ff */
[----:B0-----:R-:W-:Y:S02]  /*9a20*/  F2FP.F16.E4M3.UNPACK_B R88, R93 ;  /* 0x0000005dff58723e */ /* 0x001fe400020006ff */
[----:B------:R-:W-:Y:S01]  /*9a30*/  PRMT R90, R186, 0x654, R89 ;  /* 0x00000654ba5a7816 */ /* 0x000fe20000000059 */
[----:B------:R-:W-:Y:S01]  /*9a40*/  HADD2.F32 R89, -RZ, R179.H0_H0 ;  /* 0x200000b3ff597230 */ /* 0x000fe20000004100 */
[-C--:B------:R-:W-:Y:S01]  /*9a50*/  F2FP.F16.E4M3.UNPACK_B R182, R178.reuse ;  /* 0x000000b2ffb6723e */ /* 0x080fe200020006ff */
        /* <DEDUP_REMOVED lines=15> */
[-C--:B------:R-:W-:Y:S01]  /*9b50*/  FFMA.FTZ R179, R88, R182.reuse, -R179 ;  /* 0x000000b658b37223 */ /* 0x080fe200000108b3 */
[----:B------:R-:W-:Y:S01]  /*9b60*/  FFMA.FTZ R88, R183, R182, R181 ;  /* 0x000000b6b7587223 */ /* 0x000fe200000100b5 */
[----:B------:R-:W-:Y:S01]  /*9b70*/  F2FP.F16.E4M3.UNPACK_B R181, R52.H1 ;  /* 0x00000034ffb5723e */ /* 0x000fe200030006ff */
[----:B------:R-:W-:Y:S01]  /*9b80*/  HADD2.F32 R52, -RZ, R97.H0_H0 ;  /* 0x20000061ff347230 */ /* 0x000fe20000004100 */
[----:B------:R-:W-:Y:S01]  /*9b90*/  F2FP.F16.E4M3.UNPACK_B R182, R93.H1 ;  /* 0x0000005dffb6723e */ /* 0x000fe200030006ff */
[----:B------:R-:W-:Y:S02]  /*9ba0*/  HADD2.F32 R183, -RZ, R178.H0_H0 ;  /* 0x200000b2ffb77230 */ /* 0x000fe40000004100 */
[----:B------:R-:W-:Y:S02]  /*9bb0*/  HADD2.F32 R184, -RZ, R181.H0_H0 ;  /* 0x200000b5ffb87230 */ /* 0x000fe40000004100 */
[----:B------:R-:W-:Y:S02]  /*9bc0*/  HADD2.F32 R93, -RZ, R182.H0_H0 ;  /* 0x200000b6ff5d7230 */ /* 0x000fe40000004100 */
[----:B------:R-:W-:-:S02]  /*9bd0*/  HADD2.F32 R97, -RZ, R97.H1_H1 ;  /* 0x30000061ff617230 */ /* 0x000fc40000004100 */
[CC--:B------:R-:W-:Y:S01]  /*9be0*/  FMUL.FTZ R185, R52.reuse, R184.reuse ;  /* 0x000000b834b97220 */ /* 0x0c0fe20000410000 */
[----:B------:R-:W-:Y:S02]  /*9bf0*/  HADD2.F32 R181, -RZ, R181.H1_H1 ;  /* 0x300000b5ffb57230 */ /* 0x000fe40000004100 */
[C---:B------:R-:W-:Y:S01]  /*9c00*/  FMUL.FTZ R184, R93.reuse, R184 ;  /* 0x000000b85db87220 */ /* 0x040fe20000410000 */
[----:B------:R-:W-:Y:S02]  /*9c10*/  HADD2.F32 R182, -RZ, R182.H1_H1 ;  /* 0x300000b6ffb67230 */ /* 0x000fe40000004100 */
[-C--:B------:R-:W-:Y:S01]  /*9c20*/  FFMA.FTZ R93, R93, R183.reuse, -R185 ;  /* 0x000000b75d5d7223 */ /* 0x080fe200000108b9 */
[----:B------:R-:W-:Y:S02]  /*9c30*/  HADD2.F32 R178, -RZ, R178.H1_H1 ;  /* 0x300000b2ffb27230 */ /* 0x000fe40000004100 */
[----:B------:R-:W-:Y:S01]  /*9c40*/  FFMA.FTZ R52, R52, R183, R184 ;  /* 0x000000b734347223 */ /* 0x000fe200000100b8 */
[-C--:B------:R-:W-:Y:S01]  /*9c50*/  FMUL.FTZ R183, R97, R181.reuse ;  /* 0x000000b561b77220 */ /* 0x080fe20000410000 */
[----:B------:R-:W-:-:S03]  /*9c60*/  FMUL.FTZ R184, R182, R181 ;  /* 0x000000b5b6b87220 */ /* 0x000fc60000410000 */
[-C--:B------:R-:W-:Y:S01]  /*9c70*/  FFMA.FTZ R181, R182, R178.reuse, -R183 ;  /* 0x000000b2b6b57223 */ /* 0x080fe200000108b7 */
[----:B------:R-:W-:Y:S01]  /*9c80*/  LOP3.LUT R182, R90, 0xff00, R55, 0xf8, !PT ;  /* 0x0000ff005ab67812 */ /* 0x000fe200078ef837 */
[----:B------:R-:W-:Y:S02]  /*9c90*/  IMAD.U32 R90, R53, 0x10000, RZ ;  /* 0x00010000355a7824 */ /* 0x000fe400078e00ff */
[----:B------:R-:W-:Y:S01]  /*9ca0*/  FFMA.FTZ R178, R97, R178, R184 ;  /* 0x000000b261b27223 */ /* 0x000fe200000100b8 */
[----:B------:R-:W-:Y:S01]  /*9cb0*/  IMAD.U32 R53, R54, 0x10000, RZ ;  /* 0x0001000036357824 */ /* 0x000fe200078e00ff */
[----:B------:R-:W-:Y:S01]  /*9cc0*/  F2FP.SATFINITE.E4M3.F32.PACK_AB_MERGE_C R93, R181, R93, RZ ;  /* 0x0000005db55d723e */ /* 0x000fe200048070ff */
[----:B------:R-:W-:Y:S01]  /*9cd0*/  IMAD.MOV.U32 R54, RZ, RZ, R99 ;  /* 0x000000ffff367224 */ /* 0x000fe200078e0063 */
[----:B------:R-:W-:Y:S02]  /*9ce0*/  LOP3.LUT R97, R91, 0xff0000, R90, 0xf8, !PT ;  /* 0x00ff00005b617812 */ /* 0x000fe400078ef85a */
[----:B------:R-:W-:-:S02]  /*9cf0*/  LOP3.LUT R53, R182, 0xff0000, R53, 0xf8, !PT ;  /* 0x00ff0000b6357812 */ /* 0x000fc400078ef835 */
[-C--:B------:R-:W-:Y:S02]  /*9d00*/  F2FP.F16.E4M3.UNPACK_B R55, R54.reuse ;  /* 0x00000036ff37723e */ /* 0x080fe400020006ff */
[----:B------:R-:W-:Y:S02]  /*9d10*/  F2FP.F16.E4M3.UNPACK_B R99, R53 ;  /* 0x00000035ff63723e */ /* 0x000fe400020006ff */
[----:B------:R-:W-:Y:S01]  /*9d20*/  F2FP.F16.E4M3.UNPACK_B R90, R95 ;  /* 0x0000005fff5a723e */ /* 0x000fe200020006ff */
        /* <DEDUP_REMOVED lines=17> */
[----:B------:R-:W-:Y:S01]  /*9e40*/  HADD2.F32 R184, -RZ, R53.H0_H0 ;  /* 0x20000035ffb87230 */ /* 0x000fe20000004100 */
[----:B------:R-:W-:Y:S01]  /*9e50*/  F2FP.SATFINITE.E4M3.F32.PACK_AB_MERGE_C R179, R179, R180, R93 ;  /* 0x000000b4b3b3723e */ /* 0x000fe2000480705d */
[C---:B------:R-:W-:Y:S01]  /*9e60*/  FFMA.FTZ R90, R91.reuse, R182, -R90 ;  /* 0x000000b65b5a7223 */ /* 0x040fe2000001085a */
[----:B------:R-:W-:Y:S01]  /*9e70*/  FMUL.FTZ R91, R91, R99 ;  /* 0x000000635b5b7220 */ /* 0x000fe20000410000 */
[----:B------:R-:W-:Y:S01]  /*9e80*/  HADD2.F32 R99, -RZ, R97.H0_H0 ;  /* 0x20000061ff637230 */ /* 0x000fe20000004100 */
[----:B------:R-:W-:Y:S01]  /*9e90*/  F2FP.F16.E4M3.UNPACK_B R93, R96.H1 ;  /* 0x00000060ff5d723e */ /* 0x000fe200030006ff */
[----:B------:R-:W-:Y:S02]  /*9ea0*/  HADD2.F32 R53, -RZ, R53.H1_H1 ;  /* 0x30000035ff357230 */ /* 0x000fe40000004100 */
[----:B------:R-:W-:Y:S01]  /*9eb0*/  FFMA.FTZ R55, R55, R182, R91 ;  /* 0x000000b637377223 */ /* 0x000fe2000001005b */
[----:B------:R-:W-:Y:S01]  /*9ec0*/  F2FP.F16.E4M3.UNPACK_B R91, R95.H1 ;  /* 0x0000005fff5b723e */ /* 0x000fe200030006ff */
[--C-:B------:R-:W-:Y:S01]  /*9ed0*/  HADD2.F32 R95, -RZ, R54.reuse.H0_H0 ;  /* 0x20000036ff5f7230 */ /* 0x100fe20000004100 */
[----:B------:R-:W-:Y:S01]  /*9ee0*/  F2FP.SATFINITE.E4M3.F32.PACK_AB_MERGE_C R52, R178, R52, RZ ;  /* 0x00000034b234723e */ /* 0x000fe200048070ff */
[----:B------:R-:W-:Y:S01]  /*9ef0*/  HADD2.F32 R54, -RZ, R54.H1_H1 ;  /* 0x30000036ff367230 */ /* 0x000fe20000004100 */
[----:B------:R-:W-:Y:S01]  /*9f00*/  F2FP.F16.E4M3.UNPACK_B R96, R96 ;  /* 0x00000060ff60723e */ /* 0x000fe200020006ff */
[----:B------:R-:W-:-:S02]  /*9f10*/  HADD2.F32 R182, -RZ, R91.H0_H0 ;  /* 0x2000005bffb67230 */ /* 0x000fc40000004100 */
[-C--:B------:R-:W-:Y:S01]  /*9f20*/  FMUL.FTZ R185, R95, R184.reuse ;  /* 0x000000b85fb97220 */ /* 0x080fe20000410000 */
[----:B------:R-:W-:Y:S02]  /*9f30*/  HADD2.F32 R91, -RZ, R91.H1_H1 ;  /* 0x3000005bff5b7230 */ /* 0x000fe40000004100 */
[----:B------:R-:W-:Y:S02]  /*9f40*/  HADD2.F32 R97, -RZ, R97.H1_H1 ;  /* 0x30000061ff617230 */ /* 0x000fe40000004100 */
        /* <DEDUP_REMOVED lines=42> */
[-C--:B------:R-:W-:Y:S01]  /*a1f0*/  FFMA.FTZ R178, R99, R97.reuse, -R178 ;  /* 0x0000006163b27223 */ /* 0x080fe200000108b2 */
[-C--:B------:R-:W-:Y:S01]  /*a200*/  F2FP.F16.E4M3.UNPACK_B R99, R176.reuse.H1 ;  /* 0x000000b0ff63723e */ /* 0x080fe200030006ff */
[----:B------:R-:W-:Y:S01]  /*a210*/  FFMA.FTZ R180, R93, R97, R180 ;  /* 0x000000615db47223 */ /* 0x000fe200000100b4 */
[----:B------:R-:W-:Y:S01]  /*a220*/  HADD2.F32 R93, -RZ, R96.H1_H1 ;  /* 0x30000060ff5d7230 */ /* 0x000fe20000004100 */
[----:B------:R-:W-:Y:S01]  /*a230*/  F2FP.F16.E4M3.UNPACK_B R176, R176 ;  /* 0x000000b0ffb0723e */ /* 0x000fe200020006ff */
[----:B------:R-:W-:Y:S01]  /*a240*/  HADD2.F32 R96, -RZ, R173.H1_H1 ;  /* 0x300000adff607230 */ /* 0x000fe20000004100 */
[----:B------:R-:W-:-:S02]  /*a250*/  F2FP.SATFINITE.E4M3.F32.PACK_AB_MERGE_C R91, R91, R184, RZ ;  /* 0x000000b85b5b723e */ /* 0x000fc400048070ff */
[-C--:B------:R-:W-:Y:S01]  /*a260*/  FMUL.FTZ R188, R93, R174.reuse ;  /* 0x000000ae5dbc7220 */ /* 0x080fe20000410000 */
[----:B------:R-:W-:-:S03]  /*a270*/  FMUL.FTZ R174, R53, R174 ;  /* 0x000000ae35ae7220 */ /* 0x000fc60000410000 */
[-C--:B------:R-:W-:Y:S01]  /*a280*/  FFMA.FTZ R97, R53, R96.reuse, -R188 ;  /* 0x0000006035617223 */ /* 0x080fe200000108bc */
[----:B------:R-:W-:Y:S01]  /*a290*/  FFMA.FTZ R53, R93, R96, R174 ;  /* 0x000000605d357223 */ /* 0x000fe200000100ae */
[----:B------:R-:W-:Y:S01]  /*a2a0*/  F2FP.F16.E4M3.UNPACK_B R96, R98.H1 ;  /* 0x00000062ff60723e */ /* 0x000fe200030006ff */
[----:B------:R-:W-:Y:S01]  /*a2b0*/  HADD2.F32 R174, -RZ, R99.H0_H0 ;  /* 0x20000063ffae7230 */ /* 0x000fe20000004100 */
[----:B------:R-:W-:Y:S02]  /*a2c0*/  F2FP.F16.E4M3.UNPACK_B R93, R94.H1 ;  /* 0x0000005eff5d723e */ /* 0x000fe400030006ff */
[----:B------:R-:W-:Y:S01]  /*a2d0*/  F2FP.SATFINITE.E4M3.F32.PACK_AB_MERGE_C R178, R97, R178, R92 ;  /* 0x000000b261b2723e */ /* 0x000fe2000480705c */
[----:B------:R-:W-:Y:S01]  /*a2e0*/  HADD2.F32 R97, -RZ, R96.H0_H0 ;  /* 0x20000060ff617230 */ /* 0x000fe20000004100 */
[-C--:B------:R-:W-:Y:S01]  /*a2f0*/  F2FP.F16.E4M3.UNPACK_B R92, R175.reuse.H1 ;  /* 0x000000afff5c723e */ /* 0x080fe200030006ff */
[--C-:B------:R-:W-:Y:S01]  /*a300*/  HADD2.F32 R173, -RZ, R93.reuse.H0_H0 ;  /* 0x2000005dffad7230 */ /* 0x100fe20000004100 */
[----:B------:R-:W-:Y:S01]  /*a310*/  F2FP.F16.E4M3.UNPACK_B R175, R175 ;  /* 0x000000afffaf723e */ /* 0x000fe200020006ff */
[----:B------:R-:W-:Y:S01]  /*a320*/  HADD2.F32 R93, -RZ, R93.H1_H1 ;  /* 0x3000005dff5d7230 */ /* 0x000fe20000004100 */
[----:B------:R-:W-:Y:S01]  /*a330*/  F2FP.F16.E4M3.UNPACK_B R98, R98 ;  /* 0x00000062ff62723e */ /* 0x000fe200020006ff */
[--C-:B------:R-:W-:Y:S01]  /*a340*/  HADD2.F32 R185, -RZ, R92.reuse.H0_H0 ;  /* 0x2000005cffb97230 */ /* 0x100fe20000004100 */
[----:B------:R-:W-:Y:S01]  /*a350*/  F2FP.F16.E4M3.UNPACK_B R94, R94 ;  /* 0x0000005eff5e723e */ /* 0x000fe200020006ff */
[----:B------:R-:W-:-:S03]  /*a360*/  HADD2.F32 R92, -RZ, R92.H1_H1 ;  /* 0x3000005cff5c7230 */ /* 0x000fc60000004100 */
[-C--:B------:R-:W-:Y:S01]  /*a370*/  FMUL.FTZ R181, R97, R185.reuse ;  /* 0x000000b961b57220 */ /* 0x080fe20000410000 */
[----:B------:R-:W-:-:S03]  /*a380*/  FMUL.FTZ R185, R173, R185 ;  /* 0x000000b9adb97220 */ /* 0x000fc60000410000 */
[-C--:B------:R-:W-:Y:S01]  /*a390*/  FFMA.FTZ R181, R173, R174.reuse, -R181 ;  /* 0x000000aeadb57223 */ /* 0x080fe200000108b5 */
[----:B------:R-:W-:Y:S01]  /*a3a0*/  FFMA.FTZ R185, R97, R174, R185 ;  /* 0x000000ae61b97223 */ /* 0x000fe200000100b9 */
[----:B------:R-:W-:Y:S02]  /*a3b0*/  HADD2.F32 R97, -RZ, R96.H1_H1 ;  /* 0x30000060ff617230 */ /* 0x000fe40000004100 */
[----:B------:R-:W-:Y:S02]  /*a3c0*/  HADD2.F32 R96, -RZ, R99.H1_H1 ;  /* 0x30000063ff607230 */ /* 0x000fe40000004100 */
[--C-:B------:R-:W-:Y:S02]  /*a3d0*/  HADD2.F32 R99, -RZ, R94.reuse.H0_H0 ;  /* 0x2000005eff637230 */ /* 0x100fe40000004100 */
[-C--:B------:R-:W-:Y:S01]  /*a3e0*/  FMUL.FTZ R174, R97, R92.reuse ;  /* 0x0000005c61ae7220 */ /* 0x080fe20000410000 */
[----:B------:R-:W-:Y:S01]  /*a3f0*/  FMUL.FTZ R92, R93, R92 ;  /* 0x0000005c5d5c7220 */ /* 0x000fe20000410000 */
[----:B------:R-:W-:-:S02]  /*a400*/  HADD2.F32 R94, -RZ, R94.H1_H1 ;  /* 0x3000005eff5e7230 */ /* 0x000fc40000004100 */
[-C--:B------:R-:W-:Y:S01]  /*a410*/  FFMA.FTZ R93, R93, R96.reuse, -R174 ;  /* 0x000000605d5d7223 */ /* 0x080fe200000108ae */
[----:B------:R-:W-:Y:S01]  /*a420*/  FFMA.FTZ R92, R97, R96, R92 ;  /* 0x00000060615c7223 */ /* 0x000fe2000001005c */
[--C-:B------:R-:W-:Y:S02]  /*a430*/  HADD2.F32 R174, -RZ, R175.reuse.H0_H0 ;  /* 0x200000afffae7230 */ /* 0x100fe40000004100 */
[----:B------:R-:W-:Y:S01]  /*a440*/  HADD2.F32 R96, -RZ, R98.H0_H0 ;  /* 0x20000062ff607230 */ /* 0x000fe20000004100 */
[----:B------:R-:W-:Y:S01]  /*a450*/  F2FP.SATFINITE.E4M3.F32.PACK_AB_MERGE_C R93, R93, R181, RZ ;  /* 0x000000b55d5d723e */ /* 0x000fe200048070ff */
[----:B------:R-:W-:Y:S01]  /*a460*/  HADD2.F32 R97, -RZ, R176.H0_H0 ;  /* 0x200000b0ff617230 */ /* 0x000fe20000004100 */
[----:B------:R-:W-:Y:S01]  /*a470*/  F2FP.SATFINITE.E4M3.F32.PACK_AB_MERGE_C R92, R92, R185, RZ ;  /* 0x000000b95c5c723e */ /* 0x000fe200048070ff */
[----:B------:R-:W-:Y:S02]  /*a480*/  HADD2.F32 R175, -RZ, R175.H1_H1 ;  /* 0x300000afffaf7230 */ /* 0x000fe40000004100 */
[-C--:B------:R-:W-:Y:S01]  /*a490*/  FMUL.FTZ R173, R96, R174.reuse ;  /* 0x000000ae60ad7220 */ /* 0x080fe20000410000 */
[----:B------:R-:W-:Y:S01]  /*a4a0*/  FMUL.FTZ R174, R99, R174 ;  /* 0x000000ae63ae7220 */ /* 0x000fe20000410000 */
[----:B------:R-:W-:-:S02]  /*a4b0*/  HADD2.F32 R98, -RZ, R98.H1_H1 ;  /* 0x30000062ff627230 */ /* 0x000fc40000004100 */
[-C--:B------:R-:W-:Y:S01]  /*a4c0*/  FFMA.FTZ R173, R99, R97.reuse, -R173 ;  /* 0x0000006163ad7223 */ /* 0x080fe200000108ad */
[----:B------:R-:W-:Y:S01]  /*a4d0*/  FFMA.FTZ R174, R96, R97, R174 ;  /* 0x0000006160ae7223 */ /* 0x000fe200000100ae */
[----:B------:R-:W-:Y:S02]  /*a4e0*/  HADD2.F32 R97, -RZ, R176.H1_H1 ;  /* 0x300000b0ff617230 */ /* 0x000fe40000004100 */
[-C--:B------:R-:W-:Y:S01]  /*a4f0*/  FMUL.FTZ R99, R98, R175.reuse ;  /* 0x000000af62637220 */ /* 0x080fe20000410000 */
[C---:B------:R-:W-:Y:S01]  /*a500*/  FMUL.FTZ R175, R94.reuse, R175 ;  /* 0x000000af5eaf7220 */ /* 0x040fe20000410000 */
[----:B------:R-:W-:Y:S02]  /*a510*/  F2FP.SATFINITE.E4M3.F32.PACK_AB_MERGE_C R96, R53, R180, R91 ;  /* 0x000000b43560723e */ /* 0x000fe4000480705b */
[-C--:B------:R-:W-:Y:S01]  /*a520*/  FFMA.FTZ R94, R94, R97.reuse, -R99 ;  /* 0x000000615e5e7223 */ /* 0x080fe20000010863 */
[----:B------:R-:W-:Y:S01]  /*a530*/  FFMA.FTZ R97, R98, R97, R175 ;  /* 0x0000006162617223 */ /* 0x000fe200000100af */
[----:B------:R-:W-:-:S03]  /*a540*/  F2FP.SATFINITE.E4M3.F32.PACK_AB_MERGE_C R99, R55, R183, R54 ;  /* 0x000000b73763723e */ /* 0x000fc60004807036 */
[----:B------:R-:W-:Y:S01]  /*a550*/  F2FP.SATFINITE.E4M3.F32.PACK_AB_MERGE_C R94, R94, R173, R93 ;  /* 0x000000ad5e5e723e */ /* 0x000fe2000480705d */
[----:B------:R-:W-:Y:S01]  /*a560*/  IMAD.MOV.U32 R93, RZ, RZ, R179 ;  /* 0x000000ffff5d7224 */ /* 0x000fe200078e00b3 */
[----:B------:R-:W-:Y:S01]  /*a570*/  F2FP.SATFINITE.E4M3.F32.PACK_AB_MERGE_C R98, R97, R174, R92 ;  /* 0x000000ae6162723e */ /* 0x000fe2000480705c */
[----:B------:R-:W-:Y:S01]  /*a580*/  IMAD.MOV.U32 R92, RZ, RZ, R178 ;  /* 0x000000ffff5c7224 */ /* 0x000fe200078e00b2 */
[----:B------:R-:W-:-:S07]  /*a590*/  F2FP.SATFINITE.E4M3.F32.PACK_AB_MERGE_C R97, R88, R89, R52 ;  /* 0x000000595861723e */ /* 0x000fce0004807034 */
.L_x_5337:
[----:B------:R-:W-:Y:S05]  /*a5a0*/  BSYNC B3 ;  /* 0x0000000000037941 */ /* 0x000fea0003800000 */
.L_x_5336:
[----:B------:R-:W-:-:S04]  /*a5b0*/  IADD3 R89, P4, P5, R120, R138, R27 ;  /* 0x0000008a78597210 */ /* 0x000fc80007d9e01b */
[----:B------:R-:W-:Y:S02]  /*a5c0*/  IADD3.X R54, R4, R168, R32, P4, P5 ;  /* 0x000000a804367210 */ /* 0x000fe400027ea420 */
        /* <DEDUP_REMOVED lines=10> */
.L_x_5335:
[----:B------:R-:W-:Y:S05]  /*a670*/  BSYNC B2 ;  /* 0x0000000000027941 */ /* 0x000fea0003800000 */
.L_x_5334:
        /* <DEDUP_REMOVED lines=26> */
[----:B0-----:R-:W-:Y:S01]  /*a820*/  IMAD.MOV.U32 R62, RZ, RZ, R52 ;  /* 0x000000ffff3e7224 */ /* 0x001fe200078e0034 */
[----:B------:R-:W-:Y:S02]  /*a830*/  F2FP.F16.E4M3.UNPACK_B R97, R169.H1 ;  /* 0x000000a9ff61723e */ /* 0x000fe400030006ff */
[----:B-1----:R-:W-:Y:S02]  /*a840*/  F2FP.F16.E4M3.UNPACK_B R60, R88.H1 ;  /* 0x00000058ff3c723e */ /* 0x002fe400030006ff */
[-C--:B------:R-:W-:Y:S01]  /*a850*/  F2FP.F16.E4M3.UNPACK_B R52, R62.reuse.H1 ;  /* 0x0000003eff34723e */ /* 0x080fe200030006ff */
[----:B------:R-:W-:Y:S01]  /*a860*/  HADD2.F32 R99, -RZ, R97.H0_H0 ;  /* 0x20000061ff637230 */ /* 0x000fe20000004100 */
[----:B------:R-:W-:Y:S01]  /*a870*/  F2FP.F16.E4M3.UNPACK_B R96, R171.H1 ;  /* 0x000000abff60723e */ /* 0x000fe200030006ff */
[----:B------:R-:W-:Y:S01]  /*a880*/  HADD2.F32 R48, -RZ, R60.H0_H0 ;  /* 0x2000003cff307230 */ /* 0x000fe20000004100 */
[----:B------:R-:W-:Y:S01]  /*a890*/  F2FP.F16.E4M3.UNPACK_B R62, R62 ;  /* 0x0000003eff3e723e */ /* 0x000fe200020006ff */
        /* <DEDUP_REMOVED lines=13> */
[--C-:B------:R-:W-:Y:S01]  /*a970*/  HADD2.F32 R182, -RZ, R181.reuse.H0_H0 ;  /* 0x200000b5ffb67230 */ /* 0x100fe20000004100 */
[----:B------:R-:W-:Y:S01]  /*a980*/  F2FP.F16.E4M3.UNPACK_B R183, R172.H1 ;  /* 0x000000acffb7723e */ /* 0x000fe200030006ff */
[C---:B------:R-:W-:Y:S01]  /*a990*/  FMUL.FTZ R99, R95.reuse, R97 ;  /* 0x000000615f637220 */ /* 0x040fe20000410000 */
[----:B------:R-:W-:Y:S01]  /*a9a0*/  HADD2.F32 R181, -RZ, R181.H1_H1 ;  /* 0x300000b5ffb57230 */ /* 0x000fe20000004100 */
[----:B------:R-:W-:Y:S01]  /*a9b0*/  F2FP.F16.E4M3.UNPACK_B R90, R90 ;  /* 0x0000005aff5a723e */ /* 0x000fe200020006ff */
[----:B------:R-:W-:Y:S02]  /*a9c0*/  HADD2.F32 R184, -RZ, R180.H0_H0 ;  /* 0x200000b4ffb87230 */ /* 0x000fe40000004100 */
[-C--:B------:R-:W-:Y:S01]  /*a9d0*/  FFMA.FTZ R60, R52, R96.reuse, -R99 ;  /* 0x00000060343c7223 */ /* 0x080fe20000010863 */
[----:B------:R-:W-:Y:S01]  /*a9e0*/  FFMA.FTZ R52, R95, R96, R98 ;  /* 0x000000605f347223 */ /* 0x000fe20000010062 */
[----:B------:R-:W-:Y:S01]  /*a9f0*/  F2FP.F16.E4M3.UNPACK_B R99, R169 ;  /* 0x000000a9ff63723e */ /* 0x000fe200020006ff */
[----:B------:R-:W-:Y:S01]  /*aa00*/  HADD2.F32 R185, -RZ, R183.H0_H0 ;  /* 0x200000b7ffb97230 */ /* 0x000fe20000004100 */
[----:B------:R-:W-:Y:S01]  /*aa10*/  F2FP.F16.E4M3.UNPACK_B R96, R88 ;  /* 0x00000058ff60723e */ /* 0x000fe200020006ff */
[----:B------:R-:W-:Y:S01]  /*aa20*/  HADD2.F32 R88, -RZ, R62.H0_H0 ;  /* 0x2000003eff587230 */ /* 0x000fe20000004100 */
[----:B------:R-:W-:Y:S01]  /*aa30*/  F2FP.F16.E4M3.UNPACK_B R98, R171 ;  /* 0x000000abff62723e */ /* 0x000fe200020006ff */
[----:B------:R-:W-:Y:S01]  /*aa40*/  HADD2.F32 R169, -RZ, R99.H0_H0 ;  /* 0x20000063ffa97230 */ /* 0x000fe20000004100 */
[----:B------:R-:W-:Y:S01]  /*aa50*/  F2FP.F16.E4M3.UNPACK_B R54, R54 ;  /* 0x00000036ff36723e */ /* 0x000fe200020006ff */
[----:B------:R-:W-:Y:S01]  /*aa60*/  HADD2.F32 R95, -RZ, R96.H0_H0 ;  /* 0x20000060ff5f7230 */ /* 0x000fe20000004100 */
[----:B------:R-:W-:Y:S01]  /*aa70*/  F2FP.F16.E4M3.UNPACK_B R172, R172 ;  /* 0x000000acffac723e */ /* 0x000fe200020006ff */
        /* <DEDUP_REMOVED lines=9> */
[CC--:B------:R-:W-:Y:S01]  /*ab10*/  FMUL.FTZ R174, R62.reuse, R99.reuse ;  /* 0x000000633eae7220 */ /* 0x0c0fe20000410000 */
[----:B------:R-:W-:Y:S01]  /*ab20*/  HADD2.F32 R180, -RZ, R180.H1_H1 ;  /* 0x300000b4ffb47230 */ /* 0x000fe20000004100 */
[----:B------:R-:W-:Y:S01]  /*ab30*/  SHF.R.U32.HI R173, RZ, 0x8, R51 ;  /* 0x00000008ffad7819 */ /* 0x000fe20000011633 */
[----:B------:R-:W-:Y:S02]  /*ab40*/  HADD2.F32 R183, -RZ, R183.H1_H1 ;  /* 0x300000b7ffb77230 */ /* 0x000fe40000004100 */
[C---:B------:R-:W-:Y:S01]  /*ab50*/  FMUL.FTZ R169, R97.reuse, R99 ;  /* 0x0000006361a97220 */ /* 0x040fe20000410000 */
[--C-:B------:R-:W-:Y:S02]  /*ab60*/  SHF.R.U32.HI R99, RZ, 0x8, R49.reuse ;  /* 0x00000008ff637819 */ /* 0x100fe40000011631 */
[----:B------:R-:W-:Y:S01]  /*ab70*/  SHF.R.U32.HI R171, RZ, 0x10, R49 ;  /* 0x00000010ffab7819 */ /* 0x000fe20000011631 */
[-C--:B------:R-:W-:Y:S01]  /*ab80*/  FFMA.FTZ R96, R62, R98.reuse, -R169 ;  /* 0x000000623e607223 */ /* 0x080fe200000108a9 */
[----:B------:R-:W-:Y:S01]  /*ab90*/  FFMA.FTZ R62, R97, R98, R174 ;  /* 0x00000062613e7223 */ /* 0x000fe200000100ae */
[----:B------:R-:W-:Y:S01]  /*aba0*/  SHF.R.U32.HI R97, RZ, 0x18, R49 ;  /* 0x00000018ff617819 */ /* 0x000fe20000011631 */
[----:B------:R-:W-:Y:S01]  /*abb0*/  IMAD.SHL.U32 R99, R99, 0x100, RZ ;  /* 0x0000010063637824 */ /* 0x000fe200078e00ff */
[----:B------:R-:W-:Y:S01]  /*abc0*/  LOP3.LUT R98, R49, 0xff, RZ, 0xc0, !PT ;  /* 0x000000ff31627812 */ /* 0x000fe200078ec0ff */
[----:B------:R-:W-:Y:S01]  /*abd0*/  IMAD.U32 R171, R171, 0x10000, RZ ;  /* 0x00010000abab7824 */ /* 0x000fe200078e00ff */
[----:B------:R-:W-:-:S02]  /*abe0*/  SHF.R.U32.HI R169, RZ, 0x18, R51 ;  /* 0x00000018ffa97819 */ /* 0x000fc40000011633 */
[----:B------:R-:W-:Y:S02]  /*abf0*/  PRMT R98, R97, 0x654, R98 ;  /* 0x0000065461627816 */ /* 0x000fe40000000062 */
[-C--:B------:R-:W-:Y:S02]  /*ac00*/  F2FP.F16.E4M3.UNPACK_B R97, R170.reuse.H1 ;  /* 0x000000aaff61723e */ /* 0x080fe400030006ff */
[----:B------:R-:W-:Y:S02]  /*ac10*/  F2FP.F16.E4M3.UNPACK_B R170, R170 ;  /* 0x000000aaffaa723e */ /* 0x000fe400020006ff */
[----:B------:R-:W-:Y:S01]  /*ac20*/  LOP3.LUT R49, R51, 0xff, RZ, 0xc0, !PT ;  /* 0x000000ff33317812 */ /* 0x000fe200078ec0ff */
[--C-:B------:R-:W-:Y:S01]  /*ac30*/  HADD2.F32 R187, -RZ, R97.reuse.H0_H0 ;  /* 0x20000061ffbb7230 */ /* 0x100fe20000004100 */
[----:B------:R-:W-:Y:S01]  /*ac40*/  SHF.R.U32.HI R175, RZ, 0x8, R61 ;  /* 0x00000008ffaf7819 */ /* 0x000fe2000001163d */
[----:B------:R-:W-:Y:S01]  /*ac50*/  HADD2.F32 R97, -RZ, R97.H1_H1 ;  /* 0x30000061ff617230 */ /* 0x000fe20000004100 */
[----:B------:R-:W-:-:S02]  /*ac60*/  PRMT R49, R169, 0x654, R49 ;  /* 0x00000654a9317816 */ /* 0x000fc40000000031 */
[-C--:B------:R-:W-:Y:S01]  /*ac70*/  FMUL.FTZ R186, R182, R187.reuse ;  /* 0x000000bbb6ba7220 */ /* 0x080fe20000410000 */
[C---:B------:R-:W-:Y:S01]  /*ac80*/  FMUL.FTZ R187, R184.reuse, R187 ;  /* 0x000000bbb8bb7220 */ /* 0x040fe20000410000 */
[----:B------:R-:W-:Y:S02]  /*ac90*/  SHF.R.U32.HI R174, RZ, 0x10, R51 ;  /* 0x00000010ffae7819 */ /* 0x000fe40000011633 */
[-C--:B------:R-:W-:Y:S01]  /*aca0*/  FFMA.FTZ R186, R184, R185.reuse, -R186 ;  /* 0x000000b9b8ba7223 */ /* 0x080fe200000108ba */
[----:B------:R-:W-:Y:S01]  /*acb0*/  FFMA.FTZ R187, R182, R185, R187 ;  /* 0x000000b9b6bb7223 */ /* 0x000fe200000100bb */
[CC--:B------:R-:W-:Y:S01]  /*acc0*/  FMUL.FTZ R182, R181.reuse, R97.reuse ;  /* 0x00000061b5b67220 */ /* 0x0c0fe20000410000 */
[C---:B------:R-:W-:Y:S01]  /*acd0*/  FMUL.FTZ R97, R180.reuse, R97 ;  /* 0x00000061b4617220 */ /* 0x040fe20000410000 */
[----:B------:R-:W-:Y:S01]  /*ace0*/  HADD2.F32 R185, -RZ, R170.H0_H0 ;  /* 0x200000aaffb97230 */ /* 0x000fe20000004100 */
[----:B------:R-:W-:Y:S01]  /*acf0*/  SHF.R.U32.HI R51, RZ, 0x18, R61 ;  /* 0x00000018ff337819 */ /* 0x000fe2000001163d */
[-C--:B------:R-:W-:Y:S01]  /*ad00*/  FFMA.FTZ R180, R180, R183.reuse, -R182 ;  /* 0x000000b7b4b47223 */ /* 0x080fe200000108b6 */
[----:B------:R-:W-:Y:S01]  /*ad10*/  FFMA.FTZ R97, R181, R183, R97 ;  /* 0x000000b7b5617223 */ /* 0x000fe20000010061 */
[----:B------:R-:W-:Y:S01]  /*ad20*/  HADD2.F32 R181, -RZ, R90.H0_H0 ;  /* 0x2000005affb57230 */ /* 0x000fe20000004100 */
[----:B------:R-:W-:Y:S01]  /*ad30*/  LOP3.LUT R176, R61, 0xff, RZ, 0xc0, !PT ;  /* 0x000000ff3db07812 */ /* 0x000fe200078ec0ff */
[----:B------:R-:W-:Y:S01]  /*ad40*/  HADD2.F32 R183, -RZ, R54.H0_H0 ;  /* 0x20000036ffb77230 */ /* 0x000fe20000004100 */
[----:B------:R-:W-:Y:S01]  /*ad50*/  SHF.R.U32.HI R61, RZ, 0x10, R61 ;  /* 0x00000010ff3d7819 */ /* 0x000fe2000001163d */
        /* <DEDUP_REMOVED lines=8> */
[----:B------:R-:W-:Y:S01]  /*ade0*/  HADD2.F32 R181, -RZ, R90.H1_H1 ;  /* 0x3000005affb57230 */ /* 0x000fe20000004100 */
[----:B------:R-:W-:-:S02]  /*adf0*/  PRMT R51, R51, 0x654, R176 ;  /* 0x0000065433337816 */ /* 0x000fc400000000b0 */
[--C-:B------:R-:W-:Y:S02]  /*ae00*/  SHF.R.U32.HI R177, RZ, 0x18, R63.reuse ;  /* 0x00000018ffb17819 */ /* 0x100fe4000001163f */
[-C--:B------:R-:W-:Y:S01]  /*ae10*/  FMUL.FTZ R54, R181, R170.reuse ;  /* 0x000000aab5367220 */ /* 0x080fe20000410000 */
[----:B------:R-:W-:Y:S01]  /*ae20*/  FMUL.FTZ R170, R183, R170 ;  /* 0x000000aab7aa7220 */ /* 0x000fe20000410000 */
[----:B------:R-:W-:Y:S02]  /*ae30*/  LOP3.LUT R179, R63, 0xff, RZ, 0xc0, !PT ;  /* 0x000000ff3fb37812 */ /* 0x000fe400078ec0ff */
[-C--:B------:R-:W-:Y:S01]  /*ae40*/  FFMA.FTZ R183, R183, R172.reuse, -R54 ;  /* 0x000000acb7b77223 */ /* 0x080fe20000010836 */
[----:B------:R-:W-:Y:S01]  /*ae50*/  IMAD.SHL.U32 R54, R173, 0x100, RZ ;  /* 0x00000100ad367824 */ /* 0x000fe200078e00ff */
[--C-:B------:R-:W-:Y:S01]  /*ae60*/  SHF.R.U32.HI R178, RZ, 0x8, R63.reuse ;  /* 0x00000008ffb27819 */ /* 0x100fe2000001163f */
[----:B------:R-:W-:Y:S01]  /*ae70*/  FFMA.FTZ R170, R181, R172, R170 ;  /* 0x000000acb5aa7223 */ /* 0x000fe200000100aa */
[----:B------:R-:W-:-:S02]  /*ae80*/  SHF.R.U32.HI R63, RZ, 0x10, R63 ;  /* 0x00000010ff3f7819 */ /* 0x000fc4000001163f */
[----:B------:R-:W-:Y:S01]  /*ae90*/  LOP3.LUT R49, R49, 0xff00, R54, 0xf8, !PT ;  /* 0x0000ff0031317812 */ /* 0x000fe200078ef836 */
[----:B------:R-:W-:Y:S01]  /*aea0*/  IMAD.SHL.U32 R54, R175, 0x100, RZ ;  /* 0x00000100af367824 */ /* 0x000fe200078e00ff */
[----:B------:R-:W-:Y:S01]  /*aeb0*/  LOP3.LUT R98, R98, 0xff00, R99, 0xf8, !PT ;  /* 0x0000ff0062627812 */ /* 0x000fe200078ef863 */
[----:B------:R-:W-:Y:S01]  /*aec0*/  IMAD.U32 R90, R63, 0x10000, RZ ;  /* 0x000100003f5a7824 */ /* 0x000fe200078e00ff */
[----:B------:R-:W-:Y:S01]  /*aed0*/  F2FP.SATFINITE.E4M3.F32.PACK_AB_MERGE_C R63, R60, R50, RZ ;  /* 0x000000323c3f723e */ /* 0x000fe200048070ff */
[----:B------:R-:W-:Y:S01]  /*aee0*/  IMAD.SHL.U32 R178, R178, 0x100, RZ ;  /* 0x00000100b2b27824 */ /* 0x000fe200078e00ff */
[----:B------:R-:W-:Y:S01]  /*aef0*/  LOP3.LUT R51, R51, 0xff00, R54, 0xf8, !PT ;  /* 0x0000ff0033337812 */ /* 0x000fe200078ef836 */
[----:B------:R-:W-:Y:S01]  /*af00*/  IMAD.U32 R54, R61, 0x10000, RZ ;  /* 0x000100003d367824 */ /* 0x000fe200078e00ff */
[----:B------:R-:W-:Y:S02]  /*af10*/  F2FP.SATFINITE.E4M3.F32.PACK_AB_MERGE_C R48, R52, R48, RZ ;  /* 0x000000303430723e */ /* 0x000fe400048070ff */
[----:B------:R-:W-:-:S02]  /*af20*/  PRMT R177, R177, 0x654, R179 ;  /* 0x00000654b1b17816 */ /* 0x000fc400000000b3 */
[----:B------:R-:W-:Y:S02]  /*af30*/  LOP3.LUT R61, R51, 0xff0000, R54, 0xf8, !PT ;  /* 0x00ff0000333d7812 */ /* 0x000fe400078ef836 */
[----:B------:R-:W-:Y:S02]  /*af40*/  F2FP.SATFINITE.E4M3.F32.PACK_AB_MERGE_C R52, R96, R88, R63 ;  /* 0x000000586034723e */ /* 0x000fe4000480703f */
[----:B------:R-:W-:Y:S02]  /*af50*/  LOP3.LUT R98, R98, 0xff0000, R171, 0xf8, !PT ;  /* 0x00ff000062627812 */ /* 0x000fe400078ef8ab */
[----:B------:R-:W-:Y:S02]  /*af60*/  F2FP.F16.E4M3.UNPACK_B R60, R89 ;  /* 0x00000059ff3c723e */ /* 0x000fe400020006ff */
[----:B------:R-:W-:Y:S02]  /*af70*/  F2FP.F16.E4M3.UNPACK_B R63, R61 ;  /* 0x0000003dff3f723e */ /* 0x000fe400020006ff */
[----:B------:R-:W-:-:S02]  /*af80*/  F2FP.F16.E4M3.UNPACK_B R96, R53 ;  /* 0x00000035ff60723e */ /* 0x000fc400020006ff */
[----:B------:R-:W-:Y:S01]  /*af90*/  LOP3.LUT R177, R177, 0xff00, R178, 0xf8, !PT ;  /* 0x0000ff00b1b17812 */ /* 0x000fe200078ef8b2 */
[----:B------:R-:W-:Y:S01]  /*afa0*/  HADD2.F32 R99, -RZ, R63.H0_H0 ;  /* 0x2000003fff637230 */ /* 0x000fe20000004100 */
[----:B------:R-:W-:Y:S01]  /*afb0*/  F2FP.SATFINITE.E4M3.F32.PACK_AB_MERGE_C R88, R62, R95, R48 ;  /* 0x0000005f3e58723e */ /* 0x000fe20004807030 */
[----:B------:R-:W-:Y:S01]  /*afc0*/  HADD2.F32 R48, -RZ, R60.H0_H0 ;  /* 0x2000003cff307230 */ /* 0x000fe20000004100 */
[-C--:B------:R-:W-:Y:S01]  /*afd0*/  F2FP.F16.E4M3.UNPACK_B R95, R98.reuse ;  /* 0x00000062ff5f723e */ /* 0x080fe200020006ff */
[--C-:B------:R-:W-:Y:S01]  /*afe0*/  HADD2.F32 R50, -RZ, R96.reuse.H0_H0 ;  /* 0x20000060ff327230 */ /* 0x100fe20000004100 */
[----:B------:R-:W-:Y:S01]  /*aff0*/  LOP3.LUT R51, R177, 0xff0000, R90, 0xf8, !PT ;  /* 0x00ff0000b1337812 */ /* 0x000fe200078ef85a */
[----:B------:R-:W-:Y:S01]  /*b000*/  HADD2.F32 R96, -RZ, R96.H1_H1 ;  /* 0x30000060ff607230 */ /* 0x000fe20000004100 */
[----:B------:R-:W-:Y:S01]  /*b010*/  F2FP.SATFINITE.E4M3.F32.PACK_AB_MERGE_C R90, R97, R187, RZ ;  /* 0x000000bb615a723e */ /* 0x000fe200048070ff */
[----:B------:R-:W-:Y:S02]  /*b020*/  HADD2.F32 R97, -RZ, R95.H0_H0 ;  /* 0x2000005fff617230 */ /* 0x000fe40000004100 */
[-C--:B------:R-:W-:Y:S01]  /*b030*/  FMUL.FTZ R169, R48, R99.reuse ;  /* 0x0000006330a97220 */ /* 0x080fe20000410000 */
[C---:B------:R-:W-:Y:S01]  /*b040*/  FMUL.FTZ R99, R50.reuse, R99 ;  /* 0x0000006332637220 */ /* 0x040fe20000410000 */
[----:B------:R-:W-:Y:S01]  /*b050*/  HADD2.F32 R62, -RZ, R60.H1_H1 ;  /* 0x3000003cff3e7230 */ /* 0x000fe20000004100 */
[----:B------:R-:W-:Y:S01]  /*b060*/  F2FP.F16.E4M3.UNPACK_B R89, R89.H1 ;  /* 0x00000059ff59723e */ /* 0x000fe200030006ff */
[-C--:B------:R-:W-:Y:S01]  /*b070*/  FFMA.FTZ R50, R50, R97.reuse, -R169 ;  /* 0x0000006132327223 */ /* 0x080fe200000108a9 */
[----:B------:R-:W-:Y:S01]  /*b080*/  FFMA.FTZ R48, R48, R97, R99 ;  /* 0x0000006130307223 */ /* 0x000fe20000010063 */
[----:B------:R-:W-:Y:S01]  /*b090*/  HADD2.F32 R169, -RZ, R63.H1_H1 ;  /* 0x3000003fffa97230 */ /* 0x000fe20000004100 */
[----:B------:R-:W-:Y:S01]  /*b0a0*/  F2FP.F16.E4M3.UNPACK_B R99, R61.H1 ;  /* 0x0000003dff63723e */ /* 0x000fe200030006ff */
[----:B------:R-:W-:Y:S01]  /*b0b0*/  HADD2.F32 R97, -RZ, R95.H1_H1 ;  /* 0x3000005fff617230 */ /* 0x000fe20000004100 */
[----:B------:R-:W-:Y:S01]  /*b0c0*/  F2FP.F16.E4M3.UNPACK_B R63, R53.H1 ;  /* 0x00000035ff3f723e */ /* 0x000fe200030006ff */
[----:B------:R-:W-:Y:S01]  /*b0d0*/  HADD2.F32 R95, -RZ, R89.H0_H0 ;  /* 0x20000059ff5f7230 */ /* 0x000fe20000004100 */
[----:B------:R-:W-:Y:S01]  /*b0e0*/  F2FP.F16.E4M3.UNPACK_B R98, R98.H1 ;  /* 0x00000062ff62723e */ /* 0x000fe200030006ff */
[-C--:B------:R-:W-:Y:S01]  /*b0f0*/  FMUL.FTZ R53, R62, R169.reuse ;  /* 0x000000a93e357220 */ /* 0x080fe20000410000 */
[----:B------:R-:W-:Y:S01]  /*b100*/  FMUL.FTZ R61, R96, R169 ;  /* 0x000000a9603d7220 */ /* 0x000fe20000410000 */
[----:B------:R-:W-:Y:S01]  /*b110*/  HADD2.F32 R169, -RZ, R99.H0_H0 ;  /* 0x20000063ffa97230 */ /* 0x000fe20000004100 */
[----:B------:R-:W-:Y:S01]  /*b120*/  F2FP.SATFINITE.E4M3.F32.PACK_AB_MERGE_C R90, R170, R185, R90 ;  /* 0x000000b9aa5a723e */ /* 0x000fe2000480705a */
[----:B------:R-:W-:-:S02]  /*b130*/  HADD2.F32 R60, -RZ, R63.H0_H0 ;  /* 0x2000003fff3c7230 */ /* 0x000fc40000004100 */
[----:B------:R-:W-:Y:S01]  /*b140*/  FFMA.FTZ R61, R62, R97, R61 ;  /* 0x000000613e3d7223 */ /* 0x000fe2000001003d */
[--C-:B------:R-:W-:Y:S02]  /*b150*/  HADD2.F32 R62, -RZ, R98.reuse.H0_H0 ;  /* 0x20000062ff3e7230 */ /* 0x100fe40000004100 */
[CC--:B------:R-:W-:Y:S01]  /*b160*/  FMUL.FTZ R171, R95.reuse, R169.reuse ;  /* 0x000000a95fab7220 */ /* 0x0c0fe20000410000 */
[----:B------:R-:W-:Y:S01]  /*b170*/  SHF.L.U32 R174, R174, 0x10, RZ ;  /* 0x00000010aeae7819 */ /* 0x000fe200000006ff */
[----:B------:R-:W-:Y:S01]  /*b180*/  FMUL.FTZ R170, R60, R169 ;  /* 0x000000a93caa7220 */ /* 0x000fe20000410000 */
[----:B------:R-:W-:Y:S01]  /*b190*/  FFMA.FTZ R53, R96, R97, -R53 ;  /* 0x0000006160357223 */ /* 0x000fe20000010835 */
[-C--:B------:R-:W-:Y:S01]  /*b1a0*/  FFMA.FTZ R60, R60, R62.reuse, -R171 ;  /* 0x0000003e3c3c7223 */ /* 0x080fe200000108ab */
[----:B------:R-:W-:Y:S02]  /*b1b0*/  HADD2.F32 R97, -RZ, R89.H1_H1 ;  /* 0x30000059ff617230 */ /* 0x000fe40000004100 */
[----:B------:R-:W-:Y:S01]  /*b1c0*/  FFMA.FTZ R62, R95, R62, R170 ;  /* 0x0000003e5f3e7223 */ /* 0x000fe200000100aa */
[----:B------:R-:W-:Y:S01]  /*b1d0*/  HADD2.F32 R96, -RZ, R99.H1_H1 ;  /* 0x30000063ff607230 */ /* 0x000fe20000004100 */
[----:B------:R-:W-:Y:S01]  /*b1e0*/  LOP3.LUT R49, R49, 0xff0000, R174, 0xf8, !PT ;  /* 0x00ff000031317812 */ /* 0x000fe200078ef8ae */
[----:B------:R-:W-:Y:S01]  /*b1f0*/  HADD2.F32 R63, -RZ, R63.H1_H1 ;  /* 0x3000003fff3f7230 */ /* 0x000fe20000004100 */
[----:B------:R-:W-:Y:S01]  /*b200*/  F2FP.F16.E4M3.UNPACK_B R95, R51 ;  /* 0x00000033ff5f723e */ /* 0x000fe200020006ff */
[----:B------:R-:W-:Y:S01]  /*b210*/  HADD2.F32 R170, -RZ, R98.H1_H1 ;  /* 0x30000062ffaa7230 */ /* 0x000fe20000004100 */
[----:B------:R-:W-:Y:S01]  /*b220*/  F2FP.F16.E4M3.UNPACK_B R98, R91 ;  /* 0x0000005bff62723e */ /* 0x000fe200020006ff */
[-C--:B------:R-:W-:Y:S01]  /*b230*/  FMUL.FTZ R172, R97, R96.reuse ;  /* 0x0000006061ac7220 */ /* 0x080fe20000410000 */
[----:B------:R-:W-:Y:S01]  /*b240*/  FMUL.FTZ R176, R63, R96 ;  /* 0x000000603fb07220 */ /* 0x000fe20000410000 */
[----:B------:R-:W-:Y:S01]  /*b250*/  F2FP.F16.E4M3.UNPACK_B R96, R55 ;  /* 0x00000037ff60723e */ /* 0x000fe200020006ff */
[----:B------:R-:W-:Y:S01]  /*b260*/  HADD2.F32 R174, -RZ, R95.H0_H0 ;  /* 0x2000005fffae7230 */ /* 0x000fe20000004100 */
[----:B------:R-:W-:Y:S01]  /*b270*/  F2FP.F16.E4M3.UNPACK_B R89, R49 ;  /* 0x00000031ff59723e */ /* 0x000fe200020006ff */
[----:B------:R-:W-:-:S02]  /*b280*/  HADD2.F32 R169, -RZ, R98.H0_H0 ;  /* 0x20000062ffa97230 */ /* 0x000fc40000004100 */
[-C--:B------:R-:W-:Y:S01]  /*b290*/  FFMA.FTZ R63, R63, R170.reuse, -R172 ;  /* 0x000000aa3f3f7223 */ /* 0x080fe200000108ac */
[----:B------:R-:W-:Y:S01]  /*b2a0*/  FFMA.FTZ R97, R97, R170, R176 ;  /* 0x000000aa61617223 */ /* 0x000fe200000100b0 */
[----:B------:R-:W-:Y:S01]  /*b2b0*/  HADD2.F32 R99, -RZ, R96.H0_H0 ;  /* 0x20000060ff637230 */ /* 0x000fe20000004100 */
[----:B------:R-:W-:Y:S01]  /*b2c0*/  F2FP.F16.E4M3.UNPACK_B R173, R51.H1 ;  /* 0x00000033ffad723e */ /* 0x000fe200030006ff */
[----:B------:R-:W-:Y:S02]  /*b2d0*/  HADD2.F32 R172, -RZ, R89.H0_H0 ;  /* 0x20000059ffac7230 */ /* 0x000fe40000004100 */
[-C--:B------:R-:W-:Y:S01]  /*b2e0*/  FMUL.FTZ R170, R169, R174.reuse ;  /* 0x000000aea9aa7220 */ /* 0x080fe20000410000 */
        /* <DEDUP_REMOVED lines=8> */
[----:B------:R-:W-:Y:S01]  /*b370*/  F2FP.SATFINITE.E4M3.F32.PACK_AB_MERGE_C R54, R180, R186, RZ ;  /* 0x000000bab436723e */ /* 0x000fe200048070ff */
        /* <DEDUP_REMOVED lines=21> */
[C---:B------:R-:W-:Y:S01]  /*b4d0*/  FMUL.FTZ R95, R96.reuse, R95 ;  /* 0x0000005f605f7220 */ /* 0x040fe20000410000 */
[----:B------:R-:W-:Y:S01]  /*b4e0*/  F2FP.SATFINITE.E4M3.F32.PACK_AB_MERGE_C R62, R97, R62, RZ ;  /* 0x0000003e613e723e */ /* 0x000fe200048070ff */
[----:B------:R-:W-:Y:S01]  /*b4f0*/  FFMA.FTZ R96, R96, R89, -R99 ;  /* 0x0000005960607223 */ /* 0x000fe20000010863 */
[----:B------:R-:W-:Y:S01]  /*b500*/  F2FP.SATFINITE.E4M3.F32.PACK_AB_MERGE_C R91, R174, R91, RZ ;  /* 0x0000005bae5b723e */ /* 0x000fe200048070ff */
[----:B------:R-:W-:Y:S01]  /*b510*/  FFMA.FTZ R98, R98, R89, R95 ;  /* 0x0000005962627223 */ /* 0x000fe2000001005f */
[----:B------:R-:W-:-:S02]  /*b520*/  F2FP.SATFINITE.E4M3.F32.PACK_AB_MERGE_C R54, R183, R184, R54 ;  /* 0x000000b8b736723e */ /* 0x000fc40004807036 */
[----:B------:R-:W-:Y:S02]  /*b530*/  F2FP.SATFINITE.E4M3.F32.PACK_AB_MERGE_C R53, R53, R50, R60 ;  /* 0x000000323535723e */ /* 0x000fe4000480703c */
[----:B------:R-:W-:Y:S02]  /*b540*/  F2FP.SATFINITE.E4M3.F32.PACK_AB_MERGE_C R55, R96, R51, R55 ;  /* 0x000000336037723e */ /* 0x000fe40004807037 */
[----:B------:R-:W-:Y:S02]  /*b550*/  F2FP.SATFINITE.E4M3.F32.PACK_AB_MERGE_C R89, R61, R48, R62 ;  /* 0x000000303d59723e */ /* 0x000fe4000480703e */
[----:B------:R-:W-:-:S07]  /*b560*/  F2FP.SATFINITE.E4M3.F32.PACK_AB_MERGE_C R91, R98, R49, R91 ;  /* 0x00000031625b723e */ /* 0x000fce000480705b */
.L_x_5341:
[----:B------:R-:W-:Y:S05]  /*b570*/  BSYNC B3 ;  /* 0x0000000000037941 */ /* 0x000fea0003800000 */
.L_x_5340:
        /* <DEDUP_REMOVED lines=10> */
.L_x_5339:
[----:B------:R-:W-:Y:S05]  /*b620*/  BSYNC B2 ;  /* 0x0000000000027941 */ /* 0x000fea0003800000 */
.L_x_5338:
        /* <DEDUP_REMOVED lines=27> */
[--C-:B------:R-:W-:Y:S01]  /*b7e0*/  SHF.R.U32.HI R96, RZ, 0x8, R45.reuse ;  /* 0x00000008ff607819 */ /* 0x100fe2000001162d */
[----:B0-----:R-:W-:Y:S01]  /*b7f0*/  IMAD.MOV.U32 R56, RZ, RZ, R48 ;  /* 0x000000ffff387224 */ /* 0x001fe200078e0030 */
[----:B------:R-:W-:Y:S02]  /*b800*/  LOP3.LUT R58, R45, 0xff, RZ, 0xc0, !PT ;  /* 0x000000ff2d3a7812 */ /* 0x000fe400078ec0ff */
[----:B------:R-:W-:Y:S01]  /*b810*/  SHF.R.U32.HI R97, RZ, 0x18, R45 ;  /* 0x00000018ff617819 */ /* 0x000fe2000001162d */
[----:B------:R-:W-:Y:S01]  /*b820*/  IMAD.SHL.U32 R48, R96, 0x100, RZ ;  /* 0x0000010060307824 */ /* 0x000fe200078e00ff */
[----:B------:R-:W-:Y:S02]  /*b830*/  SHF.R.U32.HI R92, RZ, 0x8, R59 ;  /* 0x00000008ff5c7819 */ /* 0x000fe4000001163b */
[--C-:B------:R-:W-:Y:S02]  /*b840*/  SHF.R.U32.HI R44, RZ, 0x10, R47.reuse ;  /* 0x00000010ff2c7819 */ /* 0x100fe4000001162f */
[----:B------:R-:W-:-:S02]  /*b850*/  SHF.R.U32.HI R95, RZ, 0x8, R47 ;  /* 0x00000008ff5f7819 */ /* 0x000fc4000001162f */
[----:B------:R-:W-:Y:S01]  /*b860*/  LOP3.LUT R62, R47, 0xff, RZ, 0xc0, !PT ;  /* 0x000000ff2f3e7812 */ /* 0x000fe200078ec0ff */
[----:B------:R-:W-:Y:S01]  /*b870*/  IMAD.U32 R44, R44, 0x10000, RZ ;  /* 0x000100002c2c7824 */ /* 0x000fe200078e00ff */
[----:B------:R-:W-:Y:S02]  /*b880*/  SHF.R.U32.HI R89, RZ, 0x18, R47 ;  /* 0x00000018ff597819 */ /* 0x000fe4000001162f */
[----:B------:R-:W-:Y:S02]  /*b890*/  LOP3.LUT R90, R59, 0xff, RZ, 0xc0, !PT ;  /* 0x000000ff3b5a7812 */ /* 0x000fe400078ec0ff */
[----:B------:R-:W-:Y:S02]  /*b8a0*/  SHF.R.U32.HI R93, RZ, 0x18, R59 ;  /* 0x00000018ff5d7819 */ /* 0x000fe4000001163b */
[----:B------:R-:W-:Y:S02]  /*b8b0*/  SHF.R.U32.HI R46, RZ, 0x10, R45 ;  /* 0x00000010ff2e7819 */ /* 0x000fe4000001162d */
[----:B------:R-:W-:-:S02]  /*b8c0*/  SHF.R.U32.HI R47, RZ, 0x10, R59 ;  /* 0x00000010ff2f7819 */ /* 0x000fc4000001163b */
[--C-:B------:R-:W-:Y:S01]  /*b8d0*/  SHF.R.U32.HI R45, RZ, 0x10, R57.reuse ;  /* 0x00000010ff2d7819 */ /* 0x100fe20000011639 */
[----:B------:R-:W-:Y:S01]  /*b8e0*/  IMAD.U32 R46, R46, 0x10000, RZ ;  /* 0x000100002e2e7824 */ /* 0x000fe200078e00ff */
[--C-:B------:R-:W-:Y:S02]  /*b8f0*/  SHF.R.U32.HI R94, RZ, 0x8, R57.reuse ;  /* 0x00000008ff5e7819 */ /* 0x100fe40000011639 */
[----:B------:R-:W-:Y:S01]  /*b900*/  LOP3.LUT R88, R57, 0xff, RZ, 0xc0, !PT ;  /* 0x000000ff39587812 */ /* 0x000fe200078ec0ff */
[----:B------:R-:W-:Y:S01]  /*b910*/  IMAD.U32 R45, R45, 0x10000, RZ ;  /* 0x000100002d2d7824 */ /* 0x000fe200078e00ff */
[----:B------:R-:W-:Y:S01]  /*b920*/  SHF.R.U32.HI R91, RZ, 0x18, R57 ;  /* 0x00000018ff5b7819 */ /* 0x000fe20000011639 */
[----:B-1----:R-:W-:Y:S01]  /*b930*/  IMAD.MOV.U32 R57, RZ, RZ, R52 ;  /* 0x000000ffff397224 */ /* 0x002fe200078e0034 */
[----:B------:R-:W-:Y:S01]  /*b940*/  PRMT R59, R97, 0x654, R58 ;  /* 0x00000654613b7816 */ /* 0x000fe2000000003a */
[----:B------:R-:W-:Y:S01]  /*b950*/  IMAD.SHL.U32 R58, R92, 0x100, RZ ;  /* 0x000001005c3a7824 */ /* 0x000fe200078e00ff */
[----:B------:R-:W-:Y:S01]  /*b960*/  PRMT R93, R93, 0x654, R90 ;  /* 0x000006545d5d7816 */ /* 0x000fe2000000005a */
[----:B------:R-:W-:Y:S01]  /*b970*/  IMAD.SHL.U32 R52, R94, 0x100, RZ ;  /* 0x000001005e347824 */ /* 0x000fe200078e00ff */
[----:B------:R-:W-:Y:S01]  /*b980*/  PRMT R89, R89, 0x654, R62 ;  /* 0x0000065459597816 */ /* 0x000fe2000000003e */
[----:B------:R-:W-:Y:S01]  /*b990*/  IMAD.U32 R92, R47, 0x10000, RZ ;  /* 0x000100002f5c7824 */ /* 0x000fe200078e00ff */
[----:B------:R-:W-:-:S02]  /*b9a0*/  PRMT R91, R91, 0x654, R88 ;  /* 0x000006545b5b7816 */ /* 0x000fc40000000058 */
[----:B------:R-:W-:Y:S02]  /*b9b0*/  LOP3.LUT R59, R59, 0xff00, R48, 0xf8, !PT ;  /* 0x0000ff003b3b7812 */ /* 0x000fe400078ef830 */
[----:B------:R-:W-:Y:S02]  /*b9c0*/  LOP3.LUT R93, R93, 0xff00, R58, 0xf8, !PT ;  /* 0x0000ff005d5d7812 */ /* 0x000fe400078ef83a */
[----:B------:R-:W-:Y:S02]  /*b9d0*/  F2FP.F16.E4M3.UNPACK_B R88, R167.H1 ;  /* 0x000000a7ff58723e */ /* 0x000fe400030006ff */
[----:B------:R-:W-:Y:S02]  /*b9e0*/  F2FP.F16.E4M3.UNPACK_B R62, R57.H1 ;  /* 0x00000039ff3e723e */ /* 0x000fe400030006ff */
[----:B------:R-:W-:Y:S02]  /*b9f0*/  SHF.L.U32 R48, R95, 0x8, RZ ;  /* 0x000000085f307819 */ /* 0x000fe400000006ff */
[----:B------:R-:W-:-:S02]  /*ba00*/  F2FP.F16.E4M3.UNPACK_B R58, R56.H1 ;  /* 0x00000038ff3a723e */ /* 0x000fc400030006ff */
[----:B------:R-:W-:Y:S01]  /*ba10*/  LOP3.LUT R90, R91, 0xff00, R52, 0xf8, !PT ;  /* 0x0000ff005b5a7812 */ /* 0x000fe200078ef834 */
[----:B------:R-:W-:Y:S01]  /*ba20*/  HADD2.F32 R91, -RZ, R88.H0_H0 ;  /* 0x20000058ff5b7230 */ /* 0x000fe20000004100 */
[----:B------:R-:W-:Y:S01]  /*ba30*/  LOP3.LUT R46, R59, 0xff0000, R46, 0xf8, !PT ;  /* 0x00ff00003b2e7812 */ /* 0x000fe200078ef82e */
[----:B------:R-:W-:Y:S01]  /*ba40*/  HADD2.F32 R52, -RZ, R62.H0_H0 ;  /* 0x2000003eff347230 */ /* 0x000fe20000004100 */
[----:B------:R-:W-:Y:S01]  /*ba50*/  LOP3.LUT R89, R89, 0xff00, R48, 0xf8, !PT ;  /* 0x0000ff0059597812 */ /* 0x000fe200078ef830 */
[----:B------:R-:W-:Y:S01]  /*ba60*/  HADD2.F32 R48, -RZ, R58.H0_H0 ;  /* 0x2000003aff307230 */ /* 0x000fe20000004100 */
[----:B------:R-:W-:Y:S02]  /*ba70*/  F2FP.F16.E4M3.UNPACK_B R59, R165.H1 ;  /* 0x000000a5ff3b723e */ /* 0x000fe400030006ff */
[----:B------:R-:W-:Y:S01]  /*ba80*/  LOP3.LUT R44, R89, 0xff0000, R44, 0xf8, !PT ;  /* 0x00ff0000592c7812 */ /* 0x000fe200078ef82c */
[-C--:B------:R-:W-:Y:S01]  /*ba90*/  FMUL.FTZ R95, R52, R91.reuse ;  /* 0x0000005b345f7220 */ /* 0x080fe20000410000 */
[----:B------:R-:W-:Y:S01]  /*baa0*/  FMUL.FTZ R91, R48, R91 ;  /* 0x0000005b305b7220 */ /* 0x000fe20000410000 */
[--C-:B------:R-:W-:Y:S01]  /*bab0*/  HADD2.F32 R89, -RZ, R59.reuse.H0_H0 ;  /* 0x2000003bff597230 */ /* 0x100fe20000004100 */
[----:B------:R-:W-:Y:S01]  /*bac0*/  LOP3.LUT R47, R90, 0xff0000, R45, 0xf8, !PT ;  /* 0x00ff00005a2f7812 */ /* 0x000fe200078ef82d */
[----:B------:R-:W-:Y:S01]  /*bad0*/  HADD2.F32 R90, -RZ, R59.H1_H1 ;  /* 0x3000003bff5a7230 */ /* 0x000fe20000004100 */
[----:B------:R-:W-:Y:S01]  /*bae0*/  LOP3.LUT R45, R93, 0xff0000, R92, 0xf8, !PT ;  /* 0x00ff00005d2d7812 */ /* 0x000fe200078ef85c */
[----:B------:R-:W-:-:S02]  /*baf0*/  HADD2.F32 R92, -RZ, R88.H1_H1 ;  /* 0x30000058ff5c7230 */ /* 0x000fc40000004100 */
[-C--:B------:R-:W-:Y:S01]  /*bb00*/  FFMA.FTZ R48, R48, R89.reuse, -R95 ;  /* 0x0000005930307223 */ /* 0x080fe2000001085f */
[----:B------:R-:W-:Y:S01]  /*bb10*/  FFMA.FTZ R52, R52, R89, R91 ;  /* 0x0000005934347223 */ /* 0x000fe2000001005b */
[----:B------:R-:W-:Y:S01]  /*bb20*/  HADD2.F32 R89, -RZ, R62.H1_H1 ;  /* 0x3000003eff597230 */ /* 0x000fe20000004100 */
[----:B------:R-:W-:Y:S01]  /*bb30*/  F2FP.F16.E4M3.UNPACK_B R167, R167 ;  /* 0x000000a7ffa7723e */ /* 0x000fe200020006ff */
[----:B------:R-:W-:Y:S01]  /*bb40*/  HADD2.F32 R59, -RZ, R58.H1_H1 ;  /* 0x3000003aff3b7230 */ /* 0x000fe20000004100 */
[----:B------:R-:W-:Y:S02]  /*bb50*/  F2FP.F16.E4M3.UNPACK_B R88, R57 ;  /* 0x00000039ff58723e */ /* 0x000fe400020006ff */
[----:B------:R-:W-:Y:S01]  /*bb60*/  F2FP.F16.E4M3.UNPACK_B R62, R56 ;  /* 0x00000038ff3e723e */ /* 0x000fe200020006ff */
[----:B------:R-:W-:Y:S01]  /*bb70*/  FMUL.FTZ R94, R89, R92 ;  /* 0x0000005c595e7220 */ /* 0x000fe20000410000 */
[----:B------:R-:W-:Y:S01]  /*bb80*/  F2FP.F16.E4M3.UNPACK_B R165, R165 ;  /* 0x000000a5ffa5723e */ /* 0x000fe200020006ff */
[----:B------:R-:W-:-:S02]  /*bb90*/  HADD2.F32 R91, -RZ, R167.H0_H0 ;  /* 0x200000a7ff5b7230 */ /* 0x000fc40000004100 */
        /* <DEDUP_REMOVED lines=38> */
[----:B------:R-:W-:Y:S01]  /*be00*/  F2FP.F16.E4M3.UNPACK_B R164, R164 ;  /* 0x000000a4ffa4723e */ /* 0x000fe200020006ff */
[----:B------:R-:W-:Y:S01]  /*be10*/  FFMA.FTZ R169, R90, R94, -R99 ;  /* 0x0000005e5aa97223 */ /* 0x000fe20000010863 */
[----:B------:R-:W-:Y:S01]  /*be20*/  F2FP.F16.E4M3.UNPACK_B R90, R54 ;  /* 0x00000036ff5a723e */ /* 0x000fe200020006ff */
[--C-:B------:R-:W-:Y:S01]  /*be30*/  HADD2.F32 R97, -RZ, R166.reuse.H0_H0 ;  /* 0x200000a6ff617230 */ /* 0x100fe20000004100 */
[----:B------:R-:W-:Y:S01]  /*be40*/  F2FP.SATFINITE.E4M3.F32.PACK_AB_MERGE_C R48, R57, R48, RZ ;  /* 0x000000303930723e */ /* 0x000fe200048070ff */
[----:B------:R-:W-:-:S02]  /*be50*/  HADD2.F32 R99, -RZ, R166.H1_H1 ;  /* 0x300000a6ff637230 */ /* 0x000fc40000004100 */
[----:B------:R-:W-:Y:S01]  /*be60*/  FFMA.FTZ R171, R93, R94, R96 ;  /* 0x0000005e5dab7223 */ /* 0x000fe20000010060 */
        /* <DEDUP_REMOVED lines=12> */
[----:B------:R-:W-:Y:S01]  /*bf30*/  F2FP.F16.E4M3.UNPACK_B R59, R53 ;  /* 0x00000035ff3b723e */ /* 0x000fe200020006ff */
[----:B------:R-:W-:Y:S01]  /*bf40*/  FFMA.FTZ R165, R54, R93, -R165 ;  /* 0x0000005d36a57223 */ /* 0x000fe200000108a5 */
[----:B------:R-:W-:Y:S01]  /*bf50*/  F2FP.F16.E4M3.UNPACK_B R58, R47 ;  /* 0x0000002fff3a723e */ /* 0x000fe200020006ff */
[----:B------:R-:W-:Y:S01]  /*bf60*/  FFMA.FTZ R54, R92, R93, R97 ;  /* 0x0000005d5c367223 */ /* 0x000fe20000010061 */
[----:B------:R-:W-:Y:S01]  /*bf70*/  F2FP.F16.E4M3.UNPACK_B R57, R49 ;  /* 0x00000031ff39723e */ /* 0x000fe200020006ff */
[-C--:B------:R-:W-:Y:S01]  /*bf80*/  FFMA.FTZ R99, R90, R95.reuse, R99 ;  /* 0x0000005f5a637223 */ /* 0x080fe20000010063 */
[----:B------:R-:W-:Y:S01]  /*bf90*/  F2FP.SATFINITE.E4M3.F32.PACK_AB_MERGE_C R169, R169, R62, RZ ;  /* 0x0000003ea9a9723e */ /* 0x000fe200048070ff */
[----:B------:R-:W-:Y:S01]  /*bfa0*/  HADD2.F32 R62, -RZ, R59.H0_H0 ;  /* 0x2000003bff3e7230 */ /* 0x000fe20000004100 */
[----:B------:R-:W-:Y:S01]  /*bfb0*/  F2FP.SATFINITE.E4M3.F32.PACK_AB_MERGE_C R88, R171, R88, RZ ;  /* 0x00000058ab58723e */ /* 0x000fe200048070ff */
[----:B------:R-:W-:Y:S01]  /*bfc0*/  HADD2.F32 R93, -RZ, R58.H0_H0 ;  /* 0x2000003aff5d7230 */ /* 0x000fe20000004100 */
[----:B------:R-:W-:Y:S01]  /*bfd0*/  F2FP.SATFINITE.E4M3.F32.PACK_AB_MERGE_C R52, R91, R56, R52 ;  /* 0x000000385b34723e */ /* 0x000fe20004807034 */
[----:B------:R-:W-:Y:S01]  /*bfe0*/  HADD2.F32 R56, -RZ, R57.H0_H0 ;  /* 0x20000039ff387230 */ /* 0x000fe20000004100 */
[----:B------:R-:W-:Y:S01]  /*bff0*/  F2FP.F16.E4M3.UNPACK_B R89, R46 ;  /* 0x0000002eff59723e */ /* 0x000fe200020006ff */
[----:B------:R-:W-:Y:S01]  /*c000*/  FFMA.FTZ R50, R50, R95, -R167 ;  /* 0x0000005f32327223 */ /* 0x000fe200000108a7 */
[----:B------:R-:W-:Y:S01]  /*c010*/  F2FP.SATFINITE.E4M3.F32.PACK_AB_MERGE_C R54, R99, R54, R88 ;  /* 0x000000366336723e */ /* 0x000fe20004807058 */
[----:B------:R-:W-:-:S02]  /*c020*/  HADD2.F32 R88, -RZ, R59.H1_H1 ;  /* 0x3000003bff587230 */ /* 0x000fc40000004100 */
[-C--:B------:R-:W-:Y:S01]  /*c030*/  FMUL.FTZ R95, R62, R93.reuse ;  /* 0x0000005d3e5f7220 */ /* 0x080fe20000410000 */
        /* <DEDUP_REMOVED lines=9> */
[C---:B------:R-:W-:Y:S01]  /*c0d0*/  FMUL.FTZ R93, R58.reuse, R93 ;  /* 0x0000005d3a5d7220 */ /* 0x040fe20000410000 */
[----:B------:R-:W-:Y:S01]  /*c0e0*/  F2FP.F16.E4M3.UNPACK_B R90, R47.H1 ;  /* 0x0000002fff5a723e */ /* 0x000fe200030006ff */
[----:B------:R-:W-:Y:S01]  /*c0f0*/  HADD2.F32 R62, -RZ, R53.H0_H0 ;  /* 0x20000035ff3e7230 */ /* 0x000fe20000004100 */
[----:B------:R-:W-:Y:S01]  /*c100*/  F2FP.F16.E4M3.UNPACK_B R59, R49.H1 ;  /* 0x00000031ff3b723e */ /* 0x000fe200030006ff */
[-C--:B------:R-:W-:Y:S01]  /*c110*/  FFMA.FTZ R49, R58, R89.reuse, -R91 ;  /* 0x000000593a317223 */ /* 0x080fe2000001085b */
[----:B------:R-:W-:Y:S01]  /*c120*/  FFMA.FTZ R58, R88, R89, R93 ;  /* 0x00000059583a7223 */ /* 0x000fe2000001005d */
[----:B------:R-:W-:Y:S01]  /*c130*/  F2FP.F16.E4M3.UNPACK_B R46, R46.H1 ;  /* 0x0000002eff2e723e */ /* 0x000fe200030006ff */
        /* <DEDUP_REMOVED lines=26> */
[----:B------:R-:W-:Y:S01]  /*c2e0*/  F2FP.SATFINITE.E4M3.F32.PACK_AB_MERGE_C R50, R50, R165, R169 ;  /* 0x000000a53232723e */ /* 0x000fe200048070a9 */
        /* <DEDUP_REMOVED lines=35> */
[----:B------:R-:W-:Y:S02]  /*c520*/  F2FP.SATFINITE.E4M3.F32.PACK_AB_MERGE_C R53, R58, R57, R47 ;  /* 0x000000393a35723e */ /* 0x000fe4000480702f */
[----:B------:R-:W-:-:S07]  /*c530*/  F2FP.SATFINITE.E4M3.F32.PACK_AB_MERGE_C R55, R92, R45, R90 ;  /* 0x0000002d5c37723e */ /* 0x000fce000480705a */
.L_x_5343:
[----:B------:R-:W-:Y:S05]  /*c540*/  BSYNC B2 ;  /* 0x0000000000027941 */ /* 0x000fea0003800000 */
.L_x_5342:
        /* <DEDUP_REMOVED lines=10> */
.L_x_5333:
[----:B------:R-:W-:Y:S05]  /*c5f0*/  BSYNC B1 ;  /* 0x0000000000017941 */ /* 0x000fea0003800000 */
.L_x_5332:
        /* <DEDUP_REMOVED lines=34> */
[--C-:B------:R-:W-:Y:S01]  /*c820*/  SHF.R.U32.HI R93, RZ, 0x18, R73.reuse ;  /* 0x00000018ff5d7819 */ /* 0x100fe20000011649 */
[----:B------:R-:W-:Y:S01]  /*c830*/  IMAD.MOV.U32 R56, RZ, RZ, R46 ;  /* 0x000000ffff387224 */ /* 0x000fe200078e002e */
[----:B------:R-:W-:Y:S01]  /*c840*/  LOP3.LUT R58, R73, 0xff, RZ, 0xc0, !PT ;  /* 0x000000ff493a7812 */ /* 0x000fe200078ec0ff */
[----:B------:R-:W-:Y:S01]  /*c850*/  IMAD.SHL.U32 R45, R91, 0x100, RZ ;  /* 0x000001005b2d7824 */ /* 0x000fe200078e00ff */
[----:B------:R-:W-:Y:S01]  /*c860*/  SHF.R.U32.HI R90, RZ, 0x10, R73 ;  /* 0x00000010ff5a7819 */ /* 0x000fe20000011649 */
[----:B------:R-:W-:Y:S01]  /*c870*/  IMAD.MOV.U32 R60, RZ, RZ, R44 ;  /* 0x000000ffff3c7224 */ /* 0x000fe200078e002c */
[----:B------:R-:W-:Y:S01]  /*c880*/  SHF.R.U32.HI R74, RZ, 0x8, R85 ;  /* 0x00000008ff4a7819 */ /* 0x000fe20000011655 */
[----:B-1----:R-:W-:Y:S01]  /*c890*/  IMAD.MOV.U32 R61, RZ, RZ, R48 ;  /* 0x000000ffff3d7224 */ /* 0x002fe200078e0030 */
[----:B------:R-:W-:Y:S01]  /*c8a0*/  SHF.R.U32.HI R72, RZ, 0x18, R87 ;  /* 0x00000018ff487819 */ /* 0x000fe20000011657 */
[----:B------:R-:W-:Y:S01]  /*c8b0*/  IMAD.U32 R46, R90, 0x10000, RZ ;  /* 0x000100005a2e7824 */ /* 0x000fe200078e00ff */
[----:B------:R-:W-:-:S02]  /*c8c0*/  LOP3.LUT R63, R87, 0xff, RZ, 0xc0, !PT ;  /* 0x000000ff573f7812 */ /* 0x000fc400078ec0ff */
[----:B------:R-:W-:Y:S02]  /*c8d0*/  SHF.R.U32.HI R73, RZ, 0x8, R87 ;  /* 0x00000008ff497819 */ /* 0x000fe40000011657 */
[----:B------:R-:W-:Y:S02]  /*c8e0*/  SHF.R.U32.HI R84, RZ, 0x8, R75 ;  /* 0x00000008ff547819 */ /* 0x000fe4000001164b */
[----:B------:R-:W-:Y:S01]  /*c8f0*/  SHF.R.U32.HI R89, RZ, 0x18, R85 ;  /* 0x00000018ff597819 */ /* 0x000fe20000011655 */
[----:B------:R-:W-:Y:S01]  /*c900*/  IMAD.SHL.U32 R73, R73, 0x100, RZ ;  /* 0x0000010049497824 */ /* 0x000fe200078e00ff */
[----:B------:R-:W-:Y:S01]  /*c910*/  LOP3.LUT R62, R85, 0xff, RZ, 0xc0, !PT ;  /* 0x000000ff553e7812 */ /* 0x000fe200078ec0ff */
[----:B------:R-:W-:Y:S01]  /*c920*/  IMAD.SHL.U32 R44, R84, 0x100, RZ ;  /* 0x00000100542c7824 */ /* 0x000fe200078e00ff */
[----:B------:R-:W-:Y:S02]  /*c930*/  PRMT R58, R93, 0x654, R58 ;  /* 0x000006545d3a7816 */ /* 0x000fe4000000003a */
[----:B------:R-:W-:-:S02]  /*c940*/  SHF.R.U32.HI R88, RZ, 0x18, R75 ;  /* 0x00000018ff587819 */ /* 0x000fc4000001164b */
[----:B------:R-:W-:Y:S02]  /*c950*/  LOP3.LUT R59, R75, 0xff, RZ, 0xc0, !PT ;  /* 0x000000ff4b3b7812 */ /* 0x000fe400078ec0ff */
[----:B------:R-:W-:Y:S01]  /*c960*/  PRMT R72, R72, 0x654, R63 ;  /* 0x0000065448487816 */ /* 0x000fe2000000003f */
[----:B------:R-:W-:Y:S01]  /*c970*/  IMAD.SHL.U32 R63, R74, 0x100, RZ ;  /* 0x000001004a3f7824 */ /* 0x000fe200078e00ff */
[----:B------:R-:W-:Y:S02]  /*c980*/  PRMT R62, R89, 0x654, R62 ;  /* 0x00000654593e7816 */ /* 0x000fe4000000003e */
[----:B------:R-:W-:Y:S02]  /*c990*/  LOP3.LUT R45, R58, 0xff00, R45, 0xf8, !PT ;  /* 0x0000ff003a2d7812 */ /* 0x000fe400078ef82d */
[----:B------:R-:W-:Y:S02]  /*c9a0*/  SHF.R.U32.HI R86, RZ, 0x10, R75 ;  /* 0x00000010ff567819 */ /* 0x000fe4000001164b */
[----:B------:R-:W-:-:S02]  /*c9b0*/  PRMT R59, R88, 0x654, R59 ;  /* 0x00000654583b7816 */ /* 0x000fc4000000003b */
[----:B------:R-:W-:Y:S02]  /*c9c0*/  LOP3.LUT R48, R62, 0xff00, R63, 0xf8, !PT ;  /* 0x0000ff003e307812 */ /* 0x000fe400078ef83f */
[----:B------:R-:W-:Y:S02]  /*c9d0*/  LOP3.LUT R84, R72, 0xff00, R73, 0xf8, !PT ;  /* 0x0000ff0048547812 */ /* 0x000fe400078ef849 */
[----:B------:R-:W-:Y:S02]  /*c9e0*/  LOP3.LUT R46, R45, 0xff0000, R46, 0xf8, !PT ;  /* 0x00ff00002d2e7812 */ /* 0x000fe400078ef82e */
[----:B------:R-:W-:Y:S02]  /*c9f0*/  LOP3.LUT R44, R59, 0xff00, R44, 0xf8, !PT ;  /* 0x0000ff003b2c7812 */ /* 0x000fe400078ef82c */
[----:B------:R-:W-:Y:S02]  /*ca00*/  SHF.L.U32 R45, R86, 0x10, RZ ;  /* 0x00000010562d7819 */ /* 0x000fe400000006ff */
        /* <DEDUP_REMOVED lines=8> */
[----:B------:R-:W-:Y:S01]  /*ca90*/  HADD2.F32 R45, -RZ, R74.H0_H0 ;  /* 0x2000004aff2d7230 */ /* 0x000fe20000004100 */
[----:B------:R-:W-:Y:S01]  /*caa0*/  F2FP.F16.E4M3.UNPACK_B R63, R161.H1 ;  /* 0x000000a1ff3f723e */ /* 0x000fe200030006ff */
[----:B------:R-:W-:Y:S01]  /*cab0*/  IMAD.U32 R85, R85, 0x10000, RZ ;  /* 0x0001000055557824 */ /* 0x000fe200078e00ff */
[----:B------:R-:W-:Y:S01]  /*cac0*/  F2FP.F16.E4M3.UNPACK_B R163, R163 ;  /* 0x000000a3ffa3723e */ /* 0x000fe200020006ff */
[----:B------:R-:W-:-:S02]  /*cad0*/  IMAD.U32 R75, R75, 0x10000, RZ ;  /* 0x000100004b4b7824 */ /* 0x000fc400078e00ff */
        /* <DEDUP_REMOVED lines=15> */
[-C--:B------:R-:W-:Y:S01]  /*cbd0*/  FMUL.FTZ R86, R63, R74.reuse ;  /* 0x0000004a3f567220 */ /* 0x080fe20000410000 */
[----:B------:R-:W-:Y:S02]  /*cbe0*/  HADD2.F32 R163, -RZ, R163.H1_H1 ;  /* 0x300000a3ffa37230 */ /* 0x000fe40000004100 */
[----:B------:R-:W-:Y:S01]  /*cbf0*/  FMUL.FTZ R60, R75, R74 ;  /* 0x0000004a4b3c7220 */ /* 0x000fe20000410000 */
[----:B------:R-:W-:Y:S02]  /*cc00*/  HADD2.F32 R74, -RZ, R73.H0_H0 ;  /* 0x20000049ff4a7230 */ /* 0x000fe40000004100 */
[----:B------:R-:W-:Y:S02]  /*cc10*/  HADD2.F32 R62, -RZ, R72.H0_H0 ;  /* 0x20000048ff3e7230 */ /* 0x000fe40000004100 */
[-C--:B------:R-:W-:Y:S01]  /*cc20*/  FFMA.FTZ R61, R63, R84.reuse, -R60 ;  /* 0x000000543f3d7223 */ /* 0x080fe2000001083c */
[----:B------:R-:W-:Y:S02]  /*cc30*/  HADD2.F32 R63, -RZ, R161.H0_H0 ;  /* 0x200000a1ff3f7230 */ /* 0x000fe40000004100 */
[-C--:B------:R-:W-:Y:S01]  /*cc40*/  FMUL.FTZ R87, R74, R85.reuse ;  /* 0x000000554a577220 */ /* 0x080fe20000410000 */
[----:B------:R-:W-:Y:S01]  /*cc50*/  FFMA.FTZ R60, R75, R84, R86 ;  /* 0x000000544b3c7223 */ /* 0x000fe20000010056 */
[----:B------:R-:W-:Y:S01]  /*cc60*/  FMUL.FTZ R85, R62, R85 ;  /* 0x000000553e557220 */ /* 0x000fe20000410000 */
[----:B------:R-:W-:-:S02]  /*cc70*/  HADD2.F32 R75, -RZ, R73.H1_H1 ;  /* 0x30000049ff4b7230 */ /* 0x000fc40000004100 */
        /* <DEDUP_REMOVED lines=58> */
[----:B------:R-:W-:Y:S01]  /*d020*/  F2FP.SATFINITE.E4M3.F32.PACK_AB_MERGE_C R90, R95, R90, RZ ;  /* 0x0000005a5f5a723e */ /* 0x000fe200048070ff */
[----:B------:R-:W-:Y:S01]  /*d030*/  HADD2.F32 R60, -RZ, R61.H0_H0 ;  /* 0x2000003dff3c7230 */ /* 0x000fe20000004100 */
[----:B------:R-:W-:Y:S01]  /*d040*/  F2FP.F16.E4M3.UNPACK_B R55, R55.H1 ;  /* 0x00000037ff37723e */ /* 0x000fe200030006ff */
[----:B------:R-:W-:-:S02]  /*d050*/  HADD2.F32 R73, -RZ, R72.H0_H0 ;  /* 0x20000048ff497230 */ /* 0x000fc40000004100 */
[-C--:B------:R-:W-:Y:S01]  /*d060*/  FMUL.FTZ R85, R63, R75.reuse ;  /* 0x0000004b3f557220 */ /* 0x080fe20000410000 */
[----:B------:R-:W-:Y:S02]  /*d070*/  HADD2.F32 R74, -RZ, R74.H1_H1 ;  /* 0x3000004aff4a7230 */ /* 0x000fe40000004100 */
[C---:B------:R-:W-:Y:S01]  /*d080*/  FMUL.FTZ R84, R60.reuse, R75 ;  /* 0x0000004b3c547220 */ /* 0x040fe20000410000 */
[----:B------:R-:W-:Y:S01]  /*d090*/  HADD2.F32 R75, -RZ, R62.H1_H1 ;  /* 0x3000003eff4b7230 */ /* 0x000fe20000004100 */
[----:B------:R-:W-:Y:S01]  /*d0a0*/  F2FP.SATFINITE.E4M3.F32.PACK_AB_MERGE_C R50, R87, R50, R90 ;  /* 0x000000325732723e */ /* 0x000fe2000480705a */
[----:B------:R-:W-:Y:S02]  /*d0b0*/  HADD2.F32 R62, -RZ, R61.H1_H1 ;  /* 0x3000003dff3e7230 */ /* 0x000fe40000004100 */
[-C--:B------:R-:W-:Y:S01]  /*d0c0*/  FFMA.FTZ R60, R60, R73.reuse, -R85 ;  /* 0x000000493c3c7223 */ /* 0x080fe20000010855 */
[----:B------:R-:W-:Y:S01]  /*d0d0*/  FFMA.FTZ R61, R63, R73, R84 ;  /* 0x000000493f3d7223 */ /* 0x000fe20000010054 */
[----:B------:R-:W-:-:S02]  /*d0e0*/  HADD2.F32 R73, -RZ, R72.H1_H1 ;  /* 0x30000048ff497230 */ /* 0x000fc40000004100 */
[-C--:B------:R-:W-:Y:S01]  /*d0f0*/  FMUL.FTZ R85, R74, R75.reuse ;  /* 0x0000004b4a557220 */ /* 0x080fe20000410000 */
[C---:B------:R-:W-:Y:S01]  /*d100*/  FMUL.FTZ R87, R62.reuse, R75 ;  /* 0x0000004b3e577220 */ /* 0x040fe20000410000 */
[----:B------:R-:W-:Y:S02]  /*d110*/  F2FP.F16.E4M3.UNPACK_B R63, R49.H1 ;  /* 0x00000031ff3f723e */ /* 0x000fe400030006ff */
[----:B------:R-:W-:Y:S01]  /*d120*/  F2FP.F16.E4M3.UNPACK_B R75, R48.H1 ;  /* 0x00000030ff4b723e */ /* 0x000fe200030006ff */
[-C--:B------:R-:W-:Y:S01]  /*d130*/  FFMA.FTZ R49, R62, R73.reuse, -R85 ;  /* 0x000000493e317223 */ /* 0x080fe20000010855 */
[----:B------:R-:W-:Y:S01]  /*d140*/  F2FP.F16.E4M3.UNPACK_B R46, R46.H1 ;  /* 0x0000002eff2e723e */ /* 0x000fe200030006ff */
[----:B------:R-:W-:Y:S02]  /*d150*/  HADD2.F32 R72, -RZ, R63.H0_H0 ;  /* 0x2000003fff487230 */ /* 0x000fe40000004100 */
[----:B------:R-:W-:Y:S01]  /*d160*/  FFMA.FTZ R48, R74, R73, R87 ;  /* 0x000000494a307223 */ /* 0x000fe20000010057 */
[----:B------:R-:W-:Y:S01]  /*d170*/  HADD2.F32 R62, -RZ, R55.H0_H0 ;  /* 0x20000037ff3e7230 */ /* 0x000fe20000004100 */
[----:B------:R-:W-:Y:S01]  /*d180*/  F2FP.SATFINITE.E4M3.F32.PACK_AB_MERGE_C R92, R93, R92, RZ ;  /* 0x0000005c5d5c723e */ /* 0x000fe200048070ff */
[----:B------:R-:W-:-:S02]  /*d190*/  HADD2.F32 R63, -RZ, R63.H1_H1 ;  /* 0x3000003fff3f7230 */ /* 0x000fc40000004100 */
[----:B------:R-:W-:Y:S01]  /*d1a0*/  HADD2.F32 R84, -RZ, R75.H1_H1 ;  /* 0x3000004bff547230 */ /* 0x000fe20000004100 */
[----:B------:R-:W-:Y:S01]  /*d1b0*/  F2FP.SATFINITE.E4M3.F32.PACK_AB_MERGE_C R56, R56, R89, R92 ;  /* 0x000000593838723e */ /* 0x000fe2000480705c */
[----:B------:R-:W-:Y:S02]  /*d1c0*/  HADD2.F32 R55, -RZ, R55.H1_H1 ;  /* 0x30000037ff377230 */ /* 0x000fe40000004100 */
[----:B------:R-:W-:Y:S02]  /*d1d0*/  HADD2.F32 R85, -RZ, R75.H0_H0 ;  /* 0x2000004bff557230 */ /* 0x000fe40000004100 */
[--C-:B------:R-:W-:Y:S02]  /*d1e0*/  HADD2.F32 R73, -RZ, R46.reuse.H0_H0 ;  /* 0x2000002eff497230 */ /* 0x100fe40000004100 */
[----:B------:R-:W-:Y:S02]  /*d1f0*/  HADD2.F32 R74, -RZ, R46.H1_H1 ;  /* 0x3000002eff4a7230 */ /* 0x000fe40000004100 */
[-C--:B------:R-:W-:Y:S01]  /*d200*/  FMUL.FTZ R46, R63, R84.reuse ;  /* 0x000000543f2e7220 */ /* 0x080fe20000410000 */
[C---:B------:R-:W-:Y:S01]  /*d210*/  FMUL.FTZ R84, R55.reuse, R84 ;  /* 0x0000005437547220 */ /* 0x040fe20000410000 */
[-C--:B------:R-:W-:Y:S01]  /*d220*/  FMUL.FTZ R75, R72, R85.reuse ;  /* 0x00000055484b7220 */ /* 0x080fe20000410000 */
[C---:B------:R-:W-:Y:S01]  /*d230*/  FMUL.FTZ R85, R62.reuse, R85 ;  /* 0x000000553e557220 */ /* 0x040fe20000410000 */
[-C--:B------:R-:W-:Y:S01]  /*d240*/  FFMA.FTZ R91, R55, R74.reuse, -R46 ;  /* 0x0000004a375b7223 */ /* 0x080fe2000001082e */
[----:B------:R-:W-:Y:S01]  /*d250*/  FFMA.FTZ R90, R63, R74, R84 ;  /* 0x0000004a3f5a7223 */ /* 0x000fe20000010054 */
[----:B------:R-:W-:Y:S01]  /*d260*/  F2FP.F16.E4M3.UNPACK_B R46, R47 ;  /* 0x0000002fff2e723e */ /* 0x000fe200020006ff */
[----:B------:R-:W-:Y:S01]  /*d270*/  FFMA.FTZ R88, R62, R73, -R75 ;  /* 0x000000493e587223 */ /* 0x000fe2000001084b */
[----:B------:R-:W-:Y:S01]  /*d280*/  F2FP.F16.E4M3.UNPACK_B R84, R45 ;  /* 0x0000002dff54723e */ /* 0x000fe200020006ff */
[----:B------:R-:W-:Y:S01]  /*d290*/  FFMA.FTZ R89, R72, R73, R85 ;  /* 0x0000004948597223 */ /* 0x000fe20000010055 */
[----:B------:R-:W-:-:S02]  /*d2a0*/  F2FP.F16.E4M3.UNPACK_B R62, R51 ;  /* 0x00000033ff3e723e */ /* 0x000fc400020006ff */
[----:B------:R-:W-:Y:S01]  /*d2b0*/  F2FP.F16.E4M3.UNPACK_B R85, R45.H1 ;  /* 0x0000002dff55723e */ /* 0x000fe200030006ff */
[----:B------:R-:W-:Y:S01]  /*d2c0*/  HADD2.F32 R86, -RZ, R84.H0_H0 ;  /* 0x20000054ff567230 */ /* 0x000fe20000004100 */
[----:B------:R-:W-:Y:S01]  /*d2d0*/  F2FP.F16.E4M3.UNPACK_B R63, R51.H1 ;  /* 0x00000033ff3f723e */ /* 0x000fe200030006ff */
[----:B------:R-:W-:Y:S01]  /*d2e0*/  HADD2.F32 R51, -RZ, R46.H0_H0 ;  /* 0x2000002eff337230 */ /* 0x000fe20000004100 */
[-C--:B------:R-:W-:Y:S01]  /*d2f0*/  F2FP.F16.E4M3.UNPACK_B R45, R44.reuse ;  /* 0x0000002cff2d723e */ /* 0x080fe200020006ff */
[----:B------:R-:W-:Y:S01]  /*d300*/  HADD2.F32 R72, -RZ, R62.H0_H0 ;  /* 0x2000003eff487230 */ /* 0x000fe20000004100 */
[----:B------:R-:W-:Y:S01]  /*d310*/  F2FP.F16.E4M3.UNPACK_B R47, R47.H1 ;  /* 0x0000002fff2f723e */ /* 0x000fe200030006ff */
[----:B------:R-:W-:Y:S01]  /*d320*/  HADD2.F32 R87, -RZ, R85.H0_H0 ;  /* 0x20000055ff577230 */ /* 0x000fe20000004100 */
[----:B------:R-:W-:Y:S01]  /*d330*/  F2FP.F16.E4M3.UNPACK_B R73, R44.H1 ;  /* 0x0000002cff49723e */ /* 0x000fe200030006ff */
[----:B------:R-:W-:Y:S02]  /*d340*/  HADD2.F32 R44, -RZ, R63.H0_H0 ;  /* 0x2000003fff2c7230 */ /* 0x000fe40000004100 */
[----:B------:R-:W-:Y:S01]  /*d350*/  FMUL.FTZ R93, R51, R86 ;  /* 0x00000056335d7220 */ /* 0x000fe20000410000 */
[----:B------:R-:W-:-:S02]  /*d360*/  HADD2.F32 R74, -RZ, R45.H0_H0 ;  /* 0x2000002dff4a7230 */ /* 0x000fc40000004100 */
[----:B------:R-:W-:Y:S01]  /*d370*/  FMUL.FTZ R92, R72, R86 ;  /* 0x00000056485c7220 */ /* 0x000fe20000410000 */
[----:B------:R-:W-:Y:S02]  /*d380*/  HADD2.F32 R55, -RZ, R47.H0_H0 ;  /* 0x2000002fff377230 */ /* 0x000fe40000004100 */
[-C--:B------:R-:W-:Y:S01]  /*d390*/  FMUL.FTZ R86, R44, R87.reuse ;  /* 0x000000572c567220 */ /* 0x080fe20000410000 */
[----:B------:R-:W-:Y:S02]  /*d3a0*/  HADD2.F32 R75, -RZ, R73.H0_H0 ;  /* 0x20000049ff4b7230 */ /* 0x000fe40000004100 */
[----:B------:R-:W-:Y:S01]  /*d3b0*/  FFMA.FTZ R93, R72, R74, R93 ;  /* 0x0000004a485d7223 */ /* 0x000fe2000001005d */
[----:B------:R-:W-:Y:S02]  /*d3c0*/  HADD2.F32 R63, -RZ, R63.H1_H1 ;  /* 0x3000003fff3f7230 */ /* 0x000fe40000004100 */
[----:B------:R-:W-:Y:S01]  /*d3d0*/  FMUL.FTZ R87, R55, R87 ;  /* 0x0000005737577220 */ /* 0x000fe20000410000 */
[----:B------:R-:W-:-:S02]  /*d3e0*/  HADD2.F32 R72, -RZ, R85.H1_H1 ;  /* 0x30000055ff487230 */ /* 0x000fc40000004100 */
[----:B------:R-:W-:Y:S01]  /*d3f0*/  FFMA.FTZ R92, R51, R74, -R92 ;  /* 0x0000004a335c7223 */ /* 0x000fe2000001085c */
[----:B------:R-:W-:Y:S02]  /*d400*/  HADD2.F32 R47, -RZ, R47.H1_H1 ;  /* 0x3000002fff2f7230 */ /* 0x000fe40000004100 */
[----:B------:R-:W-:Y:S01]  /*d410*/  FFMA.FTZ R87, R44, R75, R87 ;  /* 0x0000004b2c577223 */ /* 0x000fe20000010057 */
[----:B------:R-:W-:Y:S02]  /*d420*/  HADD2.F32 R62, -RZ, R62.H1_H1 ;  /* 0x3000003eff3e7230 */ /* 0x000fe40000004100 */
[-C--:B------:R-:W-:Y:S01]  /*d430*/  FMUL.FTZ R74, R63, R72.reuse ;  /* 0x000000483f4a7220 */ /* 0x080fe20000410000 */
[----:B------:R-:W-:Y:S02]  /*d440*/  HADD2.F32 R51, -RZ, R84.H1_H1 ;  /* 0x30000054ff337230 */ /* 0x000fe40000004100 */
[----:B------:R-:W-:Y:S01]  /*d450*/  FMUL.FTZ R72, R47, R72 ;  /* 0x000000482f487220 */ /* 0x000fe20000410000 */
[----:B------:R-:W-:-:S02]  /*d460*/  HADD2.F32 R46, -RZ, R46.H1_H1 ;  /* 0x3000002eff2e7230 */ /* 0x000fc40000004100 */
[----:B------:R-:W-:Y:S01]  /*d470*/  FFMA.FTZ R86, R55, R75, -R86 ;  /* 0x0000004b37567223 */ /* 0x000fe20000010856 */
[----:B------:R-:W-:Y:S02]  /*d480*/  HADD2.F32 R44, -RZ, R73.H1_H1 ;  /* 0x30000049ff2c7230 */ /* 0x000fe40000004100 */
[-C--:B------:R-:W-:Y:S01]  /*d490*/  FMUL.FTZ R55, R62, R51.reuse ;  /* 0x000000333e377220 */ /* 0x080fe20000410000 */
[----:B------:R-:W-:Y:S02]  /*d4a0*/  HADD2.F32 R45, -RZ, R45.H1_H1 ;  /* 0x3000002dff2d7230 */ /* 0x000fe40000004100 */
[C---:B------:R-:W-:Y:S01]  /*d4b0*/  FMUL.FTZ R51, R46.reuse, R51 ;  /* 0x000000332e337220 */ /* 0x040fe20000410000 */
[----:B------:R-:W-:Y:S01]  /*d4c0*/  F2FP.SATFINITE.E4M3.F32.PACK_AB_MERGE_C R88, R91, R88, RZ ;  /* 0x000000585b58723e */ /* 0x000fe200048070ff */
[-C--:B------:R-:W-:Y:S01]  /*d4d0*/  FFMA.FTZ R47, R47, R44.reuse, -R74 ;  /* 0x0000002c2f2f7223 */ /* 0x080fe2000001084a */
[----:B------:R-:W-:Y:S01]  /*d4e0*/  FFMA.FTZ R72, R63, R44, R72 ;  /* 0x0000002c3f487223 */ /* 0x000fe20000010048 */
[-C--:B------:R-:W-:Y:S01]  /*d4f0*/  FFMA.FTZ R55, R46, R45.reuse, -R55 ;  /* 0x0000002d2e377223 */ /* 0x080fe20000010837 */
[----:B------:R-:W-:Y:S01]  /*d500*/  FFMA.FTZ R62, R62, R45, R51 ;  /* 0x0000002d3e3e7223 */ /* 0x000fe20000010033 */
[----:B------:R-:W-:Y:S01]  /*d510*/  F2FP.SATFINITE.E4M3.F32.PACK_AB_MERGE_C R89, R90, R89, RZ ;  /* 0x000000595a59723e */ /* 0x000fe200048070ff */
[----:B------:R-:W-:Y:S01]  /*d520*/  IMAD.MOV.U32 R44, RZ, RZ, R59 ;  /* 0x000000ffff2c7224 */ /* 0x000fe200078e003b */
[----:B------:R-:W-:Y:S01]  /*d530*/  F2FP.SATFINITE.E4M3.F32.PACK_AB_MERGE_C R47, R47, R86, RZ ;  /* 0x000000562f2f723e */ /* 0x000fe200048070ff */
[----:B------:R-:W-:Y:S01]  /*d540*/  IMAD.MOV.U32 R46, RZ, RZ, R56 ;  /* 0x000000ffff2e7224 */ /* 0x000fe200078e0038 */
[----:B------:R-:W-:-:S02]  /*d550*/  F2FP.SATFINITE.E4M3.F32.PACK_AB_MERGE_C R72, R72, R87, RZ ;  /* 0x000000574848723e */ /* 0x000fc400048070ff */
[----:B------:R-:W-:Y:S02]  /*d560*/  F2FP.SATFINITE.E4M3.F32.PACK_AB_MERGE_C R45, R49, R60, R88 ;  /* 0x0000003c312d723e */ /* 0x000fe40004807058 */
[----:B------:R-:W-:Y:S01]  /*d570*/  F2FP.SATFINITE.E4M3.F32.PACK_AB_MERGE_C R49, R48, R61, R89 ;  /* 0x0000003d3031723e */ /* 0x000fe20004807059 */
[----:B------:R-:W-:Y:S01]  /*d580*/  IMAD.MOV.U32 R48, RZ, RZ, R58 ;  /* 0x000000ffff307224 */ /* 0x000fe200078e003a */
[----:B------:R-:W-:Y:S02]  /*d590*/  F2FP.SATFINITE.E4M3.F32.PACK_AB_MERGE_C R47, R55, R92, R47 ;  /* 0x0000005c372f723e */ /* 0x000fe4000480702f */
[----:B------:R-:W-:-:S07]  /*d5a0*/  F2FP.SATFINITE.E4M3.F32.PACK_AB_MERGE_C R51, R62, R93, R72 ;  /* 0x0000005d3e33723e */ /* 0x000fce0004807048 */
.L_x_5347:
[----:B------:R-:W-:Y:S05]  /*d5b0*/  BSYNC B2 ;  /* 0x0000000000027941 */ /* 0x000fea0003800000 */
.L_x_5346:
        /* <DEDUP_REMOVED lines=10> */
.L_x_5345:
[----:B------:R-:W-:Y:S05]  /*d660*/  BSYNC B1 ;  /* 0x0000000000017941 */ /* 0x000fea0003800000 */
.L_x_5344:
        /* <DEDUP_REMOVED lines=29> */
[----:B-1----:R-:W-:Y:S01]  /*d840*/  IMAD.MOV.U32 R62, RZ, RZ, R48 ;  /* 0x000000ffff3e7224 */ /* 0x002fe200078e0030 */
[--C-:B------:R-:W-:Y:S01]  /*d850*/  SHF.R.U32.HI R75, RZ, 0x18, R69.reuse ;  /* 0x00000018ff4b7819 */ /* 0x100fe20000011645 */
[----:B------:R-:W-:Y:S01]  /*d860*/  IMAD.SHL.U32 R44, R84, 0x100, RZ ;  /* 0x00000100542c7824 */ /* 0x000fe200078e00ff */
[----:B------:R-:W-:Y:S01]  /*d870*/  MOV R55, R45 ;  /* 0x0000002d00377202 */ /* 0x000fe20000000f00 */
[----:B------:R-:W-:Y:S01]  /*d880*/  IMAD.MOV.U32 R56, RZ, RZ, R46 ;  /* 0x000000ffff387224 */ /* 0x000fe200078e002e */
[----:B------:R-:W-:Y:S02]  /*d890*/  SHF.R.U32.HI R85, RZ, 0x10, R69 ;  /* 0x00000010ff557819 */ /* 0x000fe40000011645 */
[----:B------:R-:W-:-:S02]  /*d8a0*/  SHF.R.U32.HI R82, RZ, 0x10, R71 ;  /* 0x00000010ff527819 */ /* 0x000fc40000011647 */
[--C-:B------:R-:W-:Y:S01]  /*d8b0*/  SHF.R.U32.HI R73, RZ, 0x8, R71.reuse ;  /* 0x00000008ff497819 */ /* 0x100fe20000011647 */
[----:B------:R-:W-:Y:S01]  /*d8c0*/  IMAD.U32 R46, R85, 0x10000, RZ ;  /* 0x00010000552e7824 */ /* 0x000fe200078e00ff */
[----:B------:R-:W-:Y:S02]  /*d8d0*/  LOP3.LUT R59, R71, 0xff, RZ, 0xc0, !PT ;  /* 0x000000ff473b7812 */ /* 0x000fe400078ec0ff */
[----:B------:R-:W-:Y:S02]  /*d8e0*/  SHF.R.U32.HI R80, RZ, 0x18, R71 ;  /* 0x00000018ff507819 */ /* 0x000fe40000011647 */
[----:B------:R-:W-:Y:S02]  /*d8f0*/  PRMT R45, R75, 0x654, R58 ;  /* 0x000006544b2d7816 */ /* 0x000fe4000000003a */
[----:B------:R-:W-:Y:S02]  /*d900*/  SHF.R.U32.HI R71, RZ, 0x8, R81 ;  /* 0x00000008ff477819 */ /* 0x000fe40000011651 */
[----:B------:R-:W-:-:S02]  /*d910*/  SHF.R.U32.HI R69, RZ, 0x8, R83 ;  /* 0x00000008ff457819 */ /* 0x000fc40000011653 */
[----:B------:R-:W-:Y:S01]  /*d920*/  LOP3.LUT R61, R81, 0xff, RZ, 0xc0, !PT ;  /* 0x000000ff513d7812 */ /* 0x000fe200078ec0ff */
[----:B------:R-:W-:Y:S01]  /*d930*/  IMAD.SHL.U32 R48, R71, 0x100, RZ ;  /* 0x0000010047307824 */ /* 0x000fe200078e00ff */
[----:B------:R-:W-:Y:S01]  /*d940*/  SHF.R.U32.HI R72, RZ, 0x18, R81 ;  /* 0x00000018ff487819 */ /* 0x000fe20000011651 */
[----:B------:R-:W-:Y:S01]  /*d950*/  IMAD.SHL.U32 R58, R69, 0x100, RZ ;  /* 0x00000100453a7824 */ /* 0x000fe200078e00ff */
[----:B------:R-:W-:Y:S02]  /*d960*/  LOP3.LUT R63, R83, 0xff, RZ, 0xc0, !PT ;  /* 0x000000ff533f7812 */ /* 0x000fe400078ec0ff */
[----:B------:R-:W-:Y:S02]  /*d970*/  SHF.R.U32.HI R68, RZ, 0x18, R83 ;  /* 0x00000018ff447819 */ /* 0x000fe40000011653 */
[----:B------:R-:W-:Y:S01]  /*d980*/  LOP3.LUT R45, R45, 0xff00, R44, 0xf8, !PT ;  /* 0x0000ff002d2d7812 */ /* 0x000fe200078ef82c */
[----:B------:R-:W-:Y:S01]  /*d990*/  IMAD.SHL.U32 R44, R73, 0x100, RZ ;  /* 0x00000100492c7824 */ /* 0x000fe200078e00ff */
[----:B------:R-:W-:-:S02]  /*d9a0*/  PRMT R59, R80, 0x654, R59 ;  /* 0x00000654503b7816 */ /* 0x000fc4000000003b */
[----:B------:R-:W-:Y:S02]  /*d9b0*/  PRMT R61, R72, 0x654, R61 ;  /* 0x00000654483d7816 */ /* 0x000fe4000000003d */
[----:B------:R-:W-:Y:S02]  /*d9c0*/  PRMT R63, R68, 0x654, R63 ;  /* 0x00000654443f7816 */ /* 0x000fe4000000003f */
[----:B------:R-:W-:Y:S01]  /*d9d0*/  LOP3.LUT R59, R59, 0xff00, R44, 0xf8, !PT ;  /* 0x0000ff003b3b7812 */ /* 0x000fe200078ef82c */
[----:B------:R-:W-:Y:S01]  /*d9e0*/  IMAD.U32 R44, R82, 0x10000, RZ ;  /* 0x00010000522c7824 */ /* 0x000fe200078e00ff */
[----:B------:R-:W-:Y:S02]  /*d9f0*/  LOP3.LUT R73, R61, 0xff00, R48, 0xf8, !PT ;  /* 0x0000ff003d497812 */ /* 0x000fe400078ef830 */
[----:B------:R-:W-:Y:S02]  /*da00*/  LOP3.LUT R75, R63, 0xff00, R58, 0xf8, !PT ;  /* 0x0000ff003f4b7812 */ /* 0x000fe400078ef83a */
[----:B------:R-:W-:-:S02]  /*da10*/  F2FP.F16.E4M3.UNPACK_B R71, R155.H1 ;  /* 0x0000009bff47723e */ /* 0x000fc400030006ff */
        /* <DEDUP_REMOVED lines=13> */
[C---:B------:R-:W-:Y:S01]  /*daf0*/  FMUL.FTZ R72, R58.reuse, R45 ;  /* 0x0000002d3a487220 */ /* 0x040fe20000410000 */
[----:B------:R-:W-:Y:S01]  /*db00*/  HADD2.F32 R61, -RZ, R61.H1_H1 ;  /* 0x3000003dff3d7230 */ /* 0x000fe20000004100 */
[----:B------:R-:W-:Y:S01]  /*db10*/  LOP3.LUT R45, R75, 0xff0000, R70, 0xf8, !PT ;  /* 0x00ff00004b2d7812 */ /* 0x000fe200078ef846 */
[----:B------:R-:W-:Y:S02]  /*db20*/  HADD2.F32 R70, -RZ, R68.H1_H1 ;  /* 0x30000044ff467230 */ /* 0x000fe40000004100 */
[-C--:B------:R-:W-:Y:S01]  /*db30*/  FFMA.FTZ R58, R58, R69.reuse, -R81 ;  /* 0x000000453a3a7223 */ /* 0x080fe20000010851 */
[----:B------:R-:W-:Y:S01]  /*db40*/  FFMA.FTZ R59, R59, R69, R72 ;  /* 0x000000453b3b7223 */ /* 0x000fe20000010048 */
[----:B------:R-:W-:Y:S01]  /*db50*/  HADD2.F32 R68, -RZ, R71.H1_H1 ;  /* 0x30000047ff447230 */ /* 0x000fe20000004100 */
[----:B------:R-:W-:Y:S01]  /*db60*/  F2FP.F16.E4M3.UNPACK_B R155, R155 ;  /* 0x0000009bff9b723e */ /* 0x000fe200020006ff */
[----:B------:R-:W-:Y:S01]  /*db70*/  HADD2.F32 R69, -RZ, R63.H1_H1 ;  /* 0x3000003fff457230 */ /* 0x000fe20000004100 */
[----:B------:R-:W-:Y:S01]  /*db80*/  F2FP.F16.E4M3.UNPACK_B R63, R62 ;  /* 0x0000003eff3f723e */ /* 0x000fe200020006ff */
[----:B------:R-:W-:Y:S01]  /*db90*/  IMAD.U32 R48, R74, 0x10000, RZ ;  /* 0x000100004a307824 */ /* 0x000fe200078e00ff */
[----:B------:R-:W-:Y:S01]  /*dba0*/  F2FP.F16.E4M3.UNPACK_B R60, R60 ;  /* 0x0000003cff3c723e */ /* 0x000fe200020006ff */
[-C--:B------:R-:W-:Y:S01]  /*dbb0*/  FMUL.FTZ R74, R61, R68.reuse ;  /* 0x000000443d4a7220 */ /* 0x080fe20000410000 */
[----:B------:R-:W-:Y:S01]  /*dbc0*/  FMUL.FTZ R72, R69, R68 ;  /* 0x0000004445487220 */ /* 0x000fe20000410000 */
[----:B------:R-:W-:Y:S01]  /*dbd0*/  F2FP.F16.E4M3.UNPACK_B R153, R153 ;  /* 0x00000099ff99723e */ /* 0x000fe200020006ff */
[----:B------:R-:W-:Y:S01]  /*dbe0*/  HADD2.F32 R71, -RZ, R155.H0_H0 ;  /* 0x2000009bff477230 */ /* 0x000fe20000004100 */
[----:B------:R-:W-:Y:S01]  /*dbf0*/  LOP3.LUT R48, R73, 0xff0000, R48, 0xf8, !PT ;  /* 0x00ff000049307812 */ /* 0x000fe200078ef830 */
[----:B------:R-:W-:-:S02]  /*dc00*/  HADD2.F32 R68, -RZ, R63.H0_H0 ;  /* 0x2000003fff447230 */ /* 0x000fc40000004100 */
[-C--:B------:R-:W-:Y:S01]  /*dc10*/  FFMA.FTZ R82, R69, R70.reuse, R74 ;  /* 0x0000004645527223 */ /* 0x080fe2000001004a */
[----:B------:R-:W-:Y:S02]  /*dc20*/  HADD2.F32 R62, -RZ, R60.H0_H0 ;  /* 0x2000003cff3e7230 */ /* 0x000fe40000004100 */
[----:B------:R-:W-:Y:S01]  /*dc30*/  FFMA.FTZ R61, R61, R70, -R72 ;  /* 0x000000463d3d7223 */ /* 0x000fe20000010848 */
        /* <DEDUP_REMOVED lines=30> */
[-C--:B------:R-:W-:Y:S01]  /*de20*/  FMUL.FTZ R81, R68, R73.reuse ;  /* 0x0000004944517220 */ /* 0x080fe20000410000 */
[----:B------:R-:W-:Y:S01]  /*de30*/  F2FP.F16.E4M3.UNPACK_B R152, R152 ;  /* 0x00000098ff98723e */ /* 0x000fe200020006ff */
[C---:B------:R-:W-:Y:S01]  /*de40*/  FMUL.FTZ R73, R60.reuse, R73 ;  /* 0x000000493c497220 */ /* 0x040fe20000410000 */
[----:B------:R-:W-:Y:S01]  /*de50*/  FFMA.FTZ R84, R69, R63, R84 ;  /* 0x0000003f45547223 */ /* 0x000fe20000010054 */
[-C--:B------:R-:W-:Y:S01]  /*de60*/  FFMA.FTZ R85, R60, R71.reuse, -R81 ;  /* 0x000000473c557223 */ /* 0x080fe20000010851 */
[----:B------:R-:W-:Y:S01]  /*de70*/  F2FP.F16.E4M3.UNPACK_B R60, R50 ;  /* 0x00000032ff3c723e */ /* 0x000fe200020006ff */
[----:B------:R-:W-:Y:S01]  /*de80*/  FFMA.FTZ R87, R68, R71, R73 ;  /* 0x0000004744577223 */ /* 0x000fe20000010049 */
[----:B------:R-:W-:Y:S01]  /*de90*/  HADD2.F32 R71, -RZ, R154.H0_H0 ;  /* 0x2000009aff477230 */ /* 0x000fe20000004100 */
[----:B------:R-:W-:Y:S01]  /*dea0*/  F2FP.SATFINITE.E4M3.F32.PACK_AB_MERGE_C R58, R61, R58, RZ ;  /* 0x0000003a3d3a723e */ /* 0x000fe200048070ff */
[----:B------:R-:W-:Y:S01]  /*deb0*/  HADD2.F32 R50, -RZ, R56.H0_H0 ;  /* 0x20000038ff327230 */ /* 0x000fe20000004100 */
[----:B------:R-:W-:Y:S01]  /*dec0*/  F2FP.F16.E4M3.UNPACK_B R61, R55 ;  /* 0x00000037ff3d723e */ /* 0x000fe200020006ff */
[----:B------:R-:W-:Y:S01]  /*ded0*/  HADD2.F32 R62, -RZ, R60.H0_H0 ;  /* 0x2000003cff3e7230 */ /* 0x000fe20000004100 */
[----:B------:R-:W-:Y:S01]  /*dee0*/  F2FP.SATFINITE.E4M3.F32.PACK_AB_MERGE_C R58, R75, R72, R58 ;  /* 0x000000484b3a723e */ /* 0x000fe2000480703a */
[----:B------:R-:W-:Y:S01]  /*def0*/  HADD2.F32 R73, -RZ, R154.H1_H1 ;  /* 0x3000009aff497230 */ /* 0x000fe20000004100 */
[----:B------:R-:W-:Y:S01]  /*df00*/  F2FP.SATFINITE.E4M3.F32.PACK_AB_MERGE_C R84, R87, R84, RZ ;  /* 0x000000545754723e */ /* 0x000fe200048070ff */
[----:B------:R-:W-:-:S02]  /*df10*/  HADD2.F32 R60, -RZ, R60.H1_H1 ;  /* 0x3000003cff3c7230 */ /* 0x000fc40000004100 */
[-C--:B------:R-:W-:Y:S01]  /*df20*/  FMUL.FTZ R81, R62, R71.reuse ;  /* 0x000000473e517220 */ /* 0x080fe20000410000 */
[----:B------:R-:W-:Y:S02]  /*df30*/  HADD2.F32 R63, -RZ, R152.H0_H0 ;  /* 0x20000098ff3f7230 */ /* 0x000fe40000004100 */
        /* <DEDUP_REMOVED lines=11> */
[----:B------:R-:W-:Y:S01]  /*dff0*/  F2FP.F16.E4M3.UNPACK_B R69, R46 ;  /* 0x0000002eff45723e */ /* 0x000fe200020006ff */
[----:B------:R-:W-:Y:S01]  /*e000*/  HADD2.F32 R63, -RZ, R62.H0_H0 ;  /* 0x2000003eff3f7230 */ /* 0x000fe20000004100 */
[----:B------:R-:W-:Y:S01]  /*e010*/  F2FP.F16.E4M3.UNPACK_B R55, R55.H1 ;  /* 0x00000037ff37723e */ /* 0x000fe200030006ff */
        /* <DEDUP_REMOVED lines=22> */
[----:B------:R-:W-:Y:S01]  /*e180*/  HADD2.F32 R63, -RZ, R63.H1_H1 ;  /* 0x3000003fff3f7230 */ /* 0x000fe20000004100 */
[----:B------:R-:W-:Y:S01]  /*e190*/  F2FP.SATFINITE.E4M3.F32.PACK_AB_MERGE_C R59, R82, R59, RZ ;  /* 0x0000003b523b723e */ /* 0x000fe200048070ff */
[--C-:B------:R-:W-:Y:S01]  /*e1a0*/  HADD2.F32 R72, -RZ, R70.reuse.H1_H1 ;  /* 0x30000046ff487230 */ /* 0x100fe20000004100 */
[----:B------:R-:W-:Y:S01]  /*e1b0*/  F2FP.SATFINITE.E4M3.F32.PACK_AB_MERGE_C R56, R56, R81, R80 ;  /* 0x000000513838723e */ /* 0x000fe20004807050 */
[----:B------:R-:W-:Y:S01]  /*e1c0*/  HADD2.F32 R55, -RZ, R55.H1_H1 ;  /* 0x30000037ff377230 */ /* 0x000fe20000004100 */
[----:B------:R-:W-:Y:S01]  /*e1d0*/  F2FP.SATFINITE.E4M3.F32.PACK_AB_MERGE_C R59, R153, R74, R59 ;  /* 0x0000004a993b723e */ /* 0x000fe2000480703b */
[----:B------:R-:W-:-:S02]  /*e1e0*/  HADD2.F32 R71, -RZ, R70.H0_H0 ;  /* 0x20000046ff477230 */ /* 0x000fc40000004100 */
        /* <DEDUP_REMOVED lines=53> */
[----:B------:R-:W-:-:S02]  /*e540*/  F2FP.SATFINITE.E4M3.F32.PACK_AB_MERGE_C R47, R47, R74, RZ ;  /* 0x0000004a2f2f723e */ /* 0x000fc400048070ff */
[----:B------:R-:W-:Y:S02]  /*e550*/  F2FP.SATFINITE.E4M3.F32.PACK_AB_MERGE_C R68, R68, R75, RZ ;  /* 0x0000004b4444723e */ /* 0x000fe400048070ff */
[----:B------:R-:W-:Y:S02]  /*e560*/  F2FP.SATFINITE.E4M3.F32.PACK_AB_MERGE_C R45, R49, R60, R80 ;  /* 0x0000003c312d723e */ /* 0x000fe40004807050 */
[----:B------:R-:W-:Y:S01]  /*e570*/  F2FP.SATFINITE.E4M3.F32.PACK_AB_MERGE_C R49, R48, R61, R81 ;  /* 0x0000003d3031723e */ /* 0x000fe20004807051 */
[----:B------:R-:W-:Y:S01]  /*e580*/  IMAD.MOV.U32 R48, RZ, RZ, R59 ;  /* 0x000000ffff307224 */ /* 0x000fe200078e003b */
[----:B------:R-:W-:Y:S02]  /*e590*/  F2FP.SATFINITE.E4M3.F32.PACK_AB_MERGE_C R47, R55, R84, R47 ;  /* 0x00000054372f723e */ /* 0x000fe4000480702f */
[----:B------:R-:W-:Y:S02]  /*e5a0*/  F2FP.SATFINITE.E4M3.F32.PACK_AB_MERGE_C R51, R62, R85, R68 ;  /* 0x000000553e33723e */ /* 0x000fe40004807044 */
[----:B------:R-:W-:-:S07]  /*e5b0*/  MOV R44, R58 ;  /* 0x0000003a002c7202 */ /* 0x000fce0000000f00 */
.L_x_5351:
[----:B------:R-:W-:Y:S05]  /*e5c0*/  BSYNC B2 ;  /* 0x0000000000027941 */ /* 0x000fea0003800000 */
.L_x_5350:
        /* <DEDUP_REMOVED lines=10> */
.L_x_5349:
[----:B------:R-:W-:Y:S05]  /*e670*/  BSYNC B1 ;  /* 0x0000000000017941 */ /* 0x000fea0003800000 */
.L_x_5348:
        /* <DEDUP_REMOVED lines=31> */
[--C-:B------:R-:W-:Y:S01]  /*e870*/  SHF.R.U32.HI R73, RZ, 0x18, R65.reuse ;  /* 0x00000018ff497819 */ /* 0x100fe20000011641 */
[----:B-1----:R-:W-:Y:S01]  /*e880*/  IMAD.MOV.U32 R62, RZ, RZ, R48 ;  /* 0x000000ffff3e7224 */ /* 0x002fe200078e0030 */
[----:B------:R-:W-:Y:S01]  /*e890*/  LOP3.LUT R56, R65, 0xff, RZ, 0xc0, !PT ;  /* 0x000000ff41387812 */ /* 0x000fe200078ec0ff */
[----:B------:R-:W-:Y:S01]  /*e8a0*/  IMAD.SHL.U32 R61, R61, 0x100, RZ ;  /* 0x000001003d3d7824 */ /* 0x000fe200078e00ff */
[----:B------:R-:W-:Y:S02]  /*e8b0*/  SHF.R.U32.HI R72, RZ, 0x10, R65 ;  /* 0x00000010ff487819 */ /* 0x000fe40000011641 */
[----:B------:R-:W-:Y:S01]  /*e8c0*/  PRMT R44, R73, 0x654, R56 ;  /* 0x00000654492c7816 */ /* 0x000fe20000000038 */
[----:B------:R-:W-:Y:S01]  /*e8d0*/  IMAD.MOV.U32 R56, RZ, RZ, R50 ;  /* 0x000000ffff387224 */ /* 0x000fe200078e0032 */
[----:B------:R-:W-:-:S02]  /*e8e0*/  SHF.R.U32.HI R68, RZ, 0x8, R67 ;  /* 0x00000008ff447819 */ /* 0x000fc40000011643 */
[--C-:B------:R-:W-:Y:S02]  /*e8f0*/  SHF.R.U32.HI R63, RZ, 0x18, R77.reuse ;  /* 0x00000018ff3f7819 */ /* 0x100fe4000001164d */
[----:B------:R-:W-:Y:S02]  /*e900*/  LOP3.LUT R60, R77, 0xff, RZ, 0xc0, !PT ;  /* 0x000000ff4d3c7812 */ /* 0x000fe400078ec0ff */
[----:B------:R-:W-:Y:S02]  /*e910*/  SHF.R.U32.HI R65, RZ, 0x8, R77 ;  /* 0x00000008ff417819 */ /* 0x000fe4000001164d */
[--C-:B------:R-:W-:Y:S02]  /*e920*/  SHF.R.U32.HI R71, RZ, 0x18, R67.reuse ;  /* 0x00000018ff477819 */ /* 0x100fe40000011643 */
[----:B------:R-:W-:Y:S01]  /*e930*/  LOP3.LUT R58, R67, 0xff, RZ, 0xc0, !PT ;  /* 0x000000ff433a7812 */ /* 0x000fe200078ec0ff */
[----:B------:R-:W-:Y:S01]  /*e940*/  IMAD.SHL.U32 R65, R65, 0x100, RZ ;  /* 0x0000010041417824 */ /* 0x000fe200078e00ff */
[----:B------:R-:W-:-:S02]  /*e950*/  SHF.R.U32.HI R66, RZ, 0x10, R67 ;  /* 0x00000010ff427819 */ /* 0x000fc40000011643 */
[----:B------:R-:W-:Y:S01]  /*e960*/  LOP3.LUT R44, R44, 0xff00, R61, 0xf8, !PT ;  /* 0x0000ff002c2c7812 */ /* 0x000fe200078ef83d */
[----:B------:R-:W-:Y:S01]  /*e970*/  IMAD.U32 R61, R72, 0x10000, RZ ;  /* 0x00010000483d7824 */ /* 0x000fe200078e00ff */
[----:B------:R-:W-:Y:S02]  /*e980*/  SHF.R.U32.HI R67, RZ, 0x8, R79 ;  /* 0x00000008ff437819 */ /* 0x000fe4000001164f */
[----:B------:R-:W-:Y:S01]  /*e990*/  PRMT R60, R63, 0x654, R60 ;  /* 0x000006543f3c7816 */ /* 0x000fe2000000003c */
[----:B------:R-:W-:Y:S01]  /*e9a0*/  IMAD.SHL.U32 R63, R68, 0x100, RZ ;  /* 0x00000100443f7824 */ /* 0x000fe200078e00ff */
[----:B------:R-:W-:Y:S01]  /*e9b0*/  PRMT R58, R71, 0x654, R58 ;  /* 0x00000654473a7816 */ /* 0x000fe2000000003a */
[----:B------:R-:W-:Y:S01]  /*e9c0*/  IMAD.SHL.U32 R67, R67, 0x100, RZ ;  /* 0x0000010043437824 */ /* 0x000fe200078e00ff */
[----:B------:R-:W-:Y:S01]  /*e9d0*/  LOP3.LUT R48, R44, 0xff0000, R61, 0xf8, !PT ;  /* 0x00ff00002c307812 */ /* 0x000fe200078ef83d */
[----:B------:R-:W-:Y:S01]  /*e9e0*/  IMAD.U32 R61, R66, 0x10000, RZ ;  /* 0x00010000423d7824 */ /* 0x000fe200078e00ff */
[----:B------:R-:W-:-:S02]  /*e9f0*/  LOP3.LUT R64, R79, 0xff0000ff, RZ, 0xc0, !PT ;  /* 0xff0000ff4f407812 */ /* 0x000fc400078ec0ff */
[----:B------:R-:W-:Y:S02]  /*ea00*/  LOP3.LUT R58, R58, 0xff00, R63, 0xf8, !PT ;  /* 0x0000ff003a3a7812 */ /* 0x000fe400078ef83f */
[----:B------:R-:W-:Y:S02]  /*ea10*/  LOP3.LUT R50, R60, 0xff00, R65, 0xf8, !PT ;  /* 0x0000ff003c327812 */ /* 0x000fe400078ef841 */
[----:B------:R-:W-:Y:S02]  /*ea20*/  F2FP.F16.E4M3.UNPACK_B R66, R150.H1 ;  /* 0x00000096ff42723e */ /* 0x000fe400030006ff */
[----:B------:R-:W-:Y:S02]  /*ea30*/  F2FP.F16.E4M3.UNPACK_B R63, R62.H1 ;  /* 0x0000003eff3f723e */ /* 0x000fe400030006ff */
[----:B------:R-:W-:Y:S02]  /*ea40*/  F2FP.F16.E4M3.UNPACK_B R60, R59.H1 ;  /* 0x0000003bff3c723e */ /* 0x000fe400030006ff */
[----:B------:R-:W-:-:S02]  /*ea50*/  LOP3.LUT R68, R64, 0xff00, R67, 0xf8, !PT ;  /* 0x0000ff0040447812 */ /* 0x000fc400078ef843 */
[----:B------:R-:W-:Y:S01]  /*ea60*/  MOV R55, R46 ;  /* 0x0000002e00377202 */ /* 0x000fe20000000f00 */
[----:B------:R-:W-:Y:S01]  /*ea70*/  HADD2.F32 R46, -RZ, R66.H0_H0 ;  /* 0x20000042ff2e7230 */ /* 0x000fe20000004100 */
[----:B------:R-:W-:Y:S01]  /*ea80*/  LOP3.LUT R44, R58, 0xff0000, R61, 0xf8, !PT ;  /* 0x00ff00003a2c7812 */ /* 0x000fe200078ef83d */
[----:B------:R-:W-:Y:S01]  /*ea90*/  HADD2.F32 R61, -RZ, R63.H0_H0 ;  /* 0x2000003fff3d7230 */ /* 0x000fe20000004100 */
[----:B------:R-:W-:Y:S01]  /*eaa0*/  F2FP.F16.E4M3.UNPACK_B R64, R148.H1 ;  /* 0x00000094ff40723e */ /* 0x000fe200030006ff */
[----:B------:R-:W-:Y:S01]  /*eab0*/  HADD2.F32 R58, -RZ, R60.H0_H0 ;  /* 0x2000003cff3a7230 */ /* 0x000fe20000004100 */
[----:B------:R-:W-:Y:S02]  /*eac0*/  SHF.R.U32.HI R70, RZ, 0x10, R77 ;  /* 0x00000010ff467819 */ /* 0x000fe4000001164d */
[----:B------:R-:W-:Y:S01]  /*ead0*/  FMUL.FTZ R71, R61, R46 ;  /* 0x0000002e3d477220 */ /* 0x000fe20000410000 */
[----:B------:R-:W-:Y:S01]  /*eae0*/  HADD2.F32 R65, -RZ, R64.H0_H0 ;  /* 0x20000040ff417230 */ /* 0x000fe20000004100 */
[----:B------:R-:W-:Y:S01]  /*eaf0*/  SHF.R.U32.HI R69, RZ, 0x10, R79 ;  /* 0x00000010ff457819 */ /* 0x000fe2000001164f */
[----:B------:R-:W-:-:S02]  /*eb00*/  IMAD.U32 R67, R70, 0x10000, RZ ;  /* 0x0001000046437824 */ /* 0x000fc400078e00ff */
[C---:B------:R-:W-:Y:S01]  /*eb10*/  FMUL.FTZ R70, R58.reuse, R46 ;  /* 0x0000002e3a467220 */ /* 0x040fe20000410000 */
[----:B------:R-:W-:Y:S01]  /*eb20*/  F2FP.F16.E4M3.UNPACK_B R150, R150 ;  /* 0x00000096ff96723e */ /* 0x000fe200020006ff */
[-C--:B------:R-:W-:Y:S01]  /*eb30*/  FFMA.FTZ R58, R58, R65.reuse, -R71 ;  /* 0x000000413a3a7223 */ /* 0x080fe20000010847 */
[----:B------:R-:W-:Y:S02]  /*eb40*/  IMAD.U32 R69, R69, 0x10000, RZ ;  /* 0x0001000045457824 */ /* 0x000fe400078e00ff */
[----:B------:R-:W-:Y:S01]  /*eb50*/  FFMA.FTZ R71, R61, R65, R70 ;  /* 0x000000413d477223 */ /* 0x000fe20000010046 */
[----:B------:R-:W-:Y:S01]  /*eb60*/  LOP3.LUT R50, R50, 0xff0000, R67, 0xf8, !PT ;  /* 0x00ff000032327812 */ /* 0x000fe200078ef843 */
[----:B------:R-:W-:Y:S01]  /*eb70*/  HADD2.F32 R65, -RZ, R64.H1_H1 ;  /* 0x30000040ff417230 */ /* 0x000fe20000004100 */
[----:B------:R-:W-:Y:S01]  /*eb80*/  F2FP.F16.E4M3.UNPACK_B R62, R62 ;  /* 0x0000003eff3e723e */ /* 0x000fe200020006ff */
[----:B------:R-:W-:Y:S01]  /*eb90*/  HADD2.F32 R67, -RZ, R66.H1_H1 ;  /* 0x30000042ff437230 */ /* 0x000fe20000004100 */
[----:B------:R-:W-:Y:S01]  /*eba0*/  F2FP.F16.E4M3.UNPACK_B R59, R59 ;  /* 0x0000003bff3b723e */ /* 0x000fe200020006ff */
[----:B------:R-:W-:Y:S01]  /*ebb0*/  HADD2.F32 R64, -RZ, R63.H1_H1 ;  /* 0x3000003fff407230 */ /* 0x000fe20000004100 */
[----:B------:R-:W-:Y:S01]  /*ebc0*/  LOP3.LUT R46, R68, 0xff0000, R69, 0xf8, !PT ;  /* 0x00ff0000442e7812 */ /* 0x000fe200078ef845 */
        /* <DEDUP_REMOVED lines=43> */
[----:B------:R-:W-:Y:S01]  /*ee80*/  FFMA.FTZ R79, R59, R64, -R60 ;  /* 0x000000403b4f7223 */ /* 0x000fe2000001083c */
[----:B------:R-:W-:Y:S01]  /*ee90*/  F2FP.F16.E4M3.UNPACK_B R59, R56 ;  /* 0x00000038ff3b723e */ /* 0x000fe200020006ff */
[----:B------:R-:W-:Y:S01]  /*eea0*/  FFMA.FTZ R78, R61, R64, R66 ;  /* 0x000000403d4e7223 */ /* 0x000fe20000010042 */
[----:B------:R-:W-:Y:S01]  /*eeb0*/  HADD2.F32 R64, -RZ, R149.H1_H1 ;  /* 0x30000095ff407230 */ /* 0x000fe20000004100 */
[----:B------:R-:W-:Y:S01]  /*eec0*/  F2FP.SATFINITE.E4M3.F32.PACK_AB_MERGE_C R58, R73, R58, RZ ;  /* 0x0000003a493a723e */ /* 0x000fe200048070ff */
[----:B------:R-:W-:Y:S01]  /*eed0*/  HADD2.F32 R56, -RZ, R55.H0_H0 ;  /* 0x20000037ff387230 */ /* 0x000fe20000004100 */
[----:B------:R-:W-:Y:S01]  /*eee0*/  F2FP.SATFINITE.E4M3.F32.PACK_AB_MERGE_C R71, R72, R71, RZ ;  /* 0x000000474847723e */ /* 0x000fe200048070ff */
[--C-:B------:R-:W-:Y:S01]  /*eef0*/  HADD2.F32 R60, -RZ, R59.reuse.H0_H0 ;  /* 0x2000003bff3c7230 */ /* 0x100fe20000004100 */
[----:B------:R-:W-:Y:S01]  /*ef00*/  F2FP.SATFINITE.E4M3.F32.PACK_AB_MERGE_C R76, R79, R76, RZ ;  /* 0x0000004c4f4c723e */ /* 0x000fe200048070ff */
[----:B------:R-:W-:Y:S01]  /*ef10*/  HADD2.F32 R59, -RZ, R59.H1_H1 ;  /* 0x3000003bff3b7230 */ /* 0x000fe20000004100 */
[----:B------:R-:W-:Y:S01]  /*ef20*/  F2FP.SATFINITE.E4M3.F32.PACK_AB_MERGE_C R77, R78, R77, RZ ;  /* 0x0000004d4e4d723e */ /* 0x000fe200048070ff */
[----:B------:R-:W-:-:S02]  /*ef30*/  HADD2.F32 R63, -RZ, R149.H0_H0 ;  /* 0x20000095ff3f7230 */ /* 0x000fc40000004100 */
[----:B------:R-:W-:Y:S02]  /*ef40*/  HADD2.F32 R55, -RZ, R55.H1_H1 ;  /* 0x30000037ff377230 */ /* 0x000fe40000004100 */
[-C--:B------:R-:W-:Y:S01]  /*ef50*/  FMUL.FTZ R74, R59, R64.reuse ;  /* 0x000000403b4a7220 */ /* 0x080fe20000410000 */
[--C-:B------:R-:W-:Y:S02]  /*ef60*/  HADD2.F32 R61, -RZ, R147.reuse.H0_H0 ;  /* 0x20000093ff3d7230 */ /* 0x100fe40000004100 */
[-C--:B------:R-:W-:Y:S01]  /*ef70*/  FMUL.FTZ R65, R60, R63.reuse ;  /* 0x0000003f3c417220 */ /* 0x080fe20000410000 */
[----:B------:R-:W-:Y:S02]  /*ef80*/  HADD2.F32 R62, -RZ, R147.H1_H1 ;  /* 0x30000093ff3e7230 */ /* 0x000fe40000004100 */
[C---:B------:R-:W-:Y:S01]  /*ef90*/  FMUL.FTZ R64, R55.reuse, R64 ;  /* 0x0000004037407220 */ /* 0x040fe20000410000 */
[C---:B------:R-:W-:Y:S01]  /*efa0*/  FMUL.FTZ R63, R56.reuse, R63 ;  /* 0x0000003f383f7220 */ /* 0x040fe20000410000 */
[-C--:B------:R-:W-:Y:S01]  /*efb0*/  FFMA.FTZ R56, R56, R61.reuse, -R65 ;  /* 0x0000003d38387223 */ /* 0x080fe20000010841 */
[----:B------:R-:W-:Y:S01]  /*efc0*/  F2FP.F16.E4M3.UNPACK_B R65, R50 ;  /* 0x00000032ff41723e */ /* 0x000fe200020006ff */
[-C--:B------:R-:W-:Y:S01]  /*efd0*/  FFMA.FTZ R55, R55, R62.reuse, -R74 ;  /* 0x0000003e37377223 */ /* 0x080fe2000001084a */
[----:B------:R-:W-:Y:S01]  /*efe0*/  FFMA.FTZ R75, R59, R62, R64 ;  /* 0x0000003e3b4b7223 */ /* 0x000fe20000010040 */
[----:B------:R-:W-:Y:S01]  /*eff0*/  FFMA.FTZ R66, R60, R61, R63 ;  /* 0x0000003d3c427223 */ /* 0x000fe2000001003f */
[----:B------:R-:W-:-:S02]  /*f000*/  F2FP.F16.E4M3.UNPACK_B R62, R49 ;  /* 0x00000031ff3e723e */ /* 0x000fc400020006ff */
[----:B------:R-:W-:Y:S02]  /*f010*/  F2FP.F16.E4M3.UNPACK_B R60, R45 ;  /* 0x0000002dff3c723e */ /* 0x000fe400020006ff */
[----:B------:R-:W-:Y:S01]  /*f020*/  F2FP.SATFINITE.E4M3.F32.PACK_AB_MERGE_C R59, R70, R67, R58 ;  /* 0x00000043463b723e */ /* 0x000fe2000480703a */
[----:B------:R-:W-:Y:S01]  /*f030*/  HADD2.F32 R63, -RZ, R62.H0_H0 ;  /* 0x2000003eff3f7230 */ /* 0x000fe20000004100 */
[----:B------:R-:W-:Y:S01]  /*f040*/  F2FP.SATFINITE.E4M3.F32.PACK_AB_MERGE_C R58, R69, R68, R71 ;  /* 0x00000044453a723e */ /* 0x000fe20004807047 */
[----:B------:R-:W-:Y:S01]  /*f050*/  HADD2.F32 R68, -RZ, R65.H0_H0 ;  /* 0x20000041ff447230 */ /* 0x000fe20000004100 */
[----:B------:R-:W-:Y:S01]  /*f060*/  F2FP.F16.E4M3.UNPACK_B R64, R48 ;  /* 0x00000030ff40723e */ /* 0x000fe200020006ff */
[----:B------:R-:W-:Y:S01]  /*f070*/  HADD2.F32 R61, -RZ, R60.H0_H0 ;  /* 0x2000003cff3d7230 */ /* 0x000fe20000004100 */
[----:B------:R-:W-:Y:S01]  /*f080*/  F2FP.SATFINITE.E4M3.F32.PACK_AB_MERGE_C R56, R55, R56, R76 ;  /* 0x000000383738723e */ /* 0x000fe2000480704c */
[----:B------:R-:W-:Y:S01]  /*f090*/  HADD2.F32 R62, -RZ, R62.H1_H1 ;  /* 0x3000003eff3e7230 */ /* 0x000fe20000004100 */
[----:B------:R-:W-:Y:S01]  /*f0a0*/  F2FP.SATFINITE.E4M3.F32.PACK_AB_MERGE_C R55, R75, R66, R77 ;  /* 0x000000424b37723e */ /* 0x000fe2000480704d */
[----:B------:R-:W-:-:S02]  /*f0b0*/  HADD2.F32 R66, -RZ, R64.H0_H0 ;  /* 0x20000040ff427230 */ /* 0x000fc40000004100 */
[-C--:B------:R-:W-:Y:S01]  /*f0c0*/  FMUL.FTZ R70, R63, R68.reuse ;  /* 0x000000443f467220 */ /* 0x080fe20000410000 */
[----:B------:R-:W-:Y:S01]  /*f0d0*/  FMUL.FTZ R68, R61, R68 ;  /* 0x000000443d447220 */ /* 0x000fe20000410000 */
[----:B------:R-:W-:Y:S01]  /*f0e0*/  HADD2.F32 R65, -RZ, R65.H1_H1 ;  /* 0x30000041ff417230 */ /* 0x000fe20000004100 */
[----:B------:R-:W-:Y:S01]  /*f0f0*/  F2FP.F16.E4M3.UNPACK_B R45, R45.H1 ;  /* 0x0000002dff2d723e */ /* 0x000fe200030006ff */
[----:B------:R-:W-:Y:S02]  /*f100*/  HADD2.F32 R60, -RZ, R60.H1_H1 ;  /* 0x3000003cff3c7230 */ /* 0x000fe40000004100 */
[-C--:B------:R-:W-:Y:S01]  /*f110*/  FFMA.FTZ R68, R63, R66.reuse, R68 ;  /* 0x000000423f447223 */ /* 0x080fe20000010044 */
[----:B------:R-:W-:Y:S02]  /*f120*/  HADD2.F32 R63, -RZ, R64.H1_H1 ;  /* 0x30000040ff3f7230 */ /* 0x000fe40000004100 */
[-C--:B------:R-:W-:Y:S01]  /*f130*/  FMUL.FTZ R67, R62, R65.reuse ;  /* 0x000000413e437220 */ /* 0x080fe20000410000 */
[----:B------:R-:W-:Y:S01]  /*f140*/  FFMA.FTZ R70, R61, R66, -R70 ;  /* 0x000000423d467223 */ /* 0x000fe20000010846 */
[C---:B------:R-:W-:Y:S01]  /*f150*/  FMUL.FTZ R65, R60.reuse, R65 ;  /* 0x000000413c417220 */ /* 0x040fe20000410000 */
[----:B------:R-:W-:Y:S01]  /*f160*/  F2FP.F16.E4M3.UNPACK_B R61, R49.H1 ;  /* 0x00000031ff3d723e */ /* 0x000fe200030006ff */
[-C--:B------:R-:W-:Y:S01]  /*f170*/  FFMA.FTZ R69, R60, R63.reuse, -R67 ;  /* 0x0000003f3c457223 */ /* 0x080fe20000010843 */
[----:B------:R-:W-:Y:S01]  /*f180*/  F2FP.F16.E4M3.UNPACK_B R60, R50.H1 ;  /* 0x00000032ff3c723e */ /* 0x000fe200030006ff */
[----:B------:R-:W-:Y:S01]  /*f190*/  FFMA.FTZ R71, R62, R63, R65 ;  /* 0x0000003f3e477223 */ /* 0x000fe20000010041 */
[----:B------:R-:W-:Y:S01]  /*f1a0*/  HADD2.F32 R49, -RZ, R45.H0_H0 ;  /* 0x2000002dff317230 */ /* 0x000fe20000004100 */
[----:B------:R-:W-:Y:S01]  /*f1b0*/  F2FP.F16.E4M3.UNPACK_B R48, R48.H1 ;  /* 0x00000030ff30723e */ /* 0x000fe200030006ff */
[----:B------:R-:W-:Y:S01]  /*f1c0*/  HADD2.F32 R50, -RZ, R61.H0_H0 ;  /* 0x2000003dff327230 */ /* 0x000fe20000004100 */
[----:B------:R-:W-:Y:S01]  /*f1d0*/  F2FP.F16.E4M3.UNPACK_B R65, R46.H1 ;  /* 0x0000002eff41723e */ /* 0x000fe200030006ff */
[----:B------:R-:W-:-:S02]  /*f1e0*/  HADD2.F32 R62, -RZ, R60.H0_H0 ;  /* 0x2000003cff3e7230 */ /* 0x000fc40000004100 */
[----:B------:R-:W-:Y:S02]  /*f1f0*/  HADD2.F32 R61, -RZ, R61.H1_H1 ;  /* 0x3000003dff3d7230 */ /* 0x000fe40000004100 */
[----:B------:R-:W-:Y:S02]  /*f200*/  HADD2.F32 R64, -RZ, R60.H1_H1 ;  /* 0x3000003cff407230 */ /* 0x000fe40000004100 */
[-C--:B------:R-:W-:Y:S01]  /*f210*/  FMUL.FTZ R66, R50, R62.reuse ;  /* 0x0000003e32427220 */ /* 0x080fe20000410000 */
[----:B------:R-:W-:Y:S02]  /*f220*/  HADD2.F32 R45, -RZ, R45.H1_H1 ;  /* 0x3000002dff2d7230 */ /* 0x000fe40000004100 */
[----:B------:R-:W-:Y:S01]  /*f230*/  FMUL.FTZ R63, R49, R62 ;  /* 0x0000003e313f7220 */ /* 0x000fe20000410000 */
[--C-:B------:R-:W-:Y:S02]  /*f240*/  HADD2.F32 R60, -RZ, R48.reuse.H0_H0 ;  /* 0x20000030ff3c7230 */ /* 0x100fe40000004100 */
[----:B------:R-:W-:Y:S01]  /*f250*/  FMUL.FTZ R62, R61, R64 ;  /* 0x000000403d3e7220 */ /* 0x000fe20000410000 */
[----:B------:R-:W-:-:S02]  /*f260*/  HADD2.F32 R48, -RZ, R48.H1_H1 ;  /* 0x30000030ff307230 */ /* 0x000fc40000004100 */
[----:B------:R-:W-:Y:S01]  /*f270*/  FMUL.FTZ R64, R45, R64 ;  /* 0x000000402d407220 */ /* 0x000fe20000410000 */
[----:B------:R-:W-:Y:S01]  /*f280*/  FFMA.FTZ R73, R50, R60, R63 ;  /* 0x0000003c32497223 */ /* 0x000fe2000001003f */
[----:B------:R-:W-:Y:S02]  /*f290*/  F2FP.F16.E4M3.UNPACK_B R50, R51 ;  /* 0x00000033ff32723e */ /* 0x000fe400020006ff */
        /* <DEDUP_REMOVED lines=53> */
.L_x_5353:
[----:B------:R-:W-:Y:S05]  /*f5f0*/  BSYNC B1 ;  /* 0x0000000000017941 */ /* 0x000fea0003800000 */
.L_x_5352:
        /* <DEDUP_REMOVED lines=10> */
.L_x_5269:
[----:B------:R-:W-:-:S06]  /*f6a0*/  UISETP.NE.AND UP0, UPT, UR53, 0x3, UPT ;  /* 0x000000033500788c */ /* 0x000fcc000bf05270 */
[----:B------:R-:W-:-:S13]  /*f6b0*/  PLOP3.LUT P2, PT, PT, PT, UP0, 0x80, 0x0 ;  /* 0x000000000000781c */ /* 0x000fda0003f4f008 */
[----:B------:R-:W-:Y:S05]  /*f6c0*/  @!P2 BRA `(.L_x_5354) ;  /* 0x000000000004a947 */ /* 0x000fea0003800000 */
[----:B------:R-:W-:Y:S01]  /*f6d0*/  BPT.TRAP 0x1 ;  /* 0x000000040000795c */ /* 0x000fe20000300000 */
.L_x_5354:
[----:B------:R-:W-:Y:S01]  /*f6e0*/  IMAD R101, R17, 0x8, R16 ;  /* 0x0000000811657824 */ /* 0x000fe200078e0210 */
[----:B------:R-:W-:Y:S01]  /*f6f0*/  SHF.L.U32 R102, R223, 0x1f, RZ ;  /* 0x0000001fdf667819 */ /* 0x000fe200000006ff */
[----:B------:R-:W-:Y:S01]  /*f700*/  IMAD R100, R24, -0xa0, R2 ;  /* 0xffffff6018647824 */ /* 0x000fe200078e0202 */
[----:B------:R-:W-:Y:S02]  /*f710*/  BSSY B1, `(.L_x_5355) ;  /* 0x0000004000017945 */ /* 0x000fe40003800000 */
[----:B------:R-:W0:Y:S02]  /*f720*/  SYNCS.PHASECHK.TRANS64.TRYWAIT P3, [R101+URZ+0x33490], R102 ;  /* 0x03349066650075a7 */ /* 0x000e24000806017f */
[----:B------:R-:W-:Y:S01]  /*f730*/  VIMNMX R100, R100, 0xa0, PT ;  /* 0x000000a064647848 */ /* 0x000fe20003fe0100 */
[----:B0-----:R-:W-:Y:S06]  /*f740*/  @!P3 BRA `(.L_x_5356) ;  /* 0x000001f000c0b947 */ /* 0x001fec0003800000 */
.L_x_5605:
[----:B------:R-:W-:Y:S05]  /*f750*/  BSYNC B1 ;  /* 0x0000000000017941 */ /* 0x000fea0003800000 */
.L_x_5355:
        /* <DEDUP_REMOVED lines=21> */
.L_x_5358:
[----:B------:R-:W-:Y:S05]  /*f8b0*/  BSYNC B1 ;  /* 0x0000000000017941 */ /* 0x000fea0003800000 */
.L_x_5357:
        /* <DEDUP_REMOVED lines=21> */
.L_x_5302:
[----:B------:R-:W-:Y:S05]  /*fa10*/  BSYNC B0 ;  /* 0x0000000000007941 */ /* 0x000fea0003800000 */
.L_x_5268:
        /* <DEDUP_REMOVED lines=17> */
.L_x_5360:
[----:B------:R-:W-:Y:S05]  /*fb30*/  BSYNC B0 ;  /* 0x0000000000007941 */ /* 0x000fea0003800000 */
.L_x_5359:
[----:B------:R-:W1:Y:S01]  /*fb40*/  SYNCS.PHASECHK.TRANS64.TRYWAIT P2, [R101+URZ+0x334b0], R102 ;  /* 0x0334b066650075a7 */ /* 0x000e62000804017f */
[----:B------:R-:W-:Y:S01]  /*fb50*/  ULDC UR37, c[0x0][0x2f4] ;  /* 0x0000bd0000257ab9 */ /* 0x000fe20000000800 */
[----:B------:R-:W-:Y:S01]  /*fb60*/  ULDC.64 UR38, c[0x0][0x328] ;  /* 0x0000ca0000267ab9 */ /* 0x000fe20000000a00 */
[----:B------:R-:W-:Y:S01]  /*fb70*/  ULDC.64 UR40, c[0x0][0x318] ;  /* 0x0000c60000287ab9 */ /* 0x000fe20000000a00 */
[----:B------:R-:W-:Y:S01]  /*fb80*/  BSSY B0, `(.L_x_5361) ;  /* 0x0000003000007945 */ /* 0x000fe20003800000 */
[----:B------:R-:W-:-:S03]  /*fb90*/  IMAD.WIDE R48, R24, 0xa0, R122 ;  /* 0x000000a018307825 */ /* 0x000fc600078e027a */
[----:B-1----:R-:W-:Y:S05]  /*fba0*/  @!P2 BRA `(.L_x_5362) ;  /* 0x000001ec00bca947 */ /* 0x002fea0003800000 */
.L_x_5606:
[----:B------:R-:W-:Y:S05]  /*fbb0*/  BSYNC B0 ;  /* 0x0000000000007941 */ /* 0x000fea0003800000 */
.L_x_5361:
        /* <DEDUP_REMOVED lines=28> */
.L_x_5364:
[----:B------:R-:W-:Y:S05]  /*fd80*/  BSYNC B0 ;  /* 0x0000000000007941 */ /* 0x000fea0003800000 */
.L_x_5363:
        /* <DEDUP_REMOVED lines=31> */
.L_x_5366:
[----:B------:R-:W-:Y:S05]  /*ff80*/  BSYNC B0 ;  /* 0x0000000000007941 */ /* 0x000fea0003800000 */
.L_x_5365:
[----:B------:R-:W2:Y:S01]  /*ff90*/  LDL R42, [R1+0x14] ;  /* 0x00001400012a7983 */ /* 0x000ea20000100800 */
[----:B------:R-:W-:Y:S01]  /*ffa0*/  VIADD R17, R17, 0x1 ;  /* 0x0000000111117836 */ /* 0x000fe20000000000 */
[----:B-1----:R-:W-:Y:S01]  /*ffb0*/  @!P3 IADD3 R101, R101, 0x334c0, RZ ;  /* 0x000334c06565b810 */ /* 0x002fe20007ffe0ff */
        /* <DEDUP_REMOVED lines=20> */
.L_x_5263:
[----:B------:R-:W-:Y:S05]  /*10100*/  @P0 BRA `(.L_x_5368) ;  /* 0x00000000000c0947 */ /* 0x000fea0003800000 */
[----:B------:R-:W1:Y:S01]  /*10110*/  FENCE.VIEW.ASYNC.G ;  /* 0x00000000000073c6 */ /* 0x000e620000000100 */
[----:B------:R-:W-:Y:S05]  /*10120*/  WARPSYNC.ALL ;  /* 0x0000000000007948 */ /* 0x000fea0003800000 */
[----:B-1----:R-:W-:Y:S06]  /*10130*/  BAR.ARV 0xc, 0x180 ;  /* 0x0306000000007b1d */ /* 0x002fec0000002000 */
.L_x_5368:
        /* <DEDUP_REMOVED lines=31> */
[----:B------:R-:W-:Y:S01]  /*10330*/  @P0 LEA R4, P2, R2, UR4, 0x2 ;  /* 0x0000000402040c11 */ /* 0x000fe2000f8410ff */
[----:B------:R-:W-:Y:S01]  /*10340*/  @P0 IMAD.IADD R3, R3, 0x1, R9 ;  /* 0x0000000103030824 */ /* 0x000fe200078e0209 */
[----:B------:R-:W-:Y:S01]  /*10350*/  ULDC UR4, c[0x0][0x988] ;  /* 0x0002620000047ab9 */ /* 0x000fe20000000800 */
[----:B------:R-:W-:Y:S01]  /*10360*/  IMAD.MOV.U32 R0, RZ, RZ, 0x3f800000 ;  /* 0x3f800000ff007424 */ /* 0x000fe200078e00ff */
[----:B------:R-:W-:Y:S02]  /*10370*/  @P1 LEA.HI.X R9, R6, UR7, R5, 0x2, P3 ;  /* 0x0000000706091c11 */ /* 0x000fe400098f1405 */
[----:B------:R-:W-:Y:S01]  /*10380*/  @P0 LEA.HI.X R5, R2, UR5, R3, 0x2, P2 ;  /* 0x0000000502050c11 */ /* 0x000fe200090f1403 */
[----:B------:R-:W-:Y:S01]  /*10390*/  IMAD.MOV.U32 R3, RZ, RZ, 0x3f800000 ;  /* 0x3f800000ff037424 */ /* 0x000fe200078e00ff */
[----:B------:R-:W0:Y:S01]  /*103a0*/  LDC R2, c[0x0][0x448] ;  /* 0x00011200ff027b82 */ /* 0x000e220000000800 */
[----:B------:R1:W2:Y:S04]  /*103b0*/  @P1 LDG.E R0, desc[UR54][R8.64] ;  /* 0x0000003608001981 */ /* 0x0002a8000c1e1900 */
[----:B------:R3:W2:Y:S01]  /*103c0*/  @P0 LDG.E R3, desc[UR54][R4.64] ;  /* 0x0000003604030981 */ /* 0x0006a2000c1e1900 */
[----:B------:R-:W-:Y:S01]  /*103d0*/  VIADD R7, R235, 0x7f ;  /* 0x0000007feb077836 */ /* 0x000fe20000000000 */
        /* <DEDUP_REMOVED lines=11> */
[----:B------:R-:W-:Y:S02]  /*10490*/  MOV R82, RZ ;  /* 0x000000ff00527202 */ /* 0x000fe40000000f00 */
[----:B------:R-:W-:Y:S02]  /*104a0*/  CS2R R60, SRZ ;  /* 0x00000000003c7805 */ /* 0x000fe4000001ff00 */
[----:B------:R-:W-:Y:S02]  /*104b0*/  CS2R R102, SRZ ;  /* 0x0000000000667805 */ /* 0x000fe4000001ff00 */
[----:B------:R-:W-:Y:S02]  /*104c0*/  CS2R R54, SRZ ;  /* 0x0000000000367805 */ /* 0x000fe4000001ff00 */
[----:B------:R-:W-:-:S02]  /*104d0*/  CS2R R52, SRZ ;  /* 0x0000000000347805 */ /* 0x000fc4000001ff00 */
[----:B------:R-:W-:Y:S02]  /*104e0*/  CS2R R96, SRZ ;  /* 0x0000000000607805 */ /* 0x000fe4000001ff00 */
[----:B0-----:R-:W-:Y:S01]  /*104f0*/  ISETP.NE.AND P0, PT, R2, 0x1, PT ;  /* 0x000000010200780c */ /* 0x001fe20003f05270 */
        /* <DEDUP_REMOVED lines=11> */
[----:B------:R-:W-:Y:S01]  /*105b0*/  CS2R R74, SRZ ;  /* 0x00000000004a7805 */ /* 0x000fe2000001ff00 */
[----:B------:R-:W0:Y:S01]  /*105c0*/  @P0 LDC R2, c[0x0][0x44c] ;  /* 0x00011300ff020b82 */ /* 0x000e220000000800 */
[----:B-1----:R-:W-:Y:S02]  /*105d0*/  CS2R R8, SRZ ;  /* 0x0000000000087805 */ /* 0x002fe4000001ff00 */
[----:B------:R-:W-:-:S02]  /*105e0*/  CS2R R50, SRZ ;  /* 0x0000000000327805 */ /* 0x000fc4000001ff00 */
[----:B------:R-:W-:Y:S02]  /*105f0*/  CS2R R72, SRZ ;  /* 0x0000000000487805 */ /* 0x000fe4000001ff00 */
[----:B------:R-:W-:Y:S02]  /*10600*/  CS2R R92, SRZ ;  /* 0x00000000005c7805 */ /* 0x000fe4000001ff00 */
[----:B------:R-:W-:Y:S02]  /*10610*/  CS2R R64, SRZ ;  /* 0x0000000000407805 */ /* 0x000fe4000001ff00 */
[----:B------:R-:W-:Y:S02]  /*10620*/  CS2R R26, SRZ ;  /* 0x00000000001a7805 */ /* 0x000fe4000001ff00 */
[----:B---3--:R-:W-:Y:S01]  /*10630*/  CS2R R4, SRZ ;  /* 0x0000000000047805 */ /* 0x008fe2000001ff00 */
[----:B------:R-:W1:Y:S01]  /*10640*/  @P0 LDC R11, c[0x0][0x450] ;  /* 0x00011400ff0b0b82 */ /* 0x000e620000000800 */
        /* <DEDUP_REMOVED lines=14> */
[----:B------:R-:W-:Y:S01]  /*10730*/  CS2R R24, SRZ ;  /* 0x0000000000187805 */ /* 0x000fe2000001ff00 */
[----:B0-----:R-:W-:-:S04]  /*10740*/  @P0 IMAD.HI.U32 R2, R7, R2, RZ ;  /* 0x0000000207020227 */ /* 0x001fc800078e00ff */
[----:B------:R-:W-:Y:S01]  /*10750*/  IMAD.MOV.U32 R128, RZ, RZ, RZ ;  /* 0x000000ffff807224 */ /* 0x000fe200078e00ff */
[----:B-1----:R-:W-:Y:S02]  /*10760*/  @P0 SHF.R.U32.HI R7, RZ, R11, R2 ;  /* 0x0000000bff070219 */ /* 0x002fe40000011602 */
[----:B------:R-:W-:Y:S02]  /*10770*/  CS2R R10, SRZ ;  /* 0x00000000000a7805 */ /* 0x000fe4000001ff00 */
[----:B------:R-:W-:Y:S01]  /*10780*/  PLOP3.LUT P0, PT, PT, PT, PT, 0x80, 0x0 ;  /* 0x000000000000781c */ /* 0x000fe20003f0f070 */
[----:B------:R-:W-:-:S04]  /*10790*/  IMAD.IADD R7, R158, 0x1, R7 ;  /* 0x000000019e077824 */ /* 0x000fc800078e0207 */
[----:B------:R-:W-:-:S05]  /*107a0*/  IMAD.HI R7, R7, 0x66666667, RZ ;  /* 0x6666666707077827 */ /* 0x000fca00078e02ff */
[----:B------:R-:W-:-:S04]  /*107b0*/  SHF.R.U32.HI R2, RZ, 0x1f, R7 ;  /* 0x0000001fff027819 */ /* 0x000fc80000011607 */
[----:B------:R-:W-:Y:S02]  /*107c0*/  LEA.HI.SX32 R2, R7, R2, 0x1a ;  /* 0x0000000207027211 */ /* 0x000fe400078fd2ff */
[----:B------:R-:W-:Y:S02]  /*107d0*/  CS2R R6, SRZ ;  /* 0x0000000000067805 */ /* 0x000fe4000001ff00 */
[----:B------:R-:W-:-:S04]  /*107e0*/  VIMNMX R159, R159, R2, PT ;  /* 0x000000029f9f7248 */ /* 0x000fc80003fe0100 */
[----:B------:R-:W-:Y:S01]  /*107f0*/  ISETP.GE.AND P1, PT, R159, 0x1, PT ;  /* 0x000000019f00780c */ /* 0x000fe20003f26270 */
[----:B--2---:R-:W-:-:S04]  /*10800*/  FMUL.FTZ R0, R3, R0 ;  /* 0x0000000003007220 */ /* 0x004fc80000410000 */
[----:B------:R-:W-:-:S08]  /*10810*/  FMUL.FTZ R2, R0, UR4 ;  /* 0x0000000400027c20 */ /* 0x000fd00008410000 */
[----:B------:R-:W-:Y:S05]  /*10820*/  @!P1 BRA `(.L_x_5369) ;  /* 0x0000012800d89947 */ /* 0x000fea0003800000 */
        /* <DEDUP_REMOVED lines=8> */
.L_x_5609:
        /* <DEDUP_REMOVED lines=25> */
.L_x_5371:
        /* <DEDUP_REMOVED lines=13> */
.L_x_5375:
[----:B-1----:R1:W2:Y:S02]  /*10b10*/  SYNCS.PHASECHK.TRANS64.TRYWAIT P0, [R16+URZ+0x33400], R3 ;  /* 0x03340003100075a7 */ /* 0x0022a4000800017f */
[----:B--2---:R-:W-:Y:S05]  /*10b20*/  @!P0 NANOSLEEP.SYNCS 0x989680 ;  /* 0x009896800000895d */ /* 0x004fea0003900000 */
[----:B------:R-:W2:Y:S02]  /*10b30*/  @!P0 SYNCS.PHASECHK.TRANS64 P0, [R16+URZ+0x33400], R3 ;  /* 0x03340003100085a7 */ /* 0x000ea4000800007f */
[----:B--2---:R-:W-:Y:S05]  /*10b40*/  @!P0 BRA `(.L_x_5375) ;  /* 0xfffffffc00f08947 */ /* 0x004fea000383ffff */
.L_x_5374:
[----:B------:R-:W-:Y:S05]  /*10b50*/  BSYNC B0 ;  /* 0x0000000000007941 */ /* 0x000fea0003800000 */
.L_x_5373:
[----:B------:R-:W-:Y:S05]  /*10b60*/  BRA `(.L_x_5376) ;  /* 0x0000006c00f47947 */ /* 0x000fea0003800000 */
.L_x_5372:
        /* <DEDUP_REMOVED lines=30> */
.L_x_5377:
[----:B------:R-:W-:Y:S01]  /*10d50*/  ULDC.U8 UR4, c[0x0][0x410] ;  /* 0x0001040000047ab9 */ /* 0x000fe20000000000 */
[----:B------:R-:W-:Y:S01]  /*10d60*/  BSSY B0, `(.L_x_5378) ;  /* 0x00006d5000007945 */ /* 0x000fe20003800000 */
[----:B------:R-:W-:Y:S01]  /*10d70*/  ISETP.NE.AND P0, PT, RZ, UR4, PT ;  /* 0x00000004ff007c0c */ /* 0x000fe2000bf05270 */
[----:B------:R-:W-:-:S12]  /*10d80*/  IMAD.IADD R28, R220, 0x1, R235 ;  /* 0x00000001dc1c7824 */ /* 0x000fd800078e02eb */
[----:B------:R-:W-:Y:S05]  /*10d90*/  @!P0 BRA `(.L_x_5379) ;  /* 0x0000003400a08947 */ /* 0x000fea0003800000 */
[----:B------:R-:W0:Y:S01]  /*10da0*/  LDC R10, c[0x0][0x448] ;  /* 0x00011200ff0a7b82 */ /* 0x000e220000000800 */
[----:B------:R-:W-:Y:S01]  /*10db0*/  IMAD.MOV.U32 R5, RZ, RZ, R28 ;  /* 0x000000ffff057224 */ /* 0x000fe200078e001c */
[----:B------:R-:W-:Y:S01]  /*10dc0*/  MOV R9, R31 ;  /* 0x0000001f00097202 */ /* 0x000fe20000000f00 */
[----:B------:R-:W-:Y:S01]  /*10dd0*/  IMAD.MOV.U32 R6, RZ, RZ, R24 ;  /* 0x000000ffff067224 */ /* 0x000fe200078e0018 */
[----:B------:R-:W-:Y:S01]  /*10de0*/  ULDC.64 UR4, c[0x0][0x3f8] ;  /* 0x0000fe0000047ab9 */ /* 0x000fe20000000a00 */
[----:B------:R-:W-:Y:S01]  /*10df0*/  IMAD.MOV.U32 R8, RZ, RZ, R26 ;  /* 0x000000ffff087224 */ /* 0x000fe200078e001a */
[----:B------:R-:W-:Y:S01]  /*10e00*/  ULDC.64 UR6, c[0x0][0x408] ;  /* 0x0001020000067ab9 */ /* 0x000fe20000000a00 */
[----:B------:R-:W-:Y:S01]  /*10e10*/  ULDC.64 UR8, c[0x0][0x400] ;  /* 0x0001000000087ab9 */ /* 0x000fe20000000a00 */
[----:B0-----:R-:W-:-:S13]  /*10e20*/  ISETP.NE.AND P0, PT, R10, 0x1, PT ;  /* 0x000000010a00780c */ /* 0x001fda0003f05270 */
[----:B------:R-:W0:Y:S08]  /*10e30*/  @P0 LDC R3, c[0x0][0x44c] ;  /* 0x00011300ff030b82 */ /* 0x000e300000000800 */
[----:B------:R-:W1:Y:S01]  /*10e40*/  @P0 LDC R7, c[0x0][0x450] ;  /* 0x00011400ff070b82 */ /* 0x000e620000000800 */
[----:B0-----:R-:W-:-:S05]  /*10e50*/  @P0 IMAD.HI.U32 R0, R28, R3, RZ ;  /* 0x000000031c000227 */ /* 0x001fca00078e00ff */
[----:B-1----:R-:W-:Y:S01]  /*10e60*/  @P0 SHF.R.U32.HI R5, RZ, R7, R0 ;  /* 0x00000007ff050219 */ /* 0x002fe20000011600 */
[----:B------:R-:W-:-:S03]  /*10e70*/  IMAD.MOV.U32 R7, RZ, RZ, R29 ;  /* 0x000000ffff077224 */ /* 0x000fc600078e001d */
[----:B------:R-:W-:Y:S01]  /*10e80*/  SHF.R.S32.HI R0, RZ, 0x1f, R5 ;  /* 0x0000001fff007819 */ /* 0x000fe20000011405 */
[----:B------:R-:W-:-:S04]  /*10e90*/  IMAD.WIDE.U32 R6, R5, UR4, R6 ;  /* 0x0000000405067c25 */ /* 0x000fc8000f8e0006 */
[----:B------:R-:W-:Y:S02]  /*10ea0*/  IMAD R4, R0, UR4, RZ ;  /* 0x0000000400047c24 */ /* 0x000fe4000f8e02ff */
[----:B------:R-:W-:-:S04]  /*10eb0*/  IMAD.WIDE.U32 R8, R5, UR6, R8 ;  /* 0x0000000605087c25 */ /* 0x000fc8000f8e0008 */
[----:B------:R-:W-:Y:S02]  /*10ec0*/  IMAD R0, R0, UR6, RZ ;  /* 0x0000000600007c24 */ /* 0x000fe4000f8e02ff */
[C---:B------:R-:W-:Y:S01]  /*10ed0*/  IMAD R13, R5.reuse, UR5, R4 ;  /* 0x00000005050d7c24 */ /* 0x040fe2000f8e0204 */
[----:B------:R-:W-:Y:S01]  /*10ee0*/  ULDC.64 UR4, c[0x0][0x3e8] ;  /* 0x0000fa0000047ab9 */ /* 0x000fe20000000a00 */
[----:B------:R-:W-:Y:S01]  /*10ef0*/  IMAD R11, R5, UR7, R0 ;  /* 0x00000007050b7c24 */ /* 0x000fe2000f8e0200 */
        /* <DEDUP_REMOVED lines=10> */
.L_x_5615:
        /* <DEDUP_REMOVED lines=22> */
[----:B------:R-:W-:-:S07]  /*11100*/  ISETP.GE.AND P2, PT, R227, UR4, PT ;  /* 0x00000004e3007c0c */ /* 0x000fce000bf46270 */
[C---:B--2---:R-:W-:Y:S02]  /*11110*/  @!P4 IADD3 R6, P0, R224.reuse, R3, RZ ;  /* 0x00000003e006c210 */ /* 0x044fe40007f1e0ff */
[----:B----4-:R-:W-:-:S03]  /*11120*/  @!P4 IADD3 R8, P1, R224, R14, RZ ;  /* 0x0000000ee008c210 */ /* 0x010fc60007f3e0ff */
[--C-:B-1----:R-:W-:Y:S02]  /*11130*/  @!P4 IMAD.X R7, R0, 0x1, R5.reuse, P0 ;  /* 0x000000010007c824 */ /* 0x102fe400000e0605 */
[----:B---3--:R-:W-:Y:S01]  /*11140*/  @!P4 IMAD.X R9, R4, 0x1, R5, P1 ;  /* 0x000000010409c824 */ /* 0x008fe200008e0605 */
[----:B------:R-:W-:Y:S02]  /*11150*/  ISETP.GE.AND P1, PT, R225, UR4, PT ;  /* 0x00000004e1007c0c */ /* 0x000fe4000bf26270 */
[----:B------:R-:W5:Y:S01]  /*11160*/  @!P4 LD.E.64 R32, desc[UR54][R6.64] ;  /* 0x000000360620c980 */ /* 0x000f62000c101b00 */
[----:B------:R-:W-:-:S03]  /*11170*/  SHF.R.S32.HI R5, RZ, 0x1f, R226 ;  /* 0x0000001fff057819 */ /* 0x000fc600000114e2 */
[----:B------:R0:W5:Y:S01]  /*11180*/  @!P4 LD.E.64 R34, desc[UR54][R8.64] ;  /* 0x000000360822c980 */ /* 0x000162000c101b00 */
[CC--:B------:R-:W-:Y:S02]  /*11190*/  @!P3 IADD3 R12, P4, R226.reuse, R3.reuse, RZ ;  /* 0x00000003e20cb210 */ /* 0x0c0fe40007f9e0ff */
[----:B------:R-:W-:Y:S02]  /*111a0*/  CS2R R28, SRZ ;  /* 0x00000000001c7805 */ /* 0x000fe4000001ff00 */
[----:B------:R-:W-:Y:S02]  /*111b0*/  @!P3 IADD3 R42, P5, R226, R14, RZ ;  /* 0x0000000ee22ab210 */ /* 0x000fe40007fbe0ff */
[----:B------:R-:W-:Y:S02]  /*111c0*/  CS2R R30, SRZ ;  /* 0x00000000001e7805 */ /* 0x000fe4000001ff00 */
[----:B------:R-:W-:Y:S01]  /*111d0*/  SHF.R.S32.HI R11, RZ, 0x1f, R227 ;  /* 0x0000001fff0b7819 */ /* 0x000fe200000114e3 */
[--C-:B------:R-:W-:Y:S01]  /*111e0*/  @!P3 IMAD.X R13, R0, 0x1, R5.reuse, P4 ;  /* 0x00000001000db824 */ /* 0x100fe200020e0605 */
[----:B------:R-:W-:Y:S01]  /*111f0*/  ISETP.GE.AND P0, PT, R22, UR4, PT ;  /* 0x0000000416007c0c */ /* 0x000fe2000bf06270 */
[----:B------:R-:W-:Y:S01]  /*11200*/  @!P3 IMAD.X R43, R4, 0x1, R5, P5 ;  /* 0x00000001042bb824 */ /* 0x000fe200028e0605 */
[----:B------:R-:W-:-:S02]  /*11210*/  @!P2 IADD3 R46, P4, R227, R3, RZ ;  /* 0x00000003e32ea210 */ /* 0x000fc40007f9e0ff */
[-C--:B------:R-:W-:Y:S01]  /*11220*/  @!P2 IADD3 R48, P5, R227, R14.reuse, RZ ;  /* 0x0000000ee330a210 */ /* 0x080fe20007fbe0ff */
[----:B------:R1:W5:Y:S01]  /*11230*/  @!P3 LD.E.64 R28, desc[UR54][R12.64] ;  /* 0x000000360c1cb980 */ /* 0x000362000c101b00 */
[----:B------:R-:W-:Y:S01]  /*11240*/  SHF.R.S32.HI R15, RZ, 0x1f, R225 ;  /* 0x0000001fff0f7819 */ /* 0x000fe200000114e1 */
[--C-:B------:R-:W-:Y:S01]  /*11250*/  @!P2 IMAD.X R47, R0, 0x1, R11.reuse, P4 ;  /* 0x00000001002fa824 */ /* 0x100fe200020e060b */
[C---:B------:R-:W-:Y:S01]  /*11260*/  @!P1 IADD3 R50, P4, R225.reuse, R3, RZ ;  /* 0x00000003e1329210 */ /* 0x040fe20007f9e0ff */
[----:B------:R-:W-:Y:S01]  /*11270*/  @!P2 IMAD.X R49, R4, 0x1, R11, P5 ;  /* 0x000000010431a824 */ /* 0x000fe200028e060b */
[----:B------:R-:W-:Y:S02]  /*11280*/  @!P1 IADD3 R52, P5, R225, R14, RZ ;  /* 0x0000000ee1349210 */ /* 0x000fe40007fbe0ff */
[----:B------:R-:W-:Y:S02]  /*11290*/  CS2R R24, SRZ ;  /* 0x0000000000187805 */ /* 0x000fe4000001ff00 */
[----:B0-----:R-:W-:Y:S01]  /*112a0*/  SHF.R.S32.HI R9, RZ, 0x1f, R228 ;  /* 0x0000001fff097819 */ /* 0x001fe200000114e4 */
[--C-:B------:R-:W-:Y:S01]  /*112b0*/  @!P1 IMAD.X R51, R0, 0x1, R15.reuse, P4 ;  /* 0x0000000100339824 */ /* 0x100fe200020e060f */
[----:B------:R-:W-:Y:S01]  /*112c0*/  ISETP.GE.AND P4, PT, R228, UR4, PT ;  /* 0x00000004e4007c0c */ /* 0x000fe2000bf86270 */
[----:B------:R-:W-:Y:S01]  /*112d0*/  @!P1 IMAD.X R53, R4, 0x1, R15, P5 ;  /* 0x0000000104359824 */ /* 0x000fe200028e060f */
[----:B------:R-:W-:-:S02]  /*112e0*/  @!P0 SHF.R.S32.HI R5, RZ, 0x1f, R22 ;  /* 0x0000001fff058819 */ /* 0x000fc40000011416 */
[----:B------:R-:W-:Y:S02]  /*112f0*/  CS2R R26, SRZ ;  /* 0x00000000001a7805 */ /* 0x000fe4000001ff00 */
[----:B------:R-:W-:Y:S02]  /*11300*/  @!P0 IADD3 R6, P5, R22, R3, RZ ;  /* 0x0000000316068210 */ /* 0x000fe40007fbe0ff */
[----:B------:R-:W-:Y:S02]  /*11310*/  CS2R R10, SRZ ;  /* 0x00000000000a7805 */ /* 0x000fe4000001ff00 */
[----:B------:R-:W-:Y:S02]  /*11320*/  CS2R R20, SRZ ;  /* 0x0000000000147805 */ /* 0x000fe4000001ff00 */
[----:B------:R-:W-:Y:S02]  /*11330*/  CS2R R36, SRZ ;  /* 0x0000000000247805 */ /* 0x000fe4000001ff00 */
[----:B------:R-:W-:Y:S01]  /*11340*/  CS2R R38, SRZ ;  /* 0x0000000000267805 */ /* 0x000fe2000001ff00 */
[----:B------:R-:W-:Y:S01]  /*11350*/  @!P0 IMAD.X R7, R0, 0x1, R5, P5 ;  /* 0x0000000100078824 */ /* 0x000fe200028e0605 */
[----:B------:R-:W-:-:S02]  /*11360*/  @!P0 IADD3 R40, P5, R22, R14, RZ ;  /* 0x0000000e16288210 */ /* 0x000fc40007fbe0ff */
[----:B-1----:R-:W-:Y:S01]  /*11370*/  CS2R R12, SRZ ;  /* 0x00000000000c7805 */ /* 0x002fe2000001ff00 */
[----:B------:R0:W5:Y:S02]  /*11380*/  @!P3 LD.E.64 R30, desc[UR54][R42.64] ;  /* 0x000000362a1eb980 */ /* 0x000164000c101b00 */
[----:B------:R-:W-:Y:S01]  /*11390*/  @!P0 IMAD.X R41, R4, 0x1, R5, P5 ;  /* 0x0000000104298824 */ /* 0x000fe200028e0605 */
[----:B------:R-:W-:Y:S01]  /*113a0*/  @!P4 IADD3 R54, P5, R228, R3, RZ ;  /* 0x00000003e436c210 */ /* 0x000fe20007fbe0ff */
[----:B------:R0:W5:Y:S04]  /*113b0*/  @!P2 LD.E.64 R24, desc[UR54][R46.64] ;  /* 0x000000362e18a980 */ /* 0x000168000c101b00 */
[----:B------:R-:W-:Y:S01]  /*113c0*/  @!P4 IMAD.X R55, R0, 0x1, R9, P5 ;  /* 0x000000010037c824 */ /* 0x000fe200028e0609 */
[----:B------:R-:W-:Y:S01]  /*113d0*/  @!P4 IADD3 R14, P5, R228, R14, RZ ;  /* 0x0000000ee40ec210 */ /* 0x000fe20007fbe0ff */
[----:B------:R0:W5:Y:S03]  /*113e0*/  @!P2 LD.E.64 R26, desc[UR54][R48.64] ;  /* 0x00000036301aa980 */ /* 0x000166000c101b00 */
[----:B------:R-:W-:-:S02]  /*113f0*/  @!P4 IADD3.X R15, R4, R9, RZ, P5, !PT ;  /* 0x00000009040fc210 */ /* 0x000fc40002ffe4ff */
[----:B------:R-:W-:Y:S01]  /*11400*/  CS2R R8, SRZ ;  /* 0x0000000000087805 */ /* 0x000fe2000001ff00 */
[----:B------:R0:W5:Y:S04]  /*11410*/  @!P1 LD.E.64 R10, desc[UR54][R50.64] ;  /* 0x00000036320a9980 */ /* 0x000168000c101b00 */
[----:B------:R0:W5:Y:S04]  /*11420*/  @!P1 LD.E.64 R20, desc[UR54][R52.64] ;  /* 0x0000003634149980 */ /* 0x000168000c101b00 */
[----:B------:R0:W5:Y:S04]  /*11430*/  @!P0 LD.E.64 R36, desc[UR54][R6.64] ;  /* 0x0000003606248980 */ /* 0x000168000c101b00 */
[----:B------:R0:W5:Y:S04]  /*11440*/  @!P0 LD.E.64 R38, desc[UR54][R40.64] ;  /* 0x0000003628268980 */ /* 0x000168000c101b00 */
[----:B------:R0:W5:Y:S04]  /*11450*/  @!P4 LD.E.64 R8, desc[UR54][R54.64] ;  /* 0x000000363608c980 */ /* 0x000168000c101b00 */
[----:B------:R0:W5:Y:S02]  /*11460*/  @!P4 LD.E.64 R12, desc[UR54][R14.64] ;  /* 0x000000360e0cc980 */ /* 0x000164000c101b00 */
.L_x_5382:
[----:B------:R-:W-:Y:S05]  /*11470*/  BSYNC B1 ;  /* 0x0000000000017941 */ /* 0x000fea0003800000 */
.L_x_5381:
[----:B------:R-:W-:Y:S01]  /*11480*/  ULEA.HI UR4, UR43, UR43, URZ, 0x1 ;  /* 0x0000002b2b047291 */ /* 0x000fe2000f8f083f */
[----:B--2---:R-:W-:Y:S01]  /*11490*/  VIADDMNMX R3, R45, -R235, 0x80, PT ;  /* 0x000000802d037446 */ /* 0x004fe200038009eb */
[----:B------:R-:W-:Y:S02]  /*114a0*/  BSSY B1, `(.L_x_5383) ;  /* 0x0000008000017945 */ /* 0x000fe40003800000 */
[----:B------:R-:W-:Y:S01]  /*114b0*/  ULOP3.LUT UR4, UR4, 0xfffffffe, URZ, 0xc0, !UPT ;  /* 0xfffffffe04047892 */ /* 0x000fe2000f8ec03f */
[----:B------:R-:W-:-:S03]  /*114c0*/  ISETP.GE.AND P1, PT, R220, R3, PT ;  /* 0x00000003dc00720c */ /* 0x000fc60003f26270 */
[----:B------:R-:W-:-:S06]  /*114d0*/  UIADD3 UR4, UR43, -UR4, URZ ;  /* 0x800000042b047290 */ /* 0x000fcc000fffe03f */
[----:B------:R-:W-:-:S05]  /*114e0*/  IMAD.U32 R5, RZ, RZ, UR4 ;  /* 0x00000004ff057e24 */ /* 0x000fca000f8e00ff */
[----:B------:R-:W-:-:S04]  /*114f0*/  SHF.L.U32 R5, R5, 0x1f, RZ ;  /* 0x0000001f05057819 */ /* 0x000fc800000006ff */
[----:B------:R-:W2:Y:S02]  /*11500*/  SYNCS.PHASECHK.TRANS64.TRYWAIT P0, [R16+URZ+0x33400], R5 ;  /* 0x03340005100075a7 */ /* 0x000ea4000800017f */
[----:B--2---:R-:W-:Y:S05]  /*11510*/  @!P0 BRA `(.L_x_5384) ;  /* 0x000001d800208947 */ /* 0x004fea0003800000 */
.L_x_5616:
[----:B------:R-:W-:Y:S05]  /*11520*/  BSYNC B1 ;  /* 0x0000000000017941 */ /* 0x000fea0003800000 */
.L_x_5383:
[----:B------:R-:W-:Y:S05]  /*11530*/  @P1 BRA `(.L_x_5385) ;  /* 0x00000064005c1947 */ /* 0x000fea0003800000 */
[----:B-1----:R-:W4:Y:S01]  /*11540*/  LDL R0, [R1+0x10] ;  /* 0x0000100001007983 */ /* 0x002f220000100800 */
[----:B--2---:R-:W1:Y:S03]  /*11550*/  LDC R5, c[0x0][0x3f4] ;  /* 0x0000fd00ff057b82 */ /* 0x004e660000000800 */
[----:B---3--:R-:W2:Y:S01]  /*11560*/  LDL R4, [R1+0x18] ;  /* 0x0000180001047983 */ /* 0x008ea20000100800 */
[----:B------:R-:W-:Y:S01]  /*11570*/  BSSY B1, `(.L_x_5386) ;  /* 0x0000081000017945 */ /* 0x000fe20003800000 */
[-C--:B-1----:R-:W-:Y:S02]  /*11580*/  ISETP.GE.AND P6, PT, R22, R5.reuse, PT ;  /* 0x000000051600720c */ /* 0x082fe40003fc6270 */
[-C--:B------:R-:W-:Y:S02]  /*11590*/  ISETP.GE.AND P0, PT, R224, R5.reuse, PT ;  /* 0x00000005e000720c */ /* 0x080fe40003f06270 */
[----:B------:R-:W-:-:S02]  /*115a0*/  ISETP.GE.AND P1, PT, R226, R5, PT ;  /* 0x00000005e200720c */ /* 0x000fc40003f26270 */
[-C--:B------:R-:W-:Y:S02]  /*115b0*/  ISETP.GE.AND P2, PT, R227, R5.reuse, PT ;  /* 0x00000005e300720c */ /* 0x080fe40003f46270 */
[-C--:B------:R-:W-:Y:S02]  /*115c0*/  ISETP.GE.AND P3, PT, R225, R5.reuse, PT ;  /* 0x00000005e100720c */ /* 0x080fe40003f66270 */
[----:B------:R-:W-:Y:S01]  /*115d0*/  ISETP.GE.AND P4, PT, R228, R5, PT ;  /* 0x00000005e400720c */ /* 0x000fe20003f86270 */
[----:B----4-:R-:W-:-:S04]  /*115e0*/  IMAD.IADD R3, R16, 0x1, R0 ;  /* 0x0000000110037824 */ /* 0x010fc800078e0200 */
[----:B------:R-:W-:Y:S01]  /*115f0*/  VIADD R0, R3, 0x20 ;  /* 0x0000002003007836 */ /* 0x000fe20000000000 */
[----:B--2---:R-:W-:Y:S01]  /*11600*/  LOP3.LUT P5, RZ, R4, 0x2, RZ, 0xc0, !PT ;  /* 0x0000000204ff7812 */ /* 0x004fe200078ac0ff */
[----:B------:R-:W-:-:S12]  /*11610*/  @P6 BRA `(.L_x_5387) ;  /* 0x0000000400d86947 */ /* 0x000fd80003800000 */
[----:B0-----:R-:W0:Y:S01]  /*11620*/  LDS.128 R4, [R3+0x1e200] ;  /* 0x01e2000003047984 */ /* 0x001e220000000c00 */
        /* <DEDUP_REMOVED lines=15> */
[----:B------:R-:W-:-:S02]  /*11720*/  LOP3.LUT R14, R36, 0xff, RZ, 0xc0, !PT ;  /* 0x000000ff240e7812 */ /* 0x000fc400078ec0ff */
        /* <DEDUP_REMOVED lines=101> */
.L_x_5387:
[----:B------:R-:W-:Y:S05]  /*11d80*/  BSYNC B1 ;  /* 0x0000000000017941 */ /* 0x000fea0003800000 */
.L_x_5386:
[----:B------:R-:W-:Y:S01]  /*11d90*/  BSSY B1, `(.L_x_5388) ;  /* 0x000007d000017945 */ /* 0x000fe20003800000 */
[----:B------:R-:W-:-:S03]  /*11da0*/  @P5 VIADD R0, R3, 0xffffffe0 ;  /* 0xffffffe003005836 */ /* 0x000fc60000000000 */
[----:B------:R-:W-:Y:S05]  /*11db0*/  @P0 BRA `(.L_x_5389) ;  /* 0x0000000400e80947 */ /* 0x000fea0003800000 */
[----:B01----:R-:W0:Y:S01]  /*11dc0*/  LDS.128 R4, [R0+0x1e200] ;  /* 0x01e2000000047984 */ /* 0x003e220000000c00 */
[----:B-----5:R-:W-:Y:S02]  /*11dd0*/  SHF.R.U32.HI R36, RZ, 0x8, R33 ;  /* 0x00000008ff247819 */ /* 0x020fe40000011621 */
[----:B------:R-:W-:Y:S02]  /*11de0*/  SHF.R.U32.HI R40, RZ, 0x8, R35 ;  /* 0x00000008ff287819 */ /* 0x000fe40000011623 */
[----:B------:R-:W-:Y:S02]  /*11df0*/  LOP3.LUT R37, R33, 0xff, RZ, 0xc0, !PT ;  /* 0x000000ff21257812 */ /* 0x000fe400078ec0ff */
[----:B------:R-:W-:Y:S02]  /*11e00*/  LOP3.LUT R41, R35, 0xff, RZ, 0xc0, !PT ;  /* 0x000000ff23297812 */ /* 0x000fe400078ec0ff */
[----:B------:R-:W-:Y:S02]  /*11e10*/  LOP3.LUT R36, R36, 0xff, RZ, 0xc0, !PT ;  /* 0x000000ff24247812 */ /* 0x000fe400078ec0ff */
[----:B------:R-:W-:-:S02]  /*11e20*/  LOP3.LUT R40, R40, 0xff, RZ, 0xc0, !PT ;  /* 0x000000ff28287812 */ /* 0x000fc400078ec0ff */
[----:B------:R-:W-:Y:S02]  /*11e30*/  SHF.R.U32.HI R14, RZ, 0x8, R32 ;  /* 0x00000008ff0e7819 */ /* 0x000fe40000011620 */
        /* <DEDUP_REMOVED lines=114> */
.L_x_5389:
[----:B------:R-:W-:Y:S05]  /*12560*/  BSYNC B1 ;  /* 0x0000000000017941 */ /* 0x000fea0003800000 */
.L_x_5388:
[----:B------:R-:W-:Y:S04]  /*12570*/  BSSY B1, `(.L_x_5390) ;  /* 0x0000078000017945 */ /* 0x000fe80003800000 */
[----:B------:R-:W-:Y:S05]  /*12580*/  @P1 BRA `(.L_x_5391) ;  /* 0x0000000400d81947 */ /* 0x000fea0003800000 */
[----:B012---:R-:W0:Y:S01]  /*12590*/  LDS.128 R4, [R3+0x20200] ;  /* 0x0202000003047984 */ /* 0x007e220000000c00 */
        /* <DEDUP_REMOVED lines=117> */
.L_x_5391:
[----:B------:R-:W-:Y:S05]  /*12cf0*/  BSYNC B1 ;  /* 0x0000000000017941 */ /* 0x000fea0003800000 */
.L_x_5390:
[----:B------:R-:W-:Y:S04]  /*12d00*/  BSSY B1, `(.L_x_5392) ;  /* 0x000007c000017945 */ /* 0x000fe80003800000 */
[----:B------:R-:W-:Y:S05]  /*12d10*/  @P2 BRA `(.L_x_5393) ;  /* 0x0000000400e82947 */ /* 0x000fea0003800000 */
[----:B0123--:R-:W0:Y:S01]  /*12d20*/  LDS.128 R4, [R0+0x20200] ;  /* 0x0202000000047984 */ /* 0x00fe220000000c00 */
        /* <DEDUP_REMOVED lines=121> */
.L_x_5393:
[----:B------:R-:W-:Y:S05]  /*134c0*/  BSYNC B1 ;  /* 0x0000000000017941 */ /* 0x000fea0003800000 */
.L_x_5392:
[----:B------:R-:W-:Y:S04]  /*134d0*/  BSSY B1, `(.L_x_5394) ;  /* 0x0000078000017945 */ /* 0x000fe80003800000 */
[----:B------:R-:W-:Y:S05]  /*134e0*/  @P3 BRA `(.L_x_5395) ;  /* 0x0000000400d83947 */ /* 0x000fea0003800000 */
[----:B01234-:R-:W0:Y:S01]  /*134f0*/  LDS.128 R4, [R3+0x22200] ;  /* 0x0222000003047984 */ /* 0x01fe220000000c00 */
        /* <DEDUP_REMOVED lines=24> */
[----:B------:R-:W-:Y:S02]  /*13680*/  LOP3.LUT R15, R15, 0xff0000, R10, 0xf8, !PT ;  /* 0x00ff00000f0f7812 */ /* 0x000fe400078ef80a */
[----:B0-----:R-:W-:Y:S02]  /*13690*/  F2FP.F16.E4M3.UNPACK_B R14, R6.H1 ;  /* 0x00000006ff0e723e */ /* 0x001fe400030006ff */
[----:B------:R-:W-:Y:S02]  /*136a0*/  F2FP.F16.E4M3.UNPACK_B R28, R29 ;  /* 0x0000001dff1c723e */ /* 0x000fe400020006ff */
[----:B------:R-:W-:-:S02]  /*136b0*/  F2FP.F16.E4M3.UNPACK_B R21, R25 ;  /* 0x00000019ff15723e */ /* 0x000fc400020006ff */
        /* <DEDUP_REMOVED lines=89> */
.L_x_5395:
[----:B------:R-:W-:Y:S05]  /*13c50*/  BSYNC B1 ;  /* 0x0000000000017941 */ /* 0x000fea0003800000 */
.L_x_5394:
[----:B------:R-:W-:Y:S05]  /*13c60*/  @P4 BRA `(.L_x_5385) ;  /* 0x0000003c00904947 */ /* 0x000fea0003800000 */
[----:B01234-:R-:W0:Y:S01]  /*13c70*/  LDS.128 R4, [R0+0x22200] ;  /* 0x0222000000047984 */ /* 0x01fe220000000c00 */
        /* <DEDUP_REMOVED lines=47> */
[----:B------:R-:W-:Y:S02]  /*13f70*/  HADD2.F32 R5, -RZ, R6.H1_H1 ;  /* 0x30000006ff057230 */ /* 0x000fe40000004100 */
[C---:B------:R-:W-:Y:S01]  /*13f80*/  FFMA.FTZ R28, R9.reuse, R13, -R26 ;  /* 0x0000000d091c7223 */ /* 0x040fe2000001081a */
[----:B------:R-:W-:Y:S02]  /*13f90*/  HADD2.F32 R12, -RZ, R12.H0_H0 ;  /* 0x2000000cff0c7230 */ /* 0x000fe40000004100 */
[----:B------:R-:W-:Y:S01]  /*13fa0*/  FFMA.FTZ R29, R9, R24, R27 ;  /* 0x00000018091d7223 */ /* 0x000fe2000001001b */
[----:B------:R-:W-:Y:S01]  /*13fb0*/  HADD2.F32 R6, -RZ, R6.H0_H0 ;  /* 0x20000006ff067230 */ /* 0x000fe20000004100 */
[----:B------:R-:W-:Y:S01]  /*13fc0*/  F2FP.F16.E4M3.UNPACK_B R25, R25.H1 ;  /* 0x00000019ff19723e */ /* 0x000fe200030006ff */
[C---:B------:R-:W-:Y:S01]  /*13fd0*/  FMUL.FTZ R9, R5.reuse, R20 ;  /* 0x0000001405097220 */ /* 0x040fe20000410000 */
[----:B------:R-:W-:Y:S01]  /*13fe0*/  F2FP.F16.E4M3.UNPACK_B R15, R15.H1 ;  /* 0x0000000fff0f723e */ /* 0x000fe200030006ff */
[----:B------:R-:W-:Y:S01]  /*13ff0*/  FMUL.FTZ R27, R5, R12 ;  /* 0x0000000c051b7220 */ /* 0x000fe20000410000 */
        /* <DEDUP_REMOVED lines=66> */
.L_x_5379:
[----:B------:R-:W0:Y:S01]  /*14420*/  LDC R10, c[0x0][0x448] ;  /* 0x00011200ff0a7b82 */ /* 0x000e220000000800 */
[----:B------:R-:W-:Y:S01]  /*14430*/  IMAD.MOV.U32 R9, RZ, RZ, R28 ;  /* 0x000000ffff097224 */ /* 0x000fe200078e001c */
[----:B------:R-:W-:Y:S01]  /*14440*/  MOV R4, R24 ;  /* 0x0000001800047202 */ /* 0x000fe20000000f00 */
[----:B------:R-:W-:Y:S01]  /*14450*/  IMAD.MOV.U32 R5, RZ, RZ, R29 ;  /* 0x000000ffff057224 */ /* 0x000fe200078e001d */
[----:B------:R-:W-:Y:S01]  /*14460*/  ULDC.64 UR4, c[0x0][0x3f8] ;  /* 0x0000fe0000047ab9 */ /* 0x000fe20000000a00 */
[----:B------:R-:W-:Y:S01]  /*14470*/  IMAD.MOV.U32 R6, RZ, RZ, R26 ;  /* 0x000000ffff067224 */ /* 0x000fe200078e001a */
[----:B------:R-:W-:Y:S01]  /*14480*/  ULDC.64 UR6, c[0x0][0x408] ;  /* 0x0001020000067ab9 */ /* 0x000fe20000000a00 */
[----:B------:R-:W-:Y:S01]  /*14490*/  IMAD.MOV.U32 R7, RZ, RZ, R31 ;  /* 0x000000ffff077224 */ /* 0x000fe200078e001f */
[----:B------:R-:W-:Y:S01]  /*144a0*/  ULDC.64 UR8, c[0x0][0x400] ;  /* 0x0001000000087ab9 */ /* 0x000fe20000000a00 */
[----:B0-----:R-:W-:-:S13]  /*144b0*/  ISETP.NE.AND P0, PT, R10, 0x1, PT ;  /* 0x000000010a00780c */ /* 0x001fda0003f05270 */
[----:B------:R-:W0:Y:S08]  /*144c0*/  @P0 LDC R3, c[0x0][0x44c] ;  /* 0x00011300ff030b82 */ /* 0x000e300000000800 */
[----:B------:R-:W1:Y:S01]  /*144d0*/  @P0 LDC R0, c[0x0][0x450] ;  /* 0x00011400ff000b82 */ /* 0x000e620000000800 */
[----:B0-----:R-:W-:-:S05]  /*144e0*/  @P0 IMAD.HI.U32 R3, R28, R3, RZ ;  /* 0x000000031c030227 */ /* 0x001fca00078e00ff */
[----:B-1----:R-:W-:-:S04]  /*144f0*/  @P0 SHF.R.U32.HI R9, RZ, R0, R3 ;  /* 0x00000000ff090219 */ /* 0x002fc80000011603 */
        /* <DEDUP_REMOVED lines=15> */
[----:B------:R-:W2:Y:S04]  /*145f0*/  SHFL.IDX PT, R3, R3, RZ, 0x1e1f ;  /* 0x001e1fff03037589 */ /* 0x000ea800000e0000 */
[----:B------:R-:W3:Y:S04]  /*14600*/  SHFL.IDX PT, R20, R20, RZ, 0x1e1f ;  /* 0x001e1fff14147589 */ /* 0x000ee800000e0000 */
[----:B0-----:R-:W4:Y:S02]  /*14610*/  SHFL.IDX PT, R21, R21, RZ, 0x1e1f ;  /* 0x001e1fff15157589 */ /* 0x001f2400000e0000 */
.L_x_5622:
        /* <DEDUP_REMOVED lines=16> */
[----:B------:R-:W3:Y:S04]  /*14720*/  LDL R41, [R1+0x54] ;  /* 0x0000540001297983 */ /* 0x000ee80000100800 */
[----:B------:R-:W3:Y:S01]  /*14730*/  LDL R40, [R1+0x5c] ;  /* 0x00005c0001287983 */ /* 0x000ee20000100800 */
        /* <DEDUP_REMOVED lines=12> */
[C---:B--2---:R-:W-:Y:S02]  /*14800*/  @!P2 IADD3 R36, P3, R18.reuse, R3, RZ ;  /* 0x000000031224a210 */ /* 0x044fe40007f7e0ff */
[----:B----4-:R-:W-:-:S03]  /*14810*/  @!P2 IADD3 R38, P4, R18, R21, RZ ;  /* 0x000000151226a210 */ /* 0x010fc60007f9e0ff */
[--C-:B-1----:R-:W-:Y:S02]  /*14820*/  @!P2 IMAD.X R37, R0, 0x1, R5.reuse, P3 ;  /* 0x000000010025a824 */ /* 0x102fe400018e0605 */
[----:B---3--:R-:W-:Y:S01]  /*14830*/  @!P2 IMAD.X R39, R20, 0x1, R5, P4 ;  /* 0x000000011427a824 */ /* 0x008fe200020e0605 */
        /* <DEDUP_REMOVED lines=12> */
[-C--:B------:R-:W-:Y:S01]  /*14900*/  @!P0 IADD3 R46, P3, R3, R48.reuse, RZ ;  /* 0x00000030032e8210 */ /* 0x080fe20007f7e0ff */
[--C-:B------:R-:W-:Y:S01]  /*14910*/  @!P1 IMAD.X R41, R0, 0x1, R5.reuse, P5 ;  /* 0x0000000100299824 */ /* 0x100fe200028e0605 */
[----:B------:R-:W-:Y:S01]  /*14920*/  @!P0 SHF.R.S32.HI R3, RZ, 0x1f, R48 ;  /* 0x0000001fff038819 */ /* 0x000fe20000011430 */
[----:B------:R-:W-:Y:S01]  /*14930*/  @!P1 IMAD.X R43, R20, 0x1, R5, P4 ;  /* 0x00000001142b9824 */ /* 0x000fe200020e0605 */
[----:B------:R-:W-:-:S02]  /*14940*/  @!P0 IADD3 R48, P5, R21, R48, RZ ;  /* 0x0000003015308210 */ /* 0x000fc40007fbe0ff */
[----:B------:R-:W-:Y:S02]  /*14950*/  CS2R R4, SRZ ;  /* 0x0000000000047805 */ /* 0x000fe4000001ff00 */
[----:B------:R-:W-:Y:S01]  /*14960*/  @!P0 IADD3.X R47, R0, R3, RZ, P3, !PT ;  /* 0x00000003002f8210 */ /* 0x000fe20001ffe4ff */
[----:B------:R0:W5:Y:S01]  /*14970*/  @!P1 LD.E.128 R28, desc[UR54][R40.64] ;  /* 0x00000036281c9980 */ /* 0x000162000c101d00 */
[----:B------:R-:W-:-:S03]  /*14980*/  @!P0 IMAD.X R49, R20, 0x1, R3, P5 ;  /* 0x0000000114318824 */ /* 0x000fc600028e0603 */
[----:B------:R0:W5:Y:S04]  /*14990*/  @!P2 LD.E.128 R4, desc[UR54][R38.64] ;  /* 0x000000362604a980 */ /* 0x000168000c101d00 */
[----:B------:R0:W5:Y:S04]  /*149a0*/  @!P1 LD.E.128 R8, desc[UR54][R42.64] ;  /* 0x000000362a089980 */ /* 0x000168000c101d00 */
[----:B------:R0:W5:Y:S04]  /*149b0*/  @!P0 LD.E.128 R32, desc[UR54][R46.64] ;  /* 0x000000362e208980 */ /* 0x000168000c101d00 */
[----:B------:R0:W5:Y:S02]  /*149c0*/  @!P0 LD.E.128 R12, desc[UR54][R48.64] ;  /* 0x00000036300c8980 */ /* 0x000164000c101d00 */
.L_x_5398:
[----:B------:R-:W-:Y:S05]  /*149d0*/  BSYNC B1 ;  /* 0x0000000000017941 */ /* 0x000fea0003800000 */
.L_x_5397:
[----:B------:R-:W-:Y:S01]  /*149e0*/  ULEA.HI UR4, UR43, UR43, URZ, 0x1 ;  /* 0x0000002b2b047291 */ /* 0x000fe2000f8f083f */
[----:B--2---:R-:W-:Y:S01]  /*149f0*/  VIADDMNMX R3, R45, -R235, 0x80, PT ;  /* 0x000000802d037446 */ /* 0x004fe200038009eb */
[----:B------:R-:W-:Y:S02]  /*14a00*/  BSSY B1, `(.L_x_5399) ;  /* 0x0000008000017945 */ /* 0x000fe40003800000 */
[----:B------:R-:W-:Y:S01]  /*14a10*/  ULOP3.LUT UR4, UR4, 0xfffffffe, URZ, 0xc0, !UPT ;  /* 0xfffffffe04047892 */ /* 0x000fe2000f8ec03f */
[----:B------:R-:W-:-:S03]  /*14a20*/  ISETP.GE.AND P1, PT, R220, R3, PT ;  /* 0x00000003dc00720c */ /* 0x000fc60003f26270 */
[----:B------:R-:W-:-:S06]  /*14a30*/  UIADD3 UR4, UR43, -UR4, URZ ;  /* 0x800000042b047290 */ /* 0x000fcc000fffe03f */
[----:B----4-:R-:W-:-:S05]  /*14a40*/  IMAD.U32 R21, RZ, RZ, UR4 ;  /* 0x00000004ff157e24 */ /* 0x010fca000f8e00ff */
[----:B------:R-:W-:-:S04]  /*14a50*/  SHF.L.U32 R21, R21, 0x1f, RZ ;  /* 0x0000001f15157819 */ /* 0x000fc800000006ff */
[----:B------:R-:W2:Y:S02]  /*14a60*/  SYNCS.PHASECHK.TRANS64.TRYWAIT P0, [R16+URZ+0x33400], R21 ;  /* 0x03340015100075a7 */ /* 0x000ea4000800017f */
[----:B--2---:R-:W-:Y:S05]  /*14a70*/  @!P0 BRA `(.L_x_5400) ;  /* 0x000001a4004c8947 */ /* 0x004fea0003800000 */
.L_x_5623:
[----:B------:R-:W-:Y:S05]  /*14a80*/  BSYNC B1 ;  /* 0x0000000000017941 */ /* 0x000fea0003800000 */
.L_x_5399:
[----:B------:R-:W-:Y:S05]  /*14a90*/  @P1 BRA `(.L_x_5385) ;  /* 0x0000003000041947 */ /* 0x000fea0003800000 */
[----:B------:R-:W4:Y:S01]  /*14aa0*/  LDC R3, c[0x0][0x3f4] ;  /* 0x0000fd00ff037b82 */ /* 0x000f220000000800 */
[C---:B-1----:R-:W-:Y:S01]  /*14ab0*/  VIADD R0, R18.reuse, 0x20 ;  /* 0x0000002012007836 */ /* 0x042fe20000000000 */
[----:B------:R-:W-:Y:S01]  /*14ac0*/  BSSY B1, `(.L_x_5401) ;  /* 0x0000102000017945 */ /* 0x000fe20003800000 */
[C---:B---3--:R-:W-:Y:S01]  /*14ad0*/  VIADD R20, R18.reuse, 0x40 ;  /* 0x0000004012147836 */ /* 0x048fe20000000000 */
[-C--:B----4-:R-:W-:Y:S02]  /*14ae0*/  ISETP.GE.AND P0, PT, R18, R3.reuse, PT ;  /* 0x000000031200720c */ /* 0x090fe40003f06270 */
[-C--:B------:R-:W-:Y:S02]  /*14af0*/  ISETP.GE.AND P1, PT, R0, R3.reuse, PT ;  /* 0x000000030000720c */ /* 0x080fe40003f26270 */
[----:B------:R-:W-:-:S09]  /*14b00*/  ISETP.GE.AND P2, PT, R20, R3, PT ;  /* 0x000000031400720c */ /* 0x000fd20003f46270 */
[----:B------:R-:W-:Y:S05]  /*14b10*/  @P0 BRA `(.L_x_5402) ;  /* 0x0000000c00f00947 */ /* 0x000fea0003800000 */
[----:B------:R-:W3:Y:S01]  /*14b20*/  LDL R65, [R1+0x68] ;  /* 0x0000680001417983 */ /* 0x000ee20000100800 */
[----:B0-----:R-:W0:Y:S01]  /*14b30*/  S2R R36, SR_TID.X ;  /* 0x0000000000247919 */ /* 0x001e220000002100 */
[----:B-----5:R-:W-:Y:S02]  /*14b40*/  SHF.R.U32.HI R0, RZ, 0x8, R24 ;  /* 0x00000008ff007819 */ /* 0x020fe40000011618 */
[----:B------:R-:W-:Y:S02]  /*14b50*/  LOP3.LUT R20, R24, 0xff, RZ, 0xc0, !PT ;  /* 0x000000ff18147812 */ /* 0x000fe400078ec0ff */
[----:B--2---:R-:W-:-:S04]  /*14b60*/  LOP3.LUT R21, R0, 0xff, RZ, 0xc0, !PT ;  /* 0x000000ff00157812 */ /* 0x004fc800078ec0ff */
[----:B------:R-:W-:Y:S01]  /*14b70*/  PRMT R45, R21, 0x7604, R20 ;  /* 0x00007604152d7816 */ /* 0x000fe20000000014 */
[----:B0-----:R-:W-:-:S05]  /*14b80*/  VIADD R38, R36, 0xffffff80 ;  /* 0xffffff8024267836 */ /* 0x001fca0000000000 */
        /* <DEDUP_REMOVED lines=55> */
[----:B------:R-:W-:Y:S02]  /*14f00*/  LOP3.LUT R50, R21, 0xff000000, R25, 0xf8, !PT ;  /* 0xff00000015327812 */ /* 0x000fe400078ef819 */
[----:B------:R-:W-:Y:S01]  /*14f10*/  LOP3.LUT R21, R53, 0xff0000, R4, 0xf8, !PT ;  /* 0x00ff000035157812 */ /* 0x000fe200078ef804 */
[----:B------:R-:W-:Y:S01]  /*14f20*/  IMAD.U32 R59, R59, 0x10000, RZ ;  /* 0x000100003b3b7824 */ /* 0x000fe200078e00ff */
[----:B------:R-:W-:Y:S02]  /*14f30*/  LOP3.LUT R49, R45, 0xff000000, R24, 0xf8, !PT ;  /* 0xff0000002d317812 */ /* 0x000fe400078ef818 */
[----:B------:R-:W-:Y:S02]  /*14f40*/  LOP3.LUT R53, R51, 0xff000000, R27, 0xf8, !PT ;  /* 0xff00000033357812 */ /* 0x000fe400078ef81b */
[----:B------:R-:W-:Y:S02]  /*14f50*/  LOP3.LUT R20, R47, 0xff000000, R26, 0xf8, !PT ;  /* 0xff0000002f147812 */ /* 0x000fe400078ef81a */
[----:B------:R-:W-:-:S02]  /*14f60*/  F2FP.F16.E4M3.UNPACK_B R27, R55 ;  /* 0x00000037ff1b723e */ /* 0x000fc400020006ff */
[----:B0-----:R-:W-:Y:S02]  /*14f70*/  F2FP.F16.E4M3.UNPACK_B R24, R41 ;  /* 0x00000029ff18723e */ /* 0x001fe400020006ff */
[----:B------:R-:W-:Y:S02]  /*14f80*/  F2FP.F16.E4M3.UNPACK_B R26, R50 ;  /* 0x00000032ff1a723e */ /* 0x000fe400020006ff */
[----:B------:R-:W-:Y:S01]  /*14f90*/  LOP3.LUT R54, R21, 0xff000000, R4, 0xf8, !PT ;  /* 0xff00000015367812 */ /* 0x000fe200078ef804 */
[----:B------:R-:W-:Y:S01]  /*14fa0*/  HADD2.F32 R56, -RZ, R27.H0_H0 ;  /* 0x2000001bff387230 */ /* 0x000fe20000004100 */
[----:B------:R-:W-:Y:S01]  /*14fb0*/  LOP3.LUT R59, R52, 0xff0000, R59, 0xf8, !PT ;  /* 0x00ff0000343b7812 */ /* 0x000fe200078ef83b */
[----:B------:R-:W-:Y:S02]  /*14fc0*/  HADD2.F32 R5, -RZ, R24.H0_H0 ;  /* 0x20000018ff057230 */ /* 0x000fe40000004100 */
[----:B------:R-:W-:-:S03]  /*14fd0*/  HADD2.F32 R52, -RZ, R26.H0_H0 ;  /* 0x2000001aff347230 */ /* 0x000fc60000004100 */
[C---:B------:R-:W-:Y:S02]  /*14fe0*/  FMUL.FTZ R58, R5.reuse, R56 ;  /* 0x00000038053a7220 */ /* 0x040fe40000410000 */
[----:B------:R-:W-:Y:S01]  /*14ff0*/  FMUL.FTZ R51, R5, R52 ;  /* 0x0000003405337220 */ /* 0x000fe20000410000 */
[--C-:B------:R-:W-:Y:S02]  /*15000*/  LOP3.LUT R57, R57, 0xff0000, R6.reuse, 0xf8, !PT ;  /* 0x00ff000039397812 */ /* 0x100fe400078ef806 */
[----:B------:R-:W-:Y:S02]  /*15010*/  F2FP.F16.E4M3.UNPACK_B R46, R41.H1 ;  /* 0x00000029ff2e723e */ /* 0x000fe400030006ff */
[----:B------:R-:W-:Y:S02]  /*15020*/  F2FP.F16.E4M3.UNPACK_B R55, R55.H1 ;  /* 0x00000037ff37723e */ /* 0x000fe400030006ff */
[----:B------:R-:W-:Y:S01]  /*15030*/  F2FP.F16.E4M3.UNPACK_B R50, R50.H1 ;  /* 0x00000032ff32723e */ /* 0x000fe200030006ff */
[----:B------:R-:W-:Y:S01]  /*15040*/  HADD2.F32 R24, -RZ, R24.H1_H1 ;  /* 0x30000018ff187230 */ /* 0x000fe20000004100 */
[----:B------:R-:W-:Y:S01]  /*15050*/  LOP3.LUT R6, R57, 0xff000000, R6, 0xf8, !PT ;  /* 0xff00000039067812 */ /* 0x000fe200078ef806 */
[--C-:B------:R-:W-:Y:S01]  /*15060*/  HADD2.F32 R57, -RZ, R55.reuse.H0_H0 ;  /* 0x20000037ff397230 */ /* 0x100fe20000004100 */
[----:B------:R-:W-:Y:S01]  /*15070*/  LOP3.LUT R59, R59, 0xff000000, R7, 0xf8, !PT ;  /* 0xff0000003b3b7812 */ /* 0x000fe200078ef807 */
[----:B------:R-:W-:Y:S01]  /*15080*/  HADD2.F32 R55, -RZ, R55.H1_H1 ;  /* 0x30000037ff377230 */ /* 0x000fe20000004100 */
[----:B------:R-:W-:-:S02]  /*15090*/  F2FP.F16.E4M3.UNPACK_B R47, R43 ;  /* 0x0000002bff2f723e */ /* 0x000fc400020006ff */
[----:B------:R-:W-:Y:S02]  /*150a0*/  F2FP.F16.E4M3.UNPACK_B R48, R43.H1 ;  /* 0x0000002bff30723e */ /* 0x000fe400030006ff */
[-C--:B------:R-:W-:Y:S02]  /*150b0*/  F2FP.F16.E4M3.UNPACK_B R41, R40.reuse ;  /* 0x00000028ff29723e */ /* 0x080fe400020006ff */
[----:B------:R-:W-:Y:S01]  /*150c0*/  F2FP.F16.E4M3.UNPACK_B R40, R40.H1 ;  /* 0x00000028ff28723e */ /* 0x000fe200030006ff */
[----:B---3--:R-:W0:Y:S02]  /*150d0*/  LDS.128 R36, [R65+0x1e200] ;  /* 0x01e2000041247984 */ /* 0x008e240000000c00 */
[----:B0-----:R-:W-:-:S05]  /*150e0*/  F2FP.F16.E4M3.UNPACK_B R21, R37 ;  /* 0x00000025ff15723e */ /* 0x001fca00020006ff */
[----:B------:R-:W-:-:S05]  /*150f0*/  HADD2.F32 R25, -RZ, R21.H0_H0 ;  /* 0x20000015ff197230 */ /* 0x000fca0000004100 */
[C---:B------:R-:W-:Y:S01]  /*15100*/  FFMA.FTZ R5, R25.reuse, R52, -R58 ;  /* 0x0000003419057223 */ /* 0x040fe2000001083a */
[----:B------:R-:W-:Y:S01]  /*15110*/  FFMA.FTZ R25, R25, R56, R51 ;  /* 0x0000003819197223 */ /* 0x000fe20000010033 */
[----:B------:R-:W-:Y:S02]  /*15120*/  HADD2.F32 R51, -RZ, R26.H1_H1 ;  /* 0x3000001aff337230 */ /* 0x000fe40000004100 */
[----:B------:R-:W-:Y:S01]  /*15130*/  HADD2.F32 R56, -RZ, R27.H1_H1 ;  /* 0x3000001bff387230 */ /* 0x000fe20000004100 */
[----:B------:R-:W-:Y:S01]  /*15140*/  F2FP.F16.E4M3.UNPACK_B R37, R37.H1 ;  /* 0x00000025ff25723e */ /* 0x000fe200030006ff */
[----:B------:R-:W-:Y:S02]  /*15150*/  HADD2.F32 R26, -RZ, R46.H0_H0 ;  /* 0x2000002eff1a7230 */ /* 0x000fe40000004100 */
[----:B------:R-:W-:Y:S02]  /*15160*/  HADD2.F32 R52, -RZ, R50.H0_H0 ;  /* 0x20000032ff347230 */ /* 0x000fe40000004100 */
[----:B------:R-:W-:Y:S01]  /*15170*/  FMUL.FTZ R61, R24, R51 ;  /* 0x00000033183d7220 */ /* 0x000fe20000410000 */
[----:B------:R-:W-:-:S02]  /*15180*/  HADD2.F32 R21, -RZ, R21.H1_H1 ;  /* 0x30000015ff157230 */ /* 0x000fc40000004100 */
[----:B------:R-:W-:Y:S01]  /*15190*/  FMUL.FTZ R58, R24, R56 ;  /* 0x00000038183a7220 */ /* 0x000fe20000410000 */
[C---:B------:R-:W-:Y:S01]  /*151a0*/  FMUL.FTZ R60, R26.reuse, R57 ;  /* 0x000000391a3c7220 */ /* 0x040fe20000410000 */
[----:B------:R-:W-:Y:S01]  /*151b0*/  FMUL.FTZ R62, R26, R52 ;  /* 0x000000341a3e7220 */ /* 0x000fe20000410000 */
[----:B------:R-:W-:Y:S02]  /*151c0*/  HADD2.F32 R27, -RZ, R37.H0_H0 ;  /* 0x20000025ff1b7230 */ /* 0x000fe40000004100 */
[C---:B------:R-:W-:Y:S01]  /*151d0*/  FFMA.FTZ R26, R21.reuse, R56, R61 ;  /* 0x00000038151a7223 */ /* 0x040fe2000001003d */
[----:B------:R-:W-:Y:S01]  /*151e0*/  FFMA.FTZ R24, R21, R51, -R58 ;  /* 0x0000003315187223 */ /* 0x000fe2000001083a */
[----:B------:R-:W-:Y:S01]  /*151f0*/  F2FP.F16.E4M3.UNPACK_B R56, R59 ;  /* 0x0000003bff38723e */ /* 0x000fe200020006ff */
[----:B------:R-:W-:Y:S01]  /*15200*/  HADD2.F32 R46, -RZ, R46.H1_H1 ;  /* 0x3000002eff2e7230 */ /* 0x000fe20000004100 */
[----:B------:R-:W-:Y:S01]  /*15210*/  F2FP.F16.E4M3.UNPACK_B R51, R53 ;  /* 0x00000035ff33723e */ /* 0x000fe200020006ff */
[----:B------:R-:W-:-:S02]  /*15220*/  HADD2.F32 R50, -RZ, R50.H1_H1 ;  /* 0x30000032ff327230 */ /* 0x000fc40000004100 */
[C---:B------:R-:W-:Y:S01]  /*15230*/  FFMA.FTZ R60, R27.reuse, R52, -R60 ;  /* 0x000000341b3c7223 */ /* 0x040fe2000001083c */
[----:B------:R-:W-:Y:S01]  /*15240*/  FFMA.FTZ R62, R27, R57, R62 ;  /* 0x000000391b3e7223 */ /* 0x000fe2000001003e */
[----:B------:R-:W-:Y:S01]  /*15250*/  F2FP.F16.E4M3.UNPACK_B R45, R39 ;  /* 0x00000027ff2d723e */ /* 0x000fe200020006ff */
[----:B------:R-:W-:Y:S02]  /*15260*/  HADD2.F32 R58, -RZ, R56.H0_H0 ;  /* 0x20000038ff3a7230 */ /* 0x000fe40000004100 */
[C---:B------:R-:W-:Y:S01]  /*15270*/  FMUL.FTZ R64, R46.reuse, R55 ;  /* 0x000000372e407220 */ /* 0x040fe20000410000 */
[----:B------:R-:W-:Y:S02]  /*15280*/  HADD2.F32 R27, -RZ, R47.H0_H0 ;  /* 0x2000002fff1b7230 */ /* 0x000fe40000004100 */
[----:B------:R-:W-:Y:S01]  /*15290*/  FMUL.FTZ R46, R46, R50 ;  /* 0x000000322e2e7220 */ /* 0x000fe20000410000 */
[----:B------:R-:W-:Y:S02]  /*152a0*/  HADD2.F32 R37, -RZ, R37.H1_H1 ;  /* 0x30000025ff257230 */ /* 0x000fe40000004100 */
[----:B------:R-:W-:-:S02]  /*152b0*/  HADD2.F32 R52, -RZ, R51.H0_H0 ;  /* 0x20000033ff347230 */ /* 0x000fc40000004100 */
[----:B------:R-:W-:Y:S01]  /*152c0*/  FMUL.FTZ R66, R27, R58 ;  /* 0x0000003a1b427220 */ /* 0x000fe20000410000 */
[----:B------:R-:W-:Y:S02]  /*152d0*/  HADD2.F32 R21, -RZ, R45.H0_H0 ;  /* 0x2000002dff157230 */ /* 0x000fe40000004100 */
[----:B------:R-:W-:Y:S01]  /*152e0*/  FFMA.FTZ R55, R37, R55, R46 ;  /* 0x0000003725377223 */ /* 0x000fe2000001002e */
[----:B------:R-:W-:Y:S01]  /*152f0*/  F2FP.F16.E4M3.UNPACK_B R59, R59.H1 ;  /* 0x0000003bff3b723e */ /* 0x000fe200030006ff */
[----:B------:R-:W-:Y:S01]  /*15300*/  FMUL.FTZ R27, R27, R52 ;  /* 0x000000341b1b7220 */ /* 0x000fe20000410000 */
[----:B------:R-:W-:Y:S01]  /*15310*/  HADD2.F32 R56, -RZ, R56.H1_H1 ;  /* 0x30000038ff387230 */ /* 0x000fe20000004100 */
[----:B------:R-:W-:Y:S01]  /*15320*/  F2FP.F16.E4M3.UNPACK_B R53, R53.H1 ;  /* 0x00000035ff35723e */ /* 0x000fe200030006ff */
[----:B------:R-:W-:Y:S02]  /*15330*/  HADD2.F32 R47, -RZ, R47.H1_H1 ;  /* 0x3000002fff2f7230 */ /* 0x000fe40000004100 */
[----:B------:R-:W-:-:S02]  /*15340*/  HADD2.F32 R46, -RZ, R51.H1_H1 ;  /* 0x30000033ff2e7230 */ /* 0x000fc40000004100 */
[----:B------:R-:W-:Y:S01]  /*15350*/  FFMA.FTZ R57, R37, R50, -R64 ;  /* 0x0000003225397223 */ /* 0x000fe20000010840 */
[C---:B------:R-:W-:Y:S01]  /*15360*/  FFMA.FTZ R66, R21.reuse, R52, -R66 ;  /* 0x0000003415427223 */ /* 0x040fe20000010842 */
[----:B------:R-:W-:Y:S01]  /*15370*/  FFMA.FTZ R58, R21, R58, R27 ;  /* 0x0000003a153a7223 */ /* 0x000fe2000001001b */
[----:B------:R-:W-:Y:S01]  /*15380*/  F2FP.F16.E4M3.UNPACK_B R39, R39.H1 ;  /* 0x00000027ff27723e */ /* 0x000fe200030006ff */
[----:B------:R-:W-:Y:S02]  /*15390*/  HADD2.F32 R45, -RZ, R45.H1_H1 ;  /* 0x3000002dff2d7230 */ /* 0x000fe40000004100 */
[C---:B------:R-:W-:Y:S01]  /*153a0*/  FMUL.FTZ R64, R47.reuse, R56 ;  /* 0x000000382f407220 */ /* 0x040fe20000410000 */
[----:B------:R-:W-:Y:S02]  /*153b0*/  HADD2.F32 R52, -RZ, R59.H0_H0 ;  /* 0x2000003bff347230 */ /* 0x000fe40000004100 */
[----:B------:R-:W-:Y:S01]  /*153c0*/  FMUL.FTZ R47, R47, R46 ;  /* 0x0000002e2f2f7220 */ /* 0x000fe20000410000 */
[----:B------:R-:W-:-:S02]  /*153d0*/  HADD2.F32 R27, -RZ, R48.H0_H0 ;  /* 0x20000030ff1b7230 */ /* 0x000fc40000004100 */
[----:B------:R-:W-:Y:S02]  /*153e0*/  HADD2.F32 R50, -RZ, R53.H0_H0 ;  /* 0x20000035ff327230 */ /* 0x000fe40000004100 */
[----:B------:R-:W-:Y:S01]  /*153f0*/  FFMA.FTZ R61, R45, R46, -R64 ;  /* 0x0000002e2d3d7223 */ /* 0x000fe20000010840 */
[----:B------:R-:W-:Y:S02]  /*15400*/  HADD2.F32 R21, -RZ, R39.H0_H0 ;  /* 0x20000027ff157230 */ /* 0x000fe40000004100 */
[----:B------:R-:W-:Y:S01]  /*15410*/  FMUL.FTZ R68, R27, R52 ;  /* 0x000000341b447220 */ /* 0x000fe20000410000 */
[----:B------:R-:W-:Y:S01]  /*15420*/  FFMA.FTZ R63, R45, R56, R47 ;  /* 0x000000382d3f7223 */ /* 0x000fe2000001002f */
[----:B------:R-:W-:Y:S01]  /*15430*/  FMUL.FTZ R27, R27, R50 ;  /* 0x000000321b1b7220 */ /* 0x000fe20000410000 */
[----:B------:R-:W-:Y:S02]  /*15440*/  F2FP.F16.E4M3.UNPACK_B R45, R54.H1 ;  /* 0x00000036ff2d723e */ /* 0x000fe400030006ff */
[----:B------:R-:W-:Y:S01]  /*15450*/  F2FP.F16.E4M3.UNPACK_B R37, R49.H1 ;  /* 0x00000031ff25723e */ /* 0x000fe200030006ff */
[C---:B------:R-:W-:Y:S01]  /*15460*/  FFMA.FTZ R68, R21.reuse, R50, -R68 ;  /* 0x0000003215447223 */ /* 0x040fe20000010844 */
[----:B------:R-:W-:Y:S01]  /*15470*/  F2FP.F16.E4M3.UNPACK_B R7, R36 ;  /* 0x00000024ff07723e */ /* 0x000fe200020006ff */
[----:B------:R-:W-:Y:S01]  /*15480*/  FFMA.FTZ R64, R21, R52, R27 ;  /* 0x0000003415407223 */ /* 0x000fe2000001001b */
[----:B------:R-:W-:Y:S01]  /*15490*/  HADD2.F32 R53, -RZ, R53.H1_H1 ;  /* 0x30000035ff357230 */ /* 0x000fe20000004100 */
[----:B------:R-:W-:Y:S01]  /*154a0*/  F2FP.F16.E4M3.UNPACK_B R36, R36.H1 ;  /* 0x00000024ff24723e */ /* 0x000fe200030006ff */
[----:B------:R-:W-:-:S02]  /*154b0*/  HADD2.F32 R59, -RZ, R59.H1_H1 ;  /* 0x3000003bff3b7230 */ /* 0x000fc40000004100 */
[----:B------:R-:W-:Y:S02]  /*154c0*/  HADD2.F32 R48, -RZ, R48.H1_H1 ;  /* 0x30000030ff307230 */ /* 0x000fe40000004100 */
[----:B------:R-:W-:Y:S02]  /*154d0*/  HADD2.F32 R50, -RZ, R45.H0_H0 ;  /* 0x2000002dff327230 */ /* 0x000fe40000004100 */
[----:B------:R-:W-:Y:S02]  /*154e0*/  HADD2.F32 R27, -RZ, R40.H0_H0 ;  /* 0x20000028ff1b7230 */ /* 0x000fe40000004100 */
[----:B------:R-:W-:Y:S02]  /*154f0*/  HADD2.F32 R46, -RZ, R37.H0_H0 ;  /* 0x20000025ff2e7230 */ /* 0x000fe40000004100 */
[C---:B------:R-:W-:Y:S01]  /*15500*/  FMUL.FTZ R52, R48.reuse, R59 ;  /* 0x0000003b30347220 */ /* 0x040fe20000410000 */
[----:B------:R-:W-:Y:S01]  /*15510*/  FMUL.FTZ R56, R48, R53 ;  /* 0x0000003530387220 */ /* 0x000fe20000410000 */
[----:B------:R-:W-:-:S02]  /*15520*/  HADD2.F32 R21, -RZ, R36.H0_H0 ;  /* 0x20000024ff157230 */ /* 0x000fc40000004100 */
[C---:B------:R-:W-:Y:S01]  /*15530*/  FMUL.FTZ R48, R27.reuse, R50 ;  /* 0x000000321b307220 */ /* 0x040fe20000410000 */
[----:B------:R-:W-:Y:S01]  /*15540*/  FMUL.FTZ R27, R27, R46 ;  /* 0x0000002e1b1b7220 */ /* 0x000fe20000410000 */
[----:B------:R-:W-:Y:S01]  /*15550*/  HADD2.F32 R45, -RZ, R45.H1_H1 ;  /* 0x3000002dff2d7230 */ /* 0x000fe20000004100 */
[----:B------:R-:W-:Y:S01]  /*15560*/  F2FP.F16.E4M3.UNPACK_B R54, R54 ;  /* 0x00000036ff36723e */ /* 0x000fe200020006ff */
[----:B------:R-:W-:Y:S02]  /*15570*/  HADD2.F32 R40, -RZ, R40.H1_H1 ;  /* 0x30000028ff287230 */ /* 0x000fe40000004100 */
[----:B------:R-:W-:Y:S02]  /*15580*/  HADD2.F32 R37, -RZ, R37.H1_H1 ;  /* 0x30000025ff257230 */ /* 0x000fe40000004100 */
[C---:B------:R-:W-:Y:S01]  /*15590*/  FFMA.FTZ R47, R21.reuse, R46, -R48 ;  /* 0x0000002e152f7223 */ /* 0x040fe20000010830 */
[----:B------:R-:W-:Y:S02]  /*155a0*/  HADD2.F32 R39, -RZ, R39.H1_H1 ;  /* 0x30000027ff277230 */ /* 0x000fe40000004100 */
        /* <DEDUP_REMOVED lines=9> */
[C---:B------:R-:W-:Y:S01]  /*15640*/  FFMA.FTZ R52, R36.reuse, R37, -R21 ;  /* 0x0000002524347223 */ /* 0x040fe20000010815 */
[----:B------:R-:W-:Y:S01]  /*15650*/  FFMA.FTZ R56, R36, R45, R46 ;  /* 0x0000002d24387223 */ /* 0x000fe2000001002e */
[----:B------:R-:W-:Y:S02]  /*15660*/  HADD2.F32 R36, -RZ, R49.H0_H0 ;  /* 0x20000031ff247230 */ /* 0x000fe40000004100 */
[----:B------:R-:W-:Y:S01]  /*15670*/  FMUL.FTZ R46, R27, R40 ;  /* 0x000000281b2e7220 */ /* 0x000fe20000410000 */
[----:B------:R-:W-:Y:S02]  /*15680*/  HADD2.F32 R21, -RZ, R7.H0_H0 ;  /* 0x20000007ff157230 */ /* 0x000fe40000004100 */
[----:B------:R-:W-:-:S02]  /*15690*/  HADD2.F32 R54, -RZ, R54.H1_H1 ;  /* 0x30000036ff367230 */ /* 0x000fc40000004100 */
[----:B------:R-:W-:Y:S02]  /*156a0*/  HADD2.F32 R41, -RZ, R41.H1_H1 ;  /* 0x30000029ff297230 */ /* 0x000fe40000004100 */
[-C--:B------:R-:W-:Y:S01]  /*156b0*/  FMUL.FTZ R48, R27, R36.reuse ;  /* 0x000000241b307220 */ /* 0x080fe20000410000 */
[----:B------:R-:W-:Y:S01]  /*156c0*/  FFMA.FTZ R46, R21, R36, -R46 ;  /* 0x00000024152e7223 */ /* 0x000fe2000001082e */
[-C--:B------:R-:W-:Y:S01]  /*156d0*/  F2FP.F16.E4M3.UNPACK_B R43, R42.reuse ;  /* 0x0000002aff2b723e */ /* 0x080fe200020006ff */
[----:B------:R-:W-:Y:S01]  /*156e0*/  HADD2.F32 R36, -RZ, R49.H1_H1 ;  /* 0x30000031ff247230 */ /* 0x000fe20000004100 */
[----:B------:R-:W-:Y:S01]  /*156f0*/  F2FP.F16.E4M3.UNPACK_B R42, R42.H1 ;  /* 0x0000002aff2a723e */ /* 0x000fe200030006ff */
[----:B------:R-:W-:Y:S01]  /*15700*/  HADD2.F32 R7, -RZ, R7.H1_H1 ;  /* 0x30000007ff077230 */ /* 0x000fe20000004100 */
[----:B------:R-:W-:Y:S01]  /*15710*/  F2FP.F16.E4M3.UNPACK_B R37, R6.H1 ;  /* 0x00000006ff25723e */ /* 0x000fe200030006ff */
[----:B------:R-:W-:Y:S01]  /*15720*/  FMUL.FTZ R50, R41, R54 ;  /* 0x0000003629327220 */ /* 0x000fe20000410000 */
[----:B------:R-:W-:Y:S01]  /*15730*/  F2FP.F16.E4M3.UNPACK_B R27, R20.H1 ;  /* 0x00000014ff1b723e */ /* 0x000fe200030006ff */
[----:B------:R-:W-:Y:S01]  /*15740*/  FFMA.FTZ R48, R21, R40, R48 ;  /* 0x0000002815307223 */ /* 0x000fe20000010030 */
[----:B------:R-:W-:Y:S01]  /*15750*/  F2FP.F16.E4M3.UNPACK_B R4, R38 ;  /* 0x00000026ff04723e */ /* 0x000fe200020006ff */
[----:B------:R-:W-:Y:S01]  /*15760*/  FMUL.FTZ R41, R41, R36 ;  /* 0x0000002429297220 */ /* 0x000fe20000410000 */
[----:B------:R-:W-:Y:S01]  /*15770*/  F2FP.F16.E4M3.UNPACK_B R38, R38.H1 ;  /* 0x00000026ff26723e */ /* 0x000fe200030006ff */
[----:B------:R-:W-:Y:S01]  /*15780*/  FFMA.FTZ R39, R7, R36, -R50 ;  /* 0x0000002407277223 */ /* 0x000fe20000010832 */
[----:B------:R-:W-:-:S02]  /*15790*/  HADD2.F32 R40, -RZ, R37.H0_H0 ;  /* 0x20000025ff287230 */ /* 0x000fc40000004100 */
[--C-:B------:R-:W-:Y:S02]  /*157a0*/  HADD2.F32 R21, -RZ, R42.reuse.H0_H0 ;  /* 0x2000002aff157230 */ /* 0x100fe40000004100 */
[----:B------:R-:W-:Y:S02]  /*157b0*/  HADD2.F32 R36, -RZ, R27.H0_H0 ;  /* 0x2000001bff247230 */ /* 0x000fe40000004100 */
[----:B------:R-:W-:Y:S02]  /*157c0*/  HADD2.F32 R37, -RZ, R37.H1_H1 ;  /* 0x30000025ff257230 */ /* 0x000fe40000004100 */
[----:B------:R-:W-:Y:S02]  /*157d0*/  HADD2.F32 R42, -RZ, R42.H1_H1 ;  /* 0x3000002aff2a7230 */ /* 0x000fe40000004100 */
[----:B------:R-:W-:Y:S01]  /*157e0*/  FFMA.FTZ R41, R7, R54, R41 ;  /* 0x0000003607297223 */ /* 0x000fe20000010029 */
[----:B------:R-:W-:Y:S02]  /*157f0*/  HADD2.F32 R7, -RZ, R38.H0_H0 ;  /* 0x20000026ff077230 */ /* 0x000fe40000004100 */
[----:B------:R-:W-:Y:S01]  /*15800*/  FMUL.FTZ R50, R21, R40 ;  /* 0x0000002815327220 */ /* 0x000fe20000410000 */
[----:B------:R-:W-:-:S02]  /*15810*/  HADD2.F32 R27, -RZ, R27.H1_H1 ;  /* 0x3000001bff1b7230 */ /* 0x000fc40000004100 */
[----:B------:R-:W-:Y:S01]  /*15820*/  FMUL.FTZ R54, R21, R36 ;  /* 0x0000002415367220 */ /* 0x000fe20000410000 */
[----:B------:R-:W-:Y:S01]  /*15830*/  HADD2.F32 R38, -RZ, R38.H1_H1 ;  /* 0x30000026ff267230 */ /* 0x000fe20000004100 */
[----:B------:R-:W-:Y:S01]  /*15840*/  F2FP.F16.E4M3.UNPACK_B R20, R20 ;  /* 0x00000014ff14723e */ /* 0x000fe200020006ff */
[C---:B------:R-:W-:Y:S01]  /*15850*/  FMUL.FTZ R21, R42.reuse, R37 ;  /* 0x000000252a157220 */ /* 0x040fe20000410000 */
[----:B------:R-:W-:Y:S01]  /*15860*/  F2FP.F16.E4M3.UNPACK_B R6, R6 ;  /* 0x00000006ff06723e */ /* 0x000fe200020006ff */
[C---:B------:R-:W-:Y:S01]  /*15870*/  FFMA.FTZ R50, R7.reuse, R36, -R50 ;  /* 0x0000002407327223 */ /* 0x040fe20000010832 */
[-C--:B------:R-:W-:Y:S01]  /*15880*/  FMUL.FTZ R42, R42, R27.reuse ;  /* 0x0000001b2a2a7220 */ /* 0x080fe20000410000 */
[----:B------:R-:W-:Y:S01]  /*15890*/  FFMA.FTZ R54, R7, R40, R54 ;  /* 0x0000002807367223 */ /* 0x000fe20000010036 */
[----:B------:R-:W-:Y:S01]  /*158a0*/  FFMA.FTZ R45, R38, R27, -R21 ;  /* 0x0000001b262d7223 */ /* 0x000fe20000010815 */
[----:B------:R-:W-:Y:S02]  /*158b0*/  HADD2.F32 R21, -RZ, R20.H0_H0 ;  /* 0x20000014ff157230 */ /* 0x000fe40000004100 */
[----:B------:R-:W-:-:S02]  /*158c0*/  HADD2.F32 R27, -RZ, R6.H0_H0 ;  /* 0x20000006ff1b7230 */ /* 0x000fc40000004100 */
[--C-:B------:R-:W-:Y:S02]  /*158d0*/  HADD2.F32 R7, -RZ, R43.reuse.H0_H0 ;  /* 0x2000002bff077230 */ /* 0x100fe40000004100 */
[----:B------:R-:W-:Y:S02]  /*158e0*/  HADD2.F32 R36, -RZ, R6.H1_H1 ;  /* 0x30000006ff247230 */ /* 0x000fe40000004100 */
[----:B------:R-:W-:Y:S02]  /*158f0*/  HADD2.F32 R43, -RZ, R43.H1_H1 ;  /* 0x3000002bff2b7230 */ /* 0x000fe40000004100 */
[----:B------:R-:W-:Y:S02]  /*15900*/  HADD2.F32 R20, -RZ, R20.H1_H1 ;  /* 0x30000014ff147230 */ /* 0x000fe40000004100 */
[----:B------:R-:W-:Y:S01]  /*15910*/  FFMA.FTZ R49, R38, R37, R42 ;  /* 0x0000002526317223 */ /* 0x000fe2000001002a */
[--C-:B------:R-:W-:Y:S02]  /*15920*/  HADD2.F32 R6, -RZ, R4.reuse.H0_H0 ;  /* 0x20000004ff067230 */ /* 0x100fe40000004100 */
[C---:B------:R-:W-:Y:S01]  /*15930*/  FMUL.FTZ R37, R7.reuse, R27 ;  /* 0x0000001b07257220 */ /* 0x040fe20000410000 */
[----:B------:R-:W-:Y:S01]  /*15940*/  FMUL.FTZ R38, R7, R21 ;  /* 0x0000001507267220 */ /* 0x000fe20000410000 */
[----:B------:R-:W-:-:S02]  /*15950*/  HADD2.F32 R4, -RZ, R4.H1_H1 ;  /* 0x30000004ff047230 */ /* 0x000fc40000004100 */
[C---:B------:R-:W-:Y:S01]  /*15960*/  FMUL.FTZ R7, R43.reuse, R36 ;  /* 0x000000242b077220 */ /* 0x040fe20000410000 */
[-C--:B------:R-:W-:Y:S01]  /*15970*/  FMUL.FTZ R43, R43, R20.reuse ;  /* 0x000000142b2b7220 */ /* 0x080fe20000410000 */
        /* <DEDUP_REMOVED lines=22> */
.L_x_5402:
[----:B------:R-:W-:Y:S05]  /*15ae0*/  BSYNC B1 ;  /* 0x0000000000017941 */ /* 0x000fea0003800000 */
.L_x_5401:
[----:B------:R-:W-:Y:S04]  /*15af0*/  BSSY B1, `(.L_x_5403) ;  /* 0x0000102000017945 */ /* 0x000fe80003800000 */
[----:B------:R-:W-:Y:S05]  /*15b00*/  @P1 BRA `(.L_x_5404) ;  /* 0x0000001000001947 */ /* 0x000fea0003800000 */
[----:B------:R-:W3:Y:S04]  /*15b10*/  LDL R20, [R1+0x54] ;  /* 0x0000540001147983 */ /* 0x000ee80000100800 */
[----:B------:R-:W4:Y:S01]  /*15b20*/  LDL R62, [R1+0x64] ;  /* 0x00006400013e7983 */ /* 0x000f220000100800 */
[----:B-1---5:R-:W-:Y:S02]  /*15b30*/  SHF.R.U32.HI R0, RZ, 0x8, R28 ;  /* 0x00000008ff007819 */ /* 0x022fe4000001161c */
[----:B------:R-:W-:Y:S02]  /*15b40*/  LOP3.LUT R5, R28, 0xff, RZ, 0xc0, !PT ;  /* 0x000000ff1c057812 */ /* 0x000fe400078ec0ff */
[----:B------:R-:W-:Y:S02]  /*15b50*/  LOP3.LUT R4, R0, 0xff, RZ, 0xc0, !PT ;  /* 0x000000ff00047812 */ /* 0x000fe400078ec0ff */
[----:B------:R-:W-:-:S02]  /*15b60*/  SHF.R.U32.HI R6, RZ, 0x8, R29 ;  /* 0x00000008ff067819 */ /* 0x000fc4000001161d */
[----:B0-----:R-:W-:Y:S02]  /*15b70*/  PRMT R37, R4, 0x7604, R5 ;  /* 0x0000760404257816 */ /* 0x001fe40000000005 */
[----:B--2---:R-:W-:Y:S02]  /*15b80*/  LOP3.LUT R21, R31, 0xff, RZ, 0xc0, !PT ;  /* 0x000000ff1f157812 */ /* 0x004fe400078ec0ff */
[----:B------:R-:W-:Y:S02]  /*15b90*/  SHF.R.U32.HI R24, RZ, 0x8, R8 ;  /* 0x00000008ff187819 */ /* 0x000fe40000011608 */
[----:B------:R-:W-:Y:S02]  /*15ba0*/  LOP3.LUT R7, R29, 0xff, RZ, 0xc0, !PT ;  /* 0x000000ff1d077812 */ /* 0x000fe400078ec0ff */
[----:B------:R-:W-:Y:S02]  /*15bb0*/  LOP3.LUT R6, R6, 0xff, RZ, 0xc0, !PT ;  /* 0x000000ff06067812 */ /* 0x000fe400078ec0ff */
[----:B------:R-:W-:-:S02]  /*15bc0*/  LOP3.LUT R25, R8, 0xff, RZ, 0xc0, !PT ;  /* 0x000000ff08197812 */ /* 0x000fc400078ec0ff */
[----:B------:R-:W-:Y:S02]  /*15bd0*/  LOP3.LUT R24, R24, 0xff, RZ, 0xc0, !PT ;  /* 0x000000ff18187812 */ /* 0x000fe400078ec0ff */
[----:B------:R-:W-:Y:S02]  /*15be0*/  PRMT R36, R6, 0x7604, R7 ;  /* 0x0000760406247816 */ /* 0x000fe40000000007 */
[----:B------:R-:W-:Y:S02]  /*15bf0*/  SHF.R.U32.HI R6, RZ, 0x8, R30 ;  /* 0x00000008ff067819 */ /* 0x000fe4000001161e */
[----:B------:R-:W-:Y:S02]  /*15c00*/  PRMT R47, R24, 0x7604, R25 ;  /* 0x00007604182f7816 */ /* 0x000fe40000000019 */
        /* <DEDUP_REMOVED lines=11> */
[----:B------:R-:W-:Y:S02]  /*15cc0*/  LOP3.LUT R38, R38, 0xff, RZ, 0xc0, !PT ;  /* 0x000000ff26267812 */ /* 0x000fe400078ec0ff */
[----:B------:R-:W-:Y:S02]  /*15cd0*/  LOP3.LUT R40, R40, 0xff, RZ, 0xc0, !PT ;  /* 0x000000ff28287812 */ /* 0x000fe400078ec0ff */
[----:B------:R-:W-:-:S02]  /*15ce0*/  PRMT R41, R38, 0x7054, R39 ;  /* 0x0000705426297816 */ /* 0x000fc40000000027 */
[----:B------:R-:W-:Y:S02]  /*15cf0*/  SHF.R.U32.HI R39, RZ, 0x10, R11 ;  /* 0x00000010ff277819 */ /* 0x000fe4000001160b */
[----:B------:R-:W-:Y:S02]  /*15d00*/  SHF.R.U32.HI R38, RZ, 0x10, R10 ;  /* 0x00000010ff267819 */ /* 0x000fe4000001160a */
[----:B------:R-:W-:Y:S02]  /*15d10*/  LOP3.LUT R39, R39, 0xff, RZ, 0xc0, !PT ;  /* 0x000000ff27277812 */ /* 0x000fe400078ec0ff */
[----:B------:R-:W-:Y:S02]  /*15d20*/  LOP3.LUT R38, R38, 0xff, RZ, 0xc0, !PT ;  /* 0x000000ff26267812 */ /* 0x000fe400078ec0ff */
[----:B------:R-:W-:-:S04]  /*15d30*/  PRMT R53, R39, 0x7054, R42 ;  /* 0x0000705427357816 */ /* 0x000fc8000000002a */
[----:B------:R-:W-:Y:S02]  /*15d40*/  LOP3.LUT R53, R53, 0xff000000, R11, 0xf8, !PT ;  /* 0xff00000035357812 */ /* 0x000fe400078ef80b */
[----:B---3--:R-:W-:Y:S02]  /*15d50*/  LEA.HI R0, R3, R20, RZ, 0x1c ;  /* 0x0000001403007211 */ /* 0x008fe400078fe0ff */
[----:B------:R-:W-:Y:S02]  /*15d60*/  SHF.R.U32.HI R20, RZ, 0x8, R31 ;  /* 0x00000008ff147819 */ /* 0x000fe4000001161f */
[----:B------:R-:W-:Y:S02]  /*15d70*/  SHF.R.S32.HI R5, RZ, 0x1f, R0 ;  /* 0x0000001fff057819 */ /* 0x000fe40000011400 */
[----:B------:R-:W-:Y:S02]  /*15d80*/  LOP3.LUT R20, R20, 0xff, RZ, 0xc0, !PT ;  /* 0x000000ff14147812 */ /* 0x000fe400078ec0ff */
[----:B------:R-:W-:Y:S01]  /*15d90*/  LEA.HI R4, R5, R0, RZ, 0x2 ;  /* 0x0000000005047211 */ /* 0x000fe200078f10ff */
[----:B------:R-:W-:Y:S01]  /*15da0*/  IMAD.SHL.U32 R5, R0, 0x10, RZ ;  /* 0x0000001000057824 */ /* 0x000fe200078e00ff */
[----:B------:R-:W-:-:S02]  /*15db0*/  PRMT R43, R20, 0x7604, R21 ;  /* 0x00007604142b7816 */ /* 0x000fc40000000015 */
[----:B------:R-:W-:Y:S01]  /*15dc0*/  SHF.R.U32.HI R20, RZ, 0x8, R10 ;  /* 0x00000008ff147819 */ /* 0x000fe2000001160a */
[----:B------:R-:W-:Y:S01]  /*15dd0*/  IMAD.SHL.U32 R4, R4, 0x800, RZ ;  /* 0x0000080004047824 */ /* 0x000fe200078e00ff */
[----:B------:R-:W-:Y:S02]  /*15de0*/  LOP3.LUT R0, R230, 0x30, R5, 0xf8, !PT ;  /* 0x00000030e6007812 */ /* 0x000fe400078ef805 */
[----:B------:R-:W-:Y:S02]  /*15df0*/  LOP3.LUT R20, R20, 0xff, RZ, 0xc0, !PT ;  /* 0x000000ff14147812 */ /* 0x000fe400078ec0ff */
[----:B------:R-:W-:Y:S02]  /*15e00*/  LOP3.LUT R0, R0, R231, RZ, 0x3c, !PT ;  /* 0x000000e700007212 */ /* 0x000fe400078e3cff */
[----:B------:R-:W-:Y:S02]  /*15e10*/  LOP3.LUT R5, R4, 0xffffe000, RZ, 0xc0, !PT ;  /* 0xffffe00004057812 */ /* 0x000fe400078ec0ff */
[----:B------:R-:W-:-:S02]  /*15e20*/  PRMT R51, R20, 0x7604, R27 ;  /* 0x0000760414337816 */ /* 0x000fc4000000001b */
[----:B------:R-:W-:Y:S02]  /*15e30*/  IADD3 R21, R0, R232, R5 ;  /* 0x000000e800157210 */ /* 0x000fe40007ffe005 */
[----:B------:R-:W-:Y:S01]  /*15e40*/  SHF.R.U32.HI R0, RZ, 0x8, R9 ;  /* 0x00000008ff007819 */ /* 0x000fe20000011609 */
[----:B----4-:R-:W0:Y:S01]  /*15e50*/  LDS.128 R4, [R62+0x1e200] ;  /* 0x01e200003e047984 */ /* 0x010e220000000c00 */
[----:B------:R-:W-:Y:S02]  /*15e60*/  SHF.R.U32.HI R20, RZ, 0x10, R28 ;  /* 0x00000010ff147819 */ /* 0x000fe4000001161c */
[----:B------:R-:W-:Y:S02]  /*15e70*/  LOP3.LUT R0, R0, 0xff, RZ, 0xc0, !PT ;  /* 0x000000ff00007812 */ /* 0x000fe400078ec0ff */
[----:B------:R-:W-:Y:S02]  /*15e80*/  LOP3.LUT R20, R20, 0xff, RZ, 0xc0, !PT ;  /* 0x000000ff14147812 */ /* 0x000fe400078ec0ff */
[----:B------:R-:W-:Y:S01]  /*15e90*/  PRMT R49, R0, 0x7604, R25 ;  /* 0x0000760400317816 */ /* 0x000fe20000000019 */
[----:B------:R-:W-:Y:S01]  /*15ea0*/  IMAD.IADD R0, R16, 0x1, R21 ;  /* 0x0000000110007824 */ /* 0x000fe200078e0215 */
[----:B------:R-:W-:-:S02]  /*15eb0*/  SHF.R.U32.HI R21, RZ, 0x10, R29 ;  /* 0x00000010ff157819 */ /* 0x000fc4000001161d */
[----:B------:R-:W-:Y:S02]  /*15ec0*/  PRMT R37, R20, 0x7054, R37 ;  /* 0x0000705414257816 */ /* 0x000fe40000000025 */
[----:B------:R-:W1:Y:S01]  /*15ed0*/  LDS.128 R24, [R0+0x1e200] ;  /* 0x01e2000000187984 */ /* 0x000e620000000c00 */
[----:B------:R-:W-:Y:S02]  /*15ee0*/  LOP3.LUT R21, R21, 0xff, RZ, 0xc0, !PT ;  /* 0x000000ff15157812 */ /* 0x000fe400078ec0ff */
[----:B------:R-:W-:Y:S02]  /*15ef0*/  SHF.R.U32.HI R20, RZ, 0x10, R8 ;  /* 0x00000010ff147819 */ /* 0x000fe40000011608 */
[----:B------:R-:W-:Y:S02]  /*15f00*/  PRMT R21, R21, 0x7054, R36 ;  /* 0x0000705415157816 */ /* 0x000fe40000000024 */
[----:B------:R-:W-:Y:S02]  /*15f10*/  SHF.R.U32.HI R36, RZ, 0x10, R9 ;  /* 0x00000010ff247819 */ /* 0x000fe40000011609 */
[----:B------:R-:W-:-:S02]  /*15f20*/  LOP3.LUT R20, R20, 0xff, RZ, 0xc0, !PT ;  /* 0x000000ff14147812 */ /* 0x000fc400078ec0ff */
[----:B------:R-:W-:Y:S02]  /*15f30*/  LOP3.LUT R36, R36, 0xff, RZ, 0xc0, !PT ;  /* 0x000000ff24247812 */ /* 0x000fe400078ec0ff */
[----:B------:R-:W-:Y:S02]  /*15f40*/  LOP3.LUT R39, R21, 0xff000000, R29, 0xf8, !PT ;  /* 0xff00000015277812 */ /* 0x000fe400078ef81d */
[----:B------:R-:W-:Y:S02]  /*15f50*/  PRMT R49, R36, 0x7054, R49 ;  /* 0x0000705424317816 */ /* 0x000fe40000000031 */
[----:B------:R-:W-:Y:S02]  /*15f60*/  PRMT R47, R20, 0x7054, R47 ;  /* 0x00007054142f7816 */ /* 0x000fe4000000002f */
[----:B------:R-:W-:Y:S02]  /*15f70*/  LOP3.LUT R49, R49, 0xff000000, R9, 0xf8, !PT ;  /* 0xff00000031317812 */ /* 0x000fe400078ef809 */
[----:B------:R-:W-:-:S02]  /*15f80*/  PRMT R51, R38, 0x7054, R51 ;  /* 0x0000705426337816 */ /* 0x000fc40000000033 */
[----:B------:R-:W-:Y:S02]  /*15f90*/  PRMT R45, R40, 0x7054, R43 ;  /* 0x00007054282d7816 */ /* 0x000fe4000000002b */
[----:B------:R-:W-:Y:S02]  /*15fa0*/  F2FP.F16.E4M3.UNPACK_B R46, R49 ;  /* 0x00000031ff2e723e */ /* 0x000fe400020006ff */
[-C--:B0-----:R-:W-:Y:S02]  /*15fb0*/  F2FP.F16.E4M3.UNPACK_B R11, R6.reuse ;  /* 0x00000006ff0b723e */ /* 0x081fe400020006ff */
[----:B------:R-:W-:Y:S01]  /*15fc0*/  F2FP.F16.E4M3.UNPACK_B R20, R6.H1 ;  /* 0x00000006ff14723e */ /* 0x000fe200030006ff */
[----:B------:R-:W-:Y:S01]  /*15fd0*/  HADD2.F32 R48, -RZ, R46.H0_H0 ;  /* 0x2000002eff307230 */ /* 0x000fe20000004100 */
[----:B------:R-:W-:Y:S02]  /*15fe0*/  F2FP.F16.E4M3.UNPACK_B R40, R39 ;  /* 0x00000027ff28723e */ /* 0x000fe400020006ff */
[----:B------:R-:W-:-:S02]  /*15ff0*/  LOP3.LUT R47, R47, 0xff000000, R8, 0xf8, !PT ;  /* 0xff0000002f2f7812 */ /* 0x000fc400078ef808 */
[----:B------:R-:W-:Y:S01]  /*16000*/  LOP3.LUT R50, R51, 0xff000000, R10, 0xf8, !PT ;  /* 0xff00000033327812 */ /* 0x000fe200078ef80a */
[----:B------:R-:W-:Y:S01]  /*16010*/  HADD2.F32 R42, -RZ, R40.H0_H0 ;  /* 0x20000028ff2a7230 */ /* 0x000fe20000004100 */
[-C--:B------:R-:W-:Y:S01]  /*16020*/  F2FP.F16.E4M3.UNPACK_B R8, R5.reuse ;  /* 0x00000005ff08723e */ /* 0x080fe200020006ff */
[----:B------:R-:W-:Y:S01]  /*16030*/  HADD2.F32 R51, -RZ, R46.H1_H1 ;  /* 0x3000002eff337230 */ /* 0x000fe20000004100 */
[----:B------:R-:W-:Y:S02]  /*16040*/  F2FP.F16.E4M3.UNPACK_B R10, R5.H1 ;  /* 0x00000005ff0a723e */ /* 0x000fe400030006ff */
[----:B-1----:R-:W-:Y:S01]  /*16050*/  F2FP.F16.E4M3.UNPACK_B R6, R25 ;  /* 0x00000019ff06723e */ /* 0x002fe200020006ff */
[--C-:B------:R-:W-:Y:S01]  /*16060*/  HADD2.F32 R9, -RZ, R8.reuse.H0_H0 ;  /* 0x20000008ff097230 */ /* 0x100fe20000004100 */
[----:B------:R-:W-:Y:S01]  /*16070*/  LOP3.LUT R38, R37, 0xff000000, R28, 0xf8, !PT ;  /* 0xff00000025267812 */ /* 0x000fe200078ef81c */
[----:B------:R-:W-:Y:S01]  /*16080*/  HADD2.F32 R8, -RZ, R8.H1_H1 ;  /* 0x30000008ff087230 */ /* 0x000fe20000004100 */
[-C--:B------:R-:W-:Y:S01]  /*16090*/  F2FP.F16.E4M3.UNPACK_B R36, R27.reuse ;  /* 0x0000001bff24723e */ /* 0x080fe200020006ff */
[----:B------:R-:W-:Y:S01]  /*160a0*/  HADD2.F32 R5, -RZ, R6.H0_H0 ;  /* 0x20000006ff057230 */ /* 0x000fe20000004100 */
[----:B------:R-:W-:-:S02]  /*160b0*/  F2FP.F16.E4M3.UNPACK_B R37, R27.H1 ;  /* 0x0000001bff25723e */ /* 0x000fc400030006ff */
[----:B------:R-:W-:Y:S02]  /*160c0*/  F2FP.F16.E4M3.UNPACK_B R29, R25.H1 ;  /* 0x00000019ff1d723e */ /* 0x000fe400030006ff */
[C---:B------:R-:W-:Y:S01]  /*160d0*/  FMUL.FTZ R52, R5.reuse, R48 ;  /* 0x0000003005347220 */ /* 0x040fe20000410000 */
[-C--:B------:R-:W-:Y:S01]  /*160e0*/  FMUL.FTZ R27, R5, R42.reuse ;  /* 0x0000002a051b7220 */ /* 0x080fe20000410000 */
[----:B------:R-:W-:Y:S02]  /*160f0*/  F2FP.F16.E4M3.UNPACK_B R49, R49.H1 ;  /* 0x00000031ff31723e */ /* 0x000fe400030006ff */
[----:B------:R-:W-:Y:S01]  /*16100*/  LOP3.LUT R43, R41, 0xff000000, R30, 0xf8, !PT ;  /* 0xff000000292b7812 */ /* 0x000fe200078ef81e */
[----:B------:R-:W-:Y:S01]  /*16110*/  FFMA.FTZ R5, R9, R42, -R52 ;  /* 0x0000002a09057223 */ /* 0x000fe20000010834 */
[----:B------:R-:W-:Y:S01]  /*16120*/  LOP3.LUT R45, R45, 0xff000000, R31, 0xf8, !PT ;  /* 0xff0000002d2d7812 */ /* 0x000fe200078ef81f */
[----:B------:R-:W-:Y:S01]  /*16130*/  FFMA.FTZ R9, R9, R48, R27 ;  /* 0x0000003009097223 */ /* 0x000fe2000001001b */
[-C--:B------:R-:W-:Y:S01]  /*16140*/  F2FP.F16.E4M3.UNPACK_B R30, R26.reuse ;  /* 0x0000001aff1e723e */ /* 0x080fe200020006ff */
[----:B------:R-:W-:Y:S01]  /*16150*/  HADD2.F32 R42, -RZ, R49.H0_H0 ;  /* 0x20000031ff2a7230 */ /* 0x000fe20000004100 */
[----:B------:R-:W-:Y:S01]  /*16160*/  F2FP.F16.E4M3.UNPACK_B R31, R26.H1 ;  /* 0x0000001aff1f723e */ /* 0x000fe200030006ff */
[----:B------:R-:W-:Y:S01]  /*16170*/  HADD2.F32 R26, -RZ, R6.H1_H1 ;  /* 0x30000006ff1a7230 */ /* 0x000fe20000004100 */
[----:B------:R-:W-:Y:S01]  /*16180*/  F2FP.F16.E4M3.UNPACK_B R39, R39.H1 ;  /* 0x00000027ff27723e */ /* 0x000fe200030006ff */
[----:B------:R-:W-:Y:S01]  /*16190*/  HADD2.F32 R27, -RZ, R29.H0_H0 ;  /* 0x2000001dff1b7230 */ /* 0x000fe20000004100 */
[----:B------:R-:W-:Y:S01]  /*161a0*/  F2FP.F16.E4M3.UNPACK_B R21, R7 ;  /* 0x00000007ff15723e */ /* 0x000fe200020006ff */
[----:B------:R-:W-:-:S02]  /*161b0*/  HADD2.F32 R41, -RZ, R40.H1_H1 ;  /* 0x30000028ff297230 */ /* 0x000fc40000004100 */
[C---:B------:R-:W-:Y:S01]  /*161c0*/  FMUL.FTZ R55, R26.reuse, R51 ;  /* 0x000000331a377220 */ /* 0x040fe20000410000 */
[--C-:B------:R-:W-:Y:S02]  /*161d0*/  HADD2.F32 R40, -RZ, R39.reuse.H0_H0 ;  /* 0x20000027ff287230 */ /* 0x100fe40000004100 */
[C---:B------:R-:W-:Y:S01]  /*161e0*/  FMUL.FTZ R57, R27.reuse, R42 ;  /* 0x0000002a1b397220 */ /* 0x040fe20000410000 */
[----:B------:R-:W-:Y:S02]  /*161f0*/  HADD2.F32 R6, -RZ, R10.H0_H0 ;  /* 0x2000000aff067230 */ /* 0x000fe40000004100 */
[-C--:B------:R-:W-:Y:S01]  /*16200*/  FMUL.FTZ R26, R26, R41.reuse ;  /* 0x000000291a1a7220 */ /* 0x080fe20000410000 */
[----:B------:R-:W-:Y:S01]  /*16210*/  FFMA.FTZ R46, R8, R41, -R55 ;  /* 0x00000029082e7223 */ /* 0x000fe20000010837 */
[-C--:B------:R-:W-:Y:S01]  /*16220*/  FMUL.FTZ R27, R27, R40.reuse ;  /* 0x000000281b1b7220 */ /* 0x080fe20000410000 */
[----:B------:R-:W-:Y:S02]  /*16230*/  HADD2.F32 R39, -RZ, R39.H1_H1 ;  /* 0x30000027ff277230 */ /* 0x000fe40000004100 */
[----:B------:R-:W-:Y:S01]  /*16240*/  FFMA.FTZ R57, R6, R40, -R57 ;  /* 0x0000002806397223 */ /* 0x000fe20000010839 */
[----:B------:R-:W-:Y:S01]  /*16250*/  FFMA.FTZ R48, R8, R51, R26 ;  /* 0x0000003308307223 */ /* 0x000fe2000001001a */
[----:B------:R-:W-:Y:S01]  /*16260*/  F2FP.F16.E4M3.UNPACK_B R40, R53 ;  /* 0x00000035ff28723e */ /* 0x000fe200020006ff */
[----:B------:R-:W-:Y:S01]  /*16270*/  HADD2.F32 R49, -RZ, R49.H1_H1 ;  /* 0x30000031ff317230 */ /* 0x000fe20000004100 */
[----:B------:R-:W-:Y:S01]  /*16280*/  F2FP.F16.E4M3.UNPACK_B R26, R45 ;  /* 0x0000002dff1a723e */ /* 0x000fe200020006ff */
[----:B------:R-:W-:-:S02]  /*16290*/  HADD2.F32 R29, -RZ, R29.H1_H1 ;  /* 0x3000001dff1d7230 */ /* 0x000fc40000004100 */
[----:B------:R-:W-:Y:S01]  /*162a0*/  FFMA.FTZ R42, R6, R42, R27 ;  /* 0x0000002a062a7223 */ /* 0x000fe2000001001b */
[----:B------:R-:W-:Y:S01]  /*162b0*/  HADD2.F32 R41, -RZ, R40.H0_H0 ;  /* 0x20000028ff297230 */ /* 0x000fe20000004100 */
[----:B------:R-:W-:Y:S01]  /*162c0*/  F2FP.F16.E4M3.UNPACK_B R53, R53.H1 ;  /* 0x00000035ff35723e */ /* 0x000fe200030006ff */
[----:B------:R-:W-:Y:S02]  /*162d0*/  HADD2.F32 R8, -RZ, R36.H0_H0 ;  /* 0x20000024ff087230 */ /* 0x000fe40000004100 */
[C---:B------:R-:W-:Y:S01]  /*162e0*/  FMUL.FTZ R51, R29.reuse, R49 ;  /* 0x000000311d337220 */ /* 0x040fe20000410000 */
[----:B------:R-:W-:Y:S02]  /*162f0*/  HADD2.F32 R27, -RZ, R26.H0_H0 ;  /* 0x2000001aff1b7230 */ /* 0x000fe40000004100 */
[----:B------:R-:W-:Y:S01]  /*16300*/  FMUL.FTZ R54, R29, R39 ;  /* 0x000000271d367220 */ /* 0x000fe20000410000 */
[----:B------:R-:W-:Y:S02]  /*16310*/  HADD2.F32 R10, -RZ, R10.H1_H1 ;  /* 0x3000000aff0a7230 */ /* 0x000fe40000004100 */
[----:B------:R-:W-:Y:S01]  /*16320*/  FMUL.FTZ R29, R8, R41 ;  /* 0x00000029081d7220 */ /* 0x000fe20000410000 */
[----:B------:R-:W-:-:S02]  /*16330*/  HADD2.F32 R6, -RZ, R21.H0_H0 ;  /* 0x20000015ff067230 */ /* 0x000fc40000004100 */
[----:B------:R-:W-:Y:S01]  /*16340*/  FMUL.FTZ R8, R8, R27 ;  /* 0x0000001b08087220 */ /* 0x000fe20000410000 */
[----:B------:R-:W-:Y:S01]  /*16350*/  HADD2.F32 R40, -RZ, R40.H1_H1 ;  /* 0x30000028ff287230 */ /* 0x000fe20000004100 */
[----:B------:R-:W-:Y:S01]  /*16360*/  F2FP.F16.E4M3.UNPACK_B R45, R45.H1 ;  /* 0x0000002dff2d723e */ /* 0x000fe200030006ff */
[----:B------:R-:W-:Y:S02]  /*16370*/  HADD2.F32 R36, -RZ, R36.H1_H1 ;  /* 0x30000024ff247230 */ /* 0x000fe40000004100 */
[C---:B------:R-:W-:Y:S01]  /*16380*/  FFMA.FTZ R52, R10.reuse, R39, -R51 ;  /* 0x000000270a347223 */ /* 0x040fe20000010833 */
[----:B------:R-:W-:Y:S01]  /*16390*/  FFMA.FTZ R49, R10, R49, R54 ;  /* 0x000000310a317223 */ /* 0x000fe20000010036 */
[C---:B------:R-:W-:Y:S01]  /*163a0*/  FFMA.FTZ R51, R6.reuse, R27, -R29 ;  /* 0x0000001b06337223 */ /* 0x040fe2000001081d */
[----:B------:R-:W-:Y:S01]  /*163b0*/  FFMA.FTZ R54, R6, R41, R8 ;  /* 0x0000002906367223 */ /* 0x000fe20000010008 */
[----:B------:R-:W-:Y:S01]  /*163c0*/  F2FP.F16.E4M3.UNPACK_B R28, R7.H1 ;  /* 0x00000007ff1c723e */ /* 0x000fe200030006ff */
[----:B------:R-:W-:-:S02]  /*163d0*/  HADD2.F32 R26, -RZ, R26.H1_H1 ;  /* 0x3000001aff1a7230 */ /* 0x000fc40000004100 */
[C---:B------:R-:W-:Y:S01]  /*163e0*/  FMUL.FTZ R10, R36.reuse, R40 ;  /* 0x00000028240a7220 */ /* 0x040fe20000410000 */
[----:B------:R-:W-:Y:S01]  /*163f0*/  HADD2.F32 R21, -RZ, R21.H1_H1 ;  /* 0x30000015ff157230 */ /* 0x000fe20000004100 */
[----:B------:R-:W-:Y:S01]  /*16400*/  F2FP.F16.E4M3.UNPACK_B R25, R24 ;  /* 0x00000018ff19723e */ /* 0x000fe200020006ff */
[----:B------:R-:W-:Y:S02]  /*16410*/  HADD2.F32 R29, -RZ, R53.H0_H0 ;  /* 0x20000035ff1d7230 */ /* 0x000fe40000004100 */
[-C--:B------:R-:W-:Y:S01]  /*16420*/  FMUL.FTZ R39, R36, R26.reuse ;  /* 0x0000001a24277220 */ /* 0x080fe20000410000 */
[----:B------:R-:W-:Y:S02]  /*16430*/  HADD2.F32 R8, -RZ, R37.H0_H0 ;  /* 0x20000025ff087230 */ /* 0x000fe40000004100 */
[----:B------:R-:W-:Y:S01]  /*16440*/  FFMA.FTZ R56, R21, R26, -R10 ;  /* 0x0000001a15387223 */ /* 0x000fe2000001080a */
[----:B------:R-:W-:Y:S01]  /*16450*/  HADD2.F32 R27, -RZ, R45.H0_H0 ;  /* 0x2000002dff1b7230 */ /* 0x000fe20000004100 */
[----:B------:R-:W-:Y:S01]  /*16460*/  F2FP.F16.E4M3.UNPACK_B R24, R24.H1 ;  /* 0x00000018ff18723e */ /* 0x000fe200030006ff */
[----:B------:R-:W-:-:S02]  /*16470*/  HADD2.F32 R6, -RZ, R28.H0_H0 ;  /* 0x2000001cff067230 */ /* 0x000fc40000004100 */
[C---:B------:R-:W-:Y:S01]  /*16480*/  FMUL.FTZ R41, R8.reuse, R29 ;  /* 0x0000001d08297220 */ /* 0x040fe20000410000 */
[----:B------:R-:W-:Y:S01]  /*16490*/  F2FP.F16.E4M3.UNPACK_B R26, R47.H1 ;  /* 0x0000002fff1a723e */ /* 0x000fe200030006ff */
[-C--:B------:R-:W-:Y:S01]  /*164a0*/  FMUL.FTZ R8, R8, R27.reuse ;  /* 0x0000001b08087220 */ /* 0x080fe20000410000 */
[-C--:B------:R-:W-:Y:S01]  /*164b0*/  F2FP.F16.E4M3.UNPACK_B R7, R4.reuse ;  /* 0x00000004ff07723e */ /* 0x080fe200020006ff */
[C---:B------:R-:W-:Y:S01]  /*164c0*/  FFMA.FTZ R58, R6.reuse, R27, -R41 ;  /* 0x0000001b063a7223 */ /* 0x040fe20000010829 */
[----:B------:R-:W-:Y:S01]  /*164d0*/  F2FP.F16.E4M3.UNPACK_B R4, R4.H1 ;  /* 0x00000004ff04723e */ /* 0x000fe200030006ff */
[----:B------:R-:W-:Y:S01]  /*164e0*/  FFMA.FTZ R59, R6, R29, R8 ;  /* 0x0000001d063b7223 */ /* 0x000fe20000010008 */
[----:B------:R-:W-:Y:S01]  /*164f0*/  HADD2.F32 R45, -RZ, R45.H1_H1 ;  /* 0x3000002dff2d7230 */ /* 0x000fe20000004100 */
[----:B------:R-:W-:Y:S01]  /*16500*/  F2FP.F16.E4M3.UNPACK_B R10, R38.H1 ;  /* 0x00000026ff0a723e */ /* 0x000fe200030006ff */
[----:B------:R-:W-:Y:S02]  /*16510*/  HADD2.F32 R53, -RZ, R53.H1_H1 ;  /* 0x30000035ff357230 */ /* 0x000fe40000004100 */
[----:B------:R-:W-:Y:S01]  /*16520*/  FFMA.FTZ R55, R21, R40, R39 ;  /* 0x0000002815377223 */ /* 0x000fe20000010027 */
[----:B------:R-:W-:Y:S01]  /*16530*/  HADD2.F32 R37, -RZ, R37.H1_H1 ;  /* 0x30000025ff257230 */ /* 0x000fe20000004100 */
[----:B------:R-:W-:Y:S01]  /*16540*/  F2FP.F16.E4M3.UNPACK_B R47, R47 ;  /* 0x0000002fff2f723e */ /* 0x000fe200020006ff */
[----:B------:R-:W-:Y:S01]  /*16550*/  HADD2.F32 R27, -RZ, R26.H0_H0 ;  /* 0x2000001aff1b7230 */ /* 0x000fe20000004100 */
[----:B------:R-:W-:Y:S01]  /*16560*/  F2FP.F16.E4M3.UNPACK_B R38, R38 ;  /* 0x00000026ff26723e */ /* 0x000fe200020006ff */
[----:B------:R-:W-:-:S02]  /*16570*/  HADD2.F32 R8, -RZ, R24.H0_H0 ;  /* 0x20000018ff087230 */ /* 0x000fc40000004100 */
[C---:B------:R-:W-:Y:S01]  /*16580*/  FMUL.FTZ R39, R37.reuse, R53 ;  /* 0x0000003525277220 */ /* 0x040fe20000410000 */
[----:B------:R-:W-:Y:S02]  /*16590*/  HADD2.F32 R28, -RZ, R28.H1_H1 ;  /* 0x3000001cff1c7230 */ /* 0x000fe40000004100 */
[----:B------:R-:W-:Y:S01]  /*165a0*/  FMUL.FTZ R36, R37, R45 ;  /* 0x0000002d25247220 */ /* 0x000fe20000410000 */
[----:B------:R-:W-:Y:S02]  /*165b0*/  HADD2.F32 R21, -RZ, R10.H0_H0 ;  /* 0x2000000aff157230 */ /* 0x000fe40000004100 */
[----:B------:R-:W-:Y:S01]  /*165c0*/  FMUL.FTZ R29, R8, R27 ;  /* 0x0000001b081d7220 */ /* 0x000fe20000410000 */
[----:B------:R-:W-:Y:S02]  /*165d0*/  HADD2.F32 R6, -RZ, R4.H0_H0 ;  /* 0x20000004ff067230 */ /* 0x000fe40000004100 */
[C---:B------:R-:W-:Y:S01]  /*165e0*/  FFMA.FTZ R61, R28.reuse, R45, -R39 ;  /* 0x0000002d1c3d7223 */ /* 0x040fe20000010827 */
[----:B------:R-:W-:Y:S01]  /*165f0*/  FFMA.FTZ R60, R28, R53, R36 ;  /* 0x000000351c3c7223 */ /* 0x000fe20000010024 */
[----:B------:R-:W-:-:S02]  /*16600*/  HADD2.F32 R24, -RZ, R24.H1_H1 ;  /* 0x30000018ff187230 */ /* 0x000fc40000004100 */
[-C--:B------:R-:W-:Y:S01]  /*16610*/  FMUL.FTZ R8, R8, R21.reuse ;  /* 0x0000001508087220 */ /* 0x080fe20000410000 */
[----:B------:R-:W-:Y:S01]  /*16620*/  FFMA.FTZ R28, R6, R21, -R29 ;  /* 0x00000015061c7223 */ /* 0x000fe2000001081d */
[----:B------:R-:W-:Y:S01]  /*16630*/  HADD2.F32 R29, -RZ, R26.H1_H1 ;  /* 0x3000001aff1d7230 */ /* 0x000fe20000004100 */
[----:B------:R-:W-:Y:S01]  /*16640*/  F2FP.SATFINITE.E4M3.F32.PACK_AB_MERGE_C R52, R52, R57, RZ ;  /* 0x000000393434723e */ /* 0x000fe200048070ff */
[----:B------:R-:W-:Y:S02]  /*16650*/  HADD2.F32 R21, -RZ, R10.H1_H1 ;  /* 0x3000000aff157230 */ /* 0x000fe40000004100 */
[----:B------:R-:W-:Y:S01]  /*16660*/  FFMA.FTZ R36, R6, R27, R8 ;  /* 0x0000001b06247223 */ /* 0x000fe20000010008 */
[----:B------:R-:W-:Y:S02]  /*16670*/  HADD2.F32 R4, -RZ, R4.H1_H1 ;  /* 0x30000004ff047230 */ /* 0x000fe40000004100 */
[----:B------:R-:W-:Y:S01]  /*16680*/  FMUL.FTZ R37, R24, R29 ;  /* 0x0000001d18257220 */ /* 0x000fe20000410000 */
[----:B------:R-:W-:-:S02]  /*16690*/  HADD2.F32 R27, -RZ, R47.H0_H0 ;  /* 0x2000002fff1b7230 */ /* 0x000fc40000004100 */
[-C--:B------:R-:W-:Y:S01]  /*166a0*/  FMUL.FTZ R24, R24, R21.reuse ;  /* 0x0000001518187220 */ /* 0x080fe20000410000 */
[----:B------:R-:W-:Y:S02]  /*166b0*/  HADD2.F32 R6, -RZ, R25.H0_H0 ;  /* 0x20000019ff067230 */ /* 0x000fe40000004100 */
        /* <DEDUP_REMOVED lines=14> */
[----:B------:R-:W-:Y:S01]  /*167a0*/  F2FP.F16.E4M3.UNPACK_B R4, R43.H1 ;  /* 0x0000002bff04723e */ /* 0x000fe200030006ff */
[-C--:B------:R-:W-:Y:S01]  /*167b0*/  FMUL.FTZ R25, R25, R38.reuse ;  /* 0x0000002619197220 */ /* 0x080fe20000410000 */
[----:B------:R-:W-:Y:S01]  /*167c0*/  FFMA.FTZ R38, R7, R38, -R6 ;  /* 0x0000002607267223 */ /* 0x000fe20000010806 */
[----:B------:R-:W-:Y:S01]  /*167d0*/  HADD2.F32 R21, -RZ, R10.H0_H0 ;  /* 0x2000000aff157230 */ /* 0x000fe20000004100 */
[----:B------:R-:W-:Y:S01]  /*167e0*/  F2FP.F16.E4M3.UNPACK_B R50, R50 ;  /* 0x00000032ff32723e */ /* 0x000fe200020006ff */
        /* <DEDUP_REMOVED lines=11> */
[----:B------:R-:W-:Y:S01]  /*168a0*/  FFMA.FTZ R26, R4, R7, -R25 ;  /* 0x00000007041a7223 */ /* 0x000fe20000010819 */
[----:B------:R-:W-:Y:S01]  /*168b0*/  HADD2.F32 R20, -RZ, R20.H1_H1 ;  /* 0x30000014ff147230 */ /* 0x000fe20000004100 */
[----:B------:R-:W-:Y:S01]  /*168c0*/  F2FP.SATFINITE.E4M3.F32.PACK_AB_MERGE_C R5, R46, R5, R52 ;  /* 0x000000052e05723e */ /* 0x000fe20004807034 */
[----:B------:R-:W-:Y:S02]  /*168d0*/  HADD2.F32 R6, -RZ, R30.H0_H0 ;  /* 0x2000001eff067230 */ /* 0x000fe40000004100 */
[C---:B------:R-:W-:Y:S01]  /*168e0*/  FMUL.FTZ R7, R31.reuse, R10 ;  /* 0x0000000a1f077220 */ /* 0x040fe20000410000 */
[-C--:B------:R-:W-:Y:S01]  /*168f0*/  FMUL.FTZ R25, R31, R8.reuse ;  /* 0x000000081f197220 */ /* 0x080fe20000410000 */
[----:B------:R-:W-:Y:S01]  /*16900*/  FFMA.FTZ R31, R4, R21, R27 ;  /* 0x00000015041f7223 */ /* 0x000fe2000001001b */
[----:B------:R-:W-:Y:S02]  /*16910*/  HADD2.F32 R21, -RZ, R50.H0_H0 ;  /* 0x20000032ff157230 */ /* 0x000fe40000004100 */
[----:B------:R-:W-:Y:S01]  /*16920*/  FFMA.FTZ R45, R20, R8, -R7 ;  /* 0x00000008142d7223 */ /* 0x000fe20000010807 */
        /* <DEDUP_REMOVED lines=30> */
.L_x_5404:
[----:B------:R-:W-:Y:S05]  /*16b10*/  BSYNC B1 ;  /* 0x0000000000017941 */ /* 0x000fea0003800000 */
.L_x_5403:
[----:B------:R-:W-:Y:S05]  /*16b20*/  @P2 BRA `(.L_x_5385) ;  /* 0x0000000c00e02947 */ /* 0x000fea0003800000 */
[----:B-1-3--:R-:W3:Y:S04]  /*16b30*/  LDL R0, [R1+0x5c] ;  /* 0x00005c0001007983 */ /* 0x00aee80000100800 */
[----:B------:R-:W4:Y:S01]  /*16b40*/  LDL R53, [R1+0x60] ;  /* 0x0000600001357983 */ /* 0x000f220000100800 */
        /* <DEDUP_REMOVED lines=21> */
[----:B0-----:R-:W-:-:S02]  /*16ca0*/  SHF.R.U32.HI R37, RZ, 0x10, R13 ;  /* 0x00000010ff257819 */ /* 0x001fc4000001160d */
[----:B------:R-:W-:Y:S02]  /*16cb0*/  PRMT R39, R28, 0x7604, R27 ;  /* 0x000076041c277816 */ /* 0x000fe4000000001b */
[----:B------:R-:W-:Y:S01]  /*16cc0*/  SHF.R.U32.HI R27, RZ, 0x10, R35 ;  /* 0x00000010ff1b7819 */ /* 0x000fe20000011623 */
[----:B------:R-:W-:Y:S01]  /*16cd0*/  IMAD.U32 R37, R37, 0x10000, RZ ;  /* 0x0001000025257824 */ /* 0x000fe200078e00ff */
[--C-:B------:R-:W-:Y:S02]  /*16ce0*/  SHF.R.U32.HI R30, RZ, 0x8, R15.reuse ;  /* 0x00000008ff1e7819 */ /* 0x100fe4000001160f */
[----:B------:R-:W-:Y:S01]  /*16cf0*/  LOP3.LUT R29, R15, 0xff, RZ, 0xc0, !PT ;  /* 0x000000ff0f1d7812 */ /* 0x000fe200078ec0ff */
[----:B------:R-:W-:Y:S01]  /*16d00*/  IMAD.U32 R27, R27, 0x10000, RZ ;  /* 0x000100001b1b7824 */ /* 0x000fe200078e00ff */
[----:B------:R-:W-:Y:S02]  /*16d10*/  LOP3.LUT R30, R30, 0xff, RZ, 0xc0, !PT ;  /* 0x000000ff1e1e7812 */ /* 0x000fe400078ec0ff */
[----:B------:R-:W-:-:S02]  /*16d20*/  SHF.R.U32.HI R41, RZ, 0x10, R15 ;  /* 0x00000010ff297819 */ /* 0x000fc4000001160f */
[----:B------:R-:W-:Y:S02]  /*16d30*/  PRMT R30, R30, 0x7604, R29 ;  /* 0x000076041e1e7816 */ /* 0x000fe4000000001d */
        /* <DEDUP_REMOVED lines=8> */
[----:B---3--:R-:W-:Y:S02]  /*16dc0*/  LEA.HI R3, R3, R0, RZ, 0x1c ;  /* 0x0000000003037211 */ /* 0x008fe400078fe0ff */
[----:B------:R-:W-:-:S04]  /*16dd0*/  LOP3.LUT R0, R32, 0xff, RZ, 0xc0, !PT ;  /* 0x000000ff20007812 */ /* 0x000fc800078ec0ff */
[----:B--2---:R-:W-:Y:S02]  /*16de0*/  PRMT R21, R5, 0x7604, R0 ;  /* 0x0000760405157816 */ /* 0x004fe40000000000 */
        /* <DEDUP_REMOVED lines=11> */
[----:B----4-:R-:W0:Y:S01]  /*16ea0*/  LDS.128 R4, [R53+0x1e200] ;  /* 0x01e2000035047984 */ /* 0x010e220000000c00 */
[----:B------:R-:W-:Y:S02]  /*16eb0*/  LOP3.LUT R27, R21, 0xff000000, R32, 0xf8, !PT ;  /* 0xff000000151b7812 */ /* 0x000fe400078ef820 */
[----:B------:R-:W-:Y:S02]  /*16ec0*/  IADD3 R3, R0, R232, R3 ;  /* 0x000000e800037210 */ /* 0x000fe40007ffe003 */
[----:B------:R-:W-:-:S03]  /*16ed0*/  LOP3.LUT R34, R29, 0xff000000, R35, 0xf8, !PT ;  /* 0xff0000001d227812 */ /* 0x000fc600078ef823 */
[----:B------:R-:W-:Y:S01]  /*16ee0*/  IMAD.IADD R0, R16, 0x1, R3 ;  /* 0x0000000110007824 */ /* 0x000fe200078e0203 */
[----:B------:R-:W-:-:S04]  /*16ef0*/  LOP3.LUT R3, R8, 0xff, RZ, 0xc0, !PT ;  /* 0x000000ff08037812 */ /* 0x000fc800078ec0ff */
[----:B------:R-:W1:Y:S01]  /*16f00*/  LDS.128 R8, [R0+0x1e200] ;  /* 0x01e2000000087984 */ /* 0x000e620000000c00 */
[----:B------:R-:W-:Y:S02]  /*16f10*/  PRMT R26, R3, 0x7604, R26 ;  /* 0x00007604031a7816 */ /* 0x000fe4000000001a */
[----:B------:R-:W-:Y:S02]  /*16f20*/  SHF.R.U32.HI R3, RZ, 0x10, R33 ;  /* 0x00000010ff037819 */ /* 0x000fe40000011621 */
[----:B------:R-:W-:-:S03]  /*16f30*/  LOP3.LUT R37, R26, 0xff0000, R37, 0xf8, !PT ;  /* 0x00ff00001a257812 */ /* 0x000fc600078ef825 */
[----:B------:R-:W-:Y:S01]  /*16f40*/  IMAD.U32 R3, R3, 0x10000, RZ ;  /* 0x0001000003037824 */ /* 0x000fe200078e00ff */
[----:B------:R-:W-:-:S04]  /*16f50*/  LOP3.LUT R37, R37, 0xff000000, R13, 0xf8, !PT ;  /* 0xff00000025257812 */ /* 0x000fc800078ef80d */
[----:B------:R-:W-:-:S04]  /*16f60*/  LOP3.LUT R3, R20, 0xff0000, R3, 0xf8, !PT ;  /* 0x00ff000014037812 */ /* 0x000fc800078ef803 */
[----:B------:R-:W-:Y:S02]  /*16f70*/  LOP3.LUT R32, R3, 0xff000000, R33, 0xf8, !PT ;  /* 0xff00000003207812 */ /* 0x000fe400078ef821 */
[----:B------:R-:W-:Y:S02]  /*16f80*/  LOP3.LUT R33, R31, 0xff000000, R12, 0xf8, !PT ;  /* 0xff0000001f217812 */ /* 0x000fe400078ef80c */
[----:B------:R-:W-:Y:S02]  /*16f90*/  F2FP.F16.E4M3.UNPACK_B R28, R32 ;  /* 0x00000020ff1c723e */ /* 0x000fe400020006ff */
[-C--:B------:R-:W-:Y:S02]  /*16fa0*/  F2FP.F16.E4M3.UNPACK_B R31, R37.reuse ;  /* 0x00000025ff1f723e */ /* 0x080fe400020006ff */
[----:B------:R-:W-:Y:S01]  /*16fb0*/  F2FP.F16.E4M3.UNPACK_B R37, R37.H1 ;  /* 0x00000025ff25723e */ /* 0x000fe200030006ff */
[----:B------:R-:W-:Y:S01]  /*16fc0*/  HADD2.F32 R29, -RZ, R28.H0_H0 ;  /* 0x2000001cff1d7230 */ /* 0x000fe20000004100 */
[----:B0-----:R-:W-:Y:S01]  /*16fd0*/  F2FP.F16.E4M3.UNPACK_B R12, R5 ;  /* 0x00000005ff0c723e */ /* 0x001fe200020006ff */
[----:B------:R-:W-:Y:S01]  /*16fe0*/  HADD2.F32 R35, -RZ, R31.H0_H0 ;  /* 0x2000001fff237230 */ /* 0x000fe20000004100 */
[----:B------:R-:W-:-:S02]  /*16ff0*/  F2FP.F16.E4M3.UNPACK_B R14, R7 ;  /* 0x00000007ff0e723e */ /* 0x000fc400020006ff */
[----:B------:R-:W-:Y:S02]  /*17000*/  F2FP.F16.E4M3.UNPACK_B R15, R7.H1 ;  /* 0x00000007ff0f723e */ /* 0x000fe400030006ff */
[-C--:B------:R-:W-:Y:S02]  /*17010*/  F2FP.F16.E4M3.UNPACK_B R7, R6.reuse ;  /* 0x00000006ff07723e */ /* 0x080fe400020006ff */
[----:B------:R-:W-:Y:S01]  /*17020*/  F2FP.F16.E4M3.UNPACK_B R13, R6.H1 ;  /* 0x00000006ff0d723e */ /* 0x000fe200030006ff */
[--C-:B------:R-:W-:Y:S01]  /*17030*/  HADD2.F32 R6, -RZ, R12.reuse.H0_H0 ;  /* 0x2000000cff067230 */ /* 0x100fe20000004100 */
[----:B------:R-:W-:Y:S01]  /*17040*/  F2FP.F16.E4M3.UNPACK_B R32, R32.H1 ;  /* 0x00000020ff20723e */ /* 0x000fe200030006ff */
[----:B------:R-:W-:Y:S01]  /*17050*/  HADD2.F32 R12, -RZ, R12.H1_H1 ;  /* 0x3000000cff0c7230 */ /* 0x000fe20000004100 */
[----:B------:R-:W-:Y:S02]  /*17060*/  F2FP.F16.E4M3.UNPACK_B R5, R5.H1 ;  /* 0x00000005ff05723e */ /* 0x000fe400030006ff */
[----:B-1----:R-:W-:-:S02]  /*17070*/  F2FP.F16.E4M3.UNPACK_B R20, R9 ;  /* 0x00000009ff14723e */ /* 0x002fc400020006ff */
[----:B------:R-:W-:Y:S02]  /*17080*/  F2FP.F16.E4M3.UNPACK_B R21, R9.H1 ;  /* 0x00000009ff15723e */ /* 0x000fe400030006ff */
[-C--:B------:R-:W-:Y:S01]  /*17090*/  F2FP.F16.E4M3.UNPACK_B R25, R11.reuse ;  /* 0x0000000bff19723e */ /* 0x080fe200020006ff */
[--C-:B------:R-:W-:Y:S01]  /*170a0*/  HADD2.F32 R24, -RZ, R20.reuse.H0_H0 ;  /* 0x20000014ff187230 */ /* 0x100fe20000004100 */
[----:B------:R-:W-:Y:S01]  /*170b0*/  F2FP.F16.E4M3.UNPACK_B R26, R11.H1 ;  /* 0x0000000bff1a723e */ /* 0x000fe200030006ff */
[----:B------:R-:W-:Y:S01]  /*170c0*/  HADD2.F32 R20, -RZ, R20.H1_H1 ;  /* 0x30000014ff147230 */ /* 0x000fe20000004100 */
[-C--:B------:R-:W-:Y:S02]  /*170d0*/  F2FP.F16.E4M3.UNPACK_B R11, R10.reuse ;  /* 0x0000000aff0b723e */ /* 0x080fe400020006ff */
[C---:B------:R-:W-:Y:S01]  /*170e0*/  FMUL.FTZ R40, R24.reuse, R29 ;  /* 0x0000001d18287220 */ /* 0x040fe20000410000 */
[----:B------:R-:W-:Y:S01]  /*170f0*/  FMUL.FTZ R39, R24, R35 ;  /* 0x0000002318277220 */ /* 0x000fe20000410000 */
[----:B------:R-:W-:Y:S01]  /*17100*/  F2FP.F16.E4M3.UNPACK_B R24, R10.H1 ;  /* 0x0000000aff18723e */ /* 0x000fe200030006ff */
[----:B------:R-:W-:-:S02]  /*17110*/  HADD2.F32 R10, -RZ, R21.H0_H0 ;  /* 0x20000015ff0a7230 */ /* 0x000fc40000004100 */
[C---:B------:R-:W-:Y:S01]  /*17120*/  FFMA.FTZ R40, R6.reuse, R35, R40 ;  /* 0x0000002306287223 */ /* 0x040fe20000010028 */
[----:B------:R-:W-:Y:S01]  /*17130*/  FFMA.FTZ R38, R6, R29, -R39 ;  /* 0x0000001d06267223 */ /* 0x000fe20000010827 */
[----:B------:R-:W-:Y:S01]  /*17140*/  HADD2.F32 R35, -RZ, R31.H1_H1 ;  /* 0x3000001fff237230 */ /* 0x000fe20000004100 */
[----:B------:R-:W-:Y:S01]  /*17150*/  F2FP.F16.E4M3.UNPACK_B R9, R8 ;  /* 0x00000008ff09723e */ /* 0x000fe200020006ff */
[----:B------:R-:W-:Y:S01]  /*17160*/  HADD2.F32 R29, -RZ, R28.H1_H1 ;  /* 0x3000001cff1d7230 */ /* 0x000fe20000004100 */
[----:B------:R-:W-:Y:S01]  /*17170*/  F2FP.F16.E4M3.UNPACK_B R28, R41 ;  /* 0x00000029ff1c723e */ /* 0x000fe200020006ff */
[----:B------:R-:W-:Y:S02]  /*17180*/  HADD2.F32 R39, -RZ, R37.H0_H0 ;  /* 0x20000025ff277230 */ /* 0x000fe40000004100 */
[C---:B------:R-:W-:Y:S01]  /*17190*/  FMUL.FTZ R43, R20.reuse, R35 ;  /* 0x00000023142b7220 */ /* 0x040fe20000410000 */
[----:B------:R-:W-:Y:S02]  /*171a0*/  HADD2.F32 R31, -RZ, R32.H0_H0 ;  /* 0x20000020ff1f7230 */ /* 0x000fe40000004100 */
[----:B------:R-:W-:Y:S01]  /*171b0*/  FMUL.FTZ R20, R20, R29 ;  /* 0x0000001d14147220 */ /* 0x000fe20000410000 */
[----:B------:R-:W-:-:S02]  /*171c0*/  HADD2.F32 R6, -RZ, R5.H0_H0 ;  /* 0x20000005ff067230 */ /* 0x000fc40000004100 */
[----:B------:R-:W-:Y:S01]  /*171d0*/  FMUL.FTZ R45, R10, R39 ;  /* 0x000000270a2d7220 */ /* 0x000fe20000410000 */
[----:B------:R-:W-:Y:S01]  /*171e0*/  FFMA.FTZ R43, R12, R29, -R43 ;  /* 0x0000001d0c2b7223 */ /* 0x000fe2000001082b */
[----:B------:R-:W-:Y:S01]  /*171f0*/  FMUL.FTZ R10, R10, R31 ;  /* 0x0000001f0a0a7220 */ /* 0x000fe20000410000 */
[----:B------:R-:W-:Y:S01]  /*17200*/  FFMA.FTZ R35, R12, R35, R20 ;  /* 0x000000230c237223 */ /* 0x000fe20000010014 */
[-C--:B------:R-:W-:Y:S01]  /*17210*/  F2FP.F16.E4M3.UNPACK_B R12, R34.reuse ;  /* 0x00000022ff0c723e */ /* 0x080fe200020006ff */
[C---:B------:R-:W-:Y:S01]  /*17220*/  FFMA.FTZ R45, R6.reuse, R31, -R45 ;  /* 0x0000001f062d7223 */ /* 0x040fe2000001082d */
[----:B------:R-:W-:Y:S01]  /*17230*/  FFMA.FTZ R39, R6, R39, R10 ;  /* 0x0000002706277223 */ /* 0x000fe2000001000a */
        /* <DEDUP_REMOVED lines=18> */
[----:B------:R-:W-:Y:S01]  /*17360*/  FFMA.FTZ R32, R5, R20, R21 ;  /* 0x0000001405207223 */ /* 0x000fe20000010015 */
[C---:B------:R-:W-:Y:S01]  /*17370*/  FFMA.FTZ R37, R6.reuse, R29, -R37 ;  /* 0x0000001d06257223 */ /* 0x040fe20000010825 */
[----:B------:R-:W-:Y:S01]  /*17380*/  FFMA.FTZ R46, R6, R31, R10 ;  /* 0x0000001f062e7223 */ /* 0x000fe2000001000a */
[----:B------:R-:W-:Y:S01]  /*17390*/  HADD2.F32 R20, -RZ, R41.H0_H0 ;  /* 0x20000029ff147230 */ /* 0x000fe20000004100 */
[----:B------:R-:W-:Y:S01]  /*173a0*/  F2FP.F16.E4M3.UNPACK_B R4, R4.H1 ;  /* 0x00000004ff04723e */ /* 0x000fe200030006ff */
[----:B------:R-:W-:Y:S02]  /*173b0*/  HADD2.F32 R6, -RZ, R26.H0_H0 ;  /* 0x2000001aff067230 */ /* 0x000fe40000004100 */
[----:B------:R-:W-:Y:S02]  /*173c0*/  HADD2.F32 R25, -RZ, R25.H1_H1 ;  /* 0x30000019ff197230 */ /* 0x000fe40000004100 */
[----:B------:R-:W-:-:S02]  /*173d0*/  HADD2.F32 R12, -RZ, R12.H1_H1 ;  /* 0x3000000cff0c7230 */ /* 0x000fc40000004100 */
[C---:B------:R-:W-:Y:S01]  /*173e0*/  FMUL.FTZ R50, R6.reuse, R20 ;  /* 0x0000001406327220 */ /* 0x040fe20000410000 */
[----:B------:R-:W-:Y:S02]  /*173f0*/  HADD2.F32 R10, -RZ, R34.H0_H0 ;  /* 0x20000022ff0a7230 */ /* 0x000fe40000004100 */
[C---:B------:R-:W-:Y:S01]  /*17400*/  FMUL.FTZ R21, R25.reuse, R28 ;  /* 0x0000001c19157220 */ /* 0x040fe20000410000 */
[----:B------:R-:W-:Y:S02]  /*17410*/  HADD2.F32 R5, -RZ, R15.H0_H0 ;  /* 0x2000000fff057230 */ /* 0x000fe40000004100 */
[----:B------:R-:W-:Y:S01]  /*17420*/  FMUL.FTZ R25, R25, R12 ;  /* 0x0000000c19197220 */ /* 0x000fe20000410000 */
[----:B------:R-:W-:Y:S02]  /*17430*/  HADD2.F32 R14, -RZ, R14.H1_H1 ;  /* 0x3000000eff0e7230 */ /* 0x000fe40000004100 */
[----:B------:R-:W-:Y:S01]  /*17440*/  FMUL.FTZ R29, R6, R10 ;  /* 0x0000000a061d7220 */ /* 0x000fe20000410000 */
[----:B------:R-:W-:-:S02]  /*17450*/  HADD2.F32 R34, -RZ, R34.H1_H1 ;  /* 0x30000022ff227230 */ /* 0x000fc40000004100 */
[C---:B------:R-:W-:Y:S01]  /*17460*/  FFMA.FTZ R50, R5.reuse, R10, -R50 ;  /* 0x0000000a05327223 */ /* 0x040fe20000010832 */
[----:B------:R-:W-:Y:S01]  /*17470*/  F2FP.F16.E4M3.UNPACK_B R10, R27.H1 ;  /* 0x0000001bff0a723e */ /* 0x000fe200030006ff */
[C---:B------:R-:W-:Y:S01]  /*17480*/  FFMA.FTZ R48, R14.reuse, R12, -R21 ;  /* 0x0000000c0e307223 */ /* 0x040fe20000010815 */
[----:B------:R-:W-:Y:S01]  /*17490*/  FFMA.FTZ R47, R14, R28, R25 ;  /* 0x0000001c0e2f7223 */ /* 0x000fe20000010019 */
[-C--:B------:R-:W-:Y:S01]  /*174a0*/  F2FP.F16.E4M3.UNPACK_B R14, R33.reuse.H1 ;  /* 0x00000021ff0e723e */ /* 0x080fe200030006ff */
[----:B------:R-:W-:Y:S02]  /*174b0*/  HADD2.F32 R41, -RZ, R41.H1_H1 ;  /* 0x30000029ff297230 */ /* 0x000fe40000004100 */
[----:B------:R-:W-:Y:S01]  /*174c0*/  FFMA.FTZ R49, R5, R20, R29 ;  /* 0x0000001405317223 */ /* 0x000fe2000001001d */
[----:B------:R-:W-:Y:S01]  /*174d0*/  HADD2.F32 R26, -RZ, R26.H1_H1 ;  /* 0x3000001aff1a7230 */ /* 0x000fe20000004100 */
[----:B------:R-:W-:Y:S01]  /*174e0*/  F2FP.F16.E4M3.UNPACK_B R33, R33 ;  /* 0x00000021ff21723e */ /* 0x000fe200020006ff */
[----:B------:R-:W-:Y:S01]  /*174f0*/  HADD2.F32 R6, -RZ, R8.H0_H0 ;  /* 0x20000008ff067230 */ /* 0x000fe20000004100 */
[----:B------:R-:W-:Y:S01]  /*17500*/  F2FP.F16.E4M3.UNPACK_B R27, R27 ;  /* 0x0000001bff1b723e */ /* 0x000fe200020006ff */
[----:B------:R-:W-:-:S02]  /*17510*/  HADD2.F32 R12, -RZ, R10.H0_H0 ;  /* 0x2000000aff0c7230 */ /* 0x000fc40000004100 */
[CC--:B------:R-:W-:Y:S01]  /*17520*/  FMUL.FTZ R28, R26.reuse, R41.reuse ;  /* 0x000000291a1c7220 */ /* 0x0c0fe20000410000 */
        /* <DEDUP_REMOVED lines=9> */
[C---:B------:R-:W-:Y:S01]  /*175c0*/  FFMA.FTZ R25, R5.reuse, R20, R21 ;  /* 0x0000001405197223 */ /* 0x040fe20000010015 */
[----:B------:R-:W-:Y:S02]  /*175d0*/  HADD2.F32 R21, -RZ, R14.H1_H1 ;  /* 0x3000000eff157230 */ /* 0x000fe40000004100 */
        /* <DEDUP_REMOVED lines=8> */
[----:B------:R-:W-:Y:S02]  /*17660*/  HADD2.F32 R10, -RZ, R33.H1_H1 ;  /* 0x30000021ff0a7230 */ /* 0x000fe40000004100 */
[----:B------:R-:W-:Y:S01]  /*17670*/  FFMA.FTZ R28, R4, R21, R6 ;  /* 0x00000015041c7223 */ /* 0x000fe20000010006 */
[----:B------:R-:W-:Y:S02]  /*17680*/  HADD2.F32 R6, -RZ, R27.H0_H0 ;  /* 0x2000001bff067230 */ /* 0x000fe40000004100 */
[----:B------:R-:W-:Y:S01]  /*17690*/  FMUL.FTZ R15, R5, R8 ;  /* 0x00000008050f7220 */ /* 0x000fe20000410000 */
[----:B------:R-:W-:Y:S01]  /*176a0*/  HADD2.F32 R4, -RZ, R3.H0_H0 ;  /* 0x20000003ff047230 */ /* 0x000fe20000004100 */
[----:B------:R-:W-:Y:S01]  /*176b0*/  F2FP.F16.E4M3.UNPACK_B R12, R36.H1 ;  /* 0x00000024ff0c723e */ /* 0x000fe200030006ff */
[----:B------:R-:W-:-:S02]  /*176c0*/  HADD2.F32 R9, -RZ, R9.H1_H1 ;  /* 0x30000009ff097230 */ /* 0x000fc40000004100 */
[-C--:B------:R-:W-:Y:S01]  /*176d0*/  FMUL.FTZ R5, R5, R6.reuse ;  /* 0x0000000605057220 */ /* 0x080fe20000410000 */
[----:B------:R-:W-:Y:S02]  /*176e0*/  HADD2.F32 R3, -RZ, R3.H1_H1 ;  /* 0x30000003ff037230 */ /* 0x000fe40000004100 */
[C---:B------:R-:W-:Y:S01]  /*176f0*/  FFMA.FTZ R15, R4.reuse, R6, -R15 ;  /* 0x00000006040f7223 */ /* 0x040fe2000001080f */
[----:B------:R-:W-:Y:S02]  /*17700*/  HADD2.F32 R6, -RZ, R27.H1_H1 ;  /* 0x3000001bff067230 */ /* 0x000fe40000004100 */
[C---:B------:R-:W-:Y:S01]  /*17710*/  FMUL.FTZ R20, R9.reuse, R10 ;  /* 0x0000000a09147220 */ /* 0x040fe20000410000 */
[----:B------:R-:W-:Y:S01]  /*17720*/  FFMA.FTZ R14, R4, R8, R5 ;  /* 0x00000008040e7223 */ /* 0x000fe20000010005 */
[----:B------:R-:W-:Y:S01]  /*17730*/  F2FP.F16.E4M3.UNPACK_B R5, R30.H1 ;  /* 0x0000001eff05723e */ /* 0x000fe200030006ff */
        /* <DEDUP_REMOVED lines=16> */
[----:B------:R-:W-:Y:S01]  /*17840*/  F2FP.F16.E4M3.UNPACK_B R36, R36 ;  /* 0x00000024ff24723e */ /* 0x000fe200020006ff */
[-C--:B------:R-:W-:Y:S01]  /*17850*/  FMUL.FTZ R9, R24, R5.reuse ;  /* 0x0000000518097220 */ /* 0x080fe20000410000 */
[----:B------:R-:W-:Y:S01]  /*17860*/  FFMA.FTZ R24, R3, R8, R4 ;  /* 0x0000000803187223 */ /* 0x000fe20000010004 */
[----:B------:R-:W-:Y:S01]  /*17870*/  FFMA.FTZ R34, R13, R5, -R6 ;  /* 0x000000050d227223 */ /* 0x000fe20000010806 */
[----:B------:R-:W-:-:S02]  /*17880*/  HADD2.F32 R5, -RZ, R30.H0_H0 ;  /* 0x2000001eff057230 */ /* 0x000fc40000004100 */
[----:B------:R-:W-:Y:S01]  /*17890*/  FFMA.FTZ R31, R13, R12, R9 ;  /* 0x0000000c0d1f7223 */ /* 0x000fe20000010009 */
[--C-:B------:R-:W-:Y:S02]  /*178a0*/  HADD2.F32 R6, -RZ, R36.reuse.H0_H0 ;  /* 0x20000024ff067230 */ /* 0x100fe40000004100 */
[--C-:B------:R-:W-:Y:S02]  /*178b0*/  HADD2.F32 R4, -RZ, R11.reuse.H0_H0 ;  /* 0x2000000bff047230 */ /* 0x100fe40000004100 */
        /* <DEDUP_REMOVED lines=31> */
.L_x_5385:
[----:B------:R-:W-:Y:S05]  /*17ab0*/  BSYNC B0 ;  /* 0x0000000000007941 */ /* 0x000fea0003800000 */
.L_x_5378:
        /* <DEDUP_REMOVED lines=8> */
.L_x_5376:
[----:B0-234-:R-:W-:-:S04]  /*17b40*/  MOV R0, UR53 ;  /* 0x0000003500007c02 */ /* 0x01dfc80008000f00 */
[----:B------:R-:W-:-:S13]  /*17b50*/  ISETP.NE.AND P1, PT, R0, 0x3, PT ;  /* 0x000000030000780c */ /* 0x000fda0003f25270 */
[----:B------:R-:W-:Y:S05]  /*17b60*/  @!P1 BRA `(.L_x_5405) ;  /* 0x0000000000049947 */ /* 0x000fea0003800000 */
[----:B------:R-:W-:Y:S01]  /*17b70*/  BPT.TRAP 0x1 ;  /* 0x000000040000795c */ /* 0x000fe20000300000 */
.L_x_5405:
[----:B-1----:R-:W-:Y:S01]  /*17b80*/  IMAD R3, R221, 0x8, R16 ;  /* 0x00000008dd037824 */ /* 0x002fe200078e0210 */
[----:B------:R-:W-:-:S04]  /*17b90*/  SHF.L.U32 R0, R222, 0x1f, RZ ;  /* 0x0000001fde007819 */ /* 0x000fc800000006ff */
[----:B------:R0:W1:Y:S01]  /*17ba0*/  SYNCS.PHASECHK.TRANS64.TRYWAIT P0, [R3+URZ+0x33430], R0 ;  /* 0x03343000030075a7 */ /* 0x000062000800017f */
[----:B------:R-:W-:Y:S05]  /*17bb0*/  @!P1 BRA `(.L_x_5406) ;  /* 0x0000000000049947 */ /* 0x000fea0003800000 */
[----:B------:R-:W-:Y:S01]  /*17bc0*/  BPT.TRAP 0x1 ;  /* 0x000000040000795c */ /* 0x000fe20000300000 */
.L_x_5406:
[----:B-----5:R-:W2:Y:S02]  /*17bd0*/  S2R R4, SR_TID.X ;  /* 0x0000000000047919 */ /* 0x020ea40000002100 */
[----:B--2---:R-:W-:-:S04]  /*17be0*/  LOP3.LUT R4, R4, 0x7f, RZ, 0xc0, !PT ;  /* 0x0000007f04047812 */ /* 0x004fc800078ec0ff */
[----:B------:R-:W-:Y:S01]  /*17bf0*/  ISETP.NE.AND P2, PT, R4, RZ, PT ;  /* 0x000000ff0400720c */ /* 0x000fe20003f45270 */
[----:B-1----:R-:W-:-:S12]  /*17c00*/  @P0 BRA `(.L_x_5407) ;  /* 0x0000000000080947 */ /* 0x002fd80003800000 */
[----:B------:R-:W1:Y:S02]  /*17c10*/  SYNCS.PHASECHK.TRANS64.TRYWAIT P0, [R3+URZ+0x33430], R0 ;  /* 0x03343000030075a7 */ /* 0x000e64000800017f */
[----:B-1----:R-:W-:Y:S05]  /*17c20*/  @!P0 BRA `(.L_x_5408) ;  /* 0x0000017000f48947 */ /* 0x002fea0003800000 */
.L_x_5407:
[----:B------:R-:W-:Y:S05]  /*17c30*/  WARPSYNC.ALL ;  /* 0x0000000000007948 */ /* 0x000fea0003800000 */
[----:B01----:R-:W-:Y:S01]  /*17c40*/  VIADD R0, R16, 0x24200 ;  /* 0x0002420010007836 */ /* 0x003fe20000000000 */
[----:B------:R-:W2:Y:S04]  /*17c50*/  LDL R12, [R1+0x20] ;  /* 0x00002000010c7983 */ /* 0x000ea80000100800 */
[----:B------:R-:W-:Y:S01]  /*17c60*/  SHF.R.U32.HI R0, RZ, 0x4, R0 ;  /* 0x00000004ff007819 */ /* 0x000fe20000011600 */
[----:B------:R-:W3:Y:S03]  /*17c70*/  LDL R110, [R1] ;  /* 0x00000000016e7983 */ /* 0x000ee60000100800 */
[----:B------:R-:W-:Y:S01]  /*17c80*/  LOP3.LUT R0, R0, 0x3fff, RZ, 0xc0, !PT ;  /* 0x00003fff00007812 */ /* 0x000fe200078ec0ff */
[----:B------:R-:W4:Y:S01]  /*17c90*/  LDL R13, [R1+0x1c] ;  /* 0x00001c00010d7983 */ /* 0x000f220000100800 */
[----:B------:R-:W-:-:S02]  /*17ca0*/  R2UR UR24, R44 ;  /* 0x000000002c1872ca */ /* 0x000fc400000e0000 */
[----:B------:R-:W-:Y:S01]  /*17cb0*/  LOP3.LUT R14, R0, 0x10000, RZ, 0xfc, !PT ;  /* 0x00010000000e7812 */ /* 0x000fe200078efcff */
[----:B------:R-:W-:Y:S01]  /*17cc0*/  IMAD.MOV.U32 R5, RZ, RZ, -0x7fffffe0 ;  /* 0x80000020ff057424 */ /* 0x000fe200078e00ff */
[----:B------:R-:W-:Y:S01]  /*17cd0*/  WARPGROUP.ARRIVE ;  /* 0x00000000000079c5 */ /* 0x000fe20000000000 */
[----:B------:R-:W-:Y:S01]  /*17ce0*/  UMOV UR25, 0x80000020 ;  /* 0x8000002000197882 */ /* 0x000fe20000000000 */
[----:B------:R-:W-:Y:S01]  /*17cf0*/  IMAD.MOV.U32 R7, RZ, RZ, -0x7fffffe0 ;  /* 0x80000020ff077424 */ /* 0x000fe200078e00ff */
[----:B------:R-:W0:Y:S01]  /*17d00*/  LDC R0, c[0x0][0x448] ;  /* 0x00011200ff007b82 */ /* 0x000e220000000800 */
[----:B------:R-:W-:Y:S01]  /*17d10*/  IMAD R4, R221, 0x780, R14 ;  /* 0x00000780dd047824 */ /* 0x000fe200078e020e */
[----:B------:R-:W-:-:S04]  /*17d20*/  R2UR UR27, R5 ;  /* 0x00000000051b72ca */ /* 0x000fc800000e0000 */
[----:B------:R-:W-:Y:S01]  /*17d30*/  R2UR UR26, R4 ;  /* 0x00000000041a72ca */ /* 0x000fe200000e0000 */
[----:B------:R-:W-:-:S12]  /*17d40*/  ULOP3.LUT UR24, UR24, 0x10000, URZ, 0xfc, !UPT ;  /* 0x0001000018187892 */ /* 0x000fd8000f8efc3f */
[----:B------:R-:W-:Y:S01]  /*17d50*/  QGMMA.64x32x32.F32.E4M3.E4M3 R88, gdesc[UR24], RZ, !UPT, gsb0 ;  /* 0x00600000185879f3 */ /* 0x000fe2000c0008ff */
[----:B------:R-:W-:Y:S01]  /*17d60*/  VIADD R6, R4, 0x80 ;  /* 0x0000008004067836 */ /* 0x000fe20000000000 */
[----:B------:R-:W-:-:S04]  /*17d70*/  R2UR UR7, R7 ;  /* 0x00000000070772ca */ /* 0x000fc800000e0000 */
[----:B------:R-:W-:Y:S01]  /*17d80*/  R2UR UR6, R6 ;  /* 0x00000000060672ca */ /* 0x000fe200000e0000 */
[----:B------:R-:W-:Y:S01]  /*17d90*/  UMOV UR4, UR24 ;  /* 0x0000001800047c82 */ /* 0x000fe20008000000 */
[----:B------:R-:W-:Y:S01]  /*17da0*/  UMOV UR5, UR25 ;  /* 0x0000001900057c82 */ /* 0x000fe20008000000 */
[----:B------:R-:W-:Y:S02]  /*17db0*/  WARPGROUP.DEPBAR.LE gsb0, 0x0 ;  /* 0x00008000000079c5 */ /* 0x000fe40000010000 */
[----:B------:R-:W-:-:S08]  /*17dc0*/  WARPGROUP.ARRIVE ;  /* 0x00000000000079c5 */ /* 0x000fd00000000000 */
[----:B------:R-:W-:Y:S01]  /*17dd0*/  QGMMA.64x32x32.F32.E4M3.E4M3 R72, gdesc[UR4], RZ, !UPT, gsb0 ;  /* 0x00600000044879f3 */ /* 0x000fe2000c0008ff */
[----:B------:R-:W-:Y:S02]  /*17de0*/  VIADD R6, R4, 0x100 ;  /* 0x0000010004067836 */ /* 0x000fe40000000000 */
[----:B------:R-:W-:-:S03]  /*17df0*/  IMAD.MOV.U32 R7, RZ, RZ, -0x7fffffe0 ;  /* 0x80000020ff077424 */ /* 0x000fc600078e00ff */
[----:B------:R-:W-:Y:S02]  /*17e00*/  R2UR UR18, R6 ;  /* 0x00000000061272ca */ /* 0x000fe400000e0000 */
        /* <DEDUP_REMOVED lines=15> */
[----:B------:R-:W-:Y:S01]  /*17f00*/  VIADD R6, R4, 0x200 ;  /* 0x0000020004067836 */ /* 0x000fe20000000000 */
[----:B------:R-:W-:-:S04]  /*17f10*/  MOV R7, 0x80000020 ;  /* 0x8000002000077802 */ /* 0x000fc80000000f00 */
        /* <DEDUP_REMOVED lines=11> */
[----:B------:R-:W-:Y:S01]  /*17fd0*/  UIADD3 UR4, UR24, 0x2, URZ ;  /* 0x0000000218047890 */ /* 0x000fe2000fffe03f */
[----:B------:R-:W-:Y:S01]  /*17fe0*/  UMOV UR5, 0x80000020 ;  /* 0x8000002000057882 */ /* 0x000fe20000000000 */
[----:B------:R-:W-:Y:S02]  /*17ff0*/  WARPGROUP.DEPBAR.LE gsb0, 0x0 ;  /* 0x00008000000079c5 */ /* 0x000fe40000010000 */
[----:B------:R-:W-:-:S08]  /*18000*/  WARPGROUP.ARRIVE ;  /* 0x00000000000079c5 */ /* 0x000fd00000000000 */
[----:B------:R-:W-:Y:S01]  /*18010*/  QGMMA.64x32x32.F32.E4M3.E4M3 R88, gdesc[UR4], R88, gsb0 ;  /* 0x00600000045879f3 */ /* 0x000fe20008000858 */
[----:B------:R-:W-:Y:S02]  /*18020*/  VIADD R6, R4, 0x82 ;  /* 0x0000008204067836 */ /* 0x000fe40000000000 */
[----:B------:R-:W-:-:S03]  /*18030*/  IMAD.MOV.U32 R7, RZ, RZ, -0x7fffffe0 ;  /* 0x80000020ff077424 */ /* 0x000fc600078e00ff */
[----:B------:R-:W-:Y:S02]  /*18040*/  R2UR UR6, R6 ;  /* 0x00000000060672ca */ /* 0x000fe400000e0000 */
[----:B------:R-:W-:Y:S01]  /*18050*/  R2UR UR7, R7 ;  /* 0x00000000070772ca */ /* 0x000fe200000e0000 */
[----:B------:R-:W-:Y:S02]  /*18060*/  WARPGROUP.DEPBAR.LE gsb0, 0x0 ;  /* 0x00008000000079c5 */ /* 0x000fe40000010000 */
[----:B------:R-:W-:-:S10]  /*18070*/  WARPGROUP.ARRIVE ;  /* 0x00000000000079c5 */ /* 0x000fd40000000000 */
        /* <DEDUP_REMOVED lines=35> */
[----:B------:R-:W-:Y:S01]  /*182b0*/  IMAD.MOV.U32 R7, RZ, RZ, -0x7fffffe0 ;  /* 0x80000020ff077424 */ /* 0x000fe200078e00ff */
[----:B------:R-:W-:-:S04]  /*182c0*/  IADD3 R6, R4, 0x300, RZ ;  /* 0x0000030004067810 */ /* 0x000fc80007ffe0ff */
        /* <DEDUP_REMOVED lines=87> */
[----:B------:R-:W-:Y:S01]  /*18840*/  VIADD R6, R4, 0x600 ;  /* 0x0000060004067836 */ /* 0x000fe20000000000 */
[----:B------:R-:W-:-:S04]  /*18850*/  MOV R7, 0x80000020 ;  /* 0x8000002000077802 */ /* 0x000fc80000000f00 */
        /* <DEDUP_REMOVED lines=35> */
[----:B------:R-:W-:Y:S02]  /*18a90*/  R2UR UR23, R11 ;  /* 0x000000000b1772ca */ /* 0x000fe400000e0000 */
[----:B0-----:R-:W-:-:S13]  /*18aa0*/  ISETP.NE.AND P0, PT, R0, 0x1, PT ;  /* 0x000000010000780c */ /* 0x001fda0003f05270 */
[----:B------:R-:W0:Y:S08]  /*18ab0*/  @P0 LDC R5, c[0x0][0x44c] ;  /* 0x00011300ff050b82 */ /* 0x000e300000000800 */
[----:B------:R-:W1:Y:S01]  /*18ac0*/  @P0 LDC R7, c[0x0][0x450] ;  /* 0x00011400ff070b82 */ /* 0x000e620000000800 */
[----:B------:R-:W-:Y:S02]  /*18ad0*/  WARPGROUP.DEPBAR.LE gsb0, 0x0 ;  /* 0x00008000000079c5 */ /* 0x000fe40000010000 */
[----:B------:R-:W-:-:S06]  /*18ae0*/  WARPGROUP.ARRIVE ;  /* 0x00000000000079c5 */ /* 0x000fcc0000000000 */
[----:B------:R-:W-:Y:S01]  /*18af0*/  QGMMA.64x32x32.F32.E4M3.E4M3 R72, gdesc[UR20], R72, gsb0 ;  /* 0x00600000144879f3 */ /* 0x000fe20008000848 */
[----:B--2---:R-:W-:Y:S02]  /*18b00*/  IMAD.IADD R8, R12, 0x1, R235 ;  /* 0x000000010c087824 */ /* 0x004fe400078e02eb */
[----:B------:R-:W-:Y:S02]  /*18b10*/  IMAD.MOV.U32 R6, RZ, RZ, -0xa0 ;  /* 0xffffff60ff067424 */ /* 0x000fe400078e00ff */
[----:B0-----:R-:W-:-:S04]  /*18b20*/  @P0 IMAD.HI.U32 R0, R8, R5, RZ ;  /* 0x0000000508000227 */ /* 0x001fc800078e00ff */
[----:B------:R-:W-:Y:S01]  /*18b30*/  IMAD R5, R159, R6, 0xa1 ;  /* 0x000000a19f057424 */ /* 0x000fe200078e0206 */
[----:B-1----:R-:W-:Y:S01]  /*18b40*/  @P0 SHF.R.U32.HI R8, RZ, R7, R0 ;  /* 0x00000007ff080219 */ /* 0x002fe20000011600 */
[----:B------:R-:W-:Y:S01]  /*18b50*/  VIADD R6, R4, 0x602 ;  /* 0x0000060204067836 */ /* 0x000fe20000000000 */
[----:B------:R-:W-:-:S04]  /*18b60*/  MOV R7, 0x80000020 ;  /* 0x8000002000077802 */ /* 0x000fc80000000f00 */
[----:B------:R-:W-:Y:S02]  /*18b70*/  R2UR UR22, R6 ;  /* 0x00000000061672ca */ /* 0x000fe400000e0000 */
[----:B------:R-:W-:Y:S01]  /*18b80*/  R2UR UR23, R7 ;  /* 0x00000000071772ca */ /* 0x000fe200000e0000 */
[----:B------:R-:W-:Y:S02]  /*18b90*/  WARPGROUP.DEPBAR.LE gsb0, 0x0 ;  /* 0x00008000000079c5 */ /* 0x000fe40000010000 */
[----:B------:R-:W-:-:S10]  /*18ba0*/  WARPGROUP.ARRIVE ;  /* 0x00000000000079c5 */ /* 0x000fd40000000000 */
[----:B------:R-:W-:Y:S01]  /*18bb0*/  QGMMA.64x32x32.F32.E4M3.E4M3 R56, gdesc[UR20], R56, gsb0 ;  /* 0x00600000143879f3 */ /* 0x000fe20008000838 */
[----:B------:R-:W0:Y:S01]  /*18bc0*/  SHFL.IDX PT, R9, R8, RZ, 0x1c1f ;  /* 0x001c1fff08097589 */ /* 0x000e2200000e0000 */
[----:B------:R-:W-:Y:S02]  /*18bd0*/  VIADD R20, R4, 0x682 ;  /* 0x0000068204147836 */ /* 0x000fe40000000000 */
[----:B------:R-:W-:Y:S02]  /*18be0*/  IMAD.MOV.U32 R21, RZ, RZ, -0x7fffffe0 ;  /* 0x80000020ff157424 */ /* 0x000fe400078e00ff */
[----:B---3--:R-:W-:Y:S01]  /*18bf0*/  IMAD R0, R159, -0xa0, R110 ;  /* 0xffffff609f007824 */ /* 0x008fe200078e026e */
[----:B------:R-:W-:Y:S01]  /*18c00*/  R2UR UR22, R20 ;  /* 0x00000000141672ca */ /* 0x000fe200000e0000 */
[----:B----4-:R-:W-:Y:S01]  /*18c10*/  IMAD R12, R13, -0x2, R5 ;  /* 0xfffffffe0d0c7824 */ /* 0x010fe200078e0205 */
[----:B------:R-:W-:Y:S01]  /*18c20*/  R2UR UR23, R21 ;  /* 0x00000000151772ca */ /* 0x000fe200000e0000 */
[----:B------:R-:W-:-:S03]  /*18c30*/  VIADD R0, R0, 0xa0 ;  /* 0x000000a000007836 */ /* 0x000fc60000000000 */
[----:B------:R-:W-:Y:S01]  /*18c40*/  IADD3 R12, -R237, R12, R110 ;  /* 0x0000000ced0c7210 */ /* 0x000fe20007ffe16e */
[----:B------:R-:W-:-:S05]  /*18c50*/  IMAD R11, R13, -0x2, R0 ;  /* 0xfffffffe0d0b7824 */ /* 0x000fca00078e0200 */
[----:B0-----:R-:W-:-:S04]  /*18c60*/  VIADDMNMX R9, R9, R12, R11, PT ;  /* 0x0000000c09097246 */ /* 0x001fc8000380010b */
[C---:B------:R-:W-:Y:S02]  /*18c70*/  ISETP.GT.AND P4, PT, R9.reuse, RZ, PT ;  /* 0x000000ff0900720c */ /* 0x040fe40003f84270 */
[C---:B------:R-:W-:Y:S02]  /*18c80*/  ISETP.GT.AND P5, PT, R9.reuse, 0x1, PT ;  /* 0x000000010900780c */ /* 0x040fe40003fa4270 */
[----:B------:R-:W-:Y:S02]  /*18c90*/  ISETP.GT.AND P3, PT, R9, 0x8, PT ;  /* 0x000000080900780c */ /* 0x000fe40003f64270 */
[----:B------:R-:W-:Y:S02]  /*18ca0*/  FSEL R108, R88, -INF , P4 ;  /* 0xff800000586c7808 */ /* 0x000fe40002000000 */
[----:B------:R-:W-:Y:S02]  /*18cb0*/  FSEL R106, R89, -INF , P5 ;  /* 0xff800000596a7808 */ /* 0x000fe40002800000 */
[----:B------:R-:W-:-:S02]  /*18cc0*/  ISETP.GT.AND P4, PT, R9, 0x9, PT ;  /* 0x000000090900780c */ /* 0x000fc40003f84270 */
[----:B------:R-:W-:Y:S02]  /*18cd0*/  FSEL R6, R92, -INF , P3 ;  /* 0xff8000005c067808 */ /* 0x000fe40001800000 */
[----:B------:R-:W-:Y:S01]  /*18ce0*/  FMNMX.FTZ R5, R108, R106, !PT ;  /* 0x0000006a6c057209 */ /* 0x000fe20007810000 */
[----:B------:R-:W-:Y:S02]  /*18cf0*/  WARPGROUP.DEPBAR.LE gsb0, 0x0 ;  /* 0x00008000000079c5 */ /* 0x000fe40000010000 */
[----:B------:R-:W-:-:S06]  /*18d00*/  WARPGROUP.ARRIVE ;  /* 0x00000000000079c5 */ /* 0x000fcc0000000000 */
[----:B------:R-:W-:Y:S01]  /*18d10*/  QGMMA.64x32x32.F32.E4M3.E4M3 R40, gdesc[UR20], R40, gsb0 ;  /* 0x00600000142879f3 */ /* 0x000fe20008000828 */
        /* <DEDUP_REMOVED lines=27> */
[----:B------:R-:W-:Y:S01]  /*18ed0*/  VIADD R4, R4, 0x702 ;  /* 0x0000070204047836 */ /* 0x000fe20000000000 */
[----:B------:R-:W-:Y:S01]  /*18ee0*/  ISETP.GT.AND P4, PT, R9, 0x31, PT ;  /* 0x000000310900780c */ /* 0x000fe20003f84270 */
[----:B------:R-:W-:Y:S01]  /*18ef0*/  IMAD.MOV.U32 R5, RZ, RZ, -0x7fffffe0 ;  /* 0x80000020ff057424 */ /* 0x000fe200078e00ff */
[----:B------:R-:W-:Y:S02]  /*18f00*/  FSEL R80, R80, -INF , P3 ;  /* 0xff80000050507808 */ /* 0x000fe40001800000 */
[----:B------:R-:W-:-:S02]  /*18f10*/  FMNMX.FTZ R7, R73, R0, !PT ;  /* 0x0000000049077209 */ /* 0x000fc40007810000 */
[----:B------:R-:W-:Y:S02]  /*18f20*/  ISETP.GT.AND P3, PT, R9, 0x38, PT ;  /* 0x000000380900780c */ /* 0x000fe40003f64270 */
[----:B------:R-:W-:Y:S02]  /*18f30*/  FSEL R76, R81, -INF , P4 ;  /* 0xff800000514c7808 */ /* 0x000fe40002000000 */
[----:B------:R-:W-:Y:S02]  /*18f40*/  FMNMX.FTZ R7, R80, R7, !PT ;  /* 0x0000000750077209 */ /* 0x000fe40007810000 */
[----:B------:R-:W-:Y:S02]  /*18f50*/  R2UR UR22, R4 ;  /* 0x00000000041672ca */ /* 0x000fe400000e0000 */
[----:B------:R-:W-:Y:S02]  /*18f60*/  R2UR UR23, R5 ;  /* 0x00000000051772ca */ /* 0x000fe400000e0000 */
[----:B------:R-:W-:-:S02]  /*18f70*/  ISETP.GT.AND P4, PT, R9, 0x39, PT ;  /* 0x000000390900780c */ /* 0x000fc40003f84270 */
[----:B------:R-:W-:Y:S02]  /*18f80*/  FSEL R84, R84, -INF , P3 ;  /* 0xff80000054547808 */ /* 0x000fe40001800000 */
[----:B------:R-:W-:Y:S01]  /*18f90*/  FMNMX.FTZ R7, R76, R7, !PT ;  /* 0x000000074c077209 */ /* 0x000fe20007810000 */
[----:B------:R-:W-:Y:S02]  /*18fa0*/  WARPGROUP.DEPBAR.LE gsb0, 0x0 ;  /* 0x00008000000079c5 */ /* 0x000fe40000010000 */
[----:B------:R-:W-:Y:S01]  /*18fb0*/  ISETP.GT.AND P3, PT, R9, 0x40, PT ;  /* 0x000000400900780c */ /* 0x000fe20003f64270 */
[----:B------:R-:W-:Y:S01]  /*18fc0*/  WARPGROUP.ARRIVE ;  /* 0x00000000000079c5 */ /* 0x000fe20000000000 */
[----:B------:R-:W-:Y:S02]  /*18fd0*/  FSEL R85, R85, -INF , P4 ;  /* 0xff80000055557808 */ /* 0x000fe40002000000 */
[----:B------:R-:W-:Y:S02]  /*18fe0*/  FMNMX.FTZ R0, R84, R7, !PT ;  /* 0x0000000754007209 */ /* 0x000fe40007810000 */
[----:B------:R-:W-:Y:S01]  /*18ff0*/  ISETP.GT.AND P4, PT, R9, 0x41, PT ;  /* 0x000000410900780c */ /* 0x000fe20003f84270 */
[----:B------:R-:W-:Y:S01]  /*19000*/  QGMMA.64x32x32.F32.E4M3.E4M3 R24, gdesc[UR20], R24, gsb0 ;  /* 0x00600000141879f3 */ /* 0x000fe20008000818 */
        /* <DEDUP_REMOVED lines=47> */
[----:B------:R-:W-:Y:S02]  /*19300*/  WARPGROUP.DEPBAR.LE gsb0, 0x0 ;  /* 0x00008000000079c5 */ /* 0x000fe40000010000 */
        /* <DEDUP_REMOVED lines=24> */
[----:B------:R-:W0:Y:S02]  /*19490*/  SHFL.BFLY PT, R0, R5, 0x2, 0x1f ;  /* 0x0c401f0005007f89 */ /* 0x000e2400000e0000 */
[----:B0-----:R-:W-:-:S05]  /*194a0*/  FMNMX.FTZ R7, R5, R0, !PT ;  /* 0x0000000005077209 */ /* 0x001fca0007810000 */
[----:B------:R-:W0:Y:S04]  /*194b0*/  SHFL.BFLY PT, R0, R7, 0x1, 0x1f ;  /* 0x0c201f0007007f89 */ /* 0x000e2800000e0000 */
[----:B------:R-:W1:Y:S01]  /*194c0*/  SHFL.IDX PT, R8, R8, 0x1, 0x1c1f ;  /* 0x003c1f0008087f89 */ /* 0x000e6200000e0000 */
[----:B0-----:R-:W-:-:S04]  /*194d0*/  FMNMX.FTZ R0, R7, R0, !PT ;  /* 0x0000000007007209 */ /* 0x001fc80007810000 */
[----:B------:R-:W-:Y:S01]  /*194e0*/  FSETP.NEU.FTZ.AND P3, PT, R0, -INF , PT ;  /* 0xff8000000000780b */ /* 0x000fe20003f7d000 */
[----:B------:R-:W-:-:S05]  /*194f0*/  FFMA.FTZ R21, R2, R0, -8 ;  /* 0xc100000002157423 */ /* 0x000fca0000010000 */
[----:B------:R-:W-:-:S05]  /*19500*/  FSEL R21, R21, RZ, P3 ;  /* 0x000000ff15157208 */ /* 0x000fca0001800000 */
[----:B------:R-:W-:Y:S01]  /*19510*/  FFMA.FTZ R9, R2, R88, -R21 ;  /* 0x0000005802097223 */ /* 0x000fe20000010815 */
[----:B-1----:R-:W-:-:S04]  /*19520*/  VIADDMNMX R88, R8, R12, R11, PT ;  /* 0x0000000c08587246 */ /* 0x002fc8000380010b */
[C---:B------:R-:W-:Y:S02]  /*19530*/  ISETP.GT.AND P4, PT, R88.reuse, RZ, PT ;  /* 0x000000ff5800720c */ /* 0x040fe40003f84270 */
[C---:B------:R-:W-:Y:S02]  /*19540*/  ISETP.GT.AND P5, PT, R88.reuse, 0x1, PT ;  /* 0x000000015800780c */ /* 0x040fe40003fa4270 */
[----:B------:R-:W-:Y:S02]  /*19550*/  ISETP.GT.AND P3, PT, R88, 0x8, PT ;  /* 0x000000085800780c */ /* 0x000fe40003f64270 */
[----:B------:R-:W-:Y:S02]  /*19560*/  FSEL R37, R90, -INF , P4 ;  /* 0xff8000005a257808 */ /* 0x000fe40002000000 */
[----:B------:R-:W-:Y:S02]  /*19570*/  FSEL R91, R91, -INF , P5 ;  /* 0xff8000005b5b7808 */ /* 0x000fe40002800000 */
[----:B------:R-:W-:-:S02]  /*19580*/  ISETP.GT.AND P4, PT, R88, 0x9, PT ;  /* 0x000000095800780c */ /* 0x000fc40003f84270 */
[----:B------:R-:W-:Y:S02]  /*19590*/  FSEL R53, R94, -INF , P3 ;  /* 0xff8000005e357808 */ /* 0x000fe40001800000 */
[----:B------:R-:W-:Y:S02]  /*195a0*/  FMNMX.FTZ R48, R37, R91, !PT ;  /* 0x0000005b25307209 */ /* 0x000fe40007810000 */
[C---:B------:R-:W-:Y:S02]  /*195b0*/  ISETP.GT.AND P3, PT, R88.reuse, 0x10, PT ;  /* 0x000000105800780c */ /* 0x040fe40003f64270 */
[----:B------:R-:W-:Y:S02]  /*195c0*/  FSEL R95, R95, -INF , P4 ;  /* 0xff8000005f5f7808 */ /* 0x000fe40002000000 */
[----:B------:R-:W-:Y:S02]  /*195d0*/  FMNMX.FTZ R48, R53, R48, !PT ;  /* 0x0000003035307209 */ /* 0x000fe40007810000 */
        /* <DEDUP_REMOVED lines=9> */
[----:B------:R-:W-:Y:S02]  /*19670*/  FSEL R103, R103, -INF , P4 ;  /* 0xff80000067677808 */ /* 0x000fe40002000000 */
[----:B------:R-:W-:Y:S02]  /*19680*/  ISETP.GT.AND P3, PT, R88, 0x20, PT ;  /* 0x000000205800780c */ /* 0x000fe40003f64270 */
[----:B------:R-:W-:Y:S01]  /*19690*/  FMNMX.FTZ R90, R81, R90, !PT ;  /* 0x0000005a515a7209 */ /* 0x000fe20007810000 */
[----:B------:R-:W-:-:S01]  /*196a0*/  FFMA.FTZ R93, R2, R89, -R21 ;  /* 0x00000059025d7223 */ /* 0x000fc20000010815 */
[----:B------:R-:W-:-:S02]  /*196b0*/  ISETP.GT.AND P4, PT, R88, 0x21, PT ;  /* 0x000000215800780c */ /* 0x000fc40003f84270 */
[----:B------:R-:W-:Y:S02]  /*196c0*/  FSEL R89, R74, -INF , P3 ;  /* 0xff8000004a597808 */ /* 0x000fe40001800000 */
[----:B------:R-:W-:Y:S02]  /*196d0*/  FMNMX.FTZ R90, R103, R90, !PT ;  /* 0x0000005a675a7209 */ /* 0x000fe40007810000 */
[C---:B------:R-:W-:Y:S02]  /*196e0*/  ISETP.GT.AND P3, PT, R88.reuse, 0x28, PT ;  /* 0x000000285800780c */ /* 0x040fe40003f64270 */
[----:B------:R-:W-:Y:S02]  /*196f0*/  FSEL R75, R75, -INF , P4 ;  /* 0xff8000004b4b7808 */ /* 0x000fe40002000000 */
[----:B------:R-:W-:Y:S01]  /*19700*/  FMNMX.FTZ R90, R89, R90, !PT ;  /* 0x0000005a595a7209 */ /* 0x000fe20007810000 */
[----:B------:R0:W-:Y:S01]  /*19710*/  MUFU.EX2 R48, R93 ;  /* 0x0000005d00307308 */ /* 0x0001e20000000800 */
[----:B------:R-:W-:-:S02]  /*19720*/  ISETP.GT.AND P4, PT, R88, 0x29, PT ;  /* 0x000000295800780c */ /* 0x000fc40003f84270 */
[----:B------:R-:W-:Y:S02]  /*19730*/  FMNMX.FTZ R90, R75, R90, !PT ;  /* 0x0000005a4b5a7209 */ /* 0x000fe40007810000 */
[----:B------:R-:W-:Y:S02]  /*19740*/  FSEL R79, R79, -INF , P4 ;  /* 0xff8000004f4f7808 */ /* 0x000fe40002000000 */
[----:B0-----:R-:W-:Y:S02]  /*19750*/  FSEL R93, R78, -INF , P3 ;  /* 0xff8000004e5d7808 */ /* 0x001fe40001800000 */
[C---:B------:R-:W-:Y:S02]  /*19760*/  ISETP.GT.AND P3, PT, R88.reuse, 0x30, PT ;  /* 0x000000305800780c */ /* 0x040fe40003f64270 */
[----:B------:R-:W-:Y:S02]  /*19770*/  FMNMX.FTZ R90, R93, R90, !PT ;  /* 0x0000005a5d5a7209 */ /* 0x000fe40007810000 */
[----:B------:R-:W-:-:S02]  /*19780*/  ISETP.GT.AND P4, PT, R88, 0x31, PT ;  /* 0x000000315800780c */ /* 0x000fc40003f84270 */
[----:B------:R-:W-:Y:S02]  /*19790*/  FSEL R97, R82, -INF , P3 ;  /* 0xff80000052617808 */ /* 0x000fe40001800000 */
[----:B------:R-:W-:Y:S02]  /*197a0*/  FMNMX.FTZ R90, R79, R90, !PT ;  /* 0x0000005a4f5a7209 */ /* 0x000fe40007810000 */
[----:B------:R-:W-:Y:S02]  /*197b0*/  ISETP.GT.AND P3, PT, R88, 0x38, PT ;  /* 0x000000385800780c */ /* 0x000fe40003f64270 */
[----:B------:R-:W-:Y:S02]  /*197c0*/  FSEL R83, R83, -INF , P4 ;  /* 0xff80000053537808 */ /* 0x000fe40002000000 */
[----:B------:R-:W-:Y:S01]  /*197d0*/  FMNMX.FTZ R90, R97, R90, !PT ;  /* 0x0000005a615a7209 */ /* 0x000fe20007810000 */
[----:B------:R-:W-:-:S01]  /*197e0*/  FFMA.FTZ R12, R2, R101, -R21 ;  /* 0x00000065020c7223 */ /* 0x000fc20000010815 */
[----:B------:R-:W-:-:S02]  /*197f0*/  ISETP.GT.AND P4, PT, R88, 0x39, PT ;  /* 0x000000395800780c */ /* 0x000fc40003f84270 */
[----:B------:R-:W-:Y:S02]  /*19800*/  FSEL R101, R86, -INF , P3 ;  /* 0xff80000056657808 */ /* 0x000fe40001800000 */
[----:B------:R-:W-:Y:S02]  /*19810*/  FMNMX.FTZ R90, R83, R90, !PT ;  /* 0x0000005a535a7209 */ /* 0x000fe40007810000 */
[----:B------:R-:W-:Y:S02]  /*19820*/  FSEL R87, R87, -INF , P4 ;  /* 0xff80000057577808 */ /* 0x000fe40002000000 */
[C---:B------:R-:W-:Y:S02]  /*19830*/  ISETP.GT.AND P3, PT, R88.reuse, 0x40, PT ;  /* 0x000000405800780c */ /* 0x040fe40003f64270 */
        /* <DEDUP_REMOVED lines=9> */
[----:B------:R-:W-:Y:S01]  /*198d0*/  FMNMX.FTZ R90, R107, R90, !PT ;  /* 0x0000005a6b5a7209 */ /* 0x000fe20007810000 */
[----:B------:R-:W-:-:S01]  /*198e0*/  FFMA.FTZ R62, R2, R85, -R21 ;  /* 0x00000055023e7223 */ /* 0x000fc20000010815 */
        /* <DEDUP_REMOVED lines=13> */
[C---:B------:R-:W-:Y:S02]  /*199c0*/  ISETP.GT.AND P3, PT, R88.reuse, 0x60, PT ;  /* 0x000000605800780c */ /* 0x040fe40003f64270 */
[----:B------:R-:W-:Y:S01]  /*199d0*/  FMNMX.FTZ R90, R113, R90, !PT ;  /* 0x0000005a715a7209 */ /* 0x000fe20007810000 */
[----:B------:R0:W-:Y:S01]  /*199e0*/  MUFU.EX2 R63, R62 ;  /* 0x0000003e003f7308 */ /* 0x0001e20000000800 */
[----:B------:R-:W-:-:S02]  /*199f0*/  ISETP.GT.AND P4, PT, R88, 0x61, PT ;  /* 0x000000615800780c */ /* 0x000fc40003f84270 */
[----:B------:R-:W-:Y:S01]  /*19a00*/  FMNMX.FTZ R90, R71, R90, !PT ;  /* 0x0000005a475a7209 */ /* 0x000fe20007810000 */
[----:B0-----:R-:W-:-:S01]  /*19a10*/  FFMA.FTZ R62, R2, R57, -R21 ;  /* 0x00000039023e7223 */ /* 0x001fc20000010815 */
[----:B------:R-:W-:Y:S02]  /*19a20*/  FSEL R57, R42, -INF , P3 ;  /* 0xff8000002a397808 */ /* 0x000fe40001800000 */
        /* <DEDUP_REMOVED lines=32> */
[----:B------:R-:W-:Y:S02]  /*19c30*/  ISETP.GT.AND P3, PT, R88, 0x90, PT ;  /* 0x000000905800780c */ /* 0x000fe40003f64270 */
[----:B------:R-:W-:Y:S02]  /*19c40*/  FSEL R31, R31, -INF , P4 ;  /* 0xff8000001f1f7808 */ /* 0x000fe40002000000 */
[----:B------:R-:W-:Y:S01]  /*19c50*/  FMNMX.FTZ R90, R125, R90, !PT ;  /* 0x0000005a7d5a7209 */ /* 0x000fe20007810000 */
[----:B------:R-:W-:Y:S01]  /*19c60*/  FFMA.FTZ R27, R2, R69, -R21 ;  /* 0x00000045021b7223 */ /* 0x000fe20000010815 */
        /* <DEDUP_REMOVED lines=10> */
[----:B------:R-:W-:-:S04]  /*19d10*/  FMNMX.FTZ R90, R129, R90, !PT ;  /* 0x0000005a815a7209 */ /* 0x000fc80007810000 */
[----:B------:R-:W-:Y:S01]  /*19d20*/  FMNMX.FTZ R90, R131, R90, !PT ;  /* 0x0000005a835a7209 */ /* 0x000fe20007810000 */
[----:B------:R-:W-:-:S04]  /*19d30*/  FFMA.FTZ R39, R2, R45, -R21 ;  /* 0x0000002d02277223 */ /* 0x000fc80000010815 */
[----:B------:R-:W0:Y:S01]  /*19d40*/  SHFL.BFLY PT, R45, R90, 0x2, 0x1f ;  /* 0x0c401f005a2d7f89 */ /* 0x000e2200000e0000 */
[----:B------:R-:W-:-:S01]  /*19d50*/  FFMA.FTZ R38, R2, R49, -R21 ;  /* 0x0000003102267223 */ /* 0x000fc20000010815 */
[C-C-:B------:R-:W-:Y:S01]  /*19d60*/  FFMA.FTZ R34, R2.reuse, R44, -R21.reuse ;  /* 0x0000002c02227223 */ /* 0x140fe20000010815 */
[----:B------:R-:W-:-:S01]  /*19d70*/  FFMA.FTZ R44, R2, R10, -R21 ;  /* 0x0000000a022c7223 */ /* 0x000fc20000010815 */
[----:B0-----:R-:W-:-:S05]  /*19d80*/  FMNMX.FTZ R49, R90, R45, !PT ;  /* 0x0000002d5a317209 */ /* 0x001fca0007810000 */
[----:B------:R-:W0:Y:S01]  /*19d90*/  SHFL.BFLY PT, R10, R49, 0x1, 0x1f ;  /* 0x0c201f00310a7f89 */ /* 0x000e2200000e0000 */
[----:B------:R-:W-:-:S01]  /*19da0*/  FFMA.FTZ R45, R2, R20, -R21 ;  /* 0x00000014022d7223 */ /* 0x000fc20000010815 */
[C-C-:B------:R-:W-:Y:S01]  /*19db0*/  FFMA.FTZ R20, R2.reuse, R32, -R21.reuse ;  /* 0x0000002002147223 */ /* 0x140fe20000010815 */
[----:B------:R-:W-:-:S01]  /*19dc0*/  FFMA.FTZ R32, R2, R36, -R21 ;  /* 0x0000002402207223 */ /* 0x000fc20000010815 */
[C-C-:B------:R-:W-:Y:S01]  /*19dd0*/  FFMA.FTZ R4, R2.reuse, R108, -R21.reuse ;  /* 0x0000006c02047223 */ /* 0x140fe20000010815 */
[----:B------:R-:W-:-:S01]  /*19de0*/  FFMA.FTZ R106, R2, R106, -R21 ;  /* 0x0000006a026a7223 */ /* 0x000fc20000010815 */
[----:B------:R-:W-:Y:S01]  /*19df0*/  FFMA.FTZ R6, R2, R6, -R21 ;  /* 0x0000000602067223 */ /* 0x000fe20000010815 */
[----:B0-----:R-:W-:-:S04]  /*19e00*/  FMNMX.FTZ R10, R49, R10, !PT ;  /* 0x0000000a310a7209 */ /* 0x001fc80007810000 */
[----:B------:R-:W-:Y:S01]  /*19e10*/  FSETP.NEU.FTZ.AND P3, PT, R10, -INF , PT ;  /* 0xff8000000a00780b */ /* 0x000fe20003f7d000 */
[----:B------:R-:W-:-:S05]  /*19e20*/  FFMA.FTZ R36, R2, R10, -8 ;  /* 0xc100000002247423 */ /* 0x000fca000001000a */
[----:B------:R-:W-:Y:S01]  /*19e30*/  FSEL R66, R36, RZ, P3 ;  /* 0x000000ff24427208 */ /* 0x000fe20001800000 */
[----:B------:R-:W-:Y:S04]  /*19e40*/  MUFU.EX2 R4, R4 ;  /* 0x0000000400047308 */ /* 0x000fe80000000800 */
[----:B------:R-:W-:-:S01]  /*19e50*/  FFMA.FTZ R217, R2, R37, -R66 ;  /* 0x0000002502d97223 */ /* 0x000fc20000010842 */
[----:B------:R-:W-:-:S03]  /*19e60*/  FFMA.FTZ R36, R2, R91, -R66 ;  /* 0x0000005b02247223 */ /* 0x000fc60000010842 */
[----:B------:R-:W0:Y:S01]  /*19e70*/  MUFU.EX2 R5, R106 ;  /* 0x0000006a00057308 */ /* 0x000e220000000800 */
[----:B------:R-:W-:-:S01]  /*19e80*/  FFMA.FTZ R53, R2, R53, -R66 ;  /* 0x0000003502357223 */ /* 0x000fc20000010842 */
[C---:B------:R-:W-:Y:S01]  /*19e90*/  FFMA.FTZ R95, R2.reuse, R95, -R66 ;  /* 0x0000005f025f7223 */ /* 0x040fe20000010842 */
[----:B------:R-:W-:-:S01]  /*19ea0*/  FFMA.FTZ R7, R2, R96, -R21 ;  /* 0x0000006002077223 */ /* 0x000fc20000010815 */
[----:B------:R-:W-:-:S04]  /*19eb0*/  FFMA.FTZ R26, R2, R68, -R21 ;  /* 0x00000044021a7223 */ /* 0x000fc80000010815 */
[----:B------:R-:W-:Y:S01]  /*19ec0*/  MUFU.EX2 R217, R217 ;  /* 0x000000d900d97308 */ /* 0x000fe20000000800 */
[----:B------:R-:W-:-:S07]  /*19ed0*/  FFMA.FTZ R219, R2, R77, -R66 ;  /* 0x0000004d02db7223 */ /* 0x000fce0000010842 */
[----:B------:R-:W1:Y:S01]  /*19ee0*/  MUFU.EX2 R36, R36 ;  /* 0x0000002400247308 */ /* 0x000e620000000800 */
[----:B------:R-:W-:-:S01]  /*19ef0*/  FFMA.FTZ R74, R2, R73, -R21 ;  /* 0x00000049024a7223 */ /* 0x000fc20000010815 */
[----:B------:R-:W-:-:S06]  /*19f00*/  FFMA.FTZ R35, R2, R41, -R21 ;  /* 0x0000002902237223 */ /* 0x000fcc0000010815 */
[----:B------:R-:W2:Y:S01]  /*19f10*/  MUFU.EX2 R6, R6 ;  /* 0x0000000600067308 */ /* 0x000ea20000000800 */
[----:B------:R-:W-:-:S01]  /*19f20*/  FFMA.FTZ R104, R2, R104, -R21 ;  /* 0x0000006802687223 */ /* 0x000fc20000010815 */
[C-C-:B------:R-:W-:Y:S01]  /*19f30*/  FFMA.FTZ R11, R2.reuse, R100, -R21.reuse ;  /* 0x00000064020b7223 */ /* 0x140fe20000010815 */
[----:B------:R-:W-:-:S01]  /*19f40*/  FFMA.FTZ R13, R2, R13, -R21 ;  /* 0x0000000d020d7223 */ /* 0x000fc20000010815 */
[----:B------:R-:W-:-:S04]  /*19f50*/  FFMA.FTZ R29, R2, R92, -R21 ;  /* 0x0000005c021d7223 */ /* 0x000fc80000010815 */
[----:B------:R-:W3:Y:S01]  /*19f60*/  MUFU.EX2 R68, R53 ;  /* 0x0000003500447308 */ /* 0x000ee20000000800 */
[----:B------:R-:W-:-:S01]  /*19f70*/  FFMA.FTZ R73, R2, R80, -R21 ;  /* 0x0000005002497223 */ /* 0x000fc20000010815 */
[C-C-:B------:R-:W-:Y:S01]  /*19f80*/  FFMA.FTZ R76, R2.reuse, R76, -R21.reuse ;  /* 0x0000004c024c7223 */ /* 0x140fe20000010815 */
[----:B------:R-:W-:-:S01]  /*19f90*/  FFMA.FTZ R58, R2, R84, -R21 ;  /* 0x00000054023a7223 */ /* 0x000fc20000010815 */
[C-C-:B------:R-:W-:Y:S01]  /*19fa0*/  FFMA.FTZ R59, R2.reuse, R72, -R21.reuse ;  /* 0x00000048023b7223 */ /* 0x140fe20000010815 */
[----:B------:R-:W-:-:S03]  /*19fb0*/  FFMA.FTZ R42, R2, R60, -R21 ;  /* 0x0000003c022a7223 */ /* 0x000fc60000010815 */
[----:B------:R-:W4:Y:S01]  /*19fc0*/  MUFU.EX2 R9, R9 ;  /* 0x0000000900097308 */ /* 0x000f220000000800 */
        /* <DEDUP_REMOVED lines=8> */
[----:B------:R-:W5:Y:S01]  /*1a050*/  MUFU.EX2 R95, R95 ;  /* 0x0000005f005f7308 */ /* 0x000f620000000800 */
[----:B------:R-:W-:-:S01]  /*1a060*/  FFMA.FTZ R21, R2, R40, -R21 ;  /* 0x0000002802157223 */ /* 0x000fc20000010815 */
[C-C-:B------:R-:W-:Y:S01]  /*1a070*/  FFMA.FTZ R40, R2.reuse, R99, -R66.reuse ;  /* 0x0000006302287223 */ /* 0x140fe20000010842 */
[----:B------:R-:W-:-:S05]  /*1a080*/  FFMA.FTZ R205, R2, R57, -R66 ;  /* 0x0000003902cd7223 */ /* 0x000fca0000010842 */
[----:B------:R-:W5:Y:S01]  /*1a090*/  MUFU.EX2 R7, R7 ;  /* 0x0000000700077308 */ /* 0x000f620000000800 */
[----:B------:R-:W-:-:S01]  /*1a0a0*/  FFMA.FTZ R81, R2, R81, -R66 ;  /* 0x0000005102517223 */ /* 0x000fc20000010842 */
[----:B0-----:R-:W-:Y:S01]  /*1a0b0*/  FADD.FTZ R57, R4, R5 ;  /* 0x0000000504397221 */ /* 0x001fe20000010000 */
[----:B------:R-:W-:-:S05]  /*1a0c0*/  FFMA.FTZ R56, R2, R67, -R66 ;  /* 0x0000004302387223 */ /* 0x000fca0000010842 */
[----:B------:R-:W0:Y:S01]  /*1a0d0*/  MUFU.EX2 R219, R219 ;  /* 0x000000db00db7308 */ /* 0x000e220000000800 */
[----:B-1----:R-:W-:-:S01]  /*1a0e0*/  FADD.FTZ R67, R217, R36 ;  /* 0x00000024d9437221 */ /* 0x002fc20000010000 */
[----:B--2---:R-:W-:-:S06]  /*1a0f0*/  FADD.FTZ R82, R6, R57 ;  /* 0x0000003906527221 */ /* 0x004fcc0000010000 */
[----:B------:R-:W1:Y:S01]  /*1a100*/  MUFU.EX2 R8, R104 ;  /* 0x0000006800087308 */ /* 0x000e620000000800 */
[----:B------:R-:W-:-:S01]  /*1a110*/  FFMA.FTZ R103, R2, R103, -R66 ;  /* 0x0000006702677223 */ /* 0x000fc20000010842 */
[----:B---3--:R-:W-:-:S06]  /*1a120*/  FADD.FTZ R84, R68, R67 ;  /* 0x0000004344547221 */ /* 0x008fcc0000010000 */
[----:B------:R-:W2:Y:S01]  /*1a130*/  MUFU.EX2 R40, R40 ;  /* 0x0000002800287308 */ /* 0x000ea20000000800 */
[----:B------:R-:W-:-:S01]  /*1a140*/  FFMA.FTZ R213, R2, R89, -R66 ;  /* 0x0000005902d57223 */ /* 0x000fc20000010842 */
[----:B----4-:R-:W-:-:S06]  /*1a150*/  FADD.FTZ R82, R9, R82 ;  /* 0x0000005209527221 */ /* 0x010fcc0000010000 */
[----:B------:R-:W3:Y:S01]  /*1a160*/  MUFU.EX2 R11, R11 ;  /* 0x0000000b000b7308 */ /* 0x000ee20000000800 */
[----:B-----5:R-:W-:-:S01]  /*1a170*/  FADD.FTZ R84, R95, R84 ;  /* 0x000000545f547221 */ /* 0x020fc20000010000 */
[----:B------:R-:W-:-:S06]  /*1a180*/  FFMA.FTZ R50, R2, R75, -R66 ;  /* 0x0000004b02327223 */ /* 0x000fcc0000010842 */
[----:B------:R-:W4:Y:S01]  /*1a190*/  MUFU.EX2 R81, R81 ;  /* 0x0000005100517308 */ /* 0x000f220000000800 */
[----:B------:R-:W-:-:S07]  /*1a1a0*/  FADD.FTZ R57, R7, R82 ;  /* 0x0000005207397221 */ /* 0x000fce0000010000 */
[----:B------:R-:W5:Y:S01]  /*1a1b0*/  MUFU.EX2 R12, R12 ;  /* 0x0000000c000c7308 */ /* 0x000f620000000800 */
[----:B0-----:R-:W-:-:S01]  /*1a1c0*/  FADD.FTZ R67, R219, R84 ;  /* 0x00000054db437221 */ /* 0x001fc20000010000 */
[----:B------:R-:W-:-:S06]  /*1a1d0*/  FFMA.FTZ R93, R2, R93, -R66 ;  /* 0x0000005d025d7223 */ /* 0x000fcc0000010842 */
[----:B------:R-:W0:Y:S01]  /*1a1e0*/  MUFU.EX2 R70, R103 ;  /* 0x0000006700467308 */ /* 0x000e220000000800 */
[----:B-1----:R-:W-:-:S07]  /*1a1f0*/  FADD.FTZ R82, R8, R57 ;  /* 0x0000003908527221 */ /* 0x002fce0000010000 */
[----:B------:R-:W1:Y:S01]  /*1a200*/  MUFU.EX2 R13, R13 ;  /* 0x0000000d000d7308 */ /* 0x000e620000000800 */
[----:B--2---:R-:W-:-:S01]  /*1a210*/  FADD.FTZ R84, R40, R67 ;  /* 0x0000004328547221 */ /* 0x004fc20000010000 */
[----:B---3--:R-:W-:-:S06]  /*1a220*/  FADD.FTZ R57, R11, R82 ;  /* 0x000000520b397221 */ /* 0x008fcc0000010000 */
        /* <DEDUP_REMOVED lines=8> */
[----:B0-----:R-:W-:-:S01]  /*1a2b0*/  FADD.FTZ R86, R70, R67 ;  /* 0x0000004346567221 */ /* 0x001fc20000010000 */
[----:B------:R-:W-:-:S06]  /*1a2c0*/  FFMA.FTZ R52, R2, R83, -R66 ;  /* 0x0000005302347223 */ /* 0x000fcc0000010842 */
[----:B------:R-:W0:Y:S01]  /*1a2d0*/  MUFU.EX2 R93, R93 ;  /* 0x0000005d005d7308 */ /* 0x000e220000000800 */
[----:B-1----:R-:W-:-:S01]  /*1a2e0*/  FADD.FTZ R57, R13, R84 ;  /* 0x000000540d397221 */ /* 0x002fc20000010000 */
[----:B------:R-:W-:-:S06]  /*1a2f0*/  @!P2 PRMT R64, RZ, 0x654, R3 ;  /* 0x00000654ff40a816 */ /* 0x000fcc0000000003 */
[----:B------:R-:W1:Y:S01]  /*1a300*/  MUFU.EX2 R74, R74 ;  /* 0x0000004a004a7308 */ /* 0x000e620000000800 */
[----:B--2---:R-:W-:-:S01]  /*1a310*/  FADD.FTZ R67, R213, R86 ;  /* 0x00000056d5437221 */ /* 0x004fc20000010000 */
[----:B------:R-:W-:-:S06]  /*1a320*/  FFMA.FTZ R101, R2, R101, -R66 ;  /* 0x0000006502657223 */ /* 0x000fcc0000010842 */
[----:B------:R-:W2:Y:S01]  /*1a330*/  MUFU.EX2 R72, R79 ;  /* 0x0000004f00487308 */ /* 0x000ea20000000800 */
[----:B------:R-:W-:-:S01]  /*1a340*/  FADD.FTZ R84, R48, R57 ;  /* 0x0000003930547221 */ /* 0x000fc20000010000 */
[----:B------:R5:W-:Y:S06]  /*1a350*/  @!P2 SYNCS.ARRIVE.TRANS64.RED.A1T0 RZ, [R64+URZ], RZ ;  /* 0x000000ff40ffa9a7 */ /* 0x000bec000810043f */
[----:B------:R-:W2:Y:S01]  /*1a360*/  MUFU.EX2 R73, R73 ;  /* 0x0000004900497308 */ /* 0x000ea20000000800 */
[----:B------:R-:W-:-:S01]  /*1a370*/  FFMA.FTZ R87, R2, R87, -R66 ;  /* 0x0000005702577223 */ /* 0x000fc20000010842 */
[C-C-:B------:R-:W-:Y:S01]  /*1a380*/  FFMA.FTZ R49, R2.reuse, R105, -R66.reuse ;  /* 0x0000006902317223 */ /* 0x140fe20000010842 */
[----:B------:R-:W-:-:S01]  /*1a390*/  FFMA.FTZ R54, R2, R107, -R66 ;  /* 0x0000006b02367223 */ /* 0x000fc20000010842 */
[----:B------:R-:W-:-:S04]  /*1a3a0*/  FFMA.FTZ R109, R2, R109, -R66 ;  /* 0x0000006d026d7223 */ /* 0x000fc80000010842 */
[----:B------:R-:W2:Y:S01]  /*1a3b0*/  MUFU.EX2 R37, R37 ;  /* 0x0000002500257308 */ /* 0x000ea20000000800 */
[----:B------:R-:W-:-:S01]  /*1a3c0*/  FFMA.FTZ R85, R2, R85, -R66 ;  /* 0x0000005502557223 */ /* 0x000fc20000010842 */
[C-C-:B------:R-:W-:Y:S01]  /*1a3d0*/  FFMA.FTZ R53, R2.reuse, R111, -R66.reuse ;  /* 0x0000006f02357223 */ /* 0x140fe20000010842 */
[----:B------:R-:W-:-:S01]  /*1a3e0*/  FFMA.FTZ R60, R2, R113, -R66 ;  /* 0x00000071023c7223 */ /* 0x000fc20000010842 */
[C-C-:B------:R-:W-:Y:S01]  /*1a3f0*/  FFMA.FTZ R71, R2.reuse, R71, -R66.reuse ;  /* 0x0000004702477223 */ /* 0x140fe20000010842 */
[----:B-----5:R-:W-:-:S03]  /*1a400*/  FFMA.FTZ R64, R2, R115, -R66 ;  /* 0x0000007302407223 */ /* 0x020fc60000010842 */
[----:B------:R-:W5:Y:S01]  /*1a410*/  MUFU.EX2 R76, R76 ;  /* 0x0000004c004c7308 */ /* 0x000f620000000800 */
[----:B------:R-:W-:-:S01]  /*1a420*/  FFMA.FTZ R117, R2, R117, -R66 ;  /* 0x0000007502757223 */ /* 0x000fc20000010842 */
[C-C-:B------:R-:W-:Y:S01]  /*1a430*/  FFMA.FTZ R61, R2.reuse, R61, -R66.reuse ;  /* 0x0000003d023d7223 */ /* 0x140fe20000010842 */
[----:B------:R-:W-:-:S01]  /*1a440*/  FFMA.FTZ R119, R2, R119, -R66 ;  /* 0x0000007702777223 */ /* 0x000fc20000010842 */
[C-C-:B------:R-:W-:Y:S01]  /*1a450*/  FFMA.FTZ R51, R2.reuse, R51, -R66.reuse ;  /* 0x0000003302337223 */ /* 0x140fe20000010842 */
[----:B------:R-:W-:-:S01]  /*1a460*/  FFMA.FTZ R121, R2, R121, -R66 ;  /* 0x0000007902797223 */ /* 0x000fc20000010842 */
[C-C-:B------:R-:W-:Y:S01]  /*1a470*/  FFMA.FTZ R55, R2.reuse, R55, -R66.reuse ;  /* 0x0000003702377223 */ /* 0x140fe20000010842 */
[----:B------:R-:W-:-:S01]  /*1a480*/  FFMA.FTZ R65, R2, R65, -R66 ;  /* 0x0000004102417223 */ /* 0x000fc20000010842 */
        /* <DEDUP_REMOVED lines=9> */
[----:B---3--:R-:W-:-:S01]  /*1a520*/  FADD.FTZ R66, R50, R67 ;  /* 0x0000004332427221 */ /* 0x008fc20000010000 */
[----:B----4-:R-:W-:Y:S01]  /*1a530*/  FADD.FTZ R57, R29, R84 ;  /* 0x000000541d397221 */ /* 0x010fe20000010000 */
[----:B------:R-:W-:-:S02]  /*1a540*/  F2FP.SATFINITE.E4M3.F32.PACK_AB_MERGE_C R216, R9, R6, RZ ;  /* 0x0000000609d8723e */ /* 0x000fc400048070ff */
[----:B0-----:R-:W-:Y:S01]  /*1a550*/  FADD.FTZ R9, R93, R66 ;  /* 0x000000425d097221 */ /* 0x001fe20000010000 */
[----:B-1----:R-:W-:-:S02]  /*1a560*/  FADD.FTZ R66, R74, R57 ;  /* 0x000000394a427221 */ /* 0x002fc40000010000 */
[----:B------:R-:W0:Y:S01]  /*1a570*/  MUFU.EX2 R101, R101 ;  /* 0x0000006500657308 */ /* 0x000e220000000800 */
[----:B------:R-:W-:Y:S01]  /*1a580*/  F2FP.SATFINITE.E4M3.F32.PACK_AB_MERGE_C R218, R12, R11, RZ ;  /* 0x0000000b0cda723e */ /* 0x000fe200048070ff */
[----:B--2---:R-:W-:Y:S01]  /*1a590*/  FADD.FTZ R12, R72, R9 ;  /* 0x00000009480c7221 */ /* 0x004fe20000010000 */
[----:B------:R-:W-:-:S05]  /*1a5a0*/  FADD.FTZ R9, R73, R66 ;  /* 0x0000004249097221 */ /* 0x000fca0000010000 */
[----:B------:R-:W1:Y:S01]  /*1a5b0*/  MUFU.EX2 R78, R87 ;  /* 0x00000057004e7308 */ /* 0x000e620000000800 */
[----:B------:R-:W-:-:S01]  /*1a5c0*/  FADD.FTZ R11, R37, R12 ;  /* 0x0000000c250b7221 */ /* 0x000fc20000010000 */
[----:B-----5:R-:W-:-:S06]  /*1a5d0*/  FADD.FTZ R9, R76, R9 ;  /* 0x000000094c097221 */ /* 0x020fcc0000010000 */
[----:B------:R-:W2:Y:S01]  /*1a5e0*/  MUFU.EX2 R59, R59 ;  /* 0x0000003b003b7308 */ /* 0x000ea20000000800 */
[----:B------:R-:W-:-:S01]  /*1a5f0*/  FADD.FTZ R12, R52, R11 ;  /* 0x0000000b340c7221 */ /* 0x000fc20000010000 */
[----:B------:R-:W-:-:S06]  /*1a600*/  FADD.FTZ R66, R58, R9 ;  /* 0x000000093a427221 */ /* 0x000fcc0000010000 */
[----:B------:R-:W3:Y:S01]  /*1a610*/  MUFU.EX2 R49, R49 ;  /* 0x0000003100317308 */ /* 0x000ee20000000800 */
[----:B------:R-:W-:-:S07]  /*1a620*/  F2FP.SATFINITE.E4M3.F32.PACK_AB_MERGE_C R216, R5, R4, R216 ;  /* 0x0000000405d8723e */ /* 0x000fce00048070d8 */
[----:B------:R-:W4:Y:S01]  /*1a630*/  MUFU.EX2 R62, R62 ;  /* 0x0000003e003e7308 */ /* 0x000f220000000800 */
[----:B0-----:R-:W-:-:S01]  /*1a640*/  FADD.FTZ R5, R101, R12 ;  /* 0x0000000c65057221 */ /* 0x001fc20000010000 */
[----:B------:R-:W-:-:S06]  /*1a650*/  FADD.FTZ R66, R63, R66 ;  /* 0x000000423f427221 */ /* 0x000fcc0000010000 */
[----:B------:R-:W0:Y:S01]  /*1a660*/  MUFU.EX2 R54, R54 ;  /* 0x0000003600367308 */ /* 0x000e220000000800 */
[----:B-1----:R-:W-:-:S07]  /*1a670*/  F2FP.SATFINITE.E4M3.F32.PACK_AB_MERGE_C R215, R78, R101, RZ ;  /* 0x000000654ed7723e */ /* 0x002fce00048070ff */
[----:B------:R-:W1:Y:S01]  /*1a680*/  MUFU.EX2 R42, R42 ;  /* 0x0000002a002a7308 */ /* 0x000e620000000800 */
[----:B------:R-:W-:-:S01]  /*1a690*/  FADD.FTZ R78, R78, R5 ;  /* 0x000000054e4e7221 */ /* 0x000fc20000010000 */
[----:B--2---:R-:W-:-:S06]  /*1a6a0*/  FADD.FTZ R5, R59, R66 ;  /* 0x000000423b057221 */ /* 0x004fcc0000010000 */
[----:B------:R-:W-:Y:S08]  /*1a6b0*/  MUFU.EX2 R43, R43 ;  /* 0x0000002b002b7308 */ /* 0x000ff00000000800 */
[----:B------:R-:W2:Y:S01]  /*1a6c0*/  MUFU.EX2 R109, R109 ;  /* 0x0000006d006d7308 */ /* 0x000ea20000000800 */
[----:B---3--:R-:W-:-:S07]  /*1a6d0*/  FADD.FTZ R9, R49, R78 ;  /* 0x0000004e31097221 */ /* 0x008fce0000010000 */
[----:B------:R-:W3:Y:S01]  /*1a6e0*/  MUFU.EX2 R80, R85 ;  /* 0x0000005500507308 */ /* 0x000ee20000000800 */
[----:B----4-:R-:W-:-:S07]  /*1a6f0*/  FADD.FTZ R5, R62, R5 ;  /* 0x000000053e057221 */ /* 0x010fce0000010000 */
[----:B------:R-:W4:Y:S01]  /*1a700*/  MUFU.EX2 R46, R46 ;  /* 0x0000002e002e7308 */ /* 0x000f220000000800 */
[----:B------:R-:W-:Y:S01]  /*1a710*/  F2FP.SATFINITE.E4M3.F32.PACK_AB_MERGE_C R218, R8, R7, R218 ;  /* 0x0000000708da723e */ /* 0x000fe200048070da */
[----:B0-----:R-:W-:-:S06]  /*1a720*/  FADD.FTZ R8, R54, R9 ;  /* 0x0000000936087221 */ /* 0x001fcc0000010000 */
[----:B------:R-:W0:Y:S01]  /*1a730*/  MUFU.EX2 R53, R53 ;  /* 0x0000003500357308 */ /* 0x000e220000000800 */
[----:B-1----:R-:W-:-:S07]  /*1a740*/  FADD.FTZ R12, R42, R5 ;  /* 0x000000052a0c7221 */ /* 0x002fce0000010000 */
[----:B------:R-:W1:Y:S01]  /*1a750*/  MUFU.EX2 R47, R47 ;  /* 0x0000002f002f7308 */ /* 0x000e620000000800 */
[----:B--2---:R-:W-:-:S01]  /*1a760*/  FADD.FTZ R5, R109, R8 ;  /* 0x000000086d057221 */ /* 0x004fc20000010000 */
[----:B------:R-:W-:-:S06]  /*1a770*/  F2FP.SATFINITE.E4M3.F32.PACK_AB_MERGE_C R208, R43, R42, RZ ;  /* 0x0000002a2bd0723e */ /* 0x000fcc00048070ff */
[----:B------:R-:W2:Y:S01]  /*1a780*/  MUFU.EX2 R56, R56 ;  /* 0x0000003800387308 */ /* 0x000ea20000000800 */
[----:B------:R-:W-:-:S07]  /*1a790*/  FADD.FTZ R43, R43, R12 ;  /* 0x0000000c2b2b7221 */ /* 0x000fce0000010000 */
[----:B------:R-:W5:Y:S01]  /*1a7a0*/  MUFU.EX2 R26, R26 ;  /* 0x0000001a001a7308 */ /* 0x000f620000000800 */
[C---:B---3--:R-:W-:Y:S01]  /*1a7b0*/  F2FP.SATFINITE.E4M3.F32.PACK_AB_MERGE_C R209, R80.reuse, R109, RZ ;  /* 0x0000006d50d1723e */ /* 0x048fe200048070ff */
[----:B------:R-:W-:-:S06]  /*1a7c0*/  FADD.FTZ R80, R80, R5 ;  /* 0x0000000550507221 */ /* 0x000fcc0000010000 */
[----:B------:R-:W-:Y:S01]  /*1a7d0*/  MUFU.EX2 R27, R27 ;  /* 0x0000001b001b7308 */ /* 0x000fe20000000800 */
[----:B----4-:R-:W-:-:S07]  /*1a7e0*/  FADD.FTZ R12, R46, R43 ;  /* 0x0000002b2e0c7221 */ /* 0x010fce0000010000 */
[----:B------:R-:W3:Y:S01]  /*1a7f0*/  MUFU.EX2 R60, R60 ;  /* 0x0000003c003c7308 */ /* 0x000ee20000000800 */
[----:B0-----:R-:W-:-:S01]  /*1a800*/  FADD.FTZ R5, R53, R80 ;  /* 0x0000005035057221 */ /* 0x001fc20000010000 */
[----:B-1----:R-:W-:-:S06]  /*1a810*/  FADD.FTZ R7, R47, R12 ;  /* 0x0000000c2f077221 */ /* 0x002fcc0000010000 */
[----:B------:R-:W0:Y:S01]  /*1a820*/  MUFU.EX2 R3, R71 ;  /* 0x0000004700037308 */ /* 0x000e220000000800 */
[----:B------:R-:W-:-:S07]  /*1a830*/  F2FP.SATFINITE.E4M3.F32.PACK_AB_MERGE_C R68, R95, R68, RZ ;  /* 0x000000445f44723e */ /* 0x000fce00048070ff */
[----:B------:R-:W1:Y:S01]  /*1a840*/  MUFU.EX2 R30, R30 ;  /* 0x0000001e001e7308 */ /* 0x000e620000000800 */
[----:B--2---:R-:W-:-:S01]  /*1a850*/  FADD.FTZ R5, R56, R5 ;  /* 0x0000000538057221 */ /* 0x004fc20000010000 */
[----:B-----5:R-:W-:-:S06]  /*1a860*/  FADD.FTZ R12, R26, R7 ;  /* 0x000000071a0c7221 */ /* 0x020fcc0000010000 */
[----:B------:R-:W2:Y:S01]  /*1a870*/  MUFU.EX2 R205, R205 ;  /* 0x000000cd00cd7308 */ /* 0x000ea20000000800 */
[----:B------:R-:W-:-:S07]  /*1a880*/  F2FP.SATFINITE.E4M3.F32.PACK_AB_MERGE_C R217, R36, R217, R68 ;  /* 0x000000d924d9723e */ /* 0x000fce0004807044 */
[----:B------:R-:W4:Y:S01]  /*1a890*/  MUFU.EX2 R35, R35 ;  /* 0x0000002300237308 */ /* 0x000f220000000800 */
[----:B---3--:R-:W-:-:S01]  /*1a8a0*/  FADD.FTZ R36, R60, R5 ;  /* 0x000000053c247221 */ /* 0x008fc20000010000 */
[----:B------:R-:W-:-:S06]  /*1a8b0*/  F2FP.SATFINITE.E4M3.F32.PACK_AB_MERGE_C R210, R27, R26, RZ ;  /* 0x0000001a1bd2723e */ /* 0x000fcc00048070ff */
[----:B------:R-:W3:Y:S01]  /*1a8c0*/  MUFU.EX2 R64, R64 ;  /* 0x0000004000407308 */ /* 0x000ee20000000800 */
[----:B------:R-:W-:-:S07]  /*1a8d0*/  FADD.FTZ R27, R27, R12 ;  /* 0x0000000c1b1b7221 */ /* 0x000fce0000010000 */
[----:B------:R-:W5:Y:S01]  /*1a8e0*/  MUFU.EX2 R34, R34 ;  /* 0x0000002200227308 */ /* 0x000f620000000800 */
[----:B0-----:R-:W-:-:S01]  /*1a8f0*/  FADD.FTZ R36, R3, R36 ;  /* 0x0000002403247221 */ /* 0x001fc20000010000 */
[----:B-1----:R-:W-:-:S06]  /*1a900*/  FADD.FTZ R26, R30, R27 ;  /* 0x0000001b1e1a7221 */ /* 0x002fcc0000010000 */
[----:B------:R-:W0:Y:S01]  /*1a910*/  MUFU.EX2 R117, R117 ;  /* 0x0000007500757308 */ /* 0x000e220000000800 */
[----:B------:R-:W-:-:S07]  /*1a920*/  F2FP.SATFINITE.E4M3.F32.PACK_AB_MERGE_C R211, R3, R60, RZ ;  /* 0x0000003c03d3723e */ /* 0x000fce00048070ff */
[----:B------:R-:W1:Y:S01]  /*1a930*/  MUFU.EX2 R39, R39 ;  /* 0x0000002700277308 */ /* 0x000e620000000800 */
[----:B--2---:R-:W-:-:S07]  /*1a940*/  FADD.FTZ R3, R205, R36 ;  /* 0x00000024cd037221 */ /* 0x004fce0000010000 */
[----:B------:R-:W2:Y:S01]  /*1a950*/  MUFU.EX2 R82, R61 ;  /* 0x0000003d00527308 */ /* 0x000ea20000000800 */
[----:B----4-:R-:W-:-:S07]  /*1a960*/  FADD.FTZ R5, R35, R26 ;  /* 0x0000001a23057221 */ /* 0x010fce0000010000 */
[----:B------:R-:W4:Y:S01]  /*1a970*/  MUFU.EX2 R15, R15 ;  /* 0x0000000f000f7308 */ /* 0x000f220000000800 */
[----:B---3--:R-:W-:-:S01]  /*1a980*/  FADD.FTZ R26, R64, R3 ;  /* 0x00000003401a7221 */ /* 0x008fc20000010000 */
[----:B------:R-:W-:Y:S01]  /*1a990*/  F2FP.SATFINITE.E4M3.F32.PACK_AB_MERGE_C R70, R70, R81, RZ ;  /* 0x000000514646723e */ /* 0x000fe200048070ff */
[----:B-----5:R-:W-:-:S05]  /*1a9a0*/  FADD.FTZ R36, R34, R5 ;  /* 0x0000000522247221 */ /* 0x020fca0000010000 */
[----:B------:R-:W3:Y:S01]  /*1a9b0*/  MUFU.EX2 R38, R38 ;  /* 0x0000002600267308 */ /* 0x000ee20000000800 */
[----:B0-----:R-:W-:-:S07]  /*1a9c0*/  FADD.FTZ R3, R117, R26 ;  /* 0x0000001a75037221 */ /* 0x001fce0000010000 */
[----:B------:R-:W0:Y:S01]  /*1a9d0*/  MUFU.EX2 R119, R119 ;  /* 0x0000007700777308 */ /* 0x000e220000000800 */
[----:B------:R-:W-:Y:S01]  /*1a9e0*/  F2FP.SATFINITE.E4M3.F32.PACK_AB_MERGE_C R219, R40, R219, R70 ;  /* 0x000000db28db723e */ /* 0x000fe20004807046 */
[----:B-1----:R-:W-:Y:S01]  /*1a9f0*/  FADD.FTZ R36, R39, R36 ;  /* 0x0000002427247221 */ /* 0x002fe20000010000 */
[----:B------:R-:W1:Y:S05]  /*1aa00*/  @P0 LDC R40, c[0x0][0x44c] ;  /* 0x00011300ff280b82 */ /* 0x000e6a0000000800 */
[----:B------:R-:W-:Y:S08]  /*1aa10*/  MUFU.EX2 R41, R41 ;  /* 0x0000002900297308 */ /* 0x000ff00000000800 */
[----:B------:R-:W5:Y:S01]  /*1aa20*/  MUFU.EX2 R44, R44 ;  /* 0x0000002c002c7308 */ /* 0x000f620000000800 */
[----:B--2---:R-:W-:-:S07]  /*1aa30*/  F2FP.SATFINITE.E4M3.F32.PACK_AB_MERGE_C R117, R82, R117, RZ ;  /* 0x000000755275723e */ /* 0x004fce00048070ff */
[----:B------:R-:W2:Y:S01]  /*1aa40*/  MUFU.EX2 R6, R51 ;  /* 0x0000003300067308 */ /* 0x000ea20000000800 */
[----:B------:R-:W-:Y:S01]  /*1aa50*/  F2FP.SATFINITE.E4M3.F32.PACK_AB_MERGE_C R204, R39, R34, RZ ;  /* 0x0000002227cc723e */ /* 0x000fe200048070ff */
[----:B------:R-:W-:-:S06]  /*1aa60*/  FADD.FTZ R82, R82, R3 ;  /* 0x0000000352527221 */ /* 0x000fcc0000010000 */
[----:B------:R-:W-:Y:S01]  /*1aa70*/  MUFU.EX2 R121, R121 ;  /* 0x0000007900797308 */ /* 0x000fe20000000800 */
[----:B----4-:R-:W-:-:S07]  /*1aa80*/  FADD.FTZ R3, R15, R36 ;  /* 0x000000240f037221 */ /* 0x010fce0000010000 */
[----:B------:R-:W4:Y:S01]  /*1aa90*/  MUFU.EX2 R4, R55 ;  /* 0x0000003700047308 */ /* 0x000f220000000800 */
[----:B------:R-:W1:Y:S01]  /*1aaa0*/  @P0 LDC R36, c[0x0][0x450] ;  /* 0x00011400ff240b82 */ /* 0x000e620000000800 */
[----:B------:R-:W-:Y:S01]  /*1aab0*/  F2FP.SATFINITE.E4M3.F32.PACK_AB_MERGE_C R204, R35, R30, R204 ;  /* 0x0000001e23cc723e */ /* 0x000fe200048070cc */
[----:B---3--:R-:W-:-:S05]  /*1aac0*/  FADD.FTZ R30, R38, R3 ;  /* 0x00000003261e7221 */ /* 0x008fca0000010000 */
[----:B------:R-:W3:Y:S01]  /*1aad0*/  MUFU.EX2 R24, R24 ;  /* 0x0000001800187308 */ /* 0x000ee20000000800 */
[----:B0-----:R-:W-:-:S01]  /*1aae0*/  FADD.FTZ R5, R119, R82 ;  /* 0x0000005277057221 */ /* 0x001fc20000010000 */
[----:B-----5:R-:W-:Y:S01]  /*1aaf0*/  F2FP.SATFINITE.E4M3.F32.PACK_AB_MERGE_C R206, R44, R41, RZ ;  /* 0x000000292cce723e */ /* 0x020fe200048070ff */
[----:B------:R-:W-:-:S05]  /*1ab00*/  FADD.FTZ R41, R41, R30 ;  /* 0x0000001e29297221 */ /* 0x000fca0000010000 */
[----:B------:R-:W0:Y:S01]  /*1ab10*/  MUFU.EX2 R25, R25 ;  /* 0x0000001900197308 */ /* 0x000e220000000800 */
[----:B--2---:R-:W-:-:S07]  /*1ab20*/  FADD.FTZ R34, R6, R5 ;  /* 0x0000000506227221 */ /* 0x004fce0000010000 */
[----:B------:R-:W2:Y:S01]  /*1ab30*/  MUFU.EX2 R65, R65 ;  /* 0x0000004100417308 */ /* 0x000ea20000000800 */
[----:B----4-:R-:W-:Y:S01]  /*1ab40*/  F2FP.SATFINITE.E4M3.F32.PACK_AB_MERGE_C R207, R4, R121, RZ ;  /* 0x0000007904cf723e */ /* 0x010fe200048070ff */
[----:B------:R-:W-:-:S06]  /*1ab50*/  FADD.FTZ R41, R44, R41 ;  /* 0x000000292c297221 */ /* 0x000fcc0000010000 */
[----:B------:R-:W-:Y:S01]  /*1ab60*/  MUFU.EX2 R28, R28 ;  /* 0x0000001c001c7308 */ /* 0x000fe20000000800 */
[----:B------:R-:W-:-:S07]  /*1ab70*/  FADD.FTZ R121, R121, R34 ;  /* 0x0000002279797221 */ /* 0x000fce0000010000 */
[----:B------:R-:W4:Y:S01]  /*1ab80*/  MUFU.EX2 R45, R45 ;  /* 0x0000002d002d7308 */ /* 0x000f220000000800 */
[----:B------:R-:W-:-:S07]  /*1ab90*/  F2FP.SATFINITE.E4M3.F32.PACK_AB_MERGE_C R207, R6, R119, R207 ;  /* 0x0000007706cf723e */ /* 0x000fce00048070cf */
[----:B------:R-:W5:Y:S01]  /*1aba0*/  MUFU.EX2 R8, R123 ;  /* 0x0000007b00087308 */ /* 0x000f620000000800 */
[----:B---3--:R-:W-:-:S01]  /*1abb0*/  FADD.FTZ R6, R24, R41 ;  /* 0x0000002918067221 */ /* 0x008fc20000010000 */
[----:B------:R-:W-:-:S06]  /*1abc0*/  FADD.FTZ R4, R4, R121 ;  /* 0x0000007904047221 */ /* 0x000fcc0000010000 */
[----:B------:R-:W3:Y:S01]  /*1abd0*/  MUFU.EX2 R125, R125 ;  /* 0x0000007d007d7308 */ /* 0x000ee20000000800 */
[----:B0-----:R-:W-:-:S07]  /*1abe0*/  FADD.FTZ R5, R25, R6 ;  /* 0x0000000619057221 */ /* 0x001fce0000010000 */
[----:B------:R-:W0:Y:S01]  /*1abf0*/  MUFU.EX2 R12, R31 ;  /* 0x0000001f000c7308 */ /* 0x000e220000000800 */
[----:B--2---:R-:W-:-:S01]  /*1ac00*/  FADD.FTZ R3, R65, R4 ;  /* 0x0000000441037221 */ /* 0x004fc20000010000 */
[----:B-1----:R-:W-:-:S06]  /*1ac10*/  @P0 IMAD.HI.U32 R9, R235, R40, RZ ;  /* 0x00000028eb090227 */ /* 0x002fcc00078e00ff */
[----:B------:R-:W1:Y:S01]  /*1ac20*/  MUFU.EX2 R20, R20 ;  /* 0x0000001400147308 */ /* 0x000e620000000800 */
[----:B----4-:R-:W-:Y:S01]  /*1ac30*/  F2FP.SATFINITE.E4M3.F32.PACK_AB_MERGE_C R7, R45, R28, RZ ;  /* 0x0000001c2d07723e */ /* 0x010fe200048070ff */
[----:B------:R-:W-:-:S06]  /*1ac40*/  FADD.FTZ R28, R28, R5 ;  /* 0x000000051c1c7221 */ /* 0x000fcc0000010000 */
[----:B------:R-:W2:Y:S01]  /*1ac50*/  MUFU.EX2 R33, R33 ;  /* 0x0000002100217308 */ /* 0x000ea20000000800 */
[----:B------:R-:W-:Y:S02]  /*1ac60*/  IMAD.MOV.U32 R30, RZ, RZ, R235 ;  /* 0x000000ffff1e7224 */ /* 0x000fe400078e00eb */
[----:B-----5:R-:W-:Y:S01]  /*1ac70*/  FADD.FTZ R4, R8, R3 ;  /* 0x0000000308047221 */ /* 0x020fe20000010000 */
[----:B------:R-:W-:-:S04]  /*1ac80*/  @P0 SHF.R.U32.HI R30, RZ, R36, R9 ;  /* 0x00000024ff1e0219 */ /* 0x000fc80000011609 */
[----:B------:R-:W-:Y:S01]  /*1ac90*/  MUFU.EX2 R32, R32 ;  /* 0x0000002000207308 */ /* 0x000fe20000000800 */
[----:B------:R-:W-:-:S07]  /*1aca0*/  FADD.FTZ R45, R45, R28 ;  /* 0x0000001c2d2d7221 */ /* 0x000fce0000010000 */
[----:B------:R-:W4:Y:S01]  /*1acb0*/  MUFU.EX2 R21, R21 ;  /* 0x0000001500157308 */ /* 0x000f220000000800 */
[----:B---3--:R-:W-:-:S01]  /*1acc0*/  FADD.FTZ R3, R125, R4 ;  /* 0x000000047d037221 */ /* 0x008fc20000010000 */
[----:B0-----:R-:W-:Y:S02]  /*1acd0*/  F2FP.SATFINITE.E4M3.F32.PACK_AB_MERGE_C R125, R12, R125, RZ ;  /* 0x0000007d0c7d723e */ /* 0x001fe400048070ff */
[----:B------:R-:W-:-:S04]  /*1ace0*/  IADD3 R5, R30, R110, -R237 ;  /* 0x0000006e1e057210 */ /* 0x000fc80007ffe8ed */
[----:B------:R-:W-:Y:S01]  /*1acf0*/  MUFU.EX2 R129, R129 ;  /* 0x0000008100817308 */ /* 0x000fe20000000800 */
[----:B-1----:R-:W-:-:S07]  /*1ad00*/  FADD.FTZ R4, R20, R45 ;  /* 0x0000002d14047221 */ /* 0x002fce0000010000 */
[----:B------:R-:W0:Y:S01]  /*1ad10*/  MUFU.EX2 R6, R131 ;  /* 0x0000008300067308 */ /* 0x000e220000000800 */
[----:B------:R-:W-:Y:S01]  /*1ad20*/  F2FP.SATFINITE.E4M3.F32.PACK_AB_MERGE_C R201, R8, R65, R125 ;  /* 0x0000004108c9723e */ /* 0x000fe2000480707d */
[----:B------:R-:W-:-:S06]  /*1ad30*/  IMAD.HI R8, R5, 0x66666667, RZ ;  /* 0x6666666705087827 */ /* 0x000fcc00078e02ff */
[----:B------:R-:W-:Y:S01]  /*1ad40*/  MUFU.EX2 R69, R69 ;  /* 0x0000004500457308 */ /* 0x000fe20000000800 */
[----:B--2---:R-:W-:-:S07]  /*1ad50*/  FADD.FTZ R5, R33, R4 ;  /* 0x0000000421057221 */ /* 0x004fce0000010000 */
[----:B------:R-:W1:Y:S01]  /*1ad60*/  MUFU.EX2 R26, R127 ;  /* 0x0000007f001a7308 */ /* 0x000e620000000800 */
[----:B------:R-:W-:Y:S02]  /*1ad70*/  F2FP.SATFINITE.E4M3.F32.PACK_AB_MERGE_C R200, R25, R24, R7 ;  /* 0x0000001819c8723e */ /* 0x000fe40004807007 */
[----:B----4-:R-:W-:Y:S01]  /*1ad80*/  F2FP.SATFINITE.E4M3.F32.PACK_AB_MERGE_C R7, R21, R32, RZ ;  /* 0x000000201507723e */ /* 0x010fe200048070ff */
[----:B------:R-:W-:-:S01]  /*1ad90*/  FADD.FTZ R32, R32, R5 ;  /* 0x0000000520207221 */ /* 0x000fc20000010000 */
[----:B------:R-:W-:Y:S02]  /*1ada0*/  SHF.R.U32.HI R5, RZ, 0x1f, R8 ;  /* 0x0000001fff057819 */ /* 0x000fe40000011608 */
[----:B------:R-:W-:Y:S02]  /*1adb0*/  F2FP.SATFINITE.E4M3.F32.PACK_AB_MERGE_C R202, R33, R20, R7 ;  /* 0x0000001421ca723e */ /* 0x000fe40004807007 */
[----:B0-----:R-:W-:Y:S02]  /*1adc0*/  F2FP.SATFINITE.E4M3.F32.PACK_AB_MERGE_C R7, R6, R129, RZ ;  /* 0x000000810607723e */ /* 0x001fe400048070ff */
[----:B------:R-:W-:-:S02]  /*1add0*/  LEA.HI.SX32 R5, R8, R5, 0x1a ;  /* 0x0000000508057211 */ /* 0x000fc400078fd2ff */
[----:B------:R-:W-:Y:S02]  /*1ade0*/  F2FP.SATFINITE.E4M3.F32.PACK_AB_MERGE_C R206, R38, R15, R206 ;  /* 0x0000000f26ce723e */ /* 0x000fe400048070ce */
[----:B------:R-:W-:Y:S02]  /*1adf0*/  VIMNMX R15, RZ, R5, !PT ;  /* 0x00000005ff0f7248 */ /* 0x000fe40007fe0100 */
[----:B-1----:R-:W-:Y:S01]  /*1ae00*/  F2FP.SATFINITE.E4M3.F32.PACK_AB_MERGE_C R203, R26, R69, R7 ;  /* 0x000000451acb723e */ /* 0x002fe20004807007 */
[----:B------:R-:W-:Y:S02]  /*1ae10*/  VIADD R7, R159, 0xfffffffe ;  /* 0xfffffffe9f077836 */ /* 0x000fe40000000000 */
[----:B------:R-:W-:-:S03]  /*1ae20*/  FADD.FTZ R12, R12, R3 ;  /* 0x000000030c0c7221 */ /* 0x000fc60000010000 */
[----:B------:R-:W-:Y:S01]  /*1ae30*/  ISETP.GE.AND P2, PT, R7, R15, PT ;  /* 0x0000000f0700720c */ /* 0x000fe20003f46270 */
[----:B------:R-:W-:-:S01]  /*1ae40*/  FADD.FTZ R3, R69, R12 ;  /* 0x0000000c45037221 */ /* 0x000fc20000010000 */
[----:B------:R-:W-:-:S03]  /*1ae50*/  F2FP.SATFINITE.E4M3.F32.PACK_AB_MERGE_C R212, R74, R29, RZ ;  /* 0x0000001d4ad4723e */ /* 0x000fc600048070ff */
[----:B------:R-:W-:Y:S01]  /*1ae60*/  FADD.FTZ R4, R26, R3 ;  /* 0x000000031a047221 */ /* 0x000fe20000010000 */
[----:B------:R-:W-:Y:S02]  /*1ae70*/  F2FP.SATFINITE.E4M3.F32.PACK_AB_MERGE_C R72, R72, R93, RZ ;  /* 0x0000005d4848723e */ /* 0x000fe400048070ff */
[----:B------:R-:W-:Y:S01]  /*1ae80*/  F2FP.SATFINITE.E4M3.F32.PACK_AB_MERGE_C R214, R63, R58, RZ ;  /* 0x0000003a3fd6723e */ /* 0x000fe200048070ff */
[----:B------:R-:W-:-:S01]  /*1ae90*/  FADD.FTZ R3, R129, R4 ;  /* 0x0000000481037221 */ /* 0x000fc20000010000 */
[----:B------:R-:W-:Y:S01]  /*1aea0*/  F2FP.SATFINITE.E4M3.F32.PACK_AB_MERGE_C R212, R48, R13, R212 ;  /* 0x0000000d30d4723e */ /* 0x000fe200048070d4 */
[----:B------:R-:W-:-:S01]  /*1aeb0*/  FADD.FTZ R4, R21, R32 ;  /* 0x0000002015047221 */ /* 0x000fc20000010000 */
[----:B------:R-:W-:Y:S01]  /*1aec0*/  F2FP.SATFINITE.E4M3.F32.PACK_AB_MERGE_C R213, R50, R213, R72 ;  /* 0x000000d532d5723e */ /* 0x000fe20004807048 */
[----:B------:R-:W-:-:S01]  /*1aed0*/  FADD.FTZ R3, R6, R3 ;  /* 0x0000000306037221 */ /* 0x000fc20000010000 */
[----:B------:R-:W-:Y:S02]  /*1aee0*/  F2FP.SATFINITE.E4M3.F32.PACK_AB_MERGE_C R214, R76, R73, R214 ;  /* 0x000000494cd6723e */ /* 0x000fe400048070d6 */
[----:B------:R-:W-:-:S02]  /*1aef0*/  CS2R R118, SRZ ;  /* 0x0000000000767805 */ /* 0x000fc4000001ff00 */
[----:B------:R-:W-:Y:S02]  /*1af00*/  F2FP.SATFINITE.E4M3.F32.PACK_AB_MERGE_C R215, R52, R37, R215 ;  /* 0x0000002534d7723e */ /* 0x000fe400048070d7 */
[----:B------:R-:W-:Y:S02]  /*1af10*/  CS2R R114, SRZ ;  /* 0x0000000000727805 */ /* 0x000fe4000001ff00 */
[----:B------:R-:W-:Y:S02]  /*1af20*/  F2FP.SATFINITE.E4M3.F32.PACK_AB_MERGE_C R208, R62, R59, R208 ;  /* 0x0000003b3ed0723e */ /* 0x000fe400048070d0 */
[----:B------:R-:W-:Y:S02]  /*1af30*/  CS2R R112, SRZ ;  /* 0x0000000000707805 */ /* 0x000fe4000001ff00 */
        /* <DEDUP_REMOVED lines=50> */
[----:B------:R-:W-:Y:S02]  /*1b260*/  IMAD.MOV.U32 R5, RZ, RZ, R10 ;  /* 0x000000ffff057224 */ /* 0x000fe400078e000a */
[----:B------:R-:W-:Y:S02]  /*1b270*/  IMAD.MOV.U32 R6, RZ, RZ, R0 ;  /* 0x000000ffff067224 */ /* 0x000fe400078e0000 */
[----:B------:R-:W-:Y:S02]  /*1b280*/  IMAD.MOV.U32 R8, RZ, RZ, R222 ;  /* 0x000000ffff087224 */ /* 0x000fe400078e00de */
[----:B------:R-:W-:-:S07]  /*1b290*/  IMAD.MOV.U32 R119, RZ, RZ, RZ ;  /* 0x000000ffff777224 */ /* 0x000fce00078e00ff */
.L_x_5420:
        /* <DEDUP_REMOVED lines=8> */
.L_x_5411:
[----:B------:R-:W-:-:S04]  /*1b320*/  IADD3 R0, R221, 0x1, RZ ;  /* 0x00000001dd007810 */ /* 0x000fc80007ffe0ff */
[----:B------:R-:W-:-:S04]  /*1b330*/  ISETP.NE.AND P3, PT, R0, 0x2, PT ;  /* 0x000000020000780c */ /* 0x000fc80003f65270 */
[----:B------:R-:W-:Y:S02]  /*1b340*/  SEL R9, R0, RZ, P3 ;  /* 0x000000ff00097207 */ /* 0x000fe40001800000 */
[----:B------:R-:W-:-:S03]  /*1b350*/  SHF.L.U32 R0, R222, 0x1f, RZ ;  /* 0x0000001fde007819 */ /* 0x000fc600000006ff */
[----:B------:R-:W-:-:S04]  /*1b360*/  IMAD R9, R9, 0x8, R16 ;  /* 0x0000000809097824 */ /* 0x000fc800078e0210 */
[----:B------:R0:W1:Y:S01]  /*1b370*/  SYNCS.PHASECHK.TRANS64.TRYWAIT P3, [R9+URZ+0x33430], R0 ;  /* 0x03343000090075a7 */ /* 0x000062000806017f */
[----:B------:R-:W-:Y:S05]  /*1b380*/  @!P1 BRA `(.L_x_5412) ;  /* 0x0000000000049947 */ /* 0x000fea0003800000 */
[----:B------:R-:W-:Y:S01]  /*1b390*/  BPT.TRAP 0x1 ;  /* 0x000000040000795c */ /* 0x000fe20000300000 */
.L_x_5412:
[----:B------:R-:W-:Y:S04]  /*1b3a0*/  BSSY B0, `(.L_x_5410) ;  /* 0x0000004000007945 */ /* 0x000fe80003800000 */
[----:B-1----:R-:W-:Y:S05]  /*1b3b0*/  @P3 BRA `(.L_x_5413) ;  /* 0x0000000000083947 */ /* 0x002fea0003800000 */
[----:B------:R-:W1:Y:S02]  /*1b3c0*/  SYNCS.PHASECHK.TRANS64.TRYWAIT P3, [R9+URZ+0x33430], R0 ;  /* 0x03343000090075a7 */ /* 0x000e64000806017f */
[----:B-1----:R-:W-:Y:S05]  /*1b3d0*/  @!P3 BRA `(.L_x_5414) ;  /* 0x0000013c001cb947 */ /* 0x002fea0003800000 */
.L_x_5413:
[----:B------:R-:W-:Y:S05]  /*1b3e0*/  BSYNC B0 ;  /* 0x0000000000007941 */ /* 0x000fea0003800000 */
.L_x_5410:
[----:B01----:R-:W0:Y:S01]  /*1b3f0*/  S2R R0, SR_TID.X ;  /* 0x0000000000007919 */ /* 0x003e220000002100 */
[----:B------:R-:W-:Y:S01]  /*1b400*/  VIADD R9, R221, 0x1 ;  /* 0x00000001dd097836 */ /* 0x000fe20000000000 */
[----:B------:R-:W-:Y:S05]  /*1b410*/  WARPSYNC.ALL ;  /* 0x0000000000007948 */ /* 0x000fea0003800000 */
[C---:B------:R-:W-:Y:S01]  /*1b420*/  ISETP.NE.AND P3, PT, R9.reuse, 0x2, PT ;  /* 0x000000020900780c */ /* 0x040fe20003f65270 */
[----:B------:R-:W-:Y:S01]  /*1b430*/  IMAD.MOV.U32 R11, RZ, RZ, -0x7fffffe0 ;  /* 0x80000020ff0b7424 */ /* 0x000fe200078e00ff */
[----:B------:R-:W-:Y:S01]  /*1b440*/  UMOV UR48, UR24 ;  /* 0x0000001800307c82 */ /* 0x000fe20008000000 */
[----:B------:R-:W-:Y:S01]  /*1b450*/  UMOV UR49, UR25 ;  /* 0x0000001900317c82 */ /* 0x000fe20008000000 */
[----:B------:R-:W-:Y:S01]  /*1b460*/  SEL R9, R9, RZ, P3 ;  /* 0x000000ff09097207 */ /* 0x000fe20001800000 */
[----:B------:R-:W-:Y:S01]  /*1b470*/  IMAD.MOV.U32 R121, RZ, RZ, -0x7fffffe0 ;  /* 0x80000020ff797424 */ /* 0x000fe200078e00ff */
[----:B------:R-:W-:Y:S01]  /*1b480*/  R2UR UR51, R11 ;  /* 0x000000000b3372ca */ /* 0x000fe200000e0000 */
[----:B------:R-:W-:Y:S01]  /*1b490*/  UMOV UR44, UR24 ;  /* 0x00000018002c7c82 */ /* 0x000fe20008000000 */
[----:B------:R-:W-:Y:S01]  /*1b4a0*/  UMOV UR45, UR25 ;  /* 0x00000019002d7c82 */ /* 0x000fe20008000000 */
[----:B------:R-:W-:Y:S01]  /*1b4b0*/  IMAD R10, R9, 0x780, R14 ;  /* 0x00000780090a7824 */ /* 0x000fe200078e020e */
[----:B------:R-:W-:Y:S01]  /*1b4c0*/  R2UR UR47, R121 ;  /* 0x00000000792f72ca */ /* 0x000fe200000e0000 */
[----:B------:R-:W-:Y:S01]  /*1b4d0*/  IMAD.MOV.U32 R13, RZ, RZ, -0x7fffffe0 ;  /* 0x80000020ff0d7424 */ /* 0x000fe200078e00ff */
[----:B------:R-:W-:Y:S01]  /*1b4e0*/  UMOV UR32, UR24 ;  /* 0x0000001800207c82 */ /* 0x000fe20008000000 */
[C---:B------:R-:W-:Y:S01]  /*1b4f0*/  VIADD R120, R10.reuse, 0x80 ;  /* 0x000000800a787836 */ /* 0x040fe20000000000 */
[C---:B------:R-:W-:Y:S01]  /*1b500*/  R2UR UR50, R10.reuse ;  /* 0x000000000a3272ca */ /* 0x040fe200000e0000 */
[C---:B------:R-:W-:Y:S01]  /*1b510*/  VIADD R12, R10.reuse, 0x100 ;  /* 0x000001000a0c7836 */ /* 0x040fe20000000000 */
[----:B------:R-:W-:Y:S01]  /*1b520*/  R2UR UR27, R13 ;  /* 0x000000000d1b72ca */ /* 0x000fe200000e0000 */
[----:B------:R-:W-:Y:S01]  /*1b530*/  VIADD R20, R10, 0x180 ;  /* 0x000001800a147836 */ /* 0x000fe20000000000 */
[----:B------:R-:W-:Y:S01]  /*1b540*/  R2UR UR46, R120 ;  /* 0x00000000782e72ca */ /* 0x000fe200000e0000 */
[----:B------:R-:W-:Y:S01]  /*1b550*/  IMAD.MOV.U32 R21, RZ, RZ, -0x7fffffe0 ;  /* 0x80000020ff157424 */ /* 0x000fe200078e00ff */
[----:B------:R-:W-:Y:S01]  /*1b560*/  R2UR UR26, R12 ;  /* 0x000000000c1a72ca */ /* 0x000fe200000e0000 */
[----:B------:R-:W-:Y:S01]  /*1b570*/  UMOV UR33, UR25 ;  /* 0x0000001900217c82 */ /* 0x000fe20008000000 */
[----:B------:R-:W-:Y:S01]  /*1b580*/  R2UR UR34, R20 ;  /* 0x00000000142272ca */ /* 0x000fe200000e0000 */
[----:B------:R-:W-:Y:S01]  /*1b590*/  VIADD R120, R10, 0x200 ;  /* 0x000002000a787836 */ /* 0x000fe20000000000 */
[----:B------:R-:W-:Y:S01]  /*1b5a0*/  R2UR UR35, R21 ;  /* 0x00000000152372ca */ /* 0x000fe200000e0000 */
[----:B------:R-:W-:Y:S01]  /*1b5b0*/  UMOV UR28, UR24 ;  /* 0x00000018001c7c82 */ /* 0x000fe20008000000 */
[----:B0-----:R-:W-:Y:S01]  /*1b5c0*/  SHF.R.U32.HI R0, RZ, 0x7, R0 ;  /* 0x00000007ff007819 */ /* 0x001fe20000011600 */
[----:B------:R-:W-:Y:S01]  /*1b5d0*/  UMOV UR29, UR25 ;  /* 0x00000019001d7c82 */ /* 0x000fe20008000000 */
[----:B------:R-:W-:Y:S01]  /*1b5e0*/  R2UR UR30, R120 ;  /* 0x00000000781e72ca */ /* 0x000fe200000e0000 */
[----:B------:R-:W-:Y:S01]  /*1b5f0*/  VIADD R20, R10, 0x82 ;  /* 0x000000820a147836 */ /* 0x000fe20000000000 */
[----:B------:R-:W-:Y:S01]  /*1b600*/  R2UR UR31, R121 ;  /* 0x00000000791f72ca */ /* 0x000fe200000e0000 */
[----:B------:R-:W-:Y:S01]  /*1b610*/  VIADD R0, R0, 0x8 ;  /* 0x0000000800007836 */ /* 0x000fe20000000000 */
[----:B------:R-:W-:Y:S01]  /*1b620*/  IADD3 R12, R10, 0x2, RZ ;  /* 0x000000020a0c7810 */ /* 0x000fe20007ffe0ff */
[----:B------:R-:W-:Y:S01]  /*1b630*/  IMAD.MOV.U32 R21, RZ, RZ, -0x7fffffe0 ;  /* 0x80000020ff157424 */ /* 0x000fe200078e00ff */
[----:B------:R-:W-:Y:S01]  /*1b640*/  R2UR UR7, R13 ;  /* 0x000000000d0772ca */ /* 0x000fe200000e0000 */
[----:B------:R-:W-:Y:S01]  /*1b650*/  IMAD.MOV.U32 R13, RZ, RZ, -0x7fffffe0 ;  /* 0x80000020ff0d7424 */ /* 0x000fe200078e00ff */
[----:B------:R0:W-:Y:S01]  /*1b660*/  BAR.SYNC.DEFER_BLOCKING R0, 0x100 ;  /* 0x000400000000751d */ /* 0x0001e20000010000 */
[----:B------:R-:W-:Y:S01]  /*1b670*/  R2UR UR6, R12 ;  /* 0x000000000c0672ca */ /* 0x000fe200000e0000 */
[----:B------:R-:W-:Y:S01]  /*1b680*/  VIADD R12, R10, 0x102 ;  /* 0x000001020a0c7836 */ /* 0x000fe20000000000 */
[----:B------:R-:W-:-:S03]  /*1b690*/  MOV R11, 0x80000020 ;  /* 0x80000020000b7802 */ /* 0x000fc60000000f00 */
        /* <DEDUP_REMOVED lines=15> */
[----:B------:R-:W-:Y:S02]  /*1b790*/  WARPGROUP.DEPBAR.LE gsb0, 0x0 ;  /* 0x00008000000079c5 */ /* 0x000fe40000010000 */
[----:B------:R-:W-:-:S06]  /*1b7a0*/  WARPGROUP.ARRIVE ;  /* 0x00000000000079c5 */ /* 0x000fcc0000000000 */
[----:B------:R-:W-:Y:S03]  /*1b7b0*/  QGMMA.64x32x32.F32.E4M3.E4M3 R152, gdesc[UR24], RZ, !UPT, gsb0 ;  /* 0x00600000189879f3 */ /* 0x000fe6000c0008ff */
[----:B------:R-:W-:Y:S02]  /*1b7c0*/  WARPGROUP.DEPBAR.LE gsb0, 0x0 ;  /* 0x00008000000079c5 */ /* 0x000fe40000010000 */
[----:B------:R-:W-:-:S06]  /*1b7d0*/  WARPGROUP.ARRIVE ;  /* 0x00000000000079c5 */ /* 0x000fcc0000000000 */
[----:B------:R-:W-:Y:S01]  /*1b7e0*/  QGMMA.64x32x32.F32.E4M3.E4M3 R136, gdesc[UR32], RZ, !UPT, gsb0 ;  /* 0x00600000208879f3 */ /* 0x000fe2000c0008ff */
[----:B------:R-:W-:Y:S01]  /*1b7f0*/  UMOV UR32, UR4 ;  /* 0x0000000400207c82 */ /* 0x000fe20008000000 */
[----:B------:R-:W-:Y:S01]  /*1b800*/  UMOV UR33, UR5 ;  /* 0x0000000500217c82 */ /* 0x000fe20008000000 */
        /* <DEDUP_REMOVED lines=23> */
[----:B------:R-:W-:Y:S01]  /*1b980*/  UMOV UR44, UR8 ;  /* 0x00000008002c7c82 */ /* 0x000fe20008000000 */
[----:B------:R-:W-:Y:S01]  /*1b990*/  UMOV UR45, UR9 ;  /* 0x00000009002d7c82 */ /* 0x000fe20008000000 */
        /* <DEDUP_REMOVED lines=176> */
.L_x_5416:
[----:B------:R-:W-:Y:S01]  /*1c4a0*/  SHF.L.U32 R0, R8, 0x1f, RZ ;  /* 0x0000001f08007819 */ /* 0x000fe200000006ff */
[----:B------:R-:W-:-:S04]  /*1c4b0*/  IMAD R8, R221, 0x8, R16 ;  /* 0x00000008dd087824 */ /* 0x000fc800078e0210 */
[----:B------:R0:W1:Y:S01]  /*1c4c0*/  SYNCS.PHASECHK.TRANS64.TRYWAIT P2, [R8+URZ+0x33450], R0 ;  /* 0x03345000080075a7 */ /* 0x000062000804017f */
[----:B------:R-:W-:Y:S05]  /*1c4d0*/  @!P1 BRA `(.L_x_5417) ;  /* 0x0000000000049947 */ /* 0x000fea0003800000 */
[----:B------:R-:W-:Y:S01]  /*1c4e0*/  BPT.TRAP 0x1 ;  /* 0x000000040000795c */ /* 0x000fe20000300000 */
.L_x_5417:
[----:B-1----:R-:W-:Y:S05]  /*1c4f0*/  @P2 BRA `(.L_x_5415) ;  /* 0x0000000000082947 */ /* 0x002fea0003800000 */
[----:B------:R-:W1:Y:S02]  /*1c500*/  SYNCS.PHASECHK.TRANS64.TRYWAIT P2, [R8+URZ+0x33450], R0 ;  /* 0x03345000080075a7 */ /* 0x000e64000804017f */
[----:B-1----:R-:W-:Y:S05]  /*1c510*/  @!P2 BRA `(.L_x_5418) ;  /* 0x0000012800e0a947 */ /* 0x002fea0003800000 */
.L_x_5415:
[----:B01----:R-:W-:Y:S01]  /*1c520*/  VIADD R0, R16, 0x200 ;  /* 0x0000020010007836 */ /* 0x003fe20000000000 */
[----:B------:R-:W-:Y:S05]  /*1c530*/  WARPSYNC.ALL ;  /* 0x0000000000007948 */ /* 0x000fea0003800000 */
[----:B------:R-:W-:Y:S01]  /*1c540*/  SHF.R.U32.HI R0, RZ, 0x4, R0 ;  /* 0x00000004ff007819 */ /* 0x000fe20000011600 */
[----:B------:R-:W-:Y:S01]  /*1c550*/  IMAD.MOV.U32 R11, RZ, RZ, -0x3ffffff0 ;  /* 0xc0000010ff0b7424 */ /* 0x000fe200078e00ff */
[----:B------:R-:W2:Y:S04]  /*1c560*/  LDL R21, [R1+0x1c] ;  /* 0x00001c0001157983 */ /* 0x000ea80000100800 */
[----:B------:R-:W3:Y:S01]  /*1c570*/  LDL R20, [R1] ;  /* 0x0000000001147983 */ /* 0x000ee20000100800 */
[----:B------:R-:W-:Y:S01]  /*1c580*/  LOP3.LUT R0, R0, 0x3fff, RZ, 0xc0, !PT ;  /* 0x00003fff00007812 */ /* 0x000fe200078ec0ff */
[----:B------:R-:W-:Y:S01]  /*1c590*/  WARPGROUP.ARRIVE ;  /* 0x00000000000079c5 */ /* 0x000fe20000000000 */
[----:B------:R-:W-:Y:S01]  /*1c5a0*/  R2UR UR7, R11 ;  /* 0x000000000b0772ca */ /* 0x000fe200000e0000 */
[----:B------:R-:W-:Y:S01]  /*1c5b0*/  IMAD.MOV.U32 R13, RZ, RZ, -0x3ffffff0 ;  /* 0xc0000010ff0d7424 */ /* 0x000fe200078e00ff */
[----:B------:R-:W-:Y:S01]  /*1c5c0*/  LOP3.LUT R0, R0, 0x10000, RZ, 0xfc, !PT ;  /* 0x0001000000007812 */ /* 0x000fe200078efcff */
[----:B------:R-:W0:Y:S04]  /*1c5d0*/  @P0 LDC R8, c[0x0][0x44c] ;  /* 0x00011300ff080b82 */ /* 0x000e280000000800 */
[----:B------:R-:W-:-:S04]  /*1c5e0*/  IMAD R10, R221, 0x780, R0 ;  /* 0x00000780dd0a7824 */ /* 0x000fc800078e0200 */
[----:B------:R-:W1:Y:S01]  /*1c5f0*/  @P0 LDC R0, c[0x0][0x450] ;  /* 0x00011400ff000b82 */ /* 0x000e620000000800 */
[----:B------:R-:W-:-:S13]  /*1c600*/  R2UR UR6, R10 ;  /* 0x000000000a0672ca */ /* 0x000fda00000e0000 */
[----:B------:R-:W-:Y:S01]  /*1c610*/  QGMMA.64x192x32.F32.E4M3.E4M3 R24, R216, gdesc[UR4], R24, gsb0 ;  /* 0x02e00004d8187df3 */ /* 0x000fe20008000818 */
[----:B------:R-:W-:Y:S01]  /*1c620*/  VIADD R12, R10, 0x180 ;  /* 0x000001800a0c7836 */ /* 0x000fe20000000000 */
[----:B------:R-:W-:-:S04]  /*1c630*/  R2UR UR7, R13 ;  /* 0x000000000d0772ca */ /* 0x000fc800000e0000 */
[----:B------:R-:W-:Y:S01]  /*1c640*/  R2UR UR6, R12 ;  /* 0x000000000c0672ca */ /* 0x000fe200000e0000 */
[----:B------:R-:W-:Y:S02]  /*1c650*/  WARPGROUP.DEPBAR.LE gsb0, 0x0 ;  /* 0x00008000000079c5 */ /* 0x000fe40000010000 */
[----:B------:R-:W4:Y:S01]  /*1c660*/  LDL R219, [R1+0x20] ;  /* 0x0000200001db7983 */ /* 0x000f220000100800 */
[----:B------:R-:W-:Y:S01]  /*1c670*/  WARPGROUP.ARRIVE ;  /* 0x00000000000079c5 */ /* 0x000fe20000000000 */
[----:B------:R-:W-:Y:S02]  /*1c680*/  VIADD R12, R10, 0x300 ;  /* 0x000003000a0c7836 */ /* 0x000fe40000000000 */
[----:B------:R-:W-:-:S07]  /*1c690*/  IMAD.MOV.U32 R13, RZ, RZ, -0x3ffffff0 ;  /* 0xc0000010ff0d7424 */ /* 0x000fce00078e00ff */
[----:B------:R-:W-:Y:S01]  /*1c6a0*/  QGMMA.64x192x32.F32.E4M3.E4M3 R24, R212, gdesc[UR4], R24, gsb0 ;  /* 0x02e00004d4187df3 */ /* 0x000fe20008000818 */
[----:B------:R-:W-:Y:S01]  /*1c6b0*/  R2UR UR6, R12 ;  /* 0x000000000c0672ca */ /* 0x000fe200000e0000 */
[----:B------:R-:W-:Y:S01]  /*1c6c0*/  VIADD R12, R10, 0x480 ;  /* 0x000004800a0c7836 */ /* 0x000fe20000000000 */
[----:B------:R-:W-:Y:S01]  /*1c6d0*/  R2UR UR7, R13 ;  /* 0x000000000d0772ca */ /* 0x000fe200000e0000 */
[----:B------:R-:W-:Y:S01]  /*1c6e0*/  IMAD.MOV.U32 R13, RZ, RZ, -0x3ffffff0 ;  /* 0xc0000010ff0d7424 */ /* 0x000fe200078e00ff */
[----:B------:R-:W-:Y:S02]  /*1c6f0*/  WARPGROUP.DEPBAR.LE gsb0, 0x0 ;  /* 0x00008000000079c5 */ /* 0x000fe40000010000 */
[----:B------:R-:W-:-:S13]  /*1c700*/  WARPGROUP.ARRIVE ;  /* 0x00000000000079c5 */ /* 0x000fda0000000000 */
[----:B------:R-:W-:Y:S01]  /*1c710*/  QGMMA.64x192x32.F32.E4M3.E4M3 R24, R208, gdesc[UR4], R24, gsb0 ;  /* 0x02e00004d0187df3 */ /* 0x000fe20008000818 */
[----:B------:R-:W-:Y:S02]  /*1c720*/  R2UR UR6, R12 ;  /* 0x000000000c0672ca */ /* 0x000fe400000e0000 */
[----:B------:R-:W-:Y:S01]  /*1c730*/  R2UR UR7, R13 ;  /* 0x000000000d0772ca */ /* 0x000fe200000e0000 */
[----:B------:R-:W-:Y:S02]  /*1c740*/  IMAD.MOV.U32 R13, RZ, RZ, -0x3ffffff0 ;  /* 0xc0000010ff0d7424 */ /* 0x000fe400078e00ff */
[----:B----4-:R-:W-:Y:S02]  /*1c750*/  IMAD.IADD R11, R219, 0x1, R235 ;  /* 0x00000001db0b7824 */ /* 0x010fe400078e02eb */
[----:B------:R-:W4:Y:S02]  /*1c760*/  S2R R219, SR_TID.X ;  /* 0x0000000000db7919 */ /* 0x000f240000002100 */
[----:B0-----:R-:W-:-:S05]  /*1c770*/  @P0 IMAD.HI.U32 R8, R11, R8, RZ ;  /* 0x000000080b080227 */ /* 0x001fca00078e00ff */
[----:B-1----:R-:W-:Y:S01]  /*1c780*/  @P0 SHF.R.U32.HI R11, RZ, R0, R8 ;  /* 0x00000000ff0b0219 */ /* 0x002fe20000011608 */
[----:B------:R-:W-:-:S04]  /*1c790*/  IMAD.MOV.U32 R8, RZ, RZ, -0xa0 ;  /* 0xffffff60ff087424 */ /* 0x000fc800078e00ff */
[----:B------:R-:W0:Y:S01]  /*1c7a0*/  SHFL.IDX PT, R0, R11, RZ, 0x1c1f ;  /* 0x001c1fff0b007589 */ /* 0x000e2200000e0000 */
[----:B------:R-:W-:-:S04]  /*1c7b0*/  IMAD R8, R7, R8, 0x1 ;  /* 0x0000000107087424 */ /* 0x000fc800078e0208 */
[----:B--2---:R-:W-:-:S05]  /*1c7c0*/  IMAD R8, R21, -0x2, R8 ;  /* 0xfffffffe15087824 */ /* 0x004fca00078e0208 */
[----:B---3--:R-:W-:-:S04]  /*1c7d0*/  IADD3 R8, -R237, R8, R20 ;  /* 0x00000008ed087210 */ /* 0x008fc80007ffe114 */
[----:B0-----:R-:W-:-:S04]  /*1c7e0*/  IADD3 R0, R8, R0, RZ ;  /* 0x0000000008007210 */ /* 0x001fc80007ffe0ff */
        /* <DEDUP_REMOVED lines=42> */
[----:B------:R-:W-:Y:S01]  /*1ca90*/  ISETP.GT.AND P3, PT, R0, 0x39, PT ;  /* 0x000000390000780c */ /* 0x000fe20003f64270 */
[----:B------:R-:W-:Y:S02]  /*1caa0*/  WARPGROUP.DEPBAR.LE gsb0, 0x0 ;  /* 0x00008000000079c5 */ /* 0x000fe40000010000 */
[----:B------:R-:W-:Y:S01]  /*1cab0*/  FSEL R180, R180, -INF , P2 ;  /* 0xff800000b4b47808 */ /* 0x000fe20001000000 */
[----:B------:R-:W-:Y:S01]  /*1cac0*/  WARPGROUP.ARRIVE ;  /* 0x00000000000079c5 */ /* 0x000fe20000000000 */
[----:B------:R-:W-:Y:S02]  /*1cad0*/  FMNMX.FTZ R12, R177, R12, !PT ;  /* 0x0000000cb10c7209 */ /* 0x000fe40007810000 */
[----:B------:R-:W-:Y:S02]  /*1cae0*/  ISETP.GT.AND P2, PT, R0, 0x40, PT ;  /* 0x000000400000780c */ /* 0x000fe40003f44270 */
[----:B------:R-:W-:Y:S01]  /*1caf0*/  FSEL R181, R181, -INF , P3 ;  /* 0xff800000b5b57808 */ /* 0x000fe20001800000 */
[----:B------:R-:W-:Y:S01]  /*1cb00*/  QGMMA.64x192x32.F32.E4M3.E4M3 R24, R204, gdesc[UR4], R24, gsb0 ;  /* 0x02e00004cc187df3 */ /* 0x000fe20008000818 */
        /* <DEDUP_REMOVED lines=71> */
[----:B------:R-:W-:Y:S02]  /*1cf80*/  FMNMX.FTZ R0, R132, R12, !PT ;  /* 0x0000000c84007209 */ /* 0x000fe40007810000 */
[----:B------:R-:W-:-:S02]  /*1cf90*/  R2UR UR7, R13 ;  /* 0x000000000d0772ca */ /* 0x000fc400000e0000 */
[----:B------:R-:W-:-:S05]  /*1cfa0*/  FMNMX.FTZ R0, R133, R0, !PT ;  /* 0x0000000085007209 */ /* 0x000fca0007810000 */
[----:B------:R-:W0:Y:S02]  /*1cfb0*/  SHFL.BFLY PT, R12, R0, 0x2, 0x1f ;  /* 0x0c401f00000c7f89 */ /* 0x000e2400000e0000 */
[----:B0-----:R-:W-:Y:S01]  /*1cfc0*/  FMNMX.FTZ R0, R0, R12, !PT ;  /* 0x0000000c00007209 */ /* 0x001fe20007810000 */
[----:B------:R-:W-:Y:S02]  /*1cfd0*/  VIADD R12, R10, 0x600 ;  /* 0x000006000a0c7836 */ /* 0x000fe40000000000 */
[----:B------:R-:W0:Y:S03]  /*1cfe0*/  SHFL.IDX PT, R10, R11, 0x1, 0x1c1f ;  /* 0x003c1f000b0a7f89 */ /* 0x000e2600000e0000 */
[----:B------:R-:W-:Y:S01]  /*1cff0*/  R2UR UR6, R12 ;  /* 0x000000000c0672ca */ /* 0x000fe200000e0000 */
[----:B------:R-:W1:Y:S01]  /*1d000*/  SHFL.BFLY PT, R20, R0, 0x1, 0x1f ;  /* 0x0c201f0000147f89 */ /* 0x000e6200000e0000 */
[----:B0-----:R-:W-:Y:S01]  /*1d010*/  IMAD.IADD R10, R8, 0x1, R10 ;  /* 0x00000001080a7824 */ /* 0x001fe200078e020a */
[----:B------:R-:W-:-:S02]  /*1d020*/  WARPGROUP.DEPBAR.LE gsb0, 0x0 ;  /* 0x00008000000079c5 */ /* 0x000fc40000010000 */
[----:B-1----:R-:W-:Y:S01]  /*1d030*/  FMNMX.FTZ R0, R0, R20, !PT ;  /* 0x0000001400007209 */ /* 0x002fe20007810000 */
[----:B------:R-:W-:Y:S01]  /*1d040*/  WARPGROUP.ARRIVE ;  /* 0x00000000000079c5 */ /* 0x000fe20000000000 */
[----:B------:R-:W-:Y:S02]  /*1d050*/  ISETP.GT.AND P4, PT, R10, RZ, PT ;  /* 0x000000ff0a00720c */ /* 0x000fe40003f84270 */
[----:B------:R-:W-:Y:S01]  /*1d060*/  FSETP.NEU.FTZ.AND P2, PT, R0, -INF , PT ;  /* 0xff8000000000780b */ /* 0x000fe20003f5d000 */
[----:B------:R-:W-:-:S01]  /*1d070*/  FFMA.FTZ R13, R2, R0, -8 ;  /* 0xc1000000020d7423 */ /* 0x000fc20000010000 */
[----:B------:R-:W-:Y:S02]  /*1d080*/  ISETP.GT.AND P3, PT, R10, 0x1, PT ;  /* 0x000000010a00780c */ /* 0x000fe40003f64270 */
[----:B------:R-:W-:Y:S01]  /*1d090*/  QGMMA.64x192x32.F32.E4M3.E4M3 R24, R200, gdesc[UR4], R24, gsb0 ;  /* 0x02e00004c8187df3 */ /* 0x000fe20008000818 */
[----:B------:R-:W-:Y:S02]  /*1d0a0*/  FSEL R186, R186, -INF , P4 ;  /* 0xff800000baba7808 */ /* 0x000fe40002000000 */
[----:B------:R-:W-:-:S02]  /*1d0b0*/  FSEL R13, R13, RZ, P2 ;  /* 0x000000ff0d0d7208 */ /* 0x000fc40001000000 */
[----:B------:R-:W-:Y:S02]  /*1d0c0*/  ISETP.GT.AND P5, PT, R10, 0x8, PT ;  /* 0x000000080a00780c */ /* 0x000fe40003fa4270 */
[----:B------:R-:W-:Y:S01]  /*1d0d0*/  FSEL R187, R187, -INF , P3 ;  /* 0xff800000bbbb7808 */ /* 0x000fe20001800000 */
[----:B------:R-:W-:-:S01]  /*1d0e0*/  FFMA.FTZ R21, R2, R189, -R13 ;  /* 0x000000bd02157223 */ /* 0x000fc2000001080d */
[----:B------:R-:W-:Y:S01]  /*1d0f0*/  FMNMX.FTZ R189, R186, R5, !PT ;  /* 0x00000005babd7209 */ /* 0x000fe20007810000 */
[----:B------:R-:W-:-:S01]  /*1d100*/  FFMA.FTZ R184, R2, R184, -R13 ;  /* 0x000000b802b87223 */ /* 0x000fc2000001080d */
[----:B------:R-:W-:Y:S01]  /*1d110*/  ISETP.GT.AND P4, PT, R10, 0x9, PT ;  /* 0x000000090a00780c */ /* 0x000fe20003f84270 */
[----:B------:R-:W-:-:S01]  /*1d120*/  FFMA.FTZ R12, R2, R185, -R13 ;  /* 0x000000b9020c7223 */ /* 0x000fc2000001080d */
[----:B------:R-:W-:Y:S01]  /*1d130*/  FSEL R190, R190, -INF , P5 ;  /* 0xff800000bebe7808 */ /* 0x000fe20002800000 */
[----:B------:R0:W-:Y:S01]  /*1d140*/  MUFU.EX2 R11, R184 ;  /* 0x000000b8000b7308 */ /* 0x0001e20000000800 */
[----:B------:R-:W-:Y:S01]  /*1d150*/  FMNMX.FTZ R189, R187, R189, !PT ;  /* 0x000000bdbbbd7209 */ /* 0x000fe20007810000 */
[--C-:B------:R-:W-:Y:S01]  /*1d160*/  FFMA.FTZ R20, R2, R188, -R13.reuse ;  /* 0x000000bc02147223 */ /* 0x100fe2000001080d */
[----:B------:R-:W-:Y:S01]  /*1d170*/  ISETP.GT.AND P3, PT, R10, 0x10, PT ;  /* 0x000000100a00780c */ /* 0x000fe20003f64270 */
[C-C-:B------:R-:W-:Y:S01]  /*1d180*/  FFMA.FTZ R8, R2.reuse, R193, -R13.reuse ;  /* 0x000000c102087223 */ /* 0x140fe2000001080d */
[----:B------:R-:W-:Y:S01]  /*1d190*/  FSEL R191, R191, -INF , P4 ;  /* 0xff800000bfbf7808 */ /* 0x000fe20002000000 */
[--C-:B------:R-:W-:Y:S01]  /*1d1a0*/  FFMA.FTZ R185, R2, R196, -R13.reuse ;  /* 0x000000c402b97223 */ /* 0x100fe2000001080d */
[----:B------:R-:W-:Y:S01]  /*1d1b0*/  FMNMX.FTZ R189, R190, R189, !PT ;  /* 0x000000bdbebd7209 */ /* 0x000fe20007810000 */
[--C-:B------:R-:W-:Y:S01]  /*1d1c0*/  FFMA.FTZ R188, R2, R197, -R13.reuse ;  /* 0x000000c502bc7223 */ /* 0x100fe2000001080d */
[----:B------:R-:W-:Y:S01]  /*1d1d0*/  ISETP.GT.AND P5, PT, R10, 0x11, PT ;  /* 0x000000110a00780c */ /* 0x000fe20003fa4270 */
[--C-:B0-----:R-:W-:Y:S01]  /*1d1e0*/  FFMA.FTZ R184, R2, R192, -R13.reuse ;  /* 0x000000c002b87223 */ /* 0x101fe2000001080d */
[----:B------:R-:W-:Y:S01]  /*1d1f0*/  FSEL R194, R194, -INF , P3 ;  /* 0xff800000c2c27808 */ /* 0x000fe20001800000 */
[C-C-:B------:R-:W-:Y:S01]  /*1d200*/  FFMA.FTZ R192, R2.reuse, R172, -R13.reuse ;  /* 0x000000ac02c07223 */ /* 0x140fe2000001080d */
        /* <DEDUP_REMOVED lines=9> */
[--C-:B------:R-:W-:Y:S01]  /*1d2a0*/  FFMA.FTZ R177, R2, R177, -R13.reuse ;  /* 0x000000b102b17223 */ /* 0x100fe2000001080d */
[----:B------:R-:W-:Y:S01]  /*1d2b0*/  FSEL R198, R198, -INF , P4 ;  /* 0xff800000c6c67808 */ /* 0x000fe20002000000 */
[C-C-:B------:R-:W-:Y:S01]  /*1d2c0*/  FFMA.FTZ R181, R2.reuse, R181, -R13.reuse ;  /* 0x000000b502b57223 */ /* 0x140fe2000001080d */
[----:B------:R-:W-:Y:S01]  /*1d2d0*/  FMNMX.FTZ R189, R195, R189, !PT ;  /* 0x000000bdc3bd7209 */ /* 0x000fe20007810000 */
[C-C-:B------:R-:W-:Y:S01]  /*1d2e0*/  FFMA.FTZ R152, R2.reuse, R152, -R13.reuse ;  /* 0x0000009802987223 */ /* 0x140fe2000001080d */
[----:B------:R-:W-:Y:S01]  /*1d2f0*/  FSEL R199, R199, -INF , P3 ;  /* 0xff800000c7c77808 */ /* 0x000fe20001800000 */
[--C-:B------:R-:W-:Y:S01]  /*1d300*/  FFMA.FTZ R153, R2, R153, -R13.reuse ;  /* 0x0000009902997223 */ /* 0x100fe2000001080d */
[----:B------:R-:W-:Y:S01]  /*1d310*/  ISETP.GT.AND P4, PT, R10, 0x20, PT ;  /* 0x000000200a00780c */ /* 0x000fe20003f84270 */
[--C-:B------:R-:W-:Y:S01]  /*1d320*/  FFMA.FTZ R157, R2, R157, -R13.reuse ;  /* 0x0000009d029d7223 */ /* 0x100fe2000001080d */
[----:B------:R-:W-:Y:S01]  /*1d330*/  FMNMX.FTZ R189, R198, R189, !PT ;  /* 0x000000bdc6bd7209 */ /* 0x000fe20007810000 */
[--C-:B------:R-:W-:Y:S01]  /*1d340*/  FFMA.FTZ R160, R2, R160, -R13.reuse ;  /* 0x000000a002a07223 */ /* 0x100fe2000001080d */
[----:B------:R-:W-:Y:S01]  /*1d350*/  ISETP.GT.AND P3, PT, R10, 0x21, PT ;  /* 0x000000210a00780c */ /* 0x000fe20003f64270 */
[--C-:B------:R-:W-:Y:S01]  /*1d360*/  FFMA.FTZ R161, R2, R161, -R13.reuse ;  /* 0x000000a102a17223 */ /* 0x100fe2000001080d */
[----:B------:R-:W-:Y:S01]  /*1d370*/  FSEL R172, R170, -INF , P4 ;  /* 0xff800000aaac7808 */ /* 0x000fe20002000000 */
[--C-:B------:R-:W-:Y:S01]  /*1d380*/  FFMA.FTZ R165, R2, R165, -R13.reuse ;  /* 0x000000a502a57223 */ /* 0x100fe2000001080d */
[----:B------:R-:W-:Y:S01]  /*1d390*/  FMNMX.FTZ R189, R199, R189, !PT ;  /* 0x000000bdc7bd7209 */ /* 0x000fe20007810000 */
[----:B------:R0:W-:Y:S01]  /*1d3a0*/  MUFU.EX2 R170, R192 ;  /* 0x000000c000aa7308 */ /* 0x0001e20000000800 */
        /* <DEDUP_REMOVED lines=9> */
[C-C-:B0-----:R-:W-:Y:S01]  /*1d440*/  FFMA.FTZ R192, R2.reuse, R180, -R13.reuse ;  /* 0x000000b402c07223 */ /* 0x141fe2000001080d */
        /* <DEDUP_REMOVED lines=19> */
[----:B------:R-:W-:Y:S01]  /*1d580*/  FFMA.FTZ R132, R2, R132, -R13 ;  /* 0x0000008402847223 */ /* 0x000fe2000001080d */
        /* <DEDUP_REMOVED lines=11> */
[----:B------:R0:W-:Y:S01]  /*1d640*/  MUFU.EX2 R154, R192 ;  /* 0x000000c0009a7308 */ /* 0x0001e20000000800 */
[----:B------:R-:W-:Y:S02]  /*1d650*/  ISETP.GT.AND P5, PT, R10, 0x48, PT ;  /* 0x000000480a00780c */ /* 0x000fe40003fa4270 */
[----:B------:R-:W-:Y:S02]  /*1d660*/  FSEL R155, R155, -INF , P3 ;  /* 0xff8000009b9b7808 */ /* 0x000fe40001800000 */
[----:B------:R-:W-:Y:S02]  /*1d670*/  FMNMX.FTZ R189, R180, R189, !PT ;  /* 0x000000bdb4bd7209 */ /* 0x000fe40007810000 */
[----:B------:R-:W-:Y:S01]  /*1d680*/  ISETP.GT.AND P4, PT, R10, 0x49, PT ;  /* 0x000000490a00780c */ /* 0x000fe20003f84270 */
[----:B------:R-:W-:Y:S01]  /*1d690*/  MUFU.EX2 R21, R21 ;  /* 0x0000001500157308 */ /* 0x000fe20000000800 */
[----:B------:R-:W-:Y:S01]  /*1d6a0*/  FSEL R158, R158, -INF , P5 ;  /* 0xff8000009e9e7808 */ /* 0x000fe20002800000 */
[----:B0-----:R-:W-:Y:S01]  /*1d6b0*/  FFMA.FTZ R192, R2, R156, -R13 ;  /* 0x0000009c02c07223 */ /* 0x001fe2000001080d */
[----:B------:R-:W-:-:S02]  /*1d6c0*/  FMNMX.FTZ R189, R155, R189, !PT ;  /* 0x000000bd9bbd7209 */ /* 0x000fc40007810000 */
[----:B------:R-:W-:Y:S02]  /*1d6d0*/  ISETP.GT.AND P3, PT, R10, 0x50, PT ;  /* 0x000000500a00780c */ /* 0x000fe40003f64270 */
        /* <DEDUP_REMOVED lines=10> */
[----:B------:R-:W-:Y:S01]  /*1d780*/  ISETP.GT.AND P3, PT, R10, 0x59, PT ;  /* 0x000000590a00780c */ /* 0x000fe20003f64270 */
[----:B------:R-:W-:Y:S01]  /*1d790*/  MUFU.EX2 R185, R185 ;  /* 0x000000b900b97308 */ /* 0x000fe20000000800 */
[----:B------:R-:W-:Y:S02]  /*1d7a0*/  FSEL R166, R166, -INF , P4 ;  /* 0xff800000a6a67808 */ /* 0x000fe40002000000 */
[----:B------:R-:W-:Y:S02]  /*1d7b0*/  FMNMX.FTZ R189, R163, R189, !PT ;  /* 0x000000bda3bd7209 */ /* 0x000fe40007810000 */
[----:B------:R-:W-:-:S02]  /*1d7c0*/  FSEL R167, R167, -INF , P3 ;  /* 0xff800000a7a77808 */ /* 0x000fc40001800000 */
[----:B------:R-:W-:Y:S01]  /*1d7d0*/  ISETP.GT.AND P4, PT, R10, 0x60, PT ;  /* 0x000000600a00780c */ /* 0x000fe20003f84270 */
[----:B------:R-:W-:Y:S01]  /*1d7e0*/  MUFU.EX2 R188, R188 ;  /* 0x000000bc00bc7308 */ /* 0x000fe20000000800 */
[----:B------:R-:W-:Y:S02]  /*1d7f0*/  FMNMX.FTZ R189, R166, R189, !PT ;  /* 0x000000bda6bd7209 */ /* 0x000fe40007810000 */
[----:B------:R-:W-:Y:S02]  /*1d800*/  ISETP.GT.AND P3, PT, R10, 0x61, PT ;  /* 0x000000610a00780c */ /* 0x000fe40003f64270 */
[----:B------:R-:W-:Y:S02]  /*1d810*/  FSEL R156, R138, -INF , P4 ;  /* 0xff8000008a9c7808 */ /* 0x000fe40002000000 */
[----:B------:R-:W-:Y:S01]  /*1d820*/  FMNMX.FTZ R189, R167, R189, !PT ;  /* 0x000000bda7bd7209 */ /* 0x000fe20007810000 */
[----:B------:R0:W-:Y:S01]  /*1d830*/  MUFU.EX2 R138, R192 ;  /* 0x000000c0008a7308 */ /* 0x0001e20000000800 */
[----:B------:R-:W-:-:S02]  /*1d840*/  ISETP.GT.AND P5, PT, R10, 0x68, PT ;  /* 0x000000680a00780c */ /* 0x000fc40003fa4270 */
[----:B------:R-:W-:Y:S02]  /*1d850*/  FSEL R139, R139, -INF , P3 ;  /* 0xff8000008b8b7808 */ /* 0x000fe40001800000 */
[----:B------:R-:W-:Y:S02]  /*1d860*/  FMNMX.FTZ R189, R156, R189, !PT ;  /* 0x000000bd9cbd7209 */ /* 0x000fe40007810000 */
[----:B------:R-:W-:Y:S01]  /*1d870*/  ISETP.GT.AND P4, PT, R10, 0x69, PT ;  /* 0x000000690a00780c */ /* 0x000fe20003f84270 */
[----:B------:R-:W-:Y:S01]  /*1d880*/  MUFU.EX2 R168, R168 ;  /* 0x000000a800a87308 */ /* 0x000fe20000000800 */
[----:B------:R-:W-:Y:S01]  /*1d890*/  FSEL R142, R142, -INF , P5 ;  /* 0xff8000008e8e7808 */ /* 0x000fe20002800000 */
[----:B0-----:R-:W-:Y:S01]  /*1d8a0*/  FFMA.FTZ R192, R2, R164, -R13 ;  /* 0x000000a402c07223 */ /* 0x001fe2000001080d */
        /* <DEDUP_REMOVED lines=29> */
[----:B------:R-:W-:Y:S01]  /*1da80*/  FSEL R126, R126, -INF , P5 ;  /* 0xff8000007e7e7808 */ /* 0x000fe20002800000 */
[----:B------:R-:W-:Y:S02]  /*1da90*/  WARPGROUP.DEPBAR.LE gsb0, 0x0 ;  /* 0x00008000000079c5 */ /* 0x000fe40000010000 */
        /* <DEDUP_REMOVED lines=13> */
[----:B------:R-:W-:-:S01]  /*1db70*/  FFMA.FTZ R10, R2, R137, -R13 ;  /* 0x00000089020a7223 */ /* 0x000fc2000001080d */
[----:B------:R-:W-:Y:S01]  /*1db80*/  FSEL R137, R134, -INF , P4 ;  /* 0xff80000086897808 */ /* 0x000fe20002000000 */
[----:B------:R-:W-:-:S01]  /*1db90*/  FFMA.FTZ R13, R2, R133, -R13 ;  /* 0x00000085020d7223 */ /* 0x000fc2000001080d */
[----:B------:R-:W-:Y:S01]  /*1dba0*/  FMNMX.FTZ R189, R131, R189, !PT ;  /* 0x000000bd83bd7209 */ /* 0x000fe20007810000 */
[----:B------:R0:W-:Y:S01]  /*1dbb0*/  MUFU.EX2 R134, R10 ;  /* 0x0000000a00867308 */ /* 0x0001e20000000800 */
[----:B------:R-:W-:-:S02]  /*1dbc0*/  FSEL R135, R135, -INF , P3 ;  /* 0xff80000087877808 */ /* 0x000fc40001800000 */
[----:B----4-:R-:W-:Y:S02]  /*1dbd0*/  LOP3.LUT R204, R219, 0x7f, RZ, 0xc0, !PT ;  /* 0x0000007fdbcc7812 */ /* 0x010fe400078ec0ff */
[----:B------:R-:W1:Y:S03]  /*1dbe0*/  S2R R219, SR_TID.X ;  /* 0x0000000000db7919 */ /* 0x000e660000002100 */
[----:B------:R-:W-:Y:S01]  /*1dbf0*/  MUFU.EX2 R157, R157 ;  /* 0x0000009d009d7308 */ /* 0x000fe20000000800 */
[----:B0-----:R-:W-:-:S04]  /*1dc00*/  FMNMX.FTZ R10, R137, R189, !PT ;  /* 0x000000bd890a7209 */ /* 0x001fc80007810000 */
[----:B------:R-:W-:-:S03]  /*1dc10*/  FMNMX.FTZ R10, R135, R10, !PT ;  /* 0x0000000a870a7209 */ /* 0x000fc60007810000 */
[----:B------:R-:W-:Y:S02]  /*1dc20*/  MUFU.EX2 R160, R160 ;  /* 0x000000a000a07308 */ /* 0x000fe40000000800 */
[----:B------:R-:W0:Y:S06]  /*1dc30*/  SHFL.BFLY PT, R189, R10, 0x2, 0x1f ;  /* 0x0c401f000abd7f89 */ /* 0x000e2c00000e0000 */
[----:B------:R-:W-:Y:S08]  /*1dc40*/  MUFU.EX2 R161, R161 ;  /* 0x000000a100a17308 */ /* 0x000ff00000000800 */
[----:B------:R-:W-:Y:S08]  /*1dc50*/  MUFU.EX2 R165, R165 ;  /* 0x000000a500a57308 */ /* 0x000ff00000000800 */
[----:B------:R-:W-:Y:S01]  /*1dc60*/  MUFU.EX2 R136, R136 ;  /* 0x0000008800887308 */ /* 0x000fe20000000800 */
[----:B0-----:R-:W-:-:S05]  /*1dc70*/  FMNMX.FTZ R10, R10, R189, !PT ;  /* 0x000000bd0a0a7209 */ /* 0x001fca0007810000 */
[----:B------:R-:W0:Y:S02]  /*1dc80*/  SHFL.BFLY PT, R189, R10, 0x1, 0x1f ;  /* 0x0c201f000abd7f89 */ /* 0x000e2400000e0000 */
[----:B------:R-:W-:Y:S08]  /*1dc90*/  MUFU.EX2 R140, R140 ;  /* 0x0000008c008c7308 */ /* 0x000ff00000000800 */
[----:B------:R-:W-:Y:S08]  /*1dca0*/  MUFU.EX2 R141, R141 ;  /* 0x0000008d008d7308 */ /* 0x000ff00000000800 */
[----:B------:R-:W-:Y:S01]  /*1dcb0*/  MUFU.EX2 R144, R144 ;  /* 0x0000009000907308 */ /* 0x000fe20000000800 */
[----:B0-----:R-:W-:-:S07]  /*1dcc0*/  FMNMX.FTZ R10, R10, R189, !PT ;  /* 0x000000bd0a0a7209 */ /* 0x001fce0007810000 */
[----:B------:R-:W-:Y:S01]  /*1dcd0*/  MUFU.EX2 R145, R145 ;  /* 0x0000009100917308 */ /* 0x000fe20000000800 */
[----:B------:R-:W-:Y:S01]  /*1dce0*/  FSETP.NEU.FTZ.AND P3, PT, R10, -INF , PT ;  /* 0xff8000000a00780b */ /* 0x000fe20003f7d000 */
[----:B------:R-:W-:-:S06]  /*1dcf0*/  FFMA.FTZ R189, R2, R10, -8 ;  /* 0xc100000002bd7423 */ /* 0x000fcc000001000a */
[----:B------:R-:W-:Y:S01]  /*1dd00*/  MUFU.EX2 R148, R148 ;  /* 0x0000009400947308 */ /* 0x000fe20000000800 */
[----:B------:R-:W-:-:S05]  /*1dd10*/  FSEL R133, R189, RZ, P3 ;  /* 0x000000ffbd857208 */ /* 0x000fca0001800000 */
[--C-:B------:R-:W-:Y:S01]  /*1dd20*/  FFMA.FTZ R192, R2, R195, -R133.reuse ;  /* 0x000000c302c07223 */ /* 0x100fe20000010885 */
[----:B------:R-:W-:Y:S01]  /*1dd30*/  FSEL R195, R0, RZ, P2 ;  /* 0x000000ff00c37208 */ /* 0x000fe20001000000 */
[C-C-:B------:R-:W-:Y:S01]  /*1dd40*/  FFMA.FTZ R158, R2.reuse, R158, -R133.reuse ;  /* 0x0000009e029e7223 */ /* 0x140fe20000010885 */
[----:B------:R-:W-:-:S01]  /*1dd50*/  FFMA.FTZ R186, R2, R186, -R133 ;  /* 0x000000ba02ba7223 */ /* 0x000fc20000010885 */
[C-C-:B------:R-:W-:Y:S01]  /*1dd60*/  FFMA.FTZ R187, R2.reuse, R187, -R133.reuse ;  /* 0x000000bb02bb7223 */ /* 0x140fe20000010885 */
[----:B------:R-:W-:-:S01]  /*1dd70*/  FFMA.FTZ R189, R2, R190, -R133 ;  /* 0x000000be02bd7223 */ /* 0x000fc20000010885 */
[----:B------:R-:W-:Y:S01]  /*1dd80*/  FADD.FTZ R195, -R195, R6 ;  /* 0x00000006c3c37221 */ /* 0x000fe20000010100 */
[----:B------:R-:W-:-:S01]  /*1dd90*/  FFMA.FTZ R190, R2, R191, -R133 ;  /* 0x000000bf02be7223 */ /* 0x000fc20000010885 */
[----:B------:R0:W-:Y:S01]  /*1dda0*/  MUFU.EX2 R6, R158 ;  /* 0x0000009e00067308 */ /* 0x0001e20000000800 */
[----:B------:R-:W-:-:S01]  /*1ddb0*/  FFMA.FTZ R191, R2, R194, -R133 ;  /* 0x000000c202bf7223 */ /* 0x000fc20000010885 */
[C---:B------:R-:W-:Y:S01]  /*1ddc0*/  FMUL.FTZ R195, R2.reuse, R195 ;  /* 0x000000c302c37220 */ /* 0x040fe20000410000 */
[----:B------:R-:W-:-:S01]  /*1ddd0*/  FFMA.FTZ R193, R2, R198, -R133 ;  /* 0x000000c602c17223 */ /* 0x000fc20000010885 */
[C-C-:B------:R-:W-:Y:S01]  /*1dde0*/  FFMA.FTZ R194, R2.reuse, R199, -R133.reuse ;  /* 0x000000c702c27223 */ /* 0x140fe20000010885 */
[----:B------:R-:W-:-:S01]  /*1ddf0*/  FFMA.FTZ R172, R2, R172, -R133 ;  /* 0x000000ac02ac7223 */ /* 0x000fc20000010885 */
[C-C-:B------:R-:W-:Y:S01]  /*1de00*/  FFMA.FTZ R171, R2.reuse, R171, -R133.reuse ;  /* 0x000000ab02ab7223 */ /* 0x140fe20000010885 */
[----:B------:R-:W-:-:S01]  /*1de10*/  FFMA.FTZ R174, R2, R174, -R133 ;  /* 0x000000ae02ae7223 */ /* 0x000fc20000010885 */
[----:B------:R-:W-:Y:S01]  /*1de20*/  MUFU.EX2 R186, R186 ;  /* 0x000000ba00ba7308 */ /* 0x000fe20000000800 */
[----:B0-----:R-:W-:Y:S01]  /*1de30*/  FSEL R158, R10, RZ, P3 ;  /* 0x000000ff0a9e7208 */ /* 0x001fe20001800000 */
[C-C-:B------:R-:W-:Y:S01]  /*1de40*/  FFMA.FTZ R175, R2.reuse, R175, -R133.reuse ;  /* 0x000000af02af7223 */ /* 0x140fe20000010885 */
[----:B------:R-:W-:-:S01]  /*1de50*/  FFMA.FTZ R178, R2, R178, -R133 ;  /* 0x000000b202b27223 */ /* 0x000fc20000010885 */
[C-C-:B------:R-:W-:Y:S01]  /*1de60*/  FFMA.FTZ R179, R2.reuse, R179, -R133.reuse ;  /* 0x000000b302b37223 */ /* 0x140fe20000010885 */
[----:B------:R-:W-:-:S01]  /*1de70*/  FFMA.FTZ R182, R2, R182, -R133 ;  /* 0x000000b602b67223 */ /* 0x000fc20000010885 */
[----:B------:R-:W-:Y:S01]  /*1de80*/  FADD.FTZ R5, -R158, R5 ;  /* 0x000000059e057221 */ /* 0x000fe20000010100 */
[----:B------:R-:W-:-:S01]  /*1de90*/  FFMA.FTZ R183, R2, R183, -R133 ;  /* 0x000000b702b77223 */ /* 0x000fc20000010885 */
[----:B------:R-:W0:Y:S01]  /*1dea0*/  MUFU.EX2 R158, R195 ;  /* 0x000000c3009e7308 */ /* 0x000e220000000800 */
[----:B------:R-:W-:-:S01]  /*1deb0*/  FFMA.FTZ R180, R2, R180, -R133 ;  /* 0x000000b402b47223 */ /* 0x000fc20000010885 */
[C---:B------:R-:W-:Y:S01]  /*1dec0*/  FMUL.FTZ R5, R2.reuse, R5 ;  /* 0x0000000502057220 */ /* 0x040fe20000410000 */
        /* <DEDUP_REMOVED lines=13> */
[----:B------:R-:W3:Y:S01]  /*1dfa0*/  MUFU.EX2 R187, R187 ;  /* 0x000000bb00bb7308 */ /* 0x000ee20000000800 */
        /* <DEDUP_REMOVED lines=8> */
[----:B--2---:R-:W-:-:S01]  /*1e030*/  FFMA.FTZ R3, R5, R3, R186 ;  /* 0x0000000305037223 */ /* 0x004fc200000100ba */
[----:B------:R-:W-:Y:S01]  /*1e040*/  FADD.FTZ R4, R20, R4 ;  /* 0x0000000414047221 */ /* 0x000fe20000010000 */
[----:B------:R-:W-:-:S01]  /*1e050*/  FFMA.FTZ R127, R2, R127, -R133 ;  /* 0x0000007f027f7223 */ /* 0x000fc20000010885 */
[C-C-:B------:R-:W-:Y:S01]  /*1e060*/  FFMA.FTZ R130, R2.reuse, R130, -R133.reuse ;  /* 0x0000008202827223 */ /* 0x140fe20000010885 */
[----:B------:R-:W-:-:S01]  /*1e070*/  FFMA.FTZ R131, R2, R131, -R133 ;  /* 0x0000008302837223 */ /* 0x000fc20000010885 */
[----:B------:R-:W-:Y:S01]  /*1e080*/  FADD.FTZ R4, R21, R4 ;  /* 0x0000000415047221 */ /* 0x000fe20000010000 */
[----:B------:R-:W-:-:S01]  /*1e090*/  FFMA.FTZ R137, R2, R137, -R133 ;  /* 0x0000008902897223 */ /* 0x000fc20000010885 */
[----:B------:R-:W2:Y:S01]  /*1e0a0*/  MUFU.EX2 R190, R190 ;  /* 0x000000be00be7308 */ /* 0x000ea20000000800 */
[----:B---3--:R-:W-:-:S01]  /*1e0b0*/  FADD.FTZ R3, R187, R3 ;  /* 0x00000003bb037221 */ /* 0x008fc20000010000 */
[----:B------:R-:W-:Y:S01]  /*1e0c0*/  FADD.FTZ R4, R184, R4 ;  /* 0x00000004b8047221 */ /* 0x000fe20000010000 */
[----:B------:R-:W-:-:S01]  /*1e0d0*/  FFMA.FTZ R133, R2, R135, -R133 ;  /* 0x0000008702857223 */ /* 0x000fc20000010885 */
[----:B------:R-:W-:-:S02]  /*1e0e0*/  ISETP.NE.AND P2, PT, R204, RZ, PT ;  /* 0x000000ffcc00720c */ /* 0x000fc40003f45270 */
[----:B------:R-:W-:-:S01]  /*1e0f0*/  FADD.FTZ R4, R8, R4 ;  /* 0x0000000408047221 */ /* 0x000fc20000010000 */
[----:B-1----:R-:W-:Y:S01]  /*1e100*/  SHF.R.U32.HI R204, RZ, 0x7, R219 ;  /* 0x00000007ffcc7819 */ /* 0x002fe200000116db */
[----:B------:R-:W1:Y:S01]  /*1e110*/  MUFU.EX2 R191, R191 ;  /* 0x000000bf00bf7308 */ /* 0x000e620000000800 */
[----:B0-----:R-:W-:-:S01]  /*1e120*/  FADD.FTZ R3, R189, R3 ;  /* 0x00000003bd037221 */ /* 0x001fc20000010000 */
[----:B------:R-:W-:Y:S01]  /*1e130*/  FADD.FTZ R4, R185, R4 ;  /* 0x00000004b9047221 */ /* 0x000fe20000010000 */
[----:B------:R-:W-:-:S03]  /*1e140*/  IADD3 R195, -R204, 0xb, RZ ;  /* 0x0000000bccc37810 */ /* 0x000fc60007ffe1ff */
        /* <DEDUP_REMOVED lines=53> */
[----:B0-----:R-:W-:-:S04]  /*1e4a0*/  FADD.FTZ R3, R155, R3 ;  /* 0x000000039b037221 */ /* 0x001fc80000010000 */
        /* <DEDUP_REMOVED lines=25> */
[----:B------:R-:W-:-:S04]  /*1e640*/  @!P2 IMAD R3, R9, 0x8, R16 ;  /* 0x000000080903a824 */ /* 0x000fc800078e0210 */
[----:B------:R-:W-:Y:S02]  /*1e650*/  @!P2 VIADD R3, R3, 0x33440 ;  /* 0x000334400303a836 */ /* 0x000fe40000000000 */
[----:B------:R-:W0:Y:S01]  /*1e660*/  MUFU.EX2 R120, R120 ;  /* 0x0000007800787308 */ /* 0x000e220000000800 */
[----:B--2---:R-:W-:-:S02]  /*1e670*/  FADD.FTZ R4, R149, R4 ;  /* 0x0000000495047221 */ /* 0x004fc40000010000 */
[----:B------:R-:W-:Y:S01]  /*1e680*/  @!P2 PRMT R3, RZ, 0x654, R3 ;  /* 0x00000654ff03a816 */ /* 0x000fe20000000003 */
[----:B------:R2:W-:Y:S06]  /*1e690*/  BAR.ARV R195, 0x100 ;  /* 0x000400c30000751d */ /* 0x0005ec0000002000 */
[----:B------:R-:W3:Y:S01]  /*1e6a0*/  MUFU.EX2 R164, R164 ;  /* 0x000000a400a47308 */ /* 0x000ee20000000800 */
[----:B-1----:R-:W-:-:S01]  /*1e6b0*/  FADD.FTZ R135, R151, R135 ;  /* 0x0000008797877221 */ /* 0x002fc20000010000 */
[----:B------:R1:W-:Y:S01]  /*1e6c0*/  @!P2 SYNCS.ARRIVE.TRANS64.RED.A1T0 RZ, [R3+URZ], RZ ;  /* 0x000000ff03ffa9a7 */ /* 0x0003e2000810043f */
[----:B0-----:R-:W-:-:S05]  /*1e6d0*/  FADD.FTZ R4, R120, R4 ;  /* 0x0000000478047221 */ /* 0x001fca0000010000 */
[----:B------:R-:W0:Y:S08]  /*1e6e0*/  MUFU.EX2 R121, R121 ;  /* 0x0000007900797308 */ /* 0x000e300000000800 */
[----:B------:R-:W4:Y:S01]  /*1e6f0*/  MUFU.EX2 R123, R123 ;  /* 0x0000007b007b7308 */ /* 0x000f220000000800 */
[----:B---3--:R-:W-:-:S07]  /*1e700*/  FADD.FTZ R135, R164, R135 ;  /* 0x00000087a4877221 */ /* 0x008fce0000010000 */
[----:B------:R-:W3:Y:S01]  /*1e710*/  MUFU.EX2 R124, R124 ;  /* 0x0000007c007c7308 */ /* 0x000ee20000000800 */
[----:B0-----:R-:W-:-:S07]  /*1e720*/  FADD.FTZ R4, R121, R4 ;  /* 0x0000000479047221 */ /* 0x001fce0000010000 */
[----:B------:R-:W0:Y:S01]  /*1e730*/  MUFU.EX2 R126, R126 ;  /* 0x0000007e007e7308 */ /* 0x000e220000000800 */
[----:B----4-:R-:W-:-:S07]  /*1e740*/  FADD.FTZ R135, R123, R135 ;  /* 0x000000877b877221 */ /* 0x010fce0000010000 */
        /* <DEDUP_REMOVED lines=18> */
[----:B------:R-:W1:Y:S01]  /*1e870*/  MUFU.EX2 R133, R133 ;  /* 0x0000008500857308 */ /* 0x000e620000000800 */
[----:B---3--:R-:W-:-:S01]  /*1e880*/  FADD.FTZ R135, R137, R135 ;  /* 0x0000008789877221 */ /* 0x008fc20000010000 */
[----:B0-----:R-:W-:-:S03]  /*1e890*/  FADD.FTZ R4, R13, R4 ;  /* 0x000000040d047221 */ /* 0x001fc60000010000 */
[----:B-1----:R-:W-:Y:S01]  /*1e8a0*/  FADD.FTZ R3, R133, R135 ;  /* 0x0000008785037221 */ /* 0x002fe20000010000 */
[----:B--2---:R-:W-:Y:S06]  /*1e8b0*/  @!P1 BRA `(.L_x_5419) ;  /* 0x0000000000049947 */ /* 0x004fec0003800000 */
[----:B------:R-:W-:Y:S01]  /*1e8c0*/  BPT.TRAP 0x1 ;  /* 0x000000040000795c */ /* 0x000fe20000300000 */
.L_x_5419:
[----:B------:R-:W-:Y:S01]  /*1e8d0*/  IMAD R135, R221, 0x8, R16 ;  /* 0x00000008dd877824 */ /* 0x000fe200078e0210 */
[----:B------:R-:W-:Y:S01]  /*1e8e0*/  ISETP.GT.AND P2, PT, R7, R15, PT ;  /* 0x0000000f0700720c */ /* 0x000fe20003f44270 */
        /* <DEDUP_REMOVED lines=140> */
[----:B------:R-:W-:Y:S01]  /*1f1b0*/  VIADD R7, R7, 0xffffffff ;  /* 0xffffffff07077836 */ /* 0x000fe20000000000 */
[----:B------:R-:W-:Y:S01]  /*1f1c0*/  MOV R8, R222 ;  /* 0x000000de00087202 */ /* 0x000fe20000000f00 */
[----:B------:R-:W-:-:S02]  /*1f1d0*/  IMAD.MOV.U32 R5, RZ, RZ, R10 ;  /* 0x000000ffff057224 */ /* 0x000fc400078e000a */
[----:B------:R-:W-:Y:S02]  /*1f1e0*/  IMAD.MOV.U32 R6, RZ, RZ, R0 ;  /* 0x000000ffff067224 */ /* 0x000fe400078e0000 */
[----:B------:R-:W-:Y:S01]  /*1f1f0*/  IMAD.MOV.U32 R221, RZ, RZ, R9 ;  /* 0x000000ffffdd7224 */ /* 0x000fe200078e0009 */
[----:B0-----:R-:W-:Y:S06]  /*1f200*/  @P2 BRA `(.L_x_5420) ;  /* 0xffffffc000242947 */ /* 0x001fec000383ffff */
[----:B------:R-:W-:-:S07]  /*1f210*/  IMAD.MOV.U32 R221, RZ, RZ, R9 ;  /* 0x000000ffffdd7224 */ /* 0x000fce00078e0009 */
.L_x_5409:
[----:B------:R-:W-:-:S13]  /*1f220*/  ISETP.GE.AND P0, PT, R7, RZ, PT ;  /* 0x000000ff0700720c */ /* 0x000fda0003f06270 */
[----:B------:R-:W-:Y:S05]  /*1f230*/  @!P0 BRA `(.L_x_5421) ;  /* 0x0000003400048947 */ /* 0x000fea0003800000 */
[----:B------:R-:W-:Y:S02]  /*1f240*/  IMAD.MOV.U32 R5, RZ, RZ, R10 ;  /* 0x000000ffff057224 */ /* 0x000fe400078e000a */
[----:B------:R-:W-:Y:S02]  /*1f250*/  IMAD.MOV.U32 R6, RZ, RZ, R0 ;  /* 0x000000ffff067224 */ /* 0x000fe400078e0000 */
[----:B------:R-:W-:Y:S02]  /*1f260*/  IMAD.MOV.U32 R8, RZ, RZ, R222 ;  /* 0x000000ffff087224 */ /* 0x000fe400078e00de */
[----:B------:R-:W-:-:S07]  /*1f270*/  IMAD.MOV.U32 R9, RZ, RZ, R221 ;  /* 0x000000ffff097224 */ /* 0x000fce00078e00dd */
.L_x_5432:
        /* <DEDUP_REMOVED lines=10> */
.L_x_5423:
[----:B------:R-:W-:Y:S01]  /*1f320*/  IMAD R0, R221, 0x8, R16 ;  /* 0x00000008dd007824 */ /* 0x000fe200078e0210 */
[----:B------:R-:W-:-:S04]  /*1f330*/  SHF.L.U32 R11, R222, 0x1f, RZ ;  /* 0x0000001fde0b7819 */ /* 0x000fc800000006ff */
[----:B------:R0:W1:Y:S01]  /*1f340*/  SYNCS.PHASECHK.TRANS64.TRYWAIT P0, [R0+URZ+0x33430], R11 ;  /* 0x0334300b000075a7 */ /* 0x000062000800017f */
[----:B------:R-:W-:Y:S05]  /*1f350*/  @!P1 BRA `(.L_x_5424) ;  /* 0x0000000000049947 */ /* 0x000fea0003800000 */
[----:B------:R-:W-:Y:S01]  /*1f360*/  BPT.TRAP 0x1 ;  /* 0x000000040000795c */ /* 0x000fe20000300000 */
.L_x_5424:
[----:B------:R-:W-:Y:S04]  /*1f370*/  BSSY B0, `(.L_x_5422) ;  /* 0x0000004000007945 */ /* 0x000fe80003800000 */
[----:B-1----:R-:W-:Y:S05]  /*1f380*/  @P0 BRA `(.L_x_5425) ;  /* 0x0000000000080947 */ /* 0x002fea0003800000 */
[----:B------:R-:W1:Y:S02]  /*1f390*/  SYNCS.PHASECHK.TRANS64.TRYWAIT P0, [R0+URZ+0x33430], R11 ;  /* 0x0334300b000075a7 */ /* 0x000e64000800017f */
[----:B-1----:R-:W-:Y:S05]  /*1f3a0*/  @!P0 BRA `(.L_x_5426) ;  /* 0x000000fc00508947 */ /* 0x002fea0003800000 */
.L_x_5425:
[----:B------:R-:W-:Y:S05]  /*1f3b0*/  BSYNC B0 ;  /* 0x0000000000007941 */ /* 0x000fea0003800000 */
.L_x_5422:
[----:B01----:R-:W0:Y:S01]  /*1f3c0*/  S2R R0, SR_TID.X ;  /* 0x0000000000007919 */ /* 0x003e220000002100 */
[----:B------:R-:W-:Y:S05]  /*1f3d0*/  WARPSYNC.ALL ;  /* 0x0000000000007948 */ /* 0x000fea0003800000 */
[----:B------:R-:W-:Y:S01]  /*1f3e0*/  IMAD R10, R221, 0x780, R14 ;  /* 0x00000780dd0a7824 */ /* 0x000fe200078e020e */
[----:B------:R-:W-:Y:S01]  /*1f3f0*/  UMOV UR48, UR24 ;  /* 0x0000001800307c82 */ /* 0x000fe20008000000 */
[----:B------:R-:W-:Y:S01]  /*1f400*/  IMAD.MOV.U32 R11, RZ, RZ, -0x7fffffe0 ;  /* 0x80000020ff0b7424 */ /* 0x000fe200078e00ff */
[----:B------:R-:W-:Y:S01]  /*1f410*/  UMOV UR49, UR25 ;  /* 0x0000001900317c82 */ /* 0x000fe20008000000 */
[C---:B------:R-:W-:Y:S01]  /*1f420*/  VIADD R120, R10.reuse, 0x80 ;  /* 0x000000800a787836 */ /* 0x040fe20000000000 */
[----:B------:R-:W-:Y:S01]  /*1f430*/  R2UR UR50, R10 ;  /* 0x000000000a3272ca */ /* 0x000fe200000e0000 */
[----:B------:R-:W-:Y:S01]  /*1f440*/  IMAD.MOV.U32 R121, RZ, RZ, -0x7fffffe0 ;  /* 0x80000020ff797424 */ /* 0x000fe200078e00ff */
[----:B------:R-:W-:Y:S01]  /*1f450*/  R2UR UR51, R11 ;  /* 0x000000000b3372ca */ /* 0x000fe200000e0000 */
[----:B------:R-:W-:Y:S01]  /*1f460*/  UMOV UR44, UR24 ;  /* 0x00000018002c7c82 */ /* 0x000fe20008000000 */
[----:B------:R-:W-:Y:S01]  /*1f470*/  R2UR UR46, R120 ;  /* 0x00000000782e72ca */ /* 0x000fe200000e0000 */
[----:B------:R-:W-:Y:S01]  /*1f480*/  UMOV UR45, UR25 ;  /* 0x00000019002d7c82 */ /* 0x000fe20008000000 */
[----:B------:R-:W-:Y:S01]  /*1f490*/  R2UR UR47, R121 ;  /* 0x00000000792f72ca */ /* 0x000fe200000e0000 */
[----:B------:R-:W-:Y:S01]  /*1f4a0*/  IMAD.MOV.U32 R13, RZ, RZ, -0x7fffffe0 ;  /* 0x80000020ff0d7424 */ /* 0x000fe200078e00ff */
[C---:B------:R-:W-:Y:S01]  /*1f4b0*/  IADD3 R12, R10.reuse, 0x100, RZ ;  /* 0x000001000a0c7810 */ /* 0x040fe20007ffe0ff */
[----:B------:R-:W-:Y:S01]  /*1f4c0*/  VIADD R20, R10, 0x180 ;  /* 0x000001800a147836 */ /* 0x000fe20000000000 */
[----:B------:R-:W-:Y:S01]  /*1f4d0*/  UMOV UR32, UR24 ;  /* 0x0000001800207c82 */ /* 0x000fe20008000000 */
[----:B------:R-:W-:Y:S01]  /*1f4e0*/  IMAD.MOV.U32 R21, RZ, RZ, -0x7fffffe0 ;  /* 0x80000020ff157424 */ /* 0x000fe200078e00ff */
[----:B------:R-:W-:Y:S01]  /*1f4f0*/  R2UR UR26, R12 ;  /* 0x000000000c1a72ca */ /* 0x000fe200000e0000 */
[----:B------:R-:W-:Y:S01]  /*1f500*/  UMOV UR33, UR25 ;  /* 0x0000001900217c82 */ /* 0x000fe20008000000 */
[----:B------:R-:W-:Y:S01]  /*1f510*/  R2UR UR27, R13 ;  /* 0x000000000d1b72ca */ /* 0x000fe200000e0000 */
[----:B------:R-:W-:Y:S01]  /*1f520*/  VIADD R120, R10, 0x200 ;  /* 0x000002000a787836 */ /* 0x000fe20000000000 */
[----:B------:R-:W-:Y:S01]  /*1f530*/  R2UR UR34, R20 ;  /* 0x00000000142272ca */ /* 0x000fe200000e0000 */
[----:B------:R-:W-:Y:S01]  /*1f540*/  UMOV UR28, UR24 ;  /* 0x00000018001c7c82 */ /* 0x000fe20008000000 */
[----:B------:R-:W-:Y:S01]  /*1f550*/  R2UR UR35, R21 ;  /* 0x00000000152372ca */ /* 0x000fe200000e0000 */
[----:B------:R-:W-:Y:S01]  /*1f560*/  UMOV UR29, UR25 ;  /* 0x00000019001d7c82 */ /* 0x000fe20008000000 */
[----:B------:R-:W-:Y:S01]  /*1f570*/  R2UR UR30, R120 ;  /* 0x00000000781e72ca */ /* 0x000fe200000e0000 */
[C---:B------:R-:W-:Y:S01]  /*1f580*/  VIADD R12, R10.reuse, 0x2 ;  /* 0x000000020a0c7836 */ /* 0x040fe20000000000 */
[----:B0-----:R-:W-:Y:S01]  /*1f590*/  SHF.R.U32.HI R0, RZ, 0x7, R0 ;  /* 0x00000007ff007819 */ /* 0x001fe20000011600 */
[----:B------:R-:W-:Y:S01]  /*1f5a0*/  VIADD R20, R10, 0x82 ;  /* 0x000000820a147836 */ /* 0x000fe20000000000 */
[----:B------:R-:W-:Y:S01]  /*1f5b0*/  R2UR UR31, R121 ;  /* 0x00000000791f72ca */ /* 0x000fe200000e0000 */
[----:B------:R-:W-:Y:S01]  /*1f5c0*/  IMAD.MOV.U32 R21, RZ, RZ, -0x7fffffe0 ;  /* 0x80000020ff157424 */ /* 0x000fe200078e00ff */
[----:B------:R-:W-:Y:S01]  /*1f5d0*/  R2UR UR6, R12 ;  /* 0x000000000c0672ca */ /* 0x000fe200000e0000 */
[----:B------:R-:W-:Y:S01]  /*1f5e0*/  VIADD R0, R0, 0x8 ;  /* 0x0000000800007836 */ /* 0x000fe20000000000 */
[----:B------:R-:W-:Y:S01]  /*1f5f0*/  R2UR UR7, R13 ;  /* 0x000000000d0772ca */ /* 0x000fe200000e0000 */
[----:B------:R-:W-:-:S02]  /*1f600*/  VIADD R12, R10, 0x102 ;  /* 0x000001020a0c7836 */ /* 0x000fc40000000000 */
[----:B------:R-:W-:Y:S01]  /*1f610*/  IMAD.MOV.U32 R13, RZ, RZ, -0x7fffffe0 ;  /* 0x80000020ff0d7424 */ /* 0x000fe200078e00ff */
[----:B------:R0:W-:Y:S01]  /*1f620*/  BAR.SYNC.DEFER_BLOCKING R0, 0x100 ;  /* 0x000400000000751d */ /* 0x0001e20000010000 */
[----:B------:R-:W-:-:S05]  /*1f630*/  IMAD.MOV.U32 R11, RZ, RZ, -0x7fffffe0 ;  /* 0x80000020ff0b7424 */ /* 0x000fca00078e00ff */
[----:B------:R-:W-:-:S06]  /*1f640*/  WARPGROUP.ARRIVE ;  /* 0x00000000000079c5 */ /* 0x000fcc0000000000 */
[----:B------:R-:W-:Y:S01]  /*1f650*/  QGMMA.64x32x32.F32.E4M3.E4M3 R184, gdesc[UR48], RZ, !UPT, gsb0 ;  /* 0x0060000030b879f3 */ /* 0x000fe2000c0008ff */
        /* <DEDUP_REMOVED lines=72> */
[----:B------:R-:W-:Y:S02]  /*1fae0*/  MOV R13, 0x80000020 ;  /* 0x80000020000d7802 */ /* 0x000fe40000000f00 */
        /* <DEDUP_REMOVED lines=46> */
[----:B------:R-:W-:-:S04]  /*1fdd0*/  MOV R13, 0x80000020 ;  /* 0x80000020000d7802 */ /* 0x000fc80000000f00 */
        /* <DEDUP_REMOVED lines=102> */
.L_x_5428:
[----:B------:R-:W-:Y:S01]  /*20440*/  SHF.L.U32 R0, R8, 0x1f, RZ ;  /* 0x0000001f08007819 */ /* 0x000fe200000006ff */
[----:B------:R-:W-:-:S04]  /*20450*/  IMAD R8, R9, 0x8, R16 ;  /* 0x0000000809087824 */ /* 0x000fc800078e0210 */
[----:B------:R0:W1:Y:S01]  /*20460*/  SYNCS.PHASECHK.TRANS64.TRYWAIT P0, [R8+URZ+0x33450], R0 ;  /* 0x03345000080075a7 */ /* 0x000062000800017f */
[----:B------:R-:W-:Y:S05]  /*20470*/  @!P1 BRA `(.L_x_5429) ;  /* 0x0000000000049947 */ /* 0x000fea0003800000 */
[----:B------:R-:W-:Y:S01]  /*20480*/  BPT.TRAP 0x1 ;  /* 0x000000040000795c */ /* 0x000fe20000300000 */
.L_x_5429:
[----:B-1----:R-:W-:Y:S05]  /*20490*/  @P0 BRA `(.L_x_5427) ;  /* 0x0000000000080947 */ /* 0x002fea0003800000 */
[----:B------:R-:W1:Y:S02]  /*204a0*/  SYNCS.PHASECHK.TRANS64.TRYWAIT P0, [R8+URZ+0x33450], R0 ;  /* 0x03345000080075a7 */ /* 0x000e64000800017f */
[----:B-1----:R-:W-:Y:S05]  /*204b0*/  @!P0 BRA `(.L_x_5430) ;  /* 0x000000ec00208947 */ /* 0x002fea0003800000 */
.L_x_5427:
        /* <DEDUP_REMOVED lines=21> */
[----:B------:R-:W-:Y:S01]  /*20610*/  QGMMA.64x192x32.F32.E4M3.E4M3 R24, R216, gdesc[UR4], R24, gsb0 ;  /* 0x02e00004d8187df3 */ /* 0x000fe20008000818 */
[----:B------:R-:W-:Y:S02]  /*20620*/  R2UR UR6, R12 ;  /* 0x000000000c0672ca */ /* 0x000fe400000e0000 */
[----:B------:R-:W-:Y:S01]  /*20630*/  R2UR UR7, R13 ;  /* 0x000000000d0772ca */ /* 0x000fe200000e0000 */
[----:B------:R-:W-:Y:S01]  /*20640*/  IMAD.MOV.U32 R13, RZ, RZ, -0x3ffffff0 ;  /* 0xc0000010ff0d7424 */ /* 0x000fe200078e00ff */
[----:B------:R-:W-:-:S02]  /*20650*/  IADD3 R12, R10, 0x300, RZ ;  /* 0x000003000a0c7810 */ /* 0x000fc40007ffe0ff */
        /* <DEDUP_REMOVED lines=78> */
[----:B------:R-:W-:Y:S01]  /*20b40*/  R2UR UR6, R12 ;  /* 0x000000000c0672ca */ /* 0x000fe200000e0000 */
[C---:B------:R-:W-:Y:S01]  /*20b50*/  VIADD R12, R10.reuse, 0x480 ;  /* 0x000004800a0c7836 */ /* 0x040fe20000000000 */
[----:B------:R-:W-:Y:S01]  /*20b60*/  R2UR UR7, R13 ;  /* 0x000000000d0772ca */ /* 0x000fe200000e0000 */
[----:B------:R-:W-:Y:S02]  /*20b70*/  IMAD.MOV.U32 R13, RZ, RZ, -0x3ffffff0 ;  /* 0xc0000010ff0d7424 */ /* 0x000fe400078e00ff */
        /* <DEDUP_REMOVED lines=9> */
[----:B------:R-:W-:Y:S01]  /*20c10*/  R2UR UR7, R13 ;  /* 0x000000000d0772ca */ /* 0x000fe200000e0000 */
[----:B------:R-:W0:Y:S02]  /*20c20*/  SHFL.BFLY PT, R12, R8, 0x2, 0x1f ;  /* 0x0c401f00080c7f89 */ /* 0x000e2400000e0000 */
[----:B0-----:R-:W-:Y:S02]  /*20c30*/  FMNMX.FTZ R12, R8, R12, !PT ;  /* 0x0000000c080c7209 */ /* 0x001fe40007810000 */
[----:B------:R-:W0:Y:S02]  /*20c40*/  SHFL.BFLY PT, R8, R0, 0x1, 0x1f ;  /* 0x0c201f0000087f89 */ /* 0x000e2400000e0000 */
[----:B0-----:R-:W-:-:S05]  /*20c50*/  FMNMX.FTZ R0, R0, R8, !PT ;  /* 0x0000000800007209 */ /* 0x001fca0007810000 */
[----:B------:R-:W-:-:S04]  /*20c60*/  FADD.FTZ R6, -R0, R6 ;  /* 0x0000000600067221 */ /* 0x000fc80000010100 */
[----:B------:R-:W-:-:S06]  /*20c70*/  FMUL.FTZ R6, R2, R6 ;  /* 0x0000000602067220 */ /* 0x000fcc0000410000 */
[----:B------:R-:W-:Y:S01]  /*20c80*/  MUFU.EX2 R6, R6 ;  /* 0x0000000600067308 */ /* 0x000fe20000000800 */
[----:B------:R-:W-:Y:S02]  /*20c90*/  WARPGROUP.DEPBAR.LE gsb0, 0x0 ;  /* 0x00008000000079c5 */ /* 0x000fe40000010000 */
[----:B------:R-:W-:-:S06]  /*20ca0*/  WARPGROUP.ARRIVE ;  /* 0x00000000000079c5 */ /* 0x000fcc0000000000 */
[----:B------:R-:W-:Y:S01]  /*20cb0*/  QGMMA.64x192x32.F32.E4M3.E4M3 R24, R204, gdesc[UR4], R24, gsb0 ;  /* 0x02e00004cc187df3 */ /* 0x000fe20008000818 */
[----:B------:R-:W-:Y:S02]  /*20cc0*/  R2UR UR6, R10 ;  /* 0x000000000a0672ca */ /* 0x000fe400000e0000 */
[----:B------:R-:W0:Y:S01]  /*20cd0*/  SHFL.BFLY PT, R10, R12, 0x1, 0x1f ;  /* 0x0c201f000c0a7f89 */ /* 0x000e2200000e0000 */
[----:B------:R-:W-:Y:S01]  /*20ce0*/  R2UR UR7, R11 ;  /* 0x000000000b0772ca */ /* 0x000fe200000e0000 */
[----:B------:R-:W-:-:S04]  /*20cf0*/  FFMA.FTZ R11, R2, R0, -8 ;  /* 0xc1000000020b7423 */ /* 0x000fc80000010000 */
        /* <DEDUP_REMOVED lines=18> */
[----:B0-----:R-:W-:Y:S01]  /*20e20*/  FMNMX.FTZ R10, R12, R10, !PT ;  /* 0x0000000a0c0a7209 */ /* 0x001fe20007810000 */
        /* <DEDUP_REMOVED lines=21> */
[----:B------:R-:W-:Y:S01]  /*20f80*/  FFMA.FTZ R11, R2, R133, -R11 ;  /* 0x00000085020b7223 */ /* 0x000fe2000001080b */
[----:B------:R-:W-:-:S01]  /*20f90*/  FADD.FTZ R5, -R10, R5 ;  /* 0x000000050a057221 */ /* 0x000fc20000010100 */
[C---:B------:R-:W-:Y:S01]  /*20fa0*/  FFMA.FTZ R133, R2.reuse, R10, -8 ;  /* 0xc100000002857423 */ /* 0x040fe2000001000a */
[----:B------:R-:W0:Y:S02]  /*20fb0*/  MUFU.EX2 R8, R8 ;  /* 0x0000000800087308 */ /* 0x000e240000000800 */
[C---:B------:R-:W-:Y:S01]  /*20fc0*/  FMUL.FTZ R5, R2.reuse, R5 ;  /* 0x0000000502057220 */ /* 0x040fe20000410000 */
[C-C-:B------:R-:W-:Y:S01]  /*20fd0*/  FFMA.FTZ R186, R2.reuse, R186, -R133.reuse ;  /* 0x000000ba02ba7223 */ /* 0x140fe20000010885 */
[----:B------:R-:W-:-:S01]  /*20fe0*/  FFMA.FTZ R187, R2, R187, -R133 ;  /* 0x000000bb02bb7223 */ /* 0x000fc20000010885 */
[C-C-:B------:R-:W-:Y:S01]  /*20ff0*/  FFMA.FTZ R188, R2.reuse, R190, -R133.reuse ;  /* 0x000000be02bc7223 */ /* 0x140fe20000010885 */
[----:B------:R-:W-:-:S01]  /*21000*/  FFMA.FTZ R189, R2, R191, -R133 ;  /* 0x000000bf02bd7223 */ /* 0x000fc20000010885 */
[C-C-:B------:R-:W-:Y:S01]  /*21010*/  FFMA.FTZ R190, R2.reuse, R194, -R133.reuse ;  /* 0x000000c202be7223 */ /* 0x140fe20000010885 */
        /* <DEDUP_REMOVED lines=41> */
[----:B--2---:R-:W-:-:S01]  /*212b0*/  FADD.FTZ R3, R187, R3 ;  /* 0x00000003bb037221 */ /* 0x004fc20000010000 */
[C-C-:B------:R-:W-:Y:S01]  /*212c0*/  FFMA.FTZ R131, R2.reuse, R131, -R133.reuse ;  /* 0x0000008302837223 */ /* 0x140fe20000010885 */
[----:B------:R-:W-:-:S01]  /*212d0*/  FFMA.FTZ R134, R2, R134, -R133 ;  /* 0x0000008602867223 */ /* 0x000fc20000010885 */
[----:B------:R-:W-:Y:S01]  /*212e0*/  FFMA.FTZ R133, R2, R135, -R133 ;  /* 0x0000008702857223 */ /* 0x000fe20000010885 */
[----:B------:R-:W-:-:S03]  /*212f0*/  IADD3 R194, -R219, 0xb, RZ ;  /* 0x0000000bdbc27810 */ /* 0x000fc60007ffe1ff */
        /* <DEDUP_REMOVED lines=30> */
[----:B------:R-:W-:Y:S06]  /*214e0*/  QGMMA.64x192x32.F32.E4M3.E4M3 R24, R200, gdesc[UR4], R24, gsb0 ;  /* 0x02e00004c8187df3 */ /* 0x000fec0008000818 */
        /* <DEDUP_REMOVED lines=52> */
[----:B------:R-:W-:-:S06]  /*21830*/  WARPGROUP.DEPBAR.LE gsb0, 0x0 ;  /* 0x00008000000079c5 */ /* 0x000fcc0000010000 */
        /* <DEDUP_REMOVED lines=77> */
.L_x_5431:
[----:B------:R-:W-:Y:S01]  /*21d10*/  IMAD R9, R9, 0x8, R16 ;  /* 0x0000000809097824 */ /* 0x000fe200078e0210 */
[----:B------:R-:W-:Y:S01]  /*21d20*/  ISETP.GT.AND P0, PT, R7, RZ, PT ;  /* 0x000000ff0700720c */ /* 0x000fe20003f04270 */
        /* <DEDUP_REMOVED lines=144> */
[----:B------:R-:W-:Y:S01]  /*22630*/  MOV R5, R10 ;  /* 0x0000000a00057202 */ /* 0x000fe20000000f00 */
[----:B------:R-:W-:Y:S06]  /*22640*/  @P0 BRA `(.L_x_5432) ;  /* 0xffffffcc000c0947 */ /* 0x000fec000383ffff */
.L_x_5421:
[----:B------:R-:W-:Y:S05]  /*22650*/  WARPSYNC.ALL ;  /* 0x0000000000007948 */ /* 0x000fea0003800000 */
[----:B------:R-:W-:Y:S06]  /*22660*/  BAR.ARV 0x8, 0x180 ;  /* 0x0206000000007b1d */ /* 0x000fec0000002000 */
[----:B------:R-:W-:Y:S05]  /*22670*/  @!P1 BRA `(.L_x_5433) ;  /* 0x0000000000049947 */ /* 0x000fea0003800000 */
[----:B------:R-:W-:Y:S01]  /*22680*/  BPT.TRAP 0x1 ;  /* 0x000000040000795c */ /* 0x000fe20000300000 */
.L_x_5433:
[----:B------:R-:W-:Y:S01]  /*22690*/  IMAD R20, R221, 0x8, R16 ;  /* 0x00000008dd147824 */ /* 0x000fe200078e0210 */
[----:B------:R-:W-:-:S04]  /*226a0*/  SHF.L.U32 R5, R222, 0x1f, RZ ;  /* 0x0000001fde057819 */ /* 0x000fc800000006ff */
[----:B------:R0:W1:Y:S01]  /*226b0*/  SYNCS.PHASECHK.TRANS64.TRYWAIT P0, [R20+URZ+0x33450], R5 ;  /* 0x03345005140075a7 */ /* 0x000062000800017f */
[----:B------:R-:W-:Y:S05]  /*226c0*/  @!P1 BRA `(.L_x_5434) ;  /* 0x0000000000049947 */ /* 0x000fea0003800000 */
[----:B------:R-:W-:Y:S01]  /*226d0*/  BPT.TRAP 0x1 ;  /* 0x000000040000795c */ /* 0x000fe20000300000 */
.L_x_5434:
[----:B------:R-:W-:-:S05]  /*226e0*/  VIADD R16, R16, 0x200 ;  /* 0x0000020010107836 */ /* 0x000fca0000000000 */
[----:B------:R-:W-:-:S04]  /*226f0*/  SHF.R.U32.HI R16, RZ, 0x4, R16 ;  /* 0x00000004ff107819 */ /* 0x000fc80000011610 */
[----:B------:R-:W-:-:S04]  /*22700*/  LOP3.LUT R16, R16, 0x3fff, RZ, 0xc0, !PT ;  /* 0x00003fff10107812 */ /* 0x000fc800078ec0ff */
[----:B------:R-:W-:Y:S01]  /*22710*/  LOP3.LUT R16, R16, 0x10000, RZ, 0xfc, !PT ;  /* 0x0001000010107812 */ /* 0x000fe200078efcff */
[----:B-1----:R-:W-:Y:S06]  /*22720*/  @P0 BRA `(.L_x_5435) ;  /* 0x0000000000080947 */ /* 0x002fec0003800000 */
[----:B------:R-:W1:Y:S02]  /*22730*/  SYNCS.PHASECHK.TRANS64.TRYWAIT P0, [R20+URZ+0x33450], R5 ;  /* 0x03345005140075a7 */ /* 0x000e64000800017f */
[----:B-1----:R-:W-:Y:S05]  /*22740*/  @!P0 BRA `(.L_x_5436) ;  /* 0x000000c800908947 */ /* 0x002fea0003800000 */
.L_x_5435:
[----:B------:R-:W-:Y:S01]  /*22750*/  IMAD R6, R221, 0x780, R16 ;  /* 0x00000780dd067824 */ /* 0x000fe200078e0210 */
[----:B------:R-:W2:Y:S01]  /*22760*/  LDL R12, [R1+0x40] ;  /* 0x00004000010c7983 */ /* 0x000ea20000100800 */
[----:B------:R-:W-:Y:S01]  /*22770*/  IMAD.MOV.U32 R7, RZ, RZ, -0x3ffffff0 ;  /* 0xc0000010ff077424 */ /* 0x000fe200078e00ff */
[----:B------:R-:W-:Y:S05]  /*22780*/  WARPSYNC.ALL ;  /* 0x0000000000007948 */ /* 0x000fea0003800000 */
[C---:B------:R-:W-:Y:S01]  /*22790*/  R2UR UR6, R6.reuse ;  /* 0x00000000060672ca */ /* 0x040fe200000e0000 */
[----:B------:R-:W0:Y:S01]  /*227a0*/  LDL R13, [R1+0x28] ;  /* 0x00002800010d7983 */ /* 0x000e220000100800 */
[----:B------:R-:W-:Y:S01]  /*227b0*/  R2UR UR7, R7 ;  /* 0x00000000070772ca */ /* 0x000fe200000e0000 */
[----:B------:R-:W-:Y:S01]  /*227c0*/  WARPGROUP.ARRIVE ;  /* 0x00000000000079c5 */ /* 0x000fe20000000000 */
[----:B------:R-:W-:Y:S01]  /*227d0*/  VIADD R8, R6, 0x180 ;  /* 0x0000018006087836 */ /* 0x000fe20000000000 */
[----:B------:R-:W3:Y:S01]  /*227e0*/  LDL.LU R11, [R1+0x8] ;  /* 0x00000800010b7983 */ /* 0x000ee20000300800 */
[----:B------:R-:W-:Y:S01]  /*227f0*/  IMAD.MOV.U32 R9, RZ, RZ, -0x3ffffff0 ;  /* 0xc0000010ff097424 */ /* 0x000fe200078e00ff */
[----:B------:R-:W-:-:S02]  /*22800*/  ULDC.64 UR4, c[0x0][0x9a0] ;  /* 0x0002680000047ab9 */ /* 0x000fc40000000a00 */
[----:B------:R-:W-:-:S04]  /*22810*/  ISETP.NE.U32.AND P0, PT, RZ, UR4, PT ;  /* 0x00000004ff007c0c */ /* 0x000fc8000bf05070 */
[----:B------:R-:W-:Y:S02]  /*22820*/  ISETP.NE.AND.EX P0, PT, RZ, UR5, PT, P0 ;  /* 0x00000005ff007c0c */ /* 0x000fe4000bf05300 */
[----:B------:R-:W-:Y:S01]  /*22830*/  QGMMA.64x192x32.F32.E4M3.E4M3 R24, R216, gdesc[UR4], R24, gsb0 ;  /* 0x02e00004d8187df3 */ /* 0x000fe20008000818 */
[----:B------:R-:W-:Y:S01]  /*22840*/  R2UR UR6, R8 ;  /* 0x00000000080672ca */ /* 0x000fe200000e0000 */
[----:B------:R-:W-:Y:S01]  /*22850*/  VIADD R8, R6, 0x300 ;  /* 0x0000030006087836 */ /* 0x000fe20000000000 */
[----:B------:R-:W-:Y:S01]  /*22860*/  R2UR UR7, R9 ;  /* 0x00000000090772ca */ /* 0x000fe200000e0000 */
[----:B------:R-:W-:-:S07]  /*22870*/  IMAD.MOV.U32 R9, RZ, RZ, -0x3ffffff0 ;  /* 0xc0000010ff097424 */ /* 0x000fce00078e00ff */
[----:B------:R-:W2:Y:S01]  /*22880*/  @P0 LDC.64 R14, c[0x0][0x9c8] ;  /* 0x00027200ff0e0b82 */ /* 0x000ea20000000a00 */
[----:B------:R-:W-:Y:S02]  /*22890*/  WARPGROUP.DEPBAR.LE gsb0, 0x0 ;  /* 0x00008000000079c5 */ /* 0x000fe40000010000 */
[----:B------:R-:W-:-:S06]  /*228a0*/  WARPGROUP.ARRIVE ;  /* 0x00000000000079c5 */ /* 0x000fcc0000000000 */
[----:B------:R-:W-:Y:S01]  /*228b0*/  QGMMA.64x192x32.F32.E4M3.E4M3 R24, R212, gdesc[UR4], R24, gsb0 ;  /* 0x02e00004d4187df3 */ /* 0x000fe20008000818 */
[----:B------:R-:W-:Y:S02]  /*228c0*/  R2UR UR6, R8 ;  /* 0x00000000080672ca */ /* 0x000fe400000e0000 */
[----:B------:R-:W-:Y:S02]  /*228d0*/  R2UR UR7, R9 ;  /* 0x00000000090772ca */ /* 0x000fe400000e0000 */
[----:B------:R-:W4:Y:S01]  /*228e0*/  @P0 LDC.64 R8, c[0x0][0x9d0] ;  /* 0x00027400ff080b82 */ /* 0x000f220000000a00 */
[----:B--2---:R-:W-:-:S04]  /*228f0*/  @P0 IMAD R12, R12, R14, RZ ;  /* 0x0000000e0c0c0224 */ /* 0x004fc800078e02ff */
        /* <DEDUP_REMOVED lines=9> */
[----:B------:R-:W-:Y:S01]  /*22990*/  @P0 LEA.HI.X R13, R8, UR5, R5, 0x2, P2 ;  /* 0x00000005080d0c11 */ /* 0x000fe200090f1405 */
[----:B------:R-:W-:-:S06]  /*229a0*/  IMAD.MOV.U32 R5, RZ, RZ, 0x3f800000 ;  /* 0x3f800000ff057424 */ /* 0x000fcc00078e00ff */
        /* <DEDUP_REMOVED lines=8> */
[----:B------:R-:W-:Y:S02]  /*22a30*/  VIADD R6, R6, 0x600 ;  /* 0x0000060006067836 */ /* 0x000fe40000000000 */
[----:B------:R-:W-:Y:S01]  /*22a40*/  IMAD.MOV.U32 R7, RZ, RZ, -0x3ffffff0 ;  /* 0xc0000010ff077424 */ /* 0x000fe200078e00ff */
[----:B------:R-:W1:Y:S01]  /*22a50*/  SHFL.BFLY PT, R8, R3, 0x2, 0x1f ;  /* 0x0c401f0003087f89 */ /* 0x000e6200000e0000 */
[----:B------:R-:W-:Y:S02]  /*22a60*/  WARPGROUP.DEPBAR.LE gsb0, 0x0 ;  /* 0x00008000000079c5 */ /* 0x000fe40000010000 */
[----:B------:R-:W-:-:S06]  /*22a70*/  WARPGROUP.ARRIVE ;  /* 0x00000000000079c5 */ /* 0x000fcc0000000000 */
[----:B------:R-:W-:Y:S01]  /*22a80*/  QGMMA.64x192x32.F32.E4M3.E4M3 R24, R204, gdesc[UR4], R24, gsb0 ;  /* 0x02e00004cc187df3 */ /* 0x000fe20008000818 */
[----:B------:R-:W-:Y:S02]  /*22a90*/  R2UR UR6, R6 ;  /* 0x00000000060672ca */ /* 0x000fe400000e0000 */
[----:B------:R-:W-:Y:S02]  /*22aa0*/  R2UR UR7, R7 ;  /* 0x00000000070772ca */ /* 0x000fe400000e0000 */
[----:B------:R-:W3:Y:S01]  /*22ab0*/  SHFL.BFLY PT, R7, R4, 0x2, 0x1f ;  /* 0x0c401f0004077f89 */ /* 0x000ee200000e0000 */
[----:B-1----:R-:W-:-:S05]  /*22ac0*/  FADD.FTZ R8, R8, R3 ;  /* 0x0000000308087221 */ /* 0x002fca0000010000 */
[----:B------:R-:W1:Y:S01]  /*22ad0*/  SHFL.BFLY PT, R9, R8, 0x1, 0x1f ;  /* 0x0c201f0008097f89 */ /* 0x000e6200000e0000 */
[----:B---3--:R-:W-:-:S05]  /*22ae0*/  FADD.FTZ R7, R7, R4 ;  /* 0x0000000407077221 */ /* 0x008fca0000010000 */
[----:B------:R-:W3:Y:S01]  /*22af0*/  SHFL.BFLY PT, R6, R7, 0x1, 0x1f ;  /* 0x0c201f0007067f89 */ /* 0x000ee200000e0000 */
[----:B-1----:R-:W-:-:S01]  /*22b00*/  FADD.FTZ R9, R8, R9 ;  /* 0x0000000908097221 */ /* 0x002fc20000010000 */
[----:B------:R-:W-:-:S03]  /*22b10*/  IMAD.MOV.U32 R4, RZ, RZ, RZ ;  /* 0x000000ffff047224 */ /* 0x000fc600078e00ff */
[----:B0-----:R-:W-:Y:S01]  /*22b20*/  FMUL.FTZ R13, R9, 0.00390625 ;  /* 0x3b800000090d7820 */ /* 0x001fe20000410000 */
[----:B---3--:R-:W-:-:S05]  /*22b30*/  FADD.FTZ R11, R7, R6 ;  /* 0x00000006070b7221 */ /* 0x008fca0000010000 */
[C---:B------:R-:W-:Y:S01]  /*22b40*/  FSETP.NE.FTZ.AND P0, PT, R11.reuse, RZ, PT ;  /* 0x000000ff0b00720b */ /* 0x040fe20003f15000 */
[----:B------:R-:W-:Y:S01]  /*22b50*/  FMUL.FTZ R12, R11, 0.00390625 ;  /* 0x3b8000000b0c7820 */ /* 0x000fe20000410000 */
[----:B------:R-:W-:-:S04]  /*22b60*/  FSETP.NE.FTZ.AND P3, PT, R13, RZ, PT ;  /* 0x000000ff0d00720b */ /* 0x000fc80003f75000 */
        /* <DEDUP_REMOVED lines=14> */
[----:B------:R-:W-:Y:S02]  /*22c50*/  IMAD.MOV.U32 R121, RZ, RZ, -0x800000 ;  /* 0xff800000ff797424 */ /* 0x000fe400078e00ff */
[----:B-1----:R-:W-:Y:S01]  /*22c60*/  @P3 FMUL.FTZ R7, R7, 0.69314718246459960938 ;  /* 0x3f31721807073820 */ /* 0x002fe20000410000 */
[----:B------:R-:W-:-:S01]  /*22c70*/  @P2 FFMA.FTZ R120, R3, R0, R6 ;  /* 0x0000000003782223 */ /* 0x000fc20000010006 */
[----:B--2---:R-:W-:Y:S02]  /*22c80*/  FMUL.FTZ R3, R4, R5 ;  /* 0x0000000504037220 */ /* 0x004fe40000410000 */
[----:B------:R-:W-:-:S01]  /*22c90*/  @P3 FFMA.FTZ R121, R2, R10, R7 ;  /* 0x0000000a02793223 */ /* 0x000fc20000010007 */
[----:B---3--:R-:W-:Y:S01]  /*22ca0*/  FMUL.FTZ R0, R8, R5 ;  /* 0x0000000508007220 */ /* 0x008fe20000410000 */
[----:B------:R-:W-:Y:S02]  /*22cb0*/  WARPGROUP.DEPBAR.LE gsb0, 0x0 ;  /* 0x00008000000079c5 */ /* 0x000fe40000010000 */
[----:B------:R-:W-:Y:S05]  /*22cc0*/  @!P1 BRA `(.L_x_5437) ;  /* 0x0000000000049947 */ /* 0x000fea0003800000 */
[----:B------:R-:W-:Y:S01]  /*22cd0*/  BPT.TRAP 0x1 ;  /* 0x000000040000795c */ /* 0x000fe20000300000 */
.L_x_5437:
        /* <DEDUP_REMOVED lines=107> */
.L_x_5369:
        /* <DEDUP_REMOVED lines=12> */
[----:B------:R-:W2:Y:S01]  /*23450*/  LDL R83, [R1+0x70] ;  /* 0x0000700001537983 */ /* 0x000ea20000100800 */
[----:B------:R-:W-:Y:S01]  /*23460*/  ULDC.64 UR4, c[0x4][0xe0] ;  /* 0x0100380000047ab9 */ /* 0x000fe20000000a00 */
[----:B------:R-:W1:Y:S02]  /*23470*/  S2R R90, SR_TID.X ;  /* 0x00000000005a7919 */ /* 0x000e640000002100 */
        /* <DEDUP_REMOVED lines=27> */
[----:B------:R-:W-:Y:S02]  /*23630*/  LOP3.LUT P0, R2, R90, 0x3, RZ, 0xc0, !PT ;  /* 0x000000035a027812 */ /* 0x000fe4000780c0ff */
[----:B------:R-:W-:Y:S02]  /*23640*/  MOV R60, R16 ;  /* 0x00000010003c7202 */ /* 0x000fe40000000f00 */
[----:B-1----:R-:W-:Y:S02]  /*23650*/  MOV R61, R3 ;  /* 0x00000003003d7202 */ /* 0x002fe40000000f00 */
[----:B------:R-:W-:-:S02]  /*23660*/  ISETP.EQ.OR P0, PT, R2, 0x3, !P0 ;  /* 0x000000030200780c */ /* 0x000fc40004702670 */
[----:B------:R-:W-:Y:S02]  /*23670*/  F2FP.BF16.F32.PACK_AB R91, R14, R57 ;  /* 0x000000390e5b723e */ /* 0x000fe400000010ff */
[----:B------:R-:W-:Y:S02]  /*23680*/  F2FP.BF16.F32.PACK_AB R56, R13, R56 ;  /* 0x000000380d38723e */ /* 0x000fe400000010ff */
[----:B------:R-:W-:Y:S02]  /*23690*/  F2FP.BF16.F32.PACK_AB R57, R79, R50 ;  /* 0x000000324f39723e */ /* 0x000fe400000010ff */
[----:B------:R-:W-:Y:S02]  /*236a0*/  F2FP.BF16.F32.PACK_AB R48, R15, R48 ;  /* 0x000000300f30723e */ /* 0x000fe400000010ff */
        /* <DEDUP_REMOVED lines=164> */
[----:B------:R-:W4:Y:S01]  /*240f0*/  SHFL.IDX PT, R27, R32, R3, 0x1c1f ;  /* 0x001c1f03201b7589 */ /* 0x000f2200000e0000 */
[----:B------:R-:W-:Y:S02]  /*24100*/  SEL R82, R89, R82, P0 ;  /* 0x0000005259527207 */ /* 0x000fe40000000000 */
[----:B------:R-:W-:Y:S01]  /*24110*/  SEL R65, R46, R97, P0 ;  /* 0x000000612e417207 */ /* 0x000fe20000000000 */
[----:B------:R-:W0:Y:S01]  /*24120*/  SHFL.IDX PT, R29, R36, R3, 0x1c1f ;  /* 0x001c1f03241d7589 */ /* 0x000e2200000e0000 */
[----:B------:R-:W-:Y:S02]  /*24130*/  SEL R84, R97, R46, P0 ;  /* 0x0000002e61547207 */ /* 0x000fe40000000000 */
[----:B--2---:R-:W-:Y:S01]  /*24140*/  SEL R4, R6, R5, P0 ;  /* 0x0000000506047207 */ /* 0x004fe20000000000 */
[----:B------:R-:W-:Y:S01]  /*24150*/  SHFL.IDX PT, R46, R33, R0, 0x1c1f ;  /* 0x001c1f00212e7589 */ /* 0x000fe200000e0000 */
[----:B-1----:R-:W-:-:S02]  /*24160*/  SEL R8, R10, R7, P0 ;  /* 0x000000070a087207 */ /* 0x002fc40000000000 */
[----:B------:R-:W-:Y:S01]  /*24170*/  SEL R6, R5, R6, P0 ;  /* 0x0000000605067207 */ /* 0x000fe20000000000 */
[----:B------:R-:W1:Y:S01]  /*24180*/  SHFL.IDX PT, R31, R40, R3, 0x1c1f ;  /* 0x001c1f03281f7589 */ /* 0x000e6200000e0000 */
[----:B------:R-:W-:Y:S02]  /*24190*/  SEL R10, R7, R10, P0 ;  /* 0x0000000a070a7207 */ /* 0x000fe40000000000 */
[----:B------:R-:W-:Y:S01]  /*241a0*/  SEL R12, R9, R20, P0 ;  /* 0x00000014090c7207 */ /* 0x000fe20000000000 */
[----:B------:R-:W2:Y:S01]  /*241b0*/  SHFL.IDX PT, R33, R44, R3, 0x1c1f ;  /* 0x001c1f032c217589 */ /* 0x000ea200000e0000 */
[----:B------:R-:W-:Y:S02]  /*241c0*/  SEL R14, R20, R9, P0 ;  /* 0x00000009140e7207 */ /* 0x000fe40000000000 */
[----:B---3--:R-:W-:Y:S01]  /*241d0*/  SEL R28, R30, R25, P0 ;  /* 0x000000191e1c7207 */ /* 0x008fe20000000000 */
[----:B------:R-:W3:Y:S01]  /*241e0*/  SHFL.IDX PT, R35, R48, R3, 0x1c1f ;  /* 0x001c1f0330237589 */ /* 0x000ee200000e0000 */
[----:B------:R-:W-:-:S02]  /*241f0*/  SEL R30, R25, R30, P0 ;  /* 0x0000001e191e7207 */ /* 0x000fc40000000000 */
[----:B------:R-:W-:Y:S01]  /*24200*/  SEL R5, R41, R62, P0 ;  /* 0x0000003e29057207 */ /* 0x000fe20000000000 */
[----:B------:R-:W3:Y:S01]  /*24210*/  SHFL.IDX PT, R37, R52, R3, 0x1c1f ;  /* 0x001c1f0334257589 */ /* 0x000ee200000e0000 */
[----:B----4-:R-:W-:Y:S02]  /*24220*/  SEL R32, R34, R27, P0 ;  /* 0x0000001b22207207 */ /* 0x010fe40000000000 */
[----:B------:R-:W-:Y:S01]  /*24230*/  SEL R34, R27, R34, P0 ;  /* 0x000000221b227207 */ /* 0x000fe20000000000 */
[----:B------:R-:W4:Y:S01]  /*24240*/  SHFL.IDX PT, R39, R56, R3, 0x1c1f ;  /* 0x001c1f0338277589 */ /* 0x000f2200000e0000 */
[----:B0-----:R-:W-:Y:S02]  /*24250*/  SEL R36, R38, R29, P0 ;  /* 0x0000001d26247207 */ /* 0x001fe40000000000 */
[----:B------:R-:W-:Y:S01]  /*24260*/  SEL R38, R29, R38, P0 ;  /* 0x000000261d267207 */ /* 0x000fe20000000000 */
[----:B------:R-:W-:Y:S01]  /*24270*/  SHFL.IDX PT, R26, R21, R0, 0x1c1f ;  /* 0x001c1f00151a7589 */ /* 0x000fe200000e0000 */
[----:B------:R-:W-:-:S02]  /*24280*/  SEL R7, R62, R41, P0 ;  /* 0x000000293e077207 */ /* 0x000fc40000000000 */
        /* <DEDUP_REMOVED lines=11> */
[----:B------:R-:W-:Y:S02]  /*24340*/  SEL R52, R54, R37, P0 ;  /* 0x0000002536347207 */ /* 0x000fe40000000000 */
[----:B------:R-:W-:Y:S01]  /*24350*/  SEL R54, R37, R54, P0 ;  /* 0x0000003625367207 */ /* 0x000fe20000000000 */
[----:B------:R-:W1:Y:S01]  /*24360*/  SHFL.IDX PT, R66, R66, R3, 0x1c1f ;  /* 0x001c1f0342427589 */ /* 0x000e6200000e0000 */
[----:B----4-:R-:W-:Y:S02]  /*24370*/  SEL R56, R58, R39, P0 ;  /* 0x000000273a387207 */ /* 0x010fe40000000000 */
        /* <DEDUP_REMOVED lines=35> */
.L_x_5672:
        /* <DEDUP_REMOVED lines=31> */
[----:B---3--:R-:W-:-:S10]  /*247a0*/  IMAD.IADD R8, R62, 0x1, R235 ;  /* 0x000000013e087824 */ /* 0x008fd400078e02eb */
        /* <DEDUP_REMOVED lines=12> */
.L_x_5441:
        /* <DEDUP_REMOVED lines=14> */
[----:B------:R-:W-:-:S05]  /*24950*/  SHF.R.S32.HI R66, RZ, 0x3, R66 ;  /* 0x00000003ff427819 */ /* 0x000fca0000011442 */
[----:B------:R-:W-:-:S04]  /*24960*/  IMAD R13, R66, 0x40, R236 ;  /* 0x00000040420d7824 */ /* 0x000fc800078e02ec */
        /* <DEDUP_REMOVED lines=19> */
[----:B------:R-:W-:Y:S02]  /*24aa0*/  LOP3.LUT R44, R44, R45, RZ, 0x3c, !PT ;  /* 0x0000002d2c2c7212 */ /* 0x000fe400078e3cff */
[----:B------:R-:W-:Y:S01]  /*24ab0*/  LOP3.LUT R28, R28, R29, RZ, 0x3c, !PT ;  /* 0x0000001d1c1c7212 */ /* 0x000fe200078e3cff */
[----:B------:R-:W-:Y:S01]  /*24ac0*/  IMAD.X R29, RZ, RZ, R61, P5 ;  /* 0x000000ffff1d7224 */ /* 0x000fe200028e063d */
        /* <DEDUP_REMOVED lines=13> */
[----:B------:R-:W-:Y:S01]  /*24ba0*/  VIADD R70, R236, 0x40 ;  /* 0x00000040ec467836 */ /* 0x000fe20000000000 */
[----:B------:R-:W-:Y:S01]  /*24bb0*/  BSSY B1, `(.L_x_5442) ;  /* 0x000009e000017945 */ /* 0x000fe20003800000 */
[----:B------:R-:W-:-:S03]  /*24bc0*/  SHF.R.S32.HI R71, RZ, 0x1f, R236 ;  /* 0x0000001fff477819 */ /* 0x000fc600000114ec */
[----:B------:R-:W-:Y:S02]  /*24bd0*/  SHF.R.S32.HI R70, RZ, 0x1f, R70 ;  /* 0x0000001fff467819 */ /* 0x000fe40000011446 */
        /* <DEDUP_REMOVED lines=19> */
[----:B------:R-:W-:-:S04]  /*24d10*/  ULDC.64 UR4, c[0x0][0xb50] ;  /* 0x0002d40000047ab9 */ /* 0x000fc80000000a00 */
[----:B------:R-:W-:Y:S02]  /*24d20*/  IADD3 R5, R5, R13, RZ ;  /* 0x0000000d05057210 */ /* 0x000fe40007ffe0ff */
[----:B------:R-:W-:Y:S02]  /*24d30*/  IADD3 R13, P1, R60, 0x2000, RZ ;  /* 0x000020003c0d7810 */ /* 0x000fe40007f3e0ff */
[C---:B------:R-:W-:Y:S02]  /*24d40*/  LEA R6, P0, R4.reuse, UR4, 0x2 ;  /* 0x0000000404067c11 */ /* 0x040fe4000f8010ff */
[----:B------:R-:W-:Y:S02]  /*24d50*/  LOP3.LUT R12, R13, 0x380, RZ, 0xc0, !PT ;  /* 0x000003800d0c7812 */ /* 0x000fe400078ec0ff */
[----:B------:R-:W-:Y:S02]  /*24d60*/  LEA.HI.X R10, R4, UR5, R5, 0x2, P0 ;  /* 0x00000005040a7c11 */ /* 0x000fe400080f1405 */
[----:B------:R-:W-:-:S02]  /*24d70*/  IADD3 R9, P4, R60, 0x1000, RZ ;  /* 0x000010003c097810 */ /* 0x000fc40007f9e0ff */
[----:B------:R-:W-:Y:S01]  /*24d80*/  SHF.R.U64 R12, R12, 0x3, RZ ;  /* 0x000000030c0c7819 */ /* 0x000fe200000012ff */
[----:B------:R-:W-:Y:S01]  /*24d90*/  IMAD.IADD R4, R14, 0x1, R235 ;  /* 0x000000010e047824 */ /* 0x000fe200078e02eb */
[----:B------:R-:W-:Y:S01]  /*24da0*/  IADD3 R33, P0, R60, 0x5000, RZ ;  /* 0x000050003c217810 */ /* 0x000fe20007f1e0ff */
[----:B------:R-:W-:Y:S01]  /*24db0*/  SHFL.IDX PT, R54, R6, 0x1, 0x1c1f ;  /* 0x003c1f0006367f89 */ /* 0x000fe200000e0000 */
[----:B------:R-:W-:Y:S01]  /*24dc0*/  LOP3.LUT R8, R9, 0x380, RZ, 0xc0, !PT ;  /* 0x0000038009087812 */ /* 0x000fe200078ec0ff */
[----:B------:R-:W-:Y:S01]  /*24dd0*/  ULDC.64 UR4, c[0x0][0xaa0] ;  /* 0x0002a80000047ab9 */ /* 0x000fe20000000a00 */
[----:B------:R-:W-:Y:S02]  /*24de0*/  LOP3.LUT R32, R33, 0x380, RZ, 0xc0, !PT ;  /* 0x0000038021207812 */ /* 0x000fe400078ec0ff */
[----:B------:R-:W-:Y:S01]  /*24df0*/  LOP3.LUT R12, R12, R13, RZ, 0x3c, !PT ;  /* 0x0000000d0c0c7212 */ /* 0x000fe200078e3cff */
[----:B------:R-:W-:Y:S01]  /*24e00*/  IMAD.X R13, RZ, RZ, R61, P1 ;  /* 0x000000ffff0d7224 */ /* 0x000fe200008e063d */
[----:B------:R-:W-:-:S02]  /*24e10*/  IADD3 R41, P1, R60, 0x7000, RZ ;  /* 0x000070003c297810 */ /* 0x000fc40007f3e0ff */
[----:B------:R-:W-:Y:S02]  /*24e20*/  SHF.R.U64 R8, R8, 0x3, RZ ;  /* 0x0000000308087819 */ /* 0x000fe400000012ff */
[----:B------:R-:W-:Y:S02]  /*24e30*/  SHF.R.U64 R32, R32, 0x3, RZ ;  /* 0x0000000320207819 */ /* 0x000fe400000012ff */
[----:B------:R-:W-:Y:S02]  /*24e40*/  LOP3.LUT R40, R41, 0x380, RZ, 0xc0, !PT ;  /* 0x0000038029287812 */ /* 0x000fe400078ec0ff */
[----:B------:R-:W-:Y:S01]  /*24e50*/  LOP3.LUT R8, R8, R9, RZ, 0x3c, !PT ;  /* 0x0000000908087212 */ /* 0x000fe200078e3cff */
[--C-:B------:R-:W-:Y:S01]  /*24e60*/  IMAD.X R9, RZ, RZ, R61.reuse, P4 ;  /* 0x000000ffff097224 */ /* 0x100fe200020e063d */
[----:B------:R-:W-:Y:S01]  /*24e70*/  LOP3.LUT R32, R32, R33, RZ, 0x3c, !PT ;  /* 0x0000002120207212 */ /* 0x000fe200078e3cff */
[----:B------:R-:W-:Y:S01]  /*24e80*/  IMAD.X R33, RZ, RZ, R61, P0 ;  /* 0x000000ffff217224 */ /* 0x000fe200000e063d */
[----:B------:R-:W-:Y:S01]  /*24e90*/  IADD3 R37, P4, R60, 0x6000, RZ ;  /* 0x000060003c257810 */ /* 0x000fe20007f9e0ff */
[----:B------:R-:W-:Y:S01]  /*24ea0*/  SHFL.IDX PT, R21, R10, RZ, 0x1c1f ;  /* 0x001c1fff0a157589 */ /* 0x000fe200000e0000 */
[----:B------:R-:W-:-:S02]  /*24eb0*/  LOP3.LUT P0, RZ, R20, 0x3, RZ, 0xc0, !PT ;  /* 0x0000000314ff7812 */ /* 0x000fc4000780c0ff */
[----:B------:R-:W-:Y:S01]  /*24ec0*/  SHF.R.U64 R40, R40, 0x3, RZ ;  /* 0x0000000328287819 */ /* 0x000fe200000012ff */
[----:B------:R-:W1:Y:S01]  /*24ed0*/  SHFL.IDX PT, R20, R6, RZ, 0x1c1f ;  /* 0x001c1fff06147589 */ /* 0x000e6200000e0000 */
[----:B------:R-:W-:-:S03]  /*24ee0*/  LOP3.LUT R36, R37, 0x380, RZ, 0xc0, !PT ;  /* 0x0000038025247812 */ /* 0x000fc600078ec0ff */
[----:B------:R-:W2:Y:S01]  /*24ef0*/  SHFL.IDX PT, R55, R10, 0x1, 0x1c1f ;  /* 0x003c1f000a377f89 */ /* 0x000ea200000e0000 */
[----:B------:R-:W-:Y:S01]  /*24f00*/  LOP3.LUT R40, R40, R41, RZ, 0x3c, !PT ;  /* 0x0000002928287212 */ /* 0x000fe200078e3cff */
[--C-:B------:R-:W-:Y:S01]  /*24f10*/  IMAD.X R41, RZ, RZ, R61.reuse, P1 ;  /* 0x000000ffff297224 */ /* 0x100fe200008e063d */
[C---:B------:R-:W-:Y:S01]  /*24f20*/  ISETP.GE.OR P1, PT, R4.reuse, R65, P0 ;  /* 0x000000410400720c */ /* 0x040fe20000726670 */
[----:B------:R-:W-:Y:S01]  /*24f30*/  VIADD R4, R4, 0x8 ;  /* 0x0000000804047836 */ /* 0x000fe20000000000 */
[----:B------:R-:W-:Y:S02]  /*24f40*/  SHF.R.U64 R36, R36, 0x3, RZ ;  /* 0x0000000324247819 */ /* 0x000fe400000012ff */
[----:B------:R-:W-:Y:S02]  /*24f50*/  IADD3 R5, P3, R60, 0xb000, RZ ;  /* 0x0000b0003c057810 */ /* 0x000fe40007f7e0ff */
[----:B------:R-:W-:Y:S01]  /*24f60*/  LOP3.LUT R36, R36, R37, RZ, 0x3c, !PT ;  /* 0x0000002524247212 */ /* 0x000fe200078e3cff */
[----:B------:R-:W-:Y:S01]  /*24f70*/  IMAD.X R37, RZ, RZ, R61, P4 ;  /* 0x000000ffff257224 */ /* 0x000fe200020e063d */
[----:B------:R-:W-:-:S02]  /*24f80*/  ISETP.GE.OR P0, PT, R4, R65, P0 ;  /* 0x000000410400720c */ /* 0x000fc40000706670 */
[----:B------:R-:W-:Y:S02]  /*24f90*/  IADD3 R53, P4, R60, 0xa000, RZ ;  /* 0x0000a0003c357810 */ /* 0x000fe40007f9e0ff */
[----:B------:R-:W-:Y:S02]  /*24fa0*/  LOP3.LUT R4, R5, 0x380, RZ, 0xc0, !PT ;  /* 0x0000038005047812 */ /* 0x000fe400078ec0ff */
[----:B------:R-:W-:Y:S02]  /*24fb0*/  LOP3.LUT R52, R53, 0x380, RZ, 0xc0, !PT ;  /* 0x0000038035347812 */ /* 0x000fe400078ec0ff */
[----:B------:R-:W-:Y:S02]  /*24fc0*/  SHF.R.U64 R4, R4, 0x3, RZ ;  /* 0x0000000304047819 */ /* 0x000fe400000012ff */
[----:B------:R-:W-:Y:S02]  /*24fd0*/  SHF.R.U64 R52, R52, 0x3, RZ ;  /* 0x0000000334347819 */ /* 0x000fe400000012ff */
[----:B------:R-:W-:Y:S01]  /*24fe0*/  LOP3.LUT R60, R7, R60, RZ, 0x3c, !PT ;  /* 0x0000003c073c7212 */ /* 0x000fe200078e3cff */
[----:B-1----:R1:W-:Y:S01]  /*24ff0*/  @!P1 ST.E desc[UR54][R20.64], R120 ;  /* 0x0000007814009985 */ /* 0x0023e2000c101936 */
[----:B------:R-:W-:Y:S01]  /*25000*/  LOP3.LUT R52, R52, R53, RZ, 0x3c, !PT ;  /* 0x0000003534347212 */ /* 0x000fe200078e3cff */
[--C-:B------:R-:W-:Y:S01]  /*25010*/  IMAD.X R53, RZ, RZ, R61.reuse, P4 ;  /* 0x000000ffff357224 */ /* 0x100fe200020e063d */
[----:B------:R-:W-:Y:S01]  /*25020*/  LOP3.LUT R56, R4, R5, RZ, 0x3c, !PT ;  /* 0x0000000504387212 */ /* 0x000fe200078e3cff */
[----:B--2---:R2:W-:Y:S01]  /*25030*/  @!P0 ST.E desc[UR54][R54.64], R121 ;  /* 0x0000007936008985 */ /* 0x0045e2000c101936 */
[----:B------:R-:W-:-:S03]  /*25040*/  IMAD.X R57, RZ, RZ, R61, P3 ;  /* 0x000000ffff397224 */ /* 0x000fc600018e063d */
[----:B------:R3:W5:Y:S01]  /*25050*/  LD.E.128 R4, desc[UR54][R60.64] ;  /* 0x000000363c047980 */ /* 0x000762000c101d00 */
[----:B------:R-:W-:Y:S02]  /*25060*/  IMAD R3, R3, UR4, RZ ;  /* 0x0000000403037c24 */ /* 0x000fe4000f8e02ff */
[----:B-1----:R-:W-:Y:S01]  /*25070*/  IMAD R20, R69, 0x20, R66 ;  /* 0x0000002045147824 */ /* 0x002fe200078e0242 */
        /* <DEDUP_REMOVED lines=10> */
[----:B------:R-:W-:Y:S02]  /*25120*/  IMAD.IADD R64, R235, 0x1, R20 ;  /* 0x00000001eb407824 */ /* 0x000fe400078e0214 */
        /* <DEDUP_REMOVED lines=21> */
[----:B------:R-:W-:Y:S01]  /*25280*/  IMAD R61, R0, R63, R64 ;  /* 0x0000003f003d7224 */ /* 0x000fe200078e0240 */
[----:B------:R-:W-:Y:S01]  /*25290*/  @!PT LDS RZ, [RZ] ;  /* 0x00000000fffff984 */ /* 0x000fe20000000800 */
[----:B------:R-:W-:Y:S01]  /*252a0*/  @!PT LDS RZ, [RZ] ;  /* 0x00000000fffff984 */ /* 0x000fe20000000800 */
[----:B------:R-:W-:Y:S01]  /*252b0*/  @!PT LDS RZ, [RZ] ;  /* 0x00000000fffff984 */ /* 0x000fe20000000800 */
[----:B------:R-:W-:Y:S01]  /*252c0*/  @!PT LDS RZ, [RZ] ;  /* 0x00000000fffff984 */ /* 0x000fe20000000800 */
[----:B------:R0:W-:Y:S06]  /*252d0*/  MEMBAR.ALL.CTA ;  /* 0x0000000000007992 */ /* 0x0001ec0000008000 */
[----:B0-----:R-:W0:Y:S01]  /*252e0*/  FENCE.VIEW.ASYNC.S ;  /* 0x00000000000073c6 */ /* 0x001e220000000000 */
[----:B------:R-:W-:Y:S02]  /*252f0*/  IMAD R20, R20, UR4, RZ ;  /* 0x0000000414147c24 */ /* 0x000fe4000f8e02ff */
[----:B------:R-:W-:Y:S01]  /*25300*/  IMAD.WIDE.U32 R2, R21, UR4, R2 ;  /* 0x0000000415027c25 */ /* 0x000fe2000f8e0002 */
[----:B------:R-:W-:-:S03]  /*25310*/  SHF.R.S32.HI R0, RZ, 0x1f, R61 ;  /* 0x0000001fff007819 */ /* 0x000fc6000001143d */
[----:B------:R-:W-:Y:S01]  /*25320*/  IMAD R63, R21, UR5, R20 ;  /* 0x00000005153f7c24 */ /* 0x000fe2000f8e0214 */
[----:B------:R-:W-:Y:S01]  /*25330*/  IADD3 R64, R66, R235, RZ ;  /* 0x000000eb42407210 */ /* 0x000fe20007ffe0ff */
[----:B------:R-:W-:Y:S02]  /*25340*/  ULDC.64 UR4, c[0x0][0xad8] ;  /* 0x0002b60000047ab9 */ /* 0x000fe40000000a00 */
[----:B------:R-:W-:Y:S02]  /*25350*/  IMAD.IADD R3, R3, 0x1, R63 ;  /* 0x0000000103037824 */ /* 0x000fe400078e023f */
[----:B------:R-:W-:Y:S02]  /*25360*/  IMAD R20, R0, UR4, RZ ;  /* 0x0000000400147c24 */ /* 0x000fe4000f8e02ff */
[----:B------:R-:W-:Y:S02]  /*25370*/  VIADD R0, R64, 0x20 ;  /* 0x0000002040007836 */ /* 0x000fe40000000000 */
[----:B------:R-:W-:-:S02]  /*25380*/  IMAD R21, R61, UR5, R20 ;  /* 0x000000053d157c24 */ /* 0x000fc4000f8e0214 */
        /* <DEDUP_REMOVED lines=9> */
[----:B------:R-:W-:Y:S02]  /*25420*/  VIADD R20, R64, 0x40 ;  /* 0x0000004040147836 */ /* 0x000fe40000000000 */
[----:B------:R-:W-:Y:S01]  /*25430*/  VIADD R68, R236, 0x80 ;  /* 0x00000080ec447836 */ /* 0x000fe20000000000 */
[----:B0-----:R0:W-:Y:S01]  /*25440*/  SYNCS.ARRIVE.TRANS64.RED.A1T0 RZ, [R0+URZ], RZ ;  /* 0x000000ff00ff79a7 */ /* 0x0011e2000810043f */
[----:B------:R0:W1:Y:S01]  /*25450*/  SHFL.IDX PT, R67, R62, RZ, 0x181f ;  /* 0x00181fff3e437589 */ /* 0x00006200000e0000 */
[----:B------:R-:W-:-:S03]  /*25460*/  ISETP.GE.AND P0, PT, R20, R65, PT ;  /* 0x000000411400720c */ /* 0x000fc60003f06270 */
[----:B------:R0:W2:Y:S01]  /*25470*/  SHFL.IDX PT, R61, R63, RZ, 0x181f ;  /* 0x00181fff3f3d7589 */ /* 0x0000a200000e0000 */
[C---:B------:R-:W-:Y:S01]  /*25480*/  VIADD R66, R236.reuse, 0x80 ;  /* 0x00000080ec427836 */ /* 0x040fe20000000000 */
[----:B------:R-:W-:Y:S01]  /*25490*/  SHF.R.S32.HI R68, RZ, 0x1f, R68 ;  /* 0x0000001fff447819 */ /* 0x000fe20000011444 */
[----:B------:R-:W-:Y:S01]  /*254a0*/  VIADD R69, R236, 0x40 ;  /* 0x00000040ec457836 */ /* 0x000fe20000000000 */
        /* <DEDUP_REMOVED lines=14> */
.L_x_5443:
[----:B------:R-:W-:Y:S05]  /*25590*/  BSYNC B1 ;  /* 0x0000000000017941 */ /* 0x000fea0003800000 */
.L_x_5442:
[----:B---3-5:R3:W4:Y:S01]  /*255a0*/  SHFL.IDX PT, R7, R63, 0x1, 0x181f ;  /* 0x00381f003f077f89 */ /* 0x02872200000e0000 */
[----:B------:R-:W-:Y:S03]  /*255b0*/  BSSY B1, `(.L_x_5444) ;  /* 0x0000010000017945 */ /* 0x000fe60003800000 */
[----:B------:R3:W0:Y:S01]  /*255c0*/  SHFL.IDX PT, R5, R62, 0x1, 0x181f ;  /* 0x00381f003e057f89 */ /* 0x00062200000e0000 */
[----:B------:R-:W-:Y:S05]  /*255d0*/  @P1 BRA `(.L_x_5445) ;  /* 0x0000000000341947 */ /* 0x000fea0003800000 */
[----:B------:R-:W-:Y:S02]  /*255e0*/  ULDC UR4, c[0x0][0xac8] ;  /* 0x0002b20000047ab9 */ /* 0x000fe40000000800 */
[----:B------:R-:W-:Y:S02]  /*255f0*/  ISETP.GE.AND P3, PT, R236, UR4, PT ;  /* 0x00000004ec007c0c */ /* 0x000fe4000bf66270 */
[----:B------:R-:W-:Y:S02]  /*25600*/  ISETP.GE.AND P2, PT, R69, UR4, PT ;  /* 0x0000000445007c0c */ /* 0x000fe4000bf46270 */
[----:B------:R-:W-:-:S09]  /*25610*/  ISETP.GE.AND P1, PT, R66, UR4, PT ;  /* 0x0000000442007c0c */ /* 0x000fd2000bf26270 */
[CC--:B0-----:R-:W-:Y:S02]  /*25620*/  @!P3 LEA R2, P5, R236.reuse, R5.reuse, 0x1 ;  /* 0x00000005ec02b211 */ /* 0x0c1fe400078a08ff */
        /* <DEDUP_REMOVED lines=8> */
.L_x_5445:
[----:B------:R-:W-:Y:S05]  /*256b0*/  BSYNC B1 ;  /* 0x0000000000017941 */ /* 0x000fea0003800000 */
.L_x_5444:
[----:B0---4-:R0:W4:Y:S01]  /*256c0*/  SHFL.IDX PT, R7, R63, 0x2, 0x181f ;  /* 0x00581f003f077f89 */ /* 0x01112200000e0000 */
[----:B------:R-:W-:Y:S03]  /*256d0*/  BSSY B1, `(.L_x_5446) ;  /* 0x0000010000017945 */ /* 0x000fe60003800000 */
[----:B------:R0:W0:Y:S01]  /*256e0*/  SHFL.IDX PT, R3, R62, 0x2, 0x181f ;  /* 0x00581f003e037f89 */ /* 0x00002200000e0000 */
        /* <DEDUP_REMOVED lines=14> */
.L_x_5447:
[----:B------:R-:W-:Y:S05]  /*257d0*/  BSYNC B1 ;  /* 0x0000000000017941 */ /* 0x000fea0003800000 */
.L_x_5446:
[----:B------:R-:W-:Y:S01]  /*257e0*/  VIADD R0, R64, 0x60 ;  /* 0x0000006040007836 */ /* 0x000fe20000000000 */
[----:B0--3--:R-:W0:Y:S04]  /*257f0*/  SHFL.IDX PT, R63, R63, 0x3, 0x181f ;  /* 0x00781f003f3f7f89 */ /* 0x009e2800000e0000 */
[----:B------:R-:W-:Y:S01]  /*25800*/  ISETP.GE.AND P0, PT, R0, R65, PT ;  /* 0x000000410000720c */ /* 0x000fe20003f06270 */
[----:B----4-:R3:W4:-:S12]  /*25810*/  SHFL.IDX PT, R7, R62, 0x3, 0x181f ;  /* 0x00781f003e077f89 */ /* 0x01071800000e0000 */
[----:B---3--:R-:W-:Y:S05]  /*25820*/  @P0 BRA `(.L_x_5448) ;  /* 0x0000000c00ec0947 */ /* 0x008fea0003800000 */
[----:B------:R-:W-:Y:S02]  /*25830*/  ULDC UR4, c[0x0][0xac8] ;  /* 0x0002b20000047ab9 */ /* 0x000fe40000000800 */
[----:B------:R-:W-:Y:S02]  /*25840*/  ISETP.GE.AND P2, PT, R236, UR4, PT ;  /* 0x00000004ec007c0c */ /* 0x000fe4000bf46270 */
[----:B------:R-:W-:-:S11]  /*25850*/  ISETP.GE.AND P3, PT, R69, UR4, PT ;  /* 0x0000000445007c0c */ /* 0x000fd6000bf66270 */
[CC--:B----4-:R-:W-:Y:S02]  /*25860*/  @!P2 LEA R2, P0, R236.reuse, R7.reuse, 0x1 ;  /* 0x00000007ec02a211 */ /* 0x0d0fe400078008ff */
[C---:B------:R-:W-:Y:S02]  /*25870*/  @!P3 LEA R4, P1, R69.reuse, R7, 0x1 ;  /* 0x000000074504b211 */ /* 0x040fe400078208ff */
[-C--:B0-----:R-:W-:Y:S02]  /*25880*/  @!P2 LEA.HI.X R3, R236, R63.reuse, R71, 0x1, P0 ;  /* 0x0000003fec03a211 */ /* 0x081fe400000f0c47 */
[----:B------:R-:W-:Y:S02]  /*25890*/  @!P3 LEA.HI.X R5, R69, R63, R70, 0x1, P1 ;  /* 0x0000003f4505b211 */ /* 0x000fe400008f0c46 */
[----:B------:R-:W-:Y:S01]  /*258a0*/  ISETP.GE.AND P0, PT, R66, UR4, PT ;  /* 0x0000000442007c0c */ /* 0x000fe2000bf06270 */
[----:B------:R3:W-:Y:S04]  /*258b0*/  @!P2 ST.E.128 desc[UR54][R2.64], R24 ;  /* 0x000000180200a985 */ /* 0x0007e8000c101d36 */
[----:B------:R3:W-:Y:S08]  /*258c0*/  @!P3 ST.E.128 desc[UR54][R4.64], R40 ;  /* 0x000000280400b985 */ /* 0x0007f0000c101d36 */
[----:B------:R-:W-:Y:S05]  /*258d0*/  @P0 BRA `(.L_x_5448) ;  /* 0x0000000c00c00947 */ /* 0x000fea0003800000 */
[----:B---3--:R-:W-:-:S04]  /*258e0*/  LEA R2, P0, R66, R7, 0x1 ;  /* 0x0000000742027211 */ /* 0x008fc800078008ff */
[----:B------:R-:W-:-:S05]  /*258f0*/  LEA.HI.X R3, R66, R63, R68, 0x1, P0 ;  /* 0x0000003f42037211 */ /* 0x000fca00000f0c44 */
[----:B------:R0:W-:Y:S01]  /*25900*/  ST.E.128 desc[UR54][R2.64], R56 ;  /* 0x0000003802007985 */ /* 0x0001e2000c101d36 */
[----:B------:R-:W-:Y:S05]  /*25910*/  BRA `(.L_x_5448) ;  /* 0x0000000c00b07947 */ /* 0x000fea0003800000 */
.L_x_5439:
        /* <DEDUP_REMOVED lines=16> */
[----:B------:R-:W-:Y:S02]  /*25a20*/  @P1 IADD3.X R5, R6, UR5, RZ, P2, !PT ;  /* 0x0000000506051c10 */ /* 0x000fe400097fe4ff */
[----:B------:R-:W-:-:S06]  /*25a30*/  MOV R6, UR4 ;  /* 0x0000000400067c02 */ /* 0x000fcc0008000f00 */
        /* <DEDUP_REMOVED lines=11> */
.L_x_5449:
[----:B------:R-:W2:Y:S04]  /*25af0*/  LDL.LU R3, [R1+0x28] ;  /* 0x0000280001037983 */ /* 0x000ea80000300800 */
[----:B------:R-:W4:Y:S04]  /*25b00*/  LDL.LU R2, [R1+0x40] ;  /* 0x0000400001027983 */ /* 0x000f280000300800 */
[----:B------:R-:W3:Y:S01]  /*25b10*/  LDL R20, [R1+0x34] ;  /* 0x0000340001147983 */ /* 0x000ee20000100800 */
[----:B------:R-:W-:Y:S01]  /*25b20*/  BSSY B1, `(.L_x_5450) ;  /* 0x000002c000017945 */ /* 0x000fe20003800000 */
[----:B-----5:R-:W-:-:S02]  /*25b30*/  SHF.R.S32.HI R11, RZ, 0x1f, R0 ;  /* 0x0000001fff0b7819 */ /* 0x020fc40000011400 */
[----:B--2---:R-:W-:Y:S02]  /*25b40*/  SEL R13, R3, RZ, !P0 ;  /* 0x000000ff030d7207 */ /* 0x004fe40004000000 */
[----:B----4-:R-:W-:Y:S02]  /*25b50*/  SEL R12, R2, RZ, !P0 ;  /* 0x000000ff020c7207 */ /* 0x010fe40004000000 */
[----:B---3--:R-:W-:Y:S01]  /*25b60*/  SHF.R.S32.HI R10, RZ, 0x1f, R20 ;  /* 0x0000001fff0a7819 */ /* 0x008fe20000011414 */
[----:B------:R-:W-:Y:S06]  /*25b70*/  @P3 BRA `(.L_x_5451) ;  /* 0x0000000000983947 */ /* 0x000fec0003800000 */
[----:B------:R-:W2:Y:S01]  /*25b80*/  LDC R9, c[0x0][0xbe8] ;  /* 0x0002fa00ff097b82 */ /* 0x000ea20000000800 */
[----:B------:R-:W-:Y:S01]  /*25b90*/  IADD3 R8, R235, -0x80, R7 ;  /* 0xffffff80eb087810 */ /* 0x000fe20007ffe007 */
        /* <DEDUP_REMOVED lines=12> */
[----:B------:R-:W-:-:S03]  /*25c60*/  ULDC.64 UR4, c[0x0][0xb98] ;  /* 0x0002e60000047ab9 */ /* 0x000fc60000000a00 */
[----:B------:R-:W-:-:S03]  /*25c70*/  IMAD.IADD R3, R3, 0x1, R7 ;  /* 0x0000000103037824 */ /* 0x000fc600078e0207 */
        /* <DEDUP_REMOVED lines=22> */
.L_x_5451:
[----:B------:R-:W-:Y:S05]  /*25de0*/  BSYNC B1 ;  /* 0x0000000000017941 */ /* 0x000fea0003800000 */
.L_x_5450:
[--C-:B--2---:R-:W-:Y:S01]  /*25df0*/  SHF.R.S32.HI R4, RZ, 0x1f, R24.reuse ;  /* 0x0000001fff047819 */ /* 0x104fe20000011418 */
        /* <DEDUP_REMOVED lines=9> */
[----:B------:R-:W-:-:S02]  /*25e90*/  ULDC.64 UR4, c[0x0][0xae8] ;  /* 0x0002ba0000047ab9 */ /* 0x000fc40000000a00 */
[----:B------:R-:W-:Y:S01]  /*25ea0*/  IMAD.IADD R4, R24, 0x1, -R4 ;  /* 0x0000000118047824 */ /* 0x000fe200078e0a04 */
[----:B------:R-:W-:-:S03]  /*25eb0*/  IADD3 R3, R3, R5, RZ ;  /* 0x0000000503037210 */ /* 0x000fc60007ffe0ff */
[----:B------:R-:W-:Y:S02]  /*25ec0*/  IMAD R0, R4, 0x20, R8 ;  /* 0x0000002004007824 */ /* 0x000fe400078e0208 */
[----:B------:R-:W-:Y:S02]  /*25ed0*/  IMAD R4, R10, UR4, RZ ;  /* 0x000000040a047c24 */ /* 0x000fe4000f8e02ff */
[----:B------:R-:W-:Y:S02]  /*25ee0*/  IMAD.IADD R9, R235, 0x1, R0 ;  /* 0x00000001eb097824 */ /* 0x000fe400078e0200 */
        /* <DEDUP_REMOVED lines=12> */
[----:B------:R-:W-:Y:S02]  /*25fb0*/  IMAD.MOV R4, RZ, RZ, -R5 ;  /* 0x000000ffff047224 */ /* 0x000fe400078e0a05 */
[----:B------:R-:W-:Y:S02]  /*25fc0*/  IMAD.IADD R3, R3, 0x1, R7 ;  /* 0x0000000103037824 */ /* 0x000fe400078e0207 */
        /* <DEDUP_REMOVED lines=18> */
.L_x_5675:
[----:B------:R-:W-:Y:S01]  /*260f0*/  IMAD R25, R6, R25, RZ ;  /* 0x0000001906197224 */ /* 0x000fe200078e02ff */
[----:B------:R-:W-:Y:S01]  /*26100*/  BSSY B1, `(.L_x_5453) ;  /* 0x0000018000017945 */ /* 0x000fe20003800000 */
[----:B------:R-:W-:-:S05]  /*26110*/  IMAD.IADD R6, R8, 0x1, R235 ;  /* 0x0000000108067824 */ /* 0x000fca00078e02eb */
[----:B------:R-:W-:-:S13]  /*26120*/  ISETP.GE.AND P0, PT, R6, R25, PT ;  /* 0x000000190600720c */ /* 0x000fda0003f06270 */
[----:B------:R-:W-:Y:S05]  /*26130*/  @P0 BRA `(.L_x_5454) ;  /* 0x0000000000500947 */ /* 0x000fea0003800000 */
[C---:B------:R-:W-:Y:S01]  /*26140*/  VIADD R11, R236.reuse, 0x40 ;  /* 0x00000040ec0b7836 */ /* 0x040fe20000000000 */
[----:B------:R-:W-:Y:S01]  /*26150*/  ULDC UR4, c[0x0][0xac8] ;  /* 0x0002b20000047ab9 */ /* 0x000fe20000000800 */
[C---:B------:R-:W-:Y:S01]  /*26160*/  VIADD R7, R236.reuse, 0x80 ;  /* 0x00000080ec077836 */ /* 0x040fe20000000000 */
[C---:B------:R-:W-:Y:S01]  /*26170*/  ISETP.GE.AND P3, PT, R236.reuse, UR4, PT ;  /* 0x00000004ec007c0c */ /* 0x040fe2000bf66270 */
[C---:B------:R-:W-:Y:S01]  /*26180*/  VIADD R10, R236.reuse, 0x80 ;  /* 0x00000080ec0a7836 */ /* 0x040fe20000000000 */
[----:B------:R-:W-:Y:S02]  /*26190*/  ISETP.GE.AND P4, PT, R11, UR4, PT ;  /* 0x000000040b007c0c */ /* 0x000fe4000bf86270 */
[----:B------:R-:W-:Y:S02]  /*261a0*/  ISETP.GE.AND P5, PT, R7, UR4, PT ;  /* 0x0000000407007c0c */ /* 0x000fe4000bfa6270 */
[----:B------:R-:W-:Y:S02]  /*261b0*/  IADD3 R12, R236, 0x40, RZ ;  /* 0x00000040ec0c7810 */ /* 0x000fe40007ffe0ff */
[----:B------:R-:W-:-:S02]  /*261c0*/  SHF.R.S32.HI R13, RZ, 0x1f, R236 ;  /* 0x0000001fff0d7819 */ /* 0x000fc400000114ec */
[----:B------:R-:W-:Y:S02]  /*261d0*/  SHF.R.S32.HI R12, RZ, 0x1f, R12 ;  /* 0x0000001fff0c7819 */ /* 0x000fe4000001140c */
[----:B------:R-:W-:Y:S02]  /*261e0*/  SHF.R.S32.HI R10, RZ, 0x1f, R10 ;  /* 0x0000001fff0a7819 */ /* 0x000fe4000001140a */
[CC--:B---3--:R-:W-:Y:S02]  /*261f0*/  @!P3 LEA R4, P0, R236.reuse, R14.reuse, 0x1 ;  /* 0x0000000eec04b211 */ /* 0x0c8fe400078008ff */
[-C--:B------:R-:W-:Y:S02]  /*26200*/  @!P4 LEA R8, P1, R11, R14.reuse, 0x1 ;  /* 0x0000000e0b08c211 */ /* 0x080fe400078208ff */
[----:B------:R-:W-:Y:S02]  /*26210*/  @!P5 LEA R14, P2, R7, R14, 0x1 ;  /* 0x0000000e070ed211 */ /* 0x000fe400078408ff */
[----:B--2---:R-:W-:-:S02]  /*26220*/  @!P3 LEA.HI.X R5, R236, R3, R13, 0x1, P0 ;  /* 0x00000003ec05b211 */ /* 0x004fc400000f0c0d */
[-C--:B------:R-:W-:Y:S02]  /*26230*/  @!P4 LEA.HI.X R9, R11, R3.reuse, R12, 0x1, P1 ;  /* 0x000000030b09c211 */ /* 0x080fe400008f0c0c */
[----:B------:R-:W-:Y:S01]  /*26240*/  @!P5 LEA.HI.X R15, R7, R3, R10, 0x1, P2 ;  /* 0x00000003070fd211 */ /* 0x000fe200010f0c0a */
[----:B------:R4:W-:Y:S04]  /*26250*/  @!P3 ST.E.128 desc[UR54][R4.64], RZ ;  /* 0x000000ff0400b985 */ /* 0x0009e8000c101d36 */
[----:B------:R4:W-:Y:S04]  /*26260*/  @!P4 ST.E.128 desc[UR54][R8.64], RZ ;  /* 0x000000ff0800c985 */ /* 0x0009e8000c101d36 */
[----:B------:R4:W-:Y:S02]  /*26270*/  @!P5 ST.E.128 desc[UR54][R14.64], RZ ;  /* 0x000000ff0e00d985 */ /* 0x0009e4000c101d36 */
.L_x_5454:
[----:B------:R-:W-:Y:S05]  /*26280*/  BSYNC B1 ;  /* 0x0000000000017941 */ /* 0x000fea0003800000 */
.L_x_5453:
[----:B------:R-:W-:-:S03]  /*26290*/  UMOV UR4, 0xffffffff ;  /* 0xffffffff00047882 */ /* 0x000fc60000000000 */
[----:B------:R-:W-:Y:S05]  /*262a0*/  BRA.DIV UR4, `(.L_x_5455) ;  /* 0x000000a604fc7947 */ /* 0x000fea000b800000 */
[----:B--2---:R2:W0:Y:S04]  /*262b0*/  SHFL.IDX PT, R3, R2, 0x1, 0x181f ;  /* 0x00381f0002037f89 */ /* 0x00442800000e0000 */
[----:B---34-:R2:W3:Y:S02]  /*262c0*/  SHFL.IDX PT, R14, R0, 0x1, 0x181f ;  /* 0x00381f00000e7f89 */ /* 0x0184e400000e0000 */
.L_x_5679:
[----:B------:R-:W-:Y:S01]  /*262d0*/  VIADD R4, R6, 0x20 ;  /* 0x0000002006047836 */ /* 0x000fe20000000000 */
[----:B------:R-:W-:Y:S04]  /*262e0*/  BSSY B1, `(.L_x_5456) ;  /* 0x0000017000017945 */ /* 0x000fe80003800000 */
[----:B------:R-:W-:-:S13]  /*262f0*/  ISETP.GE.AND P0, PT, R4, R25, PT ;  /* 0x000000190400720c */ /* 0x000fda0003f06270 */
[----:B------:R-:W-:Y:S05]  /*26300*/  @P0 BRA `(.L_x_5457) ;  /* 0x0000000000500947 */ /* 0x000fea0003800000 */
[C---:B------:R-:W-:Y:S01]  /*26310*/  VIADD R11, R236.reuse, 0x40 ;  /* 0x00000040ec0b7836 */ /* 0x040fe20000000000 */
[----:B------:R-:W-:Y:S01]  /*26320*/  ULDC UR4, c[0x0][0xac8] ;  /* 0x0002b20000047ab9 */ /* 0x000fe20000000800 */
[C---:B------:R-:W-:Y:S01]  /*26330*/  VIADD R7, R236.reuse, 0x80 ;  /* 0x00000080ec077836 */ /* 0x040fe20000000000 */
[C---:B------:R-:W-:Y:S01]  /*26340*/  ISETP.GE.AND P3, PT, R236.reuse, UR4, PT ;  /* 0x00000004ec007c0c */ /* 0x040fe2000bf66270 */
[C---:B------:R-:W-:Y:S01]  /*26350*/  VIADD R12, R236.reuse, 0x40 ;  /* 0x00000040ec0c7836 */ /* 0x040fe20000000000 */
[----:B------:R-:W-:Y:S01]  /*26360*/  ISETP.GE.AND P4, PT, R11, UR4, PT ;  /* 0x000000040b007c0c */ /* 0x000fe2000bf86270 */
[----:B------:R-:W-:Y:S01]  /*26370*/  VIADD R10, R236, 0x80 ;  /* 0x00000080ec0a7836 */ /* 0x000fe20000000000 */
[----:B------:R-:W-:Y:S02]  /*26380*/  ISETP.GE.AND P5, PT, R7, UR4, PT ;  /* 0x0000000407007c0c */ /* 0x000fe4000bfa6270 */
[----:B------:R-:W-:Y:S02]  /*26390*/  SHF.R.S32.HI R13, RZ, 0x1f, R236 ;  /* 0x0000001fff0d7819 */ /* 0x000fe400000114ec */
[----:B------:R-:W-:-:S02]  /*263a0*/  SHF.R.S32.HI R12, RZ, 0x1f, R12 ;  /* 0x0000001fff0c7819 */ /* 0x000fc4000001140c */
        /* <DEDUP_REMOVED lines=10> */
.L_x_5457:
[----:B------:R-:W-:Y:S05]  /*26450*/  BSYNC B1 ;  /* 0x0000000000017941 */ /* 0x000fea0003800000 */
.L_x_5456:
[----:B------:R-:W-:-:S03]  /*26460*/  UMOV UR4, 0xffffffff ;  /* 0xffffffff00047882 */ /* 0x000fc60000000000 */
[----:B------:R-:W-:Y:S05]  /*26470*/  BRA.DIV UR4, `(.L_x_5458) ;  /* 0x000000a604d07947 */ /* 0x000fea000b800000 */
[----:B0-----:R0:W0:Y:S04]  /*26480*/  SHFL.IDX PT, R3, R2, 0x2, 0x181f ;  /* 0x00581f0002037f89 */ /* 0x00102800000e0000 */
[----:B---34-:R3:W4:Y:S02]  /*26490*/  SHFL.IDX PT, R14, R0, 0x2, 0x181f ;  /* 0x00581f00000e7f89 */ /* 0x01872400000e0000 */
.L_x_5683:
        /* <DEDUP_REMOVED lines=15> */
[CC--:B----4-:R-:W-:Y:S02]  /*26590*/  @!P3 LEA R4, P0, R236.reuse, R14.reuse, 0x1 ;  /* 0x0000000eec04b211 */ /* 0x0d0fe400078008ff */
        /* <DEDUP_REMOVED lines=8> */
.L_x_5460:
[----:B------:R-:W-:Y:S05]  /*26620*/  BSYNC B1 ;  /* 0x0000000000017941 */ /* 0x000fea0003800000 */
.L_x_5459:
[----:B------:R-:W-:-:S03]  /*26630*/  UMOV UR4, 0xffffffff ;  /* 0xffffffff00047882 */ /* 0x000fc60000000000 */
[----:B------:R-:W-:Y:S05]  /*26640*/  BRA.DIV UR4, `(.L_x_5461) ;  /* 0x000000a604a47947 */ /* 0x000fea000b800000 */
[----:B0-----:R0:W0:Y:S04]  /*26650*/  SHFL.IDX PT, R3, R2, 0x3, 0x181f ;  /* 0x00781f0002037f89 */ /* 0x00102800000e0000 */
[----:B----4-:R4:W0:Y:S02]  /*26660*/  SHFL.IDX PT, R14, R0, 0x3, 0x181f ;  /* 0x00781f00000e7f89 */ /* 0x01082400000e0000 */
.L_x_5687:
[----:B-1234-:R-:W-:-:S05]  /*26670*/  VIADD R0, R6, 0x60 ;  /* 0x0000006006007836 */ /* 0x01efca0000000000 */
[----:B------:R-:W-:-:S13]  /*26680*/  ISETP.GE.AND P0, PT, R0, R25, PT ;  /* 0x000000190000720c */ /* 0x000fda0003f06270 */
[----:B------:R-:W-:Y:S05]  /*26690*/  @P0 BRA `(.L_x_5448) ;  /* 0x0000000000500947 */ /* 0x000fea0003800000 */
[C---:B------:R-:W-:Y:S01]  /*266a0*/  IADD3 R9, R236.reuse, 0x40, RZ ;  /* 0x00000040ec097810 */ /* 0x040fe20007ffe0ff */
[C---:B0-----:R-:W-:Y:S01]  /*266b0*/  VIADD R2, R236.reuse, 0x80 ;  /* 0x00000080ec027836 */ /* 0x041fe20000000000 */
[----:B------:R-:W-:Y:S01]  /*266c0*/  ULDC UR4, c[0x0][0xac8] ;  /* 0x0002b20000047ab9 */ /* 0x000fe20000000800 */
[C---:B------:R-:W-:Y:S01]  /*266d0*/  VIADD R10, R236.reuse, 0x40 ;  /* 0x00000040ec0a7836 */ /* 0x040fe20000000000 */
[C---:B------:R-:W-:Y:S01]  /*266e0*/  ISETP.GE.AND P3, PT, R236.reuse, UR4, PT ;  /* 0x00000004ec007c0c */ /* 0x040fe2000bf66270 */
[----:B------:R-:W-:Y:S01]  /*266f0*/  VIADD R8, R236, 0x80 ;  /* 0x00000080ec087836 */ /* 0x000fe20000000000 */
[----:B------:R-:W-:Y:S02]  /*26700*/  ISETP.GE.AND P4, PT, R9, UR4, PT ;  /* 0x0000000409007c0c */ /* 0x000fe4000bf86270 */
[----:B------:R-:W-:Y:S02]  /*26710*/  ISETP.GE.AND P5, PT, R2, UR4, PT ;  /* 0x0000000402007c0c */ /* 0x000fe4000bfa6270 */
[----:B------:R-:W-:-:S02]  /*26720*/  SHF.R.S32.HI R11, RZ, 0x1f, R236 ;  /* 0x0000001fff0b7819 */ /* 0x000fc400000114ec */
[----:B------:R-:W-:Y:S02]  /*26730*/  SHF.R.S32.HI R10, RZ, 0x1f, R10 ;  /* 0x0000001fff0a7819 */ /* 0x000fe4000001140a */
[----:B------:R-:W-:-:S03]  /*26740*/  SHF.R.S32.HI R8, RZ, 0x1f, R8 ;  /* 0x0000001fff087819 */ /* 0x000fc60000011408 */
[-C--:B------:R-:W-:Y:S02]  /*26750*/  @!P3 LEA R4, P0, R236, R14.reuse, 0x1 ;  /* 0x0000000eec04b211 */ /* 0x080fe400078008ff */
[CC--:B------:R-:W-:Y:S02]  /*26760*/  @!P4 LEA R6, P1, R9.reuse, R14.reuse, 0x1 ;  /* 0x0000000e0906c211 */ /* 0x0c0fe400078208ff */
[----:B------:R-:W-:Y:S02]  /*26770*/  @!P5 LEA R14, P2, R2, R14, 0x1 ;  /* 0x0000000e020ed211 */ /* 0x000fe400078408ff */
[-C--:B------:R-:W-:Y:S02]  /*26780*/  @!P3 LEA.HI.X R5, R236, R3.reuse, R11, 0x1, P0 ;  /* 0x00000003ec05b211 */ /* 0x080fe400000f0c0b */
[-C--:B------:R-:W-:Y:S02]  /*26790*/  @!P4 LEA.HI.X R7, R9, R3.reuse, R10, 0x1, P1 ;  /* 0x000000030907c211 */ /* 0x080fe400008f0c0a */
[----:B------:R-:W-:Y:S01]  /*267a0*/  @!P5 LEA.HI.X R15, R2, R3, R8, 0x1, P2 ;  /* 0x00000003020fd211 */ /* 0x000fe200010f0c08 */
[----:B------:R0:W-:Y:S04]  /*267b0*/  @!P3 ST.E.128 desc[UR54][R4.64], RZ ;  /* 0x000000ff0400b985 */ /* 0x0001e8000c101d36 */
[----:B------:R0:W-:Y:S04]  /*267c0*/  @!P4 ST.E.128 desc[UR54][R6.64], RZ ;  /* 0x000000ff0600c985 */ /* 0x0001e8000c101d36 */
[----:B------:R0:W-:Y:S02]  /*267d0*/  @!P5 ST.E.128 desc[UR54][R14.64], RZ ;  /* 0x000000ff0e00d985 */ /* 0x0001e4000c101d36 */
.L_x_5448:
[----:B------:R-:W-:Y:S05]  /*267e0*/  BSYNC B0 ;  /* 0x0000000000007941 */ /* 0x000fea0003800000 */
.L_x_5438:
[----:B------:R-:W5:Y:S01]  /*267f0*/  LDL R0, [R1+0xc] ;  /* 0x00000c0001007983 */ /* 0x000f620000100800 */
[----:B------:R-:W-:Y:S02]  /*26800*/  ULDC UR4, c[0x0][0xc3c] ;  /* 0x00030f0000047ab9 */ /* 0x000fe40000000800 */
[----:B-----5:R-:W-:-:S13]  /*26810*/  ISETP.GE.AND P0, PT, R0, UR4, PT ;  /* 0x0000000400007c0c */ /* 0x020fda000bf06270 */
[----:B------:R-:W-:Y:S05]  /*26820*/  @!P0 BRA `(.L_x_5462) ;  /* 0xfffffda800f08947 */ /* 0x000fea000383ffff */
[----:B------:R-:W-:Y:S05]  /*26830*/  BRA `(.L_x_5259) ;  /* 0x0000008000547947 */ /* 0x000fea0003800000 */
.L_x_5257:
        /* <DEDUP_REMOVED lines=15> */
[----:B------:R-:W2:Y:S01]  /*26930*/  LDS.128 R16, [UR4+0x334d0] ;  /* 0x0334d004ff107984 */ /* 0x000ea20008000c00 */
[----:B------:R-:W-:Y:S06]  /*26940*/  BAR.ARV 0x4, 0x180 ;  /* 0x0106000000007b1d */ /* 0x000fec0000002000 */
[----:B------:R-:W-:Y:S05]  /*26950*/  BRA `(.L_x_5464) ;  /* 0x0000000800847947 */ /* 0x000fea0003800000 */
.L_x_5463:
        /* <DEDUP_REMOVED lines=38> */
[----:B------:R-:W-:Y:S01]  /*26bc0*/  MOV R6, R3 ;  /* 0x0000000300067202 */ /* 0x000fe20000000f00 */
[----:B------:R-:W-:Y:S01]  /*26bd0*/  UMOV UR4, URZ ;  /* 0x0000003f00047c82 */ /* 0x000fe20008000000 */
[----:B------:R-:W-:Y:S01]  /*26be0*/  ULDC UR7, c[0x0][0xc3c] ;  /* 0x00030f0000077ab9 */ /* 0x000fe20000000800 */
[----:B------:R-:W-:-:S05]  /*26bf0*/  ULDC UR5, c[0x0][0xc38] ;  /* 0x00030e0000057ab9 */ /* 0x000fca0000000800 */
.L_x_5469:
        /* <DEDUP_REMOVED lines=12> */
.L_x_5468:
[----:B------:R-:W-:Y:S05]  /*26cc0*/  BSYNC B0 ;  /* 0x0000000000007941 */ /* 0x000fea0003800000 */
.L_x_5467:
        /* <DEDUP_REMOVED lines=21> */
.L_x_5465:
[----:B------:R-:W-:-:S04]  /*26e20*/  IMAD.IADD R6, R6, 0x1, -R3 ;  /* 0x0000000106067824 */ /* 0x000fc800078e0a03 */
[----:B------:R-:W-:-:S05]  /*26e30*/  IMAD R2, R5, UR5, R6 ;  /* 0x0000000505027c24 */ /* 0x000fca000f8e0206 */
[----:B------:R-:W-:Y:S02]  /*26e40*/  ISETP.GT.AND P0, PT, R2, UR6, PT ;  /* 0x0000000602007c0c */ /* 0x000fe4000bf04270 */
[----:B------:R-:W0:Y:S11]  /*26e50*/  LDC.64 R2, c[0x0][0xc90] ;  /* 0x00032400ff027b82 */ /* 0x000e360000000a00 */
[----:B------:R-:W-:-:S04]  /*26e60*/  VOTE.ANY R11, PT, !P0 ;  /* 0x00000000000b7806 */ /* 0x000fc800040e0100 */
[----:B------:R-:W1:Y:S02]  /*26e70*/  POPC R7, R11 ;  /* 0x0000000b00077309 */ /* 0x000e640000000000 */
[----:B-1----:R-:W-:-:S05]  /*26e80*/  IADD3 R19, R7, UR4, RZ ;  /* 0x0000000407137c10 */ /* 0x002fca000fffe0ff */
        /* <DEDUP_REMOVED lines=13> */
.L_x_5470:
        /* <DEDUP_REMOVED lines=21> */
[----:B------:R-:W-:Y:S01]  /*270b0*/  IMAD R6, R9, R2, RZ ;  /* 0x0000000209067224 */ /* 0x000fe200078e02ff */
[----:B------:R-:W-:-:S03]  /*270c0*/  IADD3 R2, -R2, RZ, RZ ;  /* 0x000000ff02027210 */ /* 0x000fc60007ffe1ff */
        /* <DEDUP_REMOVED lines=33> */
.L_x_5466:
[----:B------:R-:W-:Y:S01]  /*272e0*/  IMAD.MOV.U32 R17, RZ, RZ, RZ ;  /* 0x000000ffff117224 */ /* 0x000fe200078e00ff */
[----:B------:R-:W-:Y:S01]  /*272f0*/  MOV R16, UR6 ;  /* 0x0000000600107c02 */ /* 0x000fe20008000f00 */
[----:B------:R-:W-:-:S07]  /*27300*/  IMAD.MOV.U32 R18, RZ, RZ, RZ ;  /* 0x000000ffff127224 */ /* 0x000fce00078e00ff */
.L_x_5471:
[----:B------:R-:W-:-:S13]  /*27310*/  ISETP.NE.AND P0, PT, R0, RZ, PT ;  /* 0x000000ff0000720c */ /* 0x000fda0003f05270 */
[----:B------:R-:W1:Y:S01]  /*27320*/  @!P0 S2R R3, SR_CgaCtaId ;  /* 0x0000000000038919 */ /* 0x000e620000008800 */
[----:B------:R-:W-:-:S04]  /*27330*/  @!P0 MOV R0, 0x400 ;  /* 0x0000040000008802 */ /* 0x000fc80000000f00 */
[----:B-1----:R-:W-:-:S05]  /*27340*/  @!P0 LEA R0, R3, R0, 0x18 ;  /* 0x0000000003008211 */ /* 0x002fca00078ec0ff */
[----:B------:R1:W-:Y:S01]  /*27350*/  @!P0 STS.128 [R0+0x334d0], R16 ;  /* 0x0334d01000008388 */ /* 0x0003e20000000c00 */
[----:B------:R-:W-:Y:S06]  /*27360*/  BAR.ARV 0x5, 0x180 ;  /* 0x0146000000007b1d */ /* 0x000fec0000002000 */
.L_x_5464:
[----:B-1----:R-:W-:Y:S01]  /*27370*/  IMAD.MOV.U32 R0, RZ, RZ, 0x1 ;  /* 0x00000001ff007424 */ /* 0x002fe200078e00ff */
[----:B------:R1:W-:Y:S01]  /*27380*/  STL [R1+0x18], RZ ;  /* 0x000018ff01007387 */ /* 0x0003e20000100800 */
[----:B------:R-:W-:Y:S02]  /*27390*/  ULDC UR4, c[0x0][0xc3c] ;  /* 0x00030f0000047ab9 */ /* 0x000fe40000000800 */
[----:B--2---:R-:W-:Y:S01]  /*273a0*/  ISETP.GE.AND P0, PT, R19, UR4, PT ;  /* 0x0000000413007c0c */ /* 0x004fe2000bf06270 */
[----:B------:R1:W-:Y:S04]  /*273b0*/  STL [R1+0x20], R0 ;  /* 0x0000200001007387 */ /* 0x0003e80000100800 */
[----:B------:R1:W-:Y:S08]  /*273c0*/  STL [R1+0x5c], RZ ;  /* 0x00005cff01007387 */ /* 0x0003f00000100800 */
[----:B-1----:R-:W-:Y:S05]  /*273d0*/  @P0 BRA `(.L_x_5472) ;  /* 0x0000007000680947 */ /* 0x002fea0003800000 */
        /* <DEDUP_REMOVED lines=40> */
[----:B------:R-:W-:Y:S01]  /*27660*/  MOV R2, 0x1 ;  /* 0x0000000100027802 */ /* 0x000fe20000000f00 */
[----:B------:R-:W-:Y:S04]  /*27670*/  STL [R1+0x4], R4 ;  /* 0x0000040401007387 */ /* 0x000fe80000100800 */
        /* <DEDUP_REMOVED lines=9> */
.L_x_5588:
[----:B0--3--:R-:W0:Y:S02]  /*27710*/  LDC.64 R2, c[0x0][0xc88] ;  /* 0x00032200ff027b82 */ /* 0x009e240000000a00 */
[----:B0-----:R-:W-:-:S05]  /*27720*/  IMAD.WIDE R2, R19, 0x4, R2 ;  /* 0x0000000413027825 */ /* 0x001fca00078e0202 */
[----:B------:R-:W2:Y:S01]  /*27730*/  LDG.E R4, desc[UR54][R2.64] ;  /* 0x0000003602047981 */ /* 0x000ea2000c1e1900 */
[----:B------:R-:W-:Y:S05]  /*27740*/  YIELD ;  /* 0x0000000000007946 */ /* 0x000fea0003800000 */
[----:B------:R-:W-:Y:S01]  /*27750*/  ULDC.64 UR4, c[0x0][0xa28] ;  /* 0x00028a0000047ab9 */ /* 0x000fe20000000a00 */
[----:B------:R-:W-:Y:S01]  /*27760*/  IMAD.MOV.U32 R0, RZ, RZ, RZ ;  /* 0x000000ffff007224 */ /* 0x000fe200078e00ff */
        /* <DEDUP_REMOVED lines=33> */
[----:B------:R-:W-:Y:S01]  /*27980*/  IMAD.U32 R12, RZ, RZ, UR4 ;  /* 0x00000004ff0c7e24 */ /* 0x000fe2000f8e00ff */
        /* <DEDUP_REMOVED lines=25> */
.L_x_5473:
[----:B------:R-:W2:Y:S01]  /*27b20*/  LDL R12, [R1+0x34] ;  /* 0x00003400010c7983 */ /* 0x000ea20000100800 */
[----:B-----5:R-:W-:Y:S01]  /*27b30*/  IMAD.IADD R2, R11, 0x1, R0 ;  /* 0x000000010b027824 */ /* 0x020fe200078e0200 */
        /* <DEDUP_REMOVED lines=10> */
.L_x_5474:
[----:B------:R-:W-:Y:S05]  /*27be0*/  @!P0 BRA `(.L_x_5475) ;  /* 0x00000000000c8947 */ /* 0x000fea0003800000 */
[----:B------:R-:W2:Y:S04]  /*27bf0*/  LDG.E R9, desc[UR54][R6.64] ;  /* 0x0000003606097981 */ /* 0x000ea8000c1e1900 */
[----:B------:R-:W2:Y:S02]  /*27c00*/  LDG.E R6, desc[UR54][R6.64+0x4] ;  /* 0x0000043606067981 */ /* 0x000ea4000c1e1900 */
[----:B--2---:R-:W-:-:S07]  /*27c10*/  IMAD.IADD R9, R6, 0x1, -R9 ;  /* 0x0000000106097824 */ /* 0x004fce00078e0a09 */
.L_x_5475:
[----:B-1----:R-:W2:Y:S01]  /*27c20*/  @P1 LDG.E R2, desc[UR54][R4.64] ;  /* 0x0000003604021981 */ /* 0x002ea2000c1e1900 */
[----:B------:R-:W1:Y:S01]  /*27c30*/  LDC R3, c[0x0][0x448] ;  /* 0x00011200ff037b82 */ /* 0x000e620000000800 */
[----:B-----5:R-:W-:Y:S02]  /*27c40*/  IMAD.IADD R0, R9, 0x1, -R0 ;  /* 0x0000000109007824 */ /* 0x020fe400078e0a00 */
[----:B------:R3:W2:Y:S01]  /*27c50*/  @P1 LDG.E R4, desc[UR54][R4.64+0x4] ;  /* 0x0000043604041981 */ /* 0x0006a2000c1e1900 */
[----:B-1----:R-:W-:-:S13]  /*27c60*/  ISETP.NE.AND P0, PT, R3, 0x1, PT ;  /* 0x000000010300780c */ /* 0x002fda0003f05270 */
[----:B---3--:R-:W1:Y:S01]  /*27c70*/  @P0 LDC R5, c[0x0][0x450] ;  /* 0x00011400ff050b82 */ /* 0x008e620000000800 */
[----:B------:R-:W-:Y:S01]  /*27c80*/  BSSY B0, `(.L_x_5476) ;  /* 0x0000176000007945 */ /* 0x000fe20003800000 */
[----:B--2---:R-:W-:-:S06]  /*27c90*/  @P1 IADD3 R8, -R2, R4, RZ ;  /* 0x0000000402081210 */ /* 0x004fcc0007ffe1ff */
        /* <DEDUP_REMOVED lines=17> */
[--C-:B------:R-:W-:Y:S02]  /*27db0*/  IMAD R2, R2, 0xa0, -R0.reuse ;  /* 0x000000a002027824 */ /* 0x100fe400078e0a00 */
[----:B------:R-:W-:-:S03]  /*27dc0*/  IMAD.MOV R0, RZ, RZ, -R0 ;  /* 0x000000ffff007224 */ /* 0x000fc600078e0a00 */
[----:B------:R-:W-:Y:S02]  /*27dd0*/  VIMNMX R8, R2, R8, PT ;  /* 0x0000000802087248 */ /* 0x000fe40003fe0100 */
[----:B------:R-:W-:-:S04]  /*27de0*/  VIMNMX R0, RZ, R0, !PT ;  /* 0x00000000ff007248 */ /* 0x000fc80007fe0100 */
[----:B------:R-:W-:Y:S01]  /*27df0*/  ISETP.GT.AND P0, PT, R8, R0, PT ;  /* 0x000000000800720c */ /* 0x000fe20003f04270 */
[----:B------:R-:W-:-:S05]  /*27e00*/  IMAD.WIDE.U32 R2, R0, -0x33333333, RZ ;  /* 0xcccccccd00027825 */ /* 0x000fca00078e00ff */
[----:B------:R-:W-:-:S07]  /*27e10*/  SHF.R.U32.HI R2, RZ, 0x7, R3 ;  /* 0x00000007ff027819 */ /* 0x000fce0000011603 */
[----:B------:R-:W-:-:S04]  /*27e20*/  @P0 VIADD R8, R8, 0x9f ;  /* 0x0000009f08080836 */ /* 0x000fc80000000000 */
[----:B------:R-:W-:-:S05]  /*27e30*/  @P0 IMAD.HI R0, R8, 0x66666667, RZ ;  /* 0x6666666708000827 */ /* 0x000fca00078e02ff */
[----:B------:R-:W-:Y:S01]  /*27e40*/  @P0 SHF.R.U32.HI R3, RZ, 0x1f, R0 ;  /* 0x0000001fff030819 */ /* 0x000fe20000011600 */
[----:B------:R-:W-:-:S03]  /*27e50*/  IMAD.MOV.U32 R8, RZ, RZ, R2 ;  /* 0x000000ffff087224 */ /* 0x000fc600078e0002 */
[----:B------:R-:W-:-:S04]  /*27e60*/  @P0 LEA.HI.SX32 R8, R0, R3, 0x1a ;  /* 0x0000000300080211 */ /* 0x000fc800078fd2ff */
        /* <DEDUP_REMOVED lines=10> */
.L_x_5690:
[----:B--2---:R-:W-:Y:S02]  /*27f10*/  ISETP.NE.AND P0, PT, R14, RZ, PT ;  /* 0x000000ff0e00720c */ /* 0x004fe40003f05270 */
[----:B------:R-:W-:-:S11]  /*27f20*/  PLOP3.LUT P6, PT, PT, PT, PT, 0x8, 0x0 ;  /* 0x000000000000781c */ /* 0x000fd60003fce170 */
[----:B------:R-:W-:Y:S05]  /*27f30*/  @P0 BRA `(.L_x_5479) ;  /* 0x00000000000c0947 */ /* 0x000fea0003800000 */
[----:B------:R-:W-:-:S03]  /*27f40*/  UMOV UR4, 0xffffffff ;  /* 0xffffffff00047882 */ /* 0x000fc60000000000 */
[----:B------:R-:W-:Y:S05]  /*27f50*/  BRA.DIV UR4, `(.L_x_5480) ;  /* 0x0000008e04dc7947 */ /* 0x000fea000b800000 */
[----:B------:R-:W-:-:S13]  /*27f60*/  ELECT P6, URZ, PT ;  /* 0x00000000003f782f */ /* 0x000fda00038c0000 */
.L_x_5479:
        /* <DEDUP_REMOVED lines=10> */
.L_x_5693:
[----:B------:R-:W-:Y:S05]  /*28010*/  BSYNC B1 ;  /* 0x0000000000017941 */ /* 0x000fea0003800000 */
.L_x_5481:
[----:B------:R-:W-:Y:S04]  /*28020*/  BSSY B1, `(.L_x_5483) ;  /* 0x0000091000017945 */ /* 0x000fe80003800000 */
[----:B------:R-:W-:Y:S05]  /*28030*/  @!P6 BRA `(.L_x_5484) ;  /* 0x00000008003ce947 */ /* 0x000fea0003800000 */
[----:B------:R-:W2:Y:S04]  /*28040*/  LDL R5, [R1+0x4] ;  /* 0x0000040001057983 */ /* 0x000ea80000100800 */
[----:B------:R-:W3:Y:S01]  /*28050*/  LDL R6, [R1+0x24] ;  /* 0x0000240001067983 */ /* 0x000ee20000100800 */
[----:B-1----:R-:W1:Y:S01]  /*28060*/  S2R R4, SR_TID.X ;  /* 0x0000000000047919 */ /* 0x002e620000002100 */
[----:B--2---:R-:W-:Y:S02]  /*28070*/  MOV R7, R5 ;  /* 0x0000000500077202 */ /* 0x004fe40000000f00 */
[----:B------:R-:W2:Y:S01]  /*28080*/  LDL R5, [R1+0x1c] ;  /* 0x00001c0001057983 */ /* 0x000ea20000100800 */
[----:B---3--:R-:W-:Y:S01]  /*28090*/  SHF.L.U32 R9, R6, 0x1f, RZ ;  /* 0x0000001f06097819 */ /* 0x008fe200000006ff */
[----:B------:R-:W-:Y:S01]  /*280a0*/  BSSY B2, `(.L_x_5485) ;  /* 0x0000006000027945 */ /* 0x000fe20003800000 */
[----:B-1----:R-:W-:-:S04]  /*280b0*/  LOP3.LUT R4, R4, 0x7f, RZ, 0xc0, !PT ;  /* 0x0000007f04047812 */ /* 0x002fc800078ec0ff */
[----:B------:R-:W-:Y:S01]  /*280c0*/  ISETP.NE.AND P1, PT, R4, RZ, PT ;  /* 0x000000ff0400720c */ /* 0x000fe20003f25270 */
[----:B--2---:R-:W-:-:S04]  /*280d0*/  IMAD R5, R5, 0x8, R7 ;  /* 0x0000000805057824 */ /* 0x004fc800078e0207 */
[----:B------:R-:W1:Y:S02]  /*280e0*/  SYNCS.PHASECHK.TRANS64.TRYWAIT P0, [R5+URZ+0x334a0], R9 ;  /* 0x0334a009050075a7 */ /* 0x000e64000800017f */
[----:B-1----:R-:W-:Y:S06]  /*280f0*/  @!P0 BRA `(.L_x_5486) ;  /* 0x0000008c00ac8947 */ /* 0x002fec0003800000 */
.L_x_5694:
[----:B------:R-:W-:Y:S05]  /*28100*/  BSYNC B2 ;  /* 0x0000000000027941 */ /* 0x000fea0003800000 */
.L_x_5485:
        /* <DEDUP_REMOVED lines=9> */
.L_x_5488:
[----:B------:R-:W-:Y:S05]  /*281a0*/  BSYNC B2 ;  /* 0x0000000000027941 */ /* 0x000fea0003800000 */
.L_x_5487:
        /* <DEDUP_REMOVED lines=14> */
.L_x_5489:
        /* <DEDUP_REMOVED lines=16> */
.L_x_5490:
        /* <DEDUP_REMOVED lines=16> */
.L_x_5491:
        /* <DEDUP_REMOVED lines=13> */
.L_x_5695:
[----:B------:R-:W-:Y:S05]  /*28560*/  BSYNC B2 ;  /* 0x0000000000027941 */ /* 0x000fea0003800000 */
.L_x_5492:
[----:B------:R-:W-:Y:S01]  /*28570*/  BSSY B2, `(.L_x_5494) ;  /* 0x000000b000027945 */ /* 0x000fe20003800000 */
[----:B------:R-:W-:Y:S01]  /*28580*/  IMAD.MOV.U32 R12, RZ, RZ, 0x0 ;  /* 0x00000000ff0c7424 */ /* 0x000fe200078e00ff */
[----:B0-----:R-:W-:Y:S02]  /*28590*/  MOV R13, 0x12f00000 ;  /* 0x12f00000000d7802 */ /* 0x001fe40000000f00 */
[----:B------:R-:W-:Y:S05]  /*285a0*/  @P1 BRA `(.L_x_5495) ;  /* 0x00000000001c1947 */ /* 0x000fea0003800000 */
[----:B------:R-:W0:Y:S02]  /*285b0*/  S2R R3, SR_TID.X ;  /* 0x0000000000037919 */ /* 0x000e240000002100 */
[----:B0-----:R-:W-:Y:S01]  /*285c0*/  LOP3.LUT R6, R3, 0x1f, RZ, 0xc0, !PT ;  /* 0x0000001f03067812 */ /* 0x001fe200078ec0ff */
[----:B------:R-:W-:-:S03]  /*285d0*/  IMAD.MOV.U32 R3, RZ, RZ, 0x7800 ;  /* 0x00007800ff037424 */ /* 0x000fc600078e00ff */
[----:B------:R-:W-:Y:S01]  /*285e0*/  ISETP.NE.AND P0, PT, R6, RZ, PT ;  /* 0x000000ff0600720c */ /* 0x000fe20003f05270 */
[----:B------:R0:W-:-:S12]  /*285f0*/  SYNCS.ARRIVE.TRANS64 RZ, [R5+URZ+0x334b0], R3 ;  /* 0x0334b00305ff79a7 */ /* 0x0001d8000800003f */
[----:B0-----:R-:W-:Y:S05]  /*28600*/  @!P0 BRA `(.L_x_5495) ;  /* 0x0000000000048947 */ /* 0x001fea0003800000 */
[----:B------:R-:W-:Y:S01]  /*28610*/  BPT.TRAP 0x1 ;  /* 0x000000040000795c */ /* 0x000fe20000300000 */
.L_x_5495:
[----:B------:R-:W-:Y:S05]  /*28620*/  BSYNC B2 ;  /* 0x0000000000027941 */ /* 0x000fea0003800000 */
.L_x_5494:
        /* <DEDUP_REMOVED lines=8> */
.L_x_5496:
        /* <DEDUP_REMOVED lines=15> */
.L_x_5497:
        /* <DEDUP_REMOVED lines=15> */
.L_x_5498:
        /* <DEDUP_REMOVED lines=10> */
.L_x_5484:
[----:B------:R-:W-:Y:S05]  /*28930*/  BSYNC B1 ;  /* 0x0000000000017941 */ /* 0x000fea0003800000 */
.L_x_5483:
        /* <DEDUP_REMOVED lines=13> */
.L_x_5515:
        /* <DEDUP_REMOVED lines=14> */
.L_x_5696:
[----:B------:R-:W-:Y:S05]  /*28af0*/  BSYNC B2 ;  /* 0x0000000000027941 */ /* 0x000fea0003800000 */
.L_x_5501:
        /* <DEDUP_REMOVED lines=9> */
.L_x_5504:
[----:B------:R-:W-:Y:S05]  /*28b90*/  BSYNC B2 ;  /* 0x0000000000027941 */ /* 0x000fea0003800000 */
.L_x_5503:
        /* <DEDUP_REMOVED lines=11> */
[----:B------:R-:W-:Y:S01]  /*28c50*/  VIADD R3, R7, 0x33490 ;  /* 0x0003349007037836 */ /* 0x000fe20000000000 */
[----:B------:R-:W-:-:S08]  /*28c60*/  IADD3 R9, R5, 0x24200, RZ ;  /* 0x0002420005097810 */ /* 0x000fd00007ffe0ff */
.L_x_5505:
        /* <DEDUP_REMOVED lines=16> */
.L_x_5506:
        /* <DEDUP_REMOVED lines=16> */
.L_x_5507:
        /* <DEDUP_REMOVED lines=13> */
.L_x_5697:
[----:B------:R-:W-:Y:S05]  /*28f40*/  BSYNC B2 ;  /* 0x0000000000027941 */ /* 0x000fea0003800000 */
.L_x_5508:
        /* <DEDUP_REMOVED lines=11> */
.L_x_5511:
[----:B------:R-:W-:Y:S05]  /*29000*/  BSYNC B2 ;  /* 0x0000000000027941 */ /* 0x000fea0003800000 */
.L_x_5510:
        /* <DEDUP_REMOVED lines=8> */
.L_x_5512:
        /* <DEDUP_REMOVED lines=15> */
.L_x_5513:
        /* <DEDUP_REMOVED lines=15> */
.L_x_5514:
        /* <DEDUP_REMOVED lines=10> */
.L_x_5500:
[----:B------:R-:W-:Y:S05]  /*29310*/  BSYNC B1 ;  /* 0x0000000000017941 */ /* 0x000fea0003800000 */
.L_x_5499:
        /* <DEDUP_REMOVED lines=12> */
.L_x_5477:
[----:B------:R-:W-:Y:S05]  /*293e0*/  BSYNC B0 ;  /* 0x0000000000007941 */ /* 0x000fea0003800000 */
.L_x_5476:
[----:B------:R-:W3:Y:S01]  /*293f0*/  LDC R0, c[0x0][0x448] ;  /* 0x00011200ff007b82 */ /* 0x000ee20000000800 */
[----:B------:R-:W-:Y:S07]  /*29400*/  @!P0 WARPSYNC.ALL ;  /* 0x0000000000008948 */ /* 0x000fee0003800000 */
[----:B------:R-:W-:Y:S01]  /*29410*/  @!P0 BAR.SYNC.DEFER_BLOCKING 0xc, 0x180 ;  /* 0x0306000000008b1d */ /* 0x000fe20000010000 */
[----:B---3--:R-:W-:Y:S02]  /*29420*/  ISETP.NE.AND P1, PT, R0, 0x1, PT ;  /* 0x000000010000780c */ /* 0x008fe40003f25270 */
[----:B------:R-:W-:-:S11]  /*29430*/  LEA R0, R17, 0x7f, 0x7 ;  /* 0x0000007f11007811 */ /* 0x000fd600078e38ff */
[----:B------:R-:W3:Y:S08]  /*29440*/  @P1 LDC R2, c[0x0][0x44c] ;  /* 0x00011300ff021b82 */ /* 0x000ef00000000800 */
[----:B-12---:R-:W1:Y:S01]  /*29450*/  @P1 LDC R3, c[0x0][0x450] ;  /* 0x00011400ff031b82 */ /* 0x006e620000000800 */
[----:B---3--:R-:W-:-:S05]  /*29460*/  @P1 IMAD.HI.U32 R2, R0, R2, RZ ;  /* 0x0000000200021227 */ /* 0x008fca00078e00ff */
[----:B-1----:R-:W-:-:S05]  /*29470*/  @P1 SHF.R.U32.HI R0, RZ, R3, R2 ;  /* 0x00000003ff001219 */ /* 0x002fca0000011602 */
[----:B------:R-:W-:-:S04]  /*29480*/  IMAD.IADD R0, R21, 0x1, R0 ;  /* 0x0000000115007824 */ /* 0x000fc800078e0200 */
[----:B------:R-:W-:-:S05]  /*29490*/  IMAD.HI R0, R0, 0x66666667, RZ ;  /* 0x6666666700007827 */ /* 0x000fca00078e02ff */
[----:B------:R-:W-:-:S04]  /*294a0*/  SHF.R.U32.HI R2, RZ, 0x1f, R0 ;  /* 0x0000001fff027819 */ /* 0x000fc80000011600 */
[----:B------:R-:W-:-:S04]  /*294b0*/  LEA.HI.SX32 R0, R0, R2, 0x1a ;  /* 0x0000000200007211 */ /* 0x000fc800078fd2ff */
        /* <DEDUP_REMOVED lines=21> */
.L_x_5516:
        /* <DEDUP_REMOVED lines=10> */
[----:B0-----:R-:W-:Y:S01]  /*296b0*/  MOV R13, RZ ;  /* 0x000000ff000d7202 */ /* 0x001fe20000000f00 */
[----:B------:R-:W0:Y:S01]  /*296c0*/  LDC.64 R2, c[0x4][R2] ;  /* 0x0100000002027b82 */ /* 0x000e220000000a00 */
[----:B------:R-:W-:Y:S02]  /*296d0*/  IMAD.U32 R5, RZ, RZ, UR7 ;  /* 0x00000007ff057e24 */ /* 0x000fe4000f8e00ff */
[----:B------:R-:W-:Y:S02]  /*296e0*/  IMAD.U32 R6, RZ, RZ, UR8 ;  /* 0x00000008ff067e24 */ /* 0x000fe4000f8e00ff */
[----:B------:R-:W-:-:S02]  /*296f0*/  IMAD.U32 R7, RZ, RZ, UR9 ;  /* 0x00000009ff077e24 */ /* 0x000fc4000f8e00ff */
[----:B------:R-:W-:Y:S02]  /*29700*/  IMAD.U32 R10, RZ, RZ, UR4 ;  /* 0x00000004ff0a7e24 */ /* 0x000fe4000f8e00ff */
[----:B------:R-:W-:Y:S02]  /*29710*/  IMAD.U32 R11, RZ, RZ, UR5 ;  /* 0x00000005ff0b7e24 */ /* 0x000fe4000f8e00ff */
[----:B------:R-:W-:Y:S02]  /*29720*/  IMAD.MOV.U32 R8, RZ, RZ, 0x70 ;  /* 0x00000070ff087424 */ /* 0x000fe400078e00ff */
[----:B------:R-:W-:-:S07]  /*29730*/  IMAD.MOV.U32 R12, RZ, RZ, 0x1 ;  /* 0x00000001ff0c7424 */ /* 0x000fce00078e00ff */
[----:B------:R-:W-:-:S07]  /*29740*/  LEPC R20, `(.L_x_5519) ;  /* 0x000000001014794e */ /* 0x000fce0000000000 */
[----:B0-----:R-:W-:Y:S05]  /*29750*/  CALL.ABS.NOINC R2 ;  /* 0x0000000002007343 */ /* 0x001fea0003c00000 */
.L_x_5519:
[----:B------:R-:W-:Y:S05]  /*29760*/  BSYNC B6 ;  /* 0x0000000000067941 */ /* 0x000fea0003800000 */
.L_x_5518:
        /* <DEDUP_REMOVED lines=22> */
[----:B0-----:R-:W-:-:S07]  /*298d0*/  IMAD.MOV.U32 R13, RZ, RZ, RZ ;  /* 0x000000ffff0d7224 */ /* 0x001fce00078e00ff */
[----:B------:R-:W-:-:S07]  /*298e0*/  LEPC R20, `(.L_x_5521) ;  /* 0x000000001014794e */ /* 0x000fce0000000000 */
[----:B-1----:R-:W-:Y:S05]  /*298f0*/  CALL.ABS.NOINC R2 ;  /* 0x0000000002007343 */ /* 0x002fea0003c00000 */
.L_x_5521:
[----:B------:R-:W-:Y:S05]  /*29900*/  BSYNC B6 ;  /* 0x0000000000067941 */ /* 0x000fea0003800000 */
.L_x_5520:
        /* <DEDUP_REMOVED lines=10> */
[----:B------:R-:W-:Y:S01]  /*299b0*/  MOV R4, UR6 ;  /* 0x0000000600047c02 */ /* 0x000fe20008000f00 */
[----:B------:R-:W-:Y:S01]  /*299c0*/  IMAD.U32 R5, RZ, RZ, UR7 ;  /* 0x00000007ff057e24 */ /* 0x000fe2000f8e00ff */
[----:B------:R-:W1:Y:S01]  /*299d0*/  LDC.64 R2, c[0x4][R2] ;  /* 0x0100000002027b82 */ /* 0x000e620000000a00 */
        /* <DEDUP_REMOVED lines=9> */
.L_x_5523:
[----:B------:R-:W-:Y:S05]  /*29a70*/  BSYNC B6 ;  /* 0x0000000000067941 */ /* 0x000fea0003800000 */
.L_x_5522:
        /* <DEDUP_REMOVED lines=20> */
.L_x_5525:
[----:B------:R-:W-:Y:S05]  /*29bc0*/  BSYNC B6 ;  /* 0x0000000000067941 */ /* 0x000fea0003800000 */
.L_x_5524:
        /* <DEDUP_REMOVED lines=23> */
.L_x_5700:
        /* <DEDUP_REMOVED lines=11> */
.L_x_5703:
        /* <DEDUP_REMOVED lines=22> */
[----:B------:R-:W3:Y:S04]  /*29f50*/  LDG.E R2, desc[UR54][R2.64] ;  /* 0x0000003602027981 */ /* 0x000ee8000c1e1900 */
[----:B---3--:R1:W-:Y:S02]  /*29f60*/  STL [R1], R2 ;  /* 0x0000000201007387 */ /* 0x0083e40000100800 */
.L_x_5529:
        /* <DEDUP_REMOVED lines=10> */
.L_x_5704:
        /* <DEDUP_REMOVED lines=8> */
.L_x_5531:
        /* <DEDUP_REMOVED lines=31> */
.L_x_5705:
[----:B------:R-:W-:Y:S05]  /*2a280*/  @P1 BRA `(.L_x_5533) ;  /* 0x00000000001c1947 */ /* 0x000fea0003800000 */
[----:B------:R-:W3:Y:S01]  /*2a290*/  S2R R5, SR_TID.X ;  /* 0x0000000000057919 */ /* 0x000ee20000002100 */
[----:B-12---:R-:W-:-:S04]  /*2a2a0*/  MOV R4, 0x7800 ;  /* 0x0000780000047802 */ /* 0x006fc80000000f00 */
[----:B------:R4:W-:Y:S01]  /*2a2b0*/  SYNCS.ARRIVE.TRANS64 RZ, [R2+URZ+0x33430], R4 ;  /* 0x0334300402ff79a7 */ /* 0x0009e2000800003f */
[----:B---3--:R-:W-:-:S04]  /*2a2c0*/  LOP3.LUT R5, R5, 0x1f, RZ, 0xc0, !PT ;  /* 0x0000001f05057812 */ /* 0x008fc800078ec0ff */
[----:B------:R-:W-:-:S13]  /*2a2d0*/  ISETP.NE.AND P0, PT, R5, RZ, PT ;  /* 0x000000ff0500720c */ /* 0x000fda0003f05270 */
[----:B----4-:R-:W-:Y:S05]  /*2a2e0*/  @!P0 BRA `(.L_x_5533) ;  /* 0x0000000000048947 */ /* 0x010fea0003800000 */
[----:B------:R-:W-:Y:S01]  /*2a2f0*/  BPT.TRAP 0x1 ;  /* 0x000000040000795c */ /* 0x000fe20000300000 */
.L_x_5533:
[----:B------:R-:W3:Y:S04]  /*2a300*/  LDL R5, [R1] ;  /* 0x0000000001057983 */ /* 0x000ee80000100800 */
        /* <DEDUP_REMOVED lines=22> */
[----:B------:R-:W-:Y:S01]  /*2a470*/  UMOV UR10, UR16 ;  /* 0x00000010000a7c82 */ /* 0x000fe20008000000 */
[----:B------:R-:W-:Y:S01]  /*2a480*/  UMOV UR14, 0x80 ;  /* 0x00000080000e7882 */ /* 0x000fe20000000000 */
[----:B------:R1:W-:Y:S02]  /*2a490*/  UTMALDG.4D [UR8], [UR4], desc[UR6] ;  /* 0x00000608040075b4 */ /* 0x0003e40008019000 */
[----:B-1----:R-:W-:Y:S01]  /*2a4a0*/  UMOV UR8, UR15 ;  /* 0x0000000f00087c82 */ /* 0x002fe20008000000 */
[----:B------:R-:W-:Y:S02]  /*2a4b0*/  UMOV UR10, UR14 ;  /* 0x0000000e000a7c82 */ /* 0x000fe40008000000 */
[----:B------:R3:W-:Y:S02]  /*2a4c0*/  UTMALDG.4D [UR8], [UR4], desc[UR6] ;  /* 0x00000608040075b4 */ /* 0x0007e40008019000 */
[----:B---3--:R-:W-:Y:S01]  /*2a4d0*/  NOP ;  /* 0x0000000000007918 */ /* 0x008fe20000000000 */
.L_x_5527:
[----:B------:R-:W3:Y:S04]  /*2a4e0*/  LDL R2, [R1+0x4] ;  /* 0x0000040001027983 */ /* 0x000ee80000100800 */
[----:B------:R-:W4:Y:S04]  /*2a4f0*/  LDL.LU R3, [R1+0x40] ;  /* 0x0000400001037983 */ /* 0x000f280000300800 */
        /* <DEDUP_REMOVED lines=10> */
[----:B----4-:R-:W-:-:S04]  /*2a5a0*/  SHF.R.S32.HI R0, RZ, 0x1f, R3 ;  /* 0x0000001fff007819 */ /* 0x010fc80000011403 */
        /* <DEDUP_REMOVED lines=30> */
.L_x_5535:
[----:B------:R-:W-:Y:S05]  /*2a790*/  BSYNC B6 ;  /* 0x0000000000067941 */ /* 0x000fea0003800000 */
.L_x_5534:
        /* <DEDUP_REMOVED lines=12> */
[C---:B------:R-:W-:Y:S02]  /*2a860*/  LOP3.LUT R11, R9.reuse, 0x40, RZ, 0xfc, !PT ;  /* 0x00000040090b7812 */ /* 0x040fe400078efcff */
        /* <DEDUP_REMOVED lines=31> */
[----:B------:R-:W0:Y:S02]  /*2aa60*/  S2R R5, SR_TID.X ;  /* 0x0000000000057919 */ /* 0x000e240000002100 */
        /* <DEDUP_REMOVED lines=10> */
[----:B------:R-:W-:Y:S01]  /*2ab10*/  IADD3.X R2, R7, UR7, R2, P3, !PT ;  /* 0x0000000707027c10 */ /* 0x000fe20009ffe402 */
[----:B0-----:R-:W-:-:S05]  /*2ab20*/  IMAD.SHL.U32 R10, R5, 0x10, RZ ;  /* 0x00000010050a7824 */ /* 0x001fca00078e00ff */
[----:B------:R-:W-:-:S04]  /*2ab30*/  LOP3.LUT R10, R10, 0x30, RZ, 0xc0, !PT ;  /* 0x000000300a0a7812 */ /* 0x000fc800078ec0ff */
[----:B------:R-:W-:Y:S01]  /*2ab40*/  ISETP.GE.AND P0, PT, R10, UR4, PT ;  /* 0x000000040a007c0c */ /* 0x000fe2000bf06270 */
[----:B------:R-:W-:-:S03]  /*2ab50*/  UMOV UR4, 0xffffffff ;  /* 0xffffffff00047882 */ /* 0x000fc60000000000 */
[----:B-1----:R-:W-:Y:S09]  /*2ab60*/  BRA.DIV UR4, `(.L_x_5536) ;  /* 0x0000006604dc7947 */ /* 0x002ff2000b800000 */
[----:B------:R-:W0:Y:S02]  /*2ab70*/  S2R R5, SR_TID.X ;  /* 0x0000000000057919 */ /* 0x000e240000002100 */
[----:B0-----:R-:W-:Y:S02]  /*2ab80*/  LOP3.LUT R6, R5, 0x7f, RZ, 0xc0, !PT ;  /* 0x0000007f05067812 */ /* 0x001fe400078ec0ff */
[----:B------:R-:W2:Y:S02]  /*2ab90*/  LDL.LU R5, [R1+0x44] ;  /* 0x0000440001057983 */ /* 0x000ea40000300800 */
[----:B------:R-:W-:Y:S02]  /*2aba0*/  SHF.R.U32.HI R6, RZ, 0x2, R6 ;  /* 0x00000002ff067819 */ /* 0x000fe40000011606 */
[----:B------:R-:W-:Y:S03]  /*2abb0*/  SHFL.IDX PT, R4, R2, RZ, 0x1c1f ;  /* 0x001c1fff02047589 */ /* 0x000fe600000e0000 */
[----:B------:R-:W-:-:S02]  /*2abc0*/  IMAD R17, R17, 0x80, R6 ;  /* 0x0000008011117824 */ /* 0x000fc400078e0206 */
[----:B------:R-:W-:Y:S01]  /*2abd0*/  SHFL.IDX PT, R6, R2, 0x1, 0x1c1f ;  /* 0x003c1f0002067f89 */ /* 0x000fe200000e0000 */
[----:B--2---:R-:W-:-:S03]  /*2abe0*/  IMAD R0, R5, R8, RZ ;  /* 0x0000000805007224 */ /* 0x004fc600078e02ff */
[----:B------:R-:W0:Y:S02]  /*2abf0*/  SHFL.IDX PT, R5, R3, RZ, 0x1c1f ;  /* 0x001c1fff03057589 */ /* 0x000e2400000e0000 */
[----:B------:R-:W-:-:S13]  /*2ac00*/  ISETP.GE.AND P4, PT, R17, R0, PT ;  /* 0x000000001100720c */ /* 0x000fda0003f86270 */
[----:B0-----:R-:W-:-:S05]  /*2ac10*/  @!P4 IADD3 R5, P3, R10, R5, RZ ;  /* 0x000000050a05c210 */ /* 0x001fca0007f7e0ff */
[----:B------:R-:W-:-:S05]  /*2ac20*/  @!P4 IMAD.X R4, RZ, RZ, R4, P3 ;  /* 0x000000ffff04c224 */ /* 0x000fca00018e0604 */
[----:B------:R-:W-:-:S04]  /*2ac30*/  @!P4 LOP3.LUT R5, R5, R4, RZ, 0x3c, !PT ;  /* 0x000000040505c212 */ /* 0x000fc800078e3cff */
[----:B------:R-:W-:-:S04]  /*2ac40*/  @!P4 LOP3.LUT R4, R5, R4, RZ, 0x3c, !PT ;  /* 0x000000040504c212 */ /* 0x000fc800078e3cff */
[----:B------:R-:W-:-:S05]  /*2ac50*/  @!P4 LOP3.LUT R5, R5, R4, RZ, 0x3c, !PT ;  /* 0x000000040505c212 */ /* 0x000fca00078e3cff */
[----:B-----5:R-:W-:Y:S04]  /*2ac60*/  @!P4 LDGSTS.E.BYPASS.LTC128B.128 [R9+0x1e200], desc[UR54][R4.64], !P0 ;  /* 0x1e2000000409cfae */ /* 0x020fe8000c101d76 */
[----:B------:R-:W-:Y:S04]  /*2ac70*/  @!P4 LDGSTS.E.BYPASS.LTC128B.128 [R9+0x20200], desc[UR54][R4.64+0x40], !P1 ;  /* 0x202000400409cfae */ /* 0x000fe8000c901d76 */
[----:B------:R0:W-:Y:S02]  /*2ac80*/  @!P4 LDGSTS.E.BYPASS.LTC128B.128 [R9+0x22200], desc[UR54][R4.64+0x80], !P2 ;  /* 0x222000800409cfae */ /* 0x0001e4000d101d76 */
[----:B0-----:R-:W-:-:S04]  /*2ac90*/  IADD3 R4, R17, 0x20, RZ ;  /* 0x0000002011047810 */ /* 0x001fc80007ffe0ff */
        /* <DEDUP_REMOVED lines=21> */
[----:B------:R-:W-:Y:S04]  /*2adf0*/  @!P3 LDGSTS.E.BYPASS.LTC128B.128 [R9+0x21200], desc[UR54][R4.64+0x40], !P1 ;  /* 0x212000400409bfae */ /* 0x000fe8000c901d76 */
[----:B------:R0:W-:Y:S04]  /*2ae00*/  @!P3 LDGSTS.E.BYPASS.LTC128B.128 [R9+0x23200], desc[UR54][R4.64+0x80], !P2 ;  /* 0x232000800409bfae */ /* 0x0001e8000d101d76 */
[----:B01----:R0:W2:Y:S02]  /*2ae10*/  SHFL.IDX PT, R4, R2, 0x3, 0x1c1f ;  /* 0x007c1f0002047f89 */ /* 0x0030a400000e0000 */
.L_x_5714:
        /* <DEDUP_REMOVED lines=12> */
.L_x_5538:
[----:B------:R-:W-:Y:S05]  /*2aee0*/  BSYNC B0 ;  /* 0x0000000000007941 */ /* 0x000fea0003800000 */
.L_x_5537:
[----:B-1----:R1:W5:Y:S01]  /*2aef0*/  LDL R9, [R1+0x4] ;  /* 0x0000040001097983 */ /* 0x0023620000100800 */
[----:B------:R-:W-:Y:S01]  /*2af00*/  PLOP3.LUT P0, PT, PT, PT, PT, 0x80, 0x0 ;  /* 0x000000000000781c */ /* 0x000fe20003f0f070 */
[----:B------:R-:W-:-:S12]  /*2af10*/  NOP ;  /* 0x0000000000007918 */ /* 0x000fd80000000000 */
.L_x_5539:
        /* <DEDUP_REMOVED lines=18> */
[----:B0--3--:R-:W-:Y:S05]  /*2b040*/  @!P0 BRA `(.L_x_5541) ;  /* 0x00000068000c8947 */ /* 0x009fea0003800000 */
.L_x_5715:
[----:B------:R-:W-:Y:S05]  /*2b050*/  BSYNC B0 ;  /* 0x0000000000007941 */ /* 0x000fea0003800000 */
.L_x_5540:
[----:B0-----:R-:W3:Y:S02]  /*2b060*/  LDL R2, [R1+0x38] ;  /* 0x0000380001027983 */ /* 0x001ee40000100800 */
[----:B---3--:R-:W-:-:S13]  /*2b070*/  ISETP.GE.AND P0, PT, R2, 0x2, PT ;  /* 0x000000020200780c */ /* 0x008fda0003f06270 */
[----:B------:R-:W-:Y:S05]  /*2b080*/  @!P0 BRA `(.L_x_5542) ;  /* 0x0000001800548947 */ /* 0x000fea0003800000 */
[----:B------:R0:W5:Y:S01]  /*2b090*/  LDL.LU R0, [R1+0x18] ;  /* 0x0000180001007983 */ /* 0x0001620000300800 */
[----:B------:R-:W-:-:S03]  /*2b0a0*/  VIADD R2, R2, 0xfffffffe ;  /* 0xfffffffe02027836 */ /* 0x000fc60000000000 */
[----:B------:R0:W5:Y:S04]  /*2b0b0*/  LDL.LU R8, [R1+0x20] ;  /* 0x0000200001087983 */ /* 0x0001680000300800 */
.L_x_5566:
        /* <DEDUP_REMOVED lines=26> */
[----:B------:R-:W-:Y:S02]  /*2b260*/  IADD3 R3, -R4, RZ, RZ ;  /* 0x000000ff04037210 */ /* 0x000fe40007ffe1ff */
[----:B------:R-:W-:-:S03]  /*2b270*/  SHF.R.S32.HI R5, RZ, 0x1f, R4 ;  /* 0x0000001fff057819 */ /* 0x000fc60000011404 */
        /* <DEDUP_REMOVED lines=9> */
.L_x_5545:
        /* <DEDUP_REMOVED lines=9> */
.L_x_5716:
[----:B------:R-:W-:Y:S05]  /*2b3a0*/  BSYNC B1 ;  /* 0x0000000000017941 */ /* 0x000fea0003800000 */
.L_x_5546:
        /* <DEDUP_REMOVED lines=9> */
.L_x_5549:
[----:B------:R-:W-:Y:S05]  /*2b440*/  BSYNC B1 ;  /* 0x0000000000017941 */ /* 0x000fea0003800000 */
.L_x_5548:
        /* <DEDUP_REMOVED lines=11> */
[----:B----4-:R-:W-:Y:S02]  /*2b500*/  IMAD R7, R3, 0xa0, R7 ;  /* 0x000000a003077824 */ /* 0x010fe400078e0207 */
[----:B------:R-:W-:Y:S02]  /*2b510*/  VIADD R3, R6, 0x33470 ;  /* 0x0003347006037836 */ /* 0x000fe40000000000 */
[----:B------:R-:W-:-:S07]  /*2b520*/  VIADD R9, R4, 0xf200 ;  /* 0x0000f20004097836 */ /* 0x000fce0000000000 */
.L_x_5550:
        /* <DEDUP_REMOVED lines=17> */
.L_x_5551:
        /* <DEDUP_REMOVED lines=17> */
.L_x_5552:
        /* <DEDUP_REMOVED lines=14> */
.L_x_5717:
[----:B------:R-:W-:Y:S05]  /*2b830*/  BSYNC B1 ;  /* 0x0000000000017941 */ /* 0x000fea0003800000 */
.L_x_5553:
[----:B------:R-:W-:Y:S01]  /*2b840*/  BSSY B1, `(.L_x_5555) ;  /* 0x000000b000017945 */ /* 0x000fe20003800000 */
[----:B------:R-:W-:Y:S01]  /*2b850*/  IMAD.MOV.U32 R10, RZ, RZ, 0x0 ;  /* 0x00000000ff0a7424 */ /* 0x000fe200078e00ff */
[----:B------:R-:W-:Y:S02]  /*2b860*/  MOV R11, 0x14f00000 ;  /* 0x14f00000000b7802 */ /* 0x000fe40000000f00 */
        /* <DEDUP_REMOVED lines=8> */
.L_x_5556:
[----:B------:R-:W-:Y:S05]  /*2b8f0*/  BSYNC B1 ;  /* 0x0000000000017941 */ /* 0x000fea0003800000 */
.L_x_5555:
        /* <DEDUP_REMOVED lines=8> */
.L_x_5557:
        /* <DEDUP_REMOVED lines=16> */
.L_x_5558:
        /* <DEDUP_REMOVED lines=16> */
.L_x_5559:
        /* <DEDUP_REMOVED lines=11> */
.L_x_5544:
[----:B------:R-:W-:Y:S05]  /*2bc30*/  BSYNC B0 ;  /* 0x0000000000007941 */ /* 0x000fea0003800000 */
.L_x_5543:
[----:B------:R-:W-:-:S06]  /*2bc40*/  UISETP.NE.AND UP0, UPT, UR37, 0x3, UPT ;  /* 0x000000032500788c */ /* 0x000fcc000bf05270 */
[----:B------:R-:W-:-:S13]  /*2bc50*/  PLOP3.LUT P0, PT, PT, PT, UP0, 0x80, 0x0 ;  /* 0x000000000000781c */ /* 0x000fda0003f0f008 */
[----:B------:R-:W-:Y:S05]  /*2bc60*/  @!P0 BRA `(.L_x_5560) ;  /* 0x0000000000048947 */ /* 0x000fea0003800000 */
[----:B------:R-:W-:Y:S01]  /*2bc70*/  BPT.TRAP 0x1 ;  /* 0x000000040000795c */ /* 0x000fe20000300000 */
.L_x_5560:
        /* <DEDUP_REMOVED lines=9> */
.L_x_5718:
[----:B------:R-:W-:Y:S05]  /*2bd10*/  BSYNC B0 ;  /* 0x0000000000007941 */ /* 0x000fea0003800000 */
.L_x_5561:
[----:B------:R-:W-:Y:S05]  /*2bd20*/  @!P1 BRA `(.L_x_5563) ;  /* 0x0000000000049947 */ /* 0x000fea0003800000 */
[----:B------:R-:W-:Y:S01]  /*2bd30*/  BPT.TRAP 0x1 ;  /* 0x000000040000795c */ /* 0x000fe20000300000 */
.L_x_5563:
[----:B---3--:R-:W-:Y:S01]  /*2bd40*/  SHF.L.U32 R4, R8, 0x1f, RZ ;  /* 0x0000001f08047819 */ /* 0x008fe200000006ff */
[----:B------:R-:W-:-:S03]  /*2bd50*/  IMAD R0, R0, 0x7800, RZ ;  /* 0x0000780000007824 */ /* 0x000fc600078e02ff */
[----:B------:R-:W3:Y:S02]  /*2bd60*/  SYNCS.PHASECHK.TRANS64.TRYWAIT P0, [R3+URZ+0x33460], R4 ;  /* 0x03346004030075a7 */ /* 0x000ee4000800017f */
[----:B---3--:R-:W-:Y:S05]  /*2bd70*/  @!P0 BRA `(.L_x_5564) ;  /* 0x0000005c00148947 */ /* 0x008fea0003800000 */
.L_x_5719:
[----:B------:R4:W-:Y:S04]  /*2bd80*/  STL [R1+0x80], R18 ;  /* 0x0000801201007387 */ /* 0x0009e80000100800 */
[----:B----4-:R-:W4:Y:S04]  /*2bd90*/  LDL R18, [R1+0x10] ;  /* 0x0000100001127983 */ /* 0x010f280000100800 */
[----:B------:R0:W-:Y:S04]  /*2bda0*/  STL [R1+0x7c], R16 ;  /* 0x00007c1001007387 */ /* 0x0001e80000100800 */
[----:B0-----:R-:W2:Y:S04]  /*2bdb0*/  LDL R16, [R1+0x4] ;  /* 0x0000040001107983 */ /* 0x001ea80000100800 */
[----:B------:R3:W-:Y:S04]  /*2bdc0*/  STL [R1+0x78], R3 ;  /* 0x0000780301007387 */ /* 0x0007e80000100800 */
[----:B---3--:R-:W3:Y:S04]  /*2bdd0*/  LDL R3, [R1+0xc] ;  /* 0x00000c0001037983 */ /* 0x008ee80000100800 */
[----:B------:R0:W-:Y:S04]  /*2bde0*/  STL [R1+0x74], R2 ;  /* 0x0000740201007387 */ /* 0x0001e80000100800 */
[----:B0-----:R-:W3:Y:S01]  /*2bdf0*/  LDL R2, [R1+0x8] ;  /* 0x0000080001027983 */ /* 0x001ee20000100800 */
[----:B------:R-:W-:Y:S05]  /*2be00*/  WARPSYNC.ALL ;  /* 0x0000000000007948 */ /* 0x000fea0003800000 */
[C---:B------:R-:W-:Y:S01]  /*2be10*/  VIADD R14, R0.reuse, 0x2800 ;  /* 0x00002800000e7836 */ /* 0x040fe20000000000 */
[C---:B------:R-:W-:Y:S01]  /*2be20*/  IADD3 R12, R0.reuse, 0x800, RZ ;  /* 0x00000800000c7810 */ /* 0x040fe20007ffe0ff */
[C---:B------:R-:W-:Y:S01]  /*2be30*/  VIADD R21, R0.reuse, 0x5000 ;  /* 0x0000500000157836 */ /* 0x040fe20000000000 */
[C---:B------:R-:W-:Y:S01]  /*2be40*/  IADD3 R20, R0.reuse, 0x2000, RZ ;  /* 0x0000200000147810 */ /* 0x040fe20007ffe0ff */
[----:B------:R-:W-:-:S02]  /*2be50*/  VIADD R13, R0, 0x1000 ;  /* 0x00001000000d7836 */ /* 0x000fc40000000000 */
[C---:B------:R-:W-:Y:S02]  /*2be60*/  VIADD R15, R0.reuse, 0x1800 ;  /* 0x00001800000f7836 */ /* 0x040fe40000000000 */
[C---:B------:R-:W-:Y:S01]  /*2be70*/  VIADD R17, R0.reuse, 0x5800 ;  /* 0x0000580000117836 */ /* 0x040fe20000000000 */
[----:B----4-:R-:W-:-:S05]  /*2be80*/  LOP3.LUT R4, R0, R18, RZ, 0xfc, !PT ;  /* 0x0000001200047212 */ /* 0x010fca00078efcff */
[----:B--2---:R-:W-:-:S06]  /*2be90*/  IMAD.IADD R4, R16, 0x1, R4 ;  /* 0x0000000110047824 */ /* 0x004fcc00078e0204 */
[----:B------:R-:W0:Y:S02]  /*2bea0*/  LDSM.16.MT88.4 R4, [R4+0xf200] ;  /* 0x00f200000404783b */ /* 0x000e240000004200 */
[C-C-:B0-----:R-:W-:Y:S02]  /*2beb0*/  PRMT R8, R4.reuse, 0x6420, R5.reuse ;  /* 0x0000642004087816 */ /* 0x141fe40000000005 */
[----:B------:R-:W-:Y:S02]  /*2bec0*/  PRMT R9, R4, 0x7531, R5 ;  /* 0x0000753104097816 */ /* 0x000fe40000000005 */
        /* <DEDUP_REMOVED lines=83> */
[----:B------:R-:W-:Y:S02]  /*2c400*/  LOP3.LUT R14, R14, R3, RZ, 0xfc, !PT ;  /* 0x000000030e0e7212 */ /* 0x000fe400078efcff */
[----:B------:R-:W-:-:S03]  /*2c410*/  IADD3 R4, R16, R4, RZ ;  /* 0x0000000410047210 */ /* 0x000fc60007ffe0ff */
[----:B------:R-:W-:-:S03]  /*2c420*/  IMAD.IADD R14, R2, 0x1, R14 ;  /* 0x00000001020e7824 */ /* 0x000fc600078e020e */
        /* <DEDUP_REMOVED lines=42> */
[----:B0-----:R-:W-:-:S06]  /*2c6d0*/  IADD3 R4, R16, R20, RZ ;  /* 0x0000001410047210 */ /* 0x001fcc0007ffe0ff */
        /* <DEDUP_REMOVED lines=35> */
.L_x_5565:
        /* <DEDUP_REMOVED lines=12> */
[----:B---3--:R-:W-:Y:S05]  /*2c9d0*/  @P0 BRA `(.L_x_5566) ;  /* 0xffffffe400b80947 */ /* 0x008fea000383ffff */
.L_x_5542:
        /* <DEDUP_REMOVED lines=17> */
.L_x_5568:
[----:B------:R-:W-:Y:S05]  /*2caf0*/  BSYNC B0 ;  /* 0x0000000000007941 */ /* 0x000fea0003800000 */
.L_x_5567:
[----:B------:R-:W-:-:S06]  /*2cb00*/  UISETP.NE.AND UP0, UPT, UR37, 0x3, UPT ;  /* 0x000000032500788c */ /* 0x000fcc000bf05270 */
[----:B------:R-:W-:-:S13]  /*2cb10*/  PLOP3.LUT P1, PT, PT, PT, UP0, 0x80, 0x0 ;  /* 0x000000000000781c */ /* 0x000fda0003f2f008 */
[----:B------:R-:W-:Y:S05]  /*2cb20*/  @!P1 BRA `(.L_x_5569) ;  /* 0x0000000000049947 */ /* 0x000fea0003800000 */
[----:B------:R-:W-:Y:S01]  /*2cb30*/  BPT.TRAP 0x1 ;  /* 0x000000040000795c */ /* 0x000fe20000300000 */
.L_x_5569:
[----:B------:R-:W3:Y:S04]  /*2cb40*/  LDL R2, [R1+0x20] ;  /* 0x0000200001027983 */ /* 0x000ee80000100800 */
[----:B--2---:R-:W2:Y:S04]  /*2cb50*/  LDL R4, [R1+0x4] ;  /* 0x0000040001047983 */ /* 0x004ea80000100800 */
[----:B------:R-:W2:Y:S01]  /*2cb60*/  LDL R3, [R1+0x18] ;  /* 0x0000180001037983 */ /* 0x000ea20000100800 */
[----:B-----5:R-:W-:Y:S01]  /*2cb70*/  IMAD.U32 R0, RZ, RZ, UR39 ;  /* 0x00000027ff007e24 */ /* 0x020fe2000f8e00ff */
[----:B------:R-:W-:Y:S04]  /*2cb80*/  BSSY B0, `(.L_x_5570) ;  /* 0x0000007000007945 */ /* 0x000fe80003800000 */
[----:B------:R-:W-:-:S02]  /*2cb90*/  ISETP.NE.AND P2, PT, R0, 0x3, PT ;  /* 0x000000030000780c */ /* 0x000fc40003f45270 */
[----:B---3--:R-:W-:-:S04]  /*2cba0*/  LOP3.LUT R2, R2, 0x1, RZ, 0x3c, !PT ;  /* 0x0000000102027812 */ /* 0x008fc800078e3cff */
[----:B------:R-:W-:Y:S01]  /*2cbb0*/  SHF.L.U32 R2, R2, 0x1f, RZ ;  /* 0x0000001f02027819 */ /* 0x000fe200000006ff */
[----:B--2---:R-:W-:-:S04]  /*2cbc0*/  IMAD R0, R3, 0x8, R4 ;  /* 0x0000000803007824 */ /* 0x004fc800078e0204 */
[----:B------:R-:W0:Y:S02]  /*2cbd0*/  SYNCS.PHASECHK.TRANS64.TRYWAIT P1, [R0+URZ+0x33470], R2 ;  /* 0x03347002000075a7 */ /* 0x000e24000802017f */
[----:B0-----:R-:W-:Y:S05]  /*2cbe0*/  @!P1 BRA `(.L_x_5571) ;  /* 0x0000004c008c9947 */ /* 0x001fea0003800000 */
.L_x_5720:
[----:B------:R-:W-:Y:S05]  /*2cbf0*/  BSYNC B0 ;  /* 0x0000000000007941 */ /* 0x000fea0003800000 */
.L_x_5570:
[----:B------:R-:W-:Y:S05]  /*2cc00*/  @!P2 BRA `(.L_x_5572) ;  /* 0x000000000004a947 */ /* 0x000fea0003800000 */
[----:B------:R-:W-:Y:S01]  /*2cc10*/  BPT.TRAP 0x1 ;  /* 0x000000040000795c */ /* 0x000fe20000300000 */
.L_x_5572:
[----:B0-----:R-:W2:Y:S02]  /*2cc20*/  LDL R2, [R1+0x20] ;  /* 0x0000200001027983 */ /* 0x001ea40000100800 */
[----:B--2---:R-:W-:-:S04]  /*2cc30*/  SHF.L.U32 R2, R2, 0x1f, RZ ;  /* 0x0000001f02027819 */ /* 0x004fc800000006ff */
[----:B------:R-:W0:Y:S02]  /*2cc40*/  SYNCS.PHASECHK.TRANS64.TRYWAIT P1, [R0+URZ+0x33460], R2 ;  /* 0x03346002000075a7 */ /* 0x000e24000802017f */
[----:B0-----:R-:W-:Y:S05]  /*2cc50*/  @!P1 BRA `(.L_x_5573) ;  /* 0x0000004c00849947 */ /* 0x001fea0003800000 */
.L_x_5721:
[----:B------:R-:W2:Y:S04]  /*2cc60*/  LDL R3, [R1+0x18] ;  /* 0x0000180001037983 */ /* 0x000ea80000100800 */
[----:B------:R-:W3:Y:S04]  /*2cc70*/  LDL R17, [R1+0x10] ;  /* 0x0000100001117983 */ /* 0x000ee80000100800 */
[----:B------:R4:W-:Y:S04]  /*2cc80*/  STL [R1+0x7c], R19 ;  /* 0x00007c1301007387 */ /* 0x0009e80000100800 */
[----:B----4-:R-:W4:Y:S04]  /*2cc90*/  LDL R19, [R1+0x4] ;  /* 0x0000040001137983 */ /* 0x010f280000100800 */
[----:B------:R0:W-:Y:S04]  /*2cca0*/  STL [R1+0x78], R16 ;  /* 0x0000781001007387 */ /* 0x0001e80000100800 */
[----:B0-----:R-:W4:Y:S04]  /*2ccb0*/  LDL R16, [R1+0xc] ;  /* 0x00000c0001107983 */ /* 0x001f280000100800 */
[----:B------:R0:W-:Y:S04]  /*2ccc0*/  STL [R1+0x74], R0 ;  /* 0x0000740001007387 */ /* 0x0001e80000100800 */
[----:B0-----:R-:W4:Y:S01]  /*2ccd0*/  LDL.LU R0, [R1+0x8] ;  /* 0x0000080001007983 */ /* 0x001f220000300800 */
[----:B------:R-:W-:Y:S05]  /*2cce0*/  WARPSYNC.ALL ;  /* 0x0000000000007948 */ /* 0x000fea0003800000 */
[----:B--2---:R-:W-:-:S04]  /*2ccf0*/  IMAD R2, R3, 0x7800, RZ ;  /* 0x0000780003027824 */ /* 0x004fc800078e02ff */
[C---:B------:R-:W-:Y:S01]  /*2cd00*/  VIADD R14, R2.reuse, 0x2800 ;  /* 0x00002800020e7836 */ /* 0x040fe20000000000 */
[C---:B---3--:R-:W-:Y:S01]  /*2cd10*/  LOP3.LUT R3, R2.reuse, R17, RZ, 0xfc, !PT ;  /* 0x0000001102037212 */ /* 0x048fe200078efcff */
[C---:B------:R-:W-:Y:S01]  /*2cd20*/  VIADD R12, R2.reuse, 0x800 ;  /* 0x00000800020c7836 */ /* 0x040fe20000000000 */
[C---:B------:R-:W-:Y:S01]  /*2cd30*/  IADD3 R15, R2.reuse, 0x1800, RZ ;  /* 0x00001800020f7810 */ /* 0x040fe20007ffe0ff */
[C---:B------:R-:W-:Y:S02]  /*2cd40*/  VIADD R20, R2.reuse, 0x5000 ;  /* 0x0000500002147836 */ /* 0x040fe40000000000 */
[C---:B------:R-:W-:Y:S02]  /*2cd50*/  VIADD R13, R2.reuse, 0x1000 ;  /* 0x00001000020d7836 */ /* 0x040fe40000000000 */
[----:B------:R-:W-:Y:S01]  /*2cd60*/  VIADD R18, R2, 0x2000 ;  /* 0x0000200002127836 */ /* 0x000fe20000000000 */
[----:B----4-:R-:W-:-:S05]  /*2cd70*/  IADD3 R3, R19, R3, RZ ;  /* 0x0000000313037210 */ /* 0x010fca0007ffe0ff */
        /* <DEDUP_REMOVED lines=63> */
[----:B------:R0:W-:Y:S01]  /*2d170*/  STSM.16.M88.4 [R3], R8 ;  /* 0x0000000803007844 */ /* 0x0001e20000000200 */
[----:B------:R-:W-:Y:S01]  /*2d180*/  IADD3 R4, R19, R13, RZ ;  /* 0x0000000d13047210 */ /* 0x000fe20007ffe0ff */
[----:B------:R-:W-:-:S05]  /*2d190*/  IMAD.MOV.U32 R13, RZ, RZ, R5 ;  /* 0x000000ffff0d7224 */ /* 0x000fca00078e0005 */
        /* <DEDUP_REMOVED lines=34> */
[----:B------:R-:W-:-:S04]  /*2d3c0*/  IADD3 R13, R2, 0x4800, RZ ;  /* 0x00004800020d7810 */ /* 0x000fc80007ffe0ff */
        /* <DEDUP_REMOVED lines=41> */
[----:B------:R-:W-:Y:S02]  /*2d660*/  IADD3 R2, R2, 0x7000, RZ ;  /* 0x0000700002027810 */ /* 0x000fe40007ffe0ff */
        /* <DEDUP_REMOVED lines=28> */
.L_x_5574:
        /* <DEDUP_REMOVED lines=14> */
.L_x_5517:
        /* <DEDUP_REMOVED lines=13> */
.L_x_5575:
        /* <DEDUP_REMOVED lines=36> */
.L_x_5731:
[----:B------:R-:W-:Y:S02]  /*2dc20*/  ULDC UR4, c[0x0][0xc38] ;  /* 0x00030e0000047ab9 */ /* 0x000fe40000000800 */
[----:B------:R-:W-:-:S04]  /*2dc30*/  IMAD.U32 R4, RZ, RZ, UR4 ;  /* 0x00000004ff047e24 */ /* 0x000fc8000f8e00ff */
[----:B--2---:R-:W-:-:S04]  /*2dc40*/  IMAD R16, R16, R4, RZ ;  /* 0x0000000410107224 */ /* 0x004fc800078e02ff */
[----:B------:R-:W-:-:S05]  /*2dc50*/  IMAD.IADD R5, R5, 0x1, R16 ;  /* 0x0000000105057824 */ /* 0x000fca00078e0210 */
[----:B------:R-:W-:-:S13]  /*2dc60*/  ISETP.GT.AND P6, PT, R5, R0, PT ;  /* 0x000000000500720c */ /* 0x000fda0003fc4270 */
[----:B------:R-:W-:Y:S05]  /*2dc70*/  @P6 BRA `(.L_x_5578) ;  /* 0x00000000009c6947 */ /* 0x000fea0003800000 */
.L_x_5583:
        /* <DEDUP_REMOVED lines=14> */
.L_x_5581:
[----:B------:R-:W-:Y:S05]  /*2dd60*/  BSYNC B0 ;  /* 0x0000000000007941 */ /* 0x000fea0003800000 */
.L_x_5580:
        /* <DEDUP_REMOVED lines=17> */
[----:B------:R0:W2:Y:S02]  /*2de80*/  SHFL.IDX PT, R16, R3, 0x1f, 0x1f ;  /* 0x03e01f0003107f89 */ /* 0x0000a400000e0000 */
.L_x_5739:
[----:B------:R-:W-:Y:S02]  /*2de90*/  ULDC UR4, c[0x0][0xc38] ;  /* 0x00030e0000047ab9 */ /* 0x000fe40000000800 */
[----:B------:R-:W-:-:S04]  /*2dea0*/  IMAD.U32 R4, RZ, RZ, UR4 ;  /* 0x00000004ff047e24 */ /* 0x000fc8000f8e00ff */
[----:B--2---:R-:W-:-:S04]  /*2deb0*/  IMAD R16, R16, R4, RZ ;  /* 0x0000000410107224 */ /* 0x004fc800078e02ff */
[----:B------:R-:W-:-:S05]  /*2dec0*/  IMAD.IADD R5, R16, 0x1, R5 ;  /* 0x0000000110057824 */ /* 0x000fca00078e0205 */
[----:B------:R-:W-:-:S13]  /*2ded0*/  ISETP.GT.AND P6, PT, R5, R0, PT ;  /* 0x000000000500720c */ /* 0x000fda0003fc4270 */
[----:B------:R-:W-:Y:S05]  /*2dee0*/  @!P6 BRA `(.L_x_5583) ;  /* 0xfffffffc0064e947 */ /* 0x000fea000383ffff */
.L_x_5578:
        /* <DEDUP_REMOVED lines=8> */
.L_x_5743:
[----:B------:R-:W-:Y:S01]  /*2df70*/  ISETP.NE.AND P0, PT, R6, RZ, PT ;  /* 0x000000ff0600720c */ /* 0x000fe20003f05270 */
[----:B------:R-:W-:-:S12]  /*2df80*/  IMAD.MOV.U32 R6, RZ, RZ, RZ ;  /* 0x000000ffff067224 */ /* 0x000fd800078e00ff */
[----:B------:R-:W-:Y:S05]  /*2df90*/  @!P0 BRA `(.L_x_5585) ;  /* 0x0000000000148947 */ /* 0x000fea0003800000 */
[----:B------:R-:W-:Y:S01]  /*2dfa0*/  UMOV UR4, 0xffffffff ;  /* 0xffffffff00047882 */ /* 0x000fe20000000000 */
[----:B------:R-:W-:Y:S02]  /*2dfb0*/  VIADD R12, R5, 0xffffffff ;  /* 0xffffffff050c7836 */ /* 0x000fe40000000000 */
[----:B------:R-:W-:Y:S05]  /*2dfc0*/  BRA.DIV UR4, `(.L_x_5586) ;  /* 0x0000004604187947 */ /* 0x000fea000b800000 */
[----:B0-----:R0:W4:Y:S02]  /*2dfd0*/  SHFL.IDX PT, R3, R3, R12, 0x1f ;  /* 0x00001f0c03037589 */ /* 0x00112400000e0000 */
.L_x_5746:
[----:B----4-:R-:W-:-:S07]  /*2dfe0*/  IMAD.MOV.U32 R6, RZ, RZ, R3 ;  /* 0x000000ffff067224 */ /* 0x010fce00078e0003 */
.L_x_5585:
        /* <DEDUP_REMOVED lines=13> */
[----:B------:R-:W-:Y:S01]  /*2e0c0*/  IMAD R6, R2, R8, RZ ;  /* 0x0000000802067224 */ /* 0x000fe200078e02ff */
[----:B------:R-:W-:-:S05]  /*2e0d0*/  MOV R2, RZ ;  /* 0x000000ff00027202 */ /* 0x000fca0000000f00 */
        /* <DEDUP_REMOVED lines=51> */
.L_x_5579:
[----:B------:R-:W-:Y:S01]  /*2e410*/  UMOV UR4, URZ ;  /* 0x0000003f00047c82 */ /* 0x000fe20008000000 */
[----:B------:R-:W-:Y:S01]  /*2e420*/  UMOV UR5, URZ ;  /* 0x0000003f00057c82 */ /* 0x000fe20008000000 */
[----:B------:R-:W-:Y:S01]  /*2e430*/  ULDC UR6, c[0x0][0xc3c] ;  /* 0x00030f0000067ab9 */ /* 0x000fe20000000800 */
[----:B------:R-:W-:Y:S01]  /*2e440*/  IMAD.MOV.U32 R16, RZ, RZ, R0 ;  /* 0x000000ffff107224 */ /* 0x000fe200078e0000 */
[----:B------:R-:W-:Y:S01]  /*2e450*/  MOV R18, UR5 ;  /* 0x0000000500127c02 */ /* 0x000fe20008000f00 */
[----:B------:R-:W-:Y:S02]  /*2e460*/  IMAD.U32 R17, RZ, RZ, UR4 ;  /* 0x00000004ff117e24 */ /* 0x000fe4000f8e00ff */
[----:B------:R-:W-:-:S07]  /*2e470*/  IMAD.U32 R19, RZ, RZ, UR6 ;  /* 0x00000006ff137e24 */ /* 0x000fce000f8e00ff */
.L_x_5587:
        /* <DEDUP_REMOVED lines=12> */
.L_x_5576:
[----:B------:R-:W-:Y:S02]  /*2e540*/  ULDC UR4, c[0x0][0xc3c] ;  /* 0x00030f0000047ab9 */ /* 0x000fe40000000800 */
[----:B--2---:R-:W-:-:S13]  /*2e550*/  ISETP.GE.AND P0, PT, R19, UR4, PT ;  /* 0x0000000413007c0c */ /* 0x004fda000bf06270 */
[----:B------:R-:W-:Y:S05]  /*2e560*/  @!P0 BRA `(.L_x_5588) ;  /* 0xffffff9000688947 */ /* 0x000fea000383ffff */
[----:B------:R-:W-:Y:S05]  /*2e570*/  BSYNC B7 ;  /* 0x0000000000077941 */ /* 0x000fea0003800000 */
.L_x_5472:
        /* <DEDUP_REMOVED lines=12> */
.L_x_5747:
[----:B------:R-:W-:Y:S05]  /*2e640*/  BSYNC B0 ;  /* 0x0000000000007941 */ /* 0x000fea0003800000 */
.L_x_5589:
[----:B------:R-:W-:-:S03]  /*2e650*/  UMOV UR4, 0xffffffff ;  /* 0xffffffff00047882 */ /* 0x000fc60000000000 */
[----:B------:R-:W-:Y:S05]  /*2e660*/  BRA.DIV UR4, `(.L_x_5591) ;  /* 0x0000003e04ac7947 */ /* 0x000fea000b800000 */
[----:B------:R-:W2:Y:S02]  /*2e670*/  S2R R2, SR_TID.X ;  /* 0x0000000000027919 */ /* 0x000ea40000002100 */
[----:B--2---:R-:W-:-:S04]  /*2e680*/  SHF.R.U32.HI R2, RZ, 0x5, R2 ;  /* 0x00000005ff027819 */ /* 0x004fc80000011602 */
[----:B------:R-:W-:-:S05]  /*2e690*/  LOP3.LUT R2, R2, 0x3, RZ, 0xc0, !PT ;  /* 0x0000000302027812 */ /* 0x000fca00078ec0ff */
[----:B------:R2:W3:Y:S02]  /*2e6a0*/  SHFL.IDX PT, R14, R2, RZ, 0x1f ;  /* 0x00001fff020e7589 */ /* 0x0004e400000e0000 */
.L_x_5750:
[----:B---3--:R-:W-:-:S13]  /*2e6b0*/  ISETP.NE.AND P0, PT, R14, RZ, PT ;  /* 0x000000ff0e00720c */ /* 0x008fda0003f05270 */
[----:B------:R-:W-:Y:S05]  /*2e6c0*/  @P0 BRA `(.L_x_5259) ;  /* 0x0000000000b00947 */ /* 0x000fea0003800000 */
[----:B------:R-:W-:-:S03]  /*2e6d0*/  UMOV UR4, 0xffffffff ;  /* 0xffffffff00047882 */ /* 0x000fc60000000000 */
[----:B------:R-:W-:Y:S05]  /*2e6e0*/  BRA.DIV UR4, `(.L_x_5592) ;  /* 0x0000003e04c07947 */ /* 0x000fea000b800000 */
[----:B------:R-:W-:-:S13]  /*2e6f0*/  ELECT P6, URZ, PT ;  /* 0x00000000003f782f */ /* 0x000fda00038c0000 */
.L_x_5753:
[----:B------:R-:W-:Y:S05]  /*2e700*/  @!P6 BRA `(.L_x_5259) ;  /* 0x0000000000a0e947 */ /* 0x000fea0003800000 */
[----:B------:R-:W-:-:S06]  /*2e710*/  ULOP3.LUT UR4, UR36, 0x2, URZ, 0xfc, !UPT ;  /* 0x0000000224047892 */ /* 0x000fcc000f8efc3f */
[----:B--2---:R-:W-:-:S05]  /*2e720*/  IMAD.U32 R2, RZ, RZ, UR4 ;  /* 0x00000004ff027e24 */ /* 0x004fca000f8e00ff */
[----:B------:R-:W-:-:S13]  /*2e730*/  ISETP.NE.AND P0, PT, R2, 0x3, PT ;  /* 0x000000030200780c */ /* 0x000fda0003f05270 */
[----:B------:R-:W-:Y:S05]  /*2e740*/  @!P0 BRA `(.L_x_5593) ;  /* 0x0000000000048947 */ /* 0x000fea0003800000 */
[----:B------:R-:W-:Y:S01]  /*2e750*/  BPT.TRAP 0x1 ;  /* 0x000000040000795c */ /* 0x000fe20000300000 */
.L_x_5593:
        /* <DEDUP_REMOVED lines=14> */
.L_x_5754:
[----:B------:R-:W2:Y:S02]  /*2e840*/  SYNCS.PHASECHK.TRANS64.TRYWAIT P1, [R7+URZ], R2 ;  /* 0x00000002070075a7 */ /* 0x000ea4000802017f */
[----:B--2---:R-:W-:Y:S05]  /*2e850*/  @!P1 BRA `(.L_x_5595) ;  /* 0x0000003c00989947 */ /* 0x004fea0003800000 */
.L_x_5755:
[----:B------:R-:W-:Y:S05]  /*2e860*/  @!P0 BRA `(.L_x_5596) ;  /* 0x0000000000048947 */ /* 0x000fea0003800000 */
[----:B------:R-:W-:Y:S01]  /*2e870*/  BPT.TRAP 0x1 ;  /* 0x000000040000795c */ /* 0x000fe20000300000 */
.L_x_5596:
[----:B------:R-:W3:Y:S02]  /*2e880*/  LDL.LU R4, [R1+0x18] ;  /* 0x0000180001047983 */ /* 0x000ee40000300800 */
[----:B---3--:R-:W-:-:S04]  /*2e890*/  IMAD R4, R4, 0x8, R0 ;  /* 0x0000000804047824 */ /* 0x008fc800078e0200 */
[----:B------:R-:W3:Y:S02]  /*2e8a0*/  SYNCS.PHASECHK.TRANS64.TRYWAIT P1, [R4+URZ+0x33460], R5 ;  /* 0x03346005040075a7 */ /* 0x000ee4000802017f */
[----:B---3--:R-:W-:Y:S05]  /*2e8b0*/  @!P1 BRA `(.L_x_5597) ;  /* 0x0000003c00949947 */ /* 0x008fea0003800000 */
.L_x_5756:
[----:B------:R-:W-:Y:S05]  /*2e8c0*/  @!P0 BRA `(.L_x_5598) ;  /* 0x0000000000048947 */ /* 0x000fea0003800000 */
[----:B------:R-:W-:Y:S01]  /*2e8d0*/  BPT.TRAP 0x1 ;  /* 0x000000040000795c */ /* 0x000fe20000300000 */
.L_x_5598:
[----:B------:R-:W-:-:S04]  /*2e8e0*/  IMAD R3, R3, 0x8, R0 ;  /* 0x0000000803037824 */ /* 0x000fc800078e0200 */
[----:B------:R-:W4:Y:S02]  /*2e8f0*/  SYNCS.PHASECHK.TRANS64.TRYWAIT P1, [R3+URZ+0x33460], R2 ;  /* 0x03346002030075a7 */ /* 0x000f24000802017f */
[----:B----4-:R-:W-:Y:S05]  /*2e900*/  @!P1 BRA `(.L_x_5599) ;  /* 0x0000003c00949947 */ /* 0x010fea0003800000 */
.L_x_5757:
[----:B------:R-:W-:Y:S05]  /*2e910*/  @!P0 BRA `(.L_x_5600) ;  /* 0x0000000000048947 */ /* 0x000fea0003800000 */
[----:B------:R-:W-:Y:S01]  /*2e920*/  BPT.TRAP 0x1 ;  /* 0x000000040000795c */ /* 0x000fe20000300000 */
.L_x_5600:
[----:B------:R-:W5:Y:S02]  /*2e930*/  SYNCS.PHASECHK.TRANS64.TRYWAIT P0, [R4+URZ+0x33480], R5 ;  /* 0x03348005040075a7 */ /* 0x000f64000800017f */
[----:B-----5:R-:W-:Y:S05]  /*2e940*/  @!P0 BRA `(.L_x_5601) ;  /* 0x0000003c00988947 */ /* 0x020fea0003800000 */
.L_x_5602:
[----:B------:R0:W0:Y:S02]  /*2e950*/  SYNCS.PHASECHK.TRANS64.TRYWAIT P0, [R3+URZ+0x33480], R2 ;  /* 0x03348002030075a7 */ /* 0x000024000800017f */
[----:B0-----:R-:W-:Y:S05]  /*2e960*/  @!P0 NANOSLEEP.SYNCS 0x989680 ;  /* 0x009896800000895d */ /* 0x001fea0003900000 */
[----:B------:R-:W0:Y:S02]  /*2e970*/  @!P0 SYNCS.PHASECHK.TRANS64 P0, [R3+URZ+0x33480], R2 ;  /* 0x03348002030085a7 */ /* 0x000e24000800007f */
[----:B0-----:R-:W-:Y:S05]  /*2e980*/  @!P0 BRA `(.L_x_5602) ;  /* 0xfffffffc00f08947 */ /* 0x001fea000383ffff */
.L_x_5259:
[----:B------:R-:W-:Y:S05]  /*2e990*/  BSYNC B8 ;  /* 0x0000000000087941 */ /* 0x000fea0003800000 */
.L_x_5256:
[----:B------:R-:W-:Y:S05]  /*2e9a0*/  EXIT ;  /* 0x000000000000794d */ /* 0x000fea0003800000 */
.L_x_5277:
[----:B-1----:R1:W2:Y:S02]  /*2e9b0*/  SYNCS.PHASECHK.TRANS64.TRYWAIT P5, [R101+URZ+0x33490], R102 ;  /* 0x03349066650075a7 */ /* 0x0022a400080a017f */
[----:B--2---:R-:W-:Y:S05]  /*2e9c0*/  @!P5 NANOSLEEP.SYNCS 0x989680 ;  /* 0x009896800000d95d */ /* 0x004fea0003900000 */
[----:B------:R-:W2:Y:S02]  /*2e9d0*/  @!P5 SYNCS.PHASECHK.TRANS64 P5, [R101+URZ+0x33490], R102 ;  /* 0x033490666500d5a7 */ /* 0x000ea400080a007f */
[----:B--2---:R-:W-:Y:S05]  /*2e9e0*/  @!P5 BRA `(.L_x_5277) ;  /* 0xfffffffc00f0d947 */ /* 0x004fea000383ffff */
[----:B------:R-:W-:Y:S05]  /*2e9f0*/  BRA `(.L_x_5603) ;  /* 0xfffffd4c00007947 */ /* 0x000fea000383ffff */
.L_x_5331:
[----:B--2---:R2:W4:Y:S02]  /*2ea00*/  SYNCS.PHASECHK.TRANS64.TRYWAIT P5, [R101+URZ+0x33490], R102 ;  /* 0x03349066650075a7 */ /* 0x00452400080a017f */
[----:B----4-:R-:W-:Y:S05]  /*2ea10*/  @!P5 NANOSLEEP.SYNCS 0x989680 ;  /* 0x009896800000d95d */ /* 0x010fea0003900000 */
[----:B------:R-:W4:Y:S02]  /*2ea20*/  @!P5 SYNCS.PHASECHK.TRANS64 P5, [R101+URZ+0x33490], R102 ;  /* 0x033490666500d5a7 */ /* 0x000f2400080a007f */
[----:B----4-:R-:W-:Y:S05]  /*2ea30*/  @!P5 BRA `(.L_x_5331) ;  /* 0xfffffffc00f0d947 */ /* 0x010fea000383ffff */
[----:B------:R-:W-:Y:S05]  /*2ea40*/  BRA `(.L_x_5604) ;  /* 0xfffffda800ec7947 */ /* 0x000fea000383ffff */
.L_x_5356:
[----:B0-----:R0:W1:Y:S02]  /*2ea50*/  SYNCS.PHASECHK.TRANS64.TRYWAIT P3, [R101+URZ+0x33490], R102 ;  /* 0x03349066650075a7 */ /* 0x001064000806017f */
[----:B-1----:R-:W-:Y:S05]  /*2ea60*/  @!P3 NANOSLEEP.SYNCS 0x989680 ;  /* 0x009896800000b95d */ /* 0x002fea0003900000 */
[----:B------:R-:W1:Y:S02]  /*2ea70*/  @!P3 SYNCS.PHASECHK.TRANS64 P3, [R101+URZ+0x33490], R102 ;  /* 0x033490666500b5a7 */ /* 0x000e64000806007f */
[----:B-1----:R-:W-:Y:S05]  /*2ea80*/  @!P3 BRA `(.L_x_5356) ;  /* 0xfffffffc00f0b947 */ /* 0x002fea000383ffff */
[----:B------:R-:W-:Y:S05]  /*2ea90*/  BRA `(.L_x_5605) ;  /* 0xfffffe0c002c7947 */ /* 0x000fea000383ffff */
.L_x_5362:
[----:B-1----:R1:W2:Y:S02]  /*2eaa0*/  SYNCS.PHASECHK.TRANS64.TRYWAIT P2, [R101+URZ+0x334b0], R102 ;  /* 0x0334b066650075a7 */ /* 0x0022a4000804017f */
[----:B--2---:R-:W-:Y:S05]  /*2eab0*/  @!P2 NANOSLEEP.SYNCS 0x989680 ;  /* 0x009896800000a95d */ /* 0x004fea0003900000 */
[----:B------:R-:W2:Y:S02]  /*2eac0*/  @!P2 SYNCS.PHASECHK.TRANS64 P2, [R101+URZ+0x334b0], R102 ;  /* 0x0334b0666500a5a7 */ /* 0x000ea4000804007f */
[----:B--2---:R-:W-:Y:S05]  /*2ead0*/  @!P2 BRA `(.L_x_5362) ;  /* 0xfffffffc00f0a947 */ /* 0x004fea000383ffff */
[----:B------:R-:W-:Y:S05]  /*2eae0*/  BRA `(.L_x_5606) ;  /* 0xfffffe1000307947 */ /* 0x000fea000383ffff */
.L_x_5370:
        /* <DEDUP_REMOVED lines=13> */
.L_x_5608:
[----:B------:R-:W-:Y:S05]  /*2ebc0*/  BSYNC B0 ;  /* 0x0000000000007941 */ /* 0x000fea0003800000 */
.L_x_5607:
[----:B------:R-:W-:Y:S01]  /*2ebd0*/  IMAD.MOV.U32 R229, RZ, RZ, R14 ;  /* 0x000000ffffe57224 */ /* 0x000fe200078e000e */
[----:B------:R-:W-:Y:S06]  /*2ebe0*/  BRA `(.L_x_5609) ;  /* 0xfffffe1c00307947 */ /* 0x000fec000383ffff */
.L_x_5380:
[----:B------:R-:W-:Y:S01]  /*2ebf0*/  BSSY B1, `(.L_x_5610) ;  /* 0x0000007000017945 */ /* 0x000fe20003800000 */
[----:B------:R-:W-:Y:S02]  /*2ec00*/  IMAD.MOV.U32 R12, RZ, RZ, RZ ;  /* 0x000000ffff0c7224 */ /* 0x000fe400078e00ff */
[----:B------:R-:W-:Y:S02]  /*2ec10*/  IMAD.MOV.U32 R11, RZ, RZ, 0x1e1f ;  /* 0x00001e1fff0b7424 */ /* 0x000fe400078e00ff */
[----:B------:R-:W-:-:S07]  /*2ec20*/  IMAD.MOV.U32 R15, RZ, RZ, -0x1 ;  /* 0xffffffffff0f7424 */ /* 0x000fce00078e00ff */
[----:B------:R-:W-:Y:S05]  /*2ec30*/  WARPSYNC.COLLECTIVE R15, `(.L_x_5611) ;  /* 0x000000000f087348 */ /* 0x000fea0003c00000 */
[----:B------:R0:W1:Y:S02]  /*2ec40*/  SHFL.IDX P6, R14, R13, R12, R11 ;  /* 0x0000000c0d0e7389 */ /* 0x00006400000c000b */
[----:B01----:R-:W-:Y:S01]  /*2ec50*/  ENDCOLLECTIVE ;  /* 0x000000000000791b */ /* 0x003fe20003800000 */
.L_x_5611:
[----:B------:R-:W-:Y:S05]  /*2ec60*/  BSYNC B1 ;  /* 0x0000000000017941 */ /* 0x000fea0003800000 */
.L_x_5610:
        /* <DEDUP_REMOVED lines=8> */
.L_x_5612:
[----:B------:R-:W-:Y:S02]  /*2ecf0*/  IMAD.MOV.U32 R13, RZ, RZ, R4 ;  /* 0x000000ffff0d7224 */ /* 0x000fe400078e0004 */
[----:B------:R-:W-:-:S07]  /*2ed00*/  IMAD.MOV.U32 R3, RZ, RZ, R14 ;  /* 0x000000ffff037224 */ /* 0x000fce00078e000e */
[----:B------:R-:W-:Y:S05]  /*2ed10*/  WARPSYNC.COLLECTIVE R15, `(.L_x_5613) ;  /* 0x000000000f087348 */ /* 0x000fea0003c00000 */
[----:B------:R0:W1:Y:S02]  /*2ed20*/  SHFL.IDX P6, R14, R13, R12, R11 ;  /* 0x0000000c0d0e7389 */ /* 0x00006400000c000b */
[----:B01----:R-:W-:Y:S01]  /*2ed30*/  ENDCOLLECTIVE ;  /* 0x000000000000791b */ /* 0x003fe20003800000 */
.L_x_5613:
[----:B------:R-:W-:Y:S02]  /*2ed40*/  IMAD.MOV.U32 R13, RZ, RZ, R5 ;  /* 0x000000ffff0d7224 */ /* 0x000fe400078e0005 */
[----:B------:R-:W-:-:S07]  /*2ed50*/  IMAD.MOV.U32 R4, RZ, RZ, R14 ;  /* 0x000000ffff047224 */ /* 0x000fce00078e000e */
[----:B------:R-:W-:Y:S05]  /*2ed60*/  WARPSYNC.COLLECTIVE R15, `(.L_x_5614) ;  /* 0x000000000f087348 */ /* 0x000fea0003c00000 */
[----:B------:R0:W1:Y:S02]  /*2ed70*/  SHFL.IDX P6, R14, R13, R12, R11 ;  /* 0x0000000c0d0e7389 */ /* 0x00006400000c000b */
[----:B01----:R-:W-:Y:S01]  /*2ed80*/  ENDCOLLECTIVE ;  /* 0x000000000000791b */ /* 0x003fe20003800000 */
.L_x_5614:
[----:B------:R-:W-:Y:S05]  /*2ed90*/  BRA `(.L_x_5615) ;  /* 0xfffffe2000807947 */ /* 0x000fea000383ffff */
.L_x_5384:
[----:B--2---:R2:W0:Y:S02]  /*2eda0*/  SYNCS.PHASECHK.TRANS64.TRYWAIT P0, [R16+URZ+0x33400], R5 ;  /* 0x03340005100075a7 */ /* 0x004424000800017f */
[----:B0-----:R-:W-:Y:S05]  /*2edb0*/  @!P0 NANOSLEEP.SYNCS 0x989680 ;  /* 0x009896800000895d */ /* 0x001fea0003900000 */
[----:B------:R-:W0:Y:S02]  /*2edc0*/  @!P0 SYNCS.PHASECHK.TRANS64 P0, [R16+URZ+0x33400], R5 ;  /* 0x03340005100085a7 */ /* 0x000e24000800007f */
[----:B0-----:R-:W-:Y:S05]  /*2edd0*/  @!P0 BRA `(.L_x_5384) ;  /* 0xfffffffc00f08947 */ /* 0x001fea000383ffff */
[----:B------:R-:W-:Y:S05]  /*2ede0*/  BRA `(.L_x_5616) ;  /* 0xfffffe2400cc7947 */ /* 0x000fea000383ffff */
.L_x_5396:
[----:B------:R-:W-:Y:S01]  /*2edf0*/  BSSY B1, `(.L_x_5617) ;  /* 0x0000007000017945 */ /* 0x000fe20003800000 */
[----:B------:R-:W-:Y:S02]  /*2ee00*/  IMAD.MOV.U32 R12, RZ, RZ, RZ ;  /* 0x000000ffff0c7224 */ /* 0x000fe400078e00ff */
[----:B------:R-:W-:Y:S02]  /*2ee10*/  IMAD.MOV.U32 R11, RZ, RZ, 0x1e1f ;  /* 0x00001e1fff0b7424 */ /* 0x000fe400078e00ff */
[----:B------:R-:W-:-:S07]  /*2ee20*/  IMAD.MOV.U32 R15, RZ, RZ, -0x1 ;  /* 0xffffffffff0f7424 */ /* 0x000fce00078e00ff */
[----:B------:R-:W-:Y:S05]  /*2ee30*/  WARPSYNC.COLLECTIVE R15, `(.L_x_5618) ;  /* 0x000000000f087348 */ /* 0x000fea0003c00000 */
[----:B------:R0:W1:Y:S02]  /*2ee40*/  SHFL.IDX P6, R14, R13, R12, R11 ;  /* 0x0000000c0d0e7389 */ /* 0x00006400000c000b */
[----:B01----:R-:W-:Y:S01]  /*2ee50*/  ENDCOLLECTIVE ;  /* 0x000000000000791b */ /* 0x003fe20003800000 */
.L_x_5618:
[----:B------:R-:W-:Y:S05]  /*2ee60*/  BSYNC B1 ;  /* 0x0000000000017941 */ /* 0x000fea0003800000 */
.L_x_5617:
[----:B------:R-:W-:Y:S01]  /*2ee70*/  MOV R13, R3 ;  /* 0x00000003000d7202 */ /* 0x000fe20000000f00 */
[----:B------:R-:W-:Y:S02]  /*2ee80*/  IMAD.MOV.U32 R12, RZ, RZ, RZ ;  /* 0x000000ffff0c7224 */ /* 0x000fe400078e00ff */
[----:B------:R-:W-:Y:S02]  /*2ee90*/  IMAD.MOV.U32 R11, RZ, RZ, 0x1e1f ;  /* 0x00001e1fff0b7424 */ /* 0x000fe400078e00ff */
[----:B------:R-:W-:Y:S02]  /*2eea0*/  IMAD.MOV.U32 R15, RZ, RZ, -0x1 ;  /* 0xffffffffff0f7424 */ /* 0x000fe400078e00ff */
[----:B------:R-:W-:-:S07]  /*2eeb0*/  IMAD.MOV.U32 R0, RZ, RZ, R14 ;  /* 0x000000ffff007224 */ /* 0x000fce00078e000e */
[----:B------:R-:W-:Y:S05]  /*2eec0*/  WARPSYNC.COLLECTIVE R15, `(.L_x_5619) ;  /* 0x000000000f087348 */ /* 0x000fea0003c00000 */
[----:B------:R0:W1:Y:S02]  /*2eed0*/  SHFL.IDX P6, R14, R13, R12, R11 ;  /* 0x0000000c0d0e7389 */ /* 0x00006400000c000b */
[----:B01----:R-:W-:Y:S01]  /*2eee0*/  ENDCOLLECTIVE ;  /* 0x000000000000791b */ /* 0x003fe20003800000 */
.L_x_5619:
[----:B------:R-:W-:Y:S02]  /*2eef0*/  IMAD.MOV.U32 R13, RZ, RZ, R20 ;  /* 0x000000ffff0d7224 */ /* 0x000fe400078e0014 */
[----:B------:R-:W-:-:S07]  /*2ef00*/  IMAD.MOV.U32 R3, RZ, RZ, R14 ;  /* 0x000000ffff037224 */ /* 0x000fce00078e000e */
[----:B------:R-:W-:Y:S05]  /*2ef10*/  WARPSYNC.COLLECTIVE R15, `(.L_x_5620) ;  /* 0x000000000f087348 */ /* 0x000fea0003c00000 */
[----:B------:R0:W1:Y:S02]  /*2ef20*/  SHFL.IDX P6, R14, R13, R12, R11 ;  /* 0x0000000c0d0e7389 */ /* 0x00006400000c000b */
[----:B01----:R-:W-:Y:S01]  /*2ef30*/  ENDCOLLECTIVE ;  /* 0x000000000000791b */ /* 0x003fe20003800000 */
.L_x_5620:
[----:B------:R-:W-:Y:S02]  /*2ef40*/  IMAD.MOV.U32 R13, RZ, RZ, R21 ;  /* 0x000000ffff0d7224 */ /* 0x000fe400078e0015 */
[----:B------:R-:W-:-:S07]  /*2ef50*/  IMAD.MOV.U32 R20, RZ, RZ, R14 ;  /* 0x000000ffff147224 */ /* 0x000fce00078e000e */
[----:B------:R-:W-:Y:S05]  /*2ef60*/  WARPSYNC.COLLECTIVE R15, `(.L_x_5621) ;  /* 0x000000000f087348 */ /* 0x000fea0003c00000 */
[----:B------:R0:W1:Y:S02]  /*2ef70*/  SHFL.IDX P6, R14, R13, R12, R11 ;  /* 0x0000000c0d0e7389 */ /* 0x00006400000c000b */
[----:B01----:R-:W-:Y:S01]  /*2ef80*/  ENDCOLLECTIVE ;  /* 0x000000000000791b */ /* 0x003fe20003800000 */
.L_x_5621:
[----:B------:R-:W-:Y:S01]  /*2ef90*/  IMAD.MOV.U32 R21, RZ, RZ, R14 ;  /* 0x000000ffff157224 */ /* 0x000fe200078e000e */
[----:B------:R-:W-:Y:S06]  /*2efa0*/  BRA `(.L_x_5622) ;  /* 0xfffffe54009c7947 */ /* 0x000fec000383ffff */
.L_x_5400:
[----:B--2---:R2:W4:Y:S02]  /*2efb0*/  SYNCS.PHASECHK.TRANS64.TRYWAIT P0, [R16+URZ+0x33400], R21 ;  /* 0x03340015100075a7 */ /* 0x004524000800017f */
[----:B----4-:R-:W-:Y:S05]  /*2efc0*/  @!P0 NANOSLEEP.SYNCS 0x989680 ;  /* 0x009896800000895d */ /* 0x010fea0003900000 */
[----:B------:R-:W4:Y:S02]  /*2efd0*/  @!P0 SYNCS.PHASECHK.TRANS64 P0, [R16+URZ+0x33400], R21 ;  /* 0x03340015100085a7 */ /* 0x000f24000800007f */
[----:B----4-:R-:W-:Y:S05]  /*2efe0*/  @!P0 BRA `(.L_x_5400) ;  /* 0xfffffffc00f08947 */ /* 0x010fea000383ffff */
[----:B------:R-:W-:Y:S05]  /*2eff0*/  BRA `(.L_x_5623) ;  /* 0xfffffe5800a07947 */ /* 0x000fea000383ffff */
.L_x_5408:
[----:B-1----:R1:W2:Y:S02]  /*2f000*/  SYNCS.PHASECHK.TRANS64.TRYWAIT P0, [R3+URZ+0x33430], R0 ;  /* 0x03343000030075a7 */ /* 0x0022a4000800017f */
[----:B--2---:R-:W-:Y:S05]  /*2f010*/  @!P0 NANOSLEEP.SYNCS 0x989680 ;  /* 0x009896800000895d */ /* 0x004fea0003900000 */
[----:B------:R-:W2:Y:S02]  /*2f020*/  @!P0 SYNCS.PHASECHK.TRANS64 P0, [R3+URZ+0x33430], R0 ;  /* 0x03343000030085a7 */ /* 0x000ea4000800007f */
[----:B--2---:R-:W-:Y:S05]  /*2f030*/  @!P0 BRA `(.L_x_5408) ;  /* 0xfffffffc00f08947 */ /* 0x004fea000383ffff */
[----:B------:R-:W-:Y:S05]  /*2f040*/  BRA `(.L_x_5407) ;  /* 0xfffffe8800f87947 */ /* 0x000fea000383ffff */
.L_x_5414:
[----:B-1----:R1:W2:Y:S02]  /*2f050*/  SYNCS.PHASECHK.TRANS64.TRYWAIT P3, [R9+URZ+0x33430], R0 ;  /* 0x03343000090075a7 */ /* 0x0022a4000806017f */
[----:B--2---:R-:W-:Y:S05]  /*2f060*/  @!P3 NANOSLEEP.SYNCS 0x989680 ;  /* 0x009896800000b95d */ /* 0x004fea0003900000 */
[----:B------:R-:W2:Y:S02]  /*2f070*/  @!P3 SYNCS.PHASECHK.TRANS64 P3, [R9+URZ+0x33430], R0 ;  /* 0x033430000900b5a7 */ /* 0x000ea4000806007f */
[----:B--2---:R-:W-:Y:S05]  /*2f080*/  @!P3 BRA `(.L_x_5414) ;  /* 0xfffffffc00f0b947 */ /* 0x004fea000383ffff */
[----:B------:R-:W-:Y:S05]  /*2f090*/  BRA `(.L_x_5413) ;  /* 0xfffffec000d07947 */ /* 0x000fea000383ffff */
.L_x_5418:
[----:B-1----:R1:W2:Y:S02]  /*2f0a0*/  SYNCS.PHASECHK.TRANS64.TRYWAIT P2, [R8+URZ+0x33450], R0 ;  /* 0x03345000080075a7 */ /* 0x0022a4000804017f */
[----:B--2---:R-:W-:Y:S05]  /*2f0b0*/  @!P2 NANOSLEEP.SYNCS 0x989680 ;  /* 0x009896800000a95d */ /* 0x004fea0003900000 */
[----:B------:R-:W2:Y:S02]  /*2f0c0*/  @!P2 SYNCS.PHASECHK.TRANS64 P2, [R8+URZ+0x33450], R0 ;  /* 0x033450000800a5a7 */ /* 0x000ea4000804007f */
[----:B--2---:R-:W-:Y:S05]  /*2f0d0*/  @!P2 BRA `(.L_x_5418) ;  /* 0xfffffffc00f0a947 */ /* 0x004fea000383ffff */
[----:B------:R-:W-:Y:S05]  /*2f0e0*/  BRA `(.L_x_5415) ;  /* 0xfffffed4000c7947 */ /* 0x000fea000383ffff */
.L_x_5426:
[----:B-1----:R1:W2:Y:S02]  /*2f0f0*/  SYNCS.PHASECHK.TRANS64.TRYWAIT P0, [R0+URZ+0x33430], R11 ;  /* 0x0334300b000075a7 */ /* 0x0022a4000800017f */
[----:B--2---:R-:W-:Y:S05]  /*2f100*/  @!P0 NANOSLEEP.SYNCS 0x989680 ;  /* 0x009896800000895d */ /* 0x004fea0003900000 */
[----:B------:R-:W2:Y:S02]  /*2f110*/  @!P0 SYNCS.PHASECHK.TRANS64 P0, [R0+URZ+0x33430], R11 ;  /* 0x0334300b000085a7 */ /* 0x000ea4000800007f */
[----:B--2---:R-:W-:Y:S05]  /*2f120*/  @!P0 BRA `(.L_x_5426) ;  /* 0xfffffffc00f08947 */ /* 0x004fea000383ffff */
[----:B------:R-:W-:Y:S05]  /*2f130*/  BRA `(.L_x_5425) ;  /* 0xffffff00009c7947 */ /* 0x000fea000383ffff */
.L_x_5430:
[----:B-1----:R1:W2:Y:S02]  /*2f140*/  SYNCS.PHASECHK.TRANS64.TRYWAIT P0, [R8+URZ+0x33450], R0 ;  /* 0x03345000080075a7 */ /* 0x0022a4000800017f */
[----:B--2---:R-:W-:Y:S05]  /*2f150*/  @!P0 NANOSLEEP.SYNCS 0x989680 ;  /* 0x009896800000895d */ /* 0x004fea0003900000 */
[----:B------:R-:W2:Y:S02]  /*2f160*/  @!P0 SYNCS.PHASECHK.TRANS64 P0, [R8+URZ+0x33450], R0 ;  /* 0x03345000080085a7 */ /* 0x000ea4000800007f */
[----:B--2---:R-:W-:Y:S05]  /*2f170*/  @!P0 BRA `(.L_x_5430) ;  /* 0xfffffffc00f08947 */ /* 0x004fea000383ffff */
[----:B------:R-:W-:Y:S05]  /*2f180*/  BRA `(.L_x_5427) ;  /* 0xffffff1000cc7947 */ /* 0x000fea000383ffff */
.L_x_5436:
[----:B-1----:R1:W2:Y:S02]  /*2f190*/  SYNCS.PHASECHK.TRANS64.TRYWAIT P0, [R20+URZ+0x33450], R5 ;  /* 0x03345005140075a7 */ /* 0x0022a4000800017f */
[----:B--2---:R-:W-:Y:S05]  /*2f1a0*/  @!P0 NANOSLEEP.SYNCS 0x989680 ;  /* 0x009896800000895d */ /* 0x004fea0003900000 */
[----:B------:R-:W2:Y:S02]  /*2f1b0*/  @!P0 SYNCS.PHASECHK.TRANS64 P0, [R20+URZ+0x33450], R5 ;  /* 0x03345005140085a7 */ /* 0x000ea4000800007f */
[----:B--2---:R-:W-:Y:S05]  /*2f1c0*/  @!P0 BRA `(.L_x_5436) ;  /* 0xfffffffc00f08947 */ /* 0x004fea000383ffff */
[----:B------:R-:W-:Y:S05]  /*2f1d0*/  BRA `(.L_x_5435) ;  /* 0xffffff34005c7947 */ /* 0x000fea000383ffff */
.L_x_5440:
[----:B------:R-:W-:Y:S01]  /*2f1e0*/  IMAD.MOV.U32 R12, RZ, RZ, R0 ;  /* 0x000000ffff0c7224 */ /* 0x000fe200078e0000 */
[----:B------:R-:W-:Y:S01]  /*2f1f0*/  MOV R15, 0xffffffff ;  /* 0xffffffff000f7802 */ /* 0x000fe20000000f00 */
[----:B------:R-:W-:Y:S01]  /*2f200*/  IMAD.MOV.U32 R11, RZ, RZ, 0x1c1f ;  /* 0x00001c1fff0b7424 */ /* 0x000fe200078e00ff */
[----:B------:R-:W-:Y:S02]  /*2f210*/  SEL R7, R27, R36, P0 ;  /* 0x000000241b077207 */ /* 0x000fe40000000000 */
[----:B------:R-:W-:-:S07]  /*2f220*/  SEL R8, R36, R27, P0 ;  /* 0x0000001b24087207 */ /* 0x000fce0000000000 */
[----:B0----5:R-:W-:Y:S05]  /*2f230*/  WARPSYNC.COLLECTIVE R15, `(.L_x_5624) ;  /* 0x000000000f087348 */ /* 0x021fea0003c00000 */
[----:B------:R1:W2:Y:S02]  /*2f240*/  SHFL.IDX P6, R14, R13, R12, R11 ;  /* 0x0000000c0d0e7389 */ /* 0x0002a400000c000b */
[----:B012--5:R-:W-:Y:S01]  /*2f250*/  ENDCOLLECTIVE ;  /* 0x000000000000791b */ /* 0x027fe20003800000 */
.L_x_5624:
        /* <DEDUP_REMOVED lines=19> */
.L_x_5625:
        /* <DEDUP_REMOVED lines=19> */
.L_x_5626:
        /* <DEDUP_REMOVED lines=19> */
.L_x_5627:
        /* <DEDUP_REMOVED lines=9> */
[----:B------:R-:W-:Y:S01]  /*2f680*/  MOV R2, RZ ;  /* 0x000000ff00027202 */ /* 0x000fe20000000f00 */
[----:B------:R-:W-:-:S07]  /*2f690*/  IMAD.MOV.U32 R7, RZ, RZ, R14 ;  /* 0x000000ffff077224 */ /* 0x000fce00078e000e */
[----:B------:R-:W-:Y:S05]  /*2f6a0*/  WARPSYNC.COLLECTIVE R15, `(.L_x_5628) ;  /* 0x000000000f087348 */ /* 0x000fea0003c00000 */
[----:B------:R0:W1:Y:S02]  /*2f6b0*/  SHFL.IDX P6, R14, R13, R12, R11 ;  /* 0x0000000c0d0e7389 */ /* 0x00006400000c000b */
[----:B01----:R-:W-:Y:S01]  /*2f6c0*/  ENDCOLLECTIVE ;  /* 0x000000000000791b */ /* 0x003fe20003800000 */
.L_x_5628:
        /* <DEDUP_REMOVED lines=8> */
.L_x_5629:
[----:B------:R-:W-:Y:S02]  /*2f750*/  IMAD.MOV.U32 R13, RZ, RZ, R21 ;  /* 0x000000ffff0d7224 */ /* 0x000fe400078e0015 */
[----:B------:R-:W-:Y:S02]  /*2f760*/  IMAD.MOV.U32 R12, RZ, RZ, R0 ;  /* 0x000000ffff0c7224 */ /* 0x000fe400078e0000 */
[----:B------:R-:W-:-:S07]  /*2f770*/  IMAD.MOV.U32 R20, RZ, RZ, R14 ;  /* 0x000000ffff147224 */ /* 0x000fce00078e000e */
[----:B------:R-:W-:Y:S05]  /*2f780*/  WARPSYNC.COLLECTIVE R15, `(.L_x_5630) ;  /* 0x000000000f087348 */ /* 0x000fea0003c00000 */
[----:B------:R0:W1:Y:S02]  /*2f790*/  SHFL.IDX P6, R14, R13, R12, R11 ;  /* 0x0000000c0d0e7389 */ /* 0x00006400000c000b */
[----:B01----:R-:W-:Y:S01]  /*2f7a0*/  ENDCOLLECTIVE ;  /* 0x000000000000791b */ /* 0x003fe20003800000 */
.L_x_5630:
[----:B------:R-:W-:Y:S02]  /*2f7b0*/  IMAD.MOV.U32 R13, RZ, RZ, R24 ;  /* 0x000000ffff0d7224 */ /* 0x000fe400078e0018 */
[----:B------:R-:W-:Y:S02]  /*2f7c0*/  IMAD.MOV.U32 R12, RZ, RZ, R3 ;  /* 0x000000ffff0c7224 */ /* 0x000fe400078e0003 */
[----:B------:R-:W-:-:S07]  /*2f7d0*/  IMAD.MOV.U32 R26, RZ, RZ, R14 ;  /* 0x000000ffff1a7224 */ /* 0x000fce00078e000e */
[----:B------:R-:W-:Y:S05]  /*2f7e0*/  WARPSYNC.COLLECTIVE R15, `(.L_x_5631) ;  /* 0x000000000f087348 */ /* 0x000fea0003c00000 */
[----:B------:R0:W1:Y:S02]  /*2f7f0*/  SHFL.IDX P6, R14, R13, R12, R11 ;  /* 0x0000000c0d0e7389 */ /* 0x00006400000c000b */
[----:B01----:R-:W-:Y:S01]  /*2f800*/  ENDCOLLECTIVE ;  /* 0x000000000000791b */ /* 0x003fe20003800000 */
.L_x_5631:
[----:B------:R-:W-:Y:S02]  /*2f810*/  IMAD.MOV.U32 R13, RZ, RZ, R25 ;  /* 0x000000ffff0d7224 */ /* 0x000fe400078e0019 */
[----:B------:R-:W-:Y:S01]  /*2f820*/  IMAD.MOV.U32 R12, RZ, RZ, R0 ;  /* 0x000000ffff0c7224 */ /* 0x000fe200078e0000 */
[----:B------:R-:W-:-:S07]  /*2f830*/  MOV R21, R14 ;  /* 0x0000000e00157202 */ /* 0x000fce0000000f00 */
[----:B------:R-:W-:Y:S05]  /*2f840*/  WARPSYNC.COLLECTIVE R15, `(.L_x_5632) ;  /* 0x000000000f087348 */ /* 0x000fea0003c00000 */
[----:B------:R0:W1:Y:S02]  /*2f850*/  SHFL.IDX P6, R14, R13, R12, R11 ;  /* 0x0000000c0d0e7389 */ /* 0x00006400000c000b */
[----:B01----:R-:W-:Y:S01]  /*2f860*/  ENDCOLLECTIVE ;  /* 0x000000000000791b */ /* 0x003fe20003800000 */
.L_x_5632:
        /* <DEDUP_REMOVED lines=8> */
.L_x_5633:
[----:B------:R-:W-:Y:S02]  /*2f8f0*/  IMAD.MOV.U32 R13, RZ, RZ, R27 ;  /* 0x000000ffff0d7224 */ /* 0x000fe400078e001b */
[----:B------:R-:W-:Y:S02]  /*2f900*/  IMAD.MOV.U32 R12, RZ, RZ, R0 ;  /* 0x000000ffff0c7224 */ /* 0x000fe400078e0000 */
[----:B------:R-:W-:-:S07]  /*2f910*/  IMAD.MOV.U32 R25, RZ, RZ, R14 ;  /* 0x000000ffff197224 */ /* 0x000fce00078e000e */
[----:B------:R-:W-:Y:S05]  /*2f920*/  WARPSYNC.COLLECTIVE R15, `(.L_x_5634) ;  /* 0x000000000f087348 */ /* 0x000fea0003c00000 */
[----:B------:R0:W1:Y:S02]  /*2f930*/  SHFL.IDX P6, R14, R13, R12, R11 ;  /* 0x0000000c0d0e7389 */ /* 0x00006400000c000b */
[----:B01----:R-:W-:Y:S01]  /*2f940*/  ENDCOLLECTIVE ;  /* 0x000000000000791b */ /* 0x003fe20003800000 */
.L_x_5634:
        /* <DEDUP_REMOVED lines=8> */
.L_x_5635:
[----:B------:R-:W-:Y:S02]  /*2f9d0*/  IMAD.MOV.U32 R13, RZ, RZ, R29 ;  /* 0x000000ffff0d7224 */ /* 0x000fe400078e001d */
[----:B------:R-:W-:Y:S02]  /*2f9e0*/  IMAD.MOV.U32 R12, RZ, RZ, R0 ;  /* 0x000000ffff0c7224 */ /* 0x000fe400078e0000 */
[----:B------:R-:W-:-:S07]  /*2f9f0*/  IMAD.MOV.U32 R27, RZ, RZ, R14 ;  /* 0x000000ffff1b7224 */ /* 0x000fce00078e000e */
[----:B------:R-:W-:Y:S05]  /*2fa00*/  WARPSYNC.COLLECTIVE R15, `(.L_x_5636) ;  /* 0x000000000f087348 */ /* 0x000fea0003c00000 */
[----:B------:R0:W1:Y:S02]  /*2fa10*/  SHFL.IDX P6, R14, R13, R12, R11 ;  /* 0x0000000c0d0e7389 */ /* 0x00006400000c000b */
[----:B01----:R-:W-:Y:S01]  /*2fa20*/  ENDCOLLECTIVE ;  /* 0x000000000000791b */ /* 0x003fe20003800000 */
.L_x_5636:
        /* <DEDUP_REMOVED lines=8> */
.L_x_5637:
[----:B------:R-:W-:Y:S02]  /*2fab0*/  IMAD.MOV.U32 R13, RZ, RZ, R31 ;  /* 0x000000ffff0d7224 */ /* 0x000fe400078e001f */
[----:B------:R-:W-:Y:S02]  /*2fac0*/  IMAD.MOV.U32 R12, RZ, RZ, R0 ;  /* 0x000000ffff0c7224 */ /* 0x000fe400078e0000 */
[----:B------:R-:W-:-:S07]  /*2fad0*/  IMAD.MOV.U32 R29, RZ, RZ, R14 ;  /* 0x000000ffff1d7224 */ /* 0x000fce00078e000e */
[----:B------:R-:W-:Y:S05]  /*2fae0*/  WARPSYNC.COLLECTIVE R15, `(.L_x_5638) ;  /* 0x000000000f087348 */ /* 0x000fea0003c00000 */
[----:B------:R0:W1:Y:S02]  /*2faf0*/  SHFL.IDX P6, R14, R13, R12, R11 ;  /* 0x0000000c0d0e7389 */ /* 0x00006400000c000b */
[----:B01----:R-:W-:Y:S01]  /*2fb00*/  ENDCOLLECTIVE ;  /* 0x000000000000791b */ /* 0x003fe20003800000 */
.L_x_5638:
        /* <DEDUP_REMOVED lines=8> */
.L_x_5639:
[----:B------:R-:W-:Y:S02]  /*2fb90*/  IMAD.MOV.U32 R13, RZ, RZ, R33 ;  /* 0x000000ffff0d7224 */ /* 0x000fe400078e0021 */
[----:B------:R-:W-:Y:S02]  /*2fba0*/  IMAD.MOV.U32 R12, RZ, RZ, R0 ;  /* 0x000000ffff0c7224 */ /* 0x000fe400078e0000 */
[----:B------:R-:W-:-:S07]  /*2fbb0*/  IMAD.MOV.U32 R31, RZ, RZ, R14 ;  /* 0x000000ffff1f7224 */ /* 0x000fce00078e000e */
[----:B------:R-:W-:Y:S05]  /*2fbc0*/  WARPSYNC.COLLECTIVE R15, `(.L_x_5640) ;  /* 0x000000000f087348 */ /* 0x000fea0003c00000 */
[----:B------:R0:W1:Y:S02]  /*2fbd0*/  SHFL.IDX P6, R14, R13, R12, R11 ;  /* 0x0000000c0d0e7389 */ /* 0x00006400000c000b */
[----:B01----:R-:W-:Y:S01]  /*2fbe0*/  ENDCOLLECTIVE ;  /* 0x000000000000791b */ /* 0x003fe20003800000 */
.L_x_5640:
        /* <DEDUP_REMOVED lines=8> */
.L_x_5641:
[----:B------:R-:W-:Y:S02]  /*2fc70*/  IMAD.MOV.U32 R13, RZ, RZ, R35 ;  /* 0x000000ffff0d7224 */ /* 0x000fe400078e0023 */
[----:B------:R-:W-:Y:S02]  /*2fc80*/  IMAD.MOV.U32 R12, RZ, RZ, R0 ;  /* 0x000000ffff0c7224 */ /* 0x000fe400078e0000 */
[----:B------:R-:W-:-:S07]  /*2fc90*/  IMAD.MOV.U32 R33, RZ, RZ, R14 ;  /* 0x000000ffff217224 */ /* 0x000fce00078e000e */
[----:B------:R-:W-:Y:S05]  /*2fca0*/  WARPSYNC.COLLECTIVE R15, `(.L_x_5642) ;  /* 0x000000000f087348 */ /* 0x000fea0003c00000 */
[----:B------:R0:W1:Y:S02]  /*2fcb0*/  SHFL.IDX P6, R14, R13, R12, R11 ;  /* 0x0000000c0d0e7389 */ /* 0x00006400000c000b */
[----:B01----:R-:W-:Y:S01]  /*2fcc0*/  ENDCOLLECTIVE ;  /* 0x000000000000791b */ /* 0x003fe20003800000 */
.L_x_5642:
        /* <DEDUP_REMOVED lines=8> */
.L_x_5643:
[----:B------:R-:W-:Y:S02]  /*2fd50*/  IMAD.MOV.U32 R13, RZ, RZ, R37 ;  /* 0x000000ffff0d7224 */ /* 0x000fe400078e0025 */
[----:B------:R-:W-:Y:S02]  /*2fd60*/  IMAD.MOV.U32 R12, RZ, RZ, R0 ;  /* 0x000000ffff0c7224 */ /* 0x000fe400078e0000 */
[----:B------:R-:W-:-:S07]  /*2fd70*/  IMAD.MOV.U32 R35, RZ, RZ, R14 ;  /* 0x000000ffff237224 */ /* 0x000fce00078e000e */
[----:B------:R-:W-:Y:S05]  /*2fd80*/  WARPSYNC.COLLECTIVE R15, `(.L_x_5644) ;  /* 0x000000000f087348 */ /* 0x000fea0003c00000 */
[----:B------:R0:W1:Y:S02]  /*2fd90*/  SHFL.IDX P6, R14, R13, R12, R11 ;  /* 0x0000000c0d0e7389 */ /* 0x00006400000c000b */
[----:B01----:R-:W-:Y:S01]  /*2fda0*/  ENDCOLLECTIVE ;  /* 0x000000000000791b */ /* 0x003fe20003800000 */
.L_x_5644:
        /* <DEDUP_REMOVED lines=8> */
.L_x_5645:
[----:B------:R-:W-:Y:S01]  /*2fe30*/  IMAD.MOV.U32 R13, RZ, RZ, R39 ;  /* 0x000000ffff0d7224 */ /* 0x000fe200078e0027 */
[----:B------:R-:W-:Y:S01]  /*2fe40*/  MOV R12, R0 ;  /* 0x00000000000c7202 */ /* 0x000fe20000000f00 */
[----:B------:R-:W-:-:S07]  /*2fe50*/  IMAD.MOV.U32 R37, RZ, RZ, R14 ;  /* 0x000000ffff257224 */ /* 0x000fce00078e000e */
[----:B------:R-:W-:Y:S05]  /*2fe60*/  WARPSYNC.COLLECTIVE R15, `(.L_x_5646) ;  /* 0x000000000f087348 */ /* 0x000fea0003c00000 */
[----:B------:R0:W1:Y:S02]  /*2fe70*/  SHFL.IDX P6, R14, R13, R12, R11 ;  /* 0x0000000c0d0e7389 */ /* 0x00006400000c000b */
[----:B01----:R-:W-:Y:S01]  /*2fe80*/  ENDCOLLECTIVE ;  /* 0x000000000000791b */ /* 0x003fe20003800000 */
.L_x_5646:
        /* <DEDUP_REMOVED lines=8> */
.L_x_5647:
[----:B------:R-:W-:Y:S02]  /*2ff10*/  IMAD.MOV.U32 R13, RZ, RZ, R41 ;  /* 0x000000ffff0d7224 */ /* 0x000fe400078e0029 */
[----:B------:R-:W-:Y:S02]  /*2ff20*/  IMAD.MOV.U32 R12, RZ, RZ, R0 ;  /* 0x000000ffff0c7224 */ /* 0x000fe400078e0000 */
[----:B------:R-:W-:-:S07]  /*2ff30*/  IMAD.MOV.U32 R39, RZ, RZ, R14 ;  /* 0x000000ffff277224 */ /* 0x000fce00078e000e */
[----:B------:R-:W-:Y:S05]  /*2ff40*/  WARPSYNC.COLLECTIVE R15, `(.L_x_5648) ;  /* 0x000000000f087348 */ /* 0x000fea0003c00000 */
[----:B------:R0:W1:Y:S02]  /*2ff50*/  SHFL.IDX P6, R14, R13, R12, R11 ;  /* 0x0000000c0d0e7389 */ /* 0x00006400000c000b */
[----:B01----:R-:W-:Y:S01]  /*2ff60*/  ENDCOLLECTIVE ;  /* 0x000000000000791b */ /* 0x003fe20003800000 */
.L_x_5648:
        /* <DEDUP_REMOVED lines=8> */
.L_x_5649:
[----:B------:R-:W-:Y:S01]  /*2fff0*/  MOV R13, R43 ;  /* 0x0000002b000d7202 */ /* 0x000fe20000000f00 */
[----:B------:R-:W-:Y:S02]  /*30000*/  IMAD.MOV.U32 R12, RZ, RZ, R0 ;  /* 0x000000ffff0c7224 */ /* 0x000fe400078e0000 */
[----:B------:R-:W-:-:S07]  /*30010*/  IMAD.MOV.U32 R62, RZ, RZ, R14 ;  /* 0x000000ffff3e7224 */ /* 0x000fce00078e000e */
[----:B------:R-:W-:Y:S05]  /*30020*/  WARPSYNC.COLLECTIVE R15, `(.L_x_5650) ;  /* 0x000000000f087348 */ /* 0x000fea0003c00000 */
[----:B------:R0:W1:Y:S02]  /*30030*/  SHFL.IDX P6, R14, R13, R12, R11 ;  /* 0x0000000c0d0e7389 */ /* 0x00006400000c000b */
[----:B01----:R-:W-:Y:S01]  /*30040*/  ENDCOLLECTIVE ;  /* 0x000000000000791b */ /* 0x003fe20003800000 */
.L_x_5650:
        /* <DEDUP_REMOVED lines=8> */
.L_x_5651:
[----:B------:R-:W-:Y:S02]  /*300d0*/  IMAD.MOV.U32 R13, RZ, RZ, R45 ;  /* 0x000000ffff0d7224 */ /* 0x000fe400078e002d */
[----:B------:R-:W-:Y:S02]  /*300e0*/  IMAD.MOV.U32 R12, RZ, RZ, R0 ;  /* 0x000000ffff0c7224 */ /* 0x000fe400078e0000 */
[----:B------:R-:W-:-:S07]  /*300f0*/  IMAD.MOV.U32 R64, RZ, RZ, R14 ;  /* 0x000000ffff407224 */ /* 0x000fce00078e000e */
[----:B------:R-:W-:Y:S05]  /*30100*/  WARPSYNC.COLLECTIVE R15, `(.L_x_5652) ;  /* 0x000000000f087348 */ /* 0x000fea0003c00000 */
[----:B------:R0:W1:Y:S02]  /*30110*/  SHFL.IDX P6, R14, R13, R12, R11 ;  /* 0x0000000c0d0e7389 */ /* 0x00006400000c000b */
[----:B01----:R-:W-:Y:S01]  /*30120*/  ENDCOLLECTIVE ;  /* 0x000000000000791b */ /* 0x003fe20003800000 */
.L_x_5652:
[----:B------:R-:W-:Y:S02]  /*30130*/  IMAD.MOV.U32 R13, RZ, RZ, R66 ;  /* 0x000000ffff0d7224 */ /* 0x000fe400078e0042 */
[----:B------:R-:W-:Y:S02]  /*30140*/  IMAD.MOV.U32 R12, RZ, RZ, R3 ;  /* 0x000000ffff0c7224 */ /* 0x000fe400078e0003 */
[----:B------:R-:W-:-:S07]  /*30150*/  IMAD.MOV.U32 R45, RZ, RZ, R14 ;  /* 0x000000ffff2d7224 */ /* 0x000fce00078e000e */
[----:B------:R-:W-:Y:S05]  /*30160*/  WARPSYNC.COLLECTIVE R15, `(.L_x_5653) ;  /* 0x000000000f087348 */ /* 0x000fea0003c00000 */
[----:B------:R0:W1:Y:S02]  /*30170*/  SHFL.IDX P6, R14, R13, R12, R11 ;  /* 0x0000000c0d0e7389 */ /* 0x00006400000c000b */
[----:B01----:R-:W-:Y:S01]  /*30180*/  ENDCOLLECTIVE ;  /* 0x000000000000791b */ /* 0x003fe20003800000 */
.L_x_5653:
[----:B------:R-:W-:Y:S02]  /*30190*/  IMAD.MOV.U32 R13, RZ, RZ, R47 ;  /* 0x000000ffff0d7224 */ /* 0x000fe400078e002f */
[----:B------:R-:W-:Y:S01]  /*301a0*/  IMAD.MOV.U32 R12, RZ, RZ, R0 ;  /* 0x000000ffff0c7224 */ /* 0x000fe200078e0000 */
[----:B------:R-:W-:-:S07]  /*301b0*/  MOV R66, R14 ;  /* 0x0000000e00427202 */ /* 0x000fce0000000f00 */
[----:B------:R-:W-:Y:S05]  /*301c0*/  WARPSYNC.COLLECTIVE R15, `(.L_x_5654) ;  /* 0x000000000f087348 */ /* 0x000fea0003c00000 */
[----:B------:R0:W1:Y:S02]  /*301d0*/  SHFL.IDX P6, R14, R13, R12, R11 ;  /* 0x0000000c0d0e7389 */ /* 0x00006400000c000b */
[----:B01----:R-:W-:Y:S01]  /*301e0*/  ENDCOLLECTIVE ;  /* 0x000000000000791b */ /* 0x003fe20003800000 */
.L_x_5654:
[----:B------:R-:W-:Y:S02]  /*301f0*/  IMAD.MOV.U32 R13, RZ, RZ, R68 ;  /* 0x000000ffff0d7224 */ /* 0x000fe400078e0044 */
[----:B------:R-:W-:Y:S02]  /*30200*/  IMAD.MOV.U32 R12, RZ, RZ, R3 ;  /* 0x000000ffff0c7224 */ /* 0x000fe400078e0003 */
[----:B------:R-:W-:-:S07]  /*30210*/  IMAD.MOV.U32 R47, RZ, RZ, R14 ;  /* 0x000000ffff2f7224 */ /* 0x000fce00078e000e */
[----:B------:R-:W-:Y:S05]  /*30220*/  WARPSYNC.COLLECTIVE R15, `(.L_x_5655) ;  /* 0x000000000f087348 */ /* 0x000fea0003c00000 */
[----:B------:R0:W1:Y:S02]  /*30230*/  SHFL.IDX P6, R14, R13, R12, R11 ;  /* 0x0000000c0d0e7389 */ /* 0x00006400000c000b */
[----:B01----:R-:W-:Y:S01]  /*30240*/  ENDCOLLECTIVE ;  /* 0x000000000000791b */ /* 0x003fe20003800000 */
.L_x_5655:
[----:B------:R-:W-:Y:S02]  /*30250*/  IMAD.MOV.U32 R13, RZ, RZ, R49 ;  /* 0x000000ffff0d7224 */ /* 0x000fe400078e0031 */
[----:B------:R-:W-:Y:S02]  /*30260*/  IMAD.MOV.U32 R12, RZ, RZ, R0 ;  /* 0x000000ffff0c7224 */ /* 0x000fe400078e0000 */
[----:B------:R-:W-:-:S07]  /*30270*/  IMAD.MOV.U32 R68, RZ, RZ, R14 ;  /* 0x000000ffff447224 */ /* 0x000fce00078e000e */
[----:B------:R-:W-:Y:S05]  /*30280*/  WARPSYNC.COLLECTIVE R15, `(.L_x_5656) ;  /* 0x000000000f087348 */ /* 0x000fea0003c00000 */
[----:B------:R0:W1:Y:S02]  /*30290*/  SHFL.IDX P6, R14, R13, R12, R11 ;  /* 0x0000000c0d0e7389 */ /* 0x00006400000c000b */
[----:B01----:R-:W-:Y:S01]  /*302a0*/  ENDCOLLECTIVE ;  /* 0x000000000000791b */ /* 0x003fe20003800000 */
.L_x_5656:
        /* <DEDUP_REMOVED lines=8> */
.L_x_5657:
[----:B------:R-:W-:Y:S02]  /*30330*/  IMAD.MOV.U32 R13, RZ, RZ, R51 ;  /* 0x000000ffff0d7224 */ /* 0x000fe400078e0033 */
[----:B------:R-:W-:Y:S02]  /*30340*/  IMAD.MOV.U32 R12, RZ, RZ, R0 ;  /* 0x000000ffff0c7224 */ /* 0x000fe400078e0000 */
[----:B------:R-:W-:-:S07]  /*30350*/  IMAD.MOV.U32 R70, RZ, RZ, R14 ;  /* 0x000000ffff467224 */ /* 0x000fce00078e000e */
[----:B------:R-:W-:Y:S05]  /*30360*/  WARPSYNC.COLLECTIVE R15, `(.L_x_5658) ;  /* 0x000000000f087348 */ /* 0x000fea0003c00000 */
[----:B------:R0:W1:Y:S02]  /*30370*/  SHFL.IDX P6, R14, R13, R12, R11 ;  /* 0x0000000c0d0e7389 */ /* 0x00006400000c000b */
[----:B01----:R-:W-:Y:S01]  /*30380*/  ENDCOLLECTIVE ;  /* 0x000000000000791b */ /* 0x003fe20003800000 */
.L_x_5658:
        /* <DEDUP_REMOVED lines=8> */
.L_x_5659:
[----:B------:R-:W-:Y:S02]  /*30410*/  IMAD.MOV.U32 R13, RZ, RZ, R53 ;  /* 0x000000ffff0d7224 */ /* 0x000fe400078e0035 */
[----:B------:R-:W-:Y:S02]  /*30420*/  IMAD.MOV.U32 R12, RZ, RZ, R0 ;  /* 0x000000ffff0c7224 */ /* 0x000fe400078e0000 */
[----:B------:R-:W-:-:S07]  /*30430*/  IMAD.MOV.U32 R72, RZ, RZ, R14 ;  /* 0x000000ffff487224 */ /* 0x000fce00078e000e */
[----:B------:R-:W-:Y:S05]  /*30440*/  WARPSYNC.COLLECTIVE R15, `(.L_x_5660) ;  /* 0x000000000f087348 */ /* 0x000fea0003c00000 */
[----:B------:R0:W1:Y:S02]  /*30450*/  SHFL.IDX P6, R14, R13, R12, R11 ;  /* 0x0000000c0d0e7389 */ /* 0x00006400000c000b */
[----:B01----:R-:W-:Y:S01]  /*30460*/  ENDCOLLECTIVE ;  /* 0x000000000000791b */ /* 0x003fe20003800000 */
.L_x_5660:
        /* <DEDUP_REMOVED lines=8> */
.L_x_5661:
[----:B------:R-:W-:Y:S02]  /*304f0*/  IMAD.MOV.U32 R13, RZ, RZ, R55 ;  /* 0x000000ffff0d7224 */ /* 0x000fe400078e0037 */
[----:B------:R-:W-:Y:S02]  /*30500*/  IMAD.MOV.U32 R12, RZ, RZ, R0 ;  /* 0x000000ffff0c7224 */ /* 0x000fe400078e0000 */
[----:B------:R-:W-:-:S07]  /*30510*/  IMAD.MOV.U32 R74, RZ, RZ, R14 ;  /* 0x000000ffff4a7224 */ /* 0x000fce00078e000e */
[----:B------:R-:W-:Y:S05]  /*30520*/  WARPSYNC.COLLECTIVE R15, `(.L_x_5662) ;  /* 0x000000000f087348 */ /* 0x000fea0003c00000 */
[----:B------:R0:W1:Y:S02]  /*30530*/  SHFL.IDX P6, R14, R13, R12, R11 ;  /* 0x0000000c0d0e7389 */ /* 0x00006400000c000b */
[----:B01----:R-:W-:Y:S01]  /*30540*/  ENDCOLLECTIVE ;  /* 0x000000000000791b */ /* 0x003fe20003800000 */
.L_x_5662:
        /* <DEDUP_REMOVED lines=8> */
.L_x_5663:
[----:B------:R-:W-:Y:S02]  /*305d0*/  IMAD.MOV.U32 R13, RZ, RZ, R57 ;  /* 0x000000ffff0d7224 */ /* 0x000fe400078e0039 */
[----:B------:R-:W-:Y:S02]  /*305e0*/  IMAD.MOV.U32 R12, RZ, RZ, R0 ;  /* 0x000000ffff0c7224 */ /* 0x000fe400078e0000 */
[----:B------:R-:W-:-:S07]  /*305f0*/  IMAD.MOV.U32 R76, RZ, RZ, R14 ;  /* 0x000000ffff4c7224 */ /* 0x000fce00078e000e */
[----:B------:R-:W-:Y:S05]  /*30600*/  WARPSYNC.COLLECTIVE R15, `(.L_x_5664) ;  /* 0x000000000f087348 */ /* 0x000fea0003c00000 */
[----:B------:R0:W1:Y:S02]  /*30610*/  SHFL.IDX P6, R14, R13, R12, R11 ;  /* 0x0000000c0d0e7389 */ /* 0x00006400000c000b */
[----:B01----:R-:W-:Y:S01]  /*30620*/  ENDCOLLECTIVE ;  /* 0x000000000000791b */ /* 0x003fe20003800000 */
.L_x_5664:
[----:B------:R-:W-:Y:S01]  /*30630*/  SEL R41, R55, R76, P0 ;  /* 0x0000004c37297207 */ /* 0x000fe20000000000 */
[----:B------:R-:W-:Y:S02]  /*30640*/  IMAD.MOV.U32 R13, RZ, RZ, R78 ;  /* 0x000000ffff0d7224 */ /* 0x000fe400078e004e */
[----:B------:R-:W-:Y:S01]  /*30650*/  IMAD.MOV.U32 R12, RZ, RZ, R3 ;  /* 0x000000ffff0c7224 */ /* 0x000fe200078e0003 */
[----:B------:R-:W-:-:S07]  /*30660*/  MOV R57, R14 ;  /* 0x0000000e00397202 */ /* 0x000fce0000000f00 */
[----:B------:R-:W-:Y:S05]  /*30670*/  WARPSYNC.COLLECTIVE R15, `(.L_x_5665) ;  /* 0x000000000f087348 */ /* 0x000fea0003c00000 */
[----:B------:R0:W1:Y:S02]  /*30680*/  SHFL.IDX P6, R14, R13, R12, R11 ;  /* 0x0000000c0d0e7389 */ /* 0x00006400000c000b */
[----:B01----:R-:W-:Y:S01]  /*30690*/  ENDCOLLECTIVE ;  /* 0x000000000000791b */ /* 0x003fe20003800000 */
.L_x_5665:
[----:B------:R-:W-:Y:S02]  /*306a0*/  IMAD.MOV.U32 R13, RZ, RZ, R59 ;  /* 0x000000ffff0d7224 */ /* 0x000fe400078e003b */
[----:B------:R-:W-:Y:S02]  /*306b0*/  IMAD.MOV.U32 R12, RZ, RZ, R0 ;  /* 0x000000ffff0c7224 */ /* 0x000fe400078e0000 */
[----:B------:R-:W-:-:S07]  /*306c0*/  IMAD.MOV.U32 R78, RZ, RZ, R14 ;  /* 0x000000ffff4e7224 */ /* 0x000fce00078e000e */
[----:B------:R-:W-:Y:S05]  /*306d0*/  WARPSYNC.COLLECTIVE R15, `(.L_x_5666) ;  /* 0x000000000f087348 */ /* 0x000fea0003c00000 */
[----:B------:R0:W1:Y:S02]  /*306e0*/  SHFL.IDX P6, R14, R13, R12, R11 ;  /* 0x0000000c0d0e7389 */ /* 0x00006400000c000b */
[----:B01----:R-:W-:Y:S01]  /*306f0*/  ENDCOLLECTIVE ;  /* 0x000000000000791b */ /* 0x003fe20003800000 */
.L_x_5666:
[----:B------:R-:W-:Y:S01]  /*30700*/  SEL R47, R78, R57, P0 ;  /* 0x000000394e2f7207 */ /* 0x000fe20000000000 */
[----:B------:R-:W-:Y:S02]  /*30710*/  IMAD.MOV.U32 R13, RZ, RZ, R80 ;  /* 0x000000ffff0d7224 */ /* 0x000fe400078e0050 */
[----:B------:R-:W-:Y:S02]  /*30720*/  IMAD.MOV.U32 R12, RZ, RZ, R3 ;  /* 0x000000ffff0c7224 */ /* 0x000fe400078e0003 */
[----:B------:R-:W-:-:S07]  /*30730*/  IMAD.MOV.U32 R59, RZ, RZ, R14 ;  /* 0x000000ffff3b7224 */ /* 0x000fce00078e000e */
[----:B------:R-:W-:Y:S05]  /*30740*/  WARPSYNC.COLLECTIVE R15, `(.L_x_5667) ;  /* 0x000000000f087348 */ /* 0x000fea0003c00000 */
[----:B------:R0:W1:Y:S02]  /*30750*/  SHFL.IDX P6, R14, R13, R12, R11 ;  /* 0x0000000c0d0e7389 */ /* 0x00006400000c000b */
[----:B01----:R-:W-:Y:S01]  /*30760*/  ENDCOLLECTIVE ;  /* 0x000000000000791b */ /* 0x003fe20003800000 */
.L_x_5667:
[----:B------:R-:W-:Y:S01]  /*30770*/  IMAD.MOV.U32 R13, RZ, RZ, R63 ;  /* 0x000000ffff0d7224 */ /* 0x000fe200078e003f */
[----:B------:R-:W-:Y:S01]  /*30780*/  MOV R12, R0 ;  /* 0x00000000000c7202 */ /* 0x000fe20000000f00 */
[----:B------:R-:W-:-:S07]  /*30790*/  IMAD.MOV.U32 R80, RZ, RZ, R14 ;  /* 0x000000ffff507224 */ /* 0x000fce00078e000e */
[----:B------:R-:W-:Y:S05]  /*307a0*/  WARPSYNC.COLLECTIVE R15, `(.L_x_5668) ;  /* 0x000000000f087348 */ /* 0x000fea0003c00000 */
[----:B------:R0:W1:Y:S02]  /*307b0*/  SHFL.IDX P6, R14, R13, R12, R11 ;  /* 0x0000000c0d0e7389 */ /* 0x00006400000c000b */
[----:B01----:R-:W-:Y:S01]  /*307c0*/  ENDCOLLECTIVE ;  /* 0x000000000000791b */ /* 0x003fe20003800000 */
.L_x_5668:
        /* <DEDUP_REMOVED lines=8> */
.L_x_5669:
[----:B------:R-:W-:Y:S02]  /*30850*/  IMAD.MOV.U32 R13, RZ, RZ, R65 ;  /* 0x000000ffff0d7224 */ /* 0x000fe400078e0041 */
[----:B------:R-:W-:Y:S02]  /*30860*/  IMAD.MOV.U32 R12, RZ, RZ, R0 ;  /* 0x000000ffff0c7224 */ /* 0x000fe400078e0000 */
[----:B------:R-:W-:-:S07]  /*30870*/  IMAD.MOV.U32 R82, RZ, RZ, R14 ;  /* 0x000000ffff527224 */ /* 0x000fce00078e000e */
[----:B------:R-:W-:Y:S05]  /*30880*/  WARPSYNC.COLLECTIVE R15, `(.L_x_5670) ;  /* 0x000000000f087348 */ /* 0x000fea0003c00000 */
[----:B------:R0:W1:Y:S02]  /*30890*/  SHFL.IDX P6, R14, R13, R12, R11 ;  /* 0x0000000c0d0e7389 */ /* 0x00006400000c000b */
[----:B01----:R-:W-:Y:S01]  /*308a0*/  ENDCOLLECTIVE ;  /* 0x000000000000791b */ /* 0x003fe20003800000 */
.L_x_5670:
[----:B------:R-:W-:Y:S01]  /*308b0*/  SEL R53, R63, R82, P0 ;  /* 0x000000523f357207 */ /* 0x000fe20000000000 */
[----:B------:R-:W-:Y:S02]  /*308c0*/  IMAD.MOV.U32 R13, RZ, RZ, R84 ;  /* 0x000000ffff0d7224 */ /* 0x000fe400078e0054 */
[----:B------:R-:W-:Y:S02]  /*308d0*/  IMAD.MOV.U32 R12, RZ, RZ, R3 ;  /* 0x000000ffff0c7224 */ /* 0x000fe400078e0003 */
[----:B------:R-:W-:-:S07]  /*308e0*/  IMAD.MOV.U32 R65, RZ, RZ, R14 ;  /* 0x000000ffff417224 */ /* 0x000fce00078e000e */
[----:B------:R-:W-:Y:S05]  /*308f0*/  WARPSYNC.COLLECTIVE R15, `(.L_x_5671) ;  /* 0x000000000f087348 */ /* 0x000fea0003c00000 */
[----:B------:R0:W1:Y:S02]  /*30900*/  SHFL.IDX P6, R14, R13, R12, R11 ;  /* 0x0000000c0d0e7389 */ /* 0x00006400000c000b */
[----:B01----:R-:W-:Y:S01]  /*30910*/  ENDCOLLECTIVE ;  /* 0x000000000000791b */ /* 0x003fe20003800000 */
.L_x_5671:
        /* <DEDUP_REMOVED lines=11> */
.L_x_5452:
[----:B------:R-:W-:Y:S02]  /*309d0*/  IMAD.MOV.U32 R13, RZ, RZ, R2 ;  /* 0x000000ffff0d7224 */ /* 0x000fe400078e0002 */
[----:B------:R-:W-:Y:S02]  /*309e0*/  IMAD.MOV.U32 R12, RZ, RZ, RZ ;  /* 0x000000ffff0c7224 */ /* 0x000fe400078e00ff */
[----:B------:R-:W-:Y:S02]  /*309f0*/  IMAD.MOV.U32 R11, RZ, RZ, 0x181f ;  /* 0x0000181fff0b7424 */ /* 0x000fe400078e00ff */
[----:B------:R-:W-:-:S07]  /*30a00*/  IMAD.MOV.U32 R15, RZ, RZ, -0x1 ;  /* 0xffffffffff0f7424 */ /* 0x000fce00078e00ff */
[----:B0-----:R-:W-:Y:S05]  /*30a10*/  WARPSYNC.COLLECTIVE R15, `(.L_x_5673) ;  /* 0x000000000f087348 */ /* 0x001fea0003c00000 */
[----:B------:R1:W2:Y:S02]  /*30a20*/  SHFL.IDX P6, R14, R13, R12, R11 ;  /* 0x0000000c0d0e7389 */ /* 0x0002a400000c000b */
[----:B012---:R-:W-:Y:S01]  /*30a30*/  ENDCOLLECTIVE ;  /* 0x000000000000791b */ /* 0x007fe20003800000 */
.L_x_5673:
[----:B------:R-:W-:Y:S02]  /*30a40*/  IMAD.MOV.U32 R13, RZ, RZ, R0 ;  /* 0x000000ffff0d7224 */ /* 0x000fe400078e0000 */
[----:B------:R-:W-:-:S07]  /*30a50*/  IMAD.MOV.U32 R3, RZ, RZ, R14 ;  /* 0x000000ffff037224 */ /* 0x000fce00078e000e */
[----:B------:R-:W-:Y:S05]  /*30a60*/  WARPSYNC.COLLECTIVE R15, `(.L_x_5674) ;  /* 0x000000000f087348 */ /* 0x000fea0003c00000 */
[----:B------:R0:W1:Y:S02]  /*30a70*/  SHFL.IDX P6, R14, R13, R12, R11 ;  /* 0x0000000c0d0e7389 */ /* 0x00006400000c000b */
[----:B01----:R-:W-:Y:S01]  /*30a80*/  ENDCOLLECTIVE ;  /* 0x000000000000791b */ /* 0x003fe20003800000 */
.L_x_5674:
[----:B------:R-:W-:Y:S05]  /*30a90*/  BRA `(.L_x_5675) ;  /* 0xffffff5400947947 */ /* 0x000fea000383ffff */
.L_x_5455:
        /* <DEDUP_REMOVED lines=8> */
.L_x_5677:
[----:B------:R-:W-:Y:S05]  /*30b20*/  BSYNC B1 ;  /* 0x0000000000017941 */ /* 0x000fea0003800000 */
.L_x_5676:
        /* <DEDUP_REMOVED lines=8> */
.L_x_5678:
[----:B------:R-:W-:Y:S05]  /*30bb0*/  BRA `(.L_x_5679) ;  /* 0xffffff5400c47947 */ /* 0x000fea000383ffff */
.L_x_5458:
        /* <DEDUP_REMOVED lines=8> */
.L_x_5681:
[----:B------:R-:W-:Y:S05]  /*30c40*/  BSYNC B1 ;  /* 0x0000000000017941 */ /* 0x000fea0003800000 */
.L_x_5680:
        /* <DEDUP_REMOVED lines=8> */
.L_x_5682:
[----:B------:R-:W-:Y:S05]  /*30cd0*/  BRA `(.L_x_5683) ;  /* 0xffffff5400f07947 */ /* 0x000fea000383ffff */
.L_x_5461:
[----:B------:R-:W-:Y:S01]  /*30ce0*/  BSSY B1, `(.L_x_5684) ;  /* 0x0000008000017945 */ /* 0x000fe20003800000 */
[----:B------:R-:W-:Y:S02]  /*30cf0*/  IMAD.MOV.U32 R13, RZ, RZ, R2 ;  /* 0x000000ffff0d7224 */ /* 0x000fe400078e0002 */
[----:B------:R-:W-:Y:S02]  /*30d00*/  IMAD.MOV.U32 R12, RZ, RZ, 0x3 ;  /* 0x00000003ff0c7424 */ /* 0x000fe400078e00ff */
[----:B------:R-:W-:Y:S02]  /*30d10*/  IMAD.MOV.U32 R11, RZ, RZ, 0x181f ;  /* 0x0000181fff0b7424 */ /* 0x000fe400078e00ff */
[----:B0-----:R-:W-:-:S07]  /*30d20*/  IMAD.MOV.U32 R15, RZ, RZ, -0x1 ;  /* 0xffffffffff0f7424 */ /* 0x001fce00078e00ff */
[----:B-1234-:R-:W-:Y:S05]  /*30d30*/  WARPSYNC.COLLECTIVE R15, `(.L_x_5685) ;  /* 0x000000000f087348 */ /* 0x01efea0003c00000 */
[----:B----4-:R0:W4:Y:S02]  /*30d40*/  SHFL.IDX P6, R14, R13, R12, R11 ;  /* 0x0000000c0d0e7389 */ /* 0x01012400000c000b */
[----:B01234-:R-:W-:Y:S01]  /*30d50*/  ENDCOLLECTIVE ;  /* 0x000000000000791b */ /* 0x01ffe20003800000 */
.L_x_5685:
[----:B------:R-:W-:Y:S05]  /*30d60*/  BSYNC B1 ;  /* 0x0000000000017941 */ /* 0x000fea0003800000 */
.L_x_5684:
        /* <DEDUP_REMOVED lines=8> */
.L_x_5686:
[----:B------:R-:W-:Y:S05]  /*30df0*/  BRA `(.L_x_5687) ;  /* 0xffffff58001c7947 */ /* 0x000fea000383ffff */
.L_x_5478:
        /* <DEDUP_REMOVED lines=11> */
.L_x_5689:
[----:B------:R-:W-:Y:S05]  /*30eb0*/  BSYNC B1 ;  /* 0x0000000000017941 */ /* 0x000fea0003800000 */
.L_x_5688:
[----:B------:R-:W-:Y:S05]  /*30ec0*/  BRA `(.L_x_5690) ;  /* 0xffffff7000107947 */ /* 0x000fea000383ffff */
.L_x_5480:
[----:B------:R-:W-:Y:S01]  /*30ed0*/  BSSY B1, `(.L_x_5691) ;  /* 0x0000006000017945 */ /* 0x000fe20003800000 */
[----:B------:R-:W-:-:S07]  /*30ee0*/  IMAD.MOV.U32 R15, RZ, RZ, -0x1 ;  /* 0xffffffffff0f7424 */ /* 0x000fce00078e00ff */
[----:B01----:R-:W-:Y:S05]  /*30ef0*/  WARPSYNC.COLLECTIVE R15, `(.L_x_5692) ;  /* 0x000000000f0c7348 */ /* 0x003fea0003c00000 */
[----:B------:R-:W-:Y:S02]  /*30f00*/  ELECT P6, UR62, PT ;  /* 0x00000000003e782f */ /* 0x000fe400038c0000 */
[----:B------:R-:W-:Y:S01]  /*30f10*/  MOV R14, UR62 ;  /* 0x0000003e000e7c02 */ /* 0x000fe20008000f00 */
[----:B01----:R-:W-:Y:S10]  /*30f20*/  ENDCOLLECTIVE ;  /* 0x000000000000791b */ /* 0x003ff40003800000 */
.L_x_5692:
[----:B------:R-:W-:Y:S05]  /*30f30*/  BSYNC B1 ;  /* 0x0000000000017941 */ /* 0x000fea0003800000 */
.L_x_5691:
[----:B------:R-:W-:Y:S05]  /*30f40*/  BRA `(.L_x_5479) ;  /* 0xffffff7000087947 */ /* 0x000fea000383ffff */
.L_x_5482:
[----:B-1----:R-:W2:Y:S02]  /*30f50*/  LDL R4, [R1+0x4] ;  /* 0x0000040001047983 */ /* 0x002ea40000100800 */
[----:B--2---:R1:W2:Y:S02]  /*30f60*/  SYNCS.PHASECHK.TRANS64.TRYWAIT P0, [R4+URZ+0x33420], R3 ;  /* 0x03342003040075a7 */ /* 0x0042a4000800017f */
[----:B--2---:R-:W-:Y:S05]  /*30f70*/  @!P0 NANOSLEEP.SYNCS 0x989680 ;  /* 0x009896800000895d */ /* 0x004fea0003900000 */
[----:B------:R-:W2:Y:S02]  /*30f80*/  @!P0 SYNCS.PHASECHK.TRANS64 P0, [R4+URZ+0x33420], R3 ;  /* 0x03342003040085a7 */ /* 0x000ea4000800007f */
[----:B--2---:R-:W-:Y:S05]  /*30f90*/  @!P0 BRA `(.L_x_5482) ;  /* 0xfffffffc00ec8947 */ /* 0x004fea000383ffff */
[----:B------:R-:W-:Y:S05]  /*30fa0*/  BRA `(.L_x_5693) ;  /* 0xffffff7000187947 */ /* 0x000fea000383ffff */
.L_x_5486:
[----:B-1----:R1:W2:Y:S02]  /*30fb0*/  SYNCS.PHASECHK.TRANS64.TRYWAIT P0, [R5+URZ+0x334a0], R9 ;  /* 0x0334a009050075a7 */ /* 0x0022a4000800017f */
[----:B--2---:R-:W-:Y:S05]  /*30fc0*/  @!P0 NANOSLEEP.SYNCS 0x989680 ;  /* 0x009896800000895d */ /* 0x004fea0003900000 */
[----:B------:R-:W2:Y:S02]  /*30fd0*/  @!P0 SYNCS.PHASECHK.TRANS64 P0, [R5+URZ+0x334a0], R9 ;  /* 0x0334a009050085a7 */ /* 0x000ea4000800007f */
[----:B--2---:R-:W-:Y:S05]  /*30fe0*/  @!P0 BRA `(.L_x_5486) ;  /* 0xfffffffc00f08947 */ /* 0x004fea000383ffff */
[----:B------:R-:W-:Y:S05]  /*30ff0*/  BRA `(.L_x_5694) ;  /* 0xffffff7000407947 */ /* 0x000fea000383ffff */
.L_x_5493:
[----:B--2---:R2:W3:Y:S02]  /*31000*/  SYNCS.PHASECHK.TRANS64.TRYWAIT P0, [R5+URZ+0x334c0], R9 ;  /* 0x0334c009050075a7 */ /* 0x0044e4000800017f */
[----:B---3--:R-:W-:Y:S05]  /*31010*/  @!P0 NANOSLEEP.SYNCS 0x989680 ;  /* 0x009896800000895d */ /* 0x008fea0003900000 */
[----:B------:R-:W3:Y:S02]  /*31020*/  @!P0 SYNCS.PHASECHK.TRANS64 P0, [R5+URZ+0x334c0], R9 ;  /* 0x0334c009050085a7 */ /* 0x000ee4000800007f */
[----:B---3--:R-:W-:Y:S05]  /*31030*/  @!P0 BRA `(.L_x_5493) ;  /* 0xfffffffc00f08947 */ /* 0x008fea000383ffff */
[----:B------:R-:W-:Y:S05]  /*31040*/  BRA `(.L_x_5695) ;  /* 0xffffff7400447947 */ /* 0x000fea000383ffff */
.L_x_5502:
[----:B-1----:R1:W2:Y:S02]  /*31050*/  SYNCS.PHASECHK.TRANS64.TRYWAIT P1, [R7+URZ+0x334a0], R6 ;  /* 0x0334a006070075a7 */ /* 0x0022a4000802017f */
[----:B--2---:R-:W-:Y:S05]  /*31060*/  @!P1 NANOSLEEP.SYNCS 0x989680 ;  /* 0x009896800000995d */ /* 0x004fea0003900000 */
[----:B------:R-:W2:Y:S02]  /*31070*/  @!P1 SYNCS.PHASECHK.TRANS64 P1, [R7+URZ+0x334a0], R6 ;  /* 0x0334a006070095a7 */ /* 0x000ea4000802007f */
[----:B--2---:R-:W-:Y:S05]  /*31080*/  @!P1 BRA `(.L_x_5502) ;  /* 0xfffffffc00f09947 */ /* 0x004fea000383ffff */
[----:B------:R-:W-:Y:S05]  /*31090*/  BRA `(.L_x_5696) ;  /* 0xffffff7800947947 */ /* 0x000fea000383ffff */
.L_x_5509:
[----:B--2---:R2:W3:Y:S02]  /*310a0*/  SYNCS.PHASECHK.TRANS64.TRYWAIT P1, [R7+URZ+0x334c0], R6 ;  /* 0x0334c006070075a7 */ /* 0x0044e4000802017f */
[----:B---3--:R-:W-:Y:S05]  /*310b0*/  @!P1 NANOSLEEP.SYNCS 0x989680 ;  /* 0x009896800000995d */ /* 0x008fea0003900000 */
[----:B------:R-:W3:Y:S02]  /*310c0*/  @!P1 SYNCS.PHASECHK.TRANS64 P1, [R7+URZ+0x334c0], R6 ;  /* 0x0334c006070095a7 */ /* 0x000ee4000802007f */
[----:B---3--:R-:W-:Y:S05]  /*310d0*/  @!P1 BRA `(.L_x_5509) ;  /* 0xfffffffc00f09947 */ /* 0x008fea000383ffff */
[----:B------:R-:W-:Y:S05]  /*310e0*/  BRA `(.L_x_5697) ;  /* 0xffffff7c00947947 */ /* 0x000fea000383ffff */
.L_x_5526:
        /* <DEDUP_REMOVED lines=8> */
[----:B--2---:R-:W-:Y:S05]  /*31170*/  WARPSYNC.COLLECTIVE R15, `(.L_x_5699) ;  /* 0x000000000f087348 */ /* 0x004fea0003c00000 */
[----:B------:R0:W1:Y:S02]  /*31180*/  SHFL.IDX P6, R14, R13, R12, R11 ;  /* 0x0000000c0d0e7389 */ /* 0x00006400000c000b */
[----:B012---:R-:W-:Y:S01]  /*31190*/  ENDCOLLECTIVE ;  /* 0x000000000000791b */ /* 0x007fe20003800000 */
.L_x_5699:
[----:B------:R-:W-:Y:S05]  /*311a0*/  BSYNC B0 ;  /* 0x0000000000007941 */ /* 0x000fea0003800000 */
.L_x_5698:
[----:B------:R-:W-:Y:S05]  /*311b0*/  BRA `(.L_x_5700) ;  /* 0xffffff8800e07947 */ /* 0x000fea000383ffff */
.L_x_5528:
[----:B------:R-:W-:Y:S01]  /*311c0*/  BSSY B0, `(.L_x_5701) ;  /* 0x0000006000007945 */ /* 0x000fe20003800000 */
[----:B------:R-:W-:-:S07]  /*311d0*/  IMAD.MOV.U32 R15, RZ, RZ, -0x1 ;  /* 0xffffffffff0f7424 */ /* 0x000fce00078e00ff */
[----:B012---:R-:W-:Y:S05]  /*311e0*/  WARPSYNC.COLLECTIVE R15, `(.L_x_5702) ;  /* 0x000000000f0c7348 */ /* 0x007fea0003c00000 */
[----:B------:R-:W-:Y:S02]  /*311f0*/  ELECT P6, UR62, PT ;  /* 0x00000000003e782f */ /* 0x000fe400038c0000 */
[----:B------:R-:W-:Y:S01]  /*31200*/  MOV R14, UR62 ;  /* 0x0000003e000e7c02 */ /* 0x000fe20008000f00 */
[----:B012---:R-:W-:Y:S10]  /*31210*/  ENDCOLLECTIVE ;  /* 0x000000000000791b */ /* 0x007ff40003800000 */
.L_x_5702:
[----:B------:R-:W-:Y:S05]  /*31220*/  BSYNC B0 ;  /* 0x0000000000007941 */ /* 0x000fea0003800000 */
.L_x_5701:
[----:B------:R-:W-:Y:S05]  /*31230*/  BRA `(.L_x_5703) ;  /* 0xffffff8800ec7947 */ /* 0x000fea000383ffff */
.L_x_5530:
[----:B-1----:R1:W2:Y:S02]  /*31240*/  SYNCS.PHASECHK.TRANS64.TRYWAIT P0, [R2+URZ+0x33480], R4 ;  /* 0x03348004020075a7 */ /* 0x0022a4000800017f */
[----:B--2---:R-:W-:Y:S05]  /*31250*/  @!P0 NANOSLEEP.SYNCS 0x989680 ;  /* 0x009896800000895d */ /* 0x004fea0003900000 */
[----:B------:R-:W2:Y:S02]  /*31260*/  @!P0 SYNCS.PHASECHK.TRANS64 P0, [R2+URZ+0x33480], R4 ;  /* 0x03348004020085a7 */ /* 0x000ea4000800007f */
[----:B--2---:R-:W-:Y:S05]  /*31270*/  @!P0 BRA `(.L_x_5530) ;  /* 0xfffffffc00f08947 */ /* 0x004fea000383ffff */
[----:B------:R-:W-:Y:S05]  /*31280*/  BRA `(.L_x_5704) ;  /* 0xffffff8c00607947 */ /* 0x000fea000383ffff */
.L_x_5532:
[----:B--2---:R2:W3:Y:S02]  /*31290*/  SYNCS.PHASECHK.TRANS64.TRYWAIT P0, [R2+URZ+0x33440], R4 ;  /* 0x03344004020075a7 */ /* 0x0044e4000800017f */
[----:B---3--:R-:W-:Y:S05]  /*312a0*/  @!P0 NANOSLEEP.SYNCS 0x989680 ;  /* 0x009896800000895d */ /* 0x008fea0003900000 */
[----:B------:R-:W3:Y:S02]  /*312b0*/  @!P0 SYNCS.PHASECHK.TRANS64 P0, [R2+URZ+0x33440], R4 ;  /* 0x03344004020085a7 */ /* 0x000ee4000800007f */
[----:B---3--:R-:W-:Y:S05]  /*312c0*/  @!P0 BRA `(.L_x_5532) ;  /* 0xfffffffc00f08947 */ /* 0x008fea000383ffff */
[----:B------:R-:W-:Y:S05]  /*312d0*/  BRA `(.L_x_5705) ;  /* 0xffffff8c00e87947 */ /* 0x000fea000383ffff */
.L_x_5536:
[----:B------:R-:W2:Y:S01]  /*312e0*/  LDL.LU R11, [R1+0x44] ;  /* 0x00004400010b7983 */ /* 0x000ea20000300800 */
[----:B------:R-:W-:Y:S01]  /*312f0*/  MOV R13, R2 ;  /* 0x00000002000d7202 */ /* 0x000fe20000000f00 */
[----:B------:R-:W-:Y:S01]  /*31300*/  IMAD.MOV.U32 R12, RZ, RZ, RZ ;  /* 0x000000ffff0c7224 */ /* 0x000fe200078e00ff */
[----:B------:R-:W-:Y:S01]  /*31310*/  LOP3.LUT R5, R5, 0x7f, RZ, 0xc0, !PT ;  /* 0x0000007f05057812 */ /* 0x000fe200078ec0ff */
[----:B------:R-:W-:-:S03]  /*31320*/  IMAD.MOV.U32 R15, RZ, RZ, -0x1 ;  /* 0xffffffffff0f7424 */ /* 0x000fc600078e00ff */
        /* <DEDUP_REMOVED lines=9> */
.L_x_5706:
[----:B------:R-:W-:Y:S02]  /*313c0*/  IMAD.MOV.U32 R13, RZ, RZ, R3 ;  /* 0x000000ffff0d7224 */ /* 0x000fe400078e0003 */
[----:B------:R-:W-:-:S07]  /*313d0*/  IMAD.MOV.U32 R4, RZ, RZ, R14 ;  /* 0x000000ffff047224 */ /* 0x000fce00078e000e */
[----:B------:R-:W-:Y:S05]  /*313e0*/  WARPSYNC.COLLECTIVE R15, `(.L_x_5707) ;  /* 0x000000000f087348 */ /* 0x000fea0003c00000 */
[----:B------:R0:W1:Y:S02]  /*313f0*/  SHFL.IDX P6, R14, R13, R12, R11 ;  /* 0x0000000c0d0e7389 */ /* 0x00006400000c000b */
[----:B01----:R-:W-:Y:S01]  /*31400*/  ENDCOLLECTIVE ;  /* 0x000000000000791b */ /* 0x003fe20003800000 */
.L_x_5707:
[----:B------:R-:W-:Y:S01]  /*31410*/  IMAD.MOV.U32 R13, RZ, RZ, R2 ;  /* 0x000000ffff0d7224 */ /* 0x000fe200078e0002 */
[----:B------:R-:W-:Y:S01]  /*31420*/  MOV R12, 0x1 ;  /* 0x00000001000c7802 */ /* 0x000fe20000000f00 */
[----:B------:R-:W-:-:S07]  /*31430*/  IMAD.MOV.U32 R5, RZ, RZ, R14 ;  /* 0x000000ffff057224 */ /* 0x000fce00078e000e */
[----:B------:R-:W-:Y:S05]  /*31440*/  WARPSYNC.COLLECTIVE R15, `(.L_x_5708) ;  /* 0x000000000f087348 */ /* 0x000fea0003c00000 */
[----:B------:R0:W1:Y:S02]  /*31450*/  SHFL.IDX P6, R14, R13, R12, R11 ;  /* 0x0000000c0d0e7389 */ /* 0x00006400000c000b */
[----:B01----:R-:W-:Y:S01]  /*31460*/  ENDCOLLECTIVE ;  /* 0x000000000000791b */ /* 0x003fe20003800000 */
.L_x_5708:
[----:B------:R-:W-:-:S05]  /*31470*/  @!P4 IADD3 R5, P3, R10, R5, RZ ;  /* 0x000000050a05c210 */ /* 0x000fca0007f7e0ff */
[----:B------:R-:W-:Y:S01]  /*31480*/  @!P4 IMAD.X R4, RZ, RZ, R4, P3 ;  /* 0x000000ffff04c224 */ /* 0x000fe200018e0604 */
[----:B------:R-:W-:-:S04]  /*31490*/  ISETP.GE.AND P3, PT, R7, R0, PT ;  /* 0x000000000700720c */ /* 0x000fc80003f66270 */
        /* <DEDUP_REMOVED lines=8> */
.L_x_5709:
[----:B------:R-:W-:Y:S01]  /*31520*/  @!PT LDS RZ, [RZ] ;  /* 0x00000000fffff984 */ /* 0x000fe20000000800 */
[----:B------:R-:W-:Y:S01]  /*31530*/  @!PT LDS RZ, [RZ] ;  /* 0x00000000fffff984 */ /* 0x000fe20000000800 */
[----:B------:R-:W-:Y:S01]  /*31540*/  @!PT LDS RZ, [RZ] ;  /* 0x00000000fffff984 */ /* 0x000fe20000000800 */
[----:B------:R-:W-:Y:S04]  /*31550*/  @!P4 LDGSTS.E.BYPASS.LTC128B.128 [R9+0x1e200], desc[UR54][R4.64], !P0 ;  /* 0x1e2000000409cfae */ /* 0x000fe8000c101d76 */
[----:B------:R-:W-:Y:S04]  /*31560*/  @!P4 LDGSTS.E.BYPASS.LTC128B.128 [R9+0x20200], desc[UR54][R4.64+0x40], !P1 ;  /* 0x202000400409cfae */ /* 0x000fe8000c901d76 */
[----:B------:R0:W-:Y:S01]  /*31570*/  @!P4 LDGSTS.E.BYPASS.LTC128B.128 [R9+0x22200], desc[UR54][R4.64+0x80], !P2 ;  /* 0x222000800409cfae */ /* 0x0001e2000d101d76 */
[----:B------:R-:W-:Y:S02]  /*31580*/  IMAD.MOV.U32 R13, RZ, RZ, R2 ;  /* 0x000000ffff0d7224 */ /* 0x000fe400078e0002 */
[----:B------:R-:W-:-:S02]  /*31590*/  IMAD.MOV.U32 R12, RZ, RZ, 0x2 ;  /* 0x00000002ff0c7424 */ /* 0x000fc400078e00ff */
[----:B0-----:R-:W-:-:S07]  /*315a0*/  IMAD.MOV.U32 R4, RZ, RZ, R14 ;  /* 0x000000ffff047224 */ /* 0x001fce00078e000e */
[----:B------:R-:W-:Y:S05]  /*315b0*/  WARPSYNC.COLLECTIVE R15, `(.L_x_5710) ;  /* 0x000000000f087348 */ /* 0x000fea0003c00000 */
[----:B------:R0:W1:Y:S02]  /*315c0*/  SHFL.IDX P6, R14, R13, R12, R11 ;  /* 0x0000000c0d0e7389 */ /* 0x00006400000c000b */
[----:B01----:R-:W-:Y:S01]  /*315d0*/  ENDCOLLECTIVE ;  /* 0x000000000000791b */ /* 0x003fe20003800000 */
.L_x_5710:
        /* <DEDUP_REMOVED lines=10> */
.L_x_5711:
        /* <DEDUP_REMOVED lines=8> */
[----:B0-----:R-:W-:-:S05]  /*31700*/  VIADD R4, R17, 0x40 ;  /* 0x0000004011047836 */ /* 0x001fca0000000000 */
[----:B------:R-:W-:Y:S01]  /*31710*/  ISETP.GE.AND P3, PT, R4, R0, PT ;  /* 0x000000000400720c */ /* 0x000fe20003f66270 */
[----:B------:R-:W-:-:S12]  /*31720*/  IMAD.MOV.U32 R4, RZ, RZ, R14 ;  /* 0x000000ffff047224 */ /* 0x000fd800078e000e */
[----:B------:R-:W-:Y:S05]  /*31730*/  WARPSYNC.COLLECTIVE R15, `(.L_x_5712) ;  /* 0x000000000f087348 */ /* 0x000fea0003c00000 */
[----:B------:R0:W1:Y:S02]  /*31740*/  SHFL.IDX P6, R14, R13, R12, R11 ;  /* 0x0000000c0d0e7389 */ /* 0x00006400000c000b */
[----:B01----:R-:W-:Y:S01]  /*31750*/  ENDCOLLECTIVE ;  /* 0x000000000000791b */ /* 0x003fe20003800000 */
.L_x_5712:
[----:B------:R-:W-:-:S04]  /*31760*/  @!P3 IADD3 R5, P4, R10, R4, RZ ;  /* 0x000000040a05b210 */ /* 0x000fc80007f9e0ff */
[----:B------:R-:W-:Y:S01]  /*31770*/  @!P3 IADD3.X R4, RZ, R6, RZ, P4, !PT ;  /* 0x00000006ff04b210 */ /* 0x000fe200027fe4ff */
[----:B------:R-:W-:-:S03]  /*31780*/  IMAD.MOV.U32 R13, RZ, RZ, R3 ;  /* 0x000000ffff0d7224 */ /* 0x000fc600078e0003 */
[----:B------:R-:W-:-:S04]  /*31790*/  @!P3 LOP3.LUT R5, R5, R4, RZ, 0x3c, !PT ;  /* 0x000000040505b212 */ /* 0x000fc800078e3cff */
        /* <DEDUP_REMOVED lines=12> */
.L_x_5713:
[----:B------:R-:W-:Y:S01]  /*31860*/  IMAD.MOV.U32 R3, RZ, RZ, R14 ;  /* 0x000000ffff037224 */ /* 0x000fe200078e000e */
[----:B------:R-:W-:Y:S06]  /*31870*/  BRA `(.L_x_5714) ;  /* 0xffffff9400687947 */ /* 0x000fec000383ffff */
.L_x_5541:
[----:B0-----:R-:W3:Y:S02]  /*31880*/  LDL R2, [R1+0x4] ;  /* 0x0000040001027983 */ /* 0x001ee40000100800 */
[----:B---3--:R0:W3:Y:S02]  /*31890*/  SYNCS.PHASECHK.TRANS64.TRYWAIT P0, [R2+URZ+0x33420], R0 ;  /* 0x03342000020075a7 */ /* 0x0080e4000800017f */
[----:B---3--:R-:W-:Y:S05]  /*318a0*/  @!P0 NANOSLEEP.SYNCS 0x989680 ;  /* 0x009896800000895d */ /* 0x008fea0003900000 */
[----:B------:R-:W3:Y:S02]  /*318b0*/  @!P0 SYNCS.PHASECHK.TRANS64 P0, [R2+URZ+0x33420], R0 ;  /* 0x03342000020085a7 */ /* 0x000ee4000800007f */
[----:B---3--:R-:W-:Y:S05]  /*318c0*/  @!P0 BRA `(.L_x_5541) ;  /* 0xfffffffc00ec8947 */ /* 0x008fea000383ffff */
[----:B------:R-:W-:Y:S05]  /*318d0*/  BRA `(.L_x_5715) ;  /* 0xffffff9400dc7947 */ /* 0x000fea000383ffff */
.L_x_5547:
[----:B---3--:R3:W4:Y:S02]  /*318e0*/  SYNCS.PHASECHK.TRANS64.TRYWAIT P0, [R6+URZ+0x33480], R5 ;  /* 0x03348005060075a7 */ /* 0x008724000800017f */
[----:B----4-:R-:W-:Y:S05]  /*318f0*/  @!P0 NANOSLEEP.SYNCS 0x989680 ;  /* 0x009896800000895d */ /* 0x010fea0003900000 */
[----:B------:R-:W4:Y:S02]  /*31900*/  @!P0 SYNCS.PHASECHK.TRANS64 P0, [R6+URZ+0x33480], R5 ;  /* 0x03348005060085a7 */ /* 0x000f24000800007f */
[----:B----4-:R-:W-:Y:S05]  /*31910*/  @!P0 BRA `(.L_x_5547) ;  /* 0xfffffffc00f08947 */ /* 0x010fea000383ffff */
[----:B------:R-:W-:Y:S05]  /*31920*/  BRA `(.L_x_5716) ;  /* 0xffffff98009c7947 */ /* 0x000fea000383ffff */
.L_x_5554:
[----:B--2---:R2:W4:Y:S02]  /*31930*/  SYNCS.PHASECHK.TRANS64.TRYWAIT P0, [R6+URZ+0x33440], R5 ;  /* 0x03344005060075a7 */ /* 0x004524000800017f */
[----:B----4-:R-:W-:Y:S05]  /*31940*/  @!P0 NANOSLEEP.SYNCS 0x989680 ;  /* 0x009896800000895d */ /* 0x010fea0003900000 */
[----:B------:R-:W4:Y:S02]  /*31950*/  @!P0 SYNCS.PHASECHK.TRANS64 P0, [R6+URZ+0x33440], R5 ;  /* 0x03344005060085a7 */ /* 0x000f24000800007f */
[----:B----4-:R-:W-:Y:S05]  /*31960*/  @!P0 BRA `(.L_x_5554) ;  /* 0xfffffffc00f08947 */ /* 0x010fea000383ffff */
[----:B------:R-:W-:Y:S05]  /*31970*/  BRA `(.L_x_5717) ;  /* 0xffffff9c00ac7947 */ /* 0x000fea000383ffff */
.L_x_5562:
[----:B---3--:R3:W4:Y:S02]  /*31980*/  SYNCS.PHASECHK.TRANS64.TRYWAIT P0, [R3+URZ+0x33470], R4 ;  /* 0x03347004030075a7 */ /* 0x008724000800017f */
[----:B----4-:R-:W-:Y:S05]  /*31990*/  @!P0 NANOSLEEP.SYNCS 0x989680 ;  /* 0x009896800000895d */ /* 0x010fea0003900000 */
[----:B------:R-:W4:Y:S02]  /*319a0*/  @!P0 SYNCS.PHASECHK.TRANS64 P0, [R3+URZ+0x33470], R4 ;  /* 0x03347004030085a7 */ /* 0x000f24000800007f */
[----:B----4-:R-:W-:Y:S05]  /*319b0*/  @!P0 BRA `(.L_x_5562) ;  /* 0xfffffffc00f08947 */ /* 0x010fea000383ffff */
[----:B------:R-:W-:Y:S05]  /*319c0*/  BRA `(.L_x_5718) ;  /* 0xffffffa000d07947 */ /* 0x000fea000383ffff */
.L_x_5564:
[----:B---3--:R3:W4:Y:S02]  /*319d0*/  SYNCS.PHASECHK.TRANS64.TRYWAIT P0, [R3+URZ+0x33460], R4 ;  /* 0x03346004030075a7 */ /* 0x008724000800017f */
[----:B----4-:R-:W-:Y:S05]  /*319e0*/  @!P0 NANOSLEEP.SYNCS 0x989680 ;  /* 0x009896800000895d */ /* 0x010fea0003900000 */
[----:B------:R-:W4:Y:S02]  /*319f0*/  @!P0 SYNCS.PHASECHK.TRANS64 P0, [R3+URZ+0x33460], R4 ;  /* 0x03346004030085a7 */ /* 0x000f24000800007f */
[----:B----4-:R-:W-:Y:S05]  /*31a00*/  @!P0 BRA `(.L_x_5564) ;  /* 0xfffffffc00f08947 */ /* 0x010fea000383ffff */
[----:B------:R-:W-:Y:S05]  /*31a10*/  BRA `(.L_x_5719) ;  /* 0xffffffa000d87947 */ /* 0x000fea000383ffff */
.L_x_5571:
[----:B0-----:R0:W2:Y:S02]  /*31a20*/  SYNCS.PHASECHK.TRANS64.TRYWAIT P1, [R0+URZ+0x33470], R2 ;  /* 0x03347002000075a7 */ /* 0x0010a4000802017f */
[----:B--2---:R-:W-:Y:S05]  /*31a30*/  @!P1 NANOSLEEP.SYNCS 0x989680 ;  /* 0x009896800000995d */ /* 0x004fea0003900000 */
[----:B------:R-:W2:Y:S02]  /*31a40*/  @!P1 SYNCS.PHASECHK.TRANS64 P1, [R0+URZ+0x33470], R2 ;  /* 0x03347002000095a7 */ /* 0x000ea4000802007f */
[----:B--2---:R-:W-:Y:S05]  /*31a50*/  @!P1 BRA `(.L_x_5571) ;  /* 0xfffffffc00f09947 */ /* 0x004fea000383ffff */
[----:B------:R-:W-:Y:S05]  /*31a60*/  BRA `(.L_x_5720) ;  /* 0xffffffb000607947 */ /* 0x000fea000383ffff */
.L_x_5573:
[----:B0-----:R0:W2:Y:S02]  /*31a70*/  SYNCS.PHASECHK.TRANS64.TRYWAIT P1, [R0+URZ+0x33460], R2 ;  /* 0x03346002000075a7 */ /* 0x0010a4000802017f */
[----:B--2---:R-:W-:Y:S05]  /*31a80*/  @!P1 NANOSLEEP.SYNCS 0x989680 ;  /* 0x009896800000995d */ /* 0x004fea0003900000 */
[----:B------:R-:W2:Y:S02]  /*31a90*/  @!P1 SYNCS.PHASECHK.TRANS64 P1, [R0+URZ+0x33460], R2 ;  /* 0x03346002000095a7 */ /* 0x000ea4000802007f */
[----:B--2---:R-:W-:Y:S05]  /*31aa0*/  @!P1 BRA `(.L_x_5573) ;  /* 0xfffffffc00f09947 */ /* 0x004fea000383ffff */
[----:B------:R-:W-:Y:S05]  /*31ab0*/  BRA `(.L_x_5721) ;  /* 0xffffffb000687947 */ /* 0x000fea000383ffff */
.L_x_5577:
        /* <DEDUP_REMOVED lines=8> */
.L_x_5723:
[----:B------:R-:W-:Y:S05]  /*31b40*/  BSYNC B0 ;  /* 0x0000000000007941 */ /* 0x000fea0003800000 */
.L_x_5722:
        /* <DEDUP_REMOVED lines=9> */
.L_x_5724:
        /* <DEDUP_REMOVED lines=18> */
.L_x_5725:
        /* <DEDUP_REMOVED lines=8> */
.L_x_5726:
        /* <DEDUP_REMOVED lines=8> */
.L_x_5727:
        /* <DEDUP_REMOVED lines=8> */
.L_x_5728:
        /* <DEDUP_REMOVED lines=8> */
.L_x_5729:
        /* <DEDUP_REMOVED lines=9> */
.L_x_5730:
[----:B------:R-:W-:Y:S01]  /*31f90*/  IMAD.MOV.U32 R16, RZ, RZ, R14 ;  /* 0x000000ffff107224 */ /* 0x000fe200078e000e */
[----:B------:R-:W-:Y:S06]  /*31fa0*/  BRA `(.L_x_5731) ;  /* 0xffffffbc001c7947 */ /* 0x000fec000383ffff */
.L_x_5582:
        /* <DEDUP_REMOVED lines=8> */
.L_x_5733:
[----:B------:R-:W-:Y:S05]  /*32030*/  BSYNC B0 ;  /* 0x0000000000007941 */ /* 0x000fea0003800000 */
.L_x_5732:
        /* <DEDUP_REMOVED lines=10> */
.L_x_5734:
[----:B------:R-:W-:Y:S02]  /*320e0*/  IMAD.MOV.U32 R12, RZ, RZ, 0x4 ;  /* 0x00000004ff0c7424 */ /* 0x000fe400078e00ff */
[----:B------:R-:W-:-:S05]  /*320f0*/  IMAD.MOV.U32 R4, RZ, RZ, R14 ;  /* 0x000000ffff047224 */ /* 0x000fca00078e000e */
[----:B------:R-:W-:-:S05]  /*32100*/  SEL R4, R4, RZ, P2 ;  /* 0x000000ff04047207 */ /* 0x000fca0001000000 */
[----:B------:R-:W-:-:S05]  /*32110*/  IMAD.IADD R3, R3, 0x1, R4 ;  /* 0x0000000103037824 */ /* 0x000fca00078e0204 */
[----:B------:R-:W-:-:S07]  /*32120*/  MOV R13, R3 ;  /* 0x00000003000d7202 */ /* 0x000fce0000000f00 */
[----:B------:R-:W-:Y:S05]  /*32130*/  WARPSYNC.COLLECTIVE R15, `(.L_x_5735) ;  /* 0x000000000f087348 */ /* 0x000fea0003c00000 */
[----:B------:R0:W1:Y:S02]  /*32140*/  SHFL.UP P6, R14, R13, R12, R11 ;  /* 0x0400000c0d0e7389 */ /* 0x00006400000c000b */
[----:B01----:R-:W-:Y:S01]  /*32150*/  ENDCOLLECTIVE ;  /* 0x000000000000791b */ /* 0x003fe20003800000 */
.L_x_5735:
        /* <DEDUP_REMOVED lines=8> */
.L_x_5736:
        /* <DEDUP_REMOVED lines=8> */
.L_x_5737:
        /* <DEDUP_REMOVED lines=9> */
.L_x_5738:
[----:B------:R-:W-:Y:S01]  /*322f0*/  IMAD.MOV.U32 R16, RZ, RZ, R14 ;  /* 0x000000ffff107224 */ /* 0x000fe200078e000e */
[----:B------:R-:W-:Y:S06]  /*32300*/  BRA `(.L_x_5739) ;  /* 0xffffffb800e07947 */ /* 0x000fec000383ffff */
.L_x_5584:
[----:B------:R-:W-:Y:S01]  /*32310*/  BSSY B0, `(.L_x_5740) ;  /* 0x0000006000007945 */ /* 0x000fe20003800000 */
[----:B------:R-:W-:Y:S01]  /*32320*/  PLOP3.LUT P6, PT, P6, PT, PT, 0x8, 0x0 ;  /* 0x000000000000781c */ /* 0x000fe200037ce170 */
[----:B------:R-:W-:-:S12]  /*32330*/  IMAD.MOV.U32 R15, RZ, RZ, -0x1 ;  /* 0xffffffffff0f7424 */ /* 0x000fd800078e00ff */
[----:B01----:R-:W-:Y:S05]  /*32340*/  WARPSYNC.COLLECTIVE R15, `(.L_x_5741) ;  /* 0x000000000f087348 */ /* 0x003fea0003c00000 */
[----:B------:R-:W-:Y:S01]  /*32350*/  VOTE.ANY R14, PT, P6 ;  /* 0x00000000000e7806 */ /* 0x000fe200030e0100 */
[----:B01----:R-:W-:Y:S06]  /*32360*/  ENDCOLLECTIVE ;  /* 0x000000000000791b */ /* 0x003fec0003800000 */
.L_x_5741:
[----:B------:R-:W-:Y:S05]  /*32370*/  BSYNC B0 ;  /* 0x0000000000007941 */ /* 0x000fea0003800000 */
.L_x_5740:
        /* <DEDUP_REMOVED lines=9> */
.L_x_5742:
[----:B------:R-:W-:Y:S01]  /*32410*/  MOV R17, R14 ;  /* 0x0000000e00117202 */ /* 0x000fe20000000f00 */
[----:B------:R-:W-:Y:S06]  /*32420*/  BRA `(.L_x_5743) ;  /* 0xffffffb800d07947 */ /* 0x000fec000383ffff */
.L_x_5586:
[----:B------:R-:W-:Y:S01]  /*32430*/  BSSY B0, `(.L_x_5744) ;  /* 0x0000007000007945 */ /* 0x000fe20003800000 */
[----:B------:R-:W-:Y:S02]  /*32440*/  IMAD.MOV.U32 R13, RZ, RZ, R3 ;  /* 0x000000ffff0d7224 */ /* 0x000fe400078e0003 */
[----:B------:R-:W-:Y:S02]  /*32450*/  IMAD.MOV.U32 R11, RZ, RZ, 0x1f ;  /* 0x0000001fff0b7424 */ /* 0x000fe400078e00ff */
[----:B------:R-:W-:-:S07]  /*32460*/  IMAD.MOV.U32 R15, RZ, RZ, -0x1 ;  /* 0xffffffffff0f7424 */ /* 0x000fce00078e00ff */
[----:B0123--:R-:W-:Y:S05]  /*32470*/  WARPSYNC.COLLECTIVE R15, `(.L_x_5745) ;  /* 0x000000000f087348 */ /* 0x00ffea0003c00000 */
[----:B------:R4:W0:Y:S02]  /*32480*/  SHFL.IDX P6, R14, R13, R12, R11 ;  /* 0x0000000c0d0e7389 */ /* 0x00082400000c000b */
[----:B01234-:R-:W-:Y:S01]  /*32490*/  ENDCOLLECTIVE ;  /* 0x000000000000791b */ /* 0x01ffe20003800000 */
.L_x_5745:
[----:B------:R-:W-:Y:S05]  /*324a0*/  BSYNC B0 ;  /* 0x0000000000007941 */ /* 0x000fea0003800000 */
.L_x_5744:
[----:B------:R-:W-:Y:S01]  /*324b0*/  IMAD.MOV.U32 R3, RZ, RZ, R14 ;  /* 0x000000ffff037224 */ /* 0x000fe200078e000e */
[----:B------:R-:W-:Y:S06]  /*324c0*/  BRA `(.L_x_5746) ;  /* 0xffffffb800c47947 */ /* 0x000fec000383ffff */
.L_x_5590:
[----:B0-----:R0:W2:Y:S02]  /*324d0*/  SYNCS.PHASECHK.TRANS64.TRYWAIT P0, [R0+URZ+0x33420], R3 ;  /* 0x03342003000075a7 */ /* 0x0010a4000800017f */
[----:B--2---:R-:W-:Y:S05]  /*324e0*/  @!P0 NANOSLEEP.SYNCS 0x989680 ;  /* 0x009896800000895d */ /* 0x004fea0003900000 */
[----:B------:R-:W2:Y:S02]  /*324f0*/  @!P0 SYNCS.PHASECHK.TRANS64 P0, [R0+URZ+0x33420], R3 ;  /* 0x03342003000085a7 */ /* 0x000ea4000800007f */
[----:B--2---:R-:W-:Y:S05]  /*32500*/  @!P0 BRA `(.L_x_5590) ;  /* 0xfffffffc00f08947 */ /* 0x004fea000383ffff */
[----:B------:R-:W-:Y:S05]  /*32510*/  BRA `(.L_x_5747) ;  /* 0xffffffc000487947 */ /* 0x000fea000383ffff */
.L_x_5591:
        /* <DEDUP_REMOVED lines=11> */
.L_x_5749:
[----:B------:R-:W-:Y:S05]  /*325d0*/  BSYNC B0 ;  /* 0x0000000000007941 */ /* 0x000fea0003800000 */
.L_x_5748:
[----:B------:R-:W-:Y:S05]  /*325e0*/  BRA `(.L_x_5750) ;  /* 0xffffffc000307947 */ /* 0x000fea000383ffff */
.L_x_5592:
[----:B------:R-:W-:Y:S01]  /*325f0*/  BSSY B0, `(.L_x_5751) ;  /* 0x0000006000007945 */ /* 0x000fe20003800000 */
[----:B------:R-:W-:-:S07]  /*32600*/  IMAD.MOV.U32 R15, RZ, RZ, -0x1 ;  /* 0xffffffffff0f7424 */ /* 0x000fce00078e00ff */
[----:B012---:R-:W-:Y:S05]  /*32610*/  WARPSYNC.COLLECTIVE R15, `(.L_x_5752) ;  /* 0x000000000f0c7348 */ /* 0x007fea0003c00000 */
[----:B------:R-:W-:Y:S02]  /*32620*/  ELECT P6, UR62, PT ;  /* 0x00000000003e782f */ /* 0x000fe400038c0000 */
[----:B------:R-:W-:Y:S01]  /*32630*/  MOV R14, UR62 ;  /* 0x0000003e000e7c02 */ /* 0x000fe20008000f00 */
[----:B012---:R-:W-:Y:S10]  /*32640*/  ENDCOLLECTIVE ;  /* 0x000000000000791b */ /* 0x007ff40003800000 */
.L_x_5752:
[----:B------:R-:W-:Y:S05]  /*32650*/  BSYNC B0 ;  /* 0x0000000000007941 */ /* 0x000fea0003800000 */
.L_x_5751:
[----:B------:R-:W-:Y:S05]  /*32660*/  BRA `(.L_x_5753) ;  /* 0xffffffc000247947 */ /* 0x000fea000383ffff */
.L_x_5594:
[----:B0-----:R0:W2:Y:S02]  /*32670*/  SYNCS.PHASECHK.TRANS64.TRYWAIT P1, [R6+URZ], R5 ;  /* 0x00000005060075a7 */ /* 0x0010a4000802017f */
[----:B--2---:R-:W-:Y:S05]  /*32680*/  @!P1 NANOSLEEP.SYNCS 0x989680 ;  /* 0x009896800000995d */ /* 0x004fea0003900000 */
[----:B------:R-:W2:Y:S02]  /*32690*/  @!P1 SYNCS.PHASECHK.TRANS64 P1, [R6+URZ], R5 ;  /* 0x00000005060095a7 */ /* 0x000ea4000802007f */
[----:B--2---:R-:W-:Y:S05]  /*326a0*/  @!P1 BRA `(.L_x_5594) ;  /* 0xfffffffc00f09947 */ /* 0x004fea000383ffff */
[----:B------:R-:W-:Y:S05]  /*326b0*/  BRA `(.L_x_5754) ;  /* 0xffffffc000607947 */ /* 0x000fea000383ffff */
.L_x_5595:
[----:B--2---:R2:W3:Y:S02]  /*326c0*/  SYNCS.PHASECHK.TRANS64.TRYWAIT P1, [R7+URZ], R2 ;  /* 0x00000002070075a7 */ /* 0x0044e4000802017f */
[----:B---3--:R-:W-:Y:S05]  /*326d0*/  @!P1 NANOSLEEP.SYNCS 0x989680 ;  /* 0x009896800000995d */ /* 0x008fea0003900000 */
[----:B------:R-:W3:Y:S02]  /*326e0*/  @!P1 SYNCS.PHASECHK.TRANS64 P1, [R7+URZ], R2 ;  /* 0x00000002070095a7 */ /* 0x000ee4000802007f */
[----:B---3--:R-:W-:Y:S05]  /*326f0*/  @!P1 BRA `(.L_x_5595) ;  /* 0xfffffffc00f09947 */ /* 0x008fea000383ffff */
[----:B------:R-:W-:Y:S05]  /*32700*/  BRA `(.L_x_5755) ;  /* 0xffffffc000547947 */ /* 0x000fea000383ffff */
.L_x_5597:
[----:B---3--:R3:W4:Y:S02]  /*32710*/  SYNCS.PHASECHK.TRANS64.TRYWAIT P1, [R4+URZ+0x33460], R5 ;  /* 0x03346005040075a7 */ /* 0x008724000802017f */
[----:B----4-:R-:W-:Y:S05]  /*32720*/  @!P1 NANOSLEEP.SYNCS 0x989680 ;  /* 0x009896800000995d */ /* 0x010fea0003900000 */
[----:B------:R-:W4:Y:S02]  /*32730*/  @!P1 SYNCS.PHASECHK.TRANS64 P1, [R4+URZ+0x33460], R5 ;  /* 0x03346005040095a7 */ /* 0x000f24000802007f */
[----:B----4-:R-:W-:Y:S05]  /*32740*/  @!P1 BRA `(.L_x_5597) ;  /* 0xfffffffc00f09947 */ /* 0x010fea000383ffff */
[----:B------:R-:W-:Y:S05]  /*32750*/  BRA `(.L_x_5756) ;  /* 0xffffffc000587947 */ /* 0x000fea000383ffff */
.L_x_5599:
[----:B----4-:R4:W0:Y:S02]  /*32760*/  SYNCS.PHASECHK.TRANS64.TRYWAIT P1, [R3+URZ+0x33460], R2 ;  /* 0x03346002030075a7 */ /* 0x010824000802017f */
[----:B0-----:R-:W-:Y:S05]  /*32770*/  @!P1 NANOSLEEP.SYNCS 0x989680 ;  /* 0x009896800000995d */ /* 0x001fea0003900000 */
[----:B------:R-:W0:Y:S02]  /*32780*/  @!P1 SYNCS.PHASECHK.TRANS64 P1, [R3+URZ+0x33460], R2 ;  /* 0x03346002030095a7 */ /* 0x000e24000802007f */
[----:B0-----:R-:W-:Y:S05]  /*32790*/  @!P1 BRA `(.L_x_5599) ;  /* 0xfffffffc00f09947 */ /* 0x001fea000383ffff */
[----:B------:R-:W-:Y:S05]  /*327a0*/  BRA `(.L_x_5757) ;  /* 0xffffffc000587947 */ /* 0x000fea000383ffff */
.L_x_5601:
[----:B------:R0:W0:Y:S02]  /*327b0*/  SYNCS.PHASECHK.TRANS64.TRYWAIT P0, [R4+URZ+0x33480], R5 ;  /* 0x03348005040075a7 */ /* 0x000024000800017f */
[----:B0-----:R-:W-:Y:S05]  /*327c0*/  @!P0 NANOSLEEP.SYNCS 0x989680 ;  /* 0x009896800000895d */ /* 0x001fea0003900000 */
[----:B------:R-:W0:Y:S02]  /*327d0*/  @!P0 SYNCS.PHASECHK.TRANS64 P0, [R4+URZ+0x33480], R5 ;  /* 0x03348005040085a7 */ /* 0x000e24000800007f */
[----:B0-----:R-:W-:Y:S05]  /*327e0*/  @!P0 BRA `(.L_x_5601) ;  /* 0xfffffffc00f08947 */ /* 0x001fea000383ffff */
[----:B------:R-:W-:Y:S05]  /*327f0*/  BRA `(.L_x_5602) ;  /* 0xffffffc000547947 */ /* 0x000fea000383ffff */
.L_x_5758:
        /* <DEDUP_REMOVED lines=16> */
.L_x_12969:


//--------------------- .text._ZN7cutlass13device_kernelIN5flash11enable_sm90INS1_16FlashAttnFwdSm90INS1_25CollectiveMainloopFwdSm90ILi2EN4cute5tupleIJNS5_1CILi1EEES8_S8_EEENS6_IJNS7_ILi128EEENS7_ILi224EEESA_EEELi128ENS_12float_e4m3_tEfNS_4arch4Sm90ELb0ELb0ELb0ELb0ELb0ELb0ELb0ELb1ELb1ELb1ELb0ELb0EEENS1_21CollectiveEpilogueFwdINS6_IJSA_SA_SB_EEES9_NS_10bfloat16_tESF_Li256ELb0ELb1ELb0ELb1EEENS1_29StaticPersistentTileSchedulerILb0EEEEEEEEEvNT_6ParamsE --------------------------
	.section	.text._ZN7cutlass13device_kernelIN5flash11enable_sm90INS1_16FlashAttnFwdSm90INS1_25CollectiveMainloopFwdSm90ILi2EN4cute5tupleIJNS5_1CILi1EEES8_S8_EEENS6_IJNS7_ILi128EEENS7_ILi224EEESA_EEELi128ENS_12float_e4m3_tEfNS_4arch4Sm90ELb0ELb0ELb0ELb0ELb0ELb0ELb0ELb1ELb1ELb1ELb0ELb0EEENS1_21CollectiveEpilogueFwdINS6_IJSA_SA_SB_EEES9_NS_10bfloat16_tESF_Li256ELb0ELb1ELb0ELb1EEENS1_29StaticPersistentTileSchedulerILb0EEEEEEEEEvNT_6ParamsE,"ax",@progbits
	.align	128
.text._ZN7cutlass13device_kernelIN5flash11enable_sm90INS1_16FlashAttnFwdSm90INS1_25CollectiveMainloopFwdSm90ILi2EN4cute5tupleIJNS5_1CILi1EEES8_S8_EEENS6_IJNS7_ILi128EEENS7_ILi224EEESA_EEELi128ENS_12float_e4m3_tEfNS_4arch4Sm90ELb0ELb0ELb0ELb0ELb0ELb0ELb0ELb1ELb1ELb1ELb0ELb0EEENS1_21CollectiveEpilogueFwdINS6_IJSA_SA_SB_EEES9_NS_10bfloat16_tESF_Li256ELb0ELb1ELb0ELb1EEENS1_29StaticPersistentTileSchedulerILb0EEEEEEEEEvNT_6ParamsE:
        .type           _ZN7cutlass13device_kernelIN5flash11enable_sm90INS1_16FlashAttnFwdSm90INS1_25CollectiveMainloopFwdSm90ILi2EN4cute5tupleIJNS5_1CILi1EEES8_S8_EEENS6_IJNS7_ILi128EEENS7_ILi224EEESA_EEELi128ENS_12float_e4m3_tEfNS_4arch4Sm90ELb0ELb0ELb0ELb0ELb0ELb0ELb0ELb1ELb1ELb1ELb0ELb0EEENS1_21CollectiveEpilogueFwdINS6_IJSA_SA_SB_EEES9_NS_10bfloat16_tESF_Li256ELb0ELb1ELb0ELb1EEENS1_29StaticPersistentTileSchedulerILb0EEEEEEEEEvNT_6ParamsE,@function
        .size           _ZN7cutlass13device_kernelIN5flash11enable_sm90INS1_16FlashAttnFwdSm90INS1_25CollectiveMainloopFwdSm90ILi2EN4cute5tupleIJNS5_1CILi1EEES8_S8_EEENS6_IJNS7_ILi128EEENS7_ILi224EEESA_EEELi128ENS_12float_e4m3_tEfNS_4arch4Sm90ELb0ELb0ELb0ELb0ELb0ELb0ELb0ELb1ELb1ELb1ELb0ELb0EEENS1_21CollectiveEpilogueFwdINS6_IJSA_SA_SB_EEES9_NS_10bfloat16_tESF_Li256ELb0ELb1ELb0ELb1EEENS1_29StaticPersistentTileSchedulerILb0EEEEEEEEEvNT_6ParamsE,(.L_x_12970 - _ZN7cutlass13device_kernelIN5flash11enable_sm90INS1_16FlashAttnFwdSm90INS1_25CollectiveMainloopFwdSm90ILi2EN4cute5tupleIJNS5_1CILi1EEES8_S8_EEENS6_IJNS7_ILi128EEENS7_ILi224EEESA_EEELi128ENS_12float_e4m3_tEfNS_4arch4Sm90ELb0ELb0ELb0ELb0ELb0ELb0ELb0ELb1ELb1ELb1ELb0ELb0EEENS1_21CollectiveEpilogueFwdINS6_IJSA_SA_SB_EEES9_NS_10bfloat16_tESF_Li256ELb0ELb1ELb0ELb1EEENS1_29StaticPersistentTileSchedulerILb0EEEEEEEEEvNT_6ParamsE)
        .other          _ZN7cutlass13device_kernelIN5flash11enable_sm90INS1_16FlashAttnFwdSm90INS1_25CollectiveMainloopFwdSm90ILi2EN4cute5tupleIJNS5_1CILi1EEES8_S8_EEENS6_IJNS7_ILi128EEENS7_ILi224EEESA_EEELi128ENS_12float_e4m3_tEfNS_4arch4Sm90ELb0ELb0ELb0ELb0ELb0ELb0ELb0ELb1ELb1ELb1ELb0ELb0EEENS1_21CollectiveEpilogueFwdINS6_IJSA_SA_SB_EEES9_NS_10bfloat16_tESF_Li256ELb0ELb1ELb0ELb1EEENS1_29StaticPersistentTileSchedulerILb0EEEEEEEEEvNT_6ParamsE,@"STO_CUDA_ENTRY STV_DEFAULT"
_ZN7cutlass13device_kernelIN5flash11enable_sm90INS1_16FlashAttnFwdSm90INS1_25CollectiveMainloopFwdSm90ILi2EN4cute5tupleIJNS5_1CILi1EEES8_S8_EEENS6_IJNS7_ILi128EEENS7_ILi224EEESA_EEELi128ENS_12float_e4m3_tEfNS_4arch4Sm90ELb0ELb0ELb0ELb0ELb0ELb0ELb0ELb1ELb1ELb1ELb0ELb0EEENS1_21CollectiveEpilogueFwdINS6_IJSA_SA_SB_EEES9_NS_10bfloat16_tESF_Li256ELb0ELb1ELb0ELb1EEENS1_29StaticPersistentTileSchedulerILb0EEEEEEEEEvNT_6ParamsE:
        /* <DEDUP_REMOVED lines=18> */
.L_x_5760:
[----:B------:R-:W-:Y:S05]  /*0120*/  BSYNC B0 ;  /* 0x0000000000007941 */ /* 0x000fea0003800000 */
.L_x_5759:
        /* <DEDUP_REMOVED lines=41> */
.L_x_5761:
        /* <DEDUP_REMOVED lines=22> */
.L_x_5762:
        /* <DEDUP_REMOVED lines=18> */
.L_x_5763:
        /* <DEDUP_REMOVED lines=22> */
.L_x_5764:
        /* <DEDUP_REMOVED lines=22> */
.L_x_5765:
[----:B------:R-:W-:Y:S01]  /*0900*/  PLOP3.LUT P0, PT, PT, PT, UP0, 0x80, 0x0 ;  /* 0x000000000000781c */ /* 0x000fe20003f0f008 */
[----:B------:R-:W-:Y:S01]  /*0910*/  UMOV UR38, 0x1 ;  /* 0x0000000100267882 */ /* 0x000fe20000000000 */
[----:B------:R-:W-:Y:S01]  /*0920*/  NOP ;  /* 0x0000000000007918 */ /* 0x000fe20000000000 */
[----:B------:R-:W-:Y:S01]  /*0930*/  USEL UR38, UR38, 0x2, !UP0 ;  /* 0x0000000226267887 */ /* 0x000fe2000c000000 */
[----:B------:R-:W-:Y:S01]  /*0940*/  ULDC.64 UR48, c[0x0][0x208] ;  /* 0x0000820000307ab9 */ /* 0x000fe20000000a00 */
[----:B012-4-:R-:W-:Y:S08]  /*0950*/  BAR.SYNC.DEFER_BLOCKING 0x0 ;  /* 0x0000000000007b1d */ /* 0x017ff00000010000 */
[----:B------:R-:W-:Y:S05]  /*0960*/  @!P0 BRA `(.L_x_5766) ;  /* 0x000000a400408947 */ /* 0x000fea0003800000 */
.L_x_5767:
        /* <DEDUP_REMOVED lines=27> */
[----:B------:R-:W-:-:S02]  /*0b20*/  LOP3.LUT R6, R5, 0x3fffff0, RZ, 0xc0, !PT ;  /* 0x03fffff005067812 */ /* 0x000fc400078ec0ff */
[----:B------:R-:W-:Y:S02]  /*0b30*/  SHF.R.S32.HI R8, RZ, 0x4, R5 ;  /* 0x00000004ff087819 */ /* 0x000fe40000011405 */
[----:B------:R-:W-:Y:S01]  /*0b40*/  SHF.R.S32.HI R4, RZ, 0x1f, R19 ;  /* 0x0000001fff047819 */ /* 0x000fe20000011413 */
[----:B------:R-:W-:Y:S01]  /*0b50*/  IMAD.IADD R6, R17, 0x1, -R6 ;  /* 0x0000000111067824 */ /* 0x000fe200078e0a06 */
[----:B------:R-:W-:Y:S02]  /*0b60*/  LOP3.LUT R7, R3, 0xfffffc00, RZ, 0xc0, !PT ;  /* 0xfffffc0003077812 */ /* 0x000fe400078ec0ff */
[----:B------:R-:W-:Y:S02]  /*0b70*/  LEA.HI R3, R4, R19, RZ, 0x2 ;  /* 0x0000001304037211 */ /* 0x000fe400078f10ff */
[----:B------:R-:W-:Y:S01]  /*0b80*/  LEA.HI R5, R5, R8, RZ, 0x1 ;  /* 0x0000000805057211 */ /* 0x000fe200078f08ff */
[----:B------:R-:W-:Y:S01]  /*0b90*/  IMAD R6, R6, 0x40, R7 ;  /* 0x0000004006067824 */ /* 0x000fe200078e0207 */
[----:B------:R-:W-:-:S02]  /*0ba0*/  SHF.R.S32.HI R7, RZ, 0x2, R3 ;  /* 0x00000002ff077819 */ /* 0x000fc40000011403 */
[----:B------:R-:W-:Y:S02]  /*0bb0*/  SHF.R.S32.HI R10, RZ, 0x1f, R3 ;  /* 0x0000001fff0a7819 */ /* 0x000fe40000011403 */
[----:B------:R-:W-:Y:S02]  /*0bc0*/  LEA.HI R18, R0, R17, RZ, 0x3 ;  /* 0x0000001100127211 */ /* 0x000fe400078f18ff */
[----:B------:R-:W-:Y:S02]  /*0bd0*/  LOP3.LUT R5, R5, 0x1ffffffe, RZ, 0xc0, !PT ;  /* 0x1ffffffe05057812 */ /* 0x000fe400078ec0ff */
[----:B------:R-:W-:Y:S02]  /*0be0*/  LOP3.LUT R0, R9, 0xfffffffc, RZ, 0xc0, !PT ;  /* 0xfffffffc09007812 */ /* 0x000fe400078ec0ff */
[----:B------:R-:W-:Y:S01]  /*0bf0*/  SHF.R.S32.HI R23, RZ, 0x7, R2 ;  /* 0x00000007ff177819 */ /* 0x000fe20000011402 */
[----:B------:R-:W-:Y:S01]  /*0c00*/  IMAD.IADD R5, R8, 0x1, -R5 ;  /* 0x0000000108057824 */ /* 0x000fe200078e0a05 */
[----:B------:R-:W-:Y:S01]  /*0c10*/  LEA.HI R10, R10, R7, RZ, 0x3 ;  /* 0x000000070a0a7211 */ /* 0x000fe200078f18ff */
[----:B------:R-:W-:Y:S01]  /*0c20*/  IMAD.IADD R8, R17, 0x1, -R0 ;  /* 0x0000000111087824 */ /* 0x000fe200078e0a00 */
[----:B------:R-:W-:Y:S01]  /*0c30*/  LEA.HI R2, R2, R23, RZ, 0x1 ;  /* 0x0000001702027211 */ /* 0x000fe200078f08ff */
[----:B------:R-:W-:Y:S01]  /*0c40*/  IMAD R230, R5, 0x8, R6 ;  /* 0x0000000805e67824 */ /* 0x000fe200078e0206 */
[----:B------:R-:W-:-:S02]  /*0c50*/  LOP3.LUT R12, R18, 0xfffffff8, RZ, 0xc0, !PT ;  /* 0xfffffff8120c7812 */ /* 0x000fc400078ec0ff */
[----:B------:R-:W-:Y:S02]  /*0c60*/  LOP3.LUT R10, R10, 0xfffffff8, RZ, 0xc0, !PT ;  /* 0xfffffff80a0a7812 */ /* 0x000fe400078ec0ff */
[----:B------:R-:W-:Y:S01]  /*0c70*/  LEA.HI R4, R4, R19, RZ, 0x5 ;  /* 0x0000001304047211 */ /* 0x000fe200078f28ff */
[----:B------:R-:W-:Y:S01]  /*0c80*/  IMAD.IADD R17, R17, 0x1, -R12 ;  /* 0x0000000111117824 */ /* 0x000fe200078e0a0c */
[----:B------:R-:W-:Y:S01]  /*0c90*/  LOP3.LUT R2, R2, 0x3fffffe, RZ, 0xc0, !PT ;  /* 0x03fffffe02027812 */ /* 0x000fe200078ec0ff */
[----:B------:R-:W-:Y:S01]  /*0ca0*/  IMAD.IADD R7, R7, 0x1, -R10 ;  /* 0x0000000107077824 */ /* 0x000fe200078e0a0a */
[----:B------:R-:W-:Y:S02]  /*0cb0*/  LEA.HI R5, R8, R8, RZ, 0x1 ;  /* 0x0000000808057211 */ /* 0x000fe400078f08ff */
[----:B------:R-:W-:Y:S01]  /*0cc0*/  SHF.R.S32.HI R4, RZ, 0x5, R4 ;  /* 0x00000005ff047819 */ /* 0x000fe20000011404 */
[----:B------:R-:W-:Y:S01]  /*0cd0*/  IMAD.IADD R228, R23, 0x1, -R2 ;  /* 0x0000000117e47824 */ /* 0x000fe200078e0a02 */
[----:B------:R-:W-:Y:S01]  /*0ce0*/  LOP3.LUT R0, R3, 0x7ffffffc, RZ, 0xc0, !PT ;  /* 0x7ffffffc03007812 */ /* 0x000fe200078ec0ff */
[----:B------:R-:W-:Y:S01]  /*0cf0*/  IMAD.SHL.U32 R2, R17, 0x8, RZ ;  /* 0x0000000811027824 */ /* 0x000fe200078e00ff */
[----:B------:R-:W-:Y:S01]  /*0d00*/  LOP3.LUT R5, R5, 0x1ffffffe, RZ, 0xc0, !PT ;  /* 0x1ffffffe05057812 */ /* 0x000fe200078ec0ff */
[----:B------:R-:W-:Y:S01]  /*0d10*/  IMAD R7, R4, 0x10, R7 ;  /* 0x0000001004077824 */ /* 0x000fe200078e0207 */
[----:B------:R-:W-:Y:S01]  /*0d20*/  SHF.R.S32.HI R18, RZ, 0x3, R18 ;  /* 0x00000003ff127819 */ /* 0x000fe20000011412 */
[----:B------:R-:W-:-:S02]  /*0d30*/  VIADD R16, R2, 0x40 ;  /* 0x0000004002107836 */ /* 0x000fc40000000000 */
[----:B------:R-:W-:Y:S02]  /*0d40*/  IMAD.IADD R0, R19, 0x1, -R0 ;  /* 0x0000000113007824 */ /* 0x000fe400078e0a00 */
[----:B------:R-:W-:Y:S01]  /*0d50*/  IMAD.IADD R5, R8, 0x1, -R5 ;  /* 0x0000000108057824 */ /* 0x000fe200078e0a05 */
[----:B------:R-:W-:Y:S01]  /*0d60*/  SHF.R.S32.HI R232, RZ, 0x1f, R16 ;  /* 0x0000001fffe87819 */ /* 0x000fe20000011410 */
[----:B------:R-:W-:Y:S02]  /*0d70*/  IMAD R228, R228, 0x40, R7 ;  /* 0x00000040e4e47824 */ /* 0x000fe400078e0207 */
[----:B------:R-:W-:Y:S02]  /*0d80*/  IMAD R231, R0, R231, 0xe0 ;  /* 0x000000e000e77424 */ /* 0x000fe400078e02e7 */
[----:B------:R-:W-:-:S07]  /*0d90*/  IMAD R229, R5, 0x8, R228 ;  /* 0x0000000805e57824 */ /* 0x000fce00078e02e4 */
.L_x_5798:
        /* <DEDUP_REMOVED lines=24> */
[----:B0-----:R-:W0:Y:S01]  /*0f20*/  SHFL.IDX PT, R8, R23, RZ, 0x1f ;  /* 0x00001fff17087589 */ /* 0x001e2200000e0000 */
        /* <DEDUP_REMOVED lines=30> */
[----:B-1-3--:R-:W-:Y:S01]  /*1110*/  IMAD.U32 R4, RZ, RZ, UR6 ;  /* 0x00000006ff047e24 */ /* 0x00afe2000f8e00ff */
        /* <DEDUP_REMOVED lines=13> */
[----:B------:R-:W-:Y:S02]  /*11f0*/  ULEA.HI UR4, UR37, UR37, URZ, 0x1 ;  /* 0x0000002525047291 */ /* 0x000fe4000f8f083f */
[----:B------:R-:W-:Y:S02]  /*1200*/  UISETP.NE.AND.EX UP0, UPT, UR5, URZ, UPT, UP0 ;  /* 0x0000003f0500728c */ /* 0x000fe4000bf05300 */
[----:B------:R-:W-:Y:S02]  /*1210*/  ULOP3.LUT UR4, UR4, 0x1e, URZ, 0xc0, !UPT ;  /* 0x0000001e04047892 */ /* 0x000fe4000f8ec03f */
[----:B------:R-:W-:Y:S01]  /*1220*/  USEL UR50, UR50, 0x1, UP0 ;  /* 0x0000000132327887 */ /* 0x000fe20008000000 */
[----:B------:R-:W-:Y:S01]  /*1230*/  ULDC UR5, c[0x0][0x2f0] ;  /* 0x0000bc0000057ab9 */ /* 0x000fe20000000800 */
[----:B-1----:R-:W-:Y:S02]  /*1240*/  ULEA UR39, UR36, UR39, 0x18 ;  /* 0x0000002724277291 */ /* 0x002fe4000f8ec03f */
[----:B------:R-:W-:-:S02]  /*1250*/  UIADD3 UR4, UR37, -UR4, URZ ;  /* 0x8000000425047290 */ /* 0x000fc4000fffe03f */
[----:B------:R-:W-:Y:S02]  /*1260*/  UIADD3 UR7, UR39, 0x1c400, URZ ;  /* 0x0001c40027077890 */ /* 0x000fe4000fffe03f */
[----:B------:R-:W-:Y:S02]  /*1270*/  UIMAD UR50, UR50, UR5, URZ ;  /* 0x00000005323272a4 */ /* 0x000fe4000f8e023f */
[----:B------:R-:W-:Y:S02]  /*1280*/  ULOP3.LUT UP0, URZ, UR7, 0x9f, URZ, 0xc0, !UPT ;  /* 0x0000009f073f7892 */ /* 0x000fe4000f80c03f */
[----:B------:R-:W-:Y:S02]  /*1290*/  UIADD3 UR5, UR50, 0xdf, URZ ;  /* 0x000000df32057890 */ /* 0x000fe4000fffe03f */
[----:B------:R-:W-:Y:S02]  /*12a0*/  ULEA UR6, UR4, UR7, 0xd ;  /* 0x0000000704067291 */ /* 0x000fe4000f8e683f */
[----:B------:R-:W-:Y:S01]  /*12b0*/  PLOP3.LUT P0, PT, PT, PT, UP0, 0x80, 0x0 ;  /* 0x000000000000781c */ /* 0x000fe20003f0f008 */
[----:B------:R-:W-:Y:S01]  /*12c0*/  UMOV UR4, URZ ;  /* 0x0000003f00047c82 */ /* 0x000fe20008000000 */
[----:B------:R-:W-:-:S02]  /*12d0*/  USHF.R.U32.HI UR6, URZ, 0x4, UR6 ;  /* 0x000000043f067899 */ /* 0x000fc40008011606 */
[----:B------:R-:W-:Y:S02]  /*12e0*/  UIMAD.WIDE UR4, UR5, -0x6db6db6d, UR4 ;  /* 0x92492493050478a5 */ /* 0x000fe4000f8e0204 */
[----:B------:R-:W-:Y:S02]  /*12f0*/  ULOP3.LUT UR52, UR6, 0x3fff, URZ, 0xc0, !UPT ;  /* 0x00003fff06347892 */ /* 0x000fe4000f8ec03f */
[----:B------:R-:W-:-:S04]  /*1300*/  USHF.R.U32.HI UR47, URZ, 0x1f, UR5 ;  /* 0x0000001f3f2f7899 */ /* 0x000fc80008011605 */
[----:B------:R-:W-:Y:S01]  /*1310*/  ULEA.HI.SX32 UR47, UR5, UR47, 0x19 ;  /* 0x0000002f052f7291 */ /* 0x000fe2000f8fca3f */
        /* <DEDUP_REMOVED lines=20> */
.L_x_5768:
[----:B------:R-:W-:Y:S01]  /*1460*/  ULOP3.LUT UR4, UR45, 0x1, URZ, 0xc0, !UPT ;  /* 0x000000012d047892 */ /* 0x000fe2000f8ec03f */
[----:B------:R-:W-:-:S05]  /*1470*/  IMAD.U32 R3, RZ, RZ, UR46 ;  /* 0x0000002eff037e24 */ /* 0x000fca000f8e00ff */
[----:B------:R-:W-:Y:S01]  /*1480*/  IMAD.U32 R0, RZ, RZ, UR4 ;  /* 0x00000004ff007e24 */ /* 0x000fe2000f8e00ff */
[----:B------:R-:W-:-:S04]  /*1490*/  ISETP.NE.AND P0, PT, R3, 0x3, PT ;  /* 0x000000030300780c */ /* 0x000fc80003f05270 */
[----:B------:R-:W-:-:S04]  /*14a0*/  SHF.L.U32 R0, R0, 0x1f, RZ ;  /* 0x0000001f00007819 */ /* 0x000fc800000006ff */
[----:B------:R-:W0:Y:S02]  /*14b0*/  SYNCS.PHASECHK.TRANS64.TRYWAIT P1, [UR39+0x2e800], R0 ;  /* 0x02e80000ff0075a7 */ /* 0x000e240008020167 */
[----:B0-----:R-:W-:Y:S05]  /*14c0*/  @!P1 BRA `(.L_x_5769) ;  /* 0x000000d000789947 */ /* 0x001fea0003800000 */
.L_x_5856:
[----:B------:R-:W-:Y:S05]  /*14d0*/  @!P0 BRA `(.L_x_5770) ;  /* 0x0000000000048947 */ /* 0x000fea0003800000 */
[----:B------:R-:W-:Y:S01]  /*14e0*/  BPT.TRAP 0x1 ;  /* 0x000000040000795c */ /* 0x000fe20000300000 */
.L_x_5770:
[----:B------:R-:W-:Y:S02]  /*14f0*/  IMAD.U32 R4, RZ, RZ, UR51 ;  /* 0x00000033ff047e24 */ /* 0x000fe4000f8e00ff */
[----:B0-----:R-:W-:-:S03]  /*1500*/  IMAD.U32 R3, RZ, RZ, UR44 ;  /* 0x0000002cff037e24 */ /* 0x001fc6000f8e00ff */
[----:B------:R-:W-:Y:S02]  /*1510*/  LEA R4, R4, UR39, 0x3 ;  /* 0x0000002704047c11 */ /* 0x000fe4000f8e18ff */
[----:B------:R-:W-:-:S04]  /*1520*/  SHF.L.U32 R3, R3, 0x1f, RZ ;  /* 0x0000001f03037819 */ /* 0x000fc800000006ff */
[----:B------:R0:W1:Y:S01]  /*1530*/  SYNCS.PHASECHK.TRANS64.TRYWAIT P1, [R4+URZ+0x2e830], R3 ;  /* 0x02e83003040075a7 */ /* 0x000062000802017f */
[----:B------:R-:W-:Y:S05]  /*1540*/  @!P0 BRA `(.L_x_5771) ;  /* 0x0000000000048947 */ /* 0x000fea0003800000 */
[----:B------:R-:W-:Y:S01]  /*1550*/  BPT.TRAP 0x1 ;  /* 0x000000040000795c */ /* 0x000fe20000300000 */
.L_x_5771:
[----:B-1----:R-:W-:Y:S05]  /*1560*/  @P1 BRA `(.L_x_5772) ;  /* 0x0000000000081947 */ /* 0x002fea0003800000 */
[----:B------:R-:W1:Y:S02]  /*1570*/  SYNCS.PHASECHK.TRANS64.TRYWAIT P1, [R4+URZ+0x2e830], R3 ;  /* 0x02e83003040075a7 */ /* 0x000e64000802017f */
[----:B-1----:R-:W-:Y:S05]  /*1580*/  @!P1 BRA `(.L_x_5773) ;  /* 0x000000d000609947 */ /* 0x002fea0003800000 */
.L_x_5772:
[----:B------:R-:W2:Y:S01]  /*1590*/  S2R R152, SR_TID.X ;  /* 0x0000000000987919 */ /* 0x000ea20000002100 */
[----:B------:R-:W-:Y:S01]  /*15a0*/  UIADD3 UR4, UR39, 0x20400, URZ ;  /* 0x0002040027047890 */ /* 0x000fe2000fffe03f */
[----:B------:R-:W-:-:S03]  /*15b0*/  IMAD.MOV.U32 R87, RZ, RZ, RZ ;  /* 0x000000ffff577224 */ /* 0x000fc600078e00ff */
[----:B------:R-:W-:-:S04]  /*15c0*/  USHF.R.U32.HI UR4, URZ, 0x4, UR4 ;  /* 0x000000043f047899 */ /* 0x000fc80008011604 */
[----:B------:R-:W-:-:S06]  /*15d0*/  ULOP3.LUT UR4, UR4, 0x3fff, URZ, 0xc0, !UPT ;  /* 0x00003fff04047892 */ /* 0x000fcc000f8ec03f */
[----:B------:R-:W-:Y:S01]  /*15e0*/  IMAD.U32 R0, RZ, RZ, UR4 ;  /* 0x00000004ff007e24 */ /* 0x000fe2000f8e00ff */
[----:B------:R-:W-:Y:S05]  /*15f0*/  WARPSYNC.ALL ;  /* 0x0000000000007948 */ /* 0x000fea0003800000 */
[----:B------:R-:W-:Y:S02]  /*1600*/  LOP3.LUT R0, R0, 0x10000, RZ, 0xfc, !PT ;  /* 0x0001000000007812 */ /* 0x000fe400078efcff */
[----:B--2---:R-:W-:Y:S02]  /*1610*/  LOP3.LUT P1, RZ, R152, 0x7f, RZ, 0xc0, !PT ;  /* 0x0000007f98ff7812 */ /* 0x004fe4000782c0ff */
[----:B------:R-:W-:Y:S01]  /*1620*/  R2UR UR20, R0 ;  /* 0x00000000001472ca */ /* 0x000fe200000e0000 */
[----:B------:R-:W-:Y:S01]  /*1630*/  ULOP3.LUT UR12, UR52, 0x10000, URZ, 0xfc, !UPT ;  /* 0x00010000340c7892 */ /* 0x000fe2000f8efc3f */
[----:B------:R-:W-:Y:S01]  /*1640*/  WARPGROUP.ARRIVE ;  /* 0x00000000000079c5 */ /* 0x000fe20000000000 */
[----:B------:R-:W-:Y:S01]  /*1650*/  UMOV UR17, 0x40000040 ;  /* 0x4000004000117882 */ /* 0x000fe20000000000 */
[----:B------:R-:W-:Y:S01]  /*1660*/  UMOV UR19, 0x40000040 ;  /* 0x4000004000137882 */ /* 0x000fe20000000000 */
[----:B------:R-:W-:Y:S01]  /*1670*/  UIADD3 UR7, UR12, 0x2, URZ ;  /* 0x000000020c077890 */ /* 0x000fe2000fffe03f */
[----:B------:R-:W-:Y:S01]  /*1680*/  VIADD R5, R231, UR50 ;  /* 0x00000032e7057c36 */ /* 0x000fe20008000000 */
[----:B------:R-:W-:Y:S01]  /*1690*/  UIADD3 UR11, UR12, 0x4, URZ ;  /* 0x000000040c0b7890 */ /* 0x000fe2000fffe03f */
[----:B------:R-:W-:Y:S01]  /*16a0*/  IMAD.U32 R6, RZ, RZ, UR47 ;  /* 0x0000002fff067e24 */ /* 0x000fe2000f8e00ff */
[----:B------:R-:W-:Y:S01]  /*16b0*/  UMOV UR16, UR12 ;  /* 0x0000000c00107c82 */ /* 0x000fe20008000000 */
[----:B------:R-:W-:Y:S01]  /*16c0*/  UIADD3 UR14, UR12, 0x6, URZ ;  /* 0x000000060c0e7890 */ /* 0x000fe2000fffe03f */
[----:B------:R-:W-:Y:S01]  /*16d0*/  P2R R7, PR, RZ, 0x1 ;  /* 0x00000001ff077803 */ /* 0x000fe20000000000 */
[----:B------:R-:W-:Y:S01]  /*16e0*/  UMOV UR15, 0x40000040 ;  /* 0x40000040000f7882 */ /* 0x000fe20000000000 */
[----:B------:R-:W-:Y:S01]  /*16f0*/  UIMAD UR20, UR51, 0x700, UR20 ;  /* 0x00000700331478a4 */ /* 0x000fe2000f8e0214 */
[----:B------:R-:W-:Y:S01]  /*1700*/  IMAD R5, R6, -0xe0, R5 ;  /* 0xffffff2006057824 */ /* 0x000fe200078e0205 */
[----:B------:R-:W-:Y:S01]  /*1710*/  UISETP.GE.AND UP0, UPT, UR50, 0xe1, UPT ;  /* 0x000000e13200788c */ /* 0x000fe2000bf06270 */
[----:B------:R-:W-:Y:S01]  /*1720*/  IMAD.U32 R80, RZ, RZ, UR40 ;  /* 0x00000028ff507e24 */ /* 0x000fe2000f8e00ff */
[----:B------:R-:W-:-:S02]  /*1730*/  UIADD3 UR4, UR20, 0x300, URZ ;  /* 0x0000030014047890 */ /* 0x000fc4000fffe03f */
[----:B------:R-:W-:Y:S01]  /*1740*/  UIADD3 UR5, UR20, 0x400, URZ ;  /* 0x0000040014057890 */ /* 0x000fe2000fffe03f */
[C---:B------:R-:W-:Y:S01]  /*1750*/  ISETP.GT.AND P2, PT, R5.reuse, RZ, PT ;  /* 0x000000ff0500720c */ /* 0x040fe20003f44270 */
[----:B------:R-:W-:Y:S01]  /*1760*/  UMOV UR18, UR20 ;  /* 0x0000001400127c82 */ /* 0x000fe20008000000 */
[----:B------:R-:W-:Y:S01]  /*1770*/  UIADD3 UR6, UR20, 0x500, URZ ;  /* 0x0000050014067890 */ /* 0x000fe2000fffe03f */
[----:B------:R-:W-:Y:S01]  /*1780*/  QGMMA.64x32x32.F32.E4M3.E4M3 R136, gdesc[UR16], RZ, !UPT, gsb0 ;  /* 0x00600000108879f3 */ /* 0x000fe2000c0008ff */
[----:B------:R-:W-:Y:S01]  /*1790*/  UIADD3 UR18, UR20, 0x100, URZ ;  /* 0x0000010014127890 */ /* 0x000fe2000fffe03f */
[C---:B------:R-:W-:Y:S01]  /*17a0*/  ISETP.GT.AND P5, PT, R5.reuse, 0x1, PT ;  /* 0x000000010500780c */ /* 0x040fe20003fa4270 */
[----:B------:R-:W-:Y:S01]  /*17b0*/  UMOV UR19, 0x40000040 ;  /* 0x4000004000137882 */ /* 0x000fe20000000000 */
[----:B------:R-:W-:Y:S01]  /*17c0*/  UIADD3 UR8, UR20, 0x2, URZ ;  /* 0x0000000214087890 */ /* 0x000fe2000fffe03f */
[C---:B------:R-:W-:Y:S01]  /*17d0*/  ISETP.GT.AND P4, PT, R5.reuse, 0x8, PT ;  /* 0x000000080500780c */ /* 0x040fe20003f84270 */
[----:B------:R-:W-:Y:S01]  /*17e0*/  UIADD3 UR9, UR20, 0x402, URZ ;  /* 0x0000040214097890 */ /* 0x000fe2000fffe03f */
[C---:B------:R-:W-:Y:S01]  /*17f0*/  ISETP.GT.AND P1, PT, R5.reuse, 0x9, PT ;  /* 0x000000090500780c */ /* 0x040fe20003f24270 */
[----:B------:R-:W-:Y:S01]  /*1800*/  UIADD3 UR10, UR20, 0x502, URZ ;  /* 0x00000502140a7890 */ /* 0x000fe2000fffe03f */
[C---:B------:R-:W-:Y:S01]  /*1810*/  ISETP.GT.AND P3, PT, R5.reuse, 0x10, PT ;  /* 0x000000100500780c */ /* 0x040fe20003f64270 */
[----:B------:R-:W-:Y:S01]  /*1820*/  UIADD3 UR13, UR20, 0x4, URZ ;  /* 0x00000004140d7890 */ /* 0x000fe2000fffe03f */
[C---:B------:R-:W-:Y:S01]  /*1830*/  ISETP.GT.AND P0, PT, R5.reuse, 0xb9, PT ;  /* 0x000000b90500780c */ /* 0x040fe20003f04270 */
[----:B------:R-:W-:Y:S01]  /*1840*/  UIADD3 UR12, UR20, 0x504, URZ ;  /* 0x00000504140c7890 */ /* 0x000fe2000fffe03f */
[----:B------:R-:W-:Y:S01]  /*1850*/  ISETP.GT.AND P6, PT, R5, 0xc0, PT ;  /* 0x000000c00500780c */ /* 0x000fe20003fc4270 */
[----:B------:R-:W-:-:S02]  /*1860*/  WARPGROUP.DEPBAR.LE gsb0, 0x0 ;  /* 0x00008000000079c5 */ /* 0x000fc40000010000 */
        /* <DEDUP_REMOVED lines=18> */
[----:B------:R-:W-:Y:S01]  /*1990*/  QGMMA.64x32x32.F32.E4M3.E4M3 R56, gdesc[UR16], RZ, !UPT, gsb0 ;  /* 0x00600000103879f3 */ /* 0x000fe2000c0008ff */
[----:B------:R-:W-:Y:S01]  /*19a0*/  UMOV UR18, UR6 ;  /* 0x0000000600127c82 */ /* 0x000fe20008000000 */
[----:B------:R-:W-:Y:S01]  /*19b0*/  UMOV UR19, 0x40000040 ;  /* 0x4000004000137882 */ /* 0x000fe20000000000 */
[----:B------:R-:W-:Y:S01]  /*19c0*/  UMOV UR6, UR8 ;  /* 0x0000000800067c82 */ /* 0x000fe20008000000 */
[----:B------:R-:W-:Y:S01]  /*19d0*/  UIADD3 UR8, UR20, 0x302, URZ ;  /* 0x0000030214087890 */ /* 0x000fe2000fffe03f */
[----:B------:R-:W-:Y:S02]  /*19e0*/  WARPGROUP.DEPBAR.LE gsb0, 0x0 ;  /* 0x00008000000079c5 */ /* 0x000fe40000010000 */
[----:B------:R-:W-:-:S06]  /*19f0*/  WARPGROUP.ARRIVE ;  /* 0x00000000000079c5 */ /* 0x000fcc0000000000 */
[----:B------:R-:W-:Y:S01]  /*1a00*/  QGMMA.64x32x32.F32.E4M3.E4M3 R40, gdesc[UR16], RZ, !UPT, gsb0 ;  /* 0x00600000102879f3 */ /* 0x000fe2000c0008ff */
[----:B------:R-:W-:Y:S01]  /*1a10*/  UMOV UR18, UR4 ;  /* 0x0000000400127c82 */ /* 0x000fe20008000000 */
[----:B------:R-:W-:Y:S01]  /*1a20*/  UMOV UR19, 0x40000040 ;  /* 0x4000004000137882 */ /* 0x000fe20000000000 */
[----:B------:R-:W-:Y:S01]  /*1a30*/  UMOV UR4, UR7 ;  /* 0x0000000700047c82 */ /* 0x000fe20008000000 */
        /* <DEDUP_REMOVED lines=96> */
[----:B01----:R-:W-:Y:S01]  /*2040*/  FMNMX.FTZ R3, R136, R137, !PT ;  /* 0x0000008988037209 */ /* 0x003fe20007810000 */
        /* <DEDUP_REMOVED lines=20> */
[----:B------:R-:W-:Y:S02]  /*2190*/  ISETP.GT.AND P5, PT, R5, 0x21, PT ;  /* 0x000000210500780c */ /* 0x000fe40003fa4270 */
        /* <DEDUP_REMOVED lines=16> */
[----:B------:R-:W-:Y:S01]  /*22a0*/  FMNMX.FTZ R3, R121, R6, !PT ;  /* 0x0000000679037209 */ /* 0x000fe20007810000 */
[----:B------:R-:W-:Y:S01]  /*22b0*/  UIADD3 UR20, UR20, 0x606, URZ ;  /* 0x0000060614147890 */ /* 0x000fe2000fffe03f */
        /* <DEDUP_REMOVED lines=33> */
[----:B------:R-:W-:Y:S01]  /*24d0*/  UMOV UR14, UR6 ;  /* 0x00000006000e7c82 */ /* 0x000fe20008000000 */
[----:B------:R-:W-:Y:S01]  /*24e0*/  UMOV UR15, 0x40000040 ;  /* 0x40000040000f7882 */ /* 0x000fe20000000000 */
[----:B------:R-:W-:-:S02]  /*24f0*/  FSEL R108, R108, -INF , P4 ;  /* 0xff8000006c6c7808 */ /* 0x000fc40002000000 */
[----:B------:R-:W-:Y:S02]  /*2500*/  FMNMX.FTZ R3, R105, R6, !PT ;  /* 0x0000000669037209 */ /* 0x000fe40007810000 */
        /* <DEDUP_REMOVED lines=15> */
[----:B------:R-:W-:Y:S02]  /*2600*/  FSEL R117, R117, -INF , P4 ;  /* 0xff80000075757808 */ /* 0x000fe40002000000 */
[----:B------:R-:W-:-:S02]  /*2610*/  ISETP.GT.AND P3, PT, R5, 0x60, PT ;  /* 0x000000600500780c */ /* 0x000fc40003f64270 */
[----:B------:R-:W-:Y:S02]  /*2620*/  FMNMX.FTZ R6, R116, R3, !PT ;  /* 0x0000000374067209 */ /* 0x000fe40007810000 */
[----:B------:R-:W-:Y:S02]  /*2630*/  FSEL R111, R111, -INF , P1 ;  /* 0xff8000006f6f7808 */ /* 0x000fe40000800000 */
[----:B------:R-:W-:Y:S02]  /*2640*/  ISETP.GT.AND P1, PT, R5, 0x61, PT ;  /* 0x000000610500780c */ /* 0x000fe40003f24270 */
[----:B------:R-:W-:Y:S02]  /*2650*/  FMNMX.FTZ R3, R117, R6, !PT ;  /* 0x0000000675037209 */ /* 0x000fe40007810000 */
[----:B------:R-:W-:Y:S02]  /*2660*/  FSEL R115, R115, -INF , P2 ;  /* 0xff80000073737808 */ /* 0x000fe40001000000 */
[----:B------:R-:W-:-:S02]  /*2670*/  ISETP.GT.AND P2, PT, R5, 0x68, PT ;  /* 0x000000680500780c */ /* 0x000fc40003f44270 */
[----:B------:R-:W-:Y:S02]  /*2680*/  FSEL R118, R118, -INF , P5 ;  /* 0xff80000076767808 */ /* 0x000fe40002800000 */
[----:B------:R-:W-:Y:S02]  /*2690*/  ISETP.GT.AND P5, PT, R5, 0x69, PT ;  /* 0x000000690500780c */ /* 0x000fe40003fa4270 */
        /* <DEDUP_REMOVED lines=8> */
[----:B------:R-:W-:Y:S01]  /*2720*/  UMOV UR14, UR7 ;  /* 0x00000007000e7c82 */ /* 0x000fe20008000000 */
[----:B------:R-:W-:Y:S01]  /*2730*/  UMOV UR15, 0x40000040 ;  /* 0x40000040000f7882 */ /* 0x000fe20000000000 */
        /* <DEDUP_REMOVED lines=22> */
[----:B------:R-:W-:Y:S02]  /*28a0*/  FMNMX.FTZ R3, R101, R6, !PT ;  /* 0x0000000665037209 */ /* 0x000fe40007810000 */
[----:B------:R-:W-:Y:S02]  /*28b0*/  FSEL R99, R99, -INF , P3 ;  /* 0xff80000063637808 */ /* 0x000fe40001800000 */
[C---:B------:R-:W-:Y:S02]  /*28c0*/  ISETP.GT.AND P3, PT, R5.reuse, 0x88, PT ;  /* 0x000000880500780c */ /* 0x040fe40003f64270 */
        /* <DEDUP_REMOVED lines=64> */
[----:B------:R-:W-:Y:S02]  /*2cd0*/  FMNMX.FTZ R8, R73, R8, !PT ;  /* 0x0000000849087209 */ /* 0x000fe40007810000 */
[----:B------:R-:W-:Y:S02]  /*2ce0*/  FSEL R51, R51, -INF , P1 ;  /* 0xff80000033337808 */ /* 0x000fe40000800000 */
[C---:B------:R-:W-:Y:S02]  /*2cf0*/  ISETP.GT.AND P1, PT, R5.reuse, 0xc8, PT ;  /* 0x000000c80500780c */ /* 0x040fe40003f24270 */
[----:B------:R-:W-:Y:S02]  /*2d00*/  FSEL R54, R54, -INF , P2 ;  /* 0xff80000036367808 */ /* 0x000fe40001000000 */
[----:B------:R-:W-:-:S02]  /*2d10*/  ISETP.GT.AND P2, PT, R5, 0xc9, PT ;  /* 0x000000c90500780c */ /* 0x000fc40003f44270 */
[----:B------:R-:W-:Y:S02]  /*2d20*/  FSEL R50, R50, -INF , P3 ;  /* 0xff80000032327808 */ /* 0x000fe40001800000 */
[----:B------:R-:W-:Y:S02]  /*2d30*/  ISETP.GT.AND P3, PT, R5, 0xd0, PT ;  /* 0x000000d00500780c */ /* 0x000fe40003f64270 */
[----:B------:R-:W-:Y:S02]  /*2d40*/  FSEL R47, R47, -INF , P4 ;  /* 0xff8000002f2f7808 */ /* 0x000fe40002000000 */
[C---:B------:R-:W-:Y:S02]  /*2d50*/  ISETP.GT.AND P4, PT, R5.reuse, 0xd1, PT ;  /* 0x000000d10500780c */ /* 0x040fe40003f84270 */
[----:B------:R-:W-:Y:S02]  /*2d60*/  FSEL R46, R46, -INF , P5 ;  /* 0xff8000002e2e7808 */ /* 0x000fe40002800000 */
[----:B------:R-:W-:-:S02]  /*2d70*/  ISETP.GT.AND P5, PT, R5, 0xd8, PT ;  /* 0x000000d80500780c */ /* 0x000fc40003fa4270 */
[----:B------:R-:W-:Y:S02]  /*2d80*/  P2R R11, PR, RZ, 0x4 ;  /* 0x00000004ff0b7803 */ /* 0x000fe40000000000 */
        /* <DEDUP_REMOVED lines=18> */
[----:B------:R-:W-:Y:S02]  /*2eb0*/  FMNMX.FTZ R29, R138, R139, !PT ;  /* 0x0000008b8a1d7209 */ /* 0x000fe40007810000 */
[----:B------:R-:W-:Y:S02]  /*2ec0*/  FMNMX.FTZ R8, R77, R8, !PT ;  /* 0x000000084d087209 */ /* 0x000fe40007810000 */
[----:B------:R-:W-:Y:S02]  /*2ed0*/  FMNMX.FTZ R36, R142, R29, !PT ;  /* 0x0000001d8e247209 */ /* 0x000fe40007810000 */
[----:B------:R-:W-:Y:S01]  /*2ee0*/  ISETP.GT.AND P1, PT, R5, 0xb9, PT ;  /* 0x000000b90500780c */ /* 0x000fe20003f24270 */
[----:B------:R-:W0:Y:S01]  /*2ef0*/  SHFL.BFLY PT, R3, R8, 0x2, 0x1f ;  /* 0x0c401f0008037f89 */ /* 0x000e2200000e0000 */
[----:B------:R-:W-:Y:S02]  /*2f00*/  FMNMX.FTZ R29, R143, R36, !PT ;  /* 0x000000248f1d7209 */ /* 0x000fe40007810000 */
[----:B------:R-:W-:-:S02]  /*2f10*/  P2R R13, PR, RZ, 0x1 ;  /* 0x00000001ff0d7803 */ /* 0x000fc40000000000 */
[----:B------:R-:W-:Y:S02]  /*2f20*/  FMNMX.FTZ R36, R146, R29, !PT ;  /* 0x0000001d92247209 */ /* 0x000fe40007810000 */
[----:B------:R-:W-:Y:S02]  /*2f30*/  ISETP.GT.AND P0, PT, R5, 0xc0, PT ;  /* 0x000000c00500780c */ /* 0x000fe40003f04270 */
[----:B------:R-:W-:Y:S02]  /*2f40*/  FMNMX.FTZ R33, R147, R36, !PT ;  /* 0x0000002493217209 */ /* 0x000fe40007810000 */
[----:B------:R-:W-:Y:S02]  /*2f50*/  FSEL R55, R55, -INF , P1 ;  /* 0xff80000037377808 */ /* 0x000fe40000800000 */
[----:B------:R-:W-:Y:S02]  /*2f60*/  FMNMX.FTZ R40, R150, R33, !PT ;  /* 0x0000002196287209 */ /* 0x000fe40007810000 */
[----:B------:R-:W-:-:S02]  /*2f70*/  FSEL R26, R26, -INF , P0 ;  /* 0xff8000001a1a7808 */ /* 0x000fc40000000000 */
[----:B------:R-:W-:Y:S02]  /*2f80*/  FMNMX.FTZ R33, R151, R40, !PT ;  /* 0x0000002897217209 */ /* 0x000fe40007810000 */
[----:B------:R-:W-:Y:S02]  /*2f90*/  ISETP.NE.AND P0, PT, R13, RZ, PT ;  /* 0x000000ff0d00720c */ /* 0x000fe40003f05270 */
[----:B------:R-:W-:Y:S02]  /*2fa0*/  FMNMX.FTZ R40, R122, R33, !PT ;  /* 0x000000217a287209 */ /* 0x000fe40007810000 */
[----:B------:R-:W-:Y:S02]  /*2fb0*/  ISETP.NE.AND P1, PT, R12, RZ, PT ;  /* 0x000000ff0c00720c */ /* 0x000fe40003f25270 */
[----:B0-----:R-:W-:Y:S02]  /*2fc0*/  FMNMX.FTZ R9, R8, R3, !PT ;  /* 0x0000000308097209 */ /* 0x001fe40007810000 */
[----:B------:R-:W-:-:S02]  /*2fd0*/  FMNMX.FTZ R37, R123, R40, !PT ;  /* 0x000000287b257209 */ /* 0x000fc40007810000 */
[----:B------:R-:W-:Y:S01]  /*2fe0*/  FSEL R27, R27, -INF , P0 ;  /* 0xff8000001b1b7808 */ /* 0x000fe20000000000 */
[----:B------:R-:W0:Y:S01]  /*2ff0*/  SHFL.BFLY PT, R10, R9, 0x1, 0x1f ;  /* 0x0c201f00090a7f89 */ /* 0x000e2200000e0000 */
[----:B------:R-:W-:Y:S02]  /*3000*/  FMNMX.FTZ R44, R126, R37, !PT ;  /* 0x000000257e2c7209 */ /* 0x000fe40007810000 */
[----:B------:R-:W-:Y:S02]  /*3010*/  FSEL R30, R30, -INF , P1 ;  /* 0xff8000001e1e7808 */ /* 0x000fe40000800000 */
[----:B------:R-:W-:Y:S02]  /*3020*/  FMNMX.FTZ R37, R127, R44, !PT ;  /* 0x0000002c7f257209 */ /* 0x000fe40007810000 */
[----:B------:R-:W-:Y:S02]  /*3030*/  ISETP.NE.AND P0, PT, R7, RZ, PT ;  /* 0x000000ff0700720c */ /* 0x000fe40003f05270 */
[----:B------:R-:W-:-:S04]  /*3040*/  FMNMX.FTZ R44, R130, R37, !PT ;  /* 0x00000025822c7209 */ /* 0x000fc80007810000 */
[----:B------:R-:W-:-:S04]  /*3050*/  FMNMX.FTZ R53, R131, R44, !PT ;  /* 0x0000002c83357209 */ /* 0x000fc80007810000 */
[----:B------:R-:W-:-:S04]  /*3060*/  FMNMX.FTZ R74, R134, R53, !PT ;  /* 0x00000035864a7209 */ /* 0x000fc80007810000 */
[----:B------:R-:W-:Y:S02]  /*3070*/  FMNMX.FTZ R53, R135, R74, !PT ;  /* 0x0000004a87357209 */ /* 0x000fe40007810000 */
[----:B0-----:R-:W-:Y:S02]  /*3080*/  FMNMX.FTZ R3, R9, R10, !PT ;  /* 0x0000000a09037209 */ /* 0x001fe40007810000 */
[----:B------:R-:W-:Y:S02]  /*3090*/  FMNMX.FTZ R74, R106, R53, !PT ;  /* 0x000000356a4a7209 */ /* 0x000fe40007810000 */
        /* <DEDUP_REMOVED lines=23> */
[----:B------:R1:W-:Y:S01]  /*3210*/  MUFU.EX2 R33, R108 ;  /* 0x0000006c00217308 */ /* 0x0003e20000000800 */
        /* <DEDUP_REMOVED lines=8> */
[----:B-1----:R-:W-:-:S01]  /*32a0*/  FFMA.FTZ R108, R41, UR40, -R80 ;  /* 0x00000028296c7c23 */ /* 0x002fc20008010850 */
        /* <DEDUP_REMOVED lines=32> */
[----:B0-----:R-:W-:Y:S01]  /*34b0*/  FMNMX.FTZ R92, R58, R97, !PT ;  /* 0x000000613a5c7209 */ /* 0x001fe20007810000 */
[----:B------:R-:W-:-:S01]  /*34c0*/  FFMA.FTZ R76, R76, UR40, -R80 ;  /* 0x000000284c4c7c23 */ /* 0x000fc20008010850 */
[--C-:B------:R-:W-:Y:S01]  /*34d0*/  FFMA.FTZ R78, R77, UR40, -R80.reuse ;  /* 0x000000284d4e7c23 */ /* 0x100fe20008010850 */
[----:B-1----:R-:W-:-:S01]  /*34e0*/  FFMA.FTZ R96, R61, UR40, -R80 ;  /* 0x000000283d607c23 */ /* 0x002fc20008010850 */
[----:B------:R-:W-:Y:S01]  /*34f0*/  FMNMX.FTZ R97, R59, R92, !PT ;  /* 0x0000005c3b617209 */ /* 0x000fe20007810000 */
[----:B------:R-:W-:Y:S03]  /*3500*/  MUFU.EX2 R5, R5 ;  /* 0x0000000500057308 */ /* 0x000fe60000000800 */
[----:B------:R-:W-:-:S04]  /*3510*/  FMNMX.FTZ R92, R62, R97, !PT ;  /* 0x000000613e5c7209 */ /* 0x000fc80007810000 */
[----:B------:R-:W-:Y:S01]  /*3520*/  FMNMX.FTZ R101, R63, R92, !PT ;  /* 0x0000005c3f657209 */ /* 0x000fe20007810000 */
[----:B------:R0:W-:Y:S03]  /*3530*/  MUFU.EX2 R97, R100 ;  /* 0x0000006400617308 */ /* 0x0001e60000000800 */
[----:B------:R-:W-:-:S04]  /*3540*/  FMNMX.FTZ R92, R66, R101, !PT ;  /* 0x00000065425c7209 */ /* 0x000fc80007810000 */
[----:B------:R-:W-:Y:S01]  /*3550*/  FMNMX.FTZ R101, R67, R92, !PT ;  /* 0x0000005c43657209 */ /* 0x000fe20007810000 */
[----:B------:R-:W-:Y:S01]  /*3560*/  MUFU.EX2 R8, R8 ;  /* 0x0000000800087308 */ /* 0x000fe20000000800 */
[----:B0-----:R-:W-:Y:S02]  /*3570*/  FSEL R100, R39, -INF , P6 ;  /* 0xff80000027647808 */ /* 0x001fe40003000000 */
[----:B------:R-:W-:-:S04]  /*3580*/  FMNMX.FTZ R92, R70, R101, !PT ;  /* 0x00000065465c7209 */ /* 0x000fc80007810000 */
[----:B------:R-:W-:Y:S01]  /*3590*/  FMNMX.FTZ R101, R71, R92, !PT ;  /* 0x0000005c47657209 */ /* 0x000fe20007810000 */
[----:B------:R-:W-:Y:S03]  /*35a0*/  MUFU.EX2 R7, R7 ;  /* 0x0000000700077308 */ /* 0x000fe60000000800 */
[----:B------:R-:W-:-:S04]  /*35b0*/  FMNMX.FTZ R92, R42, R101, !PT ;  /* 0x000000652a5c7209 */ /* 0x000fc80007810000 */
[----:B------:R-:W-:Y:S01]  /*35c0*/  FMNMX.FTZ R101, R43, R92, !PT ;  /* 0x0000005c2b657209 */ /* 0x000fe20007810000 */
[----:B------:R-:W0:Y:S03]  /*35d0*/  MUFU.EX2 R12, R12 ;  /* 0x0000000c000c7308 */ /* 0x000e260000000800 */
[----:B------:R-:W-:-:S04]  /*35e0*/  FMNMX.FTZ R92, R46, R101, !PT ;  /* 0x000000652e5c7209 */ /* 0x000fc80007810000 */
[----:B------:R-:W-:Y:S01]  /*35f0*/  FMNMX.FTZ R61, R47, R92, !PT ;  /* 0x0000005c2f3d7209 */ /* 0x000fe20007810000 */
[----:B------:R-:W-:-:S01]  /*3600*/  FFMA.FTZ R92, R64, UR40, -R80 ;  /* 0x00000028405c7c23 */ /* 0x000fc20008010850 */
[----:B------:R1:W-:Y:S02]  /*3610*/  MUFU.EX2 R101, R96 ;  /* 0x0000006000657308 */ /* 0x0003e40000000800 */
[----:B------:R-:W-:-:S04]  /*3620*/  FMNMX.FTZ R64, R50, R61, !PT ;  /* 0x0000003d32407209 */ /* 0x000fc80007810000 */
[----:B------:R-:W-:Y:S01]  /*3630*/  FMNMX.FTZ R109, R51, R64, !PT ;  /* 0x00000040336d7209 */ /* 0x000fe20007810000 */
[----:B------:R-:W-:-:S01]  /*3640*/  FFMA.FTZ R64, R72, UR40, -R80 ;  /* 0x0000002848407c23 */ /* 0x000fc20008010850 */
[----:B------:R2:W-:Y:S01]  /*3650*/  MUFU.EX2 R61, R92 ;  /* 0x0000005c003d7308 */ /* 0x0005e20000000800 */
[----:B-1----:R-:W-:Y:S01]  /*3660*/  FSEL R96, R38, -INF , P5 ;  /* 0xff80000026607808 */ /* 0x002fe20002800000 */
[----:B------:R-:W-:Y:S01]  /*3670*/  FFMA.FTZ R38, R65, UR40, -R80 ;  /* 0x0000002841267c23 */ /* 0x000fe20008010850 */
[----:B------:R-:W-:Y:S02]  /*3680*/  FMNMX.FTZ R72, R54, R109, !PT ;  /* 0x0000006d36487209 */ /* 0x000fe40007810000 */
[----:B0-----:R-:W-:Y:S02]  /*3690*/  F2FP.SATFINITE.E4M3.F32.PACK_AB_MERGE_C R200, R12, R7, RZ ;  /* 0x000000070cc8723e */ /* 0x001fe400048070ff */
[----:B------:R-:W-:Y:S01]  /*36a0*/  FMNMX.FTZ R109, R55, R72, !PT ;  /* 0x00000048376d7209 */ /* 0x000fe20007810000 */
[----:B------:R-:W-:Y:S01]  /*36b0*/  MUFU.EX2 R53, R116 ;  /* 0x0000007400357308 */ /* 0x000fe20000000800 */
[----:B--2---:R-:W-:-:S02]  /*36c0*/  FSEL R92, R35, -INF , P4 ;  /* 0xff800000235c7808 */ /* 0x004fc40002000000 */
[----:B------:R-:W-:Y:S02]  /*36d0*/  FMNMX.FTZ R72, R26, R109, !PT ;  /* 0x0000006d1a487209 */ /* 0x000fe40007810000 */
[----:B------:R-:W-:Y:S02]  /*36e0*/  F2FP.SATFINITE.E4M3.F32.PACK_AB_MERGE_C R200, R8, R5, R200 ;  /* 0x0000000508c8723e */ /* 0x000fe400048070c8 */
[----:B------:R-:W-:Y:S01]  /*36f0*/  FMNMX.FTZ R109, R27, R72, !PT ;  /* 0x000000481b6d7209 */ /* 0x000fe20007810000 */
[----:B------:R-:W-:Y:S01]  /*3700*/  MUFU.EX2 R37, R112 ;  /* 0x0000007000257308 */ /* 0x000fe20000000800 */
[----:B------:R-:W-:Y:S01]  /*3710*/  FSEL R72, R31, -INF , P2 ;  /* 0xff8000001f487808 */ /* 0x000fe20001000000 */
[----:B------:R-:W-:Y:S01]  /*3720*/  FFMA.FTZ R31, R69, UR40, -R80 ;  /* 0x00000028451f7c23 */ /* 0x000fe20008010850 */
[----:B------:R-:W-:Y:S02]  /*3730*/  FMNMX.FTZ R109, R30, R109, !PT ;  /* 0x0000006d1e6d7209 */ /* 0x000fe40007810000 */
[----:B------:R-:W-:-:S02]  /*3740*/  FSEL R69, R34, -INF , P3 ;  /* 0xff80000022457808 */ /* 0x000fc40001800000 */
[----:B------:R-:W-:Y:S01]  /*3750*/  FMNMX.FTZ R34, R72, R109, !PT ;  /* 0x0000006d48227209 */ /* 0x000fe20007810000 */
[----:B------:R-:W-:Y:S01]  /*3760*/  MUFU.EX2 R9, R9 ;  /* 0x0000000900097308 */ /* 0x000fe20000000800 */
[----:B------:R-:W-:Y:S02]  /*3770*/  LOP3.LUT P2, RZ, R152, 0x7f, RZ, 0xc0, !PT ;  /* 0x0000007f98ff7812 */ /* 0x000fe4000784c0ff */
[----:B------:R-:W-:-:S04]  /*3780*/  FMNMX.FTZ R35, R69, R34, !PT ;  /* 0x0000002245237209 */ /* 0x000fc80007810000 */
[----:B------:R-:W-:Y:S01]  /*3790*/  FMNMX.FTZ R35, R92, R35, !PT ;  /* 0x000000235c237209 */ /* 0x000fe20007810000 */
[----:B------:R0:W-:Y:S03]  /*37a0*/  MUFU.EX2 R34, R104 ;  /* 0x0000006800227308 */ /* 0x0001e60000000800 */
[----:B------:R-:W-:-:S03]  /*37b0*/  FMNMX.FTZ R39, R96, R35, !PT ;  /* 0x0000002360277209 */ /* 0x000fc60007810000 */
[----:B------:R-:W-:Y:S01]  /*37c0*/  @!P2 VIADD R4, R4, 0x2e840 ;  /* 0x0002e8400404a836 */ /* 0x000fe20000000000 */
[----:B------:R-:W-:Y:S01]  /*37d0*/  FMNMX.FTZ R6, R100, R39, !PT ;  /* 0x0000002764067209 */ /* 0x000fe20007810000 */
[----:B------:R1:W-:Y:S01]  /*37e0*/  MUFU.EX2 R35, R108 ;  /* 0x0000006c00237308 */ /* 0x0003e20000000800 */
[----:B------:R-:W-:-:S01]  /*37f0*/  FFMA.FTZ R39, R45, UR40, -R80 ;  /* 0x000000282d277c23 */ /* 0x000fc20008010850 */
[--C-:B------:R-:W-:Y:S01]  /*3800*/  FFMA.FTZ R45, R52, UR40, -R80.reuse ;  /* 0x00000028342d7c23 */ /* 0x100fe20008010850 */
[----:B------:R-:W-:-:S01]  /*3810*/  FFMA.FTZ R52, R73, UR40, -R80 ;  /* 0x0000002849347c23 */ /* 0x000fc20008010850 */
[----:B------:R-:W2:Y:S01]  /*3820*/  SHFL.BFLY PT, R65, R6, 0x2, 0x1f ;  /* 0x0c401f0006417f89 */ /* 0x000ea200000e0000 */
[----:B0-----:R-:W-:-:S01]  /*3830*/  FFMA.FTZ R104, R79, UR40, -R80 ;  /* 0x000000284f687c23 */ /* 0x001fc20008010850 */
[----:B------:R-:W-:Y:S01]  /*3840*/  FFMA.FTZ R73, R81, UR40, -R80 ;  /* 0x0000002851497c23 */ /* 0x000fe20008010850 */
[----:B------:R-:W-:Y:S01]  /*3850*/  @!P2 PRMT R4, RZ, 0x654, R4 ;  /* 0x00000654ff04a816 */ /* 0x000fe20000000004 */
[----:B------:R-:W-:Y:S01]  /*3860*/  MUFU.EX2 R10, R10 ;  /* 0x0000000a000a7308 */ /* 0x000fe20000000800 */
[----:B-1----:R-:W-:-:S01]  /*3870*/  FFMA.FTZ R108, R83, UR40, -R80 ;  /* 0x00000028536c7c23 */ /* 0x002fc20008010850 */
[----:B------:R-:W-:Y:S01]  /*3880*/  IMAD.U32 R83, RZ, RZ, UR40 ;  /* 0x00000028ff537e24 */ /* 0x000fe2000f8e00ff */
[----:B------:R0:W-:Y:S05]  /*3890*/  @!P2 SYNCS.ARRIVE.TRANS64.RED.A1T0 RZ, [R4+URZ], RZ ;  /* 0x000000ff04ffa9a7 */ /* 0x0001ea000810043f */
[----:B------:R-:W-:Y:S08]  /*38a0*/  MUFU.EX2 R11, R11 ;  /* 0x0000000b000b7308 */ /* 0x000ff00000000800 */
[----:B------:R-:W1:Y:S01]  /*38b0*/  MUFU.EX2 R20, R20 ;  /* 0x0000001400147308 */ /* 0x000e620000000800 */
[----:B--2---:R-:W-:Y:S01]  /*38c0*/  FMNMX.FTZ R109, R6, R65, !PT ;  /* 0x00000041066d7209 */ /* 0x004fe20007810000 */
[----:B------:R-:W-:-:S06]  /*38d0*/  FFMA.FTZ R65, R85, UR40, -R80 ;  /* 0x0000002855417c23 */ /* 0x000fcc0008010850 */
[----:B------:R-:W-:Y:S01]  /*38e0*/  MUFU.EX2 R13, R13 ;  /* 0x0000000d000d7308 */ /* 0x000fe20000000800 */
[----:B------:R-:W2:Y:S07]  /*38f0*/  SHFL.BFLY PT, R6, R109, 0x1, 0x1f ;  /* 0x0c201f006d067f89 */ /* 0x000eae00000e0000 */
[----:B------:R-:W-:Y:S01]  /*3900*/  MUFU.EX2 R14, R14 ;  /* 0x0000000e000e7308 */ /* 0x000fe20000000800 */
[----:B-1----:R-:W-:-:S04]  /*3910*/  F2FP.SATFINITE.E4M3.F32.PACK_AB_MERGE_C R202, R20, R11, RZ ;  /* 0x0000000b14ca723e */ /* 0x002fc800048070ff */
[----:B------:R-:W-:-:S03]  /*3920*/  F2FP.SATFINITE.E4M3.F32.PACK_AB_MERGE_C R202, R10, R9, R202 ;  /* 0x000000090aca723e */ /* 0x000fc600048070ca */
[----:B------:R-:W-:Y:S08]  /*3930*/  MUFU.EX2 R21, R21 ;  /* 0x0000001500157308 */ /* 0x000ff00000000800 */
[----:B------:R-:W-:Y:S01]  /*3940*/  MUFU.EX2 R28, R28 ;  /* 0x0000001c001c7308 */ /* 0x000fe20000000800 */
[----:B--2---:R-:W-:-:S04]  /*3950*/  FMNMX.FTZ R6, R109, R6, !PT ;  /* 0x000000066d067209 */ /* 0x004fc80007810000 */
        /* <DEDUP_REMOVED lines=25> */
[----:B------:R-:W-:Y:S01]  /*3af0*/  FADD.FTZ R102, R5, R8 ;  /* 0x0000000805667221 */ /* 0x000fe20000010000 */
[----:B------:R-:W-:-:S01]  /*3b00*/  FFMA.FTZ R119, R95, UR40, -R83 ;  /* 0x000000285f777c23 */ /* 0x000fc20008010853 */
[----:B------:R-:W2:Y:S01]  /*3b10*/  MUFU.EX2 R85, R85 ;  /* 0x0000005500557308 */ /* 0x000ea20000000800 */
[----:B------:R-:W-:-:S01]  /*3b20*/  FFMA.FTZ R95, R99, UR40, -R83 ;  /* 0x00000028635f7c23 */ /* 0x000fc20008010853 */
[--C-:B------:R-:W-:Y:S01]  /*3b30*/  FFMA.FTZ R124, R151, UR40, -R83.reuse ;  /* 0x00000028977c7c23 */ /* 0x100fe20008010853 */
[----:B------:R-:W-:-:S01]  /*3b40*/  FFMA.FTZ R99, R103, UR40, -R83 ;  /* 0x0000002867637c23 */ /* 0x000fc20008010853 */
[----:B------:R-:W-:Y:S01]  /*3b50*/  FADD.FTZ R103, R7, R102 ;  /* 0x0000006607677221 */ /* 0x000fe20000010000 */
        /* <DEDUP_REMOVED lines=53> */
[----:B------:R-:W-:Y:S01]  /*3eb0*/  FFMA.FTZ R96, R96, UR40, -R83 ;  /* 0x0000002860607c23 */ /* 0x000fe20008010853 */
[----:B------:R-:W-:-:S02]  /*3ec0*/  F2FP.SATFINITE.E4M3.F32.PACK_AB_MERGE_C R204, R28, R21, RZ ;  /* 0x000000151ccc723e */ /* 0x000fc400048070ff */
[----:B------:R-:W-:Y:S02]  /*3ed0*/  F2FP.SATFINITE.E4M3.F32.PACK_AB_MERGE_C R85, R120, R85, RZ ;  /* 0x000000557855723e */ /* 0x000fe400048070ff */
[----:B------:R-:W-:Y:S01]  /*3ee0*/  F2FP.SATFINITE.E4M3.F32.PACK_AB_MERGE_C R113, R124, R113, RZ ;  /* 0x000000717c71723e */ /* 0x000fe200048070ff */
[----:B------:R-:W1:Y:S01]  /*3ef0*/  MUFU.EX2 R117, R117 ;  /* 0x0000007500757308 */ /* 0x000e620000000800 */
[----:B--2---:R-:W-:-:S01]  /*3f00*/  FADD.FTZ R125, R81, R102 ;  /* 0x00000066517d7221 */ /* 0x004fc20000010000 */
[----:B------:R-:W-:Y:S01]  /*3f10*/  F2FP.SATFINITE.E4M3.F32.PACK_AB_MERGE_C R201, R80, R77, R85 ;  /* 0x0000004d50c9723e */ /* 0x000fe20004807055 */
[----:B------:R-:W-:Y:S01]  /*3f20*/  IMAD.MOV.U32 R85, RZ, RZ, R87 ;  /* 0x000000ffff557224 */ /* 0x000fe200078e0057 */
[----:B------:R-:W-:Y:S01]  /*3f30*/  F2FP.SATFINITE.E4M3.F32.PACK_AB_MERGE_C R203, R112, R79, R113 ;  /* 0x0000004f70cb723e */ /* 0x000fe20004807071 */
[--C-:B------:R-:W-:Y:S01]  /*3f40*/  IMAD.MOV.U32 R80, RZ, RZ, R87.reuse ;  /* 0x000000ffff507224 */ /* 0x100fe200078e0057 */
[----:B------:R-:W-:Y:S01]  /*3f50*/  F2FP.SATFINITE.E4M3.F32.PACK_AB_MERGE_C R204, R14, R13, R204 ;  /* 0x0000000d0ecc723e */ /* 0x000fe200048070cc */
[----:B------:R-:W-:Y:S01]  /*3f60*/  IMAD.MOV.U32 R79, RZ, RZ, R87 ;  /* 0x000000ffff4f7224 */ /* 0x000fe200078e0057 */
[----:B------:R-:W2:Y:S01]  /*3f70*/  MUFU.EX2 R126, R126 ;  /* 0x0000007e007e7308 */ /* 0x000ea20000000800 */
[----:B0-----:R-:W-:-:S01]  /*3f80*/  FADD.FTZ R102, R116, R125 ;  /* 0x0000007d74667221 */ /* 0x001fc20000010000 */
[----:B------:R-:W-:-:S06]  /*3f90*/  IMAD.MOV.U32 R77, RZ, RZ, R87 ;  /* 0x000000ffff4d7224 */ /* 0x000fcc00078e0057 */
[----:B------:R-:W0:Y:S01]  /*3fa0*/  MUFU.EX2 R109, R109 ;  /* 0x0000006d006d7308 */ /* 0x000e220000000800 */
[----:B-1----:R-:W-:-:S01]  /*3fb0*/  FADD.FTZ R125, R117, R102 ;  /* 0x00000066757d7221 */ /* 0x002fc20000010000 */
[----:B------:R-:W-:Y:S01]  /*3fc0*/  FADD.FTZ R102, R28, R103 ;  /* 0x000000671c667221 */ /* 0x000fe20000010000 */
[----:B------:R-:W-:-:S03]  /*3fd0*/  IMAD.MOV.U32 R28, RZ, RZ, R87 ;  /* 0x000000ffff1c7224 */ /* 0x000fc600078e0057 */
[----:B------:R-:W-:Y:S02]  /*3fe0*/  FADD.FTZ R43, R15, R102 ;  /* 0x000000660f2b7221 */ /* 0x000fe40000010000 */
[----:B------:R-:W1:Y:S01]  /*3ff0*/  MUFU.EX2 R24, R24 ;  /* 0x0000001800187308 */ /* 0x000e620000000800 */
[----:B--2---:R-:W-:-:S01]  /*4000*/  FADD.FTZ R132, R126, R125 ;  /* 0x0000007d7e847221 */ /* 0x004fc20000010000 */
[----:B------:R-:W-:-:S04]  /*4010*/  F2FP.SATFINITE.E4M3.F32.PACK_AB_MERGE_C R117, R126, R117, RZ ;  /* 0x000000757e75723e */ /* 0x000fc800048070ff */
[----:B------:R-:W-:Y:S01]  /*4020*/  F2FP.SATFINITE.E4M3.F32.PACK_AB_MERGE_C R205, R116, R81, R117 ;  /* 0x0000005174cd723e */ /* 0x000fe20004807075 */
[----:B------:R-:W-:Y:S01]  /*4030*/  IMAD.MOV.U32 R81, RZ, RZ, R87 ;  /* 0x000000ffff517224 */ /* 0x000fe200078e0057 */
        /* <DEDUP_REMOVED lines=12> */
[----:B------:R-:W-:Y:S01]  /*4100*/  F2FP.SATFINITE.E4M3.F32.PACK_AB_MERGE_C R206, R32, R25, RZ ;  /* 0x0000001920ce723e */ /* 0x000fe200048070ff */
[----:B------:R-:W-:Y:S02]  /*4110*/  IMAD.MOV.U32 R32, RZ, RZ, R87 ;  /* 0x000000ffff207224 */ /* 0x000fe400078e0057 */
[----:B------:R-:W-:Y:S01]  /*4120*/  FADD.FTZ R103, R29, R102 ;  /* 0x000000661d677221 */ /* 0x000fe20000010000 */
[----:B------:R-:W-:-:S01]  /*4130*/  FFMA.FTZ R102, R26, UR40, -R83 ;  /* 0x000000281a667c23 */ /* 0x000fc20008010853 */
[----:B------:R-:W-:Y:S01]  /*4140*/  FFMA.FTZ R83, R100, UR40, -R83 ;  /* 0x0000002864537c23 */ /* 0x000fe20008010853 */
[----:B------:R-:W2:Y:S01]  /*4150*/  MUFU.EX2 R36, R36 ;  /* 0x0000002400247308 */ /* 0x000ea20000000800 */
[----:B0-----:R-:W-:-:S01]  /*4160*/  FADD.FTZ R125, R128, R125 ;  /* 0x0000007d807d7221 */ /* 0x001fc20000010000 */
[----:B------:R-:W-:Y:S01]  /*4170*/  F2FP.SATFINITE.E4M3.F32.PACK_AB_MERGE_C R121, R128, R121, RZ ;  /* 0x000000798079723e */ /* 0x000fe200048070ff */
[--C-:B------:R-:W-:Y:S01]  /*4180*/  IMAD.MOV.U32 R25, RZ, RZ, R87.reuse ;  /* 0x000000ffff197224 */ /* 0x100fe200078e0057 */
[----:B------:R-:W-:Y:S01]  /*4190*/  F2FP.SATFINITE.E4M3.F32.PACK_AB_MERGE_C R206, R24, R15, R206 ;  /* 0x0000000f18ce723e */ /* 0x000fe200048070ce */
[----:B------:R-:W-:Y:S01]  /*41a0*/  IMAD.MOV.U32 R24, RZ, RZ, R87 ;  /* 0x000000ffff187224 */ /* 0x000fe200078e0057 */
[----:B------:R-:W-:-:S02]  /*41b0*/  F2FP.SATFINITE.E4M3.F32.PACK_AB_MERGE_C R207, R122, R109, R121 ;  /* 0x0000006d7acf723e */ /* 0x000fc40004807079 */
        /* <DEDUP_REMOVED lines=9> */
[----:B--2---:R-:W-:-:S04]  /*4250*/  F2FP.SATFINITE.E4M3.F32.PACK_AB_MERGE_C R208, R40, R33, RZ ;  /* 0x0000002128d0723e */ /* 0x004fc800048070ff */
[----:B------:R-:W-:Y:S01]  /*4260*/  F2FP.SATFINITE.E4M3.F32.PACK_AB_MERGE_C R208, R36, R29, R208 ;  /* 0x0000001d24d0723e */ /* 0x000fe200048070d0 */
[----:B------:R-:W-:Y:S02]  /*4270*/  IMAD.MOV.U32 R36, RZ, RZ, R87 ;  /* 0x000000ffff247224 */ /* 0x000fe400078e0057 */
[----:B------:R-:W2:Y:S01]  /*4280*/  MUFU.EX2 R44, R44 ;  /* 0x0000002c002c7308 */ /* 0x000ea20000000800 */
[----:B0-----:R-:W-:-:S01]  /*4290*/  FADD.FTZ R103, R130, R103 ;  /* 0x0000006782677221 */ /* 0x001fc20000010000 */
[----:B------:R-:W-:Y:S01]  /*42a0*/  F2FP.SATFINITE.E4M3.F32.PACK_AB_MERGE_C R123, R130, R123, RZ ;  /* 0x0000007b827b723e */ /* 0x000fe200048070ff */
[----:B------:R-:W-:-:S03]  /*42b0*/  IMAD.MOV.U32 R29, RZ, RZ, R87 ;  /* 0x000000ffff1d7224 */ /* 0x000fc600078e0057 */
[----:B------:R-:W-:Y:S02]  /*42c0*/  F2FP.SATFINITE.E4M3.F32.PACK_AB_MERGE_C R209, R107, R106, R123 ;  /* 0x0000006a6bd1723e */ /* 0x000fe4000480707b */
[----:B------:R-:W0:Y:S08]  /*42d0*/  MUFU.EX2 R111, R111 ;  /* 0x0000006f006f7308 */ /* 0x000e300000000800 */
[----:B------:R3:W-:Y:S08]  /*42e0*/  MUFU.EX2 R43, R67 ;  /* 0x00000043002b7308 */ /* 0x0007f00000000800 */
[----:B------:R-:W4:Y:S01]  /*42f0*/  MUFU.EX2 R114, R114 ;  /* 0x0000007200727308 */ /* 0x000f220000000800 */
[----:B---3--:R-:W-:-:S01]  /*4300*/  FADD.FTZ R67, R33, R132 ;  /* 0x0000008421437221 */ /* 0x008fc20000010000 */
[----:B------:R-:W-:-:S03]  /*4310*/  IMAD.MOV.U32 R33, RZ, RZ, R87 ;  /* 0x000000ffff217224 */ /* 0x000fc600078e0057 */
[----:B------:R-:W-:Y:S01]  /*4320*/  FADD.FTZ R132, R40, R67 ;  /* 0x0000004328847221 */ /* 0x000fe20000010000 */
[----:B------:R-:W-:Y:S02]  /*4330*/  IMAD.MOV.U32 R40, RZ, RZ, R87 ;  /* 0x000000ffff287224 */ /* 0x000fe400078e0057 */
[----:B------:R-:W3:Y:S01]  /*4340*/  MUFU.EX2 R82, R82 ;  /* 0x0000005200527308 */ /* 0x000ee20000000800 */
[----:B------:R-:W-:-:S01]  /*4350*/  FADD.FTZ R67, R37, R132 ;  /* 0x0000008425437221 */ /* 0x000fc20000010000 */
[----:B-1----:R-:W-:-:S03]  /*4360*/  FADD.FTZ R132, R110, R103 ;  /* 0x000000676e847221 */ /* 0x002fc60000010000 */
[----:B--2---:R-:W-:Y:S01]  /*4370*/  FADD.FTZ R100, R44, R67 ;  /* 0x000000432c647221 */ /* 0x004fe20000010000 */
[----:B0-----:R-:W-:-:S02]  /*4380*/  FADD.FTZ R67, R111, R132 ;  /* 0x000000846f437221 */ /* 0x001fc40000010000 */
[----:B------:R-:W0:Y:S01]  /*4390*/  MUFU.EX2 R115, R115 ;  /* 0x0000007300737308 */ /* 0x000e220000000800 */
[----:B------:R-:W-:-:S01]  /*43a0*/  FADD.FTZ R103, R53, R100 ;  /* 0x0000006435677221 */ /* 0x000fc20000010000 */
[----:B----4-:R-:W-:Y:S01]  /*43b0*/  FADD.FTZ R12, R114, R67 ;  /* 0x00000043720c7221 */ /* 0x010fe20000010000 */
[----:B------:R-:W-:-:S05]  /*43c0*/  IMAD.MOV.U32 R67, RZ, RZ, R87 ;  /* 0x000000ffff437224 */ /* 0x000fca00078e0057 */
[----:B------:R-:W1:Y:S01]  /*43d0*/  MUFU.EX2 R74, R74 ;  /* 0x0000004a004a7308 */ /* 0x000e620000000800 */
[----:B---3--:R-:W-:-:S01]  /*43e0*/  FADD.FTZ R103, R82, R103 ;  /* 0x0000006752677221 */ /* 0x008fc20000010000 */
[----:B------:R-:W-:Y:S01]  /*43f0*/  F2FP.SATFINITE.E4M3.F32.PACK_AB_MERGE_C R210, R82, R53, RZ ;  /* 0x0000003552d2723e */ /* 0x000fe200048070ff */
[--C-:B------:R-:W-:Y:S02]  /*4400*/  IMAD.MOV.U32 R82, RZ, RZ, R87.reuse ;  /* 0x000000ffff527224 */ /* 0x100fe400078e0057 */
[--C-:B------:R-:W-:Y:S01]  /*4410*/  IMAD.MOV.U32 R53, RZ, RZ, R87.reuse ;  /* 0x000000ffff357224 */ /* 0x100fe200078e0057 */
[----:B------:R-:W-:Y:S01]  /*4420*/  F2FP.SATFINITE.E4M3.F32.PACK_AB_MERGE_C R210, R44, R37, R210 ;  /* 0x000000252cd2723e */ /* 0x000fe200048070d2 */
[----:B------:R-:W-:Y:S01]  /*4430*/  IMAD.MOV.U32 R44, RZ, RZ, R87 ;  /* 0x000000ffff2c7224 */ /* 0x000fe200078e0057 */
[----:B------:R-:W2:Y:S01]  /*4440*/  MUFU.EX2 R90, R90 ;  /* 0x0000005a005a7308 */ /* 0x000ea20000000800 */
[----:B0-----:R-:W-:-:S01]  /*4450*/  FADD.FTZ R11, R115, R12 ;  /* 0x0000000c730b7221 */ /* 0x001fc20000010000 */
[----:B------:R-:W-:Y:S01]  /*4460*/  F2FP.SATFINITE.E4M3.F32.PACK_AB_MERGE_C R114, R115, R114, RZ ;  /* 0x000000727372723e */ /* 0x000fe200048070ff */
[----:B------:R-:W-:-:S03]  /*4470*/  IMAD.MOV.U32 R37, RZ, RZ, R87 ;  /* 0x000000ffff257224 */ /* 0x000fc600078e0057 */
        /* <DEDUP_REMOVED lines=11> */
[C---:B------:R-:W-:Y:S01]  /*4530*/  F2FP.SATFINITE.E4M3.F32.PACK_AB_MERGE_C R212, R105.reuse, R86, RZ ;  /* 0x0000005669d4723e */ /* 0x040fe200048070ff */
[--C-:B------:R-:W-:Y:S02]  /*4540*/  IMAD.MOV.U32 R86, RZ, RZ, R87.reuse ;  /* 0x000000ffff567224 */ /* 0x100fe400078e0057 */
[----:B------:R-:W-:Y:S01]  /*4550*/  FADD.FTZ R105, R105, R12 ;  /* 0x0000000c69697221 */ /* 0x000fe20000010000 */
[----:B------:R-:W-:Y:S01]  /*4560*/  F2FP.SATFINITE.E4M3.F32.PACK_AB_MERGE_C R212, R89, R74, R212 ;  /* 0x0000004a59d4723e */ /* 0x000fe200048070d4 */
[----:B------:R-:W-:Y:S01]  /*4570*/  IMAD.MOV.U32 R74, RZ, RZ, R87 ;  /* 0x000000ffff4a7224 */ /* 0x000fe200078e0057 */
[----:B------:R-:W2:Y:S01]  /*4580*/  MUFU.EX2 R84, R84 ;  /* 0x0000005400547308 */ /* 0x000ea20000000800 */
[----:B0-----:R-:W-:-:S07]  /*4590*/  FADD.FTZ R20, R118, R21 ;  /* 0x0000001576147221 */ /* 0x001fce0000010000 */
[----:B------:R-:W0:Y:S01]  /*45a0*/  MUFU.EX2 R94, R94 ;  /* 0x0000005e005e7308 */ /* 0x000e220000000800 */
[----:B-1----:R-:W-:-:S01]  /*45b0*/  FADD.FTZ R11, R119, R20 ;  /* 0x00000014770b7221 */ /* 0x002fc20000010000 */
[----:B------:R-:W-:-:S04]  /*45c0*/  F2FP.SATFINITE.E4M3.F32.PACK_AB_MERGE_C R118, R119, R118, RZ ;  /* 0x000000767776723e */ /* 0x000fc800048070ff */
[----:B------:R-:W-:Y:S02]  /*45d0*/  F2FP.SATFINITE.E4M3.F32.PACK_AB_MERGE_C R213, R91, R90, R118 ;  /* 0x0000005a5bd5723e */ /* 0x000fe40004807076 */
[----:B------:R-:W1:Y:S01]  /*45e0*/  MUFU.EX2 R95, R95 ;  /* 0x0000005f005f7308 */ /* 0x000e620000000800 */
[----:B--2---:R-:W-:-:S07]  /*45f0*/  FADD.FTZ R12, R84, R105 ;  /* 0x00000069540c7221 */ /* 0x004fce0000010000 */
[----:B------:R-:W2:Y:S01]  /*4600*/  MUFU.EX2 R88, R88 ;  /* 0x0000005800587308 */ /* 0x000ea20000000800 */
[----:B0-----:R-:W-:-:S01]  /*4610*/  FADD.FTZ R20, R94, R11 ;  /* 0x0000000b5e147221 */ /* 0x001fc20000010000 */
[----:B------:R-:W-:-:S06]  /*4620*/  FADD.FTZ R11, R93, R12 ;  /* 0x0000000c5d0b7221 */ /* 0x000fcc0000010000 */
[----:B------:R-:W0:Y:S01]  /*4630*/  MUFU.EX2 R98, R98 ;  /* 0x0000006200627308 */ /* 0x000e220000000800 */
[----:B-1----:R-:W-:-:S07]  /*4640*/  FADD.FTZ R21, R95, R20 ;  /* 0x000000145f157221 */ /* 0x002fce0000010000 */
[----:B------:R-:W1:Y:S01]  /*4650*/  MUFU.EX2 R99, R99 ;  /* 0x0000006300637308 */ /* 0x000e620000000800 */
[----:B--2---:R-:W-:-:S01]  /*4660*/  FADD.FTZ R12, R88, R11 ;  /* 0x0000000b580c7221 */ /* 0x004fc20000010000 */
[----:B------:R-:W-:-:S03]  /*4670*/  F2FP.SATFINITE.E4M3.F32.PACK_AB_MERGE_C R214, R97, R88, RZ ;  /* 0x0000005861d6723e */ /* 0x000fc600048070ff */
[----:B------:R-:W-:Y:S01]  /*4680*/  FADD.FTZ R97, R97, R12 ;  /* 0x0000000c61617221 */ /* 0x000fe20000010000 */
[----:B------:R-:W-:Y:S01]  /*4690*/  F2FP.SATFINITE.E4M3.F32.PACK_AB_MERGE_C R214, R93, R84, R214 ;  /* 0x000000545dd6723e */ /* 0x000fe200048070d6 */
[----:B------:R-:W-:Y:S01]  /*46a0*/  IMAD.MOV.U32 R84, RZ, RZ, R87 ;  /* 0x000000ffff547224 */ /* 0x000fe200078e0057 */
[----:B------:R-:W2:Y:S01]  /*46b0*/  MUFU.EX2 R56, R56 ;  /* 0x0000003800387308 */ /* 0x000ea20000000800 */
[----:B0-----:R-:W-:-:S07]  /*46c0*/  FADD.FTZ R20, R98, R21 ;  /* 0x0000001562147221 */ /* 0x001fce0000010000 */
[----:B------:R-:W0:Y:S01]  /*46d0*/  MUFU.EX2 R58, R58 ;  /* 0x0000003a003a7308 */ /* 0x000e220000000800 */
[C---:B-1----:R-:W-:Y:S01]  /*46e0*/  F2FP.SATFINITE.E4M3.F32.PACK_AB_MERGE_C R98, R99.reuse, R98, RZ ;  /* 0x000000626362723e */ /* 0x042fe200048070ff */
[----:B------:R-:W-:-:S03]  /*46f0*/  FADD.FTZ R99, R99, R20 ;  /* 0x0000001463637221 */ /* 0x000fc60000010000 */
[----:B------:R-:W-:-:S03]  /*4700*/  F2FP.SATFINITE.E4M3.F32.PACK_AB_MERGE_C R215, R95, R94, R98 ;  /* 0x0000005e5fd7723e */ /* 0x000fc60004807062 */
        /* <DEDUP_REMOVED lines=10> */
[----:B------:R-:W-:-:S03]  /*47b0*/  F2FP.SATFINITE.E4M3.F32.PACK_AB_MERGE_C R60, R101, R60, RZ ;  /* 0x0000003c653c723e */ /* 0x000fc600048070ff */
[----:B------:R-:W-:Y:S01]  /*47c0*/  FADD.FTZ R8, R101, R8 ;  /* 0x0000000865087221 */ /* 0x000fe20000010000 */
[----:B------:R-:W-:Y:S01]  /*47d0*/  F2FP.SATFINITE.E4M3.F32.PACK_AB_MERGE_C R216, R57, R56, R60 ;  /* 0x0000003839d8723e */ /* 0x000fe2000480703c */
[----:B------:R-:W-:Y:S01]  /*47e0*/  IMAD.MOV.U32 R60, RZ, RZ, R87 ;  /* 0x000000ffff3c7224 */ /* 0x000fe200078e0057 */
[----:B------:R-:W0:Y:S01]  /*47f0*/  MUFU.EX2 R4, R4 ;  /* 0x0000000400047308 */ /* 0x000e220000000800 */
[----:B-1----:R-:W-:-:S01]  /*4800*/  FADD.FTZ R10, R62, R9 ;  /* 0x000000093e0a7221 */ /* 0x002fc20000010000 */
[----:B------:R-:W-:Y:S01]  /*4810*/  FADD.FTZ R5, R61, R8 ;  /* 0x000000083d057221 */ /* 0x000fe20000010000 */
[--C-:B------:R-:W-:Y:S02]  /*4820*/  IMAD.MOV.U32 R57, RZ, RZ, R87.reuse ;  /* 0x000000ffff397224 */ /* 0x100fe400078e0057 */
[----:B------:R-:W-:-:S03]  /*4830*/  IMAD.MOV.U32 R56, RZ, RZ, R87 ;  /* 0x000000ffff387224 */ /* 0x000fc600078e0057 */
        /* <DEDUP_REMOVED lines=9> */
[----:B------:R-:W-:Y:S01]  /*48d0*/  FADD.FTZ R9, R43, R8 ;  /* 0x000000082b097221 */ /* 0x000fe20000010000 */
[----:B------:R-:W-:Y:S01]  /*48e0*/  IMAD.MOV.U32 R58, RZ, RZ, R87 ;  /* 0x000000ffff3a7224 */ /* 0x000fe200078e0057 */
[----:B------:R-:W0:Y:S01]  /*48f0*/  MUFU.EX2 R70, R70 ;  /* 0x0000004600467308 */ /* 0x000e220000000800 */
[----:B-1----:R-:W-:-:S07]  /*4900*/  FADD.FTZ R5, R64, R5 ;  /* 0x0000000540057221 */ /* 0x002fce0000010000 */
[----:B------:R-:W1:Y:S01]  /*4910*/  MUFU.EX2 R31, R31 ;  /* 0x0000001f001f7308 */ /* 0x000e620000000800 */
[----:B--2---:R-:W-:-:S07]  /*4920*/  FADD.FTZ R8, R68, R5 ;  /* 0x0000000544087221 */ /* 0x004fce0000010000 */
[----:B------:R-:W2:Y:S01]  /*4930*/  MUFU.EX2 R71, R71 ;  /* 0x0000004700477308 */ /* 0x000ea20000000800 */
[----:B0-----:R-:W-:-:S07]  /*4940*/  FADD.FTZ R10, R70, R9 ;  /* 0x00000009460a7221 */ /* 0x001fce0000010000 */
[----:B------:R-:W0:Y:S01]  /*4950*/  MUFU.EX2 R26, R42 ;  /* 0x0000002a001a7308 */ /* 0x000e220000000800 */
[C---:B-1----:R-:W-:Y:S01]  /*4960*/  F2FP.SATFINITE.E4M3.F32.PACK_AB_MERGE_C R68, R31.reuse, R68, RZ ;  /* 0x000000441f44723e */ /* 0x042fe200048070ff */
[----:B------:R-:W-:-:S03]  /*4970*/  FADD.FTZ R31, R31, R8 ;  /* 0x000000081f1f7221 */ /* 0x000fc60000010000 */
[----:B------:R-:W-:Y:S01]  /*4980*/  F2FP.SATFINITE.E4M3.F32.PACK_AB_MERGE_C R218, R64, R61, R68 ;  /* 0x0000003d40da723e */ /* 0x000fe20004807044 */
[----:B------:R-:W-:-:S01]  /*4990*/  FADD.FTZ R8, R34, R31 ;  /* 0x0000001f22087221 */ /* 0x000fc20000010000 */
[----:B------:R-:W-:Y:S01]  /*49a0*/  IMAD.MOV.U32 R68, RZ, RZ, R87 ;  /* 0x000000ffff447224 */ /* 0x000fe200078e0057 */
[----:B------:R-:W-:Y:S01]  /*49b0*/  MUFU.EX2 R38, R38 ;  /* 0x0000002600267308 */ /* 0x000fe20000000800 */
[C---:B--2---:R-:W-:Y:S01]  /*49c0*/  F2FP.SATFINITE.E4M3.F32.PACK_AB_MERGE_C R70, R71.reuse, R70, RZ ;  /* 0x000000464746723e */ /* 0x044fe200048070ff */
[----:B------:R-:W-:Y:S01]  /*49d0*/  FADD.FTZ R71, R71, R10 ;  /* 0x0000000a47477221 */ /* 0x000fe20000010000 */
[----:B------:R-:W-:-:S01]  /*49e0*/  FADD.FTZ R9, R35, R8 ;  /* 0x0000000823097221 */ /* 0x000fc20000010000 */
[--C-:B------:R-:W-:Y:S01]  /*49f0*/  IMAD.MOV.U32 R64, RZ, RZ, R87.reuse ;  /* 0x000000ffff407224 */ /* 0x100fe200078e0057 */
[----:B------:R-:W-:Y:S01]  /*4a00*/  F2FP.SATFINITE.E4M3.F32.PACK_AB_MERGE_C R219, R43, R4, R70 ;  /* 0x000000042bdb723e */ /* 0x000fe20004807046 */
[----:B------:R-:W-:Y:S02]  /*4a10*/  IMAD.MOV.U32 R70, RZ, RZ, R87 ;  /* 0x000000ffff467224 */ /* 0x000fe400078e0057 */
[----:B------:R-:W1:Y:S01]  /*4a20*/  MUFU.EX2 R39, R39 ;  /* 0x0000002700277308 */ /* 0x000e620000000800 */
[----:B0-----:R-:W-:-:S01]  /*4a30*/  FADD.FTZ R10, R26, R71 ;  /* 0x000000471a0a7221 */ /* 0x001fc20000010000 */
[----:B------:R-:W-:-:S02]  /*4a40*/  IMAD.MOV.U32 R71, RZ, RZ, R87 ;  /* 0x000000ffff477224 */ /* 0x000fc400078e0057 */
[--C-:B------:R-:W-:Y:S02]  /*4a50*/  IMAD.MOV.U32 R61, RZ, RZ, R87.reuse ;  /* 0x000000ffff3d7224 */ /* 0x100fe400078e0057 */
[--C-:B------:R-:W-:Y:S02]  /*4a60*/  IMAD.MOV.U32 R43, RZ, RZ, R87.reuse ;  /* 0x000000ffff2b7224 */ /* 0x100fe400078e0057 */
[----:B------:R0:W2:Y:S01]  /*4a70*/  MUFU.EX2 R7, R66 ;  /* 0x0000004200077308 */ /* 0x0000a20000000800 */
[--C-:B------:R-:W-:Y:S02]  /*4a80*/  IMAD.MOV.U32 R42, RZ, RZ, R87.reuse ;  /* 0x000000ffff2a7224 */ /* 0x100fe400078e0057 */
[----:B------:R-:W-:-:S05]  /*4a90*/  IMAD.MOV.U32 R31, RZ, RZ, R87 ;  /* 0x000000ffff1f7224 */ /* 0x000fca00078e0057 */
[----:B------:R-:W3:Y:S01]  /*4aa0*/  MUFU.EX2 R46, R46 ;  /* 0x0000002e002e7308 */ /* 0x000ee20000000800 */
[----:B-1----:R-:W-:Y:S01]  /*4ab0*/  F2FP.SATFINITE.E4M3.F32.PACK_AB_MERGE_C R8, R39, R38, RZ ;  /* 0x000000262708723e */ /* 0x002fe200048070ff */
[----:B------:R-:W-:Y:S01]  /*4ac0*/  FADD.FTZ R38, R38, R9 ;  /* 0x0000000926267221 */ /* 0x000fe20000010000 */
[----:B0-----:R-:W-:Y:S02]  /*4ad0*/  IMAD.MOV.U32 R66, RZ, RZ, R87 ;  /* 0x000000ffff427224 */ /* 0x001fe400078e0057 */
[----:B------:R-:W-:Y:S01]  /*4ae0*/  F2FP.SATFINITE.E4M3.F32.PACK_AB_MERGE_C R220, R35, R34, R8 ;  /* 0x0000002223dc723e */ /* 0x000fe20004807008 */
[----:B------:R-:W-:-:S01]  /*4af0*/  FADD.FTZ R38, R39, R38 ;  /* 0x0000002627267221 */ /* 0x000fc20000010000 */
[----:B------:R-:W-:Y:S01]  /*4b00*/  IMAD.MOV.U32 R39, RZ, RZ, R87 ;  /* 0x000000ffff277224 */ /* 0x000fe200078e0057 */
[----:B------:R-:W0:Y:S01]  /*4b10*/  MUFU.EX2 R47, R47 ;  /* 0x0000002f002f7308 */ /* 0x000e220000000800 */
[----:B--2---:R-:W-:-:S01]  /*4b20*/  FADD.FTZ R11, R7, R10 ;  /* 0x0000000a070b7221 */ /* 0x004fc20000010000 */
[----:B------:R-:W-:-:S02]  /*4b30*/  IMAD.MOV.U32 R35, RZ, RZ, R87 ;  /* 0x000000ffff237224 */ /* 0x000fc400078e0057 */
[----:B------:R-:W-:-:S04]  /*4b40*/  IMAD.MOV.U32 R34, RZ, RZ, R87 ;  /* 0x000000ffff227224 */ /* 0x000fc800078e0057 */
[----:B------:R-:W-:Y:S01]  /*4b50*/  MUFU.EX2 R45, R45 ;  /* 0x0000002d002d7308 */ /* 0x000fe20000000800 */
[----:B---3--:R-:W-:-:S07]  /*4b60*/  FADD.FTZ R8, R46, R11 ;  /* 0x0000000b2e087221 */ /* 0x008fce0000010000 */
[----:B------:R-:W1:Y:S01]  /*4b70*/  MUFU.EX2 R52, R52 ;  /* 0x0000003400347308 */ /* 0x000e620000000800 */
[C---:B0-----:R-:W-:Y:S01]  /*4b80*/  F2FP.SATFINITE.E4M3.F32.PACK_AB_MERGE_C R46, R47.reuse, R46, RZ ;  /* 0x0000002e2f2e723e */ /* 0x041fe200048070ff */
[----:B------:R-:W-:-:S03]  /*4b90*/  FADD.FTZ R47, R47, R8 ;  /* 0x000000082f2f7221 */ /* 0x000fc60000010000 */
[----:B------:R-:W-:Y:S01]  /*4ba0*/  F2FP.SATFINITE.E4M3.F32.PACK_AB_MERGE_C R221, R7, R26, R46 ;  /* 0x0000001a07dd723e */ /* 0x000fe2000480702e */
        /* <DEDUP_REMOVED lines=14> */
[----:B------:R-:W-:-:S03]  /*4c90*/  IMAD.MOV.U32 R41, RZ, RZ, R87 ;  /* 0x000000ffff297224 */ /* 0x000fc600078e0057 */
[----:B------:R-:W-:Y:S01]  /*4ca0*/  FADD.FTZ R45, R45, R48 ;  /* 0x000000302d2d7221 */ /* 0x000fe20000010000 */
[----:B------:R-:W-:Y:S01]  /*4cb0*/  IMAD.MOV.U32 R48, RZ, RZ, R87 ;  /* 0x000000ffff307224 */ /* 0x000fe200078e0057 */
[----:B------:R-:W1:Y:S01]  /*4cc0*/  MUFU.EX2 R55, R55 ;  /* 0x0000003700377308 */ /* 0x000e620000000800 */
[----:B0-----:R-:W-:-:S01]  /*4cd0*/  FADD.FTZ R9, R51, R8 ;  /* 0x0000000833097221 */ /* 0x001fc20000010000 */
[----:B------:R-:W-:Y:S01]  /*4ce0*/  FADD.FTZ R52, R52, R45 ;  /* 0x0000002d34347221 */ /* 0x000fe20000010000 */
[----:B------:R-:W-:-:S05]  /*4cf0*/  IMAD.MOV.U32 R45, RZ, RZ, R87 ;  /* 0x000000ffff2d7224 */ /* 0x000fca00078e0057 */
        /* <DEDUP_REMOVED lines=22> */
[----:B------:R-:W-:Y:S02]  /*4e60*/  FADD.FTZ R65, R65, R104 ;  /* 0x0000006841417221 */ /* 0x000fe40000010000 */
        /* <DEDUP_REMOVED lines=13> */
[----:B------:R-:W-:-:S07]  /*4f40*/  IMAD.MOV.U32 R27, RZ, RZ, R87 ;  /* 0x000000ffff1b7224 */ /* 0x000fce00078e0057 */
[----:B------:R-:W2:Y:S01]  /*4f50*/  MUFU.EX2 R69, R69 ;  /* 0x0000004500457308 */ /* 0x000ea20000000800 */
[----:B0-----:R-:W-:-:S07]  /*4f60*/  F2FP.SATFINITE.E4M3.F32.PACK_AB_MERGE_C R4, R78, R75, RZ ;  /* 0x0000004b4e04723e */ /* 0x001fce00048070ff */
[----:B------:R-:W0:Y:S01]  /*4f70*/  MUFU.EX2 R76, R76 ;  /* 0x0000004c004c7308 */ /* 0x000e220000000800 */
[----:B-1----:R-:W-:-:S07]  /*4f80*/  FADD.FTZ R5, R73, R108 ;  /* 0x0000006c49057221 */ /* 0x002fce0000010000 */
        /* <DEDUP_REMOVED lines=54> */
[----:B------:R-:W-:Y:S01]  /*52f0*/  UIADD3 UR47, UR47, -0x2, URZ ;  /* 0xfffffffe2f2f7890 */ /* 0x000fe2000fffe03f */
[----:B------:R-:W-:Y:S01]  /*5300*/  UMOV UR52, UR44 ;  /* 0x0000002c00347c82 */ /* 0x000fe20008000000 */
[----:B------:R-:W-:-:S10]  /*5310*/  UMOV UR50, UR51 ;  /* 0x0000003300327c82 */ /* 0x000fd40008000000 */
.L_x_5784:
[----:B------:R-:W-:Y:S01]  /*5320*/  ISETP.NE.AND P2, PT, RZ, UR37, PT ;  /* 0x00000025ff007c0c */ /* 0x000fe2000bf45270 */
[----:B------:R-:W-:-:S04]  /*5330*/  UISETP.NE.AND UP0, UPT, UR50, 0x1, UPT ;  /* 0x000000013200788c */ /* 0x000fc8000bf05270 */
[----:B------:R-:W-:-:S04]  /*5340*/  USEL UR44, URZ, 0x1, UP0 ;  /* 0x000000013f2c7887 */ /* 0x000fc80008000000 */
[----:B------:R-:W-:-:S04]  /*5350*/  ULOP3.LUT UR44, UR52, UR44, URZ, 0x3c, !UPT ;  /* 0x0000002c342c7292 */ /* 0x000fc8000f8e3c3f */
[----:B------:R-:W-:Y:S08]  /*5360*/  @P2 BRA `(.L_x_5775) ;  /* 0x0000000000382947 */ /* 0x000ff00003800000 */
[----:B------:R-:W-:Y:S05]  /*5370*/  @!P0 BRA `(.L_x_5776) ;  /* 0x0000000000048947 */ /* 0x000fea0003800000 */
[----:B------:R-:W-:Y:S01]  /*5380*/  BPT.TRAP 0x1 ;  /* 0x000000040000795c */ /* 0x000fe20000300000 */
.L_x_5776:
        /* <DEDUP_REMOVED lines=9> */
.L_x_5777:
[----:B-1----:R-:W-:Y:S05]  /*5420*/  @P1 BRA `(.L_x_5775) ;  /* 0x0000000000081947 */ /* 0x002fea0003800000 */
[----:B------:R-:W1:Y:S02]  /*5430*/  SYNCS.PHASECHK.TRANS64.TRYWAIT P1, [UR6+0x2e830], R3 ;  /* 0x02e83003ff0075a7 */ /* 0x000e640008020146 */
[----:B-1----:R-:W-:Y:S05]  /*5440*/  @!P1 BRA `(.L_x_5778) ;  /* 0x0000009000c49947 */ /* 0x002fea0003800000 */
.L_x_5775:
[----:B01----:R-:W-:Y:S01]  /*5450*/  VIADD R3, R22, 0x8 ;  /* 0x0000000816037836 */ /* 0x003fe20000000000 */
[----:B------:R-:W-:Y:S01]  /*5460*/  R2UR UR53, R0 ;  /* 0x00000000003572ca */ /* 0x000fe200000e0000 */
[----:B------:R-:W-:Y:S01]  /*5470*/  UIADD3 UR51, UR50, 0x1, URZ ;  /* 0x0000000132337890 */ /* 0x000fe2000fffe03f */
[----:B------:R-:W-:Y:S02]  /*5480*/  UMOV UR19, 0x40000040 ;  /* 0x4000004000137882 */ /* 0x000fe40000000000 */
[----:B------:R0:W-:Y:S01]  /*5490*/  BAR.SYNC.DEFER_BLOCKING R3, 0x100 ;  /* 0x000400030000751d */ /* 0x0001e20000010000 */
[----:B------:R-:W-:-:S04]  /*54a0*/  UISETP.NE.AND UP0, UPT, UR51, 0x2, UPT ;  /* 0x000000023300788c */ /* 0x000fc8000bf05270 */
[----:B------:R-:W-:Y:S01]  /*54b0*/  USEL UR51, UR51, URZ, UP0 ;  /* 0x0000003f33337287 */ /* 0x000fe20008000000 */
[----:B------:R-:W-:Y:S01]  /*54c0*/  UMOV UR20, UR16 ;  /* 0x0000001000147c82 */ /* 0x000fe20008000000 */
[----:B------:R-:W-:Y:S02]  /*54d0*/  UMOV UR21, UR17 ;  /* 0x0000001100157c82 */ /* 0x000fe40008000000 */
[----:B------:R-:W-:Y:S01]  /*54e0*/  UIMAD UR53, UR51, 0x700, UR53 ;  /* 0x00000700333578a4 */ /* 0x000fe2000f8e0235 */
[----:B------:R-:W-:Y:S01]  /*54f0*/  UMOV UR23, 0x40000040 ;  /* 0x4000004000177882 */ /* 0x000fe20000000000 */
[----:B------:R-:W-:Y:S02]  /*5500*/  UMOV UR24, UR16 ;  /* 0x0000001000187c82 */ /* 0x000fe40008000000 */
[----:B------:R-:W-:Y:S02]  /*5510*/  UIADD3 UR22, UR53, 0x100, URZ ;  /* 0x0000010035167890 */ /* 0x000fe4000fffe03f */
[----:B------:R-:W-:-:S02]  /*5520*/  UIADD3 UR26, UR53, 0x200, URZ ;  /* 0x00000200351a7890 */ /* 0x000fc4000fffe03f */
[----:B------:R-:W-:Y:S01]  /*5530*/  UMOV UR18, UR53 ;  /* 0x0000003500127c82 */ /* 0x000fe20008000000 */
[----:B------:R-:W-:Y:S01]  /*5540*/  UMOV UR25, UR17 ;  /* 0x0000001100197c82 */ /* 0x000fe20008000000 */
[----:B------:R-:W-:Y:S01]  /*5550*/  UMOV UR27, 0x40000040 ;  /* 0x40000040001b7882 */ /* 0x000fe20000000000 */
[----:B------:R-:W-:Y:S01]  /*5560*/  UIADD3 UR30, UR53, 0x300, URZ ;  /* 0x00000300351e7890 */ /* 0x000fe2000fffe03f */
[----:B------:R-:W-:Y:S01]  /*5570*/  UMOV UR28, UR16 ;  /* 0x00000010001c7c82 */ /* 0x000fe20008000000 */
[----:B------:R-:W-:Y:S01]  /*5580*/  UMOV UR29, UR17 ;  /* 0x00000011001d7c82 */ /* 0x000fe20008000000 */
[----:B------:R-:W-:Y:S01]  /*5590*/  WARPGROUP.ARRIVE ;  /* 0x00000000000079c5 */ /* 0x000fe20000000000 */
[----:B------:R-:W-:Y:S01]  /*55a0*/  UMOV UR31, 0x40000040 ;  /* 0x40000040001f7882 */ /* 0x000fe20000000000 */
[----:B------:R-:W-:Y:S01]  /*55b0*/  UIADD3 UR34, UR53, 0x400, URZ ;  /* 0x0000040035227890 */ /* 0x000fe2000fffe03f */
[----:B------:R-:W-:Y:S01]  /*55c0*/  UMOV UR32, UR16 ;  /* 0x0000001000207c82 */ /* 0x000fe20008000000 */
[----:B------:R-:W-:-:S02]  /*55d0*/  UMOV UR33, UR17 ;  /* 0x0000001100217c82 */ /* 0x000fc40008000000 */
[----:B------:R-:W-:Y:S01]  /*55e0*/  QGMMA.64x32x32.F32.E4M3.E4M3 R184, gdesc[UR16], RZ, !UPT, gsb0 ;  /* 0x0060000010b879f3 */ /* 0x000fe2000c0008ff */
        /* <DEDUP_REMOVED lines=160> */
.L_x_5780:
[----:B------:R-:W-:Y:S01]  /*5ff0*/  ULEA UR6, UR50, UR39, 0x3 ;  /* 0x0000002732067291 */ /* 0x000fe2000f8e183f */
[----:B------:R-:W-:-:S05]  /*6000*/  IMAD.U32 R3, RZ, RZ, UR52 ;  /* 0x00000034ff037e24 */ /* 0x000fca000f8e00ff */
[----:B------:R-:W-:-:S04]  /*6010*/  SHF.L.U32 R3, R3, 0x1f, RZ ;  /* 0x0000001f03037819 */ /* 0x000fc800000006ff */
[----:B------:R0:W1:Y:S01]  /*6020*/  SYNCS.PHASECHK.TRANS64.TRYWAIT P1, [UR6+0x2e850], R3 ;  /* 0x02e85003ff0075a7 */ /* 0x0000620008020146 */
[----:B------:R-:W-:Y:S05]  /*6030*/  @!P0 BRA `(.L_x_5781) ;  /* 0x0000000000048947 */ /* 0x000fea0003800000 */
[----:B------:R-:W-:Y:S01]  /*6040*/  BPT.TRAP 0x1 ;  /* 0x000000040000795c */ /* 0x000fe20000300000 */
.L_x_5781:
[----:B-1----:R-:W-:Y:S05]  /*6050*/  @P1 BRA `(.L_x_5779) ;  /* 0x0000000000081947 */ /* 0x002fea0003800000 */
[----:B------:R-:W1:Y:S02]  /*6060*/  SYNCS.PHASECHK.TRANS64.TRYWAIT P1, [UR6+0x2e850], R3 ;  /* 0x02e85003ff0075a7 */ /* 0x000e640008020146 */
[----:B-1----:R-:W-:Y:S05]  /*6070*/  @!P1 BRA `(.L_x_5782) ;  /* 0x0000008400d09947 */ /* 0x002fea0003800000 */
.L_x_5779:
[----:B------:R-:W-:Y:S01]  /*6080*/  UIADD3 UR6, UR39, 0x400, URZ ;  /* 0x0000040027067890 */ /* 0x000fe2000fffe03f */
[----:B------:R-:W-:Y:S01]  /*6090*/  WARPGROUP.ARRIVE ;  /* 0x00000000000079c5 */ /* 0x000fe20000000000 */
[----:B------:R-:W-:Y:S01]  /*60a0*/  UMOV UR7, 0xc0000010 ;  /* 0xc000001000077882 */ /* 0x000fe20000000000 */
[----:B-1----:R-:W-:Y:S01]  /*60b0*/  FMNMX.FTZ R6, R184, R7, !PT ;  /* 0x00000007b8067209 */ /* 0x002fe20007810000 */
[----:B------:R-:W-:Y:S01]  /*60c0*/  USHF.R.U32.HI UR6, URZ, 0x4, UR6 ;  /* 0x000000043f067899 */ /* 0x000fe20008011606 */
[----:B------:R-:W-:Y:S02]  /*60d0*/  FMNMX.FTZ R8, R186, R9, !PT ;  /* 0x00000009ba087209 */ /* 0x000fe40007810000 */
[----:B------:R-:W1:Y:S01]  /*60e0*/  S2R R233, SR_TID.X ;  /* 0x0000000000e97919 */ /* 0x000e620000002100 */
[----:B0-----:R-:W-:Y:S01]  /*60f0*/  FMNMX.FTZ R3, R185, R6, !PT ;  /* 0x00000006b9037209 */ /* 0x001fe20007810000 */
        /* <DEDUP_REMOVED lines=12> */
[----:B------:R-:W-:Y:S01]  /*61c0*/  QGMMA.64x128x32.F32.E4M3.E4M3 R24, R200, gdesc[UR4], R24, gsb0 ;  /* 0x01e00004c8187df3 */ /* 0x000fe20008000818 */
        /* <DEDUP_REMOVED lines=71> */
[----:B------:R-:W-:Y:S01]  /*6640*/  FMNMX.FTZ R6, R104, R3, !PT ;  /* 0x0000000368067209 */ /* 0x000fe20007810000 */
[----:B------:R-:W-:-:S02]  /*6650*/  WARPGROUP.DEPBAR.LE gsb0, 0x0 ;  /* 0x00008000000079c5 */ /* 0x000fc40000010000 */
[----:B------:R-:W-:Y:S01]  /*6660*/  WARPGROUP.ARRIVE ;  /* 0x00000000000079c5 */ /* 0x000fe20000000000 */
[----:B------:R-:W-:Y:S02]  /*6670*/  FMNMX.FTZ R3, R105, R6, !PT ;  /* 0x0000000669037209 */ /* 0x000fe40007810000 */
[----:B------:R-:W-:Y:S02]  /*6680*/  FMNMX.FTZ R8, R106, R11, !PT ;  /* 0x0000000b6a087209 */ /* 0x000fe40007810000 */
[----:B------:R-:W-:Y:S01]  /*6690*/  FMNMX.FTZ R6, R108, R3, !PT ;  /* 0x000000036c067209 */ /* 0x000fe20007810000 */
[----:B------:R-:W-:Y:S01]  /*66a0*/  QGMMA.64x128x32.F32.E4M3.E4M3 R24, R204, gdesc[UR4], R24, gsb0 ;  /* 0x01e00004cc187df3 */ /* 0x000fe20008000818 */
        /* <DEDUP_REMOVED lines=31> */
[----:B------:R-:W-:-:S05]  /*68a0*/  FMNMX.FTZ R8, R103, R8, !PT ;  /* 0x0000000867087209 */ /* 0x000fca0007810000 */
[----:B------:R-:W1:Y:S01]  /*68b0*/  SHFL.BFLY PT, R13, R8, 0x2, 0x1f ;  /* 0x0c401f00080d7f89 */ /* 0x000e6200000e0000 */
[----:B0-----:R-:W-:Y:S01]  /*68c0*/  FMNMX.FTZ R11, R10, R3, !PT ;  /* 0x000000030a0b7209 */ /* 0x001fe20007810000 */
[----:B------:R-:W-:-:S04]  /*68d0*/  IMAD.U32 R10, RZ, RZ, UR40 ;  /* 0x00000028ff0a7e24 */ /* 0x000fc8000f8e00ff */
[----:B------:R-:W0:Y:S01]  /*68e0*/  SHFL.BFLY PT, R6, R11, 0x1, 0x1f ;  /* 0x0c201f000b067f89 */ /* 0x000e2200000e0000 */
[----:B-1----:R-:W-:-:S05]  /*68f0*/  FMNMX.FTZ R13, R8, R13, !PT ;  /* 0x0000000d080d7209 */ /* 0x002fca0007810000 */
[----:B------:R-:W1:Y:S01]  /*6900*/  SHFL.BFLY PT, R12, R13, 0x1, 0x1f ;  /* 0x0c201f000d0c7f89 */ /* 0x000e6200000e0000 */
[----:B0-----:R-:W-:-:S05]  /*6910*/  FMNMX.FTZ R3, R11, R6, !PT ;  /* 0x000000060b037209 */ /* 0x001fca0007810000 */
[----:B------:R-:W-:Y:S01]  /*6920*/  FADD.FTZ R7, -R3, R7 ;  /* 0x0000000703077221 */ /* 0x000fe20000010100 */
[----:B-1----:R-:W-:-:S03]  /*6930*/  FMNMX.FTZ R6, R13, R12, !PT ;  /* 0x0000000c0d067209 */ /* 0x002fc60007810000 */
[----:B------:R-:W-:Y:S02]  /*6940*/  FMUL.FTZ R8, R7, UR40 ;  /* 0x0000002807087c20 */ /* 0x000fe40008410000 */
        /* <DEDUP_REMOVED lines=19> */
[----:B------:R-:W-:-:S02]  /*6a80*/  WARPGROUP.DEPBAR.LE gsb0, 0x0 ;  /* 0x00008000000079c5 */ /* 0x000fc40000010000 */
[----:B------:R-:W-:Y:S01]  /*6a90*/  WARPGROUP.ARRIVE ;  /* 0x00000000000079c5 */ /* 0x000fe20000000000 */
[----:B------:R-:W-:-:S01]  /*6aa0*/  FFMA.FTZ R181, R181, UR40, -R9 ;  /* 0x00000028b5b57c23 */ /* 0x000fc20008010809 */
[--C-:B------:R-:W-:Y:S01]  /*6ab0*/  FFMA.FTZ R152, R152, UR40, -R9.reuse ;  /* 0x0000002898987c23 */ /* 0x100fe20008010809 */
[----:B------:R-:W-:-:S01]  /*6ac0*/  FFMA.FTZ R153, R153, UR40, -R9 ;  /* 0x0000002899997c23 */ /* 0x000fc20008010809 */
[--C-:B------:R-:W-:Y:S01]  /*6ad0*/  FFMA.FTZ R156, R156, UR40, -R9.reuse ;  /* 0x000000289c9c7c23 */ /* 0x100fe20008010809 */
[----:B------:R-:W-:-:S01]  /*6ae0*/  FFMA.FTZ R157, R157, UR40, -R9 ;  /* 0x000000289d9d7c23 */ /* 0x000fc20008010809 */
[----:B------:R-:W-:Y:S01]  /*6af0*/  QGMMA.64x128x32.F32.E4M3.E4M3 R24, R208, gdesc[UR4], R24, gsb0 ;  /* 0x01e00004d0187df3 */ /* 0x000fe20008000818 */
        /* <DEDUP_REMOVED lines=112> */
[----:B------:R-:W-:-:S05]  /*7200*/  FFMA.FTZ R101, R103, UR40, -R101 ;  /* 0x0000002867657c23 */ /* 0x000fca0008010865 */
        /* <DEDUP_REMOVED lines=10> */
[----:B------:R-:W-:Y:S01]  /*72b0*/  QGMMA.64x128x32.F32.E4M3.E4M3 R24, R212, gdesc[UR4], R24, gsb0 ;  /* 0x01e00004d4187df3 */ /* 0x000fe20008000818 */
[----:B------:R-:W-:Y:S01]  /*72c0*/  UIADD3 UR6, UR10, 0x400, URZ ;  /* 0x000004000a067890 */ /* 0x000fe2000fffe03f */
[----:B------:R-:W-:-:S04]  /*72d0*/  UMOV UR7, 0xc0000010 ;  /* 0xc000001000077882 */ /* 0x000fc80000000000 */
        /* <DEDUP_REMOVED lines=40> */
[----:B------:R-:W-:Y:S01]  /*7560*/  QGMMA.64x128x32.F32.E4M3.E4M3 R24, R216, gdesc[UR4], R24, gsb0 ;  /* 0x01e00004d8187df3 */ /* 0x000fe20008000818 */
[----:B------:R-:W-:Y:S01]  /*7570*/  UIADD3 UR6, UR10, 0x500, URZ ;  /* 0x000005000a067890 */ /* 0x000fe2000fffe03f */
[----:B------:R-:W-:-:S04]  /*7580*/  UMOV UR7, 0xc0000010 ;  /* 0xc000001000077882 */ /* 0x000fc80000000000 */
        /* <DEDUP_REMOVED lines=40> */
[----:B0-----:R-:W-:-:S04]  /*7810*/  FADD.FTZ R193, R167, R192 ;  /* 0x000000c0a7c17221 */ /* 0x001fc80000010000 */
[----:B------:R-:W0:Y:S01]  /*7820*/  MUFU.EX2 R138, R138 ;  /* 0x0000008a008a7308 */ /* 0x000e220000000800 */
[----:B------:R-:W-:-:S07]  /*7830*/  UMOV UR7, 0xc0000010 ;  /* 0xc000001000077882 */ /* 0x000fce0000000000 */
        /* <DEDUP_REMOVED lines=38> */
[----:B------:R-:W-:Y:S06]  /*7aa0*/  QGMMA.64x128x32.F32.E4M3.E4M3 R24, R224, gdesc[UR4], R24, gsb0 ;  /* 0x01e00004e0187df3 */ /* 0x000fec0008000818 */
        /* <DEDUP_REMOVED lines=36> */
[----:B------:R-:W-:-:S06]  /*7cf0*/  WARPGROUP.DEPBAR.LE gsb0, 0x0 ;  /* 0x00008000000079c5 */ /* 0x000fcc0000010000 */
[----:B------:R-:W1:Y:S01]  /*7d00*/  MUFU.EX2 R109, R109 ;  /* 0x0000006d006d7308 */ /* 0x000e620000000800 */
[----:B--2---:R-:W-:-:S07]  /*7d10*/  FADD.FTZ R4, R108, R5 ;  /* 0x000000056c047221 */ /* 0x004fce0000010000 */
[----:B------:R-:W2:Y:S01]  /*7d20*/  MUFU.EX2 R111, R111 ;  /* 0x0000006f006f7308 */ /* 0x000ea20000000800 */
[----:B0-----:R-:W-:-:S07]  /*7d30*/  FADD.FTZ R192, R110, R193 ;  /* 0x000000c16ec07221 */ /* 0x001fce0000010000 */
[----:B------:R-:W0:Y:S01]  /*7d40*/  MUFU.EX2 R112, R112 ;  /* 0x0000007000707308 */ /* 0x000e220000000800 */
[----:B-1----:R-:W-:-:S01]  /*7d50*/  FADD.FTZ R5, R109, R4 ;  /* 0x000000046d057221 */ /* 0x002fc20000010000 */
[----:B------:R-:W-:-:S05]  /*7d60*/  IADD3 R4, -R22, 0xb, RZ ;  /* 0x0000000b16047810 */ /* 0x000fca0007ffe1ff */
[----:B------:R1:W-:Y:S06]  /*7d70*/  BAR.ARV R4, 0x100 ;  /* 0x000400040000751d */ /* 0x0003ec0000002000 */
[----:B------:R-:W3:Y:S01]  /*7d80*/  MUFU.EX2 R114, R114 ;  /* 0x0000007200727308 */ /* 0x000ee20000000800 */
[----:B--2---:R-:W-:-:S01]  /*7d90*/  FADD.FTZ R193, R111, R192 ;  /* 0x000000c06fc17221 */ /* 0x004fc20000010000 */
[----:B-1----:R-:W-:Y:S02]  /*7da0*/  @!P1 VIADD R4, R195, 0x2e840 ;  /* 0x0002e840c3049836 */ /* 0x002fe40000000000 */
[----:B0-----:R-:W-:-:S03]  /*7db0*/  FADD.FTZ R192, R112, R5 ;  /* 0x0000000570c07221 */ /* 0x001fc60000010000 */
[----:B------:R-:W-:Y:S01]  /*7dc0*/  @!P1 PRMT R4, RZ, 0x654, R4 ;  /* 0x00000654ff049816 */ /* 0x000fe20000000004 */
[----:B------:R-:W0:Y:S03]  /*7dd0*/  MUFU.EX2 R113, R113 ;  /* 0x0000007100717308 */ /* 0x000e260000000800 */
[----:B------:R1:W-:Y:S05]  /*7de0*/  @!P1 SYNCS.ARRIVE.TRANS64.RED.A1T0 RZ, [R4+URZ], RZ ;  /* 0x000000ff04ff99a7 */ /* 0x0003ea000810043f */
        /* <DEDUP_REMOVED lines=46> */
.L_x_5783:
        /* <DEDUP_REMOVED lines=132> */
.L_x_5774:
[----:B------:R-:W-:Y:S06]  /*8910*/  BAR.ARV 0x8, 0x180 ;  /* 0x0206000000007b1d */ /* 0x000fec0000002000 */
[----:B------:R-:W-:Y:S05]  /*8920*/  @!P0 BRA `(.L_x_5785) ;  /* 0x0000000000048947 */ /* 0x000fea0003800000 */
[----:B------:R-:W-:Y:S01]  /*8930*/  BPT.TRAP 0x1 ;  /* 0x000000040000795c */ /* 0x000fe20000300000 */
.L_x_5785:
[----:B------:R-:W-:Y:S01]  /*8940*/  ULEA UR4, UR51, UR39, 0x3 ;  /* 0x0000002733047291 */ /* 0x000fe2000f8e183f */
[----:B------:R-:W-:-:S05]  /*8950*/  IMAD.U32 R0, RZ, RZ, UR44 ;  /* 0x0000002cff007e24 */ /* 0x000fca000f8e00ff */
[----:B------:R-:W-:-:S04]  /*8960*/  SHF.L.U32 R0, R0, 0x1f, RZ ;  /* 0x0000001f00007819 */ /* 0x000fc800000006ff */
[----:B------:R0:W1:Y:S01]  /*8970*/  SYNCS.PHASECHK.TRANS64.TRYWAIT P1, [UR4+0x2e850], R0 ;  /* 0x02e85000ff0075a7 */ /* 0x0000620008020144 */
[----:B------:R-:W-:Y:S05]  /*8980*/  @!P0 BRA `(.L_x_5786) ;  /* 0x0000000000048947 */ /* 0x000fea0003800000 */
[----:B------:R-:W-:Y:S01]  /*8990*/  BPT.TRAP 0x1 ;  /* 0x000000040000795c */ /* 0x000fe20000300000 */
.L_x_5786:
[----:B-1----:R-:W-:Y:S05]  /*89a0*/  @P1 BRA `(.L_x_5787) ;  /* 0x0000000000081947 */ /* 0x002fea0003800000 */
[----:B------:R-:W1:Y:S02]  /*89b0*/  SYNCS.PHASECHK.TRANS64.TRYWAIT P1, [UR4+0x2e850], R0 ;  /* 0x02e85000ff0075a7 */ /* 0x000e640008020144 */
[----:B-1----:R-:W-:Y:S05]  /*89c0*/  @!P1 BRA `(.L_x_5788) ;  /* 0x0000005c00949947 */ /* 0x002fea0003800000 */
.L_x_5787:
[----:B------:R-:W-:Y:S01]  /*89d0*/  UIADD3 UR5, UR39, 0x400, URZ ;  /* 0x0000040027057890 */ /* 0x000fe2000fffe03f */
[----:B------:R-:W-:Y:S01]  /*89e0*/  WARPGROUP.ARRIVE ;  /* 0x00000000000079c5 */ /* 0x000fe20000000000 */
[----:B------:R-:W-:Y:S01]  /*89f0*/  UMOV UR7, 0xc0000010 ;  /* 0xc000001000077882 */ /* 0x000fe20000000000 */
[----:B-1----:R-:W-:Y:S01]  /*8a00*/  IMAD.MOV.U32 R7, RZ, RZ, 0x3f800000 ;  /* 0x3f800000ff077424 */ /* 0x002fe200078e00ff */
[----:B------:R-:W-:-:S04]  /*8a10*/  USHF.R.U32.HI UR5, URZ, 0x4, UR5 ;  /* 0x000000043f057899 */ /* 0x000fc80008011605 */
[----:B------:R-:W-:-:S04]  /*8a20*/  ULOP3.LUT UR5, UR5, 0x3fff, URZ, 0xc0, !UPT ;  /* 0x00003fff05057892 */ /* 0x000fc8000f8ec03f */
[----:B------:R-:W-:-:S04]  /*8a30*/  ULOP3.LUT UR5, UR5, 0x10000, URZ, 0xfc, !UPT ;  /* 0x0001000005057892 */ /* 0x000fc8000f8efc3f */
[----:B------:R-:W-:-:S07]  /*8a40*/  UIMAD UR5, UR51, 0x700, UR5 ;  /* 0x00000700330578a4 */ /* 0x000fce000f8e0205 */
[----:B------:R-:W-:Y:S02]  /*8a50*/  UMOV UR6, UR5 ;  /* 0x0000000500067c82 */ /* 0x000fe40008000000 */
[----:B------:R-:W-:Y:S01]  /*8a60*/  QGMMA.64x128x32.F32.E4M3.E4M3 R24, R200, gdesc[UR4], R24, gsb0 ;  /* 0x01e00004c8187df3 */ /* 0x000fe20008000818 */
[----:B------:R-:W-:Y:S01]  /*8a70*/  UIADD3 UR6, UR5, 0x100, URZ ;  /* 0x0000010005067890 */ /* 0x000fe2000fffe03f */
[----:B------:R-:W-:Y:S01]  /*8a80*/  UMOV UR7, 0xc0000010 ;  /* 0xc000001000077882 */ /* 0x000fe20000000000 */
[----:B------:R-:W-:Y:S02]  /*8a90*/  WARPGROUP.DEPBAR.LE gsb0, 0x0 ;  /* 0x00008000000079c5 */ /* 0x000fe40000010000 */
[----:B------:R-:W-:-:S07]  /*8aa0*/  WARPGROUP.ARRIVE ;  /* 0x00000000000079c5 */ /* 0x000fce0000000000 */
        /* <DEDUP_REMOVED lines=11> */
[----:B------:R-:W-:Y:S02]  /*8b60*/  ULDC.64 UR6, c[0x0][0x9a0] ;  /* 0x0002680000067ab9 */ /* 0x000fe40000000a00 */
[----:B------:R-:W-:-:S04]  /*8b70*/  UISETP.NE.U32.AND UP0, UPT, UR6, URZ, UPT ;  /* 0x0000003f0600728c */ /* 0x000fc8000bf05070 */
[----:B------:R-:W-:-:S06]  /*8b80*/  UISETP.NE.AND.EX UP0, UPT, UR7, URZ, UPT, UP0 ;  /* 0x0000003f0700728c */ /* 0x000fcc000bf05300 */
[----:B------:R-:W-:-:S05]  /*8b90*/  PLOP3.LUT P1, PT, PT, PT, UP0, 0x80, 0x0 ;  /* 0x000000000000781c */ /* 0x000fca0003f2f008 */
[----:B------:R-:W-:Y:S01]  /*8ba0*/  @UP0 USHF.R.S32.HI UR10, URZ, 0x1f, UR42 ;  /* 0x0000001f3f0a0899 */ /* 0x000fe2000801142a */
[----:B------:R-:W-:Y:S01]  /*8bb0*/  @UP0 ULDC.64 UR12, c[0x0][0x9c8] ;  /* 0x00027200000c0ab9 */ /* 0x000fe20000000a00 */
[----:B------:R-:W-:Y:S02]  /*8bc0*/  @UP0 UIADD3 UR8, -UR42, URZ, URZ ;  /* 0x0000003f2a080290 */ /* 0x000fe4000fffe13f */
[----:B------:R-:W-:Y:S01]  /*8bd0*/  @UP0 UIMAD UR10, UR10, UR12, URZ ;  /* 0x0000000c0a0a02a4 */ /* 0x000fe2000f8e023f */
[----:B------:R-:W-:Y:S02]  /*8be0*/  @UP0 ULDC UR9, c[0x0][0xc44] ;  /* 0x0003110000090ab9 */ /* 0x000fe40000000800 */
[----:B------:R-:W-:Y:S02]  /*8bf0*/  @UP0 UIMAD UR11, UR9, UR8, UR43 ;  /* 0x00000008090b02a4 */ /* 0x000fe4000f8e022b */
[----:B------:R-:W-:Y:S02]  /*8c00*/  @UP0 UIMAD.WIDE.U32 UR8, UR42, UR12, URZ ;  /* 0x0000000c2a0802a5 */ /* 0x000fe4000f8e003f */
[----:B------:R-:W-:-:S02]  /*8c10*/  @UP0 UIMAD UR10, UR42, UR13, UR10 ;  /* 0x0000000d2a0a02a4 */ /* 0x000fc4000f8e020a */
[----:B------:R-:W-:Y:S02]  /*8c20*/  @UP0 USHF.R.S32.HI UR14, URZ, 0x1f, UR11 ;  /* 0x0000001f3f0e0899 */ /* 0x000fe4000801140b */
[----:B------:R-:W-:Y:S01]  /*8c30*/  @UP0 UIADD3 UR9, UR9, UR10, URZ ;  /* 0x0000000a09090290 */ /* 0x000fe2000fffe03f */
[----:B------:R-:W-:Y:S02]  /*8c40*/  @UP0 ULDC.64 UR12, c[0x0][0x9d0] ;  /* 0x00027400000c0ab9 */ /* 0x000fe40000000a00 */
[----:B------:R-:W-:Y:S02]  /*8c50*/  @UP0 UIMAD UR10, UR14, UR12, URZ ;  /* 0x0000000c0e0a02a4 */ /* 0x000fe4000f8e023f */
[----:B------:R-:W-:Y:S02]  /*8c60*/  @UP0 UIMAD.WIDE.U32 UR8, UR11, UR12, UR8 ;  /* 0x0000000c0b0802a5 */ /* 0x000fe4000f8e0008 */
[----:B------:R-:W-:Y:S02]  /*8c70*/  @UP0 UIMAD UR10, UR11, UR13, UR10 ;  /* 0x0000000d0b0a02a4 */ /* 0x000fe4000f8e020a */
[----:B------:R-:W-:-:S02]  /*8c80*/  @UP0 ULEA UR6, UP1, UR8, UR6, 0x2 ;  /* 0x0000000608060291 */ /* 0x000fc4000f82103f */
[----:B------:R-:W-:-:S04]  /*8c90*/  @UP0 UIADD3 UR9, UR9, UR10, URZ ;  /* 0x0000000a09090290 */ /* 0x000fc8000fffe03f */
[----:B------:R-:W-:Y:S01]  /*8ca0*/  IMAD.U32 R8, RZ, RZ, UR6 ;  /* 0x00000006ff087e24 */ /* 0x000fe2000f8e00ff */
[----:B------:R-:W-:Y:S02]  /*8cb0*/  @UP0 ULEA.HI.X UR7, UR8, UR7, UR9, 0x2, UP1 ;  /* 0x0000000708070291 */ /* 0x000fe400088f1409 */
[----:B------:R-:W-:-:S04]  /*8cc0*/  UIADD3 UR6, UR5, 0x400, URZ ;  /* 0x0000040005067890 */ /* 0x000fc8000fffe03f */
[----:B------:R-:W-:Y:S01]  /*8cd0*/  IMAD.U32 R9, RZ, RZ, UR7 ;  /* 0x00000007ff097e24 */ /* 0x000fe2000f8e00ff */
[----:B------:R-:W-:-:S04]  /*8ce0*/  UMOV UR7, 0xc0000010 ;  /* 0xc000001000077882 */ /* 0x000fc80000000000 */
[----:B------:R1:W2:Y:S01]  /*8cf0*/  @P1 LDG.E R7, desc[UR48][R8.64] ;  /* 0x0000003008071981 */ /* 0x0002a2000c1e1900 */
[----:B------:R-:W-:Y:S02]  /*8d00*/  WARPGROUP.DEPBAR.LE gsb0, 0x0 ;  /* 0x00008000000079c5 */ /* 0x000fe40000010000 */
[----:B------:R-:W-:-:S06]  /*8d10*/  WARPGROUP.ARRIVE ;  /* 0x00000000000079c5 */ /* 0x000fcc0000000000 */
[----:B------:R-:W-:Y:S01]  /*8d20*/  QGMMA.64x128x32.F32.E4M3.E4M3 R24, R216, gdesc[UR4], R24, gsb0 ;  /* 0x01e00004d8187df3 */ /* 0x000fe20008000818 */
[----:B------:R-:W-:Y:S01]  /*8d30*/  UIADD3 UR6, UR5, 0x500, URZ ;  /* 0x0000050005067890 */ /* 0x000fe2000fffe03f */
[----:B------:R-:W-:Y:S01]  /*8d40*/  UMOV UR7, 0xc0000010 ;  /* 0xc000001000077882 */ /* 0x000fe20000000000 */
[----:B0-----:R-:W0:Y:S04]  /*8d50*/  SHFL.BFLY PT, R0, R5, 0x2, 0x1f ;  /* 0x0c401f0005007f89 */ /* 0x001e2800000e0000 */
[----:B------:R-:W3:Y:S01]  /*8d60*/  SHFL.BFLY PT, R11, R4, 0x2, 0x1f ;  /* 0x0c401f00040b7f89 */ /* 0x000ee200000e0000 */
[----:B------:R-:W-:Y:S02]  /*8d70*/  WARPGROUP.DEPBAR.LE gsb0, 0x0 ;  /* 0x00008000000079c5 */ /* 0x000fe40000010000 */
[----:B------:R-:W-:-:S06]  /*8d80*/  WARPGROUP.ARRIVE ;  /* 0x00000000000079c5 */ /* 0x000fcc0000000000 */
[----:B------:R-:W-:Y:S01]  /*8d90*/  QGMMA.64x128x32.F32.E4M3.E4M3 R24, R220, gdesc[UR4], R24, gsb0 ;  /* 0x01e00004dc187df3 */ /* 0x000fe20008000818 */
[----:B------:R-:W-:Y:S01]  /*8da0*/  UIADD3 UR6, UR5, 0x600, URZ ;  /* 0x0000060005067890 */ /* 0x000fe2000fffe03f */
[----:B------:R-:W-:Y:S01]  /*8db0*/  UMOV UR7, 0xc0000010 ;  /* 0xc000001000077882 */ /* 0x000fe20000000000 */
[----:B0-----:R-:W-:-:S01]  /*8dc0*/  FADD.FTZ R0, R0, R5 ;  /* 0x0000000500007221 */ /* 0x001fc20000010000 */
[----:B---3--:R-:W-:-:S04]  /*8dd0*/  FADD.FTZ R11, R11, R4 ;  /* 0x000000040b0b7221 */ /* 0x008fc80000010000 */
[----:B-1----:R-:W0:Y:S04]  /*8de0*/  SHFL.BFLY PT, R9, R0, 0x1, 0x1f ;  /* 0x0c201f0000097f89 */ /* 0x002e2800000e0000 */
        /* <DEDUP_REMOVED lines=14> */
[----:B------:R-:W-:Y:S01]  /*8ed0*/  QGMMA.64x128x32.F32.E4M3.E4M3 R24, R224, gdesc[UR4], R24, gsb0 ;  /* 0x01e00004e0187df3 */ /* 0x000fe20008000818 */
[----:B------:R-:W0:Y:S08]  /*8ee0*/  @P2 MUFU.LG2 R5, R5 ;  /* 0x0000000500052308 */ /* 0x000e300000000c00 */
        /* <DEDUP_REMOVED lines=17> */
.L_x_5789:
        /* <DEDUP_REMOVED lines=12> */
[----:B------:R-:W-:Y:S01]  /*90c0*/  FMUL.FTZ R15, R38, R88 ;  /* 0x00000058260f7220 */ /* 0x000fe20000410000 */
[----:B------:R-:W-:Y:S01]  /*90d0*/  ULDC.64 UR8, c[0x0][0xb90] ;  /* 0x0002e40000087ab9 */ /* 0x000fe20000000a00 */
[----:B------:R-:W-:Y:S01]  /*90e0*/  USHF.R.S32.HI UR14, URZ, 0x1f, UR42 ;  /* 0x0000001f3f0e7899 */ /* 0x000fe2000801142a */
[----:B------:R-:W-:Y:S01]  /*90f0*/  ULDC.64 UR10, c[0x0][0xb98] ;  /* 0x0002e600000a7ab9 */ /* 0x000fe20000000a00 */
[----:B0-----:R-:W-:-:S05]  /*9100*/  IMAD.SHL.U32 R3, R89, 0x4, RZ ;  /* 0x0000000459037824 */ /* 0x001fca00078e00ff */
[----:B------:R-:W-:-:S04]  /*9110*/  LOP3.LUT R3, R3, 0xc, RZ, 0xc0, !PT ;  /* 0x0000000c03037812 */ /* 0x000fc800078ec0ff */
[----:B------:R-:W-:-:S05]  /*9120*/  IADD3 R6, P0, R3, UR6, RZ ;  /* 0x0000000603067c10 */ /* 0x000fca000ff1e0ff */
[----:B------:R-:W-:-:S05]  /*9130*/  IMAD.X R7, RZ, RZ, UR7, P0 ;  /* 0x00000007ff077e24 */ /* 0x000fca00080e06ff */
[----:B------:R0:W2:Y:S01]  /*9140*/  LDG.E.CONSTANT R3, desc[UR48][R6.64] ;  /* 0x0000003006037981 */ /* 0x0000a2000c1e9900 */
        /* <DEDUP_REMOVED lines=32> */
[----:B------:R-:W-:Y:S01]  /*9350*/  F2FP.BF16.F32.PACK_AB R6, R6, R7 ;  /* 0x000000070606723e */ /* 0x000fe200000010ff */
[----:B------:R-:W-:Y:S01]  /*9360*/  UMOV UR6, UR39 ;  /* 0x0000002700067c82 */ /* 0x000fe20008000000 */
[----:B-1----:R-:W-:Y:S01]  /*9370*/  UMOV UR7, UR5 ;  /* 0x0000000500077c82 */ /* 0x002fe20008000000 */
[----:B------:R-:W-:Y:S01]  /*9380*/  LOP3.LUT P0, R7, R89, 0x3, RZ, 0xc0, !PT ;  /* 0x0000000359077812 */ /* 0x000fe2000780c0ff */
[----:B------:R-:W-:Y:S01]  /*9390*/  FMUL.FTZ R31, R47, R88 ;  /* 0x000000582f1f7220 */ /* 0x000fe20000410000 */
[----:B------:R-:W-:Y:S01]  /*93a0*/  F2FP.BF16.F32.PACK_AB R5, R5, R8 ;  /* 0x000000080505723e */ /* 0x000fe200000010ff */
[----:B------:R-:W-:Y:S01]  /*93b0*/  FMUL.FTZ R34, R43, R88 ;  /* 0x000000582b227220 */ /* 0x000fe20000410000 */
[----:B------:R-:W-:Y:S01]  /*93c0*/  F2FP.BF16.F32.PACK_AB R11, R11, R12 ;  /* 0x0000000c0b0b723e */ /* 0x000fe200000010ff */
[----:B------:R-:W-:Y:S01]  /*93d0*/  FMUL.FTZ R46, R58, R88 ;  /* 0x000000583a2e7220 */ /* 0x000fe20000410000 */
[----:B------:R-:W-:Y:S01]  /*93e0*/  F2FP.BF16.F32.PACK_AB R8, R25, R26 ;  /* 0x0000001a1908723e */ /* 0x000fe200000010ff */
[----:B------:R-:W-:Y:S01]  /*93f0*/  IMAD.U32 R26, RZ, RZ, UR6 ;  /* 0x00000006ff1a7e24 */ /* 0x000fe2000f8e00ff */
[----:B------:R-:W-:Y:S01]  /*9400*/  F2FP.BF16.F32.PACK_AB R30, R27, R30 ;  /* 0x0000001e1b1e723e */ /* 0x000fe200000010ff */
[----:B------:R-:W-:Y:S01]  /*9410*/  IMAD.U32 R27, RZ, RZ, UR7 ;  /* 0x00000007ff1b7e24 */ /* 0x000fe2000f8e00ff */
[----:B------:R-:W-:Y:S01]  /*9420*/  ISETP.EQ.OR P0, PT, R7, 0x3, !P0 ;  /* 0x000000030700780c */ /* 0x000fe20004702670 */
[-C--:B------:R-:W-:Y:S01]  /*9430*/  FMUL.FTZ R58, R67, R88.reuse ;  /* 0x00000058433a7220 */ /* 0x080fe20000410000 */
[----:B------:R-:W-:Y:S01]  /*9440*/  FMUL.FTZ R67, R86, R88 ;  /* 0x0000005856437220 */ /* 0x000fe20000410000 */
[----:B------:R-:W-:Y:S01]  /*9450*/  F2FP.BF16.F32.PACK_AB R31, R31, R34 ;  /* 0x000000221f1f723e */ /* 0x000fe200000010ff */
[-C--:B------:R-:W-:Y:S01]  /*9460*/  FMUL.FTZ R43, R62, R88.reuse ;  /* 0x000000583e2b7220 */ /* 0x080fe20000410000 */
[----:B------:R-:W-:Y:S01]  /*9470*/  SEL R84, R6, R11, P0 ;  /* 0x0000000b06547207 */ /* 0x000fe20000000000 */
[----:B------:R-:W-:Y:S01]  /*9480*/  FMUL.FTZ R35, R54, R88 ;  /* 0x0000005836237220 */ /* 0x000fe20000410000 */
[----:B------:R-:W-:Y:S01]  /*9490*/  SEL R86, R11, R6, P0 ;  /* 0x000000060b567207 */ /* 0x000fe20000000000 */
[----:B------:R-:W-:Y:S01]  /*94a0*/  IMAD.WIDE R6, R230, 0x2, R26 ;  /* 0x00000002e6067825 */ /* 0x000fe200078e021a */
[----:B------:R-:W-:-:S03]  /*94b0*/  F2FP.BF16.F32.PACK_AB R10, R9, R10 ;  /* 0x0000000a090a723e */ /* 0x000fc600000010ff */
[-C--:B------:R-:W-:Y:S01]  /*94c0*/  FMUL.FTZ R38, R50, R88.reuse ;  /* 0x0000005832267220 */ /* 0x080fe20000410000 */
[----:B------:R-:W-:Y:S01]  /*94d0*/  SEL R92, R30, R31, P0 ;  /* 0x0000001f1e5c7207 */ /* 0x000fe20000000000 */
[----:B------:R-:W-:Y:S01]  /*94e0*/  FMUL.FTZ R39, R55, R88 ;  /* 0x0000005837277220 */ /* 0x000fe20000410000 */
[----:B------:R-:W-:Y:S01]  /*94f0*/  SEL R94, R31, R30, P0 ;  /* 0x0000001e1f5e7207 */ /* 0x000fe20000000000 */
[----:B------:R-:W-:Y:S01]  /*9500*/  FMUL.FTZ R42, R51, R88 ;  /* 0x00000058332a7220 */ /* 0x000fe20000410000 */
[----:B------:R-:W-:Y:S01]  /*9510*/  F2FP.BF16.F32.PACK_AB R15, R15, R20 ;  /* 0x000000140f0f723e */ /* 0x000fe200000010ff */
[-C--:B------:R-:W-:Y:S01]  /*9520*/  FMUL.FTZ R47, R63, R88.reuse ;  /* 0x000000583f2f7220 */ /* 0x080fe20000410000 */
[----:B------:R-:W-:Y:S01]  /*9530*/  IADD3 R31, P6, R6, 0x4060, RZ ;  /* 0x00004060061f7810 */ /* 0x000fe20007fde0ff */
[-C--:B------:R-:W-:Y:S01]  /*9540*/  FMUL.FTZ R50, R59, R88.reuse ;  /* 0x000000583b327220 */ /* 0x080fe20000410000 */
[-C--:B------:R-:W-:Y:S01]  /*9550*/  FMUL.FTZ R51, R70, R88.reuse ;  /* 0x0000005846337220 */ /* 0x080fe20000410000 */
[-C--:B------:R-:W-:Y:S01]  /*9560*/  FMUL.FTZ R54, R66, R88.reuse ;  /* 0x0000005842367220 */ /* 0x080fe20000410000 */
[-C--:B------:R-:W-:Y:S01]  /*9570*/  FMUL.FTZ R55, R71, R88.reuse ;  /* 0x0000005847377220 */ /* 0x080fe20000410000 */
[----:B------:R-:W-:Y:S01]  /*9580*/  FMUL.FTZ R62, R74, R88 ;  /* 0x000000584a3e7220 */ /* 0x000fe20000410000 */
[----:B------:R-:W-:Y:S01]  /*9590*/  F2FP.BF16.F32.PACK_AB R43, R43, R46 ;  /* 0x0000002e2b2b723e */ /* 0x000fe200000010ff */
[-C--:B------:R-:W-:Y:S01]  /*95a0*/  FMUL.FTZ R59, R78, R88.reuse ;  /* 0x000000584e3b7220 */ /* 0x080fe20000410000 */
[----:B------:R-:W-:Y:S01]  /*95b0*/  F2FP.BF16.F32.PACK_AB R49, R48, R49 ;  /* 0x000000313031723e */ /* 0x000fe200000010ff */
[-C--:B------:R-:W-:Y:S01]  /*95c0*/  FMUL.FTZ R63, R79, R88.reuse ;  /* 0x000000584f3f7220 */ /* 0x080fe20000410000 */
[-C--:B------:R-:W-:Y:S01]  /*95d0*/  FMUL.FTZ R66, R75, R88.reuse ;  /* 0x000000584b427220 */ /* 0x080fe20000410000 */
[-C--:B------:R-:W-:Y:S01]  /*95e0*/  FMUL.FTZ R70, R82, R88.reuse ;  /* 0x0000005852467220 */ /* 0x080fe20000410000 */
[-C--:B------:R-:W-:Y:S01]  /*95f0*/  FMUL.FTZ R71, R87, R88.reuse ;  /* 0x0000005857477220 */ /* 0x080fe20000410000 */
[----:B------:R-:W-:Y:S01]  /*9600*/  FMUL.FTZ R74, R83, R88 ;  /* 0x00000058534a7220 */ /* 0x000fe20000410000 */
[----:B------:R-:W-:Y:S01]  /*9610*/  SEL R46, R5, R10, P0 ;  /* 0x0000000a052e7207 */ /* 0x000fe20000000000 */
[----:B------:R-:W0:Y:S01]  /*9620*/  LDC R85, c[0x0][0xc38] ;  /* 0x00030e00ff557b82 */ /* 0x000e220000000800 */
[----:B------:R-:W-:Y:S01]  /*9630*/  SEL R48, R10, R5, P0 ;  /* 0x000000050a307207 */ /* 0x000fe20000000000 */
[----:B------:R-:W-:Y:S01]  /*9640*/  IMAD R5, R18, 0x40, R2 ;  /* 0x0000004012057824 */ /* 0x000fe200078e0202 */
[----:B------:R-:W-:Y:S01]  /*9650*/  SEL R88, R15, R8, P0 ;  /* 0x000000080f587207 */ /* 0x000fe20000000000 */
[----:B------:R-:W-:Y:S01]  /*9660*/  UIADD3 UR5, -UR42, URZ, URZ ;  /* 0x0000003f2a057290 */ /* 0x000fe2000fffe13f */
[----:B------:R-:W-:Y:S01]  /*9670*/  SEL R90, R8, R15, P0 ;  /* 0x0000000f085a7207 */ /* 0x000fe20000000000 */
[----:B------:R-:W-:Y:S01]  /*9680*/  IMAD.WIDE R26, R5, 0x2, R26 ;  /* 0x00000002051a7825 */ /* 0x000fe200078e021a */
[----:B------:R-:W-:Y:S01]  /*9690*/  LOP3.LUT R30, R31, 0x380, RZ, 0xc0, !PT ;  /* 0x000003801f1e7812 */ /* 0x000fe200078ec0ff */
[----:B------:R-:W-:Y:S01]  /*96a0*/  ULDC UR6, c[0x0][0xc44] ;  /* 0x0003110000067ab9 */ /* 0x000fe20000000800 */
[----:B------:R-:W-:Y:S01]  /*96b0*/  IADD3 R8, P2, R6, 0x20, RZ ;  /* 0x0000002006087810 */ /* 0x000fe20007f5e0ff */
[----:B------:R-:W-:Y:S01]  /*96c0*/  UIMAD UR13, UR6, UR5, UR43 ;  /* 0x00000005060d72a4 */ /* 0x000fe2000f8e022b */
[----:B------:R-:W-:Y:S01]  /*96d0*/  SHF.R.U64 R30, R30, 0x3, RZ ;  /* 0x000000031e1e7819 */ /* 0x000fe200000012ff */
[----:B------:R-:W-:Y:S01]  /*96e0*/  UIADD3 UR4, UR4, 0x2e860, URZ ;  /* 0x0002e86004047890 */ /* 0x000fe2000fffe03f */
[----:B------:R-:W-:Y:S01]  /*96f0*/  LOP3.LUT R5, R8, 0x380, RZ, 0xc0, !PT ;  /* 0x0000038008057812 */ /* 0x000fe200078ec0ff */
[----:B------:R-:W-:Y:S01]  /*9700*/  USHF.R.S32.HI UR12, URZ, 0x1f, UR13 ;  /* 0x0000001f3f0c7899 */ /* 0x000fe2000801140d */
[----:B------:R-:W-:Y:S01]  /*9710*/  LOP3.LUT R30, R30, R31, RZ, 0x3c, !PT ;  /* 0x0000001f1e1e7212 */ /* 0x000fe200078e3cff */
[--C-:B------:R-:W-:Y:S01]  /*9720*/  IMAD.X R31, RZ, RZ, R7.reuse, P6 ;  /* 0x000000ffff1f7224 */ /* 0x100fe200030e0607 */
[----:B------:R-:W-:Y:S01]  /*9730*/  SHF.R.U64 R5, R5, 0x3, RZ ;  /* 0x0000000305057819 */ /* 0x000fe200000012ff */
[----:B------:R-:W-:Y:S01]  /*9740*/  UIMAD UR5, UR12, UR8, URZ ;  /* 0x000000080c0572a4 */ /* 0x000fe2000f8e023f */
[----:B------:R-:W-:Y:S01]  /*9750*/  IADD3 R10, P6, R6, 0x40, RZ ;  /* 0x00000040060a7810 */ /* 0x000fe20007fde0ff */
[----:B------:R-:W-:Y:S01]  /*9760*/  UPRMT UR4, UR36, 0x654, UR4 ;  /* 0x0000065424047896 */ /* 0x000fe20008000004 */
[----:B------:R-:W-:Y:S01]  /*9770*/  F2FP.BF16.F32.PACK_AB R41, R40, R41 ;  /* 0x000000292829723e */ /* 0x000fe200000010ff */
[----:B------:R-:W-:Y:S01]  /*9780*/  UIMAD.WIDE.U32 UR6, UR13, UR8, URZ ;  /* 0x000000080d0672a5 */ /* 0x000fe2000f8e003f */
[----:B------:R-:W-:Y:S01]  /*9790*/  LOP3.LUT R40, R5, R8, RZ, 0x3c, !PT ;  /* 0x0000000805287212 */ /* 0x000fe200078e3cff */
[----:B------:R-:W-:Y:S01]  /*97a0*/  UIMAD UR5, UR13, UR9, UR5 ;  /* 0x000000090d0572a4 */ /* 0x000fe2000f8e0205 */
[----:B------:R-:W-:Y:S01]  /*97b0*/  LOP3.LUT R5, R10, 0x380, RZ, 0xc0, !PT ;  /* 0x000003800a057812 */ /* 0x000fe200078ec0ff */
[----:B------:R-:W-:Y:S01]  /*97c0*/  UIMAD UR8, UR14, UR10, URZ ;  /* 0x0000000a0e0872a4 */ /* 0x000fe2000f8e023f */
[----:B------:R-:W-:Y:S01]  /*97d0*/  F2FP.BF16.F32.PACK_AB R28, R28, R29 ;  /* 0x0000001d1c1c723e */ /* 0x000fe200000010ff */
[----:B------:R-:W-:Y:S01]  /*97e0*/  IMAD.X R29, RZ, RZ, R7, P6 ;  /* 0x000000ffff1d7224 */ /* 0x000fe200030e0607 */
[----:B------:R-:W-:Y:S01]  /*97f0*/  F2FP.BF16.F32.PACK_AB R33, R32, R33 ;  /* 0x000000212021723e */ /* 0x000fe200000010ff */
[----:B------:R-:W-:Y:S01]  /*9800*/  UIADD3 UR7, UR7, UR5, URZ ;  /* 0x0000000507077290 */ /* 0x000fe2000fffe03f */
[----:B------:R-:W-:Y:S01]  /*9810*/  SHF.R.U64 R5, R5, 0x3, RZ ;  /* 0x0000000305057819 */ /* 0x000fe200000012ff */
[----:B------:R-:W-:Y:S01]  /*9820*/  SYNCS.ARRIVE.TRANS64.RED.A1T0 RZ, [UR4], RZ ;  /* 0x000000ffffff79a7 */ /* 0x000fe20008100404 */
[----:B------:R-:W-:Y:S01]  /*9830*/  F2FP.BF16.F32.PACK_AB R59, R59, R62 ;  /* 0x0000003e3b3b723e */ /* 0x000fe200000010ff */
[----:B------:R-:W-:Y:S01]  /*9840*/  UIMAD UR8, UR42, UR11, UR8 ;  /* 0x0000000b2a0872a4 */ /* 0x000fe2000f8e0208 */
[----:B------:R-:W-:Y:S01]  /*9850*/  F2FP.BF16.F32.PACK_AB R65, R64, R65 ;  /* 0x000000414041723e */ /* 0x000fe200000010ff */
[----:B------:R-:W-:Y:S01]  /*9860*/  UIMAD.WIDE.U32 UR6, UR42, UR10, UR6 ;  /* 0x0000000a2a0672a5 */ /* 0x000fe2000f8e0006 */
[----:B------:R-:W-:Y:S01]  /*9870*/  SEL R62, R28, R33, P0 ;  /* 0x000000211c3e7207 */ /* 0x000fe20000000000 */
[----:B------:R-:W-:Y:S01]  /*9880*/  ULDC.64 UR4, c[0x0][0xb50] ;  /* 0x0002d40000047ab9 */ /* 0x000fe20000000a00 */
[----:B------:R-:W-:-:S02]  /*9890*/  SEL R64, R33, R28, P0 ;  /* 0x0000001c21407207 */ /* 0x000fc40000000000 */
[----:B------:R-:W-:Y:S02]  /*98a0*/  LOP3.LUT R28, R5, R10, RZ, 0x3c, !PT ;  /* 0x0000000a051c7212 */ /* 0x000fe400078e3cff */
[----:B------:R-:W1:Y:S01]  /*98b0*/  LDC R5, c[0x0][0xbe8] ;  /* 0x0002fa00ff057b82 */ /* 0x000e620000000800 */
[----:B------:R-:W-:Y:S02]  /*98c0*/  F2FP.BF16.F32.PACK_AB R36, R36, R37 ;  /* 0x000000252424723e */ /* 0x000fe400000010ff */
[----:B------:R-:W-:Y:S02]  /*98d0*/  F2FP.BF16.F32.PACK_AB R67, R67, R70 ;  /* 0x000000464343723e */ /* 0x000fe400000010ff */
[----:B------:R-:W-:Y:S02]  /*98e0*/  F2FP.BF16.F32.PACK_AB R73, R72, R73 ;  /* 0x000000494849723e */ /* 0x000fe400000010ff */
[----:B------:R-:W-:Y:S02]  /*98f0*/  SEL R70, R36, R41, P0 ;  /* 0x0000002924467207 */ /* 0x000fe40000000000 */
[----:B------:R-:W-:Y:S01]  /*9900*/  SEL R72, R41, R36, P0 ;  /* 0x0000002429487207 */ /* 0x000fe20000000000 */
[----:B------:R-:W-:Y:S01]  /*9910*/  IMAD.X R41, RZ, RZ, R7, P2 ;  /* 0x000000ffff297224 */ /* 0x000fe200010e0607 */
[----:B------:R-:W-:-:S02]  /*9920*/  F2FP.BF16.F32.PACK_AB R24, R21, R24 ;  /* 0x000000181518723e */ /* 0x000fc400000010ff */
[----:B------:R-:W-:Y:S02]  /*9930*/  IADD3 R21, P2, R26, 0x2000, RZ ;  /* 0x000020001a157810 */ /* 0x000fe40007f5e0ff */
[----:B------:R-:W-:Y:S02]  /*9940*/  F2FP.BF16.F32.PACK_AB R50, R47, R50 ;  /* 0x000000322f32723e */ /* 0x000fe400000010ff */
[----:B------:R-:W-:Y:S02]  /*9950*/  LOP3.LUT R20, R21, 0x380, RZ, 0xc0, !PT ;  /* 0x0000038015147812 */ /* 0x000fe400078ec0ff */
[----:B------:R-:W-:Y:S02]  /*9960*/  F2FP.BF16.F32.PACK_AB R60, R60, R61 ;  /* 0x0000003d3c3c723e */ /* 0x000fe400000010ff */
[----:B------:R-:W-:Y:S02]  /*9970*/  SHF.R.U64 R20, R20, 0x3, RZ ;  /* 0x0000000314147819 */ /* 0x000fe400000012ff */
[----:B------:R-:W-:-:S02]  /*9980*/  SEL R100, R43, R50, P0 ;  /* 0x000000322b647207 */ /* 0x000fc40000000000 */
[----:B------:R-:W-:Y:S01]  /*9990*/  LOP3.LUT R20, R20, R21, RZ, 0x3c, !PT ;  /* 0x0000001514147212 */ /* 0x000fe200078e3cff */
[----:B------:R-:W-:Y:S01]  /*99a0*/  IMAD.X R21, RZ, RZ, R27, P2 ;  /* 0x000000ffff157224 */ /* 0x000fe200010e061b */
[----:B-1----:R-:W-:Y:S02]  /*99b0*/  ISETP.NE.AND P2, PT, R5, 0x1, PT ;  /* 0x000000010500780c */ /* 0x002fe40003f45270 */
[----:B------:R-:W-:Y:S02]  /*99c0*/  SEL R80, R60, R65, P0 ;  /* 0x000000413c507207 */ /* 0x000fe40000000000 */
[----:B------:R-:W-:Y:S02]  /*99d0*/  SEL R50, R50, R43, P0 ;  /* 0x0000002b32327207 */ /* 0x000fe40000000000 */
[----:B------:R-:W-:Y:S02]  /*99e0*/  SEL R60, R65, R60, P0 ;  /* 0x0000003c413c7207 */ /* 0x000fe40000000000 */
[----:B------:R-:W-:-:S02]  /*99f0*/  LOP3.LUT R43, R6, 0x380, RZ, 0xc0, !PT ;  /* 0x00000380062b7812 */ /* 0x000fc400078ec0ff */
[----:B------:R-:W-:Y:S01]  /*9a00*/  MOV R65, R30 ;  /* 0x0000001e00417202 */ /* 0x000fe20000000f00 */
[----:B------:R-:W-:Y:S01]  /*9a10*/  IMAD R30, RZ, RZ, -UR43 ;  /* 0x8000002bff1e7e24 */ /* 0x000fe2000f8e02ff */
[----:B------:R-:W-:Y:S01]  /*9a20*/  F2FP.BF16.F32.PACK_AB R13, R13, R14 ;  /* 0x0000000e0d0d723e */ /* 0x000fe200000010ff */
[----:B------:R-:W1:Y:S01]  /*9a30*/  @P2 LDC R31, c[0x0][0xbec] ;  /* 0x0002fb00ff1f2b82 */ /* 0x000e620000000800 */
[----:B------:R-:W-:Y:S01]  /*9a40*/  F2FP.BF16.F32.PACK_AB R35, R35, R38 ;  /* 0x000000262323723e */ /* 0x000fe200000010ff */
[----:B0-----:R-:W-:Y:S01]  /*9a50*/  IMAD R85, R85, R30, UR41 ;  /* 0x0000002955557e24 */ /* 0x001fe2000f8e021e */
[----:B------:R-:W-:Y:S02]  /*9a60*/  F2FP.BF16.F32.PACK_AB R42, R39, R42 ;  /* 0x0000002a272a723e */ /* 0x000fe400000010ff */
[C---:B------:R-:W-:Y:S02]  /*9a70*/  IADD3 R14, P5, R6.reuse, 0x4040, RZ ;  /* 0x00004040060e7810 */ /* 0x040fe40007fbe0ff */
[C---:B------:R-:W-:Y:S01]  /*9a80*/  IADD3 R12, P4, R6.reuse, 0x4020, RZ ;  /* 0x00004020060c7810 */ /* 0x040fe20007f9e0ff */
[----:B------:R-:W0:Y:S01]  /*9a90*/  @P2 LDC R30, c[0x0][0xbf0] ;  /* 0x0002fc00ff1e2b82 */ /* 0x000e220000000800 */
[C---:B------:R-:W-:Y:S01]  /*9aa0*/  IADD3 R11, P3, R6.reuse, 0x4000, RZ ;  /* 0x00004000060b7810 */ /* 0x040fe20007f7e0ff */
[----:B------:R-:W-:Y:S01]  /*9ab0*/  IMAD.X R33, RZ, RZ, R7, P5 ;  /* 0x000000ffff217224 */ /* 0x000fe200028e0607 */
[----:B------:R-:W-:-:S02]  /*9ac0*/  IADD3 R9, P1, R6, 0x60, RZ ;  /* 0x0000006006097810 */ /* 0x000fc40007f3e0ff */
[----:B------:R-:W-:Y:S01]  /*9ad0*/  SHF.R.U64 R43, R43, 0x3, RZ ;  /* 0x000000032b2b7819 */ /* 0x000fe200000012ff */
[--C-:B------:R-:W-:Y:S01]  /*9ae0*/  IMAD.X R37, RZ, RZ, R7.reuse, P3 ;  /* 0x000000ffff257224 */ /* 0x100fe200018e0607 */
[----:B------:R-:W-:Y:S01]  /*9af0*/  SEL R96, R35, R42, P0 ;  /* 0x0000002a23607207 */ /* 0x000fe20000000000 */
[--C-:B------:R-:W-:Y:S01]  /*9b00*/  IMAD.X R39, RZ, RZ, R7.reuse, P1 ;  /* 0x000000ffff277224 */ /* 0x100fe200008e0607 */
[----:B------:R-:W-:Y:S01]  /*9b10*/  SEL R98, R42, R35, P0 ;  /* 0x000000232a627207 */ /* 0x000fe20000000000 */
[--C-:B------:R-:W-:Y:S01]  /*9b20*/  IMAD.X R35, RZ, RZ, R7.reuse, P4 ;  /* 0x000000ffff237224 */ /* 0x100fe200020e0607 */
[----:B------:R-:W-:Y:S01]  /*9b30*/  LOP3.LUT R42, R43, R6, RZ, 0x3c, !PT ;  /* 0x000000062b2a7212 */ /* 0x000fe200078e3cff */
[----:B------:R-:W-:Y:S01]  /*9b40*/  IMAD.MOV.U32 R43, RZ, RZ, R7 ;  /* 0x000000ffff2b7224 */ /* 0x000fe200078e0007 */
[----:B------:R-:W-:Y:S02]  /*9b50*/  LOP3.LUT R7, R12, 0x380, RZ, 0xc0, !PT ;  /* 0x000003800c077812 */ /* 0x000fe400078ec0ff */
[----:B------:R-:W-:-:S02]  /*9b60*/  F2FP.BF16.F32.PACK_AB R51, R51, R54 ;  /* 0x000000363333723e */ /* 0x000fc400000010ff */
[----:B------:R-:W-:Y:S02]  /*9b70*/  F2FP.BF16.F32.PACK_AB R57, R56, R57 ;  /* 0x000000393839723e */ /* 0x000fe400000010ff */
[----:B------:R-:W-:Y:S02]  /*9b80*/  LOP3.LUT R6, R11, 0x380, RZ, 0xc0, !PT ;  /* 0x000003800b067812 */ /* 0x000fe400078ec0ff */
[----:B------:R-:W-:Y:S02]  /*9b90*/  SEL R54, R13, R24, P0 ;  /* 0x000000180d367207 */ /* 0x000fe40000000000 */
[----:B------:R-:W-:Y:S02]  /*9ba0*/  SEL R56, R24, R13, P0 ;  /* 0x0000000d18387207 */ /* 0x000fe40000000000 */
[----:B------:R-:W-:Y:S02]  /*9bb0*/  SHF.R.U64 R7, R7, 0x3, RZ ;  /* 0x0000000307077819 */ /* 0x000fe400000012ff */
[----:B------:R-:W-:-:S02]  /*9bc0*/  LOP3.LUT R13, R14, 0x380, RZ, 0xc0, !PT ;  /* 0x000003800e0d7812 */ /* 0x000fc400078ec0ff */
[----:B------:R-:W-:Y:S02]  /*9bd0*/  SHF.R.U64 R6, R6, 0x3, RZ ;  /* 0x0000000306067819 */ /* 0x000fe400000012ff */
[----:B------:R-:W-:Y:S02]  /*9be0*/  LOP3.LUT R34, R7, R12, RZ, 0x3c, !PT ;  /* 0x0000000c07227212 */ /* 0x000fe400078e3cff */
[----:B------:R-:W-:Y:S02]  /*9bf0*/  SHF.R.U64 R13, R13, 0x3, RZ ;  /* 0x000000030d0d7819 */ /* 0x000fe400000012ff */
[----:B------:R-:W-:Y:S02]  /*9c00*/  F2FP.BF16.F32.PACK_AB R68, R68, R69 ;  /* 0x000000454444723e */ /* 0x000fe400000010ff */
[----:B------:R-:W-:Y:S02]  /*9c10*/  F2FP.BF16.F32.PACK_AB R74, R71, R74 ;  /* 0x0000004a474a723e */ /* 0x000fe400000010ff */
[----:B------:R-:W-:-:S02]  /*9c20*/  LOP3.LUT R36, R6, R11, RZ, 0x3c, !PT ;  /* 0x0000000b06247212 */ /* 0x000fc400078e3cff */
[----:B------:R-:W-:Y:S02]  /*9c30*/  IADD3 R25, P6, R26, 0x1000, RZ ;  /* 0x000010001a197810 */ /* 0x000fe40007fde0ff */
[----:B------:R-:W-:Y:S02]  /*9c40*/  LOP3.LUT R6, R9, 0x380, RZ, 0xc0, !PT ;  /* 0x0000038009067812 */ /* 0x000fe400078ec0ff */
[----:B------:R-:W-:Y:S01]  /*9c50*/  MOV R69, R34 ;  /* 0x0000002200457202 */ /* 0x000fe20000000f00 */
[----:B------:R-:W-:Y:S01]  /*9c60*/  IMAD R34, R85, 0x80, R229 ;  /* 0x0000008055227824 */ /* 0x000fe200078e02e5 */
[----:B------:R-:W-:Y:S02]  /*9c70*/  LOP3.LUT R32, R13, R14, RZ, 0x3c, !PT ;  /* 0x0000000e0d207212 */ /* 0x000fe400078e3cff */
[----:B------:R-:W-:Y:S02]  /*9c80*/  F2FP.BF16.F32.PACK_AB R66, R63, R66 ;  /* 0x000000423f42723e */ /* 0x000fe400000010ff */
[----:B------:R-:W-:-:S02]  /*9c90*/  SEL R106, R67, R74, P0 ;  /* 0x0000004a436a7207 */ /* 0x000fc40000000000 */
[----:B------:R-:W-:Y:S02]  /*9ca0*/  LOP3.LUT R24, R25, 0x380, RZ, 0xc0, !PT ;  /* 0x0000038019187812 */ /* 0x000fe400078ec0ff */
[----:B------:R-:W-:Y:S02]  /*9cb0*/  MOV R63, R42 ;  /* 0x0000002a003f7202 */ /* 0x000fe40000000f00 */
[----:B------:R-:W-:Y:S02]  /*9cc0*/  SEL R74, R74, R67, P0 ;  /* 0x000000434a4a7207 */ /* 0x000fe40000000000 */
[----:B------:R-:W-:Y:S02]  /*9cd0*/  SHF.R.U64 R6, R6, 0x3, RZ ;  /* 0x0000000306067819 */ /* 0x000fe400000012ff */
[----:B------:R-:W-:Y:S01]  /*9ce0*/  MOV R42, R28 ;  /* 0x0000001c002a7202 */ /* 0x000fe20000000f00 */
[----:B-1----:R-:W-:Y:S01]  /*9cf0*/  @P2 IMAD.HI.U32 R29, R34, R31, RZ ;  /* 0x0000001f221d2227 */ /* 0x002fe200078e00ff */
[----:B------:R-:W-:-:S02]  /*9d00*/  MOV R67, R32 ;  /* 0x0000002000437202 */ /* 0x000fc40000000f00 */
[----:B------:R-:W-:Y:S01]  /*9d10*/  SHF.R.U64 R24, R24, 0x3, RZ ;  /* 0x0000000318187819 */ /* 0x000fe200000012ff */
[----:B------:R-:W-:Y:S01]  /*9d20*/  IMAD.MOV.U32 R28, RZ, RZ, R34 ;  /* 0x000000ffff1c7224 */ /* 0x000fe200078e0022 */
[----:B------:R-:W-:Y:S02]  /*9d30*/  F2FP.BF16.F32.PACK_AB R58, R55, R58 ;  /* 0x0000003a373a723e */ /* 0x000fe400000010ff */
[----:B------:R-:W-:Y:S02]  /*9d40*/  LOP3.LUT R38, R6, R9, RZ, 0x3c, !PT ;  /* 0x0000000906267212 */ /* 0x000fe400078e3cff */
[----:B------:R-:W-:Y:S02]  /*9d50*/  SEL R82, R68, R73, P0 ;  /* 0x0000004944527207 */ /* 0x000fe40000000000 */
[----:B0-----:R-:W-:Y:S02]  /*9d60*/  @P2 SHF.R.U32.HI R28, RZ, R30, R29 ;  /* 0x0000001eff1c2219 */ /* 0x001fe4000001161d */
[----:B------:R-:W-:-:S02]  /*9d70*/  SEL R68, R73, R68, P0 ;  /* 0x0000004449447207 */ /* 0x000fc40000000000 */
[----:B------:R-:W-:Y:S01]  /*9d80*/  LOP3.LUT R24, R24, R25, RZ, 0x3c, !PT ;  /* 0x0000001918187212 */ /* 0x000fe200078e3cff */
[----:B------:R-:W-:Y:S01]  /*9d90*/  IMAD.X R25, RZ, RZ, R27, P6 ;  /* 0x000000ffff197224 */ /* 0x000fe200030e061b */
[----:B------:R-:W-:Y:S01]  /*9da0*/  IADD3 R15, P1, R26, 0x3000, RZ ;  /* 0x000030001a0f7810 */ /* 0x000fe20007f3e0ff */
[----:B------:R-:W-:Y:S01]  /*9db0*/  IMAD.MOV R32, RZ, RZ, -R28 ;  /* 0x000000ffff207224 */ /* 0x000fe200078e0a1c */
[----:B------:R-:W-:Y:S02]  /*9dc0*/  F2FP.BF16.F32.PACK_AB R44, R44, R45 ;  /* 0x0000002d2c2c723e */ /* 0x000fe400000010ff */
[----:B------:R-:W-:Y:S02]  /*9dd0*/  SEL R102, R51, R58, P0 ;  /* 0x0000003a33667207 */ /* 0x000fe40000000000 */
[----:B------:R-:W-:Y:S02]  /*9de0*/  MOV R71, R36 ;  /* 0x0000002400477202 */ /* 0x000fe40000000f00 */
[----:B------:R-:W-:-:S02]  /*9df0*/  MOV R73, R38 ;  /* 0x0000002600497202 */ /* 0x000fc40000000f00 */
[----:B------:R-:W-:Y:S02]  /*9e00*/  SEL R58, R58, R51, P0 ;  /* 0x000000333a3a7207 */ /* 0x000fe40000000000 */
[----:B------:R-:W-:Y:S02]  /*9e10*/  IADD3 R45, P6, R26, 0x7000, RZ ;  /* 0x000070001a2d7810 */ /* 0x000fe40007fde0ff */
[----:B------:R-:W-:Y:S02]  /*9e20*/  F2FP.BF16.F32.PACK_AB R52, R52, R53 ;  /* 0x000000353434723e */ /* 0x000fe400000010ff */
[----:B------:R-:W-:Y:S02]  /*9e30*/  LOP3.LUT R14, R15, 0x380, RZ, 0xc0, !PT ;  /* 0x000003800f0e7812 */ /* 0x000fe400078ec0ff */
[----:B------:R-:W-:Y:S02]  /*9e40*/  LOP3.LUT R6, R45, 0x380, RZ, 0xc0, !PT ;  /* 0x000003802d067812 */ /* 0x000fe400078ec0ff */
[----:B------:R-:W-:-:S02]  /*9e50*/  SEL R76, R44, R49, P0 ;  /* 0x000000312c4c7207 */ /* 0x000fc40000000000 */
[----:B------:R-:W-:Y:S02]  /*9e60*/  SEL R78, R52, R57, P0 ;  /* 0x00000039344e7207 */ /* 0x000fe40000000000 */
[----:B------:R-:W-:Y:S02]  /*9e70*/  SEL R104, R59, R66, P0 ;  /* 0x000000423b687207 */ /* 0x000fe40000000000 */
[----:B------:R-:W-:Y:S02]  /*9e80*/  SHF.R.U64 R14, R14, 0x3, RZ ;  /* 0x000000030e0e7819 */ /* 0x000fe400000012ff */
[----:B------:R-:W-:Y:S02]  /*9e90*/  SEL R44, R49, R44, P0 ;  /* 0x0000002c312c7207 */ /* 0x000fe40000000000 */
[----:B------:R-:W-:Y:S02]  /*9ea0*/  SEL R52, R57, R52, P0 ;  /* 0x0000003439347207 */ /* 0x000fe40000000000 */
[----:B------:R-:W-:Y:S01]  /*9eb0*/  SEL R66, R66, R59, P0 ;  /* 0x0000003b42427207 */ /* 0x000fe20000000000 */
[----:B------:R-:W-:Y:S01]  /*9ec0*/  IMAD R59, R5, R32, R34 ;  /* 0x00000020053b7224 */ /* 0x000fe200078e0222 */
[----:B------:R-:W-:-:S02]  /*9ed0*/  SHF.R.U64 R6, R6, 0x3, RZ ;  /* 0x0000000306067819 */ /* 0x000fc400000012ff */
[----:B------:R-:W-:Y:S01]  /*9ee0*/  LOP3.LUT R14, R14, R15, RZ, 0x3c, !PT ;  /* 0x0000000f0e0e7212 */ /* 0x000fe200078e3cff */
[----:B------:R-:W-:Y:S01]  /*9ef0*/  IMAD.X R15, RZ, RZ, R27, P1 ;  /* 0x000000ffff0f7224 */ /* 0x000fe200008e061b */
[----:B------:R-:W-:Y:S01]  /*9f00*/  MOV R61, R40 ;  /* 0x00000028003d7202 */ /* 0x000fe20000000f00 */
[----:B------:R-:W-:Y:S01]  /*9f10*/  IMAD.U32 R41, RZ, RZ, UR8 ;  /* 0x00000008ff297e24 */ /* 0x000fe2000f8e00ff */
[----:B------:R-:W-:Y:S01]  /*9f20*/  LOP3.LUT R6, R6, R45, RZ, 0x3c, !PT ;  /* 0x0000002d06067212 */ /* 0x000fe200078e3cff */
[----:B------:R-:W-:Y:S01]  /*9f30*/  ULDC.64 UR8, c[0x0][0xae8] ;  /* 0x0002ba0000087ab9 */ /* 0x000fe20000000a00 */
[----:B------:R-:W-:Y:S02]  /*9f40*/  SHF.R.S32.HI R30, RZ, 0x1f, R28 ;  /* 0x0000001fff1e7819 */ /* 0x000fe4000001141c */
[----:B------:R-:W-:Y:S02]  /*9f50*/  IADD3 R40, P1, R28, UR6, RZ ;  /* 0x000000061c287c10 */ /* 0x000fe4000ff3e0ff */
[----:B------:R-:W-:-:S02]  /*9f60*/  SHF.R.S32.HI R36, RZ, 0x1f, R59 ;  /* 0x0000001fff247819 */ /* 0x000fc4000001143b */
[----:B------:R-:W-:Y:S01]  /*9f70*/  IADD3.X R41, R30, UR7, R41, P1, !PT ;  /* 0x000000071e297c10 */ /* 0x000fe20008ffe429 */
[----:B------:R-:W-:Y:S01]  /*9f80*/  ULDC.64 UR6, c[0x0][0xb88] ;  /* 0x0002e20000067ab9 */ /* 0x000fe20000000a00 */
[----:B------:R-:W-:Y:S01]  /*9f90*/  IADD3 R11, P4, R26, 0x5000, RZ ;  /* 0x000050001a0b7810 */ /* 0x000fe20007f9e0ff */
[----:B------:R-:W-:Y:S01]  /*9fa0*/  IMAD R36, R36, UR6, RZ ;  /* 0x0000000624247c24 */ /* 0x000fe2000f8e02ff */
[----:B------:R-:W-:Y:S01]  /*9fb0*/  IADD3 R13, P3, R26, 0x4000, RZ ;  /* 0x000040001a0d7810 */ /* 0x000fe20007f7e0ff */
[----:B--2---:R-:W-:Y:S01]  /*9fc0*/  SHFL.IDX PT, R46, R46, R3, 0x1c1f ;  /* 0x001c1f032e2e7589 */ /* 0x004fe200000e0000 */
[----:B------:R-:W-:Y:S01]  /*9fd0*/  LOP3.LUT R33, R3, 0x2, RZ, 0x3c, !PT ;  /* 0x0000000203217812 */ /* 0x000fe200078e3cff */
[----:B------:R-:W-:Y:S01]  /*9fe0*/  IMAD R75, R59, UR7, R36 ;  /* 0x000000073b4b7c24 */ /* 0x000fe2000f8e0224 */
[----:B------:R-:W-:Y:S01]  /*9ff0*/  LOP3.LUT R10, R11, 0x380, RZ, 0xc0, !PT ;  /* 0x000003800b0a7812 */ /* 0x000fe200078ec0ff */
[----:B------:R-:W-:Y:S01]  /*a000*/  SHFL.IDX PT, R54, R54, R3, 0x1c1f ;  /* 0x001c1f0336367589 */ /* 0x000fe200000e0000 */
[----:B------:R-:W-:Y:S01]  /*a010*/  LOP3.LUT R12, R13, 0x380, RZ, 0xc0, !PT ;  /* 0x000003800d0c7812 */ /* 0x000fe200078ec0ff */
[----:B------:R-:W-:Y:S01]  /*a020*/  IMAD.WIDE.U32 R40, R59, UR6, R40 ;  /* 0x000000063b287c25 */ /* 0x000fe2000f8e0028 */
[----:B------:R-:W-:Y:S01]  /*a030*/  SHF.R.U64 R10, R10, 0x3, RZ ;  /* 0x000000030a0a7819 */ /* 0x000fe200000012ff */
[----:B------:R-:W0:Y:S01]  /*a040*/  SHFL.IDX PT, R29, R48, R33, 0x1c1f ;  /* 0x001c1f21301d7589 */ /* 0x000e2200000e0000 */
[----:B------:R-:W-:Y:S01]  /*a050*/  ULDC UR6, c[0x0][0xa88] ;  /* 0x0002a20000067ab9 */ /* 0x000fe20000000800 */
[----:B------:R-:W-:-:S02]  /*a060*/  SHF.R.U64 R12, R12, 0x3, RZ ;  /* 0x000000030c0c7819 */ /* 0x000fc400000012ff */
[----:B------:R-:W1:Y:S01]  /*a070*/  SHFL.IDX PT, R31, R56, R33, 0x1c1f ;  /* 0x001c1f21381f7589 */ /* 0x000e6200000e0000 */
[----:B------:R-:W-:Y:S01]  /*a080*/  LOP3.LUT R10, R10, R11, RZ, 0x3c, !PT ;  /* 0x0000000b0a0a7212 */ /* 0x000fe200078e3cff */
[--C-:B------:R-:W-:Y:S01]  /*a090*/  IMAD.X R11, RZ, RZ, R27.reuse, P4 ;  /* 0x000000ffff0b7224 */ /* 0x100fe200020e061b */
[----:B------:R-:W-:Y:S01]  /*a0a0*/  LOP3.LUT P1, RZ, R19, 0x3, RZ, 0xc0, !PT ;  /* 0x0000000313ff7812 */ /* 0x000fe2000782c0ff */
[----:B------:R-:W-:Y:S01]  /*a0b0*/  SHFL.IDX PT, R84, R84, R3, 0x1c1f ;  /* 0x001c1f0354547589 */ /* 0x000fe200000e0000 */
[----:B------:R-:W-:Y:S01]  /*a0c0*/  LOP3.LUT R12, R12, R13, RZ, 0x3c, !PT ;  /* 0x0000000d0c0c7212 */ /* 0x000fe200078e3cff */
[----:B------:R-:W-:Y:S01]  /*a0d0*/  IMAD.X R13, RZ, RZ, R27, P3 ;  /* 0x000000ffff0d7224 */ /* 0x000fe200018e061b */
[C---:B------:R-:W-:Y:S01]  /*a0e0*/  IADD3 R9, P5, R26.reuse, 0x6000, RZ ;  /* 0x000060001a097810 */ /* 0x040fe20007fbe0ff */
[----:B------:R-:W2:Y:S01]  /*a0f0*/  SHFL.IDX PT, R35, R86, R33, 0x1c1f ;  /* 0x001c1f2156237589 */ /* 0x000ea200000e0000 */
[----:B------:R-:W-:Y:S02]  /*a100*/  LOP3.LUT R7, R26, 0x380, RZ, 0xc0, !PT ;  /* 0x000003801a077812 */ /* 0x000fe400078ec0ff */
[----:B------:R-:W-:Y:S01]  /*a110*/  LOP3.LUT R8, R9, 0x380, RZ, 0xc0, !PT ;  /* 0x0000038009087812 */ /* 0x000fe200078ec0ff */
[----:B------:R-:W-:Y:S01]  /*a120*/  SHFL.IDX PT, R62, R62, R3, 0x1c1f ;  /* 0x001c1f033e3e7589 */ /* 0x000fe200000e0000 */
[----:B------:R-:W-:-:S02]  /*a130*/  SHF.R.U64 R7, R7, 0x3, RZ ;  /* 0x0000000307077819 */ /* 0x000fc400000012ff */
[----:B------:R-:W-:Y:S01]  /*a140*/  SHF.R.U64 R8, R8, 0x3, RZ ;  /* 0x0000000308087819 */ /* 0x000fe200000012ff */
[----:B------:R-:W-:Y:S01]  /*a150*/  SHFL.IDX PT, R88, R88, R3, 0x1c1f ;  /* 0x001c1f0358587589 */ /* 0x000fe200000e0000 */
[----:B------:R-:W-:Y:S01]  /*a160*/  LOP3.LUT R26, R7, R26, RZ, 0x3c, !PT ;  /* 0x0000001a071a7212 */ /* 0x000fe200078e3cff */
[--C-:B------:R-:W-:Y:S01]  /*a170*/  IMAD.X R7, RZ, RZ, R27.reuse, P6 ;  /* 0x000000ffff077224 */ /* 0x100fe200030e061b */
[----:B------:R-:W-:Y:S01]  /*a180*/  LOP3.LUT R8, R8, R9, RZ, 0x3c, !PT ;  /* 0x0000000908087212 */ /* 0x000fe200078e3cff */
[----:B------:R3:W4:Y:S01]  /*a190*/  SHFL.IDX PT, R37, R64, R33, 0x1c1f ;  /* 0x001c1f2140257589 */ /* 0x00072200000e0000 */
[----:B0-----:R-:W-:Y:S01]  /*a1a0*/  SEL R28, R46, R29, P0 ;  /* 0x0000001d2e1c7207 */ /* 0x001fe20000000000 */
[----:B------:R-:W-:Y:S01]  /*a1b0*/  IMAD.X R9, RZ, RZ, R27, P5 ;  /* 0x000000ffff097224 */ /* 0x000fe200028e061b */
[----:B------:R-:W-:Y:S01]  /*a1c0*/  SEL R30, R29, R46, P0 ;  /* 0x0000002e1d1e7207 */ /* 0x000fe20000000000 */
[----:B------:R-:W0:Y:S01]  /*a1d0*/  SHFL.IDX PT, R39, R90, R33, 0x1c1f ;  /* 0x001c1f215a277589 */ /* 0x000e2200000e0000 */
[----:B-1----:R-:W-:-:S02]  /*a1e0*/  SEL R32, R54, R31, P0 ;  /* 0x0000001f36207207 */ /* 0x002fc40000000000 */
[----:B------:R-:W-:Y:S01]  /*a1f0*/  SEL R34, R31, R54, P0 ;  /* 0x000000361f227207 */ /* 0x000fe20000000000 */
[----:B------:R-:W-:Y:S01]  /*a200*/  SHFL.IDX PT, R92, R92, R3, 0x1c1f ;  /* 0x001c1f035c5c7589 */ /* 0x000fe200000e0000 */
[----:B---3--:R-:W-:-:S03]  /*a210*/  IMAD R64, R5, UR6, RZ ;  /* 0x0000000605407c24 */ /* 0x008fc6000f8e02ff */
[----:B------:R-:W1:Y:S01]  /*a220*/  SHFL.IDX PT, R51, R94, R33, 0x1c1f ;  /* 0x001c1f215e337589 */ /* 0x000e6200000e0000 */
[----:B--2---:R-:W-:Y:S02]  /*a230*/  SEL R29, R84, R35, P0 ;  /* 0x00000023541d7207 */ /* 0x004fe40000000000 */
[----:B------:R-:W-:Y:S01]  /*a240*/  SEL R31, R35, R84, P0 ;  /* 0x00000054231f7207 */ /* 0x000fe20000000000 */
[----:B------:R-:W-:Y:S06]  /*a250*/  BAR.SYNC.DEFER_BLOCKING 0x1, 0x100 ;  /* 0x0044000000007b1d */ /* 0x000fec0000010000 */
[----:B------:R-:W-:Y:S01]  /*a260*/  SHFL.IDX PT, R80, R80, R3, 0x1c1f ;  /* 0x001c1f0350507589 */ /* 0x000fe200000e0000 */
[----:B----4-:R-:W-:-:S02]  /*a270*/  SEL R36, R62, R37, P0 ;  /* 0x000000253e247207 */ /* 0x010fc40000000000 */
[----:B------:R-:W-:Y:S01]  /*a280*/  SEL R38, R37, R62, P0 ;  /* 0x0000003e25267207 */ /* 0x000fe20000000000 */
[----:B------:R-:W-:Y:S01]  /*a290*/  SHFL.IDX PT, R47, R60, R33, 0x1c1f ;  /* 0x001c1f213c2f7589 */ /* 0x000fe200000e0000 */
[----:B0-----:R-:W-:-:S03]  /*a2a0*/  SEL R35, R39, R88, P0 ;  /* 0x0000005827237207 */ /* 0x001fc60000000000 */
[----:B------:R-:W-:Y:S04]  /*a2b0*/  SHFL.IDX PT, R70, R70, R3, 0x1c1f ;  /* 0x001c1f0346467589 */ /* 0x000fe800000e0000 */
        /* <DEDUP_REMOVED lines=13> */
[----:B------:R-:W1:Y:S04]  /*a390*/  SHFL.IDX PT, R45, R52, R33, 0x1c1f ;  /* 0x001c1f21342d7589 */ /* 0x000e6800000e0000 */
[----:B------:R2:W-:Y:S04]  /*a3a0*/  SHFL.IDX PT, R55, R50, R33, 0x1c1f ;  /* 0x001c1f2132377589 */ /* 0x0005e800000e0000 */
[----:B------:R-:W3:Y:S04]  /*a3b0*/  SHFL.IDX PT, R79, R58, R33, 0x1c1f ;  /* 0x001c1f213a4f7589 */ /* 0x000ee800000e0000 */
[----:B------:R-:W4:Y:S04]  /*a3c0*/  SHFL.IDX PT, R57, R66, R33, 0x1c1f ;  /* 0x001c1f2142397589 */ /* 0x000f2800000e0000 */
[----:B------:R1:W4:Y:S01]  /*a3d0*/  SHFL.IDX PT, R83, R74, R33, 0x1c1f ;  /* 0x001c1f214a537589 */ /* 0x00032200000e0000 */
[----:B0-----:R-:W-:-:S02]  /*a3e0*/  SEL R48, R76, R43, P0 ;  /* 0x0000002b4c307207 */ /* 0x001fc40000000000 */
[----:B--2---:R-:W-:Y:S01]  /*a3f0*/  SEL R50, R43, R76, P0 ;  /* 0x0000004c2b327207 */ /* 0x004fe20000000000 */
[----:B------:R0:W-:Y:S01]  /*a400*/  STSM.16.M88.4 [R63], R28 ;  /* 0x0000001c3f007844 */ /* 0x0001e20000000200 */
[----:B-1----:R-:W-:Y:S02]  /*a410*/  SEL R76, R78, R45, P0 ;  /* 0x0000002d4e4c7207 */ /* 0x002fe40000000000 */
[----:B------:R-:W-:Y:S02]  /*a420*/  SEL R33, R88, R39, P0 ;  /* 0x0000002758217207 */ /* 0x000fe40000000000 */
[----:B------:R-:W-:Y:S01]  /*a430*/  SEL R39, R51, R92, P0 ;  /* 0x0000005c33277207 */ /* 0x000fe20000000000 */
[----:B------:R-:W-:Y:S01]  /*a440*/  IMAD R51, R85, 0x80, R228 ;  /* 0x0000008055337824 */ /* 0x000fe200078e02e4 */
[----:B------:R-:W-:Y:S01]  /*a450*/  SEL R78, R45, R78, P0 ;  /* 0x0000004e2d4e7207 */ /* 0x000fe20000000000 */
[----:B------:R1:W-:Y:S01]  /*a460*/  STSM.16.M88.4 [R61], R32 ;  /* 0x000000203d007844 */ /* 0x0003e20000000200 */
[----:B---3--:R-:W-:-:S02]  /*a470*/  SEL R77, R102, R79, P0 ;  /* 0x0000004f664d7207 */ /* 0x008fc40000000000 */
[C---:B------:R-:W-:Y:S01]  /*a480*/  ISETP.GE.OR P3, PT, R51.reuse, R64, P1 ;  /* 0x000000403300720c */ /* 0x040fe20000f66670 */
[----:B------:R2:W-:Y:S01]  /*a490*/  STSM.16.M88.4 [R42], R36 ;  /* 0x000000242a007844 */ /* 0x0005e20000000200 */
[----:B0-----:R-:W-:Y:S01]  /*a4a0*/  VIADD R29, R51, 0x8 ;  /* 0x00000008331d7836 */ /* 0x001fe20000000000 */
[----:B------:R-:W-:Y:S01]  /*a4b0*/  SEL R28, R70, R3, P0 ;  /* 0x00000003461c7207 */ /* 0x000fe20000000000 */
[----:B------:R-:W-:Y:S01]  /*a4c0*/  IMAD.IADD R31, R41, 0x1, R75 ;  /* 0x00000001291f7824 */ /* 0x000fe200078e024b */
[----:B------:R-:W-:Y:S02]  /*a4d0*/  SEL R30, R3, R70, P0 ;  /* 0x00000046031e7207 */ /* 0x000fe40000000000 */
[----:B------:R-:W-:Y:S02]  /*a4e0*/  ISETP.GE.OR P1, PT, R29, R64, P1 ;  /* 0x000000401d00720c */ /* 0x000fe40000f26670 */
[----:B------:R-:W-:Y:S02]  /*a4f0*/  SEL R29, R96, R53, P0 ;  /* 0x00000035601d7207 */ /* 0x000fe40000000000 */
[----:B------:R-:W-:-:S02]  /*a500*/  SEL R51, R55, R100, P0 ;  /* 0x0000006437337207 */ /* 0x000fc40000000000 */
[----:B-1----:R-:W-:Y:S02]  /*a510*/  LEA R32, P4, R40, UR4, 0x2 ;  /* 0x0000000428207c11 */ /* 0x002fe4000f8810ff */
[----:B------:R-:W-:Y:S02]  /*a520*/  SEL R79, R79, R102, P0 ;  /* 0x000000664f4f7207 */ /* 0x000fe40000000000 */
[----:B--2---:R-:W-:Y:S01]  /*a530*/  SEL R36, R80, R47, P0 ;  /* 0x0000002f50247207 */ /* 0x004fe20000000000 */
[----:B------:R-:W-:Y:S01]  /*a540*/  SHFL.IDX PT, R60, R32, RZ, 0x1c1f ;  /* 0x001c1fff203c7589 */ /* 0x000fe200000e0000 */
[----:B------:R-:W-:Y:S02]  /*a550*/  SEL R38, R47, R80, P0 ;  /* 0x000000502f267207 */ /* 0x000fe40000000000 */
[----:B------:R-:W-:Y:S01]  /*a560*/  LEA.HI.X R40, R40, UR5, R31, 0x2, P4 ;  /* 0x0000000528287c11 */ /* 0x000fe2000a0f141f */
[----:B------:R-:W-:Y:S01]  /*a570*/  SHFL.IDX PT, R62, R32, 0x1, 0x1c1f ;  /* 0x003c1f00203e7f89 */ /* 0x000fe200000e0000 */
[----:B------:R-:W-:-:S02]  /*a580*/  SEL R80, R82, R49, P0 ;  /* 0x0000003152507207 */ /* 0x000fc40000000000 */
[----:B------:R-:W-:Y:S01]  /*a590*/  SEL R82, R49, R82, P0 ;  /* 0x0000005231527207 */ /* 0x000fe20000000000 */
[----:B------:R-:W0:Y:S01]  /*a5a0*/  SHFL.IDX PT, R61, R40, RZ, 0x1c1f ;  /* 0x001c1fff283d7589 */ /* 0x000e2200000e0000 */
[----:B------:R-:W-:Y:S02]  /*a5b0*/  SEL R31, R53, R96, P0 ;  /* 0x00000060351f7207 */ /* 0x000fe40000000000 */
[----:B------:R-:W-:Y:S01]  /*a5c0*/  SEL R49, R100, R55, P0 ;  /* 0x0000003764317207 */ /* 0x000fe20000000000 */
[----:B------:R-:W1:Y:S01]  /*a5d0*/  SHFL.IDX PT, R63, R40, 0x1, 0x1c1f ;  /* 0x003c1f00283f7f89 */ /* 0x000e6200000e0000 */
[----:B----4-:R-:W-:Y:S02]  /*a5e0*/  SEL R37, R104, R57, P0 ;  /* 0x0000003968257207 */ /* 0x010fe40000000000 */
[----:B------:R-:W-:Y:S01]  /*a5f0*/  SEL R39, R57, R104, P0 ;  /* 0x0000006839277207 */ /* 0x000fe20000000000 */
[----:B------:R-:W-:Y:S01]  /*a600*/  STSM.16.M88.4 [R73], R28 ;  /* 0x0000001c49007844 */ /* 0x000fe20000000200 */
[----:B------:R-:W-:-:S02]  /*a610*/  SEL R81, R106, R83, P0 ;  /* 0x000000536a517207 */ /* 0x000fc40000000000 */
[----:B------:R-:W-:Y:S01]  /*a620*/  SEL R83, R83, R106, P0 ;  /* 0x0000006a53537207 */ /* 0x000fe20000000000 */
[----:B------:R-:W-:Y:S04]  /*a630*/  STSM.16.M88.4 [R71], R48 ;  /* 0x0000003047007844 */ /* 0x000fe80000000200 */
[----:B------:R-:W-:Y:S04]  /*a640*/  STSM.16.M88.4 [R69], R76 ;  /* 0x0000004c45007844 */ /* 0x000fe80000000200 */
[----:B------:R-:W-:Y:S04]  /*a650*/  STSM.16.M88.4 [R67], R36 ;  /* 0x0000002443007844 */ /* 0x000fe80000000200 */
[----:B------:R2:W-:Y:S01]  /*a660*/  STSM.16.M88.4 [R65], R80 ;  /* 0x0000005041007844 */ /* 0x0005e20000000200 */
[----:B------:R-:W-:Y:S08]  /*a670*/  BAR.SYNC.DEFER_BLOCKING 0x1, 0x100 ;  /* 0x0044000000007b1d */ /* 0x000ff00000010000 */
[----:B--2---:R-:W2:Y:S01]  /*a680*/  @P2 LDC R65, c[0x0][0xbec] ;  /* 0x0002fb00ff412b82 */ /* 0x004ea20000000800 */
[----:B0-----:R0:W-:Y:S01]  /*a690*/  @!P3 ST.E desc[UR48][R60.64], R4 ;  /* 0x000000043c00b985 */ /* 0x0011e2000c101930 */
[----:B------:R-:W-:-:S03]  /*a6a0*/  UIMAD UR6, UR12, UR8, URZ ;  /* 0x000000080c0672a4 */ /* 0x000fc6000f8e023f */
[----:B-1----:R1:W-:Y:S03]  /*a6b0*/  @!P1 ST.E desc[UR48][R62.64], R0 ;  /* 0x000000003e009985 */ /* 0x0023e6000c101930 */
[----:B0-----:R-:W0:Y:S01]  /*a6c0*/  @P2 LDC R61, c[0x0][0xbf0] ;  /* 0x0002fc00ff3d2b82 */ /* 0x001e220000000800 */
[----:B------:R3:W5:Y:S01]  /*a6d0*/  LD.E.128 R48, desc[UR48][R8.64] ;  /* 0x0000003008307980 */ /* 0x000762000c101d00 */
[----:B-1----:R-:W-:Y:S01]  /*a6e0*/  IMAD R0, R17, 0x20, R18 ;  /* 0x0000002011007824 */ /* 0x002fe200078e0212 */
[----:B------:R-:W-:Y:S02]  /*a6f0*/  UIMAD.WIDE.U32 UR4, UR13, UR8, URZ ;  /* 0x000000080d0472a5 */ /* 0x000fe4000f8e003f */
[----:B------:R1:W5:Y:S01]  /*a700*/  LD.E.128 R36, desc[UR48][R6.64] ;  /* 0x0000003006247980 */ /* 0x000362000c101d00 */
[----:B------:R-:W-:-:S03]  /*a710*/  UIMAD UR6, UR13, UR9, UR6 ;  /* 0x000000090d0672a4 */ /* 0x000fc6000f8e0206 */
[----:B------:R-:W-:Y:S01]  /*a720*/  ULDC.64 UR8, c[0x0][0xaf0] ;  /* 0x0002bc0000087ab9 */ /* 0x000fe20000000a00 */
[----:B---3--:R-:W-:Y:S01]  /*a730*/  IMAD R8, R85, 0x80, R0 ;  /* 0x0000008055087824 */ /* 0x008fe200078e0200 */
[----:B------:R-:W-:Y:S01]  /*a740*/  UIMAD UR7, UR14, UR8, URZ ;  /* 0x000000080e0772a4 */ /* 0x000fe2000f8e023f */
[----:B------:R-:W5:Y:S02]  /*a750*/  LD.E.128 R44, desc[UR48][R26.64] ;  /* 0x000000301a2c7980 */ /* 0x000f64000c101d00 */
[----:B--2---:R-:W-:Y:S01]  /*a760*/  @P2 IMAD.HI.U32 R0, R8, R65, RZ ;  /* 0x0000004108002227 */ /* 0x004fe200078e00ff */
[----:B------:R-:W-:Y:S01]  /*a770*/  UIADD3 UR5, UR5, UR6, URZ ;  /* 0x0000000605057290 */ /* 0x000fe2000fffe03f */
[----:B------:R-:W5:Y:S01]  /*a780*/  LD.E.128 R40, desc[UR48][R24.64] ;  /* 0x0000003018287980 */ /* 0x000f62000c101d00 */
[----:B------:R-:W-:Y:S01]  /*a790*/  UIMAD UR7, UR42, UR9, UR7 ;  /* 0x000000092a0772a4 */ /* 0x000fe2000f8e0207 */
[----:B------:R-:W-:Y:S01]  /*a7a0*/  IMAD.MOV.U32 R3, RZ, RZ, R8 ;  /* 0x000000ffff037224 */ /* 0x000fe200078e0008 */
[----:B------:R-:W-:Y:S01]  /*a7b0*/  UIMAD.WIDE.U32 UR42, UR42, UR8, UR4 ;  /* 0x000000082a2a72a5 */ /* 0x000fe2000f8e0004 */
[----:B------:R-:W5:Y:S01]  /*a7c0*/  LD.E.128 R32, desc[UR48][R20.64] ;  /* 0x0000003014207980 */ /* 0x000f62000c101d00 */
[----:B0-----:R-:W-:-:S02]  /*a7d0*/  @P2 SHF.R.U32.HI R3, RZ, R61, R0 ;  /* 0x0000003dff032219 */ /* 0x001fc40000011600 */
[----:B------:R-:W-:Y:S01]  /*a7e0*/  UIADD3 UR4, UR43, UR7, URZ ;  /* 0x000000072b047290 */ /* 0x000fe2000fffe03f */
[----:B------:R-:W5:Y:S01]  /*a7f0*/  LD.E.128 R28, desc[UR48][R14.64] ;  /* 0x000000300e1c7980 */ /* 0x000f62000c101d00 */
[--C-:B------:R-:W-:Y:S01]  /*a800*/  SHF.R.S32.HI R0, RZ, 0x1f, R3.reuse ;  /* 0x0000001fff007819 */ /* 0x100fe20000011403 */
[----:B------:R-:W-:Y:S01]  /*a810*/  IMAD.MOV R4, RZ, RZ, -R3 ;  /* 0x000000ffff047224 */ /* 0x000fe200078e0a03 */
[----:B------:R-:W-:Y:S01]  /*a820*/  ULDC.64 UR6, c[0x0][0xae0] ;  /* 0x0002b80000067ab9 */ /* 0x000fe20000000a00 */
[----:B-1----:R-:W-:Y:S01]  /*a830*/  IMAD.U32 R7, RZ, RZ, UR43 ;  /* 0x0000002bff077e24 */ /* 0x002fe2000f8e00ff */
[----:B------:R-:W5:Y:S01]  /*a840*/  LD.E.128 R52, desc[UR48][R12.64] ;  /* 0x000000300c347980 */ /* 0x000f62000c101d00 */
[----:B------:R-:W-:Y:S02]  /*a850*/  IMAD R0, R0, UR6, RZ ;  /* 0x0000000600007c24 */ /* 0x000fe4000f8e02ff */
[----:B------:R-:W-:Y:S01]  /*a860*/  IMAD R9, R5, R4, R8 ;  /* 0x0000000405097224 */ /* 0x000fe200078e0208 */
[----:B------:R0:W5:Y:S01]  /*a870*/  LD.E.128 R56, desc[UR48][R10.64] ;  /* 0x000000300a387980 */ /* 0x000162000c101d00 */
[----:B------:R-:W-:-:S02]  /*a880*/  IMAD.U32 R6, RZ, RZ, UR42 ;  /* 0x0000002aff067e24 */ /* 0x000fc4000f8e00ff */
[----:B------:R-:W-:Y:S01]  /*a890*/  IMAD.U32 R7, RZ, RZ, UR4 ;  /* 0x00000004ff077e24 */ /* 0x000fe2000f8e00ff */
[----:B------:R-:W-:Y:S01]  /*a8a0*/  @!PT LDS RZ, [RZ] ;  /* 0x00000000fffff984 */ /* 0x000fe20000000800 */
[----:B------:R-:W-:Y:S01]  /*a8b0*/  @!PT LDS RZ, [RZ] ;  /* 0x00000000fffff984 */ /* 0x000fe20000000800 */
[----:B------:R-:W-:Y:S01]  /*a8c0*/  @!PT LDS RZ, [RZ] ;  /* 0x00000000fffff984 */ /* 0x000fe20000000800 */
[----:B------:R-:W-:Y:S01]  /*a8d0*/  @!PT LDS RZ, [RZ] ;  /* 0x00000000fffff984 */ /* 0x000fe20000000800 */
[----:B------:R1:W-:Y:S06]  /*a8e0*/  MEMBAR.ALL.CTA ;  /* 0x0000000000007992 */ /* 0x0003ec0000008000 */
[----:B-1----:R-:W1:Y:S01]  /*a8f0*/  FENCE.VIEW.ASYNC.S ;  /* 0x00000000000073c6 */ /* 0x002e620000000000 */
[----:B------:R-:W-:-:S04]  /*a900*/  IMAD.WIDE.U32 R4, R3, UR6, R6 ;  /* 0x0000000603047c25 */ /* 0x000fc8000f8e0006 */
[----:B0-----:R-:W-:Y:S01]  /*a910*/  IMAD R11, R3, UR7, R0 ;  /* 0x00000007030b7c24 */ /* 0x001fe2000f8e0200 */
[----:B------:R-:W-:Y:S01]  /*a920*/  SHF.R.S32.HI R0, RZ, 0x1f, R9 ;  /* 0x0000001fff007819 */ /* 0x000fe20000011409 */
[----:B------:R-:W-:Y:S01]  /*a930*/  ULDC.64 UR6, c[0x0][0xad8] ;  /* 0x0002b60000067ab9 */ /* 0x000fe20000000a00 */
[----:B------:R-:W-:Y:S02]  /*a940*/  IMAD R85, R85, 0x80, R18 ;  /* 0x0000008055557824 */ /* 0x000fe400078e0212 */
[----:B------:R-:W-:Y:S02]  /*a950*/  IMAD.IADD R5, R5, 0x1, R11 ;  /* 0x0000000105057824 */ /* 0x000fe400078e020b */
[----:B------:R-:W-:Y:S01]  /*a960*/  IMAD R0, R0, UR6, RZ ;  /* 0x0000000600007c24 */ /* 0x000fe2000f8e02ff */
[----:B------:R-:W-:Y:S01]  /*a970*/  UIADD3 UR39, UR39, 0x2e820, URZ ;  /* 0x0002e82027277890 */ /* 0x000fe2000fffe03f */
[----:B------:R-:W-:Y:S01]  /*a980*/  IMAD.WIDE.U32 R4, R9, UR6, R4 ;  /* 0x0000000609047c25 */ /* 0x000fe2000f8e0004 */
[----:B------:R-:W-:Y:S01]  /*a990*/  UIADD3 UR51, UR51, 0x1, URZ ;  /* 0x0000000133337890 */ /* 0x000fe2000fffe03f */
[----:B------:R-:W-:-:S02]  /*a9a0*/  ISETP.GE.AND P1, PT, R85, R64, PT ;  /* 0x000000405500720c */ /* 0x000fc40003f26270 */
[----:B------:R-:W-:Y:S01]  /*a9b0*/  IMAD R7, R9, UR7, R0 ;  /* 0x0000000709077c24 */ /* 0x000fe2000f8e0200 */
[----:B------:R-:W-:Y:S01]  /*a9c0*/  ULDC.64 UR6, c[0x0][0xa80] ;  /* 0x0002a00000067ab9 */ /* 0x000fe20000000a00 */
[----:B------:R-:W-:Y:S01]  /*a9d0*/  UPRMT UR39, URZ, 0x654, UR39 ;  /* 0x000006543f277896 */ /* 0x000fe20008000027 */
[----:B------:R-:W-:Y:S01]  /*a9e0*/  LEA R0, P2, R4, UR6, 0x1 ;  /* 0x0000000604007c11 */ /* 0x000fe2000f8408ff */
[----:B------:R-:W-:Y:S01]  /*a9f0*/  IMAD.IADD R5, R5, 0x1, R7 ;  /* 0x0000000105057824 */ /* 0x000fe200078e0207 */
[----:B------:R-:W-:Y:S01]  /*aa00*/  UISETP.NE.AND UP0, UPT, UR51, 0x2, UPT ;  /* 0x000000023300788c */ /* 0x000fe2000bf05270 */
[----:B------:R-:W-:-:S03]  /*aa10*/  VIADD R3, R85, 0x20 ;  /* 0x0000002055037836 */ /* 0x000fc60000000000 */
[----:B------:R-:W-:Y:S01]  /*aa20*/  LEA.HI.X R10, R4, UR7, R5, 0x1, P2 ;  /* 0x00000007040a7c11 */ /* 0x000fe200090f0c05 */
        /* <DEDUP_REMOVED lines=15> */
[----:B------:R-:W-:-:S11]  /*ab20*/  ISETP.GE.AND P1, PT, R2, UR4, PT ;  /* 0x0000000402007c0c */ /* 0x000fd6000bf26270 */
[----:B-1----:R-:W-:Y:S02]  /*ab30*/  @!P2 LEA R6, P4, R16, R8, 0x1 ;  /* 0x000000081006a211 */ /* 0x002fe400078808ff */
[----:B--2---:R-:W-:Y:S02]  /*ab40*/  @!P1 IMAD.WIDE R4, R2, 0x2, R8 ;  /* 0x0000000202049825 */ /* 0x004fe400078e0208 */
[----:B------:R-:W-:-:S03]  /*ab50*/  @!P2 LEA.HI.X R7, R16, R9, R232, 0x1, P4 ;  /* 0x000000091007a211 */ /* 0x000fc600020f0ce8 */
[----:B-----5:R3:W-:Y:S04]  /*ab60*/  @!P1 ST.E.128 desc[UR48][R4.64], R44 ;  /* 0x0000002c04009985 */ /* 0x0207e8000c101d30 */
[----:B------:R3:W-:Y:S02]  /*ab70*/  @!P2 ST.E.128 desc[UR48][R6.64], R52 ;  /* 0x000000340600a985 */ /* 0x0007e4000c101d30 */
.L_x_5791:
[----:B------:R-:W-:Y:S05]  /*ab80*/  BSYNC B0 ;  /* 0x0000000000007941 */ /* 0x000fea0003800000 */
.L_x_5790:
[----:B--2---:R2:W4:Y:S01]  /*ab90*/  SHFL.IDX PT, R9, R10, 0x1, 0x181f ;  /* 0x00381f000a097f89 */ /* 0x00452200000e0000 */
[----:B------:R-:W-:Y:S03]  /*aba0*/  BSSY B0, `(.L_x_5792) ;  /* 0x000000b000007945 */ /* 0x000fe60003800000 */
[----:B-1----:R2:W1:Y:S01]  /*abb0*/  SHFL.IDX PT, R8, R0, 0x1, 0x181f ;  /* 0x00381f0000087f89 */ /* 0x00246200000e0000 */
[----:B------:R-:W-:Y:S05]  /*abc0*/  @P3 BRA `(.L_x_5793) ;  /* 0x0000000000203947 */ /* 0x000fea0003800000 */
[----:B------:R-:W-:Y:S02]  /*abd0*/  ULDC UR4, c[0x0][0xac8] ;  /* 0x0002b20000047ab9 */ /* 0x000fe40000000800 */
[----:B------:R-:W-:Y:S02]  /*abe0*/  ISETP.GE.AND P3, PT, R16, UR4, PT ;  /* 0x0000000410007c0c */ /* 0x000fe4000bf66270 */
[----:B------:R-:W-:-:S11]  /*abf0*/  ISETP.GE.AND P2, PT, R2, UR4, PT ;  /* 0x0000000402007c0c */ /* 0x000fd6000bf46270 */
[----:B-1-3--:R-:W-:Y:S02]  /*ac00*/  @!P3 LEA R6, P1, R16, R8, 0x1 ;  /* 0x000000081006b211 */ /* 0x00afe400078208ff */
[----:B----4-:R-:W-:Y:S02]  /*ac10*/  @!P2 IMAD.WIDE R4, R2, 0x2, R8 ;  /* 0x000000020204a825 */ /* 0x010fe400078e0208 */
[----:B------:R-:W-:-:S03]  /*ac20*/  @!P3 LEA.HI.X R7, R16, R9, R232, 0x1, P1 ;  /* 0x000000091007b211 */ /* 0x000fc600008f0ce8 */
[----:B-----5:R1:W-:Y:S04]  /*ac30*/  @!P2 ST.E.128 desc[UR48][R4.64], R40 ;  /* 0x000000280400a985 */ /* 0x0203e8000c101d30 */
[----:B------:R1:W-:Y:S02]  /*ac40*/  @!P3 ST.E.128 desc[UR48][R6.64], R56 ;  /* 0x000000380600b985 */ /* 0x0003e4000c101d30 */
.L_x_5793:
[----:B------:R-:W-:Y:S05]  /*ac50*/  BSYNC B0 ;  /* 0x0000000000007941 */ /* 0x000fea0003800000 */
.L_x_5792:
[----:B----4-:R4:W0:Y:S01]  /*ac60*/  SHFL.IDX PT, R9, R10, 0x2, 0x181f ;  /* 0x00581f000a097f89 */ /* 0x01082200000e0000 */
[----:B------:R-:W-:Y:S03]  /*ac70*/  BSSY B0, `(.L_x_5794) ;  /* 0x000000b000007945 */ /* 0x000fe60003800000 */
[----:B-1----:R4:W1:Y:S01]  /*ac80*/  SHFL.IDX PT, R8, R0, 0x2, 0x181f ;  /* 0x00581f0000087f89 */ /* 0x00286200000e0000 */
[----:B------:R-:W-:Y:S05]  /*ac90*/  @P0 BRA `(.L_x_5795) ;  /* 0x0000000000200947 */ /* 0x000fea0003800000 */
[----:B------:R-:W-:Y:S02]  /*aca0*/  ULDC UR4, c[0x0][0xac8] ;  /* 0x0002b20000047ab9 */ /* 0x000fe40000000800 */
[----:B------:R-:W-:Y:S02]  /*acb0*/  ISETP.GE.AND P2, PT, R16, UR4, PT ;  /* 0x0000000410007c0c */ /* 0x000fe4000bf46270 */
[----:B------:R-:W-:-:S11]  /*acc0*/  ISETP.GE.AND P1, PT, R2, UR4, PT ;  /* 0x0000000402007c0c */ /* 0x000fd6000bf26270 */
[----:B-1-3--:R-:W-:Y:S02]  /*acd0*/  @!P2 LEA R6, P0, R16, R8, 0x1 ;  /* 0x000000081006a211 */ /* 0x00afe400078008ff */
[----:B0-----:R-:W-:Y:S02]  /*ace0*/  @!P1 IMAD.WIDE R4, R2, 0x2, R8 ;  /* 0x0000000202049825 */ /* 0x001fe400078e0208 */
[----:B------:R-:W-:-:S03]  /*acf0*/  @!P2 LEA.HI.X R7, R16, R9, R232, 0x1, P0 ;  /* 0x000000091007a211 */ /* 0x000fc600000f0ce8 */
[----:B-----5:R0:W-:Y:S04]  /*ad00*/  @!P1 ST.E.128 desc[UR48][R4.64], R32 ;  /* 0x0000002004009985 */ /* 0x0201e8000c101d30 */
[----:B------:R0:W-:Y:S02]  /*ad10*/  @!P2 ST.E.128 desc[UR48][R6.64], R48 ;  /* 0x000000300600a985 */ /* 0x0001e4000c101d30 */
.L_x_5795:
[----:B------:R-:W-:Y:S05]  /*ad20*/  BSYNC B0 ;  /* 0x0000000000007941 */ /* 0x000fea0003800000 */
.L_x_5794:
        /* <DEDUP_REMOVED lines=9> */
[----:B------:R-:W-:-:S11]  /*adc0*/  ISETP.GE.AND P1, PT, R2, UR4, PT ;  /* 0x0000000402007c0c */ /* 0x000fd6000bf26270 */
[----:B0--3--:R-:W-:Y:S02]  /*add0*/  @!P2 LEA R6, P0, R16, R8, 0x1 ;  /* 0x000000081006a211 */ /* 0x009fe400078008ff */
[----:B------:R-:W-:Y:S02]  /*ade0*/  @!P1 IMAD.WIDE R4, R2, 0x2, R8 ;  /* 0x0000000202049825 */ /* 0x000fe400078e0208 */
[----:B------:R-:W-:-:S03]  /*adf0*/  @!P2 LEA.HI.X R7, R16, R9, R232, 0x1, P0 ;  /* 0x000000091007a211 */ /* 0x000fc600000f0ce8 */
[----:B-----5:R1:W-:Y:S04]  /*ae00*/  @!P1 ST.E.128 desc[UR48][R4.64], R28 ;  /* 0x0000001c04009985 */ /* 0x0203e8000c101d30 */
[----:B------:R1:W-:Y:S02]  /*ae10*/  @!P2 ST.E.128 desc[UR48][R6.64], R36 ;  /* 0x000000240600a985 */ /* 0x0003e4000c101d30 */
.L_x_5797:
[----:B------:R-:W-:Y:S05]  /*ae20*/  BSYNC B0 ;  /* 0x0000000000007941 */ /* 0x000fea0003800000 */
.L_x_5796:
[----:B--2-4-:R-:W2:Y:S02]  /*ae30*/  LDC R0, c[0x0][0xc34] ;  /* 0x00030d00ff007b82 */ /* 0x014ea40000000800 */
[----:B--2---:R-:W-:-:S13]  /*ae40*/  ISETP.LE.AND P0, PT, R0, UR41, PT ;  /* 0x0000002900007c0c */ /* 0x004fda000bf03270 */
[----:B------:R-:W-:Y:S05]  /*ae50*/  @!P0 BRA `(.L_x_5798) ;  /* 0xffffff5c00d08947 */ /* 0x000fea000383ffff */
[----:B------:R-:W-:Y:S05]  /*ae60*/  EXIT ;  /* 0x000000000000794d */ /* 0x000fea0003800000 */
.L_x_5766:
        /* <DEDUP_REMOVED lines=21> */
[C---:B------:R-:W-:Y:S01]  /*afc0*/  IMAD.SHL.U32 R5, R6.reuse, 0x4, RZ ;  /* 0x0000000406057824 */ /* 0x040fe200078e00ff */
[C---:B------:R-:W-:Y:S01]  /*afd0*/  LOP3.LUT P0, RZ, R6.reuse, 0x4, RZ, 0xc0, !PT ;  /* 0x0000000406ff7812 */ /* 0x040fe2000780c0ff */
[----:B------:R-:W-:Y:S01]  /*afe0*/  IMAD.SHL.U32 R18, R6, 0x80, RZ ;  /* 0x0000008006127824 */ /* 0x000fe200078e00ff */
[----:B------:R-:W-:-:S02]  /*aff0*/  LOP3.LUT R0, R2, 0x80, RZ, 0xc0, !PT ;  /* 0x0000008002007812 */ /* 0x000fc400078ec0ff */
[----:B------:R-:W-:Y:S02]  /*b000*/  LOP3.LUT R3, R2, 0x60, RZ, 0xc0, !PT ;  /* 0x0000006002037812 */ /* 0x000fe400078ec0ff */
[----:B------:R-:W-:Y:S02]  /*b010*/  LOP3.LUT R0, R0, 0x10, R6, 0xf8, !PT ;  /* 0x0000001000007812 */ /* 0x000fe400078ef806 */
[----:B------:R-:W-:Y:S02]  /*b020*/  LOP3.LUT R2, R2, 0x100, RZ, 0xc0, !PT ;  /* 0x0000010002027812 */ /* 0x000fe400078ec0ff */
[----:B------:R-:W-:Y:S02]  /*b030*/  LOP3.LUT R5, R0, 0x10, R5, 0x78, !PT ;  /* 0x0000001000057812 */ /* 0x000fe400078e7805 */
[----:B------:R-:W-:-:S05]  /*b040*/  SHF.R.U32.HI R0, RZ, 0x5, R4 ;  /* 0x00000005ff007819 */ /* 0x000fca0000011604 */
[----:B------:R-:W-:-:S05]  /*b050*/  IMAD R3, R0, 0x200, R3 ;  /* 0x0000020000037824 */ /* 0x000fca00078e0203 */
[----:B------:R-:W-:Y:S02]  /*b060*/  IADD3 R2, R5, R3, R2 ;  /* 0x0000000305027210 */ /* 0x000fe40007ffe002 */
[----:B------:R-:W-:-:S03]  /*b070*/  LOP3.LUT R3, R18, 0x380, RZ, 0xc0, !PT ;  /* 0x0000038012037812 */ /* 0x000fc600078ec0ff */
[----:B------:R0:W-:Y:S02]  /*b080*/  STL [R1+0x14], R2 ;  /* 0x0000140201007387 */ /* 0x0001e40000100800 */
[----:B------:R-:W-:Y:S02]  /*b090*/  IMAD R3, R0, 0x10, R3 ;  /* 0x0000001000037824 */ /* 0x000fe400078e0203 */
[----:B------:R-:W-:-:S05]  /*b0a0*/  IMAD.SHL.U32 R0, R6, 0x10, RZ ;  /* 0x0000001006007824 */ /* 0x000fca00078e00ff */
[----:B------:R-:W-:Y:S02]  /*b0b0*/  LOP3.LUT R3, R3, 0x70, R0, 0x78, !PT ;  /* 0x0000007003037812 */ /* 0x000fe400078e7800 */
[----:B0-----:R-:W-:Y:S02]  /*b0c0*/  LOP3.LUT R2, R0, 0x3f0, RZ, 0xc0, !PT ;  /* 0x000003f000027812 */ /* 0x001fe400078ec0ff */
[----:B------:R-:W-:Y:S01]  /*b0d0*/  LOP3.LUT R18, R3, 0xc00, R18, 0xf8, !PT ;  /* 0x00000c0003127812 */ /* 0x000fe200078ef812 */
[----:B------:R-:W-:-:S05]  /*b0e0*/  IMAD.SHL.U32 R3, R6, 0x2, RZ ;  /* 0x0000000206037824 */ /* 0x000fca00078e00ff */
        /* <DEDUP_REMOVED lines=8> */
[----:B------:R-:W-:-:S04]  /*b170*/  IMAD.MOV.U32 R2, RZ, RZ, 0x1 ;  /* 0x00000001ff027424 */ /* 0x000fc800078e00ff */
[----:B------:R-:W-:Y:S04]  /*b180*/  STL [R1+0x20], R3 ;  /* 0x0000200301007387 */ /* 0x000fe80000100800 */
[----:B------:R0:W-:Y:S04]  /*b190*/  STL [R1+0x1c], R0 ;  /* 0x00001c0001007387 */ /* 0x0001e80000100800 */
[----:B------:R1:W-:Y:S04]  /*b1a0*/  STL [R1], RZ ;  /* 0x000000ff01007387 */ /* 0x0003e80000100800 */
[----:B------:R1:W-:Y:S01]  /*b1b0*/  STL [R1+0x4], R2 ;  /* 0x0000040201007387 */ /* 0x0003e20000100800 */
[----:B0-----:R-:W-:-:S05]  /*b1c0*/  IMAD.IADD R0, R3, 0x1, R18 ;  /* 0x0000000103007824 */ /* 0x001fca00078e0212 */
[----:B------:R1:W-:Y:S02]  /*b1d0*/  STL [R1+0x18], R0 ;  /* 0x0000180001007387 */ /* 0x0003e40000100800 */
.L_x_5842:
[----:B------:R-:W-:Y:S01]  /*b1e0*/  ULDC UR4, c[0x0][0xc38] ;  /* 0x00030e0000047ab9 */ /* 0x000fe20000000800 */
[----:B------:R-:W-:Y:S01]  /*b1f0*/  ULDC UR8, c[0x0][0xc44] ;  /* 0x0003110000087ab9 */ /* 0x000fe20000000800 */
[----:B------:R-:W-:Y:S01]  /*b200*/  UISETP.NE.AND UP1, UPT, UR4, 0x1, UPT ;  /* 0x000000010400788c */ /* 0x000fe2000bf25270 */
[----:B------:R-:W-:Y:S02]  /*b210*/  ULDC UR6, c[0x0][0x424] ;  /* 0x0001090000067ab9 */ /* 0x000fe40000000800 */
[----:B------:R-:W-:Y:S01]  /*b220*/  ULDC.64 UR4, c[0x0][0x418] ;  /* 0x0001060000047ab9 */ /* 0x000fe20000000a00 */
[----:B------:R-:W-:Y:S02]  /*b230*/  UISETP.NE.AND UP2, UPT, UR8, 0x1, UPT ;  /* 0x000000010800788c */ /* 0x000fe4000bf45270 */
[----:B------:R-:W-:Y:S02]  /*b240*/  UISETP.NE.U32.AND UP0, UPT, UR4, URZ, UPT ;  /* 0x0000003f0400728c */ /* 0x000fe4000bf05070 */
[----:B------:R-:W-:-:S02]  /*b250*/  UIADD3 UR9, UR41, 0x20400, URZ ;  /* 0x0002040029097890 */ /* 0x000fc4000fffe03f */
[----:B------:R-:W-:Y:S01]  /*b260*/  UISETP.NE.AND.EX UP0, UPT, UR5, URZ, UPT, UP0 ;  /* 0x0000003f0500728c */ /* 0x000fe2000bf05300 */
[----:B------:R-:W-:Y:S01]  /*b270*/  @UP1 ULDC UR4, c[0x0][0xc3c] ;  /* 0x00030f0000041ab9 */ /* 0x000fe20000000800 */
[----:B------:R-:W-:Y:S02]  /*b280*/  ULDC UR40, c[0x0][0x2f0] ;  /* 0x0000bc0000287ab9 */ /* 0x000fe40000000800 */
[----:B------:R-:W-:Y:S02]  /*b290*/  USEL UR6, UR6, 0x1, UP0 ;  /* 0x0000000106067887 */ /* 0x000fe40008000000 */
[----:B------:R-:W-:Y:S02]  /*b2a0*/  UIMAD.WIDE.U32 UR4, UR50, UR4, URZ ;  /* 0x00000004320472a5 */ /* 0x000fe4000f8e003f */
[----:B------:R-:W-:Y:S02]  /*b2b0*/  UIMAD UR40, UR6, UR40, URZ ;  /* 0x00000028062872a4 */ /* 0x000fe4000f8e023f */
[----:B------:R-:W-:Y:S01]  /*b2c0*/  ULOP3.LUT UP0, URZ, UR9, 0x3ff, URZ, 0xc0, !UPT ;  /* 0x000003ff093f7892 */ /* 0x000fe2000f80c03f */
[----:B------:R-:W-:Y:S01]  /*b2d0*/  @UP1 ULDC UR6, c[0x0][0xc40] ;  /* 0x0003100000061ab9 */ /* 0x000fe20000000800 */
[----:B------:R-:W-:Y:S01]  /*b2e0*/  UMOV UR45, UR50 ;  /* 0x00000032002d7c82 */ /* 0x000fe20008000000 */
[----:B------:R-:W-:Y:S01]  /*b2f0*/  @UP1 USHF.R.U32.HI UR45, URZ, UR6, UR5 ;  /* 0x000000063f2d1299 */ /* 0x000fe20008011605 */
[----:B------:R-:W-:Y:S01]  /*b300*/  @UP2 ULDC.64 UR10, c[0x0][0xc48] ;  /* 0x00031200000a2ab9 */ /* 0x000fe20000000a00 */
[----:B------:R-:W-:Y:S01]  /*b310*/  UIADD3 UR5, UR40, 0xdf, URZ ;  /* 0x000000df28057890 */ /* 0x000fe2000fffe03f */
[----:B------:R-:W-:Y:S01]  /*b320*/  PLOP3.LUT P0, PT, PT, PT, UP0, 0x80, 0x0 ;  /* 0x000000000000781c */ /* 0x000fe20003f0f008 */
[----:B------:R-:W-:Y:S01]  /*b330*/  UIMAD.WIDE.U32 UR6, UR45, UR10, URZ ;  /* 0x0000000a2d0672a5 */ /* 0x000fe2000f8e003f */
[----:B------:R-:W-:-:S02]  /*b340*/  UMOV UR4, URZ ;  /* 0x0000003f00047c82 */ /* 0x000fc40008000000 */
[----:B------:R-:W-:Y:S01]  /*b350*/  UMOV UR44, UR45 ;  /* 0x0000002d002c7c82 */ /* 0x000fe20008000000 */
[----:B------:R-:W-:Y:S02]  /*b360*/  UIMAD.WIDE UR4, UR5, -0x6db6db6d, UR4 ;  /* 0x92492493050478a5 */ /* 0x000fe4000f8e0204 */
[----:B------:R-:W-:Y:S02]  /*b370*/  @UP2 USHF.R.U32.HI UR44, URZ, UR11, UR7 ;  /* 0x0000000b3f2c2299 */ /* 0x000fe40008011607 */
[----:B------:R-:W-:Y:S02]  /*b380*/  USHF.R.U32.HI UR39, URZ, 0x1f, UR5 ;  /* 0x0000001f3f277899 */ /* 0x000fe40008011605 */
[----:B------:R-:W-:Y:S02]  /*b390*/  UIADD3 UR36, -UR44, URZ, URZ ;  /* 0x0000003f2c247290 */ /* 0x000fe4000fffe13f */
[----:B------:R-:W-:Y:S02]  /*b3a0*/  ULEA.HI.SX32 UR39, UR5, UR39, 0x19 ;  /* 0x0000002705277291 */ /* 0x000fe4000f8fca3f */
[----:B------:R-:W-:Y:S01]  /*b3b0*/  UIMAD UR36, UR8, UR36, UR45 ;  /* 0x00000024082472a4 */ /* 0x000fe2000f8e022d */
[----:B0-----:R-:W-:Y:S11]  /*b3c0*/  @!P0 BRA `(.L_x_5800) ;  /* 0x0000000000408947 */ /* 0x001ff60003800000 */
        /* <DEDUP_REMOVED lines=16> */
.L_x_5800:
[----:B------:R-:W-:-:S06]  /*b4d0*/  UIADD3 UR4, UR41, 0xe400, URZ ;  /* 0x0000e40029047890 */ /* 0x000fcc000fffe03f */
[----:B------:R-:W-:-:S05]  /*b4e0*/  IMAD.U32 R16, RZ, RZ, UR4 ;  /* 0x00000004ff107e24 */ /* 0x000fca000f8e00ff */
[----:B------:R-:W-:-:S13]  /*b4f0*/  LOP3.LUT P0, RZ, R16, 0x3ff, RZ, 0xc0, !PT ;  /* 0x000003ff10ff7812 */ /* 0x000fda000780c0ff */
[----:B------:R-:W-:Y:S05]  /*b500*/  @!P0 BRA `(.L_x_5801) ;  /* 0x0000000000408947 */ /* 0x000fea0003800000 */
        /* <DEDUP_REMOVED lines=16> */
.L_x_5801:
[----:B-1----:R-:W-:-:S04]  /*b610*/  IMAD.U32 R0, RZ, RZ, UR41 ;  /* 0x00000029ff007e24 */ /* 0x002fc8000f8e00ff */
        /* <DEDUP_REMOVED lines=19> */
.L_x_5802:
        /* <DEDUP_REMOVED lines=18> */
.L_x_5803:
        /* <DEDUP_REMOVED lines=27> */
.L_x_5858:
        /* <DEDUP_REMOVED lines=12> */
.L_x_5861:
        /* <DEDUP_REMOVED lines=20> */
.L_x_5807:
[----:B------:R-:W3:Y:S04]  /*bc20*/  LDL R4, [R1] ;  /* 0x0000000001047983 */ /* 0x000ee80000100800 */
[----:B--2---:R-:W2:Y:S01]  /*bc30*/  LDL R3, [R1+0x4] ;  /* 0x0000040001037983 */ /* 0x004ea20000100800 */
[----:B------:R-:W4:Y:S02]  /*bc40*/  S2R R2, SR_TID.X ;  /* 0x0000000000027919 */ /* 0x000f240000002100 */
[----:B----4-:R-:W-:-:S04]  /*bc50*/  LOP3.LUT R2, R2, 0x7f, RZ, 0xc0, !PT ;  /* 0x0000007f02027812 */ /* 0x010fc800078ec0ff */
[----:B------:R-:W-:Y:S02]  /*bc60*/  ISETP.NE.AND P1, PT, R2, RZ, PT ;  /* 0x000000ff0200720c */ /* 0x000fe40003f25270 */
[----:B---3--:R-:W-:Y:S02]  /*bc70*/  LEA R4, R4, UR41, 0x3 ;  /* 0x0000002904047c11 */ /* 0x008fe4000f8e18ff */
[----:B--2---:R-:W-:-:S04]  /*bc80*/  SHF.L.U32 R3, R3, 0x1f, RZ ;  /* 0x0000001f03037819 */ /* 0x004fc800000006ff */
[----:B------:R-:W2:Y:S02]  /*bc90*/  SYNCS.PHASECHK.TRANS64.TRYWAIT P0, [R4+URZ+0x2e880], R3 ;  /* 0x02e88003040075a7 */ /* 0x000ea4000800017f */
[----:B--2---:R-:W-:Y:S05]  /*bca0*/  @!P0 BRA `(.L_x_5808) ;  /* 0x0000002c00348947 */ /* 0x004fea0003800000 */
.L_x_5862:
        /* <DEDUP_REMOVED lines=8> */
.L_x_5809:
[----:B------:R-:W3:Y:S01]  /*bd30*/  LDL R2, [R1] ;  /* 0x0000000001027983 */ /* 0x000ee20000100800 */
[----:B------:R-:W-:Y:S01]  /*bd40*/  IMAD.U32 R5, RZ, RZ, UR41 ;  /* 0x00000029ff057e24 */ /* 0x000fe2000f8e00ff */
[----:B------:R-:W-:Y:S01]  /*bd50*/  R2UR UR33, R4 ;  /* 0x00000000042172ca */ /* 0x000fe200000e0000 */
[----:B------:R-:W-:Y:S01]  /*bd60*/  IMAD R0, R0, 0xe0, RZ ;  /* 0x000000e000007824 */ /* 0x000fe200078e02ff */
[----:B-----5:R-:W-:Y:S01]  /*bd70*/  R2UR UR37, R16 ;  /* 0x00000000102572ca */ /* 0x020fe200000e0000 */
[----:B------:R-:W-:-:S03]  /*bd80*/  UIADD3 UR4, UP0, UR52, 0x470, URZ ;  /* 0x0000047034047890 */ /* 0x000fc6000ff1e03f */
[----:B------:R-:W-:Y:S01]  /*bd90*/  R2UR UR35, R0 ;  /* 0x00000000002372ca */ /* 0x000fe200000e0000 */
[----:B------:R-:W-:-:S06]  /*bda0*/  UIADD3.X UR5, URZ, UR53, URZ, UP0, !UPT ;  /* 0x000000353f057290 */ /* 0x000fcc00087fe43f */
[----:B------:R-:W-:Y:S01]  /*bdb0*/  UIADD3 UR33, UR33, 0x2e870, URZ ;  /* 0x0002e87021217890 */ /* 0x000fe2000fffe03f */
[----:B------:R-:W-:Y:S01]  /*bdc0*/  UMOV UR6, 0x0 ;  /* 0x0000000000067882 */ /* 0x000fe20000000000 */
[----:B------:R-:W-:Y:S01]  /*bdd0*/  UMOV UR7, 0x14f00000 ;  /* 0x14f0000000077882 */ /* 0x000fe20000000000 */
[----:B------:R-:W-:Y:S01]  /*bde0*/  UMOV UR34, URZ ;  /* 0x0000003f00227c82 */ /* 0x000fe20008000000 */
[----:B---3--:R-:W-:-:S05]  /*bdf0*/  IMAD R2, R2, 0x7000, R5 ;  /* 0x0000700002027824 */ /* 0x008fca00078e0205 */
[----:B------:R-:W-:-:S13]  /*be00*/  R2UR UR32, R2 ;  /* 0x00000000022072ca */ /* 0x000fda00000e0000 */
[----:B------:R-:W-:-:S09]  /*be10*/  UIADD3 UR32, UR32, 0xe400, URZ ;  /* 0x0000e40020207890 */ /* 0x000fd2000fffe03f */
[----:B------:R3:W-:Y:S01]  /*be20*/  UTMALDG.4D [UR32], [UR4], desc[UR6] ;  /* 0x00000620040075b4 */ /* 0x0007e20008019000 */
[----:B------:R-:W4:Y:S02]  /*be30*/  SYNCS.PHASECHK.TRANS64.TRYWAIT P0, [R4+URZ+0x2e840], R3 ;  /* 0x02e84003040075a7 */ /* 0x000f24000800017f */
[----:B---34-:R-:W-:Y:S05]  /*be40*/  @!P0 BRA `(.L_x_5810) ;  /* 0x0000002800e08947 */ /* 0x018fea0003800000 */
.L_x_5863:
        /* <DEDUP_REMOVED lines=8> */
.L_x_5811:
        /* <DEDUP_REMOVED lines=11> */
[----:B------:R-:W-:-:S03]  /*bf80*/  UMOV UR12, UR36 ;  /* 0x00000024000c7c82 */ /* 0x000fc60008000000 */
[----:B------:R-:W-:Y:S02]  /*bf90*/  UIADD3 UR8, UR8, 0x20400, URZ ;  /* 0x0002040008087890 */ /* 0x000fe4000fffe03f */
[----:B------:R-:W-:-:S09]  /*bfa0*/  UIADD3 UR9, UR9, 0x2e830, URZ ;  /* 0x0002e83009097890 */ /* 0x000fd2000fffe03f */
[----:B------:R3:W-:Y:S01]  /*bfb0*/  UTMALDG.4D [UR8], [UR4], desc[UR6] ;  /* 0x00000608040075b4 */ /* 0x0007e20008019000 */
[----:B--2---:R-:W-:-:S04]  /*bfc0*/  LOP3.LUT R3, R3, 0xfffffffd, RZ, 0xc0, !PT ;  /* 0xfffffffd03037812 */ /* 0x004fc800078ec0ff */
[----:B------:R-:W-:-:S05]  /*bfd0*/  @P0 LOP3.LUT R3, R3, 0x2, RZ, 0xfc, !PT ;  /* 0x0000000203030812 */ /* 0x000fca00078efcff */
[----:B------:R3:W-:Y:S01]  /*bfe0*/  STL [R1+0x8], R3 ;  /* 0x0000080301007387 */ /* 0x0007e20000100800 */
[----:B------:R-:W-:Y:S01]  /*bff0*/  NOP ;  /* 0x0000000000007918 */ /* 0x000fe20000000000 */
.L_x_5805:
        /* <DEDUP_REMOVED lines=11> */
[----:B------:R-:W3:Y:S01]  /*c0b0*/  LDC.64 R2, c[0x4][R2] ;  /* 0x0100000002027b82 */ /* 0x000ee20000000a00 */
        /* <DEDUP_REMOVED lines=10> */
.L_x_5812:
[----:B------:R3:W5:Y:S01]  /*c160*/  LDL R10, [R1+0x1c] ;  /* 0x00001c00010a7983 */ /* 0x0007620000100800 */
[----:B------:R-:W4:Y:S01]  /*c170*/  LDC R7, c[0x0][0x448] ;  /* 0x00011200ff077b82 */ /* 0x000f220000000800 */
[----:B--2---:R-:W-:Y:S01]  /*c180*/  IMAD R0, RZ, RZ, -UR45 ;  /* 0x8000002dff007e24 */ /* 0x004fe2000f8e02ff */
[----:B------:R-:W2:Y:S01]  /*c190*/  S2R R2, SR_TID.X ;  /* 0x0000000000027919 */ /* 0x000ea20000002100 */
[----:B0-----:R-:W0:Y:S05]  /*c1a0*/  S2R R17, SR_TID.X ;  /* 0x0000000000117919 */ /* 0x001e2a0000002100 */
[----:B------:R-:W1:Y:S01]  /*c1b0*/  LDC R3, c[0x0][0xc38] ;  /* 0x00030e00ff037b82 */ /* 0x000e620000000800 */
[----:B------:R-:W-:Y:S01]  /*c1c0*/  USHF.R.S32.HI UR4, URZ, 0x1f, UR36 ;  /* 0x0000001f3f047899 */ /* 0x000fe20008011424 */
[----:B------:R-:W-:Y:S01]  /*c1d0*/  ULDC.64 UR8, c[0x0][0x2d8] ;  /* 0x0000b60000087ab9 */ /* 0x000fe20000000a00 */
[----:B----4-:R-:W-:Y:S01]  /*c1e0*/  ISETP.NE.AND P0, PT, R7, 0x1, PT ;  /* 0x000000010700780c */ /* 0x010fe20003f05270 */
[----:B-1----:R-:W-:Y:S01]  /*c1f0*/  IMAD R0, R3, R0, UR50 ;  /* 0x0000003203007e24 */ /* 0x002fe2000f8e0200 */
[----:B--2---:R-:W-:-:S03]  /*c200*/  LOP3.LUT R2, R2, 0x7f, RZ, 0xc0, !PT ;  /* 0x0000007f02027812 */ /* 0x004fc600078ec0ff */
[----:B------:R-:W-:-:S08]  /*c210*/  IMAD.SHL.U32 R0, R0, 0x80, RZ ;  /* 0x0000008000007824 */ /* 0x000fd000078e00ff */
[----:B------:R-:W1:Y:S01]  /*c220*/  @P0 LDC R4, c[0x0][0x44c] ;  /* 0x00011300ff040b82 */ /* 0x000e620000000800 */
[----:B------:R-:W-:Y:S01]  /*c230*/  SHF.R.U32.HI R2, RZ, 0x3, R2 ;  /* 0x00000003ff027819 */ /* 0x000fe20000011602 */
[----:B0-----:R-:W-:-:S05]  /*c240*/  IMAD.SHL.U32 R17, R17, 0x10, RZ ;  /* 0x0000001011117824 */ /* 0x001fca00078e00ff */
[----:B------:R-:W-:Y:S02]  /*c250*/  LOP3.LUT R17, R2, 0x70, R17, 0xf8, !PT ;  /* 0x0000007002117812 */ /* 0x000fe400078ef811 */
[----:B------:R-:W0:Y:S02]  /*c260*/  @P0 LDC R2, c[0x0][0x450] ;  /* 0x00011400ff020b82 */ /* 0x000e240000000800 */
[----:B------:R-:W-:-:S05]  /*c270*/  LOP3.LUT R3, R17, R0, RZ, 0xfc, !PT ;  /* 0x0000000011037212 */ /* 0x000fca00078efcff */
[----:B------:R-:W-:Y:S02]  /*c280*/  IMAD.MOV.U32 R6, RZ, RZ, R3 ;  /* 0x000000ffff067224 */ /* 0x000fe400078e0003 */
[----:B-1----:R-:W-:-:S05]  /*c290*/  @P0 IMAD.HI.U32 R4, R3, R4, RZ ;  /* 0x0000000403040227 */ /* 0x002fca00078e00ff */
[----:B0-----:R-:W-:-:S05]  /*c2a0*/  @P0 SHF.R.U32.HI R6, RZ, R2, R4 ;  /* 0x00000002ff060219 */ /* 0x001fca0000011604 */
[----:B------:R-:W-:-:S04]  /*c2b0*/  IMAD.MOV R4, RZ, RZ, -R6 ;  /* 0x000000ffff047224 */ /* 0x000fc800078e0a06 */
[----:B------:R-:W-:Y:S02]  /*c2c0*/  IMAD R4, R7, R4, R3 ;  /* 0x0000000407047224 */ /* 0x000fe400078e0203 */
[----:B------:R-:W0:Y:S01]  /*c2d0*/  LDC.64 R2, c[0x0][0x2d0] ;  /* 0x0000b400ff027b82 */ /* 0x000e220000000a00 */
[----:B------:R-:W-:Y:S01]  /*c2e0*/  UIMAD UR6, UR4, UR8, URZ ;  /* 0x00000008040672a4 */ /* 0x000fe2000f8e023f */
[----:B------:R-:W1:Y:S01]  /*c2f0*/  S2R R19, SR_TID.X ;  /* 0x0000000000137919 */ /* 0x000e620000002100 */
[----:B------:R-:W-:Y:S02]  /*c300*/  UIMAD.WIDE.U32 UR4, UR36, UR8, URZ ;  /* 0x00000008240472a5 */ /* 0x000fe4000f8e003f */
[----:B------:R-:W-:Y:S02]  /*c310*/  UIMAD UR6, UR36, UR9, UR6 ;  /* 0x00000009240672a4 */ /* 0x000fe4000f8e0206 */
[----:B------:R-:W-:Y:S01]  /*c320*/  USHF.R.S32.HI UR7, URZ, 0x1f, UR44 ;  /* 0x0000001f3f077899 */ /* 0x000fe2000801142c */
[----:B------:R-:W-:Y:S01]  /*c330*/  ULDC.64 UR8, c[0x0][0x2e0] ;  /* 0x0000b80000087ab9 */ /* 0x000fe20000000a00 */
[----:B------:R-:W-:-:S02]  /*c340*/  UIADD3 UR5, UR5, UR6, URZ ;  /* 0x0000000605057290 */ /* 0x000fc4000fffe03f */
[----:B------:R-:W-:Y:S01]  /*c350*/  UIMAD UR6, UR7, UR8, URZ ;  /* 0x00000008070672a4 */ /* 0x000fe2000f8e023f */
[----:B------:R-:W-:Y:S01]  /*c360*/  SHF.R.S32.HI R5, RZ, 0x1f, R6 ;  /* 0x0000001fff057819 */ /* 0x000fe20000011406 */
[----:B------:R-:W-:Y:S02]  /*c370*/  UIMAD.WIDE.U32 UR4, UR44, UR8, UR4 ;  /* 0x000000082c0472a5 */ /* 0x000fe4000f8e0004 */
[----:B------:R-:W-:-:S04]  /*c380*/  UIMAD UR6, UR44, UR9, UR6 ;  /* 0x000000092c0672a4 */ /* 0x000fc8000f8e0206 */
[----:B------:R-:W-:Y:S01]  /*c390*/  UIADD3 UR5, UR5, UR6, URZ ;  /* 0x0000000605057290 */ /* 0x000fe2000fffe03f */
[----:B0-----:R-:W-:-:S04]  /*c3a0*/  IMAD R5, R5, R2, RZ ;  /* 0x0000000205057224 */ /* 0x001fc800078e02ff */
[C---:B------:R-:W-:Y:S02]  /*c3b0*/  IMAD R5, R6.reuse, R3, R5 ;  /* 0x0000000306057224 */ /* 0x040fe400078e0205 */
[----:B------:R-:W-:Y:S01]  /*c3c0*/  IMAD.WIDE.U32 R2, R6, R2, UR4 ;  /* 0x0000000406027e25 */ /* 0x000fe2000f8e0002 */
[----:B------:R-:W-:-:S03]  /*c3d0*/  ULDC.64 UR4, c[0x0][0x2c8] ;  /* 0x0000b20000047ab9 */ /* 0x000fc60000000a00 */
[----:B------:R-:W-:Y:S01]  /*c3e0*/  IMAD.IADD R3, R3, 0x1, R5 ;  /* 0x0000000103037824 */ /* 0x000fe200078e0205 */
[----:B------:R-:W-:Y:S01]  /*c3f0*/  SHF.R.S32.HI R5, RZ, 0x1f, R4 ;  /* 0x0000001fff057819 */ /* 0x000fe20000011404 */
[----:B-1----:R-:W-:Y:S02]  /*c400*/  IMAD.SHL.U32 R17, R19, 0x10, RZ ;  /* 0x0000001013117824 */ /* 0x002fe400078e00ff */
[----:B------:R-:W-:-:S04]  /*c410*/  IMAD.WIDE.U32 R2, R4, UR4, R2 ;  /* 0x0000000404027c25 */ /* 0x000fc8000f8e0002 */
[----:B------:R-:W-:-:S04]  /*c420*/  IMAD R5, R5, UR4, RZ ;  /* 0x0000000405057c24 */ /* 0x000fc8000f8e02ff */
[----:B------:R-:W-:Y:S01]  /*c430*/  IMAD R4, R4, UR5, R5 ;  /* 0x0000000504047c24 */ /* 0x000fe2000f8e0205 */
[----:B------:R-:W-:Y:S01]  /*c440*/  ULDC.64 UR4, c[0x0][0x280] ;  /* 0x0000a00000047ab9 */ /* 0x000fe20000000a00 */
[----:B------:R-:W-:Y:S02]  /*c450*/  LOP3.LUT R17, R17, 0x70, RZ, 0xc0, !PT ;  /* 0x0000007011117812 */ /* 0x000fe400078ec0ff */
[----:B------:R-:W-:Y:S01]  /*c460*/  IADD3 R2, P0, R2, UR4, RZ ;  /* 0x0000000402027c10 */ /* 0x000fe2000ff1e0ff */
[----:B------:R-:W-:-:S03]  /*c470*/  ULDC UR4, c[0x0][0x2b8] ;  /* 0x0000ae0000047ab9 */ /* 0x000fc60000000800 */
[----:B------:R-:W-:Y:S02]  /*c480*/  IADD3.X R4, R3, UR5, R4, P0, !PT ;  /* 0x0000000503047c10 */ /* 0x000fe400087fe404 */
[----:B------:R-:W-:Y:S01]  /*c490*/  ISETP.GE.AND P0, PT, R17, UR4, PT ;  /* 0x0000000411007c0c */ /* 0x000fe2000bf06270 */
[----:B------:R-:W-:Y:S01]  /*c4a0*/  UMOV UR4, 0xffffffff ;  /* 0xffffffff00047882 */ /* 0x000fe20000000000 */
[----:B------:R-:W-:-:S04]  /*c4b0*/  LOP3.LUT R19, R19, 0x7f, RZ, 0xc0, !PT ;  /* 0x0000007f13137812 */ /* 0x000fc800078ec0ff */
[----:B------:R-:W-:Y:S01]  /*c4c0*/  SHF.R.U32.HI R19, RZ, 0x3, R19 ;  /* 0x00000003ff137819 */ /* 0x000fe20000011613 */
[----:B---3--:R-:W-:Y:S06]  /*c4d0*/  BRA.DIV UR4, `(.L_x_5813) ;  /* 0x0000002604507947 */ /* 0x008fec000b800000 */
[----:B------:R-:W-:Y:S01]  /*c4e0*/  IMAD.IADD R0, R19, 0x1, R0 ;  /* 0x0000000113007824 */ /* 0x000fe200078e0200 */
[----:B------:R-:W-:Y:S01]  /*c4f0*/  ULDC UR4, c[0x0][0x288] ;  /* 0x0000a20000047ab9 */ /* 0x000fe20000000800 */
[----:B------:R-:W0:Y:S01]  /*c500*/  SHFL.IDX PT, R6, R2, RZ, 0x181f ;  /* 0x00181fff02067589 */ /* 0x000e2200000e0000 */
[----:B------:R-:W-:Y:S02]  /*c510*/  IMAD R3, R7, UR4, RZ ;  /* 0x0000000407037c24 */ /* 0x000fe4000f8e02ff */
[C---:B------:R-:W-:Y:S01]  /*c520*/  VIADD R5, R0.reuse, 0x10 ;  /* 0x0000001000057836 */ /* 0x040fe20000000000 */
[----:B------:R-:W-:Y:S02]  /*c530*/  SHFL.IDX PT, R9, R2, 0x1, 0x181f ;  /* 0x00381f0002097f89 */ /* 0x000fe400000e0000 */
[-C--:B------:R-:W-:Y:S02]  /*c540*/  ISETP.GE.AND P1, PT, R0, R3.reuse, PT ;  /* 0x000000030000720c */ /* 0x080fe40003f26270 */
[----:B------:R-:W-:Y:S01]  /*c550*/  ISETP.GE.AND P2, PT, R5, R3, PT ;  /* 0x000000030500720c */ /* 0x000fe20003f46270 */
[----:B------:R-:W-:Y:S04]  /*c560*/  SHFL.IDX PT, R8, R4, 0x1, 0x181f ;  /* 0x00381f0004087f89 */ /* 0x000fe800000e0000 */
[----:B------:R-:W1:Y:S06]  /*c570*/  SHFL.IDX PT, R5, R4, RZ, 0x181f ;  /* 0x00181fff04057589 */ /* 0x000e6c00000e0000 */
[----:B0-----:R-:W-:-:S05]  /*c580*/  @!P1 IADD3 R6, P3, R17, R6, RZ ;  /* 0x0000000611069210 */ /* 0x001fca0007f7e0ff */
[----:B-1----:R-:W-:-:S04]  /*c590*/  @!P1 IMAD.X R5, RZ, RZ, R5, P3 ;  /* 0x000000ffff059224 */ /* 0x002fc800018e0605 */
[----:B------:R-:W-:Y:S02]  /*c5a0*/  @!P1 IMAD.MOV.U32 R7, RZ, RZ, R5 ;  /* 0x000000ffff079224 */ /* 0x000fe400078e0005 */
[----:B------:R-:W-:-:S03]  /*c5b0*/  VIADD R5, R0, 0x20 ;  /* 0x0000002000057836 */ /* 0x000fc60000000000 */
[----:B-----5:R0:W-:Y:S02]  /*c5c0*/  @!P1 LDGSTS.E.BYPASS.LTC128B.128 [R10+0x1c400], desc[UR48][R6.64], !P0 ;  /* 0x1c400000060a9fae */ /* 0x0201e4000c101d70 */
[----:B0-----:R-:W-:-:S05]  /*c5d0*/  @!P2 IADD3 R6, P1, R17, R9, RZ ;  /* 0x000000091106a210 */ /* 0x001fca0007f3e0ff */
[----:B------:R-:W-:Y:S01]  /*c5e0*/  @!P2 IMAD.X R7, RZ, RZ, R8, P1 ;  /* 0x000000ffff07a224 */ /* 0x000fe200008e0608 */
[----:B------:R-:W-:Y:S02]  /*c5f0*/  ISETP.GE.AND P1, PT, R5, R3, PT ;  /* 0x000000030500720c */ /* 0x000fe40003f26270 */
[----:B------:R-:W-:Y:S04]  /*c600*/  SHFL.IDX PT, R5, R4, 0x2, 0x181f ;  /* 0x00581f0004057f89 */ /* 0x000fe800000e0000 */
[----:B------:R0:W-:Y:S04]  /*c610*/  @!P2 LDGSTS.E.BYPASS.LTC128B.128 [R10+0x1cc00], desc[UR48][R6.64], !P0 ;  /* 0x1cc00000060aafae */ /* 0x0001e8000c101d70 */
[----:B0-----:R-:W0:Y:S03]  /*c620*/  SHFL.IDX PT, R6, R2, 0x2, 0x181f ;  /* 0x00581f0002067f89 */ /* 0x001e2600000e0000 */
[----:B0-----:R-:W-:-:S05]  /*c630*/  @!P1 IADD3 R6, P2, R17, R6, RZ ;  /* 0x0000000611069210 */ /* 0x001fca0007f5e0ff */
[----:B------:R-:W-:-:S04]  /*c640*/  @!P1 IMAD.X R5, RZ, RZ, R5, P2 ;  /* 0x000000ffff059224 */ /* 0x000fc800010e0605 */
[----:B------:R-:W-:Y:S02]  /*c650*/  @!P1 IMAD.MOV.U32 R7, RZ, RZ, R5 ;  /* 0x000000ffff079224 */ /* 0x000fe400078e0005 */
[----:B------:R-:W-:-:S03]  /*c660*/  VIADD R5, R0, 0x30 ;  /* 0x0000003000057836 */ /* 0x000fc60000000000 */
[----:B------:R0:W-:Y:S02]  /*c670*/  @!P1 LDGSTS.E.BYPASS.LTC128B.128 [R10+0x1d400], desc[UR48][R6.64], !P0 ;  /* 0x1d400000060a9fae */ /* 0x0001e4000c101d70 */
[----:B------:R-:W-:Y:S02]  /*c680*/  ISETP.GE.AND P1, PT, R5, R3, PT ;  /* 0x000000030500720c */ /* 0x000fe40003f26270 */
[----:B------:R-:W-:Y:S04]  /*c690*/  SHFL.IDX PT, R5, R4, 0x3, 0x181f ;  /* 0x00781f0004057f89 */ /* 0x000fe800000e0000 */
[----:B0-----:R-:W0:Y:S07]  /*c6a0*/  SHFL.IDX PT, R6, R2, 0x3, 0x181f ;  /* 0x00781f0002067f89 */ /* 0x001e2e00000e0000 */
        /* <DEDUP_REMOVED lines=23> */
[----:B------:R-:W-:Y:S04]  /*c820*/  SHFL.IDX PT, R4, R4, 0x7, 0x181f ;  /* 0x00f81f0004047f89 */ /* 0x000fe800000e0000 */
[----:B0-----:R-:W0:Y:S04]  /*c830*/  SHFL.IDX PT, R6, R2, 0x6, 0x181f ;  /* 0x00d81f0002067f89 */ /* 0x001e2800000e0000 */
[----:B------:R-:W1:Y:S01]  /*c840*/  SHFL.IDX PT, R2, R2, 0x7, 0x181f ;  /* 0x00f81f0002027f89 */ /* 0x000e6200000e0000 */
[----:B0-----:R-:W-:-:S05]  /*c850*/  @!P1 IADD3 R6, P2, R17, R6, RZ ;  /* 0x0000000611069210 */ /* 0x001fca0007f5e0ff */
[----:B------:R-:W-:-:S04]  /*c860*/  @!P1 IMAD.X R5, RZ, RZ, R5, P2 ;  /* 0x000000ffff059224 */ /* 0x000fc800010e0605 */
[----:B------:R-:W-:-:S05]  /*c870*/  @!P1 IMAD.MOV.U32 R7, RZ, RZ, R5 ;  /* 0x000000ffff079224 */ /* 0x000fca00078e0005 */
[----:B-1----:R0:W-:Y:S02]  /*c880*/  @!P1 LDGSTS.E.BYPASS.LTC128B.128 [R10+0x1f400], desc[UR48][R6.64], !P0 ;  /* 0x1f400000060a9fae */ /* 0x0021e4000c101d70 */
.L_x_5880:
[----:B------:R-:W-:-:S05]  /*c890*/  VIADD R0, R0, 0x70 ;  /* 0x0000007000007836 */ /* 0x000fca0000000000 */
[----:B------:R-:W-:-:S13]  /*c8a0*/  ISETP.GE.AND P1, PT, R0, R3, PT ;  /* 0x000000030000720c */ /* 0x000fda0003f26270 */
[----:B------:R-:W-:-:S05]  /*c8b0*/  @!P1 IADD3 R2, P2, R17, R2, RZ ;  /* 0x0000000211029210 */ /* 0x000fca0007f5e0ff */
[----:B------:R-:W-:-:S05]  /*c8c0*/  @!P1 IMAD.X R3, RZ, RZ, R4, P2 ;  /* 0x000000ffff039224 */ /* 0x000fca00010e0604 */
[----:B------:R-:W-:Y:S01]  /*c8d0*/  @!PT LDS RZ, [RZ] ;  /* 0x00000000fffff984 */ /* 0x000fe20000000800 */
[----:B------:R-:W-:Y:S01]  /*c8e0*/  @!PT LDS RZ, [RZ] ;  /* 0x00000000fffff984 */ /* 0x000fe20000000800 */
[----:B------:R-:W-:Y:S01]  /*c8f0*/  @!PT LDS RZ, [RZ] ;  /* 0x00000000fffff984 */ /* 0x000fe20000000800 */
[----:B------:R1:W-:Y:S01]  /*c900*/  @!P1 LDGSTS.E.BYPASS.LTC128B.128 [R10+0x1fc00], desc[UR48][R2.64], !P0 ;  /* 0x1fc00000020a9fae */ /* 0x0003e2000c101d70 */
[----:B------:R-:W-:Y:S01]  /*c910*/  NOP ;  /* 0x0000000000007918 */ /* 0x000fe20000000000 */
[----:B------:R-:W-:Y:S02]  /*c920*/  SYNCS.ARRIVE.TRANS64.RED.A0T1 RZ, [UR41+0x2e800], RZ ;  /* 0x02e800ffffff79a7 */ /* 0x000fe40008200429 */
[----:B------:R-:W-:Y:S01]  /*c930*/  ARRIVES.LDGSTSBAR.64.TRANSCNT [UR41+0x2e800] ;  /* 0x02e80000ff0079b0 */ /* 0x000fe20008000aa9 */
[----:B------:R-:W-:Y:S01]  /*c940*/  NOP ;  /* 0x0000000000007918 */ /* 0x000fe20000000000 */
[----:B------:R-:W-:Y:S01]  /*c950*/  ULOP3.LUT UR4, UR46, 0x1, URZ, 0xc, !UPT ;  /* 0x000000012e047892 */ /* 0x000fe2000f8e0c3f */
[----:B------:R-:W-:Y:S05]  /*c960*/  SYNCS.ARRIVE.TRANS64.A1T0 RZ, [UR41+0x2e800], RZ ;  /* 0x02e800ffffff79a7 */ /* 0x000fea0008100029 */
[----:B------:R-:W-:-:S05]  /*c970*/  IMAD.U32 R0, RZ, RZ, UR4 ;  /* 0x00000004ff007e24 */ /* 0x000fca000f8e00ff */
[----:B------:R-:W-:-:S04]  /*c980*/  SHF.L.U32 R0, R0, 0x1f, RZ ;  /* 0x0000001f00007819 */ /* 0x000fc800000006ff */
[----:B------:R-:W2:Y:S02]  /*c990*/  SYNCS.PHASECHK.TRANS64.TRYWAIT P0, [UR41+0x2e820], R0 ;  /* 0x02e82000ff0075a7 */ /* 0x000ea40008000169 */
[----:B-12---:R-:W-:Y:S05]  /*c9a0*/  @!P0 BRA `(.L_x_5814) ;  /* 0x0000002800888947 */ /* 0x006fea0003800000 */
.L_x_5881:
[----:B------:R-:W-:-:S06]  /*c9b0*/  UISETP.GE.AND UP0, UPT, UR40, 0xe1, UPT ;  /* 0x000000e12800788c */ /* 0x000fcc000bf06270 */
[----:B------:R-:W-:-:S13]  /*c9c0*/  PLOP3.LUT P0, PT, PT, PT, UP0, 0x80, 0x0 ;  /* 0x000000000000781c */ /* 0x000fda0003f0f008 */
[----:B------:R-:W-:Y:S05]  /*c9d0*/  @!P0 BRA `(.L_x_5815) ;  /* 0x00000010000c8947 */ /* 0x000fea0003800000 */
[----:B-1----:R1:W5:Y:S01]  /*c9e0*/  LDL.LU R0, [R1+0x4] ;  /* 0x0000040001007983 */ /* 0x0023620000300800 */
[----:B------:R-:W-:-:S03]  /*c9f0*/  UIADD3 UR4, UR39, -0x2, URZ ;  /* 0xfffffffe27047890 */ /* 0x000fc6000fffe03f */
[----:B0-----:R1:W5:Y:S03]  /*ca00*/  LDL.LU R6, [R1] ;  /* 0x0000000001067983 */ /* 0x0013660000300800 */
[----:B------:R-:W-:-:S07]  /*ca10*/  IMAD.U32 R17, RZ, RZ, UR4 ;  /* 0x00000004ff117e24 */ /* 0x000fce000f8e00ff */
.L_x_5835:
[----:B------:R-:W2:Y:S01]  /*ca20*/  LDL R4, [R1+0x8] ;  /* 0x0000080001047983 */ /* 0x000ea20000100800 */
[----:B-----5:R-:W-:Y:S01]  /*ca30*/  VIADD R3, R6, 0x1 ;  /* 0x0000000106037836 */ /* 0x020fe20000000000 */
[----:B------:R-:W-:Y:S04]  /*ca40*/  BSSY B0, `(.L_x_5816) ;  /* 0x000006c000007945 */ /* 0x000fe80003800000 */
[----:B------:R-:W-:-:S04]  /*ca50*/  ISETP.NE.AND P0, PT, R3, 0x2, PT ;  /* 0x000000020300780c */ /* 0x000fc80003f05270 */
[----:B------:R-:W-:Y:S02]  /*ca60*/  SEL R2, RZ, 0x1, P0 ;  /* 0x00000001ff027807 */ /* 0x000fe40000000000 */
        /* <DEDUP_REMOVED lines=29> */
.L_x_5818:
[----:B0-----:R-:W-:Y:S01]  /*cc40*/  LEA R4, R9, UR41, 0x3 ;  /* 0x0000002909047c11 */ /* 0x001fe2000f8e18ff */
[----:B------:R-:W0:Y:S01]  /*cc50*/  S2R R2, SR_TID.X ;  /* 0x0000000000027919 */ /* 0x000e220000002100 */
[----:B------:R-:W-:Y:S01]  /*cc60*/  SHF.L.U32 R3, R8, 0x1f, RZ ;  /* 0x0000001f08037819 */ /* 0x000fe200000006ff */
[----:B------:R-:W-:Y:S03]  /*cc70*/  BSSY B1, `(.L_x_5819) ;  /* 0x0000005000017945 */ /* 0x000fe60003800000 */
[----:B------:R-:W2:Y:S01]  /*cc80*/  SYNCS.PHASECHK.TRANS64.TRYWAIT P0, [R4+URZ+0x2e880], R3 ;  /* 0x02e88003040075a7 */ /* 0x000ea2000800017f */
[----:B0-----:R-:W-:-:S04]  /*cc90*/  LOP3.LUT R2, R2, 0x7f, RZ, 0xc0, !PT ;  /* 0x0000007f02027812 */ /* 0x001fc800078ec0ff */
[----:B------:R-:W-:Y:S01]  /*cca0*/  ISETP.NE.AND P1, PT, R2, RZ, PT ;  /* 0x000000ff0200720c */ /* 0x000fe20003f25270 */
[----:B--2---:R-:W-:-:S12]  /*ccb0*/  @!P0 BRA `(.L_x_5820) ;  /* 0x0000002400dc8947 */ /* 0x004fd80003800000 */
.L_x_5882:
[----:B------:R-:W-:Y:S05]  /*ccc0*/  BSYNC B1 ;  /* 0x0000000000017941 */ /* 0x000fea0003800000 */
.L_x_5819:
        /* <DEDUP_REMOVED lines=9> */
.L_x_5822:
[----:B------:R-:W-:Y:S05]  /*cd60*/  BSYNC B1 ;  /* 0x0000000000017941 */ /* 0x000fea0003800000 */
.L_x_5821:
[----:B------:R-:W2:Y:S01]  /*cd70*/  LDL R2, [R1] ;  /* 0x0000000001027983 */ /* 0x000ea20000100800 */
[----:B------:R-:W-:Y:S01]  /*cd80*/  IMAD.MOV.U32 R9, RZ, RZ, RZ ;  /* 0x000000ffff097224 */ /* 0x000fe200078e00ff */
[----:B------:R-:W-:Y:S01]  /*cd90*/  UIADD3 UR4, UP0, UR52, 0x470, URZ ;  /* 0x0000047034047890 */ /* 0x000fe2000ff1e03f */
[----:B------:R-:W-:Y:S01]  /*cda0*/  IMAD.U32 R5, RZ, RZ, UR41 ;  /* 0x00000029ff057e24 */ /* 0x000fe2000f8e00ff */
[----:B------:R-:W-:Y:S01]  /*cdb0*/  PLOP3.LUT P0, PT, PT, PT, PT, 0x80, 0x0 ;  /* 0x000000000000781c */ /* 0x000fe20003f0f070 */
[----:B------:R-:W-:Y:S01]  /*cdc0*/  UMOV UR6, 0x0 ;  /* 0x0000000000067882 */ /* 0x000fe20000000000 */
[----:B------:R-:W-:Y:S01]  /*cdd0*/  R2UR UR10, R9 ;  /* 0x00000000090a72ca */ /* 0x000fe200000e0000 */
[----:B------:R-:W-:Y:S01]  /*cde0*/  UIADD3.X UR5, URZ, UR53, URZ, UP0, !UPT ;  /* 0x000000353f057290 */ /* 0x000fe200087fe43f */
[----:B------:R-:W-:Y:S01]  /*cdf0*/  UMOV UR7, 0x14f00000 ;  /* 0x14f0000000077882 */ /* 0x000fe20000000000 */
[----:B--2---:R-:W-:Y:S02]  /*ce00*/  IMAD R2, R2, 0x7000, R5 ;  /* 0x0000700002027824 */ /* 0x004fe400078e0205 */
[----:B------:R-:W-:-:S02]  /*ce10*/  IMAD R5, R7, 0xe0, RZ ;  /* 0x000000e007057824 */ /* 0x000fc400078e02ff */
[----:B------:R-:W-:Y:S02]  /*ce20*/  VIADD R7, R4, 0x2e870 ;  /* 0x0002e87004077836 */ /* 0x000fe40000000000 */
[----:B------:R-:W-:-:S07]  /*ce30*/  VIADD R8, R2, 0xe400 ;  /* 0x0000e40002087836 */ /* 0x000fce0000000000 */
.L_x_5823:
        /* <DEDUP_REMOVED lines=13> */
.L_x_5883:
[----:B------:R-:W-:Y:S05]  /*cf10*/  BSYNC B1 ;  /* 0x0000000000017941 */ /* 0x000fea0003800000 */
.L_x_5824:
        /* <DEDUP_REMOVED lines=11> */
.L_x_5827:
[----:B------:R-:W-:Y:S05]  /*cfd0*/  BSYNC B1 ;  /* 0x0000000000017941 */ /* 0x000fea0003800000 */
.L_x_5826:
[----:B------:R-:W-:Y:S01]  /*cfe0*/  R2UR UR10, R9 ;  /* 0x00000000090a72ca */ /* 0x000fe200000e0000 */
[----:B------:R-:W-:Y:S01]  /*cff0*/  UIADD3 UR4, UP0, UR52, 0x370, URZ ;  /* 0x0000037034047890 */ /* 0x000fe2000ff1e03f */
[----:B------:R-:W-:Y:S01]  /*d000*/  R2UR UR6, R10 ;  /* 0x000000000a0672ca */ /* 0x000fe200000e0000 */
[----:B------:R-:W-:Y:S01]  /*d010*/  VIADD R2, R2, 0x20400 ;  /* 0x0002040002027836 */ /* 0x000fe20000000000 */
[----:B------:R-:W-:Y:S01]  /*d020*/  R2UR UR7, R11 ;  /* 0x000000000b0772ca */ /* 0x000fe200000e0000 */
[----:B0-2---:R-:W-:Y:S01]  /*d030*/  VIADD R4, R4, 0x2e830 ;  /* 0x0002e83004047836 */ /* 0x005fe20000000000 */
[----:B------:R-:W-:Y:S01]  /*d040*/  PLOP3.LUT P0, PT, PT, PT, PT, 0x80, 0x0 ;  /* 0x000000000000781c */ /* 0x000fe20003f0f070 */
[----:B------:R-:W-:-:S12]  /*d050*/  UIADD3.X UR5, URZ, UR53, URZ, UP0, !UPT ;  /* 0x000000353f057290 */ /* 0x000fd800087fe43f */
.L_x_5828:
        /* <DEDUP_REMOVED lines=10> */
.L_x_5817:
[----:B------:R-:W-:Y:S05]  /*d100*/  BSYNC B0 ;  /* 0x0000000000007941 */ /* 0x000fea0003800000 */
.L_x_5816:
[----:B------:R-:W-:-:S06]  /*d110*/  UISETP.NE.AND UP0, UPT, UR42, 0x3, UPT ;  /* 0x000000032a00788c */ /* 0x000fcc000bf05270 */
[----:B------:R-:W-:-:S13]  /*d120*/  PLOP3.LUT P0, PT, PT, PT, UP0, 0x80, 0x0 ;  /* 0x000000000000781c */ /* 0x000fda0003f0f008 */
[----:B------:R-:W-:Y:S05]  /*d130*/  @!P0 BRA `(.L_x_5829) ;  /* 0x0000000000048947 */ /* 0x000fea0003800000 */
[----:B------:R-:W-:Y:S01]  /*d140*/  BPT.TRAP 0x1 ;  /* 0x000000040000795c */ /* 0x000fe20000300000 */
.L_x_5829:
        /* <DEDUP_REMOVED lines=8> */
.L_x_5884:
[----:B------:R-:W-:Y:S05]  /*d1d0*/  BSYNC B0 ;  /* 0x0000000000007941 */ /* 0x000fea0003800000 */
.L_x_5830:
[----:B------:R-:W-:Y:S05]  /*d1e0*/  @!P1 BRA `(.L_x_5832) ;  /* 0x0000000000049947 */ /* 0x000fea0003800000 */
[----:B------:R-:W-:Y:S01]  /*d1f0*/  BPT.TRAP 0x1 ;  /* 0x000000040000795c */ /* 0x000fe20000300000 */
.L_x_5832:
[----:B------:R-:W-:Y:S01]  /*d200*/  SHF.L.U32 R0, R0, 0x1f, RZ ;  /* 0x0000001f00007819 */ /* 0x000fe200000006ff */
[----:B0-----:R-:W-:-:S03]  /*d210*/  IMAD R2, R6, 0x7000, RZ ;  /* 0x0000700006027824 */ /* 0x001fc600078e02ff */
[----:B------:R-:W0:Y:S02]  /*d220*/  SYNCS.PHASECHK.TRANS64.TRYWAIT P0, [R19+URZ+0x2e860], R0 ;  /* 0x02e86000130075a7 */ /* 0x000e24000800017f */
[----:B0-----:R-:W-:Y:S05]  /*d230*/  @!P0 BRA `(.L_x_5833) ;  /* 0x0000002000b88947 */ /* 0x001fea0003800000 */
.L_x_5885:
[----:B------:R-:W2:Y:S04]  /*d240*/  LDL R3, [R1+0x18] ;  /* 0x0000180001037983 */ /* 0x000ea80000100800 */
[----:B------:R-:W0:Y:S01]  /*d250*/  LDL R13, [R1+0x14] ;  /* 0x00001400010d7983 */ /* 0x000e220000100800 */
[----:B------:R-:W-:Y:S01]  /*d260*/  LOP3.LUT R4, R2, R18, RZ, 0xfc, !PT ;  /* 0x0000001202047212 */ /* 0x000fe200078efcff */
[----:B------:R-:W-:Y:S05]  /*d270*/  WARPSYNC.ALL ;  /* 0x0000000000007948 */ /* 0x000fea0003800000 */
[----:B------:R-:W3:Y:S01]  /*d280*/  LDSM.16.MT88.4 R4, [R4+UR41+0xe400] ;  /* 0x00e400290404783b */ /* 0x000ee20008004200 */
[----:B------:R-:W-:-:S04]  /*d290*/  IMAD.U32 R12, RZ, RZ, UR41 ;  /* 0x00000029ff0c7e24 */ /* 0x000fc8000f8e00ff */
[----:B------:R-:W-:Y:S01]  /*d2a0*/  VIADD R12, R12, 0x400 ;  /* 0x000004000c0c7836 */ /* 0x000fe20000000000 */
[C-C-:B---3--:R-:W-:Y:S02]  /*d2b0*/  PRMT R8, R4.reuse, 0x6420, R5.reuse ;  /* 0x0000642004087816 */ /* 0x148fe40000000005 */
[----:B------:R-:W-:Y:S02]  /*d2c0*/  PRMT R9, R4, 0x7531, R5 ;  /* 0x0000753104097816 */ /* 0x000fe40000000005 */
[C-C-:B------:R-:W-:Y:S02]  /*d2d0*/  PRMT R10, R6.reuse, 0x6420, R7.reuse ;  /* 0x00006420060a7816 */ /* 0x140fe40000000007 */
[----:B------:R-:W-:Y:S02]  /*d2e0*/  PRMT R11, R6, 0x7531, R7 ;  /* 0x00007531060b7816 */ /* 0x000fe40000000007 */
[----:B--2---:R-:W-:Y:S02]  /*d2f0*/  IADD3 R3, R3, UR41, R2 ;  /* 0x0000002903037c10 */ /* 0x004fe4000fffe002 */
[----:B0-----:R-:W-:-:S03]  /*d300*/  IADD3 R0, R12, R2, R13 ;  /* 0x000000020c007210 */ /* 0x001fc60007ffe00d */
        /* <DEDUP_REMOVED lines=8> */
[----:B------:R-:W-:Y:S04]  /*d390*/  STSM.16.M88.4 [R0+0x800], R8 ;  /* 0x0008000800007844 */ /* 0x000fe80000000200 */
[----:B------:R-:W0:Y:S02]  /*d3a0*/  LDSM.16.MT88.4 R4, [R4+UR41+0xe400] ;  /* 0x00e400290404783b */ /* 0x000e240008004200 */
[C-C-:B0-----:R-:W-:Y:S02]  /*d3b0*/  PRMT R12, R4.reuse, 0x6420, R5.reuse ;  /* 0x00006420040c7816 */ /* 0x141fe40000000005 */
[----:B------:R-:W-:Y:S02]  /*d3c0*/  PRMT R13, R4, 0x7531, R5 ;  /* 0x00007531040d7816 */ /* 0x000fe40000000005 */
[----:B------:R-:W-:-:S02]  /*d3d0*/  PRMT R14, R6, 0x6420, R7 ;  /* 0x00006420060e7816 */ /* 0x000fc40000000007 */
[----:B------:R-:W-:Y:S02]  /*d3e0*/  PRMT R15, R6, 0x7531, R7 ;  /* 0x00007531060f7816 */ /* 0x000fe40000000007 */
[----:B------:R-:W0:Y:S04]  /*d3f0*/  LDSM.16.MT88.4 R4, [R3+0xf400] ;  /* 0x00f400000304783b */ /* 0x000e280000004200 */
[----:B------:R-:W-:Y:S01]  /*d400*/  STSM.16.M88.4 [R0+0x1000], R12 ;  /* 0x0010000c00007844 */ /* 0x000fe20000000200 */
        /* <DEDUP_REMOVED lines=45> */
[--C-:B------:R-:W-:Y:S01]  /*d6e0*/  PRMT R10, R6, 0x6420, R7.reuse ;  /* 0x00006420060a7816 */ /* 0x100fe20000000007 */
[----:B------:R-:W-:Y:S01]  /*d6f0*/  VIADD R2, R2, 0x6000 ;  /* 0x0000600002027836 */ /* 0x000fe20000000000 */
[----:B------:R-:W-:-:S02]  /*d700*/  PRMT R11, R6, 0x7531, R7 ;  /* 0x00007531060b7816 */ /* 0x000fc40000000007 */
[-C--:B------:R-:W-:Y:S02]  /*d710*/  LOP3.LUT R4, R4, R18.reuse, RZ, 0xfc, !PT ;  /* 0x0000001204047212 */ /* 0x080fe400078efcff */
[----:B------:R-:W-:Y:S01]  /*d720*/  LOP3.LUT R2, R2, R18, RZ, 0xfc, !PT ;  /* 0x0000001202027212 */ /* 0x000fe200078efcff */
[----:B------:R-:W-:Y:S04]  /*d730*/  STSM.16.M88.4 [R0+0x4800], R8 ;  /* 0x0048000800007844 */ /* 0x000fe80000000200 */
[----:B------:R-:W0:Y:S02]  /*d740*/  LDSM.16.MT88.4 R4, [R4+UR41+0xe400] ;  /* 0x00e400290404783b */ /* 0x000e240008004200 */
[C-C-:B0-----:R-:W-:Y:S02]  /*d750*/  PRMT R12, R4.reuse, 0x6420, R5.reuse ;  /* 0x00006420040c7816 */ /* 0x141fe40000000005 */
[----:B------:R-:W-:-:S02]  /*d760*/  PRMT R13, R4, 0x7531, R5 ;  /* 0x00007531040d7816 */ /* 0x000fc40000000005 */
[C-C-:B------:R-:W-:Y:S02]  /*d770*/  PRMT R14, R6.reuse, 0x6420, R7.reuse ;  /* 0x00006420060e7816 */ /* 0x140fe40000000007 */
[----:B------:R-:W-:Y:S02]  /*d780*/  PRMT R15, R6, 0x7531, R7 ;  /* 0x00007531060f7816 */ /* 0x000fe40000000007 */
[----:B------:R-:W0:Y:S04]  /*d790*/  LDSM.16.MT88.4 R4, [R3+0x13400] ;  /* 0x013400000304783b */ /* 0x000e280000004200 */
[----:B------:R-:W-:Y:S01]  /*d7a0*/  STSM.16.M88.4 [R0+0x5000], R12 ;  /* 0x0050000c00007844 */ /* 0x000fe20000000200 */
[C-C-:B0-----:R-:W-:Y:S02]  /*d7b0*/  PRMT R8, R4.reuse, 0x6420, R5.reuse ;  /* 0x0000642004087816 */ /* 0x141fe40000000005 */
[----:B------:R-:W-:-:S02]  /*d7c0*/  PRMT R9, R4, 0x7531, R5 ;  /* 0x0000753104097816 */ /* 0x000fc40000000005 */
[C-C-:B------:R-:W-:Y:S02]  /*d7d0*/  PRMT R10, R6.reuse, 0x6420, R7.reuse ;  /* 0x00006420060a7816 */ /* 0x140fe40000000007 */
[----:B------:R-:W-:-:S05]  /*d7e0*/  PRMT R11, R6, 0x7531, R7 ;  /* 0x00007531060b7816 */ /* 0x000fca0000000007 */
[----:B------:R-:W-:Y:S04]  /*d7f0*/  STSM.16.M88.4 [R0+0x5800], R8 ;  /* 0x0058000800007844 */ /* 0x000fe80000000200 */
[----:B------:R-:W0:Y:S02]  /*d800*/  LDSM.16.MT88.4 R4, [R2+UR41+0xe400] ;  /* 0x00e400290204783b */ /* 0x000e240008004200 */
        /* <DEDUP_REMOVED lines=19> */
.L_x_5834:
[----:B--2---:R-:W2:Y:S01]  /*d940*/  S2R R0, SR_TID.X ;  /* 0x0000000000007919 */ /* 0x004ea20000002100 */
[----:B0-----:R0:W-:Y:S01]  /*d950*/  SYNCS.ARRIVE.TRANS64.A1T0 RZ, [R19+URZ+0x2e850], RZ ;  /* 0x02e850ff13ff79a7 */ /* 0x0011e2000810003f */
[----:B------:R3:W5:Y:S01]  /*d960*/  LDL R6, [R1] ;  /* 0x0000000001067983 */ /* 0x0007620000100800 */
[----:B--2---:R-:W-:Y:S01]  /*d970*/  LOP3.LUT R0, R0, 0x7f, RZ, 0xc0, !PT ;  /* 0x0000007f00007812 */ /* 0x004fe200078ec0ff */
[----:B------:R-:W-:Y:S03]  /*d980*/  BAR.SYNC.DEFER_BLOCKING 0x2, 0x80 ;  /* 0x0082000000007b1d */ /* 0x000fe60000010000 */
[----:B------:R-:W-:-:S03]  /*d990*/  ISETP.NE.AND P0, PT, R0, RZ, PT ;  /* 0x000000ff0000720c */ /* 0x000fc60003f05270 */
[----:B------:R3:W5:Y:S10]  /*d9a0*/  LDL R0, [R1+0x4] ;  /* 0x0000040001007983 */ /* 0x0007740000100800 */
[----:B0-----:R-:W-:-:S05]  /*d9b0*/  @!P0 VIADD R19, R19, 0x2e880 ;  /* 0x0002e88013138836 */ /* 0x001fca0000000000 */
[----:B------:R-:W-:-:S04]  /*d9c0*/  @!P0 PRMT R19, RZ, 0x654, R19 ;  /* 0x00000654ff138816 */ /* 0x000fc80000000013 */
[----:B------:R3:W-:Y:S01]  /*d9d0*/  @!P0 SYNCS.ARRIVE.TRANS64.RED.A1T0 RZ, [R19+URZ], RZ ;  /* 0x000000ff13ff89a7 */ /* 0x0007e2000810043f */
[C---:B------:R-:W-:Y:S01]  /*d9e0*/  ISETP.GT.AND P0, PT, R17.reuse, RZ, PT ;  /* 0x000000ff1100720c */ /* 0x040fe20003f04270 */
[----:B------:R-:W-:-:S12]  /*d9f0*/  VIADD R17, R17, 0xffffffff ;  /* 0xffffffff11117836 */ /* 0x000fd80000000000 */
[----:B---3--:R-:W-:Y:S05]  /*da00*/  @P0 BRA `(.L_x_5835) ;  /* 0xfffffff000040947 */ /* 0x008fea000383ffff */
.L_x_5815:
[----:B------:R-:W-:-:S06]  /*da10*/  UISETP.NE.AND UP0, UPT, UR42, 0x3, UPT ;  /* 0x000000032a00788c */ /* 0x000fcc000bf05270 */
[----:B------:R-:W-:-:S13]  /*da20*/  PLOP3.LUT P0, PT, PT, PT, UP0, 0x80, 0x0 ;  /* 0x000000000000781c */ /* 0x000fda0003f0f008 */
[----:B------:R-:W-:Y:S05]  /*da30*/  @!P0 BRA `(.L_x_5836) ;  /* 0x0000000000048947 */ /* 0x000fea0003800000 */
[----:B------:R-:W-:Y:S01]  /*da40*/  BPT.TRAP 0x1 ;  /* 0x000000040000795c */ /* 0x000fe20000300000 */
.L_x_5836:
[----:B-1----:R-:W2:Y:S04]  /*da50*/  LDL R2, [R1+0x4] ;  /* 0x0000040001027983 */ /* 0x002ea80000100800 */
[----:B-----5:R-:W3:Y:S01]  /*da60*/  LDL R0, [R1] ;  /* 0x0000000001007983 */ /* 0x020ee20000100800 */
[----:B------:R-:W-:Y:S01]  /*da70*/  BSSY B0, `(.L_x_5837) ;  /* 0x0000008000007945 */ /* 0x000fe20003800000 */
[----:B--2---:R-:W-:-:S04]  /*da80*/  LOP3.LUT R3, R2, 0x1, RZ, 0x3c, !PT ;  /* 0x0000000102037812 */ /* 0x004fc800078e3cff */
[----:B------:R-:W-:Y:S02]  /*da90*/  SHF.L.U32 R3, R3, 0x1f, RZ ;  /* 0x0000001f03037819 */ /* 0x000fe400000006ff */
[----:B---3--:R-:W-:-:S04]  /*daa0*/  LEA R16, R0, UR41, 0x3 ;  /* 0x0000002900107c11 */ /* 0x008fc8000f8e18ff */
[----:B------:R-:W1:Y:S01]  /*dab0*/  SYNCS.PHASECHK.TRANS64.TRYWAIT P0, [R16+URZ+0x2e870], R3 ;  /* 0x02e87003100075a7 */ /* 0x000e62000800017f */
[----:B------:R-:W-:-:S05]  /*dac0*/  IMAD.U32 R0, RZ, RZ, UR47 ;  /* 0x0000002fff007e24 */ /* 0x000fca000f8e00ff */
[----:B------:R-:W-:Y:S01]  /*dad0*/  ISETP.NE.AND P1, PT, R0, 0x3, PT ;  /* 0x000000030000780c */ /* 0x000fe20003f25270 */
[----:B-1----:R-:W-:-:S12]  /*dae0*/  @!P0 BRA `(.L_x_5838) ;  /* 0x0000001800a08947 */ /* 0x002fd80003800000 */
.L_x_5886:
[----:B------:R-:W-:Y:S05]  /*daf0*/  BSYNC B0 ;  /* 0x0000000000007941 */ /* 0x000fea0003800000 */
.L_x_5837:
[----:B------:R-:W-:Y:S05]  /*db00*/  @!P1 BRA `(.L_x_5839) ;  /* 0x0000000000049947 */ /* 0x000fea0003800000 */
[----:B------:R-:W-:Y:S01]  /*db10*/  BPT.TRAP 0x1 ;  /* 0x000000040000795c */ /* 0x000fe20000300000 */
.L_x_5839:
[----:B------:R-:W1:Y:S02]  /*db20*/  LDL R0, [R1+0x4] ;  /* 0x0000040001007983 */ /* 0x000e640000100800 */
[----:B-1----:R-:W-:-:S04]  /*db30*/  SHF.L.U32 R3, R0, 0x1f, RZ ;  /* 0x0000001f00037819 */ /* 0x002fc800000006ff */
[----:B------:R-:W1:Y:S02]  /*db40*/  SYNCS.PHASECHK.TRANS64.TRYWAIT P0, [R16+URZ+0x2e860], R3 ;  /* 0x02e86003100075a7 */ /* 0x000e64000800017f */
[----:B-1----:R-:W-:Y:S05]  /*db50*/  @!P0 BRA `(.L_x_5840) ;  /* 0x0000001800988947 */ /* 0x002fea0003800000 */
.L_x_5887:
[----:B------:R-:W2:Y:S04]  /*db60*/  LDL R17, [R1] ;  /* 0x0000000001117983 */ /* 0x000ea80000100800 */
[----:B0-----:R-:W3:Y:S04]  /*db70*/  LDL R10, [R1+0x20] ;  /* 0x00002000010a7983 */ /* 0x001ee80000100800 */
[----:B------:R-:W4:Y:S01]  /*db80*/  LDL R12, [R1+0x14] ;  /* 0x00001400010c7983 */ /* 0x000f220000100800 */
[----:B------:R-:W-:Y:S05]  /*db90*/  WARPSYNC.ALL ;  /* 0x0000000000007948 */ /* 0x000fea0003800000 */
[----:B--2---:R-:W-:-:S05]  /*dba0*/  IMAD R0, R17, 0x7000, RZ ;  /* 0x0000700011007824 */ /* 0x004fca00078e02ff */
[----:B------:R-:W-:-:S05]  /*dbb0*/  LOP3.LUT R2, R0, R18, RZ, 0xfc, !PT ;  /* 0x0000001200027212 */ /* 0x000fca00078efcff */
[----:B------:R-:W0:Y:S01]  /*dbc0*/  LDSM.16.MT88.4 R4, [R2+UR41+0xe400] ;  /* 0x00e400290204783b */ /* 0x000e220008004200 */
[----:B-1----:R-:W-:-:S04]  /*dbd0*/  VIADD R3, R2, UR41 ;  /* 0x0000002902037c36 */ /* 0x002fc80008000000 */
[----:B---3--:R-:W-:Y:S01]  /*dbe0*/  IMAD.IADD R3, R10, 0x1, R3 ;  /* 0x000000010a037824 */ /* 0x008fe200078e0203 */
[C-C-:B0-----:R-:W-:Y:S02]  /*dbf0*/  PRMT R8, R4.reuse, 0x6420, R5.reuse ;  /* 0x0000642004087816 */ /* 0x141fe40000000005 */
[----:B------:R-:W-:Y:S02]  /*dc00*/  PRMT R9, R4, 0x7531, R5 ;  /* 0x0000753104097816 */ /* 0x000fe40000000005 */
[C-C-:B------:R-:W-:Y:S02]  /*dc10*/  PRMT R10, R6.reuse, 0x6420, R7.reuse ;  /* 0x00006420060a7816 */ /* 0x140fe40000000007 */
[----:B------:R-:W-:Y:S02]  /*dc20*/  PRMT R11, R6, 0x7531, R7 ;  /* 0x00007531060b7816 */ /* 0x000fe40000000007 */
[----:B------:R-:W0:Y:S01]  /*dc30*/  LDSM.16.MT88.4 R4, [R3+0xe400] ;  /* 0x00e400000304783b */ /* 0x000e220000004200 */
[----:B----4-:R-:W-:-:S05]  /*dc40*/  IADD3 R0, R0, UR41, R12 ;  /* 0x0000002900007c10 */ /* 0x010fca000fffe00c */
[----:B------:R0:W-:Y:S02]  /*dc50*/  STSM.16.M88.4 [R0+0x400], R8 ;  /* 0x0004000800007844 */ /* 0x0001e40000000200 */
[C-C-:B0-----:R-:W-:Y:S02]  /*dc60*/  PRMT R8, R4.reuse, 0x6420, R5.reuse ;  /* 0x0000642004087816 */ /* 0x141fe40000000005 */
[----:B------:R-:W-:Y:S02]  /*dc70*/  PRMT R9, R4, 0x7531, R5 ;  /* 0x0000753104097816 */ /* 0x000fe40000000005 */
        /* <DEDUP_REMOVED lines=11> */
[----:B------:R-:W-:Y:S02]  /*dd30*/  PRMT R9, R4, 0x7531, R5 ;  /* 0x0000753104097816 */ /* 0x000fe40000000005 */
[----:B------:R-:W-:-:S02]  /*dd40*/  PRMT R10, R6, 0x6420, R7 ;  /* 0x00006420060a7816 */ /* 0x000fc40000000007 */
        /* <DEDUP_REMOVED lines=70> */
.L_x_5841:
[----:B------:R-:W2:Y:S01]  /*e1b0*/  LDL.LU R3, [R1+0x4] ;  /* 0x0000040001037983 */ /* 0x000ea20000300800 */
[----:B0-----:R-:W-:Y:S01]  /*e1c0*/  SYNCS.ARRIVE.TRANS64.A1T0 RZ, [R16+URZ+0x2e850], RZ ;  /* 0x02e850ff10ff79a7 */ /* 0x001fe2000810003f */
[----:B-1----:R-:W0:Y:S01]  /*e1d0*/  S2R R0, SR_TID.X ;  /* 0x0000000000007919 */ /* 0x002e220000002100 */
[----:B------:R-:W1:Y:S01]  /*e1e0*/  LDC R2, c[0x0][0xc34] ;  /* 0x00030d00ff027b82 */ /* 0x000e620000000800 */
[----:B0-----:R-:W-:-:S07]  /*e1f0*/  LOP3.LUT R0, R0, 0x7f, RZ, 0xc0, !PT ;  /* 0x0000007f00007812 */ /* 0x001fce00078ec0ff */
[----:B------:R-:W-:Y:S01]  /*e200*/  BAR.SYNC.DEFER_BLOCKING 0x2, 0x80 ;  /* 0x0082000000007b1d */ /* 0x000fe20000010000 */
[----:B------:R-:W-:Y:S01]  /*e210*/  ISETP.NE.AND P0, PT, R0, RZ, PT ;  /* 0x000000ff0000720c */ /* 0x000fe20003f05270 */
[----:B------:R-:W-:-:S12]  /*e220*/  UIADD3 UR50, UR43, UR50, URZ ;  /* 0x000000322b327290 */ /* 0x000fd8000fffe03f */
[----:B------:R-:W-:-:S05]  /*e230*/  @!P0 VIADD R0, R16, 0x2e880 ;  /* 0x0002e88010008836 */ /* 0x000fca0000000000 */
[----:B------:R-:W-:-:S04]  /*e240*/  @!P0 PRMT R0, RZ, 0x654, R0 ;  /* 0x00000654ff008816 */ /* 0x000fc80000000000 */
[----:B------:R0:W-:Y:S02]  /*e250*/  @!P0 SYNCS.ARRIVE.TRANS64.RED.A1T0 RZ, [R0+URZ], RZ ;  /* 0x000000ff00ff89a7 */ /* 0x0001e4000810043f */
[----:B0-----:R-:W-:Y:S01]  /*e260*/  VIADD R0, R17, 0x1 ;  /* 0x0000000111007836 */ /* 0x001fe20000000000 */
[----:B-1----:R-:W-:-:S04]  /*e270*/  ISETP.LE.AND P1, PT, R2, UR50, PT ;  /* 0x0000003202007c0c */ /* 0x002fc8000bf23270 */
[----:B------:R-:W-:-:S04]  /*e280*/  ISETP.NE.AND P0, PT, R0, 0x2, PT ;  /* 0x000000020000780c */ /* 0x000fc80003f05270 */
[----:B------:R-:W-:Y:S02]  /*e290*/  SEL R2, RZ, 0x1, P0 ;  /* 0x00000001ff027807 */ /* 0x000fe40000000000 */
[----:B------:R-:W-:-:S05]  /*e2a0*/  SEL R0, R0, RZ, P0 ;  /* 0x000000ff00007207 */ /* 0x000fca0000000000 */
[----:B------:R0:W-:Y:S01]  /*e2b0*/  STL [R1], R0 ;  /* 0x0000000001007387 */ /* 0x0001e20000100800 */
[----:B------:R-:W-:Y:S01]  /*e2c0*/  UIADD3 UR46, UR46, 0x1, URZ ;  /* 0x000000012e2e7890 */ /* 0x000fe2000fffe03f */
[----:B--2---:R-:W-:-:S05]  /*e2d0*/  LOP3.LUT R3, R3, R2, RZ, 0x3c, !PT ;  /* 0x0000000203037212 */ /* 0x004fca00078e3cff */
[----:B------:R0:W-:Y:S01]  /*e2e0*/  STL [R1+0x4], R3 ;  /* 0x0000040301007387 */ /* 0x0001e20000100800 */
[----:B------:R-:W-:Y:S05]  /*e2f0*/  @!P1 BRA `(.L_x_5842) ;  /* 0xffffffcc00b89947 */ /* 0x000fea000383ffff */
[----:B------:R-:W-:-:S12]  /*e300*/  ULOP3.LUT UR46, UR46, 0x1, URZ, 0xc, !UPT ;  /* 0x000000012e2e7892 */ /* 0x000fd8000f8e0c3f */
.L_x_5799:
[----:B0-----:R-:W0:Y:S01]  /*e310*/  S2R R3, SR_CgaCtaId ;  /* 0x0000000000037919 */ /* 0x001e220000008800 */
[----:B------:R-:W-:-:S04]  /*e320*/  MOV R0, 0x400 ;  /* 0x0000040000007802 */ /* 0x000fc80000000f00 */
[----:B0-----:R-:W-:Y:S01]  /*e330*/  LEA R9, R3, R0, 0x18 ;  /* 0x0000000003097211 */ /* 0x001fe200078ec0ff */
[----:B------:R-:W-:-:S05]  /*e340*/  IMAD.U32 R0, RZ, RZ, UR46 ;  /* 0x0000002eff007e24 */ /* 0x000fca000f8e00ff */
[----:B------:R-:W-:-:S04]  /*e350*/  SHF.L.U32 R0, R0, 0x1f, RZ ;  /* 0x0000001f00007819 */ /* 0x000fc800000006ff */
[----:B------:R-:W0:Y:S02]  /*e360*/  SYNCS.PHASECHK.TRANS64.TRYWAIT P0, [R9+URZ+0x2e820], R0 ;  /* 0x02e82000090075a7 */ /* 0x000e24000800017f */
[----:B0-----:R-:W-:Y:S05]  /*e370*/  @!P0 BRA `(.L_x_5843) ;  /* 0x0000001000a48947 */ /* 0x001fea0003800000 */
.L_x_5888:
        /* <DEDUP_REMOVED lines=14> */
.L_x_5846:
        /* <DEDUP_REMOVED lines=14> */
.L_x_5889:
[----:B------:R-:W1:Y:S02]  /*e540*/  SYNCS.PHASECHK.TRANS64.TRYWAIT P1, [R7+URZ], R0 ;  /* 0x00000000070075a7 */ /* 0x000e64000802017f */
[----:B-1----:R-:W-:Y:S05]  /*e550*/  @!P1 BRA `(.L_x_5848) ;  /* 0x0000001000549947 */ /* 0x002fea0003800000 */
.L_x_5890:
[----:B------:R-:W-:Y:S05]  /*e560*/  @!P0 BRA `(.L_x_5849) ;  /* 0x0000000000048947 */ /* 0x000fea0003800000 */
[----:B------:R-:W-:Y:S01]  /*e570*/  BPT.TRAP 0x1 ;  /* 0x000000040000795c */ /* 0x000fe20000300000 */
.L_x_5849:
[----:B------:R-:W0:Y:S02]  /*e580*/  LDL.LU R2, [R1] ;  /* 0x0000000001027983 */ /* 0x000e240000300800 */
[----:B0-----:R-:W-:-:S04]  /*e590*/  IMAD R5, R2, 0x8, R9 ;  /* 0x0000000802057824 */ /* 0x001fc800078e0209 */
[----:B------:R-:W0:Y:S02]  /*e5a0*/  SYNCS.PHASECHK.TRANS64.TRYWAIT P1, [R5+URZ+0x2e860], R4 ;  /* 0x02e86004050075a7 */ /* 0x000e24000802017f */
[----:B0-----:R-:W-:Y:S05]  /*e5b0*/  @!P1 BRA `(.L_x_5850) ;  /* 0x0000001000509947 */ /* 0x001fea0003800000 */
.L_x_5891:
[----:B------:R-:W-:Y:S05]  /*e5c0*/  @!P0 BRA `(.L_x_5851) ;  /* 0x0000000000048947 */ /* 0x000fea0003800000 */
[----:B------:R-:W-:Y:S01]  /*e5d0*/  BPT.TRAP 0x1 ;  /* 0x000000040000795c */ /* 0x000fe20000300000 */
.L_x_5851:
[----:B------:R-:W-:-:S04]  /*e5e0*/  IMAD R3, R3, 0x8, R9 ;  /* 0x0000000803037824 */ /* 0x000fc800078e0209 */
[----:B------:R-:W2:Y:S02]  /*e5f0*/  SYNCS.PHASECHK.TRANS64.TRYWAIT P1, [R3+URZ+0x2e860], R0 ;  /* 0x02e86000030075a7 */ /* 0x000ea4000802017f */
[----:B--2---:R-:W-:Y:S05]  /*e600*/  @!P1 BRA `(.L_x_5852) ;  /* 0x0000001000509947 */ /* 0x004fea0003800000 */
.L_x_5892:
[----:B------:R-:W-:Y:S05]  /*e610*/  @!P0 BRA `(.L_x_5853) ;  /* 0x0000000000048947 */ /* 0x000fea0003800000 */
[----:B------:R-:W-:Y:S01]  /*e620*/  BPT.TRAP 0x1 ;  /* 0x000000040000795c */ /* 0x000fe20000300000 */
.L_x_5853:
[----:B------:R-:W3:Y:S02]  /*e630*/  SYNCS.PHASECHK.TRANS64.TRYWAIT P0, [R5+URZ+0x2e880], R4 ;  /* 0x02e88004050075a7 */ /* 0x000ee4000800017f */
[----:B---3--:R-:W-:Y:S05]  /*e640*/  @!P0 BRA `(.L_x_5854) ;  /* 0x0000001000548947 */ /* 0x008fea0003800000 */
.L_x_5855:
[----:B----4-:R4:W0:Y:S02]  /*e650*/  SYNCS.PHASECHK.TRANS64.TRYWAIT P0, [R3+URZ+0x2e880], R0 ;  /* 0x02e88000030075a7 */ /* 0x010824000800017f */
[----:B0-----:R-:W-:Y:S05]  /*e660*/  @!P0 NANOSLEEP.SYNCS 0x989680 ;  /* 0x009896800000895d */ /* 0x001fea0003900000 */
[----:B------:R-:W0:Y:S02]  /*e670*/  @!P0 SYNCS.PHASECHK.TRANS64 P0, [R3+URZ+0x2e880], R0 ;  /* 0x02e88000030085a7 */ /* 0x000e24000800007f */
[----:B0-----:R-:W-:Y:S05]  /*e680*/  @!P0 BRA `(.L_x_5855) ;  /* 0xfffffffc00f08947 */ /* 0x001fea000383ffff */
.L_x_5845:
[----:B------:R-:W-:Y:S05]  /*e690*/  BSYNC B0 ;  /* 0x0000000000007941 */ /* 0x000fea0003800000 */
.L_x_5844:
[----:B------:R-:W-:Y:S05]  /*e6a0*/  EXIT ;  /* 0x000000000000794d */ /* 0x000fea0003800000 */
.L_x_5769:
[----:B0-----:R-:W-:-:S04]  /*e6b0*/  IMAD.U32 R3, RZ, RZ, UR39 ;  /* 0x00000027ff037e24 */ /* 0x001fc8000f8e00ff */
[----:B------:R0:W1:Y:S03]  /*e6c0*/  SYNCS.PHASECHK.TRANS64.TRYWAIT P1, [R3+URZ+0x2e800], R0 ;  /* 0x02e80000030075a7 */ /* 0x000066000802017f */
[----:B-1----:R-:W-:Y:S05]  /*e6d0*/  @!P1 NANOSLEEP.SYNCS 0x989680 ;  /* 0x009896800000995d */ /* 0x002fea0003900000 */
[----:B------:R-:W1:Y:S02]  /*e6e0*/  @!P1 SYNCS.PHASECHK.TRANS64 P1, [R3+URZ+0x2e800], R0 ;  /* 0x02e80000030095a7 */ /* 0x000e64000802007f */
[----:B-1----:R-:W-:Y:S05]  /*e6f0*/  @!P1 BRA `(.L_x_5769) ;  /* 0xfffffffc00ec9947 */ /* 0x002fea000383ffff */
[----:B------:R-:W-:Y:S05]  /*e700*/  BRA `(.L_x_5856) ;  /* 0xffffff2c00707947 */ /* 0x000fea000383ffff */
.L_x_5773:
[----:B-1----:R1:W2:Y:S02]  /*e710*/  SYNCS.PHASECHK.TRANS64.TRYWAIT P1, [R4+URZ+0x2e830], R3 ;  /* 0x02e83003040075a7 */ /* 0x0022a4000802017f */
[----:B--2---:R-:W-:Y:S05]  /*e720*/  @!P1 NANOSLEEP.SYNCS 0x989680 ;  /* 0x009896800000995d */ /* 0x004fea0003900000 */
[----:B------:R-:W2:Y:S02]  /*e730*/  @!P1 SYNCS.PHASECHK.TRANS64 P1, [R4+URZ+0x2e830], R3 ;  /* 0x02e83003040095a7 */ /* 0x000ea4000802007f */
[----:B--2---:R-:W-:Y:S05]  /*e740*/  @!P1 BRA `(.L_x_5773) ;  /* 0xfffffffc00f09947 */ /* 0x004fea000383ffff */
[----:B------:R-:W-:Y:S05]  /*e750*/  BRA `(.L_x_5772) ;  /* 0xffffff2c008c7947 */ /* 0x000fea000383ffff */
.L_x_5778:
[----:B-1----:R-:W-:-:S04]  /*e760*/  IMAD.U32 R6, RZ, RZ, UR6 ;  /* 0x00000006ff067e24 */ /* 0x002fc8000f8e00ff */
[----:B------:R1:W2:Y:S03]  /*e770*/  SYNCS.PHASECHK.TRANS64.TRYWAIT P1, [R6+URZ+0x2e830], R3 ;  /* 0x02e83003060075a7 */ /* 0x0002a6000802017f */
[----:B--2---:R-:W-:Y:S05]  /*e780*/  @!P1 NANOSLEEP.SYNCS 0x989680 ;  /* 0x009896800000995d */ /* 0x004fea0003900000 */
[----:B------:R-:W2:Y:S02]  /*e790*/  @!P1 SYNCS.PHASECHK.TRANS64 P1, [R6+URZ+0x2e830], R3 ;  /* 0x02e83003060095a7 */ /* 0x000ea4000802007f */
[----:B--2---:R-:W-:Y:S05]  /*e7a0*/  @!P1 BRA `(.L_x_5778) ;  /* 0xfffffffc00ec9947 */ /* 0x004fea000383ffff */
[----:B------:R-:W-:Y:S05]  /*e7b0*/  BRA `(.L_x_5775) ;  /* 0xffffff6c00247947 */ /* 0x000fea000383ffff */
.L_x_5782:
[----:B-1----:R-:W-:-:S04]  /*e7c0*/  IMAD.U32 R6, RZ, RZ, UR6 ;  /* 0x00000006ff067e24 */ /* 0x002fc8000f8e00ff */
[----:B------:R1:W2:Y:S03]  /*e7d0*/  SYNCS.PHASECHK.TRANS64.TRYWAIT P1, [R6+URZ+0x2e850], R3 ;  /* 0x02e85003060075a7 */ /* 0x0002a6000802017f */
[----:B--2---:R-:W-:Y:S05]  /*e7e0*/  @!P1 NANOSLEEP.SYNCS 0x989680 ;  /* 0x009896800000995d */ /* 0x004fea0003900000 */
[----:B------:R-:W2:Y:S02]  /*e7f0*/  @!P1 SYNCS.PHASECHK.TRANS64 P1, [R6+URZ+0x2e850], R3 ;  /* 0x02e85003060095a7 */ /* 0x000ea4000802007f */
[----:B--2---:R-:W-:Y:S05]  /*e800*/  @!P1 BRA `(.L_x_5782) ;  /* 0xfffffffc00ec9947 */ /* 0x004fea000383ffff */
[----:B------:R-:W-:Y:S05]  /*e810*/  BRA `(.L_x_5779) ;  /* 0xffffff7800187947 */ /* 0x000fea000383ffff */
.L_x_5788:
[----:B-1----:R-:W-:-:S04]  /*e820*/  IMAD.U32 R7, RZ, RZ, UR4 ;  /* 0x00000004ff077e24 */ /* 0x002fc8000f8e00ff */
[----:B------:R1:W2:Y:S03]  /*e830*/  SYNCS.PHASECHK.TRANS64.TRYWAIT P1, [R7+URZ+0x2e850], R0 ;  /* 0x02e85000070075a7 */ /* 0x0002a6000802017f */
[----:B--2---:R-:W-:Y:S05]  /*e840*/  @!P1 NANOSLEEP.SYNCS 0x989680 ;  /* 0x009896800000995d */ /* 0x004fea0003900000 */
[----:B------:R-:W2:Y:S02]  /*e850*/  @!P1 SYNCS.PHASECHK.TRANS64 P1, [R7+URZ+0x2e850], R0 ;  /* 0x02e85000070095a7 */ /* 0x000ea4000802007f */
[----:B--2---:R-:W-:Y:S05]  /*e860*/  @!P1 BRA `(.L_x_5788) ;  /* 0xfffffffc00ec9947 */ /* 0x004fea000383ffff */
[----:B------:R-:W-:Y:S05]  /*e870*/  BRA `(.L_x_5787) ;  /* 0xffffffa000547947 */ /* 0x000fea000383ffff */
.L_x_5804:
[----:B------:R-:W-:Y:S02]  /*e880*/  IMAD.MOV.U32 R13, RZ, RZ, R19 ;  /* 0x000000ffff0d7224 */ /* 0x000fe400078e0013 */
[----:B------:R-:W-:Y:S02]  /*e890*/  IMAD.MOV.U32 R12, RZ, RZ, RZ ;  /* 0x000000ffff0c7224 */ /* 0x000fe400078e00ff */
[----:B------:R-:W-:Y:S02]  /*e8a0*/  IMAD.MOV.U32 R11, RZ, RZ, 0x1f ;  /* 0x0000001fff0b7424 */ /* 0x000fe400078e00ff */
[----:B------:R-:W-:-:S07]  /*e8b0*/  IMAD.MOV.U32 R15, RZ, RZ, -0x1 ;  /* 0xffffffffff0f7424 */ /* 0x000fce00078e00ff */
[----:B0-----:R-:W-:Y:S05]  /*e8c0*/  WARPSYNC.COLLECTIVE R15, `(.L_x_5857) ;  /* 0x000000000f087348 */ /* 0x001fea0003c00000 */
[----:B------:R1:W2:Y:S02]  /*e8d0*/  SHFL.IDX P6, R14, R13, R12, R11 ;  /* 0x0000000c0d0e7389 */ /* 0x0002a400000c000b */
[----:B012---:R-:W-:Y:S01]  /*e8e0*/  ENDCOLLECTIVE ;  /* 0x000000000000791b */ /* 0x007fe20003800000 */
.L_x_5857:
[----:B------:R-:W-:Y:S05]  /*e8f0*/  BRA `(.L_x_5858) ;  /* 0xffffffd000487947 */ /* 0x000fea000383ffff */
.L_x_5806:
[----:B------:R-:W-:Y:S01]  /*e900*/  BSSY B0, `(.L_x_5859) ;  /* 0x0000006000007945 */ /* 0x000fe20003800000 */
[----:B------:R-:W-:-:S07]  /*e910*/  IMAD.MOV.U32 R15, RZ, RZ, -0x1 ;  /* 0xffffffffff0f7424 */ /* 0x000fce00078e00ff */
[----:B01----:R-:W-:Y:S05]  /*e920*/  WARPSYNC.COLLECTIVE R15, `(.L_x_5860) ;  /* 0x000000000f0c7348 */ /* 0x003fea0003c00000 */
[----:B------:R-:W-:Y:S02]  /*e930*/  ELECT P6, UR62, PT ;  /* 0x00000000003e782f */ /* 0x000fe400038c0000 */
[----:B------:R-:W-:Y:S01]  /*e940*/  MOV R14, UR62 ;  /* 0x0000003e000e7c02 */ /* 0x000fe20008000f00 */
[----:B01----:R-:W-:Y:S10]  /*e950*/  ENDCOLLECTIVE ;  /* 0x000000000000791b */ /* 0x003ff40003800000 */
.L_x_5860:
[----:B------:R-:W-:Y:S05]  /*e960*/  BSYNC B0 ;  /* 0x0000000000007941 */ /* 0x000fea0003800000 */
.L_x_5859:
[----:B------:R-:W-:Y:S05]  /*e970*/  BRA `(.L_x_5861) ;  /* 0xffffffd000587947 */ /* 0x000fea000383ffff */
.L_x_5808:
[----:B--2---:R2:W3:Y:S02]  /*e980*/  SYNCS.PHASECHK.TRANS64.TRYWAIT P0, [R4+URZ+0x2e880], R3 ;  /* 0x02e88003040075a7 */ /* 0x0044e4000800017f */
[----:B---3--:R-:W-:Y:S05]  /*e990*/  @!P0 NANOSLEEP.SYNCS 0x989680 ;  /* 0x009896800000895d */ /* 0x008fea0003900000 */
[----:B------:R-:W3:Y:S02]  /*e9a0*/  @!P0 SYNCS.PHASECHK.TRANS64 P0, [R4+URZ+0x2e880], R3 ;  /* 0x02e88003040085a7 */ /* 0x000ee4000800007f */
[----:B---3--:R-:W-:Y:S05]  /*e9b0*/  @!P0 BRA `(.L_x_5808) ;  /* 0xfffffffc00f08947 */ /* 0x008fea000383ffff */
[----:B------:R-:W-:Y:S05]  /*e9c0*/  BRA `(.L_x_5862) ;  /* 0xffffffd000b87947 */ /* 0x000fea000383ffff */
.L_x_5810:
[----:B---3--:R3:W4:Y:S02]  /*e9d0*/  SYNCS.PHASECHK.TRANS64.TRYWAIT P0, [R4+URZ+0x2e840], R3 ;  /* 0x02e84003040075a7 */ /* 0x008724000800017f */
[----:B----4-:R-:W-:Y:S05]  /*e9e0*/  @!P0 NANOSLEEP.SYNCS 0x989680 ;  /* 0x009896800000895d */ /* 0x010fea0003900000 */
[----:B------:R-:W4:Y:S02]  /*e9f0*/  @!P0 SYNCS.PHASECHK.TRANS64 P0, [R4+URZ+0x2e840], R3 ;  /* 0x02e84003040085a7 */ /* 0x000f24000800007f */
[----:B----4-:R-:W-:Y:S05]  /*ea00*/  @!P0 BRA `(.L_x_5810) ;  /* 0xfffffffc00f08947 */ /* 0x010fea000383ffff */
[----:B------:R-:W-:Y:S05]  /*ea10*/  BRA `(.L_x_5863) ;  /* 0xffffffd4000c7947 */ /* 0x000fea000383ffff */
.L_x_5813:
        /* <DEDUP_REMOVED lines=8> */
.L_x_5864:
[----:B------:R-:W-:Y:S02]  /*eaa0*/  IMAD.MOV.U32 R13, RZ, RZ, R2 ;  /* 0x000000ffff0d7224 */ /* 0x000fe400078e0002 */
[----:B------:R-:W-:-:S07]  /*eab0*/  IMAD.MOV.U32 R5, RZ, RZ, R14 ;  /* 0x000000ffff057224 */ /* 0x000fce00078e000e */
[----:B------:R-:W-:Y:S05]  /*eac0*/  WARPSYNC.COLLECTIVE R15, `(.L_x_5865) ;  /* 0x000000000f087348 */ /* 0x000fea0003c00000 */
[----:B------:R0:W1:Y:S02]  /*ead0*/  SHFL.IDX P6, R14, R13, R12, R11 ;  /* 0x0000000c0d0e7389 */ /* 0x00006400000c000b */
[----:B01----:R-:W-:Y:S01]  /*eae0*/  ENDCOLLECTIVE ;  /* 0x000000000000791b */ /* 0x003fe20003800000 */
.L_x_5865:
        /* <DEDUP_REMOVED lines=9> */
.L_x_5866:
[----:B------:R-:W-:-:S05]  /*eb80*/  @!P1 IADD3 R6, P3, R17, R6, RZ ;  /* 0x0000000611069210 */ /* 0x000fca0007f7e0ff */
[----:B------:R-:W-:-:S04]  /*eb90*/  @!P1 IMAD.X R5, RZ, RZ, R5, P3 ;  /* 0x000000ffff059224 */ /* 0x000fc800018e0605 */
[----:B------:R-:W-:Y:S02]  /*eba0*/  @!P1 IMAD.MOV.U32 R7, RZ, RZ, R5 ;  /* 0x000000ffff079224 */ /* 0x000fe400078e0005 */
[----:B------:R-:W-:Y:S02]  /*ebb0*/  IMAD.MOV.U32 R13, RZ, RZ, R2 ;  /* 0x000000ffff0d7224 */ /* 0x000fe400078e0002 */
[C---:B------:R-:W-:Y:S01]  /*ebc0*/  VIADD R5, R0.reuse, 0x10 ;  /* 0x0000001000057836 */ /* 0x040fe20000000000 */
[----:B------:R-:W-:Y:S01]  /*ebd0*/  @!PT LDS RZ, [RZ] ;  /* 0x00000000fffff984 */ /* 0x000fe20000000800 */
[----:B------:R-:W-:Y:S01]  /*ebe0*/  @!PT LDS RZ, [RZ] ;  /* 0x00000000fffff984 */ /* 0x000fe20000000800 */
[----:B------:R-:W-:Y:S01]  /*ebf0*/  @!PT LDS RZ, [RZ] ;  /* 0x00000000fffff984 */ /* 0x000fe20000000800 */
[----:B------:R0:W-:Y:S04]  /*ec00*/  @!P1 LDGSTS.E.BYPASS.LTC128B.128 [R10+0x1c400], desc[UR48][R6.64], !P0 ;  /* 0x1c400000060a9fae */ /* 0x0001e8000c101d70 */
[----:B------:R-:W-:Y:S01]  /*ec10*/  ISETP.GE.AND P2, PT, R5, R3, PT ;  /* 0x000000030500720c */ /* 0x000fe20003f46270 */
[----:B------:R-:W-:-:S02]  /*ec20*/  VIADD R5, R0, 0x20 ;  /* 0x0000002000057836 */ /* 0x000fc40000000000 */
[----:B------:R-:W-:-:S10]  /*ec30*/  IMAD.MOV.U32 R8, RZ, RZ, R14 ;  /* 0x000000ffff087224 */ /* 0x000fd400078e000e */
[----:B0-----:R-:W-:Y:S05]  /*ec40*/  WARPSYNC.COLLECTIVE R15, `(.L_x_5867) ;  /* 0x000000000f087348 */ /* 0x001fea0003c00000 */
[----:B------:R1:W2:Y:S02]  /*ec50*/  SHFL.IDX P6, R14, R13, R12, R11 ;  /* 0x0000000c0d0e7389 */ /* 0x0002a400000c000b */
[----:B012---:R-:W-:Y:S01]  /*ec60*/  ENDCOLLECTIVE ;  /* 0x000000000000791b */ /* 0x007fe20003800000 */
.L_x_5867:
[----:B------:R-:W-:Y:S02]  /*ec70*/  IMAD.MOV.U32 R13, RZ, RZ, R4 ;  /* 0x000000ffff0d7224 */ /* 0x000fe400078e0004 */
[----:B------:R-:W-:Y:S02]  /*ec80*/  IMAD.MOV.U32 R12, RZ, RZ, 0x2 ;  /* 0x00000002ff0c7424 */ /* 0x000fe400078e00ff */
[----:B------:R-:W-:-:S07]  /*ec90*/  IMAD.MOV.U32 R9, RZ, RZ, R14 ;  /* 0x000000ffff097224 */ /* 0x000fce00078e000e */
[----:B------:R-:W-:Y:S05]  /*eca0*/  WARPSYNC.COLLECTIVE R15, `(.L_x_5868) ;  /* 0x000000000f087348 */ /* 0x000fea0003c00000 */
[----:B------:R0:W1:Y:S02]  /*ecb0*/  SHFL.IDX P6, R14, R13, R12, R11 ;  /* 0x0000000c0d0e7389 */ /* 0x00006400000c000b */
[----:B01----:R-:W-:Y:S01]  /*ecc0*/  ENDCOLLECTIVE ;  /* 0x000000000000791b */ /* 0x003fe20003800000 */
.L_x_5868:
[----:B------:R-:W-:-:S05]  /*ecd0*/  @!P2 IADD3 R6, P1, R17, R9, RZ ;  /* 0x000000091106a210 */ /* 0x000fca0007f3e0ff */
[----:B------:R-:W-:Y:S01]  /*ece0*/  @!P2 IMAD.X R7, RZ, RZ, R8, P1 ;  /* 0x000000ffff07a224 */ /* 0x000fe200008e0608 */
[----:B------:R-:W-:Y:S01]  /*ecf0*/  ISETP.GE.AND P1, PT, R5, R3, PT ;  /* 0x000000030500720c */ /* 0x000fe20003f26270 */
[----:B------:R-:W-:-:S03]  /*ed00*/  VIADD R8, R0, 0x60 ;  /* 0x0000006000087836 */ /* 0x000fc60000000000 */
[----:B------:R-:W-:Y:S01]  /*ed10*/  @!PT LDS RZ, [RZ] ;  /* 0x00000000fffff984 */ /* 0x000fe20000000800 */
[----:B------:R-:W-:Y:S01]  /*ed20*/  @!PT LDS RZ, [RZ] ;  /* 0x00000000fffff984 */ /* 0x000fe20000000800 */
[----:B------:R-:W-:Y:S01]  /*ed30*/  @!PT LDS RZ, [RZ] ;  /* 0x00000000fffff984 */ /* 0x000fe20000000800 */
[----:B------:R0:W-:Y:S01]  /*ed40*/  @!P2 LDGSTS.E.BYPASS.LTC128B.128 [R10+0x1cc00], desc[UR48][R6.64], !P0 ;  /* 0x1cc00000060aafae */ /* 0x0001e2000c101d70 */
[----:B------:R-:W-:Y:S02]  /*ed50*/  IMAD.MOV.U32 R13, RZ, RZ, R2 ;  /* 0x000000ffff0d7224 */ /* 0x000fe400078e0002 */
[----:B------:R-:W-:-:S07]  /*ed60*/  IMAD.MOV.U32 R5, RZ, RZ, R14 ;  /* 0x000000ffff057224 */ /* 0x000fce00078e000e */
[----:B0-----:R-:W-:Y:S05]  /*ed70*/  WARPSYNC.COLLECTIVE R15, `(.L_x_5869) ;  /* 0x000000000f087348 */ /* 0x001fea0003c00000 */
[----:B------:R1:W2:Y:S02]  /*ed80*/  SHFL.IDX P6, R14, R13, R12, R11 ;  /* 0x0000000c0d0e7389 */ /* 0x0002a400000c000b */
[----:B012---:R-:W-:Y:S01]  /*ed90*/  ENDCOLLECTIVE ;  /* 0x000000000000791b */ /* 0x007fe20003800000 */
.L_x_5869:
[----:B------:R-:W-:Y:S02]  /*eda0*/  IMAD.MOV.U32 R13, RZ, RZ, R4 ;  /* 0x000000ffff0d7224 */ /* 0x000fe400078e0004 */
[----:B------:R-:W-:Y:S02]  /*edb0*/  IMAD.MOV.U32 R12, RZ, RZ, 0x3 ;  /* 0x00000003ff0c7424 */ /* 0x000fe400078e00ff */
[----:B------:R-:W-:-:S07]  /*edc0*/  IMAD.MOV.U32 R6, RZ, RZ, R14 ;  /* 0x000000ffff067224 */ /* 0x000fce00078e000e */
[----:B------:R-:W-:Y:S05]  /*edd0*/  WARPSYNC.COLLECTIVE R15, `(.L_x_5870) ;  /* 0x000000000f087348 */ /* 0x000fea0003c00000 */
[----:B------:R0:W1:Y:S02]  /*ede0*/  SHFL.IDX P6, R14, R13, R12, R11 ;  /* 0x0000000c0d0e7389 */ /* 0x00006400000c000b */
[----:B01----:R-:W-:Y:S01]  /*edf0*/  ENDCOLLECTIVE ;  /* 0x000000000000791b */ /* 0x003fe20003800000 */
.L_x_5870:
        /* <DEDUP_REMOVED lines=9> */
[----:B------:R-:W-:Y:S01]  /*ee90*/  ISETP.GE.AND P1, PT, R5, R3, PT ;  /* 0x000000030500720c */ /* 0x000fe20003f26270 */
[----:B------:R-:W-:-:S12]  /*eea0*/  IMAD.MOV.U32 R5, RZ, RZ, R14 ;  /* 0x000000ffff057224 */ /* 0x000fd800078e000e */
[----:B0-----:R-:W-:Y:S05]  /*eeb0*/  WARPSYNC.COLLECTIVE R15, `(.L_x_5871) ;  /* 0x000000000f087348 */ /* 0x001fea0003c00000 */
[----:B------:R1:W2:Y:S02]  /*eec0*/  SHFL.IDX P6, R14, R13, R12, R11 ;  /* 0x0000000c0d0e7389 */ /* 0x0002a400000c000b */
[----:B012---:R-:W-:Y:S01]  /*eed0*/  ENDCOLLECTIVE ;  /* 0x000000000000791b */ /* 0x007fe20003800000 */
.L_x_5871:
[----:B------:R-:W-:Y:S02]  /*eee0*/  IMAD.MOV.U32 R13, RZ, RZ, R4 ;  /* 0x000000ffff0d7224 */ /* 0x000fe400078e0004 */
[----:B------:R-:W-:Y:S02]  /*eef0*/  IMAD.MOV.U32 R12, RZ, RZ, 0x4 ;  /* 0x00000004ff0c7424 */ /* 0x000fe400078e00ff */
[----:B------:R-:W-:-:S07]  /*ef00*/  IMAD.MOV.U32 R6, RZ, RZ, R14 ;  /* 0x000000ffff067224 */ /* 0x000fce00078e000e */
[----:B------:R-:W-:Y:S05]  /*ef10*/  WARPSYNC.COLLECTIVE R15, `(.L_x_5872) ;  /* 0x000000000f087348 */ /* 0x000fea0003c00000 */
[----:B------:R0:W1:Y:S02]  /*ef20*/  SHFL.IDX P6, R14, R13, R12, R11 ;  /* 0x0000000c0d0e7389 */ /* 0x00006400000c000b */
[----:B01----:R-:W-:Y:S01]  /*ef30*/  ENDCOLLECTIVE ;  /* 0x000000000000791b */ /* 0x003fe20003800000 */
.L_x_5872:
        /* <DEDUP_REMOVED lines=14> */
.L_x_5873:
[----:B------:R-:W-:Y:S02]  /*f020*/  IMAD.MOV.U32 R13, RZ, RZ, R4 ;  /* 0x000000ffff0d7224 */ /* 0x000fe400078e0004 */
[----:B------:R-:W-:Y:S02]  /*f030*/  IMAD.MOV.U32 R12, RZ, RZ, 0x5 ;  /* 0x00000005ff0c7424 */ /* 0x000fe400078e00ff */
[----:B------:R-:W-:-:S07]  /*f040*/  IMAD.MOV.U32 R6, RZ, RZ, R14 ;  /* 0x000000ffff067224 */ /* 0x000fce00078e000e */
[----:B------:R-:W-:Y:S05]  /*f050*/  WARPSYNC.COLLECTIVE R15, `(.L_x_5874) ;  /* 0x000000000f087348 */ /* 0x000fea0003c00000 */
[----:B------:R0:W1:Y:S02]  /*f060*/  SHFL.IDX P6, R14, R13, R12, R11 ;  /* 0x0000000c0d0e7389 */ /* 0x00006400000c000b */
[----:B01----:R-:W-:Y:S01]  /*f070*/  ENDCOLLECTIVE ;  /* 0x000000000000791b */ /* 0x003fe20003800000 */
.L_x_5874:
        /* <DEDUP_REMOVED lines=14> */
.L_x_5875:
[----:B------:R-:W-:Y:S02]  /*f160*/  IMAD.MOV.U32 R13, RZ, RZ, R4 ;  /* 0x000000ffff0d7224 */ /* 0x000fe400078e0004 */
[----:B------:R-:W-:Y:S02]  /*f170*/  IMAD.MOV.U32 R12, RZ, RZ, 0x6 ;  /* 0x00000006ff0c7424 */ /* 0x000fe400078e00ff */
[----:B------:R-:W-:-:S07]  /*f180*/  IMAD.MOV.U32 R6, RZ, RZ, R14 ;  /* 0x000000ffff067224 */ /* 0x000fce00078e000e */
[----:B------:R-:W-:Y:S05]  /*f190*/  WARPSYNC.COLLECTIVE R15, `(.L_x_5876) ;  /* 0x000000000f087348 */ /* 0x000fea0003c00000 */
[----:B------:R0:W1:Y:S02]  /*f1a0*/  SHFL.IDX P6, R14, R13, R12, R11 ;  /* 0x0000000c0d0e7389 */ /* 0x00006400000c000b */
[----:B01----:R-:W-:Y:S01]  /*f1b0*/  ENDCOLLECTIVE ;  /* 0x000000000000791b */ /* 0x003fe20003800000 */
.L_x_5876:
[----:B------:R-:W-:-:S05]  /*f1c0*/  @!P1 IADD3 R6, P2, R17, R6, RZ ;  /* 0x0000000611069210 */ /* 0x000fca0007f5e0ff */
[----:B------:R-:W-:-:S04]  /*f1d0*/  @!P1 IMAD.X R5, RZ, RZ, R5, P2 ;  /* 0x000000ffff059224 */ /* 0x000fc800010e0605 */
[----:B------:R-:W-:Y:S02]  /*f1e0*/  @!P1 IMAD.MOV.U32 R7, RZ, RZ, R5 ;  /* 0x000000ffff079224 */ /* 0x000fe400078e0005 */
[----:B------:R-:W-:-:S03]  /*f1f0*/  IMAD.MOV.U32 R13, RZ, RZ, R2 ;  /* 0x000000ffff0d7224 */ /* 0x000fc600078e0002 */
[----:B------:R-:W-:Y:S01]  /*f200*/  @!PT LDS RZ, [RZ] ;  /* 0x00000000fffff984 */ /* 0x000fe20000000800 */
[----:B------:R-:W-:Y:S01]  /*f210*/  @!PT LDS RZ, [RZ] ;  /* 0x00000000fffff984 */ /* 0x000fe20000000800 */
[----:B------:R-:W-:Y:S01]  /*f220*/  @!PT LDS RZ, [RZ] ;  /* 0x00000000fffff984 */ /* 0x000fe20000000800 */
[----:B------:R0:W-:Y:S01]  /*f230*/  @!P1 LDGSTS.E.BYPASS.LTC128B.128 [R10+0x1ec00], desc[UR48][R6.64], !P0 ;  /* 0x1ec00000060a9fae */ /* 0x0001e2000c101d70 */
[----:B------:R-:W-:Y:S01]  /*f240*/  ISETP.GE.AND P1, PT, R8, R3, PT ;  /* 0x000000030800720c */ /* 0x000fe20003f26270 */
[----:B------:R-:W-:-:S12]  /*f250*/  IMAD.MOV.U32 R5, RZ, RZ, R14 ;  /* 0x000000ffff057224 */ /* 0x000fd800078e000e */
[----:B0-----:R-:W-:Y:S05]  /*f260*/  WARPSYNC.COLLECTIVE R15, `(.L_x_5877) ;  /* 0x000000000f087348 */ /* 0x001fea0003c00000 */
[----:B------:R1:W2:Y:S02]  /*f270*/  SHFL.IDX P6, R14, R13, R12, R11 ;  /* 0x0000000c0d0e7389 */ /* 0x0002a400000c000b */
[----:B012---:R-:W-:Y:S01]  /*f280*/  ENDCOLLECTIVE ;  /* 0x000000000000791b */ /* 0x007fe20003800000 */
.L_x_5877:
[----:B------:R-:W-:Y:S02]  /*f290*/  IMAD.MOV.U32 R13, RZ, RZ, R4 ;  /* 0x000000ffff0d7224 */ /* 0x000fe400078e0004 */
[----:B------:R-:W-:Y:S02]  /*f2a0*/  IMAD.MOV.U32 R12, RZ, RZ, 0x7 ;  /* 0x00000007ff0c7424 */ /* 0x000fe400078e00ff */
[----:B------:R-:W-:-:S07]  /*f2b0*/  IMAD.MOV.U32 R6, RZ, RZ, R14 ;  /* 0x000000ffff067224 */ /* 0x000fce00078e000e */
[----:B------:R-:W-:Y:S05]  /*f2c0*/  WARPSYNC.COLLECTIVE R15, `(.L_x_5878) ;  /* 0x000000000f087348 */ /* 0x000fea0003c00000 */
[----:B------:R0:W1:Y:S02]  /*f2d0*/  SHFL.IDX P6, R14, R13, R12, R11 ;  /* 0x0000000c0d0e7389 */ /* 0x00006400000c000b */
[----:B01----:R-:W-:Y:S01]  /*f2e0*/  ENDCOLLECTIVE ;  /* 0x000000000000791b */ /* 0x003fe20003800000 */
.L_x_5878:
        /* <DEDUP_REMOVED lines=8> */
[----:B------:R-:W-:-:S07]  /*f370*/  IMAD.MOV.U32 R4, RZ, RZ, R14 ;  /* 0x000000ffff047224 */ /* 0x000fce00078e000e */
[----:B0-----:R-:W-:Y:S05]  /*f380*/  WARPSYNC.COLLECTIVE R15, `(.L_x_5879) ;  /* 0x000000000f087348 */ /* 0x001fea0003c00000 */
[----:B------:R1:W2:Y:S02]  /*f390*/  SHFL.IDX P6, R14, R13, R12, R11 ;  /* 0x0000000c0d0e7389 */ /* 0x0002a400000c000b */
[----:B012---:R-:W-:Y:S01]  /*f3a0*/  ENDCOLLECTIVE ;  /* 0x000000000000791b */ /* 0x007fe20003800000 */
.L_x_5879:
[----:B------:R-:W-:Y:S01]  /*f3b0*/  IMAD.MOV.U32 R2, RZ, RZ, R14 ;  /* 0x000000ffff027224 */ /* 0x000fe200078e000e */
[----:B------:R-:W-:Y:S06]  /*f3c0*/  BRA `(.L_x_5880) ;  /* 0xffffffd400307947 */ /* 0x000fec000383ffff */
.L_x_5814:
[----:B-1----:R-:W-:-:S04]  /*f3d0*/  IMAD.U32 R2, RZ, RZ, UR41 ;  /* 0x00000029ff027e24 */ /* 0x002fc8000f8e00ff */
[----:B------:R1:W2:Y:S03]  /*f3e0*/  SYNCS.PHASECHK.TRANS64.TRYWAIT P0, [R2+URZ+0x2e820], R0 ;  /* 0x02e82000020075a7 */ /* 0x0002a6000800017f */
[----:B--2---:R-:W-:Y:S05]  /*f3f0*/  @!P0 NANOSLEEP.SYNCS 0x989680 ;  /* 0x009896800000895d */ /* 0x004fea0003900000 */
[----:B------:R-:W2:Y:S02]  /*f400*/  @!P0 SYNCS.PHASECHK.TRANS64 P0, [R2+URZ+0x2e820], R0 ;  /* 0x02e82000020085a7 */ /* 0x000ea4000800007f */
[----:B--2---:R-:W-:Y:S05]  /*f410*/  @!P0 BRA `(.L_x_5814) ;  /* 0xfffffffc00ec8947 */ /* 0x004fea000383ffff */
[----:B------:R-:W-:Y:S05]  /*f420*/  BRA `(.L_x_5881) ;  /* 0xffffffd400607947 */ /* 0x000fea000383ffff */
.L_x_5820:
[----:B0-----:R0:W2:Y:S02]  /*f430*/  SYNCS.PHASECHK.TRANS64.TRYWAIT P0, [R4+URZ+0x2e880], R3 ;  /* 0x02e88003040075a7 */ /* 0x0010a4000800017f */
[----:B--2---:R-:W-:Y:S05]  /*f440*/  @!P0 NANOSLEEP.SYNCS 0x989680 ;  /* 0x009896800000895d */ /* 0x004fea0003900000 */
[----:B------:R-:W2:Y:S02]  /*f450*/  @!P0 SYNCS.PHASECHK.TRANS64 P0, [R4+URZ+0x2e880], R3 ;  /* 0x02e88003040085a7 */ /* 0x000ea4000800007f */
[----:B--2---:R-:W-:Y:S05]  /*f460*/  @!P0 BRA `(.L_x_5820) ;  /* 0xfffffffc00f08947 */ /* 0x004fea000383ffff */
[----:B------:R-:W-:Y:S05]  /*f470*/  BRA `(.L_x_5882) ;  /* 0xffffffd800107947 */ /* 0x000fea000383ffff */
.L_x_5825:
[----:B--2---:R2:W3:Y:S02]  /*f480*/  SYNCS.PHASECHK.TRANS64.TRYWAIT P0, [R4+URZ+0x2e840], R3 ;  /* 0x02e84003040075a7 */ /* 0x0044e4000800017f */
[----:B---3--:R-:W-:Y:S05]  /*f490*/  @!P0 NANOSLEEP.SYNCS 0x989680 ;  /* 0x009896800000895d */ /* 0x008fea0003900000 */
[----:B------:R-:W3:Y:S02]  /*f4a0*/  @!P0 SYNCS.PHASECHK.TRANS64 P0, [R4+URZ+0x2e840], R3 ;  /* 0x02e84003040085a7 */ /* 0x000ee4000800007f */
[----:B---3--:R-:W-:Y:S05]  /*f4b0*/  @!P0 BRA `(.L_x_5825) ;  /* 0xfffffffc00f08947 */ /* 0x008fea000383ffff */
[----:B------:R-:W-:Y:S05]  /*f4c0*/  BRA `(.L_x_5883) ;  /* 0xffffffd800907947 */ /* 0x000fea000383ffff */
.L_x_5831:
[----:B0-----:R0:W2:Y:S02]  /*f4d0*/  SYNCS.PHASECHK.TRANS64.TRYWAIT P0, [R19+URZ+0x2e870], R2 ;  /* 0x02e87002130075a7 */ /* 0x0010a4000800017f */
[----:B--2---:R-:W-:Y:S05]  /*f4e0*/  @!P0 NANOSLEEP.SYNCS 0x989680 ;  /* 0x009896800000895d */ /* 0x004fea0003900000 */
[----:B------:R-:W2:Y:S02]  /*f4f0*/  @!P0 SYNCS.PHASECHK.TRANS64 P0, [R19+URZ+0x2e870], R2 ;  /* 0x02e87002130085a7 */ /* 0x000ea4000800007f */
[----:B--2---:R-:W-:Y:S05]  /*f500*/  @!P0 BRA `(.L_x_5831) ;  /* 0xfffffffc00f08947 */ /* 0x004fea000383ffff */
[----:B------:R-:W-:Y:S05]  /*f510*/  BRA `(.L_x_5884) ;  /* 0xffffffdc002c7947 */ /* 0x000fea000383ffff */
.L_x_5833:
[----:B0-----:R0:W2:Y:S02]  /*f520*/  SYNCS.PHASECHK.TRANS64.TRYWAIT P0, [R19+URZ+0x2e860], R0 ;  /* 0x02e86000130075a7 */ /* 0x0010a4000800017f */
[----:B--2---:R-:W-:Y:S05]  /*f530*/  @!P0 NANOSLEEP.SYNCS 0x989680 ;  /* 0x009896800000895d */ /* 0x004fea0003900000 */
[----:B------:R-:W2:Y:S02]  /*f540*/  @!P0 SYNCS.PHASECHK.TRANS64 P0, [R19+URZ+0x2e860], R0 ;  /* 0x02e86000130085a7 */ /* 0x000ea4000800007f */
[----:B--2---:R-:W-:Y:S05]  /*f550*/  @!P0 BRA `(.L_x_5833) ;  /* 0xfffffffc00f08947 */ /* 0x004fea000383ffff */
[----:B------:R-:W-:Y:S05]  /*f560*/  BRA `(.L_x_5885) ;  /* 0xffffffdc00347947 */ /* 0x000fea000383ffff */
.L_x_5838:
[----:B-1----:R1:W2:Y:S02]  /*f570*/  SYNCS.PHASECHK.TRANS64.TRYWAIT P0, [R16+URZ+0x2e870], R3 ;  /* 0x02e87003100075a7 */ /* 0x0022a4000800017f */
[----:B--2---:R-:W-:Y:S05]  /*f580*/  @!P0 NANOSLEEP.SYNCS 0x989680 ;  /* 0x009896800000895d */ /* 0x004fea0003900000 */
[----:B------:R-:W2:Y:S02]  /*f590*/  @!P0 SYNCS.PHASECHK.TRANS64 P0, [R16+URZ+0x2e870], R3 ;  /* 0x02e87003100085a7 */ /* 0x000ea4000800007f */
[----:B--2---:R-:W-:Y:S05]  /*f5a0*/  @!P0 BRA `(.L_x_5838) ;  /* 0xfffffffc00f08947 */ /* 0x004fea000383ffff */
[----:B------:R-:W-:Y:S05]  /*f5b0*/  BRA `(.L_x_5886) ;  /* 0xffffffe4004c7947 */ /* 0x000fea000383ffff */
.L_x_5840:
[----:B-1----:R1:W2:Y:S02]  /*f5c0*/  SYNCS.PHASECHK.TRANS64.TRYWAIT P0, [R16+URZ+0x2e860], R3 ;  /* 0x02e86003100075a7 */ /* 0x0022a4000800017f */
[----:B--2---:R-:W-:Y:S05]  /*f5d0*/  @!P0 NANOSLEEP.SYNCS 0x989680 ;  /* 0x009896800000895d */ /* 0x004fea0003900000 */
[----:B------:R-:W2:Y:S02]  /*f5e0*/  @!P0 SYNCS.PHASECHK.TRANS64 P0, [R16+URZ+0x2e860], R3 ;  /* 0x02e86003100085a7 */ /* 0x000ea4000800007f */
[----:B--2---:R-:W-:Y:S05]  /*f5f0*/  @!P0 BRA `(.L_x_5840) ;  /* 0xfffffffc00f08947 */ /* 0x004fea000383ffff */
[----:B------:R-:W-:Y:S05]  /*f600*/  BRA `(.L_x_5887) ;  /* 0xffffffe400547947 */ /* 0x000fea000383ffff */
.L_x_5843:
[----:B0-----:R0:W1:Y:S02]  /*f610*/  SYNCS.PHASECHK.TRANS64.TRYWAIT P0, [R9+URZ+0x2e820], R0 ;  /* 0x02e82000090075a7 */ /* 0x001064000800017f */
[----:B-1----:R-:W-:Y:S05]  /*f620*/  @!P0 NANOSLEEP.SYNCS 0x989680 ;  /* 0x009896800000895d */ /* 0x002fea0003900000 */
[----:B------:R-:W1:Y:S02]  /*f630*/  @!P0 SYNCS.PHASECHK.TRANS64 P0, [R9+URZ+0x2e820], R0 ;  /* 0x02e82000090085a7 */ /* 0x000e64000800007f */
[----:B-1----:R-:W-:Y:S05]  /*f640*/  @!P0 BRA `(.L_x_5843) ;  /* 0xfffffffc00f08947 */ /* 0x002fea000383ffff */
[----:B------:R-:W-:Y:S05]  /*f650*/  BRA `(.L_x_5888) ;  /* 0xffffffec00487947 */ /* 0x000fea000383ffff */
.L_x_5847:
[----:B0-----:R0:W1:Y:S02]  /*f660*/  SYNCS.PHASECHK.TRANS64.TRYWAIT P1, [R5+URZ], R4 ;  /* 0x00000004050075a7 */ /* 0x001064000802017f */
[----:B-1----:R-:W-:Y:S05]  /*f670*/  @!P1 NANOSLEEP.SYNCS 0x989680 ;  /* 0x009896800000995d */ /* 0x002fea0003900000 */
[----:B------:R-:W1:Y:S02]  /*f680*/  @!P1 SYNCS.PHASECHK.TRANS64 P1, [R5+URZ], R4 ;  /* 0x00000004050095a7 */ /* 0x000e64000802007f */
[----:B-1----:R-:W-:Y:S05]  /*f690*/  @!P1 BRA `(.L_x_5847) ;  /* 0xfffffffc00f09947 */ /* 0x002fea000383ffff */
[----:B------:R-:W-:Y:S05]  /*f6a0*/  BRA `(.L_x_5889) ;  /* 0xffffffec00a47947 */ /* 0x000fea000383ffff */
.L_x_5848:
[----:B-1----:R1:W2:Y:S02]  /*f6b0*/  SYNCS.PHASECHK.TRANS64.TRYWAIT P1, [R7+URZ], R0 ;  /* 0x00000000070075a7 */ /* 0x0022a4000802017f */
[----:B--2---:R-:W-:Y:S05]  /*f6c0*/  @!P1 NANOSLEEP.SYNCS 0x989680 ;  /* 0x009896800000995d */ /* 0x004fea0003900000 */
[----:B------:R-:W2:Y:S02]  /*f6d0*/  @!P1 SYNCS.PHASECHK.TRANS64 P1, [R7+URZ], R0 ;  /* 0x00000000070095a7 */ /* 0x000ea4000802007f */
[----:B--2---:R-:W-:Y:S05]  /*f6e0*/  @!P1 BRA `(.L_x_5848) ;  /* 0xfffffffc00f09947 */ /* 0x004fea000383ffff */
[----:B------:R-:W-:Y:S05]  /*f6f0*/  BRA `(.L_x_5890) ;  /* 0xffffffec00987947 */ /* 0x000fea000383ffff */
.L_x_5850:
[----:B0-----:R0:W2:Y:S02]  /*f700*/  SYNCS.PHASECHK.TRANS64.TRYWAIT P1, [R5+URZ+0x2e860], R4 ;  /* 0x02e86004050075a7 */ /* 0x0010a4000802017f */
[----:B--2---:R-:W-:Y:S05]  /*f710*/  @!P1 NANOSLEEP.SYNCS 0x989680 ;  /* 0x009896800000995d */ /* 0x004fea0003900000 */
[----:B------:R-:W2:Y:S02]  /*f720*/  @!P1 SYNCS.PHASECHK.TRANS64 P1, [R5+URZ+0x2e860], R4 ;  /* 0x02e86004050095a7 */ /* 0x000ea4000802007f */
[----:B--2---:R-:W-:Y:S05]  /*f730*/  @!P1 BRA `(.L_x_5850) ;  /* 0xfffffffc00f09947 */ /* 0x004fea000383ffff */
[----:B------:R-:W-:Y:S05]  /*f740*/  BRA `(.L_x_5891) ;  /* 0xffffffec009c7947 */ /* 0x000fea000383ffff */
.L_x_5852:
[----:B--2---:R2:W3:Y:S02]  /*f750*/  SYNCS.PHASECHK.TRANS64.TRYWAIT P1, [R3+URZ+0x2e860], R0 ;  /* 0x02e86000030075a7 */ /* 0x0044e4000802017f */
[----:B---3--:R-:W-:Y:S05]  /*f760*/  @!P1 NANOSLEEP.SYNCS 0x989680 ;  /* 0x009896800000995d */ /* 0x008fea0003900000 */
[----:B------:R-:W3:Y:S02]  /*f770*/  @!P1 SYNCS.PHASECHK.TRANS64 P1, [R3+URZ+0x2e860], R0 ;  /* 0x02e86000030095a7 */ /* 0x000ee4000802007f */
[----:B---3--:R-:W-:Y:S05]  /*f780*/  @!P1 BRA `(.L_x_5852) ;  /* 0xfffffffc00f09947 */ /* 0x008fea000383ffff */
[----:B------:R-:W-:Y:S05]  /*f790*/  BRA `(.L_x_5892) ;  /* 0xffffffec009c7947 */ /* 0x000fea000383ffff */
.L_x_5854:
[----:B---3--:R3:W4:Y:S02]  /*f7a0*/  SYNCS.PHASECHK.TRANS64.TRYWAIT P0, [R5+URZ+0x2e880], R4 ;  /* 0x02e88004050075a7 */ /* 0x008724000800017f */
[----:B----4-:R-:W-:Y:S05]  /*f7b0*/  @!P0 NANOSLEEP.SYNCS 0x989680 ;  /* 0x009896800000895d */ /* 0x010fea0003900000 */
[----:B------:R-:W4:Y:S02]  /*f7c0*/  @!P0 SYNCS.PHASECHK.TRANS64 P0, [R5+URZ+0x2e880], R4 ;  /* 0x02e88004050085a7 */ /* 0x000f24000800007f */
[----:B----4-:R-:W-:Y:S05]  /*f7d0*/  @!P0 BRA `(.L_x_5854) ;  /* 0xfffffffc00f08947 */ /* 0x010fea000383ffff */
[----:B------:R-:W-:Y:S05]  /*f7e0*/  BRA `(.L_x_5855) ;  /* 0xffffffec00987947 */ /* 0x000fea000383ffff */
.L_x_5893:
        /* <DEDUP_REMOVED lines=9> */
.L_x_12970:


//--------------------- .text._ZN7cutlass13device_kernelIN5flash11enable_sm90INS1_16FlashAttnFwdSm90INS1_25CollectiveMainloopFwdSm90ILi2EN4cute5tupleIJNS5_1CILi1EEES8_S8_EEENS6_IJNS7_ILi128EEENS7_ILi224EEESA_EEELi128ENS_12float_e4m3_tEfNS_4arch4Sm90ELb0ELb0ELb0ELb1ELb0ELb0ELb0ELb1ELb1ELb1ELb0ELb0EEENS1_21CollectiveEpilogueFwdINS6_IJSA_SA_SB_EEES9_NS_10bfloat16_tESF_Li256ELb1ELb1ELb0ELb1EEENS1_36VarlenDynamicPersistentTileSchedulerILi128ELi224ELi256ELi128ELb0ELb1ELb1ELb0ELb1ELb1EEEEEEEEEvNT_6ParamsE --------------------------
	.section	.text._ZN7cutlass13device_kernelIN5flash11enable_sm90INS1_16FlashAttnFwdSm90INS1_25CollectiveMainloopFwdSm90ILi2EN4cute5tupleIJNS5_1CILi1EEES8_S8_EEENS6_IJNS7_ILi128EEENS7_ILi224EEESA_EEELi128ENS_12float_e4m3_tEfNS_4arch4Sm90ELb0ELb0ELb0ELb1ELb0ELb0ELb0ELb1ELb1ELb1ELb0ELb0EEENS1_21CollectiveEpilogueFwdINS6_IJSA_SA_SB_EEES9_NS_10bfloat16_tESF_Li256ELb1ELb1ELb0ELb1EEENS1_36VarlenDynamicPersistentTileSchedulerILi128ELi224ELi256ELi128ELb0ELb1ELb1ELb0ELb1ELb1EEEEEEEEEvNT_6ParamsE,"ax",@progbits
	.align	128
.text._ZN7cutlass13device_kernelIN5flash11enable_sm90INS1_16FlashAttnFwdSm90INS1_25CollectiveMainloopFwdSm90ILi2EN4cute5tupleIJNS5_1CILi1EEES8_S8_EEENS6_IJNS7_ILi128EEENS7_ILi224EEESA_EEELi128ENS_12float_e4m3_tEfNS_4arch4Sm90ELb0ELb0ELb0ELb1ELb0ELb0ELb0ELb1ELb1ELb1ELb0ELb0EEENS1_21CollectiveEpilogueFwdINS6_IJSA_SA_SB_EEES9_NS_10bfloat16_tESF_Li256ELb1ELb1ELb0ELb1EEENS1_36VarlenDynamicPersistentTileSchedulerILi128ELi224ELi256ELi128ELb0ELb1ELb1ELb0ELb1ELb1EEEEEEEEEvNT_6ParamsE:
        .type           _ZN7cutlass13device_kernelIN5flash11enable_sm90INS1_16FlashAttnFwdSm90INS1_25CollectiveMainloopFwdSm90ILi2EN4cute5tupleIJNS5_1CILi1EEES8_S8_EEENS6_IJNS7_ILi128EEENS7_ILi224EEESA_EEELi128ENS_12float_e4m3_tEfNS_4arch4Sm90ELb0ELb0ELb0ELb1ELb0ELb0ELb0ELb1ELb1ELb1ELb0ELb0EEENS1_21CollectiveEpilogueFwdINS6_IJSA_SA_SB_EEES9_NS_10bfloat16_tESF_Li256ELb1ELb1ELb0ELb1EEENS1_36VarlenDynamicPersistentTileSchedulerILi128ELi224ELi256ELi128ELb0ELb1ELb1ELb0ELb1ELb1EEEEEEEEEvNT_6ParamsE,@function
        .size           _ZN7cutlass13device_kernelIN5flash11enable_sm90INS1_16FlashAttnFwdSm90INS1_25CollectiveMainloopFwdSm90ILi2EN4cute5tupleIJNS5_1CILi1EEES8_S8_EEENS6_IJNS7_ILi128EEENS7_ILi224EEESA_EEELi128ENS_12float_e4m3_tEfNS_4arch4Sm90ELb0ELb0ELb0ELb1ELb0ELb0ELb0ELb1ELb1ELb1ELb0ELb0EEENS1_21CollectiveEpilogueFwdINS6_IJSA_SA_SB_EEES9_NS_10bfloat16_tESF_Li256ELb1ELb1ELb0ELb1EEENS1_36VarlenDynamicPersistentTileSchedulerILi128ELi224ELi256ELi128ELb0ELb1ELb1ELb0ELb1ELb1EEEEEEEEEvNT_6ParamsE,(.L_x_12971 - _ZN7cutlass13device_kernelIN5flash11enable_sm90INS1_16FlashAttnFwdSm90INS1_25CollectiveMainloopFwdSm90ILi2EN4cute5tupleIJNS5_1CILi1EEES8_S8_EEENS6_IJNS7_ILi128EEENS7_ILi224EEESA_EEELi128ENS_12float_e4m3_tEfNS_4arch4Sm90ELb0ELb0ELb0ELb1ELb0ELb0ELb0ELb1ELb1ELb1ELb0ELb0EEENS1_21CollectiveEpilogueFwdINS6_IJSA_SA_SB_EEES9_NS_10bfloat16_tESF_Li256ELb1ELb1ELb0ELb1EEENS1_36VarlenDynamicPersistentTileSchedulerILi128ELi224ELi256ELi128ELb0ELb1ELb1ELb0ELb1ELb1EEEEEEEEEvNT_6ParamsE)
        .other          _ZN7cutlass13device_kernelIN5flash11enable_sm90INS1_16FlashAttnFwdSm90INS1_25CollectiveMainloopFwdSm90ILi2EN4cute5tupleIJNS5_1CILi1EEES8_S8_EEENS6_IJNS7_ILi128EEENS7_ILi224EEESA_EEELi128ENS_12float_e4m3_tEfNS_4arch4Sm90ELb0ELb0ELb0ELb1ELb0ELb0ELb0ELb1ELb1ELb1ELb0ELb0EEENS1_21CollectiveEpilogueFwdINS6_IJSA_SA_SB_EEES9_NS_10bfloat16_tESF_Li256ELb1ELb1ELb0ELb1EEENS1_36VarlenDynamicPersistentTileSchedulerILi128ELi224ELi256ELi128ELb0ELb1ELb1ELb0ELb1ELb1EEEEEEEEEvNT_6ParamsE,@"STO_CUDA_ENTRY STV_DEFAULT"
_ZN7cutlass13device_kernelIN5flash11enable_sm90INS1_16FlashAttnFwdSm90INS1_25CollectiveMainloopFwdSm90ILi2EN4cute5tupleIJNS5_1CILi1EEES8_S8_EEENS6_IJNS7_ILi128EEENS7_ILi224EEESA_EEELi128ENS_12float_e4m3_tEfNS_4arch4Sm90ELb0ELb0ELb0ELb1ELb0ELb0ELb0ELb1ELb1ELb1ELb0ELb0EEENS1_21CollectiveEpilogueFwdINS6_IJSA_SA_SB_EEES9_NS_10bfloat16_tESF_Li256ELb1ELb1ELb0ELb1EEENS1_36VarlenDynamicPersistentTileSchedulerILi128ELi224ELi256ELi128ELb0ELb1ELb1ELb0ELb1ELb1EEEEEEEEEvNT_6ParamsE:
        /* <DEDUP_REMOVED lines=18> */
.L_x_5895:
[----:B------:R-:W-:Y:S05]  /*0120*/  BSYNC B0 ;  /* 0x0000000000007941 */ /* 0x000fea0003800000 */
.L_x_5894:
        /* <DEDUP_REMOVED lines=41> */
.L_x_5896:
        /* <DEDUP_REMOVED lines=22> */
.L_x_5897:
        /* <DEDUP_REMOVED lines=18> */
.L_x_5898:
        /* <DEDUP_REMOVED lines=22> */
.L_x_5899:
        /* <DEDUP_REMOVED lines=22> */
.L_x_5900:
[----:B------:R-:W-:Y:S01]  /*0900*/  PLOP3.LUT P0, PT, PT, PT, UP0, 0x80, 0x0 ;  /* 0x000000000000781c */ /* 0x000fe20003f0f008 */
[----:B------:R-:W-:Y:S01]  /*0910*/  UMOV UR38, 0x1 ;  /* 0x0000000100267882 */ /* 0x000fe20000000000 */
[----:B------:R-:W-:Y:S01]  /*0920*/  NOP ;  /* 0x0000000000007918 */ /* 0x000fe20000000000 */
[----:B------:R-:W-:Y:S01]  /*0930*/  USEL UR38, UR38, 0x2, !UP0 ;  /* 0x0000000226267887 */ /* 0x000fe2000c000000 */
[----:B------:R-:W-:Y:S01]  /*0940*/  ULDC.64 UR48, c[0x0][0x208] ;  /* 0x0000820000307ab9 */ /* 0x000fe20000000a00 */
[----:B012-4-:R-:W-:Y:S08]  /*0950*/  BAR.SYNC.DEFER_BLOCKING 0x0 ;  /* 0x0000000000007b1d */ /* 0x017ff00000010000 */
[----:B------:R-:W-:Y:S05]  /*0960*/  @!P0 BRA `(.L_x_5901) ;  /* 0x000000b8007c8947 */ /* 0x000fea0003800000 */
.L_x_5902:
        /* <DEDUP_REMOVED lines=20> */
[----:B------:R-:W-:Y:S01]  /*0ab0*/  IMAD.MOV.U32 R230, RZ, RZ, -0x2 ;  /* 0xfffffffeffe67424 */ /* 0x000fe200078e00ff */
[----:B------:R-:W-:Y:S01]  /*0ac0*/  R2UR UR46, R46 ;  /* 0x000000002e2e72ca */ /* 0x000fe200000e0000 */
[----:B------:R-:W-:Y:S01]  /*0ad0*/  ULOP3.LUT UR45, UR38, 0x1, URZ, 0xfc, !UPT ;  /* 0x00000001262d7892 */ /* 0x000fe2000f8efc3f */
[----:B------:R-:W-:Y:S01]  /*0ae0*/  SHF.R.S32.HI R0, RZ, 0x1f, R235 ;  /* 0x0000001fff007819 */ /* 0x000fe200000114eb */
[----:B------:R-:W-:Y:S01]  /*0af0*/  UMOV UR44, URZ ;  /* 0x0000003f002c7c82 */ /* 0x000fe20008000000 */
[----:B------:R-:W-:Y:S01]  /*0b00*/  UMOV UR43, URZ ;  /* 0x0000003f002b7c82 */ /* 0x000fe20008000000 */
[----:B------:R-:W-:Y:S01]  /*0b10*/  UMOV UR51, URZ ;  /* 0x0000003f00337c82 */ /* 0x000fe20008000000 */
[CC--:B------:R-:W-:Y:S02]  /*0b20*/  LEA.HI R3, R0.reuse, R235.reuse, RZ, 0x7 ;  /* 0x000000eb00037211 */ /* 0x0c0fe400078f38ff */
[----:B------:R-:W-:-:S02]  /*0b30*/  LEA.HI R4, R0, R235, RZ, 0x5 ;  /* 0x000000eb00047211 */ /* 0x000fc400078f28ff */
[----:B------:R-:W-:Y:S02]  /*0b40*/  LOP3.LUT R22, R3, 0xffffff80, RZ, 0xc0, !PT ;  /* 0xffffff8003167812 */ /* 0x000fe400078ec0ff */
[----:B------:R-:W-:Y:S01]  /*0b50*/  LEA.HI R2, R0, R235, RZ, 0x4 ;  /* 0x000000eb00027211 */ /* 0x000fe200078f20ff */
[----:B------:R-:W-:Y:S01]  /*0b60*/  IMAD.SHL.U32 R6, R4, 0x20, RZ ;  /* 0x0000002004067824 */ /* 0x000fe200078e00ff */
[----:B------:R-:W-:Y:S01]  /*0b70*/  SHF.R.S32.HI R228, RZ, 0x7, R3 ;  /* 0x00000007ffe47819 */ /* 0x000fe20000011403 */
[C---:B------:R-:W-:Y:S01]  /*0b80*/  IMAD.IADD R22, R235.reuse, 0x1, -R22 ;  /* 0x00000001eb167824 */ /* 0x040fe200078e0a16 */
        /* <DEDUP_REMOVED lines=41> */
.L_x_5946:
        /* <DEDUP_REMOVED lines=61> */
[----:B------:R-:W2:Y:S01]  /*11f0*/  @P3 LDG.E R0, desc[UR48][R8.64] ;  /* 0x0000003008003981 */ /* 0x000ea2000c1e1900 */
[----:B------:R-:W-:Y:S02]  /*1200*/  IMAD.U32 R4, RZ, RZ, UR12 ;  /* 0x0000000cff047e24 */ /* 0x000fe4000f8e00ff */
[----:B------:R-:W-:Y:S02]  /*1210*/  IMAD.U32 R3, RZ, RZ, UR11 ;  /* 0x0000000bff037e24 */ /* 0x000fe4000f8e00ff */
[----:B------:R-:W-:-:S03]  /*1220*/  IMAD.U32 R5, RZ, RZ, UR13 ;  /* 0x0000000dff057e24 */ /* 0x000fc6000f8e00ff */
[----:B---3--:R0:W3:Y:S04]  /*1230*/  @P0 LDG.E R2, desc[UR48][R2.64] ;  /* 0x0000003002020981 */ /* 0x0080e8000c1e1900 */
[----:B----4-:R-:W4:Y:S01]  /*1240*/  @P1 LDG.E R4, desc[UR48][R4.64] ;  /* 0x0000003004041981 */ /* 0x010f22000c1e1900 */
[----:B------:R-:W-:Y:S01]  /*1250*/  UISETP.NE.U32.AND UP0, UPT, UR6, URZ, UPT ;  /* 0x0000003f0600728c */ /* 0x000fe2000bf05070 */
[----:B------:R-:W-:Y:S01]  /*1260*/  IMAD.MOV.U32 R87, RZ, RZ, RZ ;  /* 0x000000ffff577224 */ /* 0x000fe200078e00ff */
[----:B------:R-:W-:Y:S01]  /*1270*/  UMOV UR50, URZ ;  /* 0x0000003f00327c82 */ /* 0x000fe20008000000 */
[----:B------:R-:W-:Y:S01]  /*1280*/  ULDC UR6, c[0x0][0x2f0] ;  /* 0x0000bc0000067ab9 */ /* 0x000fe20000000800 */
[----:B------:R-:W-:Y:S01]  /*1290*/  UISETP.NE.AND.EX UP0, UPT, UR7, URZ, UPT, UP0 ;  /* 0x0000003f0700728c */ /* 0x000fe2000bf05300 */
[----:B0-----:R-:W-:Y:S01]  /*12a0*/  IMAD.MOV.U32 R3, RZ, RZ, RZ ;  /* 0x000000ffff037224 */ /* 0x001fe200078e00ff */
        /* <DEDUP_REMOVED lines=48> */
.L_x_5903:
[----:B------:R-:W-:Y:S01]  /*15b0*/  UIADD3 UR50, -UR50, UR4, URZ ;  /* 0x0000000432327290 */ /* 0x000fe2000fffe13f */
[----:B------:R-:W-:Y:S01]  /*15c0*/  IMAD.MOV.U32 R61, RZ, RZ, RZ ;  /* 0x000000ffff3d7224 */ /* 0x000fe200078e00ff */
[----:B------:R-:W-:Y:S01]  /*15d0*/  UMOV UR41, UR46 ;  /* 0x0000002e00297c82 */ /* 0x000fe20008000000 */
[----:B------:R-:W-:Y:S01]  /*15e0*/  UMOV UR4, URZ ;  /* 0x0000003f00047c82 */ /* 0x000fe20008000000 */
[----:B------:R-:W-:Y:S01]  /*15f0*/  UISETP.GE.AND UP0, UPT, UR50, 0x1, UPT ;  /* 0x000000013200788c */ /* 0x000fe2000bf06270 */
[----:B------:R-:W-:Y:S01]  /*1600*/  CS2R R92, SRZ ;  /* 0x00000000005c7805 */ /* 0x000fe2000001ff00 */
[----:B------:R-:W-:Y:S01]  /*1610*/  UIADD3 UR5, UR50, 0xdf, URZ ;  /* 0x000000df32057890 */ /* 0x000fe2000fffe03f */
[----:B------:R-:W-:Y:S02]  /*1620*/  CS2R R64, SRZ ;  /* 0x0000000000407805 */ /* 0x000fe4000001ff00 */
[----:B------:R-:W-:Y:S02]  /*1630*/  CS2R R94, SRZ ;  /* 0x00000000005e7805 */ /* 0x000fe4000001ff00 */
[----:B------:R-:W-:-:S02]  /*1640*/  CS2R R68, SRZ ;  /* 0x0000000000447805 */ /* 0x000fc4000001ff00 */
[----:B------:R-:W-:Y:S01]  /*1650*/  PLOP3.LUT P1, PT, PT, PT, UP0, 0x80, 0x0 ;  /* 0x000000000000781c */ /* 0x000fe20003f2f008 */
[----:B------:R-:W-:Y:S01]  /*1660*/  UIMAD.WIDE UR4, UR5, -0x6db6db6d, UR4 ;  /* 0x92492493050478a5 */ /* 0x000fe2000f8e0204 */
[----:B------:R-:W-:Y:S02]  /*1670*/  CS2R R96, SRZ ;  /* 0x0000000000607805 */ /* 0x000fe4000001ff00 */
[----:B------:R-:W-:Y:S02]  /*1680*/  CS2R R72, SRZ ;  /* 0x0000000000487805 */ /* 0x000fe4000001ff00 */
[----:B------:R-:W-:Y:S01]  /*1690*/  CS2R R98, SRZ ;  /* 0x0000000000627805 */ /* 0x000fe2000001ff00 */
[----:B------:R-:W-:Y:S01]  /*16a0*/  USHF.R.U32.HI UR47, URZ, 0x1f, UR5 ;  /* 0x0000001f3f2f7899 */ /* 0x000fe20008011605 */
[----:B------:R-:W-:Y:S02]  /*16b0*/  CS2R R76, SRZ ;  /* 0x00000000004c7805 */ /* 0x000fe4000001ff00 */
[----:B------:R-:W-:Y:S01]  /*16c0*/  CS2R R100, SRZ ;  /* 0x0000000000647805 */ /* 0x000fe2000001ff00 */
[----:B------:R-:W-:-:S02]  /*16d0*/  ULEA.HI.SX32 UR47, UR5, UR47, 0x19 ;  /* 0x0000002f052f7291 */ /* 0x000fc4000f8fca3f */
[----:B------:R-:W-:Y:S10]  /*16e0*/  @!P1 BRA `(.L_x_5904) ;  /* 0x0000008400089947 */ /* 0x000ff40003800000 */
        /* <DEDUP_REMOVED lines=31> */
.L_x_5905:
        /* <DEDUP_REMOVED lines=13> */
.L_x_6040:
[----:B------:R-:W-:Y:S05]  /*19b0*/  @!P0 BRA `(.L_x_5907) ;  /* 0x0000000000048947 */ /* 0x000fea0003800000 */
[----:B------:R-:W-:Y:S01]  /*19c0*/  BPT.TRAP 0x1 ;  /* 0x000000040000795c */ /* 0x000fe20000300000 */
.L_x_5907:
[----:B------:R-:W-:Y:S02]  /*19d0*/  IMAD.U32 R4, RZ, RZ, UR43 ;  /* 0x0000002bff047e24 */ /* 0x000fe4000f8e00ff */
[----:B------:R-:W-:-:S03]  /*19e0*/  IMAD.U32 R5, RZ, RZ, UR51 ;  /* 0x00000033ff057e24 */ /* 0x000fc6000f8e00ff */
[----:B------:R-:W-:Y:S01]  /*19f0*/  SHF.L.U32 R4, R4, 0x1f, RZ ;  /* 0x0000001f04047819 */ /* 0x000fe200000006ff */
[----:B------:R-:W-:-:S04]  /*1a00*/  IMAD R5, R5, 0x8, R0 ;  /* 0x0000000805057824 */ /* 0x000fc800078e0200 */
[----:B------:R1:W2:Y:S01]  /*1a10*/  SYNCS.PHASECHK.TRANS64.TRYWAIT P1, [R5+URZ+0x2e830], R4 ;  /* 0x02e83004050075a7 */ /* 0x0002a2000802017f */
[----:B------:R-:W-:Y:S05]  /*1a20*/  @!P0 BRA `(.L_x_5908) ;  /* 0x0000000000048947 */ /* 0x000fea0003800000 */
[----:B------:R-:W-:Y:S01]  /*1a30*/  BPT.TRAP 0x1 ;  /* 0x000000040000795c */ /* 0x000fe20000300000 */
.L_x_5908:
[----:B------:R-:W3:Y:S01]  /*1a40*/  S2R R6, SR_TID.X ;  /* 0x0000000000067919 */ /* 0x000ee20000002100 */
[----:B0-----:R-:W-:-:S05]  /*1a50*/  VIADD R3, R0, 0x20400 ;  /* 0x0002040000037836 */ /* 0x001fca0000000000 */
[----:B------:R-:W-:-:S04]  /*1a60*/  SHF.R.U32.HI R3, RZ, 0x4, R3 ;  /* 0x00000004ff037819 */ /* 0x000fc80000011603 */
[----:B------:R-:W-:Y:S02]  /*1a70*/  LOP3.LUT R3, R3, 0x3fff, RZ, 0xc0, !PT ;  /* 0x00003fff03037812 */ /* 0x000fe400078ec0ff */
[----:B---3--:R-:W-:Y:S01]  /*1a80*/  LOP3.LUT P2, RZ, R6, 0x7f, RZ, 0xc0, !PT ;  /* 0x0000007f06ff7812 */ /* 0x008fe2000784c0ff */
[----:B--2---:R-:W-:-:S12]  /*1a90*/  @P1 BRA `(.L_x_5909) ;  /* 0x0000000000081947 */ /* 0x004fd80003800000 */
[----:B------:R-:W0:Y:S02]  /*1aa0*/  SYNCS.PHASECHK.TRANS64.TRYWAIT P1, [R5+URZ+0x2e830], R4 ;  /* 0x02e83004050075a7 */ /* 0x000e24000802017f */
[----:B0-----:R-:W-:Y:S05]  /*1ab0*/  @!P1 BRA `(.L_x_5910) ;  /* 0x000000fc00909947 */ /* 0x001fea0003800000 */
.L_x_5909:
[----:B------:R-:W-:Y:S05]  /*1ac0*/  WARPSYNC.ALL ;  /* 0x0000000000007948 */ /* 0x000fea0003800000 */
[----:B------:R-:W-:Y:S01]  /*1ad0*/  IMAD.MOV.U32 R87, RZ, RZ, RZ ;  /* 0x000000ffff577224 */ /* 0x000fe200078e00ff */
[----:B------:R-:W-:-:S04]  /*1ae0*/  LOP3.LUT R3, R3, 0x10000, RZ, 0xfc, !PT ;  /* 0x0001000003037812 */ /* 0x000fc800078efcff */
        /* <DEDUP_REMOVED lines=15> */
[----:B------:R-:W2:Y:S01]  /*1be0*/  S2R R153, SR_TID.X ;  /* 0x0000000000997919 */ /* 0x000ea20000002100 */
        /* <DEDUP_REMOVED lines=20> */
[----:B------:R-:W-:Y:S01]  /*1d30*/  UISETP.GE.AND UP0, UPT, UR50, 0xe1, UPT ;  /* 0x000000e13200788c */ /* 0x000fe2000bf06270 */
        /* <DEDUP_REMOVED lines=129> */
[----:B01----:R-:W-:Y:S02]  /*2550*/  FMNMX.FTZ R4, R140, R7, !PT ;  /* 0x000000078c047209 */ /* 0x003fe40007810000 */
        /* <DEDUP_REMOVED lines=92> */
[C---:B------:R-:W-:Y:S02]  /*2b20*/  ISETP.GT.AND P1, PT, R6.reuse, 0x61, PT ;  /* 0x000000610600780c */ /* 0x040fe40003f24270 */
[----:B------:R-:W-:Y:S02]  /*2b30*/  FMNMX.FTZ R7, R117, R4, !PT ;  /* 0x0000000475077209 */ /* 0x000fe40007810000 */
[----:B------:R-:W-:Y:S02]  /*2b40*/  FSEL R115, R115, -INF , P2 ;  /* 0xff80000073737808 */ /* 0x000fe40001000000 */
[----:B------:R-:W-:-:S02]  /*2b50*/  ISETP.GT.AND P2, PT, R6, 0x68, PT ;  /* 0x000000680600780c */ /* 0x000fc40003f44270 */
        /* <DEDUP_REMOVED lines=100> */
[C---:B------:R-:W-:Y:S02]  /*31a0*/  ISETP.GT.AND P0, PT, R6.reuse, 0xc1, PT ;  /* 0x000000c10600780c */ /* 0x040fe40003f04270 */
[----:B------:R-:W-:Y:S02]  /*31b0*/  FMNMX.FTZ R9, R75, R4, !PT ;  /* 0x000000044b097209 */ /* 0x000fe40007810000 */
[----:B------:R-:W-:Y:S02]  /*31c0*/  FSEL R51, R51, -INF , P1 ;  /* 0xff80000033337808 */ /* 0x000fe40000800000 */
[----:B------:R-:W-:Y:S02]  /*31d0*/  ISETP.GT.AND P1, PT, R6, 0xc8, PT ;  /* 0x000000c80600780c */ /* 0x000fe40003f24270 */
[----:B------:R-:W-:Y:S02]  /*31e0*/  FSEL R54, R54, -INF , P2 ;  /* 0xff80000036367808 */ /* 0x000fe40001000000 */
[----:B------:R-:W-:-:S02]  /*31f0*/  ISETP.GT.AND P2, PT, R6, 0xc9, PT ;  /* 0x000000c90600780c */ /* 0x000fc40003f44270 */
[----:B------:R-:W-:Y:S02]  /*3200*/  FSEL R50, R50, -INF , P3 ;  /* 0xff80000032327808 */ /* 0x000fe40001800000 */
[C---:B------:R-:W-:Y:S02]  /*3210*/  ISETP.GT.AND P3, PT, R6.reuse, 0xd0, PT ;  /* 0x000000d00600780c */ /* 0x040fe40003f64270 */
[----:B------:R-:W-:Y:S02]  /*3220*/  FSEL R47, R47, -INF , P4 ;  /* 0xff8000002f2f7808 */ /* 0x000fe40002000000 */
[----:B------:R-:W-:Y:S02]  /*3230*/  ISETP.GT.AND P4, PT, R6, 0xd1, PT ;  /* 0x000000d10600780c */ /* 0x000fe40003f84270 */
        /* <DEDUP_REMOVED lines=16> */
[----:B------:R-:W-:Y:S02]  /*3340*/  FMNMX.FTZ R33, R138, R139, !PT ;  /* 0x0000008b8a217209 */ /* 0x000fe40007810000 */
[----:B------:R-:W-:Y:S02]  /*3350*/  FSEL R79, R36, -INF , P5 ;  /* 0xff800000244f7808 */ /* 0x000fe40002800000 */
[----:B------:R-:W-:Y:S02]  /*3360*/  FMNMX.FTZ R4, R77, R4, !PT ;  /* 0x000000044d047209 */ /* 0x000fe40007810000 */
[----:B------:R-:W-:Y:S02]  /*3370*/  ISETP.GT.AND P6, PT, R6, 0xd9, PT ;  /* 0x000000d90600780c */ /* 0x000fe40003fc4270 */
[----:B------:R-:W-:-:S02]  /*3380*/  FMNMX.FTZ R32, R142, R33, !PT ;  /* 0x000000218e207209 */ /* 0x000fc40007810000 */
[----:B------:R-:W-:Y:S02]  /*3390*/  FSEL R78, R37, -INF , P6 ;  /* 0xff800000254e7808 */ /* 0x000fe40003000000 */
[----:B------:R-:W-:Y:S02]  /*33a0*/  FMNMX.FTZ R9, R79, R4, !PT ;  /* 0x000000044f097209 */ /* 0x000fe40007810000 */
[----:B------:R-:W-:Y:S02]  /*33b0*/  FMNMX.FTZ R37, R143, R32, !PT ;  /* 0x000000208f257209 */ /* 0x000fe40007810000 */
[----:B------:R-:W-:Y:S02]  /*33c0*/  FMNMX.FTZ R9, R78, R9, !PT ;  /* 0x000000094e097209 */ /* 0x000fe40007810000 */
[----:B------:R-:W-:Y:S02]  /*33d0*/  FMNMX.FTZ R36, R146, R37, !PT ;  /* 0x0000002592247209 */ /* 0x000fe40007810000 */
[----:B------:R-:W-:Y:S01]  /*33e0*/  ISETP.GT.AND P1, PT, R6, 0xb9, PT ;  /* 0x000000b90600780c */ /* 0x000fe20003f24270 */
[----:B------:R-:W0:Y:S01]  /*33f0*/  SHFL.BFLY PT, R4, R9, 0x2, 0x1f ;  /* 0x0c401f0009047f89 */ /* 0x000e2200000e0000 */
[----:B------:R-:W-:-:S02]  /*3400*/  FMNMX.FTZ R37, R147, R36, !PT ;  /* 0x0000002493257209 */ /* 0x000fc40007810000 */
[----:B------:R-:W-:Y:S02]  /*3410*/  P2R R14, PR, RZ, 0x1 ;  /* 0x00000001ff0e7803 */ /* 0x000fe40000000000 */
[----:B------:R-:W-:Y:S02]  /*3420*/  FMNMX.FTZ R36, R150, R37, !PT ;  /* 0x0000002596247209 */ /* 0x000fe40007810000 */
[----:B------:R-:W-:Y:S02]  /*3430*/  ISETP.GT.AND P0, PT, R6, 0xc0, PT ;  /* 0x000000c00600780c */ /* 0x000fe40003f04270 */
[----:B------:R-:W-:Y:S02]  /*3440*/  FMNMX.FTZ R41, R151, R36, !PT ;  /* 0x0000002497297209 */ /* 0x000fe40007810000 */
[----:B------:R-:W-:Y:S02]  /*3450*/  FSEL R55, R55, -INF , P1 ;  /* 0xff80000037377808 */ /* 0x000fe40000800000 */
[----:B------:R-:W-:-:S02]  /*3460*/  FMNMX.FTZ R40, R122, R41, !PT ;  /* 0x000000297a287209 */ /* 0x000fc40007810000 */
[----:B------:R-:W-:Y:S02]  /*3470*/  FSEL R26, R26, -INF , P0 ;  /* 0xff8000001a1a7808 */ /* 0x000fe40000000000 */
[----:B------:R-:W-:Y:S02]  /*3480*/  FMNMX.FTZ R41, R123, R40, !PT ;  /* 0x000000287b297209 */ /* 0x000fe40007810000 */
[----:B------:R-:W-:Y:S02]  /*3490*/  ISETP.NE.AND P0, PT, R14, RZ, PT ;  /* 0x000000ff0e00720c */ /* 0x000fe40003f05270 */
[----:B------:R-:W-:Y:S02]  /*34a0*/  FMNMX.FTZ R40, R126, R41, !PT ;  /* 0x000000297e287209 */ /* 0x000fe40007810000 */
[----:B------:R-:W-:Y:S02]  /*34b0*/  ISETP.NE.AND P1, PT, R13, RZ, PT ;  /* 0x000000ff0d00720c */ /* 0x000fe40003f25270 */
[----:B0-----:R-:W-:-:S02]  /*34c0*/  FMNMX.FTZ R10, R9, R4, !PT ;  /* 0x00000004090a7209 */ /* 0x001fc40007810000 */
[----:B------:R-:W-:Y:S02]  /*34d0*/  FMNMX.FTZ R45, R127, R40, !PT ;  /* 0x000000287f2d7209 */ /* 0x000fe40007810000 */
[----:B------:R-:W-:Y:S01]  /*34e0*/  FSEL R27, R27, -INF , P0 ;  /* 0xff8000001b1b7808 */ /* 0x000fe20000000000 */
[----:B------:R-:W0:Y:S01]  /*34f0*/  SHFL.BFLY PT, R11, R10, 0x1, 0x1f ;  /* 0x0c201f000a0b7f89 */ /* 0x000e2200000e0000 */
[----:B------:R-:W-:Y:S02]  /*3500*/  FMNMX.FTZ R52, R130, R45, !PT ;  /* 0x0000002d82347209 */ /* 0x000fe40007810000 */
[----:B------:R-:W-:Y:S02]  /*3510*/  FSEL R30, R30, -INF , P1 ;  /* 0xff8000001e1e7808 */ /* 0x000fe40000800000 */
[----:B------:R-:W-:Y:S02]  /*3520*/  FMNMX.FTZ R45, R131, R52, !PT ;  /* 0x00000034832d7209 */ /* 0x000fe40007810000 */
[----:B------:R-:W-:-:S02]  /*3530*/  ISETP.NE.AND P0, PT, R8, RZ, PT ;  /* 0x000000ff0800720c */ /* 0x000fc40003f05270 */
[----:B------:R-:W-:-:S04]  /*3540*/  FMNMX.FTZ R52, R134, R45, !PT ;  /* 0x0000002d86347209 */ /* 0x000fc80007810000 */
[----:B------:R-:W-:-:S04]  /*3550*/  FMNMX.FTZ R53, R135, R52, !PT ;  /* 0x0000003487357209 */ /* 0x000fc80007810000 */
[----:B------:R-:W-:-:S04]  /*3560*/  FMNMX.FTZ R82, R106, R53, !PT ;  /* 0x000000356a527209 */ /* 0x000fc80007810000 */
[----:B------:R-:W-:Y:S02]  /*3570*/  FMNMX.FTZ R53, R107, R82, !PT ;  /* 0x000000526b357209 */ /* 0x000fe40007810000 */
[----:B0-----:R-:W-:Y:S02]  /*3580*/  FMNMX.FTZ R4, R10, R11, !PT ;  /* 0x0000000b0a047209 */ /* 0x001fe40007810000 */
[----:B------:R-:W-:Y:S02]  /*3590*/  FMNMX.FTZ R82, R110, R53, !PT ;  /* 0x000000356e527209 */ /* 0x000fe40007810000 */
[C---:B------:R-:W-:Y:S01]  /*35a0*/  FSETP.NEU.FTZ.AND P2, PT, R4.reuse, -INF , PT ;  /* 0xff8000000400780b */ /* 0x040fe20003f5d000 */
[----:B------:R-:W-:-:S01]  /*35b0*/  FFMA.FTZ R83, R4, R83, -8 ;  /* 0xc100000004537423 */ /* 0x000fc20000010053 */
[----:B------:R-:W-:-:S04]  /*35c0*/  FMNMX.FTZ R53, R111, R82, !PT ;  /* 0x000000526f357209 */ /* 0x000fc80007810000 */
[----:B------:R-:W-:Y:S02]  /*35d0*/  FMNMX.FTZ R82, R114, R53, !PT ;  /* 0x0000003572527209 */ /* 0x000fe40007810000 */
[----:B------:R-:W-:Y:S02]  /*35e0*/  FSEL R83, R83, RZ, P2 ;  /* 0x000000ff53537208 */ /* 0x000fe40001000000 */
[----:B------:R-:W-:Y:S02]  /*35f0*/  FMNMX.FTZ R85, R115, R82, !PT ;  /* 0x0000005273557209 */ /* 0x000fe40007810000 */
[----:B------:R-:W-:Y:S01]  /*3600*/  ISETP.NE.AND P2, PT, R12, RZ, PT ;  /* 0x000000ff0c00720c */ /* 0x000fe20003f45270 */
[--C-:B------:R-:W-:Y:S01]  /*3610*/  FFMA.FTZ R32, R104, UR39, -R83.reuse ;  /* 0x0000002768207c23 */ /* 0x100fe20008010853 */
[----:B------:R-:W-:-:S01]  /*3620*/  FFMA.FTZ R104, R88, UR39, -R83 ;  /* 0x0000002758687c23 */ /* 0x000fc20008010853 */
[----:B------:R-:W-:Y:S01]  /*3630*/  FMNMX.FTZ R88, R118, R85, !PT ;  /* 0x0000005576587209 */ /* 0x000fe20007810000 */
[----:B------:R-:W-:-:S01]  /*3640*/  FFMA.FTZ R82, R89, UR39, -R83 ;  /* 0x0000002759527c23 */ /* 0x000fc20008010853 */
[--C-:B------:R-:W-:Y:S01]  /*3650*/  FFMA.FTZ R89, R93, UR39, -R83.reuse ;  /* 0x000000275d597c23 */ /* 0x100fe20008010853 */
[----:B------:R0:W-:Y:S01]  /*3660*/  MUFU.EX2 R53, R104 ;  /* 0x0000006800357308 */ /* 0x0001e20000000800 */
[----:B------:R-:W-:Y:S01]  /*3670*/  FMNMX.FTZ R85, R119, R88, !PT ;  /* 0x0000005877557209 */ /* 0x000fe20007810000 */
[--C-:B------:R-:W-:Y:S01]  /*3680*/  FFMA.FTZ R88, R92, UR39, -R83.reuse ;  /* 0x000000275c587c23 */ /* 0x100fe20008010853 */
[----:B------:R-:W-:-:S01]  /*3690*/  FFMA.FTZ R105, R105, UR39, -R83 ;  /* 0x0000002769697c23 */ /* 0x000fc20008010853 */
[----:B------:R-:W-:Y:S01]  /*36a0*/  FFMA.FTZ R36, R108, UR39, -R83 ;  /* 0x000000276c247c23 */ /* 0x000fe20008010853 */
[----:B------:R-:W-:Y:S01]  /*36b0*/  FMNMX.FTZ R92, R90, R85, !PT ;  /* 0x000000555a5c7209 */ /* 0x000fe20007810000 */
[----:B------:R-:W-:-:S02]  /*36c0*/  IMAD.U32 R108, RZ, RZ, UR39 ;  /* 0x00000027ff6c7e24 */ /* 0x000fc4000f8e00ff */
[----:B------:R-:W-:-:S01]  /*36d0*/  FFMA.FTZ R6, R136, UR39, -R83 ;  /* 0x0000002788067c23 */ /* 0x000fc20008010853 */
[----:B------:R1:W-:Y:S01]  /*36e0*/  MUFU.EX2 R37, R105 ;  /* 0x0000006900257308 */ /* 0x0003e20000000800 */
        /* <DEDUP_REMOVED lines=9> */
[--C-:B-1----:R-:W-:Y:S01]  /*3780*/  FFMA.FTZ R105, R100, UR39, -R83.reuse ;  /* 0x0000002764697c23 */ /* 0x102fe20008010853 */
        /* <DEDUP_REMOVED lines=40> */
[----:B------:R-:W-:Y:S02]  /*3a10*/  MUFU.EX2 R6, R6 ;  /* 0x0000000600067308 */ /* 0x000fe40000000800 */
[----:B------:R-:W-:-:S04]  /*3a20*/  FMNMX.FTZ R100, R70, R97, !PT ;  /* 0x0000006146647209 */ /* 0x000fc80007810000 */
[----:B------:R-:W-:Y:S02]  /*3a30*/  FMNMX.FTZ R97, R71, R100, !PT ;  /* 0x0000006447617209 */ /* 0x000fe40007810000 */
[----:B------:R-:W-:Y:S02]  /*3a40*/  MUFU.EX2 R9, R9 ;  /* 0x0000000900097308 */ /* 0x000fe40000000800 */
[----:B------:R-:W-:-:S04]  /*3a50*/  FMNMX.FTZ R100, R42, R97, !PT ;  /* 0x000000612a647209 */ /* 0x000fc80007810000 */
[----:B------:R-:W-:Y:S02]  /*3a60*/  FMNMX.FTZ R97, R43, R100, !PT ;  /* 0x000000642b617209 */ /* 0x000fe40007810000 */
[----:B------:R-:W-:Y:S02]  /*3a70*/  MUFU.EX2 R8, R8 ;  /* 0x0000000800087308 */ /* 0x000fe40000000800 */
[----:B------:R-:W-:-:S04]  /*3a80*/  FMNMX.FTZ R100, R46, R97, !PT ;  /* 0x000000612e647209 */ /* 0x000fc80007810000 */
[----:B------:R-:W-:Y:S01]  /*3a90*/  FMNMX.FTZ R61, R47, R100, !PT ;  /* 0x000000642f3d7209 */ /* 0x000fe20007810000 */
[----:B------:R-:W-:-:S01]  /*3aa0*/  FFMA.FTZ R100, R64, UR39, -R83 ;  /* 0x0000002740647c23 */ /* 0x000fc20008010853 */
[----:B------:R-:W-:Y:S02]  /*3ab0*/  MUFU.EX2 R97, R104 ;  /* 0x0000006800617308 */ /* 0x000fe40000000800 */
[----:B------:R-:W-:-:S04]  /*3ac0*/  FMNMX.FTZ R64, R50, R61, !PT ;  /* 0x0000003d32407209 */ /* 0x000fc80007810000 */
[----:B------:R-:W-:Y:S01]  /*3ad0*/  FMNMX.FTZ R101, R51, R64, !PT ;  /* 0x0000004033657209 */ /* 0x000fe20007810000 */
[----:B------:R-:W-:-:S01]  /*3ae0*/  FFMA.FTZ R64, R72, UR39, -R83 ;  /* 0x0000002748407c23 */ /* 0x000fc20008010853 */
[----:B------:R0:W-:Y:S02]  /*3af0*/  MUFU.EX2 R61, R100 ;  /* 0x00000064003d7308 */ /* 0x0001e40000000800 */
[----:B------:R-:W-:-:S04]  /*3b00*/  FMNMX.FTZ R72, R54, R101, !PT ;  /* 0x0000006536487209 */ /* 0x000fc80007810000 */
[----:B------:R-:W-:Y:S02]  /*3b10*/  FMNMX.FTZ R101, R55, R72, !PT ;  /* 0x0000004837657209 */ /* 0x000fe40007810000 */
[----:B------:R-:W1:Y:S01]  /*3b20*/  MUFU.EX2 R13, R13 ;  /* 0x0000000d000d7308 */ /* 0x000e620000000800 */
[----:B0-----:R-:W-:Y:S02]  /*3b30*/  FSEL R100, R35, -INF , P4 ;  /* 0xff80000023647808 */ /* 0x001fe40002000000 */
[----:B------:R-:W-:-:S04]  /*3b40*/  FMNMX.FTZ R72, R26, R101, !PT ;  /* 0x000000651a487209 */ /* 0x000fc80007810000 */
[----:B------:R-:W-:Y:S01]  /*3b50*/  FMNMX.FTZ R101, R27, R72, !PT ;  /* 0x000000481b657209 */ /* 0x000fe20007810000 */
[----:B------:R-:W-:Y:S01]  /*3b60*/  MUFU.EX2 R41, R109 ;  /* 0x0000006d00297308 */ /* 0x000fe20000000800 */
[----:B------:R-:W-:Y:S01]  /*3b70*/  FSEL R72, R31, -INF , P2 ;  /* 0xff8000001f487808 */ /* 0x000fe20001000000 */
[--C-:B------:R-:W-:Y:S01]  /*3b80*/  FFMA.FTZ R31, R69, UR39, -R83.reuse ;  /* 0x00000027451f7c23 */ /* 0x100fe20008010853 */
[----:B------:R-:W-:Y:S02]  /*3b90*/  FMNMX.FTZ R101, R30, R101, !PT ;  /* 0x000000651e657209 */ /* 0x000fe40007810000 */
[----:B------:R-:W-:Y:S02]  /*3ba0*/  FSEL R69, R34, -INF , P3 ;  /* 0xff80000022457808 */ /* 0x000fe40001800000 */
        /* <DEDUP_REMOVED lines=10> */
[----:B------:R0:W-:Y:S01]  /*3c50*/  MUFU.EX2 R34, R105 ;  /* 0x0000006900227308 */ /* 0x0001e20000000800 */
[----:B--2---:R-:W-:-:S02]  /*3c60*/  LOP3.LUT P2, RZ, R153, 0x7f, RZ, 0xc0, !PT ;  /* 0x0000007f99ff7812 */ /* 0x004fc4000784c0ff */
[----:B------:R-:W-:Y:S02]  /*3c70*/  FMNMX.FTZ R38, R65, R38, !PT ;  /* 0x0000002641267209 */ /* 0x000fe40007810000 */
[----:B-1----:R-:W-:Y:S02]  /*3c80*/  F2FP.SATFINITE.E4M3.F32.PACK_AB_MERGE_C R200, R13, R8, RZ ;  /* 0x000000080dc8723e */ /* 0x002fe400048070ff */
[----:B------:R-:W-:Y:S01]  /*3c90*/  FMNMX.FTZ R7, R101, R38, !PT ;  /* 0x0000002665077209 */ /* 0x000fe20007810000 */
[----:B------:R-:W-:-:S01]  /*3ca0*/  FFMA.FTZ R38, R44, UR39, -R83 ;  /* 0x000000272c267c23 */ /* 0x000fc20008010853 */
[--C-:B------:R-:W-:Y:S01]  /*3cb0*/  FFMA.FTZ R44, R48, UR39, -R83.reuse ;  /* 0x00000027302c7c23 */ /* 0x100fe20008010853 */
[----:B------:R-:W-:-:S01]  /*3cc0*/  FFMA.FTZ R48, R74, UR39, -R83 ;  /* 0x000000274a307c23 */ /* 0x000fc20008010853 */
[--C-:B------:R-:W-:Y:S01]  /*3cd0*/  FFMA.FTZ R74, R76, UR39, -R83.reuse ;  /* 0x000000274c4a7c23 */ /* 0x100fe20008010853 */
[----:B------:R-:W1:Y:S01]  /*3ce0*/  SHFL.BFLY PT, R104, R7, 0x2, 0x1f ;  /* 0x0c401f0007687f89 */ /* 0x000e6200000e0000 */
[----:B------:R-:W-:-:S01]  /*3cf0*/  FFMA.FTZ R76, R152, UR39, -R83 ;  /* 0x00000027984c7c23 */ /* 0x000fc20008010853 */
[----:B0-----:R-:W-:Y:S01]  /*3d00*/  FFMA.FTZ R105, R86, UR39, -R83 ;  /* 0x0000002756697c23 */ /* 0x001fe20008010853 */
[----:B------:R-:W-:Y:S01]  /*3d10*/  MUFU.EX2 R11, R11 ;  /* 0x0000000b000b7308 */ /* 0x000fe20000000800 */
[----:B------:R-:W-:Y:S01]  /*3d20*/  @!P2 VIADD R5, R5, 0x2e840 ;  /* 0x0002e8400505a836 */ /* 0x000fe20000000000 */
[----:B------:R-:W-:-:S06]  /*3d30*/  F2FP.SATFINITE.E4M3.F32.PACK_AB_MERGE_C R200, R9, R6, R200 ;  /* 0x0000000609c8723e */ /* 0x000fcc00048070c8 */
[----:B------:R-:W-:Y:S08]  /*3d40*/  MUFU.EX2 R12, R12 ;  /* 0x0000000c000c7308 */ /* 0x000ff00000000800 */
[----:B------:R-:W0:Y:S01]  /*3d50*/  MUFU.EX2 R21, R21 ;  /* 0x0000001500157308 */ /* 0x000e220000000800 */
[----:B-1----:R-:W-:-:S07]  /*3d60*/  FMNMX.FTZ R104, R7, R104, !PT ;  /* 0x0000006807687209 */ /* 0x002fce0007810000 */
[----:B------:R1:W-:Y:S01]  /*3d70*/  MUFU.EX2 R45, R113 ;  /* 0x00000071002d7308 */ /* 0x0003e20000000800 */
[----:B------:R-:W2:Y:S07]  /*3d80*/  SHFL.BFLY PT, R7, R104, 0x1, 0x1f ;  /* 0x0c201f0068077f89 */ /* 0x000eae00000e0000 */
[----:B------:R-:W-:Y:S01]  /*3d90*/  MUFU.EX2 R14, R14 ;  /* 0x0000000e000e7308 */ /* 0x000fe20000000800 */
[----:B0-----:R-:W-:-:S04]  /*3da0*/  F2FP.SATFINITE.E4M3.F32.PACK_AB_MERGE_C R202, R21, R12, RZ ;  /* 0x0000000c15ca723e */ /* 0x001fc800048070ff */
        /* <DEDUP_REMOVED lines=34> */
[----:B------:R-:W-:-:S01]  /*3fd0*/  FFMA.FTZ R94, R98, UR39, -R108 ;  /* 0x00000027625e7c23 */ /* 0x000fc2000801086c */
[--C-:B------:R-:W-:Y:S01]  /*3fe0*/  FFMA.FTZ R125, R151, UR39, -R108.reuse ;  /* 0x00000027977d7c23 */ /* 0x100fe2000801086c */
[----:B------:R-:W-:-:S01]  /*3ff0*/  FFMA.FTZ R98, R102, UR39, -R108 ;  /* 0x0000002766627c23 */ /* 0x000fc2000801086c */
[----:B------:R-:W-:Y:S01]  /*4000*/  FADD.FTZ R102, R8, R103 ;  /* 0x0000006708667221 */ /* 0x000fe20000010000 */
[----:B-1----:R-:W-:-:S01]  /*4010*/  FFMA.FTZ R113, R123, UR39, -R108 ;  /* 0x000000277b717c23 */ /* 0x002fc2000801086c */
[--C-:B------:R-:W-:Y:S01]  /*4020*/  FFMA.FTZ R116, R130, UR39, -R108.reuse ;  /* 0x0000002782747c23 */ /* 0x100fe2000801086c */
[----:B------:R-:W-:-:S01]  /*4030*/  FFMA.FTZ R123, R127, UR39, -R108 ;  /* 0x000000277f7b7c23 */ /* 0x000fc2000801086c */
[----:B------:R-:W1:Y:S01]  /*4040*/  MUFU.EX2 R117, R117 ;  /* 0x0000007500757308 */ /* 0x000e620000000800 */
[----:B0-----:R-:W-:-:S01]  /*4050*/  FADD.FTZ R131, R83, R84 ;  /* 0x0000005453837221 */ /* 0x001fc20000010000 */
[----:B------:R-:W-:Y:S01]  /*4060*/  FADD.FTZ R103, R13, R102 ;  /* 0x000000660d677221 */ /* 0x000fe20000010000 */
[----:B------:R-:W-:-:S01]  /*4070*/  FFMA.FTZ R102, R59, UR39, -R108 ;  /* 0x000000273b667c23 */ /* 0x000fc2000801086c */
[----:B------:R-:W-:Y:S01]  /*4080*/  @!P2 PRMT R59, RZ, 0x654, R5 ;  /* 0x00000654ff3ba816 */ /* 0x000fe20000000005 */
[----:B------:R-:W-:-:S01]  /*4090*/  FFMA.FTZ R124, R134, UR39, -R108 ;  /* 0x00000027867c7c23 */ /* 0x000fc2000801086c */
[--C-:B------:R-:W-:Y:S01]  /*40a0*/  FFMA.FTZ R127, R135, UR39, -R108.reuse ;  /* 0x00000027877f7c23 */ /* 0x100fe2000801086c */
[----:B------:R-:W-:-:S01]  /*40b0*/  FFMA.FTZ R106, R106, UR39, -R108 ;  /* 0x000000276a6a7c23 */ /* 0x000fc2000801086c */
[----:B------:R-:W0:Y:S01]  /*40c0*/  MUFU.EX2 R86, R86 ;  /* 0x0000005600567308 */ /* 0x000e220000000800 */
[----:B--2---:R-:W-:-:S01]  /*40d0*/  FADD.FTZ R128, R112, R131 ;  /* 0x0000008370807221 */ /* 0x004fc20000010000 */
[----:B------:R2:W-:Y:S01]  /*40e0*/  @!P2 SYNCS.ARRIVE.TRANS64.RED.A1T0 RZ, [R59+URZ], RZ ;  /* 0x000000ff3bffa9a7 */ /* 0x0005e2000810043f */
        /* <DEDUP_REMOVED lines=8> */
[----:B--2---:R-:W-:-:S01]  /*4170*/  FFMA.FTZ R59, R62, UR39, -R108 ;  /* 0x000000273e3b7c23 */ /* 0x004fc2000801086c */
[----:B------:R-:W-:Y:S01]  /*4180*/  FFMA.FTZ R62, R63, UR39, -R108 ;  /* 0x000000273f3e7c23 */ /* 0x000fe2000801086c */
[----:B------:R-:W-:Y:S01]  /*4190*/  F2FP.SATFINITE.E4M3.F32.PACK_AB_MERGE_C R204, R29, R24, RZ ;  /* 0x000000181dcc723e */ /* 0x000fe200048070ff */
[----:B------:R-:W-:Y:S01]  /*41a0*/  FADD.FTZ R103, R11, R128 ;  /* 0x000000800b677221 */ /* 0x000fe20000010000 */
[----:B------:R-:W-:-:S01]  /*41b0*/  FFMA.FTZ R58, R58, UR39, -R108 ;  /* 0x000000273a3a7c23 */ /* 0x000fc2000801086c */
[----:B------:R-:W1:Y:S01]  /*41c0*/  MUFU.EX2 R120, R120 ;  /* 0x0000007800787308 */ /* 0x000e620000000800 */
[----:B0-----:R-:W-:-:S01]  /*41d0*/  FADD.FTZ R130, R86, R131 ;  /* 0x0000008356827221 */ /* 0x001fc20000010000 */
[----:B------:R-:W-:Y:S01]  /*41e0*/  FADD.FTZ R128, R12, R103 ;  /* 0x000000670c807221 */ /* 0x000fe20000010000 */
[----:B------:R-:W-:-:S01]  /*41f0*/  FFMA.FTZ R70, R70, UR39, -R108 ;  /* 0x0000002746467c23 */ /* 0x000fc2000801086c */
[--C-:B------:R-:W-:Y:S01]  /*4200*/  FFMA.FTZ R71, R71, UR39, -R108.reuse ;  /* 0x0000002747477c23 */ /* 0x100fe2000801086c */
[----:B------:R-:W-:-:S01]  /*4210*/  FFMA.FTZ R46, R46, UR39, -R108 ;  /* 0x000000272e2e7c23 */ /* 0x000fc2000801086c */
[----:B------:R-:W-:Y:S01]  /*4220*/  FADD.FTZ R103, R21, R128 ;  /* 0x0000008015677221 */ /* 0x000fe20000010000 */
[----:B------:R-:W-:-:S01]  /*4230*/  FFMA.FTZ R47, R47, UR39, -R108 ;  /* 0x000000272f2f7c23 */ /* 0x000fc2000801086c */
[----:B------:R-:W0:Y:S01]  /*4240*/  MUFU.EX2 R125, R125 ;  /* 0x0000007d007d7308 */ /* 0x000e220000000800 */
[----:B---3--:R-:W-:-:S01]  /*4250*/  FADD.FTZ R131, R109, R130 ;  /* 0x000000826d837221 */ /* 0x008fc20000010000 */
[----:B------:R-:W-:Y:S01]  /*4260*/  FADD.FTZ R128, R14, R103 ;  /* 0x000000670e807221 */ /* 0x000fe20000010000 */
[----:B------:R-:W-:-:S01]  /*4270*/  FFMA.FTZ R50, R50, UR39, -R108 ;  /* 0x0000002732327c23 */ /* 0x000fc2000801086c */
[--C-:B------:R-:W-:Y:S01]  /*4280*/  FFMA.FTZ R51, R51, UR39, -R108.reuse ;  /* 0x0000002733337c23 */ /* 0x100fe2000801086c */
[----:B------:R-:W-:-:S01]  /*4290*/  FFMA.FTZ R54, R54, UR39, -R108 ;  /* 0x0000002736367c23 */ /* 0x000fc2000801086c */
[----:B------:R-:W-:Y:S01]  /*42a0*/  F2FP.SATFINITE.E4M3.F32.PACK_AB_MERGE_C R204, R15, R14, R204 ;  /* 0x0000000e0fcc723e */ /* 0x000fe200048070cc */
[----:B------:R-:W-:-:S01]  /*42b0*/  FFMA.FTZ R55, R55, UR39, -R108 ;  /* 0x0000002737377c23 */ /* 0x000fc2000801086c */
[----:B------:R-:W2:Y:S01]  /*42c0*/  MUFU.EX2 R104, R104 ;  /* 0x0000006800687308 */ /* 0x000ea20000000800 */
        /* <DEDUP_REMOVED lines=9> */
[----:B------:R-:W-:Y:S01]  /*4360*/  FFMA.FTZ R101, R101, UR39, -R108 ;  /* 0x0000002765657c23 */ /* 0x000fe2000801086c */
[----:B------:R-:W-:-:S02]  /*4370*/  F2FP.SATFINITE.E4M3.F32.PACK_AB_MERGE_C R112, R117, R112, RZ ;  /* 0x000000707570723e */ /* 0x000fc400048070ff */
[----:B------:R-:W-:Y:S02]  /*4380*/  F2FP.SATFINITE.E4M3.F32.PACK_AB_MERGE_C R120, R125, R120, RZ ;  /* 0x000000787d78723e */ /* 0x000fe400048070ff */
[----:B------:R-:W-:Y:S01]  /*4390*/  F2FP.SATFINITE.E4M3.F32.PACK_AB_MERGE_C R201, R84, R83, R112 ;  /* 0x0000005354c9723e */ /* 0x000fe20004807070 */
[----:B------:R-:W0:Y:S01]  /*43a0*/  MUFU.EX2 R122, R122 ;  /* 0x0000007a007a7308 */ /* 0x000e220000000800 */
[----:B------:R-:W-:Y:S01]  /*43b0*/  F2FP.SATFINITE.E4M3.F32.PACK_AB_MERGE_C R203, R109, R86, R120 ;  /* 0x000000566dcb723e */ /* 0x000fe20004807078 */
[--C-:B------:R-:W-:Y:S02]  /*43c0*/  IMAD.MOV.U32 R86, RZ, RZ, R87.reuse ;  /* 0x000000ffff567224 */ /* 0x100fe400078e0057 */
[--C-:B------:R-:W-:Y:S02]  /*43d0*/  IMAD.MOV.U32 R84, RZ, RZ, R87.reuse ;  /* 0x000000ffff547224 */ /* 0x100fe400078e0057 */
[----:B------:R-:W-:Y:S02]  /*43e0*/  IMAD.MOV.U32 R83, RZ, RZ, R87 ;  /* 0x000000ffff537224 */ /* 0x000fe400078e0057 */
[----:B------:R-:W3:Y:S08]  /*43f0*/  MUFU.EX2 R123, R123 ;  /* 0x0000007b007b7308 */ /* 0x000ef00000000800 */
[----:B------:R-:W4:Y:S08]  /*4400*/  MUFU.EX2 R116, R116 ;  /* 0x0000007400747308 */ /* 0x000f300000000800 */
[----:B------:R2:W-:Y:S08]  /*4410*/  MUFU.EX2 R5, R102 ;  /* 0x0000006600057308 */ /* 0x0005f00000000800 */
[----:B------:R-:W5:Y:S01]  /*4420*/  MUFU.EX2 R25, R25 ;  /* 0x0000001900197308 */ /* 0x000f620000000800 */
[----:B--2---:R-:W-:-:S01]  /*4430*/  FADD.FTZ R102, R104, R63 ;  /* 0x0000003f68667221 */ /* 0x004fc20000010000 */
[----:B------:R-:W-:-:S03]  /*4440*/  FADD.FTZ R63, R15, R128 ;  /* 0x000000800f3f7221 */ /* 0x000fc60000010000 */
[----:B-1----:R-:W-:Y:S01]  /*4450*/  FADD.FTZ R103, R113, R102 ;  /* 0x0000006671677221 */ /* 0x002fe20000010000 */
[----:B------:R-:W-:-:S01]  /*4460*/  FADD.FTZ R102, R24, R63 ;  /* 0x0000003f18667221 */ /* 0x000fc20000010000 */
[----:B------:R-:W-:Y:S01]  /*4470*/  FFMA.FTZ R63, R42, UR39, -R108 ;  /* 0x000000272a3f7c23 */ /* 0x000fe2000801086c */
[----:B------:R-:W1:Y:S01]  /*4480*/  MUFU.EX2 R121, R121 ;  /* 0x0000007900797308 */ /* 0x000e620000000800 */
[----:B0-----:R-:W-:-:S01]  /*4490*/  FADD.FTZ R128, R122, R103 ;  /* 0x000000677a807221 */ /* 0x001fc20000010000 */
[----:B------:R-:W-:Y:S01]  /*44a0*/  FADD.FTZ R103, R29, R102 ;  /* 0x000000661d677221 */ /* 0x000fe20000010000 */
[----:B------:R-:W-:-:S01]  /*44b0*/  FFMA.FTZ R102, R43, UR39, -R108 ;  /* 0x000000272b667c23 */ /* 0x000fc2000801086c */
[C---:B---3--:R-:W-:Y:S01]  /*44c0*/  F2FP.SATFINITE.E4M3.F32.PACK_AB_MERGE_C R122, R123.reuse, R122, RZ ;  /* 0x0000007a7b7a723e */ /* 0x048fe200048070ff */
[----:B------:R-:W-:-:S01]  /*44d0*/  FADD.FTZ R43, R123, R128 ;  /* 0x000000807b2b7221 */ /* 0x000fc20000010000 */
[----:B------:R-:W-:Y:S01]  /*44e0*/  FADD.FTZ R128, R20, R103 ;  /* 0x0000006714807221 */ /* 0x000fe20000010000 */
[----:B------:R-:W-:Y:S01]  /*44f0*/  IMAD.MOV.U32 R24, RZ, RZ, R87 ;  /* 0x000000ffff187224 */ /* 0x000fe200078e0057 */
[----:B------:R-:W0:Y:S01]  /*4500*/  MUFU.EX2 R28, R28 ;  /* 0x0000001c001c7308 */ /* 0x000e220000000800 */
[----:B----4-:R-:W-:-:S01]  /*4510*/  FADD.FTZ R130, R116, R43 ;  /* 0x0000002b74827221 */ /* 0x010fc20000010000 */
[----:B-----5:R-:W-:Y:S01]  /*4520*/  FADD.FTZ R103, R25, R128 ;  /* 0x0000008019677221 */ /* 0x020fe20000010000 */
[----:B------:R-:W-:-:S05]  /*4530*/  F2FP.SATFINITE.E4M3.F32.PACK_AB_MERGE_C R205, R113, R104, R122 ;  /* 0x0000006871cd723e */ /* 0x000fca000480707a */
[----:B------:R-:W-:Y:S01]  /*4540*/  MUFU.EX2 R124, R124 ;  /* 0x0000007c007c7308 */ /* 0x000fe20000000800 */
[----:B-1----:R-:W-:-:S07]  /*4550*/  FADD.FTZ R131, R121, R130 ;  /* 0x0000008279837221 */ /* 0x002fce0000010000 */
[----:B------:R-:W1:Y:S01]  /*4560*/  MUFU.EX2 R33, R133 ;  /* 0x0000008500217308 */ /* 0x000e620000000800 */
[----:B0-----:R-:W-:-:S07]  /*4570*/  FADD.FTZ R128, R28, R103 ;  /* 0x000000671c807221 */ /* 0x001fce0000010000 */
[----:B------:R-:W-:Y:S08]  /*4580*/  MUFU.EX2 R127, R127 ;  /* 0x0000007f007f7308 */ /* 0x000ff00000000800 */
[----:B------:R-:W0:Y:S01]  /*4590*/  MUFU.EX2 R32, R32 ;  /* 0x0000002000207308 */ /* 0x000e220000000800 */
[----:B-1----:R-:W-:-:S01]  /*45a0*/  FADD.FTZ R103, R33, R128 ;  /* 0x0000008021677221 */ /* 0x002fc20000010000 */
[----:B------:R-:W-:Y:S01]  /*45b0*/  F2FP.SATFINITE.E4M3.F32.PACK_AB_MERGE_C R206, R33, R28, RZ ;  /* 0x0000001c21ce723e */ /* 0x000fe200048070ff */
[----:B------:R-:W-:-:S02]  /*45c0*/  IMAD.MOV.U32 R33, RZ, RZ, R87 ;  /* 0x000000ffff217224 */ /* 0x000fc400078e0057 */
[--C-:B------:R-:W-:Y:S01]  /*45d0*/  IMAD.MOV.U32 R28, RZ, RZ, R87.reuse ;  /* 0x000000ffff1c7224 */ /* 0x100fe200078e0057 */
[----:B------:R-:W-:Y:S01]  /*45e0*/  F2FP.SATFINITE.E4M3.F32.PACK_AB_MERGE_C R206, R25, R20, R206 ;  /* 0x0000001419ce723e */ /* 0x000fe200048070ce */
[----:B------:R-:W-:Y:S01]  /*45f0*/  IMAD.MOV.U32 R25, RZ, RZ, R87 ;  /* 0x000000ffff197224 */ /* 0x000fe200078e0057 */
[----:B------:R-:W-:Y:S08]  /*4600*/  MUFU.EX2 R106, R106 ;  /* 0x0000006a006a7308 */ /* 0x000ff00000000800 */
[----:B------:R-:W-:Y:S01]  /*4610*/  MUFU.EX2 R107, R107 ;  /* 0x0000006b006b7308 */ /* 0x000fe20000000800 */
[----:B0-----:R-:W-:-:S07]  /*4620*/  FADD.FTZ R128, R32, R103 ;  /* 0x0000006720807221 */ /* 0x001fce0000010000 */
[----:B------:R-:W0:Y:S08]  /*4630*/  MUFU.EX2 R36, R36 ;  /* 0x0000002400247308 */ /* 0x000e300000000800 */
[----:B------:R-:W1:Y:S08]  /*4640*/  MUFU.EX2 R126, R126 ;  /* 0x0000007e007e7308 */ /* 0x000e700000000800 */
[----:B------:R2:W-:Y:S01]  /*4650*/  MUFU.EX2 R42, R66 ;  /* 0x00000042002a7308 */ /* 0x0005e20000000800 */
[----:B0-----:R-:W-:-:S04]  /*4660*/  F2FP.SATFINITE.E4M3.F32.PACK_AB_MERGE_C R208, R41, R36, RZ ;  /* 0x0000002429d0723e */ /* 0x001fc800048070ff */
[----:B------:R-:W-:Y:S01]  /*4670*/  F2FP.SATFINITE.E4M3.F32.PACK_AB_MERGE_C R208, R37, R32, R208 ;  /* 0x0000002025d0723e */ /* 0x000fe200048070d0 */
[----:B------:R-:W-:Y:S02]  /*4680*/  IMAD.MOV.U32 R32, RZ, RZ, R87 ;  /* 0x000000ffff207224 */ /* 0x000fe400078e0057 */
[----:B------:R-:W0:Y:S01]  /*4690*/  MUFU.EX2 R129, R129 ;  /* 0x0000008100817308 */ /* 0x000e220000000800 */
[----:B--2---:R-:W-:-:S01]  /*46a0*/  FADD.FTZ R66, R124, R131 ;  /* 0x000000837c427221 */ /* 0x004fc20000010000 */
[----:B------:R-:W-:-:S03]  /*46b0*/  F2FP.SATFINITE.E4M3.F32.PACK_AB_MERGE_C R124, R127, R124, RZ ;  /* 0x0000007c7f7c723e */ /* 0x000fc600048070ff */
[----:B------:R-:W-:Y:S01]  /*46c0*/  FADD.FTZ R131, R127, R66 ;  /* 0x000000427f837221 */ /* 0x000fe20000010000 */
[----:B------:R-:W-:-:S01]  /*46d0*/  FFMA.FTZ R66, R26, UR39, -R108 ;  /* 0x000000271a427c23 */ /* 0x000fc2000801086c */
[----:B------:R-:W-:Y:S01]  /*46e0*/  F2FP.SATFINITE.E4M3.F32.PACK_AB_MERGE_C R207, R121, R116, R124 ;  /* 0x0000007479cf723e */ /* 0x000fe2000480707c */
[----:B------:R-:W-:Y:S01]  /*46f0*/  MUFU.EX2 R40, R40 ;  /* 0x0000002800287308 */ /* 0x000fe20000000800 */
[----:B------:R-:W-:-:S04]  /*4700*/  FADD.FTZ R26, R106, R131 ;  /* 0x000000836a1a7221 */ /* 0x000fc80000010000 */
[----:B------:R-:W-:-:S03]  /*4710*/  FADD.FTZ R103, R107, R26 ;  /* 0x0000001a6b677221 */ /* 0x000fc60000010000 */
[----:B------:R-:W2:Y:S08]  /*4720*/  MUFU.EX2 R110, R110 ;  /* 0x0000006e006e7308 */ /* 0x000eb00000000800 */
[----:B------:R3:W-:Y:S08]  /*4730*/  MUFU.EX2 R43, R67 ;  /* 0x00000043002b7308 */ /* 0x0007f00000000800 */
[----:B------:R-:W4:Y:S01]  /*4740*/  MUFU.EX2 R111, R111 ;  /* 0x0000006f006f7308 */ /* 0x000f220000000800 */
[----:B---3--:R-:W-:-:S01]  /*4750*/  FADD.FTZ R67, R37, R128 ;  /* 0x0000008025437221 */ /* 0x008fc20000010000 */
[----:B-1----:R-:W-:Y:S01]  /*4760*/  FADD.FTZ R128, R126, R103 ;  /* 0x000000677e807221 */ /* 0x002fe20000010000 */
[----:B0-----:R-:W-:Y:S01]  /*4770*/  F2FP.SATFINITE.E4M3.F32.PACK_AB_MERGE_C R126, R129, R126, RZ ;  /* 0x0000007e817e723e */ /* 0x001fe200048070ff */
[----:B------:R-:W-:-:S02]  /*4780*/  IMAD.MOV.U32 R37, RZ, RZ, R87 ;  /* 0x000000ffff257224 */ /* 0x000fc400078e0057 */
[----:B------:R-:W-:-:S01]  /*4790*/  FADD.FTZ R26, R36, R67 ;  /* 0x00000043241a7221 */ /* 0x000fc20000010000 */
[----:B------:R-:W-:Y:S01]  /*47a0*/  FADD.FTZ R103, R129, R128 ;  /* 0x0000008081677221 */ /* 0x000fe20000010000 */
[----:B------:R-:W-:Y:S01]  /*47b0*/  F2FP.SATFINITE.E4M3.F32.PACK_AB_MERGE_C R209, R107, R106, R126 ;  /* 0x0000006a6bd1723e */ /* 0x000fe2000480707e */
[----:B------:R-:W0:Y:S01]  /*47c0*/  MUFU.EX2 R52, R52 ;  /* 0x0000003400347308 */ /* 0x000e220000000800 */
[----:B------:R-:W-:-:S01]  /*47d0*/  FADD.FTZ R67, R41, R26 ;  /* 0x0000001a29437221 */ /* 0x000fc20000010000 */
[----:B--2---:R-:W-:Y:S01]  /*47e0*/  FADD.FTZ R130, R110, R103 ;  /* 0x000000676e827221 */ /* 0x004fe20000010000 */
[----:B------:R-:W-:Y:S02]  /*47f0*/  IMAD.MOV.U32 R41, RZ, RZ, R87 ;  /* 0x000000ffff297224 */ /* 0x000fe400078e0057 */
[----:B------:R-:W-:Y:S01]  /*4800*/  FADD.FTZ R128, R40, R67 ;  /* 0x0000004328807221 */ /* 0x000fe20000010000 */
[----:B------:R-:W-:Y:S02]  /*4810*/  IMAD.MOV.U32 R36, RZ, RZ, R87 ;  /* 0x000000ffff247224 */ /* 0x000fe400078e0057 */
[----:B------:R-:W1:Y:S01]  /*4820*/  MUFU.EX2 R114, R114 ;  /* 0x0000007200727308 */ /* 0x000e620000000800 */
[----:B------:R-:W-:-:S01]  /*4830*/  FADD.FTZ R67, R45, R128 ;  /* 0x000000802d437221 */ /* 0x000fc20000010000 */
[----:B----4-:R-:W-:-:S06]  /*4840*/  FADD.FTZ R103, R111, R130 ;  /* 0x000000826f677221 */ /* 0x010fcc0000010000 */
[----:B------:R-:W2:Y:S01]  /*4850*/  MUFU.EX2 R81, R81 ;  /* 0x0000005100517308 */ /* 0x000ea20000000800 */
[----:B0-----:R-:W-:-:S01]  /*4860*/  FADD.FTZ R8, R52, R67 ;  /* 0x0000004334087221 */ /* 0x001fc20000010000 */
[----:B------:R-:W-:-:S06]  /*4870*/  IMAD.MOV.U32 R67, RZ, RZ, R87 ;  /* 0x000000ffff437224 */ /* 0x000fcc00078e0057 */
[----:B------:R-:W0:Y:S01]  /*4880*/  MUFU.EX2 R115, R115 ;  /* 0x0000007300737308 */ /* 0x000e220000000800 */
[----:B-1----:R-:W-:-:S07]  /*4890*/  FADD.FTZ R12, R114, R103 ;  /* 0x00000067720c7221 */ /* 0x002fce0000010000 */
[----:B------:R-:W1:Y:S01]  /*48a0*/  MUFU.EX2 R90, R90 ;  /* 0x0000005a005a7308 */ /* 0x000e620000000800 */
[----:B--2---:R-:W-:-:S01]  /*48b0*/  FADD.FTZ R8, R81, R8 ;  /* 0x0000000851087221 */ /* 0x004fc20000010000 */
[----:B------:R-:W-:Y:S01]  /*48c0*/  F2FP.SATFINITE.E4M3.F32.PACK_AB_MERGE_C R210, R81, R52, RZ ;  /* 0x0000003451d2723e */ /* 0x000fe200048070ff */
[--C-:B------:R-:W-:Y:S02]  /*48d0*/  IMAD.MOV.U32 R81, RZ, RZ, R87.reuse ;  /* 0x000000ffff517224 */ /* 0x100fe400078e0057 */
[----:B------:R-:W-:Y:S01]  /*48e0*/  FADD.FTZ R29, R53, R8 ;  /* 0x00000008351d7221 */ /* 0x000fe20000010000 */
[----:B------:R-:W-:Y:S01]  /*48f0*/  F2FP.SATFINITE.E4M3.F32.PACK_AB_MERGE_C R210, R45, R40, R210 ;  /* 0x000000282dd2723e */ /* 0x000fe200048070d2 */
[----:B------:R-:W-:Y:S01]  /*4900*/  IMAD.MOV.U32 R52, RZ, RZ, R87 ;  /* 0x000000ffff347224 */ /* 0x000fe200078e0057 */
[----:B------:R-:W2:Y:S01]  /*4910*/  MUFU.EX2 R82, R82 ;  /* 0x0000005200527308 */ /* 0x000ea20000000800 */
[----:B0-----:R-:W-:-:S01]  /*4920*/  FADD.FTZ R21, R115, R12 ;  /* 0x0000000c73157221 */ /* 0x001fc20000010000 */
[----:B------:R-:W-:Y:S01]  /*4930*/  F2FP.SATFINITE.E4M3.F32.PACK_AB_MERGE_C R114, R115, R114, RZ ;  /* 0x000000727372723e */ /* 0x000fe200048070ff */
[----:B------:R-:W-:-:S02]  /*4940*/  IMAD.MOV.U32 R45, RZ, RZ, R87 ;  /* 0x000000ffff2d7224 */ /* 0x000fc400078e0057 */
[----:B------:R-:W-:Y:S01]  /*4950*/  IMAD.MOV.U32 R40, RZ, RZ, R87 ;  /* 0x000000ffff287224 */ /* 0x000fe200078e0057 */
        /* <DEDUP_REMOVED lines=19> */
[----:B------:R-:W-:Y:S01]  /*4a90*/  F2FP.SATFINITE.E4M3.F32.PACK_AB_MERGE_C R118, R119, R118, RZ ;  /* 0x000000767776723e */ /* 0x000fe200048070ff */
[----:B------:R-:W-:-:S03]  /*4aa0*/  IMAD.MOV.U32 R53, RZ, RZ, R87 ;  /* 0x000000ffff357224 */ /* 0x000fc600078e0057 */
[----:B------:R-:W-:Y:S02]  /*4ab0*/  F2FP.SATFINITE.E4M3.F32.PACK_AB_MERGE_C R213, R91, R90, R118 ;  /* 0x0000005a5bd5723e */ /* 0x000fe40004807076 */
        /* <DEDUP_REMOVED lines=10> */
[----:B0-----:R-:W-:-:S01]  /*4b60*/  FADD.FTZ R29, R96, R29 ;  /* 0x0000001d601d7221 */ /* 0x001fc20000010000 */
[----:B------:R-:W-:-:S04]  /*4b70*/  F2FP.SATFINITE.E4M3.F32.PACK_AB_MERGE_C R214, R96, R93, RZ ;  /* 0x0000005d60d6723e */ /* 0x000fc800048070ff */
[----:B------:R-:W-:Y:S01]  /*4b80*/  F2FP.SATFINITE.E4M3.F32.PACK_AB_MERGE_C R214, R92, R85, R214 ;  /* 0x000000555cd6723e */ /* 0x000fe200048070d6 */
[----:B------:R-:W-:Y:S01]  /*4b90*/  IMAD.MOV.U32 R85, RZ, RZ, R87 ;  /* 0x000000ffff557224 */ /* 0x000fe200078e0057 */
[----:B------:R-:W0:Y:S01]  /*4ba0*/  MUFU.EX2 R58, R58 ;  /* 0x0000003a003a7308 */ /* 0x000e220000000800 */
[C---:B-1----:R-:W-:Y:S01]  /*4bb0*/  F2FP.SATFINITE.E4M3.F32.PACK_AB_MERGE_C R98, R99.reuse, R98, RZ ;  /* 0x000000626362723e */ /* 0x042fe200048070ff */
[----:B------:R-:W-:-:S03]  /*4bc0*/  FADD.FTZ R99, R99, R8 ;  /* 0x0000000863637221 */ /* 0x000fc60000010000 */
[----:B------:R-:W-:-:S03]  /*4bd0*/  F2FP.SATFINITE.E4M3.F32.PACK_AB_MERGE_C R215, R95, R94, R98 ;  /* 0x0000005e5fd7723e */ /* 0x000fc60004807062 */
[----:B------:R-:W1:Y:S01]  /*4be0*/  MUFU.EX2 R57, R57 ;  /* 0x0000003900397308 */ /* 0x000e620000000800 */
[----:B--2---:R-:W-:-:S01]  /*4bf0*/  FADD.FTZ R8, R56, R29 ;  /* 0x0000001d38087221 */ /* 0x004fc20000010000 */
[----:B------:R-:W-:-:S06]  /*4c00*/  IMAD.MOV.U32 R29, RZ, RZ, R87 ;  /* 0x000000ffff1d7224 */ /* 0x000fcc00078e0057 */
[----:B------:R-:W2:Y:S01]  /*4c10*/  MUFU.EX2 R60, R60 ;  /* 0x0000003c003c7308 */ /* 0x000ea20000000800 */
[----:B0-----:R-:W-:-:S04]  /*4c20*/  FADD.FTZ R6, R58, R99 ;  /* 0x000000633a067221 */ /* 0x001fc80000010000 */
[----:B------:R-:W-:-:S03]  /*4c30*/  FADD.FTZ R6, R5, R6 ;  /* 0x0000000605067221 */ /* 0x000fc60000010000 */
        /* <DEDUP_REMOVED lines=9> */
[----:B0-----:R-:W-:-:S01]  /*4cd0*/  FADD.FTZ R9, R59, R6 ;  /* 0x000000063b097221 */ /* 0x001fc20000010000 */
[----:B------:R-:W-:Y:S01]  /*4ce0*/  FADD.FTZ R11, R61, R8 ;  /* 0x000000083d0b7221 */ /* 0x000fe20000010000 */
[--C-:B------:R-:W-:Y:S02]  /*4cf0*/  IMAD.MOV.U32 R57, RZ, RZ, R87.reuse ;  /* 0x000000ffff397224 */ /* 0x100fe400078e0057 */
[----:B------:R-:W-:-:S03]  /*4d00*/  IMAD.MOV.U32 R56, RZ, RZ, R87 ;  /* 0x000000ffff387224 */ /* 0x000fc600078e0057 */
[----:B------:R-:W0:Y:S01]  /*4d10*/  MUFU.EX2 R68, R68 ;  /* 0x0000004400447308 */ /* 0x000e220000000800 */
[----:B-1----:R-:W-:-:S01]  /*4d20*/  FADD.FTZ R9, R62, R9 ;  /* 0x000000093e097221 */ /* 0x002fc20000010000 */
[----:B------:R-:W-:Y:S01]  /*4d30*/  F2FP.SATFINITE.E4M3.F32.PACK_AB_MERGE_C R59, R62, R59, RZ ;  /* 0x0000003b3e3b723e */ /* 0x000fe200048070ff */
[----:B------:R-:W-:Y:S02]  /*4d40*/  IMAD.MOV.U32 R62, RZ, RZ, R87 ;  /* 0x000000ffff3e7224 */ /* 0x000fe400078e0057 */
[----:B------:R-:W-:Y:S01]  /*4d50*/  FADD.FTZ R6, R42, R9 ;  /* 0x000000092a067221 */ /* 0x000fe20000010000 */
[----:B------:R-:W-:Y:S01]  /*4d60*/  F2FP.SATFINITE.E4M3.F32.PACK_AB_MERGE_C R217, R5, R58, R59 ;  /* 0x0000003a05d9723e */ /* 0x000fe2000480703b */
[----:B------:R-:W-:Y:S01]  /*4d70*/  IMAD.MOV.U32 R59, RZ, RZ, R87 ;  /* 0x000000ffff3b7224 */ /* 0x000fe200078e0057 */
[----:B------:R-:W1:Y:S01]  /*4d80*/  MUFU.EX2 R70, R70 ;  /* 0x0000004600467308 */ /* 0x000e620000000800 */
[----:B--2---:R-:W-:-:S01]  /*4d90*/  FADD.FTZ R11, R64, R11 ;  /* 0x0000000b400b7221 */ /* 0x004fc20000010000 */
[----:B------:R-:W-:Y:S01]  /*4da0*/  FADD.FTZ R9, R43, R6 ;  /* 0x000000062b097221 */ /* 0x000fe20000010000 */
[----:B------:R-:W-:-:S05]  /*4db0*/  IMAD.MOV.U32 R58, RZ, RZ, R87 ;  /* 0x000000ffff3a7224 */ /* 0x000fca00078e0057 */
[----:B------:R-:W2:Y:S01]  /*4dc0*/  MUFU.EX2 R31, R31 ;  /* 0x0000001f001f7308 */ /* 0x000ea20000000800 */
[----:B0-----:R-:W-:-:S07]  /*4dd0*/  FADD.FTZ R6, R68, R11 ;  /* 0x0000000b44067221 */ /* 0x001fce0000010000 */
[----:B------:R-:W0:Y:S01]  /*4de0*/  MUFU.EX2 R71, R71 ;  /* 0x0000004700477308 */ /* 0x000e220000000800 */
[----:B-1----:R-:W-:-:S07]  /*4df0*/  FADD.FTZ R8, R70, R9 ;  /* 0x0000000946087221 */ /* 0x002fce0000010000 */
[----:B------:R-:W1:Y:S01]  /*4e00*/  MUFU.EX2 R26, R63 ;  /* 0x0000003f001a7308 */ /* 0x000e620000000800 */
[C---:B--2---:R-:W-:Y:S01]  /*4e10*/  F2FP.SATFINITE.E4M3.F32.PACK_AB_MERGE_C R68, R31.reuse, R68, RZ ;  /* 0x000000441f44723e */ /* 0x044fe200048070ff */
[----:B------:R-:W-:-:S03]  /*4e20*/  FADD.FTZ R31, R31, R6 ;  /* 0x000000061f1f7221 */ /* 0x000fc60000010000 */
[----:B------:R-:W-:Y:S01]  /*4e30*/  F2FP.SATFINITE.E4M3.F32.PACK_AB_MERGE_C R218, R64, R61, R68 ;  /* 0x0000003d40da723e */ /* 0x000fe20004807044 */
[----:B------:R-:W-:-:S01]  /*4e40*/  FADD.FTZ R6, R34, R31 ;  /* 0x0000001f22067221 */ /* 0x000fc20000010000 */
[--C-:B------:R-:W-:Y:S01]  /*4e50*/  IMAD.MOV.U32 R68, RZ, RZ, R87.reuse ;  /* 0x000000ffff447224 */ /* 0x100fe200078e0057 */
[----:B------:R-:W2:Y:S01]  /*4e60*/  MUFU.EX2 R35, R35 ;  /* 0x0000002300237308 */ /* 0x000ea20000000800 */
[C---:B0-----:R-:W-:Y:S01]  /*4e70*/  F2FP.SATFINITE.E4M3.F32.PACK_AB_MERGE_C R70, R71.reuse, R70, RZ ;  /* 0x000000464746723e */ /* 0x041fe200048070ff */
[----:B------:R-:W-:Y:S01]  /*4e80*/  FADD.FTZ R71, R71, R8 ;  /* 0x0000000847477221 */ /* 0x000fe20000010000 */
[--C-:B------:R-:W-:Y:S02]  /*4e90*/  IMAD.MOV.U32 R64, RZ, RZ, R87.reuse ;  /* 0x000000ffff407224 */ /* 0x100fe400078e0057 */
[----:B------:R-:W-:Y:S01]  /*4ea0*/  F2FP.SATFINITE.E4M3.F32.PACK_AB_MERGE_C R219, R43, R42, R70 ;  /* 0x0000002a2bdb723e */ /* 0x000fe20004807046 */
[----:B------:R-:W-:Y:S02]  /*4eb0*/  IMAD.MOV.U32 R70, RZ, RZ, R87 ;  /* 0x000000ffff467224 */ /* 0x000fe400078e0057 */
[----:B------:R-:W-:Y:S01]  /*4ec0*/  MUFU.EX2 R38, R38 ;  /* 0x0000002600267308 */ /* 0x000fe20000000800 */
[----:B-1----:R-:W-:-:S01]  /*4ed0*/  FADD.FTZ R8, R26, R71 ;  /* 0x000000471a087221 */ /* 0x002fc20000010000 */
[----:B------:R-:W-:-:S02]  /*4ee0*/  IMAD.MOV.U32 R71, RZ, RZ, R87 ;  /* 0x000000ffff477224 */ /* 0x000fc400078e0057 */
[--C-:B------:R-:W-:Y:S02]  /*4ef0*/  IMAD.MOV.U32 R63, RZ, RZ, R87.reuse ;  /* 0x000000ffff3f7224 */ /* 0x100fe400078e0057 */
[----:B------:R-:W-:Y:S02]  /*4f00*/  IMAD.MOV.U32 R61, RZ, RZ, R87 ;  /* 0x000000ffff3d7224 */ /* 0x000fe400078e0057 */
[----:B------:R-:W0:Y:S01]  /*4f10*/  MUFU.EX2 R39, R39 ;  /* 0x0000002700277308 */ /* 0x000e220000000800 */
[----:B--2---:R-:W-:-:S01]  /*4f20*/  FADD.FTZ R11, R35, R6 ;  /* 0x00000006230b7221 */ /* 0x004fc20000010000 */
[--C-:B------:R-:W-:Y:S02]  /*4f30*/  IMAD.MOV.U32 R43, RZ, RZ, R87.reuse ;  /* 0x000000ffff2b7224 */ /* 0x100fe400078e0057 */
[--C-:B------:R-:W-:Y:S02]  /*4f40*/  IMAD.MOV.U32 R42, RZ, RZ, R87.reuse ;  /* 0x000000ffff2a7224 */ /* 0x100fe400078e0057 */
[----:B------:R-:W-:-:S02]  /*4f50*/  IMAD.MOV.U32 R31, RZ, RZ, R87 ;  /* 0x000000ffff1f7224 */ /* 0x000fc400078e0057 */
        /* <DEDUP_REMOVED lines=11> */
[----:B------:R-:W-:Y:S01]  /*5010*/  MUFU.EX2 R48, R48 ;  /* 0x0000003000307308 */ /* 0x000fe20000000800 */
[----:B--2---:R-:W-:-:S07]  /*5020*/  FADD.FTZ R6, R46, R15 ;  /* 0x0000000f2e067221 */ /* 0x004fce0000010000 */
        /* <DEDUP_REMOVED lines=53> */
[----:B------:R-:W1:Y:S01]  /*5380*/  MUFU.EX2 R80, R80 ;  /* 0x0000005000507308 */ /* 0x000e620000000800 */
[----:B--2---:R-:W-:-:S01]  /*5390*/  FADD.FTZ R6, R30, R11 ;  /* 0x0000000b1e067221 */ /* 0x004fc20000010000 */
[----:B0-----:R-:W-:-:S06]  /*53a0*/  IMAD.MOV.U32 R72, RZ, RZ, R87 ;  /* 0x000000ffff487224 */ /* 0x001fcc00078e0057 */
[----:B------:R-:W0:Y:S01]  /*53b0*/  MUFU.EX2 R69, R69 ;  /* 0x0000004500457308 */ /* 0x000e220000000800 */
[----:B---3--:R-:W-:-:S01]  /*53c0*/  FADD.FTZ R6, R9, R6 ;  /* 0x0000000609067221 */ /* 0x008fc20000010000 */
[----:B------:R-:W-:-:S04]  /*53d0*/  F2FP.SATFINITE.E4M3.F32.PACK_AB_MERGE_C R30, R9, R30, RZ ;  /* 0x0000001e091e723e */ /* 0x000fc800048070ff */
[----:B------:R-:W-:Y:S01]  /*53e0*/  F2FP.SATFINITE.E4M3.F32.PACK_AB_MERGE_C R225, R27, R66, R30 ;  /* 0x000000421be1723e */ /* 0x000fe2000480701e */
[----:B------:R-:W-:Y:S01]  /*53f0*/  IMAD.MOV.U32 R66, RZ, RZ, R87 ;  /* 0x000000ffff427224 */ /* 0x000fe200078e0057 */
[----:B------:R-:W-:Y:S01]  /*5400*/  MUFU.EX2 R79, R79 ;  /* 0x0000004f004f7308 */ /* 0x000fe20000000800 */
[----:B-1----:R-:W-:-:S01]  /*5410*/  FADD.FTZ R10, R80, R105 ;  /* 0x00000069500a7221 */ /* 0x002fc20000010000 */
[--C-:B------:R-:W-:Y:S02]  /*5420*/  IMAD.MOV.U32 R30, RZ, RZ, R87.reuse ;  /* 0x000000ffff1e7224 */ /* 0x100fe400078e0057 */
[----:B------:R-:W-:-:S04]  /*5430*/  IMAD.MOV.U32 R27, RZ, RZ, R87 ;  /* 0x000000ffff1b7224 */ /* 0x000fc800078e0057 */
[----:B------:R-:W1:Y:S01]  /*5440*/  MUFU.EX2 R78, R78 ;  /* 0x0000004e004e7308 */ /* 0x000e620000000800 */
[----:B0-----:R-:W-:-:S07]  /*5450*/  FADD.FTZ R5, R69, R6 ;  /* 0x0000000645057221 */ /* 0x001fce0000010000 */
[----:B------:R-:W0:Y:S08]  /*5460*/  MUFU.EX2 R77, R77 ;  /* 0x0000004d004d7308 */ /* 0x000e300000000800 */
[----:B------:R-:W2:Y:S01]  /*5470*/  MUFU.EX2 R100, R100 ;  /* 0x0000006400647308 */ /* 0x000ea20000000800 */
[----:B-1----:R-:W-:-:S07]  /*5480*/  F2FP.SATFINITE.E4M3.F32.PACK_AB_MERGE_C R9, R78, R79, RZ ;  /* 0x0000004f4e09723e */ /* 0x002fce00048070ff */
[----:B------:R-:W1:Y:S01]  /*5490*/  MUFU.EX2 R65, R65 ;  /* 0x0000004100417308 */ /* 0x000e620000000800 */
[----:B0-----:R-:W-:-:S01]  /*54a0*/  FADD.FTZ R10, R77, R10 ;  /* 0x0000000a4d0a7221 */ /* 0x001fc20000010000 */
[----:B------:R-:W-:Y:S01]  /*54b0*/  F2FP.SATFINITE.E4M3.F32.PACK_AB_MERGE_C R226, R77, R80, R9 ;  /* 0x000000504de2723e */ /* 0x000fe20004807009 */
[--C-:B------:R-:W-:Y:S02]  /*54c0*/  IMAD.MOV.U32 R80, RZ, RZ, R87.reuse ;  /* 0x000000ffff507224 */ /* 0x100fe400078e0057 */
[----:B------:R-:W-:Y:S01]  /*54d0*/  FADD.FTZ R79, R79, R10 ;  /* 0x0000000a4f4f7221 */ /* 0x000fe20000010000 */
[----:B------:R-:W-:Y:S02]  /*54e0*/  IMAD.MOV.U32 R77, RZ, RZ, R87 ;  /* 0x000000ffff4d7224 */ /* 0x000fe400078e0057 */
[----:B------:R-:W0:Y:S01]  /*54f0*/  MUFU.EX2 R8, R101 ;  /* 0x0000006500087308 */ /* 0x000e220000000800 */
[----:B--2---:R-:W-:-:S04]  /*5500*/  FADD.FTZ R6, R100, R5 ;  /* 0x0000000564067221 */ /* 0x004fc80000010000 */
[----:B-1----:R-:W-:Y:S01]  /*5510*/  FADD.FTZ R5, R65, R6 ;  /* 0x0000000641057221 */ /* 0x002fe20000010000 */
[----:B------:R-:W-:-:S01]  /*5520*/  FADD.FTZ R6, R78, R79 ;  /* 0x0000004f4e067221 */ /* 0x000fc20000010000 */
[--C-:B------:R-:W-:Y:S02]  /*5530*/  IMAD.MOV.U32 R79, RZ, RZ, R87.reuse ;  /* 0x000000ffff4f7224 */ /* 0x100fe400078e0057 */
[----:B------:R-:W-:Y:S01]  /*5540*/  IMAD.MOV.U32 R78, RZ, RZ, R87 ;  /* 0x000000ffff4e7224 */ /* 0x000fe200078e0057 */
[C---:B0-----:R-:W-:Y:S01]  /*5550*/  F2FP.SATFINITE.E4M3.F32.PACK_AB_MERGE_C R9, R8.reuse, R65, RZ ;  /* 0x000000410809723e */ /* 0x041fe200048070ff */
[----:B------:R-:W-:-:S01]  /*5560*/  FADD.FTZ R5, R8, R5 ;  /* 0x0000000508057221 */ /* 0x000fc20000010000 */
[----:B------:R-:W-:Y:S02]  /*5570*/  IMAD.MOV.U32 R65, RZ, RZ, R87 ;  /* 0x000000ffff417224 */ /* 0x000fe400078e0057 */
        /* <DEDUP_REMOVED lines=40> */
.L_x_5921:
[----:B------:R-:W-:Y:S01]  /*5800*/  ISETP.NE.AND P2, PT, RZ, UR42, PT ;  /* 0x0000002aff007c0c */ /* 0x000fe2000bf45270 */
[----:B------:R-:W-:-:S04]  /*5810*/  UISETP.NE.AND UP0, UPT, UR50, 0x1, UPT ;  /* 0x000000013200788c */ /* 0x000fc8000bf05270 */
[----:B------:R-:W-:-:S04]  /*5820*/  USEL UR43, URZ, 0x1, UP0 ;  /* 0x000000013f2b7887 */ /* 0x000fc80008000000 */
[----:B------:R-:W-:-:S04]  /*5830*/  ULOP3.LUT UR43, UR52, UR43, URZ, 0x3c, !UPT ;  /* 0x0000002b342b7292 */ /* 0x000fc8000f8e3c3f */
[----:B------:R-:W-:Y:S08]  /*5840*/  @P2 BRA `(.L_x_5912) ;  /* 0x0000000000442947 */ /* 0x000ff00003800000 */
[----:B------:R-:W-:Y:S05]  /*5850*/  @!P0 BRA `(.L_x_5913) ;  /* 0x0000000000048947 */ /* 0x000fea0003800000 */
[----:B------:R-:W-:Y:S01]  /*5860*/  BPT.TRAP 0x1 ;  /* 0x000000040000795c */ /* 0x000fe20000300000 */
.L_x_5913:
        /* <DEDUP_REMOVED lines=12> */
.L_x_5914:
[----:B-1----:R-:W-:Y:S05]  /*5930*/  @P1 BRA `(.L_x_5912) ;  /* 0x0000000000081947 */ /* 0x002fea0003800000 */
[----:B------:R-:W1:Y:S02]  /*5940*/  SYNCS.PHASECHK.TRANS64.TRYWAIT P1, [UR6+0x2e830], R0 ;  /* 0x02e83000ff0075a7 */ /* 0x000e640008020146 */
[----:B-1----:R-:W-:Y:S05]  /*5950*/  @!P1 BRA `(.L_x_5915) ;  /* 0x000000bc00fc9947 */ /* 0x002fea0003800000 */
.L_x_5912:
        /* <DEDUP_REMOVED lines=186> */
.L_x_5917:
        /* <DEDUP_REMOVED lines=9> */
.L_x_5918:
[----:B-1----:R-:W-:Y:S05]  /*6590*/  @P1 BRA `(.L_x_5916) ;  /* 0x0000000000081947 */ /* 0x002fea0003800000 */
[----:B------:R-:W1:Y:S02]  /*65a0*/  SYNCS.PHASECHK.TRANS64.TRYWAIT P1, [UR6+0x2e850], R0 ;  /* 0x02e85000ff0075a7 */ /* 0x000e640008020146 */
[----:B-1----:R-:W-:Y:S05]  /*65b0*/  @!P1 BRA `(.L_x_5919) ;  /* 0x000000b000fc9947 */ /* 0x002fea0003800000 */
.L_x_5916:
[----:B------:R-:W2:Y:S01]  /*65c0*/  S2UR UR6, SR_CgaCtaId ;  /* 0x00000000000679c3 */ /* 0x000ea20000008800 */
[----:B-1----:R-:W-:Y:S01]  /*65d0*/  MOV R7, 0x400 ;  /* 0x0000040000077802 */ /* 0x002fe20000000f00 */
[----:B------:R-:W-:Y:S01]  /*65e0*/  WARPGROUP.ARRIVE ;  /* 0x00000000000079c5 */ /* 0x000fe20000000000 */
[----:B------:R-:W-:Y:S01]  /*65f0*/  UMOV UR7, 0xc0000010 ;  /* 0xc000001000077882 */ /* 0x000fe20000000000 */
[----:B------:R-:W-:Y:S02]  /*6600*/  FMNMX.FTZ R4, R184, R9, !PT ;  /* 0x00000009b8047209 */ /* 0x000fe40007810000 */
        /* <DEDUP_REMOVED lines=106> */
[----:B------:R-:W-:Y:S01]  /*6cb0*/  FMNMX.FTZ R11, R91, R10, !PT ;  /* 0x0000000a5b0b7209 */ /* 0x000fe20007810000 */
[----:B------:R-:W-:Y:S02]  /*6cc0*/  WARPGROUP.DEPBAR.LE gsb0, 0x0 ;  /* 0x00008000000079c5 */ /* 0x000fe40000010000 */
[----:B------:R-:W-:Y:S01]  /*6cd0*/  WARPGROUP.ARRIVE ;  /* 0x00000000000079c5 */ /* 0x000fe20000000000 */
[----:B------:R-:W-:-:S05]  /*6ce0*/  FMNMX.FTZ R4, R116, R7, !PT ;  /* 0x0000000774047209 */ /* 0x000fca0007810000 */
[----:B------:R-:W0:Y:S01]  /*6cf0*/  S2R R203, SR_TID.X ;  /* 0x0000000000cb7919 */ /* 0x000e220000002100 */
[----:B------:R-:W-:Y:S02]  /*6d00*/  FMNMX.FTZ R10, R94, R11, !PT ;  /* 0x0000000b5e0a7209 */ /* 0x000fe40007810000 */
[----:B------:R-:W-:Y:S01]  /*6d10*/  FMNMX.FTZ R7, R117, R4, !PT ;  /* 0x0000000475077209 */ /* 0x000fe20007810000 */
[----:B------:R-:W-:Y:S01]  /*6d20*/  QGMMA.64x128x32.F32.E4M3.E4M3 R24, R204, gdesc[UR4], R24, gsb0 ;  /* 0x01e00004cc187df3 */ /* 0x000fe20008000818 */
[----:B------:R-:W-:Y:S01]  /*6d30*/  UIADD3 UR6, UR10, 0x200, URZ ;  /* 0x000002000a067890 */ /* 0x000fe2000fffe03f */
[----:B------:R-:W-:Y:S01]  /*6d40*/  FMNMX.FTZ R11, R95, R10, !PT ;  /* 0x0000000a5f0b7209 */ /* 0x000fe20007810000 */
[----:B------:R-:W-:Y:S01]  /*6d50*/  UMOV UR7, 0xc0000010 ;  /* 0xc000001000077882 */ /* 0x000fe20000000000 */
        /* <DEDUP_REMOVED lines=8> */
[----:B------:R-:W-:-:S04]  /*6de0*/  FMNMX.FTZ R4, R96, R7, !PT ;  /* 0x0000000760047209 */ /* 0x000fc80007810000 */
[----:B------:R-:W-:-:S04]  /*6df0*/  FMNMX.FTZ R7, R97, R4, !PT ;  /* 0x0000000461077209 */ /* 0x000fc80007810000 */
[----:B------:R-:W-:Y:S02]  /*6e00*/  FMNMX.FTZ R4, R100, R7, !PT ;  /* 0x0000000764047209 */ /* 0x000fe40007810000 */
[----:B------:R-:W1:Y:S01]  /*6e10*/  SHFL.BFLY PT, R7, R10, 0x2, 0x1f ;  /* 0x0c401f000a077f89 */ /* 0x000e6200000e0000 */
[----:B0-----:R-:W-:Y:S02]  /*6e20*/  LOP3.LUT P1, RZ, R203, 0x7f, RZ, 0xc0, !PT ;  /* 0x0000007fcbff7812 */ /* 0x001fe4000782c0ff */
[----:B------:R-:W-:-:S05]  /*6e30*/  FMNMX.FTZ R11, R101, R4, !PT ;  /* 0x00000004650b7209 */ /* 0x000fca0007810000 */
[----:B------:R-:W0:Y:S01]  /*6e40*/  SHFL.BFLY PT, R4, R11, 0x2, 0x1f ;  /* 0x0c401f000b047f89 */ /* 0x000e2200000e0000 */
[----:B-1----:R-:W-:-:S05]  /*6e50*/  FMNMX.FTZ R13, R10, R7, !PT ;  /* 0x000000070a0d7209 */ /* 0x002fca0007810000 */
[----:B------:R-:W-:Y:S01]  /*6e60*/  SHFL.BFLY PT, R14, R13, 0x1, 0x1f ;  /* 0x0c201f000d0e7f89 */ /* 0x000fe200000e0000 */
[----:B0-----:R-:W-:Y:S01]  /*6e70*/  FMNMX.FTZ R12, R11, R4, !PT ;  /* 0x000000040b0c7209 */ /* 0x001fe20007810000 */
[----:B------:R-:W-:-:S04]  /*6e80*/  IMAD.U32 R11, RZ, RZ, UR39 ;  /* 0x00000027ff0b7e24 */ /* 0x000fc8000f8e00ff */
[----:B------:R-:W0:Y:S02]  /*6e90*/  SHFL.BFLY PT, R7, R12, 0x1, 0x1f ;  /* 0x0c201f000c077f89 */ /* 0x000e2400000e0000 */
[----:B0-----:R-:W-:Y:S02]  /*6ea0*/  FMNMX.FTZ R4, R12, R7, !PT ;  /* 0x000000070c047209 */ /* 0x001fe40007810000 */
[----:B------:R-:W-:-:S03]  /*6eb0*/  FMNMX.FTZ R7, R13, R14, !PT ;  /* 0x0000000e0d077209 */ /* 0x000fc60007810000 */
[C---:B------:R-:W-:Y:S01]  /*6ec0*/  FFMA.FTZ R10, R4.reuse, R11, -8 ;  /* 0xc1000000040a7423 */ /* 0x040fe2000001000b */
[----:B------:R-:W-:-:S01]  /*6ed0*/  FADD.FTZ R9, -R4, R9 ;  /* 0x0000000904097221 */ /* 0x000fc20000010100 */
[----:B------:R-:W-:Y:S02]  /*6ee0*/  FADD.FTZ R8, -R7, R8 ;  /* 0x0000000807087221 */ /* 0x000fe40000010100 */
        /* <DEDUP_REMOVED lines=64> */
[----:B------:R-:W-:Y:S01]  /*72f0*/  FMUL.FTZ R8, R8, UR39 ;  /* 0x0000002708087c20 */ /* 0x000fe20008410000 */
        /* <DEDUP_REMOVED lines=66> */
[----:B------:R-:W-:Y:S01]  /*7720*/  FFMA.FTZ R98, R98, UR39, -R10 ;  /* 0x0000002762627c23 */ /* 0x000fe2000801080a */
[----:B------:R-:W-:-:S02]  /*7730*/  IMAD.U32 R197, RZ, RZ, UR51 ;  /* 0x00000033ffc57e24 */ /* 0x000fc4000f8e00ff */
[--C-:B------:R-:W-:Y:S01]  /*7740*/  FFMA.FTZ R99, R99, UR39, -R10.reuse ;  /* 0x0000002763637c23 */ /* 0x100fe2000801080a */
[----:B------:R-:W-:-:S01]  /*7750*/  FFMA.FTZ R102, R102, UR39, -R10 ;  /* 0x0000002766667c23 */ /* 0x000fc2000801080a */
[----:B------:R-:W-:Y:S01]  /*7760*/  FFMA.FTZ R10, R103, UR39, -R10 ;  /* 0x00000027670a7c23 */ /* 0x000fe2000801080a */
[----:B------:R-:W-:Y:S01]  /*7770*/  @!P1 IMAD R196, R197, 0x8, R0 ;  /* 0x00000008c5c49824 */ /* 0x000fe200078e0200 */
        /* <DEDUP_REMOVED lines=186> */
[----:B0-----:R-:W-:-:S01]  /*8320*/  FADD.FTZ R6, R112, R5 ;  /* 0x0000000570067221 */ /* 0x001fc20000010000 */
[----:B------:R-:W-:-:S05]  /*8330*/  IADD3 R5, -R23, 0xb, RZ ;  /* 0x0000000b17057810 */ /* 0x000fca0007ffe1ff */
[----:B------:R0:W-:Y:S06]  /*8340*/  BAR.ARV R5, 0x100 ;  /* 0x000400050000751d */ /* 0x0001ec0000002000 */
[----:B------:R-:W3:Y:S01]  /*8350*/  MUFU.EX2 R115, R115 ;  /* 0x0000007300737308 */ /* 0x000ee20000000800 */
[----:B-1----:R-:W-:-:S01]  /*8360*/  FADD.FTZ R194, R114, R193 ;  /* 0x000000c172c27221 */ /* 0x002fc20000010000 */
[----:B0-----:R-:W-:Y:S02]  /*8370*/  @!P1 VIADD R5, R196, 0x2e840 ;  /* 0x0002e840c4059836 */ /* 0x001fe40000000000 */
[----:B--2---:R-:W-:-:S03]  /*8380*/  FADD.FTZ R193, R113, R6 ;  /* 0x0000000671c17221 */ /* 0x004fc60000010000 */
        /* <DEDUP_REMOVED lines=41> */
[----:B0-----:R-:W-:-:S03]  /*8620*/  FADD.FTZ R6, R101, R6 ;  /* 0x0000000665067221 */ /* 0x001fc60000010000 */
[----:B-1----:R-:W-:Y:S01]  /*8630*/  FADD.FTZ R5, R10, R103 ;  /* 0x000000670a057221 */ /* 0x002fe20000010000 */
[----:B------:R-:W-:Y:S06]  /*8640*/  @!P0 BRA `(.L_x_5920) ;  /* 0x0000000000048947 */ /* 0x000fec0003800000 */
[----:B------:R-:W-:Y:S01]  /*8650*/  BPT.TRAP 0x1 ;  /* 0x000000040000795c */ /* 0x000fe20000300000 */
.L_x_5920:
[----:B------:R-:W-:Y:S01]  /*8660*/  F2FP.SATFINITE.E4M3.F32.PACK_AB_MERGE_C R13, R14, R13, RZ ;  /* 0x0000000d0e0d723e */ /* 0x000fe200048070ff */
[----:B------:R-:W-:Y:S02]  /*8670*/  UIADD3 UR6, UR47, -0x1, URZ ;  /* 0xffffffff2f067890 */ /* 0x000fe4000fffe03f */
[----:B------:R-:W-:Y:S01]  /*8680*/  ISETP.LT.AND P1, PT, RZ, UR47, PT ;  /* 0x0000002fff007c0c */ /* 0x000fe2000bf21270 */
[----:B------:R-:W-:Y:S01]  /*8690*/  UMOV UR52, UR43 ;  /* 0x0000002b00347c82 */ /* 0x000fe20008000000 */
[----:B------:R-:W-:Y:S01]  /*86a0*/  F2FP.SATFINITE.E4M3.F32.PACK_AB_MERGE_C R200, R11, R12, R13 ;  /* 0x0000000c0bc8723e */ /* 0x000fe2000480700d */
[----:B------:R-:W-:Y:S01]  /*86b0*/  IMAD.U32 R11, RZ, RZ, UR50 ;  /* 0x00000032ff0b7e24 */ /* 0x000fe2000f8e00ff */
[----:B------:R-:W-:Y:S01]  /*86c0*/  F2FP.SATFINITE.E4M3.F32.PACK_AB_MERGE_C R187, R188, R187, RZ ;  /* 0x000000bbbcbb723e */ /* 0x000fe200048070ff */
[----:B------:R-:W-:Y:S01]  /*86d0*/  UMOV UR50, UR51 ;  /* 0x0000003300327c82 */ /* 0x000fe20008000000 */
[----:B------:R-:W-:Y:S01]  /*86e0*/  F2FP.SATFINITE.E4M3.F32.PACK_AB_MERGE_C R21, R184, R21, RZ ;  /* 0x00000015b815723e */ /* 0x000fe200048070ff */
[----:B------:R-:W-:Y:S01]  /*86f0*/  IMAD R11, R11, 0x8, R0 ;  /* 0x000000080b0b7824 */ /* 0x000fe200078e0200 */
[----:B------:R-:W-:Y:S01]  /*8700*/  F2FP.SATFINITE.E4M3.F32.PACK_AB_MERGE_C R191, R192, R191, RZ ;  /* 0x000000bfc0bf723e */ /* 0x000fe200048070ff */
[----:B------:R-:W-:Y:S01]  /*8710*/  UMOV UR47, UR6 ;  /* 0x00000006002f7c82 */ /* 0x000fe20008000000 */
        /* <DEDUP_REMOVED lines=119> */
[----:B------:R-:W-:Y:S01]  /*8e90*/  F2FP.SATFINITE.E4M3.F32.PACK_AB_MERGE_C R227, R99, R98, R102 ;  /* 0x0000006263e3723e */ /* 0x000fe20004807066 */
[----:B0-----:R-:W-:Y:S06]  /*8ea0*/  @P1 BRA `(.L_x_5921) ;  /* 0xffffffc800541947 */ /* 0x001fec000383ffff */
.L_x_5911:
[----:B------:R-:W-:Y:S06]  /*8eb0*/  BAR.ARV 0x8, 0x180 ;  /* 0x0206000000007b1d */ /* 0x000fec0000002000 */
[----:B------:R-:W-:Y:S05]  /*8ec0*/  @!P0 BRA `(.L_x_5922) ;  /* 0x0000000000048947 */ /* 0x000fea0003800000 */
[----:B------:R-:W-:Y:S01]  /*8ed0*/  BPT.TRAP 0x1 ;  /* 0x000000040000795c */ /* 0x000fe20000300000 */
.L_x_5922:
[----:B------:R-:W-:Y:S02]  /*8ee0*/  IMAD.U32 R3, RZ, RZ, UR51 ;  /* 0x00000033ff037e24 */ /* 0x000fe4000f8e00ff */
[----:B------:R-:W-:Y:S02]  /*8ef0*/  IMAD.U32 R8, RZ, RZ, UR43 ;  /* 0x0000002bff087e24 */ /* 0x000fe4000f8e00ff */
[----:B------:R-:W-:-:S03]  /*8f00*/  IMAD R20, R3, 0x8, R0 ;  /* 0x0000000803147824 */ /* 0x000fc600078e0200 */
[----:B------:R-:W-:-:S04]  /*8f10*/  SHF.L.U32 R3, R8, 0x1f, RZ ;  /* 0x0000001f08037819 */ /* 0x000fc800000006ff */
[----:B------:R0:W1:Y:S01]  /*8f20*/  SYNCS.PHASECHK.TRANS64.TRYWAIT P1, [R20+URZ+0x2e850], R3 ;  /* 0x02e85003140075a7 */ /* 0x000062000802017f */
[----:B------:R-:W-:Y:S05]  /*8f30*/  @!P0 BRA `(.L_x_5923) ;  /* 0x0000000000048947 */ /* 0x000fea0003800000 */
[----:B------:R-:W-:Y:S01]  /*8f40*/  BPT.TRAP 0x1 ;  /* 0x000000040000795c */ /* 0x000fe20000300000 */
.L_x_5923:
        /* <DEDUP_REMOVED lines=8> */
.L_x_5924:
        /* <DEDUP_REMOVED lines=10> */
[----:B------:R-:W-:-:S03]  /*9070*/  IMAD.MOV.U32 R14, RZ, RZ, 0x3f800000 ;  /* 0x3f800000ff0e7424 */ /* 0x000fc600078e00ff */
[----:B------:R-:W-:-:S06]  /*9080*/  UISETP.NE.AND.EX UP0, UPT, UR9, URZ, UPT, UP0 ;  /* 0x0000003f0900728c */ /* 0x000fcc000bf05300 */
[----:B------:R-:W-:Y:S01]  /*9090*/  PLOP3.LUT P1, PT, PT, PT, UP0, 0x80, 0x0 ;  /* 0x000000000000781c */ /* 0x000fe20003f2f008 */
[----:B------:R-:W-:Y:S01]  /*90a0*/  QGMMA.64x128x32.F32.E4M3.E4M3 R24, R200, gdesc[UR4], R24, gsb0 ;  /* 0x01e00004c8187df3 */ /* 0x000fe20008000818 */
[----:B------:R-:W-:Y:S01]  /*90b0*/  R2UR UR6, R10 ;  /* 0x000000000a0672ca */ /* 0x000fe200000e0000 */
[----:B------:R-:W-:Y:S01]  /*90c0*/  VIADD R10, R8, 0x200 ;  /* 0x00000200080a7836 */ /* 0x000fe20000000000 */
[----:B------:R-:W-:Y:S01]  /*90d0*/  R2UR UR7, R11 ;  /* 0x000000000b0772ca */ /* 0x000fe200000e0000 */
[----:B------:R-:W-:Y:S01]  /*90e0*/  IMAD.MOV.U32 R11, RZ, RZ, -0x3ffffff0 ;  /* 0xc0000010ff0b7424 */ /* 0x000fe200078e00ff */
[----:B------:R-:W-:Y:S02]  /*90f0*/  @UP0 ULDC.64 UR10, c[0x0][0x9c8] ;  /* 0x00027200000a0ab9 */ /* 0x000fe40000000a00 */
[----:B------:R-:W-:Y:S01]  /*9100*/  @UP0 UIMAD.WIDE.U32 UR4, UR36, UR10, URZ ;  /* 0x0000000a240402a5 */ /* 0x000fe2000f8e003f */
[----:B------:R-:W-:Y:S02]  /*9110*/  WARPGROUP.DEPBAR.LE gsb0, 0x0 ;  /* 0x00008000000079c5 */ /* 0x000fe40000010000 */
[----:B------:R-:W-:-:S06]  /*9120*/  WARPGROUP.ARRIVE ;  /* 0x00000000000079c5 */ /* 0x000fcc0000000000 */
[----:B------:R-:W-:Y:S01]  /*9130*/  QGMMA.64x128x32.F32.E4M3.E4M3 R24, R204, gdesc[UR4], R24, gsb0 ;  /* 0x01e00004cc187df3 */ /* 0x000fe20008000818 */
[----:B------:R-:W-:Y:S01]  /*9140*/  R2UR UR6, R10 ;  /* 0x000000000a0672ca */ /* 0x000fe200000e0000 */
[----:B------:R-:W-:Y:S01]  /*9150*/  VIADD R10, R8, 0x300 ;  /* 0x00000300080a7836 */ /* 0x000fe20000000000 */
[----:B------:R-:W-:Y:S01]  /*9160*/  R2UR UR7, R11 ;  /* 0x000000000b0772ca */ /* 0x000fe200000e0000 */
[----:B------:R-:W-:Y:S01]  /*9170*/  IMAD.MOV.U32 R11, RZ, RZ, -0x3ffffff0 ;  /* 0xc0000010ff0b7424 */ /* 0x000fe200078e00ff */
[----:B------:R-:W-:Y:S02]  /*9180*/  WARPGROUP.DEPBAR.LE gsb0, 0x0 ;  /* 0x00008000000079c5 */ /* 0x000fe40000010000 */
[----:B------:R-:W-:-:S09]  /*9190*/  WARPGROUP.ARRIVE ;  /* 0x00000000000079c5 */ /* 0x000fd20000000000 */
        /* <DEDUP_REMOVED lines=17> */
[----:B------:R-:W-:Y:S01]  /*92b0*/  @UP0 ULEA UR6, UP1, UR4, UR8, 0x2 ;  /* 0x0000000804060291 */ /* 0x000fe2000f82103f */
[----:B------:R-:W-:-:S03]  /*92c0*/  R2UR UR7, R11 ;  /* 0x000000000b0772ca */ /* 0x000fc600000e0000 */
[----:B------:R-:W-:-:S03]  /*92d0*/  @UP0 ULEA.HI.X UR5, UR4, UR9, UR5, 0x2, UP1 ;  /* 0x0000000904050291 */ /* 0x000fc600088f1405 */
[----:B------:R-:W-:Y:S01]  /*92e0*/  @UP0 UMOV UR4, UR6 ;  /* 0x0000000600040c82 */ /* 0x000fe20008000000 */
[----:B------:R-:W-:Y:S01]  /*92f0*/  R2UR UR6, R10 ;  /* 0x000000000a0672ca */ /* 0x000fe200000e0000 */
[----:B------:R-:W-:Y:S02]  /*9300*/  IMAD.U32 R12, RZ, RZ, UR4 ;  /* 0x00000004ff0c7e24 */ /* 0x000fe4000f8e00ff */
[----:B------:R-:W-:-:S05]  /*9310*/  IMAD.U32 R13, RZ, RZ, UR5 ;  /* 0x00000005ff0d7e24 */ /* 0x000fca000f8e00ff */
[----:B------:R2:W3:Y:S01]  /*9320*/  @P1 LDG.E R14, desc[UR48][R12.64] ;  /* 0x000000300c0e1981 */ /* 0x0004e2000c1e1900 */
[----:B------:R-:W-:Y:S02]  /*9330*/  VIADD R10, R8, 0x500 ;  /* 0x00000500080a7836 */ /* 0x000fe40000000000 */
[----:B------:R-:W-:Y:S01]  /*9340*/  IMAD.MOV.U32 R11, RZ, RZ, -0x3ffffff0 ;  /* 0xc0000010ff0b7424 */ /* 0x000fe200078e00ff */
[----:B------:R-:W-:Y:S02]  /*9350*/  WARPGROUP.DEPBAR.LE gsb0, 0x0 ;  /* 0x00008000000079c5 */ /* 0x000fe40000010000 */
[----:B------:R-:W-:-:S06]  /*9360*/  WARPGROUP.ARRIVE ;  /* 0x00000000000079c5 */ /* 0x000fcc0000000000 */
[----:B------:R-:W-:Y:S01]  /*9370*/  QGMMA.64x128x32.F32.E4M3.E4M3 R24, R216, gdesc[UR4], R24, gsb0 ;  /* 0x01e00004d8187df3 */ /* 0x000fe20008000818 */
[----:B------:R-:W-:Y:S02]  /*9380*/  R2UR UR6, R10 ;  /* 0x000000000a0672ca */ /* 0x000fe400000e0000 */
[----:B------:R-:W-:Y:S01]  /*9390*/  R2UR UR7, R11 ;  /* 0x000000000b0772ca */ /* 0x000fe200000e0000 */
[----:B------:R-:W-:Y:S02]  /*93a0*/  VIADD R8, R8, 0x600 ;  /* 0x0000060008087836 */ /* 0x000fe40000000000 */
[----:B------:R-:W-:Y:S01]  /*93b0*/  IMAD.MOV.U32 R9, RZ, RZ, -0x3ffffff0 ;  /* 0xc0000010ff097424 */ /* 0x000fe200078e00ff */
[----:B01----:R-:W0:Y:S01]  /*93c0*/  SHFL.BFLY PT, R3, R6, 0x2, 0x1f ;  /* 0x0c401f0006037f89 */ /* 0x003e2200000e0000 */
[----:B------:R-:W-:Y:S02]  /*93d0*/  WARPGROUP.DEPBAR.LE gsb0, 0x0 ;  /* 0x00008000000079c5 */ /* 0x000fe40000010000 */
[----:B------:R-:W-:-:S06]  /*93e0*/  WARPGROUP.ARRIVE ;  /* 0x00000000000079c5 */ /* 0x000fcc0000000000 */
[----:B------:R-:W-:Y:S01]  /*93f0*/  QGMMA.64x128x32.F32.E4M3.E4M3 R24, R220, gdesc[UR4], R24, gsb0 ;  /* 0x01e00004dc187df3 */ /* 0x000fe20008000818 */
[----:B------:R-:W-:Y:S02]  /*9400*/  R2UR UR6, R8 ;  /* 0x00000000080672ca */ /* 0x000fe400000e0000 */
[----:B------:R-:W-:Y:S01]  /*9410*/  R2UR UR7, R9 ;  /* 0x00000000090772ca */ /* 0x000fe200000e0000 */
[----:B------:R-:W1:Y:S01]  /*9420*/  SHFL.BFLY PT, R8, R5, 0x2, 0x1f ;  /* 0x0c401f0005087f89 */ /* 0x000e6200000e0000 */
[----:B0-----:R-:W-:-:S05]  /*9430*/  FADD.FTZ R3, R3, R6 ;  /* 0x0000000603037221 */ /* 0x001fca0000010000 */
[----:B------:R-:W0:Y:S01]  /*9440*/  SHFL.BFLY PT, R0, R3, 0x1, 0x1f ;  /* 0x0c201f0003007f89 */ /* 0x000e2200000e0000 */
[----:B-1----:R-:W-:-:S05]  /*9450*/  FADD.FTZ R8, R8, R5 ;  /* 0x0000000508087221 */ /* 0x002fca0000010000 */
[----:B------:R-:W2:Y:S01]  /*9460*/  SHFL.BFLY PT, R9, R8, 0x1, 0x1f ;  /* 0x0c201f0008097f89 */ /* 0x000ea200000e0000 */
[----:B0-----:R-:W-:-:S05]  /*9470*/  FADD.FTZ R10, R3, R0 ;  /* 0x00000000030a7221 */ /* 0x001fca0000010000 */
[C---:B------:R-:W-:Y:S01]  /*9480*/  FSETP.NE.FTZ.AND P1, PT, R10.reuse, RZ, PT ;  /* 0x000000ff0a00720b */ /* 0x040fe20003f35000 */
[----:B------:R-:W-:Y:S01]  /*9490*/  FMUL.FTZ R6, R10, 0.00390625 ;  /* 0x3b8000000a067820 */ /* 0x000fe20000410000 */
[----:B------:R-:W-:-:S04]  /*94a0*/  IMAD.MOV.U32 R5, RZ, RZ, RZ ;  /* 0x000000ffff057224 */ /* 0x000fc800078e00ff */
[----:B------:R-:W-:Y:S01]  /*94b0*/  FSETP.NE.FTZ.AND P2, PT, R6, RZ, PT ;  /* 0x000000ff0600720b */ /* 0x000fe20003f55000 */
[----:B--2---:R-:W-:-:S04]  /*94c0*/  FADD.FTZ R12, R8, R9 ;  /* 0x00000009080c7221 */ /* 0x004fc80000010000 */
[----:B------:R-:W-:Y:S02]  /*94d0*/  FMUL.FTZ R13, R12, 0.00390625 ;  /* 0x3b8000000c0d7820 */ /* 0x000fe40000410000 */
[----:B------:R-:W-:Y:S03]  /*94e0*/  @P1 MUFU.RCP R5, R10 ;  /* 0x0000000a00051308 */ /* 0x000fe60000001000 */
[----:B------:R-:W-:Y:S01]  /*94f0*/  FSETP.NE.FTZ.AND P3, PT, R13, RZ, PT ;  /* 0x000000ff0d00720b */ /* 0x000fe20003f75000 */
[----:B------:R-:W-:Y:S02]  /*9500*/  WARPGROUP.DEPBAR.LE gsb0, 0x0 ;  /* 0x00008000000079c5 */ /* 0x000fe40000010000 */
[----:B------:R-:W-:-:S06]  /*9510*/  WARPGROUP.ARRIVE ;  /* 0x00000000000079c5 */ /* 0x000fcc0000000000 */
[----:B------:R-:W-:Y:S01]  /*9520*/  QGMMA.64x128x32.F32.E4M3.E4M3 R24, R224, gdesc[UR4], R24, gsb0 ;  /* 0x01e00004e0187df3 */ /* 0x000fe20008000818 */
[----:B------:R-:W-:Y:S01]  /*9530*/  FSETP.NE.FTZ.AND P1, PT, R12, RZ, PT ;  /* 0x000000ff0c00720b */ /* 0x000fe20003f35000 */
[----:B------:R-:W-:Y:S01]  /*9540*/  IMAD.MOV.U32 R11, RZ, RZ, RZ ;  /* 0x000000ffff0b7224 */ /* 0x000fe200078e00ff */
[----:B------:R-:W0:Y:S08]  /*9550*/  @P2 MUFU.LG2 R6, R6 ;  /* 0x0000000600062308 */ /* 0x000e300000000c00 */
[----:B------:R-:W1:Y:S08]  /*9560*/  @P3 MUFU.LG2 R8, R13 ;  /* 0x0000000d00083308 */ /* 0x000e700000000c00 */
[----:B------:R-:W2:Y:S01]  /*9570*/  @P1 MUFU.RCP R11, R12 ;  /* 0x0000000c000b1308 */ /* 0x000ea20000001000 */
        /* <DEDUP_REMOVED lines=10> */
[-C--:B---3--:R-:W-:Y:S01]  /*9620*/  FMUL.FTZ R7, R5, R14.reuse ;  /* 0x0000000e05077220 */ /* 0x088fe20000410000 */
[----:B--2---:R-:W-:Y:S01]  /*9630*/  FMUL.FTZ R4, R11, R14 ;  /* 0x0000000e0b047220 */ /* 0x004fe20000410000 */
[----:B------:R-:W-:-:S02]  /*9640*/  WARPGROUP.DEPBAR.LE gsb0, 0x0 ;  /* 0x00008000000079c5 */ /* 0x000fc40000010000 */
[----:B------:R-:W-:Y:S05]  /*9650*/  @!P0 BRA `(.L_x_5926) ;  /* 0x0000000000048947 */ /* 0x000fea0003800000 */
[----:B------:R-:W-:Y:S01]  /*9660*/  BPT.TRAP 0x1 ;  /* 0x000000040000795c */ /* 0x000fe20000300000 */
.L_x_5926:
        /* <DEDUP_REMOVED lines=74> */
.L_x_5904:
        /* <DEDUP_REMOVED lines=16> */
[----:B------:R-:W0:Y:S01]  /*9c10*/  S2R R75, SR_SWINHI ;  /* 0x00000000004b7919 */ /* 0x000e220000002f00 */
[----:B------:R-:W-:Y:S01]  /*9c20*/  F2FP.BF16.F32.PACK_AB R9, R9, R10 ;  /* 0x0000000a0909723e */ /* 0x000fe200000010ff */
[----:B------:R-:W-:Y:S02]  /*9c30*/  ULDC.64 UR6, c[0x0][0xc00] ;  /* 0x0003000000067ab9 */ /* 0x000fe40000000a00 */
[----:B------:R1:W2:Y:S01]  /*9c40*/  LDG.E.CONSTANT R44, desc[UR48][R4.64] ;  /* 0x00000030042c7981 */ /* 0x0002a2000c1e9900 */
[----:B------:R-:W-:Y:S01]  /*9c50*/  F2FP.BF16.F32.PACK_AB R8, R7, R8 ;  /* 0x000000080708723e */ /* 0x000fe200000010ff */
[----:B------:R-:W-:Y:S01]  /*9c60*/  UISETP.NE.U32.AND UP0, UPT, UR6, URZ, UPT ;  /* 0x0000003f0600728c */ /* 0x000fe2000bf05070 */
[----:B------:R-:W-:Y:S02]  /*9c70*/  F2FP.BF16.F32.PACK_AB R10, R87, R6 ;  /* 0x00000006570a723e */ /* 0x000fe400000010ff */
[----:B------:R-:W-:Y:S01]  /*9c80*/  F2FP.BF16.F32.PACK_AB R92, R92, R93 ;  /* 0x0000005d5c5c723e */ /* 0x000fe200000010ff */
[----:B------:R-:W-:Y:S01]  /*9c90*/  UISETP.NE.AND.EX UP0, UPT, UR7, URZ, UPT, UP0 ;  /* 0x0000003f0700728c */ /* 0x000fe2000bf05300 */
[----:B------:R-:W-:-:S02]  /*9ca0*/  F2FP.BF16.F32.PACK_AB R52, R52, R89 ;  /* 0x000000593434723e */ /* 0x000fc400000010ff */
[----:B------:R-:W-:Y:S01]  /*9cb0*/  F2FP.BF16.F32.PACK_AB R11, R11, R12 ;  /* 0x0000000c0b0b723e */ /* 0x000fe200000010ff */
[----:B------:R-:W-:Y:S01]  /*9cc0*/  ULDC.64 UR6, c[0x0][0xc00] ;  /* 0x0003000000067ab9 */ /* 0x000fe20000000a00 */
[----:B-1----:R-:W-:Y:S01]  /*9cd0*/  LOP3.LUT P0, R4, R51, 0x3, RZ, 0xc0, !PT ;  /* 0x0000000333047812 */ /* 0x002fe2000780c0ff */
[----:B------:R-:W-:Y:S01]  /*9ce0*/  UIMAD.WIDE UR6, UR36, 0x4, UR6 ;  /* 0x00000004240678a5 */ /* 0x000fe2000f8e0206 */
[----:B------:R-:W-:Y:S02]  /*9cf0*/  F2FP.BF16.F32.PACK_AB R60, R60, R61 ;  /* 0x0000003d3c3c723e */ /* 0x000fe400000010ff */
[----:B------:R-:W-:Y:S02]  /*9d00*/  ISETP.EQ.OR P0, PT, R4, 0x3, !P0 ;  /* 0x000000030400780c */ /* 0x000fe40004702670 */
[----:B------:R-:W-:Y:S02]  /*9d10*/  F2FP.BF16.F32.PACK_AB R96, R96, R97 ;  /* 0x000000616060723e */ /* 0x000fe400000010ff */
[----:B------:R-:W-:-:S02]  /*9d20*/  SEL R85, R9, R10, P0 ;  /* 0x0000000a09557207 */ /* 0x000fc40000000000 */
[----:B------:R-:W-:Y:S02]  /*9d30*/  SEL R87, R10, R9, P0 ;  /* 0x000000090a577207 */ /* 0x000fe40000000000 */
[----:B------:R-:W-:Y:S02]  /*9d40*/  SEL R59, R11, R8, P0 ;  /* 0x000000080b3b7207 */ /* 0x000fe40000000000 */
[----:B------:R-:W-:Y:S02]  /*9d50*/  SEL R61, R8, R11, P0 ;  /* 0x0000000b083d7207 */ /* 0x000fe40000000000 */
[----:B------:R-:W-:Y:S02]  /*9d60*/  F2FP.BF16.F32.PACK_AB R100, R100, R101 ;  /* 0x000000656464723e */ /* 0x000fe400000010ff */
[----:B------:R-:W-:Y:S02]  /*9d70*/  MOV R4, R2 ;  /* 0x0000000200047202 */ /* 0x000fe40000000f00 */
[----:B0-----:R-:W-:-:S02]  /*9d80*/  MOV R5, R75 ;  /* 0x0000004b00057202 */ /* 0x001fc40000000f00 */
[----:B------:R-:W-:Y:S02]  /*9d90*/  F2FP.BF16.F32.PACK_AB R30, R30, R31 ;  /* 0x0000001f1e1e723e */ /* 0x000fe400000010ff */
[----:B------:R-:W-:Y:S01]  /*9da0*/  F2FP.BF16.F32.PACK_AB R27, R26, R27 ;  /* 0x0000001b1a1b723e */ /* 0x000fe200000010ff */
[----:B------:R-:W-:Y:S01]  /*9db0*/  IMAD.WIDE R6, R232, 0x2, R4 ;  /* 0x00000002e8067825 */ /* 0x000fe200078e0204 */
[----:B------:R-:W-:Y:S02]  /*9dc0*/  F2FP.BF16.F32.PACK_AB R21, R21, R24 ;  /* 0x000000181515723e */ /* 0x000fe400000010ff */
[----:B------:R-:W-:Y:S02]  /*9dd0*/  F2FP.BF16.F32.PACK_AB R25, R25, R28 ;  /* 0x0000001c1919723e */ /* 0x000fe400000010ff */
[C---:B------:R-:W-:Y:S02]  /*9de0*/  IADD3 R93, P1, R6.reuse, 0x40, RZ ;  /* 0x00000040065d7810 */ /* 0x040fe40007f3e0ff */
[----:B------:R-:W-:-:S02]  /*9df0*/  IADD3 R89, P6, R6, 0x20, RZ ;  /* 0x0000002006597810 */ /* 0x000fc40007fde0ff */
[----:B------:R-:W-:Y:S02]  /*9e00*/  LOP3.LUT R10, R93, 0x380, RZ, 0xc0, !PT ;  /* 0x000003805d0a7812 */ /* 0x000fe400078ec0ff */
[----:B------:R-:W-:Y:S02]  /*9e10*/  LOP3.LUT R8, R89, 0x380, RZ, 0xc0, !PT ;  /* 0x0000038059087812 */ /* 0x000fe400078ec0ff */
[----:B------:R-:W-:Y:S02]  /*9e20*/  IADD3 R97, P2, R6, 0x60, RZ ;  /* 0x0000006006617810 */ /* 0x000fe40007f5e0ff */
[----:B------:R-:W-:Y:S02]  /*9e30*/  SHF.R.U64 R10, R10, 0x3, RZ ;  /* 0x000000030a0a7819 */ /* 0x000fe400000012ff */
[C---:B------:R-:W-:Y:S02]  /*9e40*/  IADD3 R103, P4, R6.reuse, 0x4020, RZ ;  /* 0x0000402006677810 */ /* 0x040fe40007f9e0ff */
[----:B------:R-:W-:-:S02]  /*9e50*/  LOP3.LUT R9, R6, 0x380, RZ, 0xc0, !PT ;  /* 0x0000038006097812 */ /* 0x000fc400078ec0ff */
[----:B------:R-:W-:Y:S02]  /*9e60*/  IADD3 R105, P5, R6, 0x4040, RZ ;  /* 0x0000404006697810 */ /* 0x000fe40007fbe0ff */
[----:B------:R-:W-:Y:S02]  /*9e70*/  SHF.R.U64 R8, R8, 0x3, RZ ;  /* 0x0000000308087819 */ /* 0x000fe400000012ff */
[----:B------:R-:W-:Y:S01]  /*9e80*/  IADD3 R101, P3, R6, 0x4000, RZ ;  /* 0x0000400006657810 */ /* 0x000fe20007f7e0ff */
[----:B------:R-:W-:Y:S01]  /*9e90*/  IMAD.X R11, RZ, RZ, R7, P5 ;  /* 0x000000ffff0b7224 */ /* 0x000fe200028e0607 */
[----:B------:R-:W-:Y:S02]  /*9ea0*/  LOP3.LUT R12, R97, 0x380, RZ, 0xc0, !PT ;  /* 0x00000380610c7812 */ /* 0x000fe400078ec0ff */
[----:B------:R-:W-:Y:S02]  /*9eb0*/  LOP3.LUT R24, R10, R93, RZ, 0x3c, !PT ;  /* 0x0000005d0a187212 */ /* 0x000fe400078e3cff */
[----:B------:R-:W-:-:S02]  /*9ec0*/  LOP3.LUT R10, R103, 0x380, RZ, 0xc0, !PT ;  /* 0x00000380670a7812 */ /* 0x000fc400078ec0ff */
[----:B------:R-:W-:Y:S02]  /*9ed0*/  F2FP.BF16.F32.PACK_AB R76, R76, R77 ;  /* 0x0000004d4c4c723e */ /* 0x000fe400000010ff */
[----:B------:R-:W-:Y:S02]  /*9ee0*/  SHF.R.U64 R9, R9, 0x3, RZ ;  /* 0x0000000309097819 */ /* 0x000fe400000012ff */
[----:B------:R-:W-:Y:S02]  /*9ef0*/  LOP3.LUT R28, R105, 0x380, RZ, 0xc0, !PT ;  /* 0x00000380691c7812 */ /* 0x000fe400078ec0ff */
[----:B------:R-:W-:Y:S01]  /*9f00*/  F2FP.BF16.F32.PACK_AB R20, R15, R20 ;  /* 0x000000140f14723e */ /* 0x000fe200000010ff */
[--C-:B------:R-:W-:Y:S01]  /*9f10*/  IMAD.X R15, RZ, RZ, R7.reuse, P3 ;  /* 0x000000ffff0f7224 */ /* 0x100fe200018e0607 */
[----:B------:R-:W-:Y:S02]  /*9f20*/  SEL R77, R30, R27, P0 ;  /* 0x0000001b1e4d7207 */ /* 0x000fe40000000000 */
[----:B------:R-:W-:Y:S01]  /*9f30*/  SEL R79, R27, R30, P0 ;  /* 0x0000001e1b4f7207 */ /* 0x000fe20000000000 */
[----:B------:R-:W-:Y:S01]  /*9f40*/  IMAD.X R27, RZ, RZ, R7, P6 ;  /* 0x000000ffff1b7224 */ /* 0x000fe200030e0607 */
[----:B------:R-:W-:-:S02]  /*9f50*/  LOP3.LUT R26, R8, R89, RZ, 0x3c, !PT ;  /* 0x00000059081a7212 */ /* 0x000fc400078e3cff */
[----:B------:R-:W-:Y:S02]  /*9f60*/  F2FP.BF16.F32.PACK_AB R50, R50, R53 ;  /* 0x000000353232723e */ /* 0x000fe400000010ff */
[----:B------:R-:W-:Y:S02]  /*9f70*/  F2FP.BF16.F32.PACK_AB R43, R42, R43 ;  /* 0x0000002b2a2b723e */ /* 0x000fe400000010ff */
[----:B------:R-:W-:Y:S02]  /*9f80*/  SHF.R.U64 R12, R12, 0x3, RZ ;  /* 0x000000030c0c7819 */ /* 0x000fe400000012ff */
[----:B------:R-:W-:Y:S02]  /*9f90*/  LOP3.LUT R8, R101, 0x380, RZ, 0xc0, !PT ;  /* 0x0000038065087812 */ /* 0x000fe400078ec0ff */
[----:B------:R-:W-:Y:S02]  /*9fa0*/  IADD3 R107, P6, R6, 0x4060, RZ ;  /* 0x00004060066b7810 */ /* 0x000fe40007fde0ff */
[----:B------:R-:W-:-:S02]  /*9fb0*/  SHF.R.U64 R10, R10, 0x3, RZ ;  /* 0x000000030a0a7819 */ /* 0x000fc400000012ff */
[----:B------:R-:W-:Y:S02]  /*9fc0*/  F2FP.BF16.F32.PACK_AB R99, R98, R99 ;  /* 0x000000636263723e */ /* 0x000fe400000010ff */
[----:B------:R-:W-:Y:S01]  /*9fd0*/  LOP3.LUT R6, R9, R6, RZ, 0x3c, !PT ;  /* 0x0000000609067212 */ /* 0x000fe200078e3cff */
[--C-:B------:R-:W-:Y:S01]  /*9fe0*/  IMAD.X R9, RZ, RZ, R7.reuse, P6 ;  /* 0x000000ffff097224 */ /* 0x100fe200030e0607 */
[----:B------:R-:W-:Y:S02]  /*9ff0*/  SHF.R.U64 R28, R28, 0x3, RZ ;  /* 0x000000031c1c7819 */ /* 0x000fe400000012ff */
[----:B------:R-:W-:Y:S02]  /*a000*/  F2FP.BF16.F32.PACK_AB R73, R72, R73 ;  /* 0x000000494849723e */ /* 0x000fe400000010ff */
[----:B------:R-:W-:Y:S01]  /*a010*/  F2FP.BF16.F32.PACK_AB R14, R13, R14 ;  /* 0x0000000e0d0e723e */ /* 0x000fe200000010ff */
[----:B------:R-:W-:Y:S01]  /*a020*/  IMAD.X R13, RZ, RZ, R7, P4 ;  /* 0x000000ffff0d7224 */ /* 0x000fe200020e0607 */
[----:B------:R-:W-:-:S02]  /*a030*/  SEL R53, R25, R20, P0 ;  /* 0x0000001419357207 */ /* 0x000fc40000000000 */
[----:B------:R-:W-:Y:S01]  /*a040*/  SEL R55, R20, R25, P0 ;  /* 0x0000001914377207 */ /* 0x000fe20000000000 */
[----:B------:R-:W-:Y:S01]  /*a050*/  IMAD.X R25, RZ, RZ, R7, P1 ;  /* 0x000000ffff197224 */ /* 0x000fe200008e0607 */
[----:B------:R-:W-:Y:S02]  /*a060*/  F2FP.BF16.F32.PACK_AB R95, R94, R95 ;  /* 0x0000005f5e5f723e */ /* 0x000fe400000010ff */
[----:B------:R-:W-:Y:S02]  /*a070*/  SEL R71, R50, R43, P0 ;  /* 0x0000002b32477207 */ /* 0x000fe40000000000 */
[----:B------:R-:W-:Y:S02]  /*a080*/  LOP3.LUT R20, R12, R97, RZ, 0x3c, !PT ;  /* 0x000000610c147212 */ /* 0x000fe400078e3cff */
[----:B------:R-:W-:Y:S02]  /*a090*/  SHF.R.U64 R8, R8, 0x3, RZ ;  /* 0x0000000308087819 */ /* 0x000fe400000012ff */
[----:B------:R-:W-:-:S02]  /*a0a0*/  F2FP.BF16.F32.PACK_AB R68, R68, R69 ;  /* 0x000000454444723e */ /* 0x000fc400000010ff */
[----:B------:R-:W-:Y:S02]  /*a0b0*/  F2FP.BF16.F32.PACK_AB R65, R64, R65 ;  /* 0x000000414041723e */ /* 0x000fe400000010ff */
[----:B------:R-:W-:Y:S02]  /*a0c0*/  F2FP.BF16.F32.PACK_AB R91, R90, R91 ;  /* 0x0000005b5a5b723e */ /* 0x000fe400000010ff */
[----:B------:R-:W-:Y:S02]  /*a0d0*/  F2FP.BF16.F32.PACK_AB R57, R56, R57 ;  /* 0x000000393839723e */ /* 0x000fe400000010ff */
[----:B------:R-:W-:Y:S02]  /*a0e0*/  F2FP.BF16.F32.PACK_AB R32, R29, R32 ;  /* 0x000000201d20723e */ /* 0x000fe400000010ff */
[----:B------:R-:W-:Y:S02]  /*a0f0*/  SEL R43, R43, R50, P0 ;  /* 0x000000322b2b7207 */ /* 0x000fe40000000000 */
[----:B------:R-:W-:-:S02]  /*a100*/  LOP3.LUT R12, R10, R103, RZ, 0x3c, !PT ;  /* 0x000000670a0c7212 */ /* 0x000fc400078e3cff */
[----:B------:R-:W-:Y:S02]  /*a110*/  SEL R29, R100, R99, P0 ;  /* 0x00000063641d7207 */ /* 0x000fe40000000000 */
[----:B------:R-:W-:Y:S02]  /*a120*/  LOP3.LUT R10, R28, R105, RZ, 0x3c, !PT ;  /* 0x000000691c0a7212 */ /* 0x000fe400078e3cff */
[----:B------:R-:W-:Y:S02]  /*a130*/  MOV R50, R6 ;  /* 0x0000000600327202 */ /* 0x000fe40000000f00 */
[----:B------:R-:W-:Y:S02]  /*a140*/  F2FP.BF16.F32.PACK_AB R49, R49, R88 ;  /* 0x000000583131723e */ /* 0x000fe400000010ff */
[----:B------:R-:W-:Y:S02]  /*a150*/  F2FP.BF16.F32.PACK_AB R41, R41, R48 ;  /* 0x000000302929723e */ /* 0x000fe400000010ff */
[----:B------:R-:W-:-:S02]  /*a160*/  F2FP.BF16.F32.PACK_AB R40, R37, R40 ;  /* 0x000000282528723e */ /* 0x000fc400000010ff */
[----:B------:R-:W-:Y:S02]  /*a170*/  SEL R99, R99, R100, P0 ;  /* 0x0000006463637207 */ /* 0x000fe40000000000 */
[----:B------:R-:W-:Y:S02]  /*a180*/  SEL R63, R76, R73, P0 ;  /* 0x000000494c3f7207 */ /* 0x000fe40000000000 */
[----:B------:R-:W-:Y:S02]  /*a190*/  SEL R81, R21, R14, P0 ;  /* 0x0000000e15517207 */ /* 0x000fe40000000000 */
[----:B------:R-:W-:Y:S01]  /*a1a0*/  SEL R83, R14, R21, P0 ;  /* 0x000000150e537207 */ /* 0x000fe20000000000 */
[----:B------:R-:W-:Y:S01]  /*a1b0*/  IMAD.X R21, RZ, RZ, R7, P2 ;  /* 0x000000ffff157224 */ /* 0x000fe200010e0607 */
[----:B------:R-:W-:Y:S02]  /*a1c0*/  F2FP.BF16.F32.PACK_AB R38, R38, R39 ;  /* 0x000000272626723e */ /* 0x000fe400000010ff */
[----:B------:R-:W-:-:S02]  /*a1d0*/  F2FP.BF16.F32.PACK_AB R35, R34, R35 ;  /* 0x000000232223723e */ /* 0x000fc400000010ff */
[----:B------:R-:W-:Y:S02]  /*a1e0*/  F2FP.BF16.F32.PACK_AB R33, R33, R36 ;  /* 0x000000242121723e */ /* 0x000fe400000010ff */
[----:B------:R-:W-:Y:S02]  /*a1f0*/  SEL R31, R96, R95, P0 ;  /* 0x0000005f601f7207 */ /* 0x000fe40000000000 */
[----:B------:R-:W-:Y:S02]  /*a200*/  SEL R73, R73, R76, P0 ;  /* 0x0000004c49497207 */ /* 0x000fe40000000000 */
[----:B------:R-:W-:Y:S02]  /*a210*/  LOP3.LUT R14, R8, R101, RZ, 0x3c, !PT ;  /* 0x00000065080e7212 */ /* 0x000fe400078e3cff */
        /* <DEDUP_REMOVED lines=9> */
[----:B------:R-:W-:Y:S02]  /*a2b0*/  MOV R60, R10 ;  /* 0x0000000a003c7202 */ /* 0x000fe40000000f00 */
[----:B------:R-:W-:Y:S02]  /*a2c0*/  SEL R49, R49, R52, P0 ;  /* 0x0000003431317207 */ /* 0x000fe40000000000 */
[----:B------:R-:W-:Y:S02]  /*a2d0*/  SEL R41, R40, R41, P0 ;  /* 0x0000002928297207 */ /* 0x000fe40000000000 */
[----:B------:R-:W-:Y:S02]  /*a2e0*/  SEL R51, R33, R32, P0 ;  /* 0x0000002021337207 */ /* 0x000fe40000000000 */
[----:B------:R-:W-:-:S02]  /*a2f0*/  SEL R75, R38, R35, P0 ;  /* 0x00000023264b7207 */ /* 0x000fc40000000000 */
[----:B------:R-:W-:Y:S02]  /*a300*/  SEL R33, R32, R33, P0 ;  /* 0x0000002120217207 */ /* 0x000fe40000000000 */
[----:B------:R-:W-:Y:S02]  /*a310*/  SEL R35, R35, R38, P0 ;  /* 0x0000002623237207 */ /* 0x000fe40000000000 */
[----:B------:R-:W-:Y:S02]  /*a320*/  MOV R64, R14 ;  /* 0x0000000e00407202 */ /* 0x000fe40000000f00 */
[----:B------:R-:W-:Y:S02]  /*a330*/  MOV R68, R26 ;  /* 0x0000001a00447202 */ /* 0x000fe40000000f00 */
[----:B------:R-:W-:Y:S02]  /*a340*/  MOV R7, R20 ;  /* 0x0000001400077202 */ /* 0x000fe40000000f00 */
[----:B------:R-:W-:-:S02]  /*a350*/  LOP3.LUT R30, R107, 0x380, RZ, 0xc0, !PT ;  /* 0x000003806b1e7812 */ /* 0x000fc400078ec0ff */
[----:B------:R-:W-:Y:S02]  /*a360*/  MOV R62, R12 ;  /* 0x0000000c003e7202 */ /* 0x000fe40000000f00 */
[----:B------:R-:W-:Y:S02]  /*a370*/  SHF.R.U64 R30, R30, 0x3, RZ ;  /* 0x000000031e1e7819 */ /* 0x000fe400000012ff */
[----:B------:R-:W-:Y:S02]  /*a380*/  MOV R66, R24 ;  /* 0x0000001800427202 */ /* 0x000fe40000000f00 */
[----:B------:R-:W-:Y:S02]  /*a390*/  LOP3.LUT R8, R30, R107, RZ, 0x3c, !PT ;  /* 0x0000006b1e087212 */ /* 0x000fe400078e3cff */
[----:B------:R-:W-:Y:S02]  /*a3a0*/  PLOP3.LUT P2, PT, PT, PT, UP0, 0x80, 0x0 ;  /* 0x000000000000781c */ /* 0x000fe40003f4f008 */
[----:B------:R-:W-:Y:S01]  /*a3b0*/  MOV R21, R8 ;  /* 0x0000000800157202 */ /* 0x000fe20000000f00 */
[----:B------:R-:W-:Y:S01]  /*a3c0*/  ULDC UR8, c[0x0][0xa88] ;  /* 0x0002a20000087ab9 */ /* 0x000fe20000000800 */
[----:B--2---:R-:W-:Y:S01]  /*a3d0*/  LOP3.LUT R6, R44, 0x2, RZ, 0x3c, !PT ;  /* 0x000000022c067812 */ /* 0x004fe200078e3cff */
[----:B------:R-:W-:Y:S04]  /*a3e0*/  SHFL.IDX PT, R29, R29, R44, 0x1c1f ;  /* 0x001c1f2c1d1d7589 */ /* 0x000fe800000e0000 */
[----:B------:R-:W0:Y:S04]  /*a3f0*/  SHFL.IDX PT, R10, R99, R6, 0x1c1f ;  /* 0x001c1f06630a7589 */ /* 0x000e2800000e0000 */
[----:B------:R-:W-:Y:S04]  /*a400*/  SHFL.IDX PT, R63, R63, R44, 0x1c1f ;  /* 0x001c1f2c3f3f7589 */ /* 0x000fe800000e0000 */
[----:B------:R-:W1:Y:S04]  /*a410*/  SHFL.IDX PT, R36, R73, R6, 0x1c1f ;  /* 0x001c1f0649247589 */ /* 0x000e6800000e0000 */
[----:B------:R-:W-:Y:S04]  /*a420*/  SHFL.IDX PT, R31, R31, R44, 0x1c1f ;  /* 0x001c1f2c1f1f7589 */ /* 0x000fe800000e0000 */
[----:B------:R-:W2:Y:S04]  /*a430*/  SHFL.IDX PT, R14, R95, R6, 0x1c1f ;  /* 0x001c1f065f0e7589 */ /* 0x000ea800000e0000 */
[----:B------:R-:W-:Y:S04]  /*a440*/  SHFL.IDX PT, R37, R37, R44, 0x1c1f ;  /* 0x001c1f2c25257589 */ /* 0x000fe800000e0000 */
[----:B------:R-:W-:Y:S01]  /*a450*/  SHFL.IDX PT, R67, R67, R44, 0x1c1f ;  /* 0x001c1f2c43437589 */ /* 0x000fe200000e0000 */
[----:B0-----:R-:W-:-:S02]  /*a460*/  SEL R8, R29, R10, P0 ;  /* 0x0000000a1d087207 */ /* 0x001fc40000000000 */
[----:B------:R-:W-:Y:S01]  /*a470*/  SEL R10, R10, R29, P0 ;  /* 0x0000001d0a0a7207 */ /* 0x000fe20000000000 */
[----:B------:R-:W0:Y:S04]  /*a480*/  SHFL.IDX PT, R26, R91, R6, 0x1c1f ;  /* 0x001c1f065b1a7589 */ /* 0x000e2800000e0000 */
[----:B------:R-:W3:Y:S01]  /*a490*/  SHFL.IDX PT, R38, R65, R6, 0x1c1f ;  /* 0x001c1f0641267589 */ /* 0x000ee200000e0000 */
[----:B-1----:R-:W-:Y:S02]  /*a4a0*/  SEL R9, R63, R36, P0 ;  /* 0x000000243f097207 */ /* 0x002fe40000000000 */
[----:B------:R-:W-:Y:S01]  /*a4b0*/  SEL R11, R36, R63, P0 ;  /* 0x0000003f240b7207 */ /* 0x000fe20000000000 */
[----:B------:R-:W-:Y:S04]  /*a4c0*/  SHFL.IDX PT, R69, R69, R44, 0x1c1f ;  /* 0x001c1f2c45457589 */ /* 0x000fe800000e0000 */
[----:B------:R-:W1:Y:S01]  /*a4d0*/  SHFL.IDX PT, R46, R57, R6, 0x1c1f ;  /* 0x001c1f06392e7589 */ /* 0x000e6200000e0000 */
[----:B--2---:R-:W-:-:S02]  /*a4e0*/  SEL R12, R31, R14, P0 ;  /* 0x0000000e1f0c7207 */ /* 0x004fc40000000000 */
[----:B------:R-:W-:Y:S01]  /*a4f0*/  SEL R14, R14, R31, P0 ;  /* 0x0000001f0e0e7207 */ /* 0x000fe20000000000 */
[----:B------:R-:W-:Y:S04]  /*a500*/  SHFL.IDX PT, R39, R39, R44, 0x1c1f ;  /* 0x001c1f2c27277589 */ /* 0x000fe800000e0000 */
[----:B------:R-:W-:Y:S04]  /*a510*/  SHFL.IDX PT, R45, R45, R44, 0x1c1f ;  /* 0x001c1f2c2d2d7589 */ /* 0x000fe800000e0000 */
[----:B------:R-:W2:Y:S01]  /*a520*/  SHFL.IDX PT, R20, R49, R6, 0x1c1f ;  /* 0x001c1f0631147589 */ /* 0x000ea200000e0000 */
[----:B0-----:R-:W-:-:S02]  /*a530*/  SEL R24, R37, R26, P0 ;  /* 0x0000001a25187207 */ /* 0x001fc40000000000 */
[----:B------:R-:W-:Y:S01]  /*a540*/  SEL R26, R26, R37, P0 ;  /* 0x000000251a1a7207 */ /* 0x000fe20000000000 */
[----:B------:R-:W-:Y:S01]  /*a550*/  SHFL.IDX PT, R71, R71, R44, 0x1c1f ;  /* 0x001c1f2c47477589 */ /* 0x000fe200000e0000 */
[----:B---3--:R-:W-:Y:S02]  /*a560*/  SEL R13, R67, R38, P0 ;  /* 0x00000026430d7207 */ /* 0x008fe40000000000 */
[----:B------:R-:W-:Y:S01]  /*a570*/  SEL R15, R38, R67, P0 ;  /* 0x00000043260f7207 */ /* 0x000fe20000000000 */
[----:B------:R-:W0:Y:S04]  /*a580*/  SHFL.IDX PT, R48, R43, R6, 0x1c1f ;  /* 0x001c1f062b307589 */ /* 0x000e2800000e0000 */
[----:B------:R-:W3:Y:S01]  /*a590*/  SHFL.IDX PT, R32, R41, R6, 0x1c1f ;  /* 0x001c1f0629207589 */ /* 0x000ee200000e0000 */
[----:B-1----:R-:W-:-:S02]  /*a5a0*/  SEL R25, R69, R46, P0 ;  /* 0x0000002e45197207 */ /* 0x002fc40000000000 */
[----:B------:R-:W-:Y:S01]  /*a5b0*/  SEL R27, R46, R69, P0 ;  /* 0x000000452e1b7207 */ /* 0x000fe20000000000 */
[----:B------:R-:W-:Y:S01]  /*a5c0*/  SHFL.IDX PT, R51, R51, R44, 0x1c1f ;  /* 0x001c1f2c33337589 */ /* 0x000fe200000e0000 */
[----:B------:R-:W1:Y:S03]  /*a5d0*/  LDC R46, c[0x0][0xbe8] ;  /* 0x0002fa00ff2e7b82 */ /* 0x000e660000000800 */
[----:B------:R-:W-:Y:S04]  /*a5e0*/  SHFL.IDX PT, R75, R75, R44, 0x1c1f ;  /* 0x001c1f2c4b4b7589 */ /* 0x000fe800000e0000 */
[----:B------:R-:W4:Y:S01]  /*a5f0*/  SHFL.IDX PT, R34, R33, R6, 0x1c1f ;  /* 0x001c1f0621227589 */ /* 0x000f2200000e0000 */
[----:B--2---:R-:W-:-:S02]  /*a600*/  SEL R28, R39, R20, P0 ;  /* 0x00000014271c7207 */ /* 0x004fc40000000000 */
[----:B------:R-:W-:Y:S01]  /*a610*/  SEL R30, R20, R39, P0 ;  /* 0x00000027141e7207 */ /* 0x000fe20000000000 */
[----:B------:R-:W2:Y:S01]  /*a620*/  SHFL.IDX PT, R52, R35, R6, 0x1c1f ;  /* 0x001c1f0623347589 */ /* 0x000ea200000e0000 */
[----:B------:R-:W-:Y:S01]  /*a630*/  BAR.SYNC.DEFER_BLOCKING 0x1, 0x100 ;  /* 0x0044000000007b1d */ /* 0x000fe20000010000 */
[----:B0-----:R-:W-:Y:S02]  /*a640*/  SEL R29, R71, R48, P0 ;  /* 0x00000030471d7207 */ /* 0x001fe40000000000 */
[----:B------:R-:W-:Y:S02]  /*a650*/  SEL R31, R48, R71, P0 ;  /* 0x00000047301f7207 */ /* 0x000fe40000000000 */
[----:B---3--:R-:W-:Y:S02]  /*a660*/  SEL R36, R45, R32, P0 ;  /* 0x000000202d247207 */ /* 0x008fe40000000000 */
[----:B------:R-:W-:Y:S01]  /*a670*/  SEL R38, R32, R45, P0 ;  /* 0x0000002d20267207 */ /* 0x000fe20000000000 */
[----:B------:R-:W-:Y:S04]  /*a680*/  SHFL.IDX PT, R53, R53, R44, 0x1c1f ;  /* 0x001c1f2c35357589 */ /* 0x000fe800000e0000 */
[----:B------:R-:W-:Y:S04]  /*a690*/  SHFL.IDX PT, R77, R77, R44, 0x1c1f ;  /* 0x001c1f2c4d4d7589 */ /* 0x000fe800000e0000 */
[----:B------:R-:W0:Y:S01]  /*a6a0*/  SHFL.IDX PT, R40, R55, R6, 0x1c1f ;  /* 0x001c1f0637287589 */ /* 0x000e2200000e0000 */
[----:B----4-:R-:W-:-:S02]  /*a6b0*/  SEL R32, R51, R34, P0 ;  /* 0x0000002233207207 */ /* 0x010fc40000000000 */
[----:B------:R-:W-:Y:S01]  /*a6c0*/  SEL R34, R34, R51, P0 ;  /* 0x0000003322227207 */ /* 0x000fe20000000000 */
[----:B------:R-:W3:Y:S01]  /*a6d0*/  SHFL.IDX PT, R54, R79, R6, 0x1c1f ;  /* 0x001c1f064f367589 */ /* 0x000ee200000e0000 */
[----:B--2---:R-:W-:Y:S02]  /*a6e0*/  SEL R37, R75, R52, P0 ;  /* 0x000000344b257207 */ /* 0x004fe40000000000 */
[----:B------:R-:W-:Y:S01]  /*a6f0*/  SEL R39, R52, R75, P0 ;  /* 0x0000004b34277207 */ /* 0x000fe20000000000 */
[----:B------:R-:W-:Y:S04]  /*a700*/  SHFL.IDX PT, R59, R59, R44, 0x1c1f ;  /* 0x001c1f2c3b3b7589 */ /* 0x000fe800000e0000 */
[----:B------:R-:W-:Y:S04]  /*a710*/  SHFL.IDX PT, R81, R81, R44, 0x1c1f ;  /* 0x001c1f2c51517589 */ /* 0x000fe800000e0000 */
[----:B------:R-:W-:Y:S04]  /*a720*/  SHFL.IDX PT, R42, R61, R6, 0x1c1f ;  /* 0x001c1f063d2a7589 */ /* 0x000fe800000e0000 */
[----:B------:R-:W2:Y:S04]  /*a730*/  SHFL.IDX PT, R56, R83, R6, 0x1c1f ;  /* 0x001c1f0653387589 */ /* 0x000ea800000e0000 */
[----:B------:R-:W-:Y:S01]  /*a740*/  SHFL.IDX PT, R85, R85, R44, 0x1c1f ;  /* 0x001c1f2c55557589 */ /* 0x000fe200000e0000 */
[----:B0-----:R-:W-:-:S03]  /*a750*/  SEL R48, R53, R40, P0 ;  /* 0x0000002835307207 */ /* 0x001fc60000000000 */
[----:B------:R0:W4:Y:S01]  /*a760*/  SHFL.IDX PT, R58, R87, R6, 0x1c1f ;  /* 0x001c1f06573a7589 */ /* 0x00012200000e0000 */
[----:B---3--:R-:W-:Y:S02]  /*a770*/  SEL R33, R77, R54, P0 ;  /* 0x000000364d217207 */ /* 0x008fe40000000000 */
[----:B------:R-:W-:Y:S01]  /*a780*/  SEL R35, R54, R77, P0 ;  /* 0x0000004d36237207 */ /* 0x000fe20000000000 */
[----:B------:R3:W-:Y:S04]  /*a790*/  STSM.16.M88.4 [R50], R8 ;  /* 0x0000000832007844 */ /* 0x0007e80000000200 */
[----:B------:R-:W-:Y:S01]  /*a7a0*/  STSM.16.M88.4 [R68], R12 ;  /* 0x0000000c44007844 */ /* 0x000fe20000000200 */
[----:B0-----:R-:W-:-:S03]  /*a7b0*/  IMAD.U32 R6, RZ, RZ, UR6 ;  /* 0x00000006ff067e24 */ /* 0x001fc6000f8e00ff */
[----:B------:R-:W-:Y:S01]  /*a7c0*/  STSM.16.M88.4 [R66], R24 ;  /* 0x0000001842007844 */ /* 0x000fe20000000200 */
[----:B--2---:R-:W-:-:S03]  /*a7d0*/  SEL R49, R81, R56, P0 ;  /* 0x0000003851317207 */ /* 0x004fc60000000000 */
[----:B------:R0:W-:Y:S01]  /*a7e0*/  STSM.16.M88.4 [R7], R28 ;  /* 0x0000001c07007844 */ /* 0x0001e20000000200 */
[----:B------:R-:W-:Y:S02]  /*a7f0*/  SEL R51, R56, R81, P0 ;  /* 0x0000005138337207 */ /* 0x000fe40000000000 */
[----:B---3--:R-:W-:Y:S01]  /*a800*/  SEL R50, R40, R53, P0 ;  /* 0x0000003528327207 */ /* 0x008fe20000000000 */
[----:B------:R-:W-:Y:S01]  /*a810*/  STSM.16.M88.4 [R64], R36 ;  /* 0x0000002440007844 */ /* 0x000fe20000000200 */
[----:B------:R-:W-:Y:S02]  /*a820*/  SEL R40, R59, R42, P0 ;  /* 0x0000002a3b287207 */ /* 0x000fe40000000000 */
[----:B------:R-:W-:Y:S01]  /*a830*/  SEL R42, R42, R59, P0 ;  /* 0x0000003b2a2a7207 */ /* 0x000fe20000000000 */
[----:B------:R-:W-:Y:S01]  /*a840*/  STSM.16.M88.4 [R62], R32 ;  /* 0x000000203e007844 */ /* 0x000fe20000000200 */
[----:B----4-:R-:W-:Y:S02]  /*a850*/  SEL R41, R85, R58, P0 ;  /* 0x0000003a55297207 */ /* 0x010fe40000000000 */
[----:B------:R-:W-:Y:S01]  /*a860*/  SEL R43, R58, R85, P0 ;  /* 0x000000553a2b7207 */ /* 0x000fe20000000000 */
[----:B------:R-:W-:Y:S01]  /*a870*/  STSM.16.M88.4 [R60], R48 ;  /* 0x000000303c007844 */ /* 0x000fe20000000200 */
[----:B0-----:R-:W-:-:S03]  /*a880*/  IMAD.U32 R7, RZ, RZ, UR7 ;  /* 0x00000007ff077e24 */ /* 0x001fc6000f8e00ff */
[----:B------:R0:W-:Y:S01]  /*a890*/  STSM.16.M88.4 [R21], R40 ;  /* 0x0000002815007844 */ /* 0x0001e20000000200 */
[----:B------:R-:W-:Y:S02]  /*a8a0*/  ULDC.64 UR6, c[0x0][0xc08] ;  /* 0x0003020000067ab9 */ /* 0x000fe40000000a00 */
[----:B------:R-:W-:Y:S01]  /*a8b0*/  UISETP.NE.U32.AND UP1, UPT, UR6, URZ, UPT ;  /* 0x0000003f0600728c */ /* 0x000fe2000bf25070 */
[----:B------:R-:W-:Y:S03]  /*a8c0*/  BAR.SYNC.DEFER_BLOCKING 0x1, 0x100 ;  /* 0x0044000000007b1d */ /* 0x000fe60000010000 */
[----:B------:R-:W-:-:S06]  /*a8d0*/  UISETP.NE.AND.EX UP1, UPT, UR7, URZ, UPT, UP1 ;  /* 0x0000003f0700728c */ /* 0x000fcc000bf25310 */
[----:B------:R-:W-:-:S05]  /*a8e0*/  PLOP3.LUT P0, PT, PT, PT, UP1, 0x80, 0x0 ;  /* 0x000000000000781c */ /* 0x000fca0003f0f018 */
[----:B------:R-:W-:-:S04]  /*a8f0*/  @UP1 ULEA UR6, UP2, UR36, UR6, 0x2 ;  /* 0x0000000624061291 */ /* 0x000fc8000f84103f */
[----:B------:R-:W-:Y:S01]  /*a900*/  @UP1 ULEA.HI.X UR7, UR36, UR7, UR37, 0x2, UP2 ;  /* 0x0000000724071291 */ /* 0x000fe200090f1425 */
[----:B------:R-:W-:Y:S02]  /*a910*/  IMAD.U32 R9, RZ, RZ, UR8 ;  /* 0x00000008ff097e24 */ /* 0x000fe4000f8e00ff */
[----:B------:R-:W-:Y:S01]  /*a920*/  IMAD.U32 R20, RZ, RZ, UR6 ;  /* 0x00000006ff147e24 */ /* 0x000fe2000f8e00ff */
[----:B------:R-:W2:Y:S02]  /*a930*/  @P2 LDG.E R8, desc[UR48][R6.64] ;  /* 0x0000003006082981 */ /* 0x000ea4000c1e1900 */
[----:B0-----:R-:W-:Y:S01]  /*a940*/  IMAD.U32 R21, RZ, RZ, UR7 ;  /* 0x00000007ff157e24 */ /* 0x001fe2000f8e00ff */
[----:B-1----:R-:W-:Y:S01]  /*a950*/  ISETP.NE.AND P1, PT, R46, 0x1, PT ;  /* 0x000000012e00780c */ /* 0x002fe20003f25270 */
[----:B------:R-:W-:Y:S01]  /*a960*/  UMOV UR4, URZ ;  /* 0x0000003f00047c82 */ /* 0x000fe20008000000 */
[----:B------:R-:W-:Y:S02]  /*a970*/  IMAD.U32 R14, RZ, RZ, UR40 ;  /* 0x00000028ff0e7e24 */ /* 0x000fe4000f8e00ff */
[----:B------:R0:W5:Y:S09]  /*a980*/  @P0 LDG.E R9, desc[UR48][R20.64] ;  /* 0x0000003014090981 */ /* 0x000172000c1e1900 */
[----:B------:R-:W1:Y:S08]  /*a990*/  @P1 LDC R10, c[0x0][0xbec] ;  /* 0x0002fb00ff0a1b82 */ /* 0x000e700000000800 */
[----:B------:R-:W3:Y:S01]  /*a9a0*/  @P1 LDC R12, c[0x0][0xbf0] ;  /* 0x0002fc00ff0c1b82 */ /* 0x000ee20000000800 */
[----:B--2---:R-:W-:Y:S01]  /*a9b0*/  @P2 R2UR UR4, R8 ;  /* 0x00000000080422ca */ /* 0x004fe200000e0000 */
[----:B01-3--:R-:W-:-:S14]  /*a9c0*/  @P0 BRA `(.L_x_5929) ;  /* 0x0000000000100947 */ /* 0x00bfdc0003800000 */
[----:B------:R-:W-:Y:S05]  /*a9d0*/  @!P2 BRA `(.L_x_5929) ;  /* 0x00000000000ca947 */ /* 0x000fea0003800000 */
[----:B------:R-:W2:Y:S04]  /*a9e0*/  LDG.E R8, desc[UR48][R6.64] ;  /* 0x0000003006087981 */ /* 0x000ea8000c1e1900 */
[----:B-----5:R-:W2:Y:S02]  /*a9f0*/  LDG.E R9, desc[UR48][R6.64+0x4] ;  /* 0x0000043006097981 */ /* 0x020ea4000c1e1900 */
[----:B--2---:R-:W-:-:S07]  /*aa00*/  IMAD.IADD R9, R9, 0x1, -R8 ;  /* 0x0000000109097824 */ /* 0x004fce00078e0a08 */
.L_x_5929:
        /* <DEDUP_REMOVED lines=8> */
[----:B------:R-:W-:Y:S02]  /*aa90*/  USEL UR37, UR37, URZ, !UP0 ;  /* 0x0000003f25257287 */ /* 0x000fe4000c000000 */
        /* <DEDUP_REMOVED lines=19> */
[----:B------:R-:W-:Y:S01]  /*abd0*/  LOP3.LUT R10, R13, 0x380, RZ, 0xc0, !PT ;  /* 0x000003800d0a7812 */ /* 0x000fe200078ec0ff */
[----:B------:R-:W-:Y:S01]  /*abe0*/  IMAD.X R9, RZ, RZ, R5, P3 ;  /* 0x000000ffff097224 */ /* 0x000fe200018e0605 */
[----:B------:R-:W-:Y:S02]  /*abf0*/  IADD3 R15, P0, R4, 0x1000, RZ ;  /* 0x00001000040f7810 */ /* 0x000fe40007f1e0ff */
[----:B------:R-:W-:Y:S01]  /*ac00*/  IADD3.X R7, R7, UR7, R8, P2, !PT ;  /* 0x0000000707077c10 */ /* 0x000fe200097fe408 */
[----:B------:R-:W-:Y:S01]  /*ac10*/  ULDC.64 UR6, c[0x0][0xb88] ;  /* 0x0002e20000067ab9 */ /* 0x000fe20000000a00 */
[----:B------:R-:W-:Y:S02]  /*ac20*/  SHF.R.S32.HI R8, RZ, 0x1f, R11 ;  /* 0x0000001fff087819 */ /* 0x000fe4000001140b */
[----:B------:R-:W-:Y:S01]  /*ac30*/  SHF.R.U64 R10, R10, 0x3, RZ ;  /* 0x000000030a0a7819 */ /* 0x000fe200000012ff */
[----:B------:R-:W-:Y:S01]  /*ac40*/  IMAD.WIDE.U32 R6, R11, UR6, R6 ;  /* 0x000000060b067c25 */ /* 0x000fe2000f8e0006 */
[C---:B------:R-:W-:Y:S01]  /*ac50*/  IADD3 R21, P2, R4.reuse, 0x3000, RZ ;  /* 0x0000300004157810 */ /* 0x040fe20007f5e0ff */
[----:B------:R-:W-:Y:S01]  /*ac60*/  UIMAD UR8, UR9, UR10, URZ ;  /* 0x0000000a090872a4 */ /* 0x000fe2000f8e023f */
[----:B------:R-:W-:Y:S01]  /*ac70*/  LOP3.LUT R29, R4, 0x380, RZ, 0xc0, !PT ;  /* 0x00000380041d7812 */ /* 0x000fe200078ec0ff */
[----:B------:R-:W-:Y:S01]  /*ac80*/  IMAD R14, R8, UR6, RZ ;  /* 0x00000006080e7c24 */ /* 0x000fe2000f8e02ff */
[----:B------:R-:W-:-:S02]  /*ac90*/  LOP3.LUT R8, R10, R13, RZ, 0x3c, !PT ;  /* 0x0000000d0a087212 */ /* 0x000fc400078e3cff */
[----:B------:R-:W-:Y:S01]  /*aca0*/  LOP3.LUT R20, R21, 0x380, RZ, 0xc0, !PT ;  /* 0x0000038015147812 */ /* 0x000fe200078ec0ff */
[----:B------:R-:W-:Y:S01]  /*acb0*/  IMAD R13, R11, UR7, R14 ;  /* 0x000000070b0d7c24 */ /* 0x000fe2000f8e020e */
[----:B------:R-:W-:Y:S01]  /*acc0*/  ULDC.64 UR6, c[0x0][0xb50] ;  /* 0x0002d40000067ab9 */ /* 0x000fe20000000a00 */
[----:B------:R-:W-:Y:S01]  /*acd0*/  IMAD.U32 R14, RZ, RZ, UR40 ;  /* 0x00000028ff0e7e24 */ /* 0x000fe2000f8e00ff */
[----:B------:R-:W-:Y:S01]  /*ace0*/  LEA R10, P4, R6, UR6, 0x2 ;  /* 0x00000006060a7c11 */ /* 0x000fe2000f8810ff */
[----:B------:R-:W-:Y:S01]  /*acf0*/  IMAD.IADD R7, R7, 0x1, R13 ;  /* 0x0000000107077824 */ /* 0x000fe200078e020d */
[----:B------:R-:W-:Y:S01]  /*ad00*/  SHF.R.U64 R20, R20, 0x3, RZ ;  /* 0x0000000314147819 */ /* 0x000fe200000012ff */
[----:B------:R-:W-:Y:S01]  /*ad10*/  IMAD R14, R14, 0x80, R229 ;  /* 0x000000800e0e7824 */ /* 0x000fe200078e02e5 */
[----:B------:R-:W-:Y:S01]  /*ad20*/  UIMAD UR8, UR4, UR11, UR8 ;  /* 0x0000000b040872a4 */ /* 0x000fe2000f8e0208 */
[----:B------:R-:W-:Y:S01]  /*ad30*/  SHFL.IDX PT, R44, R10, RZ, 0x1c1f ;  /* 0x001c1fff0a2c7589 */ /* 0x000fe200000e0000 */
[----:B------:R-:W-:Y:S01]  /*ad40*/  LEA.HI.X R11, R6, UR7, R7, 0x2, P4 ;  /* 0x00000007060b7c11 */ /* 0x000fe2000a0f1407 */
[--C-:B------:R-:W-:Y:S01]  /*ad50*/  IMAD.X R13, RZ, RZ, R5.reuse, P0 ;  /* 0x000000ffff0d7224 */ /* 0x100fe200000e0605 */
[----:B------:R-:W-:Y:S01]  /*ad60*/  LOP3.LUT P0, RZ, R22, 0x3, RZ, 0xc0, !PT ;  /* 0x0000000316ff7812 */ /* 0x000fe2000780c0ff */
[----:B------:R-:W-:Y:S01]  /*ad70*/  SHFL.IDX PT, R48, R10, 0x1, 0x1c1f ;  /* 0x003c1f000a307f89 */ /* 0x000fe200000e0000 */
[----:B------:R-:W-:Y:S01]  /*ad80*/  LOP3.LUT R20, R20, R21, RZ, 0x3c, !PT ;  /* 0x0000001514147212 */ /* 0x000fe200078e3cff */
[----:B------:R-:W-:Y:S01]  /*ad90*/  IMAD.X R21, RZ, RZ, R5, P2 ;  /* 0x000000ffff157224 */ /* 0x000fe200010e0605 */
[CC--:B------:R-:W-:Y:S01]  /*ada0*/  ISETP.GE.OR P2, PT, R14.reuse, R51.reuse, P0 ;  /* 0x000000330e00720c */ /* 0x0c0fe20000746670 */
[----:B------:R-:W0:Y:S01]  /*adb0*/  SHFL.IDX PT, R45, R11, RZ, 0x1c1f ;  /* 0x001c1fff0b2d7589 */ /* 0x000e2200000e0000 */
[----:B------:R-:W-:Y:S01]  /*adc0*/  VIADD R6, R14, 0x8 ;  /* 0x000000080e067836 */ /* 0x000fe20000000000 */
[----:B------:R-:W-:Y:S01]  /*add0*/  UIMAD.WIDE.U32 UR6, UR4, UR10, URZ ;  /* 0x0000000a040672a5 */ /* 0x000fe2000f8e003f */
[----:B------:R-:W-:Y:S01]  /*ade0*/  IADD3 R41, P6, R4, 0x4000, RZ ;  /* 0x0000400004297810 */ /* 0x000fe20007fde0ff */
[----:B------:R-:W1:Y:S01]  /*adf0*/  SHFL.IDX PT, R49, R11, 0x1, 0x1c1f ;  /* 0x003c1f000b317f89 */ /* 0x000e6200000e0000 */
[----:B------:R-:W-:Y:S01]  /*ae00*/  ULDC.64 UR10, c[0x0][0xae8] ;  /* 0x0002ba00000a7ab9 */ /* 0x000fe20000000a00 */
[----:B------:R-:W-:-:S02]  /*ae10*/  ISETP.GE.OR P0, PT, R6, R51, P0 ;  /* 0x000000330600720c */ /* 0x000fc40000706670 */
[C---:B------:R-:W-:Y:S02]  /*ae20*/  IADD3 R37, P5, R4.reuse, 0x5000, RZ ;  /* 0x0000500004257810 */ /* 0x040fe40007fbe0ff */
[C---:B------:R-:W-:Y:S02]  /*ae30*/  IADD3 R33, P4, R4.reuse, 0x6000, RZ ;  /* 0x0000600004217810 */ /* 0x040fe40007f9e0ff */
[----:B------:R-:W-:Y:S02]  /*ae40*/  IADD3 R7, P3, R4, 0x7000, RZ ;  /* 0x0000700004077810 */ /* 0x000fe40007f7e0ff */
[----:B------:R-:W-:Y:S02]  /*ae50*/  SHF.R.U64 R29, R29, 0x3, RZ ;  /* 0x000000031d1d7819 */ /* 0x000fe400000012ff */
[----:B------:R-:W-:Y:S01]  /*ae60*/  LOP3.LUT R12, R15, 0x380, RZ, 0xc0, !PT ;  /* 0x000003800f0c7812 */ /* 0x000fe200078ec0ff */
[----:B0-----:R0:W-:Y:S01]  /*ae70*/  @!P2 ST.E desc[UR48][R44.64], R3 ;  /* 0x000000032c00a985 */ /* 0x0011e2000c101930 */
[----:B------:R-:W-:Y:S01]  /*ae80*/  UIADD3 UR7, UR7, UR8, URZ ;  /* 0x0000000807077290 */ /* 0x000fe2000fffe03f */
[----:B------:R-:W-:Y:S01]  /*ae90*/  LOP3.LUT R40, R41, 0x380, RZ, 0xc0, !PT ;  /* 0x0000038029287812 */ /* 0x000fe200078ec0ff */
[----:B------:R-:W-:Y:S01]  /*aea0*/  UIMAD UR4, UR14, UR10, URZ ;  /* 0x0000000a0e0472a4 */ /* 0x000fe2000f8e023f */
[----:B-1----:R1:W-:Y:S01]  /*aeb0*/  @!P0 ST.E desc[UR48][R48.64], R0 ;  /* 0x0000000030008985 */ /* 0x0023e2000c101930 */
[----:B------:R-:W-:Y:S01]  /*aec0*/  LOP3.LUT R36, R37, 0x380, RZ, 0xc0, !PT ;  /* 0x0000038025247812 */ /* 0x000fe200078ec0ff */
[----:B------:R-:W-:Y:S01]  /*aed0*/  IMAD.X R25, RZ, RZ, R5, P3 ;  /* 0x000000ffff197224 */ /* 0x000fe200018e0605 */
[----:B------:R-:W-:-:S02]  /*aee0*/  LOP3.LUT R32, R33, 0x380, RZ, 0xc0, !PT ;  /* 0x0000038021207812 */ /* 0x000fc400078ec0ff */
[----:B------:R-:W-:Y:S02]  /*aef0*/  LOP3.LUT R6, R7, 0x380, RZ, 0xc0, !PT ;  /* 0x0000038007067812 */ /* 0x000fe400078ec0ff */
[----:B------:R-:W-:Y:S01]  /*af00*/  LOP3.LUT R28, R29, R4, RZ, 0x3c, !PT ;  /* 0x000000041d1c7212 */ /* 0x000fe200078e3cff */
[----:B0-----:R-:W0:Y:S01]  /*af10*/  @P1 LDC R45, c[0x0][0xbec] ;  /* 0x0002fb00ff2d1b82 */ /* 0x001e220000000800 */
[----:B------:R-:W-:Y:S01]  /*af20*/  IMAD.U32 R3, RZ, RZ, UR40 ;  /* 0x00000028ff037e24 */ /* 0x000fe2000f8e00ff */
[----:B------:R-:W-:Y:S01]  /*af30*/  UIMAD UR4, UR41, UR11, UR4 ;  /* 0x0000000b290472a4 */ /* 0x000fe2000f8e0204 */
[----:B------:R-:W-:Y:S01]  /*af40*/  SHF.R.U64 R40, R40, 0x3, RZ ;  /* 0x0000000328287819 */ /* 0x000fe200000012ff */
[----:B-1----:R-:W-:Y:S01]  /*af50*/  IMAD R0, R18, 0x20, R19 ;  /* 0x0000002012007824 */ /* 0x002fe200078e0213 */
[----:B------:R-:W-:Y:S01]  /*af60*/  UIMAD.WIDE.U32 UR6, UR41, UR10, UR6 ;  /* 0x0000000a290672a5 */ /* 0x000fe2000f8e0006 */
[----:B------:R-:W-:Y:S01]  /*af70*/  SHF.R.U64 R36, R36, 0x3, RZ ;  /* 0x0000000324247819 */ /* 0x000fe200000012ff */
[----:B------:R-:W-:Y:S01]  /*af80*/  ULDC.64 UR8, c[0x0][0xaf0] ;  /* 0x0002bc0000087ab9 */ /* 0x000fe20000000a00 */
[----:B------:R-:W1:Y:S01]  /*af90*/  @P1 LDC R49, c[0x0][0xbf0] ;  /* 0x0002fc00ff311b82 */ /* 0x000e620000000800 */
[----:B------:R-:W-:Y:S01]  /*afa0*/  IMAD R44, R3, 0x80, R0 ;  /* 0x00000080032c7824 */ /* 0x000fe200078e0200 */
[----:B------:R-:W-:Y:S01]  /*afb0*/  UIADD3 UR7, UR7, UR4, URZ ;  /* 0x0000000407077290 */ /* 0x000fe2000fffe03f */
[----:B------:R-:W-:Y:S01]  /*afc0*/  SHF.R.U64 R32, R32, 0x3, RZ ;  /* 0x0000000320207819 */ /* 0x000fe200000012ff */
[----:B------:R-:W-:Y:S01]  /*afd0*/  UIMAD UR4, UR37, UR8, URZ ;  /* 0x00000008250472a4 */ /* 0x000fe2000f8e023f */
[----:B------:R-:W-:Y:S01]  /*afe0*/  SHF.R.U64 R4, R6, 0x3, RZ ;  /* 0x0000000306047819 */ /* 0x000fe200000012ff */
[----:B------:R-:W-:Y:S01]  /*aff0*/  IMAD.MOV.U32 R3, RZ, RZ, R44 ;  /* 0x000000ffff037224 */ /* 0x000fe200078e002c */
[----:B------:R-:W-:Y:S01]  /*b000*/  UIMAD.WIDE.U32 UR6, UR36, UR8, UR6 ;  /* 0x00000008240672a5 */ /* 0x000fe2000f8e0006 */
[----:B------:R-:W-:Y:S01]  /*b010*/  SHF.R.U64 R12, R12, 0x3, RZ ;  /* 0x000000030c0c7819 */ /* 0x000fe200000012ff */
[----:B------:R-:W-:Y:S01]  /*b020*/  UIMAD UR4, UR36, UR9, UR4 ;  /* 0x00000009240472a4 */ /* 0x000fe2000f8e0204 */
[----:B------:R-:W-:Y:S01]  /*b030*/  LOP3.LUT R40, R40, R41, RZ, 0x3c, !PT ;  /* 0x0000002928287212 */ /* 0x000fe200078e3cff */
[--C-:B------:R-:W-:Y:S01]  /*b040*/  IMAD.X R41, RZ, RZ, R5.reuse, P6 ;  /* 0x000000ffff297224 */ /* 0x100fe200030e0605 */
[----:B------:R-:W-:Y:S01]  /*b050*/  LOP3.LUT R36, R36, R37, RZ, 0x3c, !PT ;  /* 0x0000002524247212 */ /* 0x000fe200078e3cff */
[--C-:B------:R-:W-:Y:S01]  /*b060*/  IMAD.X R37, RZ, RZ, R5.reuse, P5 ;  /* 0x000000ffff257224 */ /* 0x100fe200028e0605 */
[----:B------:R-:W-:Y:S01]  /*b070*/  LOP3.LUT R32, R32, R33, RZ, 0x3c, !PT ;  /* 0x0000002120207212 */ /* 0x000fe200078e3cff */
[--C-:B------:R-:W-:Y:S01]  /*b080*/  IMAD.X R33, RZ, RZ, R5.reuse, P4 ;  /* 0x000000ffff217224 */ /* 0x100fe200020e0605 */
[----:B------:R-:W-:Y:S01]  /*b090*/  LOP3.LUT R24, R4, R7, RZ, 0x3c, !PT ;  /* 0x0000000704187212 */ /* 0x000fe200078e3cff */
[----:B0-----:R-:W-:Y:S01]  /*b0a0*/  @P1 IMAD.HI.U32 R0, R44, R45, RZ ;  /* 0x0000002d2c001227 */ /* 0x001fe200078e00ff */
[----:B------:R-:W-:Y:S01]  /*b0b0*/  UIADD3 UR4, UR7, UR4, URZ ;  /* 0x0000000407047290 */ /* 0x000fe2000fffe03f */
[----:B------:R-:W-:Y:S01]  /*b0c0*/  LOP3.LUT R12, R12, R15, RZ, 0x3c, !PT ;  /* 0x0000000f0c0c7212 */ /* 0x000fe200078e3cff */
[----:B------:R-:W5:Y:S01]  /*b0d0*/  LD.E.128 R8, desc[UR48][R8.64] ;  /* 0x0000003008087980 */ /* 0x000f62000c101d00 */
[----:B------:R-:W-:Y:S01]  /*b0e0*/  IMAD.MOV.U32 R29, RZ, RZ, R5 ;  /* 0x000000ffff1d7224 */ /* 0x000fe200078e0005 */
[----:B-1----:R-:W-:-:S02]  /*b0f0*/  @P1 SHF.R.U32.HI R3, RZ, R49, R0 ;  /* 0x00000031ff031219 */ /* 0x002fc40000011600 */
[----:B------:R0:W5:Y:S02]  /*b100*/  LD.E.128 R4, desc[UR48][R20.64] ;  /* 0x0000003014047980 */ /* 0x000164000c101d00 */
[--C-:B------:R-:W-:Y:S01]  /*b110*/  SHF.R.S32.HI R0, RZ, 0x1f, R3.reuse ;  /* 0x0000001fff007819 */ /* 0x100fe20000011403 */
[----:B------:R-:W-:Y:S01]  /*b120*/  IMAD.MOV R45, RZ, RZ, -R3 ;  /* 0x000000ffff2d7224 */ /* 0x000fe200078e0a03 */
[----:B------:R-:W5:Y:S04]  /*b130*/  LD.E.128 R28, desc[UR48][R28.64] ;  /* 0x000000301c1c7980 */ /* 0x000f68000c101d00 */
[----:B------:R-:W5:Y:S01]  /*b140*/  LD.E.128 R12, desc[UR48][R12.64] ;  /* 0x000000300c0c7980 */ /* 0x000f62000c101d00 */
[----:B0-----:R-:W-:Y:S02]  /*b150*/  IMAD.U32 R20, RZ, RZ, UR6 ;  /* 0x00000006ff147e24 */ /* 0x001fe4000f8e00ff */
[----:B------:R-:W-:Y:S01]  /*b160*/  IMAD.U32 R21, RZ, RZ, UR7 ;  /* 0x00000007ff157e24 */ /* 0x000fe2000f8e00ff */
[----:B------:R-:W-:Y:S01]  /*b170*/  ULDC.64 UR6, c[0x0][0xae0] ;  /* 0x0002b80000067ab9 */ /* 0x000fe20000000a00 */
[----:B------:R-:W-:Y:S01]  /*b180*/  IMAD R45, R46, R45, R44 ;  /* 0x0000002d2e2d7224 */ /* 0x000fe200078e022c */
        /* <DEDUP_REMOVED lines=40> */
[----:B------:R-:W-:-:S11]  /*b410*/  ISETP.GE.AND P3, PT, R17, UR4, PT ;  /* 0x0000000411007c0c */ /* 0x000fd6000bf66270 */
[CC--:B01----:R-:W-:Y:S02]  /*b420*/  @!P2 LEA R2, P4, R16.reuse, R20.reuse, 0x1 ;  /* 0x000000141002a211 */ /* 0x0c3fe400078808ff */
[C---:B------:R-:W-:Y:S02]  /*b430*/  @!P3 LEA R20, P5, R17.reuse, R20, 0x1 ;  /* 0x000000141114b211 */ /* 0x040fe400078a08ff */
[-C--:B--2---:R-:W-:Y:S02]  /*b440*/  @!P2 LEA.HI.X R3, R16, R0.reuse, R234, 0x1, P4 ;  /* 0x000000001003a211 */ /* 0x084fe400020f0cea */
[----:B------:R-:W-:-:S03]  /*b450*/  @!P3 LEA.HI.X R21, R17, R0, R233, 0x1, P5 ;  /* 0x000000001115b211 */ /* 0x000fc600028f0ce9 */
[----:B-----5:R3:W-:Y:S04]  /*b460*/  @!P2 ST.E.128 desc[UR48][R2.64], R28 ;  /* 0x0000001c0200a985 */ /* 0x0207e8000c101d30 */
[----:B------:R3:W-:Y:S02]  /*b470*/  @!P3 ST.E.128 desc[UR48][R20.64], R40 ;  /* 0x000000281400b985 */ /* 0x0007e4000c101d30 */
.L_x_5931:
[----:B------:R-:W-:Y:S05]  /*b480*/  BSYNC B1 ;  /* 0x0000000000017941 */ /* 0x000fea0003800000 */
.L_x_5930:
[----:B--2---:R2:W4:Y:S01]  /*b490*/  SHFL.IDX PT, R0, R45, 0x1, 0x181f ;  /* 0x00381f002d007f89 */ /* 0x00452200000e0000 */
[----:B------:R-:W-:Y:S03]  /*b4a0*/  BSSY B1, `(.L_x_5932) ;  /* 0x000000c000017945 */ /* 0x000fe60003800000 */
[----:B-1-3--:R2:W1:Y:S01]  /*b4b0*/  SHFL.IDX PT, R20, R44, 0x1, 0x181f ;  /* 0x00381f002c147f89 */ /* 0x00a46200000e0000 */
[----:B------:R-:W-:Y:S05]  /*b4c0*/  @P0 BRA `(.L_x_5933) ;  /* 0x0000000000240947 */ /* 0x000fea0003800000 */
[----:B------:R-:W-:Y:S02]  /*b4d0*/  ULDC UR4, c[0x0][0xac8] ;  /* 0x0002b20000047ab9 */ /* 0x000fe40000000800 */
[----:B------:R-:W-:Y:S02]  /*b4e0*/  ISETP.GE.AND P3, PT, R16, UR4, PT ;  /* 0x0000000410007c0c */ /* 0x000fe4000bf66270 */
[----:B------:R-:W-:-:S11]  /*b4f0*/  ISETP.GE.AND P4, PT, R17, UR4, PT ;  /* 0x0000000411007c0c */ /* 0x000fd6000bf86270 */
[CC--:B01----:R-:W-:Y:S02]  /*b500*/  @!P3 LEA R2, P0, R16.reuse, R20.reuse, 0x1 ;  /* 0x000000141002b211 */ /* 0x0c3fe400078008ff */
[C---:B------:R-:W-:Y:S02]  /*b510*/  @!P4 LEA R20, P2, R17.reuse, R20, 0x1 ;  /* 0x000000141114c211 */ /* 0x040fe400078408ff */
[-C--:B----4-:R-:W-:Y:S02]  /*b520*/  @!P3 LEA.HI.X R3, R16, R0.reuse, R234, 0x1, P0 ;  /* 0x000000001003b211 */ /* 0x090fe400000f0cea */
[----:B------:R-:W-:-:S03]  /*b530*/  @!P4 LEA.HI.X R21, R17, R0, R233, 0x1, P2 ;  /* 0x000000001115c211 */ /* 0x000fc600010f0ce9 */
[----:B-----5:R3:W-:Y:S04]  /*b540*/  @!P3 ST.E.128 desc[UR48][R2.64], R12 ;  /* 0x0000000c0200b985 */ /* 0x0207e8000c101d30 */
[----:B------:R3:W-:Y:S02]  /*b550*/  @!P4 ST.E.128 desc[UR48][R20.64], R36 ;  /* 0x000000241400c985 */ /* 0x0007e4000c101d30 */
.L_x_5933:
[----:B------:R-:W-:Y:S05]  /*b560*/  BSYNC B1 ;  /* 0x0000000000017941 */ /* 0x000fea0003800000 */
.L_x_5932:
[----:B----4-:R4:W0:Y:S01]  /*b570*/  SHFL.IDX PT, R0, R45, 0x2, 0x181f ;  /* 0x00581f002d007f89 */ /* 0x01082200000e0000 */
[----:B------:R-:W-:Y:S03]  /*b580*/  BSSY B1, `(.L_x_5934) ;  /* 0x000000c000017945 */ /* 0x000fe60003800000 */
[----:B---3-5:R4:W3:Y:S01]  /*b590*/  SHFL.IDX PT, R12, R44, 0x2, 0x181f ;  /* 0x00581f002c0c7f89 */ /* 0x0288e200000e0000 */
[----:B------:R-:W-:Y:S05]  /*b5a0*/  @P1 BRA `(.L_x_5935) ;  /* 0x0000000000241947 */ /* 0x000fea0003800000 */
[----:B------:R-:W-:Y:S02]  /*b5b0*/  ULDC UR4, c[0x0][0xac8] ;  /* 0x0002b20000047ab9 */ /* 0x000fe40000000800 */
[----:B------:R-:W-:Y:S02]  /*b5c0*/  ISETP.GE.AND P2, PT, R16, UR4, PT ;  /* 0x0000000410007c0c */ /* 0x000fe4000bf46270 */
[----:B------:R-:W-:-:S11]  /*b5d0*/  ISETP.GE.AND P3, PT, R17, UR4, PT ;  /* 0x0000000411007c0c */ /* 0x000fd6000bf66270 */
[CC--:B0--3--:R-:W-:Y:S02]  /*b5e0*/  @!P2 LEA R2, P0, R16.reuse, R12.reuse, 0x1 ;  /* 0x0000000c1002a211 */ /* 0x0c9fe400078008ff */
[C---:B------:R-:W-:Y:S02]  /*b5f0*/  @!P3 LEA R12, P1, R17.reuse, R12, 0x1 ;  /* 0x0000000c110cb211 */ /* 0x040fe400078208ff */
[-C--:B------:R-:W-:Y:S02]  /*b600*/  @!P2 LEA.HI.X R3, R16, R0.reuse, R234, 0x1, P0 ;  /* 0x000000001003a211 */ /* 0x080fe400000f0cea */
[----:B------:R-:W-:-:S03]  /*b610*/  @!P3 LEA.HI.X R13, R17, R0, R233, 0x1, P1 ;  /* 0x00000000110db211 */ /* 0x000fc600008f0ce9 */
[----:B------:R0:W-:Y:S04]  /*b620*/  @!P2 ST.E.128 desc[UR48][R2.64], R8 ;  /* 0x000000080200a985 */ /* 0x0001e8000c101d30 */
[----:B------:R0:W-:Y:S02]  /*b630*/  @!P3 ST.E.128 desc[UR48][R12.64], R32 ;  /* 0x000000200c00b985 */ /* 0x0001e4000c101d30 */
.L_x_5935:
[----:B------:R-:W-:Y:S05]  /*b640*/  BSYNC B1 ;  /* 0x0000000000017941 */ /* 0x000fea0003800000 */
.L_x_5934:
[----:B0-----:R-:W-:Y:S01]  /*b650*/  VIADD R0, R46, 0x60 ;  /* 0x000000602e007836 */ /* 0x001fe20000000000 */
[----:B--2-4-:R-:W4:Y:S04]  /*b660*/  SHFL.IDX PT, R45, R45, 0x3, 0x181f ;  /* 0x00781f002d2d7f89 */ /* 0x014f2800000e0000 */
[----:B------:R-:W-:Y:S01]  /*b670*/  ISETP.GE.AND P0, PT, R0, R51, PT ;  /* 0x000000330000720c */ /* 0x000fe20003f06270 */
[----:B------:R-:W0:-:S12]  /*b680*/  SHFL.IDX PT, R44, R44, 0x3, 0x181f ;  /* 0x00781f002c2c7f89 */ /* 0x000e1800000e0000 */
[----:B------:R-:W-:Y:S05]  /*b690*/  @P0 BRA `(.L_x_5936) ;  /* 0x0000000c001c0947 */ /* 0x000fea0003800000 */
[----:B------:R-:W-:Y:S02]  /*b6a0*/  ULDC UR4, c[0x0][0xac8] ;  /* 0x0002b20000047ab9 */ /* 0x000fe40000000800 */
[----:B------:R-:W-:-:S13]  /*b6b0*/  ISETP.GE.AND P1, PT, R16, UR4, PT ;  /* 0x0000000410007c0c */ /* 0x000fda000bf26270 */
[----:B0-----:R-:W-:-:S04]  /*b6c0*/  @!P1 LEA R2, P0, R16, R44, 0x1 ;  /* 0x0000002c10029211 */ /* 0x001fc800078008ff */
[----:B----4-:R-:W-:Y:S02]  /*b6d0*/  @!P1 LEA.HI.X R3, R16, R45, R234, 0x1, P0 ;  /* 0x0000002d10039211 */ /* 0x010fe400000f0cea */
[----:B------:R-:W-:-:S03]  /*b6e0*/  ISETP.GE.AND P0, PT, R17, UR4, PT ;  /* 0x0000000411007c0c */ /* 0x000fc6000bf06270 */
[----:B------:R0:W-:Y:S10]  /*b6f0*/  @!P1 ST.E.128 desc[UR48][R2.64], R4 ;  /* 0x0000000402009985 */ /* 0x0001f4000c101d30 */
[----:B------:R-:W-:Y:S05]  /*b700*/  @P0 BRA `(.L_x_5936) ;  /* 0x0000000c00000947 */ /* 0x000fea0003800000 */
[----:B0-----:R-:W-:-:S04]  /*b710*/  LEA R2, P0, R17, R44, 0x1 ;  /* 0x0000002c11027211 */ /* 0x001fc800078008ff */
[----:B------:R-:W-:-:S05]  /*b720*/  LEA.HI.X R3, R17, R45, R233, 0x1, P0 ;  /* 0x0000002d11037211 */ /* 0x000fca00000f0ce9 */
[----:B------:R0:W-:Y:S01]  /*b730*/  ST.E.128 desc[UR48][R2.64], R24 ;  /* 0x0000001802007985 */ /* 0x0001e2000c101d30 */
[----:B------:R-:W-:Y:S05]  /*b740*/  BRA `(.L_x_5936) ;  /* 0x0000000800f07947 */ /* 0x000fea0003800000 */
.L_x_5928:
        /* <DEDUP_REMOVED lines=35> */
.L_x_5937:
        /* <DEDUP_REMOVED lines=46> */
.L_x_5939:
[----:B------:R-:W-:Y:S05]  /*bc60*/  BSYNC B1 ;  /* 0x0000000000017941 */ /* 0x000fea0003800000 */
.L_x_5938:
        /* <DEDUP_REMOVED lines=56> */
[----:B------:R-:W-:-:S11]  /*bff0*/  ISETP.GE.AND P5, PT, R17, UR4, PT ;  /* 0x0000000411007c0c */ /* 0x000fd6000bfa6270 */
[CC--:B-1----:R-:W-:Y:S02]  /*c000*/  @!P4 LEA R8, P2, R16.reuse, R2.reuse, 0x1 ;  /* 0x000000021008c211 */ /* 0x0c2fe400078408ff */
[C---:B------:R-:W-:Y:S02]  /*c010*/  @!P5 LEA R2, P3, R17.reuse, R2, 0x1 ;  /* 0x000000021102d211 */ /* 0x040fe400078608ff */
[-C--:B--2---:R-:W-:Y:S02]  /*c020*/  @!P4 LEA.HI.X R9, R16, R0.reuse, R234, 0x1, P2 ;  /* 0x000000001009c211 */ /* 0x084fe400010f0cea */
[----:B------:R-:W-:-:S03]  /*c030*/  @!P5 LEA.HI.X R3, R17, R0, R233, 0x1, P3 ;  /* 0x000000001103d211 */ /* 0x000fc600018f0ce9 */
[----:B------:R3:W-:Y:S04]  /*c040*/  @!P4 ST.E.128 desc[UR48][R8.64], RZ ;  /* 0x000000ff0800c985 */ /* 0x0007e8000c101d30 */
[----:B------:R3:W-:Y:S02]  /*c050*/  @!P5 ST.E.128 desc[UR48][R2.64], RZ ;  /* 0x000000ff0200d985 */ /* 0x0007e4000c101d30 */
.L_x_5941:
[----:B------:R-:W-:Y:S05]  /*c060*/  BSYNC B1 ;  /* 0x0000000000017941 */ /* 0x000fea0003800000 */
.L_x_5940:
[----:B--2---:R2:W4:Y:S01]  /*c070*/  SHFL.IDX PT, R0, R5, 0x1, 0x181f ;  /* 0x00381f0005007f89 */ /* 0x00452200000e0000 */
[----:B------:R-:W-:Y:S03]  /*c080*/  BSSY B1, `(.L_x_5942) ;  /* 0x000000c000017945 */ /* 0x000fe60003800000 */
[----:B-1-3--:R2:W1:Y:S01]  /*c090*/  SHFL.IDX PT, R2, R4, 0x1, 0x181f ;  /* 0x00381f0004027f89 */ /* 0x00a46200000e0000 */
[----:B------:R-:W-:Y:S05]  /*c0a0*/  @P1 BRA `(.L_x_5943) ;  /* 0x0000000000241947 */ /* 0x000fea0003800000 */
[----:B------:R-:W-:Y:S02]  /*c0b0*/  ULDC UR4, c[0x0][0xac8] ;  /* 0x0002b20000047ab9 */ /* 0x000fe40000000800 */
[----:B------:R-:W-:Y:S02]  /*c0c0*/  ISETP.GE.AND P3, PT, R16, UR4, PT ;  /* 0x0000000410007c0c */ /* 0x000fe4000bf66270 */
[----:B------:R-:W-:-:S11]  /*c0d0*/  ISETP.GE.AND P4, PT, R17, UR4, PT ;  /* 0x0000000411007c0c */ /* 0x000fd6000bf86270 */
[CC--:B-1----:R-:W-:Y:S02]  /*c0e0*/  @!P3 LEA R8, P1, R16.reuse, R2.reuse, 0x1 ;  /* 0x000000021008b211 */ /* 0x0c2fe400078208ff */
[C---:B------:R-:W-:Y:S02]  /*c0f0*/  @!P4 LEA R2, P2, R17.reuse, R2, 0x1 ;  /* 0x000000021102c211 */ /* 0x040fe400078408ff */
[-C--:B----4-:R-:W-:Y:S02]  /*c100*/  @!P3 LEA.HI.X R9, R16, R0.reuse, R234, 0x1, P1 ;  /* 0x000000001009b211 */ /* 0x090fe400008f0cea */
[----:B------:R-:W-:-:S03]  /*c110*/  @!P4 LEA.HI.X R3, R17, R0, R233, 0x1, P2 ;  /* 0x000000001103c211 */ /* 0x000fc600010f0ce9 */
[----:B------:R3:W-:Y:S04]  /*c120*/  @!P3 ST.E.128 desc[UR48][R8.64], RZ ;  /* 0x000000ff0800b985 */ /* 0x0007e8000c101d30 */
[----:B------:R3:W-:Y:S02]  /*c130*/  @!P4 ST.E.128 desc[UR48][R2.64], RZ ;  /* 0x000000ff0200c985 */ /* 0x0007e4000c101d30 */
.L_x_5943:
[----:B------:R-:W-:Y:S05]  /*c140*/  BSYNC B1 ;  /* 0x0000000000017941 */ /* 0x000fea0003800000 */
.L_x_5942:
[----:B----4-:R4:W0:Y:S01]  /*c150*/  SHFL.IDX PT, R0, R5, 0x2, 0x181f ;  /* 0x00581f0005007f89 */ /* 0x01082200000e0000 */
        /* <DEDUP_REMOVED lines=8> */
[-C--:B0-----:R-:W-:Y:S02]  /*c1e0*/  @!P2 LEA.HI.X R9, R16, R0.reuse, R234, 0x1, P0 ;  /* 0x000000001009a211 */ /* 0x081fe400000f0cea */
[----:B------:R-:W-:-:S03]  /*c1f0*/  @!P3 LEA.HI.X R3, R17, R0, R233, 0x1, P1 ;  /* 0x000000001103b211 */ /* 0x000fc600008f0ce9 */
[----:B------:R3:W-:Y:S04]  /*c200*/  @!P2 ST.E.128 desc[UR48][R8.64], RZ ;  /* 0x000000ff0800a985 */ /* 0x0007e8000c101d30 */
[----:B------:R3:W-:Y:S02]  /*c210*/  @!P3 ST.E.128 desc[UR48][R2.64], RZ ;  /* 0x000000ff0200b985 */ /* 0x0007e4000c101d30 */
.L_x_5945:
[----:B------:R-:W-:Y:S05]  /*c220*/  BSYNC B1 ;  /* 0x0000000000017941 */ /* 0x000fea0003800000 */
.L_x_5944:
[----:B0-----:R-:W-:Y:S01]  /*c230*/  VIADD R0, R6, 0x60 ;  /* 0x0000006006007836 */ /* 0x001fe20000000000 */
[----:B--2-4-:R-:W0:Y:S04]  /*c240*/  SHFL.IDX PT, R5, R5, 0x3, 0x181f ;  /* 0x00781f0005057f89 */ /* 0x014e2800000e0000 */
[----:B------:R-:W-:Y:S01]  /*c250*/  ISETP.GE.AND P0, PT, R0, R11, PT ;  /* 0x0000000b0000720c */ /* 0x000fe20003f06270 */
[----:B-1-3--:R1:W2:-:S12]  /*c260*/  SHFL.IDX PT, R2, R4, 0x3, 0x181f ;  /* 0x00781f0004027f89 */ /* 0x00a29800000e0000 */
[----:B-1----:R-:W-:Y:S05]  /*c270*/  @P0 BRA `(.L_x_5936) ;  /* 0x0000000000240947 */ /* 0x002fea0003800000 */
[----:B------:R-:W-:Y:S02]  /*c280*/  ULDC UR4, c[0x0][0xac8] ;  /* 0x0002b20000047ab9 */ /* 0x000fe40000000800 */
[----:B------:R-:W-:Y:S02]  /*c290*/  ISETP.GE.AND P2, PT, R16, UR4, PT ;  /* 0x0000000410007c0c */ /* 0x000fe4000bf46270 */
[----:B------:R-:W-:-:S11]  /*c2a0*/  ISETP.GE.AND P3, PT, R17, UR4, PT ;  /* 0x0000000411007c0c */ /* 0x000fd6000bf66270 */
[CC--:B--2---:R-:W-:Y:S02]  /*c2b0*/  @!P2 LEA R6, P0, R16.reuse, R2.reuse, 0x1 ;  /* 0x000000021006a211 */ /* 0x0c4fe400078008ff */
[C---:B------:R-:W-:Y:S02]  /*c2c0*/  @!P3 LEA R2, P1, R17.reuse, R2, 0x1 ;  /* 0x000000021102b211 */ /* 0x040fe400078208ff */
[-C--:B0-----:R-:W-:Y:S02]  /*c2d0*/  @!P2 LEA.HI.X R7, R16, R5.reuse, R234, 0x1, P0 ;  /* 0x000000051007a211 */ /* 0x081fe400000f0cea */
[----:B------:R-:W-:-:S03]  /*c2e0*/  @!P3 LEA.HI.X R3, R17, R5, R233, 0x1, P1 ;  /* 0x000000051103b211 */ /* 0x000fc600008f0ce9 */
[----:B------:R1:W-:Y:S04]  /*c2f0*/  @!P2 ST.E.128 desc[UR48][R6.64], RZ ;  /* 0x000000ff0600a985 */ /* 0x0003e8000c101d30 */
[----:B------:R1:W-:Y:S02]  /*c300*/  @!P3 ST.E.128 desc[UR48][R2.64], RZ ;  /* 0x000000ff0200b985 */ /* 0x0003e4000c101d30 */
.L_x_5936:
[----:B------:R-:W-:Y:S05]  /*c310*/  BSYNC B0 ;  /* 0x0000000000007941 */ /* 0x000fea0003800000 */
.L_x_5927:
[----:B------:R-:W-:Y:S02]  /*c320*/  ULDC UR4, c[0x0][0xc3c] ;  /* 0x00030f0000047ab9 */ /* 0x000fe40000000800 */
[----:B------:R-:W-:-:S13]  /*c330*/  ISETP.GE.AND P0, PT, R47, UR4, PT ;  /* 0x000000042f007c0c */ /* 0x000fda000bf06270 */
[----:B------:R-:W-:Y:S05]  /*c340*/  @!P0 BRA `(.L_x_5946) ;  /* 0xffffff4800b48947 */ /* 0x000fea000383ffff */
[----:B------:R-:W-:Y:S05]  /*c350*/  EXIT ;  /* 0x000000000000794d */ /* 0x000fea0003800000 */
.L_x_5901:
        /* <DEDUP_REMOVED lines=22> */
.L_x_5947:
        /* <DEDUP_REMOVED lines=41> */
.L_x_5953:
        /* <DEDUP_REMOVED lines=14> */
.L_x_5952:
[----:B------:R-:W-:Y:S05]  /*c830*/  BSYNC B0 ;  /* 0x0000000000007941 */ /* 0x000fea0003800000 */
.L_x_5951:
        /* <DEDUP_REMOVED lines=22> */
.L_x_5949:
        /* <DEDUP_REMOVED lines=17> */
.L_x_5954:
        /* <DEDUP_REMOVED lines=28> */
.L_x_5950:
[----:B------:R0:W-:Y:S01]  /*cc70*/  STL [R1+0x10], R4 ;  /* 0x0000100401007387 */ /* 0x0001e20000100800 */
[----:B------:R-:W-:-:S03]  /*cc80*/  UMOV UR36, URZ ;  /* 0x0000003f00247c82 */ /* 0x000fc60008000000 */
[----:B------:R0:W-:Y:S02]  /*cc90*/  STL [R1+0x14], RZ ;  /* 0x000014ff01007387 */ /* 0x0001e40000100800 */
.L_x_5955:
        /* <DEDUP_REMOVED lines=11> */
.L_x_5948:
[----:B--2---:R-:W-:Y:S01]  /*cd50*/  IMAD.MOV.U32 R0, RZ, RZ, 0x1 ;  /* 0x00000001ff007424 */ /* 0x004fe200078e00ff */
[----:B------:R-:W-:Y:S01]  /*cd60*/  ULDC UR4, c[0x0][0xc3c] ;  /* 0x00030f0000047ab9 */ /* 0x000fe20000000800 */
[----:B------:R2:W-:Y:S01]  /*cd70*/  STL [R1+0x2c], RZ ;  /* 0x00002cff01007387 */ /* 0x0005e20000100800 */
[----:B------:R-:W-:-:S03]  /*cd80*/  UISETP.GE.AND UP0, UPT, UR45, UR4, UPT ;  /* 0x000000042d00728c */ /* 0x000fc6000bf06270 */
[----:B------:R2:W-:Y:S03]  /*cd90*/  STL [R1+0x4], R0 ;  /* 0x0000040001007387 */ /* 0x0005e60000100800 */
[----:B------:R-:W-:Y:S01]  /*cda0*/  PLOP3.LUT P0, PT, PT, PT, UP0, 0x80, 0x0 ;  /* 0x000000000000781c */ /* 0x000fe20003f0f008 */
[----:B------:R2:W-:-:S12]  /*cdb0*/  STL [R1], RZ ;  /* 0x000000ff01007387 */ /* 0x0005d80000100800 */
        /* <DEDUP_REMOVED lines=13> */
[C---:B------:R-:W-:Y:S01]  /*ce90*/  IMAD.SHL.U32 R5, R6.reuse, 0x4, RZ ;  /* 0x0000000406057824 */ /* 0x040fe200078e00ff */
[----:B------:R-:W-:Y:S01]  /*cea0*/  SHF.R.U32.HI R3, RZ, 0x5, R4 ;  /* 0x00000005ff037819 */ /* 0x000fe20000011604 */
[----:B------:R-:W-:Y:S01]  /*ceb0*/  IMAD.SHL.U32 R19, R6, 0x80, RZ ;  /* 0x0000008006137824 */ /* 0x000fe200078e00ff */
[----:B0-----:R-:W-:-:S04]  /*cec0*/  LOP3.LUT R2, R0, 0x80, RZ, 0xc0, !PT ;  /* 0x0000008000027812 */ /* 0x001fc800078ec0ff */
[----:B------:R-:W-:-:S04]  /*ced0*/  LOP3.LUT R2, R2, 0x10, R6, 0xf8, !PT ;  /* 0x0000001002027812 */ /* 0x000fc800078ef806 */
[----:B------:R-:W-:Y:S02]  /*cee0*/  LOP3.LUT R5, R2, 0x10, R5, 0x78, !PT ;  /* 0x0000001002057812 */ /* 0x000fe400078e7805 */
[C---:B------:R-:W-:Y:S02]  /*cef0*/  LOP3.LUT R2, R0.reuse, 0x60, RZ, 0xc0, !PT ;  /* 0x0000006000027812 */ /* 0x040fe400078ec0ff */
[----:B------:R-:W-:-:S03]  /*cf00*/  LOP3.LUT R0, R0, 0x100, RZ, 0xc0, !PT ;  /* 0x0000010000007812 */ /* 0x000fc600078ec0ff */
[----:B------:R-:W-:-:S05]  /*cf10*/  IMAD R2, R3, 0x200, R2 ;  /* 0x0000020003027824 */ /* 0x000fca00078e0202 */
[----:B------:R-:W-:Y:S02]  /*cf20*/  IADD3 R2, R5, R2, R0 ;  /* 0x0000000205027210 */ /* 0x000fe40007ffe000 */
[----:B------:R-:W-:-:S03]  /*cf30*/  LOP3.LUT R0, R19, 0x380, RZ, 0xc0, !PT ;  /* 0x0000038013007812 */ /* 0x000fc600078ec0ff */
[----:B------:R0:W-:Y:S02]  /*cf40*/  STL [R1+0x20], R2 ;  /* 0x0000200201007387 */ /* 0x0001e40000100800 */
[----:B------:R-:W-:Y:S02]  /*cf50*/  IMAD R3, R3, 0x10, R0 ;  /* 0x0000001003037824 */ /* 0x000fe400078e0200 */
[----:B------:R-:W-:-:S05]  /*cf60*/  IMAD.SHL.U32 R0, R6, 0x10, RZ ;  /* 0x0000001006007824 */ /* 0x000fca00078e00ff */
[----:B0-----:R-:W-:Y:S01]  /*cf70*/  LOP3.LUT R2, R3, 0x70, R0, 0x78, !PT ;  /* 0x0000007003027812 */ /* 0x001fe200078e7800 */
[----:B------:R-:W-:-:S03]  /*cf80*/  IMAD.SHL.U32 R3, R6, 0x2, RZ ;  /* 0x0000000206037824 */ /* 0x000fc600078e00ff */
[----:B------:R-:W-:Y:S02]  /*cf90*/  LOP3.LUT R19, R2, 0xc00, R19, 0xf8, !PT ;  /* 0x00000c0002137812 */ /* 0x000fe400078ef813 */
[----:B------:R-:W-:-:S04]  /*cfa0*/  LOP3.LUT R2, R0, 0x3f0, RZ, 0xc0, !PT ;  /* 0x000003f000027812 */ /* 0x000fc800078ec0ff */
[----:B------:R-:W-:Y:S01]  /*cfb0*/  LOP3.LUT R3, R2, 0x70, R3, 0x78, !PT ;  /* 0x0000007002037812 */ /* 0x000fe200078e7803 */
[----:B------:R-:W-:Y:S01]  /*cfc0*/  IMAD.SHL.U32 R2, R4, 0x10, RZ ;  /* 0x0000001004027824 */ /* 0x000fe200078e00ff */
[----:B------:R-:W-:-:S04]  /*cfd0*/  SHF.R.U32.HI R4, RZ, 0x3, R4 ;  /* 0x00000003ff047819 */ /* 0x000fc80000011604 */
[----:B------:R-:W-:Y:S01]  /*cfe0*/  LOP3.LUT R2, R3, 0x400, R2, 0xf8, !PT ;  /* 0x0000040003027812 */ /* 0x000fe200078ef802 */
[----:B------:R-:W-:Y:S01]  /*cff0*/  IMAD.MOV.U32 R3, RZ, RZ, 0x40 ;  /* 0x00000040ff037424 */ /* 0x000fe200078e00ff */
[----:B------:R-:W-:Y:S01]  /*d000*/  LOP3.LUT R4, R4, 0x70, R0, 0xf8, !PT ;  /* 0x0000007004047812 */ /* 0x000fe200078ef800 */
[----:B------:R-:W-:Y:S02]  /*d010*/  IMAD.MOV.U32 R0, RZ, RZ, 0x1 ;  /* 0x00000001ff007424 */ /* 0x000fe400078e00ff */
[----:B------:R-:W-:Y:S01]  /*d020*/  IMAD.IADD R2, R17, 0x1, R2 ;  /* 0x0000000111027824 */ /* 0x000fe200078e0202 */
[----:B------:R-:W-:-:S05]  /*d030*/  SEL R3, R3, 0xffffffc0, !P0 ;  /* 0xffffffc003037807 */ /* 0x000fca0004000000 */
[----:B------:R-:W-:Y:S04]  /*d040*/  STL [R1+0x30], R3 ;  /* 0x0000300301007387 */ /* 0x000fe80000100800 */
[----:B------:R-:W-:Y:S04]  /*d050*/  STL [R1+0x28], R2 ;  /* 0x0000280201007387 */ /* 0x000fe80000100800 */
[----:B------:R-:W-:Y:S04]  /*d060*/  STL [R1], RZ ;  /* 0x000000ff01007387 */ /* 0x000fe80000100800 */
[----:B------:R0:W-:Y:S04]  /*d070*/  STL [R1+0x4], R0 ;  /* 0x0000040001007387 */ /* 0x0001e80000100800 */
[----:B------:R1:W-:Y:S01]  /*d080*/  STL [R1+0x2c], RZ ;  /* 0x00002cff01007387 */ /* 0x0003e20000100800 */
[----:B0-----:R-:W-:-:S05]  /*d090*/  IMAD.IADD R0, R3, 0x1, R19 ;  /* 0x0000000103007824 */ /* 0x001fca00078e0213 */
[----:B------:R1:W-:Y:S02]  /*d0a0*/  STL [R1+0x24], R0 ;  /* 0x0000240001007387 */ /* 0x0003e40000100800 */
.L_x_6023:
        /* <DEDUP_REMOVED lines=42> */
[----:B------:R-:W-:-:S04]  /*d350*/  IMAD.U32 R5, RZ, RZ, UR7 ;  /* 0x00000007ff057e24 */ /* 0x000fc8000f8e00ff */
[----:B-1----:R0:W5:Y:S04]  /*d360*/  @P0 LDG.E R0, desc[UR48][R2.64] ;  /* 0x0000003002000981 */ /* 0x002168000c1e1900 */
        /* <DEDUP_REMOVED lines=8> */
.L_x_5957:
        /* <DEDUP_REMOVED lines=25> */
.L_x_5958:
[----:B------:R-:W-:Y:S05]  /*d580*/  @!P1 BRA `(.L_x_5959) ;  /* 0x0000000000149947 */ /* 0x000fea0003800000 */
[----:B------:R-:W2:Y:S04]  /*d590*/  LDG.E R0, desc[UR48][R4.64] ;  /* 0x0000003004007981 */ /* 0x000ea8000c1e1900 */
[----:B------:R-:W3:Y:S01]  /*d5a0*/  LDG.E R4, desc[UR48][R4.64+0x4] ;  /* 0x0000043004047981 */ /* 0x000ee2000c1e1900 */
[----:B--2---:R-:W-:Y:S02]  /*d5b0*/  R2UR UR5, R0 ;  /* 0x00000000000572ca */ /* 0x004fe400000e0000 */
[----:B---3--:R-:W-:-:S13]  /*d5c0*/  R2UR UR4, R4 ;  /* 0x00000000040472ca */ /* 0x008fda00000e0000 */
[----:B------:R-:W-:-:S12]  /*d5d0*/  UIADD3 UR4, -UR5, UR4, URZ ;  /* 0x0000000405047290 */ /* 0x000fd8000fffe13f */
.L_x_5959:
[----:B------:R-:W-:Y:S01]  /*d5e0*/  UIADD3 UR41, -UR41, UR4, URZ ;  /* 0x0000000429297290 */ /* 0x000fe2000fffe13f */
[----:B------:R-:W-:Y:S02]  /*d5f0*/  BSSY B7, `(.L_x_5960) ;  /* 0x0000345000077945 */ /* 0x000fe40003800000 */
[----:B------:R-:W-:Y:S01]  /*d600*/  UMOV UR4, URZ ;  /* 0x0000003f00047c82 */ /* 0x000fe20008000000 */
[----:B------:R-:W-:Y:S02]  /*d610*/  UIADD3 UR5, UR41, 0xdf, URZ ;  /* 0x000000df29057890 */ /* 0x000fe4000fffe03f */
[----:B------:R-:W-:Y:S02]  /*d620*/  ISETP.LT.AND P0, PT, RZ, UR41, PT ;  /* 0x00000029ff007c0c */ /* 0x000fe4000bf01270 */
[----:B------:R-:W-:-:S04]  /*d630*/  UIMAD.WIDE UR4, UR5, -0x6db6db6d, UR4 ;  /* 0x92492493050478a5 */ /* 0x000fc8000f8e0204 */
[----:B------:R-:W-:-:S04]  /*d640*/  USHF.R.U32.HI UR40, URZ, 0x1f, UR5 ;  /* 0x0000001f3f287899 */ /* 0x000fc80008011605 */
[----:B------:R-:W-:-:S03]  /*d650*/  ULEA.HI.SX32 UR40, UR5, UR40, 0x19 ;  /* 0x0000002805287291 */ /* 0x000fc6000f8fca3f */
[----:B------:R-:W-:Y:S09]  /*d660*/  @P0 BRA `(.L_x_5961) ;  /* 0x0000000000480947 */ /* 0x000ff20003800000 */
        /* <DEDUP_REMOVED lines=18> */
.L_x_5961:
        /* <DEDUP_REMOVED lines=20> */
.L_x_5964:
[----:B------:R-:W-:Y:S05]  /*d8d0*/  BSYNC B6 ;  /* 0x0000000000067941 */ /* 0x000fea0003800000 */
.L_x_5963:
        /* <DEDUP_REMOVED lines=24> */
.L_x_5966:
[----:B------:R-:W-:Y:S05]  /*da60*/  BSYNC B6 ;  /* 0x0000000000067941 */ /* 0x000fea0003800000 */
.L_x_5965:
        /* <DEDUP_REMOVED lines=21> */
.L_x_5968:
[----:B------:R-:W-:Y:S05]  /*dbc0*/  BSYNC B6 ;  /* 0x0000000000067941 */ /* 0x000fea0003800000 */
.L_x_5967:
        /* <DEDUP_REMOVED lines=19> */
.L_x_5970:
[----:B------:R-:W-:Y:S05]  /*dd00*/  BSYNC B6 ;  /* 0x0000000000067941 */ /* 0x000fea0003800000 */
.L_x_5969:
        /* <DEDUP_REMOVED lines=24> */
.L_x_6042:
[----:B0-----:R-:W3:Y:S01]  /*de90*/  LDL.LU R0, [R1+0xc] ;  /* 0x00000c0001007983 */ /* 0x001ee20000300800 */
[----:B------:R-:W-:Y:S02]  /*dea0*/  PLOP3.LUT P1, PT, PT, PT, PT, 0x8, 0x0 ;  /* 0x000000000000781c */ /* 0x000fe40003f2e170 */
[----:B-1----:R-:W-:Y:S02]  /*deb0*/  ISETP.NE.AND P0, PT, R14, RZ, PT ;  /* 0x000000ff0e00720c */ /* 0x002fe40003f05270 */
        /* <DEDUP_REMOVED lines=9> */
.L_x_6045:
        /* <DEDUP_REMOVED lines=21> */
.L_x_5974:
[----:B0-----:R-:W3:Y:S04]  /*e0a0*/  LDL R3, [R1] ;  /* 0x0000000001037983 */ /* 0x001ee80000100800 */
        /* <DEDUP_REMOVED lines=8> */
.L_x_6046:
        /* <DEDUP_REMOVED lines=8> */
.L_x_5976:
[----:B------:R-:W2:Y:S01]  /*e1b0*/  LDL R5, [R1] ;  /* 0x0000000001057983 */ /* 0x000ea20000100800 */
        /* <DEDUP_REMOVED lines=9> */
[----:B------:R-:W-:-:S04]  /*e250*/  UMOV UR34, URZ ;  /* 0x0000003f00227c82 */ /* 0x000fc80008000000 */
[----:B------:R-:W-:Y:S01]  /*e260*/  UIADD3 UR33, UR33, 0x2e870, URZ ;  /* 0x0002e87021217890 */ /* 0x000fe2000fffe03f */
[----:B--2---:R-:W-:-:S05]  /*e270*/  IMAD R4, R5, 0x7000, R17 ;  /* 0x0000700005047824 */ /* 0x004fca00078e0211 */
[----:B------:R-:W-:-:S13]  /*e280*/  R2UR UR32, R4 ;  /* 0x00000000042072ca */ /* 0x000fda00000e0000 */
[----:B------:R-:W-:-:S09]  /*e290*/  UIADD3 UR32, UR32, 0xe400, URZ ;  /* 0x0000e40020207890 */ /* 0x000fd2000fffe03f */
[----:B------:R1:W-:Y:S01]  /*e2a0*/  UTMALDG.4D [UR32], [UR4], desc[UR6] ;  /* 0x00000620040075b4 */ /* 0x0003e20008019000 */
[----:B------:R-:W2:Y:S02]  /*e2b0*/  SYNCS.PHASECHK.TRANS64.TRYWAIT P0, [R3+URZ+0x2e840], R2 ;  /* 0x02e84002030075a7 */ /* 0x000ea4000800017f */
[----:B-12---:R-:W-:Y:S05]  /*e2c0*/  @!P0 BRA `(.L_x_5977) ;  /* 0x0000003800388947 */ /* 0x006fea0003800000 */
.L_x_6047:
        /* <DEDUP_REMOVED lines=8> */
.L_x_5978:
        /* <DEDUP_REMOVED lines=19> */
.L_x_5972:
        /* <DEDUP_REMOVED lines=34> */
.L_x_5980:
[----:B------:R-:W-:Y:S05]  /*e6a0*/  BSYNC B6 ;  /* 0x0000000000067941 */ /* 0x000fea0003800000 */
.L_x_5979:
[----:B------:R-:W3:Y:S01]  /*e6b0*/  LDL.LU R4, [R1+0x14] ;  /* 0x0000140001047983 */ /* 0x000ee20000300800 */
[----:B------:R-:W0:Y:S01]  /*e6c0*/  LDC R6, c[0x0][0x448] ;  /* 0x00011200ff067b82 */ /* 0x000e220000000800 */
[----:B------:R-:W-:Y:S02]  /*e6d0*/  ULDC.64 UR8, c[0x0][0x2d8] ;  /* 0x0000b60000087ab9 */ /* 0x000fe40000000a00 */
[----:B--2---:R1:W5:Y:S01]  /*e6e0*/  LDL R8, [R1+0x28] ;  /* 0x0000280001087983 */ /* 0x0043620000100800 */
[----:B------:R-:W2:Y:S01]  /*e6f0*/  S2R R2, SR_TID.X ;  /* 0x0000000000027919 */ /* 0x000ea20000002100 */
[----:B------:R-:W4:Y:S01]  /*e700*/  S2R R0, SR_TID.X ;  /* 0x0000000000007919 */ /* 0x000f220000002100 */
[----:B0-----:R-:W-:Y:S02]  /*e710*/  ISETP.NE.AND P0, PT, R6, 0x1, PT ;  /* 0x000000010600780c */ /* 0x001fe40003f05270 */
[----:B--2---:R-:W-:-:S04]  /*e720*/  LOP3.LUT R2, R2, 0x7f, RZ, 0xc0, !PT ;  /* 0x0000007f02027812 */ /* 0x004fc800078ec0ff */
[----:B------:R-:W-:Y:S01]  /*e730*/  SHF.R.U32.HI R2, RZ, 0x3, R2 ;  /* 0x00000003ff027819 */ /* 0x000fe20000011602 */
[----:B----4-:R-:W-:-:S06]  /*e740*/  IMAD.SHL.U32 R3, R0, 0x10, RZ ;  /* 0x0000001000037824 */ /* 0x010fcc00078e00ff */
[----:B------:R-:W0:Y:S01]  /*e750*/  @P0 LDC R0, c[0x0][0x450] ;  /* 0x00011400ff000b82 */ /* 0x000e220000000800 */
[----:B------:R-:W-:-:S07]  /*e760*/  LOP3.LUT R3, R2, 0x70, R3, 0xf8, !PT ;  /* 0x0000007002037812 */ /* 0x000fce00078ef803 */
[----:B------:R-:W2:Y:S01]  /*e770*/  @P0 LDC R2, c[0x0][0x44c] ;  /* 0x00011300ff020b82 */ /* 0x000ea20000000800 */
[----:B------:R-:W-:Y:S01]  /*e780*/  UIMAD UR6, UR37, UR8, URZ ;  /* 0x00000008250672a4 */ /* 0x000fe2000f8e023f */
[----:B------:R-:W-:Y:S01]  /*e790*/  UMOV UR50, UR56 ;  /* 0x0000003800327c82 */ /* 0x000fe20008000000 */
[----:B------:R-:W4:Y:S01]  /*e7a0*/  S2R R7, SR_TID.X ;  /* 0x0000000000077919 */ /* 0x000f220000002100 */
        /* <DEDUP_REMOVED lines=9> */
[----:B----4-:R-:W-:-:S05]  /*e840*/  IMAD.SHL.U32 R9, R7, 0x10, RZ ;  /* 0x0000001007097824 */ /* 0x010fca00078e00ff */
[----:B------:R-:W-:Y:S02]  /*e850*/  LOP3.LUT R9, R9, 0x70, RZ, 0xc0, !PT ;  /* 0x0000007009097812 */ /* 0x000fe400078ec0ff */
[----:B------:R-:W-:-:S04]  /*e860*/  LOP3.LUT R7, R7, 0x7f, RZ, 0xc0, !PT ;  /* 0x0000007f07077812 */ /* 0x000fc800078ec0ff */
[----:B------:R-:W-:Y:S01]  /*e870*/  SHF.R.U32.HI R10, RZ, 0x3, R7 ;  /* 0x00000003ff0a7819 */ /* 0x000fe20000011607 */
        /* <DEDUP_REMOVED lines=20> */
[----:B------:R-:W-:-:S03]  /*e9c0*/  ULDC UR4, c[0x0][0x2b8] ;  /* 0x0000ae0000047ab9 */ /* 0x000fc60000000800 */
[----:B------:R-:W-:Y:S02]  /*e9d0*/  IADD3.X R2, R3, UR5, R4, P0, !PT ;  /* 0x0000000503027c10 */ /* 0x000fe400087fe404 */
[----:B------:R-:W-:Y:S01]  /*e9e0*/  ISETP.GE.AND P0, PT, R9, UR4, PT ;  /* 0x0000000409007c0c */ /* 0x000fe2000bf06270 */
[----:B------:R-:W-:-:S03]  /*e9f0*/  UMOV UR4, 0xffffffff ;  /* 0xffffffff00047882 */ /* 0x000fc60000000000 */
[----:B-1----:R-:W-:Y:S09]  /*ea00*/  BRA.DIV UR4, `(.L_x_5981) ;  /* 0x00000032047c7947 */ /* 0x002ff2000b800000 */
[----:B------:R-:W0:Y:S01]  /*ea10*/  SHFL.IDX PT, R7, R0, RZ, 0x181f ;  /* 0x00181fff00077589 */ /* 0x000e2200000e0000 */
[----:B------:R-:W-:Y:S02]  /*ea20*/  IMAD R4, R18, R6, RZ ;  /* 0x0000000612047224 */ /* 0x000fe400078e02ff */
[----:B------:R-:W-:Y:S01]  /*ea30*/  IMAD.IADD R3, R10, 0x1, R5 ;  /* 0x000000010a037824 */ /* 0x000fe200078e0205 */
[----:B------:R-:W1:Y:S03]  /*ea40*/  SHFL.IDX PT, R6, R2, RZ, 0x181f ;  /* 0x00181fff02067589 */ /* 0x000e6600000e0000 */
[C---:B------:R-:W-:Y:S01]  /*ea50*/  VIADD R5, R3.reuse, 0x10 ;  /* 0x0000001003057836 */ /* 0x040fe20000000000 */
[----:B------:R-:W-:-:S13]  /*ea60*/  ISETP.GE.AND P1, PT, R3, R4, PT ;  /* 0x000000040300720c */ /* 0x000fda0003f26270 */
[----:B0-----:R-:W-:-:S05]  /*ea70*/  @!P1 IADD3 R7, P2, R9, R7, RZ ;  /* 0x0000000709079210 */ /* 0x001fca0007f5e0ff */
[----:B-1----:R-:W-:-:S05]  /*ea80*/  @!P1 IMAD.X R6, RZ, RZ, R6, P2 ;  /* 0x000000ffff069224 */ /* 0x002fca00010e0606 */
[----:B------:R-:W-:-:S04]  /*ea90*/  @!P1 LOP3.LUT R7, R7, R6, RZ, 0x3c, !PT ;  /* 0x0000000607079212 */ /* 0x000fc800078e3cff */
[----:B------:R-:W-:-:S04]  /*eaa0*/  @!P1 LOP3.LUT R6, R7, R6, RZ, 0x3c, !PT ;  /* 0x0000000607069212 */ /* 0x000fc800078e3cff */
[----:B------:R-:W-:-:S05]  /*eab0*/  @!P1 LOP3.LUT R7, R7, R6, RZ, 0x3c, !PT ;  /* 0x0000000607079212 */ /* 0x000fca00078e3cff */
[----:B------:R-:W-:Y:S01]  /*eac0*/  @!PT LDS RZ, [RZ] ;  /* 0x00000000fffff984 */ /* 0x000fe20000000800 */
[----:B-----5:R0:W-:Y:S01]  /*ead0*/  @!P1 LDGSTS.E.BYPASS.LTC128B.128 [R8+0x1c400], desc[UR48][R6.64], !P0 ;  /* 0x1c40000006089fae */ /* 0x0201e2000c101d70 */
[----:B------:R-:W-:-:S03]  /*eae0*/  ISETP.GE.AND P1, PT, R5, R4, PT ;  /* 0x000000040500720c */ /* 0x000fc60003f26270 */
[----:B------:R-:W-:Y:S04]  /*eaf0*/  SHFL.IDX PT, R5, R2, 0x1, 0x181f ;  /* 0x00381f0002057f89 */ /* 0x000fe800000e0000 */
[----:B0-----:R-:W0:Y:S06]  /*eb00*/  SHFL.IDX PT, R6, R0, 0x1, 0x181f ;  /* 0x00381f0000067f89 */ /* 0x001e2c00000e0000 */
        /* <DEDUP_REMOVED lines=39> */
[----:B0-----:R-:W0:Y:S04]  /*ed80*/  SHFL.IDX PT, R6, R0, 0x6, 0x181f ;  /* 0x00d81f0000067f89 */ /* 0x001e2800000e0000 */
[----:B------:R-:W1:Y:S03]  /*ed90*/  SHFL.IDX PT, R0, R0, 0x7, 0x181f ;  /* 0x00f81f0000007f89 */ /* 0x000e6600000e0000 */
[----:B0-----:R-:W-:-:S05]  /*eda0*/  @!P1 IADD3 R6, P2, R9, R6, RZ ;  /* 0x0000000609069210 */ /* 0x001fca0007f5e0ff */
[----:B------:R-:W-:-:S04]  /*edb0*/  @!P1 IMAD.X R5, RZ, RZ, R5, P2 ;  /* 0x000000ffff059224 */ /* 0x000fc800010e0605 */
[----:B------:R-:W-:Y:S02]  /*edc0*/  @!P1 IMAD.MOV.U32 R7, RZ, RZ, R5 ;  /* 0x000000ffff079224 */ /* 0x000fe400078e0005 */
[----:B------:R0:W2:Y:S04]  /*edd0*/  SHFL.IDX PT, R5, R2, 0x7, 0x181f ;  /* 0x00f81f0002057f89 */ /* 0x0000a800000e0000 */
[----:B-1----:R0:W-:Y:S02]  /*ede0*/  @!P1 LDGSTS.E.BYPASS.LTC128B.128 [R8+0x1f400], desc[UR48][R6.64], !P0 ;  /* 0x1f40000006089fae */ /* 0x0021e4000c101d70 */
.L_x_6064:
[----:B------:R-:W-:-:S05]  /*edf0*/  VIADD R3, R3, 0x70 ;  /* 0x0000007003037836 */ /* 0x000fca0000000000 */
[----:B------:R-:W-:-:S13]  /*ee00*/  ISETP.GE.AND P1, PT, R3, R4, PT ;  /* 0x000000040300720c */ /* 0x000fda0003f26270 */
[----:B0-----:R-:W-:-:S05]  /*ee10*/  @!P1 IADD3 R2, P2, R9, R0, RZ ;  /* 0x0000000009029210 */ /* 0x001fca0007f5e0ff */
[----:B--2---:R-:W-:-:S05]  /*ee20*/  @!P1 IMAD.X R3, RZ, RZ, R5, P2 ;  /* 0x000000ffff039224 */ /* 0x004fca00010e0605 */
[----:B------:R-:W-:Y:S01]  /*ee30*/  @!PT LDS RZ, [RZ] ;  /* 0x00000000fffff984 */ /* 0x000fe20000000800 */
[----:B------:R-:W-:Y:S01]  /*ee40*/  @!PT LDS RZ, [RZ] ;  /* 0x00000000fffff984 */ /* 0x000fe20000000800 */
[----:B------:R-:W-:Y:S01]  /*ee50*/  @!PT LDS RZ, [RZ] ;  /* 0x00000000fffff984 */ /* 0x000fe20000000800 */
[----:B------:R0:W-:Y:S01]  /*ee60*/  @!P1 LDGSTS.E.BYPASS.LTC128B.128 [R8+0x1fc00], desc[UR48][R2.64], !P0 ;  /* 0x1fc0000002089fae */ /* 0x0001e2000c101d70 */
[----:B------:R-:W-:Y:S01]  /*ee70*/  PLOP3.LUT P0, PT, PT, PT, PT, 0x80, 0x0 ;  /* 0x000000000000781c */ /* 0x000fe20003f0f070 */
[----:B------:R-:W-:-:S12]  /*ee80*/  NOP ;  /* 0x0000000000007918 */ /* 0x000fd80000000000 */
.L_x_5982:
[----:B------:R-:W-:Y:S02]  /*ee90*/  PLOP3.LUT P1, PT, P1, P0, PT, 0xa2, 0x0 ;  /* 0x000000000000781c */ /* 0x000fe40000f21472 */
[----:B------:R-:W-:-:S08]  /*eea0*/  @P0 R2UR P1, UR4, R17 ;  /* 0x00000000110402ca */ /* 0x000fd00000020000 */
[----:B------:R-:W-:-:S05]  /*eeb0*/  @P0 PLOP3.LUT P0, PT, P1, PT, PT, 0x80, 0x0 ;  /* 0x000000000000081c */ /* 0x000fca0000f0f070 */
[----:B------:R-:W-:Y:S01]  /*eec0*/  @!P1 SYNCS.ARRIVE.TRANS64.RED.A0T1 RZ, [UR4+0x2e800], RZ ;  /* 0x02e800ffffff99a7 */ /* 0x000fe20008200404 */
[----:B------:R-:W-:Y:S07]  /*eed0*/  @!P1 ARRIVES.LDGSTSBAR.64.TRANSCNT [UR4+0x2e800] ;  /* 0x02e80000ff0099b0 */ /* 0x000fee0008000a84 */
[----:B------:R-:W-:Y:S05]  /*eee0*/  @P0 BRA.U.ANY `(.L_x_5982) ;  /* 0xfffffffd00e80947 */ /* 0x000fea000393ffff */
[----:B0-----:R-:W2:Y:S02]  /*eef0*/  LDL.LU R2, [R1+0x2c] ;  /* 0x00002c0001027983 */ /* 0x001ea40000300800 */
        /* <DEDUP_REMOVED lines=11> */
.L_x_6065:
[----:B------:R-:W-:Y:S05]  /*efb0*/  BSYNC B0 ;  /* 0x0000000000007941 */ /* 0x000fea0003800000 */
.L_x_5983:
[----:B------:R-:W-:-:S06]  /*efc0*/  UISETP.GE.AND UP0, UPT, UR41, 0xe1, UPT ;  /* 0x000000e12900788c */ /* 0x000fcc000bf06270 */
[----:B------:R-:W-:-:S13]  /*efd0*/  PLOP3.LUT P0, PT, PT, PT, UP0, 0x80, 0x0 ;  /* 0x000000000000781c */ /* 0x000fda0003f0f008 */
[----:B------:R-:W-:Y:S05]  /*efe0*/  @!P0 BRA `(.L_x_5985) ;  /* 0x00000010002c8947 */ /* 0x000fea0003800000 */
[----:B0-----:R0:W5:Y:S01]  /*eff0*/  LDL.LU R0, [R1+0x4] ;  /* 0x0000040001007983 */ /* 0x0011620000300800 */
[----:B------:R-:W-:-:S03]  /*f000*/  UIADD3 UR4, UR40, -0x2, URZ ;  /* 0xfffffffe28047890 */ /* 0x000fc6000fffe03f */
[----:B------:R0:W5:Y:S03]  /*f010*/  LDL.LU R6, [R1] ;  /* 0x0000000001067983 */ /* 0x0001660000300800 */
[----:B------:R-:W-:-:S07]  /*f020*/  IMAD.U32 R18, RZ, RZ, UR4 ;  /* 0x00000004ff127e24 */ /* 0x000fce000f8e00ff */
.L_x_6005:
[----:B------:R-:W2:Y:S01]  /*f030*/  LDL R2, [R1+0xc] ;  /* 0x00000c0001027983 */ /* 0x000ea20000100800 */
[----:B-----5:R-:W-:Y:S01]  /*f040*/  VIADD R3, R6, 0x1 ;  /* 0x0000000106037836 */ /* 0x020fe20000000000 */
[----:B------:R-:W-:Y:S05]  /*f050*/  YIELD ;  /* 0x0000000000007946 */ /* 0x000fea0003800000 */
[C---:B------:R-:W-:Y:S01]  /*f060*/  ISETP.NE.AND P0, PT, R3.reuse, 0x2, PT ;  /* 0x000000020300780c */ /* 0x040fe20003f05270 */
[----:B------:R-:W-:Y:S03]  /*f070*/  BSSY B0, `(.L_x_5986) ;  /* 0x000006c000007945 */ /* 0x000fe60003800000 */
[----:B------:R-:W-:-:S02]  /*f080*/  SEL R9, R3, RZ, P0 ;  /* 0x000000ff03097207 */ /* 0x000fc40000000000 */
[----:B--2---:R-:W-:Y:S02]  /*f090*/  LOP3.LUT P1, RZ, R2, 0x1, RZ, 0xc0, !PT ;  /* 0x0000000102ff7812 */ /* 0x004fe4000782c0ff */
[----:B------:R-:W-:-:S04]  /*f0a0*/  SEL R2, RZ, 0x1, P0 ;  /* 0x00000001ff027807 */ /* 0x000fc80000000000 */
[----:B------:R-:W-:-:S05]  /*f0b0*/  LOP3.LUT R8, R0, R2, RZ, 0x3c, !PT ;  /* 0x0000000200087212 */ /* 0x000fca00078e3cff */
        /* <DEDUP_REMOVED lines=27> */
.L_x_5988:
[----:B------:R-:W2:Y:S01]  /*f270*/  S2R R2, SR_TID.X ;  /* 0x0000000000027919 */ /* 0x000ea20000002100 */
[----:B------:R-:W-:Y:S01]  /*f280*/  IMAD R3, R9, 0x8, R17 ;  /* 0x0000000809037824 */ /* 0x000fe200078e0211 */
[----:B------:R-:W-:Y:S01]  /*f290*/  BSSY B1, `(.L_x_5989) ;  /* 0x0000006000017945 */ /* 0x000fe20003800000 */
[----:B--2---:R-:W-:Y:S02]  /*f2a0*/  LOP3.LUT R4, R2, 0x7f, RZ, 0xc0, !PT ;  /* 0x0000007f02047812 */ /* 0x004fe400078ec0ff */
[----:B------:R-:W-:Y:S02]  /*f2b0*/  SHF.L.U32 R2, R8, 0x1f, RZ ;  /* 0x0000001f08027819 */ /* 0x000fe400000006ff */
[----:B------:R-:W-:Y:S02]  /*f2c0*/  ISETP.NE.AND P1, PT, R4, RZ, PT ;  /* 0x000000ff0400720c */ /* 0x000fe40003f25270 */
[----:B------:R-:W2:Y:S02]  /*f2d0*/  SYNCS.PHASECHK.TRANS64.TRYWAIT P0, [R3+URZ+0x2e880], R2 ;  /* 0x02e88002030075a7 */ /* 0x000ea4000800017f */
[----:B--2---:R-:W-:Y:S09]  /*f2e0*/  @!P0 BRA `(.L_x_5990) ;  /* 0x0000003000cc8947 */ /* 0x004ff20003800000 */
.L_x_6066:
[----:B------:R-:W-:Y:S05]  /*f2f0*/  BSYNC B1 ;  /* 0x0000000000017941 */ /* 0x000fea0003800000 */
.L_x_5989:
        /* <DEDUP_REMOVED lines=9> */
.L_x_5992:
[----:B------:R-:W-:Y:S05]  /*f390*/  BSYNC B1 ;  /* 0x0000000000017941 */ /* 0x000fea0003800000 */
.L_x_5991:
[----:B------:R-:W3:Y:S01]  /*f3a0*/  LDL R5, [R1] ;  /* 0x0000000001057983 */ /* 0x000ee20000100800 */
        /* <DEDUP_REMOVED lines=8> */
[----:B------:R-:W-:Y:S01]  /*f430*/  VIADD R7, R3, 0x2e870 ;  /* 0x0002e87003077836 */ /* 0x000fe20000000000 */
[----:B------:R-:W-:Y:S01]  /*f440*/  UMOV UR7, 0x14f00000 ;  /* 0x14f0000000077882 */ /* 0x000fe20000000000 */
[----:B---3--:R-:W-:-:S04]  /*f450*/  IMAD R5, R5, 0x7000, R17 ;  /* 0x0000700005057824 */ /* 0x008fc800078e0211 */
[----:B------:R-:W-:-:S07]  /*f460*/  VIADD R8, R5, 0xe400 ;  /* 0x0000e40005087836 */ /* 0x000fce0000000000 */
.L_x_5993:
        /* <DEDUP_REMOVED lines=13> */
.L_x_6067:
[----:B------:R-:W-:Y:S05]  /*f540*/  BSYNC B1 ;  /* 0x0000000000017941 */ /* 0x000fea0003800000 */
.L_x_5994:
        /* <DEDUP_REMOVED lines=11> */
.L_x_5997:
[----:B------:R-:W-:Y:S05]  /*f600*/  BSYNC B1 ;  /* 0x0000000000017941 */ /* 0x000fea0003800000 */
.L_x_5996:
[----:B------:R-:W-:Y:S01]  /*f610*/  R2UR UR10, R9 ;  /* 0x00000000090a72ca */ /* 0x000fe200000e0000 */
[----:B------:R-:W-:Y:S01]  /*f620*/  UIADD3 UR4, UP0, UR52, 0x370, URZ ;  /* 0x0000037034047890 */ /* 0x000fe2000ff1e03f */
[----:B------:R-:W-:Y:S01]  /*f630*/  R2UR UR6, R10 ;  /* 0x000000000a0672ca */ /* 0x000fe200000e0000 */
[----:B------:R-:W-:Y:S01]  /*f640*/  VIADD R5, R5, 0x20400 ;  /* 0x0002040005057836 */ /* 0x000fe20000000000 */
[----:B------:R-:W-:Y:S01]  /*f650*/  R2UR UR7, R11 ;  /* 0x000000000b0772ca */ /* 0x000fe200000e0000 */
[----:B-12---:R-:W-:Y:S01]  /*f660*/  VIADD R3, R3, 0x2e830 ;  /* 0x0002e83003037836 */ /* 0x006fe20000000000 */
[----:B------:R-:W-:Y:S01]  /*f670*/  PLOP3.LUT P0, PT, PT, PT, PT, 0x80, 0x0 ;  /* 0x000000000000781c */ /* 0x000fe20003f0f070 */
[----:B------:R-:W-:-:S12]  /*f680*/  UIADD3.X UR5, URZ, UR53, URZ, UP0, !UPT ;  /* 0x000000353f057290 */ /* 0x000fd800087fe43f */
.L_x_5998:
        /* <DEDUP_REMOVED lines=10> */
.L_x_5987:
[----:B------:R-:W-:Y:S05]  /*f730*/  BSYNC B0 ;  /* 0x0000000000007941 */ /* 0x000fea0003800000 */
.L_x_5986:
[----:B------:R-:W-:-:S06]  /*f740*/  UISETP.NE.AND UP0, UPT, UR39, 0x3, UPT ;  /* 0x000000032700788c */ /* 0x000fcc000bf05270 */
[----:B------:R-:W-:-:S13]  /*f750*/  PLOP3.LUT P0, PT, PT, PT, UP0, 0x80, 0x0 ;  /* 0x000000000000781c */ /* 0x000fda0003f0f008 */
[----:B------:R-:W-:Y:S05]  /*f760*/  @!P0 BRA `(.L_x_5999) ;  /* 0x0000000000048947 */ /* 0x000fea0003800000 */
[----:B------:R-:W-:Y:S01]  /*f770*/  BPT.TRAP 0x1 ;  /* 0x000000040000795c */ /* 0x000fe20000300000 */
.L_x_5999:
        /* <DEDUP_REMOVED lines=8> */
.L_x_6068:
[----:B------:R-:W-:Y:S05]  /*f800*/  BSYNC B0 ;  /* 0x0000000000007941 */ /* 0x000fea0003800000 */
.L_x_6000:
[----:B------:R-:W-:Y:S05]  /*f810*/  @!P1 BRA `(.L_x_6002) ;  /* 0x0000000000049947 */ /* 0x000fea0003800000 */
[----:B------:R-:W-:Y:S01]  /*f820*/  BPT.TRAP 0x1 ;  /* 0x000000040000795c */ /* 0x000fe20000300000 */
.L_x_6002:
[----:B------:R-:W-:Y:S01]  /*f830*/  SHF.L.U32 R0, R0, 0x1f, RZ ;  /* 0x0000001f00007819 */ /* 0x000fe200000006ff */
[----:B--2---:R-:W-:-:S03]  /*f840*/  IMAD R2, R6, 0x7000, RZ ;  /* 0x0000700006027824 */ /* 0x004fc600078e02ff */
[----:B------:R-:W2:Y:S02]  /*f850*/  SYNCS.PHASECHK.TRANS64.TRYWAIT P0, [R20+URZ+0x2e860], R0 ;  /* 0x02e86000140075a7 */ /* 0x000ea4000800017f */
[----:B--2---:R-:W-:Y:S05]  /*f860*/  @!P0 BRA `(.L_x_6003) ;  /* 0x0000002c00a88947 */ /* 0x004fea0003800000 */
.L_x_6069:
[----:B------:R-:W3:Y:S04]  /*f870*/  LDL R3, [R1+0x24] ;  /* 0x0000240001037983 */ /* 0x000ee80000100800 */
[----:B------:R-:W4:Y:S04]  /*f880*/  LDL R13, [R1+0x20] ;  /* 0x00002000010d7983 */ /* 0x000f280000100800 */
[----:B------:R-:W4:Y:S01]  /*f890*/  LDL R12, [R1+0x1c] ;  /* 0x00001c00010c7983 */ /* 0x000f220000100800 */
[----:B--2---:R-:W-:Y:S01]  /*f8a0*/  LOP3.LUT R0, R2, R19, RZ, 0xfc, !PT ;  /* 0x0000001302007212 */ /* 0x004fe200078efcff */
[----:B------:R-:W-:Y:S05]  /*f8b0*/  WARPSYNC.ALL ;  /* 0x0000000000007948 */ /* 0x000fea0003800000 */
[----:B------:R-:W-:-:S05]  /*f8c0*/  IMAD.IADD R0, R17, 0x1, R0 ;  /* 0x0000000111007824 */ /* 0x000fca00078e0200 */
[----:B------:R-:W1:Y:S02]  /*f8d0*/  LDSM.16.MT88.4 R4, [R0+0xe400] ;  /* 0x00e400000004783b */ /* 0x000e640000004200 */
[C-C-:B-1----:R-:W-:Y:S02]  /*f8e0*/  PRMT R8, R4.reuse, 0x6420, R5.reuse ;  /* 0x0000642004087816 */ /* 0x142fe40000000005 */
[----:B------:R-:W-:Y:S02]  /*f8f0*/  PRMT R9, R4, 0x7531, R5 ;  /* 0x0000753104097816 */ /* 0x000fe40000000005 */
[C-C-:B------:R-:W-:Y:S02]  /*f900*/  PRMT R10, R6.reuse, 0x6420, R7.reuse ;  /* 0x00006420060a7816 */ /* 0x140fe40000000007 */
[----:B------:R-:W-:Y:S02]  /*f910*/  PRMT R11, R6, 0x7531, R7 ;  /* 0x00007531060b7816 */ /* 0x000fe40000000007 */
[----:B---3--:R-:W-:-:S05]  /*f920*/  IADD3 R3, R17, R3, R2 ;  /* 0x0000000311037210 */ /* 0x008fca0007ffe002 */
[----:B------:R-:W1:Y:S01]  /*f930*/  LDSM.16.MT88.4 R4, [R3+0xe400] ;  /* 0x00e400000304783b */ /* 0x000e620000004200 */
[----:B----4-:R-:W-:-:S05]  /*f940*/  IADD3 R0, R12, R2, R13 ;  /* 0x000000020c007210 */ /* 0x010fca0007ffe00d */
[----:B------:R-:W-:Y:S01]  /*f950*/  STSM.16.M88.4 [R0], R8 ;  /* 0x0000000800007844 */ /* 0x000fe20000000200 */
[C-C-:B-1----:R-:W-:Y:S02]  /*f960*/  PRMT R12, R4.reuse, 0x6420, R5.reuse ;  /* 0x00006420040c7816 */ /* 0x142fe40000000005 */
[----:B------:R-:W-:Y:S01]  /*f970*/  PRMT R13, R4, 0x7531, R5 ;  /* 0x00007531040d7816 */ /* 0x000fe20000000005 */
[----:B------:R-:W-:Y:S01]  /*f980*/  VIADD R4, R2, 0x1000 ;  /* 0x0000100002047836 */ /* 0x000fe20000000000 */
[C-C-:B------:R-:W-:Y:S02]  /*f990*/  PRMT R14, R6.reuse, 0x6420, R7.reuse ;  /* 0x00006420060e7816 */ /* 0x140fe40000000007 */
[----:B------:R-:W-:Y:S02]  /*f9a0*/  PRMT R15, R6, 0x7531, R7 ;  /* 0x00007531060f7816 */ /* 0x000fe40000000007 */
[----:B------:R-:W-:-:S03]  /*f9b0*/  LOP3.LUT R4, R4, R19, RZ, 0xfc, !PT ;  /* 0x0000001304047212 */ /* 0x000fc600078efcff */
[----:B------:R-:W-:Y:S02]  /*f9c0*/  STSM.16.M88.4 [R0+0x800], R12 ;  /* 0x0008000c00007844 */ /* 0x000fe40000000200 */
[----:B------:R-:W-:-:S05]  /*f9d0*/  IMAD.IADD R4, R17, 0x1, R4 ;  /* 0x0000000111047824 */ /* 0x000fca00078e0204 */
[----:B------:R-:W1:Y:S02]  /*f9e0*/  LDSM.16.MT88.4 R8, [R4+0xe400] ;  /* 0x00e400000408783b */ /* 0x000e640000004200 */
[C-C-:B-1----:R-:W-:Y:S02]  /*f9f0*/  PRMT R4, R8.reuse, 0x6420, R9.reuse ;  /* 0x0000642008047816 */ /* 0x142fe40000000009 */
[----:B------:R-:W-:Y:S02]  /*fa00*/  PRMT R5, R8, 0x7531, R9 ;  /* 0x0000753108057816 */ /* 0x000fe40000000009 */
[C-C-:B------:R-:W-:Y:S02]  /*fa10*/  PRMT R6, R10.reuse, 0x6420, R11.reuse ;  /* 0x000064200a067816 */ /* 0x140fe4000000000b */
[----:B------:R-:W-:Y:S02]  /*fa20*/  PRMT R7, R10, 0x7531, R11 ;  /* 0x000075310a077816 */ /* 0x000fe4000000000b */
[----:B------:R-:W1:Y:S04]  /*fa30*/  LDSM.16.MT88.4 R8, [R3+0xf400] ;  /* 0x00f400000308783b */ /* 0x000e680000004200 */
[----:B------:R2:W-:Y:S02]  /*fa40*/  STSM.16.M88.4 [R0+0x1000], R4 ;  /* 0x0010000400007844 */ /* 0x0005e40000000200 */
[----:B--2---:R-:W-:-:S05]  /*fa50*/  VIADD R4, R2, 0x2000 ;  /* 0x0000200002047836 */ /* 0x004fca0000000000 */
[----:B------:R-:W-:-:S05]  /*fa60*/  LOP3.LUT R4, R4, R19, RZ, 0xfc, !PT ;  /* 0x0000001304047212 */ /* 0x000fca00078efcff */
        /* <DEDUP_REMOVED lines=43> */
[C---:B--2---:R-:W-:Y:S02]  /*fd20*/  VIADD R4, R2.reuse, 0x5000 ;  /* 0x0000500002047836 */ /* 0x044fe40000000000 */
[----:B------:R-:W-:-:S03]  /*fd30*/  VIADD R2, R2, 0x6000 ;  /* 0x0000600002027836 */ /* 0x000fc60000000000 */
[-C--:B------:R-:W-:Y:S02]  /*fd40*/  LOP3.LUT R4, R4, R19.reuse, RZ, 0xfc, !PT ;  /* 0x0000001304047212 */ /* 0x080fe400078efcff */
[----:B------:R-:W-:-:S03]  /*fd50*/  LOP3.LUT R2, R2, R19, RZ, 0xfc, !PT ;  /* 0x0000001302027212 */ /* 0x000fc600078efcff */
[C---:B------:R-:W-:Y:S02]  /*fd60*/  IMAD.IADD R4, R17.reuse, 0x1, R4 ;  /* 0x0000000111047824 */ /* 0x040fe400078e0204 */
        /* <DEDUP_REMOVED lines=12> */
[----:B------:R-:W-:Y:S01]  /*fe30*/  STSM.16.M88.4 [R0+0x5000], R4 ;  /* 0x0050000400007844 */ /* 0x000fe20000000200 */
[C-C-:B-1----:R-:W-:Y:S02]  /*fe40*/  PRMT R12, R8.reuse, 0x6420, R9.reuse ;  /* 0x00006420080c7816 */ /* 0x142fe40000000009 */
[----:B------:R-:W-:Y:S02]  /*fe50*/  PRMT R13, R8, 0x7531, R9 ;  /* 0x00007531080d7816 */ /* 0x000fe40000000009 */
[----:B------:R-:W-:-:S02]  /*fe60*/  PRMT R14, R10, 0x6420, R11 ;  /* 0x000064200a0e7816 */ /* 0x000fc4000000000b */
        /* <DEDUP_REMOVED lines=22> */
.L_x_6004:
[----:B-1----:R-:W1:Y:S01]  /*ffd0*/  S2R R0, SR_TID.X ;  /* 0x0000000000007919 */ /* 0x002e620000002100 */
[----:B--2---:R2:W-:Y:S01]  /*ffe0*/  SYNCS.ARRIVE.TRANS64.A1T0 RZ, [R20+URZ+0x2e850], RZ ;  /* 0x02e850ff14ff79a7 */ /* 0x0045e2000810003f */
[----:B------:R3:W5:Y:S01]  /*fff0*/  LDL R6, [R1] ;  /* 0x0000000001067983 */ /* 0x0007620000100800 */
[----:B-1----:R-:W-:Y:S01]  /*10000*/  LOP3.LUT R0, R0, 0x7f, RZ, 0xc0, !PT ;  /* 0x0000007f00007812 */ /* 0x002fe200078ec0ff */
        /* <DEDUP_REMOVED lines=9> */
.L_x_5985:
[----:B------:R-:W1:Y:S01]  /*100a0*/  S2R R2, SR_TID.X ;  /* 0x0000000000027919 */ /* 0x000e620000002100 */
[----:B------:R-:W-:Y:S01]  /*100b0*/  BSSY B0, `(.L_x_6006) ;  /* 0x0000011000007945 */ /* 0x000fe20003800000 */
[----:B-1----:R-:W-:-:S04]  /*100c0*/  LOP3.LUT R2, R2, 0x7f, RZ, 0xc0, !PT ;  /* 0x0000007f02027812 */ /* 0x002fc800078ec0ff */
[----:B------:R-:W-:-:S13]  /*100d0*/  ISETP.NE.AND P0, PT, R2, RZ, PT ;  /* 0x000000ff0200720c */ /* 0x000fda0003f05270 */
[----:B------:R-:W-:Y:S05]  /*100e0*/  @P0 BRA `(.L_x_6007) ;  /* 0x0000000000340947 */ /* 0x000fea0003800000 */
[----:B------:R-:W1:Y:S01]  /*100f0*/  S2R R3, SR_LANEID ;  /* 0x0000000000037919 */ /* 0x000e620000000000 */
[----:B------:R-:W-:Y:S02]  /*10100*/  VOTEU.ANY UR4, UPT, PT ;  /* 0x0000000000047886 */ /* 0x000fe400038e0100 */
[----:B0----5:R-:W1:Y:S08]  /*10110*/  FLO.U32 R0, UR4 ;  /* 0x0000000400007d00 */ /* 0x021e7000080e0000 */
[----:B------:R-:W0:Y:S01]  /*10120*/  POPC R5, UR4 ;  /* 0x0000000400057d09 */ /* 0x000e220008000000 */
        /* <DEDUP_REMOVED lines=9> */
.L_x_6007:
[----:B------:R-:W-:Y:S05]  /*101c0*/  BSYNC B0 ;  /* 0x0000000000007941 */ /* 0x000fea0003800000 */
.L_x_6006:
[----:B------:R-:W-:-:S06]  /*101d0*/  UISETP.NE.AND UP0, UPT, UR39, 0x3, UPT ;  /* 0x000000032700788c */ /* 0x000fcc000bf05270 */
[----:B------:R-:W-:-:S13]  /*101e0*/  PLOP3.LUT P1, PT, PT, PT, UP0, 0x80, 0x0 ;  /* 0x000000000000781c */ /* 0x000fda0003f2f008 */
[----:B------:R-:W-:Y:S05]  /*101f0*/  @!P1 BRA `(.L_x_6008) ;  /* 0x0000000000049947 */ /* 0x000fea0003800000 */
[----:B------:R-:W-:Y:S01]  /*10200*/  BPT.TRAP 0x1 ;  /* 0x000000040000795c */ /* 0x000fe20000300000 */
.L_x_6008:
[----:B------:R-:W2:Y:S04]  /*10210*/  LDL R3, [R1+0x4] ;  /* 0x0000040001037983 */ /* 0x000ea80000100800 */
[----:B------:R-:W3:Y:S01]  /*10220*/  LDL R2, [R1] ;  /* 0x0000000001027983 */ /* 0x000ee20000100800 */
[----:B01---5:R-:W-:Y:S01]  /*10230*/  IMAD.U32 R0, RZ, RZ, UR44 ;  /* 0x0000002cff007e24 */ /* 0x023fe2000f8e00ff */
[----:B------:R-:W-:Y:S04]  /*10240*/  BSSY B0, `(.L_x_6009) ;  /* 0x0000007000007945 */ /* 0x000fe80003800000 */
[----:B------:R-:W-:-:S02]  /*10250*/  ISETP.NE.AND P2, PT, R0, 0x3, PT ;  /* 0x000000030000780c */ /* 0x000fc40003f45270 */
[----:B--2---:R-:W-:-:S04]  /*10260*/  LOP3.LUT R3, R3, 0x1, RZ, 0x3c, !PT ;  /* 0x0000000103037812 */ /* 0x004fc800078e3cff */
[----:B------:R-:W-:Y:S01]  /*10270*/  SHF.L.U32 R3, R3, 0x1f, RZ ;  /* 0x0000001f03037819 */ /* 0x000fe200000006ff */
[----:B---3--:R-:W-:-:S04]  /*10280*/  IMAD R16, R2, 0x8, R17 ;  /* 0x0000000802107824 */ /* 0x008fc800078e0211 */
[----:B------:R-:W0:Y:S02]  /*10290*/  SYNCS.PHASECHK.TRANS64.TRYWAIT P1, [R16+URZ+0x2e870], R3 ;  /* 0x02e87003100075a7 */ /* 0x000e24000802017f */
[----:B0-----:R-:W-:Y:S05]  /*102a0*/  @!P1 BRA `(.L_x_6010) ;  /* 0x00000024002c9947 */ /* 0x001fea0003800000 */
.L_x_6070:
[----:B------:R-:W-:Y:S05]  /*102b0*/  BSYNC B0 ;  /* 0x0000000000007941 */ /* 0x000fea0003800000 */
.L_x_6009:
[----:B------:R-:W-:Y:S05]  /*102c0*/  @!P2 BRA `(.L_x_6011) ;  /* 0x000000000004a947 */ /* 0x000fea0003800000 */
[----:B------:R-:W-:Y:S01]  /*102d0*/  BPT.TRAP 0x1 ;  /* 0x000000040000795c */ /* 0x000fe20000300000 */
.L_x_6011:
[----:B------:R-:W0:Y:S02]  /*102e0*/  LDL R0, [R1+0x4] ;  /* 0x0000040001007983 */ /* 0x000e240000100800 */
[----:B0-----:R-:W-:-:S04]  /*102f0*/  SHF.L.U32 R3, R0, 0x1f, RZ ;  /* 0x0000001f00037819 */ /* 0x001fc800000006ff */
[----:B------:R-:W0:Y:S02]  /*10300*/  SYNCS.PHASECHK.TRANS64.TRYWAIT P1, [R16+URZ+0x2e860], R3 ;  /* 0x02e86003100075a7 */ /* 0x000e24000802017f */
[----:B0-----:R-:W-:Y:S05]  /*10310*/  @!P1 BRA `(.L_x_6012) ;  /* 0x0000002400249947 */ /* 0x001fea0003800000 */
.L_x_6071:
[----:B------:R-:W2:Y:S04]  /*10320*/  LDL R18, [R1] ;  /* 0x0000000001127983 */ /* 0x000ea80000100800 */
[----:B------:R-:W0:Y:S04]  /*10330*/  LDL R13, [R1+0x30] ;  /* 0x00003000010d7983 */ /* 0x000e280000100800 */
[----:B------:R-:W3:Y:S01]  /*10340*/  LDL R12, [R1+0x20] ;  /* 0x00002000010c7983 */ /* 0x000ee20000100800 */
[----:B------:R-:W-:Y:S05]  /*10350*/  WARPSYNC.ALL ;  /* 0x0000000000007948 */ /* 0x000fea0003800000 */
[----:B--2---:R-:W-:-:S05]  /*10360*/  IMAD R0, R18, 0x7000, RZ ;  /* 0x0000700012007824 */ /* 0x004fca00078e02ff */
[----:B------:R-:W-:-:S05]  /*10370*/  LOP3.LUT R2, R0, R19, RZ, 0xfc, !PT ;  /* 0x0000001300027212 */ /* 0x000fca00078efcff */
[----:B------:R-:W-:-:S05]  /*10380*/  IMAD.IADD R2, R17, 0x1, R2 ;  /* 0x0000000111027824 */ /* 0x000fca00078e0202 */
[----:B------:R-:W1:Y:S01]  /*10390*/  LDSM.16.MT88.4 R4, [R2+0xe400] ;  /* 0x00e400000204783b */ /* 0x000e620000004200 */
[----:B0-----:R-:W-:Y:S01]  /*103a0*/  IMAD.IADD R3, R13, 0x1, R2 ;  /* 0x000000010d037824 */ /* 0x001fe200078e0202 */
[----:B---3--:R-:W-:Y:S02]  /*103b0*/  IADD3 R0, R17, R0, R12 ;  /* 0x0000000011007210 */ /* 0x008fe40007ffe00c */
[C-C-:B-1----:R-:W-:Y:S02]  /*103c0*/  PRMT R8, R4.reuse, 0x6420, R5.reuse ;  /* 0x0000642004087816 */ /* 0x142fe40000000005 */
[----:B------:R-:W-:Y:S02]  /*103d0*/  PRMT R9, R4, 0x7531, R5 ;  /* 0x0000753104097816 */ /* 0x000fe40000000005 */
[C-C-:B------:R-:W-:Y:S02]  /*103e0*/  PRMT R10, R6.reuse, 0x6420, R7.reuse ;  /* 0x00006420060a7816 */ /* 0x140fe40000000007 */
[----:B------:R-:W-:-:S02]  /*103f0*/  PRMT R11, R6, 0x7531, R7 ;  /* 0x00007531060b7816 */ /* 0x000fc40000000007 */
[----:B------:R-:W0:Y:S04]  /*10400*/  LDSM.16.MT88.4 R4, [R3+0xe400] ;  /* 0x00e400000304783b */ /* 0x000e280000004200 */
[----:B------:R0:W-:Y:S02]  /*10410*/  STSM.16.M88.4 [R0+0x400], R8 ;  /* 0x0004000800007844 */ /* 0x0001e40000000200 */
[C-C-:B0-----:R-:W-:Y:S02]  /*10420*/  PRMT R8, R4.reuse, 0x6420, R5.reuse ;  /* 0x0000642004087816 */ /* 0x141fe40000000005 */
[----:B------:R-:W-:Y:S02]  /*10430*/  PRMT R9, R4, 0x7531, R5 ;  /* 0x0000753104097816 */ /* 0x000fe40000000005 */
[----:B------:R-:W-:-:S02]  /*10440*/  PRMT R10, R6, 0x6420, R7 ;  /* 0x00006420060a7816 */ /* 0x000fc40000000007 */
        /* <DEDUP_REMOVED lines=82> */
.L_x_6013:
[----:B------:R-:W2:Y:S01]  /*10970*/  LDL.LU R3, [R1+0x4] ;  /* 0x0000040001037983 */ /* 0x000ea20000300800 */
[----:B0-----:R-:W-:Y:S01]  /*10980*/  SYNCS.ARRIVE.TRANS64.A1T0 RZ, [R16+URZ+0x2e850], RZ ;  /* 0x02e850ff10ff79a7 */ /* 0x001fe2000810003f */
[----:B-1----:R-:W-:-:S05]  /*10990*/  @!P0 VIADD R0, R16, 0x2e880 ;  /* 0x0002e88010008836 */ /* 0x002fca0000000000 */
[----:B------:R-:W-:Y:S01]  /*109a0*/  @!P0 PRMT R0, RZ, 0x654, R0 ;  /* 0x00000654ff008816 */ /* 0x000fe20000000000 */
[----:B------:R-:W-:Y:S06]  /*109b0*/  BAR.SYNC.DEFER_BLOCKING 0x2, 0x80 ;  /* 0x0082000000007b1d */ /* 0x000fec0000010000 */
[----:B------:R0:W-:Y:S02]  /*109c0*/  @!P0 SYNCS.ARRIVE.TRANS64.RED.A1T0 RZ, [R0+URZ], RZ ;  /* 0x000000ff00ff89a7 */ /* 0x0001e4000810043f */
[----:B0-----:R-:W-:-:S05]  /*109d0*/  VIADD R0, R18, 0x1 ;  /* 0x0000000112007836 */ /* 0x001fca0000000000 */
[----:B------:R-:W-:-:S04]  /*109e0*/  ISETP.NE.AND P0, PT, R0, 0x2, PT ;  /* 0x000000020000780c */ /* 0x000fc80003f05270 */
[----:B------:R-:W-:Y:S02]  /*109f0*/  SEL R2, RZ, 0x1, P0 ;  /* 0x00000001ff027807 */ /* 0x000fe40000000000 */
[----:B------:R-:W-:-:S05]  /*10a00*/  SEL R0, R0, RZ, P0 ;  /* 0x000000ff00007207 */ /* 0x000fca0000000000 */
[----:B------:R1:W-:Y:S01]  /*10a10*/  STL [R1], R0 ;  /* 0x0000000001007387 */ /* 0x0003e20000100800 */
[----:B--2---:R-:W-:-:S05]  /*10a20*/  LOP3.LUT R3, R3, R2, RZ, 0x3c, !PT ;  /* 0x0000000203037212 */ /* 0x004fca00078e3cff */
[----:B------:R1:W-:Y:S02]  /*10a30*/  STL [R1+0x4], R3 ;  /* 0x0000040301007387 */ /* 0x0003e40000100800 */
.L_x_5962:
[----:B------:R-:W-:Y:S05]  /*10a40*/  BSYNC B7 ;  /* 0x0000000000077941 */ /* 0x000fea0003800000 */
.L_x_5960:
        /* <DEDUP_REMOVED lines=16> */
.L_x_6014:
        /* <DEDUP_REMOVED lines=41> */
.L_x_6020:
        /* <DEDUP_REMOVED lines=14> */
.L_x_6019:
[----:B------:R-:W-:Y:S05]  /*10ec0*/  BSYNC B0 ;  /* 0x0000000000007941 */ /* 0x000fea0003800000 */
.L_x_6018:
        /* <DEDUP_REMOVED lines=21> */
.L_x_6016:
        /* <DEDUP_REMOVED lines=13> */
.L_x_6021:
        /* <DEDUP_REMOVED lines=33> */
.L_x_6017:
[----:B------:R0:W-:Y:S01]  /*11300*/  STL [R1+0x10], R0 ;  /* 0x0000100001007387 */ /* 0x0001e20000100800 */
[----:B------:R-:W-:Y:S01]  /*11310*/  ULDC UR45, c[0x0][0xc3c] ;  /* 0x00030f00002d7ab9 */ /* 0x000fe20000000800 */
[----:B------:R-:W-:Y:S02]  /*11320*/  UMOV UR36, URZ ;  /* 0x0000003f00247c82 */ /* 0x000fe40008000000 */
[----:B------:R0:W-:Y:S03]  /*11330*/  STL [R1+0x14], RZ ;  /* 0x000014ff01007387 */ /* 0x0001e60000100800 */
.L_x_6022:
        /* <DEDUP_REMOVED lines=15> */
.L_x_6015:
[----:B------:R-:W-:Y:S02]  /*11430*/  ULDC UR4, c[0x0][0xc3c] ;  /* 0x00030f0000047ab9 */ /* 0x000fe40000000800 */
[----:B------:R-:W-:-:S06]  /*11440*/  UISETP.GE.AND UP0, UPT, UR45, UR4, UPT ;  /* 0x000000042d00728c */ /* 0x000fcc000bf06270 */
[----:B------:R-:W-:-:S13]  /*11450*/  PLOP3.LUT P0, PT, PT, PT, UP0, 0x80, 0x0 ;  /* 0x000000000000781c */ /* 0x000fda0003f0f008 */
[----:B------:R-:W-:Y:S05]  /*11460*/  @!P0 BRA `(.L_x_6023) ;  /* 0xffffffbc00108947 */ /* 0x000fea000383ffff */
.L_x_5956:
        /* <DEDUP_REMOVED lines=12> */
.L_x_6072:
[----:B------:R-:W-:Y:S05]  /*11530*/  BSYNC B0 ;  /* 0x0000000000007941 */ /* 0x000fea0003800000 */
.L_x_6024:
[----:B------:R-:W-:-:S03]  /*11540*/  UMOV UR4, 0xffffffff ;  /* 0xffffffff00047882 */ /* 0x000fc60000000000 */
[----:B------:R-:W-:Y:S05]  /*11550*/  BRA.DIV UR4, `(.L_x_6026) ;  /* 0x0000001204bc7947 */ /* 0x000fea000b800000 */
[----:B------:R-:W1:Y:S02]  /*11560*/  S2R R2, SR_TID.X ;  /* 0x0000000000027919 */ /* 0x000e640000002100 */
[----:B-1----:R-:W-:-:S04]  /*11570*/  SHF.R.U32.HI R2, RZ, 0x5, R2 ;  /* 0x00000005ff027819 */ /* 0x002fc80000011602 */
[----:B------:R-:W-:-:S05]  /*11580*/  LOP3.LUT R2, R2, 0x3, RZ, 0xc0, !PT ;  /* 0x0000000302027812 */ /* 0x000fca00078ec0ff */
[----:B------:R1:W2:Y:S02]  /*11590*/  SHFL.IDX PT, R14, R2, RZ, 0x1f ;  /* 0x00001fff020e7589 */ /* 0x0002a400000e0000 */
.L_x_6075:
[----:B--2---:R-:W-:Y:S01]  /*115a0*/  ISETP.NE.AND P0, PT, R14, RZ, PT ;  /* 0x000000ff0e00720c */ /* 0x004fe20003f05270 */
[----:B------:R-:W-:-:S12]  /*115b0*/  BSSY B0, `(.L_x_6027) ;  /* 0x000002e000007945 */ /* 0x000fd80003800000 */
[----:B------:R-:W-:Y:S05]  /*115c0*/  @P0 BRA `(.L_x_6028) ;  /* 0x0000000000b00947 */ /* 0x000fea0003800000 */
[----:B------:R-:W-:-:S03]  /*115d0*/  UMOV UR4, 0xffffffff ;  /* 0xffffffff00047882 */ /* 0x000fc60000000000 */
[----:B------:R-:W-:Y:S05]  /*115e0*/  BRA.DIV UR4, `(.L_x_6029) ;  /* 0x0000001204cc7947 */ /* 0x000fea000b800000 */
[----:B------:R-:W-:-:S13]  /*115f0*/  ELECT P6, URZ, PT ;  /* 0x00000000003f782f */ /* 0x000fda00038c0000 */
.L_x_6078:
[----:B------:R-:W-:Y:S05]  /*11600*/  @!P6 BRA `(.L_x_6028) ;  /* 0x0000000000a0e947 */ /* 0x000fea0003800000 */
[----:B------:R-:W-:-:S06]  /*11610*/  ULOP3.LUT UR4, UR38, 0x2, URZ, 0xfc, !UPT ;  /* 0x0000000226047892 */ /* 0x000fcc000f8efc3f */
[----:B-1----:R-:W-:-:S05]  /*11620*/  IMAD.U32 R2, RZ, RZ, UR4 ;  /* 0x00000004ff027e24 */ /* 0x002fca000f8e00ff */
[----:B------:R-:W-:-:S13]  /*11630*/  ISETP.NE.AND P0, PT, R2, 0x3, PT ;  /* 0x000000030200780c */ /* 0x000fda0003f05270 */
[----:B------:R-:W-:Y:S05]  /*11640*/  @!P0 BRA `(.L_x_6030) ;  /* 0x0000000000048947 */ /* 0x000fea0003800000 */
[----:B------:R-:W-:Y:S01]  /*11650*/  BPT.TRAP 0x1 ;  /* 0x000000040000795c */ /* 0x000fe20000300000 */
.L_x_6030:
        /* <DEDUP_REMOVED lines=14> */
.L_x_6079:
[----:B------:R-:W1:Y:S02]  /*11740*/  SYNCS.PHASECHK.TRANS64.TRYWAIT P1, [R7+URZ], R2 ;  /* 0x00000002070075a7 */ /* 0x000e64000802017f */
[----:B-1----:R-:W-:Y:S05]  /*11750*/  @!P1 BRA `(.L_x_6032) ;  /* 0x0000001000a49947 */ /* 0x002fea0003800000 */
.L_x_6080:
[----:B------:R-:W-:Y:S05]  /*11760*/  @!P0 BRA `(.L_x_6033) ;  /* 0x0000000000048947 */ /* 0x000fea0003800000 */
[----:B------:R-:W-:Y:S01]  /*11770*/  BPT.TRAP 0x1 ;  /* 0x000000040000795c */ /* 0x000fe20000300000 */
.L_x_6033:
[----:B------:R-:W2:Y:S02]  /*11780*/  LDL.LU R4, [R1] ;  /* 0x0000000001047983 */ /* 0x000ea40000300800 */
[----:B--2---:R-:W-:-:S04]  /*11790*/  IMAD R4, R4, 0x8, R0 ;  /* 0x0000000804047824 */ /* 0x004fc800078e0200 */
[----:B------:R-:W2:Y:S02]  /*117a0*/  SYNCS.PHASECHK.TRANS64.TRYWAIT P1, [R4+URZ+0x2e860], R5 ;  /* 0x02e86005040075a7 */ /* 0x000ea4000802017f */
[----:B--2---:R-:W-:Y:S05]  /*117b0*/  @!P1 BRA `(.L_x_6034) ;  /* 0x0000001000a09947 */ /* 0x004fea0003800000 */
.L_x_6081:
[----:B------:R-:W-:Y:S05]  /*117c0*/  @!P0 BRA `(.L_x_6035) ;  /* 0x0000000000048947 */ /* 0x000fea0003800000 */
[----:B------:R-:W-:Y:S01]  /*117d0*/  BPT.TRAP 0x1 ;  /* 0x000000040000795c */ /* 0x000fe20000300000 */
.L_x_6035:
[----:B------:R-:W-:-:S04]  /*117e0*/  IMAD R3, R3, 0x8, R0 ;  /* 0x0000000803037824 */ /* 0x000fc800078e0200 */
[----:B------:R-:W3:Y:S02]  /*117f0*/  SYNCS.PHASECHK.TRANS64.TRYWAIT P1, [R3+URZ+0x2e860], R2 ;  /* 0x02e86002030075a7 */ /* 0x000ee4000802017f */
[----:B---3--:R-:W-:Y:S05]  /*11800*/  @!P1 BRA `(.L_x_6036) ;  /* 0x0000001000a09947 */ /* 0x008fea0003800000 */
.L_x_6082:
[----:B------:R-:W-:Y:S05]  /*11810*/  @!P0 BRA `(.L_x_6037) ;  /* 0x0000000000048947 */ /* 0x000fea0003800000 */
[----:B------:R-:W-:Y:S01]  /*11820*/  BPT.TRAP 0x1 ;  /* 0x000000040000795c */ /* 0x000fe20000300000 */
.L_x_6037:
[----:B------:R-:W4:Y:S02]  /*11830*/  SYNCS.PHASECHK.TRANS64.TRYWAIT P0, [R4+URZ+0x2e880], R5 ;  /* 0x02e88005040075a7 */ /* 0x000f24000800017f */
[----:B----4-:R-:W-:Y:S05]  /*11840*/  @!P0 BRA `(.L_x_6038) ;  /* 0x0000001000a48947 */ /* 0x010fea0003800000 */
.L_x_6039:
[----:B------:R0:W0:Y:S02]  /*11850*/  SYNCS.PHASECHK.TRANS64.TRYWAIT P0, [R3+URZ+0x2e880], R2 ;  /* 0x02e88002030075a7 */ /* 0x000024000800017f */
[----:B0-----:R-:W-:Y:S05]  /*11860*/  @!P0 NANOSLEEP.SYNCS 0x989680 ;  /* 0x009896800000895d */ /* 0x001fea0003900000 */
[----:B------:R-:W0:Y:S02]  /*11870*/  @!P0 SYNCS.PHASECHK.TRANS64 P0, [R3+URZ+0x2e880], R2 ;  /* 0x02e88002030085a7 */ /* 0x000e24000800007f */
[----:B0-----:R-:W-:Y:S05]  /*11880*/  @!P0 BRA `(.L_x_6039) ;  /* 0xfffffffc00f08947 */ /* 0x001fea000383ffff */
.L_x_6028:
[----:B------:R-:W-:Y:S05]  /*11890*/  BSYNC B0 ;  /* 0x0000000000007941 */ /* 0x000fea0003800000 */
.L_x_6027:
[----:B------:R-:W-:Y:S05]  /*118a0*/  EXIT ;  /* 0x000000000000794d */ /* 0x000fea0003800000 */
.L_x_5906:
[----:B0-----:R0:W1:Y:S02]  /*118b0*/  SYNCS.PHASECHK.TRANS64.TRYWAIT P1, [R0+URZ+0x2e800], R3 ;  /* 0x02e80003000075a7 */ /* 0x001064000802017f */
[----:B-1----:R-:W-:Y:S05]  /*118c0*/  @!P1 NANOSLEEP.SYNCS 0x989680 ;  /* 0x009896800000995d */ /* 0x002fea0003900000 */
[----:B------:R-:W1:Y:S02]  /*118d0*/  @!P1 SYNCS.PHASECHK.TRANS64 P1, [R0+URZ+0x2e800], R3 ;  /* 0x02e80003000095a7 */ /* 0x000e64000802007f */
[----:B-1----:R-:W-:Y:S05]  /*118e0*/  @!P1 BRA `(.L_x_5906) ;  /* 0xfffffffc00f09947 */ /* 0x002fea000383ffff */
[----:B------:R-:W-:Y:S05]  /*118f0*/  BRA `(.L_x_6040) ;  /* 0xffffff00002c7947 */ /* 0x000fea000383ffff */
.L_x_5910:
[----:B0-----:R0:W2:Y:S02]  /*11900*/  SYNCS.PHASECHK.TRANS64.TRYWAIT P1, [R5+URZ+0x2e830], R4 ;  /* 0x02e83004050075a7 */ /* 0x0010a4000802017f */
[----:B--2---:R-:W-:Y:S05]  /*11910*/  @!P1 NANOSLEEP.SYNCS 0x989680 ;  /* 0x009896800000995d */ /* 0x004fea0003900000 */
[----:B------:R-:W2:Y:S02]  /*11920*/  @!P1 SYNCS.PHASECHK.TRANS64 P1, [R5+URZ+0x2e830], R4 ;  /* 0x02e83004050095a7 */ /* 0x000ea4000802007f */
[----:B--2---:R-:W-:Y:S05]  /*11930*/  @!P1 BRA `(.L_x_5910) ;  /* 0xfffffffc00f09947 */ /* 0x004fea000383ffff */
[----:B------:R-:W-:Y:S05]  /*11940*/  BRA `(.L_x_5909) ;  /* 0xffffff00005c7947 */ /* 0x000fea000383ffff */
.L_x_5915:
[----:B-1----:R-:W-:-:S04]  /*11950*/  IMAD.U32 R7, RZ, RZ, UR6 ;  /* 0x00000006ff077e24 */ /* 0x002fc8000f8e00ff */
[----:B------:R1:W2:Y:S03]  /*11960*/  SYNCS.PHASECHK.TRANS64.TRYWAIT P1, [R7+URZ+0x2e830], R0 ;  /* 0x02e83000070075a7 */ /* 0x0002a6000802017f */
[----:B--2---:R-:W-:Y:S05]  /*11970*/  @!P1 NANOSLEEP.SYNCS 0x989680 ;  /* 0x009896800000995d */ /* 0x004fea0003900000 */
[----:B------:R-:W2:Y:S02]  /*11980*/  @!P1 SYNCS.PHASECHK.TRANS64 P1, [R7+URZ+0x2e830], R0 ;  /* 0x02e83000070095a7 */ /* 0x000ea4000802007f */
[----:B--2---:R-:W-:Y:S05]  /*11990*/  @!P1 BRA `(.L_x_5915) ;  /* 0xfffffffc00ec9947 */ /* 0x004fea000383ffff */
[----:B------:R-:W-:Y:S05]  /*119a0*/  BRA `(.L_x_5912) ;  /* 0xffffff3c00ec7947 */ /* 0x000fea000383ffff */
.L_x_5919:
[----:B-1----:R-:W-:-:S04]  /*119b0*/  IMAD.U32 R7, RZ, RZ, UR6 ;  /* 0x00000006ff077e24 */ /* 0x002fc8000f8e00ff */
[----:B------:R1:W2:Y:S03]  /*119c0*/  SYNCS.PHASECHK.TRANS64.TRYWAIT P1, [R7+URZ+0x2e850], R0 ;  /* 0x02e85000070075a7 */ /* 0x0002a6000802017f */
[----:B--2---:R-:W-:Y:S05]  /*119d0*/  @!P1 NANOSLEEP.SYNCS 0x989680 ;  /* 0x009896800000995d */ /* 0x004fea0003900000 */
[----:B------:R-:W2:Y:S02]  /*119e0*/  @!P1 SYNCS.PHASECHK.TRANS64 P1, [R7+URZ+0x2e850], R0 ;  /* 0x02e85000070095a7 */ /* 0x000ea4000802007f */
[----:B--2---:R-:W-:Y:S05]  /*119f0*/  @!P1 BRA `(.L_x_5919) ;  /* 0xfffffffc00ec9947 */ /* 0x004fea000383ffff */
[----:B------:R-:W-:Y:S05]  /*11a00*/  BRA `(.L_x_5916) ;  /* 0xffffff4800ec7947 */ /* 0x000fea000383ffff */
.L_x_5925:
[----:B-1----:R1:W2:Y:S02]  /*11a10*/  SYNCS.PHASECHK.TRANS64.TRYWAIT P1, [R20+URZ+0x2e850], R3 ;  /* 0x02e85003140075a7 */ /* 0x0022a4000802017f */
[----:B--2---:R-:W-:Y:S05]  /*11a20*/  @!P1 NANOSLEEP.SYNCS 0x989680 ;  /* 0x009896800000995d */ /* 0x004fea0003900000 */
[----:B------:R-:W2:Y:S02]  /*11a30*/  @!P1 SYNCS.PHASECHK.TRANS64 P1, [R20+URZ+0x2e850], R3 ;  /* 0x02e85003140095a7 */ /* 0x000ea4000802007f */
[----:B--2---:R-:W-:Y:S05]  /*11a40*/  @!P1 BRA `(.L_x_5925) ;  /* 0xfffffffc00f09947 */ /* 0x004fea000383ffff */
[----:B------:R-:W-:Y:S05]  /*11a50*/  BRA `(.L_x_5924) ;  /* 0xffffff74005c7947 */ /* 0x000fea000383ffff */
.L_x_5971:
[----:B------:R-:W-:Y:S02]  /*11a60*/  IMAD.MOV.U32 R13, RZ, RZ, R0 ;  /* 0x000000ffff0d7224 */ /* 0x000fe400078e0000 */
[----:B------:R-:W-:Y:S02]  /*11a70*/  IMAD.MOV.U32 R12, RZ, RZ, RZ ;  /* 0x000000ffff0c7224 */ /* 0x000fe400078e00ff */
[----:B------:R-:W-:Y:S02]  /*11a80*/  IMAD.MOV.U32 R11, RZ, RZ, 0x1f ;  /* 0x0000001fff0b7424 */ /* 0x000fe400078e00ff */
[----:B------:R-:W-:-:S07]  /*11a90*/  IMAD.MOV.U32 R15, RZ, RZ, -0x1 ;  /* 0xffffffffff0f7424 */ /* 0x000fce00078e00ff */
[----:B--2---:R-:W-:Y:S05]  /*11aa0*/  WARPSYNC.COLLECTIVE R15, `(.L_x_6041) ;  /* 0x000000000f087348 */ /* 0x004fea0003c00000 */
[----:B------:R0:W1:Y:S02]  /*11ab0*/  SHFL.IDX P6, R14, R13, R12, R11 ;  /* 0x0000000c0d0e7389 */ /* 0x00006400000c000b */
[----:B012---:R-:W-:Y:S01]  /*11ac0*/  ENDCOLLECTIVE ;  /* 0x000000000000791b */ /* 0x007fe20003800000 */
.L_x_6041:
[----:B------:R-:W-:Y:S05]  /*11ad0*/  BRA `(.L_x_6042) ;  /* 0xffffffc000ec7947 */ /* 0x000fea000383ffff */
.L_x_5973:
[----:B------:R-:W-:Y:S01]  /*11ae0*/  BSSY B0, `(.L_x_6043) ;  /* 0x0000006000007945 */ /* 0x000fe20003800000 */
[----:B------:R-:W-:-:S07]  /*11af0*/  IMAD.MOV.U32 R15, RZ, RZ, -0x1 ;  /* 0xffffffffff0f7424 */ /* 0x000fce00078e00ff */
[----:B--2---:R-:W-:Y:S05]  /*11b00*/  WARPSYNC.COLLECTIVE R15, `(.L_x_6044) ;  /* 0x000000000f0c7348 */ /* 0x004fea0003c00000 */
[----:B------:R-:W-:Y:S02]  /*11b10*/  ELECT P6, UR62, PT ;  /* 0x00000000003e782f */ /* 0x000fe400038c0000 */
[----:B------:R-:W-:Y:S01]  /*11b20*/  MOV R14, UR62 ;  /* 0x0000003e000e7c02 */ /* 0x000fe20008000f00 */
[----:B--2---:R-:W-:Y:S10]  /*11b30*/  ENDCOLLECTIVE ;  /* 0x000000000000791b */ /* 0x004ff40003800000 */
.L_x_6044:
[----:B------:R-:W-:Y:S05]  /*11b40*/  BSYNC B0 ;  /* 0x0000000000007941 */ /* 0x000fea0003800000 */
.L_x_6043:
[----:B------:R-:W-:Y:S05]  /*11b50*/  BRA `(.L_x_6045) ;  /* 0xffffffc000fc7947 */ /* 0x000fea000383ffff */
.L_x_5975:
[----:B0-----:R0:W1:Y:S02]  /*11b60*/  SYNCS.PHASECHK.TRANS64.TRYWAIT P0, [R3+URZ+0x2e880], R2 ;  /* 0x02e88002030075a7 */ /* 0x001064000800017f */
[----:B-1----:R-:W-:Y:S05]  /*11b70*/  @!P0 NANOSLEEP.SYNCS 0x989680 ;  /* 0x009896800000895d */ /* 0x002fea0003900000 */
[----:B------:R-:W1:Y:S02]  /*11b80*/  @!P0 SYNCS.PHASECHK.TRANS64 P0, [R3+URZ+0x2e880], R2 ;  /* 0x02e88002030085a7 */ /* 0x000e64000800007f */
[----:B-1----:R-:W-:Y:S05]  /*11b90*/  @!P0 BRA `(.L_x_5975) ;  /* 0xfffffffc00f08947 */ /* 0x002fea000383ffff */
[----:B------:R-:W-:Y:S05]  /*11ba0*/  BRA `(.L_x_6046) ;  /* 0xffffffc400607947 */ /* 0x000fea000383ffff */
.L_x_5977:
[----:B-1----:R1:W2:Y:S02]  /*11bb0*/  SYNCS.PHASECHK.TRANS64.TRYWAIT P0, [R3+URZ+0x2e840], R2 ;  /* 0x02e84002030075a7 */ /* 0x0022a4000800017f */
[----:B--2---:R-:W-:Y:S05]  /*11bc0*/  @!P0 NANOSLEEP.SYNCS 0x989680 ;  /* 0x009896800000895d */ /* 0x004fea0003900000 */
[----:B------:R-:W2:Y:S02]  /*11bd0*/  @!P0 SYNCS.PHASECHK.TRANS64 P0, [R3+URZ+0x2e840], R2 ;  /* 0x02e84002030085a7 */ /* 0x000ea4000800007f */
[----:B--2---:R-:W-:Y:S05]  /*11be0*/  @!P0 BRA `(.L_x_5977) ;  /* 0xfffffffc00f08947 */ /* 0x004fea000383ffff */
[----:B------:R-:W-:Y:S05]  /*11bf0*/  BRA `(.L_x_6047) ;  /* 0xffffffc400b47947 */ /* 0x000fea000383ffff */
.L_x_5981:
[----:B------:R-:W-:Y:S02]  /*11c00*/  IMAD.MOV.U32 R13, RZ, RZ, R2 ;  /* 0x000000ffff0d7224 */ /* 0x000fe400078e0002 */
[----:B------:R-:W-:Y:S02]  /*11c10*/  IMAD.MOV.U32 R12, RZ, RZ, RZ ;  /* 0x000000ffff0c7224 */ /* 0x000fe400078e00ff */
[----:B------:R-:W-:Y:S02]  /*11c20*/  IMAD.MOV.U32 R11, RZ, RZ, 0x181f ;  /* 0x0000181fff0b7424 */ /* 0x000fe400078e00ff */
[----:B------:R-:W-:Y:S02]  /*11c30*/  IMAD.MOV.U32 R15, RZ, RZ, -0x1 ;  /* 0xffffffffff0f7424 */ /* 0x000fe400078e00ff */
[----:B------:R-:W-:Y:S02]  /*11c40*/  IMAD R4, R18, R6, RZ ;  /* 0x0000000612047224 */ /* 0x000fe400078e02ff */
[----:B------:R-:W-:-:S07]  /*11c50*/  IMAD.IADD R3, R10, 0x1, R5 ;  /* 0x000000010a037824 */ /* 0x000fce00078e0205 */
[----:B-----5:R-:W-:Y:S05]  /*11c60*/  WARPSYNC.COLLECTIVE R15, `(.L_x_6048) ;  /* 0x000000000f087348 */ /* 0x020fea0003c00000 */
[----:B------:R0:W1:Y:S02]  /*11c70*/  SHFL.IDX P6, R14, R13, R12, R11 ;  /* 0x0000000c0d0e7389 */ /* 0x00006400000c000b */
[----:B01---5:R-:W-:Y:S01]  /*11c80*/  ENDCOLLECTIVE ;  /* 0x000000000000791b */ /* 0x023fe20003800000 */
.L_x_6048:
[C---:B------:R-:W-:Y:S01]  /*11c90*/  VIADD R5, R3.reuse, 0x10 ;  /* 0x0000001003057836 */ /* 0x040fe20000000000 */
[----:B------:R-:W-:Y:S01]  /*11ca0*/  ISETP.GE.AND P1, PT, R3, R4, PT ;  /* 0x000000040300720c */ /* 0x000fe20003f26270 */
[----:B------:R-:W-:Y:S02]  /*11cb0*/  IMAD.MOV.U32 R13, RZ, RZ, R0 ;  /* 0x000000ffff0d7224 */ /* 0x000fe400078e0000 */
[----:B------:R-:W-:-:S10]  /*11cc0*/  IMAD.MOV.U32 R6, RZ, RZ, R14 ;  /* 0x000000ffff067224 */ /* 0x000fd400078e000e */
[----:B------:R-:W-:Y:S05]  /*11cd0*/  WARPSYNC.COLLECTIVE R15, `(.L_x_6049) ;  /* 0x000000000f087348 */ /* 0x000fea0003c00000 */
[----:B------:R0:W1:Y:S02]  /*11ce0*/  SHFL.IDX P6, R14, R13, R12, R11 ;  /* 0x0000000c0d0e7389 */ /* 0x00006400000c000b */
[----:B01----:R-:W-:Y:S01]  /*11cf0*/  ENDCOLLECTIVE ;  /* 0x000000000000791b */ /* 0x003fe20003800000 */
.L_x_6049:
[----:B------:R-:W-:Y:S02]  /*11d00*/  IMAD.MOV.U32 R13, RZ, RZ, R2 ;  /* 0x000000ffff0d7224 */ /* 0x000fe400078e0002 */
[----:B------:R-:W-:Y:S02]  /*11d10*/  IMAD.MOV.U32 R12, RZ, RZ, 0x1 ;  /* 0x00000001ff0c7424 */ /* 0x000fe400078e00ff */
[----:B------:R-:W-:-:S07]  /*11d20*/  IMAD.MOV.U32 R7, RZ, RZ, R14 ;  /* 0x000000ffff077224 */ /* 0x000fce00078e000e */
[----:B------:R-:W-:Y:S05]  /*11d30*/  WARPSYNC.COLLECTIVE R15, `(.L_x_6050) ;  /* 0x000000000f087348 */ /* 0x000fea0003c00000 */
[----:B------:R0:W1:Y:S02]  /*11d40*/  SHFL.IDX P6, R14, R13, R12, R11 ;  /* 0x0000000c0d0e7389 */ /* 0x00006400000c000b */
[----:B01----:R-:W-:Y:S01]  /*11d50*/  ENDCOLLECTIVE ;  /* 0x000000000000791b */ /* 0x003fe20003800000 */
.L_x_6050:
        /* <DEDUP_REMOVED lines=15> */
.L_x_6051:
[----:B------:R-:W-:Y:S02]  /*11e50*/  IMAD.MOV.U32 R13, RZ, RZ, R2 ;  /* 0x000000ffff0d7224 */ /* 0x000fe400078e0002 */
[----:B------:R-:W-:Y:S02]  /*11e60*/  IMAD.MOV.U32 R12, RZ, RZ, 0x2 ;  /* 0x00000002ff0c7424 */ /* 0x000fe400078e00ff */
[----:B------:R-:W-:-:S07]  /*11e70*/  IMAD.MOV.U32 R6, RZ, RZ, R14 ;  /* 0x000000ffff067224 */ /* 0x000fce00078e000e */
[----:B------:R-:W-:Y:S05]  /*11e80*/  WARPSYNC.COLLECTIVE R15, `(.L_x_6052) ;  /* 0x000000000f087348 */ /* 0x000fea0003c00000 */
[----:B------:R0:W1:Y:S02]  /*11e90*/  SHFL.IDX P6, R14, R13, R12, R11 ;  /* 0x0000000c0d0e7389 */ /* 0x00006400000c000b */
[----:B01----:R-:W-:Y:S01]  /*11ea0*/  ENDCOLLECTIVE ;  /* 0x000000000000791b */ /* 0x003fe20003800000 */
.L_x_6052:
        /* <DEDUP_REMOVED lines=14> */
.L_x_6053:
[----:B------:R-:W-:Y:S02]  /*11f90*/  IMAD.MOV.U32 R13, RZ, RZ, R2 ;  /* 0x000000ffff0d7224 */ /* 0x000fe400078e0002 */
[----:B------:R-:W-:Y:S02]  /*11fa0*/  IMAD.MOV.U32 R12, RZ, RZ, 0x3 ;  /* 0x00000003ff0c7424 */ /* 0x000fe400078e00ff */
[----:B------:R-:W-:-:S07]  /*11fb0*/  IMAD.MOV.U32 R6, RZ, RZ, R14 ;  /* 0x000000ffff067224 */ /* 0x000fce00078e000e */
[----:B------:R-:W-:Y:S05]  /*11fc0*/  WARPSYNC.COLLECTIVE R15, `(.L_x_6054) ;  /* 0x000000000f087348 */ /* 0x000fea0003c00000 */
[----:B------:R0:W1:Y:S02]  /*11fd0*/  SHFL.IDX P6, R14, R13, R12, R11 ;  /* 0x0000000c0d0e7389 */ /* 0x00006400000c000b */
[----:B01----:R-:W-:Y:S01]  /*11fe0*/  ENDCOLLECTIVE ;  /* 0x000000000000791b */ /* 0x003fe20003800000 */
.L_x_6054:
        /* <DEDUP_REMOVED lines=14> */
.L_x_6055:
[----:B------:R-:W-:Y:S02]  /*120d0*/  IMAD.MOV.U32 R13, RZ, RZ, R2 ;  /* 0x000000ffff0d7224 */ /* 0x000fe400078e0002 */
[----:B------:R-:W-:Y:S02]  /*120e0*/  IMAD.MOV.U32 R12, RZ, RZ, 0x4 ;  /* 0x00000004ff0c7424 */ /* 0x000fe400078e00ff */
[----:B------:R-:W-:-:S07]  /*120f0*/  IMAD.MOV.U32 R6, RZ, RZ, R14 ;  /* 0x000000ffff067224 */ /* 0x000fce00078e000e */
[----:B------:R-:W-:Y:S05]  /*12100*/  WARPSYNC.COLLECTIVE R15, `(.L_x_6056) ;  /* 0x000000000f087348 */ /* 0x000fea0003c00000 */
[----:B------:R0:W1:Y:S02]  /*12110*/  SHFL.IDX P6, R14, R13, R12, R11 ;  /* 0x0000000c0d0e7389 */ /* 0x00006400000c000b */
[----:B01----:R-:W-:Y:S01]  /*12120*/  ENDCOLLECTIVE ;  /* 0x000000000000791b */ /* 0x003fe20003800000 */
.L_x_6056:
        /* <DEDUP_REMOVED lines=14> */
.L_x_6057:
[----:B------:R-:W-:Y:S02]  /*12210*/  IMAD.MOV.U32 R13, RZ, RZ, R2 ;  /* 0x000000ffff0d7224 */ /* 0x000fe400078e0002 */
[----:B------:R-:W-:Y:S02]  /*12220*/  IMAD.MOV.U32 R12, RZ, RZ, 0x5 ;  /* 0x00000005ff0c7424 */ /* 0x000fe400078e00ff */
[----:B------:R-:W-:-:S07]  /*12230*/  IMAD.MOV.U32 R6, RZ, RZ, R14 ;  /* 0x000000ffff067224 */ /* 0x000fce00078e000e */
[----:B------:R-:W-:Y:S05]  /*12240*/  WARPSYNC.COLLECTIVE R15, `(.L_x_6058) ;  /* 0x000000000f087348 */ /* 0x000fea0003c00000 */
[----:B------:R0:W1:Y:S02]  /*12250*/  SHFL.IDX P6, R14, R13, R12, R11 ;  /* 0x0000000c0d0e7389 */ /* 0x00006400000c000b */
[----:B01----:R-:W-:Y:S01]  /*12260*/  ENDCOLLECTIVE ;  /* 0x000000000000791b */ /* 0x003fe20003800000 */
.L_x_6058:
        /* <DEDUP_REMOVED lines=14> */
.L_x_6059:
[----:B------:R-:W-:Y:S02]  /*12350*/  IMAD.MOV.U32 R13, RZ, RZ, R2 ;  /* 0x000000ffff0d7224 */ /* 0x000fe400078e0002 */
[----:B------:R-:W-:Y:S02]  /*12360*/  IMAD.MOV.U32 R12, RZ, RZ, 0x6 ;  /* 0x00000006ff0c7424 */ /* 0x000fe400078e00ff */
[----:B------:R-:W-:-:S07]  /*12370*/  IMAD.MOV.U32 R6, RZ, RZ, R14 ;  /* 0x000000ffff067224 */ /* 0x000fce00078e000e */
[----:B------:R-:W-:Y:S05]  /*12380*/  WARPSYNC.COLLECTIVE R15, `(.L_x_6060) ;  /* 0x000000000f087348 */ /* 0x000fea0003c00000 */
[----:B------:R0:W1:Y:S02]  /*12390*/  SHFL.IDX P6, R14, R13, R12, R11 ;  /* 0x0000000c0d0e7389 */ /* 0x00006400000c000b */
[----:B01----:R-:W-:Y:S01]  /*123a0*/  ENDCOLLECTIVE ;  /* 0x000000000000791b */ /* 0x003fe20003800000 */
.L_x_6060:
        /* <DEDUP_REMOVED lines=12> */
.L_x_6061:
        /* <DEDUP_REMOVED lines=8> */
.L_x_6062:
        /* <DEDUP_REMOVED lines=12> */
.L_x_6063:
[----:B------:R-:W-:Y:S01]  /*125b0*/  IMAD.MOV.U32 R0, RZ, RZ, R14 ;  /* 0x000000ffff007224 */ /* 0x000fe200078e000e */
[----:B------:R-:W-:Y:S06]  /*125c0*/  BRA `(.L_x_6064) ;  /* 0xffffffc800087947 */ /* 0x000fec000383ffff */
.L_x_5984:
[----:B0-----:R0:W1:Y:S02]  /*125d0*/  SYNCS.PHASECHK.TRANS64.TRYWAIT P0, [R17+URZ+0x2e820], R0 ;  /* 0x02e82000110075a7 */ /* 0x001064000800017f */
[----:B-1----:R-:W-:Y:S05]  /*125e0*/  @!P0 NANOSLEEP.SYNCS 0x989680 ;  /* 0x009896800000895d */ /* 0x002fea0003900000 */
[----:B------:R-:W1:Y:S02]  /*125f0*/  @!P0 SYNCS.PHASECHK.TRANS64 P0, [R17+URZ+0x2e820], R0 ;  /* 0x02e82000110085a7 */ /* 0x000e64000800007f */
[----:B-1----:R-:W-:Y:S05]  /*12600*/  @!P0 BRA `(.L_x_5984) ;  /* 0xfffffffc00f08947 */ /* 0x002fea000383ffff */
[----:B------:R-:W-:Y:S05]  /*12610*/  BRA `(.L_x_6065) ;  /* 0xffffffc800647947 */ /* 0x000fea000383ffff */
.L_x_5990:
[----:B--2---:R2:W3:Y:S02]  /*12620*/  SYNCS.PHASECHK.TRANS64.TRYWAIT P0, [R3+URZ+0x2e880], R2 ;  /* 0x02e88002030075a7 */ /* 0x0044e4000800017f */
[----:B---3--:R-:W-:Y:S05]  /*12630*/  @!P0 NANOSLEEP.SYNCS 0x989680 ;  /* 0x009896800000895d */ /* 0x008fea0003900000 */
[----:B------:R-:W3:Y:S02]  /*12640*/  @!P0 SYNCS.PHASECHK.TRANS64 P0, [R3+URZ+0x2e880], R2 ;  /* 0x02e88002030085a7 */ /* 0x000ee4000800007f */
[----:B---3--:R-:W-:Y:S05]  /*12650*/  @!P0 BRA `(.L_x_5990) ;  /* 0xfffffffc00f08947 */ /* 0x008fea000383ffff */
[----:B------:R-:W-:Y:S05]  /*12660*/  BRA `(.L_x_6066) ;  /* 0xffffffcc00207947 */ /* 0x000fea000383ffff */
.L_x_5995:
[----:B-1----:R1:W3:Y:S02]  /*12670*/  SYNCS.PHASECHK.TRANS64.TRYWAIT P0, [R3+URZ+0x2e840], R2 ;  /* 0x02e84002030075a7 */ /* 0x0022e4000800017f */
[----:B---3--:R-:W-:Y:S05]  /*12680*/  @!P0 NANOSLEEP.SYNCS 0x989680 ;  /* 0x009896800000895d */ /* 0x008fea0003900000 */
[----:B------:R-:W3:Y:S02]  /*12690*/  @!P0 SYNCS.PHASECHK.TRANS64 P0, [R3+URZ+0x2e840], R2 ;  /* 0x02e84002030085a7 */ /* 0x000ee4000800007f */
[----:B---3--:R-:W-:Y:S05]  /*126a0*/  @!P0 BRA `(.L_x_5995) ;  /* 0xfffffffc00f08947 */ /* 0x008fea000383ffff */
[----:B------:R-:W-:Y:S05]  /*126b0*/  BRA `(.L_x_6067) ;  /* 0xffffffcc00a07947 */ /* 0x000fea000383ffff */
.L_x_6001:
[----:B--2---:R2:W3:Y:S02]  /*126c0*/  SYNCS.PHASECHK.TRANS64.TRYWAIT P0, [R20+URZ+0x2e870], R2 ;  /* 0x02e87002140075a7 */ /* 0x0044e4000800017f */
[----:B---3--:R-:W-:Y:S05]  /*126d0*/  @!P0 NANOSLEEP.SYNCS 0x989680 ;  /* 0x009896800000895d */ /* 0x008fea0003900000 */
[----:B------:R-:W3:Y:S02]  /*126e0*/  @!P0 SYNCS.PHASECHK.TRANS64 P0, [R20+URZ+0x2e870], R2 ;  /* 0x02e87002140085a7 */ /* 0x000ee4000800007f */
[----:B---3--:R-:W-:Y:S05]  /*126f0*/  @!P0 BRA `(.L_x_6001) ;  /* 0xfffffffc00f08947 */ /* 0x008fea000383ffff */
[----:B------:R-:W-:Y:S05]  /*12700*/  BRA `(.L_x_6068) ;  /* 0xffffffd0003c7947 */ /* 0x000fea000383ffff */
.L_x_6003:
[----:B--2---:R2:W3:Y:S02]  /*12710*/  SYNCS.PHASECHK.TRANS64.TRYWAIT P0, [R20+URZ+0x2e860], R0 ;  /* 0x02e86000140075a7 */ /* 0x0044e4000800017f */
[----:B---3--:R-:W-:Y:S05]  /*12720*/  @!P0 NANOSLEEP.SYNCS 0x989680 ;  /* 0x009896800000895d */ /* 0x008fea0003900000 */
[----:B------:R-:W3:Y:S02]  /*12730*/  @!P0 SYNCS.PHASECHK.TRANS64 P0, [R20+URZ+0x2e860], R0 ;  /* 0x02e86000140085a7 */ /* 0x000ee4000800007f */
[----:B---3--:R-:W-:Y:S05]  /*12740*/  @!P0 BRA `(.L_x_6003) ;  /* 0xfffffffc00f08947 */ /* 0x008fea000383ffff */
[----:B------:R-:W-:Y:S05]  /*12750*/  BRA `(.L_x_6069) ;  /* 0xffffffd000447947 */ /* 0x000fea000383ffff */
.L_x_6010:
[----:B0-----:R0:W1:Y:S02]  /*12760*/  SYNCS.PHASECHK.TRANS64.TRYWAIT P1, [R16+URZ+0x2e870], R3 ;  /* 0x02e87003100075a7 */ /* 0x001064000802017f */
[----:B-1----:R-:W-:Y:S05]  /*12770*/  @!P1 NANOSLEEP.SYNCS 0x989680 ;  /* 0x009896800000995d */ /* 0x002fea0003900000 */
[----:B------:R-:W1:Y:S02]  /*12780*/  @!P1 SYNCS.PHASECHK.TRANS64 P1, [R16+URZ+0x2e870], R3 ;  /* 0x02e87003100095a7 */ /* 0x000e64000802007f */
[----:B-1----:R-:W-:Y:S05]  /*12790*/  @!P1 BRA `(.L_x_6010) ;  /* 0xfffffffc00f09947 */ /* 0x002fea000383ffff */
[----:B------:R-:W-:Y:S05]  /*127a0*/  BRA `(.L_x_6070) ;  /* 0xffffffd800c07947 */ /* 0x000fea000383ffff */
.L_x_6012:
[----:B0-----:R0:W1:Y:S02]  /*127b0*/  SYNCS.PHASECHK.TRANS64.TRYWAIT P1, [R16+URZ+0x2e860], R3 ;  /* 0x02e86003100075a7 */ /* 0x001064000802017f */
[----:B-1----:R-:W-:Y:S05]  /*127c0*/  @!P1 NANOSLEEP.SYNCS 0x989680 ;  /* 0x009896800000995d */ /* 0x002fea0003900000 */
[----:B------:R-:W1:Y:S02]  /*127d0*/  @!P1 SYNCS.PHASECHK.TRANS64 P1, [R16+URZ+0x2e860], R3 ;  /* 0x02e86003100095a7 */ /* 0x000e64000802007f */
[----:B-1----:R-:W-:Y:S05]  /*127e0*/  @!P1 BRA `(.L_x_6012) ;  /* 0xfffffffc00f09947 */ /* 0x002fea000383ffff */
[----:B------:R-:W-:Y:S05]  /*127f0*/  BRA `(.L_x_6071) ;  /* 0xffffffd800c87947 */ /* 0x000fea000383ffff */
.L_x_6025:
[----:B0-----:R0:W1:Y:S02]  /*12800*/  SYNCS.PHASECHK.TRANS64.TRYWAIT P0, [R0+URZ+0x2e820], R3 ;  /* 0x02e82003000075a7 */ /* 0x001064000800017f */
[----:B-1----:R-:W-:Y:S05]  /*12810*/  @!P0 NANOSLEEP.SYNCS 0x989680 ;  /* 0x009896800000895d */ /* 0x002fea0003900000 */
[----:B------:R-:W1:Y:S02]  /*12820*/  @!P0 SYNCS.PHASECHK.TRANS64 P0, [R0+URZ+0x2e820], R3 ;  /* 0x02e82003000085a7 */ /* 0x000e64000800007f */
[----:B-1----:R-:W-:Y:S05]  /*12830*/  @!P0 BRA `(.L_x_6025) ;  /* 0xfffffffc00f08947 */ /* 0x002fea000383ffff */
[----:B------:R-:W-:Y:S05]  /*12840*/  BRA `(.L_x_6072) ;  /* 0xffffffec00387947 */ /* 0x000fea000383ffff */
.L_x_6026:
        /* <DEDUP_REMOVED lines=11> */
.L_x_6074:
[----:B------:R-:W-:Y:S05]  /*12900*/  BSYNC B0 ;  /* 0x0000000000007941 */ /* 0x000fea0003800000 */
.L_x_6073:
[----:B------:R-:W-:Y:S05]  /*12910*/  BRA `(.L_x_6075) ;  /* 0xffffffec00207947 */ /* 0x000fea000383ffff */
.L_x_6029:
[----:B------:R-:W-:Y:S01]  /*12920*/  BSSY B1, `(.L_x_6076) ;  /* 0x0000006000017945 */ /* 0x000fe20003800000 */
[----:B------:R-:W-:-:S07]  /*12930*/  IMAD.MOV.U32 R15, RZ, RZ, -0x1 ;  /* 0xffffffffff0f7424 */ /* 0x000fce00078e00ff */
[----:B01----:R-:W-:Y:S05]  /*12940*/  WARPSYNC.COLLECTIVE R15, `(.L_x_6077) ;  /* 0x000000000f0c7348 */ /* 0x003fea0003c00000 */
[----:B------:R-:W-:Y:S02]  /*12950*/  ELECT P6, UR62, PT ;  /* 0x00000000003e782f */ /* 0x000fe400038c0000 */
[----:B------:R-:W-:Y:S01]  /*12960*/  MOV R14, UR62 ;  /* 0x0000003e000e7c02 */ /* 0x000fe20008000f00 */
[----:B01----:R-:W-:Y:S10]  /*12970*/  ENDCOLLECTIVE ;  /* 0x000000000000791b */ /* 0x003ff40003800000 */
.L_x_6077:
[----:B------:R-:W-:Y:S05]  /*12980*/  BSYNC B1 ;  /* 0x0000000000017941 */ /* 0x000fea0003800000 */
.L_x_6076:
[----:B------:R-:W-:Y:S05]  /*12990*/  BRA `(.L_x_6078) ;  /* 0xffffffec00187947 */ /* 0x000fea000383ffff */
.L_x_6031:
[----:B0-----:R0:W1:Y:S02]  /*129a0*/  SYNCS.PHASECHK.TRANS64.TRYWAIT P1, [R6+URZ], R5 ;  /* 0x00000005060075a7 */ /* 0x001064000802017f */
[----:B-1----:R-:W-:Y:S05]  /*129b0*/  @!P1 NANOSLEEP.SYNCS 0x989680 ;  /* 0x009896800000995d */ /* 0x002fea0003900000 */
[----:B------:R-:W1:Y:S02]  /*129c0*/  @!P1 SYNCS.PHASECHK.TRANS64 P1, [R6+URZ], R5 ;  /* 0x00000005060095a7 */ /* 0x000e64000802007f */
[----:B-1----:R-:W-:Y:S05]  /*129d0*/  @!P1 BRA `(.L_x_6031) ;  /* 0xfffffffc00f09947 */ /* 0x002fea000383ffff */
[----:B------:R-:W-:Y:S05]  /*129e0*/  BRA `(.L_x_6079) ;  /* 0xffffffec00547947 */ /* 0x000fea000383ffff */
.L_x_6032:
[----:B-1----:R1:W2:Y:S02]  /*129f0*/  SYNCS.PHASECHK.TRANS64.TRYWAIT P1, [R7+URZ], R2 ;  /* 0x00000002070075a7 */ /* 0x0022a4000802017f */
[----:B--2---:R-:W-:Y:S05]  /*12a00*/  @!P1 NANOSLEEP.SYNCS 0x989680 ;  /* 0x009896800000995d */ /* 0x004fea0003900000 */
[----:B------:R-:W2:Y:S02]  /*12a10*/  @!P1 SYNCS.PHASECHK.TRANS64 P1, [R7+URZ], R2 ;  /* 0x00000002070095a7 */ /* 0x000ea4000802007f */
[----:B--2---:R-:W-:Y:S05]  /*12a20*/  @!P1 BRA `(.L_x_6032) ;  /* 0xfffffffc00f09947 */ /* 0x004fea000383ffff */
[----:B------:R-:W-:Y:S05]  /*12a30*/  BRA `(.L_x_6080) ;  /* 0xffffffec00487947 */ /* 0x000fea000383ffff */
.L_x_6034:
[----:B--2---:R2:W3:Y:S02]  /*12a40*/  SYNCS.PHASECHK.TRANS64.TRYWAIT P1, [R4+URZ+0x2e860], R5 ;  /* 0x02e86005040075a7 */ /* 0x0044e4000802017f */
[----:B---3--:R-:W-:Y:S05]  /*12a50*/  @!P1 NANOSLEEP.SYNCS 0x989680 ;  /* 0x009896800000995d */ /* 0x008fea0003900000 */
[----:B------:R-:W3:Y:S02]  /*12a60*/  @!P1 SYNCS.PHASECHK.TRANS64 P1, [R4+URZ+0x2e860], R5 ;  /* 0x02e86005040095a7 */ /* 0x000ee4000802007f */
[----:B---3--:R-:W-:Y:S05]  /*12a70*/  @!P1 BRA `(.L_x_6034) ;  /* 0xfffffffc00f09947 */ /* 0x008fea000383ffff */
[----:B------:R-:W-:Y:S05]  /*12a80*/  BRA `(.L_x_6081) ;  /* 0xffffffec004c7947 */ /* 0x000fea000383ffff */
.L_x_6036:
[----:B---3--:R3:W4:Y:S02]  /*12a90*/  SYNCS.PHASECHK.TRANS64.TRYWAIT P1, [R3+URZ+0x2e860], R2 ;  /* 0x02e86002030075a7 */ /* 0x008724000802017f */
[----:B----4-:R-:W-:Y:S05]  /*12aa0*/  @!P1 NANOSLEEP.SYNCS 0x989680 ;  /* 0x009896800000995d */ /* 0x010fea0003900000 */
[----:B------:R-:W4:Y:S02]  /*12ab0*/  @!P1 SYNCS.PHASECHK.TRANS64 P1, [R3+URZ+0x2e860], R2 ;  /* 0x02e86002030095a7 */ /* 0x000f24000802007f */
[----:B----4-:R-:W-:Y:S05]  /*12ac0*/  @!P1 BRA `(.L_x_6036) ;  /* 0xfffffffc00f09947 */ /* 0x010fea000383ffff */
[----:B------:R-:W-:Y:S05]  /*12ad0*/  BRA `(.L_x_6082) ;  /* 0xffffffec004c7947 */ /* 0x000fea000383ffff */
.L_x_6038:
[----:B----4-:R4:W0:Y:S02]  /*12ae0*/  SYNCS.PHASECHK.TRANS64.TRYWAIT P0, [R4+URZ+0x2e880], R5 ;  /* 0x02e88005040075a7 */ /* 0x010824000800017f */
[----:B0-----:R-:W-:Y:S05]  /*12af0*/  @!P0 NANOSLEEP.SYNCS 0x989680 ;  /* 0x009896800000895d */ /* 0x001fea0003900000 */
[----:B------:R-:W0:Y:S02]  /*12b00*/  @!P0 SYNCS.PHASECHK.TRANS64 P0, [R4+URZ+0x2e880], R5 ;  /* 0x02e88005040085a7 */ /* 0x000e24000800007f */
[----:B0-----:R-:W-:Y:S05]  /*12b10*/  @!P0 BRA `(.L_x_6038) ;  /* 0xfffffffc00f08947 */ /* 0x001fea000383ffff */
[----:B------:R-:W-:Y:S05]  /*12b20*/  BRA `(.L_x_6039) ;  /* 0xffffffec00487947 */ /* 0x000fea000383ffff */
.L_x_6083:
        /* <DEDUP_REMOVED lines=13> */
.L_x_12971:


//--------------------- .text._ZN7cutlass13device_kernelIN5flash11enable_sm90INS1_16FlashAttnFwdSm90INS1_25CollectiveMainloopFwdSm90ILi2EN4cute5tupleIJNS5_1CILi1EEES8_S8_EEENS6_IJNS7_ILi128EEENS7_ILi224EEESA_EEELi128ENS_12float_e4m3_tEfNS_4arch4Sm90ELb0ELb0ELb0ELb1ELb0ELb1ELb0ELb1ELb1ELb1ELb0ELb0EEENS1_21CollectiveEpilogueFwdINS6_IJSA_SA_SB_EEES9_NS_10bfloat16_tESF_Li256ELb1ELb1ELb0ELb1EEENS1_36VarlenDynamicPersistentTileSchedulerILi128ELi224ELi256ELi128ELb0ELb1ELb1ELb0ELb1ELb1EEEEEEEEEvNT_6ParamsE --------------------------
	.section	.text._ZN7cutlass13device_kernelIN5flash11enable_sm90INS1_16FlashAttnFwdSm90INS1_25CollectiveMainloopFwdSm90ILi2EN4cute5tupleIJNS5_1CILi1EEES8_S8_EEENS6_IJNS7_ILi128EEENS7_ILi224EEESA_EEELi128ENS_12float_e4m3_tEfNS_4arch4Sm90ELb0ELb0ELb0ELb1ELb0ELb1ELb0ELb1ELb1ELb1ELb0ELb0EEENS1_21CollectiveEpilogueFwdINS6_IJSA_SA_SB_EEES9_NS_10bfloat16_tESF_Li256ELb1ELb1ELb0ELb1EEENS1_36VarlenDynamicPersistentTileSchedulerILi128ELi224ELi256ELi128ELb0ELb1ELb1ELb0ELb1ELb1EEEEEEEEEvNT_6ParamsE,"ax",@progbits
	.align	128
.text._ZN7cutlass13device_kernelIN5flash11enable_sm90INS1_16FlashAttnFwdSm90INS1_25CollectiveMainloopFwdSm90ILi2EN4cute5tupleIJNS5_1CILi1EEES8_S8_EEENS6_IJNS7_ILi128EEENS7_ILi224EEESA_EEELi128ENS_12float_e4m3_tEfNS_4arch4Sm90ELb0ELb0ELb0ELb1ELb0ELb1ELb0ELb1ELb1ELb1ELb0ELb0EEENS1_21CollectiveEpilogueFwdINS6_IJSA_SA_SB_EEES9_NS_10bfloat16_tESF_Li256ELb1ELb1ELb0ELb1EEENS1_36VarlenDynamicPersistentTileSchedulerILi128ELi224ELi256ELi128ELb0ELb1ELb1ELb0ELb1ELb1EEEEEEEEEvNT_6ParamsE:
        .type           _ZN7cutlass13device_kernelIN5flash11enable_sm90INS1_16FlashAttnFwdSm90INS1_25CollectiveMainloopFwdSm90ILi2EN4cute5tupleIJNS5_1CILi1EEES8_S8_EEENS6_IJNS7_ILi128EEENS7_ILi224EEESA_EEELi128ENS_12float_e4m3_tEfNS_4arch4Sm90ELb0ELb0ELb0ELb1ELb0ELb1ELb0ELb1ELb1ELb1ELb0ELb0EEENS1_21CollectiveEpilogueFwdINS6_IJSA_SA_SB_EEES9_NS_10bfloat16_tESF_Li256ELb1ELb1ELb0ELb1EEENS1_36VarlenDynamicPersistentTileSchedulerILi128ELi224ELi256ELi128ELb0ELb1ELb1ELb0ELb1ELb1EEEEEEEEEvNT_6ParamsE,@function
        .size           _ZN7cutlass13device_kernelIN5flash11enable_sm90INS1_16FlashAttnFwdSm90INS1_25CollectiveMainloopFwdSm90ILi2EN4cute5tupleIJNS5_1CILi1EEES8_S8_EEENS6_IJNS7_ILi128EEENS7_ILi224EEESA_EEELi128ENS_12float_e4m3_tEfNS_4arch4Sm90ELb0ELb0ELb0ELb1ELb0ELb1ELb0ELb1ELb1ELb1ELb0ELb0EEENS1_21CollectiveEpilogueFwdINS6_IJSA_SA_SB_EEES9_NS_10bfloat16_tESF_Li256ELb1ELb1ELb0ELb1EEENS1_36VarlenDynamicPersistentTileSchedulerILi128ELi224ELi256ELi128ELb0ELb1ELb1ELb0ELb1ELb1EEEEEEEEEvNT_6ParamsE,(.L_x_12972 - _ZN7cutlass13device_kernelIN5flash11enable_sm90INS1_16FlashAttnFwdSm90INS1_25CollectiveMainloopFwdSm90ILi2EN4cute5tupleIJNS5_1CILi1EEES8_S8_EEENS6_IJNS7_ILi128EEENS7_ILi224EEESA_EEELi128ENS_12float_e4m3_tEfNS_4arch4Sm90ELb0ELb0ELb0ELb1ELb0ELb1ELb0ELb1ELb1ELb1ELb0ELb0EEENS1_21CollectiveEpilogueFwdINS6_IJSA_SA_SB_EEES9_NS_10bfloat16_tESF_Li256ELb1ELb1ELb0ELb1EEENS1_36VarlenDynamicPersistentTileSchedulerILi128ELi224ELi256ELi128ELb0ELb1ELb1ELb0ELb1ELb1EEEEEEEEEvNT_6ParamsE)
        .other          _ZN7cutlass13device_kernelIN5flash11enable_sm90INS1_16FlashAttnFwdSm90INS1_25CollectiveMainloopFwdSm90ILi2EN4cute5tupleIJNS5_1CILi1EEES8_S8_EEENS6_IJNS7_ILi128EEENS7_ILi224EEESA_EEELi128ENS_12float_e4m3_tEfNS_4arch4Sm90ELb0ELb0ELb0ELb1ELb0ELb1ELb0ELb1ELb1ELb1ELb0ELb0EEENS1_21CollectiveEpilogueFwdINS6_IJSA_SA_SB_EEES9_NS_10bfloat16_tESF_Li256ELb1ELb1ELb0ELb1EEENS1_36VarlenDynamicPersistentTileSchedulerILi128ELi224ELi256ELi128ELb0ELb1ELb1ELb0ELb1ELb1EEEEEEEEEvNT_6ParamsE,@"STO_CUDA_ENTRY STV_DEFAULT"
_ZN7cutlass13device_kernelIN5flash11enable_sm90INS1_16FlashAttnFwdSm90INS1_25CollectiveMainloopFwdSm90ILi2EN4cute5tupleIJNS5_1CILi1EEES8_S8_EEENS6_IJNS7_ILi128EEENS7_ILi224EEESA_EEELi128ENS_12float_e4m3_tEfNS_4arch4Sm90ELb0ELb0ELb0ELb1ELb0ELb1ELb0ELb1ELb1ELb1ELb0ELb0EEENS1_21CollectiveEpilogueFwdINS6_IJSA_SA_SB_EEES9_NS_10bfloat16_tESF_Li256ELb1ELb1ELb0ELb1EEENS1_36VarlenDynamicPersistentTileSchedulerILi128ELi224ELi256ELi128ELb0ELb1ELb1ELb0ELb1ELb1EEEEEEEEEvNT_6ParamsE:
        /* <DEDUP_REMOVED lines=24> */
.L_x_6085:
[----:B------:R-:W-:Y:S05]  /*0180*/  BSYNC B0 ;  /* 0x0000000000007941 */ /* 0x000fea0003800000 */
.L_x_6084:
        /* <DEDUP_REMOVED lines=41> */
.L_x_6086:
        /* <DEDUP_REMOVED lines=22> */
.L_x_6087:
        /* <DEDUP_REMOVED lines=18> */
.L_x_6088:
        /* <DEDUP_REMOVED lines=22> */
.L_x_6089:
        /* <DEDUP_REMOVED lines=22> */
.L_x_6090:
[----:B0-----:R-:W-:Y:S01]  /*0960*/  UMOV UR4, 0x1 ;  /* 0x0000000100047882 */ /* 0x001fe20000000000 */
[----:B------:R-:W-:Y:S01]  /*0970*/  PLOP3.LUT P0, PT, PT, PT, UP0, 0x80, 0x0 ;  /* 0x000000000000781c */ /* 0x000fe20003f0f008 */
[----:B------:R-:W-:Y:S01]  /*0980*/  USEL UR4, UR4, 0x2, !UP0 ;  /* 0x0000000204047887 */ /* 0x000fe2000c000000 */
[----:B------:R-:W-:Y:S01]  /*0990*/  NOP ;  /* 0x0000000000007918 */ /* 0x000fe20000000000 */
[----:B------:R-:W-:Y:S01]  /*09a0*/  ULDC.64 UR60, c[0x0][0x208] ;  /* 0x00008200003c7ab9 */ /* 0x000fe20000000a00 */
[----:B------:R-:W-:Y:S03]  /*09b0*/  BSSY B8, `(.L_x_6091) ;  /* 0x0002320000087945 */ /* 0x000fe60003800000 */
[----:B------:R-:W-:-:S05]  /*09c0*/  IMAD.U32 R2, RZ, RZ, UR4 ;  /* 0x00000004ff027e24 */ /* 0x000fca000f8e00ff */
[----:B------:R0:W-:Y:S01]  /*09d0*/  STL [R1+0xc4], R2 ;  /* 0x0000c40201007387 */ /* 0x0001e20000100800 */
[----:B-12-4-:R-:W-:Y:S06]  /*09e0*/  BAR.SYNC.DEFER_BLOCKING 0x0 ;  /* 0x0000000000007b1d */ /* 0x016fec0000010000 */
[----:B------:R-:W-:Y:S05]  /*09f0*/  @!P0 BRA `(.L_x_6092) ;  /* 0x000001c400248947 */ /* 0x000fea0003800000 */
.L_x_6093:
[----:B------:R-:W-:-:S08]  /*0a00*/  NOP ;  /* 0x0000000000007918 */ /* 0x000fd00000000000 */
[----:B------:R-:W1:Y:S02]  /*0a10*/  USETMAXREG.TRY_ALLOC.CTAPOOL UP0, 0xf0 ;  /* 0x000000f0000079c8 */ /* 0x000e640008000600 */
[----:B-1----:R-:W-:-:S13]  /*0a20*/  PLOP3.LUT P0, PT, PT, PT, UP0, 0x80, 0x0 ;  /* 0x000000000000781c */ /* 0x002fda0003f0f008 */
[----:B------:R-:W-:Y:S05]  /*0a30*/  @!P0 BRA `(.L_x_6093) ;  /* 0xfffffffc00f08947 */ /* 0x000fea000383ffff */
[----:B------:R-:W1:Y:S01]  /*0a40*/  S2R R0, SR_TID.X ;  /* 0x0000000000007919 */ /* 0x000e620000002100 */
[----:B------:R-:W2:Y:S01]  /*0a50*/  S2UR UR5, SR_CgaCtaId ;  /* 0x00000000000579c3 */ /* 0x000ea20000008800 */
[----:B------:R-:W-:-:S07]  /*0a60*/  UMOV UR4, 0x400 ;  /* 0x0000040000047882 */ /* 0x000fce0000000000 */
[----:B------:R-:W-:Y:S06]  /*0a70*/  BAR.ARV 0x8, 0x180 ;  /* 0x0206000000007b1d */ /* 0x000fec0000002000 */
[----:B--2---:R-:W-:-:S06]  /*0a80*/  ULEA UR4, UR5, UR4, 0x18 ;  /* 0x0000000405047291 */ /* 0x004fcc000f8ec03f */
[----:B------:R-:W-:Y:S01]  /*0a90*/  IMAD.U32 R16, RZ, RZ, UR4 ;  /* 0x00000004ff107e24 */ /* 0x000fe2000f8e00ff */
[----:B-1----:R-:W-:Y:S01]  /*0aa0*/  SHF.R.U32.HI R0, RZ, 0x7, R0 ;  /* 0x00000007ff007819 */ /* 0x002fe20000011600 */
[----:B------:R-:W-:-:S03]  /*0ab0*/  ULDC UR4, c[0x0][0xc3c] ;  /* 0x00030f0000047ab9 */ /* 0x000fc60000000800 */
[----:B------:R-:W-:Y:S01]  /*0ac0*/  ISETP.NE.AND P0, PT, R0, 0x1, PT ;  /* 0x000000010000780c */ /* 0x000fe20003f05270 */
[----:B------:R-:W-:-:S05]  /*0ad0*/  IMAD.U32 R0, RZ, RZ, UR5 ;  /* 0x00000005ff007e24 */ /* 0x000fca000f8e00ff */
[----:B------:R-:W-:Y:S07]  /*0ae0*/  STL [R1+0x80], R0 ;  /* 0x0000800001007387 */ /* 0x000fee0000100800 */
[----:B------:R-:W-:Y:S08]  /*0af0*/  @!P0 BAR.ARV 0x9, 0x100 ;  /* 0x0244000000008b1d */ /* 0x000ff00000002000 */
[----:B------:R-:W-:Y:S06]  /*0b00*/  BAR.SYNC.DEFER_BLOCKING 0x5, 0x180 ;  /* 0x0146000000007b1d */ /* 0x000fec0000010000 */
[----:B------:R-:W1:Y:S02]  /*0b10*/  LDS.128 R12, [R16+0x2e8d0] ;  /* 0x02e8d000100c7984 */ /* 0x000e640000000c00 */
[----:B------:R-:W-:Y:S06]  /*0b20*/  BAR.ARV 0x4, 0x180 ;  /* 0x0106000000007b1d */ /* 0x000fec0000002000 */
[----:B-1----:R-:W-:-:S13]  /*0b30*/  ISETP.GE.AND P0, PT, R15, UR4, PT ;  /* 0x000000040f007c0c */ /* 0x002fda000bf06270 */
[----:B------:R-:W-:Y:S05]  /*0b40*/  @P0 BRA `(.L_x_6094) ;  /* 0x0000023000180947 */ /* 0x000fea0003800000 */
[----:B0-----:R-:W2:Y:S01]  /*0b50*/  LDL R2, [R1+0xc4] ;  /* 0x0000c40001027983 */ /* 0x001ea20000100800 */
[----:B------:R-:W-:Y:S01]  /*0b60*/  IMAD.MOV.U32 R231, RZ, RZ, RZ ;  /* 0x000000ffffe77224 */ /* 0x000fe200078e00ff */
[----:B------:R-:W-:Y:S01]  /*0b70*/  MOV R236, RZ ;  /* 0x000000ff00ec7202 */ /* 0x000fe20000000f00 */
[----:B------:R-:W-:Y:S01]  /*0b80*/  IMAD.MOV.U32 R234, RZ, RZ, RZ ;  /* 0x000000ffffea7224 */ /* 0x000fe200078e00ff */
[----:B------:R-:W0:Y:S02]  /*0b90*/  S2R R0, SR_TID.X ;  /* 0x0000000000007919 */ /* 0x000e240000002100 */
[----:B0-----:R-:W-:-:S05]  /*0ba0*/  VIADD R11, R0, 0xffffff80 ;  /* 0xffffff80000b7836 */ /* 0x001fca0000000000 */
[----:B------:R-:W-:-:S04]  /*0bb0*/  SHF.R.S32.HI R0, RZ, 0x1f, R11 ;  /* 0x0000001fff007819 */ /* 0x000fc8000001140b */
[----:B------:R-:W-:-:S04]  /*0bc0*/  LEA.HI R4, R0, R11, RZ, 0x4 ;  /* 0x0000000b00047211 */ /* 0x000fc800078f20ff */
[----:B------:R-:W-:Y:S02]  /*0bd0*/  SHF.R.S32.HI R5, RZ, 0x4, R4 ;  /* 0x00000004ff057819 */ /* 0x000fe40000011404 */
[----:B--2---:R-:W-:Y:S02]  /*0be0*/  R2UR UR4, R2 ;  /* 0x00000000020472ca */ /* 0x004fe400000e0000 */
[----:B------:R-:W-:-:S04]  /*0bf0*/  LEA.HI R2, R0, R11, RZ, 0x7 ;  /* 0x0000000b00027211 */ /* 0x000fc800078f38ff */
[----:B------:R-:W-:Y:S02]  /*0c00*/  LOP3.LUT R3, R2, 0xffffff80, RZ, 0xc0, !PT ;  /* 0xffffff8002037812 */ /* 0x000fe400078ec0ff */
[----:B------:R-:W-:-:S03]  /*0c10*/  SHF.R.S32.HI R12, RZ, 0x7, R2 ;  /* 0x00000007ff0c7819 */ /* 0x000fc60000011402 */
[C---:B------:R-:W-:Y:S01]  /*0c20*/  IMAD.IADD R17, R11.reuse, 0x1, -R3 ;  /* 0x000000010b117824 */ /* 0x040fe200078e0a03 */
[C---:B------:R-:W-:Y:S01]  /*0c30*/  LEA.HI R3, R4.reuse, R5, RZ, 0x1 ;  /* 0x0000000504037211 */ /* 0x040fe200078f08ff */
[----:B------:R-:W-:Y:S01]  /*0c40*/  ULOP3.LUT UR4, UR4, 0x1, URZ, 0xfc, !UPT ;  /* 0x0000000104047892 */ /* 0x000fe2000f8efc3f */
[----:B------:R-:W-:Y:S02]  /*0c50*/  LOP3.LUT R4, R4, 0x3fffff0, RZ, 0xc0, !PT ;  /* 0x03fffff004047812 */ /* 0x000fe400078ec0ff */
[----:B------:R-:W-:Y:S02]  /*0c60*/  SHF.R.S32.HI R7, RZ, 0x1f, R17 ;  /* 0x0000001fff077819 */ /* 0x000fe40000011411 */
[----:B------:R-:W-:Y:S01]  /*0c70*/  LEA.HI R2, R2, R12, RZ, 0x1 ;  /* 0x0000000c02027211 */ /* 0x000fe200078f08ff */
[----:B------:R-:W-:Y:S01]  /*0c80*/  IMAD.IADD R4, R11, 0x1, -R4 ;  /* 0x000000010b047824 */ /* 0x000fe200078e0a04 */
[CC--:B------:R-:W-:Y:S02]  /*0c90*/  LEA.HI R8, R7.reuse, R17.reuse, RZ, 0x2 ;  /* 0x0000001107087211 */ /* 0x0c0fe400078f10ff */
[----:B------:R-:W-:-:S02]  /*0ca0*/  LEA.HI R7, R7, R17, RZ, 0x5 ;  /* 0x0000001107077211 */ /* 0x000fc400078f28ff */
[--C-:B------:R-:W-:Y:S02]  /*0cb0*/  SHF.R.S32.HI R9, RZ, 0x2, R8.reuse ;  /* 0x00000002ff097819 */ /* 0x100fe40000011408 */
[----:B------:R-:W-:Y:S02]  /*0cc0*/  SHF.R.S32.HI R6, RZ, 0x1f, R8 ;  /* 0x0000001fff067819 */ /* 0x000fe40000011408 */
[----:B------:R-:W-:Y:S02]  /*0cd0*/  LOP3.LUT R8, R8, 0x7ffffffc, RZ, 0xc0, !PT ;  /* 0x7ffffffc08087812 */ /* 0x000fe400078ec0ff */
[----:B------:R-:W-:Y:S02]  /*0ce0*/  LEA.HI R10, R6, R9, RZ, 0x3 ;  /* 0x00000009060a7211 */ /* 0x000fe400078f18ff */
[----:B------:R-:W-:Y:S01]  /*0cf0*/  LOP3.LUT R6, R3, 0x1ffffffe, RZ, 0xc0, !PT ;  /* 0x1ffffffe03067812 */ /* 0x000fe200078ec0ff */
[----:B------:R-:W-:Y:S01]  /*0d00*/  IMAD.IADD R8, R17, 0x1, -R8 ;  /* 0x0000000111087824 */ /* 0x000fe200078e0a08 */
[----:B------:R-:W-:Y:S01]  /*0d10*/  LEA.HI R3, R0, R11, RZ, 0x5 ;  /* 0x0000000b00037211 */ /* 0x000fe200078f28ff */
[----:B------:R-:W-:Y:S01]  /*0d20*/  IMAD.MOV.U32 R17, RZ, RZ, RZ ;  /* 0x000000ffff117224 */ /* 0x000fe200078e00ff */
[----:B------:R-:W-:-:S02]  /*0d30*/  LOP3.LUT R10, R10, 0xfffffff8, RZ, 0xc0, !PT ;  /* 0xfffffff80a0a7812 */ /* 0x000fc400078ec0ff */
[----:B------:R-:W-:Y:S01]  /*0d40*/  IADD3 R6, R5, -R6, RZ ;  /* 0x8000000605067210 */ /* 0x000fe20007ffe0ff */
[----:B------:R-:W-:Y:S01]  /*0d50*/  IMAD.SHL.U32 R3, R3, 0x20, RZ ;  /* 0x0000002003037824 */ /* 0x000fe200078e00ff */
[----:B------:R-:W-:Y:S01]  /*0d60*/  SHF.R.S32.HI R7, RZ, 0x5, R7 ;  /* 0x00000005ff077819 */ /* 0x000fe20000011407 */
[----:B------:R-:W-:Y:S01]  /*0d70*/  IMAD.IADD R10, R9, 0x1, -R10 ;  /* 0x00000001090a7824 */ /* 0x000fe200078e0a0a */
[----:B------:R-:W-:Y:S01]  /*0d80*/  LOP3.LUT R2, R2, 0x3fffffe, RZ, 0xc0, !PT ;  /* 0x03fffffe02027812 */ /* 0x000fe200078ec0ff */
[----:B------:R-:W-:Y:S01]  /*0d90*/  IMAD.MOV.U32 R5, RZ, RZ, -0x2 ;  /* 0xfffffffeff057424 */ /* 0x000fe200078e00ff */
[----:B------:R-:W-:Y:S02]  /*0da0*/  LOP3.LUT R18, R3, 0xfffffc00, RZ, 0xc0, !PT ;  /* 0xfffffc0003127812 */ /* 0x000fe400078ec0ff */
[----:B------:R-:W-:Y:S01]  /*0db0*/  LEA R7, R7, R10, 0x4 ;  /* 0x0000000a07077211 */ /* 0x000fe200078e20ff */
[----:B------:R-:W-:Y:S02]  /*0dc0*/  IMAD.IADD R2, R12, 0x1, -R2 ;  /* 0x000000010c027824 */ /* 0x000fe400078e0a02 */
[----:B------:R-:W-:-:S02]  /*0dd0*/  IMAD R3, R4, 0x40, R18 ;  /* 0x0000004004037824 */ /* 0x000fc400078e0212 */
[----:B------:R-:W-:Y:S01]  /*0de0*/  IMAD R9, R2, 0x40, R7 ;  /* 0x0000004002097824 */ /* 0x000fe200078e0207 */
[----:B------:R-:W-:Y:S01]  /*0df0*/  LEA.HI R2, R0, R11, RZ, 0x2 ;  /* 0x0000000b00027211 */ /* 0x000fe200078f10ff */
[----:B------:R-:W-:Y:S02]  /*0e00*/  IMAD R4, R6, 0x8, R3 ;  /* 0x0000000806047824 */ /* 0x000fe400078e0203 */
[----:B------:R-:W-:Y:S01]  /*0e10*/  IMAD R3, R8, R5, 0xe0 ;  /* 0x000000e008037424 */ /* 0x000fe200078e0205 */
[----:B------:R-:W-:Y:S02]  /*0e20*/  SHF.R.S32.HI R228, RZ, 0x2, R2 ;  /* 0x00000002ffe47819 */ /* 0x000fe40000011402 */
[----:B------:R0:W-:Y:S03]  /*0e30*/  STL [R1+0xb8], R4 ;  /* 0x0000b80401007387 */ /* 0x0001e60000100800 */
[----:B------:R-:W-:Y:S01]  /*0e40*/  VIADD R12, R228, 0x80 ;  /* 0x00000080e40c7836 */ /* 0x000fe20000000000 */
[----:B------:R1:W-:Y:S04]  /*0e50*/  STL [R1+0xb0], R3 ;  /* 0x0000b00301007387 */ /* 0x0003e80000100800 */
[----:B------:R2:W-:Y:S01]  /*0e60*/  STL [R1+0x54], R13 ;  /* 0x0000540d01007387 */ /* 0x0005e20000100800 */
[----:B------:R-:W-:-:S02]  /*0e70*/  SHF.R.S32.HI R6, RZ, 0x1f, R12 ;  /* 0x0000001fff067819 */ /* 0x000fc4000001140c */
[----:B0-----:R-:W-:Y:S01]  /*0e80*/  LEA.HI R4, R0, R11, RZ, 0x3 ;  /* 0x0000000b00047211 */ /* 0x001fe200078f18ff */
[----:B------:R-:W-:Y:S01]  /*0e90*/  STL [R1+0x58], R14 ;  /* 0x0000580e01007387 */ /* 0x000fe20000100800 */
[----:B------:R-:W-:Y:S01]  /*0ea0*/  LOP3.LUT R0, R2, 0xfffffffc, RZ, 0xc0, !PT ;  /* 0xfffffffc02007812 */ /* 0x000fe200078ec0ff */
[----:B-1----:R-:W-:Y:S01]  /*0eb0*/  IMAD.U32 R3, RZ, RZ, UR4 ;  /* 0x00000004ff037e24 */ /* 0x002fe2000f8e00ff */
[----:B------:R-:W-:Y:S01]  /*0ec0*/  LEA.HI R6, R6, R12, RZ, 0x3 ;  /* 0x0000000c06067211 */ /* 0x000fe200078f18ff */
[----:B------:R-:W-:Y:S01]  /*0ed0*/  STL [R1+0x5c], R15 ;  /* 0x00005c0f01007387 */ /* 0x000fe20000100800 */
[----:B------:R-:W-:Y:S01]  /*0ee0*/  UMOV UR4, URZ ;  /* 0x0000003f00047c82 */ /* 0x000fe20008000000 */
[----:B------:R-:W-:Y:S02]  /*0ef0*/  IMAD.IADD R0, R11, 0x1, -R0 ;  /* 0x000000010b007824 */ /* 0x000fe400078e0a00 */
[----:B------:R-:W-:Y:S01]  /*0f00*/  STL [R1+0xac], R9 ;  /* 0x0000ac0901007387 */ /* 0x000fe20000100800 */
[----:B--2---:R-:W-:-:S02]  /*0f10*/  VIADD R13, R228, 0x40 ;  /* 0x00000040e40d7836 */ /* 0x004fc40000000000 */
[C---:B------:R-:W-:Y:S01]  /*0f20*/  SHF.L.U32 R18, R0.reuse, 0x4, RZ ;  /* 0x0000000400127819 */ /* 0x040fe200000006ff */
[----:B------:R0:W-:Y:S01]  /*0f30*/  STL [R1+0x44], R3 ;  /* 0x0000440301007387 */ /* 0x0001e20000100800 */
[----:B------:R-:W-:Y:S02]  /*0f40*/  IMAD.SHL.U32 R22, R0, 0x8, RZ ;  /* 0x0000000800167824 */ /* 0x000fe400078e00ff */
[----:B------:R-:W-:Y:S01]  /*0f50*/  IMAD.SHL.U32 R6, R6, 0x80, RZ ;  /* 0x0000008006067824 */ /* 0x000fe200078e00ff */
[----:B------:R-:W-:Y:S01]  /*0f60*/  SHF.R.S32.HI R19, RZ, 0x1f, R18 ;  /* 0x0000001fff137819 */ /* 0x000fe20000011412 */
[----:B------:R-:W-:Y:S01]  /*0f70*/  VIADD R230, R22, 0x20 ;  /* 0x0000002016e67836 */ /* 0x000fe20000000000 */
[----:B------:R-:W-:Y:S02]  /*0f80*/  SHF.R.S32.HI R23, RZ, 0x1f, R22 ;  /* 0x0000001fff177819 */ /* 0x000fe40000011416 */
[----:B0-----:R-:W-:Y:S02]  /*0f90*/  SHF.R.S32.HI R3, RZ, 0x1f, R2 ;  /* 0x0000001fff037819 */ /* 0x001fe40000011402 */
[----:B------:R-:W-:-:S02]  /*0fa0*/  LOP3.LUT R2, R4, 0xfffffff8, RZ, 0xc0, !PT ;  /* 0xfffffff804027812 */ /* 0x000fc400078ec0ff */
[----:B------:R-:W-:Y:S02]  /*0fb0*/  LEA.HI R3, R3, R228, RZ, 0x3 ;  /* 0x000000e403037211 */ /* 0x000fe400078f18ff */
[----:B------:R-:W-:Y:S01]  /*0fc0*/  SHF.R.S32.HI R4, RZ, 0x3, R4 ;  /* 0x00000003ff047819 */ /* 0x000fe20000011404 */
[----:B------:R-:W-:Y:S01]  /*0fd0*/  IMAD.IADD R10, R11, 0x1, -R2 ;  /* 0x000000010b0a7824 */ /* 0x000fe200078e0a02 */
[----:B------:R-:W-:Y:S01]  /*0fe0*/  LEA.HI R2, R0, R0, RZ, 0x1 ;  /* 0x0000000000027211 */ /* 0x000fe200078f08ff */
[----:B------:R-:W-:Y:S01]  /*0ff0*/  VIADD R11, R228, 0xc0 ;  /* 0x000000c0e40b7836 */ /* 0x000fe20000000000 */
[----:B------:R-:W-:Y:S01]  /*1000*/  LOP3.LUT R3, R3, 0xfffffff8, RZ, 0xc0, !PT ;  /* 0xfffffff803037812 */ /* 0x000fe200078ec0ff */
[----:B------:R-:W-:Y:S01]  /*1010*/  IMAD.SHL.U32 R10, R10, 0x8, RZ ;  /* 0x000000080a0a7824 */ /* 0x000fe200078e00ff */
[----:B------:R-:W-:Y:S01]  /*1020*/  LOP3.LUT R5, R2, 0x1ffffffe, RZ, 0xc0, !PT ;  /* 0x1ffffffe02057812 */ /* 0x000fe200078ec0ff */
[----:B------:R-:W-:Y:S01]  /*1030*/  IMAD.SHL.U32 R7, R11, 0x80, RZ ;  /* 0x000000800b077824 */ /* 0x000fe200078e00ff */
[----:B------:R-:W-:Y:S01]  /*1040*/  SHF.R.S32.HI R2, RZ, 0x1f, R228 ;  /* 0x0000001fff027819 */ /* 0x000fe200000114e4 */
[----:B------:R-:W-:Y:S01]  /*1050*/  IMAD.SHL.U32 R4, R12, 0x80, RZ ;  /* 0x000000800c047824 */ /* 0x000fe200078e00ff */
[----:B------:R-:W-:Y:S01]  /*1060*/  SHF.R.S32.HI R2, RZ, 0x1f, R13 ;  /* 0x0000001fff027819 */ /* 0x000fe2000001140d */
[----:B------:R-:W-:Y:S01]  /*1070*/  IMAD.IADD R5, R0, 0x1, -R5 ;  /* 0x0000000100057824 */ /* 0x000fe200078e0a05 */
[----:B------:R-:W-:Y:S01]  /*1080*/  IADD3 R229, R228, -R3, RZ ;  /* 0x80000003e4e57210 */ /* 0x000fe20007ffe0ff */
[----:B------:R-:W-:Y:S01]  /*1090*/  IMAD.SHL.U32 R0, R13, 0x80, RZ ;  /* 0x000000800d007824 */ /* 0x000fe200078e00ff */
[----:B------:R-:W-:Y:S01]  /*10a0*/  LEA.HI R2, R2, R13, RZ, 0x3 ;  /* 0x0000000d02027211 */ /* 0x000fe200078f18ff */
[----:B------:R-:W-:Y:S01]  /*10b0*/  STL [R1+0x6c], R10 ;  /* 0x00006c0a01007387 */ /* 0x000fe20000100800 */
[----:B------:R-:W-:-:S02]  /*10c0*/  LOP3.LUT R3, R7, 0x380, RZ, 0xc0, !PT ;  /* 0x0000038007037812 */ /* 0x000fc400078ec0ff */
[----:B------:R-:W-:Y:S01]  /*10d0*/  SHF.R.S32.HI R3, RZ, 0x1f, R10 ;  /* 0x0000001fff037819 */ /* 0x000fe2000001140a */
[----:B------:R-:W-:Y:S01]  /*10e0*/  IMAD.SHL.U32 R2, R2, 0x80, RZ ;  /* 0x0000008002027824 */ /* 0x000fe200078e00ff */
[----:B------:R-:W-:Y:S02]  /*10f0*/  LOP3.LUT R0, R0, 0x380, RZ, 0xc0, !PT ;  /* 0x0000038000007812 */ /* 0x000fe400078ec0ff */
[----:B------:R-:W-:Y:S01]  /*1100*/  SHF.R.S32.HI R8, RZ, 0x1f, R11 ;  /* 0x0000001fff087819 */ /* 0x000fe2000001140b */
[----:B------:R0:W-:Y:S01]  /*1110*/  STL [R1+0xc0], R3 ;  /* 0x0000c00301007387 */ /* 0x0001e20000100800 */
[----:B------:R-:W-:Y:S01]  /*1120*/  LOP3.LUT R4, R4, 0x380, RZ, 0xc0, !PT ;  /* 0x0000038004047812 */ /* 0x000fe200078ec0ff */
[----:B------:R-:W-:Y:S01]  /*1130*/  VIADD R4, R10, 0x40 ;  /* 0x000000400a047836 */ /* 0x000fe20000000000 */
[----:B------:R-:W-:Y:S02]  /*1140*/  LEA.HI R8, R8, R11, RZ, 0x3 ;  /* 0x0000000b08087211 */ /* 0x000fe400078f18ff */
[----:B------:R-:W-:-:S02]  /*1150*/  LOP3.LUT R2, R2, 0xfffffc00, RZ, 0xc0, !PT ;  /* 0xfffffc0002027812 */ /* 0x000fc400078ec0ff */
[----:B------:R-:W-:Y:S01]  /*1160*/  SHF.R.S32.HI R7, RZ, 0x1f, R230 ;  /* 0x0000001fff077819 */ /* 0x000fe200000114e6 */
[----:B------:R-:W-:Y:S01]  /*1170*/  IMAD.SHL.U32 R8, R8, 0x80, RZ ;  /* 0x0000008008087824 */ /* 0x000fe200078e00ff */
[----:B------:R1:W-:Y:S01]  /*1180*/  STL [R1+0x88], R4 ;  /* 0x0000880401007387 */ /* 0x0003e20000100800 */
[----:B0-----:R-:W-:Y:S02]  /*1190*/  SHF.R.U32.HI R3, RZ, 0x3, R0 ;  /* 0x00000003ff037819 */ /* 0x001fe40000011600 */
[----:B------:R-:W-:Y:S01]  /*11a0*/  LOP3.LUT R0, R0, 0x70, R18, 0xf8, !PT ;  /* 0x0000007000007812 */ /* 0x000fe200078ef812 */
[----:B------:R0:W-:Y:S03]  /*11b0*/  STL [R1+0x74], R2 ;  /* 0x0000740201007387 */ /* 0x0001e60000100800 */
[----:B------:R-:W-:Y:S01]  /*11c0*/  LOP3.LUT R3, R2, R0, R3, 0xf6, !PT ;  /* 0x0000000002037212 */ /* 0x000fe200078ef603 */
[----:B------:R-:W-:Y:S01]  /*11d0*/  STL [R1+0xa4], R7 ;  /* 0x0000a40701007387 */ /* 0x000fe20000100800 */
[----:B------:R-:W-:-:S02]  /*11e0*/  SHF.R.S32.HI R0, RZ, 0x1f, R4 ;  /* 0x0000001fff007819 */ /* 0x000fc40000011404 */
[----:B-1----:R-:W-:Y:S02]  /*11f0*/  LOP3.LUT R4, R8, 0xfffffc00, RZ, 0xc0, !PT ;  /* 0xfffffc0008047812 */ /* 0x002fe400078ec0ff */
[----:B0-----:R-:W-:Y:S01]  /*1200*/  LOP3.LUT R2, R6, 0xfffffc00, RZ, 0xc0, !PT ;  /* 0xfffffc0006027812 */ /* 0x001fe200078ec0ff */
[----:B------:R0:W-:Y:S04]  /*1210*/  STL [R1+0xbc], R0 ;  /* 0x0000bc0001007387 */ /* 0x0001e80000100800 */
[----:B------:R1:W-:Y:S04]  /*1220*/  STL [R1+0x7c], R2 ;  /* 0x00007c0201007387 */ /* 0x0003e80000100800 */
[----:B------:R-:W-:Y:S01]  /*1230*/  STL [R1+0x78], R4 ;  /* 0x0000780401007387 */ /* 0x000fe20000100800 */
[----:B0-----:R-:W-:Y:S01]  /*1240*/  IMAD.IADD R0, R16, 0x1, R3 ;  /* 0x0000000110007824 */ /* 0x001fe200078e0203 */
[----:B-1----:R-:W-:-:S04]  /*1250*/  LEA R2, R5, R9, 0x3 ;  /* 0x0000000905027211 */ /* 0x002fc800078e18ff */
[----:B------:R0:W-:Y:S04]  /*1260*/  STL [R1+0xa8], R0 ;  /* 0x0000a80001007387 */ /* 0x0001e80000100800 */
[----:B------:R1:W-:Y:S01]  /*1270*/  STL [R1+0xb4], R2 ;  /* 0x0000b40201007387 */ /* 0x0003e20000100800 */
[----:B0-----:R-:W-:-:S05]  /*1280*/  IMAD.U32 R0, RZ, RZ, UR4 ;  /* 0x00000004ff007e24 */ /* 0x001fca000f8e00ff */
[----:B------:R1:W-:Y:S02]  /*1290*/  STL [R1+0xa0], R0 ;  /* 0x0000a00001007387 */ /* 0x0003e40000100800 */
.L_x_6265:
[----:B-12---:R-:W2:Y:S01]  /*12a0*/  LDL.LU R0, [R1+0x5c] ;  /* 0x00005c0001007983 */ /* 0x006ea20000300800 */
[----:B------:R-:W2:Y:S01]  /*12b0*/  LDC.64 R2, c[0x0][0xc88] ;  /* 0x00032200ff027b82 */ /* 0x000ea20000000a00 */
        /* <DEDUP_REMOVED lines=14> */
[C---:B---3--:R-:W-:Y:S01]  /*13a0*/  @P1 LEA R4, P2, R0.reuse, UR4, 0x2 ;  /* 0x0000000400041c11 */ /* 0x048fe2000f8410ff */
[----:B------:R-:W-:Y:S01]  /*13b0*/  STL [R1+0x84], R0 ;  /* 0x0000840001007387 */ /* 0x000fe20000100800 */
[C-C-:B------:R-:W-:Y:S02]  /*13c0*/  SHF.L.U64.HI R30, R0.reuse, 0x2, R6.reuse ;  /* 0x00000002001e7819 */ /* 0x140fe40000010206 */
[----:B------:R-:W-:Y:S01]  /*13d0*/  @P1 LEA.HI.X R5, R0, UR5, R6, 0x2, P2 ;  /* 0x0000000500051c11 */ /* 0x000fe200090f1406 */
[----:B------:R0:W-:Y:S01]  /*13e0*/  STL [R1+0x98], R6 ;  /* 0x0000980601007387 */ /* 0x0001e20000100800 */
[----:B------:R-:W-:Y:S01]  /*13f0*/  ISETP.NE.U32.AND P2, PT, RZ, UR8, PT ;  /* 0x00000008ff007c0c */ /* 0x000fe2000bf45070 */
[----:B------:R-:W-:Y:S01]  /*1400*/  ULDC UR4, c[0x0][0x288] ;  /* 0x0000a20000047ab9 */ /* 0x000fe20000000800 */
[C---:B------:R-:W-:Y:S01]  /*1410*/  IADD3 R8, P3, R31.reuse, UR6, RZ ;  /* 0x000000061f087c10 */ /* 0x040fe2000ff7e0ff */
[----:B------:R1:W5:Y:S01]  /*1420*/  @P1 LDG.E R3, desc[UR60][R4.64] ;  /* 0x0000003c04031981 */ /* 0x000362000c1e1900 */
        /* <DEDUP_REMOVED lines=18> */
[----:B------:R-:W-:Y:S01]  /*1550*/  IMAD.U32 R26, RZ, RZ, UR4 ;  /* 0x00000004ff1a7e24 */ /* 0x000fe2000f8e00ff */
[----:B------:R-:W-:Y:S01]  /*1560*/  MOV R27, R0 ;  /* 0x00000000001b7202 */ /* 0x000fe20000000f00 */
[----:B-1--4-:R-:W-:Y:S06]  /*1570*/  @P2 BRA `(.L_x_6095) ;  /* 0x0000000000242947 */ /* 0x012fec0003800000 */
        /* <DEDUP_REMOVED lines=9> */
.L_x_6095:
        /* <DEDUP_REMOVED lines=12> */
.L_x_6096:
[----:B------:R-:W-:Y:S05]  /*16d0*/  @!P0 BRA `(.L_x_6097) ;  /* 0x00000000000c8947 */ /* 0x000fea0003800000 */
[----:B------:R-:W2:Y:S04]  /*16e0*/  LDG.E R5, desc[UR60][R8.64] ;  /* 0x0000003c08057981 */ /* 0x000ea8000c1e1900 */
[----:B------:R-:W2:Y:S02]  /*16f0*/  LDG.E R26, desc[UR60][R8.64+0x4] ;  /* 0x0000043c081a7981 */ /* 0x000ea4000c1e1900 */
[----:B--2---:R-:W-:-:S07]  /*1700*/  IMAD.IADD R26, R26, 0x1, -R5 ;  /* 0x000000011a1a7824 */ /* 0x004fce00078e0a05 */
.L_x_6097:
        /* <DEDUP_REMOVED lines=8> */
[----:B------:R0:W2:Y:S01]  /*1790*/  @P0 LDG.E R9, desc[UR60][R4.64+0x4] ;  /* 0x0000043c04090981 */ /* 0x0000a2000c1e1900 */
[----:B------:R-:W-:Y:S01]  /*17a0*/  ISETP.NE.U32.AND P1, PT, RZ, UR4, PT ;  /* 0x00000004ff007c0c */ /* 0x000fe2000bf25070 */
[----:B------:R-:W-:-:S03]  /*17b0*/  IMAD.MOV.U32 R121, RZ, RZ, R26 ;  /* 0x000000ffff797224 */ /* 0x000fc600078e001a */
[----:B------:R-:W-:Y:S01]  /*17c0*/  ISETP.NE.AND.EX P1, PT, RZ, UR5, PT, P1 ;  /* 0x00000005ff007c0c */ /* 0x000fe2000bf25310 */
[----:B0-----:R-:W-:-:S12]  /*17d0*/  IMAD.MOV.U32 R4, RZ, RZ, RZ ;  /* 0x000000ffff047224 */ /* 0x001fd800078e00ff */
[----:B------:R-:W-:-:S04]  /*17e0*/  @P1 IADD3 R6, P2, R31, UR4, RZ ;  /* 0x000000041f061c10 */ /* 0x000fc8000ff5e0ff */
[----:B------:R-:W-:-:S05]  /*17f0*/  @P1 IADD3.X R7, R30, UR5, RZ, P2, !PT ;  /* 0x000000051e071c10 */ /* 0x000fca00097fe4ff */
[----:B------:R0:W5:Y:S01]  /*1800*/  @P1 LDG.E R121, desc[UR60][R6.64] ;  /* 0x0000003c06791981 */ /* 0x000162000c1e1900 */
[----:B--2---:R-:W-:Y:S02]  /*1810*/  @P0 IMAD.IADD R2, R9, 0x1, -R0 ;  /* 0x0000000109020824 */ /* 0x004fe400078e0a00 */
[----:B------:R-:W-:-:S03]  /*1820*/  IMAD.MOV R0, RZ, RZ, -R3 ;  /* 0x000000ffff007224 */ /* 0x000fc600078e0a03 */
[----:B------:R-:W-:Y:S02]  /*1830*/  IADD3 R138, R3, R2, RZ ;  /* 0x00000002038a7210 */ /* 0x000fe40007ffe0ff */
[----:B------:R-:W-:-:S03]  /*1840*/  VIMNMX R0, RZ, R0, !PT ;  /* 0x00000000ff007248 */ /* 0x000fc60007fe0100 */
[----:B------:R-:W-:Y:S01]  /*1850*/  VIADD R5, R138, 0xdf ;  /* 0x000000df8a057836 */ /* 0x000fe20000000000 */
[----:B------:R-:W-:-:S03]  /*1860*/  SHF.R.U32.HI R24, RZ, 0x5, R0 ;  /* 0x00000005ff187819 */ /* 0x000fc60000011600 */
[----:B------:R-:W-:-:S04]  /*1870*/  IMAD.HI R4, R5, -0x6db6db6d, R4 ;  /* 0x9249249305047827 */ /* 0x000fc800078e0204 */
[----:B------:R-:W-:Y:S01]  /*1880*/  IMAD.WIDE.U32 R24, R24, 0x24924925, RZ ;  /* 0x2492492518187825 */ /* 0x000fe200078e00ff */
[----:B------:R-:W-:-:S03]  /*1890*/  SHF.R.U32.HI R233, RZ, 0x1f, R4 ;  /* 0x0000001fffe97819 */ /* 0x000fc60000011604 */
[----:B------:R-:W-:Y:S01]  /*18a0*/  IMAD.MOV.U32 R24, RZ, RZ, R25 ;  /* 0x000000ffff187224 */ /* 0x000fe200078e0019 */
[----:B------:R-:W-:-:S04]  /*18b0*/  LEA.HI.SX32 R233, R4, R233, 0x19 ;  /* 0x000000e904e97211 */ /* 0x000fc800078fcaff */
[----:B------:R-:W-:Y:S01]  /*18c0*/  MOV R25, R24 ;  /* 0x0000001800197202 */ /* 0x000fe20000000f00 */
[----:B------:R-:W-:-:S05]  /*18d0*/  IMAD R3, R233, 0xe0, -R3 ;  /* 0x000000e0e9037824 */ /* 0x000fca00078e0a03 */
[----:B------:R-:W-:-:S04]  /*18e0*/  VIMNMX R3, R3, R2, PT ;  /* 0x0000000203037248 */ /* 0x000fc80003fe0100 */
[----:B------:R-:W-:-:S13]  /*18f0*/  ISETP.GT.AND P0, PT, R3, R0, PT ;  /* 0x000000000300720c */ /* 0x000fda0003f04270 */
[----:B------:R-:W-:Y:S02]  /*1900*/  @P0 VIADD R5, R3, 0xdf ;  /* 0x000000df03050836 */ /* 0x000fe40000000000 */
[----:B------:R-:W-:-:S04]  /*1910*/  @P0 IMAD.MOV.U32 R4, RZ, RZ, RZ ;  /* 0x000000ffff040224 */ /* 0x000fc800078e00ff */
[----:B------:R-:W-:-:S05]  /*1920*/  @P0 IMAD.HI R4, R5, -0x6db6db6d, R4 ;  /* 0x9249249305040827 */ /* 0x000fca00078e0204 */
        /* <DEDUP_REMOVED lines=25> */
.L_x_6100:
[----:B------:R-:W-:Y:S05]  /*1ac0*/  BSYNC B6 ;  /* 0x0000000000067941 */ /* 0x000fea0003800000 */
.L_x_6099:
        /* <DEDUP_REMOVED lines=20> */
.L_x_6102:
[----:B------:R-:W-:Y:S05]  /*1c10*/  BSYNC B6 ;  /* 0x0000000000067941 */ /* 0x000fea0003800000 */
.L_x_6101:
[----:B------:R-:W-:Y:S01]  /*1c20*/  ULDC.64 UR4, c[0x0][0x9f8] ;  /* 0x00027e0000047ab9 */ /* 0x000fe20000000a00 */
[----:B------:R-:W2:Y:S01]  /*1c30*/  LDL R56, [R1+0x74] ;  /* 0x0000740001387983 */ /* 0x000ea20000100800 */
[----:B------:R-:W-:Y:S01]  /*1c40*/  ISETP.NE.U32.AND P0, PT, RZ, UR4, PT ;  /* 0x00000004ff007c0c */ /* 0x000fe2000bf05070 */
[----:B------:R-:W0:Y:S01]  /*1c50*/  LDC.64 R44, c[0x0][0x300] ;  /* 0x0000c000ff2c7b82 */ /* 0x000e220000000a00 */
[----:B------:R-:W-:Y:S01]  /*1c60*/  IADD3 R103, R29, R26, RZ ;  /* 0x0000001a1d677210 */ /* 0x000fe20007ffe0ff */
[----:B------:R-:W3:Y:S01]  /*1c70*/  LDL R54, [R1+0x7c] ;  /* 0x00007c0001367983 */ /* 0x000ee20000100800 */
[----:B------:R-:W-:Y:S01]  /*1c80*/  ISETP.NE.AND.EX P0, PT, RZ, UR5, PT, P0 ;  /* 0x00000005ff007c0c */ /* 0x000fe2000bf05300 */
[----:B------:R-:W-:Y:S02]  /*1c90*/  ULDC.64 UR6, c[0x0][0xa08] ;  /* 0x0002820000067ab9 */ /* 0x000fe40000000a00 */
[----:B------:R-:W4:Y:S01]  /*1ca0*/  LDL R52, [R1+0x78] ;  /* 0x0000780001347983 */ /* 0x000f220000100800 */
[----:B------:R-:W-:Y:S01]  /*1cb0*/  SHF.R.S32.HI R8, RZ, 0x1f, R28 ;  /* 0x0000001fff087819 */ /* 0x000fe2000001141c */
[----:B------:R-:W1:Y:S08]  /*1cc0*/  LDC.64 R38, c[0x0][0x3f8] ;  /* 0x0000fe00ff267b82 */ /* 0x000e700000000a00 */
[----:B------:R-:W-:-:S04]  /*1cd0*/  @P0 IADD3 R4, P1, R31, UR4, RZ ;  /* 0x000000041f040c10 */ /* 0x000fc8000ff3e0ff */
[----:B------:R-:W-:Y:S01]  /*1ce0*/  @P0 IADD3.X R5, R30, UR5, RZ, P1, !PT ;  /* 0x000000051e050c10 */ /* 0x000fe20008ffe4ff */
[----:B------:R-:W1:Y:S01]  /*1cf0*/  S2R R20, SR_TID.X ;  /* 0x0000000000147919 */ /* 0x000e620000002100 */
[----:B------:R-:W-:Y:S01]  /*1d00*/  SHF.R.S32.HI R33, RZ, 0x1f, R103 ;  /* 0x0000001fff217819 */ /* 0x000fe20000011467 */
[----:B------:R-:W-:Y:S02]  /*1d10*/  ULDC.64 UR4, c[0x0][0x308] ;  /* 0x0000c20000047ab9 */ /* 0x000fe40000000a00 */
[----:B------:R1:W2:Y:S01]  /*1d20*/  @P0 LDG.E R27, desc[UR60][R4.64] ;  /* 0x0000003c041b0981 */ /* 0x0002a2000c1e1900 */
[-C--:B0-----:R-:W-:Y:S01]  /*1d30*/  IMAD.WIDE.U32 R6, R103, R44.reuse, RZ ;  /* 0x0000002c67067225 */ /* 0x081fe200078e00ff */
[----:B------:R-:W-:Y:S02]  /*1d40*/  ISETP.NE.U32.AND P0, PT, RZ, UR6, PT ;  /* 0x00000006ff007c0c */ /* 0x000fe4000bf05070 */
[----:B------:R-:W-:Y:S01]  /*1d50*/  SHF.L.U64.HI R107, R44, 0x6, R45 ;  /* 0x000000062c6b7819 */ /* 0x000fe2000001022d */
[----:B------:R-:W-:Y:S01]  /*1d60*/  IMAD R0, R33, R44, RZ ;  /* 0x0000002c21007224 */ /* 0x000fe200078e02ff */
[----:B------:R-:W-:Y:S01]  /*1d70*/  ISETP.NE.AND.EX P0, PT, RZ, UR7, PT, P0 ;  /* 0x00000007ff007c0c */ /* 0x000fe2000bf05300 */
[----:B------:R-:W-:Y:S01]  /*1d80*/  VIADD R15, R228, 0x80 ;  /* 0x00000080e40f7836 */ /* 0x000fe20000000000 */
[----:B-1----:R-:W-:Y:S01]  /*1d90*/  SHF.L.U64.HI R12, R38, 0x6, R39 ;  /* 0x00000006260c7819 */ /* 0x002fe20000010227 */
[----:B------:R-:W-:-:S02]  /*1da0*/  IMAD R3, R103, R45, R0 ;  /* 0x0000002d67037224 */ /* 0x000fc400078e0200 */
[----:B------:R-:W-:Y:S01]  /*1db0*/  IMAD R0, R8, UR4, RZ ;  /* 0x0000000408007c24 */ /* 0x000fe2000f8e02ff */
[----:B------:R-:W-:Y:S01]  /*1dc0*/  SHF.R.S32.HI R123, RZ, 0x1f, R15 ;  /* 0x0000001fff7b7819 */ /* 0x000fe2000001140f */
[----:B------:R-:W-:Y:S02]  /*1dd0*/  IMAD.IADD R7, R7, 0x1, R3 ;  /* 0x0000000107077824 */ /* 0x000fe400078e0203 */
[C---:B------:R-:W-:Y:S02]  /*1de0*/  IMAD R3, R28.reuse, UR5, R0 ;  /* 0x000000051c037c24 */ /* 0x040fe4000f8e0200 */
[----:B------:R-:W-:Y:S01]  /*1df0*/  IMAD.WIDE.U32 R4, R28, UR4, R6 ;  /* 0x000000041c047c25 */ /* 0x000fe2000f8e0006 */
[----:B------:R-:W-:-:S03]  /*1e00*/  ULDC.64 UR4, c[0x0][0x310] ;  /* 0x0000c40000047ab9 */ /* 0x000fc60000000a00 */
[----:B------:R-:W-:Y:S02]  /*1e10*/  IMAD.IADD R5, R5, 0x1, R3 ;  /* 0x0000000105057824 */ /* 0x000fe400078e0203 */
[----:B------:R-:W-:Y:S02]  /*1e20*/  VIADD R26, R228, 0x80 ;  /* 0x00000080e41a7836 */ /* 0x000fe40000000000 */
[----:B------:R-:W-:Y:S02]  /*1e30*/  IMAD.SHL.U32 R106, R44, 0x40, RZ ;  /* 0x000000402c6a7824 */ /* 0x000fe400078e00ff */
[----:B------:R-:W-:Y:S01]  /*1e40*/  IMAD.SHL.U32 R26, R26, 0x80, RZ ;  /* 0x000000801a1a7824 */ /* 0x000fe200078e00ff */
[----:B------:R-:W-:Y:S01]  /*1e50*/  SHF.R.U32.HI R30, RZ, 0x7, R20 ;  /* 0x00000007ff1e7819 */ /* 0x000fe20000011614 */
[-C--:B------:R-:W-:Y:S01]  /*1e60*/  IMAD.WIDE.U32 R104, R228, R44.reuse, R18 ;  /* 0x0000002ce4687225 */ /* 0x080fe200078e0012 */
[----:B------:R-:W0:Y:S02]  /*1e70*/  LDC.64 R20, c[0x0][0x408] ;  /* 0x00010200ff147b82 */ /* 0x000e240000000a00 */
[----:B------:R-:W-:Y:S01]  /*1e80*/  ISETP.NE.AND P6, PT, R30, 0x1, PT ;  /* 0x000000011e00780c */ /* 0x000fe20003fc5270 */
[----:B------:R-:W-:Y:S01]  /*1e90*/  IMAD.WIDE.U32 R132, R228, R44, R106 ;  /* 0x0000002ce4847225 */ /* 0x000fe200078e006a */
[----:B------:R-:W-:-:S03]  /*1ea0*/  LOP3.LUT R26, R26, 0x380, RZ, 0xc0, !PT ;  /* 0x000003801a1a7812 */ /* 0x000fc600078ec0ff */
[C---:B------:R-:W-:Y:S01]  /*1eb0*/  VIADD R58, R228.reuse, 0xc0 ;  /* 0x000000c0e43a7836 */ /* 0x040fe20000000000 */
[----:B------:R-:W-:Y:S01]  /*1ec0*/  SHF.R.U32.HI R140, RZ, 0x3, R26 ;  /* 0x00000003ff8c7819 */ /* 0x000fe2000001161a */
[----:B------:R-:W-:Y:S02]  /*1ed0*/  VIADD R13, R228, 0xc0 ;  /* 0x000000c0e40d7836 */ /* 0x000fe40000000000 */
[----:B------:R-:W-:Y:S02]  /*1ee0*/  IMAD.SHL.U32 R58, R58, 0x80, RZ ;  /* 0x000000803a3a7824 */ /* 0x000fe400078e00ff */
[----:B------:R-:W-:Y:S01]  /*1ef0*/  IMAD.WIDE.U32 R94, R38, 0xe0, RZ ;  /* 0x000000e0265e7825 */ /* 0x000fe200078e00ff */
[----:B------:R-:W-:Y:S02]  /*1f00*/  SHF.R.S32.HI R122, RZ, 0x1f, R13 ;  /* 0x0000001fff7a7819 */ /* 0x000fe4000001140d */
[----:B------:R-:W-:Y:S01]  /*1f10*/  LOP3.LUT R58, R58, 0x380, RZ, 0xc0, !PT ;  /* 0x000003803a3a7812 */ /* 0x000fe200078ec0ff */
[----:B------:R-:W-:-:S02]  /*1f20*/  IMAD R13, R45, 0xe0, RZ ;  /* 0x000000e02d0d7824 */ /* 0x000fc400078e02ff */
[----:B------:R-:W-:Y:S01]  /*1f30*/  IMAD.WIDE.U32 R126, R44, 0xe0, RZ ;  /* 0x000000e02c7e7825 */ /* 0x000fe200078e00ff */
[----:B------:R-:W-:-:S03]  /*1f40*/  SHF.R.U32.HI R139, RZ, 0x3, R58 ;  /* 0x00000003ff8b7819 */ /* 0x000fc6000001163a */
[C---:B------:R-:W-:Y:S02]  /*1f50*/  VIADD R32, R228.reuse, 0x40 ;  /* 0x00000040e4207836 */ /* 0x040fe40000000000 */
[----:B0-----:R-:W-:-:S03]  /*1f60*/  IMAD.WIDE.U32 R10, R228, R20, R18 ;  /* 0x00000014e40a7225 */ /* 0x001fc600078e0012 */
[----:B------:R-:W-:Y:S01]  /*1f70*/  SHF.R.S32.HI R124, RZ, 0x1f, R32 ;  /* 0x0000001fff7c7819 */ /* 0x000fe20000011420 */
[----:B------:R-:W-:Y:S02]  /*1f80*/  IMAD.MOV.U32 R98, RZ, RZ, R10 ;  /* 0x000000ffff627224 */ /* 0x000fe400078e000a */
[----:B------:R-:W-:-:S04]  /*1f90*/  IMAD.WIDE.U32 R100, R20, 0xe0, RZ ;  /* 0x000000e014647825 */ /* 0x000fc800078e00ff */
[----:B------:R-:W-:Y:S02]  /*1fa0*/  IMAD.SHL.U32 R10, R38, 0x40, RZ ;  /* 0x00000040260a7824 */ /* 0x000fe400078e00ff */
[----:B------:R-:W-:Y:S02]  /*1fb0*/  IMAD.IADD R40, R127, 0x1, R13 ;  /* 0x000000017f287824 */ /* 0x000fe400078e020d */
[----:B------:R-:W-:Y:S01]  /*1fc0*/  VIADD R135, R30, 0x8 ;  /* 0x000000081e877836 */ /* 0x000fe20000000000 */
[----:B--2---:R-:W-:Y:S02]  /*1fd0*/  SHF.R.S32.HI R0, RZ, 0x1f, R27 ;  /* 0x0000001fff007819 */ /* 0x004fe4000001141b */
[----:B------:R-:W-:Y:S02]  /*1fe0*/  SEL R7, R27, RZ, !P0 ;  /* 0x000000ff1b077207 */ /* 0x000fe40004000000 */
[----:B------:R-:W-:Y:S01]  /*1ff0*/  SEL R6, R0, RZ, !P0 ;  /* 0x000000ff00067207 */ /* 0x000fe20004000000 */
[----:B------:R-:W0:Y:S01]  /*2000*/  LDC R27, c[0x0][0x3f4] ;  /* 0x0000fd00ff1b7b82 */ /* 0x000e220000000800 */
[----:B------:R-:W-:Y:S01]  /*2010*/  IADD3 R102, P0, R228, R103, RZ ;  /* 0x00000067e4667210 */ /* 0x000fe20007f1e0ff */
[----:B------:R-:W-:-:S04]  /*2020*/  IMAD.WIDE.U32 R46, R7, UR4, R4 ;  /* 0x00000004072e7c25 */ /* 0x000fc8000f8e0004 */
[----:B------:R-:W-:-:S04]  /*2030*/  IMAD R0, R6, UR4, RZ ;  /* 0x0000000406007c24 */ /* 0x000fc8000f8e02ff */
[----:B------:R-:W-:Y:S01]  /*2040*/  IMAD R53, R7, UR5, R0 ;  /* 0x0000000507357c24 */ /* 0x000fe2000f8e0200 */
[----:B------:R-:W-:Y:S05]  /*2050*/  @!P6 WARPSYNC.ALL ;  /* 0x000000000000e948 */ /* 0x000fea0003800000 */
[----:B------:R-:W-:Y:S02]  /*2060*/  ULDC.64 UR4, c[0x0][0x330] ;  /* 0x0000cc0000047ab9 */ /* 0x000fe40000000a00 */
[----:B------:R-:W-:Y:S02]  /*2070*/  IMAD R0, R8, UR4, RZ ;  /* 0x0000000408007c24 */ /* 0x000fe4000f8e02ff */
[----:B------:R-:W-:-:S04]  /*2080*/  IMAD.WIDE.U32 R4, R28, UR4, R18 ;  /* 0x000000041c047c25 */ /* 0x000fc8000f8e0012 */
[----:B------:R-:W-:Y:S01]  /*2090*/  IMAD R49, R28, UR5, R0 ;  /* 0x000000051c317c24 */ /* 0x000fe2000f8e0200 */
[----:B------:R-:W-:Y:S01]  /*20a0*/  SHF.R.S32.HI R28, RZ, 0x1f, R228 ;  /* 0x0000001fff1c7819 */ /* 0x000fe200000114e4 */
[----:B------:R-:W-:Y:S01]  /*20b0*/  ULDC.64 UR4, c[0x0][0x338] ;  /* 0x0000ce0000047ab9 */ /* 0x000fe20000000a00 */
[----:B------:R-:W-:Y:S01]  /*20c0*/  IMAD.MOV.U32 R48, RZ, RZ, R4 ;  /* 0x000000ffff307224 */ /* 0x000fe200078e0004 */
[----:B0-----:R-:W-:Y:S01]  /*20d0*/  ISETP.GE.AND P2, PT, R18, R27, PT ;  /* 0x0000001b1200720c */ /* 0x001fe20003f46270 */
[----:B------:R-:W-:Y:S01]  /*20e0*/  IMAD R3, R6, UR4, RZ ;  /* 0x0000000406037c24 */ /* 0x000fe2000f8e02ff */
[----:B------:R-:W-:Y:S01]  /*20f0*/  SHF.L.U32 R120, R27, 0x1, RZ ;  /* 0x000000011b787819 */ /* 0x000fe200000006ff */
[C---:B------:R-:W-:Y:S02]  /*2100*/  IMAD R0, R28.reuse, R38, RZ ;  /* 0x000000261c007224 */ /* 0x040fe400078e02ff */
[----:B------:R-:W-:Y:S02]  /*2110*/  IMAD R15, R28, R44, RZ ;  /* 0x0000002c1c0f7224 */ /* 0x000fe400078e02ff */
[----:B------:R-:W-:-:S02]  /*2120*/  IMAD R93, R228, R39, R0 ;  /* 0x00000027e45d7224 */ /* 0x000fc400078e0200 */
[C---:B------:R-:W-:Y:S02]  /*2130*/  IMAD R0, R28.reuse, R20, RZ ;  /* 0x000000141c007224 */ /* 0x040fe400078e02ff */
[----:B------:R-:W-:Y:S02]  /*2140*/  IMAD.X R103, R28, 0x1, R33, P0 ;  /* 0x000000011c677824 */ /* 0x000fe400000e0621 */
[----:B------:R-:W0:Y:S01]  /*2150*/  S2R R28, SR_TID.X ;  /* 0x00000000001c7919 */ /* 0x000e220000002100 */
[----:B------:R-:W-:Y:S02]  /*2160*/  IMAD.IADD R49, R5, 0x1, R49 ;  /* 0x0000000105317824 */ /* 0x000fe400078e0231 */
[----:B------:R-:W-:Y:S01]  /*2170*/  IMAD R55, R7, UR5, R3 ;  /* 0x0000000507377c24 */ /* 0x000fe2000f8e0203 */
[----:B------:R-:W-:Y:S01]  /*2180*/  SEL R3, R27, RZ, P2 ;  /* 0x000000ff1b037207 */ /* 0x000fe20001000000 */
[----:B------:R-:W-:-:S04]  /*2190*/  IMAD.WIDE.U32 R48, R7, UR4, R48 ;  /* 0x0000000407307c25 */ /* 0x000fc8000f8e0030 */
[C---:B------:R-:W-:Y:S02]  /*21a0*/  IMAD R99, R228.reuse, R21, R0 ;  /* 0x00000015e4637224 */ /* 0x040fe400078e0200 */
[----:B------:R-:W-:-:S04]  /*21b0*/  IMAD.WIDE.U32 R8, R228, R38, R18 ;  /* 0x00000026e4087225 */ /* 0x000fc800078e0012 */
[----:B------:R-:W-:Y:S01]  /*21c0*/  IMAD R15, R228, R45, R15 ;  /* 0x0000002de40f7224 */ /* 0x000fe200078e020f */
[----:B------:R-:W-:Y:S01]  /*21d0*/  IADD3 R41, P0, R106, R132, RZ ;  /* 0x000000846a297210 */ /* 0x000fe20007f1e0ff */
[----:B------:R-:W-:Y:S01]  /*21e0*/  IMAD.WIDE.U32 R6, R228, R20, R22 ;  /* 0x00000014e4067225 */ /* 0x000fe200078e0016 */
[----:B------:R-:W-:Y:S01]  /*21f0*/  P2R R0, PR, RZ, 0x4 ;  /* 0x00000004ff007803 */ /* 0x000fe20000000000 */
[----:B------:R-:W-:Y:S01]  /*2200*/  ULDC UR4, c[0x0][0x2f4] ;  /* 0x0000bd0000047ab9 */ /* 0x000fe20000000800 */
[----:B------:R-:W-:Y:S01]  /*2210*/  SHF.L.U64.HI R45, R44, 0x7, R45 ;  /* 0x000000072c2d7819 */ /* 0x000fe2000001022d */
[----:B------:R-:W-:Y:S01]  /*2220*/  IMAD.IADD R3, R18, 0x1, R3 ;  /* 0x0000000112037824 */ /* 0x000fe200078e0203 */
[----:B------:R-:W-:Y:S01]  /*2230*/  IADD3 R97, R7, R99, RZ ;  /* 0x0000006307617210 */ /* 0x000fe20007ffe0ff */
[----:B------:R-:W-:Y:S01]  /*2240*/  IMAD.MOV.U32 R92, RZ, RZ, R8 ;  /* 0x000000ffff5c7224 */ /* 0x000fe200078e0008 */
[----:B-----5:R-:W-:Y:S01]  /*2250*/  SHF.R.S32.HI R7, RZ, 0x1f, R121 ;  /* 0x0000001fff077819 */ /* 0x020fe20000011479 */
[----:B------:R-:W-:Y:S01]  /*2260*/  IMAD.MOV.U32 R96, RZ, RZ, R6 ;  /* 0x000000ffff607224 */ /* 0x000fe200078e0006 */
[----:B------:R-:W-:Y:S01]  /*2270*/  SHF.R.S32.HI R8, RZ, 0x1f, R3 ;  /* 0x0000001fff087819 */ /* 0x000fe20000011403 */
[----:B------:R-:W-:-:S03]  /*2280*/  IMAD.WIDE.U32 R4, R228, R38, R22 ;  /* 0x00000026e4047225 */ /* 0x000fc600078e0016 */
[----:B------:R-:W-:Y:S01]  /*2290*/  LEA.HI R14, R8, R3, RZ, 0x4 ;  /* 0x00000003080e7211 */ /* 0x000fe200078f20ff */
[----:B------:R-:W-:Y:S01]  /*22a0*/  IMAD R6, R7, R38, RZ ;  /* 0x0000002607067224 */ /* 0x000fe200078e02ff */
[----:B------:R-:W-:Y:S01]  /*22b0*/  SHF.L.U32 R3, R229, 0x7, RZ ;  /* 0x00000007e5037819 */ /* 0x000fe200000006ff */
[----:B0-----:R-:W-:Y:S01]  /*22c0*/  VIADD R28, R28, 0xffffff80 ;  /* 0xffffff801c1c7836 */ /* 0x001fe20000000000 */
[C---:B------:R-:W-:Y:S01]  /*22d0*/  SHF.L.U64.HI R8, R20.reuse, 0x6, R21 ;  /* 0x0000000614087819 */ /* 0x040fe20000010215 */
[----:B------:R-:W-:Y:S01]  /*22e0*/  IMAD R31, R121, R39, R6 ;  /* 0x00000027791f7224 */ /* 0x000fe200078e0206 */
[----:B------:R-:W-:Y:S01]  /*22f0*/  LOP3.LUT R3, R3, 0x380, RZ, 0xc0, !PT ;  /* 0x0000038003037812 */ /* 0x000fe200078ec0ff */
[----:B------:R-:W-:Y:S01]  /*2300*/  IMAD.IADD R5, R5, 0x1, R93 ;  /* 0x0000000105057824 */ /* 0x000fe200078e025d */
[----:B------:R-:W-:Y:S01]  /*2310*/  SHF.R.S32.HI R57, RZ, 0x1f, R28 ;  /* 0x0000001fff397819 */ /* 0x000fe2000001141c */
[----:B------:R-:W-:Y:S01]  /*2320*/  IMAD R6, R7, R20, RZ ;  /* 0x0000001407067224 */ /* 0x000fe200078e02ff */
[----:B------:R-:W-:Y:S01]  /*2330*/  SHF.L.U64.HI R7, R20, 0x7, R21 ;  /* 0x0000000714077819 */ /* 0x000fe20000010215 */
[----:B------:R-:W-:Y:S01]  /*2340*/  IMAD.IADD R99, R99, 0x1, R11 ;  /* 0x0000000163637824 */ /* 0x000fe200078e020b */
[----:B------:R-:W-:Y:S01]  /*2350*/  LEA.HI R57, R57, R28, RZ, 0x5 ;  /* 0x0000001c39397211 */ /* 0x000fe200078f28ff */
[----:B------:R-:W-:Y:S01]  /*2360*/  IMAD.WIDE.U32 R50, R121, R38, R4 ;  /* 0x0000002679327225 */ /* 0x000fe200078e0004 */
[----:B------:R-:W-:-:S03]  /*2370*/  SHF.R.U32.HI R43, RZ, 0x3, R3 ;  /* 0x00000003ff2b7819 */ /* 0x000fc60000011603 */
[----:B------:R-:W-:Y:S01]  /*2380*/  IMAD R29, R121, R21, R6 ;  /* 0x00000015791d7224 */ /* 0x000fe200078e0206 */
[----:B------:R-:W-:Y:S01]  /*2390*/  SHF.L.U32 R57, R57, 0x5, RZ ;  /* 0x0000000539397819 */ /* 0x000fe200000006ff */
[----:B------:R-:W-:Y:S01]  /*23a0*/  IMAD.SHL.U32 R6, R20, 0x40, RZ ;  /* 0x0000004014067824 */ /* 0x000fe200078e00ff */
[----:B------:R-:W-:Y:S01]  /*23b0*/  SHF.L.U64.HI R11, R38, 0x7, R39 ;  /* 0x00000007260b7819 */ /* 0x000fe20000010227 */
[----:B------:R-:W-:Y:S02]  /*23c0*/  IMAD.SHL.U32 R5, R20, 0x80, RZ ;  /* 0x0000008014057824 */ /* 0x000fe400078e00ff */
[----:B------:R-:W-:-:S04]  /*23d0*/  IMAD.WIDE.U32 R96, R121, R20, R96 ;  /* 0x0000001479607225 */ /* 0x000fc800078e0060 */
[----:B------:R-:W-:Y:S01]  /*23e0*/  IMAD.WIDE.U32 R98, R121, R20, R98 ;  /* 0x0000001479627225 */ /* 0x000fe200078e0062 */
[----:B------:R-:W-:Y:S02]  /*23f0*/  LOP3.LUT R20, R3, 0x30, R18, 0xf8, !PT ;  /* 0x0000003003147812 */ /* 0x000fe400078ef812 */
[----:B------:R-:W-:Y:S01]  /*2400*/  IADD3 R28, R228, 0x40, RZ ;  /* 0x00000040e41c7810 */ /* 0x000fe20007ffe0ff */
[----:B------:R-:W-:Y:S01]  /*2410*/  IMAD.IADD R42, R15, 0x1, R133 ;  /* 0x000000010f2a7824 */ /* 0x000fe200078e0285 */
[----:B------:R-:W-:Y:S01]  /*2420*/  LOP3.LUT R20, R20, R43, RZ, 0x3c, !PT ;  /* 0x0000002b14147212 */ /* 0x000fe200078e3cff */
[----:B------:R-:W-:Y:S01]  /*2430*/  IMAD.IADD R35, R105, 0x1, R15 ;  /* 0x0000000169237824 */ /* 0x000fe200078e020f */
[----:B------:R-:W-:Y:S01]  /*2440*/  LOP3.LUT R57, R57, 0xfffffc00, RZ, 0xc0, !PT ;  /* 0xfffffc0039397812 */ /* 0x000fe200078ec0ff */
[----:B------:R-:W-:Y:S01]  /*2450*/  IMAD.IADD R93, R93, 0x1, R9 ;  /* 0x000000015d5d7824 */ /* 0x000fe200078e0209 */
[----:B------:R-:W-:Y:S01]  /*2460*/  LOP3.LUT R15, R26, 0x70, R14, 0xf8, !PT ;  /* 0x000000701a0f7812 */ /* 0x000fe200078ef80e */
[----:B------:R-:W-:Y:S01]  /*2470*/  VIADD R26, R228, 0x40 ;  /* 0x00000040e41a7836 */ /* 0x000fe20000000000 */
[----:B------:R-:W-:Y:S01]  /*2480*/  SHF.L.U32 R9, R38, 0x7, RZ ;  /* 0x0000000726097819 */ /* 0x000fe200000006ff */
[----:B------:R-:W-:-:S02]  /*2490*/  IMAD.SHL.U32 R28, R28, 0x80, RZ ;  /* 0x000000801c1c7824 */ /* 0x000fc400078e00ff */
[----:B------:R-:W-:Y:S01]  /*24a0*/  IMAD.IADD R34, R57, 0x1, R20 ;  /* 0x0000000139227824 */ /* 0x000fe200078e0214 */
[----:B------:R-:W-:Y:S01]  /*24b0*/  LOP3.LUT R20, R3, 0x70, R14, 0xf8, !PT ;  /* 0x0000007003147812 */ /* 0x000fe200078ef80e */
[----:B------:R-:W-:Y:S01]  /*24c0*/  IMAD.SHL.U32 R26, R26, 0x80, RZ ;  /* 0x000000801a1a7824 */ /* 0x000fe200078e00ff */
[----:B------:R-:W-:Y:S01]  /*24d0*/  LOP3.LUT R28, R28, 0x380, RZ, 0xc0, !PT ;  /* 0x000003801c1c7812 */ /* 0x000fe200078ec0ff */
[----:B------:R-:W-:Y:S01]  /*24e0*/  IMAD.WIDE.U32 R92, R121, R38, R92 ;  /* 0x00000026795c7225 */ /* 0x000fe200078e005c */
[----:B------:R-:W-:-:S03]  /*24f0*/  LOP3.LUT R20, R20, R43, RZ, 0x3c, !PT ;  /* 0x0000002b14147212 */ /* 0x000fc600078e3cff */
[----:B------:R-:W-:Y:S01]  /*2500*/  IMAD.X R38, R42, 0x1, R107, P0 ;  /* 0x000000012a267824 */ /* 0x000fe200000e066b */
[----:B------:R-:W-:Y:S01]  /*2510*/  IADD3 R37, P0, R41, R106, RZ ;  /* 0x0000006a29257210 */ /* 0x000fe20007f1e0ff */
[----:B------:R-:W-:Y:S01]  /*2520*/  IMAD R21, R21, 0xe0, RZ ;  /* 0x000000e015157824 */ /* 0x000fe200078e02ff */
[----:B------:R-:W-:Y:S01]  /*2530*/  LOP3.LUT R26, R26, 0x380, RZ, 0xc0, !PT ;  /* 0x000003801a1a7812 */ /* 0x000fe200078ec0ff */
[----:B------:R-:W-:Y:S01]  /*2540*/  VIADD R4, R18, 0x40 ;  /* 0x0000004012047836 */ /* 0x000fe20000000000 */
[--C-:B------:R-:W-:Y:S01]  /*2550*/  LOP3.LUT R13, R28, 0x70, R14.reuse, 0xf8, !PT ;  /* 0x000000701c0d7812 */ /* 0x100fe200078ef80e */
[----:B------:R-:W-:Y:S01]  /*2560*/  IMAD.IADD R36, R101, 0x1, R21 ;  /* 0x0000000165247824 */ /* 0x000fe200078e0215 */
[----:B------:R-:W-:Y:S01]  /*2570*/  SHF.R.S32.HI R28, RZ, 0x4, R14 ;  /* 0x00000004ff1c7819 */ /* 0x000fe2000001140e */
[----:B------:R-:W-:Y:S01]  /*2580*/  IMAD.X R33, R38, 0x1, R107, P0 ;  /* 0x0000000126217824 */ /* 0x000fe200000e066b */
[----:B------:R-:W-:Y:S01]  /*2590*/  LOP3.LUT R27, R14, 0xfffffff0, RZ, 0xc0, !PT ;  /* 0xfffffff00e1b7812 */ /* 0x000fe200078ec0ff */
[----:B------:R-:W-:Y:S01]  /*25a0*/  IMAD.IADD R116, R57, 0x1, R20 ;  /* 0x0000000139747824 */ /* 0x000fe200078e0214 */
[----:B------:R-:W-:Y:S01]  /*25b0*/  LOP3.LUT R14, R58, 0x70, R14, 0xf8, !PT ;  /* 0x000000703a0e7812 */ /* 0x000fe200078ef80e */
[----:B------:R-:W-:Y:S01]  /*25c0*/  IMAD R39, R39, 0xe0, RZ ;  /* 0x000000e027277824 */ /* 0x000fe200078e02ff */
[----:B------:R-:W-:-:S02]  /*25d0*/  SHF.R.U32.HI R26, RZ, 0x3, R26 ;  /* 0x00000003ff1a7819 */ /* 0x000fc4000001161a */
[----:B------:R-:W-:Y:S02]  /*25e0*/  IADD3 R21, P0, R46, R104, RZ ;  /* 0x000000682e157210 */ /* 0x000fe40007f1e0ff */
[----:B------:R-:W-:Y:S02]  /*25f0*/  IADD3 R20, R47, R53, RZ ;  /* 0x000000352f147210 */ /* 0x000fe40007ffe0ff */
[----:B------:R-:W-:Y:S02]  /*2600*/  LOP3.LUT R114, R15, R140, RZ, 0x3c, !PT ;  /* 0x0000008c0f727212 */ /* 0x000fe400078e3cff */
[----:B------:R-:W-:Y:S02]  /*2610*/  LOP3.LUT R113, R14, R139, RZ, 0x3c, !PT ;  /* 0x0000008b0e717212 */ /* 0x000fe400078e3cff */
[----:B------:R-:W-:Y:S01]  /*2620*/  LOP3.LUT R115, R13, R26, RZ, 0x3c, !PT ;  /* 0x0000001a0d737212 */ /* 0x000fe200078e3cff */
[----:B------:R-:W-:Y:S01]  /*2630*/  IMAD.X R13, R35, 0x1, R20, P0 ;  /* 0x00000001230d7824 */ /* 0x000fe200000e0614 */
[----:B------:R-:W-:-:S02]  /*2640*/  IADD3 R15, P3, R46, 0x40, RZ ;  /* 0x000000402e0f7810 */ /* 0x000fc40007f7e0ff */
[----:B------:R-:W-:Y:S01]  /*2650*/  IADD3 R14, P2, R21, 0x40, RZ ;  /* 0x00000040150e7810 */ /* 0x000fe20007f5e0ff */
[----:B------:R-:W-:Y:S01]  /*2660*/  IMAD.IADD R32, R51, 0x1, R31 ;  /* 0x0000000133207824 */ /* 0x000fe200078e021f */
[----:B------:R-:W-:Y:S01]  /*2670*/  SHF.R.S32.HI R26, RZ, 0x1f, R27 ;  /* 0x0000001fff1a7819 */ /* 0x000fe2000001141b */
[----:B------:R-:W-:Y:S01]  /*2680*/  IMAD.IADD R30, R97, 0x1, R29 ;  /* 0x00000001611e7824 */ /* 0x000fe200078e021d */
[----:B------:R-:W-:Y:S01]  /*2690*/  ISETP.GE.AND P0, PT, R18, UR4, PT ;  /* 0x0000000412007c0c */ /* 0x000fe2000bf06270 */
[----:B------:R-:W-:Y:S01]  /*26a0*/  IMAD.IADD R39, R95, 0x1, R39 ;  /* 0x000000015f277824 */ /* 0x000fe200078e0227 */
[----:B------:R-:W-:Y:S01]  /*26b0*/  ISETP.GE.AND P1, PT, R4, UR4, PT ;  /* 0x0000000404007c0c */ /* 0x000fe2000bf26270 */
[----:B------:R-:W-:Y:S01]  /*26c0*/  IMAD.IADD R31, R31, 0x1, R93 ;  /* 0x000000011f1f7824 */ /* 0x000fe200078e025d */
[----:B------:R-:W-:Y:S01]  /*26d0*/  IADD3 R110, R49, R55, RZ ;  /* 0x00000037316e7210 */ /* 0x000fe20007ffe0ff */
[----:B------:R-:W-:Y:S02]  /*26e0*/  IMAD.IADD R29, R29, 0x1, R99 ;  /* 0x000000011d1d7824 */ /* 0x000fe400078e0263 */
[----:B------:R-:W-:-:S02]  /*26f0*/  IMAD.IADD R115, R56, 0x1, R115 ;  /* 0x0000000138737824 */ /* 0x000fc400078e0273 */
[----:B---3--:R-:W-:Y:S02]  /*2700*/  IMAD.IADD R114, R54, 0x1, R114 ;  /* 0x0000000136727824 */ /* 0x008fe400078e0272 */
[----:B----4-:R-:W-:Y:S02]  /*2710*/  IMAD.IADD R113, R52, 0x1, R113 ;  /* 0x0000000134717824 */ /* 0x010fe400078e0271 */
[----:B------:R-:W-:Y:S02]  /*2720*/  IMAD.X R108, RZ, RZ, R20, P3 ;  /* 0x000000ffff6c7224 */ /* 0x000fe400018e0614 */
[----:B------:R-:W-:Y:S01]  /*2730*/  IMAD.X R109, RZ, RZ, R13, P2 ;  /* 0x000000ffff6d7224 */ /* 0x000fe200010e060d */
[----:B------:R-:W-:Y:S06]  /*2740*/  @!P6 BAR.SYNC.DEFER_BLOCKING 0x9, 0x100 ;  /* 0x024400000000eb1d */ /* 0x000fec0000010000 */
.L_x_6186:
[----:B------:R-:W0:Y:S01]  /*2750*/  LDC R130, c[0x0][0x3f4] ;  /* 0x0000fd00ff827b82 */ /* 0x000e220000000800 */
[----:B------:R-:W-:Y:S01]  /*2760*/  VIADD R25, R25, 0xffffffff ;  /* 0xffffffff19197836 */ /* 0x000fe20000000000 */
[----:B------:R-:W-:Y:S05]  /*2770*/  YIELD ;  /* 0x0000000000007946 */ /* 0x000fea0003800000 */
[----:B------:R-:W-:Y:S01]  /*2780*/  IMAD R117, R17, 0x7000, R34 ;  /* 0x0000700011757824 */ /* 0x000fe200078e0222 */
[----:B------:R-:W-:Y:S01]  /*2790*/  ISETP.GT.AND P3, PT, R25, R24, PT ;  /* 0x000000181900720c */ /* 0x000fe20003f64270 */
[----:B------:R-:W-:Y:S02]  /*27a0*/  BSSY B0, `(.L_x_6103) ;  /* 0x000097a000007945 */ /* 0x000fe40003800000 */
[----:B------:R-:W-:Y:S01]  /*27b0*/  IMAD.IADD R118, R16, 0x1, R117 ;  /* 0x0000000110767824 */ /* 0x000fe200078e0275 */
[----:B------:R-:W-:-:S02]  /*27c0*/  P2R R112, PR, RZ, 0x8 ;  /* 0x00000008ff707803 */ /* 0x000fc40000000000 */
[----:B0-----:R-:W-:-:S13]  /*27d0*/  ISETP.GE.AND P2, PT, R130, 0x1, PT ;  /* 0x000000018200780c */ /* 0x001fda0003f46270 */
        /* <DEDUP_REMOVED lines=43> */
.L_x_6107:
[----:B------:R-:W-:Y:S05]  /*2a90*/  BSYNC B1 ;  /* 0x0000000000017941 */ /* 0x000fea0003800000 */
.L_x_6106:
        /* <DEDUP_REMOVED lines=13> */
[----:B-----5:R-:W-:Y:S01]  /*2b70*/  MOV R136, R80 ;  /* 0x0000005000887202 */ /* 0x020fe20000000f00 */
[----:B------:R-:W-:Y:S01]  /*2b80*/  IMAD.MOV.U32 R149, RZ, RZ, R84 ;  /* 0x000000ffff957224 */ /* 0x000fe200078e0054 */
        /* <DEDUP_REMOVED lines=22> */
.L_x_6109:
[----:B------:R-:W-:Y:S05]  /*2cf0*/  BSYNC B1 ;  /* 0x0000000000017941 */ /* 0x000fea0003800000 */
.L_x_6108:
        /* <DEDUP_REMOVED lines=25> */
.L_x_6111:
[----:B------:R-:W-:Y:S05]  /*2e90*/  BSYNC B1 ;  /* 0x0000000000017941 */ /* 0x000fea0003800000 */
.L_x_6110:
[----:B0-----:R-:W-:Y:S01]  /*2ea0*/  VIADD R88, R228, 0xc0 ;  /* 0x000000c0e4587836 */ /* 0x001fe20000000000 */
[----:B------:R-:W-:Y:S04]  /*2eb0*/  BSSY B1, `(.L_x_6112) ;  /* 0x000001d000017945 */ /* 0x000fe80003800000 */
        /* <DEDUP_REMOVED lines=17> */
[----:B------:R-:W-:-:S04]  /*2fd0*/  IADD3 R54, P5, P6, R96, UR4, R54 ;  /* 0x0000000460367c10 */ /* 0x000fc8000febe036 */
[----:B------:R-:W-:-:S04]  /*2fe0*/  IADD3 R55, R55, R57, RZ ;  /* 0x0000003937377210 */ /* 0x000fc80007ffe0ff */
        /* <DEDUP_REMOVED lines=9> */
.L_x_6113:
[----:B------:R-:W-:Y:S05]  /*3080*/  BSYNC B1 ;  /* 0x0000000000017941 */ /* 0x000fea0003800000 */
.L_x_6112:
[----:B0-----:R-:W2:Y:S01]  /*3090*/  LDL R52, [R1+0x44] ;  /* 0x0000440001347983 */ /* 0x001ea20000100800 */
[----:B------:R-:W-:Y:S01]  /*30a0*/  IMAD.MOV.U32 R153, RZ, RZ, R82 ;  /* 0x000000ffff997224 */ /* 0x000fe200078e0052 */
[----:B-----5:R-:W-:Y:S01]  /*30b0*/  MOV R137, R64 ;  /* 0x0000004000897202 */ /* 0x020fe20000000f00 */
[----:B------:R-:W-:Y:S01]  /*30c0*/  IMAD.MOV.U32 R154, RZ, RZ, R86 ;  /* 0x000000ffff9a7224 */ /* 0x000fe200078e0056 */
[----:B------:R-:W-:Y:S01]  /*30d0*/  MOV R91, R62 ;  /* 0x0000003e005b7202 */ /* 0x000fe20000000f00 */
        /* <DEDUP_REMOVED lines=9> */
[----:B------:R-:W-:Y:S01]  /*3170*/  IMAD.MOV.U32 R89, RZ, RZ, R58 ;  /* 0x000000ffff597224 */ /* 0x000fe200078e003a */
[----:B--2---:R-:W-:-:S13]  /*3180*/  R2UR UR4, R52 ;  /* 0x00000000340472ca */ /* 0x004fda00000e0000 */
[----:B------:R-:W-:-:S06]  /*3190*/  UISETP.NE.AND UP0, UPT, UR4, 0x3, UPT ;  /* 0x000000030400788c */ /* 0x000fcc000bf05270 */
[----:B------:R-:W-:-:S13]  /*31a0*/  PLOP3.LUT P5, PT, PT, PT, UP0, 0x80, 0x0 ;  /* 0x000000000000781c */ /* 0x000fda0003faf008 */
[----:B------:R-:W-:Y:S05]  /*31b0*/  @!P5 BRA `(.L_x_6114) ;  /* 0x000000000004d947 */ /* 0x000fea0003800000 */
[----:B------:R-:W-:Y:S01]  /*31c0*/  BPT.TRAP 0x1 ;  /* 0x000000040000795c */ /* 0x000fe20000300000 */
.L_x_6114:
[----:B------:R-:W-:Y:S01]  /*31d0*/  IMAD R111, R17, 0x8, R16 ;  /* 0x00000008116f7824 */ /* 0x000fe200078e0210 */
[----:B------:R-:W-:Y:S01]  /*31e0*/  SHF.L.U32 R125, R231, 0x1f, RZ ;  /* 0x0000001fe77d7819 */ /* 0x000fe200000006ff */
[----:B------:R-:W-:Y:S03]  /*31f0*/  BSSY B1, `(.L_x_6115) ;  /* 0x0000003000017945 */ /* 0x000fe60003800000 */
[----:B------:R-:W0:Y:S02]  /*3200*/  SYNCS.PHASECHK.TRANS64.TRYWAIT P6, [R111+URZ+0x2e890], R125 ;  /* 0x02e8907d6f0075a7 */ /* 0x000e2400080c017f */
[----:B0-----:R-:W-:Y:S05]  /*3210*/  @!P6 BRA `(.L_x_6116) ;  /* 0x00000208006ce947 */ /* 0x001fea0003800000 */
.L_x_6392:
[----:B------:R-:W-:Y:S05]  /*3220*/  BSYNC B1 ;  /* 0x0000000000017941 */ /* 0x000fea0003800000 */
.L_x_6115:
[----:B------:R-:W-:Y:S01]  /*3230*/  BSSY B1, `(.L_x_6117) ;  /* 0x00000f5000017945 */ /* 0x000fe20003800000 */
[----:B------:R-:W-:-:S03]  /*3240*/  IMAD R150, R17, 0x7000, R34 ;  /* 0x0000700011967824 */ /* 0x000fc600078e0222 */
[----:B------:R-:W-:Y:S05]  /*3250*/  @P2 BRA `(.L_x_6118) ;  /* 0x0000000c00c82947 */ /* 0x000fea0003800000 */
[----:B------:R-:W-:Y:S01]  /*3260*/  IADD3 R152, P2, R104, R128, RZ ;  /* 0x0000008068987210 */ /* 0x000fe20007f5e0ff */
[----:B------:R-:W-:Y:S04]  /*3270*/  BSSY B2, `(.L_x_6119) ;  /* 0x0000077000027945 */ /* 0x000fe80003800000 */
[----:B------:R-:W-:Y:S01]  /*3280*/  IMAD.X R151, R131, 0x1, R35, P2 ;  /* 0x0000000183977824 */ /* 0x000fe200010e0623 */
[----:B------:R-:W-:Y:S07]  /*3290*/  @P0 BRA `(.L_x_6120) ;  /* 0x0000000400d00947 */ /* 0x000fee0003800000 */
[----:B------:R1:W2:Y:S01]  /*32a0*/  LDS.128 R52, [R118+0x20400] ;  /* 0x0204000076347984 */ /* 0x0002a20000000c00 */
[----:B------:R-:W-:Y:S01]  /*32b0*/  ISETP.GE.AND P2, PT, R22, R130, PT ;  /* 0x000000821600720c */ /* 0x000fe20003f46270 */
[----:B------:R-:W-:-:S12]  /*32c0*/  BSSY B3, `(.L_x_6121) ;  /* 0x000006d000037945 */ /* 0x000fd80003800000 */
[----:B-1----:R-:W-:Y:S05]  /*32d0*/  @P2 BRA `(.L_x_6122) ;  /* 0x0000000400ac2947 */ /* 0x002fea0003800000 */
        /* <DEDUP_REMOVED lines=12> */
[----:B------:R-:W-:Y:S01]  /*33a0*/  F2FP.F16.E4M3.UNPACK_B R155, R154.H1 ;  /* 0x0000009aff9b723e */ /* 0x000fe200030006ff */
[----:B--2---:R-:W-:Y:S01]  /*33b0*/  IMAD.MOV.U32 R86, RZ, RZ, R52 ;  /* 0x000000ffff567224 */ /* 0x004fe200078e0034 */
[----:B------:R-:W-:Y:S01]  /*33c0*/  LOP3.LUT R85, R85, 0xff00, R84, 0xf8, !PT ;  /* 0x0000ff0055557812 */ /* 0x000fe200078ef854 */
[----:B------:R-:W-:Y:S01]  /*33d0*/  IMAD.U32 R84, R159, 0x10000, RZ ;  /* 0x000100009f547824 */ /* 0x000fe200078e00ff */
[----:B------:R-:W-:Y:S01]  /*33e0*/  LOP3.LUT R156, R156, 0xff00, R87, 0xf8, !PT ;  /* 0x0000ff009c9c7812 */ /* 0x000fe200078ef857 */
[--C-:B------:R-:W-:Y:S01]  /*33f0*/  HADD2.F32 R159, -RZ, R155.reuse.H0_H0 ;  /* 0x2000009bff9f7230 */ /* 0x100fe20000004100 */
[----:B------:R-:W-:Y:S01]  /*3400*/  SHF.L.U32 R87, R157, 0x10, RZ ;  /* 0x000000109d577819 */ /* 0x000fe200000006ff */
[----:B------:R-:W-:Y:S01]  /*3410*/  HADD2.F32 R160, -RZ, R155.H1_H1 ;  /* 0x3000009bffa07230 */ /* 0x000fe20000004100 */
[----:B------:R-:W-:-:S02]  /*3420*/  F2FP.F16.E4M3.UNPACK_B R52, R53 ;  /* 0x00000035ff34723e */ /* 0x000fc400020006ff */
[----:B------:R-:W-:Y:S02]  /*3430*/  LOP3.LUT R84, R85, 0xff0000, R84, 0xf8, !PT ;  /* 0x00ff000055547812 */ /* 0x000fe400078ef854 */
[----:B------:R-:W-:Y:S01]  /*3440*/  LOP3.LUT R85, R156, 0xff0000, R87, 0xf8, !PT ;  /* 0x00ff00009c557812 */ /* 0x000fe200078ef857 */
[--C-:B------:R-:W-:Y:S01]  /*3450*/  HADD2.F32 R87, -RZ, R52.reuse.H1_H1 ;  /* 0x30000034ff577230 */ /* 0x100fe20000004100 */
[----:B------:R-:W-:Y:S01]  /*3460*/  F2FP.F16.E4M3.UNPACK_B R157, R149.H1 ;  /* 0x00000095ff9d723e */ /* 0x000fe200030006ff */
[----:B------:R-:W-:Y:S01]  /*3470*/  HADD2.F32 R52, -RZ, R52.H0_H0 ;  /* 0x20000034ff347230 */ /* 0x000fe20000004100 */
[----:B------:R-:W-:Y:S02]  /*3480*/  F2FP.F16.E4M3.UNPACK_B R53, R53.H1 ;  /* 0x00000035ff35723e */ /* 0x000fe400030006ff */
[-C--:B------:R-:W-:Y:S01]  /*3490*/  FMUL.FTZ R161, R87, R159.reuse ;  /* 0x0000009f57a17220 */ /* 0x080fe20000410000 */
[----:B------:R-:W-:Y:S02]  /*34a0*/  HADD2.F32 R158, -RZ, R157.H0_H0 ;  /* 0x2000009dff9e7230 */ /* 0x000fe40000004100 */
[----:B------:R-:W-:Y:S01]  /*34b0*/  FMUL.FTZ R162, R52, R159 ;  /* 0x0000009f34a27220 */ /* 0x000fe20000410000 */
[--C-:B------:R-:W-:Y:S01]  /*34c0*/  HADD2.F32 R156, -RZ, R53.reuse.H1_H1 ;  /* 0x30000035ff9c7230 */ /* 0x100fe20000004100 */
[----:B------:R-:W-:Y:S01]  /*34d0*/  F2FP.F16.E4M3.UNPACK_B R154, R154 ;  /* 0x0000009aff9a723e */ /* 0x000fe200020006ff */
[----:B------:R-:W-:-:S02]  /*34e0*/  HADD2.F32 R155, -RZ, R53.H0_H0 ;  /* 0x20000035ff9b7230 */ /* 0x000fc40000004100 */
[----:B------:R-:W-:Y:S01]  /*34f0*/  FFMA.FTZ R53, R87, R158, R162 ;  /* 0x0000009e57357223 */ /* 0x000fe200000100a2 */
[----:B------:R-:W-:Y:S02]  /*3500*/  HADD2.F32 R157, -RZ, R157.H1_H1 ;  /* 0x3000009dff9d7230 */ /* 0x000fe40000004100 */
[----:B------:R-:W-:Y:S01]  /*3510*/  FMUL.FTZ R164, R156, R160 ;  /* 0x000000a09ca47220 */ /* 0x000fe20000410000 */
[----:B------:R-:W-:Y:S01]  /*3520*/  F2FP.F16.E4M3.UNPACK_B R87, R86.H1 ;  /* 0x00000056ff57723e */ /* 0x000fe200030006ff */
[C---:B------:R-:W-:Y:S01]  /*3530*/  FMUL.FTZ R159, R155.reuse, R160 ;  /* 0x000000a09b9f7220 */ /* 0x040fe20000410000 */
[----:B------:R-:W-:Y:S01]  /*3540*/  F2FP.F16.E4M3.UNPACK_B R86, R86 ;  /* 0x00000056ff56723e */ /* 0x000fe200020006ff */
[----:B------:R-:W-:Y:S01]  /*3550*/  FFMA.FTZ R52, R52, R158, -R161 ;  /* 0x0000009e34347223 */ /* 0x000fe200000108a1 */
[-C--:B------:R-:W-:Y:S01]  /*3560*/  FFMA.FTZ R164, R155, R157.reuse, -R164 ;  /* 0x0000009d9ba47223 */ /* 0x080fe200000108a4 */
[----:B------:R-:W-:Y:S01]  /*3570*/  FFMA.FTZ R161, R156, R157, R159 ;  /* 0x0000009d9ca17223 */ /* 0x000fe2000001009f */
[--C-:B------:R-:W-:Y:S01]  /*3580*/  HADD2.F32 R157, -RZ, R154.reuse.H1_H1 ;  /* 0x3000009aff9d7230 */ /* 0x100fe20000004100 */
[----:B------:R-:W-:Y:S01]  /*3590*/  F2FP.F16.E4M3.UNPACK_B R156, R149 ;  /* 0x00000095ff9c723e */ /* 0x000fe200020006ff */
[----:B------:R-:W-:-:S02]  /*35a0*/  HADD2.F32 R158, -RZ, R154.H0_H0 ;  /* 0x2000009aff9e7230 */ /* 0x000fc40000004100 */
[--C-:B------:R-:W-:Y:S02]  /*35b0*/  HADD2.F32 R154, -RZ, R87.reuse.H0_H0 ;  /* 0x20000057ff9a7230 */ /* 0x100fe40000004100 */
[----:B------:R-:W-:Y:S02]  /*35c0*/  HADD2.F32 R155, -RZ, R87.H1_H1 ;  /* 0x30000057ff9b7230 */ /* 0x000fe40000004100 */
[--C-:B------:R-:W-:Y:S02]  /*35d0*/  HADD2.F32 R149, -RZ, R86.reuse.H1_H1 ;  /* 0x30000056ff957230 */ /* 0x100fe40000004100 */
[-C--:B------:R-:W-:Y:S01]  /*35e0*/  FMUL.FTZ R162, R154, R157.reuse ;  /* 0x0000009d9aa27220 */ /* 0x080fe20000410000 */
[----:B------:R-:W-:Y:S02]  /*35f0*/  HADD2.F32 R87, -RZ, R86.H0_H0 ;  /* 0x20000056ff577230 */ /* 0x000fe40000004100 */
[----:B------:R-:W-:Y:S01]  /*3600*/  FMUL.FTZ R159, R155, R157 ;  /* 0x0000009d9b9f7220 */ /* 0x000fe20000410000 */
        /* <DEDUP_REMOVED lines=9> */
[----:B------:R-:W-:-:S02]  /*36a0*/  F2FP.F16.E4M3.UNPACK_B R162, R85.H1 ;  /* 0x00000055ffa2723e */ /* 0x000fc400030006ff */
[----:B------:R-:W-:Y:S01]  /*36b0*/  F2FP.F16.E4M3.UNPACK_B R159, R84.H1 ;  /* 0x00000054ff9f723e */ /* 0x000fe200030006ff */
[--C-:B------:R-:W-:Y:S01]  /*36c0*/  HADD2.F32 R157, -RZ, R156.reuse.H0_H0 ;  /* 0x2000009cff9d7230 */ /* 0x100fe20000004100 */
[----:B------:R-:W-:Y:S01]  /*36d0*/  F2FP.SATFINITE.E4M3.F32.PACK_AB_MERGE_C R149, R161, R164, RZ ;  /* 0x000000a4a195723e */ /* 0x000fe200048070ff */
[----:B------:R-:W-:Y:S01]  /*36e0*/  HADD2.F32 R156, -RZ, R156.H1_H1 ;  /* 0x3000009cff9c7230 */ /* 0x000fe20000004100 */
[----:B------:R-:W-:Y:S01]  /*36f0*/  F2FP.SATFINITE.E4M3.F32.PACK_AB_MERGE_C R154, R155, R154, RZ ;  /* 0x0000009a9b9a723e */ /* 0x000fe200048070ff */
[--C-:B------:R-:W-:Y:S01]  /*3700*/  HADD2.F32 R163, -RZ, R162.reuse.H1_H1 ;  /* 0x300000a2ffa37230 */ /* 0x100fe20000004100 */
[----:B------:R-:W-:Y:S01]  /*3710*/  F2FP.F16.E4M3.UNPACK_B R155, R54.H1 ;  /* 0x00000036ff9b723e */ /* 0x000fe200030006ff */
[----:B------:R-:W-:Y:S01]  /*3720*/  HADD2.F32 R160, -RZ, R159.H1_H1 ;  /* 0x3000009fffa07230 */ /* 0x000fe20000004100 */
[----:B------:R-:W-:Y:S01]  /*3730*/  F2FP.F16.E4M3.UNPACK_B R161, R85 ;  /* 0x00000055ffa1723e */ /* 0x000fe200020006ff */
[----:B------:R-:W-:Y:S01]  /*3740*/  HADD2.F32 R162, -RZ, R162.H0_H0 ;  /* 0x200000a2ffa27230 */ /* 0x000fe20000004100 */
        /* <DEDUP_REMOVED lines=13> */
[----:B------:R-:W-:Y:S01]  /*3820*/  FFMA.FTZ R166, R155, R84, -R166 ;  /* 0x000000549ba67223 */ /* 0x000fe200000108a6 */
[----:B------:R-:W-:Y:S01]  /*3830*/  FFMA.FTZ R160, R156, R160, R165 ;  /* 0x000000a09ca07223 */ /* 0x000fe200000100a5 */
[----:B------:R-:W-:Y:S01]  /*3840*/  FFMA.FTZ R155, R85, R84, R164 ;  /* 0x00000054559b7223 */ /* 0x000fe200000100a4 */
[--C-:B------:R-:W-:Y:S01]  /*3850*/  HADD2.F32 R84, -RZ, R55.reuse.H0_H0 ;  /* 0x20000037ff547230 */ /* 0x100fe20000004100 */
[----:B------:R-:W-:Y:S01]  /*3860*/  F2FP.SATFINITE.E4M3.F32.PACK_AB_MERGE_C R53, R53, R52, R149 ;  /* 0x000000343535723e */ /* 0x000fe20004807095 */
        /* <DEDUP_REMOVED lines=15> */
[----:B------:R-:W-:Y:S02]  /*3960*/  F2FP.SATFINITE.E4M3.F32.PACK_AB_MERGE_C R52, R87, R86, R154 ;  /* 0x000000565734723e */ /* 0x000fe4000480709a */
[----:B------:R-:W-:-:S02]  /*3970*/  F2FP.SATFINITE.E4M3.F32.PACK_AB_MERGE_C R55, R162, R157, R160 ;  /* 0x0000009da237723e */ /* 0x000fc400048070a0 */
[----:B------:R-:W-:-:S07]  /*3980*/  F2FP.SATFINITE.E4M3.F32.PACK_AB_MERGE_C R54, R161, R156, R155 ;  /* 0x0000009ca136723e */ /* 0x000fce000480709b */
.L_x_6122:
[----:B------:R-:W-:Y:S05]  /*3990*/  BSYNC B3 ;  /* 0x0000000000037941 */ /* 0x000fea0003800000 */
.L_x_6121:
[----:B------:R-:W-:Y:S02]  /*39a0*/  ULDC.64 UR4, c[0x0][0x2e8] ;  /* 0x0000ba0000047ab9 */ /* 0x000fe40000000a00 */
[----:B------:R-:W-:-:S04]  /*39b0*/  IADD3 R84, P2, P6, R152, UR4, R46 ;  /* 0x0000000498547c10 */ /* 0x000fc8000fe5e02e */
[----:B------:R-:W-:-:S05]  /*39c0*/  IADD3.X R85, R151, UR5, R20, P2, P6 ;  /* 0x0000000597557c10 */ /* 0x000fca00097ec414 */
[----:B--2---:R1:W-:Y:S04]  /*39d0*/  STG.E.128 desc[UR60][R84.64], R52 ;  /* 0x0000003454007986 */ /* 0x0043e8000c101d3c */
.L_x_6120:
[----:B------:R-:W-:Y:S05]  /*39e0*/  BSYNC B2 ;  /* 0x0000000000027941 */ /* 0x000fea0003800000 */
.L_x_6119:
[----:B------:R-:W-:Y:S05]  /*39f0*/  @P1 BRA `(.L_x_6118) ;  /* 0x0000000400e01947 */ /* 0x000fea0003800000 */
[----:B------:R-:W-:Y:S01]  /*3a00*/  LOP3.LUT P2, RZ, R229, 0x4, RZ, 0xc0, !PT ;  /* 0x00000004e5ff7812 */ /* 0x000fe2000784c0ff */
[C---:B-1----:R-:W-:Y:S01]  /*3a10*/  VIADD R53, R150.reuse, 0x40 ;  /* 0x0000004096357836 */ /* 0x042fe20000000000 */
[----:B------:R-:W-:Y:S11]  /*3a20*/  BSSY B2, `(.L_x_6123) ;  /* 0x0000071000027945 */ /* 0x000ff60003800000 */
[----:B------:R-:W-:Y:S01]  /*3a30*/  @P2 VIADD R53, R150, 0xffffffc0 ;  /* 0xffffffc096352836 */ /* 0x000fe20000000000 */
[----:B------:R-:W-:-:S03]  /*3a40*/  ISETP.GE.AND P2, PT, R230, R130, PT ;  /* 0x00000082e600720c */ /* 0x000fc60003f46270 */
[----:B------:R-:W-:-:S06]  /*3a50*/  IMAD.IADD R53, R16, 0x1, R53 ;  /* 0x0000000110357824 */ /* 0x000fcc00078e0235 */
[----:B------:R-:W1:Y:S04]  /*3a60*/  LDS.128 R52, [R53+0x20400] ;  /* 0x0204000035347984 */ /* 0x000e680000000c00 */
        /* <DEDUP_REMOVED lines=13> */
[----:B-1----:R-:W-:Y:S01]  /*3b40*/  IMAD.MOV.U32 R82, RZ, RZ, R52 ;  /* 0x000000ffff527224 */ /* 0x002fe200078e0034 */
[----:B------:R-:W-:Y:S01]  /*3b50*/  LOP3.LUT R80, R80, 0xff00, R81, 0xf8, !PT ;  /* 0x0000ff0050507812 */ /* 0x000fe200078ef851 */
[----:B------:R-:W-:Y:S01]  /*3b60*/  IMAD.U32 R86, R86, 0x10000, RZ ;  /* 0x0001000056567824 */ /* 0x000fe200078e00ff */
[----:B------:R-:W-:-:S02]  /*3b70*/  SHF.L.U32 R81, R85, 0x10, RZ ;  /* 0x0000001055517819 */ /* 0x000fc400000006ff */
[----:B------:R-:W-:Y:S02]  /*3b80*/  LOP3.LUT R83, R83, 0xff00, R84, 0xf8, !PT ;  /* 0x0000ff0053537812 */ /* 0x000fe400078ef854 */
[----:B------:R-:W-:Y:S02]  /*3b90*/  F2FP.F16.E4M3.UNPACK_B R52, R53 ;  /* 0x00000035ff34723e */ /* 0x000fe400020006ff */
[----:B------:R-:W-:Y:S02]  /*3ba0*/  F2FP.F16.E4M3.UNPACK_B R84, R153.H1 ;  /* 0x00000099ff54723e */ /* 0x000fe400030006ff */
[----:B------:R-:W-:Y:S02]  /*3bb0*/  LOP3.LUT R80, R80, 0xff0000, R81, 0xf8, !PT ;  /* 0x00ff000050507812 */ /* 0x000fe400078ef851 */
[----:B------:R-:W-:Y:S01]  /*3bc0*/  LOP3.LUT R81, R83, 0xff0000, R86, 0xf8, !PT ;  /* 0x00ff000053517812 */ /* 0x000fe200078ef856 */
[----:B------:R-:W-:Y:S01]  /*3bd0*/  HADD2.F32 R83, -RZ, R52.H1_H1 ;  /* 0x30000034ff537230 */ /* 0x000fe20000004100 */
[----:B------:R-:W-:Y:S01]  /*3be0*/  F2FP.F16.E4M3.UNPACK_B R86, R136.H1 ;  /* 0x00000088ff56723e */ /* 0x000fe200030006ff */
[----:B------:R-:W-:Y:S01]  /*3bf0*/  HADD2.F32 R149, -RZ, R84.H0_H0 ;  /* 0x20000054ff957230 */ /* 0x000fe20000004100 */
[----:B------:R-:W-:Y:S01]  /*3c00*/  F2FP.F16.E4M3.UNPACK_B R53, R53.H1 ;  /* 0x00000035ff35723e */ /* 0x000fe200030006ff */
[----:B------:R-:W-:Y:S01]  /*3c10*/  HADD2.F32 R52, -RZ, R52.H0_H0 ;  /* 0x20000034ff347230 */ /* 0x000fe20000004100 */
[----:B------:R-:W-:Y:S01]  /*3c20*/  F2FP.F16.E4M3.UNPACK_B R153, R153 ;  /* 0x00000099ff99723e */ /* 0x000fe200020006ff */
        /* <DEDUP_REMOVED lines=16> */
[----:B------:R-:W-:Y:S01]  /*3d30*/  HADD2.F32 R87, -RZ, R153.H1_H1 ;  /* 0x30000099ff577230 */ /* 0x000fe20000004100 */
[----:B------:R-:W-:Y:S01]  /*3d40*/  F2FP.F16.E4M3.UNPACK_B R155, R81 ;  /* 0x00000051ff9b723e */ /* 0x000fe200020006ff */
[----:B------:R-:W-:-:S02]  /*3d50*/  HADD2.F32 R86, -RZ, R83.H1_H1 ;  /* 0x30000053ff567230 */ /* 0x000fc40000004100 */
[----:B------:R-:W-:Y:S02]  /*3d60*/  HADD2.F32 R85, -RZ, R83.H0_H0 ;  /* 0x20000053ff557230 */ /* 0x000fe40000004100 */
[--C-:B------:R-:W-:Y:S02]  /*3d70*/  HADD2.F32 R83, -RZ, R82.reuse.H0_H0 ;  /* 0x20000052ff537230 */ /* 0x100fe40000004100 */
[-C--:B------:R-:W-:Y:S01]  /*3d80*/  FMUL.FTZ R156, R86, R87.reuse ;  /* 0x00000057569c7220 */ /* 0x080fe20000410000 */
[----:B------:R-:W-:Y:S02]  /*3d90*/  HADD2.F32 R84, -RZ, R82.H1_H1 ;  /* 0x30000052ff547230 */ /* 0x000fe40000004100 */
[----:B------:R-:W-:Y:S01]  /*3da0*/  FMUL.FTZ R87, R85, R87 ;  /* 0x0000005755577220 */ /* 0x000fe20000410000 */
[----:B------:R-:W-:Y:S02]  /*3db0*/  HADD2.F32 R153, -RZ, R153.H0_H0 ;  /* 0x20000099ff997230 */ /* 0x000fe40000004100 */
[----:B------:R-:W-:-:S02]  /*3dc0*/  HADD2.F32 R82, -RZ, R136.H1_H1 ;  /* 0x30000088ff527230 */ /* 0x000fc40000004100 */
[----:B------:R-:W-:Y:S02]  /*3dd0*/  HADD2.F32 R136, -RZ, R136.H0_H0 ;  /* 0x20000088ff887230 */ /* 0x000fe40000004100 */
[-C--:B------:R-:W-:Y:S01]  /*3de0*/  FMUL.FTZ R154, R84, R153.reuse ;  /* 0x00000099549a7220 */ /* 0x080fe20000410000 */
[----:B------:R-:W-:Y:S01]  /*3df0*/  FMUL.FTZ R153, R83, R153 ;  /* 0x0000009953997220 */ /* 0x000fe20000410000 */
[-C--:B------:R-:W-:Y:S01]  /*3e00*/  FFMA.FTZ R85, R85, R82.reuse, -R156 ;  /* 0x0000005255557223 */ /* 0x080fe2000001089c */
[----:B------:R-:W-:Y:S01]  /*3e10*/  FFMA.FTZ R86, R86, R82, R87 ;  /* 0x0000005256567223 */ /* 0x000fe20000010057 */
[----:B------:R-:W-:Y:S01]  /*3e20*/  F2FP.F16.E4M3.UNPACK_B R87, R55.H1 ;  /* 0x00000037ff57723e */ /* 0x000fe200030006ff */
[-C--:B------:R-:W-:Y:S01]  /*3e30*/  FFMA.FTZ R82, R83, R136.reuse, -R154 ;  /* 0x0000008853527223 */ /* 0x080fe2000001089a */
[----:B------:R-:W-:Y:S01]  /*3e40*/  F2FP.F16.E4M3.UNPACK_B R156, R81.H1 ;  /* 0x00000051ff9c723e */ /* 0x000fe200030006ff */
[----:B------:R-:W-:Y:S01]  /*3e50*/  FFMA.FTZ R83, R84, R136, R153 ;  /* 0x0000008854537223 */ /* 0x000fe20000010099 */
[----:B------:R-:W-:Y:S01]  /*3e60*/  F2FP.SATFINITE.E4M3.F32.PACK_AB_MERGE_C R85, R86, R85, RZ ;  /* 0x000000555655723e */ /* 0x000fe200048070ff */
[--C-:B------:R-:W-:Y:S01]  /*3e70*/  HADD2.F32 R136, -RZ, R87.reuse.H0_H0 ;  /* 0x20000057ff887230 */ /* 0x100fe20000004100 */
[----:B------:R-:W-:Y:S01]  /*3e80*/  F2FP.SATFINITE.E4M3.F32.PACK_AB_MERGE_C R84, R158, R149, RZ ;  /* 0x000000959e54723e */ /* 0x000fe200048070ff */
[----:B------:R-:W-:Y:S01]  /*3e90*/  HADD2.F32 R87, -RZ, R87.H1_H1 ;  /* 0x30000057ff577230 */ /* 0x000fe20000004100 */
[----:B------:R-:W-:Y:S01]  /*3ea0*/  F2FP.F16.E4M3.UNPACK_B R86, R54.H1 ;  /* 0x00000036ff56723e */ /* 0x000fe200030006ff */
[----:B------:R-:W-:Y:S01]  /*3eb0*/  HADD2.F32 R158, -RZ, R156.H1_H1 ;  /* 0x3000009cff9e7230 */ /* 0x000fe20000004100 */
[-C--:B------:R-:W-:Y:S01]  /*3ec0*/  F2FP.F16.E4M3.UNPACK_B R153, R80.reuse.H1 ;  /* 0x00000050ff99723e */ /* 0x080fe200030006ff */
[----:B------:R-:W-:Y:S01]  /*3ed0*/  HADD2.F32 R157, -RZ, R155.H1_H1 ;  /* 0x3000009bff9d7230 */ /* 0x000fe20000004100 */
[----:B------:R-:W-:Y:S01]  /*3ee0*/  F2FP.F16.E4M3.UNPACK_B R149, R80 ;  /* 0x00000050ff95723e */ /* 0x000fe200020006ff */
[----:B------:R-:W-:-:S02]  /*3ef0*/  HADD2.F32 R81, -RZ, R86.H1_H1 ;  /* 0x30000056ff517230 */ /* 0x000fc40000004100 */
[-C--:B------:R-:W-:Y:S01]  /*3f00*/  FMUL.FTZ R159, R87, R158.reuse ;  /* 0x0000009e579f7220 */ /* 0x080fe20000410000 */
[----:B------:R-:W-:Y:S02]  /*3f10*/  HADD2.F32 R154, -RZ, R153.H1_H1 ;  /* 0x30000099ff9a7230 */ /* 0x000fe40000004100 */
[C---:B------:R-:W-:Y:S01]  /*3f20*/  FMUL.FTZ R160, R136.reuse, R158 ;  /* 0x0000009e88a07220 */ /* 0x040fe20000410000 */
[----:B------:R-:W-:Y:S01]  /*3f30*/  HADD2.F32 R86, -RZ, R86.H0_H0 ;  /* 0x20000056ff567230 */ /* 0x000fe20000004100 */
[----:B------:R-:W-:Y:S01]  /*3f40*/  F2FP.F16.E4M3.UNPACK_B R55, R55 ;  /* 0x00000037ff37723e */ /* 0x000fe200020006ff */
[----:B------:R-:W-:Y:S02]  /*3f50*/  HADD2.F32 R80, -RZ, R149.H1_H1 ;  /* 0x30000095ff507230 */ /* 0x000fe40000004100 */
[----:B------:R-:W-:Y:S01]  /*3f60*/  FFMA.FTZ R158, R136, R154, -R159 ;  /* 0x0000009a889e7223 */ /* 0x000fe2000001089f */
[-C--:B------:R-:W-:Y:S01]  /*3f70*/  FMUL.FTZ R159, R81, R157.reuse ;  /* 0x0000009d519f7220 */ /* 0x080fe20000410000 */
[----:B------:R-:W-:Y:S01]  /*3f80*/  FMUL.FTZ R136, R86, R157 ;  /* 0x0000009d56887220 */ /* 0x000fe20000410000 */
[----:B------:R-:W-:Y:S01]  /*3f90*/  F2FP.F16.E4M3.UNPACK_B R54, R54 ;  /* 0x00000036ff36723e */ /* 0x000fe200020006ff */
[----:B------:R-:W-:-:S02]  /*3fa0*/  HADD2.F32 R156, -RZ, R156.H0_H0 ;  /* 0x2000009cff9c7230 */ /* 0x000fc40000004100 */
[-C--:B------:R-:W-:Y:S01]  /*3fb0*/  FFMA.FTZ R159, R86, R80.reuse, -R159 ;  /* 0x00000050569f7223 */ /* 0x080fe2000001089f */
        /* <DEDUP_REMOVED lines=23> */
.L_x_6124:
[----:B------:R-:W-:Y:S05]  /*4130*/  BSYNC B2 ;  /* 0x0000000000027941 */ /* 0x000fea0003800000 */
.L_x_6123:
[----:B------:R-:W-:Y:S02]  /*4140*/  ULDC.64 UR4, c[0x0][0x2e8] ;  /* 0x0000ba0000047ab9 */ /* 0x000fe40000000a00 */
[----:B------:R-:W-:-:S04]  /*4150*/  IADD3 R80, P2, P6, R15, UR4, R152 ;  /* 0x000000040f507c10 */ /* 0x000fc8000fe5e098 */
[----:B------:R-:W-:-:S05]  /*4160*/  IADD3.X R81, R108, UR5, R151, P2, P6 ;  /* 0x000000056c517c10 */ /* 0x000fca00097ec497 */
[----:B-1----:R2:W-:Y:S04]  /*4170*/  STG.E.128 desc[UR60][R80.64], R52 ;  /* 0x0000003450007986 */ /* 0x0025e8000c101d3c */
.L_x_6118:
[----:B------:R-:W-:Y:S05]  /*4180*/  BSYNC B1 ;  /* 0x0000000000017941 */ /* 0x000fea0003800000 */
.L_x_6117:
[----:B------:R-:W-:Y:S04]  /*4190*/  BSSY B1, `(.L_x_6125) ;  /* 0x00000f5000017945 */ /* 0x000fe80003800000 */
[----:B------:R-:W-:Y:S05]  /*41a0*/  @P3 BRA `(.L_x_6126) ;  /* 0x0000000c00cc3947 */ /* 0x000fea0003800000 */
[----:B--2---:R-:W-:Y:S01]  /*41b0*/  IADD3 R80, P2, P3, R132, R128, R18 ;  /* 0x0000008084507210 */ /* 0x004fe20007b5e012 */
[----:B------:R-:W-:Y:S03]  /*41c0*/  BSSY B2, `(.L_x_6127) ;  /* 0x0000078000027945 */ /* 0x000fe60003800000 */
[----:B------:R-:W-:Y:S01]  /*41d0*/  IADD3.X R81, R42, R131, R19, P2, P3 ;  /* 0x000000832a517210 */ /* 0x000fe200017e6413 */
[----:B------:R-:W-:Y:S08]  /*41e0*/  @P0 BRA `(.L_x_6128) ;  /* 0x0000000400d40947 */ /* 0x000ff00003800000 */
[----:B-1----:R1:W2:Y:S01]  /*41f0*/  LDS.128 R52, [R118+0x22400] ;  /* 0x0224000076347984 */ /* 0x0022a20000000c00 */
        /* <DEDUP_REMOVED lines=9> */
[----:B------:R-:W-:Y:S01]  /*4290*/  LOP3.LUT R77, R79, 0xff, RZ, 0xc0, !PT ;  /* 0x000000ff4f4d7812 */ /* 0x000fe200078ec0ff */
[----:B------:R-:W-:Y:S01]  /*42a0*/  IMAD.SHL.U32 R83, R83, 0x100, RZ ;  /* 0x0000010053537824 */ /* 0x000fe200078e00ff */
[----:B------:R-:W-:Y:S01]  /*42b0*/  SHF.R.U32.HI R84, RZ, 0x10, R79 ;  /* 0x00000010ff547819 */ /* 0x000fe2000001164f */
[----:B------:R-:W-:Y:S01]  /*42c0*/  IMAD.SHL.U32 R79, R78, 0x100, RZ ;  /* 0x000001004e4f7824 */ /* 0x000fe200078e00ff */
[----:B------:R-:W-:Y:S01]  /*42d0*/  PRMT R76, R87, 0x654, R76 ;  /* 0x00000654574c7816 */ /* 0x000fe2000000004c */
[----:B--2---:R-:W-:Y:S01]  /*42e0*/  IMAD.MOV.U32 R78, RZ, RZ, R52 ;  /* 0x000000ffff4e7224 */ /* 0x004fe200078e0034 */
[----:B------:R-:W-:Y:S01]  /*42f0*/  PRMT R82, R82, 0x654, R77 ;  /* 0x0000065452527816 */ /* 0x000fe2000000004d */
[----:B------:R-:W-:Y:S01]  /*4300*/  IMAD.MOV.U32 R77, RZ, RZ, R53 ;  /* 0x000000ffff4d7224 */ /* 0x000fe200078e0035 */
        /* <DEDUP_REMOVED lines=51> */
[-C--:B------:R-:W-:Y:S01]  /*4640*/  F2FP.F16.E4M3.UNPACK_B R86, R53.reuse.H1 ;  /* 0x00000035ff56723e */ /* 0x080fe200030006ff */
[----:B------:R-:W-:Y:S01]  /*4650*/  HADD2.F32 R83, -RZ, R83.H1_H1 ;  /* 0x30000053ff537230 */ /* 0x000fe20000004100 */
[----:B------:R-:W-:Y:S01]  /*4660*/  F2FP.F16.E4M3.UNPACK_B R82, R54.H1 ;  /* 0x00000036ff52723e */ /* 0x000fe200030006ff */
[----:B------:R-:W-:Y:S01]  /*4670*/  HADD2.F32 R148, -RZ, R147.H1_H1 ;  /* 0x30000093ff947230 */ /* 0x000fe20000004100 */
[----:B------:R-:W-:Y:S01]  /*4680*/  F2FP.F16.E4M3.UNPACK_B R136, R76 ;  /* 0x0000004cff88723e */ /* 0x000fe200020006ff */
[----:B------:R-:W-:Y:S01]  /*4690*/  HADD2.F32 R87, -RZ, R86.H1_H1 ;  /* 0x30000056ff577230 */ /* 0x000fe20000004100 */
[----:B------:R-:W-:Y:S01]  /*46a0*/  F2FP.F16.E4M3.UNPACK_B R85, R53 ;  /* 0x00000035ff55723e */ /* 0x000fe200020006ff */
[----:B------:R-:W-:Y:S02]  /*46b0*/  HADD2.F32 R76, -RZ, R82.H1_H1 ;  /* 0x30000052ff4c7230 */ /* 0x000fe40000004100 */
[----:B------:R-:W-:Y:S01]  /*46c0*/  FMUL.FTZ R53, R83, R148 ;  /* 0x0000009453357220 */ /* 0x000fe20000410000 */
[----:B------:R-:W-:Y:S01]  /*46d0*/  HADD2.F32 R149, -RZ, R136.H1_H1 ;  /* 0x30000088ff957230 */ /* 0x000fe20000004100 */
[----:B------:R-:W-:Y:S01]  /*46e0*/  F2FP.F16.E4M3.UNPACK_B R55, R55 ;  /* 0x00000037ff37723e */ /* 0x000fe200020006ff */
[----:B------:R-:W-:-:S02]  /*46f0*/  HADD2.F32 R82, -RZ, R82.H0_H0 ;  /* 0x20000052ff527230 */ /* 0x000fc40000004100 */
[----:B------:R-:W-:Y:S01]  /*4700*/  FFMA.FTZ R152, R84, R87, -R53 ;  /* 0x0000005754987223 */ /* 0x000fe20000010835 */
[----:B------:R-:W-:Y:S02]  /*4710*/  HADD2.F32 R53, -RZ, R85.H1_H1 ;  /* 0x30000055ff357230 */ /* 0x000fe40000004100 */
[-C--:B------:R-:W-:Y:S01]  /*4720*/  FMUL.FTZ R151, R76, R149.reuse ;  /* 0x000000954c977220 */ /* 0x080fe20000410000 */
[----:B------:R-:W-:Y:S01]  /*4730*/  F2FP.F16.E4M3.UNPACK_B R54, R54 ;  /* 0x00000036ff36723e */ /* 0x000fe200020006ff */
[----:B------:R-:W-:Y:S01]  /*4740*/  FMUL.FTZ R149, R82, R149 ;  /* 0x0000009552957220 */ /* 0x000fe20000410000 */
[----:B------:R-:W-:Y:S01]  /*4750*/  FMUL.FTZ R148, R84, R148 ;  /* 0x0000009454947220 */ /* 0x000fe20000410000 */
[-C--:B------:R-:W-:Y:S01]  /*4760*/  FFMA.FTZ R151, R82, R53.reuse, -R151 ;  /* 0x0000003552977223 */ /* 0x080fe20000010897 */
[----:B------:R-:W-:Y:S02]  /*4770*/  HADD2.F32 R147, -RZ, R147.H0_H0 ;  /* 0x20000093ff937230 */ /* 0x000fe40000004100 */
[----:B------:R-:W-:Y:S01]  /*4780*/  FFMA.FTZ R84, R76, R53, R149 ;  /* 0x000000354c547223 */ /* 0x000fe20000010095 */
[----:B------:R-:W-:-:S02]  /*4790*/  HADD2.F32 R76, -RZ, R55.H0_H0 ;  /* 0x20000037ff4c7230 */ /* 0x000fc40000004100 */
[----:B------:R-:W-:Y:S01]  /*47a0*/  FFMA.FTZ R153, R83, R87, R148 ;  /* 0x0000005753997223 */ /* 0x000fe20000010094 */
[--C-:B------:R-:W-:Y:S02]  /*47b0*/  HADD2.F32 R53, -RZ, R54.reuse.H0_H0 ;  /* 0x20000036ff357230 */ /* 0x100fe40000004100 */
[----:B------:R-:W-:Y:S02]  /*47c0*/  HADD2.F32 R55, -RZ, R55.H1_H1 ;  /* 0x30000037ff377230 */ /* 0x000fe40000004100 */
[----:B------:R-:W-:Y:S01]  /*47d0*/  FMUL.FTZ R148, R76, R147 ;  /* 0x000000934c947220 */ /* 0x000fe20000410000 */
[----:B------:R-:W-:Y:S01]  /*47e0*/  HADD2.F32 R54, -RZ, R54.H1_H1 ;  /* 0x30000036ff367230 */ /* 0x000fe20000004100 */
[----:B------:R-:W-:Y:S01]  /*47f0*/  F2FP.SATFINITE.E4M3.F32.PACK_AB_MERGE_C R84, R84, R151, RZ ;  /* 0x000000975454723e */ /* 0x000fe200048070ff */
[----:B------:R-:W-:Y:S02]  /*4800*/  HADD2.F32 R136, -RZ, R136.H0_H0 ;  /* 0x20000088ff887230 */ /* 0x000fe40000004100 */
[----:B------:R-:W-:Y:S01]  /*4810*/  FMUL.FTZ R87, R55, R147 ;  /* 0x0000009337577220 */ /* 0x000fe20000410000 */
[----:B------:R-:W-:Y:S01]  /*4820*/  HADD2.F32 R86, -RZ, R86.H0_H0 ;  /* 0x20000056ff567230 */ /* 0x000fe20000004100 */
[----:B------:R-:W-:Y:S01]  /*4830*/  F2FP.SATFINITE.E4M3.F32.PACK_AB_MERGE_C R152, R153, R152, RZ ;  /* 0x000000989998723e */ /* 0x000fe200048070ff */
[----:B------:R-:W-:-:S02]  /*4840*/  HADD2.F32 R85, -RZ, R85.H0_H0 ;  /* 0x20000055ff557230 */ /* 0x000fc40000004100 */
[-C--:B------:R-:W-:Y:S01]  /*4850*/  FMUL.FTZ R82, R54, R136.reuse ;  /* 0x0000008836527220 */ /* 0x080fe20000410000 */
[----:B------:R-:W-:Y:S01]  /*4860*/  FMUL.FTZ R83, R53, R136 ;  /* 0x0000008835537220 */ /* 0x000fe20000410000 */
[-C--:B------:R-:W-:Y:S01]  /*4870*/  FFMA.FTZ R87, R76, R86.reuse, -R87 ;  /* 0x000000564c577223 */ /* 0x080fe20000010857 */
[----:B------:R-:W-:Y:S01]  /*4880*/  FFMA.FTZ R148, R55, R86, R148 ;  /* 0x0000005637947223 */ /* 0x000fe20000010094 */
[-C--:B------:R-:W-:Y:S01]  /*4890*/  FFMA.FTZ R82, R53, R85.reuse, -R82 ;  /* 0x0000005535527223 */ /* 0x080fe20000010852 */
[----:B------:R-:W-:Y:S01]  /*48a0*/  FFMA.FTZ R83, R54, R85, R83 ;  /* 0x0000005536537223 */ /* 0x000fe20000010053 */
[----:B------:R-:W-:Y:S02]  /*48b0*/  F2FP.SATFINITE.E4M3.F32.PACK_AB_MERGE_C R53, R77, R52, R155 ;  /* 0x000000344d35723e */ /* 0x000fe4000480709b */
[----:B------:R-:W-:Y:S02]  /*48c0*/  F2FP.SATFINITE.E4M3.F32.PACK_AB_MERGE_C R52, R79, R78, R154 ;  /* 0x0000004e4f34723e */ /* 0x000fe4000480709a */
[----:B------:R-:W-:-:S02]  /*48d0*/  F2FP.SATFINITE.E4M3.F32.PACK_AB_MERGE_C R54, R83, R82, R84 ;  /* 0x000000525336723e */ /* 0x000fc40004807054 */
[----:B------:R-:W-:-:S07]  /*48e0*/  F2FP.SATFINITE.E4M3.F32.PACK_AB_MERGE_C R55, R148, R87, R152 ;  /* 0x000000579437723e */ /* 0x000fce0004807098 */
.L_x_6130:
[----:B------:R-:W-:Y:S05]  /*48f0*/  BSYNC B3 ;  /* 0x0000000000037941 */ /* 0x000fea0003800000 */
.L_x_6129:
[----:B------:R-:W-:Y:S02]  /*4900*/  ULDC.64 UR4, c[0x0][0x2e8] ;  /* 0x0000ba0000047ab9 */ /* 0x000fe40000000a00 */
[----:B------:R-:W-:-:S04]  /*4910*/  IADD3 R76, P2, P3, R80, UR4, R46 ;  /* 0x00000004504c7c10 */ /* 0x000fc8000fb5e02e */
[----:B------:R-:W-:-:S05]  /*4920*/  IADD3.X R77, R81, UR5, R20, P2, P3 ;  /* 0x00000005514d7c10 */ /* 0x000fca00097e6414 */
[----:B--2---:R2:W-:Y:S04]  /*4930*/  STG.E.128 desc[UR60][R76.64], R52 ;  /* 0x000000344c007986 */ /* 0x0045e8000c101d3c */
.L_x_6128:
[----:B------:R-:W-:Y:S05]  /*4940*/  BSYNC B2 ;  /* 0x0000000000027941 */ /* 0x000fea0003800000 */
.L_x_6127:
[----:B------:R-:W-:Y:S05]  /*4950*/  @P1 BRA `(.L_x_6126) ;  /* 0x0000000400e01947 */ /* 0x000fea0003800000 */
[----:B------:R-:W-:Y:S01]  /*4960*/  LOP3.LUT P2, RZ, R229, 0x4, RZ, 0xc0, !PT ;  /* 0x00000004e5ff7812 */ /* 0x000fe2000784c0ff */
[C---:B-12---:R-:W-:Y:S01]  /*4970*/  VIADD R53, R150.reuse, 0x40 ;  /* 0x0000004096357836 */ /* 0x046fe20000000000 */
[----:B------:R-:W-:Y:S11]  /*4980*/  BSSY B2, `(.L_x_6131) ;  /* 0x0000071000027945 */ /* 0x000ff60003800000 */
[----:B------:R-:W-:Y:S01]  /*4990*/  @P2 VIADD R53, R150, 0xffffffc0 ;  /* 0xffffffc096352836 */ /* 0x000fe20000000000 */
[----:B------:R-:W-:-:S03]  /*49a0*/  ISETP.GE.AND P2, PT, R230, R130, PT ;  /* 0x00000082e600720c */ /* 0x000fc60003f46270 */
[----:B------:R-:W-:-:S06]  /*49b0*/  IMAD.IADD R53, R16, 0x1, R53 ;  /* 0x0000000110357824 */ /* 0x000fcc00078e0235 */
[----:B------:R-:W1:Y:S04]  /*49c0*/  LDS.128 R52, [R53+0x22400] ;  /* 0x0224000035347984 */ /* 0x000e680000000c00 */
[----:B------:R-:W-:Y:S05]  /*49d0*/  @P2 BRA `(.L_x_6132) ;  /* 0x0000000400ac2947 */ /* 0x000fea0003800000 */
        /* <DEDUP_REMOVED lines=12> */
[----:B-1----:R-:W-:Y:S01]  /*4aa0*/  IMAD.MOV.U32 R72, RZ, RZ, R52 ;  /* 0x000000ffff487224 */ /* 0x002fe200078e0034 */
[----:B------:R-:W-:Y:S01]  /*4ab0*/  LOP3.LUT R77, R76, 0xff00, R75, 0xf8, !PT ;  /* 0x0000ff004c4d7812 */ /* 0x000fe200078ef84b */
[----:B------:R-:W-:Y:S01]  /*4ac0*/  IMAD.U32 R76, R78, 0x10000, RZ ;  /* 0x000100004e4c7824 */ /* 0x000fe200078e00ff */
[----:B------:R-:W-:-:S02]  /*4ad0*/  LOP3.LUT R74, R74, 0xff00, R73, 0xf8, !PT ;  /* 0x0000ff004a4a7812 */ /* 0x000fc400078ef849 */
[----:B------:R-:W-:Y:S02]  /*4ae0*/  SHF.L.U32 R73, R83, 0x10, RZ ;  /* 0x0000001053497819 */ /* 0x000fe400000006ff */
        /* <DEDUP_REMOVED lines=90> */
.L_x_6132:
[----:B------:R-:W-:Y:S05]  /*5090*/  BSYNC B2 ;  /* 0x0000000000027941 */ /* 0x000fea0003800000 */
.L_x_6131:
[----:B------:R-:W-:Y:S02]  /*50a0*/  ULDC.64 UR4, c[0x0][0x2e8] ;  /* 0x0000ba0000047ab9 */ /* 0x000fe40000000a00 */
[----:B------:R-:W-:-:S04]  /*50b0*/  IADD3 R72, P2, P3, R15, UR4, R80 ;  /* 0x000000040f487c10 */ /* 0x000fc8000fb5e050 */
[----:B------:R-:W-:-:S05]  /*50c0*/  IADD3.X R73, R108, UR5, R81, P2, P3 ;  /* 0x000000056c497c10 */ /* 0x000fca00097e6451 */
[----:B-1----:R3:W-:Y:S04]  /*50d0*/  STG.E.128 desc[UR60][R72.64], R52 ;  /* 0x0000003448007986 */ /* 0x0027e8000c101d3c */
.L_x_6126:
[----:B------:R-:W-:Y:S05]  /*50e0*/  BSYNC B1 ;  /* 0x0000000000017941 */ /* 0x000fea0003800000 */
.L_x_6125:
[----:B------:R-:W-:Y:S01]  /*50f0*/  ISETP.NE.AND P2, PT, R144, RZ, PT ;  /* 0x000000ff9000720c */ /* 0x000fe20003f45270 */
[----:B------:R-:W-:-:S12]  /*5100*/  BSSY B1, `(.L_x_6133) ;  /* 0x00000f4000017945 */ /* 0x000fd80003800000 */
[----:B------:R-:W-:Y:S05]  /*5110*/  @P2 BRA `(.L_x_6134) ;  /* 0x0000000c00c82947 */ /* 0x000fea0003800000 */
[----:B---3--:R-:W-:Y:S01]  /*5120*/  IADD3 R72, P2, P3, R41, R128, R18 ;  /* 0x0000008029487210 */ /* 0x008fe20007b5e012 */
[----:B------:R-:W-:Y:S03]  /*5130*/  BSSY B2, `(.L_x_6135) ;  /* 0x0000077000027945 */ /* 0x000fe60003800000 */
[----:B------:R-:W-:Y:S01]  /*5140*/  IADD3.X R73, R38, R131, R19, P2, P3 ;  /* 0x0000008326497210 */ /* 0x000fe200017e6413 */
[----:B------:R-:W-:Y:S08]  /*5150*/  @P0 BRA `(.L_x_6136) ;  /* 0x0000000400d00947 */ /* 0x000ff00003800000 */
[----:B-12---:R1:W2:Y:S01]  /*5160*/  LDS.128 R52, [R118+0x24400] ;  /* 0x0244000076347984 */ /* 0x0062a20000000c00 */
[----:B------:R-:W-:Y:S01]  /*5170*/  ISETP.GE.AND P2, PT, R22, R130, PT ;  /* 0x000000821600720c */ /* 0x000fe20003f46270 */
[----:B------:R-:W-:-:S12]  /*5180*/  BSSY B3, `(.L_x_6137) ;  /* 0x000006d000037945 */ /* 0x000fd80003800000 */
[----:B-1----:R-:W-:Y:S05]  /*5190*/  @P2 BRA `(.L_x_6138) ;  /* 0x0000000400ac2947 */ /* 0x002fea0003800000 */
        /* <DEDUP_REMOVED lines=107> */
.L_x_6138:
[----:B------:R-:W-:Y:S05]  /*5850*/  BSYNC B3 ;  /* 0x0000000000037941 */ /* 0x000fea0003800000 */
.L_x_6137:
[----:B------:R-:W-:Y:S02]  /*5860*/  ULDC.64 UR4, c[0x0][0x2e8] ;  /* 0x0000ba0000047ab9 */ /* 0x000fe40000000a00 */
[----:B------:R-:W-:-:S04]  /*5870*/  IADD3 R68, P2, P3, R72, UR4, R46 ;  /* 0x0000000448447c10 */ /* 0x000fc8000fb5e02e */
[----:B------:R-:W-:-:S05]  /*5880*/  IADD3.X R69, R73, UR5, R20, P2, P3 ;  /* 0x0000000549457c10 */ /* 0x000fca00097e6414 */
[----:B--2---:R3:W-:Y:S04]  /*5890*/  STG.E.128 desc[UR60][R68.64], R52 ;  /* 0x0000003444007986 */ /* 0x0047e8000c101d3c */
.L_x_6136:
[----:B------:R-:W-:Y:S05]  /*58a0*/  BSYNC B2 ;  /* 0x0000000000027941 */ /* 0x000fea0003800000 */
.L_x_6135:
[----:B------:R-:W-:Y:S05]  /*58b0*/  @P1 BRA `(.L_x_6134) ;  /* 0x0000000400e01947 */ /* 0x000fea0003800000 */
[----:B------:R-:W-:Y:S01]  /*58c0*/  LOP3.LUT P2, RZ, R229, 0x4, RZ, 0xc0, !PT ;  /* 0x00000004e5ff7812 */ /* 0x000fe2000784c0ff */
[----:B------:R-:W-:Y:S01]  /*58d0*/  BSSY B2, `(.L_x_6139) ;  /* 0x0000072000027945 */ /* 0x000fe20003800000 */
[----:B-123--:R-:W-:-:S11]  /*58e0*/  IADD3 R53, R150, 0x40, RZ ;  /* 0x0000004096357810 */ /* 0x00efd60007ffe0ff */
[----:B------:R-:W-:Y:S01]  /*58f0*/  @P2 VIADD R53, R150, 0xffffffc0 ;  /* 0xffffffc096352836 */ /* 0x000fe20000000000 */
[----:B------:R-:W-:-:S03]  /*5900*/  ISETP.GE.AND P2, PT, R230, R130, PT ;  /* 0x00000082e600720c */ /* 0x000fc60003f46270 */
[----:B------:R-:W-:-:S06]  /*5910*/  IMAD.IADD R53, R16, 0x1, R53 ;  /* 0x0000000110357824 */ /* 0x000fcc00078e0235 */
[----:B------:R-:W1:Y:S04]  /*5920*/  LDS.128 R52, [R53+0x24400] ;  /* 0x0244000035347984 */ /* 0x000e680000000c00 */
[----:B------:R-:W-:Y:S05]  /*5930*/  @P2 BRA `(.L_x_6140) ;  /* 0x0000000400ac2947 */ /* 0x000fea0003800000 */
        /* <DEDUP_REMOVED lines=12> */
[----:B-1----:R-:W-:Y:S01]  /*5a00*/  IMAD.MOV.U32 R64, RZ, RZ, R52 ;  /* 0x000000ffff407224 */ /* 0x002fe200078e0034 */
[----:B------:R-:W-:Y:S02]  /*5a10*/  SHF.L.U32 R69, R69, 0x10, RZ ;  /* 0x0000001045457819 */ /* 0x000fe400000006ff */
        /* <DEDUP_REMOVED lines=47> */
[----:B------:R-:W-:Y:S01]  /*5d10*/  FFMA.FTZ R77, R65, R137, -R74 ;  /* 0x00000089414d7223 */ /* 0x000fe2000001084a */
        /* <DEDUP_REMOVED lines=45> */
.L_x_6140:
[----:B------:R-:W-:Y:S05]  /*5ff0*/  BSYNC B2 ;  /* 0x0000000000027941 */ /* 0x000fea0003800000 */
.L_x_6139:
[----:B------:R-:W-:Y:S02]  /*6000*/  ULDC.64 UR4, c[0x0][0x2e8] ;  /* 0x0000ba0000047ab9 */ /* 0x000fe40000000a00 */
[----:B------:R-:W-:-:S04]  /*6010*/  IADD3 R64, P2, P3, R15, UR4, R72 ;  /* 0x000000040f407c10 */ /* 0x000fc8000fb5e048 */
[----:B------:R-:W-:-:S05]  /*6020*/  IADD3.X R65, R108, UR5, R73, P2, P3 ;  /* 0x000000056c417c10 */ /* 0x000fca00097e6449 */
[----:B-1----:R4:W-:Y:S04]  /*6030*/  STG.E.128 desc[UR60][R64.64], R52 ;  /* 0x0000003440007986 */ /* 0x0029e8000c101d3c */
.L_x_6134:
[----:B------:R-:W-:Y:S05]  /*6040*/  BSYNC B1 ;  /* 0x0000000000017941 */ /* 0x000fea0003800000 */
.L_x_6133:
[----:B------:R-:W-:Y:S05]  /*6050*/  @P4 BRA `(.L_x_6141) ;  /* 0x0000005c00b84947 */ /* 0x000fea0003800000 */
[----:B------:R-:W-:Y:S01]  /*6060*/  IADD3 R128, P2, P3, R37, R128, R18 ;  /* 0x0000008025807210 */ /* 0x000fe20007b5e012 */
[----:B------:R-:W-:Y:S03]  /*6070*/  BSSY B1, `(.L_x_6142) ;  /* 0x0000077000017945 */ /* 0x000fe60003800000 */
[----:B------:R-:W-:Y:S01]  /*6080*/  IADD3.X R131, R33, R131, R19, P2, P3 ;  /* 0x0000008321837210 */ /* 0x000fe200017e6413 */
[----:B------:R-:W-:Y:S08]  /*6090*/  @P0 BRA `(.L_x_6143) ;  /* 0x0000000400d00947 */ /* 0x000ff00003800000 */
[----:B-1234-:R1:W2:Y:S01]  /*60a0*/  LDS.128 R52, [R118+0x26400] ;  /* 0x0264000076347984 */ /* 0x01e2a20000000c00 */
[----:B------:R-:W-:Y:S01]  /*60b0*/  ISETP.GE.AND P2, PT, R22, R130, PT ;  /* 0x000000821600720c */ /* 0x000fe20003f46270 */
[----:B------:R-:W-:-:S12]  /*60c0*/  BSSY B2, `(.L_x_6144) ;  /* 0x000006d000027945 */ /* 0x000fd80003800000 */
[----:B-1----:R-:W-:Y:S05]  /*60d0*/  @P2 BRA `(.L_x_6145) ;  /* 0x0000000400ac2947 */ /* 0x002fea0003800000 */
[----:B------:R-:W-:Y:S02]  /*60e0*/  SHF.R.U32.HI R68, RZ, 0x8, R61 ;  /* 0x00000008ff447819 */ /* 0x000fe4000001163d */
[--C-:B------:R-:W-:Y:S02]  /*60f0*/  SHF.R.U32.HI R65, RZ, 0x18, R63.reuse ;  /* 0x00000018ff417819 */ /* 0x100fe4000001163f */
[----:B------:R-:W-:Y:S02]  /*6100*/  LOP3.LUT R62, R63, 0xff, RZ, 0xc0, !PT ;  /* 0x000000ff3f3e7812 */ /* 0x000fe400078ec0ff */
[----:B------:R-:W-:Y:S02]  /*6110*/  SHF.R.U32.HI R64, RZ, 0x8, R63 ;  /* 0x00000008ff407819 */ /* 0x000fe4000001163f */
[----:B------:R-:W-:Y:S02]  /*6120*/  SHF.R.U32.HI R69, RZ, 0x18, R61 ;  /* 0x00000018ff457819 */ /* 0x000fe4000001163d */
[----:B------:R-:W-:Y:S01]  /*6130*/  LOP3.LUT R60, R61, 0xff, RZ, 0xc0, !PT ;  /* 0x000000ff3d3c7812 */ /* 0x000fe200078ec0ff */
[----:B------:R-:W-:Y:S01]  /*6140*/  IMAD.SHL.U32 R64, R64, 0x100, RZ ;  /* 0x0000010040407824 */ /* 0x000fe200078e00ff */
[----:B------:R-:W-:-:S02]  /*6150*/  SHF.R.U32.HI R66, RZ, 0x10, R63 ;  /* 0x00000010ff427819 */ /* 0x000fc4000001163f */
[----:B------:R-:W-:Y:S01]  /*6160*/  PRMT R63, R65, 0x654, R62 ;  /* 0x00000654413f7816 */ /* 0x000fe2000000003e */
[----:B------:R-:W-:Y:S01]  /*6170*/  IMAD.SHL.U32 R62, R68, 0x100, RZ ;  /* 0x00000100443e7824 */ /* 0x000fe200078e00ff */
[----:B------:R-:W-:Y:S01]  /*6180*/  SHF.R.U32.HI R67, RZ, 0x10, R61 ;  /* 0x00000010ff437819 */ /* 0x000fe2000001163d */
[----:B------:R-:W-:Y:S01]  /*6190*/  IMAD.U32 R66, R66, 0x10000, RZ ;  /* 0x0001000042427824 */ /* 0x000fe200078e00ff */
[----:B------:R-:W-:Y:S01]  /*61a0*/  PRMT R61, R69, 0x654, R60 ;  /* 0x00000654453d7816 */ /* 0x000fe2000000003c */
[----:B--2---:R-:W-:Y:S01]  /*61b0*/  IMAD.MOV.U32 R60, RZ, RZ, R52 ;  /* 0x000000ffff3c7224 */ /* 0x004fe200078e0034 */
[----:B------:R-:W-:Y:S02]  /*61c0*/  LOP3.LUT R63, R63, 0xff00, R64, 0xf8, !PT ;  /* 0x0000ff003f3f7812 */ /* 0x000fe400078ef840 */
        /* <DEDUP_REMOVED lines=92> */
.L_x_6145:
[----:B------:R-:W-:Y:S05]  /*6790*/  BSYNC B2 ;  /* 0x0000000000027941 */ /* 0x000fea0003800000 */
.L_x_6144:
[----:B------:R-:W-:Y:S02]  /*67a0*/  ULDC.64 UR4, c[0x0][0x2e8] ;  /* 0x0000ba0000047ab9 */ /* 0x000fe40000000a00 */
[----:B------:R-:W-:-:S04]  /*67b0*/  IADD3 R60, P2, P3, R128, UR4, R46 ;  /* 0x00000004803c7c10 */ /* 0x000fc8000fb5e02e */
[----:B------:R-:W-:-:S05]  /*67c0*/  IADD3.X R61, R131, UR5, R20, P2, P3 ;  /* 0x00000005833d7c10 */ /* 0x000fca00097e6414 */
[----:B--2---:R1:W-:Y:S04]  /*67d0*/  STG.E.128 desc[UR60][R60.64], R52 ;  /* 0x000000343c007986 */ /* 0x0043e8000c101d3c */
.L_x_6143:
[----:B------:R-:W-:Y:S05]  /*67e0*/  BSYNC B1 ;  /* 0x0000000000017941 */ /* 0x000fea0003800000 */
.L_x_6142:
[----:B------:R-:W-:Y:S05]  /*67f0*/  @P1 BRA `(.L_x_6141) ;  /* 0x0000005400d01947 */ /* 0x000fea0003800000 */
[----:B------:R-:W-:Y:S01]  /*6800*/  LOP3.LUT P2, RZ, R229, 0x4, RZ, 0xc0, !PT ;  /* 0x00000004e5ff7812 */ /* 0x000fe2000784c0ff */
[C---:B-1234-:R-:W-:Y:S01]  /*6810*/  VIADD R53, R150.reuse, 0x40 ;  /* 0x0000004096357836 */ /* 0x05efe20000000000 */
[----:B------:R-:W-:Y:S11]  /*6820*/  BSSY B1, `(.L_x_6146) ;  /* 0x0000071000017945 */ /* 0x000ff60003800000 */
[----:B------:R-:W-:-:S02]  /*6830*/  @P2 IADD3 R53, R150, -0x40, RZ ;  /* 0xffffffc096352810 */ /* 0x000fc40007ffe0ff */
[----:B------:R-:W-:-:S03]  /*6840*/  ISETP.GE.AND P2, PT, R230, R130, PT ;  /* 0x00000082e600720c */ /* 0x000fc60003f46270 */
[----:B------:R-:W-:-:S06]  /*6850*/  IMAD.IADD R53, R16, 0x1, R53 ;  /* 0x0000000110357824 */ /* 0x000fcc00078e0235 */
[----:B------:R-:W1:Y:S04]  /*6860*/  LDS.128 R52, [R53+0x26400] ;  /* 0x0264000035347984 */ /* 0x000e680000000c00 */
[----:B------:R-:W-:Y:S05]  /*6870*/  @P2 BRA `(.L_x_6147) ;  /* 0x0000000400ac2947 */ /* 0x000fea0003800000 */
[----:B------:R-:W-:Y:S01]  /*6880*/  SHF.R.U32.HI R62, RZ, 0x8, R57 ;  /* 0x00000008ff3e7819 */ /* 0x000fe20000011639 */
[----:B-1----:R-:W-:Y:S01]  /*6890*/  IMAD.MOV.U32 R58, RZ, RZ, R55 ;  /* 0x000000ffff3a7224 */ /* 0x002fe200078e0037 */
[----:B------:R-:W-:Y:S02]  /*68a0*/  SHF.R.U32.HI R61, RZ, 0x8, R59 ;  /* 0x00000008ff3d7819 */ /* 0x000fe4000001163b */
        /* <DEDUP_REMOVED lines=104> */
.L_x_6147:
[----:B------:R-:W-:Y:S05]  /*6f30*/  BSYNC B1 ;  /* 0x0000000000017941 */ /* 0x000fea0003800000 */
.L_x_6146:
[----:B------:R-:W-:Y:S02]  /*6f40*/  ULDC.64 UR4, c[0x0][0x2e8] ;  /* 0x0000ba0000047ab9 */ /* 0x000fe40000000a00 */
[----:B------:R-:W-:-:S04]  /*6f50*/  IADD3 R56, P2, P3, R15, UR4, R128 ;  /* 0x000000040f387c10 */ /* 0x000fc8000fb5e080 */
[----:B------:R-:W-:-:S05]  /*6f60*/  IADD3.X R57, R108, UR5, R131, P2, P3 ;  /* 0x000000056c397c10 */ /* 0x000fca00097e6483 */
[----:B-1----:R1:W-:Y:S01]  /*6f70*/  STG.E.128 desc[UR60][R56.64], R52 ;  /* 0x0000003438007986 */ /* 0x0023e2000c101d3c */
[----:B------:R-:W-:Y:S05]  /*6f80*/  BRA `(.L_x_6141) ;  /* 0x0000004c00ec7947 */ /* 0x000fea0003800000 */
.L_x_6105:
[----:B------:R-:W2:Y:S01]  /*6f90*/  LDL R56, [R1+0x44] ;  /* 0x0000440001387983 */ /* 0x000ea20000100800 */
[C---:B------:R-:W-:Y:S01]  /*6fa0*/  ISETP.GE.AND P5, PT, R228.reuse, R119, PT ;  /* 0x00000077e400720c */ /* 0x040fe20003fa6270 */
[C---:B------:R-:W-:Y:S01]  /*6fb0*/  VIADD R66, R228.reuse, 0x80 ;  /* 0x00000080e4427836 */ /* 0x040fe20000000000 */
[----:B------:R-:W-:Y:S02]  /*6fc0*/  IADD3 R64, R228, 0x40, RZ ;  /* 0x00000040e4407810 */ /* 0x000fe40007ffe0ff */
[----:B------:R-:W-:Y:S02]  /*6fd0*/  ISETP.GE.OR P5, PT, R18, R130, P5 ;  /* 0x000000821200720c */ /* 0x000fe40002fa6670 */
[----:B------:R-:W-:-:S11]  /*6fe0*/  P2R R65, PR, RZ, 0x1 ;  /* 0x00000001ff417803 */ /* 0x000fd60000000000 */
[----:B------:R-:W0:Y:S08]  /*6ff0*/  @!P5 LDC.64 R60, c[0x0][0x3e8] ;  /* 0x0000fa00ff3cdb82 */ /* 0x000e300000000a00 */
[----:B------:R-:W1:Y:S01]  /*7000*/  @!P5 LDC.64 R62, c[0x0][0x400] ;  /* 0x00010000ff3edb82 */ /* 0x000e620000000a00 */
[----:B0-----:R-:W-:-:S04]  /*7010*/  @!P5 IADD3 R60, P2, P3, R92, R60, R52 ;  /* 0x0000003c5c3cd210 */ /* 0x001fc80007b5e034 */
[----:B------:R-:W-:Y:S02]  /*7020*/  @!P5 IADD3.X R61, R31, R61, R125, P2, P3 ;  /* 0x0000003d1f3dd210 */ /* 0x000fe400017e647d */
[----:B------:R-:W-:Y:S02]  /*7030*/  CS2R R74, SRZ ;  /* 0x00000000004a7805 */ /* 0x000fe4000001ff00 */
[----:B------:R-:W-:Y:S02]  /*7040*/  CS2R R78, SRZ ;  /* 0x00000000004e7805 */ /* 0x000fe4000001ff00 */
[----:B------:R-:W-:Y:S02]  /*7050*/  CS2R R76, SRZ ;  /* 0x00000000004c7805 */ /* 0x000fe4000001ff00 */
[----:B------:R-:W-:Y:S02]  /*7060*/  CS2R R82, SRZ ;  /* 0x0000000000527805 */ /* 0x000fe4000001ff00 */
[----:B------:R-:W-:-:S02]  /*7070*/  CS2R R80, SRZ ;  /* 0x0000000000507805 */ /* 0x000fc4000001ff00 */
[----:B--2---:R-:W-:Y:S01]  /*7080*/  R2UR UR4, R56 ;  /* 0x00000000380472ca */ /* 0x004fe200000e0000 */
[----:B------:R-:W-:-:S05]  /*7090*/  VIADD R56, R228, 0xc0 ;  /* 0x000000c0e4387836 */ /* 0x000fca0000000000 */
        /* <DEDUP_REMOVED lines=12> */
[----:B------:R-:W0:Y:S03]  /*7160*/  @!P2 LDC.64 R56, c[0x0][0x408] ;  /* 0x00010200ff38ab82 */ /* 0x000e260000000a00 */
[----:B------:R-:W2:Y:S01]  /*7170*/  @!P2 LDG.E.128 R76, desc[UR60][R84.64] ;  /* 0x0000003c544ca981 */ /* 0x000ea2000c1e1d00 */
[----:B0-----:R-:W-:-:S04]  /*7180*/  @!P2 IMAD.WIDE.U32 R58, R56, 0xc0, R54 ;  /* 0x000000c0383aa825 */ /* 0x001fc800078e0036 */
[----:B------:R-:W-:Y:S01]  /*7190*/  @!P2 IMAD R57, R57, 0xc0, RZ ;  /* 0x000000c03939a824 */ /* 0x000fe200078e02ff */
[----:B---3--:R-:W-:-:S03]  /*71a0*/  @!P2 IADD3 R86, P3, P4, R98, R86, R58 ;  /* 0x000000566256a210 */ /* 0x008fc60007c7e03a */
[----:B------:R-:W-:-:S05]  /*71b0*/  @!P2 IMAD.IADD R56, R59, 0x1, R57 ;  /* 0x000000013b38a824 */ /* 0x000fca00078e0239 */
[----:B------:R-:W-:Y:S02]  /*71c0*/  @!P2 IADD3.X R87, R29, R87, R56, P3, P4 ;  /* 0x000000571d57a210 */ /* 0x000fe40001fe8438 */
[----:B-1----:R-:W-:-:S03]  /*71d0*/  @!P5 IADD3 R62, P3, P4, R98, R62, R54 ;  /* 0x0000003e623ed210 */ /* 0x002fc60007c7e036 */
[----:B------:R-:W3:Y:S01]  /*71e0*/  @!P2 LDG.E.128 R80, desc[UR60][R86.64] ;  /* 0x0000003c5650a981 */ /* 0x000ee2000c1e1d00 */
        /* <DEDUP_REMOVED lines=10> */
[----:B------:R-:W4:Y:S03]  /*7290*/  @!P3 LDC.64 R72, c[0x0][0x3e8] ;  /* 0x0000fa00ff48bb82 */ /* 0x000f260000000a00 */
[----:B------:R-:W-:Y:S02]  /*72a0*/  @!P3 IADD3.X R56, R31, R11, R125, P0, P6 ;  /* 0x0000000b1f38b210 */ /* 0x000fe400007ec47d */
[----:B------:R-:W-:-:S03]  /*72b0*/  @!P4 IADD3 R57, P0, P6, R98, R54, R6 ;  /* 0x000000366239c210 */ /* 0x000fc60007e1e006 */
[----:B------:R-:W5:Y:S01]  /*72c0*/  @!P3 LDC.64 R88, c[0x0][0x400] ;  /* 0x00010000ff58bb82 */ /* 0x000f620000000a00 */
        /* <DEDUP_REMOVED lines=9> */
[----:B----4-:R-:W-:Y:S02]  /*7360*/  @!P3 IADD3 R72, P6, R53, R72, RZ ;  /* 0x000000483548b210 */ /* 0x010fe40007fde0ff */
[----:B------:R-:W-:-:S03]  /*7370*/  CS2R R58, SRZ ;  /* 0x00000000003a7805 */ /* 0x000fc6000001ff00 */
[----:B------:R-:W-:Y:S01]  /*7380*/  @!P3 IMAD.X R73, R56, 0x1, R73, P6 ;  /* 0x000000013849b824 */ /* 0x000fe200030e0649 */
[----:B-----5:R-:W-:Y:S02]  /*7390*/  @!P3 IADD3 R88, P6, R55, R88, RZ ;  /* 0x000000583758b210 */ /* 0x020fe40007fde0ff */
[----:B------:R-:W-:Y:S02]  /*73a0*/  CS2R R54, SRZ ;  /* 0x0000000000367805 */ /* 0x000fe4000001ff00 */
[----:B------:R-:W-:Y:S01]  /*73b0*/  CS2R R56, SRZ ;  /* 0x0000000000387805 */ /* 0x000fe2000001ff00 */
[----:B------:R-:W-:Y:S01]  /*73c0*/  @!P3 IMAD.X R89, R52, 0x1, R89, P6 ;  /* 0x000000013459b824 */ /* 0x000fe200030e0659 */
[----:B------:R-:W-:Y:S02]  /*73d0*/  CS2R R52, SRZ ;  /* 0x0000000000347805 */ /* 0x000fe4000001ff00 */
[----:B------:R-:W-:Y:S02]  /*73e0*/  CS2R R64, SRZ ;  /* 0x0000000000407805 */ /* 0x000fe4000001ff00 */
[----:B------:R0:W4:Y:S04]  /*73f0*/  @!P5 LDG.E.128 R56, desc[UR60][R62.64] ;  /* 0x0000003c3e38d981 */ /* 0x000128000c1e1d00 */
[----:B------:R1:W5:Y:S04]  /*7400*/  @!P5 LDG.E.128 R52, desc[UR60][R60.64] ;  /* 0x0000003c3c34d981 */ /* 0x000368000c1e1d00 */
[----:B------:R1:W5:Y:S01]  /*7410*/  @!P4 LDG.E.128 R64, desc[UR60][R70.64] ;  /* 0x0000003c4640c981 */ /* 0x000362000c1e1d00 */
[----:B0-----:R-:W-:-:S02]  /*7420*/  CS2R R62, SRZ ;  /* 0x00000000003e7805 */ /* 0x001fc4000001ff00 */
[----:B-1----:R-:W-:Y:S02]  /*7430*/  CS2R R60, SRZ ;  /* 0x00000000003c7805 */ /* 0x002fe4000001ff00 */
[----:B------:R-:W-:-:S04]  /*7440*/  CS2R R70, SRZ ;  /* 0x0000000000467805 */ /* 0x000fc8000001ff00 */
[----:B------:R0:W5:Y:S02]  /*7450*/  @!P4 LDG.E.128 R60, desc[UR60][R68.64] ;  /* 0x0000003c443cc981 */ /* 0x000164000c1e1d00 */
[----:B0-----:R-:W-:-:S06]  /*7460*/  CS2R R68, SRZ ;  /* 0x0000000000447805 */ /* 0x001fcc000001ff00 */
[----:B------:R0:W5:Y:S02]  /*7470*/  @!P3 LDG.E.128 R68, desc[UR60][R72.64] ;  /* 0x0000003c4844b981 */ /* 0x000164000c1e1d00 */
[----:B0-----:R-:W-:-:S06]  /*7480*/  CS2R R72, SRZ ;  /* 0x0000000000487805 */ /* 0x001fcc000001ff00 */
[----:B------:R-:W5:Y:S01]  /*7490*/  @!P3 LDG.E.128 R72, desc[UR60][R88.64] ;  /* 0x0000003c5848b981 */ /* 0x000f62000c1e1d00 */
[----:B------:R-:W-:-:S06]  /*74a0*/  UISETP.NE.AND UP0, UPT, UR4, 0x3, UPT ;  /* 0x000000030400788c */ /* 0x000fcc000bf05270 */
[----:B------:R-:W-:Y:S02]  /*74b0*/  PLOP3.LUT P5, PT, PT, PT, UP0, 0x80, 0x0 ;  /* 0x000000000000781c */ /* 0x000fe40003faf008 */
[----:B------:R-:W-:Y:S01]  /*74c0*/  ISETP.GE.AND P2, PT, R18, R130, PT ;  /* 0x000000821200720c */ /* 0x000fe20003f46270 */
[----:B--2---:R-:W-:Y:S02]  /*74d0*/  IMAD.MOV.U32 R141, RZ, RZ, R78 ;  /* 0x000000ffff8d7224 */ /* 0x004fe400078e004e */
[----:B------:R-:W-:Y:S02]  /*74e0*/  IMAD.MOV.U32 R142, RZ, RZ, R76 ;  /* 0x000000ffff8e7224 */ /* 0x000fe400078e004c */
[----:B---3--:R-:W-:Y:S01]  /*74f0*/  IMAD.MOV.U32 R143, RZ, RZ, R82 ;  /* 0x000000ffff8f7224 */ /* 0x008fe200078e0052 */
[----:B------:R-:W-:Y:S01]  /*7500*/  MOV R144, R80 ;  /* 0x0000005000907202 */ /* 0x000fe20000000f00 */
[----:B----4-:R-:W-:Y:S02]  /*7510*/  IMAD.MOV.U32 R158, RZ, RZ, R58 ;  /* 0x000000ffff9e7224 */ /* 0x010fe400078e003a */
[----:B------:R-:W-:-:S02]  /*7520*/  IMAD.MOV.U32 R161, RZ, RZ, R56 ;  /* 0x000000ffffa17224 */ /* 0x000fc400078e0038 */
[----:B-----5:R-:W-:Y:S01]  /*7530*/  IMAD.MOV.U32 R159, RZ, RZ, R54 ;  /* 0x000000ffff9f7224 */ /* 0x020fe200078e0036 */
[----:B------:R-:W-:Y:S01]  /*7540*/  MOV R160, R52 ;  /* 0x0000003400a07202 */ /* 0x000fe20000000f00 */
[----:B------:R-:W-:Y:S02]  /*7550*/  IMAD.MOV.U32 R153, RZ, RZ, R66 ;  /* 0x000000ffff997224 */ /* 0x000fe400078e0042 */
[----:B------:R-:W-:Y:S02]  /*7560*/  IMAD.MOV.U32 R154, RZ, RZ, R64 ;  /* 0x000000ffff9a7224 */ /* 0x000fe400078e0040 */
[----:B------:R-:W-:Y:S02]  /*7570*/  IMAD.MOV.U32 R151, RZ, RZ, R62 ;  /* 0x000000ffff977224 */ /* 0x000fe400078e003e */
[----:B------:R-:W-:Y:S01]  /*7580*/  IMAD.MOV.U32 R152, RZ, RZ, R60 ;  /* 0x000000ffff987224 */ /* 0x000fe200078e003c */
[----:B------:R-:W-:Y:S01]  /*7590*/  MOV R146, R70 ;  /* 0x0000004600927202 */ /* 0x000fe20000000f00 */
[----:B------:R-:W-:-:S02]  /*75a0*/  IMAD.MOV.U32 R148, RZ, RZ, R68 ;  /* 0x000000ffff947224 */ /* 0x000fc400078e0044 */
[----:B------:R-:W-:Y:S02]  /*75b0*/  IMAD.MOV.U32 R149, RZ, RZ, R74 ;  /* 0x000000ffff957224 */ /* 0x000fe400078e004a */
[----:B------:R-:W-:Y:S01]  /*75c0*/  IMAD.MOV.U32 R150, RZ, RZ, R72 ;  /* 0x000000ffff967224 */ /* 0x000fe200078e0048 */
[----:B------:R-:W-:Y:S06]  /*75d0*/  @!P5 BRA `(.L_x_6148) ;  /* 0x000000000004d947 */ /* 0x000fec0003800000 */
[----:B------:R-:W-:Y:S01]  /*75e0*/  BPT.TRAP 0x1 ;  /* 0x000000040000795c */ /* 0x000fe20000300000 */
.L_x_6148:
        /* <DEDUP_REMOVED lines=9> */
.L_x_6393:
[----:B------:R-:W-:Y:S05]  /*7680*/  BSYNC B1 ;  /* 0x0000000000017941 */ /* 0x000fea0003800000 */
.L_x_6149:
[----:B------:R-:W-:Y:S01]  /*7690*/  ISETP.GE.OR P3, PT, R228, R119, P0 ;  /* 0x00000077e400720c */ /* 0x000fe20000766670 */
[----:B------:R-:W-:-:S12]  /*76a0*/  BSSY B1, `(.L_x_6151) ;  /* 0x0000100000017945 */ /* 0x000fd80003800000 */
[----:B------:R-:W-:Y:S05]  /*76b0*/  @P3 BRA `(.L_x_6152) ;  /* 0x0000000c00f83947 */ /* 0x000fea0003800000 */
[----:B------:R-:W1:Y:S01]  /*76c0*/  S2R R85, SR_TID.X ;  /* 0x0000000000557919 */ /* 0x000e620000002100 */
[----:B------:R-:W-:Y:S01]  /*76d0*/  SHF.R.S32.HI R84, RZ, 0x1f, R228 ;  /* 0x0000001fff547819 */ /* 0x000fe200000114e4 */
[-C--:B--2---:R-:W-:Y:S01]  /*76e0*/  IMAD.WIDE.U32 R136, R228, R130.reuse, R128 ;  /* 0x00000082e4887225 */ /* 0x084fe200078e0080 */
[----:B------:R-:W-:Y:S01]  /*76f0*/  ISETP.NE.AND P6, PT, R0, RZ, PT ;  /* 0x000000ff0000720c */ /* 0x000fe20003fc5270 */
[----:B------:R-:W-:Y:S02]  /*7700*/  BSSY B2, `(.L_x_6153) ;  /* 0x00000ee000027945 */ /* 0x000fe40003800000 */
[----:B------:R-:W-:Y:S01]  /*7710*/  IMAD R84, R84, R130, RZ ;  /* 0x0000008254547224 */ /* 0x000fe200078e02ff */
[----:B------:R-:W-:-:S03]  /*7720*/  IADD3 R156, P3, P4, R46, R136, R27 ;  /* 0x000000882e9c7210 */ /* 0x000fc60007c7e01b */
[----:B------:R-:W-:Y:S01]  /*7730*/  IMAD R155, R228, R131, R84 ;  /* 0x00000083e49b7224 */ /* 0x000fe200078e0254 */
[----:B------:R-:W-:-:S03]  /*7740*/  SEL R84, R120, R147, !P6 ;  /* 0x0000009378547207 */ /* 0x000fc60007000000 */
[----:B------:R-:W-:-:S05]  /*7750*/  IMAD.IADD R155, R155, 0x1, R137 ;  /* 0x000000019b9b7824 */ /* 0x000fca00078e0289 */
[----:B------:R-:W-:Y:S01]  /*7760*/  IADD3.X R162, R20, R155, R26, P3, P4 ;  /* 0x0000009b14a27210 */ /* 0x000fe20001fe841a */
[----:B-1----:R-:W-:Y:S01]  /*7770*/  VIADD R87, R85, 0xffffff80 ;  /* 0xffffff8055577836 */ /* 0x002fe20000000000 */
[----:B------:R-:W-:-:S04]  /*7780*/  SHF.R.S32.HI R85, RZ, 0x1f, R84 ;  /* 0x0000001fff557819 */ /* 0x000fc80000011454 */
[----:B------:R-:W-:Y:S02]  /*7790*/  LEA.HI R85, R85, R84, RZ, 0x5 ;  /* 0x0000005455557211 */ /* 0x000fe400078f28ff */
[----:B------:R-:W-:Y:S02]  /*77a0*/  SHF.R.S32.HI R86, RZ, 0x1f, R87 ;  /* 0x0000001fff567819 */ /* 0x000fe40000011457 */
[----:B------:R-:W-:Y:S02]  /*77b0*/  LEA.HI.SX32 R85, R85, R28, 0x1b ;  /* 0x0000001c55557211 */ /* 0x000fe400078fdaff */
[----:B------:R-:W-:Y:S02]  /*77c0*/  LEA.HI R86, R86, R87, RZ, 0x5 ;  /* 0x0000005756567211 */ /* 0x000fe400078f28ff */
[----:B------:R-:W-:Y:S01]  /*77d0*/  SHF.L.U32 R157, R85, 0x4, RZ ;  /* 0x00000004559d7819 */ /* 0x000fe200000006ff */
[----:B------:R-:W-:Y:S02]  /*77e0*/  IMAD R85, R17, 0x7000, R116 ;  /* 0x0000700011557824 */ /* 0x000fe400078e0274 */
[----:B------:R-:W-:Y:S01]  /*77f0*/  IMAD.SHL.U32 R86, R86, 0x20, RZ ;  /* 0x0000002056567824 */ /* 0x000fe200078e00ff */
[----:B------:R-:W-:Y:S01]  /*7800*/  LOP3.LUT R84, R3, 0x70, R157, 0xf8, !PT ;  /* 0x0000007003547812 */ /* 0x000fe200078ef89d */
[----:B------:R-:W-:-:S03]  /*7810*/  IMAD.IADD R85, R16, 0x1, R85 ;  /* 0x0000000110557824 */ /* 0x000fc600078e0255 */
[----:B------:R-:W-:Y:S02]  /*7820*/  LOP3.LUT R86, R86, 0xfffffc00, RZ, 0xc0, !PT ;  /* 0xfffffc0056567812 */ /* 0x000fe400078ec0ff */
[----:B------:R-:W-:-:S05]  /*7830*/  LOP3.LUT R84, R84, R43, RZ, 0x3c, !PT ;  /* 0x0000002b54547212 */ /* 0x000fca00078e3cff */
        /* <DEDUP_REMOVED lines=10> */
[--C-:B------:R-:W-:Y:S01]  /*78e0*/  SHF.R.U32.HI R169, RZ, 0x18, R57.reuse ;  /* 0x00000018ffa97819 */ /* 0x100fe20000011639 */
[----:B------:R-:W-:Y:S01]  /*78f0*/  IMAD.SHL.U32 R164, R164, 0x100, RZ ;  /* 0x00000100a4a47824 */ /* 0x000fe200078e00ff */
[----:B------:R-:W-:Y:S01]  /*7900*/  LOP3.LUT R166, R57, 0xff, RZ, 0xc0, !PT ;  /* 0x000000ff39a67812 */ /* 0x000fe200078ec0ff */
[----:B------:R-:W-:Y:S01]  /*7910*/  IMAD.U32 R54, R54, 0x10000, RZ ;  /* 0x0001000036367824 */ /* 0x000fe200078e00ff */
[----:B------:R-:W-:-:S02]  /*7920*/  SHF.R.U32.HI R58, RZ, 0x8, R57 ;  /* 0x00000008ff3a7819 */ /* 0x000fc40000011639 */
[----:B------:R-:W-:Y:S02]  /*7930*/  SHF.R.U32.HI R53, RZ, 0x10, R57 ;  /* 0x00000010ff357819 */ /* 0x000fe40000011639 */
[----:B------:R-:W-:Y:S02]  /*7940*/  SHF.R.U32.HI R168, RZ, 0x18, R59 ;  /* 0x00000018ffa87819 */ /* 0x000fe4000001163b */
[----:B------:R-:W-:Y:S02]  /*7950*/  LOP3.LUT R57, R59, 0xff, RZ, 0xc0, !PT ;  /* 0x000000ff3b397812 */ /* 0x000fe400078ec0ff */
[--C-:B------:R-:W-:Y:S02]  /*7960*/  SHF.R.U32.HI R56, RZ, 0x8, R55.reuse ;  /* 0x00000008ff387819 */ /* 0x100fe40000011637 */
[--C-:B------:R-:W-:Y:S02]  /*7970*/  SHF.R.U32.HI R170, RZ, 0x18, R55.reuse ;  /* 0x00000018ffaa7819 */ /* 0x100fe40000011637 */
[----:B------:R-:W-:Y:S01]  /*7980*/  LOP3.LUT R165, R55, 0xff, RZ, 0xc0, !PT ;  /* 0x000000ff37a57812 */ /* 0x000fe200078ec0ff */
[----:B------:R-:W-:Y:S01]  /*7990*/  IMAD.SHL.U32 R56, R56, 0x100, RZ ;  /* 0x0000010038387824 */ /* 0x000fe200078e00ff */
[----:B------:R-:W-:-:S02]  /*79a0*/  SHF.R.U32.HI R52, RZ, 0x10, R55 ;  /* 0x00000010ff347819 */ /* 0x000fc40000011637 */
[--C-:B------:R-:W-:Y:S02]  /*79b0*/  SHF.R.U32.HI R167, RZ, 0x8, R59.reuse ;  /* 0x00000008ffa77819 */ /* 0x100fe4000001163b */
[----:B------:R-:W-:Y:S02]  /*79c0*/  SHF.R.U32.HI R55, RZ, 0x10, R59 ;  /* 0x00000010ff377819 */ /* 0x000fe4000001163b */
[----:B------:R-:W-:Y:S01]  /*79d0*/  PRMT R59, R168, 0x654, R57 ;  /* 0x00000654a83b7816 */ /* 0x000fe20000000039 */
[----:B------:R-:W-:Y:S01]  /*79e0*/  IMAD.SHL.U32 R57, R58, 0x100, RZ ;  /* 0x000001003a397824 */ /* 0x000fe200078e00ff */
[----:B------:R-:W-:Y:S01]  /*79f0*/  PRMT R166, R169, 0x654, R166 ;  /* 0x00000654a9a67816 */ /* 0x000fe200000000a6 */
[----:B------:R-:W-:Y:S01]  /*7a00*/  IMAD.U32 R168, R53, 0x10000, RZ ;  /* 0x0001000035a87824 */ /* 0x000fe200078e00ff */
[----:B------:R-:W-:Y:S01]  /*7a10*/  PRMT R165, R170, 0x654, R165 ;  /* 0x00000654aaa57816 */ /* 0x000fe200000000a5 */
[----:B------:R-:W-:Y:S01]  /*7a20*/  IMAD.U32 R170, R55, 0x10000, RZ ;  /* 0x0001000037aa7824 */ /* 0x000fe200078e00ff */
[----:B------:R-:W-:-:S02]  /*7a30*/  SHF.L.U32 R58, R167, 0x8, RZ ;  /* 0x00000008a73a7819 */ /* 0x000fc400000006ff */
[----:B------:R-:W-:Y:S02]  /*7a40*/  PRMT R163, R172, 0x654, R163 ;  /* 0x00000654aca37816 */ /* 0x000fe400000000a3 */
[----:B------:R-:W-:Y:S01]  /*7a50*/  LOP3.LUT R167, R166, 0xff00, R57, 0xf8, !PT ;  /* 0x0000ff00a6a77812 */ /* 0x000fe200078ef839 */
[----:B------:R-:W-:Y:S01]  /*7a60*/  IMAD.U32 R57, R52, 0x10000, RZ ;  /* 0x0001000034397824 */ /* 0x000fe200078e00ff */
[----:B------:R-:W-:Y:S02]  /*7a70*/  LOP3.LUT R56, R165, 0xff00, R56, 0xf8, !PT ;  /* 0x0000ff00a5387812 */ /* 0x000fe400078ef838 */
[----:B------:R-:W-:Y:S02]  /*7a80*/  LOP3.LUT R169, R59, 0xff00, R58, 0xf8, !PT ;  /* 0x0000ff003ba97812 */ /* 0x000fe400078ef83a */
[----:B------:R-:W-:Y:S02]  /*7a90*/  LOP3.LUT R163, R163, 0xff00, R164, 0xf8, !PT ;  /* 0x0000ff00a3a37812 */ /* 0x000fe400078ef8a4 */
[----:B------:R-:W-:-:S02]  /*7aa0*/  F2FP.F16.E4M3.UNPACK_B R165, R161.H1 ;  /* 0x000000a1ffa5723e */ /* 0x000fc400030006ff */
[----:B--2---:R-:W-:Y:S02]  /*7ab0*/  F2FP.F16.E4M3.UNPACK_B R59, R88.H1 ;  /* 0x00000058ff3b723e */ /* 0x004fe400030006ff */
[----:B-1----:R-:W-:Y:S01]  /*7ac0*/  F2FP.F16.E4M3.UNPACK_B R58, R84.H1 ;  /* 0x00000054ff3a723e */ /* 0x002fe200030006ff */
[----:B------:R-:W-:Y:S01]  /*7ad0*/  HADD2.F32 R166, -RZ, R165.H0_H0 ;  /* 0x200000a5ffa67230 */ /* 0x000fe20000004100 */
[----:B------:R-:W-:Y:S02]  /*7ae0*/  LOP3.LUT R54, R163, 0xff0000, R54, 0xf8, !PT ;  /* 0x00ff0000a3367812 */ /* 0x000fe400078ef836 */
[----:B------:R-:W-:Y:S01]  /*7af0*/  LOP3.LUT R52, R56, 0xff0000, R57, 0xf8, !PT ;  /* 0x00ff000038347812 */ /* 0x000fe200078ef839 */
[----:B------:R-:W-:Y:S01]  /*7b00*/  HADD2.F32 R57, -RZ, R59.H0_H0 ;  /* 0x2000003bff397230 */ /* 0x000fe20000004100 */
[----:B------:R-:W-:Y:S01]  /*7b10*/  F2FP.F16.E4M3.UNPACK_B R163, R160.H1 ;  /* 0x000000a0ffa3723e */ /* 0x000fe200030006ff */
[----:B------:R-:W-:Y:S01]  /*7b20*/  HADD2.F32 R56, -RZ, R58.H0_H0 ;  /* 0x2000003aff387230 */ /* 0x000fe20000004100 */
        /* <DEDUP_REMOVED lines=13> */
[----:B------:R-:W-:Y:S01]  /*7c00*/  F2FP.F16.E4M3.UNPACK_B R160, R84 ;  /* 0x00000054ffa0723e */ /* 0x000fe200020006ff */
[----:B------:R-:W-:Y:S02]  /*7c10*/  HADD2.F32 R167, -RZ, R166.H0_H0 ;  /* 0x200000a6ffa77230 */ /* 0x000fe40000004100 */
[-C--:B------:R-:W-:Y:S01]  /*7c20*/  FMUL.FTZ R59, R163, R168.reuse ;  /* 0x000000a8a33b7220 */ /* 0x080fe20000410000 */
[C---:B------:R-:W-:Y:S01]  /*7c30*/  FMUL.FTZ R168, R58.reuse, R168 ;  /* 0x000000a83aa87220 */ /* 0x040fe20000410000 */
[----:B------:R-:W-:Y:S01]  /*7c40*/  HADD2.F32 R161, -RZ, R88.H0_H0 ;  /* 0x20000058ffa17230 */ /* 0x000fe20000004100 */
[----:B------:R-:W-:Y:S01]  /*7c50*/  LOP3.LUT R53, R169, 0xff0000, R170, 0xf8, !PT ;  /* 0x00ff0000a9357812 */ /* 0x000fe200078ef8aa */
[----:B------:R-:W-:Y:S02]  /*7c60*/  HADD2.F32 R84, -RZ, R160.H0_H0 ;  /* 0x200000a0ff547230 */ /* 0x000fe40000004100 */
[-C--:B------:R-:W-:Y:S01]  /*7c70*/  FFMA.FTZ R59, R58, R164.reuse, -R59 ;  /* 0x000000a43a3b7223 */ /* 0x080fe2000001083b */
[----:B------:R-:W-:Y:S01]  /*7c80*/  FFMA.FTZ R58, R163, R164, R168 ;  /* 0x000000a4a33a7223 */ /* 0x000fe200000100a8 */
[----:B------:R-:W-:-:S02]  /*7c90*/  HADD2.F32 R163, -RZ, R165.H0_H0 ;  /* 0x200000a5ffa37230 */ /* 0x000fc40000004100 */
[CC--:B------:R-:W-:Y:S01]  /*7ca0*/  FMUL.FTZ R169, R161.reuse, R167.reuse ;  /* 0x000000a7a1a97220 */ /* 0x0c0fe20000410000 */
[----:B------:R-:W-:Y:S01]  /*7cb0*/  FMUL.FTZ R168, R84, R167 ;  /* 0x000000a754a87220 */ /* 0x000fe20000410000 */
[----:B------:R-:W-:Y:S01]  /*7cc0*/  HADD2.F32 R167, -RZ, R166.H1_H1 ;  /* 0x300000a6ffa77230 */ /* 0x000fe20000004100 */
[----:B------:R-:W-:Y:S01]  /*7cd0*/  F2FP.SATFINITE.E4M3.F32.PACK_AB_MERGE_C R57, R58, R57, RZ ;  /* 0x000000393a39723e */ /* 0x000fe200048070ff */
[----:B------:R-:W-:Y:S02]  /*7ce0*/  HADD2.F32 R164, -RZ, R88.H1_H1 ;  /* 0x30000058ffa47230 */ /* 0x000fe40000004100 */
[-C--:B------:R-:W-:Y:S01]  /*7cf0*/  FFMA.FTZ R88, R161, R163.reuse, R168 ;  /* 0x000000a3a1587223 */ /* 0x080fe200000100a8 */
[----:B------:R-:W-:Y:S01]  /*7d00*/  FFMA.FTZ R84, R84, R163, -R169 ;  /* 0x000000a354547223 */ /* 0x000fe200000108a9 */
[----:B------:R-:W-:Y:S01]  /*7d10*/  HADD2.F32 R160, -RZ, R160.H1_H1 ;  /* 0x300000a0ffa07230 */ /* 0x000fe20000004100 */
[----:B------:R-:W-:Y:S01]  /*7d20*/  F2FP.F16.E4M3.UNPACK_B R169, R158.H1 ;  /* 0x0000009effa9723e */ /* 0x000fe200030006ff */
[----:B------:R-:W-:-:S02]  /*7d30*/  HADD2.F32 R161, -RZ, R165.H1_H1 ;  /* 0x300000a5ffa17230 */ /* 0x000fc40000004100 */
[-C--:B------:R-:W-:Y:S01]  /*7d40*/  FMUL.FTZ R163, R164, R167.reuse ;  /* 0x000000a7a4a37220 */ /* 0x080fe20000410000 */
[----:B------:R-:W-:Y:S01]  /*7d50*/  F2FP.F16.E4M3.UNPACK_B R165, R90.H1 ;  /* 0x0000005affa5723e */ /* 0x000fe200030006ff */
[C---:B------:R-:W-:Y:S01]  /*7d60*/  FMUL.FTZ R167, R160.reuse, R167 ;  /* 0x000000a7a0a77220 */ /* 0x040fe20000410000 */
[----:B------:R-:W-:Y:S01]  /*7d70*/  F2FP.F16.E4M3.UNPACK_B R168, R159.H1 ;  /* 0x0000009fffa8723e */ /* 0x000fe200030006ff */
[-C--:B------:R-:W-:Y:S01]  /*7d80*/  FFMA.FTZ R163, R160, R161.reuse, -R163 ;  /* 0x000000a1a0a37223 */ /* 0x080fe200000108a3 */
[-C--:B------:R-:W-:Y:S01]  /*7d90*/  F2FP.F16.E4M3.UNPACK_B R160, R86.reuse.H1 ;  /* 0x00000056ffa0723e */ /* 0x080fe200030006ff */
[----:B------:R-:W-:Y:S02]  /*7da0*/  HADD2.F32 R171, -RZ, R169.H0_H0 ;  /* 0x200000a9ffab7230 */ /* 0x000fe40000004100 */
[----:B------:R-:W-:Y:S01]  /*7db0*/  FFMA.FTZ R161, R164, R161, R167 ;  /* 0x000000a1a4a17223 */ /* 0x000fe200000100a7 */
[----:B------:R-:W-:Y:S01]  /*7dc0*/  HADD2.F32 R166, -RZ, R165.H0_H0 ;  /* 0x200000a5ffa67230 */ /* 0x000fe20000004100 */
[----:B------:R-:W-:Y:S01]  /*7dd0*/  F2FP.F16.E4M3.UNPACK_B R86, R86 ;  /* 0x00000056ff56723e */ /* 0x000fe200020006ff */
[----:B------:R-:W-:Y:S01]  /*7de0*/  HADD2.F32 R164, -RZ, R160.H0_H0 ;  /* 0x200000a0ffa47230 */ /* 0x000fe20000004100 */
[----:B------:R-:W-:Y:S01]  /*7df0*/  F2FP.SATFINITE.E4M3.F32.PACK_AB_MERGE_C R56, R59, R56, RZ ;  /* 0x000000383b38723e */ /* 0x000fe200048070ff */
[----:B------:R-:W-:-:S02]  /*7e00*/  HADD2.F32 R170, -RZ, R169.H1_H1 ;  /* 0x300000a9ffaa7230 */ /* 0x000fc40000004100 */
[-C--:B------:R-:W-:Y:S01]  /*7e10*/  FMUL.FTZ R173, R166, R171.reuse ;  /* 0x000000aba6ad7220 */ /* 0x080fe20000410000 */
[----:B------:R-:W-:Y:S02]  /*7e20*/  HADD2.F32 R169, -RZ, R168.H0_H0 ;  /* 0x200000a8ffa97230 */ /* 0x000fe40000004100 */
[C---:B------:R-:W-:Y:S01]  /*7e30*/  FMUL.FTZ R171, R164.reuse, R171 ;  /* 0x000000aba4ab7220 */ /* 0x040fe20000410000 */
[----:B------:R-:W-:Y:S01]  /*7e40*/  HADD2.F32 R167, -RZ, R165.H1_H1 ;  /* 0x300000a5ffa77230 */ /* 0x000fe20000004100 */
[----:B------:R-:W-:Y:S01]  /*7e50*/  F2FP.F16.E4M3.UNPACK_B R58, R89 ;  /* 0x00000059ff3a723e */ /* 0x000fe200020006ff */
[----:B------:R-:W-:Y:S02]  /*7e60*/  HADD2.F32 R165, -RZ, R160.H1_H1 ;  /* 0x300000a0ffa57230 */ /* 0x000fe40000004100 */
        /* <DEDUP_REMOVED lines=8> */
[----:B------:R-:W-:Y:S01]  /*7ef0*/  FFMA.FTZ R177, R167, R168, R170 ;  /* 0x000000a8a7b17223 */ /* 0x000fe200000100aa */
[----:B------:R-:W-:Y:S01]  /*7f00*/  HADD2.F32 R90, -RZ, R86.H0_H0 ;  /* 0x20000056ff5a7230 */ /* 0x000fe20000004100 */
[----:B------:R-:W-:Y:S01]  /*7f10*/  F2FP.F16.E4M3.UNPACK_B R59, R55 ;  /* 0x00000037ff3b723e */ /* 0x000fe200020006ff */
[--C-:B------:R-:W-:Y:S01]  /*7f20*/  HADD2.F32 R168, -RZ, R166.reuse.H0_H0 ;  /* 0x200000a6ffa87230 */ /* 0x100fe20000004100 */
[----:B------:R-:W-:Y:S01]  /*7f30*/  F2FP.SATFINITE.E4M3.F32.PACK_AB_MERGE_C R88, R161, R88, R57 ;  /* 0x00000058a158723e */ /* 0x000fe20004807039 */
[----:B------:R-:W-:Y:S01]  /*7f40*/  HADD2.F32 R171, -RZ, R166.H1_H1 ;  /* 0x300000a6ffab7230 */ /* 0x000fe20000004100 */
[----:B------:R-:W-:Y:S01]  /*7f50*/  F2FP.F16.E4M3.UNPACK_B R166, R159 ;  /* 0x0000009fffa6723e */ /* 0x000fe200020006ff */
[--C-:B------:R-:W-:Y:S01]  /*7f60*/  HADD2.F32 R159, -RZ, R158.reuse.H0_H0 ;  /* 0x2000009eff9f7230 */ /* 0x100fe20000004100 */
[----:B------:R-:W-:Y:S01]  /*7f70*/  F2FP.F16.E4M3.UNPACK_B R57, R85 ;  /* 0x00000055ff39723e */ /* 0x000fe200020006ff */
[----:B------:R-:W-:Y:S01]  /*7f80*/  HADD2.F32 R158, -RZ, R158.H1_H1 ;  /* 0x3000009eff9e7230 */ /* 0x000fe20000004100 */
[----:B------:R-:W-:Y:S01]  /*7f90*/  F2FP.SATFINITE.E4M3.F32.PACK_AB_MERGE_C R84, R163, R84, R56 ;  /* 0x00000054a354723e */ /* 0x000fe20004807038 */
[----:B------:R-:W-:-:S02]  /*7fa0*/  HADD2.F32 R86, -RZ, R86.H1_H1 ;  /* 0x30000056ff567230 */ /* 0x000fc40000004100 */
[-C--:B------:R-:W-:Y:S01]  /*7fb0*/  FMUL.FTZ R173, R159, R168.reuse ;  /* 0x000000a89fad7220 */ /* 0x080fe20000410000 */
[--C-:B------:R-:W-:Y:S02]  /*7fc0*/  HADD2.F32 R167, -RZ, R166.reuse.H0_H0 ;  /* 0x200000a6ffa77230 */ /* 0x100fe40000004100 */
[-C--:B------:R-:W-:Y:S01]  /*7fd0*/  FMUL.FTZ R175, R158, R171.reuse ;  /* 0x000000ab9eaf7220 */ /* 0x080fe20000410000 */
[----:B------:R-:W-:Y:S02]  /*7fe0*/  HADD2.F32 R169, -RZ, R166.H1_H1 ;  /* 0x300000a6ffa97230 */ /* 0x000fe40000004100 */
[----:B------:R-:W-:Y:S01]  /*7ff0*/  FMUL.FTZ R168, R90, R168 ;  /* 0x000000a85aa87220 */ /* 0x000fe20000410000 */
[----:B------:R-:W-:Y:S01]  /*8000*/  FMUL.FTZ R171, R86, R171 ;  /* 0x000000ab56ab7220 */ /* 0x000fe20000410000 */
[-C--:B------:R-:W-:Y:S01]  /*8010*/  FFMA.FTZ R173, R90, R167.reuse, -R173 ;  /* 0x000000a75aad7223 */ /* 0x080fe200000108ad */
[----:B------:R-:W-:Y:S01]  /*8020*/  F2FP.SATFINITE.E4M3.F32.PACK_AB_MERGE_C R160, R165, R160, RZ ;  /* 0x000000a0a5a0723e */ /* 0x000fe200048070ff */
[----:B------:R-:W-:Y:S01]  /*8030*/  FFMA.FTZ R90, R159, R167, R168 ;  /* 0x000000a79f5a7223 */ /* 0x000fe200000100a8 */
[-C--:B------:R-:W-:Y:S01]  /*8040*/  FFMA.FTZ R86, R86, R169.reuse, -R175 ;  /* 0x000000a956567223 */ /* 0x080fe200000108af */
[----:B------:R-:W-:Y:S01]  /*8050*/  FFMA.FTZ R171, R158, R169, R171 ;  /* 0x000000a99eab7223 */ /* 0x000fe200000100ab */
[----:B------:R-:W-:Y:S01]  /*8060*/  HADD2.F32 R158, -RZ, R58.H0_H0 ;  /* 0x2000003aff9e7230 */ /* 0x000fe20000004100 */
[----:B------:R-:W-:Y:S01]  /*8070*/  F2FP.F16.E4M3.UNPACK_B R159, R54 ;  /* 0x00000036ff9f723e */ /* 0x000fe200020006ff */
[----:B------:R-:W-:Y:S01]  /*8080*/  HADD2.F32 R163, -RZ, R59.H0_H0 ;  /* 0x2000003bffa37230 */ /* 0x000fe20000004100 */
[----:B------:R-:W-:Y:S01]  /*8090*/  F2FP.SATFINITE.E4M3.F32.PACK_AB_MERGE_C R86, R86, R173, R160 ;  /* 0x000000ad5656723e */ /* 0x000fe200048070a0 */
        /* <DEDUP_REMOVED lines=30> */
[----:B------:R-:W-:Y:S01]  /*8280*/  HADD2.F32 R160, -RZ, R160.H1_H1 ;  /* 0x300000a0ffa07230 */ /* 0x000fe20000004100 */
[----:B------:R-:W-:Y:S01]  /*8290*/  F2FP.F16.E4M3.UNPACK_B R165, R52 ;  /* 0x00000034ffa5723e */ /* 0x000fe200020006ff */
[----:B------:R-:W-:Y:S02]  /*82a0*/  HADD2.F32 R164, -RZ, R54.H1_H1 ;  /* 0x30000036ffa47230 */ /* 0x000fe40000004100 */
[-C--:B------:R-:W-:Y:S01]  /*82b0*/  FFMA.FTZ R54, R55, R89.reuse, -R166 ;  /* 0x0000005937367223 */ /* 0x080fe200000108a6 */
[----:B------:R-:W-:Y:S01]  /*82c0*/  FFMA.FTZ R55, R158, R89, R161 ;  /* 0x000000599e377223 */ /* 0x000fe200000100a1 */
[-C--:B------:R-:W-:Y:S01]  /*82d0*/  FMUL.FTZ R168, R159, R160.reuse ;  /* 0x000000a09fa87220 */ /* 0x080fe20000410000 */
[C---:B------:R-:W-:Y:S01]  /*82e0*/  FMUL.FTZ R158, R85.reuse, R160 ;  /* 0x000000a0559e7220 */ /* 0x040fe20000410000 */
[----:B------:R-:W-:Y:S01]  /*82f0*/  F2FP.F16.E4M3.UNPACK_B R89, R87 ;  /* 0x00000057ff59723e */ /* 0x000fe200020006ff */
[----:B------:R-:W-:Y:S01]  /*8300*/  HADD2.F32 R53, -RZ, R170.H0_H0 ;  /* 0x200000aaff357230 */ /* 0x000fe20000004100 */
[----:B------:R-:W-:Y:S01]  /*8310*/  F2FP.F16.E4M3.UNPACK_B R160, R91 ;  /* 0x0000005bffa0723e */ /* 0x000fe200020006ff */
[-C--:B------:R-:W-:Y:S01]  /*8320*/  FFMA.FTZ R85, R85, R164.reuse, -R168 ;  /* 0x000000a455557223 */ /* 0x080fe200000108a8 */
[----:B------:R-:W-:Y:S01]  /*8330*/  F2FP.F16.E4M3.UNPACK_B R87, R87.H1 ;  /* 0x00000057ff57723e */ /* 0x000fe200030006ff */
[----:B------:R-:W-:Y:S01]  /*8340*/  FFMA.FTZ R158, R159, R164, R158 ;  /* 0x000000a49f9e7223 */ /* 0x000fe2000001009e */
[----:B------:R-:W-:Y:S01]  /*8350*/  F2FP.F16.E4M3.UNPACK_B R161, R91.H1 ;  /* 0x0000005bffa1723e */ /* 0x000fe200030006ff */
[----:B------:R-:W-:Y:S01]  /*8360*/  HADD2.F32 R91, -RZ, R89.H0_H0 ;  /* 0x20000059ff5b7230 */ /* 0x000fe20000004100 */
[----:B------:R-:W-:Y:S01]  /*8370*/  F2FP.F16.E4M3.UNPACK_B R166, R52.H1 ;  /* 0x00000034ffa6723e */ /* 0x000fe200030006ff */
[----:B------:R-:W-:Y:S01]  /*8380*/  HADD2.F32 R163, -RZ, R160.H0_H0 ;  /* 0x200000a0ffa37230 */ /* 0x000fe20000004100 */
[----:B------:R-:W-:Y:S01]  /*8390*/  F2FP.SATFINITE.E4M3.F32.PACK_AB_MERGE_C R54, R85, R54, RZ ;  /* 0x000000365536723e */ /* 0x000fe200048070ff */
[----:B------:R-:W-:Y:S01]  /*83a0*/  HADD2.F32 R52, -RZ, R169.H0_H0 ;  /* 0x200000a9ff347230 */ /* 0x000fe20000004100 */
[----:B------:R-:W-:Y:S01]  /*83b0*/  F2FP.SATFINITE.E4M3.F32.PACK_AB_MERGE_C R55, R158, R55, RZ ;  /* 0x000000379e37723e */ /* 0x000fe200048070ff */
        /* <DEDUP_REMOVED lines=27> */
[----:B------:R-:W-:-:S02]  /*8570*/  FFMA.FTZ R89, R89, R165, -R164 ;  /* 0x000000a559597223 */ /* 0x000fc400000108a4 */
[----:B------:R-:W-:Y:S01]  /*8580*/  FFMA.FTZ R160, R160, R165, R169 ;  /* 0x000000a5a0a07223 */ /* 0x000fe200000100a9 */
[----:B------:R-:W-:Y:S02]  /*8590*/  F2FP.SATFINITE.E4M3.F32.PACK_AB_MERGE_C R87, R87, R176, RZ ;  /* 0x000000b05757723e */ /* 0x000fe400048070ff */
[----:B------:R-:W-:Y:S02]  /*85a0*/  F2FP.SATFINITE.E4M3.F32.PACK_AB_MERGE_C R170, R170, R171, RZ ;  /* 0x000000abaaaa723e */ /* 0x000fe400048070ff */
[----:B------:R-:W-:Y:S02]  /*85b0*/  F2FP.SATFINITE.E4M3.F32.PACK_AB_MERGE_C R87, R89, R52, R87 ;  /* 0x000000345957723e */ /* 0x000fe40004807057 */
[----:B------:R-:W-:Y:S02]  /*85c0*/  F2FP.SATFINITE.E4M3.F32.PACK_AB_MERGE_C R89, R58, R57, R55 ;  /* 0x000000393a59723e */ /* 0x000fe40004807037 */
[----:B------:R-:W-:-:S07]  /*85d0*/  F2FP.SATFINITE.E4M3.F32.PACK_AB_MERGE_C R91, R160, R53, R170 ;  /* 0x00000035a05b723e */ /* 0x000fce00048070aa */
.L_x_6154:
[----:B------:R-:W-:Y:S05]  /*85e0*/  BSYNC B2 ;  /* 0x0000000000027941 */ /* 0x000fea0003800000 */
.L_x_6153:
        /* <DEDUP_REMOVED lines=11> */
.L_x_6152:
[----:B------:R-:W-:Y:S05]  /*86a0*/  BSYNC B1 ;  /* 0x0000000000017941 */ /* 0x000fea0003800000 */
.L_x_6151:
        /* <DEDUP_REMOVED lines=8> */
[----:B------:R-:W-:Y:S01]  /*8730*/  IADD3 R55, R228, 0x40, RZ ;  /* 0x00000040e4377810 */ /* 0x000fe20007ffe0ff */
[----:B------:R-:W-:Y:S02]  /*8740*/  BSSY B2, `(.L_x_6157) ;  /* 0x00000f7000027945 */ /* 0x000fe40003800000 */
[----:B------:R-:W-:Y:S01]  /*8750*/  IMAD R87, R53, R131, R52 ;  /* 0x0000008335577224 */ /* 0x000fe200078e0234 */
[----:B------:R-:W-:Y:S01]  /*8760*/  SEL R52, R120, R147, !P6 ;  /* 0x0000009378347207 */ /* 0x000fe20007000000 */
[----:B------:R-:W-:Y:S01]  /*8770*/  VIADD R56, R228, 0x40 ;  /* 0x00000040e4387836 */ /* 0x000fe20000000000 */
[----:B------:R-:W-:Y:S01]  /*8780*/  IADD3 R86, P3, P4, R46, R84, R27 ;  /* 0x000000542e567210 */ /* 0x000fe20007c7e01b */
[----:B------:R-:W-:Y:S01]  /*8790*/  IMAD.SHL.U32 R55, R55, 0x80, RZ ;  /* 0x0000008037377824 */ /* 0x000fe200078e00ff */
[----:B------:R-:W-:Y:S01]  /*87a0*/  SHF.R.S32.HI R53, RZ, 0x1f, R52 ;  /* 0x0000001fff357819 */ /* 0x000fe20000011434 */
[----:B------:R-:W-:-:S02]  /*87b0*/  IMAD.SHL.U32 R56, R56, 0x80, RZ ;  /* 0x0000008038387824 */ /* 0x000fc400078e00ff */
[----:B------:R-:W-:Y:S01]  /*87c0*/  IMAD.IADD R87, R85, 0x1, R87 ;  /* 0x0000000155577824 */ /* 0x000fe200078e0257 */
[----:B------:R-:W-:Y:S02]  /*87d0*/  LEA.HI R53, R53, R52, RZ, 0x5 ;  /* 0x0000003435357211 */ /* 0x000fe400078f28ff */
[----:B------:R-:W-:Y:S02]  /*87e0*/  LOP3.LUT R55, R55, 0x380, RZ, 0xc0, !PT ;  /* 0x0000038037377812 */ /* 0x000fe400078ec0ff */
[----:B------:R-:W-:Y:S02]  /*87f0*/  LEA.HI.SX32 R53, R53, R28, 0x1b ;  /* 0x0000001c35357211 */ /* 0x000fe400078fdaff */
[----:B------:R-:W-:Y:S02]  /*8800*/  LOP3.LUT R56, R56, 0x380, RZ, 0xc0, !PT ;  /* 0x0000038038387812 */ /* 0x000fe400078ec0ff */
[----:B------:R-:W-:Y:S01]  /*8810*/  SHF.R.U32.HI R55, RZ, 0x3, R55 ;  /* 0x00000003ff377819 */ /* 0x000fe20000011637 */
[----:B------:R-:W-:Y:S01]  /*8820*/  IMAD.SHL.U32 R89, R53, 0x10, RZ ;  /* 0x0000001035597824 */ /* 0x000fe200078e00ff */
[----:B------:R-:W-:Y:S01]  /*8830*/  IADD3.X R90, R20, R87, R26, P3, P4 ;  /* 0x00000057145a7210 */ /* 0x000fe20001fe841a */
[----:B------:R-:W-:-:S03]  /*8840*/  IMAD R53, R17, 0x7000, R115 ;  /* 0x0000700011357824 */ /* 0x000fc600078e0273 */
[----:B------:R-:W-:Y:S01]  /*8850*/  LOP3.LUT R52, R56, 0x70, R89, 0xf8, !PT ;  /* 0x0000007038347812 */ /* 0x000fe200078ef859 */
[----:B------:R-:W-:-:S03]  /*8860*/  IMAD.IADD R53, R16, 0x1, R53 ;  /* 0x0000000110357824 */ /* 0x000fc600078e0235 */
[----:B------:R-:W-:-:S05]  /*8870*/  LOP3.LUT R52, R52, R55, RZ, 0x3c, !PT ;  /* 0x0000003734347212 */ /* 0x000fca00078e3cff */
[----:B---3--:R-:W-:-:S04]  /*8880*/  IMAD.IADD R52, R54, 0x1, R52 ;  /* 0x0000000136347824 */ /* 0x008fc800078e0234 */
[----:B------:R-:W-:-:S05]  /*8890*/  IMAD R55, R17, 0x7000, R52 ;  /* 0x0000700011377824 */ /* 0x000fca00078e0234 */
[----:B------:R-:W-:Y:S02]  /*88a0*/  IADD3 R56, R16, R55, RZ ;  /* 0x0000003710387210 */ /* 0x000fe40007ffe0ff */
        /* <DEDUP_REMOVED lines=9> */
[----:B------:R-:W-:Y:S01]  /*8940*/  SHF.R.U32.HI R155, RZ, 0x8, R67 ;  /* 0x00000008ff9b7819 */ /* 0x000fe20000011643 */
[----:B--2---:R-:W-:Y:S01]  /*8950*/  IMAD.MOV.U32 R62, RZ, RZ, R58 ;  /* 0x000000ffff3e7224 */ /* 0x004fe200078e003a */
[----:B------:R-:W-:Y:S02]  /*8960*/  PRMT R53, R163, 0x654, R88 ;  /* 0x00000654a3357816 */ /* 0x000fe40000000058 */
[----:B------:R-:W-:Y:S01]  /*8970*/  SHF.R.U32.HI R159, RZ, 0x8, R63 ;  /* 0x00000008ff9f7819 */ /* 0x000fe2000001163f */
[----:B------:R-:W-:Y:S01]  /*8980*/  IMAD.SHL.U32 R58, R155, 0x100, RZ ;  /* 0x000001009b3a7824 */ /* 0x000fe200078e00ff */
[----:B------:R-:W-:-:S02]  /*8990*/  LOP3.LUT R91, R63, 0xff, RZ, 0xc0, !PT ;  /* 0x000000ff3f5b7812 */ /* 0x000fc400078ec0ff */
[----:B------:R-:W-:Y:S02]  /*89a0*/  SHF.R.U32.HI R160, RZ, 0x18, R63 ;  /* 0x00000018ffa07819 */ /* 0x000fe4000001163f */
[----:B------:R-:W-:Y:S02]  /*89b0*/  SHF.R.U32.HI R158, RZ, 0x8, R65 ;  /* 0x00000008ff9e7819 */ /* 0x000fe40000011641 */
[----:B------:R-:W-:Y:S02]  /*89c0*/  LOP3.LUT R137, R67, 0xff, RZ, 0xc0, !PT ;  /* 0x000000ff43897812 */ /* 0x000fe400078ec0ff */
[----:B------:R-:W-:Y:S02]  /*89d0*/  SHF.R.U32.HI R156, RZ, 0x18, R67 ;  /* 0x00000018ff9c7819 */ /* 0x000fe40000011643 */
[----:B------:R-:W-:Y:S02]  /*89e0*/  SHF.R.U32.HI R161, RZ, 0x10, R63 ;  /* 0x00000010ffa17819 */ /* 0x000fe4000001163f */
[----:B------:R-:W-:-:S02]  /*89f0*/  LOP3.LUT R136, R65, 0xff, RZ, 0xc0, !PT ;  /* 0x000000ff41887812 */ /* 0x000fc400078ec0ff */
[--C-:B------:R-:W-:Y:S02]  /*8a00*/  SHF.R.U32.HI R157, RZ, 0x18, R65.reuse ;  /* 0x00000018ff9d7819 */ /* 0x100fe40000011641 */
[----:B------:R-:W-:Y:S01]  /*8a10*/  SHF.R.U32.HI R63, RZ, 0x10, R65 ;  /* 0x00000010ff3f7819 */ /* 0x000fe20000011641 */
[----:B------:R-:W-:Y:S01]  /*8a20*/  IMAD.MOV.U32 R65, RZ, RZ, R56 ;  /* 0x000000ffff417224 */ /* 0x000fe200078e0038 */
[----:B------:R-:W-:Y:S01]  /*8a30*/  LOP3.LUT R53, R53, 0xff00, R52, 0xf8, !PT ;  /* 0x0000ff0035357812 */ /* 0x000fe200078ef834 */
[----:B------:R-:W-:Y:S01]  /*8a40*/  IMAD.SHL.U32 R56, R158, 0x100, RZ ;  /* 0x000001009e387824 */ /* 0x000fe200078e00ff */
[----:B------:R-:W-:Y:S01]  /*8a50*/  SHF.R.U32.HI R164, RZ, 0x10, R61 ;  /* 0x00000010ffa47819 */ /* 0x000fe2000001163d */
[----:B------:R-:W-:Y:S01]  /*8a60*/  IMAD.MOV.U32 R61, RZ, RZ, R54 ;  /* 0x000000ffff3d7224 */ /* 0x000fe200078e0036 */
[----:B------:R-:W-:Y:S02]  /*8a70*/  PRMT R91, R160, 0x654, R91 ;  /* 0x00000654a05b7816 */ /* 0x000fe4000000005b */
[----:B------:R-:W-:Y:S01]  /*8a80*/  SHF.L.U32 R52, R159, 0x8, RZ ;  /* 0x000000089f347819 */ /* 0x000fe200000006ff */
[----:B------:R-:W-:Y:S01]  /*8a90*/  IMAD.U32 R54, R164, 0x10000, RZ ;  /* 0x00010000a4367824 */ /* 0x000fe200078e00ff */
[----:B------:R-:W-:-:S02]  /*8aa0*/  SHF.R.U32.HI R66, RZ, 0x10, R67 ;  /* 0x00000010ff427819 */ /* 0x000fc40000011643 */
[----:B------:R-:W-:Y:S02]  /*8ab0*/  PRMT R137, R156, 0x654, R137 ;  /* 0x000006549c897816 */ /* 0x000fe40000000089 */
[----:B------:R-:W-:Y:S01]  /*8ac0*/  PRMT R67, R157, 0x654, R136 ;  /* 0x000006549d437816 */ /* 0x000fe20000000088 */
[----:B------:R-:W-:Y:S01]  /*8ad0*/  IMAD.U32 R66, R66, 0x10000, RZ ;  /* 0x0001000042427824 */ /* 0x000fe200078e00ff */
[----:B------:R-:W-:Y:S01]  /*8ae0*/  LOP3.LUT R91, R91, 0xff00, R52, 0xf8, !PT ;  /* 0x0000ff005b5b7812 */ /* 0x000fe200078ef834 */
[----:B------:R-:W-:Y:S01]  /*8af0*/  IMAD.U32 R52, R161, 0x10000, RZ ;  /* 0x00010000a1347824 */ /* 0x000fe200078e00ff */
[----:B------:R-:W-:Y:S02]  /*8b00*/  LOP3.LUT R157, R137, 0xff00, R58, 0xf8, !PT ;  /* 0x0000ff00899d7812 */ /* 0x000fe400078ef83a */
[----:B------:R-:W-:Y:S01]  /*8b10*/  LOP3.LUT R155, R67, 0xff00, R56, 0xf8, !PT ;  /* 0x0000ff00439b7812 */ /* 0x000fe200078ef838 */
[----:B------:R-:W-:Y:S01]  /*8b20*/  IMAD.U32 R56, R63, 0x10000, RZ ;  /* 0x000100003f387824 */ /* 0x000fe200078e00ff */
[----:B------:R-:W-:-:S02]  /*8b30*/  F2FP.F16.E4M3.UNPACK_B R137, R154.H1 ;  /* 0x0000009aff89723e */ /* 0x000fc400030006ff */
        /* <DEDUP_REMOVED lines=8> */
[----:B------:R-:W-:Y:S01]  /*8bc0*/  F2FP.F16.E4M3.UNPACK_B R154, R154 ;  /* 0x0000009aff9a723e */ /* 0x000fe200020006ff */
[----:B------:R-:W-:-:S02]  /*8bd0*/  HADD2.F32 R67, -RZ, R67.H1_H1 ;  /* 0x30000043ff437230 */ /* 0x000fc40000004100 */
        /* <DEDUP_REMOVED lines=19> */
[----:B------:R-:W-:Y:S02]  /*8d10*/  HADD2.F32 R67, -RZ, R152.H0_H0 ;  /* 0x20000098ff437230 */ /* 0x000fe40000004100 */
[-C--:B------:R-:W-:Y:S01]  /*8d20*/  FMUL.FTZ R157, R136, R155.reuse ;  /* 0x0000009b889d7220 */ /* 0x080fe20000410000 */
[----:B------:R-:W-:Y:S01]  /*8d30*/  FFMA.FTZ R64, R137, R156, R158 ;  /* 0x0000009c89407223 */ /* 0x000fe2000001009e */
[C---:B------:R-:W-:Y:S01]  /*8d40*/  FMUL.FTZ R155, R66.reuse, R155 ;  /* 0x0000009b429b7220 */ /* 0x040fe20000410000 */
[----:B------:R-:W-:Y:S02]  /*8d50*/  HADD2.F32 R154, -RZ, R154.H1_H1 ;  /* 0x3000009aff9a7230 */ /* 0x000fe40000004100 */
[----:B------:R-:W-:Y:S01]  /*8d60*/  FFMA.FTZ R66, R66, R67, -R157 ;  /* 0x0000004342427223 */ /* 0x000fe2000001089d */
[----:B------:R-:W-:-:S02]  /*8d70*/  HADD2.F32 R137, -RZ, R91.H1_H1 ;  /* 0x3000005bff897230 */ /* 0x000fc40000004100 */
[----:B------:R-:W-:Y:S01]  /*8d80*/  FFMA.FTZ R67, R136, R67, R155 ;  /* 0x0000004388437223 */ /* 0x000fe2000001009b */
[----:B------:R-:W-:Y:S01]  /*8d90*/  HADD2.F32 R88, -RZ, R88.H1_H1 ;  /* 0x30000058ff587230 */ /* 0x000fe20000004100 */
[----:B------:R-:W-:Y:S01]  /*8da0*/  F2FP.F16.E4M3.UNPACK_B R157, R153.H1 ;  /* 0x00000099ff9d723e */ /* 0x000fe200030006ff */
[----:B------:R-:W-:Y:S01]  /*8db0*/  HADD2.F32 R155, -RZ, R152.H1_H1 ;  /* 0x30000098ff9b7230 */ /* 0x000fe20000004100 */
[----:B------:R-:W-:Y:S01]  /*8dc0*/  F2FP.F16.E4M3.UNPACK_B R152, R62.H1 ;  /* 0x0000003eff98723e */ /* 0x000fe200030006ff */
        /* <DEDUP_REMOVED lines=11> */
[-C--:B------:R-:W-:Y:S01]  /*8e80*/  FMUL.FTZ R160, R154, R158.reuse ;  /* 0x0000009e9aa07220 */ /* 0x080fe20000410000 */
        /* <DEDUP_REMOVED lines=8> */
[----:B------:R-:W-:Y:S01]  /*8f10*/  FMUL.FTZ R161, R152, R157 ;  /* 0x0000009d98a17220 */ /* 0x000fe20000410000 */
        /* <DEDUP_REMOVED lines=8> */
[--C-:B------:R-:W-:Y:S01]  /*8fa0*/  HADD2.F32 R62, -RZ, R61.reuse.H0_H0 ;  /* 0x2000003dff3e7230 */ /* 0x100fe20000004100 */
[-C--:B------:R-:W-:Y:S01]  /*8fb0*/  F2FP.F16.E4M3.UNPACK_B R65, R60.reuse ;  /* 0x0000003cff41723e */ /* 0x080fe200020006ff */
[--C-:B------:R-:W-:Y:S01]  /*8fc0*/  HADD2.F32 R137, -RZ, R136.reuse.H0_H0 ;  /* 0x20000088ff897230 */ /* 0x100fe20000004100 */
[----:B------:R-:W-:Y:S01]  /*8fd0*/  F2FP.F16.E4M3.UNPACK_B R60, R60.H1 ;  /* 0x0000003cff3c723e */ /* 0x000fe200030006ff */
[----:B------:R-:W-:Y:S01]  /*8fe0*/  HADD2.F32 R136, -RZ, R136.H1_H1 ;  /* 0x30000088ff887230 */ /* 0x000fe20000004100 */
[----:B------:R-:W-:Y:S01]  /*8ff0*/  F2FP.SATFINITE.E4M3.F32.PACK_AB_MERGE_C R158, R158, R159, RZ ;  /* 0x0000009f9e9e723e */ /* 0x000fe200048070ff */
[----:B------:R-:W-:-:S02]  /*9000*/  HADD2.F32 R61, -RZ, R61.H1_H1 ;  /* 0x3000003dff3d7230 */ /* 0x000fc40000004100 */
[-C--:B------:R-:W-:Y:S01]  /*9010*/  FMUL.FTZ R155, R137, R154.reuse ;  /* 0x0000009a899b7220 */ /* 0x080fe20000410000 */
[--C-:B------:R-:W-:Y:S02]  /*9020*/  HADD2.F32 R152, -RZ, R151.reuse.H0_H0 ;  /* 0x20000097ff987230 */ /* 0x100fe40000004100 */
[-C--:B------:R-:W-:Y:S01]  /*9030*/  FMUL.FTZ R156, R136, R153.reuse ;  /* 0x00000099889c7220 */ /* 0x080fe20000410000 */
[----:B------:R-:W-:Y:S02]  /*9040*/  HADD2.F32 R151, -RZ, R151.H1_H1 ;  /* 0x30000097ff977230 */ /* 0x000fe40000004100 */
[----:B------:R-:W-:Y:S01]  /*9050*/  FMUL.FTZ R153, R61, R153 ;  /* 0x000000993d997220 */ /* 0x000fe20000410000 */
[C---:B------:R-:W-:Y:S01]  /*9060*/  FMUL.FTZ R154, R62.reuse, R154 ;  /* 0x0000009a3e9a7220 */ /* 0x040fe20000410000 */
[----:B------:R-:W-:Y:S01]  /*9070*/  FFMA.FTZ R155, R62, R152, -R155 ;  /* 0x000000983e9b7223 */ /* 0x000fe2000001089b */
[----:B------:R-:W-:Y:S01]  /*9080*/  F2FP.SATFINITE.E4M3.F32.PACK_AB_MERGE_C R62, R64, R63, RZ ;  /* 0x0000003f403e723e */ /* 0x000fe200048070ff */
[----:B------:R-:W-:Y:S01]  /*9090*/  FFMA.FTZ R153, R136, R151, R153 ;  /* 0x0000009788997223 */ /* 0x000fe20000010099 */
[----:B------:R-:W-:Y:S01]  /*90a0*/  F2FP.SATFINITE.E4M3.F32.PACK_AB_MERGE_C R63, R91, R66, R58 ;  /* 0x000000425b3f723e */ /* 0x000fe2000480703a */
[----:B------:R-:W-:Y:S01]  /*90b0*/  FFMA.FTZ R154, R137, R152, R154 ;  /* 0x00000098899a7223 */ /* 0x000fe2000001009a */
[----:B------:R-:W-:Y:S01]  /*90c0*/  F2FP.F16.E4M3.UNPACK_B R136, R57 ;  /* 0x00000039ff88723e */ /* 0x000fe200020006ff */
[----:B------:R-:W-:Y:S01]  /*90d0*/  HADD2.F32 R64, -RZ, R65.H0_H0 ;  /* 0x20000041ff407230 */ /* 0x000fe20000004100 */
[----:B------:R-:W-:Y:S01]  /*90e0*/  F2FP.F16.E4M3.UNPACK_B R66, R56 ;  /* 0x00000038ff42723e */ /* 0x000fe200020006ff */
[----:B------:R-:W-:Y:S01]  /*90f0*/  FFMA.FTZ R156, R61, R151, -R156 ;  /* 0x000000973d9c7223 */ /* 0x000fe2000001089c */
[----:B------:R-:W-:Y:S01]  /*9100*/  F2FP.SATFINITE.E4M3.F32.PACK_AB_MERGE_C R62, R88, R67, R62 ;  /* 0x00000043583e723e */ /* 0x000fe2000480703e */
[----:B------:R-:W-:Y:S01]  /*9110*/  HADD2.F32 R67, -RZ, R136.H0_H0 ;  /* 0x20000088ff437230 */ /* 0x000fe20000004100 */
[-C--:B------:R-:W-:Y:S01]  /*9120*/  F2FP.F16.E4M3.UNPACK_B R88, R54.reuse ;  /* 0x00000036ff58723e */ /* 0x080fe200020006ff */
[----:B------:R-:W-:Y:S01]  /*9130*/  HADD2.F32 R137, -RZ, R66.H0_H0 ;  /* 0x20000042ff897230 */ /* 0x000fe20000004100 */
[----:B------:R-:W-:Y:S01]  /*9140*/  F2FP.F16.E4M3.UNPACK_B R54, R54.H1 ;  /* 0x00000036ff36723e */ /* 0x000fe200030006ff */
[----:B------:R-:W-:Y:S01]  /*9150*/  HADD2.F32 R136, -RZ, R136.H1_H1 ;  /* 0x30000088ff887230 */ /* 0x000fe20000004100 */
[----:B------:R-:W-:Y:S01]  /*9160*/  F2FP.SATFINITE.E4M3.F32.PACK_AB_MERGE_C R58, R153, R154, R158 ;  /* 0x0000009a993a723e */ /* 0x000fe2000480709e */
[----:B------:R-:W-:-:S02]  /*9170*/  HADD2.F32 R91, -RZ, R88.H0_H0 ;  /* 0x20000058ff5b7230 */ /* 0x000fc40000004100 */
[-C--:B------:R-:W-:Y:S01]  /*9180*/  FMUL.FTZ R151, R67, R137.reuse ;  /* 0x0000008943977220 */ /* 0x080fe20000410000 */
[C---:B------:R-:W-:Y:S01]  /*9190*/  FMUL.FTZ R152, R64.reuse, R137 ;  /* 0x0000008940987220 */ /* 0x040fe20000410000 */
[----:B------:R-:W-:Y:S01]  /*91a0*/  HADD2.F32 R137, -RZ, R66.H1_H1 ;  /* 0x30000042ff897230 */ /* 0x000fe20000004100 */
[----:B------:R-:W-:Y:S01]  /*91b0*/  F2FP.SATFINITE.E4M3.F32.PACK_AB_MERGE_C R61, R161, R160, RZ ;  /* 0x000000a0a13d723e */ /* 0x000fe200048070ff */
[----:B------:R-:W-:Y:S02]  /*91c0*/  HADD2.F32 R66, -RZ, R65.H1_H1 ;  /* 0x30000041ff427230 */ /* 0x000fe40000004100 */
[-C--:B------:R-:W-:Y:S01]  /*91d0*/  FFMA.FTZ R64, R64, R91.reuse, -R151 ;  /* 0x0000005b40407223 */ /* 0x080fe20000010897 */
[----:B------:R-:W-:Y:S01]  /*91e0*/  FFMA.FTZ R65, R67, R91, R152 ;  /* 0x0000005b43417223 */ /* 0x000fe20000010098 */
[----:B------:R-:W-:Y:S02]  /*91f0*/  HADD2.F32 R67, -RZ, R88.H1_H1 ;  /* 0x30000058ff437230 */ /* 0x000fe40000004100 */
[-C--:B------:R-:W-:Y:S01]  /*9200*/  FMUL.FTZ R91, R136, R137.reuse ;  /* 0x00000089885b7220 */ /* 0x080fe20000410000 */
[----:B------:R-:W-:Y:S01]  /*9210*/  FMUL.FTZ R151, R66, R137 ;  /* 0x0000008942977220 */ /* 0x000fe20000410000 */
[----:B------:R-:W-:-:S02]  /*9220*/  F2FP.F16.E4M3.UNPACK_B R88, R57.H1 ;  /* 0x00000039ff58723e */ /* 0x000fc400030006ff */
[----:B------:R-:W-:Y:S01]  /*9230*/  F2FP.F16.E4M3.UNPACK_B R137, R56.H1 ;  /* 0x00000038ff89723e */ /* 0x000fe200030006ff */
[-C--:B------:R-:W-:Y:S01]  /*9240*/  FFMA.FTZ R57, R66, R67.reuse, -R91 ;  /* 0x0000004342397223 */ /* 0x080fe2000001085b */
[----:B------:R-:W-:Y:S01]  /*9250*/  FFMA.FTZ R56, R136, R67, R151 ;  /* 0x0000004388387223 */ /* 0x000fe20000010097 */
[----:B------:R-:W-:Y:S01]  /*9260*/  HADD2.F32 R66, -RZ, R60.H0_H0 ;  /* 0x2000003cff427230 */ /* 0x000fe20000004100 */
[----:B------:R-:W-:Y:S01]  /*9270*/  F2FP.SATFINITE.E4M3.F32.PACK_AB_MERGE_C R61, R156, R155, R61 ;  /* 0x0000009b9c3d723e */ /* 0x000fe2000480703d */
[--C-:B------:R-:W-:Y:S01]  /*9280*/  HADD2.F32 R91, -RZ, R88.reuse.H0_H0 ;  /* 0x20000058ff5b7230 */ /* 0x100fe20000004100 */
[----:B------:R-:W-:Y:S01]  /*9290*/  F2FP.F16.E4M3.UNPACK_B R155, R53.H1 ;  /* 0x00000035ff9b723e */ /* 0x000fe200030006ff */
[--C-:B------:R-:W-:Y:S02]  /*92a0*/  HADD2.F32 R136, -RZ, R137.reuse.H0_H0 ;  /* 0x20000089ff887230 */ /* 0x100fe40000004100 */
[----:B------:R-:W-:Y:S02]  /*92b0*/  HADD2.F32 R88, -RZ, R88.H1_H1 ;  /* 0x30000058ff587230 */ /* 0x000fe40000004100 */
        /* <DEDUP_REMOVED lines=8> */
[----:B------:R-:W-:-:S02]  /*9340*/  HADD2.F32 R157, -RZ, R155.H0_H0 ;  /* 0x2000009bff9d7230 */ /* 0x000fc40000004100 */
[----:B------:R-:W-:Y:S01]  /*9350*/  FFMA.FTZ R54, R66, R60, -R151 ;  /* 0x0000003c42367223 */ /* 0x000fe20000010897 */
[----:B------:R-:W-:Y:S01]  /*9360*/  F2FP.F16.E4M3.UNPACK_B R66, R55 ;  /* 0x00000037ff42723e */ /* 0x000fe200020006ff */
[-C--:B------:R-:W-:Y:S01]  /*9370*/  FFMA.FTZ R67, R67, R136.reuse, -R154 ;  /* 0x0000008843437223 */ /* 0x080fe2000001089a */
[----:B------:R-:W-:Y:S01]  /*9380*/  FFMA.FTZ R159, R88, R136, R137 ;  /* 0x00000088589f7223 */ /* 0x000fe20000010089 */
[----:B------:R-:W-:Y:S01]  /*9390*/  F2FP.F16.E4M3.UNPACK_B R136, R59.H1 ;  /* 0x0000003bff88723e */ /* 0x000fe200030006ff */
[----:B------:R-:W-:Y:S01]  /*93a0*/  FFMA.FTZ R60, R91, R60, R152 ;  /* 0x0000003c5b3c7223 */ /* 0x000fe20000010098 */
[----:B------:R-:W-:Y:S01]  /*93b0*/  F2FP.F16.E4M3.UNPACK_B R55, R55.H1 ;  /* 0x00000037ff37723e */ /* 0x000fe200030006ff */
[----:B------:R-:W-:Y:S01]  /*93c0*/  HADD2.F32 R155, -RZ, R155.H1_H1 ;  /* 0x3000009bff9b7230 */ /* 0x000fe20000004100 */
[----:B------:R-:W-:Y:S02]  /*93d0*/  F2FP.F16.E4M3.UNPACK_B R154, R53 ;  /* 0x00000035ff9a723e */ /* 0x000fe400020006ff */
        /* <DEDUP_REMOVED lines=11> */
[----:B------:R-:W-:Y:S02]  /*9490*/  HADD2.F32 R136, -RZ, R136.H1_H1 ;  /* 0x30000088ff887230 */ /* 0x000fe40000004100 */
[----:B------:R-:W-:Y:S01]  /*94a0*/  FFMA.FTZ R161, R88, R153, -R161 ;  /* 0x0000009958a17223 */ /* 0x000fe200000108a1 */
[----:B------:R-:W-:Y:S02]  /*94b0*/  HADD2.F32 R55, -RZ, R55.H1_H1 ;  /* 0x30000037ff377230 */ /* 0x000fe40000004100 */
[----:B------:R-:W-:Y:S01]  /*94c0*/  FMUL.FTZ R158, R137, R156 ;  /* 0x0000009c899e7220 */ /* 0x000fe20000410000 */
[----:B------:R-:W-:-:S02]  /*94d0*/  HADD2.F32 R59, -RZ, R66.H0_H0 ;  /* 0x20000042ff3b7230 */ /* 0x000fc40000004100 */
[----:B------:R-:W-:Y:S01]  /*94e0*/  FFMA.FTZ R157, R52, R153, R157 ;  /* 0x00000099349d7223 */ /* 0x000fe2000001009d */
[----:B------:R-:W-:Y:S02]  /*94f0*/  HADD2.F32 R152, -RZ, R53.H0_H0 ;  /* 0x20000035ff987230 */ /* 0x000fe40000004100 */
[-C--:B------:R-:W-:Y:S01]  /*9500*/  FMUL.FTZ R52, R136, R155.reuse ;  /* 0x0000009b88347220 */ /* 0x080fe20000410000 */
[----:B------:R-:W-:Y:S02]  /*9510*/  HADD2.F32 R91, -RZ, R91.H1_H1 ;  /* 0x3000005bff5b7230 */ /* 0x000fe40000004100 */
[----:B------:R-:W-:Y:S01]  /*9520*/  FMUL.FTZ R155, R55, R155 ;  /* 0x0000009b379b7220 */ /* 0x000fe20000410000 */
[----:B------:R-:W-:Y:S02]  /*9530*/  HADD2.F32 R154, -RZ, R154.H1_H1 ;  /* 0x3000009aff9a7230 */ /* 0x000fe40000004100 */
[----:B------:R-:W-:Y:S01]  /*9540*/  FMUL.FTZ R156, R59, R156 ;  /* 0x0000009c3b9c7220 */ /* 0x000fe20000410000 */
[----:B------:R-:W-:-:S02]  /*9550*/  HADD2.F32 R151, -RZ, R151.H1_H1 ;  /* 0x30000097ff977230 */ /* 0x000fc40000004100 */
[----:B------:R-:W-:Y:S01]  /*9560*/  FFMA.FTZ R158, R59, R152, -R158 ;  /* 0x000000983b9e7223 */ /* 0x000fe2000001089e */
[----:B------:R-:W-:Y:S02]  /*9570*/  HADD2.F32 R66, -RZ, R66.H1_H1 ;  /* 0x30000042ff427230 */ /* 0x000fe40000004100 */
[-C--:B------:R-:W-:Y:S01]  /*9580*/  FMUL.FTZ R59, R91, R154.reuse ;  /* 0x0000009a5b3b7220 */ /* 0x080fe20000410000 */
[----:B------:R-:W-:Y:S02]  /*9590*/  HADD2.F32 R53, -RZ, R53.H1_H1 ;  /* 0x30000035ff357230 */ /* 0x000fe40000004100 */
[-C--:B------:R-:W-:Y:S01]  /*95a0*/  FFMA.FTZ R52, R55, R151.reuse, -R52 ;  /* 0x0000009737347223 */ /* 0x080fe20000010834 */
[----:B------:R-:W-:Y:S01]  /*95b0*/  FFMA.FTZ R136, R136, R151, R155 ;  /* 0x0000009788887223 */ /* 0x000fe2000001009b */
[C---:B------:R-:W-:Y:S01]  /*95c0*/  FMUL.FTZ R154, R66.reuse, R154 ;  /* 0x0000009a429a7220 */ /* 0x040fe20000410000 */
[----:B------:R-:W-:Y:S01]  /*95d0*/  FFMA.FTZ R156, R137, R152, R156 ;  /* 0x00000098899c7223 */ /* 0x000fe2000001009c */
[----:B------:R-:W-:Y:S01]  /*95e0*/  FFMA.FTZ R59, R66, R53, -R59 ;  /* 0x00000035423b7223 */ /* 0x000fe2000001083b */
[----:B------:R-:W-:Y:S01]  /*95f0*/  F2FP.SATFINITE.E4M3.F32.PACK_AB_MERGE_C R52, R52, R161, RZ ;  /* 0x000000a13434723e */ /* 0x000fe200048070ff */
[----:B------:R-:W-:Y:S01]  /*9600*/  FFMA.FTZ R53, R91, R53, R154 ;  /* 0x000000355b357223 */ /* 0x000fe2000001009a */
[----:B------:R-:W-:-:S02]  /*9610*/  F2FP.SATFINITE.E4M3.F32.PACK_AB_MERGE_C R136, R136, R157, RZ ;  /* 0x0000009d8888723e */ /* 0x000fc400048070ff */
[----:B------:R-:W-:Y:S02]  /*9620*/  F2FP.SATFINITE.E4M3.F32.PACK_AB_MERGE_C R54, R57, R64, R54 ;  /* 0x000000403936723e */ /* 0x000fe40004807036 */
[----:B------:R-:W-:Y:S02]  /*9630*/  F2FP.SATFINITE.E4M3.F32.PACK_AB_MERGE_C R60, R159, R60, RZ ;  /* 0x0000003c9f3c723e */ /* 0x000fe400048070ff */
[----:B------:R-:W-:Y:S02]  /*9640*/  F2FP.SATFINITE.E4M3.F32.PACK_AB_MERGE_C R55, R59, R158, R52 ;  /* 0x0000009e3b37723e */ /* 0x000fe40004807034 */
[----:B------:R-:W-:Y:S01]  /*9650*/  F2FP.SATFINITE.E4M3.F32.PACK_AB_MERGE_C R59, R53, R156, R136 ;  /* 0x0000009c353b723e */ /* 0x000fe20004807088 */
[----:B------:R-:W-:Y:S01]  /*9660*/  IMAD.MOV.U32 R53, RZ, RZ, R54 ;  /* 0x000000ffff357224 */ /* 0x000fe200078e0036 */
[----:B------:R-:W-:Y:S01]  /*9670*/  F2FP.SATFINITE.E4M3.F32.PACK_AB_MERGE_C R57, R56, R65, R60 ;  /* 0x000000413839723e */ /* 0x000fe2000480703c */
[----:B------:R-:W-:Y:S01]  /*9680*/  IMAD.MOV.U32 R56, RZ, RZ, R62 ;  /* 0x000000ffff387224 */ /* 0x000fe200078e003e */
[----:B------:R-:W-:Y:S01]  /*9690*/  MOV R52, R63 ;  /* 0x0000003f00347202 */ /* 0x000fe20000000f00 */
[----:B------:R-:W-:-:S07]  /*96a0*/  IMAD.MOV.U32 R54, RZ, RZ, R61 ;  /* 0x000000ffff367224 */ /* 0x000fce00078e003d */
.L_x_6158:
[----:B------:R-:W-:Y:S05]  /*96b0*/  BSYNC B2 ;  /* 0x0000000000027941 */ /* 0x000fea0003800000 */
.L_x_6157:
        /* <DEDUP_REMOVED lines=11> */
.L_x_6156:
[----:B------:R-:W-:Y:S05]  /*9770*/  BSYNC B1 ;  /* 0x0000000000017941 */ /* 0x000fea0003800000 */
.L_x_6155:
        /* <DEDUP_REMOVED lines=14> */
[----:B------:R-:W-:-:S02]  /*9860*/  SHF.R.S32.HI R53, RZ, 0x1f, R52 ;  /* 0x0000001fff357819 */ /* 0x000fc40000011434 */
[----:B------:R-:W-:Y:S02]  /*9870*/  SHF.L.U32 R55, R55, 0x7, RZ ;  /* 0x0000000737377819 */ /* 0x000fe400000006ff */
[----:B------:R-:W-:Y:S02]  /*9880*/  LEA.HI R53, R53, R52, RZ, 0x5 ;  /* 0x0000003435357211 */ /* 0x000fe400078f28ff */
[----:B------:R-:W-:Y:S02]  /*9890*/  LOP3.LUT R55, R55, 0x380, RZ, 0xc0, !PT ;  /* 0x0000038037377812 */ /* 0x000fe400078ec0ff */
[----:B------:R-:W-:Y:S02]  /*98a0*/  LEA.HI.SX32 R53, R53, R28, 0x1b ;  /* 0x0000001c35357211 */ /* 0x000fe400078fdaff */
[----:B------:R-:W-:-:S03]  /*98b0*/  IADD3.X R84, R20, R63, R26, P3, P4 ;  /* 0x0000003f14547210 */ /* 0x000fc60001fe841a */
[----:B------:R-:W-:-:S05]  /*98c0*/  IMAD.SHL.U32 R65, R53, 0x10, RZ ;  /* 0x0000001035417824 */ /* 0x000fca00078e00ff */
[----:B------:R-:W-:-:S04]  /*98d0*/  LOP3.LUT R53, R55, 0x70, R65, 0xf8, !PT ;  /* 0x0000007037357812 */ /* 0x000fc800078ef841 */
[----:B------:R-:W-:-:S05]  /*98e0*/  LOP3.LUT R53, R53, R140, RZ, 0x3c, !PT ;  /* 0x0000008c35357212 */ /* 0x000fca00078e3cff */
[----:B---3--:R-:W-:Y:S02]  /*98f0*/  IMAD.IADD R52, R54, 0x1, R53 ;  /* 0x0000000136347824 */ /* 0x008fe400078e0235 */
[C---:B------:R-:W-:Y:S02]  /*9900*/  IMAD R53, R17.reuse, 0x7000, R114 ;  /* 0x0000700011357824 */ /* 0x040fe400078e0272 */
        /* <DEDUP_REMOVED lines=8> */
[--C-:B------:R-:W-:Y:S01]  /*9990*/  SHF.R.U32.HI R152, RZ, 0x18, R69.reuse ;  /* 0x00000018ff987819 */ /* 0x100fe20000011645 */
[----:B------:R-:W-:Y:S01]  /*99a0*/  IMAD.MOV.U32 R66, RZ, RZ, R54 ;  /* 0x000000ffff427224 */ /* 0x000fe200078e0036 */
[----:B------:R-:W-:Y:S02]  /*99b0*/  LOP3.LUT R67, R69, 0xff, RZ, 0xc0, !PT ;  /* 0x000000ff45437812 */ /* 0x000fe400078ec0ff */
[----:B------:R-:W-:Y:S01]  /*99c0*/  SHF.R.U32.HI R136, RZ, 0x10, R69 ;  /* 0x00000010ff887819 */ /* 0x000fe20000011645 */
[----:B------:R-:W-:Y:S01]  /*99d0*/  IMAD.MOV.U32 R69, RZ, RZ, R52 ;  /* 0x000000ffff457224 */ /* 0x000fe200078e0034 */
[--C-:B------:R-:W-:Y:S01]  /*99e0*/  SHF.R.U32.HI R89, RZ, 0x18, R73.reuse ;  /* 0x00000018ff597819 */ /* 0x100fe20000011649 */
[----:B------:R-:W-:Y:S01]  /*99f0*/  IMAD.SHL.U32 R52, R137, 0x100, RZ ;  /* 0x0000010089347824 */ /* 0x000fe200078e00ff */
[----:B------:R-:W-:Y:S01]  /*9a00*/  LOP3.LUT R70, R73, 0xff, RZ, 0xc0, !PT ;  /* 0x000000ff49467812 */ /* 0x000fe200078ec0ff */
[----:B------:R-:W-:Y:S01]  /*9a10*/  IMAD.U32 R53, R136, 0x10000, RZ ;  /* 0x0001000088357824 */ /* 0x000fe200078e00ff */
[----:B------:R-:W-:-:S02]  /*9a20*/  SHF.R.U32.HI R86, RZ, 0x8, R73 ;  /* 0x00000008ff567819 */ /* 0x000fc40000011649 */
[----:B------:R-:W-:Y:S02]  /*9a30*/  SHF.R.U32.HI R85, RZ, 0x10, R73 ;  /* 0x00000010ff557819 */ /* 0x000fe40000011649 */
[--C-:B------:R-:W-:Y:S02]  /*9a40*/  SHF.R.U32.HI R73, RZ, 0x18, R75.reuse ;  /* 0x00000018ff497819 */ /* 0x100fe4000001164b */
[----:B------:R-:W-:Y:S01]  /*9a50*/  LOP3.LUT R72, R75, 0xff, RZ, 0xc0, !PT ;  /* 0x000000ff4b487812 */ /* 0x000fe200078ec0ff */
[----:B------:R-:W-:Y:S01]  /*9a60*/  IMAD.U32 R85, R85, 0x10000, RZ ;  /* 0x0001000055557824 */ /* 0x000fe200078e00ff */
[----:B------:R-:W-:Y:S02]  /*9a70*/  SHF.R.U32.HI R74, RZ, 0x8, R75 ;  /* 0x00000008ff4a7819 */ /* 0x000fe4000001164b */
[----:B------:R-:W-:Y:S02]  /*9a80*/  SHF.R.U32.HI R90, RZ, 0x8, R71 ;  /* 0x00000008ff5a7819 */ /* 0x000fe40000011647 */
[----:B------:R-:W-:-:S02]  /*9a90*/  PRMT R67, R152, 0x654, R67 ;  /* 0x0000065498437816 */ /* 0x000fc40000000043 */
[----:B------:R-:W-:Y:S02]  /*9aa0*/  SHF.R.U32.HI R91, RZ, 0x18, R71 ;  /* 0x00000018ff5b7819 */ /* 0x000fe40000011647 */
[----:B------:R-:W-:Y:S02]  /*9ab0*/  LOP3.LUT R68, R71, 0xff, RZ, 0xc0, !PT ;  /* 0x000000ff47447812 */ /* 0x000fe400078ec0ff */
[----:B------:R-:W-:Y:S01]  /*9ac0*/  SHF.R.U32.HI R87, RZ, 0x10, R75 ;  /* 0x00000010ff577819 */ /* 0x000fe2000001164b */
[----:B------:R-:W-:Y:S01]  /*9ad0*/  IMAD.SHL.U32 R75, R74, 0x100, RZ ;  /* 0x000001004a4b7824 */ /* 0x000fe200078e00ff */
[----:B------:R-:W-:Y:S01]  /*9ae0*/  PRMT R72, R73, 0x654, R72 ;  /* 0x0000065449487816 */ /* 0x000fe20000000048 */
[----:B------:R-:W-:Y:S01]  /*9af0*/  IMAD.SHL.U32 R73, R86, 0x100, RZ ;  /* 0x0000010056497824 */ /* 0x000fe200078e00ff */
[----:B------:R-:W-:Y:S01]  /*9b00*/  LOP3.LUT R52, R67, 0xff00, R52, 0xf8, !PT ;  /* 0x0000ff0043347812 */ /* 0x000fe200078ef834 */
[----:B------:R-:W-:Y:S01]  /*9b10*/  IMAD.SHL.U32 R67, R90, 0x100, RZ ;  /* 0x000001005a437824 */ /* 0x000fe200078e00ff */
[----:B------:R-:W-:Y:S01]  /*9b20*/  SHF.R.U32.HI R88, RZ, 0x10, R71 ;  /* 0x00000010ff587819 */ /* 0x000fe20000011647 */
[----:B------:R-:W-:Y:S01]  /*9b30*/  IMAD.U32 R87, R87, 0x10000, RZ ;  /* 0x0001000057577824 */ /* 0x000fe200078e00ff */
[----:B------:R-:W-:-:S02]  /*9b40*/  PRMT R70, R89, 0x654, R70 ;  /* 0x0000065459467816 */ /* 0x000fc40000000046 */
[----:B--2---:R-:W-:Y:S02]  /*9b50*/  MOV R71, R56 ;  /* 0x0000003800477202 */ /* 0x004fe40000000f00 */
[----:B------:R-:W-:Y:S02]  /*9b60*/  PRMT R68, R91, 0x654, R68 ;  /* 0x000006545b447816 */ /* 0x000fe40000000044 */
[----:B------:R-:W-:Y:S02]  /*9b70*/  LOP3.LUT R56, R70, 0xff00, R73, 0xf8, !PT ;  /* 0x0000ff0046387812 */ /* 0x000fe400078ef849 */
[----:B------:R-:W-:Y:S02]  /*9b80*/  LOP3.LUT R86, R72, 0xff00, R75, 0xf8, !PT ;  /* 0x0000ff0048567812 */ /* 0x000fe400078ef84b */
[----:B------:R-:W-:Y:S02]  /*9b90*/  LOP3.LUT R54, R52, 0xff0000, R53, 0xf8, !PT ;  /* 0x00ff000034367812 */ /* 0x000fe400078ef835 */
[----:B------:R-:W-:-:S02]  /*9ba0*/  LOP3.LUT R67, R68, 0xff00, R67, 0xf8, !PT ;  /* 0x0000ff0044437812 */ /* 0x000fc400078ef843 */
[----:B------:R-:W-:Y:S02]  /*9bb0*/  SHF.L.U32 R52, R88, 0x10, RZ ;  /* 0x0000001058347819 */ /* 0x000fe400000006ff */
[----:B------:R-:W-:Y:S02]  /*9bc0*/  F2FP.F16.E4M3.UNPACK_B R75, R150.H1 ;  /* 0x00000096ff4b723e */ /* 0x000fe400030006ff */
[----:B------:R-:W-:Y:S02]  /*9bd0*/  F2FP.F16.E4M3.UNPACK_B R72, R71.H1 ;  /* 0x00000047ff48723e */ /* 0x000fe400030006ff */
[----:B------:R-:W-:Y:S01]  /*9be0*/  F2FP.F16.E4M3.UNPACK_B R70, R69.H1 ;  /* 0x00000045ff46723e */ /* 0x000fe200030006ff */
        /* <DEDUP_REMOVED lines=21> */
[----:B------:R-:W-:Y:S01]  /*9d40*/  F2FP.F16.E4M3.UNPACK_B R148, R148 ;  /* 0x00000094ff94723e */ /* 0x000fe200020006ff */
[----:B------:R-:W-:Y:S02]  /*9d50*/  HADD2.F32 R86, -RZ, R150.H0_H0 ;  /* 0x20000096ff567230 */ /* 0x000fe40000004100 */
        /* <DEDUP_REMOVED lines=14> */
[-C--:B------:R-:W-:Y:S01]  /*9e40*/  F2FP.F16.E4M3.UNPACK_B R74, R149.reuse.H1 ;  /* 0x00000095ff4a723e */ /* 0x080fe200030006ff */
        /* <DEDUP_REMOVED lines=24> */
[----:B------:R-:W-:Y:S01]  /*9fd0*/  F2FP.F16.E4M3.UNPACK_B R73, R58 ;  /* 0x0000003aff49723e */ /* 0x000fe200020006ff */
[----:B------:R-:W-:Y:S01]  /*9fe0*/  FFMA.FTZ R151, R85, R74, R148 ;  /* 0x0000004a55977223 */ /* 0x000fe20000010094 */
[--C-:B------:R-:W-:Y:S01]  /*9ff0*/  HADD2.F32 R85, -RZ, R149.reuse.H0_H0 ;  /* 0x20000095ff557230 */ /* 0x100fe20000004100 */
[----:B------:R-:W-:Y:S01]  /*a000*/  F2FP.SATFINITE.E4M3.F32.PACK_AB_MERGE_C R67, R70, R67, RZ ;  /* 0x000000434643723e */ /* 0x000fe200048070ff */
[----:B------:R-:W-:Y:S01]  /*a010*/  HADD2.F32 R149, -RZ, R149.H1_H1 ;  /* 0x30000095ff957230 */ /* 0x000fe20000004100 */
[----:B------:R-:W-:Y:S01]  /*a020*/  F2FP.SATFINITE.E4M3.F32.PACK_AB_MERGE_C R69, R69, R68, RZ ;  /* 0x000000444545723e */ /* 0x000fe200048070ff */
[--C-:B------:R-:W-:Y:S01]  /*a030*/  HADD2.F32 R74, -RZ, R73.reuse.H0_H0 ;  /* 0x20000049ff4a7230 */ /* 0x100fe20000004100 */
[----:B------:R-:W-:Y:S01]  /*a040*/  F2FP.F16.E4M3.UNPACK_B R70, R64 ;  /* 0x00000040ff46723e */ /* 0x000fe200020006ff */
[----:B------:R-:W-:Y:S01]  /*a050*/  HADD2.F32 R58, -RZ, R66.H0_H0 ;  /* 0x20000042ff3a7230 */ /* 0x000fe20000004100 */
        /* <DEDUP_REMOVED lines=14> */
[----:B------:R-:W-:Y:S01]  /*a140*/  F2FP.F16.E4M3.UNPACK_B R73, R57 ;  /* 0x00000039ff49723e */ /* 0x000fe200020006ff */
[----:B------:R-:W-:Y:S01]  /*a150*/  HADD2.F32 R69, -RZ, R70.H0_H0 ;  /* 0x20000046ff457230 */ /* 0x000fe20000004100 */
[----:B------:R-:W-:-:S02]  /*a160*/  F2FP.F16.E4M3.UNPACK_B R85, R56 ;  /* 0x00000038ff55723e */ /* 0x000fc400020006ff */
[----:B------:R-:W-:Y:S01]  /*a170*/  F2FP.SATFINITE.E4M3.F32.PACK_AB_MERGE_C R88, R151, R88, RZ ;  /* 0x000000589758723e */ /* 0x000fe200048070ff */
[----:B------:R-:W-:Y:S01]  /*a180*/  HADD2.F32 R71, -RZ, R73.H0_H0 ;  /* 0x20000049ff477230 */ /* 0x000fe20000004100 */
[----:B------:R-:W-:Y:S01]  /*a190*/  F2FP.F16.E4M3.UNPACK_B R75, R54 ;  /* 0x00000036ff4b723e */ /* 0x000fe200020006ff */
[----:B------:R-:W-:Y:S01]  /*a1a0*/  HADD2.F32 R72, -RZ, R85.H0_H0 ;  /* 0x20000055ff487230 */ /* 0x000fe20000004100 */
[----:B------:R-:W-:Y:S01]  /*a1b0*/  F2FP.SATFINITE.E4M3.F32.PACK_AB_MERGE_C R58, R89, R58, R88 ;  /* 0x0000003a593a723e */ /* 0x000fe20004807058 */
[----:B------:R-:W-:Y:S01]  /*a1c0*/  HADD2.F32 R74, -RZ, R73.H1_H1 ;  /* 0x30000049ff4a7230 */ /* 0x000fe20000004100 */
[----:B------:R-:W-:Y:S01]  /*a1d0*/  F2FP.SATFINITE.E4M3.F32.PACK_AB_MERGE_C R136, R136, R137, RZ ;  /* 0x000000898888723e */ /* 0x000fe200048070ff */
[----:B------:R-:W-:Y:S02]  /*a1e0*/  HADD2.F32 R85, -RZ, R85.H1_H1 ;  /* 0x30000055ff557230 */ /* 0x000fe40000004100 */
[-C--:B------:R-:W-:Y:S01]  /*a1f0*/  FMUL.FTZ R88, R71, R72.reuse ;  /* 0x0000004847587220 */ /* 0x080fe20000410000 */
[----:B------:R-:W-:Y:S01]  /*a200*/  FMUL.FTZ R90, R69, R72 ;  /* 0x00000048455a7220 */ /* 0x000fe20000410000 */
[----:B------:R-:W-:Y:S01]  /*a210*/  HADD2.F32 R72, -RZ, R70.H1_H1 ;  /* 0x30000046ff487230 */ /* 0x000fe20000004100 */
[----:B------:R-:W-:Y:S01]  /*a220*/  F2FP.SATFINITE.E4M3.F32.PACK_AB_MERGE_C R66, R66, R87, R136 ;  /* 0x000000574242723e */ /* 0x000fe20004807088 */
[----:B------:R-:W-:-:S02]  /*a230*/  HADD2.F32 R86, -RZ, R75.H0_H0 ;  /* 0x2000004bff567230 */ /* 0x000fc40000004100 */
[-C--:B------:R-:W-:Y:S01]  /*a240*/  FMUL.FTZ R87, R74, R85.reuse ;  /* 0x000000554a577220 */ /* 0x080fe20000410000 */
[----:B------:R-:W-:Y:S02]  /*a250*/  HADD2.F32 R75, -RZ, R75.H1_H1 ;  /* 0x3000004bff4b7230 */ /* 0x000fe40000004100 */
[C---:B------:R-:W-:Y:S01]  /*a260*/  FMUL.FTZ R89, R72.reuse, R85 ;  /* 0x0000005548597220 */ /* 0x040fe20000410000 */
[----:B------:R-:W-:Y:S01]  /*a270*/  F2FP.F16.E4M3.UNPACK_B R73, R57.H1 ;  /* 0x00000039ff49723e */ /* 0x000fe200030006ff */
[----:B------:R-:W-:Y:S01]  /*a280*/  FFMA.FTZ R70, R71, R86, R90 ;  /* 0x0000005647467223 */ /* 0x000fe2000001005a */
[----:B------:R-:W-:Y:S01]  /*a290*/  F2FP.F16.E4M3.UNPACK_B R85, R56.H1 ;  /* 0x00000038ff55723e */ /* 0x000fe200030006ff */
[----:B------:R-:W-:Y:S01]  /*a2a0*/  FFMA.FTZ R69, R69, R86, -R88 ;  /* 0x0000005645457223 */ /* 0x000fe20000010858 */
[----:B------:R-:W-:Y:S01]  /*a2b0*/  F2FP.F16.E4M3.UNPACK_B R71, R64.H1 ;  /* 0x00000040ff47723e */ /* 0x000fe200030006ff */
[----:B------:R-:W-:Y:S01]  /*a2c0*/  FFMA.FTZ R64, R72, R75, -R87 ;  /* 0x0000004b48407223 */ /* 0x000fe20000010857 */
[----:B------:R-:W-:Y:S01]  /*a2d0*/  HADD2.F32 R72, -RZ, R73.H0_H0 ;  /* 0x20000049ff487230 */ /* 0x000fe20000004100 */
[----:B------:R-:W-:Y:S01]  /*a2e0*/  F2FP.F16.E4M3.UNPACK_B R54, R54.H1 ;  /* 0x00000036ff36723e */ /* 0x000fe200030006ff */
[----:B------:R-:W-:-:S02]  /*a2f0*/  HADD2.F32 R87, -RZ, R85.H0_H0 ;  /* 0x20000055ff577230 */ /* 0x000fc40000004100 */
[----:B------:R-:W-:Y:S01]  /*a300*/  FFMA.FTZ R57, R74, R75, R89 ;  /* 0x0000004b4a397223 */ /* 0x000fe20000010059 */
[----:B------:R-:W-:Y:S02]  /*a310*/  HADD2.F32 R56, -RZ, R71.H0_H0 ;  /* 0x20000047ff387230 */ /* 0x000fe40000004100 */
[----:B------:R-:W-:Y:S02]  /*a320*/  HADD2.F32 R73, -RZ, R73.H1_H1 ;  /* 0x30000049ff497230 */ /* 0x000fe40000004100 */
[----:B------:R-:W-:Y:S02]  /*a330*/  HADD2.F32 R86, -RZ, R85.H1_H1 ;  /* 0x30000055ff567230 */ /* 0x000fe40000004100 */
[-C--:B------:R-:W-:Y:S01]  /*a340*/  FMUL.FTZ R85, R72, R87.reuse ;  /* 0x0000005748557220 */ /* 0x080fe20000410000 */
[----:B------:R-:W-:Y:S02]  /*a350*/  HADD2.F32 R71, -RZ, R71.H1_H1 ;  /* 0x30000047ff477230 */ /* 0x000fe40000004100 */
[----:B------:R-:W-:Y:S01]  /*a360*/  FMUL.FTZ R87, R56, R87 ;  /* 0x0000005738577220 */ /* 0x000fe20000410000 */
[----:B------:R-:W-:-:S02]  /*a370*/  HADD2.F32 R75, -RZ, R54.H0_H0 ;  /* 0x20000036ff4b7230 */ /* 0x000fc40000004100 */
[----:B------:R-:W-:Y:S02]  /*a380*/  HADD2.F32 R74, -RZ, R54.H1_H1 ;  /* 0x30000036ff4a7230 */ /* 0x000fe40000004100 */
[-C--:B------:R-:W-:Y:S01]  /*a390*/  FMUL.FTZ R54, R73, R86.reuse ;  /* 0x0000005649367220 */ /* 0x080fe20000410000 */
[C---:B------:R-:W-:Y:S01]  /*a3a0*/  FMUL.FTZ R86, R71.reuse, R86 ;  /* 0x0000005647567220 */ /* 0x040fe20000410000 */
[----:B------:R-:W-:Y:S01]  /*a3b0*/  FFMA.FTZ R91, R72, R75, R87 ;  /* 0x0000004b485b7223 */ /* 0x000fe20000010057 */
[----:B------:R-:W-:Y:S01]  /*a3c0*/  F2FP.F16.E4M3.UNPACK_B R72, R59.H1 ;  /* 0x0000003bff48723e */ /* 0x000fe200030006ff */
[-C--:B------:R-:W-:Y:S01]  /*a3d0*/  FFMA.FTZ R137, R71, R74.reuse, -R54 ;  /* 0x0000004a47897223 */ /* 0x080fe20000010836 */
[----:B------:R-:W-:Y:S01]  /*a3e0*/  F2FP.F16.E4M3.UNPACK_B R54, R55 ;  /* 0x00000037ff36723e */ /* 0x000fe200020006ff */
[----:B------:R-:W-:Y:S01]  /*a3f0*/  FFMA.FTZ R136, R73, R74, R86 ;  /* 0x0000004a49887223 */ /* 0x000fe20000010056 */
[----:B------:R-:W-:Y:S01]  /*a400*/  F2FP.F16.E4M3.UNPACK_B R87, R53.H1 ;  /* 0x00000035ff57723e */ /* 0x000fe200030006ff */
[----:B------:R-:W-:Y:S01]  /*a410*/  FFMA.FTZ R90, R56, R75, -R85 ;  /* 0x0000004b385a7223 */ /* 0x000fe20000010855 */
[----:B------:R-:W-:Y:S01]  /*a420*/  F2FP.F16.E4M3.UNPACK_B R55, R55.H1 ;  /* 0x00000037ff37723e */ /* 0x000fe200030006ff */
[----:B------:R-:W-:Y:S01]  /*a430*/  HADD2.F32 R56, -RZ, R54.H0_H0 ;  /* 0x20000036ff387230 */ /* 0x000fe20000004100 */
[----:B------:R-:W-:Y:S01]  /*a440*/  F2FP.F16.E4M3.UNPACK_B R86, R53 ;  /* 0x00000035ff56723e */ /* 0x000fe200020006ff */
[--C-:B------:R-:W-:Y:S01]  /*a450*/  HADD2.F32 R89, -RZ, R87.reuse.H0_H0 ;  /* 0x20000057ff597230 */ /* 0x100fe20000004100 */
[-C--:B------:R-:W-:Y:S01]  /*a460*/  F2FP.F16.E4M3.UNPACK_B R53, R52.reuse ;  /* 0x00000034ff35723e */ /* 0x080fe200020006ff */
[----:B------:R-:W-:Y:S01]  /*a470*/  HADD2.F32 R87, -RZ, R87.H1_H1 ;  /* 0x30000057ff577230 */ /* 0x000fe20000004100 */
[----:B------:R-:W-:Y:S01]  /*a480*/  F2FP.F16.E4M3.UNPACK_B R74, R52.H1 ;  /* 0x00000034ff4a723e */ /* 0x000fe200030006ff */
[----:B------:R-:W-:Y:S01]  /*a490*/  HADD2.F32 R52, -RZ, R72.H0_H0 ;  /* 0x20000048ff347230 */ /* 0x000fe20000004100 */
[----:B------:R-:W-:Y:S01]  /*a4a0*/  F2FP.F16.E4M3.UNPACK_B R71, R59 ;  /* 0x0000003bff47723e */ /* 0x000fe200020006ff */
        /* <DEDUP_REMOVED lines=8> */
[----:B------:R-:W-:Y:S02]  /*a530*/  HADD2.F32 R73, -RZ, R71.H0_H0 ;  /* 0x20000047ff497230 */ /* 0x000fe40000004100 */
[----:B------:R-:W-:Y:S01]  /*a540*/  FFMA.FTZ R89, R52, R85, R89 ;  /* 0x0000005534597223 */ /* 0x000fe20000010059 */
[----:B------:R-:W-:-:S02]  /*a550*/  HADD2.F32 R88, -RZ, R86.H0_H0 ;  /* 0x20000056ff587230 */ /* 0x000fc40000004100 */
[-C--:B------:R-:W-:Y:S01]  /*a560*/  FMUL.FTZ R52, R72, R87.reuse ;  /* 0x0000005748347220 */ /* 0x080fe20000410000 */
[----:B------:R-:W-:Y:S02]  /*a570*/  HADD2.F32 R71, -RZ, R71.H1_H1 ;  /* 0x30000047ff477230 */ /* 0x000fe40000004100 */
[----:B------:R-:W-:Y:S01]  /*a580*/  FMUL.FTZ R87, R55, R87 ;  /* 0x0000005737577220 */ /* 0x000fe20000410000 */
[----:B------:R-:W-:Y:S02]  /*a590*/  HADD2.F32 R86, -RZ, R86.H1_H1 ;  /* 0x30000056ff567230 */ /* 0x000fe40000004100 */
[-C--:B------:R-:W-:Y:S01]  /*a5a0*/  FMUL.FTZ R149, R73, R88.reuse ;  /* 0x0000005849957220 */ /* 0x080fe20000410000 */
[----:B------:R-:W-:Y:S02]  /*a5b0*/  HADD2.F32 R54, -RZ, R54.H1_H1 ;  /* 0x30000036ff367230 */ /* 0x000fe40000004100 */
[----:B------:R-:W-:Y:S01]  /*a5c0*/  FMUL.FTZ R88, R56, R88 ;  /* 0x0000005838587220 */ /* 0x000fe20000410000 */
[----:B------:R-:W-:-:S02]  /*a5d0*/  HADD2.F32 R74, -RZ, R74.H1_H1 ;  /* 0x3000004aff4a7230 */ /* 0x000fc40000004100 */
[-C--:B------:R-:W-:Y:S01]  /*a5e0*/  FMUL.FTZ R59, R71, R86.reuse ;  /* 0x00000056473b7220 */ /* 0x080fe20000410000 */
[--C-:B------:R-:W-:Y:S02]  /*a5f0*/  HADD2.F32 R75, -RZ, R53.reuse.H0_H0 ;  /* 0x20000035ff4b7230 */ /* 0x100fe40000004100 */
[----:B------:R-:W-:Y:S01]  /*a600*/  FMUL.FTZ R86, R54, R86 ;  /* 0x0000005636567220 */ /* 0x000fe20000410000 */
[----:B------:R-:W-:Y:S02]  /*a610*/  HADD2.F32 R53, -RZ, R53.H1_H1 ;  /* 0x30000035ff357230 */ /* 0x000fe40000004100 */
[-C--:B------:R-:W-:Y:S01]  /*a620*/  FFMA.FTZ R55, R55, R74.reuse, -R52 ;  /* 0x0000004a37377223 */ /* 0x080fe20000010834 */
[----:B------:R-:W-:Y:S01]  /*a630*/  FFMA.FTZ R72, R72, R74, R87 ;  /* 0x0000004a48487223 */ /* 0x000fe20000010057 */
        /* <DEDUP_REMOVED lines=8> */
[----:B------:R-:W-:-:S02]  /*a6c0*/  F2FP.SATFINITE.E4M3.F32.PACK_AB_MERGE_C R69, R64, R69, R90 ;  /* 0x000000454045723e */ /* 0x000fc4000480705a */
[----:B------:R-:W-:Y:S02]  /*a6d0*/  F2FP.SATFINITE.E4M3.F32.PACK_AB_MERGE_C R91, R136, R91, RZ ;  /* 0x0000005b885b723e */ /* 0x000fe400048070ff */
[----:B------:R-:W-:Y:S01]  /*a6e0*/  F2FP.SATFINITE.E4M3.F32.PACK_AB_MERGE_C R55, R54, R149, R55 ;  /* 0x000000953637723e */ /* 0x000fe20004807037 */
[----:B------:R-:W-:Y:S01]  /*a6f0*/  IMAD.MOV.U32 R54, RZ, RZ, R66 ;  /* 0x000000ffff367224 */ /* 0x000fe200078e0042 */
[----:B------:R-:W-:Y:S01]  /*a700*/  F2FP.SATFINITE.E4M3.F32.PACK_AB_MERGE_C R59, R53, R88, R72 ;  /* 0x00000058353b723e */ /* 0x000fe20004807048 */
[----:B------:R-:W-:Y:S01]  /*a710*/  IMAD.MOV.U32 R53, RZ, RZ, R69 ;  /* 0x000000ffff357224 */ /* 0x000fe200078e0045 */
[----:B------:R-:W-:-:S07]  /*a720*/  F2FP.SATFINITE.E4M3.F32.PACK_AB_MERGE_C R57, R57, R70, R91 ;  /* 0x000000463939723e */ /* 0x000fce000480705b */
.L_x_6162:
[----:B------:R-:W-:Y:S05]  /*a730*/  BSYNC B2 ;  /* 0x0000000000027941 */ /* 0x000fea0003800000 */
.L_x_6161:
        /* <DEDUP_REMOVED lines=11> */
.L_x_6160:
[----:B------:R-:W-:Y:S05]  /*a7f0*/  BSYNC B1 ;  /* 0x0000000000017941 */ /* 0x000fea0003800000 */
.L_x_6159:
[----:B-1----:R-:W-:Y:S01]  /*a800*/  IADD3 R53, R228, 0xc0, RZ ;  /* 0x000000c0e4357810 */ /* 0x002fe20007ffe0ff */
[----:B--2---:R-:W-:-:S03]  /*a810*/  IMAD R52, R122, R130, RZ ;  /* 0x000000827a347224 */ /* 0x004fc600078e02ff */
[C---:B------:R-:W-:Y:S01]  /*a820*/  ISETP.GE.OR P3, PT, R53.reuse, R119, P0 ;  /* 0x000000773500720c */ /* 0x040fe20000766670 */
[----:B------:R-:W-:-:S04]  /*a830*/  IMAD.WIDE.U32 R128, R53, R130, R128 ;  /* 0x0000008235807225 */ /* 0x000fc800078e0080 */
[----:B------:R-:W-:-:S08]  /*a840*/  IMAD R65, R53, R131, R52 ;  /* 0x0000008335417224 */ /* 0x000fd000078e0234 */
[----:B------:R-:W-:Y:S05]  /*a850*/  @P3 BRA `(.L_x_6141) ;  /* 0x0000001400b83947 */ /* 0x000fea0003800000 */
[----:B------:R-:W2:Y:S01]  /*a860*/  LDL R53, [R1+0x78] ;  /* 0x0000780001357983 */ /* 0x000ea20000100800 */
[----:B------:R-:W1:Y:S01]  /*a870*/  LDC.64 R60, c[0x0][0x2e8] ;  /* 0x0000ba00ff3c7b82 */ /* 0x000e620000000a00 */
[----:B------:R-:W-:Y:S01]  /*a880*/  IMAD.IADD R65, R129, 0x1, R65 ;  /* 0x0000000181417824 */ /* 0x000fe200078e0241 */
[----:B------:R-:W-:Y:S01]  /*a890*/  IADD3 R63, P3, P4, R46, R128, R27 ;  /* 0x000000802e3f7210 */ /* 0x000fe20007c7e01b */
[----:B------:R-:W-:Y:S01]  /*a8a0*/  VIADD R54, R228, 0xc0 ;  /* 0x000000c0e4367836 */ /* 0x000fe20000000000 */
[----:B------:R-:W-:Y:S01]  /*a8b0*/  ISETP.NE.AND P6, PT, R0, RZ, PT ;  /* 0x000000ff0000720c */ /* 0x000fe20003fc5270 */
[----:B------:R-:W-:Y:S01]  /*a8c0*/  BSSY B1, `(.L_x_6163) ;  /* 0x00000ef000017945 */ /* 0x000fe20003800000 */
[----:B------:R-:W-:Y:S01]  /*a8d0*/  IADD3.X R52, R20, R65, R26, P3, P4 ;  /* 0x0000004114347210 */ /* 0x000fe20001fe841a */
[----:B------:R-:W-:Y:S01]  /*a8e0*/  IMAD.SHL.U32 R54, R54, 0x80, RZ ;  /* 0x0000008036367824 */ /* 0x000fe200078e00ff */
[----:B------:R-:W-:-:S04]  /*a8f0*/  SEL R147, R120, R147, !P6 ;  /* 0x0000009378937207 */ /* 0x000fc80007000000 */
[----:B------:R-:W-:Y:S02]  /*a900*/  LOP3.LUT R54, R54, 0x380, RZ, 0xc0, !PT ;  /* 0x0000038036367812 */ /* 0x000fe400078ec0ff */
[----:B-1----:R-:W-:-:S05]  /*a910*/  IADD3 R62, P3, R63, R60, RZ ;  /* 0x0000003c3f3e7210 */ /* 0x002fca0007f7e0ff */
[----:B------:R-:W-:Y:S01]  /*a920*/  IMAD.X R63, R52, 0x1, R61, P3 ;  /* 0x00000001343f7824 */ /* 0x000fe200018e063d */
[----:B------:R-:W-:-:S04]  /*a930*/  SHF.R.S32.HI R52, RZ, 0x1f, R147 ;  /* 0x0000001fff347819 */ /* 0x000fc80000011493 */
[----:B------:R-:W-:-:S04]  /*a940*/  LEA.HI R147, R52, R147, RZ, 0x5 ;  /* 0x0000009334937211 */ /* 0x000fc800078f28ff */
[----:B------:R-:W-:-:S05]  /*a950*/  LEA.HI.SX32 R67, R147, R28, 0x1b ;  /* 0x0000001c93437211 */ /* 0x000fca00078fdaff */
[----:B------:R-:W-:-:S05]  /*a960*/  IMAD.SHL.U32 R67, R67, 0x10, RZ ;  /* 0x0000001043437824 */ /* 0x000fca00078e00ff */
[----:B------:R-:W-:-:S04]  /*a970*/  LOP3.LUT R52, R54, 0x70, R67, 0xf8, !PT ;  /* 0x0000007036347812 */ /* 0x000fc800078ef843 */
[----:B------:R-:W-:-:S05]  /*a980*/  LOP3.LUT R52, R52, R139, RZ, 0x3c, !PT ;  /* 0x0000008b34347212 */ /* 0x000fca00078e3cff */
[----:B--2---:R-:W-:Y:S02]  /*a990*/  IMAD.IADD R52, R53, 0x1, R52 ;  /* 0x0000000135347824 */ /* 0x004fe400078e0234 */
[C---:B------:R-:W-:Y:S02]  /*a9a0*/  IMAD R53, R17.reuse, 0x7000, R113 ;  /* 0x0000700011357824 */ /* 0x040fe400078e0271 */
[----:B------:R-:W-:-:S03]  /*a9b0*/  IMAD R55, R17, 0x7000, R52 ;  /* 0x0000700011377824 */ /* 0x000fc600078e0234 */
[C---:B------:R-:W-:Y:S01]  /*a9c0*/  IADD3 R53, R16.reuse, R53, RZ ;  /* 0x0000003510357210 */ /* 0x040fe20007ffe0ff */
[----:B------:R-:W-:-:S05]  /*a9d0*/  IMAD.IADD R56, R16, 0x1, R55 ;  /* 0x0000000110387824 */ /* 0x000fca00078e0237 */
[----:B------:R-:W1:Y:S04]  /*a9e0*/  LDS.128 R52, [R53+0x20400] ;  /* 0x0204000035347984 */ /* 0x000e680000000c00 */
[----:B------:R-:W2:Y:S01]  /*a9f0*/  LDS.128 R56, [R56+0x20400] ;  /* 0x0204000038387984 */ /* 0x000ea20000000c00 */
[----:B------:R-:W-:Y:S05]  /*aa00*/  @P2 BRA `(.L_x_6164) ;  /* 0x0000000c00682947 */ /* 0x000fea0003800000 */
[--C-:B------:R-:W-:Y:S01]  /*aa10*/  SHF.R.U32.HI R84, RZ, 0x8, R77.reuse ;  /* 0x00000008ff547819 */ /* 0x100fe2000001164d */
[----:B-1----:R-:W-:Y:S01]  /*aa20*/  IMAD.MOV.U32 R70, RZ, RZ, R52 ;  /* 0x000000ffff467224 */ /* 0x002fe200078e0034 */
[----:B------:R-:W-:Y:S01]  /*aa30*/  LOP3.LUT R66, R77, 0xff, RZ, 0xc0, !PT ;  /* 0x000000ff4d427812 */ /* 0x000fe200078ec0ff */
[----:B------:R-:W-:Y:S01]  /*aa40*/  IMAD.MOV.U32 R64, RZ, RZ, R54 ;  /* 0x000000ffff407224 */ /* 0x000fe200078e0036 */
[----:B------:R-:W-:Y:S01]  /*aa50*/  SHF.R.U32.HI R69, RZ, 0x18, R77 ;  /* 0x00000018ff457819 */ /* 0x000fe2000001164d */
[----:B------:R-:W-:Y:S01]  /*aa60*/  IMAD.SHL.U32 R52, R84, 0x100, RZ ;  /* 0x0000010054347824 */ /* 0x000fe200078e00ff */
[----:B------:R-:W-:Y:S01]  /*aa70*/  SHF.R.U32.HI R75, RZ, 0x8, R81 ;  /* 0x00000008ff4b7819 */ /* 0x000fe20000011651 */
[----:B--2---:R-:W-:Y:S01]  /*aa80*/  IMAD.MOV.U32 R73, RZ, RZ, R56 ;  /* 0x000000ffff497224 */ /* 0x004fe200078e0038 */
[----:B------:R-:W-:Y:S02]  /*aa90*/  SHF.R.U32.HI R85, RZ, 0x10, R77 ;  /* 0x00000010ff557819 */ /* 0x000fe4000001164d */
[----:B------:R-:W-:Y:S01]  /*aaa0*/  PRMT R69, R69, 0x654, R66 ;  /* 0x0000065445457816 */ /* 0x000fe20000000042 */
[----:B------:R-:W-:Y:S01]  /*aab0*/  IMAD.SHL.U32 R54, R75, 0x100, RZ ;  /* 0x000001004b367824 */ /* 0x000fe200078e00ff */
[--C-:B------:R-:W-:Y:S01]  /*aac0*/  SHF.R.U32.HI R80, RZ, 0x8, R79.reuse ;  /* 0x00000008ff507819 */ /* 0x100fe2000001164f */
[----:B------:R-:W-:Y:S01]  /*aad0*/  IMAD.MOV.U32 R66, RZ, RZ, R58 ;  /* 0x000000ffff427224 */ /* 0x000fe200078e003a */
[----:B------:R-:W-:Y:S01]  /*aae0*/  LOP3.LUT R68, R79, 0xff, RZ, 0xc0, !PT ;  /* 0x000000ff4f447812 */ /* 0x000fe200078ec0ff */
[----:B------:R-:W-:Y:S01]  /*aaf0*/  IMAD.U32 R56, R85, 0x10000, RZ ;  /* 0x0001000055387824 */ /* 0x000fe200078e00ff */
[----:B------:R-:W-:-:S02]  /*ab00*/  SHF.R.U32.HI R71, RZ, 0x18, R79 ;  /* 0x00000018ff477819 */ /* 0x000fc4000001164f */
[----:B------:R-:W-:Y:S02]  /*ab10*/  LOP3.LUT R72, R81, 0xff, RZ, 0xc0, !PT ;  /* 0x000000ff51487812 */ /* 0x000fe400078ec0ff */
[----:B------:R-:W-:Y:S02]  /*ab20*/  SHF.R.U32.HI R77, RZ, 0x18, R81 ;  /* 0x00000018ff4d7819 */ /* 0x000fe40000011651 */
[----:B------:R-:W-:Y:S02]  /*ab30*/  SHF.R.U32.HI R74, RZ, 0x8, R83 ;  /* 0x00000008ff4a7819 */ /* 0x000fe40000011653 */
[----:B------:R-:W-:Y:S02]  /*ab40*/  LOP3.LUT R69, R69, 0xff00, R52, 0xf8, !PT ;  /* 0x0000ff0045457812 */ /* 0x000fe400078ef834 */
[----:B------:R-:W-:Y:S01]  /*ab50*/  PRMT R71, R71, 0x654, R68 ;  /* 0x0000065447477816 */ /* 0x000fe20000000044 */
[----:B------:R-:W-:Y:S01]  /*ab60*/  IMAD.SHL.U32 R58, R74, 0x100, RZ ;  /* 0x000001004a3a7824 */ /* 0x000fe200078e00ff */
[----:B------:R-:W-:-:S02]  /*ab70*/  PRMT R77, R77, 0x654, R72 ;  /* 0x000006544d4d7816 */ /* 0x000fc40000000048 */
[----:B------:R-:W-:Y:S02]  /*ab80*/  SHF.L.U32 R52, R80, 0x8, RZ ;  /* 0x0000000850347819 */ /* 0x000fe400000006ff */
[----:B------:R-:W-:Y:S02]  /*ab90*/  SHF.R.U32.HI R82, RZ, 0x10, R79 ;  /* 0x00000010ff527819 */ /* 0x000fe4000001164f */
[----:B------:R-:W-:Y:S02]  /*aba0*/  LOP3.LUT R75, R71, 0xff00, R52, 0xf8, !PT ;  /* 0x0000ff00474b7812 */ /* 0x000fe400078ef834 */
[----:B------:R-:W-:Y:S01]  /*abb0*/  LOP3.LUT R79, R77, 0xff00, R54, 0xf8, !PT ;  /* 0x0000ff004d4f7812 */ /* 0x000fe200078ef836 */
[----:B------:R-:W-:Y:S01]  /*abc0*/  IMAD.U32 R52, R82, 0x10000, RZ ;  /* 0x0001000052347824 */ /* 0x000fe200078e00ff */
[----:B------:R-:W-:Y:S02]  /*abd0*/  F2FP.F16.E4M3.UNPACK_B R77, R144.H1 ;  /* 0x00000090ff4d723e */ /* 0x000fe400030006ff */
[----:B------:R-:W-:-:S02]  /*abe0*/  F2FP.F16.E4M3.UNPACK_B R74, R73.H1 ;  /* 0x00000049ff4a723e */ /* 0x000fc400030006ff */
[----:B------:R-:W-:Y:S01]  /*abf0*/  F2FP.F16.E4M3.UNPACK_B R71, R70.H1 ;  /* 0x00000046ff47723e */ /* 0x000fe200030006ff */
[----:B------:R-:W-:Y:S01]  /*ac00*/  HADD2.F32 R54, -RZ, R77.H0_H0 ;  /* 0x2000004dff367230 */ /* 0x000fe20000004100 */
[----:B------:R-:W-:Y:S02]  /*ac10*/  SHF.R.U32.HI R78, RZ, 0x10, R81 ;  /* 0x00000010ff4e7819 */ /* 0x000fe40000011651 */
[----:B------:R-:W-:Y:S01]  /*ac20*/  SHF.R.U32.HI R76, RZ, 0x10, R83 ;  /* 0x00000010ff4c7819 */ /* 0x000fe20000011653 */
[----:B------:R-:W-:Y:S01]  /*ac30*/  HADD2.F32 R68, -RZ, R71.H0_H0 ;  /* 0x20000047ff447230 */ /* 0x000fe20000004100 */
[----:B------:R-:W-:Y:S02]  /*ac40*/  LOP3.LUT R81, R83, 0xff0000ff, RZ, 0xc0, !PT ;  /* 0xff0000ff53517812 */ /* 0x000fe400078ec0ff */
[----:B------:R-:W-:Y:S01]  /*ac50*/  LOP3.LUT R56, R69, 0xff0000, R56, 0xf8, !PT ;  /* 0x00ff000045387812 */ /* 0x000fe200078ef838 */
[----:B------:R-:W-:Y:S01]  /*ac60*/  HADD2.F32 R69, -RZ, R74.H0_H0 ;  /* 0x2000004aff457230 */ /* 0x000fe20000004100 */
[----:B------:R-:W-:Y:S01]  /*ac70*/  F2FP.F16.E4M3.UNPACK_B R72, R142.H1 ;  /* 0x0000008eff48723e */ /* 0x000fe200030006ff */
[----:B------:R-:W-:Y:S01]  /*ac80*/  IMAD.U32 R76, R76, 0x10000, RZ ;  /* 0x000100004c4c7824 */ /* 0x000fe200078e00ff */
[----:B------:R-:W-:Y:S01]  /*ac90*/  LOP3.LUT R81, R81, 0xff00, R58, 0xf8, !PT ;  /* 0x0000ff0051517812 */ /* 0x000fe200078ef83a */
[----:B------:R-:W-:Y:S01]  /*aca0*/  IMAD.U32 R58, R78, 0x10000, RZ ;  /* 0x000100004e3a7824 */ /* 0x000fe200078e00ff */
[----:B------:R-:W-:Y:S01]  /*acb0*/  LOP3.LUT R52, R75, 0xff0000, R52, 0xf8, !PT ;  /* 0x00ff00004b347812 */ /* 0x000fe200078ef834 */
[----:B------:R-:W-:-:S02]  /*acc0*/  HADD2.F32 R75, -RZ, R72.H0_H0 ;  /* 0x20000048ff4b7230 */ /* 0x000fc40000004100 */
[-C--:B------:R-:W-:Y:S01]  /*acd0*/  FMUL.FTZ R83, R69, R54.reuse ;  /* 0x0000003645537220 */ /* 0x080fe20000410000 */
[C---:B------:R-:W-:Y:S01]  /*ace0*/  FMUL.FTZ R78, R68.reuse, R54 ;  /* 0x00000036444e7220 */ /* 0x040fe20000410000 */
        /* <DEDUP_REMOVED lines=65> */
[--C-:B------:R-:W-:Y:S01]  /*b100*/  HADD2.F32 R72, -RZ, R141.reuse.H0_H0 ;  /* 0x2000008dff487230 */ /* 0x100fe20000004100 */
[----:B------:R-:W-:Y:S01]  /*b110*/  F2FP.F16.E4M3.UNPACK_B R77, R58 ;  /* 0x0000003aff4d723e */ /* 0x000fe200020006ff */
[----:B------:R-:W-:Y:S02]  /*b120*/  HADD2.F32 R64, -RZ, R64.H1_H1 ;  /* 0x30000040ff407230 */ /* 0x000fe40000004100 */
[-C--:B------:R-:W-:Y:S01]  /*b130*/  FMUL.FTZ R73, R70, R143.reuse ;  /* 0x0000008f46497220 */ /* 0x080fe20000410000 */
[----:B------:R-:W-:Y:S02]  /*b140*/  HADD2.F32 R141, -RZ, R141.H1_H1 ;  /* 0x3000008dff8d7230 */ /* 0x000fe40000004100 */
[-C--:B------:R-:W-:Y:S01]  /*b150*/  FFMA.FTZ R66, R66, R72.reuse, -R75 ;  /* 0x0000004842427223 */ /* 0x080fe2000001084b */
[----:B------:R-:W-:Y:S01]  /*b160*/  FFMA.FTZ R74, R71, R72, R74 ;  /* 0x00000048474a7223 */ /* 0x000fe2000001004a */
[C---:B------:R-:W-:Y:S01]  /*b170*/  FMUL.FTZ R143, R64.reuse, R143 ;  /* 0x0000008f408f7220 */ /* 0x040fe20000410000 */
[----:B------:R-:W-:Y:S01]  /*b180*/  F2FP.F16.E4M3.UNPACK_B R72, R57 ;  /* 0x00000039ff48723e */ /* 0x000fe200020006ff */
[----:B------:R-:W-:Y:S01]  /*b190*/  FFMA.FTZ R85, R64, R141, -R73 ;  /* 0x0000008d40557223 */ /* 0x000fe20000010849 */
[----:B------:R-:W-:Y:S01]  /*b1a0*/  F2FP.SATFINITE.E4M3.F32.PACK_AB_MERGE_C R80, R80, R69, RZ ;  /* 0x000000455050723e */ /* 0x000fe200048070ff */
[----:B------:R-:W-:Y:S01]  /*b1b0*/  FFMA.FTZ R143, R70, R141, R143 ;  /* 0x0000008d468f7223 */ /* 0x000fe2000001008f */
[----:B------:R-:W-:Y:S01]  /*b1c0*/  F2FP.F16.E4M3.UNPACK_B R71, R53 ;  /* 0x00000035ff47723e */ /* 0x000fe200020006ff */
[--C-:B------:R-:W-:Y:S01]  /*b1d0*/  HADD2.F32 R73, -RZ, R72.reuse.H0_H0 ;  /* 0x20000048ff497230 */ /* 0x100fe20000004100 */
[----:B------:R-:W-:Y:S01]  /*b1e0*/  F2FP.SATFINITE.E4M3.F32.PACK_AB_MERGE_C R69, R81, R78, R68 ;  /* 0x0000004e5145723e */ /* 0x000fe20004807044 */
[----:B------:R-:W-:Y:S01]  /*b1f0*/  HADD2.F32 R78, -RZ, R77.H0_H0 ;  /* 0x2000004dff4e7230 */ /* 0x000fe20000004100 */
[----:B------:R-:W-:Y:S01]  /*b200*/  F2FP.F16.E4M3.UNPACK_B R75, R56 ;  /* 0x00000038ff4b723e */ /* 0x000fe200020006ff */
[----:B------:R-:W-:Y:S01]  /*b210*/  HADD2.F32 R70, -RZ, R71.H0_H0 ;  /* 0x20000047ff467230 */ /* 0x000fe20000004100 */
[----:B------:R-:W-:Y:S01]  /*b220*/  F2FP.SATFINITE.E4M3.F32.PACK_AB_MERGE_C R64, R87, R76, RZ ;  /* 0x0000004c5740723e */ /* 0x000fe200048070ff */
[----:B------:R-:W-:Y:S01]  /*b230*/  HADD2.F32 R77, -RZ, R77.H1_H1 ;  /* 0x3000004dff4d7230 */ /* 0x000fe20000004100 */
        /* <DEDUP_REMOVED lines=9> */
[-C--:B------:R-:W-:Y:S01]  /*b2d0*/  FMUL.FTZ R79, R74, R77.reuse ;  /* 0x0000004d4a4f7220 */ /* 0x080fe20000410000 */
[----:B------:R-:W-:Y:S01]  /*b2e0*/  FFMA.FTZ R71, R73, R76, R78 ;  /* 0x0000004c49477223 */ /* 0x000fe2000001004e */
        /* <DEDUP_REMOVED lines=76> */
.L_x_6164:
[----:B------:R-:W-:Y:S05]  /*b7b0*/  BSYNC B1 ;  /* 0x0000000000017941 */ /* 0x000fea0003800000 */
.L_x_6163:
        /* <DEDUP_REMOVED lines=10> */
.L_x_6104:
[----:B------:R-:W2:Y:S02]  /*b860*/  LDL R52, [R1+0x44] ;  /* 0x0000440001347983 */ /* 0x000ea40000100800 */
[----:B--2---:R-:W-:-:S13]  /*b870*/  R2UR UR4, R52 ;  /* 0x00000000340472ca */ /* 0x004fda00000e0000 */
[----:B------:R-:W-:-:S06]  /*b880*/  UISETP.NE.AND UP0, UPT, UR4, 0x3, UPT ;  /* 0x000000030400788c */ /* 0x000fcc000bf05270 */
[----:B------:R-:W-:-:S13]  /*b890*/  PLOP3.LUT P5, PT, PT, PT, UP0, 0x80, 0x0 ;  /* 0x000000000000781c */ /* 0x000fda0003faf008 */
[----:B------:R-:W-:Y:S05]  /*b8a0*/  @!P5 BRA `(.L_x_6165) ;  /* 0x000000000004d947 */ /* 0x000fea0003800000 */
[----:B------:R-:W-:Y:S01]  /*b8b0*/  BPT.TRAP 0x1 ;  /* 0x000000040000795c */ /* 0x000fe20000300000 */
.L_x_6165:
        /* <DEDUP_REMOVED lines=9> */
.L_x_6394:
[----:B------:R-:W-:Y:S05]  /*b950*/  BSYNC B1 ;  /* 0x0000000000017941 */ /* 0x000fea0003800000 */
.L_x_6166:
[----:B------:R-:W-:Y:S01]  /*b960*/  ISETP.GE.AND P2, PT, R228, R119, PT ;  /* 0x00000077e400720c */ /* 0x000fe20003f46270 */
[----:B------:R-:W-:Y:S01]  /*b970*/  IMAD R53, R53, R126, R52 ;  /* 0x0000007e35357224 */ /* 0x000fe200078e0234 */
[----:B------:R-:W-:Y:S01]  /*b980*/  BSSY B1, `(.L_x_6168) ;  /* 0x0000014000017945 */ /* 0x000fe20003800000 */
[----:B------:R-:W-:-:S04]  /*b990*/  IMAD.WIDE.U32 R56, R126, R25, RZ ;  /* 0x000000197e387225 */ /* 0x000fc800078e00ff */
[----:B------:R-:W-:-:S06]  /*b9a0*/  IMAD.IADD R60, R53, 0x1, R57 ;  /* 0x00000001353c7824 */ /* 0x000fcc00078e0239 */
[----:B------:R-:W-:Y:S05]  /*b9b0*/  @P2 BRA `(.L_x_6169) ;  /* 0x0000000000402947 */ /* 0x000fea0003800000 */
[----:B------:R-:W1:Y:S01]  /*b9c0*/  @!P0 LDS.128 R52, [R118+0x20400] ;  /* 0x0204000076348984 */ /* 0x000e620000000c00 */
[----:B------:R-:W2:Y:S02]  /*b9d0*/  @!P0 LDC.64 R58, c[0x0][0x2e8] ;  /* 0x0000ba00ff3a8b82 */ /* 0x000ea40000000a00 */
[----:B--2---:R-:W-:-:S04]  /*b9e0*/  @!P0 IADD3 R58, P2, P3, R56, R58, R21 ;  /* 0x0000003a383a8210 */ /* 0x004fc80007b5e015 */
[----:B------:R-:W-:-:S05]  /*b9f0*/  @!P0 IADD3.X R59, R60, R59, R13, P2, P3 ;  /* 0x0000003b3c3b8210 */ /* 0x000fca00017e640d */
[----:B-1----:R1:W-:Y:S01]  /*ba00*/  @!P0 STG.E.128 desc[UR60][R58.64], R52 ;  /* 0x000000343a008986 */ /* 0x0023e2000c101d3c */
[----:B------:R-:W-:Y:S05]  /*ba10*/  @P1 BRA `(.L_x_6169) ;  /* 0x0000000000281947 */ /* 0x000fea0003800000 */
[----:B------:R-:W-:Y:S01]  /*ba20*/  ULDC.64 UR4, c[0x0][0x2e8] ;  /* 0x0000ba0000047ab9 */ /* 0x000fe20000000a00 */
[----:B-1----:R-:W-:Y:S02]  /*ba30*/  IADD3 R52, R34, 0x40, RZ ;  /* 0x0000004022347810 */ /* 0x002fe40007ffe0ff */
[----:B------:R-:W-:-:S04]  /*ba40*/  IADD3 R58, P2, P3, R14, UR4, R56 ;  /* 0x000000040e3a7c10 */ /* 0x000fc8000fb5e038 */
[----:B------:R-:W-:Y:S02]  /*ba50*/  IADD3.X R59, R109, UR5, R60, P2, P3 ;  /* 0x000000056d3b7c10 */ /* 0x000fe400097e643c */
[----:B------:R-:W-:-:S13]  /*ba60*/  LOP3.LUT P2, RZ, R229, 0x4, RZ, 0xc0, !PT ;  /* 0x00000004e5ff7812 */ /* 0x000fda000784c0ff */
[----:B------:R-:W-:-:S04]  /*ba70*/  @P2 VIADD R52, R34, 0xffffffc0 ;  /* 0xffffffc022342836 */ /* 0x000fc80000000000 */
[----:B------:R-:W-:-:S04]  /*ba80*/  IMAD R53, R17, 0x7000, R52 ;  /* 0x0000700011357824 */ /* 0x000fc800078e0234 */
[----:B------:R-:W-:-:S06]  /*ba90*/  IMAD.IADD R53, R16, 0x1, R53 ;  /* 0x0000000110357824 */ /* 0x000fcc00078e0235 */
[----:B------:R-:W1:Y:S04]  /*baa0*/  LDS.128 R52, [R53+0x20400] ;  /* 0x0204000035347984 */ /* 0x000e680000000c00 */
[----:B-1----:R2:W-:Y:S02]  /*bab0*/  STG.E.128 desc[UR60][R58.64], R52 ;  /* 0x000000343a007986 */ /* 0x0025e4000c101d3c */
.L_x_6169:
[----:B------:R-:W-:Y:S05]  /*bac0*/  BSYNC B1 ;  /* 0x0000000000017941 */ /* 0x000fea0003800000 */
.L_x_6168:
[----:B-12---:R-:W-:Y:S01]  /*bad0*/  VIADD R52, R228, 0x40 ;  /* 0x00000040e4347836 */ /* 0x006fe20000000000 */
[----:B------:R-:W-:Y:S04]  /*bae0*/  BSSY B1, `(.L_x_6170) ;  /* 0x0000015000017945 */ /* 0x000fe80003800000 */
[----:B------:R-:W-:-:S13]  /*baf0*/  ISETP.GE.AND P2, PT, R52, R119, PT ;  /* 0x000000773400720c */ /* 0x000fda0003f46270 */
[----:B------:R-:W-:Y:S05]  /*bb00*/  @P2 BRA `(.L_x_6171) ;  /* 0x0000000000482947 */ /* 0x000fea0003800000 */
[----:B------:R-:W1:Y:S01]  /*bb10*/  @!P0 LDS.128 R52, [R118+0x22400] ;  /* 0x0224000076348984 */ /* 0x000e620000000c00 */
[----:B------:R-:W2:Y:S01]  /*bb20*/  @!P0 LDC.64 R58, c[0x0][0x2e8] ;  /* 0x0000ba00ff3a8b82 */ /* 0x000ea20000000a00 */
[----:B------:R-:W-:-:S05]  /*bb30*/  IADD3 R61, P2, R106, R56, RZ ;  /* 0x000000386a3d7210 */ /* 0x000fca0007f5e0ff */
[----:B------:R-:W-:Y:S01]  /*bb40*/  IMAD.X R62, R60, 0x1, R107, P2 ;  /* 0x000000013c3e7824 */ /* 0x000fe200010e066b */
[----:B--2---:R-:W-:-:S04]  /*bb50*/  @!P0 IADD3 R58, P2, P3, R61, R58, R21 ;  /* 0x0000003a3d3a8210 */ /* 0x004fc80007b5e015 */
[----:B------:R-:W-:-:S05]  /*bb60*/  @!P0 IADD3.X R59, R62, R59, R13, P2, P3 ;  /* 0x0000003b3e3b8210 */ /* 0x000fca00017e640d */
[----:B-1----:R1:W-:Y:S01]  /*bb70*/  @!P0 STG.E.128 desc[UR60][R58.64], R52 ;  /* 0x000000343a008986 */ /* 0x0023e2000c101d3c */
[----:B------:R-:W-:Y:S05]  /*bb80*/  @P1 BRA `(.L_x_6171) ;  /* 0x0000000000281947 */ /* 0x000fea0003800000 */
[----:B------:R-:W-:Y:S01]  /*bb90*/  ULDC.64 UR4, c[0x0][0x2e8] ;  /* 0x0000ba0000047ab9 */ /* 0x000fe20000000a00 */
[----:B-1----:R-:W-:Y:S01]  /*bba0*/  VIADD R52, R34, 0x40 ;  /* 0x0000004022347836 */ /* 0x002fe20000000000 */
[----:B------:R-:W-:-:S04]  /*bbb0*/  IADD3 R58, P2, P3, R14, UR4, R61 ;  /* 0x000000040e3a7c10 */ /* 0x000fc8000fb5e03d */
[----:B------:R-:W-:Y:S02]  /*bbc0*/  IADD3.X R59, R109, UR5, R62, P2, P3 ;  /* 0x000000056d3b7c10 */ /* 0x000fe400097e643e */
[----:B------:R-:W-:-:S13]  /*bbd0*/  LOP3.LUT P2, RZ, R229, 0x4, RZ, 0xc0, !PT ;  /* 0x00000004e5ff7812 */ /* 0x000fda000784c0ff */
[----:B------:R-:W-:-:S04]  /*bbe0*/  @P2 VIADD R52, R34, 0xffffffc0 ;  /* 0xffffffc022342836 */ /* 0x000fc80000000000 */
[----:B------:R-:W-:-:S05]  /*bbf0*/  IMAD R53, R17, 0x7000, R52 ;  /* 0x0000700011357824 */ /* 0x000fca00078e0234 */
[----:B------:R-:W-:-:S06]  /*bc00*/  IADD3 R53, R16, R53, RZ ;  /* 0x0000003510357210 */ /* 0x000fcc0007ffe0ff */
[----:B------:R-:W1:Y:S04]  /*bc10*/  LDS.128 R52, [R53+0x22400] ;  /* 0x0224000035347984 */ /* 0x000e680000000c00 */
[----:B-1----:R2:W-:Y:S02]  /*bc20*/  STG.E.128 desc[UR60][R58.64], R52 ;  /* 0x000000343a007986 */ /* 0x0025e4000c101d3c */
.L_x_6171:
[----:B------:R-:W-:Y:S05]  /*bc30*/  BSYNC B1 ;  /* 0x0000000000017941 */ /* 0x000fea0003800000 */
.L_x_6170:
[----:B-12---:R-:W-:Y:S01]  /*bc40*/  VIADD R52, R228, 0x80 ;  /* 0x00000080e4347836 */ /* 0x006fe20000000000 */
[----:B------:R-:W-:Y:S04]  /*bc50*/  BSSY B1, `(.L_x_6172) ;  /* 0x0000015000017945 */ /* 0x000fe80003800000 */
[----:B------:R-:W-:-:S13]  /*bc60*/  ISETP.GE.AND P2, PT, R52, R119, PT ;  /* 0x000000773400720c */ /* 0x000fda0003f46270 */
[----:B------:R-:W-:Y:S05]  /*bc70*/  @P2 BRA `(.L_x_6173) ;  /* 0x0000000000482947 */ /* 0x000fea0003800000 */
[----:B------:R-:W1:Y:S01]  /*bc80*/  @!P0 LDS.128 R52, [R118+0x24400] ;  /* 0x0244000076348984 */ /* 0x000e620000000c00 */
[----:B------:R-:W2:Y:S01]  /*bc90*/  @!P0 LDC.64 R58, c[0x0][0x2e8] ;  /* 0x0000ba00ff3a8b82 */ /* 0x000ea20000000a00 */
[----:B------:R-:W-:-:S05]  /*bca0*/  LEA R61, P2, R44, R56, 0x7 ;  /* 0x000000382c3d7211 */ /* 0x000fca00078438ff */
        /* <DEDUP_REMOVED lines=15> */
.L_x_6173:
[----:B------:R-:W-:Y:S05]  /*bda0*/  BSYNC B1 ;  /* 0x0000000000017941 */ /* 0x000fea0003800000 */
.L_x_6172:
[----:B-12---:R-:W-:-:S05]  /*bdb0*/  VIADD R52, R228, 0xc0 ;  /* 0x000000c0e4347836 */ /* 0x006fca0000000000 */
[----:B------:R-:W-:-:S13]  /*bdc0*/  ISETP.GE.AND P2, PT, R52, R119, PT ;  /* 0x000000773400720c */ /* 0x000fda0003f46270 */
[----:B------:R-:W-:Y:S05]  /*bdd0*/  @P2 BRA `(.L_x_6141) ;  /* 0x0000000000582947 */ /* 0x000fea0003800000 */
[----:B------:R-:W1:Y:S01]  /*bde0*/  LDC.64 R54, c[0x0][0x300] ;  /* 0x0000c000ff367b82 */ /* 0x000e620000000a00 */
[----:B------:R-:W-:Y:S01]  /*bdf0*/  MOV R58, R56 ;  /* 0x00000038003a7202 */ /* 0x000fe20000000f00 */
[----:B------:R-:W-:-:S06]  /*be00*/  IMAD.MOV.U32 R59, RZ, RZ, R60 ;  /* 0x000000ffff3b7224 */ /* 0x000fcc00078e003c */
[----:B------:R-:W2:Y:S01]  /*be10*/  @!P0 LDC.64 R52, c[0x0][0x2e8] ;  /* 0x0000ba00ff348b82 */ /* 0x000ea20000000a00 */
[----:B-1----:R-:W-:-:S04]  /*be20*/  IMAD.WIDE.U32 R58, R54, 0xc0, R58 ;  /* 0x000000c0363a7825 */ /* 0x002fc800078e003a */
[----:B------:R-:W-:-:S04]  /*be30*/  IMAD R55, R55, 0xc0, RZ ;  /* 0x000000c037377824 */ /* 0x000fc800078e02ff */
[----:B------:R-:W-:Y:S01]  /*be40*/  IMAD.IADD R60, R59, 0x1, R55 ;  /* 0x000000013b3c7824 */ /* 0x000fe200078e0237 */
[----:B--2---:R-:W-:-:S04]  /*be50*/  @!P0 IADD3 R56, P2, P3, R58, R52, R21 ;  /* 0x000000343a388210 */ /* 0x004fc80007b5e015 */
[----:B------:R-:W-:Y:S02]  /*be60*/  @!P0 IADD3.X R57, R60, R53, R13, P2, P3 ;  /* 0x000000353c398210 */ /* 0x000fe400017e640d */
[----:B------:R-:W1:Y:S04]  /*be70*/  @!P0 LDS.128 R52, [R118+0x26400] ;  /* 0x0264000076348984 */ /* 0x000e680000000c00 */
        /* <DEDUP_REMOVED lines=12> */
.L_x_6141:
[----:B------:R-:W-:Y:S05]  /*bf40*/  BSYNC B0 ;  /* 0x0000000000007941 */ /* 0x000fea0003800000 */
.L_x_6103:
[----:B-1234-:R-:W1:Y:S01]  /*bf50*/  S2R R52, SR_TID.X ;  /* 0x0000000000347919 */ /* 0x01ee620000002100 */
[----:B------:R-:W-:Y:S01]  /*bf60*/  @!PT LDS RZ, [RZ] ;  /* 0x00000000fffff984 */ /* 0x000fe20000000800 */
[----:B------:R-:W-:Y:S01]  /*bf70*/  @!PT LDS RZ, [RZ] ;  /* 0x00000000fffff984 */ /* 0x000fe20000000800 */
[----:B------:R-:W-:Y:S01]  /*bf80*/  @!PT LDS RZ, [RZ] ;  /* 0x00000000fffff984 */ /* 0x000fe20000000800 */
[----:B------:R-:W-:Y:S01]  /*bf90*/  @!PT LDS RZ, [RZ] ;  /* 0x00000000fffff984 */ /* 0x000fe20000000800 */
[----:B------:R2:W-:Y:S06]  /*bfa0*/  MEMBAR.ALL.CTA ;  /* 0x0000000000007992 */ /* 0x0005ec0000008000 */
[----:B--2---:R-:W2:Y:S01]  /*bfb0*/  FENCE.VIEW.ASYNC.S ;  /* 0x00000000000073c6 */ /* 0x004ea20000000000 */
[----:B------:R-:W-:Y:S05]  /*bfc0*/  WARPSYNC.ALL ;  /* 0x0000000000007948 */ /* 0x000fea0003800000 */
[----:B------:R-:W-:Y:S01]  /*bfd0*/  BSSY B0, `(.L_x_6174) ;  /* 0x0000009000007945 */ /* 0x000fe20003800000 */
[----:B-1----:R-:W-:Y:S01]  /*bfe0*/  LOP3.LUT R52, R52, 0x7f, RZ, 0xc0, !PT ;  /* 0x0000007f34347812 */ /* 0x002fe200078ec0ff */
[----:B--2---:R1:W-:Y:S03]  /*bff0*/  BAR.SYNC.DEFER_BLOCKING R135, 0x80 ;  /* 0x000200870000751d */ /* 0x0043e60000010000 */
[----:B------:R-:W-:-:S13]  /*c000*/  ISETP.NE.AND P2, PT, R52, RZ, PT ;  /* 0x000000ff3400720c */ /* 0x000fda0003f45270 */
[----:B------:R-:W-:-:S05]  /*c010*/  @!P2 VIADD R52, R111, 0x2e8a0 ;  /* 0x0002e8a06f34a836 */ /* 0x000fca0000000000 */
[----:B------:R-:W-:-:S04]  /*c020*/  @!P2 PRMT R52, RZ, 0x654, R52 ;  /* 0x00000654ff34a816 */ /* 0x000fc80000000034 */
[----:B------:R1:W-:Y:S01]  /*c030*/  @!P2 SYNCS.ARRIVE.TRANS64.RED.A1T0 RZ, [R52+URZ], RZ ;  /* 0x000000ff34ffa9a7 */ /* 0x0003e2000810043f */
[----:B------:R-:W-:Y:S05]  /*c040*/  @!P5 BRA `(.L_x_6175) ;  /* 0x000000000004d947 */ /* 0x000fea0003800000 */
[----:B------:R-:W-:Y:S01]  /*c050*/  BPT.TRAP 0x1 ;  /* 0x000000040000795c */ /* 0x000fe20000300000 */
.L_x_6175:
[----:B------:R-:W-:Y:S05]  /*c060*/  BSYNC B0 ;  /* 0x0000000000007941 */ /* 0x000fea0003800000 */
.L_x_6174:
[----:B------:R-:W2:Y:S01]  /*c070*/  SYNCS.PHASECHK.TRANS64.TRYWAIT P3, [R111+URZ+0x2e8b0], R125 ;  /* 0x02e8b07d6f0075a7 */ /* 0x000ea2000806017f */
[----:B------:R-:W-:Y:S01]  /*c080*/  ULDC.64 UR38, c[0x0][0x328] ;  /* 0x0000ca0000267ab9 */ /* 0x000fe20000000a00 */
[----:B------:R-:W-:Y:S01]  /*c090*/  ULDC.64 UR36, c[0x0][0x318] ;  /* 0x0000c60000247ab9 */ /* 0x000fe20000000a00 */
[----:B------:R-:W-:Y:S04]  /*c0a0*/  BSSY B0, `(.L_x_6176) ;  /* 0x0000002000007945 */ /* 0x000fe80003800000 */
[----:B--2---:R-:W-:Y:S05]  /*c0b0*/  @!P3 BRA `(.L_x_6177) ;  /* 0x0000017c0000b947 */ /* 0x004fea0003800000 */
.L_x_6395:
[----:B------:R-:W-:Y:S05]  /*c0c0*/  BSYNC B0 ;  /* 0x0000000000007941 */ /* 0x000fea0003800000 */
.L_x_6176:
[----:B------:R-:W-:Y:S01]  /*c0d0*/  ISETP.GE.AND P3, PT, R228, R119, PT ;  /* 0x00000077e400720c */ /* 0x000fe20003f66270 */
[----:B------:R-:W-:Y:S01]  /*c0e0*/  BSSY B0, `(.L_x_6178) ;  /* 0x0000017000007945 */ /* 0x000fe20003800000 */
[----:B------:R-:W-:-:S11]  /*c0f0*/  IMAD.WIDE R56, R25, 0xe0, R102 ;  /* 0x000000e019387825 */ /* 0x000fd600078e0266 */
[----:B------:R-:W-:Y:S05]  /*c100*/  @P3 BRA `(.L_x_6179) ;  /* 0x0000000000503947 */ /* 0x000fea0003800000 */
[----:B------:R-:W-:Y:S01]  /*c110*/  ULDC UR4, c[0x0][0x2f4] ;  /* 0x0000bd0000047ab9 */ /* 0x000fe20000000800 */
[----:B------:R-:W-:Y:S01]  /*c120*/  PLOP3.LUT P4, PT, PT, PT, PT, 0x8, 0x0 ;  /* 0x000000000000781c */ /* 0x000fe20003f8e170 */
[----:B------:R-:W-:Y:S01]  /*c130*/  IMAD.MOV.U32 R53, RZ, RZ, R110 ;  /* 0x000000ffff357224 */ /* 0x000fe200078e006e */
[----:B------:R-:W-:Y:S01]  /*c140*/  ISETP.GE.AND P3, PT, R4, UR4, PT ;  /* 0x0000000404007c0c */ /* 0x000fe2000bf66270 */
[----:B------:R-:W-:Y:S01]  /*c150*/  IMAD R55, R57, UR38, RZ ;  /* 0x0000002639377c24 */ /* 0x000fe2000f8e02ff */
[----:B-1----:R-:W-:-:S03]  /*c160*/  MOV R52, R48 ;  /* 0x0000003000347202 */ /* 0x002fc60000000f00 */
[C---:B------:R-:W-:Y:S02]  /*c170*/  IMAD R55, R56.reuse, UR39, R55 ;  /* 0x0000002738377c24 */ /* 0x040fe4000f8e0237 */
[----:B------:R-:W-:-:S06]  /*c180*/  IMAD.WIDE.U32 R52, R56, UR38, R52 ;  /* 0x0000002638347c25 */ /* 0x000fcc000f8e0034 */
[----:B------:R-:W-:Y:S01]  /*c190*/  @!P3 LOP3.LUT P5, RZ, R229, 0x4, RZ, 0xc0, !PT ;  /* 0x00000004e5ffb812 */ /* 0x000fe200078ac0ff */
[----:B------:R-:W-:-:S03]  /*c1a0*/  @!P3 VIADD R60, R117, 0x40 ;  /* 0x00000040753cb836 */ /* 0x000fc60000000000 */
[----:B------:R-:W-:Y:S02]  /*c1b0*/  @!P3 PLOP3.LUT P4, PT, P5, PT, PT, 0x80, 0x0 ;  /* 0x000000000000b81c */ /* 0x000fe40002f8f070 */
[----:B------:R-:W-:-:S04]  /*c1c0*/  IADD3 R58, P5, R52, UR36, RZ ;  /* 0x00000024343a7c10 */ /* 0x000fc8000ffbe0ff */
[----:B------:R-:W-:-:S07]  /*c1d0*/  IADD3.X R59, R53, UR37, R55, P5, !PT ;  /* 0x00000025353b7c10 */ /* 0x000fce000affe437 */
[----:B------:R-:W-:Y:S01]  /*c1e0*/  @P4 VIADD R60, R117, 0xffffffc0 ;  /* 0xffffffc0753c4836 */ /* 0x000fe20000000000 */
[----:B------:R-:W-:-:S03]  /*c1f0*/  ISETP.GE.AND P4, PT, R18, UR4, PT ;  /* 0x0000000412007c0c */ /* 0x000fc6000bf86270 */
[----:B------:R-:W-:-:S10]  /*c200*/  @!P3 IMAD.IADD R60, R16, 0x1, R60 ;  /* 0x00000001103cb824 */ /* 0x000fd400078e023c */
[----:B------:R-:W1:Y:S04]  /*c210*/  @!P4 LDS.128 R52, [R118+0xe400] ;  /* 0x00e400007634c984 */ /* 0x000e680000000c00 */
[----:B-1----:R-:W-:Y:S04]  /*c220*/  @!P4 STG.E.128 desc[UR60][R58.64], R52 ;  /* 0x000000343a00c986 */ /* 0x002fe8000c101d3c */
[----:B------:R-:W1:Y:S04]  /*c230*/  @!P3 LDS.128 R52, [R60+0xe400] ;  /* 0x00e400003c34b984 */ /* 0x000e680000000c00 */
[----:B-1----:R3:W-:Y:S02]  /*c240*/  @!P3 STG.E.128 desc[UR60][R58.64+0x40], R52 ;  /* 0x000040343a00b986 */ /* 0x0027e4000c101d3c */
.L_x_6179:
[----:B------:R-:W-:Y:S05]  /*c250*/  BSYNC B0 ;  /* 0x0000000000007941 */ /* 0x000fea0003800000 */
.L_x_6178:
[----:B-1-3--:R-:W-:Y:S01]  /*c260*/  VIADD R52, R228, 0x40 ;  /* 0x00000040e4347836 */ /* 0x00afe20000000000 */
[----:B------:R-:W-:Y:S04]  /*c270*/  BSSY B0, `(.L_x_6180) ;  /* 0x0000019000007945 */ /* 0x000fe80003800000 */
[----:B------:R-:W-:-:S13]  /*c280*/  ISETP.GE.AND P3, PT, R52, R119, PT ;  /* 0x000000773400720c */ /* 0x000fda0003f66270 */
[----:B------:R-:W-:Y:S05]  /*c290*/  @P3 BRA `(.L_x_6181) ;  /* 0x0000000000583947 */ /* 0x000fea0003800000 */
[----:B------:R-:W-:Y:S01]  /*c2a0*/  ULDC UR4, c[0x0][0x2f4] ;  /* 0x0000bd0000047ab9 */ /* 0x000fe20000000800 */
[----:B------:R-:W-:Y:S01]  /*c2b0*/  PLOP3.LUT P4, PT, PT, PT, PT, 0x8, 0x0 ;  /* 0x000000000000781c */ /* 0x000fe20003f8e170 */
[----:B------:R-:W-:Y:S01]  /*c2c0*/  IMAD.MOV.U32 R52, RZ, RZ, R48 ;  /* 0x000000ffff347224 */ /* 0x000fe200078e0030 */
[----:B------:R-:W-:Y:S01]  /*c2d0*/  ISETP.GE.AND P3, PT, R4, UR4, PT ;  /* 0x0000000404007c0c */ /* 0x000fe2000bf66270 */
[----:B------:R-:W-:-:S12]  /*c2e0*/  IMAD.MOV.U32 R53, RZ, RZ, R110 ;  /* 0x000000ffff357224 */ /* 0x000fd800078e006e */
[----:B------:R-:W-:Y:S02]  /*c2f0*/  @!P3 LOP3.LUT P5, RZ, R229, 0x4, RZ, 0xc0, !PT ;  /* 0x00000004e5ffb812 */ /* 0x000fe400078ac0ff */
[----:B------:R-:W-:Y:S02]  /*c300*/  @!P3 IADD3 R60, R117, 0x40, RZ ;  /* 0x00000040753cb810 */ /* 0x000fe40007ffe0ff */
[----:B------:R-:W-:Y:S02]  /*c310*/  @!P3 PLOP3.LUT P4, PT, P5, PT, PT, 0x80, 0x0 ;  /* 0x000000000000b81c */ /* 0x000fe40002f8f070 */
[----:B------:R-:W-:-:S05]  /*c320*/  IADD3 R55, P5, R56, 0x40, RZ ;  /* 0x0000004038377810 */ /* 0x000fca0007fbe0ff */
[----:B------:R-:W-:Y:S02]  /*c330*/  IMAD.X R54, RZ, RZ, R57, P5 ;  /* 0x000000ffff367224 */ /* 0x000fe400028e0639 */
[----:B------:R-:W-:-:S04]  /*c340*/  IMAD.WIDE.U32 R52, R55, UR38, R52 ;  /* 0x0000002637347c25 */ /* 0x000fc8000f8e0034 */
[----:B------:R-:W-:Y:S02]  /*c350*/  IMAD R54, R54, UR38, RZ ;  /* 0x0000002636367c24 */ /* 0x000fe4000f8e02ff */
[----:B------:R-:W-:Y:S01]  /*c360*/  @P4 VIADD R60, R117, 0xffffffc0 ;  /* 0xffffffc0753c4836 */ /* 0x000fe20000000000 */
[----:B------:R-:W-:Y:S01]  /*c370*/  IADD3 R58, P4, R52, UR36, RZ ;  /* 0x00000024343a7c10 */ /* 0x000fe2000ff9e0ff */
[----:B------:R-:W-:Y:S02]  /*c380*/  IMAD R55, R55, UR39, R54 ;  /* 0x0000002737377c24 */ /* 0x000fe4000f8e0236 */
[----:B------:R-:W-:-:S03]  /*c390*/  @!P3 IMAD.IADD R60, R16, 0x1, R60 ;  /* 0x00000001103cb824 */ /* 0x000fc600078e023c */
[----:B------:R-:W-:Y:S02]  /*c3a0*/  IADD3.X R59, R53, UR37, R55, P4, !PT ;  /* 0x00000025353b7c10 */ /* 0x000fe4000a7fe437 */
[----:B------:R-:W-:-:S13]  /*c3b0*/  ISETP.GE.AND P4, PT, R18, UR4, PT ;  /* 0x0000000412007c0c */ /* 0x000fda000bf86270 */
[----:B------:R-:W1:Y:S04]  /*c3c0*/  @!P4 LDS.128 R52, [R118+0x10400] ;  /* 0x010400007634c984 */ /* 0x000e680000000c00 */
[----:B-1----:R-:W-:Y:S04]  /*c3d0*/  @!P4 STG.E.128 desc[UR60][R58.64], R52 ;  /* 0x000000343a00c986 */ /* 0x002fe8000c101d3c */
[----:B------:R-:W1:Y:S04]  /*c3e0*/  @!P3 LDS.128 R52, [R60+0x10400] ;  /* 0x010400003c34b984 */ /* 0x000e680000000c00 */
[----:B-1----:R1:W-:Y:S02]  /*c3f0*/  @!P3 STG.E.128 desc[UR60][R58.64+0x40], R52 ;  /* 0x000040343a00b986 */ /* 0x0023e4000c101d3c */
.L_x_6181:
[----:B------:R-:W-:Y:S05]  /*c400*/  BSYNC B0 ;  /* 0x0000000000007941 */ /* 0x000fea0003800000 */
.L_x_6180:
[----:B-1----:R-:W-:Y:S01]  /*c410*/  VIADD R52, R228, 0x80 ;  /* 0x00000080e4347836 */ /* 0x002fe20000000000 */
        /* <DEDUP_REMOVED lines=25> */
.L_x_6183:
[----:B------:R-:W-:Y:S05]  /*c5b0*/  BSYNC B0 ;  /* 0x0000000000007941 */ /* 0x000fea0003800000 */
.L_x_6182:
        /* <DEDUP_REMOVED lines=16> */
[----:B------:R-:W-:Y:S02]  /*c6c0*/  @P4 VIADD R58, R117, 0xffffffc0 ;  /* 0xffffffc0753a4836 */ /* 0x000fe40000000000 */
[----:B------:R-:W-:Y:S01]  /*c6d0*/  IMAD R55, R55, UR39, R56 ;  /* 0x0000002737377c24 */ /* 0x000fe2000f8e0238 */
[----:B------:R-:W-:Y:S01]  /*c6e0*/  IADD3 R56, P4, R52, UR36, RZ ;  /* 0x0000002434387c10 */ /* 0x000fe2000ff9e0ff */
[----:B------:R-:W-:-:S03]  /*c6f0*/  @!P3 IMAD.IADD R58, R16, 0x1, R58 ;  /* 0x00000001103ab824 */ /* 0x000fc600078e023a */
[----:B------:R-:W-:Y:S02]  /*c700*/  IADD3.X R57, R53, UR37, R55, P4, !PT ;  /* 0x0000002535397c10 */ /* 0x000fe4000a7fe437 */
[----:B------:R-:W-:-:S13]  /*c710*/  ISETP.GE.AND P4, PT, R18, UR4, PT ;  /* 0x0000000412007c0c */ /* 0x000fda000bf86270 */
[----:B------:R-:W1:Y:S04]  /*c720*/  @!P4 LDS.128 R52, [R118+0x14400] ;  /* 0x014400007634c984 */ /* 0x000e680000000c00 */
[----:B-1----:R-:W-:Y:S04]  /*c730*/  @!P4 STG.E.128 desc[UR60][R56.64], R52 ;  /* 0x000000343800c986 */ /* 0x002fe8000c101d3c */
[----:B------:R-:W1:Y:S04]  /*c740*/  @!P3 LDS.128 R52, [R58+0x14400] ;  /* 0x014400003a34b984 */ /* 0x000e680000000c00 */
[----:B-1----:R1:W-:Y:S02]  /*c750*/  @!P3 STG.E.128 desc[UR60][R56.64+0x40], R52 ;  /* 0x000040343800b986 */ /* 0x0023e4000c101d3c */
.L_x_6185:
[----:B------:R-:W-:Y:S05]  /*c760*/  BSYNC B0 ;  /* 0x0000000000007941 */ /* 0x000fea0003800000 */
.L_x_6184:
[----:B------:R-:W-:Y:S01]  /*c770*/  @!PT LDS RZ, [RZ] ;  /* 0x00000000fffff984 */ /* 0x000fe20000000800 */
[----:B------:R-:W-:Y:S01]  /*c780*/  @!PT LDS RZ, [RZ] ;  /* 0x00000000fffff984 */ /* 0x000fe20000000800 */
[----:B------:R-:W-:Y:S01]  /*c790*/  @!PT LDS RZ, [RZ] ;  /* 0x00000000fffff984 */ /* 0x000fe20000000800 */
[----:B------:R-:W-:Y:S01]  /*c7a0*/  @!PT LDS RZ, [RZ] ;  /* 0x00000000fffff984 */ /* 0x000fe20000000800 */
[----:B------:R3:W-:Y:S06]  /*c7b0*/  MEMBAR.ALL.CTA ;  /* 0x0000000000007992 */ /* 0x0007ec0000008000 */
[----:B---3--:R-:W3:Y:S01]  /*c7c0*/  FENCE.VIEW.ASYNC.S ;  /* 0x00000000000073c6 */ /* 0x008ee20000000000 */
[----:B0-2---:R-:W-:Y:S01]  /*c7d0*/  @!P2 VIADD R111, R111, 0x2e8c0 ;  /* 0x0002e8c06f6fa836 */ /* 0x005fe20000000000 */
[----:B---3--:R0:W-:Y:S01]  /*c7e0*/  BAR.SYNC.DEFER_BLOCKING R135, 0x80 ;  /* 0x000200870000751d */ /* 0x0081e20000010000 */
[----:B------:R-:W-:Y:S01]  /*c7f0*/  ISETP.NE.AND P3, PT, R112, RZ, PT ;  /* 0x000000ff7000720c */ /* 0x000fe20003f65270 */
[----:B------:R-:W-:-:S02]  /*c800*/  VIADD R17, R17, 0x1 ;  /* 0x0000000111117836 */ /* 0x000fc40000000000 */
[----:B------:R-:W-:-:S04]  /*c810*/  @!P2 PRMT R111, RZ, 0x654, R111 ;  /* 0x00000654ff6fa816 */ /* 0x000fc8000000006f */
[----:B------:R0:W-:Y:S01]  /*c820*/  @!P2 SYNCS.ARRIVE.TRANS64.RED.A1T0 RZ, [R111+URZ], RZ ;  /* 0x000000ff6fffa9a7 */ /* 0x0001e2000810043f */
[----:B------:R-:W-:-:S04]  /*c830*/  ISETP.NE.AND P2, PT, R17, 0x2, PT ;  /* 0x000000021100780c */ /* 0x000fc80003f45270 */
[----:B-1----:R-:W-:Y:S02]  /*c840*/  SEL R52, RZ, 0x1, P2 ;  /* 0x00000001ff347807 */ /* 0x002fe40001000000 */
[----:B------:R-:W-:Y:S02]  /*c850*/  SEL R17, R17, RZ, P2 ;  /* 0x000000ff11117207 */ /* 0x000fe40001000000 */
[----:B------:R-:W-:Y:S01]  /*c860*/  LOP3.LUT R231, R231, R52, RZ, 0x3c, !PT ;  /* 0x00000034e7e77212 */ /* 0x000fe200078e3cff */
[----:B0-----:R-:W-:Y:S06]  /*c870*/  @P3 BRA `(.L_x_6186) ;  /* 0xffffff5c00b43947 */ /* 0x001fec000383ffff */
[----:B------:R-:W0:Y:S01]  /*c880*/  S2R R53, SR_TID.X ;  /* 0x0000000000357919 */ /* 0x000e220000002100 */
[----:B------:R-:W-:Y:S02]  /*c890*/  PLOP3.LUT P0, PT, PT, PT, PT, 0x8, 0x0 ;  /* 0x000000000000781c */ /* 0x000fe40003f0e170 */
[----:B0-----:R-:W-:-:S04]  /*c8a0*/  SHF.R.U32.HI R53, RZ, 0x7, R53 ;  /* 0x00000007ff357819 */ /* 0x001fc80000011635 */
[----:B------:R-:W-:-:S13]  /*c8b0*/  ISETP.NE.AND P3, PT, R53, 0x1, PT ;  /* 0x000000013500780c */ /* 0x000fda0003f65270 */
[----:B------:R-:W-:Y:S06]  /*c8c0*/  @!P3 BAR.ARV 0x9, 0x100 ;  /* 0x024400000000bb1d */ /* 0x000fec0000002000 */
.L_x_6098:
[----:B------:R-:W-:Y:S05]  /*c8d0*/  @P0 BRA `(.L_x_6187) ;  /* 0x00000000000c0947 */ /* 0x000fea0003800000 */
[----:B------:R-:W0:Y:S01]  /*c8e0*/  FENCE.VIEW.ASYNC.G ;  /* 0x00000000000073c6 */ /* 0x000e220000000100 */
[----:B------:R-:W-:Y:S05]  /*c8f0*/  WARPSYNC.ALL ;  /* 0x0000000000007948 */ /* 0x000fea0003800000 */
[----:B0-----:R-:W-:Y:S06]  /*c900*/  BAR.ARV 0xc, 0x180 ;  /* 0x0306000000007b1d */ /* 0x001fec0000002000 */
.L_x_6187:
        /* <DEDUP_REMOVED lines=37> */
[----:B------:R-:W-:Y:S02]  /*cb60*/  IMAD.MOV.U32 R3, RZ, RZ, 0x3f800000 ;  /* 0x3f800000ff037424 */ /* 0x000fe400078e00ff */
[----:B------:R0:W2:Y:S04]  /*cb70*/  @P1 LDG.E R0, desc[UR60][R8.64] ;  /* 0x0000003c08001981 */ /* 0x0000a8000c1e1900 */
[----:B------:R1:W2:Y:S01]  /*cb80*/  @P0 LDG.E R3, desc[UR60][R4.64] ;  /* 0x0000003c04030981 */ /* 0x0002a2000c1e1900 */
[----:B------:R-:W-:-:S02]  /*cb90*/  ISETP.GE.AND P1, PT, R138, 0x1, PT ;  /* 0x000000018a00780c */ /* 0x000fc40003f26270 */
[----:B------:R-:W-:Y:S02]  /*cba0*/  CS2R R88, SRZ ;  /* 0x0000000000587805 */ /* 0x000fe4000001ff00 */
[----:B------:R-:W-:Y:S01]  /*cbb0*/  PLOP3.LUT P0, PT, PT, PT, PT, 0x80, 0x0 ;  /* 0x000000000000781c */ /* 0x000fe20003f0f070 */
[----:B------:R-:W-:Y:S01]  /*cbc0*/  IMAD.MOV.U32 R87, RZ, RZ, RZ ;  /* 0x000000ffff577224 */ /* 0x000fe200078e00ff */
[----:B------:R-:W-:Y:S02]  /*cbd0*/  CS2R R6, SRZ ;  /* 0x0000000000067805 */ /* 0x000fe4000001ff00 */
[----:B------:R-:W-:Y:S02]  /*cbe0*/  CS2R R10, SRZ ;  /* 0x00000000000a7805 */ /* 0x000fe4000001ff00 */
[----:B0-----:R-:W-:Y:S02]  /*cbf0*/  CS2R R8, SRZ ;  /* 0x0000000000087805 */ /* 0x001fe4000001ff00 */
[----:B------:R-:W-:-:S02]  /*cc00*/  CS2R R12, SRZ ;  /* 0x00000000000c7805 */ /* 0x000fc4000001ff00 */
[----:B------:R-:W-:Y:S02]  /*cc10*/  CS2R R14, SRZ ;  /* 0x00000000000e7805 */ /* 0x000fe4000001ff00 */
[----:B-1----:R-:W-:Y:S02]  /*cc20*/  CS2R R4, SRZ ;  /* 0x0000000000047805 */ /* 0x002fe4000001ff00 */
        /* <DEDUP_REMOVED lines=23> */
[----:B------:R-:W-:Y:S02]  /*cda0*/  MOV R68, RZ ;  /* 0x000000ff00447202 */ /* 0x000fe40000000f00 */
[----:B------:R-:W-:Y:S01]  /*cdb0*/  CS2R R100, SRZ ;  /* 0x0000000000647805 */ /* 0x000fe2000001ff00 */
[----:B------:R-:W-:Y:S02]  /*cdc0*/  IMAD.MOV.U32 R72, RZ, RZ, RZ ;  /* 0x000000ffff487224 */ /* 0x000fe400078e00ff */
        /* <DEDUP_REMOVED lines=10> */
[----:B------:R-:W-:-:S06]  /*ce70*/  SHF.R.S32.HI R0, RZ, 0x7, R0 ;  /* 0x00000007ff007819 */ /* 0x000fcc0000011400 */
[----:B------:R-:W0:Y:S04]  /*ce80*/  SHFL.IDX PT, R0, R0, RZ, 0x1f ;  /* 0x00001fff00007589 */ /* 0x000e2800000e0000 */
[----:B0-----:R0:W-:Y:S02]  /*ce90*/  STL [R1+0x48], R0 ;  /* 0x0000480001007387 */ /* 0x0011e40000100800 */
.L_x_6398:
[----:B------:R-:W0:Y:S01]  /*cea0*/  LDL R3, [R1+0x48] ;  /* 0x0000480001037983 */ /* 0x000e220000100800 */
[----:B------:R-:W-:Y:S01]  /*ceb0*/  VIADD R27, R16, 0x1c400 ;  /* 0x0001c400101b7836 */ /* 0x000fe20000000000 */
[----:B------:R-:W-:Y:S04]  /*cec0*/  BSSY B6, `(.L_x_6190) ;  /* 0x0000019000067945 */ /* 0x000fe80003800000 */
[----:B------:R-:W-:Y:S02]  /*ced0*/  LOP3.LUT P0, RZ, R27, 0x9f, RZ, 0xc0, !PT ;  /* 0x0000009f1bff7812 */ /* 0x000fe4000780c0ff */
[----:B0-----:R-:W-:-:S04]  /*cee0*/  LEA.HI R0, R3, R3, RZ, 0x1 ;  /* 0x0000000303007211 */ /* 0x001fc800078f08ff */
[----:B------:R-:W-:-:S05]  /*cef0*/  LOP3.LUT R0, R0, 0x1e, RZ, 0xc0, !PT ;  /* 0x0000001e00007812 */ /* 0x000fca00078ec0ff */
[----:B------:R-:W-:-:S04]  /*cf00*/  IMAD.IADD R0, R3, 0x1, -R0 ;  /* 0x0000000103007824 */ /* 0x000fc800078e0a00 */
[----:B------:R-:W-:-:S05]  /*cf10*/  IMAD R0, R0, 0x2000, R27 ;  /* 0x0000200000007824 */ /* 0x000fca00078e021b */
[----:B------:R-:W-:-:S04]  /*cf20*/  SHF.R.U32.HI R0, RZ, 0x4, R0 ;  /* 0x00000004ff007819 */ /* 0x000fc80000011600 */
[----:B------:R-:W-:Y:S01]  /*cf30*/  LOP3.LUT R30, R0, 0x3fff, RZ, 0xc0, !PT ;  /* 0x00003fff001e7812 */ /* 0x000fe200078ec0ff */
[----:B------:R-:W-:Y:S06]  /*cf40*/  @!P0 BRA `(.L_x_6191) ;  /* 0x0000000000408947 */ /* 0x000fec0003800000 */
[----:B------:R-:W-:Y:S01]  /*cf50*/  MOV R0, 0x0 ;  /* 0x0000000000007802 */ /* 0x000fe20000000f00 */
[----:B------:R-:W-:Y:S01]  /*cf60*/  ULDC.64 UR4, c[0x4][0x198] ;  /* 0x0100660000047ab9 */ /* 0x000fe20000000a00 */
[----:B------:R-:W-:Y:S01]  /*cf70*/  ULDC.64 UR6, c[0x4][0x1a0] ;  /* 0x0100680000067ab9 */ /* 0x000fe20000000a00 */
[----:B------:R-:W-:Y:S01]  /*cf80*/  MOV R4, UR4 ;  /* 0x0000000400047c02 */ /* 0x000fe20008000f00 */
[----:B-1----:R0:W1:Y:S01]  /*cf90*/  LDC.64 R14, c[0x4][R0] ;  /* 0x01000000000e7b82 */ /* 0x0020620000000a00 */
[----:B------:R-:W-:Y:S01]  /*cfa0*/  IMAD.U32 R5, RZ, RZ, UR5 ;  /* 0x00000005ff057e24 */ /* 0x000fe2000f8e00ff */
[----:B------:R-:W-:Y:S01]  /*cfb0*/  ULDC.64 UR4, c[0x4][0xa0] ;  /* 0x0100280000047ab9 */ /* 0x000fe20000000a00 */
[----:B------:R-:W-:Y:S01]  /*cfc0*/  IMAD.U32 R6, RZ, RZ, UR6 ;  /* 0x00000006ff067e24 */ /* 0x000fe2000f8e00ff */
[----:B------:R-:W-:Y:S01]  /*cfd0*/  MOV R12, 0x1 ;  /* 0x00000001000c7802 */ /* 0x000fe20000000f00 */
[----:B------:R-:W-:Y:S02]  /*cfe0*/  IMAD.U32 R7, RZ, RZ, UR7 ;  /* 0x00000007ff077e24 */ /* 0x000fe4000f8e00ff */
[----:B------:R-:W-:-:S02]  /*cff0*/  IMAD.U32 R10, RZ, RZ, UR4 ;  /* 0x00000004ff0a7e24 */ /* 0x000fc4000f8e00ff */
[----:B------:R-:W-:Y:S02]  /*d000*/  IMAD.U32 R11, RZ, RZ, UR5 ;  /* 0x00000005ff0b7e24 */ /* 0x000fe4000f8e00ff */
[----:B------:R-:W-:Y:S02]  /*d010*/  IMAD.MOV.U32 R8, RZ, RZ, 0x70 ;  /* 0x00000070ff087424 */ /* 0x000fe400078e00ff */
[----:B0-----:R-:W-:-:S07]  /*d020*/  IMAD.MOV.U32 R13, RZ, RZ, RZ ;  /* 0x000000ffff0d7224 */ /* 0x001fce00078e00ff */
[----:B------:R-:W-:-:S07]  /*d030*/  LEPC R20, `(.L_x_6191) ;  /* 0x000000001014794e */ /* 0x000fce0000000000 */
[----:B-1---5:R-:W-:Y:S05]  /*d040*/  CALL.ABS.NOINC R14 ;  /* 0x000000000e007343 */ /* 0x022fea0003c00000 */
.L_x_6191:
[----:B------:R-:W-:Y:S05]  /*d050*/  BSYNC B6 ;  /* 0x0000000000067941 */ /* 0x000fea0003800000 */
.L_x_6190:
[----:B------:R-:W-:Y:S02]  /*d060*/  ULDC UR4, c[0x0][0x3f4] ;  /* 0x0000fd0000047ab9 */ /* 0x000fe40000000800 */
[----:B------:R-:W-:-:S13]  /*d070*/  ISETP.LT.AND P0, PT, RZ, UR4, PT ;  /* 0x00000004ff007c0c */ /* 0x000fda000bf01270 */
[----:B------:R-:W-:Y:S05]  /*d080*/  @P0 BRA `(.L_x_6192) ;  /* 0x0000000000480947 */ /* 0x000fea0003800000 */
[----:B------:R-:W2:Y:S02]  /*d090*/  LDL R20, [R1+0xa0] ;  /* 0x0000a00001147983 */ /* 0x000ea40000100800 */
[----:B--2---:R-:W-:-:S13]  /*d0a0*/  R2UR UR5, R20 ;  /* 0x00000000140572ca */ /* 0x004fda00000e0000 */
        /* <DEDUP_REMOVED lines=10> */
.L_x_6195:
[----:B--2---:R2:W3:Y:S02]  /*d150*/  SYNCS.PHASECHK.TRANS64.TRYWAIT P0, [R16+URZ+0x2e800], R3 ;  /* 0x02e80003100075a7 */ /* 0x0044e4000800017f */
[----:B---3--:R-:W-:Y:S05]  /*d160*/  @!P0 NANOSLEEP.SYNCS 0x989680 ;  /* 0x009896800000895d */ /* 0x008fea0003900000 */
[----:B------:R-:W3:Y:S02]  /*d170*/  @!P0 SYNCS.PHASECHK.TRANS64 P0, [R16+URZ+0x2e800], R3 ;  /* 0x02e80003100085a7 */ /* 0x000ee4000800007f */
[----:B---3--:R-:W-:Y:S05]  /*d180*/  @!P0 BRA `(.L_x_6195) ;  /* 0xfffffffc00f08947 */ /* 0x008fea000383ffff */
.L_x_6194:
[----:B------:R-:W-:Y:S05]  /*d190*/  BSYNC B0 ;  /* 0x0000000000007941 */ /* 0x000fea0003800000 */
.L_x_6193:
[----:B------:R-:W-:Y:S05]  /*d1a0*/  BRA `(.L_x_6196) ;  /* 0x00000040004c7947 */ /* 0x000fea0003800000 */
.L_x_6192:
[----:B------:R-:W0:Y:S01]  /*d1b0*/  LDC.64 R24, c[0x0][0x3e8] ;  /* 0x0000fa00ff187b82 */ /* 0x000e220000000a00 */
[----:B------:R-:W-:Y:S01]  /*d1c0*/  LOP3.LUT P0, RZ, R27, 0x3ff, RZ, 0xc0, !PT ;  /* 0x000003ff1bff7812 */ /* 0x000fe2000780c0ff */
[----:B------:R-:W-:Y:S01]  /*d1d0*/  ULDC.64 UR4, c[0x0][0x3f8] ;  /* 0x0000fe0000047ab9 */ /* 0x000fe20000000a00 */
[----:B-----5:R-:W-:Y:S01]  /*d1e0*/  SHF.R.S32.HI R0, RZ, 0x1f, R121 ;  /* 0x0000001fff007819 */ /* 0x020fe20000011479 */
[----:B------:R-:W-:Y:S01]  /*d1f0*/  ULDC.64 UR6, c[0x0][0x408] ;  /* 0x0001020000067ab9 */ /* 0x000fe20000000a00 */
[----:B------:R-:W-:Y:S03]  /*d200*/  BSSY B6, `(.L_x_6197) ;  /* 0x000001b000067945 */ /* 0x000fe60003800000 */
[----:B------:R-:W2:Y:S01]  /*d210*/  LDC.64 R28, c[0x0][0x400] ;  /* 0x00010000ff1c7b82 */ /* 0x000ea20000000a00 */
[C---:B------:R-:W-:Y:S02]  /*d220*/  IMAD R4, R0.reuse, UR4, RZ ;  /* 0x0000000400047c24 */ /* 0x040fe4000f8e02ff */
[----:B------:R-:W-:-:S02]  /*d230*/  IMAD R0, R0, UR6, RZ ;  /* 0x0000000600007c24 */ /* 0x000fc4000f8e02ff */
[C---:B------:R-:W-:Y:S02]  /*d240*/  IMAD R3, R121.reuse, UR5, R4 ;  /* 0x0000000579037c24 */ /* 0x040fe4000f8e0204 */
[C---:B------:R-:W-:Y:S02]  /*d250*/  IMAD R27, R121.reuse, UR7, R0 ;  /* 0x00000007791b7c24 */ /* 0x040fe4000f8e0200 */
[----:B0-----:R-:W-:-:S04]  /*d260*/  IMAD.WIDE.U32 R24, R121, UR4, R24 ;  /* 0x0000000479187c25 */ /* 0x001fc8000f8e0018 */
[----:B------:R-:W-:Y:S02]  /*d270*/  IMAD.IADD R26, R3, 0x1, R25 ;  /* 0x00000001031a7824 */ /* 0x000fe400078e0219 */
[----:B--2---:R-:W-:-:S04]  /*d280*/  IMAD.WIDE.U32 R28, R121, UR6, R28 ;  /* 0x00000006791c7c25 */ /* 0x004fc8000f8e001c */
[----:B------:R-:W-:Y:S01]  /*d290*/  IMAD.IADD R27, R27, 0x1, R29 ;  /* 0x000000011b1b7824 */ /* 0x000fe200078e021d */
[----:B------:R-:W-:Y:S06]  /*d2a0*/  @!P0 BRA `(.L_x_6198) ;  /* 0x0000000000408947 */ /* 0x000fec0003800000 */
[----:B------:R-:W-:Y:S01]  /*d2b0*/  MOV R0, 0x0 ;  /* 0x0000000000007802 */ /* 0x000fe20000000f00 */
[----:B------:R-:W-:Y:S01]  /*d2c0*/  ULDC.64 UR4, c[0x4][0x198] ;  /* 0x0100660000047ab9 */ /* 0x000fe20000000a00 */
[----:B------:R-:W-:Y:S01]  /*d2d0*/  ULDC.64 UR6, c[0x4][0x1a0] ;  /* 0x0100680000067ab9 */ /* 0x000fe20000000a00 */
[----:B------:R-:W-:Y:S01]  /*d2e0*/  IMAD.U32 R4, RZ, RZ, UR4 ;  /* 0x00000004ff047e24 */ /* 0x000fe2000f8e00ff */
[----:B-1----:R0:W1:Y:S01]  /*d2f0*/  LDC.64 R14, c[0x4][R0] ;  /* 0x01000000000e7b82 */ /* 0x0020620000000a00 */
        /* <DEDUP_REMOVED lines=11> */
.L_x_6198:
[----:B------:R-:W-:Y:S05]  /*d3b0*/  BSYNC B6 ;  /* 0x0000000000067941 */ /* 0x000fea0003800000 */
.L_x_6197:
        /* <DEDUP_REMOVED lines=8> */
[----:B------:R0:W2:Y:S04]  /*d440*/  SHFL.IDX PT, R5, R24, RZ, 0x1c1f ;  /* 0x001c1fff18057589 */ /* 0x0000a800000e0000 */
[----:B-1----:R0:W1:Y:S04]  /*d450*/  SHFL.IDX PT, R14, R28, RZ, 0x1c1f ;  /* 0x001c1fff1c0e7589 */ /* 0x00206800000e0000 */
[----:B------:R0:W3:Y:S04]  /*d460*/  SHFL.IDX PT, R3, R26, RZ, 0x1c1f ;  /* 0x001c1fff1a037589 */ /* 0x0000e800000e0000 */
[----:B------:R0:W4:Y:S02]  /*d470*/  SHFL.IDX PT, R7, R27, RZ, 0x1c1f ;  /* 0x001c1fff1b077589 */ /* 0x00012400000e0000 */
.L_x_6404:
[----:B------:R-:W5:Y:S01]  /*d480*/  S2R R6, SR_TID.X ;  /* 0x0000000000067919 */ /* 0x000f620000002100 */
[----:B------:R-:W-:Y:S01]  /*d490*/  ULDC UR4, c[0x0][0x448] ;  /* 0x0001120000047ab9 */ /* 0x000fe20000000800 */
[C---:B------:R-:W-:Y:S01]  /*d4a0*/  IMAD.SHL.U32 R4, R229.reuse, 0x80, RZ ;  /* 0x00000080e5047824 */ /* 0x040fe200078e00ff */
[----:B------:R-:W-:Y:S01]  /*d4b0*/  BSSY B1, `(.L_x_6202) ;  /* 0x0000026000017945 */ /* 0x000fe20003800000 */
[----:B------:R-:W-:Y:S01]  /*d4c0*/  IMAD R9, R134, UR4, RZ ;  /* 0x0000000486097c24 */ /* 0x000fe2000f8e02ff */
[----:B------:R-:W-:Y:S02]  /*d4d0*/  LOP3.LUT P0, RZ, R229, 0x4, RZ, 0xc0, !PT ;  /* 0x00000004e5ff7812 */ /* 0x000fe4000780c0ff */
[----:B0-----:R-:W-:Y:S02]  /*d4e0*/  CS2R R26, SRZ ;  /* 0x00000000001a7805 */ /* 0x001fe4000001ff00 */
[----:B------:R-:W-:Y:S01]  /*d4f0*/  LOP3.LUT R11, R4, 0x380, RZ, 0xc0, !PT ;  /* 0x00000380040b7812 */ /* 0x000fe200078ec0ff */
[----:B------:R-:W-:Y:S01]  /*d500*/  IMAD R28, R20, -0x80, R9 ;  /* 0xffffff80141c7824 */ /* 0x000fe200078e0209 */
[----:B------:R-:W-:-:S02]  /*d510*/  ISETP.GE.AND P1, PT, R0, R9, PT ;  /* 0x000000090000720c */ /* 0x000fc40003f26270 */
[----:B------:R-:W-:Y:S02]  /*d520*/  CS2R R12, SRZ ;  /* 0x00000000000c7805 */ /* 0x000fe4000001ff00 */
[----:B------:R-:W-:Y:S02]  /*d530*/  LOP3.LUT R4, R11, 0x30, R18, 0xf8, !PT ;  /* 0x000000300b047812 */ /* 0x000fe400078ef812 */
[----:B------:R-:W-:Y:S02]  /*d540*/  CS2R R24, SRZ ;  /* 0x0000000000187805 */ /* 0x000fe4000001ff00 */
[----:B------:R-:W-:Y:S02]  /*d550*/  SHF.R.U32.HI R11, RZ, 0x3, R11 ;  /* 0x00000003ff0b7819 */ /* 0x000fe4000001160b */
[----:B------:R-:W-:Y:S02]  /*d560*/  CS2R R20, SRZ ;  /* 0x0000000000147805 */ /* 0x000fe4000001ff00 */
[----:B------:R-:W-:Y:S01]  /*d570*/  LOP3.LUT R11, R4, R11, RZ, 0x3c, !PT ;  /* 0x0000000b040b7212 */ /* 0x000fe200078e3cff */
[----:B-----5:R-:W-:-:S05]  /*d580*/  VIADD R8, R6, 0xffffff80 ;  /* 0xffffff8006087836 */ /* 0x020fca0000000000 */
[----:B------:R-:W-:-:S04]  /*d590*/  SHF.R.S32.HI R6, RZ, 0x1f, R8 ;  /* 0x0000001fff067819 */ /* 0x000fc80000011408 */
[----:B------:R-:W-:-:S05]  /*d5a0*/  LEA.HI R6, R6, R8, RZ, 0x5 ;  /* 0x0000000806067211 */ /* 0x000fca00078f28ff */
[----:B------:R-:W-:-:S05]  /*d5b0*/  IMAD.SHL.U32 R6, R6, 0x20, RZ ;  /* 0x0000002006067824 */ /* 0x000fca00078e00ff */
[----:B------:R-:W-:-:S04]  /*d5c0*/  LOP3.LUT R6, R6, 0xfffffc00, RZ, 0xc0, !PT ;  /* 0xfffffc0006067812 */ /* 0x000fc800078ec0ff */
[----:B------:R-:W-:Y:S01]  /*d5d0*/  IADD3 R0, R16, R11, R6 ;  /* 0x0000000b10007210 */ /* 0x000fe20007ffe006 */
[----:B------:R-:W-:Y:S06]  /*d5e0*/  @P1 BRA `(.L_x_6203) ;  /* 0x0000000000481947 */ /* 0x000fec0003800000 */
[----:B------:R-:W4:Y:S01]  /*d5f0*/  LDL R6, [R1+0xa4] ;  /* 0x0000a40001067983 */ /* 0x000f220000100800 */
[----:B------:R-:W-:Y:S02]  /*d600*/  ULDC UR4, c[0x0][0x3f4] ;  /* 0x0000fd0000047ab9 */ /* 0x000fe40000000800 */
[----:B------:R-:W-:Y:S02]  /*d610*/  ISETP.GE.AND P2, PT, R22, UR4, PT ;  /* 0x0000000416007c0c */ /* 0x000fe4000bf46270 */
[----:B------:R-:W-:Y:S02]  /*d620*/  ISETP.GE.AND P1, PT, R230, UR4, PT ;  /* 0x00000004e6007c0c */ /* 0x000fe4000bf26270 */
[----:B------:R-:W-:-:S09]  /*d630*/  CS2R R26, SRZ ;  /* 0x00000000001a7805 */ /* 0x000fd2000001ff00 */
[-C--:B--2---:R-:W-:Y:S02]  /*d640*/  @!P2 IADD3 R8, P3, R22, R5.reuse, RZ ;  /* 0x000000051608a210 */ /* 0x084fe40007f7e0ff */
[----:B------:R-:W-:-:S03]  /*d650*/  @!P1 IADD3 R10, P4, R230, R5, RZ ;  /* 0x00000005e60a9210 */ /* 0x000fc60007f9e0ff */
[--C-:B---3--:R-:W-:Y:S01]  /*d660*/  @!P2 IMAD.X R9, R3, 0x1, R23.reuse, P3 ;  /* 0x000000010309a824 */ /* 0x108fe200018e0617 */
[-C--:B-1----:R-:W-:Y:S02]  /*d670*/  @!P2 IADD3 R4, P3, R22, R14.reuse, RZ ;  /* 0x0000000e1604a210 */ /* 0x082fe40007f7e0ff */
[----:B------:R-:W-:Y:S02]  /*d680*/  @!P1 IADD3 R14, P5, R230, R14, RZ ;  /* 0x0000000ee60e9210 */ /* 0x000fe40007fbe0ff */
[----:B------:R-:W-:Y:S01]  /*d690*/  CS2R R24, SRZ ;  /* 0x0000000000187805 */ /* 0x000fe2000001ff00 */
[----:B------:R0:W5:Y:S01]  /*d6a0*/  @!P2 LD.E.64 R12, desc[UR60][R8.64] ;  /* 0x0000003c080ca980 */ /* 0x000162000c101b00 */
[----:B----4-:R-:W-:-:S05]  /*d6b0*/  @!P2 IMAD.X R5, R7, 0x1, R23, P3 ;  /* 0x000000010705a824 */ /* 0x010fca00018e0617 */
[----:B------:R0:W5:Y:S01]  /*d6c0*/  @!P2 LD.E.64 R20, desc[UR60][R4.64] ;  /* 0x0000003c0414a980 */ /* 0x000162000c101b00 */
[----:B------:R-:W-:Y:S01]  /*d6d0*/  @!P1 IMAD.X R11, R3, 0x1, R6, P4 ;  /* 0x00000001030b9824 */ /* 0x000fe200020e0606 */
[----:B------:R-:W-:-:S04]  /*d6e0*/  @!P1 IADD3.X R15, R7, R6, RZ, P5, !PT ;  /* 0x00000006070f9210 */ /* 0x000fc80002ffe4ff */
[----:B------:R0:W5:Y:S04]  /*d6f0*/  @!P1 LD.E.64 R26, desc[UR60][R10.64] ;  /* 0x0000003c0a1a9980 */ /* 0x000168000c101b00 */
[----:B------:R0:W5:Y:S02]  /*d700*/  @!P1 LD.E.64 R24, desc[UR60][R14.64] ;  /* 0x0000003c0e189980 */ /* 0x000164000c101b00 */
.L_x_6203:
[----:B------:R-:W-:Y:S05]  /*d710*/  BSYNC B1 ;  /* 0x0000000000017941 */ /* 0x000fea0003800000 */
.L_x_6202:
[----:B---3--:R-:W3:Y:S01]  /*d720*/  LDL R3, [R1+0xa0] ;  /* 0x0000a00001037983 */ /* 0x008ee20000100800 */
[----:B----4-:R-:W-:Y:S01]  /*d730*/  VIADD R7, R0, 0x1c400 ;  /* 0x0001c40000077836 */ /* 0x010fe20000000000 */
[----:B0----5:R-:W-:Y:S01]  /*d740*/  SHF.R.U32.HI R4, RZ, 0x8, R12 ;  /* 0x00000008ff047819 */ /* 0x021fe2000001160c */
[----:B------:R-:W-:Y:S01]  /*d750*/  BSSY B1, `(.L_x_6204) ;  /* 0x0000042000017945 */ /* 0x000fe20003800000 */
[----:B------:R-:W-:Y:S02]  /*d760*/  SHF.R.U32.HI R9, RZ, 0x8, R13 ;  /* 0x00000008ff097819 */ /* 0x000fe4000001160d */
[----:B--2---:R-:W-:Y:S02]  /*d770*/  LOP3.LUT R5, R12, 0xff, RZ, 0xc0, !PT ;  /* 0x000000ff0c057812 */ /* 0x004fe400078ec0ff */
[----:B------:R-:W-:Y:S02]  /*d780*/  LOP3.LUT R4, R4, 0xff, RZ, 0xc0, !PT ;  /* 0x000000ff04047812 */ /* 0x000fe400078ec0ff */
[----:B------:R-:W-:-:S02]  /*d790*/  LOP3.LUT R6, R13, 0xff, RZ, 0xc0, !PT ;  /* 0x000000ff0d067812 */ /* 0x000fc400078ec0ff */
[----:B------:R-:W-:Y:S02]  /*d7a0*/  LOP3.LUT R9, R9, 0xff, RZ, 0xc0, !PT ;  /* 0x000000ff09097812 */ /* 0x000fe400078ec0ff */
[----:B------:R-:W-:Y:S02]  /*d7b0*/  SHF.R.U32.HI R15, RZ, 0x8, R27 ;  /* 0x00000008ff0f7819 */ /* 0x000fe4000001161b */
[----:B------:R-:W-:Y:S02]  /*d7c0*/  PRMT R6, R9, 0x7604, R6 ;  /* 0x0000760409067816 */ /* 0x000fe40000000006 */
[----:B------:R-:W-:Y:S02]  /*d7d0*/  LOP3.LUT R8, R26, 0xff, RZ, 0xc0, !PT ;  /* 0x000000ff1a087812 */ /* 0x000fe400078ec0ff */
[----:B------:R-:W-:Y:S02]  /*d7e0*/  LOP3.LUT R10, R27, 0xff, RZ, 0xc0, !PT ;  /* 0x000000ff1b0a7812 */ /* 0x000fe400078ec0ff */
[----:B------:R-:W-:-:S02]  /*d7f0*/  LOP3.LUT R15, R15, 0xff, RZ, 0xc0, !PT ;  /* 0x000000ff0f0f7812 */ /* 0x000fc400078ec0ff */
[----:B-1----:R-:W-:Y:S02]  /*d800*/  LOP3.LUT R14, R20, 0xff, RZ, 0xc0, !PT ;  /* 0x000000ff140e7812 */ /* 0x002fe400078ec0ff */
[----:B------:R-:W-:Y:S02]  /*d810*/  PRMT R10, R15, 0x7604, R10 ;  /* 0x000076040f0a7816 */ /* 0x000fe4000000000a */
[--C-:B------:R-:W-:Y:S02]  /*d820*/  SHF.R.U32.HI R15, RZ, 0x8, R25.reuse ;  /* 0x00000008ff0f7819 */ /* 0x100fe40000011619 */
[----:B------:R-:W-:Y:S02]  /*d830*/  SHF.R.U32.HI R37, RZ, 0x10, R25 ;  /* 0x00000010ff257819 */ /* 0x000fe40000011619 */
[----:B------:R-:W-:-:S03]  /*d840*/  LOP3.LUT R15, R15, 0xff, RZ, 0xc0, !PT ;  /* 0x000000ff0f0f7812 */ /* 0x000fc600078ec0ff */
[----:B------:R-:W-:Y:S01]  /*d850*/  IMAD.U32 R37, R37, 0x10000, RZ ;  /* 0x0001000025257824 */ /* 0x000fe200078e00ff */
[----:B---3--:R-:W-:Y:S01]  /*d860*/  R2UR UR5, R3 ;  /* 0x00000000030572ca */ /* 0x008fe200000e0000 */
[----:B------:R-:W-:Y:S02]  /*d870*/  VIADD R3, R0, 0x1c440 ;  /* 0x0001c44000037836 */ /* 0x000fe40000000000 */
[----:B------:R-:W-:Y:S01]  /*d880*/  @P0 VIADD R3, R7, 0xffffffc0 ;  /* 0xffffffc007030836 */ /* 0x000fe20000000000 */
[----:B------:R-:W-:Y:S02]  /*d890*/  PRMT R7, R4, 0x7604, R5 ;  /* 0x0000760404077816 */ /* 0x000fe40000000005 */
[----:B------:R-:W-:Y:S02]  /*d8a0*/  SHF.R.U32.HI R4, RZ, 0x8, R26 ;  /* 0x00000008ff047819 */ /* 0x000fe4000001161a */
[----:B------:R-:W-:Y:S02]  /*d8b0*/  SHF.R.U32.HI R5, RZ, 0x8, R20 ;  /* 0x00000008ff057819 */ /* 0x000fe40000011614 */
[----:B------:R-:W-:-:S02]  /*d8c0*/  LOP3.LUT R9, R4, 0xff, RZ, 0xc0, !PT ;  /* 0x000000ff04097812 */ /* 0x000fc400078ec0ff */
[----:B------:R-:W-:Y:S01]  /*d8d0*/  LOP3.LUT R5, R5, 0xff, RZ, 0xc0, !PT ;  /* 0x000000ff05057812 */ /* 0x000fe200078ec0ff */
[----:B------:R-:W-:Y:S01]  /*d8e0*/  ULEA.HI UR4, UR5, UR5, URZ, 0x1 ;  /* 0x0000000505047291 */ /* 0x000fe2000f8f083f */
[----:B------:R-:W-:Y:S02]  /*d8f0*/  PRMT R11, R9, 0x7604, R8 ;  /* 0x00007604090b7816 */ /* 0x000fe40000000008 */
[----:B------:R-:W-:Y:S01]  /*d900*/  SHF.R.U32.HI R8, RZ, 0x8, R21 ;  /* 0x00000008ff087819 */ /* 0x000fe20000011615 */
[----:B------:R-:W-:Y:S01]  /*d910*/  ULOP3.LUT UR4, UR4, 0xfffffffe, URZ, 0xc0, !UPT ;  /* 0xfffffffe04047892 */ /* 0x000fe2000f8ec03f */
[----:B------:R-:W-:Y:S02]  /*d920*/  SHF.R.U32.HI R4, RZ, 0x8, R24 ;  /* 0x00000008ff047819 */ /* 0x000fe40000011618 */
[----:B------:R-:W-:Y:S01]  /*d930*/  PRMT R31, R5, 0x7604, R14 ;  /* 0x00007604051f7816 */ /* 0x000fe2000000000e */
[----:B------:R-:W-:Y:S01]  /*d940*/  UIADD3 UR4, UR5, -UR4, URZ ;  /* 0x8000000405047290 */ /* 0x000fe2000fffe03f */
[----:B------:R-:W-:-:S02]  /*d950*/  LOP3.LUT R5, R21, 0xff, RZ, 0xc0, !PT ;  /* 0x000000ff15057812 */ /* 0x000fc400078ec0ff */
[----:B------:R-:W-:Y:S02]  /*d960*/  LOP3.LUT R9, R24, 0xff, RZ, 0xc0, !PT ;  /* 0x000000ff18097812 */ /* 0x000fe400078ec0ff */
[----:B------:R-:W-:Y:S01]  /*d970*/  LOP3.LUT R8, R8, 0xff, RZ, 0xc0, !PT ;  /* 0x000000ff08087812 */ /* 0x000fe200078ec0ff */
[----:B------:R-:W-:Y:S01]  /*d980*/  IMAD.U32 R39, RZ, RZ, UR4 ;  /* 0x00000004ff277e24 */ /* 0x000fe2000f8e00ff */
[----:B------:R-:W-:Y:S02]  /*d990*/  LOP3.LUT R4, R4, 0xff, RZ, 0xc0, !PT ;  /* 0x000000ff04047812 */ /* 0x000fe400078ec0ff */
[----:B------:R-:W-:Y:S02]  /*d9a0*/  LOP3.LUT R14, R25, 0xff, RZ, 0xc0, !PT ;  /* 0x000000ff190e7812 */ /* 0x000fe400078ec0ff */
[----:B------:R-:W-:Y:S02]  /*d9b0*/  SHF.L.U32 R39, R39, 0x1f, RZ ;  /* 0x0000001f27277819 */ /* 0x000fe400000006ff */
[----:B------:R-:W-:-:S02]  /*d9c0*/  PRMT R8, R8, 0x7604, R5 ;  /* 0x0000760408087816 */ /* 0x000fc40000000005 */
[----:B------:R-:W0:Y:S01]  /*d9d0*/  SYNCS.PHASECHK.TRANS64.TRYWAIT P0, [R16+URZ+0x2e800], R39 ;  /* 0x02e80027100075a7 */ /* 0x000e22000800017f */
[----:B------:R-:W-:Y:S02]  /*d9e0*/  PRMT R35, R4, 0x7604, R9 ;  /* 0x0000760404237816 */ /* 0x000fe40000000009 */
[----:B------:R-:W-:Y:S02]  /*d9f0*/  SHF.R.U32.HI R5, RZ, 0x10, R13 ;  /* 0x00000010ff057819 */ /* 0x000fe4000001160d */
[----:B------:R-:W-:Y:S02]  /*da00*/  SHF.R.U32.HI R9, RZ, 0x10, R27 ;  /* 0x00000010ff097819 */ /* 0x000fe4000001161b */
[----:B------:R-:W-:Y:S01]  /*da10*/  PRMT R14, R15, 0x7604, R14 ;  /* 0x000076040f0e7816 */ /* 0x000fe2000000000e */
[----:B------:R-:W-:Y:S01]  /*da20*/  IMAD.U32 R5, R5, 0x10000, RZ ;  /* 0x0001000005057824 */ /* 0x000fe200078e00ff */
[----:B------:R-:W-:Y:S01]  /*da30*/  SHF.R.U32.HI R15, RZ, 0x10, R21 ;  /* 0x00000010ff0f7819 */ /* 0x000fe20000011615 */
[----:B------:R-:W-:Y:S01]  /*da40*/  IMAD.U32 R9, R9, 0x10000, RZ ;  /* 0x0001000009097824 */ /* 0x000fe200078e00ff */
[----:B------:R-:W-:-:S02]  /*da50*/  LOP3.LUT R7, R7, 0xff0000, R12, 0xf8, !PT ;  /* 0x00ff000007077812 */ /* 0x000fc400078ef80c */
[----:B------:R-:W-:Y:S02]  /*da60*/  SHF.L.U32 R15, R15, 0x10, RZ ;  /* 0x000000100f0f7819 */ /* 0x000fe400000006ff */
[----:B------:R-:W-:Y:S02]  /*da70*/  LOP3.LUT R5, R6, 0xff0000, R5, 0xf8, !PT ;  /* 0x00ff000006057812 */ /* 0x000fe400078ef805 */
        /* <DEDUP_REMOVED lines=9> */
[----:B------:R-:W-:-:S02]  /*db10*/  ISETP.GE.AND P1, PT, R228, R9, PT ;  /* 0x00000009e400720c */ /* 0x000fc40003f26270 */
[----:B------:R-:W-:Y:S02]  /*db20*/  LOP3.LUT R8, R15, 0xff000000, R26, 0xf8, !PT ;  /* 0xff0000000f087812 */ /* 0x000fe400078ef81a */
[----:B------:R-:W-:Y:S02]  /*db30*/  LOP3.LUT R10, R29, 0xff000000, R27, 0xf8, !PT ;  /* 0xff0000001d0a7812 */ /* 0x000fe400078ef81b */
[----:B------:R-:W-:Y:S02]  /*db40*/  LOP3.LUT R20, R33, 0xff000000, R21, 0xf8, !PT ;  /* 0xff00000021147812 */ /* 0x000fe400078ef815 */
[----:B------:R-:W-:Y:S01]  /*db50*/  LOP3.LUT R13, R35, 0xff0000, R24, 0xf8, !PT ;  /* 0x00ff0000230d7812 */ /* 0x000fe200078ef818 */
[----:B0-----:R-:W-:Y:S06]  /*db60*/  @!P0 BRA `(.L_x_6205) ;  /* 0x0000016400188947 */ /* 0x001fec0003800000 */
.L_x_6405:
[----:B------:R-:W-:Y:S05]  /*db70*/  BSYNC B1 ;  /* 0x0000000000017941 */ /* 0x000fea0003800000 */
.L_x_6204:
[----:B------:R-:W-:Y:S01]  /*db80*/  BSSY B1, `(.L_x_6206) ;  /* 0x00000bf000017945 */ /* 0x000fe20003800000 */
[----:B------:R-:W-:Y:S02]  /*db90*/  LOP3.LUT R13, R13, 0xff000000, R24, 0xf8, !PT ;  /* 0xff0000000d0d7812 */ /* 0x000fe400078ef818 */
[----:B------:R-:W-:Y:S01]  /*dba0*/  LOP3.LUT R15, R37, 0xff000000, R25, 0xf8, !PT ;  /* 0xff000000250f7812 */ /* 0x000fe200078ef819 */
[----:B------:R-:W-:Y:S06]  /*dbb0*/  @P1 BRA `(.L_x_6207) ;  /* 0x0000000800ec1947 */ /* 0x000fec0003800000 */
[----:B------:R-:W1:Y:S01]  /*dbc0*/  LDC R5, c[0x0][0x3f4] ;  /* 0x0000fd00ff057b82 */ /* 0x000e620000000800 */
[----:B------:R-:W-:Y:S01]  /*dbd0*/  BSSY B2, `(.L_x_6208) ;  /* 0x000005e000027945 */ /* 0x000fe20003800000 */
[-C--:B-1----:R-:W-:Y:S02]  /*dbe0*/  ISETP.GE.AND P0, PT, R22, R5.reuse, PT ;  /* 0x000000051600720c */ /* 0x082fe40003f06270 */
[----:B------:R-:W-:-:S11]  /*dbf0*/  ISETP.GE.AND P1, PT, R230, R5, PT ;  /* 0x00000005e600720c */ /* 0x000fd60003f26270 */
[----:B------:R-:W-:Y:S05]  /*dc00*/  @P0 BRA `(.L_x_6209) ;  /* 0x0000000400680947 */ /* 0x000fea0003800000 */
[----:B------:R-:W1:Y:S01]  /*dc10*/  LDS.128 R4, [R0+0x1c400] ;  /* 0x01c4000000047984 */ /* 0x000e620000000c00 */
[----:B------:R-:W-:Y:S02]  /*dc20*/  F2FP.F16.E4M3.UNPACK_B R31, R14 ;  /* 0x0000000eff1f723e */ /* 0x000fe400020006ff */
[----:B------:R-:W-:-:S03]  /*dc30*/  F2FP.F16.E4M3.UNPACK_B R28, R11 ;  /* 0x0000000bff1c723e */ /* 0x000fc600020006ff */
[--C-:B------:R-:W-:Y:S02]  /*dc40*/  HADD2.F32 R32, -RZ, R31.reuse.H1_H1 ;  /* 0x3000001fff207230 */ /* 0x100fe40000004100 */
[--C-:B------:R-:W-:Y:S02]  /*dc50*/  HADD2.F32 R29, -RZ, R28.reuse.H1_H1 ;  /* 0x3000001cff1d7230 */ /* 0x100fe40000004100 */
        /* <DEDUP_REMOVED lines=16> */
[----:B------:R-:W-:Y:S01]  /*dd60*/  FFMA.FTZ R36, R24, R32, R33 ;  /* 0x0000002018247223 */ /* 0x000fe20000010021 */
        /* <DEDUP_REMOVED lines=15> */
[C---:B------:R-:W-:Y:S01]  /*de60*/  FFMA.FTZ R37, R26.reuse, R28, -R31 ;  /* 0x0000001c1a257223 */ /* 0x040fe2000001081f */
[----:B------:R-:W-:Y:S01]  /*de70*/  HADD2.F32 R24, -RZ, R24.H0_H0 ;  /* 0x20000018ff187230 */ /* 0x000fe20000004100 */
[----:B------:R-:W-:Y:S01]  /*de80*/  F2FP.F16.E4M3.UNPACK_B R28, R20 ;  /* 0x00000014ff1c723e */ /* 0x000fe200020006ff */
[----:B------:R-:W-:Y:S02]  /*de90*/  HADD2.F32 R25, -RZ, R25.H0_H0 ;  /* 0x20000019ff197230 */ /* 0x000fe40000004100 */
[----:B------:R-:W-:Y:S01]  /*dea0*/  FFMA.FTZ R32, R26, R32, R5 ;  /* 0x000000201a207223 */ /* 0x000fe20000010005 */
[C---:B------:R-:W-:Y:S01]  /*deb0*/  FMUL.FTZ R38, R4.reuse, R29 ;  /* 0x0000001d04267220 */ /* 0x040fe20000410000 */
[----:B------:R-:W-:Y:S01]  /*dec0*/  F2FP.F16.E4M3.UNPACK_B R26, R12 ;  /* 0x0000000cff1a723e */ /* 0x000fe200020006ff */
[-C--:B------:R-:W-:Y:S01]  /*ded0*/  FMUL.FTZ R4, R4, R24.reuse ;  /* 0x0000001804047220 */ /* 0x080fe20000410000 */
[----:B------:R-:W-:Y:S02]  /*dee0*/  HADD2.F32 R31, -RZ, R28.H1_H1 ;  /* 0x3000001cff1f7230 */ /* 0x000fe40000004100 */
[----:B------:R-:W-:Y:S01]  /*def0*/  FFMA.FTZ R38, R25, R24, -R38 ;  /* 0x0000001819267223 */ /* 0x000fe20000010826 */
[----:B------:R-:W-:-:S02]  /*df00*/  HADD2.F32 R5, -RZ, R6.H1_H1 ;  /* 0x30000006ff057230 */ /* 0x000fc40000004100 */
[----:B------:R-:W-:Y:S01]  /*df10*/  FFMA.FTZ R29, R25, R29, R4 ;  /* 0x0000001d191d7223 */ /* 0x000fe20000010004 */
[----:B------:R-:W-:Y:S01]  /*df20*/  HADD2.F32 R24, -RZ, R26.H1_H1 ;  /* 0x3000001aff187230 */ /* 0x000fe20000004100 */
[----:B------:R-:W-:Y:S01]  /*df30*/  F2FP.SATFINITE.E4M3.F32.PACK_AB_MERGE_C R32, R32, R37, RZ ;  /* 0x000000252020723e */ /* 0x000fe200048070ff */
[----:B------:R-:W-:Y:S02]  /*df40*/  HADD2.F32 R6, -RZ, R6.H0_H0 ;  /* 0x20000006ff067230 */ /* 0x000fe40000004100 */
[C---:B------:R-:W-:Y:S01]  /*df50*/  FMUL.FTZ R25, R5.reuse, R31 ;  /* 0x0000001f05197220 */ /* 0x040fe20000410000 */
[----:B------:R-:W-:Y:S02]  /*df60*/  HADD2.F32 R26, -RZ, R26.H0_H0 ;  /* 0x2000001aff1a7230 */ /* 0x000fe40000004100 */
[-C--:B------:R-:W-:Y:S01]  /*df70*/  FMUL.FTZ R41, R5, R24.reuse ;  /* 0x0000001805297220 */ /* 0x080fe20000410000 */
[----:B------:R-:W-:Y:S02]  /*df80*/  HADD2.F32 R28, -RZ, R28.H0_H0 ;  /* 0x2000001cff1c7230 */ /* 0x000fe40000004100 */
[----:B0-----:R-:W-:Y:S01]  /*df90*/  FFMA.FTZ R39, R6, R24, -R25 ;  /* 0x0000001806277223 */ /* 0x001fe20000010819 */
        /* <DEDUP_REMOVED lines=33> */
.L_x_6209:
[----:B------:R-:W-:Y:S05]  /*e1b0*/  BSYNC B2 ;  /* 0x0000000000027941 */ /* 0x000fea0003800000 */
.L_x_6208:
[----:B------:R-:W-:Y:S05]  /*e1c0*/  @P1 BRA `(.L_x_6207) ;  /* 0x0000000400681947 */ /* 0x000fea0003800000 */
[----:B-1----:R-:W1:Y:S01]  /*e1d0*/  LDS.128 R4, [R3] ;  /* 0x0000000003047984 */ /* 0x002e620000000c00 */
        /* <DEDUP_REMOVED lines=14> */
[CC--:B------:R-:W-:Y:S01]  /*e2c0*/  FMUL.FTZ R5, R21.reuse, R32.reuse ;  /* 0x0000002015057220 */ /* 0x0c0fe20000410000 */
        /* <DEDUP_REMOVED lines=73> */
[----:B------:R2:W-:Y:S02]  /*e760*/  STS.128 [R3], R4 ;  /* 0x0000000403007388 */ /* 0x0005e40000000c00 */
.L_x_6207:
[----:B------:R-:W-:Y:S05]  /*e770*/  BSYNC B1 ;  /* 0x0000000000017941 */ /* 0x000fea0003800000 */
.L_x_6206:
[----:B-12---:R-:W-:-:S05]  /*e780*/  VIADD R4, R228, 0x40 ;  /* 0x00000040e4047836 */ /* 0x006fca0000000000 */
[----:B------:R-:W-:-:S13]  /*e790*/  ISETP.GE.AND P0, PT, R4, R9, PT ;  /* 0x000000090400720c */ /* 0x000fda0003f06270 */
[----:B------:R-:W-:Y:S05]  /*e7a0*/  @P0 BRA `(.L_x_6210) ;  /* 0x0000002800a80947 */ /* 0x000fea0003800000 */
[----:B------:R-:W1:Y:S01]  /*e7b0*/  LDC R5, c[0x0][0x3f4] ;  /* 0x0000fd00ff057b82 */ /* 0x000e620000000800 */
[----:B------:R-:W-:Y:S01]  /*e7c0*/  BSSY B1, `(.L_x_6211) ;  /* 0x000005e000017945 */ /* 0x000fe20003800000 */
[-C--:B-1----:R-:W-:Y:S02]  /*e7d0*/  ISETP.GE.AND P0, PT, R22, R5.reuse, PT ;  /* 0x000000051600720c */ /* 0x082fe40003f06270 */
[----:B------:R-:W-:-:S11]  /*e7e0*/  ISETP.GE.AND P1, PT, R230, R5, PT ;  /* 0x00000005e600720c */ /* 0x000fd60003f26270 */
[----:B------:R-:W-:Y:S05]  /*e7f0*/  @P0 BRA `(.L_x_6212) ;  /* 0x0000000400680947 */ /* 0x000fea0003800000 */
[----:B------:R-:W1:Y:S01]  /*e800*/  LDS.128 R4, [R0+0x1e400] ;  /* 0x01e4000000047984 */ /* 0x000e620000000c00 */
[----:B------:R-:W-:Y:S02]  /*e810*/  F2FP.F16.E4M3.UNPACK_B R31, R14 ;  /* 0x0000000eff1f723e */ /* 0x000fe400020006ff */
[----:B------:R-:W-:Y:S02]  /*e820*/  F2FP.F16.E4M3.UNPACK_B R29, R11 ;  /* 0x0000000bff1d723e */ /* 0x000fe400020006ff */
[-C--:B------:R-:W-:Y:S01]  /*e830*/  F2FP.F16.E4M3.UNPACK_B R35, R20.reuse ;  /* 0x00000014ff23723e */ /* 0x080fe200020006ff */
[----:B------:R-:W-:Y:S01]  /*e840*/  HADD2.F32 R33, -RZ, R31.H1_H1 ;  /* 0x3000001fff217230 */ /* 0x000fe20000004100 */
[----:B------:R-:W-:Y:S01]  /*e850*/  F2FP.F16.E4M3.UNPACK_B R20, R20.H1 ;  /* 0x00000014ff14723e */ /* 0x000fe200030006ff */
[----:B------:R-:W-:Y:S02]  /*e860*/  HADD2.F32 R27, -RZ, R29.H1_H1 ;  /* 0x3000001dff1b7230 */ /* 0x000fe40000004100 */
[----:B------:R-:W-:Y:S01]  /*e870*/  HADD2.F32 R34, -RZ, R31.H0_H0 ;  /* 0x2000001fff227230 */ /* 0x000fe20000004100 */
[----:B------:R-:W-:Y:S01]  /*e880*/  F2FP.F16.E4M3.UNPACK_B R31, R14.H1 ;  /* 0x0000000eff1f723e */ /* 0x000fe200030006ff */
[----:B------:R-:W-:-:S02]  /*e890*/  HADD2.F32 R40, -RZ, R35.H1_H1 ;  /* 0x30000023ff287230 */ /* 0x000fc40000004100 */
[--C-:B0-----:R-:W-:Y:S02]  /*e8a0*/  HADD2.F32 R39, -RZ, R20.reuse.H1_H1 ;  /* 0x30000014ff277230 */ /* 0x101fe40000004100 */
[----:B------:R-:W-:Y:S02]  /*e8b0*/  HADD2.F32 R38, -RZ, R31.H0_H0 ;  /* 0x2000001fff267230 */ /* 0x000fe40000004100 */
[----:B------:R-:W-:Y:S01]  /*e8c0*/  HADD2.F32 R37, -RZ, R20.H0_H0 ;  /* 0x20000014ff257230 */ /* 0x000fe20000004100 */
[-C--:B-1----:R-:W-:Y:S02]  /*e8d0*/  F2FP.F16.E4M3.UNPACK_B R9, R4.reuse.H1 ;  /* 0x00000004ff09723e */ /* 0x082fe400030006ff */
[----:B------:R-:W-:Y:S02]  /*e8e0*/  F2FP.F16.E4M3.UNPACK_B R4, R4 ;  /* 0x00000004ff04723e */ /* 0x000fe400020006ff */
[-C--:B------:R-:W-:Y:S01]  /*e8f0*/  F2FP.F16.E4M3.UNPACK_B R24, R5.reuse ;  /* 0x00000005ff18723e */ /* 0x080fe200020006ff */
[--C-:B------:R-:W-:Y:S01]  /*e900*/  HADD2.F32 R21, -RZ, R9.reuse.H0_H0 ;  /* 0x20000009ff157230 */ /* 0x100fe20000004100 */
[----:B------:R-:W-:Y:S01]  /*e910*/  F2FP.F16.E4M3.UNPACK_B R25, R5.H1 ;  /* 0x00000005ff19723e */ /* 0x000fe200030006ff */
[----:B------:R-:W-:Y:S01]  /*e920*/  HADD2.F32 R9, -RZ, R9.H1_H1 ;  /* 0x30000009ff097230 */ /* 0x000fe20000004100 */
[-C--:B------:R-:W-:Y:S01]  /*e930*/  F2FP.F16.E4M3.UNPACK_B R26, R6.reuse ;  /* 0x00000006ff1a723e */ /* 0x080fe200020006ff */
[--C-:B------:R-:W-:Y:S01]  /*e940*/  HADD2.F32 R5, -RZ, R4.reuse.H1_H1 ;  /* 0x30000004ff057230 */ /* 0x100fe20000004100 */
[----:B------:R-:W-:Y:S01]  /*e950*/  F2FP.F16.E4M3.UNPACK_B R6, R6.H1 ;  /* 0x00000006ff06723e */ /* 0x000fe200030006ff */
[----:B------:R-:W-:-:S02]  /*e960*/  HADD2.F32 R4, -RZ, R4.H0_H0 ;  /* 0x20000004ff047230 */ /* 0x000fc40000004100 */
[-C--:B------:R-:W-:Y:S01]  /*e970*/  FMUL.FTZ R28, R33, R9.reuse ;  /* 0x00000009211c7220 */ /* 0x080fe20000410000 */
[C---:B------:R-:W-:Y:S01]  /*e980*/  FMUL.FTZ R32, R27.reuse, R9 ;  /* 0x000000091b207220 */ /* 0x040fe20000410000 */
[----:B------:R-:W-:Y:S02]  /*e990*/  F2FP.F16.E4M3.UNPACK_B R9, R7 ;  /* 0x00000007ff09723e */ /* 0x000fe400020006ff */
[-C--:B------:R-:W-:Y:S01]  /*e9a0*/  FFMA.FTZ R28, R27, R21.reuse, -R28 ;  /* 0x000000151b1c7223 */ /* 0x080fe2000001081c */
[----:B------:R-:W-:Y:S01]  /*e9b0*/  FFMA.FTZ R27, R33, R21, R32 ;  /* 0x00000015211b7223 */ /* 0x000fe20000010020 */
[----:B------:R-:W-:Y:S01]  /*e9c0*/  HADD2.F32 R32, -RZ, R29.H0_H0 ;  /* 0x2000001dff207230 */ /* 0x000fe20000004100 */
[----:B------:R-:W-:Y:S01]  /*e9d0*/  F2FP.F16.E4M3.UNPACK_B R29, R11.H1 ;  /* 0x0000000bff1d723e */ /* 0x000fe200030006ff */
[-C--:B------:R-:W-:Y:S01]  /*e9e0*/  FMUL.FTZ R11, R34, R5.reuse ;  /* 0x00000005220b7220 */ /* 0x080fe20000410000 */
[----:B------:R-:W-:Y:S01]  /*e9f0*/  HADD2.F32 R33, -RZ, R31.H1_H1 ;  /* 0x3000001fff217230 */ /* 0x000fe20000004100 */
[----:B------:R-:W-:Y:S01]  /*ea00*/  F2FP.F16.E4M3.UNPACK_B R31, R12 ;  /* 0x0000000cff1f723e */ /* 0x000fe200020006ff */
[----:B------:R-:W-:Y:S01]  /*ea10*/  FMUL.FTZ R21, R32, R5 ;  /* 0x0000000520157220 */ /* 0x000fe20000410000 */
[----:B------:R-:W-:-:S02]  /*ea20*/  HADD2.F32 R5, -RZ, R25.H1_H1 ;  /* 0x30000019ff057230 */ /* 0x000fc40000004100 */
[-C--:B------:R-:W-:Y:S01]  /*ea30*/  FFMA.FTZ R11, R32, R4.reuse, -R11 ;  /* 0x00000004200b7223 */ /* 0x080fe2000001080b */
[----:B------:R-:W-:Y:S02]  /*ea40*/  HADD2.F32 R25, -RZ, R25.H0_H0 ;  /* 0x20000019ff197230 */ /* 0x000fe40000004100 */
[----:B------:R-:W-:Y:S01]  /*ea50*/  FFMA.FTZ R14, R34, R4, R21 ;  /* 0x00000004220e7223 */ /* 0x000fe20000010015 */
[--C-:B------:R-:W-:Y:S02]  /*ea60*/  HADD2.F32 R21, -RZ, R29.reuse.H1_H1 ;  /* 0x3000001dff157230 */ /* 0x100fe40000004100 */
[----:B------:R-:W-:Y:S01]  /*ea70*/  FMUL.FTZ R32, R33, R5 ;  /* 0x0000000521207220 */ /* 0x000fe20000410000 */
[--C-:B------:R-:W-:Y:S01]  /*ea80*/  HADD2.F32 R4, -RZ, R24.reuse.H1_H1 ;  /* 0x30000018ff047230 */ /* 0x100fe20000004100 */
[----:B------:R-:W-:Y:S01]  /*ea90*/  F2FP.F16.E4M3.UNPACK_B R7, R7.H1 ;  /* 0x00000007ff07723e */ /* 0x000fe200030006ff */
[----:B------:R-:W-:Y:S02]  /*eaa0*/  HADD2.F32 R36, -RZ, R29.H0_H0 ;  /* 0x2000001dff247230 */ /* 0x000fe40000004100 */
[----:B------:R-:W-:Y:S01]  /*eab0*/  FMUL.FTZ R34, R21, R5 ;  /* 0x0000000515227220 */ /* 0x000fe20000410000 */
[----:B------:R-:W-:-:S02]  /*eac0*/  HADD2.F32 R24, -RZ, R24.H0_H0 ;  /* 0x20000018ff187230 */ /* 0x000fc40000004100 */
[-C--:B------:R-:W-:Y:S01]  /*ead0*/  FMUL.FTZ R5, R38, R4.reuse ;  /* 0x0000000426057220 */ /* 0x080fe20000410000 */
[-C--:B------:R-:W-:Y:S01]  /*eae0*/  FFMA.FTZ R32, R21, R25.reuse, -R32 ;  /* 0x0000001915207223 */ /* 0x080fe20000010820 */
[----:B------:R-:W-:Y:S01]  /*eaf0*/  FFMA.FTZ R29, R33, R25, R34 ;  /* 0x00000019211d7223 */ /* 0x000fe20000010022 */
[C---:B------:R-:W-:Y:S01]  /*eb00*/  FMUL.FTZ R25, R36.reuse, R4 ;  /* 0x0000000424197220 */ /* 0x040fe20000410000 */
[-C--:B------:R-:W-:Y:S01]  /*eb10*/  FFMA.FTZ R21, R36, R24.reuse, -R5 ;  /* 0x0000001824157223 */ /* 0x080fe20000010805 */
[--C-:B------:R-:W-:Y:S02]  /*eb20*/  HADD2.F32 R5, -RZ, R6.reuse.H1_H1 ;  /* 0x30000006ff057230 */ /* 0x100fe40000004100 */
[----:B------:R-:W-:Y:S01]  /*eb30*/  FFMA.FTZ R24, R38, R24, R25 ;  /* 0x0000001826187223 */ /* 0x000fe20000010019 */
[----:B------:R-:W-:Y:S01]  /*eb40*/  HADD2.F32 R34, -RZ, R31.H1_H1 ;  /* 0x3000001fff227230 */ /* 0x000fe20000004100 */
[----:B------:R-:W-:Y:S01]  /*eb50*/  F2FP.SATFINITE.E4M3.F32.PACK_AB_MERGE_C R29, R29, R32, RZ ;  /* 0x000000201d1d723e */ /* 0x000fe200048070ff */
[----:B------:R-:W-:-:S02]  /*eb60*/  HADD2.F32 R6, -RZ, R6.H0_H0 ;  /* 0x20000006ff067230 */ /* 0x000fc40000004100 */
[-C--:B------:R-:W-:Y:S01]  /*eb70*/  FMUL.FTZ R25, R40, R5.reuse ;  /* 0x0000000528197220 */ /* 0x080fe20000410000 */
[----:B------:R-:W-:Y:S02]  /*eb80*/  HADD2.F32 R38, -RZ, R35.H0_H0 ;  /* 0x20000023ff267230 */ /* 0x000fe40000004100 */
[C---:B------:R-:W-:Y:S01]  /*eb90*/  FMUL.FTZ R33, R34.reuse, R5 ;  /* 0x0000000522217220 */ /* 0x040fe20000410000 */
[--C-:B------:R-:W-:Y:S02]  /*eba0*/  HADD2.F32 R4, -RZ, R26.reuse.H1_H1 ;  /* 0x3000001aff047230 */ /* 0x100fe40000004100 */
[----:B------:R-:W-:Y:S02]  /*ebb0*/  HADD2.F32 R36, -RZ, R31.H0_H0 ;  /* 0x2000001fff247230 */ /* 0x000fe40000004100 */
[----:B------:R-:W-:Y:S01]  /*ebc0*/  FFMA.FTZ R31, R34, R6, -R25 ;  /* 0x00000006221f7223 */ /* 0x000fe20000010819 */
[----:B------:R-:W-:Y:S01]  /*ebd0*/  HADD2.F32 R26, -RZ, R26.H0_H0 ;  /* 0x2000001aff1a7230 */ /* 0x000fe20000004100 */
[----:B------:R-:W-:Y:S01]  /*ebe0*/  F2FP.F16.E4M3.UNPACK_B R34, R12.H1 ;  /* 0x0000000cff22723e */ /* 0x000fe200030006ff */
[----:B------:R-:W-:Y:S01]  /*ebf0*/  FMUL.FTZ R5, R38, R4 ;  /* 0x0000000426057220 */ /* 0x000fe20000410000 */
[----:B------:R-:W-:Y:S01]  /*ec00*/  FFMA.FTZ R12, R40, R6, R33 ;  /* 0x00000006280c7223 */ /* 0x000fe20000010021 */
[----:B------:R-:W-:Y:S01]  /*ec10*/  FMUL.FTZ R25, R36, R4 ;  /* 0x0000000424197220 */ /* 0x000fe20000410000 */
[----:B------:R-:W-:-:S02]  /*ec20*/  HADD2.F32 R4, -RZ, R9.H1_H1 ;  /* 0x30000009ff047230 */ /* 0x000fc40000004100 */
[-C--:B------:R-:W-:Y:S01]  /*ec30*/  FFMA.FTZ R6, R36, R26.reuse, -R5 ;  /* 0x0000001a24067223 */ /* 0x080fe20000010805 */
[--C-:B------:R-:W-:Y:S02]  /*ec40*/  HADD2.F32 R35, -RZ, R34.reuse.H1_H1 ;  /* 0x30000022ff237230 */ /* 0x100fe40000004100 */
[----:B------:R-:W-:Y:S01]  /*ec50*/  FFMA.FTZ R25, R38, R26, R25 ;  /* 0x0000001a26197223 */ /* 0x000fe20000010019 */
[--C-:B------:R-:W-:Y:S02]  /*ec60*/  HADD2.F32 R5, -RZ, R7.reuse.H1_H1 ;  /* 0x30000007ff057230 */ /* 0x100fe40000004100 */
[----:B------:R-:W-:Y:S01]  /*ec70*/  FMUL.FTZ R20, R37, R4 ;  /* 0x0000000425147220 */ /* 0x000fe20000410000 */
[----:B------:R-:W-:Y:S01]  /*ec80*/  HADD2.F32 R33, -RZ, R34.H0_H0 ;  /* 0x20000022ff217230 */ /* 0x000fe20000004100 */
[----:B------:R-:W-:Y:S01]  /*ec90*/  F2FP.SATFINITE.E4M3.F32.PACK_AB_MERGE_C R12, R12, R31, RZ ;  /* 0x0000001f0c0c723e */ /* 0x000fe200048070ff */
[----:B------:R-:W-:Y:S02]  /*eca0*/  HADD2.F32 R7, -RZ, R7.H0_H0 ;  /* 0x20000007ff077230 */ /* 0x000fe40000004100 */
[-C--:B------:R-:W-:Y:S01]  /*ecb0*/  FMUL.FTZ R26, R39, R5.reuse ;  /* 0x00000005271a7220 */ /* 0x080fe20000410000 */
[----:B------:R-:W-:Y:S01]  /*ecc0*/  FMUL.FTZ R34, R35, R5 ;  /* 0x0000000523227220 */ /* 0x000fe20000410000 */
[----:B------:R-:W-:-:S02]  /*ecd0*/  HADD2.F32 R9, -RZ, R9.H0_H0 ;  /* 0x20000009ff097230 */ /* 0x000fc40000004100 */
[----:B------:R-:W-:Y:S01]  /*ece0*/  FMUL.FTZ R4, R33, R4 ;  /* 0x0000000421047220 */ /* 0x000fe20000410000 */
[-C--:B------:R-:W-:Y:S01]  /*ecf0*/  FFMA.FTZ R26, R35, R7.reuse, -R26 ;  /* 0x00000007231a7223 */ /* 0x080fe2000001081a */
[----:B------:R-:W-:Y:S01]  /*ed00*/  FFMA.FTZ R5, R39, R7, R34 ;  /* 0x0000000727057223 */ /* 0x000fe20000010022 */
[----:B------:R-:W-:Y:S01]  /*ed10*/  F2FP.SATFINITE.E4M3.F32.PACK_AB_MERGE_C R6, R25, R6, R12 ;  /* 0x000000061906723e */ /* 0x000fe2000480700c */
[-C--:B------:R-:W-:Y:S01]  /*ed20*/  FFMA.FTZ R7, R33, R9.reuse, -R20 ;  /* 0x0000000921077223 */ /* 0x080fe20000010814 */
[----:B------:R-:W-:Y:S01]  /*ed30*/  FFMA.FTZ R20, R37, R9, R4 ;  /* 0x0000000925147223 */ /* 0x000fe20000010004 */
[----:B------:R-:W-:Y:S02]  /*ed40*/  F2FP.SATFINITE.E4M3.F32.PACK_AB_MERGE_C R4, R27, R28, RZ ;  /* 0x0000001c1b04723e */ /* 0x000fe400048070ff */
[----:B------:R-:W-:Y:S02]  /*ed50*/  F2FP.SATFINITE.E4M3.F32.PACK_AB_MERGE_C R26, R5, R26, RZ ;  /* 0x0000001a051a723e */ /* 0x000fe400048070ff */
[----:B------:R-:W-:-:S02]  /*ed60*/  F2FP.SATFINITE.E4M3.F32.PACK_AB_MERGE_C R4, R14, R11, R4 ;  /* 0x0000000b0e04723e */ /* 0x000fc40004807004 */
[----:B------:R-:W-:Y:S02]  /*ed70*/  F2FP.SATFINITE.E4M3.F32.PACK_AB_MERGE_C R5, R24, R21, R29 ;  /* 0x000000151805723e */ /* 0x000fe4000480701d */
[----:B------:R-:W-:-:S05]  /*ed80*/  F2FP.SATFINITE.E4M3.F32.PACK_AB_MERGE_C R7, R20, R7, R26 ;  /* 0x000000071407723e */ /* 0x000fca000480701a */
[----:B------:R1:W-:Y:S02]  /*ed90*/  STS.128 [R0+0x1e400], R4 ;  /* 0x01e4000400007388 */ /* 0x0003e40000000c00 */
.L_x_6212:
[----:B------:R-:W-:Y:S05]  /*eda0*/  BSYNC B1 ;  /* 0x0000000000017941 */ /* 0x000fea0003800000 */
.L_x_6211:
[----:B------:R-:W-:Y:S05]  /*edb0*/  @P1 BRA `(.L_x_6210) ;  /* 0x0000002400241947 */ /* 0x000fea0003800000 */
[----:B-1----:R-:W1:Y:S01]  /*edc0*/  LDS.128 R4, [R3+0x2000] ;  /* 0x0020000003047984 */ /* 0x002e620000000c00 */
        /* <DEDUP_REMOVED lines=9> */
[--C-:B------:R-:W-:Y:S02]  /*ee60*/  HADD2.F32 R36, -RZ, R33.reuse.H1_H1 ;  /* 0x30000021ff247230 */ /* 0x100fe40000004100 */
[----:B------:R-:W-:Y:S01]  /*ee70*/  HADD2.F32 R34, -RZ, R33.H0_H0 ;  /* 0x20000021ff227230 */ /* 0x000fe20000004100 */
        /* <DEDUP_REMOVED lines=28> */
[----:B------:R-:W-:Y:S02]  /*f040*/  HADD2.F32 R0, -RZ, R11.H1_H1 ;  /* 0x3000000bff007230 */ /* 0x000fe40000004100 */
[-C--:B------:R-:W-:Y:S01]  /*f050*/  FFMA.FTZ R13, R13, R5.reuse, -R4 ;  /* 0x000000050d0d7223 */ /* 0x080fe20000010804 */
[----:B------:R-:W-:Y:S01]  /*f060*/  HADD2.F32 R25, -RZ, R25.H0_H0 ;  /* 0x20000019ff197230 */ /* 0x000fe20000004100 */
[----:B------:R-:W-:Y:S01]  /*f070*/  F2FP.F16.E4M3.UNPACK_B R27, R10 ;  /* 0x0000000aff1b723e */ /* 0x000fe200020006ff */
[----:B------:R-:W-:Y:S02]  /*f080*/  HADD2.F32 R11, -RZ, R11.H0_H0 ;  /* 0x2000000bff0b7230 */ /* 0x000fe40000004100 */
        /* <DEDUP_REMOVED lines=8> */
[----:B------:R-:W-:Y:S01]  /*f110*/  F2FP.F16.E4M3.UNPACK_B R10, R10.H1 ;  /* 0x0000000aff0a723e */ /* 0x000fe200030006ff */
[--C-:B------:R-:W-:Y:S02]  /*f120*/  HADD2.F32 R0, -RZ, R12.reuse.H1_H1 ;  /* 0x3000000cff007230 */ /* 0x100fe40000004100 */
[-C--:B------:R-:W-:Y:S01]  /*f130*/  FMUL.FTZ R11, R36, R4.reuse ;  /* 0x00000004240b7220 */ /* 0x080fe20000410000 */
[----:B------:R-:W-:Y:S01]  /*f140*/  FMUL.FTZ R29, R32, R4 ;  /* 0x00000004201d7220 */ /* 0x000fe20000410000 */
[----:B------:R-:W-:Y:S01]  /*f150*/  HADD2.F32 R28, -RZ, R27.H0_H0 ;  /* 0x2000001bff1c7230 */ /* 0x000fe20000004100 */
[----:B------:R-:W-:Y:S01]  /*f160*/  F2FP.SATFINITE.E4M3.F32.PACK_AB_MERGE_C R13, R26, R13, RZ ;  /* 0x0000000d1a0d723e */ /* 0x000fe200048070ff */
[----:B------:R-:W-:Y:S01]  /*f170*/  FFMA.FTZ R27, R32, R14, -R11 ;  /* 0x0000000e201b7223 */ /* 0x000fe2000001080b */
[----:B------:R-:W-:-:S02]  /*f180*/  HADD2.F32 R12, -RZ, R12.H0_H0 ;  /* 0x2000000cff0c7230 */ /* 0x000fc40000004100 */
[----:B------:R-:W-:Y:S01]  /*f190*/  FMUL.FTZ R11, R34, R0 ;  /* 0x00000000220b7220 */ /* 0x000fe20000410000 */
[----:B------:R-:W-:Y:S01]  /*f1a0*/  FFMA.FTZ R14, R36, R14, R29 ;  /* 0x0000000e240e7223 */ /* 0x000fe2000001001d */
[----:B------:R-:W-:Y:S02]  /*f1b0*/  HADD2.F32 R31, -RZ, R15.H1_H1 ;  /* 0x3000000fff1f7230 */ /* 0x000fe40000004100 */
[C---:B------:R-:W-:Y:S01]  /*f1c0*/  FMUL.FTZ R25, R28.reuse, R0 ;  /* 0x000000001c197220 */ /* 0x040fe20000410000 */
[----:B------:R-:W-:Y:S02]  /*f1d0*/  HADD2.F32 R4, -RZ, R7.H1_H1 ;  /* 0x30000007ff047230 */ /* 0x000fe40000004100 */
[-C--:B------:R-:W-:Y:S01]  /*f1e0*/  FFMA.FTZ R11, R28, R12.reuse, -R11 ;  /* 0x0000000c1c0b7223 */ /* 0x080fe2000001080b */
[--C-:B------:R-:W-:Y:S02]  /*f1f0*/  HADD2.F32 R29, -RZ, R10.reuse.H1_H1 ;  /* 0x3000000aff1d7230 */ /* 0x100fe40000004100 */
[----:B------:R-:W-:Y:S01]  /*f200*/  FFMA.FTZ R12, R34, R12, R25 ;  /* 0x0000000c220c7223 */ /* 0x000fe20000010019 */
[----:B------:R-:W-:-:S02]  /*f210*/  HADD2.F32 R28, -RZ, R10.H0_H0 ;  /* 0x2000000aff1c7230 */ /* 0x000fc40000004100 */
[-C--:B------:R-:W-:Y:S01]  /*f220*/  FMUL.FTZ R10, R31, R4.reuse ;  /* 0x000000041f0a7220 */ /* 0x080fe20000410000 */
[----:B------:R-:W-:Y:S02]  /*f230*/  HADD2.F32 R32, -RZ, R15.H0_H0 ;  /* 0x2000000fff207230 */ /* 0x000fe40000004100 */
[C---:B------:R-:W-:Y:S01]  /*f240*/  FMUL.FTZ R4, R29.reuse, R4 ;  /* 0x000000041d047220 */ /* 0x040fe20000410000 */
[--C-:B------:R-:W-:Y:S01]  /*f250*/  HADD2.F32 R0, -RZ, R20.reuse.H1_H1 ;  /* 0x30000014ff007230 */ /* 0x100fe20000004100 */
[----:B------:R-:W-:Y:S01]  /*f260*/  F2FP.SATFINITE.E4M3.F32.PACK_AB_MERGE_C R14, R14, R27, RZ ;  /* 0x0000001b0e0e723e */ /* 0x000fe200048070ff */
[----:B------:R-:W-:Y:S01]  /*f270*/  HADD2.F32 R7, -RZ, R7.H0_H0 ;  /* 0x20000007ff077230 */ /* 0x000fe20000004100 */
[----:B------:R-:W-:Y:S01]  /*f280*/  F2FP.SATFINITE.E4M3.F32.PACK_AB_MERGE_C R5, R6, R5, R13 ;  /* 0x000000050605723e */ /* 0x000fe2000480700d */
        /* <DEDUP_REMOVED lines=11> */
[----:B------:R-:W-:-:S05]  /*f340*/  F2FP.SATFINITE.E4M3.F32.PACK_AB_MERGE_C R7, R20, R7, R10 ;  /* 0x000000071407723e */ /* 0x000fca000480700a */
[----:B------:R2:W-:Y:S01]  /*f350*/  STS.128 [R3+0x2000], R4 ;  /* 0x0020000403007388 */ /* 0x0005e20000000c00 */
[----:B------:R-:W-:Y:S05]  /*f360*/  BRA `(.L_x_6210) ;  /* 0x0000001c00b87947 */ /* 0x000fea0003800000 */
.L_x_6200:
[----:B------:R-:W-:-:S03]  /*f370*/  UMOV UR4, 0xffffffff ;  /* 0xffffffff00047882 */ /* 0x000fc60000000000 */
[----:B------:R-:W-:Y:S05]  /*f380*/  BRA.DIV UR4, `(.L_x_6213) ;  /* 0x0000014e04247947 */ /* 0x000fea000b800000 */
[----:B------:R0:W2:Y:S04]  /*f390*/  SHFL.IDX PT, R21, R24, RZ, 0x1c1f ;  /* 0x001c1fff18157589 */ /* 0x0000a800000e0000 */
[----:B-1----:R0:W1:Y:S04]  /*f3a0*/  SHFL.IDX PT, R14, R28, RZ, 0x1c1f ;  /* 0x001c1fff1c0e7589 */ /* 0x00206800000e0000 */
[----:B------:R0:W3:Y:S04]  /*f3b0*/  SHFL.IDX PT, R3, R26, RZ, 0x1c1f ;  /* 0x001c1fff1a037589 */ /* 0x0000e800000e0000 */
[----:B------:R0:W4:Y:S02]  /*f3c0*/  SHFL.IDX PT, R25, R27, RZ, 0x1c1f ;  /* 0x001c1fff1b197589 */ /* 0x00012400000e0000 */
.L_x_6411:
[----:B------:R-:W-:Y:S01]  /*f3d0*/  ULDC UR4, c[0x0][0x448] ;  /* 0x0001120000047ab9 */ /* 0x000fe20000000800 */
[----:B------:R-:W-:Y:S01]  /*f3e0*/  BSSY B1, `(.L_x_6214) ;  /* 0x0000012000017945 */ /* 0x000fe20003800000 */
[----:B0-----:R-:W-:Y:S01]  /*f3f0*/  IMAD R27, R134, UR4, RZ ;  /* 0x00000004861b7c24 */ /* 0x001fe2000f8e02ff */
[----:B------:R-:W-:Y:S02]  /*f400*/  CS2R R4, SRZ ;  /* 0x0000000000047805 */ /* 0x000fe4000001ff00 */
[----:B------:R-:W-:Y:S02]  /*f410*/  CS2R R6, SRZ ;  /* 0x0000000000067805 */ /* 0x000fe4000001ff00 */
[----:B------:R-:W-:Y:S02]  /*f420*/  CS2R R8, SRZ ;  /* 0x0000000000087805 */ /* 0x000fe4000001ff00 */
[----:B------:R-:W-:Y:S02]  /*f430*/  CS2R R10, SRZ ;  /* 0x00000000000a7805 */ /* 0x000fe4000001ff00 */
[----:B------:R-:W-:-:S13]  /*f440*/  ISETP.GE.AND P0, PT, R0, R27, PT ;  /* 0x0000001b0000720c */ /* 0x000fda0003f06270 */
[----:B------:R-:W-:Y:S05]  /*f450*/  @P0 BRA `(.L_x_6215) ;  /* 0x0000000000280947 */ /* 0x000fea0003800000 */
[----:B------:R-:W-:Y:S01]  /*f460*/  ULDC UR4, c[0x0][0x3f4] ;  /* 0x0000fd0000047ab9 */ /* 0x000fe20000000800 */
[C---:B--2---:R-:W-:Y:S02]  /*f470*/  IADD3 R12, P0, R18.reuse, R21, RZ ;  /* 0x00000015120c7210 */ /* 0x044fe40007f1e0ff */
[----:B------:R-:W-:Y:S02]  /*f480*/  CS2R R4, SRZ ;  /* 0x0000000000047805 */ /* 0x000fe4000001ff00 */
[C---:B------:R-:W-:Y:S02]  /*f490*/  ISETP.GE.AND P2, PT, R18.reuse, UR4, PT ;  /* 0x0000000412007c0c */ /* 0x040fe4000bf46270 */
[----:B-1----:R-:W-:Y:S01]  /*f4a0*/  IADD3 R14, P1, R18, R14, RZ ;  /* 0x0000000e120e7210 */ /* 0x002fe20007f3e0ff */
[----:B---3--:R-:W-:-:S04]  /*f4b0*/  IMAD.X R13, R3, 0x1, R19, P0 ;  /* 0x00000001030d7824 */ /* 0x008fc800000e0613 */
[----:B----4-:R-:W-:-:S06]  /*f4c0*/  IMAD.X R15, R25, 0x1, R19, P1 ;  /* 0x00000001190f7824 */ /* 0x010fcc00008e0613 */
[----:B------:R-:W-:Y:S05]  /*f4d0*/  @P2 BRA `(.L_x_6215) ;  /* 0x0000000000082947 */ /* 0x000fea0003800000 */
[----:B------:R0:W5:Y:S04]  /*f4e0*/  LD.E.128 R4, desc[UR60][R12.64] ;  /* 0x0000003c0c047980 */ /* 0x000168000c101d00 */
[----:B------:R0:W5:Y:S02]  /*f4f0*/  LD.E.128 R8, desc[UR60][R14.64] ;  /* 0x0000003c0e087980 */ /* 0x000164000c101d00 */
.L_x_6215:
[----:B------:R-:W-:Y:S05]  /*f500*/  BSYNC B1 ;  /* 0x0000000000017941 */ /* 0x000fea0003800000 */
.L_x_6214:
[----:B------:R-:W2:Y:S04]  /*f510*/  LDL R0, [R1+0xa0] ;  /* 0x0000a00001007983 */ /* 0x000ea80000100800 */
[----:B0-----:R-:W2:Y:S01]  /*f520*/  LDL.LU R12, [R1+0x54] ;  /* 0x00005400010c7983 */ /* 0x001ea20000300800 */
[----:B---3-5:R-:W-:Y:S01]  /*f530*/  LOP3.LUT R3, R4, 0xff, RZ, 0xc0, !PT ;  /* 0x000000ff04037812 */ /* 0x028fe200078ec0ff */
[----:B------:R-:W-:Y:S01]  /*f540*/  VIADD R32, R228, 0x40 ;  /* 0x00000040e4207836 */ /* 0x000fe20000000000 */
[----:B------:R-:W-:Y:S01]  /*f550*/  SHF.R.U32.HI R15, RZ, 0x8, R5 ;  /* 0x00000008ff0f7819 */ /* 0x000fe20000011605 */
[----:B------:R-:W-:Y:S01]  /*f560*/  BSSY B1, `(.L_x_6216) ;  /* 0x0000045000017945 */ /* 0x000fe20003800000 */
[----:B------:R-:W-:Y:S02]  /*f570*/  LOP3.LUT R24, R8, 0xff, RZ, 0xc0, !PT ;  /* 0x000000ff08187812 */ /* 0x000fe400078ec0ff */
[----:B----4-:R-:W-:-:S02]  /*f580*/  SHF.R.U32.HI R25, RZ, 0x8, R7 ;  /* 0x00000008ff197819 */ /* 0x010fc40000011607 */
[----:B------:R-:W-:Y:S02]  /*f590*/  LOP3.LUT R15, R15, 0xff, RZ, 0xc0, !PT ;  /* 0x000000ff0f0f7812 */ /* 0x000fe400078ec0ff */
[----:B-1----:R-:W-:Y:S02]  /*f5a0*/  LOP3.LUT R14, R6, 0xff, RZ, 0xc0, !PT ;  /* 0x000000ff060e7812 */ /* 0x002fe400078ec0ff */
[----:B------:R-:W-:Y:S02]  /*f5b0*/  LOP3.LUT R20, R7, 0xff, RZ, 0xc0, !PT ;  /* 0x000000ff07147812 */ /* 0x000fe400078ec0ff */
[----:B------:R-:W-:Y:S02]  /*f5c0*/  LOP3.LUT R25, R25, 0xff, RZ, 0xc0, !PT ;  /* 0x000000ff19197812 */ /* 0x000fe400078ec0ff */
[----:B------:R-:W-:Y:S02]  /*f5d0*/  SHF.R.U32.HI R28, RZ, 0x8, R11 ;  /* 0x00000008ff1c7819 */ /* 0x000fe4000001160b */
[----:B------:R-:W-:-:S02]  /*f5e0*/  PRMT R20, R25, 0x7604, R20 ;  /* 0x0000760419147816 */ /* 0x000fc40000000014 */
[----:B------:R-:W-:Y:S02]  /*f5f0*/  SHF.R.U32.HI R33, RZ, 0x10, R11 ;  /* 0x00000010ff217819 */ /* 0x000fe4000001160b */
[----:B------:R-:W-:-:S03]  /*f600*/  SHF.R.U32.HI R29, RZ, 0x10, R9 ;  /* 0x00000010ff1d7819 */ /* 0x000fc60000011609 */
[----:B------:R-:W-:Y:S02]  /*f610*/  IMAD.U32 R33, R33, 0x10000, RZ ;  /* 0x0001000021217824 */ /* 0x000fe400078e00ff */
[----:B------:R-:W-:Y:S01]  /*f620*/  IMAD.U32 R29, R29, 0x10000, RZ ;  /* 0x000100001d1d7824 */ /* 0x000fe200078e00ff */
[----:B--2---:R-:W-:Y:S02]  /*f630*/  R2UR UR5, R0 ;  /* 0x00000000000572ca */ /* 0x004fe400000e0000 */
[----:B------:R-:W-:Y:S01]  /*f640*/  SHF.R.U32.HI R0, RZ, 0x8, R4 ;  /* 0x00000008ff007819 */ /* 0x000fe20000011604 */
[----:B------:R-:W-:Y:S01]  /*f650*/  IMAD R26, R12, -0x80, R27 ;  /* 0xffffff800c1a7824 */ /* 0x000fe200078e021b */
[----:B------:R-:W-:Y:S02]  /*f660*/  LOP3.LUT R12, R5, 0xff, RZ, 0xc0, !PT ;  /* 0x000000ff050c7812 */ /* 0x000fe400078ec0ff */
[----:B------:R-:W-:Y:S02]  /*f670*/  LOP3.LUT R0, R0, 0xff, RZ, 0xc0, !PT ;  /* 0x000000ff00007812 */ /* 0x000fe400078ec0ff */
[----:B------:R-:W-:-:S02]  /*f680*/  PRMT R12, R15, 0x7604, R12 ;  /* 0x000076040f0c7816 */ /* 0x000fc4000000000c */
[----:B------:R-:W-:-:S03]  /*f690*/  PRMT R13, R0, 0x7604, R3 ;  /* 0x00007604000d7816 */ /* 0x000fc60000000003 */
[----:B------:R-:W-:Y:S01]  /*f6a0*/  ULEA.HI UR4, UR5, UR5, URZ, 0x1 ;  /* 0x0000000505047291 */ /* 0x000fe2000f8f083f */
[----:B------:R-:W-:Y:S02]  /*f6b0*/  SHF.R.U32.HI R3, RZ, 0x8, R8 ;  /* 0x00000008ff037819 */ /* 0x000fe40000011608 */
[----:B------:R-:W-:Y:S01]  /*f6c0*/  SHF.R.U32.HI R0, RZ, 0x8, R6 ;  /* 0x00000008ff007819 */ /* 0x000fe20000011606 */
[----:B------:R-:W-:Y:S01]  /*f6d0*/  ULOP3.LUT UR4, UR4, 0xfffffffe, URZ, 0xc0, !UPT ;  /* 0xfffffffe04047892 */ /* 0x000fe2000f8ec03f */
[----:B------:R-:W-:Y:S02]  /*f6e0*/  LOP3.LUT R3, R3, 0xff, RZ, 0xc0, !PT ;  /* 0x000000ff03037812 */ /* 0x000fe400078ec0ff */
[----:B------:R-:W-:Y:S01]  /*f6f0*/  LOP3.LUT R21, R0, 0xff, RZ, 0xc0, !PT ;  /* 0x000000ff00157812 */ /* 0x000fe200078ec0ff */
[----:B------:R-:W-:Y:S01]  /*f700*/  UIADD3 UR4, UR5, -UR4, URZ ;  /* 0x8000000405047290 */ /* 0x000fe2000fffe03f */
[----:B------:R-:W-:Y:S02]  /*f710*/  PRMT R27, R3, 0x7604, R24 ;  /* 0x00007604031b7816 */ /* 0x000fe40000000018 */
[----:B------:R-:W0:Y:S01]  /*f720*/  LDC R3, c[0x0][0x3f4] ;  /* 0x0000fd00ff037b82 */ /* 0x000e220000000800 */
[----:B------:R-:W-:-:S02]  /*f730*/  SHF.R.U32.HI R15, RZ, 0x8, R9 ;  /* 0x00000008ff0f7819 */ /* 0x000fc40000011609 */
[----:B------:R-:W-:Y:S01]  /*f740*/  IMAD.U32 R35, RZ, RZ, UR4 ;  /* 0x00000004ff237e24 */ /* 0x000fe2000f8e00ff */
[----:B------:R-:W-:Y:S02]  /*f750*/  SHF.R.U32.HI R0, RZ, 0x8, R10 ;  /* 0x00000008ff007819 */ /* 0x000fe4000001160a */
[----:B------:R-:W-:Y:S02]  /*f760*/  PRMT R21, R21, 0x7604, R14 ;  /* 0x0000760415157816 */ /* 0x000fe4000000000e */
[----:B------:R-:W-:Y:S02]  /*f770*/  SHF.L.U32 R35, R35, 0x1f, RZ ;  /* 0x0000001f23237819 */ /* 0x000fe400000006ff */
[----:B------:R-:W-:Y:S02]  /*f780*/  LOP3.LUT R14, R9, 0xff, RZ, 0xc0, !PT ;  /* 0x000000ff090e7812 */ /* 0x000fe400078ec0ff */
[----:B------:R-:W1:Y:S01]  /*f790*/  SYNCS.PHASECHK.TRANS64.TRYWAIT P1, [R16+URZ+0x2e800], R35 ;  /* 0x02e80023100075a7 */ /* 0x000e62000802017f */
[----:B------:R-:W-:-:S02]  /*f7a0*/  LOP3.LUT R24, R10, 0xff, RZ, 0xc0, !PT ;  /* 0x000000ff0a187812 */ /* 0x000fc400078ec0ff */
[----:B------:R-:W-:Y:S02]  /*f7b0*/  LOP3.LUT R15, R15, 0xff, RZ, 0xc0, !PT ;  /* 0x000000ff0f0f7812 */ /* 0x000fe400078ec0ff */
[----:B------:R-:W-:Y:S02]  /*f7c0*/  LOP3.LUT R25, R0, 0xff, RZ, 0xc0, !PT ;  /* 0x000000ff00197812 */ /* 0x000fe400078ec0ff */
[----:B------:R-:W-:Y:S02]  /*f7d0*/  PRMT R14, R15, 0x7604, R14 ;  /* 0x000076040f0e7816 */ /* 0x000fe4000000000e */
[----:B------:R-:W-:Y:S02]  /*f7e0*/  PRMT R31, R25, 0x7604, R24 ;  /* 0x00007604191f7816 */ /* 0x000fe40000000018 */
[----:B------:R-:W-:Y:S02]  /*f7f0*/  LOP3.LUT R0, R11, 0xff, RZ, 0xc0, !PT ;  /* 0x000000ff0b007812 */ /* 0x000fe400078ec0ff */
[----:B------:R-:W-:-:S02]  /*f800*/  LOP3.LUT R15, R28, 0xff, RZ, 0xc0, !PT ;  /* 0x000000ff1c0f7812 */ /* 0x000fc400078ec0ff */
[----:B------:R-:W-:Y:S02]  /*f810*/  SHF.R.U32.HI R24, RZ, 0x10, R5 ;  /* 0x00000010ff187819 */ /* 0x000fe40000011605 */
[----:B------:R-:W-:Y:S02]  /*f820*/  PRMT R0, R15, 0x7604, R0 ;  /* 0x000076040f007816 */ /* 0x000fe40000000000 */
[----:B------:R-:W-:Y:S01]  /*f830*/  SHF.R.U32.HI R25, RZ, 0x10, R7 ;  /* 0x00000010ff197819 */ /* 0x000fe20000011607 */
[----:B------:R-:W-:Y:S01]  /*f840*/  IMAD.U32 R15, R24, 0x10000, RZ ;  /* 0x00010000180f7824 */ /* 0x000fe200078e00ff */
[----:B------:R-:W-:Y:S02]  /*f850*/  LOP3.LUT R13, R13, 0xff0000, R4, 0xf8, !PT ;  /* 0x00ff00000d0d7812 */ /* 0x000fe400078ef804 */
[----:B------:R-:W-:Y:S02]  /*f860*/  SHF.L.U32 R25, R25, 0x10, RZ ;  /* 0x0000001019197819 */ /* 0x000fe400000006ff */
[----:B------:R-:W-:-:S02]  /*f870*/  LOP3.LUT R15, R12, 0xff0000, R15, 0xf8, !PT ;  /* 0x00ff00000c0f7812 */ /* 0x000fc400078ef80f */
[----:B------:R-:W-:Y:S02]  /*f880*/  LOP3.LUT R33, R0, 0xff0000, R33, 0xf8, !PT ;  /* 0x00ff000000217812 */ /* 0x000fe400078ef821 */
[----:B------:R-:W-:Y:S02]  /*f890*/  LOP3.LUT R0, R13, 0xff000000, R4, 0xf8, !PT ;  /* 0xff0000000d007812 */ /* 0x000fe400078ef804 */
[----:B0-----:R-:W-:Y:S02]  /*f8a0*/  ISETP.GE.AND P0, PT, R18, R3, PT ;  /* 0x000000031200720c */ /* 0x001fe40003f06270 */
[----:B------:R-:W-:Y:S02]  /*f8b0*/  VIMNMX R37, R26, 0x80, PT ;  /* 0x000000801a257848 */ /* 0x000fe40003fe0100 */
[----:B------:R-:W-:Y:S02]  /*f8c0*/  LOP3.LUT R12, R15, 0xff000000, R5, 0xf8, !PT ;  /* 0xff0000000f0c7812 */ /* 0x000fe400078ef805 */
[----:B------:R-:W-:-:S02]  /*f8d0*/  LOP3.LUT R13, R21, 0xff0000, R6, 0xf8, !PT ;  /* 0x00ff0000150d7812 */ /* 0x000fc400078ef806 */
[----:B------:R-:W-:Y:S02]  /*f8e0*/  LOP3.LUT R25, R20, 0xff0000, R25, 0xf8, !PT ;  /* 0x00ff000014197812 */ /* 0x000fe400078ef819 */
[----:B------:R-:W-:Y:S02]  /*f8f0*/  LOP3.LUT R29, R14, 0xff0000, R29, 0xf8, !PT ;  /* 0x00ff00000e1d7812 */ /* 0x000fe400078ef81d */
[----:B------:R-:W-:Y:S02]  /*f900*/  LOP3.LUT R15, R27, 0xff0000, R8, 0xf8, !PT ;  /* 0x00ff00001b0f7812 */ /* 0x000fe400078ef808 */
[----:B------:R-:W-:Y:S02]  /*f910*/  LOP3.LUT R21, R31, 0xff0000, R10, 0xf8, !PT ;  /* 0x00ff00001f157812 */ /* 0x000fe400078ef80a */
[-C--:B------:R-:W-:Y:S02]  /*f920*/  ISETP.GE.OR P2, PT, R228, R37.reuse, P0 ;  /* 0x00000025e400720c */ /* 0x080fe40000746670 */
[----:B------:R-:W-:-:S02]  /*f930*/  ISETP.GE.OR P0, PT, R32, R37, P0 ;  /* 0x000000252000720c */ /* 0x000fc40000706670 */
[----:B------:R-:W-:Y:S02]  /*f940*/  LOP3.LUT R13, R13, 0xff000000, R6, 0xf8, !PT ;  /* 0xff0000000d0d7812 */ /* 0x000fe400078ef806 */
[----:B------:R-:W-:Y:S02]  /*f950*/  LOP3.LUT R14, R25, 0xff000000, R7, 0xf8, !PT ;  /* 0xff000000190e7812 */ /* 0x000fe400078ef807 */
[----:B------:R-:W-:Y:S02]  /*f960*/  LOP3.LUT R15, R15, 0xff000000, R8, 0xf8, !PT ;  /* 0xff0000000f0f7812 */ /* 0x000fe400078ef808 */
[----:B------:R-:W-:Y:S02]  /*f970*/  LOP3.LUT R20, R29, 0xff000000, R9, 0xf8, !PT ;  /* 0xff0000001d147812 */ /* 0x000fe400078ef809 */
[----:B------:R-:W-:Y:S02]  /*f980*/  LOP3.LUT R21, R21, 0xff000000, R10, 0xf8, !PT ;  /* 0xff00000015157812 */ /* 0x000fe400078ef80a */
[----:B------:R-:W-:Y:S01]  /*f990*/  LOP3.LUT R24, R33, 0xff000000, R11, 0xf8, !PT ;  /* 0xff00000021187812 */ /* 0x000fe200078ef80b */
[----:B-1----:R-:W-:Y:S06]  /*f9a0*/  @!P1 BRA `(.L_x_6217) ;  /* 0x00000148000c9947 */ /* 0x002fec0003800000 */
.L_x_6412:
[----:B------:R-:W-:Y:S05]  /*f9b0*/  BSYNC B1 ;  /* 0x0000000000017941 */ /* 0x000fea0003800000 */
.L_x_6216:
[----:B------:R-:W-:Y:S04]  /*f9c0*/  BSSY B1, `(.L_x_6218) ;  /* 0x00000c6000017945 */ /* 0x000fe80003800000 */
[----:B------:R-:W-:Y:S05]  /*f9d0*/  @P2 BRA `(.L_x_6219) ;  /* 0x0000000c00102947 */ /* 0x000fea0003800000 */
[----:B------:R-:W1:Y:S01]  /*f9e0*/  S2R R5, SR_TID.X ;  /* 0x0000000000057919 */ /* 0x000e620000002100 */
[----:B------:R-:W-:Y:S01]  /*f9f0*/  IMAD.SHL.U32 R4, R229, 0x80, RZ ;  /* 0x00000080e5047824 */ /* 0x000fe200078e00ff */
[----:B------:R-:W-:Y:S02]  /*fa00*/  F2FP.F16.E4M3.UNPACK_B R38, R0.H1 ;  /* 0x00000000ff26723e */ /* 0x000fe400030006ff */
[-C--:B------:R-:W-:Y:S02]  /*fa10*/  F2FP.F16.E4M3.UNPACK_B R42, R15.reuse.H1 ;  /* 0x0000000fff2a723e */ /* 0x080fe400030006ff */
[----:B------:R-:W-:Y:S01]  /*fa20*/  LOP3.LUT R6, R4, 0x380, RZ, 0xc0, !PT ;  /* 0x0000038004067812 */ /* 0x000fe200078ec0ff */
[----:B------:R-:W-:Y:S01]  /*fa30*/  HADD2.F32 R39, -RZ, R38.H0_H0 ;  /* 0x20000026ff277230 */ /* 0x000fe20000004100 */
[----:B------:R-:W-:Y:S01]  /*fa40*/  F2FP.F16.E4M3.UNPACK_B R41, R15 ;  /* 0x0000000fff29723e */ /* 0x000fe200020006ff */
[----:B------:R-:W-:Y:S01]  /*fa50*/  HADD2.F32 R40, -RZ, R42.H0_H0 ;  /* 0x2000002aff287230 */ /* 0x000fe20000004100 */
[----:B------:R-:W-:-:S02]  /*fa60*/  LOP3.LUT R4, R6, 0x70, R18, 0xf8, !PT ;  /* 0x0000007006047812 */ /* 0x000fc400078ef812 */
[----:B------:R-:W-:-:S04]  /*fa70*/  SHF.R.U32.HI R9, RZ, 0x3, R6 ;  /* 0x00000003ff097819 */ /* 0x000fc80000011606 */
[----:B------:R-:W-:Y:S01]  /*fa80*/  LOP3.LUT R25, R4, R9, RZ, 0x3c, !PT ;  /* 0x0000000904197212 */ /* 0x000fe200078e3cff */
[----:B-1----:R-:W-:-:S05]  /*fa90*/  VIADD R5, R5, 0xffffff80 ;  /* 0xffffff8005057836 */ /* 0x002fca0000000000 */
[----:B------:R-:W-:-:S04]  /*faa0*/  SHF.R.S32.HI R8, RZ, 0x1f, R5 ;  /* 0x0000001fff087819 */ /* 0x000fc80000011405 */
[----:B------:R-:W-:Y:S02]  /*fab0*/  LEA.HI R8, R8, R5, RZ, 0x5 ;  /* 0x0000000508087211 */ /* 0x000fe400078f28ff */
[----:B------:R-:W-:-:S03]  /*fac0*/  IADD3 R5, R18, R3, RZ ;  /* 0x0000000312057210 */ /* 0x000fc60007ffe0ff */
[----:B------:R-:W-:Y:S01]  /*fad0*/  IMAD.SHL.U32 R8, R8, 0x20, RZ ;  /* 0x0000002008087824 */ /* 0x000fe200078e00ff */
[----:B------:R-:W-:-:S04]  /*fae0*/  LOP3.LUT R5, R6, 0x70, R5, 0xf8, !PT ;  /* 0x0000007006057812 */ /* 0x000fc800078ef805 */
[----:B------:R-:W-:Y:S02]  /*faf0*/  LOP3.LUT R8, R8, 0xfffffc00, RZ, 0xc0, !PT ;  /* 0xfffffc0008087812 */ /* 0x000fe400078ec0ff */
[----:B------:R-:W-:Y:S02]  /*fb00*/  LOP3.LUT R9, R5, R9, RZ, 0x3c, !PT ;  /* 0x0000000905097212 */ /* 0x000fe400078e3cff */
[C-C-:B------:R-:W-:Y:S02]  /*fb10*/  IADD3 R25, R16.reuse, R25, R8.reuse ;  /* 0x0000001910197210 */ /* 0x140fe40007ffe008 */
[----:B------:R-:W-:-:S03]  /*fb20*/  IADD3 R26, R16, R9, R8 ;  /* 0x00000009101a7210 */ /* 0x000fc60007ffe008 */
[----:B------:R-:W1:Y:S04]  /*fb30*/  LDS.128 R4, [R25+0x1c400] ;  /* 0x01c4000019047984 */ /* 0x000e680000000c00 */
[----:B------:R-:W2:Y:S01]  /*fb40*/  LDS.128 R8, [R26+0x1c400] ;  /* 0x01c400001a087984 */ /* 0x000ea20000000c00 */
[-C--:B-1----:R-:W-:Y:S02]  /*fb50*/  F2FP.F16.E4M3.UNPACK_B R27, R4.reuse ;  /* 0x00000004ff1b723e */ /* 0x082fe400020006ff */
[----:B------:R-:W-:Y:S02]  /*fb60*/  F2FP.F16.E4M3.UNPACK_B R4, R4.H1 ;  /* 0x00000004ff04723e */ /* 0x000fe400030006ff */
[----:B--2---:R-:W-:Y:S02]  /*fb70*/  F2FP.F16.E4M3.UNPACK_B R33, R8.H1 ;  /* 0x00000008ff21723e */ /* 0x004fe400030006ff */
[----:B------:R-:W-:-:S02]  /*fb80*/  F2FP.F16.E4M3.UNPACK_B R28, R5 ;  /* 0x00000005ff1c723e */ /* 0x000fc400020006ff */
[----:B------:R-:W-:Y:S01]  /*fb90*/  F2FP.F16.E4M3.UNPACK_B R29, R5.H1 ;  /* 0x00000005ff1d723e */ /* 0x000fe200030006ff */
[--C-:B------:R-:W-:Y:S01]  /*fba0*/  HADD2.F32 R34, -RZ, R33.reuse.H0_H0 ;  /* 0x20000021ff227230 */ /* 0x100fe20000004100 */
[-C--:B0-----:R-:W-:Y:S01]  /*fbb0*/  F2FP.F16.E4M3.UNPACK_B R35, R9.reuse ;  /* 0x00000009ff23723e */ /* 0x081fe200020006ff */
[----:B------:R-:W-:Y:S01]  /*fbc0*/  HADD2.F32 R5, -RZ, R4.H0_H0 ;  /* 0x20000004ff057230 */ /* 0x000fe20000004100 */
[----:B------:R-:W-:Y:S01]  /*fbd0*/  F2FP.F16.E4M3.UNPACK_B R36, R9.H1 ;  /* 0x00000009ff24723e */ /* 0x000fe200030006ff */
[----:B------:R-:W-:Y:S02]  /*fbe0*/  HADD2.F32 R33, -RZ, R33.H1_H1 ;  /* 0x30000021ff217230 */ /* 0x000fe40000004100 */
[CC--:B------:R-:W-:Y:S01]  /*fbf0*/  FMUL.FTZ R9, R34.reuse, R39.reuse ;  /* 0x0000002722097220 */ /* 0x0c0fe20000410000 */
[----:B------:R-:W-:Y:S01]  /*fc00*/  FMUL.FTZ R44, R34, R40 ;  /* 0x00000028222c7220 */ /* 0x000fe20000410000 */
[----:B------:R-:W-:Y:S02]  /*fc10*/  F2FP.F16.E4M3.UNPACK_B R8, R8 ;  /* 0x00000008ff08723e */ /* 0x000fe400020006ff */
[C---:B------:R-:W-:Y:S01]  /*fc20*/  FFMA.FTZ R46, R5.reuse, R40, R9 ;  /* 0x00000028052e7223 */ /* 0x040fe20000010009 */
[----:B------:R-:W-:Y:S01]  /*fc30*/  FFMA.FTZ R45, R5, R39, -R44 ;  /* 0x00000027052d7223 */ /* 0x000fe2000001082c */
        /* <DEDUP_REMOVED lines=16> */
[----:B------:R-:W-:-:S02]  /*fd40*/  HADD2.F32 R5, -RZ, R36.H0_H0 ;  /* 0x20000024ff057230 */ /* 0x000fc40000004100 */
[C---:B------:R-:W-:Y:S01]  /*fd50*/  FFMA.FTZ R43, R4.reuse, R39, -R33 ;  /* 0x00000027042b7223 */ /* 0x040fe20000010821 */
[----:B------:R-:W-:Y:S01]  /*fd60*/  F2FP.F16.E4M3.UNPACK_B R39, R20.H1 ;  /* 0x00000014ff27723e */ /* 0x000fe200030006ff */
[----:B------:R-:W-:Y:S01]  /*fd70*/  FFMA.FTZ R42, R4, R42, R9 ;  /* 0x0000002a042a7223 */ /* 0x000fe20000010009 */
[----:B------:R-:W-:Y:S01]  /*fd80*/  F2FP.F16.E4M3.UNPACK_B R9, R12.H1 ;  /* 0x0000000cff09723e */ /* 0x000fe200030006ff */
[----:B------:R-:W-:Y:S01]  /*fd90*/  HADD2.F32 R41, -RZ, R41.H1_H1 ;  /* 0x30000029ff297230 */ /* 0x000fe20000004100 */
[-C--:B------:R-:W-:Y:S01]  /*fda0*/  F2FP.F16.E4M3.UNPACK_B R31, R6.reuse ;  /* 0x00000006ff1f723e */ /* 0x080fe200020006ff */
[----:B------:R-:W-:Y:S01]  /*fdb0*/  HADD2.F32 R40, -RZ, R39.H0_H0 ;  /* 0x20000027ff287230 */ /* 0x000fe20000004100 */
[----:B------:R-:W-:Y:S01]  /*fdc0*/  F2FP.F16.E4M3.UNPACK_B R6, R6.H1 ;  /* 0x00000006ff06723e */ /* 0x000fe200030006ff */
[----:B------:R-:W-:Y:S01]  /*fdd0*/  HADD2.F32 R8, -RZ, R8.H1_H1 ;  /* 0x30000008ff087230 */ /* 0x000fe20000004100 */
[----:B------:R-:W-:Y:S01]  /*fde0*/  F2FP.F16.E4M3.UNPACK_B R34, R11 ;  /* 0x0000000bff22723e */ /* 0x000fe200020006ff */
        /* <DEDUP_REMOVED lines=10> */
[----:B------:R-:W-:Y:S01]  /*fe90*/  F2FP.F16.E4M3.UNPACK_B R33, R20 ;  /* 0x00000014ff21723e */ /* 0x000fe200020006ff */
[C---:B------:R-:W-:Y:S01]  /*fea0*/  FFMA.FTZ R44, R27.reuse, R38, -R44 ;  /* 0x000000261b2c7223 */ /* 0x040fe2000001082c */
[----:B------:R-:W-:Y:S01]  /*feb0*/  FFMA.FTZ R41, R27, R41, R8 ;  /* 0x000000291b297223 */ /* 0x000fe20000010008 */
[----:B------:R-:W-:Y:S01]  /*fec0*/  HADD2.F32 R36, -RZ, R36.H1_H1 ;  /* 0x30000024ff247230 */ /* 0x000fe20000004100 */
[----:B------:R-:W-:Y:S01]  /*fed0*/  F2FP.F16.E4M3.UNPACK_B R8, R12 ;  /* 0x0000000cff08723e */ /* 0x000fe200020006ff */
[----:B------:R-:W-:Y:S02]  /*fee0*/  HADD2.F32 R27, -RZ, R9.H1_H1 ;  /* 0x30000009ff1b7230 */ /* 0x000fe40000004100 */
[----:B------:R-:W-:Y:S01]  /*fef0*/  FFMA.FTZ R52, R4, R40, R5 ;  /* 0x0000002804347223 */ /* 0x000fe20000010005 */
[----:B------:R-:W-:Y:S02]  /*ff00*/  HADD2.F32 R38, -RZ, R33.H0_H0 ;  /* 0x20000021ff267230 */ /* 0x000fe40000004100 */
[----:B------:R-:W-:Y:S01]  /*ff10*/  FMUL.FTZ R40, R36, R39 ;  /* 0x0000002724287220 */ /* 0x000fe20000410000 */
[----:B------:R-:W-:-:S02]  /*ff20*/  HADD2.F32 R5, -RZ, R35.H0_H0 ;  /* 0x20000023ff057230 */ /* 0x000fc40000004100 */
[----:B------:R-:W-:Y:S01]  /*ff30*/  FMUL.FTZ R36, R36, R27 ;  /* 0x0000001b24247220 */ /* 0x000fe20000410000 */
[----:B------:R-:W-:Y:S01]  /*ff40*/  HADD2.F32 R29, -RZ, R29.H1_H1 ;  /* 0x3000001dff1d7230 */ /* 0x000fe20000004100 */
[----:B------:R-:W-:Y:S01]  /*ff50*/  F2FP.F16.E4M3.UNPACK_B R11, R11.H1 ;  /* 0x0000000bff0b723e */ /* 0x000fe200030006ff */
[----:B------:R-:W-:Y:S02]  /*ff60*/  HADD2.F32 R9, -RZ, R8.H0_H0 ;  /* 0x20000008ff097230 */ /* 0x000fe40000004100 */
[-C--:B------:R-:W-:Y:S01]  /*ff70*/  FMUL.FTZ R49, R5, R38.reuse ;  /* 0x0000002605317220 */ /* 0x080fe20000410000 */
[----:B------:R-:W-:Y:S02]  /*ff80*/  HADD2.F32 R4, -RZ, R28.H0_H0 ;  /* 0x2000001cff047230 */ /* 0x000fe40000004100 */
[C---:B------:R-:W-:Y:S01]  /*ff90*/  FFMA.FTZ R54, R29.reuse, R27, -R40 ;  /* 0x0000001b1d367223 */ /* 0x040fe20000010828 */
[----:B------:R-:W-:Y:S01]  /*ffa0*/  FFMA.FTZ R53, R29, R39, R36 ;  /* 0x000000271d357223 */ /* 0x000fe20000010024 */
[----:B------:R-:W-:Y:S01]  /*ffb0*/  FMUL.FTZ R5, R5, R9 ;  /* 0x0000000905057220 */ /* 0x000fe20000410000 */
[----:B------:R-:W-:Y:S01]  /*ffc0*/  F2FP.F16.E4M3.UNPACK_B R29, R21.H1 ;  /* 0x00000015ff1d723e */ /* 0x000fe200030006ff */
[C---:B------:R-:W-:Y:S01]  /*ffd0*/  FFMA.FTZ R49, R4.reuse, R9, -R49 ;  /* 0x0000000904317223 */ /* 0x040fe20000010831 */
[----:B------:R-:W-:Y:S01]  /*ffe0*/  F2FP.F16.E4M3.UNPACK_B R9, R13.H1 ;  /* 0x0000000dff09723e */ /* 0x000fe200030006ff */
[----:B------:R-:W-:Y:S01]  /*fff0*/  FFMA.FTZ R38, R4, R38, R5 ;  /* 0x0000002604267223 */ /* 0x000fe20000010005 */
[----:B------:R-:W-:Y:S01]  /*10000*/  HADD2.F32 R8, -RZ, R8.H1_H1 ;  /* 0x30000008ff087230 */ /* 0x000fe20000004100 */
[-C--:B------:R-:W-:Y:S01]  /*10010*/  F2FP.F16.E4M3.UNPACK_B R32, R7.reuse ;  /* 0x00000007ff20723e */ /* 0x080fe200020006ff */
[----:B------:R-:W-:Y:S01]  /*10020*/  HADD2.F32 R33, -RZ, R33.H1_H1 ;  /* 0x30000021ff217230 */ /* 0x000fe20000004100 */
[----:B------:R-:W-:Y:S01]  /*10030*/  F2FP.F16.E4M3.UNPACK_B R7, R7.H1 ;  /* 0x00000007ff07723e */ /* 0x000fe200030006ff */
[----:B------:R-:W-:-:S02]  /*10040*/  HADD2.F32 R35, -RZ, R35.H1_H1 ;  /* 0x30000023ff237230 */ /* 0x000fc40000004100 */
[----:B------:R-:W-:Y:S02]  /*10050*/  HADD2.F32 R36, -RZ, R29.H0_H0 ;  /* 0x2000001dff247230 */ /* 0x000fe40000004100 */
[----:B------:R-:W-:Y:S02]  /*10060*/  HADD2.F32 R5, -RZ, R10.H0_H0 ;  /* 0x2000000aff057230 */ /* 0x000fe40000004100 */
[C---:B------:R-:W-:Y:S01]  /*10070*/  FMUL.FTZ R39, R35.reuse, R33 ;  /* 0x0000002123277220 */ /* 0x040fe20000410000 */
[----:B------:R-:W-:Y:S02]  /*10080*/  HADD2.F32 R27, -RZ, R9.H0_H0 ;  /* 0x20000009ff1b7230 */ /* 0x000fe40000004100 */
[----:B------:R-:W-:Y:S01]  /*10090*/  FMUL.FTZ R50, R35, R8 ;  /* 0x0000000823327220 */ /* 0x000fe20000410000 */
[----:B------:R-:W-:Y:S02]  /*100a0*/  HADD2.F32 R4, -RZ, R6.H0_H0 ;  /* 0x20000006ff047230 */ /* 0x000fe40000004100 */
[----:B------:R-:W-:Y:S01]  /*100b0*/  FMUL.FTZ R35, R5, R36 ;  /* 0x0000002405237220 */ /* 0x000fe20000410000 */
[----:B------:R-:W-:-:S02]  /*100c0*/  HADD2.F32 R28, -RZ, R28.H1_H1 ;  /* 0x3000001cff1c7230 */ /* 0x000fc40000004100 */
[-C--:B------:R-:W-:Y:S01]  /*100d0*/  FMUL.FTZ R5, R5, R27.reuse ;  /* 0x0000001b05057220 */ /* 0x080fe20000410000 */
[----:B------:R-:W-:Y:S02]  /*100e0*/  HADD2.F32 R29, -RZ, R29.H1_H1 ;  /* 0x3000001dff1d7230 */ /* 0x000fe40000004100 */
[----:B------:R-:W-:Y:S01]  /*100f0*/  FFMA.FTZ R35, R4, R27, -R35 ;  /* 0x0000001b04237223 */ /* 0x000fe20000010823 */
[----:B------:R-:W-:Y:S02]  /*10100*/  HADD2.F32 R10, -RZ, R10.H1_H1 ;  /* 0x3000000aff0a7230 */ /* 0x000fe40000004100 */
[----:B------:R-:W-:Y:S01]  /*10110*/  FFMA.FTZ R40, R28, R8, -R39 ;  /* 0x000000081c287223 */ /* 0x000fe20000010827 */
[----:B------:R-:W-:Y:S01]  /*10120*/  HADD2.F32 R9, -RZ, R9.H1_H1 ;  /* 0x30000009ff097230 */ /* 0x000fe20000004100 */
[----:B------:R-:W-:Y:S01]  /*10130*/  F2FP.F16.E4M3.UNPACK_B R27, R21 ;  /* 0x00000015ff1b723e */ /* 0x000fe200020006ff */
[----:B------:R-:W-:Y:S01]  /*10140*/  FFMA.FTZ R39, R4, R36, R5 ;  /* 0x0000002404277223 */ /* 0x000fe20000010005 */
[----:B------:R-:W-:Y:S01]  /*10150*/  HADD2.F32 R6, -RZ, R6.H1_H1 ;  /* 0x30000006ff067230 */ /* 0x000fe20000004100 */
[----:B------:R-:W-:Y:S01]  /*10160*/  F2FP.F16.E4M3.UNPACK_B R8, R13 ;  /* 0x0000000dff08723e */ /* 0x000fe200020006ff */
[C---:B------:R-:W-:Y:S01]  /*10170*/  FMUL.FTZ R55, R10.reuse, R29 ;  /* 0x0000001d0a377220 */ /* 0x040fe20000410000 */
[----:B------:R-:W-:Y:S01]  /*10180*/  FMUL.FTZ R4, R10, R9 ;  /* 0x000000090a047220 */ /* 0x000fe20000410000 */
[----:B------:R-:W-:-:S02]  /*10190*/  HADD2.F32 R10, -RZ, R27.H0_H0 ;  /* 0x2000001bff0a7230 */ /* 0x000fc40000004100 */
[----:B------:R-:W-:Y:S01]  /*101a0*/  FFMA.FTZ R33, R28, R33, R50 ;  /* 0x000000211c217223 */ /* 0x000fe20000010032 */
[----:B------:R-:W-:Y:S02]  /*101b0*/  HADD2.F32 R5, -RZ, R37.H0_H0 ;  /* 0x20000025ff057230 */ /* 0x000fe40000004100 */
[C---:B------:R-:W-:Y:S01]  /*101c0*/  FFMA.FTZ R56, R6.reuse, R9, -R55 ;  /* 0x0000000906387223 */ /* 0x040fe20000010837 */
[----:B------:R-:W-:Y:S01]  /*101d0*/  FFMA.FTZ R58, R6, R29, R4 ;  /* 0x0000001d063a7223 */ /* 0x000fe20000010004 */
[----:B------:R-:W-:Y:S02]  /*101e0*/  HADD2.F32 R6, -RZ, R8.H0_H0 ;  /* 0x20000008ff067230 */ /* 0x000fe40000004100 */
[----:B------:R-:W-:Y:S02]  /*101f0*/  HADD2.F32 R4, -RZ, R31.H0_H0 ;  /* 0x2000001fff047230 */ /* 0x000fe40000004100 */
[----:B------:R-:W-:Y:S01]  /*10200*/  FMUL.FTZ R9, R5, R10 ;  /* 0x0000000a05097220 */ /* 0x000fe20000410000 */
[----:B------:R-:W-:-:S02]  /*10210*/  HADD2.F32 R28, -RZ, R27.H1_H1 ;  /* 0x3000001bff1c7230 */ /* 0x000fc40000004100 */
        /* <DEDUP_REMOVED lines=14> */
[--C-:B------:R-:W-:Y:S02]  /*10300*/  HADD2.F32 R6, -RZ, R4.reuse.H0_H0 ;  /* 0x20000004ff067230 */ /* 0x100fe40000004100 */
[----:B------:R-:W-:Y:S02]  /*10310*/  HADD2.F32 R8, -RZ, R4.H1_H1 ;  /* 0x30000004ff087230 */ /* 0x000fe40000004100 */
[----:B------:R-:W-:Y:S01]  /*10320*/  FMUL.FTZ R31, R5, R10 ;  /* 0x0000000a051f7220 */ /* 0x000fe20000410000 */
[----:B------:R-:W-:Y:S02]  /*10330*/  HADD2.F32 R4, -RZ, R7.H0_H0 ;  /* 0x20000007ff047230 */ /* 0x000fe40000004100 */
[----:B------:R-:W-:-:S02]  /*10340*/  HADD2.F32 R28, -RZ, R9.H1_H1 ;  /* 0x30000009ff1c7230 */ /* 0x000fc40000004100 */
[-C--:B------:R-:W-:Y:S01]  /*10350*/  FMUL.FTZ R9, R5, R6.reuse ;  /* 0x0000000605097220 */ /* 0x080fe20000410000 */
[----:B------:R-:W-:Y:S02]  /*10360*/  HADD2.F32 R11, -RZ, R11.H1_H1 ;  /* 0x3000000bff0b7230 */ /* 0x000fe40000004100 */
[C---:B------:R-:W-:Y:S01]  /*10370*/  FFMA.FTZ R37, R4.reuse, R6, -R31 ;  /* 0x0000000604257223 */ /* 0x040fe2000001081f */
[----:B------:R-:W-:Y:S01]  /*10380*/  HADD2.F32 R7, -RZ, R7.H1_H1 ;  /* 0x30000007ff077230 */ /* 0x000fe20000004100 */
[----:B------:R-:W-:Y:S01]  /*10390*/  F2FP.F16.E4M3.UNPACK_B R5, R14 ;  /* 0x0000000eff05723e */ /* 0x000fe200020006ff */
[----:B------:R-:W-:Y:S01]  /*103a0*/  FFMA.FTZ R55, R4, R10, R9 ;  /* 0x0000000a04377223 */ /* 0x000fe20000010009 */
[C---:B------:R-:W-:Y:S01]  /*103b0*/  FMUL.FTZ R6, R11.reuse, R28 ;  /* 0x0000001c0b067220 */ /* 0x040fe20000410000 */
[----:B------:R-:W-:Y:S01]  /*103c0*/  FMUL.FTZ R11, R11, R8 ;  /* 0x000000080b0b7220 */ /* 0x000fe20000410000 */
[----:B------:R-:W-:Y:S02]  /*103d0*/  F2FP.F16.E4M3.UNPACK_B R4, R24 ;  /* 0x00000018ff04723e */ /* 0x000fe400020006ff */
[C---:B------:R-:W-:Y:S01]  /*103e0*/  FFMA.FTZ R60, R7.reuse, R8, -R6 ;  /* 0x00000008073c7223 */ /* 0x040fe20000010806 */
[----:B------:R-:W-:Y:S01]  /*103f0*/  FFMA.FTZ R62, R7, R28, R11 ;  /* 0x0000001c073e7223 */ /* 0x000fe2000001000b */
[----:B------:R-:W-:-:S02]  /*10400*/  HADD2.F32 R6, -RZ, R5.H0_H0 ;  /* 0x20000005ff067230 */ /* 0x000fc40000004100 */
[----:B------:R-:W-:Y:S02]  /*10410*/  HADD2.F32 R7, -RZ, R5.H1_H1 ;  /* 0x30000005ff077230 */ /* 0x000fe40000004100 */
[----:B------:R-:W-:Y:S01]  /*10420*/  HADD2.F32 R8, -RZ, R4.H0_H0 ;  /* 0x20000004ff087230 */ /* 0x000fe20000004100 */
[----:B------:R-:W-:Y:S01]  /*10430*/  F2FP.SATFINITE.E4M3.F32.PACK_AB_MERGE_C R55, R62, R55, RZ ;  /* 0x000000373e37723e */ /* 0x000fe200048070ff */
[----:B------:R-:W-:Y:S02]  /*10440*/  HADD2.F32 R5, -RZ, R34.H0_H0 ;  /* 0x20000022ff057230 */ /* 0x000fe40000004100 */
[----:B------:R-:W-:Y:S02]  /*10450*/  HADD2.F32 R9, -RZ, R4.H1_H1 ;  /* 0x30000004ff097230 */ /* 0x000fe40000004100 */
[----:B------:R-:W-:Y:S02]  /*10460*/  HADD2.F32 R34, -RZ, R34.H1_H1 ;  /* 0x30000022ff227230 */ /* 0x000fe40000004100 */
[----:B------:R-:W-:Y:S01]  /*10470*/  FMUL.FTZ R11, R5, R8 ;  /* 0x00000008050b7220 */ /* 0x000fe20000410000 */
[----:B------:R-:W-:-:S02]  /*10480*/  HADD2.F32 R4, -RZ, R32.H0_H0 ;  /* 0x20000020ff047230 */ /* 0x000fc40000004100 */
[-C--:B------:R-:W-:Y:S01]  /*10490*/  FMUL.FTZ R5, R5, R6.reuse ;  /* 0x0000000605057220 */ /* 0x080fe20000410000 */
[----:B------:R-:W-:Y:S02]  /*104a0*/  HADD2.F32 R32, -RZ, R32.H1_H1 ;  /* 0x30000020ff207230 */ /* 0x000fe40000004100 */
[C---:B------:R-:W-:Y:S01]  /*104b0*/  FMUL.FTZ R31, R34.reuse, R9 ;  /* 0x00000009221f7220 */ /* 0x040fe20000410000 */
        /* <DEDUP_REMOVED lines=22> */
.L_x_6219:
[----:B------:R-:W-:Y:S05]  /*10620*/  BSYNC B1 ;  /* 0x0000000000017941 */ /* 0x000fea0003800000 */
.L_x_6218:
[----:B------:R-:W-:Y:S05]  /*10630*/  @P0 BRA `(.L_x_6210) ;  /* 0x0000000c00040947 */ /* 0x000fea0003800000 */
[----:B-1----:R-:W2:Y:S01]  /*10640*/  LDL R8, [R1+0x74] ;  /* 0x0000740001087983 */ /* 0x002ea20000100800 */
[C---:B------:R-:W-:Y:S02]  /*10650*/  VIADD R4, R228.reuse, 0x40 ;  /* 0x00000040e4047836 */ /* 0x040fe40000000000 */
[----:B------:R-:W-:Y:S01]  /*10660*/  VIADD R5, R228, 0x40 ;  /* 0x00000040e4057836 */ /* 0x000fe20000000000 */
[----:B------:R-:W3:Y:S01]  /*10670*/  LDL R49, [R1+0xa8] ;  /* 0x0000a80001317983 */ /* 0x000ee20000100800 */
[----:B------:R-:W-:Y:S02]  /*10680*/  IMAD.SHL.U32 R4, R4, 0x80, RZ ;  /* 0x0000008004047824 */ /* 0x000fe400078e00ff */
[----:B------:R-:W-:Y:S02]  /*10690*/  IMAD.SHL.U32 R5, R5, 0x80, RZ ;  /* 0x0000008005057824 */ /* 0x000fe400078e00ff */
[----:B------:R-:W-:Y:S01]  /*106a0*/  IMAD.IADD R3, R18, 0x1, R3 ;  /* 0x0000000112037824 */ /* 0x000fe200078e0203 */
[----:B------:R-:W-:-:S02]  /*106b0*/  LOP3.LUT R4, R4, 0x380, RZ, 0xc0, !PT ;  /* 0x0000038004047812 */ /* 0x000fc400078ec0ff */
[----:B------:R-:W-:Y:S02]  /*106c0*/  LOP3.LUT R5, R5, 0x380, RZ, 0xc0, !PT ;  /* 0x0000038005057812 */ /* 0x000fe400078ec0ff */
[----:B------:R-:W-:Y:S02]  /*106d0*/  SHF.R.U32.HI R4, RZ, 0x3, R4 ;  /* 0x00000003ff047819 */ /* 0x000fe40000011604 */
[----:B------:R-:W-:-:S04]  /*106e0*/  LOP3.LUT R3, R5, 0x70, R3, 0xf8, !PT ;  /* 0x0000007005037812 */ /* 0x000fc800078ef803 */
[----:B------:R-:W-:Y:S02]  /*106f0*/  LOP3.LUT R3, R3, R4, RZ, 0x3c, !PT ;  /* 0x0000000403037212 */ /* 0x000fe400078e3cff */
[----:B------:R-:W-:Y:S02]  /*10700*/  F2FP.F16.E4M3.UNPACK_B R37, R0.H1 ;  /* 0x00000000ff25723e */ /* 0x000fe400030006ff */
[----:B------:R-:W-:-:S03]  /*10710*/  F2FP.F16.E4M3.UNPACK_B R41, R15.H1 ;  /* 0x0000000fff29723e */ /* 0x000fc600030006ff */
[----:B0-----:R-:W-:Y:S02]  /*10720*/  HADD2.F32 R35, -RZ, R37.H0_H0 ;  /* 0x20000025ff237230 */ /* 0x001fe40000004100 */
[--C-:B------:R-:W-:Y:S02]  /*10730*/  HADD2.F32 R39, -RZ, R41.reuse.H0_H0 ;  /* 0x20000029ff277230 */ /* 0x100fe40000004100 */
[----:B------:R-:W-:Y:S02]  /*10740*/  HADD2.F32 R46, -RZ, R41.H1_H1 ;  /* 0x30000029ff2e7230 */ /* 0x000fe40000004100 */
[----:B------:R-:W-:Y:S01]  /*10750*/  HADD2.F32 R40, -RZ, R37.H1_H1 ;  /* 0x30000025ff287230 */ /* 0x000fe20000004100 */
[----:B------:R-:W-:Y:S02]  /*10760*/  F2FP.F16.E4M3.UNPACK_B R45, R20 ;  /* 0x00000014ff2d723e */ /* 0x000fe400020006ff */
[----:B--2---:R-:W-:Y:S01]  /*10770*/  IADD3 R3, R16, R3, R8 ;  /* 0x0000000310037210 */ /* 0x004fe20007ffe008 */
[----:B---3--:R-:W0:Y:S04]  /*10780*/  LDS.128 R4, [R49+0x1c400] ;  /* 0x01c4000031047984 */ /* 0x008e280000000c00 */
[----:B------:R-:W1:Y:S01]  /*10790*/  LDS.128 R8, [R3+0x1c400] ;  /* 0x01c4000003087984 */ /* 0x000e620000000c00 */
[----:B0-----:R-:W-:-:S02]  /*107a0*/  F2FP.F16.E4M3.UNPACK_B R25, R4 ;  /* 0x00000004ff19723e */ /* 0x001fc400020006ff */
[----:B-1----:R-:W-:Y:S02]  /*107b0*/  F2FP.F16.E4M3.UNPACK_B R31, R8.H1 ;  /* 0x00000008ff1f723e */ /* 0x002fe400030006ff */
[----:B------:R-:W-:-:S03]  /*107c0*/  F2FP.F16.E4M3.UNPACK_B R4, R4.H1 ;  /* 0x00000004ff04723e */ /* 0x000fc600030006ff */
[--C-:B------:R-:W-:Y:S01]  /*107d0*/  HADD2.F32 R32, -RZ, R31.reuse.H0_H0 ;  /* 0x2000001fff207230 */ /* 0x100fe20000004100 */
[-C--:B------:R-:W-:Y:S02]  /*107e0*/  F2FP.F16.E4M3.UNPACK_B R26, R5.reuse ;  /* 0x00000005ff1a723e */ /* 0x080fe400020006ff */
[----:B------:R-:W-:Y:S01]  /*107f0*/  F2FP.F16.E4M3.UNPACK_B R27, R5.H1 ;  /* 0x00000005ff1b723e */ /* 0x000fe200030006ff */
[----:B------:R-:W-:Y:S02]  /*10800*/  HADD2.F32 R5, -RZ, R4.H0_H0 ;  /* 0x20000004ff057230 */ /* 0x000fe40000004100 */
[-C--:B------:R-:W-:Y:S01]  /*10810*/  FMUL.FTZ R38, R35, R32.reuse ;  /* 0x0000002023267220 */ /* 0x080fe20000410000 */
[C---:B------:R-:W-:Y:S01]  /*10820*/  FMUL.FTZ R36, R39.reuse, R32 ;  /* 0x0000002027247220 */ /* 0x040fe20000410000 */
[----:B------:R-:W-:Y:S02]  /*10830*/  F2FP.F16.E4M3.UNPACK_B R8, R8 ;  /* 0x00000008ff08723e */ /* 0x000fe400020006ff */
[----:B------:R-:W-:Y:S01]  /*10840*/  FFMA.FTZ R38, R39, R5, R38 ;  /* 0x0000000527267223 */ /* 0x000fe20000010026 */
[----:B------:R-:W-:Y:S01]  /*10850*/  F2FP.F16.E4M3.UNPACK_B R39, R15 ;  /* 0x0000000fff27723e */ /* 0x000fe200020006ff */
[----:B------:R-:W-:Y:S01]  /*10860*/  FFMA.FTZ R35, R35, R5, -R36 ;  /* 0x0000000523237223 */ /* 0x000fe20000010824 */
[----:B------:R-:W-:Y:S01]  /*10870*/  F2FP.F16.E4M3.UNPACK_B R36, R0 ;  /* 0x00000000ff24723e */ /* 0x000fe200020006ff */
[----:B------:R-:W-:-:S02]  /*10880*/  HADD2.F32 R31, -RZ, R31.H1_H1 ;  /* 0x3000001fff1f7230 */ /* 0x000fc40000004100 */
[----:B------:R-:W-:Y:S02]  /*10890*/  HADD2.F32 R44, -RZ, R39.H0_H0 ;  /* 0x20000027ff2c7230 */ /* 0x000fe40000004100 */
[----:B------:R-:W-:Y:S02]  /*108a0*/  HADD2.F32 R5, -RZ, R8.H0_H0 ;  /* 0x20000008ff057230 */ /* 0x000fe40000004100 */
[-C--:B------:R-:W-:Y:S01]  /*108b0*/  FMUL.FTZ R37, R46, R31.reuse ;  /* 0x0000001f2e257220 */ /* 0x080fe20000410000 */
[----:B------:R-:W-:Y:S02]  /*108c0*/  HADD2.F32 R4, -RZ, R4.H1_H1 ;  /* 0x30000004ff047230 */ /* 0x000fe40000004100 */
[----:B------:R-:W-:Y:S01]  /*108d0*/  FMUL.FTZ R31, R40, R31 ;  /* 0x0000001f281f7220 */ /* 0x000fe20000410000 */
[----:B------:R-:W-:Y:S02]  /*108e0*/  HADD2.F32 R42, -RZ, R36.H0_H0 ;  /* 0x20000024ff2a7230 */ /* 0x000fe40000004100 */
[----:B------:R-:W-:Y:S01]  /*108f0*/  FMUL.FTZ R15, R44, R5 ;  /* 0x000000052c0f7220 */ /* 0x000fe20000410000 */
[----:B------:R-:W-:-:S02]  /*10900*/  HADD2.F32 R0, -RZ, R25.H0_H0 ;  /* 0x20000019ff007230 */ /* 0x000fc40000004100 */
[----:B------:R-:W-:Y:S02]  /*10910*/  HADD2.F32 R43, -RZ, R39.H1_H1 ;  /* 0x30000027ff2b7230 */ /* 0x000fe40000004100 */
[----:B------:R-:W-:Y:S02]  /*10920*/  HADD2.F32 R8, -RZ, R8.H1_H1 ;  /* 0x30000008ff087230 */ /* 0x000fe40000004100 */
[----:B------:R-:W-:Y:S01]  /*10930*/  HADD2.F32 R41, -RZ, R36.H1_H1 ;  /* 0x30000024ff297230 */ /* 0x000fe20000004100 */
[----:B------:R-:W-:Y:S01]  /*10940*/  F2FP.F16.E4M3.UNPACK_B R33, R9 ;  /* 0x00000009ff21723e */ /* 0x000fe200020006ff */
[----:B------:R-:W-:Y:S01]  /*10950*/  FMUL.FTZ R5, R42, R5 ;  /* 0x000000052a057220 */ /* 0x000fe20000410000 */
[----:B------:R-:W-:Y:S01]  /*10960*/  FFMA.FTZ R31, R46, R4, R31 ;  /* 0x000000042e1f7223 */ /* 0x000fe2000001001f */
[----:B------:R-:W-:Y:S01]  /*10970*/  FFMA.FTZ R15, R42, R0, -R15 ;  /* 0x000000002a0f7223 */ /* 0x000fe2000001080f */
[----:B------:R-:W-:Y:S01]  /*10980*/  F2FP.F16.E4M3.UNPACK_B R9, R9.H1 ;  /* 0x00000009ff09723e */ /* 0x000fe200030006ff */
[----:B------:R-:W-:Y:S01]  /*10990*/  HADD2.F32 R25, -RZ, R25.H1_H1 ;  /* 0x30000019ff197230 */ /* 0x000fe20000004100 */
[----:B------:R-:W-:Y:S01]  /*109a0*/  F2FP.F16.E4M3.UNPACK_B R46, R20.H1 ;  /* 0x00000014ff2e723e */ /* 0x000fe200030006ff */
[----:B------:R-:W-:Y:S01]  /*109b0*/  FMUL.FTZ R36, R43, R8 ;  /* 0x000000082b247220 */ /* 0x000fe20000410000 */
[----:B------:R-:W-:Y:S01]  /*109c0*/  F2FP.F16.E4M3.UNPACK_B R42, R12.H1 ;  /* 0x0000000cff2a723e */ /* 0x000fe200030006ff */
[----:B------:R-:W-:Y:S01]  /*109d0*/  FMUL.FTZ R8, R41, R8 ;  /* 0x0000000829087220 */ /* 0x000fe20000410000 */
[----:B------:R-:W-:Y:S01]  /*109e0*/  FFMA.FTZ R40, R40, R4, -R37 ;  /* 0x0000000428287223 */ /* 0x000fe20000010825 */
[----:B------:R-:W-:Y:S01]  /*109f0*/  FFMA.FTZ R5, R44, R0, R5 ;  /* 0x000000002c057223 */ /* 0x000fe20000010005 */
[----:B------:R-:W-:-:S02]  /*10a00*/  HADD2.F32 R48, -RZ, R46.H0_H0 ;  /* 0x2000002eff307230 */ /* 0x000fc40000004100 */
[-C--:B------:R-:W-:Y:S01]  /*10a10*/  FFMA.FTZ R8, R43, R25.reuse, R8 ;  /* 0x000000192b087223 */ /* 0x080fe20000010008 */
[--C-:B------:R-:W-:Y:S02]  /*10a20*/  HADD2.F32 R4, -RZ, R9.reuse.H0_H0 ;  /* 0x20000009ff047230 */ /* 0x100fe40000004100 */
[--C-:B------:R-:W-:Y:S02]  /*10a30*/  HADD2.F32 R44, -RZ, R42.reuse.H0_H0 ;  /* 0x2000002aff2c7230 */ /* 0x100fe40000004100 */
[----:B------:R-:W-:Y:S02]  /*10a40*/  HADD2.F32 R43, -RZ, R42.H1_H1 ;  /* 0x3000002aff2b7230 */ /* 0x000fe40000004100 */
[----:B------:R-:W-:Y:S02]  /*10a50*/  HADD2.F32 R9, -RZ, R9.H1_H1 ;  /* 0x30000009ff097230 */ /* 0x000fe40000004100 */
[----:B------:R-:W-:Y:S01]  /*10a60*/  FFMA.FTZ R36, R41, R25, -R36 ;  /* 0x0000001929247223 */ /* 0x000fe20000010824 */
[----:B------:R-:W-:-:S02]  /*10a70*/  HADD2.F32 R0, -RZ, R27.H0_H0 ;  /* 0x2000001bff007230 */ /* 0x000fc40000004100 */
[-C--:B------:R-:W-:Y:S01]  /*10a80*/  FMUL.FTZ R37, R48, R4.reuse ;  /* 0x0000000430257220 */ /* 0x080fe20000410000 */
[C---:B------:R-:W-:Y:S01]  /*10a90*/  FMUL.FTZ R39, R44.reuse, R4 ;  /* 0x000000042c277220 */ /* 0x040fe20000410000 */
[----:B------:R-:W-:Y:S01]  /*10aa0*/  HADD2.F32 R47, -RZ, R46.H1_H1 ;  /* 0x3000002eff2f7230 */ /* 0x000fe20000004100 */
[----:B------:R-:W-:Y:S01]  /*10ab0*/  F2FP.F16.E4M3.UNPACK_B R41, R12 ;  /* 0x0000000cff29723e */ /* 0x000fe200020006ff */
[----:B------:R-:W-:Y:S02]  /*10ac0*/  HADD2.F32 R27, -RZ, R27.H1_H1 ;  /* 0x3000001bff1b7230 */ /* 0x000fe40000004100 */
[----:B------:R-:W-:Y:S01]  /*10ad0*/  FMUL.FTZ R42, R43, R9 ;  /* 0x000000092b2a7220 */ /* 0x000fe20000410000 */
[----:B------:R-:W-:Y:S02]  /*10ae0*/  HADD2.F32 R46, -RZ, R45.H0_H0 ;  /* 0x2000002dff2e7230 */ /* 0x000fe40000004100 */
[----:B------:R-:W-:Y:S02]  /*10af0*/  HADD2.F32 R4, -RZ, R33.H0_H0 ;  /* 0x20000021ff047230 */ /* 0x000fe40000004100 */
[-C--:B------:R-:W-:Y:S01]  /*10b00*/  FFMA.FTZ R37, R44, R0.reuse, -R37 ;  /* 0x000000002c257223 */ /* 0x080fe20000010825 */
[----:B------:R-:W-:Y:S01]  /*10b10*/  FFMA.FTZ R39, R48, R0, R39 ;  /* 0x0000000030277223 */ /* 0x000fe20000010027 */
[----:B------:R-:W-:-:S02]  /*10b20*/  HADD2.F32 R44, -RZ, R41.H0_H0 ;  /* 0x20000029ff2c7230 */ /* 0x000fc40000004100 */
[C---:B------:R-:W-:Y:S01]  /*10b30*/  FMUL.FTZ R12, R47.reuse, R9 ;  /* 0x000000092f0c7220 */ /* 0x040fe20000410000 */
[----:B------:R-:W-:Y:S01]  /*10b40*/  HADD2.F32 R0, -RZ, R26.H0_H0 ;  /* 0x2000001aff007230 */ /* 0x000fe20000004100 */
[----:B------:R-:W-:Y:S01]  /*10b50*/  F2FP.F16.E4M3.UNPACK_B R34, R10 ;  /* 0x0000000aff22723e */ /* 0x000fe200020006ff */
[----:B------:R-:W-:Y:S01]  /*10b60*/  FMUL.FTZ R9, R46, R4 ;  /* 0x000000042e097220 */ /* 0x000fe20000410000 */
[----:B------:R-:W-:Y:S01]  /*10b70*/  FFMA.FTZ R42, R47, R27, R42 ;  /* 0x0000001b2f2a7223 */ /* 0x000fe2000001002a */
[----:B------:R-:W-:Y:S02]  /*10b80*/  F2FP.F16.E4M3.UNPACK_B R10, R10.H1 ;  /* 0x0000000aff0a723e */ /* 0x000fe400030006ff */
[----:B------:R-:W-:Y:S01]  /*10b90*/  F2FP.F16.E4M3.UNPACK_B R47, R21.H1 ;  /* 0x00000015ff2f723e */ /* 0x000fe200030006ff */
[C---:B------:R-:W-:Y:S01]  /*10ba0*/  FMUL.FTZ R25, R44.reuse, R4 ;  /* 0x000000042c197220 */ /* 0x040fe20000410000 */
[----:B------:R-:W-:Y:S01]  /*10bb0*/  F2FP.F16.E4M3.UNPACK_B R28, R6 ;  /* 0x00000006ff1c723e */ /* 0x000fe200020006ff */
[----:B------:R-:W-:Y:S01]  /*10bc0*/  FFMA.FTZ R9, R44, R0, -R9 ;  /* 0x000000002c097223 */ /* 0x000fe20000010809 */
[----:B------:R-:W-:Y:S01]  /*10bd0*/  F2FP.F16.E4M3.UNPACK_B R6, R6.H1 ;  /* 0x00000006ff06723e */ /* 0x000fe200030006ff */
[----:B------:R-:W-:Y:S01]  /*10be0*/  HADD2.F32 R50, -RZ, R47.H0_H0 ;  /* 0x2000002fff327230 */ /* 0x000fe20000004100 */
[----:B------:R-:W-:Y:S01]  /*10bf0*/  F2FP.F16.E4M3.UNPACK_B R44, R13.H1 ;  /* 0x0000000dff2c723e */ /* 0x000fe200030006ff */
[----:B------:R-:W-:-:S02]  /*10c00*/  HADD2.F32 R4, -RZ, R10.H0_H0 ;  /* 0x2000000aff047230 */ /* 0x000fc40000004100 */
[----:B------:R-:W-:Y:S01]  /*10c10*/  FFMA.FTZ R20, R43, R27, -R12 ;  /* 0x0000001b2b147223 */ /* 0x000fe2000001080c */
[----:B------:R-:W-:Y:S01]  /*10c20*/  FFMA.FTZ R25, R46, R0, R25 ;  /* 0x000000002e197223 */ /* 0x000fe20000010019 */
[----:B------:R-:W-:Y:S02]  /*10c30*/  HADD2.F32 R48, -RZ, R45.H1_H1 ;  /* 0x3000002dff307230 */ /* 0x000fe40000004100 */
[----:B------:R-:W-:Y:S02]  /*10c40*/  HADD2.F32 R33, -RZ, R33.H1_H1 ;  /* 0x30000021ff217230 */ /* 0x000fe40000004100 */
[----:B------:R-:W-:Y:S02]  /*10c50*/  HADD2.F32 R12, -RZ, R41.H1_H1 ;  /* 0x30000029ff0c7230 */ /* 0x000fe40000004100 */
[----:B------:R-:W-:Y:S01]  /*10c60*/  FMUL.FTZ R41, R50, R4 ;  /* 0x0000000432297220 */ /* 0x000fe20000410000 */
[----:B------:R-:W-:Y:S02]  /*10c70*/  HADD2.F32 R46, -RZ, R44.H0_H0 ;  /* 0x2000002cff2e7230 */ /* 0x000fe40000004100 */
[----:B------:R-:W-:-:S02]  /*10c80*/  HADD2.F32 R0, -RZ, R6.H0_H0 ;  /* 0x20000006ff007230 */ /* 0x000fc40000004100 */
[-C--:B------:R-:W-:Y:S01]  /*10c90*/  FMUL.FTZ R27, R48, R33.reuse ;  /* 0x00000021301b7220 */ /* 0x080fe20000410000 */
[----:B------:R-:W-:Y:S02]  /*10ca0*/  HADD2.F32 R26, -RZ, R26.H1_H1 ;  /* 0x3000001aff1a7230 */ /* 0x000fe40000004100 */
[----:B------:R-:W-:Y:S01]  /*10cb0*/  FMUL.FTZ R33, R12, R33 ;  /* 0x000000210c217220 */ /* 0x000fe20000410000 */
[C---:B------:R-:W-:Y:S01]  /*10cc0*/  FMUL.FTZ R43, R46.reuse, R4 ;  /* 0x000000042e2b7220 */ /* 0x040fe20000410000 */
[----:B------:R-:W-:Y:S01]  /*10cd0*/  FFMA.FTZ R41, R46, R0, -R41 ;  /* 0x000000002e297223 */ /* 0x000fe20000010829 */
        /* <DEDUP_REMOVED lines=15> */
[----:B------:R-:W-:Y:S01]  /*10dd0*/  FFMA.FTZ R43, R50, R0, R43 ;  /* 0x00000000322b7223 */ /* 0x000fe2000001002b */
[----:B------:R-:W-:Y:S02]  /*10de0*/  HADD2.F32 R0, -RZ, R28.H0_H0 ;  /* 0x2000001cff007230 */ /* 0x000fe40000004100 */
[-C--:B------:R-:W-:Y:S01]  /*10df0*/  FMUL.FTZ R13, R10, R4.reuse ;  /* 0x000000040a0d7220 */ /* 0x080fe20000410000 */
[----:B------:R-:W-:Y:S02]  /*10e00*/  HADD2.F32 R48, -RZ, R33.H1_H1 ;  /* 0x30000021ff307230 */ /* 0x000fe40000004100 */
[C---:B------:R-:W-:Y:S01]  /*10e10*/  FMUL.FTZ R21, R6.reuse, R4 ;  /* 0x0000000406157220 */ /* 0x040fe20000410000 */
[----:B------:R-:W-:Y:S02]  /*10e20*/  HADD2.F32 R34, -RZ, R34.H1_H1 ;  /* 0x30000022ff227230 */ /* 0x000fe40000004100 */
[----:B------:R-:W-:Y:S01]  /*10e30*/  HADD2.F32 R4, -RZ, R27.H1_H1 ;  /* 0x3000001bff047230 */ /* 0x000fe20000004100 */
[----:B------:R-:W-:Y:S01]  /*10e40*/  F2FP.F16.E4M3.UNPACK_B R32, R11 ;  /* 0x0000000bff20723e */ /* 0x000fe200020006ff */
[----:B------:R-:W-:Y:S01]  /*10e50*/  FFMA.FTZ R6, R6, R0, -R13 ;  /* 0x0000000006067223 */ /* 0x000fe2000001080d */
[----:B------:R-:W-:-:S02]  /*10e60*/  HADD2.F32 R28, -RZ, R28.H1_H1 ;  /* 0x3000001cff1c7230 */ /* 0x000fc40000004100 */
[----:B------:R-:W-:Y:S01]  /*10e70*/  FFMA.FTZ R10, R10, R0, R21 ;  /* 0x000000000a0a7223 */ /* 0x000fe20000010015 */
[----:B------:R-:W-:Y:S01]  /*10e80*/  F2FP.F16.E4M3.UNPACK_B R11, R11.H1 ;  /* 0x0000000bff0b723e */ /* 0x000fe200030006ff */
[----:B------:R-:W-:Y:S01]  /*10e90*/  FMUL.FTZ R13, R48, R34 ;  /* 0x00000022300d7220 */ /* 0x000fe20000410000 */
[----:B------:R-:W-:Y:S01]  /*10ea0*/  F2FP.F16.E4M3.UNPACK_B R33, R24.H1 ;  /* 0x00000018ff21723e */ /* 0x000fe200030006ff */
[C---:B------:R-:W-:Y:S01]  /*10eb0*/  FMUL.FTZ R21, R4.reuse, R34 ;  /* 0x0000002204157220 */ /* 0x040fe20000410000 */
[----:B------:R-:W-:Y:S01]  /*10ec0*/  F2FP.F16.E4M3.UNPACK_B R0, R14.H1 ;  /* 0x0000000eff00723e */ /* 0x000fe200030006ff */
[-C--:B------:R-:W-:Y:S01]  /*10ed0*/  FFMA.FTZ R13, R4, R28.reuse, -R13 ;  /* 0x0000001c040d7223 */ /* 0x080fe2000001080d */
[-C--:B------:R-:W-:Y:S01]  /*10ee0*/  F2FP.F16.E4M3.UNPACK_B R29, R7.reuse ;  /* 0x00000007ff1d723e */ /* 0x080fe200020006ff */
[----:B------:R-:W-:Y:S01]  /*10ef0*/  FFMA.FTZ R21, R48, R28, R21 ;  /* 0x0000001c30157223 */ /* 0x000fe20000010015 */
[----:B------:R-:W-:Y:S01]  /*10f00*/  F2FP.F16.E4M3.UNPACK_B R7, R7.H1 ;  /* 0x00000007ff07723e */ /* 0x000fe200030006ff */
[----:B------:R-:W-:-:S02]  /*10f10*/  HADD2.F32 R50, -RZ, R33.H0_H0 ;  /* 0x20000021ff327230 */ /* 0x000fc40000004100 */
[----:B------:R-:W-:Y:S02]  /*10f20*/  HADD2.F32 R4, -RZ, R11.H0_H0 ;  /* 0x2000000bff047230 */ /* 0x000fe40000004100 */
[--C-:B------:R-:W-:Y:S02]  /*10f30*/  HADD2.F32 R28, -RZ, R0.reuse.H0_H0 ;  /* 0x20000000ff1c7230 */ /* 0x100fe40000004100 */
[----:B------:R-:W-:Y:S02]  /*10f40*/  HADD2.F32 R45, -RZ, R0.H1_H1 ;  /* 0x30000000ff2d7230 */ /* 0x000fe40000004100 */
[-C--:B------:R-:W-:Y:S01]  /*10f50*/  FMUL.FTZ R27, R50, R4.reuse ;  /* 0x00000004321b7220 */ /* 0x080fe20000410000 */
[----:B------:R-:W-:Y:S02]  /*10f60*/  HADD2.F32 R0, -RZ, R7.H0_H0 ;  /* 0x20000007ff007230 */ /* 0x000fe40000004100 */
[----:B------:R-:W-:Y:S02]  /*10f70*/  HADD2.F32 R47, -RZ, R33.H1_H1 ;  /* 0x30000021ff2f7230 */ /* 0x000fe40000004100 */
[----:B------:R-:W-:Y:S01]  /*10f80*/  FMUL.FTZ R33, R28, R4 ;  /* 0x000000041c217220 */ /* 0x000fe20000410000 */
[----:B------:R-:W-:-:S02]  /*10f90*/  HADD2.F32 R11, -RZ, R11.H1_H1 ;  /* 0x3000000bff0b7230 */ /* 0x000fc40000004100 */
[----:B------:R-:W-:Y:S01]  /*10fa0*/  FFMA.FTZ R27, R28, R0, -R27 ;  /* 0x000000001c1b7223 */ /* 0x000fe2000001081b */
[----:B------:R-:W-:Y:S01]  /*10fb0*/  HADD2.F32 R7, -RZ, R7.H1_H1 ;  /* 0x30000007ff077230 */ /* 0x000fe20000004100 */
[----:B------:R-:W-:Y:S01]  /*10fc0*/  F2FP.F16.E4M3.UNPACK_B R34, R14 ;  /* 0x0000000eff22723e */ /* 0x000fe200020006ff */
[----:B------:R-:W-:Y:S01]  /*10fd0*/  FFMA.FTZ R33, R50, R0, R33 ;  /* 0x0000000032217223 */ /* 0x000fe20000010021 */
[-C--:B------:R-:W-:Y:S01]  /*10fe0*/  FMUL.FTZ R4, R47, R11.reuse ;  /* 0x0000000b2f047220 */ /* 0x080fe20000410000 */
[----:B------:R-:W-:Y:S01]  /*10ff0*/  F2FP.F16.E4M3.UNPACK_B R0, R24 ;  /* 0x00000018ff00723e */ /* 0x000fe200020006ff */
[C---:B------:R-:W-:Y:S01]  /*11000*/  FMUL.FTZ R28, R45.reuse, R11 ;  /* 0x0000000b2d1c7220 */ /* 0x040fe20000410000 */
[--C-:B------:R-:W-:Y:S02]  /*11010*/  HADD2.F32 R24, -RZ, R34.reuse.H0_H0 ;  /* 0x20000022ff187230 */ /* 0x100fe40000004100 */
[----:B------:R-:W-:Y:S01]  /*11020*/  FFMA.FTZ R14, R45, R7, -R4 ;  /* 0x000000072d0e7223 */ /* 0x000fe20000010804 */
[----:B------:R-:W-:-:S02]  /*11030*/  HADD2.F32 R45, -RZ, R34.H1_H1 ;  /* 0x30000022ff2d7230 */ /* 0x000fc40000004100 */
[----:B------:R-:W-:Y:S01]  /*11040*/  FFMA.FTZ R28, R47, R7, R28 ;  /* 0x000000072f1c7223 */ /* 0x000fe2000001001c */
[----:B------:R-:W-:Y:S02]  /*11050*/  HADD2.F32 R34, -RZ, R0.H0_H0 ;  /* 0x20000000ff227230 */ /* 0x000fe40000004100 */
[----:B------:R-:W-:Y:S02]  /*11060*/  HADD2.F32 R4, -RZ, R32.H0_H0 ;  /* 0x20000020ff047230 */ /* 0x000fe40000004100 */
[----:B------:R-:W-:Y:S02]  /*11070*/  HADD2.F32 R47, -RZ, R0.H1_H1 ;  /* 0x30000000ff2f7230 */ /* 0x000fe40000004100 */
[----:B------:R-:W-:Y:S02]  /*11080*/  HADD2.F32 R32, -RZ, R32.H1_H1 ;  /* 0x30000020ff207230 */ /* 0x000fe40000004100 */
[----:B------:R-:W-:Y:S01]  /*11090*/  FMUL.FTZ R7, R34, R4 ;  /* 0x0000000422077220 */ /* 0x000fe20000410000 */
[----:B------:R-:W-:-:S02]  /*110a0*/  HADD2.F32 R0, -RZ, R29.H0_H0 ;  /* 0x2000001dff007230 */ /* 0x000fc40000004100 */
        /* <DEDUP_REMOVED lines=26> */
.L_x_6210:
[----:B------:R-:W-:Y:S05]  /*11250*/  BSYNC B0 ;  /* 0x0000000000007941 */ /* 0x000fea0003800000 */
.L_x_6199:
[----:B------:R-:W-:Y:S01]  /*11260*/  @!PT LDS RZ, [RZ] ;  /* 0x00000000fffff984 */ /* 0x000fe20000000800 */
[----:B------:R-:W-:Y:S01]  /*11270*/  @!PT LDS RZ, [RZ] ;  /* 0x00000000fffff984 */ /* 0x000fe20000000800 */
[----:B------:R-:W-:Y:S01]  /*11280*/  @!PT LDS RZ, [RZ] ;  /* 0x00000000fffff984 */ /* 0x000fe20000000800 */
[----:B------:R-:W-:Y:S01]  /*11290*/  @!PT LDS RZ, [RZ] ;  /* 0x00000000fffff984 */ /* 0x000fe20000000800 */
[----:B------:R4:W-:Y:S06]  /*112a0*/  MEMBAR.ALL.CTA ;  /* 0x0000000000007992 */ /* 0x0009ec0000008000 */
[----:B----4-:R-:W4:Y:S01]  /*112b0*/  FENCE.VIEW.ASYNC.S ;  /* 0x00000000000073c6 */ /* 0x010f220000000000 */
[----:B------:R-:W-:Y:S05]  /*112c0*/  WARPSYNC.ALL ;  /* 0x0000000000007948 */ /* 0x000fea0003800000 */
[----:B----4-:R-:W-:Y:S06]  /*112d0*/  BAR.SYNC.DEFER_BLOCKING 0xd, 0x100 ;  /* 0x0344000000007b1d */ /* 0x010fec0000010000 */
.L_x_6196:
[----:B-1----:R-:W4:Y:S02]  /*112e0*/  LDL R0, [R1+0x44] ;  /* 0x0000440001007983 */ /* 0x002f240000100800 */
[----:B----4-:R-:W-:-:S13]  /*112f0*/  R2UR UR4, R0 ;  /* 0x00000000000472ca */ /* 0x010fda00000e0000 */
[----:B------:R-:W-:-:S05]  /*11300*/  IMAD.U32 R0, RZ, RZ, UR4 ;  /* 0x00000004ff007e24 */ /* 0x000fca000f8e00ff */
[----:B------:R-:W-:-:S13]  /*11310*/  ISETP.NE.AND P0, PT, R0, 0x3, PT ;  /* 0x000000030000780c */ /* 0x000fda0003f05270 */
[----:B------:R-:W-:Y:S05]  /*11320*/  @!P0 BRA `(.L_x_6220) ;  /* 0x0000000000048947 */ /* 0x000fea0003800000 */
[----:B------:R-:W-:Y:S01]  /*11330*/  BPT.TRAP 0x1 ;  /* 0x000000040000795c */ /* 0x000fe20000300000 */
.L_x_6220:
[----:B0-23--:R-:W-:Y:S02]  /*11340*/  LEA R3, R234, R16, 0x3 ;  /* 0x00000010ea037211 */ /* 0x00dfe400078e18ff */
[----:B------:R-:W-:-:S04]  /*11350*/  SHF.L.U32 R6, R236, 0x1f, RZ ;  /* 0x0000001fec067819 */ /* 0x000fc800000006ff */
[----:B------:R0:W1:Y:S01]  /*11360*/  SYNCS.PHASECHK.TRANS64.TRYWAIT P1, [R3+URZ+0x2e830], R6 ;  /* 0x02e83006030075a7 */ /* 0x000062000802017f */
[----:B------:R-:W-:Y:S05]  /*11370*/  @!P0 BRA `(.L_x_6221) ;  /* 0x0000000000048947 */ /* 0x000fea0003800000 */
[----:B------:R-:W-:Y:S01]  /*11380*/  BPT.TRAP 0x1 ;  /* 0x000000040000795c */ /* 0x000fe20000300000 */
.L_x_6221:
[----:B------:R-:W-:Y:S01]  /*11390*/  VIADD R0, R16, 0x20400 ;  /* 0x0002040010007836 */ /* 0x000fe20000000000 */
[----:B------:R-:W-:Y:S01]  /*113a0*/  LOP3.LUT R4, R30, 0x10000, RZ, 0xfc, !PT ;  /* 0x000100001e047812 */ /* 0x000fe200078efcff */
[----:B------:R-:W-:-:S03]  /*113b0*/  IMAD.MOV.U32 R5, RZ, RZ, 0x40000040 ;  /* 0x40000040ff057424 */ /* 0x000fc600078e00ff */
[----:B------:R-:W-:-:S04]  /*113c0*/  SHF.R.U32.HI R0, RZ, 0x4, R0 ;  /* 0x00000004ff007819 */ /* 0x000fc80000011600 */
[----:B------:R-:W-:-:S04]  /*113d0*/  LOP3.LUT R0, R0, 0x3fff, RZ, 0xc0, !PT ;  /* 0x00003fff00007812 */ /* 0x000fc800078ec0ff */
[----:B------:R-:W-:-:S05]  /*113e0*/  LOP3.LUT R0, R0, 0x10000, RZ, 0xfc, !PT ;  /* 0x0001000000007812 */ /* 0x000fca00078efcff */
[----:B------:R2:W-:Y:S01]  /*113f0*/  STL [R1+0x4c], R0 ;  /* 0x00004c0001007387 */ /* 0x0005e20000100800 */
[----:B-1----:R-:W-:Y:S05]  /*11400*/  @P1 BRA `(.L_x_6222) ;  /* 0x0000000000081947 */ /* 0x002fea0003800000 */
[----:B------:R-:W1:Y:S02]  /*11410*/  SYNCS.PHASECHK.TRANS64.TRYWAIT P1, [R3+URZ+0x2e830], R6 ;  /* 0x02e83006030075a7 */ /* 0x000e64000802017f */
[----:B-1----:R-:W-:Y:S05]  /*11420*/  @!P1 BRA `(.L_x_6223) ;  /* 0x0000012c00809947 */ /* 0x002fea0003800000 */
.L_x_6222:
[----:B--2---:R-:W2:Y:S01]  /*11430*/  LDL R0, [R1+0x4c] ;  /* 0x00004c0001007983 */ /* 0x004ea20000100800 */
[----:B------:R-:W-:Y:S01]  /*11440*/  IMAD.MOV.U32 R13, RZ, RZ, 0x40000040 ;  /* 0x40000040ff0d7424 */ /* 0x000fe200078e00ff */
[----:B------:R-:W-:Y:S05]  /*11450*/  WARPSYNC.ALL ;  /* 0x0000000000007948 */ /* 0x000fea0003800000 */
[C---:B------:R-:W-:Y:S02]  /*11460*/  R2UR UR4, R4.reuse ;  /* 0x00000000040472ca */ /* 0x040fe400000e0000 */
[----:B------:R-:W-:Y:S02]  /*11470*/  R2UR UR5, R5 ;  /* 0x00000000050572ca */ /* 0x000fe400000e0000 */
[----:B------:R-:W-:Y:S01]  /*11480*/  R2UR UR7, R13 ;  /* 0x000000000d0772ca */ /* 0x000fe200000e0000 */
[----:B-----5:R-:W-:Y:S01]  /*11490*/  WARPGROUP.ARRIVE ;  /* 0x00000000000079c5 */ /* 0x020fe20000000000 */
[----:B------:R-:W-:Y:S01]  /*114a0*/  IMAD.MOV.U32 R7, RZ, RZ, 0x40000040 ;  /* 0x40000040ff077424 */ /* 0x000fe200078e00ff */
[----:B------:R-:W-:-:S02]  /*114b0*/  R2UR UR16, R4 ;  /* 0x00000000041072ca */ /* 0x000fc400000e0000 */
[----:B------:R-:W-:Y:S02]  /*114c0*/  R2UR UR17, R5 ;  /* 0x00000000051172ca */ /* 0x000fe400000e0000 */
[----:B------:R-:W-:Y:S01]  /*114d0*/  R2UR UR19, R7 ;  /* 0x00000000071372ca */ /* 0x000fe200000e0000 */
[----:B------:R-:W-:Y:S01]  /*114e0*/  IMAD.MOV.U32 R7, RZ, RZ, 0x40000040 ;  /* 0x40000040ff077424 */ /* 0x000fe200078e00ff */
[C---:B------:R-:W-:Y:S02]  /*114f0*/  R2UR UR12, R4.reuse ;  /* 0x00000000040c72ca */ /* 0x040fe400000e0000 */
[----:B------:R-:W-:Y:S02]  /*11500*/  R2UR UR13, R5 ;  /* 0x00000000050d72ca */ /* 0x000fe400000e0000 */
[----:B------:R-:W-:Y:S01]  /*11510*/  R2UR UR15, R7 ;  /* 0x00000000070f72ca */ /* 0x000fe200000e0000 */
[----:B------:R-:W-:Y:S01]  /*11520*/  IMAD.MOV.U32 R9, RZ, RZ, 0x40000040 ;  /* 0x40000040ff097424 */ /* 0x000fe200078e00ff */
[----:B------:R-:W-:-:S02]  /*11530*/  R2UR UR8, R4 ;  /* 0x00000000040872ca */ /* 0x000fc400000e0000 */
[----:B------:R-:W-:Y:S02]  /*11540*/  R2UR UR9, R5 ;  /* 0x00000000050972ca */ /* 0x000fe400000e0000 */
[----:B------:R-:W-:Y:S01]  /*11550*/  R2UR UR11, R9 ;  /* 0x00000000090b72ca */ /* 0x000fe200000e0000 */
[----:B------:R-:W-:Y:S01]  /*11560*/  IMAD.MOV.U32 R11, RZ, RZ, 0x40000040 ;  /* 0x40000040ff0b7424 */ /* 0x000fe200078e00ff */
[----:B------:R-:W-:Y:S01]  /*11570*/  P2R R136, PR, RZ, 0x1 ;  /* 0x00000001ff887803 */ /* 0x000fe20000000000 */
[----:B--2---:R-:W-:Y:S02]  /*11580*/  IMAD R12, R234, 0x700, R0 ;  /* 0x00000700ea0c7824 */ /* 0x004fe400078e0200 */
[----:B------:R-:W-:Y:S01]  /*11590*/  IMAD.MOV.U32 R7, RZ, RZ, 0x40000040 ;  /* 0x40000040ff077424 */ /* 0x000fe200078e00ff */
[----:B------:R-:W-:Y:S01]  /*115a0*/  R2UR UR20, R4 ;  /* 0x00000000041472ca */ /* 0x000fe200000e0000 */
[----:B------:R-:W-:Y:S01]  /*115b0*/  IMAD.MOV.U32 R9, RZ, RZ, 0x40000040 ;  /* 0x40000040ff097424 */ /* 0x000fe200078e00ff */
[C---:B------:R-:W-:Y:S01]  /*115c0*/  R2UR UR6, R12.reuse ;  /* 0x000000000c0672ca */ /* 0x040fe200000e0000 */
[----:B------:R-:W-:Y:S01]  /*115d0*/  IMAD.MOV.U32 R15, RZ, RZ, 0x40000040 ;  /* 0x40000040ff0f7424 */ /* 0x000fe200078e00ff */
[----:B------:R-:W-:Y:S01]  /*115e0*/  R2UR UR21, R5 ;  /* 0x00000000051572ca */ /* 0x000fe200000e0000 */
[----:B------:R-:W2:Y:S01]  /*115f0*/  LDL R0, [R1+0xb0] ;  /* 0x0000b00001007983 */ /* 0x000ea20000100800 */
[C---:B01----:R-:W-:Y:S01]  /*11600*/  VIADD R6, R12.reuse, 0x100 ;  /* 0x000001000c067836 */ /* 0x043fe20000000000 */
[C---:B------:R-:W-:Y:S01]  /*11610*/  IADD3 R8, R12.reuse, 0x300, RZ ;  /* 0x000003000c087810 */ /* 0x040fe20007ffe0ff */
[----:B------:R-:W-:Y:S01]  /*11620*/  VIADD R10, R12, 0x400 ;  /* 0x000004000c0a7836 */ /* 0x000fe20000000000 */
[----:B------:R-:W-:Y:S01]  /*11630*/  R2UR UR23, R9 ;  /* 0x00000000091772ca */ /* 0x000fe200000e0000 */
[----:B------:R-:W-:Y:S01]  /*11640*/  IMAD.MOV.U32 R9, RZ, RZ, 0x40000040 ;  /* 0x40000040ff097424 */ /* 0x000fe200078e00ff */
[----:B------:R-:W-:Y:S01]  /*11650*/  R2UR UR18, R6 ;  /* 0x00000000061272ca */ /* 0x000fe200000e0000 */
[----:B------:R-:W-:Y:S01]  /*11660*/  VIADD R6, R12, 0x200 ;  /* 0x000002000c067836 */ /* 0x000fe20000000000 */
[----:B------:R-:W-:Y:S01]  /*11670*/  R2UR UR10, R8 ;  /* 0x00000000080a72ca */ /* 0x000fe200000e0000 */
[----:B------:R-:W-:Y:S01]  /*11680*/  VIADD R8, R12, 0x600 ;  /* 0x000006000c087836 */ /* 0x000fe20000000000 */
[----:B------:R-:W-:Y:S01]  /*11690*/  QGMMA.64x32x32.F32.E4M3.E4M3 R120, gdesc[UR4], RZ, !UPT, gsb0 ;  /* 0x00600000047879f3 */ /* 0x000fe2000c0008ff */
[----:B------:R-:W-:Y:S01]  /*116a0*/  R2UR UR6, R10 ;  /* 0x000000000a0672ca */ /* 0x000fe200000e0000 */
[----:B------:R-:W-:Y:S01]  /*116b0*/  VIADD R10, R4, 0x2 ;  /* 0x00000002040a7836 */ /* 0x000fe20000000000 */
[----:B------:R-:W-:Y:S01]  /*116c0*/  R2UR UR14, R6 ;  /* 0x00000000060e72ca */ /* 0x000fe200000e0000 */
[----:B------:R-:W-:Y:S01]  /*116d0*/  VIADD R6, R12, 0x500 ;  /* 0x000005000c067836 */ /* 0x000fe20000000000 */
[----:B------:R-:W-:Y:S01]  /*116e0*/  R2UR UR7, R11 ;  /* 0x000000000b0772ca */ /* 0x000fe200000e0000 */
[----:B------:R-:W-:Y:S01]  /*116f0*/  IMAD.MOV.U32 R11, RZ, RZ, 0x40000040 ;  /* 0x40000040ff0b7424 */ /* 0x000fe200078e00ff */
[----:B------:R-:W-:Y:S01]  /*11700*/  R2UR UR4, R4 ;  /* 0x00000000040472ca */ /* 0x000fe200000e0000 */
[----:B------:R-:W-:Y:S01]  /*11710*/  VIADD R20, R12, 0x304 ;  /* 0x000003040c147836 */ /* 0x000fe20000000000 */
[----:B------:R-:W-:Y:S01]  /*11720*/  R2UR UR5, R5 ;  /* 0x00000000050572ca */ /* 0x000fe200000e0000 */
[----:B------:R-:W-:Y:S01]  /*11730*/  IMAD.MOV.U32 R13, RZ, RZ, 0x40000040 ;  /* 0x40000040ff0d7424 */ /* 0x000fe200078e00ff */
[----:B------:R-:W-:Y:S01]  /*11740*/  R2UR UR22, R8 ;  /* 0x00000000081672ca */ /* 0x000fe200000e0000 */
[C---:B------:R-:W-:Y:S01]  /*11750*/  VIADD R8, R12.reuse, 0x202 ;  /* 0x000002020c087836 */ /* 0x040fe20000000000 */
[----:B------:R-:W-:Y:S01]  /*11760*/  IADD3 R14, R12, 0x2, RZ ;  /* 0x000000020c0e7810 */ /* 0x000fe20007ffe0ff */
[----:B------:R-:W0:Y:S01]  /*11770*/  S2R R140, SR_TID.X ;  /* 0x00000000008c7919 */ /* 0x000e220000002100 */
[----:B------:R-:W-:Y:S01]  /*11780*/  R2UR UR27, R15 ;  /* 0x000000000f1b72ca */ /* 0x000fe200000e0000 */
[----:B------:R-:W-:Y:S01]  /*11790*/  IMAD.MOV.U32 R15, RZ, RZ, 0x40000040 ;  /* 0x40000040ff0f7424 */ /* 0x000fe200078e00ff */
[----:B------:R-:W-:Y:S01]  /*117a0*/  R2UR UR26, R14 ;  /* 0x000000000e1a72ca */ /* 0x000fe200000e0000 */
[----:B------:R-:W-:Y:S01]  /*117b0*/  VIADD R14, R12, 0x302 ;  /* 0x000003020c0e7836 */ /* 0x000fe20000000000 */
[----:B------:R-:W-:-:S02]  /*117c0*/  R2UR UR24, R10 ;  /* 0x000000000a1872ca */ /* 0x000fc400000e0000 */
[----:B------:R-:W-:Y:S02]  /*117d0*/  R2UR UR25, R11 ;  /* 0x000000000b1972ca */ /* 0x000fe400000e0000 */
[----:B------:R-:W-:Y:S02]  /*117e0*/  MOV R21, 0x40000040 ;  /* 0x4000004000157802 */ /* 0x000fe40000000f00 */
[----:B0-----:R-:W-:Y:S01]  /*117f0*/  LOP3.LUT R140, R140, 0x7f, RZ, 0xc0, !PT ;  /* 0x0000007f8c8c7812 */ /* 0x001fe200078ec0ff */
[----:B------:R-:W-:Y:S02]  /*11800*/  WARPGROUP.DEPBAR.LE gsb0, 0x0 ;  /* 0x00008000000079c5 */ /* 0x000fe40000010000 */
[----:B------:R-:W-:-:S06]  /*11810*/  WARPGROUP.ARRIVE ;  /* 0x00000000000079c5 */ /* 0x000fcc0000000000 */
[----:B------:R-:W-:Y:S01]  /*11820*/  QGMMA.64x32x32.F32.E4M3.E4M3 R104, gdesc[UR16], RZ, !UPT, gsb0 ;  /* 0x00600000106879f3 */ /* 0x000fe2000c0008ff */
[----:B------:R-:W-:Y:S01]  /*11830*/  R2UR UR18, R6 ;  /* 0x00000000061272ca */ /* 0x000fe200000e0000 */
[----:B------:R-:W-:Y:S01]  /*11840*/  VIADD R6, R12, 0x102 ;  /* 0x000001020c067836 */ /* 0x000fe20000000000 */
[----:B------:R-:W-:Y:S02]  /*11850*/  R2UR UR19, R7 ;  /* 0x00000000071372ca */ /* 0x000fe400000e0000 */
[----:B------:R-:W-:Y:S02]  /*11860*/  R2UR UR16, R4 ;  /* 0x00000000041072ca */ /* 0x000fe400000e0000 */
[----:B------:R-:W-:Y:S02]  /*11870*/  R2UR UR17, R5 ;  /* 0x00000000051172ca */ /* 0x000fe400000e0000 */
[----:B------:R-:W-:Y:S01]  /*11880*/  MOV R7, 0x40000040 ;  /* 0x4000004000077802 */ /* 0x000fe20000000f00 */
[----:B------:R-:W-:-:S02]  /*11890*/  WARPGROUP.DEPBAR.LE gsb0, 0x0 ;  /* 0x00008000000079c5 */ /* 0x000fc40000010000 */
[----:B------:R-:W-:-:S06]  /*118a0*/  WARPGROUP.ARRIVE ;  /* 0x00000000000079c5 */ /* 0x000fcc0000000000 */
[----:B------:R-:W-:Y:S01]  /*118b0*/  QGMMA.64x32x32.F32.E4M3.E4M3 R88, gdesc[UR12], RZ, !UPT, gsb0 ;  /* 0x006000000c5879f3 */ /* 0x000fe2000c0008ff */
[----:B------:R-:W-:Y:S01]  /*118c0*/  R2UR UR14, R8 ;  /* 0x00000000080e72ca */ /* 0x000fe200000e0000 */
[----:B------:R-:W-:Y:S01]  /*118d0*/  VIADD R8, R12, 0x502 ;  /* 0x000005020c087836 */ /* 0x000fe20000000000 */
[----:B------:R-:W-:Y:S01]  /*118e0*/  R2UR UR15, R9 ;  /* 0x00000000090f72ca */ /* 0x000fe200000e0000 */
[----:B------:R-:W-:Y:S01]  /*118f0*/  IMAD.MOV.U32 R9, RZ, RZ, 0x40000040 ;  /* 0x40000040ff097424 */ /* 0x000fe200078e00ff */
[----:B------:R-:W-:Y:S02]  /*11900*/  R2UR UR12, R10 ;  /* 0x000000000a0c72ca */ /* 0x000fe400000e0000 */
[----:B------:R-:W-:Y:S01]  /*11910*/  R2UR UR13, R11 ;  /* 0x000000000b0d72ca */ /* 0x000fe200000e0000 */
[----:B------:R-:W-:Y:S02]  /*11920*/  WARPGROUP.DEPBAR.LE gsb0, 0x0 ;  /* 0x00008000000079c5 */ /* 0x000fe40000010000 */
        /* <DEDUP_REMOVED lines=11> */
[----:B------:R-:W-:Y:S02]  /*119e0*/  R2UR UR4, R10 ;  /* 0x000000000a0472ca */ /* 0x000fe400000e0000 */
[----:B------:R-:W-:Y:S01]  /*119f0*/  R2UR UR5, R11 ;  /* 0x000000000b0572ca */ /* 0x000fe200000e0000 */
[----:B------:R-:W-:Y:S02]  /*11a00*/  WARPGROUP.DEPBAR.LE gsb0, 0x0 ;  /* 0x00008000000079c5 */ /* 0x000fe40000010000 */
[----:B------:R-:W-:-:S06]  /*11a10*/  WARPGROUP.ARRIVE ;  /* 0x00000000000079c5 */ /* 0x000fcc0000000000 */
[----:B------:R-:W-:Y:S01]  /*11a20*/  QGMMA.64x32x32.F32.E4M3.E4M3 R40, gdesc[UR16], RZ, !UPT, gsb0 ;  /* 0x00600000102879f3 */ /* 0x000fe2000c0008ff */
[----:B------:R-:W-:Y:S02]  /*11a30*/  R2UR UR16, R10 ;  /* 0x000000000a1072ca */ /* 0x000fe400000e0000 */
[----:B------:R-:W-:Y:S02]  /*11a40*/  R2UR UR17, R11 ;  /* 0x000000000b1172ca */ /* 0x000fe400000e0000 */
[----:B------:R-:W-:Y:S01]  /*11a50*/  R2UR UR18, R6 ;  /* 0x00000000061272ca */ /* 0x000fe200000e0000 */
[----:B------:R-:W-:Y:S01]  /*11a60*/  VIADD R6, R12, 0x402 ;  /* 0x000004020c067836 */ /* 0x000fe20000000000 */
[----:B------:R-:W-:Y:S02]  /*11a70*/  R2UR UR19, R7 ;  /* 0x00000000071372ca */ /* 0x000fe400000e0000 */
[----:B------:R-:W-:Y:S02]  /*11a80*/  MOV R7, 0x40000040 ;  /* 0x4000004000077802 */ /* 0x000fe40000000f00 */
[----:B------:R-:W-:Y:S01]  /*11a90*/  R2UR UR6, R6 ;  /* 0x00000000060672ca */ /* 0x000fe200000e0000 */
[----:B------:R-:W-:Y:S01]  /*11aa0*/  VIADD R6, R12, 0x602 ;  /* 0x000006020c067836 */ /* 0x000fe20000000000 */
[----:B------:R-:W-:Y:S01]  /*11ab0*/  R2UR UR7, R7 ;  /* 0x00000000070772ca */ /* 0x000fe200000e0000 */
[----:B------:R-:W-:Y:S01]  /*11ac0*/  IMAD.MOV.U32 R7, RZ, RZ, 0x40000040 ;  /* 0x40000040ff077424 */ /* 0x000fe200078e00ff */
        /* <DEDUP_REMOVED lines=11> */
[----:B------:R-:W-:Y:S01]  /*11b80*/  QGMMA.64x32x32.F32.E4M3.E4M3 R120, gdesc[UR24], R120, gsb0 ;  /* 0x00600000187879f3 */ /* 0x000fe20008000878 */
[----:B------:R-:W-:Y:S01]  /*11b90*/  R2UR UR26, R14 ;  /* 0x000000000e1a72ca */ /* 0x000fe200000e0000 */
[----:B------:R-:W-:Y:S01]  /*11ba0*/  VIADD R14, R12, 0x404 ;  /* 0x000004040c0e7836 */ /* 0x000fe20000000000 */
[----:B------:R-:W-:Y:S01]  /*11bb0*/  R2UR UR27, R15 ;  /* 0x000000000f1b72ca */ /* 0x000fe200000e0000 */
[----:B------:R-:W-:Y:S01]  /*11bc0*/  IMAD.MOV.U32 R15, RZ, RZ, 0x40000040 ;  /* 0x40000040ff0f7424 */ /* 0x000fe200078e00ff */
[----:B------:R-:W-:Y:S02]  /*11bd0*/  WARPGROUP.DEPBAR.LE gsb0, 0x0 ;  /* 0x00008000000079c5 */ /* 0x000fe40000010000 */
[----:B------:R-:W-:-:S06]  /*11be0*/  WARPGROUP.ARRIVE ;  /* 0x00000000000079c5 */ /* 0x000fcc0000000000 */
[----:B------:R-:W-:Y:S01]  /*11bf0*/  QGMMA.64x32x32.F32.E4M3.E4M3 R104, gdesc[UR16], R104, gsb0 ;  /* 0x00600000106879f3 */ /* 0x000fe20008000868 */
[----:B------:R-:W-:Y:S01]  /*11c00*/  R2UR UR18, R8 ;  /* 0x00000000081272ca */ /* 0x000fe200000e0000 */
[----:B------:R-:W-:Y:S01]  /*11c10*/  VIADD R8, R4, 0x4 ;  /* 0x0000000404087836 */ /* 0x000fe20000000000 */
[----:B------:R-:W-:Y:S02]  /*11c20*/  R2UR UR19, R9 ;  /* 0x00000000091372ca */ /* 0x000fe400000e0000 */
[----:B------:R-:W-:Y:S02]  /*11c30*/  R2UR UR16, R10 ;  /* 0x000000000a1072ca */ /* 0x000fe400000e0000 */
[----:B------:R-:W-:Y:S02]  /*11c40*/  R2UR UR17, R11 ;  /* 0x000000000b1172ca */ /* 0x000fe400000e0000 */
[----:B------:R-:W-:Y:S02]  /*11c50*/  MOV R9, 0x40000040 ;  /* 0x4000004000097802 */ /* 0x000fe40000000f00 */
[----:B------:R-:W-:-:S02]  /*11c60*/  R2UR UR24, R8 ;  /* 0x00000000081872ca */ /* 0x000fc400000e0000 */
[----:B------:R-:W-:Y:S01]  /*11c70*/  R2UR UR25, R9 ;  /* 0x00000000091972ca */ /* 0x000fe200000e0000 */
[----:B------:R-:W-:Y:S02]  /*11c80*/  WARPGROUP.DEPBAR.LE gsb0, 0x0 ;  /* 0x00008000000079c5 */ /* 0x000fe40000010000 */
[----:B------:R-:W-:-:S06]  /*11c90*/  WARPGROUP.ARRIVE ;  /* 0x00000000000079c5 */ /* 0x000fcc0000000000 */
[----:B------:R-:W-:Y:S01]  /*11ca0*/  QGMMA.64x32x32.F32.E4M3.E4M3 R88, gdesc[UR12], R88, gsb0 ;  /* 0x006000000c5879f3 */ /* 0x000fe20008000858 */
        /* <DEDUP_REMOVED lines=22> */
[----:B------:R-:W-:Y:S01]  /*11e10*/  QGMMA.64x32x32.F32.E4M3.E4M3 R40, gdesc[UR16], R40, gsb0 ;  /* 0x00600000102879f3 */ /* 0x000fe20008000828 */
[----:B------:R-:W-:Y:S02]  /*11e20*/  R2UR UR16, R8 ;  /* 0x00000000081072ca */ /* 0x000fe400000e0000 */
[----:B------:R-:W-:Y:S02]  /*11e30*/  R2UR UR17, R9 ;  /* 0x00000000091172ca */ /* 0x000fe400000e0000 */
[----:B------:R-:W-:Y:S01]  /*11e40*/  R2UR UR18, R6 ;  /* 0x00000000061272ca */ /* 0x000fe200000e0000 */
[----:B------:R-:W-:Y:S01]  /*11e50*/  VIADD R6, R12, 0x204 ;  /* 0x000002040c067836 */ /* 0x000fe20000000000 */
[----:B------:R-:W-:Y:S01]  /*11e60*/  R2UR UR19, R7 ;  /* 0x00000000071372ca */ /* 0x000fe200000e0000 */
[----:B------:R-:W-:-:S03]  /*11e70*/  IMAD.MOV.U32 R7, RZ, RZ, 0x40000040 ;  /* 0x40000040ff077424 */ /* 0x000fc600078e00ff */
        /* <DEDUP_REMOVED lines=35> */
[----:B------:R-:W-:Y:S02]  /*120b0*/  R2UR UR17, R9 ;  /* 0x00000000091172ca */ /* 0x000fe400000e0000 */
[----:B------:R-:W-:Y:S02]  /*120c0*/  R2UR UR24, R6 ;  /* 0x00000000061872ca */ /* 0x000fe400000e0000 */
[----:B------:R-:W-:Y:S01]  /*120d0*/  R2UR UR25, R7 ;  /* 0x00000000071972ca */ /* 0x000fe200000e0000 */
[----:B------:R-:W-:-:S02]  /*120e0*/  WARPGROUP.DEPBAR.LE gsb0, 0x0 ;  /* 0x00008000000079c5 */ /* 0x000fc40000010000 */
[----:B------:R-:W-:-:S06]  /*120f0*/  WARPGROUP.ARRIVE ;  /* 0x00000000000079c5 */ /* 0x000fcc0000000000 */
[----:B------:R-:W-:Y:S03]  /*12100*/  QGMMA.64x32x32.F32.E4M3.E4M3 R88, gdesc[UR12], R88, gsb0 ;  /* 0x006000000c5879f3 */ /* 0x000fe60008000858 */
        /* <DEDUP_REMOVED lines=8> */
[----:B------:R-:W-:Y:S02]  /*12190*/  R2UR UR4, R6 ;  /* 0x00000000060472ca */ /* 0x000fe400000e0000 */
[----:B------:R-:W-:Y:S02]  /*121a0*/  R2UR UR5, R7 ;  /* 0x00000000070572ca */ /* 0x000fe400000e0000 */
[----:B------:R-:W-:Y:S01]  /*121b0*/  R2UR UR6, R14 ;  /* 0x000000000e0672ca */ /* 0x000fe200000e0000 */
[----:B------:R-:W-:Y:S01]  /*121c0*/  VIADD R14, R12, 0x206 ;  /* 0x000002060c0e7836 */ /* 0x000fe20000000000 */
[----:B------:R-:W-:Y:S02]  /*121d0*/  R2UR UR7, R15 ;  /* 0x000000000f0772ca */ /* 0x000fe400000e0000 */
[----:B------:R-:W-:Y:S01]  /*121e0*/  MOV R15, 0x40000040 ;  /* 0x40000040000f7802 */ /* 0x000fe20000000f00 */
[----:B------:R-:W-:-:S02]  /*121f0*/  WARPGROUP.DEPBAR.LE gsb0, 0x0 ;  /* 0x00008000000079c5 */ /* 0x000fc40000010000 */
        /* <DEDUP_REMOVED lines=9> */
[----:B------:R-:W-:Y:S01]  /*12290*/  WARPGROUP.ARRIVE ;  /* 0x00000000000079c5 */ /* 0x000fe20000000000 */
[----:B------:R-:W-:Y:S02]  /*122a0*/  FSEL R137, R120, -INF , P2 ;  /* 0xff80000078897808 */ /* 0x000fe40001000000 */
[----:B------:R-:W-:Y:S02]  /*122b0*/  FSEL R120, R121, -INF , P5 ;  /* 0xff80000079787808 */ /* 0x000fe40002800000 */
[----:B------:R-:W-:Y:S01]  /*122c0*/  FSEL R139, R124, -INF , P4 ;  /* 0xff8000007c8b7808 */ /* 0x000fe20002000000 */
[----:B------:R-:W-:Y:S01]  /*122d0*/  QGMMA.64x32x32.F32.E4M3.E4M3 R104, gdesc[UR4], R104, gsb0 ;  /* 0x00600000046879f3 */ /* 0x000fe20008000868 */
[----:B------:R-:W-:Y:S01]  /*122e0*/  R2UR UR6, R14 ;  /* 0x000000000e0672ca */ /* 0x000fe200000e0000 */
[----:B------:R-:W-:Y:S01]  /*122f0*/  VIADD R14, R12, 0x306 ;  /* 0x000003060c0e7836 */ /* 0x000fe20000000000 */
[----:B------:R-:W-:Y:S01]  /*12300*/  R2UR UR7, R15 ;  /* 0x000000000f0772ca */ /* 0x000fe200000e0000 */
[----:B------:R-:W-:Y:S01]  /*12310*/  IMAD.MOV.U32 R15, RZ, RZ, 0x40000040 ;  /* 0x40000040ff0f7424 */ /* 0x000fe200078e00ff */
[----:B------:R-:W-:-:S02]  /*12320*/  R2UR UR4, R6 ;  /* 0x00000000060472ca */ /* 0x000fc400000e0000 */
[----:B------:R-:W-:Y:S02]  /*12330*/  R2UR UR5, R7 ;  /* 0x00000000070572ca */ /* 0x000fe400000e0000 */
[----:B------:R-:W-:Y:S02]  /*12340*/  FMNMX.FTZ R0, R137, R120, !PT ;  /* 0x0000007889007209 */ /* 0x000fe40007810000 */
        /* <DEDUP_REMOVED lines=15> */
[----:B------:R-:W-:-:S02]  /*12440*/  FSEL R133, R133, -INF , P4 ;  /* 0xff80000085857808 */ /* 0x000fc40002000000 */
[----:B------:R-:W-:Y:S02]  /*12450*/  ISETP.GT.AND P2, PT, R20, 0x20, PT ;  /* 0x000000201400780c */ /* 0x000fe40003f44270 */
[----:B------:R-:W-:Y:S02]  /*12460*/  FMNMX.FTZ R0, R147, R0, !PT ;  /* 0x0000000093007209 */ /* 0x000fe40007810000 */
[----:B------:R-:W-:Y:S02]  /*12470*/  FSEL R129, R134, -INF , P5 ;  /* 0xff80000086817808 */ /* 0x000fe40002800000 */
[----:B------:R-:W-:Y:S02]  /*12480*/  ISETP.GT.AND P5, PT, R20, 0x21, PT ;  /* 0x000000211400780c */ /* 0x000fe40003fa4270 */
[----:B------:R-:W-:Y:S02]  /*12490*/  FMNMX.FTZ R0, R133, R0, !PT ;  /* 0x0000000085007209 */ /* 0x000fe40007810000 */
[----:B------:R-:W-:-:S02]  /*124a0*/  FSEL R135, R135, -INF , P4 ;  /* 0xff80000087877808 */ /* 0x000fc40002000000 */
[C---:B------:R-:W-:Y:S02]  /*124b0*/  ISETP.GT.AND P4, PT, R20.reuse, 0x28, PT ;  /* 0x000000281400780c */ /* 0x040fe40003f84270 */
[----:B------:R-:W-:Y:S02]  /*124c0*/  FSEL R127, R127, -INF , P1 ;  /* 0xff8000007f7f7808 */ /* 0x000fe40000800000 */
[----:B------:R-:W-:Y:S01]  /*124d0*/  ISETP.GT.AND P1, PT, R20, 0x29, PT ;  /* 0x000000291400780c */ /* 0x000fe20003f24270 */
[----:B------:R-:W-:Y:S02]  /*124e0*/  WARPGROUP.DEPBAR.LE gsb0, 0x0 ;  /* 0x00008000000079c5 */ /* 0x000fe40000010000 */
[----:B------:R-:W-:Y:S01]  /*124f0*/  WARPGROUP.ARRIVE ;  /* 0x00000000000079c5 */ /* 0x000fe20000000000 */
[----:B------:R-:W-:Y:S01]  /*12500*/  FSEL R151, R104, -INF , P2 ;  /* 0xff80000068977808 */ /* 0x000fe20001000000 */
[----:B------:R-:W-:Y:S01]  /*12510*/  VIADD R104, R12, 0x506 ;  /* 0x000005060c687836 */ /* 0x000fe20000000000 */
[----:B------:R-:W-:Y:S01]  /*12520*/  FSEL R155, R105, -INF , P5 ;  /* 0xff800000699b7808 */ /* 0x000fe20002800000 */
[----:B------:R-:W-:Y:S01]  /*12530*/  IMAD.MOV.U32 R105, RZ, RZ, 0x40000040 ;  /* 0x40000040ff697424 */ /* 0x000fe200078e00ff */
[----:B------:R-:W-:Y:S01]  /*12540*/  FMNMX.FTZ R0, R151, R0, !PT ;  /* 0x0000000097007209 */ /* 0x000fe20007810000 */
[----:B------:R-:W-:Y:S01]  /*12550*/  QGMMA.64x32x32.F32.E4M3.E4M3 R88, gdesc[UR4], R88, gsb0 ;  /* 0x00600000045879f3 */ /* 0x000fe20008000858 */
[----:B------:R-:W-:Y:S01]  /*12560*/  R2UR UR6, R14 ;  /* 0x000000000e0672ca */ /* 0x000fe200000e0000 */
[----:B------:R-:W-:Y:S01]  /*12570*/  VIADD R14, R12, 0x406 ;  /* 0x000004060c0e7836 */ /* 0x000fe20000000000 */
[----:B------:R-:W-:Y:S01]  /*12580*/  R2UR UR7, R15 ;  /* 0x000000000f0772ca */ /* 0x000fe200000e0000 */
[----:B------:R-:W-:Y:S01]  /*12590*/  IMAD.MOV.U32 R15, RZ, RZ, 0x40000040 ;  /* 0x40000040ff0f7424 */ /* 0x000fe200078e00ff */
[----:B------:R-:W-:-:S02]  /*125a0*/  R2UR UR4, R6 ;  /* 0x00000000060472ca */ /* 0x000fc400000e0000 */
[----:B------:R-:W-:Y:S02]  /*125b0*/  R2UR UR5, R7 ;  /* 0x00000000070572ca */ /* 0x000fe400000e0000 */
        /* <DEDUP_REMOVED lines=13> */
[----:B------:R-:W-:Y:S02]  /*12690*/  R2UR UR10, R104 ;  /* 0x00000000680a72ca */ /* 0x000fe400000e0000 */
[----:B------:R-:W-:Y:S02]  /*126a0*/  R2UR UR11, R105 ;  /* 0x00000000690b72ca */ /* 0x000fe400000e0000 */
        /* <DEDUP_REMOVED lines=10> */
[----:B------:R-:W-:Y:S01]  /*12750*/  ISETP.GT.AND P5, PT, R20, 0x41, PT ;  /* 0x000000411400780c */ /* 0x000fe20003fa4270 */
[----:B------:R-:W-:Y:S02]  /*12760*/  WARPGROUP.DEPBAR.LE gsb0, 0x0 ;  /* 0x00008000000079c5 */ /* 0x000fe40000010000 */
[----:B------:R-:W-:Y:S01]  /*12770*/  WARPGROUP.ARRIVE ;  /* 0x00000000000079c5 */ /* 0x000fe20000000000 */
[----:B------:R-:W-:Y:S02]  /*12780*/  FSEL R105, R88, -INF , P2 ;  /* 0xff80000058697808 */ /* 0x000fe40001000000 */
[----:B------:R-:W-:-:S02]  /*12790*/  FMNMX.FTZ R0, R117, R0, !PT ;  /* 0x0000000075007209 */ /* 0x000fc40007810000 */
[----:B------:R-:W-:Y:S01]  /*127a0*/  FSEL R119, R119, -INF , P4 ;  /* 0xff80000077777808 */ /* 0x000fe20002000000 */
[----:B------:R-:W-:Y:S01]  /*127b0*/  QGMMA.64x32x32.F32.E4M3.E4M3 R72, gdesc[UR4], R72, gsb0 ;  /* 0x00600000044879f3 */ /* 0x000fe20008000848 */
[----:B------:R-:W-:Y:S02]  /*127c0*/  R2UR UR6, R14 ;  /* 0x000000000e0672ca */ /* 0x000fe400000e0000 */
[----:B------:R-:W-:Y:S02]  /*127d0*/  R2UR UR7, R15 ;  /* 0x000000000f0772ca */ /* 0x000fe400000e0000 */
[----:B------:R-:W-:Y:S02]  /*127e0*/  R2UR UR4, R6 ;  /* 0x00000000060472ca */ /* 0x000fe400000e0000 */
[----:B------:R-:W-:Y:S02]  /*127f0*/  R2UR UR5, R7 ;  /* 0x00000000070572ca */ /* 0x000fe400000e0000 */
        /* <DEDUP_REMOVED lines=25> */
[C---:B------:R-:W-:Y:S01]  /*12990*/  ISETP.GT.AND P3, PT, R20.reuse, 0x60, PT ;  /* 0x000000601400780c */ /* 0x040fe20003f64270 */
[----:B------:R-:W-:Y:S02]  /*129a0*/  WARPGROUP.DEPBAR.LE gsb0, 0x0 ;  /* 0x00008000000079c5 */ /* 0x000fe40000010000 */
[----:B------:R-:W-:Y:S01]  /*129b0*/  WARPGROUP.ARRIVE ;  /* 0x00000000000079c5 */ /* 0x000fe20000000000 */
[----:B------:R-:W-:Y:S02]  /*129c0*/  FMNMX.FTZ R0, R177, R0, !PT ;  /* 0x00000000b1007209 */ /* 0x000fe40007810000 */
[----:B------:R-:W-:Y:S02]  /*129d0*/  FSEL R95, R95, -INF , P1 ;  /* 0xff8000005f5f7808 */ /* 0x000fe40000800000 */
[----:B------:R-:W-:Y:S01]  /*129e0*/  ISETP.GT.AND P1, PT, R20, 0x61, PT ;  /* 0x000000611400780c */ /* 0x000fe20003f24270 */
[----:B------:R-:W-:Y:S01]  /*129f0*/  QGMMA.64x32x32.F32.E4M3.E4M3 R56, gdesc[UR4], R56, gsb0 ;  /* 0x00600000043879f3 */ /* 0x000fe20008000838 */
[----:B------:R-:W-:-:S02]  /*12a00*/  R2UR UR7, R13 ;  /* 0x000000000d0772ca */ /* 0x000fc400000e0000 */
        /* <DEDUP_REMOVED lines=18> */
[----:B------:R-:W-:Y:S02]  /*12b30*/  IADD3 R12, R12, 0x606, RZ ;  /* 0x000006060c0c7810 */ /* 0x000fe40007ffe0ff */
[----:B------:R-:W-:Y:S02]  /*12b40*/  FSEL R75, R75, -INF , P1 ;  /* 0xff8000004b4b7808 */ /* 0x000fe40000800000 */
[----:B------:R-:W-:Y:S02]  /*12b50*/  ISETP.GT.AND P1, PT, R20, 0x78, PT ;  /* 0x000000781400780c */ /* 0x000fe40003f24270 */
[----:B------:R-:W-:Y:S02]  /*12b60*/  FSEL R81, R81, -INF , P3 ;  /* 0xff80000051517808 */ /* 0x000fe40001800000 */
[----:B------:R-:W-:Y:S02]  /*12b70*/  FMNMX.FTZ R0, R185, R0, !PT ;  /* 0x00000000b9007209 */ /* 0x000fe40007810000 */
[----:B------:R-:W-:-:S02]  /*12b80*/  R2UR UR6, R12 ;  /* 0x000000000c0672ca */ /* 0x000fc400000e0000 */
[----:B------:R-:W-:Y:S02]  /*12b90*/  FSEL R183, R78, -INF , P2 ;  /* 0xff8000004eb77808 */ /* 0x000fe40001000000 */
[----:B------:R-:W-:Y:S02]  /*12ba0*/  R2UR UR4, R6 ;  /* 0x00000000060472ca */ /* 0x000fe400000e0000 */
[----:B------:R-:W-:Y:S02]  /*12bb0*/  R2UR UR5, R7 ;  /* 0x00000000070572ca */ /* 0x000fe400000e0000 */
[----:B------:R-:W-:Y:S02]  /*12bc0*/  ISETP.GT.AND P2, PT, R20, 0x79, PT ;  /* 0x000000791400780c */ /* 0x000fe40003f44270 */
[----:B------:R-:W-:Y:S01]  /*12bd0*/  FSEL R187, R84, -INF , P1 ;  /* 0xff80000054bb7808 */ /* 0x000fe20000800000 */
[----:B------:R-:W-:Y:S02]  /*12be0*/  WARPGROUP.DEPBAR.LE gsb0, 0x0 ;  /* 0x00008000000079c5 */ /* 0x000fe40000010000 */
[----:B------:R-:W-:Y:S01]  /*12bf0*/  WARPGROUP.ARRIVE ;  /* 0x00000000000079c5 */ /* 0x000fe20000000000 */
[----:B------:R-:W-:-:S02]  /*12c00*/  FMNMX.FTZ R0, R81, R0, !PT ;  /* 0x0000000051007209 */ /* 0x000fc40007810000 */
[----:B------:R-:W-:Y:S02]  /*12c10*/  FSEL R79, R79, -INF , P5 ;  /* 0xff8000004f4f7808 */ /* 0x000fe40002800000 */
[----:B------:R-:W-:Y:S01]  /*12c20*/  ISETP.GT.AND P5, PT, R20, 0x80, PT ;  /* 0x000000801400780c */ /* 0x000fe20003fa4270 */
        /* <DEDUP_REMOVED lines=63> */
[----:B------:R-:W-:Y:S02]  /*13020*/  FMNMX.FTZ R0, R217, R0, !PT ;  /* 0x00000000d9007209 */ /* 0x000fe40007810000 */
[----:B------:R-:W-:Y:S02]  /*13030*/  FSEL R221, R53, -INF , P0 ;  /* 0xff80000035dd7808 */ /* 0x000fe40000000000 */
[----:B------:R-:W-:Y:S02]  /*13040*/  FMNMX.FTZ R0, R219, R0, !PT ;  /* 0x00000000db007209 */ /* 0x000fe40007810000 */
[----:B------:R-:W-:Y:S01]  /*13050*/  ISETP.GT.AND P0, PT, R20, 0xc1, PT ;  /* 0x000000c11400780c */ /* 0x000fe20003f04270 */
[----:B------:R-:W-:Y:S02]  /*13060*/  WARPGROUP.DEPBAR.LE gsb0, 0x0 ;  /* 0x00008000000079c5 */ /* 0x000fe40000010000 */
        /* <DEDUP_REMOVED lines=18> */
[----:B------:R-:W-:-:S02]  /*13190*/  FSEL R49, R46, -INF , P5 ;  /* 0xff8000002e317808 */ /* 0x000fc40002800000 */
[----:B------:R-:W-:Y:S02]  /*131a0*/  FSEL R237, R33, -INF , P4 ;  /* 0xff80000021ed7808 */ /* 0x000fe40002000000 */
[----:B------:R-:W-:Y:S02]  /*131b0*/  FMNMX.FTZ R0, R235, R0, !PT ;  /* 0x00000000eb007209 */ /* 0x000fe40007810000 */
[----:B------:R-:W-:Y:S02]  /*131c0*/  ISETP.GT.AND P5, PT, R20, 0xd8, PT ;  /* 0x000000d81400780c */ /* 0x000fe40003fa4270 */
[----:B------:R-:W-:Y:S02]  /*131d0*/  FMNMX.FTZ R0, R237, R0, !PT ;  /* 0x00000000ed007209 */ /* 0x000fe40007810000 */
[----:B------:R-:W-:Y:S02]  /*131e0*/  FSEL R33, R36, -INF , P5 ;  /* 0xff80000024217808 */ /* 0x000fe40002800000 */
[----:B------:R-:W-:-:S02]  /*131f0*/  ISETP.GT.AND P6, PT, R20, 0xd9, PT ;  /* 0x000000d91400780c */ /* 0x000fc40003fc4270 */
[----:B------:R-:W-:Y:S02]  /*13200*/  FMNMX.FTZ R0, R33, R0, !PT ;  /* 0x0000000021007209 */ /* 0x000fe40007810000 */
[----:B------:R-:W-:Y:S02]  /*13210*/  FSEL R37, R37, -INF , P6 ;  /* 0xff80000025257808 */ /* 0x000fe40003000000 */
[----:B------:R-:W-:Y:S02]  /*13220*/  FMNMX.FTZ R44, R21, R123, !PT ;  /* 0x0000007b152c7209 */ /* 0x000fe40007810000 */
[----:B------:R-:W-:Y:S02]  /*13230*/  FMNMX.FTZ R14, R37, R0, !PT ;  /* 0x00000000250e7209 */ /* 0x000fe40007810000 */
[----:B------:R-:W-:Y:S02]  /*13240*/  FMNMX.FTZ R44, R121, R44, !PT ;  /* 0x0000002c792c7209 */ /* 0x000fe40007810000 */
[----:B------:R-:W-:Y:S01]  /*13250*/  P2R R28, PR, RZ, 0x4 ;  /* 0x00000004ff1c7803 */ /* 0x000fe20000000000 */
[----:B------:R-:W0:Y:S01]  /*13260*/  SHFL.BFLY PT, R0, R14, 0x2, 0x1f ;  /* 0x0c401f000e007f89 */ /* 0x000e2200000e0000 */
[----:B------:R-:W-:-:S02]  /*13270*/  FMNMX.FTZ R46, R127, R44, !PT ;  /* 0x0000002c7f2e7209 */ /* 0x000fc40007810000 */
[----:B------:R-:W-:Y:S02]  /*13280*/  P2R R40, PR, RZ, 0x2 ;  /* 0x00000002ff287803 */ /* 0x000fe40000000000 */
[----:B------:R-:W-:Y:S02]  /*13290*/  FMNMX.FTZ R46, R141, R46, !PT ;  /* 0x0000002e8d2e7209 */ /* 0x000fe40007810000 */
[----:B------:R-:W-:Y:S02]  /*132a0*/  ISETP.GT.AND P1, PT, R20, 0xb9, PT ;  /* 0x000000b91400780c */ /* 0x000fe40003f24270 */
[----:B------:R-:W-:Y:S02]  /*132b0*/  FMNMX.FTZ R46, R131, R46, !PT ;  /* 0x0000002e832e7209 */ /* 0x000fe40007810000 */
[----:B------:R-:W-:Y:S02]  /*132c0*/  P2R R42, PR, RZ, 0x1 ;  /* 0x00000001ff2a7803 */ /* 0x000fe40000000000 */
[----:B------:R-:W-:-:S02]  /*132d0*/  FMNMX.FTZ R46, R129, R46, !PT ;  /* 0x0000002e812e7209 */ /* 0x000fc40007810000 */
[----:B------:R-:W-:Y:S02]  /*132e0*/  ISETP.GT.AND P0, PT, R20, 0xc0, PT ;  /* 0x000000c01400780c */ /* 0x000fe40003f04270 */
[----:B------:R-:W-:Y:S02]  /*132f0*/  FMNMX.FTZ R48, R135, R46, !PT ;  /* 0x0000002e87307209 */ /* 0x000fe40007810000 */
[----:B------:R-:W-:Y:S02]  /*13300*/  FSEL R55, R55, -INF , P1 ;  /* 0xff80000037377808 */ /* 0x000fe40000800000 */
[----:B------:R-:W-:Y:S02]  /*13310*/  FMNMX.FTZ R48, R149, R48, !PT ;  /* 0x0000003095307209 */ /* 0x000fe40007810000 */
[----:B------:R-:W-:Y:S02]  /*13320*/  FSEL R26, R26, -INF , P0 ;  /* 0xff8000001a1a7808 */ /* 0x000fe40000000000 */
[----:B0-----:R-:W-:-:S02]  /*13330*/  FMNMX.FTZ R24, R14, R0, !PT ;  /* 0x000000000e187209 */ /* 0x001fc40007810000 */
[----:B------:R-:W-:Y:S02]  /*13340*/  FMNMX.FTZ R48, R107, R48, !PT ;  /* 0x000000306b307209 */ /* 0x000fe40007810000 */
[----:B------:R-:W-:Y:S01]  /*13350*/  ISETP.NE.AND P0, PT, R42, RZ, PT ;  /* 0x000000ff2a00720c */ /* 0x000fe20003f05270 */
[----:B------:R-:W0:Y:S01]  /*13360*/  SHFL.BFLY PT, R0, R24, 0x1, 0x1f ;  /* 0x0c201f0018007f89 */ /* 0x000e2200000e0000 */
[----:B------:R-:W-:Y:S02]  /*13370*/  FMNMX.FTZ R48, R153, R48, !PT ;  /* 0x0000003099307209 */ /* 0x000fe40007810000 */
[----:B------:R-:W-:Y:S02]  /*13380*/  ISETP.NE.AND P1, PT, R40, RZ, PT ;  /* 0x000000ff2800720c */ /* 0x000fe40003f25270 */
[----:B------:R-:W-:Y:S02]  /*13390*/  FSEL R27, R27, -INF , P0 ;  /* 0xff8000001b1b7808 */ /* 0x000fe40000000000 */
[----:B------:R-:W-:-:S02]  /*133a0*/  FSEL R30, R30, -INF , P1 ;  /* 0xff8000001e1e7808 */ /* 0x000fc40000800000 */
[----:B------:R-:W-:Y:S02]  /*133b0*/  ISETP.NE.AND P0, PT, R136, RZ, PT ;  /* 0x000000ff8800720c */ /* 0x000fe40003f05270 */
[----:B0-----:R-:W-:-:S04]  /*133c0*/  FMNMX.FTZ R0, R24, R0, !PT ;  /* 0x0000000018007209 */ /* 0x001fc80007810000 */
[----:B------:R-:W-:Y:S01]  /*133d0*/  FSETP.NEU.FTZ.AND P2, PT, R0, -INF , PT ;  /* 0xff8000000000780b */ /* 0x000fe20003f5d000 */
[----:B------:R-:W-:-:S05]  /*133e0*/  FFMA.FTZ R12, R2, R0, -8 ;  /* 0xc1000000020c7423 */ /* 0x000fca0000010000 */
[----:B------:R-:W-:Y:S02]  /*133f0*/  FSEL R12, R12, RZ, P2 ;  /* 0x000000ff0c0c7208 */ /* 0x000fe40001000000 */
[----:B------:R-:W-:-:S03]  /*13400*/  ISETP.NE.AND P2, PT, R28, RZ, PT ;  /* 0x000000ff1c00720c */ /* 0x000fc60003f45270 */
[C-C-:B------:R-:W-:Y:S01]  /*13410*/  FFMA.FTZ R50, R2.reuse, R105, -R12.reuse ;  /* 0x0000006902327223 */ /* 0x140fe2000001080c */
[----:B------:R-:W-:-:S01]  /*13420*/  FFMA.FTZ R13, R2, R13, -R12 ;  /* 0x0000000d020d7223 */ /* 0x000fc2000001080c */
[C-C-:B------:R-:W-:Y:S01]  /*13430*/  FFMA.FTZ R40, R2.reuse, R161, -R12.reuse ;  /* 0x000000a102287223 */ /* 0x140fe2000001080c */
[----:B------:R-:W-:Y:S01]  /*13440*/  FSEL R161, R31, -INF , P2 ;  /* 0xff8000001fa17808 */ /* 0x000fe20001000000 */
[----:B------:R0:W-:Y:S01]  /*13450*/  MUFU.EX2 R44, R50 ;  /* 0x00000032002c7308 */ /* 0x0001e20000000800 */
[----:B------:R-:W-:-:S01]  /*13460*/  FFMA.FTZ R20, R2, R139, -R12 ;  /* 0x0000008b02147223 */ /* 0x000fc2000001080c */
[C-C-:B------:R-:W-:Y:S01]  /*13470*/  FFMA.FTZ R139, R2.reuse, R145, -R12.reuse ;  /* 0x00000091028b7223 */ /* 0x140fe2000001080c */
[----:B------:R-:W-:-:S01]  /*13480*/  FFMA.FTZ R145, R2, R163, -R12 ;  /* 0x000000a302917223 */ /* 0x000fc2000001080c */
[----:B------:R-:W-:Y:S01]  /*13490*/  FSEL R163, R34, -INF , P3 ;  /* 0xff80000022a37808 */ /* 0x000fe20001800000 */
[----:B------:R-:W-:-:S01]  /*134a0*/  FFMA.FTZ R42, R2, R165, -R12 ;  /* 0x000000a5022a7223 */ /* 0x000fc2000001080c */
[----:B------:R-:W-:Y:S01]  /*134b0*/  FSEL R165, R35, -INF , P4 ;  /* 0xff80000023a57808 */ /* 0x000fe20002000000 */
[----:B------:R-:W-:-:S01]  /*134c0*/  FFMA.FTZ R105, R2, R167, -R12 ;  /* 0x000000a702697223 */ /* 0x000fc2000001080c */
[C-C-:B------:R-:W-:Y:S01]  /*134d0*/  FFMA.FTZ R171, R2.reuse, R171, -R12.reuse ;  /* 0x000000ab02ab7223 */ /* 0x140fe2000001080c */
[----:B0-----:R-:W-:Y:S01]  /*134e0*/  FMNMX.FTZ R50, R111, R48, !PT ;  /* 0x000000306f327209 */ /* 0x001fe20007810000 */
[--C-:B------:R-:W-:Y:S01]  /*134f0*/  FFMA.FTZ R14, R2, R137, -R12.reuse ;  /* 0x00000089020e7223 */ /* 0x100fe2000001080c */
[----:B------:R-:W-:Y:S01]  /*13500*/  FSEL R167, R38, -INF , P5 ;  /* 0xff80000026a77808 */ /* 0x000fe20002800000 */
        /* <DEDUP_REMOVED lines=10> */
[C-C-:B------:R-:W-:Y:S01]  /*135b0*/  FFMA.FTZ R28, R2.reuse, R147, -R12.reuse ;  /* 0x00000093021c7223 */ /* 0x140fe2000001080c */
[----:B0-----:R-:W-:Y:S01]  /*135c0*/  FSEL R171, R39, -INF , P6 ;  /* 0xff80000027ab7808 */ /* 0x001fe20003000000 */
[C-C-:B------:R-:W-:Y:S01]  /*135d0*/  FFMA.FTZ R32, R2.reuse, R151, -R12.reuse ;  /* 0x0000009702207223 */ /* 0x140fe2000001080c */
[----:B------:R-:W-:Y:S01]  /*135e0*/  FMNMX.FTZ R52, R119, R50, !PT ;  /* 0x0000003277347209 */ /* 0x000fe20007810000 */
[C-C-:B------:R-:W-:Y:S01]  /*135f0*/  FFMA.FTZ R143, R2.reuse, R155, -R12.reuse ;  /* 0x0000009b028f7223 */ /* 0x140fe2000001080c */
[----:B------:R-:W-:-:S01]  /*13600*/  FFMA.FTZ R36, R2, R157, -R12 ;  /* 0x0000009d02247223 */ /* 0x000fc2000001080c */
        /* <DEDUP_REMOVED lines=50> */
[C-C-:B-1----:R-:W-:Y:S01]  /*13930*/  FFMA.FTZ R177, R2.reuse, R237, -R12.reuse ;  /* 0x000000ed02b17223 */ /* 0x142fe2000001080c */
[----:B------:R-:W-:-:S01]  /*13940*/  FFMA.FTZ R33, R2, R33, -R12 ;  /* 0x0000002102217223 */ /* 0x000fc2000001080c */
[----:B------:R-:W0:Y:S01]  /*13950*/  MUFU.EX2 R125, R125 ;  /* 0x0000007d007d7308 */ /* 0x000e220000000800 */
[----:B------:R-:W-:-:S02]  /*13960*/  FMNMX.FTZ R58, R83, R58, !PT ;  /* 0x0000003a533a7209 */ /* 0x000fc40007810000 */
[----:B------:R-:W-:Y:S02]  /*13970*/  ISETP.NE.AND P2, PT, R140, RZ, PT ;  /* 0x000000ff8c00720c */ /* 0x000fe40003f45270 */
[----:B------:R-:W-:-:S03]  /*13980*/  FMNMX.FTZ R58, R57, R58, !PT ;  /* 0x0000003a393a7209 */ /* 0x000fc60007810000 */
[----:B------:R-:W-:Y:S01]  /*13990*/  MUFU.EX2 R24, R24 ;  /* 0x0000001800187308 */ /* 0x000fe20000000800 */
[----:B------:R-:W-:-:S04]  /*139a0*/  FMNMX.FTZ R60, R87, R58, !PT ;  /* 0x0000003a573c7209 */ /* 0x000fc80007810000 */
[----:B------:R-:W-:-:S03]  /*139b0*/  FMNMX.FTZ R60, R61, R60, !PT ;  /* 0x0000003c3d3c7209 */ /* 0x000fc60007810000 */
[----:B------:R-:W-:Y:S01]  /*139c0*/  MUFU.EX2 R139, R139 ;  /* 0x0000008b008b7308 */ /* 0x000fe20000000800 */
[----:B------:R-:W-:Y:S02]  /*139d0*/  FMNMX.FTZ R60, R59, R60, !PT ;  /* 0x0000003c3b3c7209 */ /* 0x000fe40007810000 */
[----:B0-----:R-:W-:Y:S02]  /*139e0*/  F2FP.SATFINITE.E4M3.F32.PACK_AB_MERGE_C R224, R125, R20, RZ ;  /* 0x000000147de0723e */ /* 0x001fe400048070ff */
[----:B------:R-:W-:Y:S02]  /*139f0*/  FMNMX.FTZ R60, R65, R60, !PT ;  /* 0x0000003c413c7209 */ /* 0x000fe40007810000 */
[----:B------:R-:W-:Y:S01]  /*13a00*/  F2FP.SATFINITE.E4M3.F32.PACK_AB_MERGE_C R224, R137, R14, R224 ;  /* 0x0000000e89e0723e */ /* 0x000fe200048070e0 */
[----:B------:R-:W-:Y:S01]  /*13a10*/  MUFU.EX2 R28, R28 ;  /* 0x0000001c001c7308 */ /* 0x000fe20000000800 */
[----:B------:R-:W-:-:S04]  /*13a20*/  FMNMX.FTZ R62, R63, R60, !PT ;  /* 0x0000003c3f3e7209 */ /* 0x000fc80007810000 */
[----:B------:R-:W-:-:S03]  /*13a30*/  FMNMX.FTZ R62, R69, R62, !PT ;  /* 0x0000003e453e7209 */ /* 0x000fc60007810000 */
[----:B------:R-:W0:Y:S01]  /*13a40*/  MUFU.EX2 R133, R133 ;  /* 0x0000008500857308 */ /* 0x000e220000000800 */
[----:B------:R-:W-:-:S04]  /*13a50*/  FMNMX.FTZ R62, R67, R62, !PT ;  /* 0x0000003e433e7209 */ /* 0x000fc80007810000 */
        /* <DEDUP_REMOVED lines=30> */
[----:B------:R-:W-:Y:S01]  /*13c40*/  FMNMX.FTZ R13, R171, R68, !PT ;  /* 0x00000044ab0d7209 */ /* 0x000fe20007810000 */
[----:B------:R-:W-:-:S04]  /*13c50*/  FFMA.FTZ R68, R2, R215, -R12 ;  /* 0x000000d702447223 */ /* 0x000fc8000001080c */
[----:B------:R-:W1:Y:S02]  /*13c60*/  SHFL.BFLY PT, R72, R13, 0x2, 0x1f ;  /* 0x0c401f000d487f89 */ /* 0x000e6400000e0000 */
        /* <DEDUP_REMOVED lines=8> */
[C-C-:B------:R-:W-:Y:S01]  /*13cf0*/  FFMA.FTZ R72, R2.reuse, R223, -R12.reuse ;  /* 0x000000df02487223 */ /* 0x140fe2000001080c */
[----:B------:R-:W-:-:S01]  /*13d00*/  FFMA.FTZ R12, R2, R37, -R12 ;  /* 0x00000025020c7223 */ /* 0x000fc2000001080c */
[----:B------:R-:W-:Y:S02]  /*13d10*/  MUFU.EX2 R73, R73 ;  /* 0x0000004900497308 */ /* 0x000fe40000000800 */
[----:B------:R-:W1:Y:S01]  /*13d20*/  SHFL.BFLY PT, R13, R78, 0x1, 0x1f ;  /* 0x0c201f004e0d7f89 */ /* 0x000e6200000e0000 */
[----:B0-----:R-:W-:-:S05]  /*13d30*/  F2FP.SATFINITE.E4M3.F32.PACK_AB_MERGE_C R202, R101, R50, RZ ;  /* 0x0000003265ca723e */ /* 0x001fca00048070ff */
[----:B------:R-:W-:Y:S01]  /*13d40*/  MUFU.EX2 R54, R179 ;  /* 0x000000b300367308 */ /* 0x000fe20000000800 */
[----:B------:R-:W-:-:S07]  /*13d50*/  F2FP.SATFINITE.E4M3.F32.PACK_AB_MERGE_C R202, R147, R48, R202 ;  /* 0x0000003093ca723e */ /* 0x000fce00048070ca */
[----:B------:R-:W0:Y:S08]  /*13d60*/  MUFU.EX2 R77, R77 ;  /* 0x0000004d004d7308 */ /* 0x000e300000000800 */
[----:B------:R-:W-:Y:S01]  /*13d70*/  MUFU.EX2 R56, R185 ;  /* 0x000000b900387308 */ /* 0x000fe20000000800 */
[----:B-1----:R-:W-:-:S04]  /*13d80*/  FMNMX.FTZ R13, R78, R13, !PT ;  /* 0x0000000d4e0d7209 */ /* 0x002fc80007810000 */
[----:B------:R-:W-:Y:S01]  /*13d90*/  FSETP.NEU.FTZ.AND P1, PT, R13, -INF , PT ;  /* 0xff8000000d00780b */ /* 0x000fe20003f3d000 */
[----:B------:R-:W-:-:S02]  /*13da0*/  FFMA.FTZ R92, R2, R13, -8 ;  /* 0xc1000000025c7423 */ /* 0x000fc4000001000d */
[----:B------:R-:W-:Y:S01]  /*13db0*/  MUFU.EX2 R81, R81 ;  /* 0x0000005100517308 */ /* 0x000fe20000000800 */
[----:B0-----:R-:W-:Y:S02]  /*13dc0*/  F2FP.SATFINITE.E4M3.F32.PACK_AB_MERGE_C R204, R77, R54, RZ ;  /* 0x000000364dcc723e */ /* 0x001fe400048070ff */
[----:B------:R-:W-:Y:S02]  /*13dd0*/  FSEL R92, R92, RZ, P1 ;  /* 0x000000ff5c5c7208 */ /* 0x000fe40000800000 */
[----:B------:R-:W-:-:S03]  /*13de0*/  ISETP.GE.AND P1, PT, R138, 0xe1, PT ;  /* 0x000000e18a00780c */ /* 0x000fc60003f26270 */
        /* <DEDUP_REMOVED lines=18> */
[----:B------:R-:W-:-:S02]  /*13f10*/  @!P2 VIADD R61, R3, 0x2e840 ;  /* 0x0002e840033da836 */ /* 0x000fc40000000000 */
[----:B------:R-:W-:-:S01]  /*13f20*/  FFMA.FTZ R98, R2, R153, -R92 ;  /* 0x0000009902627223 */ /* 0x000fc2000001085c */
[C-C-:B------:R-:W-:Y:S01]  /*13f30*/  FFMA.FTZ R127, R2.reuse, R111, -R92.reuse ;  /* 0x0000006f027f7223 */ /* 0x140fe2000001085c */
[----:B------:R-:W-:-:S01]  /*13f40*/  FFMA.FTZ R84, R2, R159, -R92 ;  /* 0x0000009f02547223 */ /* 0x000fc2000001085c */
[C-C-:B------:R-:W-:Y:S01]  /*13f50*/  FFMA.FTZ R111, R2.reuse, R115, -R92.reuse ;  /* 0x00000073026f7223 */ /* 0x140fe2000001085c */
[----:B------:R-:W-:Y:S01]  /*13f60*/  @!P2 PRMT R61, RZ, 0x654, R61 ;  /* 0x00000654ff3da816 */ /* 0x000fe2000000003d */
[----:B------:R-:W1:Y:S01]  /*13f70*/  MUFU.EX2 R94, R94 ;  /* 0x0000005e005e7308 */ /* 0x000e620000000800 */
[----:B------:R-:W-:-:S01]  /*13f80*/  FFMA.FTZ R100, R2, R113, -R92 ;  /* 0x0000007102647223 */ /* 0x000fc2000001085c */
[C-C-:B------:R-:W-:Y:S01]  /*13f90*/  FFMA.FTZ R113, R2.reuse, R119, -R92.reuse ;  /* 0x0000007702717223 */ /* 0x140fe2000001085c */
[----:B------:R2:W-:Y:S01]  /*13fa0*/  @!P2 SYNCS.ARRIVE.TRANS64.RED.A1T0 RZ, [R61+URZ], RZ ;  /* 0x000000ff3dffa9a7 */ /* 0x0005e2000810043f */
[----:B------:R-:W-:-:S01]  /*13fb0*/  FFMA.FTZ R15, R2, R15, -R92 ;  /* 0x0000000f020f7223 */ /* 0x000fc2000001085c */
[C-C-:B------:R-:W-:Y:S01]  /*13fc0*/  FFMA.FTZ R86, R2.reuse, R91, -R92.reuse ;  /* 0x0000005b02567223 */ /* 0x140fe2000001085c */
[----:B------:R-:W-:-:S01]  /*13fd0*/  FFMA.FTZ R91, R2, R89, -R92 ;  /* 0x00000059025b7223 */ /* 0x000fc2000001085c */
[----:B------:R-:W-:Y:S01]  /*13fe0*/  FFMA.FTZ R104, R2, R95, -R92 ;  /* 0x0000005f02687223 */ /* 0x000fe2000001085c */
        /* <DEDUP_REMOVED lines=10> */
[----:B------:R-:W-:Y:S01]  /*14090*/  FADD.FTZ R87, R125, R108 ;  /* 0x0000006c7d577221 */ /* 0x000fe20000010000 */
[----:B------:R-:W-:-:S01]  /*140a0*/  FFMA.FTZ R108, R2, R59, -R92 ;  /* 0x0000003b026c7223 */ /* 0x000fc2000001085c */
[C-C-:B------:R-:W-:Y:S01]  /*140b0*/  FFMA.FTZ R75, R2.reuse, R75, -R92.reuse ;  /* 0x0000004b024b7223 */ /* 0x140fe2000001085c */
[----:B------:R-:W-:-:S01]  /*140c0*/  FFMA.FTZ R97, R2, R183, -R92 ;  /* 0x000000b702617223 */ /* 0x000fc2000001085c */
[----:B------:R-:W-:Y:S01]  /*140d0*/  FADD.FTZ R116, R24, R87 ;  /* 0x0000005718747221 */ /* 0x000fe20000010000 */
[----:B------:R-:W-:-:S01]  /*140e0*/  FFMA.FTZ R110, R2, R79, -R92 ;  /* 0x0000004f026e7223 */ /* 0x000fc2000001085c */
[----:B------:R-:W1:Y:S01]  /*140f0*/  MUFU.EX2 R80, R80 ;  /* 0x0000005000507308 */ /* 0x000e620000000800 */
[----:B---3--:R-:W-:-:S01]  /*14100*/  FADD.FTZ R114, R121, R114 ;  /* 0x0000007279727221 */ /* 0x008fc20000010000 */
[----:B------:R-:W-:Y:S01]  /*14110*/  FADD.FTZ R59, R139, R116 ;  /* 0x000000748b3b7221 */ /* 0x000fe20000010000 */
[----:B------:R-:W-:-:S01]  /*14120*/  FFMA.FTZ R116, R2, R63, -R92 ;  /* 0x0000003f02747223 */ /* 0x000fc2000001085c */
[C-C-:B------:R-:W-:Y:S01]  /*14130*/  FFMA.FTZ R79, R2.reuse, R189, -R92.reuse ;  /* 0x000000bd024f7223 */ /* 0x140fe2000001085c */
[----:B------:R-:W-:-:S01]  /*14140*/  FFMA.FTZ R57, R2, R57, -R92 ;  /* 0x0000003902397223 */ /* 0x000fc2000001085c */
[C-C-:B------:R-:W-:Y:S01]  /*14150*/  FFMA.FTZ R53, R2.reuse, R53, -R92.reuse ;  /* 0x0000003502357223 */ /* 0x140fe2000001085c */
[----:B------:R-:W-:-:S01]  /*14160*/  FFMA.FTZ R71, R2, R71, -R92 ;  /* 0x0000004702477223 */ /* 0x000fc2000001085c */
[----:B------:R-:W3:Y:S01]  /*14170*/  MUFU.EX2 R96, R96 ;  /* 0x0000006000607308 */ /* 0x000ee20000000800 */
[----:B0-----:R-:W-:-:S01]  /*14180*/  FADD.FTZ R87, R37, R114 ;  /* 0x0000007225577221 */ /* 0x001fc20000010000 */
[----:B------:R-:W-:Y:S01]  /*14190*/  FADD.FTZ R114, R28, R59 ;  /* 0x0000003b1c727221 */ /* 0x000fe20000010000 */
[----:B------:R-:W-:-:S01]  /*141a0*/  FFMA.FTZ R59, R2, R65, -R92 ;  /* 0x00000041023b7223 */ /* 0x000fc2000001085c */
[C-C-:B------:R-:W-:Y:S01]  /*141b0*/  FFMA.FTZ R51, R2.reuse, R51, -R92.reuse ;  /* 0x0000003302337223 */ /* 0x140fe2000001085c */
[----:B------:R-:W-:-:S01]  /*141c0*/  FFMA.FTZ R225, R2, R225, -R92 ;  /* 0x000000e102e17223 */ /* 0x000fc2000001085c */
[----:B--2---:R-:W-:Y:S01]  /*141d0*/  FADD.FTZ R61, R133, R114 ;  /* 0x00000072853d7221 */ /* 0x004fe20000010000 */
[----:B------:R-:W-:-:S01]  /*141e0*/  FFMA.FTZ R114, R2, R67, -R92 ;  /* 0x0000004302727223 */ /* 0x000fc2000001085c */
[----:B------:R-:W0:Y:S01]  /*141f0*/  MUFU.EX2 R123, R123 ;  /* 0x0000007b007b7308 */ /* 0x000e220000000800 */
[----:B-1----:R-:W-:-:S01]  /*14200*/  FADD.FTZ R87, R80, R87 ;  /* 0x0000005750577221 */ /* 0x002fc20000010000 */
[C-C-:B------:R-:W-:Y:S01]  /*14210*/  FFMA.FTZ R67, R2.reuse, R49, -R92.reuse ;  /* 0x0000003102437223 */ /* 0x140fe2000001085c */
[----:B------:R-:W-:-:S01]  /*14220*/  FFMA.FTZ R49, R2, R47, -R92 ;  /* 0x0000002f02317223 */ /* 0x000fc2000001085c */
[C-C-:B------:R-:W-:Y:S01]  /*14230*/  FFMA.FTZ R55, R2.reuse, R55, -R92.reuse ;  /* 0x0000003702377223 */ /* 0x140fe2000001085c */
[----:B------:R-:W-:Y:S01]  /*14240*/  F2FP.SATFINITE.E4M3.F32.PACK_AB_MERGE_C R94, R121, R94, RZ ;  /* 0x0000005e795e723e */ /* 0x000fe200048070ff */
[C-C-:B------:R-:W-:Y:S01]  /*14250*/  FFMA.FTZ R30, R2.reuse, R30, -R92.reuse ;  /* 0x0000001e021e7223 */ /* 0x140fe2000001085c */
[----:B------:R-:W-:-:S01]  /*14260*/  FFMA.FTZ R161, R2, R161, -R92 ;  /* 0x000000a102a17223 */ /* 0x000fc2000001085c */
[----:B------:R-:W1:Y:S01]  /*14270*/  MUFU.EX2 R82, R82 ;  /* 0x0000005200527308 */ /* 0x000e620000000800 */
[----:B---3--:R-:W-:-:S01]  /*14280*/  FADD.FTZ R118, R96, R87 ;  /* 0x0000005760767221 */ /* 0x008fc20000010000 */
[C-C-:B------:R-:W-:Y:S01]  /*14290*/  FFMA.FTZ R163, R2.reuse, R163, -R92.reuse ;  /* 0x000000a302a37223 */ /* 0x140fe2000001085c */
[----:B------:R-:W-:-:S01]  /*142a0*/  FFMA.FTZ R165, R2, R165, -R92 ;  /* 0x000000a502a57223 */ /* 0x000fc2000001085c */
[----:B------:R-:W-:Y:S01]  /*142b0*/  FFMA.FTZ R167, R2, R167, -R92 ;  /* 0x000000a702a77223 */ /* 0x000fe2000001085c */
[----:B------:R-:W-:Y:S01]  /*142c0*/  IMAD.MOV.U32 R87, RZ, RZ, RZ ;  /* 0x000000ffff577224 */ /* 0x000fe200078e00ff */
[----:B------:R-:W-:-:S02]  /*142d0*/  F2FP.SATFINITE.E4M3.F32.PACK_AB_MERGE_C R204, R73, R52, R204 ;  /* 0x0000003449cc723e */ /* 0x000fc400048070cc */
[----:B------:R-:W2:Y:S01]  /*142e0*/  MUFU.EX2 R107, R107 ;  /* 0x0000006b006b7308 */ /* 0x000ea20000000800 */
[----:B0-----:R-:W-:-:S01]  /*142f0*/  FADD.FTZ R63, R123, R118 ;  /* 0x000000767b3f7221 */ /* 0x001fc20000010000 */
[----:B------:R-:W-:Y:S01]  /*14300*/  FADD.FTZ R118, R32, R61 ;  /* 0x0000003d20767221 */ /* 0x000fe20000010000 */
[----:B------:R-:W-:-:S01]  /*14310*/  FFMA.FTZ R61, R2, R41, -R92 ;  /* 0x00000029023d7223 */ /* 0x000fc2000001085c */
[----:B------:R-:W-:Y:S02]  /*14320*/  F2FP.SATFINITE.E4M3.F32.PACK_AB_MERGE_C R227, R123, R96, RZ ;  /* 0x000000607be3723e */ /* 0x000fe400048070ff */
[----:B------:R-:W-:-:S02]  /*14330*/  FADD.FTZ R41, R143, R118 ;  /* 0x000000768f297221 */ /* 0x000fc40000010000 */
[----:B------:R-:W0:Y:S01]  /*14340*/  MUFU.EX2 R98, R98 ;  /* 0x0000006200627308 */ /* 0x000e220000000800 */
[----:B-1----:R-:W-:-:S01]  /*14350*/  FADD.FTZ R120, R82, R63 ;  /* 0x0000003f52787221 */ /* 0x002fc20000010000 */
[----:B------:R-:W-:Y:S01]  /*14360*/  FADD.FTZ R118, R36, R41 ;  /* 0x0000002924767221 */ /* 0x000fe20000010000 */
[----:B------:R-:W-:-:S01]  /*14370*/  FFMA.FTZ R63, R2, R45, -R92 ;  /* 0x0000002d023f7223 */ /* 0x000fc2000001085c */
[----:B------:R-:W-:Y:S01]  /*14380*/  F2FP.SATFINITE.E4M3.F32.PACK_AB_MERGE_C R227, R80, R37, R227 ;  /* 0x0000002550e3723e */ /* 0x000fe200048070e3 */
[----:B------:R-:W-:-:S02]  /*14390*/  IMAD.MOV.U32 R80, RZ, RZ, R87 ;  /* 0x000000ffff507224 */ /* 0x000fc400078e0057 */
[----:B------:R-:W-:Y:S01]  /*143a0*/  IMAD.MOV.U32 R37, RZ, RZ, R87 ;  /* 0x000000ffff257224 */ /* 0x000fe200078e0057 */
[----:B------:R-:W1:Y:S01]  /*143b0*/  MUFU.EX2 R127, R127 ;  /* 0x0000007f007f7308 */ /* 0x000e620000000800 */
[----:B--2---:R-:W-:-:S07]  /*143c0*/  FADD.FTZ R65, R107, R120 ;  /* 0x000000786b417221 */ /* 0x004fce0000010000 */
[----:B------:R-:W2:Y:S01]  /*143d0*/  MUFU.EX2 R84, R84 ;  /* 0x0000005400547308 */ /* 0x000ea20000000800 */
[----:B0-----:R-:W-:-:S01]  /*143e0*/  FADD.FTZ R120, R98, R65 ;  /* 0x0000004162787221 */ /* 0x001fc20000010000 */
[----:B------:R-:W-:Y:S01]  /*143f0*/  FFMA.FTZ R65, R2, R43, -R92 ;  /* 0x0000002b02417223 */ /* 0x000fe2000001085c */
[----:B------:R-:W-:-:S04]  /*14400*/  FADD.FTZ R43, R109, R118 ;  /* 0x000000766d2b7221 */ /* 0x000fc80000010000 */
[----:B------:R-:W-:Y:S01]  /*14410*/  FADD.FTZ R118, R40, R43 ;  /* 0x0000002b28767221 */ /* 0x000fe20000010000 */
[----:B------:R-:W0:Y:S01]  /*14420*/  MUFU.EX2 R111, R111 ;  /* 0x0000006f006f7308 */ /* 0x000e220000000800 */
[----:B-1----:R-:W-:-:S01]  /*14430*/  FADD.FTZ R45, R127, R120 ;  /* 0x000000787f2d7221 */ /* 0x002fc20000010000 */
[----:B------:R-:W-:Y:S01]  /*14440*/  F2FP.SATFINITE.E4M3.F32.PACK_AB_MERGE_C R221, R127, R98, RZ ;  /* 0x000000627fdd723e */ /* 0x000fe200048070ff */
[----:B------:R-:W-:-:S03]  /*14450*/  FADD.FTZ R43, R145, R118 ;  /* 0x00000076912b7221 */ /* 0x000fc60000010000 */
[----:B------:R-:W-:Y:S01]  /*14460*/  F2FP.SATFINITE.E4M3.F32.PACK_AB_MERGE_C R221, R107, R82, R221 ;  /* 0x000000526bdd723e */ /* 0x000fe200048070dd */
[----:B------:R-:W-:-:S01]  /*14470*/  FADD.FTZ R118, R42, R43 ;  /* 0x0000002b2a767221 */ /* 0x000fc20000010000 */
[----:B------:R-:W1:Y:S01]  /*14480*/  MUFU.EX2 R100, R100 ;  /* 0x0000006400647308 */ /* 0x000e620000000800 */
[----:B--2---:R-:W-:-:S01]  /*14490*/  FADD.FTZ R120, R84, R45 ;  /* 0x0000002d54787221 */ /* 0x004fc20000010000 */
[----:B------:R-:W-:Y:S01]  /*144a0*/  FFMA.FTZ R43, R2, R26, -R92 ;  /* 0x0000001a022b7223 */ /* 0x000fe2000001085c */
[----:B------:R-:W-:-:S05]  /*144b0*/  IMAD.MOV.U32 R82, RZ, RZ, R87 ;  /* 0x000000ffff527224 */ /* 0x000fca00078e0057 */
[----:B------:R-:W2:Y:S01]  /*144c0*/  MUFU.EX2 R113, R113 ;  /* 0x0000007100717308 */ /* 0x000ea20000000800 */
[----:B0-----:R-:W-:-:S07]  /*144d0*/  FADD.FTZ R45, R111, R120 ;  /* 0x000000786f2d7221 */ /* 0x001fce0000010000 */
[----:B------:R-:W0:Y:S01]  /*144e0*/  MUFU.EX2 R15, R15 ;  /* 0x0000000f000f7308 */ /* 0x000e220000000800 */
[----:B-1----:R-:W-:-:S01]  /*144f0*/  FADD.FTZ R120, R100, R45 ;  /* 0x0000002d64787221 */ /* 0x002fc20000010000 */
[----:B------:R-:W-:-:S04]  /*14500*/  FADD.FTZ R45, R117, R118 ;  /* 0x00000076752d7221 */ /* 0x000fc80000010000 */
[----:B------:R-:W-:Y:S01]  /*14510*/  FADD.FTZ R118, R44, R45 ;  /* 0x0000002d2c767221 */ /* 0x000fe20000010000 */
[----:B------:R-:W-:-:S01]  /*14520*/  FFMA.FTZ R45, R2, R27, -R92 ;  /* 0x0000001b022d7223 */ /* 0x000fc2000001085c */
[----:B------:R-:W1:Y:S01]  /*14530*/  MUFU.EX2 R86, R86 ;  /* 0x0000005600567308 */ /* 0x000e620000000800 */
[----:B--2---:R-:W-:-:S01]  /*14540*/  FADD.FTZ R120, R113, R120 ;  /* 0x0000007871787221 */ /* 0x004fc20000010000 */
[----:B------:R-:W-:Y:S01]  /*14550*/  FFMA.FTZ R92, R2, R171, -R92 ;  /* 0x000000ab025c7223 */ /* 0x000fe2000001085c */
[----:B------:R-:W-:Y:S01]  /*14560*/  F2FP.SATFINITE.E4M3.F32.PACK_AB_MERGE_C R100, R113, R100, RZ ;  /* 0x000000647164723e */ /* 0x000fe200048070ff */
[----:B------:R-:W-:-:S03]  /*14570*/  IMAD.MOV.U32 R44, RZ, RZ, R87 ;  /* 0x000000ffff2c7224 */ /* 0x000fc600078e0057 */
[----:B------:R-:W-:Y:S01]  /*14580*/  F2FP.SATFINITE.E4M3.F32.PACK_AB_MERGE_C R223, R111, R84, R100 ;  /* 0x000000546fdf723e */ /* 0x000fe20004807064 */
[----:B------:R-:W2:Y:S01]  /*14590*/  MUFU.EX2 R91, R91 ;  /* 0x0000005b005b7308 */ /* 0x000ea20000000800 */
[----:B0-----:R-:W-:-:S01]  /*145a0*/  FADD.FTZ R27, R15, R120 ;  /* 0x000000780f1b7221 */ /* 0x001fc20000010000 */
[----:B------:R-:W-:-:S06]  /*145b0*/  IMAD.MOV.U32 R84, RZ, RZ, R87 ;  /* 0x000000ffff547224 */ /* 0x000fcc00078e0057 */
[----:B------:R-:W0:Y:S08]  /*145c0*/  MUFU.EX2 R104, R104 ;  /* 0x0000006800687308 */ /* 0x000e300000000800 */
[----:B------:R-:W3:Y:S08]  /*145d0*/  MUFU.EX2 R88, R88 ;  /* 0x0000005800587308 */ /* 0x000ef00000000800 */
[----:B------:R4:W-:Y:S08]  /*145e0*/  MUFU.EX2 R41, R69 ;  /* 0x0000004500297308 */ /* 0x0009f00000000800 */
[----:B------:R-:W3:Y:S01]  /*145f0*/  MUFU.EX2 R89, R89 ;  /* 0x0000005900597308 */ /* 0x000ee20000000800 */
[----:B----4-:R-:W-:-:S01]  /*14600*/  FADD.FTZ R69, R105, R118 ;  /* 0x0000007669457221 */ /* 0x010fc20000010000 */
[----:B-1----:R-:W-:-:S03]  /*14610*/  FADD.FTZ R118, R86, R27 ;  /* 0x0000001b56767221 */ /* 0x002fc60000010000 */
[----:B------:R-:W-:Y:S01]  /*14620*/  FADD.FTZ R120, R46, R69 ;  /* 0x000000452e787221 */ /* 0x000fe20000010000 */
[----:B--2---:R-:W-:-:S01]  /*14630*/  FADD.FTZ R27, R91, R118 ;  /* 0x000000765b1b7221 */ /* 0x004fc20000010000 */
[C---:B0-----:R-:W-:Y:S01]  /*14640*/  F2FP.SATFINITE.E4M3.F32.PACK_AB_MERGE_C R91, R104.reuse, R91, RZ ;  /* 0x0000005b685b723e */ /* 0x041fe200048070ff */
[----:B------:R-:W0:Y:S02]  /*14650*/  MUFU.EX2 R95, R95 ;  /* 0x0000005f005f7308 */ /* 0x000e240000000800 */
[----:B------:R-:W-:-:S01]  /*14660*/  FADD.FTZ R69, R104, R27 ;  /* 0x0000001b68457221 */ /* 0x000fc20000010000 */
[----:B------:R-:W-:Y:S01]  /*14670*/  F2FP.SATFINITE.E4M3.F32.PACK_AB_MERGE_C R201, R86, R15, R91 ;  /* 0x0000000f56c9723e */ /* 0x000fe2000480705b */
[----:B------:R-:W-:-:S04]  /*14680*/  IMAD.MOV.U32 R86, RZ, RZ, R87 ;  /* 0x000000ffff567224 */ /* 0x000fc800078e0057 */
[----:B------:R1:W-:Y:S08]  /*14690*/  MUFU.EX2 R26, R61 ;  /* 0x0000003d001a7308 */ /* 0x0003f00000000800 */
[----:B------:R-:W2:Y:S01]  /*146a0*/  MUFU.EX2 R106, R106 ;  /* 0x0000006a006a7308 */ /* 0x000ea20000000800 */
[----:B-1----:R-:W-:-:S01]  /*146b0*/  FADD.FTZ R61, R93, R120 ;  /* 0x000000785d3d7221 */ /* 0x002fc20000010000 */
[----:B---3--:R-:W-:Y:S01]  /*146c0*/  FADD.FTZ R120, R88, R69 ;  /* 0x0000004558787221 */ /* 0x008fe20000010000 */
[----:B------:R-:W-:-:S02]  /*146d0*/  MOV R69, R87 ;  /* 0x0000005700457202 */ /* 0x000fc40000000f00 */
[----:B------:R-:W-:Y:S01]  /*146e0*/  FADD.FTZ R118, R48, R61 ;  /* 0x0000003d30767221 */ /* 0x000fe20000010000 */
[----:B------:R-:W-:-:S01]  /*146f0*/  FADD.FTZ R120, R89, R120 ;  /* 0x0000007859787221 */ /* 0x000fc20000010000 */
[----:B------:R-:W-:Y:S01]  /*14700*/  MOV R48, R87 ;  /* 0x0000005700307202 */ /* 0x000fe20000000f00 */
[----:B------:R-:W1:Y:S01]  /*14710*/  MUFU.EX2 R90, R90 ;  /* 0x0000005a005a7308 */ /* 0x000e620000000800 */
[----:B------:R-:W-:-:S04]  /*14720*/  FADD.FTZ R61, R147, R118 ;  /* 0x00000076933d7221 */ /* 0x000fc80000010000 */
[----:B------:R-:W-:Y:S01]  /*14730*/  FADD.FTZ R28, R50, R61 ;  /* 0x0000003d321c7221 */ /* 0x000fe20000010000 */
[----:B0-----:R-:W-:-:S01]  /*14740*/  FADD.FTZ R61, R95, R120 ;  /* 0x000000785f3d7221 */ /* 0x001fc20000010000 */
[----:B------:R-:W-:Y:S01]  /*14750*/  IMAD.MOV.U32 R50, RZ, RZ, R87 ;  /* 0x000000ffff327224 */ /* 0x000fe200078e0057 */
[----:B------:R-:W0:Y:S01]  /*14760*/  MUFU.EX2 R75, R75 ;  /* 0x0000004b004b7308 */ /* 0x000e220000000800 */
[C---:B--2---:R-:W-:Y:S01]  /*14770*/  F2FP.SATFINITE.E4M3.F32.PACK_AB_MERGE_C R95, R106.reuse, R95, RZ ;  /* 0x0000005f6a5f723e */ /* 0x044fe200048070ff */
[----:B------:R-:W-:-:S06]  /*14780*/  FADD.FTZ R61, R106, R61 ;  /* 0x0000003d6a3d7221 */ /* 0x000fcc0000010000 */
[----:B------:R-:W2:Y:S01]  /*14790*/  MUFU.EX2 R97, R97 ;  /* 0x0000006100617308 */ /* 0x000ea20000000800 */
[----:B-1----:R-:W-:-:S07]  /*147a0*/  FADD.FTZ R42, R90, R61 ;  /* 0x0000003d5a2a7221 */ /* 0x002fce0000010000 */
[----:B------:R1:W-:Y:S01]  /*147b0*/  MUFU.EX2 R27, R63 ;  /* 0x0000003f001b7308 */ /* 0x0003e20000000800 */
[----:B0-----:R-:W-:-:S07]  /*147c0*/  FADD.FTZ R42, R75, R42 ;  /* 0x0000002a4b2a7221 */ /* 0x001fce0000010000 */
[----:B------:R-:W0:Y:S01]  /*147d0*/  MUFU.EX2 R110, R110 ;  /* 0x0000006e006e7308 */ /* 0x000e220000000800 */
[----:B-1----:R-:W-:-:S04]  /*147e0*/  FADD.FTZ R63, R101, R28 ;  /* 0x0000001c653f7221 */ /* 0x002fc80000010000 */
[----:B------:R-:W-:Y:S01]  /*147f0*/  FADD.FTZ R36, R52, R63 ;  /* 0x0000003f34247221 */ /* 0x000fe20000010000 */
[----:B------:R-:W-:Y:S02]  /*14800*/  IMAD.MOV.U32 R52, RZ, RZ, R87 ;  /* 0x000000ffff347224 */ /* 0x000fe400078e0057 */
[----:B------:R-:W1:Y:S01]  /*14810*/  MUFU.EX2 R79, R79 ;  /* 0x0000004f004f7308 */ /* 0x000e620000000800 */
[----:B------:R-:W-:-:S01]  /*14820*/  FADD.FTZ R61, R73, R36 ;  /* 0x00000024493d7221 */ /* 0x000fc20000010000 */
[----:B------:R-:W-:-:S03]  /*14830*/  IMAD.MOV.U32 R73, RZ, RZ, R87 ;  /* 0x000000ffff497224 */ /* 0x000fc600078e0057 */
[----:B------:R-:W-:Y:S01]  /*14840*/  FADD.FTZ R36, R54, R61 ;  /* 0x0000003d36247221 */ /* 0x000fe20000010000 */
[----:B--2---:R-:W-:-:S01]  /*14850*/  FADD.FTZ R61, R97, R42 ;  /* 0x0000002a613d7221 */ /* 0x004fc20000010000 */
[----:B------:R-:W-:Y:S01]  /*14860*/  IMAD.MOV.U32 R54, RZ, RZ, R87 ;  /* 0x000000ffff367224 */ /* 0x000fe200078e0057 */
[----:B------:R-:W2:Y:S01]  /*14870*/  MUFU.EX2 R102, R102 ;  /* 0x0000006600667308 */ /* 0x000ea20000000800 */
[----:B------:R-:W-:-:S01]  /*14880*/  FADD.FTZ R77, R77, R36 ;  /* 0x000000244d4d7221 */ /* 0x000fc20000010000 */
[C---:B0-----:R-:W-:Y:S01]  /*14890*/  FADD.FTZ R42, R110.reuse, R61 ;  /* 0x0000003d6e2a7221 */ /* 0x041fe20000010000 */
[----:B------:R-:W-:Y:S02]  /*148a0*/  F2FP.SATFINITE.E4M3.F32.PACK_AB_MERGE_C R97, R110, R97, RZ ;  /* 0x000000616e61723e */ /* 0x000fe400048070ff */
[----:B------:R-:W-:Y:S01]  /*148b0*/  FADD.FTZ R46, R56, R77 ;  /* 0x0000004d382e7221 */ /* 0x000fe20000010000 */
[----:B------:R-:W-:Y:S02]  /*148c0*/  IMAD.MOV.U32 R77, RZ, RZ, R87 ;  /* 0x000000ffff4d7224 */ /* 0x000fe400078e0057 */
[----:B------:R-:W-:Y:S01]  /*148d0*/  MUFU.EX2 R57, R57 ;  /* 0x0000003900397308 */ /* 0x000fe20000000800 */
[----:B-1----:R-:W-:-:S01]  /*148e0*/  FADD.FTZ R61, R79, R42 ;  /* 0x0000002a4f3d7221 */ /* 0x002fc20000010000 */
[----:B------:R-:W-:-:S04]  /*148f0*/  FADD.FTZ R63, R81, R46 ;  /* 0x0000002e513f7221 */ /* 0x000fc80000010000 */
[----:B------:R-:W-:Y:S01]  /*14900*/  FADD.FTZ R46, R58, R63 ;  /* 0x0000003f3a2e7221 */ /* 0x000fe20000010000 */
[----:B------:R-:W-:Y:S01]  /*14910*/  IMAD.MOV.U32 R63, RZ, RZ, R87 ;  /* 0x000000ffff3f7224 */ /* 0x000fe200078e0057 */
[----:B------:R-:W0:Y:S01]  /*14920*/  MUFU.EX2 R85, R85 ;  /* 0x0000005500557308 */ /* 0x000e220000000800 */
[----:B--2---:R-:W-:-:S01]  /*14930*/  FADD.FTZ R42, R102, R61 ;  /* 0x0000003d662a7221 */ /* 0x004fc20000010000 */
[----:B------:R-:W-:-:S06]  /*14940*/  IMAD.MOV.U32 R61, RZ, RZ, R87 ;  /* 0x000000ffff3d7224 */ /* 0x000fcc00078e0057 */
[----:B------:R-:W1:Y:S08]  /*14950*/  MUFU.EX2 R112, R112 ;  /* 0x0000007000707308 */ /* 0x000e700000000800 */
[----:B------:R-:W2:Y:S01]  /*14960*/  MUFU.EX2 R60, R191 ;  /* 0x000000bf003c7308 */ /* 0x000ea20000000800 */
[C---:B0-----:R-:W-:Y:S01]  /*14970*/  F2FP.SATFINITE.E4M3.F32.PACK_AB_MERGE_C R206, R85.reuse, R58, RZ ;  /* 0x0000003a55ce723e */ /* 0x041fe200048070ff */
[----:B------:R-:W-:Y:S01]  /*14980*/  FADD.FTZ R85, R85, R46 ;  /* 0x0000002e55557221 */ /* 0x000fe20000010000 */
[----:B------:R-:W-:-:S02]  /*14990*/  IMAD.MOV.U32 R58, RZ, RZ, R87 ;  /* 0x000000ffff3a7224 */ /* 0x000fc400078e0057 */
[----:B------:R-:W-:Y:S01]  /*149a0*/  F2FP.SATFINITE.E4M3.F32.PACK_AB_MERGE_C R206, R81, R56, R206 ;  /* 0x0000003851ce723e */ /* 0x000fe200048070ce */
[--C-:B------:R-:W-:Y:S02]  /*149b0*/  IMAD.MOV.U32 R81, RZ, RZ, R87.reuse ;  /* 0x000000ffff517224 */ /* 0x100fe400078e0057 */
[----:B------:R0:W-:Y:S01]  /*149c0*/  MUFU.EX2 R3, R83 ;  /* 0x0000005300037308 */ /* 0x0001e20000000800 */
[----:B-1----:R-:W-:Y:S01]  /*149d0*/  F2FP.SATFINITE.E4M3.F32.PACK_AB_MERGE_C R46, R112, R57, RZ ;  /* 0x00000039702e723e */ /* 0x002fe200048070ff */
[----:B------:R-:W-:-:S03]  /*149e0*/  IMAD.MOV.U32 R56, RZ, RZ, R87 ;  /* 0x000000ffff387224 */ /* 0x000fc600078e0057 */
[----:B------:R-:W-:Y:S01]  /*149f0*/  F2FP.SATFINITE.E4M3.F32.PACK_AB_MERGE_C R207, R102, R79, R46 ;  /* 0x0000004f66cf723e */ /* 0x000fe2000480702e */
[--C-:B------:R-:W-:Y:S02]  /*14a00*/  IMAD.MOV.U32 R79, RZ, RZ, R87.reuse ;  /* 0x000000ffff4f7224 */ /* 0x100fe400078e0057 */
[----:B------:R-:W1:Y:S01]  /*14a10*/  MUFU.EX2 R151, R151 ;  /* 0x0000009700977308 */ /* 0x000e620000000800 */
[----:B0-----:R-:W-:Y:S01]  /*14a20*/  MOV R83, R87 ;  /* 0x0000005700537202 */ /* 0x001fe20000000f00 */
[----:B------:R-:W-:-:S06]  /*14a30*/  IMAD.MOV.U32 R46, RZ, RZ, R87 ;  /* 0x000000ffff2e7224 */ /* 0x000fcc00078e0057 */
[----:B------:R-:W-:Y:S08]  /*14a40*/  MUFU.EX2 R108, R108 ;  /* 0x0000006c006c7308 */ /* 0x000ff00000000800 */
[----:B------:R-:W0:Y:S08]  /*14a50*/  MUFU.EX2 R62, R195 ;  /* 0x000000c3003e7308 */ /* 0x000e300000000800 */
[----:B------:R-:W3:Y:S08]  /*14a60*/  MUFU.EX2 R59, R59 ;  /* 0x0000003b003b7308 */ /* 0x000ef00000000800 */
[----:B------:R4:W-:Y:S08]  /*14a70*/  MUFU.EX2 R36, R53 ;  /* 0x0000003500247308 */ /* 0x0009f00000000800 */
[----:B------:R-:W3:Y:S01]  /*14a80*/  MUFU.EX2 R155, R155 ;  /* 0x0000009b009b7308 */ /* 0x000ee20000000800 */
[----:B----4-:R-:W-:-:S01]  /*14a90*/  FADD.FTZ R53, R57, R42 ;  /* 0x0000002a39357221 */ /* 0x010fc20000010000 */
[----:B--2---:R-:W-:Y:S01]  /*14aa0*/  FADD.FTZ R42, R60, R85 ;  /* 0x000000553c2a7221 */ /* 0x004fe20000010000 */
[----:B------:R-:W-:-:S02]  /*14ab0*/  IMAD.MOV.U32 R85, RZ, RZ, R87 ;  /* 0x000000ffff557224 */ /* 0x000fc400078e0057 */
[----:B------:R-:W-:Y:S01]  /*14ac0*/  FADD.FTZ R112, R112, R53 ;  /* 0x0000003570707221 */ /* 0x000fe20000010000 */
[----:B-1----:R-:W-:-:S01]  /*14ad0*/  FADD.FTZ R57, R151, R42 ;  /* 0x0000002a97397221 */ /* 0x002fc20000010000 */
[----:B------:R-:W-:Y:S01]  /*14ae0*/  IMAD.MOV.U32 R42, RZ, RZ, R87 ;  /* 0x000000ffff2a7224 */ /* 0x000fe200078e0057 */
[----:B------:R-:W1:Y:S01]  /*14af0*/  MUFU.EX2 R116, R116 ;  /* 0x0000007400747308 */ /* 0x000e620000000800 */
[----:B------:R-:W-:-:S01]  /*14b00*/  FADD.FTZ R53, R3, R112 ;  /* 0x0000007003357221 */ /* 0x000fc20000010000 */
[----:B0-----:R-:W-:-:S03]  /*14b10*/  FADD.FTZ R32, R62, R57 ;  /* 0x000000393e207221 */ /* 0x001fc60000010000 */
[----:B------:R-:W-:-:S03]  /*14b20*/  FADD.FTZ R24, R108, R53 ;  /* 0x000000356c187221 */ /* 0x000fc60000010000 */
[----:B------:R-:W0:Y:S01]  /*14b30*/  MUFU.EX2 R64, R199 ;  /* 0x000000c700407308 */ /* 0x000e220000000800 */
[----:B---3--:R-:W-:-:S01]  /*14b40*/  FADD.FTZ R53, R59, R24 ;  /* 0x000000183b357221 */ /* 0x008fc20000010000 */
[C---:B------:R-:W-:Y:S01]  /*14b50*/  F2FP.SATFINITE.E4M3.F32.PACK_AB_MERGE_C R208, R155.reuse, R62, RZ ;  /* 0x0000003e9bd0723e */ /* 0x040fe200048070ff */
[----:B------:R-:W-:-:S01]  /*14b60*/  FADD.FTZ R155, R155, R32 ;  /* 0x000000209b9b7221 */ /* 0x000fc20000010000 */
[----:B------:R-:W-:Y:S02]  /*14b70*/  MOV R62, R87 ;  /* 0x00000057003e7202 */ /* 0x000fe40000000f00 */
[----:B------:R-:W-:Y:S01]  /*14b80*/  F2FP.SATFINITE.E4M3.F32.PACK_AB_MERGE_C R208, R151, R60, R208 ;  /* 0x0000003c97d0723e */ /* 0x000fe200048070d0 */
[----:B------:R-:W-:Y:S01]  /*14b90*/  IMAD.MOV.U32 R60, RZ, RZ, R87 ;  /* 0x000000ffff3c7224 */ /* 0x000fe200078e0057 */
[----:B------:R-:W2:Y:S01]  /*14ba0*/  MUFU.EX2 R157, R157 ;  /* 0x0000009d009d7308 */ /* 0x000ea20000000800 */
[C---:B-1----:R-:W-:Y:S01]  /*14bb0*/  F2FP.SATFINITE.E4M3.F32.PACK_AB_MERGE_C R59, R116.reuse, R59, RZ ;  /* 0x0000003b743b723e */ /* 0x042fe200048070ff */
[----:B------:R-:W-:-:S03]  /*14bc0*/  FADD.FTZ R116, R116, R53 ;  /* 0x0000003574747221 */ /* 0x000fc60000010000 */
[----:B------:R-:W-:Y:S01]  /*14bd0*/  F2FP.SATFINITE.E4M3.F32.PACK_AB_MERGE_C R209, R108, R3, R59 ;  /* 0x000000036cd1723e */ /* 0x000fe2000480703b */
[----:B------:R-:W-:-:S01]  /*14be0*/  FADD.FTZ R53, R41, R116 ;  /* 0x0000007429357221 */ /* 0x000fc20000010000 */
[----:B------:R-:W-:Y:S01]  /*14bf0*/  IMAD.MOV.U32 R59, RZ, RZ, R87 ;  /* 0x000000ffff3b7224 */ /* 0x000fe200078e0057 */
[----:B------:R-:W1:Y:S01]  /*14c00*/  MUFU.EX2 R114, R114 ;  /* 0x0000007200727308 */ /* 0x000e620000000800 */
[----:B0-----:R-:W-:-:S07]  /*14c10*/  FADD.FTZ R24, R64, R155 ;  /* 0x0000009b40187221 */ /* 0x001fce0000010000 */
[----:B------:R0:W3:Y:S01]  /*14c20*/  MUFU.EX2 R66, R203 ;  /* 0x000000cb00427308 */ /* 0x0000e20000000800 */
[----:B--2---:R-:W-:-:S07]  /*14c30*/  FADD.FTZ R57, R157, R24 ;  /* 0x000000189d397221 */ /* 0x004fce0000010000 */
[----:B------:R2:W4:Y:S01]  /*14c40*/  MUFU.EX2 R31, R205 ;  /* 0x000000cd001f7308 */ /* 0x0005220000000800 */
[----:B-1----:R-:W-:-:S01]  /*14c50*/  FADD.FTZ R53, R114, R53 ;  /* 0x0000003572357221 */ /* 0x002fc20000010000 */
[----:B0-----:R-:W-:-:S03]  /*14c60*/  F2FP.SATFINITE.E4M3.F32.PACK_AB_MERGE_C R203, R89, R88, R95 ;  /* 0x0000005859cb723e */ /* 0x001fc6000480705f */
[----:B------:R-:W-:Y:S01]  /*14c70*/  FADD.FTZ R40, R26, R53 ;  /* 0x000000351a287221 */ /* 0x000fe20000010000 */
[----:B------:R-:W-:Y:S02]  /*14c80*/  IMAD.MOV.U32 R53, RZ, RZ, R87 ;  /* 0x000000ffff357224 */ /* 0x000fe400078e0057 */
[----:B------:R0:W1:Y:S01]  /*14c90*/  MUFU.EX2 R47, R71 ;  /* 0x00000047002f7308 */ /* 0x0000620000000800 */
[----:B---3--:R-:W-:-:S01]  /*14ca0*/  FADD.FTZ R32, R66, R57 ;  /* 0x0000003942207221 */ /* 0x008fc20000010000 */
[----:B--2---:R-:W-:Y:S01]  /*14cb0*/  F2FP.SATFINITE.E4M3.F32.PACK_AB_MERGE_C R205, R75, R90, R97 ;  /* 0x0000005a4bcd723e */ /* 0x004fe20004807061 */
[--C-:B------:R-:W-:Y:S02]  /*14cc0*/  IMAD.MOV.U32 R75, RZ, RZ, R87.reuse ;  /* 0x000000ffff4b7224 */ /* 0x100fe400078e0057 */
[----:B------:R-:W-:-:S03]  /*14cd0*/  IMAD.MOV.U32 R57, RZ, RZ, R87 ;  /* 0x000000ffff397224 */ /* 0x000fc600078e0057 */
[----:B------:R-:W2:Y:S01]  /*14ce0*/  MUFU.EX2 R34, R34 ;  /* 0x0000002200227308 */ /* 0x000ea20000000800 */
[C---:B----4-:R-:W-:Y:S01]  /*14cf0*/  F2FP.SATFINITE.E4M3.F32.PACK_AB_MERGE_C R210, R31.reuse, R66, RZ ;  /* 0x000000421fd2723e */ /* 0x050fe200048070ff */
[----:B------:R-:W-:Y:S01]  /*14d00*/  FADD.FTZ R31, R31, R32 ;  /* 0x000000201f1f7221 */ /* 0x000fe20000010000 */
[--C-:B0-----:R-:W-:Y:S02]  /*14d10*/  IMAD.MOV.U32 R71, RZ, RZ, R87.reuse ;  /* 0x000000ffff477224 */ /* 0x101fe400078e0057 */
[----:B------:R-:W-:Y:S01]  /*14d20*/  F2FP.SATFINITE.E4M3.F32.PACK_AB_MERGE_C R210, R157, R64, R210 ;  /* 0x000000409dd2723e */ /* 0x000fe200048070d2 */
[----:B------:R-:W-:Y:S02]  /*14d30*/  IMAD.MOV.U32 R66, RZ, RZ, R87 ;  /* 0x000000ffff427224 */ /* 0x000fe400078e0057 */
[----:B------:R-:W-:Y:S01]  /*14d40*/  MUFU.EX2 R35, R35 ;  /* 0x0000002300237308 */ /* 0x000fe20000000800 */
[----:B-1----:R-:W-:-:S01]  /*14d50*/  FADD.FTZ R40, R47, R40 ;  /* 0x000000282f287221 */ /* 0x002fc20000010000 */
[----:B------:R-:W-:Y:S01]  /*14d60*/  F2FP.SATFINITE.E4M3.F32.PACK_AB_MERGE_C R32, R47, R26, RZ ;  /* 0x0000001a2f20723e */ /* 0x000fe200048070ff */
[----:B------:R-:W-:-:S02]  /*14d70*/  IMAD.MOV.U32 R64, RZ, RZ, R87 ;  /* 0x000000ffff407224 */ /* 0x000fc400078e0057 */
[--C-:B------:R-:W-:Y:S01]  /*14d80*/  IMAD.MOV.U32 R47, RZ, RZ, R87.reuse ;  /* 0x000000ffff2f7224 */ /* 0x100fe200078e0057 */
[----:B------:R-:W-:Y:S01]  /*14d90*/  F2FP.SATFINITE.E4M3.F32.PACK_AB_MERGE_C R211, R114, R41, R32 ;  /* 0x0000002972d3723e */ /* 0x000fe20004807020 */
[----:B------:R-:W-:Y:S01]  /*14da0*/  IMAD.MOV.U32 R32, RZ, RZ, R87 ;  /* 0x000000ffff207224 */ /* 0x000fe200078e0057 */
[----:B------:R0:W1:Y:S01]  /*14db0*/  MUFU.EX2 R20, R65 ;  /* 0x0000004100147308 */ /* 0x0000620000000800 */
[----:B--2---:R-:W-:-:S01]  /*14dc0*/  FADD.FTZ R26, R34, R31 ;  /* 0x0000001f221a7221 */ /* 0x004fc20000010000 */
[----:B------:R-:W-:Y:S01]  /*14dd0*/  FADD.FTZ R31, R27, R40 ;  /* 0x000000281b1f7221 */ /* 0x000fe20000010000 */
[----:B------:R-:W-:Y:S01]  /*14de0*/  MOV R41, R87 ;  /* 0x0000005700297202 */ /* 0x000fe20000000f00 */
[----:B------:R-:W-:-:S04]  /*14df0*/  IMAD.MOV.U32 R40, RZ, RZ, R87 ;  /* 0x000000ffff287224 */ /* 0x000fc800078e0057 */
[----:B------:R-:W-:Y:S01]  /*14e00*/  MUFU.EX2 R38, R38 ;  /* 0x0000002600267308 */ /* 0x000fe20000000800 */
[----:B0-----:R-:W-:-:S07]  /*14e10*/  IMAD.MOV.U32 R65, RZ, RZ, R87 ;  /* 0x000000ffff417224 */ /* 0x001fce00078e0057 */
[----:B------:R-:W0:Y:S01]  /*14e20*/  MUFU.EX2 R39, R39 ;  /* 0x0000002700277308 */ /* 0x000e220000000800 */
[----:B-1----:R-:W-:-:S07]  /*14e30*/  FADD.FTZ R31, R20, R31 ;  /* 0x0000001f141f7221 */ /* 0x002fce0000010000 */
[----:B------:R1:W-:Y:S08]  /*14e40*/  MUFU.EX2 R28, R67 ;  /* 0x00000043001c7308 */ /* 0x0003f00000000800 */
[----:B------:R-:W-:Y:S01]  /*14e50*/  MUFU.EX2 R49, R49 ;  /* 0x0000003100317308 */ /* 0x000fe20000000800 */
[----:B0-----:R-:W-:Y:S01]  /*14e60*/  F2FP.SATFINITE.E4M3.F32.PACK_AB_MERGE_C R212, R39, R38, RZ ;  /* 0x0000002627d4723e */ /* 0x001fe200048070ff */
[----:B-1----:R-:W-:-:S03]  /*14e70*/  IMAD.MOV.U32 R67, RZ, RZ, R87 ;  /* 0x000000ffff437224 */ /* 0x002fc600078e0057 */
[----:B------:R-:W-:-:S03]  /*14e80*/  F2FP.SATFINITE.E4M3.F32.PACK_AB_MERGE_C R212, R35, R34, R212 ;  /* 0x0000002223d4723e */ /* 0x000fc600048070d4 */
[----:B------:R-:W-:Y:S08]  /*14e90*/  MUFU.EX2 R70, R70 ;  /* 0x0000004600467308 */ /* 0x000ff00000000800 */
[----:B------:R-:W0:Y:S08]  /*14ea0*/  MUFU.EX2 R175, R175 ;  /* 0x000000af00af7308 */ /* 0x000e300000000800 */
[----:B------:R-:W-:Y:S08]  /*14eb0*/  MUFU.EX2 R68, R68 ;  /* 0x0000004400447308 */ /* 0x000ff00000000800 */
[----:B------:R-:W1:Y:S01]  /*14ec0*/  MUFU.EX2 R169, R169 ;  /* 0x000000a900a97308 */ /* 0x000e620000000800 */
[----:B0-----:R-:W-:-:S07]  /*14ed0*/  F2FP.SATFINITE.E4M3.F32.PACK_AB_MERGE_C R214, R175, R70, RZ ;  /* 0x00000046afd6723e */ /* 0x001fce00048070ff */
[----:B------:R-:W0:Y:S08]  /*14ee0*/  MUFU.EX2 R51, R51 ;  /* 0x0000003300337308 */ /* 0x000e300000000800 */
[----:B------:R2:W-:Y:S01]  /*14ef0*/  MUFU.EX2 R24, R45 ;  /* 0x0000002d00187308 */ /* 0x0005e20000000800 */
[----:B-1----:R-:W-:-:S07]  /*14f00*/  F2FP.SATFINITE.E4M3.F32.PACK_AB_MERGE_C R214, R169, R68, R214 ;  /* 0x00000044a9d6723e */ /* 0x002fce00048070d6 */
[----:B------:R1:W3:Y:S01]  /*14f10*/  MUFU.EX2 R14, R225 ;  /* 0x000000e1000e7308 */ /* 0x0002e20000000800 */
[----:B--2---:R-:W-:-:S01]  /*14f20*/  FADD.FTZ R45, R35, R26 ;  /* 0x0000001a232d7221 */ /* 0x004fc20000010000 */
[----:B------:R-:W-:Y:S01]  /*14f30*/  FADD.FTZ R26, R28, R31 ;  /* 0x0000001f1c1a7221 */ /* 0x000fe20000010000 */
[----:B------:R-:W-:Y:S01]  /*14f40*/  F2FP.SATFINITE.E4M3.F32.PACK_AB_MERGE_C R31, R49, R28, RZ ;  /* 0x0000001c311f723e */ /* 0x000fe200048070ff */
[----:B------:R-:W-:Y:S02]  /*14f50*/  IMAD.MOV.U32 R35, RZ, RZ, R87 ;  /* 0x000000ffff237224 */ /* 0x000fe400078e0057 */
[----:B------:R-:W-:-:S01]  /*14f60*/  FADD.FTZ R38, R38, R45 ;  /* 0x0000002d26267221 */ /* 0x000fc20000010000 */
[----:B------:R-:W-:Y:S01]  /*14f70*/  FADD.FTZ R49, R49, R26 ;  /* 0x0000001a31317221 */ /* 0x000fe20000010000 */
[----:B------:R-:W-:Y:S01]  /*14f80*/  F2FP.SATFINITE.E4M3.F32.PACK_AB_MERGE_C R213, R20, R27, R31 ;  /* 0x0000001b14d5723e */ /* 0x000fe2000480701f */
[----:B------:R-:W2:Y:S01]  /*14f90*/  MUFU.EX2 R55, R55 ;  /* 0x0000003700377308 */ /* 0x000ea20000000800 */
[----:B------:R-:W-:-:S01]  /*14fa0*/  FADD.FTZ R39, R39, R38 ;  /* 0x0000002627277221 */ /* 0x000fc20000010000 */
[----:B------:R-:W-:Y:S01]  /*14fb0*/  FADD.FTZ R28, R36, R49 ;  /* 0x00000031241c7221 */ /* 0x000fe20000010000 */
[----:B-1----:R-:W-:Y:S01]  /*14fc0*/  F2FP.SATFINITE.E4M3.F32.PACK_AB_MERGE_C R225, R78, R21, R94 ;  /* 0x000000154ee1723e */ /* 0x002fe2000480705e */
[----:B------:R-:W-:-:S02]  /*14fd0*/  IMAD.MOV.U32 R78, RZ, RZ, R87 ;  /* 0x000000ffff4e7224 */ /* 0x000fc400078e0057 */
[----:B------:R-:W-:-:S01]  /*14fe0*/  FADD.FTZ R26, R68, R39 ;  /* 0x00000027441a7221 */ /* 0x000fc20000010000 */
[----:B0-----:R-:W-:Y:S01]  /*14ff0*/  FADD.FTZ R21, R51, R28 ;  /* 0x0000001c33157221 */ /* 0x001fe20000010000 */
[----:B------:R-:W-:Y:S01]  /*15000*/  IMAD.MOV.U32 R68, RZ, RZ, R87 ;  /* 0x000000ffff447224 */ /* 0x000fe200078e0057 */
[----:B------:R-:W-:Y:S01]  /*15010*/  MUFU.EX2 R74, R74 ;  /* 0x0000004a004a7308 */ /* 0x000fe20000000800 */
[----:B------:R-:W-:-:S01]  /*15020*/  FADD.FTZ R169, R169, R26 ;  /* 0x0000001aa9a97221 */ /* 0x000fc20000010000 */
[----:B---3--:R-:W-:Y:S01]  /*15030*/  FADD.FTZ R28, R14, R21 ;  /* 0x000000150e1c7221 */ /* 0x008fe20000010000 */
[----:B------:R-:W-:Y:S01]  /*15040*/  IMAD.MOV.U32 R49, RZ, RZ, R87 ;  /* 0x000000ffff317224 */ /* 0x000fe200078e0057 */
[----:B------:R-:W-:Y:S01]  /*15050*/  MOV R27, R87 ;  /* 0x00000057001b7202 */ /* 0x000fe20000000f00 */
[----:B------:R-:W-:-:S01]  /*15060*/  FADD.FTZ R70, R70, R169 ;  /* 0x000000a946467221 */ /* 0x000fc20000010000 */
[----:B------:R-:W-:Y:S02]  /*15070*/  IMAD.MOV.U32 R45, RZ, RZ, R87 ;  /* 0x000000ffff2d7224 */ /* 0x000fe400078e0057 */
[----:B------:R-:W0:Y:S01]  /*15080*/  MUFU.EX2 R29, R29 ;  /* 0x0000001d001d7308 */ /* 0x000e220000000800 */
[----:B------:R-:W-:-:S01]  /*15090*/  FADD.FTZ R175, R175, R70 ;  /* 0x00000046afaf7221 */ /* 0x000fc20000010000 */
[C---:B--2---:R-:W-:Y:S01]  /*150a0*/  FADD.FTZ R28, R55.reuse, R28 ;  /* 0x0000001c371c7221 */ /* 0x044fe20000010000 */
[----:B------:R-:W-:Y:S01]  /*150b0*/  F2FP.SATFINITE.E4M3.F32.PACK_AB_MERGE_C R21, R55, R14, RZ ;  /* 0x0000000e3715723e */ /* 0x000fe200048070ff */
[--C-:B------:R-:W-:Y:S01]  /*150c0*/  IMAD.MOV.U32 R70, RZ, RZ, R87.reuse ;  /* 0x000000ffff467224 */ /* 0x100fe200078e0057 */
[----:B------:R-:W-:Y:S01]  /*150d0*/  MOV R55, R87 ;  /* 0x0000005700377202 */ /* 0x000fe20000000f00 */
[----:B------:R-:W-:Y:S01]  /*150e0*/  IMAD.MOV.U32 R39, RZ, RZ, R87 ;  /* 0x000000ffff277224 */ /* 0x000fe200078e0057 */
[----:B------:R-:W-:Y:S01]  /*150f0*/  F2FP.SATFINITE.E4M3.F32.PACK_AB_MERGE_C R215, R51, R36, R21 ;  /* 0x0000002433d7723e */ /* 0x000fe20004807015 */
[----:B------:R-:W1:Y:S01]  /*15100*/  MUFU.EX2 R72, R72 ;  /* 0x0000004800487308 */ /* 0x000e620000000800 */
[----:B------:R-:W-:-:S02]  /*15110*/  IMAD.MOV.U32 R51, RZ, RZ, R87 ;  /* 0x000000ffff337224 */ /* 0x000fc400078e0057 */
[--C-:B------:R-:W-:Y:S02]  /*15120*/  IMAD.MOV.U32 R38, RZ, RZ, R87.reuse ;  /* 0x000000ffff267224 */ /* 0x100fe400078e0057 */
[--C-:B------:R-:W-:Y:S02]  /*15130*/  IMAD.MOV.U32 R36, RZ, RZ, R87.reuse ;  /* 0x000000ffff247224 */ /* 0x100fe400078e0057 */
[----:B------:R-:W-:Y:S01]  /*15140*/  IMAD.MOV.U32 R31, RZ, RZ, R87 ;  /* 0x000000ffff1f7224 */ /* 0x000fe200078e0057 */
[----:B------:R-:W2:Y:S01]  /*15150*/  MUFU.EX2 R43, R43 ;  /* 0x0000002b002b7308 */ /* 0x000ea20000000800 */
[----:B0-----:R-:W-:-:S07]  /*15160*/  F2FP.SATFINITE.E4M3.F32.PACK_AB_MERGE_C R34, R29, R74, RZ ;  /* 0x0000004a1d22723e */ /* 0x001fce00048070ff */
[----:B------:R-:W0:Y:S01]  /*15170*/  MUFU.EX2 R25, R25 ;  /* 0x0000001900197308 */ /* 0x000e220000000800 */
[----:B-1----:R-:W-:-:S07]  /*15180*/  FADD.FTZ R14, R72, R175 ;  /* 0x000000af480e7221 */ /* 0x002fce0000010000 */
[----:B------:R-:W1:Y:S01]  /*15190*/  MUFU.EX2 R30, R30 ;  /* 0x0000001e001e7308 */ /* 0x000e620000000800 */
[----:B--2---:R-:W-:-:S01]  /*151a0*/  FADD.FTZ R15, R43, R28 ;  /* 0x0000001c2b0f7221 */ /* 0x004fc20000010000 */
[----:B------:R-:W-:-:S03]  /*151b0*/  IMAD.MOV.U32 R28, RZ, RZ, R87 ;  /* 0x000000ffff1c7224 */ /* 0x000fc600078e0057 */
[----:B------:R-:W-:-:S03]  /*151c0*/  FADD.FTZ R15, R24, R15 ;  /* 0x0000000f180f7221 */ /* 0x000fc60000010000 */
[----:B------:R-:W2:Y:S01]  /*151d0*/  MUFU.EX2 R161, R161 ;  /* 0x000000a100a17308 */ /* 0x000ea20000000800 */
[C---:B0-----:R-:W-:Y:S01]  /*151e0*/  F2FP.SATFINITE.E4M3.F32.PACK_AB_MERGE_C R216, R25.reuse, R72, R34 ;  /* 0x0000004819d8723e */ /* 0x041fe20004807022 */
[----:B------:R-:W-:Y:S01]  /*151f0*/  FADD.FTZ R25, R25, R14 ;  /* 0x0000000e19197221 */ /* 0x000fe20000010000 */
[----:B------:R-:W-:Y:S01]  /*15200*/  IMAD.MOV.U32 R72, RZ, RZ, R87 ;  /* 0x000000ffff487224 */ /* 0x000fe200078e0057 */
[----:B------:R-:W-:Y:S02]  /*15210*/  MOV R34, R87 ;  /* 0x0000005700227202 */ /* 0x000fe40000000f00 */
[----:B------:R-:W-:-:S01]  /*15220*/  FADD.FTZ R74, R74, R25 ;  /* 0x000000194a4a7221 */ /* 0x000fc20000010000 */
[----:B------:R-:W-:Y:S01]  /*15230*/  IMAD.MOV.U32 R25, RZ, RZ, R87 ;  /* 0x000000ffff197224 */ /* 0x000fe200078e0057 */
[----:B------:R-:W0:Y:S01]  /*15240*/  MUFU.EX2 R76, R76 ;  /* 0x0000004c004c7308 */ /* 0x000e220000000800 */
[----:B-1----:R-:W-:-:S01]  /*15250*/  FADD.FTZ R14, R30, R15 ;  /* 0x0000000f1e0e7221 */ /* 0x002fc20000010000 */
[----:B------:R-:W-:Y:S01]  /*15260*/  FADD.FTZ R29, R29, R74 ;  /* 0x0000004a1d1d7221 */ /* 0x000fe20000010000 */
[----:B------:R-:W-:-:S05]  /*15270*/  IMAD.MOV.U32 R74, RZ, RZ, R87 ;  /* 0x000000ffff4a7224 */ /* 0x000fca00078e0057 */
[----:B------:R-:W1:Y:S01]  /*15280*/  MUFU.EX2 R163, R163 ;  /* 0x000000a300a37308 */ /* 0x000e620000000800 */
[----:B--2---:R-:W-:-:S01]  /*15290*/  FADD.FTZ R14, R161, R14 ;  /* 0x0000000ea10e7221 */ /* 0x004fc20000010000 */
[----:B------:R-:W-:-:S04]  /*152a0*/  F2FP.SATFINITE.E4M3.F32.PACK_AB_MERGE_C R30, R161, R30, RZ ;  /* 0x0000001ea11e723e */ /* 0x000fc800048070ff */
[----:B------:R-:W-:Y:S01]  /*152b0*/  F2FP.SATFINITE.E4M3.F32.PACK_AB_MERGE_C R217, R24, R43, R30 ;  /* 0x0000002b18d9723e */ /* 0x000fe2000480701e */
[----:B------:R-:W-:Y:S01]  /*152c0*/  IMAD.MOV.U32 R43, RZ, RZ, R87 ;  /* 0x000000ffff2b7224 */ /* 0x000fe200078e0057 */
[----:B------:R-:W-:Y:S01]  /*152d0*/  MUFU.EX2 R33, R33 ;  /* 0x0000002100217308 */ /* 0x000fe20000000800 */
[----:B0-----:R-:W-:-:S01]  /*152e0*/  FADD.FTZ R20, R76, R29 ;  /* 0x0000001d4c147221 */ /* 0x001fc20000010000 */
[--C-:B------:R-:W-:Y:S02]  /*152f0*/  IMAD.MOV.U32 R30, RZ, RZ, R87.reuse ;  /* 0x000000ffff1e7224 */ /* 0x100fe400078e0057 */
[--C-:B------:R-:W-:Y:S02]  /*15300*/  IMAD.MOV.U32 R29, RZ, RZ, R87.reuse ;  /* 0x000000ffff1d7224 */ /* 0x100fe400078e0057 */
[----:B------:R-:W-:Y:S02]  /*15310*/  IMAD.MOV.U32 R24, RZ, RZ, R87 ;  /* 0x000000ffff187224 */ /* 0x000fe400078e0057 */
[----:B------:R-:W0:Y:S01]  /*15320*/  MUFU.EX2 R12, R12 ;  /* 0x0000000c000c7308 */ /* 0x000e220000000800 */
[----:B-1----:R-:W-:-:S07]  /*15330*/  FADD.FTZ R3, R163, R14 ;  /* 0x0000000ea3037221 */ /* 0x002fce0000010000 */
[----:B------:R-:W1:Y:S08]  /*15340*/  MUFU.EX2 R177, R177 ;  /* 0x000000b100b17308 */ /* 0x000e700000000800 */
[----:B------:R-:W2:Y:S01]  /*15350*/  MUFU.EX2 R26, R165 ;  /* 0x000000a5001a7308 */ /* 0x000ea20000000800 */
[----:B0-----:R-:W-:-:S07]  /*15360*/  F2FP.SATFINITE.E4M3.F32.PACK_AB_MERGE_C R15, R12, R33, RZ ;  /* 0x000000210c0f723e */ /* 0x001fce00048070ff */
[----:B------:R-:W-:Y:S01]  /*15370*/  MUFU.EX2 R167, R167 ;  /* 0x000000a700a77308 */ /* 0x000fe20000000800 */
[----:B-1----:R-:W-:-:S01]  /*15380*/  FADD.FTZ R20, R177, R20 ;  /* 0x00000014b1147221 */ /* 0x002fc20000010000 */
[----:B------:R-:W-:Y:S02]  /*15390*/  F2FP.SATFINITE.E4M3.F32.PACK_AB_MERGE_C R218, R177, R76, R15 ;  /* 0x0000004cb1da723e */ /* 0x000fe4000480700f */
[----:B------:R-:W-:Y:S01]  /*153a0*/  MOV R76, R87 ;  /* 0x00000057004c7202 */ /* 0x000fe20000000f00 */
[----:B------:R-:W-:Y:S01]  /*153b0*/  FADD.FTZ R15, R33, R20 ;  /* 0x00000014210f7221 */ /* 0x000fe20000010000 */
[----:B------:R-:W-:Y:S02]  /*153c0*/  IMAD.MOV.U32 R33, RZ, RZ, R87 ;  /* 0x000000ffff217224 */ /* 0x000fe400078e0057 */
[----:B------:R-:W0:Y:S01]  /*153d0*/  MUFU.EX2 R92, R92 ;  /* 0x0000005c005c7308 */ /* 0x000e220000000800 */
[----:B--2---:R-:W-:-:S01]  /*153e0*/  FADD.FTZ R14, R26, R3 ;  /* 0x000000031a0e7221 */ /* 0x004fc20000010000 */
[----:B------:R-:W-:Y:S01]  /*153f0*/  FADD.FTZ R15, R12, R15 ;  /* 0x0000000f0c0f7221 */ /* 0x000fe20000010000 */
[----:B0-----:R-:W-:-:S02]  /*15400*/  F2FP.SATFINITE.E4M3.F32.PACK_AB_MERGE_C R3, R92, R167, RZ ;  /* 0x000000a75c03723e */ /* 0x001fc400048070ff */
[----:B------:R-:W-:Y:S02]  /*15410*/  FADD.FTZ R167, R167, R14 ;  /* 0x0000000ea7a77221 */ /* 0x000fe40000010000 */
[----:B------:R-:W-:Y:S02]  /*15420*/  F2FP.SATFINITE.E4M3.F32.PACK_AB_MERGE_C R219, R26, R163, R3 ;  /* 0x000000a31adb723e */ /* 0x000fe40004807003 */
[----:B------:R-:W-:Y:S01]  /*15430*/  FADD.FTZ R232, R92, R167 ;  /* 0x000000a75ce87221 */ /* 0x000fe20000010000 */
[----:B------:R-:W-:Y:S01]  /*15440*/  IMAD.MOV.U32 R26, RZ, RZ, R87 ;  /* 0x000000ffff1a7224 */ /* 0x000fe200078e0057 */
[----:B------:R-:W-:Y:S06]  /*15450*/  @!P1 BRA `(.L_x_6224) ;  /* 0x0000004000b09947 */ /* 0x000fec0003800000 */
[----:B------:R-:W-:Y:S01]  /*15460*/  VIADD R233, R233, 0xfffffffe ;  /* 0xfffffffee9e97836 */ /* 0x000fe20000000000 */
[----:B------:R-:W-:Y:S01]  /*15470*/  MOV R12, R236 ;  /* 0x000000ec000c7202 */ /* 0x000fe20000000f00 */
[----:B------:R-:W-:Y:S01]  /*15480*/  IMAD.MOV.U32 R14, RZ, RZ, R13 ;  /* 0x000000ffff0e7224 */ /* 0x000fe200078e000d */
[----:B------:R-:W-:Y:S01]  /*15490*/  CS2R R86, SRZ ;  /* 0x0000000000567805 */ /* 0x000fe2000001ff00 */
[----:B------:R-:W-:Y:S01]  /*154a0*/  IMAD.MOV.U32 R3, RZ, RZ, R0 ;  /* 0x000000ffff037224 */ /* 0x000fe200078e0000 */
        /* <DEDUP_REMOVED lines=30> */
[----:B------:R-:W-:-:S07]  /*15690*/  CS2R R24, SRZ ;  /* 0x0000000000187805 */ /* 0x000fce000001ff00 */
.L_x_6235:
[----:B------:R-:W2:Y:S01]  /*156a0*/  LDL R0, [R1+0x48] ;  /* 0x0000480001007983 */ /* 0x000ea20000100800 */
[----:B------:R-:W-:Y:S01]  /*156b0*/  ISETP.NE.AND P1, PT, R234, 0x1, PT ;  /* 0x00000001ea00780c */ /* 0x000fe20003f25270 */
[----:B------:R-:W-:Y:S05]  /*156c0*/  YIELD ;  /* 0x0000000000007946 */ /* 0x000fea0003800000 */
[----:B------:R-:W-:-:S04]  /*156d0*/  SEL R13, RZ, 0x1, P1 ;  /* 0x00000001ff0d7807 */ /* 0x000fc80000800000 */
[----:B------:R-:W-:Y:S02]  /*156e0*/  LOP3.LUT R236, R12, R13, RZ, 0x3c, !PT ;  /* 0x0000000d0cec7212 */ /* 0x000fe400078e3cff */
[----:B--2---:R-:W-:-:S13]  /*156f0*/  ISETP.NE.AND P1, PT, R0, RZ, PT ;  /* 0x000000ff0000720c */ /* 0x004fda0003f25270 */
[----:B0-----:R-:W-:Y:S05]  /*15700*/  @P1 BRA `(.L_x_6225) ;  /* 0x00000000003c1947 */ /* 0x001fea0003800000 */
[----:B------:R-:W-:Y:S05]  /*15710*/  @!P0 BRA `(.L_x_6226) ;  /* 0x0000000000048947 */ /* 0x000fea0003800000 */
[----:B------:R-:W-:Y:S01]  /*15720*/  BPT.TRAP 0x1 ;  /* 0x000000040000795c */ /* 0x000fe20000300000 */
.L_x_6226:
        /* <DEDUP_REMOVED lines=8> */
.L_x_6227:
[----:B------:R-:W-:Y:S04]  /*157b0*/  BSSY B0, `(.L_x_6225) ;  /* 0x0000004000007945 */ /* 0x000fe80003800000 */
[----:B-1----:R-:W-:Y:S05]  /*157c0*/  @P2 BRA `(.L_x_6228) ;  /* 0x0000000000082947 */ /* 0x002fea0003800000 */
[----:B------:R-:W1:Y:S02]  /*157d0*/  SYNCS.PHASECHK.TRANS64.TRYWAIT P2, [R13+URZ+0x2e830], R0 ;  /* 0x02e830000d0075a7 */ /* 0x000e64000804017f */
[----:B-1----:R-:W-:Y:S05]  /*157e0*/  @!P2 BRA `(.L_x_6229) ;  /* 0x000000e800a4a947 */ /* 0x002fea0003800000 */
.L_x_6228:
[----:B------:R-:W-:Y:S05]  /*157f0*/  BSYNC B0 ;  /* 0x0000000000007941 */ /* 0x000fea0003800000 */
.L_x_6225:
[----:B01----:R-:W2:Y:S01]  /*15800*/  LDL R0, [R1+0x4c] ;  /* 0x00004c0001007983 */ /* 0x003ea20000100800 */
[----:B------:R-:W-:Y:S01]  /*15810*/  VIADD R235, R234, 0x1 ;  /* 0x00000001eaeb7836 */ /* 0x000fe20000000000 */
[----:B------:R-:W-:Y:S05]  /*15820*/  WARPSYNC.ALL ;  /* 0x0000000000007948 */ /* 0x000fea0003800000 */
[C---:B------:R-:W-:Y:S01]  /*15830*/  ISETP.NE.AND P2, PT, R235.reuse, 0x2, PT ;  /* 0x00000002eb00780c */ /* 0x040fe20003f45270 */
[----:B------:R-:W0:Y:S01]  /*15840*/  S2R R13, SR_TID.X ;  /* 0x00000000000d7919 */ /* 0x000e220000002100 */
[----:B------:R-:W-:Y:S01]  /*15850*/  IMAD.MOV.U32 R89, RZ, RZ, 0x40000040 ;  /* 0x40000040ff597424 */ /* 0x000fe200078e00ff */
[----:B------:R-:W-:Y:S01]  /*15860*/  MOV R237, UR38 ;  /* 0x0000002600ed7c02 */ /* 0x000fe20008000f00 */
[----:B------:R-:W-:Y:S01]  /*15870*/  IMAD.MOV.U32 R93, RZ, RZ, 0x40000040 ;  /* 0x40000040ff5d7424 */ /* 0x000fe200078e00ff */
[----:B------:R-:W-:Y:S01]  /*15880*/  SEL R235, R235, RZ, P2 ;  /* 0x000000ffebeb7207 */ /* 0x000fe20001000000 */
[----:B------:R-:W-:Y:S01]  /*15890*/  STL [R1+0x100], R27 ;  /* 0x0001001b01007387 */ /* 0x000fe20000100800 */
[----:B------:R-:W-:Y:S01]  /*158a0*/  R2UR UR35, R89 ;  /* 0x00000000592372ca */ /* 0x000fe200000e0000 */
[----:B------:R-:W-:Y:S01]  /*158b0*/  IMAD.MOV.U32 R21, RZ, RZ, 0x40000040 ;  /* 0x40000040ff157424 */ /* 0x000fe200078e00ff */
[----:B------:R-:W-:Y:S01]  /*158c0*/  R2UR UR17, R93 ;  /* 0x000000005d1172ca */ /* 0x000fe200000e0000 */
[----:B------:R-:W-:Y:S01]  /*158d0*/  STL [R1+0xfc], R26 ;  /* 0x0000fc1a01007387 */ /* 0x000fe20000100800 */
[----:B------:R-:W-:Y:S01]  /*158e0*/  IMAD.MOV.U32 R91, RZ, RZ, 0x40000040 ;  /* 0x40000040ff5b7424 */ /* 0x000fe200078e00ff */
[----:B------:R-:W-:-:S02]  /*158f0*/  R2UR UR25, R89 ;  /* 0x00000000591972ca */ /* 0x000fc400000e0000 */
[----:B------:R-:W-:Y:S01]  /*15900*/  STL [R1+0xf8], R25 ;  /* 0x0000f81901007387 */ /* 0x000fe20000100800 */
[----:B------:R-:W-:Y:S02]  /*15910*/  R2UR UR19, R21 ;  /* 0x00000000151372ca */ /* 0x000fe400000e0000 */
[C---:B------:R-:W-:Y:S01]  /*15920*/  R2UR UR43, R91.reuse ;  /* 0x000000005b2b72ca */ /* 0x040fe200000e0000 */
[----:B------:R-:W-:Y:S01]  /*15930*/  STL [R1+0xf4], R24 ;  /* 0x0000f41801007387 */ /* 0x000fe20000100800 */
[C---:B------:R-:W-:Y:S02]  /*15940*/  R2UR UR5, R91.reuse ;  /* 0x000000005b0572ca */ /* 0x040fe400000e0000 */
[----:B------:R-:W-:Y:S01]  /*15950*/  R2UR UR7, R91 ;  /* 0x000000005b0772ca */ /* 0x000fe200000e0000 */
[----:B------:R-:W-:Y:S01]  /*15960*/  STL [R1+0xf0], R23 ;  /* 0x0000f01701007387 */ /* 0x000fe20000100800 */
[----:B------:R-:W-:Y:S02]  /*15970*/  R2UR UR9, R93 ;  /* 0x000000005d0972ca */ /* 0x000fe400000e0000 */
[----:B------:R-:W-:Y:S01]  /*15980*/  R2UR UR11, R89 ;  /* 0x00000000590b72ca */ /* 0x000fe200000e0000 */
[----:B------:R-:W-:Y:S01]  /*15990*/  STL [R1+0xec], R22 ;  /* 0x0000ec1601007387 */ /* 0x000fe20000100800 */
[----:B------:R-:W-:-:S02]  /*159a0*/  R2UR UR59, R91 ;  /* 0x000000005b3b72ca */ /* 0x000fc400000e0000 */
[----:B------:R-:W-:Y:S01]  /*159b0*/  R2UR UR29, R91 ;  /* 0x000000005b1d72ca */ /* 0x000fe200000e0000 */
[----:B------:R1:W-:Y:S01]  /*159c0*/  STL [R1+0xe8], R19 ;  /* 0x0000e81301007387 */ /* 0x0003e20000100800 */
[----:B------:R-:W-:Y:S02]  /*159d0*/  R2UR UR13, R89 ;  /* 0x00000000590d72ca */ /* 0x000fe400000e0000 */
[----:B0-----:R-:W-:Y:S01]  /*159e0*/  SHF.R.U32.HI R13, RZ, 0x7, R13 ;  /* 0x00000007ff0d7819 */ /* 0x001fe2000001160d */
[----:B------:R-:W-:Y:S01]  /*159f0*/  STL [R1+0xe4], R18 ;  /* 0x0000e41201007387 */ /* 0x000fe20000100800 */
[----:B------:R-:W-:Y:S02]  /*15a00*/  R2UR UR15, R93 ;  /* 0x000000005d0f72ca */ /* 0x000fe400000e0000 */
[----:B------:R-:W-:Y:S01]  /*15a10*/  R2UR UR31, R89 ;  /* 0x00000000591f72ca */ /* 0x000fe200000e0000 */
[----:B------:R-:W-:Y:S01]  /*15a20*/  VIADD R94, R13, 0x8 ;  /* 0x000000080d5e7836 */ /* 0x000fe20000000000 */
[----:B------:R0:W-:Y:S01]  /*15a30*/  STL [R1+0xe0], R17 ;  /* 0x0000e01101007387 */ /* 0x0001e20000100800 */
[----:B-1----:R-:W-:Y:S01]  /*15a40*/  MOV R19, UR43 ;  /* 0x0000002b00137c02 */ /* 0x002fe20008000f00 */
[----:B------:R-:W-:Y:S01]  /*15a50*/  UMOV UR43, UR25 ;  /* 0x00000019002b7c82 */ /* 0x000fe20008000000 */
[----:B------:R-:W-:Y:S01]  /*15a60*/  R2UR UR21, R91 ;  /* 0x000000005b1572ca */ /* 0x000fe200000e0000 */
[----:B------:R1:W-:Y:S01]  /*15a70*/  BAR.SYNC.DEFER_BLOCKING R94, 0x100 ;  /* 0x0004005e0000751d */ /* 0x0003e20000010000 */
[----:B------:R-:W-:-:S02]  /*15a80*/  MOV R96, UR43 ;  /* 0x0000002b00607c02 */ /* 0x000fc40008000f00 */
[----:B------:R-:W-:Y:S02]  /*15a90*/  R2UR UR23, R91 ;  /* 0x000000005b1772ca */ /* 0x000fe400000e0000 */
[----:B------:R-:W-:Y:S01]  /*15aa0*/  R2UR UR27, R89 ;  /* 0x00000000591b72ca */ /* 0x000fe200000e0000 */
[----:B------:R-:W-:Y:S01]  /*15ab0*/  UMOV UR43, UR5 ;  /* 0x00000005002b7c82 */ /* 0x000fe20008000000 */
[----:B0-----:R-:W-:Y:S01]  /*15ac0*/  MOV R17, UR35 ;  /* 0x0000002300117c02 */ /* 0x001fe20008000f00 */
[----:B------:R-:W-:Y:S01]  /*15ad0*/  STL [R1+0xdc], R16 ;  /* 0x0000dc1001007387 */ /* 0x000fe20000100800 */
[----:B------:R-:W-:Y:S01]  /*15ae0*/  UMOV UR35, UR17 ;  /* 0x0000001100237c82 */ /* 0x000fe20008000000 */
[C---:B------:R-:W-:Y:S02]  /*15af0*/  R2UR UR17, R5.reuse ;  /* 0x00000000051172ca */ /* 0x040fe400000e0000 */
[C---:B------:R-:W-:Y:S01]  /*15b00*/  R2UR UR5, R5.reuse ;  /* 0x00000000050572ca */ /* 0x040fe200000e0000 */
[----:B------:R0:W-:Y:S01]  /*15b10*/  STL [R1+0xd8], R15 ;  /* 0x0000d80f01007387 */ /* 0x0001e20000100800 */
[----:B------:R-:W-:Y:S01]  /*15b20*/  MOV R27, UR35 ;  /* 0x00000023001b7c02 */ /* 0x000fe20008000f00 */
[----:B------:R-:W-:Y:S01]  /*15b30*/  UMOV UR35, UR9 ;  /* 0x0000000900237c82 */ /* 0x000fe20008000000 */
[C---:B------:R-:W-:Y:S01]  /*15b40*/  R2UR UR9, R5.reuse ;  /* 0x00000000050972ca */ /* 0x040fe200000e0000 */
[----:B------:R-:W-:Y:S01]  /*15b50*/  STL [R1+0xd4], R14 ;  /* 0x0000d40e01007387 */ /* 0x000fe20000100800 */
[----:B------:R-:W-:-:S02]  /*15b60*/  R2UR UR25, R5 ;  /* 0x00000000051972ca */ /* 0x000fc400000e0000 */
[C---:B------:R-:W-:Y:S01]  /*15b70*/  R2UR UR47, R89.reuse ;  /* 0x00000000592f72ca */ /* 0x040fe200000e0000 */
[----:B------:R-:W-:Y:S01]  /*15b80*/  STL [R1+0xd0], R12 ;  /* 0x0000d00c01007387 */ /* 0x000fe20000100800 */
[----:B------:R-:W-:Y:S01]  /*15b90*/  R2UR UR55, R89 ;  /* 0x00000000593772ca */ /* 0x000fe200000e0000 */
[----:B------:R-:W-:Y:S01]  /*15ba0*/  IMAD.MOV.U32 R89, RZ, RZ, 0x40000040 ;  /* 0x40000040ff597424 */ /* 0x000fe200078e00ff */
[----:B------:R-:W-:Y:S01]  /*15bb0*/  WARPGROUP.ARRIVE ;  /* 0x00000000000079c5 */ /* 0x000fe20000000000 */
[----:B0-----:R-:W-:Y:S01]  /*15bc0*/  MOV R15, UR59 ;  /* 0x0000003b000f7c02 */ /* 0x001fe20008000f00 */
[----:B------:R-:W-:Y:S01]  /*15bd0*/  UMOV UR59, UR29 ;  /* 0x0000001d003b7c82 */ /* 0x000fe20008000000 */
[----:B------:R-:W-:Y:S01]  /*15be0*/  STL [R1+0xcc], R3 ;  /* 0x0000cc0301007387 */ /* 0x000fe20000100800 */
[----:B------:R-:W-:Y:S01]  /*15bf0*/  MOV R25, UR59 ;  /* 0x0000003b00197c02 */ /* 0x000fe20008000f00 */
[----:B------:R-:W-:Y:S01]  /*15c00*/  UMOV UR59, UR13 ;  /* 0x0000000d003b7c82 */ /* 0x000fe20008000000 */
[----:B------:R-:W-:Y:S01]  /*15c10*/  R2UR UR13, R5 ;  /* 0x00000000050d72ca */ /* 0x000fe200000e0000 */
[----:B------:R0:W-:Y:S01]  /*15c20*/  STL [R1+0xc8], R2 ;  /* 0x0000c80201007387 */ /* 0x0001e20000100800 */
[----:B------:R-:W-:Y:S01]  /*15c30*/  R2UR UR51, R91 ;  /* 0x000000005b3372ca */ /* 0x000fe200000e0000 */
[----:B------:R-:W-:Y:S01]  /*15c40*/  IMAD.MOV.U32 R91, RZ, RZ, 0x40000040 ;  /* 0x40000040ff5b7424 */ /* 0x000fe200078e00ff */
[----:B------:R-:W-:-:S02]  /*15c50*/  R2UR UR40, R4 ;  /* 0x00000000042872ca */ /* 0x000fc400000e0000 */
[----:B------:R-:W-:Y:S02]  /*15c60*/  R2UR UR41, R5 ;  /* 0x00000000052972ca */ /* 0x000fe400000e0000 */
[----:B------:R-:W-:Y:S02]  /*15c70*/  MOV R21, 0x40000040 ;  /* 0x4000004000157802 */ /* 0x000fe40000000f00 */
[----:B------:R-:W-:Y:S02]  /*15c80*/  R2UR UR32, R10 ;  /* 0x000000000a2072ca */ /* 0x000fe400000e0000 */
[----:B0-----:R-:W-:Y:S02]  /*15c90*/  MOV R2, UR39 ;  /* 0x0000002700027c02 */ /* 0x001fe40008000f00 */
[----:B------:R-:W-:Y:S02]  /*15ca0*/  R2UR UR39, R93 ;  /* 0x000000005d2772ca */ /* 0x000fe400000e0000 */
[----:B------:R-:W-:-:S02]  /*15cb0*/  R2UR UR33, R11 ;  /* 0x000000000b2172ca */ /* 0x000fc400000e0000 */
[----:B------:R-:W-:Y:S02]  /*15cc0*/  R2UR UR56, R10 ;  /* 0x000000000a3872ca */ /* 0x000fe400000e0000 */
[----:B------:R-:W-:Y:S02]  /*15cd0*/  R2UR UR57, R11 ;  /* 0x000000000b3972ca */ /* 0x000fe400000e0000 */
[----:B------:R-:W-:-:S05]  /*15ce0*/  MOV R13, UR37 ;  /* 0x00000025000d7c02 */ /* 0x000fca0008000f00 */
[----:B------:R-:W-:Y:S01]  /*15cf0*/  MOV R12, UR39 ;  /* 0x00000027000c7c02 */ /* 0x000fe20008000f00 */
[----:B------:R-:W-:Y:S01]  /*15d00*/  UMOV UR39, UR31 ;  /* 0x0000001f00277c82 */ /* 0x000fe20008000000 */
[----:B------:R-:W-:Y:S02]  /*15d10*/  R2UR UR31, R21 ;  /* 0x00000000151f72ca */ /* 0x000fe400000e0000 */
[----:B------:R-:W-:Y:S01]  /*15d20*/  MOV R23, UR39 ;  /* 0x0000002700177c02 */ /* 0x000fe20008000f00 */
[----:B------:R-:W-:Y:S01]  /*15d30*/  UMOV UR39, UR21 ;  /* 0x0000001500277c82 */ /* 0x000fe20008000000 */
[----:B------:R-:W-:Y:S01]  /*15d40*/  R2UR UR21, R5 ;  /* 0x00000000051572ca */ /* 0x000fe200000e0000 */
[----:B--2---:R-:W-:Y:S01]  /*15d50*/  IMAD R20, R235, 0x700, R0 ;  /* 0x00000700eb147824 */ /* 0x004fe200078e0200 */
[----:B------:R-:W-:-:S03]  /*15d60*/  MOV R0, UR36 ;  /* 0x0000002400007c02 */ /* 0x000fc60008000f00 */
[C---:B------:R-:W-:Y:S01]  /*15d70*/  VIADD R92, R20.reuse, 0x300 ;  /* 0x00000300145c7836 */ /* 0x040fe20000000000 */
[C---:B------:R-:W-:Y:S01]  /*15d80*/  IADD3 R88, R20.reuse, 0x200, RZ ;  /* 0x0000020014587810 */ /* 0x040fe20007ffe0ff */
[C---:B------:R-:W-:Y:S01]  /*15d90*/  VIADD R90, R20.reuse, 0x100 ;  /* 0x00000100145a7836 */ /* 0x040fe20000000000 */
[----:B------:R-:W-:Y:S02]  /*15da0*/  R2UR UR18, R20 ;  /* 0x00000000141272ca */ /* 0x000fe400000e0000 */
        /* <DEDUP_REMOVED lines=10> */
[----:B------:R-:W-:-:S02]  /*15e50*/  R2UR UR22, R90 ;  /* 0x000000005a1672ca */ /* 0x000fc400000e0000 */
[----:B------:R-:W-:Y:S01]  /*15e60*/  R2UR UR12, R88 ;  /* 0x00000000580c72ca */ /* 0x000fe200000e0000 */
[----:B------:R-:W-:Y:S01]  /*15e70*/  VIADD R88, R20, 0x302 ;  /* 0x0000030214587836 */ /* 0x000fe20000000000 */
[----:B------:R-:W-:Y:S01]  /*15e80*/  R2UR UR16, R92 ;  /* 0x000000005c1072ca */ /* 0x000fe200000e0000 */
[C---:B------:R-:W-:Y:S01]  /*15e90*/  VIADD R92, R20.reuse, 0x4 ;  /* 0x00000004145c7836 */ /* 0x040fe20000000000 */
[----:B------:R-:W-:Y:S02]  /*15ea0*/  IADD3 R90, R20, 0x600, RZ ;  /* 0x00000600145a7810 */ /* 0x000fe40007ffe0ff */
[----:B------:R-:W-:Y:S02]  /*15eb0*/  R2UR UR24, R88 ;  /* 0x00000000581872ca */ /* 0x000fe400000e0000 */
[----:B------:R-:W-:Y:S02]  /*15ec0*/  IADD3 R88, R20, 0x602, RZ ;  /* 0x0000060214587810 */ /* 0x000fe40007ffe0ff */
        /* <DEDUP_REMOVED lines=8> */
[----:B------:R-:W-:-:S03]  /*15f50*/  VIADD R88, R20, 0x404 ;  /* 0x0000040414587836 */ /* 0x000fc60000000000 */
[----:B------:R-:W-:Y:S01]  /*15f60*/  R2UR UR28, R90 ;  /* 0x000000005a1c72ca */ /* 0x000fe200000e0000 */
[----:B------:R-:W-:Y:S01]  /*15f70*/  VIADD R90, R20, 0x104 ;  /* 0x00000104145a7836 */ /* 0x000fe20000000000 */
[----:B------:R-:W-:Y:S02]  /*15f80*/  R2UR UR46, R88 ;  /* 0x00000000582e72ca */ /* 0x000fe400000e0000 */
[----:B------:R-:W-:Y:S02]  /*15f90*/  IADD3 R88, R20, 0x604, RZ ;  /* 0x0000060414587810 */ /* 0x000fe40007ffe0ff */
[----:B------:R-:W-:Y:S01]  /*15fa0*/  R2UR UR58, R90 ;  /* 0x000000005a3a72ca */ /* 0x000fe200000e0000 */
[----:B------:R-:W-:Y:S01]  /*15fb0*/  VIADD R90, R20, 0x304 ;  /* 0x00000304145a7836 */ /* 0x000fe20000000000 */
[----:B------:R-:W-:Y:S01]  /*15fc0*/  MOV R3, UR38 ;  /* 0x0000002600037c02 */ /* 0x000fe20008000f00 */
[----:B------:R-:W-:Y:S01]  /*15fd0*/  UMOV UR38, UR30 ;  /* 0x0000001e00267c82 */ /* 0x000fe20008000000 */
[----:B------:R-:W-:Y:S01]  /*15fe0*/  MOV R16, UR34 ;  /* 0x0000002200107c02 */ /* 0x000fe20008000f00 */
[----:B------:R-:W-:Y:S01]  /*15ff0*/  UMOV UR34, UR16 ;  /* 0x0000001000227c82 */ /* 0x000fe20008000000 */
[----:B------:R-:W-:-:S02]  /*16000*/  R2UR UR16, R4 ;  /* 0x00000000041072ca */ /* 0x000fc400000e0000 */
[----:B------:R-:W-:Y:S01]  /*16010*/  R2UR UR42, R90 ;  /* 0x000000005a2a72ca */ /* 0x000fe200000e0000 */
[----:B------:R-:W-:Y:S01]  /*16020*/  VIADD R90, R20, 0x504 ;  /* 0x00000504145a7836 */ /* 0x000fe20000000000 */
[----:B------:R-:W-:Y:S01]  /*16030*/  MOV R26, UR34 ;  /* 0x00000022001a7c02 */ /* 0x000fe20008000f00 */
[----:B------:R-:W-:Y:S01]  /*16040*/  UMOV UR34, UR8 ;  /* 0x0000000800227c82 */ /* 0x000fe20008000000 */
[C---:B------:R-:W-:Y:S02]  /*16050*/  R2UR UR8, R4.reuse ;  /* 0x00000000040872ca */ /* 0x040fe400000e0000 */
[----:B------:R-:W-:Y:S01]  /*16060*/  MOV R14, UR58 ;  /* 0x0000003a000e7c02 */ /* 0x000fe20008000f00 */
[----:B------:R-:W-:Y:S01]  /*16070*/  UMOV UR58, UR28 ;  /* 0x0000001c003a7c82 */ /* 0x000fe20008000000 */
[----:B------:R-:W-:Y:S01]  /*16080*/  MOV R22, UR38 ;  /* 0x0000002600167c02 */ /* 0x000fe20008000f00 */
[----:B------:R-:W-:Y:S01]  /*16090*/  UMOV UR38, UR20 ;  /* 0x0000001400267c82 */ /* 0x000fe20008000000 */
[----:B------:R-:W-:Y:S01]  /*160a0*/  MOV R24, UR58 ;  /* 0x0000003a00187c02 */ /* 0x000fe20008000f00 */
[----:B------:R-:W-:Y:S01]  /*160b0*/  QGMMA.64x32x32.F32.E4M3.E4M3 R184, gdesc[UR16], RZ, !UPT, gsb0 ;  /* 0x0060000010b879f3 */ /* 0x000fe2000c0008ff */
[----:B------:R-:W-:Y:S01]  /*160c0*/  UMOV UR58, UR12 ;  /* 0x0000000c003a7c82 */ /* 0x000fe20008000000 */
[----:B------:R-:W-:Y:S01]  /*160d0*/  MOV R18, UR42 ;  /* 0x0000002a00127c02 */ /* 0x000fe20008000f00 */
[----:B------:R-:W-:Y:S01]  /*160e0*/  UMOV UR42, UR24 ;  /* 0x00000018002a7c82 */ /* 0x000fe20008000000 */
[----:B------:R-:W-:-:S02]  /*160f0*/  R2UR UR12, R4 ;  /* 0x00000000040c72ca */ /* 0x000fc400000e0000 */
[----:B------:R-:W-:Y:S01]  /*16100*/  MOV R95, UR42 ;  /* 0x0000002a005f7c02 */ /* 0x000fe20008000f00 */
[----:B------:R-:W-:Y:S01]  /*16110*/  UMOV UR42, UR4 ;  /* 0x00000004002a7c82 */ /* 0x000fe20008000000 */
[C---:B------:R-:W-:Y:S02]  /*16120*/  R2UR UR4, R4.reuse ;  /* 0x00000000040472ca */ /* 0x040fe400000e0000 */
[C---:B------:R-:W-:Y:S01]  /*16130*/  R2UR UR20, R4.reuse ;  /* 0x00000000041472ca */ /* 0x040fe200000e0000 */
[----:B------:R-:W-:Y:S01]  /*16140*/  IMAD.MOV.U32 R21, RZ, RZ, R95 ;  /* 0x000000ffff157224 */ /* 0x000fe200078e005f */
[----:B------:R-:W-:Y:S02]  /*16150*/  R2UR UR24, R4 ;  /* 0x00000000041872ca */ /* 0x000fe400000e0000 */
[----:B------:R-:W-:Y:S01]  /*16160*/  R2UR UR50, R90 ;  /* 0x000000005a3272ca */ /* 0x000fe200000e0000 */
[----:B------:R-:W-:Y:S01]  /*16170*/  VIADD R90, R20, 0x6 ;  /* 0x00000006145a7836 */ /* 0x000fe20000000000 */
[----:B------:R-:W-:Y:S01]  /*16180*/  R2UR UR54, R88 ;  /* 0x00000000583672ca */ /* 0x000fe200000e0000 */
[----:B------:R-:W-:Y:S01]  /*16190*/  VIADD R88, R20, 0x106 ;  /* 0x0000010614587836 */ /* 0x000fe20000000000 */
[----:B------:R-:W-:-:S02]  /*161a0*/  WARPGROUP.DEPBAR.LE gsb0, 0x0 ;  /* 0x00008000000079c5 */ /* 0x000fc40000010000 */
[----:B------:R-:W-:-:S06]  /*161b0*/  WARPGROUP.ARRIVE ;  /* 0x00000000000079c5 */ /* 0x000fcc0000000000 */
[----:B------:R-:W-:Y:S01]  /*161c0*/  QGMMA.64x32x32.F32.E4M3.E4M3 R168, gdesc[UR4], RZ, !UPT, gsb0 ;  /* 0x0060000004a879f3 */ /* 0x000fe2000c0008ff */
[----:B------:R-:W-:Y:S01]  /*161d0*/  R2UR UR6, R90 ;  /* 0x000000005a0672ca */ /* 0x000fe200000e0000 */
[----:B------:R-:W-:Y:S01]  /*161e0*/  VIADD R90, R20, 0x206 ;  /* 0x00000206145a7836 */ /* 0x000fe20000000000 */
[----:B------:R-:W-:Y:S02]  /*161f0*/  R2UR UR7, R91 ;  /* 0x000000005b0772ca */ /* 0x000fe400000e0000 */
[----:B------:R-:W-:Y:S01]  /*16200*/  MOV R91, 0x40000040 ;  /* 0x40000040005b7802 */ /* 0x000fe20000000f00 */
[----:B------:R-:W-:Y:S02]  /*16210*/  WARPGROUP.DEPBAR.LE gsb0, 0x0 ;  /* 0x00008000000079c5 */ /* 0x000fe40000010000 */
[----:B------:R-:W-:-:S06]  /*16220*/  WARPGROUP.ARRIVE ;  /* 0x00000000000079c5 */ /* 0x000fcc0000000000 */
[----:B------:R-:W-:Y:S01]  /*16230*/  QGMMA.64x32x32.F32.E4M3.E4M3 R152, gdesc[UR8], RZ, !UPT, gsb0 ;  /* 0x00600000089879f3 */ /* 0x000fe2000c0008ff */
        /* <DEDUP_REMOVED lines=10> */
[----:B------:R-:W-:Y:S01]  /*162e0*/  QGMMA.64x32x32.F32.E4M3.E4M3 R136, gdesc[UR12], RZ, !UPT, gsb0 ;  /* 0x006000000c8879f3 */ /* 0x000fe2000c0008ff */
[----:B------:R-:W-:Y:S01]  /*162f0*/  R2UR UR14, R90 ;  /* 0x000000005a0e72ca */ /* 0x000fe200000e0000 */
[C---:B------:R-:W-:Y:S01]  /*16300*/  VIADD R90, R20.reuse, 0x406 ;  /* 0x00000406145a7836 */ /* 0x040fe20000000000 */
[----:B------:R-:W-:Y:S01]  /*16310*/  R2UR UR15, R91 ;  /* 0x000000005b0f72ca */ /* 0x000fe200000e0000 */
[----:B------:R-:W-:Y:S02]  /*16320*/  VIADD R20, R20, 0x606 ;  /* 0x0000060614147836 */ /* 0x000fe40000000000 */
[----:B------:R-:W-:-:S03]  /*16330*/  IMAD.MOV.U32 R91, RZ, RZ, 0x40000040 ;  /* 0x40000040ff5b7424 */ /* 0x000fc600078e00ff */
[----:B------:R-:W-:Y:S01]  /*16340*/  R2UR UR30, R20 ;  /* 0x00000000141e72ca */ /* 0x000fe200000e0000 */
[----:B------:R-:W-:Y:S01]  /*16350*/  IMAD.MOV.U32 R20, RZ, RZ, R96 ;  /* 0x000000ffff147224 */ /* 0x000fe200078e0060 */
        /* <DEDUP_REMOVED lines=11> */
[----:B-1----:R-:W-:-:S06]  /*16410*/  WARPGROUP.ARRIVE ;  /* 0x00000000000079c5 */ /* 0x002fcc0000000000 */
[----:B------:R-:W-:Y:S01]  /*16420*/  QGMMA.64x32x32.F32.E4M3.E4M3 R88, gdesc[UR40], RZ, !UPT, gsb0 ;  /* 0x00600000285879f3 */ /* 0x000fe2000c0008ff */
[----:B------:R-:W-:Y:S02]  /*16430*/  R2UR UR36, R10 ;  /* 0x000000000a2472ca */ /* 0x000fe400000e0000 */
[----:B------:R-:W-:Y:S02]  /*16440*/  R2UR UR37, R11 ;  /* 0x000000000b2572ca */ /* 0x000fe400000e0000 */
[----:B------:R-:W-:Y:S02]  /*16450*/  R2UR UR43, R20 ;  /* 0x00000000142b72ca */ /* 0x000fe400000e0000 */
[----:B------:R-:W-:Y:S01]  /*16460*/  R2UR UR42, R21 ;  /* 0x00000000152a72ca */ /* 0x000fe200000e0000 */
[----:B------:R-:W-:Y:S02]  /*16470*/  WARPGROUP.DEPBAR.LE gsb0, 0x0 ;  /* 0x00008000000079c5 */ /* 0x000fe40000010000 */
[----:B------:R-:W-:-:S06]  /*16480*/  WARPGROUP.ARRIVE ;  /* 0x00000000000079c5 */ /* 0x000fcc0000000000 */
[----:B------:R-:W-:Y:S01]  /*16490*/  QGMMA.64x32x32.F32.E4M3.E4M3 R184, gdesc[UR32], R184, gsb0 ;  /* 0x0060000020b879f3 */ /* 0x000fe200080008b8 */
[----:B------:R-:W-:Y:S02]  /*164a0*/  R2UR UR40, R10 ;  /* 0x000000000a2872ca */ /* 0x000fe400000e0000 */
[----:B------:R-:W-:Y:S02]  /*164b0*/  R2UR UR41, R11 ;  /* 0x000000000b2972ca */ /* 0x000fe400000e0000 */
[----:B------:R-:W-:Y:S02]  /*164c0*/  R2UR UR35, R27 ;  /* 0x000000001b2372ca */ /* 0x000fe400000e0000 */
[----:B------:R-:W-:Y:S01]  /*164d0*/  R2UR UR34, R26 ;  /* 0x000000001a2272ca */ /* 0x000fe200000e0000 */
[----:B------:R0:W5:Y:S01]  /*164e0*/  LDL.LU R27, [R1+0x100] ;  /* 0x00010000011b7983 */ /* 0x0001620000300800 */
[----:B------:R-:W-:Y:S02]  /*164f0*/  R2UR UR32, R10 ;  /* 0x000000000a2072ca */ /* 0x000fe400000e0000 */
[----:B------:R-:W-:Y:S01]  /*16500*/  R2UR UR33, R11 ;  /* 0x000000000b2172ca */ /* 0x000fe200000e0000 */
[----:B------:R0:W5:Y:S01]  /*16510*/  LDL.LU R26, [R1+0xfc] ;  /* 0x0000fc00011a7983 */ /* 0x0001620000300800 */
        /* <DEDUP_REMOVED lines=12> */
[----:B------:R-:W-:Y:S02]  /*165e0*/  R2UR UR59, R25 ;  /* 0x00000000193b72ca */ /* 0x000fe400000e0000 */
[----:B------:R-:W-:Y:S01]  /*165f0*/  R2UR UR58, R24 ;  /* 0x00000000183a72ca */ /* 0x000fe200000e0000 */
[----:B------:R0:W5:Y:S01]  /*16600*/  LDL.LU R25, [R1+0xf8] ;  /* 0x0000f80001197983 */ /* 0x0001620000300800 */
[----:B------:R-:W-:Y:S02]  /*16610*/  R2UR UR56, R10 ;  /* 0x000000000a3872ca */ /* 0x000fe400000e0000 */
[----:B------:R-:W-:Y:S01]  /*16620*/  R2UR UR57, R11 ;  /* 0x000000000b3972ca */ /* 0x000fe200000e0000 */
[----:B------:R0:W5:Y:S01]  /*16630*/  LDL.LU R24, [R1+0xf4] ;  /* 0x0000f40001187983 */ /* 0x0001620000300800 */
[----:B------:R-:W-:Y:S02]  /*16640*/  WARPGROUP.DEPBAR.LE gsb0, 0x0 ;  /* 0x00008000000079c5 */ /* 0x000fe40000010000 */
[----:B------:R-:W-:-:S09]  /*16650*/  WARPGROUP.ARRIVE ;  /* 0x00000000000079c5 */ /* 0x000fd20000000000 */
        /* <DEDUP_REMOVED lines=11> */
[----:B------:R-:W-:Y:S02]  /*16710*/  R2UR UR38, R3 ;  /* 0x00000000032672ca */ /* 0x000fe400000e0000 */
[----:B------:R-:W-:Y:S02]  /*16720*/  R2UR UR36, R8 ;  /* 0x00000000082472ca */ /* 0x000fe400000e0000 */
[----:B------:R-:W-:Y:S01]  /*16730*/  R2UR UR37, R9 ;  /* 0x00000000092572ca */ /* 0x000fe200000e0000 */
[----:B------:R-:W-:Y:S02]  /*16740*/  WARPGROUP.DEPBAR.LE gsb0, 0x0 ;  /* 0x00008000000079c5 */ /* 0x000fe40000010000 */
[----:B------:R-:W-:-:S10]  /*16750*/  WARPGROUP.ARRIVE ;  /* 0x00000000000079c5 */ /* 0x000fd40000000000 */
        /* <DEDUP_REMOVED lines=16> */
[----:B------:R-:W-:Y:S01]  /*16860*/  R2UR UR42, R18 ;  /* 0x00000000122a72ca */ /* 0x000fe200000e0000 */
[----:B------:R0:W5:Y:S01]  /*16870*/  LDL.LU R19, [R1+0xe8] ;  /* 0x0000e80001137983 */ /* 0x0001620000300800 */
[C---:B------:R-:W-:Y:S02]  /*16880*/  R2UR UR40, R8.reuse ;  /* 0x00000000082872ca */ /* 0x040fe400000e0000 */
[C---:B------:R-:W-:Y:S01]  /*16890*/  R2UR UR41, R9.reuse ;  /* 0x00000000092972ca */ /* 0x040fe200000e0000 */
[----:B------:R0:W5:Y:S01]  /*168a0*/  LDL.LU R18, [R1+0xe4] ;  /* 0x0000e40001127983 */ /* 0x0001620000300800 */
[C---:B------:R-:W-:Y:S02]  /*168b0*/  R2UR UR44, R8.reuse ;  /* 0x00000000082c72ca */ /* 0x040fe400000e0000 */
[----:B------:R-:W-:Y:S01]  /*168c0*/  R2UR UR45, R9 ;  /* 0x00000000092d72ca */ /* 0x000fe200000e0000 */
[----:B------:R0:W5:Y:S01]  /*168d0*/  LDL.LU R17, [R1+0xe0] ;  /* 0x0000e00001117983 */ /* 0x0001620000300800 */
[----:B------:R-:W-:-:S02]  /*168e0*/  R2UR UR48, R8 ;  /* 0x00000000083072ca */ /* 0x000fc400000e0000 */
[C---:B------:R-:W-:Y:S01]  /*168f0*/  R2UR UR49, R9.reuse ;  /* 0x00000000093172ca */ /* 0x040fe200000e0000 */
[----:B------:R0:W5:Y:S01]  /*16900*/  LDL.LU R16, [R1+0xdc] ;  /* 0x0000dc0001107983 */ /* 0x0001620000300800 */
[----:B------:R-:W-:Y:S02]  /*16910*/  R2UR UR52, R8 ;  /* 0x00000000083472ca */ /* 0x000fe400000e0000 */
[----:B------:R-:W-:Y:S01]  /*16920*/  R2UR UR53, R9 ;  /* 0x00000000093572ca */ /* 0x000fe200000e0000 */
        /* <DEDUP_REMOVED lines=29> */
[----:B------:R0:W5:Y:S01]  /*16b00*/  LDL.LU R2, [R1+0xc8] ;  /* 0x0000c80001027983 */ /* 0x0001620000300800 */
[----:B------:R-:W-:Y:S02]  /*16b10*/  WARPGROUP.DEPBAR.LE gsb0, 0x0 ;  /* 0x00008000000079c5 */ /* 0x000fe40000010000 */
[----:B------:R-:W-:-:S06]  /*16b20*/  WARPGROUP.ARRIVE ;  /* 0x00000000000079c5 */ /* 0x000fcc0000000000 */
[----:B------:R-:W-:Y:S01]  /*16b30*/  QGMMA.64x32x32.F32.E4M3.E4M3 R152, gdesc[UR12], R152, gsb0 ;  /* 0x006000000c9879f3 */ /* 0x000fe20008000898 */
[----:B------:R-:W-:Y:S02]  /*16b40*/  R2UR UR16, R6 ;  /* 0x00000000061072ca */ /* 0x000fe400000e0000 */
[----:B------:R-:W-:Y:S01]  /*16b50*/  R2UR UR17, R7 ;  /* 0x00000000071172ca */ /* 0x000fe200000e0000 */
[----:B------:R-:W-:Y:S02]  /*16b60*/  WARPGROUP.DEPBAR.LE gsb0, 0x0 ;  /* 0x00008000000079c5 */ /* 0x000fe40000010000 */
[----:B------:R-:W-:-:S10]  /*16b70*/  WARPGROUP.ARRIVE ;  /* 0x00000000000079c5 */ /* 0x000fd40000000000 */
        /* <DEDUP_REMOVED lines=17> */
[----:B------:R-:W-:Y:S02]  /*16c90*/  R2UR UR37, R13 ;  /* 0x000000000d2572ca */ /* 0x000fe400000e0000 */
[----:B------:R-:W-:Y:S01]  /*16ca0*/  R2UR UR36, R0 ;  /* 0x00000000002472ca */ /* 0x000fe200000e0000 */
[----:B------:R-:W-:Y:S02]  /*16cb0*/  WARPGROUP.DEPBAR.LE gsb0, 0x0 ;  /* 0x00008000000079c5 */ /* 0x000fe40000010000 */
[----:B0-----:R-:W-:-:S12]  /*16cc0*/  @P1 BRA `(.L_x_6230) ;  /* 0x0000000000281947 */ /* 0x001fd80003800000 */
[----:B------:R-:W-:Y:S05]  /*16cd0*/  @!P0 BRA `(.L_x_6231) ;  /* 0x0000000000048947 */ /* 0x000fea0003800000 */
[----:B------:R-:W-:Y:S01]  /*16ce0*/  BPT.TRAP 0x1 ;  /* 0x000000040000795c */ /* 0x000fe20000300000 */
.L_x_6231:
[----:B-----5:R-:W-:Y:S01]  /*16cf0*/  SHF.L.U32 R0, R12, 0x1f, RZ ;  /* 0x0000001f0c007819 */ /* 0x020fe200000006ff */
[----:B------:R-:W-:-:S04]  /*16d00*/  IMAD R12, R234, 0x8, R16 ;  /* 0x00000008ea0c7824 */ /* 0x000fc800078e0210 */
[----:B------:R0:W1:Y:S01]  /*16d10*/  SYNCS.PHASECHK.TRANS64.TRYWAIT P1, [R12+URZ+0x2e850], R0 ;  /* 0x02e850000c0075a7 */ /* 0x000062000802017f */
[----:B------:R-:W-:Y:S05]  /*16d20*/  @!P0 BRA `(.L_x_6232) ;  /* 0x0000000000048947 */ /* 0x000fea0003800000 */
[----:B------:R-:W-:Y:S01]  /*16d30*/  BPT.TRAP 0x1 ;  /* 0x000000040000795c */ /* 0x000fe20000300000 */
.L_x_6232:
[----:B-1----:R-:W-:Y:S05]  /*16d40*/  @P1 BRA `(.L_x_6230) ;  /* 0x0000000000081947 */ /* 0x002fea0003800000 */
[----:B------:R-:W1:Y:S02]  /*16d50*/  SYNCS.PHASECHK.TRANS64.TRYWAIT P1, [R12+URZ+0x2e850], R0 ;  /* 0x02e850000c0075a7 */ /* 0x000e64000802017f */
[----:B-1----:R-:W-:Y:S05]  /*16d60*/  @!P1 BRA `(.L_x_6233) ;  /* 0x000000d400589947 */ /* 0x002fea0003800000 */
.L_x_6230:
[----:B01---5:R-:W-:Y:S01]  /*16d70*/  VIADD R0, R16, 0x400 ;  /* 0x0000040010007836 */ /* 0x023fe20000000000 */
[----:B------:R-:W-:Y:S05]  /*16d80*/  WARPSYNC.ALL ;  /* 0x0000000000007948 */ /* 0x000fea0003800000 */
[----:B------:R-:W-:Y:S01]  /*16d90*/  SHF.R.U32.HI R0, RZ, 0x4, R0 ;  /* 0x00000004ff007819 */ /* 0x000fe20000011600 */
[----:B------:R-:W-:Y:S01]  /*16da0*/  IMAD.MOV.U32 R13, RZ, RZ, -0x3ffffff0 ;  /* 0xc0000010ff0d7424 */ /* 0x000fe200078e00ff */
[----:B------:R-:W-:Y:S01]  /*16db0*/  WARPGROUP.ARRIVE ;  /* 0x00000000000079c5 */ /* 0x000fe20000000000 */
[----:B------:R-:W-:Y:S02]  /*16dc0*/  MOV R21, 0xc0000010 ;  /* 0xc000001000157802 */ /* 0x000fe40000000f00 */
        /* <DEDUP_REMOVED lines=15> */
[----:B------:R-:W-:Y:S01]  /*16ec0*/  QGMMA.64x128x32.F32.E4M3.E4M3 R24, R224, gdesc[UR4], R24, gsb0 ;  /* 0x01e00004e0187df3 */ /* 0x000fe20008000818 */
[----:B------:R-:W-:Y:S01]  /*16ed0*/  R2UR UR6, R20 ;  /* 0x00000000140672ca */ /* 0x000fe200000e0000 */
[----:B------:R-:W-:Y:S01]  /*16ee0*/  VIADD R20, R12, 0x200 ;  /* 0x000002000c147836 */ /* 0x000fe20000000000 */
[----:B------:R-:W-:Y:S01]  /*16ef0*/  R2UR UR7, R21 ;  /* 0x00000000150772ca */ /* 0x000fe200000e0000 */
[----:B------:R-:W-:Y:S01]  /*16f00*/  IMAD.MOV.U32 R21, RZ, RZ, -0x3ffffff0 ;  /* 0xc0000010ff157424 */ /* 0x000fe200078e00ff */
        /* <DEDUP_REMOVED lines=76> */
[----:B------:R-:W-:Y:S01]  /*173d0*/  R2UR UR6, R20 ;  /* 0x00000000140672ca */ /* 0x000fe200000e0000 */
[----:B------:R-:W-:Y:S01]  /*173e0*/  VIADD R20, R12, 0x300 ;  /* 0x000003000c147836 */ /* 0x000fe20000000000 */
[----:B------:R-:W-:Y:S01]  /*173f0*/  R2UR UR7, R21 ;  /* 0x00000000150772ca */ /* 0x000fe200000e0000 */
[----:B------:R-:W-:Y:S01]  /*17400*/  IMAD.MOV.U32 R21, RZ, RZ, -0x3ffffff0 ;  /* 0xc0000010ff157424 */ /* 0x000fe200078e00ff */
        /* <DEDUP_REMOVED lines=30> */
[----:B0-----:R-:W-:Y:S02]  /*175f0*/  LOP3.LUT R227, R227, 0x7f, RZ, 0xc0, !PT ;  /* 0x0000007fe3e37812 */ /* 0x001fe400078ec0ff */
[----:B------:R-:W-:-:S02]  /*17600*/  FMNMX.FTZ R13, R103, R13, !PT ;  /* 0x0000000d670d7209 */ /* 0x000fc40007810000 */
[----:B------:R-:W-:Y:S02]  /*17610*/  ISETP.NE.AND P1, PT, R227, RZ, PT ;  /* 0x000000ffe300720c */ /* 0x000fe40003f25270 */
[----:B------:R-:W0:Y:S02]  /*17620*/  S2R R227, SR_TID.X ;  /* 0x0000000000e37919 */ /* 0x000e240000002100 */
[----:B0-----:R-:W-:Y:S01]  /*17630*/  SHF.R.U32.HI R227, RZ, 0x7, R227 ;  /* 0x00000007ffe37819 */ /* 0x001fe200000116e3 */
        /* <DEDUP_REMOVED lines=10> */
[----:B------:R-:W-:Y:S02]  /*176e0*/  R2UR UR6, R20 ;  /* 0x00000000140672ca */ /* 0x000fe400000e0000 */
[----:B------:R-:W-:Y:S01]  /*176f0*/  R2UR UR7, R21 ;  /* 0x00000000150772ca */ /* 0x000fe200000e0000 */
[----:B------:R-:W0:Y:S04]  /*17700*/  SHFL.BFLY PT, R20, R13, 0x2, 0x1f ;  /* 0x0c401f000d147f89 */ /* 0x000e2800000e0000 */
[----:B------:R-:W1:Y:S01]  /*17710*/  SHFL.BFLY PT, R21, R0, 0x2, 0x1f ;  /* 0x0c401f0000157f89 */ /* 0x000e6200000e0000 */
[----:B0-----:R-:W-:Y:S02]  /*17720*/  FMNMX.FTZ R13, R13, R20, !PT ;  /* 0x000000140d0d7209 */ /* 0x001fe40007810000 */
[----:B------:R-:W-:-:S02]  /*17730*/  IADD3 R20, R12, 0x500, RZ ;  /* 0x000005000c147810 */ /* 0x000fc40007ffe0ff */
[----:B-1----:R-:W-:Y:S01]  /*17740*/  FMNMX.FTZ R0, R0, R21, !PT ;  /* 0x0000001500007209 */ /* 0x002fe20007810000 */
[----:B------:R-:W0:Y:S01]  /*17750*/  SHFL.BFLY PT, R200, R13, 0x1, 0x1f ;  /* 0x0c201f000dc87f89 */ /* 0x000e2200000e0000 */
[----:B------:R-:W-:-:S03]  /*17760*/  IMAD.MOV.U32 R21, RZ, RZ, -0x3ffffff0 ;  /* 0xc0000010ff157424 */ /* 0x000fc600078e00ff */
[----:B------:R-:W1:Y:S01]  /*17770*/  SHFL.BFLY PT, R201, R0, 0x1, 0x1f ;  /* 0x0c201f0000c97f89 */ /* 0x000e6200000e0000 */
[----:B0-----:R-:W-:Y:S02]  /*17780*/  FMNMX.FTZ R13, R13, R200, !PT ;  /* 0x000000c80d0d7209 */ /* 0x001fe40007810000 */
[----:B-1----:R-:W-:-:S03]  /*17790*/  FMNMX.FTZ R0, R0, R201, !PT ;  /* 0x000000c900007209 */ /* 0x002fc60007810000 */
[----:B------:R-:W-:Y:S02]  /*177a0*/  FADD.FTZ R14, -R13, R14 ;  /* 0x0000000e0d0e7221 */ /* 0x000fe40000010100 */
[----:B------:R-:W-:-:S02]  /*177b0*/  FADD.FTZ R3, -R0, R3 ;  /* 0x0000000300037221 */ /* 0x000fc40000010100 */
[C---:B------:R-:W-:Y:S02]  /*177c0*/  FMUL.FTZ R14, R2.reuse, R14 ;  /* 0x0000000e020e7220 */ /* 0x040fe40000410000 */
[----:B------:R-:W-:-:S04]  /*177d0*/  FMUL.FTZ R3, R2, R3 ;  /* 0x0000000302037220 */ /* 0x000fc80000410000 */
[----:B------:R-:W-:Y:S08]  /*177e0*/  MUFU.EX2 R14, R14 ;  /* 0x0000000e000e7308 */ /* 0x000ff00000000800 */
[----:B------:R-:W-:Y:S01]  /*177f0*/  MUFU.EX2 R3, R3 ;  /* 0x0000000300037308 */ /* 0x000fe20000000800 */
[----:B------:R-:W-:Y:S02]  /*17800*/  WARPGROUP.DEPBAR.LE gsb0, 0x0 ;  /* 0x00008000000079c5 */ /* 0x000fe40000010000 */
[----:B------:R-:W-:-:S06]  /*17810*/  WARPGROUP.ARRIVE ;  /* 0x00000000000079c5 */ /* 0x000fcc0000000000 */
[----:B------:R-:W-:Y:S01]  /*17820*/  QGMMA.64x128x32.F32.E4M3.E4M3 R24, R208, gdesc[UR4], R24, gsb0 ;  /* 0x01e00004d0187df3 */ /* 0x000fe20008000818 */
[----:B------:R-:W-:Y:S01]  /*17830*/  R2UR UR7, R21 ;  /* 0x00000000150772ca */ /* 0x000fe200000e0000 */
[----:B------:R-:W-:Y:S01]  /*17840*/  FFMA.FTZ R21, R2, R0, -8 ;  /* 0xc100000002157423 */ /* 0x000fe20000010000 */
[----:B------:R-:W-:-:S03]  /*17850*/  R2UR UR6, R20 ;  /* 0x00000000140672ca */ /* 0x000fc600000e0000 */
        /* <DEDUP_REMOVED lines=56> */
[----:B------:R-:W-:Y:S01]  /*17be0*/  FFMA.FTZ R101, R2, R13, -8 ;  /* 0xc100000002657423 */ /* 0x000fe2000001000d */
[----:B------:R-:W0:Y:S01]  /*17bf0*/  MUFU.EX2 R20, R20 ;  /* 0x0000001400147308 */ /* 0x000e220000000800 */
[----:B------:R-:W-:-:S02]  /*17c00*/  VIADD R88, R12, 0x600 ;  /* 0x000006000c587836 */ /* 0x000fc40000000000 */
[C-C-:B------:R-:W-:Y:S01]  /*17c10*/  FFMA.FTZ R186, R2.reuse, R186, -R101.reuse ;  /* 0x000000ba02ba7223 */ /* 0x140fe20000010865 */
[----:B------:R-:W-:-:S01]  /*17c20*/  FFMA.FTZ R187, R2, R187, -R101 ;  /* 0x000000bb02bb7223 */ /* 0x000fc20000010865 */
[C-C-:B------:R-:W-:Y:S01]  /*17c30*/  FFMA.FTZ R190, R2.reuse, R190, -R101.reuse ;  /* 0x000000be02be7223 */ /* 0x140fe20000010865 */
[----:B------:R-:W-:-:S01]  /*17c40*/  FFMA.FTZ R191, R2, R191, -R101 ;  /* 0x000000bf02bf7223 */ /* 0x000fc20000010865 */
[C-C-:B------:R-:W-:Y:S01]  /*17c50*/  FFMA.FTZ R194, R2.reuse, R194, -R101.reuse ;  /* 0x000000c202c27223 */ /* 0x140fe20000010865 */
[----:B------:R-:W1:Y:S01]  /*17c60*/  MUFU.EX2 R184, R184 ;  /* 0x000000b800b87308 */ /* 0x000e620000000800 */
        /* <DEDUP_REMOVED lines=19> */
[C-C-:B------:R-:W-:Y:S01]  /*17da0*/  FFMA.FTZ R162, R2.reuse, R162, -R101.reuse ;  /* 0x000000a202a27223 */ /* 0x140fe20000010865 */
[----:B------:R-:W-:-:S01]  /*17db0*/  FFMA.FTZ R163, R2, R163, -R101 ;  /* 0x000000a302a37223 */ /* 0x000fc20000010865 */
[C-C-:B------:R-:W-:Y:S01]  /*17dc0*/  FFMA.FTZ R166, R2.reuse, R166, -R101.reuse ;  /* 0x000000a602a67223 */ /* 0x140fe20000010865 */
[----:B------:R-:W-:-:S01]  /*17dd0*/  FFMA.FTZ R167, R2, R167, -R101 ;  /* 0x000000a702a77223 */ /* 0x000fc20000010865 */
[----:B------:R-:W1:Y:S01]  /*17de0*/  MUFU.EX2 R185, R185 ;  /* 0x000000b900b97308 */ /* 0x000e620000000800 */
        /* <DEDUP_REMOVED lines=8> */
[----:B0-----:R-:W-:-:S01]  /*17e70*/  FADD.FTZ R232, R187, R232 ;  /* 0x000000e8bbe87221 */ /* 0x001fc20000010000 */
[----:B------:R-:W-:Y:S01]  /*17e80*/  FFMA.FTZ R150, R2, R150, -R101 ;  /* 0x0000009602967223 */ /* 0x000fe20000010865 */
[----:B------:R-:W-:-:S02]  /*17e90*/  IMAD.MOV.U32 R89, RZ, RZ, -0x3ffffff0 ;  /* 0xc0000010ff597424 */ /* 0x000fc400078e00ff */
        /* <DEDUP_REMOVED lines=13> */
[----:B--2---:R-:W-:-:S01]  /*17f70*/  FADD.FTZ R232, R190, R232 ;  /* 0x000000e8bee87221 */ /* 0x004fc20000010000 */
        /* <DEDUP_REMOVED lines=8> */
[----:B------:R-:W-:-:S04]  /*18000*/  @!P1 IMAD R114, R235, 0x8, R16 ;  /* 0x00000008eb729824 */ /* 0x000fc800078e0210 */
[----:B------:R-:W-:Y:S02]  /*18010*/  @!P1 VIADD R114, R114, 0x2e840 ;  /* 0x0002e84072729836 */ /* 0x000fe40000000000 */
[----:B------:R-:W0:Y:S01]  /*18020*/  MUFU.EX2 R194, R194 ;  /* 0x000000c200c27308 */ /* 0x000e220000000800 */
[----:B-1----:R-:W-:-:S02]  /*18030*/  FADD.FTZ R232, R191, R232 ;  /* 0x000000e8bfe87221 */ /* 0x002fc40000010000 */
[----:B------:R-:W-:Y:S01]  /*18040*/  @!P1 PRMT R114, RZ, 0x654, R114 ;  /* 0x00000654ff729816 */ /* 0x000fe20000000072 */
[----:B------:R-:W-:-:S04]  /*18050*/  WARPGROUP.DEPBAR.LE gsb0, 0x0 ;  /* 0x00008000000079c5 */ /* 0x000fc80000010000 */
[----:B------:R-:W1:Y:S01]  /*18060*/  MUFU.EX2 R192, R192 ;  /* 0x000000c000c07308 */ /* 0x000e620000000800 */
[----:B------:R-:W-:Y:S01]  /*18070*/  WARPGROUP.ARRIVE ;  /* 0x00000000000079c5 */ /* 0x000fe20000000000 */
[----:B--2---:R-:W-:-:S05]  /*18080*/  FADD.FTZ R15, R189, R15 ;  /* 0x0000000fbd0f7221 */ /* 0x004fca0000010000 */
[----:B------:R-:W-:Y:S01]  /*18090*/  QGMMA.64x128x32.F32.E4M3.E4M3 R24, R212, gdesc[UR4], R24, gsb0 ;  /* 0x01e00004d4187df3 */ /* 0x000fe20008000818 */
[----:B------:R-:W2:Y:S01]  /*180a0*/  MUFU.EX2 R195, R195 ;  /* 0x000000c300c37308 */ /* 0x000ea20000000800 */
[----:B0-----:R-:W-:-:S01]  /*180b0*/  FADD.FTZ R232, R194, R232 ;  /* 0x000000e8c2e87221 */ /* 0x001fc20000010000 */
[----:B------:R-:W-:Y:S01]  /*180c0*/  R2UR UR6, R88 ;  /* 0x00000000580672ca */ /* 0x000fe200000e0000 */
[----:B------:R-:W-:-:S01]  /*180d0*/  FFMA.FTZ R88, R2, R118, -R101 ;  /* 0x0000007602587223 */ /* 0x000fc20000010865 */
[----:B------:R-:W-:Y:S01]  /*180e0*/  R2UR UR7, R89 ;  /* 0x00000000590772ca */ /* 0x000fe200000e0000 */
        /* <DEDUP_REMOVED lines=9> */
[----:B------:R-:W-:-:S02]  /*18180*/  FFMA.FTZ R101, R2, R103, -R101 ;  /* 0x0000006702657223 */ /* 0x000fc40000010865 */
        /* <DEDUP_REMOVED lines=36> */
[----:B------:R-:W-:Y:S06]  /*183d0*/  QGMMA.64x128x32.F32.E4M3.E4M3 R24, R216, gdesc[UR4], R24, gsb0 ;  /* 0x01e00004d8187df3 */ /* 0x000fec0008000818 */
        /* <DEDUP_REMOVED lines=36> */
[----:B------:R-:W-:-:S06]  /*18620*/  WARPGROUP.DEPBAR.LE gsb0, 0x0 ;  /* 0x00008000000079c5 */ /* 0x000fcc0000010000 */
        /* <DEDUP_REMOVED lines=127> */
[----:B------:R-:W1:Y:S01]  /*18e20*/  MUFU.EX2 R21, R21 ;  /* 0x0000001500157308 */ /* 0x000e620000000800 */
[----:B----4-:R-:W-:-:S07]  /*18e30*/  FADD.FTZ R102, R100, R102 ;  /* 0x0000006664667221 */ /* 0x010fce0000010000 */
[----:B------:R-:W0:Y:S01]  /*18e40*/  MUFU.EX2 R101, R101 ;  /* 0x0000006500657308 */ /* 0x000e220000000800 */
[----:B---3--:R-:W-:-:S01]  /*18e50*/  FADD.FTZ R103, R99, R103 ;  /* 0x0000006763677221 */ /* 0x008fc20000010000 */
[----:B-1----:R-:W-:-:S03]  /*18e60*/  FADD.FTZ R15, R21, R102 ;  /* 0x00000066150f7221 */ /* 0x002fc60000010000 */
[----:B0-----:R-:W-:Y:S01]  /*18e70*/  FADD.FTZ R232, R101, R103 ;  /* 0x0000006765e87221 */ /* 0x001fe20000010000 */
[----:B--2---:R-:W-:Y:S06]  /*18e80*/  @!P0 BRA `(.L_x_6234) ;  /* 0x0000000000048947 */ /* 0x004fec0003800000 */
[----:B------:R-:W-:Y:S01]  /*18e90*/  BPT.TRAP 0x1 ;  /* 0x000000040000795c */ /* 0x000fe20000300000 */
.L_x_6234:
[----:B------:R-:W2:Y:S01]  /*18ea0*/  LDL R102, [R1+0x80] ;  /* 0x0000800001667983 */ /* 0x000ea20000100800 */
[----:B------:R-:W-:Y:S01]  /*18eb0*/  ISETP.GT.AND P1, PT, R233, RZ, PT ;  /* 0x000000ffe900720c */ /* 0x000fe20003f24270 */
        /* <DEDUP_REMOVED lines=60> */
[----:B------:R-:W-:Y:S01]  /*19280*/  FMUL.FTZ R84, R84, R3 ;  /* 0x0000000354547220 */ /* 0x000fe20000410000 */
[----:B------:R-:W-:Y:S01]  /*19290*/  F2FP.SATFINITE.E4M3.F32.PACK_AB_MERGE_C R216, R200, R197, R92 ;  /* 0x000000c5c8d8723e */ /* 0x000fe2000480705c */
        /* <DEDUP_REMOVED lines=62> */
[----:B------:R-:W-:Y:S02]  /*19680*/  MOV R200, R156 ;  /* 0x0000009c00c87202 */ /* 0x000fe40000000f00 */
[----:B--2---:R-:W-:Y:S01]  /*19690*/  R2UR UR4, R102 ;  /* 0x00000000660472ca */ /* 0x004fe200000e0000 */
[----:B------:R-:W-:Y:S02]  /*196a0*/  IMAD R102, R234, 0x8, R16 ;  /* 0x00000008ea667824 */ /* 0x000fe400078e0210 */
[----:B------:R-:W-:-:S03]  /*196b0*/  IMAD.MOV.U32 R234, RZ, RZ, R235 ;  /* 0x000000ffffea7224 */ /* 0x000fc600078e00eb */
[----:B------:R-:W-:-:S07]  /*196c0*/  IADD3 R102, R102, 0x2e860, RZ ;  /* 0x0002e86066667810 */ /* 0x000fce0007ffe0ff */
[----:B------:R-:W-:-:S05]  /*196d0*/  IMAD.U32 R103, RZ, RZ, UR4 ;  /* 0x00000004ff677e24 */ /* 0x000fca000f8e00ff */
[----:B------:R-:W-:-:S04]  /*196e0*/  PRMT R102, R103, 0x654, R102 ;  /* 0x0000065467667816 */ /* 0x000fc80000000066 */
[----:B------:R0:W-:Y:S01]  /*196f0*/  SYNCS.ARRIVE.TRANS64.RED.A1T0 RZ, [R102+URZ], RZ ;  /* 0x000000ff66ff79a7 */ /* 0x0001e2000810043f */
[----:B------:R-:W-:Y:S05]  /*19700*/  @P1 BRA `(.L_x_6235) ;  /* 0xffffffbc00e41947 */ /* 0x000fea000383ffff */
[----:B------:R-:W-:-:S07]  /*19710*/  IMAD.MOV.U32 R234, RZ, RZ, R235 ;  /* 0x000000ffffea7224 */ /* 0x000fce00078e00eb */
.L_x_6224:
[----:B------:R-:W-:Y:S05]  /*19720*/  WARPSYNC.ALL ;  /* 0x0000000000007948 */ /* 0x000fea0003800000 */
[----:B------:R-:W-:Y:S06]  /*19730*/  BAR.ARV 0x8, 0x180 ;  /* 0x0206000000007b1d */ /* 0x000fec0000002000 */
[----:B------:R-:W-:Y:S05]  /*19740*/  @!P0 BRA `(.L_x_6236) ;  /* 0x0000000000048947 */ /* 0x000fea0003800000 */
[----:B------:R-:W-:Y:S01]  /*19750*/  BPT.TRAP 0x1 ;  /* 0x000000040000795c */ /* 0x000fe20000300000 */
.L_x_6236:
[----:B------:R-:W-:Y:S01]  /*19760*/  IMAD R12, R234, 0x8, R16 ;  /* 0x00000008ea0c7824 */ /* 0x000fe200078e0210 */
[----:B------:R-:W-:-:S04]  /*19770*/  SHF.L.U32 R3, R236, 0x1f, RZ ;  /* 0x0000001fec037819 */ /* 0x000fc800000006ff */
[----:B------:R1:W2:Y:S01]  /*19780*/  SYNCS.PHASECHK.TRANS64.TRYWAIT P1, [R12+URZ+0x2e850], R3 ;  /* 0x02e850030c0075a7 */ /* 0x0002a2000802017f */
[----:B------:R-:W-:Y:S05]  /*19790*/  @!P0 BRA `(.L_x_6237) ;  /* 0x0000000000048947 */ /* 0x000fea0003800000 */
[----:B------:R-:W-:Y:S01]  /*197a0*/  BPT.TRAP 0x1 ;  /* 0x000000040000795c */ /* 0x000fe20000300000 */
.L_x_6237:
[----:B------:R-:W-:-:S05]  /*197b0*/  VIADD R16, R16, 0x400 ;  /* 0x0000040010107836 */ /* 0x000fca0000000000 */
[----:B------:R-:W-:-:S04]  /*197c0*/  SHF.R.U32.HI R16, RZ, 0x4, R16 ;  /* 0x00000004ff107819 */ /* 0x000fc80000011610 */
[----:B------:R-:W-:-:S04]  /*197d0*/  LOP3.LUT R16, R16, 0x3fff, RZ, 0xc0, !PT ;  /* 0x00003fff10107812 */ /* 0x000fc800078ec0ff */
[----:B------:R-:W-:Y:S01]  /*197e0*/  LOP3.LUT R5, R16, 0x10000, RZ, 0xfc, !PT ;  /* 0x0001000010057812 */ /* 0x000fe200078efcff */
[----:B--2---:R-:W-:Y:S06]  /*197f0*/  @P1 BRA `(.L_x_6238) ;  /* 0x0000000000081947 */ /* 0x004fec0003800000 */
[----:B------:R-:W2:Y:S02]  /*19800*/  SYNCS.PHASECHK.TRANS64.TRYWAIT P1, [R12+URZ+0x2e850], R3 ;  /* 0x02e850030c0075a7 */ /* 0x000ea4000802017f */
[----:B--2---:R-:W-:Y:S05]  /*19810*/  @!P1 BRA `(.L_x_6239) ;  /* 0x000000a800c09947 */ /* 0x004fea0003800000 */
.L_x_6238:
[----:B------:R-:W-:Y:S01]  /*19820*/  IMAD R4, R234, 0x700, R5 ;  /* 0x00000700ea047824 */ /* 0x000fe200078e0205 */
[----:B------:R-:W3:Y:S01]  /*19830*/  LDL R20, [R1+0x98] ;  /* 0x0000980001147983 */ /* 0x000ee20000100800 */
[----:B------:R-:W-:Y:S01]  /*19840*/  IMAD.MOV.U32 R5, RZ, RZ, -0x3ffffff0 ;  /* 0xc0000010ff057424 */ /* 0x000fe200078e00ff */
[----:B------:R-:W-:Y:S05]  /*19850*/  WARPSYNC.ALL ;  /* 0x0000000000007948 */ /* 0x000fea0003800000 */
[C---:B------:R-:W-:Y:S01]  /*19860*/  R2UR UR6, R4.reuse ;  /* 0x00000000040672ca */ /* 0x040fe200000e0000 */
[----:B------:R-:W-:Y:S01]  /*19870*/  VIADD R6, R4, 0x100 ;  /* 0x0000010004067836 */ /* 0x000fe20000000000 */
[----:B------:R-:W-:Y:S01]  /*19880*/  R2UR UR7, R5 ;  /* 0x00000000050772ca */ /* 0x000fe200000e0000 */
[----:B------:R-:W-:Y:S01]  /*19890*/  WARPGROUP.ARRIVE ;  /* 0x00000000000079c5 */ /* 0x000fe20000000000 */
[----:B------:R-:W-:Y:S01]  /*198a0*/  IMAD.MOV.U32 R7, RZ, RZ, -0x3ffffff0 ;  /* 0xc0000010ff077424 */ /* 0x000fe200078e00ff */
[----:B------:R-:W1:Y:S01]  /*198b0*/  LDL R16, [R1+0x84] ;  /* 0x0000840001107983 */ /* 0x000e620000100800 */
[----:B------:R-:W-:-:S03]  /*198c0*/  ULDC.64 UR4, c[0x0][0x9a0] ;  /* 0x0002680000047ab9 */ /* 0x000fc60000000a00 */
[----:B------:R-:W4:Y:S01]  /*198d0*/  LDL.LU R14, [R1+0x58] ;  /* 0x00005800010e7983 */ /* 0x000f220000300800 */
[----:B------:R-:W-:-:S04]  /*198e0*/  ISETP.NE.U32.AND P1, PT, RZ, UR4, PT ;  /* 0x00000004ff007c0c */ /* 0x000fc8000bf25070 */
[----:B------:R-:W-:Y:S01]  /*198f0*/  ISETP.NE.AND.EX P1, PT, RZ, UR5, PT, P1 ;  /* 0x00000005ff007c0c */ /* 0x000fe2000bf25310 */
[----:B------:R-:W-:Y:S01]  /*19900*/  QGMMA.64x128x32.F32.E4M3.E4M3 R24, R224, gdesc[UR4], R24, gsb0 ;  /* 0x01e00004e0187df3 */ /* 0x000fe20008000818 */
[----:B------:R-:W-:Y:S02]  /*19910*/  R2UR UR6, R6 ;  /* 0x00000000060672ca */ /* 0x000fe400000e0000 */
[----:B------:R-:W-:Y:S01]  /*19920*/  R2UR UR7, R7 ;  /* 0x00000000070772ca */ /* 0x000fe200000e0000 */
[----:B------:R-:W-:Y:S01]  /*19930*/  IMAD.MOV.U32 R7, RZ, RZ, -0x3ffffff0 ;  /* 0xc0000010ff077424 */ /* 0x000fe200078e00ff */
[----:B------:R-:W-:-:S07]  /*19940*/  IADD3 R6, R4, 0x200, RZ ;  /* 0x0000020004067810 */ /* 0x000fce0007ffe0ff */
[----:B------:R-:W3:Y:S08]  /*19950*/  @P1 LDC.64 R8, c[0x0][0x9c8] ;  /* 0x00027200ff081b82 */ /* 0x000ef00000000a00 */
[----:B------:R-:W5:Y:S01]  /*19960*/  @P1 LDC.64 R10, c[0x0][0x9d0] ;  /* 0x00027400ff0a1b82 */ /* 0x000f620000000a00 */
        /* <DEDUP_REMOVED lines=8> */
[----:B------:R-:W-:Y:S01]  /*199f0*/  WARPGROUP.ARRIVE ;  /* 0x00000000000079c5 */ /* 0x000fe20000000000 */
[----:B----4-:R-:W-:-:S08]  /*19a00*/  @P1 SHF.R.S32.HI R5, RZ, 0x1f, R14 ;  /* 0x0000001fff051819 */ /* 0x010fd0000001140e */
[----:B------:R-:W-:Y:S01]  /*19a10*/  QGMMA.64x128x32.F32.E4M3.E4M3 R24, R200, gdesc[UR4], R24, gsb0 ;  /* 0x01e00004c8187df3 */ /* 0x000fe20008000818 */
[----:B------:R-:W-:Y:S01]  /*19a20*/  R2UR UR6, R6 ;  /* 0x00000000060672ca */ /* 0x000fe200000e0000 */
[----:B---3--:R-:W-:Y:S01]  /*19a30*/  @P1 IMAD R6, R20, R8, RZ ;  /* 0x0000000814061224 */ /* 0x008fe200078e02ff */
[----:B------:R-:W-:-:S03]  /*19a40*/  R2UR UR7, R7 ;  /* 0x00000000070772ca */ /* 0x000fc600000e0000 */
[C---:B-12---:R-:W-:Y:S02]  /*19a50*/  @P1 IMAD R3, R16.reuse, R9, R6 ;  /* 0x0000000910031224 */ /* 0x046fe400078e0206 */
[----:B------:R-:W-:-:S04]  /*19a60*/  @P1 IMAD.WIDE.U32 R6, R16, R8, RZ ;  /* 0x0000000810061225 */ /* 0x000fc800078e00ff */
[-C--:B-----5:R-:W-:Y:S02]  /*19a70*/  @P1 IMAD R8, R5, R10.reuse, RZ ;  /* 0x0000000a05081224 */ /* 0x0a0fe400078e02ff */
[----:B------:R-:W-:Y:S02]  /*19a80*/  @P1 IMAD.IADD R7, R7, 0x1, R3 ;  /* 0x0000000107071824 */ /* 0x000fe400078e0203 */
[C---:B------:R-:W-:Y:S02]  /*19a90*/  @P1 IMAD R3, R14.reuse, R11, R8 ;  /* 0x0000000b0e031224 */ /* 0x040fe400078e0208 */
[----:B------:R-:W-:-:S04]  /*19aa0*/  @P1 IMAD.WIDE.U32 R6, R14, R10, R6 ;  /* 0x0000000a0e061225 */ /* 0x000fc800078e0006 */
[----:B------:R-:W-:Y:S01]  /*19ab0*/  VIADD R10, R4, 0x400 ;  /* 0x00000400040a7836 */ /* 0x000fe20000000000 */
[----:B------:R-:W-:Y:S01]  /*19ac0*/  @P1 LEA R8, P2, R6, UR4, 0x2 ;  /* 0x0000000406081c11 */ /* 0x000fe2000f8410ff */
[----:B------:R-:W-:Y:S02]  /*19ad0*/  IMAD.MOV.U32 R11, RZ, RZ, -0x3ffffff0 ;  /* 0xc0000010ff0b7424 */ /* 0x000fe400078e00ff */
[----:B------:R-:W-:-:S05]  /*19ae0*/  @P1 IMAD.IADD R3, R7, 0x1, R3 ;  /* 0x0000000107031824 */ /* 0x000fca00078e0203 */
[----:B------:R-:W-:Y:S02]  /*19af0*/  @P1 LEA.HI.X R9, R6, UR5, R3, 0x2, P2 ;  /* 0x0000000506091c11 */ /* 0x000fe400090f1403 */
[----:B------:R-:W-:-:S06]  /*19b00*/  MOV R3, 0x3f800000 ;  /* 0x3f80000000037802 */ /* 0x000fcc0000000f00 */
[----:B------:R1:W2:Y:S01]  /*19b10*/  @P1 LDG.E R3, desc[UR60][R8.64] ;  /* 0x0000003c08031981 */ /* 0x0002a2000c1e1900 */
[----:B------:R-:W-:Y:S02]  /*19b20*/  WARPGROUP.DEPBAR.LE gsb0, 0x0 ;  /* 0x00008000000079c5 */ /* 0x000fe40000010000 */
[----:B------:R-:W-:-:S06]  /*19b30*/  WARPGROUP.ARRIVE ;  /* 0x00000000000079c5 */ /* 0x000fcc0000000000 */
[----:B------:R-:W-:Y:S01]  /*19b40*/  QGMMA.64x128x32.F32.E4M3.E4M3 R24, R204, gdesc[UR4], R24, gsb0 ;  /* 0x01e00004cc187df3 */ /* 0x000fe20008000818 */
[----:B------:R-:W-:Y:S02]  /*19b50*/  R2UR UR6, R10 ;  /* 0x000000000a0672ca */ /* 0x000fe400000e0000 */
[----:B------:R-:W-:Y:S01]  /*19b60*/  R2UR UR7, R11 ;  /* 0x000000000b0772ca */ /* 0x000fe200000e0000 */
[----:B------:R-:W-:Y:S02]  /*19b70*/  VIADD R6, R4, 0x500 ;  /* 0x0000050004067836 */ /* 0x000fe40000000000 */
[----:B------:R-:W-:Y:S01]  /*19b80*/  IMAD.MOV.U32 R7, RZ, RZ, -0x3ffffff0 ;  /* 0xc0000010ff077424 */ /* 0x000fe200078e00ff */
[----:B------:R-:W-:Y:S02]  /*19b90*/  WARPGROUP.DEPBAR.LE gsb0, 0x0 ;  /* 0x00008000000079c5 */ /* 0x000fe40000010000 */
[----:B------:R-:W-:-:S07]  /*19ba0*/  WARPGROUP.ARRIVE ;  /* 0x00000000000079c5 */ /* 0x000fce0000000000 */
[----:B------:R-:W-:Y:S01]  /*19bb0*/  QGMMA.64x128x32.F32.E4M3.E4M3 R24, R208, gdesc[UR4], R24, gsb0 ;  /* 0x01e00004d0187df3 */ /* 0x000fe20008000818 */
[----:B------:R-:W-:Y:S02]  /*19bc0*/  R2UR UR6, R6 ;  /* 0x00000000060672ca */ /* 0x000fe400000e0000 */
[----:B------:R-:W-:Y:S01]  /*19bd0*/  R2UR UR7, R7 ;  /* 0x00000000070772ca */ /* 0x000fe200000e0000 */
[----:B------:R-:W-:Y:S02]  /*19be0*/  VIADD R4, R4, 0x600 ;  /* 0x0000060004047836 */ /* 0x000fe40000000000 */
[----:B------:R-:W-:Y:S01]  /*19bf0*/  IMAD.MOV.U32 R5, RZ, RZ, -0x3ffffff0 ;  /* 0xc0000010ff057424 */ /* 0x000fe200078e00ff */
[----:B------:R-:W3:Y:S04]  /*19c00*/  SHFL.BFLY PT, R6, R15, 0x2, 0x1f ;  /* 0x0c401f000f067f89 */ /* 0x000ee800000e0000 */
[----:B------:R-:W4:Y:S01]  /*19c10*/  SHFL.BFLY PT, R7, R232, 0x2, 0x1f ;  /* 0x0c401f00e8077f89 */ /* 0x000f2200000e0000 */
[----:B------:R-:W-:-:S02]  /*19c20*/  WARPGROUP.DEPBAR.LE gsb0, 0x0 ;  /* 0x00008000000079c5 */ /* 0x000fc40000010000 */
[----:B------:R-:W-:-:S06]  /*19c30*/  WARPGROUP.ARRIVE ;  /* 0x00000000000079c5 */ /* 0x000fcc0000000000 */
[----:B------:R-:W-:Y:S01]  /*19c40*/  QGMMA.64x128x32.F32.E4M3.E4M3 R24, R212, gdesc[UR4], R24, gsb0 ;  /* 0x01e00004d4187df3 */ /* 0x000fe20008000818 */
[----:B------:R-:W-:Y:S02]  /*19c50*/  R2UR UR6, R4 ;  /* 0x00000000040672ca */ /* 0x000fe400000e0000 */
[----:B------:R-:W-:Y:S01]  /*19c60*/  R2UR UR7, R5 ;  /* 0x00000000050772ca */ /* 0x000fe200000e0000 */
[----:B---3--:R-:W-:-:S01]  /*19c70*/  FADD.FTZ R6, R6, R15 ;  /* 0x0000000f06067221 */ /* 0x008fc20000010000 */
[----:B----4-:R-:W-:-:S04]  /*19c80*/  FADD.FTZ R7, R7, R232 ;  /* 0x000000e807077221 */ /* 0x010fc80000010000 */
[----:B------:R-:W1:Y:S04]  /*19c90*/  SHFL.BFLY PT, R5, R6, 0x1, 0x1f ;  /* 0x0c201f0006057f89 */ /* 0x000e6800000e0000 */
[----:B------:R-:W3:Y:S01]  /*19ca0*/  SHFL.BFLY PT, R4, R7, 0x1, 0x1f ;  /* 0x0c201f0007047f89 */ /* 0x000ee200000e0000 */
[----:B-1----:R-:W-:-:S01]  /*19cb0*/  FADD.FTZ R9, R6, R5 ;  /* 0x0000000506097221 */ /* 0x002fc20000010000 */
[----:B---3--:R-:W-:-:S04]  /*19cc0*/  FADD.FTZ R10, R7, R4 ;  /* 0x00000004070a7221 */ /* 0x008fc80000010000 */
[C---:B------:R-:W-:Y:S01]  /*19cd0*/  FSETP.NE.FTZ.AND P1, PT, R9.reuse, RZ, PT ;  /* 0x000000ff0900720b */ /* 0x040fe20003f35000 */
[----:B------:R-:W-:Y:S01]  /*19ce0*/  FMUL.FTZ R11, R9, 0.00390625 ;  /* 0x3b800000090b7820 */ /* 0x000fe20000410000 */
[----:B------:R-:W-:Y:S01]  /*19cf0*/  FMUL.FTZ R14, R10, 0.00390625 ;  /* 0x3b8000000a0e7820 */ /* 0x000fe20000410000 */
[----:B------:R-:W-:-:S03]  /*19d00*/  IMAD.MOV.U32 R4, RZ, RZ, RZ ;  /* 0x000000ffff047224 */ /* 0x000fc600078e00ff */
[----:B------:R-:W-:Y:S02]  /*19d10*/  FSETP.NE.FTZ.AND P2, PT, R11, RZ, PT ;  /* 0x000000ff0b00720b */ /* 0x000fe40003f55000 */
[----:B------:R-:W-:-:S05]  /*19d20*/  FSETP.NE.FTZ.AND P3, PT, R14, RZ, PT ;  /* 0x000000ff0e00720b */ /* 0x000fca0003f75000 */
[----:B------:R-:W-:Y:S01]  /*19d30*/  @P1 MUFU.RCP R4, R9 ;  /* 0x0000000900041308 */ /* 0x000fe20000001000 */
[----:B------:R-:W-:Y:S02]  /*19d40*/  FSETP.NE.FTZ.AND P1, PT, R10, RZ, PT ;  /* 0x000000ff0a00720b */ /* 0x000fe40003f35000 */
[----:B------:R-:W-:Y:S01]  /*19d50*/  MOV R8, RZ ;  /* 0x000000ff00087202 */ /* 0x000fe20000000f00 */
[----:B------:R-:W-:Y:S02]  /*19d60*/  WARPGROUP.DEPBAR.LE gsb0, 0x0 ;  /* 0x00008000000079c5 */ /* 0x000fe40000010000 */
[----:B------:R-:W-:-:S06]  /*19d70*/  WARPGROUP.ARRIVE ;  /* 0x00000000000079c5 */ /* 0x000fcc0000000000 */
[----:B------:R-:W-:Y:S01]  /*19d80*/  QGMMA.64x128x32.F32.E4M3.E4M3 R24, R216, gdesc[UR4], R24, gsb0 ;  /* 0x01e00004d8187df3 */ /* 0x000fe20008000818 */
[----:B------:R-:W1:Y:S08]  /*19d90*/  @P3 MUFU.LG2 R7, R14 ;  /* 0x0000000e00073308 */ /* 0x000e700000000c00 */
[----:B------:R-:W3:Y:S08]  /*19da0*/  @P2 MUFU.LG2 R6, R11 ;  /* 0x0000000b00062308 */ /* 0x000ef00000000c00 */
[----:B------:R-:W4:Y:S01]  /*19db0*/  @P1 MUFU.RCP R8, R10 ;  /* 0x0000000a00081308 */ /* 0x000f220000001000 */
[C---:B------:R-:W-:Y:S01]  /*19dc0*/  @P2 FMUL.FTZ R5, R2.reuse, 0.69314718246459960938 ;  /* 0x3f31721802052820 */ /* 0x040fe20000410000 */
[----:B------:R-:W-:Y:S01]  /*19dd0*/  @P3 FMUL.FTZ R15, R2, 0.69314718246459960938 ;  /* 0x3f317218020f3820 */ /* 0x000fe20000410000 */
[----:B-1----:R-:W-:Y:S01]  /*19de0*/  @P3 FMUL.FTZ R2, R7, 0.69314718246459960938 ;  /* 0x3f31721807023820 */ /* 0x002fe20000410000 */
[----:B------:R-:W-:-:S02]  /*19df0*/  IMAD.MOV.U32 R89, RZ, RZ, -0x800000 ;  /* 0xff800000ff597424 */ /* 0x000fc400078e00ff */
[----:B--2---:R-:W-:Y:S01]  /*19e00*/  FMUL.FTZ R7, R4, R3 ;  /* 0x0000000304077220 */ /* 0x004fe20000410000 */
[----:B------:R-:W-:Y:S02]  /*19e10*/  IMAD.MOV.U32 R88, RZ, RZ, -0x800000 ;  /* 0xff800000ff587424 */ /* 0x000fe400078e00ff */
[----:B---3--:R-:W-:Y:S01]  /*19e20*/  @P2 FMUL.FTZ R6, R6, 0.69314718246459960938 ;  /* 0x3f31721806062820 */ /* 0x008fe20000410000 */
[----:B------:R-:W-:-:S03]  /*19e30*/  @P3 FFMA.FTZ R89, R15, R13, R2 ;  /* 0x0000000d0f593223 */ /* 0x000fc60000010002 */
[----:B------:R-:W-:Y:S01]  /*19e40*/  @P2 FFMA.FTZ R88, R5, R0, R6 ;  /* 0x0000000005582223 */ /* 0x000fe20000010006 */
[----:B----4-:R-:W-:Y:S01]  /*19e50*/  FMUL.FTZ R2, R8, R3 ;  /* 0x0000000308027220 */ /* 0x010fe20000410000 */
[----:B------:R-:W-:Y:S02]  /*19e60*/  WARPGROUP.DEPBAR.LE gsb0, 0x0 ;  /* 0x00008000000079c5 */ /* 0x000fe40000010000 */
[----:B------:R-:W-:Y:S05]  /*19e70*/  @!P0 BRA `(.L_x_6240) ;  /* 0x0000000000048947 */ /* 0x000fea0003800000 */
[----:B------:R-:W-:Y:S01]  /*19e80*/  BPT.TRAP 0x1 ;  /* 0x000000040000795c */ /* 0x000fe20000300000 */
.L_x_6240:
[----:B------:R-:W2:Y:S04]  /*19e90*/  LDL R0, [R1+0x80] ;  /* 0x0000800001007983 */ /* 0x000ea80000100800 */
[----:B------:R-:W3:Y:S01]  /*19ea0*/  LDL.LU R4, [R1+0xa0] ;  /* 0x0000a00001047983 */ /* 0x000ee20000300800 */
[----:B------:R-:W-:Y:S02]  /*19eb0*/  VIADD R234, R234, 0x1 ;  /* 0x00000001eaea7836 */ /* 0x000fe40000000000 */
        /* <DEDUP_REMOVED lines=63> */
[----:B------:R-:W-:-:S02]  /*1a2b0*/  SEL R234, R234, RZ, P1 ;  /* 0x000000ffeaea7207 */ /* 0x000fc40000800000 */
[----:B--2---:R-:W-:Y:S01]  /*1a2c0*/  R2UR UR4, R0 ;  /* 0x00000000000472ca */ /* 0x004fe200000e0000 */
[----:B------:R-:W-:Y:S02]  /*1a2d0*/  VIADD R0, R12, 0x2e860 ;  /* 0x0002e8600c007836 */ /* 0x000fe40000000000 */
[----:B------:R-:W-:-:S10]  /*1a2e0*/  FMUL.FTZ R12, R75, R2 ;  /* 0x000000024b0c7220 */ /* 0x000fd40000410000 */
[----:B------:R-:W-:Y:S01]  /*1a2f0*/  IMAD.U32 R3, RZ, RZ, UR4 ;  /* 0x00000004ff037e24 */ /* 0x000fe2000f8e00ff */
[----:B---3--:R-:W-:Y:S01]  /*1a300*/  R2UR UR4, R4 ;  /* 0x00000000040472ca */ /* 0x008fe200000e0000 */
[-C--:B------:R-:W-:Y:S01]  /*1a310*/  FMUL.FTZ R4, R84, R7.reuse ;  /* 0x0000000754047220 */ /* 0x080fe20000410000 */
[----:B------:R-:W-:Y:S02]  /*1a320*/  FMUL.FTZ R7, R85, R7 ;  /* 0x0000000755077220 */ /* 0x000fe40000410000 */
[----:B------:R-:W-:Y:S02]  /*1a330*/  PRMT R0, R3, 0x654, R0 ;  /* 0x0000065403007816 */ /* 0x000fe40000000000 */
[----:B------:R-:W-:Y:S02]  /*1a340*/  SEL R3, RZ, 0x1, P1 ;  /* 0x00000001ff037807 */ /* 0x000fe40000800000 */
[----:B------:R1:W-:Y:S02]  /*1a350*/  SYNCS.ARRIVE.TRANS64.RED.A1T0 RZ, [R0+URZ], RZ ;  /* 0x000000ff00ff79a7 */ /* 0x0003e4000810043f */
[----:B------:R-:W-:-:S03]  /*1a360*/  LOP3.LUT R236, R236, R3, RZ, 0x3c, !PT ;  /* 0x00000003ecec7212 */ /* 0x000fc600078e3cff */
[----:B------:R-:W-:-:S06]  /*1a370*/  UIADD3 UR4, UR4, 0x1, URZ ;  /* 0x0000000104047890 */ /* 0x000fcc000fffe03f */
[----:B-1----:R-:W-:-:S05]  /*1a380*/  IMAD.U32 R0, RZ, RZ, UR4 ;  /* 0x00000004ff007e24 */ /* 0x002fca000f8e00ff */
[----:B------:R1:W-:Y:S02]  /*1a390*/  STL [R1+0xa0], R0 ;  /* 0x0000a00001007387 */ /* 0x0003e40000100800 */
.L_x_6188:
[----:B------:R-:W-:Y:S05]  /*1a3a0*/  WARPSYNC.ALL ;  /* 0x0000000000007948 */ /* 0x000fea0003800000 */
[----:B------:R-:W2:Y:S08]  /*1a3b0*/  S2UR UR5, SR_CgaCtaId ;  /* 0x00000000000579c3 */ /* 0x000eb00000008800 */
[----:B------:R-:W-:Y:S06]  /*1a3c0*/  BAR.SYNC.DEFER_BLOCKING 0x5, 0x180 ;  /* 0x0146000000007b1d */ /* 0x000fec0000010000 */
[----:B------:R-:W-:Y:S01]  /*1a3d0*/  UMOV UR4, 0x400 ;  /* 0x0000040000047882 */ /* 0x000fe20000000000 */
[----:B------:R-:W-:Y:S01]  /*1a3e0*/  BSSY B0, `(.L_x_6241) ;  /* 0x00002a5000007945 */ /* 0x000fe20003800000 */
[----:B--2---:R-:W-:-:S02]  /*1a3f0*/  ULEA UR4, UR5, UR4, 0x18 ;  /* 0x0000000405047291 */ /* 0x004fc4000f8ec03f */
[----:B-1----:R-:W-:-:S04]  /*1a400*/  MOV R0, UR5 ;  /* 0x0000000500007c02 */ /* 0x002fc80008000f00 */
[----:B------:R-:W-:Y:S01]  /*1a410*/  IMAD.U32 R16, RZ, RZ, UR4 ;  /* 0x00000004ff107e24 */ /* 0x000fe2000f8e00ff */
[----:B------:R-:W-:Y:S04]  /*1a420*/  STL [R1+0x80], R0 ;  /* 0x0000800001007387 */ /* 0x000fe80000100800 */
[----:B------:R-:W1:Y:S04]  /*1a430*/  LDS.128 R76, [R16+0x2e8d0] ;  /* 0x02e8d000104c7984 */ /* 0x000e680000000c00 */
[----:B-1----:R1:W-:Y:S04]  /*1a440*/  STL.64 [R1+0x50], R76 ;  /* 0x0000504c01007387 */ /* 0x0023e80000100a00 */
[----:B------:R1:W-:Y:S01]  /*1a450*/  STL.64 [R1+0x58], R78 ;  /* 0x0000584e01007387 */ /* 0x0003e20000100a00 */
[----:B------:R-:W-:Y:S06]  /*1a460*/  BAR.ARV 0x4, 0x180 ;  /* 0x0106000000007b1d */ /* 0x000fec0000002000 */
[----:B------:R-:W-:Y:S05]  /*1a470*/  @P0 BRA `(.L_x_6242) ;  /* 0x0000001c00240947 */ /* 0x000fea0003800000 */
[----:B------:R-:W2:Y:S01]  /*1a480*/  S2R R54, SR_TID.X ;  /* 0x0000000000367919 */ /* 0x000ea20000002100 */
[----:B------:R-:W-:Y:S01]  /*1a490*/  ULDC.64 UR4, c[0x4][0xa8] ;  /* 0x01002a0000047ab9 */ /* 0x000fe20000000a00 */
[----:B------:R-:W3:Y:S01]  /*1a4a0*/  LDL R50, [R1+0xb8] ;  /* 0x0000b80001327983 */ /* 0x000ee20000100800 */
[----:B--2---:R-:W-:-:S05]  /*1a4b0*/  IMAD.SHL.U32 R0, R54, 0x4, RZ ;  /* 0x0000000436007824 */ /* 0x004fca00078e00ff */
[----:B------:R-:W-:-:S04]  /*1a4c0*/  LOP3.LUT R0, R0, 0xc, RZ, 0xc0, !PT ;  /* 0x0000000c00007812 */ /* 0x000fc800078ec0ff */
[----:B------:R-:W-:-:S05]  /*1a4d0*/  IADD3 R2, P0, R0, UR4, RZ ;  /* 0x0000000400027c10 */ /* 0x000fca000ff1e0ff */
[----:B------:R-:W-:-:S05]  /*1a4e0*/  IMAD.X R3, RZ, RZ, UR5, P0 ;  /* 0x00000005ff037e24 */ /* 0x000fca00080e06ff */
[----:B------:R2:W4:Y:S01]  /*1a4f0*/  LDG.E.CONSTANT R0, desc[UR60][R2.64] ;  /* 0x0000003c02007981 */ /* 0x000522000c1e9900 */
[----:B------:R-:W-:Y:S01]  /*1a500*/  F2FP.BF16.F32.PACK_AB R51, R57, R64 ;  /* 0x000000403933723e */ /* 0x000fe200000010ff */
[----:B------:R-:W-:Y:S01]  /*1a510*/  UMOV UR4, 0xffffffff ;  /* 0xffffffff00047882 */ /* 0x000fe20000000000 */
[----:B------:R-:W-:Y:S01]  /*1a520*/  F2FP.BF16.F32.PACK_AB R55, R49, R56 ;  /* 0x000000383137723e */ /* 0x000fe200000010ff */
[----:B------:R-:W0:Y:S01]  /*1a530*/  S2R R59, SR_SWINHI ;  /* 0x00000000003b7919 */ /* 0x000e220000002f00 */
[----:B------:R-:W-:Y:S02]  /*1a540*/  F2FP.BF16.F32.PACK_AB R46, R43, R46 ;  /* 0x0000002e2b2e723e */ /* 0x000fe400000010ff */
[----:B------:R-:W-:Y:S02]  /*1a550*/  F2FP.BF16.F32.PACK_AB R43, R4, R5 ;  /* 0x00000005042b723e */ /* 0x000fe400000010ff */
[----:B------:R-:W-:Y:S02]  /*1a560*/  F2FP.BF16.F32.PACK_AB R37, R36, R37 ;  /* 0x000000252425723e */ /* 0x000fe400000010ff */
[----:B-1----:R-:W-:-:S02]  /*1a570*/  F2FP.BF16.F32.PACK_AB R77, R8, R9 ;  /* 0x00000009084d723e */ /* 0x002fc400000010ff */
        /* <DEDUP_REMOVED lines=12> */
[----:B------:R-:W-:Y:S02]  /*1a640*/  MOV R56, R16 ;  /* 0x0000001000387202 */ /* 0x000fe40000000f00 */
[----:B0-----:R-:W-:Y:S02]  /*1a650*/  MOV R57, R59 ;  /* 0x0000003b00397202 */ /* 0x001fe40000000f00 */
[----:B------:R-:W-:Y:S02]  /*1a660*/  F2FP.BF16.F32.PACK_AB R34, R11, R12 ;  /* 0x0000000c0b22723e */ /* 0x000fe400000010ff */
[----:B--2---:R-:W-:Y:S02]  /*1a670*/  LOP3.LUT P0, R2, R54, 0x3, RZ, 0xc0, !PT ;  /* 0x0000000336027812 */ /* 0x004fe4000780c0ff */
[----:B------:R-:W-:Y:S02]  /*1a680*/  F2FP.BF16.F32.PACK_AB R100, R100, R103 ;  /* 0x000000676464723e */ /* 0x000fe400000010ff */
[----:B------:R-:W-:-:S02]  /*1a690*/  F2FP.BF16.F32.PACK_AB R101, R98, R101 ;  /* 0x000000656265723e */ /* 0x000fc400000010ff */
[----:B------:R-:W-:Y:S02]  /*1a6a0*/  ISETP.EQ.OR P0, PT, R2, 0x3, !P0 ;  /* 0x000000030200780c */ /* 0x000fe40004702670 */
        /* <DEDUP_REMOVED lines=12> */
[----:B------:R-:W-:Y:S01]  /*1a770*/  SEL R3, R101, R100, P0 ;  /* 0x0000006465037207 */ /* 0x000fe20000000000 */
[----:B---3--:R-:W-:-:S03]  /*1a780*/  IMAD.WIDE R4, R50, 0x2, R56 ;  /* 0x0000000232047825 */ /* 0x008fc600078e0238 */
[C---:B------:R-:W-:Y:S02]  /*1a790*/  IADD3 R7, P5, R4.reuse, 0x4060, RZ ;  /* 0x0000406004077810 */ /* 0x040fe40007fbe0ff */
[C---:B------:R-:W-:Y:S02]  /*1a7a0*/  IADD3 R9, P1, R4.reuse, 0x4040, RZ ;  /* 0x0000404004097810 */ /* 0x040fe40007f3e0ff */
[----:B------:R-:W-:Y:S02]  /*1a7b0*/  LOP3.LUT R6, R7, 0x380, RZ, 0xc0, !PT ;  /* 0x0000038007067812 */ /* 0x000fe400078ec0ff */
[----:B------:R-:W-:Y:S02]  /*1a7c0*/  LOP3.LUT R8, R9, 0x380, RZ, 0xc0, !PT ;  /* 0x0000038009087812 */ /* 0x000fe400078ec0ff */
[----:B------:R-:W-:Y:S02]  /*1a7d0*/  IADD3 R15, P3, R4, 0x4000, RZ ;  /* 0x00004000040f7810 */ /* 0x000fe40007f7e0ff */
[----:B------:R-:W-:-:S02]  /*1a7e0*/  SHF.R.U64 R6, R6, 0x3, RZ ;  /* 0x0000000306067819 */ /* 0x000fc400000012ff */
[----:B------:R-:W-:Y:S02]  /*1a7f0*/  SHF.R.U64 R8, R8, 0x3, RZ ;  /* 0x0000000308087819 */ /* 0x000fe400000012ff */
[----:B------:R-:W-:Y:S02]  /*1a800*/  LOP3.LUT R14, R15, 0x380, RZ, 0xc0, !PT ;  /* 0x000003800f0e7812 */ /* 0x000fe400078ec0ff */
[----:B------:R-:W-:Y:S01]  /*1a810*/  LOP3.LUT R6, R6, R7, RZ, 0x3c, !PT ;  /* 0x0000000706067212 */ /* 0x000fe200078e3cff */
[--C-:B------:R-:W-:Y:S01]  /*1a820*/  IMAD.X R7, RZ, RZ, R5.reuse, P5 ;  /* 0x000000ffff077224 */ /* 0x100fe200028e0605 */
[----:B------:R-:W-:Y:S01]  /*1a830*/  LOP3.LUT R8, R8, R9, RZ, 0x3c, !PT ;  /* 0x0000000908087212 */ /* 0x000fe200078e3cff */
[----:B------:R-:W-:Y:S01]  /*1a840*/  IMAD.X R9, RZ, RZ, R5, P1 ;  /* 0x000000ffff097224 */ /* 0x000fe200008e0605 */
[C---:B------:R-:W-:Y:S02]  /*1a850*/  IADD3 R11, P2, R4.reuse, 0x4020, RZ ;  /* 0x00004020040b7810 */ /* 0x040fe40007f5e0ff */
[----:B------:R-:W-:-:S02]  /*1a860*/  IADD3 R21, P4, R4, 0x60, RZ ;  /* 0x0000006004157810 */ /* 0x000fc40007f9e0ff */
[----:B------:R-:W-:Y:S02]  /*1a870*/  IADD3 R25, P5, R4, 0x40, RZ ;  /* 0x0000004004197810 */ /* 0x000fe40007fbe0ff */
[----:B------:R-:W-:Y:S02]  /*1a880*/  SHF.R.U64 R14, R14, 0x3, RZ ;  /* 0x000000030e0e7819 */ /* 0x000fe400000012ff */
[----:B------:R-:W-:Y:S02]  /*1a890*/  IADD3 R27, P1, R4, 0x20, RZ ;  /* 0x00000020041b7810 */ /* 0x000fe40007f3e0ff */
[----:B------:R-:W-:Y:S02]  /*1a8a0*/  LOP3.LUT R10, R11, 0x380, RZ, 0xc0, !PT ;  /* 0x000003800b0a7812 */ /* 0x000fe400078ec0ff */
[----:B------:R-:W-:Y:S02]  /*1a8b0*/  LOP3.LUT R20, R21, 0x380, RZ, 0xc0, !PT ;  /* 0x0000038015147812 */ /* 0x000fe400078ec0ff */
[----:B------:R-:W-:-:S02]  /*1a8c0*/  LOP3.LUT R14, R14, R15, RZ, 0x3c, !PT ;  /* 0x0000000f0e0e7212 */ /* 0x000fc400078e3cff */
[----:B------:R-:W-:Y:S02]  /*1a8d0*/  LOP3.LUT R24, R25, 0x380, RZ, 0xc0, !PT ;  /* 0x0000038019187812 */ /* 0x000fe400078ec0ff */
[----:B------:R-:W-:Y:S02]  /*1a8e0*/  LOP3.LUT R26, R27, 0x380, RZ, 0xc0, !PT ;  /* 0x000003801b1a7812 */ /* 0x000fe400078ec0ff */
[----:B------:R-:W-:Y:S02]  /*1a8f0*/  LOP3.LUT R15, R4, 0x380, RZ, 0xc0, !PT ;  /* 0x00000380040f7812 */ /* 0x000fe400078ec0ff */
        /* <DEDUP_REMOVED lines=14> */
[-C--:B------:R-:W-:Y:S02]  /*1a9e0*/  IADD3.X R15, RZ, R5.reuse, RZ, P3, !PT ;  /* 0x00000005ff0f7210 */ /* 0x080fe40001ffe4ff */
        /* <DEDUP_REMOVED lines=8> */
[----:B----4-:R-:W-:Y:S01]  /*1aa70*/  LOP3.LUT R2, R0, 0x2, RZ, 0x3c, !PT ;  /* 0x0000000200027812 */ /* 0x010fe200078e3cff */
[----:B------:R-:W-:Y:S06]  /*1aa80*/  BRA.DIV UR4, `(.L_x_6243) ;  /* 0x0000009a04387947 */ /* 0x000fec000b800000 */
        /* <DEDUP_REMOVED lines=22> */
[----:B------:R-:W0:Y:S01]  /*1abf0*/  SHFL.IDX PT, R10, R5, R0, 0x1c1f ;  /* 0x001c1f00050a7589 */ /* 0x000e2200000e0000 */
        /* <DEDUP_REMOVED lines=22> */
[----:B0-----:R-:W-:Y:S01]  /*1ad60*/  SEL R8, R10, R7, P0 ;  /* 0x000000070a087207 */ /* 0x001fe20000000000 */
[----:B------:R-:W0:Y:S01]  /*1ad70*/  SHFL.IDX PT, R34, R33, R0, 0x1c1f ;  /* 0x001c1f0021227589 */ /* 0x000e2200000e0000 */
[----:B------:R-:W-:Y:S02]  /*1ad80*/  SEL R24, R26, R27, P0 ;  /* 0x0000001b1a187207 */ /* 0x000fe40000000000 */
[----:B-1----:R-:W-:Y:S01]  /*1ad90*/  SEL R36, R38, R39, P0 ;  /* 0x0000002726247207 */ /* 0x002fe20000000000 */
[----:B------:R-:W1:Y:S01]  /*1ada0*/  SHFL.IDX PT, R42, R41, R0, 0x1c1f ;  /* 0x001c1f00292a7589 */ /* 0x000e6200000e0000 */
[----:B------:R-:W-:Y:S02]  /*1adb0*/  SEL R4, R6, R3, P0 ;  /* 0x0000000306047207 */ /* 0x000fe40000000000 */
[----:B------:R-:W-:Y:S01]  /*1adc0*/  SEL R10, R7, R10, P0 ;  /* 0x0000000a070a7207 */ /* 0x000fe20000000000 */
[----:B------:R-:W-:Y:S01]  /*1add0*/  SHFL.IDX PT, R49, R49, R0, 0x1c1f ;  /* 0x001c1f0031317589 */ /* 0x000fe200000e0000 */
[----:B--2---:R-:W-:-:S02]  /*1ade0*/  SEL R12, R9, R20, P0 ;  /* 0x00000014090c7207 */ /* 0x004fc40000000000 */
[----:B------:R-:W-:Y:S01]  /*1adf0*/  SEL R14, R20, R9, P0 ;  /* 0x00000009140e7207 */ /* 0x000fe20000000000 */
[----:B------:R-:W-:Y:S01]  /*1ae00*/  SHFL.IDX PT, R53, R53, R0, 0x1c1f ;  /* 0x001c1f0035357589 */ /* 0x000fe200000e0000 */
[----:B------:R-:W-:Y:S02]  /*1ae10*/  SEL R26, R27, R26, P0 ;  /* 0x0000001a1b1a7207 */ /* 0x000fe40000000000 */
[----:B------:R-:W-:Y:S01]  /*1ae20*/  SEL R38, R39, R38, P0 ;  /* 0x0000002627267207 */ /* 0x000fe20000000000 */
[----:B------:R-:W-:Y:S01]  /*1ae30*/  SHFL.IDX PT, R59, R59, R0, 0x1c1f ;  /* 0x001c1f003b3b7589 */ /* 0x000fe200000e0000 */
[----:B------:R-:W-:-:S03]  /*1ae40*/  SEL R6, R3, R6, P0 ;  /* 0x0000000603067207 */ /* 0x000fc60000000000 */
[----:B------:R-:W-:Y:S01]  /*1ae50*/  SHFL.IDX PT, R63, R63, R0, 0x1c1f ;  /* 0x001c1f003f3f7589 */ /* 0x000fe200000e0000 */
[----:B---3--:R-:W-:Y:S02]  /*1ae60*/  SEL R28, R30, R31, P0 ;  /* 0x0000001f1e1c7207 */ /* 0x008fe40000000000 */
[----:B------:R-:W-:Y:S01]  /*1ae70*/  SEL R30, R31, R30, P0 ;  /* 0x0000001e1f1e7207 */ /* 0x000fe20000000000 */
[----:B------:R-:W-:Y:S01]  /*1ae80*/  SHFL.IDX PT, R67, R67, R0, 0x1c1f ;  /* 0x001c1f0043437589 */ /* 0x000fe200000e0000 */
[----:B0-----:R-:W-:Y:S02]  /*1ae90*/  SEL R32, R34, R35, P0 ;  /* 0x0000002322207207 */ /* 0x001fe40000000000 */
[----:B------:R-:W-:Y:S01]  /*1aea0*/  SEL R34, R35, R34, P0 ;  /* 0x0000002223227207 */ /* 0x000fe20000000000 */
[----:B------:R-:W-:Y:S01]  /*1aeb0*/  SHFL.IDX PT, R71, R71, R0, 0x1c1f ;  /* 0x001c1f0047477589 */ /* 0x000fe200000e0000 */
[----:B-1----:R-:W-:Y:S02]  /*1aec0*/  SEL R40, R42, R43, P0 ;  /* 0x0000002b2a287207 */ /* 0x002fe40000000000 */
[----:B------:R-:W-:Y:S01]  /*1aed0*/  SEL R42, R43, R42, P0 ;  /* 0x0000002a2b2a7207 */ /* 0x000fe20000000000 */
[----:B------:R0:W1:Y:S04]  /*1aee0*/  SHFL.IDX PT, R44, R47, R2, 0x1c1f ;  /* 0x001c1f022f2c7589 */ /* 0x00006800000e0000 */
[----:B------:R-:W2:Y:S04]  /*1aef0*/  SHFL.IDX PT, R46, R51, R2, 0x1c1f ;  /* 0x001c1f02332e7589 */ /* 0x000ea800000e0000 */
[----:B------:R-:W3:Y:S01]  /*1af00*/  SHFL.IDX PT, R48, R55, R2, 0x1c1f ;  /* 0x001c1f0237307589 */ /* 0x000ee200000e0000 */
[----:B0-----:R-:W-:-:S03]  /*1af10*/  IMAD.MOV.U32 R47, RZ, RZ, RZ ;  /* 0x000000ffff2f7224 */ /* 0x001fc600078e00ff */
[----:B------:R-:W0:Y:S04]  /*1af20*/  SHFL.IDX PT, R50, R61, R2, 0x1c1f ;  /* 0x001c1f023d327589 */ /* 0x000e2800000e0000 */
[----:B------:R-:W4:Y:S04]  /*1af30*/  SHFL.IDX PT, R52, R65, R2, 0x1c1f ;  /* 0x001c1f0241347589 */ /* 0x000f2800000e0000 */
[----:B------:R-:W4:Y:S04]  /*1af40*/  SHFL.IDX PT, R54, R69, R2, 0x1c1f ;  /* 0x001c1f0245367589 */ /* 0x000f2800000e0000 */
[----:B------:R-:W4:Y:S01]  /*1af50*/  SHFL.IDX PT, R58, R73, R2, 0x1c1f ;  /* 0x001c1f02493a7589 */ /* 0x000f2200000e0000 */
[----:B-1----:R-:W-:-:S02]  /*1af60*/  SEL R5, R45, R44, P0 ;  /* 0x0000002c2d057207 */ /* 0x002fc40000000000 */
[----:B------:R-:W-:Y:S01]  /*1af70*/  SEL R7, R44, R45, P0 ;  /* 0x0000002d2c077207 */ /* 0x000fe20000000000 */
[----:B------:R1:W1:Y:S01]  /*1af80*/  SHFL.IDX PT, R75, R75, R0, 0x1c1f ;  /* 0x001c1f004b4b7589 */ /* 0x00026200000e0000 */
[----:B--2---:R-:W-:Y:S02]  /*1af90*/  SEL R9, R49, R46, P0 ;  /* 0x0000002e31097207 */ /* 0x004fe40000000000 */
[----:B------:R-:W-:Y:S01]  /*1afa0*/  SEL R11, R46, R49, P0 ;  /* 0x000000312e0b7207 */ /* 0x000fe20000000000 */
[----:B------:R2:W1:Y:S01]  /*1afb0*/  SHFL.IDX PT, R60, R77, R2, 0x1c1f ;  /* 0x001c1f024d3c7589 */ /* 0x00046200000e0000 */
[----:B---3--:R-:W-:Y:S02]  /*1afc0*/  SEL R13, R53, R48, P0 ;  /* 0x00000030350d7207 */ /* 0x008fe40000000000 */
[----:B------:R-:W-:Y:S02]  /*1afd0*/  SEL R15, R48, R53, P0 ;  /* 0x00000035300f7207 */ /* 0x000fe40000000000 */
[----:B0-----:R-:W-:-:S02]  /*1afe0*/  SEL R25, R59, R50, P0 ;  /* 0x000000323b197207 */ /* 0x001fc40000000000 */
[----:B------:R-:W-:Y:S02]  /*1aff0*/  SEL R27, R50, R59, P0 ;  /* 0x0000003b321b7207 */ /* 0x000fe40000000000 */
[----:B----4-:R-:W-:Y:S02]  /*1b000*/  SEL R29, R63, R52, P0 ;  /* 0x000000343f1d7207 */ /* 0x010fe40000000000 */
[----:B------:R-:W-:Y:S02]  /*1b010*/  SEL R31, R52, R63, P0 ;  /* 0x0000003f341f7207 */ /* 0x000fe40000000000 */
[----:B------:R-:W-:Y:S02]  /*1b020*/  SEL R33, R67, R54, P0 ;  /* 0x0000003643217207 */ /* 0x000fe40000000000 */
[----:B------:R-:W-:Y:S02]  /*1b030*/  SEL R35, R54, R67, P0 ;  /* 0x0000004336237207 */ /* 0x000fe40000000000 */
[----:B------:R-:W-:-:S02]  /*1b040*/  SEL R37, R71, R58, P0 ;  /* 0x0000003a47257207 */ /* 0x000fc40000000000 */
[----:B--2---:R-:W-:-:S07]  /*1b050*/  SEL R39, R58, R71, P0 ;  /* 0x000000473a277207 */ /* 0x004fce0000000000 */
.L_x_6445:
[----:B------:R-:W2:Y:S01]  /*1b060*/  LDL.LU R2, [R1+0x90] ;  /* 0x0000900001027983 */ /* 0x000ea20000300800 */
[----:B------:R-:W-:Y:S05]  /*1b070*/  WARPSYNC.ALL ;  /* 0x0000000000007948 */ /* 0x000fea0003800000 */
[----:B-1----:R-:W3:Y:S01]  /*1b080*/  LDL.LU R0, [R1+0x94] ;  /* 0x0000940001007983 */ /* 0x002ee20000300800 */
[----:B------:R-:W-:Y:S01]  /*1b090*/  ULDC.64 UR4, c[0x0][0xc00] ;  /* 0x0003000000047ab9 */ /* 0x000fe20000000a00 */
[----:B------:R-:W-:Y:S01]  /*1b0a0*/  SEL R41, R75, R60, P0 ;  /* 0x0000003c4b297207 */ /* 0x000fe20000000000 */
[----:B------:R-:W0:Y:S08]  /*1b0b0*/  LDC R49, c[0x0][0xbe8] ;  /* 0x0002fa00ff317b82 */ /* 0x000e300000000800 */
[----:B------:R-:W-:Y:S01]  /*1b0c0*/  BAR.SYNC.DEFER_BLOCKING 0x1, 0x100 ;  /* 0x0044000000007b1d */ /* 0x000fe20000010000 */
[----:B------:R-:W-:-:S02]  /*1b0d0*/  ISETP.NE.U32.AND P1, PT, RZ, UR4, PT ;  /* 0x00000004ff007c0c */ /* 0x000fc4000bf25070 */
[----:B------:R-:W-:Y:S02]  /*1b0e0*/  SEL R43, R60, R75, P0 ;  /* 0x0000004b3c2b7207 */ /* 0x000fe40000000000 */
[----:B------:R-:W-:Y:S01]  /*1b0f0*/  ISETP.NE.AND.EX P1, PT, RZ, UR5, PT, P1 ;  /* 0x00000005ff007c0c */ /* 0x000fe2000bf25310 */
[----:B------:R-:W4:Y:S04]  /*1b100*/  LDL R44, [R1+0xb4] ;  /* 0x0000b400012c7983 */ /* 0x000f280000100800 */
[----:B------:R-:W4:Y:S04]  /*1b110*/  LDL R52, [R1+0x9c] ;  /* 0x00009c0001347983 */ /* 0x000f280000100800 */
[----:B------:R-:W-:Y:S04]  /*1b120*/  STSM.16.M88.4 [R78], R4 ;  /* 0x000000044e007844 */ /* 0x000fe80000000200 */
[----:B------:R-:W-:Y:S04]  /*1b130*/  STSM.16.M88.4 [R76], R8 ;  /* 0x000000084c007844 */ /* 0x000fe80000000200 */
        /* <DEDUP_REMOVED lines=8> */
[----:B---3--:R-:W-:Y:S01]  /*1b1c0*/  IADD3.X R21, R0, UR5, RZ, P2, !PT ;  /* 0x0000000500157c10 */ /* 0x008fe200097fe4ff */
[----:B------:R-:W-:Y:S02]  /*1b1d0*/  ULDC.64 UR4, c[0x0][0xc08] ;  /* 0x0003020000047ab9 */ /* 0x000fe40000000a00 */
[----:B------:R-:W-:Y:S02]  /*1b1e0*/  ISETP.NE.U32.AND P0, PT, RZ, UR4, PT ;  /* 0x00000004ff007c0c */ /* 0x000fe4000bf05070 */
[----:B------:R1:W5:Y:S01]  /*1b1f0*/  @P1 LDG.E R47, desc[UR60][R20.64] ;  /* 0x0000003c142f1981 */ /* 0x000362000c1e1900 */
[----:B0-----:R-:W-:Y:S02]  /*1b200*/  ISETP.NE.AND P2, PT, R49, 0x1, PT ;  /* 0x000000013100780c */ /* 0x001fe40003f45270 */
[----:B------:R-:W-:Y:S01]  /*1b210*/  ISETP.NE.AND.EX P0, PT, RZ, UR5, PT, P0 ;  /* 0x00000005ff007c0c */ /* 0x000fe2000bf05300 */
[----:B----4-:R-:W-:-:S10]  /*1b220*/  IMAD R13, R52, 0x80, R44 ;  /* 0x00000080340d7824 */ /* 0x010fd400078e022c */
[----:B------:R-:W0:Y:S02]  /*1b230*/  @P2 LDC R4, c[0x0][0xbec] ;  /* 0x0002fb00ff042b82 */ /* 0x000e240000000800 */
[----:B------:R-:W-:Y:S01]  /*1b240*/  @P0 IADD3 R2, P3, R2, UR4, RZ ;  /* 0x0000000402020c10 */ /* 0x000fe2000ff7e0ff */
[----:B------:R-:W-:-:S03]  /*1b250*/  ULDC UR4, c[0x0][0xa88] ;  /* 0x0002a20000047ab9 */ /* 0x000fc60000000800 */
[----:B------:R-:W-:Y:S01]  /*1b260*/  @P0 IADD3.X R3, R0, UR5, RZ, P3, !PT ;  /* 0x0000000500030c10 */ /* 0x000fe20009ffe4ff */
[----:B------:R-:W-:Y:S01]  /*1b270*/  IMAD.U32 R0, RZ, RZ, UR4 ;  /* 0x00000004ff007e24 */ /* 0x000fe2000f8e00ff */
[----:B------:R-:W2:Y:S05]  /*1b280*/  @P2 LDC R5, c[0x0][0xbf0] ;  /* 0x0002fc00ff052b82 */ /* 0x000eaa0000000800 */
[----:B------:R1:W5:Y:S01]  /*1b290*/  @P0 LDG.E R0, desc[UR60][R2.64] ;  /* 0x0000003c02000981 */ /* 0x000362000c1e1900 */
[----:B------:R-:W-:Y:S05]  /*1b2a0*/  @P0 BRA `(.L_x_6244) ;  /* 0x0000000000100947 */ /* 0x000fea0003800000 */
[----:B------:R-:W-:Y:S05]  /*1b2b0*/  @!P1 BRA `(.L_x_6244) ;  /* 0x00000000000c9947 */ /* 0x000fea0003800000 */
[----:B-1----:R-:W3:Y:S04]  /*1b2c0*/  LDG.E R3, desc[UR60][R20.64] ;  /* 0x0000003c14037981 */ /* 0x002ee8000c1e1900 */
[----:B-----5:R-:W3:Y:S02]  /*1b2d0*/  LDG.E R0, desc[UR60][R20.64+0x4] ;  /* 0x0000043c14007981 */ /* 0x020ee4000c1e1900 */
[----:B---3--:R-:W-:-:S07]  /*1b2e0*/  IADD3 R0, -R3, R0, RZ ;  /* 0x0000000003007210 */ /* 0x008fce0007ffe1ff */
.L_x_6244:
[----:B------:R-:W3:Y:S01]  /*1b2f0*/  LDL.LU R10, [R1+0x98] ;  /* 0x00009800010a7983 */ /* 0x000ee20000300800 */
[----:B------:R-:W4:Y:S01]  /*1b300*/  S2R R6, SR_TID.X ;  /* 0x0000000000067919 */ /* 0x000f220000002100 */
[----:B01----:R-:W-:Y:S01]  /*1b310*/  @P2 IMAD.HI.U32 R2, R13, R4, RZ ;  /* 0x000000040d022227 */ /* 0x003fe200078e00ff */
[----:B------:R-:W-:Y:S01]  /*1b320*/  ULDC.64 UR4, c[0x0][0xb90] ;  /* 0x0002e40000047ab9 */ /* 0x000fe20000000a00 */
[----:B-----5:R-:W-:Y:S01]  /*1b330*/  SHF.R.S32.HI R3, RZ, 0x1f, R47 ;  /* 0x0000001fff037819 */ /* 0x020fe2000001142f */
[----:B------:R-:W3:Y:S01]  /*1b340*/  LDL.LU R8, [R1+0x84] ;  /* 0x0000840001087983 */ /* 0x000ee20000300800 */
[----:B------:R-:W0:Y:S01]  /*1b350*/  S2R R14, SR_TID.X ;  /* 0x00000000000e7919 */ /* 0x000e220000002100 */
[----:B------:R-:W-:Y:S01]  /*1b360*/  IMAD.MOV.U32 R7, RZ, RZ, R13 ;  /* 0x000000ffff077224 */ /* 0x000fe200078e000d */
[----:B------:R-:W1:Y:S01]  /*1b370*/  @P2 LDC R55, c[0x0][0xbec] ;  /* 0x0002fb00ff372b82 */ /* 0x000e620000000800 */
[----:B------:R-:W3:Y:S04]  /*1b380*/  LDL.LU R58, [R1+0x8c] ;  /* 0x00008c00013a7983 */ /* 0x000ee80000300800 */
[----:B------:R-:W3:Y:S01]  /*1b390*/  LDL R50, [R1+0x6c] ;  /* 0x00006c0001327983 */ /* 0x000ee20000100800 */
[----:B--2---:R-:W-:Y:S01]  /*1b3a0*/  @P2 SHF.R.U32.HI R7, RZ, R5, R2 ;  /* 0x00000005ff072219 */ /* 0x004fe20000011602 */
[----:B------:R-:W-:-:S02]  /*1b3b0*/  IMAD.MOV.U32 R2, RZ, RZ, R47 ;  /* 0x000000ffff027224 */ /* 0x000fc400078e002f */
[----:B----4-:R-:W-:-:S05]  /*1b3c0*/  VIADD R60, R6, 0xffffff80 ;  /* 0xffffff80063c7836 */ /* 0x010fca0000000000 */
[----:B------:R-:W-:-:S04]  /*1b3d0*/  SHF.R.S32.HI R54, RZ, 0x1f, R60 ;  /* 0x0000001fff367819 */ /* 0x000fc8000001143c */
[----:B------:R-:W-:-:S04]  /*1b3e0*/  LEA.HI R54, R54, R60, RZ, 0x3 ;  /* 0x0000003c36367211 */ /* 0x000fc800078f18ff */
[----:B------:R-:W-:Y:S02]  /*1b3f0*/  SHF.R.S32.HI R54, RZ, 0x3, R54 ;  /* 0x00000003ff367819 */ /* 0x000fe40000011436 */
[----:B---3--:R-:W-:Y:S02]  /*1b400*/  SEL R46, R10, RZ, !P1 ;  /* 0x000000ff0a2e7207 */ /* 0x008fe40004800000 */
[----:B------:R-:W2:Y:S01]  /*1b410*/  LDL R10, [R1+0xac] ;  /* 0x0000ac00010a7983 */ /* 0x000ea20000100800 */
[----:B------:R-:W-:Y:S02]  /*1b420*/  SEL R51, R8, RZ, !P1 ;  /* 0x000000ff08337207 */ /* 0x000fe40004800000 */
[----:B------:R-:W-:Y:S01]  /*1b430*/  SHF.R.S32.HI R48, RZ, 0x1f, R58 ;  /* 0x0000001fff307819 */ /* 0x000fe2000001143a */
[----:B------:R-:W-:-:S04]  /*1b440*/  IMAD.WIDE.U32 R4, R58, UR4, R2 ;  /* 0x000000043a047c25 */ /* 0x000fc8000f8e0002 */
[----:B------:R-:W-:Y:S02]  /*1b450*/  IMAD R6, R48, UR4, RZ ;  /* 0x0000000430067c24 */ /* 0x000fe4000f8e02ff */
[----:B------:R-:W-:Y:S02]  /*1b460*/  IMAD.MOV R2, RZ, RZ, -R7 ;  /* 0x000000ffff027224 */ /* 0x000fe400078e0a07 */
[----:B------:R-:W-:Y:S01]  /*1b470*/  IMAD R9, R58, UR5, R6 ;  /* 0x000000053a097c24 */ /* 0x000fe2000f8e0206 */
[----:B------:R-:W-:Y:S01]  /*1b480*/  ULDC.64 UR4, c[0x0][0xb98] ;  /* 0x0002e60000047ab9 */ /* 0x000fe20000000a00 */
[----:B------:R-:W-:Y:S02]  /*1b490*/  IMAD R11, R54, 0x40, R50 ;  /* 0x00000040360b7824 */ /* 0x000fe400078e0232 */
[----:B------:R-:W-:Y:S02]  /*1b4a0*/  IMAD.IADD R5, R5, 0x1, R9 ;  /* 0x0000000105057824 */ /* 0x000fe400078e0209 */
[----:B------:R-:W-:-:S02]  /*1b4b0*/  IMAD R9, R49, R2, R13 ;  /* 0x0000000231097224 */ /* 0x000fc400078e020d */
[----:B------:R-:W-:Y:S02]  /*1b4c0*/  IMAD R2, R46, UR4, RZ ;  /* 0x000000042e027c24 */ /* 0x000fe4000f8e02ff */
[----:B------:R-:W-:-:S04]  /*1b4d0*/  IMAD.WIDE.U32 R4, R51, UR4, R4 ;  /* 0x0000000433047c25 */ /* 0x000fc8000f8e0004 */
[----:B------:R-:W-:Y:S01]  /*1b4e0*/  IMAD.WIDE R56, R11, 0x2, R56 ;  /* 0x000000020b387825 */ /* 0x000fe200078e0238 */
[----:B------:R-:W-:Y:S02]  /*1b4f0*/  SHF.R.S32.HI R11, RZ, 0x1f, R7 ;  /* 0x0000001fff0b7819 */ /* 0x000fe40000011407 */
[----:B------:R-:W-:Y:S01]  /*1b500*/  IADD3 R4, P1, R7, R4, RZ ;  /* 0x0000000407047210 */ /* 0x000fe20007f3e0ff */
[----:B------:R-:W-:Y:S01]  /*1b510*/  IMAD R6, R51, UR5, R2 ;  /* 0x0000000533067c24 */ /* 0x000fe2000f8e0202 */
[----:B------:R-:W-:Y:S01]  /*1b520*/  SHF.R.S32.HI R2, RZ, 0x1f, R9 ;  /* 0x0000001fff027819 */ /* 0x000fe20000011409 */
[----:B------:R-:W-:-:S03]  /*1b530*/  ULDC.64 UR4, c[0x0][0xb88] ;  /* 0x0002e20000047ab9 */ /* 0x000fc60000000a00 */
[----:B------:R-:W-:Y:S01]  /*1b540*/  IADD3.X R5, R11, R5, R6, P1, !PT ;  /* 0x000000050b057210 */ /* 0x000fe20000ffe406 */
[----:B------:R-:W-:Y:S02]  /*1b550*/  IMAD R2, R2, UR4, RZ ;  /* 0x0000000402027c24 */ /* 0x000fe4000f8e02ff */
[----:B0-----:R-:W-:Y:S02]  /*1b560*/  VIADD R15, R14, 0xffffff80 ;  /* 0xffffff800e0f7836 */ /* 0x001fe40000000000 */
[C---:B------:R-:W-:Y:S02]  /*1b570*/  IMAD R11, R9.reuse, UR5, R2 ;  /* 0x00000005090b7c24 */ /* 0x040fe4000f8e0202 */
[----:B------:R-:W-:Y:S01]  /*1b580*/  IMAD.WIDE.U32 R4, R9, UR4, R4 ;  /* 0x0000000409047c25 */ /* 0x000fe2000f8e0004 */
[----:B------:R-:W-:Y:S01]  /*1b590*/  ULDC.64 UR4, c[0x0][0xb50] ;  /* 0x0002d40000047ab9 */ /* 0x000fe20000000a00 */
[----:B------:R-:W-:-:S03]  /*1b5a0*/  SHF.R.S32.HI R14, RZ, 0x1f, R15 ;  /* 0x0000001fff0e7819 */ /* 0x000fc6000001140f */
[----:B------:R-:W-:Y:S02]  /*1b5b0*/  IADD3 R5, R5, R11, RZ ;  /* 0x0000000b05057210 */ /* 0x000fe40007ffe0ff */
[----:B------:R-:W-:Y:S02]  /*1b5c0*/  LEA R2, P1, R4, UR4, 0x2 ;  /* 0x0000000404027c11 */ /* 0x000fe4000f8210ff */
[----:B------:R-:W-:Y:S02]  /*1b5d0*/  LEA.HI R14, R14, R15, RZ, 0x7 ;  /* 0x0000000f0e0e7211 */ /* 0x000fe400078f38ff */
[----:B------:R-:W-:Y:S01]  /*1b5e0*/  LEA.HI.X R4, R4, UR5, R5, 0x2, P1 ;  /* 0x0000000504047c11 */ /* 0x000fe200088f1405 */
[----:B------:R-:W-:Y:S01]  /*1b5f0*/  SHFL.IDX PT, R20, R2, RZ, 0x1c1f ;  /* 0x001c1fff02147589 */ /* 0x000fe200000e0000 */
[----:B------:R-:W-:Y:S01]  /*1b600*/  IADD3 R25, P1, R56, 0x3000, RZ ;  /* 0x0000300038197810 */ /* 0x000fe20007f3e0ff */
[----:B------:R-:W-:Y:S01]  /*1b610*/  IMAD R53, R0, R49, RZ ;  /* 0x0000003100357224 */ /* 0x000fe200078e02ff */
[----:B------:R-:W-:Y:S01]  /*1b620*/  LOP3.LUT R14, R14, 0xffffff80, RZ, 0xc0, !PT ;  /* 0xffffff800e0e7812 */ /* 0x000fe200078ec0ff */
[----:B------:R-:W0:Y:S01]  /*1b630*/  SHFL.IDX PT, R21, R4, RZ, 0x1c1f ;  /* 0x001c1fff04157589 */ /* 0x000e2200000e0000 */
[----:B------:R-:W-:Y:S01]  /*1b640*/  IADD3 R7, P0, R56, 0x1000, RZ ;  /* 0x0000100038077810 */ /* 0x000fe20007f1e0ff */
[----:B------:R-:W-:Y:S01]  /*1b650*/  ULDC.64 UR4, c[0x0][0xaa0] ;  /* 0x0002a80000047ab9 */ /* 0x000fe20000000a00 */
[----:B------:R-:W-:Y:S01]  /*1b660*/  LOP3.LUT R24, R25, 0x380, RZ, 0xc0, !PT ;  /* 0x0000038019187812 */ /* 0x000fe200078ec0ff */
[----:B------:R-:W-:Y:S01]  /*1b670*/  SHFL.IDX PT, R44, R2, 0x1, 0x1c1f ;  /* 0x003c1f00022c7f89 */ /* 0x000fe200000e0000 */
[----:B------:R-:W-:-:S03]  /*1b680*/  IMAD.IADD R14, R15, 0x1, -R14 ;  /* 0x000000010f0e7824 */ /* 0x000fc600078e0a0e */
[----:B------:R-:W3:Y:S01]  /*1b690*/  SHFL.IDX PT, R45, R4, 0x1, 0x1c1f ;  /* 0x003c1f00042d7f89 */ /* 0x000ee200000e0000 */
[----:B------:R-:W-:Y:S01]  /*1b6a0*/  IADD3 R29, P3, R56, 0x4000, RZ ;  /* 0x00004000381d7810 */ /* 0x000fe20007f7e0ff */
[--C-:B------:R-:W-:Y:S01]  /*1b6b0*/  IMAD.X R9, RZ, RZ, R57.reuse, P0 ;  /* 0x000000ffff097224 */ /* 0x100fe200000e0639 */
[----:B------:R-:W-:Y:S02]  /*1b6c0*/  SHF.R.U64 R24, R24, 0x3, RZ ;  /* 0x0000000318187819 */ /* 0x000fe400000012ff */
[----:B------:R-:W-:Y:S02]  /*1b6d0*/  LOP3.LUT P0, RZ, R14, 0x3, RZ, 0xc0, !PT ;  /* 0x000000030eff7812 */ /* 0x000fe4000780c0ff */
[----:B------:R-:W-:Y:S02]  /*1b6e0*/  LOP3.LUT R28, R29, 0x380, RZ, 0xc0, !PT ;  /* 0x000003801d1c7812 */ /* 0x000fe400078ec0ff */
[----:B------:R-:W-:Y:S01]  /*1b6f0*/  LOP3.LUT R24, R24, R25, RZ, 0x3c, !PT ;  /* 0x0000001918187212 */ /* 0x000fe200078e3cff */
[----:B------:R-:W-:Y:S01]  /*1b700*/  IMAD.X R25, RZ, RZ, R57, P1 ;  /* 0x000000ffff197224 */ /* 0x000fe200008e0639 */
[----:B------:R-:W-:-:S02]  /*1b710*/  SHF.R.U64 R28, R28, 0x3, RZ ;  /* 0x000000031c1c7819 */ /* 0x000fc400000012ff */
[----:B------:R-:W-:Y:S02]  /*1b720*/  SHF.R.S32.HI R59, RZ, 0x1f, R60 ;  /* 0x0000001fff3b7819 */ /* 0x000fe4000001143c */
[----:B------:R-:W-:Y:S01]  /*1b730*/  LOP3.LUT R28, R28, R29, RZ, 0x3c, !PT ;  /* 0x0000001d1c1c7212 */ /* 0x000fe200078e3cff */
[----:B------:R-:W-:Y:S01]  /*1b740*/  IMAD.X R29, RZ, RZ, R57, P3 ;  /* 0x000000ffff1d7224 */ /* 0x000fe200018e0639 */
[----:B------:R-:W-:Y:S02]  /*1b750*/  IADD3 R5, P3, R56, 0x7000, RZ ;  /* 0x0000700038057810 */ /* 0x000fe40007f7e0ff */
[----:B------:R-:W-:-:S04]  /*1b760*/  LEA.HI R59, R59, R60, RZ, 0x3 ;  /* 0x0000003c3b3b7211 */ /* 0x000fc800078f18ff */
[----:B------:R-:W-:-:S05]  /*1b770*/  LOP3.LUT R59, R59, 0xfffffff8, RZ, 0xc0, !PT ;  /* 0xfffffff83b3b7812 */ /* 0x000fca00078ec0ff */
[----:B------:R-:W-:Y:S02]  /*1b780*/  IMAD.IADD R59, R60, 0x1, -R59 ;  /* 0x000000013c3b7824 */ /* 0x000fe400078e0a3b */
[----:B--2---:R-:W-:-:S05]  /*1b790*/  IMAD R6, R52, 0x80, R10 ;  /* 0x0000008034067824 */ /* 0x004fca00078e020a */
[C---:B------:R-:W-:Y:S02]  /*1b7a0*/  IADD3 R0, R6.reuse, 0x8, RZ ;  /* 0x0000000806007810 */ /* 0x040fe40007ffe0ff */
[-C--:B------:R-:W-:Y:S02]  /*1b7b0*/  ISETP.GE.OR P1, PT, R6, R53.reuse, P0 ;  /* 0x000000350600720c */ /* 0x080fe40000726670 */
[----:B------:R-:W-:Y:S02]  /*1b7c0*/  ISETP.GE.OR P0, PT, R0, R53, P0 ;  /* 0x000000350000720c */ /* 0x000fe40000706670 */
[----:B------:R-:W-:-:S04]  /*1b7d0*/  LOP3.LUT R0, R5, 0x380, RZ, 0xc0, !PT ;  /* 0x0000038005007812 */ /* 0x000fc800078ec0ff */
[----:B------:R-:W-:-:S05]  /*1b7e0*/  SHF.R.U64 R0, R0, 0x3, RZ ;  /* 0x0000000300007819 */ /* 0x000fca00000012ff */
[----:B0-----:R-:W-:Y:S04]  /*1b7f0*/  @!P1 ST.E desc[UR60][R20.64], R88 ;  /* 0x0000005814009985 */ /* 0x001fe8000c10193c */
[----:B---3--:R0:W-:Y:S01]  /*1b800*/  @!P0 ST.E desc[UR60][R44.64], R89 ;  /* 0x000000592c008985 */ /* 0x0081e2000c10193c */
[----:B------:R-:W-:Y:S01]  /*1b810*/  LOP3.LUT R40, R0, R5, RZ, 0x3c, !PT ;  /* 0x0000000500287212 */ /* 0x000fe200078e3cff */
[----:B------:R-:W-:Y:S01]  /*1b820*/  IMAD R0, R3, UR4, RZ ;  /* 0x0000000403007c24 */ /* 0x000fe2000f8e02ff */
[----:B0-----:R-:W0:Y:S03]  /*1b830*/  @P2 LDC R45, c[0x0][0xbf0] ;  /* 0x0002fc00ff2d2b82 */ /* 0x001e260000000800 */
[----:B------:R-:W-:Y:S01]  /*1b840*/  IMAD R21, R47, UR5, R0 ;  /* 0x000000052f157c24 */ /* 0x000fe2000f8e0200 */
[----:B------:R-:W-:Y:S01]  /*1b850*/  LEA R0, R59, R54, 0x5 ;  /* 0x000000363b007211 */ /* 0x000fe200078e28ff */
[----:B------:R-:W-:Y:S01]  /*1b860*/  IMAD.WIDE.U32 R2, R47, UR4, RZ ;  /* 0x000000042f027c25 */ /* 0x000fe2000f8e00ff */
[----:B------:R-:W-:Y:S01]  /*1b870*/  ULDC.64 UR4, c[0x0][0xae8] ;  /* 0x0002ba0000047ab9 */ /* 0x000fe20000000a00 */
[----:B------:R-:W-:Y:S01]  /*1b880*/  IADD3 R13, P4, R56, 0x2000, RZ ;  /* 0x00002000380d7810 */ /* 0x000fe20007f9e0ff */
[----:B------:R-:W5:Y:S01]  /*1b890*/  LD.E.128 R24, desc[UR60][R24.64] ;  /* 0x0000003c18187980 */ /* 0x000f62000c101d00 */
[----:B------:R-:W-:-:S02]  /*1b8a0*/  IMAD.IADD R3, R3, 0x1, R21 ;  /* 0x0000000103037824 */ /* 0x000fc400078e0215 */
[----:B------:R-:W-:Y:S01]  /*1b8b0*/  IMAD R20, R48, UR4, RZ ;  /* 0x0000000430147c24 */ /* 0x000fe2000f8e02ff */
[----:B------:R-:W-:Y:S01]  /*1b8c0*/  LOP3.LUT R8, R7, 0x380, RZ, 0xc0, !PT ;  /* 0x0000038007087812 */ /* 0x000fe200078ec0ff */
[----:B------:R-:W-:Y:S01]  /*1b8d0*/  IMAD R44, R52, 0x80, R0 ;  /* 0x00000080342c7824 */ /* 0x000fe200078e0200 */
[----:B------:R2:W5:Y:S01]  /*1b8e0*/  LDL R48, [R1+0x88] ;  /* 0x0000880001307983 */ /* 0x0005620000100800 */
[C---:B------:R-:W-:Y:S02]  /*1b8f0*/  IMAD R21, R58.reuse, UR5, R20 ;  /* 0x000000053a157c24 */ /* 0x040fe4000f8e0214 */
[----:B------:R-:W-:Y:S01]  /*1b900*/  IMAD.WIDE.U32 R2, R58, UR4, R2 ;  /* 0x000000043a027c25 */ /* 0x000fe2000f8e0002 */
[----:B------:R-:W-:Y:S01]  /*1b910*/  ULDC.64 UR4, c[0x0][0xaf0] ;  /* 0x0002bc0000047ab9 */ /* 0x000fe20000000a00 */
[----:B------:R-:W-:Y:S01]  /*1b920*/  IADD3 R33, P5, R56, 0x5000, RZ ;  /* 0x0000500038217810 */ /* 0x000fe20007fbe0ff */
[----:B------:R-:W5:Y:S01]  /*1b930*/  LD.E.128 R28, desc[UR60][R28.64] ;  /* 0x0000003c1c1c7980 */ /* 0x000f62000c101d00 */
[----:B-1----:R-:W-:-:S04]  /*1b940*/  @P2 IMAD.HI.U32 R0, R44, R55, RZ ;  /* 0x000000372c002227 */ /* 0x002fc800078e00ff */
[----:B------:R-:W-:Y:S02]  /*1b950*/  IMAD.IADD R3, R3, 0x1, R21 ;  /* 0x0000000103037824 */ /* 0x000fe400078e0215 */
[----:B------:R-:W-:Y:S01]  /*1b960*/  IMAD.MOV.U32 R21, RZ, RZ, R44 ;  /* 0x000000ffff157224 */ /* 0x000fe200078e002c */
[----:B0-----:R-:W-:Y:S01]  /*1b970*/  @P2 SHF.R.U32.HI R21, RZ, R45, R0 ;  /* 0x0000002dff152219 */ /* 0x001fe20000011600 */
[----:B------:R-:W-:Y:S02]  /*1b980*/  IMAD R20, R46, UR4, RZ ;  /* 0x000000042e147c24 */ /* 0x000fe4000f8e02ff */
[----:B------:R-:W-:-:S04]  /*1b990*/  IMAD.WIDE.U32 R2, R51, UR4, R2 ;  /* 0x0000000433027c25 */ /* 0x000fc8000f8e0002 */
[----:B------:R-:W-:Y:S01]  /*1b9a0*/  IMAD R45, R51, UR5, R20 ;  /* 0x00000005332d7c24 */ /* 0x000fe2000f8e0214 */
[----:B------:R-:W-:Y:S01]  /*1b9b0*/  LOP3.LUT R12, R13, 0x380, RZ, 0xc0, !PT ;  /* 0x000003800d0c7812 */ /* 0x000fe200078ec0ff */
[----:B------:R-:W-:Y:S01]  /*1b9c0*/  IMAD.MOV R20, RZ, RZ, -R21 ;  /* 0x000000ffff147224 */ /* 0x000fe200078e0a15 */
[----:B------:R2:W5:Y:S01]  /*1b9d0*/  LDL R51, [R1+0xc0] ;  /* 0x0000c00001337983 */ /* 0x0005620000100800 */
[----:B------:R-:W-:Y:S01]  /*1b9e0*/  IMAD.IADD R3, R3, 0x1, R45 ;  /* 0x0000000103037824 */ /* 0x000fe200078e022d */
[----:B------:R-:W-:Y:S01]  /*1b9f0*/  SHF.R.U64 R8, R8, 0x3, RZ ;  /* 0x0000000308087819 */ /* 0x000fe200000012ff */
[----:B------:R-:W-:Y:S01]  /*1ba00*/  IMAD R45, R49, R20, R44 ;  /* 0x00000014312d7224 */ /* 0x000fe200078e022c */
[----:B------:R-:W-:Y:S01]  /*1ba10*/  LOP3.LUT R32, R33, 0x380, RZ, 0xc0, !PT ;  /* 0x0000038021207812 */ /* 0x000fe200078ec0ff */
[----:B------:R2:W5:Y:S01]  /*1ba20*/  LDL R49, [R1+0xbc] ;  /* 0x0000bc0001317983 */ /* 0x0005620000100800 */
[----:B------:R-:W-:Y:S01]  /*1ba30*/  SHF.R.U64 R12, R12, 0x3, RZ ;  /* 0x000000030c0c7819 */ /* 0x000fe200000012ff */
[----:B------:R-:W-:Y:S01]  /*1ba40*/  IMAD.X R41, RZ, RZ, R57, P3 ;  /* 0x000000ffff297224 */ /* 0x000fe200018e0639 */
[----:B------:R-:W-:Y:S01]  /*1ba50*/  SHF.R.S32.HI R0, RZ, 0x1f, R21 ;  /* 0x0000001fff007819 */ /* 0x000fe20000011415 */
[----:B------:R-:W-:Y:S01]  /*1ba60*/  ULDC.64 UR4, c[0x0][0xae0] ;  /* 0x0002b80000047ab9 */ /* 0x000fe20000000a00 */
[----:B------:R-:W-:Y:S01]  /*1ba70*/  LOP3.LUT R12, R12, R13, RZ, 0x3c, !PT ;  /* 0x0000000d0c0c7212 */ /* 0x000fe200078e3cff */
[----:B------:R-:W-:Y:S01]  /*1ba80*/  IMAD.X R13, RZ, RZ, R57, P4 ;  /* 0x000000ffff0d7224 */ /* 0x000fe200020e0639 */
[----:B------:R-:W-:Y:S01]  /*1ba90*/  IADD3 R37, P4, R56, 0x6000, RZ ;  /* 0x0000600038257810 */ /* 0x000fe20007f9e0ff */
[----:B------:R-:W5:Y:S01]  /*1baa0*/  LD.E.128 R40, desc[UR60][R40.64] ;  /* 0x0000003c28287980 */ /* 0x000f62000c101d00 */
[----:B------:R-:W-:-:S02]  /*1bab0*/  LOP3.LUT R8, R8, R7, RZ, 0x3c, !PT ;  /* 0x0000000708087212 */ /* 0x000fc400078e3cff */
[----:B------:R-:W-:Y:S02]  /*1bac0*/  LOP3.LUT R36, R37, 0x380, RZ, 0xc0, !PT ;  /* 0x0000038025247812 */ /* 0x000fe400078ec0ff */
[----:B------:R-:W-:Y:S01]  /*1bad0*/  SHF.R.U64 R32, R32, 0x3, RZ ;  /* 0x0000000320207819 */ /* 0x000fe200000012ff */
[----:B------:R-:W-:Y:S01]  /*1bae0*/  IMAD R0, R0, UR4, RZ ;  /* 0x0000000400007c24 */ /* 0x000fe2000f8e02ff */
[----:B------:R-:W-:Y:S01]  /*1baf0*/  LOP3.LUT R7, R56, 0x380, RZ, 0xc0, !PT ;  /* 0x0000038038077812 */ /* 0x000fe200078ec0ff */
[----:B------:R-:W5:Y:S01]  /*1bb00*/  LD.E.128 R8, desc[UR60][R8.64] ;  /* 0x0000003c08087980 */ /* 0x000f62000c101d00 */
[----:B------:R-:W-:Y:S02]  /*1bb10*/  SHF.R.U64 R36, R36, 0x3, RZ ;  /* 0x0000000324247819 */ /* 0x000fe400000012ff */
[----:B------:R-:W-:Y:S01]  /*1bb20*/  SHF.R.U64 R7, R7, 0x3, RZ ;  /* 0x0000000307077819 */ /* 0x000fe200000012ff */
[----:B------:R-:W5:Y:S01]  /*1bb30*/  LD.E.128 R12, desc[UR60][R12.64] ;  /* 0x0000003c0c0c7980 */ /* 0x000f62000c101d00 */
[----:B------:R-:W-:Y:S01]  /*1bb40*/  LOP3.LUT R32, R32, R33, RZ, 0x3c, !PT ;  /* 0x0000002120207212 */ /* 0x000fe200078e3cff */
[--C-:B------:R-:W-:Y:S01]  /*1bb50*/  IMAD.X R33, RZ, RZ, R57.reuse, P5 ;  /* 0x000000ffff217224 */ /* 0x100fe200028e0639 */
[----:B------:R-:W-:Y:S01]  /*1bb60*/  LOP3.LUT R36, R36, R37, RZ, 0x3c, !PT ;  /* 0x0000002524247212 */ /* 0x000fe200078e3cff */
[----:B------:R-:W-:Y:S01]  /*1bb70*/  IMAD.X R37, RZ, RZ, R57, P4 ;  /* 0x000000ffff257224 */ /* 0x000fe200020e0639 */
[----:B------:R-:W-:Y:S01]  /*1bb80*/  LOP3.LUT R56, R7, R56, RZ, 0x3c, !PT ;  /* 0x0000003807387212 */ /* 0x000fe200078e3cff */
[----:B------:R-:W-:-:S02]  /*1bb90*/  IMAD R47, R21, UR5, R0 ;  /* 0x00000005152f7c24 */ /* 0x000fc4000f8e0200 */
[----:B------:R-:W5:Y:S01]  /*1bba0*/  LD.E.128 R32, desc[UR60][R32.64] ;  /* 0x0000003c20207980 */ /* 0x000f62000c101d00 */
[----:B------:R-:W-:-:S03]  /*1bbb0*/  IMAD.WIDE.U32 R2, R21, UR4, R2 ;  /* 0x0000000415027c25 */ /* 0x000fc6000f8e0002 */
[----:B------:R2:W5:Y:S01]  /*1bbc0*/  LD.E.128 R4, desc[UR60][R56.64] ;  /* 0x0000003c38047980 */ /* 0x000562000c101d00 */
[----:B------:R-:W-:Y:S01]  /*1bbd0*/  SHF.R.S32.HI R0, RZ, 0x1f, R45 ;  /* 0x0000001fff007819 */ /* 0x000fe2000001142d */
[----:B------:R-:W-:Y:S01]  /*1bbe0*/  IMAD R46, R52, 0x80, R54 ;  /* 0x00000080342e7824 */ /* 0x000fe200078e0236 */
[----:B------:R-:W-:Y:S01]  /*1bbf0*/  ULDC.64 UR4, c[0x0][0xad8] ;  /* 0x0002b60000047ab9 */ /* 0x000fe20000000a00 */
[----:B------:R-:W5:Y:S01]  /*1bc00*/  LD.E.128 R36, desc[UR60][R36.64] ;  /* 0x0000003c24247980 */ /* 0x000f62000c101d00 */
[----:B------:R-:W-:Y:S01]  /*1bc10*/  @!PT LDS RZ, [RZ] ;  /* 0x00000000fffff984 */ /* 0x000fe20000000800 */
[----:B------:R-:W-:Y:S01]  /*1bc20*/  @!PT LDS RZ, [RZ] ;  /* 0x00000000fffff984 */ /* 0x000fe20000000800 */
[----:B------:R-:W-:Y:S01]  /*1bc30*/  @!PT LDS RZ, [RZ] ;  /* 0x00000000fffff984 */ /* 0x000fe20000000800 */
[----:B------:R-:W-:Y:S01]  /*1bc40*/  @!PT LDS RZ, [RZ] ;  /* 0x00000000fffff984 */ /* 0x000fe20000000800 */
[----:B------:R0:W-:Y:S06]  /*1bc50*/  MEMBAR.ALL.CTA ;  /* 0x0000000000007992 */ /* 0x0001ec0000008000 */
[----:B0-----:R-:W0:Y:S01]  /*1bc60*/  FENCE.VIEW.ASYNC.S ;  /* 0x00000000000073c6 */ /* 0x001e220000000000 */
[----:B------:R-:W-:Y:S01]  /*1bc70*/  IADD3 R3, R3, R47, RZ ;  /* 0x0000002f03037210 */ /* 0x000fe20007ffe0ff */
[----:B------:R-:W-:-:S02]  /*1bc80*/  IMAD R20, R0, UR4, RZ ;  /* 0x0000000400147c24 */ /* 0x000fc4000f8e02ff */
[----:B------:R-:W-:Y:S02]  /*1bc90*/  VIADD R0, R46, 0x20 ;  /* 0x000000202e007836 */ /* 0x000fe40000000000 */
[C---:B------:R-:W-:Y:S02]  /*1bca0*/  IMAD R21, R45.reuse, UR5, R20 ;  /* 0x000000052d157c24 */ /* 0x040fe4000f8e0214 */
[----:B------:R-:W-:Y:S01]  /*1bcb0*/  IMAD.WIDE.U32 R2, R45, UR4, R2 ;  /* 0x000000042d027c25 */ /* 0x000fe2000f8e0002 */
[-C--:B------:R-:W-:Y:S01]  /*1bcc0*/  ISETP.GE.AND P0, PT, R0, R53.reuse, PT ;  /* 0x000000350000720c */ /* 0x080fe20003f06270 */
[----:B------:R-:W-:Y:S01]  /*1bcd0*/  ULDC.64 UR4, c[0x0][0xa80] ;  /* 0x0002a00000047ab9 */ /* 0x000fe20000000a00 */
[----:B------:R-:W-:Y:S01]  /*1bce0*/  ISETP.GE.AND P2, PT, R46, R53, PT ;  /* 0x000000352e00720c */ /* 0x000fe20003f46270 */
[----:B------:R-:W-:Y:S01]  /*1bcf0*/  VIADD R0, R16, 0x2e820 ;  /* 0x0002e82010007836 */ /* 0x000fe20000000000 */
[----:B------:R-:W-:Y:S01]  /*1bd00*/  LEA R44, P3, R2, UR4, 0x1 ;  /* 0x00000004022c7c11 */ /* 0x000fe2000f8608ff */
[----:B------:R-:W-:-:S02]  /*1bd10*/  IMAD.IADD R3, R3, 0x1, R21 ;  /* 0x0000000103037824 */ /* 0x000fc400078e0215 */
[----:B------:R-:W-:Y:S01]  /*1bd20*/  VIADD R20, R46, 0x40 ;  /* 0x000000402e147836 */ /* 0x000fe20000000000 */
[----:B------:R-:W-:Y:S02]  /*1bd30*/  PRMT R0, RZ, 0x654, R0 ;  /* 0x00000654ff007816 */ /* 0x000fe40000000000 */
[----:B------:R-:W-:Y:S01]  /*1bd40*/  LEA.HI.X R45, R2, UR5, R3, 0x1, P3 ;  /* 0x00000005022d7c11 */ /* 0x000fe200098f0c03 */
[----:B------:R-:W-:Y:S01]  /*1bd50*/  BSSY B1, `(.L_x_6245) ;  /* 0x000000f000017945 */ /* 0x000fe20003800000 */
[----:B------:R-:W-:Y:S02]  /*1bd60*/  ISETP.GE.AND P1, PT, R20, R53, PT ;  /* 0x000000351400720c */ /* 0x000fe40003f26270 */
[----:B0-----:R2:W0:Y:S01]  /*1bd70*/  SHFL.IDX PT, R20, R44, RZ, 0x181f ;  /* 0x00181fff2c147589 */ /* 0x00142200000e0000 */
[----:B------:R1:W-:Y:S03]  /*1bd80*/  SYNCS.ARRIVE.TRANS64.RED.A1T0 RZ, [R0+URZ], RZ ;  /* 0x000000ff00ff79a7 */ /* 0x0003e6000810043f */
[----:B-1----:R2:W1:Y:S01]  /*1bd90*/  SHFL.IDX PT, R0, R45, RZ, 0x181f ;  /* 0x00181fff2d007589 */ /* 0x00246200000e0000 */
[----:B------:R-:W-:Y:S06]  /*1bda0*/  @P2 BRA `(.L_x_6246) ;  /* 0x0000000000242947 */ /* 0x000fec0003800000 */
[----:B------:R-:W-:Y:S02]  /*1bdb0*/  ULDC UR4, c[0x0][0xac8] ;  /* 0x0002b20000047ab9 */ /* 0x000fe40000000800 */
[----:B------:R-:W-:Y:S02]  /*1bdc0*/  ISETP.GE.AND P2, PT, R50, UR4, PT ;  /* 0x0000000432007c0c */ /* 0x000fe4000bf46270 */
[----:B-----5:R-:W-:-:S11]  /*1bdd0*/  ISETP.GE.AND P3, PT, R48, UR4, PT ;  /* 0x0000000430007c0c */ /* 0x020fd6000bf66270 */
[-C--:B0-----:R-:W-:Y:S02]  /*1bde0*/  @!P2 LEA R2, P4, R50, R20.reuse, 0x1 ;  /* 0x000000143202a211 */ /* 0x081fe400078808ff */
[----:B------:R-:W-:Y:S02]  /*1bdf0*/  @!P3 LEA R20, P5, R48, R20, 0x1 ;  /* 0x000000143014b211 */ /* 0x000fe400078a08ff */
[-C--:B-1----:R-:W-:Y:S02]  /*1be00*/  @!P2 LEA.HI.X R3, R50, R0.reuse, R51, 0x1, P4 ;  /* 0x000000003203a211 */ /* 0x082fe400020f0c33 */
[----:B------:R-:W-:-:S03]  /*1be10*/  @!P3 LEA.HI.X R21, R48, R0, R49, 0x1, P5 ;  /* 0x000000003015b211 */ /* 0x000fc600028f0c31 */
[----:B------:R3:W-:Y:S04]  /*1be20*/  @!P2 ST.E.128 desc[UR60][R2.64], R4 ;  /* 0x000000040200a985 */ /* 0x0007e8000c101d3c */
[----:B------:R3:W-:Y:S02]  /*1be30*/  @!P3 ST.E.128 desc[UR60][R20.64], R28 ;  /* 0x0000001c1400b985 */ /* 0x0007e4000c101d3c */
.L_x_6246:
[----:B------:R-:W-:Y:S05]  /*1be40*/  BSYNC B1 ;  /* 0x0000000000017941 */ /* 0x000fea0003800000 */
.L_x_6245:
[----:B-1----:R1:W4:Y:S01]  /*1be50*/  SHFL.IDX PT, R0, R45, 0x1, 0x181f ;  /* 0x00381f002d007f89 */ /* 0x00232200000e0000 */
[----:B------:R-:W-:Y:S03]  /*1be60*/  BSSY B1, `(.L_x_6247) ;  /* 0x000000c000017945 */ /* 0x000fe60003800000 */
[----:B---3-5:R1:W3:Y:S01]  /*1be70*/  SHFL.IDX PT, R4, R44, 0x1, 0x181f ;  /* 0x00381f002c047f89 */ /* 0x0282e200000e0000 */
[----:B------:R-:W-:Y:S05]  /*1be80*/  @P0 BRA `(.L_x_6248) ;  /* 0x0000000000240947 */ /* 0x000fea0003800000 */
[----:B------:R-:W-:Y:S02]  /*1be90*/  ULDC UR4, c[0x0][0xac8] ;  /* 0x0002b20000047ab9 */ /* 0x000fe40000000800 */
[----:B------:R-:W-:Y:S02]  /*1bea0*/  ISETP.GE.AND P3, PT, R50, UR4, PT ;  /* 0x0000000432007c0c */ /* 0x000fe4000bf66270 */
[----:B------:R-:W-:-:S11]  /*1beb0*/  ISETP.GE.AND P4, PT, R48, UR4, PT ;  /* 0x0000000430007c0c */ /* 0x000fd6000bf86270 */
[-C--:B---3--:R-:W-:Y:S02]  /*1bec0*/  @!P3 LEA R2, P0, R50, R4.reuse, 0x1 ;  /* 0x000000043202b211 */ /* 0x088fe400078008ff */
[----:B------:R-:W-:Y:S02]  /*1bed0*/  @!P4 LEA R4, P2, R48, R4, 0x1 ;  /* 0x000000043004c211 */ /* 0x000fe400078408ff */
[-C--:B----4-:R-:W-:Y:S02]  /*1bee0*/  @!P3 LEA.HI.X R3, R50, R0.reuse, R51, 0x1, P0 ;  /* 0x000000003203b211 */ /* 0x090fe400000f0c33 */
[----:B------:R-:W-:-:S03]  /*1bef0*/  @!P4 LEA.HI.X R5, R48, R0, R49, 0x1, P2 ;  /* 0x000000003005c211 */ /* 0x000fc600010f0c31 */
[----:B------:R3:W-:Y:S04]  /*1bf00*/  @!P3 ST.E.128 desc[UR60][R2.64], R8 ;  /* 0x000000080200b985 */ /* 0x0007e8000c101d3c */
[----:B------:R3:W-:Y:S02]  /*1bf10*/  @!P4 ST.E.128 desc[UR60][R4.64], R32 ;  /* 0x000000200400c985 */ /* 0x0007e4000c101d3c */
.L_x_6248:
[----:B------:R-:W-:Y:S05]  /*1bf20*/  BSYNC B1 ;  /* 0x0000000000017941 */ /* 0x000fea0003800000 */
.L_x_6247:
[----:B----4-:R4:W0:Y:S01]  /*1bf30*/  SHFL.IDX PT, R0, R45, 0x2, 0x181f ;  /* 0x00581f002d007f89 */ /* 0x01082200000e0000 */
[----:B------:R-:W-:Y:S03]  /*1bf40*/  BSSY B1, `(.L_x_6249) ;  /* 0x000000c000017945 */ /* 0x000fe60003800000 */
[----:B---3--:R4:W3:Y:S01]  /*1bf50*/  SHFL.IDX PT, R4, R44, 0x2, 0x181f ;  /* 0x00581f002c047f89 */ /* 0x0088e200000e0000 */
[----:B------:R-:W-:Y:S05]  /*1bf60*/  @P1 BRA `(.L_x_6250) ;  /* 0x0000000000241947 */ /* 0x000fea0003800000 */
[----:B------:R-:W-:Y:S02]  /*1bf70*/  ULDC UR4, c[0x0][0xac8] ;  /* 0x0002b20000047ab9 */ /* 0x000fe40000000800 */
[----:B------:R-:W-:Y:S02]  /*1bf80*/  ISETP.GE.AND P2, PT, R50, UR4, PT ;  /* 0x0000000432007c0c */ /* 0x000fe4000bf46270 */
[----:B------:R-:W-:-:S11]  /*1bf90*/  ISETP.GE.AND P3, PT, R48, UR4, PT ;  /* 0x0000000430007c0c */ /* 0x000fd6000bf66270 */
[-C--:B---3--:R-:W-:Y:S02]  /*1bfa0*/  @!P2 LEA R2, P0, R50, R4.reuse, 0x1 ;  /* 0x000000043202a211 */ /* 0x088fe400078008ff */
[----:B------:R-:W-:Y:S02]  /*1bfb0*/  @!P3 LEA R4, P1, R48, R4, 0x1 ;  /* 0x000000043004b211 */ /* 0x000fe400078208ff */
[-C--:B0-----:R-:W-:Y:S02]  /*1bfc0*/  @!P2 LEA.HI.X R3, R50, R0.reuse, R51, 0x1, P0 ;  /* 0x000000003203a211 */ /* 0x081fe400000f0c33 */
[----:B------:R-:W-:-:S03]  /*1bfd0*/  @!P3 LEA.HI.X R5, R48, R0, R49, 0x1, P1 ;  /* 0x000000003005b211 */ /* 0x000fc600008f0c31 */
[----:B------:R0:W-:Y:S04]  /*1bfe0*/  @!P2 ST.E.128 desc[UR60][R2.64], R12 ;  /* 0x0000000c0200a985 */ /* 0x0001e8000c101d3c */
[----:B------:R0:W-:Y:S02]  /*1bff0*/  @!P3 ST.E.128 desc[UR60][R4.64], R36 ;  /* 0x000000240400b985 */ /* 0x0001e4000c101d3c */
.L_x_6250:
[----:B------:R-:W-:Y:S05]  /*1c000*/  BSYNC B1 ;  /* 0x0000000000017941 */ /* 0x000fea0003800000 */
.L_x_6249:
[----:B0-----:R-:W-:Y:S01]  /*1c010*/  VIADD R0, R46, 0x60 ;  /* 0x000000602e007836 */ /* 0x001fe20000000000 */
[----:B-12-4-:R-:W4:Y:S04]  /*1c020*/  SHFL.IDX PT, R45, R45, 0x3, 0x181f ;  /* 0x00781f002d2d7f89 */ /* 0x016f2800000e0000 */
        /* <DEDUP_REMOVED lines=14> */
.L_x_6242:
[----:B------:R-:W2:Y:S01]  /*1c110*/  LDL.LU R4, [R1+0x90] ;  /* 0x0000900001047983 */ /* 0x000ea20000300800 */
[----:B------:R-:W-:Y:S01]  /*1c120*/  ULDC.64 UR4, c[0x0][0xc00] ;  /* 0x0003000000047ab9 */ /* 0x000fe20000000a00 */
[----:B------:R-:W-:Y:S01]  /*1c130*/  IMAD.MOV.U32 R0, RZ, RZ, RZ ;  /* 0x000000ffff007224 */ /* 0x000fe200078e00ff */
[----:B------:R-:W3:Y:S01]  /*1c140*/  LDC R25, c[0x0][0xbe8] ;  /* 0x0002fa00ff197b82 */ /* 0x000ee20000000800 */
[----:B------:R-:W4:Y:S01]  /*1c150*/  LDL.LU R6, [R1+0x94] ;  /* 0x0000940001067983 */ /* 0x000f220000300800 */
[----:B------:R-:W-:-:S04]  /*1c160*/  ISETP.NE.U32.AND P0, PT, RZ, UR4, PT ;  /* 0x00000004ff007c0c */ /* 0x000fc8000bf05070 */
[----:B------:R-:W-:Y:S02]  /*1c170*/  ISETP.NE.AND.EX P0, PT, RZ, UR5, PT, P0 ;  /* 0x00000005ff007c0c */ /* 0x000fe4000bf05300 */
[----:B--2---:R-:W-:-:S04]  /*1c180*/  IADD3 R2, P1, R4, UR4, RZ ;  /* 0x0000000404027c10 */ /* 0x004fc8000ff3e0ff */
[----:B----4-:R-:W-:Y:S01]  /*1c190*/  IADD3.X R3, R6, UR5, RZ, P1, !PT ;  /* 0x0000000506037c10 */ /* 0x010fe20008ffe4ff */
[----:B------:R-:W-:Y:S02]  /*1c1a0*/  ULDC.64 UR4, c[0x0][0xc08] ;  /* 0x0003020000047ab9 */ /* 0x000fe40000000a00 */
[----:B------:R-:W-:-:S04]  /*1c1b0*/  ISETP.NE.U32.AND P1, PT, RZ, UR4, PT ;  /* 0x00000004ff007c0c */ /* 0x000fc8000bf25070 */
[----:B------:R2:W5:Y:S01]  /*1c1c0*/  @P0 LDG.E R0, desc[UR60][R2.64] ;  /* 0x0000003c02000981 */ /* 0x000562000c1e1900 */
[----:B------:R-:W-:Y:S01]  /*1c1d0*/  ISETP.NE.AND.EX P1, PT, RZ, UR5, PT, P1 ;  /* 0x00000005ff007c0c */ /* 0x000fe2000bf25310 */
[----:B------:R-:W4:-:S12]  /*1c1e0*/  S2R R7, SR_TID.X ;  /* 0x0000000000077919 */ /* 0x000f180000002100 */
[----:B------:R-:W-:Y:S01]  /*1c1f0*/  @P1 IADD3 R4, P2, R4, UR4, RZ ;  /* 0x0000000404041c10 */ /* 0x000fe2000ff5e0ff */
[----:B------:R-:W-:-:S03]  /*1c200*/  ULDC UR4, c[0x0][0xa88] ;  /* 0x0002a20000047ab9 */ /* 0x000fc60000000800 */
[----:B------:R-:W-:Y:S02]  /*1c210*/  @P1 IADD3.X R5, R6, UR5, RZ, P2, !PT ;  /* 0x0000000506051c10 */ /* 0x000fe400097fe4ff */
[----:B------:R-:W-:-:S06]  /*1c220*/  MOV R6, UR4 ;  /* 0x0000000400067c02 */ /* 0x000fcc0008000f00 */
[----:B------:R2:W5:Y:S01]  /*1c230*/  @P1 LDG.E R6, desc[UR60][R4.64] ;  /* 0x0000003c04061981 */ /* 0x000562000c1e1900 */
[----:B---3--:R-:W-:Y:S01]  /*1c240*/  ISETP.NE.AND P2, PT, R25, 0x1, PT ;  /* 0x000000011900780c */ /* 0x008fe20003f45270 */
[----:B----4-:R-:W-:-:S12]  /*1c250*/  VIADD R26, R7, 0xffffff80 ;  /* 0xffffff80071a7836 */ /* 0x010fd80000000000 */
[----:B------:R-:W3:Y:S01]  /*1c260*/  @P2 LDC R14, c[0x0][0xbec] ;  /* 0x0002fb00ff0e2b82 */ /* 0x000ee20000000800 */
[----:B------:R-:W-:-:S07]  /*1c270*/  ISETP.GE.AND P3, PT, R26, 0x80, PT ;  /* 0x000000801a00780c */ /* 0x000fce0003f66270 */
[----:B------:R-:W4:Y:S01]  /*1c280*/  @P2 LDC R27, c[0x0][0xbf0] ;  /* 0x0002fc00ff1b2b82 */ /* 0x000f220000000800 */
[----:B--2---:R-:W-:Y:S05]  /*1c290*/  @P1 BRA `(.L_x_6252) ;  /* 0x0000000000101947 */ /* 0x004fea0003800000 */
[----:B------:R-:W-:Y:S05]  /*1c2a0*/  @!P0 BRA `(.L_x_6252) ;  /* 0x00000000000c8947 */ /* 0x000fea0003800000 */
[----:B------:R-:W2:Y:S04]  /*1c2b0*/  LDG.E R5, desc[UR60][R2.64] ;  /* 0x0000003c02057981 */ /* 0x000ea8000c1e1900 */
[----:B-----5:R-:W2:Y:S02]  /*1c2c0*/  LDG.E R6, desc[UR60][R2.64+0x4] ;  /* 0x0000043c02067981 */ /* 0x020ea4000c1e1900 */
[----:B--2---:R-:W-:-:S07]  /*1c2d0*/  IMAD.IADD R6, R6, 0x1, -R5 ;  /* 0x0000000106067824 */ /* 0x004fce00078e0a05 */
.L_x_6252:
[----:B------:R-:W2:Y:S04]  /*1c2e0*/  LDL.LU R3, [R1+0x84] ;  /* 0x0000840001037983 */ /* 0x000ea80000300800 */
[----:B------:R-:W3:Y:S04]  /*1c2f0*/  LDL.LU R2, [R1+0x98] ;  /* 0x0000980001027983 */ /* 0x000ee80000300800 */
[----:B------:R-:W4:Y:S04]  /*1c300*/  LDL R24, [R1+0x8c] ;  /* 0x00008c0001187983 */ /* 0x000f280000100800 */
[----:B------:R0:W5:Y:S01]  /*1c310*/  LDL R20, [R1+0x9c] ;  /* 0x00009c0001147983 */ /* 0x0001620000100800 */
[----:B------:R-:W-:Y:S01]  /*1c320*/  BSSY B1, `(.L_x_6253) ;  /* 0x000002d000017945 */ /* 0x000fe20003800000 */
[----:B-----5:R-:W-:-:S02]  /*1c330*/  SHF.R.S32.HI R11, RZ, 0x1f, R0 ;  /* 0x0000001fff0b7819 */ /* 0x020fc40000011400 */
[----:B--2---:R-:W-:Y:S02]  /*1c340*/  SEL R13, R3, RZ, !P0 ;  /* 0x000000ff030d7207 */ /* 0x004fe40004000000 */
[----:B---3--:R-:W-:Y:S02]  /*1c350*/  SEL R12, R2, RZ, !P0 ;  /* 0x000000ff020c7207 */ /* 0x008fe40004000000 */
[----:B----4-:R-:W-:Y:S01]  /*1c360*/  SHF.R.S32.HI R10, RZ, 0x1f, R24 ;  /* 0x0000001fff0a7819 */ /* 0x010fe20000011418 */
        /* <DEDUP_REMOVED lines=9> */
[----:B------:R-:W-:Y:S01]  /*1c400*/  MOV R3, R11 ;  /* 0x0000000b00037202 */ /* 0x000fe20000000f00 */
[----:B------:R-:W-:Y:S02]  /*1c410*/  IMAD R7, R10, UR4, RZ ;  /* 0x000000040a077c24 */ /* 0x000fe4000f8e02ff */
[----:B------:R-:W-:Y:S02]  /*1c420*/  IMAD.MOV.U32 R2, RZ, RZ, R0 ;  /* 0x000000ffff027224 */ /* 0x000fe400078e0000 */
[----:B------:R-:W-:Y:S02]  /*1c430*/  IMAD.MOV.U32 R5, RZ, RZ, R8 ;  /* 0x000000ffff057224 */ /* 0x000fe400078e0008 */
[----:B------:R-:W-:-:S04]  /*1c440*/  IMAD.WIDE.U32 R2, R24, UR4, R2 ;  /* 0x0000000418027c25 */ /* 0x000fc8000f8e0002 */
[----:B------:R-:W0:Y:S01]  /*1c450*/  @P0 LDC R15, c[0x0][0xbec] ;  /* 0x0002fb00ff0f0b82 */ /* 0x000e220000000800 */
[----:B------:R-:W-:Y:S01]  /*1c460*/  IMAD R7, R24, UR5, R7 ;  /* 0x0000000518077c24 */ /* 0x000fe2000f8e0207 */
[----:B------:R-:W-:-:S03]  /*1c470*/  ULDC.64 UR4, c[0x0][0xb98] ;  /* 0x0002e60000047ab9 */ /* 0x000fc60000000a00 */
[----:B------:R-:W-:-:S03]  /*1c480*/  IMAD.IADD R3, R3, 0x1, R7 ;  /* 0x0000000103037824 */ /* 0x000fc600078e0207 */
[----:B------:R-:W2:Y:S01]  /*1c490*/  @P0 LDC R21, c[0x0][0xbf0] ;  /* 0x0002fc00ff150b82 */ /* 0x000ea20000000800 */
[----:B------:R-:W-:-:S04]  /*1c4a0*/  IMAD.WIDE.U32 R2, R13, UR4, R2 ;  /* 0x000000040d027c25 */ /* 0x000fc8000f8e0002 */
        /* <DEDUP_REMOVED lines=20> */
.L_x_6254:
[----:B------:R-:W-:Y:S05]  /*1c5f0*/  BSYNC B1 ;  /* 0x0000000000017941 */ /* 0x000fea0003800000 */
.L_x_6253:
        /* <DEDUP_REMOVED lines=15> */
[----:B------:R-:W-:Y:S02]  /*1c6f0*/  IMAD R9, R20, 0x80, R0 ;  /* 0x0000008014097824 */ /* 0x000fe400078e0200 */
[----:B------:R-:W-:Y:S02]  /*1c700*/  IMAD R7, R24, UR5, R4 ;  /* 0x0000000518077c24 */ /* 0x000fe4000f8e0204 */
[----:B------:R-:W-:-:S04]  /*1c710*/  @P2 IMAD.HI.U32 R0, R9, R14, RZ ;  /* 0x0000000e09002227 */ /* 0x000fc800078e00ff */
        /* <DEDUP_REMOVED lines=24> */
[----:B------:R-:W-:Y:S01]  /*1c8a0*/  UMOV UR4, 0xffffffff ;  /* 0xffffffff00047882 */ /* 0x000fe20000000000 */
[----:B------:R-:W-:-:S04]  /*1c8b0*/  IADD3 R3, R5, R3, RZ ;  /* 0x0000000305037210 */ /* 0x000fc80007ffe0ff */
[----:B------:R-:W-:Y:S01]  /*1c8c0*/  LEA.HI.X R3, R4, UR5, R3, 0x1, P0 ;  /* 0x0000000504037c11 */ /* 0x000fe200080f0c03 */
[----:B------:R-:W-:Y:S06]  /*1c8d0*/  BRA.DIV UR4, `(.L_x_6255) ;  /* 0x0000008a04a07947 */ /* 0x000fec000b800000 */
[----:B------:R0:W2:Y:S04]  /*1c8e0*/  SHFL.IDX PT, R0, R3, RZ, 0x181f ;  /* 0x00181fff03007589 */ /* 0x0000a800000e0000 */
[----:B------:R0:W3:Y:S02]  /*1c8f0*/  SHFL.IDX PT, R14, R2, RZ, 0x181f ;  /* 0x00181fff020e7589 */ /* 0x0000e400000e0000 */
.L_x_6448:
[----:B------:R-:W-:Y:S01]  /*1c900*/  IMAD R25, R6, R25, RZ ;  /* 0x0000001906197224 */ /* 0x000fe200078e02ff */
[----:B------:R-:W-:Y:S01]  /*1c910*/  BSSY B1, `(.L_x_6256) ;  /* 0x0000011000017945 */ /* 0x000fe20003800000 */
[----:B------:R-:W-:-:S05]  /*1c920*/  IMAD R6, R20, 0x80, R8 ;  /* 0x0000008014067824 */ /* 0x000fca00078e0208 */
[----:B------:R-:W-:-:S13]  /*1c930*/  ISETP.GE.AND P0, PT, R6, R25, PT ;  /* 0x000000190600720c */ /* 0x000fda0003f06270 */
[----:B------:R-:W-:Y:S05]  /*1c940*/  @P0 BRA `(.L_x_6257) ;  /* 0x0000000000340947 */ /* 0x000fea0003800000 */
[----:B------:R-:W4:Y:S01]  /*1c950*/  LDL R9, [R1+0x6c] ;  /* 0x00006c0001097983 */ /* 0x000f220000100800 */
[----:B------:R-:W-:-:S03]  /*1c960*/  ULDC UR4, c[0x0][0xac8] ;  /* 0x0002b20000047ab9 */ /* 0x000fc60000000800 */
[----:B------:R-:W5:Y:S04]  /*1c970*/  LDL R7, [R1+0x88] ;  /* 0x0000880001077983 */ /* 0x000f680000100800 */
[----:B------:R-:W2:Y:S04]  /*1c980*/  LDL R10, [R1+0xc0] ;  /* 0x0000c000010a7983 */ /* 0x000ea80000100800 */
[----:B------:R-:W2:Y:S01]  /*1c990*/  LDL R8, [R1+0xbc] ;  /* 0x0000bc0001087983 */ /* 0x000ea20000100800 */
[----:B----4-:R-:W-:Y:S02]  /*1c9a0*/  ISETP.GE.AND P2, PT, R9, UR4, PT ;  /* 0x0000000409007c0c */ /* 0x010fe4000bf46270 */
[----:B-----5:R-:W-:-:S11]  /*1c9b0*/  ISETP.GE.AND P3, PT, R7, UR4, PT ;  /* 0x0000000407007c0c */ /* 0x020fd6000bf66270 */
[-C--:B---3--:R-:W-:Y:S02]  /*1c9c0*/  @!P2 LEA R4, P0, R9, R14.reuse, 0x1 ;  /* 0x0000000e0904a211 */ /* 0x088fe400078008ff */
[----:B------:R-:W-:Y:S02]  /*1c9d0*/  @!P3 LEA R14, P1, R7, R14, 0x1 ;  /* 0x0000000e070eb211 */ /* 0x000fe400078208ff */
[-C--:B--2---:R-:W-:Y:S02]  /*1c9e0*/  @!P2 LEA.HI.X R5, R9, R0.reuse, R10, 0x1, P0 ;  /* 0x000000000905a211 */ /* 0x084fe400000f0c0a */
[----:B------:R-:W-:-:S03]  /*1c9f0*/  @!P3 LEA.HI.X R15, R7, R0, R8, 0x1, P1 ;  /* 0x00000000070fb211 */ /* 0x000fc600008f0c08 */
[----:B------:R4:W-:Y:S04]  /*1ca00*/  @!P2 ST.E.128 desc[UR60][R4.64], RZ ;  /* 0x000000ff0400a985 */ /* 0x0009e8000c101d3c */
[----:B------:R4:W-:Y:S02]  /*1ca10*/  @!P3 ST.E.128 desc[UR60][R14.64], RZ ;  /* 0x000000ff0e00b985 */ /* 0x0009e4000c101d3c */
.L_x_6257:
[----:B------:R-:W-:Y:S05]  /*1ca20*/  BSYNC B1 ;  /* 0x0000000000017941 */ /* 0x000fea0003800000 */
.L_x_6256:
[----:B------:R-:W-:-:S03]  /*1ca30*/  UMOV UR4, 0xffffffff ;  /* 0xffffffff00047882 */ /* 0x000fc60000000000 */
[----:B------:R-:W-:Y:S05]  /*1ca40*/  BRA.DIV UR4, `(.L_x_6258) ;  /* 0x0000008a04787947 */ /* 0x000fea000b800000 */
[----:B--2---:R2:W0:Y:S04]  /*1ca50*/  SHFL.IDX PT, R0, R3, 0x1, 0x181f ;  /* 0x00381f0003007f89 */ /* 0x00442800000e0000 */
[----:B---34-:R2:W3:Y:S02]  /*1ca60*/  SHFL.IDX PT, R14, R2, 0x1, 0x181f ;  /* 0x00381f00020e7f89 */ /* 0x0184e400000e0000 */
.L_x_6452:
[----:B------:R-:W-:Y:S01]  /*1ca70*/  VIADD R4, R6, 0x20 ;  /* 0x0000002006047836 */ /* 0x000fe20000000000 */
[----:B------:R-:W-:Y:S04]  /*1ca80*/  BSSY B1, `(.L_x_6259) ;  /* 0x0000010000017945 */ /* 0x000fe80003800000 */
[----:B------:R-:W-:-:S13]  /*1ca90*/  ISETP.GE.AND P0, PT, R4, R25, PT ;  /* 0x000000190400720c */ /* 0x000fda0003f06270 */
[----:B------:R-:W-:Y:S05]  /*1caa0*/  @P0 BRA `(.L_x_6260) ;  /* 0x0000000000340947 */ /* 0x000fea0003800000 */
[----:B------:R-:W4:Y:S01]  /*1cab0*/  LDL R9, [R1+0x6c] ;  /* 0x00006c0001097983 */ /* 0x000f220000100800 */
[----:B------:R-:W-:-:S03]  /*1cac0*/  ULDC UR4, c[0x0][0xac8] ;  /* 0x0002b20000047ab9 */ /* 0x000fc60000000800 */
[----:B------:R-:W5:Y:S04]  /*1cad0*/  LDL R7, [R1+0x88] ;  /* 0x0000880001077983 */ /* 0x000f680000100800 */
[----:B------:R-:W0:Y:S04]  /*1cae0*/  LDL R10, [R1+0xc0] ;  /* 0x0000c000010a7983 */ /* 0x000e280000100800 */
[----:B------:R-:W2:Y:S01]  /*1caf0*/  LDL R8, [R1+0xbc] ;  /* 0x0000bc0001087983 */ /* 0x000ea20000100800 */
[----:B----4-:R-:W-:Y:S02]  /*1cb00*/  ISETP.GE.AND P2, PT, R9, UR4, PT ;  /* 0x0000000409007c0c */ /* 0x010fe4000bf46270 */
[----:B-----5:R-:W-:-:S11]  /*1cb10*/  ISETP.GE.AND P3, PT, R7, UR4, PT ;  /* 0x0000000407007c0c */ /* 0x020fd6000bf66270 */
[-C--:B---3--:R-:W-:Y:S02]  /*1cb20*/  @!P2 LEA R4, P0, R9, R14.reuse, 0x1 ;  /* 0x0000000e0904a211 */ /* 0x088fe400078008ff */
[----:B------:R-:W-:Y:S02]  /*1cb30*/  @!P3 LEA R14, P1, R7, R14, 0x1 ;  /* 0x0000000e070eb211 */ /* 0x000fe400078208ff */
[-C--:B0-----:R-:W-:Y:S02]  /*1cb40*/  @!P2 LEA.HI.X R5, R9, R0.reuse, R10, 0x1, P0 ;  /* 0x000000000905a211 */ /* 0x081fe400000f0c0a */
[----:B--2---:R-:W-:-:S03]  /*1cb50*/  @!P3 LEA.HI.X R15, R7, R0, R8, 0x1, P1 ;  /* 0x00000000070fb211 */ /* 0x004fc600008f0c08 */
[----:B------:R4:W-:Y:S04]  /*1cb60*/  @!P2 ST.E.128 desc[UR60][R4.64], RZ ;  /* 0x000000ff0400a985 */ /* 0x0009e8000c101d3c */
[----:B------:R4:W-:Y:S02]  /*1cb70*/  @!P3 ST.E.128 desc[UR60][R14.64], RZ ;  /* 0x000000ff0e00b985 */ /* 0x0009e4000c101d3c */
.L_x_6260:
[----:B------:R-:W-:Y:S05]  /*1cb80*/  BSYNC B1 ;  /* 0x0000000000017941 */ /* 0x000fea0003800000 */
.L_x_6259:
[----:B------:R-:W-:-:S03]  /*1cb90*/  UMOV UR4, 0xffffffff ;  /* 0xffffffff00047882 */ /* 0x000fc60000000000 */
[----:B------:R-:W-:Y:S05]  /*1cba0*/  BRA.DIV UR4, `(.L_x_6261) ;  /* 0x0000008a04687947 */ /* 0x000fea000b800000 */
[----:B0-----:R0:W0:Y:S04]  /*1cbb0*/  SHFL.IDX PT, R0, R3, 0x2, 0x181f ;  /* 0x00581f0003007f89 */ /* 0x00102800000e0000 */
[----:B---34-:R3:W4:Y:S02]  /*1cbc0*/  SHFL.IDX PT, R14, R2, 0x2, 0x181f ;  /* 0x00581f00020e7f89 */ /* 0x01872400000e0000 */
.L_x_6456:
[----:B------:R-:W-:Y:S01]  /*1cbd0*/  VIADD R4, R6, 0x40 ;  /* 0x0000004006047836 */ /* 0x000fe20000000000 */
[----:B------:R-:W-:Y:S04]  /*1cbe0*/  BSSY B1, `(.L_x_6262) ;  /* 0x0000010000017945 */ /* 0x000fe80003800000 */
[----:B------:R-:W-:-:S13]  /*1cbf0*/  ISETP.GE.AND P0, PT, R4, R25, PT ;  /* 0x000000190400720c */ /* 0x000fda0003f06270 */
[----:B------:R-:W-:Y:S05]  /*1cc00*/  @P0 BRA `(.L_x_6263) ;  /* 0x0000000000340947 */ /* 0x000fea0003800000 */
[----:B------:R-:W5:Y:S01]  /*1cc10*/  LDL R9, [R1+0x6c] ;  /* 0x00006c0001097983 */ /* 0x000f620000100800 */
[----:B------:R-:W-:-:S03]  /*1cc20*/  ULDC UR4, c[0x0][0xac8] ;  /* 0x0002b20000047ab9 */ /* 0x000fc60000000800 */
[----:B------:R-:W2:Y:S04]  /*1cc30*/  LDL R7, [R1+0x88] ;  /* 0x0000880001077983 */ /* 0x000ea80000100800 */
[----:B------:R-:W0:Y:S04]  /*1cc40*/  LDL R10, [R1+0xc0] ;  /* 0x0000c000010a7983 */ /* 0x000e280000100800 */
[----:B------:R-:W3:Y:S01]  /*1cc50*/  LDL R8, [R1+0xbc] ;  /* 0x0000bc0001087983 */ /* 0x000ee20000100800 */
[----:B-----5:R-:W-:Y:S02]  /*1cc60*/  ISETP.GE.AND P2, PT, R9, UR4, PT ;  /* 0x0000000409007c0c */ /* 0x020fe4000bf46270 */
[----:B--2---:R-:W-:-:S11]  /*1cc70*/  ISETP.GE.AND P3, PT, R7, UR4, PT ;  /* 0x0000000407007c0c */ /* 0x004fd6000bf66270 */
[-C--:B----4-:R-:W-:Y:S02]  /*1cc80*/  @!P2 LEA R4, P0, R9, R14.reuse, 0x1 ;  /* 0x0000000e0904a211 */ /* 0x090fe400078008ff */
[----:B------:R-:W-:Y:S02]  /*1cc90*/  @!P3 LEA R14, P1, R7, R14, 0x1 ;  /* 0x0000000e070eb211 */ /* 0x000fe400078208ff */
[-C--:B0-----:R-:W-:Y:S02]  /*1cca0*/  @!P2 LEA.HI.X R5, R9, R0.reuse, R10, 0x1, P0 ;  /* 0x000000000905a211 */ /* 0x081fe400000f0c0a */
[----:B---3--:R-:W-:-:S03]  /*1ccb0*/  @!P3 LEA.HI.X R15, R7, R0, R8, 0x1, P1 ;  /* 0x00000000070fb211 */ /* 0x008fc600008f0c08 */
[----:B------:R0:W-:Y:S04]  /*1ccc0*/  @!P2 ST.E.128 desc[UR60][R4.64], RZ ;  /* 0x000000ff0400a985 */ /* 0x0001e8000c101d3c */
[----:B------:R0:W-:Y:S02]  /*1ccd0*/  @!P3 ST.E.128 desc[UR60][R14.64], RZ ;  /* 0x000000ff0e00b985 */ /* 0x0001e4000c101d3c */
.L_x_6263:
[----:B------:R-:W-:Y:S05]  /*1cce0*/  BSYNC B1 ;  /* 0x0000000000017941 */ /* 0x000fea0003800000 */
.L_x_6262:
[----:B------:R-:W-:-:S03]  /*1ccf0*/  UMOV UR4, 0xffffffff ;  /* 0xffffffff00047882 */ /* 0x000fc60000000000 */
[----:B------:R-:W-:Y:S05]  /*1cd00*/  BRA.DIV UR4, `(.L_x_6264) ;  /* 0x0000008a04587947 */ /* 0x000fea000b800000 */
[----:B0-----:R0:W0:Y:S04]  /*1cd10*/  SHFL.IDX PT, R0, R3, 0x3, 0x181f ;  /* 0x00781f0003007f89 */ /* 0x00102800000e0000 */
[----:B----4-:R4:W0:Y:S02]  /*1cd20*/  SHFL.IDX PT, R14, R2, 0x3, 0x181f ;  /* 0x00781f00020e7f89 */ /* 0x01082400000e0000 */
.L_x_6460:
[----:B--234-:R-:W-:-:S05]  /*1cd30*/  VIADD R2, R6, 0x60 ;  /* 0x0000006006027836 */ /* 0x01cfca0000000000 */
[----:B------:R-:W-:-:S13]  /*1cd40*/  ISETP.GE.AND P0, PT, R2, R25, PT ;  /* 0x000000190200720c */ /* 0x000fda0003f06270 */
[----:B------:R-:W-:Y:S05]  /*1cd50*/  @P0 BRA `(.L_x_6251) ;  /* 0x0000000000340947 */ /* 0x000fea0003800000 */
[----:B------:R-:W2:Y:S01]  /*1cd60*/  LDL R7, [R1+0x6c] ;  /* 0x00006c0001077983 */ /* 0x000ea20000100800 */
[----:B------:R-:W-:-:S03]  /*1cd70*/  ULDC UR4, c[0x0][0xac8] ;  /* 0x0002b20000047ab9 */ /* 0x000fc60000000800 */
[----:B------:R-:W3:Y:S04]  /*1cd80*/  LDL R4, [R1+0x88] ;  /* 0x0000880001047983 */ /* 0x000ee80000100800 */
[----:B------:R-:W4:Y:S04]  /*1cd90*/  LDL R8, [R1+0xc0] ;  /* 0x0000c00001087983 */ /* 0x000f280000100800 */
[----:B------:R-:W5:Y:S01]  /*1cda0*/  LDL R5, [R1+0xbc] ;  /* 0x0000bc0001057983 */ /* 0x000f620000100800 */
[----:B--2---:R-:W-:Y:S02]  /*1cdb0*/  ISETP.GE.AND P2, PT, R7, UR4, PT ;  /* 0x0000000407007c0c */ /* 0x004fe4000bf46270 */
[----:B---3--:R-:W-:-:S11]  /*1cdc0*/  ISETP.GE.AND P3, PT, R4, UR4, PT ;  /* 0x0000000404007c0c */ /* 0x008fd6000bf66270 */
[CC--:B0-----:R-:W-:Y:S02]  /*1cdd0*/  @!P2 LEA R2, P0, R7.reuse, R14.reuse, 0x1 ;  /* 0x0000000e0702a211 */ /* 0x0c1fe400078008ff */
[C---:B------:R-:W-:Y:S02]  /*1cde0*/  @!P3 LEA R14, P1, R4.reuse, R14, 0x1 ;  /* 0x0000000e040eb211 */ /* 0x040fe400078208ff */
[-C--:B----4-:R-:W-:Y:S02]  /*1cdf0*/  @!P2 LEA.HI.X R3, R7, R0.reuse, R8, 0x1, P0 ;  /* 0x000000000703a211 */ /* 0x090fe400000f0c08 */
[----:B-----5:R-:W-:-:S03]  /*1ce00*/  @!P3 LEA.HI.X R15, R4, R0, R5, 0x1, P1 ;  /* 0x00000000040fb211 */ /* 0x020fc600008f0c05 */
[----:B------:R2:W-:Y:S04]  /*1ce10*/  @!P2 ST.E.128 desc[UR60][R2.64], RZ ;  /* 0x000000ff0200a985 */ /* 0x0005e8000c101d3c */
[----:B------:R2:W-:Y:S02]  /*1ce20*/  @!P3 ST.E.128 desc[UR60][R14.64], RZ ;  /* 0x000000ff0e00b985 */ /* 0x0005e4000c101d3c */
.L_x_6251:
[----:B------:R-:W-:Y:S05]  /*1ce30*/  BSYNC B0 ;  /* 0x0000000000007941 */ /* 0x000fea0003800000 */
.L_x_6241:
[----:B0-----:R-:W5:Y:S01]  /*1ce40*/  LDL R0, [R1+0x5c] ;  /* 0x00005c0001007983 */ /* 0x001f620000100800 */
[----:B------:R-:W-:Y:S02]  /*1ce50*/  ULDC UR4, c[0x0][0xc3c] ;  /* 0x00030f0000047ab9 */ /* 0x000fe40000000800 */
[----:B-----5:R-:W-:-:S13]  /*1ce60*/  ISETP.GE.AND P0, PT, R0, UR4, PT ;  /* 0x0000000400007c0c */ /* 0x020fda000bf06270 */
[----:B------:R-:W-:Y:S05]  /*1ce70*/  @!P0 BRA `(.L_x_6265) ;  /* 0xfffffe4400088947 */ /* 0x000fea000383ffff */
[----:B------:R-:W-:Y:S05]  /*1ce80*/  BRA `(.L_x_6094) ;  /* 0x0000006c00487947 */ /* 0x000fea0003800000 */
.L_x_6092:
[----:B------:R-:W-:-:S08]  /*1ce90*/  NOP ;  /* 0x0000000000007918 */ /* 0x000fd00000000000 */
[----:B0-----:R-:W0:-:S00]  /*1cea0*/  USETMAXREG.DEALLOC.CTAPOOL 0x18 ;  /* 0x00000018000079c8 */ /* 0x001e0000080e0500 */
        /* <DEDUP_REMOVED lines=16> */
.L_x_6266:
        /* <DEDUP_REMOVED lines=42> */
.L_x_6272:
        /* <DEDUP_REMOVED lines=12> */
.L_x_6271:
[----:B------:R-:W-:Y:S05]  /*1d310*/  BSYNC B0 ;  /* 0x0000000000007941 */ /* 0x000fea0003800000 */
.L_x_6270:
        /* <DEDUP_REMOVED lines=22> */
.L_x_6268:
[----:B------:R-:W-:-:S04]  /*1d480*/  IMAD.IADD R7, R4, 0x1, -R7 ;  /* 0x0000000104077824 */ /* 0x000fc800078e0a07 */
        /* <DEDUP_REMOVED lines=13> */
[----:B------:R-:W-:-:S05]  /*1d560*/  IADD3 R9, R19, -0x1, RZ ;  /* 0xffffffff13097810 */ /* 0x000fca0007ffe0ff */
[----:B------:R0:W1:Y:S02]  /*1d570*/  SHFL.IDX PT, R16, R2, R9, 0x1f ;  /* 0x00001f0902107589 */ /* 0x00006400000e0000 */
.L_x_6273:
[----:B-1----:R-:W-:Y:S01]  /*1d580*/  IMAD R16, R16, UR5, R7 ;  /* 0x0000000510107c24 */ /* 0x002fe2000f8e0207 */
[----:B------:R-:W-:Y:S01]  /*1d590*/  IABS R6, R0 ;  /* 0x0000000000067213 */ /* 0x000fe20000000000 */
[----:B------:R-:W-:Y:S02]  /*1d5a0*/  IMAD R7, R11, R4, RZ ;  /* 0x000000040b077224 */ /* 0x000fe400078e02ff */
[----:B0-----:R-:W-:Y:S01]  /*1d5b0*/  IMAD.MOV.U32 R2, RZ, RZ, RZ ;  /* 0x000000ffff027224 */ /* 0x001fe200078e00ff */
[----:B------:R-:W-:Y:S01]  /*1d5c0*/  IADD3 R17, -R16, UR6, RZ ;  /* 0x0000000610117c10 */ /* 0x000fe2000fffe1ff */
[----:B------:R-:W-:Y:S02]  /*1d5d0*/  IMAD.MOV R6, RZ, RZ, -R6 ;  /* 0x000000ffff067224 */ /* 0x000fe400078e0a06 */
[----:B------:R-:W-:Y:S01]  /*1d5e0*/  IMAD.HI.U32 R2, R3, R7, R2 ;  /* 0x0000000703027227 */ /* 0x000fe200078e0002 */
[----:B------:R-:W-:-:S03]  /*1d5f0*/  IABS R3, R17 ;  /* 0x0000001100037213 */ /* 0x000fc60000000000 */
[----:B------:R-:W-:Y:S02]  /*1d600*/  VIADD R19, R19, UR4 ;  /* 0x0000000413137c36 */ /* 0x000fe40008000000 */
        /* <DEDUP_REMOVED lines=12> */
[----:B------:R-:W-:Y:S01]  /*1d6d0*/  IADD3 R3, -R2, RZ, RZ ;  /* 0x000000ff02037210 */ /* 0x000fe20007ffe1ff */
[----:B------:R-:W-:-:S04]  /*1d6e0*/  IMAD.MOV.U32 R18, RZ, RZ, R2 ;  /* 0x000000ffff127224 */ /* 0x000fc800078e0002 */
[----:B------:R-:W-:Y:S01]  /*1d6f0*/  IMAD R17, R0, R3, R17 ;  /* 0x0000000300117224 */ /* 0x000fe200078e0211 */
[----:B------:R-:W-:Y:S06]  /*1d700*/  BRA `(.L_x_6274) ;  /* 0x00000000000c7947 */ /* 0x000fec0003800000 */
.L_x_6269:
[----:B------:R-:W-:Y:S02]  /*1d710*/  IMAD.MOV.U32 R17, RZ, RZ, RZ ;  /* 0x000000ffff117224 */ /* 0x000fe400078e00ff */
[----:B------:R-:W-:Y:S02]  /*1d720*/  IMAD.U32 R16, RZ, RZ, UR6 ;  /* 0x00000006ff107e24 */ /* 0x000fe4000f8e00ff */
[----:B------:R-:W-:-:S07]  /*1d730*/  IMAD.MOV.U32 R18, RZ, RZ, RZ ;  /* 0x000000ffff127224 */ /* 0x000fce00078e00ff */
.L_x_6274:
[----:B------:R-:W-:-:S13]  /*1d740*/  ISETP.NE.AND P0, PT, R5, RZ, PT ;  /* 0x000000ff0500720c */ /* 0x000fda0003f05270 */
[----:B------:R-:W0:Y:S01]  /*1d750*/  @!P0 S2R R3, SR_CgaCtaId ;  /* 0x0000000000038919 */ /* 0x000e220000008800 */
[----:B------:R-:W-:-:S04]  /*1d760*/  @!P0 MOV R0, 0x400 ;  /* 0x0000040000008802 */ /* 0x000fc80000000f00 */
[----:B0-----:R-:W-:-:S05]  /*1d770*/  @!P0 LEA R0, R3, R0, 0x18 ;  /* 0x0000000003008211 */ /* 0x001fca00078ec0ff */
[----:B------:R2:W-:Y:S01]  /*1d780*/  @!P0 STS.128 [R0+0x2e8d0], R16 ;  /* 0x02e8d01000008388 */ /* 0x0005e20000000c00 */
[----:B------:R-:W-:Y:S06]  /*1d790*/  BAR.ARV 0x5, 0x180 ;  /* 0x0146000000007b1d */ /* 0x000fec0000002000 */
.L_x_6267:
[----:B--2---:R-:W-:Y:S01]  /*1d7a0*/  IMAD.MOV.U32 R0, RZ, RZ, 0x1 ;  /* 0x00000001ff007424 */ /* 0x004fe200078e00ff */
[----:B------:R2:W-:Y:S01]  /*1d7b0*/  STL [R1+0x14], RZ ;  /* 0x000014ff01007387 */ /* 0x0005e20000100800 */
[----:B------:R-:W-:Y:S02]  /*1d7c0*/  ULDC UR4, c[0x0][0xc3c] ;  /* 0x00030f0000047ab9 */ /* 0x000fe40000000800 */
[----:B-1----:R-:W-:Y:S01]  /*1d7d0*/  ISETP.GE.AND P0, PT, R19, UR4, PT ;  /* 0x0000000413007c0c */ /* 0x002fe2000bf06270 */
[----:B------:R2:W-:Y:S04]  /*1d7e0*/  STL [R1+0x1c], R0 ;  /* 0x00001c0001007387 */ /* 0x0005e80000100800 */
[----:B------:R2:W-:Y:S08]  /*1d7f0*/  STL [R1+0x7c], RZ ;  /* 0x00007cff01007387 */ /* 0x0005f00000100800 */
[----:B--2---:R-:W-:Y:S05]  /*1d800*/  @P0 BRA `(.L_x_6275) ;  /* 0x0000005c00dc0947 */ /* 0x004fea0003800000 */
[----:B------:R-:W2:Y:S01]  /*1d810*/  LDL R0, [R1+0xc4] ;  /* 0x0000c40001007983 */ /* 0x000ea20000100800 */
[----:B------:R-:W1:Y:S01]  /*1d820*/  S2UR UR5, SR_CgaCtaId ;  /* 0x00000000000579c3 */ /* 0x000e620000008800 */
[----:B------:R-:W-:Y:S01]  /*1d830*/  UMOV UR4, 0x400 ;  /* 0x0000040000047882 */ /* 0x000fe20000000000 */
[----:B------:R-:W-:Y:S01]  /*1d840*/  BSSY B7, `(.L_x_6275) ;  /* 0x00005f3000077945 */ /* 0x000fe20003800000 */
[----:B------:R-:W0:Y:S01]  /*1d850*/  S2R R11, SR_TID.X ;  /* 0x00000000000b7919 */ /* 0x000e220000002100 */
[----:B------:R-:W-:Y:S01]  /*1d860*/  ULDC.64 UR36, c[0x0][0x198] ;  /* 0x0000660000247ab9 */ /* 0x000fe20000000a00 */
[----:B------:R-:W-:Y:S01]  /*1d870*/  ULDC UR40, c[0x0][0xc] ;  /* 0x0000030000287ab9 */ /* 0x000fe20000000800 */
[----:B-1----:R-:W-:Y:S01]  /*1d880*/  ULEA UR4, UR5, UR4, 0x18 ;  /* 0x0000000405047291 */ /* 0x002fe2000f8ec03f */
[C---:B0-----:R-:W-:Y:S01]  /*1d890*/  SHF.L.U32 R2, R11.reuse, 0x4, RZ ;  /* 0x000000040b027819 */ /* 0x041fe200000006ff */
[C---:B------:R-:W-:Y:S01]  /*1d8a0*/  IMAD.SHL.U32 R3, R11.reuse, 0x2, RZ ;  /* 0x000000020b037824 */ /* 0x040fe200078e00ff */
[C---:B------:R-:W-:Y:S01]  /*1d8b0*/  LOP3.LUT R10, R11.reuse, 0x7f, RZ, 0xc0, !PT ;  /* 0x0000007f0b0a7812 */ /* 0x040fe200078ec0ff */
[----:B------:R-:W-:Y:S01]  /*1d8c0*/  IMAD.SHL.U32 R5, R11, 0x20, RZ ;  /* 0x000000200b057824 */ /* 0x000fe200078e00ff */
[----:B------:R-:W-:-:S02]  /*1d8d0*/  SHF.R.U32.HI R6, RZ, 0x1, R11 ;  /* 0x00000001ff067819 */ /* 0x000fc4000001160b */
[----:B------:R-:W-:Y:S02]  /*1d8e0*/  LOP3.LUT P0, RZ, R11, 0x4, RZ, 0xc0, !PT ;  /* 0x000000040bff7812 */ /* 0x000fe4000780c0ff */
[----:B------:R-:W-:-:S04]  /*1d8f0*/  LOP3.LUT R7, R5, 0x80, RZ, 0xc0, !PT ;  /* 0x0000008005077812 */ /* 0x000fc800078ec0ff */
[----:B------:R-:W-:Y:S02]  /*1d900*/  LOP3.LUT R7, R7, 0x10, R11, 0xf8, !PT ;  /* 0x0000001007077812 */ /* 0x000fe400078ef80b */
[----:B--2---:R-:W-:Y:S02]  /*1d910*/  R2UR UR6, R0 ;  /* 0x00000000000672ca */ /* 0x004fe400000e0000 */
[----:B------:R-:W-:-:S04]  /*1d920*/  LOP3.LUT R0, R2, 0x3f0, RZ, 0xc0, !PT ;  /* 0x000003f002007812 */ /* 0x000fc800078ec0ff */
[----:B------:R-:W-:Y:S01]  /*1d930*/  LOP3.LUT R0, R0, 0x70, R3, 0x78, !PT ;  /* 0x0000007000007812 */ /* 0x000fe200078e7803 */
[----:B------:R-:W-:-:S05]  /*1d940*/  IMAD.SHL.U32 R3, R10, 0x10, RZ ;  /* 0x000000100a037824 */ /* 0x000fca00078e00ff */
[----:B------:R-:W-:Y:S01]  /*1d950*/  LOP3.LUT R4, R3, 0x600, RZ, 0xc0, !PT ;  /* 0x0000060003047812 */ /* 0x000fe200078ec0ff */
[----:B------:R-:W-:Y:S01]  /*1d960*/  ULOP3.LUT UR38, UR6, 0x1, URZ, 0xfc, !UPT ;  /* 0x0000000106267892 */ /* 0x000fe2000f8efc3f */
[----:B------:R-:W-:Y:S01]  /*1d970*/  LOP3.LUT R0, R0, 0x400, R3, 0xf8, !PT ;  /* 0x0000040000007812 */ /* 0x000fe200078ef803 */
[----:B------:R-:W-:Y:S01]  /*1d980*/  IMAD.SHL.U32 R3, R11, 0x80, RZ ;  /* 0x000000800b037824 */ /* 0x000fe200078e00ff */
[----:B------:R-:W-:Y:S01]  /*1d990*/  LOP3.LUT R4, R4, 0x60, R5, 0xf8, !PT ;  /* 0x0000006004047812 */ /* 0x000fe200078ef805 */
[----:B------:R-:W-:-:S03]  /*1d9a0*/  ULOP3.LUT UR39, UR6, 0x2, URZ, 0xfc, !UPT ;  /* 0x0000000206277892 */ /* 0x000fc6000f8efc3f */
[----:B------:R-:W-:Y:S02]  /*1d9b0*/  LOP3.LUT R4, R4, 0x100, R5, 0xf8, !PT ;  /* 0x0000010004047812 */ /* 0x000fe400078ef805 */
[----:B------:R-:W-:-:S04]  /*1d9c0*/  LOP3.LUT R5, R3, 0x380, RZ, 0xc0, !PT ;  /* 0x0000038003057812 */ /* 0x000fc800078ec0ff */
[----:B------:R-:W-:Y:S01]  /*1d9d0*/  LOP3.LUT R5, R5, 0x30, R6, 0xf8, !PT ;  /* 0x0000003005057812 */ /* 0x000fe200078ef806 */
[----:B------:R-:W-:-:S05]  /*1d9e0*/  IMAD.SHL.U32 R6, R11, 0x4, RZ ;  /* 0x000000040b067824 */ /* 0x000fca00078e00ff */
[----:B------:R-:W-:Y:S02]  /*1d9f0*/  LOP3.LUT R7, R7, 0x10, R6, 0x78, !PT ;  /* 0x0000001007077812 */ /* 0x000fe400078e7806 */
[----:B------:R-:W-:Y:S02]  /*1da00*/  LOP3.LUT R6, R5, 0x70, R2, 0x78, !PT ;  /* 0x0000007005067812 */ /* 0x000fe400078e7802 */
[----:B------:R-:W-:Y:S01]  /*1da10*/  LOP3.LUT R8, R4, R7, RZ, 0xfc, !PT ;  /* 0x0000000704087212 */ /* 0x000fe200078efcff */
[----:B------:R-:W-:Y:S01]  /*1da20*/  IMAD.U32 R4, RZ, RZ, UR4 ;  /* 0x00000004ff047e24 */ /* 0x000fe2000f8e00ff */
[----:B------:R-:W-:Y:S02]  /*1da30*/  SHF.R.U32.HI R5, RZ, 0x3, R10 ;  /* 0x00000003ff057819 */ /* 0x000fe4000001160a */
[----:B------:R-:W-:Y:S01]  /*1da40*/  LOP3.LUT R9, R6, 0xc00, R3, 0xf8, !PT ;  /* 0x00000c0006097812 */ /* 0x000fe200078ef803 */
[----:B------:R-:W-:Y:S01]  /*1da50*/  STL [R1+0xc], R8 ;  /* 0x00000c0801007387 */ /* 0x000fe20000100800 */
[----:B------:R-:W-:Y:S01]  /*1da60*/  LOP3.LUT R5, R5, 0x70, R2, 0xf8, !PT ;  /* 0x0000007005057812 */ /* 0x000fe200078ef802 */
[----:B------:R-:W-:Y:S01]  /*1da70*/  IMAD.IADD R2, R4, 0x1, R0 ;  /* 0x0000000104027824 */ /* 0x000fe200078e0200 */
[C---:B------:R-:W-:Y:S01]  /*1da80*/  IADD3 R3, R9.reuse, 0x40, RZ ;  /* 0x0000004009037810 */ /* 0x040fe20007ffe0ff */
[----:B------:R-:W-:Y:S01]  /*1da90*/  @P0 VIADD R3, R9, 0xffffffc0 ;  /* 0xffffffc009030836 */ /* 0x000fe20000000000 */
[----:B------:R-:W-:Y:S01]  /*1daa0*/  STL [R1+0x10], R9 ;  /* 0x0000100901007387 */ /* 0x000fe20000100800 */
[----:B------:R-:W-:-:S03]  /*1dab0*/  IMAD.MOV.U32 R0, RZ, RZ, 0x1 ;  /* 0x00000001ff007424 */ /* 0x000fc600078e00ff */
[----:B------:R-:W-:Y:S04]  /*1dac0*/  STL [R1+0x4], R4 ;  /* 0x0000040401007387 */ /* 0x000fe80000100800 */
[----:B------:R0:W-:Y:S04]  /*1dad0*/  STL [R1+0x6c], R2 ;  /* 0x00006c0201007387 */ /* 0x0001e80000100800 */
[----:B------:R-:W-:Y:S04]  /*1dae0*/  STL [R1+0x7c], RZ ;  /* 0x00007cff01007387 */ /* 0x000fe80000100800 */
[----:B------:R1:W-:Y:S01]  /*1daf0*/  STL [R1+0x34], R3 ;  /* 0x0000340301007387 */ /* 0x0003e20000100800 */
[----:B0-----:R-:W-:-:S03]  /*1db00*/  LOP3.LUT R2, R8, 0x2800, RZ, 0xfc, !PT ;  /* 0x0000280008027812 */ /* 0x001fc600078efcff */
[----:B------:R-:W-:Y:S04]  /*1db10*/  STL [R1+0x20], R0 ;  /* 0x0000200001007387 */ /* 0x000fe80000100800 */
[----:B------:R-:W-:Y:S01]  /*1db20*/  STL [R1+0x18], RZ ;  /* 0x000018ff01007387 */ /* 0x000fe20000100800 */
[----:B-1----:R-:W-:-:S03]  /*1db30*/  LOP3.LUT R3, R8, 0x1800, RZ, 0xfc, !PT ;  /* 0x0000180008037812 */ /* 0x002fc600078efcff */
[----:B------:R-:W-:Y:S04]  /*1db40*/  STL [R1+0x14], RZ ;  /* 0x000014ff01007387 */ /* 0x000fe80000100800 */
[----:B------:R0:W-:Y:S04]  /*1db50*/  STL [R1+0x1c], R0 ;  /* 0x00001c0001007387 */ /* 0x0001e80000100800 */
[----:B------:R1:W-:Y:S04]  /*1db60*/  STL [R1+0x4c], R3 ;  /* 0x00004c0301007387 */ /* 0x0003e80000100800 */
[----:B------:R2:W-:Y:S01]  /*1db70*/  STL [R1+0x48], R2 ;  /* 0x0000480201007387 */ /* 0x0005e20000100800 */
[----:B0-----:R-:W-:-:S02]  /*1db80*/  LOP3.LUT R0, R8, 0x3800, RZ, 0xfc, !PT ;  /* 0x0000380008007812 */ /* 0x001fc400078efcff */
[----:B-1----:R-:W-:-:S03]  /*1db90*/  LOP3.LUT R3, R8, 0x4800, RZ, 0xfc, !PT ;  /* 0x0000480008037812 */ /* 0x002fc600078efcff */
[----:B------:R0:W-:Y:S01]  /*1dba0*/  STL [R1+0x44], R0 ;  /* 0x0000440001007387 */ /* 0x0001e20000100800 */
[----:B--2---:R-:W-:-:S03]  /*1dbb0*/  LOP3.LUT R2, R8, 0x5800, RZ, 0xfc, !PT ;  /* 0x0000580008027812 */ /* 0x004fc600078efcff */
[----:B------:R1:W-:Y:S04]  /*1dbc0*/  STL [R1+0x40], R3 ;  /* 0x0000400301007387 */ /* 0x0003e80000100800 */
[----:B------:R1:W-:Y:S01]  /*1dbd0*/  STL [R1+0x3c], R2 ;  /* 0x00003c0201007387 */ /* 0x0003e20000100800 */
[----:B0-----:R-:W-:-:S05]  /*1dbe0*/  LOP3.LUT R0, R8, 0x6800, RZ, 0xfc, !PT ;  /* 0x0000680008007812 */ /* 0x001fca00078efcff */
[----:B------:R1:W-:Y:S02]  /*1dbf0*/  STL [R1+0x38], R0 ;  /* 0x0000380001007387 */ /* 0x0003e40000100800 */
.L_x_6377:
[----:B01-3--:R-:W0:Y:S02]  /*1dc00*/  LDC.64 R2, c[0x0][0xc88] ;  /* 0x00032200ff027b82 */ /* 0x00be240000000a00 */
        /* <DEDUP_REMOVED lines=37> */
[----:B------:R-:W-:-:S02]  /*1de60*/  IADD3 R6, P5, R14, UR6, RZ ;  /* 0x000000060e067c10 */ /* 0x000fc4000ffbe0ff */
[----:B------:R-:W-:Y:S01]  /*1de70*/  MOV R12, UR4 ;  /* 0x00000004000c7c02 */ /* 0x000fe20008000f00 */
[----:B------:R-:W-:Y:S01]  /*1de80*/  ULDC.64 UR4, c[0x0][0x418] ;  /* 0x0001060000047ab9 */ /* 0x000fe20000000a00 */
        /* <DEDUP_REMOVED lines=23> */
.L_x_6276:
        /* <DEDUP_REMOVED lines=12> */
.L_x_6277:
[----:B------:R-:W-:Y:S05]  /*1e0c0*/  @!P0 BRA `(.L_x_6278) ;  /* 0x00000000000c8947 */ /* 0x000fea0003800000 */
[----:B------:R-:W2:Y:S04]  /*1e0d0*/  LDG.E R8, desc[UR60][R6.64] ;  /* 0x0000003c06087981 */ /* 0x000ea8000c1e1900 */
[----:B------:R-:W2:Y:S02]  /*1e0e0*/  LDG.E R6, desc[UR60][R6.64+0x4] ;  /* 0x0000043c06067981 */ /* 0x000ea4000c1e1900 */
[----:B--2---:R-:W-:-:S07]  /*1e0f0*/  IMAD.IADD R8, R6, 0x1, -R8 ;  /* 0x0000000106087824 */ /* 0x004fce00078e0a08 */
.L_x_6278:
[----:B0-----:R-:W2:Y:S01]  /*1e100*/  @P1 LDG.E R2, desc[UR60][R4.64] ;  /* 0x0000003c04021981 */ /* 0x001ea2000c1e1900 */
[----:B-----5:R-:W-:-:S03]  /*1e110*/  IADD3 R0, -R0, R8, RZ ;  /* 0x0000000800007210 */ /* 0x020fc60007ffe1ff */
[----:B------:R-:W2:Y:S01]  /*1e120*/  @P1 LDG.E R4, desc[UR60][R4.64+0x4] ;  /* 0x0000043c04041981 */ /* 0x000ea2000c1e1900 */
[----:B------:R-:W-:Y:S01]  /*1e130*/  BSSY B0, `(.L_x_6279) ;  /* 0x00000f3000007945 */ /* 0x000fe20003800000 */
[----:B--2---:R-:W-:-:S04]  /*1e140*/  @P1 IMAD.IADD R9, R4, 0x1, -R2 ;  /* 0x0000000104091824 */ /* 0x004fc800078e0a02 */
[----:B------:R-:W-:Y:S02]  /*1e150*/  IMAD.IADD R3, R0, 0x1, R9 ;  /* 0x0000000100037824 */ /* 0x000fe400078e0209 */
[----:B------:R-:W-:-:S03]  /*1e160*/  IMAD.MOV.U32 R2, RZ, RZ, RZ ;  /* 0x000000ffff027224 */ /* 0x000fc600078e00ff */
[----:B------:R0:W-:Y:S02]  /*1e170*/  STL [R1+0x5c], R3 ;  /* 0x00005c0301007387 */ /* 0x0001e40000100800 */
[----:B0-----:R-:W-:-:S04]  /*1e180*/  VIADD R3, R3, 0xdf ;  /* 0x000000df03037836 */ /* 0x001fc80000000000 */
[----:B------:R-:W-:-:S05]  /*1e190*/  IMAD.HI R2, R3, -0x6db6db6d, R2 ;  /* 0x9249249303027827 */ /* 0x000fca00078e0202 */
[----:B------:R-:W-:-:S04]  /*1e1a0*/  SHF.R.U32.HI R3, RZ, 0x1f, R2 ;  /* 0x0000001fff037819 */ /* 0x000fc80000011602 */
[----:B------:R-:W-:-:S05]  /*1e1b0*/  LEA.HI.SX32 R4, R2, R3, 0x19 ;  /* 0x0000000302047211 */ /* 0x000fca00078fcaff */
[----:B------:R0:W-:Y:S02]  /*1e1c0*/  STL [R1+0x68], R4 ;  /* 0x0000680401007387 */ /* 0x0001e40000100800 */
[--C-:B0-----:R-:W-:Y:S02]  /*1e1d0*/  IMAD R4, R4, 0xe0, -R0.reuse ;  /* 0x000000e004047824 */ /* 0x101fe400078e0a00 */
[----:B------:R-:W-:-:S03]  /*1e1e0*/  IMAD.MOV R0, RZ, RZ, -R0 ;  /* 0x000000ffff007224 */ /* 0x000fc600078e0a00 */
[----:B------:R-:W-:Y:S02]  /*1e1f0*/  VIMNMX R4, R4, R9, PT ;  /* 0x0000000904047248 */ /* 0x000fe40003fe0100 */
[----:B------:R-:W-:-:S04]  /*1e200*/  VIMNMX R0, RZ, R0, !PT ;  /* 0x00000000ff007248 */ /* 0x000fc80007fe0100 */
[----:B------:R-:W-:Y:S02]  /*1e210*/  ISETP.GT.AND P0, PT, R4, R0, PT ;  /* 0x000000000400720c */ /* 0x000fe40003f04270 */
[----:B------:R-:W-:-:S05]  /*1e220*/  SHF.R.U32.HI R2, RZ, 0x5, R0 ;  /* 0x00000005ff027819 */ /* 0x000fca0000011600 */
[----:B------:R-:W-:-:S06]  /*1e230*/  IMAD.WIDE.U32 R2, R2, 0x24924925, RZ ;  /* 0x2492492502027825 */ /* 0x000fcc00078e00ff */
[----:B------:R-:W-:Y:S02]  /*1e240*/  @P0 VIADD R5, R4, 0xdf ;  /* 0x000000df04050836 */ /* 0x000fe40000000000 */
[----:B------:R-:W-:Y:S01]  /*1e250*/  @P0 IMAD.MOV.U32 R4, RZ, RZ, RZ ;  /* 0x000000ffff040224 */ /* 0x000fe200078e00ff */
[----:B------:R-:W-:-:S03]  /*1e260*/  MOV R2, R3 ;  /* 0x0000000300027202 */ /* 0x000fc60000000f00 */
[----:B------:R-:W-:-:S05]  /*1e270*/  @P0 IMAD.HI R4, R5, -0x6db6db6d, R4 ;  /* 0x9249249305040827 */ /* 0x000fca00078e0204 */
        /* <DEDUP_REMOVED lines=9> */
[----:B------:R-:W0:Y:S02]  /*1e310*/  S2R R3, SR_TID.X ;  /* 0x0000000000037919 */ /* 0x000e240000002100 */
[----:B0-----:R-:W-:-:S04]  /*1e320*/  SHF.R.U32.HI R3, RZ, 0x5, R3 ;  /* 0x00000005ff037819 */ /* 0x001fc80000011603 */
[----:B------:R-:W-:-:S05]  /*1e330*/  LOP3.LUT R3, R3, 0x3, RZ, 0xc0, !PT ;  /* 0x0000000303037812 */ /* 0x000fca00078ec0ff */
[----:B------:R0:W1:Y:S02]  /*1e340*/  SHFL.IDX PT, R14, R3, RZ, 0x1f ;  /* 0x00001fff030e7589 */ /* 0x00006400000e0000 */
.L_x_6463:
[----:B-1----:R-:W-:Y:S02]  /*1e350*/  ISETP.NE.AND P0, PT, R14, RZ, PT ;  /* 0x000000ff0e00720c */ /* 0x002fe40003f05270 */
[----:B------:R-:W-:-:S11]  /*1e360*/  PLOP3.LUT P6, PT, PT, PT, PT, 0x8, 0x0 ;  /* 0x000000000000781c */ /* 0x000fd60003fce170 */
[----:B------:R-:W-:Y:S05]  /*1e370*/  @P0 BRA `(.L_x_6282) ;  /* 0x00000000000c0947 */ /* 0x000fea0003800000 */
[----:B------:R-:W-:-:S03]  /*1e380*/  UMOV UR4, 0xffffffff ;  /* 0xffffffff00047882 */ /* 0x000fc60000000000 */
[----:B------:R-:W-:Y:S05]  /*1e390*/  BRA.DIV UR4, `(.L_x_6283) ;  /* 0x0000007604307947 */ /* 0x000fea000b800000 */
[----:B------:R-:W-:-:S13]  /*1e3a0*/  ELECT P6, URZ, PT ;  /* 0x00000000003f782f */ /* 0x000fda00038c0000 */
.L_x_6282:
        /* <DEDUP_REMOVED lines=10> */
.L_x_6466:
[----:B------:R-:W-:Y:S05]  /*1e450*/  BSYNC B1 ;  /* 0x0000000000017941 */ /* 0x000fea0003800000 */
.L_x_6284:
        /* <DEDUP_REMOVED lines=14> */
.L_x_6467:
[----:B------:R-:W-:Y:S05]  /*1e540*/  BSYNC B2 ;  /* 0x0000000000027941 */ /* 0x000fea0003800000 */
.L_x_6288:
        /* <DEDUP_REMOVED lines=9> */
.L_x_6291:
[----:B------:R-:W-:Y:S05]  /*1e5e0*/  BSYNC B2 ;  /* 0x0000000000027941 */ /* 0x000fea0003800000 */
.L_x_6290:
        /* <DEDUP_REMOVED lines=14> */
.L_x_6292:
        /* <DEDUP_REMOVED lines=13> */
.L_x_6468:
[----:B------:R-:W-:Y:S05]  /*1e7a0*/  BSYNC B2 ;  /* 0x0000000000027941 */ /* 0x000fea0003800000 */
.L_x_6293:
[----:B------:R-:W-:Y:S01]  /*1e7b0*/  BSSY B2, `(.L_x_6295) ;  /* 0x000000b000027945 */ /* 0x000fe20003800000 */
[----:B------:R-:W-:Y:S02]  /*1e7c0*/  IMAD.MOV.U32 R4, RZ, RZ, 0x0 ;  /* 0x00000000ff047424 */ /* 0x000fe400078e00ff */
[----:B------:R-:W-:Y:S01]  /*1e7d0*/  IMAD.MOV.U32 R5, RZ, RZ, 0x12f00000 ;  /* 0x12f00000ff057424 */ /* 0x000fe200078e00ff */
[----:B------:R-:W-:Y:S06]  /*1e7e0*/  @P1 BRA `(.L_x_6296) ;  /* 0x00000000001c1947 */ /* 0x000fec0003800000 */
[----:B------:R-:W2:Y:S01]  /*1e7f0*/  S2R R12, SR_TID.X ;  /* 0x00000000000c7919 */ /* 0x000ea20000002100 */
[----:B01----:R-:W-:-:S04]  /*1e800*/  MOV R8, 0x7000 ;  /* 0x0000700000087802 */ /* 0x003fc80000000f00 */
[----:B------:R3:W-:Y:S01]  /*1e810*/  SYNCS.ARRIVE.TRANS64 RZ, [R6+URZ+0x2e8b0], R8 ;  /* 0x02e8b00806ff79a7 */ /* 0x0007e2000800003f */
[----:B--2---:R-:W-:-:S04]  /*1e820*/  LOP3.LUT R12, R12, 0x1f, RZ, 0xc0, !PT ;  /* 0x0000001f0c0c7812 */ /* 0x004fc800078ec0ff */
[----:B------:R-:W-:-:S13]  /*1e830*/  ISETP.NE.AND P0, PT, R12, RZ, PT ;  /* 0x000000ff0c00720c */ /* 0x000fda0003f05270 */
[----:B---3--:R-:W-:Y:S05]  /*1e840*/  @!P0 BRA `(.L_x_6296) ;  /* 0x0000000000048947 */ /* 0x008fea0003800000 */
[----:B------:R-:W-:Y:S01]  /*1e850*/  BPT.TRAP 0x1 ;  /* 0x000000040000795c */ /* 0x000fe20000300000 */
.L_x_6296:
[----:B------:R-:W-:Y:S05]  /*1e860*/  BSYNC B2 ;  /* 0x0000000000027941 */ /* 0x000fea0003800000 */
.L_x_6295:
        /* <DEDUP_REMOVED lines=8> */
.L_x_6297:
        /* <DEDUP_REMOVED lines=10> */
.L_x_6287:
[----:B------:R-:W-:Y:S05]  /*1e990*/  BSYNC B1 ;  /* 0x0000000000017941 */ /* 0x000fea0003800000 */
.L_x_6286:
[----:B------:R-:W2:Y:S04]  /*1e9a0*/  LDL.LU R5, [R1+0x18] ;  /* 0x0000180001057983 */ /* 0x000ea80000300800 */
[----:B------:R-:W3:Y:S01]  /*1e9b0*/  LDL.LU R8, [R1+0x20] ;  /* 0x0000200001087983 */ /* 0x000ee20000300800 */
[----:B0-----:R-:W-:Y:S01]  /*1e9c0*/  VIADD R3, R7, 0xfffffffe ;  /* 0xfffffffe07037836 */ /* 0x001fe20000000000 */
        /* <DEDUP_REMOVED lines=10> */
.L_x_6310:
[----:B------:R-:W-:Y:S05]  /*1ea70*/  YIELD ;  /* 0x0000000000007946 */ /* 0x000fea0003800000 */
[----:B------:R-:W-:Y:S04]  /*1ea80*/  BSSY B1, `(.L_x_6298) ;  /* 0x0000051000017945 */ /* 0x000fe80003800000 */
[----:B-1----:R-:W-:Y:S05]  /*1ea90*/  @!P6 BRA `(.L_x_6299) ;  /* 0x00000004003ce947 */ /* 0x002fea0003800000 */
[----:B------:R-:W2:Y:S04]  /*1eaa0*/  LDL R7, [R1+0x4] ;  /* 0x0000040001077983 */ /* 0x000ea80000100800 */
[----:B0-----:R-:W2:Y:S04]  /*1eab0*/  LDL R4, [R1+0x18] ;  /* 0x0000180001047983 */ /* 0x001ea80000100800 */
        /* <DEDUP_REMOVED lines=9> */
.L_x_6469:
[----:B------:R-:W-:Y:S05]  /*1eb50*/  BSYNC B2 ;  /* 0x0000000000027941 */ /* 0x000fea0003800000 */
.L_x_6300:
        /* <DEDUP_REMOVED lines=9> */
.L_x_6303:
[----:B------:R-:W-:Y:S05]  /*1ebf0*/  BSYNC B2 ;  /* 0x0000000000027941 */ /* 0x000fea0003800000 */
.L_x_6302:
[----:B------:R-:W2:Y:S04]  /*1ec00*/  LDL R7, [R1+0x4] ;  /* 0x0000040001077983 */ /* 0x000ea80000100800 */
[----:B------:R-:W2:Y:S01]  /*1ec10*/  LDL R6, [R1+0x18] ;  /* 0x0000180001067983 */ /* 0x000ea20000100800 */
[----:B------:R-:W-:Y:S01]  /*1ec20*/  MOV R11, RZ ;  /* 0x000000ff000b7202 */ /* 0x000fe20000000f00 */
[----:B------:R-:W-:Y:S01]  /*1ec30*/  UIADD3 UR4, UP0, UR36, 0x570, URZ ;  /* 0x0000057024047890 */ /* 0x000fe2000ff1e03f */
[----:B------:R-:W-:Y:S01]  /*1ec40*/  PLOP3.LUT P1, PT, PT, PT, PT, 0x80, 0x0 ;  /* 0x000000000000781c */ /* 0x000fe20003f2f070 */
[----:B------:R-:W-:Y:S01]  /*1ec50*/  VIADD R8, R4, 0x2e890 ;  /* 0x0002e89004087836 */ /* 0x000fe20000000000 */
[----:B------:R-:W-:Y:S01]  /*1ec60*/  R2UR UR10, R11 ;  /* 0x000000000b0a72ca */ /* 0x000fe200000e0000 */
[----:B------:R-:W-:Y:S01]  /*1ec70*/  UIADD3.X UR5, URZ, UR37, URZ, UP0, !UPT ;  /* 0x000000253f057290 */ /* 0x000fe200087fe43f */
[----:B------:R-:W-:Y:S01]  /*1ec80*/  UMOV UR6, 0x0 ;  /* 0x0000000000067882 */ /* 0x000fe20000000000 */
[----:B------:R-:W-:Y:S01]  /*1ec90*/  UMOV UR7, 0x12f00000 ;  /* 0x12f0000000077882 */ /* 0x000fe20000000000 */
[----:B--2---:R-:W-:-:S02]  /*1eca0*/  IMAD R6, R6, 0x7000, R7 ;  /* 0x0000700006067824 */ /* 0x004fc400078e0207 */
[----:B------:R-:W-:Y:S02]  /*1ecb0*/  IMAD R7, R3, 0xe0, R10 ;  /* 0x000000e003077824 */ /* 0x000fe400078e020a */
[----:B------:R-:W-:-:S07]  /*1ecc0*/  VIADD R9, R6, 0x20400 ;  /* 0x0002040006097836 */ /* 0x000fce0000000000 */
.L_x_6304:
        /* <DEDUP_REMOVED lines=13> */
.L_x_6470:
[----:B------:R-:W-:Y:S05]  /*1eda0*/  BSYNC B2 ;  /* 0x0000000000027941 */ /* 0x000fea0003800000 */
.L_x_6305:
        /* <DEDUP_REMOVED lines=9> */
[----:B---3--:R-:W-:Y:S05]  /*1ee40*/  @!P1 BRA `(.L_x_6308) ;  /* 0x0000000000049947 */ /* 0x008fea0003800000 */
[----:B------:R-:W-:Y:S01]  /*1ee50*/  BPT.TRAP 0x1 ;  /* 0x000000040000795c */ /* 0x000fe20000300000 */
.L_x_6308:
[----:B------:R-:W-:Y:S05]  /*1ee60*/  BSYNC B2 ;  /* 0x0000000000027941 */ /* 0x000fea0003800000 */
.L_x_6307:
        /* <DEDUP_REMOVED lines=8> */
.L_x_6309:
        /* <DEDUP_REMOVED lines=10> */
.L_x_6299:
[----:B------:R-:W-:Y:S05]  /*1ef90*/  BSYNC B1 ;  /* 0x0000000000017941 */ /* 0x000fea0003800000 */
.L_x_6298:
[----:B------:R-:W2:Y:S04]  /*1efa0*/  LDL.LU R5, [R1+0x18] ;  /* 0x0000180001057983 */ /* 0x000ea80000300800 */
[----:B0-----:R-:W3:Y:S01]  /*1efb0*/  LDL.LU R8, [R1+0x20] ;  /* 0x0000200001087983 */ /* 0x001ee20000300800 */
        /* <DEDUP_REMOVED lines=10> */
.L_x_6280:
[----:B------:R-:W-:Y:S05]  /*1f060*/  BSYNC B0 ;  /* 0x0000000000007941 */ /* 0x000fea0003800000 */
.L_x_6279:
        /* <DEDUP_REMOVED lines=22> */
.L_x_6311:
        /* <DEDUP_REMOVED lines=21> */
.L_x_6314:
[----:B------:R-:W-:Y:S05]  /*1f320*/  BSYNC B6 ;  /* 0x0000000000067941 */ /* 0x000fea0003800000 */
.L_x_6313:
        /* <DEDUP_REMOVED lines=25> */
.L_x_6316:
[----:B------:R-:W-:Y:S05]  /*1f4c0*/  BSYNC B6 ;  /* 0x0000000000067941 */ /* 0x000fea0003800000 */
.L_x_6315:
        /* <DEDUP_REMOVED lines=22> */
.L_x_6318:
[----:B------:R-:W-:Y:S05]  /*1f630*/  BSYNC B6 ;  /* 0x0000000000067941 */ /* 0x000fea0003800000 */
.L_x_6317:
        /* <DEDUP_REMOVED lines=20> */
.L_x_6320:
[----:B------:R-:W-:Y:S05]  /*1f780*/  BSYNC B6 ;  /* 0x0000000000067941 */ /* 0x000fea0003800000 */
.L_x_6319:
        /* <DEDUP_REMOVED lines=23> */
.L_x_6473:
        /* <DEDUP_REMOVED lines=11> */
.L_x_6476:
[----:B------:R-:W-:Y:S05]  /*1f9b0*/  @!P6 BRA `(.L_x_6322) ;  /* 0x00000004006ce947 */ /* 0x000fea0003800000 */
[----:B0-----:R-:W2:Y:S01]  /*1f9c0*/  LDL R0, [R1+0x68] ;  /* 0x0000680001007983 */ /* 0x001ea20000100800 */
[----:B------:R-:W-:-:S04]  /*1f9d0*/  ISETP.NE.U32.AND P0, PT, R2, RZ, PT ;  /* 0x000000ff0200720c */ /* 0x000fc80003f05070 */
[----:B------:R-:W-:Y:S02]  /*1f9e0*/  ISETP.NE.AND.EX P0, PT, R3, RZ, PT, P0 ;  /* 0x000000ff0300720c */ /* 0x000fe40003f05300 */
[----:B--2---:R-:W-:-:S11]  /*1f9f0*/  IADD3 R4, R0, -0x1, RZ ;  /* 0xffffffff00047810 */ /* 0x004fd60007ffe0ff */
[----:B------:R-:W-:Y:S05]  /*1fa00*/  @!P0 BRA `(.L_x_6324) ;  /* 0x00000000004c8947 */ /* 0x000fea0003800000 */
[----:B------:R-:W0:Y:S01]  /*1fa10*/  LDC R8, c[0x0][0x43c] ;  /* 0x00010f00ff087b82 */ /* 0x000e220000000800 */
[----:B------:R-:W-:Y:S01]  /*1fa20*/  IMAD.MOV.U32 R0, RZ, RZ, R4 ;  /* 0x000000ffff007224 */ /* 0x000fe200078e0004 */
        /* <DEDUP_REMOVED lines=17> */
.L_x_6324:
        /* <DEDUP_REMOVED lines=10> */
.L_x_6477:
        /* <DEDUP_REMOVED lines=8> */
.L_x_6326:
[----:B------:R-:W2:Y:S04]  /*1fc60*/  LDL R7, [R1+0x4] ;  /* 0x0000040001077983 */ /* 0x000ea80000100800 */
[----:B------:R-:W2:Y:S04]  /*1fc70*/  LDL R2, [R1+0x14] ;  /* 0x0000140001027983 */ /* 0x000ea80000100800 */
[----:B------:R-:W3:Y:S04]  /*1fc80*/  LDL R6, [R1+0x30] ;  /* 0x0000300001067983 */ /* 0x000ee80000100800 */
[----:B------:R-:W4:Y:S01]  /*1fc90*/  LDL R5, [R1] ;  /* 0x0000000001057983 */ /* 0x000f220000100800 */
[----:B------:R-:W-:Y:S01]  /*1fca0*/  R2UR UR9, R0 ;  /* 0x00000000000972ca */ /* 0x000fe200000e0000 */
[----:B------:R-:W-:Y:S01]  /*1fcb0*/  UIADD3 UR4, UP0, UR36, 0x470, URZ ;  /* 0x0000047024047890 */ /* 0x000fe2000ff1e03f */
[----:B------:R-:W-:Y:S01]  /*1fcc0*/  R2UR UR12, R18 ;  /* 0x00000000120c72ca */ /* 0x000fe200000e0000 */
[----:B------:R-:W-:Y:S01]  /*1fcd0*/  UMOV UR6, 0x0 ;  /* 0x0000000000067882 */ /* 0x000fe20000000000 */
[----:B------:R-:W-:Y:S01]  /*1fce0*/  UMOV UR7, 0x14f00000 ;  /* 0x14f0000000077882 */ /* 0x000fe20000000000 */
[----:B------:R-:W-:Y:S01]  /*1fcf0*/  UIADD3.X UR5, URZ, UR37, URZ, UP0, !UPT ;  /* 0x000000253f057290 */ /* 0x000fe200087fe43f */
[----:B------:R-:W-:-:S07]  /*1fd00*/  UMOV UR10, URZ ;  /* 0x0000003f000a7c82 */ /* 0x000fce0008000000 */
[----:B------:R-:W-:Y:S01]  /*1fd10*/  UIADD3 UR9, UR9, 0x2e870, URZ ;  /* 0x0002e87009097890 */ /* 0x000fe2000fffe03f */
[----:B--2---:R-:W-:Y:S02]  /*1fd20*/  IMAD R2, R2, 0x7000, R7 ;  /* 0x0000700002027824 */ /* 0x004fe400078e0207 */
[----:B---3--:R-:W-:-:S03]  /*1fd30*/  IMAD R4, R4, 0xe0, R6 ;  /* 0x000000e004047824 */ /* 0x008fc600078e0206 */
[----:B------:R-:W-:Y:S02]  /*1fd40*/  R2UR UR8, R2 ;  /* 0x00000000020872ca */ /* 0x000fe400000e0000 */
[----:B----4-:R-:W-:Y:S02]  /*1fd50*/  R2UR UR13, R5 ;  /* 0x00000000050d72ca */ /* 0x010fe400000e0000 */
[----:B------:R-:W-:-:S09]  /*1fd60*/  R2UR UR11, R4 ;  /* 0x00000000040b72ca */ /* 0x000fd200000e0000 */
[----:B------:R-:W-:-:S09]  /*1fd70*/  UIADD3 UR8, UR8, 0xe400, URZ ;  /* 0x0000e40008087890 */ /* 0x000fd2000fffe03f */
[----:B------:R1:W-:Y:S01]  /*1fd80*/  UTMALDG.4D [UR8], [UR4], desc[UR6] ;  /* 0x00000608040075b4 */ /* 0x0003e20008019000 */
[----:B------:R-:W2:Y:S02]  /*1fd90*/  SYNCS.PHASECHK.TRANS64.TRYWAIT P0, [R0+URZ+0x2e840], R3 ;  /* 0x02e84003000075a7 */ /* 0x000ea4000800017f */
[----:B-12---:R-:W-:Y:S05]  /*1fda0*/  @!P0 BRA `(.L_x_6327) ;  /* 0x0000005c009c8947 */ /* 0x006fea0003800000 */
.L_x_6478:
        /* <DEDUP_REMOVED lines=8> */
.L_x_6328:
[----:B------:R-:W2:Y:S04]  /*1fe30*/  LDL R5, [R1] ;  /* 0x0000000001057983 */ /* 0x000ea80000100800 */
[----:B01----:R-:W3:Y:S01]  /*1fe40*/  LDL.LU R3, [R1+0x28] ;  /* 0x0000280001037983 */ /* 0x003ee20000300800 */
        /* <DEDUP_REMOVED lines=9> */
[----:B------:R-:W-:-:S04]  /*1fee0*/  UMOV UR10, URZ ;  /* 0x0000003f000a7c82 */ /* 0x000fc80008000000 */
[----:B------:R-:W-:Y:S02]  /*1fef0*/  UIADD3 UR8, UR8, 0x20400, URZ ;  /* 0x0002040008087890 */ /* 0x000fe4000fffe03f */
[----:B------:R-:W-:Y:S01]  /*1ff00*/  UIADD3 UR9, UR9, 0x2e830, URZ ;  /* 0x0002e83009097890 */ /* 0x000fe2000fffe03f */
[----:B--2---:R-:W-:Y:S02]  /*1ff10*/  R2UR UR13, R5 ;  /* 0x00000000050d72ca */ /* 0x004fe400000e0000 */
[----:B---3--:R-:W-:-:S04]  /*1ff20*/  LOP3.LUT R3, R3, 0xfffffffe, RZ, 0xc0, !PT ;  /* 0xfffffffe03037812 */ /* 0x008fc800078ec0ff */
[----:B------:R-:W-:-:S07]  /*1ff30*/  @P0 LOP3.LUT R3, R3, 0x1, RZ, 0xfc, !PT ;  /* 0x0000000103030812 */ /* 0x000fce00078efcff */
[----:B------:R2:W-:Y:S01]  /*1ff40*/  UTMALDG.4D [UR8], [UR4], desc[UR6] ;  /* 0x00000608040075b4 */ /* 0x0005e20008019000 */
[----:B------:R2:W-:Y:S01]  /*1ff50*/  STL [R1+0x28], R3 ;  /* 0x0000280301007387 */ /* 0x0005e20000100800 */
[----:B------:R-:W-:Y:S01]  /*1ff60*/  NOP ;  /* 0x0000000000007918 */ /* 0x000fe20000000000 */
.L_x_6322:
        /* <DEDUP_REMOVED lines=32> */
[----:B-1----:R-:W-:Y:S01]  /*20170*/  MOV R10, UR8 ;  /* 0x00000008000a7c02 */ /* 0x002fe20008000f00 */
        /* <DEDUP_REMOVED lines=10> */
.L_x_6330:
[----:B------:R-:W-:Y:S05]  /*20220*/  BSYNC B6 ;  /* 0x0000000000067941 */ /* 0x000fea0003800000 */
.L_x_6329:
[----:B--2---:R-:W2:Y:S01]  /*20230*/  LDL.LU R4, [R1+0x54] ;  /* 0x0000540001047983 */ /* 0x004ea20000300800 */
[----:B------:R-:W0:Y:S01]  /*20240*/  LDC R7, c[0x0][0x448] ;  /* 0x00011200ff077b82 */ /* 0x000e220000000800 */
[----:B------:R-:W-:Y:S01]  /*20250*/  ULDC.64 UR4, c[0x0][0x2d8] ;  /* 0x0000b60000047ab9 */ /* 0x000fe20000000a00 */
[----:B------:R-:W-:Y:S01]  /*20260*/  IMAD.SHL.U32 R17, R17, 0x80, RZ ;  /* 0x0000008011117824 */ /* 0x000fe200078e00ff */
[----:B------:R-:W2:Y:S01]  /*20270*/  LDL.LU.64 R2, [R1+0x60] ;  /* 0x0000600001027983 */ /* 0x000ea20000300a00 */
[----:B------:R-:W-:-:S03]  /*20280*/  ULDC UR6, c[0x0][0x2b8] ;  /* 0x0000ae0000067ab9 */ /* 0x000fc60000000800 */
[----:B------:R-:W3:Y:S04]  /*20290*/  LDL.LU R0, [R1+0x58] ;  /* 0x0000580001007983 */ /* 0x000ee80000300800 */
[----:B------:R-:W4:Y:S04]  /*202a0*/  LDL.LU R6, [R1+0x78] ;  /* 0x0000780001067983 */ /* 0x000f280000300800 */
[----:B------:R-:W4:Y:S04]  /*202b0*/  LDL.LU R5, [R1+0x50] ;  /* 0x0000500001057983 */ /* 0x000f280000300800 */
[----:B-1----:R1:W5:Y:S01]  /*202c0*/  LDL R9, [R1+0x6c] ;  /* 0x00006c0001097983 */ /* 0x0023620000100800 */
[----:B0-----:R-:W-:Y:S01]  /*202d0*/  ISETP.NE.AND P0, PT, R7, 0x1, PT ;  /* 0x000000010700780c */ /* 0x001fe20003f05270 */
[----:B------:R-:W0:Y:S02]  /*202e0*/  S2R R8, SR_TID.X ;  /* 0x0000000000087919 */ /* 0x000e240000002100 */
[C---:B0-----:R-:W-:Y:S01]  /*202f0*/  IMAD.SHL.U32 R10, R8.reuse, 0x10, RZ ;  /* 0x00000010080a7824 */ /* 0x041fe200078e00ff */
[----:B------:R-:W-:-:S04]  /*20300*/  LOP3.LUT R8, R8, 0x7f, RZ, 0xc0, !PT ;  /* 0x0000007f08087812 */ /* 0x000fc800078ec0ff */
[----:B------:R-:W-:Y:S02]  /*20310*/  LOP3.LUT R10, R10, 0x70, RZ, 0xc0, !PT ;  /* 0x000000700a0a7812 */ /* 0x000fe400078ec0ff */
[----:B------:R-:W-:Y:S01]  /*20320*/  SHF.R.U32.HI R8, RZ, 0x3, R8 ;  /* 0x00000003ff087819 */ /* 0x000fe20000011608 */
        /* <DEDUP_REMOVED lines=9> */
[----:B------:R-:W2:Y:S03]  /*203c0*/  @P0 LDC R6, c[0x0][0x450] ;  /* 0x00011400ff060b82 */ /* 0x000ea60000000800 */
[----:B------:R-:W-:Y:S01]  /*203d0*/  IMAD R0, R5, UR5, R0 ;  /* 0x0000000505007c24 */ /* 0x000fe2000f8e0200 */
[----:B------:R-:W-:-:S04]  /*203e0*/  ULDC.64 UR4, c[0x0][0x2d0] ;  /* 0x0000b40000047ab9 */ /* 0x000fc80000000a00 */
[----:B------:R-:W-:Y:S02]  /*203f0*/  IADD3 R3, R3, R0, RZ ;  /* 0x0000000003037210 */ /* 0x000fe40007ffe0ff */
        /* <DEDUP_REMOVED lines=8> */
[----:B--2---:R-:W-:-:S05]  /*20480*/  @P0 SHF.R.U32.HI R0, RZ, R6, R5 ;  /* 0x00000006ff000219 */ /* 0x004fca0000011605 */
        /* <DEDUP_REMOVED lines=14> */
[----:B------:R-:W-:Y:S01]  /*20570*/  UMOV UR4, 0xffffffff ;  /* 0xffffffff00047882 */ /* 0x000fe20000000000 */
[----:B------:R-:W-:Y:S02]  /*20580*/  ISETP.GE.AND P0, PT, R10, UR6, PT ;  /* 0x000000060a007c0c */ /* 0x000fe4000bf06270 */
[----:B------:R-:W-:Y:S01]  /*20590*/  IADD3.X R3, R3, UR5, R0, P1, !PT ;  /* 0x0000000503037c10 */ /* 0x000fe20008ffe400 */
[----:B-1----:R-:W-:Y:S10]  /*205a0*/  BRA.DIV UR4, `(.L_x_6331) ;  /* 0x0000005604b07947 */ /* 0x002ff4000b800000 */
[----:B------:R-:W2:Y:S01]  /*205b0*/  LDL.LU R6, [R1+0x70] ;  /* 0x0000700001067983 */ /* 0x000ea20000300800 */
[----:B------:R-:W-:-:S05]  /*205c0*/  IADD3 R0, R8, R17, RZ ;  /* 0x0000001108007210 */ /* 0x000fca0007ffe0ff */
[----:B------:R-:W-:Y:S02]  /*205d0*/  VIADD R5, R0, 0x10 ;  /* 0x0000001000057836 */ /* 0x000fe40000000000 */
[----:B--2---:R-:W-:Y:S02]  /*205e0*/  IMAD R2, R6, R7, RZ ;  /* 0x0000000706027224 */ /* 0x004fe400078e02ff */
[----:B------:R-:W0:Y:S03]  /*205f0*/  SHFL.IDX PT, R7, R4, RZ, 0x181f ;  /* 0x00181fff04077589 */ /* 0x000e2600000e0000 */
[----:B------:R-:W-:Y:S01]  /*20600*/  ISETP.GE.AND P1, PT, R0, R2, PT ;  /* 0x000000020000720c */ /* 0x000fe20003f26270 */
[----:B------:R-:W1:-:S12]  /*20610*/  SHFL.IDX PT, R6, R3, RZ, 0x181f ;  /* 0x00181fff03067589 */ /* 0x000e5800000e0000 */
        /* <DEDUP_REMOVED lines=15> */
[----:B------:R0:W-:Y:S02]  /*20710*/  @!P1 LDGSTS.E.BYPASS.LTC128B.128 [R9+0x1cc00], desc[UR60][R6.64], !P0 ;  /* 0x1cc0000006099fae */ /* 0x0001e4000c101d7c */
[----:B------:R-:W-:Y:S02]  /*20720*/  ISETP.GE.AND P1, PT, R5, R2, PT ;  /* 0x000000020500720c */ /* 0x000fe40003f26270 */
[----:B------:R-:W1:Y:S04]  /*20730*/  SHFL.IDX PT, R5, R4, 0x2, 0x181f ;  /* 0x00581f0004057f89 */ /* 0x000e6800000e0000 */
[----:B0-----:R-:W0:Y:S07]  /*20740*/  SHFL.IDX PT, R6, R3, 0x2, 0x181f ;  /* 0x00581f0003067f89 */ /* 0x001e2e00000e0000 */
[----:B-1----:R-:W-:-:S04]  /*20750*/  @!P1 IADD3 R5, P2, R10, R5, RZ ;  /* 0x000000050a059210 */ /* 0x002fc80007f5e0ff */
[----:B0-----:R-:W-:-:S05]  /*20760*/  @!P1 IADD3.X R6, RZ, R6, RZ, P2, !PT ;  /* 0x00000006ff069210 */ /* 0x001fca00017fe4ff */
[----:B------:R-:W-:Y:S02]  /*20770*/  @!P1 IMAD.MOV.U32 R7, RZ, RZ, R6 ;  /* 0x000000ffff079224 */ /* 0x000fe400078e0006 */
[----:B------:R-:W-:Y:S02]  /*20780*/  @!P1 IMAD.MOV.U32 R6, RZ, RZ, R5 ;  /* 0x000000ffff069224 */ /* 0x000fe400078e0005 */
[----:B------:R-:W-:-:S03]  /*20790*/  VIADD R5, R0, 0x30 ;  /* 0x0000003000057836 */ /* 0x000fc60000000000 */
[----:B------:R0:W-:Y:S02]  /*207a0*/  @!P1 LDGSTS.E.BYPASS.LTC128B.128 [R9+0x1d400], desc[UR60][R6.64], !P0 ;  /* 0x1d40000006099fae */ /* 0x0001e4000c101d7c */
[----:B------:R-:W-:Y:S02]  /*207b0*/  ISETP.GE.AND P1, PT, R5, R2, PT ;  /* 0x000000020500720c */ /* 0x000fe40003f26270 */
[----:B------:R-:W1:Y:S04]  /*207c0*/  SHFL.IDX PT, R5, R4, 0x3, 0x181f ;  /* 0x00781f0004057f89 */ /* 0x000e6800000e0000 */
[----:B0-----:R-:W0:Y:S07]  /*207d0*/  SHFL.IDX PT, R6, R3, 0x3, 0x181f ;  /* 0x00781f0003067f89 */ /* 0x001e2e00000e0000 */
[----:B-1----:R-:W-:-:S05]  /*207e0*/  @!P1 IADD3 R5, P2, R10, R5, RZ ;  /* 0x000000050a059210 */ /* 0x002fca0007f5e0ff */
[----:B0-----:R-:W-:-:S04]  /*207f0*/  @!P1 IMAD.X R6, RZ, RZ, R6, P2 ;  /* 0x000000ffff069224 */ /* 0x001fc800010e0606 */
[----:B------:R-:W-:Y:S02]  /*20800*/  @!P1 IMAD.MOV.U32 R7, RZ, RZ, R6 ;  /* 0x000000ffff079224 */ /* 0x000fe400078e0006 */
[----:B------:R-:W-:Y:S01]  /*20810*/  @!P1 IMAD.MOV.U32 R6, RZ, RZ, R5 ;  /* 0x000000ffff069224 */ /* 0x000fe200078e0005 */
[----:B------:R-:W-:-:S04]  /*20820*/  IADD3 R5, R0, 0x40, RZ ;  /* 0x0000004000057810 */ /* 0x000fc80007ffe0ff */
        /* <DEDUP_REMOVED lines=15> */
[----:B------:R-:W-:Y:S01]  /*20920*/  @!P1 IMAD.MOV.U32 R7, RZ, RZ, R6 ;  /* 0x000000ffff079224 */ /* 0x000fe200078e0006 */
[----:B------:R-:W-:Y:S01]  /*20930*/  @!P1 MOV R6, R5 ;  /* 0x0000000500069202 */ /* 0x000fe20000000f00 */
[----:B------:R-:W-:-:S04]  /*20940*/  VIADD R5, R0, 0x60 ;  /* 0x0000006000057836 */ /* 0x000fc80000000000 */
        /* <DEDUP_REMOVED lines=10> */
[----:B------:R0:W2:Y:S02]  /*209f0*/  SHFL.IDX PT, R3, R4, 0x7, 0x181f ;  /* 0x00f81f0004037f89 */ /* 0x0000a400000e0000 */
.L_x_6495:
[----:B------:R3:W5:Y:S01]  /*20a00*/  LDL R8, [R1+0x4] ;  /* 0x0000040001087983 */ /* 0x0007620000100800 */
[----:B------:R-:W-:-:S05]  /*20a10*/  VIADD R0, R0, 0x70 ;  /* 0x0000007000007836 */ /* 0x000fca0000000000 */
[----:B------:R-:W-:-:S13]  /*20a20*/  ISETP.GE.AND P1, PT, R0, R2, PT ;  /* 0x000000020000720c */ /* 0x000fda0003f26270 */
[----:B--2---:R-:W-:-:S05]  /*20a30*/  @!P1 IADD3 R2, P2, R10, R3, RZ ;  /* 0x000000030a029210 */ /* 0x004fca0007f5e0ff */
[----:B01----:R-:W-:-:S05]  /*20a40*/  @!P1 IMAD.X R3, RZ, RZ, R5, P2 ;  /* 0x000000ffff039224 */ /* 0x003fca00010e0605 */
[----:B------:R-:W-:Y:S01]  /*20a50*/  @!PT LDS RZ, [RZ] ;  /* 0x00000000fffff984 */ /* 0x000fe20000000800 */
[----:B------:R-:W-:Y:S01]  /*20a60*/  @!PT LDS RZ, [RZ] ;  /* 0x00000000fffff984 */ /* 0x000fe20000000800 */
[----:B------:R-:W-:Y:S01]  /*20a70*/  @!PT LDS RZ, [RZ] ;  /* 0x00000000fffff984 */ /* 0x000fe20000000800 */
[----:B------:R3:W-:Y:S01]  /*20a80*/  @!P1 LDGSTS.E.BYPASS.LTC128B.128 [R9+0x1fc00], desc[UR60][R2.64], !P0 ;  /* 0x1fc0000002099fae */ /* 0x0007e2000c101d7c */
[----:B------:R-:W-:Y:S01]  /*20a90*/  PLOP3.LUT P0, PT, PT, PT, PT, 0x80, 0x0 ;  /* 0x000000000000781c */ /* 0x000fe20003f0f070 */
[----:B------:R-:W-:-:S12]  /*20aa0*/  NOP ;  /* 0x0000000000007918 */ /* 0x000fd80000000000 */
.L_x_6332:
[----:B---3--:R-:W2:Y:S01]  /*20ab0*/  LDL R2, [R1+0x4] ;  /* 0x0000040001027983 */ /* 0x008ea20000100800 */
[----:B------:R-:W-:Y:S02]  /*20ac0*/  PLOP3.LUT P1, PT, P1, P0, PT, 0xa2, 0x0 ;  /* 0x000000000000781c */ /* 0x000fe40000f21472 */
[----:B--2---:R-:W-:-:S08]  /*20ad0*/  @P0 R2UR P1, UR4, R2 ;  /* 0x00000000020402ca */ /* 0x004fd00000020000 */
[----:B------:R-:W-:-:S05]  /*20ae0*/  @P0 PLOP3.LUT P0, PT, P1, PT, PT, 0x80, 0x0 ;  /* 0x000000000000081c */ /* 0x000fca0000f0f070 */
[----:B------:R-:W-:Y:S01]  /*20af0*/  @!P1 SYNCS.ARRIVE.TRANS64.RED.A0T1 RZ, [UR4+0x2e800], RZ ;  /* 0x02e800ffffff99a7 */ /* 0x000fe20008200404 */
[----:B------:R-:W-:Y:S07]  /*20b00*/  @!P1 ARRIVES.LDGSTSBAR.64.TRANSCNT [UR4+0x2e800] ;  /* 0x02e80000ff0099b0 */ /* 0x000fee0008000a84 */
[----:B------:R-:W-:Y:S05]  /*20b10*/  @P0 BRA.U.ANY `(.L_x_6332) ;  /* 0xfffffffd00e40947 */ /* 0x000fea000393ffff */
[----:B------:R-:W2:Y:S02]  /*20b20*/  LDL.LU R3, [R1+0x7c] ;  /* 0x00007c0001037983 */ /* 0x000ea40000300800 */
[----:B--2---:R-:W-:-:S04]  /*20b30*/  IADD3 R3, R3, 0x1, RZ ;  /* 0x0000000103037810 */ /* 0x004fc80007ffe0ff */
        /* <DEDUP_REMOVED lines=10> */
.L_x_6496:
[----:B------:R-:W-:Y:S05]  /*20be0*/  BSYNC B0 ;  /* 0x0000000000007941 */ /* 0x000fea0003800000 */
.L_x_6333:
[----:B0-----:R-:W2:Y:S02]  /*20bf0*/  LDL.LU R2, [R1+0x5c] ;  /* 0x00005c0001027983 */ /* 0x001ea40000300800 */
[----:B--2---:R-:W-:-:S13]  /*20c00*/  ISETP.GE.AND P0, PT, R2, 0xe1, PT ;  /* 0x000000e10200780c */ /* 0x004fda0003f06270 */
[----:B------:R-:W-:Y:S05]  /*20c10*/  @!P0 BRA `(.L_x_6335) ;  /* 0x0000001400008947 */ /* 0x000fea0003800000 */
[----:B------:R-:W2:Y:S04]  /*20c20*/  LDL.LU R2, [R1+0x68] ;  /* 0x0000680001027983 */ /* 0x000ea80000300800 */
[----:B------:R0:W5:Y:S04]  /*20c30*/  LDL.LU R0, [R1+0x14] ;  /* 0x0000140001007983 */ /* 0x0001680000300800 */
[----:B-----5:R0:W5:Y:S02]  /*20c40*/  LDL.LU R8, [R1+0x1c] ;  /* 0x00001c0001087983 */ /* 0x0201640000300800 */
[----:B0-2---:R-:W-:-:S07]  /*20c50*/  VIADD R2, R2, 0xfffffffe ;  /* 0xfffffffe02027836 */ /* 0x005fce0000000000 */
.L_x_6355:
        /* <DEDUP_REMOVED lines=8> */
[----:B-----5:R-:W-:-:S05]  /*20ce0*/  LOP3.LUT R9, R8, R3, RZ, 0x3c, !PT ;  /* 0x0000000308097212 */ /* 0x020fca00078e3cff */
        /* <DEDUP_REMOVED lines=9> */
[----:B------:R-:W1:Y:S01]  /*20d80*/  LDC R6, c[0x0][0x43c] ;  /* 0x00010f00ff067b82 */ /* 0x000e620000000800 */
[----:B------:R-:W-:Y:S02]  /*20d90*/  ULDC.64 UR6, c[0x0][0x428] ;  /* 0x00010a0000067ab9 */ /* 0x000fe40000000a00 */
[----:B------:R-:W3:Y:S01]  /*20da0*/  LDL R7, [R1+0x24] ;  /* 0x0000240001077983 */ /* 0x000ee20000100800 */
        /* <DEDUP_REMOVED lines=8> */
[----:B--2---:R-:W-:-:S04]  /*20e30*/  IMAD R6, R11, UR6, RZ ;  /* 0x000000060b067c24 */ /* 0x004fc8000f8e02ff */
[C---:B---3--:R-:W-:Y:S02]  /*20e40*/  IMAD R6, R7.reuse, UR7, R6 ;  /* 0x0000000707067c24 */ /* 0x048fe4000f8e0206 */
[----:B------:R-:W-:-:S05]  /*20e50*/  IMAD.WIDE.U32 R4, R7, UR6, R4 ;  /* 0x0000000607047c25 */ /* 0x000fca000f8e0004 */
[----:B------:R-:W-:Y:S02]  /*20e60*/  IADD3 R5, R6, R5, RZ ;  /* 0x0000000506057210 */ /* 0x000fe40007ffe0ff */
[----:B------:R-:W-:-:S04]  /*20e70*/  LEA R6, P0, R4, UR4, 0x2 ;  /* 0x0000000404067c11 */ /* 0x000fc8000f8010ff */
[----:B------:R-:W-:-:S05]  /*20e80*/  LEA.HI.X R7, R4, UR5, R5, 0x2, P0 ;  /* 0x0000000504077c11 */ /* 0x000fca00080f1405 */
[----:B------:R-:W2:Y:S04]  /*20e90*/  LDG.E R4, desc[UR60][R6.64] ;  /* 0x0000003c06047981 */ /* 0x000ea8000c1e1900 */
[----:B--2---:R1:W-:Y:S02]  /*20ea0*/  STL [R1], R4 ;  /* 0x0000000401007387 */ /* 0x0043e40000100800 */
.L_x_6338:
[----:B------:R-:W2:Y:S01]  /*20eb0*/  LDL R5, [R1+0x4] ;  /* 0x0000040001057983 */ /* 0x000ea20000100800 */
[----:B-1----:R-:W1:Y:S01]  /*20ec0*/  S2R R4, SR_TID.X ;  /* 0x0000000000047919 */ /* 0x002e620000002100 */
[----:B------:R-:W-:Y:S01]  /*20ed0*/  BSSY B1, `(.L_x_6339) ;  /* 0x0000007000017945 */ /* 0x000fe20003800000 */
[----:B-1----:R-:W-:-:S04]  /*20ee0*/  LOP3.LUT R4, R4, 0x7f, RZ, 0xc0, !PT ;  /* 0x0000007f04047812 */ /* 0x002fc800078ec0ff */
[----:B------:R-:W-:Y:S01]  /*20ef0*/  ISETP.NE.AND P1, PT, R4, RZ, PT ;  /* 0x000000ff0400720c */ /* 0x000fe20003f25270 */
[----:B--2---:R-:W-:Y:S01]  /*20f00*/  IMAD R6, R10, 0x8, R5 ;  /* 0x000000080a067824 */ /* 0x004fe200078e0205 */
[----:B------:R-:W-:-:S04]  /*20f10*/  SHF.L.U32 R5, R9, 0x1f, RZ ;  /* 0x0000001f09057819 */ /* 0x000fc800000006ff */
[----:B------:R-:W1:Y:S02]  /*20f20*/  SYNCS.PHASECHK.TRANS64.TRYWAIT P0, [R6+URZ+0x2e880], R5 ;  /* 0x02e88005060075a7 */ /* 0x000e64000800017f */
[----:B-1----:R-:W-:Y:S05]  /*20f30*/  @!P0 BRA `(.L_x_6340) ;  /* 0x0000005400f48947 */ /* 0x002fea0003800000 */
.L_x_6497:
[----:B------:R-:W-:Y:S05]  /*20f40*/  BSYNC B1 ;  /* 0x0000000000017941 */ /* 0x000fea0003800000 */
.L_x_6339:
        /* <DEDUP_REMOVED lines=9> */
.L_x_6342:
[----:B------:R-:W-:Y:S05]  /*20fe0*/  BSYNC B1 ;  /* 0x0000000000017941 */ /* 0x000fea0003800000 */
.L_x_6341:
[----:B0-----:R-:W2:Y:S04]  /*20ff0*/  LDL R9, [R1+0x4] ;  /* 0x0000040001097983 */ /* 0x001ea80000100800 */
[----:B------:R-:W2:Y:S04]  /*21000*/  LDL R4, [R1+0x14] ;  /* 0x0000140001047983 */ /* 0x000ea80000100800 */
[----:B------:R-:W3:Y:S01]  /*21010*/  LDL R7, [R1+0x30] ;  /* 0x0000300001077983 */ /* 0x000ee20000100800 */
        /* <DEDUP_REMOVED lines=8> */
[----:B---3--:R-:W-:Y:S02]  /*210a0*/  IMAD R3, R3, 0xe0, R7 ;  /* 0x000000e003037824 */ /* 0x008fe400078e0207 */
[----:B------:R-:W-:Y:S02]  /*210b0*/  VIADD R7, R6, 0x2e870 ;  /* 0x0002e87006077836 */ /* 0x000fe40000000000 */
[----:B------:R-:W-:-:S07]  /*210c0*/  VIADD R9, R4, 0xe400 ;  /* 0x0000e40004097836 */ /* 0x000fce0000000000 */
.L_x_6343:
        /* <DEDUP_REMOVED lines=10> */
[----:B0-----:R-:W-:Y:S05]  /*21170*/  @P0 BRA.U.ANY `(.L_x_6343) ;  /* 0xfffffffd00d40947 */ /* 0x001fea000393ffff */
[----:B------:R-:W0:Y:S01]  /*21180*/  SYNCS.PHASECHK.TRANS64.TRYWAIT P0, [R6+URZ+0x2e840], R5 ;  /* 0x02e84005060075a7 */ /* 0x000e22000800017f */
[----:B------:R-:W-:Y:S04]  /*21190*/  BSSY B1, `(.L_x_6344) ;  /* 0x0000002000017945 */ /* 0x000fe80003800000 */
[----:B0-----:R-:W-:Y:S05]  /*211a0*/  @!P0 BRA `(.L_x_6345) ;  /* 0x00000054006c8947 */ /* 0x001fea0003800000 */
.L_x_6498:
[----:B------:R-:W-:Y:S05]  /*211b0*/  BSYNC B1 ;  /* 0x0000000000017941 */ /* 0x000fea0003800000 */
.L_x_6344:
[----:B------:R-:W-:Y:S01]  /*211c0*/  BSSY B1, `(.L_x_6346) ;  /* 0x000000b000017945 */ /* 0x000fe20003800000 */
[----:B------:R-:W-:Y:S01]  /*211d0*/  IMAD.MOV.U32 R12, RZ, RZ, 0x0 ;  /* 0x00000000ff0c7424 */ /* 0x000fe200078e00ff */
[----:B------:R-:W-:Y:S02]  /*211e0*/  MOV R13, 0x14f00000 ;  /* 0x14f00000000d7802 */ /* 0x000fe40000000f00 */
        /* <DEDUP_REMOVED lines=8> */
.L_x_6347:
[----:B------:R-:W-:Y:S05]  /*21270*/  BSYNC B1 ;  /* 0x0000000000017941 */ /* 0x000fea0003800000 */
.L_x_6346:
[----:B------:R-:W-:Y:S01]  /*21280*/  R2UR UR10, R10 ;  /* 0x000000000a0a72ca */ /* 0x000fe200000e0000 */
[----:B------:R-:W-:Y:S01]  /*21290*/  UIADD3 UR4, UP0, UR36, 0x370, URZ ;  /* 0x0000037024047890 */ /* 0x000fe2000ff1e03f */
[----:B------:R-:W-:Y:S01]  /*212a0*/  R2UR UR6, R12 ;  /* 0x000000000c0672ca */ /* 0x000fe200000e0000 */
[----:B------:R-:W-:Y:S01]  /*212b0*/  VIADD R4, R4, 0x20400 ;  /* 0x0002040004047836 */ /* 0x000fe20000000000 */
[----:B------:R-:W-:Y:S01]  /*212c0*/  R2UR UR7, R13 ;  /* 0x000000000d0772ca */ /* 0x000fe200000e0000 */
[----:B01----:R-:W-:Y:S01]  /*212d0*/  VIADD R6, R6, 0x2e830 ;  /* 0x0002e83006067836 */ /* 0x003fe20000000000 */
[----:B------:R-:W-:Y:S01]  /*212e0*/  PLOP3.LUT P0, PT, PT, PT, PT, 0x80, 0x0 ;  /* 0x000000000000781c */ /* 0x000fe20003f0f070 */
[----:B------:R-:W-:-:S12]  /*212f0*/  UIADD3.X UR5, URZ, UR37, URZ, UP0, !UPT ;  /* 0x000000253f057290 */ /* 0x000fd800087fe43f */
.L_x_6348:
        /* <DEDUP_REMOVED lines=11> */
.L_x_6337:
[----:B------:R-:W-:Y:S05]  /*213b0*/  BSYNC B0 ;  /* 0x0000000000007941 */ /* 0x000fea0003800000 */
.L_x_6336:
[----:B------:R-:W-:-:S06]  /*213c0*/  UISETP.NE.AND UP0, UPT, UR38, 0x3, UPT ;  /* 0x000000032600788c */ /* 0x000fcc000bf05270 */
[----:B------:R-:W-:-:S13]  /*213d0*/  PLOP3.LUT P0, PT, PT, PT, UP0, 0x80, 0x0 ;  /* 0x000000000000781c */ /* 0x000fda0003f0f008 */
[----:B------:R-:W-:Y:S05]  /*213e0*/  @!P0 BRA `(.L_x_6349) ;  /* 0x0000000000048947 */ /* 0x000fea0003800000 */
[----:B------:R-:W-:Y:S01]  /*213f0*/  BPT.TRAP 0x1 ;  /* 0x000000040000795c */ /* 0x000fe20000300000 */
.L_x_6349:
[----:B------:R-:W2:Y:S01]  /*21400*/  LDL R5, [R1+0x4] ;  /* 0x0000040001057983 */ /* 0x000ea20000100800 */
[----:B------:R-:W-:Y:S01]  /*21410*/  IMAD.U32 R3, RZ, RZ, UR39 ;  /* 0x00000027ff037e24 */ /* 0x000fe2000f8e00ff */
[----:B------:R-:W-:Y:S01]  /*21420*/  LOP3.LUT R4, R8, 0x1, RZ, 0x3c, !PT ;  /* 0x0000000108047812 */ /* 0x000fe200078e3cff */
[----:B------:R-:W-:Y:S03]  /*21430*/  BSSY B0, `(.L_x_6350) ;  /* 0x0000006000007945 */ /* 0x000fe60003800000 */
[----:B------:R-:W-:Y:S02]  /*21440*/  ISETP.NE.AND P1, PT, R3, 0x3, PT ;  /* 0x000000030300780c */ /* 0x000fe40003f25270 */
[----:B------:R-:W-:Y:S01]  /*21450*/  SHF.L.U32 R4, R4, 0x1f, RZ ;  /* 0x0000001f04047819 */ /* 0x000fe200000006ff */
[----:B--2---:R-:W-:-:S04]  /*21460*/  IMAD R3, R0, 0x8, R5 ;  /* 0x0000000800037824 */ /* 0x004fc800078e0205 */
[----:B------:R-:W1:Y:S02]  /*21470*/  SYNCS.PHASECHK.TRANS64.TRYWAIT P0, [R3+URZ+0x2e870], R4 ;  /* 0x02e87004030075a7 */ /* 0x000e64000800017f */
[----:B-1----:R-:W-:Y:S05]  /*21480*/  @!P0 BRA `(.L_x_6351) ;  /* 0x0000005000c88947 */ /* 0x002fea0003800000 */
.L_x_6499:
[----:B------:R-:W-:Y:S05]  /*21490*/  BSYNC B0 ;  /* 0x0000000000007941 */ /* 0x000fea0003800000 */
.L_x_6350:
[----:B------:R-:W-:Y:S05]  /*214a0*/  @!P1 BRA `(.L_x_6352) ;  /* 0x0000000000049947 */ /* 0x000fea0003800000 */
[----:B------:R-:W-:Y:S01]  /*214b0*/  BPT.TRAP 0x1 ;  /* 0x000000040000795c */ /* 0x000fe20000300000 */
.L_x_6352:
[----:B-1----:R-:W-:Y:S01]  /*214c0*/  SHF.L.U32 R4, R8, 0x1f, RZ ;  /* 0x0000001f08047819 */ /* 0x002fe200000006ff */
[----:B------:R-:W-:-:S03]  /*214d0*/  IMAD R0, R0, 0x7000, RZ ;  /* 0x0000700000007824 */ /* 0x000fc600078e02ff */
[----:B------:R-:W1:Y:S02]  /*214e0*/  SYNCS.PHASECHK.TRANS64.TRYWAIT P0, [R3+URZ+0x2e860], R4 ;  /* 0x02e86004030075a7 */ /* 0x000e64000800017f */
[----:B-1----:R-:W-:Y:S05]  /*214f0*/  @!P0 BRA `(.L_x_6353) ;  /* 0x0000005000c08947 */ /* 0x002fea0003800000 */
.L_x_6500:
[----:B------:R-:W2:Y:S04]  /*21500*/  LDL R12, [R1+0x34] ;  /* 0x00003400010c7983 */ /* 0x000ea80000100800 */
[----:B------:R-:W3:Y:S04]  /*21510*/  LDL R13, [R1+0x8] ;  /* 0x00000800010d7983 */ /* 0x000ee80000100800 */
[----:B------:R4:W-:Y:S04]  /*21520*/  STL [R1+0xd0], R16 ;  /* 0x0000d01001007387 */ /* 0x0009e80000100800 */
[----:B----4-:R-:W4:Y:S04]  /*21530*/  LDL R16, [R1+0x10] ;  /* 0x0000100001107983 */ /* 0x010f280000100800 */
[----:B------:R1:W-:Y:S04]  /*21540*/  STL [R1+0xcc], R3 ;  /* 0x0000cc0301007387 */ /* 0x0003e80000100800 */
[----:B-1----:R-:W2:Y:S04]  /*21550*/  LDL R3, [R1+0x4] ;  /* 0x0000040001037983 */ /* 0x002ea80000100800 */
[----:B------:R1:W-:Y:S04]  /*21560*/  STL [R1+0xc8], R2 ;  /* 0x0000c80201007387 */ /* 0x0003e80000100800 */
[----:B-1----:R-:W3:Y:S01]  /*21570*/  LDL R2, [R1+0xc] ;  /* 0x00000c0001027983 */ /* 0x002ee20000100800 */
[----:B------:R-:W-:Y:S05]  /*21580*/  WARPSYNC.ALL ;  /* 0x0000000000007948 */ /* 0x000fea0003800000 */
[----:B----4-:R-:W-:-:S05]  /*21590*/  LOP3.LUT R4, R0, R16, RZ, 0xfc, !PT ;  /* 0x0000001000047212 */ /* 0x010fca00078efcff */
[C---:B--2---:R-:W-:Y:S01]  /*215a0*/  IMAD.IADD R4, R3.reuse, 0x1, R4 ;  /* 0x0000000103047824 */ /* 0x044fe200078e0204 */
[----:B------:R-:W-:-:S05]  /*215b0*/  IADD3 R17, R3, R12, R0 ;  /* 0x0000000c03117210 */ /* 0x000fca0007ffe000 */
[----:B------:R-:W1:Y:S01]  /*215c0*/  LDSM.16.MT88.4 R4, [R4+0xe400] ;  /* 0x00e400000404783b */ /* 0x000e620000004200 */
[----:B---3--:R-:W-:-:S04]  /*215d0*/  LOP3.LUT R12, R0, R2, RZ, 0xfc, !PT ;  /* 0x00000002000c7212 */ /* 0x008fc800078efcff */
[----:B------:R-:W-:Y:S02]  /*215e0*/  IADD3 R12, R13, R12, RZ ;  /* 0x0000000c0d0c7210 */ /* 0x000fe40007ffe0ff */
[C-C-:B-1----:R-:W-:Y:S02]  /*215f0*/  PRMT R8, R4.reuse, 0x6420, R5.reuse ;  /* 0x0000642004087816 */ /* 0x142fe40000000005 */
[----:B0-----:R-:W-:Y:S02]  /*21600*/  PRMT R9, R4, 0x7531, R5 ;  /* 0x0000753104097816 */ /* 0x001fe40000000005 */
[C-C-:B------:R-:W-:Y:S02]  /*21610*/  PRMT R10, R6.reuse, 0x6420, R7.reuse ;  /* 0x00006420060a7816 */ /* 0x140fe40000000007 */
[----:B------:R-:W-:Y:S02]  /*21620*/  PRMT R11, R6, 0x7531, R7 ;  /* 0x00007531060b7816 */ /* 0x000fe40000000007 */
[----:B------:R-:W0:Y:S04]  /*21630*/  LDSM.16.MT88.4 R4, [R17+0xe400] ;  /* 0x00e400001104783b */ /* 0x000e280000004200 */
[----:B------:R0:W-:Y:S02]  /*21640*/  STSM.16.M88.4 [R12], R8 ;  /* 0x000000080c007844 */ /* 0x0001e40000000200 */
[----:B0-----:R-:W-:-:S02]  /*21650*/  PRMT R8, R4, 0x6420, R5 ;  /* 0x0000642004087816 */ /* 0x001fc40000000005 */
[----:B------:R-:W-:Y:S02]  /*21660*/  PRMT R9, R4, 0x7531, R5 ;  /* 0x0000753104097816 */ /* 0x000fe40000000005 */
[----:B------:R-:W-:Y:S02]  /*21670*/  LOP3.LUT R4, R0, 0x800, R2, 0xfe, !PT ;  /* 0x0000080000047812 */ /* 0x000fe400078efe02 */
[C-C-:B------:R-:W-:Y:S02]  /*21680*/  PRMT R10, R6.reuse, 0x6420, R7.reuse ;  /* 0x00006420060a7816 */ /* 0x140fe40000000007 */
[----:B------:R-:W-:Y:S01]  /*21690*/  PRMT R11, R6, 0x7531, R7 ;  /* 0x00007531060b7816 */ /* 0x000fe20000000007 */
[----:B------:R-:W-:-:S05]  /*216a0*/  IMAD.IADD R4, R13, 0x1, R4 ;  /* 0x000000010d047824 */ /* 0x000fca00078e0204 */
[----:B------:R0:W-:Y:S02]  /*216b0*/  STSM.16.M88.4 [R4], R8 ;  /* 0x0000000804007844 */ /* 0x0001e40000000200 */
[----:B0-----:R-:W-:Y:S02]  /*216c0*/  VIADD R8, R0, 0x1000 ;  /* 0x0000100000087836 */ /* 0x001fe40000000000 */
[----:B------:R-:W-:-:S03]  /*216d0*/  IMAD.MOV.U32 R11, RZ, RZ, R13 ;  /* 0x000000ffff0b7224 */ /* 0x000fc600078e000d */
        /* <DEDUP_REMOVED lines=8> */
[----:B------:R-:W-:Y:S02]  /*21760*/  PRMT R15, R6, 0x7531, R7 ;  /* 0x00007531060f7816 */ /* 0x000fe40000000007 */
[----:B------:R-:W0:Y:S04]  /*21770*/  LDSM.16.MT88.4 R4, [R17+0xf400] ;  /* 0x00f400001104783b */ /* 0x000e280000004200 */
[----:B------:R1:W-:Y:S04]  /*21780*/  STSM.16.M88.4 [R8], R12 ;  /* 0x0000000c08007844 */ /* 0x0003e80000000200 */
[----:B-1----:R-:W2:Y:S01]  /*21790*/  LDL R14, [R1+0x4c] ;  /* 0x00004c00010e7983 */ /* 0x002ea20000100800 */
[----:B------:R-:W-:Y:S01]  /*217a0*/  IMAD.MOV.U32 R15, RZ, RZ, R11 ;  /* 0x000000ffff0f7224 */ /* 0x000fe200078e000b */
[----:B0-----:R-:W-:-:S02]  /*217b0*/  PRMT R8, R4, 0x6420, R5 ;  /* 0x0000642004087816 */ /* 0x001fc40000000005 */
[----:B------:R-:W-:Y:S02]  /*217c0*/  PRMT R9, R4, 0x7531, R5 ;  /* 0x0000753104097816 */ /* 0x000fe40000000005 */
[C-C-:B------:R-:W-:Y:S02]  /*217d0*/  PRMT R10, R6.reuse, 0x6420, R7.reuse ;  /* 0x00006420060a7816 */ /* 0x140fe40000000007 */
[----:B------:R-:W-:Y:S02]  /*217e0*/  PRMT R11, R6, 0x7531, R7 ;  /* 0x00007531060b7816 */ /* 0x000fe40000000007 */
[----:B--2---:R-:W-:-:S05]  /*217f0*/  IADD3 R4, R15, R14, R0 ;  /* 0x0000000e0f047210 */ /* 0x004fca0007ffe000 */
[----:B------:R0:W-:Y:S02]  /*21800*/  STSM.16.M88.4 [R4], R8 ;  /* 0x0000000804007844 */ /* 0x0001e40000000200 */
[----:B0-----:R-:W-:Y:S01]  /*21810*/  VIADD R8, R0, 0x2000 ;  /* 0x0000200000087836 */ /* 0x001fe20000000000 */
[----:B------:R-:W-:-:S04]  /*21820*/  MOV R11, R15 ;  /* 0x0000000f000b7202 */ /* 0x000fc80000000f00 */
        /* <DEDUP_REMOVED lines=19> */
[----:B0-----:R-:W-:Y:S02]  /*21960*/  VIADD R8, R0, 0x3000 ;  /* 0x0000300000087836 */ /* 0x001fe40000000000 */
[----:B------:R-:W-:-:S03]  /*21970*/  IMAD.MOV.U32 R11, RZ, RZ, R15 ;  /* 0x000000ffff0b7224 */ /* 0x000fc600078e000f */
[C---:B------:R-:W-:Y:S02]  /*21980*/  LOP3.LUT R4, R8.reuse, R16, RZ, 0xfc, !PT ;  /* 0x0000001008047212 */ /* 0x040fe400078efcff */
[----:B------:R-:W-:Y:S02]  /*21990*/  LOP3.LUT R8, R8, R2, RZ, 0xfc, !PT ;  /* 0x0000000208087212 */ /* 0x000fe400078efcff */
[----:B------:R-:W-:-:S03]  /*219a0*/  IADD3 R4, R3, R4, RZ ;  /* 0x0000000403047210 */ /* 0x000fc60007ffe0ff */
[----:B------:R-:W-:-:S03]  /*219b0*/  IMAD.IADD R8, R11, 0x1, R8 ;  /* 0x000000010b087824 */ /* 0x000fc600078e0208 */
        /* <DEDUP_REMOVED lines=29> */
[----:B------:R-:W-:-:S02]  /*21b90*/  MOV R15, R11 ;  /* 0x0000000b000f7202 */ /* 0x000fc40000000f00 */
[C-C-:B0-----:R-:W-:Y:S02]  /*21ba0*/  PRMT R8, R4.reuse, 0x6420, R5.reuse ;  /* 0x0000642004087816 */ /* 0x141fe40000000005 */
        /* <DEDUP_REMOVED lines=26> */
[----:B0-----:R-:W-:Y:S01]  /*21d50*/  IADD3 R8, R0, 0x6000, RZ ;  /* 0x0000600000087810 */ /* 0x001fe20007ffe0ff */
[----:B------:R-:W-:-:S03]  /*21d60*/  IMAD.MOV.U32 R11, RZ, RZ, R15 ;  /* 0x000000ffff0b7224 */ /* 0x000fc600078e000f */
[C---:B------:R-:W-:Y:S02]  /*21d70*/  LOP3.LUT R4, R8.reuse, R16, RZ, 0xfc, !PT ;  /* 0x0000001008047212 */ /* 0x040fe400078efcff */
[----:B------:R-:W-:Y:S01]  /*21d80*/  LOP3.LUT R8, R8, R2, RZ, 0xfc, !PT ;  /* 0x0000000208087212 */ /* 0x000fe200078efcff */
[----:B------:R0:W5:Y:S02]  /*21d90*/  LDL.LU R16, [R1+0xd0] ;  /* 0x0000d00001107983 */ /* 0x0001640000300800 */
[----:B------:R-:W-:Y:S02]  /*21da0*/  IMAD.IADD R4, R3, 0x1, R4 ;  /* 0x0000000103047824 */ /* 0x000fe400078e0204 */
[----:B------:R0:W5:Y:S04]  /*21db0*/  LDL.LU R3, [R1+0xcc] ;  /* 0x0000cc0001037983 */ /* 0x0001680000300800 */
[----:B------:R-:W1:Y:S04]  /*21dc0*/  LDSM.16.MT88.4 R4, [R4+0xe400] ;  /* 0x00e400000404783b */ /* 0x000e680000004200 */
[----:B------:R0:W5:Y:S01]  /*21dd0*/  LDL.LU R2, [R1+0xc8] ;  /* 0x0000c80001027983 */ /* 0x0001620000300800 */
[----:B-1----:R-:W-:-:S02]  /*21de0*/  PRMT R12, R4, 0x6420, R5 ;  /* 0x00006420040c7816 */ /* 0x002fc40000000005 */
[----:B------:R-:W-:Y:S02]  /*21df0*/  PRMT R13, R4, 0x7531, R5 ;  /* 0x00007531040d7816 */ /* 0x000fe40000000005 */
[C-C-:B------:R-:W-:Y:S02]  /*21e00*/  PRMT R14, R6.reuse, 0x6420, R7.reuse ;  /* 0x00006420060e7816 */ /* 0x140fe40000000007 */
[----:B------:R-:W-:Y:S02]  /*21e10*/  PRMT R15, R6, 0x7531, R7 ;  /* 0x00007531060f7816 */ /* 0x000fe40000000007 */
[----:B------:R1:W2:Y:S02]  /*21e20*/  LDSM.16.MT88.4 R4, [R17+0x14400] ;  /* 0x014400001104783b */ /* 0x0002a40000004200 */
[----:B-1----:R-:W-:-:S04]  /*21e30*/  IMAD.MOV.U32 R17, RZ, RZ, R11 ;  /* 0x000000ffff117224 */ /* 0x002fc800078e000b */
[----:B------:R-:W-:-:S05]  /*21e40*/  IMAD.IADD R8, R17, 0x1, R8 ;  /* 0x0000000111087824 */ /* 0x000fca00078e0208 */
[----:B------:R1:W-:Y:S04]  /*21e50*/  STSM.16.M88.4 [R8], R12 ;  /* 0x0000000c08007844 */ /* 0x0003e80000000200 */
[----:B-1----:R-:W3:Y:S01]  /*21e60*/  LDL R15, [R1+0x38] ;  /* 0x00003800010f7983 */ /* 0x002ee20000100800 */
[C-C-:B--2---:R-:W-:Y:S02]  /*21e70*/  PRMT R8, R4.reuse, 0x6420, R5.reuse ;  /* 0x0000642004087816 */ /* 0x144fe40000000005 */
[----:B------:R-:W-:Y:S02]  /*21e80*/  PRMT R9, R4, 0x7531, R5 ;  /* 0x0000753104097816 */ /* 0x000fe40000000005 */
[C-C-:B------:R-:W-:Y:S02]  /*21e90*/  PRMT R10, R6.reuse, 0x6420, R7.reuse ;  /* 0x00006420060a7816 */ /* 0x140fe40000000007 */
[----:B------:R-:W-:-:S02]  /*21ea0*/  PRMT R11, R6, 0x7531, R7 ;  /* 0x00007531060b7816 */ /* 0x000fc40000000007 */
[----:B---3--:R-:W-:-:S05]  /*21eb0*/  IADD3 R0, R17, R15, R0 ;  /* 0x0000000f11007210 */ /* 0x008fca0007ffe000 */
        /* <DEDUP_REMOVED lines=9> */
.L_x_6354:
        /* <DEDUP_REMOVED lines=12> */
[----:B--2---:R-:W-:Y:S05]  /*22010*/  @P0 BRA `(.L_x_6355) ;  /* 0xffffffec00100947 */ /* 0x004fea000383ffff */
.L_x_6335:
[----:B------:R-:W0:Y:S01]  /*22020*/  S2R R3, SR_TID.X ;  /* 0x0000000000037919 */ /* 0x000e220000002100 */
[----:B------:R-:W-:Y:S01]  /*22030*/  BSSY B0, `(.L_x_6356) ;  /* 0x0000010000007945 */ /* 0x000fe20003800000 */
[----:B0-----:R-:W-:-:S04]  /*22040*/  LOP3.LUT R3, R3, 0x7f, RZ, 0xc0, !PT ;  /* 0x0000007f03037812 */ /* 0x001fc800078ec0ff */
[----:B------:R-:W-:-:S13]  /*22050*/  ISETP.NE.AND P0, PT, R3, RZ, PT ;  /* 0x000000ff0300720c */ /* 0x000fda0003f05270 */
[----:B------:R-:W-:Y:S05]  /*22060*/  @P0 BRA `(.L_x_6357) ;  /* 0x0000000000300947 */ /* 0x000fea0003800000 */
[----:B------:R-:W0:Y:S01]  /*22070*/  S2R R2, SR_LANEID ;  /* 0x0000000000027919 */ /* 0x000e220000000000 */
[----:B------:R-:W-:Y:S02]  /*22080*/  VOTEU.ANY UR4, UPT, PT ;  /* 0x0000000000047886 */ /* 0x000fe400038e0100 */
[----:B-----5:R-:W0:Y:S08]  /*22090*/  FLO.U32 R0, UR4 ;  /* 0x0000000400007d00 */ /* 0x020e3000080e0000 */
[----:B------:R-:W1:Y:S01]  /*220a0*/  POPC R16, UR4 ;  /* 0x0000000400107d09 */ /* 0x000e620008000000 */
[----:B0-----:R-:W-:-:S02]  /*220b0*/  ISETP.EQ.U32.AND P1, PT, R0, R2, PT ;  /* 0x000000020000720c */ /* 0x001fc40003f22070 */
[----:B------:R-:W1:Y:S11]  /*220c0*/  LDC.64 R2, c[0x0][0xc60] ;  /* 0x00031800ff027b82 */ /* 0x000e760000000a00 */
[----:B-1----:R-:W2:Y:S04]  /*220d0*/  @P1 ATOMG.E.ADD.STRONG.GPU PT, R16, desc[UR60][R2.64], R16 ;  /* 0x00000010021019a8 */ /* 0x002ea800081ee1fc */
[----:B--2---:R0:W1:Y:S02]  /*220e0*/  SHFL.IDX PT, R16, R16, R0, 0x1f ;  /* 0x00001f0010107589 */ /* 0x00406400000e0000 */
[----:B0-----:R-:W0:Y:S02]  /*220f0*/  S2R R0, SR_LTMASK ;  /* 0x0000000000007919 */ /* 0x001e240000003900 */
[----:B0-----:R-:W-:-:S06]  /*22100*/  LOP3.LUT R0, R0, UR4, RZ, 0xc0, !PT ;  /* 0x0000000400007c12 */ /* 0x001fcc000f8ec0ff */
[----:B------:R-:W1:Y:S02]  /*22110*/  POPC R0, R0 ;  /* 0x0000000000007309 */ /* 0x000e640000000000 */
[----:B-1----:R-:W-:-:S07]  /*22120*/  IADD3 R16, R16, UR40, R0 ;  /* 0x0000002810107c10 */ /* 0x002fce000fffe000 */
.L_x_6357:
[----:B------:R-:W-:Y:S05]  /*22130*/  BSYNC B0 ;  /* 0x0000000000007941 */ /* 0x000fea0003800000 */
.L_x_6356:
[----:B------:R-:W-:-:S06]  /*22140*/  UISETP.NE.AND UP0, UPT, UR38, 0x3, UPT ;  /* 0x000000032600788c */ /* 0x000fcc000bf05270 */
[----:B------:R-:W-:-:S13]  /*22150*/  PLOP3.LUT P1, PT, PT, PT, UP0, 0x80, 0x0 ;  /* 0x000000000000781c */ /* 0x000fda0003f2f008 */
[----:B------:R-:W-:Y:S05]  /*22160*/  @!P1 BRA `(.L_x_6358) ;  /* 0x0000000000049947 */ /* 0x000fea0003800000 */
[----:B------:R-:W-:Y:S01]  /*22170*/  BPT.TRAP 0x1 ;  /* 0x000000040000795c */ /* 0x000fe20000300000 */
.L_x_6358:
[----:B------:R-:W2:Y:S04]  /*22180*/  LDL R2, [R1+0x1c] ;  /* 0x00001c0001027983 */ /* 0x000ea80000100800 */
[----:B------:R-:W3:Y:S04]  /*22190*/  LDL R4, [R1+0x4] ;  /* 0x0000040001047983 */ /* 0x000ee80000100800 */
[----:B------:R-:W3:Y:S01]  /*221a0*/  LDL R3, [R1+0x14] ;  /* 0x0000140001037983 */ /* 0x000ee20000100800 */
[----:B-----5:R-:W-:Y:S01]  /*221b0*/  IMAD.U32 R0, RZ, RZ, UR39 ;  /* 0x00000027ff007e24 */ /* 0x020fe2000f8e00ff */
[----:B------:R-:W-:Y:S04]  /*221c0*/  BSSY B0, `(.L_x_6359) ;  /* 0x0000007000007945 */ /* 0x000fe80003800000 */
[----:B------:R-:W-:-:S02]  /*221d0*/  ISETP.NE.AND P2, PT, R0, 0x3, PT ;  /* 0x000000030000780c */ /* 0x000fc40003f45270 */
[----:B--2---:R-:W-:-:S04]  /*221e0*/  LOP3.LUT R2, R2, 0x1, RZ, 0x3c, !PT ;  /* 0x0000000102027812 */ /* 0x004fc800078e3cff */
[----:B------:R-:W-:Y:S02]  /*221f0*/  SHF.L.U32 R2, R2, 0x1f, RZ ;  /* 0x0000001f02027819 */ /* 0x000fe400000006ff */
[----:B---3--:R-:W-:-:S04]  /*22200*/  LEA R0, R3, R4, 0x3 ;  /* 0x0000000403007211 */ /* 0x008fc800078e18ff */
[----:B------:R-:W0:Y:S02]  /*22210*/  SYNCS.PHASECHK.TRANS64.TRYWAIT P1, [R0+URZ+0x2e870], R2 ;  /* 0x02e87002000075a7 */ /* 0x000e24000802017f */
[----:B0-----:R-:W-:Y:S05]  /*22220*/  @!P1 BRA `(.L_x_6360) ;  /* 0x0000004400889947 */ /* 0x001fea0003800000 */
.L_x_6501:
[----:B------:R-:W-:Y:S05]  /*22230*/  BSYNC B0 ;  /* 0x0000000000007941 */ /* 0x000fea0003800000 */
.L_x_6359:
[----:B------:R-:W-:Y:S05]  /*22240*/  @!P2 BRA `(.L_x_6361) ;  /* 0x000000000004a947 */ /* 0x000fea0003800000 */
[----:B------:R-:W-:Y:S01]  /*22250*/  BPT.TRAP 0x1 ;  /* 0x000000040000795c */ /* 0x000fe20000300000 */
.L_x_6361:
[----:B0-----:R-:W2:Y:S02]  /*22260*/  LDL R2, [R1+0x1c] ;  /* 0x00001c0001027983 */ /* 0x001ea40000100800 */
[----:B--2---:R-:W-:-:S04]  /*22270*/  SHF.L.U32 R2, R2, 0x1f, RZ ;  /* 0x0000001f02027819 */ /* 0x004fc800000006ff */
[----:B------:R-:W0:Y:S02]  /*22280*/  SYNCS.PHASECHK.TRANS64.TRYWAIT P1, [R0+URZ+0x2e860], R2 ;  /* 0x02e86002000075a7 */ /* 0x000e24000802017f */
[----:B0-----:R-:W-:Y:S05]  /*22290*/  @!P1 BRA `(.L_x_6362) ;  /* 0x0000004400809947 */ /* 0x001fea0003800000 */
.L_x_6502:
[----:B------:R-:W2:Y:S04]  /*222a0*/  LDL R12, [R1+0x34] ;  /* 0x00003400010c7983 */ /* 0x000ea80000100800 */
[----:B------:R1:W-:Y:S04]  /*222b0*/  STL [R1+0xd0], R19 ;  /* 0x0000d01301007387 */ /* 0x0003e80000100800 */
[----:B-1----:R-:W3:Y:S04]  /*222c0*/  LDL R19, [R1+0x10] ;  /* 0x0000100001137983 */ /* 0x002ee80000100800 */
[----:B------:R1:W-:Y:S04]  /*222d0*/  STL [R1+0xcc], R16 ;  /* 0x0000cc1001007387 */ /* 0x0003e80000100800 */
[----:B-1----:R-:W2:Y:S04]  /*222e0*/  LDL R16, [R1+0x4] ;  /* 0x0000040001107983 */ /* 0x002ea80000100800 */
[----:B------:R0:W-:Y:S04]  /*222f0*/  STL [R1+0xc8], R0 ;  /* 0x0000c80001007387 */ /* 0x0001e80000100800 */
[----:B0-----:R-:W4:Y:S04]  /*22300*/  LDL R0, [R1+0xc] ;  /* 0x00000c0001007983 */ /* 0x001f280000100800 */
[----:B------:R-:W4:Y:S04]  /*22310*/  LDL.LU R18, [R1+0x8] ;  /* 0x0000080001127983 */ /* 0x000f280000300800 */
[----:B------:R-:W3:Y:S01]  /*22320*/  LDL R17, [R1+0x14] ;  /* 0x0000140001117983 */ /* 0x000ee20000100800 */
[----:B------:R-:W-:Y:S05]  /*22330*/  WARPSYNC.ALL ;  /* 0x0000000000007948 */ /* 0x000fea0003800000 */
[----:B---3--:R-:W-:-:S05]  /*22340*/  IMAD R3, R17, 0x7000, RZ ;  /* 0x0000700011037824 */ /* 0x008fca00078e02ff */
[C---:B------:R-:W-:Y:S02]  /*22350*/  LOP3.LUT R4, R3.reuse, R19, RZ, 0xfc, !PT ;  /* 0x0000001303047212 */ /* 0x040fe400078efcff */
[C---:B--2---:R-:W-:Y:S02]  /*22360*/  IADD3 R2, R16.reuse, R12, R3 ;  /* 0x0000000c10027210 */ /* 0x044fe40007ffe003 */
[----:B----4-:R-:W-:Y:S01]  /*22370*/  LOP3.LUT R12, R3, R0, RZ, 0xfc, !PT ;  /* 0x00000000030c7212 */ /* 0x010fe200078efcff */
[----:B------:R-:W-:-:S04]  /*22380*/  IMAD.IADD R4, R16, 0x1, R4 ;  /* 0x0000000110047824 */ /* 0x000fc800078e0204 */
[----:B------:R-:W-:Y:S02]  /*22390*/  IMAD.IADD R12, R18, 0x1, R12 ;  /* 0x00000001120c7824 */ /* 0x000fe400078e020c */
[----:B------:R-:W0:Y:S02]  /*223a0*/  LDSM.16.MT88.4 R4, [R4+0xe400] ;  /* 0x00e400000404783b */ /* 0x000e240000004200 */
[C-C-:B0-----:R-:W-:Y:S02]  /*223b0*/  PRMT R8, R4.reuse, 0x6420, R5.reuse ;  /* 0x0000642004087816 */ /* 0x141fe40000000005 */
[----:B------:R-:W-:Y:S02]  /*223c0*/  PRMT R9, R4, 0x7531, R5 ;  /* 0x0000753104097816 */ /* 0x000fe40000000005 */
[C-C-:B------:R-:W-:Y:S02]  /*223d0*/  PRMT R10, R6.reuse, 0x6420, R7.reuse ;  /* 0x00006420060a7816 */ /* 0x140fe40000000007 */
[----:B------:R-:W-:-:S02]  /*223e0*/  PRMT R11, R6, 0x7531, R7 ;  /* 0x00007531060b7816 */ /* 0x000fc40000000007 */
[----:B------:R-:W0:Y:S04]  /*223f0*/  LDSM.16.MT88.4 R4, [R2+0xe400] ;  /* 0x00e400000204783b */ /* 0x000e280000004200 */
[----:B------:R0:W-:Y:S02]  /*22400*/  STSM.16.M88.4 [R12], R8 ;  /* 0x000000080c007844 */ /* 0x0001e40000000200 */
[C-C-:B0-----:R-:W-:Y:S02]  /*22410*/  PRMT R8, R4.reuse, 0x6420, R5.reuse ;  /* 0x0000642004087816 */ /* 0x141fe40000000005 */
[----:B------:R-:W-:Y:S02]  /*22420*/  PRMT R9, R4, 0x7531, R5 ;  /* 0x0000753104097816 */ /* 0x000fe40000000005 */
[----:B------:R-:W-:-:S02]  /*22430*/  LOP3.LUT R4, R3, 0x800, R0, 0xfe, !PT ;  /* 0x0000080003047812 */ /* 0x000fc400078efe00 */
[C-C-:B------:R-:W-:Y:S02]  /*22440*/  PRMT R10, R6.reuse, 0x6420, R7.reuse ;  /* 0x00006420060a7816 */ /* 0x140fe40000000007 */
[----:B------:R-:W-:Y:S01]  /*22450*/  PRMT R11, R6, 0x7531, R7 ;  /* 0x00007531060b7816 */ /* 0x000fe20000000007 */
[----:B------:R-:W-:-:S05]  /*22460*/  IMAD.IADD R4, R18, 0x1, R4 ;  /* 0x0000000112047824 */ /* 0x000fca00078e0204 */
        /* <DEDUP_REMOVED lines=14> */
[----:B0-----:R-:W-:-:S02]  /*22550*/  PRMT R8, R4, 0x6420, R5 ;  /* 0x0000642004087816 */ /* 0x001fc40000000005 */
[----:B------:R-:W-:Y:S02]  /*22560*/  PRMT R9, R4, 0x7531, R5 ;  /* 0x0000753104097816 */ /* 0x000fe40000000005 */
[C-C-:B------:R-:W-:Y:S02]  /*22570*/  PRMT R10, R6.reuse, 0x6420, R7.reuse ;  /* 0x00006420060a7816 */ /* 0x140fe40000000007 */
[----:B------:R-:W-:Y:S02]  /*22580*/  PRMT R11, R6, 0x7531, R7 ;  /* 0x00007531060b7816 */ /* 0x000fe40000000007 */
[----:B--2---:R-:W-:-:S05]  /*22590*/  IADD3 R4, R18, R15, R3 ;  /* 0x0000000f12047210 */ /* 0x004fca0007ffe003 */
[----:B------:R0:W-:Y:S02]  /*225a0*/  STSM.16.M88.4 [R4], R8 ;  /* 0x0000000804007844 */ /* 0x0001e40000000200 */
[----:B0-----:R-:W-:-:S04]  /*225b0*/  IADD3 R8, R3, 0x2000, RZ ;  /* 0x0000200003087810 */ /* 0x001fc80007ffe0ff */
        /* <DEDUP_REMOVED lines=78> */
[----:B------:R0:W5:Y:S01]  /*22aa0*/  LDL.LU R19, [R1+0xd0] ;  /* 0x0000d00001137983 */ /* 0x0001620000300800 */
[----:B------:R-:W-:Y:S02]  /*22ab0*/  LOP3.LUT R8, R8, R0, RZ, 0xfc, !PT ;  /* 0x0000000008087212 */ /* 0x000fe400078efcff */
[----:B------:R-:W-:Y:S02]  /*22ac0*/  IMAD.IADD R4, R16, 0x1, R4 ;  /* 0x0000000110047824 */ /* 0x000fe400078e0204 */
[----:B------:R0:W5:Y:S04]  /*22ad0*/  LDL.LU R16, [R1+0xcc] ;  /* 0x0000cc0001107983 */ /* 0x0001680000300800 */
[----:B------:R0:W5:Y:S04]  /*22ae0*/  LDL.LU R0, [R1+0xc8] ;  /* 0x0000c80001007983 */ /* 0x0001680000300800 */
[----:B------:R-:W1:Y:S01]  /*22af0*/  LDSM.16.MT88.4 R4, [R4+0xe400] ;  /* 0x00e400000404783b */ /* 0x000e620000004200 */
[----:B---3--:R-:W-:-:S02]  /*22b00*/  IADD3 R12, R18, R15, R3 ;  /* 0x0000000f120c7210 */ /* 0x008fc40007ffe003 */
[----:B------:R-:W-:Y:S02]  /*22b10*/  IADD3 R3, R18, R8, RZ ;  /* 0x0000000812037210 */ /* 0x000fe40007ffe0ff */
[C-C-:B-1----:R-:W-:Y:S02]  /*22b20*/  PRMT R8, R4.reuse, 0x6420, R5.reuse ;  /* 0x0000642004087816 */ /* 0x142fe40000000005 */
[----:B------:R-:W-:Y:S02]  /*22b30*/  PRMT R9, R4, 0x7531, R5 ;  /* 0x0000753104097816 */ /* 0x000fe40000000005 */
[C-C-:B------:R-:W-:Y:S02]  /*22b40*/  PRMT R10, R6.reuse, 0x6420, R7.reuse ;  /* 0x00006420060a7816 */ /* 0x140fe40000000007 */
[----:B------:R-:W-:Y:S02]  /*22b50*/  PRMT R11, R6, 0x7531, R7 ;  /* 0x00007531060b7816 */ /* 0x000fe40000000007 */
[----:B------:R-:W1:Y:S04]  /*22b60*/  LDSM.16.MT88.4 R4, [R2+0x14400] ;  /* 0x014400000204783b */ /* 0x000e680000004200 */
[----:B------:R1:W-:Y:S02]  /*22b70*/  STSM.16.M88.4 [R3], R8 ;  /* 0x0000000803007844 */ /* 0x0003e40000000200 */
        /* <DEDUP_REMOVED lines=13> */
.L_x_6363:
[----:B------:R-:W2:Y:S01]  /*22c50*/  LDL.LU R3, [R1+0x1c] ;  /* 0x00001c0001037983 */ /* 0x000ea20000300800 */
[----:B-1---5:R1:W-:Y:S02]  /*22c60*/  SYNCS.ARRIVE.TRANS64.A1T0 RZ, [R0+URZ+0x2e850], RZ ;  /* 0x02e850ff00ff79a7 */ /* 0x0223e4000810003f */
[----:B-1----:R-:W-:-:S05]  /*22c70*/  @!P0 VIADD R0, R0, 0x2e880 ;  /* 0x0002e88000008836 */ /* 0x002fca0000000000 */
[----:B------:R-:W-:Y:S01]  /*22c80*/  @!P0 PRMT R0, RZ, 0x654, R0 ;  /* 0x00000654ff008816 */ /* 0x000fe20000000000 */
[----:B------:R-:W-:Y:S06]  /*22c90*/  BAR.SYNC.DEFER_BLOCKING 0x2, 0x80 ;  /* 0x0082000000007b1d */ /* 0x000fec0000010000 */
[----:B------:R1:W-:Y:S02]  /*22ca0*/  @!P0 SYNCS.ARRIVE.TRANS64.RED.A1T0 RZ, [R0+URZ], RZ ;  /* 0x000000ff00ff89a7 */ /* 0x0003e4000810043f */
[----:B-1----:R-:W-:-:S05]  /*22cb0*/  VIADD R0, R17, 0x1 ;  /* 0x0000000111007836 */ /* 0x002fca0000000000 */
[----:B------:R-:W-:-:S04]  /*22cc0*/  ISETP.NE.AND P0, PT, R0, 0x2, PT ;  /* 0x000000020000780c */ /* 0x000fc80003f05270 */
[----:B------:R-:W-:Y:S02]  /*22cd0*/  SEL R2, RZ, 0x1, P0 ;  /* 0x00000001ff027807 */ /* 0x000fe40000000000 */
[----:B------:R-:W-:-:S05]  /*22ce0*/  SEL R0, R0, RZ, P0 ;  /* 0x000000ff00007207 */ /* 0x000fca0000000000 */
[----:B------:R1:W-:Y:S01]  /*22cf0*/  STL [R1+0x14], R0 ;  /* 0x0000140001007387 */ /* 0x0003e20000100800 */
[----:B--2---:R-:W-:-:S05]  /*22d00*/  LOP3.LUT R3, R3, R2, RZ, 0x3c, !PT ;  /* 0x0000000203037212 */ /* 0x004fca00078e3cff */
[----:B------:R1:W-:Y:S02]  /*22d10*/  STL [R1+0x1c], R3 ;  /* 0x00001c0301007387 */ /* 0x0003e40000100800 */
.L_x_6312:
[----:B-1----:R-:W2:Y:S02]  /*22d20*/  LDL R0, [R1+0x28] ;  /* 0x0000280001007983 */ /* 0x002ea40000100800 */
[----:B--2---:R-:W-:-:S13]  /*22d30*/  LOP3.LUT P0, RZ, R0, 0x2, RZ, 0xc0, !PT ;  /* 0x0000000200ff7812 */ /* 0x004fda000780c0ff */
[----:B------:R-:W-:Y:S05]  /*22d40*/  @!P0 BRA `(.L_x_6364) ;  /* 0x0000000000288947 */ /* 0x000fea0003800000 */
[----:B------:R-:W-:Y:S05]  /*22d50*/  WARPSYNC.ALL ;  /* 0x0000000000007948 */ /* 0x000fea0003800000 */
[----:B------:R-:W1:Y:S08]  /*22d60*/  S2UR UR5, SR_CgaCtaId ;  /* 0x00000000000579c3 */ /* 0x000e700000008800 */
[----:B------:R-:W-:Y:S06]  /*22d70*/  BAR.SYNC.DEFER_BLOCKING 0x5, 0x180 ;  /* 0x0146000000007b1d */ /* 0x000fec0000010000 */
[----:B------:R-:W-:-:S02]  /*22d80*/  UMOV UR4, 0x400 ;  /* 0x0000040000047882 */ /* 0x000fc40000000000 */
[----:B-1----:R-:W-:-:S06]  /*22d90*/  ULEA UR4, UR5, UR4, 0x18 ;  /* 0x0000000405047291 */ /* 0x002fcc000f8ec03f */
[----:B------:R-:W-:-:S05]  /*22da0*/  IMAD.U32 R0, RZ, RZ, UR4 ;  /* 0x00000004ff007e24 */ /* 0x000fca000f8e00ff */
[----:B------:R1:W2:Y:S04]  /*22db0*/  LDS.128 R16, [R0+0x2e8d0] ;  /* 0x02e8d00000107984 */ /* 0x0002a80000000c00 */
[----:B------:R1:W-:Y:S01]  /*22dc0*/  STL [R1+0x4], R0 ;  /* 0x0000040001007387 */ /* 0x0003e20000100800 */
[----:B------:R-:W-:Y:S06]  /*22dd0*/  BAR.ARV 0x4, 0x180 ;  /* 0x0106000000007b1d */ /* 0x000fec0000002000 */
[----:B------:R-:W-:Y:S05]  /*22de0*/  BRA `(.L_x_6365) ;  /* 0x0000000800547947 */ /* 0x000fea0003800000 */
.L_x_6364:
[----:B------:R-:W1:Y:S01]  /*22df0*/  S2R R0, SR_TID.X ;  /* 0x0000000000007919 */ /* 0x000e620000002100 */
[----:B------:R-:W-:Y:S01]  /*22e00*/  UMOV UR4, 0xffffffff ;  /* 0xffffffff00047882 */ /* 0x000fe20000000000 */
[----:B-1----:R-:W-:-:S04]  /*22e10*/  LOP3.LUT R7, R0, 0x1f, RZ, 0xc0, !PT ;  /* 0x0000001f00077812 */ /* 0x002fc800078ec0ff */
[----:B------:R-:W-:Y:S01]  /*22e20*/  ISETP.NE.AND P0, PT, R7, 0x1f, PT ;  /* 0x0000001f0700780c */ /* 0x000fe20003f05270 */
[----:B------:R-:W-:-:S12]  /*22e30*/  BRA.DIV UR4, `(.L_x_6366) ;  /* 0x0000003a04ac7947 */ /* 0x000fd8000b800000 */
[----:B------:R-:W-:Y:S01]  /*22e40*/  IMAD.IADD R0, R19, 0x1, R7 ;  /* 0x0000000113007824 */ /* 0x000fe200078e0207 */
[----:B------:R-:W-:-:S04]  /*22e50*/  ULDC UR4, c[0x0][0xc3c] ;  /* 0x00030f0000047ab9 */ /* 0x000fc80000000800 */
[----:B------:R-:W-:-:S13]  /*22e60*/  ISETP.GE.OR P1, PT, R0, UR4, !P0 ;  /* 0x0000000400007c0c */ /* 0x000fda000c726670 */
[----:B------:R-:W1:Y:S02]  /*22e70*/  @!P1 LDC.64 R2, c[0x0][0xc80] ;  /* 0x00032000ff029b82 */ /* 0x000e640000000a00 */
[----:B-1----:R-:W-:-:S06]  /*22e80*/  @!P1 IMAD.WIDE R2, R0, 0x4, R2 ;  /* 0x0000000400029825 */ /* 0x002fcc00078e0202 */
[----:B------:R1:W2:Y:S01]  /*22e90*/  @!P1 LDG.E R3, desc[UR60][R2.64] ;  /* 0x0000003c02039981 */ /* 0x0002a2000c1e1900 */
[C---:B------:R-:W-:Y:S02]  /*22ea0*/  ISETP.GE.U32.AND P2, PT, R7.reuse, 0x2, PT ;  /* 0x000000020700780c */ /* 0x040fe40003f46070 */
[C---:B------:R-:W-:Y:S01]  /*22eb0*/  ISETP.GE.U32.AND P3, PT, R7.reuse, 0x4, PT ;  /* 0x000000040700780c */ /* 0x040fe20003f66070 */
[----:B------:R-:W-:Y:S01]  /*22ec0*/  SHFL.IDX PT, R0, R16, RZ, 0x1f ;  /* 0x00001fff10007589 */ /* 0x000fe200000e0000 */
[C---:B------:R-:W-:Y:S02]  /*22ed0*/  ISETP.GE.U32.AND P4, PT, R7.reuse, 0x8, PT ;  /* 0x000000080700780c */ /* 0x040fe40003f86070 */
[C---:B------:R-:W-:Y:S01]  /*22ee0*/  ISETP.GE.U32.AND P5, PT, R7.reuse, 0x10, PT ;  /* 0x000000100700780c */ /* 0x040fe20003fa6070 */
[----:B------:R-:W-:Y:S01]  /*22ef0*/  SHFL.IDX PT, R6, R16, 0x1, 0x1f ;  /* 0x00201f0010067f89 */ /* 0x000fe200000e0000 */
[----:B-1----:R-:W-:Y:S02]  /*22f00*/  IMAD.MOV.U32 R2, RZ, RZ, RZ ;  /* 0x000000ffff027224 */ /* 0x002fe400078e00ff */
[----:B--2---:R-:W-:Y:S01]  /*22f10*/  @!P1 IMAD.MOV.U32 R2, RZ, RZ, R3 ;  /* 0x000000ffff029224 */ /* 0x004fe200078e0003 */
[----:B------:R-:W-:-:S04]  /*22f20*/  ISETP.NE.AND P1, PT, R7, RZ, PT ;  /* 0x000000ff0700720c */ /* 0x000fc80003f25270 */
[----:B------:R-:W1:Y:S02]  /*22f30*/  SHFL.UP PT, R3, R2, 0x1, RZ ;  /* 0x0420000002037989 */ /* 0x000e6400000e00ff */
[----:B-1----:R-:W-:-:S04]  /*22f40*/  SEL R3, R3, RZ, P1 ;  /* 0x000000ff03037207 */ /* 0x002fc80000800000 */
[----:B------:R-:W-:-:S05]  /*22f50*/  IADD3 R3, R2, R3, RZ ;  /* 0x0000000302037210 */ /* 0x000fca0007ffe0ff */
        /* <DEDUP_REMOVED lines=12> */
[----:B------:R1:W2:Y:S02]  /*23020*/  SHFL.IDX PT, R5, R3, 0x1f, 0x1f ;  /* 0x03e01f0003057f89 */ /* 0x0002a400000e0000 */
.L_x_6512:
[----:B------:R-:W-:Y:S02]  /*23030*/  ULDC UR4, c[0x0][0xc38] ;  /* 0x00030e0000047ab9 */ /* 0x000fe40000000800 */
[----:B------:R-:W-:-:S04]  /*23040*/  IMAD.U32 R16, RZ, RZ, UR4 ;  /* 0x00000004ff107e24 */ /* 0x000fc8000f8e00ff */
[----:B--2---:R-:W-:-:S04]  /*23050*/  IMAD R5, R5, R16, RZ ;  /* 0x0000001005057224 */ /* 0x004fc800078e02ff */
[----:B------:R-:W-:Y:S01]  /*23060*/  IMAD.IADD R4, R6, 0x1, R5 ;  /* 0x0000000106047824 */ /* 0x000fe200078e0205 */
[----:B------:R-:W-:-:S04]  /*23070*/  MOV R6, R3 ;  /* 0x0000000300067202 */ /* 0x000fc80000000f00 */
[----:B------:R-:W-:-:S13]  /*23080*/  ISETP.GT.AND P6, PT, R4, R0, PT ;  /* 0x000000000400720c */ /* 0x000fda0003fc4270 */
[----:B------:R-:W-:Y:S05]  /*23090*/  @P6 BRA `(.L_x_6367) ;  /* 0x0000000000a06947 */ /* 0x000fea0003800000 */
.L_x_6372:
[----:B------:R-:W2:Y:S01]  /*230a0*/  LDC R2, c[0x0][0xc3c] ;  /* 0x00030f00ff027b82 */ /* 0x000ea20000000800 */
[----:B------:R-:W-:-:S05]  /*230b0*/  VIADD R19, R19, 0x1f ;  /* 0x0000001f13137836 */ /* 0x000fca0000000000 */
[----:B--2---:R-:W-:-:S13]  /*230c0*/  ISETP.GE.AND P6, PT, R19, R2, PT ;  /* 0x000000021300720c */ /* 0x004fda0003fc6270 */
[----:B------:R-:W-:Y:S05]  /*230d0*/  @P6 BRA `(.L_x_6368) ;  /* 0x00000004004c6947 */ /* 0x000fea0003800000 */
[----:B-1----:R-:W1:Y:S01]  /*230e0*/  S2R R3, SR_TID.X ;  /* 0x0000000000037919 */ /* 0x002e620000002100 */
        /* <DEDUP_REMOVED lines=9> */
.L_x_6370:
[----:B------:R-:W-:Y:S05]  /*23180*/  BSYNC B0 ;  /* 0x0000000000007941 */ /* 0x000fea0003800000 */
.L_x_6369:
[----:B------:R-:W-:-:S03]  /*23190*/  UMOV UR4, 0xffffffff ;  /* 0xffffffff00047882 */ /* 0x000fc60000000000 */
[----:B------:R-:W-:Y:S05]  /*231a0*/  BRA.DIV UR4, `(.L_x_6371) ;  /* 0x0000003e040c7947 */ /* 0x000fea000b800000 */
[----:B-1---5:R-:W1:Y:S02]  /*231b0*/  SHFL.UP PT, R3, R2, 0x1, RZ ;  /* 0x0420000002037989 */ /* 0x022e6400000e00ff */
        /* <DEDUP_REMOVED lines=9> */
[----:B-1----:R-:W-:-:S04]  /*23250*/  SEL R5, R5, RZ, P4 ;  /* 0x000000ff05057207 */ /* 0x002fc80002000000 */
[----:B------:R-:W-:-:S05]  /*23260*/  IADD3 R3, R3, R5, RZ ;  /* 0x0000000503037210 */ /* 0x000fca0007ffe0ff */
[----:B------:R-:W1:Y:S02]  /*23270*/  SHFL.UP PT, R5, R3, 0x10, RZ ;  /* 0x0600000003057989 */ /* 0x000e6400000e00ff */
[----:B-1----:R-:W-:-:S05]  /*23280*/  SEL R5, R5, RZ, P5 ;  /* 0x000000ff05057207 */ /* 0x002fca0002800000 */
[----:B------:R-:W-:-:S05]  /*23290*/  IMAD.IADD R3, R3, 0x1, R5 ;  /* 0x0000000103037824 */ /* 0x000fca00078e0205 */
[----:B------:R1:W2:Y:S02]  /*232a0*/  SHFL.IDX PT, R5, R3, 0x1f, 0x1f ;  /* 0x03e01f0003057f89 */ /* 0x0002a400000e0000 */
.L_x_6520:
[----:B------:R-:W-:Y:S02]  /*232b0*/  ULDC UR4, c[0x0][0xc38] ;  /* 0x00030e0000047ab9 */ /* 0x000fe40000000800 */
[----:B------:R-:W-:-:S04]  /*232c0*/  IMAD.U32 R16, RZ, RZ, UR4 ;  /* 0x00000004ff107e24 */ /* 0x000fc8000f8e00ff */
[----:B--2---:R-:W-:-:S04]  /*232d0*/  IMAD R5, R5, R16, RZ ;  /* 0x0000001005057224 */ /* 0x004fc800078e02ff */
[----:B------:R-:W-:-:S05]  /*232e0*/  IMAD.IADD R4, R5, 0x1, R4 ;  /* 0x0000000105047824 */ /* 0x000fca00078e0204 */
[----:B------:R-:W-:-:S13]  /*232f0*/  ISETP.GT.AND P6, PT, R4, R0, PT ;  /* 0x000000000400720c */ /* 0x000fda0003fc4270 */
[----:B------:R-:W-:Y:S05]  /*23300*/  @!P6 BRA `(.L_x_6372) ;  /* 0xfffffffc0064e947 */ /* 0x000fea000383ffff */
[----:B------:R-:W-:-:S07]  /*23310*/  IMAD.MOV.U32 R6, RZ, RZ, R3 ;  /* 0x000000ffff067224 */ /* 0x000fce00078e0003 */
.L_x_6367:
[----:B------:R-:W-:Y:S01]  /*23320*/  IMAD.IADD R5, R4, 0x1, -R5 ;  /* 0x0000000104057824 */ /* 0x000fe200078e0a05 */
[----:B------:R-:W-:-:S03]  /*23330*/  UMOV UR4, 0xffffffff ;  /* 0xffffffff00047882 */ /* 0x000fc60000000000 */
[----:B-1----:R-:W-:-:S05]  /*23340*/  IMAD R3, R6, R16, R5 ;  /* 0x0000001006037224 */ /* 0x002fca00078e0205 */
[----:B------:R-:W-:Y:S01]  /*23350*/  ISETP.GT.AND P6, PT, R3, R0, PT ;  /* 0x000000000300720c */ /* 0x000fe20003fc4270 */
[----:B------:R-:W-:-:S12]  /*23360*/  BRA.DIV UR4, `(.L_x_6373) ;  /* 0x0000003e04747947 */ /* 0x000fd8000b800000 */
[----:B------:R-:W-:-:S04]  /*23370*/  VOTE.ANY R4, PT, !P6 ;  /* 0x0000000000047806 */ /* 0x000fc800070e0100 */
[----:B------:R-:W1:Y:S02]  /*23380*/  POPC R3, R4 ;  /* 0x0000000400037309 */ /* 0x000e640000000000 */
[----:B-1----:R1:W2:Y:S02]  /*23390*/  SHFL.IDX PT, R2, R2, R3, 0x1f ;  /* 0x00001f0302027589 */ /* 0x0022a400000e0000 */
.L_x_6524:
[----:B------:R-:W-:Y:S01]  /*233a0*/  ISETP.NE.AND P0, PT, R4, RZ, PT ;  /* 0x000000ff0400720c */ /* 0x000fe20003f05270 */
[----:B------:R-:W-:-:S12]  /*233b0*/  IMAD.MOV.U32 R4, RZ, RZ, RZ ;  /* 0x000000ffff047224 */ /* 0x000fd800078e00ff */
[----:B------:R-:W-:Y:S05]  /*233c0*/  @!P0 BRA `(.L_x_6374) ;  /* 0x0000000000108947 */ /* 0x000fea0003800000 */
[----:B------:R-:W-:Y:S01]  /*233d0*/  UMOV UR4, 0xffffffff ;  /* 0xffffffff00047882 */ /* 0x000fe20000000000 */
[----:B------:R-:W-:Y:S02]  /*233e0*/  IADD3 R4, R3, -0x1, RZ ;  /* 0xffffffff03047810 */ /* 0x000fe40007ffe0ff */
[----:B------:R-:W-:Y:S05]  /*233f0*/  BRA.DIV UR4, `(.L_x_6375) ;  /* 0x0000003e04987947 */ /* 0x000fea000b800000 */
[----:B------:R3:W4:Y:S02]  /*23400*/  SHFL.IDX PT, R4, R6, R4, 0x1f ;  /* 0x00001f0406047589 */ /* 0x00072400000e0000 */
.L_x_6374:
[----:B----4-:R-:W-:Y:S01]  /*23410*/  IMAD R16, R4, R16, R5 ;  /* 0x0000001004107224 */ /* 0x010fe200078e0205 */
[-C--:B--2---:R-:W-:Y:S01]  /*23420*/  IABS R4, R2.reuse ;  /* 0x0000000200047213 */ /* 0x084fe20000000000 */
[----:B------:R-:W-:Y:S02]  /*23430*/  IMAD.IADD R19, R3, 0x1, R19 ;  /* 0x0000000103137824 */ /* 0x000fe400078e0213 */
[----:B------:R-:W-:Y:S01]  /*23440*/  IMAD.IADD R17, R0, 0x1, -R16 ;  /* 0x0000000100117824 */ /* 0x000fe200078e0a10 */
[----:B---3--:R-:W2:Y:S01]  /*23450*/  I2F.RP R6, R4 ;  /* 0x0000000400067306 */ /* 0x008ea20000209400 */
[----:B------:R-:W-:-:S05]  /*23460*/  IABS R0, R2 ;  /* 0x0000000200007213 */ /* 0x000fca0000000000 */
[----:B------:R-:W-:Y:S02]  /*23470*/  IMAD.MOV R0, RZ, RZ, -R0 ;  /* 0x000000ffff007224 */ /* 0x000fe400078e0a00 */
[----:B--2---:R-:W2:Y:S02]  /*23480*/  MUFU.RCP R6, R6 ;  /* 0x0000000600067308 */ /* 0x004ea40000001000 */
[----:B--2---:R-:W-:-:S06]  /*23490*/  VIADD R6, R6, 0xffffffe ;  /* 0x0ffffffe06067836 */ /* 0x004fcc0000000000 */
[----:B------:R2:W3:Y:S02]  /*234a0*/  F2I.FTZ.U32.TRUNC.NTZ R7, R6 ;  /* 0x0000000600077305 */ /* 0x0004e4000021f000 */
[----:B--2---:R-:W-:Y:S02]  /*234b0*/  IMAD.MOV.U32 R6, RZ, RZ, RZ ;  /* 0x000000ffff067224 */ /* 0x004fe400078e00ff */
[----:B---3--:R-:W-:-:S04]  /*234c0*/  IMAD.MOV R5, RZ, RZ, -R7 ;  /* 0x000000ffff057224 */ /* 0x008fc800078e0a07 */
[----:B------:R-:W-:-:S04]  /*234d0*/  IMAD R5, R5, R4, RZ ;  /* 0x0000000405057224 */ /* 0x000fc800078e02ff */
[----:B------:R-:W-:Y:S01]  /*234e0*/  IMAD.HI.U32 R7, R7, R5, R6 ;  /* 0x0000000507077227 */ /* 0x000fe200078e0006 */
[----:B------:R-:W-:-:S03]  /*234f0*/  IABS R5, R17 ;  /* 0x0000001100057213 */ /* 0x000fc60000000000 */
[----:B------:R-:W-:Y:S02]  /*23500*/  IMAD.MOV.U32 R6, RZ, RZ, R0 ;  /* 0x000000ffff067224 */ /* 0x000fe400078e0000 */
[----:B------:R-:W-:-:S04]  /*23510*/  IMAD.HI.U32 R0, R7, R5, RZ ;  /* 0x0000000507007227 */ /* 0x000fc800078e00ff */
[----:B------:R-:W-:-:S05]  /*23520*/  IMAD R5, R0, R6, R5 ;  /* 0x0000000600057224 */ /* 0x000fca00078e0205 */
[----:B------:R-:W-:-:S13]  /*23530*/  ISETP.GT.U32.AND P1, PT, R4, R5, PT ;  /* 0x000000050400720c */ /* 0x000fda0003f24070 */
[-C--:B------:R-:W-:Y:S01]  /*23540*/  @!P1 IADD3 R5, R5, -R4.reuse, RZ ;  /* 0x8000000405059210 */ /* 0x080fe20007ffe0ff */
        /* <DEDUP_REMOVED lines=12> */
.L_x_6368:
[----:B------:R-:W-:Y:S01]  /*23610*/  UMOV UR4, URZ ;  /* 0x0000003f00047c82 */ /* 0x000fe20008000000 */
[----:B------:R-:W-:Y:S01]  /*23620*/  UMOV UR5, URZ ;  /* 0x0000003f00057c82 */ /* 0x000fe20008000000 */
[----:B------:R-:W-:Y:S01]  /*23630*/  ULDC UR6, c[0x0][0xc3c] ;  /* 0x00030f0000067ab9 */ /* 0x000fe20000000800 */
[----:B------:R-:W-:Y:S01]  /*23640*/  MOV R16, R0 ;  /* 0x0000000000107202 */ /* 0x000fe20000000f00 */
[----:B------:R-:W-:Y:S02]  /*23650*/  IMAD.U32 R17, RZ, RZ, UR4 ;  /* 0x00000004ff117e24 */ /* 0x000fe4000f8e00ff */
[----:B------:R-:W-:Y:S02]  /*23660*/  IMAD.U32 R18, RZ, RZ, UR5 ;  /* 0x00000005ff127e24 */ /* 0x000fe4000f8e00ff */
[----:B------:R-:W-:-:S07]  /*23670*/  IMAD.U32 R19, RZ, RZ, UR6 ;  /* 0x00000006ff137e24 */ /* 0x000fce000f8e00ff */
.L_x_6376:
[----:B-1----:R3:W2:Y:S01]  /*23680*/  LDL R3, [R1+0x4] ;  /* 0x0000040001037983 */ /* 0x0026a20000100800 */
[----:B------:R-:W1:Y:S01]  /*23690*/  S2R R0, SR_TID.X ;  /* 0x0000000000007919 */ /* 0x000e620000002100 */
[----:B------:R-:W-:Y:S05]  /*236a0*/  WARPSYNC.ALL ;  /* 0x0000000000007948 */ /* 0x000fea0003800000 */
[----:B-1----:R-:W-:Y:S01]  /*236b0*/  LOP3.LUT R0, R0, 0x1f, RZ, 0xc0, !PT ;  /* 0x0000001f00007812 */ /* 0x002fe200078ec0ff */
        /* <DEDUP_REMOVED lines=8> */
.L_x_6365:
[----:B------:R-:W-:Y:S02]  /*23740*/  ULDC UR4, c[0x0][0xc3c] ;  /* 0x00030f0000047ab9 */ /* 0x000fe40000000800 */
[----:B--2---:R-:W-:-:S13]  /*23750*/  ISETP.GE.AND P0, PT, R19, UR4, PT ;  /* 0x0000000413007c0c */ /* 0x004fda000bf06270 */
[----:B------:R-:W-:Y:S05]  /*23760*/  @!P0 BRA `(.L_x_6377) ;  /* 0xffffffa400248947 */ /* 0x000fea000383ffff */
[----:B------:R-:W-:Y:S05]  /*23770*/  BSYNC B7 ;  /* 0x0000000000077941 */ /* 0x000fea0003800000 */
.L_x_6275:
[----:B-1----:R-:W2:Y:S01]  /*23780*/  LDL.LU R0, [R1+0x7c] ;  /* 0x00007c0001007983 */ /* 0x002ea20000300800 */
[----:B------:R-:W-:Y:S01]  /*23790*/  BSSY B0, `(.L_x_6378) ;  /* 0x000000b000007945 */ /* 0x000fe20003800000 */
[----:B------:R-:W1:Y:S01]  /*237a0*/  S2R R5, SR_CgaCtaId ;  /* 0x0000000000057919 */ /* 0x000e620000008800 */
[----:B--2---:R-:W-:-:S05]  /*237b0*/  VIADD R0, R0, 0x1 ;  /* 0x0000000100007836 */ /* 0x004fca0000000000 */
[----:B0-----:R-:W-:-:S04]  /*237c0*/  LEA.HI R2, R0, R0, RZ, 0x1 ;  /* 0x0000000000027211 */ /* 0x001fc800078f08ff */
[----:B---3--:R-:W-:-:S05]  /*237d0*/  LOP3.LUT R3, R2, 0xfffffffe, RZ, 0xc0, !PT ;  /* 0xfffffffe02037812 */ /* 0x008fca00078ec0ff */
[----:B------:R-:W-:Y:S01]  /*237e0*/  IMAD.IADD R3, R0, 0x1, -R3 ;  /* 0x0000000100037824 */ /* 0x000fe200078e0a03 */
[----:B------:R-:W-:-:S04]  /*237f0*/  MOV R0, 0x400 ;  /* 0x0000040000007802 */ /* 0x000fc80000000f00 */
[----:B-1----:R-:W-:Y:S02]  /*23800*/  LEA R0, R5, R0, 0x18 ;  /* 0x0000000005007211 */ /* 0x002fe400078ec0ff */
[----:B------:R-:W-:-:S04]  /*23810*/  SHF.L.U32 R3, R3, 0x1f, RZ ;  /* 0x0000001f03037819 */ /* 0x000fc800000006ff */
[----:B------:R-:W0:Y:S02]  /*23820*/  SYNCS.PHASECHK.TRANS64.TRYWAIT P0, [R0+URZ+0x2e820], R3 ;  /* 0x02e82003000075a7 */ /* 0x000e24000800017f */
[----:B0-----:R-:W-:Y:S05]  /*23830*/  @!P0 BRA `(.L_x_6379) ;  /* 0x0000003800b48947 */ /* 0x001fea0003800000 */
.L_x_6527:
[----:B------:R-:W-:Y:S05]  /*23840*/  BSYNC B0 ;  /* 0x0000000000007941 */ /* 0x000fea0003800000 */
.L_x_6378:
[----:B------:R-:W-:-:S03]  /*23850*/  UMOV UR4, 0xffffffff ;  /* 0xffffffff00047882 */ /* 0x000fc60000000000 */
[----:B------:R-:W-:Y:S05]  /*23860*/  BRA.DIV UR4, `(.L_x_6380) ;  /* 0x0000003a04bc7947 */ /* 0x000fea000b800000 */
[----:B------:R-:W1:Y:S02]  /*23870*/  S2R R2, SR_TID.X ;  /* 0x0000000000027919 */ /* 0x000e640000002100 */
[----:B-1----:R-:W-:-:S04]  /*23880*/  SHF.R.U32.HI R2, RZ, 0x5, R2 ;  /* 0x00000005ff027819 */ /* 0x002fc80000011602 */
[----:B------:R-:W-:-:S05]  /*23890*/  LOP3.LUT R2, R2, 0x3, RZ, 0xc0, !PT ;  /* 0x0000000302027812 */ /* 0x000fca00078ec0ff */
[----:B------:R1:W2:Y:S02]  /*238a0*/  SHFL.IDX PT, R14, R2, RZ, 0x1f ;  /* 0x00001fff020e7589 */ /* 0x0002a400000e0000 */
.L_x_6530:
[----:B--2---:R-:W-:-:S13]  /*238b0*/  ISETP.NE.AND P0, PT, R14, RZ, PT ;  /* 0x000000ff0e00720c */ /* 0x004fda0003f05270 */
[----:B------:R-:W-:Y:S05]  /*238c0*/  @P0 BRA `(.L_x_6094) ;  /* 0x0000000000b80947 */ /* 0x000fea0003800000 */
[----:B------:R-:W-:-:S03]  /*238d0*/  UMOV UR4, 0xffffffff ;  /* 0xffffffff00047882 */ /* 0x000fc60000000000 */
[----:B------:R-:W-:Y:S05]  /*238e0*/  BRA.DIV UR4, `(.L_x_6381) ;  /* 0x0000003a04d07947 */ /* 0x000fea000b800000 */
[----:B------:R-:W-:-:S13]  /*238f0*/  ELECT P6, URZ, PT ;  /* 0x00000000003f782f */ /* 0x000fda00038c0000 */
.L_x_6533:
[----:B------:R-:W-:Y:S05]  /*23900*/  @!P6 BRA `(.L_x_6094) ;  /* 0x0000000000a8e947 */ /* 0x000fea0003800000 */
[----:B-1----:R-:W2:Y:S02]  /*23910*/  LDL R2, [R1+0xc4] ;  /* 0x0000c40001027983 */ /* 0x002ea40000100800 */
[----:B--2---:R-:W-:-:S13]  /*23920*/  R2UR UR4, R2 ;  /* 0x00000000020472ca */ /* 0x004fda00000e0000 */
[----:B------:R-:W-:-:S06]  /*23930*/  ULOP3.LUT UR4, UR4, 0x2, URZ, 0xfc, !UPT ;  /* 0x0000000204047892 */ /* 0x000fcc000f8efc3f */
[----:B------:R-:W-:-:S04]  /*23940*/  MOV R2, UR4 ;  /* 0x0000000400027c02 */ /* 0x000fc80008000f00 */
[----:B------:R-:W-:-:S13]  /*23950*/  ISETP.NE.AND P0, PT, R2, 0x3, PT ;  /* 0x000000030200780c */ /* 0x000fda0003f05270 */
[----:B------:R-:W-:Y:S05]  /*23960*/  @!P0 BRA `(.L_x_6382) ;  /* 0x0000000000048947 */ /* 0x000fea0003800000 */
[----:B------:R-:W-:Y:S01]  /*23970*/  BPT.TRAP 0x1 ;  /* 0x000000040000795c */ /* 0x000fe20000300000 */
.L_x_6382:
        /* <DEDUP_REMOVED lines=14> */
.L_x_6534:
[----:B------:R-:W1:Y:S02]  /*23a60*/  SYNCS.PHASECHK.TRANS64.TRYWAIT P1, [R7+URZ], R2 ;  /* 0x00000002070075a7 */ /* 0x000e64000802017f */
[----:B-1----:R-:W-:Y:S05]  /*23a70*/  @!P1 BRA `(.L_x_6384) ;  /* 0x0000003800a09947 */ /* 0x002fea0003800000 */
.L_x_6535:
[----:B------:R-:W-:Y:S05]  /*23a80*/  @!P0 BRA `(.L_x_6385) ;  /* 0x0000000000048947 */ /* 0x000fea0003800000 */
[----:B------:R-:W-:Y:S01]  /*23a90*/  BPT.TRAP 0x1 ;  /* 0x000000040000795c */ /* 0x000fe20000300000 */
.L_x_6385:
[----:B------:R-:W2:Y:S02]  /*23aa0*/  LDL.LU R4, [R1+0x14] ;  /* 0x0000140001047983 */ /* 0x000ea40000300800 */
[----:B--2---:R-:W-:-:S04]  /*23ab0*/  IMAD R4, R4, 0x8, R0 ;  /* 0x0000000804047824 */ /* 0x004fc800078e0200 */
[----:B------:R-:W2:Y:S02]  /*23ac0*/  SYNCS.PHASECHK.TRANS64.TRYWAIT P1, [R4+URZ+0x2e860], R5 ;  /* 0x02e86005040075a7 */ /* 0x000ea4000802017f */
[----:B--2---:R-:W-:Y:S05]  /*23ad0*/  @!P1 BRA `(.L_x_6386) ;  /* 0x00000038009c9947 */ /* 0x004fea0003800000 */
.L_x_6536:
[----:B------:R-:W-:Y:S05]  /*23ae0*/  @!P0 BRA `(.L_x_6387) ;  /* 0x0000000000048947 */ /* 0x000fea0003800000 */
[----:B------:R-:W-:Y:S01]  /*23af0*/  BPT.TRAP 0x1 ;  /* 0x000000040000795c */ /* 0x000fe20000300000 */
.L_x_6387:
[----:B------:R-:W-:-:S04]  /*23b00*/  LEA R3, R3, R0, 0x3 ;  /* 0x0000000003037211 */ /* 0x000fc800078e18ff */
[----:B------:R-:W3:Y:S02]  /*23b10*/  SYNCS.PHASECHK.TRANS64.TRYWAIT P1, [R3+URZ+0x2e860], R2 ;  /* 0x02e86002030075a7 */ /* 0x000ee4000802017f */
[----:B---3--:R-:W-:Y:S05]  /*23b20*/  @!P1 BRA `(.L_x_6388) ;  /* 0x00000038009c9947 */ /* 0x008fea0003800000 */
.L_x_6537:
[----:B------:R-:W-:Y:S05]  /*23b30*/  @!P0 BRA `(.L_x_6389) ;  /* 0x0000000000048947 */ /* 0x000fea0003800000 */
[----:B------:R-:W-:Y:S01]  /*23b40*/  BPT.TRAP 0x1 ;  /* 0x000000040000795c */ /* 0x000fe20000300000 */
.L_x_6389:
[----:B------:R-:W4:Y:S02]  /*23b50*/  SYNCS.PHASECHK.TRANS64.TRYWAIT P0, [R4+URZ+0x2e880], R5 ;  /* 0x02e88005040075a7 */ /* 0x000f24000800017f */
[----:B----4-:R-:W-:Y:S05]  /*23b60*/  @!P0 BRA `(.L_x_6390) ;  /* 0x0000003800a08947 */ /* 0x010fea0003800000 */
.L_x_6391:
[----:B------:R0:W0:Y:S02]  /*23b70*/  SYNCS.PHASECHK.TRANS64.TRYWAIT P0, [R3+URZ+0x2e880], R2 ;  /* 0x02e88002030075a7 */ /* 0x000024000800017f */
[----:B0-----:R-:W-:Y:S05]  /*23b80*/  @!P0 NANOSLEEP.SYNCS 0x989680 ;  /* 0x009896800000895d */ /* 0x001fea0003900000 */
[----:B------:R-:W0:Y:S02]  /*23b90*/  @!P0 SYNCS.PHASECHK.TRANS64 P0, [R3+URZ+0x2e880], R2 ;  /* 0x02e88002030085a7 */ /* 0x000e24000800007f */
[----:B0-----:R-:W-:Y:S05]  /*23ba0*/  @!P0 BRA `(.L_x_6391) ;  /* 0xfffffffc00f08947 */ /* 0x001fea000383ffff */
.L_x_6094:
[----:B------:R-:W-:Y:S05]  /*23bb0*/  BSYNC B8 ;  /* 0x0000000000087941 */ /* 0x000fea0003800000 */
.L_x_6091:
[----:B------:R-:W-:Y:S05]  /*23bc0*/  EXIT ;  /* 0x000000000000794d */ /* 0x000fea0003800000 */
.L_x_6116:
[----:B0-----:R0:W1:Y:S02]  /*23bd0*/  SYNCS.PHASECHK.TRANS64.TRYWAIT P6, [R111+URZ+0x2e890], R125 ;  /* 0x02e8907d6f0075a7 */ /* 0x00106400080c017f */
[----:B-1----:R-:W-:Y:S05]  /*23be0*/  @!P6 NANOSLEEP.SYNCS 0x989680 ;  /* 0x009896800000e95d */ /* 0x002fea0003900000 */
[----:B------:R-:W1:Y:S02]  /*23bf0*/  @!P6 SYNCS.PHASECHK.TRANS64 P6, [R111+URZ+0x2e890], R125 ;  /* 0x02e8907d6f00e5a7 */ /* 0x000e6400080c007f */
[----:B-1----:R-:W-:Y:S05]  /*23c00*/  @!P6 BRA `(.L_x_6116) ;  /* 0xfffffffc00f0e947 */ /* 0x002fea000383ffff */
[----:B------:R-:W-:Y:S05]  /*23c10*/  BRA `(.L_x_6392) ;  /* 0xfffffdf400807947 */ /* 0x000fea000383ffff */
.L_x_6150:
[----:B0-----:R0:W1:Y:S02]  /*23c20*/  SYNCS.PHASECHK.TRANS64.TRYWAIT P3, [R111+URZ+0x2e890], R125 ;  /* 0x02e8907d6f0075a7 */ /* 0x001064000806017f */
[----:B-1----:R-:W-:Y:S05]  /*23c30*/  @!P3 NANOSLEEP.SYNCS 0x989680 ;  /* 0x009896800000b95d */ /* 0x002fea0003900000 */
[----:B------:R-:W1:Y:S02]  /*23c40*/  @!P3 SYNCS.PHASECHK.TRANS64 P3, [R111+URZ+0x2e890], R125 ;  /* 0x02e8907d6f00b5a7 */ /* 0x000e64000806007f */
[----:B-1----:R-:W-:Y:S05]  /*23c50*/  @!P3 BRA `(.L_x_6150) ;  /* 0xfffffffc00f0b947 */ /* 0x002fea000383ffff */
[----:B------:R-:W-:Y:S05]  /*23c60*/  BRA `(.L_x_6393) ;  /* 0xfffffe3800847947 */ /* 0x000fea000383ffff */
.L_x_6167:
[----:B0-----:R0:W1:Y:S02]  /*23c70*/  SYNCS.PHASECHK.TRANS64.TRYWAIT P2, [R111+URZ+0x2e890], R125 ;  /* 0x02e8907d6f0075a7 */ /* 0x001064000804017f */
[----:B-1----:R-:W-:Y:S05]  /*23c80*/  @!P2 NANOSLEEP.SYNCS 0x989680 ;  /* 0x009896800000a95d */ /* 0x002fea0003900000 */
[----:B------:R-:W1:Y:S02]  /*23c90*/  @!P2 SYNCS.PHASECHK.TRANS64 P2, [R111+URZ+0x2e890], R125 ;  /* 0x02e8907d6f00a5a7 */ /* 0x000e64000804007f */
[----:B-1----:R-:W-:Y:S05]  /*23ca0*/  @!P2 BRA `(.L_x_6167) ;  /* 0xfffffffc00f0a947 */ /* 0x002fea000383ffff */
[----:B------:R-:W-:Y:S05]  /*23cb0*/  BRA `(.L_x_6394) ;  /* 0xfffffe7c00247947 */ /* 0x000fea000383ffff */
.L_x_6177:
[----:B--2---:R2:W3:Y:S02]  /*23cc0*/  SYNCS.PHASECHK.TRANS64.TRYWAIT P3, [R111+URZ+0x2e8b0], R125 ;  /* 0x02e8b07d6f0075a7 */ /* 0x0044e4000806017f */
[----:B---3--:R-:W-:Y:S05]  /*23cd0*/  @!P3 NANOSLEEP.SYNCS 0x989680 ;  /* 0x009896800000b95d */ /* 0x008fea0003900000 */
[----:B------:R-:W3:Y:S02]  /*23ce0*/  @!P3 SYNCS.PHASECHK.TRANS64 P3, [R111+URZ+0x2e8b0], R125 ;  /* 0x02e8b07d6f00b5a7 */ /* 0x000ee4000806007f */
[----:B---3--:R-:W-:Y:S05]  /*23cf0*/  @!P3 BRA `(.L_x_6177) ;  /* 0xfffffffc00f0b947 */ /* 0x008fea000383ffff */
[----:B------:R-:W-:Y:S05]  /*23d00*/  BRA `(.L_x_6395) ;  /* 0xfffffe8000ec7947 */ /* 0x000fea000383ffff */
.L_x_6189:
        /* <DEDUP_REMOVED lines=8> */
[----:B------:R-:W-:-:S05]  /*23d90*/  SHF.R.S32.HI R50, RZ, 0x7, R50 ;  /* 0x00000007ff327819 */ /* 0x000fca0000011432 */
[----:B------:R-:W-:-:S07]  /*23da0*/  IMAD.MOV.U32 R13, RZ, RZ, R50 ;  /* 0x000000ffff0d7224 */ /* 0x000fce00078e0032 */
[----:B-----5:R-:W-:Y:S05]  /*23db0*/  WARPSYNC.COLLECTIVE R15, `(.L_x_6397) ;  /* 0x000000000f087348 */ /* 0x020fea0003c00000 */
[----:B------:R0:W1:Y:S02]  /*23dc0*/  SHFL.IDX P6, R14, R13, R12, R11 ;  /* 0x0000000c0d0e7389 */ /* 0x00006400000c000b */
[----:B01---5:R-:W-:Y:S01]  /*23dd0*/  ENDCOLLECTIVE ;  /* 0x000000000000791b */ /* 0x023fe20003800000 */
.L_x_6397:
[----:B------:R-:W-:Y:S05]  /*23de0*/  BSYNC B0 ;  /* 0x0000000000007941 */ /* 0x000fea0003800000 */
.L_x_6396:
[----:B------:R1:W-:Y:S01]  /*23df0*/  STL [R1+0x48], R14 ;  /* 0x0000480e01007387 */ /* 0x0003e20000100800 */
[----:B------:R-:W-:Y:S05]  /*23e00*/  BRA `(.L_x_6398) ;  /* 0xfffffe9000247947 */ /* 0x000fea000383ffff */
.L_x_6201:
[----:B------:R-:W-:Y:S01]  /*23e10*/  BSSY B1, `(.L_x_6399) ;  /* 0x0000008000017945 */ /* 0x000fe20003800000 */
[----:B------:R-:W-:Y:S01]  /*23e20*/  MOV R13, R26 ;  /* 0x0000001a000d7202 */ /* 0x000fe20000000f00 */
[----:B------:R-:W-:Y:S02]  /*23e30*/  IMAD.MOV.U32 R12, RZ, RZ, RZ ;  /* 0x000000ffff0c7224 */ /* 0x000fe400078e00ff */
[----:B------:R-:W-:Y:S02]  /*23e40*/  IMAD.MOV.U32 R11, RZ, RZ, 0x1c1f ;  /* 0x00001c1fff0b7424 */ /* 0x000fe400078e00ff */
[----:B------:R-:W-:-:S07]  /*23e50*/  IMAD.MOV.U32 R15, RZ, RZ, -0x1 ;  /* 0xffffffffff0f7424 */ /* 0x000fce00078e00ff */
[----:B-1----:R-:W-:Y:S05]  /*23e60*/  WARPSYNC.COLLECTIVE R15, `(.L_x_6400) ;  /* 0x000000000f087348 */ /* 0x002fea0003c00000 */
[----:B-1----:R0:W1:Y:S02]  /*23e70*/  SHFL.IDX P6, R14, R13, R12, R11 ;  /* 0x0000000c0d0e7389 */ /* 0x00206400000c000b */
[----:B01----:R-:W-:Y:S01]  /*23e80*/  ENDCOLLECTIVE ;  /* 0x000000000000791b */ /* 0x003fe20003800000 */
.L_x_6400:
[----:B------:R-:W-:Y:S05]  /*23e90*/  BSYNC B1 ;  /* 0x0000000000017941 */ /* 0x000fea0003800000 */
.L_x_6399:
        /* <DEDUP_REMOVED lines=8> */
.L_x_6401:
[----:B------:R-:W-:Y:S02]  /*23f20*/  IMAD.MOV.U32 R13, RZ, RZ, R27 ;  /* 0x000000ffff0d7224 */ /* 0x000fe400078e001b */
[----:B------:R-:W-:-:S07]  /*23f30*/  IMAD.MOV.U32 R5, RZ, RZ, R14 ;  /* 0x000000ffff057224 */ /* 0x000fce00078e000e */
[----:B------:R-:W-:Y:S05]  /*23f40*/  WARPSYNC.COLLECTIVE R15, `(.L_x_6402) ;  /* 0x000000000f087348 */ /* 0x000fea0003c00000 */
[----:B------:R0:W1:Y:S02]  /*23f50*/  SHFL.IDX P6, R14, R13, R12, R11 ;  /* 0x0000000c0d0e7389 */ /* 0x00006400000c000b */
[----:B01----:R-:W-:Y:S01]  /*23f60*/  ENDCOLLECTIVE ;  /* 0x000000000000791b */ /* 0x003fe20003800000 */
.L_x_6402:
[----:B------:R-:W-:Y:S01]  /*23f70*/  MOV R13, R28 ;  /* 0x0000001c000d7202 */ /* 0x000fe20000000f00 */
[----:B------:R-:W-:-:S07]  /*23f80*/  IMAD.MOV.U32 R7, RZ, RZ, R14 ;  /* 0x000000ffff077224 */ /* 0x000fce00078e000e */
[----:B------:R-:W-:Y:S05]  /*23f90*/  WARPSYNC.COLLECTIVE R15, `(.L_x_6403) ;  /* 0x000000000f087348 */ /* 0x000fea0003c00000 */
[----:B------:R0:W1:Y:S02]  /*23fa0*/  SHFL.IDX P6, R14, R13, R12, R11 ;  /* 0x0000000c0d0e7389 */ /* 0x00006400000c000b */
[----:B01----:R-:W-:Y:S01]  /*23fb0*/  ENDCOLLECTIVE ;  /* 0x000000000000791b */ /* 0x003fe20003800000 */
.L_x_6403:
[----:B------:R-:W-:Y:S05]  /*23fc0*/  BRA `(.L_x_6404) ;  /* 0xfffffe94002c7947 */ /* 0x000fea000383ffff */
.L_x_6205:
[----:B0-----:R0:W1:Y:S02]  /*23fd0*/  SYNCS.PHASECHK.TRANS64.TRYWAIT P0, [R16+URZ+0x2e800], R39 ;  /* 0x02e80027100075a7 */ /* 0x001064000800017f */
[----:B-1----:R-:W-:Y:S05]  /*23fe0*/  @!P0 NANOSLEEP.SYNCS 0x989680 ;  /* 0x009896800000895d */ /* 0x002fea0003900000 */
[----:B------:R-:W1:Y:S02]  /*23ff0*/  @!P0 SYNCS.PHASECHK.TRANS64 P0, [R16+URZ+0x2e800], R39 ;  /* 0x02e80027100085a7 */ /* 0x000e64000800007f */
[----:B-1----:R-:W-:Y:S05]  /*24000*/  @!P0 BRA `(.L_x_6205) ;  /* 0xfffffffc00f08947 */ /* 0x002fea000383ffff */
[----:B------:R-:W-:Y:S05]  /*24010*/  BRA `(.L_x_6405) ;  /* 0xfffffe9800d47947 */ /* 0x000fea000383ffff */
.L_x_6213:
[----:B------:R-:W-:Y:S01]  /*24020*/  BSSY B1, `(.L_x_6406) ;  /* 0x0000008000017945 */ /* 0x000fe20003800000 */
[----:B------:R-:W-:Y:S02]  /*24030*/  IMAD.MOV.U32 R13, RZ, RZ, R26 ;  /* 0x000000ffff0d7224 */ /* 0x000fe400078e001a */
[----:B------:R-:W-:Y:S02]  /*24040*/  IMAD.MOV.U32 R12, RZ, RZ, RZ ;  /* 0x000000ffff0c7224 */ /* 0x000fe400078e00ff */
[----:B------:R-:W-:Y:S02]  /*24050*/  IMAD.MOV.U32 R11, RZ, RZ, 0x1c1f ;  /* 0x00001c1fff0b7424 */ /* 0x000fe400078e00ff */
[----:B------:R-:W-:-:S07]  /*24060*/  IMAD.MOV.U32 R15, RZ, RZ, -0x1 ;  /* 0xffffffffff0f7424 */ /* 0x000fce00078e00ff */
[----:B-1----:R-:W-:Y:S05]  /*24070*/  WARPSYNC.COLLECTIVE R15, `(.L_x_6407) ;  /* 0x000000000f087348 */ /* 0x002fea0003c00000 */
[----:B-1----:R0:W1:Y:S02]  /*24080*/  SHFL.IDX P6, R14, R13, R12, R11 ;  /* 0x0000000c0d0e7389 */ /* 0x00206400000c000b */
[----:B01----:R-:W-:Y:S01]  /*24090*/  ENDCOLLECTIVE ;  /* 0x000000000000791b */ /* 0x003fe20003800000 */
.L_x_6407:
[----:B------:R-:W-:Y:S05]  /*240a0*/  BSYNC B1 ;  /* 0x0000000000017941 */ /* 0x000fea0003800000 */
.L_x_6406:
        /* <DEDUP_REMOVED lines=8> */
.L_x_6408:
[----:B------:R-:W-:Y:S02]  /*24130*/  IMAD.MOV.U32 R13, RZ, RZ, R27 ;  /* 0x000000ffff0d7224 */ /* 0x000fe400078e001b */
[----:B------:R-:W-:-:S07]  /*24140*/  IMAD.MOV.U32 R21, RZ, RZ, R14 ;  /* 0x000000ffff157224 */ /* 0x000fce00078e000e */
[----:B------:R-:W-:Y:S05]  /*24150*/  WARPSYNC.COLLECTIVE R15, `(.L_x_6409) ;  /* 0x000000000f087348 */ /* 0x000fea0003c00000 */
[----:B------:R0:W1:Y:S02]  /*24160*/  SHFL.IDX P6, R14, R13, R12, R11 ;  /* 0x0000000c0d0e7389 */ /* 0x00006400000c000b */
[----:B01----:R-:W-:Y:S01]  /*24170*/  ENDCOLLECTIVE ;  /* 0x000000000000791b */ /* 0x003fe20003800000 */
.L_x_6409:
[----:B------:R-:W-:Y:S01]  /*24180*/  IMAD.MOV.U32 R13, RZ, RZ, R28 ;  /* 0x000000ffff0d7224 */ /* 0x000fe200078e001c */
[----:B------:R-:W-:-:S07]  /*24190*/  MOV R25, R14 ;  /* 0x0000000e00197202 */ /* 0x000fce0000000f00 */
[----:B------:R-:W-:Y:S05]  /*241a0*/  WARPSYNC.COLLECTIVE R15, `(.L_x_6410) ;  /* 0x000000000f087348 */ /* 0x000fea0003c00000 */
[----:B------:R0:W1:Y:S02]  /*241b0*/  SHFL.IDX P6, R14, R13, R12, R11 ;  /* 0x0000000c0d0e7389 */ /* 0x00006400000c000b */
[----:B01----:R-:W-:Y:S01]  /*241c0*/  ENDCOLLECTIVE ;  /* 0x000000000000791b */ /* 0x003fe20003800000 */
.L_x_6410:
[----:B------:R-:W-:Y:S05]  /*241d0*/  BRA `(.L_x_6411) ;  /* 0xfffffeb0007c7947 */ /* 0x000fea000383ffff */
.L_x_6217:
[----:B0-----:R0:W1:Y:S02]  /*241e0*/  SYNCS.PHASECHK.TRANS64.TRYWAIT P1, [R16+URZ+0x2e800], R35 ;  /* 0x02e80023100075a7 */ /* 0x001064000802017f */
[----:B-1----:R-:W-:Y:S05]  /*241f0*/  @!P1 NANOSLEEP.SYNCS 0x989680 ;  /* 0x009896800000995d */ /* 0x002fea0003900000 */
[----:B------:R-:W1:Y:S02]  /*24200*/  @!P1 SYNCS.PHASECHK.TRANS64 P1, [R16+URZ+0x2e800], R35 ;  /* 0x02e80023100095a7 */ /* 0x000e64000802007f */
[----:B-1----:R-:W-:Y:S05]  /*24210*/  @!P1 BRA `(.L_x_6217) ;  /* 0xfffffffc00f09947 */ /* 0x002fea000383ffff */
[----:B------:R-:W-:Y:S05]  /*24220*/  BRA `(.L_x_6412) ;  /* 0xfffffeb400e07947 */ /* 0x000fea000383ffff */
.L_x_6223:
[----:B-1----:R1:W3:Y:S02]  /*24230*/  SYNCS.PHASECHK.TRANS64.TRYWAIT P1, [R3+URZ+0x2e830], R6 ;  /* 0x02e83006030075a7 */ /* 0x0022e4000802017f */
[----:B---3--:R-:W-:Y:S05]  /*24240*/  @!P1 NANOSLEEP.SYNCS 0x989680 ;  /* 0x009896800000995d */ /* 0x008fea0003900000 */
[----:B------:R-:W3:Y:S02]  /*24250*/  @!P1 SYNCS.PHASECHK.TRANS64 P1, [R3+URZ+0x2e830], R6 ;  /* 0x02e83006030095a7 */ /* 0x000ee4000802007f */
[----:B---3--:R-:W-:Y:S05]  /*24260*/  @!P1 BRA `(.L_x_6223) ;  /* 0xfffffffc00f09947 */ /* 0x008fea000383ffff */
[----:B------:R-:W-:Y:S05]  /*24270*/  BRA `(.L_x_6222) ;  /* 0xfffffed0006c7947 */ /* 0x000fea000383ffff */
.L_x_6229:
[----:B-1----:R1:W2:Y:S02]  /*24280*/  SYNCS.PHASECHK.TRANS64.TRYWAIT P2, [R13+URZ+0x2e830], R0 ;  /* 0x02e830000d0075a7 */ /* 0x0022a4000804017f */
[----:B--2---:R-:W-:Y:S05]  /*24290*/  @!P2 NANOSLEEP.SYNCS 0x989680 ;  /* 0x009896800000a95d */ /* 0x004fea0003900000 */
[----:B------:R-:W2:Y:S02]  /*242a0*/  @!P2 SYNCS.PHASECHK.TRANS64 P2, [R13+URZ+0x2e830], R0 ;  /* 0x02e830000d00a5a7 */ /* 0x000ea4000804007f */
[----:B--2---:R-:W-:Y:S05]  /*242b0*/  @!P2 BRA `(.L_x_6229) ;  /* 0xfffffffc00f0a947 */ /* 0x004fea000383ffff */
[----:B------:R-:W-:Y:S05]  /*242c0*/  BRA `(.L_x_6228) ;  /* 0xffffff1400487947 */ /* 0x000fea000383ffff */
.L_x_6233:
[----:B-1----:R1:W2:Y:S02]  /*242d0*/  SYNCS.PHASECHK.TRANS64.TRYWAIT P1, [R12+URZ+0x2e850], R0 ;  /* 0x02e850000c0075a7 */ /* 0x0022a4000802017f */
[----:B--2---:R-:W-:Y:S05]  /*242e0*/  @!P1 NANOSLEEP.SYNCS 0x989680 ;  /* 0x009896800000995d */ /* 0x004fea0003900000 */
[----:B------:R-:W2:Y:S02]  /*242f0*/  @!P1 SYNCS.PHASECHK.TRANS64 P1, [R12+URZ+0x2e850], R0 ;  /* 0x02e850000c0095a7 */ /* 0x000ea4000802007f */
[----:B--2---:R-:W-:Y:S05]  /*24300*/  @!P1 BRA `(.L_x_6233) ;  /* 0xfffffffc00f09947 */ /* 0x004fea000383ffff */
[----:B------:R-:W-:Y:S05]  /*24310*/  BRA `(.L_x_6230) ;  /* 0xffffff2800947947 */ /* 0x000fea000383ffff */
.L_x_6239:
[----:B--2---:R2:W3:Y:S02]  /*24320*/  SYNCS.PHASECHK.TRANS64.TRYWAIT P1, [R12+URZ+0x2e850], R3 ;  /* 0x02e850030c0075a7 */ /* 0x0044e4000802017f */
[----:B---3--:R-:W-:Y:S05]  /*24330*/  @!P1 NANOSLEEP.SYNCS 0x989680 ;  /* 0x009896800000995d */ /* 0x008fea0003900000 */
[----:B------:R-:W3:Y:S02]  /*24340*/  @!P1 SYNCS.PHASECHK.TRANS64 P1, [R12+URZ+0x2e850], R3 ;  /* 0x02e850030c0095a7 */ /* 0x000ee4000802007f */
[----:B---3--:R-:W-:Y:S05]  /*24350*/  @!P1 BRA `(.L_x_6239) ;  /* 0xfffffffc00f09947 */ /* 0x008fea000383ffff */
[----:B------:R-:W-:Y:S05]  /*24360*/  BRA `(.L_x_6238) ;  /* 0xffffff54002c7947 */ /* 0x000fea000383ffff */
.L_x_6243:
[----:B------:R-:W-:Y:S01]  /*24370*/  IMAD.MOV.U32 R12, RZ, RZ, R0 ;  /* 0x000000ffff0c7224 */ /* 0x000fe200078e0000 */
[----:B------:R-:W-:Y:S01]  /*24380*/  SEL R5, R96, R97, P0 ;  /* 0x0000006160057207 */ /* 0x000fe20000000000 */
[----:B------:R-:W-:Y:S01]  /*24390*/  IMAD.MOV.U32 R11, RZ, RZ, 0x1c1f ;  /* 0x00001c1fff0b7424 */ /* 0x000fe200078e00ff */
[----:B------:R-:W-:Y:S01]  /*243a0*/  SEL R7, R97, R96, P0 ;  /* 0x0000006061077207 */ /* 0x000fe20000000000 */
[----:B------:R-:W-:Y:S01]  /*243b0*/  IMAD.MOV.U32 R15, RZ, RZ, -0x1 ;  /* 0xffffffffff0f7424 */ /* 0x000fe200078e00ff */
[----:B------:R-:W-:Y:S02]  /*243c0*/  SEL R9, R92, R93, P0 ;  /* 0x0000005d5c097207 */ /* 0x000fe40000000000 */
[----:B------:R-:W-:-:S07]  /*243d0*/  SEL R21, R93, R92, P0 ;  /* 0x0000005c5d157207 */ /* 0x000fce0000000000 */
[----:B-----5:R-:W-:Y:S05]  /*243e0*/  WARPSYNC.COLLECTIVE R15, `(.L_x_6413) ;  /* 0x000000000f087348 */ /* 0x020fea0003c00000 */
[----:B------:R0:W1:Y:S02]  /*243f0*/  SHFL.IDX P6, R14, R13, R12, R11 ;  /* 0x0000000c0d0e7389 */ /* 0x00006400000c000b */
[----:B01---5:R-:W-:Y:S01]  /*24400*/  ENDCOLLECTIVE ;  /* 0x000000000000791b */ /* 0x023fe20003800000 */
.L_x_6413:
        /* <DEDUP_REMOVED lines=18> */
.L_x_6414:
        /* <DEDUP_REMOVED lines=19> */
.L_x_6415:
[----:B------:R-:W-:Y:S02]  /*24660*/  SEL R55, R52, R55, P0 ;  /* 0x0000003734377207 */ /* 0x000fe40000000000 */
        /* <DEDUP_REMOVED lines=8> */
.L_x_6416:
[----:B------:R-:W-:Y:S02]  /*246f0*/  IMAD.MOV.U32 R13, RZ, RZ, R9 ;  /* 0x000000ffff0d7224 */ /* 0x000fe400078e0009 */
[----:B------:R-:W-:Y:S02]  /*24700*/  IMAD.MOV.U32 R12, RZ, RZ, R0 ;  /* 0x000000ffff0c7224 */ /* 0x000fe400078e0000 */
[----:B------:R-:W-:-:S07]  /*24710*/  IMAD.MOV.U32 R7, RZ, RZ, R14 ;  /* 0x000000ffff077224 */ /* 0x000fce00078e000e */
[----:B------:R-:W-:Y:S05]  /*24720*/  WARPSYNC.COLLECTIVE R15, `(.L_x_6417) ;  /* 0x000000000f087348 */ /* 0x000fea0003c00000 */
[----:B------:R0:W1:Y:S02]  /*24730*/  SHFL.IDX P6, R14, R13, R12, R11 ;  /* 0x0000000c0d0e7389 */ /* 0x00006400000c000b */
[----:B01----:R-:W-:Y:S01]  /*24740*/  ENDCOLLECTIVE ;  /* 0x000000000000791b */ /* 0x003fe20003800000 */
.L_x_6417:
        /* <DEDUP_REMOVED lines=8> */
.L_x_6418:
[----:B------:R-:W-:Y:S02]  /*247d0*/  IMAD.MOV.U32 R13, RZ, RZ, R25 ;  /* 0x000000ffff0d7224 */ /* 0x000fe400078e0019 */
[----:B------:R-:W-:Y:S02]  /*247e0*/  IMAD.MOV.U32 R12, RZ, RZ, R0 ;  /* 0x000000ffff0c7224 */ /* 0x000fe400078e0000 */
[----:B------:R-:W-:-:S07]  /*247f0*/  IMAD.MOV.U32 R20, RZ, RZ, R14 ;  /* 0x000000ffff147224 */ /* 0x000fce00078e000e */
[----:B------:R-:W-:Y:S05]  /*24800*/  WARPSYNC.COLLECTIVE R15, `(.L_x_6419) ;  /* 0x000000000f087348 */ /* 0x000fea0003c00000 */
[----:B------:R0:W1:Y:S02]  /*24810*/  SHFL.IDX P6, R14, R13, R12, R11 ;  /* 0x0000000c0d0e7389 */ /* 0x00006400000c000b */
[----:B01----:R-:W-:Y:S01]  /*24820*/  ENDCOLLECTIVE ;  /* 0x000000000000791b */ /* 0x003fe20003800000 */
.L_x_6419:
[----:B------:R-:W-:Y:S01]  /*24830*/  MOV R13, R27 ;  /* 0x0000001b000d7202 */ /* 0x000fe20000000f00 */
[----:B------:R-:W-:Y:S02]  /*24840*/  IMAD.MOV.U32 R12, RZ, RZ, R2 ;  /* 0x000000ffff0c7224 */ /* 0x000fe400078e0002 */
[----:B------:R-:W-:-:S07]  /*24850*/  IMAD.MOV.U32 R26, RZ, RZ, R14 ;  /* 0x000000ffff1a7224 */ /* 0x000fce00078e000e */
[----:B------:R-:W-:Y:S05]  /*24860*/  WARPSYNC.COLLECTIVE R15, `(.L_x_6420) ;  /* 0x000000000f087348 */ /* 0x000fea0003c00000 */
[----:B------:R0:W1:Y:S02]  /*24870*/  SHFL.IDX P6, R14, R13, R12, R11 ;  /* 0x0000000c0d0e7389 */ /* 0x00006400000c000b */
[----:B01----:R-:W-:Y:S01]  /*24880*/  ENDCOLLECTIVE ;  /* 0x000000000000791b */ /* 0x003fe20003800000 */
.L_x_6420:
[----:B------:R-:W-:Y:S02]  /*24890*/  IMAD.MOV.U32 R13, RZ, RZ, R29 ;  /* 0x000000ffff0d7224 */ /* 0x000fe400078e001d */
[----:B------:R-:W-:Y:S02]  /*248a0*/  IMAD.MOV.U32 R12, RZ, RZ, R0 ;  /* 0x000000ffff0c7224 */ /* 0x000fe400078e0000 */
[----:B------:R-:W-:-:S07]  /*248b0*/  IMAD.MOV.U32 R27, RZ, RZ, R14 ;  /* 0x000000ffff1b7224 */ /* 0x000fce00078e000e */
[----:B------:R-:W-:Y:S05]  /*248c0*/  WARPSYNC.COLLECTIVE R15, `(.L_x_6421) ;  /* 0x000000000f087348 */ /* 0x000fea0003c00000 */
[----:B------:R0:W1:Y:S02]  /*248d0*/  SHFL.IDX P6, R14, R13, R12, R11 ;  /* 0x0000000c0d0e7389 */ /* 0x00006400000c000b */
[----:B01----:R-:W-:Y:S01]  /*248e0*/  ENDCOLLECTIVE ;  /* 0x000000000000791b */ /* 0x003fe20003800000 */
.L_x_6421:
        /* <DEDUP_REMOVED lines=8> */
.L_x_6422:
[----:B------:R-:W-:Y:S02]  /*24970*/  IMAD.MOV.U32 R13, RZ, RZ, R33 ;  /* 0x000000ffff0d7224 */ /* 0x000fe400078e0021 */
[----:B------:R-:W-:Y:S02]  /*24980*/  IMAD.MOV.U32 R12, RZ, RZ, R0 ;  /* 0x000000ffff0c7224 */ /* 0x000fe400078e0000 */
[----:B------:R-:W-:-:S07]  /*24990*/  IMAD.MOV.U32 R31, RZ, RZ, R14 ;  /* 0x000000ffff1f7224 */ /* 0x000fce00078e000e */
[----:B------:R-:W-:Y:S05]  /*249a0*/  WARPSYNC.COLLECTIVE R15, `(.L_x_6423) ;  /* 0x000000000f087348 */ /* 0x000fea0003c00000 */
[----:B------:R0:W1:Y:S02]  /*249b0*/  SHFL.IDX P6, R14, R13, R12, R11 ;  /* 0x0000000c0d0e7389 */ /* 0x00006400000c000b */
[----:B01----:R-:W-:Y:S01]  /*249c0*/  ENDCOLLECTIVE ;  /* 0x000000000000791b */ /* 0x003fe20003800000 */
.L_x_6423:
        /* <DEDUP_REMOVED lines=8> */
.L_x_6424:
[----:B------:R-:W-:Y:S02]  /*24a50*/  IMAD.MOV.U32 R13, RZ, RZ, R37 ;  /* 0x000000ffff0d7224 */ /* 0x000fe400078e0025 */
[----:B------:R-:W-:Y:S02]  /*24a60*/  IMAD.MOV.U32 R12, RZ, RZ, R0 ;  /* 0x000000ffff0c7224 */ /* 0x000fe400078e0000 */
[----:B------:R-:W-:-:S07]  /*24a70*/  IMAD.MOV.U32 R35, RZ, RZ, R14 ;  /* 0x000000ffff237224 */ /* 0x000fce00078e000e */
[----:B------:R-:W-:Y:S05]  /*24a80*/  WARPSYNC.COLLECTIVE R15, `(.L_x_6425) ;  /* 0x000000000f087348 */ /* 0x000fea0003c00000 */
[----:B------:R0:W1:Y:S02]  /*24a90*/  SHFL.IDX P6, R14, R13, R12, R11 ;  /* 0x0000000c0d0e7389 */ /* 0x00006400000c000b */
[----:B01----:R-:W-:Y:S01]  /*24aa0*/  ENDCOLLECTIVE ;  /* 0x000000000000791b */ /* 0x003fe20003800000 */
.L_x_6425:
        /* <DEDUP_REMOVED lines=8> */
.L_x_6426:
[----:B------:R-:W-:Y:S02]  /*24b30*/  IMAD.MOV.U32 R13, RZ, RZ, R41 ;  /* 0x000000ffff0d7224 */ /* 0x000fe400078e0029 */
[----:B------:R-:W-:Y:S02]  /*24b40*/  IMAD.MOV.U32 R12, RZ, RZ, R0 ;  /* 0x000000ffff0c7224 */ /* 0x000fe400078e0000 */
[----:B------:R-:W-:-:S07]  /*24b50*/  IMAD.MOV.U32 R39, RZ, RZ, R14 ;  /* 0x000000ffff277224 */ /* 0x000fce00078e000e */
[----:B------:R-:W-:Y:S05]  /*24b60*/  WARPSYNC.COLLECTIVE R15, `(.L_x_6427) ;  /* 0x000000000f087348 */ /* 0x000fea0003c00000 */
[----:B------:R0:W1:Y:S02]  /*24b70*/  SHFL.IDX P6, R14, R13, R12, R11 ;  /* 0x0000000c0d0e7389 */ /* 0x00006400000c000b */
[----:B01----:R-:W-:Y:S01]  /*24b80*/  ENDCOLLECTIVE ;  /* 0x000000000000791b */ /* 0x003fe20003800000 */
.L_x_6427:
        /* <DEDUP_REMOVED lines=8> */
.L_x_6428:
[----:B------:R-:W-:Y:S02]  /*24c10*/  IMAD.MOV.U32 R13, RZ, RZ, R45 ;  /* 0x000000ffff0d7224 */ /* 0x000fe400078e002d */
[----:B------:R-:W-:Y:S02]  /*24c20*/  IMAD.MOV.U32 R12, RZ, RZ, R0 ;  /* 0x000000ffff0c7224 */ /* 0x000fe400078e0000 */
[----:B------:R-:W-:-:S07]  /*24c30*/  IMAD.MOV.U32 R43, RZ, RZ, R14 ;  /* 0x000000ffff2b7224 */ /* 0x000fce00078e000e */
[----:B------:R-:W-:Y:S05]  /*24c40*/  WARPSYNC.COLLECTIVE R15, `(.L_x_6429) ;  /* 0x000000000f087348 */ /* 0x000fea0003c00000 */
[----:B------:R0:W1:Y:S02]  /*24c50*/  SHFL.IDX P6, R14, R13, R12, R11 ;  /* 0x0000000c0d0e7389 */ /* 0x00006400000c000b */
[----:B01----:R-:W-:Y:S01]  /*24c60*/  ENDCOLLECTIVE ;  /* 0x000000000000791b */ /* 0x003fe20003800000 */
.L_x_6429:
[----:B------:R-:W-:Y:S02]  /*24c70*/  SEL R40, R42, R43, P0 ;  /* 0x0000002b2a287207 */ /* 0x000fe40000000000 */
[----:B------:R-:W-:Y:S02]  /*24c80*/  SEL R42, R43, R42, P0 ;  /* 0x0000002a2b2a7207 */ /* 0x000fe40000000000 */
[----:B------:R-:W-:Y:S01]  /*24c90*/  MOV R13, R47 ;  /* 0x0000002f000d7202 */ /* 0x000fe20000000f00 */
[----:B------:R-:W-:Y:S02]  /*24ca0*/  IMAD.MOV.U32 R12, RZ, RZ, R2 ;  /* 0x000000ffff0c7224 */ /* 0x000fe400078e0002 */
[----:B------:R-:W-:Y:S02]  /*24cb0*/  IMAD.MOV.U32 R47, RZ, RZ, RZ ;  /* 0x000000ffff2f7224 */ /* 0x000fe400078e00ff */
[----:B------:R-:W-:-:S07]  /*24cc0*/  IMAD.MOV.U32 R45, RZ, RZ, R14 ;  /* 0x000000ffff2d7224 */ /* 0x000fce00078e000e */
[----:B------:R-:W-:Y:S05]  /*24cd0*/  WARPSYNC.COLLECTIVE R15, `(.L_x_6430) ;  /* 0x000000000f087348 */ /* 0x000fea0003c00000 */
[----:B------:R0:W1:Y:S02]  /*24ce0*/  SHFL.IDX P6, R14, R13, R12, R11 ;  /* 0x0000000c0d0e7389 */ /* 0x00006400000c000b */
[----:B01----:R-:W-:Y:S01]  /*24cf0*/  ENDCOLLECTIVE ;  /* 0x000000000000791b */ /* 0x003fe20003800000 */
.L_x_6430:
[----:B------:R-:W-:Y:S02]  /*24d00*/  IMAD.MOV.U32 R13, RZ, RZ, R49 ;  /* 0x000000ffff0d7224 */ /* 0x000fe400078e0031 */
[----:B------:R-:W-:Y:S02]  /*24d10*/  IMAD.MOV.U32 R12, RZ, RZ, R0 ;  /* 0x000000ffff0c7224 */ /* 0x000fe400078e0000 */
[----:B------:R-:W-:-:S07]  /*24d20*/  IMAD.MOV.U32 R44, RZ, RZ, R14 ;  /* 0x000000ffff2c7224 */ /* 0x000fce00078e000e */
[----:B------:R-:W-:Y:S05]  /*24d30*/  WARPSYNC.COLLECTIVE R15, `(.L_x_6431) ;  /* 0x000000000f087348 */ /* 0x000fea0003c00000 */
[----:B------:R0:W1:Y:S02]  /*24d40*/  SHFL.IDX P6, R14, R13, R12, R11 ;  /* 0x0000000c0d0e7389 */ /* 0x00006400000c000b */
[----:B01----:R-:W-:Y:S01]  /*24d50*/  ENDCOLLECTIVE ;  /* 0x000000000000791b */ /* 0x003fe20003800000 */
.L_x_6431:
        /* <DEDUP_REMOVED lines=8> */
.L_x_6432:
[----:B------:R-:W-:Y:S02]  /*24de0*/  IMAD.MOV.U32 R13, RZ, RZ, R53 ;  /* 0x000000ffff0d7224 */ /* 0x000fe400078e0035 */
[----:B------:R-:W-:Y:S02]  /*24df0*/  IMAD.MOV.U32 R12, RZ, RZ, R0 ;  /* 0x000000ffff0c7224 */ /* 0x000fe400078e0000 */
[----:B------:R-:W-:-:S07]  /*24e00*/  IMAD.MOV.U32 R46, RZ, RZ, R14 ;  /* 0x000000ffff2e7224 */ /* 0x000fce00078e000e */
[----:B------:R-:W-:Y:S05]  /*24e10*/  WARPSYNC.COLLECTIVE R15, `(.L_x_6433) ;  /* 0x000000000f087348 */ /* 0x000fea0003c00000 */
[----:B------:R0:W1:Y:S02]  /*24e20*/  SHFL.IDX P6, R14, R13, R12, R11 ;  /* 0x0000000c0d0e7389 */ /* 0x00006400000c000b */
[----:B01----:R-:W-:Y:S01]  /*24e30*/  ENDCOLLECTIVE ;  /* 0x000000000000791b */ /* 0x003fe20003800000 */
.L_x_6433:
[----:B------:R-:W-:Y:S01]  /*24e40*/  MOV R13, R55 ;  /* 0x00000037000d7202 */ /* 0x000fe20000000f00 */
[----:B------:R-:W-:Y:S02]  /*24e50*/  IMAD.MOV.U32 R12, RZ, RZ, R2 ;  /* 0x000000ffff0c7224 */ /* 0x000fe400078e0002 */
[----:B------:R-:W-:-:S07]  /*24e60*/  IMAD.MOV.U32 R53, RZ, RZ, R14 ;  /* 0x000000ffff357224 */ /* 0x000fce00078e000e */
[----:B------:R-:W-:Y:S05]  /*24e70*/  WARPSYNC.COLLECTIVE R15, `(.L_x_6434) ;  /* 0x000000000f087348 */ /* 0x000fea0003c00000 */
[----:B------:R0:W1:Y:S02]  /*24e80*/  SHFL.IDX P6, R14, R13, R12, R11 ;  /* 0x0000000c0d0e7389 */ /* 0x00006400000c000b */
[----:B01----:R-:W-:Y:S01]  /*24e90*/  ENDCOLLECTIVE ;  /* 0x000000000000791b */ /* 0x003fe20003800000 */
.L_x_6434:
[----:B------:R-:W-:Y:S02]  /*24ea0*/  IMAD.MOV.U32 R13, RZ, RZ, R59 ;  /* 0x000000ffff0d7224 */ /* 0x000fe400078e003b */
[----:B------:R-:W-:Y:S02]  /*24eb0*/  IMAD.MOV.U32 R12, RZ, RZ, R0 ;  /* 0x000000ffff0c7224 */ /* 0x000fe400078e0000 */
[----:B------:R-:W-:-:S07]  /*24ec0*/  IMAD.MOV.U32 R48, RZ, RZ, R14 ;  /* 0x000000ffff307224 */ /* 0x000fce00078e000e */
[----:B------:R-:W-:Y:S05]  /*24ed0*/  WARPSYNC.COLLECTIVE R15, `(.L_x_6435) ;  /* 0x000000000f087348 */ /* 0x000fea0003c00000 */
[----:B------:R0:W1:Y:S02]  /*24ee0*/  SHFL.IDX P6, R14, R13, R12, R11 ;  /* 0x0000000c0d0e7389 */ /* 0x00006400000c000b */
[----:B01----:R-:W-:Y:S01]  /*24ef0*/  ENDCOLLECTIVE ;  /* 0x000000000000791b */ /* 0x003fe20003800000 */
.L_x_6435:
[----:B------:R-:W-:Y:S01]  /*24f00*/  MOV R13, R61 ;  /* 0x0000003d000d7202 */ /* 0x000fe20000000f00 */
[----:B------:R-:W-:Y:S02]  /*24f10*/  IMAD.MOV.U32 R12, RZ, RZ, R2 ;  /* 0x000000ffff0c7224 */ /* 0x000fe400078e0002 */
[----:B------:R-:W-:-:S07]  /*24f20*/  IMAD.MOV.U32 R59, RZ, RZ, R14 ;  /* 0x000000ffff3b7224 */ /* 0x000fce00078e000e */
[----:B------:R-:W-:Y:S05]  /*24f30*/  WARPSYNC.COLLECTIVE R15, `(.L_x_6436) ;  /* 0x000000000f087348 */ /* 0x000fea0003c00000 */
[----:B------:R0:W1:Y:S02]  /*24f40*/  SHFL.IDX P6, R14, R13, R12, R11 ;  /* 0x0000000c0d0e7389 */ /* 0x00006400000c000b */
[----:B01----:R-:W-:Y:S01]  /*24f50*/  ENDCOLLECTIVE ;  /* 0x000000000000791b */ /* 0x003fe20003800000 */
.L_x_6436:
[----:B------:R-:W-:Y:S02]  /*24f60*/  IMAD.MOV.U32 R13, RZ, RZ, R63 ;  /* 0x000000ffff0d7224 */ /* 0x000fe400078e003f */
[----:B------:R-:W-:Y:S02]  /*24f70*/  IMAD.MOV.U32 R12, RZ, RZ, R0 ;  /* 0x000000ffff0c7224 */ /* 0x000fe400078e0000 */
[----:B------:R-:W-:-:S07]  /*24f80*/  IMAD.MOV.U32 R50, RZ, RZ, R14 ;  /* 0x000000ffff327224 */ /* 0x000fce00078e000e */
[----:B------:R-:W-:Y:S05]  /*24f90*/  WARPSYNC.COLLECTIVE R15, `(.L_x_6437) ;  /* 0x000000000f087348 */ /* 0x000fea0003c00000 */
[----:B------:R0:W1:Y:S02]  /*24fa0*/  SHFL.IDX P6, R14, R13, R12, R11 ;  /* 0x0000000c0d0e7389 */ /* 0x00006400000c000b */
[----:B01----:R-:W-:Y:S01]  /*24fb0*/  ENDCOLLECTIVE ;  /* 0x000000000000791b */ /* 0x003fe20003800000 */
.L_x_6437:
        /* <DEDUP_REMOVED lines=8> */
.L_x_6438:
[----:B------:R-:W-:Y:S02]  /*25040*/  IMAD.MOV.U32 R13, RZ, RZ, R67 ;  /* 0x000000ffff0d7224 */ /* 0x000fe400078e0043 */
[----:B------:R-:W-:Y:S02]  /*25050*/  IMAD.MOV.U32 R12, RZ, RZ, R0 ;  /* 0x000000ffff0c7224 */ /* 0x000fe400078e0000 */
[----:B------:R-:W-:-:S07]  /*25060*/  IMAD.MOV.U32 R52, RZ, RZ, R14 ;  /* 0x000000ffff347224 */ /* 0x000fce00078e000e */
[----:B------:R-:W-:Y:S05]  /*25070*/  WARPSYNC.COLLECTIVE R15, `(.L_x_6439) ;  /* 0x000000000f087348 */ /* 0x000fea0003c00000 */
[----:B------:R0:W1:Y:S02]  /*25080*/  SHFL.IDX P6, R14, R13, R12, R11 ;  /* 0x0000000c0d0e7389 */ /* 0x00006400000c000b */
[----:B01----:R-:W-:Y:S01]  /*25090*/  ENDCOLLECTIVE ;  /* 0x000000000000791b */ /* 0x003fe20003800000 */
.L_x_6439:
        /* <DEDUP_REMOVED lines=8> */
.L_x_6440:
[----:B------:R-:W-:Y:S02]  /*25120*/  IMAD.MOV.U32 R13, RZ, RZ, R71 ;  /* 0x000000ffff0d7224 */ /* 0x000fe400078e0047 */
[----:B------:R-:W-:Y:S02]  /*25130*/  IMAD.MOV.U32 R12, RZ, RZ, R0 ;  /* 0x000000ffff0c7224 */ /* 0x000fe400078e0000 */
[----:B------:R-:W-:-:S07]  /*25140*/  IMAD.MOV.U32 R54, RZ, RZ, R14 ;  /* 0x000000ffff367224 */ /* 0x000fce00078e000e */
[----:B------:R-:W-:Y:S05]  /*25150*/  WARPSYNC.COLLECTIVE R15, `(.L_x_6441) ;  /* 0x000000000f087348 */ /* 0x000fea0003c00000 */
[----:B------:R0:W1:Y:S02]  /*25160*/  SHFL.IDX P6, R14, R13, R12, R11 ;  /* 0x0000000c0d0e7389 */ /* 0x00006400000c000b */
[----:B01----:R-:W-:Y:S01]  /*25170*/  ENDCOLLECTIVE ;  /* 0x000000000000791b */ /* 0x003fe20003800000 */
.L_x_6441:
        /* <DEDUP_REMOVED lines=8> */
.L_x_6442:
[----:B------:R-:W-:Y:S02]  /*25200*/  IMAD.MOV.U32 R13, RZ, RZ, R75 ;  /* 0x000000ffff0d7224 */ /* 0x000fe400078e004b */
[----:B------:R-:W-:Y:S02]  /*25210*/  IMAD.MOV.U32 R12, RZ, RZ, R0 ;  /* 0x000000ffff0c7224 */ /* 0x000fe400078e0000 */
[----:B------:R-:W-:-:S07]  /*25220*/  IMAD.MOV.U32 R58, RZ, RZ, R14 ;  /* 0x000000ffff3a7224 */ /* 0x000fce00078e000e */
[----:B------:R-:W-:Y:S05]  /*25230*/  WARPSYNC.COLLECTIVE R15, `(.L_x_6443) ;  /* 0x000000000f087348 */ /* 0x000fea0003c00000 */
[----:B------:R0:W1:Y:S02]  /*25240*/  SHFL.IDX P6, R14, R13, R12, R11 ;  /* 0x0000000c0d0e7389 */ /* 0x00006400000c000b */
[----:B01----:R-:W-:Y:S01]  /*25250*/  ENDCOLLECTIVE ;  /* 0x000000000000791b */ /* 0x003fe20003800000 */
.L_x_6443:
        /* <DEDUP_REMOVED lines=8> */
.L_x_6444:
[----:B------:R-:W-:Y:S02]  /*252e0*/  SEL R12, R9, R20, P0 ;  /* 0x00000014090c7207 */ /* 0x000fe40000000000 */
[----:B------:R-:W-:Y:S02]  /*252f0*/  SEL R11, R46, R49, P0 ;  /* 0x000000312e0b7207 */ /* 0x000fe40000000000 */
[----:B------:R-:W-:Y:S02]  /*25300*/  SEL R13, R53, R48, P0 ;  /* 0x00000030350d7207 */ /* 0x000fe40000000000 */
[----:B------:R-:W-:Y:S01]  /*25310*/  SEL R15, R48, R53, P0 ;  /* 0x00000035300f7207 */ /* 0x000fe20000000000 */
[----:B------:R-:W-:Y:S01]  /*25320*/  IMAD.MOV.U32 R60, RZ, RZ, R14 ;  /* 0x000000ffff3c7224 */ /* 0x000fe200078e000e */
[----:B------:R-:W-:Y:S02]  /*25330*/  SEL R14, R20, R9, P0 ;  /* 0x00000009140e7207 */ /* 0x000fe40000000000 */
[----:B------:R-:W-:Y:S01]  /*25340*/  SEL R9, R49, R46, P0 ;  /* 0x0000002e31097207 */ /* 0x000fe20000000000 */
[----:B------:R-:W-:Y:S06]  /*25350*/  BRA `(.L_x_6445) ;  /* 0xffffff5c00407947 */ /* 0x000fec000383ffff */
.L_x_6255:
[----:B------:R-:W-:Y:S01]  /*25360*/  IMAD.MOV.U32 R13, RZ, RZ, R3 ;  /* 0x000000ffff0d7224 */ /* 0x000fe200078e0003 */
[----:B------:R-:W-:Y:S01]  /*25370*/  MOV R11, 0x181f ;  /* 0x0000181f000b7802 */ /* 0x000fe20000000f00 */
[----:B------:R-:W-:Y:S02]  /*25380*/  IMAD.MOV.U32 R12, RZ, RZ, RZ ;  /* 0x000000ffff0c7224 */ /* 0x000fe400078e00ff */
[----:B------:R-:W-:-:S07]  /*25390*/  IMAD.MOV.U32 R15, RZ, RZ, -0x1 ;  /* 0xffffffffff0f7424 */ /* 0x000fce00078e00ff */
[----:B-1----:R-:W-:Y:S05]  /*253a0*/  WARPSYNC.COLLECTIVE R15, `(.L_x_6446) ;  /* 0x000000000f087348 */ /* 0x002fea0003c00000 */
[----:B------:R0:W2:Y:S02]  /*253b0*/  SHFL.IDX P6, R14, R13, R12, R11 ;  /* 0x0000000c0d0e7389 */ /* 0x0000a400000c000b */
[----:B012---:R-:W-:Y:S01]  /*253c0*/  ENDCOLLECTIVE ;  /* 0x000000000000791b */ /* 0x007fe20003800000 */
.L_x_6446:
[----:B------:R-:W-:Y:S02]  /*253d0*/  IMAD.MOV.U32 R13, RZ, RZ, R2 ;  /* 0x000000ffff0d7224 */ /* 0x000fe400078e0002 */
[----:B------:R-:W-:-:S07]  /*253e0*/  IMAD.MOV.U32 R0, RZ, RZ, R14 ;  /* 0x000000ffff007224 */ /* 0x000fce00078e000e */
[----:B------:R-:W-:Y:S05]  /*253f0*/  WARPSYNC.COLLECTIVE R15, `(.L_x_6447) ;  /* 0x000000000f087348 */ /* 0x000fea0003c00000 */
[----:B------:R0:W1:Y:S02]  /*25400*/  SHFL.IDX P6, R14, R13, R12, R11 ;  /* 0x0000000c0d0e7389 */ /* 0x00006400000c000b */
[----:B01----:R-:W-:Y:S01]  /*25410*/  ENDCOLLECTIVE ;  /* 0x000000000000791b */ /* 0x003fe20003800000 */
.L_x_6447:
[----:B------:R-:W-:Y:S05]  /*25420*/  BRA `(.L_x_6448) ;  /* 0xffffff7400347947 */ /* 0x000fea000383ffff */
.L_x_6258:
[----:B------:R-:W-:Y:S01]  /*25430*/  BSSY B1, `(.L_x_6449) ;  /* 0x0000008000017945 */ /* 0x000fe20003800000 */
[----:B------:R-:W-:Y:S01]  /*25440*/  IMAD.MOV.U32 R13, RZ, RZ, R3 ;  /* 0x000000ffff0d7224 */ /* 0x000fe200078e0003 */
[----:B------:R-:W-:Y:S01]  /*25450*/  MOV R11, 0x181f ;  /* 0x0000181f000b7802 */ /* 0x000fe20000000f00 */
[----:B------:R-:W-:Y:S02]  /*25460*/  IMAD.MOV.U32 R12, RZ, RZ, 0x1 ;  /* 0x00000001ff0c7424 */ /* 0x000fe400078e00ff */
[----:B----4-:R-:W-:-:S07]  /*25470*/  IMAD.MOV.U32 R15, RZ, RZ, -0x1 ;  /* 0xffffffffff0f7424 */ /* 0x010fce00078e00ff */
[----:B0123--:R-:W-:Y:S05]  /*25480*/  WARPSYNC.COLLECTIVE R15, `(.L_x_6450) ;  /* 0x000000000f087348 */ /* 0x00ffea0003c00000 */
[----:B---3--:R3:W4:Y:S02]  /*25490*/  SHFL.IDX P6, R14, R13, R12, R11 ;  /* 0x0000000c0d0e7389 */ /* 0x00872400000c000b */
[----:B01234-:R-:W-:Y:S01]  /*254a0*/  ENDCOLLECTIVE ;  /* 0x000000000000791b */ /* 0x01ffe20003800000 */
.L_x_6450:
[----:B------:R-:W-:Y:S05]  /*254b0*/  BSYNC B1 ;  /* 0x0000000000017941 */ /* 0x000fea0003800000 */
.L_x_6449:
        /* <DEDUP_REMOVED lines=8> */
.L_x_6451:
[----:B------:R-:W-:Y:S05]  /*25540*/  BRA `(.L_x_6452) ;  /* 0xffffff7400487947 */ /* 0x000fea000383ffff */
.L_x_6261:
        /* <DEDUP_REMOVED lines=8> */
.L_x_6454:
[----:B------:R-:W-:Y:S05]  /*255d0*/  BSYNC B1 ;  /* 0x0000000000017941 */ /* 0x000fea0003800000 */
.L_x_6453:
        /* <DEDUP_REMOVED lines=8> */
.L_x_6455:
[----:B------:R-:W-:Y:S05]  /*25660*/  BRA `(.L_x_6456) ;  /* 0xffffff7400587947 */ /* 0x000fea000383ffff */
.L_x_6264:
        /* <DEDUP_REMOVED lines=8> */
.L_x_6458:
[----:B------:R-:W-:Y:S05]  /*256f0*/  BSYNC B1 ;  /* 0x0000000000017941 */ /* 0x000fea0003800000 */
.L_x_6457:
        /* <DEDUP_REMOVED lines=8> */
.L_x_6459:
[----:B------:R-:W-:Y:S05]  /*25780*/  BRA `(.L_x_6460) ;  /* 0xffffff7400687947 */ /* 0x000fea000383ffff */
.L_x_6281:
        /* <DEDUP_REMOVED lines=11> */
.L_x_6462:
[----:B------:R-:W-:Y:S05]  /*25840*/  BSYNC B1 ;  /* 0x0000000000017941 */ /* 0x000fea0003800000 */
.L_x_6461:
[----:B------:R-:W-:Y:S05]  /*25850*/  BRA `(.L_x_6463) ;  /* 0xffffff8800bc7947 */ /* 0x000fea000383ffff */
.L_x_6283:
[----:B------:R-:W-:Y:S01]  /*25860*/  BSSY B1, `(.L_x_6464) ;  /* 0x0000006000017945 */ /* 0x000fe20003800000 */
[----:B------:R-:W-:-:S07]  /*25870*/  IMAD.MOV.U32 R15, RZ, RZ, -0x1 ;  /* 0xffffffffff0f7424 */ /* 0x000fce00078e00ff */
[----:B0-----:R-:W-:Y:S05]  /*25880*/  WARPSYNC.COLLECTIVE R15, `(.L_x_6465) ;  /* 0x000000000f0c7348 */ /* 0x001fea0003c00000 */
[----:B------:R-:W-:Y:S02]  /*25890*/  ELECT P6, UR62, PT ;  /* 0x00000000003e782f */ /* 0x000fe400038c0000 */
[----:B------:R-:W-:Y:S01]  /*258a0*/  MOV R14, UR62 ;  /* 0x0000003e000e7c02 */ /* 0x000fe20008000f00 */
[----:B0-----:R-:W-:Y:S10]  /*258b0*/  ENDCOLLECTIVE ;  /* 0x000000000000791b */ /* 0x001ff40003800000 */
.L_x_6465:
[----:B------:R-:W-:Y:S05]  /*258c0*/  BSYNC B1 ;  /* 0x0000000000017941 */ /* 0x000fea0003800000 */
.L_x_6464:
[----:B------:R-:W-:Y:S05]  /*258d0*/  BRA `(.L_x_6282) ;  /* 0xffffff8800b47947 */ /* 0x000fea000383ffff */
.L_x_6285:
[----:B0-----:R-:W2:Y:S02]  /*258e0*/  LDL R4, [R1+0x4] ;  /* 0x0000040001047983 */ /* 0x001ea40000100800 */
[----:B--2---:R0:W1:Y:S02]  /*258f0*/  SYNCS.PHASECHK.TRANS64.TRYWAIT P0, [R4+URZ+0x2e820], R3 ;  /* 0x02e82003040075a7 */ /* 0x004064000800017f */
[----:B-1----:R-:W-:Y:S05]  /*25900*/  @!P0 NANOSLEEP.SYNCS 0x989680 ;  /* 0x009896800000895d */ /* 0x002fea0003900000 */
[----:B------:R-:W1:Y:S02]  /*25910*/  @!P0 SYNCS.PHASECHK.TRANS64 P0, [R4+URZ+0x2e820], R3 ;  /* 0x02e82003040085a7 */ /* 0x000e64000800007f */
[----:B-1----:R-:W-:Y:S05]  /*25920*/  @!P0 BRA `(.L_x_6285) ;  /* 0xfffffffc00ec8947 */ /* 0x002fea000383ffff */
[----:B------:R-:W-:Y:S05]  /*25930*/  BRA `(.L_x_6466) ;  /* 0xffffff8800c47947 */ /* 0x000fea000383ffff */
.L_x_6289:
[----:B0-----:R0:W1:Y:S02]  /*25940*/  SYNCS.PHASECHK.TRANS64.TRYWAIT P0, [R6+URZ+0x2e8a0], R8 ;  /* 0x02e8a008060075a7 */ /* 0x001064000800017f */
[----:B-1----:R-:W-:Y:S05]  /*25950*/  @!P0 NANOSLEEP.SYNCS 0x989680 ;  /* 0x009896800000895d */ /* 0x002fea0003900000 */
[----:B------:R-:W1:Y:S02]  /*25960*/  @!P0 SYNCS.PHASECHK.TRANS64 P0, [R6+URZ+0x2e8a0], R8 ;  /* 0x02e8a008060085a7 */ /* 0x000e64000800007f */
[----:B-1----:R-:W-:Y:S05]  /*25970*/  @!P0 BRA `(.L_x_6289) ;  /* 0xfffffffc00f08947 */ /* 0x002fea000383ffff */
[----:B------:R-:W-:Y:S05]  /*25980*/  BRA `(.L_x_6467) ;  /* 0xffffff8800ec7947 */ /* 0x000fea000383ffff */
.L_x_6294:
[----:B-1----:R1:W2:Y:S02]  /*25990*/  SYNCS.PHASECHK.TRANS64.TRYWAIT P0, [R6+URZ+0x2e8c0], R8 ;  /* 0x02e8c008060075a7 */ /* 0x0022a4000800017f */
[----:B--2---:R-:W-:Y:S05]  /*259a0*/  @!P0 NANOSLEEP.SYNCS 0x989680 ;  /* 0x009896800000895d */ /* 0x004fea0003900000 */
[----:B------:R-:W2:Y:S02]  /*259b0*/  @!P0 SYNCS.PHASECHK.TRANS64 P0, [R6+URZ+0x2e8c0], R8 ;  /* 0x02e8c008060085a7 */ /* 0x000ea4000800007f */
[----:B--2---:R-:W-:Y:S05]  /*259c0*/  @!P0 BRA `(.L_x_6294) ;  /* 0xfffffffc00f08947 */ /* 0x004fea000383ffff */
[----:B------:R-:W-:Y:S05]  /*259d0*/  BRA `(.L_x_6468) ;  /* 0xffffff8c00707947 */ /* 0x000fea000383ffff */
.L_x_6301:
[----:B0-----:R0:W1:Y:S02]  /*259e0*/  SYNCS.PHASECHK.TRANS64.TRYWAIT P1, [R4+URZ+0x2e8a0], R5 ;  /* 0x02e8a005040075a7 */ /* 0x001064000802017f */
[----:B-1----:R-:W-:Y:S05]  /*259f0*/  @!P1 NANOSLEEP.SYNCS 0x989680 ;  /* 0x009896800000995d */ /* 0x002fea0003900000 */
[----:B------:R-:W1:Y:S02]  /*25a00*/  @!P1 SYNCS.PHASECHK.TRANS64 P1, [R4+URZ+0x2e8a0], R5 ;  /* 0x02e8a005040095a7 */ /* 0x000e64000802007f */
[----:B-1----:R-:W-:Y:S05]  /*25a10*/  @!P1 BRA `(.L_x_6301) ;  /* 0xfffffffc00f09947 */ /* 0x002fea000383ffff */
[----:B------:R-:W-:Y:S05]  /*25a20*/  BRA `(.L_x_6469) ;  /* 0xffffff9000487947 */ /* 0x000fea000383ffff */
.L_x_6306:
[----:B-1----:R1:W2:Y:S02]  /*25a30*/  SYNCS.PHASECHK.TRANS64.TRYWAIT P1, [R4+URZ+0x2e8c0], R5 ;  /* 0x02e8c005040075a7 */ /* 0x0022a4000802017f */
[----:B--2---:R-:W-:Y:S05]  /*25a40*/  @!P1 NANOSLEEP.SYNCS 0x989680 ;  /* 0x009896800000995d */ /* 0x004fea0003900000 */
[----:B------:R-:W2:Y:S02]  /*25a50*/  @!P1 SYNCS.PHASECHK.TRANS64 P1, [R4+URZ+0x2e8c0], R5 ;  /* 0x02e8c005040095a7 */ /* 0x000ea4000802007f */
[----:B--2---:R-:W-:Y:S05]  /*25a60*/  @!P1 BRA `(.L_x_6306) ;  /* 0xfffffffc00f09947 */ /* 0x004fea000383ffff */
[----:B------:R-:W-:Y:S05]  /*25a70*/  BRA `(.L_x_6470) ;  /* 0xffffff9000c87947 */ /* 0x000fea000383ffff */
.L_x_6321:
        /* <DEDUP_REMOVED lines=11> */
.L_x_6472:
[----:B------:R-:W-:Y:S05]  /*25b30*/  BSYNC B0 ;  /* 0x0000000000007941 */ /* 0x000fea0003800000 */
.L_x_6471:
[----:B------:R-:W-:Y:S05]  /*25b40*/  BRA `(.L_x_6473) ;  /* 0xffffff9c006c7947 */ /* 0x000fea000383ffff */
.L_x_6323:
[----:B------:R-:W-:Y:S01]  /*25b50*/  BSSY B0, `(.L_x_6474) ;  /* 0x0000006000007945 */ /* 0x000fe20003800000 */
[----:B------:R-:W-:-:S07]  /*25b60*/  IMAD.MOV.U32 R15, RZ, RZ, -0x1 ;  /* 0xffffffffff0f7424 */ /* 0x000fce00078e00ff */
[----:B01----:R-:W-:Y:S05]  /*25b70*/  WARPSYNC.COLLECTIVE R15, `(.L_x_6475) ;  /* 0x000000000f0c7348 */ /* 0x003fea0003c00000 */
[----:B------:R-:W-:Y:S02]  /*25b80*/  ELECT P6, UR62, PT ;  /* 0x00000000003e782f */ /* 0x000fe400038c0000 */
[----:B------:R-:W-:Y:S01]  /*25b90*/  MOV R14, UR62 ;  /* 0x0000003e000e7c02 */ /* 0x000fe20008000f00 */
[----:B01----:R-:W-:Y:S10]  /*25ba0*/  ENDCOLLECTIVE ;  /* 0x000000000000791b */ /* 0x003ff40003800000 */
.L_x_6475:
[----:B------:R-:W-:Y:S05]  /*25bb0*/  BSYNC B0 ;  /* 0x0000000000007941 */ /* 0x000fea0003800000 */
.L_x_6474:
[----:B------:R-:W-:Y:S05]  /*25bc0*/  BRA `(.L_x_6476) ;  /* 0xffffff9c00787947 */ /* 0x000fea000383ffff */
.L_x_6325:
[----:B0-----:R0:W1:Y:S02]  /*25bd0*/  SYNCS.PHASECHK.TRANS64.TRYWAIT P0, [R0+URZ+0x2e880], R3 ;  /* 0x02e88003000075a7 */ /* 0x001064000800017f */
[----:B-1----:R-:W-:Y:S05]  /*25be0*/  @!P0 NANOSLEEP.SYNCS 0x989680 ;  /* 0x009896800000895d */ /* 0x002fea0003900000 */
[----:B------:R-:W1:Y:S02]  /*25bf0*/  @!P0 SYNCS.PHASECHK.TRANS64 P0, [R0+URZ+0x2e880], R3 ;  /* 0x02e88003000085a7 */ /* 0x000e64000800007f */
[----:B-1----:R-:W-:Y:S05]  /*25c00*/  @!P0 BRA `(.L_x_6325) ;  /* 0xfffffffc00f08947 */ /* 0x002fea000383ffff */
[----:B------:R-:W-:Y:S05]  /*25c10*/  BRA `(.L_x_6477) ;  /* 0xffffff9c00f07947 */ /* 0x000fea000383ffff */
.L_x_6327:
[----:B-1----:R1:W2:Y:S02]  /*25c20*/  SYNCS.PHASECHK.TRANS64.TRYWAIT P0, [R0+URZ+0x2e840], R3 ;  /* 0x02e84003000075a7 */ /* 0x0022a4000800017f */
[----:B--2---:R-:W-:Y:S05]  /*25c30*/  @!P0 NANOSLEEP.SYNCS 0x989680 ;  /* 0x009896800000895d */ /* 0x004fea0003900000 */
[----:B------:R-:W2:Y:S02]  /*25c40*/  @!P0 SYNCS.PHASECHK.TRANS64 P0, [R0+URZ+0x2e840], R3 ;  /* 0x02e84003000085a7 */ /* 0x000ea4000800007f */
[----:B--2---:R-:W-:Y:S05]  /*25c50*/  @!P0 BRA `(.L_x_6327) ;  /* 0xfffffffc00f08947 */ /* 0x004fea000383ffff */
[----:B------:R-:W-:Y:S05]  /*25c60*/  BRA `(.L_x_6478) ;  /* 0xffffffa000507947 */ /* 0x000fea000383ffff */
.L_x_6331:
[----:B------:R-:W2:Y:S01]  /*25c70*/  LDL.LU R11, [R1+0x70] ;  /* 0x00007000010b7983 */ /* 0x000ea20000300800 */
[----:B------:R-:W-:Y:S01]  /*25c80*/  IMAD.MOV.U32 R13, RZ, RZ, R3 ;  /* 0x000000ffff0d7224 */ /* 0x000fe200078e0003 */
[----:B------:R-:W-:Y:S01]  /*25c90*/  MOV R12, RZ ;  /* 0x000000ff000c7202 */ /* 0x000fe20000000f00 */
[----:B------:R-:W-:Y:S01]  /*25ca0*/  IMAD.MOV.U32 R15, RZ, RZ, -0x1 ;  /* 0xffffffffff0f7424 */ /* 0x000fe200078e00ff */
[----:B------:R-:W-:-:S05]  /*25cb0*/  IADD3 R0, R8, R17, RZ ;  /* 0x0000001108007210 */ /* 0x000fca0007ffe0ff */
[----:B------:R-:W-:Y:S02]  /*25cc0*/  VIADD R5, R0, 0x10 ;  /* 0x0000001000057836 */ /* 0x000fe40000000000 */
[----:B--2---:R-:W-:Y:S02]  /*25cd0*/  IMAD R2, R11, R7, RZ ;  /* 0x000000070b027224 */ /* 0x004fe400078e02ff */
[----:B------:R-:W-:-:S03]  /*25ce0*/  IMAD.MOV.U32 R11, RZ, RZ, 0x181f ;  /* 0x0000181fff0b7424 */ /* 0x000fc600078e00ff */
[----:B------:R-:W-:-:S13]  /*25cf0*/  ISETP.GE.AND P1, PT, R0, R2, PT ;  /* 0x000000020000720c */ /* 0x000fda0003f26270 */
[----:B-----5:R-:W-:Y:S05]  /*25d00*/  WARPSYNC.COLLECTIVE R15, `(.L_x_6479) ;  /* 0x000000000f087348 */ /* 0x020fea0003c00000 */
[----:B------:R0:W1:Y:S02]  /*25d10*/  SHFL.IDX P6, R14, R13, R12, R11 ;  /* 0x0000000c0d0e7389 */ /* 0x00006400000c000b */
[----:B01---5:R-:W-:Y:S01]  /*25d20*/  ENDCOLLECTIVE ;  /* 0x000000000000791b */ /* 0x023fe20003800000 */
.L_x_6479:
[----:B------:R-:W-:Y:S02]  /*25d30*/  IMAD.MOV.U32 R13, RZ, RZ, R4 ;  /* 0x000000ffff0d7224 */ /* 0x000fe400078e0004 */
[----:B------:R-:W-:-:S07]  /*25d40*/  IMAD.MOV.U32 R6, RZ, RZ, R14 ;  /* 0x000000ffff067224 */ /* 0x000fce00078e000e */
[----:B------:R-:W-:Y:S05]  /*25d50*/  WARPSYNC.COLLECTIVE R15, `(.L_x_6480) ;  /* 0x000000000f087348 */ /* 0x000fea0003c00000 */
[----:B------:R0:W1:Y:S02]  /*25d60*/  SHFL.IDX P6, R14, R13, R12, R11 ;  /* 0x0000000c0d0e7389 */ /* 0x00006400000c000b */
[----:B01----:R-:W-:Y:S01]  /*25d70*/  ENDCOLLECTIVE ;  /* 0x000000000000791b */ /* 0x003fe20003800000 */
.L_x_6480:
[----:B------:R-:W-:Y:S02]  /*25d80*/  IMAD.MOV.U32 R13, RZ, RZ, R3 ;  /* 0x000000ffff0d7224 */ /* 0x000fe400078e0003 */
[----:B------:R-:W-:Y:S02]  /*25d90*/  IMAD.MOV.U32 R12, RZ, RZ, 0x1 ;  /* 0x00000001ff0c7424 */ /* 0x000fe400078e00ff */
[----:B------:R-:W-:-:S07]  /*25da0*/  IMAD.MOV.U32 R7, RZ, RZ, R14 ;  /* 0x000000ffff077224 */ /* 0x000fce00078e000e */
[----:B------:R-:W-:Y:S05]  /*25db0*/  WARPSYNC.COLLECTIVE R15, `(.L_x_6481) ;  /* 0x000000000f087348 */ /* 0x000fea0003c00000 */
[----:B------:R0:W1:Y:S02]  /*25dc0*/  SHFL.IDX P6, R14, R13, R12, R11 ;  /* 0x0000000c0d0e7389 */ /* 0x00006400000c000b */
[----:B01----:R-:W-:Y:S01]  /*25dd0*/  ENDCOLLECTIVE ;  /* 0x000000000000791b */ /* 0x003fe20003800000 */
.L_x_6481:
[----:B------:R-:W-:-:S05]  /*25de0*/  @!P1 IADD3 R7, P2, R10, R7, RZ ;  /* 0x000000070a079210 */ /* 0x000fca0007f5e0ff */
        /* <DEDUP_REMOVED lines=8> */
[----:B------:R0:W-:Y:S01]  /*25e70*/  @!P1 LDGSTS.E.BYPASS.LTC128B.128 [R9+0x1c400], desc[UR60][R6.64], !P0 ;  /* 0x1c40000006099fae */ /* 0x0001e2000c101d7c */
[----:B------:R-:W-:Y:S01]  /*25e80*/  ISETP.GE.AND P1, PT, R5, R2, PT ;  /* 0x000000020500720c */ /* 0x000fe20003f26270 */
[----:B0-----:R-:W-:-:S12]  /*25e90*/  IMAD.MOV.U32 R6, RZ, RZ, R14 ;  /* 0x000000ffff067224 */ /* 0x001fd800078e000e */
[----:B------:R-:W-:Y:S05]  /*25ea0*/  WARPSYNC.COLLECTIVE R15, `(.L_x_6482) ;  /* 0x000000000f087348 */ /* 0x000fea0003c00000 */
[----:B------:R0:W1:Y:S02]  /*25eb0*/  SHFL.IDX P6, R14, R13, R12, R11 ;  /* 0x0000000c0d0e7389 */ /* 0x00006400000c000b */
[----:B01----:R-:W-:Y:S01]  /*25ec0*/  ENDCOLLECTIVE ;  /* 0x000000000000791b */ /* 0x003fe20003800000 */
.L_x_6482:
[----:B------:R-:W-:Y:S01]  /*25ed0*/  MOV R13, R3 ;  /* 0x00000003000d7202 */ /* 0x000fe20000000f00 */
[----:B------:R-:W-:Y:S02]  /*25ee0*/  IMAD.MOV.U32 R12, RZ, RZ, 0x2 ;  /* 0x00000002ff0c7424 */ /* 0x000fe400078e00ff */
[----:B------:R-:W-:-:S07]  /*25ef0*/  IMAD.MOV.U32 R5, RZ, RZ, R14 ;  /* 0x000000ffff057224 */ /* 0x000fce00078e000e */
[----:B------:R-:W-:Y:S05]  /*25f00*/  WARPSYNC.COLLECTIVE R15, `(.L_x_6483) ;  /* 0x000000000f087348 */ /* 0x000fea0003c00000 */
[----:B------:R0:W1:Y:S02]  /*25f10*/  SHFL.IDX P6, R14, R13, R12, R11 ;  /* 0x0000000c0d0e7389 */ /* 0x00006400000c000b */
[----:B01----:R-:W-:Y:S01]  /*25f20*/  ENDCOLLECTIVE ;  /* 0x000000000000791b */ /* 0x003fe20003800000 */
.L_x_6483:
        /* <DEDUP_REMOVED lines=9> */
[----:B------:R0:W-:Y:S04]  /*25fc0*/  @!P1 LDGSTS.E.BYPASS.LTC128B.128 [R9+0x1cc00], desc[UR60][R6.64], !P0 ;  /* 0x1cc0000006099fae */ /* 0x0001e8000c101d7c */
[----:B------:R-:W-:Y:S01]  /*25fd0*/  ISETP.GE.AND P1, PT, R5, R2, PT ;  /* 0x000000020500720c */ /* 0x000fe20003f26270 */
[----:B0-----:R-:W-:-:S12]  /*25fe0*/  IMAD.MOV.U32 R6, RZ, RZ, R14 ;  /* 0x000000ffff067224 */ /* 0x001fd800078e000e */
[----:B------:R-:W-:Y:S05]  /*25ff0*/  WARPSYNC.COLLECTIVE R15, `(.L_x_6484) ;  /* 0x000000000f087348 */ /* 0x000fea0003c00000 */
[----:B------:R0:W1:Y:S02]  /*26000*/  SHFL.IDX P6, R14, R13, R12, R11 ;  /* 0x0000000c0d0e7389 */ /* 0x00006400000c000b */
[----:B01----:R-:W-:Y:S01]  /*26010*/  ENDCOLLECTIVE ;  /* 0x000000000000791b */ /* 0x003fe20003800000 */
.L_x_6484:
[----:B------:R-:W-:Y:S02]  /*26020*/  IMAD.MOV.U32 R13, RZ, RZ, R3 ;  /* 0x000000ffff0d7224 */ /* 0x000fe400078e0003 */
[----:B------:R-:W-:Y:S02]  /*26030*/  IMAD.MOV.U32 R12, RZ, RZ, 0x3 ;  /* 0x00000003ff0c7424 */ /* 0x000fe400078e00ff */
[----:B------:R-:W-:-:S07]  /*26040*/  IMAD.MOV.U32 R5, RZ, RZ, R14 ;  /* 0x000000ffff057224 */ /* 0x000fce00078e000e */
[----:B------:R-:W-:Y:S05]  /*26050*/  WARPSYNC.COLLECTIVE R15, `(.L_x_6485) ;  /* 0x000000000f087348 */ /* 0x000fea0003c00000 */
[----:B------:R0:W1:Y:S02]  /*26060*/  SHFL.IDX P6, R14, R13, R12, R11 ;  /* 0x0000000c0d0e7389 */ /* 0x00006400000c000b */
[----:B01----:R-:W-:Y:S01]  /*26070*/  ENDCOLLECTIVE ;  /* 0x000000000000791b */ /* 0x003fe20003800000 */
.L_x_6485:
[----:B------:R-:W-:-:S05]  /*26080*/  @!P1 IADD3 R5, P2, R10, R5, RZ ;  /* 0x000000050a059210 */ /* 0x000fca0007f5e0ff */
[----:B------:R-:W-:-:S05]  /*26090*/  @!P1 IMAD.X R6, RZ, RZ, R6, P2 ;  /* 0x000000ffff069224 */ /* 0x000fca00010e0606 */
[----:B------:R-:W-:Y:S01]  /*260a0*/  @!P1 MOV R7, R6 ;  /* 0x0000000600079202 */ /* 0x000fe20000000f00 */
[----:B------:R-:W-:Y:S01]  /*260b0*/  @!P1 IMAD.MOV.U32 R6, RZ, RZ, R5 ;  /* 0x000000ffff069224 */ /* 0x000fe200078e0005 */
[----:B------:R-:W-:Y:S01]  /*260c0*/  MOV R13, R4 ;  /* 0x00000004000d7202 */ /* 0x000fe20000000f00 */
[----:B------:R-:W-:-:S03]  /*260d0*/  VIADD R5, R0, 0x30 ;  /* 0x0000003000057836 */ /* 0x000fc60000000000 */
[----:B------:R-:W-:Y:S01]  /*260e0*/  @!PT LDS RZ, [RZ] ;  /* 0x00000000fffff984 */ /* 0x000fe20000000800 */
[----:B------:R-:W-:Y:S01]  /*260f0*/  @!PT LDS RZ, [RZ] ;  /* 0x00000000fffff984 */ /* 0x000fe20000000800 */
[----:B------:R-:W-:Y:S01]  /*26100*/  @!PT LDS RZ, [RZ] ;  /* 0x00000000fffff984 */ /* 0x000fe20000000800 */
[----:B------:R0:W-:Y:S02]  /*26110*/  @!P1 LDGSTS.E.BYPASS.LTC128B.128 [R9+0x1d400], desc[UR60][R6.64], !P0 ;  /* 0x1d40000006099fae */ /* 0x0001e4000c101d7c */
[----:B------:R-:W-:Y:S01]  /*26120*/  ISETP.GE.AND P1, PT, R5, R2, PT ;  /* 0x000000020500720c */ /* 0x000fe20003f26270 */
[----:B0-----:R-:W-:-:S12]  /*26130*/  IMAD.MOV.U32 R6, RZ, RZ, R14 ;  /* 0x000000ffff067224 */ /* 0x001fd800078e000e */
[----:B------:R-:W-:Y:S05]  /*26140*/  WARPSYNC.COLLECTIVE R15, `(.L_x_6486) ;  /* 0x000000000f087348 */ /* 0x000fea0003c00000 */
[----:B------:R0:W1:Y:S02]  /*26150*/  SHFL.IDX P6, R14, R13, R12, R11 ;  /* 0x0000000c0d0e7389 */ /* 0x00006400000c000b */
[----:B01----:R-:W-:Y:S01]  /*26160*/  ENDCOLLECTIVE ;  /* 0x000000000000791b */ /* 0x003fe20003800000 */
.L_x_6486:
[----:B------:R-:W-:Y:S01]  /*26170*/  MOV R13, R3 ;  /* 0x00000003000d7202 */ /* 0x000fe20000000f00 */
[----:B------:R-:W-:Y:S02]  /*26180*/  IMAD.MOV.U32 R12, RZ, RZ, 0x4 ;  /* 0x00000004ff0c7424 */ /* 0x000fe400078e00ff */
[----:B------:R-:W-:-:S07]  /*26190*/  IMAD.MOV.U32 R5, RZ, RZ, R14 ;  /* 0x000000ffff057224 */ /* 0x000fce00078e000e */
[----:B------:R-:W-:Y:S05]  /*261a0*/  WARPSYNC.COLLECTIVE R15, `(.L_x_6487) ;  /* 0x000000000f087348 */ /* 0x000fea0003c00000 */
[----:B------:R0:W1:Y:S02]  /*261b0*/  SHFL.IDX P6, R14, R13, R12, R11 ;  /* 0x0000000c0d0e7389 */ /* 0x00006400000c000b */
[----:B01----:R-:W-:Y:S01]  /*261c0*/  ENDCOLLECTIVE ;  /* 0x000000000000791b */ /* 0x003fe20003800000 */
.L_x_6487:
        /* <DEDUP_REMOVED lines=15> */
.L_x_6488:
[----:B------:R-:W-:Y:S02]  /*262c0*/  IMAD.MOV.U32 R13, RZ, RZ, R3 ;  /* 0x000000ffff0d7224 */ /* 0x000fe400078e0003 */
[----:B------:R-:W-:Y:S02]  /*262d0*/  IMAD.MOV.U32 R12, RZ, RZ, 0x5 ;  /* 0x00000005ff0c7424 */ /* 0x000fe400078e00ff */
[----:B------:R-:W-:-:S07]  /*262e0*/  IMAD.MOV.U32 R5, RZ, RZ, R14 ;  /* 0x000000ffff057224 */ /* 0x000fce00078e000e */
[----:B------:R-:W-:Y:S05]  /*262f0*/  WARPSYNC.COLLECTIVE R15, `(.L_x_6489) ;  /* 0x000000000f087348 */ /* 0x000fea0003c00000 */
[----:B------:R0:W1:Y:S02]  /*26300*/  SHFL.IDX P6, R14, R13, R12, R11 ;  /* 0x0000000c0d0e7389 */ /* 0x00006400000c000b */
[----:B01----:R-:W-:Y:S01]  /*26310*/  ENDCOLLECTIVE ;  /* 0x000000000000791b */ /* 0x003fe20003800000 */
.L_x_6489:
        /* <DEDUP_REMOVED lines=15> */
.L_x_6490:
[----:B------:R-:W-:Y:S01]  /*26410*/  IMAD.MOV.U32 R13, RZ, RZ, R3 ;  /* 0x000000ffff0d7224 */ /* 0x000fe200078e0003 */
[----:B------:R-:W-:Y:S01]  /*26420*/  MOV R12, 0x6 ;  /* 0x00000006000c7802 */ /* 0x000fe20000000f00 */
[----:B------:R-:W-:-:S07]  /*26430*/  IMAD.MOV.U32 R5, RZ, RZ, R14 ;  /* 0x000000ffff057224 */ /* 0x000fce00078e000e */
[----:B------:R-:W-:Y:S05]  /*26440*/  WARPSYNC.COLLECTIVE R15, `(.L_x_6491) ;  /* 0x000000000f087348 */ /* 0x000fea0003c00000 */
[----:B------:R0:W1:Y:S02]  /*26450*/  SHFL.IDX P6, R14, R13, R12, R11 ;  /* 0x0000000c0d0e7389 */ /* 0x00006400000c000b */
[----:B01----:R-:W-:Y:S01]  /*26460*/  ENDCOLLECTIVE ;  /* 0x000000000000791b */ /* 0x003fe20003800000 */
.L_x_6491:
        /* <DEDUP_REMOVED lines=8> */
[----:B------:R0:W-:Y:S02]  /*264f0*/  @!P1 LDGSTS.E.BYPASS.LTC128B.128 [R9+0x1ec00], desc[UR60][R6.64], !P0 ;  /* 0x1ec0000006099fae */ /* 0x0001e4000c101d7c */
[----:B0-----:R-:W-:-:S07]  /*26500*/  IMAD.MOV.U32 R6, RZ, RZ, R14 ;  /* 0x000000ffff067224 */ /* 0x001fce00078e000e */
[----:B------:R-:W-:Y:S05]  /*26510*/  WARPSYNC.COLLECTIVE R15, `(.L_x_6492) ;  /* 0x000000000f087348 */ /* 0x000fea0003c00000 */
[----:B------:R0:W1:Y:S02]  /*26520*/  SHFL.IDX P6, R14, R13, R12, R11 ;  /* 0x0000000c0d0e7389 */ /* 0x00006400000c000b */
[----:B01----:R-:W-:Y:S01]  /*26530*/  ENDCOLLECTIVE ;  /* 0x000000000000791b */ /* 0x003fe20003800000 */
.L_x_6492:
        /* <DEDUP_REMOVED lines=8> */
.L_x_6493:
[----:B------:R-:W-:-:S05]  /*265c0*/  @!P1 IADD3 R5, P2, R10, R5, RZ ;  /* 0x000000050a059210 */ /* 0x000fca0007f5e0ff */
[----:B------:R-:W-:-:S05]  /*265d0*/  @!P1 IMAD.X R6, RZ, RZ, R6, P2 ;  /* 0x000000ffff069224 */ /* 0x000fca00010e0606 */
[----:B------:R-:W-:Y:S01]  /*265e0*/  @!P1 MOV R7, R6 ;  /* 0x0000000600079202 */ /* 0x000fe20000000f00 */
[----:B------:R-:W-:Y:S02]  /*265f0*/  IMAD.MOV.U32 R13, RZ, RZ, R4 ;  /* 0x000000ffff0d7224 */ /* 0x000fe400078e0004 */
[----:B------:R-:W-:-:S05]  /*26600*/  @!P1 IMAD.MOV.U32 R6, RZ, RZ, R5 ;  /* 0x000000ffff069224 */ /* 0x000fca00078e0005 */
        /* <DEDUP_REMOVED lines=8> */
.L_x_6494:
[----:B------:R-:W-:Y:S01]  /*26690*/  MOV R3, R14 ;  /* 0x0000000e00037202 */ /* 0x000fe20000000f00 */
[----:B------:R-:W-:Y:S06]  /*266a0*/  BRA `(.L_x_6495) ;  /* 0xffffffa000d47947 */ /* 0x000fec000383ffff */
.L_x_6334:
[----:B0-----:R-:W2:Y:S02]  /*266b0*/  LDL R2, [R1+0x4] ;  /* 0x0000040001027983 */ /* 0x001ea40000100800 */
[----:B--2---:R0:W1:Y:S02]  /*266c0*/  SYNCS.PHASECHK.TRANS64.TRYWAIT P0, [R2+URZ+0x2e820], R0 ;  /* 0x02e82000020075a7 */ /* 0x004064000800017f */
[----:B-1----:R-:W-:Y:S05]  /*266d0*/  @!P0 NANOSLEEP.SYNCS 0x989680 ;  /* 0x009896800000895d */ /* 0x002fea0003900000 */
[----:B------:R-:W1:Y:S02]  /*266e0*/  @!P0 SYNCS.PHASECHK.TRANS64 P0, [R2+URZ+0x2e820], R0 ;  /* 0x02e82000020085a7 */ /* 0x000e64000800007f */
[----:B-1----:R-:W-:Y:S05]  /*266f0*/  @!P0 BRA `(.L_x_6334) ;  /* 0xfffffffc00ec8947 */ /* 0x002fea000383ffff */
[----:B------:R-:W-:Y:S05]  /*26700*/  BRA `(.L_x_6496) ;  /* 0xffffffa400347947 */ /* 0x000fea000383ffff */
.L_x_6340:
[----:B-1----:R1:W2:Y:S02]  /*26710*/  SYNCS.PHASECHK.TRANS64.TRYWAIT P0, [R6+URZ+0x2e880], R5 ;  /* 0x02e88005060075a7 */ /* 0x0022a4000800017f */
[----:B--2---:R-:W-:Y:S05]  /*26720*/  @!P0 NANOSLEEP.SYNCS 0x989680 ;  /* 0x009896800000895d */ /* 0x004fea0003900000 */
[----:B------:R-:W2:Y:S02]  /*26730*/  @!P0 SYNCS.PHASECHK.TRANS64 P0, [R6+URZ+0x2e880], R5 ;  /* 0x02e88005060085a7 */ /* 0x000ea4000800007f */
[----:B--2---:R-:W-:Y:S05]  /*26740*/  @!P0 BRA `(.L_x_6340) ;  /* 0xfffffffc00f08947 */ /* 0x004fea000383ffff */
[----:B------:R-:W-:Y:S05]  /*26750*/  BRA `(.L_x_6497) ;  /* 0xffffffa400f87947 */ /* 0x000fea000383ffff */
.L_x_6345:
[----:B0-----:R0:W2:Y:S02]  /*26760*/  SYNCS.PHASECHK.TRANS64.TRYWAIT P0, [R6+URZ+0x2e840], R5 ;  /* 0x02e84005060075a7 */ /* 0x0010a4000800017f */
[----:B--2---:R-:W-:Y:S05]  /*26770*/  @!P0 NANOSLEEP.SYNCS 0x989680 ;  /* 0x009896800000895d */ /* 0x004fea0003900000 */
[----:B------:R-:W2:Y:S02]  /*26780*/  @!P0 SYNCS.PHASECHK.TRANS64 P0, [R6+URZ+0x2e840], R5 ;  /* 0x02e84005060085a7 */ /* 0x000ea4000800007f */
[----:B--2---:R-:W-:Y:S05]  /*26790*/  @!P0 BRA `(.L_x_6345) ;  /* 0xfffffffc00f08947 */ /* 0x004fea000383ffff */
[----:B------:R-:W-:Y:S05]  /*267a0*/  BRA `(.L_x_6498) ;  /* 0xffffffa800807947 */ /* 0x000fea000383ffff */
.L_x_6351:
[----:B-1----:R1:W2:Y:S02]  /*267b0*/  SYNCS.PHASECHK.TRANS64.TRYWAIT P0, [R3+URZ+0x2e870], R4 ;  /* 0x02e87004030075a7 */ /* 0x0022a4000800017f */
[----:B--2---:R-:W-:Y:S05]  /*267c0*/  @!P0 NANOSLEEP.SYNCS 0x989680 ;  /* 0x009896800000895d */ /* 0x004fea0003900000 */
[----:B------:R-:W2:Y:S02]  /*267d0*/  @!P0 SYNCS.PHASECHK.TRANS64 P0, [R3+URZ+0x2e870], R4 ;  /* 0x02e87004030085a7 */ /* 0x000ea4000800007f */
[----:B--2---:R-:W-:Y:S05]  /*267e0*/  @!P0 BRA `(.L_x_6351) ;  /* 0xfffffffc00f08947 */ /* 0x004fea000383ffff */
[----:B------:R-:W-:Y:S05]  /*267f0*/  BRA `(.L_x_6499) ;  /* 0xffffffac00247947 */ /* 0x000fea000383ffff */
.L_x_6353:
[----:B-1----:R1:W2:Y:S02]  /*26800*/  SYNCS.PHASECHK.TRANS64.TRYWAIT P0, [R3+URZ+0x2e860], R4 ;  /* 0x02e86004030075a7 */ /* 0x0022a4000800017f */
[----:B--2---:R-:W-:Y:S05]  /*26810*/  @!P0 NANOSLEEP.SYNCS 0x989680 ;  /* 0x009896800000895d */ /* 0x004fea0003900000 */
[----:B------:R-:W2:Y:S02]  /*26820*/  @!P0 SYNCS.PHASECHK.TRANS64 P0, [R3+URZ+0x2e860], R4 ;  /* 0x02e86004030085a7 */ /* 0x000ea4000800007f */
[----:B--2---:R-:W-:Y:S05]  /*26830*/  @!P0 BRA `(.L_x_6353) ;  /* 0xfffffffc00f08947 */ /* 0x004fea000383ffff */
[----:B------:R-:W-:Y:S05]  /*26840*/  BRA `(.L_x_6500) ;  /* 0xffffffac002c7947 */ /* 0x000fea000383ffff */
.L_x_6360:
[----:B0-----:R0:W1:Y:S02]  /*26850*/  SYNCS.PHASECHK.TRANS64.TRYWAIT P1, [R0+URZ+0x2e870], R2 ;  /* 0x02e87002000075a7 */ /* 0x001064000802017f */
[----:B-1----:R-:W-:Y:S05]  /*26860*/  @!P1 NANOSLEEP.SYNCS 0x989680 ;  /* 0x009896800000995d */ /* 0x002fea0003900000 */
[----:B------:R-:W1:Y:S02]  /*26870*/  @!P1 SYNCS.PHASECHK.TRANS64 P1, [R0+URZ+0x2e870], R2 ;  /* 0x02e87002000095a7 */ /* 0x000e64000802007f */
[----:B-1----:R-:W-:Y:S05]  /*26880*/  @!P1 BRA `(.L_x_6360) ;  /* 0xfffffffc00f09947 */ /* 0x002fea000383ffff */
[----:B------:R-:W-:Y:S05]  /*26890*/  BRA `(.L_x_6501) ;  /* 0xffffffb800647947 */ /* 0x000fea000383ffff */
.L_x_6362:
[----:B0-----:R0:W1:Y:S02]  /*268a0*/  SYNCS.PHASECHK.TRANS64.TRYWAIT P1, [R0+URZ+0x2e860], R2 ;  /* 0x02e86002000075a7 */ /* 0x001064000802017f */
[----:B-1----:R-:W-:Y:S05]  /*268b0*/  @!P1 NANOSLEEP.SYNCS 0x989680 ;  /* 0x009896800000995d */ /* 0x002fea0003900000 */
[----:B------:R-:W1:Y:S02]  /*268c0*/  @!P1 SYNCS.PHASECHK.TRANS64 P1, [R0+URZ+0x2e860], R2 ;  /* 0x02e86002000095a7 */ /* 0x000e64000802007f */
[----:B-1----:R-:W-:Y:S05]  /*268d0*/  @!P1 BRA `(.L_x_6362) ;  /* 0xfffffffc00f09947 */ /* 0x002fea000383ffff */
[----:B------:R-:W-:Y:S05]  /*268e0*/  BRA `(.L_x_6502) ;  /* 0xffffffb8006c7947 */ /* 0x000fea000383ffff */
.L_x_6366:
[----:B------:R-:W-:Y:S01]  /*268f0*/  BSSY B0, `(.L_x_6503) ;  /* 0x0000008000007945 */ /* 0x000fe20003800000 */
[----:B------:R-:W-:Y:S02]  /*26900*/  IMAD.MOV.U32 R13, RZ, RZ, R16 ;  /* 0x000000ffff0d7224 */ /* 0x000fe400078e0010 */
[----:B0-----:R-:W-:Y:S02]  /*26910*/  IMAD.MOV.U32 R12, RZ, RZ, RZ ;  /* 0x000000ffff0c7224 */ /* 0x001fe400078e00ff */
[----:B------:R-:W-:Y:S02]  /*26920*/  IMAD.MOV.U32 R11, RZ, RZ, 0x1f ;  /* 0x0000001fff0b7424 */ /* 0x000fe400078e00ff */
[----:B------:R-:W-:-:S07]  /*26930*/  IMAD.MOV.U32 R15, RZ, RZ, -0x1 ;  /* 0xffffffffff0f7424 */ /* 0x000fce00078e00ff */
[----:B------:R-:W-:Y:S05]  /*26940*/  WARPSYNC.COLLECTIVE R15, `(.L_x_6504) ;  /* 0x000000000f087348 */ /* 0x000fea0003c00000 */
[----:B------:R0:W1:Y:S02]  /*26950*/  SHFL.IDX P6, R14, R13, R12, R11 ;  /* 0x0000000c0d0e7389 */ /* 0x00006400000c000b */
[----:B01----:R-:W-:Y:S01]  /*26960*/  ENDCOLLECTIVE ;  /* 0x000000000000791b */ /* 0x003fe20003800000 */
.L_x_6504:
[----:B------:R-:W-:Y:S05]  /*26970*/  BSYNC B0 ;  /* 0x0000000000007941 */ /* 0x000fea0003800000 */
.L_x_6503:
        /* <DEDUP_REMOVED lines=9> */
.L_x_6505:
        /* <DEDUP_REMOVED lines=10> */
[C---:B------:R-:W-:Y:S02]  /*26ab0*/  ISETP.GE.U32.AND P5, PT, R7.reuse, 0x10, PT ;  /* 0x000000100700780c */ /* 0x040fe40003fa6070 */
[----:B0-----:R-:W-:Y:S01]  /*26ac0*/  MOV R2, RZ ;  /* 0x000000ff00027202 */ /* 0x001fe20000000f00 */
[----:B--2---:R-:W-:Y:S01]  /*26ad0*/  @!P1 IMAD.MOV.U32 R2, RZ, RZ, R3 ;  /* 0x000000ffff029224 */ /* 0x004fe200078e0003 */
[----:B------:R-:W-:-:S03]  /*26ae0*/  ISETP.NE.AND P1, PT, R7, RZ, PT ;  /* 0x000000ff0700720c */ /* 0x000fc60003f25270 */
[----:B------:R-:W-:-:S10]  /*26af0*/  IMAD.MOV.U32 R13, RZ, RZ, R2 ;  /* 0x000000ffff0d7224 */ /* 0x000fd400078e0002 */
[----:B------:R-:W-:Y:S05]  /*26b00*/  WARPSYNC.COLLECTIVE R15, `(.L_x_6506) ;  /* 0x000000000f087348 */ /* 0x000fea0003c00000 */
[----:B------:R0:W1:Y:S02]  /*26b10*/  SHFL.UP P6, R14, R13, R12, R11 ;  /* 0x0400000c0d0e7389 */ /* 0x00006400000c000b */
[----:B01----:R-:W-:Y:S01]  /*26b20*/  ENDCOLLECTIVE ;  /* 0x000000000000791b */ /* 0x003fe20003800000 */
.L_x_6506:
        /* <DEDUP_REMOVED lines=8> */
.L_x_6507:
        /* <DEDUP_REMOVED lines=8> */
.L_x_6508:
        /* <DEDUP_REMOVED lines=8> */
.L_x_6509:
        /* <DEDUP_REMOVED lines=8> */
.L_x_6510:
[----:B------:R-:W-:Y:S01]  /*26d30*/  IMAD.MOV.U32 R12, RZ, RZ, 0x1f ;  /* 0x0000001fff0c7424 */ /* 0x000fe200078e00ff */
[----:B------:R-:W-:Y:S01]  /*26d40*/  MOV R11, 0x1f ;  /* 0x0000001f000b7802 */ /* 0x000fe20000000f00 */
[----:B------:R-:W-:-:S05]  /*26d50*/  IMAD.MOV.U32 R4, RZ, RZ, R14 ;  /* 0x000000ffff047224 */ /* 0x000fca00078e000e */
[----:B------:R-:W-:-:S05]  /*26d60*/  SEL R4, R4, RZ, P5 ;  /* 0x000000ff04047207 */ /* 0x000fca0002800000 */
[----:B------:R-:W-:-:S04]  /*26d70*/  IMAD.IADD R3, R3, 0x1, R4 ;  /* 0x0000000103037824 */ /* 0x000fc800078e0204 */
[----:B------:R-:W-:-:S07]  /*26d80*/  IMAD.MOV.U32 R13, RZ, RZ, R3 ;  /* 0x000000ffff0d7224 */ /* 0x000fce00078e0003 */
[----:B------:R-:W-:Y:S05]  /*26d90*/  WARPSYNC.COLLECTIVE R15, `(.L_x_6511) ;  /* 0x000000000f087348 */ /* 0x000fea0003c00000 */
[----:B------:R0:W1:Y:S02]  /*26da0*/  SHFL.IDX P6, R14, R13, R12, R11 ;  /* 0x0000000c0d0e7389 */ /* 0x00006400000c000b */
[----:B01----:R-:W-:Y:S01]  /*26db0*/  ENDCOLLECTIVE ;  /* 0x000000000000791b */ /* 0x003fe20003800000 */
.L_x_6511:
[----:B------:R-:W-:Y:S01]  /*26dc0*/  IMAD.MOV.U32 R5, RZ, RZ, R14 ;  /* 0x000000ffff057224 */ /* 0x000fe200078e000e */
[----:B------:R-:W-:Y:S06]  /*26dd0*/  BRA `(.L_x_6512) ;  /* 0xffffffc000947947 */ /* 0x000fec000383ffff */
.L_x_6371:
[----:B------:R-:W-:Y:S01]  /*26de0*/  BSSY B0, `(.L_x_6513) ;  /* 0x0000008000007945 */ /* 0x000fe20003800000 */
[----:B-----5:R-:W-:Y:S02]  /*26df0*/  IMAD.MOV.U32 R13, RZ, RZ, R2 ;  /* 0x000000ffff0d7224 */ /* 0x020fe400078e0002 */
[----:B0-----:R-:W-:Y:S02]  /*26e00*/  IMAD.MOV.U32 R12, RZ, RZ, 0x1 ;  /* 0x00000001ff0c7424 */ /* 0x001fe400078e00ff */
[----:B------:R-:W-:Y:S02]  /*26e10*/  IMAD.MOV.U32 R11, RZ, RZ, RZ ;  /* 0x000000ffff0b7224 */ /* 0x000fe400078e00ff */
[----:B------:R-:W-:-:S07]  /*26e20*/  IMAD.MOV.U32 R15, RZ, RZ, -0x1 ;  /* 0xffffffffff0f7424 */ /* 0x000fce00078e00ff */
[----:B-1----:R-:W-:Y:S05]  /*26e30*/  WARPSYNC.COLLECTIVE R15, `(.L_x_6514) ;  /* 0x000000000f087348 */ /* 0x002fea0003c00000 */
[----:B------:R0:W2:Y:S02]  /*26e40*/  SHFL.UP P6, R14, R13, R12, R11 ;  /* 0x0400000c0d0e7389 */ /* 0x0000a400000c000b */
[----:B012---:R-:W-:Y:S01]  /*26e50*/  ENDCOLLECTIVE ;  /* 0x000000000000791b */ /* 0x007fe20003800000 */
.L_x_6514:
[----:B------:R-:W-:Y:S05]  /*26e60*/  BSYNC B0 ;  /* 0x0000000000007941 */ /* 0x000fea0003800000 */
.L_x_6513:
[----:B------:R-:W-:Y:S01]  /*26e70*/  MOV R3, R14 ;  /* 0x0000000e00037202 */ /* 0x000fe20000000f00 */
        /* <DEDUP_REMOVED lines=9> */
.L_x_6515:
        /* <DEDUP_REMOVED lines=8> */
.L_x_6516:
        /* <DEDUP_REMOVED lines=8> */
.L_x_6517:
        /* <DEDUP_REMOVED lines=8> */
.L_x_6518:
[----:B------:R-:W-:Y:S02]  /*27090*/  IMAD.MOV.U32 R12, RZ, RZ, 0x1f ;  /* 0x0000001fff0c7424 */ /* 0x000fe400078e00ff */
[----:B------:R-:W-:Y:S01]  /*270a0*/  IMAD.MOV.U32 R11, RZ, RZ, 0x1f ;  /* 0x0000001fff0b7424 */ /* 0x000fe200078e00ff */
[----:B------:R-:W-:-:S04]  /*270b0*/  MOV R5, R14 ;  /* 0x0000000e00057202 */ /* 0x000fc80000000f00 */
[----:B------:R-:W-:-:S05]  /*270c0*/  SEL R5, R5, RZ, P5 ;  /* 0x000000ff05057207 */ /* 0x000fca0002800000 */
[----:B------:R-:W-:-:S04]  /*270d0*/  IMAD.IADD R3, R3, 0x1, R5 ;  /* 0x0000000103037824 */ /* 0x000fc800078e0205 */
[----:B------:R-:W-:-:S07]  /*270e0*/  IMAD.MOV.U32 R13, RZ, RZ, R3 ;  /* 0x000000ffff0d7224 */ /* 0x000fce00078e0003 */
[----:B------:R-:W-:Y:S05]  /*270f0*/  WARPSYNC.COLLECTIVE R15, `(.L_x_6519) ;  /* 0x000000000f087348 */ /* 0x000fea0003c00000 */
[----:B------:R0:W1:Y:S02]  /*27100*/  SHFL.IDX P6, R14, R13, R12, R11 ;  /* 0x0000000c0d0e7389 */ /* 0x00006400000c000b */
[----:B01----:R-:W-:Y:S01]  /*27110*/  ENDCOLLECTIVE ;  /* 0x000000000000791b */ /* 0x003fe20003800000 */
.L_x_6519:
[----:B------:R-:W-:Y:S01]  /*27120*/  IMAD.MOV.U32 R5, RZ, RZ, R14 ;  /* 0x000000ffff057224 */ /* 0x000fe200078e000e */
[----:B------:R-:W-:Y:S06]  /*27130*/  BRA `(.L_x_6520) ;  /* 0xffffffc0005c7947 */ /* 0x000fec000383ffff */
.L_x_6373:
[----:B------:R-:W-:Y:S01]  /*27140*/  BSSY B0, `(.L_x_6521) ;  /* 0x0000006000007945 */ /* 0x000fe20003800000 */
[----:B------:R-:W-:Y:S02]  /*27150*/  PLOP3.LUT P6, PT, P6, PT, PT, 0x8, 0x0 ;  /* 0x000000000000781c */ /* 0x000fe400037ce170 */
[----:B------:R-:W-:-:S11]  /*27160*/  MOV R15, 0xffffffff ;  /* 0xffffffff000f7802 */ /* 0x000fd60000000f00 */
[----:B0-----:R-:W-:Y:S05]  /*27170*/  WARPSYNC.COLLECTIVE R15, `(.L_x_6522) ;  /* 0x000000000f087348 */ /* 0x001fea0003c00000 */
[----:B------:R-:W-:Y:S01]  /*27180*/  VOTE.ANY R14, PT, P6 ;  /* 0x00000000000e7806 */ /* 0x000fe200030e0100 */
[----:B0-----:R-:W-:Y:S06]  /*27190*/  ENDCOLLECTIVE ;  /* 0x000000000000791b */ /* 0x001fec0003800000 */
.L_x_6522:
[----:B------:R-:W-:Y:S05]  /*271a0*/  BSYNC B0 ;  /* 0x0000000000007941 */ /* 0x000fea0003800000 */
.L_x_6521:
        /* <DEDUP_REMOVED lines=9> */
.L_x_6523:
[----:B------:R-:W-:Y:S01]  /*27240*/  MOV R2, R14 ;  /* 0x0000000e00027202 */ /* 0x000fe20000000f00 */
[----:B------:R-:W-:Y:S06]  /*27250*/  BRA `(.L_x_6524) ;  /* 0xffffffc000507947 */ /* 0x000fec000383ffff */
.L_x_6375:
[----:B------:R-:W-:Y:S01]  /*27260*/  BSSY B0, `(.L_x_6525) ;  /* 0x0000008000007945 */ /* 0x000fe20003800000 */
[----:B------:R-:W-:Y:S02]  /*27270*/  IMAD.MOV.U32 R13, RZ, RZ, R6 ;  /* 0x000000ffff0d7224 */ /* 0x000fe400078e0006 */
[----:B0-----:R-:W-:Y:S02]  /*27280*/  IMAD.MOV.U32 R12, RZ, RZ, R4 ;  /* 0x000000ffff0c7224 */ /* 0x001fe400078e0004 */
[----:B------:R-:W-:Y:S02]  /*27290*/  IMAD.MOV.U32 R11, RZ, RZ, 0x1f ;  /* 0x0000001fff0b7424 */ /* 0x000fe400078e00ff */
[----:B------:R-:W-:-:S07]  /*272a0*/  IMAD.MOV.U32 R15, RZ, RZ, -0x1 ;  /* 0xffffffffff0f7424 */ /* 0x000fce00078e00ff */
[----:B-12---:R-:W-:Y:S05]  /*272b0*/  WARPSYNC.COLLECTIVE R15, `(.L_x_6526) ;  /* 0x000000000f087348 */ /* 0x006fea0003c00000 */
[----:B------:R0:W3:Y:S02]  /*272c0*/  SHFL.IDX P6, R14, R13, R12, R11 ;  /* 0x0000000c0d0e7389 */ /* 0x0000e400000c000b */
[----:B0123--:R-:W-:Y:S01]  /*272d0*/  ENDCOLLECTIVE ;  /* 0x000000000000791b */ /* 0x00ffe20003800000 */
.L_x_6526:
[----:B------:R-:W-:Y:S05]  /*272e0*/  BSYNC B0 ;  /* 0x0000000000007941 */ /* 0x000fea0003800000 */
.L_x_6525:
[----:B------:R-:W-:Y:S01]  /*272f0*/  IMAD.MOV.U32 R4, RZ, RZ, R14 ;  /* 0x000000ffff047224 */ /* 0x000fe200078e000e */
[----:B------:R-:W-:Y:S06]  /*27300*/  BRA `(.L_x_6374) ;  /* 0xffffffc000407947 */ /* 0x000fec000383ffff */
.L_x_6379:
[----:B0-----:R0:W1:Y:S02]  /*27310*/  SYNCS.PHASECHK.TRANS64.TRYWAIT P0, [R0+URZ+0x2e820], R3 ;  /* 0x02e82003000075a7 */ /* 0x001064000800017f */
[----:B-1----:R-:W-:Y:S05]  /*27320*/  @!P0 NANOSLEEP.SYNCS 0x989680 ;  /* 0x009896800000895d */ /* 0x002fea0003900000 */
[----:B------:R-:W1:Y:S02]  /*27330*/  @!P0 SYNCS.PHASECHK.TRANS64 P0, [R0+URZ+0x2e820], R3 ;  /* 0x02e82003000085a7 */ /* 0x000e64000800007f */
[----:B-1----:R-:W-:Y:S05]  /*27340*/  @!P0 BRA `(.L_x_6379) ;  /* 0xfffffffc00f08947 */ /* 0x002fea000383ffff */
[----:B------:R-:W-:Y:S05]  /*27350*/  BRA `(.L_x_6527) ;  /* 0xffffffc400387947 */ /* 0x000fea000383ffff */
.L_x_6380:
[----:B------:R-:W1:Y:S01]  /*27360*/  S2R R2, SR_TID.X ;  /* 0x0000000000027919 */ /* 0x000e620000002100 */
[----:B------:R-:W-:Y:S01]  /*27370*/  BSSY B0, `(.L_x_6528) ;  /* 0x000000a000007945 */ /* 0x000fe20003800000 */
[----:B------:R-:W-:Y:S02]  /*27380*/  IMAD.MOV.U32 R12, RZ, RZ, RZ ;  /* 0x000000ffff0c7224 */ /* 0x000fe400078e00ff */
[----:B------:R-:W-:Y:S02]  /*27390*/  IMAD.MOV.U32 R11, RZ, RZ, 0x1f ;  /* 0x0000001fff0b7424 */ /* 0x000fe400078e00ff */
[----:B------:R-:W-:Y:S01]  /*273a0*/  IMAD.MOV.U32 R15, RZ, RZ, -0x1 ;  /* 0xffffffffff0f7424 */ /* 0x000fe200078e00ff */
[----:B-1----:R-:W-:-:S04]  /*273b0*/  SHF.R.U32.HI R2, RZ, 0x5, R2 ;  /* 0x00000005ff027819 */ /* 0x002fc80000011602 */
[----:B------:R-:W-:-:S04]  /*273c0*/  LOP3.LUT R2, R2, 0x3, RZ, 0xc0, !PT ;  /* 0x0000000302027812 */ /* 0x000fc800078ec0ff */
[----:B------:R-:W-:-:S07]  /*273d0*/  MOV R13, R2 ;  /* 0x00000002000d7202 */ /* 0x000fce0000000f00 */
[----:B0-----:R-:W-:Y:S05]  /*273e0*/  WARPSYNC.COLLECTIVE R15, `(.L_x_6529) ;  /* 0x000000000f087348 */ /* 0x001fea0003c00000 */
[----:B------:R1:W2:Y:S02]  /*273f0*/  SHFL.IDX P6, R14, R13, R12, R11 ;  /* 0x0000000c0d0e7389 */ /* 0x0002a400000c000b */
[----:B012---:R-:W-:Y:S01]  /*27400*/  ENDCOLLECTIVE ;  /* 0x000000000000791b */ /* 0x007fe20003800000 */
.L_x_6529:
[----:B------:R-:W-:Y:S05]  /*27410*/  BSYNC B0 ;  /* 0x0000000000007941 */ /* 0x000fea0003800000 */
.L_x_6528:
[----:B------:R-:W-:Y:S05]  /*27420*/  BRA `(.L_x_6530) ;  /* 0xffffffc400207947 */ /* 0x000fea000383ffff */
.L_x_6381:
[----:B------:R-:W-:Y:S01]  /*27430*/  BSSY B0, `(.L_x_6531) ;  /* 0x0000006000007945 */ /* 0x000fe20003800000 */
[----:B------:R-:W-:-:S07]  /*27440*/  IMAD.MOV.U32 R15, RZ, RZ, -0x1 ;  /* 0xffffffffff0f7424 */ /* 0x000fce00078e00ff */
[----:B01----:R-:W-:Y:S05]  /*27450*/  WARPSYNC.COLLECTIVE R15, `(.L_x_6532) ;  /* 0x000000000f0c7348 */ /* 0x003fea0003c00000 */
[----:B------:R-:W-:Y:S02]  /*27460*/  ELECT P6, UR62, PT ;  /* 0x00000000003e782f */ /* 0x000fe400038c0000 */
[----:B------:R-:W-:Y:S01]  /*27470*/  MOV R14, UR62 ;  /* 0x0000003e000e7c02 */ /* 0x000fe20008000f00 */
[----:B01----:R-:W-:Y:S10]  /*27480*/  ENDCOLLECTIVE ;  /* 0x000000000000791b */ /* 0x003ff40003800000 */
.L_x_6532:
[----:B------:R-:W-:Y:S05]  /*27490*/  BSYNC B0 ;  /* 0x0000000000007941 */ /* 0x000fea0003800000 */
.L_x_6531:
[----:B------:R-:W-:Y:S05]  /*274a0*/  BRA `(.L_x_6533) ;  /* 0xffffffc400147947 */ /* 0x000fea000383ffff */
.L_x_6383:
[----:B0-----:R0:W1:Y:S02]  /*274b0*/  SYNCS.PHASECHK.TRANS64.TRYWAIT P1, [R6+URZ], R5 ;  /* 0x00000005060075a7 */ /* 0x001064000802017f */
[----:B-1----:R-:W-:Y:S05]  /*274c0*/  @!P1 NANOSLEEP.SYNCS 0x989680 ;  /* 0x009896800000995d */ /* 0x002fea0003900000 */
[----:B------:R-:W1:Y:S02]  /*274d0*/  @!P1 SYNCS.PHASECHK.TRANS64 P1, [R6+URZ], R5 ;  /* 0x00000005060095a7 */ /* 0x000e64000802007f */
[----:B-1----:R-:W-:Y:S05]  /*274e0*/  @!P1 BRA `(.L_x_6383) ;  /* 0xfffffffc00f09947 */ /* 0x002fea000383ffff */
[----:B------:R-:W-:Y:S05]  /*274f0*/  BRA `(.L_x_6534) ;  /* 0xffffffc400587947 */ /* 0x000fea000383ffff */
.L_x_6384:
[----:B-1----:R1:W2:Y:S02]  /*27500*/  SYNCS.PHASECHK.TRANS64.TRYWAIT P1, [R7+URZ], R2 ;  /* 0x00000002070075a7 */ /* 0x0022a4000802017f */
[----:B--2---:R-:W-:Y:S05]  /*27510*/  @!P1 NANOSLEEP.SYNCS 0x989680 ;  /* 0x009896800000995d */ /* 0x004fea0003900000 */
[----:B------:R-:W2:Y:S02]  /*27520*/  @!P1 SYNCS.PHASECHK.TRANS64 P1, [R7+URZ], R2 ;  /* 0x00000002070095a7 */ /* 0x000ea4000802007f */
[----:B--2---:R-:W-:Y:S05]  /*27530*/  @!P1 BRA `(.L_x_6384) ;  /* 0xfffffffc00f09947 */ /* 0x004fea000383ffff */
[----:B------:R-:W-:Y:S05]  /*27540*/  BRA `(.L_x_6535) ;  /* 0xffffffc4004c7947 */ /* 0x000fea000383ffff */
.L_x_6386:
[----:B--2---:R2:W3:Y:S02]  /*27550*/  SYNCS.PHASECHK.TRANS64.TRYWAIT P1, [R4+URZ+0x2e860], R5 ;  /* 0x02e86005040075a7 */ /* 0x0044e4000802017f */
[----:B---3--:R-:W-:Y:S05]  /*27560*/  @!P1 NANOSLEEP.SYNCS 0x989680 ;  /* 0x009896800000995d */ /* 0x008fea0003900000 */
[----:B------:R-:W3:Y:S02]  /*27570*/  @!P1 SYNCS.PHASECHK.TRANS64 P1, [R4+URZ+0x2e860], R5 ;  /* 0x02e86005040095a7 */ /* 0x000ee4000802007f */
[----:B---3--:R-:W-:Y:S05]  /*27580*/  @!P1 BRA `(.L_x_6386) ;  /* 0xfffffffc00f09947 */ /* 0x008fea000383ffff */
[----:B------:R-:W-:Y:S05]  /*27590*/  BRA `(.L_x_6536) ;  /* 0xffffffc400507947 */ /* 0x000fea000383ffff */
.L_x_6388:
[----:B---3--:R3:W4:Y:S02]  /*275a0*/  SYNCS.PHASECHK.TRANS64.TRYWAIT P1, [R3+URZ+0x2e860], R2 ;  /* 0x02e86002030075a7 */ /* 0x008724000802017f */
[----:B----4-:R-:W-:Y:S05]  /*275b0*/  @!P1 NANOSLEEP.SYNCS 0x989680 ;  /* 0x009896800000995d */ /* 0x010fea0003900000 */
[----:B------:R-:W4:Y:S02]  /*275c0*/  @!P1 SYNCS.PHASECHK.TRANS64 P1, [R3+URZ+0x2e860], R2 ;  /* 0x02e86002030095a7 */ /* 0x000f24000802007f */
[----:B----4-:R-:W-:Y:S05]  /*275d0*/  @!P1 BRA `(.L_x_6388) ;  /* 0xfffffffc00f09947 */ /* 0x010fea000383ffff */
[----:B------:R-:W-:Y:S05]  /*275e0*/  BRA `(.L_x_6537) ;  /* 0xffffffc400507947 */ /* 0x000fea000383ffff */
.L_x_6390:
[----:B----4-:R4:W0:Y:S02]  /*275f0*/  SYNCS.PHASECHK.TRANS64.TRYWAIT P0, [R4+URZ+0x2e880], R5 ;  /* 0x02e88005040075a7 */ /* 0x010824000800017f */
[----:B0-----:R-:W-:Y:S05]  /*27600*/  @!P0 NANOSLEEP.SYNCS 0x989680 ;  /* 0x009896800000895d */ /* 0x001fea0003900000 */
[----:B------:R-:W0:Y:S02]  /*27610*/  @!P0 SYNCS.PHASECHK.TRANS64 P0, [R4+URZ+0x2e880], R5 ;  /* 0x02e88005040085a7 */ /* 0x000e24000800007f */
[----:B0-----:R-:W-:Y:S05]  /*27620*/  @!P0 BRA `(.L_x_6390) ;  /* 0xfffffffc00f08947 */ /* 0x001fea000383ffff */
[----:B------:R-:W-:Y:S05]  /*27630*/  BRA `(.L_x_6391) ;  /* 0xffffffc4004c7947 */ /* 0x000fea000383ffff */
.L_x_6538:
        /* <DEDUP_REMOVED lines=12> */
.L_x_12972:


//--------------------- .text._ZN7cutlass13device_kernelIN5flash11enable_sm90INS1_16FlashAttnFwdSm90INS1_25CollectiveMainloopFwdSm90ILi2EN4cute5tupleIJNS5_1CILi1EEES8_S8_EEENS6_IJNS7_ILi128EEENS7_ILi224EEESA_EEELi128ENS_12float_e4m3_tEfNS_4arch4Sm90ELb0ELb1ELb0ELb0ELb0ELb0ELb0ELb1ELb1ELb1ELb0ELb0EEENS1_21CollectiveEpilogueFwdINS6_IJSA_SA_SB_EEES9_NS_10bfloat16_tESF_Li256ELb0ELb1ELb0ELb1EEENS1_30DynamicPersistentTileSchedulerILi256ELi128ELb0ELb1ELb1EEEEEEEEEvNT_6ParamsE --------------------------
	.section	.text._ZN7cutlass13device_kernelIN5flash11enable_sm90INS1_16FlashAttnFwdSm90INS1_25CollectiveMainloopFwdSm90ILi2EN4cute5tupleIJNS5_1CILi1EEES8_S8_EEENS6_IJNS7_ILi128EEENS7_ILi224EEESA_EEELi128ENS_12float_e4m3_tEfNS_4arch4Sm90ELb0ELb1ELb0ELb0ELb0ELb0ELb0ELb1ELb1ELb1ELb0ELb0EEENS1_21CollectiveEpilogueFwdINS6_IJSA_SA_SB_EEES9_NS_10bfloat16_tESF_Li256ELb0ELb1ELb0ELb1EEENS1_30DynamicPersistentTileSchedulerILi256ELi128ELb0ELb1ELb1EEEEEEEEEvNT_6ParamsE,"ax",@progbits
	.align	128
.text._ZN7cutlass13device_kernelIN5flash11enable_sm90INS1_16FlashAttnFwdSm90INS1_25CollectiveMainloopFwdSm90ILi2EN4cute5tupleIJNS5_1CILi1EEES8_S8_EEENS6_IJNS7_ILi128EEENS7_ILi224EEESA_EEELi128ENS_12float_e4m3_tEfNS_4arch4Sm90ELb0ELb1ELb0ELb0ELb0ELb0ELb0ELb1ELb1ELb1ELb0ELb0EEENS1_21CollectiveEpilogueFwdINS6_IJSA_SA_SB_EEES9_NS_10bfloat16_tESF_Li256ELb0ELb1ELb0ELb1EEENS1_30DynamicPersistentTileSchedulerILi256ELi128ELb0ELb1ELb1EEEEEEEEEvNT_6ParamsE:
        .type           _ZN7cutlass13device_kernelIN5flash11enable_sm90INS1_16FlashAttnFwdSm90INS1_25CollectiveMainloopFwdSm90ILi2EN4cute5tupleIJNS5_1CILi1EEES8_S8_EEENS6_IJNS7_ILi128EEENS7_ILi224EEESA_EEELi128ENS_12float_e4m3_tEfNS_4arch4Sm90ELb0ELb1ELb0ELb0ELb0ELb0ELb0ELb1ELb1ELb1ELb0ELb0EEENS1_21CollectiveEpilogueFwdINS6_IJSA_SA_SB_EEES9_NS_10bfloat16_tESF_Li256ELb0ELb1ELb0ELb1EEENS1_30DynamicPersistentTileSchedulerILi256ELi128ELb0ELb1ELb1EEEEEEEEEvNT_6ParamsE,@function
        .size           _ZN7cutlass13device_kernelIN5flash11enable_sm90INS1_16FlashAttnFwdSm90INS1_25CollectiveMainloopFwdSm90ILi2EN4cute5tupleIJNS5_1CILi1EEES8_S8_EEENS6_IJNS7_ILi128EEENS7_ILi224EEESA_EEELi128ENS_12float_e4m3_tEfNS_4arch4Sm90ELb0ELb1ELb0ELb0ELb0ELb0ELb0ELb1ELb1ELb1ELb0ELb0EEENS1_21CollectiveEpilogueFwdINS6_IJSA_SA_SB_EEES9_NS_10bfloat16_tESF_Li256ELb0ELb1ELb0ELb1EEENS1_30DynamicPersistentTileSchedulerILi256ELi128ELb0ELb1ELb1EEEEEEEEEvNT_6ParamsE,(.L_x_12973 - _ZN7cutlass13device_kernelIN5flash11enable_sm90INS1_16FlashAttnFwdSm90INS1_25CollectiveMainloopFwdSm90ILi2EN4cute5tupleIJNS5_1CILi1EEES8_S8_EEENS6_IJNS7_ILi128EEENS7_ILi224EEESA_EEELi128ENS_12float_e4m3_tEfNS_4arch4Sm90ELb0ELb1ELb0ELb0ELb0ELb0ELb0ELb1ELb1ELb1ELb0ELb0EEENS1_21CollectiveEpilogueFwdINS6_IJSA_SA_SB_EEES9_NS_10bfloat16_tESF_Li256ELb0ELb1ELb0ELb1EEENS1_30DynamicPersistentTileSchedulerILi256ELi128ELb0ELb1ELb1EEEEEEEEEvNT_6ParamsE)
        .other          _ZN7cutlass13device_kernelIN5flash11enable_sm90INS1_16FlashAttnFwdSm90INS1_25CollectiveMainloopFwdSm90ILi2EN4cute5tupleIJNS5_1CILi1EEES8_S8_EEENS6_IJNS7_ILi128EEENS7_ILi224EEESA_EEELi128ENS_12float_e4m3_tEfNS_4arch4Sm90ELb0ELb1ELb0ELb0ELb0ELb0ELb0ELb1ELb1ELb1ELb0ELb0EEENS1_21CollectiveEpilogueFwdINS6_IJSA_SA_SB_EEES9_NS_10bfloat16_tESF_Li256ELb0ELb1ELb0ELb1EEENS1_30DynamicPersistentTileSchedulerILi256ELi128ELb0ELb1ELb1EEEEEEEEEvNT_6ParamsE,@"STO_CUDA_ENTRY STV_DEFAULT"
_ZN7cutlass13device_kernelIN5flash11enable_sm90INS1_16FlashAttnFwdSm90INS1_25CollectiveMainloopFwdSm90ILi2EN4cute5tupleIJNS5_1CILi1EEES8_S8_EEENS6_IJNS7_ILi128EEENS7_ILi224EEESA_EEELi128ENS_12float_e4m3_tEfNS_4arch4Sm90ELb0ELb1ELb0ELb0ELb0ELb0ELb0ELb1ELb1ELb1ELb0ELb0EEENS1_21CollectiveEpilogueFwdINS6_IJSA_SA_SB_EEES9_NS_10bfloat16_tESF_Li256ELb0ELb1ELb0ELb1EEENS1_30DynamicPersistentTileSchedulerILi256ELi128ELb0ELb1ELb1EEEEEEEEEvNT_6ParamsE:
        /* <DEDUP_REMOVED lines=18> */
.L_x_6540:
[----:B------:R-:W-:Y:S05]  /*0120*/  BSYNC B0 ;  /* 0x0000000000007941 */ /* 0x000fea0003800000 */
.L_x_6539:
        /* <DEDUP_REMOVED lines=41> */
.L_x_6541:
        /* <DEDUP_REMOVED lines=22> */
.L_x_6542:
        /* <DEDUP_REMOVED lines=18> */
.L_x_6543:
        /* <DEDUP_REMOVED lines=22> */
.L_x_6544:
        /* <DEDUP_REMOVED lines=22> */
.L_x_6545:
[----:B------:R-:W-:Y:S01]  /*0900*/  PLOP3.LUT P0, PT, PT, PT, UP0, 0x80, 0x0 ;  /* 0x000000000000781c */ /* 0x000fe20003f0f008 */
[----:B------:R-:W-:Y:S01]  /*0910*/  UMOV UR38, 0x1 ;  /* 0x0000000100267882 */ /* 0x000fe20000000000 */
[----:B------:R-:W-:Y:S01]  /*0920*/  NOP ;  /* 0x0000000000007918 */ /* 0x000fe20000000000 */
[----:B------:R-:W-:Y:S01]  /*0930*/  USEL UR38, UR38, 0x2, !UP0 ;  /* 0x0000000226267887 */ /* 0x000fe2000c000000 */
[----:B------:R-:W-:Y:S01]  /*0940*/  ULDC.64 UR50, c[0x0][0x208] ;  /* 0x0000820000327ab9 */ /* 0x000fe20000000a00 */
[----:B012-4-:R-:W-:Y:S08]  /*0950*/  BAR.SYNC.DEFER_BLOCKING 0x0 ;  /* 0x0000000000007b1d */ /* 0x017ff00000010000 */
[----:B------:R-:W-:Y:S05]  /*0960*/  @!P0 BRA `(.L_x_6546) ;  /* 0x0000018800a48947 */ /* 0x000fea0003800000 */
.L_x_6547:
        /* <DEDUP_REMOVED lines=23> */
[CC--:B------:R-:W-:Y:S02]  /*0ae0*/  LEA.HI R6, R3.reuse, R0.reuse, RZ, 0x5 ;  /* 0x0000000003067211 */ /* 0x0c0fe400078f28ff */
[----:B------:R-:W-:Y:S01]  /*0af0*/  SHF.R.S32.HI R7, RZ, 0x4, R4 ;  /* 0x00000004ff077819 */ /* 0x000fe20000011404 */
[----:B------:R-:W-:Y:S01]  /*0b00*/  IMAD.IADD R18, R0, 0x1, -R5 ;  /* 0x0000000100127824 */ /* 0x000fe200078e0a05 */
[----:B------:R-:W-:Y:S01]  /*0b10*/  LEA.HI R5, R3, R0, RZ, 0x2 ;  /* 0x0000000003057211 */ /* 0x000fe200078f10ff */
[----:B------:R-:W-:Y:S01]  /*0b20*/  IMAD.SHL.U32 R6, R6, 0x20, RZ ;  /* 0x0000002006067824 */ /* 0x000fe200078e00ff */
[----:B------:R-:W-:-:S02]  /*0b30*/  LOP3.LUT R3, R4, 0x3fffff0, RZ, 0xc0, !PT ;  /* 0x03fffff004037812 */ /* 0x000fc400078ec0ff */
[----:B------:R-:W-:Y:S02]  /*0b40*/  SHF.R.S32.HI R9, RZ, 0x1f, R18 ;  /* 0x0000001fff097819 */ /* 0x000fe40000011412 */
[----:B------:R-:W-:Y:S01]  /*0b50*/  LOP3.LUT R11, R5, 0xfffffffc, RZ, 0xc0, !PT ;  /* 0xfffffffc050b7812 */ /* 0x000fe200078ec0ff */
[C---:B------:R-:W-:Y:S01]  /*0b60*/  IMAD.IADD R5, R0.reuse, 0x1, -R3 ;  /* 0x0000000100057824 */ /* 0x040fe200078e0a03 */
[----:B------:R-:W-:Y:S02]  /*0b70*/  LEA.HI R8, R9, R18, RZ, 0x2 ;  /* 0x0000001209087211 */ /* 0x000fe400078f10ff */
[----:B------:R-:W-:Y:S01]  /*0b80*/  SHF.R.S32.HI R3, RZ, 0x7, R2 ;  /* 0x00000007ff037819 */ /* 0x000fe20000011402 */
[----:B------:R-:W-:Y:S01]  /*0b90*/  IMAD.IADD R10, R0, 0x1, -R11 ;  /* 0x00000001000a7824 */ /* 0x000fe200078e0a0b */
[--C-:B------:R-:W-:Y:S02]  /*0ba0*/  SHF.R.S32.HI R0, RZ, 0x2, R8.reuse ;  /* 0x00000002ff007819 */ /* 0x100fe40000011408 */
[----:B------:R-:W-:-:S02]  /*0bb0*/  SHF.R.S32.HI R11, RZ, 0x1f, R8 ;  /* 0x0000001fff0b7819 */ /* 0x000fc40000011408 */
[----:B------:R-:W-:Y:S02]  /*0bc0*/  LEA.HI R4, R4, R7, RZ, 0x1 ;  /* 0x0000000704047211 */ /* 0x000fe400078f08ff */
[----:B------:R-:W-:Y:S02]  /*0bd0*/  LEA.HI R11, R11, R0, RZ, 0x3 ;  /* 0x000000000b0b7211 */ /* 0x000fe400078f18ff */
[----:B------:R-:W-:Y:S02]  /*0be0*/  LOP3.LUT R6, R6, 0xfffffc00, RZ, 0xc0, !PT ;  /* 0xfffffc0006067812 */ /* 0x000fe400078ec0ff */
[----:B------:R-:W-:Y:S02]  /*0bf0*/  LEA.HI R2, R2, R3, RZ, 0x1 ;  /* 0x0000000302027211 */ /* 0x000fe400078f08ff */
[----:B------:R-:W-:Y:S01]  /*0c00*/  LOP3.LUT R11, R11, 0xfffffff8, RZ, 0xc0, !PT ;  /* 0xfffffff80b0b7812 */ /* 0x000fe200078ec0ff */
[----:B------:R-:W-:Y:S01]  /*0c10*/  IMAD R5, R5, 0x40, R6 ;  /* 0x0000004005057824 */ /* 0x000fe200078e0206 */
[----:B------:R-:W-:-:S02]  /*0c20*/  LEA.HI R9, R9, R18, RZ, 0x5 ;  /* 0x0000001209097211 */ /* 0x000fc400078f28ff */
[----:B------:R-:W-:Y:S01]  /*0c30*/  LOP3.LUT R4, R4, 0x1ffffffe, RZ, 0xc0, !PT ;  /* 0x1ffffffe04047812 */ /* 0x000fe200078ec0ff */
[----:B------:R-:W-:Y:S01]  /*0c40*/  IMAD.IADD R0, R0, 0x1, -R11 ;  /* 0x0000000100007824 */ /* 0x000fe200078e0a0b */
[----:B------:R-:W-:Y:S02]  /*0c50*/  LOP3.LUT R2, R2, 0x3fffffe, RZ, 0xc0, !PT ;  /* 0x03fffffe02027812 */ /* 0x000fe400078ec0ff */
[----:B------:R-:W-:Y:S01]  /*0c60*/  LEA.HI R6, R10, R10, RZ, 0x1 ;  /* 0x0000000a0a067211 */ /* 0x000fe200078f08ff */
[----:B------:R-:W-:Y:S01]  /*0c70*/  IMAD.IADD R4, R7, 0x1, -R4 ;  /* 0x0000000107047824 */ /* 0x000fe200078e0a04 */
[----:B------:R-:W-:Y:S01]  /*0c80*/  SHF.R.S32.HI R9, RZ, 0x5, R9 ;  /* 0x00000005ff097819 */ /* 0x000fe20000011409 */
[----:B------:R-:W-:Y:S01]  /*0c90*/  IMAD.IADD R2, R3, 0x1, -R2 ;  /* 0x0000000103027824 */ /* 0x000fe200078e0a02 */
[----:B------:R-:W-:Y:S01]  /*0ca0*/  LOP3.LUT R3, R6, 0x1ffffffe, RZ, 0xc0, !PT ;  /* 0x1ffffffe06037812 */ /* 0x000fe200078ec0ff */
[----:B------:R-:W-:Y:S01]  /*0cb0*/  IMAD R228, R4, 0x8, R5 ;  /* 0x0000000804e47824 */ /* 0x000fe200078e0205 */
[----:B------:R-:W-:Y:S01]  /*0cc0*/  LOP3.LUT R5, R8, 0x7ffffffc, RZ, 0xc0, !PT ;  /* 0x7ffffffc08057812 */ /* 0x000fe200078ec0ff */
[----:B------:R-:W-:-:S02]  /*0cd0*/  IMAD R9, R9, 0x10, R0 ;  /* 0x0000001009097824 */ /* 0x000fc400078e0200 */
[----:B------:R-:W-:Y:S02]  /*0ce0*/  IMAD.IADD R10, R10, 0x1, -R3 ;  /* 0x000000010a0a7824 */ /* 0x000fe400078e0a03 */
[----:B------:R-:W-:Y:S02]  /*0cf0*/  IMAD R23, R2, 0x40, R9 ;  /* 0x0000004002177824 */ /* 0x000fe400078e0209 */
[----:B------:R-:W-:Y:S02]  /*0d00*/  IMAD.IADD R18, R18, 0x1, -R5 ;  /* 0x0000000112127824 */ /* 0x000fe400078e0a05 */
[----:B------:R-:W-:-:S07]  /*0d10*/  IMAD R19, R10, 0x8, R23 ;  /* 0x000000080a137824 */ /* 0x000fce00078e0217 */
.L_x_6648:
        /* <DEDUP_REMOVED lines=21> */
.L_x_6548:
[----:B------:R-:W-:Y:S01]  /*0e70*/  ULDC UR6, c[0x0][0xc54] ;  /* 0x0003150000067ab9 */ /* 0x000fe20000000800 */
[----:B------:R-:W-:Y:S01]  /*0e80*/  UMOV UR8, UR7 ;  /* 0x0000000700087c82 */ /* 0x000fe20008000000 */
[----:B------:R-:W-:-:S11]  /*0e90*/  UISETP.NE.AND UP0, UPT, UR6, 0x1, UPT ;  /* 0x000000010600788c */ /* 0x000fd6000bf05270 */
[----:B------:R-:W-:Y:S02]  /*0ea0*/  @UP0 ULDC.64 UR10, c[0x0][0xc58] ;  /* 0x00031600000a0ab9 */ /* 0x000fe40000000a00 */
[----:B------:R-:W-:-:S04]  /*0eb0*/  UIMAD.WIDE.U32 UR4, UR7, UR10, URZ ;  /* 0x0000000a070472a5 */ /* 0x000fc8000f8e003f */
[----:B------:R-:W-:-:S04]  /*0ec0*/  @UP0 USHF.R.U32.HI UR8, URZ, UR11, UR5 ;  /* 0x0000000b3f080299 */ /* 0x000fc80008011605 */
[----:B------:R-:W-:-:S12]  /*0ed0*/  UIMAD UR4, UR8, UR6, URZ ;  /* 0x00000006080472a4 */ /* 0x000fd8000f8e023f */
.L_x_6549:
        /* <DEDUP_REMOVED lines=72> */
[----:B--2---:R-:W-:Y:S02]  /*1360*/  IADD3 R4, -R11, 0x1, RZ ;  /* 0x000000010b047810 */ /* 0x004fe40007ffe1ff */
[----:B---3--:R-:W-:Y:S01]  /*1370*/  SEL R137, R137, 0x1, P0 ;  /* 0x0000000189897807 */ /* 0x008fe20000000000 */
[----:B------:R-:W1:Y:S08]  /*1380*/  @P1 LDC R9, c[0x0][0x44c] ;  /* 0x00011300ff091b82 */ /* 0x000e700000000800 */
[----:B------:R-:W2:Y:S01]  /*1390*/  @P1 LDC R10, c[0x0][0x450] ;  /* 0x00011400ff0a1b82 */ /* 0x000ea20000000800 */
[----:B0-----:R-:W-:-:S02]  /*13a0*/  IMAD R17, R137, R8, RZ ;  /* 0x0000000889117224 */ /* 0x001fc400078e02ff */
[----:B----4-:R-:W-:Y:S01]  /*13b0*/  FMUL.FTZ R0, R3, R0 ;  /* 0x0000000003007220 */ /* 0x010fe20000410000 */
[----:B-1----:R-:W-:-:S04]  /*13c0*/  @P1 IMAD.HI.U32 R3, R9, UR4, RZ ;  /* 0x0000000409031c27 */ /* 0x002fc8000f8e00ff */
[----:B------:R-:W-:Y:S01]  /*13d0*/  FMUL.FTZ R5, R0, UR5 ;  /* 0x0000000500057c20 */ /* 0x000fe20008410000 */
[----:B------:R-:W-:Y:S01]  /*13e0*/  IMAD.U32 R0, RZ, RZ, UR4 ;  /* 0x00000004ff007e24 */ /* 0x000fe2000f8e00ff */
[----:B--2---:R-:W-:-:S03]  /*13f0*/  @P1 SHF.R.U32.HI R0, RZ, R10, R3 ;  /* 0x0000000aff001219 */ /* 0x004fc60000011603 */
[----:B------:R-:W-:Y:S01]  /*1400*/  R2UR UR37, R5 ;  /* 0x00000000052572ca */ /* 0x000fe200000e0000 */
[----:B------:R-:W-:-:S04]  /*1410*/  IMAD R5, R137, R8, R4 ;  /* 0x0000000889057224 */ /* 0x000fc800078e0204 */
        /* <DEDUP_REMOVED lines=13> */
.L_x_6551:
[----:B------:R-:W-:-:S13]  /*14f0*/  ISETP.NE.AND P0, PT, R13, 0x1, PT ;  /* 0x000000010d00780c */ /* 0x000fda0003f05270 */
[----:B------:R-:W0:Y:S02]  /*1500*/  @P0 LDC.64 R4, c[0x0][0x9e8] ;  /* 0x00027a00ff040b82 */ /* 0x000e240000000a00 */
[----:B0-----:R-:W-:-:S05]  /*1510*/  @P0 IMAD.HI.U32 R4, R0, R4, RZ ;  /* 0x0000000400040227 */ /* 0x001fca00078e00ff */
[----:B------:R-:W-:-:S07]  /*1520*/  @P0 SHF.R.U32.HI R0, RZ, R5, R4 ;  /* 0x00000005ff000219 */ /* 0x000fce0000011604 */
.L_x_6552:
[----:B------:R-:W-:-:S05]  /*1530*/  IMAD R3, R0, R13, R13 ;  /* 0x0000000d00037224 */ /* 0x000fca00078e020d */
[----:B------:R-:W-:-:S07]  /*1540*/  VIMNMX R6, R6, R3, PT ;  /* 0x0000000306067248 */ /* 0x000fce0003fe0100 */
.L_x_6550:
[----:B------:R-:W0:Y:S01]  /*1550*/  @P1 LDC R3, c[0x0][0x44c] ;  /* 0x00011300ff031b82 */ /* 0x000e220000000800 */
[----:B------:R-:W-:Y:S01]  /*1560*/  IMAD.U32 R0, RZ, RZ, UR36 ;  /* 0x00000024ff007e24 */ /* 0x000fe2000f8e00ff */
[----:B------:R-:W-:Y:S01]  /*1570*/  ULDC UR4, c[0x0][0x9dc] ;  /* 0x0002770000047ab9 */ /* 0x000fe20000000800 */
[----:B------:R-:W-:Y:S02]  /*1580*/  VIADD R7, R6, 0xdf ;  /* 0x000000df06077836 */ /* 0x000fe40000000000 */
[CC--:B------:R-:W-:Y:S02]  /*1590*/  IMAD R5, R137.reuse, R8.reuse, 0xdf ;  /* 0x000000df89057424 */ /* 0x0c0fe400078e0208 */
[----:B------:R-:W-:Y:S01]  /*15a0*/  IMAD.MOV.U32 R6, RZ, RZ, RZ ;  /* 0x000000ffff067224 */ /* 0x000fe200078e00ff */
[----:B------:R-:W1:Y:S01]  /*15b0*/  @P1 LDC R4, c[0x0][0x450] ;  /* 0x00011400ff041b82 */ /* 0x000e620000000800 */
[----:B------:R-:W-:Y:S02]  /*15c0*/  IMAD R137, R137, R8, -R11 ;  /* 0x0000000889897224 */ /* 0x000fe400078e0a0b */
[----:B------:R-:W-:-:S04]  /*15d0*/  IMAD.HI R6, R7, -0x6db6db6d, R6 ;  /* 0x9249249307067827 */ /* 0x000fc800078e0206 */
[----:B0-----:R-:W-:-:S05]  /*15e0*/  @P1 IMAD.HI.U32 R3, R3, UR36, RZ ;  /* 0x0000002403031c27 */ /* 0x001fca000f8e00ff */
[----:B-1----:R-:W-:Y:S01]  /*15f0*/  @P1 SHF.R.U32.HI R0, RZ, R4, R3 ;  /* 0x00000004ff001219 */ /* 0x002fe20000011603 */
[----:B------:R-:W-:-:S04]  /*1600*/  IMAD.MOV.U32 R4, RZ, RZ, RZ ;  /* 0x000000ffff047224 */ /* 0x000fc800078e00ff */
[----:B------:R-:W-:Y:S01]  /*1610*/  IMAD.HI R4, R5, -0x6db6db6d, R4 ;  /* 0x9249249305047827 */ /* 0x000fe200078e0204 */
[----:B------:R-:W-:-:S03]  /*1620*/  SHF.R.U32.HI R5, RZ, 0x1f, R6 ;  /* 0x0000001fff057819 */ /* 0x000fc60000011606 */
[----:B------:R-:W-:Y:S01]  /*1630*/  IMAD.IADD R0, R137, 0x1, R0 ;  /* 0x0000000189007824 */ /* 0x000fe200078e0200 */
[----:B------:R-:W-:Y:S02]  /*1640*/  SHF.R.U32.HI R3, RZ, 0x1f, R4 ;  /* 0x0000001fff037819 */ /* 0x000fe40000011604 */
[----:B------:R-:W-:Y:S01]  /*1650*/  LEA.HI.SX32 R136, R6, R5, 0x19 ;  /* 0x0000000506887211 */ /* 0x000fe200078fcaff */
        /* <DEDUP_REMOVED lines=14> */
.L_x_6554:
[----:B------:R-:W-:-:S13]  /*1740*/  ISETP.NE.AND P0, PT, R13, 0x1, PT ;  /* 0x000000010d00780c */ /* 0x000fda0003f05270 */
[----:B------:R-:W0:Y:S02]  /*1750*/  @P0 LDC.64 R4, c[0x0][0x9e8] ;  /* 0x00027a00ff040b82 */ /* 0x000e240000000a00 */
[----:B0-----:R-:W-:-:S05]  /*1760*/  @P0 IMAD.HI.U32 R4, R0, R4, RZ ;  /* 0x0000000400040227 */ /* 0x001fca00078e00ff */
[----:B------:R-:W-:-:S07]  /*1770*/  @P0 SHF.R.U32.HI R0, RZ, R5, R4 ;  /* 0x00000005ff000219 */ /* 0x000fce0000011604 */
.L_x_6555:
[----:B------:R-:W-:-:S05]  /*1780*/  IMAD R0, R0, R13, RZ ;  /* 0x0000000d00007224 */ /* 0x000fca00078e02ff */
[----:B------:R-:W-:-:S13]  /*1790*/  R2UR UR4, R0 ;  /* 0x00000000000472ca */ /* 0x000fda00000e0000 */
[----:B------:R-:W-:-:S04]  /*17a0*/  UISETP.LT.AND UP0, UPT, UR5, UR4, UPT ;  /* 0x000000040500728c */ /* 0x000fc8000bf01270 */
[----:B------:R-:W-:-:S12]  /*17b0*/  USEL UR5, UR5, UR4, !UP0 ;  /* 0x0000000405057287 */ /* 0x000fd8000c000000 */
.L_x_6553:
[----:B------:R-:W-:Y:S01]  /*17c0*/  UMOV UR4, URZ ;  /* 0x0000003f00047c82 */ /* 0x000fe20008000000 */
[----:B------:R-:W-:Y:S01]  /*17d0*/  PLOP3.LUT P0, PT, PT, PT, PT, 0x80, 0x0 ;  /* 0x000000000000781c */ /* 0x000fe20003f0f070 */
[----:B------:R-:W-:Y:S01]  /*17e0*/  UIMAD.WIDE UR4, UR5, -0x6db6db6d, UR4 ;  /* 0x92492493050478a5 */ /* 0x000fe2000f8e0204 */
[----:B------:R-:W-:Y:S02]  /*17f0*/  CS2R R6, SRZ ;  /* 0x0000000000067805 */ /* 0x000fe4000001ff00 */
[----:B------:R-:W-:Y:S02]  /*1800*/  CS2R R86, SRZ ;  /* 0x0000000000567805 */ /* 0x000fe4000001ff00 */
[----:B------:R-:W-:Y:S01]  /*1810*/  CS2R R14, SRZ ;  /* 0x00000000000e7805 */ /* 0x000fe2000001ff00 */
[----:B------:R-:W-:Y:S01]  /*1820*/  USHF.R.U32.HI UR4, URZ, 0x1f, UR5 ;  /* 0x0000001f3f047899 */ /* 0x000fe20008011605 */
[----:B------:R-:W-:Y:S02]  /*1830*/  CS2R R84, SRZ ;  /* 0x0000000000547805 */ /* 0x000fe4000001ff00 */
[----:B------:R-:W-:-:S02]  /*1840*/  CS2R R20, SRZ ;  /* 0x0000000000147805 */ /* 0x000fc4000001ff00 */
[----:B------:R-:W-:Y:S01]  /*1850*/  CS2R R78, SRZ ;  /* 0x00000000004e7805 */ /* 0x000fe2000001ff00 */
[----:B------:R-:W-:Y:S01]  /*1860*/  ULEA.HI.SX32 UR4, UR5, UR4, 0x19 ;  /* 0x0000000405047291 */ /* 0x000fe2000f8fca3f */
[----:B------:R-:W-:Y:S02]  /*1870*/  CS2R R24, SRZ ;  /* 0x0000000000187805 */ /* 0x000fe4000001ff00 */
[----:B------:R-:W-:Y:S02]  /*1880*/  CS2R R76, SRZ ;  /* 0x00000000004c7805 */ /* 0x000fe4000001ff00 */
[----:B------:R-:W-:Y:S01]  /*1890*/  CS2R R28, SRZ ;  /* 0x00000000001c7805 */ /* 0x000fe2000001ff00 */
[----:B------:R-:W-:Y:S01]  /*18a0*/  UISETP.LT.AND UP0, UPT, URZ, UR4, UPT ;  /* 0x000000043f00728c */ /* 0x000fe2000bf01270 */
[----:B------:R-:W-:Y:S02]  /*18b0*/  CS2R R70, SRZ ;  /* 0x0000000000467805 */ /* 0x000fe4000001ff00 */
[----:B------:R-:W-:-:S02]  /*18c0*/  CS2R R26, SRZ ;  /* 0x00000000001a7805 */ /* 0x000fc4000001ff00 */
[----:B------:R-:W-:Y:S01]  /*18d0*/  CS2R R68, SRZ ;  /* 0x0000000000447805 */ /* 0x000fe2000001ff00 */
[----:B------:R-:W-:Y:S01]  /*18e0*/  USEL UR39, URZ, UR4, !UP0 ;  /* 0x000000043f277287 */ /* 0x000fe2000c000000 */
[----:B------:R-:W-:Y:S02]  /*18f0*/  CS2R R32, SRZ ;  /* 0x0000000000207805 */ /* 0x000fe4000001ff00 */
[----:B------:R-:W-:Y:S02]  /*1900*/  CS2R R62, SRZ ;  /* 0x00000000003e7805 */ /* 0x000fe4000001ff00 */
[----:B------:R-:W-:Y:S02]  /*1910*/  CS2R R30, SRZ ;  /* 0x00000000001e7805 */ /* 0x000fe4000001ff00 */
[----:B------:R-:W-:Y:S02]  /*1920*/  CS2R R60, SRZ ;  /* 0x00000000003c7805 */ /* 0x000fe4000001ff00 */
[----:B------:R-:W-:-:S02]  /*1930*/  CS2R R36, SRZ ;  /* 0x0000000000247805 */ /* 0x000fc4000001ff00 */
[----:B------:R-:W-:Y:S02]  /*1940*/  ISETP.GT.AND P1, PT, R136, UR39, PT ;  /* 0x0000002788007c0c */ /* 0x000fe4000bf24270 */
        /* <DEDUP_REMOVED lines=17> */
[----:B------:R-:W0:Y:S01]  /*1a60*/  S2R R0, SR_TID.X ;  /* 0x0000000000007919 */ /* 0x000e220000002100 */
[----:B------:R-:W1:Y:S01]  /*1a70*/  S2UR UR40, SR_CgaCtaId ;  /* 0x00000000002879c3 */ /* 0x000e620000008800 */
[----:B------:R-:W-:Y:S02]  /*1a80*/  UMOV UR41, 0x400 ;  /* 0x0000040000297882 */ /* 0x000fe40000000000 */
[----:B-1----:R-:W-:-:S04]  /*1a90*/  ULEA UR41, UR40, UR41, 0x18 ;  /* 0x0000002928297291 */ /* 0x002fc8000f8ec03f */
[----:B------:R-:W-:Y:S01]  /*1aa0*/  UIADD3 UR5, UR41, 0x1c400, URZ ;  /* 0x0001c40029057890 */ /* 0x000fe2000fffe03f */
[----:B0-----:R-:W-:-:S03]  /*1ab0*/  VIADD R0, R0, 0xffffff80 ;  /* 0xffffff8000007836 */ /* 0x001fc60000000000 */
[----:B------:R-:W-:Y:S02]  /*1ac0*/  ULOP3.LUT UP0, URZ, UR5, 0x9f, URZ, 0xc0, !UPT ;  /* 0x0000009f053f7892 */ /* 0x000fe4000f80c03f */
[----:B------:R-:W-:-:S04]  /*1ad0*/  SHF.R.S32.HI R3, RZ, 0x1f, R0 ;  /* 0x0000001fff037819 */ /* 0x000fc80000011400 */
[----:B------:R-:W-:Y:S02]  /*1ae0*/  PLOP3.LUT P0, PT, PT, PT, UP0, 0x80, 0x0 ;  /* 0x000000000000781c */ /* 0x000fe40003f0f008 */
[----:B------:R-:W-:-:S04]  /*1af0*/  LEA.HI R3, R3, R0, RZ, 0x7 ;  /* 0x0000000003037211 */ /* 0x000fc800078f38ff */
[----:B------:R-:W-:-:S06]  /*1b00*/  SHF.R.S32.HI R3, RZ, 0x7, R3 ;  /* 0x00000007ff037819 */ /* 0x000fcc0000011403 */
[----:B------:R-:W0:Y:S02]  /*1b10*/  SHFL.IDX PT, R3, R3, RZ, 0x1f ;  /* 0x00001fff03037589 */ /* 0x000e2400000e0000 */
        /* <DEDUP_REMOVED lines=24> */
.L_x_6557:
        /* <DEDUP_REMOVED lines=9> */
.L_x_6731:
[----:B------:R-:W-:Y:S05]  /*1d30*/  @!P0 BRA `(.L_x_6559) ;  /* 0x0000000000048947 */ /* 0x000fea0003800000 */
[----:B------:R-:W-:Y:S01]  /*1d40*/  BPT.TRAP 0x1 ;  /* 0x000000040000795c */ /* 0x000fe20000300000 */
.L_x_6559:
[----:B------:R-:W-:Y:S02]  /*1d50*/  IMAD.U32 R5, RZ, RZ, UR48 ;  /* 0x00000030ff057e24 */ /* 0x000fe4000f8e00ff */
[----:B0-----:R-:W-:-:S03]  /*1d60*/  IMAD.U32 R0, RZ, RZ, UR45 ;  /* 0x0000002dff007e24 */ /* 0x001fc6000f8e00ff */
[----:B------:R-:W-:Y:S02]  /*1d70*/  LEA R5, R5, UR41, 0x3 ;  /* 0x0000002905057c11 */ /* 0x000fe4000f8e18ff */
[----:B------:R-:W-:-:S04]  /*1d80*/  SHF.L.U32 R0, R0, 0x1f, RZ ;  /* 0x0000001f00007819 */ /* 0x000fc800000006ff */
[----:B------:R0:W1:Y:S01]  /*1d90*/  SYNCS.PHASECHK.TRANS64.TRYWAIT P1, [R5+URZ+0x2e830], R0 ;  /* 0x02e83000050075a7 */ /* 0x000062000802017f */
[----:B------:R-:W-:Y:S05]  /*1da0*/  @!P0 BRA `(.L_x_6560) ;  /* 0x0000000000048947 */ /* 0x000fea0003800000 */
[----:B------:R-:W-:Y:S01]  /*1db0*/  BPT.TRAP 0x1 ;  /* 0x000000040000795c */ /* 0x000fe20000300000 */
.L_x_6560:
[----:B-1----:R-:W-:Y:S05]  /*1dc0*/  @P1 BRA `(.L_x_6561) ;  /* 0x0000000000081947 */ /* 0x002fea0003800000 */
[----:B------:R-:W1:Y:S02]  /*1dd0*/  SYNCS.PHASECHK.TRANS64.TRYWAIT P1, [R5+URZ+0x2e830], R0 ;  /* 0x02e83000050075a7 */ /* 0x000e64000802017f */
[----:B-1----:R-:W-:Y:S05]  /*1de0*/  @!P1 BRA `(.L_x_6562) ;  /* 0x000001bc00049947 */ /* 0x002fea0003800000 */
.L_x_6561:
[----:B------:R-:W2:Y:S01]  /*1df0*/  S2R R3, SR_TID.X ;  /* 0x0000000000037919 */ /* 0x000ea20000002100 */
[----:B------:R-:W-:Y:S01]  /*1e00*/  UIADD3 UR4, UR41, 0x20400, URZ ;  /* 0x0002040029047890 */ /* 0x000fe2000fffe03f */
[----:B------:R-:W-:-:S03]  /*1e10*/  LOP3.LUT R2, R2, 0xfff7ffff, RZ, 0xc0, !PT ;  /* 0xfff7ffff02027812 */ /* 0x000fc600078ec0ff */
[----:B------:R-:W-:-:S04]  /*1e20*/  USHF.R.U32.HI UR4, URZ, 0x4, UR4 ;  /* 0x000000043f047899 */ /* 0x000fc80008011604 */
[----:B------:R-:W-:-:S06]  /*1e30*/  ULOP3.LUT UR4, UR4, 0x3fff, URZ, 0xc0, !UPT ;  /* 0x00003fff04047892 */ /* 0x000fcc000f8ec03f */
[----:B------:R-:W-:Y:S01]  /*1e40*/  IMAD.U32 R7, RZ, RZ, UR4 ;  /* 0x00000004ff077e24 */ /* 0x000fe2000f8e00ff */
[----:B------:R-:W-:Y:S05]  /*1e50*/  WARPSYNC.ALL ;  /* 0x0000000000007948 */ /* 0x000fea0003800000 */
[----:B------:R-:W-:Y:S02]  /*1e60*/  LOP3.LUT R7, R7, 0x10000, RZ, 0xfc, !PT ;  /* 0x0001000007077812 */ /* 0x000fe400078efcff */
[----:B--2---:R-:W-:-:S13]  /*1e70*/  LOP3.LUT P3, RZ, R3, 0x7f, RZ, 0xc0, !PT ;  /* 0x0000007f03ff7812 */ /* 0x004fda000786c0ff */
[----:B------:R-:W-:Y:S02]  /*1e80*/  @P3 LOP3.LUT R2, R2, 0x80000, RZ, 0xfc, !PT ;  /* 0x0008000002023812 */ /* 0x000fe400078efcff */
[----:B------:R-:W-:Y:S01]  /*1e90*/  R2UR UR20, R7 ;  /* 0x00000000071472ca */ /* 0x000fe200000e0000 */
[----:B------:R-:W-:Y:S01]  /*1ea0*/  ULOP3.LUT UR12, UR49, 0x10000, URZ, 0xfc, !UPT ;  /* 0x00010000310c7892 */ /* 0x000fe2000f8efc3f */
[----:B------:R-:W-:Y:S01]  /*1eb0*/  WARPGROUP.ARRIVE ;  /* 0x00000000000079c5 */ /* 0x000fe20000000000 */
[----:B------:R-:W-:Y:S01]  /*1ec0*/  UMOV UR17, 0x40000040 ;  /* 0x4000004000117882 */ /* 0x000fe20000000000 */
[----:B------:R-:W-:Y:S01]  /*1ed0*/  UMOV UR19, 0x40000040 ;  /* 0x4000004000137882 */ /* 0x000fe20000000000 */
[----:B------:R-:W-:Y:S01]  /*1ee0*/  UMOV UR7, 0x40000040 ;  /* 0x4000004000077882 */ /* 0x000fe20000000000 */
[----:B------:R-:W-:Y:S01]  /*1ef0*/  UMOV UR11, 0x40000040 ;  /* 0x40000040000b7882 */ /* 0x000fe20000000000 */
[----:B------:R-:W-:Y:S01]  /*1f00*/  UMOV UR13, 0x40000040 ;  /* 0x40000040000d7882 */ /* 0x000fe20000000000 */
[----:B------:R-:W-:Y:S01]  /*1f10*/  UMOV UR16, UR12 ;  /* 0x0000000c00107c82 */ /* 0x000fe20008000000 */
[----:B------:R-:W-:Y:S01]  /*1f20*/  UMOV UR15, 0x40000040 ;  /* 0x40000040000f7882 */ /* 0x000fe20000000000 */
[----:B------:R-:W-:Y:S01]  /*1f30*/  VIADD R3, R19, UR36 ;  /* 0x0000002413037c36 */ /* 0x000fe20008000000 */
[----:B------:R-:W2:Y:S01]  /*1f40*/  LDC R8, c[0x0][0x288] ;  /* 0x0000a200ff087b82 */ /* 0x000ea20000000800 */
[----:B------:R-:W-:Y:S01]  /*1f50*/  ULDC UR52, c[0x0][0x9dc] ;  /* 0x0002770000347ab9 */ /* 0x000fe20000000800 */
[----:B------:R-:W-:-:S04]  /*1f60*/  UIMAD UR20, UR48, 0x700, UR20 ;  /* 0x00000700301478a4 */ /* 0x000fc8000f8e0214 */
[----:B------:R-:W-:Y:S02]  /*1f70*/  UIADD3 UR4, UR20, 0x100, URZ ;  /* 0x0000010014047890 */ /* 0x000fe4000fffe03f */
        /* <DEDUP_REMOVED lines=8> */
[----:B------:R-:W-:Y:S02]  /*2000*/  UIADD3 UR9, UR20, 0x202, URZ ;  /* 0x0000020214097890 */ /* 0x000fe4000fffe03f */
[----:B------:R-:W-:Y:S02]  /*2010*/  UIADD3 UR10, UR20, 0x4, URZ ;  /* 0x00000004140a7890 */ /* 0x000fe4000fffe03f */
        /* <DEDUP_REMOVED lines=150> */
[----:B01----:R-:W-:Y:S01]  /*2980*/  @P1 IMAD.HI.U32 R0, R3, UR6, RZ ;  /* 0x0000000603001c27 */ /* 0x003fe2000f8e00ff */
[----:B------:R-:W-:-:S04]  /*2990*/  @UP0 ULDC UR6, c[0x0][0x450] ;  /* 0x0001140000060ab9 */ /* 0x000fc80000000800 */
[----:B------:R-:W-:Y:S01]  /*29a0*/  @P2 SHF.R.U32.HI R3, RZ, UR6, R0 ;  /* 0x00000006ff032c19 */ /* 0x000fe20008011600 */
[----:B------:R-:W-:Y:S01]  /*29b0*/  @!P3 VIADD R0, R5, 0x2e840 ;  /* 0x0002e8400500b836 */ /* 0x000fe20000000000 */
[----:B------:R-:W-:Y:S01]  /*29c0*/  ULDC.64 UR6, c[0x0][0x9e0] ;  /* 0x0002780000067ab9 */ /* 0x000fe20000000a00 */
[----:B------:R-:W-:Y:S01]  /*29d0*/  IMAD.MOV.U32 R5, RZ, RZ, -0xe0 ;  /* 0xffffff20ff057424 */ /* 0x000fe200078e00ff */
[----:B------:R-:W-:Y:S01]  /*29e0*/  UISETP.GE.AND UP1, UPT, UR7, 0x1, UPT ;  /* 0x000000010700788c */ /* 0x000fe2000bf26270 */
[----:B------:R-:W0:Y:S01]  /*29f0*/  SHFL.IDX PT, R11, R3, RZ, 0x1c1f ;  /* 0x001c1fff030b7589 */ /* 0x000e2200000e0000 */
[----:B------:R-:W-:Y:S01]  /*2a00*/  @!P3 PRMT R0, RZ, 0x654, R0 ;  /* 0x00000654ff00b816 */ /* 0x000fe20000000000 */
[----:B------:R-:W-:-:S03]  /*2a10*/  IMAD R5, R136, R5, 0xe1 ;  /* 0x000000e188057424 */ /* 0x000fc600078e0205 */
[----:B------:R-:W-:Y:S01]  /*2a20*/  PLOP3.LUT P1, PT, PT, PT, UP1, 0x40, 0x0 ;  /* 0x000000000000781c */ /* 0x000fe20003f2e818 */
[----:B------:R-:W-:Y:S02]  /*2a30*/  IMAD R6, R18, -0x2, R5 ;  /* 0xfffffffe12067824 */ /* 0x000fe400078e0205 */
[----:B------:R-:W-:Y:S02]  /*2a40*/  VIADD R138, R5, 0xffffffff ;  /* 0xffffffff058a7836 */ /* 0x000fe40000000000 */
[C---:B------:R-:W-:Y:S01]  /*2a50*/  VIADD R5, R6.reuse, 0xffffffff ;  /* 0xffffffff06057836 */ /* 0x040fe20000000000 */
[----:B--2---:R-:W-:Y:S01]  /*2a60*/  IADD3 R4, R6, -R8, R17 ;  /* 0x8000000806047210 */ /* 0x004fe20007ffe011 */
        /* <DEDUP_REMOVED lines=10> */
[----:B-1----:R-:W-:-:S04]  /*2b10*/  IMAD R0, R136, -0xe0, R17 ;  /* 0xffffff2088007824 */ /* 0x002fc800078e0211 */
[----:B------:R-:W-:Y:S02]  /*2b20*/  VIADD R9, R0, 0xe0 ;  /* 0x000000e000097836 */ /* 0x000fe40000000000 */
[----:B------:R-:W-:Y:S02]  /*2b30*/  VIADD R0, R4, UR6 ;  /* 0x0000000604007c36 */ /* 0x000fe40008000000 */
[----:B------:R-:W-:Y:S02]  /*2b40*/  IMAD R9, R18, -0x2, R9 ;  /* 0xfffffffe12097824 */ /* 0x000fe400078e0209 */
[----:B------:R-:W-:-:S03]  /*2b50*/  VIADD R4, R4, UR10 ;  /* 0x0000000a04047c36 */ /* 0x000fc60008000000 */
[----:B0-----:R-:W-:Y:S01]  /*2b60*/  VIADDMNMX R10, R11, R0, R9, PT ;  /* 0x000000000b0a7246 */ /* 0x001fe20003800109 */
        /* <DEDUP_REMOVED lines=14> */
.L_x_6565:
[----:B------:R-:W-:-:S06]  /*2c50*/  UISETP.NE.AND UP2, UPT, UR7, 0x1, UPT ;  /* 0x000000010700788c */ /* 0x000fcc000bf45270 */
[----:B------:R-:W-:-:S05]  /*2c60*/  PLOP3.LUT P1, PT, PT, PT, UP2, 0x80, 0x0 ;  /* 0x000000000000781c */ /* 0x000fca0003f2f028 */
[----:B------:R-:W-:-:S08]  /*2c70*/  @UP2 ULDC.64 UR10, c[0x0][0x9e8] ;  /* 0x00027a00000a2ab9 */ /* 0x000fd00000000a00 */
[----:B------:R-:W-:-:S05]  /*2c80*/  @P1 IMAD.HI.U32 R11, R12, UR10, RZ ;  /* 0x0000000a0c0b1c27 */ /* 0x000fca000f8e00ff */
[----:B------:R-:W-:-:S07]  /*2c90*/  @P1 SHF.R.U32.HI R12, RZ, UR11, R11 ;  /* 0x0000000bff0c1c19 */ /* 0x000fce000801160b */
.L_x_6566:
[----:B------:R-:W-:Y:S05]  /*2ca0*/  BSYNC B0 ;  /* 0x0000000000007941 */ /* 0x000fea0003800000 */
.L_x_6564:
[----:B------:R-:W-:-:S05]  /*2cb0*/  IMAD R11, R12, UR7, R5 ;  /* 0x000000070c0b7c24 */ /* 0x000fca000f8e0205 */
[----:B------:R-:W-:Y:S02]  /*2cc0*/  VIMNMX R6, R6, R11, !PT ;  /* 0x0000000b06067248 */ /* 0x000fe40007fe0100 */
[----:B------:R-:W-:-:S07]  /*2cd0*/  VIADDMNMX R10, R11, UR7, R10, PT ;  /* 0x000000070b0a7c46 */ /* 0x000fce000b80010a */
.L_x_6563:
        /* <DEDUP_REMOVED lines=51> */
[----:B------:R-:W-:Y:S02]  /*3010*/  ISETP.LT.OR P2, PT, R10, 0x29, P2 ;  /* 0x000000290a00780c */ /* 0x000fe40001741670 */
[----:B------:R-:W-:Y:S02]  /*3020*/  VIADDMNMX R0, R3, R0, R9, PT ;  /* 0x0000000003007246 */ /* 0x000fe40003800109 */
        /* <DEDUP_REMOVED lines=223> */
[----:B------:R-:W-:-:S04]  /*3e20*/  ISETP.LT.OR P6, PT, R10, 0xda, P6 ;  /* 0x000000da0a00780c */ /* 0x000fc800037c1670 */
        /* <DEDUP_REMOVED lines=16> */
.L_x_6569:
[----:B------:R-:W-:-:S06]  /*3f30*/  UISETP.NE.AND UP2, UPT, UR7, 0x1, UPT ;  /* 0x000000010700788c */ /* 0x000fcc000bf45270 */
[----:B------:R-:W-:-:S05]  /*3f40*/  PLOP3.LUT P6, PT, PT, PT, UP2, 0x80, 0x0 ;  /* 0x000000000000781c */ /* 0x000fca0003fcf028 */
[----:B------:R-:W-:-:S08]  /*3f50*/  @UP2 ULDC.64 UR10, c[0x0][0x9e8] ;  /* 0x00027a00000a2ab9 */ /* 0x000fd00000000a00 */
[----:B------:R-:W-:Y:S01]  /*3f60*/  @P6 IMAD.HI.U32 R3, R6, UR10, RZ ;  /* 0x0000000a06036c27 */ /* 0x000fe2000f8e00ff */
[----:B------:R-:W-:-:S13]  /*3f70*/  PLOP3.LUT P6, PT, PT, PT, UP2, 0x80, 0x0 ;  /* 0x000000000000781c */ /* 0x000fda0003fcf028 */
[----:B------:R-:W-:-:S07]  /*3f80*/  @P6 SHF.R.U32.HI R6, RZ, UR11, R3 ;  /* 0x0000000bff066c19 */ /* 0x000fce0008011603 */
.L_x_6570:
[----:B------:R-:W-:Y:S05]  /*3f90*/  BSYNC B0 ;  /* 0x0000000000007941 */ /* 0x000fea0003800000 */
.L_x_6568:
[----:B------:R-:W-:-:S05]  /*3fa0*/  IMAD R5, R6, UR7, R5 ;  /* 0x0000000706057c24 */ /* 0x000fca000f8e0205 */
[----:B------:R-:W-:Y:S02]  /*3fb0*/  VIMNMX R4, R4, R5, !PT ;  /* 0x0000000504047248 */ /* 0x000fe40007fe0100 */
[----:B------:R-:W-:-:S07]  /*3fc0*/  VIADDMNMX R0, R5, UR7, R0, PT ;  /* 0x0000000705007c46 */ /* 0x000fce000b800100 */
.L_x_6567:
[----:B------:R-:W-:Y:S01]  /*3fd0*/  ISETP.GT.AND P1, PT, R4, 0x20, !P1 ;  /* 0x000000200400780c */ /* 0x000fe20004f24270 */
[----:B------:R-:W-:Y:S01]  /*3fe0*/  IMAD.U32 R138, RZ, RZ, UR37 ;  /* 0x00000025ff8a7e24 */ /* 0x000fe2000f8e00ff */
[----:B------:R-:W-:Y:S01]  /*3ff0*/  ISETP.NE.AND P6, PT, R176, RZ, PT ;  /* 0x000000ffb000720c */ /* 0x000fe20003fc5270 */
[----:B------:R-:W-:Y:S01]  /*4000*/  @UP0 ULDC UR10, c[0x0][0x44c] ;  /* 0x00011300000a0ab9 */ /* 0x000fe20000000800 */
[----:B------:R-:W-:Y:S01]  /*4010*/  ISETP.LT.OR P1, PT, R0, 0x21, P1 ;  /* 0x000000210000780c */ /* 0x000fe20000f21670 */
[----:B------:R-:W-:Y:S01]  /*4020*/  UIMAD.WIDE.U32 UR10, UR36, UR10, URZ ;  /* 0x0000000a240a72a5 */ /* 0x000fe2000f8e003f */
[----:B------:R-:W-:Y:S01]  /*4030*/  ISETP.GT.AND P2, PT, R4, 0x29, !P2 ;  /* 0x000000290400780c */ /* 0x000fe20005744270 */
[----:B------:R-:W-:Y:S01]  /*4040*/  @UP0 ULDC UR18, c[0x0][0x450] ;  /* 0x0001140000120ab9 */ /* 0x000fe20000000800 */
[----:B------:R-:W-:Y:S01]  /*4050*/  FSEL R106, R106, -INF , !P1 ;  /* 0xff8000006a6a7808 */ /* 0x000fe20004800000 */
[----:B------:R-:W-:Y:S01]  /*4060*/  UMOV UR14, UR36 ;  /* 0x00000024000e7c82 */ /* 0x000fe20008000000 */
[----:B------:R-:W-:Y:S01]  /*4070*/  ISETP.NE.AND P1, PT, R161, RZ, PT ;  /* 0x000000ffa100720c */ /* 0x000fe20003f25270 */
[----:B------:R-:W-:Y:S01]  /*4080*/  @UP0 USHF.R.U32.HI UR14, URZ, UR18, UR11 ;  /* 0x000000123f0e0299 */ /* 0x000fe2000801160b */
[----:B------:R-:W-:-:S02]  /*4090*/  ISETP.LT.OR P2, PT, R0, 0x2a, P2 ;  /* 0x0000002a0000780c */ /* 0x000fc40001741670 */
[----:B------:R-:W-:Y:S02]  /*40a0*/  ISETP.GT.AND P1, PT, R4, 0x21, !P1 ;  /* 0x000000210400780c */ /* 0x000fe40004f24270 */
[----:B------:R-:W-:Y:S02]  /*40b0*/  FSEL R111, R111, -INF , !P2 ;  /* 0xff8000006f6f7808 */ /* 0x000fe40005000000 */
        /* <DEDUP_REMOVED lines=86> */
[----:B------:R-:W-:Y:S02]  /*4620*/  ISETP.NE.AND P2, PT, R179, RZ, PT ;  /* 0x000000ffb300720c */ /* 0x000fe40003f45270 */
[----:B------:R-:W-:-:S02]  /*4630*/  ISETP.LT.OR P1, PT, R0, 0x5a, P1 ;  /* 0x0000005a0000780c */ /* 0x000fc40000f21670 */
[----:B------:R-:W-:Y:S02]  /*4640*/  FMNMX.FTZ R3, R61, R6, !PT ;  /* 0x000000063d037209 */ /* 0x000fe40007810000 */
[----:B------:R-:W-:Y:S02]  /*4650*/  FSEL R103, R103, -INF , !P1 ;  /* 0xff80000067677808 */ /* 0x000fe40004800000 */
[----:B------:R-:W-:Y:S02]  /*4660*/  ISETP.GT.AND P1, PT, R4, 0x60, !P6 ;  /* 0x000000600400780c */ /* 0x000fe40007724270 */
[----:B------:R-:W-:Y:S02]  /*4670*/  ISETP.NE.AND P6, PT, R180, RZ, PT ;  /* 0x000000ffb400720c */ /* 0x000fe40003fc5270 */
        /* <DEDUP_REMOVED lines=47> */
[C---:B------:R-:W-:Y:S02]  /*4970*/  ISETP.GT.AND P1, PT, R4.reuse, 0x79, !P1 ;  /* 0x000000790400780c */ /* 0x040fe40004f24270 */
[----:B------:R-:W-:Y:S01]  /*4980*/  ISETP.GT.AND P3, PT, R4, 0xd0, !P3 ;  /* 0x000000d00400780c */ /* 0x000fe20005f64270 */
[----:B------:R-:W0:Y:S01]  /*4990*/  SHFL.BFLY PT, R3, R6, 0x2, 0x1f ;  /* 0x0c401f0006037f89 */ /* 0x000e2200000e0000 */
[----:B------:R-:W-:-:S02]  /*49a0*/  ISETP.LT.OR P1, PT, R0, 0x7a, P1 ;  /* 0x0000007a0000780c */ /* 0x000fc40000f21670 */
[C---:B------:R-:W-:Y:S02]  /*49b0*/  ISETP.GT.AND P4, PT, R4.reuse, 0xd1, !P4 ;  /* 0x000000d10400780c */ /* 0x040fe40006784270 */
[----:B------:R-:W-:Y:S02]  /*49c0*/  FSEL R87, R87, -INF , !P1 ;  /* 0xff80000057577808 */ /* 0x000fe40004800000 */
[----:B------:R-:W-:Y:S02]  /*49d0*/  ISETP.NE.AND P1, PT, R143, RZ, PT ;  /* 0x000000ff8f00720c */ /* 0x000fe40003f25270 */
[C---:B------:R-:W-:Y:S02]  /*49e0*/  ISETP.GT.AND P5, PT, R4.reuse, 0xd8, !P5 ;  /* 0x000000d80400780c */ /* 0x040fe40006fa4270 */
[----:B------:R-:W-:Y:S02]  /*49f0*/  ISETP.GT.AND P1, PT, R4, 0x80, !P1 ;  /* 0x000000800400780c */ /* 0x000fe40004f24270 */
[----:B------:R-:W-:-:S02]  /*4a00*/  ISETP.LT.OR P3, PT, R0, 0xd1, P3 ;  /* 0x000000d10000780c */ /* 0x000fc40001f61670 */
[C---:B------:R-:W-:Y:S02]  /*4a10*/  ISETP.LT.OR P1, PT, R0.reuse, 0x81, P1 ;  /* 0x000000810000780c */ /* 0x040fe40000f21670 */
[----:B------:R-:W-:Y:S02]  /*4a20*/  ISETP.LT.OR P4, PT, R0, 0xd2, P4 ;  /* 0x000000d20000780c */ /* 0x000fe40002781670 */
[----:B------:R-:W-:Y:S02]  /*4a30*/  FSEL R58, R58, -INF , !P1 ;  /* 0xff8000003a3a7808 */ /* 0x000fe40004800000 */
[----:B------:R-:W-:Y:S02]  /*4a40*/  ISETP.NE.AND P1, PT, R142, RZ, PT ;  /* 0x000000ff8e00720c */ /* 0x000fe40003f25270 */
[----:B------:R-:W-:Y:S02]  /*4a50*/  FSEL R34, R34, -INF , !P3 ;  /* 0xff80000022227808 */ /* 0x000fe40005800000 */
[----:B------:R-:W-:-:S02]  /*4a60*/  ISETP.GT.AND P1, PT, R4, 0x81, !P1 ;  /* 0x000000810400780c */ /* 0x000fc40004f24270 */
[----:B0-----:R-:W-:Y:S02]  /*4a70*/  FMNMX.FTZ R9, R6, R3, !PT ;  /* 0x0000000306097209 */ /* 0x001fe40007810000 */
[C---:B------:R-:W-:Y:S02]  /*4a80*/  ISETP.LT.OR P1, PT, R0.reuse, 0x82, P1 ;  /* 0x000000820000780c */ /* 0x040fe40000f21670 */
[----:B------:R-:W-:Y:S01]  /*4a90*/  ISETP.LT.OR P5, PT, R0, 0xd9, P5 ;  /* 0x000000d90000780c */ /* 0x000fe20002fa1670 */
[----:B------:R-:W0:Y:S01]  /*4aa0*/  SHFL.BFLY PT, R10, R9, 0x1, 0x1f ;  /* 0x0c201f00090a7f89 */ /* 0x000e2200000e0000 */
[----:B------:R-:W-:Y:S02]  /*4ab0*/  FSEL R59, R59, -INF , !P1 ;  /* 0xff8000003b3b7808 */ /* 0x000fe40004800000 */
[----:B------:R-:W-:Y:S02]  /*4ac0*/  ISETP.GT.AND P1, PT, R4, 0x88, !P2 ;  /* 0x000000880400780c */ /* 0x000fe40005724270 */
[----:B------:R-:W-:-:S02]  /*4ad0*/  ISETP.NE.AND P2, PT, R181, RZ, PT ;  /* 0x000000ffb500720c */ /* 0x000fc40003f45270 */
[----:B------:R-:W-:Y:S02]  /*4ae0*/  ISETP.LT.OR P1, PT, R0, 0x89, P1 ;  /* 0x000000890000780c */ /* 0x000fe40000f21670 */
[----:B------:R-:W-:Y:S02]  /*4af0*/  FSEL R35, R35, -INF , !P4 ;  /* 0xff80000023237808 */ /* 0x000fe40006000000 */
[----:B------:R-:W-:Y:S02]  /*4b00*/  FSEL R62, R62, -INF , !P1 ;  /* 0xff8000003e3e7808 */ /* 0x000fe40004800000 */
[----:B------:R-:W-:Y:S02]  /*4b10*/  ISETP.GT.AND P1, PT, R4, 0x89, !P6 ;  /* 0x000000890400780c */ /* 0x000fe40007724270 */
[----:B------:R-:W-:Y:S02]  /*4b20*/  ISETP.NE.AND P6, PT, R182, RZ, PT ;  /* 0x000000ffb600720c */ /* 0x000fe40003fc5270 */
[----:B------:R-:W-:-:S02]  /*4b30*/  ISETP.LT.OR P1, PT, R0, 0x8a, P1 ;  /* 0x0000008a0000780c */ /* 0x000fc40000f21670 */
[----:B------:R-:W-:Y:S02]  /*4b40*/  FSEL R38, R38, -INF , !P5 ;  /* 0xff80000026267808 */ /* 0x000fe40006800000 */
[----:B------:R-:W-:Y:S02]  /*4b50*/  FSEL R63, R63, -INF , !P1 ;  /* 0xff8000003f3f7808 */ /* 0x000fe40004800000 */
[----:B------:R-:W-:Y:S02]  /*4b60*/  ISETP.NE.AND P1, PT, R162, RZ, PT ;  /* 0x000000ffa200720c */ /* 0x000fe40003f25270 */
[----:B0-----:R-:W-:Y:S02]  /*4b70*/  FMNMX.FTZ R3, R9, R10, !PT ;  /* 0x0000000a09037209 */ /* 0x001fe40007810000 */
[----:B------:R-:W-:Y:S02]  /*4b80*/  ISETP.GT.AND P1, PT, R4, 0x90, !P1 ;  /* 0x000000900400780c */ /* 0x000fe40004f24270 */
[----:B------:R-:W-:Y:S01]  /*4b90*/  R2UR UR15, R137 ;  /* 0x00000000890f72ca */ /* 0x000fe200000e0000 */
[----:B------:R-:W-:-:S01]  /*4ba0*/  FFMA.FTZ R138, R3, R138, -8 ;  /* 0xc1000000038a7423 */ /* 0x000fc2000001008a */
[----:B------:R-:W-:-:S04]  /*4bb0*/  ISETP.LT.OR P1, PT, R0, 0x91, P1 ;  /* 0x000000910000780c */ /* 0x000fc80000f21670 */
[----:B------:R-:W-:Y:S02]  /*4bc0*/  FSEL R66, R66, -INF , !P1 ;  /* 0xff80000042427808 */ /* 0x000fe40004800000 */
[----:B------:R-:W-:-:S04]  /*4bd0*/  ISETP.NE.AND P1, PT, R163, RZ, PT ;  /* 0x000000ffa300720c */ /* 0x000fc80003f25270 */
[----:B------:R-:W-:Y:S01]  /*4be0*/  ISETP.GT.AND P1, PT, R4, 0x91, !P1 ;  /* 0x000000910400780c */ /* 0x000fe20004f24270 */
[----:B------:R-:W-:-:S03]  /*4bf0*/  UIADD3 UR10, UR15, UR14, URZ ;  /* 0x0000000e0f0a7290 */ /* 0x000fc6000fffe03f */
        /* <DEDUP_REMOVED lines=83> */
[----:B------:R-:W-:-:S04]  /*5130*/  FSETP.NEU.FTZ.AND P1, PT, R3, -INF , PT ;  /* 0xff8000000300780b */ /* 0x000fc80003f3d000 */
[----:B------:R-:W-:Y:S02]  /*5140*/  FSEL R138, R138, RZ, P1 ;  /* 0x000000ff8a8a7208 */ /* 0x000fe40000800000 */
[----:B------:R-:W-:Y:S02]  /*5150*/  ISETP.GT.AND P1, PT, R4, 0xc8, !P6 ;  /* 0x000000c80400780c */ /* 0x000fe40007724270 */
[----:B------:R-:W-:Y:S01]  /*5160*/  ISETP.NE.AND P6, PT, R140, RZ, PT ;  /* 0x000000ff8c00720c */ /* 0x000fe20003fc5270 */
        /* <DEDUP_REMOVED lines=19> */
[----:B------:R-:W-:Y:S01]  /*52a0*/  ISETP.LT.OR P1, PT, R0, 0xc9, P1 ;  /* 0x000000c90000780c */ /* 0x000fe20000f21670 */
[----:B------:R-:W-:Y:S01]  /*52b0*/  MUFU.EX2 R6, R6 ;  /* 0x0000000600067308 */ /* 0x000fe20000000800 */
[----:B------:R-:W-:Y:S01]  /*52c0*/  FMNMX.FTZ R112, R134, R113, !PT ;  /* 0x0000007186707209 */ /* 0x000fe20007810000 */
        /* <DEDUP_REMOVED lines=13> */
[----:B------:R-:W-:Y:S01]  /*53a0*/  ISETP.GT.AND P2, PT, R4, 0xd9, !P6 ;  /* 0x000000d90400780c */ /* 0x000fe20007744270 */
[--C-:B------:R-:W-:Y:S01]  /*53b0*/  FFMA.FTZ R4, R40, UR37, -R138.reuse ;  /* 0x0000002528047c23 */ /* 0x100fe2000801088a */
[----:B------:R-:W-:Y:S01]  /*53c0*/  FMNMX.FTZ R96, R110, R93, !PT ;  /* 0x0000005d6e607209 */ /* 0x000fe20007810000 */
[----:B------:R-:W-:Y:S01]  /*53d0*/  MUFU.EX2 R10, R10 ;  /* 0x0000000a000a7308 */ /* 0x000fe20000000800 */
[----:B------:R-:W-:Y:S01]  /*53e0*/  FSEL R31, R31, -INF , !P1 ;  /* 0xff8000001f1f7808 */ /* 0x000fe20004800000 */
[--C-:B------:R-:W-:Y:S01]  /*53f0*/  FFMA.FTZ R89, R89, UR37, -R138.reuse ;  /* 0x0000002559597c23 */ /* 0x100fe2000801088a */
[----:B------:R-:W-:Y:S01]  /*5400*/  FMNMX.FTZ R117, R111, R96, !PT ;  /* 0x000000606f757209 */ /* 0x000fe20007810000 */
[--C-:B------:R-:W-:Y:S01]  /*5410*/  FFMA.FTZ R96, R97, UR37, -R138.reuse ;  /* 0x0000002561607c23 */ /* 0x100fe2000801088a */
[----:B------:R-:W-:Y:S01]  /*5420*/  ISETP.LT.OR P2, PT, R0, 0xda, P2 ;  /* 0x000000da0000780c */ /* 0x000fe20001741670 */
[--C-:B------:R-:W-:Y:S01]  /*5430*/  FFMA.FTZ R92, R92, UR37, -R138.reuse ;  /* 0x000000255c5c7c23 */ /* 0x100fe2000801088a */
[----:B------:R-:W-:Y:S01]  /*5440*/  FMNMX.FTZ R112, R114, R117, !PT ;  /* 0x0000007572707209 */ /* 0x000fe20007810000 */
[----:B------:R-:W0:Y:S01]  /*5450*/  MUFU.EX2 R11, R11 ;  /* 0x0000000b000b7308 */ /* 0x000e220000000800 */
[----:B------:R-:W-:Y:S01]  /*5460*/  FSEL R39, R39, -INF , !P2 ;  /* 0xff80000027277808 */ /* 0x000fe20005000000 */
        /* <DEDUP_REMOVED lines=15> */
[----:B0-----:R-:W-:Y:S01]  /*5560*/  F2FP.SATFINITE.E4M3.F32.PACK_AB_MERGE_C R224, R11, R10, RZ ;  /* 0x0000000a0be0723e */ /* 0x001fe200048070ff */
[--C-:B------:R-:W-:Y:S01]  /*5570*/  FFMA.FTZ R60, R60, UR37, -R138.reuse ;  /* 0x000000253c3c7c23 */ /* 0x100fe2000801088a */
[----:B------:R-:W-:Y:S01]  /*5580*/  FMNMX.FTZ R101, R91, R112, !PT ;  /* 0x000000705b657209 */ /* 0x000fe20007810000 */
[----:B------:R-:W-:Y:S01]  /*5590*/  FFMA.FTZ R61, R61, UR37, -R138 ;  /* 0x000000253d3d7c23 */ /* 0x000fe2000801088a */
[----:B------:R-:W-:Y:S01]  /*55a0*/  F2FP.SATFINITE.E4M3.F32.PACK_AB_MERGE_C R224, R6, R5, R224 ;  /* 0x0000000506e0723e */ /* 0x000fe200048070e0 */
        /* <DEDUP_REMOVED lines=10> */
[----:B------:R-:W0:Y:S01]  /*5650*/  MUFU.EX2 R120, R120 ;  /* 0x0000007800787308 */ /* 0x000e220000000800 */
        /* <DEDUP_REMOVED lines=20> */
[----:B------:R-:W-:-:S02]  /*57a0*/  F2FP.SATFINITE.E4M3.F32.PACK_AB_MERGE_C R226, R12, R9, R226 ;  /* 0x000000090ce2723e */ /* 0x000fc400048070e2 */
[----:B------:R-:W-:Y:S01]  /*57b0*/  FMNMX.FTZ R112, R78, R101, !PT ;  /* 0x000000654e707209 */ /* 0x000fe20007810000 */
[----:B------:R-:W-:Y:S03]  /*57c0*/  MUFU.EX2 R113, R116 ;  /* 0x0000007400717308 */ /* 0x000fe60000000800 */
[----:B------:R-:W-:-:S04]  /*57d0*/  FMNMX.FTZ R101, R79, R112, !PT ;  /* 0x000000704f657209 */ /* 0x000fc80007810000 */
[----:B------:R-:W-:Y:S01]  /*57e0*/  FMNMX.FTZ R112, R82, R101, !PT ;  /* 0x0000006552707209 */ /* 0x000fe20007810000 */
[----:B------:R-:W-:Y:S03]  /*57f0*/  MUFU.EX2 R104, R104 ;  /* 0x0000006800687308 */ /* 0x000fe60000000800 */
        /* <DEDUP_REMOVED lines=33> */
[----:B------:R-:W0:Y:S03]  /*5a10*/  MUFU.EX2 R92, R92 ;  /* 0x0000005c005c7308 */ /* 0x000e260000000800 */
[----:B------:R-:W-:-:S04]  /*5a20*/  FMNMX.FTZ R101, R27, R112, !PT ;  /* 0x000000701b657209 */ /* 0x000fc80007810000 */
[----:B------:R-:W-:Y:S01]  /*5a30*/  FMNMX.FTZ R40, R30, R101, !PT ;  /* 0x000000651e287209 */ /* 0x000fe20007810000 */
[----:B------:R-:W-:Y:S03]  /*5a40*/  MUFU.EX2 R96, R96 ;  /* 0x0000006000607308 */ /* 0x000fe60000000800 */
[----:B------:R-:W-:-:S04]  /*5a50*/  FMNMX.FTZ R101, R31, R40, !PT ;  /* 0x000000281f657209 */ /* 0x000fc80007810000 */
[----:B------:R-:W-:Y:S01]  /*5a60*/  FMNMX.FTZ R40, R34, R101, !PT ;  /* 0x0000006522287209 */ /* 0x000fe20007810000 */
[----:B------:R-:W1:Y:S01]  /*5a70*/  MUFU.EX2 R100, R100 ;  /* 0x0000006400647308 */ /* 0x000e620000000800 */
[----:B0-----:R-:W-:Y:S02]  /*5a80*/  F2FP.SATFINITE.E4M3.F32.PACK_AB_MERGE_C R216, R113, R92, RZ ;  /* 0x0000005c71d8723e */ /* 0x001fe400048070ff */
[----:B------:R-:W-:Y:S01]  /*5a90*/  FMNMX.FTZ R101, R35, R40, !PT ;  /* 0x0000002823657209 */ /* 0x000fe20007810000 */
[----:B------:R-:W-:-:S01]  /*5aa0*/  FFMA.FTZ R40, R44, UR37, -R138 ;  /* 0x000000252c287c23 */ /* 0x000fc2000801088a */
[--C-:B------:R-:W-:Y:S01]  /*5ab0*/  FFMA.FTZ R44, R48, UR37, -R138.reuse ;  /* 0x00000025302c7c23 */ /* 0x100fe2000801088a */
[----:B------:R-:W-:-:S01]  /*5ac0*/  FFMA.FTZ R48, R52, UR37, -R138 ;  /* 0x0000002534307c23 */ /* 0x000fc2000801088a */
[----:B------:R-:W-:Y:S01]  /*5ad0*/  FMNMX.FTZ R0, R38, R101, !PT ;  /* 0x0000006526007209 */ /* 0x000fe20007810000 */
[----:B------:R-:W-:Y:S01]  /*5ae0*/  MUFU.EX2 R72, R72 ;  /* 0x0000004800487308 */ /* 0x000fe20000000800 */
[----:B------:R-:W-:-:S02]  /*5af0*/  F2FP.SATFINITE.E4M3.F32.PACK_AB_MERGE_C R216, R89, R88, R216 ;  /* 0x0000005859d8723e */ /* 0x000fc400048070d8 */
[----:B------:R-:W-:-:S05]  /*5b00*/  FMNMX.FTZ R0, R39, R0, !PT ;  /* 0x0000000027007209 */ /* 0x000fca0007810000 */
[----:B------:R-:W0:Y:S01]  /*5b10*/  SHFL.BFLY PT, R101, R0, 0x2, 0x1f ;  /* 0x0c401f0000657f89 */ /* 0x000e2200000e0000 */
[----:B------:R-:W-:Y:S01]  /*5b20*/  MUFU.EX2 R73, R73 ;  /* 0x0000004900497308 */ /* 0x000fe20000000800 */
[----:B-1----:R-:W-:-:S04]  /*5b30*/  F2FP.SATFINITE.E4M3.F32.PACK_AB_MERGE_C R218, R100, R97, RZ ;  /* 0x0000006164da723e */ /* 0x002fc800048070ff */
[----:B------:R-:W-:-:S03]  /*5b40*/  F2FP.SATFINITE.E4M3.F32.PACK_AB_MERGE_C R218, R96, R93, R218 ;  /* 0x0000005d60da723e */ /* 0x000fc600048070da */
[----:B------:R-:W-:Y:S08]  /*5b50*/  MUFU.EX2 R76, R76 ;  /* 0x0000004c004c7308 */ /* 0x000ff00000000800 */
[----:B------:R-:W1:Y:S01]  /*5b60*/  MUFU.EX2 R77, R77 ;  /* 0x0000004d004d7308 */ /* 0x000e620000000800 */
[----:B0-----:R-:W-:-:S07]  /*5b70*/  FMNMX.FTZ R101, R0, R101, !PT ;  /* 0x0000006500657209 */ /* 0x001fce0007810000 */
[----:B------:R-:W-:Y:S01]  /*5b80*/  MUFU.EX2 R84, R84 ;  /* 0x0000005400547308 */ /* 0x000fe20000000800 */
[----:B------:R-:W0:Y:S07]  /*5b90*/  SHFL.BFLY PT, R0, R101, 0x1, 0x1f ;  /* 0x0c201f0065007f89 */ /* 0x000e2e00000e0000 */
[----:B------:R-:W2:Y:S01]  /*5ba0*/  MUFU.EX2 R85, R85 ;  /* 0x0000005500557308 */ /* 0x000ea20000000800 */
[----:B-1----:R-:W-:-:S04]  /*5bb0*/  F2FP.SATFINITE.E4M3.F32.PACK_AB_MERGE_C R212, R77, R76, RZ ;  /* 0x0000004c4dd4723e */ /* 0x002fc800048070ff */
[----:B------:R-:W-:-:S03]  /*5bc0*/  F2FP.SATFINITE.E4M3.F32.PACK_AB_MERGE_C R212, R73, R72, R212 ;  /* 0x0000004849d4723e */ /* 0x000fc600048070d4 */
[----:B------:R-:W-:Y:S08]  /*5bd0*/  MUFU.EX2 R80, R80 ;  /* 0x0000005000507308 */ /* 0x000ff00000000800 */
[----:B------:R-:W1:Y:S01]  /*5be0*/  MUFU.EX2 R81, R81 ;  /* 0x0000005100517308 */ /* 0x000e620000000800 */
[----:B--2---:R-:W-:Y:S02]  /*5bf0*/  F2FP.SATFINITE.E4M3.F32.PACK_AB_MERGE_C R214, R85, R84, RZ ;  /* 0x0000005455d6723e */ /* 0x004fe400048070ff */
[----:B0-----:R-:W-:Y:S01]  /*5c00*/  FMNMX.FTZ R0, R101, R0, !PT ;  /* 0x0000000065007209 */ /* 0x001fe20007810000 */
[----:B------:R-:W-:-:S03]  /*5c10*/  IMAD.U32 R101, RZ, RZ, UR37 ;  /* 0x00000025ff657e24 */ /* 0x000fc6000f8e00ff */
[C---:B------:R-:W-:Y:S01]  /*5c20*/  FSETP.NEU.FTZ.AND P1, PT, R0.reuse, -INF , PT ;  /* 0xff8000000000780b */ /* 0x040fe20003f3d000 */
[----:B------:R-:W-:-:S01]  /*5c30*/  FFMA.FTZ R112, R0, R101, -8 ;  /* 0xc100000000707423 */ /* 0x000fc20000010065 */
[----:B------:R-:W-:Y:S04]  /*5c40*/  MUFU.EX2 R60, R60 ;  /* 0x0000003c003c7308 */ /* 0x000fe80000000800 */
[----:B------:R-:W-:Y:S02]  /*5c50*/  FSEL R112, R112, RZ, P1 ;  /* 0x000000ff70707208 */ /* 0x000fe40000800000 */
        /* <DEDUP_REMOVED lines=39> */
[----:B------:R-:W0:Y:S01]  /*5ed0*/  MUFU.EX2 R101, R101 ;  /* 0x0000006500657308 */ /* 0x000e220000000800 */
[----:B------:R-:W-:-:S01]  /*5ee0*/  FFMA.FTZ R74, R74, UR37, -R112 ;  /* 0x000000254a4a7c23 */ /* 0x000fc20008010870 */
[----:B------:R-:W-:Y:S01]  /*5ef0*/  FFMA.FTZ R75, R75, UR37, -R112 ;  /* 0x000000254b4b7c23 */ /* 0x000fe20008010870 */
[----:B------:R-:W-:-:S01]  /*5f00*/  FADD.FTZ R103, R13, R86 ;  /* 0x000000560d677221 */ /* 0x000fc20000010000 */
[--C-:B------:R-:W-:Y:S01]  /*5f10*/  FFMA.FTZ R79, R79, UR37, -R112.reuse ;  /* 0x000000254f4f7c23 */ /* 0x100fe20008010870 */
[----:B------:R-:W-:-:S01]  /*5f20*/  FFMA.FTZ R83, R83, UR37, -R112 ;  /* 0x0000002553537c23 */ /* 0x000fc20008010870 */
[----:B------:R-:W-:Y:S01]  /*5f30*/  FFMA.FTZ R87, R87, UR37, -R112 ;  /* 0x0000002557577c23 */ /* 0x000fe20008010870 */
[----:B------:R-:W-:-:S01]  /*5f40*/  FADD.FTZ R127, R14, R103 ;  /* 0x000000670e7f7221 */ /* 0x000fc20000010000 */
[----:B------:R-:W2:Y:S01]  /*5f50*/  MUFU.EX2 R122, R122 ;  /* 0x0000007a007a7308 */ /* 0x000ea20000000800 */
[----:B------:R-:W-:-:S01]  /*5f60*/  FFMA.FTZ R58, R58, UR37, -R112 ;  /* 0x000000253a3a7c23 */ /* 0x000fc20008010870 */
[----:B-1----:R-:W-:Y:S01]  /*5f70*/  F2FP.SATFINITE.E4M3.F32.PACK_AB_MERGE_C R214, R81, R80, R214 ;  /* 0x0000005051d6723e */ /* 0x002fe200048070d6 */
        /* <DEDUP_REMOVED lines=9> */
[----:B------:R-:W-:Y:S01]  /*6010*/  FFMA.FTZ R46, R46, UR37, -R112 ;  /* 0x000000252e2e7c23 */ /* 0x000fe20008010870 */
[----:B------:R-:W-:-:S01]  /*6020*/  FADD.FTZ R103, R117, R86 ;  /* 0x0000005675677221 */ /* 0x000fc20000010000 */
        /* <DEDUP_REMOVED lines=12> */
[----:B------:R-:W-:Y:S01]  /*60f0*/  FADD.FTZ R103, R21, R128 ;  /* 0x0000008015677221 */ /* 0x000fe20000010000 */
        /* <DEDUP_REMOVED lines=10> */
[----:B------:R-:W-:-:S03]  /*61a0*/  F2FP.SATFINITE.E4M3.F32.PACK_AB_MERGE_C R117, R122, R117, RZ ;  /* 0x000000757a75723e */ /* 0x000fc600048070ff */
[----:B------:R-:W0:Y:S01]  /*61b0*/  MUFU.EX2 R106, R106 ;  /* 0x0000006a006a7308 */ /* 0x000e220000000800 */
[----:B--2---:R-:W-:-:S01]  /*61c0*/  FADD.FTZ R11, R123, R86 ;  /* 0x000000567b0b7221 */ /* 0x004fc20000010000 */
[----:B------:R-:W-:Y:S01]  /*61d0*/  FADD.FTZ R86, R108, R103 ;  /* 0x000000676c567221 */ /* 0x000fe20000010000 */
[----:B------:R-:W-:-:S03]  /*61e0*/  F2FP.SATFINITE.E4M3.F32.PACK_AB_MERGE_C R225, R101, R52, R117 ;  /* 0x0000003465e1723e */ /* 0x000fc60004807075 */
[----:B------:R-:W-:Y:S02]  /*61f0*/  FADD.FTZ R15, R109, R86 ;  /* 0x000000566d0f7221 */ /* 0x000fe40000010000 */
[----:B------:R-:W2:Y:S01]  /*6200*/  MUFU.EX2 R107, R107 ;  /* 0x0000006b006b7308 */ /* 0x000ea20000000800 */
[----:B-1----:R-:W-:-:S01]  /*6210*/  FADD.FTZ R11, R124, R11 ;  /* 0x0000000b7c0b7221 */ /* 0x002fc20000010000 */
[----:B------:R-:W-:Y:S01]  /*6220*/  FADD.FTZ R104, R88, R15 ;  /* 0x0000000f58687221 */ /* 0x000fe20000010000 */
[----:B------:R-:W-:-:S03]  /*6230*/  F2FP.SATFINITE.E4M3.F32.PACK_AB_MERGE_C R123, R124, R123, RZ ;  /* 0x0000007b7c7b723e */ /* 0x000fc600048070ff */
[----:B------:R-:W-:Y:S01]  /*6240*/  FADD.FTZ R15, R89, R104 ;  /* 0x00000068590f7221 */ /* 0x000fe20000010000 */
[----:B------:R-:W-:Y:S01]  /*6250*/  F2FP.SATFINITE.E4M3.F32.PACK_AB_MERGE_C R227, R121, R116, R123 ;  /* 0x0000007479e3723e */ /* 0x000fe2000480707b */
        /* <DEDUP_REMOVED lines=24> */
[----:B0-----:R-:W-:-:S07]  /*63e0*/  FADD.FTZ R9, R91, R12 ;  /* 0x0000000c5b097221 */ /* 0x001fce0000010000 */
[----:B------:R-:W0:Y:S01]  /*63f0*/  MUFU.EX2 R94, R94 ;  /* 0x0000005e005e7308 */ /* 0x000e220000000800 */
[----:B--2---:R-:W-:-:S07]  /*6400*/  FADD.FTZ R12, R118, R9 ;  /* 0x00000009760c7221 */ /* 0x004fce0000010000 */
[----:B------:R2:W-:Y:S01]  /*6410*/  MUFU.EX2 R10, R62 ;  /* 0x0000003e000a7308 */ /* 0x0005e20000000800 */
[----:B-1----:R-:W-:-:S01]  /*6420*/  FADD.FTZ R9, R119, R12 ;  /* 0x0000000c77097221 */ /* 0x002fc20000010000 */
[----:B------:R-:W-:-:S04]  /*6430*/  F2FP.SATFINITE.E4M3.F32.PACK_AB_MERGE_C R118, R119, R118, RZ ;  /* 0x000000767776723e */ /* 0x000fc800048070ff */
[----:B------:R-:W-:Y:S02]  /*6440*/  F2FP.SATFINITE.E4M3.F32.PACK_AB_MERGE_C R217, R91, R90, R118 ;  /* 0x0000005a5bd9723e */ /* 0x000fe40004807076 */
[----:B------:R-:W1:Y:S01]  /*6450*/  MUFU.EX2 R95, R95 ;  /* 0x0000005f005f7308 */ /* 0x000e620000000800 */
[----:B--2---:R-:W-:-:S01]  /*6460*/  FADD.FTZ R62, R113, R6 ;  /* 0x00000006713e7221 */ /* 0x004fc20000010000 */
[----:B0-----:R-:W-:Y:S01]  /*6470*/  FADD.FTZ R12, R94, R9 ;  /* 0x000000095e0c7221 */ /* 0x001fe20000010000 */
[----:B------:R-:W-:-:S02]  /*6480*/  FFMA.FTZ R6, R67, UR37, -R112 ;  /* 0x0000002543067c23 */ /* 0x000fc40008010870 */
        /* <DEDUP_REMOVED lines=16> */
[----:B------:R-:W-:-:S03]  /*6590*/  F2FP.SATFINITE.E4M3.F32.PACK_AB_MERGE_C R98, R99, R98, RZ ;  /* 0x000000626362723e */ /* 0x000fc600048070ff */
[----:B------:R-:W-:Y:S01]  /*65a0*/  FADD.FTZ R14, R80, R77 ;  /* 0x0000004d500e7221 */ /* 0x000fe20000010000 */
[----:B------:R-:W-:Y:S01]  /*65b0*/  F2FP.SATFINITE.E4M3.F32.PACK_AB_MERGE_C R219, R95, R94, R98 ;  /* 0x0000005e5fdb723e */ /* 0x000fe20004807062 */
        /* <DEDUP_REMOVED lines=10> */
[----:B-1----:R-:W-:-:S01]  /*6660*/  FADD.FTZ R9, R79, R12 ;  /* 0x0000000c4f097221 */ /* 0x002fc20000010000 */
[----:B------:R-:W-:-:S04]  /*6670*/  F2FP.SATFINITE.E4M3.F32.PACK_AB_MERGE_C R79, R79, R102, RZ ;  /* 0x000000664f4f723e */ /* 0x000fc800048070ff */
[----:B------:R-:W-:Y:S02]  /*6680*/  F2FP.SATFINITE.E4M3.F32.PACK_AB_MERGE_C R213, R75, R74, R79 ;  /* 0x0000004a4bd5723e */ /* 0x000fe4000480704f */
[----:B------:R-:W-:Y:S01]  /*6690*/  MUFU.EX2 R56, R56 ;  /* 0x0000003800387308 */ /* 0x000fe20000000800 */
[----:B0-----:R-:W-:-:S07]  /*66a0*/  FADD.FTZ R12, R78, R9 ;  /* 0x000000094e0c7221 */ /* 0x001fce0000010000 */
[----:B------:R-:W0:Y:S01]  /*66b0*/  MUFU.EX2 R57, R57 ;  /* 0x0000003900397308 */ /* 0x000e220000000800 */
[----:B--2---:R-:W-:-:S07]  /*66c0*/  FADD.FTZ R9, R83, R12 ;  /* 0x0000000c53097221 */ /* 0x004fce0000010000 */
        /* <DEDUP_REMOVED lines=10> */
[----:B--2---:R-:W-:-:S01]  /*6770*/  FADD.FTZ R9, R87, R12 ;  /* 0x0000000c57097221 */ /* 0x004fc20000010000 */
[----:B------:R-:W-:-:S04]  /*6780*/  F2FP.SATFINITE.E4M3.F32.PACK_AB_MERGE_C R82, R87, R82, RZ ;  /* 0x000000525752723e */ /* 0x000fc800048070ff */
[----:B------:R-:W-:Y:S02]  /*6790*/  F2FP.SATFINITE.E4M3.F32.PACK_AB_MERGE_C R215, R83, R78, R82 ;  /* 0x0000004e53d7723e */ /* 0x000fe40004807052 */
[----:B------:R-:W1:Y:S01]  /*67a0*/  MUFU.EX2 R69, R69 ;  /* 0x0000004500457308 */ /* 0x000e620000000800 */
[----:B0-----:R-:W-:-:S07]  /*67b0*/  FADD.FTZ R12, R58, R9 ;  /* 0x000000093a0c7221 */ /* 0x001fce0000010000 */
[----:B------:R-:W0:Y:S08]  /*67c0*/  MUFU.EX2 R59, R59 ;  /* 0x0000003b003b7308 */ /* 0x000e300000000800 */
[----:B------:R-:W-:Y:S01]  /*67d0*/  MUFU.EX2 R64, R64 ;  /* 0x0000004000407308 */ /* 0x000fe20000000800 */
[----:B-1----:R-:W-:-:S07]  /*67e0*/  F2FP.SATFINITE.E4M3.F32.PACK_AB_MERGE_C R11, R69, R68, RZ ;  /* 0x00000044450b723e */ /* 0x002fce00048070ff */
[----:B------:R-:W1:Y:S01]  /*67f0*/  MUFU.EX2 R65, R65 ;  /* 0x0000004100417308 */ /* 0x000e620000000800 */
[----:B0-----:R-:W-:-:S04]  /*6800*/  FADD.FTZ R9, R59, R12 ;  /* 0x0000000c3b097221 */ /* 0x001fc80000010000 */
[----:B------:R-:W-:-:S03]  /*6810*/  FADD.FTZ R12, R10, R9 ;  /* 0x000000090a0c7221 */ /* 0x000fc60000010000 */
[----:B------:R-:W0:Y:S08]  /*6820*/  MUFU.EX2 R63, R63 ;  /* 0x0000003f003f7308 */ /* 0x000e300000000800 */
[----:B------:R-:W2:Y:S01]  /*6830*/  MUFU.EX2 R5, R66 ;  /* 0x0000004200057308 */ /* 0x000ea20000000800 */
[----:B-1----:R-:W-:Y:S01]  /*6840*/  F2FP.SATFINITE.E4M3.F32.PACK_AB_MERGE_C R210, R65, R64, R11 ;  /* 0x0000004041d2723e */ /* 0x002fe2000480700b */
[----:B------:R-:W-:-:S04]  /*6850*/  FADD.FTZ R64, R64, R61 ;  /* 0x0000003d40407221 */ /* 0x000fc80000010000 */
[----:B------:R-:W-:Y:S02]  /*6860*/  FADD.FTZ R65, R65, R64 ;  /* 0x0000004041417221 */ /* 0x000fe40000010000 */
[----:B------:R-:W-:Y:S01]  /*6870*/  MUFU.EX2 R40, R40 ;  /* 0x0000002800287308 */ /* 0x000fe20000000800 */
[----:B0-----:R-:W-:-:S01]  /*6880*/  FADD.FTZ R12, R63, R12 ;  /* 0x0000000c3f0c7221 */ /* 0x001fc20000010000 */
[----:B------:R-:W-:Y:S01]  /*6890*/  FADD.FTZ R68, R68, R65 ;  /* 0x0000004144447221 */ /* 0x000fe20000010000 */
[----:B------:R-:W-:-:S03]  /*68a0*/  F2FP.SATFINITE.E4M3.F32.PACK_AB_MERGE_C R63, R63, R10, RZ ;  /* 0x0000000a3f3f723e */ /* 0x000fc600048070ff */
[----:B------:R-:W-:Y:S01]  /*68b0*/  FADD.FTZ R69, R69, R68 ;  /* 0x0000004445457221 */ /* 0x000fe20000010000 */
[----:B------:R-:W-:Y:S01]  /*68c0*/  F2FP.SATFINITE.E4M3.F32.PACK_AB_MERGE_C R209, R59, R58, R63 ;  /* 0x0000003a3bd1723e */ /* 0x000fe2000480703f */
[----:B------:R-:W0:Y:S01]  /*68d0*/  MUFU.EX2 R45, R45 ;  /* 0x0000002d002d7308 */ /* 0x000e220000000800 */
[----:B--2---:R-:W-:-:S07]  /*68e0*/  FADD.FTZ R9, R5, R12 ;  /* 0x0000000c05097221 */ /* 0x004fce0000010000 */
[----:B------:R-:W1:Y:S08]  /*68f0*/  MUFU.EX2 R6, R6 ;  /* 0x0000000600067308 */ /* 0x000e700000000800 */
[----:B------:R-:W-:Y:S01]  /*6900*/  MUFU.EX2 R4, R4 ;  /* 0x0000000400047308 */ /* 0x000fe20000000800 */
[----:B0-----:R-:W-:-:S07]  /*6910*/  F2FP.SATFINITE.E4M3.F32.PACK_AB_MERGE_C R10, R45, R40, RZ ;  /* 0x000000282d0a723e */ /* 0x001fce00048070ff */
[----:B------:R-:W0:Y:S01]  /*6920*/  MUFU.EX2 R41, R41 ;  /* 0x0000002900297308 */ /* 0x000e220000000800 */
[----:B-1----:R-:W-:-:S07]  /*6930*/  FADD.FTZ R9, R6, R9 ;  /* 0x0000000906097221 */ /* 0x002fce0000010000 */
        /* <DEDUP_REMOVED lines=10> */
[C---:B--2---:R-:W-:Y:S01]  /*69e0*/  F2FP.SATFINITE.E4M3.F32.PACK_AB_MERGE_C R70, R71.reuse, R70, RZ ;  /* 0x000000464746723e */ /* 0x044fe200048070ff */
[----:B------:R-:W-:-:S03]  /*69f0*/  FADD.FTZ R71, R71, R4 ;  /* 0x0000000447477221 */ /* 0x000fc60000010000 */
[----:B------:R-:W-:-:S03]  /*6a00*/  F2FP.SATFINITE.E4M3.F32.PACK_AB_MERGE_C R211, R6, R5, R70 ;  /* 0x0000000506d3723e */ /* 0x000fc60004807046 */
        /* <DEDUP_REMOVED lines=17> */
[C---:B0-----:R-:W-:Y:S01]  /*6b20*/  F2FP.SATFINITE.E4M3.F32.PACK_AB_MERGE_C R46, R47.reuse, R46, RZ ;  /* 0x0000002e2f2e723e */ /* 0x041fe200048070ff */
[----:B------:R-:W-:-:S03]  /*6b30*/  FADD.FTZ R47, R47, R4 ;  /* 0x000000042f2f7221 */ /* 0x000fc60000010000 */
[----:B------:R-:W-:-:S03]  /*6b40*/  F2FP.SATFINITE.E4M3.F32.PACK_AB_MERGE_C R205, R43, R42, R46 ;  /* 0x0000002a2bcd723e */ /* 0x000fc6000480702e */
[----:B------:R-:W0:Y:S08]  /*6b50*/  MUFU.EX2 R50, R50 ;  /* 0x0000003200327308 */ /* 0x000e300000000800 */
        /* <DEDUP_REMOVED lines=59> */
.L_x_6572:
[----:B------:R-:W-:-:S11]  /*6f10*/  UISETP.NE.AND UP2, UPT, UR7, 0x1, UPT ;  /* 0x000000010700788c */ /* 0x000fd6000bf45270 */
[----:B------:R-:W-:Y:S02]  /*6f20*/  @UP2 ULDC.64 UR18, c[0x0][0x9e8] ;  /* 0x00027a0000122ab9 */ /* 0x000fe40000000a00 */
[----:B------:R-:W-:-:S04]  /*6f30*/  UIMAD.WIDE.U32 UR10, UR6, UR18, URZ ;  /* 0x00000012060a72a5 */ /* 0x000fc8000f8e003f */
[----:B------:R-:W-:-:S12]  /*6f40*/  @UP2 USHF.R.U32.HI UR6, URZ, UR19, UR11 ;  /* 0x000000133f062299 */ /* 0x000fd8000801160b */
.L_x_6573:
[----:B------:R-:W-:-:S04]  /*6f50*/  UIMAD UR6, UR6, UR7, UR7 ;  /* 0x00000007060672a4 */ /* 0x000fc8000f8e0207 */
[----:B------:R-:W-:-:S04]  /*6f60*/  UISETP.LT.AND UP2, UPT, UR14, UR6, UPT ;  /* 0x000000060e00728c */ /* 0x000fc8000bf41270 */
[----:B------:R-:W-:-:S12]  /*6f70*/  USEL UR14, UR14, UR6, UP2 ;  /* 0x000000060e0e7287 */ /* 0x000fd80009000000 */
.L_x_6571:
[----:B------:R-:W-:Y:S01]  /*6f80*/  UMOV UR6, URZ ;  /* 0x0000003f00067c82 */ /* 0x000fe20008000000 */
[----:B------:R-:W-:Y:S01]  /*6f90*/  UMOV UR7, UR14 ;  /* 0x0000000e00077c82 */ /* 0x000fe20008000000 */
[----:B------:R-:W-:Y:S01]  /*6fa0*/  CS2R R86, SRZ ;  /* 0x0000000000567805 */ /* 0x000fe2000001ff00 */
[----:B------:R-:W-:Y:S01]  /*6fb0*/  UIMAD.WIDE UR6, UR14, -0x6db6db6d, UR6 ;  /* 0x924924930e0678a5 */ /* 0x000fe2000f8e0206 */
[----:B------:R-:W-:Y:S02]  /*6fc0*/  CS2R R84, SRZ ;  /* 0x0000000000547805 */ /* 0x000fe4000001ff00 */
[----:B------:R-:W-:Y:S02]  /*6fd0*/  CS2R R82, SRZ ;  /* 0x0000000000527805 */ /* 0x000fe4000001ff00 */
[----:B------:R-:W-:Y:S01]  /*6fe0*/  CS2R R80, SRZ ;  /* 0x0000000000507805 */ /* 0x000fe2000001ff00 */
[----:B------:R-:W-:Y:S01]  /*6ff0*/  USHF.R.U32.HI UR6, URZ, 0x1f, UR7 ;  /* 0x0000001f3f067899 */ /* 0x000fe20008011607 */
[----:B------:R-:W-:-:S02]  /*7000*/  CS2R R78, SRZ ;  /* 0x00000000004e7805 */ /* 0x000fc4000001ff00 */
[----:B------:R-:W-:Y:S02]  /*7010*/  CS2R R76, SRZ ;  /* 0x00000000004c7805 */ /* 0x000fe4000001ff00 */
[----:B------:R-:W-:Y:S01]  /*7020*/  CS2R R74, SRZ ;  /* 0x00000000004a7805 */ /* 0x000fe2000001ff00 */
[----:B------:R-:W-:Y:S01]  /*7030*/  ULEA.HI.SX32 UR6, UR7, UR6, 0x19 ;  /* 0x0000000607067291 */ /* 0x000fe2000f8fca3f */
[----:B------:R-:W-:Y:S02]  /*7040*/  CS2R R72, SRZ ;  /* 0x0000000000487805 */ /* 0x000fe4000001ff00 */
[----:B------:R-:W-:Y:S02]  /*7050*/  CS2R R70, SRZ ;  /* 0x0000000000467805 */ /* 0x000fe4000001ff00 */
[----:B------:R-:W-:Y:S01]  /*7060*/  CS2R R68, SRZ ;  /* 0x0000000000447805 */ /* 0x000fe2000001ff00 */
[----:B------:R-:W-:Y:S01]  /*7070*/  UISETP.LT.AND UP2, UPT, UR39, UR6, UPT ;  /* 0x000000062700728c */ /* 0x000fe2000bf41270 */
[----:B------:R-:W-:-:S02]  /*7080*/  CS2R R66, SRZ ;  /* 0x0000000000427805 */ /* 0x000fc4000001ff00 */
[----:B------:R-:W-:Y:S02]  /*7090*/  CS2R R64, SRZ ;  /* 0x0000000000407805 */ /* 0x000fe4000001ff00 */
[----:B------:R-:W-:Y:S01]  /*70a0*/  CS2R R62, SRZ ;  /* 0x00000000003e7805 */ /* 0x000fe2000001ff00 */
[----:B------:R-:W-:Y:S01]  /*70b0*/  USEL UR56, UR39, UR6, !UP2 ;  /* 0x0000000627387287 */ /* 0x000fe2000d000000 */
[----:B------:R-:W-:Y:S02]  /*70c0*/  CS2R R60, SRZ ;  /* 0x00000000003c7805 */ /* 0x000fe4000001ff00 */
[----:B------:R-:W-:Y:S02]  /*70d0*/  CS2R R58, SRZ ;  /* 0x00000000003a7805 */ /* 0x000fe4000001ff00 */
[----:B------:R-:W-:Y:S02]  /*70e0*/  CS2R R56, SRZ ;  /* 0x0000000000387805 */ /* 0x000fe4000001ff00 */
[----:B------:R-:W-:-:S02]  /*70f0*/  CS2R R54, SRZ ;  /* 0x0000000000367805 */ /* 0x000fc4000001ff00 */
[----:B------:R-:W-:Y:S02]  /*7100*/  CS2R R52, SRZ ;  /* 0x0000000000347805 */ /* 0x000fe4000001ff00 */
[----:B------:R-:W-:Y:S02]  /*7110*/  ISETP.GE.AND P1, PT, R4, UR56, PT ;  /* 0x0000003804007c0c */ /* 0x000fe4000bf26270 */
        /* <DEDUP_REMOVED lines=19> */
.L_x_6592:
        /* <DEDUP_REMOVED lines=9> */
.L_x_6576:
[----:B------:R-:W-:Y:S01]  /*72e0*/  ULEA UR6, UR55, UR41, 0x3 ;  /* 0x0000002937067291 */ /* 0x000fe2000f8e183f */
[----:B------:R-:W-:-:S05]  /*72f0*/  IMAD.U32 R8, RZ, RZ, UR54 ;  /* 0x00000036ff087e24 */ /* 0x000fca000f8e00ff */
[----:B------:R-:W-:-:S04]  /*7300*/  SHF.L.U32 R8, R8, 0x1f, RZ ;  /* 0x0000001f08087819 */ /* 0x000fc800000006ff */
[----:B------:R0:W1:Y:S01]  /*7310*/  SYNCS.PHASECHK.TRANS64.TRYWAIT P1, [UR6+0x2e830], R8 ;  /* 0x02e83008ff0075a7 */ /* 0x0000620008020146 */
[----:B------:R-:W-:Y:S05]  /*7320*/  @!P0 BRA `(.L_x_6577) ;  /* 0x0000000000048947 */ /* 0x000fea0003800000 */
[----:B------:R-:W-:Y:S01]  /*7330*/  BPT.TRAP 0x1 ;  /* 0x000000040000795c */ /* 0x000fe20000300000 */
.L_x_6577:
[----:B-1----:R-:W-:Y:S05]  /*7340*/  @P1 BRA `(.L_x_6575) ;  /* 0x0000000000081947 */ /* 0x002fea0003800000 */
[----:B------:R-:W1:Y:S02]  /*7350*/  SYNCS.PHASECHK.TRANS64.TRYWAIT P1, [UR6+0x2e830], R8 ;  /* 0x02e83008ff0075a7 */ /* 0x000e640008020146 */
[----:B-1----:R-:W-:Y:S05]  /*7360*/  @!P1 BRA `(.L_x_6578) ;  /* 0x0000016400b89947 */ /* 0x002fea0003800000 */
.L_x_6575:
[----:B01----:R-:W-:Y:S01]  /*7370*/  VIADD R8, R22, 0x8 ;  /* 0x0000000816087836 */ /* 0x003fe20000000000 */
[----:B------:R-:W-:Y:S01]  /*7380*/  R2UR UR57, R7 ;  /* 0x00000000073972ca */ /* 0x000fe200000e0000 */
[----:B------:R-:W-:Y:S01]  /*7390*/  UMOV UR19, 0x40000040 ;  /* 0x4000004000137882 */ /* 0x000fe20000000000 */
[----:B------:R-:W-:Y:S01]  /*73a0*/  UMOV UR20, UR16 ;  /* 0x0000001000147c82 */ /* 0x000fe20008000000 */
[----:B------:R-:W-:Y:S01]  /*73b0*/  UMOV UR21, UR17 ;  /* 0x0000001100157c82 */ /* 0x000fe20008000000 */
[----:B------:R0:W-:Y:S06]  /*73c0*/  BAR.SYNC.DEFER_BLOCKING R8, 0x100 ;  /* 0x000400080000751d */ /* 0x0001ec0000010000 */
[----:B------:R-:W-:Y:S01]  /*73d0*/  UMOV UR23, 0x40000040 ;  /* 0x4000004000177882 */ /* 0x000fe20000000000 */
[----:B------:R-:W-:Y:S01]  /*73e0*/  UMOV UR24, UR16 ;  /* 0x0000001000187c82 */ /* 0x000fe20008000000 */
[----:B------:R-:W-:Y:S01]  /*73f0*/  UMOV UR25, UR17 ;  /* 0x0000001100197c82 */ /* 0x000fe20008000000 */
[----:B------:R-:W-:Y:S01]  /*7400*/  UIMAD UR57, UR55, 0x700, UR57 ;  /* 0x00000700373978a4 */ /* 0x000fe2000f8e0239 */
[----:B------:R-:W-:Y:S01]  /*7410*/  UMOV UR27, 0x40000040 ;  /* 0x40000040001b7882 */ /* 0x000fe20000000000 */
[----:B------:R-:W-:-:S02]  /*7420*/  UMOV UR28, UR16 ;  /* 0x00000010001c7c82 */ /* 0x000fc40008000000 */
[----:B------:R-:W-:Y:S02]  /*7430*/  UIADD3 UR22, UR57, 0x100, URZ ;  /* 0x0000010039167890 */ /* 0x000fe4000fffe03f */
[----:B------:R-:W-:Y:S02]  /*7440*/  UIADD3 UR26, UR57, 0x200, URZ ;  /* 0x00000200391a7890 */ /* 0x000fe4000fffe03f */
[----:B------:R-:W-:Y:S01]  /*7450*/  UMOV UR18, UR57 ;  /* 0x0000003900127c82 */ /* 0x000fe20008000000 */
[----:B------:R-:W-:Y:S01]  /*7460*/  UIADD3 UR30, UR57, 0x300, URZ ;  /* 0x00000300391e7890 */ /* 0x000fe2000fffe03f */
[----:B------:R-:W-:Y:S01]  /*7470*/  UMOV UR29, UR17 ;  /* 0x00000011001d7c82 */ /* 0x000fe20008000000 */
[----:B------:R-:W-:Y:S01]  /*7480*/  UMOV UR31, 0x40000040 ;  /* 0x40000040001f7882 */ /* 0x000fe20000000000 */
[----:B------:R-:W-:Y:S01]  /*7490*/  UIADD3 UR34, UR57, 0x400, URZ ;  /* 0x0000040039227890 */ /* 0x000fe2000fffe03f */
[----:B------:R-:W-:Y:S01]  /*74a0*/  WARPGROUP.ARRIVE ;  /* 0x00000000000079c5 */ /* 0x000fe20000000000 */
[----:B------:R-:W-:Y:S01]  /*74b0*/  UMOV UR32, UR16 ;  /* 0x0000001000207c82 */ /* 0x000fe20008000000 */
[----:B------:R-:W-:Y:S01]  /*74c0*/  UMOV UR33, UR17 ;  /* 0x0000001100217c82 */ /* 0x000fe20008000000 */
[----:B------:R-:W-:Y:S01]  /*74d0*/  UMOV UR35, 0x40000040 ;  /* 0x4000004000237882 */ /* 0x000fe20000000000 */
[----:B------:R-:W-:-:S02]  /*74e0*/  UIADD3 UR6, UR57, 0x600, URZ ;  /* 0x0000060039067890 */ /* 0x000fc4000fffe03f */
[----:B------:R-:W-:Y:S01]  /*74f0*/  QGMMA.64x32x32.F32.E4M3.E4M3 R184, gdesc[UR16], RZ, !UPT, gsb0 ;  /* 0x0060000010b879f3 */ /* 0x000fe2000c0008ff */
[----:B------:R-:W-:Y:S01]  /*7500*/  UIADD3 UR18, UR57, 0x500, URZ ;  /* 0x0000050039127890 */ /* 0x000fe2000fffe03f */
[----:B------:R-:W-:Y:S01]  /*7510*/  UMOV UR19, 0x40000040 ;  /* 0x4000004000137882 */ /* 0x000fe20000000000 */
[----:B------:R-:W-:Y:S01]  /*7520*/  UMOV UR7, 0x40000040 ;  /* 0x4000004000077882 */ /* 0x000fe20000000000 */
[----:B------:R-:W-:Y:S01]  /*7530*/  UIADD3 UR10, UR57, 0x602, URZ ;  /* 0x00000602390a7890 */ /* 0x000fe2000fffe03f */
[----:B------:R-:W-:Y:S01]  /*7540*/  UMOV UR11, 0x40000040 ;  /* 0x40000040000b7882 */ /* 0x000fe20000000000 */
        /* <DEDUP_REMOVED lines=153> */
.L_x_6580:
[----:B------:R-:W-:Y:S01]  /*7ee0*/  ULEA UR6, UR48, UR41, 0x3 ;  /* 0x0000002930067291 */ /* 0x000fe2000f8e183f */
[----:B------:R-:W-:-:S05]  /*7ef0*/  IMAD.U32 R8, RZ, RZ, UR45 ;  /* 0x0000002dff087e24 */ /* 0x000fca000f8e00ff */
[----:B------:R-:W-:-:S04]  /*7f00*/  SHF.L.U32 R8, R8, 0x1f, RZ ;  /* 0x0000001f08087819 */ /* 0x000fc800000006ff */
[----:B------:R0:W1:Y:S01]  /*7f10*/  SYNCS.PHASECHK.TRANS64.TRYWAIT P1, [UR6+0x2e850], R8 ;  /* 0x02e85008ff0075a7 */ /* 0x0000620008020146 */
[----:B------:R-:W-:Y:S05]  /*7f20*/  @!P0 BRA `(.L_x_6581) ;  /* 0x0000000000048947 */ /* 0x000fea0003800000 */
[----:B------:R-:W-:Y:S01]  /*7f30*/  BPT.TRAP 0x1 ;  /* 0x000000040000795c */ /* 0x000fe20000300000 */
.L_x_6581:
[----:B-1----:R-:W-:Y:S05]  /*7f40*/  @P1 BRA `(.L_x_6579) ;  /* 0x0000000000081947 */ /* 0x002fea0003800000 */
[----:B------:R-:W1:Y:S02]  /*7f50*/  SYNCS.PHASECHK.TRANS64.TRYWAIT P1, [UR6+0x2e850], R8 ;  /* 0x02e85008ff0075a7 */ /* 0x000e640008020146 */
[----:B-1----:R-:W-:Y:S05]  /*7f60*/  @!P1 BRA `(.L_x_6582) ;  /* 0x0000015800d09947 */ /* 0x002fea0003800000 */
.L_x_6579:
        /* <DEDUP_REMOVED lines=9> */
[----:B01----:R-:W0:Y:S01]  /*8000*/  LDC R8, c[0x0][0x288] ;  /* 0x0000a200ff087b82 */ /* 0x003e220000000800 */
[----:B------:R-:W-:Y:S02]  /*8010*/  IMAD R15, R4, -0xe0, RZ ;  /* 0xffffff20040f7824 */ /* 0x000fe400078e02ff */
[----:B------:R-:W-:Y:S01]  /*8020*/  ULOP3.LUT UR6, UR6, 0x10000, URZ, 0xfc, !UPT ;  /* 0x0001000006067892 */ /* 0x000fe2000f8efc3f */
[----:B------:R-:W-:-:S02]  /*8030*/  IMAD.U32 R9, RZ, RZ, UR55 ;  /* 0x00000037ff097e24 */ /* 0x000fc4000f8e00ff */
[----:B------:R-:W-:Y:S01]  /*8040*/  VIADD R11, R15, 0x1 ;  /* 0x000000010f0b7836 */ /* 0x000fe20000000000 */
[----:B------:R-:W-:-:S03]  /*8050*/  UIMAD UR10, UR48, 0x700, UR6 ;  /* 0x00000700300a78a4 */ /* 0x000fc6000f8e0206 */
[----:B------:R-:W-:-:S04]  /*8060*/  IMAD R11, R18, -0x2, R11 ;  /* 0xfffffffe120b7824 */ /* 0x000fc800078e020b */
[----:B------:R-:W-:Y:S02]  /*8070*/  UMOV UR6, UR10 ;  /* 0x0000000a00067c82 */ /* 0x000fe40008000000 */
[----:B------:R-:W-:Y:S01]  /*8080*/  QGMMA.64x128x32.F32.E4M3.E4M3 R24, R224, gdesc[UR4], R24, gsb0 ;  /* 0x01e00004e0187df3 */ /* 0x000fe20008000818 */
[----:B------:R-:W-:Y:S01]  /*8090*/  UIADD3 UR6, UR10, 0x100, URZ ;  /* 0x000001000a067890 */ /* 0x000fe2000fffe03f */
[----:B------:R-:W-:Y:S01]  /*80a0*/  UMOV UR7, 0xc0000010 ;  /* 0xc000001000077882 */ /* 0x000fe20000000000 */
[----:B0-----:R-:W-:Y:S02]  /*80b0*/  IADD3 R12, R11, -R8, R17 ;  /* 0x800000080b0c7210 */ /* 0x001fe40007ffe011 */
[----:B--2---:R-:W-:-:S03]  /*80c0*/  LOP3.LUT P3, RZ, R10, 0x7f, RZ, 0xc0, !PT ;  /* 0x0000007f0aff7812 */ /* 0x004fc6000786c0ff */
[----:B------:R-:W-:-:S10]  /*80d0*/  VIADD R13, R12, UR53 ;  /* 0x000000350c0d7c36 */ /* 0x000fd40008000000 */
[----:B------:R-:W-:-:S05]  /*80e0*/  @!P3 LEA R9, R9, UR41, 0x3 ;  /* 0x000000290909bc11 */ /* 0x000fca000f8e18ff */
[----:B------:R-:W-:-:S05]  /*80f0*/  @!P3 VIADD R9, R9, 0x2e840 ;  /* 0x0002e8400909b836 */ /* 0x000fca0000000000 */
[----:B------:R-:W-:Y:S01]  /*8100*/  @!P3 PRMT R9, RZ, 0x654, R9 ;  /* 0x00000654ff09b816 */ /* 0x000fe20000000009 */
[----:B------:R-:W-:Y:S02]  /*8110*/  WARPGROUP.DEPBAR.LE gsb0, 0x0 ;  /* 0x00008000000079c5 */ /* 0x000fe40000010000 */
[----:B------:R-:W-:-:S06]  /*8120*/  WARPGROUP.ARRIVE ;  /* 0x00000000000079c5 */ /* 0x000fcc0000000000 */
        /* <DEDUP_REMOVED lines=39> */
[----:B-1----:R-:W-:Y:S02]  /*83a0*/  VIADD R9, R11, 0xffffffff ;  /* 0xffffffff0b097836 */ /* 0x002fe40000000000 */
[----:B------:R-:W-:Y:S01]  /*83b0*/  IMAD.IADD R11, R13, 0x1, R20 ;  /* 0x000000010d0b7824 */ /* 0x000fe200078e0214 */
        /* <DEDUP_REMOVED lines=13> */
.L_x_6585:
[----:B------:R-:W-:-:S05]  /*8490*/  IMAD.U32 R201, RZ, RZ, UR49 ;  /* 0x00000031ffc97e24 */ /* 0x000fca000f8e00ff */
[----:B------:R-:W-:-:S13]  /*84a0*/  ISETP.NE.AND P1, PT, R201, 0x1, PT ;  /* 0x00000001c900780c */ /* 0x000fda0003f25270 */
[----:B------:R-:W0:Y:S02]  /*84b0*/  @P1 LDC.64 R202, c[0x0][0x9e8] ;  /* 0x00027a00ffca1b82 */ /* 0x000e240000000a00 */
[----:B0-----:R-:W-:-:S05]  /*84c0*/  @P1 IMAD.HI.U32 R200, R20, R202, RZ ;  /* 0x000000ca14c81227 */ /* 0x001fca00078e00ff */
[----:B------:R-:W-:-:S07]  /*84d0*/  @P1 SHF.R.U32.HI R20, RZ, R203, R200 ;  /* 0x000000cbff141219 */ /* 0x000fce00000116c8 */
.L_x_6586:
[----:B------:R-:W-:Y:S05]  /*84e0*/  BSYNC B0 ;  /* 0x0000000000007941 */ /* 0x000fea0003800000 */
.L_x_6584:
[----:B------:R-:W-:-:S05]  /*84f0*/  IMAD R20, R20, R201, R9 ;  /* 0x000000c914147224 */ /* 0x000fca00078e0209 */
[----:B------:R-:W-:Y:S02]  /*8500*/  VIADDMNMX R11, R20, R201, R11, PT ;  /* 0x000000c9140b7246 */ /* 0x000fe4000380010b */
[----:B------:R-:W-:-:S07]  /*8510*/  VIMNMX R10, R10, R20, !PT ;  /* 0x000000140a0a7248 */ /* 0x000fce0007fe0100 */
.L_x_6583:
        /* <DEDUP_REMOVED lines=11> */
[----:B------:R-:W-:-:S02]  /*85d0*/  FSEL R185, R185, -INF , !P1 ;  /* 0xff800000b9b97808 */ /* 0x000fc40004800000 */
[----:B------:R-:W-:Y:S01]  /*85e0*/  LOP3.LUT R2, R2, 0xffffbfff, RZ, 0xc0, !PT ;  /* 0xffffbfff02027812 */ /* 0x000fe200078ec0ff */
[--C-:B0-----:R-:W-:Y:S01]  /*85f0*/  IMAD.IADD R13, R13, 0x1, R14.reuse ;  /* 0x000000010d0d7824 */ /* 0x101fe200078e020e */
[----:B------:R-:W-:Y:S01]  /*8600*/  ISETP.GT.AND P2, PT, R10, 0x8, !P2 ;  /* 0x000000080a00780c */ /* 0x000fe20005744270 */
[----:B------:R-:W-:Y:S01]  /*8610*/  IMAD.IADD R12, R12, 0x1, R14 ;  /* 0x000000010c0c7824 */ /* 0x000fe200078e020e */
[----:B------:R-:W-:Y:S02]  /*8620*/  @P3 LOP3.LUT R2, R2, 0x4000, RZ, 0xfc, !PT ;  /* 0x0000400002023812 */ /* 0x000fe400078efcff */
[----:B------:R-:W-:Y:S02]  /*8630*/  ISETP.GT.AND P1, PT, R10, 0x9, !P3 ;  /* 0x000000090a00780c */ /* 0x000fe40005f24270 */
[----:B------:R-:W-:Y:S02]  /*8640*/  ISETP.GE.AND P3, PT, R15, 0x11, PT ;  /* 0x000000110f00780c */ /* 0x000fe40003f66270 */
[----:B------:R-:W-:-:S02]  /*8650*/  ISETP.LT.OR P2, PT, R11, 0x9, P2 ;  /* 0x000000090b00780c */ /* 0x000fc40001741670 */
[----:B------:R-:W-:Y:S02]  /*8660*/  ISETP.LT.OR P1, PT, R11, 0xa, P1 ;  /* 0x0000000a0b00780c */ /* 0x000fe40000f21670 */
[----:B------:R-:W-:Y:S02]  /*8670*/  FSEL R188, R188, -INF , !P2 ;  /* 0xff800000bcbc7808 */ /* 0x000fe40005000000 */
[----:B------:R-:W-:Y:S02]  /*8680*/  ISETP.GE.AND P2, PT, R15, 0x12, PT ;  /* 0x000000120f00780c */ /* 0x000fe40003f46270 */
[----:B------:R-:W-:Y:S02]  /*8690*/  LOP3.LUT R2, R2, 0xffff7fff, RZ, 0xc0, !PT ;  /* 0xffff7fff02027812 */ /* 0x000fe400078ec0ff */
[----:B------:R-:W-:Y:S02]  /*86a0*/  FSEL R189, R189, -INF , !P1 ;  /* 0xff800000bdbd7808 */ /* 0x000fe40004800000 */
[----:B------:R-:W-:-:S02]  /*86b0*/  ISETP.GT.AND P1, PT, R10, 0x10, !P3 ;  /* 0x000000100a00780c */ /* 0x000fc40005f24270 */
[----:B------:R-:W-:Y:S02]  /*86c0*/  @P3 LOP3.LUT R2, R2, 0x8000, RZ, 0xfc, !PT ;  /* 0x0000800002023812 */ /* 0x000fe400078efcff */
[----:B------:R-:W-:Y:S02]  /*86d0*/  ISETP.LT.OR P1, PT, R11, 0x11, P1 ;  /* 0x000000110b00780c */ /* 0x000fe40000f21670 */
[----:B------:R-:W-:Y:S02]  /*86e0*/  LOP3.LUT R2, R2, 0xfffeffff, RZ, 0xc0, !PT ;  /* 0xfffeffff02027812 */ /* 0x000fe400078ec0ff */
[----:B------:R-:W-:Y:S02]  /*86f0*/  FSEL R192, R192, -INF , !P1 ;  /* 0xff800000c0c07808 */ /* 0x000fe40004800000 */
[----:B------:R-:W-:Y:S02]  /*8700*/  @P2 LOP3.LUT R2, R2, 0x10000, RZ, 0xfc, !PT ;  /* 0x0001000002022812 */ /* 0x000fe400078efcff */
[----:B------:R-:W-:-:S02]  /*8710*/  ISETP.GT.AND P1, PT, R10, 0x11, !P2 ;  /* 0x000000110a00780c */ /* 0x000fc40005724270 */
[----:B------:R-:W-:Y:S02]  /*8720*/  ISETP.GE.AND P2, PT, R15, 0x19, PT ;  /* 0x000000190f00780c */ /* 0x000fe40003f46270 */
[----:B------:R-:W-:Y:S02]  /*8730*/  ISETP.LT.OR P1, PT, R11, 0x12, P1 ;  /* 0x000000120b00780c */ /* 0x000fe40000f21670 */
[----:B------:R-:W-:Y:S02]  /*8740*/  LOP3.LUT R2, R2, 0xfffbffff, RZ, 0xc0, !PT ;  /* 0xfffbffff02027812 */ /* 0x000fe400078ec0ff */
[----:B------:R-:W-:Y:S02]  /*8750*/  FSEL R193, R193, -INF , !P1 ;  /* 0xff800000c1c17808 */ /* 0x000fe40004800000 */
[----:B------:R-:W-:Y:S02]  /*8760*/  ISETP.GT.AND P1, PT, R10, 0x18, !P2 ;  /* 0x000000180a00780c */ /* 0x000fe40005724270 */
[----:B------:R-:W-:-:S02]  /*8770*/  ISETP.GE.AND P3, PT, R15, 0x22, PT ;  /* 0x000000220f00780c */ /* 0x000fc40003f66270 */
[----:B------:R-:W-:Y:S02]  /*8780*/  ISETP.LT.OR P1, PT, R11, 0x19, P1 ;  /* 0x000000190b00780c */ /* 0x000fe40000f21670 */
[----:B------:R-:W-:Y:S02]  /*8790*/  @P2 LOP3.LUT R2, R2, 0x40000, RZ, 0xfc, !PT ;  /* 0x0004000002022812 */ /* 0x000fe400078efcff */
[----:B------:R-:W-:Y:S02]  /*87a0*/  ISETP.GE.AND P2, PT, R15, 0x1a, PT ;  /* 0x0000001a0f00780c */ /* 0x000fe40003f46270 */
[----:B------:R-:W-:Y:S02]  /*87b0*/  FSEL R196, R196, -INF , !P1 ;  /* 0xff800000c4c47808 */ /* 0x000fe40004800000 */
[----:B------:R-:W-:Y:S02]  /*87c0*/  ISETP.GT.AND P1, PT, R10, 0x19, !P2 ;  /* 0x000000190a00780c */ /* 0x000fe40005724270 */
[----:B------:R-:W-:-:S02]  /*87d0*/  LOP3.LUT R2, R2, 0xfffdffff, RZ, 0xc0, !PT ;  /* 0xfffdffff02027812 */ /* 0x000fc400078ec0ff */
[----:B------:R-:W-:Y:S02]  /*87e0*/  ISETP.LT.OR P1, PT, R11, 0x1a, P1 ;  /* 0x0000001a0b00780c */ /* 0x000fe40000f21670 */
[----:B------:R-:W-:Y:S02]  /*87f0*/  @P3 LOP3.LUT R16, R16, 0x2, RZ, 0xfc, !PT ;  /* 0x0000000210103812 */ /* 0x000fe400078efcff */
[----:B------:R-:W-:Y:S02]  /*8800*/  FSEL R197, R197, -INF , !P1 ;  /* 0xff800000c5c57808 */ /* 0x000fe40004800000 */
[----:B------:R-:W-:Y:S02]  /*8810*/  ISETP.GE.AND P1, PT, R15, 0x21, PT ;  /* 0x000000210f00780c */ /* 0x000fe40003f26270 */
[----:B------:R-:W-:Y:S02]  /*8820*/  @P2 LOP3.LUT R2, R2, 0x20000, RZ, 0xfc, !PT ;  /* 0x0002000002022812 */ /* 0x000fe400078efcff */
[----:B------:R-:W-:-:S02]  /*8830*/  ISETP.GT.AND P2, PT, R10, 0x20, !P1 ;  /* 0x000000200a00780c */ /* 0x000fc40004f44270 */
[----:B------:R-:W-:Y:S02]  /*8840*/  LOP3.LUT R16, R16, 0xfffffffb, RZ, 0xc0, !PT ;  /* 0xfffffffb10107812 */ /* 0x000fe400078ec0ff */
[----:B------:R-:W-:Y:S02]  /*8850*/  ISETP.LT.OR P2, PT, R11, 0x21, P2 ;  /* 0x000000210b00780c */ /* 0x000fe40001741670 */
[----:B------:R-:W-:Y:S02]  /*8860*/  LOP3.LUT R2, R2, 0xffffff7f, RZ, 0xc0, !PT ;  /* 0xffffff7f02027812 */ /* 0x000fe400078ec0ff */
[----:B------:R-:W-:Y:S02]  /*8870*/  FSEL R168, R168, -INF , !P2 ;  /* 0xff800000a8a87808 */ /* 0x000fe40005000000 */
[----:B------:R-:W-:Y:S02]  /*8880*/  ISETP.GT.AND P2, PT, R10, 0x21, !P3 ;  /* 0x000000210a00780c */ /* 0x000fe40005f44270 */
[----:B------:R-:W-:-:S02]  /*8890*/  ISETP.GE.AND P3, PT, R15, 0x29, PT ;  /* 0x000000290f00780c */ /* 0x000fc40003f66270 */
        /* <DEDUP_REMOVED lines=23> */
[----:B------:R-:W-:Y:S02]  /*8a10*/  @P3 LOP3.LUT R2, R2, 0x80, RZ, 0xfc, !PT ;  /* 0x0000008002023812 */ /* 0x000fe400078efcff */
[----:B------:R-:W-:Y:S02]  /*8a20*/  ISETP.GE.AND P3, PT, R15, 0x39, PT ;  /* 0x000000390f00780c */ /* 0x000fe40003f66270 */
[----:B------:R-:W-:Y:S02]  /*8a30*/  LOP3.LUT R2, R2, 0xffffffbf, RZ, 0xc0, !PT ;  /* 0xffffffbf02027812 */ /* 0x000fe400078ec0ff */
[----:B------:R-:W-:-:S04]  /*8a40*/  ISETP.GT.AND P2, PT, R10, 0x38, !P3 ;  /* 0x000000380a00780c */ /* 0x000fc80005f44270 */
        /* <DEDUP_REMOVED lines=238> */
[----:B------:R-:W-:-:S04]  /*9930*/  ISETP.GT.AND P6, PT, R10, RZ, !P6 ;  /* 0x000000ff0a00720c */ /* 0x000fc800077c4270 */
[----:B------:R-:W-:-:S04]  /*9940*/  ISETP.LT.OR P6, PT, R11, 0x1, P6 ;  /* 0x000000010b00780c */ /* 0x000fc800037c1670 */
[----:B------:R-:W-:Y:S02]  /*9950*/  FSEL R184, R184, -INF , !P6 ;  /* 0xff800000b8b87808 */ /* 0x000fe40007000000 */
[----:B------:R-:W-:-:S13]  /*9960*/  ISETP.GE.AND P6, PT, R15, 0xda, PT ;  /* 0x000000da0f00780c */ /* 0x000fda0003fc6270 */
[----:B------:R-:W-:Y:S02]  /*9970*/  @P6 LOP3.LUT R2, R2, 0x800, RZ, 0xfc, !PT ;  /* 0x0000080002026812 */ /* 0x000fe400078efcff */
        /* <DEDUP_REMOVED lines=17> */
.L_x_6589:
[----:B------:R-:W-:-:S05]  /*9a90*/  IMAD.U32 R20, RZ, RZ, UR49 ;  /* 0x00000031ff147e24 */ /* 0x000fca000f8e00ff */
[----:B------:R-:W-:-:S13]  /*9aa0*/  ISETP.NE.AND P6, PT, R20, 0x1, PT ;  /* 0x000000011400780c */ /* 0x000fda0003fc5270 */
[----:B------:R-:W0:Y:S02]  /*9ab0*/  @P6 LDC.64 R10, c[0x0][0x9e8] ;  /* 0x00027a00ff0a6b82 */ /* 0x000e240000000a00 */
[----:B0-----:R-:W-:-:S05]  /*9ac0*/  @P6 IMAD.HI.U32 R10, R14, R10, RZ ;  /* 0x0000000a0e0a6227 */ /* 0x001fca00078e00ff */
[----:B------:R-:W-:-:S07]  /*9ad0*/  @P6 SHF.R.U32.HI R14, RZ, R11, R10 ;  /* 0x0000000bff0e6219 */ /* 0x000fce000001160a */
.L_x_6590:
[----:B------:R-:W-:Y:S05]  /*9ae0*/  BSYNC B0 ;  /* 0x0000000000007941 */ /* 0x000fea0003800000 */
.L_x_6588:
[----:B------:R-:W-:-:S05]  /*9af0*/  IMAD R9, R14, R20, R9 ;  /* 0x000000140e097224 */ /* 0x000fca00078e0209 */
[----:B------:R-:W-:Y:S02]  /*9b00*/  VIADDMNMX R13, R9, R20, R13, PT ;  /* 0x00000014090d7246 */ /* 0x000fe4000380010d */
[----:B------:R-:W-:-:S07]  /*9b10*/  VIMNMX R12, R12, R9, !PT ;  /* 0x000000090c0c7248 */ /* 0x000fce0007fe0100 */
.L_x_6587:
        /* <DEDUP_REMOVED lines=137> */
[----:B------:R-:W-:Y:S01]  /*a3b0*/  FMNMX.FTZ R14, R101, R10, !PT ;  /* 0x0000000a650e7209 */ /* 0x000fe20007810000 */
[----:B------:R-:W-:Y:S01]  /*a3c0*/  IMAD.U32 R10, RZ, RZ, UR37 ;  /* 0x00000025ff0a7e24 */ /* 0x000fe2000f8e00ff */
[----:B------:R-:W-:-:S02]  /*a3d0*/  ISETP.LT.OR P1, PT, R13, 0x71, P1 ;  /* 0x000000710d00780c */ /* 0x000fc40000f21670 */
[----:B------:R-:W-:Y:S01]  /*a3e0*/  ISETP.GT.AND P2, PT, R12, 0xc9, !P2 ;  /* 0x000000c90c00780c */ /* 0x000fe20005744270 */
[----:B------:R-:W0:Y:S01]  /*a3f0*/  SHFL.BFLY PT, R9, R14, 0x2, 0x1f ;  /* 0x0c401f000e097f89 */ /* 0x000e2200000e0000 */
[----:B------:R-:W-:Y:S02]  /*a400*/  FSEL R146, R146, -INF , !P1 ;  /* 0xff80000092927808 */ /* 0x000fe40004800000 */
[----:B------:R-:W-:Y:S02]  /*a410*/  LOP3.LUT P1, RZ, R16, 0x800000, RZ, 0xc0, !PT ;  /* 0x0080000010ff7812 */ /* 0x000fe4000782c0ff */
[----:B------:R-:W-:Y:S02]  /*a420*/  ISETP.LT.OR P2, PT, R13, 0xca, P2 ;  /* 0x000000ca0d00780c */ /* 0x000fe40001741670 */
[C---:B------:R-:W-:Y:S02]  /*a430*/  ISETP.GT.AND P1, PT, R12.reuse, 0x71, !P1 ;  /* 0x000000710c00780c */ /* 0x040fe40004f24270 */
[----:B------:R-:W-:-:S02]  /*a440*/  ISETP.GT.AND P3, PT, R12, 0xd0, !P3 ;  /* 0x000000d00c00780c */ /* 0x000fc40005f64270 */
[----:B------:R-:W-:Y:S02]  /*a450*/  ISETP.LT.OR P1, PT, R13, 0x72, P1 ;  /* 0x000000720d00780c */ /* 0x000fe40000f21670 */
[----:B------:R-:W-:Y:S02]  /*a460*/  FSEL R95, R95, -INF , !P2 ;  /* 0xff8000005f5f7808 */ /* 0x000fe40005000000 */
[----:B------:R-:W-:Y:S02]  /*a470*/  FSEL R147, R147, -INF , !P1 ;  /* 0xff80000093937808 */ /* 0x000fe40004800000 */
[----:B------:R-:W-:Y:S02]  /*a480*/  LOP3.LUT P1, RZ, R16, 0x400000, RZ, 0xc0, !PT ;  /* 0x0040000010ff7812 */ /* 0x000fe4000782c0ff */
[C---:B------:R-:W-:Y:S02]  /*a490*/  ISETP.GT.AND P4, PT, R12.reuse, 0xd1, !P4 ;  /* 0x000000d10c00780c */ /* 0x040fe40006784270 */
[----:B------:R-:W-:-:S02]  /*a4a0*/  ISETP.GT.AND P1, PT, R12, 0x78, !P1 ;  /* 0x000000780c00780c */ /* 0x000fc40004f24270 */
[----:B------:R-:W-:Y:S02]  /*a4b0*/  ISETP.GT.AND P5, PT, R12, 0xd8, !P5 ;  /* 0x000000d80c00780c */ /* 0x000fe40006fa4270 */
[C---:B------:R-:W-:Y:S02]  /*a4c0*/  ISETP.LT.OR P1, PT, R13.reuse, 0x79, P1 ;  /* 0x000000790d00780c */ /* 0x040fe40000f21670 */
[----:B0-----:R-:W-:Y:S02]  /*a4d0*/  FMNMX.FTZ R20, R14, R9, !PT ;  /* 0x000000090e147209 */ /* 0x001fe40007810000 */
[----:B------:R-:W-:Y:S02]  /*a4e0*/  FSEL R150, R150, -INF , !P1 ;  /* 0xff80000096967808 */ /* 0x000fe40004800000 */
[----:B------:R-:W-:Y:S01]  /*a4f0*/  LOP3.LUT P1, RZ, R16, 0x200000, RZ, 0xc0, !PT ;  /* 0x0020000010ff7812 */ /* 0x000fe2000782c0ff */
[----:B------:R-:W0:Y:S01]  /*a500*/  SHFL.BFLY PT, R9, R20, 0x1, 0x1f ;  /* 0x0c201f0014097f89 */ /* 0x000e2200000e0000 */
[----:B------:R-:W-:-:S02]  /*a510*/  ISETP.LT.OR P3, PT, R13, 0xd1, P3 ;  /* 0x000000d10d00780c */ /* 0x000fc40001f61670 */
[----:B------:R-:W-:Y:S02]  /*a520*/  ISETP.GT.AND P1, PT, R12, 0x79, !P1 ;  /* 0x000000790c00780c */ /* 0x000fe40004f24270 */
[C---:B------:R-:W-:Y:S02]  /*a530*/  ISETP.LT.OR P4, PT, R13.reuse, 0xd2, P4 ;  /* 0x000000d20d00780c */ /* 0x040fe40002781670 */
[----:B------:R-:W-:Y:S02]  /*a540*/  ISETP.LT.OR P1, PT, R13, 0x7a, P1 ;  /* 0x0000007a0d00780c */ /* 0x000fe40000f21670 */
[----:B------:R-:W-:Y:S02]  /*a550*/  FSEL R98, R98, -INF , !P3 ;  /* 0xff80000062627808 */ /* 0x000fe40005800000 */
[----:B------:R-:W-:Y:S02]  /*a560*/  FSEL R151, R151, -INF , !P1 ;  /* 0xff80000097977808 */ /* 0x000fe40004800000 */
[----:B------:R-:W-:-:S02]  /*a570*/  LOP3.LUT P1, RZ, R16, 0x100000, RZ, 0xc0, !PT ;  /* 0x0010000010ff7812 */ /* 0x000fc4000782c0ff */
[----:B------:R-:W-:Y:S02]  /*a580*/  ISETP.LT.OR P5, PT, R13, 0xd9, P5 ;  /* 0x000000d90d00780c */ /* 0x000fe40002fa1670 */
[----:B------:R-:W-:Y:S02]  /*a590*/  ISETP.GT.AND P1, PT, R12, 0x80, !P1 ;  /* 0x000000800c00780c */ /* 0x000fe40004f24270 */
[----:B------:R-:W-:Y:S02]  /*a5a0*/  FSEL R99, R99, -INF , !P4 ;  /* 0xff80000063637808 */ /* 0x000fe40006000000 */
[----:B------:R-:W-:Y:S02]  /*a5b0*/  ISETP.LT.OR P1, PT, R13, 0x81, P1 ;  /* 0x000000810d00780c */ /* 0x000fe40000f21670 */
[----:B------:R-:W-:Y:S02]  /*a5c0*/  FSEL R102, R102, -INF , !P5 ;  /* 0xff80000066667808 */ /* 0x000fe40006800000 */
[----:B------:R-:W-:-:S02]  /*a5d0*/  FSEL R122, R122, -INF , !P1 ;  /* 0xff8000007a7a7808 */ /* 0x000fc40004800000 */
        /* <DEDUP_REMOVED lines=263> */
[--C-:B------:R-:W-:Y:S01]  /*b650*/  FFMA.FTZ R190, R191, UR37, -R188.reuse ;  /* 0x00000025bfbe7c23 */ /* 0x100fe200080108bc */
[----:B------:R-:W-:Y:S01]  /*b660*/  FSEL R191, R10, RZ, P1 ;  /* 0x000000ff0abf7208 */ /* 0x000fe20000800000 */
[--C-:B0-----:R-:W-:Y:S01]  /*b670*/  FFMA.FTZ R192, R11, UR37, -R188.reuse ;  /* 0x000000250bc07c23 */ /* 0x101fe200080108bc */
[----:B------:R-:W-:-:S01]  /*b680*/  FFMA.FTZ R11, R187, UR37, -R188 ;  /* 0x00000025bb0b7c23 */ /* 0x000fc200080108bc */
[----:B------:R0:W-:Y:S01]  /*b690*/  MUFU.EX2 R101, R193 ;  /* 0x000000c100657308 */ /* 0x0001e20000000800 */
[----:B------:R-:W-:-:S01]  /*b6a0*/  FFMA.FTZ R117, R194, UR37, -R188 ;  /* 0x00000025c2757c23 */ /* 0x000fc200080108bc */
[----:B------:R-:W-:Y:S01]  /*b6b0*/  FADD.FTZ R191, -R191, R0 ;  /* 0x00000000bfbf7221 */ /* 0x000fe20000010100 */
[----:B------:R-:W-:-:S01]  /*b6c0*/  FFMA.FTZ R194, R195, UR37, -R188 ;  /* 0x00000025c3c27c23 */ /* 0x000fc200080108bc */
[--C-:B------:R-:W-:Y:S01]  /*b6d0*/  FFMA.FTZ R187, R198, UR37, -R188.reuse ;  /* 0x00000025c6bb7c23 */ /* 0x100fe200080108bc */
[----:B-1----:R-:W-:-:S01]  /*b6e0*/  FFMA.FTZ R196, R199, UR37, -R188 ;  /* 0x00000025c7c47c23 */ /* 0x002fc200080108bc */
[----:B------:R-:W-:Y:S01]  /*b6f0*/  FMUL.FTZ R191, R191, UR37 ;  /* 0x00000025bfbf7c20 */ /* 0x000fe20008410000 */
[----:B------:R-:W-:-:S01]  /*b700*/  FFMA.FTZ R170, R170, UR37, -R188 ;  /* 0x00000025aaaa7c23 */ /* 0x000fc200080108bc */
[----:B------:R-:W-:Y:S01]  /*b710*/  MUFU.EX2 R192, R192 ;  /* 0x000000c000c07308 */ /* 0x000fe20000000800 */
[----:B--2---:R-:W-:-:S01]  /*b720*/  FFMA.FTZ R195, R116, R6, R15 ;  /* 0x0000000674c37223 */ /* 0x004fc2000001000f */
[--C-:B0-----:R-:W-:Y:S01]  /*b730*/  FFMA.FTZ R193, R142, UR37, -R188.reuse ;  /* 0x000000258ec17c23 */ /* 0x101fe200080108bc */
        /* <DEDUP_REMOVED lines=33> */
[----:B------:R-:W-:Y:S01]  /*b950*/  FFMA.FTZ R127, R127, UR37, -R188 ;  /* 0x000000257f7f7c23 */ /* 0x000fe200080108bc */
[----:B------:R-:W-:-:S01]  /*b960*/  FADD.FTZ R5, R101, R6 ;  /* 0x0000000665057221 */ /* 0x000fc20000010000 */
[--C-:B------:R-:W-:Y:S01]  /*b970*/  FFMA.FTZ R130, R130, UR37, -R188.reuse ;  /* 0x0000002582827c23 */ /* 0x100fe200080108bc */
        /* <DEDUP_REMOVED lines=17> */
[----:B------:R0:W-:Y:S01]  /*ba90*/  MUFU.EX2 R0, R193 ;  /* 0x000000c100007308 */ /* 0x0001e20000000800 */
[----:B-1----:R-:W-:-:S01]  /*baa0*/  FADD.FTZ R6, R194, R5 ;  /* 0x00000005c2067221 */ /* 0x002fc20000010000 */
[--C-:B------:R-:W-:Y:S01]  /*bab0*/  FFMA.FTZ R94, R94, UR37, -R188.reuse ;  /* 0x000000255e5e7c23 */ /* 0x100fe200080108bc */
[----:B------:R-:W-:-:S05]  /*bac0*/  FFMA.FTZ R103, R103, UR37, -R188 ;  /* 0x0000002567677c23 */ /* 0x000fca00080108bc */
        /* <DEDUP_REMOVED lines=125> */
[--C-:B------:R-:W-:Y:S01]  /*c2a0*/  FFMA.FTZ R193, R95, UR37, -R188.reuse ;  /* 0x000000255fc17c23 */ /* 0x100fe200080108bc */
[----:B------:R-:W-:-:S05]  /*c2b0*/  FFMA.FTZ R95, R98, UR37, -R188 ;  /* 0x00000025625f7c23 */ /* 0x000fca00080108bc */
        /* <DEDUP_REMOVED lines=55> */
[----:B------:R-:W-:Y:S01]  /*c630*/  FADD.FTZ R6, R3, R102 ;  /* 0x0000006603067221 */ /* 0x000fe20000010000 */
[----:B0-----:R-:W-:-:S01]  /*c640*/  FADD.FTZ R5, R150, R5 ;  /* 0x0000000596057221 */ /* 0x001fc20000010000 */
[----:B------:R-:W-:Y:S06]  /*c650*/  @!P0 BRA `(.L_x_6591) ;  /* 0x0000000000048947 */ /* 0x000fec0003800000 */
[----:B------:R-:W-:Y:S01]  /*c660*/  BPT.TRAP 0x1 ;  /* 0x000000040000795c */ /* 0x000fe20000300000 */
.L_x_6591:
        /* <DEDUP_REMOVED lines=135> */
.L_x_6574:
        /* <DEDUP_REMOVED lines=25> */
.L_x_6594:
[----:B------:R-:W-:-:S11]  /*d070*/  UISETP.NE.AND UP2, UPT, UR11, 0x1, UPT ;  /* 0x000000010b00788c */ /* 0x000fd6000bf45270 */
[----:B------:R-:W-:Y:S02]  /*d080*/  @UP2 ULDC.64 UR14, c[0x0][0x9e8] ;  /* 0x00027a00000e2ab9 */ /* 0x000fe40000000a00 */
[----:B------:R-:W-:-:S04]  /*d090*/  UIMAD.WIDE.U32 UR6, UR10, UR14, URZ ;  /* 0x0000000e0a0672a5 */ /* 0x000fc8000f8e003f */
[----:B------:R-:W-:-:S12]  /*d0a0*/  @UP2 USHF.R.U32.HI UR10, URZ, UR15, UR7 ;  /* 0x0000000f3f0a2299 */ /* 0x000fd80008011607 */
.L_x_6595:
[----:B------:R-:W-:-:S04]  /*d0b0*/  UIMAD UR10, UR10, UR11, URZ ;  /* 0x0000000b0a0a72a4 */ /* 0x000fc8000f8e023f */
[----:B------:R-:W-:-:S04]  /*d0c0*/  UISETP.LT.AND UP2, UPT, UR52, UR10, UPT ;  /* 0x0000000a3400728c */ /* 0x000fc8000bf41270 */
[----:B------:R-:W-:-:S12]  /*d0d0*/  USEL UR52, UR52, UR10, !UP2 ;  /* 0x0000000a34347287 */ /* 0x000fd8000d000000 */
.L_x_6593:
[----:B------:R-:W-:Y:S01]  /*d0e0*/  UIADD3 UR7, UR52, 0xdf, URZ ;  /* 0x000000df34077890 */ /* 0x000fe2000fffe03f */
[----:B------:R-:W-:-:S03]  /*d0f0*/  UMOV UR6, URZ ;  /* 0x0000003f00067c82 */ /* 0x000fc60008000000 */
[----:B------:R-:W-:-:S04]  /*d100*/  UIMAD.WIDE UR6, UR7, -0x6db6db6d, UR6 ;  /* 0x92492493070678a5 */ /* 0x000fc8000f8e0206 */
        /* <DEDUP_REMOVED lines=10> */
.L_x_6606:
[----:B------:R-:W-:Y:S01]  /*d1b0*/  ISETP.NE.AND P2, PT, RZ, UR43, PT ;  /* 0x0000002bff007c0c */ /* 0x000fe2000bf45270 */
[----:B------:R-:W-:-:S04]  /*d1c0*/  UISETP.NE.AND UP2, UPT, UR52, 0x1, UPT ;  /* 0x000000013400788c */ /* 0x000fc8000bf45270 */
[----:B------:R-:W-:-:S04]  /*d1d0*/  USEL UR45, URZ, 0x1, UP2 ;  /* 0x000000013f2d7887 */ /* 0x000fc80009000000 */
[----:B------:R-:W-:-:S04]  /*d1e0*/  ULOP3.LUT UR45, UR53, UR45, URZ, 0x3c, !UPT ;  /* 0x0000002d352d7292 */ /* 0x000fc8000f8e3c3f */
[----:B------:R-:W-:Y:S08]  /*d1f0*/  @P2 BRA `(.L_x_6597) ;  /* 0x0000000000382947 */ /* 0x000ff00003800000 */
[----:B------:R-:W-:Y:S05]  /*d200*/  @!P0 BRA `(.L_x_6598) ;  /* 0x0000000000048947 */ /* 0x000fea0003800000 */
[----:B------:R-:W-:Y:S01]  /*d210*/  BPT.TRAP 0x1 ;  /* 0x000000040000795c */ /* 0x000fe20000300000 */
.L_x_6598:
        /* <DEDUP_REMOVED lines=9> */
.L_x_6599:
[----:B-1----:R-:W-:Y:S05]  /*d2b0*/  @P1 BRA `(.L_x_6597) ;  /* 0x0000000000081947 */ /* 0x002fea0003800000 */
[----:B------:R-:W1:Y:S02]  /*d2c0*/  SYNCS.PHASECHK.TRANS64.TRYWAIT P1, [UR6+0x2e830], R0 ;  /* 0x02e83000ff0075a7 */ /* 0x000e640008020146 */
[----:B-1----:R-:W-:Y:S05]  /*d2d0*/  @!P1 BRA `(.L_x_6600) ;  /* 0x00000108000c9947 */ /* 0x002fea0003800000 */
.L_x_6597:
        /* <DEDUP_REMOVED lines=186> */
.L_x_6602:
[----:B------:R-:W-:Y:S01]  /*de80*/  ULEA UR6, UR52, UR41, 0x3 ;  /* 0x0000002934067291 */ /* 0x000fe2000f8e183f */
[----:B------:R-:W-:-:S05]  /*de90*/  IMAD.U32 R0, RZ, RZ, UR53 ;  /* 0x00000035ff007e24 */ /* 0x000fca000f8e00ff */
[----:B------:R-:W-:-:S04]  /*dea0*/  SHF.L.U32 R0, R0, 0x1f, RZ ;  /* 0x0000001f00007819 */ /* 0x000fc800000006ff */
[----:B------:R0:W1:Y:S01]  /*deb0*/  SYNCS.PHASECHK.TRANS64.TRYWAIT P1, [UR6+0x2e850], R0 ;  /* 0x02e85000ff0075a7 */ /* 0x0000620008020146 */
[----:B------:R-:W-:Y:S05]  /*dec0*/  @!P0 BRA `(.L_x_6603) ;  /* 0x0000000000048947 */ /* 0x000fea0003800000 */
[----:B------:R-:W-:Y:S01]  /*ded0*/  BPT.TRAP 0x1 ;  /* 0x000000040000795c */ /* 0x000fe20000300000 */
.L_x_6603:
[----:B-1----:R-:W-:Y:S05]  /*dee0*/  @P1 BRA `(.L_x_6601) ;  /* 0x0000000000081947 */ /* 0x002fea0003800000 */
[----:B------:R-:W1:Y:S02]  /*def0*/  SYNCS.PHASECHK.TRANS64.TRYWAIT P1, [UR6+0x2e850], R0 ;  /* 0x02e85000ff0075a7 */ /* 0x000e640008020146 */
[----:B-1----:R-:W-:Y:S05]  /*df00*/  @!P1 BRA `(.L_x_6604) ;  /* 0x000000fc00189947 */ /* 0x002fea0003800000 */
.L_x_6601:
        /* <DEDUP_REMOVED lines=128> */
[----:B0-----:R-:W-:Y:S01]  /*e710*/  LOP3.LUT P1, RZ, R229, 0x7f, RZ, 0xc0, !PT ;  /* 0x0000007fe5ff7812 */ /* 0x001fe2000782c0ff */
[----:B------:R-:W0:Y:S01]  /*e720*/  SHFL.BFLY PT, R3, R0, 0x2, 0x1f ;  /* 0x0c401f0000037f89 */ /* 0x000e2200000e0000 */
[----:B------:R-:W-:-:S05]  /*e730*/  FMNMX.FTZ R10, R103, R10, !PT ;  /* 0x0000000a670a7209 */ /* 0x000fca0007810000 */
[----:B------:R-:W1:Y:S01]  /*e740*/  SHFL.BFLY PT, R13, R10, 0x2, 0x1f ;  /* 0x0c401f000a0d7f89 */ /* 0x000e6200000e0000 */
[----:B0-----:R-:W-:-:S05]  /*e750*/  FMNMX.FTZ R11, R0, R3, !PT ;  /* 0x00000003000b7209 */ /* 0x001fca0007810000 */
[----:B------:R-:W0:Y:S01]  /*e760*/  SHFL.BFLY PT, R12, R11, 0x1, 0x1f ;  /* 0x0c201f000b0c7f89 */ /* 0x000e2200000e0000 */
[----:B-1----:R-:W-:Y:S01]  /*e770*/  FMNMX.FTZ R13, R10, R13, !PT ;  /* 0x0000000d0a0d7209 */ /* 0x002fe20007810000 */
[----:B------:R-:W-:-:S04]  /*e780*/  IMAD.U32 R10, RZ, RZ, UR37 ;  /* 0x00000025ff0a7e24 */ /* 0x000fc8000f8e00ff */
[----:B------:R-:W1:Y:S01]  /*e790*/  SHFL.BFLY PT, R14, R13, 0x1, 0x1f ;  /* 0x0c201f000d0e7f89 */ /* 0x000e6200000e0000 */
[----:B0-----:R-:W-:-:S05]  /*e7a0*/  FMNMX.FTZ R3, R11, R12, !PT ;  /* 0x0000000c0b037209 */ /* 0x001fca0007810000 */
[----:B------:R-:W-:Y:S01]  /*e7b0*/  FFMA.FTZ R10, R3, R10, -8 ;  /* 0xc1000000030a7423 */ /* 0x000fe2000001000a */
[----:B-1----:R-:W-:Y:S01]  /*e7c0*/  FMNMX.FTZ R0, R13, R14, !PT ;  /* 0x0000000e0d007209 */ /* 0x002fe20007810000 */
[----:B------:R-:W-:Y:S02]  /*e7d0*/  FADD.FTZ R8, -R3, R8 ;  /* 0x0000000803087221 */ /* 0x000fe40000010100 */
[----:B------:R-:W-:-:S01]  /*e7e0*/  FFMA.FTZ R11, R185, UR37, -R10 ;  /* 0x00000025b90b7c23 */ /* 0x000fc2000801080a */
[----:B------:R-:W-:Y:S02]  /*e7f0*/  IMAD.U32 R185, RZ, RZ, UR37 ;  /* 0x00000025ffb97e24 */ /* 0x000fe4000f8e00ff */
[----:B------:R-:W-:-:S01]  /*e800*/  FFMA.FTZ R12, R184, UR37, -R10 ;  /* 0x00000025b80c7c23 */ /* 0x000fc2000801080a */
[----:B------:R-:W-:Y:S01]  /*e810*/  FMUL.FTZ R14, R8, UR37 ;  /* 0x00000025080e7c20 */ /* 0x000fe20008410000 */
        /* <DEDUP_REMOVED lines=61> */
[----:B------:R-:W-:Y:S01]  /*ebf0*/  MUFU.EX2 R9, R14 ;  /* 0x0000000e00097308 */ /* 0x000fe20000000800 */
[----:B------:R-:W-:Y:S01]  /*ec00*/  IADD3 R196, -R22, 0xb, RZ ;  /* 0x0000000b16c47810 */ /* 0x000fe20007ffe1ff */
[----:B------:R-:W-:Y:S01]  /*ec10*/  FMUL.FTZ R8, R8, UR37 ;  /* 0x0000002508087c20 */ /* 0x000fe20008410000 */
        /* <DEDUP_REMOVED lines=59> */
[----:B------:R-:W-:-:S02]  /*efd0*/  FFMA.FTZ R94, R94, UR37, -R10 ;  /* 0x000000255e5e7c23 */ /* 0x000fc4000801080a */
[----:B------:R3:W4:Y:S08]  /*efe0*/  MUFU.EX2 R14, R189 ;  /* 0x000000bd000e7308 */ /* 0x0007300000000800 */
[----:B------:R-:W5:Y:S01]  /*eff0*/  MUFU.EX2 R188, R188 ;  /* 0x000000bc00bc7308 */ /* 0x000f620000000800 */
[----:B---3--:R-:W-:-:S01]  /*f000*/  FFMA.FTZ R189, R194, UR37, -R10 ;  /* 0x00000025c2bd7c23 */ /* 0x008fc2000801080a */
[----:B0-----:R-:W-:Y:S01]  /*f010*/  FADD.FTZ R194, R186, R5 ;  /* 0x00000005bac27221 */ /* 0x001fe20000010000 */
[----:B-1----:R-:W-:-:S03]  /*f020*/  FADD.FTZ R5, R13, R6 ;  /* 0x000000060d057221 */ /* 0x002fc60000010000 */
[----:B--2---:R-:W-:Y:S02]  /*f030*/  FADD.FTZ R193, R187, R194 ;  /* 0x000000c2bbc17221 */ /* 0x004fe40000010000 */
[----:B------:R-:W0:Y:S01]  /*f040*/  MUFU.EX2 R15, R15 ;  /* 0x0000000f000f7308 */ /* 0x000e220000000800 */
[----:B----4-:R-:W-:-:S07]  /*f050*/  FADD.FTZ R6, R14, R5 ;  /* 0x000000050e067221 */ /* 0x010fce0000010000 */
[----:B------:R-:W1:Y:S01]  /*f060*/  MUFU.EX2 R189, R189 ;  /* 0x000000bd00bd7308 */ /* 0x000e620000000800 */
[----:B-----5:R-:W-:-:S07]  /*f070*/  FADD.FTZ R194, R188, R193 ;  /* 0x000000c1bcc27221 */ /* 0x020fce0000010000 */
        /* <DEDUP_REMOVED lines=8> */
[----:B------:R-:W-:Y:S01]  /*f100*/  QGMMA.64x128x32.F32.E4M3.E4M3 R24, R212, gdesc[UR4], R24, gsb0 ;  /* 0x01e00004d4187df3 */ /* 0x000fe20008000818 */
        /* <DEDUP_REMOVED lines=37> */
[----:B------:R-:W-:Y:S02]  /*f360*/  WARPGROUP.DEPBAR.LE gsb0, 0x0 ;  /* 0x00008000000079c5 */ /* 0x000fe40000010000 */
[----:B------:R-:W-:Y:S01]  /*f370*/  WARPGROUP.ARRIVE ;  /* 0x00000000000079c5 */ /* 0x000fe20000000000 */
[----:B--2---:R-:W-:-:S04]  /*f380*/  FADD.FTZ R6, R180, R5 ;  /* 0x00000005b4067221 */ /* 0x004fc80000010000 */
[----:B------:R-:W2:Y:S01]  /*f390*/  MUFU.EX2 R183, R183 ;  /* 0x000000b700b77308 */ /* 0x000ea20000000800 */
[----:B------:R-:W-:Y:S01]  /*f3a0*/  QGMMA.64x128x32.F32.E4M3.E4M3 R24, R208, gdesc[UR4], R24, gsb0 ;  /* 0x01e00004d0187df3 */ /* 0x000fe20008000818 */
[----:B------:R-:W-:Y:S01]  /*f3b0*/  UIADD3 UR6, UR10, 0x500, URZ ;  /* 0x000005000a067890 */ /* 0x000fe2000fffe03f */
[----:B0-----:R-:W-:Y:S01]  /*f3c0*/  FADD.FTZ R194, R182, R193 ;  /* 0x000000c1b6c27221 */ /* 0x001fe20000010000 */
[----:B------:R-:W-:-:S04]  /*f3d0*/  UMOV UR7, 0xc0000010 ;  /* 0xc000001000077882 */ /* 0x000fc80000000000 */
        /* <DEDUP_REMOVED lines=38> */
[----:B------:R-:W-:Y:S01]  /*f640*/  QGMMA.64x128x32.F32.E4M3.E4M3 R24, R204, gdesc[UR4], R24, gsb0 ;  /* 0x01e00004cc187df3 */ /* 0x000fe20008000818 */
[----:B------:R-:W-:Y:S01]  /*f650*/  UIADD3 UR6, UR10, 0x600, URZ ;  /* 0x000006000a067890 */ /* 0x000fe2000fffe03f */
[----:B-1----:R-:W-:-:S04]  /*f660*/  FADD.FTZ R6, R136, R5 ;  /* 0x0000000588067221 */ /* 0x002fc80000010000 */
        /* <DEDUP_REMOVED lines=94> */
[----:B------:R-:W-:Y:S01]  /*fc50*/  FFMA.FTZ R98, R99, UR37, -R10 ;  /* 0x0000002563627c23 */ /* 0x000fe2000801080a */
[----:B------:R-:W-:-:S05]  /*fc60*/  IMAD.U32 R99, RZ, RZ, UR48 ;  /* 0x00000030ff637e24 */ /* 0x000fca000f8e00ff */
        /* <DEDUP_REMOVED lines=8> */
[----:B------:R-:W-:Y:S01]  /*fcf0*/  @!P1 LEA R194, R99, UR41, 0x3 ;  /* 0x0000002963c29c11 */ /* 0x000fe2000f8e18ff */
[----:B------:R-:W-:-:S01]  /*fd00*/  FFMA.FTZ R99, R102, UR37, -R10 ;  /* 0x0000002566637c23 */ /* 0x000fc2000801080a */
[----:B------:R-:W-:-:S04]  /*fd10*/  FFMA.FTZ R10, R103, UR37, -R10 ;  /* 0x00000025670a7c23 */ /* 0x000fc8000801080a */
[----:B------:R-:W0:Y:S01]  /*fd20*/  MUFU.EX2 R89, R89 ;  /* 0x0000005900597308 */ /* 0x000e220000000800 */
[----:B-1----:R-:W-:-:S01]  /*fd30*/  FADD.FTZ R6, R88, R5 ;  /* 0x0000000558067221 */ /* 0x002fc20000010000 */
[----:B------:R-:W-:-:S05]  /*fd40*/  @!P1 VIADD R5, R194, 0x2e840 ;  /* 0x0002e840c2059836 */ /* 0x000fca0000000000 */
[----:B------:R-:W-:Y:S01]  /*fd50*/  @!P1 PRMT R5, RZ, 0x654, R5 ;  /* 0x00000654ff059816 */ /* 0x000fe20000000005 */
[----:B------:R-:W1:Y:S01]  /*fd60*/  MUFU.EX2 R91, R91 ;  /* 0x0000005b005b7308 */ /* 0x000e620000000800 */
[----:B--2---:R-:W-:-:S01]  /*fd70*/  FADD.FTZ R102, R90, R195 ;  /* 0x000000c35a667221 */ /* 0x004fc20000010000 */
[----:B------:R2:W-:Y:S06]  /*fd80*/  BAR.ARV R196, 0x100 ;  /* 0x000400c40000751d */ /* 0x0005ec0000002000 */
[----:B------:R-:W3:Y:S01]  /*fd90*/  MUFU.EX2 R92, R92 ;  /* 0x0000005c005c7308 */ /* 0x000ee20000000800 */
[----:B0-----:R-:W-:-:S01]  /*fda0*/  FADD.FTZ R195, R89, R6 ;  /* 0x0000000659c37221 */ /* 0x001fc20000010000 */
[----:B------:R0:W-:Y:S06]  /*fdb0*/  @!P1 SYNCS.ARRIVE.TRANS64.RED.A1T0 RZ, [R5+URZ], RZ ;  /* 0x000000ff05ff99a7 */ /* 0x0001ec000810043f */
[----:B------:R-:W4:Y:S01]  /*fdc0*/  MUFU.EX2 R94, R94 ;  /* 0x0000005e005e7308 */ /* 0x000f220000000800 */
[----:B-1----:R-:W-:-:S07]  /*fdd0*/  FADD.FTZ R197, R91, R102 ;  /* 0x000000665bc57221 */ /* 0x002fce0000010000 */
[----:B------:R-:W0:Y:S01]  /*fde0*/  MUFU.EX2 R93, R93 ;  /* 0x0000005d005d7308 */ /* 0x000e220000000800 */
[----:B---3--:R-:W-:-:S07]  /*fdf0*/  FADD.FTZ R6, R92, R195 ;  /* 0x000000c35c067221 */ /* 0x008fce0000010000 */
[----:B------:R-:W1:Y:S01]  /*fe00*/  MUFU.EX2 R193, R193 ;  /* 0x000000c100c17308 */ /* 0x000e620000000800 */
[----:B----4-:R-:W-:-:S07]  /*fe10*/  FADD.FTZ R102, R94, R197 ;  /* 0x000000c55e667221 */ /* 0x010fce0000010000 */
[----:B------:R-:W3:Y:S01]  /*fe20*/  MUFU.EX2 R96, R96 ;  /* 0x0000006000607308 */ /* 0x000ee20000000800 */
[----:B0-----:R-:W-:-:S07]  /*fe30*/  FADD.FTZ R5, R93, R6 ;  /* 0x000000065d057221 */ /* 0x001fce0000010000 */
[----:B------:R-:W0:Y:S01]  /*fe40*/  MUFU.EX2 R95, R95 ;  /* 0x0000005f005f7308 */ /* 0x000e220000000800 */
[----:B-1----:R-:W-:-:S07]  /*fe50*/  FADD.FTZ R102, R193, R102 ;  /* 0x00000066c1667221 */ /* 0x002fce0000010000 */
[----:B------:R-:W1:Y:S01]  /*fe60*/  MUFU.EX2 R97, R97 ;  /* 0x0000006100617308 */ /* 0x000e620000000800 */
[----:B---3--:R-:W-:-:S07]  /*fe70*/  FADD.FTZ R6, R96, R5 ;  /* 0x0000000560067221 */ /* 0x008fce0000010000 */
        /* <DEDUP_REMOVED lines=9> */
[----:B-1----:R-:W-:-:S01]  /*ff10*/  FADD.FTZ R5, R99, R6 ;  /* 0x0000000663057221 */ /* 0x002fc20000010000 */
[----:B---3--:R-:W-:-:S03]  /*ff20*/  FADD.FTZ R6, R101, R102 ;  /* 0x0000006665067221 */ /* 0x008fc60000010000 */
[----:B0-----:R-:W-:Y:S01]  /*ff30*/  FADD.FTZ R5, R10, R5 ;  /* 0x000000050a057221 */ /* 0x001fe20000010000 */
[----:B--2---:R-:W-:Y:S06]  /*ff40*/  @!P0 BRA `(.L_x_6605) ;  /* 0x0000000000048947 */ /* 0x004fec0003800000 */
[----:B------:R-:W-:Y:S01]  /*ff50*/  BPT.TRAP 0x1 ;  /* 0x000000040000795c */ /* 0x000fe20000300000 */
.L_x_6605:
        /* <DEDUP_REMOVED lines=130> */
[----:B------:R-:W-:Y:S06]  /*10780*/  @P1 BRA `(.L_x_6606) ;  /* 0xffffffc800881947 */ /* 0x000fec000383ffff */
.L_x_6596:
        /* <DEDUP_REMOVED lines=10> */
.L_x_6625:
        /* <DEDUP_REMOVED lines=9> */
.L_x_6609:
[----:B------:R-:W-:Y:S01]  /*108c0*/  ULEA UR6, UR48, UR41, 0x3 ;  /* 0x0000002930067291 */ /* 0x000fe2000f8e183f */
[----:B------:R-:W-:-:S05]  /*108d0*/  IMAD.U32 R0, RZ, RZ, UR45 ;  /* 0x0000002dff007e24 */ /* 0x000fca000f8e00ff */
[----:B------:R-:W-:-:S04]  /*108e0*/  SHF.L.U32 R0, R0, 0x1f, RZ ;  /* 0x0000001f00007819 */ /* 0x000fc800000006ff */
[----:B------:R0:W1:Y:S01]  /*108f0*/  SYNCS.PHASECHK.TRANS64.TRYWAIT P1, [UR6+0x2e830], R0 ;  /* 0x02e83000ff0075a7 */ /* 0x0000620008020146 */
[----:B------:R-:W-:Y:S05]  /*10900*/  @!P0 BRA `(.L_x_6610) ;  /* 0x0000000000048947 */ /* 0x000fea0003800000 */
[----:B------:R-:W-:Y:S01]  /*10910*/  BPT.TRAP 0x1 ;  /* 0x000000040000795c */ /* 0x000fe20000300000 */
.L_x_6610:
[----:B-1----:R-:W-:Y:S05]  /*10920*/  @P1 BRA `(.L_x_6608) ;  /* 0x0000000000081947 */ /* 0x002fea0003800000 */
[----:B------:R-:W1:Y:S02]  /*10930*/  SYNCS.PHASECHK.TRANS64.TRYWAIT P1, [UR6+0x2e830], R0 ;  /* 0x02e83000ff0075a7 */ /* 0x000e640008020146 */
[----:B-1----:R-:W-:Y:S05]  /*10940*/  @!P1 BRA `(.L_x_6611) ;  /* 0x000000d000a09947 */ /* 0x002fea0003800000 */
.L_x_6608:
        /* <DEDUP_REMOVED lines=183> */
.L_x_6613:
[----:B------:R-:W-:Y:S01]  /*114c0*/  ULEA UR6, UR55, UR41, 0x3 ;  /* 0x0000002937067291 */ /* 0x000fe2000f8e183f */
[----:B------:R-:W-:-:S05]  /*114d0*/  IMAD.U32 R0, RZ, RZ, UR56 ;  /* 0x00000038ff007e24 */ /* 0x000fca000f8e00ff */
[----:B------:R-:W-:-:S04]  /*114e0*/  SHF.L.U32 R0, R0, 0x1f, RZ ;  /* 0x0000001f00007819 */ /* 0x000fc800000006ff */
[----:B------:R0:W1:Y:S01]  /*114f0*/  SYNCS.PHASECHK.TRANS64.TRYWAIT P1, [UR6+0x2e850], R0 ;  /* 0x02e85000ff0075a7 */ /* 0x0000620008020146 */
[----:B------:R-:W-:Y:S05]  /*11500*/  @!P0 BRA `(.L_x_6614) ;  /* 0x0000000000048947 */ /* 0x000fea0003800000 */
[----:B------:R-:W-:Y:S01]  /*11510*/  BPT.TRAP 0x1 ;  /* 0x000000040000795c */ /* 0x000fe20000300000 */
.L_x_6614:
[----:B-1----:R-:W-:Y:S05]  /*11520*/  @P1 BRA `(.L_x_6612) ;  /* 0x0000000000081947 */ /* 0x002fea0003800000 */
[----:B------:R-:W1:Y:S02]  /*11530*/  SYNCS.PHASECHK.TRANS64.TRYWAIT P1, [UR6+0x2e850], R0 ;  /* 0x02e85000ff0075a7 */ /* 0x000e640008020146 */
[----:B-1----:R-:W-:Y:S05]  /*11540*/  @!P1 BRA `(.L_x_6615) ;  /* 0x000000c400b89947 */ /* 0x002fea0003800000 */
.L_x_6612:
        /* <DEDUP_REMOVED lines=15> */
[----:B------:R-:W-:Y:S01]  /*11640*/  QGMMA.64x128x32.F32.E4M3.E4M3 R24, R224, gdesc[UR4], R24, gsb0 ;  /* 0x01e00004e0187df3 */ /* 0x000fe20008000818 */
        /* <DEDUP_REMOVED lines=65> */
.L_x_6618:
[----:B------:R-:W-:-:S05]  /*11a60*/  IMAD.U32 R21, RZ, RZ, UR49 ;  /* 0x00000031ff157e24 */ /* 0x000fca000f8e00ff */
[----:B------:R-:W-:-:S13]  /*11a70*/  ISETP.NE.AND P1, PT, R21, 0x1, PT ;  /* 0x000000011500780c */ /* 0x000fda0003f25270 */
[----:B------:R-:W0:Y:S02]  /*11a80*/  @P1 LDC.64 R200, c[0x0][0x9e8] ;  /* 0x00027a00ffc81b82 */ /* 0x000e240000000a00 */
[----:B0-----:R-:W-:-:S05]  /*11a90*/  @P1 IMAD.HI.U32 R20, R15, R200, RZ ;  /* 0x000000c80f141227 */ /* 0x001fca00078e00ff */
[----:B------:R-:W-:-:S07]  /*11aa0*/  @P1 SHF.R.U32.HI R15, RZ, R201, R20 ;  /* 0x000000c9ff0f1219 */ /* 0x000fce0000011614 */
.L_x_6619:
[----:B------:R-:W-:Y:S05]  /*11ab0*/  BSYNC B0 ;  /* 0x0000000000007941 */ /* 0x000fea0003800000 */
.L_x_6617:
[----:B------:R-:W-:-:S05]  /*11ac0*/  IMAD R15, R15, R21, R0 ;  /* 0x000000150f0f7224 */ /* 0x000fca00078e0200 */
[----:B------:R-:W-:Y:S02]  /*11ad0*/  VIADDMNMX R10, R15, R21, R10, PT ;  /* 0x000000150f0a7246 */ /* 0x000fe4000380010a */
[----:B------:R-:W-:-:S07]  /*11ae0*/  VIMNMX R3, R3, R15, !PT ;  /* 0x0000000f03037248 */ /* 0x000fce0007fe0100 */
.L_x_6616:
        /* <DEDUP_REMOVED lines=11> */
[----:B------:R-:W-:Y:S02]  /*11ba0*/  LOP3.LUT R2, R2, 0xffffbfff, RZ, 0xc0, !PT ;  /* 0xffffbfff02027812 */ /* 0x000fe400078ec0ff */
[C---:B------:R-:W-:Y:S02]  /*11bb0*/  ISETP.GT.AND P2, PT, R3.reuse, 0x8, !P2 ;  /* 0x000000080300780c */ /* 0x040fe40005744270 */
        /* <DEDUP_REMOVED lines=311> */
[----:B------:R-:W-:Y:S02]  /*12f30*/  ISETP.LT.OR P6, PT, R10, 0xda, P6 ;  /* 0x000000da0a00780c */ /* 0x000fe400037c1670 */
[----:B------:R-:W0:Y:S02]  /*12f40*/  SHFL.IDX PT, R10, R13, 0x1, 0x1c1f ;  /* 0x003c1f000d0a7f89 */ /* 0x000e2400000e0000 */
[----:B------:R-:W-:Y:S02]  /*12f50*/  FSEL R101, R101, -INF , !P6 ;  /* 0xff80000065657808 */ /* 0x000fe40007000000 */
[----:B------:R-:W-:Y:S01]  /*12f60*/  PLOP3.LUT P6, PT, PT, PT, UP1, 0x40, 0x0 ;  /* 0x000000000000781c */ /* 0x000fe20003fce818 */
[--C-:B0-----:R-:W-:Y:S02]  /*12f70*/  IMAD.IADD R12, R12, 0x1, R10.reuse ;  /* 0x000000010c0c7824 */ /* 0x101fe400078e020a */
[----:B------:R-:W-:-:S10]  /*12f80*/  IMAD.IADD R14, R11, 0x1, R10 ;  /* 0x000000010b0e7824 */ /* 0x000fd400078e020a */
        /* <DEDUP_REMOVED lines=13> */
.L_x_6622:
[----:B------:R-:W-:-:S05]  /*13060*/  IMAD.U32 R13, RZ, RZ, UR49 ;  /* 0x00000031ff0d7e24 */ /* 0x000fca000f8e00ff */
[----:B------:R-:W-:-:S13]  /*13070*/  ISETP.NE.AND P6, PT, R13, 0x1, PT ;  /* 0x000000010d00780c */ /* 0x000fda0003fc5270 */
[----:B------:R-:W0:Y:S02]  /*13080*/  @P6 LDC.64 R10, c[0x0][0x9e8] ;  /* 0x00027a00ff0a6b82 */ /* 0x000e240000000a00 */
[----:B0-----:R-:W-:-:S05]  /*13090*/  @P6 IMAD.HI.U32 R10, R3, R10, RZ ;  /* 0x0000000a030a6227 */ /* 0x001fca00078e00ff */
[----:B------:R-:W-:-:S07]  /*130a0*/  @P6 SHF.R.U32.HI R3, RZ, R11, R10 ;  /* 0x0000000bff036219 */ /* 0x000fce000001160a */
.L_x_6623:
[----:B------:R-:W-:Y:S05]  /*130b0*/  BSYNC B0 ;  /* 0x0000000000007941 */ /* 0x000fea0003800000 */
.L_x_6621:
[----:B------:R-:W-:-:S05]  /*130c0*/  IMAD R3, R3, R13, R0 ;  /* 0x0000000d03037224 */ /* 0x000fca00078e0200 */
[----:B------:R-:W-:Y:S02]  /*130d0*/  VIADDMNMX R12, R3, R13, R12, PT ;  /* 0x0000000d030c7246 */ /* 0x000fe4000380010c */
[----:B------:R-:W-:-:S07]  /*130e0*/  VIMNMX R14, R14, R3, !PT ;  /* 0x000000030e0e7248 */ /* 0x000fce0007fe0100 */
.L_x_6620:
        /* <DEDUP_REMOVED lines=139> */
[----:B------:R-:W-:Y:S01]  /*139a0*/  ISETP.GT.AND P2, PT, R14, 0xc9, !P2 ;  /* 0x000000c90e00780c */ /* 0x000fe20005744270 */
[----:B------:R-:W0:Y:S01]  /*139b0*/  SHFL.BFLY PT, R3, R10, 0x2, 0x1f ;  /* 0x0c401f000a037f89 */ /* 0x000e2200000e0000 */
[----:B------:R-:W-:Y:S02]  /*139c0*/  FSEL R146, R146, -INF , !P1 ;  /* 0xff80000092927808 */ /* 0x000fe40004800000 */
[----:B------:R-:W-:Y:S02]  /*139d0*/  LOP3.LUT P1, RZ, R16, 0x800000, RZ, 0xc0, !PT ;  /* 0x0080000010ff7812 */ /* 0x000fe4000782c0ff */
[----:B------:R-:W-:Y:S02]  /*139e0*/  ISETP.LT.OR P2, PT, R12, 0xca, P2 ;  /* 0x000000ca0c00780c */ /* 0x000fe40001741670 */
[----:B------:R-:W-:-:S02]  /*139f0*/  ISETP.GT.AND P1, PT, R14, 0x71, !P1 ;  /* 0x000000710e00780c */ /* 0x000fc40004f24270 */
[----:B------:R-:W-:Y:S02]  /*13a00*/  ISETP.GT.AND P3, PT, R14, 0xd0, !P3 ;  /* 0x000000d00e00780c */ /* 0x000fe40005f64270 */
[----:B------:R-:W-:Y:S02]  /*13a10*/  ISETP.LT.OR P1, PT, R12, 0x72, P1 ;  /* 0x000000720c00780c */ /* 0x000fe40000f21670 */
[----:B------:R-:W-:Y:S02]  /*13a20*/  FSEL R95, R95, -INF , !P2 ;  /* 0xff8000005f5f7808 */ /* 0x000fe40005000000 */
[----:B------:R-:W-:Y:S02]  /*13a30*/  FSEL R147, R147, -INF , !P1 ;  /* 0xff80000093937808 */ /* 0x000fe40004800000 */
[----:B------:R-:W-:Y:S02]  /*13a40*/  LOP3.LUT P1, RZ, R16, 0x400000, RZ, 0xc0, !PT ;  /* 0x0040000010ff7812 */ /* 0x000fe4000782c0ff */
[----:B------:R-:W-:-:S02]  /*13a50*/  ISETP.GT.AND P4, PT, R14, 0xd1, !P4 ;  /* 0x000000d10e00780c */ /* 0x000fc40006784270 */
[C---:B------:R-:W-:Y:S02]  /*13a60*/  ISETP.GT.AND P1, PT, R14.reuse, 0x78, !P1 ;  /* 0x000000780e00780c */ /* 0x040fe40004f24270 */
[----:B------:R-:W-:Y:S02]  /*13a70*/  ISETP.GT.AND P5, PT, R14, 0xd8, !P5 ;  /* 0x000000d80e00780c */ /* 0x000fe40006fa4270 */
[----:B------:R-:W-:Y:S02]  /*13a80*/  ISETP.LT.OR P1, PT, R12, 0x79, P1 ;  /* 0x000000790c00780c */ /* 0x000fe40000f21670 */
        /* <DEDUP_REMOVED lines=18> */
[----:B0-----:R-:W-:Y:S01]  /*13bb0*/  FMNMX.FTZ R3, R15, R0, !PT ;  /* 0x000000000f037209 */ /* 0x001fe20007810000 */
[----:B------:R-:W-:Y:S01]  /*13bc0*/  IMAD.U32 R0, RZ, RZ, UR37 ;  /* 0x00000025ff007e24 */ /* 0x000fe2000f8e00ff */
        /* <DEDUP_REMOVED lines=232> */
[----:B------:R-:W-:Y:S01]  /*14a50*/  FMNMX.FTZ R109, R99, R108, !PT ;  /* 0x0000006c636d7209 */ /* 0x000fe20007810000 */
[--C-:B------:R-:W-:Y:S01]  /*14a60*/  FFMA.FTZ R108, R112, UR37, -R0.reuse ;  /* 0x00000025706c7c23 */ /* 0x100fe20008010800 */
[----:B------:R-:W-:-:S02]  /*14a70*/  FFMA.FTZ R112, R116, UR37, -R0 ;  /* 0x0000002574707c23 */ /* 0x000fc40008010800 */
[----:B------:R-:W-:-:S03]  /*14a80*/  FMNMX.FTZ R109, R102, R109, !PT ;  /* 0x0000006d666d7209 */ /* 0x000fc60007810000 */
[----:B------:R-:W-:Y:S01]  /*14a90*/  MUFU.EX2 R153, R153 ;  /* 0x0000009900997308 */ /* 0x000fe20000000800 */
[----:B------:R-:W-:Y:S01]  /*14aa0*/  FMNMX.FTZ R188, R12, R109, !PT ;  /* 0x0000006d0cbc7209 */ /* 0x000fe20007810000 */
[--C-:B------:R-:W-:Y:S01]  /*14ab0*/  FFMA.FTZ R109, R113, UR37, -R0.reuse ;  /* 0x00000025716d7c23 */ /* 0x100fe20008010800 */
[----:B------:R-:W-:-:S01]  /*14ac0*/  FFMA.FTZ R113, R117, UR37, -R0 ;  /* 0x0000002575717c23 */ /* 0x000fc20008010800 */
[----:B------:R-:W-:Y:S01]  /*14ad0*/  FFMA.FTZ R117, R101, UR37, -R0 ;  /* 0x0000002565757c23 */ /* 0x000fe20008010800 */
[----:B------:R-:W-:Y:S01]  /*14ae0*/  IMAD.U32 R101, RZ, RZ, UR37 ;  /* 0x00000025ff657e24 */ /* 0x000fe2000f8e00ff */
[----:B------:R-:W2:Y:S02]  /*14af0*/  SHFL.BFLY PT, R189, R188, 0x2, 0x1f ;  /* 0x0c401f00bcbd7f89 */ /* 0x000ea400000e0000 */
[----:B------:R-:W-:Y:S08]  /*14b00*/  MUFU.EX2 R156, R156 ;  /* 0x0000009c009c7308 */ /* 0x000ff00000000800 */
[----:B------:R-:W-:Y:S08]  /*14b10*/  MUFU.EX2 R157, R157 ;  /* 0x0000009d009d7308 */ /* 0x000ff00000000800 */
[----:B------:R-:W-:Y:S01]  /*14b20*/  MUFU.EX2 R160, R160 ;  /* 0x000000a000a07308 */ /* 0x000fe20000000800 */
[----:B--2---:R-:W-:-:S02]  /*14b30*/  FMNMX.FTZ R189, R188, R189, !PT ;  /* 0x000000bdbcbd7209 */ /* 0x004fc40007810000 */
[----:B------:R-:W-:-:S05]  /*14b40*/  FSEL R188, R3, RZ, P1 ;  /* 0x000000ff03bc7208 */ /* 0x000fca0000800000 */
[----:B------:R-:W-:Y:S01]  /*14b50*/  MUFU.EX2 R161, R161 ;  /* 0x000000a100a17308 */ /* 0x000fe20000000800 */
[----:B------:R-:W2:Y:S01]  /*14b60*/  SHFL.BFLY PT, R116, R189, 0x1, 0x1f ;  /* 0x0c201f00bd747f89 */ /* 0x000ea200000e0000 */
[----:B------:R-:W-:-:S06]  /*14b70*/  FADD.FTZ R188, -R188, R9 ;  /* 0x00000009bcbc7221 */ /* 0x000fcc0000010100 */
[----:B------:R-:W-:Y:S08]  /*14b80*/  MUFU.EX2 R9, R117 ;  /* 0x0000007500097308 */ /* 0x000ff00000000800 */
[----:B------:R-:W-:Y:S08]  /*14b90*/  MUFU.EX2 R164, R164 ;  /* 0x000000a400a47308 */ /* 0x000ff00000000800 */
[----:B------:R-:W-:Y:S01]  /*14ba0*/  MUFU.EX2 R165, R165 ;  /* 0x000000a500a57308 */ /* 0x000fe20000000800 */
[----:B--2---:R-:W-:Y:S01]  /*14bb0*/  FMNMX.FTZ R0, R189, R116, !PT ;  /* 0x00000074bd007209 */ /* 0x004fe20007810000 */
[----:B------:R-:W-:-:S03]  /*14bc0*/  FMUL.FTZ R116, R188, UR37 ;  /* 0x00000025bc747c20 */ /* 0x000fc60008410000 */
[C---:B------:R-:W-:Y:S01]  /*14bd0*/  FSETP.NEU.FTZ.AND P1, PT, R0.reuse, -INF , PT ;  /* 0xff8000000000780b */ /* 0x040fe20003f3d000 */
[----:B------:R-:W-:-:S02]  /*14be0*/  FFMA.FTZ R101, R0, R101, -8 ;  /* 0xc100000000657423 */ /* 0x000fc40000010065 */
[----:B------:R-:W-:Y:S03]  /*14bf0*/  MUFU.EX2 R136, R136 ;  /* 0x0000008800887308 */ /* 0x000fe60000000800 */
[----:B------:R-:W-:-:S05]  /*14c00*/  FSEL R101, R101, RZ, P1 ;  /* 0x000000ff65657208 */ /* 0x000fca0000800000 */
[----:B------:R-:W2:Y:S01]  /*14c10*/  MUFU.EX2 R116, R116 ;  /* 0x0000007400747308 */ /* 0x000ea20000000800 */
[----:B0-----:R-:W-:-:S01]  /*14c20*/  FFMA.FTZ R193, R190, UR37, -R101 ;  /* 0x00000025bec17c23 */ /* 0x001fc20008010865 */
[--C-:B------:R-:W-:Y:S01]  /*14c30*/  FFMA.FTZ R190, R191, UR37, -R101.reuse ;  /* 0x00000025bfbe7c23 */ /* 0x100fe20008010865 */
[----:B------:R-:W-:Y:S01]  /*14c40*/  FSEL R191, R0, RZ, P1 ;  /* 0x000000ff00bf7208 */ /* 0x000fe20000800000 */
[--C-:B------:R-:W-:Y:S01]  /*14c50*/  FFMA.FTZ R188, R11, UR37, -R101.reuse ;  /* 0x000000250bbc7c23 */ /* 0x100fe20008010865 */
[----:B------:R-:W-:-:S01]  /*14c60*/  FFMA.FTZ R11, R187, UR37, -R101 ;  /* 0x00000025bb0b7c23 */ /* 0x000fc20008010865 */
[--C-:B------:R-:W-:Y:S01]  /*14c70*/  FFMA.FTZ R187, R194, UR37, -R101.reuse ;  /* 0x00000025c2bb7c23 */ /* 0x100fe20008010865 */
[----:B-1----:R-:W-:-:S01]  /*14c80*/  FFMA.FTZ R192, R195, UR37, -R101 ;  /* 0x00000025c3c07c23 */ /* 0x002fc20008010865 */
[----:B------:R-:W-:Y:S01]  /*14c90*/  FADD.FTZ R191, -R191, R8 ;  /* 0x00000008bfbf7221 */ /* 0x000fe20000010100 */
[----:B------:R0:W-:Y:S01]  /*14ca0*/  MUFU.EX2 R117, R193 ;  /* 0x000000c100757308 */ /* 0x0001e20000000800 */
[----:B------:R-:W-:-:S01]  /*14cb0*/  FFMA.FTZ R189, R198, UR37, -R101 ;  /* 0x00000025c6bd7c23 */ /* 0x000fc20008010865 */
[--C-:B------:R-:W-:Y:S01]  /*14cc0*/  FFMA.FTZ R194, R199, UR37, -R101.reuse ;  /* 0x00000025c7c27c23 */ /* 0x100fe20008010865 */
[----:B------:R-:W-:Y:S01]  /*14cd0*/  FMUL.FTZ R191, R191, UR37 ;  /* 0x00000025bfbf7c20 */ /* 0x000fe20008410000 */
[--C-:B------:R-:W-:Y:S01]  /*14ce0*/  FFMA.FTZ R170, R170, UR37, -R101.reuse ;  /* 0x00000025aaaa7c23 */ /* 0x100fe20008010865 */
[----:B------:R-:W-:-:S01]  /*14cf0*/  FFMA.FTZ R171, R171, UR37, -R101 ;  /* 0x00000025abab7c23 */ /* 0x000fc20008010865 */
[--C-:B------:R-:W-:Y:S01]  /*14d00*/  FFMA.FTZ R174, R174, UR37, -R101.reuse ;  /* 0x00000025aeae7c23 */ /* 0x100fe20008010865 */
        /* <DEDUP_REMOVED lines=50> */
[----:B------:R-:W-:-:S01]  /*15030*/  FFMA.FTZ R91, R91, UR37, -R101 ;  /* 0x000000255b5b7c23 */ /* 0x000fc20008010865 */
[--C-:B------:R-:W-:Y:S01]  /*15040*/  FFMA.FTZ R94, R94, UR37, -R101.reuse ;  /* 0x000000255e5e7c23 */ /* 0x100fe20008010865 */
[----:B------:R-:W-:-:S01]  /*15050*/  FFMA.FTZ R102, R102, UR37, -R101 ;  /* 0x0000002566667c23 */ /* 0x000fc20008010865 */
[----:B------:R-:W-:-:S04]  /*15060*/  FFMA.FTZ R12, R12, UR37, -R101 ;  /* 0x000000250c0c7c23 */ /* 0x000fc80008010865 */
[----:B------:R4:W-:Y:S08]  /*15070*/  MUFU.EX2 R8, R193 ;  /* 0x000000c100087308 */ /* 0x0009f00000000800 */
[----:B------:R-:W5:Y:S01]  /*15080*/  MUFU.EX2 R194, R194 ;  /* 0x000000c200c27308 */ /* 0x000f620000000800 */
[----:B----4-:R-:W-:-:S01]  /*15090*/  FADD.FTZ R193, R117, R6 ;  /* 0x0000000675c17221 */ /* 0x010fc20000010000 */
[----:B------:R-:W-:-:S03]  /*150a0*/  FADD.FTZ R6, R20, R5 ;  /* 0x0000000514067221 */ /* 0x000fc60000010000 */
[----:B--2---:R-:W-:Y:S01]  /*150b0*/  FADD.FTZ R150, R190, R193 ;  /* 0x000000c1be967221 */ /* 0x004fe20000010000 */
[----:B------:R-:W-:-:S02]  /*150c0*/  FADD.FTZ R5, R21, R6 ;  /* 0x0000000615057221 */ /* 0x000fc40000010000 */
[----:B------:R-:W2:Y:S01]  /*150d0*/  MUFU.EX2 R170, R170 ;  /* 0x000000aa00aa7308 */ /* 0x000ea20000000800 */
[----:B0-----:R-:W-:-:S01]  /*150e0*/  FADD.FTZ R193, R187, R150 ;  /* 0x00000096bbc17221 */ /* 0x001fc20000010000 */
[----:B------:R-:W-:-:S03]  /*150f0*/  FADD.FTZ R6, R184, R5 ;  /* 0x00000005b8067221 */ /* 0x000fc60000010000 */
[----:B-1----:R-:W-:Y:S01]  /*15100*/  FADD.FTZ R150, R192, R193 ;  /* 0x000000c1c0967221 */ /* 0x002fe20000010000 */
[----:B------:R-:W-:-:S02]  /*15110*/  FADD.FTZ R5, R185, R6 ;  /* 0x00000006b9057221 */ /* 0x000fc40000010000 */
[----:B------:R-:W0:Y:S01]  /*15120*/  MUFU.EX2 R171, R171 ;  /* 0x000000ab00ab7308 */ /* 0x000e220000000800 */
[----:B---3--:R-:W-:-:S01]  /*15130*/  FADD.FTZ R193, R189, R150 ;  /* 0x00000096bdc17221 */ /* 0x008fc20000010000 */
[----:B------:R-:W-:-:S03]  /*15140*/  FADD.FTZ R5, R186, R5 ;  /* 0x00000005ba057221 */ /* 0x000fc60000010000 */
[----:B-----5:R-:W-:Y:S01]  /*15150*/  FADD.FTZ R193, R194, R193 ;  /* 0x000000c1c2c17221 */ /* 0x020fe20000010000 */
        /* <DEDUP_REMOVED lines=54> */
[----:B--2---:R-:W-:-:S04]  /*154c0*/  FADD.FTZ R193, R139, R150 ;  /* 0x000000968bc17221 */ /* 0x004fc80000010000 */
[----:B------:R-:W-:-:S03]  /*154d0*/  FADD.FTZ R150, R8, R193 ;  /* 0x000000c108967221 */ /* 0x000fc60000010000 */
        /* <DEDUP_REMOVED lines=61> */
[----:B--2---:R-:W-:-:S04]  /*158b0*/  FADD.FTZ R5, R105, R6 ;  /* 0x0000000669057221 */ /* 0x004fc80000010000 */
[----:B------:R-:W-:-:S03]  /*158c0*/  FADD.FTZ R6, R14, R5 ;  /* 0x000000050e067221 */ /* 0x000fc60000010000 */
        /* <DEDUP_REMOVED lines=50> */
[----:B------:R-:W-:Y:S01]  /*15bf0*/  FADD.FTZ R6, R9, R6 ;  /* 0x0000000609067221 */ /* 0x000fe20000010000 */
[----:B0-----:R-:W-:-:S04]  /*15c00*/  FADD.FTZ R5, R102, R5 ;  /* 0x0000000566057221 */ /* 0x001fc80000010000 */
[----:B-1----:R-:W-:Y:S01]  /*15c10*/  FADD.FTZ R5, R12, R5 ;  /* 0x000000050c057221 */ /* 0x002fe20000010000 */
[----:B------:R-:W-:Y:S06]  /*15c20*/  @!P0 BRA `(.L_x_6624) ;  /* 0x0000000000048947 */ /* 0x000fec0003800000 */
[----:B------:R-:W-:Y:S01]  /*15c30*/  BPT.TRAP 0x1 ;  /* 0x000000040000795c */ /* 0x000fe20000300000 */
.L_x_6624:
        /* <DEDUP_REMOVED lines=131> */
.L_x_6607:
[----:B------:R-:W-:Y:S06]  /*16470*/  BAR.ARV 0x8, 0x180 ;  /* 0x0206000000007b1d */ /* 0x000fec0000002000 */
[----:B------:R-:W-:Y:S05]  /*16480*/  @!P0 BRA `(.L_x_6626) ;  /* 0x0000000000048947 */ /* 0x000fea0003800000 */
[----:B------:R-:W-:Y:S01]  /*16490*/  BPT.TRAP 0x1 ;  /* 0x000000040000795c */ /* 0x000fe20000300000 */
.L_x_6626:
[----:B------:R-:W-:Y:S01]  /*164a0*/  ULEA UR4, UR48, UR41, 0x3 ;  /* 0x0000002930047291 */ /* 0x000fe2000f8e183f */
[----:B------:R-:W-:-:S05]  /*164b0*/  IMAD.U32 R4, RZ, RZ, UR45 ;  /* 0x0000002dff047e24 */ /* 0x000fca000f8e00ff */
[----:B------:R-:W-:-:S04]  /*164c0*/  SHF.L.U32 R4, R4, 0x1f, RZ ;  /* 0x0000001f04047819 */ /* 0x000fc800000006ff */
[----:B------:R0:W1:Y:S01]  /*164d0*/  SYNCS.PHASECHK.TRANS64.TRYWAIT P1, [UR4+0x2e850], R4 ;  /* 0x02e85004ff0075a7 */ /* 0x0000620008020144 */
[----:B------:R-:W-:Y:S05]  /*164e0*/  @!P0 BRA `(.L_x_6627) ;  /* 0x0000000000048947 */ /* 0x000fea0003800000 */
[----:B------:R-:W-:Y:S01]  /*164f0*/  BPT.TRAP 0x1 ;  /* 0x000000040000795c */ /* 0x000fe20000300000 */
.L_x_6627:
[----:B-1----:R-:W-:Y:S05]  /*16500*/  @P1 BRA `(.L_x_6628) ;  /* 0x0000000000081947 */ /* 0x002fea0003800000 */
[----:B------:R-:W1:Y:S02]  /*16510*/  SYNCS.PHASECHK.TRANS64.TRYWAIT P1, [UR4+0x2e850], R4 ;  /* 0x02e85004ff0075a7 */ /* 0x000e640008020144 */
[----:B-1----:R-:W-:Y:S05]  /*16520*/  @!P1 BRA `(.L_x_6629) ;  /* 0x0000007400d89947 */ /* 0x002fea0003800000 */
.L_x_6628:
[----:B------:R-:W-:Y:S01]  /*16530*/  UIADD3 UR41, UR41, 0x400, URZ ;  /* 0x0000040029297890 */ /* 0x000fe2000fffe03f */
[----:B------:R-:W-:Y:S01]  /*16540*/  WARPGROUP.ARRIVE ;  /* 0x00000000000079c5 */ /* 0x000fe20000000000 */
[----:B------:R-:W-:Y:S01]  /*16550*/  UMOV UR11, 0xc0000010 ;  /* 0xc0000010000b7882 */ /* 0x000fe20000000000 */
[----:B------:R-:W-:Y:S01]  /*16560*/  UMOV UR7, 0xc0000010 ;  /* 0xc000001000077882 */ /* 0x000fe20000000000 */
[----:B------:R-:W-:Y:S01]  /*16570*/  USHF.R.U32.HI UR41, URZ, 0x4, UR41 ;  /* 0x000000043f297899 */ /* 0x000fe20008011629 */
[----:B01----:R-:W-:Y:S01]  /*16580*/  IMAD.MOV.U32 R4, RZ, RZ, 0x3f800000 ;  /* 0x3f800000ff047424 */ /* 0x003fe200078e00ff */
[----:B------:R-:W-:Y:S02]  /*16590*/  ULDC.64 UR8, c[0x0][0x9a0] ;  /* 0x0002680000087ab9 */ /* 0x000fe40000000a00 */
[----:B------:R-:W-:Y:S02]  /*165a0*/  ULOP3.LUT UR41, UR41, 0x3fff, URZ, 0xc0, !UPT ;  /* 0x00003fff29297892 */ /* 0x000fe4000f8ec03f */
[----:B------:R-:W-:-:S02]  /*165b0*/  UISETP.NE.U32.AND UP0, UPT, UR8, URZ, UPT ;  /* 0x0000003f0800728c */ /* 0x000fc4000bf05070 */
[----:B------:R-:W-:Y:S02]  /*165c0*/  ULOP3.LUT UR10, UR41, 0x10000, URZ, 0xfc, !UPT ;  /* 0x00010000290a7892 */ /* 0x000fe4000f8efc3f */
[----:B------:R-:W-:Y:S02]  /*165d0*/  UISETP.NE.AND.EX UP0, UPT, UR9, URZ, UPT, UP0 ;  /* 0x0000003f0900728c */ /* 0x000fe4000bf05300 */
[----:B------:R-:W-:-:S04]  /*165e0*/  UIMAD UR10, UR48, 0x700, UR10 ;  /* 0x00000700300a78a4 */ /* 0x000fc8000f8e020a */
[----:B------:R-:W-:Y:S01]  /*165f0*/  UIADD3 UR6, UR10, 0x100, URZ ;  /* 0x000001000a067890 */ /* 0x000fe2000fffe03f */
[----:B------:R-:W-:-:S04]  /*16600*/  PLOP3.LUT P1, PT, PT, PT, UP0, 0x80, 0x0 ;  /* 0x000000000000781c */ /* 0x000fc80003f2f008 */
[----:B------:R-:W-:Y:S01]  /*16610*/  QGMMA.64x128x32.F32.E4M3.E4M3 R24, R224, gdesc[UR8], R24, gsb0 ;  /* 0x01e00008e0187df3 */ /* 0x000fe20008000818 */
[----:B------:R-:W-:Y:S01]  /*16620*/  @UP0 USHF.R.S32.HI UR5, URZ, 0x1f, UR44 ;  /* 0x0000001f3f050899 */ /* 0x000fe2000801142c */
[----:B------:R-:W-:Y:S01]  /*16630*/  @UP0 ULDC.64 UR12, c[0x0][0x9c8] ;  /* 0x00027200000c0ab9 */ /* 0x000fe20000000a00 */
[----:B------:R-:W-:Y:S02]  /*16640*/  @UP0 USHF.R.S32.HI UR11, URZ, 0x1f, UR42 ;  /* 0x0000001f3f0b0899 */ /* 0x000fe4000801142a */
[----:B------:R-:W-:-:S04]  /*16650*/  @UP0 UIMAD UR5, UR5, UR12, URZ ;  /* 0x0000000c050502a4 */ /* 0x000fc8000f8e023f */
[----:B------:R-:W-:Y:S01]  /*16660*/  @UP0 UIMAD UR5, UR44, UR13, UR5 ;  /* 0x0000000d2c0502a4 */ /* 0x000fe2000f8e0205 */
        /* <DEDUP_REMOVED lines=22> */
[----:B------:R-:W-:Y:S01]  /*167d0*/  IMAD.U32 R8, RZ, RZ, UR8 ;  /* 0x00000008ff087e24 */ /* 0x000fe2000f8e00ff */
[----:B------:R-:W-:Y:S01]  /*167e0*/  UIADD3 UR6, UR10, 0x400, URZ ;  /* 0x000004000a067890 */ /* 0x000fe2000fffe03f */
[----:B------:R-:W-:-:S03]  /*167f0*/  UMOV UR7, 0xc0000010 ;  /* 0xc000001000077882 */ /* 0x000fc60000000000 */
[----:B------:R-:W-:-:S05]  /*16800*/  IMAD.U32 R9, RZ, RZ, UR9 ;  /* 0x00000009ff097e24 */ /* 0x000fca000f8e00ff */
[----:B------:R0:W2:Y:S01]  /*16810*/  @P1 LDG.E R4, desc[UR50][R8.64] ;  /* 0x0000003208041981 */ /* 0x0000a2000c1e1900 */
[----:B------:R-:W-:Y:S02]  /*16820*/  WARPGROUP.DEPBAR.LE gsb0, 0x0 ;  /* 0x00008000000079c5 */ /* 0x000fe40000010000 */
[----:B------:R-:W-:-:S06]  /*16830*/  WARPGROUP.ARRIVE ;  /* 0x00000000000079c5 */ /* 0x000fcc0000000000 */
[----:B------:R-:W-:Y:S01]  /*16840*/  QGMMA.64x128x32.F32.E4M3.E4M3 R24, R208, gdesc[UR4], R24, gsb0 ;  /* 0x01e00004d0187df3 */ /* 0x000fe20008000818 */
[----:B------:R-:W-:Y:S01]  /*16850*/  UIADD3 UR6, UR10, 0x500, URZ ;  /* 0x000005000a067890 */ /* 0x000fe2000fffe03f */
[----:B------:R-:W-:Y:S01]  /*16860*/  UMOV UR7, 0xc0000010 ;  /* 0xc000001000077882 */ /* 0x000fe20000000000 */
[----:B------:R-:W-:Y:S01]  /*16870*/  UIADD3 UR10, UR10, 0x600, URZ ;  /* 0x000006000a0a7890 */ /* 0x000fe2000fffe03f */
[----:B------:R-:W1:Y:S01]  /*16880*/  SHFL.BFLY PT, R7, R6, 0x2, 0x1f ;  /* 0x0c401f0006077f89 */ /* 0x000e6200000e0000 */
[----:B------:R-:W-:-:S03]  /*16890*/  UMOV UR11, 0xc0000010 ;  /* 0xc0000010000b7882 */ /* 0x000fc60000000000 */
[----:B------:R-:W3:Y:S01]  /*168a0*/  SHFL.BFLY PT, R10, R5, 0x2, 0x1f ;  /* 0x0c401f00050a7f89 */ /* 0x000ee200000e0000 */
[----:B------:R-:W-:Y:S02]  /*168b0*/  WARPGROUP.DEPBAR.LE gsb0, 0x0 ;  /* 0x00008000000079c5 */ /* 0x000fe40000010000 */
[----:B------:R-:W-:-:S06]  /*168c0*/  WARPGROUP.ARRIVE ;  /* 0x00000000000079c5 */ /* 0x000fcc0000000000 */
[----:B------:R-:W-:Y:S01]  /*168d0*/  QGMMA.64x128x32.F32.E4M3.E4M3 R24, R204, gdesc[UR4], R24, gsb0 ;  /* 0x01e00004cc187df3 */ /* 0x000fe20008000818 */
[----:B-1----:R-:W-:-:S01]  /*168e0*/  FADD.FTZ R7, R7, R6 ;  /* 0x0000000607077221 */ /* 0x002fc20000010000 */
[----:B---3--:R-:W-:-:S04]  /*168f0*/  FADD.FTZ R10, R10, R5 ;  /* 0x000000050a0a7221 */ /* 0x008fc80000010000 */
[----:B0-----:R-:W0:Y:S04]  /*16900*/  SHFL.BFLY PT, R8, R7, 0x1, 0x1f ;  /* 0x0c201f0007087f89 */ /* 0x001e2800000e0000 */
[----:B------:R-:W1:Y:S01]  /*16910*/  SHFL.BFLY PT, R9, R10, 0x1, 0x1f ;  /* 0x0c201f000a097f89 */ /* 0x000e6200000e0000 */
        /* <DEDUP_REMOVED lines=32> */
.L_x_6630:
        /* <DEDUP_REMOVED lines=74> */
.L_x_6556:
[----:B------:R-:W0:Y:S01]  /*16fc0*/  S2R R3, SR_CgaCtaId ;  /* 0x0000000000037919 */ /* 0x000e220000008800 */
[----:B------:R-:W-:Y:S01]  /*16fd0*/  MOV R8, 0x400 ;  /* 0x0000040000087802 */ /* 0x000fe20000000f00 */
[----:B------:R-:W-:Y:S01]  /*16fe0*/  BSSY B0, `(.L_x_6631) ;  /* 0x000023c000007945 */ /* 0x000fe20003800000 */
[----:B------:R-:W-:Y:S06]  /*16ff0*/  BAR.SYNC.DEFER_BLOCKING 0x5, 0x180 ;  /* 0x0146000000007b1d */ /* 0x000fec0000010000 */
[----:B------:R-:W1:Y:S01]  /*17000*/  S2R R99, SR_TID.X ;  /* 0x0000000000637919 */ /* 0x000e620000002100 */
[----:B0-----:R-:W-:-:S05]  /*17010*/  LEA R8, R3, R8, 0x18 ;  /* 0x0000000803087211 */ /* 0x001fca00078ec0ff */
[----:B------:R-:W0:Y:S01]  /*17020*/  LDS R0, [R8+0x2e8d0] ;  /* 0x02e8d00008007984 */ /* 0x000e220000000800 */
[----:B-1----:R-:W-:-:S05]  /*17030*/  VIADD R42, R99, 0xffffff80 ;  /* 0xffffff80632a7836 */ /* 0x002fca0000000000 */
[----:B------:R-:W-:-:S04]  /*17040*/  SHF.R.S32.HI R43, RZ, 0x1f, R42 ;  /* 0x0000001fff2b7819 */ /* 0x000fc8000001142a */
[----:B------:R-:W-:-:S04]  /*17050*/  LEA.HI R9, R43, R42, RZ, 0x3 ;  /* 0x0000002a2b097211 */ /* 0x000fc800078f18ff */
[----:B------:R-:W-:Y:S02]  /*17060*/  LOP3.LUT R3, R9, 0xfffffff8, RZ, 0xc0, !PT ;  /* 0xfffffff809037812 */ /* 0x000fe400078ec0ff */
[----:B------:R-:W-:-:S03]  /*17070*/  SHF.R.S32.HI R9, RZ, 0x3, R9 ;  /* 0x00000003ff097819 */ /* 0x000fc60000011409 */
[----:B------:R-:W-:-:S04]  /*17080*/  IMAD.IADD R10, R42, 0x1, -R3 ;  /* 0x000000012a0a7824 */ /* 0x000fc800078e0a03 */
[----:B------:R-:W-:-:S05]  /*17090*/  IMAD.SHL.U32 R4, R10, 0x8, RZ ;  /* 0x000000080a047824 */ /* 0x000fca00078e00ff */
[----:B------:R-:W-:Y:S02]  /*170a0*/  SHF.R.S32.HI R5, RZ, 0x1f, R4 ;  /* 0x0000001fff057819 */ /* 0x000fe40000011404 */
[----:B0-----:R-:W-:Y:S01]  /*170b0*/  R2UR UR4, R0 ;  /* 0x00000000000472ca */ /* 0x001fe200000e0000 */
[----:B------:R-:W-:-:S05]  /*170c0*/  VIADD R0, R4, 0x40 ;  /* 0x0000004004007836 */ /* 0x000fca0000000000 */
[----:B------:R-:W-:Y:S01]  /*170d0*/  SHF.R.S32.HI R3, RZ, 0x1f, R0 ;  /* 0x0000001fff037819 */ /* 0x000fe20000011400 */
[----:B------:R-:W-:Y:S06]  /*170e0*/  BAR.ARV 0x4, 0x180 ;  /* 0x0106000000007b1d */ /* 0x000fec0000002000 */
[----:B------:R-:W-:Y:S05]  /*170f0*/  @P0 BRA `(.L_x_6632) ;  /* 0x0000001800580947 */ /* 0x000fea0003800000 */
[----:B------:R-:W-:Y:S01]  /*17100*/  IMAD.SHL.U32 R11, R99, 0x4, RZ ;  /* 0x00000004630b7824 */ /* 0x000fe200078e00ff */
[----:B------:R-:W-:Y:S01]  /*17110*/  ULDC.64 UR6, c[0x4][0xa8] ;  /* 0x01002a0000067ab9 */ /* 0x000fe20000000a00 */
[----:B------:R-:W0:Y:S01]  /*17120*/  S2R R17, SR_SWINHI ;  /* 0x0000000000117919 */ /* 0x000e220000002f00 */
        /* <DEDUP_REMOVED lines=21> */
[----:B------:R-:W-:Y:S02]  /*17280*/  LEA.HI R43, R43, R42, RZ, 0x7 ;  /* 0x0000002a2b2b7211 */ /* 0x000fe400078f38ff */
        /* <DEDUP_REMOVED lines=12> */
[----:B------:R-:W-:Y:S01]  /*17350*/  ULDC.64 UR8, c[0x0][0xb90] ;  /* 0x0002e40000087ab9 */ /* 0x000fe20000000a00 */
[----:B------:R-:W-:Y:S01]  /*17360*/  F2FP.BF16.F32.PACK_AB R30, R63, R30 ;  /* 0x0000001e3f1e723e */ /* 0x000fe200000010ff */
[----:B------:R-:W-:Y:S01]  /*17370*/  USHF.R.S32.HI UR13, URZ, 0x1f, UR44 ;  /* 0x0000001f3f0d7899 */ /* 0x000fe2000801142c */
[----:B------:R-:W-:Y:S01]  /*17380*/  BAR.SYNC.DEFER_BLOCKING 0x1, 0x100 ;  /* 0x0044000000007b1d */ /* 0x000fe20000010000 */
[----:B------:R-:W-:-:S05]  /*17390*/  IADD3 R12, P0, R11, UR6, RZ ;  /* 0x000000060b0c7c10 */ /* 0x000fca000ff1e0ff */
[----:B------:R-:W-:Y:S01]  /*173a0*/  IMAD.X R13, RZ, RZ, UR7, P0 ;  /* 0x00000007ff0d7e24 */ /* 0x000fe200080e06ff */
[----:B------:R-:W-:-:S04]  /*173b0*/  ULDC.64 UR10, c[0x0][0xb98] ;  /* 0x0002e600000a7ab9 */ /* 0x000fc80000000a00 */
[----:B------:R1:W2:Y:S01]  /*173c0*/  LDG.E.CONSTANT R11, desc[UR50][R12.64] ;  /* 0x000000320c0b7981 */ /* 0x0002a2000c1e9900 */
[----:B------:R-:W-:Y:S01]  /*173d0*/  LOP3.LUT R43, R43, 0xffffff80, RZ, 0xc0, !PT ;  /* 0xffffff802b2b7812 */ /* 0x000fe200078ec0ff */
[----:B------:R-:W-:Y:S02]  /*173e0*/  UIMAD UR5, UR12, UR8, URZ ;  /* 0x000000080c0572a4 */ /* 0x000fe4000f8e023f */
[----:B------:R-:W-:Y:S02]  /*173f0*/  UIMAD.WIDE.U32 UR6, UR42, UR8, URZ ;  /* 0x000000082a0672a5 */ /* 0x000fe4000f8e003f */
[----:B------:R-:W-:Y:S01]  /*17400*/  IMAD.IADD R43, R42, 0x1, -R43 ;  /* 0x000000012a2b7824 */ /* 0x000fe200078e0a2b */
[----:B------:R-:W-:Y:S02]  /*17410*/  UIMAD UR5, UR42, UR9, UR5 ;  /* 0x000000092a0572a4 */ /* 0x000fe4000f8e0205 */
[----:B------:R-:W-:Y:S01]  /*17420*/  UIMAD UR8, UR13, UR10, URZ ;  /* 0x0000000a0d0872a4 */ /* 0x000fe2000f8e023f */
[----:B-1----:R-:W-:Y:S01]  /*17430*/  LOP3.LUT P0, R12, R99, 0x3, RZ, 0xc0, !PT ;  /* 0x00000003630c7812 */ /* 0x002fe2000780c0ff */
[----:B------:R-:W-:Y:S01]  /*17440*/  UIADD3 UR7, UR7, UR5, URZ ;  /* 0x0000000507077290 */ /* 0x000fe2000fffe03f */
[----:B------:R-:W-:Y:S01]  /*17450*/  LOP3.LUT P1, RZ, R43, 0x3, RZ, 0xc0, !PT ;  /* 0x000000032bff7812 */ /* 0x000fe2000782c0ff */
[----:B------:R-:W-:Y:S01]  /*17460*/  UIMAD UR8, UR44, UR11, UR8 ;  /* 0x0000000b2c0872a4 */ /* 0x000fe2000f8e0208 */
[----:B------:R-:W-:Y:S01]  /*17470*/  ISETP.EQ.OR P0, PT, R12, 0x3, !P0 ;  /* 0x000000030c00780c */ /* 0x000fe20004702670 */
[----:B------:R-:W-:Y:S01]  /*17480*/  UIMAD.WIDE.U32 UR6, UR44, UR10, UR6 ;  /* 0x0000000a2c0672a5 */ /* 0x000fe2000f8e0006 */
[----:B------:R-:W-:-:S02]  /*17490*/  MOV R12, R8 ;  /* 0x00000008000c7202 */ /* 0x000fc40000000f00 */
[----:B0-----:R-:W-:Y:S01]  /*174a0*/  MOV R13, R17 ;  /* 0x00000011000d7202 */ /* 0x001fe20000000f00 */
[----:B------:R-:W-:Y:S01]  /*174b0*/  ULDC UR5, c[0x0][0xa88] ;  /* 0x0002a20000057ab9 */ /* 0x000fe20000000800 */
[----:B------:R-:W-:Y:S01]  /*174c0*/  SEL R64, R37, R36, P0 ;  /* 0x0000002425407207 */ /* 0x000fe20000000000 */
[----:B------:R-:W-:Y:S01]  /*174d0*/  IMAD R10, R10, 0x20, R9 ;  /* 0x000000200a0a7824 */ /* 0x000fe200078e0209 */
[----:B------:R-:W-:Y:S01]  /*174e0*/  SEL R66, R36, R37, P0 ;  /* 0x0000002524427207 */ /* 0x000fe20000000000 */
[----:B------:R-:W-:Y:S01]  /*174f0*/  IMAD.WIDE R14, R228, 0x2, R12 ;  /* 0x00000002e40e7825 */ /* 0x000fe200078e020c */
[----:B------:R-:W-:Y:S01]  /*17500*/  SEL R104, R27, R26, P0 ;  /* 0x0000001a1b687207 */ /* 0x000fe20000000000 */
[----:B------:R-:W-:Y:S01]  /*17510*/  ULDC.64 UR10, c[0x0][0xaf0] ;  /* 0x0002bc00000a7ab9 */ /* 0x000fe20000000a00 */
[----:B------:R-:W-:Y:S01]  /*17520*/  SEL R106, R26, R27, P0 ;  /* 0x0000001b1a6a7207 */ /* 0x000fe20000000000 */
[----:B------:R-:W-:Y:S01]  /*17530*/  IMAD R37, R9, 0x40, R4 ;  /* 0x0000004009257824 */ /* 0x000fe200078e0204 */
[----:B------:R-:W-:-:S02]  /*17540*/  IADD3 R26, P2, R14, 0x4040, RZ ;  /* 0x000040400e1a7810 */ /* 0x000fc40007f5e0ff */
[----:B------:R-:W-:Y:S01]  /*17550*/  SEL R88, R39, R38, P0 ;  /* 0x0000002627587207 */ /* 0x000fe20000000000 */
[----:B------:R-:W-:Y:S01]  /*17560*/  IMAD.WIDE R36, R37, 0x2, R12 ;  /* 0x0000000225247825 */ /* 0x000fe200078e020c */
[----:B------:R-:W-:Y:S02]  /*17570*/  IADD3 R13, P5, R14, 0x20, RZ ;  /* 0x000000200e0d7810 */ /* 0x000fe40007fbe0ff */
[----:B------:R-:W-:Y:S01]  /*17580*/  SEL R90, R38, R39, P0 ;  /* 0x00000027265a7207 */ /* 0x000fe20000000000 */
[--C-:B------:R-:W-:Y:S01]  /*17590*/  IMAD.X R39, RZ, RZ, R15.reuse, P2 ;  /* 0x000000ffff277224 */ /* 0x100fe200010e060f */
[----:B------:R-:W-:Y:S01]  /*175a0*/  LOP3.LUT R12, R13, 0x380, RZ, 0xc0, !PT ;  /* 0x000003800d0c7812 */ /* 0x000fe200078ec0ff */
[----:B------:R-:W-:Y:S01]  /*175b0*/  IMAD.X R47, RZ, RZ, R15, P5 ;  /* 0x000000ffff2f7224 */ /* 0x000fe200028e060f */
[----:B------:R-:W-:Y:S02]  /*175c0*/  IADD3 R17, P2, R14, 0x40, RZ ;  /* 0x000000400e117810 */ /* 0x000fe40007f5e0ff */
[----:B------:R-:W-:-:S02]  /*175d0*/  SHF.R.U64 R12, R12, 0x3, RZ ;  /* 0x000000030c0c7819 */ /* 0x000fc400000012ff */
[----:B------:R-:W-:Y:S02]  /*175e0*/  SEL R68, R33, R32, P0 ;  /* 0x0000002021447207 */ /* 0x000fe40000000000 */
[----:B------:R-:W-:Y:S02]  /*175f0*/  LOP3.LUT R46, R12, R13, RZ, 0x3c, !PT ;  /* 0x0000000d0c2e7212 */ /* 0x000fe400078e3cff */
[----:B------:R-:W-:Y:S02]  /*17600*/  LOP3.LUT R12, R17, 0x380, RZ, 0xc0, !PT ;  /* 0x00000380110c7812 */ /* 0x000fe400078ec0ff */
[----:B------:R-:W-:Y:S01]  /*17610*/  SEL R70, R32, R33, P0 ;  /* 0x0000002120467207 */ /* 0x000fe20000000000 */
[----:B------:R-:W-:Y:S01]  /*17620*/  IMAD.X R33, RZ, RZ, R15, P2 ;  /* 0x000000ffff217224 */ /* 0x000fe200010e060f */
[----:B------:R-:W-:Y:S02]  /*17630*/  SHF.R.U64 R12, R12, 0x3, RZ ;  /* 0x000000030c0c7819 */ /* 0x000fe400000012ff */
[----:B------:R-:W-:-:S02]  /*17640*/  SEL R108, R25, R24, P0 ;  /* 0x00000018196c7207 */ /* 0x000fc40000000000 */
[----:B------:R-:W-:Y:S02]  /*17650*/  LOP3.LUT R32, R12, R17, RZ, 0x3c, !PT ;  /* 0x000000110c207212 */ /* 0x000fe400078e3cff */
[----:B------:R-:W0:Y:S01]  /*17660*/  LDC R17, c[0x0][0xbe8] ;  /* 0x0002fa00ff117b82 */ /* 0x000e220000000800 */
[----:B------:R-:W-:Y:S02]  /*17670*/  SEL R110, R24, R25, P0 ;  /* 0x00000019186e7207 */ /* 0x000fe40000000000 */
[----:B------:R-:W-:Y:S02]  /*17680*/  LOP3.LUT R25, R26, 0x380, RZ, 0xc0, !PT ;  /* 0x000003801a197812 */ /* 0x000fe400078ec0ff */
[----:B------:R-:W-:Y:S02]  /*17690*/  IADD3 R27, P2, R36, 0x3000, RZ ;  /* 0x00003000241b7810 */ /* 0x000fe40007f5e0ff */
[----:B------:R-:W-:Y:S02]  /*176a0*/  SHF.R.U64 R25, R25, 0x3, RZ ;  /* 0x0000000319197819 */ /* 0x000fe400000012ff */
[----:B------:R-:W-:-:S02]  /*176b0*/  SEL R94, R35, R34, P0 ;  /* 0x00000022235e7207 */ /* 0x000fc40000000000 */
[----:B------:R-:W-:Y:S02]  /*176c0*/  LOP3.LUT R38, R25, R26, RZ, 0x3c, !PT ;  /* 0x0000001a19267212 */ /* 0x000fe400078e3cff */
[----:B------:R-:W-:Y:S02]  /*176d0*/  LOP3.LUT R26, R27, 0x380, RZ, 0xc0, !PT ;  /* 0x000003801b1a7812 */ /* 0x000fe400078ec0ff */
[----:B------:R-:W-:Y:S02]  /*176e0*/  SEL R98, R34, R35, P0 ;  /* 0x0000002322627207 */ /* 0x000fe40000000000 */
[----:B------:R-:W-:Y:S02]  /*176f0*/  IADD3 R35, P6, R14, 0x4060, RZ ;  /* 0x000040600e237810 */ /* 0x000fe40007fde0ff */
[----:B------:R-:W-:Y:S02]  /*17700*/  SHF.R.U64 R26, R26, 0x3, RZ ;  /* 0x000000031a1a7819 */ /* 0x000fe400000012ff */
[----:B------:R-:W-:-:S02]  /*17710*/  LOP3.LUT R34, R35, 0x380, RZ, 0xc0, !PT ;  /* 0x0000038023227812 */ /* 0x000fc400078ec0ff */
[----:B------:R-:W-:Y:S01]  /*17720*/  LOP3.LUT R26, R26, R27, RZ, 0x3c, !PT ;  /* 0x0000001b1a1a7212 */ /* 0x000fe200078e3cff */
[----:B------:R-:W-:Y:S01]  /*17730*/  IMAD.X R27, RZ, RZ, R37, P2 ;  /* 0x000000ffff1b7224 */ /* 0x000fe200010e0625 */
[----:B0-----:R-:W-:Y:S02]  /*17740*/  ISETP.NE.AND P2, PT, R17, 0x1, PT ;  /* 0x000000011100780c */ /* 0x001fe40003f45270 */
[----:B------:R-:W-:Y:S02]  /*17750*/  SHF.R.U64 R34, R34, 0x3, RZ ;  /* 0x0000000322227819 */ /* 0x000fe400000012ff */
[----:B------:R-:W-:Y:S02]  /*17760*/  SEL R84, R56, R49, P0 ;  /* 0x0000003138547207 */ /* 0x000fe40000000000 */
[----:B------:R-:W-:Y:S01]  /*17770*/  LOP3.LUT R34, R34, R35, RZ, 0x3c, !PT ;  /* 0x0000002322227212 */ /* 0x000fe200078e3cff */
[----:B------:R-:W-:Y:S01]  /*17780*/  IMAD.X R35, RZ, RZ, R15, P6 ;  /* 0x000000ffff237224 */ /* 0x000fe200030e060f */
[----:B------:R-:W-:-:S02]  /*17790*/  SEL R56, R49, R56, P0 ;  /* 0x0000003831387207 */ /* 0x000fc40000000000 */
[----:B------:R-:W-:Y:S02]  /*177a0*/  LOP3.LUT R49, R14, 0x380, RZ, 0xc0, !PT ;  /* 0x000003800e317812 */ /* 0x000fe400078ec0ff */
[----:B------:R-:W-:Y:S02]  /*177b0*/  MOV R69, R34 ;  /* 0x0000002200457202 */ /* 0x000fe40000000f00 */
[----:B------:R-:W0:Y:S01]  /*177c0*/  @P2 LDC R34, c[0x0][0xbec] ;  /* 0x0002fb00ff222b82 */ /* 0x000e220000000800 */
[----:B------:R-:W-:Y:S01]  /*177d0*/  MOV R71, R38 ;  /* 0x0000002600477202 */ /* 0x000fe20000000f00 */
[----:B------:R-:W-:Y:S01]  /*177e0*/  IMAD.U32 R39, RZ, RZ, UR8 ;  /* 0x00000008ff277e24 */ /* 0x000fe2000f8e00ff */
[----:B------:R-:W-:Y:S01]  /*177f0*/  SEL R78, R21, R20, P0 ;  /* 0x00000014154e7207 */ /* 0x000fe20000000000 */
[----:B------:R-:W-:Y:S01]  /*17800*/  ULDC.64 UR8, c[0x0][0xae8] ;  /* 0x0002ba0000087ab9 */ /* 0x000fe20000000a00 */
[----:B------:R-:W-:Y:S02]  /*17810*/  SEL R80, R20, R21, P0 ;  /* 0x0000001514507207 */ /* 0x000fe40000000000 */
[----:B------:R-:W-:Y:S01]  /*17820*/  SHF.R.U64 R49, R49, 0x3, RZ ;  /* 0x0000000331317819 */ /* 0x000fe200000012ff */
[----:B------:R-:W1:Y:S01]  /*17830*/  @P2 LDC R38, c[0x0][0xbf0] ;  /* 0x0002fc00ff262b82 */ /* 0x000e620000000800 */
[----:B------:R-:W-:-:S02]  /*17840*/  IADD3 R21, P4, R14, 0x4000, RZ ;  /* 0x000040000e157810 */ /* 0x000fc40007f9e0ff */
[C---:B------:R-:W-:Y:S02]  /*17850*/  IADD3 R24, P3, R14.reuse, 0x4020, RZ ;  /* 0x000040200e187810 */ /* 0x040fe40007f7e0ff */
[----:B------:R-:W-:Y:S01]  /*17860*/  IADD3 R20, P6, R14, 0x60, RZ ;  /* 0x000000600e147810 */ /* 0x000fe20007fde0ff */
[--C-:B------:R-:W-:Y:S01]  /*17870*/  IMAD.X R43, RZ, RZ, R15.reuse, P4 ;  /* 0x000000ffff2b7224 */ /* 0x100fe200020e060f */
[----:B------:R-:W-:Y:S01]  /*17880*/  LOP3.LUT R48, R49, R14, RZ, 0x3c, !PT ;  /* 0x0000000e31307212 */ /* 0x000fe200078e3cff */
[--C-:B------:R-:W-:Y:S01]  /*17890*/  IMAD.MOV.U32 R49, RZ, RZ, R15.reuse ;  /* 0x000000ffff317224 */ /* 0x100fe200078e000f */
[----:B------:R-:W-:Y:S02]  /*178a0*/  LOP3.LUT R14, R21, 0x380, RZ, 0xc0, !PT ;  /* 0x00000380150e7812 */ /* 0x000fe400078ec0ff */
[----:B------:R-:W-:Y:S02]  /*178b0*/  SEL R54, R44, R45, P0 ;  /* 0x0000002d2c367207 */ /* 0x000fe40000000000 */
[----:B------:R-:W-:Y:S01]  /*178c0*/  SEL R58, R45, R44, P0 ;  /* 0x0000002c2d3a7207 */ /* 0x000fe20000000000 */
[----:B------:R-:W-:Y:S01]  /*178d0*/  IMAD.X R45, RZ, RZ, R15, P6 ;  /* 0x000000ffff2d7224 */ /* 0x000fe200030e060f */
[----:B------:R-:W-:-:S02]  /*178e0*/  SEL R60, R41, R40, P0 ;  /* 0x00000028293c7207 */ /* 0x000fc40000000000 */
[----:B------:R-:W-:Y:S01]  /*178f0*/  SEL R62, R40, R41, P0 ;  /* 0x00000029283e7207 */ /* 0x000fe20000000000 */
[----:B------:R-:W-:Y:S01]  /*17900*/  IMAD.X R41, RZ, RZ, R15, P3 ;  /* 0x000000ffff297224 */ /* 0x000fe200018e060f */
[----:B------:R-:W-:Y:S02]  /*17910*/  SEL R74, R29, R28, P0 ;  /* 0x0000001c1d4a7207 */ /* 0x000fe40000000000 */
[----:B------:R-:W-:Y:S02]  /*17920*/  SEL R76, R28, R29, P0 ;  /* 0x0000001d1c4c7207 */ /* 0x000fe40000000000 */
[----:B------:R-:W-:Y:S02]  /*17930*/  SHF.R.U64 R14, R14, 0x3, RZ ;  /* 0x000000030e0e7819 */ /* 0x000fe400000012ff */
[----:B------:R-:W-:Y:S02]  /*17940*/  IADD3 R29, P6, R36, 0x2000, RZ ;  /* 0x00002000241d7810 */ /* 0x000fe40007fde0ff */
[----:B------:R-:W-:-:S02]  /*17950*/  SEL R82, R72, R65, P0 ;  /* 0x0000004148527207 */ /* 0x000fc40000000000 */
[----:B------:R-:W-:Y:S02]  /*17960*/  LOP3.LUT R15, R24, 0x380, RZ, 0xc0, !PT ;  /* 0x00000380180f7812 */ /* 0x000fe400078ec0ff */
[----:B------:R-:W-:Y:S01]  /*17970*/  SEL R72, R65, R72, P0 ;  /* 0x0000004841487207 */ /* 0x000fe20000000000 */
[----:B------:R-:W-:Y:S01]  /*17980*/  VIADD R65, R19, UR36 ;  /* 0x0000002413417c36 */ /* 0x000fe20008000000 */
[----:B------:R-:W-:Y:S02]  /*17990*/  LOP3.LUT R42, R14, R21, RZ, 0x3c, !PT ;  /* 0x000000150e2a7212 */ /* 0x000fe400078e3cff */
[----:B------:R-:W-:Y:S02]  /*179a0*/  LOP3.LUT R28, R29, 0x380, RZ, 0xc0, !PT ;  /* 0x000003801d1c7812 */ /* 0x000fe400078ec0ff */
[----:B------:R-:W-:Y:S02]  /*179b0*/  SHF.R.U64 R15, R15, 0x3, RZ ;  /* 0x000000030f0f7819 */ /* 0x000fe400000012ff */
[----:B------:R-:W-:-:S02]  /*179c0*/  MOV R73, R48 ;  /* 0x0000003000497202 */ /* 0x000fc40000000f00 */
[----:B------:R-:W-:Y:S01]  /*179d0*/  MOV R48, R32 ;  /* 0x0000002000307202 */ /* 0x000fe20000000f00 */
[----:B0-----:R-:W-:Y:S01]  /*179e0*/  @P2 IMAD.HI.U32 R33, R65, R34, RZ ;  /* 0x0000002241212227 */ /* 0x001fe200078e00ff */
[----:B------:R-:W-:Y:S02]  /*179f0*/  SEL R50, R96, R95, P0 ;  /* 0x0000005f60327207 */ /* 0x000fe40000000000 */
[----:B------:R-:W-:Y:S01]  /*17a00*/  SEL R52, R92, R91, P0 ;  /* 0x0000005b5c347207 */ /* 0x000fe20000000000 */
[----:B------:R-:W-:Y:S01]  /*17a10*/  IMAD.MOV.U32 R32, RZ, RZ, R65 ;  /* 0x000000ffff207224 */ /* 0x000fe200078e0041 */
[----:B------:R-:W-:Y:S02]  /*17a20*/  MOV R83, R42 ;  /* 0x0000002a00537202 */ /* 0x000fe40000000f00 */
[----:B------:R-:W-:Y:S02]  /*17a30*/  SEL R96, R95, R96, P0 ;  /* 0x000000605f607207 */ /* 0x000fe40000000000 */
[----:B------:R-:W-:-:S02]  /*17a40*/  SEL R92, R91, R92, P0 ;  /* 0x0000005c5b5c7207 */ /* 0x000fc40000000000 */
[----:B------:R-:W-:Y:S02]  /*17a50*/  LOP3.LUT R13, R20, 0x380, RZ, 0xc0, !PT ;  /* 0x00000380140d7812 */ /* 0x000fe400078ec0ff */
[----:B------:R-:W-:Y:S02]  /*17a60*/  SHF.R.U64 R28, R28, 0x3, RZ ;  /* 0x000000031c1c7819 */ /* 0x000fe400000012ff */
[----:B------:R-:W-:Y:S02]  /*17a70*/  LOP3.LUT R40, R15, R24, RZ, 0x3c, !PT ;  /* 0x000000180f287212 */ /* 0x000fe400078e3cff */
[----:B------:R-:W-:Y:S02]  /*17a80*/  SEL R100, R31, R30, P0 ;  /* 0x0000001e1f647207 */ /* 0x000fe40000000000 */
[----:B------:R-:W-:Y:S02]  /*17a90*/  SEL R112, R86, R87, P0 ;  /* 0x0000005756707207 */ /* 0x000fe40000000000 */
[----:B------:R-:W-:-:S02]  /*17aa0*/  SHF.R.U64 R13, R13, 0x3, RZ ;  /* 0x000000030d0d7819 */ /* 0x000fc400000012ff */
[----:B------:R-:W-:Y:S01]  /*17ab0*/  LOP3.LUT R28, R28, R29, RZ, 0x3c, !PT ;  /* 0x0000001d1c1c7212 */ /* 0x000fe200078e3cff */
[----:B------:R-:W-:Y:S01]  /*17ac0*/  IMAD.X R29, RZ, RZ, R37, P6 ;  /* 0x000000ffff1d7224 */ /* 0x000fe200030e0625 */
[----:B-1----:R-:W-:Y:S02]  /*17ad0*/  @P2 SHF.R.U32.HI R32, RZ, R38, R33 ;  /* 0x00000026ff202219 */ /* 0x002fe40000011621 */
[----:B------:R-:W-:Y:S02]  /*17ae0*/  MOV R81, R40 ;  /* 0x0000002800517202 */ /* 0x000fe40000000f00 */
[C---:B------:R-:W-:Y:S01]  /*17af0*/  IADD3 R51, P6, R36.reuse, 0x7000, RZ ;  /* 0x0000700024337810 */ /* 0x040fe20007fde0ff */
[----:B------:R-:W-:Y:S01]  /*17b00*/  IMAD.MOV R40, RZ, RZ, -R32 ;  /* 0x000000ffff287224 */ /* 0x000fe200078e0a20 */
[----:B------:R-:W-:Y:S02]  /*17b10*/  IADD3 R25, P3, R36, 0x4000, RZ ;  /* 0x0000400024197810 */ /* 0x000fe40007f7e0ff */
[----:B------:R-:W-:Y:S01]  /*17b20*/  LOP3.LUT R44, R13, R20, RZ, 0x3c, !PT ;  /* 0x000000140d2c7212 */ /* 0x000fe200078e3cff */
[----:B------:R-:W-:Y:S01]  /*17b30*/  IMAD R65, R17, R40, R65 ;  /* 0x0000002811417224 */ /* 0x000fe200078e0241 */
[----:B------:R-:W-:-:S02]  /*17b40*/  LOP3.LUT R12, R51, 0x380, RZ, 0xc0, !PT ;  /* 0x00000380330c7812 */ /* 0x000fc400078ec0ff */
[----:B------:R-:W-:Y:S02]  /*17b50*/  LOP3.LUT R24, R25, 0x380, RZ, 0xc0, !PT ;  /* 0x0000038019187812 */ /* 0x000fe400078ec0ff */
[----:B------:R-:W-:Y:S02]  /*17b60*/  MOV R85, R44 ;  /* 0x0000002c00557202 */ /* 0x000fe40000000f00 */
[----:B------:R-:W-:Y:S02]  /*17b70*/  SEL R102, R30, R31, P0 ;  /* 0x0000001f1e667207 */ /* 0x000fe40000000000 */
[----:B------:R-:W-:Y:S02]  /*17b80*/  SHF.R.U64 R12, R12, 0x3, RZ ;  /* 0x000000030c0c7819 */ /* 0x000fe400000012ff */
[----:B------:R-:W-:Y:S02]  /*17b90*/  SHF.R.U64 R24, R24, 0x3, RZ ;  /* 0x0000000318187819 */ /* 0x000fe400000012ff */
[----:B------:R-:W-:-:S02]  /*17ba0*/  MOV R67, R46 ;  /* 0x0000002e00437202 */ /* 0x000fc40000000f00 */
[----:B------:R-:W-:Y:S02]  /*17bb0*/  SEL R86, R87, R86, P0 ;  /* 0x0000005657567207 */ /* 0x000fe40000000000 */
[----:B------:R-:W-:Y:S02]  /*17bc0*/  LOP3.LUT R12, R12, R51, RZ, 0x3c, !PT ;  /* 0x000000330c0c7212 */ /* 0x000fe400078e3cff */
[----:B------:R-:W-:Y:S01]  /*17bd0*/  LOP3.LUT R24, R24, R25, RZ, 0x3c, !PT ;  /* 0x0000001918187212 */ /* 0x000fe200078e3cff */
[----:B------:R-:W-:Y:S01]  /*17be0*/  IMAD.X R25, RZ, RZ, R37, P3 ;  /* 0x000000ffff197224 */ /* 0x000fe200018e0625 */
[----:B------:R-:W-:Y:S02]  /*17bf0*/  SHF.R.S32.HI R34, RZ, 0x1f, R32 ;  /* 0x0000001fff227819 */ /* 0x000fe40000011420 */
[----:B------:R-:W-:Y:S02]  /*17c00*/  IADD3 R38, P3, R32, UR6, RZ ;  /* 0x0000000620267c10 */ /* 0x000fe4000ff7e0ff */
[----:B------:R-:W-:-:S02]  /*17c10*/  IADD3 R21, P4, R36, 0x5000, RZ ;  /* 0x0000500024157810 */ /* 0x000fc40007f9e0ff */
[----:B------:R-:W-:Y:S02]  /*17c20*/  SHF.R.S32.HI R44, RZ, 0x1f, R65 ;  /* 0x0000001fff2c7819 */ /* 0x000fe40000011441 */
[----:B------:R-:W-:Y:S01]  /*17c30*/  IADD3.X R39, R34, UR7, R39, P3, !PT ;  /* 0x0000000722277c10 */ /* 0x000fe20009ffe427 */
[----:B------:R-:W-:Y:S01]  /*17c40*/  ULDC.64 UR6, c[0x0][0xb88] ;  /* 0x0002e20000067ab9 */ /* 0x000fe20000000a00 */
[----:B------:R-:W-:Y:S01]  /*17c50*/  LOP3.LUT R20, R21, 0x380, RZ, 0xc0, !PT ;  /* 0x0000038015147812 */ /* 0x000fe200078ec0ff */
[----:B------:R-:W-:Y:S01]  /*17c60*/  IMAD R44, R44, UR6, RZ ;  /* 0x000000062c2c7c24 */ /* 0x000fe2000f8e02ff */
[----:B------:R-:W-:Y:S01]  /*17c70*/  IADD3 R31, P5, R36, 0x1000, RZ ;  /* 0x00001000241f7810 */ /* 0x000fe20007fbe0ff */
[----:B------:R-:W-:Y:S01]  /*17c80*/  IMAD.WIDE.U32 R38, R65, UR6, R38 ;  /* 0x0000000641267c25 */ /* 0x000fe2000f8e0026 */
[----:B------:R-:W-:Y:S02]  /*17c90*/  SHF.R.U64 R20, R20, 0x3, RZ ;  /* 0x0000000314147819 */ /* 0x000fe400000012ff */
[----:B------:R-:W-:Y:S01]  /*17ca0*/  LOP3.LUT R30, R31, 0x380, RZ, 0xc0, !PT ;  /* 0x000003801f1e7812 */ /* 0x000fe200078ec0ff */
[----:B------:R-:W-:Y:S01]  /*17cb0*/  IMAD R65, R65, UR7, R44 ;  /* 0x0000000741417c24 */ /* 0x000fe2000f8e022c */
[----:B------:R-:W-:Y:S01]  /*17cc0*/  LOP3.LUT R20, R20, R21, RZ, 0x3c, !PT ;  /* 0x0000001514147212 */ /* 0x000fe200078e3cff */
[----:B------:R-:W-:Y:S01]  /*17cd0*/  ULDC.64 UR6, c[0x0][0xb50] ;  /* 0x0002d40000067ab9 */ /* 0x000fe20000000a00 */
[----:B------:R-:W-:Y:S01]  /*17ce0*/  IMAD.X R21, RZ, RZ, R37, P4 ;  /* 0x000000ffff157224 */ /* 0x000fe200020e0625 */
[----:B------:R-:W-:-:S02]  /*17cf0*/  SHF.R.U64 R30, R30, 0x3, RZ ;  /* 0x000000031e1e7819 */ /* 0x000fc400000012ff */
[----:B------:R-:W-:Y:S02]  /*17d00*/  LOP3.LUT R13, R36, 0x380, RZ, 0xc0, !PT ;  /* 0x00000380240d7812 */ /* 0x000fe400078ec0ff */
[----:B------:R-:W-:Y:S01]  /*17d10*/  LOP3.LUT R30, R30, R31, RZ, 0x3c, !PT ;  /* 0x0000001f1e1e7212 */ /* 0x000fe200078e3cff */
[--C-:B------:R-:W-:Y:S01]  /*17d20*/  IMAD.X R31, RZ, RZ, R37.reuse, P5 ;  /* 0x000000ffff1f7224 */ /* 0x100fe200028e0625 */
[----:B------:R-:W-:Y:S02]  /*17d30*/  IADD3 R15, P5, R36, 0x6000, RZ ;  /* 0x00006000240f7810 */ /* 0x000fe40007fbe0ff */
[----:B------:R-:W-:Y:S02]  /*17d40*/  SHF.R.U64 R13, R13, 0x3, RZ ;  /* 0x000000030d0d7819 */ /* 0x000fe400000012ff */
[----:B------:R-:W-:Y:S02]  /*17d50*/  LOP3.LUT R14, R15, 0x380, RZ, 0xc0, !PT ;  /* 0x000003800f0e7812 */ /* 0x000fe400078ec0ff */
[----:B------:R-:W-:Y:S01]  /*17d60*/  LOP3.LUT R36, R13, R36, RZ, 0x3c, !PT ;  /* 0x000000240d247212 */ /* 0x000fe200078e3cff */
[----:B------:R-:W-:Y:S01]  /*17d70*/  IMAD.X R13, RZ, RZ, R37, P6 ;  /* 0x000000ffff0d7224 */ /* 0x000fe200030e0625 */
[----:B------:R-:W-:-:S04]  /*17d80*/  SHF.R.U64 R14, R14, 0x3, RZ ;  /* 0x000000030e0e7819 */ /* 0x000fc800000012ff */
[----:B------:R-:W-:Y:S01]  /*17d90*/  LOP3.LUT R14, R14, R15, RZ, 0x3c, !PT ;  /* 0x0000000f0e0e7212 */ /* 0x000fe200078e3cff */
[----:B------:R-:W-:Y:S01]  /*17da0*/  IMAD.X R15, RZ, RZ, R37, P5 ;  /* 0x000000ffff0f7224 */ /* 0x000fe200028e0625 */
[----:B--2---:R-:W-:Y:S01]  /*17db0*/  LOP3.LUT R43, R11, 0x2, RZ, 0x3c, !PT ;  /* 0x000000020b2b7812 */ /* 0x004fe200078e3cff */
[----:B------:R-:W-:Y:S04]  /*17dc0*/  SHFL.IDX PT, R50, R50, R11, 0x1c1f ;  /* 0x001c1f0b32327589 */ /* 0x000fe800000e0000 */
[----:B------:R-:W-:Y:S04]  /*17dd0*/  SHFL.IDX PT, R52, R52, R11, 0x1c1f ;  /* 0x001c1f0b34347589 */ /* 0x000fe800000e0000 */
[----:B------:R-:W0:Y:S04]  /*17de0*/  SHFL.IDX PT, R33, R96, R43, 0x1c1f ;  /* 0x001c1f2b60217589 */ /* 0x000e2800000e0000 */
[----:B------:R-:W1:Y:S04]  /*17df0*/  SHFL.IDX PT, R35, R92, R43, 0x1c1f ;  /* 0x001c1f2b5c237589 */ /* 0x000e6800000e0000 */
[----:B------:R-:W-:Y:S04]  /*17e00*/  SHFL.IDX PT, R82, R82, R11, 0x1c1f ;  /* 0x001c1f0b52527589 */ /* 0x000fe800000e0000 */
[----:B------:R-:W2:Y:S04]  /*17e10*/  SHFL.IDX PT, R41, R72, R43, 0x1c1f ;  /* 0x001c1f2b48297589 */ /* 0x000ea800000e0000 */
[----:B------:R-:W-:Y:S04]  /*17e20*/  SHFL.IDX PT, R54, R54, R11, 0x1c1f ;  /* 0x001c1f0b36367589 */ /* 0x000fe800000e0000 */
[----:B------:R-:W-:Y:S04]  /*17e30*/  SHFL.IDX PT, R60, R60, R11, 0x1c1f ;  /* 0x001c1f0b3c3c7589 */ /* 0x000fe800000e0000 */
[----:B------:R-:W-:Y:S01]  /*17e40*/  SHFL.IDX PT, R64, R64, R11, 0x1c1f ;  /* 0x001c1f0b40407589 */ /* 0x000fe200000e0000 */
[----:B0-----:R-:W-:-:S02]  /*17e50*/  SEL R32, R50, R33, P0 ;  /* 0x0000002132207207 */ /* 0x001fc40000000000 */
[----:B------:R-:W-:Y:S01]  /*17e60*/  SEL R34, R33, R50, P0 ;  /* 0x0000003221227207 */ /* 0x000fe20000000000 */
[----:B------:R-:W-:Y:S01]  /*17e70*/  SHFL.IDX PT, R68, R68, R11, 0x1c1f ;  /* 0x001c1f0b44447589 */ /* 0x000fe200000e0000 */
[----:B-1----:R-:W-:Y:S01]  /*17e80*/  SEL R40, R52, R35, P0 ;  /* 0x0000002334287207 */ /* 0x002fe20000000000 */
[----:B------:R-:W-:Y:S01]  /*17e90*/  VIADD R50, R23, UR36 ;  /* 0x0000002417327c36 */ /* 0x000fe20008000000 */
[----:B------:R-:W-:Y:S01]  /*17ea0*/  SEL R42, R35, R52, P0 ;  /* 0x00000034232a7207 */ /* 0x000fe20000000000 */
[----:B------:R-:W-:Y:S04]  /*17eb0*/  SHFL.IDX PT, R74, R74, R11, 0x1c1f ;  /* 0x001c1f0b4a4a7589 */ /* 0x000fe800000e0000 */
[----:B------:R-:W-:Y:S01]  /*17ec0*/  SHFL.IDX PT, R78, R78, R11, 0x1c1f ;  /* 0x001c1f0b4e4e7589 */ /* 0x000fe200000e0000 */
[----:B--2---:R-:W-:-:S02]  /*17ed0*/  SEL R33, R82, R41, P0 ;  /* 0x0000002952217207 */ /* 0x004fc40000000000 */
        /* <DEDUP_REMOVED lines=10> */
[----:B------:R-:W-:Y:S04]  /*17f80*/  SHFL.IDX PT, R47, R90, R43, 0x1c1f ;  /* 0x001c1f2b5a2f7589 */ /* 0x000fe800000e0000 */
[----:B------:R-:W-:Y:S04]  /*17f90*/  SHFL.IDX PT, R49, R62, R43, 0x1c1f ;  /* 0x001c1f2b3e317589 */ /* 0x000fe800000e0000 */
[----:B------:R-:W2:Y:S04]  /*17fa0*/  SHFL.IDX PT, R55, R76, R43, 0x1c1f ;  /* 0x001c1f2b4c377589 */ /* 0x000ea800000e0000 */
[----:B------:R-:W-:Y:S04]  /*17fb0*/  SHFL.IDX PT, R59, R98, R43, 0x1c1f ;  /* 0x001c1f2b623b7589 */ /* 0x000fe800000e0000 */
[----:B------:R-:W-:Y:S01]  /*17fc0*/  SHFL.IDX PT, R51, R66, R43, 0x1c1f ;  /* 0x001c1f2b42337589 */ /* 0x000fe200000e0000 */
[----:B0-----:R-:W-:-:S02]  /*17fd0*/  SEL R44, R54, R11, P0 ;  /* 0x0000000b362c7207 */ /* 0x001fc40000000000 */
[----:B------:R-:W-:Y:S01]  /*17fe0*/  SEL R46, R11, R54, P0 ;  /* 0x000000360b2e7207 */ /* 0x000fe20000000000 */
[----:B------:R-:W0:Y:S01]  /*17ff0*/  SHFL.IDX PT, R53, R70, R43, 0x1c1f ;  /* 0x001c1f2b46357589 */ /* 0x000e2200000e0000 */
[----:B------:R-:W-:Y:S01]  /*18000*/  IMAD R11, R17, UR5, RZ ;  /* 0x00000005110b7c24 */ /* 0x000fe2000f8e02ff */
[----:B-1----:R-:W-:Y:S02]  /*18010*/  SEL R41, R84, R45, P0 ;  /* 0x0000002d54297207 */ /* 0x002fe40000000000 */
[----:B------:R-:W-:Y:S02]  /*18020*/  SHFL.IDX PT, R61, R102, R43, 0x1c1f ;  /* 0x001c1f2b663d7589 */ /* 0x000fe400000e0000 */
[----:B------:R-:W-:Y:S02]  /*18030*/  ISETP.GE.OR P3, PT, R50, R11, P1 ;  /* 0x0000000b3200720c */ /* 0x000fe40000f66670 */
[----:B------:R-:W1:Y:S04]  /*18040*/  SHFL.IDX PT, R63, R106, R43, 0x1c1f ;  /* 0x001c1f2b6a3f7589 */ /* 0x000e6800000e0000 */
[----:B------:R-:W3:Y:S01]  /*18050*/  SHFL.IDX PT, R75, R110, R43, 0x1c1f ;  /* 0x001c1f2b6e4b7589 */ /* 0x000ee200000e0000 */
[----:B--2---:R-:W-:-:S02]  /*18060*/  SEL R72, R74, R55, P0 ;  /* 0x000000374a487207 */ /* 0x004fc40000000000 */
[----:B------:R-:W-:Y:S01]  /*18070*/  SEL R74, R55, R74, P0 ;  /* 0x0000004a374a7207 */ /* 0x000fe20000000000 */
[----:B------:R-:W2:Y:S04]  /*18080*/  SHFL.IDX PT, R57, R80, R43, 0x1c1f ;  /* 0x001c1f2b50397589 */ /* 0x000ea800000e0000 */
[----:B------:R4:W2:Y:S04]  /*18090*/  SHFL.IDX PT, R79, R86, R43, 0x1c1f ;  /* 0x001c1f2b564f7589 */ /* 0x0008a800000e0000 */
[----:B------:R3:W-:Y:S01]  /*180a0*/  STSM.16.M88.4 [R73], R32 ;  /* 0x0000002049007844 */ /* 0x0007e20000000200 */
[----:B0-----:R-:W-:-:S02]  /*180b0*/  SEL R52, R68, R53, P0 ;  /* 0x0000003544347207 */ /* 0x001fc40000000000 */
[----:B------:R-:W-:Y:S02]  /*180c0*/  SEL R54, R53, R68, P0 ;  /* 0x0000004435367207 */ /* 0x000fe40000000000 */
[----:B----4-:R-:W-:Y:S02]  /*180d0*/  SEL R43, R45, R84, P0 ;  /* 0x000000542d2b7207 */ /* 0x010fe40000000000 */
[----:B------:R-:W-:Y:S02]  /*180e0*/  SEL R45, R88, R47, P0 ;  /* 0x0000002f582d7207 */ /* 0x000fe40000000000 */
[----:B------:R-:W-:Y:S01]  /*180f0*/  SEL R47, R47, R88, P0 ;  /* 0x000000582f2f7207 */ /* 0x000fe20000000000 */
[----:B------:R0:W-:Y:S01]  /*18100*/  STSM.16.M88.4 [R67], R40 ;  /* 0x0000002843007844 */ /* 0x0001e20000000200 */
[----:B-1----:R-:W-:Y:S02]  /*18110*/  SEL R53, R104, R63, P0 ;  /* 0x0000003f68357207 */ /* 0x002fe40000000000 */
[----:B------:R-:W-:Y:S01]  /*18120*/  SEL R55, R63, R104, P0 ;  /* 0x000000683f377207 */ /* 0x000fe20000000000 */
[----:B------:R-:W-:Y:S01]  /*18130*/  STSM.16.M88.4 [R48], R44 ;  /* 0x0000002c30007844 */ /* 0x000fe20000000200 */
[----:B---3--:R-:W-:Y:S01]  /*18140*/  VIADD R32, R50, 0x8 ;  /* 0x0000000832207836 */ /* 0x008fe20000000000 */
[----:B------:R-:W-:Y:S01]  /*18150*/  SEL R34, R49, R60, P0 ;  /* 0x0000003c31227207 */ /* 0x000fe20000000000 */
[----:B------:R-:W-:Y:S01]  /*18160*/  IMAD.IADD R33, R39, 0x1, R65 ;  /* 0x0000000127217824 */ /* 0x000fe200078e0241 */
[----:B------:R-:W-:-:S02]  /*18170*/  LEA R39, P4, R38, UR6, 0x2 ;  /* 0x0000000626277c11 */ /* 0x000fc4000f8810ff */
[----:B------:R-:W-:Y:S02]  /*18180*/  ISETP.GE.OR P1, PT, R32, R11, P1 ;  /* 0x0000000b2000720c */ /* 0x000fe40000f26670 */
[----:B------:R-:W-:Y:S01]  /*18190*/  LEA.HI.X R38, R38, UR7, R33, 0x2, P4 ;  /* 0x0000000726267c11 */ /* 0x000fe2000a0f1421 */
[----:B------:R-:W-:Y:S01]  /*181a0*/  SHFL.IDX PT, R66, R39, 0x1, 0x1c1f ;  /* 0x003c1f0027427f89 */ /* 0x000fe200000e0000 */
[----:B------:R-:W-:Y:S02]  /*181b0*/  SEL R32, R60, R49, P0 ;  /* 0x000000313c207207 */ /* 0x000fe40000000000 */
[----:B------:R-:W-:Y:S01]  /*181c0*/  SEL R33, R94, R59, P0 ;  /* 0x0000003b5e217207 */ /* 0x000fe20000000000 */
[----:B------:R-:W-:Y:S01]  /*181d0*/  SHFL.IDX PT, R65, R38, RZ, 0x1c1f ;  /* 0x001c1fff26417589 */ /* 0x000fe200000e0000 */
[----:B------:R-:W-:Y:S02]  /*181e0*/  SEL R35, R59, R94, P0 ;  /* 0x0000005e3b237207 */ /* 0x000fe40000000000 */
[----:B0-----:R-:W-:Y:S01]  /*181f0*/  SEL R40, R64, R51, P0 ;  /* 0x0000003340287207 */ /* 0x001fe20000000000 */
[----:B------:R-:W-:Y:S01]  /*18200*/  SHFL.IDX PT, R67, R38, 0x1, 0x1c1f ;  /* 0x003c1f0026437f89 */ /* 0x000fe200000e0000 */
[----:B------:R-:W-:-:S02]  /*18210*/  SEL R42, R51, R64, P0 ;  /* 0x00000040332a7207 */ /* 0x000fc40000000000 */
[----:B------:R-:W-:Y:S01]  /*18220*/  SEL R41, R100, R61, P0 ;  /* 0x0000003d64297207 */ /* 0x000fe20000000000 */
[----:B------:R-:W-:Y:S01]  /*18230*/  STSM.16.M88.4 [R85], R32 ;  /* 0x0000002055007844 */ /* 0x000fe20000000200 */
[----:B------:R-:W-:Y:S02]  /*18240*/  SEL R43, R61, R100, P0 ;  /* 0x000000643d2b7207 */ /* 0x000fe40000000000 */
[----:B------:R-:W-:Y:S01]  /*18250*/  SEL R73, R108, R75, P0 ;  /* 0x0000004b6c497207 */ /* 0x000fe20000000000 */
[----:B------:R-:W0:Y:S01]  /*18260*/  SHFL.IDX PT, R64, R39, RZ, 0x1c1f ;  /* 0x001c1fff27407589 */ /* 0x000e2200000e0000 */
[----:B--2---:R-:W-:Y:S02]  /*18270*/  SEL R76, R78, R57, P0 ;  /* 0x000000394e4c7207 */ /* 0x004fe40000000000 */
[----:B------:R-:W-:Y:S01]  /*18280*/  SEL R75, R75, R108, P0 ;  /* 0x0000006c4b4b7207 */ /* 0x000fe20000000000 */
[----:B------:R-:W-:Y:S01]  /*18290*/  STSM.16.M88.4 [R83], R40 ;  /* 0x0000002853007844 */ /* 0x000fe20000000200 */
[----:B------:R-:W-:-:S02]  /*182a0*/  SEL R77, R112, R79, P0 ;  /* 0x0000004f704d7207 */ /* 0x000fc40000000000 */
[----:B------:R-:W-:Y:S01]  /*182b0*/  SEL R78, R57, R78, P0 ;  /* 0x0000004e394e7207 */ /* 0x000fe20000000000 */
[----:B------:R-:W-:Y:S01]  /*182c0*/  STSM.16.M88.4 [R81], R52 ;  /* 0x0000003451007844 */ /* 0x000fe20000000200 */
[----:B------:R-:W-:-:S03]  /*182d0*/  SEL R79, R79, R112, P0 ;  /* 0x000000704f4f7207 */ /* 0x000fc60000000000 */
[----:B------:R-:W-:Y:S04]  /*182e0*/  STSM.16.M88.4 [R71], R72 ;  /* 0x0000004847007844 */ /* 0x000fe80000000200 */
[----:B------:R1:W-:Y:S01]  /*182f0*/  STSM.16.M88.4 [R69], R76 ;  /* 0x0000004c45007844 */ /* 0x0003e20000000200 */
[----:B------:R-:W-:Y:S08]  /*18300*/  BAR.SYNC.DEFER_BLOCKING 0x1, 0x100 ;  /* 0x0044000000007b1d */ /* 0x000ff00000010000 */
[----:B-1----:R-:W1:Y:S01]  /*18310*/  @P2 LDC R69, c[0x0][0xbec] ;  /* 0x0002fb00ff452b82 */ /* 0x002e620000000800 */
[----:B0-----:R0:W-:Y:S01]  /*18320*/  @!P3 ST.E desc[UR50][R64.64], R7 ;  /* 0x000000074000b985 */ /* 0x0011e2000c101932 */
[----:B------:R-:W-:-:S03]  /*18330*/  UIMAD UR5, UR12, UR8, URZ ;  /* 0x000000080c0572a4 */ /* 0x000fc6000f8e023f */
[----:B------:R1:W-:Y:S03]  /*18340*/  @!P1 ST.E desc[UR50][R66.64], R6 ;  /* 0x0000000642009985 */ /* 0x0003e6000c101932 */
[----:B0-----:R-:W0:Y:S01]  /*18350*/  @P2 LDC R7, c[0x0][0xbf0] ;  /* 0x0002fc00ff072b82 */ /* 0x001e220000000800 */
[----:B------:R2:W5:Y:S01]  /*18360*/  LD.E.128 R52, desc[UR50][R14.64] ;  /* 0x000000320e347980 */ /* 0x000562000c101d00 */
[----:B------:R-:W-:Y:S02]  /*18370*/  UIMAD.WIDE.U32 UR6, UR42, UR8, URZ ;  /* 0x000000082a0672a5 */ /* 0x000fe4000f8e003f */
[----:B------:R-:W-:Y:S01]  /*18380*/  UIMAD UR5, UR42, UR9, UR5 ;  /* 0x000000092a0572a4 */ /* 0x000fe2000f8e0205 */
[----:B------:R3:W5:Y:S04]  /*18390*/  LD.E.128 R40, desc[UR50][R12.64] ;  /* 0x000000320c287980 */ /* 0x000768000c101d00 */
[----:B------:R-:W5:Y:S01]  /*183a0*/  LD.E.128 R36, desc[UR50][R36.64] ;  /* 0x0000003224247980 */ /* 0x000f62000c101d00 */
[----:B--2---:R-:W-:Y:S01]  /*183b0*/  VIADD R14, R10, UR36 ;  /* 0x000000240a0e7c36 */ /* 0x004fe20008000000 */
[----:B------:R-:W-:-:S02]  /*183c0*/  UIMAD UR8, UR13, UR10, URZ ;  /* 0x0000000a0d0872a4 */ /* 0x000fc4000f8e023f */
[----:B------:R2:W5:Y:S01]  /*183d0*/  LD.E.128 R48, desc[UR50][R30.64] ;  /* 0x000000321e307980 */ /* 0x000562000c101d00 */
[----:B-1----:R-:W-:Y:S01]  /*183e0*/  @P2 IMAD.HI.U32 R6, R14, R69, RZ ;  /* 0x000000450e062227 */ /* 0x002fe200078e00ff */
[----:B------:R-:W-:Y:S02]  /*183f0*/  UIADD3 UR7, UR7, UR5, URZ ;  /* 0x0000000507077290 */ /* 0x000fe4000fffe03f */
[----:B------:R2:W5:Y:S01]  /*18400*/  LD.E.128 R44, desc[UR50][R28.64] ;  /* 0x000000321c2c7980 */ /* 0x000562000c101d00 */
[----:B---3--:R-:W-:Y:S01]  /*18410*/  IMAD.MOV.U32 R13, RZ, RZ, R14 ;  /* 0x000000ffff0d7224 */ /* 0x008fe200078e000e */
[----:B------:R-:W-:Y:S02]  /*18420*/  UIMAD UR5, UR44, UR11, UR8 ;  /* 0x0000000b2c0572a4 */ /* 0x000fe4000f8e0208 */
[----:B------:R2:W5:Y:S01]  /*18430*/  LD.E.128 R32, desc[UR50][R26.64] ;  /* 0x000000321a207980 */ /* 0x000562000c101d00 */
[----:B------:R-:W-:Y:S01]  /*18440*/  UIMAD.WIDE.U32 UR6, UR44, UR10, UR6 ;  /* 0x0000000a2c0672a5 */ /* 0x000fe2000f8e0006 */
[----:B0-----:R-:W-:Y:S01]  /*18450*/  @P2 SHF.R.U32.HI R13, RZ, R7, R6 ;  /* 0x00000007ff0d2219 */ /* 0x001fe20000011606 */
[----:B------:R-:W-:-:S02]  /*18460*/  ULDC.64 UR8, c[0x0][0xae0] ;  /* 0x0002b80000087ab9 */ /* 0x000fc40000000a00 */
[----:B------:R-:W-:Y:S01]  /*18470*/  UIADD3 UR5, UR7, UR5, URZ ;  /* 0x0000000507057290 */ /* 0x000fe2000fffe03f */
[----:B------:R2:W5:Y:S01]  /*18480*/  LD.E.128 R60, desc[UR50][R24.64] ;  /* 0x00000032183c7980 */ /* 0x000562000c101d00 */
[--C-:B------:R-:W-:Y:S01]  /*18490*/  SHF.R.S32.HI R10, RZ, 0x1f, R13.reuse ;  /* 0x0000001fff0a7819 */ /* 0x100fe2000001140d */
[----:B------:R-:W-:Y:S02]  /*184a0*/  IMAD.MOV R12, RZ, RZ, -R13 ;  /* 0x000000ffff0c7224 */ /* 0x000fe400078e0a0d */
[----:B------:R-:W-:Y:S01]  /*184b0*/  IMAD.U32 R7, RZ, RZ, UR7 ;  /* 0x00000007ff077e24 */ /* 0x000fe2000f8e00ff */
[----:B------:R2:W5:Y:S01]  /*184c0*/  LD.E.128 R56, desc[UR50][R20.64] ;  /* 0x0000003214387980 */ /* 0x000562000c101d00 */
[----:B------:R-:W-:Y:S02]  /*184d0*/  IMAD R10, R10, UR8, RZ ;  /* 0x000000080a0a7c24 */ /* 0x000fe4000f8e02ff */
[----:B------:R-:W-:Y:S01]  /*184e0*/  IMAD R17, R17, R12, R14 ;  /* 0x0000000c11117224 */ /* 0x000fe200078e020e */
        /* <DEDUP_REMOVED lines=8> */
[----:B------:R-:W-:-:S02]  /*18570*/  IMAD.U32 R7, RZ, RZ, UR5 ;  /* 0x00000005ff077e24 */ /* 0x000fc4000f8e00ff */
[C---:B------:R-:W-:Y:S01]  /*18580*/  IMAD R15, R13.reuse, UR9, R10 ;  /* 0x000000090d0f7c24 */ /* 0x040fe2000f8e020a */
[----:B------:R-:W-:Y:S01]  /*18590*/  SHF.R.S32.HI R10, RZ, 0x1f, R17 ;  /* 0x0000001fff0a7819 */ /* 0x000fe20000011411 */
[----:B------:R-:W-:-:S04]  /*185a0*/  IMAD.WIDE.U32 R6, R13, UR8, R6 ;  /* 0x000000080d067c25 */ /* 0x000fc8000f8e0006 */
[----:B------:R-:W-:Y:S02]  /*185b0*/  VIADD R14, R9, UR36 ;  /* 0x00000024090e7c36 */ /* 0x000fe40008000000 */
[----:B------:R-:W-:Y:S02]  /*185c0*/  IMAD.IADD R7, R7, 0x1, R15 ;  /* 0x0000000107077824 */ /* 0x000fe400078e020f */
[----:B------:R-:W-:Y:S02]  /*185d0*/  IMAD R12, R10, UR6, RZ ;  /* 0x000000060a0c7c24 */ /* 0x000fe4000f8e02ff */
[----:B------:R-:W-:Y:S02]  /*185e0*/  VIADD R10, R14, 0x20 ;  /* 0x000000200e0a7836 */ /* 0x000fe40000000000 */
[C---:B------:R-:W-:Y:S02]  /*185f0*/  IMAD R9, R17.reuse, UR7, R12 ;  /* 0x0000000711097c24 */ /* 0x040fe4000f8e020c */
[----:B------:R-:W-:Y:S01]  /*18600*/  IMAD.WIDE.U32 R6, R17, UR6, R6 ;  /* 0x0000000611067c25 */ /* 0x000fe2000f8e0006 */
[-C--:B------:R-:W-:Y:S01]  /*18610*/  ISETP.GE.AND P0, PT, R10, R11.reuse, PT ;  /* 0x0000000b0a00720c */ /* 0x080fe20003f06270 */
[----:B------:R-:W-:Y:S01]  /*18620*/  ULDC.64 UR6, c[0x0][0xa80] ;  /* 0x0002a00000067ab9 */ /* 0x000fe20000000a00 */
[C---:B------:R-:W-:Y:S01]  /*18630*/  ISETP.GE.AND P2, PT, R14.reuse, R11, PT ;  /* 0x0000000b0e00720c */ /* 0x040fe20003f46270 */
[----:B------:R-:W-:Y:S01]  /*18640*/  VIADD R10, R14, 0x40 ;  /* 0x000000400e0a7836 */ /* 0x000fe20000000000 */
[----:B------:R-:W-:Y:S01]  /*18650*/  LEA R12, P3, R6, UR6, 0x1 ;  /* 0x00000006060c7c11 */ /* 0x000fe2000f8608ff */
[----:B------:R-:W-:-:S02]  /*18660*/  IMAD.IADD R7, R7, 0x1, R9 ;  /* 0x0000000107077824 */ /* 0x000fc400078e0209 */
[----:B------:R-:W-:Y:S01]  /*18670*/  VIADD R8, R8, 0x2e820 ;  /* 0x0002e82008087836 */ /* 0x000fe20000000000 */
[----:B------:R-:W-:Y:S02]  /*18680*/  ISETP.GE.AND P1, PT, R10, R11, PT ;  /* 0x0000000b0a00720c */ /* 0x000fe40003f26270 */
[----:B------:R-:W-:Y:S02]  /*18690*/  LEA.HI.X R10, R6, UR7, R7, 0x1, P3 ;  /* 0x00000007060a7c11 */ /* 0x000fe400098f0c07 */
[----:B------:R-:W-:Y:S01]  /*186a0*/  PRMT R8, RZ, 0x654, R8 ;  /* 0x00000654ff087816 */ /* 0x000fe20000000008 */
[----:B0-----:R2:W0:Y:S01]  /*186b0*/  SHFL.IDX PT, R7, R12, RZ, 0x181f ;  /* 0x00181fff0c077589 */ /* 0x00142200000e0000 */
[----:B------:R-:W-:Y:S02]  /*186c0*/  BSSY B1, `(.L_x_6633) ;  /* 0x000000d000017945 */ /* 0x000fe40003800000 */
[----:B------:R2:W-:Y:S01]  /*186d0*/  SYNCS.ARRIVE.TRANS64.RED.A1T0 RZ, [R8+URZ], RZ ;  /* 0x000000ff08ff79a7 */ /* 0x0005e2000810043f */
[----:B------:R2:W1:Y:S01]  /*186e0*/  SHFL.IDX PT, R9, R10, RZ, 0x181f ;  /* 0x00181fff0a097589 */ /* 0x00046200000e0000 */
[----:B------:R-:W-:Y:S05]  /*186f0*/  @P2 BRA `(.L_x_6634) ;  /* 0x0000000000242947 */ /* 0x000fea0003800000 */
[----:B------:R-:W-:Y:S02]  /*18700*/  ULDC UR5, c[0x0][0xac8] ;  /* 0x0002b20000057ab9 */ /* 0x000fe40000000800 */
[----:B------:R-:W-:Y:S02]  /*18710*/  ISETP.GE.AND P2, PT, R4, UR5, PT ;  /* 0x0000000504007c0c */ /* 0x000fe4000bf46270 */
[----:B------:R-:W-:-:S11]  /*18720*/  ISETP.GE.AND P3, PT, R0, UR5, PT ;  /* 0x0000000500007c0c */ /* 0x000fd6000bf66270 */
[-C--:B0-----:R-:W-:Y:S02]  /*18730*/  @!P2 LEA R6, P4, R4, R7.reuse, 0x1 ;  /* 0x000000070406a211 */ /* 0x081fe400078808ff */
[----:B--2---:R-:W-:Y:S02]  /*18740*/  @!P3 LEA R8, P5, R0, R7, 0x1 ;  /* 0x000000070008b211 */ /* 0x004fe400078a08ff */
[-C--:B-1----:R-:W-:Y:S02]  /*18750*/  @!P2 LEA.HI.X R7, R4, R9.reuse, R5, 0x1, P4 ;  /* 0x000000090407a211 */ /* 0x082fe400020f0c05 */
[----:B------:R-:W-:-:S03]  /*18760*/  @!P3 LEA.HI.X R9, R0, R9, R3, 0x1, P5 ;  /* 0x000000090009b211 */ /* 0x000fc600028f0c03 */
[----:B-----5:R3:W-:Y:S04]  /*18770*/  @!P2 ST.E.128 desc[UR50][R6.64], R36 ;  /* 0x000000240600a985 */ /* 0x0207e8000c101d32 */
[----:B------:R3:W-:Y:S02]  /*18780*/  @!P3 ST.E.128 desc[UR50][R8.64], R60 ;  /* 0x0000003c0800b985 */ /* 0x0007e4000c101d32 */
.L_x_6634:
[----:B------:R-:W-:Y:S05]  /*18790*/  BSYNC B1 ;  /* 0x0000000000017941 */ /* 0x000fea0003800000 */
.L_x_6633:
[----:B-1-3--:R1:W3:Y:S01]  /*187a0*/  SHFL.IDX PT, R9, R10, 0x1, 0x181f ;  /* 0x00381f000a097f89 */ /* 0x00a2e200000e0000 */
[----:B------:R-:W-:Y:S03]  /*187b0*/  BSSY B1, `(.L_x_6635) ;  /* 0x000000c000017945 */ /* 0x000fe60003800000 */
[----:B0-----:R1:W0:Y:S01]  /*187c0*/  SHFL.IDX PT, R7, R12, 0x1, 0x181f ;  /* 0x00381f000c077f89 */ /* 0x00122200000e0000 */
[----:B------:R-:W-:Y:S05]  /*187d0*/  @P0 BRA `(.L_x_6636) ;  /* 0x0000000000240947 */ /* 0x000fea0003800000 */
[----:B------:R-:W-:Y:S02]  /*187e0*/  ULDC UR5, c[0x0][0xac8] ;  /* 0x0002b20000057ab9 */ /* 0x000fe40000000800 */
[----:B------:R-:W-:Y:S02]  /*187f0*/  ISETP.GE.AND P3, PT, R4, UR5, PT ;  /* 0x0000000504007c0c */ /* 0x000fe4000bf66270 */
[----:B------:R-:W-:-:S11]  /*18800*/  ISETP.GE.AND P4, PT, R0, UR5, PT ;  /* 0x0000000500007c0c */ /* 0x000fd6000bf86270 */
[-C--:B0-----:R-:W-:Y:S02]  /*18810*/  @!P3 LEA R6, P0, R4, R7.reuse, 0x1 ;  /* 0x000000070406b211 */ /* 0x081fe400078008ff */
[----:B--2---:R-:W-:Y:S02]  /*18820*/  @!P4 LEA R8, P2, R0, R7, 0x1 ;  /* 0x000000070008c211 */ /* 0x004fe400078408ff */
[-C--:B---3--:R-:W-:Y:S02]  /*18830*/  @!P3 LEA.HI.X R7, R4, R9.reuse, R5, 0x1, P0 ;  /* 0x000000090407b211 */ /* 0x088fe400000f0c05 */
[----:B------:R-:W-:-:S03]  /*18840*/  @!P4 LEA.HI.X R9, R0, R9, R3, 0x1, P2 ;  /* 0x000000090009c211 */ /* 0x000fc600010f0c03 */
[----:B-----5:R4:W-:Y:S04]  /*18850*/  @!P3 ST.E.128 desc[UR50][R6.64], R48 ;  /* 0x000000300600b985 */ /* 0x0209e8000c101d32 */
[----:B------:R4:W-:Y:S02]  /*18860*/  @!P4 ST.E.128 desc[UR50][R8.64], R56 ;  /* 0x000000380800c985 */ /* 0x0009e4000c101d32 */
.L_x_6636:
[----:B------:R-:W-:Y:S05]  /*18870*/  BSYNC B1 ;  /* 0x0000000000017941 */ /* 0x000fea0003800000 */
.L_x_6635:
[----:B---34-:R3:W4:Y:S01]  /*18880*/  SHFL.IDX PT, R9, R10, 0x2, 0x181f ;  /* 0x00581f000a097f89 */ /* 0x01872200000e0000 */
        /* <DEDUP_REMOVED lines=8> */
[-C--:B----4-:R-:W-:Y:S02]  /*18910*/  @!P2 LEA.HI.X R7, R4, R9.reuse, R5, 0x1, P0 ;  /* 0x000000090407a211 */ /* 0x090fe400000f0c05 */
[----:B------:R-:W-:-:S03]  /*18920*/  @!P3 LEA.HI.X R9, R0, R9, R3, 0x1, P1 ;  /* 0x000000090009b211 */ /* 0x000fc600008f0c03 */
[----:B-----5:R0:W-:Y:S04]  /*18930*/  @!P2 ST.E.128 desc[UR50][R6.64], R44 ;  /* 0x0000002c0600a985 */ /* 0x0201e8000c101d32 */
[----:B------:R0:W-:Y:S02]  /*18940*/  @!P3 ST.E.128 desc[UR50][R8.64], R52 ;  /* 0x000000340800b985 */ /* 0x0001e4000c101d32 */
.L_x_6638:
[----:B------:R-:W-:Y:S05]  /*18950*/  BSYNC B1 ;  /* 0x0000000000017941 */ /* 0x000fea0003800000 */
.L_x_6637:
[----:B0-----:R-:W-:Y:S01]  /*18960*/  VIADD R6, R14, 0x60 ;  /* 0x000000600e067836 */ /* 0x001fe20000000000 */
[----:B-123--:R-:W0:Y:S04]  /*18970*/  SHFL.IDX PT, R10, R10, 0x3, 0x181f ;  /* 0x00781f000a0a7f89 */ /* 0x00ee2800000e0000 */
[----:B------:R-:W-:Y:S01]  /*18980*/  ISETP.GE.AND P0, PT, R6, R11, PT ;  /* 0x0000000b0600720c */ /* 0x000fe20003f06270 */
[----:B----4-:R1:W2:-:S12]  /*18990*/  SHFL.IDX PT, R9, R12, 0x3, 0x181f ;  /* 0x00781f000c097f89 */ /* 0x01029800000e0000 */
[----:B-1----:R-:W-:Y:S05]  /*189a0*/  @P0 BRA `(.L_x_6639) ;  /* 0x00000008007c0947 */ /* 0x002fea0003800000 */
[----:B------:R-:W-:Y:S02]  /*189b0*/  ULDC UR5, c[0x0][0xac8] ;  /* 0x0002b20000057ab9 */ /* 0x000fe40000000800 */
[----:B------:R-:W-:-:S13]  /*189c0*/  ISETP.GE.AND P1, PT, R4, UR5, PT ;  /* 0x0000000504007c0c */ /* 0x000fda000bf26270 */
[----:B--2---:R-:W-:-:S04]  /*189d0*/  @!P1 LEA R6, P0, R4, R9, 0x1 ;  /* 0x0000000904069211 */ /* 0x004fc800078008ff */
[----:B0-----:R-:W-:Y:S02]  /*189e0*/  @!P1 LEA.HI.X R7, R4, R10, R5, 0x1, P0 ;  /* 0x0000000a04079211 */ /* 0x001fe400000f0c05 */
[----:B------:R-:W-:-:S03]  /*189f0*/  ISETP.GE.AND P0, PT, R0, UR5, PT ;  /* 0x0000000500007c0c */ /* 0x000fc6000bf06270 */
[----:B-----5:R0:W-:Y:S10]  /*18a00*/  @!P1 ST.E.128 desc[UR50][R6.64], R32 ;  /* 0x0000002006009985 */ /* 0x0201f4000c101d32 */
[----:B------:R-:W-:Y:S05]  /*18a10*/  @P0 BRA `(.L_x_6639) ;  /* 0x0000000800600947 */ /* 0x000fea0003800000 */
[----:B------:R-:W-:-:S04]  /*18a20*/  LEA R4, P0, R0, R9, 0x1 ;  /* 0x0000000900047211 */ /* 0x000fc800078008ff */
[----:B------:R-:W-:-:S05]  /*18a30*/  LEA.HI.X R5, R0, R10, R3, 0x1, P0 ;  /* 0x0000000a00057211 */ /* 0x000fca00000f0c03 */
[----:B------:R1:W-:Y:S01]  /*18a40*/  ST.E.128 desc[UR50][R4.64], R40 ;  /* 0x0000002804007985 */ /* 0x0003e2000c101d32 */
[----:B------:R-:W-:Y:S05]  /*18a50*/  BRA `(.L_x_6639) ;  /* 0x0000000800507947 */ /* 0x000fea0003800000 */
.L_x_6632:
        /* <DEDUP_REMOVED lines=10> */
[----:B------:R-:W2:Y:S01]  /*18b00*/  LDC R10, c[0x0][0xbe8] ;  /* 0x0002fa00ff0a7b82 */ /* 0x000ea20000000800 */
[----:B------:R-:W-:Y:S01]  /*18b10*/  IMAD.U32 R8, RZ, RZ, UR36 ;  /* 0x00000024ff087e24 */ /* 0x000fe2000f8e00ff */
[----:B------:R-:W-:-:S04]  /*18b20*/  ULDC UR5, c[0x0][0xa88] ;  /* 0x0002a20000057ab9 */ /* 0x000fc80000000800 */
[----:B------:R-:W-:Y:S01]  /*18b30*/  IADD3 R8, R8, -0x80, R99 ;  /* 0xffffff8008087810 */ /* 0x000fe20007ffe063 */
[----:B--2---:R-:W-:-:S05]  /*18b40*/  IMAD R7, R10, UR5, RZ ;  /* 0x000000050a077c24 */ /* 0x004fca000f8e02ff */
        /* <DEDUP_REMOVED lines=34> */
.L_x_6641:
[----:B------:R-:W-:Y:S05]  /*18d70*/  BSYNC B1 ;  /* 0x0000000000017941 */ /* 0x000fea0003800000 */
.L_x_6640:
        /* <DEDUP_REMOVED lines=32> */
[C---:B------:R-:W-:Y:S02]  /*18f80*/  VIADD R8, R12.reuse, 0x20 ;  /* 0x000000200c087836 */ /* 0x040fe40000000000 */
[C---:B------:R-:W-:Y:S01]  /*18f90*/  IMAD R9, R13.reuse, UR7, R10 ;  /* 0x000000070d097c24 */ /* 0x040fe2000f8e020a */
[-C--:B------:R-:W-:Y:S01]  /*18fa0*/  ISETP.GE.AND P2, PT, R12, R17.reuse, PT ;  /* 0x000000110c00720c */ /* 0x080fe20003f46270 */
[----:B------:R-:W-:Y:S01]  /*18fb0*/  IMAD.WIDE.U32 R6, R13, UR6, R6 ;  /* 0x000000060d067c25 */ /* 0x000fe2000f8e0006 */
[----:B------:R-:W-:Y:S01]  /*18fc0*/  ISETP.GE.AND P1, PT, R8, R17, PT ;  /* 0x000000110800720c */ /* 0x000fe20003f26270 */
[----:B------:R-:W-:-:S02]  /*18fd0*/  ULDC.64 UR6, c[0x0][0xa80] ;  /* 0x0002a00000067ab9 */ /* 0x000fc40000000a00 */
[----:B------:R-:W-:Y:S01]  /*18fe0*/  VIADD R8, R12, 0x40 ;  /* 0x000000400c087836 */ /* 0x000fe20000000000 */
[----:B------:R-:W-:Y:S01]  /*18ff0*/  LEA R10, P3, R6, UR6, 0x1 ;  /* 0x00000006060a7c11 */ /* 0x000fe2000f8608ff */
[----:B------:R-:W-:-:S03]  /*19000*/  IMAD.IADD R7, R7, 0x1, R9 ;  /* 0x0000000107077824 */ /* 0x000fc600078e0209 */
[----:B------:R-:W-:Y:S01]  /*19010*/  ISETP.GE.AND P0, PT, R8, R17, PT ;  /* 0x000000110800720c */ /* 0x000fe20003f06270 */
[----:B------:R0:W1:Y:S01]  /*19020*/  SHFL.IDX PT, R9, R10, RZ, 0x181f ;  /* 0x00181fff0a097589 */ /* 0x00006200000e0000 */
[----:B------:R-:W-:-:S05]  /*19030*/  LEA.HI.X R8, R6, UR7, R7, 0x1, P3 ;  /* 0x0000000706087c11 */ /* 0x000fca00098f0c07 */
[----:B------:R0:W2:Y:S01]  /*19040*/  SHFL.IDX PT, R7, R8, RZ, 0x181f ;  /* 0x00181fff08077589 */ /* 0x0000a200000e0000 */
[----:B------:R-:W-:Y:S05]  /*19050*/  @P2 BRA `(.L_x_6643) ;  /* 0x0000000000242947 */ /* 0x000fea0003800000 */
[----:B------:R-:W-:Y:S02]  /*19060*/  ULDC UR5, c[0x0][0xac8] ;  /* 0x0002b20000057ab9 */ /* 0x000fe40000000800 */
[----:B------:R-:W-:Y:S02]  /*19070*/  ISETP.GE.AND P4, PT, R4, UR5, PT ;  /* 0x0000000504007c0c */ /* 0x000fe4000bf86270 */
[----:B------:R-:W-:-:S11]  /*19080*/  ISETP.GE.AND P5, PT, R0, UR5, PT ;  /* 0x0000000500007c0c */ /* 0x000fd6000bfa6270 */
[-C--:B-1----:R-:W-:Y:S02]  /*19090*/  @!P4 LEA R14, P2, R4, R9.reuse, 0x1 ;  /* 0x00000009040ec211 */ /* 0x082fe400078408ff */
[----:B------:R-:W-:Y:S02]  /*190a0*/  @!P5 LEA R6, P3, R0, R9, 0x1 ;  /* 0x000000090006d211 */ /* 0x000fe400078608ff */
[-C--:B--2---:R-:W-:Y:S02]  /*190b0*/  @!P4 LEA.HI.X R15, R4, R7.reuse, R5, 0x1, P2 ;  /* 0x00000007040fc211 */ /* 0x084fe400010f0c05 */
[----:B------:R-:W-:-:S03]  /*190c0*/  @!P5 LEA.HI.X R7, R0, R7, R3, 0x1, P3 ;  /* 0x000000070007d211 */ /* 0x000fc600018f0c03 */
[----:B------:R3:W-:Y:S04]  /*190d0*/  @!P4 ST.E.128 desc[UR50][R14.64], RZ ;  /* 0x000000ff0e00c985 */ /* 0x0007e8000c101d32 */
[----:B------:R3:W-:Y:S02]  /*190e0*/  @!P5 ST.E.128 desc[UR50][R6.64], RZ ;  /* 0x000000ff0600d985 */ /* 0x0007e4000c101d32 */
.L_x_6643:
[----:B------:R-:W-:Y:S05]  /*190f0*/  BSYNC B1 ;  /* 0x0000000000017941 */ /* 0x000fea0003800000 */
.L_x_6642:
[----:B--23--:R2:W3:Y:S01]  /*19100*/  SHFL.IDX PT, R7, R8, 0x1, 0x181f ;  /* 0x00381f0008077f89 */ /* 0x00c4e200000e0000 */
[----:B------:R-:W-:Y:S03]  /*19110*/  BSSY B1, `(.L_x_6644) ;  /* 0x000000c000017945 */ /* 0x000fe60003800000 */
[----:B-1----:R2:W1:Y:S01]  /*19120*/  SHFL.IDX PT, R9, R10, 0x1, 0x181f ;  /* 0x00381f000a097f89 */ /* 0x00246200000e0000 */
[----:B------:R-:W-:Y:S05]  /*19130*/  @P1 BRA `(.L_x_6645) ;  /* 0x0000000000241947 */ /* 0x000fea0003800000 */
[----:B------:R-:W-:Y:S02]  /*19140*/  ULDC UR5, c[0x0][0xac8] ;  /* 0x0002b20000057ab9 */ /* 0x000fe40000000800 */
[----:B------:R-:W-:Y:S02]  /*19150*/  ISETP.GE.AND P3, PT, R4, UR5, PT ;  /* 0x0000000504007c0c */ /* 0x000fe4000bf66270 */
[----:B------:R-:W-:-:S11]  /*19160*/  ISETP.GE.AND P4, PT, R0, UR5, PT ;  /* 0x0000000500007c0c */ /* 0x000fd6000bf86270 */
[-C--:B-1----:R-:W-:Y:S02]  /*19170*/  @!P3 LEA R14, P1, R4, R9.reuse, 0x1 ;  /* 0x00000009040eb211 */ /* 0x082fe400078208ff */
[----:B------:R-:W-:Y:S02]  /*19180*/  @!P4 LEA R6, P2, R0, R9, 0x1 ;  /* 0x000000090006c211 */ /* 0x000fe400078408ff */
[-C--:B---3--:R-:W-:Y:S02]  /*19190*/  @!P3 LEA.HI.X R15, R4, R7.reuse, R5, 0x1, P1 ;  /* 0x00000007040fb211 */ /* 0x088fe400008f0c05 */
[----:B------:R-:W-:-:S03]  /*191a0*/  @!P4 LEA.HI.X R7, R0, R7, R3, 0x1, P2 ;  /* 0x000000070007c211 */ /* 0x000fc600010f0c03 */
[----:B------:R4:W-:Y:S04]  /*191b0*/  @!P3 ST.E.128 desc[UR50][R14.64], RZ ;  /* 0x000000ff0e00b985 */ /* 0x0009e8000c101d32 */
[----:B------:R4:W-:Y:S02]  /*191c0*/  @!P4 ST.E.128 desc[UR50][R6.64], RZ ;  /* 0x000000ff0600c985 */ /* 0x0009e4000c101d32 */
.L_x_6645:
[----:B------:R-:W-:Y:S05]  /*191d0*/  BSYNC B1 ;  /* 0x0000000000017941 */ /* 0x000fea0003800000 */
.L_x_6644:
[----:B---34-:R3:W4:Y:S01]  /*191e0*/  SHFL.IDX PT, R7, R8, 0x2, 0x181f ;  /* 0x00581f0008077f89 */ /* 0x01872200000e0000 */
        /* <DEDUP_REMOVED lines=8> */
[-C--:B----4-:R-:W-:Y:S02]  /*19270*/  @!P2 LEA.HI.X R15, R4, R7.reuse, R5, 0x1, P0 ;  /* 0x00000007040fa211 */ /* 0x090fe400000f0c05 */
[----:B------:R-:W-:-:S03]  /*19280*/  @!P3 LEA.HI.X R7, R0, R7, R3, 0x1, P1 ;  /* 0x000000070007b211 */ /* 0x000fc600008f0c03 */
[----:B------:R1:W-:Y:S04]  /*19290*/  @!P2 ST.E.128 desc[UR50][R14.64], RZ ;  /* 0x000000ff0e00a985 */ /* 0x0003e8000c101d32 */
[----:B------:R1:W-:Y:S02]  /*192a0*/  @!P3 ST.E.128 desc[UR50][R6.64], RZ ;  /* 0x000000ff0600b985 */ /* 0x0003e4000c101d32 */
.L_x_6647:
[----:B------:R-:W-:Y:S05]  /*192b0*/  BSYNC B1 ;  /* 0x0000000000017941 */ /* 0x000fea0003800000 */
.L_x_6646:
[----:B-1----:R-:W-:Y:S01]  /*192c0*/  VIADD R6, R12, 0x60 ;  /* 0x000000600c067836 */ /* 0x002fe20000000000 */
[----:B----4-:R1:W4:Y:S04]  /*192d0*/  SHFL.IDX PT, R7, R8, 0x3, 0x181f ;  /* 0x00781f0008077f89 */ /* 0x01032800000e0000 */
[----:B------:R-:W-:Y:S01]  /*192e0*/  ISETP.GE.AND P0, PT, R6, R17, PT ;  /* 0x000000110600720c */ /* 0x000fe20003f06270 */
[----:B------:R1:W0:-:S12]  /*192f0*/  SHFL.IDX PT, R9, R10, 0x3, 0x181f ;  /* 0x00781f000a097f89 */ /* 0x00021800000e0000 */
[----:B-1----:R-:W-:Y:S05]  /*19300*/  @P0 BRA `(.L_x_6639) ;  /* 0x0000000000240947 */ /* 0x002fea0003800000 */
[----:B------:R-:W-:Y:S02]  /*19310*/  ULDC UR5, c[0x0][0xac8] ;  /* 0x0002b20000057ab9 */ /* 0x000fe40000000800 */
[----:B------:R-:W-:Y:S02]  /*19320*/  ISETP.GE.AND P2, PT, R4, UR5, PT ;  /* 0x0000000504007c0c */ /* 0x000fe4000bf46270 */
[----:B------:R-:W-:-:S11]  /*19330*/  ISETP.GE.AND P3, PT, R0, UR5, PT ;  /* 0x0000000500007c0c */ /* 0x000fd6000bf66270 */
[-C--:B0-23--:R-:W-:Y:S02]  /*19340*/  @!P2 LEA R8, P0, R4, R9.reuse, 0x1 ;  /* 0x000000090408a211 */ /* 0x08dfe400078008ff */
[----:B------:R-:W-:Y:S02]  /*19350*/  @!P3 LEA R6, P1, R0, R9, 0x1 ;  /* 0x000000090006b211 */ /* 0x000fe400078208ff */
[-C--:B----4-:R-:W-:Y:S02]  /*19360*/  @!P2 LEA.HI.X R9, R4, R7.reuse, R5, 0x1, P0 ;  /* 0x000000070409a211 */ /* 0x090fe400000f0c05 */
[----:B------:R-:W-:-:S03]  /*19370*/  @!P3 LEA.HI.X R7, R0, R7, R3, 0x1, P1 ;  /* 0x000000070007b211 */ /* 0x000fc600008f0c03 */
[----:B------:R1:W-:Y:S04]  /*19380*/  @!P2 ST.E.128 desc[UR50][R8.64], RZ ;  /* 0x000000ff0800a985 */ /* 0x0003e8000c101d32 */
[----:B------:R1:W-:Y:S02]  /*19390*/  @!P3 ST.E.128 desc[UR50][R6.64], RZ ;  /* 0x000000ff0600b985 */ /* 0x0003e4000c101d32 */
.L_x_6639:
[----:B------:R-:W-:Y:S05]  /*193a0*/  BSYNC B0 ;  /* 0x0000000000007941 */ /* 0x000fea0003800000 */
.L_x_6631:
[----:B------:R-:W-:Y:S02]  /*193b0*/  ULDC UR5, c[0x0][0xc38] ;  /* 0x00030e0000057ab9 */ /* 0x000fe40000000800 */
[----:B------:R-:W-:-:S06]  /*193c0*/  UISETP.GE.AND UP0, UPT, UR4, UR5, UPT ;  /* 0x000000050400728c */ /* 0x000fcc000bf06270 */
[----:B------:R-:W-:-:S13]  /*193d0*/  PLOP3.LUT P0, PT, PT, PT, UP0, 0x80, 0x0 ;  /* 0x000000000000781c */ /* 0x000fda0003f0f008 */
[----:B------:R-:W-:Y:S05]  /*193e0*/  @!P0 BRA `(.L_x_6648) ;  /* 0xfffffe78004c8947 */ /* 0x000fea000383ffff */
[----:B------:R-:W-:Y:S05]  /*193f0*/  EXIT ;  /* 0x000000000000794d */ /* 0x000fea0003800000 */
.L_x_6546:
        /* <DEDUP_REMOVED lines=26> */
[C---:B--2---:R-:W-:Y:S01]  /*195a0*/  IMAD.SHL.U32 R0, R7.reuse, 0x20, RZ ;  /* 0x0000002007007824 */ /* 0x044fe200078e00ff */
[C---:B------:R-:W-:Y:S01]  /*195b0*/  LOP3.LUT P0, RZ, R7.reuse, 0x4, RZ, 0xc0, !PT ;  /* 0x0000000407ff7812 */ /* 0x040fe2000780c0ff */
[----:B------:R-:W-:Y:S01]  /*195c0*/  IMAD.SHL.U32 R5, R7, 0x4, RZ ;  /* 0x0000000407057824 */ /* 0x000fe200078e00ff */
[----:B------:R-:W-:Y:S02]  /*195d0*/  SHF.R.U32.HI R3, RZ, 0x5, R6 ;  /* 0x00000005ff037819 */ /* 0x000fe40000011606 */
[----:B------:R-:W-:-:S04]  /*195e0*/  LOP3.LUT R2, R0, 0x80, RZ, 0xc0, !PT ;  /* 0x0000008000027812 */ /* 0x000fc800078ec0ff */
[----:B------:R-:W-:-:S04]  /*195f0*/  LOP3.LUT R2, R2, 0x10, R7, 0xf8, !PT ;  /* 0x0000001002027812 */ /* 0x000fc800078ef807 */
[----:B------:R-:W-:Y:S02]  /*19600*/  LOP3.LUT R5, R2, 0x10, R5, 0x78, !PT ;  /* 0x0000001002057812 */ /* 0x000fe400078e7805 */
        /* <DEDUP_REMOVED lines=8> */
[----:B------:R-:W-:-:S05]  /*19690*/  IMAD.SHL.U32 R3, R7, 0x10, RZ ;  /* 0x0000001007037824 */ /* 0x000fca00078e00ff */
[----:B------:R-:W-:Y:S02]  /*196a0*/  LOP3.LUT R5, R2, 0x70, R3, 0x78, !PT ;  /* 0x0000007002057812 */ /* 0x000fe400078e7803 */
[----:B------:R-:W-:Y:S02]  /*196b0*/  SHF.R.U32.HI R2, RZ, 0x3, R6 ;  /* 0x00000003ff027819 */ /* 0x000fe40000011606 */
[----:B0-----:R-:W-:Y:S01]  /*196c0*/  LOP3.LUT R4, R5, 0xc00, R0, 0xf8, !PT ;  /* 0x00000c0005047812 */ /* 0x001fe200078ef800 */
[----:B------:R-:W-:Y:S01]  /*196d0*/  IMAD.SHL.U32 R5, R7, 0x2, RZ ;  /* 0x0000000207057824 */ /* 0x000fe200078e00ff */
[----:B------:R-:W-:-:S03]  /*196e0*/  LOP3.LUT R0, R3, 0x3f0, RZ, 0xc0, !PT ;  /* 0x000003f003007812 */ /* 0x000fc600078ec0ff */
[----:B------:R-:W-:Y:S01]  /*196f0*/  STL [R1], R4 ;  /* 0x0000000401007387 */ /* 0x000fe20000100800 */
[----:B------:R-:W-:Y:S01]  /*19700*/  LOP3.LUT R5, R0, 0x70, R5, 0x78, !PT ;  /* 0x0000007000057812 */ /* 0x000fe200078e7805 */
[----:B------:R-:W-:Y:S01]  /*19710*/  IMAD.SHL.U32 R0, R6, 0x10, RZ ;  /* 0x0000001006007824 */ /* 0x000fe200078e00ff */
[----:B------:R-:W-:Y:S01]  /*19720*/  LOP3.LUT R6, R2, 0x70, R3, 0xf8, !PT ;  /* 0x0000007002067812 */ /* 0x000fe200078ef803 */
[----:B------:R-:W-:-:S03]  /*19730*/  IMAD.U32 R2, RZ, RZ, UR6 ;  /* 0x00000006ff027e24 */ /* 0x000fc6000f8e00ff */
[----:B------:R-:W-:Y:S01]  /*19740*/  LOP3.LUT R5, R5, 0x400, R0, 0xf8, !PT ;  /* 0x0000040005057812 */ /* 0x000fe200078ef800 */
[----:B------:R-:W-:-:S04]  /*19750*/  IMAD.MOV.U32 R0, RZ, RZ, 0x40 ;  /* 0x00000040ff007424 */ /* 0x000fc800078e00ff */
[----:B------:R-:W-:Y:S01]  /*19760*/  IMAD.IADD R3, R18, 0x1, R5 ;  /* 0x0000000112037824 */ /* 0x000fe200078e0205 */
[----:B------:R-:W-:-:S04]  /*19770*/  SEL R0, R0, 0xffffffc0, !P0 ;  /* 0xffffffc000007807 */ /* 0x000fc80004000000 */
[----:B------:R-:W-:Y:S01]  /*19780*/  STL [R1+0x24], R3 ;  /* 0x0000240301007387 */ /* 0x000fe20000100800 */
[----:B------:R-:W-:-:S03]  /*19790*/  IMAD.IADD R0, R0, 0x1, R4 ;  /* 0x0000000100007824 */ /* 0x000fc600078e0204 */
[----:B------:R-:W-:Y:S04]  /*197a0*/  STL [R1+0x28], RZ ;  /* 0x000028ff01007387 */ /* 0x000fe80000100800 */
[----:B------:R0:W-:Y:S04]  /*197b0*/  STL [R1+0x20], R2 ;  /* 0x0000200201007387 */ /* 0x0001e80000100800 */
[----:B------:R1:W-:Y:S01]  /*197c0*/  STL [R1+0x4], RZ ;  /* 0x000004ff01007387 */ /* 0x0003e20000100800 */
[----:B0-----:R-:W-:-:S05]  /*197d0*/  IMAD.MOV.U32 R2, RZ, RZ, 0x1 ;  /* 0x00000001ff027424 */ /* 0x001fca00078e00ff */
[----:B------:R1:W-:Y:S04]  /*197e0*/  STL [R1+0x8], R2 ;  /* 0x0000080201007387 */ /* 0x0003e80000100800 */
[----:B------:R1:W-:Y:S02]  /*197f0*/  STL [R1+0x1c], R0 ;  /* 0x00001c0001007387 */ /* 0x0003e40000100800 */
.L_x_6714:
[----:B-12---:R-:W2:Y:S01]  /*19800*/  LDL R0, [R1+0x20] ;  /* 0x0000200001007983 */ /* 0x006ea20000100800 */
        /* <DEDUP_REMOVED lines=22> */
.L_x_6650:
[----:B------:R-:W-:Y:S01]  /*19970*/  ULDC UR9, c[0x0][0xc54] ;  /* 0x0003150000097ab9 */ /* 0x000fe20000000800 */
[----:B------:R-:W-:Y:S01]  /*19980*/  UMOV UR7, UR8 ;  /* 0x0000000800077c82 */ /* 0x000fe20008000000 */
[----:B------:R-:W-:-:S11]  /*19990*/  UISETP.NE.AND UP0, UPT, UR9, 0x1, UPT ;  /* 0x000000010900788c */ /* 0x000fd6000bf05270 */
[----:B------:R-:W-:Y:S02]  /*199a0*/  @UP0 ULDC.64 UR10, c[0x0][0xc58] ;  /* 0x00031600000a0ab9 */ /* 0x000fe40000000a00 */
[----:B------:R-:W-:-:S04]  /*199b0*/  UIMAD.WIDE.U32 UR4, UR8, UR10, URZ ;  /* 0x0000000a080472a5 */ /* 0x000fc8000f8e003f */
[----:B------:R-:W-:-:S04]  /*199c0*/  @UP0 USHF.R.U32.HI UR7, URZ, UR11, UR5 ;  /* 0x0000000b3f070299 */ /* 0x000fc80008011605 */
[----:B------:R-:W-:-:S12]  /*199d0*/  UIMAD UR4, UR7, UR9, URZ ;  /* 0x00000009070472a4 */ /* 0x000fd8000f8e023f */
.L_x_6651:
        /* <DEDUP_REMOVED lines=9> */
[----:B------:R-:W-:Y:S01]  /*19a70*/  ULDC.64 UR8, c[0x0][0x9e0] ;  /* 0x0002780000087ab9 */ /* 0x000fe20000000a00 */
[----:B------:R-:W-:-:S02]  /*19a80*/  UISETP.NE.U32.AND UP0, UPT, UR10, URZ, UPT ;  /* 0x0000003f0a00728c */ /* 0x000fc4000bf05070 */
[----:B------:R-:W-:Y:S01]  /*19a90*/  USHF.L.U32 UR42, UR7, 0x7, URZ ;  /* 0x00000007072a7899 */ /* 0x000fe2000800063f */
[----:B------:R-:W-:Y:S01]  /*19aa0*/  ULDC UR14, c[0x0][0xc54] ;  /* 0x00031500000e7ab9 */ /* 0x000fe20000000800 */
[----:B------:R-:W-:Y:S02]  /*19ab0*/  UISETP.GE.AND UP3, UPT, UR9, 0x1, UPT ;  /* 0x000000010900788c */ /* 0x000fe4000bf66270 */
[----:B------:R-:W-:Y:S02]  /*19ac0*/  UISETP.NE.AND.EX UP0, UPT, UR11, URZ, UPT, UP0 ;  /* 0x0000003f0b00728c */ /* 0x000fe4000bf05300 */
[----:B------:R-:W-:Y:S02]  /*19ad0*/  UIMAD UR14, UR6, UR14, UR4 ;  /* 0x0000000e060e72a4 */ /* 0x000fe4000f8e0204 */
[----:B------:R-:W-:Y:S01]  /*19ae0*/  UIADD3 UR13, UR42, 0x7f, URZ ;  /* 0x0000007f2a0d7890 */ /* 0x000fe2000fffe03f */
[----:B------:R-:W-:Y:S01]  /*19af0*/  PLOP3.LUT P1, PT, PT, PT, UP3, 0x80, 0x0 ;  /* 0x000000000000781c */ /* 0x000fe20003f2f038 */
[----:B------:R-:W-:Y:S01]  /*19b00*/  ULDC UR12, c[0x0][0x424] ;  /* 0x00010900000c7ab9 */ /* 0x000fe20000000800 */
[----:B------:R-:W-:Y:S01]  /*19b10*/  ULDC UR10, c[0x0][0x288] ;  /* 0x0000a200000a7ab9 */ /* 0x000fe20000000800 */
[----:B------:R-:W-:Y:S01]  /*19b20*/  @UP2 ULDC UR4, c[0x0][0xc4c] ;  /* 0x0003130000042ab9 */ /* 0x000fe20000000800 */
[----:B------:R-:W-:Y:S01]  /*19b30*/  @UP1 ULDC UR6, c[0x0][0x44c] ;  /* 0x0001130000061ab9 */ /* 0x000fe20000000800 */
[----:B------:R-:W-:-:S02]  /*19b40*/  UIADD3 UR16, -UR10, 0x1, URZ ;  /* 0x000000010a107890 */ /* 0x000fc4000fffe13f */
[----:B------:R-:W-:Y:S02]  /*19b50*/  UIMAD.WIDE.U32 UR4, UR14, UR4, URZ ;  /* 0x000000040e0472a5 */ /* 0x000fe4000f8e003f */
[----:B------:R-:W-:Y:S02]  /*19b60*/  USEL UR12, UR12, 0x1, UP0 ;  /* 0x000000010c0c7887 */ /* 0x000fe40008000000 */
[----:B------:R-:W-:Y:S01]  /*19b70*/  UIMAD.WIDE.U32 UR6, UR13, UR6, URZ ;  /* 0x000000060d0672a5 */ /* 0x000fe2000f8e003f */
[----:B------:R-:W-:Y:S01]  /*19b80*/  ULDC UR11, c[0x0][0x2f0] ;  /* 0x0000bc00000b7ab9 */ /* 0x000fe20000000800 */
[----:B------:R-:W-:Y:S01]  /*19b90*/  @UP2 ULDC UR17, c[0x0][0xc50] ;  /* 0x0003140000112ab9 */ /* 0x000fe20000000800 */
[----:B------:R-:W-:Y:S01]  /*19ba0*/  @UP1 ULDC UR18, c[0x0][0x450] ;  /* 0x0001140000121ab9 */ /* 0x000fe20000000800 */
[----:B------:R-:W-:Y:S01]  /*19bb0*/  UMOV UR44, UR14 ;  /* 0x0000000e002c7c82 */ /* 0x000fe20008000000 */
[----:B------:R-:W-:Y:S02]  /*19bc0*/  UIMAD UR16, UR12, UR11, UR16 ;  /* 0x0000000b0c1072a4 */ /* 0x000fe4000f8e0210 */
[----:B------:R-:W-:-:S02]  /*19bd0*/  @UP2 USHF.R.U32.HI UR44, URZ, UR17, UR5 ;  /* 0x000000113f2c2299 */ /* 0x000fc40008011605 */
[----:B------:R-:W-:Y:S02]  /*19be0*/  @UP1 USHF.R.U32.HI UR13, URZ, UR18, UR7 ;  /* 0x000000123f0d1299 */ /* 0x000fe40008011607 */
        /* <DEDUP_REMOVED lines=15> */
.L_x_6653:
[----:B------:R-:W-:-:S11]  /*19ce0*/  UISETP.NE.AND UP0, UPT, UR9, 0x1, UPT ;  /* 0x000000010900788c */ /* 0x000fd6000bf05270 */
[----:B------:R-:W-:Y:S02]  /*19cf0*/  @UP0 ULDC.64 UR14, c[0x0][0x9e8] ;  /* 0x00027a00000e0ab9 */ /* 0x000fe40000000a00 */
[----:B------:R-:W-:-:S04]  /*19d00*/  UIMAD.WIDE.U32 UR4, UR7, UR14, URZ ;  /* 0x0000000e070472a5 */ /* 0x000fc8000f8e003f */
[----:B------:R-:W-:-:S12]  /*19d10*/  @UP0 USHF.R.U32.HI UR7, URZ, UR15, UR5 ;  /* 0x0000000f3f070299 */ /* 0x000fd80008011605 */
.L_x_6654:
[----:B------:R-:W-:-:S04]  /*19d20*/  UIMAD UR7, UR7, UR9, UR9 ;  /* 0x00000009070772a4 */ /* 0x000fc8000f8e0209 */
[----:B------:R-:W-:-:S04]  /*19d30*/  UISETP.LT.AND UP0, UPT, UR6, UR7, UPT ;  /* 0x000000070600728c */ /* 0x000fc8000bf01270 */
[----:B------:R-:W-:-:S12]  /*19d40*/  USEL UR6, UR6, UR7, UP0 ;  /* 0x0000000706067287 */ /* 0x000fd80008000000 */
.L_x_6652:
[----:B------:R-:W-:Y:S02]  /*19d50*/  UIMAD UR5, UR12, UR11, 0xdf ;  /* 0x000000df0c0574a4 */ /* 0x000fe4000f8e020b */
[----:B------:R-:W-:Y:S01]  /*19d60*/  UIADD3 UR7, UR6, 0xdf, URZ ;  /* 0x000000df06077890 */ /* 0x000fe2000fffe03f */
[----:B------:R-:W-:Y:S02]  /*19d70*/  UMOV UR4, URZ ;  /* 0x0000003f00047c82 */ /* 0x000fe40008000000 */
[----:B------:R-:W-:Y:S01]  /*19d80*/  UMOV UR6, URZ ;  /* 0x0000003f00067c82 */ /* 0x000fe20008000000 */
[----:B------:R-:W-:Y:S02]  /*19d90*/  UIMAD.WIDE UR4, UR5, -0x6db6db6d, UR4 ;  /* 0x92492493050478a5 */ /* 0x000fe4000f8e0204 */
[----:B------:R-:W-:Y:S01]  /*19da0*/  UIMAD.WIDE UR6, UR7, -0x6db6db6d, UR6 ;  /* 0x92492493070678a5 */ /* 0x000fe2000f8e0206 */
[----:B------:R-:W-:Y:S01]  /*19db0*/  @UP1 ULDC UR14, c[0x0][0x44c] ;  /* 0x00011300000e1ab9 */ /* 0x000fe20000000800 */
[----:B------:R-:W-:-:S02]  /*19dc0*/  UIMAD UR11, UR12, UR11, -UR10 ;  /* 0x0000000b0c0b72a4 */ /* 0x000fc4000f8e0a0a */
[----:B------:R-:W-:Y:S02]  /*19dd0*/  UIMAD.WIDE.U32 UR14, UR42, UR14, URZ ;  /* 0x0000000e2a0e72a5 */ /* 0x000fe4000f8e003f */
[----:B------:R-:W-:Y:S02]  /*19de0*/  USHF.R.U32.HI UR10, URZ, 0x1f, UR5 ;  /* 0x0000001f3f0a7899 */ /* 0x000fe40008011605 */
[----:B------:R-:W-:Y:S01]  /*19df0*/  USHF.R.U32.HI UR4, URZ, 0x1f, UR7 ;  /* 0x0000001f3f047899 */ /* 0x000fe20008011607 */
[----:B------:R-:W-:Y:S01]  /*19e00*/  @UP1 ULDC UR13, c[0x0][0x450] ;  /* 0x00011400000d1ab9 */ /* 0x000fe20000000800 */
[----:B------:R-:W-:Y:S01]  /*19e10*/  UMOV UR8, UR42 ;  /* 0x0000002a00087c82 */ /* 0x000fe20008000000 */
[----:B------:R-:W-:Y:S02]  /*19e20*/  @UP1 USHF.R.U32.HI UR8, URZ, UR13, UR15 ;  /* 0x0000000d3f081299 */ /* 0x000fe4000801160f */
[----:B------:R-:W-:Y:S02]  /*19e30*/  ULEA.HI.SX32 UR10, UR5, UR10, 0x19 ;  /* 0x0000000a050a7291 */ /* 0x000fe4000f8fca3f */
[----:B------:R-:W-:-:S02]  /*19e40*/  ULEA.HI.SX32 UR4, UR7, UR4, 0x19 ;  /* 0x0000000407047291 */ /* 0x000fc4000f8fca3f */
[----:B------:R-:W-:Y:S02]  /*19e50*/  UIADD3 UR5, UR11, UR8, URZ ;  /* 0x000000080b057290 */ /* 0x000fe4000fffe03f */
        /* <DEDUP_REMOVED lines=16> */
.L_x_6656:
[----:B------:R-:W-:-:S11]  /*19f60*/  UISETP.NE.AND UP0, UPT, UR9, 0x1, UPT ;  /* 0x000000010900788c */ /* 0x000fd6000bf05270 */
[----:B------:R-:W-:Y:S02]  /*19f70*/  @UP0 ULDC.64 UR10, c[0x0][0x9e8] ;  /* 0x00027a00000a0ab9 */ /* 0x000fe40000000a00 */
[----:B------:R-:W-:-:S04]  /*19f80*/  UIMAD.WIDE.U32 UR4, UR6, UR10, URZ ;  /* 0x0000000a060472a5 */ /* 0x000fc8000f8e003f */
[----:B------:R-:W-:-:S12]  /*19f90*/  @UP0 USHF.R.U32.HI UR6, URZ, UR11, UR5 ;  /* 0x0000000b3f060299 */ /* 0x000fd80008011605 */
.L_x_6657:
[----:B------:R-:W-:-:S04]  /*19fa0*/  UIMAD UR6, UR6, UR9, URZ ;  /* 0x00000009060672a4 */ /* 0x000fc8000f8e023f */
[----:B------:R-:W-:-:S04]  /*19fb0*/  UISETP.LT.AND UP0, UPT, UR7, UR6, UPT ;  /* 0x000000060700728c */ /* 0x000fc8000bf01270 */
[----:B------:R-:W-:-:S12]  /*19fc0*/  USEL UR7, UR7, UR6, !UP0 ;  /* 0x0000000607077287 */ /* 0x000fd8000c000000 */
.L_x_6655:
[----:B------:R-:W-:Y:S01]  /*19fd0*/  UMOV UR4, URZ ;  /* 0x0000003f00047c82 */ /* 0x000fe20008000000 */
[----:B------:R-:W-:Y:S01]  /*19fe0*/  UMOV UR5, UR7 ;  /* 0x0000000700057c82 */ /* 0x000fe20008000000 */
[----:B------:R-:W-:Y:S01]  /*19ff0*/  BSSY B7, `(.L_x_6658) ;  /* 0x000033e000077945 */ /* 0x000fe20003800000 */
[----:B------:R-:W-:-:S04]  /*1a000*/  UIMAD.WIDE UR4, UR7, -0x6db6db6d, UR4 ;  /* 0x92492493070478a5 */ /* 0x000fc8000f8e0204 */
        /* <DEDUP_REMOVED lines=25> */
.L_x_6659:
        /* <DEDUP_REMOVED lines=20> */
.L_x_6662:
[----:B------:R-:W-:Y:S05]  /*1a2e0*/  BSYNC B6 ;  /* 0x0000000000067941 */ /* 0x000fea0003800000 */
.L_x_6661:
        /* <DEDUP_REMOVED lines=22> */
.L_x_6664:
[----:B------:R-:W-:Y:S05]  /*1a450*/  BSYNC B6 ;  /* 0x0000000000067941 */ /* 0x000fea0003800000 */
.L_x_6663:
[----:B------:R-:W-:Y:S01]  /*1a460*/  VIADD R0, R18, 0x400 ;  /* 0x0000040012007836 */ /* 0x000fe20000000000 */
[----:B------:R-:W-:Y:S04]  /*1a470*/  BSSY B6, `(.L_x_6665) ;  /* 0x0000014000067945 */ /* 0x000fe80003800000 */
[----:B------:R0:W-:Y:S01]  /*1a480*/  STL [R1+0x14], R0 ;  /* 0x0000140001007387 */ /* 0x0001e20000100800 */
        /* <DEDUP_REMOVED lines=18> */
.L_x_6666:
[----:B------:R-:W-:Y:S05]  /*1a5b0*/  BSYNC B6 ;  /* 0x0000000000067941 */ /* 0x000fea0003800000 */
.L_x_6665:
        /* <DEDUP_REMOVED lines=19> */
.L_x_6668:
[----:B------:R-:W-:Y:S05]  /*1a6f0*/  BSYNC B6 ;  /* 0x0000000000067941 */ /* 0x000fea0003800000 */
.L_x_6667:
        /* <DEDUP_REMOVED lines=25> */
.L_x_6733:
[----:B--2---:R-:W-:Y:S02]  /*1a890*/  ISETP.NE.AND P0, PT, R14, RZ, PT ;  /* 0x000000ff0e00720c */ /* 0x004fe40003f05270 */
[----:B------:R-:W-:Y:S02]  /*1a8a0*/  PLOP3.LUT P2, PT, PT, PT, PT, 0x8, 0x0 ;  /* 0x000000000000781c */ /* 0x000fe40003f4e170 */
[----:B------:R-:W-:-:S11]  /*1a8b0*/  LOP3.LUT R16, R16, 0xfffffffd, RZ, 0xc0, !PT ;  /* 0xfffffffd10107812 */ /* 0x000fd600078ec0ff */
[----:B------:R-:W-:Y:S01]  /*1a8c0*/  @P2 LOP3.LUT R16, R16, 0x2, RZ, 0xfc, !PT ;  /* 0x0000000210102812 */ /* 0x000fe200078efcff */
[----:B------:R-:W-:Y:S06]  /*1a8d0*/  @P0 BRA `(.L_x_6670) ;  /* 0x0000000400500947 */ /* 0x000fec0003800000 */
[----:B------:R-:W-:-:S06]  /*1a8e0*/  UIADD3 UR4, UR41, -0x1, URZ ;  /* 0xffffffff29047890 */ /* 0x000fcc000fffe03f */
[----:B------:R-:W-:Y:S01]  /*1a8f0*/  IMAD.U32 R0, RZ, RZ, UR4 ;  /* 0x00000004ff007e24 */ /* 0x000fe2000f8e00ff */
[----:B------:R-:W-:-:S03]  /*1a900*/  UMOV UR4, 0xffffffff ;  /* 0xffffffff00047882 */ /* 0x000fc60000000000 */
[----:B------:R-:W-:Y:S05]  /*1a910*/  BRA.DIV UR4, `(.L_x_6671) ;  /* 0x0000003604147947 */ /* 0x000fea000b800000 */
[----:B------:R-:W-:-:S13]  /*1a920*/  ELECT P6, URZ, PT ;  /* 0x00000000003f782f */ /* 0x000fda00038c0000 */
.L_x_6736:
        /* <DEDUP_REMOVED lines=20> */
.L_x_6672:
[----:B------:R-:W3:Y:S04]  /*1aa70*/  LDL R4, [R1+0x4] ;  /* 0x0000040001047983 */ /* 0x000ee80000100800 */
        /* <DEDUP_REMOVED lines=8> */
.L_x_6737:
        /* <DEDUP_REMOVED lines=8> */
.L_x_6674:
[----:B------:R-:W3:Y:S01]  /*1ab80*/  LDL R2, [R1+0x4] ;  /* 0x0000040001027983 */ /* 0x000ee20000100800 */
        /* <DEDUP_REMOVED lines=8> */
[----:B------:R-:W-:-:S04]  /*1ac10*/  UMOV UR34, URZ ;  /* 0x0000003f00227c82 */ /* 0x000fc80008000000 */
[----:B------:R-:W-:Y:S01]  /*1ac20*/  UIADD3 UR33, UR33, 0x2e870, URZ ;  /* 0x0002e87021217890 */ /* 0x000fe2000fffe03f */
[----:B---3--:R-:W-:-:S05]  /*1ac30*/  IMAD R2, R2, 0x7000, R18 ;  /* 0x0000700002027824 */ /* 0x008fca00078e0212 */
[----:B------:R-:W-:-:S13]  /*1ac40*/  R2UR UR32, R2 ;  /* 0x00000000022072ca */ /* 0x000fda00000e0000 */
[----:B------:R-:W-:-:S09]  /*1ac50*/  UIADD3 UR32, UR32, 0xe400, URZ ;  /* 0x0000e40020207890 */ /* 0x000fd2000fffe03f */
[----:B------:R3:W-:Y:S01]  /*1ac60*/  UTMALDG.4D [UR32], [UR4], desc[UR6] ;  /* 0x00000620040075b4 */ /* 0x0007e20008019000 */
[----:B------:R-:W4:Y:S02]  /*1ac70*/  SYNCS.PHASECHK.TRANS64.TRYWAIT P1, [R4+URZ+0x2e840], R3 ;  /* 0x02e84003040075a7 */ /* 0x000f24000802017f */
[----:B---34-:R-:W-:Y:S05]  /*1ac80*/  @!P1 BRA `(.L_x_6675) ;  /* 0x00000030006c9947 */ /* 0x018fea0003800000 */
.L_x_6738:
        /* <DEDUP_REMOVED lines=8> */
.L_x_6676:
        /* <DEDUP_REMOVED lines=10> */
[----:B------:R-:W-:-:S02]  /*1adb0*/  PLOP3.LUT P0, PT, PT, PT, PT, 0x80, 0x0 ;  /* 0x000000000000781c */ /* 0x000fc40003f0f070 */
[----:B------:R-:W-:Y:S01]  /*1adc0*/  LOP3.LUT R16, R16, 0xfffffffd, RZ, 0xc0, !PT ;  /* 0xfffffffd10107812 */ /* 0x000fe200078ec0ff */
[----:B------:R-:W-:Y:S02]  /*1add0*/  UIADD3 UR8, UR8, 0x20400, URZ ;  /* 0x0002040008087890 */ /* 0x000fe4000fffe03f */
[----:B------:R-:W-:-:S08]  /*1ade0*/  UIADD3 UR9, UR9, 0x2e830, URZ ;  /* 0x0002e83009097890 */ /* 0x000fd0000fffe03f */
[----:B------:R-:W-:Y:S01]  /*1adf0*/  @P0 LOP3.LUT R16, R16, 0x2, RZ, 0xfc, !PT ;  /* 0x0000000210100812 */ /* 0x000fe200078efcff */
[----:B------:R4:W-:Y:S02]  /*1ae00*/  UTMALDG.4D [UR8], [UR4], desc[UR6] ;  /* 0x00000608040075b4 */ /* 0x0009e40008019000 */
[----:B----4-:R-:W-:-:S04]  /*1ae10*/  NOP ;  /* 0x0000000000007918 */ /* 0x010fc80000000000 */
.L_x_6670:
[----:B------:R-:W-:Y:S01]  /*1ae20*/  VIADD R0, R18, 0x1c400 ;  /* 0x0001c40012007836 */ /* 0x000fe20000000000 */
        /* <DEDUP_REMOVED lines=9> */
[----:B--23--:R-:W-:Y:S02]  /*1aec0*/  IMAD.U32 R4, RZ, RZ, UR6 ;  /* 0x00000006ff047e24 */ /* 0x00cfe4000f8e00ff */
        /* <DEDUP_REMOVED lines=11> */
.L_x_6678:
[----:B------:R-:W-:Y:S05]  /*1af80*/  BSYNC B6 ;  /* 0x0000000000067941 */ /* 0x000fea0003800000 */
.L_x_6677:
[----:B------:R4:W5:Y:S01]  /*1af90*/  LDL R10, [R1+0x24] ;  /* 0x00002400010a7983 */ /* 0x0009620000100800 */
[----:B------:R-:W0:Y:S01]  /*1afa0*/  LDC R7, c[0x0][0x448] ;  /* 0x00011200ff077b82 */ /* 0x000e220000000800 */
[----:B------:R-:W1:Y:S01]  /*1afb0*/  S2R R2, SR_TID.X ;  /* 0x0000000000027919 */ /* 0x000e620000002100 */
[----:B------:R-:W-:Y:S01]  /*1afc0*/  USHF.R.S32.HI UR4, URZ, 0x1f, UR36 ;  /* 0x0000001f3f047899 */ /* 0x000fe20008011424 */
[----:B------:R-:W-:Y:S01]  /*1afd0*/  ULDC.64 UR8, c[0x0][0x2d8] ;  /* 0x0000b60000087ab9 */ /* 0x000fe20000000a00 */
[----:B0-----:R-:W-:Y:S02]  /*1afe0*/  ISETP.NE.AND P0, PT, R7, 0x1, PT ;  /* 0x000000010700780c */ /* 0x001fe40003f05270 */
[C---:B-1----:R-:W-:Y:S01]  /*1aff0*/  LOP3.LUT R19, R2.reuse, 0x7f, RZ, 0xc0, !PT ;  /* 0x0000007f02137812 */ /* 0x042fe200078ec0ff */
[----:B------:R-:W-:-:S10]  /*1b000*/  IMAD.SHL.U32 R2, R2, 0x10, RZ ;  /* 0x0000001002027824 */ /* 0x000fd400078e00ff */
[----:B--23--:R-:W0:Y:S01]  /*1b010*/  @P0 LDC R3, c[0x0][0x44c] ;  /* 0x00011300ff030b82 */ /* 0x00ce220000000800 */
[----:B------:R-:W-:Y:S01]  /*1b020*/  SHF.R.U32.HI R19, RZ, 0x3, R19 ;  /* 0x00000003ff137819 */ /* 0x000fe20000011613 */
[----:B------:R-:W-:-:S03]  /*1b030*/  UIMAD UR6, UR4, UR8, URZ ;  /* 0x00000008040672a4 */ /* 0x000fc6000f8e023f */
[----:B------:R-:W-:-:S03]  /*1b040*/  LOP3.LUT R2, R19, 0x70, R2, 0xf8, !PT ;  /* 0x0000007013027812 */ /* 0x000fc600078ef802 */
[----:B------:R-:W1:Y:S01]  /*1b050*/  @P0 LDC R0, c[0x0][0x450] ;  /* 0x00011400ff000b82 */ /* 0x000e620000000800 */
[----:B------:R-:W-:Y:S01]  /*1b060*/  UIMAD.WIDE.U32 UR4, UR36, UR8, URZ ;  /* 0x00000008240472a5 */ /* 0x000fe2000f8e003f */
[----:B------:R-:W-:Y:S01]  /*1b070*/  VIADD R2, R2, UR42 ;  /* 0x0000002a02027c36 */ /* 0x000fe20008000000 */
[----:B------:R-:W-:Y:S02]  /*1b080*/  UIMAD UR6, UR36, UR9, UR6 ;  /* 0x00000009240672a4 */ /* 0x000fe4000f8e0206 */
[----:B------:R-:W-:Y:S02]  /*1b090*/  USHF.R.S32.HI UR7, URZ, 0x1f, UR44 ;  /* 0x0000001f3f077899 */ /* 0x000fe4000801142c */
[----:B------:R-:W-:Y:S01]  /*1b0a0*/  UIADD3 UR5, UR5, UR6, URZ ;  /* 0x0000000605057290 */ /* 0x000fe2000fffe03f */
[----:B------:R-:W-:Y:S01]  /*1b0b0*/  IMAD.MOV.U32 R6, RZ, RZ, R2 ;  /* 0x000000ffff067224 */ /* 0x000fe200078e0002 */
[----:B------:R-:W-:Y:S01]  /*1b0c0*/  ULDC.64 UR8, c[0x0][0x2e0] ;  /* 0x0000b80000087ab9 */ /* 0x000fe20000000a00 */
[----:B------:R-:W2:Y:S01]  /*1b0d0*/  S2R R8, SR_TID.X ;  /* 0x0000000000087919 */ /* 0x000ea20000002100 */
[----:B0-----:R-:W-:Y:S01]  /*1b0e0*/  @P0 IMAD.HI.U32 R3, R2, R3, RZ ;  /* 0x0000000302030227 */ /* 0x001fe200078e00ff */
[----:B------:R-:W-:-:S02]  /*1b0f0*/  UIMAD.WIDE.U32 UR4, UR44, UR8, UR4 ;  /* 0x000000082c0472a5 */ /* 0x000fc4000f8e0004 */
[----:B------:R-:W-:Y:S02]  /*1b100*/  UIMAD UR6, UR7, UR8, URZ ;  /* 0x00000008070672a4 */ /* 0x000fe4000f8e023f */
[----:B-1----:R-:W-:Y:S02]  /*1b110*/  @P0 SHF.R.U32.HI R6, RZ, R0, R3 ;  /* 0x00000000ff060219 */ /* 0x002fe40000011603 */
[----:B------:R-:W-:Y:S01]  /*1b120*/  UIMAD UR6, UR44, UR9, UR6 ;  /* 0x000000092c0672a4 */ /* 0x000fe2000f8e0206 */
[----:B------:R-:W-:Y:S02]  /*1b130*/  IMAD.U32 R4, RZ, RZ, UR4 ;  /* 0x00000004ff047e24 */ /* 0x000fe4000f8e00ff */
[----:B------:R-:W-:Y:S01]  /*1b140*/  IMAD.MOV R0, RZ, RZ, -R6 ;  /* 0x000000ffff007224 */ /* 0x000fe200078e0a06 */
[----:B------:R-:W-:-:S03]  /*1b150*/  UIADD3 UR6, UR5, UR6, URZ ;  /* 0x0000000605067290 */ /* 0x000fc6000fffe03f */
[----:B------:R-:W-:Y:S02]  /*1b160*/  IMAD R0, R7, R0, R2 ;  /* 0x0000000007007224 */ /* 0x000fe400078e0202 */
[----:B------:R-:W-:Y:S01]  /*1b170*/  IMAD.MOV.U32 R2, RZ, RZ, R4 ;  /* 0x000000ffff027224 */ /* 0x000fe200078e0004 */
[----:B------:R-:W-:Y:S01]  /*1b180*/  SHF.R.S32.HI R4, RZ, 0x1f, R6 ;  /* 0x0000001fff047819 */ /* 0x000fe20000011406 */
[----:B------:R-:W-:Y:S01]  /*1b190*/  IMAD.U32 R5, RZ, RZ, UR5 ;  /* 0x00000005ff057e24 */ /* 0x000fe2000f8e00ff */
[----:B------:R-:W-:Y:S01]  /*1b1a0*/  ULDC.64 UR4, c[0x0][0x2d0] ;  /* 0x0000b40000047ab9 */ /* 0x000fe20000000a00 */
[----:B------:R-:W-:Y:S01]  /*1b1b0*/  IMAD.U32 R3, RZ, RZ, UR6 ;  /* 0x00000006ff037e24 */ /* 0x000fe2000f8e00ff */
[----:B------:R-:W-:Y:S01]  /*1b1c0*/  ULDC UR6, c[0x0][0x2b8] ;  /* 0x0000ae0000067ab9 */ /* 0x000fe20000000800 */
[----:B------:R-:W-:Y:S02]  /*1b1d0*/  IMAD R4, R4, UR4, RZ ;  /* 0x0000000404047c24 */ /* 0x000fe4000f8e02ff */
[----:B------:R-:W-:-:S04]  /*1b1e0*/  IMAD.WIDE.U32 R2, R6, UR4, R2 ;  /* 0x0000000406027c25 */ /* 0x000fc8000f8e0002 */
[----:B------:R-:W-:Y:S01]  /*1b1f0*/  IMAD R4, R6, UR5, R4 ;  /* 0x0000000506047c24 */ /* 0x000fe2000f8e0204 */
[----:B------:R-:W-:-:S03]  /*1b200*/  ULDC.64 UR4, c[0x0][0x2c8] ;  /* 0x0000b20000047ab9 */ /* 0x000fc60000000a00 */
[----:B------:R-:W-:Y:S01]  /*1b210*/  IMAD.IADD R3, R3, 0x1, R4 ;  /* 0x0000000103037824 */ /* 0x000fe200078e0204 */
[----:B------:R-:W-:Y:S01]  /*1b220*/  SHF.R.S32.HI R4, RZ, 0x1f, R0 ;  /* 0x0000001fff047819 */ /* 0x000fe20000011400 */
[----:B--2---:R-:W-:Y:S02]  /*1b230*/  IMAD.SHL.U32 R19, R8, 0x10, RZ ;  /* 0x0000001008137824 */ /* 0x004fe400078e00ff */
[----:B------:R-:W-:-:S04]  /*1b240*/  IMAD.WIDE.U32 R2, R0, UR4, R2 ;  /* 0x0000000400027c25 */ /* 0x000fc8000f8e0002 */
[----:B------:R-:W-:Y:S01]  /*1b250*/  IMAD R4, R4, UR4, RZ ;  /* 0x0000000404047c24 */ /* 0x000fe2000f8e02ff */
[----:B------:R-:W-:-:S03]  /*1b260*/  LOP3.LUT R19, R19, 0x70, RZ, 0xc0, !PT ;  /* 0x0000007013137812 */ /* 0x000fc600078ec0ff */
[----:B------:R-:W-:Y:S01]  /*1b270*/  IMAD R4, R0, UR5, R4 ;  /* 0x0000000500047c24 */ /* 0x000fe2000f8e0204 */
[----:B------:R-:W-:Y:S02]  /*1b280*/  ULDC.64 UR4, c[0x0][0x280] ;  /* 0x0000a00000047ab9 */ /* 0x000fe40000000a00 */
[----:B------:R-:W-:Y:S01]  /*1b290*/  IADD3 R0, P1, R2, UR4, RZ ;  /* 0x0000000402007c10 */ /* 0x000fe2000ff3e0ff */
[----:B------:R-:W-:Y:S01]  /*1b2a0*/  UMOV UR4, 0xffffffff ;  /* 0xffffffff00047882 */ /* 0x000fe20000000000 */
[----:B------:R-:W-:Y:S02]  /*1b2b0*/  ISETP.GE.AND P0, PT, R19, UR6, PT ;  /* 0x0000000613007c0c */ /* 0x000fe4000bf06270 */
[----:B------:R-:W-:Y:S01]  /*1b2c0*/  IADD3.X R2, R3, UR5, R4, P1, !PT ;  /* 0x0000000503027c10 */ /* 0x000fe20008ffe404 */
[----:B----4-:R-:W-:Y:S10]  /*1b2d0*/  BRA.DIV UR4, `(.L_x_6679) ;  /* 0x0000002a04ec7947 */ /* 0x010ff4000b800000 */
[----:B------:R-:W0:Y:S01]  /*1b2e0*/  S2R R6, SR_TID.X ;  /* 0x0000000000067919 */ /* 0x000e220000002100 */
[----:B------:R-:W-:Y:S02]  /*1b2f0*/  ULDC UR4, c[0x0][0x288] ;  /* 0x0000a20000047ab9 */ /* 0x000fe40000000800 */
[----:B------:R-:W-:Y:S01]  /*1b300*/  IMAD R3, R7, UR4, RZ ;  /* 0x0000000407037c24 */ /* 0x000fe2000f8e02ff */
[----:B------:R-:W-:Y:S04]  /*1b310*/  SHFL.IDX PT, R8, R0, 0x1, 0x181f ;  /* 0x00381f0000087f89 */ /* 0x000fe800000e0000 */
[----:B------:R-:W-:Y:S01]  /*1b320*/  SHFL.IDX PT, R9, R2, 0x1, 0x181f ;  /* 0x00381f0002097f89 */ /* 0x000fe200000e0000 */
[----:B0-----:R-:W-:-:S04]  /*1b330*/  LOP3.LUT R6, R6, 0x7f, RZ, 0xc0, !PT ;  /* 0x0000007f06067812 */ /* 0x001fc800078ec0ff */
[----:B------:R-:W-:-:S05]  /*1b340*/  SHF.R.U32.HI R6, RZ, 0x3, R6 ;  /* 0x00000003ff067819 */ /* 0x000fca0000011606 */
[----:B------:R-:W-:Y:S02]  /*1b350*/  VIADD R4, R6, UR42 ;  /* 0x0000002a06047c36 */ /* 0x000fe40008000000 */
[----:B------:R-:W0:Y:S02]  /*1b360*/  SHFL.IDX PT, R6, R0, RZ, 0x181f ;  /* 0x00181fff00067589 */ /* 0x000e2400000e0000 */
[C---:B------:R-:W-:Y:S01]  /*1b370*/  VIADD R5, R4.reuse, 0x10 ;  /* 0x0000001004057836 */ /* 0x040fe20000000000 */
[----:B------:R-:W-:-:S04]  /*1b380*/  ISETP.GE.AND P3, PT, R4, R3, PT ;  /* 0x000000030400720c */ /* 0x000fc80003f66270 */
[----:B------:R-:W-:Y:S02]  /*1b390*/  ISETP.GE.AND P1, PT, R5, R3, PT ;  /* 0x000000030500720c */ /* 0x000fe40003f26270 */
[----:B------:R-:W1:Y:S07]  /*1b3a0*/  SHFL.IDX PT, R5, R2, RZ, 0x181f ;  /* 0x00181fff02057589 */ /* 0x000e6e00000e0000 */
[----:B0-----:R-:W-:-:S05]  /*1b3b0*/  @!P3 IADD3 R6, P2, R19, R6, RZ ;  /* 0x000000061306b210 */ /* 0x001fca0007f5e0ff */
[----:B-1----:R-:W-:-:S04]  /*1b3c0*/  @!P3 IMAD.X R5, RZ, RZ, R5, P2 ;  /* 0x000000ffff05b224 */ /* 0x002fc800010e0605 */
[----:B------:R-:W-:Y:S02]  /*1b3d0*/  @!P3 IMAD.MOV.U32 R7, RZ, RZ, R5 ;  /* 0x000000ffff07b224 */ /* 0x000fe400078e0005 */
[----:B------:R-:W-:-:S03]  /*1b3e0*/  VIADD R5, R4, 0x20 ;  /* 0x0000002004057836 */ /* 0x000fc60000000000 */
[----:B-----5:R0:W-:Y:S02]  /*1b3f0*/  @!P3 LDGSTS.E.BYPASS.LTC128B.128 [R10+0x1c400], desc[UR50][R6.64], !P0 ;  /* 0x1c400000060abfae */ /* 0x0201e4000c101d72 */
[----:B0-----:R-:W-:-:S05]  /*1b400*/  @!P1 IADD3 R6, P2, R19, R8, RZ ;  /* 0x0000000813069210 */ /* 0x001fca0007f5e0ff */
[----:B------:R-:W-:-:S05]  /*1b410*/  @!P1 IMAD.X R7, RZ, RZ, R9, P2 ;  /* 0x000000ffff079224 */ /* 0x000fca00010e0609 */
        /* <DEDUP_REMOVED lines=42> */
.L_x_6755:
        /* <DEDUP_REMOVED lines=10> */
.L_x_6680:
        /* <DEDUP_REMOVED lines=18> */
.L_x_6756:
[----:B------:R-:W-:Y:S05]  /*1b880*/  BSYNC B0 ;  /* 0x0000000000007941 */ /* 0x000fea0003800000 */
.L_x_6681:
[----:B------:R-:W-:-:S04]  /*1b890*/  UIADD3 UR4, UR41, -0x2, URZ ;  /* 0xfffffffe29047890 */ /* 0x000fc8000fffe03f */
[----:B------:R-:W-:-:S06]  /*1b8a0*/  UISETP.GE.AND UP0, UPT, UR4, UR40, UPT ;  /* 0x000000280400728c */ /* 0x000fcc000bf06270 */
[----:B------:R-:W-:-:S13]  /*1b8b0*/  PLOP3.LUT P0, PT, PT, PT, UP0, 0x80, 0x0 ;  /* 0x000000000000781c */ /* 0x000fda0003f0f008 */
[----:B------:R-:W-:Y:S05]  /*1b8c0*/  @!P0 BRA `(.L_x_6683) ;  /* 0x0000001000488947 */ /* 0x000fea0003800000 */
[----:B0-----:R0:W5:Y:S04]  /*1b8d0*/  LDL.LU R0, [R1+0x4] ;  /* 0x0000040001007983 */ /* 0x0011680000300800 */
[----:B------:R0:W5:Y:S01]  /*1b8e0*/  LDL.LU R6, [R1+0x8] ;  /* 0x0000080001067983 */ /* 0x0001620000300800 */
[----:B------:R-:W-:-:S07]  /*1b8f0*/  IMAD.U32 R19, RZ, RZ, UR4 ;  /* 0x00000004ff137e24 */ /* 0x000fce000f8e00ff */
.L_x_6703:
        /* <DEDUP_REMOVED lines=34> */
.L_x_6686:
        /* <DEDUP_REMOVED lines=8> */
.L_x_6757:
[----:B------:R-:W-:Y:S05]  /*1bba0*/  BSYNC B1 ;  /* 0x0000000000017941 */ /* 0x000fea0003800000 */
.L_x_6687:
        /* <DEDUP_REMOVED lines=9> */
.L_x_6690:
[----:B------:R-:W-:Y:S05]  /*1bc40*/  BSYNC B1 ;  /* 0x0000000000017941 */ /* 0x000fea0003800000 */
.L_x_6689:
[----:B------:R-:W3:Y:S01]  /*1bc50*/  LDL R2, [R1+0x4] ;  /* 0x0000040001027983 */ /* 0x000ee20000100800 */
[----:B-1----:R-:W-:Y:S01]  /*1bc60*/  IMAD.MOV.U32 R9, RZ, RZ, RZ ;  /* 0x000000ffff097224 */ /* 0x002fe200078e00ff */
        /* <DEDUP_REMOVED lines=9> */
[----:B------:R-:W-:-:S07]  /*1bd00*/  VIADD R8, R2, 0xe400 ;  /* 0x0000e40002087836 */ /* 0x000fce0000000000 */
.L_x_6691:
        /* <DEDUP_REMOVED lines=13> */
.L_x_6758:
[----:B------:R-:W-:Y:S05]  /*1bde0*/  BSYNC B1 ;  /* 0x0000000000017941 */ /* 0x000fea0003800000 */
.L_x_6692:
        /* <DEDUP_REMOVED lines=11> */
.L_x_6695:
[----:B------:R-:W-:Y:S05]  /*1bea0*/  BSYNC B1 ;  /* 0x0000000000017941 */ /* 0x000fea0003800000 */
.L_x_6694:
        /* <DEDUP_REMOVED lines=8> */
.L_x_6696:
        /* <DEDUP_REMOVED lines=10> */
.L_x_6685:
[----:B------:R-:W-:Y:S05]  /*1bfd0*/  BSYNC B0 ;  /* 0x0000000000007941 */ /* 0x000fea0003800000 */
.L_x_6684:
[----:B------:R-:W-:-:S06]  /*1bfe0*/  UISETP.NE.AND UP0, UPT, UR39, 0x3, UPT ;  /* 0x000000032700788c */ /* 0x000fcc000bf05270 */
[----:B------:R-:W-:-:S13]  /*1bff0*/  PLOP3.LUT P0, PT, PT, PT, UP0, 0x80, 0x0 ;  /* 0x000000000000781c */ /* 0x000fda0003f0f008 */
[----:B------:R-:W-:Y:S05]  /*1c000*/  @!P0 BRA `(.L_x_6697) ;  /* 0x0000000000048947 */ /* 0x000fea0003800000 */
[----:B------:R-:W-:Y:S01]  /*1c010*/  BPT.TRAP 0x1 ;  /* 0x000000040000795c */ /* 0x000fe20000300000 */
.L_x_6697:
        /* <DEDUP_REMOVED lines=8> */
.L_x_6759:
[----:B------:R-:W-:Y:S05]  /*1c0a0*/  BSYNC B0 ;  /* 0x0000000000007941 */ /* 0x000fea0003800000 */
.L_x_6698:
[----:B------:R-:W-:Y:S05]  /*1c0b0*/  @!P0 BRA `(.L_x_6700) ;  /* 0x0000000000048947 */ /* 0x000fea0003800000 */
[----:B------:R-:W-:Y:S01]  /*1c0c0*/  BPT.TRAP 0x1 ;  /* 0x000000040000795c */ /* 0x000fe20000300000 */
.L_x_6700:
[----:B------:R-:W-:Y:S01]  /*1c0d0*/  SHF.L.U32 R3, R6, 0x1f, RZ ;  /* 0x0000001f06037819 */ /* 0x000fe200000006ff */
[----:B--2---:R-:W-:-:S03]  /*1c0e0*/  IMAD R2, R0, 0x7000, RZ ;  /* 0x0000700000027824 */ /* 0x004fc600078e02ff */
[----:B------:R-:W2:Y:S02]  /*1c0f0*/  SYNCS.PHASECHK.TRANS64.TRYWAIT P1, [R20+URZ+0x2e860], R3 ;  /* 0x02e86003140075a7 */ /* 0x000ea4000802017f */
[----:B--2---:R-:W-:Y:S05]  /*1c100*/  @!P1 BRA `(.L_x_6701) ;  /* 0x0000002800249947 */ /* 0x004fea0003800000 */
.L_x_6760:
[----:B------:R-:W3:Y:S04]  /*1c110*/  LDL R12, [R1] ;  /* 0x00000000010c7983 */ /* 0x000ee80000100800 */
[----:B------:R-:W2:Y:S04]  /*1c120*/  LDL R15, [R1+0x1c] ;  /* 0x00001c00010f7983 */ /* 0x000ea80000100800 */
[----:B------:R-:W4:Y:S04]  /*1c130*/  LDL R14, [R1+0x18] ;  /* 0x00001800010e7983 */ /* 0x000f280000100800 */
[----:B------:R-:W4:Y:S01]  /*1c140*/  LDL R13, [R1+0x14] ;  /* 0x00001400010d7983 */ /* 0x000f220000100800 */
[----:B------:R-:W-:Y:S05]  /*1c150*/  WARPSYNC.ALL ;  /* 0x0000000000007948 */ /* 0x000fea0003800000 */
[----:B---3--:R-:W-:-:S05]  /*1c160*/  LOP3.LUT R0, R2, R12, RZ, 0xfc, !PT ;  /* 0x0000000c02007212 */ /* 0x008fca00078efcff */
[----:B------:R-:W-:-:S05]  /*1c170*/  IMAD.IADD R0, R18, 0x1, R0 ;  /* 0x0000000112007824 */ /* 0x000fca00078e0200 */
[----:B------:R-:W1:Y:S01]  /*1c180*/  LDSM.16.MT88.4 R4, [R0+0xe400] ;  /* 0x00e400000004783b */ /* 0x000e620000004200 */
[----:B--2---:R-:W-:Y:S02]  /*1c190*/  IADD3 R3, R18, R15, R2 ;  /* 0x0000000f12037210 */ /* 0x004fe40007ffe002 */
[C-C-:B-1----:R-:W-:Y:S02]  /*1c1a0*/  PRMT R8, R4.reuse, 0x6420, R5.reuse ;  /* 0x0000642004087816 */ /* 0x142fe40000000005 */
[----:B------:R-:W-:Y:S02]  /*1c1b0*/  PRMT R9, R4, 0x7531, R5 ;  /* 0x0000753104097816 */ /* 0x000fe40000000005 */
[C-C-:B------:R-:W-:Y:S02]  /*1c1c0*/  PRMT R10, R6.reuse, 0x6420, R7.reuse ;  /* 0x00006420060a7816 */ /* 0x140fe40000000007 */
[----:B------:R-:W-:Y:S02]  /*1c1d0*/  PRMT R11, R6, 0x7531, R7 ;  /* 0x00007531060b7816 */ /* 0x000fe40000000007 */
[----:B------:R-:W1:Y:S01]  /*1c1e0*/  LDSM.16.MT88.4 R4, [R3+0xe400] ;  /* 0x00e400000304783b */ /* 0x000e620000004200 */
[----:B----4-:R-:W-:-:S05]  /*1c1f0*/  IADD3 R0, R13, R2, R14 ;  /* 0x000000020d007210 */ /* 0x010fca0007ffe00e */
[----:B------:R1:W-:Y:S02]  /*1c200*/  STSM.16.M88.4 [R0], R8 ;  /* 0x0000000800007844 */ /* 0x0003e40000000200 */
[C-C-:B-1----:R-:W-:Y:S02]  /*1c210*/  PRMT R8, R4.reuse, 0x6420, R5.reuse ;  /* 0x0000642004087816 */ /* 0x142fe40000000005 */
[----:B------:R-:W-:Y:S02]  /*1c220*/  PRMT R9, R4, 0x7531, R5 ;  /* 0x0000753104097816 */ /* 0x000fe40000000005 */
[C-C-:B------:R-:W-:Y:S02]  /*1c230*/  PRMT R10, R6.reuse, 0x6420, R7.reuse ;  /* 0x00006420060a7816 */ /* 0x140fe40000000007 */
[----:B------:R-:W-:Y:S01]  /*1c240*/  PRMT R11, R6, 0x7531, R7 ;  /* 0x00007531060b7816 */ /* 0x000fe20000000007 */
[----:B------:R-:W-:-:S04]  /*1c250*/  VIADD R4, R2, 0x1000 ;  /* 0x0000100002047836 */ /* 0x000fc80000000000 */
[----:B------:R1:W-:Y:S02]  /*1c260*/  STSM.16.M88.4 [R0+0x800], R8 ;  /* 0x0008000800007844 */ /* 0x0003e40000000200 */
[----:B-1----:R-:W-:-:S05]  /*1c270*/  IMAD.MOV.U32 R11, RZ, RZ, R12 ;  /* 0x000000ffff0b7224 */ /* 0x002fca00078e000c */
[----:B------:R-:W-:-:S05]  /*1c280*/  LOP3.LUT R4, R4, R11, RZ, 0xfc, !PT ;  /* 0x0000000b04047212 */ /* 0x000fca00078efcff */
[----:B------:R-:W-:-:S06]  /*1c290*/  IMAD.IADD R4, R18, 0x1, R4 ;  /* 0x0000000112047824 */ /* 0x000fcc00078e0204 */
[----:B------:R-:W1:Y:S02]  /*1c2a0*/  LDSM.16.MT88.4 R4, [R4+0xe400] ;  /* 0x00e400000404783b */ /* 0x000e640000004200 */
[C-C-:B-1----:R-:W-:Y:S02]  /*1c2b0*/  PRMT R12, R4.reuse, 0x6420, R5.reuse ;  /* 0x00006420040c7816 */ /* 0x142fe40000000005 */
[----:B------:R-:W-:Y:S02]  /*1c2c0*/  PRMT R13, R4, 0x7531, R5 ;  /* 0x00007531040d7816 */ /* 0x000fe40000000005 */
[C-C-:B------:R-:W-:Y:S02]  /*1c2d0*/  PRMT R14, R6.reuse, 0x6420, R7.reuse ;  /* 0x00006420060e7816 */ /* 0x140fe40000000007 */
[----:B------:R-:W-:Y:S02]  /*1c2e0*/  PRMT R15, R6, 0x7531, R7 ;  /* 0x00007531060f7816 */ /* 0x000fe40000000007 */
[----:B------:R-:W1:Y:S04]  /*1c2f0*/  LDSM.16.MT88.4 R4, [R3+0xf400] ;  /* 0x00f400000304783b */ /* 0x000e680000004200 */
[----:B------:R2:W-:Y:S02]  /*1c300*/  STSM.16.M88.4 [R0+0x1000], R12 ;  /* 0x0010000c00007844 */ /* 0x0005e40000000200 */
[----:B--2---:R-:W-:Y:S01]  /*1c310*/  IMAD.MOV.U32 R15, RZ, RZ, R11 ;  /* 0x000000ffff0f7224 */ /* 0x004fe200078e000b */
[----:B-1----:R-:W-:-:S02]  /*1c320*/  PRMT R8, R4, 0x6420, R5 ;  /* 0x0000642004087816 */ /* 0x002fc40000000005 */
        /* <DEDUP_REMOVED lines=59> */
[----:B------:R-:W1:Y:S01]  /*1c6e0*/  LDSM.16.MT88.4 R4, [R4+0xe400] ;  /* 0x00e400000404783b */ /* 0x000e620000004200 */
[----:B------:R-:W-:Y:S01]  /*1c6f0*/  VIADD R2, R2, 0x6000 ;  /* 0x0000600002027836 */ /* 0x000fe20000000000 */
[C-C-:B-1----:R-:W-:Y:S02]  /*1c700*/  PRMT R12, R4.reuse, 0x6420, R5.reuse ;  /* 0x00006420040c7816 */ /* 0x142fe40000000005 */
[----:B------:R-:W-:Y:S02]  /*1c710*/  PRMT R13, R4, 0x7531, R5 ;  /* 0x00007531040d7816 */ /* 0x000fe40000000005 */
[C-C-:B------:R-:W-:Y:S02]  /*1c720*/  PRMT R14, R6.reuse, 0x6420, R7.reuse ;  /* 0x00006420060e7816 */ /* 0x140fe40000000007 */
[----:B------:R-:W-:Y:S02]  /*1c730*/  PRMT R15, R6, 0x7531, R7 ;  /* 0x00007531060f7816 */ /* 0x000fe40000000007 */
[----:B------:R-:W1:Y:S04]  /*1c740*/  LDSM.16.MT88.4 R4, [R3+0x13400] ;  /* 0x013400000304783b */ /* 0x000e680000004200 */
[----:B------:R2:W-:Y:S02]  /*1c750*/  STSM.16.M88.4 [R0+0x5000], R12 ;  /* 0x0050000c00007844 */ /* 0x0005e40000000200 */
[----:B--2---:R-:W-:-:S05]  /*1c760*/  IMAD.MOV.U32 R15, RZ, RZ, R11 ;  /* 0x000000ffff0f7224 */ /* 0x004fca00078e000b */
        /* <DEDUP_REMOVED lines=27> */
.L_x_6702:
[----:B--2---:R-:W2:Y:S01]  /*1c920*/  S2R R0, SR_TID.X ;  /* 0x0000000000007919 */ /* 0x004ea20000002100 */
[----:B-1----:R1:W-:Y:S01]  /*1c930*/  SYNCS.ARRIVE.TRANS64.A1T0 RZ, [R20+URZ+0x2e850], RZ ;  /* 0x02e850ff14ff79a7 */ /* 0x0023e2000810003f */
[----:B------:R3:W5:Y:S01]  /*1c940*/  LDL R6, [R1+0x8] ;  /* 0x0000080001067983 */ /* 0x0007620000100800 */
[----:B--2---:R-:W-:Y:S01]  /*1c950*/  LOP3.LUT R0, R0, 0x7f, RZ, 0xc0, !PT ;  /* 0x0000007f00007812 */ /* 0x004fe200078ec0ff */
[----:B------:R-:W-:Y:S03]  /*1c960*/  BAR.SYNC.DEFER_BLOCKING 0x2, 0x80 ;  /* 0x0082000000007b1d */ /* 0x000fe60000010000 */
[----:B------:R-:W-:-:S03]  /*1c970*/  ISETP.NE.AND P0, PT, R0, RZ, PT ;  /* 0x000000ff0000720c */ /* 0x000fc60003f05270 */
[----:B------:R3:W5:Y:S10]  /*1c980*/  LDL R0, [R1+0x4] ;  /* 0x0000040001007983 */ /* 0x0007740000100800 */
[----:B-1----:R-:W-:-:S05]  /*1c990*/  @!P0 VIADD R20, R20, 0x2e880 ;  /* 0x0002e88014148836 */ /* 0x002fca0000000000 */
[----:B------:R-:W-:-:S04]  /*1c9a0*/  @!P0 PRMT R20, RZ, 0x654, R20 ;  /* 0x00000654ff148816 */ /* 0x000fc80000000014 */
[----:B------:R3:W-:Y:S01]  /*1c9b0*/  @!P0 SYNCS.ARRIVE.TRANS64.RED.A1T0 RZ, [R20+URZ], RZ ;  /* 0x000000ff14ff89a7 */ /* 0x0007e2000810043f */
[C---:B------:R-:W-:Y:S01]  /*1c9c0*/  ISETP.GT.AND P0, PT, R19.reuse, UR40, PT ;  /* 0x0000002813007c0c */ /* 0x040fe2000bf04270 */
[----:B------:R-:W-:-:S12]  /*1c9d0*/  VIADD R19, R19, 0xffffffff ;  /* 0xffffffff13137836 */ /* 0x000fd80000000000 */
[----:B---3--:R-:W-:Y:S05]  /*1c9e0*/  @P0 BRA `(.L_x_6703) ;  /* 0xffffffec00c40947 */ /* 0x008fea000383ffff */
.L_x_6683:
        /* <DEDUP_REMOVED lines=18> */
.L_x_6705:
[----:B------:R-:W-:Y:S05]  /*1cb10*/  BSYNC B0 ;  /* 0x0000000000007941 */ /* 0x000fea0003800000 */
.L_x_6704:
[----:B------:R-:W-:-:S06]  /*1cb20*/  UISETP.NE.AND UP0, UPT, UR39, 0x3, UPT ;  /* 0x000000032700788c */ /* 0x000fcc000bf05270 */
[----:B------:R-:W-:-:S13]  /*1cb30*/  PLOP3.LUT P1, PT, PT, PT, UP0, 0x80, 0x0 ;  /* 0x000000000000781c */ /* 0x000fda0003f2f008 */
[----:B------:R-:W-:Y:S05]  /*1cb40*/  @!P1 BRA `(.L_x_6706) ;  /* 0x0000000000049947 */ /* 0x000fea0003800000 */
[----:B------:R-:W-:Y:S01]  /*1cb50*/  BPT.TRAP 0x1 ;  /* 0x000000040000795c */ /* 0x000fe20000300000 */
.L_x_6706:
[----:B------:R-:W2:Y:S04]  /*1cb60*/  LDL R3, [R1+0x8] ;  /* 0x0000080001037983 */ /* 0x000ea80000100800 */
[----:B------:R-:W3:Y:S01]  /*1cb70*/  LDL R2, [R1+0x4] ;  /* 0x0000040001027983 */ /* 0x000ee20000100800 */
        /* <DEDUP_REMOVED lines=8> */
.L_x_6761:
[----:B------:R-:W-:Y:S05]  /*1cc00*/  BSYNC B0 ;  /* 0x0000000000007941 */ /* 0x000fea0003800000 */
.L_x_6707:
[----:B------:R-:W-:Y:S05]  /*1cc10*/  @!P2 BRA `(.L_x_6709) ;  /* 0x000000000004a947 */ /* 0x000fea0003800000 */
[----:B------:R-:W-:Y:S01]  /*1cc20*/  BPT.TRAP 0x1 ;  /* 0x000000040000795c */ /* 0x000fe20000300000 */
.L_x_6709:
[----:B0-----:R-:W2:Y:S02]  /*1cc30*/  LDL R0, [R1+0x8] ;  /* 0x0000080001007983 */ /* 0x001ea40000100800 */
[----:B--2---:R-:W-:-:S04]  /*1cc40*/  SHF.L.U32 R0, R0, 0x1f, RZ ;  /* 0x0000001f00007819 */ /* 0x004fc800000006ff */
[----:B------:R-:W0:Y:S02]  /*1cc50*/  SYNCS.PHASECHK.TRANS64.TRYWAIT P1, [R17+URZ+0x2e860], R0 ;  /* 0x02e86000110075a7 */ /* 0x000e24000802017f */
[----:B0-----:R-:W-:Y:S05]  /*1cc60*/  @!P1 BRA `(.L_x_6710) ;  /* 0x0000001c00749947 */ /* 0x001fea0003800000 */
.L_x_6762:
[----:B------:R-:W0:Y:S04]  /*1cc70*/  LDL R19, [R1+0x4] ;  /* 0x0000040001137983 */ /* 0x000e280000100800 */
[----:B------:R-:W2:Y:S04]  /*1cc80*/  LDL R2, [R1] ;  /* 0x0000000001027983 */ /* 0x000ea80000100800 */
[----:B------:R-:W3:Y:S01]  /*1cc90*/  LDL R12, [R1+0x18] ;  /* 0x00001800010c7983 */ /* 0x000ee20000100800 */
[----:B------:R-:W1:Y:S01]  /*1cca0*/  S2R R9, SR_TID.X ;  /* 0x0000000000097919 */ /* 0x000e620000002100 */
[----:B------:R-:W-:Y:S05]  /*1ccb0*/  WARPSYNC.ALL ;  /* 0x0000000000007948 */ /* 0x000fea0003800000 */
[----:B------:R-:W-:Y:S01]  /*1ccc0*/  IMAD.MOV.U32 R13, RZ, RZ, 0x40 ;  /* 0x00000040ff0d7424 */ /* 0x000fe200078e00ff */
[----:B-1----:R-:W-:-:S04]  /*1ccd0*/  LOP3.LUT P1, RZ, R9, 0x4, RZ, 0xc0, !PT ;  /* 0x0000000409ff7812 */ /* 0x002fc8000782c0ff */
[----:B------:R-:W-:Y:S01]  /*1cce0*/  SEL R13, R13, 0xffffffc0, !P1 ;  /* 0xffffffc00d0d7807 */ /* 0x000fe20004800000 */
[----:B0-----:R-:W-:-:S05]  /*1ccf0*/  IMAD R0, R19, 0x7000, RZ ;  /* 0x0000700013007824 */ /* 0x001fca00078e02ff */
[----:B--2---:R-:W-:-:S05]  /*1cd00*/  LOP3.LUT R3, R0, R2, RZ, 0xfc, !PT ;  /* 0x0000000200037212 */ /* 0x004fca00078efcff */
[----:B------:R-:W-:-:S05]  /*1cd10*/  IMAD.IADD R2, R18, 0x1, R3 ;  /* 0x0000000112027824 */ /* 0x000fca00078e0203 */
[----:B------:R-:W0:Y:S01]  /*1cd20*/  LDSM.16.MT88.4 R4, [R2+0xe400] ;  /* 0x00e400000204783b */ /* 0x000e220000004200 */
[----:B------:R-:W-:Y:S01]  /*1cd30*/  IMAD.IADD R3, R13, 0x1, R2 ;  /* 0x000000010d037824 */ /* 0x000fe200078e0202 */
[----:B---3--:R-:W-:Y:S02]  /*1cd40*/  IADD3 R0, R18, R0, R12 ;  /* 0x0000000012007210 */ /* 0x008fe40007ffe00c */
[C-C-:B0-----:R-:W-:Y:S02]  /*1cd50*/  PRMT R8, R4.reuse, 0x6420, R5.reuse ;  /* 0x0000642004087816 */ /* 0x141fe40000000005 */
        /* <DEDUP_REMOVED lines=90> */
.L_x_6711:
        /* <DEDUP_REMOVED lines=13> */
.L_x_6660:
[----:B------:R-:W-:Y:S05]  /*1d3d0*/  BSYNC B7 ;  /* 0x0000000000077941 */ /* 0x000fea0003800000 */
.L_x_6658:
        /* <DEDUP_REMOVED lines=12> */
.L_x_6712:
        /* <DEDUP_REMOVED lines=8> */
.L_x_6713:
[----:B01----:R-:W3:Y:S01]  /*1d520*/  LDL R0, [R1+0x20] ;  /* 0x0000200001007983 */ /* 0x003ee20000100800 */
[----:B------:R-:W-:Y:S02]  /*1d530*/  ULDC UR4, c[0x0][0xc38] ;  /* 0x00030e0000047ab9 */ /* 0x000fe40000000800 */
[----:B---3--:R-:W-:-:S13]  /*1d540*/  ISETP.GE.AND P0, PT, R0, UR4, PT ;  /* 0x0000000400007c0c */ /* 0x008fda000bf06270 */
[----:B------:R-:W-:Y:S05]  /*1d550*/  @!P0 BRA `(.L_x_6714) ;  /* 0xffffffc000a88947 */ /* 0x000fea000383ffff */
.L_x_6649:
        /* <DEDUP_REMOVED lines=12> */
.L_x_6763:
[----:B------:R-:W-:Y:S05]  /*1d620*/  BSYNC B0 ;  /* 0x0000000000007941 */ /* 0x000fea0003800000 */
.L_x_6715:
[----:B------:R-:W-:-:S03]  /*1d630*/  UMOV UR4, 0xffffffff ;  /* 0xffffffff00047882 */ /* 0x000fc60000000000 */
[----:B------:R-:W-:Y:S05]  /*1d640*/  BRA.DIV UR4, `(.L_x_6717) ;  /* 0x0000001604247947 */ /* 0x000fea000b800000 */
[----:B------:R-:W1:Y:S02]  /*1d650*/  S2R R2, SR_TID.X ;  /* 0x0000000000027919 */ /* 0x000e640000002100 */
[----:B-1----:R-:W-:-:S04]  /*1d660*/  SHF.R.U32.HI R2, RZ, 0x5, R2 ;  /* 0x00000005ff027819 */ /* 0x002fc80000011602 */
[----:B------:R-:W-:-:S05]  /*1d670*/  LOP3.LUT R2, R2, 0x3, RZ, 0xc0, !PT ;  /* 0x0000000302027812 */ /* 0x000fca00078ec0ff */
[----:B------:R1:W2:Y:S02]  /*1d680*/  SHFL.IDX PT, R14, R2, RZ, 0x1f ;  /* 0x00001fff020e7589 */ /* 0x0002a400000e0000 */
.L_x_6766:
[----:B--2---:R-:W-:Y:S01]  /*1d690*/  ISETP.NE.AND P0, PT, R14, RZ, PT ;  /* 0x000000ff0e00720c */ /* 0x004fe20003f05270 */
[----:B------:R-:W-:-:S12]  /*1d6a0*/  BSSY B0, `(.L_x_6718) ;  /* 0x000002e000007945 */ /* 0x000fd80003800000 */
[----:B------:R-:W-:Y:S05]  /*1d6b0*/  @P0 BRA `(.L_x_6719) ;  /* 0x0000000000b00947 */ /* 0x000fea0003800000 */
[----:B------:R-:W-:-:S03]  /*1d6c0*/  UMOV UR4, 0xffffffff ;  /* 0xffffffff00047882 */ /* 0x000fc60000000000 */
[----:B------:R-:W-:Y:S05]  /*1d6d0*/  BRA.DIV UR4, `(.L_x_6720) ;  /* 0x0000001604347947 */ /* 0x000fea000b800000 */
[----:B------:R-:W-:-:S13]  /*1d6e0*/  ELECT P6, URZ, PT ;  /* 0x00000000003f782f */ /* 0x000fda00038c0000 */
.L_x_6769:
[----:B------:R-:W-:Y:S05]  /*1d6f0*/  @!P6 BRA `(.L_x_6719) ;  /* 0x0000000000a0e947 */ /* 0x000fea0003800000 */
[----:B------:R-:W-:-:S06]  /*1d700*/  ULOP3.LUT UR4, UR38, 0x2, URZ, 0xfc, !UPT ;  /* 0x0000000226047892 */ /* 0x000fcc000f8efc3f */
[----:B-1----:R-:W-:-:S05]  /*1d710*/  IMAD.U32 R2, RZ, RZ, UR4 ;  /* 0x00000004ff027e24 */ /* 0x002fca000f8e00ff */
[----:B------:R-:W-:-:S13]  /*1d720*/  ISETP.NE.AND P0, PT, R2, 0x3, PT ;  /* 0x000000030200780c */ /* 0x000fda0003f05270 */
[----:B------:R-:W-:Y:S05]  /*1d730*/  @!P0 BRA `(.L_x_6721) ;  /* 0x0000000000048947 */ /* 0x000fea0003800000 */
[----:B------:R-:W-:Y:S01]  /*1d740*/  BPT.TRAP 0x1 ;  /* 0x000000040000795c */ /* 0x000fe20000300000 */
.L_x_6721:
        /* <DEDUP_REMOVED lines=14> */
.L_x_6770:
[----:B------:R-:W1:Y:S02]  /*1d830*/  SYNCS.PHASECHK.TRANS64.TRYWAIT P1, [R7+URZ], R2 ;  /* 0x00000002070075a7 */ /* 0x000e64000802017f */
[----:B-1----:R-:W-:Y:S05]  /*1d840*/  @!P1 BRA `(.L_x_6723) ;  /* 0x00000014000c9947 */ /* 0x002fea0003800000 */
.L_x_6771:
[----:B------:R-:W-:Y:S05]  /*1d850*/  @!P0 BRA `(.L_x_6724) ;  /* 0x0000000000048947 */ /* 0x000fea0003800000 */
[----:B------:R-:W-:Y:S01]  /*1d860*/  BPT.TRAP 0x1 ;  /* 0x000000040000795c */ /* 0x000fe20000300000 */
.L_x_6724:
[----:B------:R-:W2:Y:S02]  /*1d870*/  LDL.LU R4, [R1+0x4] ;  /* 0x0000040001047983 */ /* 0x000ea40000300800 */
[----:B--2---:R-:W-:-:S04]  /*1d880*/  IMAD R4, R4, 0x8, R0 ;  /* 0x0000000804047824 */ /* 0x004fc800078e0200 */
[----:B------:R-:W2:Y:S02]  /*1d890*/  SYNCS.PHASECHK.TRANS64.TRYWAIT P1, [R4+URZ+0x2e860], R5 ;  /* 0x02e86005040075a7 */ /* 0x000ea4000802017f */
[----:B--2---:R-:W-:Y:S05]  /*1d8a0*/  @!P1 BRA `(.L_x_6725) ;  /* 0x0000001400089947 */ /* 0x004fea0003800000 */
.L_x_6772:
[----:B------:R-:W-:Y:S05]  /*1d8b0*/  @!P0 BRA `(.L_x_6726) ;  /* 0x0000000000048947 */ /* 0x000fea0003800000 */
[----:B------:R-:W-:Y:S01]  /*1d8c0*/  BPT.TRAP 0x1 ;  /* 0x000000040000795c */ /* 0x000fe20000300000 */
.L_x_6726:
[----:B------:R-:W-:-:S04]  /*1d8d0*/  IMAD R3, R3, 0x8, R0 ;  /* 0x0000000803037824 */ /* 0x000fc800078e0200 */
[----:B------:R-:W3:Y:S02]  /*1d8e0*/  SYNCS.PHASECHK.TRANS64.TRYWAIT P1, [R3+URZ+0x2e860], R2 ;  /* 0x02e86002030075a7 */ /* 0x000ee4000802017f */
[----:B---3--:R-:W-:Y:S05]  /*1d8f0*/  @!P1 BRA `(.L_x_6727) ;  /* 0x0000001400089947 */ /* 0x008fea0003800000 */
.L_x_6773:
[----:B------:R-:W-:Y:S05]  /*1d900*/  @!P0 BRA `(.L_x_6728) ;  /* 0x0000000000048947 */ /* 0x000fea0003800000 */
[----:B------:R-:W-:Y:S01]  /*1d910*/  BPT.TRAP 0x1 ;  /* 0x000000040000795c */ /* 0x000fe20000300000 */
.L_x_6728:
[----:B------:R-:W4:Y:S02]  /*1d920*/  SYNCS.PHASECHK.TRANS64.TRYWAIT P0, [R4+URZ+0x2e880], R5 ;  /* 0x02e88005040075a7 */ /* 0x000f24000800017f */
[----:B----4-:R-:W-:Y:S05]  /*1d930*/  @!P0 BRA `(.L_x_6729) ;  /* 0x00000014000c8947 */ /* 0x010fea0003800000 */
.L_x_6730:
[----:B------:R0:W0:Y:S02]  /*1d940*/  SYNCS.PHASECHK.TRANS64.TRYWAIT P0, [R3+URZ+0x2e880], R2 ;  /* 0x02e88002030075a7 */ /* 0x000024000800017f */
[----:B0-----:R-:W-:Y:S05]  /*1d950*/  @!P0 NANOSLEEP.SYNCS 0x989680 ;  /* 0x009896800000895d */ /* 0x001fea0003900000 */
[----:B------:R-:W0:Y:S02]  /*1d960*/  @!P0 SYNCS.PHASECHK.TRANS64 P0, [R3+URZ+0x2e880], R2 ;  /* 0x02e88002030085a7 */ /* 0x000e24000800007f */
[----:B0-----:R-:W-:Y:S05]  /*1d970*/  @!P0 BRA `(.L_x_6730) ;  /* 0xfffffffc00f08947 */ /* 0x001fea000383ffff */
.L_x_6719:
[----:B------:R-:W-:Y:S05]  /*1d980*/  BSYNC B0 ;  /* 0x0000000000007941 */ /* 0x000fea0003800000 */
.L_x_6718:
[----:B------:R-:W-:Y:S05]  /*1d990*/  EXIT ;  /* 0x000000000000794d */ /* 0x000fea0003800000 */
.L_x_6558:
[----:B0-----:R-:W-:-:S04]  /*1d9a0*/  IMAD.U32 R3, RZ, RZ, UR41 ;  /* 0x00000029ff037e24 */ /* 0x001fc8000f8e00ff */
[----:B------:R0:W1:Y:S03]  /*1d9b0*/  SYNCS.PHASECHK.TRANS64.TRYWAIT P1, [R3+URZ+0x2e800], R0 ;  /* 0x02e80000030075a7 */ /* 0x000066000802017f */
[----:B-1----:R-:W-:Y:S05]  /*1d9c0*/  @!P1 NANOSLEEP.SYNCS 0x989680 ;  /* 0x009896800000995d */ /* 0x002fea0003900000 */
[----:B------:R-:W1:Y:S02]  /*1d9d0*/  @!P1 SYNCS.PHASECHK.TRANS64 P1, [R3+URZ+0x2e800], R0 ;  /* 0x02e80000030095a7 */ /* 0x000e64000802007f */
[----:B-1----:R-:W-:Y:S05]  /*1d9e0*/  @!P1 BRA `(.L_x_6558) ;  /* 0xfffffffc00ec9947 */ /* 0x002fea000383ffff */
[----:B------:R-:W-:Y:S05]  /*1d9f0*/  BRA `(.L_x_6731) ;  /* 0xfffffe4000cc7947 */ /* 0x000fea000383ffff */
.L_x_6562:
[----:B-1----:R1:W2:Y:S02]  /*1da00*/  SYNCS.PHASECHK.TRANS64.TRYWAIT P1, [R5+URZ+0x2e830], R0 ;  /* 0x02e83000050075a7 */ /* 0x0022a4000802017f */
[----:B--2---:R-:W-:Y:S05]  /*1da10*/  @!P1 NANOSLEEP.SYNCS 0x989680 ;  /* 0x009896800000995d */ /* 0x004fea0003900000 */
[----:B------:R-:W2:Y:S02]  /*1da20*/  @!P1 SYNCS.PHASECHK.TRANS64 P1, [R5+URZ+0x2e830], R0 ;  /* 0x02e83000050095a7 */ /* 0x000ea4000802007f */
[----:B--2---:R-:W-:Y:S05]  /*1da30*/  @!P1 BRA `(.L_x_6562) ;  /* 0xfffffffc00f09947 */ /* 0x004fea000383ffff */
[----:B------:R-:W-:Y:S05]  /*1da40*/  BRA `(.L_x_6561) ;  /* 0xfffffe4000e87947 */ /* 0x000fea000383ffff */
.L_x_6578:
[----:B-1----:R-:W-:-:S04]  /*1da50*/  IMAD.U32 R9, RZ, RZ, UR6 ;  /* 0x00000006ff097e24 */ /* 0x002fc8000f8e00ff */
[----:B------:R1:W2:Y:S03]  /*1da60*/  SYNCS.PHASECHK.TRANS64.TRYWAIT P1, [R9+URZ+0x2e830], R8 ;  /* 0x02e83008090075a7 */ /* 0x0002a6000802017f */
[----:B--2---:R-:W-:Y:S05]  /*1da70*/  @!P1 NANOSLEEP.SYNCS 0x989680 ;  /* 0x009896800000995d */ /* 0x004fea0003900000 */
[----:B------:R-:W2:Y:S02]  /*1da80*/  @!P1 SYNCS.PHASECHK.TRANS64 P1, [R9+URZ+0x2e830], R8 ;  /* 0x02e83008090095a7 */ /* 0x000ea4000802007f */
[----:B--2---:R-:W-:Y:S05]  /*1da90*/  @!P1 BRA `(.L_x_6578) ;  /* 0xfffffffc00ec9947 */ /* 0x004fea000383ffff */
[----:B------:R-:W-:Y:S05]  /*1daa0*/  BRA `(.L_x_6575) ;  /* 0xfffffe9800307947 */ /* 0x000fea000383ffff */
.L_x_6582:
[----:B-1----:R-:W-:-:S04]  /*1dab0*/  IMAD.U32 R9, RZ, RZ, UR6 ;  /* 0x00000006ff097e24 */ /* 0x002fc8000f8e00ff */
[----:B------:R1:W2:Y:S03]  /*1dac0*/  SYNCS.PHASECHK.TRANS64.TRYWAIT P1, [R9+URZ+0x2e850], R8 ;  /* 0x02e85008090075a7 */ /* 0x0002a6000802017f */
[----:B--2---:R-:W-:Y:S05]  /*1dad0*/  @!P1 NANOSLEEP.SYNCS 0x989680 ;  /* 0x009896800000995d */ /* 0x004fea0003900000 */
[----:B------:R-:W2:Y:S02]  /*1dae0*/  @!P1 SYNCS.PHASECHK.TRANS64 P1, [R9+URZ+0x2e850], R8 ;  /* 0x02e85008090095a7 */ /* 0x000ea4000802007f */
[----:B--2---:R-:W-:Y:S05]  /*1daf0*/  @!P1 BRA `(.L_x_6582) ;  /* 0xfffffffc00ec9947 */ /* 0x004fea000383ffff */
[----:B------:R-:W-:Y:S05]  /*1db00*/  BRA `(.L_x_6579) ;  /* 0xfffffea400187947 */ /* 0x000fea000383ffff */
.L_x_6600:
[----:B-1----:R-:W-:-:S04]  /*1db10*/  IMAD.U32 R3, RZ, RZ, UR6 ;  /* 0x00000006ff037e24 */ /* 0x002fc8000f8e00ff */
[----:B------:R1:W2:Y:S03]  /*1db20*/  SYNCS.PHASECHK.TRANS64.TRYWAIT P1, [R3+URZ+0x2e830], R0 ;  /* 0x02e83000030075a7 */ /* 0x0002a6000802017f */
[----:B--2---:R-:W-:Y:S05]  /*1db30*/  @!P1 NANOSLEEP.SYNCS 0x989680 ;  /* 0x009896800000995d */ /* 0x004fea0003900000 */
[----:B------:R-:W2:Y:S02]  /*1db40*/  @!P1 SYNCS.PHASECHK.TRANS64 P1, [R3+URZ+0x2e830], R0 ;  /* 0x02e83000030095a7 */ /* 0x000ea4000802007f */
[----:B--2---:R-:W-:Y:S05]  /*1db50*/  @!P1 BRA `(.L_x_6600) ;  /* 0xfffffffc00ec9947 */ /* 0x004fea000383ffff */
[----:B------:R-:W-:Y:S05]  /*1db60*/  BRA `(.L_x_6597) ;  /* 0xfffffef400dc7947 */ /* 0x000fea000383ffff */
.L_x_6604:
[----:B-1----:R-:W-:-:S04]  /*1db70*/  IMAD.U32 R3, RZ, RZ, UR6 ;  /* 0x00000006ff037e24 */ /* 0x002fc8000f8e00ff */
[----:B------:R1:W2:Y:S03]  /*1db80*/  SYNCS.PHASECHK.TRANS64.TRYWAIT P1, [R3+URZ+0x2e850], R0 ;  /* 0x02e85000030075a7 */ /* 0x0002a6000802017f */
[----:B--2---:R-:W-:Y:S05]  /*1db90*/  @!P1 NANOSLEEP.SYNCS 0x989680 ;  /* 0x009896800000995d */ /* 0x004fea0003900000 */
[----:B------:R-:W2:Y:S02]  /*1dba0*/  @!P1 SYNCS.PHASECHK.TRANS64 P1, [R3+URZ+0x2e850], R0 ;  /* 0x02e85000030095a7 */ /* 0x000ea4000802007f */
[----:B--2---:R-:W-:Y:S05]  /*1dbb0*/  @!P1 BRA `(.L_x_6604) ;  /* 0xfffffffc00ec9947 */ /* 0x004fea000383ffff */
[----:B------:R-:W-:Y:S05]  /*1dbc0*/  BRA `(.L_x_6601) ;  /* 0xffffff0000d07947 */ /* 0x000fea000383ffff */
.L_x_6611:
[----:B-1----:R-:W-:-:S04]  /*1dbd0*/  IMAD.U32 R3, RZ, RZ, UR6 ;  /* 0x00000006ff037e24 */ /* 0x002fc8000f8e00ff */
[----:B------:R1:W2:Y:S03]  /*1dbe0*/  SYNCS.PHASECHK.TRANS64.TRYWAIT P1, [R3+URZ+0x2e830], R0 ;  /* 0x02e83000030075a7 */ /* 0x0002a6000802017f */
[----:B--2---:R-:W-:Y:S05]  /*1dbf0*/  @!P1 NANOSLEEP.SYNCS 0x989680 ;  /* 0x009896800000995d */ /* 0x004fea0003900000 */
[----:B------:R-:W2:Y:S02]  /*1dc00*/  @!P1 SYNCS.PHASECHK.TRANS64 P1, [R3+URZ+0x2e830], R0 ;  /* 0x02e83000030095a7 */ /* 0x000ea4000802007f */
[----:B--2---:R-:W-:Y:S05]  /*1dc10*/  @!P1 BRA `(.L_x_6611) ;  /* 0xfffffffc00ec9947 */ /* 0x004fea000383ffff */
[----:B------:R-:W-:Y:S05]  /*1dc20*/  BRA `(.L_x_6608) ;  /* 0xffffff2c00487947 */ /* 0x000fea000383ffff */
.L_x_6615:
[----:B-1----:R-:W-:-:S04]  /*1dc30*/  IMAD.U32 R3, RZ, RZ, UR6 ;  /* 0x00000006ff037e24 */ /* 0x002fc8000f8e00ff */
[----:B------:R1:W2:Y:S03]  /*1dc40*/  SYNCS.PHASECHK.TRANS64.TRYWAIT P1, [R3+URZ+0x2e850], R0 ;  /* 0x02e85000030075a7 */ /* 0x0002a6000802017f */
[----:B--2---:R-:W-:Y:S05]  /*1dc50*/  @!P1 NANOSLEEP.SYNCS 0x989680 ;  /* 0x009896800000995d */ /* 0x004fea0003900000 */
[----:B------:R-:W2:Y:S02]  /*1dc60*/  @!P1 SYNCS.PHASECHK.TRANS64 P1, [R3+URZ+0x2e850], R0 ;  /* 0x02e85000030095a7 */ /* 0x000ea4000802007f */
[----:B--2---:R-:W-:Y:S05]  /*1dc70*/  @!P1 BRA `(.L_x_6615) ;  /* 0xfffffffc00ec9947 */ /* 0x004fea000383ffff */
[----:B------:R-:W-:Y:S05]  /*1dc80*/  BRA `(.L_x_6612) ;  /* 0xffffff3800307947 */ /* 0x000fea000383ffff */
.L_x_6629:
[----:B-1----:R-:W-:-:S04]  /*1dc90*/  IMAD.U32 R7, RZ, RZ, UR4 ;  /* 0x00000004ff077e24 */ /* 0x002fc8000f8e00ff */
[----:B------:R1:W2:Y:S03]  /*1dca0*/  SYNCS.PHASECHK.TRANS64.TRYWAIT P1, [R7+URZ+0x2e850], R4 ;  /* 0x02e85004070075a7 */ /* 0x0002a6000802017f */
[----:B--2---:R-:W-:Y:S05]  /*1dcb0*/  @!P1 NANOSLEEP.SYNCS 0x989680 ;  /* 0x009896800000995d */ /* 0x004fea0003900000 */
[----:B------:R-:W2:Y:S02]  /*1dcc0*/  @!P1 SYNCS.PHASECHK.TRANS64 P1, [R7+URZ+0x2e850], R4 ;  /* 0x02e85004070095a7 */ /* 0x000ea4000802007f */
[----:B--2---:R-:W-:Y:S05]  /*1dcd0*/  @!P1 BRA `(.L_x_6629) ;  /* 0xfffffffc00ec9947 */ /* 0x004fea000383ffff */
[----:B------:R-:W-:Y:S05]  /*1dce0*/  BRA `(.L_x_6628) ;  /* 0xffffff8800107947 */ /* 0x000fea000383ffff */
.L_x_6669:
[----:B------:R-:W-:Y:S02]  /*1dcf0*/  IMAD.MOV.U32 R13, RZ, RZ, R19 ;  /* 0x000000ffff0d7224 */ /* 0x000fe400078e0013 */
[----:B------:R-:W-:Y:S02]  /*1dd00*/  IMAD.MOV.U32 R12, RZ, RZ, RZ ;  /* 0x000000ffff0c7224 */ /* 0x000fe400078e00ff */
[----:B------:R-:W-:Y:S02]  /*1dd10*/  IMAD.MOV.U32 R11, RZ, RZ, 0x1f ;  /* 0x0000001fff0b7424 */ /* 0x000fe400078e00ff */
[----:B------:R-:W-:-:S07]  /*1dd20*/  IMAD.MOV.U32 R15, RZ, RZ, -0x1 ;  /* 0xffffffffff0f7424 */ /* 0x000fce00078e00ff */
[----:B0-----:R-:W-:Y:S05]  /*1dd30*/  WARPSYNC.COLLECTIVE R15, `(.L_x_6732) ;  /* 0x000000000f087348 */ /* 0x001fea0003c00000 */
[----:B------:R1:W2:Y:S02]  /*1dd40*/  SHFL.IDX P6, R14, R13, R12, R11 ;  /* 0x0000000c0d0e7389 */ /* 0x0002a400000c000b */
[----:B012---:R-:W-:Y:S01]  /*1dd50*/  ENDCOLLECTIVE ;  /* 0x000000000000791b */ /* 0x007fe20003800000 */
.L_x_6732:
[----:B------:R-:W-:Y:S05]  /*1dd60*/  BRA `(.L_x_6733) ;  /* 0xffffffc800c87947 */ /* 0x000fea000383ffff */
.L_x_6671:
[----:B------:R-:W-:Y:S01]  /*1dd70*/  BSSY B0, `(.L_x_6734) ;  /* 0x0000006000007945 */ /* 0x000fe20003800000 */
[----:B------:R-:W-:-:S07]  /*1dd80*/  IMAD.MOV.U32 R15, RZ, RZ, -0x1 ;  /* 0xffffffffff0f7424 */ /* 0x000fce00078e00ff */
[----:B01----:R-:W-:Y:S05]  /*1dd90*/  WARPSYNC.COLLECTIVE R15, `(.L_x_6735) ;  /* 0x000000000f0c7348 */ /* 0x003fea0003c00000 */
[----:B------:R-:W-:Y:S02]  /*1dda0*/  ELECT P6, UR62, PT ;  /* 0x00000000003e782f */ /* 0x000fe400038c0000 */
[----:B------:R-:W-:Y:S01]  /*1ddb0*/  MOV R14, UR62 ;  /* 0x0000003e000e7c02 */ /* 0x000fe20008000f00 */
[----:B01----:R-:W-:Y:S10]  /*1ddc0*/  ENDCOLLECTIVE ;  /* 0x000000000000791b */ /* 0x003ff40003800000 */
.L_x_6735:
[----:B------:R-:W-:Y:S05]  /*1ddd0*/  BSYNC B0 ;  /* 0x0000000000007941 */ /* 0x000fea0003800000 */
.L_x_6734:
[----:B------:R-:W-:Y:S05]  /*1dde0*/  BRA `(.L_x_6736) ;  /* 0xffffffc800d07947 */ /* 0x000fea000383ffff */
.L_x_6673:
[----:B--2---:R2:W3:Y:S02]  /*1ddf0*/  SYNCS.PHASECHK.TRANS64.TRYWAIT P1, [R4+URZ+0x2e880], R3 ;  /* 0x02e88003040075a7 */ /* 0x0044e4000802017f */
[----:B---3--:R-:W-:Y:S05]  /*1de00*/  @!P1 NANOSLEEP.SYNCS 0x989680 ;  /* 0x009896800000995d */ /* 0x008fea0003900000 */
[----:B------:R-:W3:Y:S02]  /*1de10*/  @!P1 SYNCS.PHASECHK.TRANS64 P1, [R4+URZ+0x2e880], R3 ;  /* 0x02e88003040095a7 */ /* 0x000ee4000802007f */
[----:B---3--:R-:W-:Y:S05]  /*1de20*/  @!P1 BRA `(.L_x_6673) ;  /* 0xfffffffc00f09947 */ /* 0x008fea000383ffff */
[----:B------:R-:W-:Y:S05]  /*1de30*/  BRA `(.L_x_6737) ;  /* 0xffffffcc00307947 */ /* 0x000fea000383ffff */
.L_x_6675:
[----:B---3--:R3:W4:Y:S02]  /*1de40*/  SYNCS.PHASECHK.TRANS64.TRYWAIT P1, [R4+URZ+0x2e840], R3 ;  /* 0x02e84003040075a7 */ /* 0x008724000802017f */
[----:B----4-:R-:W-:Y:S05]  /*1de50*/  @!P1 NANOSLEEP.SYNCS 0x989680 ;  /* 0x009896800000995d */ /* 0x010fea0003900000 */
[----:B------:R-:W4:Y:S02]  /*1de60*/  @!P1 SYNCS.PHASECHK.TRANS64 P1, [R4+URZ+0x2e840], R3 ;  /* 0x02e84003040095a7 */ /* 0x000f24000802007f */
[----:B----4-:R-:W-:Y:S05]  /*1de70*/  @!P1 BRA `(.L_x_6675) ;  /* 0xfffffffc00f09947 */ /* 0x010fea000383ffff */
[----:B------:R-:W-:Y:S05]  /*1de80*/  BRA `(.L_x_6738) ;  /* 0xffffffcc00807947 */ /* 0x000fea000383ffff */
.L_x_6679:
[----:B------:R-:W-:Y:S01]  /*1de90*/  IMAD.MOV.U32 R13, RZ, RZ, R2 ;  /* 0x000000ffff0d7224 */ /* 0x000fe200078e0002 */
[----:B------:R-:W-:Y:S01]  /*1dea0*/  LOP3.LUT R8, R8, 0x7f, RZ, 0xc0, !PT ;  /* 0x0000007f08087812 */ /* 0x000fe200078ec0ff */
[----:B------:R-:W-:Y:S02]  /*1deb0*/  IMAD.MOV.U32 R12, RZ, RZ, RZ ;  /* 0x000000ffff0c7224 */ /* 0x000fe400078e00ff */
[----:B------:R-:W-:Y:S01]  /*1dec0*/  IMAD.MOV.U32 R11, RZ, RZ, 0x181f ;  /* 0x0000181fff0b7424 */ /* 0x000fe200078e00ff */
[----:B------:R-:W-:Y:S01]  /*1ded0*/  SHF.R.U32.HI R8, RZ, 0x3, R8 ;  /* 0x00000003ff087819 */ /* 0x000fe20000011608 */
[----:B------:R-:W-:-:S04]  /*1dee0*/  IMAD.MOV.U32 R15, RZ, RZ, -0x1 ;  /* 0xffffffffff0f7424 */ /* 0x000fc800078e00ff */
[----:B------:R-:W-:-:S07]  /*1def0*/  VIADD R4, R8, UR42 ;  /* 0x0000002a08047c36 */ /* 0x000fce0008000000 */
[----:B-----5:R-:W-:Y:S05]  /*1df00*/  WARPSYNC.COLLECTIVE R15, `(.L_x_6739) ;  /* 0x000000000f087348 */ /* 0x020fea0003c00000 */
[----:B------:R0:W1:Y:S02]  /*1df10*/  SHFL.IDX P6, R14, R13, R12, R11 ;  /* 0x0000000c0d0e7389 */ /* 0x00006400000c000b */
[----:B01---5:R-:W-:Y:S01]  /*1df20*/  ENDCOLLECTIVE ;  /* 0x000000000000791b */ /* 0x023fe20003800000 */
.L_x_6739:
[----:B------:R-:W-:Y:S02]  /*1df30*/  IMAD.MOV.U32 R13, RZ, RZ, R0 ;  /* 0x000000ffff0d7224 */ /* 0x000fe400078e0000 */
[----:B------:R-:W-:-:S07]  /*1df40*/  IMAD.MOV.U32 R5, RZ, RZ, R14 ;  /* 0x000000ffff057224 */ /* 0x000fce00078e000e */
[----:B------:R-:W-:Y:S05]  /*1df50*/  WARPSYNC.COLLECTIVE R15, `(.L_x_6740) ;  /* 0x000000000f087348 */ /* 0x000fea0003c00000 */
[----:B------:R0:W1:Y:S02]  /*1df60*/  SHFL.IDX P6, R14, R13, R12, R11 ;  /* 0x0000000c0d0e7389 */ /* 0x00006400000c000b */
[----:B01----:R-:W-:Y:S01]  /*1df70*/  ENDCOLLECTIVE ;  /* 0x000000000000791b */ /* 0x003fe20003800000 */
.L_x_6740:
        /* <DEDUP_REMOVED lines=9> */
.L_x_6741:
        /* <DEDUP_REMOVED lines=15> */
.L_x_6742:
[----:B------:R-:W-:Y:S02]  /*1e100*/  IMAD.MOV.U32 R13, RZ, RZ, R2 ;  /* 0x000000ffff0d7224 */ /* 0x000fe400078e0002 */
[----:B------:R-:W-:Y:S02]  /*1e110*/  IMAD.MOV.U32 R12, RZ, RZ, 0x2 ;  /* 0x00000002ff0c7424 */ /* 0x000fe400078e00ff */
[----:B------:R-:W-:-:S07]  /*1e120*/  IMAD.MOV.U32 R8, RZ, RZ, R14 ;  /* 0x000000ffff087224 */ /* 0x000fce00078e000e */
[----:B------:R-:W-:Y:S05]  /*1e130*/  WARPSYNC.COLLECTIVE R15, `(.L_x_6743) ;  /* 0x000000000f087348 */ /* 0x000fea0003c00000 */
[----:B------:R0:W1:Y:S02]  /*1e140*/  SHFL.IDX P6, R14, R13, R12, R11 ;  /* 0x0000000c0d0e7389 */ /* 0x00006400000c000b */
[----:B01----:R-:W-:Y:S01]  /*1e150*/  ENDCOLLECTIVE ;  /* 0x000000000000791b */ /* 0x003fe20003800000 */
.L_x_6743:
[----:B------:R-:W-:Y:S01]  /*1e160*/  @!P1 IADD3 R6, P2, R19, R8, RZ ;  /* 0x0000000813069210 */ /* 0x000fe20007f5e0ff */
[----:B------:R-:W-:-:S04]  /*1e170*/  VIADD R8, R4, 0x60 ;  /* 0x0000006004087836 */ /* 0x000fc80000000000 */
[----:B------:R-:W-:-:S05]  /*1e180*/  @!P1 IMAD.X R7, RZ, RZ, R9, P2 ;  /* 0x000000ffff079224 */ /* 0x000fca00010e0609 */
[----:B------:R-:W-:Y:S01]  /*1e190*/  @!PT LDS RZ, [RZ] ;  /* 0x00000000fffff984 */ /* 0x000fe20000000800 */
[----:B------:R-:W-:Y:S01]  /*1e1a0*/  @!PT LDS RZ, [RZ] ;  /* 0x00000000fffff984 */ /* 0x000fe20000000800 */
[----:B------:R-:W-:Y:S01]  /*1e1b0*/  @!PT LDS RZ, [RZ] ;  /* 0x00000000fffff984 */ /* 0x000fe20000000800 */
[----:B------:R0:W-:Y:S01]  /*1e1c0*/  @!P1 LDGSTS.E.BYPASS.LTC128B.128 [R10+0x1cc00], desc[UR50][R6.64], !P0 ;  /* 0x1cc00000060a9fae */ /* 0x0001e2000c101d72 */
[----:B------:R-:W-:Y:S01]  /*1e1d0*/  IMAD.MOV.U32 R13, RZ, RZ, R0 ;  /* 0x000000ffff0d7224 */ /* 0x000fe200078e0000 */
[----:B------:R-:W-:Y:S01]  /*1e1e0*/  ISETP.GE.AND P1, PT, R5, R3, PT ;  /* 0x000000030500720c */ /* 0x000fe20003f26270 */
[----:B------:R-:W-:-:S12]  /*1e1f0*/  IMAD.MOV.U32 R5, RZ, RZ, R14 ;  /* 0x000000ffff057224 */ /* 0x000fd800078e000e */
[----:B0-----:R-:W-:Y:S05]  /*1e200*/  WARPSYNC.COLLECTIVE R15, `(.L_x_6744) ;  /* 0x000000000f087348 */ /* 0x001fea0003c00000 */
[----:B------:R1:W2:Y:S02]  /*1e210*/  SHFL.IDX P6, R14, R13, R12, R11 ;  /* 0x0000000c0d0e7389 */ /* 0x0002a400000c000b */
[----:B012---:R-:W-:Y:S01]  /*1e220*/  ENDCOLLECTIVE ;  /* 0x000000000000791b */ /* 0x007fe20003800000 */
.L_x_6744:
[----:B------:R-:W-:Y:S02]  /*1e230*/  IMAD.MOV.U32 R13, RZ, RZ, R2 ;  /* 0x000000ffff0d7224 */ /* 0x000fe400078e0002 */
[----:B------:R-:W-:Y:S02]  /*1e240*/  IMAD.MOV.U32 R12, RZ, RZ, 0x3 ;  /* 0x00000003ff0c7424 */ /* 0x000fe400078e00ff */
[----:B------:R-:W-:-:S07]  /*1e250*/  IMAD.MOV.U32 R6, RZ, RZ, R14 ;  /* 0x000000ffff067224 */ /* 0x000fce00078e000e */
[----:B------:R-:W-:Y:S05]  /*1e260*/  WARPSYNC.COLLECTIVE R15, `(.L_x_6745) ;  /* 0x000000000f087348 */ /* 0x000fea0003c00000 */
[----:B------:R0:W1:Y:S02]  /*1e270*/  SHFL.IDX P6, R14, R13, R12, R11 ;  /* 0x0000000c0d0e7389 */ /* 0x00006400000c000b */
[----:B01----:R-:W-:Y:S01]  /*1e280*/  ENDCOLLECTIVE ;  /* 0x000000000000791b */ /* 0x003fe20003800000 */
.L_x_6745:
        /* <DEDUP_REMOVED lines=14> */
.L_x_6746:
[----:B------:R-:W-:Y:S02]  /*1e370*/  IMAD.MOV.U32 R13, RZ, RZ, R2 ;  /* 0x000000ffff0d7224 */ /* 0x000fe400078e0002 */
[----:B------:R-:W-:Y:S02]  /*1e380*/  IMAD.MOV.U32 R12, RZ, RZ, 0x4 ;  /* 0x00000004ff0c7424 */ /* 0x000fe400078e00ff */
[----:B------:R-:W-:-:S07]  /*1e390*/  IMAD.MOV.U32 R6, RZ, RZ, R14 ;  /* 0x000000ffff067224 */ /* 0x000fce00078e000e */
[----:B------:R-:W-:Y:S05]  /*1e3a0*/  WARPSYNC.COLLECTIVE R15, `(.L_x_6747) ;  /* 0x000000000f087348 */ /* 0x000fea0003c00000 */
[----:B------:R0:W1:Y:S02]  /*1e3b0*/  SHFL.IDX P6, R14, R13, R12, R11 ;  /* 0x0000000c0d0e7389 */ /* 0x00006400000c000b */
[----:B01----:R-:W-:Y:S01]  /*1e3c0*/  ENDCOLLECTIVE ;  /* 0x000000000000791b */ /* 0x003fe20003800000 */
.L_x_6747:
        /* <DEDUP_REMOVED lines=14> */
.L_x_6748:
[----:B------:R-:W-:Y:S02]  /*1e4b0*/  IMAD.MOV.U32 R13, RZ, RZ, R2 ;  /* 0x000000ffff0d7224 */ /* 0x000fe400078e0002 */
[----:B------:R-:W-:Y:S02]  /*1e4c0*/  IMAD.MOV.U32 R12, RZ, RZ, 0x5 ;  /* 0x00000005ff0c7424 */ /* 0x000fe400078e00ff */
[----:B------:R-:W-:-:S07]  /*1e4d0*/  IMAD.MOV.U32 R6, RZ, RZ, R14 ;  /* 0x000000ffff067224 */ /* 0x000fce00078e000e */
[----:B------:R-:W-:Y:S05]  /*1e4e0*/  WARPSYNC.COLLECTIVE R15, `(.L_x_6749) ;  /* 0x000000000f087348 */ /* 0x000fea0003c00000 */
[----:B------:R0:W1:Y:S02]  /*1e4f0*/  SHFL.IDX P6, R14, R13, R12, R11 ;  /* 0x0000000c0d0e7389 */ /* 0x00006400000c000b */
[----:B01----:R-:W-:Y:S01]  /*1e500*/  ENDCOLLECTIVE ;  /* 0x000000000000791b */ /* 0x003fe20003800000 */
.L_x_6749:
        /* <DEDUP_REMOVED lines=14> */
.L_x_6750:
[----:B------:R-:W-:Y:S02]  /*1e5f0*/  IMAD.MOV.U32 R13, RZ, RZ, R2 ;  /* 0x000000ffff0d7224 */ /* 0x000fe400078e0002 */
[----:B------:R-:W-:Y:S02]  /*1e600*/  IMAD.MOV.U32 R12, RZ, RZ, 0x6 ;  /* 0x00000006ff0c7424 */ /* 0x000fe400078e00ff */
[----:B------:R-:W-:-:S07]  /*1e610*/  IMAD.MOV.U32 R6, RZ, RZ, R14 ;  /* 0x000000ffff067224 */ /* 0x000fce00078e000e */
[----:B------:R-:W-:Y:S05]  /*1e620*/  WARPSYNC.COLLECTIVE R15, `(.L_x_6751) ;  /* 0x000000000f087348 */ /* 0x000fea0003c00000 */
[----:B------:R0:W1:Y:S02]  /*1e630*/  SHFL.IDX P6, R14, R13, R12, R11 ;  /* 0x0000000c0d0e7389 */ /* 0x00006400000c000b */
[----:B01----:R-:W-:Y:S01]  /*1e640*/  ENDCOLLECTIVE ;  /* 0x000000000000791b */ /* 0x003fe20003800000 */
.L_x_6751:
        /* <DEDUP_REMOVED lines=13> */
.L_x_6752:
[----:B------:R-:W-:Y:S02]  /*1e720*/  IMAD.MOV.U32 R13, RZ, RZ, R2 ;  /* 0x000000ffff0d7224 */ /* 0x000fe400078e0002 */
[----:B------:R-:W-:Y:S02]  /*1e730*/  IMAD.MOV.U32 R12, RZ, RZ, 0x7 ;  /* 0x00000007ff0c7424 */ /* 0x000fe400078e00ff */
[----:B------:R-:W-:-:S07]  /*1e740*/  IMAD.MOV.U32 R6, RZ, RZ, R14 ;  /* 0x000000ffff067224 */ /* 0x000fce00078e000e */
[----:B------:R-:W-:Y:S05]  /*1e750*/  WARPSYNC.COLLECTIVE R15, `(.L_x_6753) ;  /* 0x000000000f087348 */ /* 0x000fea0003c00000 */
[----:B------:R0:W1:Y:S02]  /*1e760*/  SHFL.IDX P6, R14, R13, R12, R11 ;  /* 0x0000000c0d0e7389 */ /* 0x00006400000c000b */
[----:B01----:R-:W-:Y:S01]  /*1e770*/  ENDCOLLECTIVE ;  /* 0x000000000000791b */ /* 0x003fe20003800000 */
.L_x_6753:
        /* <DEDUP_REMOVED lines=12> */
.L_x_6754:
[----:B------:R-:W-:Y:S01]  /*1e840*/  IMAD.MOV.U32 R0, RZ, RZ, R14 ;  /* 0x000000ffff007224 */ /* 0x000fe200078e000e */
[----:B------:R-:W-:Y:S06]  /*1e850*/  BRA `(.L_x_6755) ;  /* 0xffffffcc00987947 */ /* 0x000fec000383ffff */
.L_x_6682:
[----:B0-----:R0:W1:Y:S02]  /*1e860*/  SYNCS.PHASECHK.TRANS64.TRYWAIT P0, [R18+URZ+0x2e820], R0 ;  /* 0x02e82000120075a7 */ /* 0x001064000800017f */
[----:B-1----:R-:W-:Y:S05]  /*1e870*/  @!P0 NANOSLEEP.SYNCS 0x989680 ;  /* 0x009896800000895d */ /* 0x002fea0003900000 */
[----:B------:R-:W1:Y:S02]  /*1e880*/  @!P0 SYNCS.PHASECHK.TRANS64 P0, [R18+URZ+0x2e820], R0 ;  /* 0x02e82000120085a7 */ /* 0x000e64000800007f */
[----:B-1----:R-:W-:Y:S05]  /*1e890*/  @!P0 BRA `(.L_x_6682) ;  /* 0xfffffffc00f08947 */ /* 0x002fea000383ffff */
[----:B------:R-:W-:Y:S05]  /*1e8a0*/  BRA `(.L_x_6756) ;  /* 0xffffffcc00f47947 */ /* 0x000fea000383ffff */
.L_x_6688:
[----:B--2---:R2:W3:Y:S02]  /*1e8b0*/  SYNCS.PHASECHK.TRANS64.TRYWAIT P0, [R4+URZ+0x2e880], R3 ;  /* 0x02e88003040075a7 */ /* 0x0044e4000800017f */
[----:B---3--:R-:W-:Y:S05]  /*1e8c0*/  @!P0 NANOSLEEP.SYNCS 0x989680 ;  /* 0x009896800000895d */ /* 0x008fea0003900000 */
[----:B------:R-:W3:Y:S02]  /*1e8d0*/  @!P0 SYNCS.PHASECHK.TRANS64 P0, [R4+URZ+0x2e880], R3 ;  /* 0x02e88003040085a7 */ /* 0x000ee4000800007f */
[----:B---3--:R-:W-:Y:S05]  /*1e8e0*/  @!P0 BRA `(.L_x_6688) ;  /* 0xfffffffc00f08947 */ /* 0x008fea000383ffff */
[----:B------:R-:W-:Y:S05]  /*1e8f0*/  BRA `(.L_x_6757) ;  /* 0xffffffd000a87947 */ /* 0x000fea000383ffff */
.L_x_6693:
[----:B-1----:R1:W3:Y:S02]  /*1e900*/  SYNCS.PHASECHK.TRANS64.TRYWAIT P0, [R4+URZ+0x2e840], R3 ;  /* 0x02e84003040075a7 */ /* 0x0022e4000800017f */
[----:B---3--:R-:W-:Y:S05]  /*1e910*/  @!P0 NANOSLEEP.SYNCS 0x989680 ;  /* 0x009896800000895d */ /* 0x008fea0003900000 */
[----:B------:R-:W3:Y:S02]  /*1e920*/  @!P0 SYNCS.PHASECHK.TRANS64 P0, [R4+URZ+0x2e840], R3 ;  /* 0x02e84003040085a7 */ /* 0x000ee4000800007f */
[----:B---3--:R-:W-:Y:S05]  /*1e930*/  @!P0 BRA `(.L_x_6693) ;  /* 0xfffffffc00f08947 */ /* 0x008fea000383ffff */
[----:B------:R-:W-:Y:S05]  /*1e940*/  BRA `(.L_x_6758) ;  /* 0xffffffd400247947 */ /* 0x000fea000383ffff */
.L_x_6699:
[----:B--2---:R2:W3:Y:S02]  /*1e950*/  SYNCS.PHASECHK.TRANS64.TRYWAIT P1, [R20+URZ+0x2e870], R2 ;  /* 0x02e87002140075a7 */ /* 0x0044e4000802017f */
[----:B---3--:R-:W-:Y:S05]  /*1e960*/  @!P1 NANOSLEEP.SYNCS 0x989680 ;  /* 0x009896800000995d */ /* 0x008fea0003900000 */
[----:B------:R-:W3:Y:S02]  /*1e970*/  @!P1 SYNCS.PHASECHK.TRANS64 P1, [R20+URZ+0x2e870], R2 ;  /* 0x02e87002140095a7 */ /* 0x000ee4000802007f */
[----:B---3--:R-:W-:Y:S05]  /*1e980*/  @!P1 BRA `(.L_x_6699) ;  /* 0xfffffffc00f09947 */ /* 0x008fea000383ffff */
[----:B------:R-:W-:Y:S05]  /*1e990*/  BRA `(.L_x_6759) ;  /* 0xffffffd400c07947 */ /* 0x000fea000383ffff */
.L_x_6701:
[----:B--2---:R2:W3:Y:S02]  /*1e9a0*/  SYNCS.PHASECHK.TRANS64.TRYWAIT P1, [R20+URZ+0x2e860], R3 ;  /* 0x02e86003140075a7 */ /* 0x0044e4000802017f */
[----:B---3--:R-:W-:Y:S05]  /*1e9b0*/  @!P1 NANOSLEEP.SYNCS 0x989680 ;  /* 0x009896800000995d */ /* 0x008fea0003900000 */
[----:B------:R-:W3:Y:S02]  /*1e9c0*/  @!P1 SYNCS.PHASECHK.TRANS64 P1, [R20+URZ+0x2e860], R3 ;  /* 0x02e86003140095a7 */ /* 0x000ee4000802007f */
[----:B---3--:R-:W-:Y:S05]  /*1e9d0*/  @!P1 BRA `(.L_x_6701) ;  /* 0xfffffffc00f09947 */ /* 0x008fea000383ffff */
[----:B------:R-:W-:Y:S05]  /*1e9e0*/  BRA `(.L_x_6760) ;  /* 0xffffffd400c87947 */ /* 0x000fea000383ffff */
.L_x_6708:
[----:B0-----:R0:W1:Y:S02]  /*1e9f0*/  SYNCS.PHASECHK.TRANS64.TRYWAIT P1, [R17+URZ+0x2e870], R0 ;  /* 0x02e87000110075a7 */ /* 0x001064000802017f */
[----:B-1----:R-:W-:Y:S05]  /*1ea00*/  @!P1 NANOSLEEP.SYNCS 0x989680 ;  /* 0x009896800000995d */ /* 0x002fea0003900000 */
[----:B------:R-:W1:Y:S02]  /*1ea10*/  @!P1 SYNCS.PHASECHK.TRANS64 P1, [R17+URZ+0x2e870], R0 ;  /* 0x02e87000110095a7 */ /* 0x000e64000802007f */
[----:B-1----:R-:W-:Y:S05]  /*1ea20*/  @!P1 BRA `(.L_x_6708) ;  /* 0xfffffffc00f09947 */ /* 0x002fea000383ffff */
[----:B------:R-:W-:Y:S05]  /*1ea30*/  BRA `(.L_x_6761) ;  /* 0xffffffe000707947 */ /* 0x000fea000383ffff */
.L_x_6710:
[----:B0-----:R0:W1:Y:S02]  /*1ea40*/  SYNCS.PHASECHK.TRANS64.TRYWAIT P1, [R17+URZ+0x2e860], R0 ;  /* 0x02e86000110075a7 */ /* 0x001064000802017f */
[----:B-1----:R-:W-:Y:S05]  /*1ea50*/  @!P1 NANOSLEEP.SYNCS 0x989680 ;  /* 0x009896800000995d */ /* 0x002fea0003900000 */
[----:B------:R-:W1:Y:S02]  /*1ea60*/  @!P1 SYNCS.PHASECHK.TRANS64 P1, [R17+URZ+0x2e860], R0 ;  /* 0x02e86000110095a7 */ /* 0x000e64000802007f */
[----:B-1----:R-:W-:Y:S05]  /*1ea70*/  @!P1 BRA `(.L_x_6710) ;  /* 0xfffffffc00f09947 */ /* 0x002fea000383ffff */
[----:B------:R-:W-:Y:S05]  /*1ea80*/  BRA `(.L_x_6762) ;  /* 0xffffffe000787947 */ /* 0x000fea000383ffff */
.L_x_6716:
[----:B0-----:R0:W1:Y:S02]  /*1ea90*/  SYNCS.PHASECHK.TRANS64.TRYWAIT P0, [R0+URZ+0x2e820], R3 ;  /* 0x02e82003000075a7 */ /* 0x001064000800017f */
[----:B-1----:R-:W-:Y:S05]  /*1eaa0*/  @!P0 NANOSLEEP.SYNCS 0x989680 ;  /* 0x009896800000895d */ /* 0x002fea0003900000 */
[----:B------:R-:W1:Y:S02]  /*1eab0*/  @!P0 SYNCS.PHASECHK.TRANS64 P0, [R0+URZ+0x2e820], R3 ;  /* 0x02e82003000085a7 */ /* 0x000e64000800007f */
[----:B-1----:R-:W-:Y:S05]  /*1eac0*/  @!P0 BRA `(.L_x_6716) ;  /* 0xfffffffc00f08947 */ /* 0x002fea000383ffff */
[----:B------:R-:W-:Y:S05]  /*1ead0*/  BRA `(.L_x_6763) ;  /* 0xffffffe800d07947 */ /* 0x000fea000383ffff */
.L_x_6717:
        /* <DEDUP_REMOVED lines=11> */
.L_x_6765:
[----:B------:R-:W-:Y:S05]  /*1eb90*/  BSYNC B0 ;  /* 0x0000000000007941 */ /* 0x000fea0003800000 */
.L_x_6764:
[----:B------:R-:W-:Y:S05]  /*1eba0*/  BRA `(.L_x_6766) ;  /* 0xffffffe800b87947 */ /* 0x000fea000383ffff */
.L_x_6720:
[----:B------:R-:W-:Y:S01]  /*1ebb0*/  BSSY B1, `(.L_x_6767) ;  /* 0x0000006000017945 */ /* 0x000fe20003800000 */
[----:B------:R-:W-:-:S07]  /*1ebc0*/  IMAD.MOV.U32 R15, RZ, RZ, -0x1 ;  /* 0xffffffffff0f7424 */ /* 0x000fce00078e00ff */
[----:B01----:R-:W-:Y:S05]  /*1ebd0*/  WARPSYNC.COLLECTIVE R15, `(.L_x_6768) ;  /* 0x000000000f0c7348 */ /* 0x003fea0003c00000 */
[----:B------:R-:W-:Y:S02]  /*1ebe0*/  ELECT P6, UR62, PT ;  /* 0x00000000003e782f */ /* 0x000fe400038c0000 */
[----:B------:R-:W-:Y:S01]  /*1ebf0*/  MOV R14, UR62 ;  /* 0x0000003e000e7c02 */ /* 0x000fe20008000f00 */
[----:B01----:R-:W-:Y:S10]  /*1ec00*/  ENDCOLLECTIVE ;  /* 0x000000000000791b */ /* 0x003ff40003800000 */
.L_x_6768:
[----:B------:R-:W-:Y:S05]  /*1ec10*/  BSYNC B1 ;  /* 0x0000000000017941 */ /* 0x000fea0003800000 */
.L_x_6767:
[----:B------:R-:W-:Y:S05]  /*1ec20*/  BRA `(.L_x_6769) ;  /* 0xffffffe800b07947 */ /* 0x000fea000383ffff */
.L_x_6722:
[----:B0-----:R0:W1:Y:S02]  /*1ec30*/  SYNCS.PHASECHK.TRANS64.TRYWAIT P1, [R6+URZ], R5 ;  /* 0x00000005060075a7 */ /* 0x001064000802017f */
[----:B-1----:R-:W-:Y:S05]  /*1ec40*/  @!P1 NANOSLEEP.SYNCS 0x989680 ;  /* 0x009896800000995d */ /* 0x002fea0003900000 */
[----:B------:R-:W1:Y:S02]  /*1ec50*/  @!P1 SYNCS.PHASECHK.TRANS64 P1, [R6+URZ], R5 ;  /* 0x00000005060095a7 */ /* 0x000e64000802007f */
[----:B-1----:R-:W-:Y:S05]  /*1ec60*/  @!P1 BRA `(.L_x_6722) ;  /* 0xfffffffc00f09947 */ /* 0x002fea000383ffff */
[----:B------:R-:W-:Y:S05]  /*1ec70*/  BRA `(.L_x_6770) ;  /* 0xffffffe800ec7947 */ /* 0x000fea000383ffff */
.L_x_6723:
[----:B-1----:R1:W2:Y:S02]  /*1ec80*/  SYNCS.PHASECHK.TRANS64.TRYWAIT P1, [R7+URZ], R2 ;  /* 0x00000002070075a7 */ /* 0x0022a4000802017f */
[----:B--2---:R-:W-:Y:S05]  /*1ec90*/  @!P1 NANOSLEEP.SYNCS 0x989680 ;  /* 0x009896800000995d */ /* 0x004fea0003900000 */
[----:B------:R-:W2:Y:S02]  /*1eca0*/  @!P1 SYNCS.PHASECHK.TRANS64 P1, [R7+URZ], R2 ;  /* 0x00000002070095a7 */ /* 0x000ea4000802007f */
[----:B--2---:R-:W-:Y:S05]  /*1ecb0*/  @!P1 BRA `(.L_x_6723) ;  /* 0xfffffffc00f09947 */ /* 0x004fea000383ffff */
[----:B------:R-:W-:Y:S05]  /*1ecc0*/  BRA `(.L_x_6771) ;  /* 0xffffffe800e07947 */ /* 0x000fea000383ffff */
.L_x_6725:
[----:B--2---:R2:W3:Y:S02]  /*1ecd0*/  SYNCS.PHASECHK.TRANS64.TRYWAIT P1, [R4+URZ+0x2e860], R5 ;  /* 0x02e86005040075a7 */ /* 0x0044e4000802017f */
[----:B---3--:R-:W-:Y:S05]  /*1ece0*/  @!P1 NANOSLEEP.SYNCS 0x989680 ;  /* 0x009896800000995d */ /* 0x008fea0003900000 */
[----:B------:R-:W3:Y:S02]  /*1ecf0*/  @!P1 SYNCS.PHASECHK.TRANS64 P1, [R4+URZ+0x2e860], R5 ;  /* 0x02e86005040095a7 */ /* 0x000ee4000802007f */
[----:B---3--:R-:W-:Y:S05]  /*1ed00*/  @!P1 BRA `(.L_x_6725) ;  /* 0xfffffffc00f09947 */ /* 0x008fea000383ffff */
[----:B------:R-:W-:Y:S05]  /*1ed10*/  BRA `(.L_x_6772) ;  /* 0xffffffe800e47947 */ /* 0x000fea000383ffff */
.L_x_6727:
[----:B---3--:R3:W4:Y:S02]  /*1ed20*/  SYNCS.PHASECHK.TRANS64.TRYWAIT P1, [R3+URZ+0x2e860], R2 ;  /* 0x02e86002030075a7 */ /* 0x008724000802017f */
[----:B----4-:R-:W-:Y:S05]  /*1ed30*/  @!P1 NANOSLEEP.SYNCS 0x989680 ;  /* 0x009896800000995d */ /* 0x010fea0003900000 */
[----:B------:R-:W4:Y:S02]  /*1ed40*/  @!P1 SYNCS.PHASECHK.TRANS64 P1, [R3+URZ+0x2e860], R2 ;  /* 0x02e86002030095a7 */ /* 0x000f24000802007f */
[----:B----4-:R-:W-:Y:S05]  /*1ed50*/  @!P1 BRA `(.L_x_6727) ;  /* 0xfffffffc00f09947 */ /* 0x010fea000383ffff */
[----:B------:R-:W-:Y:S05]  /*1ed60*/  BRA `(.L_x_6773) ;  /* 0xffffffe800e47947 */ /* 0x000fea000383ffff */
.L_x_6729:
[----:B----4-:R4:W0:Y:S02]  /*1ed70*/  SYNCS.PHASECHK.TRANS64.TRYWAIT P0, [R4+URZ+0x2e880], R5 ;  /* 0x02e88005040075a7 */ /* 0x010824000800017f */
[----:B0-----:R-:W-:Y:S05]  /*1ed80*/  @!P0 NANOSLEEP.SYNCS 0x989680 ;  /* 0x009896800000895d */ /* 0x001fea0003900000 */
[----:B------:R-:W0:Y:S02]  /*1ed90*/  @!P0 SYNCS.PHASECHK.TRANS64 P0, [R4+URZ+0x2e880], R5 ;  /* 0x02e88005040085a7 */ /* 0x000e24000800007f */
[----:B0-----:R-:W-:Y:S05]  /*1eda0*/  @!P0 BRA `(.L_x_6729) ;  /* 0xfffffffc00f08947 */ /* 0x001fea000383ffff */
[----:B------:R-:W-:Y:S05]  /*1edb0*/  BRA `(.L_x_6730) ;  /* 0xffffffe800e07947 */ /* 0x000fea000383ffff */
.L_x_6774:
        /* <DEDUP_REMOVED lines=12> */
.L_x_12973:


//--------------------- .text._ZN7cutlass13device_kernelIN5flash11enable_sm90INS1_16FlashAttnFwdSm90INS1_25CollectiveMainloopFwdSm90ILi2EN4cute5tupleIJNS5_1CILi1EEES8_S8_EEENS6_IJNS7_ILi128EEENS7_ILi224EEESA_EEELi128ENS_12float_e4m3_tEfNS_4arch4Sm90ELb0ELb1ELb0ELb1ELb0ELb0ELb0ELb1ELb1ELb1ELb0ELb0EEENS1_21CollectiveEpilogueFwdINS6_IJSA_SA_SB_EEES9_NS_10bfloat16_tESF_Li256ELb1ELb1ELb0ELb1EEENS1_36VarlenDynamicPersistentTileSchedulerILi128ELi224ELi256ELi128ELb0ELb1ELb1ELb1ELb0ELb1EEEEEEEEEvNT_6ParamsE --------------------------
	.section	.text._ZN7cutlass13device_kernelIN5flash11enable_sm90INS1_16FlashAttnFwdSm90INS1_25CollectiveMainloopFwdSm90ILi2EN4cute5tupleIJNS5_1CILi1EEES8_S8_EEENS6_IJNS7_ILi128EEENS7_ILi224EEESA_EEELi128ENS_12float_e4m3_tEfNS_4arch4Sm90ELb0ELb1ELb0ELb1ELb0ELb0ELb0ELb1ELb1ELb1ELb0ELb0EEENS1_21CollectiveEpilogueFwdINS6_IJSA_SA_SB_EEES9_NS_10bfloat16_tESF_Li256ELb1ELb1ELb0ELb1EEENS1_36VarlenDynamicPersistentTileSchedulerILi128ELi224ELi256ELi128ELb0ELb1ELb1ELb1ELb0ELb1EEEEEEEEEvNT_6ParamsE,"ax",@progbits
	.align	128
.text._ZN7cutlass13device_kernelIN5flash11enable_sm90INS1_16FlashAttnFwdSm90INS1_25CollectiveMainloopFwdSm90ILi2EN4cute5tupleIJNS5_1CILi1EEES8_S8_EEENS6_IJNS7_ILi128EEENS7_ILi224EEESA_EEELi128ENS_12float_e4m3_tEfNS_4arch4Sm90ELb0ELb1ELb0ELb1ELb0ELb0ELb0ELb1ELb1ELb1ELb0ELb0EEENS1_21CollectiveEpilogueFwdINS6_IJSA_SA_SB_EEES9_NS_10bfloat16_tESF_Li256ELb1ELb1ELb0ELb1EEENS1_36VarlenDynamicPersistentTileSchedulerILi128ELi224ELi256ELi128ELb0ELb1ELb1ELb1ELb0ELb1EEEEEEEEEvNT_6ParamsE:
        .type           _ZN7cutlass13device_kernelIN5flash11enable_sm90INS1_16FlashAttnFwdSm90INS1_25CollectiveMainloopFwdSm90ILi2EN4cute5tupleIJNS5_1CILi1EEES8_S8_EEENS6_IJNS7_ILi128EEENS7_ILi224EEESA_EEELi128ENS_12float_e4m3_tEfNS_4arch4Sm90ELb0ELb1ELb0ELb1ELb0ELb0ELb0ELb1ELb1ELb1ELb0ELb0EEENS1_21CollectiveEpilogueFwdINS6_IJSA_SA_SB_EEES9_NS_10bfloat16_tESF_Li256ELb1ELb1ELb0ELb1EEENS1_36VarlenDynamicPersistentTileSchedulerILi128ELi224ELi256ELi128ELb0ELb1ELb1ELb1ELb0ELb1EEEEEEEEEvNT_6ParamsE,@function
        .size           _ZN7cutlass13device_kernelIN5flash11enable_sm90INS1_16FlashAttnFwdSm90INS1_25CollectiveMainloopFwdSm90ILi2EN4cute5tupleIJNS5_1CILi1EEES8_S8_EEENS6_IJNS7_ILi128EEENS7_ILi224EEESA_EEELi128ENS_12float_e4m3_tEfNS_4arch4Sm90ELb0ELb1ELb0ELb1ELb0ELb0ELb0ELb1ELb1ELb1ELb0ELb0EEENS1_21CollectiveEpilogueFwdINS6_IJSA_SA_SB_EEES9_NS_10bfloat16_tESF_Li256ELb1ELb1ELb0ELb1EEENS1_36VarlenDynamicPersistentTileSchedulerILi128ELi224ELi256ELi128ELb0ELb1ELb1ELb1ELb0ELb1EEEEEEEEEvNT_6ParamsE,(.L_x_12974 - _ZN7cutlass13device_kernelIN5flash11enable_sm90INS1_16FlashAttnFwdSm90INS1_25CollectiveMainloopFwdSm90ILi2EN4cute5tupleIJNS5_1CILi1EEES8_S8_EEENS6_IJNS7_ILi128EEENS7_ILi224EEESA_EEELi128ENS_12float_e4m3_tEfNS_4arch4Sm90ELb0ELb1ELb0ELb1ELb0ELb0ELb0ELb1ELb1ELb1ELb0ELb0EEENS1_21CollectiveEpilogueFwdINS6_IJSA_SA_SB_EEES9_NS_10bfloat16_tESF_Li256ELb1ELb1ELb0ELb1EEENS1_36VarlenDynamicPersistentTileSchedulerILi128ELi224ELi256ELi128ELb0ELb1ELb1ELb1ELb0ELb1EEEEEEEEEvNT_6ParamsE)
        .other          _ZN7cutlass13device_kernelIN5flash11enable_sm90INS1_16FlashAttnFwdSm90INS1_25CollectiveMainloopFwdSm90ILi2EN4cute5tupleIJNS5_1CILi1EEES8_S8_EEENS6_IJNS7_ILi128EEENS7_ILi224EEESA_EEELi128ENS_12float_e4m3_tEfNS_4arch4Sm90ELb0ELb1ELb0ELb1ELb0ELb0ELb0ELb1ELb1ELb1ELb0ELb0EEENS1_21CollectiveEpilogueFwdINS6_IJSA_SA_SB_EEES9_NS_10bfloat16_tESF_Li256ELb1ELb1ELb0ELb1EEENS1_36VarlenDynamicPersistentTileSchedulerILi128ELi224ELi256ELi128ELb0ELb1ELb1ELb1ELb0ELb1EEEEEEEEEvNT_6ParamsE,@"STO_CUDA_ENTRY STV_DEFAULT"
_ZN7cutlass13device_kernelIN5flash11enable_sm90INS1_16FlashAttnFwdSm90INS1_25CollectiveMainloopFwdSm90ILi2EN4cute5tupleIJNS5_1CILi1EEES8_S8_EEENS6_IJNS7_ILi128EEENS7_ILi224EEESA_EEELi128ENS_12float_e4m3_tEfNS_4arch4Sm90ELb0ELb1ELb0ELb1ELb0ELb0ELb0ELb1ELb1ELb1ELb0ELb0EEENS1_21CollectiveEpilogueFwdINS6_IJSA_SA_SB_EEES9_NS_10bfloat16_tESF_Li256ELb1ELb1ELb0ELb1EEENS1_36VarlenDynamicPersistentTileSchedulerILi128ELi224ELi256ELi128ELb0ELb1ELb1ELb1ELb0ELb1EEEEEEEEEvNT_6ParamsE:
        /* <DEDUP_REMOVED lines=18> */
.L_x_6776:
[----:B------:R-:W-:Y:S05]  /*0120*/  BSYNC B0 ;  /* 0x0000000000007941 */ /* 0x000fea0003800000 */
.L_x_6775:
        /* <DEDUP_REMOVED lines=41> */
.L_x_6777:
        /* <DEDUP_REMOVED lines=22> */
.L_x_6778:
        /* <DEDUP_REMOVED lines=18> */
.L_x_6779:
        /* <DEDUP_REMOVED lines=22> */
.L_x_6780:
        /* <DEDUP_REMOVED lines=22> */
.L_x_6781:
[----:B------:R-:W-:Y:S01]  /*0900*/  PLOP3.LUT P0, PT, PT, PT, UP0, 0x80, 0x0 ;  /* 0x000000000000781c */ /* 0x000fe20003f0f008 */
[----:B------:R-:W-:Y:S01]  /*0910*/  UMOV UR38, 0x1 ;  /* 0x0000000100267882 */ /* 0x000fe20000000000 */
[----:B------:R-:W-:Y:S01]  /*0920*/  NOP ;  /* 0x0000000000007918 */ /* 0x000fe20000000000 */
[----:B------:R-:W-:Y:S01]  /*0930*/  USEL UR38, UR38, 0x2, !UP0 ;  /* 0x0000000226267887 */ /* 0x000fe2000c000000 */
[----:B------:R-:W-:Y:S01]  /*0940*/  ULDC.64 UR50, c[0x0][0x208] ;  /* 0x0000820000327ab9 */ /* 0x000fe20000000a00 */
[----:B012-4-:R-:W-:Y:S08]  /*0950*/  BAR.SYNC.DEFER_BLOCKING 0x0 ;  /* 0x0000000000007b1d */ /* 0x017ff00000010000 */
[----:B------:R-:W-:Y:S05]  /*0960*/  @!P0 BRA `(.L_x_6782) ;  /* 0x0000019000348947 */ /* 0x000fea0003800000 */
.L_x_6783:
        /* <DEDUP_REMOVED lines=29> */
[-C--:B------:R-:W-:Y:S02]  /*0b40*/  LEA.HI R4, R0, R231.reuse, RZ, 0x4 ;  /* 0x000000e700047211 */ /* 0x080fe400078f20ff */
[----:B------:R-:W-:Y:S01]  /*0b50*/  LOP3.LUT R228, R2, 0xffffff80, RZ, 0xc0, !PT ;  /* 0xffffff8002e47812 */ /* 0x000fe200078ec0ff */
[----:B------:R-:W-:Y:S01]  /*0b60*/  IMAD.SHL.U32 R3, R3, 0x20, RZ ;  /* 0x0000002003037824 */ /* 0x000fe200078e00ff */
[----:B------:R-:W-:Y:S02]  /*0b70*/  LOP3.LUT R6, R4, 0x3fffff0, RZ, 0xc0, !PT ;  /* 0x03fffff004067812 */ /* 0x000fe400078ec0ff */
[----:B------:R-:W-:Y:S01]  /*0b80*/  SHF.R.S32.HI R5, RZ, 0x4, R4 ;  /* 0x00000004ff057819 */ /* 0x000fe20000011404 */
[----:B------:R-:W-:Y:S01]  /*0b90*/  IMAD.IADD R228, R231, 0x1, -R228 ;  /* 0x00000001e7e47824 */ /* 0x000fe200078e0ae4 */
[----:B------:R-:W-:Y:S01]  /*0ba0*/  LOP3.LUT R3, R3, 0xfffffc00, RZ, 0xc0, !PT ;  /* 0xfffffc0003037812 */ /* 0x000fe200078ec0ff */
[----:B------:R-:W-:Y:S01]  /*0bb0*/  IMAD.IADD R6, R231, 0x1, -R6 ;  /* 0x00000001e7067824 */ /* 0x000fe200078e0a06 */
[----:B------:R-:W-:-:S02]  /*0bc0*/  LEA.HI R10, R0, R231, RZ, 0x2 ;  /* 0x000000e7000a7211 */ /* 0x000fc400078f10ff */
[----:B------:R-:W-:Y:S01]  /*0bd0*/  SHF.R.S32.HI R9, RZ, 0x1f, R228 ;  /* 0x0000001fff097819 */ /* 0x000fe200000114e4 */
[----:B------:R-:W-:Y:S01]  /*0be0*/  IMAD R7, R6, 0x40, R3 ;  /* 0x0000004006077824 */ /* 0x000fe200078e0203 */
[----:B------:R-:W-:Y:S02]  /*0bf0*/  LEA.HI R4, R4, R5, RZ, 0x1 ;  /* 0x0000000504047211 */ /* 0x000fe400078f08ff */
[----:B------:R-:W-:Y:S02]  /*0c00*/  LEA.HI R6, R9, R228, RZ, 0x2 ;  /* 0x000000e409067211 */ /* 0x000fe400078f10ff */
[----:B------:R-:W-:Y:S02]  /*0c10*/  LOP3.LUT R10, R10, 0xfffffffc, RZ, 0xc0, !PT ;  /* 0xfffffffc0a0a7812 */ /* 0x000fe400078ec0ff */
[--C-:B------:R-:W-:Y:S02]  /*0c20*/  SHF.R.S32.HI R8, RZ, 0x2, R6.reuse ;  /* 0x00000002ff087819 */ /* 0x100fe40000011406 */
[----:B------:R-:W-:Y:S01]  /*0c30*/  SHF.R.S32.HI R11, RZ, 0x1f, R6 ;  /* 0x0000001fff0b7819 */ /* 0x000fe20000011406 */
[----:B------:R-:W-:Y:S01]  /*0c40*/  IMAD.IADD R10, R231, 0x1, -R10 ;  /* 0x00000001e70a7824 */ /* 0x000fe200078e0a0a */
[----:B------:R-:W-:-:S02]  /*0c50*/  SHF.R.S32.HI R3, RZ, 0x7, R2 ;  /* 0x00000007ff037819 */ /* 0x000fc40000011402 */
[----:B------:R-:W-:Y:S02]  /*0c60*/  LEA.HI R11, R11, R8, RZ, 0x3 ;  /* 0x000000080b0b7211 */ /* 0x000fe400078f18ff */
[----:B------:R-:W-:Y:S02]  /*0c70*/  LOP3.LUT R4, R4, 0x1ffffffe, RZ, 0xc0, !PT ;  /* 0x1ffffffe04047812 */ /* 0x000fe400078ec0ff */
[----:B------:R-:W-:Y:S02]  /*0c80*/  LEA.HI R2, R2, R3, RZ, 0x1 ;  /* 0x0000000302027211 */ /* 0x000fe400078f08ff */
[----:B------:R-:W-:Y:S01]  /*0c90*/  LOP3.LUT R11, R11, 0xfffffff8, RZ, 0xc0, !PT ;  /* 0xfffffff80b0b7812 */ /* 0x000fe200078ec0ff */
[----:B------:R-:W-:Y:S01]  /*0ca0*/  IMAD.IADD R4, R5, 0x1, -R4 ;  /* 0x0000000105047824 */ /* 0x000fe200078e0a04 */
[----:B------:R-:W-:Y:S02]  /*0cb0*/  LEA.HI R9, R9, R228, RZ, 0x5 ;  /* 0x000000e409097211 */ /* 0x000fe400078f28ff */
[----:B------:R-:W-:Y:S01]  /*0cc0*/  LOP3.LUT R2, R2, 0x3fffffe, RZ, 0xc0, !PT ;  /* 0x03fffffe02027812 */ /* 0x000fe200078ec0ff */
[----:B------:R-:W-:Y:S01]  /*0cd0*/  IMAD.IADD R8, R8, 0x1, -R11 ;  /* 0x0000000108087824 */ /* 0x000fe200078e0a0b */
[----:B------:R-:W-:Y:S01]  /*0ce0*/  LEA.HI R5, R10, R10, RZ, 0x1 ;  /* 0x0000000a0a057211 */ /* 0x000fe200078f08ff */
[----:B------:R-:W-:Y:S01]  /*0cf0*/  IMAD R230, R4, 0x8, R7 ;  /* 0x0000000804e67824 */ /* 0x000fe200078e0207 */
[----:B------:R-:W-:Y:S01]  /*0d00*/  SHF.R.S32.HI R9, RZ, 0x5, R9 ;  /* 0x00000005ff097819 */ /* 0x000fe20000011409 */
[----:B------:R-:W-:Y:S01]  /*0d10*/  IMAD.IADD R2, R3, 0x1, -R2 ;  /* 0x0000000103027824 */ /* 0x000fe200078e0a02 */
[----:B------:R-:W-:-:S02]  /*0d20*/  LOP3.LUT R5, R5, 0x1ffffffe, RZ, 0xc0, !PT ;  /* 0x1ffffffe05057812 */ /* 0x000fc400078ec0ff */
[----:B------:R-:W-:Y:S01]  /*0d30*/  LEA.HI R0, R0, R231, RZ, 0x3 ;  /* 0x000000e700007211 */ /* 0x000fe200078f18ff */
[----:B------:R-:W-:Y:S01]  /*0d40*/  IMAD R9, R9, 0x10, R8 ;  /* 0x0000001009097824 */ /* 0x000fe200078e0208 */
[----:B------:R-:W-:Y:S01]  /*0d50*/  LOP3.LUT R19, R6, 0x7ffffffc, RZ, 0xc0, !PT ;  /* 0x7ffffffc06137812 */ /* 0x000fe200078ec0ff */
[----:B------:R-:W-:Y:S01]  /*0d60*/  IMAD.IADD R22, R10, 0x1, -R5 ;  /* 0x000000010a167824 */ /* 0x000fe200078e0a05 */
[----:B------:R-:W-:Y:S01]  /*0d70*/  LOP3.LUT R0, R0, 0xfffffff8, RZ, 0xc0, !PT ;  /* 0xfffffff800007812 */ /* 0x000fe200078ec0ff */
[----:B------:R-:W-:Y:S02]  /*0d80*/  IMAD R229, R2, 0x40, R9 ;  /* 0x0000004002e57824 */ /* 0x000fe400078e0209 */
[----:B------:R-:W-:Y:S02]  /*0d90*/  IMAD.IADD R19, R228, 0x1, -R19 ;  /* 0x00000001e4137824 */ /* 0x000fe400078e0a13 */
[----:B------:R-:W-:Y:S02]  /*0da0*/  IMAD.IADD R23, R231, 0x1, -R0 ;  /* 0x00000001e7177824 */ /* 0x000fe400078e0a00 */
[----:B------:R-:W-:-:S07]  /*0db0*/  IMAD R22, R22, 0x8, R229 ;  /* 0x0000000816167824 */ /* 0x000fce00078e02e5 */
.L_x_6887:
        /* <DEDUP_REMOVED lines=12> */
[----:B0-----:R-:W-:Y:S02]  /*0e80*/  IMAD.U32 R4, RZ, RZ, UR6 ;  /* 0x00000006ff047e24 */ /* 0x001fe4000f8e00ff */
[----:B------:R-:W-:Y:S01]  /*0e90*/  IMAD.U32 R5, RZ, RZ, UR7 ;  /* 0x00000007ff057e24 */ /* 0x000fe2000f8e00ff */
[----:B------:R-:W-:Y:S01]  /*0ea0*/  @UP1 UIMAD.WIDE UR6, UR48, 0x4, UR8 ;  /* 0x00000004300618a5 */ /* 0x000fe2000f8e0208 */
[----:B------:R-:W-:Y:S02]  /*0eb0*/  ULDC UR4, c[0x0][0x288] ;  /* 0x0000a20000047ab9 */ /* 0x000fe40000000800 */
[----:B------:R-:W-:Y:S01]  /*0ec0*/  IMAD.U32 R18, RZ, RZ, UR4 ;  /* 0x00000004ff127e24 */ /* 0x000fe2000f8e00ff */
[----:B-----5:R0:W5:Y:S02]  /*0ed0*/  @P0 LDG.E R0, desc[UR50][R4.64] ;  /* 0x0000003204000981 */ /* 0x020164000c1e1900 */
[----:B-1--4-:R-:W-:Y:S01]  /*0ee0*/  IMAD.U32 R6, RZ, RZ, UR6 ;  /* 0x00000006ff067e24 */ /* 0x012fe2000f8e00ff */
[----:B------:R-:W-:Y:S01]  /*0ef0*/  ULDC UR4, c[0x0][0x424] ;  /* 0x0001090000047ab9 */ /* 0x000fe20000000800 */
[----:B--2---:R-:W-:Y:S01]  /*0f00*/  IMAD.U32 R7, RZ, RZ, UR7 ;  /* 0x00000007ff077e24 */ /* 0x004fe2000f8e00ff */
        /* <DEDUP_REMOVED lines=10> */
[----:B0--3--:R-:W-:-:S12]  /*0fb0*/  @P2 BRA `(.L_x_6784) ;  /* 0x00000000002c2947 */ /* 0x009fd80003800000 */
        /* <DEDUP_REMOVED lines=11> */
.L_x_6784:
        /* <DEDUP_REMOVED lines=10> */
.L_x_6785:
        /* <DEDUP_REMOVED lines=11> */
.L_x_6786:
        /* <DEDUP_REMOVED lines=74> */
.L_x_6788:
[----:B------:R-:W-:-:S13]  /*1660*/  ISETP.NE.AND P0, PT, R13, 0x1, PT ;  /* 0x000000010d00780c */ /* 0x000fda0003f05270 */
[----:B------:R-:W0:Y:S02]  /*1670*/  @P0 LDC.64 R4, c[0x0][0x9e8] ;  /* 0x00027a00ff040b82 */ /* 0x000e240000000a00 */
[----:B0-----:R-:W-:-:S05]  /*1680*/  @P0 IMAD.HI.U32 R4, R0, R4, RZ ;  /* 0x0000000400040227 */ /* 0x001fca00078e00ff */
[----:B------:R-:W-:-:S07]  /*1690*/  @P0 SHF.R.U32.HI R0, RZ, R5, R4 ;  /* 0x00000005ff000219 */ /* 0x000fce0000011604 */
.L_x_6789:
[----:B------:R-:W-:-:S05]  /*16a0*/  IMAD R3, R0, R13, R13 ;  /* 0x0000000d00037224 */ /* 0x000fca00078e020d */
[----:B------:R-:W-:-:S07]  /*16b0*/  VIMNMX R6, R6, R3, PT ;  /* 0x0000000306067248 */ /* 0x000fce0003fe0100 */
.L_x_6787:
[----:B------:R-:W0:Y:S01]  /*16c0*/  @P1 LDC R3, c[0x0][0x44c] ;  /* 0x00011300ff031b82 */ /* 0x000e220000000800 */
[----:B------:R-:W-:Y:S01]  /*16d0*/  IMAD.U32 R0, RZ, RZ, UR36 ;  /* 0x00000024ff007e24 */ /* 0x000fe2000f8e00ff */
[----:B------:R-:W-:Y:S01]  /*16e0*/  ULDC UR4, c[0x0][0x9dc] ;  /* 0x0002770000047ab9 */ /* 0x000fe20000000800 */
[----:B------:R-:W-:Y:S02]  /*16f0*/  VIADD R7, R6, 0xdf ;  /* 0x000000df06077836 */ /* 0x000fe40000000000 */
[C---:B------:R-:W-:Y:S02]  /*1700*/  VIADD R5, R17.reuse, 0xdf ;  /* 0x000000df11057836 */ /* 0x040fe40000000000 */
[----:B------:R-:W-:Y:S01]  /*1710*/  IMAD.MOV.U32 R6, RZ, RZ, RZ ;  /* 0x000000ffff067224 */ /* 0x000fe200078e00ff */
[----:B------:R-:W1:Y:S01]  /*1720*/  @P1 LDC R4, c[0x0][0x450] ;  /* 0x00011400ff041b82 */ /* 0x000e620000000800 */
[----:B------:R-:W-:Y:S02]  /*1730*/  IMAD.IADD R137, R17, 0x1, -R18 ;  /* 0x0000000111897824 */ /* 0x000fe400078e0a12 */
        /* <DEDUP_REMOVED lines=23> */
.L_x_6791:
[----:B------:R-:W-:-:S13]  /*18b0*/  ISETP.NE.AND P0, PT, R13, 0x1, PT ;  /* 0x000000010d00780c */ /* 0x000fda0003f05270 */
[----:B------:R-:W0:Y:S02]  /*18c0*/  @P0 LDC.64 R4, c[0x0][0x9e8] ;  /* 0x00027a00ff040b82 */ /* 0x000e240000000a00 */
[----:B0-----:R-:W-:-:S05]  /*18d0*/  @P0 IMAD.HI.U32 R4, R0, R4, RZ ;  /* 0x0000000400040227 */ /* 0x001fca00078e00ff */
[----:B------:R-:W-:-:S07]  /*18e0*/  @P0 SHF.R.U32.HI R0, RZ, R5, R4 ;  /* 0x00000005ff000219 */ /* 0x000fce0000011604 */
.L_x_6792:
[----:B------:R-:W-:-:S05]  /*18f0*/  IMAD R0, R0, R13, RZ ;  /* 0x0000000d00007224 */ /* 0x000fca00078e02ff */
[----:B------:R-:W-:-:S13]  /*1900*/  R2UR UR4, R0 ;  /* 0x00000000000472ca */ /* 0x000fda00000e0000 */
[----:B------:R-:W-:-:S04]  /*1910*/  UISETP.LT.AND UP0, UPT, UR5, UR4, UPT ;  /* 0x000000040500728c */ /* 0x000fc8000bf01270 */
[----:B------:R-:W-:-:S12]  /*1920*/  USEL UR5, UR5, UR4, !UP0 ;  /* 0x0000000405057287 */ /* 0x000fd8000c000000 */
.L_x_6790:
        /* <DEDUP_REMOVED lines=42> */
[----:B------:R-:W-:Y:S01]  /*1bd0*/  SHF.R.S32.HI R0, RZ, 0x1f, R231 ;  /* 0x0000001fff007819 */ /* 0x000fe200000114e7 */
[----:B------:R-:W0:Y:S01]  /*1be0*/  S2UR UR40, SR_CgaCtaId ;  /* 0x00000000002879c3 */ /* 0x000e220000008800 */
[----:B------:R-:W-:Y:S02]  /*1bf0*/  UMOV UR41, 0x400 ;  /* 0x0000040000297882 */ /* 0x000fe40000000000 */
[----:B------:R-:W-:-:S04]  /*1c00*/  LEA.HI R0, R0, R231, RZ, 0x7 ;  /* 0x000000e700007211 */ /* 0x000fc800078f38ff */
[----:B------:R-:W-:-:S06]  /*1c10*/  SHF.R.S32.HI R0, RZ, 0x7, R0 ;  /* 0x00000007ff007819 */ /* 0x000fcc0000011400 */
[----:B------:R-:W1:Y:S01]  /*1c20*/  SHFL.IDX PT, R0, R0, RZ, 0x1f ;  /* 0x00001fff00007589 */ /* 0x000e6200000e0000 */
[----:B0-----:R-:W-:-:S04]  /*1c30*/  ULEA UR41, UR40, UR41, 0x18 ;  /* 0x0000002928297291 */ /* 0x001fc8000f8ec03f */
[----:B------:R-:W-:-:S04]  /*1c40*/  UIADD3 UR5, UR41, 0x1c400, URZ ;  /* 0x0001c40029057890 */ /* 0x000fc8000fffe03f */
[----:B------:R-:W-:Y:S01]  /*1c50*/  ULOP3.LUT UP0, URZ, UR5, 0x9f, URZ, 0xc0, !UPT ;  /* 0x0000009f053f7892 */ /* 0x000fe2000f80c03f */
[----:B-1----:R-:W-:-:S05]  /*1c60*/  R2UR UR44, R0 ;  /* 0x00000000002c72ca */ /* 0x002fca00000e0000 */
[----:B------:R-:W-:-:S08]  /*1c70*/  PLOP3.LUT P0, PT, PT, PT, UP0, 0x80, 0x0 ;  /* 0x000000000000781c */ /* 0x000fd00003f0f008 */
        /* <DEDUP_REMOVED lines=23> */
.L_x_6794:
        /* <DEDUP_REMOVED lines=9> */
.L_x_6987:
[----:B------:R-:W-:Y:S05]  /*1e80*/  @!P0 BRA `(.L_x_6796) ;  /* 0x0000000000048947 */ /* 0x000fea0003800000 */
[----:B------:R-:W-:Y:S01]  /*1e90*/  BPT.TRAP 0x1 ;  /* 0x000000040000795c */ /* 0x000fe20000300000 */
.L_x_6796:
[----:B------:R-:W-:Y:S02]  /*1ea0*/  IMAD.U32 R5, RZ, RZ, UR52 ;  /* 0x00000034ff057e24 */ /* 0x000fe4000f8e00ff */
[----:B0-----:R-:W-:-:S03]  /*1eb0*/  IMAD.U32 R0, RZ, RZ, UR45 ;  /* 0x0000002dff007e24 */ /* 0x001fc6000f8e00ff */
[----:B------:R-:W-:Y:S02]  /*1ec0*/  LEA R5, R5, UR41, 0x3 ;  /* 0x0000002905057c11 */ /* 0x000fe4000f8e18ff */
[----:B------:R-:W-:-:S04]  /*1ed0*/  SHF.L.U32 R0, R0, 0x1f, RZ ;  /* 0x0000001f00007819 */ /* 0x000fc800000006ff */
[----:B------:R0:W1:Y:S01]  /*1ee0*/  SYNCS.PHASECHK.TRANS64.TRYWAIT P1, [R5+URZ+0x2e830], R0 ;  /* 0x02e83000050075a7 */ /* 0x000062000802017f */
[----:B------:R-:W-:Y:S05]  /*1ef0*/  @!P0 BRA `(.L_x_6797) ;  /* 0x0000000000048947 */ /* 0x000fea0003800000 */
[----:B------:R-:W-:Y:S01]  /*1f00*/  BPT.TRAP 0x1 ;  /* 0x000000040000795c */ /* 0x000fe20000300000 */
.L_x_6797:
[----:B-1----:R-:W-:Y:S05]  /*1f10*/  @P1 BRA `(.L_x_6798) ;  /* 0x0000000000081947 */ /* 0x002fea0003800000 */
[----:B------:R-:W1:Y:S02]  /*1f20*/  SYNCS.PHASECHK.TRANS64.TRYWAIT P1, [R5+URZ+0x2e830], R0 ;  /* 0x02e83000050075a7 */ /* 0x000e64000802017f */
[----:B-1----:R-:W-:Y:S05]  /*1f30*/  @!P1 BRA `(.L_x_6799) ;  /* 0x000001d800ac9947 */ /* 0x002fea0003800000 */
.L_x_6798:
        /* <DEDUP_REMOVED lines=21> */
[----:B------:R-:W-:-:S02]  /*2090*/  ULDC UR54, c[0x0][0x9dc] ;  /* 0x0002770000367ab9 */ /* 0x000fc40000000800 */
        /* <DEDUP_REMOVED lines=174> */
[----:B------:R-:W-:-:S03]  /*2b80*/  VIADD R21, R6, 0xffffffff ;  /* 0xffffffff06157836 */ /* 0x000fc60000000000 */
[----:B------:R-:W-:Y:S01]  /*2b90*/  IADD3 R4, -R18, R5, R17 ;  /* 0x0000000512047210 */ /* 0x000fe20007ffe111 */
[----:B------:R-:W-:Y:S01]  /*2ba0*/  VIADD R5, R5, 0xffffffff ;  /* 0xffffffff05057836 */ /* 0x000fe20000000000 */
        /* <DEDUP_REMOVED lines=11> */
[----:B------:R-:W-:-:S04]  /*2c60*/  VIADD R0, R0, 0xe0 ;  /* 0x000000e000007836 */ /* 0x000fc80000000000 */
[----:B------:R-:W-:Y:S02]  /*2c70*/  IMAD R15, R19, -0x2, R0 ;  /* 0xfffffffe130f7824 */ /* 0x000fe400078e0200 */
[C---:B------:R-:W-:Y:S02]  /*2c80*/  VIADD R0, R4.reuse, UR6 ;  /* 0x0000000604007c36 */ /* 0x040fe40008000000 */
[----:B------:R-:W-:-:S03]  /*2c90*/  VIADD R4, R4, UR10 ;  /* 0x0000000a04047c36 */ /* 0x000fc60008000000 */
[----:B0-----:R-:W-:Y:S01]  /*2ca0*/  VIADDMNMX R20, R9, R0, R15, PT ;  /* 0x0000000009147246 */ /* 0x001fe2000380010f */
[----:B------:R-:W-:Y:S01]  /*2cb0*/  IMAD.IADD R14, R4, 0x1, R9 ;  /* 0x00000001040e7824 */ /* 0x000fe200078e0209 */
        /* <DEDUP_REMOVED lines=13> */
.L_x_6802:
[----:B------:R-:W-:-:S06]  /*2d90*/  UISETP.NE.AND UP2, UPT, UR7, 0x1, UPT ;  /* 0x000000010700788c */ /* 0x000fcc000bf45270 */
[----:B------:R-:W-:-:S05]  /*2da0*/  PLOP3.LUT P1, PT, PT, PT, UP2, 0x80, 0x0 ;  /* 0x000000000000781c */ /* 0x000fca0003f2f028 */
[----:B------:R-:W-:-:S08]  /*2db0*/  @UP2 ULDC.64 UR10, c[0x0][0x9e8] ;  /* 0x00027a00000a2ab9 */ /* 0x000fd00000000a00 */
[----:B------:R-:W-:-:S05]  /*2dc0*/  @P1 IMAD.HI.U32 R8, R6, UR10, RZ ;  /* 0x0000000a06081c27 */ /* 0x000fca000f8e00ff */
[----:B------:R-:W-:-:S07]  /*2dd0*/  @P1 SHF.R.U32.HI R6, RZ, UR11, R8 ;  /* 0x0000000bff061c19 */ /* 0x000fce0008011608 */
.L_x_6803:
[----:B------:R-:W-:Y:S05]  /*2de0*/  BSYNC B0 ;  /* 0x0000000000007941 */ /* 0x000fea0003800000 */
.L_x_6801:
[----:B------:R-:W-:-:S05]  /*2df0*/  IMAD R9, R6, UR7, R5 ;  /* 0x0000000706097c24 */ /* 0x000fca000f8e0205 */
[----:B------:R-:W-:Y:S02]  /*2e00*/  VIMNMX R14, R14, R9, !PT ;  /* 0x000000090e0e7248 */ /* 0x000fe40007fe0100 */
[----:B------:R-:W-:-:S07]  /*2e10*/  VIADDMNMX R20, R9, UR7, R20, PT ;  /* 0x0000000709147c46 */ /* 0x000fce000b800114 */
.L_x_6800:
        /* <DEDUP_REMOVED lines=293> */
.L_x_6806:
[----:B------:R-:W-:-:S06]  /*4070*/  UISETP.NE.AND UP2, UPT, UR7, 0x1, UPT ;  /* 0x000000010700788c */ /* 0x000fcc000bf45270 */
[----:B------:R-:W-:-:S05]  /*4080*/  PLOP3.LUT P6, PT, PT, PT, UP2, 0x80, 0x0 ;  /* 0x000000000000781c */ /* 0x000fca0003fcf028 */
[----:B------:R-:W-:-:S08]  /*4090*/  @UP2 ULDC.64 UR10, c[0x0][0x9e8] ;  /* 0x00027a00000a2ab9 */ /* 0x000fd00000000a00 */
[----:B------:R-:W-:Y:S01]  /*40a0*/  @P6 IMAD.HI.U32 R3, R14, UR10, RZ ;  /* 0x0000000a0e036c27 */ /* 0x000fe2000f8e00ff */
[----:B------:R-:W-:-:S13]  /*40b0*/  PLOP3.LUT P6, PT, PT, PT, UP2, 0x80, 0x0 ;  /* 0x000000000000781c */ /* 0x000fda0003fcf028 */
[----:B------:R-:W-:-:S07]  /*40c0*/  @P6 SHF.R.U32.HI R14, RZ, UR11, R3 ;  /* 0x0000000bff0e6c19 */ /* 0x000fce0008011603 */
.L_x_6807:
[----:B------:R-:W-:Y:S05]  /*40d0*/  BSYNC B0 ;  /* 0x0000000000007941 */ /* 0x000fea0003800000 */
.L_x_6805:
[----:B------:R-:W-:-:S05]  /*40e0*/  IMAD R5, R14, UR7, R5 ;  /* 0x000000070e057c24 */ /* 0x000fca000f8e0205 */
[----:B------:R-:W-:Y:S02]  /*40f0*/  VIMNMX R4, R4, R5, !PT ;  /* 0x0000000504047248 */ /* 0x000fe40007fe0100 */
[----:B------:R-:W-:-:S07]  /*4100*/  VIADDMNMX R0, R5, UR7, R0, PT ;  /* 0x0000000705007c46 */ /* 0x000fce000b800100 */
.L_x_6804:
[----:B------:R-:W-:Y:S01]  /*4110*/  ISETP.GT.AND P1, PT, R4, 0x20, !P1 ;  /* 0x000000200400780c */ /* 0x000fe20004f24270 */
[----:B------:R-:W-:Y:S01]  /*4120*/  @UP0 ULDC UR10, c[0x0][0x44c] ;  /* 0x00011300000a0ab9 */ /* 0x000fe20000000800 */
[----:B------:R-:W-:Y:S01]  /*4130*/  ISETP.NE.AND P6, PT, R174, RZ, PT ;  /* 0x000000ffae00720c */ /* 0x000fe20003fc5270 */
[----:B------:R-:W-:Y:S01]  /*4140*/  UIMAD.WIDE.U32 UR10, UR36, UR10, URZ ;  /* 0x0000000a240a72a5 */ /* 0x000fe2000f8e003f */
[----:B------:R-:W-:Y:S01]  /*4150*/  ISETP.LT.OR P1, PT, R0, 0x21, P1 ;  /* 0x000000210000780c */ /* 0x000fe20000f21670 */
[----:B------:R-:W-:Y:S01]  /*4160*/  @UP0 ULDC UR18, c[0x0][0x450] ;  /* 0x0001140000120ab9 */ /* 0x000fe20000000800 */
[----:B------:R-:W-:Y:S01]  /*4170*/  ISETP.GT.AND P2, PT, R4, 0x29, !P2 ;  /* 0x000000290400780c */ /* 0x000fe20005744270 */
[----:B------:R-:W-:Y:S01]  /*4180*/  UMOV UR14, UR36 ;  /* 0x00000024000e7c82 */ /* 0x000fe20008000000 */
[----:B------:R-:W-:Y:S01]  /*4190*/  FSEL R106, R106, -INF , !P1 ;  /* 0xff8000006a6a7808 */ /* 0x000fe20004800000 */
[----:B------:R-:W-:Y:S01]  /*41a0*/  @UP0 USHF.R.U32.HI UR14, URZ, UR18, UR11 ;  /* 0x000000123f0e0299 */ /* 0x000fe2000801160b */
[----:B------:R-:W-:-:S02]  /*41b0*/  ISETP.NE.AND P1, PT, R141, RZ, PT ;  /* 0x000000ff8d00720c */ /* 0x000fc40003f25270 */
[----:B------:R-:W-:Y:S02]  /*41c0*/  ISETP.LT.OR P2, PT, R0, 0x2a, P2 ;  /* 0x0000002a0000780c */ /* 0x000fe40001741670 */
[----:B------:R-:W-:Y:S02]  /*41d0*/  ISETP.GT.AND P1, PT, R4, 0x21, !P1 ;  /* 0x000000210400780c */ /* 0x000fe40004f24270 */
[----:B------:R-:W-:Y:S02]  /*41e0*/  FSEL R111, R111, -INF , !P2 ;  /* 0xff8000006f6f7808 */ /* 0x000fe40005000000 */
[----:B------:R-:W-:Y:S02]  /*41f0*/  ISETP.LT.OR P1, PT, R0, 0x22, P1 ;  /* 0x000000220000780c */ /* 0x000fe40000f21670 */
[----:B------:R-:W-:Y:S02]  /*4200*/  ISETP.NE.AND P2, PT, R175, RZ, PT ;  /* 0x000000ffaf00720c */ /* 0x000fe40003f45270 */
[----:B------:R-:W-:-:S02]  /*4210*/  FSEL R107, R107, -INF , !P1 ;  /* 0xff8000006b6b7808 */ /* 0x000fc40004800000 */
[----:B------:R-:W-:Y:S02]  /*4220*/  ISETP.NE.AND P1, PT, R140, RZ, PT ;  /* 0x000000ff8c00720c */ /* 0x000fe40003f25270 */
[----:B------:R-:W-:Y:S02]  /*4230*/  FMNMX.FTZ R3, R120, R121, !PT ;  /* 0x0000007978037209 */ /* 0x000fe40007810000 */
[C---:B------:R-:W-:Y:S02]  /*4240*/  ISETP.GT.AND P1, PT, R4.reuse, 0x28, !P1 ;  /* 0x000000280400780c */ /* 0x040fe40004f24270 */
[----:B------:R-:W-:Y:S02]  /*4250*/  ISETP.GT.AND P3, PT, R4, 0xd0, !P3 ;  /* 0x000000d00400780c */ /* 0x000fe40005f64270 */
[----:B------:R-:W-:Y:S02]  /*4260*/  ISETP.LT.OR P1, PT, R0, 0x29, P1 ;  /* 0x000000290000780c */ /* 0x000fe40000f21670 */
[----:B------:R-:W-:-:S02]  /*4270*/  ISETP.GT.AND P4, PT, R4, 0xd1, !P4 ;  /* 0x000000d10400780c */ /* 0x000fc40006784270 */
[----:B------:R-:W-:Y:S02]  /*4280*/  FSEL R110, R110, -INF , !P1 ;  /* 0xff8000006e6e7808 */ /* 0x000fe40004800000 */
[----:B------:R-:W-:Y:S02]  /*4290*/  ISETP.NE.AND P1, PT, R171, RZ, PT ;  /* 0x000000ffab00720c */ /* 0x000fe40003f25270 */
[C---:B------:R-:W-:Y:S02]  /*42a0*/  ISETP.GT.AND P5, PT, R4.reuse, 0xd8, !P5 ;  /* 0x000000d80400780c */ /* 0x040fe40006fa4270 */
[----:B------:R-:W-:Y:S02]  /*42b0*/  ISETP.GT.AND P1, PT, R4, 0x30, !P1 ;  /* 0x000000300400780c */ /* 0x000fe40004f24270 */
[C---:B------:R-:W-:Y:S02]  /*42c0*/  ISETP.LT.OR P3, PT, R0.reuse, 0xd1, P3 ;  /* 0x000000d10000780c */ /* 0x040fe40001f61670 */
[----:B------:R-:W-:-:S02]  /*42d0*/  ISETP.LT.OR P1, PT, R0, 0x31, P1 ;  /* 0x000000310000780c */ /* 0x000fc40000f21670 */
[----:B------:R-:W-:Y:S02]  /*42e0*/  ISETP.LT.OR P4, PT, R0, 0xd2, P4 ;  /* 0x000000d20000780c */ /* 0x000fe40002781670 */
[----:B------:R-:W-:Y:S02]  /*42f0*/  FSEL R114, R114, -INF , !P1 ;  /* 0xff80000072727808 */ /* 0x000fe40004800000 */
[----:B------:R-:W-:Y:S02]  /*4300*/  ISETP.GT.AND P1, PT, R4, 0x31, !P6 ;  /* 0x000000310400780c */ /* 0x000fe40007724270 */
[----:B------:R-:W-:Y:S02]  /*4310*/  ISETP.NE.AND P6, PT, R176, RZ, PT ;  /* 0x000000ffb000720c */ /* 0x000fe40003fc5270 */
[----:B------:R-:W-:Y:S02]  /*4320*/  ISETP.LT.OR P1, PT, R0, 0x32, P1 ;  /* 0x000000320000780c */ /* 0x000fe40000f21670 */
[----:B------:R-:W-:-:S02]  /*4330*/  FSEL R34, R34, -INF , !P3 ;  /* 0xff80000022227808 */ /* 0x000fc40005800000 */
[----:B------:R-:W-:Y:S02]  /*4340*/  FSEL R115, R115, -INF , !P1 ;  /* 0xff80000073737808 */ /* 0x000fe40004800000 */
[----:B------:R-:W-:Y:S02]  /*4350*/  ISETP.NE.AND P1, PT, R142, RZ, PT ;  /* 0x000000ff8e00720c */ /* 0x000fe40003f25270 */
[----:B------:R-:W-:Y:S02]  /*4360*/  ISETP.LT.OR P5, PT, R0, 0xd9, P5 ;  /* 0x000000d90000780c */ /* 0x000fe40002fa1670 */
[----:B------:R-:W-:Y:S02]  /*4370*/  ISETP.GT.AND P1, PT, R4, 0x38, !P1 ;  /* 0x000000380400780c */ /* 0x000fe40004f24270 */
[----:B------:R-:W-:Y:S02]  /*4380*/  FSEL R35, R35, -INF , !P4 ;  /* 0xff80000023237808 */ /* 0x000fe40006000000 */
[----:B------:R-:W-:-:S02]  /*4390*/  ISETP.LT.OR P1, PT, R0, 0x39, P1 ;  /* 0x000000390000780c */ /* 0x000fc40000f21670 */
[----:B------:R-:W-:Y:S02]  /*43a0*/  FSEL R38, R38, -INF , !P5 ;  /* 0xff80000026267808 */ /* 0x000fe40006800000 */
[----:B------:R-:W-:Y:S02]  /*43b0*/  FSEL R118, R118, -INF , !P1 ;  /* 0xff80000076767808 */ /* 0x000fe40004800000 */
[----:B------:R-:W-:Y:S02]  /*43c0*/  ISETP.NE.AND P1, PT, R143, RZ, PT ;  /* 0x000000ff8f00720c */ /* 0x000fe40003f25270 */
[----:B------:R-:W-:Y:S02]  /*43d0*/  R2UR UR15, R137 ;  /* 0x00000000890f72ca */ /* 0x000fe400000e0000 */
[----:B------:R-:W-:-:S04]  /*43e0*/  ISETP.GT.AND P1, PT, R4, 0x39, !P1 ;  /* 0x000000390400780c */ /* 0x000fc80004f24270 */
[----:B------:R-:W-:-:S04]  /*43f0*/  ISETP.LT.OR P1, PT, R0, 0x3a, P1 ;  /* 0x0000003a0000780c */ /* 0x000fc80000f21670 */
[----:B------:R-:W-:Y:S02]  /*4400*/  FSEL R119, R119, -INF , !P1 ;  /* 0xff80000077777808 */ /* 0x000fe40004800000 */
[----:B------:R-:W-:Y:S01]  /*4410*/  ISETP.NE.AND P1, PT, R144, RZ, PT ;  /* 0x000000ff9000720c */ /* 0x000fe20003f25270 */
[----:B------:R-:W-:-:S03]  /*4420*/  UIADD3 UR10, UR15, UR14, URZ ;  /* 0x0000000e0f0a7290 */ /* 0x000fc6000fffe03f */
[----:B------:R-:W-:Y:S01]  /*4430*/  ISETP.GT.AND P1, PT, R4, 0x40, !P1 ;  /* 0x000000400400780c */ /* 0x000fe20004f24270 */
[----:B------:R-:W-:-:S03]  /*4440*/  UIADD3 UR14, UR10, UR6, URZ ;  /* 0x000000060a0e7290 */ /* 0x000fc6000fffe03f */
        /* <DEDUP_REMOVED lines=141> */
[----:B------:R-:W-:Y:S02]  /*4d20*/  FMNMX.FTZ R3, R129, R6, !PT ;  /* 0x0000000681037209 */ /* 0x000fe40007810000 */
[----:B------:R-:W-:Y:S02]  /*4d30*/  ISETP.NE.AND P1, PT, R10, RZ, PT ;  /* 0x000000ff0a00720c */ /* 0x000fe40003f25270 */
[----:B------:R-:W-:Y:S02]  /*4d40*/  FMNMX.FTZ R6, R132, R3, !PT ;  /* 0x0000000384067209 */ /* 0x000fe40007810000 */
[----:B------:R-:W-:-:S02]  /*4d50*/  ISETP.GT.AND P1, PT, R4, 0x10, !P1 ;  /* 0x000000100400780c */ /* 0x000fc40004f24270 */
[----:B------:R-:W-:Y:S02]  /*4d60*/  FMNMX.FTZ R3, R133, R6, !PT ;  /* 0x0000000685037209 */ /* 0x000fe40007810000 */
[----:B------:R-:W-:Y:S02]  /*4d70*/  ISETP.LT.OR P1, PT, R0, 0x11, P1 ;  /* 0x000000110000780c */ /* 0x000fe40000f21670 */
[----:B------:R-:W-:Y:S02]  /*4d80*/  FMNMX.FTZ R6, R104, R3, !PT ;  /* 0x0000000368067209 */ /* 0x000fe40007810000 */
[----:B------:R-:W-:Y:S02]  /*4d90*/  FSEL R130, R130, -INF , !P1 ;  /* 0xff80000082827808 */ /* 0x000fe40004800000 */
[----:B------:R-:W-:Y:S02]  /*4da0*/  FMNMX.FTZ R3, R105, R6, !PT ;  /* 0x0000000669037209 */ /* 0x000fe40007810000 */
[----:B------:R-:W-:-:S02]  /*4db0*/  ISETP.NE.AND P1, PT, R11, RZ, PT ;  /* 0x000000ff0b00720c */ /* 0x000fc40003f25270 */
[----:B------:R-:W-:Y:S02]  /*4dc0*/  FMNMX.FTZ R6, R108, R3, !PT ;  /* 0x000000036c067209 */ /* 0x000fe40007810000 */
[----:B------:R-:W-:Y:S02]  /*4dd0*/  ISETP.GT.AND P1, PT, R4, 0x11, !P1 ;  /* 0x000000110400780c */ /* 0x000fe40004f24270 */
[----:B------:R-:W-:Y:S02]  /*4de0*/  FMNMX.FTZ R3, R109, R6, !PT ;  /* 0x000000066d037209 */ /* 0x000fe40007810000 */
[----:B------:R-:W-:Y:S02]  /*4df0*/  ISETP.LT.OR P1, PT, R0, 0x12, P1 ;  /* 0x000000120000780c */ /* 0x000fe40000f21670 */
[----:B------:R-:W-:Y:S02]  /*4e00*/  FMNMX.FTZ R6, R112, R3, !PT ;  /* 0x0000000370067209 */ /* 0x000fe40007810000 */
[----:B------:R-:W-:-:S02]  /*4e10*/  FSEL R131, R131, -INF , !P1 ;  /* 0xff80000083837808 */ /* 0x000fc40004800000 */
[----:B------:R-:W-:Y:S02]  /*4e20*/  FMNMX.FTZ R3, R113, R6, !PT ;  /* 0x0000000671037209 */ /* 0x000fe40007810000 */
        /* <DEDUP_REMOVED lines=18> */
[----:B------:R-:W-:Y:S02]  /*4f50*/  ISETP.GT.AND P1, PT, R4, RZ, !P1 ;  /* 0x000000ff0400720c */ /* 0x000fe40004f24270 */
[----:B------:R-:W-:Y:S02]  /*4f60*/  FMNMX.FTZ R3, R101, R6, !PT ;  /* 0x0000000665037209 */ /* 0x000fe40007810000 */
[----:B------:R-:W-:Y:S02]  /*4f70*/  ISETP.LT.OR P1, PT, R0, 0x1, P1 ;  /* 0x000000010000780c */ /* 0x000fe40000f21670 */
[----:B------:R-:W-:Y:S02]  /*4f80*/  FMNMX.FTZ R6, R72, R3, !PT ;  /* 0x0000000348067209 */ /* 0x000fe40007810000 */
[----:B------:R-:W-:-:S02]  /*4f90*/  FSEL R122, R122, -INF , !P1 ;  /* 0xff8000007a7a7808 */ /* 0x000fc40004800000 */
[----:B------:R-:W-:Y:S02]  /*4fa0*/  FMNMX.FTZ R3, R73, R6, !PT ;  /* 0x0000000649037209 */ /* 0x000fe40007810000 */
[----:B------:R-:W-:Y:S02]  /*4fb0*/  ISETP.GT.AND P1, PT, R4, 0xc0, !P2 ;  /* 0x000000c00400780c */ /* 0x000fe40005724270 */
[----:B------:R-:W-:Y:S02]  /*4fc0*/  FMNMX.FTZ R6, R76, R3, !PT ;  /* 0x000000034c067209 */ /* 0x000fe40007810000 */
[----:B------:R-:W-:Y:S02]  /*4fd0*/  ISETP.LT.OR P1, PT, R0, 0xc1, P1 ;  /* 0x000000c10000780c */ /* 0x000fe40000f21670 */
[----:B------:R-:W-:Y:S02]  /*4fe0*/  FMNMX.FTZ R3, R77, R6, !PT ;  /* 0x000000064d037209 */ /* 0x000fe40007810000 */
[----:B------:R-:W-:-:S02]  /*4ff0*/  FSEL R26, R26, -INF , !P1 ;  /* 0xff8000001a1a7808 */ /* 0x000fc40004800000 */
[----:B------:R-:W-:Y:S02]  /*5000*/  FMNMX.FTZ R6, R80, R3, !PT ;  /* 0x0000000350067209 */ /* 0x000fe40007810000 */
[----:B------:R-:W-:Y:S02]  /*5010*/  ISETP.GT.AND P1, PT, R4, 0xc1, !P6 ;  /* 0x000000c10400780c */ /* 0x000fe40007724270 */
[----:B------:R-:W-:Y:S02]  /*5020*/  FMNMX.FTZ R3, R81, R6, !PT ;  /* 0x0000000651037209 */ /* 0x000fe40007810000 */
[----:B------:R-:W-:Y:S01]  /*5030*/  ISETP.NE.AND P6, PT, R138, RZ, PT ;  /* 0x000000ff8a00720c */ /* 0x000fe20003fc5270 */
[----:B------:R-:W-:Y:S01]  /*5040*/  IMAD.U32 R138, RZ, RZ, UR37 ;  /* 0x00000025ff8a7e24 */ /* 0x000fe2000f8e00ff */
[----:B------:R-:W-:Y:S02]  /*5050*/  FMNMX.FTZ R6, R84, R3, !PT ;  /* 0x0000000354067209 */ /* 0x000fe40007810000 */
[----:B------:R-:W-:-:S02]  /*5060*/  ISETP.LT.OR P1, PT, R0, 0xc2, P1 ;  /* 0x000000c20000780c */ /* 0x000fc40000f21670 */
[----:B------:R-:W-:Y:S02]  /*5070*/  FMNMX.FTZ R3, R85, R6, !PT ;  /* 0x0000000655037209 */ /* 0x000fe40007810000 */
[----:B------:R-:W-:Y:S02]  /*5080*/  FSEL R27, R27, -INF , !P1 ;  /* 0xff8000001b1b7808 */ /* 0x000fe40004800000 */
[----:B------:R-:W-:Y:S02]  /*5090*/  FMNMX.FTZ R6, R56, R3, !PT ;  /* 0x0000000338067209 */ /* 0x000fe40007810000 */
[----:B------:R-:W-:Y:S02]  /*50a0*/  ISETP.NE.AND P2, PT, R139, RZ, PT ;  /* 0x000000ff8b00720c */ /* 0x000fe40003f45270 */
        /* <DEDUP_REMOVED lines=24> */
[----:B0-----:R-:W-:-:S05]  /*5230*/  FMNMX.FTZ R8, R6, R3, !PT ;  /* 0x0000000306087209 */ /* 0x001fca0007810000 */
[----:B------:R-:W0:Y:S02]  /*5240*/  SHFL.BFLY PT, R3, R8, 0x1, 0x1f ;  /* 0x0c201f0008037f89 */ /* 0x000e2400000e0000 */
[----:B0-----:R-:W-:-:S04]  /*5250*/  FMNMX.FTZ R3, R8, R3, !PT ;  /* 0x0000000308037209 */ /* 0x001fc80007810000 */
[C---:B------:R-:W-:Y:S01]  /*5260*/  FSETP.NEU.FTZ.AND P1, PT, R3.reuse, -INF , PT ;  /* 0xff8000000300780b */ /* 0x040fe20003f3d000 */
[----:B------:R-:W-:-:S05]  /*5270*/  FFMA.FTZ R138, R3, R138, -8 ;  /* 0xc1000000038a7423 */ /* 0x000fca000001008a */
        /* <DEDUP_REMOVED lines=47> */
[----:B------:R-:W-:Y:S01]  /*5570*/  FFMA.FTZ R92, R92, UR37, -R138 ;  /* 0x000000255c5c7c23 */ /* 0x000fe2000801088a */
[----:B------:R-:W-:Y:S01]  /*5580*/  FMNMX.FTZ R112, R114, R117, !PT ;  /* 0x0000007572707209 */ /* 0x000fe20007810000 */
[----:B------:R-:W1:Y:S01]  /*5590*/  MUFU.EX2 R10, R10 ;  /* 0x0000000a000a7308 */ /* 0x000e620000000800 */
[----:B------:R-:W-:Y:S01]  /*55a0*/  FSEL R39, R39, -INF , !P2 ;  /* 0xff80000027277808 */ /* 0x000fe20005000000 */
[----:B0-----:R-:W-:Y:S01]  /*55b0*/  FADD.FTZ R124, R5, R6 ;  /* 0x00000006057c7221 */ /* 0x001fe20000010000 */
        /* <DEDUP_REMOVED lines=14> */
[----:B-1----:R-:W-:Y:S01]  /*56a0*/  F2FP.SATFINITE.E4M3.F32.PACK_AB_MERGE_C R224, R10, R9, RZ ;  /* 0x000000090ae0723e */ /* 0x002fe200048070ff */
        /* <DEDUP_REMOVED lines=36> */
[----:B------:R-:W-:Y:S01]  /*58f0*/  FFMA.FTZ R33, R33, UR37, -R138 ;  /* 0x0000002521217c23 */ /* 0x000fe2000801088a */
        /* <DEDUP_REMOVED lines=67> */
[----:B------:R-:W-:Y:S01]  /*5d30*/  MUFU.EX2 R81, R81 ;  /* 0x0000005100517308 */ /* 0x000fe20000000800 */
        /* <DEDUP_REMOVED lines=22> */
[--C-:B------:R-:W-:Y:S01]  /*5ea0*/  FFMA.FTZ R118, R94, UR37, -R101.reuse ;  /* 0x000000255e767c23 */ /* 0x100fe20008010865 */
[----:B------:R-:W-:-:S01]  /*5eb0*/  FFMA.FTZ R94, R98, UR37, -R101 ;  /* 0x00000025625e7c23 */ /* 0x000fc20008010865 */
[----:B------:R-:W-:Y:S01]  /*5ec0*/  FADD.FTZ R103, R10, R103 ;  /* 0x000000670a677221 */ /* 0x000fe20000010000 */
[----:B------:R-:W-:-:S01]  /*5ed0*/  FFMA.FTZ R98, R102, UR37, -R101 ;  /* 0x0000002566627c23 */ /* 0x000fc20008010865 */
[--C-:B------:R-:W-:Y:S01]  /*5ee0*/  FFMA.FTZ R116, R126, UR37, -R101.reuse ;  /* 0x000000257e747c23 */ /* 0x100fe20008010865 */
[----:B------:R-:W-:-:S01]  /*5ef0*/  FFMA.FTZ R102, R78, UR37, -R101 ;  /* 0x000000254e667c23 */ /* 0x000fc20008010865 */
[----:B------:R-:W-:Y:S01]  /*5f00*/  FFMA.FTZ R78, R82, UR37, -R101 ;  /* 0x00000025524e7c23 */ /* 0x000fe20008010865 */
        /* <DEDUP_REMOVED lines=17> */
[----:B------:R-:W-:-:S01]  /*6020*/  FADD.FTZ R86, R12, R103 ;  /* 0x000000670c567221 */ /* 0x000fc20000010000 */
[--C-:B------:R-:W-:Y:S01]  /*6030*/  FFMA.FTZ R75, R75, UR37, -R101.reuse ;  /* 0x000000254b4b7c23 */ /* 0x100fe20008010865 */
[----:B------:R-:W-:-:S01]  /*6040*/  FFMA.FTZ R79, R79, UR37, -R101 ;  /* 0x000000254f4f7c23 */ /* 0x000fc20008010865 */
[----:B------:R-:W-:Y:S01]  /*6050*/  FFMA.FTZ R83, R83, UR37, -R101 ;  /* 0x0000002553537c23 */ /* 0x000fe20008010865 */
[----:B------:R-:W-:-:S01]  /*6060*/  FADD.FTZ R129, R13, R86 ;  /* 0x000000560d817221 */ /* 0x000fc20000010000 */
[--C-:B------:R-:W-:Y:S01]  /*6070*/  FFMA.FTZ R87, R87, UR37, -R101.reuse ;  /* 0x0000002557577c23 */ /* 0x100fe20008010865 */
[----:B------:R-:W-:-:S01]  /*6080*/  FFMA.FTZ R58, R58, UR37, -R101 ;  /* 0x000000253a3a7c23 */ /* 0x000fc20008010865 */
[----:B------:R-:W2:Y:S01]  /*6090*/  MUFU.EX2 R123, R123 ;  /* 0x0000007b007b7308 */ /* 0x000ea20000000800 */
        /* <DEDUP_REMOVED lines=37> */
[----:B------:R-:W-:-:S02]  /*62f0*/  F2FP.SATFINITE.E4M3.F32.PACK_AB_MERGE_C R116, R123, R116, RZ ;  /* 0x000000747b74723e */ /* 0x000fc400048070ff */
        /* <DEDUP_REMOVED lines=8> */
[----:B------:R-:W-:-:S04]  /*6380*/  F2FP.SATFINITE.E4M3.F32.PACK_AB_MERGE_C R120, R125, R120, RZ ;  /* 0x000000787d78723e */ /* 0x000fc800048070ff */
[----:B------:R-:W-:Y:S01]  /*6390*/  F2FP.SATFINITE.E4M3.F32.PACK_AB_MERGE_C R227, R121, R112, R120 ;  /* 0x0000007079e3723e */ /* 0x000fe20004807078 */
[----:B------:R-:W0:Y:S01]  /*63a0*/  MUFU.EX2 R122, R122 ;  /* 0x0000007a007a7308 */ /* 0x000e220000000800 */
[----:B-1----:R-:W-:-:S07]  /*63b0*/  FADD.FTZ R14, R106, R21 ;  /* 0x000000156a0e7221 */ /* 0x002fce0000010000 */
[----:B------:R-:W1:Y:S01]  /*63c0*/  MUFU.EX2 R127, R127 ;  /* 0x0000007f007f7308 */ /* 0x000e620000000800 */
[----:B--2---:R-:W-:-:S01]  /*63d0*/  FADD.FTZ R21, R107, R14 ;  /* 0x0000000e6b157221 */ /* 0x004fc20000010000 */
[----:B------:R-:W-:-:S04]  /*63e0*/  FADD.FTZ R14, R92, R103 ;  /* 0x000000675c0e7221 */ /* 0x000fc80000010000 */
[----:B------:R-:W-:Y:S02]  /*63f0*/  FADD.FTZ R14, R113, R14 ;  /* 0x0000000e710e7221 */ /* 0x000fe40000010000 */
[----:B------:R-:W2:Y:S01]  /*6400*/  MUFU.EX2 R110, R110 ;  /* 0x0000006e006e7308 */ /* 0x000ea20000000800 */
[----:B0-----:R-:W-:-:S07]  /*6410*/  FADD.FTZ R6, R122, R21 ;  /* 0x000000157a067221 */ /* 0x001fce0000010000 */
[----:B------:R-:W0:Y:S01]  /*6420*/  MUFU.EX2 R111, R111 ;  /* 0x0000006f006f7308 */ /* 0x000e220000000800 */
[----:B-1----:R-:W-:-:S01]  /*6430*/  FADD.FTZ R21, R127, R6 ;  /* 0x000000067f157221 */ /* 0x002fc20000010000 */
[----:B------:R-:W-:Y:S01]  /*6440*/  FFMA.FTZ R6, R67, UR37, -R101 ;  /* 0x0000002543067c23 */ /* 0x000fe20008010865 */
[----:B------:R-:W-:-:S04]  /*6450*/  F2FP.SATFINITE.E4M3.F32.PACK_AB_MERGE_C R122, R127, R122, RZ ;  /* 0x0000007a7f7a723e */ /* 0x000fc800048070ff */
[----:B------:R-:W-:Y:S01]  /*6460*/  F2FP.SATFINITE.E4M3.F32.PACK_AB_MERGE_C R221, R107, R106, R122 ;  /* 0x0000006a6bdd723e */ /* 0x000fe2000480707a */
        /* <DEDUP_REMOVED lines=21> */
[----:B------:R-:W-:Y:S01]  /*65c0*/  FADD.FTZ R81, R81, R12 ;  /* 0x0000000c51517221 */ /* 0x000fe20000010000 */
[----:B------:R-:W-:Y:S01]  /*65d0*/  F2FP.SATFINITE.E4M3.F32.PACK_AB_MERGE_C R12, R61, R60, RZ ;  /* 0x0000003c3d0c723e */ /* 0x000fe200048070ff */
[----:B------:R-:W0:Y:S01]  /*65e0*/  MUFU.EX2 R119, R119 ;  /* 0x0000007700777308 */ /* 0x000e220000000800 */
[----:B-1----:R-:W-:-:S01]  /*65f0*/  FADD.FTZ R11, R91, R8 ;  /* 0x000000085b0b7221 */ /* 0x002fc20000010000 */
[----:B------:R-:W-:-:S04]  /*6600*/  FADD.FTZ R84, R84, R81 ;  /* 0x0000005154547221 */ /* 0x000fc80000010000 */
[----:B------:R-:W-:Y:S02]  /*6610*/  FADD.FTZ R85, R85, R84 ;  /* 0x0000005455557221 */ /* 0x000fe40000010000 */
        /* <DEDUP_REMOVED lines=24> */
[----:B------:R-:W-:-:S04]  /*67a0*/  F2FP.SATFINITE.E4M3.F32.PACK_AB_MERGE_C R79, R79, R102, RZ ;  /* 0x000000664f4f723e */ /* 0x000fc800048070ff */
[----:B------:R-:W-:Y:S02]  /*67b0*/  F2FP.SATFINITE.E4M3.F32.PACK_AB_MERGE_C R213, R75, R74, R79 ;  /* 0x0000004a4bd5723e */ /* 0x000fe4000480704f */
[----:B------:R-:W-:Y:S01]  /*67c0*/  MUFU.EX2 R56, R56 ;  /* 0x0000003800387308 */ /* 0x000fe20000000800 */
[----:B0-----:R-:W-:-:S07]  /*67d0*/  FADD.FTZ R8, R78, R11 ;  /* 0x0000000b4e087221 */ /* 0x001fce0000010000 */
        /* <DEDUP_REMOVED lines=32> */
[----:B--2---:R-:W-:-:S01]  /*69e0*/  FADD.FTZ R8, R10, R11 ;  /* 0x0000000b0a087221 */ /* 0x004fc20000010000 */
        /* <DEDUP_REMOVED lines=13> */
[----:B------:R-:W-:-:S04]  /*6ac0*/  FADD.FTZ R41, R41, R8 ;  /* 0x0000000829297221 */ /* 0x000fc80000010000 */
[----:B------:R-:W-:Y:S02]  /*6ad0*/  FADD.FTZ R40, R40, R41 ;  /* 0x0000002928287221 */ /* 0x000fe40000010000 */
[----:B------:R-:W0:Y:S01]  /*6ae0*/  MUFU.EX2 R42, R42 ;  /* 0x0000002a002a7308 */ /* 0x000e220000000800 */
[----:B-1----:R-:W-:-:S01]  /*6af0*/  FADD.FTZ R4, R70, R9 ;  /* 0x0000000946047221 */ /* 0x002fc20000010000 */
[----:B------:R-:W-:-:S06]  /*6b00*/  FADD.FTZ R45, R45, R40 ;  /* 0x000000282d2d7221 */ /* 0x000fcc0000010000 */
[----:B------:R-:W1:Y:S01]  /*6b10*/  MUFU.EX2 R43, R43 ;  /* 0x0000002b002b7308 */ /* 0x000e620000000800 */
[C---:B--2---:R-:W-:Y:S01]  /*6b20*/  F2FP.SATFINITE.E4M3.F32.PACK_AB_MERGE_C R70, R71.reuse, R70, RZ ;  /* 0x000000464746723e */ /* 0x044fe200048070ff */
[----:B------:R-:W-:-:S03]  /*6b30*/  FADD.FTZ R71, R71, R4 ;  /* 0x0000000447477221 */ /* 0x000fc60000010000 */
[----:B------:R-:W-:-:S03]  /*6b40*/  F2FP.SATFINITE.E4M3.F32.PACK_AB_MERGE_C R211, R6, R5, R70 ;  /* 0x0000000506d3723e */ /* 0x000fc60004807046 */
[----:B------:R-:W2:Y:S01]  /*6b50*/  MUFU.EX2 R46, R46 ;  /* 0x0000002e002e7308 */ /* 0x000ea20000000800 */
[----:B0-----:R-:W-:-:S07]  /*6b60*/  FADD.FTZ R4, R42, R71 ;  /* 0x000000472a047221 */ /* 0x001fce0000010000 */
[----:B------:R-:W-:Y:S01]  /*6b70*/  MUFU.EX2 R48, R48 ;  /* 0x0000003000307308 */ /* 0x000fe20000000800 */
[----:B-1----:R-:W-:-:S07]  /*6b80*/  FADD.FTZ R9, R43, R4 ;  /* 0x000000042b097221 */ /* 0x002fce0000010000 */
[----:B------:R-:W0:Y:S01]  /*6b90*/  MUFU.EX2 R53, R53 ;  /* 0x0000003500357308 */ /* 0x000e220000000800 */
[----:B--2---:R-:W-:-:S07]  /*6ba0*/  FADD.FTZ R4, R46, R9 ;  /* 0x000000092e047221 */ /* 0x004fce0000010000 */
        /* <DEDUP_REMOVED lines=74> */
.L_x_6809:
[----:B------:R-:W-:-:S11]  /*7050*/  UISETP.NE.AND UP2, UPT, UR7, 0x1, UPT ;  /* 0x000000010700788c */ /* 0x000fd6000bf45270 */
[----:B------:R-:W-:Y:S02]  /*7060*/  @UP2 ULDC.64 UR18, c[0x0][0x9e8] ;  /* 0x00027a0000122ab9 */ /* 0x000fe40000000a00 */
[----:B------:R-:W-:-:S04]  /*7070*/  UIMAD.WIDE.U32 UR10, UR6, UR18, URZ ;  /* 0x00000012060a72a5 */ /* 0x000fc8000f8e003f */
[----:B------:R-:W-:-:S12]  /*7080*/  @UP2 USHF.R.U32.HI UR6, URZ, UR19, UR11 ;  /* 0x000000133f062299 */ /* 0x000fd8000801160b */
.L_x_6810:
[----:B------:R-:W-:-:S04]  /*7090*/  UIMAD UR6, UR6, UR7, UR7 ;  /* 0x00000007060672a4 */ /* 0x000fc8000f8e0207 */
[----:B------:R-:W-:-:S04]  /*70a0*/  UISETP.LT.AND UP2, UPT, UR14, UR6, UPT ;  /* 0x000000060e00728c */ /* 0x000fc8000bf41270 */
[----:B------:R-:W-:-:S12]  /*70b0*/  USEL UR14, UR14, UR6, UP2 ;  /* 0x000000060e0e7287 */ /* 0x000fd80009000000 */
.L_x_6808:
        /* <DEDUP_REMOVED lines=45> */
.L_x_6829:
        /* <DEDUP_REMOVED lines=9> */
.L_x_6813:
[----:B------:R-:W-:Y:S01]  /*7420*/  ULEA UR6, UR57, UR41, 0x3 ;  /* 0x0000002939067291 */ /* 0x000fe2000f8e183f */
[----:B------:R-:W-:-:S05]  /*7430*/  IMAD.U32 R8, RZ, RZ, UR56 ;  /* 0x00000038ff087e24 */ /* 0x000fca000f8e00ff */
[----:B------:R-:W-:-:S04]  /*7440*/  SHF.L.U32 R8, R8, 0x1f, RZ ;  /* 0x0000001f08087819 */ /* 0x000fc800000006ff */
[----:B------:R0:W1:Y:S01]  /*7450*/  SYNCS.PHASECHK.TRANS64.TRYWAIT P1, [UR6+0x2e830], R8 ;  /* 0x02e83008ff0075a7 */ /* 0x0000620008020146 */
[----:B------:R-:W-:Y:S05]  /*7460*/  @!P0 BRA `(.L_x_6814) ;  /* 0x0000000000048947 */ /* 0x000fea0003800000 */
[----:B------:R-:W-:Y:S01]  /*7470*/  BPT.TRAP 0x1 ;  /* 0x000000040000795c */ /* 0x000fe20000300000 */
.L_x_6814:
[----:B-1----:R-:W-:Y:S05]  /*7480*/  @P1 BRA `(.L_x_6812) ;  /* 0x0000000000081947 */ /* 0x002fea0003800000 */
[----:B------:R-:W1:Y:S02]  /*7490*/  SYNCS.PHASECHK.TRANS64.TRYWAIT P1, [UR6+0x2e830], R8 ;  /* 0x02e83008ff0075a7 */ /* 0x000e640008020146 */
[----:B-1----:R-:W-:Y:S05]  /*74a0*/  @!P1 BRA `(.L_x_6815) ;  /* 0x0000018400649947 */ /* 0x002fea0003800000 */
.L_x_6812:
[----:B-1----:R-:W1:Y:S01]  /*74b0*/  S2R R9, SR_TID.X ;  /* 0x0000000000097919 */ /* 0x002e620000002100 */
[----:B------:R-:W-:Y:S01]  /*74c0*/  R2UR UR59, R7 ;  /* 0x00000000073b72ca */ /* 0x000fe200000e0000 */
[----:B------:R-:W-:Y:S01]  /*74d0*/  UMOV UR19, 0x40000040 ;  /* 0x4000004000137882 */ /* 0x000fe20000000000 */
[----:B------:R-:W-:Y:S01]  /*74e0*/  UMOV UR20, UR16 ;  /* 0x0000001000147c82 */ /* 0x000fe20008000000 */
[----:B------:R-:W-:Y:S01]  /*74f0*/  UMOV UR21, UR17 ;  /* 0x0000001100157c82 */ /* 0x000fe20008000000 */
        /* <DEDUP_REMOVED lines=9> */
[----:B------:R-:W-:Y:S01]  /*7590*/  UIMAD UR59, UR57, 0x700, UR59 ;  /* 0x00000700393b78a4 */ /* 0x000fe2000f8e023b */
[----:B------:R-:W-:Y:S01]  /*75a0*/  UMOV UR35, 0x40000040 ;  /* 0x4000004000237882 */ /* 0x000fe20000000000 */
[----:B------:R-:W-:-:S02]  /*75b0*/  UMOV UR7, 0x40000040 ;  /* 0x4000004000077882 */ /* 0x000fc40000000000 */
[----:B------:R-:W-:Y:S02]  /*75c0*/  UIADD3 UR22, UR59, 0x100, URZ ;  /* 0x000001003b167890 */ /* 0x000fe4000fffe03f */
[----:B------:R-:W-:Y:S02]  /*75d0*/  UIADD3 UR26, UR59, 0x200, URZ ;  /* 0x000002003b1a7890 */ /* 0x000fe4000fffe03f */
[----:B------:R-:W-:Y:S01]  /*75e0*/  UMOV UR18, UR59 ;  /* 0x0000003b00127c82 */ /* 0x000fe20008000000 */
[----:B------:R-:W-:Y:S02]  /*75f0*/  UIADD3 UR30, UR59, 0x300, URZ ;  /* 0x000003003b1e7890 */ /* 0x000fe4000fffe03f */
[----:B------:R-:W-:Y:S02]  /*7600*/  UIADD3 UR34, UR59, 0x400, URZ ;  /* 0x000004003b227890 */ /* 0x000fe4000fffe03f */
[----:B------:R-:W-:Y:S02]  /*7610*/  UIADD3 UR6, UR59, 0x600, URZ ;  /* 0x000006003b067890 */ /* 0x000fe4000fffe03f */
[----:B------:R-:W-:Y:S01]  /*7620*/  UIADD3 UR10, UR59, 0x602, URZ ;  /* 0x000006023b0a7890 */ /* 0x000fe2000fffe03f */
[----:B------:R-:W-:Y:S01]  /*7630*/  UMOV UR11, 0x40000040 ;  /* 0x40000040000b7882 */ /* 0x000fe20000000000 */
[----:B-1----:R-:W-:Y:S01]  /*7640*/  SHF.R.U32.HI R9, RZ, 0x7, R9 ;  /* 0x00000007ff097819 */ /* 0x002fe20000011609 */
[----:B------:R-:W-:Y:S01]  /*7650*/  UIADD3 UR14, UR59, 0x6, URZ ;  /* 0x000000063b0e7890 */ /* 0x000fe2000fffe03f */
[----:B------:R-:W-:-:S03]  /*7660*/  UMOV UR15, 0x40000040 ;  /* 0x40000040000f7882 */ /* 0x000fc60000000000 */
        /* <DEDUP_REMOVED lines=157> */
.L_x_6817:
[----:B------:R-:W-:Y:S01]  /*8040*/  ULEA UR6, UR52, UR41, 0x3 ;  /* 0x0000002934067291 */ /* 0x000fe2000f8e183f */
[----:B------:R-:W-:-:S05]  /*8050*/  IMAD.U32 R8, RZ, RZ, UR45 ;  /* 0x0000002dff087e24 */ /* 0x000fca000f8e00ff */
[----:B------:R-:W-:-:S04]  /*8060*/  SHF.L.U32 R8, R8, 0x1f, RZ ;  /* 0x0000001f08087819 */ /* 0x000fc800000006ff */
[----:B------:R0:W1:Y:S01]  /*8070*/  SYNCS.PHASECHK.TRANS64.TRYWAIT P1, [UR6+0x2e850], R8 ;  /* 0x02e85008ff0075a7 */ /* 0x0000620008020146 */
[----:B------:R-:W-:Y:S05]  /*8080*/  @!P0 BRA `(.L_x_6818) ;  /* 0x0000000000048947 */ /* 0x000fea0003800000 */
[----:B------:R-:W-:Y:S01]  /*8090*/  BPT.TRAP 0x1 ;  /* 0x000000040000795c */ /* 0x000fe20000300000 */
.L_x_6818:
[----:B-1----:R-:W-:Y:S05]  /*80a0*/  @P1 BRA `(.L_x_6816) ;  /* 0x0000000000081947 */ /* 0x002fea0003800000 */
[----:B------:R-:W1:Y:S02]  /*80b0*/  SYNCS.PHASECHK.TRANS64.TRYWAIT P1, [UR6+0x2e850], R8 ;  /* 0x02e85008ff0075a7 */ /* 0x000e640008020146 */
[----:B-1----:R-:W-:Y:S05]  /*80c0*/  @!P1 BRA `(.L_x_6819) ;  /* 0x0000017800749947 */ /* 0x002fea0003800000 */
.L_x_6816:
        /* <DEDUP_REMOVED lines=14> */
[----:B------:R-:W-:Y:S01]  /*81b0*/  QGMMA.64x128x32.F32.E4M3.E4M3 R24, R224, gdesc[UR4], R24, gsb0 ;  /* 0x01e00004e0187df3 */ /* 0x000fe20008000818 */
[----:B------:R-:W-:Y:S01]  /*81c0*/  UIADD3 UR6, UR10, 0x100, URZ ;  /* 0x000001000a067890 */ /* 0x000fe2000fffe03f */
        /* <DEDUP_REMOVED lines=39> */
[----:B------:R-:W-:Y:S01]  /*8440*/  ULOP3.LUT UR6, URZ, UR54, URZ, 0x33, !UPT ;  /* 0x000000363f067292 */ /* 0x000fe2000f8e333f */
[----:B------:R-:W-:Y:S01]  /*8450*/  IADD3 R9, -R10, 0xb, RZ ;  /* 0x0000000b0a097810 */ /* 0x000fe20007ffe1ff */
[----:B------:R-:W-:Y:S02]  /*8460*/  VIADD R10, R14, 0x1 ;  /* 0x000000010e0a7836 */ /* 0x000fe40000000000 */
[----:B------:R-:W0:Y:S02]  /*8470*/  SHFL.IDX PT, R15, R13, RZ, 0x1c1f ;  /* 0x001c1fff0d0f7589 */ /* 0x000e2400000e0000 */
[----:B------:R-:W-:-:S05]  /*8480*/  IMAD R10, R19, -0x2, R10 ;  /* 0xfffffffe130a7824 */ /* 0x000fca00078e020a */
[----:B------:R-:W-:-:S05]  /*8490*/  IADD3 R11, -R18, R10, R17 ;  /* 0x0000000a120b7210 */ /* 0x000fca0007ffe111 */
[C---:B------:R-:W-:Y:S02]  /*84a0*/  VIADD R12, R11.reuse, UR55 ;  /* 0x000000370b0c7c36 */ /* 0x040fe40008000000 */
[----:B------:R-:W-:Y:S01]  /*84b0*/  VIADD R11, R11, UR6 ;  /* 0x000000060b0b7c36 */ /* 0x000fe20008000000 */
[----:B------:R-:W-:Y:S02]  /*84c0*/  WARPGROUP.DEPBAR.LE gsb0, 0x0 ;  /* 0x00008000000079c5 */ /* 0x000fe40000010000 */
[----:B------:R0:W-:Y:S06]  /*84d0*/  BAR.ARV R9, 0x100 ;  /* 0x000400090000751d */ /* 0x0001ec0000002000 */
[----:B------:R1:W-:Y:S01]  /*84e0*/  @!P3 SYNCS.ARRIVE.TRANS64.RED.A1T0 RZ, [R8+URZ], RZ ;  /* 0x000000ff08ffb9a7 */ /* 0x0003e2000810043f */
[----:B0-----:R-:W-:-:S02]  /*84f0*/  IMAD.IADD R9, R11, 0x1, R15 ;  /* 0x000000010b097824 */ /* 0x001fc400078e020f */
[----:B-1----:R-:W-:Y:S02]  /*8500*/  VIADD R8, R10, 0xffffffff ;  /* 0xffffffff0a087836 */ /* 0x002fe40000000000 */
[----:B------:R-:W-:Y:S01]  /*8510*/  IMAD.IADD R10, R12, 0x1, R15 ;  /* 0x000000010c0a7824 */ /* 0x000fe200078e020f */
[----:B------:R-:W-:Y:S06]  /*8520*/  @P1 BRA `(.L_x_6820) ;  /* 0x0000000000541947 */ /* 0x000fec0003800000 */
        /* <DEDUP_REMOVED lines=12> */
.L_x_6822:
[----:B------:R-:W-:-:S05]  /*85f0*/  IMAD.U32 R200, RZ, RZ, UR53 ;  /* 0x00000035ffc87e24 */ /* 0x000fca000f8e00ff */
[----:B------:R-:W-:-:S13]  /*8600*/  ISETP.NE.AND P1, PT, R200, 0x1, PT ;  /* 0x00000001c800780c */ /* 0x000fda0003f25270 */
[----:B------:R-:W0:Y:S02]  /*8610*/  @P1 LDC.64 R20, c[0x0][0x9e8] ;  /* 0x00027a00ff141b82 */ /* 0x000e240000000a00 */
[----:B0-----:R-:W-:-:S05]  /*8620*/  @P1 IMAD.HI.U32 R20, R15, R20, RZ ;  /* 0x000000140f141227 */ /* 0x001fca00078e00ff */
[----:B------:R-:W-:-:S07]  /*8630*/  @P1 SHF.R.U32.HI R15, RZ, R21, R20 ;  /* 0x00000015ff0f1219 */ /* 0x000fce0000011614 */
.L_x_6823:
[----:B------:R-:W-:Y:S05]  /*8640*/  BSYNC B0 ;  /* 0x0000000000007941 */ /* 0x000fea0003800000 */
.L_x_6821:
[----:B------:R-:W-:-:S05]  /*8650*/  IMAD R15, R15, R200, R8 ;  /* 0x000000c80f0f7224 */ /* 0x000fca00078e0208 */
[----:B------:R-:W-:Y:S02]  /*8660*/  VIADDMNMX R10, R15, R200, R10, PT ;  /* 0x000000c80f0a7246 */ /* 0x000fe4000380010a */
[----:B------:R-:W-:-:S07]  /*8670*/  VIMNMX R9, R9, R15, !PT ;  /* 0x0000000f09097248 */ /* 0x000fce0007fe0100 */
.L_x_6820:
[C---:B------:R-:W-:Y:S01]  /*8680*/  ISETP.GE.AND P1, PT, R14.reuse, 0x2, PT ;  /* 0x000000020e00780c */ /* 0x040fe20003f26270 */
[----:B------:R-:W0:Y:S01]  /*8690*/  SHFL.IDX PT, R13, R13, 0x1, 0x1c1f ;  /* 0x003c1f000d0d7f89 */ /* 0x000e2200000e0000 */
        /* <DEDUP_REMOVED lines=11> */
[----:B0-----:R-:W-:Y:S01]  /*8750*/  IMAD.IADD R12, R12, 0x1, R13 ;  /* 0x000000010c0c7824 */ /* 0x001fe200078e020d */
        /* <DEDUP_REMOVED lines=311> */
[----:B------:R-:W-:Y:S01]  /*9ad0*/  ISETP.GT.AND P6, PT, R9, 0xd9, !P6 ;  /* 0x000000d90900780c */ /* 0x000fe200077c4270 */
[----:B------:R-:W-:-:S03]  /*9ae0*/  IMAD.IADD R9, R11, 0x1, R13 ;  /* 0x000000010b097824 */ /* 0x000fc600078e020d */
        /* <DEDUP_REMOVED lines=16> */
.L_x_6826:
[----:B------:R-:W-:-:S05]  /*9bf0*/  IMAD.U32 R15, RZ, RZ, UR53 ;  /* 0x00000035ff0f7e24 */ /* 0x000fca000f8e00ff */
[----:B------:R-:W-:-:S13]  /*9c00*/  ISETP.NE.AND P6, PT, R15, 0x1, PT ;  /* 0x000000010f00780c */ /* 0x000fda0003fc5270 */
[----:B------:R-:W0:Y:S02]  /*9c10*/  @P6 LDC.64 R10, c[0x0][0x9e8] ;  /* 0x00027a00ff0a6b82 */ /* 0x000e240000000a00 */
[----:B0-----:R-:W-:-:S05]  /*9c20*/  @P6 IMAD.HI.U32 R10, R13, R10, RZ ;  /* 0x0000000a0d0a6227 */ /* 0x001fca00078e00ff */
[----:B------:R-:W-:-:S07]  /*9c30*/  @P6 SHF.R.U32.HI R13, RZ, R11, R10 ;  /* 0x0000000bff0d6219 */ /* 0x000fce000001160a */
.L_x_6827:
[----:B------:R-:W-:Y:S05]  /*9c40*/  BSYNC B0 ;  /* 0x0000000000007941 */ /* 0x000fea0003800000 */
.L_x_6825:
[----:B------:R-:W-:-:S05]  /*9c50*/  IMAD R8, R13, R15, R8 ;  /* 0x0000000f0d087224 */ /* 0x000fca00078e0208 */
[----:B------:R-:W-:Y:S02]  /*9c60*/  VIADDMNMX R12, R8, R15, R12, PT ;  /* 0x0000000f080c7246 */ /* 0x000fe4000380010c */
[----:B------:R-:W-:-:S07]  /*9c70*/  VIMNMX R9, R9, R8, !PT ;  /* 0x0000000809097248 */ /* 0x000fce0007fe0100 */
.L_x_6824:
        /* <DEDUP_REMOVED lines=140> */
[C---:B------:R-:W-:Y:S01]  /*a540*/  ISETP.GT.AND P2, PT, R9.reuse, 0xc9, !P2 ;  /* 0x000000c90900780c */ /* 0x040fe20005744270 */
        /* <DEDUP_REMOVED lines=11> */
[----:B------:R-:W-:Y:S02]  /*a600*/  ISETP.GT.AND P1, PT, R9, 0x78, !P1 ;  /* 0x000000780900780c */ /* 0x000fe40004f24270 */
[C---:B------:R-:W-:Y:S02]  /*a610*/  ISETP.LT.OR P3, PT, R12.reuse, 0xd1, P3 ;  /* 0x000000d10c00780c */ /* 0x040fe40001f61670 */
[----:B------:R-:W-:Y:S02]  /*a620*/  ISETP.LT.OR P1, PT, R12, 0x79, P1 ;  /* 0x000000790c00780c */ /* 0x000fe40000f21670 */
[----:B0-----:R-:W-:Y:S02]  /*a630*/  FMNMX.FTZ R14, R13, R8, !PT ;  /* 0x000000080d0e7209 */ /* 0x001fe40007810000 */
[----:B------:R-:W-:Y:S02]  /*a640*/  FSEL R150, R150, -INF , !P1 ;  /* 0xff80000096967808 */ /* 0x000fe40004800000 */
[----:B------:R-:W-:Y:S01]  /*a650*/  LOP3.LUT P1, RZ, R16, 0x200000, RZ, 0xc0, !PT ;  /* 0x0020000010ff7812 */ /* 0x000fe2000782c0ff */
[----:B------:R-:W0:Y:S01]  /*a660*/  SHFL.BFLY PT, R11, R14, 0x1, 0x1f ;  /* 0x0c201f000e0b7f89 */ /* 0x000e2200000e0000 */
[----:B------:R-:W-:-:S02]  /*a670*/  ISETP.GT.AND P5, PT, R9, 0xd8, !P5 ;  /* 0x000000d80900780c */ /* 0x000fc40006fa4270 */
        /* <DEDUP_REMOVED lines=10> */
[----:B0-----:R-:W-:Y:S02]  /*a720*/  FMNMX.FTZ R8, R14, R11, !PT ;  /* 0x0000000b0e087209 */ /* 0x001fe40007810000 */
[----:B------:R-:W-:-:S02]  /*a730*/  FSEL R122, R122, -INF , !P1 ;  /* 0xff8000007a7a7808 */ /* 0x000fc40004800000 */
        /* <DEDUP_REMOVED lines=232> */
[----:B------:R-:W-:-:S01]  /*b5c0*/  FFMA.FTZ R189, R108, UR37, -R10 ;  /* 0x000000256cbd7c23 */ /* 0x000fc2000801080a */
[----:B------:R-:W-:Y:S01]  /*b5d0*/  FSEL R108, R99, -INF , !P4 ;  /* 0xff800000636c7808 */ /* 0x000fe20006000000 */
[----:B------:R-:W-:Y:S01]  /*b5e0*/  MUFU.EX2 R152, R152 ;  /* 0x0000009800987308 */ /* 0x000fe20000000800 */
[----:B------:R-:W-:Y:S02]  /*b5f0*/  FMNMX.FTZ R9, R95, R188, !PT ;  /* 0x000000bc5f097209 */ /* 0x000fe40007810000 */
[----:B------:R-:W-:Y:S02]  /*b600*/  FSEL R10, R8, RZ, P1 ;  /* 0x000000ff080a7208 */ /* 0x000fe40000800000 */
[----:B------:R-:W-:-:S03]  /*b610*/  FMNMX.FTZ R9, R98, R9, !PT ;  /* 0x0000000962097209 */ /* 0x000fc60007810000 */
[----:B------:R-:W-:Y:S01]  /*b620*/  FADD.FTZ R10, -R10, R3 ;  /* 0x000000030a0a7221 */ /* 0x000fe20000010100 */
[----:B------:R-:W-:Y:S01]  /*b630*/  FMNMX.FTZ R9, R108, R9, !PT ;  /* 0x000000096c097209 */ /* 0x000fe20007810000 */
[----:B------:R-:W-:Y:S02]  /*b640*/  MUFU.EX2 R3, R117 ;  /* 0x0000007500037308 */ /* 0x000fe40000000800 */
[----:B------:R-:W-:Y:S01]  /*b650*/  FMUL.FTZ R10, R10, UR37 ;  /* 0x000000250a0a7c20 */ /* 0x000fe20008410000 */
[----:B------:R-:W-:-:S04]  /*b660*/  FMNMX.FTZ R188, R102, R9, !PT ;  /* 0x0000000966bc7209 */ /* 0x000fc80007810000 */
[----:B------:R-:W-:Y:S01]  /*b670*/  FMNMX.FTZ R188, R103, R188, !PT ;  /* 0x000000bc67bc7209 */ /* 0x000fe20007810000 */
[----:B------:R-:W0:Y:S04]  /*b680*/  MUFU.EX2 R10, R10 ;  /* 0x0000000a000a7308 */ /* 0x000e280000000800 */
[----:B------:R-:W1:Y:S04]  /*b690*/  SHFL.BFLY PT, R9, R188, 0x2, 0x1f ;  /* 0x0c401f00bc097f89 */ /* 0x000e6800000e0000 */
        /* <DEDUP_REMOVED lines=16> */
[----:B------:R-:W-:-:S01]  /*b7a0*/  FFMA.FTZ R190, R191, UR37, -R101 ;  /* 0x00000025bfbe7c23 */ /* 0x000fc20008010865 */
[----:B------:R-:W-:Y:S01]  /*b7b0*/  FSEL R191, R9, RZ, P1 ;  /* 0x000000ff09bf7208 */ /* 0x000fe20000800000 */
[----:B------:R-:W-:-:S01]  /*b7c0*/  FFMA.FTZ R188, R11, UR37, -R101 ;  /* 0x000000250bbc7c23 */ /* 0x000fc20008010865 */
[--C-:B------:R-:W-:Y:S01]  /*b7d0*/  FFMA.FTZ R11, R187, UR37, -R101.reuse ;  /* 0x00000025bb0b7c23 */ /* 0x100fe20008010865 */
[----:B------:R1:W-:Y:S01]  /*b7e0*/  MUFU.EX2 R117, R193 ;  /* 0x000000c100757308 */ /* 0x0003e20000000800 */
[----:B------:R-:W-:-:S01]  /*b7f0*/  FFMA.FTZ R187, R194, UR37, -R101 ;  /* 0x00000025c2bb7c23 */ /* 0x000fc20008010865 */
[----:B------:R-:W-:Y:S01]  /*b800*/  FADD.FTZ R191, -R191, R0 ;  /* 0x00000000bfbf7221 */ /* 0x000fe20000010100 */
[----:B------:R-:W-:-:S01]  /*b810*/  FFMA.FTZ R192, R195, UR37, -R101 ;  /* 0x00000025c3c07c23 */ /* 0x000fc20008010865 */
[----:B0-----:R-:W-:Y:S01]  /*b820*/  FFMA.FTZ R195, R10, R6, R13 ;  /* 0x000000060ac37223 */ /* 0x001fe2000001000d */
[----:B--2---:R-:W-:-:S01]  /*b830*/  FFMA.FTZ R189, R198, UR37, -R101 ;  /* 0x00000025c6bd7c23 */ /* 0x004fc20008010865 */
[----:B------:R-:W-:Y:S01]  /*b840*/  FMUL.FTZ R191, R191, UR37 ;  /* 0x00000025bfbf7c20 */ /* 0x000fe20008410000 */
[----:B------:R-:W-:-:S01]  /*b850*/  FFMA.FTZ R194, R199, UR37, -R101 ;  /* 0x00000025c7c27c23 */ /* 0x000fc20008010865 */
[----:B------:R-:W-:Y:S01]  /*b860*/  MUFU.EX2 R188, R188 ;  /* 0x000000bc00bc7308 */ /* 0x000fe20000000800 */
[----:B-1----:R-:W-:-:S01]  /*b870*/  FFMA.FTZ R193, R142, UR37, -R101 ;  /* 0x000000258ec17c23 */ /* 0x002fc20008010865 */
[--C-:B------:R-:W-:Y:S01]  /*b880*/  FFMA.FTZ R142, R146, UR37, -R101.reuse ;  /* 0x00000025928e7c23 */ /* 0x100fe20008010865 */
[----:B------:R-:W-:-:S01]  /*b890*/  FFMA.FTZ R146, R150, UR37, -R101 ;  /* 0x0000002596927c23 */ /* 0x000fc20008010865 */
[----:B------:R-:W-:Y:S01]  /*b8a0*/  FADD.FTZ R150, R14, R195 ;  /* 0x000000c30e967221 */ /* 0x000fe20000010000 */
        /* <DEDUP_REMOVED lines=47> */
[--C-:B------:R-:W-:Y:S01]  /*bba0*/  FFMA.FTZ R91, R91, UR37, -R101.reuse ;  /* 0x000000255b5b7c23 */ /* 0x100fe20008010865 */
[----:B------:R-:W-:-:S01]  /*bbb0*/  FFMA.FTZ R94, R94, UR37, -R101 ;  /* 0x000000255e5e7c23 */ /* 0x000fc20008010865 */
[----:B------:R-:W-:-:S02]  /*bbc0*/  FFMA.FTZ R102, R102, UR37, -R101 ;  /* 0x0000002566667c23 */ /* 0x000fc40008010865 */
        /* <DEDUP_REMOVED lines=140> */
[--C-:B------:R-:W-:Y:S01]  /*c490*/  FFMA.FTZ R95, R98, UR37, -R101.reuse ;  /* 0x00000025625f7c23 */ /* 0x100fe20008010865 */
[----:B------:R-:W-:-:S01]  /*c4a0*/  FFMA.FTZ R98, R108, UR37, -R101 ;  /* 0x000000256c627c23 */ /* 0x000fc20008010865 */
[----:B------:R-:W-:-:S04]  /*c4b0*/  FFMA.FTZ R101, R103, UR37, -R101 ;  /* 0x0000002567657c23 */ /* 0x000fc80008010865 */
        /* <DEDUP_REMOVED lines=49> */
.L_x_6828:
        /* <DEDUP_REMOVED lines=135> */
.L_x_6811:
        /* <DEDUP_REMOVED lines=25> */
.L_x_6831:
[----:B------:R-:W-:-:S11]  /*d1d0*/  UISETP.NE.AND UP2, UPT, UR11, 0x1, UPT ;  /* 0x000000010b00788c */ /* 0x000fd6000bf45270 */
[----:B------:R-:W-:Y:S02]  /*d1e0*/  @UP2 ULDC.64 UR14, c[0x0][0x9e8] ;  /* 0x00027a00000e2ab9 */ /* 0x000fe40000000a00 */
[----:B------:R-:W-:-:S04]  /*d1f0*/  UIMAD.WIDE.U32 UR6, UR10, UR14, URZ ;  /* 0x0000000e0a0672a5 */ /* 0x000fc8000f8e003f */
[----:B------:R-:W-:-:S12]  /*d200*/  @UP2 USHF.R.U32.HI UR10, URZ, UR15, UR7 ;  /* 0x0000000f3f0a2299 */ /* 0x000fd80008011607 */
.L_x_6832:
[----:B------:R-:W-:-:S04]  /*d210*/  UIMAD UR10, UR10, UR11, URZ ;  /* 0x0000000b0a0a72a4 */ /* 0x000fc8000f8e023f */
[----:B------:R-:W-:-:S04]  /*d220*/  UISETP.LT.AND UP2, UPT, UR54, UR10, UPT ;  /* 0x0000000a3600728c */ /* 0x000fc8000bf41270 */
[----:B------:R-:W-:-:S12]  /*d230*/  USEL UR54, UR54, UR10, !UP2 ;  /* 0x0000000a36367287 */ /* 0x000fd8000d000000 */
.L_x_6830:
        /* <DEDUP_REMOVED lines=13> */
.L_x_6843:
[----:B------:R-:W-:Y:S01]  /*d310*/  ISETP.NE.AND P2, PT, RZ, UR44, PT ;  /* 0x0000002cff007c0c */ /* 0x000fe2000bf45270 */
[----:B------:R-:W-:-:S04]  /*d320*/  UISETP.NE.AND UP2, UPT, UR54, 0x1, UPT ;  /* 0x000000013600788c */ /* 0x000fc8000bf45270 */
[----:B------:R-:W-:-:S04]  /*d330*/  USEL UR45, URZ, 0x1, UP2 ;  /* 0x000000013f2d7887 */ /* 0x000fc80009000000 */
[----:B------:R-:W-:-:S04]  /*d340*/  ULOP3.LUT UR45, UR55, UR45, URZ, 0x3c, !UPT ;  /* 0x0000002d372d7292 */ /* 0x000fc8000f8e3c3f */
[----:B------:R-:W-:Y:S08]  /*d350*/  @P2 BRA `(.L_x_6834) ;  /* 0x0000000000382947 */ /* 0x000ff00003800000 */
[----:B------:R-:W-:Y:S05]  /*d360*/  @!P0 BRA `(.L_x_6835) ;  /* 0x0000000000048947 */ /* 0x000fea0003800000 */
[----:B------:R-:W-:Y:S01]  /*d370*/  BPT.TRAP 0x1 ;  /* 0x000000040000795c */ /* 0x000fe20000300000 */
.L_x_6835:
        /* <DEDUP_REMOVED lines=9> */
.L_x_6836:
[----:B-1----:R-:W-:Y:S05]  /*d410*/  @P1 BRA `(.L_x_6834) ;  /* 0x0000000000081947 */ /* 0x002fea0003800000 */
[----:B------:R-:W1:Y:S02]  /*d420*/  SYNCS.PHASECHK.TRANS64.TRYWAIT P1, [UR6+0x2e830], R0 ;  /* 0x02e83000ff0075a7 */ /* 0x000e640008020146 */
[----:B-1----:R-:W-:Y:S05]  /*d430*/  @!P1 BRA `(.L_x_6837) ;  /* 0x0000012400b09947 */ /* 0x002fea0003800000 */
.L_x_6834:
[----:B-1----:R-:W1:Y:S01]  /*d440*/  S2R R3, SR_TID.X ;  /* 0x0000000000037919 */ /* 0x002e620000002100 */
[----:B------:R-:W-:Y:S01]  /*d450*/  R2UR UR56, R7 ;  /* 0x00000000073872ca */ /* 0x000fe200000e0000 */
        /* <DEDUP_REMOVED lines=11> */
[----:B------:R-:W-:Y:S02]  /*d510*/  UMOV UR28, UR16 ;  /* 0x00000010001c7c82 */ /* 0x000fe40008000000 */
[----:B------:R-:W-:Y:S02]  /*d520*/  UIADD3 UR22, UR56, 0x100, URZ ;  /* 0x0000010038167890 */ /* 0x000fe4000fffe03f */
[----:B------:R-:W-:Y:S02]  /*d530*/  UIADD3 UR26, UR56, 0x200, URZ ;  /* 0x00000200381a7890 */ /* 0x000fe4000fffe03f */
[----:B------:R-:W-:Y:S01]  /*d540*/  UMOV UR18, UR56 ;  /* 0x0000003800127c82 */ /* 0x000fe20008000000 */
[----:B------:R-:W-:Y:S01]  /*d550*/  UIADD3 UR30, UR56, 0x300, URZ ;  /* 0x00000300381e7890 */ /* 0x000fe2000fffe03f */
[----:B------:R-:W-:Y:S01]  /*d560*/  UMOV UR29, UR17 ;  /* 0x00000011001d7c82 */ /* 0x000fe20008000000 */
[----:B------:R-:W-:Y:S01]  /*d570*/  UMOV UR31, 0x40000040 ;  /* 0x40000040001f7882 */ /* 0x000fe20000000000 */
[----:B------:R-:W-:Y:S01]  /*d580*/  UIADD3 UR34, UR56, 0x400, URZ ;  /* 0x0000040038227890 */ /* 0x000fe2000fffe03f */
[----:B------:R-:W-:Y:S01]  /*d590*/  UMOV UR32, UR16 ;  /* 0x0000001000207c82 */ /* 0x000fe20008000000 */
[----:B------:R-:W-:Y:S01]  /*d5a0*/  UMOV UR33, UR17 ;  /* 0x0000001100217c82 */ /* 0x000fe20008000000 */
[----:B------:R-:W-:Y:S01]  /*d5b0*/  UMOV UR35, 0x40000040 ;  /* 0x4000004000237882 */ /* 0x000fe20000000000 */
[----:B-1----:R-:W-:Y:S01]  /*d5c0*/  SHF.R.U32.HI R3, RZ, 0x7, R3 ;  /* 0x00000007ff037819 */ /* 0x002fe20000011603 */
[----:B------:R-:W-:Y:S01]  /*d5d0*/  UIADD3 UR6, UR56, 0x600, URZ ;  /* 0x0000060038067890 */ /* 0x000fe2000fffe03f */
[----:B------:R-:W-:Y:S01]  /*d5e0*/  UMOV UR7, 0x40000040 ;  /* 0x4000004000077882 */ /* 0x000fe20000000000 */
[----:B------:R-:W-:-:S02]  /*d5f0*/  UIADD3 UR10, UR56, 0x602, URZ ;  /* 0x00000602380a7890 */ /* 0x000fc4000fffe03f */
[----:B0-----:R-:W-:Y:S01]  /*d600*/  VIADD R0, R3, 0x8 ;  /* 0x0000000803007836 */ /* 0x001fe20000000000 */
[----:B------:R-:W-:Y:S01]  /*d610*/  UMOV UR11, 0x40000040 ;  /* 0x40000040000b7882 */ /* 0x000fe20000000000 */
[----:B------:R-:W-:Y:S01]  /*d620*/  UIADD3 UR14, UR56, 0x6, URZ ;  /* 0x00000006380e7890 */ /* 0x000fe2000fffe03f */
[----:B------:R-:W-:Y:S02]  /*d630*/  UMOV UR15, 0x40000040 ;  /* 0x40000040000f7882 */ /* 0x000fe40000000000 */
        /* <DEDUP_REMOVED lines=156> */
.L_x_6839:
[----:B------:R-:W-:Y:S01]  /*e000*/  ULEA UR6, UR54, UR41, 0x3 ;  /* 0x0000002936067291 */ /* 0x000fe2000f8e183f */
[----:B------:R-:W-:-:S05]  /*e010*/  IMAD.U32 R0, RZ, RZ, UR55 ;  /* 0x00000037ff007e24 */ /* 0x000fca000f8e00ff */
[----:B------:R-:W-:-:S04]  /*e020*/  SHF.L.U32 R0, R0, 0x1f, RZ ;  /* 0x0000001f00007819 */ /* 0x000fc800000006ff */
[----:B------:R0:W1:Y:S01]  /*e030*/  SYNCS.PHASECHK.TRANS64.TRYWAIT P1, [UR6+0x2e850], R0 ;  /* 0x02e85000ff0075a7 */ /* 0x0000620008020146 */
[----:B------:R-:W-:Y:S05]  /*e040*/  @!P0 BRA `(.L_x_6840) ;  /* 0x0000000000048947 */ /* 0x000fea0003800000 */
[----:B------:R-:W-:Y:S01]  /*e050*/  BPT.TRAP 0x1 ;  /* 0x000000040000795c */ /* 0x000fe20000300000 */
.L_x_6840:
[----:B-1----:R-:W-:Y:S05]  /*e060*/  @P1 BRA `(.L_x_6838) ;  /* 0x0000000000081947 */ /* 0x002fea0003800000 */
[----:B------:R-:W1:Y:S02]  /*e070*/  SYNCS.PHASECHK.TRANS64.TRYWAIT P1, [UR6+0x2e850], R0 ;  /* 0x02e85000ff0075a7 */ /* 0x000e640008020146 */
[----:B-1----:R-:W-:Y:S05]  /*e080*/  @!P1 BRA `(.L_x_6841) ;  /* 0x0000011800b49947 */ /* 0x002fea0003800000 */
.L_x_6838:
        /* <DEDUP_REMOVED lines=138> */
[C---:B------:R-:W-:Y:S01]  /*e930*/  FADD.FTZ R8, -R3.reuse, R8 ;  /* 0x0000000803087221 */ /* 0x040fe20000010100 */
[----:B------:R-:W-:-:S01]  /*e940*/  FFMA.FTZ R10, R3, R10, -8 ;  /* 0xc1000000030a7423 */ /* 0x000fc2000001000a */
[----:B-1----:R-:W-:Y:S02]  /*e950*/  FMNMX.FTZ R0, R13, R14, !PT ;  /* 0x0000000e0d007209 */ /* 0x002fe40007810000 */
[----:B------:R-:W-:Y:S01]  /*e960*/  FMUL.FTZ R14, R8, UR37 ;  /* 0x00000025080e7c20 */ /* 0x000fe20008410000 */
[--C-:B------:R-:W-:Y:S01]  /*e970*/  FFMA.FTZ R11, R185, UR37, -R10.reuse ;  /* 0x00000025b90b7c23 */ /* 0x100fe2000801080a */
[----:B------:R-:W-:Y:S02]  /*e980*/  IMAD.U32 R185, RZ, RZ, UR37 ;  /* 0x00000025ffb97e24 */ /* 0x000fe4000f8e00ff */
[----:B------:R-:W-:Y:S01]  /*e990*/  FADD.FTZ R8, -R0, R9 ;  /* 0x0000000900087221 */ /* 0x000fe20000010100 */
        /* <DEDUP_REMOVED lines=10> */
[----:B0-----:R-:W-:-:S01]  /*ea40*/  FFMA.FTZ R14, R189, UR37, -R10 ;  /* 0x00000025bd0e7c23 */ /* 0x001fc2000801080a */
        /* <DEDUP_REMOVED lines=52> */
[----:B------:R-:W0:Y:S01]  /*ed90*/  MUFU.EX2 R12, R12 ;  /* 0x0000000c000c7308 */ /* 0x000e220000000800 */
[----:B------:R-:W-:-:S02]  /*eda0*/  IMAD.U32 R196, RZ, RZ, UR52 ;  /* 0x00000034ffc47e24 */ /* 0x000fc4000f8e00ff */
        /* <DEDUP_REMOVED lines=52> */
[----:B------:R-:W-:Y:S01]  /*f0f0*/  IADD3 R195, -R232, 0xb, RZ ;  /* 0x0000000be8c37810 */ /* 0x000fe20007ffe1ff */
[----:B------:R-:W-:-:S01]  /*f100*/  FFMA.FTZ R110, R110, UR37, -R10 ;  /* 0x000000256e6e7c23 */ /* 0x000fc2000801080a */
[----:B------:R-:W2:Y:S01]  /*f110*/  MUFU.EX2 R14, R14 ;  /* 0x0000000e000e7308 */ /* 0x000ea20000000800 */
[----:B-1----:R-:W-:-:S01]  /*f120*/  FADD.FTZ R5, R13, R6 ;  /* 0x000000060d057221 */ /* 0x002fc20000010000 */
[----:B------:R-:W1:Y:S01]  /*f130*/  S2R R232, SR_TID.X ;  /* 0x0000000000e87919 */ /* 0x000e620000002100 */
        /* <DEDUP_REMOVED lines=16> */
[----:B------:R-:W-:-:S05]  /*f240*/  FFMA.FTZ R10, R103, UR37, -R10 ;  /* 0x00000025670a7c23 */ /* 0x000fca000801080a */
[----:B------:R-:W2:Y:S01]  /*f250*/  MUFU.EX2 R189, R189 ;  /* 0x000000bd00bd7308 */ /* 0x000ea20000000800 */
[----:B---3--:R-:W-:-:S07]  /*f260*/  FADD.FTZ R194, R188, R193 ;  /* 0x000000c1bcc27221 */ /* 0x008fce0000010000 */
[----:B------:R-:W3:Y:S01]  /*f270*/  MUFU.EX2 R20, R20 ;  /* 0x0000001400147308 */ /* 0x000ee20000000800 */
[----:B0-----:R-:W-:-:S01]  /*f280*/  FADD.FTZ R5, R15, R6 ;  /* 0x000000060f057221 */ /* 0x001fc20000010000 */
[----:B-1----:R-:W-:-:S06]  /*f290*/  LOP3.LUT P1, RZ, R232, 0x7f, RZ, 0xc0, !PT ;  /* 0x0000007fe8ff7812 */ /* 0x002fcc000782c0ff */
[----:B------:R-:W0:Y:S01]  /*f2a0*/  MUFU.EX2 R190, R190 ;  /* 0x000000be00be7308 */ /* 0x000e220000000800 */
[----:B--2---:R-:W-:-:S06]  /*f2b0*/  FADD.FTZ R193, R189, R194 ;  /* 0x000000c2bdc17221 */ /* 0x004fcc0000010000 */
[----:B------:R-:W-:Y:S01]  /*f2c0*/  @!P1 LEA R196, R196, UR41, 0x3 ;  /* 0x00000029c4c49c11 */ /* 0x000fe2000f8e18ff */
[----:B------:R-:W1:Y:S01]  /*f2d0*/  MUFU.EX2 R21, R21 ;  /* 0x0000001500157308 */ /* 0x000e620000000800 */
[----:B------:R-:W-:Y:S02]  /*f2e0*/  WARPGROUP.DEPBAR.LE gsb0, 0x0 ;  /* 0x00008000000079c5 */ /* 0x000fe40000010000 */
[----:B------:R-:W-:Y:S01]  /*f2f0*/  WARPGROUP.ARRIVE ;  /* 0x00000000000079c5 */ /* 0x000fe20000000000 */
[----:B---3--:R-:W-:-:S04]  /*f300*/  FADD.FTZ R6, R20, R5 ;  /* 0x0000000514067221 */ /* 0x008fc80000010000 */
        /* <DEDUP_REMOVED lines=45> */
[----:B-1----:R-:W-:Y:S01]  /*f5e0*/  FADD.FTZ R5, R181, R6 ;  /* 0x00000006b5057221 */ /* 0x002fe20000010000 */
        /* <DEDUP_REMOVED lines=40> */
[----:B------:R-:W-:Y:S01]  /*f870*/  QGMMA.64x128x32.F32.E4M3.E4M3 R24, R204, gdesc[UR4], R24, gsb0 ;  /* 0x01e00004cc187df3 */ /* 0x000fe20008000818 */
        /* <DEDUP_REMOVED lines=41> */
[----:B--2---:R-:W-:-:S05]  /*fb10*/  FADD.FTZ R193, R123, R194 ;  /* 0x000000c27bc17221 */ /* 0x004fca0000010000 */
[----:B------:R-:W1:Y:S08]  /*fb20*/  MUFU.EX2 R126, R126 ;  /* 0x0000007e007e7308 */ /* 0x000e700000000800 */
        /* <DEDUP_REMOVED lines=62> */
[----:B--2---:R-:W-:-:S01]  /*ff10*/  FADD.FTZ R194, R90, R193 ;  /* 0x000000c15ac27221 */ /* 0x004fc20000010000 */
[----:B------:R1:W-:Y:S06]  /*ff20*/  BAR.ARV R195, 0x100 ;  /* 0x000400c30000751d */ /* 0x0003ec0000002000 */
[----:B------:R-:W2:Y:S01]  /*ff30*/  MUFU.EX2 R92, R92 ;  /* 0x0000005c005c7308 */ /* 0x000ea20000000800 */
[----:B0-----:R-:W-:-:S01]  /*ff40*/  FADD.FTZ R193, R89, R6 ;  /* 0x0000000659c17221 */ /* 0x001fc20000010000 */
[----:B------:R0:W-:Y:S06]  /*ff50*/  @!P1 SYNCS.ARRIVE.TRANS64.RED.A1T0 RZ, [R5+URZ], RZ ;  /* 0x000000ff05ff99a7 */ /* 0x0001ec000810043f */
[----:B------:R-:W3:Y:S01]  /*ff60*/  MUFU.EX2 R94, R94 ;  /* 0x0000005e005e7308 */ /* 0x000ee20000000800 */
[----:B-1----:R-:W-:-:S07]  /*ff70*/  FADD.FTZ R195, R91, R194 ;  /* 0x000000c25bc37221 */ /* 0x002fce0000010000 */
        /* <DEDUP_REMOVED lines=24> */
.L_x_6842:
        /* <DEDUP_REMOVED lines=131> */
.L_x_6833:
        /* <DEDUP_REMOVED lines=9> */
.L_x_6862:
[----:B------:R-:W-:Y:S01]  /*109c0*/  ISETP.NE.AND P2, PT, RZ, UR44, PT ;  /* 0x0000002cff007c0c */ /* 0x000fe2000bf45270 */
[----:B------:R-:W-:-:S04]  /*109d0*/  UISETP.NE.AND UP2, UPT, UR56, 0x1, UPT ;  /* 0x000000013800788c */ /* 0x000fc8000bf45270 */
[----:B------:R-:W-:-:S04]  /*109e0*/  USEL UR45, URZ, 0x1, UP2 ;  /* 0x000000013f2d7887 */ /* 0x000fc80009000000 */
[----:B------:R-:W-:-:S04]  /*109f0*/  ULOP3.LUT UR45, UR57, UR45, URZ, 0x3c, !UPT ;  /* 0x0000002d392d7292 */ /* 0x000fc8000f8e3c3f */
[----:B------:R-:W-:Y:S08]  /*10a00*/  @P2 BRA `(.L_x_6845) ;  /* 0x0000000000382947 */ /* 0x000ff00003800000 */
[----:B------:R-:W-:Y:S05]  /*10a10*/  @!P0 BRA `(.L_x_6846) ;  /* 0x0000000000048947 */ /* 0x000fea0003800000 */
[----:B------:R-:W-:Y:S01]  /*10a20*/  BPT.TRAP 0x1 ;  /* 0x000000040000795c */ /* 0x000fe20000300000 */
.L_x_6846:
        /* <DEDUP_REMOVED lines=9> */
.L_x_6847:
[----:B-1----:R-:W-:Y:S05]  /*10ac0*/  @P1 BRA `(.L_x_6845) ;  /* 0x0000000000081947 */ /* 0x002fea0003800000 */
[----:B------:R-:W1:Y:S02]  /*10ad0*/  SYNCS.PHASECHK.TRANS64.TRYWAIT P1, [UR6+0x2e830], R0 ;  /* 0x02e83000ff0075a7 */ /* 0x000e640008020146 */
[----:B-1----:R-:W-:Y:S05]  /*10ae0*/  @!P1 BRA `(.L_x_6848) ;  /* 0x000000f000349947 */ /* 0x002fea0003800000 */
.L_x_6845:
        /* <DEDUP_REMOVED lines=188> */
.L_x_6850:
[----:B------:R-:W-:Y:S01]  /*116b0*/  ULEA UR6, UR56, UR41, 0x3 ;  /* 0x0000002938067291 */ /* 0x000fe2000f8e183f */
[----:B------:R-:W-:-:S05]  /*116c0*/  IMAD.U32 R0, RZ, RZ, UR57 ;  /* 0x00000039ff007e24 */ /* 0x000fca000f8e00ff */
[----:B------:R-:W-:-:S04]  /*116d0*/  SHF.L.U32 R0, R0, 0x1f, RZ ;  /* 0x0000001f00007819 */ /* 0x000fc800000006ff */
[----:B------:R0:W1:Y:S01]  /*116e0*/  SYNCS.PHASECHK.TRANS64.TRYWAIT P1, [UR6+0x2e850], R0 ;  /* 0x02e85000ff0075a7 */ /* 0x0000620008020146 */
[----:B------:R-:W-:Y:S05]  /*116f0*/  @!P0 BRA `(.L_x_6851) ;  /* 0x0000000000048947 */ /* 0x000fea0003800000 */
[----:B------:R-:W-:Y:S01]  /*11700*/  BPT.TRAP 0x1 ;  /* 0x000000040000795c */ /* 0x000fe20000300000 */
.L_x_6851:
[----:B-1----:R-:W-:Y:S05]  /*11710*/  @P1 BRA `(.L_x_6849) ;  /* 0x0000000000081947 */ /* 0x002fea0003800000 */
[----:B------:R-:W1:Y:S02]  /*11720*/  SYNCS.PHASECHK.TRANS64.TRYWAIT P1, [UR6+0x2e850], R0 ;  /* 0x02e85000ff0075a7 */ /* 0x000e640008020146 */
[----:B-1----:R-:W-:Y:S05]  /*11730*/  @!P1 BRA `(.L_x_6852) ;  /* 0x000000e400389947 */ /* 0x002fea0003800000 */
.L_x_6849:
        /* <DEDUP_REMOVED lines=60> */
[----:B------:R-:W-:-:S04]  /*11b00*/  ULOP3.LUT UR6, URZ, UR54, URZ, 0x33, !UPT ;  /* 0x000000363f067292 */ /* 0x000fc8000f8e333f */
[----:B------:R-:W0:Y:S02]  /*11b10*/  SHFL.IDX PT, R15, R13, RZ, 0x1c1f ;  /* 0x001c1fff0d0f7589 */ /* 0x000e2400000e0000 */
[----:B------:R-:W-:-:S04]  /*11b20*/  VIADD R11, R11, UR6 ;  /* 0x000000060b0b7c36 */ /* 0x000fc80008000000 */
        /* <DEDUP_REMOVED lines=19> */
.L_x_6855:
[----:B------:R-:W-:-:S05]  /*11c60*/  IMAD.U32 R200, RZ, RZ, UR52 ;  /* 0x00000034ffc87e24 */ /* 0x000fca000f8e00ff */
[----:B------:R-:W-:-:S13]  /*11c70*/  ISETP.NE.AND P1, PT, R200, 0x1, PT ;  /* 0x00000001c800780c */ /* 0x000fda0003f25270 */
[----:B------:R-:W0:Y:S02]  /*11c80*/  @P1 LDC.64 R20, c[0x0][0x9e8] ;  /* 0x00027a00ff141b82 */ /* 0x000e240000000a00 */
[----:B0-----:R-:W-:-:S05]  /*11c90*/  @P1 IMAD.HI.U32 R20, R15, R20, RZ ;  /* 0x000000140f141227 */ /* 0x001fca00078e00ff */
[----:B------:R-:W-:-:S07]  /*11ca0*/  @P1 SHF.R.U32.HI R15, RZ, R21, R20 ;  /* 0x00000015ff0f1219 */ /* 0x000fce0000011614 */
.L_x_6856:
[----:B------:R-:W-:Y:S05]  /*11cb0*/  BSYNC B0 ;  /* 0x0000000000007941 */ /* 0x000fea0003800000 */
.L_x_6854:
[----:B------:R-:W-:-:S05]  /*11cc0*/  IMAD R15, R15, R200, R0 ;  /* 0x000000c80f0f7224 */ /* 0x000fca00078e0200 */
[----:B------:R-:W-:Y:S02]  /*11cd0*/  VIADDMNMX R10, R15, R200, R10, PT ;  /* 0x000000c80f0a7246 */ /* 0x000fe4000380010a */
[----:B------:R-:W-:-:S07]  /*11ce0*/  VIMNMX R3, R3, R15, !PT ;  /* 0x0000000f03037248 */ /* 0x000fce0007fe0100 */
.L_x_6853:
        /* <DEDUP_REMOVED lines=343> */
.L_x_6859:
[----:B------:R-:W-:-:S05]  /*13260*/  IMAD.U32 R13, RZ, RZ, UR52 ;  /* 0x00000034ff0d7e24 */ /* 0x000fca000f8e00ff */
[----:B------:R-:W-:-:S13]  /*13270*/  ISETP.NE.AND P6, PT, R13, 0x1, PT ;  /* 0x000000010d00780c */ /* 0x000fda0003fc5270 */
[----:B------:R-:W0:Y:S02]  /*13280*/  @P6 LDC.64 R10, c[0x0][0x9e8] ;  /* 0x00027a00ff0a6b82 */ /* 0x000e240000000a00 */
[----:B0-----:R-:W-:-:S05]  /*13290*/  @P6 IMAD.HI.U32 R10, R3, R10, RZ ;  /* 0x0000000a030a6227 */ /* 0x001fca00078e00ff */
[----:B------:R-:W-:-:S07]  /*132a0*/  @P6 SHF.R.U32.HI R3, RZ, R11, R10 ;  /* 0x0000000bff036219 */ /* 0x000fce000001160a */
.L_x_6860:
[----:B------:R-:W-:Y:S05]  /*132b0*/  BSYNC B0 ;  /* 0x0000000000007941 */ /* 0x000fea0003800000 */
.L_x_6858:
[----:B------:R-:W-:-:S05]  /*132c0*/  IMAD R3, R3, R13, R0 ;  /* 0x0000000d03037224 */ /* 0x000fca00078e0200 */
[----:B------:R-:W-:Y:S02]  /*132d0*/  VIADDMNMX R12, R3, R13, R12, PT ;  /* 0x0000000d030c7246 */ /* 0x000fe4000380010c */
[----:B------:R-:W-:-:S07]  /*132e0*/  VIMNMX R14, R14, R3, !PT ;  /* 0x000000030e0e7248 */ /* 0x000fce0007fe0100 */
.L_x_6857:
        /* <DEDUP_REMOVED lines=405> */
[----:B------:R0:W-:Y:S02]  /*14c40*/  MUFU.EX2 R14, R189 ;  /* 0x000000bd000e7308 */ /* 0x0001e40000000800 */
[----:B------:R-:W-:Y:S01]  /*14c50*/  FMNMX.FTZ R109, R99, R108, !PT ;  /* 0x0000006c636d7209 */ /* 0x000fe20007810000 */
[--C-:B------:R-:W-:Y:S01]  /*14c60*/  FFMA.FTZ R108, R112, UR37, -R0.reuse ;  /* 0x00000025706c7c23 */ /* 0x100fe20008010800 */
[----:B------:R-:W-:-:S02]  /*14c70*/  FFMA.FTZ R112, R116, UR37, -R0 ;  /* 0x0000002574707c23 */ /* 0x000fc40008010800 */
[----:B------:R-:W-:Y:S02]  /*14c80*/  FMNMX.FTZ R109, R102, R109, !PT ;  /* 0x0000006d666d7209 */ /* 0x000fe40007810000 */
[----:B------:R-:W-:Y:S01]  /*14c90*/  MUFU.EX2 R153, R153 ;  /* 0x0000009900997308 */ /* 0x000fe20000000800 */
[----:B0-----:R-:W-:-:S01]  /*14ca0*/  FFMA.FTZ R189, R101, UR37, -R0 ;  /* 0x0000002565bd7c23 */ /* 0x001fc20008010800 */
[----:B------:R-:W-:Y:S01]  /*14cb0*/  FMNMX.FTZ R185, R12, R109, !PT ;  /* 0x0000006d0cb97209 */ /* 0x000fe20007810000 */
[----:B------:R-:W-:-:S01]  /*14cc0*/  FFMA.FTZ R109, R113, UR37, -R0 ;  /* 0x00000025716d7c23 */ /* 0x000fc20008010800 */
[----:B------:R-:W-:Y:S01]  /*14cd0*/  FFMA.FTZ R113, R117, UR37, -R0 ;  /* 0x0000002575717c23 */ /* 0x000fe20008010800 */
[----:B------:R-:W-:-:S02]  /*14ce0*/  FSEL R101, R3, RZ, P1 ;  /* 0x000000ff03657208 */ /* 0x000fc40000800000 */
[----:B------:R-:W0:Y:S01]  /*14cf0*/  SHFL.BFLY PT, R192, R185, 0x2, 0x1f ;  /* 0x0c401f00b9c07f89 */ /* 0x000e2200000e0000 */
[----:B------:R-:W-:Y:S02]  /*14d00*/  MUFU.EX2 R156, R156 ;  /* 0x0000009c009c7308 */ /* 0x000fe40000000800 */
[----:B------:R-:W-:-:S04]  /*14d10*/  FADD.FTZ R8, -R101, R8 ;  /* 0x0000000865087221 */ /* 0x000fc80000010100 */
[----:B------:R-:W-:Y:S02]  /*14d20*/  FMUL.FTZ R8, R8, UR37 ;  /* 0x0000002508087c20 */ /* 0x000fe40008410000 */
[----:B------:R-:W-:Y:S08]  /*14d30*/  MUFU.EX2 R101, R189 ;  /* 0x000000bd00657308 */ /* 0x000ff00000000800 */
[----:B------:R-:W1:Y:S01]  /*14d40*/  MUFU.EX2 R8, R8 ;  /* 0x0000000800087308 */ /* 0x000e620000000800 */
[----:B0-----:R-:W-:-:S07]  /*14d50*/  FMNMX.FTZ R192, R185, R192, !PT ;  /* 0x000000c0b9c07209 */ /* 0x001fce0007810000 */
[----:B------:R-:W-:Y:S01]  /*14d60*/  MUFU.EX2 R157, R157 ;  /* 0x0000009d009d7308 */ /* 0x000fe20000000800 */
[----:B------:R-:W0:Y:S07]  /*14d70*/  SHFL.BFLY PT, R117, R192, 0x1, 0x1f ;  /* 0x0c201f00c0757f89 */ /* 0x000e2e00000e0000 */
[----:B------:R-:W-:Y:S01]  /*14d80*/  MUFU.EX2 R160, R160 ;  /* 0x000000a000a07308 */ /* 0x000fe20000000800 */
[----:B-1----:R-:W-:-:S07]  /*14d90*/  FFMA.FTZ R197, R8, R6, R11 ;  /* 0x0000000608c57223 */ /* 0x002fce000001000b */
[----:B------:R-:W-:Y:S08]  /*14da0*/  MUFU.EX2 R161, R161 ;  /* 0x000000a100a17308 */ /* 0x000ff00000000800 */
[----:B------:R-:W-:Y:S01]  /*14db0*/  MUFU.EX2 R164, R164 ;  /* 0x000000a400a47308 */ /* 0x000fe20000000800 */
[----:B0-----:R-:W-:Y:S01]  /*14dc0*/  FMNMX.FTZ R0, R192, R117, !PT ;  /* 0x00000075c0007209 */ /* 0x001fe20007810000 */
        /* <DEDUP_REMOVED lines=10> */
[----:B------:R-:W-:-:S01]  /*14e70*/  FFMA.FTZ R186, R190, UR37, -R117 ;  /* 0x00000025beba7c23 */ /* 0x000fc20008010875 */
[----:B------:R-:W-:Y:S01]  /*14e80*/  FFMA.FTZ R187, R191, UR37, -R117 ;  /* 0x00000025bfbb7c23 */ /* 0x000fe20008010875 */
[----:B------:R-:W-:-:S01]  /*14e90*/  FADD.FTZ R194, -R194, R9 ;  /* 0x00000009c2c27221 */ /* 0x000fc20000010100 */
[--C-:B------:R-:W-:Y:S01]  /*14ea0*/  FFMA.FTZ R190, R195, UR37, -R117.reuse ;  /* 0x00000025c3be7c23 */ /* 0x100fe20008010875 */
[----:B------:R-:W-:Y:S01]  /*14eb0*/  MUFU.EX2 R116, R116 ;  /* 0x0000007400747308 */ /* 0x000fe20000000800 */
[----:B------:R-:W-:-:S01]  /*14ec0*/  FFMA.FTZ R191, R198, UR37, -R117 ;  /* 0x00000025c6bf7c23 */ /* 0x000fc20008010875 */
[----:B------:R-:W-:Y:S01]  /*14ed0*/  FMUL.FTZ R193, R194, UR37 ;  /* 0x00000025c2c17c20 */ /* 0x000fe20008410000 */
[----:B------:R-:W-:-:S01]  /*14ee0*/  FFMA.FTZ R195, R142, UR37, -R117 ;  /* 0x000000258ec37c23 */ /* 0x000fc20008010875 */
[--C-:B------:R-:W-:Y:S01]  /*14ef0*/  FFMA.FTZ R142, R143, UR37, -R117.reuse ;  /* 0x000000258f8e7c23 */ /* 0x100fe20008010875 */
[----:B------:R-:W-:-:S01]  /*14f00*/  FFMA.FTZ R143, R146, UR37, -R117 ;  /* 0x00000025928f7c23 */ /* 0x000fc20008010875 */
[----:B------:R-:W-:Y:S01]  /*14f10*/  FADD.FTZ R194, R10, R197 ;  /* 0x000000c50ac27221 */ /* 0x000fe20000010000 */
[----:B------:R-:W-:-:S01]  /*14f20*/  FFMA.FTZ R146, R147, UR37, -R117 ;  /* 0x0000002593927c23 */ /* 0x000fc20008010875 */
[----:B------:R-:W0:Y:S01]  /*14f30*/  MUFU.EX2 R193, R193 ;  /* 0x000000c100c17308 */ /* 0x000e220000000800 */
[----:B------:R-:W-:-:S01]  /*14f40*/  FFMA.FTZ R192, R199, UR37, -R117 ;  /* 0x00000025c7c07c23 */ /* 0x000fc20008010875 */
[--C-:B------:R-:W-:Y:S01]  /*14f50*/  FFMA.FTZ R147, R150, UR37, -R117.reuse ;  /* 0x0000002596937c23 */ /* 0x100fe20008010875 */
[----:B------:R-:W-:-:S01]  /*14f60*/  FFMA.FTZ R150, R151, UR37, -R117 ;  /* 0x0000002597967c23 */ /* 0x000fc20008010875 */
[----:B------:R-:W-:Y:S01]  /*14f70*/  FADD.FTZ R151, R13, R194 ;  /* 0x000000c20d977221 */ /* 0x000fe20000010000 */
[----:B------:R-:W-:-:S01]  /*14f80*/  FFMA.FTZ R170, R170, UR37, -R117 ;  /* 0x00000025aaaa7c23 */ /* 0x000fc20008010875 */
[--C-:B------:R-:W-:Y:S01]  /*14f90*/  FFMA.FTZ R171, R171, UR37, -R117.reuse ;  /* 0x00000025abab7c23 */ /* 0x100fe20008010875 */
[----:B------:R-:W-:-:S01]  /*14fa0*/  FFMA.FTZ R174, R174, UR37, -R117 ;  /* 0x00000025aeae7c23 */ /* 0x000fc20008010875 */
[----:B------:R-:W1:Y:S01]  /*14fb0*/  MUFU.EX2 R185, R185 ;  /* 0x000000b900b97308 */ /* 0x000e620000000800 */
[----:B------:R-:W-:-:S01]  /*14fc0*/  FADD.FTZ R194, R20, R151 ;  /* 0x0000009714c27221 */ /* 0x000fc20000010000 */
        /* <DEDUP_REMOVED lines=50> */
[----:B------:R-:W-:-:S02]  /*152f0*/  FFMA.FTZ R12, R12, UR37, -R117 ;  /* 0x000000250c0c7c23 */ /* 0x000fc40008010875 */
        /* <DEDUP_REMOVED lines=122> */
[----:B0-----:R-:W-:-:S04]  /*15aa0*/  FADD.FTZ R5, R105, R6 ;  /* 0x0000000669057221 */ /* 0x001fc80000010000 */
[----:B------:R-:W-:-:S03]  /*15ab0*/  FADD.FTZ R6, R14, R5 ;  /* 0x000000050e067221 */ /* 0x000fc60000010000 */
[----:B------:R-:W0:Y:S01]  /*15ac0*/  MUFU.EX2 R111, R111 ;  /* 0x0000006f006f7308 */ /* 0x000e220000000800 */
[----:B-1----:R-:W-:-:S01]  /*15ad0*/  FADD.FTZ R195, R107, R194 ;  /* 0x000000c26bc37221 */ /* 0x002fc20000010000 */
[----:B------:R-:W-:-:S06]  /*15ae0*/  FADD.FTZ R5, R103, R6 ;  /* 0x0000000667057221 */ /* 0x000fcc0000010000 */
        /* <DEDUP_REMOVED lines=49> */
[----:B------:R-:W-:Y:S01]  /*15e00*/  FADD.FTZ R6, R101, R102 ;  /* 0x0000006665067221 */ /* 0x000fe20000010000 */
[----:B--2---:R-:W-:-:S01]  /*15e10*/  FADD.FTZ R5, R12, R5 ;  /* 0x000000050c057221 */ /* 0x004fc20000010000 */
[----:B------:R-:W-:Y:S06]  /*15e20*/  @!P0 BRA `(.L_x_6861) ;  /* 0x0000000000048947 */ /* 0x000fec0003800000 */
[----:B------:R-:W-:Y:S01]  /*15e30*/  BPT.TRAP 0x1 ;  /* 0x000000040000795c */ /* 0x000fe20000300000 */
.L_x_6861:
        /* <DEDUP_REMOVED lines=131> */
[----:B------:R-:W-:-:S05]  /*16670*/  UMOV UR52, UR55 ;  /* 0x0000003700347c82 */ /* 0x000fca0008000000 */
.L_x_6844:
[----:B------:R-:W-:Y:S06]  /*16680*/  BAR.ARV 0x8, 0x180 ;  /* 0x0206000000007b1d */ /* 0x000fec0000002000 */
[----:B------:R-:W-:Y:S05]  /*16690*/  @!P0 BRA `(.L_x_6863) ;  /* 0x0000000000048947 */ /* 0x000fea0003800000 */
[----:B------:R-:W-:Y:S01]  /*166a0*/  BPT.TRAP 0x1 ;  /* 0x000000040000795c */ /* 0x000fe20000300000 */
.L_x_6863:
[----:B------:R-:W-:Y:S01]  /*166b0*/  ULEA UR4, UR52, UR41, 0x3 ;  /* 0x0000002934047291 */ /* 0x000fe2000f8e183f */
[----:B------:R-:W-:-:S05]  /*166c0*/  IMAD.U32 R4, RZ, RZ, UR45 ;  /* 0x0000002dff047e24 */ /* 0x000fca000f8e00ff */
[----:B------:R-:W-:-:S04]  /*166d0*/  SHF.L.U32 R4, R4, 0x1f, RZ ;  /* 0x0000001f04047819 */ /* 0x000fc800000006ff */
[----:B------:R0:W1:Y:S01]  /*166e0*/  SYNCS.PHASECHK.TRANS64.TRYWAIT P1, [UR4+0x2e850], R4 ;  /* 0x02e85004ff0075a7 */ /* 0x0000620008020144 */
[----:B------:R-:W-:Y:S05]  /*166f0*/  @!P0 BRA `(.L_x_6864) ;  /* 0x0000000000048947 */ /* 0x000fea0003800000 */
[----:B------:R-:W-:Y:S01]  /*16700*/  BPT.TRAP 0x1 ;  /* 0x000000040000795c */ /* 0x000fe20000300000 */
.L_x_6864:
[----:B-1----:R-:W-:Y:S05]  /*16710*/  @P1 BRA `(.L_x_6865) ;  /* 0x0000000000081947 */ /* 0x002fea0003800000 */
[----:B------:R-:W1:Y:S02]  /*16720*/  SYNCS.PHASECHK.TRANS64.TRYWAIT P1, [UR4+0x2e850], R4 ;  /* 0x02e85004ff0075a7 */ /* 0x000e640008020144 */
[----:B-1----:R-:W-:Y:S05]  /*16730*/  @!P1 BRA `(.L_x_6866) ;  /* 0x0000009400509947 */ /* 0x002fea0003800000 */
.L_x_6865:
        /* <DEDUP_REMOVED lines=15> */
[----:B------:R-:W-:Y:S01]  /*16830*/  QGMMA.64x128x32.F32.E4M3.E4M3 R24, R224, gdesc[UR4], R24, gsb0 ;  /* 0x01e00004e0187df3 */ /* 0x000fe20008000818 */
[----:B------:R-:W-:Y:S01]  /*16840*/  UIADD3 UR6, UR5, 0x100, URZ ;  /* 0x0000010005067890 */ /* 0x000fe2000fffe03f */
[----:B------:R-:W-:Y:S01]  /*16850*/  UMOV UR7, 0xc0000010 ;  /* 0xc000001000077882 */ /* 0x000fe20000000000 */
[----:B------:R-:W-:Y:S02]  /*16860*/  @UP0 UIMAD UR8, UR8, UR12, URZ ;  /* 0x0000000c080802a4 */ /* 0x000fe4000f8e023f */
[----:B------:R-:W-:Y:S02]  /*16870*/  @UP0 USHF.R.S32.HI UR9, URZ, 0x1f, UR49 ;  /* 0x0000001f3f090899 */ /* 0x000fe40008011431 */
[----:B------:R-:W-:Y:S01]  /*16880*/  @UP0 UIMAD UR8, UR48, UR13, UR8 ;  /* 0x0000000d300802a4 */ /* 0x000fe2000f8e0208 */
[----:B------:R-:W-:-:S02]  /*16890*/  WARPGROUP.DEPBAR.LE gsb0, 0x0 ;  /* 0x00008000000079c5 */ /* 0x000fc40000010000 */
        /* <DEDUP_REMOVED lines=21> */
[----:B------:R-:W-:Y:S01]  /*169f0*/  UIADD3 UR6, UR5, 0x400, URZ ;  /* 0x0000040005067890 */ /* 0x000fe2000fffe03f */
[----:B------:R-:W-:Y:S01]  /*16a00*/  IMAD.U32 R8, RZ, RZ, UR8 ;  /* 0x00000008ff087e24 */ /* 0x000fe2000f8e00ff */
[----:B------:R-:W-:Y:S02]  /*16a10*/  UMOV UR7, 0xc0000010 ;  /* 0xc000001000077882 */ /* 0x000fe40000000000 */
[----:B------:R-:W-:-:S05]  /*16a20*/  IMAD.U32 R9, RZ, RZ, UR9 ;  /* 0x00000009ff097e24 */ /* 0x000fca000f8e00ff */
[----:B------:R0:W2:Y:S01]  /*16a30*/  @P1 LDG.E R4, desc[UR50][R8.64] ;  /* 0x0000003208041981 */ /* 0x0000a2000c1e1900 */
[----:B------:R-:W-:Y:S02]  /*16a40*/  WARPGROUP.DEPBAR.LE gsb0, 0x0 ;  /* 0x00008000000079c5 */ /* 0x000fe40000010000 */
[----:B------:R-:W-:-:S06]  /*16a50*/  WARPGROUP.ARRIVE ;  /* 0x00000000000079c5 */ /* 0x000fcc0000000000 */
[----:B------:R-:W-:Y:S01]  /*16a60*/  QGMMA.64x128x32.F32.E4M3.E4M3 R24, R208, gdesc[UR4], R24, gsb0 ;  /* 0x01e00004d0187df3 */ /* 0x000fe20008000818 */
[----:B------:R-:W-:Y:S01]  /*16a70*/  UIADD3 UR6, UR5, 0x500, URZ ;  /* 0x0000050005067890 */ /* 0x000fe2000fffe03f */
[----:B------:R-:W-:Y:S01]  /*16a80*/  UMOV UR7, 0xc0000010 ;  /* 0xc000001000077882 */ /* 0x000fe20000000000 */
[----:B------:R-:W1:Y:S04]  /*16a90*/  SHFL.BFLY PT, R7, R6, 0x2, 0x1f ;  /* 0x0c401f0006077f89 */ /* 0x000e6800000e0000 */
[----:B------:R-:W3:Y:S01]  /*16aa0*/  SHFL.BFLY PT, R10, R5, 0x2, 0x1f ;  /* 0x0c401f00050a7f89 */ /* 0x000ee200000e0000 */
[----:B------:R-:W-:Y:S02]  /*16ab0*/  WARPGROUP.DEPBAR.LE gsb0, 0x0 ;  /* 0x00008000000079c5 */ /* 0x000fe40000010000 */
[----:B------:R-:W-:-:S06]  /*16ac0*/  WARPGROUP.ARRIVE ;  /* 0x00000000000079c5 */ /* 0x000fcc0000000000 */
[----:B------:R-:W-:Y:S01]  /*16ad0*/  QGMMA.64x128x32.F32.E4M3.E4M3 R24, R204, gdesc[UR4], R24, gsb0 ;  /* 0x01e00004cc187df3 */ /* 0x000fe20008000818 */
[----:B------:R-:W-:Y:S01]  /*16ae0*/  UIADD3 UR6, UR5, 0x600, URZ ;  /* 0x0000060005067890 */ /* 0x000fe2000fffe03f */
[----:B------:R-:W-:Y:S01]  /*16af0*/  UMOV UR7, 0xc0000010 ;  /* 0xc000001000077882 */ /* 0x000fe20000000000 */
        /* <DEDUP_REMOVED lines=36> */
.L_x_6867:
        /* <DEDUP_REMOVED lines=74> */
.L_x_6793:
[----:B------:R-:W0:Y:S01]  /*171e0*/  S2R R0, SR_CgaCtaId ;  /* 0x0000000000007919 */ /* 0x000e220000008800 */
[----:B------:R-:W-:Y:S01]  /*171f0*/  MOV R9, 0x400 ;  /* 0x0000040000097802 */ /* 0x000fe20000000f00 */
[----:B------:R-:W-:Y:S01]  /*17200*/  IMAD.SHL.U32 R4, R23, 0x8, RZ ;  /* 0x0000000817047824 */ /* 0x000fe200078e00ff */
[----:B------:R-:W-:Y:S01]  /*17210*/  BSSY B0, `(.L_x_6868) ;  /* 0x000027d000007945 */ /* 0x000fe20003800000 */
[----:B------:R-:W-:Y:S03]  /*17220*/  BAR.SYNC.DEFER_BLOCKING 0x5, 0x180 ;  /* 0x0146000000007b1d */ /* 0x000fe60000010000 */
[----:B------:R-:W-:Y:S02]  /*17230*/  SHF.R.S32.HI R5, RZ, 0x1f, R4 ;  /* 0x0000001fff057819 */ /* 0x000fe40000011404 */
[----:B0-----:R-:W-:Y:S02]  /*17240*/  LEA R9, R0, R9, 0x18 ;  /* 0x0000000900097211 */ /* 0x001fe400078ec0ff */
[----:B------:R-:W-:-:S03]  /*17250*/  SHF.R.S32.HI R0, RZ, 0x1f, R231 ;  /* 0x0000001fff007819 */ /* 0x000fc600000114e7 */
[----:B------:R-:W0:Y:S01]  /*17260*/  LDS.128 R40, [R9+0x2e8d0] ;  /* 0x02e8d00009287984 */ /* 0x000e220000000c00 */
[----:B------:R-:W-:Y:S01]  /*17270*/  LEA.HI R8, R0, R231, RZ, 0x3 ;  /* 0x000000e700087211 */ /* 0x000fe200078f18ff */
[----:B------:R-:W-:-:S03]  /*17280*/  VIADD R0, R4, 0x40 ;  /* 0x0000004004007836 */ /* 0x000fc60000000000 */
[----:B------:R-:W-:Y:S02]  /*17290*/  SHF.R.S32.HI R8, RZ, 0x3, R8 ;  /* 0x00000003ff087819 */ /* 0x000fe40000011408 */
[----:B------:R-:W-:Y:S02]  /*172a0*/  SHF.R.S32.HI R3, RZ, 0x1f, R0 ;  /* 0x0000001fff037819 */ /* 0x000fe40000011400 */
        /* <DEDUP_REMOVED lines=33> */
[----:B------:R-:W-:Y:S02]  /*174c0*/  F2FP.BF16.F32.PACK_AB R31, R62, R31 ;  /* 0x0000001f3e1f723e */ /* 0x000fe400000010ff */
[----:B------:R-:W-:Y:S02]  /*174d0*/  F2FP.BF16.F32.PACK_AB R15, R84, R15 ;  /* 0x0000000f540f723e */ /* 0x000fe400000010ff */
[----:B------:R-:W-:Y:S02]  /*174e0*/  F2FP.BF16.F32.PACK_AB R14, R85, R14 ;  /* 0x0000000e550e723e */ /* 0x000fe400000010ff */
[----:B------:R-:W-:Y:S02]  /*174f0*/  SEL R49, R49, R56, P0 ;  /* 0x0000003831317207 */ /* 0x000fe40000000000 */
[----:B------:R-:W-:-:S02]  /*17500*/  F2FP.BF16.F32.PACK_AB R44, R44, R89 ;  /* 0x000000592c2c723e */ /* 0x000fc400000010ff */
[----:B------:R-:W-:Y:S02]  /*17510*/  F2FP.BF16.F32.PACK_AB R45, R45, R88 ;  /* 0x000000582d2d723e */ /* 0x000fe400000010ff */
[----:B------:R-:W-:Y:S02]  /*17520*/  SEL R56, R39, R38, P0 ;  /* 0x0000002627387207 */ /* 0x000fe40000000000 */
[----:B------:R-:W-:Y:S02]  /*17530*/  SEL R62, R21, R20, P0 ;  /* 0x00000014153e7207 */ /* 0x000fe40000000000 */
[----:B------:R-:W-:Y:S02]  /*17540*/  MOV R10, R9 ;  /* 0x00000009000a7202 */ /* 0x000fe40000000f00 */
[----:B0-----:R-:W-:Y:S02]  /*17550*/  MOV R11, R18 ;  /* 0x00000012000b7202 */ /* 0x001fe40000000f00 */
[----:B------:R-:W-:-:S02]  /*17560*/  SEL R57, R20, R21, P0 ;  /* 0x0000001514397207 */ /* 0x000fc40000000000 */
[----:B------:R-:W-:Y:S01]  /*17570*/  F2FP.BF16.F32.PACK_AB R28, R69, R28 ;  /* 0x0000001c451c723e */ /* 0x000fe200000010ff */
[----:B------:R-:W-:Y:S01]  /*17580*/  IMAD.WIDE R12, R230, 0x2, R10 ;  /* 0x00000002e60c7825 */ /* 0x000fe200078e020a */
[----:B------:R-:W-:Y:S02]  /*17590*/  SEL R39, R38, R39, P0 ;  /* 0x0000002726277207 */ /* 0x000fe40000000000 */
[----:B------:R-:W-:Y:S02]  /*175a0*/  F2FP.BF16.F32.PACK_AB R37, R52, R37 ;  /* 0x000000253425723e */ /* 0x000fe400000010ff */
[C---:B------:R-:W-:Y:S02]  /*175b0*/  IADD3 R61, P1, R12.reuse, 0x40, RZ ;  /* 0x000000400c3d7810 */ /* 0x040fe40007f3e0ff */
[----:B------:R-:W-:Y:S02]  /*175c0*/  IADD3 R63, P2, R12, 0x60, RZ ;  /* 0x000000600c3f7810 */ /* 0x000fe40007f5e0ff */
[----:B------:R-:W-:-:S02]  /*175d0*/  LOP3.LUT R18, R61, 0x380, RZ, 0xc0, !PT ;  /* 0x000003803d127812 */ /* 0x000fc400078ec0ff */
[----:B------:R-:W-:Y:S02]  /*175e0*/  IADD3 R59, P6, R12, 0x20, RZ ;  /* 0x000000200c3b7810 */ /* 0x000fe40007fde0ff */
[----:B------:R-:W-:Y:S02]  /*175f0*/  LOP3.LUT R20, R63, 0x380, RZ, 0xc0, !PT ;  /* 0x000003803f147812 */ /* 0x000fe400078ec0ff */
[----:B------:R-:W-:Y:S02]  /*17600*/  SHF.R.U64 R18, R18, 0x3, RZ ;  /* 0x0000000312127819 */ /* 0x000fe400000012ff */
[----:B------:R-:W-:Y:S02]  /*17610*/  F2FP.BF16.F32.PACK_AB R36, R53, R36 ;  /* 0x000000243524723e */ /* 0x000fe400000010ff */
[----:B------:R-:W-:Y:S02]  /*17620*/  SEL R38, R35, R34, P0 ;  /* 0x0000002223267207 */ /* 0x000fe40000000000 */
[----:B------:R-:W-:-:S02]  /*17630*/  IADD3 R69, P4, R12, 0x4020, RZ ;  /* 0x000040200c457810 */ /* 0x000fc40007f9e0ff */
[----:B------:R-:W-:Y:S02]  /*17640*/  SEL R52, R15, R14, P0 ;  /* 0x0000000e0f347207 */ /* 0x000fe40000000000 */
[----:B------:R-:W-:Y:S02]  /*17650*/  SEL R51, R14, R15, P0 ;  /* 0x0000000f0e337207 */ /* 0x000fe40000000000 */
[----:B------:R-:W-:Y:S02]  /*17660*/  SEL R35, R34, R35, P0 ;  /* 0x0000002322237207 */ /* 0x000fe40000000000 */
[----:B------:R-:W-:Y:S02]  /*17670*/  F2FP.BF16.F32.PACK_AB R33, R60, R33 ;  /* 0x000000213c21723e */ /* 0x000fe400000010ff */
[----:B------:R-:W-:Y:S02]  /*17680*/  F2FP.BF16.F32.PACK_AB R29, R68, R29 ;  /* 0x0000001d441d723e */ /* 0x000fe400000010ff */
[----:B------:R-:W-:-:S02]  /*17690*/  SEL R46, R44, R45, P0 ;  /* 0x0000002d2c2e7207 */ /* 0x000fc40000000000 */
[----:B------:R-:W-:Y:S02]  /*176a0*/  SEL R34, R31, R30, P0 ;  /* 0x0000001e1f227207 */ /* 0x000fe40000000000 */
[----:B------:R-:W-:Y:S01]  /*176b0*/  SEL R53, R30, R31, P0 ;  /* 0x0000001f1e357207 */ /* 0x000fe20000000000 */
[----:B------:R-:W-:Y:S01]  /*176c0*/  IMAD.X R31, RZ, RZ, R13, P1 ;  /* 0x000000ffff1f7224 */ /* 0x000fe200008e060d */
[----:B------:R-:W-:Y:S02]  /*176d0*/  LOP3.LUT R14, R59, 0x380, RZ, 0xc0, !PT ;  /* 0x000003803b0e7812 */ /* 0x000fe400078ec0ff */
[----:B------:R-:W-:Y:S02]  /*176e0*/  F2FP.BF16.F32.PACK_AB R26, R71, R26 ;  /* 0x0000001a471a723e */ /* 0x000fe400000010ff */
[----:B------:R-:W-:Y:S02]  /*176f0*/  SEL R45, R45, R44, P0 ;  /* 0x0000002c2d2d7207 */ /* 0x000fe40000000000 */
[----:B------:R-:W-:-:S02]  /*17700*/  SHF.R.U64 R20, R20, 0x3, RZ ;  /* 0x0000000314147819 */ /* 0x000fc400000012ff */
[----:B------:R-:W-:Y:S02]  /*17710*/  LOP3.LUT R30, R18, R61, RZ, 0x3c, !PT ;  /* 0x0000003d121e7212 */ /* 0x000fe400078e3cff */
[----:B------:R-:W-:Y:S02]  /*17720*/  SEL R44, R37, R36, P0 ;  /* 0x00000024252c7207 */ /* 0x000fe40000000000 */
[----:B------:R-:W-:Y:S02]  /*17730*/  IADD3 R71, P5, R12, 0x4040, RZ ;  /* 0x000040400c477810 */ /* 0x000fe40007fbe0ff */
[----:B------:R-:W-:Y:S02]  /*17740*/  LOP3.LUT R18, R69, 0x380, RZ, 0xc0, !PT ;  /* 0x0000038045127812 */ /* 0x000fe400078ec0ff */
        /* <DEDUP_REMOVED lines=9> */
[----:B------:R-:W-:Y:S02]  /*177e0*/  F2FP.BF16.F32.PACK_AB R96, R96, R97 ;  /* 0x000000616060723e */ /* 0x000fe400000010ff */
[----:B------:R-:W-:-:S02]  /*177f0*/  F2FP.BF16.F32.PACK_AB R72, R72, R73 ;  /* 0x000000494848723e */ /* 0x000fc400000010ff */
[----:B------:R-:W-:Y:S02]  /*17800*/  F2FP.BF16.F32.PACK_AB R95, R94, R95 ;  /* 0x0000005f5e5f723e */ /* 0x000fe400000010ff */
[----:B------:R-:W-:Y:S02]  /*17810*/  F2FP.BF16.F32.PACK_AB R65, R64, R65 ;  /* 0x000000414041723e */ /* 0x000fe400000010ff */
[----:B------:R-:W-:Y:S02]  /*17820*/  F2FP.BF16.F32.PACK_AB R25, R76, R25 ;  /* 0x000000194c19723e */ /* 0x000fe400000010ff */
[----:B------:R-:W-:Y:S02]  /*17830*/  F2FP.BF16.F32.PACK_AB R24, R77, R24 ;  /* 0x000000184d18723e */ /* 0x000fe400000010ff */
[----:B------:R-:W-:Y:S02]  /*17840*/  IADD3 R67, P3, R12, 0x4000, RZ ;  /* 0x000040000c437810 */ /* 0x000fe40007f7e0ff */
[----:B------:R-:W-:-:S02]  /*17850*/  LOP3.LUT R28, R20, R63, RZ, 0x3c, !PT ;  /* 0x0000003f141c7212 */ /* 0x000fc400078e3cff */
[----:B------:R-:W-:Y:S02]  /*17860*/  F2FP.BF16.F32.PACK_AB R92, R92, R93 ;  /* 0x0000005d5c5c723e */ /* 0x000fe400000010ff */
[----:B------:R-:W-:Y:S02]  /*17870*/  F2FP.BF16.F32.PACK_AB R91, R90, R91 ;  /* 0x0000005b5a5b723e */ /* 0x000fe400000010ff */
[----:B------:R-:W-:Y:S02]  /*17880*/  IADD3 R66, P6, R12, 0x4060, RZ ;  /* 0x000040600c427810 */ /* 0x000fe40007fde0ff */
[----:B------:R-:W-:Y:S02]  /*17890*/  LOP3.LUT R20, R71, 0x380, RZ, 0xc0, !PT ;  /* 0x0000038047147812 */ /* 0x000fe400078ec0ff */
[----:B------:R-:W-:Y:S02]  /*178a0*/  SHF.R.U64 R18, R18, 0x3, RZ ;  /* 0x0000000312127819 */ /* 0x000fe400000012ff */
[----:B------:R-:W-:-:S02]  /*178b0*/  LOP3.LUT R32, R14, R59, RZ, 0x3c, !PT ;  /* 0x0000003b0e207212 */ /* 0x000fc400078e3cff */
[----:B------:R-:W-:Y:S02]  /*178c0*/  SEL R40, R96, R95, P0 ;  /* 0x0000005f60287207 */ /* 0x000fe40000000000 */
[----:B------:R-:W-:Y:S02]  /*178d0*/  SEL R50, R25, R24, P0 ;  /* 0x0000001819327207 */ /* 0x000fe40000000000 */
[----:B------:R-:W-:Y:S01]  /*178e0*/  SEL R47, R24, R25, P0 ;  /* 0x00000019182f7207 */ /* 0x000fe20000000000 */
[----:B------:R-:W-:Y:S01]  /*178f0*/  IMAD.X R25, RZ, RZ, R13, P4 ;  /* 0x000000ffff197224 */ /* 0x000fe200020e060d */
[----:B------:R-:W-:Y:S02]  /*17900*/  SEL R54, R72, R65, P0 ;  /* 0x0000004148367207 */ /* 0x000fe40000000000 */
[----:B------:R-:W-:Y:S02]  /*17910*/  LOP3.LUT R14, R67, 0x380, RZ, 0xc0, !PT ;  /* 0x00000380430e7812 */ /* 0x000fe400078ec0ff */
[----:B------:R-:W-:-:S02]  /*17920*/  SEL R95, R95, R96, P0 ;  /* 0x000000605f5f7207 */ /* 0x000fc40000000000 */
[----:B------:R-:W-:Y:S02]  /*17930*/  SEL R42, R92, R91, P0 ;  /* 0x0000005b5c2a7207 */ /* 0x000fe40000000000 */
[----:B------:R-:W-:Y:S02]  /*17940*/  SEL R65, R65, R72, P0 ;  /* 0x0000004841417207 */ /* 0x000fe40000000000 */
[----:B------:R-:W-:Y:S02]  /*17950*/  LOP3.LUT R59, R66, 0x380, RZ, 0xc0, !PT ;  /* 0x00000380423b7812 */ /* 0x000fe400078ec0ff */
[----:B------:R-:W-:Y:S02]  /*17960*/  SHF.R.U64 R20, R20, 0x3, RZ ;  /* 0x0000000314147819 */ /* 0x000fe400000012ff */
[----:B------:R-:W-:Y:S02]  /*17970*/  LOP3.LUT R24, R18, R69, RZ, 0x3c, !PT ;  /* 0x0000004512187212 */ /* 0x000fe400078e3cff */
[----:B------:R-:W-:-:S02]  /*17980*/  F2FP.BF16.F32.PACK_AB R27, R70, R27 ;  /* 0x0000001b461b723e */ /* 0x000fc400000010ff */
[----:B------:R-:W-:Y:S02]  /*17990*/  SEL R91, R91, R92, P0 ;  /* 0x0000005c5b5b7207 */ /* 0x000fe40000000000 */
[----:B------:R-:W-:Y:S02]  /*179a0*/  SHF.R.U64 R14, R14, 0x3, RZ ;  /* 0x000000030e0e7819 */ /* 0x000fe400000012ff */
[----:B------:R-:W-:Y:S02]  /*179b0*/  SHF.R.U64 R59, R59, 0x3, RZ ;  /* 0x000000033b3b7819 */ /* 0x000fe400000012ff */
[----:B------:R-:W-:Y:S02]  /*179c0*/  LOP3.LUT R20, R20, R71, RZ, 0x3c, !PT ;  /* 0x0000004714147212 */ /* 0x000fe400078e3cff */
[----:B------:R-:W-:Y:S02]  /*179d0*/  SEL R60, R27, R26, P0 ;  /* 0x0000001a1b3c7207 */ /* 0x000fe40000000000 */
[----:B------:R-:W-:Y:S01]  /*179e0*/  SEL R55, R26, R27, P0 ;  /* 0x0000001b1a377207 */ /* 0x000fe20000000000 */
[----:B------:R-:W-:Y:S01]  /*179f0*/  IMAD.X R27, RZ, RZ, R13, P3 ;  /* 0x000000ffff1b7224 */ /* 0x000fe200018e060d */
[----:B------:R-:W-:-:S02]  /*17a00*/  SEL R64, R86, R87, P0 ;  /* 0x0000005756407207 */ /* 0x000fc40000000000 */
[----:B------:R-:W-:Y:S02]  /*17a10*/  SEL R87, R87, R86, P0 ;  /* 0x0000005657577207 */ /* 0x000fe40000000000 */
[----:B------:R-:W-:Y:S02]  /*17a20*/  LOP3.LUT R26, R14, R67, RZ, 0x3c, !PT ;  /* 0x000000430e1a7212 */ /* 0x000fe400078e3cff */
[----:B------:R-:W-:Y:S02]  /*17a30*/  LOP3.LUT R14, R59, R66, RZ, 0x3c, !PT ;  /* 0x000000423b0e7212 */ /* 0x000fe400078e3cff */
[----:B------:R-:W-:Y:S02]  /*17a40*/  MOV R59, R20 ;  /* 0x00000014003b7202 */ /* 0x000fe40000000f00 */
[----:B------:R-:W-:Y:S02]  /*17a50*/  LOP3.LUT R15, R12, 0x380, RZ, 0xc0, !PT ;  /* 0x000003800c0f7812 */ /* 0x000fe400078ec0ff */
[----:B------:R-:W-:-:S02]  /*17a60*/  MOV R68, R32 ;  /* 0x0000002000447202 */ /* 0x000fc40000000f00 */
[----:B------:R-:W-:Y:S02]  /*17a70*/  SHF.R.U64 R15, R15, 0x3, RZ ;  /* 0x000000030f0f7819 */ /* 0x000fe400000012ff */
[----:B------:R-:W-:Y:S02]  /*17a80*/  MOV R63, R26 ;  /* 0x0000001a003f7202 */ /* 0x000fe40000000f00 */
[----:B------:R-:W-:Y:S01]  /*17a90*/  LOP3.LUT R12, R15, R12, RZ, 0x3c, !PT ;  /* 0x0000000c0f0c7212 */ /* 0x000fe200078e3cff */
[----:B------:R-:W-:Y:S01]  /*17aa0*/  IMAD.X R15, RZ, RZ, R13, P6 ;  /* 0x000000ffff0f7224 */ /* 0x000fe200030e060d */
[----:B------:R-:W-:Y:S02]  /*17ab0*/  MOV R61, R24 ;  /* 0x00000018003d7202 */ /* 0x000fe40000000f00 */
[----:B------:R-:W-:Y:S02]  /*17ac0*/  MOV R69, R12 ;  /* 0x0000000c00457202 */ /* 0x000fe40000000f00 */
[----:B------:R-:W-:-:S02]  /*17ad0*/  MOV R21, R14 ;  /* 0x0000000e00157202 */ /* 0x000fc40000000f00 */
[----:B------:R-:W-:Y:S02]  /*17ae0*/  MOV R67, R30 ;  /* 0x0000001e00437202 */ /* 0x000fe40000000f00 */
[----:B------:R-:W-:Y:S02]  /*17af0*/  MOV R66, R28 ;  /* 0x0000001c00427202 */ /* 0x000fe40000000f00 */
[----:B------:R-:W-:Y:S02]  /*17b00*/  PLOP3.LUT P2, PT, PT, PT, UP0, 0x80, 0x0 ;  /* 0x000000000000781c */ /* 0x000fe40003f4f008 */
        /* <DEDUP_REMOVED lines=16> */
[----:B------:R-:W-:Y:S01]  /*17c10*/  SHFL.IDX PT, R36, R36, R17, 0x1c1f ;  /* 0x001c1f1124247589 */ /* 0x000fe200000e0000 */
[----:B--2---:R-:W-:-:S02]  /*17c20*/  SEL R24, R42, R91, P0 ;  /* 0x0000005b2a187207 */ /* 0x004fc40000000000 */
[----:B------:R-:W-:Y:S01]  /*17c30*/  SEL R26, R91, R42, P0 ;  /* 0x0000002a5b1a7207 */ /* 0x000fe20000000000 */
[----:B------:R-:W1:Y:S04]  /*17c40*/  SHFL.IDX PT, R45, R45, R18, 0x1c1f ;  /* 0x001c1f122d2d7589 */ /* 0x000e6800000e0000 */
[----:B------:R-:W-:Y:S04]  /*17c50*/  SHFL.IDX PT, R56, R56, R17, 0x1c1f ;  /* 0x001c1f1138387589 */ /* 0x000fe800000e0000 */
[----:B------:R-:W2:Y:S01]  /*17c60*/  SHFL.IDX PT, R39, R39, R18, 0x1c1f ;  /* 0x001c1f1227277589 */ /* 0x000ea200000e0000 */
[----:B0-----:R-:W-:-:S02]  /*17c70*/  SEL R25, R58, R49, P0 ;  /* 0x000000313a197207 */ /* 0x001fc40000000000 */
[----:B------:R-:W-:Y:S01]  /*17c80*/  SEL R27, R49, R58, P0 ;  /* 0x0000003a311b7207 */ /* 0x000fe20000000000 */
[----:B------:R-:W0:Y:S01]  /*17c90*/  SHFL.IDX PT, R41, R41, R18, 0x1c1f ;  /* 0x001c1f1229297589 */ /* 0x000e2200000e0000 */
[----:B---3--:R-:W-:Y:S02]  /*17ca0*/  SEL R33, R38, R35, P0 ;  /* 0x0000002326217207 */ /* 0x008fe40000000000 */
[----:B------:R-:W-:Y:S01]  /*17cb0*/  SEL R35, R35, R38, P0 ;  /* 0x0000002623237207 */ /* 0x000fe20000000000 */
[----:B------:R-:W-:Y:S04]  /*17cc0*/  SHFL.IDX PT, R44, R44, R17, 0x1c1f ;  /* 0x001c1f112c2c7589 */ /* 0x000fe800000e0000 */
[----:B------:R-:W-:Y:S04]  /*17cd0*/  SHFL.IDX PT, R48, R48, R17, 0x1c1f ;  /* 0x001c1f1130307589 */ /* 0x000fe800000e0000 */
[----:B------:R-:W3:Y:S01]  /*17ce0*/  SHFL.IDX PT, R37, R37, R18, 0x1c1f ;  /* 0x001c1f1225257589 */ /* 0x000ee200000e0000 */
[----:B-1----:R-:W-:-:S02]  /*17cf0*/  SEL R28, R46, R45, P0 ;  /* 0x0000002d2e1c7207 */ /* 0x002fc40000000000 */
[----:B------:R-:W-:Y:S01]  /*17d00*/  SEL R30, R45, R46, P0 ;  /* 0x0000002e2d1e7207 */ /* 0x000fe20000000000 */
[----:B------:R-:W1:Y:S04]  /*17d10*/  SHFL.IDX PT, R43, R43, R18, 0x1c1f ;  /* 0x001c1f122b2b7589 */ /* 0x000e6800000e0000 */
[----:B------:R4:W-:Y:S01]  /*17d20*/  SHFL.IDX PT, R20, R34, R17, 0x1c1f ;  /* 0x001c1f1122147589 */ /* 0x0009e200000e0000 */
[----:B--2---:R-:W-:Y:S02]  /*17d30*/  SEL R29, R56, R39, P0 ;  /* 0x00000027381d7207 */ /* 0x004fe40000000000 */
[----:B------:R-:W-:Y:S01]  /*17d40*/  SEL R31, R39, R56, P0 ;  /* 0x00000038271f7207 */ /* 0x000fe20000000000 */
[----:B------:R-:W2:Y:S01]  /*17d50*/  SHFL.IDX PT, R53, R53, R18, 0x1c1f ;  /* 0x001c1f1235357589 */ /* 0x000ea200000e0000 */
[----:B0-----:R-:W-:-:S02]  /*17d60*/  SEL R40, R36, R41, P0 ;  /* 0x0000002924287207 */ /* 0x001fc40000000000 */
[----:B------:R-:W-:Y:S01]  /*17d70*/  SEL R42, R41, R36, P0 ;  /* 0x00000024292a7207 */ /* 0x000fe20000000000 */
[----:B------:R-:W-:Y:S04]  /*17d80*/  SHFL.IDX PT, R50, R50, R17, 0x1c1f ;  /* 0x001c1f1132327589 */ /* 0x000fe800000e0000 */
[----:B------:R-:W-:Y:S04]  /*17d90*/  SHFL.IDX PT, R52, R52, R17, 0x1c1f ;  /* 0x001c1f1134347589 */ /* 0x000fe800000e0000 */
[----:B------:R-:W-:Y:S01]  /*17da0*/  SHFL.IDX PT, R60, R60, R17, 0x1c1f ;  /* 0x001c1f113c3c7589 */ /* 0x000fe200000e0000 */
[----:B---3--:R-:W-:-:S02]  /*17db0*/  SEL R32, R44, R37, P0 ;  /* 0x000000252c207207 */ /* 0x008fc40000000000 */
[----:B----4-:R-:W-:Y:S01]  /*17dc0*/  SEL R34, R37, R44, P0 ;  /* 0x0000002c25227207 */ /* 0x010fe20000000000 */
[----:B------:R-:W0:Y:S01]  /*17dd0*/  SHFL.IDX PT, R47, R47, R18, 0x1c1f ;  /* 0x001c1f122f2f7589 */ /* 0x000e2200000e0000 */
[----:B-1----:R-:W-:Y:S02]  /*17de0*/  SEL R36, R48, R43, P0 ;  /* 0x0000002b30247207 */ /* 0x002fe40000000000 */
[----:B------:R-:W-:Y:S01]  /*17df0*/  SEL R38, R43, R48, P0 ;  /* 0x000000302b267207 */ /* 0x000fe20000000000 */
[----:B------:R-:W1:Y:S04]  /*17e00*/  SHFL.IDX PT, R51, R51, R18, 0x1c1f ;  /* 0x001c1f1233337589 */ /* 0x000e6800000e0000 */
[----:B------:R-:W3:Y:S01]  /*17e10*/  SHFL.IDX PT, R55, R55, R18, 0x1c1f ;  /* 0x001c1f1237377589 */ /* 0x000ee200000e0000 */
[----:B--2---:R-:W-:-:S02]  /*17e20*/  SEL R41, R20, R53, P0 ;  /* 0x0000003514297207 */ /* 0x004fc40000000000 */
[----:B------:R-:W-:Y:S01]  /*17e30*/  SEL R43, R53, R20, P0 ;  /* 0x00000014352b7207 */ /* 0x000fe20000000000 */
[----:B------:R-:W-:Y:S06]  /*17e40*/  BAR.SYNC.DEFER_BLOCKING 0x1, 0x100 ;  /* 0x0044000000007b1d */ /* 0x000fec0000010000 */
[----:B------:R-:W-:Y:S04]  /*17e50*/  SHFL.IDX PT, R62, R62, R17, 0x1c1f ;  /* 0x001c1f113e3e7589 */ /* 0x000fe800000e0000 */
[----:B------:R-:W2:Y:S01]  /*17e60*/  SHFL.IDX PT, R57, R57, R18, 0x1c1f ;  /* 0x001c1f1239397589 */ /* 0x000ea200000e0000 */
[----:B0-----:R-:W-:-:S02]  /*17e70*/  SEL R48, R50, R47, P0 ;  /* 0x0000002f32307207 */ /* 0x001fc40000000000 */
[----:B------:R-:W-:Y:S01]  /*17e80*/  SEL R50, R47, R50, P0 ;  /* 0x000000322f327207 */ /* 0x000fe20000000000 */
[----:B------:R-:W-:Y:S01]  /*17e90*/  SHFL.IDX PT, R64, R64, R17, 0x1c1f ;  /* 0x001c1f1140407589 */ /* 0x000fe200000e0000 */
[----:B-1----:R-:W-:Y:S02]  /*17ea0*/  SEL R44, R52, R51, P0 ;  /* 0x00000033342c7207 */ /* 0x002fe40000000000 */
[----:B------:R-:W-:Y:S01]  /*17eb0*/  SEL R46, R51, R52, P0 ;  /* 0x00000034332e7207 */ /* 0x000fe20000000000 */
[----:B------:R-:W0:Y:S01]  /*17ec0*/  SHFL.IDX PT, R87, R87, R18, 0x1c1f ;  /* 0x001c1f1257577589 */ /* 0x000e2200000e0000 */
[----:B---3--:R-:W-:Y:S02]  /*17ed0*/  SEL R37, R60, R55, P0 ;  /* 0x000000373c257207 */ /* 0x008fe40000000000 */
[----:B------:R-:W-:Y:S01]  /*17ee0*/  SEL R39, R55, R60, P0 ;  /* 0x0000003c37277207 */ /* 0x000fe20000000000 */
[----:B------:R1:W-:Y:S01]  /*17ef0*/  STSM.16.M88.4 [R69], R12 ;  /* 0x0000000c45007844 */ /* 0x0003e20000000200 */
[----:B------:R-:W-:Y:S01]  /*17f00*/  UMOV UR4, URZ ;  /* 0x0000003f00047c82 */ /* 0x000fe20008000000 */
[----:B------:R-:W-:Y:S01]  /*17f10*/  ULDC UR8, c[0x0][0xa88] ;  /* 0x0002a20000087ab9 */ /* 0x000fe20000000800 */
[----:B------:R-:W3:Y:S01]  /*17f20*/  LDC R55, c[0x0][0xbe8] ;  /* 0x0002fa00ff377b82 */ /* 0x000ee20000000800 */
[----:B------:R-:W-:Y:S04]  /*17f30*/  STSM.16.M88.4 [R68], R24 ;  /* 0x0000001844007844 */ /* 0x000fe80000000200 */
[----:B------:R-:W-:Y:S01]  /*17f40*/  STSM.16.M88.4 [R67], R28 ;  /* 0x0000001c43007844 */ /* 0x000fe20000000200 */
[----:B--2---:R-:W-:-:S03]  /*17f50*/  SEL R49, R62, R57, P0 ;  /* 0x000000393e317207 */ /* 0x004fc60000000000 */
[----:B------:R-:W-:Y:S01]  /*17f60*/  STSM.16.M88.4 [R66], R32 ;  /* 0x0000002042007844 */ /* 0x000fe20000000200 */
[----:B------:R-:W-:Y:S01]  /*17f70*/  SEL R51, R57, R62, P0 ;  /* 0x0000003e39337207 */ /* 0x000fe20000000000 */
[----:B-1----:R-:W-:Y:S02]  /*17f80*/  IMAD.U32 R12, RZ, RZ, UR6 ;  /* 0x00000006ff0c7e24 */ /* 0x002fe4000f8e00ff */
[----:B------:R-:W-:Y:S01]  /*17f90*/  STSM.16.M88.4 [R63], R40 ;  /* 0x000000283f007844 */ /* 0x000fe20000000200 */
[----:B------:R-:W-:Y:S01]  /*17fa0*/  IMAD.U32 R13, RZ, RZ, UR7 ;  /* 0x00000007ff0d7e24 */ /* 0x000fe2000f8e00ff */
[----:B------:R-:W-:Y:S01]  /*17fb0*/  ULDC.64 UR6, c[0x0][0xc08] ;  /* 0x0003020000067ab9 */ /* 0x000fe20000000a00 */
[----:B0-----:R-:W-:Y:S01]  /*17fc0*/  SEL R45, R64, R87, P0 ;  /* 0x00000057402d7207 */ /* 0x001fe20000000000 */
[----:B------:R-:W-:Y:S01]  /*17fd0*/  STSM.16.M88.4 [R61], R36 ;  /* 0x000000243d007844 */ /* 0x000fe20000000200 */
[----:B------:R-:W-:-:S03]  /*17fe0*/  SEL R47, R87, R64, P0 ;  /* 0x00000040572f7207 */ /* 0x000fc60000000000 */
[----:B------:R-:W-:Y:S04]  /*17ff0*/  STSM.16.M88.4 [R59], R48 ;  /* 0x000000303b007844 */ /* 0x000fe80000000200 */
[----:B------:R0:W-:Y:S01]  /*18000*/  STSM.16.M88.4 [R21], R44 ;  /* 0x0000002c15007844 */ /* 0x0001e20000000200 */
[----:B------:R-:W-:Y:S06]  /*18010*/  BAR.SYNC.DEFER_BLOCKING 0x1, 0x100 ;  /* 0x0044000000007b1d */ /* 0x000fec0000010000 */
[----:B------:R-:W2:Y:S01]  /*18020*/  @P2 LDG.E R14, desc[UR50][R12.64] ;  /* 0x000000320c0e2981 */ /* 0x000ea2000c1e1900 */
[----:B------:R-:W-:Y:S01]  /*18030*/  UISETP.NE.U32.AND UP1, UPT, UR6, URZ, UPT ;  /* 0x0000003f0600728c */ /* 0x000fe2000bf25070 */
[----:B---3--:R-:W-:-:S03]  /*18040*/  ISETP.NE.AND P1, PT, R55, 0x1, PT ;  /* 0x000000013700780c */ /* 0x008fc60003f25270 */
[----:B------:R-:W-:-:S06]  /*18050*/  UISETP.NE.AND.EX UP1, UPT, UR7, URZ, UPT, UP1 ;  /* 0x0000003f0700728c */ /* 0x000fcc000bf25310 */
[----:B------:R-:W-:-:S04]  /*18060*/  PLOP3.LUT P0, PT, PT, PT, UP1, 0x80, 0x0 ;  /* 0x000000000000781c */ /* 0x000fc80003f0f018 */
[----:B------:R-:W1:Y:S01]  /*18070*/  @P1 LDC R15, c[0x0][0xbec] ;  /* 0x0002fb00ff0f1b82 */ /* 0x000e620000000800 */
[----:B------:R-:W-:Y:S02]  /*18080*/  @UP1 ULDC.64 UR6, c[0x0][0xc08] ;  /* 0x0003020000061ab9 */ /* 0x000fe40000000a00 */
[----:B------:R-:W-:-:S05]  /*18090*/  @UP1 UIMAD.WIDE UR6, UR42, 0x4, UR6 ;  /* 0x000000042a0618a5 */ /* 0x000fca000f8e0206 */
[----:B------:R-:W3:Y:S01]  /*180a0*/  @P1 LDC R18, c[0x0][0xbf0] ;  /* 0x0002fc00ff121b82 */ /* 0x000ee20000000800 */
[----:B------:R-:W-:Y:S02]  /*180b0*/  IMAD.U32 R20, RZ, RZ, UR6 ;  /* 0x00000006ff147e24 */ /* 0x000fe4000f8e00ff */
[----:B0-----:R-:W-:Y:S01]  /*180c0*/  IMAD.U32 R21, RZ, RZ, UR7 ;  /* 0x00000007ff157e24 */ /* 0x001fe2000f8e00ff */
[----:B--2---:R-:W-:Y:S01]  /*180d0*/  @P2 R2UR UR4, R14 ;  /* 0x000000000e0422ca */ /* 0x004fe200000e0000 */
[----:B------:R-:W-:-:S06]  /*180e0*/  IMAD.U32 R14, RZ, RZ, UR8 ;  /* 0x00000008ff0e7e24 */ /* 0x000fcc000f8e00ff */
[----:B------:R0:W5:Y:S01]  /*180f0*/  @P0 LDG.E R14, desc[UR50][R20.64] ;  /* 0x00000032140e0981 */ /* 0x000162000c1e1900 */
[----:B-1-3--:R-:W-:Y:S07]  /*18100*/  @P0 BRA `(.L_x_6870) ;  /* 0x0000000000100947 */ /* 0x00afee0003800000 */
[----:B------:R-:W-:Y:S05]  /*18110*/  @!P2 BRA `(.L_x_6870) ;  /* 0x00000000000ca947 */ /* 0x000fea0003800000 */
[----:B------:R-:W2:Y:S04]  /*18120*/  LDG.E R17, desc[UR50][R12.64] ;  /* 0x000000320c117981 */ /* 0x000ea8000c1e1900 */
[----:B-----5:R-:W2:Y:S02]  /*18130*/  LDG.E R14, desc[UR50][R12.64+0x4] ;  /* 0x000004320c0e7981 */ /* 0x020ea4000c1e1900 */
[----:B--2---:R-:W-:-:S07]  /*18140*/  IMAD.IADD R14, R14, 0x1, -R17 ;  /* 0x000000010e0e7824 */ /* 0x004fce00078e0a11 */
.L_x_6870:
[----:B------:R-:W-:Y:S01]  /*18150*/  USHF.R.S32.HI UR16, URZ, 0x1f, UR43 ;  /* 0x0000001f3f107899 */ /* 0x000fe2000801142b */
[----:B0-----:R-:W-:Y:S01]  /*18160*/  VIADD R20, R22, UR36 ;  /* 0x0000002416147c36 */ /* 0x001fe20008000000 */
        /* <DEDUP_REMOVED lines=40> */
[----:B------:R-:W-:Y:S01]  /*183f0*/  IADD3 R15, P2, R10, 0x3000, RZ ;  /* 0x000030000a0f7810 */ /* 0x000fe20007f5e0ff */
[----:B------:R-:W-:Y:S01]  /*18400*/  IMAD.X R29, RZ, RZ, R11, P0 ;  /* 0x000000ffff1d7224 */ /* 0x000fe200000e060b */
[----:B------:R-:W-:Y:S01]  /*18410*/  LEA R18, P4, R12, UR8, 0x2 ;  /* 0x000000080c127c11 */ /* 0x000fe2000f8810ff */
[----:B------:R-:W-:Y:S01]  /*18420*/  IMAD.IADD R17, R13, 0x1, R17 ;  /* 0x000000010d117824 */ /* 0x000fe200078e0211 */
[----:B------:R-:W-:Y:S02]  /*18430*/  LOP3.LUT R13, R15, 0x380, RZ, 0xc0, !PT ;  /* 0x000003800f0d7812 */ /* 0x000fe400078ec0ff */
[----:B------:R-:W-:Y:S01]  /*18440*/  LOP3.LUT P0, RZ, R228, 0x3, RZ, 0xc0, !PT ;  /* 0x00000003e4ff7812 */ /* 0x000fe2000780c0ff */
[----:B------:R-:W-:Y:S01]  /*18450*/  SHFL.IDX PT, R20, R18, RZ, 0x1c1f ;  /* 0x001c1fff12147589 */ /* 0x000fe200000e0000 */
[----:B------:R-:W-:-:S02]  /*18460*/  LEA.HI.X R26, R12, UR9, R17, 0x2, P4 ;  /* 0x000000090c1a7c11 */ /* 0x000fc4000a0f1411 */
[----:B------:R-:W-:Y:S01]  /*18470*/  SHF.R.U64 R12, R13, 0x3, RZ ;  /* 0x000000030d0c7819 */ /* 0x000fe200000012ff */
[----:B------:R-:W-:Y:S01]  /*18480*/  IMAD.X R13, RZ, RZ, R11, P2 ;  /* 0x000000ffff0d7224 */ /* 0x000fe200010e060b */
[----:B------:R0:W-:Y:S01]  /*18490*/  SHFL.IDX PT, R52, R18, 0x1, 0x1c1f ;  /* 0x003c1f0012347f89 */ /* 0x0001e200000e0000 */
[----:B------:R-:W-:Y:S02]  /*184a0*/  ISETP.GE.OR P2, PT, R30, R57, P0 ;  /* 0x000000391e00720c */ /* 0x000fe40000746670 */
[----:B------:R-:W-:Y:S01]  /*184b0*/  LOP3.LUT R12, R12, R15, RZ, 0x3c, !PT ;  /* 0x0000000f0c0c7212 */ /* 0x000fe200078e3cff */
[----:B------:R-:W1:Y:S01]  /*184c0*/  SHFL.IDX PT, R21, R26, RZ, 0x1c1f ;  /* 0x001c1fff1a157589 */ /* 0x000e6200000e0000 */
[----:B------:R-:W-:Y:S01]  /*184d0*/  VIADD R15, R30, 0x8 ;  /* 0x000000081e0f7836 */ /* 0x000fe20000000000 */
[----:B------:R-:W-:Y:S02]  /*184e0*/  SHF.R.U64 R24, R24, 0x3, RZ ;  /* 0x0000000318187819 */ /* 0x000fe400000012ff */
[----:B------:R-:W2:Y:S01]  /*184f0*/  SHFL.IDX PT, R53, R26, 0x1, 0x1c1f ;  /* 0x003c1f001a357f89 */ /* 0x000ea200000e0000 */
[----:B0-----:R-:W0:Y:S01]  /*18500*/  @P1 LDC R18, c[0x0][0xbec] ;  /* 0x0002fb00ff121b82 */ /* 0x001e220000000800 */
[----:B------:R-:W-:-:S02]  /*18510*/  ISETP.GE.OR P0, PT, R15, R57, P0 ;  /* 0x000000390f00720c */ /* 0x000fc40000706670 */
[----:B------:R-:W-:Y:S01]  /*18520*/  LOP3.LUT R24, R24, R25, RZ, 0x3c, !PT ;  /* 0x0000001918187212 */ /* 0x000fe200078e3cff */
[----:B------:R-:W-:Y:S01]  /*18530*/  IMAD.X R25, RZ, RZ, R11, P3 ;  /* 0x000000ffff197224 */ /* 0x000fe200018e060b */
[C---:B------:R-:W-:Y:S01]  /*18540*/  IADD3 R17, P3, R10.reuse, 0x7000, RZ ;  /* 0x000070000a117810 */ /* 0x040fe20007f7e0ff */
[----:B------:R-:W-:Y:S01]  /*18550*/  UIMAD UR8, UR7, UR10, URZ ;  /* 0x0000000a070872a4 */ /* 0x000fe2000f8e023f */
[C---:B------:R-:W-:Y:S02]  /*18560*/  IADD3 R49, P6, R10.reuse, 0x4000, RZ ;  /* 0x000040000a317810 */ /* 0x040fe40007fde0ff */
[----:B------:R-:W-:Y:S01]  /*18570*/  LOP3.LUT R14, R17, 0x380, RZ, 0xc0, !PT ;  /* 0x00000380110e7812 */ /* 0x000fe200078ec0ff */
[----:B------:R-:W-:Y:S01]  /*18580*/  UIMAD.WIDE.U32 UR6, UR4, UR10, URZ ;  /* 0x0000000a040672a5 */ /* 0x000fe2000f8e003f */
[C---:B------:R-:W-:Y:S02]  /*18590*/  IADD3 R45, P5, R10.reuse, 0x5000, RZ ;  /* 0x000050000a2d7810 */ /* 0x040fe40007fbe0ff */
[----:B------:R-:W-:-:S02]  /*185a0*/  IADD3 R41, P4, R10, 0x6000, RZ ;  /* 0x000060000a297810 */ /* 0x000fc40007f9e0ff */
[----:B------:R-:W-:Y:S01]  /*185b0*/  LOP3.LUT R27, R10, 0x380, RZ, 0xc0, !PT ;  /* 0x000003800a1b7812 */ /* 0x000fe200078ec0ff */
[----:B-1----:R1:W-:Y:S01]  /*185c0*/  @!P2 ST.E desc[UR50][R20.64], R7 ;  /* 0x000000071400a985 */ /* 0x0023e2000c101932 */
[----:B------:R-:W-:Y:S01]  /*185d0*/  UIMAD UR8, UR4, UR11, UR8 ;  /* 0x0000000b040872a4 */ /* 0x000fe2000f8e0208 */
[----:B------:R-:W-:Y:S01]  /*185e0*/  SHF.R.U64 R14, R14, 0x3, RZ ;  /* 0x000000030e0e7819 */ /* 0x000fe200000012ff */
[--C-:B------:R-:W-:Y:S01]  /*185f0*/  IMAD.X R33, RZ, RZ, R11.reuse, P3 ;  /* 0x000000ffff217224 */ /* 0x100fe200018e060b */
[----:B--2---:R2:W-:Y:S01]  /*18600*/  @!P0 ST.E desc[UR50][R52.64], R6 ;  /* 0x0000000634008985 */ /* 0x0045e2000c101932 */
[----:B------:R-:W-:Y:S01]  /*18610*/  ULDC.64 UR10, c[0x0][0xae8] ;  /* 0x0002ba00000a7ab9 */ /* 0x000fe20000000a00 */
[----:B------:R-:W-:Y:S02]  /*18620*/  LOP3.LUT R48, R49, 0x380, RZ, 0xc0, !PT ;  /* 0x0000038031307812 */ /* 0x000fe400078ec0ff */
[----:B------:R-:W-:Y:S02]  /*18630*/  LOP3.LUT R44, R45, 0x380, RZ, 0xc0, !PT ;  /* 0x000003802d2c7812 */ /* 0x000fe400078ec0ff */
[----:B------:R-:W-:Y:S01]  /*18640*/  LOP3.LUT R40, R41, 0x380, RZ, 0xc0, !PT ;  /* 0x0000038029287812 */ /* 0x000fe200078ec0ff */
[----:B-1----:R-:W1:Y:S01]  /*18650*/  @P1 LDC R7, c[0x0][0xbf0] ;  /* 0x0002fc00ff071b82 */ /* 0x002e620000000800 */
[----:B------:R-:W-:Y:S01]  /*18660*/  UIADD3 UR7, UR7, UR8, URZ ;  /* 0x0000000807077290 */ /* 0x000fe2000fffe03f */
[----:B------:R-:W-:Y:S01]  /*18670*/  SHF.R.U64 R27, R27, 0x3, RZ ;  /* 0x000000031b1b7819 */ /* 0x000fe200000012ff */
[----:B------:R-:W-:Y:S01]  /*18680*/  UIMAD UR4, UR16, UR10, URZ ;  /* 0x0000000a100472a4 */ /* 0x000fe2000f8e023f */
[----:B--2---:R-:W-:Y:S01]  /*18690*/  IMAD R6, R23, 0x20, R8 ;  /* 0x0000002017067824 */ /* 0x004fe200078e0208 */
[----:B------:R-:W-:Y:S01]  /*186a0*/  LOP3.LUT R32, R14, R17, RZ, 0x3c, !PT ;  /* 0x000000110e207212 */ /* 0x000fe200078e3cff */
[----:B------:R-:W-:Y:S01]  /*186b0*/  UIMAD.WIDE.U32 UR6, UR43, UR10, UR6 ;  /* 0x0000000a2b0672a5 */ /* 0x000fe2000f8e0006 */
[----:B------:R-:W-:Y:S01]  /*186c0*/  SHF.R.U64 R48, R48, 0x3, RZ ;  /* 0x0000000330307819 */ /* 0x000fe200000012ff */
[----:B------:R-:W-:Y:S01]  /*186d0*/  VIADD R17, R6, UR36 ;  /* 0x0000002406117c36 */ /* 0x000fe20008000000 */
[----:B------:R-:W-:Y:S01]  /*186e0*/  UIMAD UR4, UR43, UR11, UR4 ;  /* 0x0000000b2b0472a4 */ /* 0x000fe2000f8e0204 */
[----:B------:R-:W-:Y:S01]  /*186f0*/  SHF.R.U64 R44, R44, 0x3, RZ ;  /* 0x000000032c2c7819 */ /* 0x000fe200000012ff */
[----:B------:R-:W-:Y:S01]  /*18700*/  ULDC.64 UR8, c[0x0][0xaf0] ;  /* 0x0002bc0000087ab9 */ /* 0x000fe20000000a00 */
[----:B------:R-:W-:Y:S01]  /*18710*/  SHF.R.U64 R40, R40, 0x3, RZ ;  /* 0x0000000328287819 */ /* 0x000fe200000012ff */
[----:B------:R-:W5:Y:S01]  /*18720*/  LD.E.128 R28, desc[UR50][R28.64] ;  /* 0x000000321c1c7980 */ /* 0x000f62000c101d00 */
[----:B------:R-:W-:Y:S01]  /*18730*/  LOP3.LUT R10, R27, R10, RZ, 0x3c, !PT ;  /* 0x0000000a1b0a7212 */ /* 0x000fe200078e3cff */
[----:B0-----:R-:W-:Y:S01]  /*18740*/  @P1 IMAD.HI.U32 R6, R17, R18, RZ ;  /* 0x0000001211061227 */ /* 0x001fe200078e00ff */
[----:B------:R-:W-:Y:S01]  /*18750*/  UIADD3 UR7, UR7, UR4, URZ ;  /* 0x0000000407077290 */ /* 0x000fe2000fffe03f */
[----:B------:R-:W-:Y:S01]  /*18760*/  LOP3.LUT R48, R48, R49, RZ, 0x3c, !PT ;  /* 0x0000003130307212 */ /* 0x000fe200078e3cff */
[----:B------:R-:W-:Y:S01]  /*18770*/  UIMAD UR4, UR15, UR8, URZ ;  /* 0x000000080f0472a4 */ /* 0x000fe2000f8e023f */
[----:B------:R-:W-:Y:S01]  /*18780*/  LOP3.LUT R44, R44, R45, RZ, 0x3c, !PT ;  /* 0x0000002d2c2c7212 */ /* 0x000fe200078e3cff */
[--C-:B------:R-:W-:Y:S01]  /*18790*/  IMAD.X R49, RZ, RZ, R11.reuse, P6 ;  /* 0x000000ffff317224 */ /* 0x100fe200030e060b */
[----:B------:R-:W-:Y:S01]  /*187a0*/  LOP3.LUT R40, R40, R41, RZ, 0x3c, !PT ;  /* 0x0000002928287212 */ /* 0x000fe200078e3cff */
[--C-:B------:R-:W-:Y:S01]  /*187b0*/  IMAD.X R45, RZ, RZ, R11.reuse, P5 ;  /* 0x000000ffff2d7224 */ /* 0x100fe200028e060b */
[----:B------:R0:W5:Y:S01]  /*187c0*/  LD.E.128 R36, desc[UR50][R10.64] ;  /* 0x000000320a247980 */ /* 0x000162000c101d00 */
[----:B------:R-:W-:Y:S01]  /*187d0*/  IMAD.X R41, RZ, RZ, R11, P4 ;  /* 0x000000ffff297224 */ /* 0x000fe200020e060b */
[----:B------:R-:W-:-:S02]  /*187e0*/  UIMAD UR4, UR14, UR9, UR4 ;  /* 0x000000090e0472a4 */ /* 0x000fc4000f8e0204 */
[----:B------:R-:W-:Y:S01]  /*187f0*/  UIMAD.WIDE.U32 UR6, UR14, UR8, UR6 ;  /* 0x000000080e0672a5 */ /* 0x000fe2000f8e0006 */
[----:B------:R-:W5:Y:S02]  /*18800*/  LD.E.128 R24, desc[UR50][R24.64] ;  /* 0x0000003218187980 */ /* 0x000f64000c101d00 */
[----:B------:R-:W-:Y:S02]  /*18810*/  ULDC.64 UR8, c[0x0][0xae0] ;  /* 0x0002b80000087ab9 */ /* 0x000fe40000000a00 */
[----:B------:R-:W5:Y:S01]  /*18820*/  LD.E.128 R12, desc[UR50][R12.64] ;  /* 0x000000320c0c7980 */ /* 0x000f62000c101d00 */
[----:B0-----:R-:W-:Y:S01]  /*18830*/  IMAD.MOV.U32 R11, RZ, RZ, R17 ;  /* 0x000000ffff0b7224 */ /* 0x001fe200078e0011 */
[----:B-1----:R-:W-:Y:S01]  /*18840*/  @P1 SHF.R.U32.HI R11, RZ, R7, R6 ;  /* 0x00000007ff0b1219 */ /* 0x002fe20000011606 */
[----:B------:R-:W-:Y:S01]  /*18850*/  UIADD3 UR4, UR7, UR4, URZ ;  /* 0x0000000407047290 */ /* 0x000fe2000fffe03f */
        /* <DEDUP_REMOVED lines=12> */
[C---:B------:R-:W-:Y:S01]  /*18920*/  IMAD R21, R11.reuse, UR9, R10 ;  /* 0x000000090b157c24 */ /* 0x040fe2000f8e020a */
[----:B------:R-:W-:Y:S01]  /*18930*/  @!PT LDS RZ, [RZ] ;  /* 0x00000000fffff984 */ /* 0x000fe20000000800 */
[----:B------:R-:W-:Y:S01]  /*18940*/  @!PT LDS RZ, [RZ] ;  /* 0x00000000fffff984 */ /* 0x000fe20000000800 */
[----:B------:R-:W-:Y:S01]  /*18950*/  @!PT LDS RZ, [RZ] ;  /* 0x00000000fffff984 */ /* 0x000fe20000000800 */
[----:B------:R-:W-:Y:S01]  /*18960*/  @!PT LDS RZ, [RZ] ;  /* 0x00000000fffff984 */ /* 0x000fe20000000800 */
[----:B------:R0:W-:Y:S06]  /*18970*/  MEMBAR.ALL.CTA ;  /* 0x0000000000007992 */ /* 0x0001ec0000008000 */
[----:B0-----:R-:W0:Y:S01]  /*18980*/  FENCE.VIEW.ASYNC.S ;  /* 0x00000000000073c6 */ /* 0x001e220000000000 */
        /* <DEDUP_REMOVED lines=25> */
[----:B------:R-:W-:-:S11]  /*18b20*/  ISETP.GE.AND P3, PT, R0, UR4, PT ;  /* 0x0000000400007c0c */ /* 0x000fd6000bf66270 */
[-C--:B--2---:R-:W-:Y:S02]  /*18b30*/  @!P2 LEA R6, P4, R4, R7.reuse, 0x1 ;  /* 0x000000070406a211 */ /* 0x084fe400078808ff */
[----:B------:R-:W-:Y:S02]  /*18b40*/  @!P3 LEA R8, P5, R0, R7, 0x1 ;  /* 0x000000070008b211 */ /* 0x000fe400078a08ff */
[-C--:B0-----:R-:W-:Y:S02]  /*18b50*/  @!P2 LEA.HI.X R7, R4, R9.reuse, R5, 0x1, P4 ;  /* 0x000000090407a211 */ /* 0x081fe400020f0c05 */
[----:B------:R-:W-:-:S03]  /*18b60*/  @!P3 LEA.HI.X R9, R0, R9, R3, 0x1, P5 ;  /* 0x000000090009b211 */ /* 0x000fc600028f0c03 */
[----:B-----5:R3:W-:Y:S04]  /*18b70*/  @!P2 ST.E.128 desc[UR50][R6.64], R36 ;  /* 0x000000240600a985 */ /* 0x0207e8000c101d32 */
[----:B------:R3:W-:Y:S02]  /*18b80*/  @!P3 ST.E.128 desc[UR50][R8.64], R48 ;  /* 0x000000300800b985 */ /* 0x0007e4000c101d32 */
.L_x_6872:
[----:B------:R-:W-:Y:S05]  /*18b90*/  BSYNC B1 ;  /* 0x0000000000017941 */ /* 0x000fea0003800000 */
.L_x_6871:
[----:B0--3--:R0:W3:Y:S01]  /*18ba0*/  SHFL.IDX PT, R9, R11, 0x1, 0x181f ;  /* 0x00381f000b097f89 */ /* 0x0090e200000e0000 */
[----:B------:R-:W-:Y:S03]  /*18bb0*/  BSSY B1, `(.L_x_6873) ;  /* 0x000000c000017945 */ /* 0x000fe60003800000 */
[----:B--2---:R0:W2:Y:S01]  /*18bc0*/  SHFL.IDX PT, R7, R10, 0x1, 0x181f ;  /* 0x00381f000a077f89 */ /* 0x0040a200000e0000 */
[----:B------:R-:W-:Y:S05]  /*18bd0*/  @P0 BRA `(.L_x_6874) ;  /* 0x0000000000240947 */ /* 0x000fea0003800000 */
[----:B------:R-:W-:Y:S02]  /*18be0*/  ULDC UR4, c[0x0][0xac8] ;  /* 0x0002b20000047ab9 */ /* 0x000fe40000000800 */
[----:B------:R-:W-:Y:S02]  /*18bf0*/  ISETP.GE.AND P3, PT, R4, UR4, PT ;  /* 0x0000000404007c0c */ /* 0x000fe4000bf66270 */
[----:B------:R-:W-:-:S11]  /*18c00*/  ISETP.GE.AND P4, PT, R0, UR4, PT ;  /* 0x0000000400007c0c */ /* 0x000fd6000bf86270 */
[-C--:B--2---:R-:W-:Y:S02]  /*18c10*/  @!P3 LEA R6, P0, R4, R7.reuse, 0x1 ;  /* 0x000000070406b211 */ /* 0x084fe400078008ff */
[----:B------:R-:W-:Y:S02]  /*18c20*/  @!P4 LEA R8, P2, R0, R7, 0x1 ;  /* 0x000000070008c211 */ /* 0x000fe400078408ff */
[-C--:B---3--:R-:W-:Y:S02]  /*18c30*/  @!P3 LEA.HI.X R7, R4, R9.reuse, R5, 0x1, P0 ;  /* 0x000000090407b211 */ /* 0x088fe400000f0c05 */
[----:B------:R-:W-:-:S03]  /*18c40*/  @!P4 LEA.HI.X R9, R0, R9, R3, 0x1, P2 ;  /* 0x000000090009c211 */ /* 0x000fc600010f0c03 */
[----:B-----5:R4:W-:Y:S04]  /*18c50*/  @!P3 ST.E.128 desc[UR50][R6.64], R28 ;  /* 0x0000001c0600b985 */ /* 0x0209e8000c101d32 */
[----:B------:R4:W-:Y:S02]  /*18c60*/  @!P4 ST.E.128 desc[UR50][R8.64], R44 ;  /* 0x0000002c0800c985 */ /* 0x0009e4000c101d32 */
.L_x_6874:
[----:B------:R-:W-:Y:S05]  /*18c70*/  BSYNC B1 ;  /* 0x0000000000017941 */ /* 0x000fea0003800000 */
.L_x_6873:
[----:B---34-:R3:W4:Y:S01]  /*18c80*/  SHFL.IDX PT, R9, R11, 0x2, 0x181f ;  /* 0x00581f000b097f89 */ /* 0x01872200000e0000 */
        /* <DEDUP_REMOVED lines=8> */
[-C--:B----4-:R-:W-:Y:S02]  /*18d10*/  @!P2 LEA.HI.X R7, R4, R9.reuse, R5, 0x1, P0 ;  /* 0x000000090407a211 */ /* 0x090fe400000f0c05 */
[----:B------:R-:W-:-:S03]  /*18d20*/  @!P3 LEA.HI.X R9, R0, R9, R3, 0x1, P1 ;  /* 0x000000090009b211 */ /* 0x000fc600008f0c03 */
[----:B-----5:R2:W-:Y:S04]  /*18d30*/  @!P2 ST.E.128 desc[UR50][R6.64], R24 ;  /* 0x000000180600a985 */ /* 0x0205e8000c101d32 */
[----:B------:R2:W-:Y:S02]  /*18d40*/  @!P3 ST.E.128 desc[UR50][R8.64], R40 ;  /* 0x000000280800b985 */ /* 0x0005e4000c101d32 */
.L_x_6876:
[----:B------:R-:W-:Y:S05]  /*18d50*/  BSYNC B1 ;  /* 0x0000000000017941 */ /* 0x000fea0003800000 */
.L_x_6875:
[----:B--2---:R-:W-:Y:S01]  /*18d60*/  VIADD R6, R18, 0x60 ;  /* 0x0000006012067836 */ /* 0x004fe20000000000 */
[----:B01-3--:R-:W3:Y:S04]  /*18d70*/  SHFL.IDX PT, R11, R11, 0x3, 0x181f ;  /* 0x00781f000b0b7f89 */ /* 0x00bee800000e0000 */
[----:B------:R-:W-:Y:S01]  /*18d80*/  ISETP.GE.AND P0, PT, R6, R57, PT ;  /* 0x000000390600720c */ /* 0x000fe20003f06270 */
[----:B----4-:R4:W0:-:S12]  /*18d90*/  SHFL.IDX PT, R9, R10, 0x3, 0x181f ;  /* 0x00781f000a097f89 */ /* 0x01081800000e0000 */
[----:B----4-:R-:W-:Y:S05]  /*18da0*/  @P0 BRA `(.L_x_6877) ;  /* 0x0000000c000c0947 */ /* 0x010fea0003800000 */
[----:B------:R-:W-:Y:S02]  /*18db0*/  ULDC UR4, c[0x0][0xac8] ;  /* 0x0002b20000047ab9 */ /* 0x000fe40000000800 */
[----:B------:R-:W-:-:S13]  /*18dc0*/  ISETP.GE.AND P1, PT, R4, UR4, PT ;  /* 0x0000000404007c0c */ /* 0x000fda000bf26270 */
[----:B0-----:R-:W-:-:S04]  /*18dd0*/  @!P1 LEA R6, P0, R4, R9, 0x1 ;  /* 0x0000000904069211 */ /* 0x001fc800078008ff */
[----:B---3--:R-:W-:Y:S02]  /*18de0*/  @!P1 LEA.HI.X R7, R4, R11, R5, 0x1, P0 ;  /* 0x0000000b04079211 */ /* 0x008fe400000f0c05 */
[----:B------:R-:W-:-:S03]  /*18df0*/  ISETP.GE.AND P0, PT, R0, UR4, PT ;  /* 0x0000000400007c0c */ /* 0x000fc6000bf06270 */
[----:B-----5:R4:W-:Y:S10]  /*18e00*/  @!P1 ST.E.128 desc[UR50][R6.64], R12 ;  /* 0x0000000c06009985 */ /* 0x0209f4000c101d32 */
[----:B------:R-:W-:Y:S05]  /*18e10*/  @P0 BRA `(.L_x_6877) ;  /* 0x0000000800f00947 */ /* 0x000fea0003800000 */
[----:B------:R-:W-:-:S04]  /*18e20*/  LEA R4, P0, R0, R9, 0x1 ;  /* 0x0000000900047211 */ /* 0x000fc800078008ff */
[----:B------:R-:W-:-:S05]  /*18e30*/  LEA.HI.X R5, R0, R11, R3, 0x1, P0 ;  /* 0x0000000b00057211 */ /* 0x000fca00000f0c03 */
[----:B------:R0:W-:Y:S01]  /*18e40*/  ST.E.128 desc[UR50][R4.64], R32 ;  /* 0x0000002004007985 */ /* 0x0001e2000c101d32 */
[----:B------:R-:W-:Y:S05]  /*18e50*/  BRA `(.L_x_6877) ;  /* 0x0000000800e07947 */ /* 0x000fea0003800000 */
.L_x_6869:
        /* <DEDUP_REMOVED lines=32> */
.L_x_6878:
        /* <DEDUP_REMOVED lines=30> */
[----:B-1----:R-:W-:-:S04]  /*19240*/  @P1 SHF.R.U32.HI R6, RZ, R14, R7 ;  /* 0x0000000eff061219 */ /* 0x002fc80000011607 */
        /* <DEDUP_REMOVED lines=16> */
.L_x_6880:
[----:B------:R-:W-:Y:S05]  /*19350*/  BSYNC B1 ;  /* 0x0000000000017941 */ /* 0x000fea0003800000 */
.L_x_6879:
        /* <DEDUP_REMOVED lines=34> */
[----:B------:R-:W-:Y:S02]  /*19580*/  VIADD R12, R8, UR36 ;  /* 0x00000024080c7c36 */ /* 0x000fe40008000000 */
[----:B------:R-:W-:Y:S02]  /*19590*/  IMAD.IADD R7, R7, 0x1, R15 ;  /* 0x0000000107077824 */ /* 0x000fe400078e020f */
[----:B------:R-:W-:Y:S02]  /*195a0*/  IMAD R10, R10, UR6, RZ ;  /* 0x000000060a0a7c24 */ /* 0x000fe4000f8e02ff */
[----:B-----5:R-:W-:Y:S02]  /*195b0*/  IMAD R15, R9, R18, RZ ;  /* 0x00000012090f7224 */ /* 0x020fe400078e02ff */
[C---:B------:R-:W-:Y:S02]  /*195c0*/  VIADD R8, R12.reuse, 0x20 ;  /* 0x000000200c087836 */ /* 0x040fe40000000000 */
[C---:B------:R-:W-:Y:S01]  /*195d0*/  IMAD R9, R13.reuse, UR7, R10 ;  /* 0x000000070d097c24 */ /* 0x040fe2000f8e020a */
[-C--:B------:R-:W-:Y:S01]  /*195e0*/  ISETP.GE.AND P2, PT, R12, R15.reuse, PT ;  /* 0x0000000f0c00720c */ /* 0x080fe20003f46270 */
[----:B------:R-:W-:Y:S01]  /*195f0*/  IMAD.WIDE.U32 R6, R13, UR6, R6 ;  /* 0x000000060d067c25 */ /* 0x000fe2000f8e0006 */
[----:B------:R-:W-:Y:S01]  /*19600*/  ISETP.GE.AND P1, PT, R8, R15, PT ;  /* 0x0000000f0800720c */ /* 0x000fe20003f26270 */
[----:B------:R-:W-:-:S02]  /*19610*/  ULDC.64 UR6, c[0x0][0xa80] ;  /* 0x0002a00000067ab9 */ /* 0x000fc40000000a00 */
[----:B------:R-:W-:Y:S02]  /*19620*/  VIADD R8, R12, 0x40 ;  /* 0x000000400c087836 */ /* 0x000fe40000000000 */
[----:B------:R-:W-:Y:S01]  /*19630*/  IMAD.IADD R7, R7, 0x1, R9 ;  /* 0x0000000107077824 */ /* 0x000fe200078e0209 */
[----:B------:R-:W-:Y:S02]  /*19640*/  LEA R9, P3, R6, UR6, 0x1 ;  /* 0x0000000606097c11 */ /* 0x000fe4000f8608ff */
[----:B------:R-:W-:Y:S02]  /*19650*/  ISETP.GE.AND P0, PT, R8, R15, PT ;  /* 0x0000000f0800720c */ /* 0x000fe40003f06270 */
[----:B------:R-:W-:Y:S01]  /*19660*/  LEA.HI.X R8, R6, UR7, R7, 0x1, P3 ;  /* 0x0000000706087c11 */ /* 0x000fe200098f0c07 */
[----:B------:R0:W1:Y:S04]  /*19670*/  SHFL.IDX PT, R11, R9, RZ, 0x181f ;  /* 0x00181fff090b7589 */ /* 0x00006800000e0000 */
        /* <DEDUP_REMOVED lines=11> */
.L_x_6882:
[----:B------:R-:W-:Y:S05]  /*19730*/  BSYNC B1 ;  /* 0x0000000000017941 */ /* 0x000fea0003800000 */
.L_x_6881:
        /* <DEDUP_REMOVED lines=13> */
.L_x_6884:
[----:B------:R-:W-:Y:S05]  /*19810*/  BSYNC B1 ;  /* 0x0000000000017941 */ /* 0x000fea0003800000 */
.L_x_6883:
        /* <DEDUP_REMOVED lines=13> */
.L_x_6886:
[----:B------:R-:W-:Y:S05]  /*198f0*/  BSYNC B1 ;  /* 0x0000000000017941 */ /* 0x000fea0003800000 */
.L_x_6885:
[----:B-1----:R-:W-:Y:S01]  /*19900*/  VIADD R6, R12, 0x60 ;  /* 0x000000600c067836 */ /* 0x002fe20000000000 */
[----:B0-23--:R-:W0:Y:S04]  /*19910*/  SHFL.IDX PT, R8, R8, 0x3, 0x181f ;  /* 0x00781f0008087f89 */ /* 0x00de2800000e0000 */
[----:B------:R-:W-:Y:S01]  /*19920*/  ISETP.GE.AND P0, PT, R6, R15, PT ;  /* 0x0000000f0600720c */ /* 0x000fe20003f06270 */
[----:B----4-:R1:W2:-:S12]  /*19930*/  SHFL.IDX PT, R7, R9, 0x3, 0x181f ;  /* 0x00781f0009077f89 */ /* 0x01029800000e0000 */
[----:B-1----:R-:W-:Y:S05]  /*19940*/  @P0 BRA `(.L_x_6877) ;  /* 0x0000000000240947 */ /* 0x002fea0003800000 */
[----:B------:R-:W-:Y:S02]  /*19950*/  ULDC UR4, c[0x0][0xac8] ;  /* 0x0002b20000047ab9 */ /* 0x000fe40000000800 */
[----:B------:R-:W-:Y:S02]  /*19960*/  ISETP.GE.AND P2, PT, R4, UR4, PT ;  /* 0x0000000404007c0c */ /* 0x000fe4000bf46270 */
[----:B------:R-:W-:-:S11]  /*19970*/  ISETP.GE.AND P3, PT, R0, UR4, PT ;  /* 0x0000000400007c0c */ /* 0x000fd6000bf66270 */
[-C--:B--2---:R-:W-:Y:S02]  /*19980*/  @!P2 LEA R10, P0, R4, R7.reuse, 0x1 ;  /* 0x00000007040aa211 */ /* 0x084fe400078008ff */
[----:B------:R-:W-:Y:S02]  /*19990*/  @!P3 LEA R6, P1, R0, R7, 0x1 ;  /* 0x000000070006b211 */ /* 0x000fe400078208ff */
[-C--:B0-----:R-:W-:Y:S02]  /*199a0*/  @!P2 LEA.HI.X R11, R4, R8.reuse, R5, 0x1, P0 ;  /* 0x00000008040ba211 */ /* 0x081fe400000f0c05 */
[----:B------:R-:W-:-:S03]  /*199b0*/  @!P3 LEA.HI.X R7, R0, R8, R3, 0x1, P1 ;  /* 0x000000080007b211 */ /* 0x000fc600008f0c03 */
[----:B------:R1:W-:Y:S04]  /*199c0*/  @!P2 ST.E.128 desc[UR50][R10.64], RZ ;  /* 0x000000ff0a00a985 */ /* 0x0003e8000c101d32 */
[----:B------:R1:W-:Y:S02]  /*199d0*/  @!P3 ST.E.128 desc[UR50][R6.64], RZ ;  /* 0x000000ff0600b985 */ /* 0x0003e4000c101d32 */
.L_x_6877:
[----:B------:R-:W-:Y:S05]  /*199e0*/  BSYNC B0 ;  /* 0x0000000000007941 */ /* 0x000fea0003800000 */
.L_x_6868:
[----:B------:R-:W-:Y:S02]  /*199f0*/  ULDC UR4, c[0x0][0xc3c] ;  /* 0x00030f0000047ab9 */ /* 0x000fe40000000800 */
[----:B------:R-:W-:-:S06]  /*19a00*/  UISETP.GE.AND UP0, UPT, UR48, UR4, UPT ;  /* 0x000000043000728c */ /* 0x000fcc000bf06270 */
[----:B------:R-:W-:-:S13]  /*19a10*/  PLOP3.LUT P0, PT, PT, PT, UP0, 0x80, 0x0 ;  /* 0x000000000000781c */ /* 0x000fda0003f0f008 */
[----:B------:R-:W-:Y:S05]  /*19a20*/  @!P0 BRA `(.L_x_6887) ;  /* 0xfffffe7000e48947 */ /* 0x000fea000383ffff */
[----:B------:R-:W-:Y:S05]  /*19a30*/  EXIT ;  /* 0x000000000000794d */ /* 0x000fea0003800000 */
.L_x_6782:
        /* <DEDUP_REMOVED lines=20> */
.L_x_6888:
        /* <DEDUP_REMOVED lines=41> */
.L_x_6894:
        /* <DEDUP_REMOVED lines=14> */
.L_x_6893:
[----:B------:R-:W-:Y:S05]  /*19ef0*/  BSYNC B0 ;  /* 0x0000000000007941 */ /* 0x000fea0003800000 */
.L_x_6892:
        /* <DEDUP_REMOVED lines=22> */
.L_x_6890:
        /* <DEDUP_REMOVED lines=25> */
.L_x_6895:
        /* <DEDUP_REMOVED lines=58> */
.L_x_6891:
[----:B------:R0:W-:Y:S01]  /*1a590*/  STL [R1+0x10], R0 ;  /* 0x0000100001007387 */ /* 0x0001e20000100800 */
[----:B------:R-:W-:-:S03]  /*1a5a0*/  UMOV UR36, URZ ;  /* 0x0000003f00247c82 */ /* 0x000fc60008000000 */
[----:B------:R0:W-:Y:S02]  /*1a5b0*/  STL [R1+0x14], RZ ;  /* 0x000014ff01007387 */ /* 0x0001e40000100800 */
.L_x_6896:
        /* <DEDUP_REMOVED lines=11> */
.L_x_6889:
        /* <DEDUP_REMOVED lines=20> */
[----:B0-----:R-:W-:Y:S01]  /*1a7b0*/  IMAD.SHL.U32 R5, R7, 0x4, RZ ;  /* 0x0000000407057824 */ /* 0x001fe200078e00ff */
        /* <DEDUP_REMOVED lines=8> */
[----:B------:R-:W-:Y:S01]  /*1a840*/  IMAD.SHL.U32 R2, R7, 0x80, RZ ;  /* 0x0000008007027824 */ /* 0x000fe200078e00ff */
[----:B------:R-:W-:-:S03]  /*1a850*/  SHF.R.U32.HI R5, RZ, 0x3, R6 ;  /* 0x00000003ff057819 */ /* 0x000fc60000011606 */
[----:B------:R0:W-:Y:S01]  /*1a860*/  STL [R1+0x24], R4 ;  /* 0x0000240401007387 */ /* 0x0001e20000100800 */
[----:B------:R-:W-:-:S05]  /*1a870*/  LOP3.LUT R0, R2, 0x380, RZ, 0xc0, !PT ;  /* 0x0000038002007812 */ /* 0x000fca00078ec0ff */
[----:B------:R-:W-:Y:S02]  /*1a880*/  IMAD R3, R3, 0x10, R0 ;  /* 0x0000001003037824 */ /* 0x000fe400078e0200 */
[----:B------:R-:W-:-:S05]  /*1a890*/  IMAD.SHL.U32 R0, R7, 0x10, RZ ;  /* 0x0000001007007824 */ /* 0x000fca00078e00ff */
[--C-:B------:R-:W-:Y:S02]  /*1a8a0*/  LOP3.LUT R3, R3, 0x70, R0.reuse, 0x78, !PT ;  /* 0x0000007003037812 */ /* 0x100fe400078e7800 */
[----:B------:R-:W-:Y:S02]  /*1a8b0*/  LOP3.LUT R5, R5, 0x70, R0, 0xf8, !PT ;  /* 0x0000007005057812 */ /* 0x000fe400078ef800 */
[----:B0-----:R-:W-:Y:S01]  /*1a8c0*/  LOP3.LUT R4, R3, 0xc00, R2, 0xf8, !PT ;  /* 0x00000c0003047812 */ /* 0x001fe200078ef802 */
[----:B------:R-:W-:Y:S01]  /*1a8d0*/  IMAD.SHL.U32 R3, R7, 0x2, RZ ;  /* 0x0000000207037824 */ /* 0x000fe200078e00ff */
[----:B------:R-:W-:Y:S01]  /*1a8e0*/  LOP3.LUT R2, R0, 0x3f0, RZ, 0xc0, !PT ;  /* 0x000003f000027812 */ /* 0x000fe200078ec0ff */
[----:B------:R-:W-:Y:S02]  /*1a8f0*/  IMAD.MOV.U32 R0, RZ, RZ, 0x1 ;  /* 0x00000001ff007424 */ /* 0x000fe400078e00ff */
[----:B------:R-:W-:Y:S01]  /*1a900*/  STL [R1], R4 ;  /* 0x0000000401007387 */ /* 0x000fe20000100800 */
[----:B------:R-:W-:Y:S01]  /*1a910*/  LOP3.LUT R3, R2, 0x70, R3, 0x78, !PT ;  /* 0x0000007002037812 */ /* 0x000fe200078e7803 */
[----:B------:R-:W-:-:S05]  /*1a920*/  IMAD.SHL.U32 R2, R6, 0x10, RZ ;  /* 0x0000001006027824 */ /* 0x000fca00078e00ff */
[----:B------:R-:W-:Y:S01]  /*1a930*/  LOP3.LUT R3, R3, 0x400, R2, 0xf8, !PT ;  /* 0x0000040003037812 */ /* 0x000fe200078ef802 */
[----:B------:R-:W-:-:S04]  /*1a940*/  IMAD.MOV.U32 R2, RZ, RZ, 0x40 ;  /* 0x00000040ff027424 */ /* 0x000fc800078e00ff */
[----:B------:R-:W-:Y:S01]  /*1a950*/  IMAD.IADD R3, R18, 0x1, R3 ;  /* 0x0000000112037824 */ /* 0x000fe200078e0203 */
[----:B------:R-:W-:-:S04]  /*1a960*/  SEL R2, R2, 0xffffffc0, !P0 ;  /* 0xffffffc002027807 */ /* 0x000fc80004000000 */
[----:B------:R-:W-:Y:S04]  /*1a970*/  STL [R1+0x2c], R3 ;  /* 0x00002c0301007387 */ /* 0x000fe80000100800 */
[----:B------:R-:W-:Y:S04]  /*1a980*/  STL [R1+0x30], RZ ;  /* 0x000030ff01007387 */ /* 0x000fe80000100800 */
[----:B------:R0:W-:Y:S04]  /*1a990*/  STL [R1+0x8], R0 ;  /* 0x0000080001007387 */ /* 0x0001e80000100800 */
[----:B------:R1:W-:Y:S01]  /*1a9a0*/  STL [R1+0x4], RZ ;  /* 0x000004ff01007387 */ /* 0x0003e20000100800 */
[----:B0-----:R-:W-:-:S05]  /*1a9b0*/  IMAD.IADD R0, R2, 0x1, R4 ;  /* 0x0000000102007824 */ /* 0x001fca00078e0204 */
[----:B------:R1:W-:Y:S02]  /*1a9c0*/  STL [R1+0x28], R0 ;  /* 0x0000280001007387 */ /* 0x0003e40000100800 */
.L_x_6970:
[----:B------:R-:W-:Y:S01]  /*1a9d0*/  ULDC.64 UR4, c[0x0][0xa28] ;  /* 0x00028a0000047ab9 */ /* 0x000fe20000000a00 */
[----:B-1----:R-:W-:Y:S01]  /*1a9e0*/  IMAD.MOV.U32 R0, RZ, RZ, RZ ;  /* 0x000000ffff007224 */ /* 0x002fe200078e00ff */
        /* <DEDUP_REMOVED lines=58> */
.L_x_6898:
        /* <DEDUP_REMOVED lines=10> */
.L_x_6899:
        /* <DEDUP_REMOVED lines=9> */
.L_x_6900:
[----:B0-----:R-:W2:Y:S01]  /*1aec0*/  LDL.LU R2, [R1+0x14] ;  /* 0x0000140001027983 */ /* 0x001ea20000300800 */
[----:B------:R-:W-:Y:S01]  /*1aed0*/  ULDC UR5, c[0x0][0x448] ;  /* 0x0001120000057ab9 */ /* 0x000fe20000000800 */
[----:B------:R-:W-:Y:S01]  /*1aee0*/  R2UR UR12, R0 ;  /* 0x00000000000c72ca */ /* 0x000fe200000e0000 */
[----:B------:R-:W-:Y:S01]  /*1aef0*/  UISETP.NE.AND UP0, UPT, UR5, 0x1, UPT ;  /* 0x000000010500788c */ /* 0x000fe2000bf05270 */
[----:B------:R-:W-:Y:S02]  /*1af00*/  ULDC.64 UR8, c[0x0][0x9e0] ;  /* 0x0002780000087ab9 */ /* 0x000fe40000000a00 */
[----:B------:R-:W-:-:S03]  /*1af10*/  UISETP.GE.AND UP1, UPT, UR9, 0x1, UPT ;  /* 0x000000010900788c */ /* 0x000fc6000bf26270 */
        /* <DEDUP_REMOVED lines=10> */
[----:B------:R-:W-:-:S04]  /*1afc0*/  @P0 SHF.R.U32.HI R0, RZ, UR6, R0 ;  /* 0x00000006ff000c19 */ /* 0x000fc80008011600 */
[----:B------:R-:W-:Y:S02]  /*1afd0*/  @P1 R2UR UR5, R0 ;  /* 0x00000000000512ca */ /* 0x000fe400000e0000 */
[----:B------:R-:W-:-:S11]  /*1afe0*/  PLOP3.LUT P1, PT, PT, PT, UP1, 0x80, 0x0 ;  /* 0x000000000000781c */ /* 0x000fd60003f2f018 */
        /* <DEDUP_REMOVED lines=13> */
.L_x_6902:
[----:B------:R-:W-:-:S11]  /*1b0c0*/  UISETP.NE.AND UP1, UPT, UR9, 0x1, UPT ;  /* 0x000000010900788c */ /* 0x000fd6000bf25270 */
[----:B------:R-:W-:Y:S02]  /*1b0d0*/  @UP1 ULDC.64 UR10, c[0x0][0x9e8] ;  /* 0x00027a00000a1ab9 */ /* 0x000fe40000000a00 */
[----:B------:R-:W-:-:S04]  /*1b0e0*/  UIMAD.WIDE.U32 UR4, UR7, UR10, URZ ;  /* 0x0000000a070472a5 */ /* 0x000fc8000f8e003f */
[----:B------:R-:W-:-:S12]  /*1b0f0*/  @UP1 USHF.R.U32.HI UR7, URZ, UR11, UR5 ;  /* 0x0000000b3f071299 */ /* 0x000fd80008011605 */
.L_x_6903:
[----:B------:R-:W-:-:S04]  /*1b100*/  UIMAD UR7, UR7, UR9, UR9 ;  /* 0x00000009070772a4 */ /* 0x000fc8000f8e0209 */
[----:B------:R-:W-:-:S04]  /*1b110*/  UISETP.LT.AND UP1, UPT, UR6, UR7, UPT ;  /* 0x000000070600728c */ /* 0x000fc8000bf21270 */
[----:B------:R-:W-:-:S12]  /*1b120*/  USEL UR6, UR6, UR7, UP1 ;  /* 0x0000000706067287 */ /* 0x000fd80008800000 */
.L_x_6901:
[----:B------:R-:W-:Y:S01]  /*1b130*/  R2UR UR8, R19 ;  /* 0x00000000130872ca */ /* 0x000fe200000e0000 */
[----:B------:R-:W-:Y:S02]  /*1b140*/  UIADD3 UR5, UR12, 0xdf, URZ ;  /* 0x000000df0c057890 */ /* 0x000fe4000fffe03f */
[----:B------:R-:W-:Y:S01]  /*1b150*/  UIADD3 UR7, UR6, 0xdf, URZ ;  /* 0x000000df06077890 */ /* 0x000fe2000fffe03f */
[----:B------:R-:W-:Y:S01]  /*1b160*/  @UP0 ULDC UR10, c[0x0][0x44c] ;  /* 0x00011300000a0ab9 */ /* 0x000fe20000000800 */
[----:B------:R-:W-:Y:S01]  /*1b170*/  UMOV UR4, URZ ;  /* 0x0000003f00047c82 */ /* 0x000fe20008000000 */
[----:B------:R-:W-:Y:S01]  /*1b180*/  UMOV UR6, URZ ;  /* 0x0000003f00067c82 */ /* 0x000fe20008000000 */
[----:B------:R-:W-:Y:S01]  /*1b190*/  UIMAD.WIDE UR4, UR5, -0x6db6db6d, UR4 ;  /* 0x92492493050478a5 */ /* 0x000fe2000f8e0204 */
[----:B------:R-:W-:Y:S01]  /*1b1a0*/  @UP0 ULDC UR13, c[0x0][0x450] ;  /* 0x00011400000d0ab9 */ /* 0x000fe20000000800 */
[----:B------:R-:W-:-:S04]  /*1b1b0*/  UIMAD.WIDE UR6, UR7, -0x6db6db6d, UR6 ;  /* 0x92492493070678a5 */ /* 0x000fc8000f8e0206 */
[----:B------:R-:W-:Y:S02]  /*1b1c0*/  UIMAD.WIDE.U32 UR10, UR8, UR10, URZ ;  /* 0x0000000a080a72a5 */ /* 0x000fe4000f8e003f */
[----:B------:R-:W-:Y:S02]  /*1b1d0*/  USHF.R.U32.HI UR4, URZ, 0x1f, UR5 ;  /* 0x0000001f3f047899 */ /* 0x000fe40008011605 */
[----:B------:R-:W-:Y:S02]  /*1b1e0*/  @UP0 USHF.R.U32.HI UR8, URZ, UR13, UR11 ;  /* 0x0000000d3f080299 */ /* 0x000fe4000801160b */
[----:B------:R-:W-:Y:S02]  /*1b1f0*/  USHF.R.U32.HI UR6, URZ, 0x1f, UR7 ;  /* 0x0000001f3f067899 */ /* 0x000fe40008011607 */
[----:B------:R-:W-:Y:S02]  /*1b200*/  UIADD3 UR8, UR8, UR12, -UR42 ;  /* 0x0000000c08087290 */ /* 0x000fe4000fffe82a */
[----:B------:R-:W-:-:S02]  /*1b210*/  ULEA.HI.SX32 UR4, UR5, UR4, 0x19 ;  /* 0x0000000405047291 */ /* 0x000fc4000f8fca3f */
[----:B------:R-:W-:Y:S01]  /*1b220*/  ULEA.HI.SX32 UR6, UR7, UR6, 0x19 ;  /* 0x0000000607067291 */ /* 0x000fe2000f8fca3f */
[----:B------:R-:W-:Y:S02]  /*1b230*/  ULDC UR5, c[0x0][0x9dc] ;  /* 0x0002770000057ab9 */ /* 0x000fe40000000800 */
        /* <DEDUP_REMOVED lines=15> */
.L_x_6905:
[----:B------:R-:W-:-:S11]  /*1b330*/  UISETP.NE.AND UP0, UPT, UR9, 0x1, UPT ;  /* 0x000000010900788c */ /* 0x000fd6000bf05270 */
[----:B------:R-:W-:Y:S02]  /*1b340*/  @UP0 ULDC.64 UR6, c[0x0][0x9e8] ;  /* 0x00027a0000060ab9 */ /* 0x000fe40000000a00 */
[----:B------:R-:W-:-:S04]  /*1b350*/  UIMAD.WIDE.U32 UR4, UR8, UR6, URZ ;  /* 0x00000006080472a5 */ /* 0x000fc8000f8e003f */
[----:B------:R-:W-:-:S12]  /*1b360*/  @UP0 USHF.R.U32.HI UR8, URZ, UR7, UR5 ;  /* 0x000000073f080299 */ /* 0x000fd80008011605 */
.L_x_6906:
[----:B------:R-:W-:-:S06]  /*1b370*/  UIMAD UR8, UR8, UR9, URZ ;  /* 0x00000009080872a4 */ /* 0x000fcc000f8e023f */
[----:B------:R-:W-:-:S07]  /*1b380*/  VIMNMX R0, R0, UR8, !PT ;  /* 0x0000000800007c48 */ /* 0x000fce000ffe0100 */
.L_x_6904:
[----:B------:R-:W-:Y:S01]  /*1b390*/  IMAD.MOV.U32 R2, RZ, RZ, RZ ;  /* 0x000000ffff027224 */ /* 0x000fe200078e00ff */
[----:B------:R-:W-:Y:S01]  /*1b3a0*/  BSSY B7, `(.L_x_6907) ;  /* 0x0000353000077945 */ /* 0x000fe20003800000 */
[----:B------:R-:W-:Y:S02]  /*1b3b0*/  IMAD.MOV.U32 R3, RZ, RZ, R0 ;  /* 0x000000ffff037224 */ /* 0x000fe400078e0000 */
[----:B------:R-:W-:-:S05]  /*1b3c0*/  IMAD.HI R0, R0, -0x6db6db6d, R2 ;  /* 0x9249249300007827 */ /* 0x000fca00078e0202 */
        /* <DEDUP_REMOVED lines=24> */
.L_x_6908:
        /* <DEDUP_REMOVED lines=20> */
.L_x_6911:
[----:B------:R-:W-:Y:S05]  /*1b690*/  BSYNC B6 ;  /* 0x0000000000067941 */ /* 0x000fea0003800000 */
.L_x_6910:
        /* <DEDUP_REMOVED lines=22> */
.L_x_6913:
[----:B------:R-:W-:Y:S05]  /*1b800*/  BSYNC B6 ;  /* 0x0000000000067941 */ /* 0x000fea0003800000 */
.L_x_6912:
        /* <DEDUP_REMOVED lines=21> */
.L_x_6915:
[----:B------:R-:W-:Y:S05]  /*1b960*/  BSYNC B6 ;  /* 0x0000000000067941 */ /* 0x000fea0003800000 */
.L_x_6914:
        /* <DEDUP_REMOVED lines=19> */
.L_x_6917:
[----:B------:R-:W-:Y:S05]  /*1baa0*/  BSYNC B6 ;  /* 0x0000000000067941 */ /* 0x000fea0003800000 */
.L_x_6916:
        /* <DEDUP_REMOVED lines=24> */
.L_x_6989:
        /* <DEDUP_REMOVED lines=10> */
.L_x_6992:
        /* <DEDUP_REMOVED lines=21> */
.L_x_6921:
        /* <DEDUP_REMOVED lines=9> */
.L_x_6993:
        /* <DEDUP_REMOVED lines=8> */
.L_x_6923:
        /* <DEDUP_REMOVED lines=13> */
[----:B------:R-:W-:-:S11]  /*1c000*/  R2UR UR35, R0 ;  /* 0x00000000002372ca */ /* 0x000fd600000e0000 */
[----:B------:R-:W-:-:S09]  /*1c010*/  UIADD3 UR32, UR32, 0xe400, URZ ;  /* 0x0000e40020207890 */ /* 0x000fd2000fffe03f */
[----:B------:R1:W-:Y:S01]  /*1c020*/  UTMALDG.4D [UR32], [UR4], desc[UR6] ;  /* 0x00000620040075b4 */ /* 0x0003e20008019000 */
[----:B------:R-:W2:Y:S02]  /*1c030*/  SYNCS.PHASECHK.TRANS64.TRYWAIT P0, [R4+URZ+0x2e840], R3 ;  /* 0x02e84003040075a7 */ /* 0x000ea4000800017f */
[----:B-12---:R-:W-:Y:S05]  /*1c040*/  @!P0 BRA `(.L_x_6924) ;  /* 0x0000003c00788947 */ /* 0x006fea0003800000 */
.L_x_6994:
        /* <DEDUP_REMOVED lines=8> */
.L_x_6925:
        /* <DEDUP_REMOVED lines=16> */
[----:B--2---:R-:W-:-:S04]  /*1c1d0*/  NOP ;  /* 0x0000000000007918 */ /* 0x004fc80000000000 */
.L_x_6919:
        /* <DEDUP_REMOVED lines=28> */
.L_x_6927:
[----:B------:R-:W-:Y:S05]  /*1c3a0*/  BSYNC B6 ;  /* 0x0000000000067941 */ /* 0x000fea0003800000 */
.L_x_6926:
[----:B0-----:R0:W5:Y:S01]  /*1c3b0*/  LDL R9, [R1+0x2c] ;  /* 0x00002c0001097983 */ /* 0x0011620000100800 */
[----:B------:R-:W1:Y:S01]  /*1c3c0*/  LDC R8, c[0x0][0x448] ;  /* 0x00011200ff087b82 */ /* 0x000e620000000800 */
[----:B------:R-:W2:Y:S01]  /*1c3d0*/  S2R R2, SR_TID.X ;  /* 0x0000000000027919 */ /* 0x000ea20000002100 */
[----:B------:R-:W3:Y:S01]  /*1c3e0*/  S2R R0, SR_TID.X ;  /* 0x0000000000007919 */ /* 0x000ee20000002100 */
[----:B------:R-:W-:Y:S01]  /*1c3f0*/  USHF.R.S32.HI UR4, URZ, 0x1f, UR36 ;  /* 0x0000001f3f047899 */ /* 0x000fe20008011424 */
[----:B------:R-:W-:Y:S01]  /*1c400*/  ULDC.64 UR8, c[0x0][0x2d8] ;  /* 0x0000b60000087ab9 */ /* 0x000fe20000000a00 */
[----:B------:R-:W-:Y:S02]  /*1c410*/  ULDC.64 UR10, c[0x0][0xa00] ;  /* 0x00028000000a7ab9 */ /* 0x000fe40000000a00 */
[----:B------:R-:W-:Y:S02]  /*1c420*/  UIMAD UR7, UR4, UR8, URZ ;  /* 0x00000008040772a4 */ /* 0x000fe4000f8e023f */
[----:B------:R-:W-:Y:S01]  /*1c430*/  UISETP.NE.U32.AND UP0, UPT, UR10, URZ, UPT ;  /* 0x0000003f0a00728c */ /* 0x000fe2000bf05070 */
[----:B-1----:R-:W-:Y:S01]  /*1c440*/  ISETP.NE.AND P0, PT, R8, 0x1, PT ;  /* 0x000000010800780c */ /* 0x002fe20003f05270 */
[----:B------:R-:W-:Y:S01]  /*1c450*/  UMOV UR4, UR48 ;  /* 0x0000003000047c82 */ /* 0x000fe20008000000 */
[----:B------:R-:W-:Y:S01]  /*1c460*/  UMOV UR5, UR37 ;  /* 0x0000002500057c82 */ /* 0x000fe20008000000 */
[----:B--2---:R-:W-:Y:S01]  /*1c470*/  LOP3.LUT R2, R2, 0x7f, RZ, 0xc0, !PT ;  /* 0x0000007f02027812 */ /* 0x004fe200078ec0ff */
[----:B---3--:R-:W-:-:S03]  /*1c480*/  IMAD.SHL.U32 R0, R0, 0x10, RZ ;  /* 0x0000001000007824 */ /* 0x008fc600078e00ff */
[----:B------:R-:W-:Y:S01]  /*1c490*/  SHF.R.U32.HI R2, RZ, 0x3, R2 ;  /* 0x00000003ff027819 */ /* 0x000fe20000011602 */
[----:B------:R-:W-:-:S05]  /*1c4a0*/  UIMAD.WIDE.U32 UR4, UR36, UR8, UR4 ;  /* 0x00000008240472a5 */ /* 0x000fca000f8e0004 */
[----:B------:R-:W1:Y:S01]  /*1c4b0*/  @P0 LDC R3, c[0x0][0x450] ;  /* 0x00011400ff030b82 */ /* 0x000e620000000800 */
[----:B------:R-:W-:Y:S01]  /*1c4c0*/  UIMAD UR7, UR36, UR9, UR7 ;  /* 0x00000009240772a4 */ /* 0x000fe2000f8e0207 */
[----:B------:R-:W-:Y:S01]  /*1c4d0*/  LOP3.LUT R0, R2, 0x70, R0, 0xf8, !PT ;  /* 0x0000007002007812 */ /* 0x000fe200078ef800 */
[----:B------:R-:W-:Y:S02]  /*1c4e0*/  UISETP.NE.AND.EX UP0, UPT, UR11, URZ, UPT, UP0 ;  /* 0x0000003f0b00728c */ /* 0x000fe4000bf05300 */
[----:B------:R-:W-:Y:S01]  /*1c4f0*/  UIADD3 UR5, UR5, UR7, URZ ;  /* 0x0000000705057290 */ /* 0x000fe2000fffe03f */
[----:B------:R-:W-:Y:S02]  /*1c500*/  ULDC.64 UR8, c[0x0][0x2e0] ;  /* 0x0000b80000087ab9 */ /* 0x000fe40000000a00 */
[----:B------:R-:W2:Y:S01]  /*1c510*/  @P0 LDC R2, c[0x0][0x44c] ;  /* 0x00011300ff020b82 */ /* 0x000ea20000000800 */
[----:B------:R-:W-:Y:S01]  /*1c520*/  USEL UR7, UR44, URZ, !UP0 ;  /* 0x0000003f2c077287 */ /* 0x000fe2000c000000 */
[----:B------:R-:W-:-:S03]  /*1c530*/  IMAD.IADD R0, R0, 0x1, R19 ;  /* 0x0000000100007824 */ /* 0x000fc600078e0213 */
[----:B------:R-:W-:Y:S02]  /*1c540*/  UIMAD.WIDE.U32 UR4, UR7, UR8, UR4 ;  /* 0x00000008070472a5 */ /* 0x000fe4000f8e0004 */
[----:B------:R-:W-:-:S04]  /*1c550*/  USHF.R.S32.HI UR6, URZ, 0x1f, UR44 ;  /* 0x0000001f3f067899 */ /* 0x000fc8000801142c */
[----:B------:R-:W-:Y:S01]  /*1c560*/  IMAD.U32 R7, RZ, RZ, UR5 ;  /* 0x00000005ff077e24 */ /* 0x000fe2000f8e00ff */
[----:B------:R-:W-:-:S05]  /*1c570*/  USEL UR6, UR6, URZ, !UP0 ;  /* 0x0000003f06067287 */ /* 0x000fca000c000000 */
[----:B------:R-:W3:Y:S01]  /*1c580*/  S2R R7, SR_TID.X ;  /* 0x0000000000077919 */ /* 0x000ee20000002100 */
[----:B------:R-:W-:Y:S01]  /*1c590*/  UIMAD UR6, UR6, UR8, URZ ;  /* 0x00000008060672a4 */ /* 0x000fe2000f8e023f */
[----:B------:R-:W-:Y:S02]  /*1c5a0*/  IMAD.MOV.U32 R4, RZ, RZ, R0 ;  /* 0x000000ffff047224 */ /* 0x000fe400078e0000 */
[----:B--2---:R-:W-:Y:S01]  /*1c5b0*/  @P0 IMAD.HI.U32 R2, R0, R2, RZ ;  /* 0x0000000200020227 */ /* 0x004fe200078e00ff */
[----:B------:R-:W-:-:S04]  /*1c5c0*/  UIMAD UR6, UR7, UR9, UR6 ;  /* 0x00000009070672a4 */ /* 0x000fc8000f8e0206 */
[----:B-1----:R-:W-:Y:S01]  /*1c5d0*/  @P0 SHF.R.U32.HI R4, RZ, R3, R2 ;  /* 0x00000003ff040219 */ /* 0x002fe20000011602 */
[----:B------:R-:W-:Y:S01]  /*1c5e0*/  UIADD3 UR6, UR5, UR6, URZ ;  /* 0x0000000605067290 */ /* 0x000fe2000fffe03f */
[----:B------:R-:W-:Y:S02]  /*1c5f0*/  IMAD.U32 R6, RZ, RZ, UR4 ;  /* 0x00000004ff067e24 */ /* 0x000fe4000f8e00ff */
[--C-:B------:R-:W-:Y:S01]  /*1c600*/  SHF.R.S32.HI R5, RZ, 0x1f, R4.reuse ;  /* 0x0000001fff057819 */ /* 0x100fe20000011404 */
[----:B------:R-:W-:Y:S01]  /*1c610*/  IMAD.MOV R2, RZ, RZ, -R4 ;  /* 0x000000ffff027224 */ /* 0x000fe200078e0a04 */
[----:B------:R-:W-:Y:S01]  /*1c620*/  ULDC.64 UR4, c[0x0][0x2d0] ;  /* 0x0000b40000047ab9 */ /* 0x000fe20000000a00 */
[----:B------:R-:W-:Y:S02]  /*1c630*/  IMAD.U32 R3, RZ, RZ, UR6 ;  /* 0x00000006ff037e24 */ /* 0x000fe4000f8e00ff */
[----:B------:R-:W-:Y:S02]  /*1c640*/  IMAD R0, R8, R2, R0 ;  /* 0x0000000208007224 */ /* 0x000fe400078e0200 */
[----:B------:R-:W-:-:S02]  /*1c650*/  IMAD.MOV.U32 R2, RZ, RZ, R6 ;  /* 0x000000ffff027224 */ /* 0x000fc400078e0006 */
        /* <DEDUP_REMOVED lines=8> */
[----:B---3--:R-:W-:Y:S02]  /*1c6e0*/  IMAD.SHL.U32 R10, R7, 0x10, RZ ;  /* 0x00000010070a7824 */ /* 0x008fe400078e00ff */
[----:B------:R-:W-:Y:S01]  /*1c6f0*/  IMAD R4, R0, UR5, R4 ;  /* 0x0000000500047c24 */ /* 0x000fe2000f8e0204 */
[----:B------:R-:W-:Y:S02]  /*1c700*/  ULDC.64 UR4, c[0x0][0x280] ;  /* 0x0000a00000047ab9 */ /* 0x000fe40000000a00 */
[----:B------:R-:W-:Y:S01]  /*1c710*/  IADD3 R0, P0, R2, UR4, RZ ;  /* 0x0000000402007c10 */ /* 0x000fe2000ff1e0ff */
[----:B------:R-:W-:Y:S01]  /*1c720*/  ULDC UR4, c[0x0][0x2b8] ;  /* 0x0000ae0000047ab9 */ /* 0x000fe20000000800 */
[----:B------:R-:W-:Y:S02]  /*1c730*/  LOP3.LUT R10, R10, 0x70, RZ, 0xc0, !PT ;  /* 0x000000700a0a7812 */ /* 0x000fe400078ec0ff */
[----:B------:R-:W-:Y:S02]  /*1c740*/  IADD3.X R2, R3, UR5, R4, P0, !PT ;  /* 0x0000000503027c10 */ /* 0x000fe400087fe404 */
[----:B------:R-:W-:Y:S01]  /*1c750*/  ISETP.GE.AND P0, PT, R10, UR4, PT ;  /* 0x000000040a007c0c */ /* 0x000fe2000bf06270 */
[----:B------:R-:W-:-:S03]  /*1c760*/  UMOV UR4, 0xffffffff ;  /* 0xffffffff00047882 */ /* 0x000fc60000000000 */
[----:B0-----:R-:W-:Y:S09]  /*1c770*/  BRA.DIV UR4, `(.L_x_6928) ;  /* 0x0000003604c07947 */ /* 0x001ff2000b800000 */
[----:B------:R-:W0:Y:S01]  /*1c780*/  S2R R6, SR_TID.X ;  /* 0x0000000000067919 */ /* 0x000e220000002100 */
[----:B------:R-:W-:Y:S01]  /*1c790*/  IMAD R3, R8, UR42, RZ ;  /* 0x0000002a08037c24 */ /* 0x000fe2000f8e02ff */
[----:B------:R-:W1:Y:S04]  /*1c7a0*/  SHFL.IDX PT, R7, R0, RZ, 0x181f ;  /* 0x00181fff00077589 */ /* 0x000e6800000e0000 */
        /* <DEDUP_REMOVED lines=12> */
[----:B------:R-:W-:-:S04]  /*1c870*/  @!P1 LOP3.LUT R6, R7, R6, RZ, 0x3c, !PT ;  /* 0x0000000607069212 */ /* 0x000fc800078e3cff */
[----:B------:R-:W-:-:S05]  /*1c880*/  @!P1 LOP3.LUT R7, R7, R6, RZ, 0x3c, !PT ;  /* 0x0000000607079212 */ /* 0x000fca00078e3cff */
[----:B-----5:R0:W-:Y:S01]  /*1c890*/  @!P1 LDGSTS.E.BYPASS.LTC128B.128 [R9+0x1c400], desc[UR50][R6.64], !P0 ;  /* 0x1c40000006099fae */ /* 0x0201e2000c101d72 */
[----:B--2---:R-:W-:-:S05]  /*1c8a0*/  @!P2 IADD3 R5, P1, R10, R5, RZ ;  /* 0x000000050a05a210 */ /* 0x004fca0007f3e0ff */
[----:B0-----:R-:W-:-:S04]  /*1c8b0*/  @!P2 IMAD.X R6, RZ, RZ, R8, P1 ;  /* 0x000000ffff06a224 */ /* 0x001fc800008e0608 */
[----:B------:R-:W-:Y:S02]  /*1c8c0*/  @!P2 IMAD.MOV.U32 R7, RZ, RZ, R6 ;  /* 0x000000ffff07a224 */ /* 0x000fe400078e0006 */
        /* <DEDUP_REMOVED lines=44> */
.L_x_7011:
        /* <DEDUP_REMOVED lines=10> */
.L_x_6929:
        /* <DEDUP_REMOVED lines=18> */
.L_x_7012:
[----:B------:R-:W-:Y:S05]  /*1cd50*/  BSYNC B0 ;  /* 0x0000000000007941 */ /* 0x000fea0003800000 */
.L_x_6930:
[----:B------:R-:W2:Y:S01]  /*1cd60*/  LDL R2, [R1+0x18] ;  /* 0x0000180001027983 */ /* 0x000ea20000100800 */
[----:B------:R-:W-:-:S06]  /*1cd70*/  UIADD3 UR4, UR40, -0x2, URZ ;  /* 0xfffffffe28047890 */ /* 0x000fcc000fffe03f */
[----:B--2---:R-:W-:-:S13]  /*1cd80*/  ISETP.LE.AND P0, PT, R2, UR4, PT ;  /* 0x0000000402007c0c */ /* 0x004fda000bf03270 */
[----:B------:R-:W-:Y:S05]  /*1cd90*/  @!P0 BRA `(.L_x_6932) ;  /* 0x0000001000548947 */ /* 0x000fea0003800000 */
[----:B0-----:R0:W5:Y:S04]  /*1cda0*/  LDL.LU R0, [R1+0x4] ;  /* 0x0000040001007983 */ /* 0x0011680000300800 */
[----:B------:R0:W5:Y:S01]  /*1cdb0*/  LDL.LU R6, [R1+0x8] ;  /* 0x0000080001067983 */ /* 0x0001620000300800 */
[----:B------:R-:W-:-:S07]  /*1cdc0*/  IMAD.U32 R19, RZ, RZ, UR4 ;  /* 0x00000004ff137e24 */ /* 0x000fce000f8e00ff */
.L_x_6952:
        /* <DEDUP_REMOVED lines=35> */
.L_x_6935:
        /* <DEDUP_REMOVED lines=8> */
.L_x_7013:
[----:B------:R-:W-:Y:S05]  /*1d080*/  BSYNC B1 ;  /* 0x0000000000017941 */ /* 0x000fea0003800000 */
.L_x_6936:
        /* <DEDUP_REMOVED lines=9> */
.L_x_6939:
[----:B------:R-:W-:Y:S05]  /*1d120*/  BSYNC B1 ;  /* 0x0000000000017941 */ /* 0x000fea0003800000 */
.L_x_6938:
[----:B------:R-:W3:Y:S04]  /*1d130*/  LDL R2, [R1+0x4] ;  /* 0x0000040001027983 */ /* 0x000ee80000100800 */
[----:B------:R-:W4:Y:S01]  /*1d140*/  LDL R5, [R1+0x20] ;  /* 0x0000200001057983 */ /* 0x000f220000100800 */
[----:B-1----:R-:W-:Y:S01]  /*1d150*/  IMAD.MOV.U32 R9, RZ, RZ, RZ ;  /* 0x000000ffff097224 */ /* 0x002fe200078e00ff */
        /* <DEDUP_REMOVED lines=10> */
.L_x_6940:
        /* <DEDUP_REMOVED lines=13> */
.L_x_7014:
[----:B------:R-:W-:Y:S05]  /*1d2d0*/  BSYNC B1 ;  /* 0x0000000000017941 */ /* 0x000fea0003800000 */
.L_x_6941:
        /* <DEDUP_REMOVED lines=11> */
.L_x_6944:
[----:B------:R-:W-:Y:S05]  /*1d390*/  BSYNC B1 ;  /* 0x0000000000017941 */ /* 0x000fea0003800000 */
.L_x_6943:
        /* <DEDUP_REMOVED lines=8> */
.L_x_6945:
        /* <DEDUP_REMOVED lines=10> */
.L_x_6934:
[----:B------:R-:W-:Y:S05]  /*1d4c0*/  BSYNC B0 ;  /* 0x0000000000007941 */ /* 0x000fea0003800000 */
.L_x_6933:
[----:B------:R-:W-:-:S06]  /*1d4d0*/  UISETP.NE.AND UP0, UPT, UR39, 0x3, UPT ;  /* 0x000000032700788c */ /* 0x000fcc000bf05270 */
[----:B------:R-:W-:-:S13]  /*1d4e0*/  PLOP3.LUT P0, PT, PT, PT, UP0, 0x80, 0x0 ;  /* 0x000000000000781c */ /* 0x000fda0003f0f008 */
[----:B------:R-:W-:Y:S05]  /*1d4f0*/  @!P0 BRA `(.L_x_6946) ;  /* 0x0000000000048947 */ /* 0x000fea0003800000 */
[----:B------:R-:W-:Y:S01]  /*1d500*/  BPT.TRAP 0x1 ;  /* 0x000000040000795c */ /* 0x000fe20000300000 */
.L_x_6946:
        /* <DEDUP_REMOVED lines=8> */
.L_x_7015:
[----:B------:R-:W-:Y:S05]  /*1d590*/  BSYNC B0 ;  /* 0x0000000000007941 */ /* 0x000fea0003800000 */
.L_x_6947:
[----:B------:R-:W-:Y:S05]  /*1d5a0*/  @!P1 BRA `(.L_x_6949) ;  /* 0x0000000000049947 */ /* 0x000fea0003800000 */
[----:B------:R-:W-:Y:S01]  /*1d5b0*/  BPT.TRAP 0x1 ;  /* 0x000000040000795c */ /* 0x000fe20000300000 */
.L_x_6949:
[----:B------:R-:W-:Y:S01]  /*1d5c0*/  SHF.L.U32 R3, R6, 0x1f, RZ ;  /* 0x0000001f06037819 */ /* 0x000fe200000006ff */
[----:B--2---:R-:W-:-:S03]  /*1d5d0*/  IMAD R2, R0, 0x7000, RZ ;  /* 0x0000700000027824 */ /* 0x004fc600078e02ff */
[----:B------:R-:W2:Y:S02]  /*1d5e0*/  SYNCS.PHASECHK.TRANS64.TRYWAIT P0, [R20+URZ+0x2e860], R3 ;  /* 0x02e86003140075a7 */ /* 0x000ea4000800017f */
[----:B--2---:R-:W-:Y:S05]  /*1d5f0*/  @!P0 BRA `(.L_x_6950) ;  /* 0x0000003000f08947 */ /* 0x004fea0003800000 */
.L_x_7016:
        /* <DEDUP_REMOVED lines=129> */
.L_x_6951:
[----:B--2---:R-:W2:Y:S01]  /*1de10*/  S2R R0, SR_TID.X ;  /* 0x0000000000007919 */ /* 0x004ea20000002100 */
[----:B-1----:R1:W-:Y:S01]  /*1de20*/  SYNCS.ARRIVE.TRANS64.A1T0 RZ, [R20+URZ+0x2e850], RZ ;  /* 0x02e850ff14ff79a7 */ /* 0x0023e2000810003f */
[----:B------:R3:W5:Y:S01]  /*1de30*/  LDL R6, [R1+0x8] ;  /* 0x0000080001067983 */ /* 0x0007620000100800 */
[----:B--2---:R-:W-:-:S03]  /*1de40*/  LOP3.LUT R2, R0, 0x7f, RZ, 0xc0, !PT ;  /* 0x0000007f00027812 */ /* 0x004fc600078ec0ff */
[----:B------:R-:W2:Y:S01]  /*1de50*/  LDL R0, [R1+0x18] ;  /* 0x0000180001007983 */ /* 0x000ea20000100800 */
[----:B------:R-:W-:Y:S01]  /*1de60*/  BAR.SYNC.DEFER_BLOCKING 0x2, 0x80 ;  /* 0x0082000000007b1d */ /* 0x000fe20000010000 */
[----:B------:R-:W-:-:S13]  /*1de70*/  ISETP.NE.AND P0, PT, R2, RZ, PT ;  /* 0x000000ff0200720c */ /* 0x000fda0003f05270 */
[----:B-1----:R-:W-:-:S05]  /*1de80*/  @!P0 VIADD R20, R20, 0x2e880 ;  /* 0x0002e88014148836 */ /* 0x002fca0000000000 */
[----:B------:R-:W-:-:S04]  /*1de90*/  @!P0 PRMT R20, RZ, 0x654, R20 ;  /* 0x00000654ff148816 */ /* 0x000fc80000000014 */
[----:B------:R3:W-:Y:S01]  /*1dea0*/  @!P0 SYNCS.ARRIVE.TRANS64.RED.A1T0 RZ, [R20+URZ], RZ ;  /* 0x000000ff14ff89a7 */ /* 0x0007e2000810043f */
[C---:B--2---:R-:W-:Y:S01]  /*1deb0*/  ISETP.GT.AND P0, PT, R19.reuse, R0, PT ;  /* 0x000000001300720c */ /* 0x044fe20003f04270 */
[----:B------:R-:W-:Y:S01]  /*1dec0*/  VIADD R19, R19, 0xffffffff ;  /* 0xffffffff13137836 */ /* 0x000fe20000000000 */
[----:B------:R3:W5:Y:S11]  /*1ded0*/  LDL R0, [R1+0x4] ;  /* 0x0000040001007983 */ /* 0x0007760000100800 */
[----:B---3--:R-:W-:Y:S05]  /*1dee0*/  @P0 BRA `(.L_x_6952) ;  /* 0xffffffec00b80947 */ /* 0x008fea000383ffff */
.L_x_6932:
        /* <DEDUP_REMOVED lines=18> */
.L_x_6954:
[----:B------:R-:W-:Y:S05]  /*1e010*/  BSYNC B0 ;  /* 0x0000000000007941 */ /* 0x000fea0003800000 */
.L_x_6953:
[----:B------:R-:W-:-:S06]  /*1e020*/  UISETP.NE.AND UP0, UPT, UR39, 0x3, UPT ;  /* 0x000000032700788c */ /* 0x000fcc000bf05270 */
[----:B------:R-:W-:-:S13]  /*1e030*/  PLOP3.LUT P1, PT, PT, PT, UP0, 0x80, 0x0 ;  /* 0x000000000000781c */ /* 0x000fda0003f2f008 */
[----:B------:R-:W-:Y:S05]  /*1e040*/  @!P1 BRA `(.L_x_6955) ;  /* 0x0000000000049947 */ /* 0x000fea0003800000 */
[----:B------:R-:W-:Y:S01]  /*1e050*/  BPT.TRAP 0x1 ;  /* 0x000000040000795c */ /* 0x000fe20000300000 */
.L_x_6955:
        /* <DEDUP_REMOVED lines=10> */
.L_x_7017:
[----:B------:R-:W-:Y:S05]  /*1e100*/  BSYNC B0 ;  /* 0x0000000000007941 */ /* 0x000fea0003800000 */
.L_x_6956:
[----:B------:R-:W-:Y:S05]  /*1e110*/  @!P2 BRA `(.L_x_6958) ;  /* 0x000000000004a947 */ /* 0x000fea0003800000 */
[----:B------:R-:W-:Y:S01]  /*1e120*/  BPT.TRAP 0x1 ;  /* 0x000000040000795c */ /* 0x000fe20000300000 */
.L_x_6958:
[----:B0-----:R-:W2:Y:S02]  /*1e130*/  LDL R0, [R1+0x8] ;  /* 0x0000080001007983 */ /* 0x001ea40000100800 */
[----:B--2---:R-:W-:-:S04]  /*1e140*/  SHF.L.U32 R0, R0, 0x1f, RZ ;  /* 0x0000001f00007819 */ /* 0x004fc800000006ff */
[----:B------:R-:W0:Y:S02]  /*1e150*/  SYNCS.PHASECHK.TRANS64.TRYWAIT P1, [R17+URZ+0x2e860], R0 ;  /* 0x02e86000110075a7 */ /* 0x000e24000802017f */
[----:B0-----:R-:W-:Y:S05]  /*1e160*/  @!P1 BRA `(.L_x_6959) ;  /* 0x00000028003c9947 */ /* 0x001fea0003800000 */
.L_x_7018:
        /* <DEDUP_REMOVED lines=105> */
.L_x_6960:
        /* <DEDUP_REMOVED lines=13> */
.L_x_6909:
[----:B------:R-:W-:Y:S05]  /*1e8d0*/  BSYNC B7 ;  /* 0x0000000000077941 */ /* 0x000fea0003800000 */
.L_x_6907:
[----:B------:R-:W-:-:S13]  /*1e8e0*/  LOP3.LUT P0, RZ, R16, 0x2, RZ, 0xc0, !PT ;  /* 0x0000000210ff7812 */ /* 0x000fda000780c0ff */
[----:B------:R-:W-:Y:S05]  /*1e8f0*/  @!P0 BRA `(.L_x_6961) ;  /* 0x0000000000348947 */ /* 0x000fea0003800000 */
[----:B------:R-:W2:Y:S08]  /*1e900*/  S2UR UR5, SR_CgaCtaId ;  /* 0x00000000000579c3 */ /* 0x000eb00000008800 */
[----:B------:R-:W-:Y:S06]  /*1e910*/  BAR.SYNC.DEFER_BLOCKING 0x5, 0x180 ;  /* 0x0146000000007b1d */ /* 0x000fec0000010000 */
[----:B------:R-:W-:-:S02]  /*1e920*/  UMOV UR4, 0x400 ;  /* 0x0000040000047882 */ /* 0x000fc40000000000 */
[----:B--2---:R-:W-:-:S06]  /*1e930*/  ULEA UR4, UR5, UR4, 0x18 ;  /* 0x0000000405047291 */ /* 0x004fcc000f8ec03f */
[----:B------:R-:W-:-:S05]  /*1e940*/  IMAD.U32 R18, RZ, RZ, UR4 ;  /* 0x00000004ff127e24 */ /* 0x000fca000f8e00ff */
[----:B------:R-:W2:Y:S04]  /*1e950*/  LDS.128 R4, [R18+0x2e8d0] ;  /* 0x02e8d00012047984 */ /* 0x000ea80000000c00 */
[----:B--2---:R2:W-:Y:S01]  /*1e960*/  STL.64 [R1+0x10], R4 ;  /* 0x0000100401007387 */ /* 0x0045e20000100a00 */
[----:B------:R-:W-:Y:S02]  /*1e970*/  IMAD.MOV.U32 R2, RZ, RZ, R7 ;  /* 0x000000ffff027224 */ /* 0x000fe400078e0007 */
[----:B01----:R-:W-:-:S03]  /*1e980*/  IMAD.MOV.U32 R0, RZ, RZ, R6 ;  /* 0x000000ffff007224 */ /* 0x003fc600078e0006 */
[----:B------:R-:W-:Y:S02]  /*1e990*/  R2UR UR44, R2 ;  /* 0x00000000022c72ca */ /* 0x000fe400000e0000 */
[----:B------:R-:W-:Y:S01]  /*1e9a0*/  R2UR UR36, R0 ;  /* 0x00000000002472ca */ /* 0x000fe200000e0000 */
[----:B------:R-:W-:Y:S06]  /*1e9b0*/  BAR.ARV 0x4, 0x180 ;  /* 0x0106000000007b1d */ /* 0x000fec0000002000 */
[----:B------:R-:W-:Y:S08]  /*1e9c0*/  BRA `(.L_x_6962) ;  /* 0x0000000800d07947 */ /* 0x000ff00003800000 */
.L_x_6961:
[----:B------:R-:W2:Y:S01]  /*1e9d0*/  S2R R2, SR_TID.X ;  /* 0x0000000000027919 */ /* 0x000ea20000002100 */
[----:B------:R-:W-:Y:S01]  /*1e9e0*/  ULDC UR4, c[0x0][0xc3c] ;  /* 0x00030f0000047ab9 */ /* 0x000fe20000000800 */
[----:B------:R-:W3:Y:S01]  /*1e9f0*/  LDC R10, c[0x0][0xc38] ;  /* 0x00030e00ff0a7b82 */ /* 0x000ee20000000800 */
[----:B01----:R-:W4:Y:S01]  /*1ea00*/  LDL.LU R0, [R1+0x10] ;  /* 0x0000100001007983 */ /* 0x003f220000300800 */
[----:B--2---:R-:W-:-:S04]  /*1ea10*/  LOP3.LUT R6, R2, 0x1f, RZ, 0xc0, !PT ;  /* 0x0000001f02067812 */ /* 0x004fc800078ec0ff */
[C---:B------:R-:W-:Y:S01]  /*1ea20*/  ISETP.NE.AND P0, PT, R6.reuse, 0x1f, PT ;  /* 0x0000001f0600780c */ /* 0x040fe20003f05270 */
[----:B------:R-:W-:-:S05]  /*1ea30*/  VIADD R5, R6, UR44 ;  /* 0x0000002c06057c36 */ /* 0x000fca0008000000 */
[----:B------:R-:W-:Y:S01]  /*1ea40*/  ISETP.GE.OR P1, PT, R5, UR4, !P0 ;  /* 0x0000000405007c0c */ /* 0x000fe2000c726670 */
[----:B------:R-:W-:-:S12]  /*1ea50*/  ULDC UR4, c[0x0][0xc3c] ;  /* 0x00030f0000047ab9 */ /* 0x000fd80000000800 */
[----:B------:R-:W0:Y:S02]  /*1ea60*/  @!P1 LDC.64 R2, c[0x0][0xc80] ;  /* 0x00032000ff029b82 */ /* 0x000e240000000a00 */
[----:B0-----:R-:W-:-:S04]  /*1ea70*/  @!P1 IMAD.WIDE R2, R5, 0x4, R2 ;  /* 0x0000000405029825 */ /* 0x001fc800078e0202 */
[----:B------:R-:W-:-:S06]  /*1ea80*/  IMAD.MOV.U32 R5, RZ, RZ, RZ ;  /* 0x000000ffff057224 */ /* 0x000fcc00078e00ff */
[----:B------:R-:W2:Y:S01]  /*1ea90*/  @!P1 LDG.E R5, desc[UR50][R2.64] ;  /* 0x0000003202059981 */ /* 0x000ea2000c1e1900 */
[C---:B------:R-:W-:Y:S02]  /*1eaa0*/  ISETP.NE.AND P1, PT, R6.reuse, RZ, PT ;  /* 0x000000ff0600720c */ /* 0x040fe40003f25270 */
[C---:B------:R-:W-:Y:S02]  /*1eab0*/  ISETP.GE.U32.AND P2, PT, R6.reuse, 0x2, PT ;  /* 0x000000020600780c */ /* 0x040fe40003f46070 */
[C---:B------:R-:W-:Y:S02]  /*1eac0*/  ISETP.GE.U32.AND P3, PT, R6.reuse, 0x4, PT ;  /* 0x000000040600780c */ /* 0x040fe40003f66070 */
[C---:B------:R-:W-:Y:S02]  /*1ead0*/  ISETP.GE.U32.AND P4, PT, R6.reuse, 0x8, PT ;  /* 0x000000080600780c */ /* 0x040fe40003f86070 */
[----:B------:R-:W-:Y:S01]  /*1eae0*/  ISETP.GE.U32.AND P5, PT, R6, 0x10, PT ;  /* 0x000000100600780c */ /* 0x000fe20003fa6070 */
[----:B----4-:R-:W-:-:S02]  /*1eaf0*/  IMAD.MOV.U32 R8, RZ, RZ, R0 ;  /* 0x000000ffff087224 */ /* 0x010fc400078e0000 */
        /* <DEDUP_REMOVED lines=16> */
[----:B------:R-:W3:Y:S04]  /*1ec00*/  SHFL.IDX PT, R2, R9, 0x1f, 0x1f ;  /* 0x03e01f0009027f89 */ /* 0x000ee800000e0000 */
[----:B------:R-:W0:Y:S01]  /*1ec10*/  SHFL.IDX PT, R0, R8, RZ, 0x1f ;  /* 0x00001fff08007589 */ /* 0x000e2200000e0000 */
[----:B---3--:R-:W-:-:S04]  /*1ec20*/  IMAD R2, R2, R10, RZ ;  /* 0x0000000a02027224 */ /* 0x008fc800078e02ff */
[----:B------:R-:W-:-:S05]  /*1ec30*/  IMAD.IADD R6, R6, 0x1, R2 ;  /* 0x0000000106067824 */ /* 0x000fca00078e0202 */
[----:B0-----:R-:W-:-:S13]  /*1ec40*/  ISETP.GT.AND P6, PT, R6, R0, PT ;  /* 0x000000000600720c */ /* 0x001fda0003fc4270 */
[----:B------:R-:W-:Y:S05]  /*1ec50*/  @P6 BRA `(.L_x_6963) ;  /* 0x0000000000906947 */ /* 0x000fea0003800000 */
.L_x_6967:
        /* <DEDUP_REMOVED lines=14> */
.L_x_6966:
[----:B------:R-:W-:Y:S05]  /*1ed40*/  BSYNC B0 ;  /* 0x0000000000007941 */ /* 0x000fea0003800000 */
.L_x_6965:
        /* <DEDUP_REMOVED lines=21> */
.L_x_6963:
        /* <DEDUP_REMOVED lines=21> */
.L_x_6968:
        /* <DEDUP_REMOVED lines=32> */
[----:B------:R-:W1:Y:S08]  /*1f1f0*/  I2F.RP R3, R8 ;  /* 0x0000000800037306 */ /* 0x000e700000209400 */
        /* <DEDUP_REMOVED lines=30> */
.L_x_6964:
[----:B------:R1:W-:Y:S01]  /*1f3e0*/  STL [R1+0x10], R0 ;  /* 0x0000100001007387 */ /* 0x0003e20000100800 */
[----:B------:R-:W-:Y:S01]  /*1f3f0*/  ULDC UR44, c[0x0][0xc3c] ;  /* 0x00030f00002c7ab9 */ /* 0x000fe20000000800 */
[----:B------:R-:W-:Y:S02]  /*1f400*/  UMOV UR36, URZ ;  /* 0x0000003f00247c82 */ /* 0x000fe40008000000 */
[----:B------:R1:W-:Y:S03]  /*1f410*/  STL [R1+0x14], RZ ;  /* 0x000014ff01007387 */ /* 0x0003e60000100800 */
.L_x_6969:
        /* <DEDUP_REMOVED lines=15> */
.L_x_6962:
[----:B------:R-:W-:Y:S02]  /*1f510*/  ULDC UR4, c[0x0][0xc3c] ;  /* 0x00030f0000047ab9 */ /* 0x000fe40000000800 */
[----:B------:R-:W-:-:S06]  /*1f520*/  UISETP.GE.AND UP0, UPT, UR44, UR4, UPT ;  /* 0x000000042c00728c */ /* 0x000fcc000bf06270 */
[----:B------:R-:W-:-:S13]  /*1f530*/  PLOP3.LUT P0, PT, PT, PT, UP0, 0x80, 0x0 ;  /* 0x000000000000781c */ /* 0x000fda0003f0f008 */
[----:B------:R-:W-:Y:S05]  /*1f540*/  @!P0 BRA `(.L_x_6970) ;  /* 0xffffffb400208947 */ /* 0x000fea000383ffff */
.L_x_6897:
[----:B------:R-:W3:Y:S01]  /*1f550*/  LDL.LU R0, [R1+0x30] ;  /* 0x0000300001007983 */ /* 0x000ee20000300800 */
[----:B------:R-:W-:Y:S01]  /*1f560*/  BSSY B0, `(.L_x_6971) ;  /* 0x000000b000007945 */ /* 0x000fe20003800000 */
[----:B0-2---:R-:W0:Y:S01]  /*1f570*/  S2R R5, SR_CgaCtaId ;  /* 0x0000000000057919 */ /* 0x005e220000008800 */
        /* <DEDUP_REMOVED lines=9> */
.L_x_7019:
[----:B------:R-:W-:Y:S05]  /*1f610*/  BSYNC B0 ;  /* 0x0000000000007941 */ /* 0x000fea0003800000 */
.L_x_6971:
[----:B------:R-:W-:-:S03]  /*1f620*/  UMOV UR4, 0xffffffff ;  /* 0xffffffff00047882 */ /* 0x000fc60000000000 */
[----:B------:R-:W-:Y:S05]  /*1f630*/  BRA.DIV UR4, `(.L_x_6973) ;  /* 0x0000001604307947 */ /* 0x000fea000b800000 */
[----:B------:R-:W1:Y:S02]  /*1f640*/  S2R R2, SR_TID.X ;  /* 0x0000000000027919 */ /* 0x000e640000002100 */
[----:B-1----:R-:W-:-:S04]  /*1f650*/  SHF.R.U32.HI R2, RZ, 0x5, R2 ;  /* 0x00000005ff027819 */ /* 0x002fc80000011602 */
[----:B------:R-:W-:-:S05]  /*1f660*/  LOP3.LUT R2, R2, 0x3, RZ, 0xc0, !PT ;  /* 0x0000000302027812 */ /* 0x000fca00078ec0ff */
[----:B------:R1:W2:Y:S02]  /*1f670*/  SHFL.IDX PT, R14, R2, RZ, 0x1f ;  /* 0x00001fff020e7589 */ /* 0x0002a400000e0000 */
.L_x_7022:
[----:B--2---:R-:W-:Y:S01]  /*1f680*/  ISETP.NE.AND P0, PT, R14, RZ, PT ;  /* 0x000000ff0e00720c */ /* 0x004fe20003f05270 */
[----:B------:R-:W-:-:S12]  /*1f690*/  BSSY B0, `(.L_x_6974) ;  /* 0x000002e000007945 */ /* 0x000fd80003800000 */
[----:B------:R-:W-:Y:S05]  /*1f6a0*/  @P0 BRA `(.L_x_6975) ;  /* 0x0000000000b00947 */ /* 0x000fea0003800000 */
[----:B------:R-:W-:-:S03]  /*1f6b0*/  UMOV UR4, 0xffffffff ;  /* 0xffffffff00047882 */ /* 0x000fc60000000000 */
[----:B------:R-:W-:Y:S05]  /*1f6c0*/  BRA.DIV UR4, `(.L_x_6976) ;  /* 0x0000001604407947 */ /* 0x000fea000b800000 */
[----:B------:R-:W-:-:S13]  /*1f6d0*/  ELECT P6, URZ, PT ;  /* 0x00000000003f782f */ /* 0x000fda00038c0000 */
.L_x_7025:
[----:B------:R-:W-:Y:S05]  /*1f6e0*/  @!P6 BRA `(.L_x_6975) ;  /* 0x0000000000a0e947 */ /* 0x000fea0003800000 */
[----:B------:R-:W-:-:S06]  /*1f6f0*/  ULOP3.LUT UR4, UR38, 0x2, URZ, 0xfc, !UPT ;  /* 0x0000000226047892 */ /* 0x000fcc000f8efc3f */
[----:B-1----:R-:W-:-:S05]  /*1f700*/  IMAD.U32 R2, RZ, RZ, UR4 ;  /* 0x00000004ff027e24 */ /* 0x002fca000f8e00ff */
[----:B------:R-:W-:-:S13]  /*1f710*/  ISETP.NE.AND P0, PT, R2, 0x3, PT ;  /* 0x000000030200780c */ /* 0x000fda0003f05270 */
[----:B------:R-:W-:Y:S05]  /*1f720*/  @!P0 BRA `(.L_x_6977) ;  /* 0x0000000000048947 */ /* 0x000fea0003800000 */
[----:B------:R-:W-:Y:S01]  /*1f730*/  BPT.TRAP 0x1 ;  /* 0x000000040000795c */ /* 0x000fe20000300000 */
.L_x_6977:
        /* <DEDUP_REMOVED lines=14> */
.L_x_7026:
[----:B------:R-:W1:Y:S02]  /*1f820*/  SYNCS.PHASECHK.TRANS64.TRYWAIT P1, [R7+URZ], R2 ;  /* 0x00000002070075a7 */ /* 0x000e64000802017f */
[----:B-1----:R-:W-:Y:S05]  /*1f830*/  @!P1 BRA `(.L_x_6979) ;  /* 0x0000001400189947 */ /* 0x002fea0003800000 */
.L_x_7027:
[----:B------:R-:W-:Y:S05]  /*1f840*/  @!P0 BRA `(.L_x_6980) ;  /* 0x0000000000048947 */ /* 0x000fea0003800000 */
[----:B------:R-:W-:Y:S01]  /*1f850*/  BPT.TRAP 0x1 ;  /* 0x000000040000795c */ /* 0x000fe20000300000 */
.L_x_6980:
[----:B------:R-:W2:Y:S02]  /*1f860*/  LDL.LU R4, [R1+0x4] ;  /* 0x0000040001047983 */ /* 0x000ea40000300800 */
[----:B--2---:R-:W-:-:S04]  /*1f870*/  IMAD R4, R4, 0x8, R0 ;  /* 0x0000000804047824 */ /* 0x004fc800078e0200 */
[----:B------:R-:W2:Y:S02]  /*1f880*/  SYNCS.PHASECHK.TRANS64.TRYWAIT P1, [R4+URZ+0x2e860], R5 ;  /* 0x02e86005040075a7 */ /* 0x000ea4000802017f */
[----:B--2---:R-:W-:Y:S05]  /*1f890*/  @!P1 BRA `(.L_x_6981) ;  /* 0x0000001400149947 */ /* 0x004fea0003800000 */
.L_x_7028:
[----:B------:R-:W-:Y:S05]  /*1f8a0*/  @!P0 BRA `(.L_x_6982) ;  /* 0x0000000000048947 */ /* 0x000fea0003800000 */
[----:B------:R-:W-:Y:S01]  /*1f8b0*/  BPT.TRAP 0x1 ;  /* 0x000000040000795c */ /* 0x000fe20000300000 */
.L_x_6982:
[----:B------:R-:W-:-:S04]  /*1f8c0*/  IMAD R3, R3, 0x8, R0 ;  /* 0x0000000803037824 */ /* 0x000fc800078e0200 */
[----:B------:R-:W3:Y:S02]  /*1f8d0*/  SYNCS.PHASECHK.TRANS64.TRYWAIT P1, [R3+URZ+0x2e860], R2 ;  /* 0x02e86002030075a7 */ /* 0x000ee4000802017f */
[----:B---3--:R-:W-:Y:S05]  /*1f8e0*/  @!P1 BRA `(.L_x_6983) ;  /* 0x0000001400149947 */ /* 0x008fea0003800000 */
.L_x_7029:
[----:B------:R-:W-:Y:S05]  /*1f8f0*/  @!P0 BRA `(.L_x_6984) ;  /* 0x0000000000048947 */ /* 0x000fea0003800000 */
[----:B------:R-:W-:Y:S01]  /*1f900*/  BPT.TRAP 0x1 ;  /* 0x000000040000795c */ /* 0x000fe20000300000 */
.L_x_6984:
[----:B------:R-:W4:Y:S02]  /*1f910*/  SYNCS.PHASECHK.TRANS64.TRYWAIT P0, [R4+URZ+0x2e880], R5 ;  /* 0x02e88005040075a7 */ /* 0x000f24000800017f */
[----:B----4-:R-:W-:Y:S05]  /*1f920*/  @!P0 BRA `(.L_x_6985) ;  /* 0x0000001400188947 */ /* 0x010fea0003800000 */
.L_x_6986:
[----:B------:R0:W0:Y:S02]  /*1f930*/  SYNCS.PHASECHK.TRANS64.TRYWAIT P0, [R3+URZ+0x2e880], R2 ;  /* 0x02e88002030075a7 */ /* 0x000024000800017f */
[----:B0-----:R-:W-:Y:S05]  /*1f940*/  @!P0 NANOSLEEP.SYNCS 0x989680 ;  /* 0x009896800000895d */ /* 0x001fea0003900000 */
[----:B------:R-:W0:Y:S02]  /*1f950*/  @!P0 SYNCS.PHASECHK.TRANS64 P0, [R3+URZ+0x2e880], R2 ;  /* 0x02e88002030085a7 */ /* 0x000e24000800007f */
[----:B0-----:R-:W-:Y:S05]  /*1f960*/  @!P0 BRA `(.L_x_6986) ;  /* 0xfffffffc00f08947 */ /* 0x001fea000383ffff */
.L_x_6975:
[----:B------:R-:W-:Y:S05]  /*1f970*/  BSYNC B0 ;  /* 0x0000000000007941 */ /* 0x000fea0003800000 */
.L_x_6974:
[----:B------:R-:W-:Y:S05]  /*1f980*/  EXIT ;  /* 0x000000000000794d */ /* 0x000fea0003800000 */
.L_x_6795:
[----:B0-----:R-:W-:-:S04]  /*1f990*/  IMAD.U32 R3, RZ, RZ, UR41 ;  /* 0x00000029ff037e24 */ /* 0x001fc8000f8e00ff */
[----:B------:R0:W1:Y:S03]  /*1f9a0*/  SYNCS.PHASECHK.TRANS64.TRYWAIT P1, [R3+URZ+0x2e800], R0 ;  /* 0x02e80000030075a7 */ /* 0x000066000802017f */
[----:B-1----:R-:W-:Y:S05]  /*1f9b0*/  @!P1 NANOSLEEP.SYNCS 0x989680 ;  /* 0x009896800000995d */ /* 0x002fea0003900000 */
[----:B------:R-:W1:Y:S02]  /*1f9c0*/  @!P1 SYNCS.PHASECHK.TRANS64 P1, [R3+URZ+0x2e800], R0 ;  /* 0x02e80000030095a7 */ /* 0x000e64000802007f */
[----:B-1----:R-:W-:Y:S05]  /*1f9d0*/  @!P1 BRA `(.L_x_6795) ;  /* 0xfffffffc00ec9947 */ /* 0x002fea000383ffff */
[----:B------:R-:W-:Y:S05]  /*1f9e0*/  BRA `(.L_x_6987) ;  /* 0xfffffe2400247947 */ /* 0x000fea000383ffff */
.L_x_6799:
[----:B-1----:R1:W2:Y:S02]  /*1f9f0*/  SYNCS.PHASECHK.TRANS64.TRYWAIT P1, [R5+URZ+0x2e830], R0 ;  /* 0x02e83000050075a7 */ /* 0x0022a4000802017f */
[----:B--2---:R-:W-:Y:S05]  /*1fa00*/  @!P1 NANOSLEEP.SYNCS 0x989680 ;  /* 0x009896800000995d */ /* 0x004fea0003900000 */
[----:B------:R-:W2:Y:S02]  /*1fa10*/  @!P1 SYNCS.PHASECHK.TRANS64 P1, [R5+URZ+0x2e830], R0 ;  /* 0x02e83000050095a7 */ /* 0x000ea4000802007f */
[----:B--2---:R-:W-:Y:S05]  /*1fa20*/  @!P1 BRA `(.L_x_6799) ;  /* 0xfffffffc00f09947 */ /* 0x004fea000383ffff */
[----:B------:R-:W-:Y:S05]  /*1fa30*/  BRA `(.L_x_6798) ;  /* 0xfffffe2400407947 */ /* 0x000fea000383ffff */
.L_x_6815:
[----:B-1----:R-:W-:-:S04]  /*1fa40*/  IMAD.U32 R9, RZ, RZ, UR6 ;  /* 0x00000006ff097e24 */ /* 0x002fc8000f8e00ff */
[----:B------:R1:W2:Y:S03]  /*1fa50*/  SYNCS.PHASECHK.TRANS64.TRYWAIT P1, [R9+URZ+0x2e830], R8 ;  /* 0x02e83008090075a7 */ /* 0x0002a6000802017f */
[----:B--2---:R-:W-:Y:S05]  /*1fa60*/  @!P1 NANOSLEEP.SYNCS 0x989680 ;  /* 0x009896800000995d */ /* 0x004fea0003900000 */
[----:B------:R-:W2:Y:S02]  /*1fa70*/  @!P1 SYNCS.PHASECHK.TRANS64 P1, [R9+URZ+0x2e830], R8 ;  /* 0x02e83008090095a7 */ /* 0x000ea4000802007f */
[----:B--2---:R-:W-:Y:S05]  /*1fa80*/  @!P1 BRA `(.L_x_6815) ;  /* 0xfffffffc00ec9947 */ /* 0x004fea000383ffff */
[----:B------:R-:W-:Y:S05]  /*1fa90*/  BRA `(.L_x_6812) ;  /* 0xfffffe7800847947 */ /* 0x000fea000383ffff */
.L_x_6819:
[----:B-1----:R-:W-:-:S04]  /*1faa0*/  IMAD.U32 R9, RZ, RZ, UR6 ;  /* 0x00000006ff097e24 */ /* 0x002fc8000f8e00ff */
[----:B------:R1:W2:Y:S03]  /*1fab0*/  SYNCS.PHASECHK.TRANS64.TRYWAIT P1, [R9+URZ+0x2e850], R8 ;  /* 0x02e85008090075a7 */ /* 0x0002a6000802017f */
[----:B--2---:R-:W-:Y:S05]  /*1fac0*/  @!P1 NANOSLEEP.SYNCS 0x989680 ;  /* 0x009896800000995d */ /* 0x004fea0003900000 */
[----:B------:R-:W2:Y:S02]  /*1fad0*/  @!P1 SYNCS.PHASECHK.TRANS64 P1, [R9+URZ+0x2e850], R8 ;  /* 0x02e85008090095a7 */ /* 0x000ea4000802007f */
[----:B--2---:R-:W-:Y:S05]  /*1fae0*/  @!P1 BRA `(.L_x_6819) ;  /* 0xfffffffc00ec9947 */ /* 0x004fea000383ffff */
[----:B------:R-:W-:Y:S05]  /*1faf0*/  BRA `(.L_x_6816) ;  /* 0xfffffe8400747947 */ /* 0x000fea000383ffff */
.L_x_6837:
[----:B-1----:R-:W-:-:S04]  /*1fb00*/  IMAD.U32 R3, RZ, RZ, UR6 ;  /* 0x00000006ff037e24 */ /* 0x002fc8000f8e00ff */
[----:B------:R1:W2:Y:S03]  /*1fb10*/  SYNCS.PHASECHK.TRANS64.TRYWAIT P1, [R3+URZ+0x2e830], R0 ;  /* 0x02e83000030075a7 */ /* 0x0002a6000802017f */
[----:B--2---:R-:W-:Y:S05]  /*1fb20*/  @!P1 NANOSLEEP.SYNCS 0x989680 ;  /* 0x009896800000995d */ /* 0x004fea0003900000 */
[----:B------:R-:W2:Y:S02]  /*1fb30*/  @!P1 SYNCS.PHASECHK.TRANS64 P1, [R3+URZ+0x2e830], R0 ;  /* 0x02e83000030095a7 */ /* 0x000ea4000802007f */
[----:B--2---:R-:W-:Y:S05]  /*1fb40*/  @!P1 BRA `(.L_x_6837) ;  /* 0xfffffffc00ec9947 */ /* 0x004fea000383ffff */
[----:B------:R-:W-:Y:S05]  /*1fb50*/  BRA `(.L_x_6834) ;  /* 0xfffffed800387947 */ /* 0x000fea000383ffff */
.L_x_6841:
[----:B-1----:R-:W-:-:S04]  /*1fb60*/  IMAD.U32 R3, RZ, RZ, UR6 ;  /* 0x00000006ff037e24 */ /* 0x002fc8000f8e00ff */
[----:B------:R1:W2:Y:S03]  /*1fb70*/  SYNCS.PHASECHK.TRANS64.TRYWAIT P1, [R3+URZ+0x2e850], R0 ;  /* 0x02e85000030075a7 */ /* 0x0002a6000802017f */
[----:B--2---:R-:W-:Y:S05]  /*1fb80*/  @!P1 NANOSLEEP.SYNCS 0x989680 ;  /* 0x009896800000995d */ /* 0x004fea0003900000 */
[----:B------:R-:W2:Y:S02]  /*1fb90*/  @!P1 SYNCS.PHASECHK.TRANS64 P1, [R3+URZ+0x2e850], R0 ;  /* 0x02e85000030095a7 */ /* 0x000ea4000802007f */
[----:B--2---:R-:W-:Y:S05]  /*1fba0*/  @!P1 BRA `(.L_x_6841) ;  /* 0xfffffffc00ec9947 */ /* 0x004fea000383ffff */
[----:B------:R-:W-:Y:S05]  /*1fbb0*/  BRA `(.L_x_6838) ;  /* 0xfffffee400347947 */ /* 0x000fea000383ffff */
.L_x_6848:
[----:B-1----:R-:W-:-:S04]  /*1fbc0*/  IMAD.U32 R3, RZ, RZ, UR6 ;  /* 0x00000006ff037e24 */ /* 0x002fc8000f8e00ff */
[----:B------:R1:W2:Y:S03]  /*1fbd0*/  SYNCS.PHASECHK.TRANS64.TRYWAIT P1, [R3+URZ+0x2e830], R0 ;  /* 0x02e83000030075a7 */ /* 0x0002a6000802017f */
[----:B--2---:R-:W-:Y:S05]  /*1fbe0*/  @!P1 NANOSLEEP.SYNCS 0x989680 ;  /* 0x009896800000995d */ /* 0x004fea0003900000 */
[----:B------:R-:W2:Y:S02]  /*1fbf0*/  @!P1 SYNCS.PHASECHK.TRANS64 P1, [R3+URZ+0x2e830], R0 ;  /* 0x02e83000030095a7 */ /* 0x000ea4000802007f */
[----:B--2---:R-:W-:Y:S05]  /*1fc00*/  @!P1 BRA `(.L_x_6848) ;  /* 0xfffffffc00ec9947 */ /* 0x004fea000383ffff */
[----:B------:R-:W-:Y:S05]  /*1fc10*/  BRA `(.L_x_6845) ;  /* 0xffffff0c00b47947 */ /* 0x000fea000383ffff */
.L_x_6852:
[----:B-1----:R-:W-:-:S04]  /*1fc20*/  IMAD.U32 R3, RZ, RZ, UR6 ;  /* 0x00000006ff037e24 */ /* 0x002fc8000f8e00ff */
[----:B------:R1:W2:Y:S03]  /*1fc30*/  SYNCS.PHASECHK.TRANS64.TRYWAIT P1, [R3+URZ+0x2e850], R0 ;  /* 0x02e85000030075a7 */ /* 0x0002a6000802017f */
[----:B--2---:R-:W-:Y:S05]  /*1fc40*/  @!P1 NANOSLEEP.SYNCS 0x989680 ;  /* 0x009896800000995d */ /* 0x004fea0003900000 */
[----:B------:R-:W2:Y:S02]  /*1fc50*/  @!P1 SYNCS.PHASECHK.TRANS64 P1, [R3+URZ+0x2e850], R0 ;  /* 0x02e85000030095a7 */ /* 0x000ea4000802007f */
[----:B--2---:R-:W-:Y:S05]  /*1fc60*/  @!P1 BRA `(.L_x_6852) ;  /* 0xfffffffc00ec9947 */ /* 0x004fea000383ffff */
[----:B------:R-:W-:Y:S05]  /*1fc70*/  BRA `(.L_x_6849) ;  /* 0xffffff1800b07947 */ /* 0x000fea000383ffff */
.L_x_6866:
[----:B-1----:R-:W-:-:S04]  /*1fc80*/  IMAD.U32 R7, RZ, RZ, UR4 ;  /* 0x00000004ff077e24 */ /* 0x002fc8000f8e00ff */
[----:B------:R1:W2:Y:S03]  /*1fc90*/  SYNCS.PHASECHK.TRANS64.TRYWAIT P1, [R7+URZ+0x2e850], R4 ;  /* 0x02e85004070075a7 */ /* 0x0002a6000802017f */
[----:B--2---:R-:W-:Y:S05]  /*1fca0*/  @!P1 NANOSLEEP.SYNCS 0x989680 ;  /* 0x009896800000995d */ /* 0x004fea0003900000 */
[----:B------:R-:W2:Y:S02]  /*1fcb0*/  @!P1 SYNCS.PHASECHK.TRANS64 P1, [R7+URZ+0x2e850], R4 ;  /* 0x02e85004070095a7 */ /* 0x000ea4000802007f */
[----:B--2---:R-:W-:Y:S05]  /*1fcc0*/  @!P1 BRA `(.L_x_6866) ;  /* 0xfffffffc00ec9947 */ /* 0x004fea000383ffff */
[----:B------:R-:W-:Y:S05]  /*1fcd0*/  BRA `(.L_x_6865) ;  /* 0xffffff6800987947 */ /* 0x000fea000383ffff */
.L_x_6918:
[----:B------:R-:W-:Y:S02]  /*1fce0*/  IMAD.MOV.U32 R13, RZ, RZ, R0 ;  /* 0x000000ffff0d7224 */ /* 0x000fe400078e0000 */
[----:B------:R-:W-:Y:S02]  /*1fcf0*/  IMAD.MOV.U32 R12, RZ, RZ, RZ ;  /* 0x000000ffff0c7224 */ /* 0x000fe400078e00ff */
[----:B------:R-:W-:Y:S02]  /*1fd00*/  IMAD.MOV.U32 R11, RZ, RZ, 0x1f ;  /* 0x0000001fff0b7424 */ /* 0x000fe400078e00ff */
[----:B------:R-:W-:-:S07]  /*1fd10*/  IMAD.MOV.U32 R15, RZ, RZ, -0x1 ;  /* 0xffffffffff0f7424 */ /* 0x000fce00078e00ff */
[----:B0-----:R-:W-:Y:S05]  /*1fd20*/  WARPSYNC.COLLECTIVE R15, `(.L_x_6988) ;  /* 0x000000000f087348 */ /* 0x001fea0003c00000 */
[----:B------:R1:W2:Y:S02]  /*1fd30*/  SHFL.IDX P6, R14, R13, R12, R11 ;  /* 0x0000000c0d0e7389 */ /* 0x0002a400000c000b */
[----:B012---:R-:W-:Y:S01]  /*1fd40*/  ENDCOLLECTIVE ;  /* 0x000000000000791b */ /* 0x007fe20003800000 */
.L_x_6988:
[----:B------:R-:W-:Y:S05]  /*1fd50*/  BRA `(.L_x_6989) ;  /* 0xffffffbc00b47947 */ /* 0x000fea000383ffff */
.L_x_6920:
[----:B------:R-:W-:Y:S01]  /*1fd60*/  BSSY B0, `(.L_x_6990) ;  /* 0x0000006000007945 */ /* 0x000fe20003800000 */
[----:B------:R-:W-:-:S07]  /*1fd70*/  IMAD.MOV.U32 R15, RZ, RZ, -0x1 ;  /* 0xffffffffff0f7424 */ /* 0x000fce00078e00ff */
[----:B0-----:R-:W-:Y:S05]  /*1fd80*/  WARPSYNC.COLLECTIVE R15, `(.L_x_6991) ;  /* 0x000000000f0c7348 */ /* 0x001fea0003c00000 */
[----:B------:R-:W-:Y:S02]  /*1fd90*/  ELECT P6, UR62, PT ;  /* 0x00000000003e782f */ /* 0x000fe400038c0000 */
[----:B------:R-:W-:Y:S01]  /*1fda0*/  MOV R14, UR62 ;  /* 0x0000003e000e7c02 */ /* 0x000fe20008000f00 */
[----:B0-----:R-:W-:Y:S10]  /*1fdb0*/  ENDCOLLECTIVE ;  /* 0x000000000000791b */ /* 0x001ff40003800000 */
.L_x_6991:
[----:B------:R-:W-:Y:S05]  /*1fdc0*/  BSYNC B0 ;  /* 0x0000000000007941 */ /* 0x000fea0003800000 */
.L_x_6990:
[----:B------:R-:W-:Y:S05]  /*1fdd0*/  BRA `(.L_x_6992) ;  /* 0xffffffbc00bc7947 */ /* 0x000fea000383ffff */
.L_x_6922:
[----:B0-----:R0:W1:Y:S02]  /*1fde0*/  SYNCS.PHASECHK.TRANS64.TRYWAIT P0, [R4+URZ+0x2e880], R3 ;  /* 0x02e88003040075a7 */ /* 0x001064000800017f */
[----:B-1----:R-:W-:Y:S05]  /*1fdf0*/  @!P0 NANOSLEEP.SYNCS 0x989680 ;  /* 0x009896800000895d */ /* 0x002fea0003900000 */
[----:B------:R-:W1:Y:S02]  /*1fe00*/  @!P0 SYNCS.PHASECHK.TRANS64 P0, [R4+URZ+0x2e880], R3 ;  /* 0x02e88003040085a7 */ /* 0x000e64000800007f */
[----:B-1----:R-:W-:Y:S05]  /*1fe10*/  @!P0 BRA `(.L_x_6922) ;  /* 0xfffffffc00f08947 */ /* 0x002fea000383ffff */
[----:B------:R-:W-:Y:S05]  /*1fe20*/  BRA `(.L_x_6993) ;  /* 0xffffffc000207947 */ /* 0x000fea000383ffff */
.L_x_6924:
[----:B-1----:R1:W2:Y:S02]  /*1fe30*/  SYNCS.PHASECHK.TRANS64.TRYWAIT P0, [R4+URZ+0x2e840], R3 ;  /* 0x02e84003040075a7 */ /* 0x0022a4000800017f */
[----:B--2---:R-:W-:Y:S05]  /*1fe40*/  @!P0 NANOSLEEP.SYNCS 0x989680 ;  /* 0x009896800000895d */ /* 0x004fea0003900000 */
[----:B------:R-:W2:Y:S02]  /*1fe50*/  @!P0 SYNCS.PHASECHK.TRANS64 P0, [R4+URZ+0x2e840], R3 ;  /* 0x02e84003040085a7 */ /* 0x000ea4000800007f */
[----:B--2---:R-:W-:Y:S05]  /*1fe60*/  @!P0 BRA `(.L_x_6924) ;  /* 0xfffffffc00f08947 */ /* 0x004fea000383ffff */
[----:B------:R-:W-:Y:S05]  /*1fe70*/  BRA `(.L_x_6994) ;  /* 0xffffffc000747947 */ /* 0x000fea000383ffff */
.L_x_6928:
[----:B------:R-:W-:Y:S01]  /*1fe80*/  IMAD.MOV.U32 R13, RZ, RZ, R2 ;  /* 0x000000ffff0d7224 */ /* 0x000fe200078e0002 */
[----:B------:R-:W-:Y:S01]  /*1fe90*/  LOP3.LUT R7, R7, 0x7f, RZ, 0xc0, !PT ;  /* 0x0000007f07077812 */ /* 0x000fe200078ec0ff */
[----:B------:R-:W-:Y:S02]  /*1fea0*/  IMAD.MOV.U32 R12, RZ, RZ, RZ ;  /* 0x000000ffff0c7224 */ /* 0x000fe400078e00ff */
[----:B------:R-:W-:Y:S01]  /*1feb0*/  IMAD.MOV.U32 R11, RZ, RZ, 0x181f ;  /* 0x0000181fff0b7424 */ /* 0x000fe200078e00ff */
[----:B------:R-:W-:Y:S01]  /*1fec0*/  SHF.R.U32.HI R5, RZ, 0x3, R7 ;  /* 0x00000003ff057819 */ /* 0x000fe20000011607 */
[----:B------:R-:W-:Y:S02]  /*1fed0*/  IMAD.MOV.U32 R15, RZ, RZ, -0x1 ;  /* 0xffffffffff0f7424 */ /* 0x000fe400078e00ff */
[----:B------:R-:W-:Y:S02]  /*1fee0*/  IMAD R3, R8, UR42, RZ ;  /* 0x0000002a08037c24 */ /* 0x000fe4000f8e02ff */
[----:B------:R-:W-:-:S07]  /*1fef0*/  IMAD.IADD R4, R5, 0x1, R19 ;  /* 0x0000000105047824 */ /* 0x000fce00078e0213 */
[----:B-----5:R-:W-:Y:S05]  /*1ff00*/  WARPSYNC.COLLECTIVE R15, `(.L_x_6995) ;  /* 0x000000000f087348 */ /* 0x020fea0003c00000 */
[----:B------:R0:W1:Y:S02]  /*1ff10*/  SHFL.IDX P6, R14, R13, R12, R11 ;  /* 0x0000000c0d0e7389 */ /* 0x00006400000c000b */
[----:B01---5:R-:W-:Y:S01]  /*1ff20*/  ENDCOLLECTIVE ;  /* 0x000000000000791b */ /* 0x023fe20003800000 */
.L_x_6995:
[C---:B------:R-:W-:Y:S01]  /*1ff30*/  VIADD R5, R4.reuse, 0x10 ;  /* 0x0000001004057836 */ /* 0x040fe20000000000 */
[----:B------:R-:W-:-:S04]  /*1ff40*/  ISETP.GE.AND P1, PT, R4, R3, PT ;  /* 0x000000030400720c */ /* 0x000fc80003f26270 */
[----:B------:R-:W-:Y:S01]  /*1ff50*/  ISETP.GE.AND P2, PT, R5, R3, PT ;  /* 0x000000030500720c */ /* 0x000fe20003f46270 */
[----:B------:R-:W-:Y:S02]  /*1ff60*/  IMAD.MOV.U32 R13, RZ, RZ, R0 ;  /* 0x000000ffff0d7224 */ /* 0x000fe400078e0000 */
[----:B------:R-:W-:-:S10]  /*1ff70*/  IMAD.MOV.U32 R6, RZ, RZ, R14 ;  /* 0x000000ffff067224 */ /* 0x000fd400078e000e */
[----:B------:R-:W-:Y:S05]  /*1ff80*/  WARPSYNC.COLLECTIVE R15, `(.L_x_6996) ;  /* 0x000000000f087348 */ /* 0x000fea0003c00000 */
[----:B------:R0:W1:Y:S02]  /*1ff90*/  SHFL.IDX P6, R14, R13, R12, R11 ;  /* 0x0000000c0d0e7389 */ /* 0x00006400000c000b */
[----:B01----:R-:W-:Y:S01]  /*1ffa0*/  ENDCOLLECTIVE ;  /* 0x000000000000791b */ /* 0x003fe20003800000 */
.L_x_6996:
[----:B------:R-:W-:Y:S02]  /*1ffb0*/  IMAD.MOV.U32 R13, RZ, RZ, R2 ;  /* 0x000000ffff0d7224 */ /* 0x000fe400078e0002 */
[----:B------:R-:W-:Y:S02]  /*1ffc0*/  IMAD.MOV.U32 R12, RZ, RZ, 0x1 ;  /* 0x00000001ff0c7424 */ /* 0x000fe400078e00ff */
[----:B------:R-:W-:-:S07]  /*1ffd0*/  IMAD.MOV.U32 R7, RZ, RZ, R14 ;  /* 0x000000ffff077224 */ /* 0x000fce00078e000e */
[----:B------:R-:W-:Y:S05]  /*1ffe0*/  WARPSYNC.COLLECTIVE R15, `(.L_x_6997) ;  /* 0x000000000f087348 */ /* 0x000fea0003c00000 */
[----:B------:R0:W1:Y:S02]  /*1fff0*/  SHFL.IDX P6, R14, R13, R12, R11 ;  /* 0x0000000c0d0e7389 */ /* 0x00006400000c000b */
[----:B01----:R-:W-:Y:S01]  /*20000*/  ENDCOLLECTIVE ;  /* 0x000000000000791b */ /* 0x003fe20003800000 */
.L_x_6997:
        /* <DEDUP_REMOVED lines=10> */
.L_x_6998:
[----:B------:R-:W-:Y:S01]  /*200b0*/  @!PT LDS RZ, [RZ] ;  /* 0x00000000fffff984 */ /* 0x000fe20000000800 */
[----:B------:R-:W-:Y:S01]  /*200c0*/  @!PT LDS RZ, [RZ] ;  /* 0x00000000fffff984 */ /* 0x000fe20000000800 */
[----:B------:R-:W-:Y:S01]  /*200d0*/  @!PT LDS RZ, [RZ] ;  /* 0x00000000fffff984 */ /* 0x000fe20000000800 */
[----:B------:R0:W-:Y:S01]  /*200e0*/  @!P1 LDGSTS.E.BYPASS.LTC128B.128 [R9+0x1c400], desc[UR50][R6.64], !P0 ;  /* 0x1c40000006099fae */ /* 0x0001e2000c101d72 */
[----:B------:R-:W-:Y:S02]  /*200f0*/  IMAD.MOV.U32 R13, RZ, RZ, R2 ;  /* 0x000000ffff0d7224 */ /* 0x000fe400078e0002 */
[----:B------:R-:W-:Y:S02]  /*20100*/  IMAD.MOV.U32 R12, RZ, RZ, 0x2 ;  /* 0x00000002ff0c7424 */ /* 0x000fe400078e00ff */
[----:B------:R-:W-:-:S07]  /*20110*/  IMAD.MOV.U32 R5, RZ, RZ, R14 ;  /* 0x000000ffff057224 */ /* 0x000fce00078e000e */
[----:B0-----:R-:W-:Y:S05]  /*20120*/  WARPSYNC.COLLECTIVE R15, `(.L_x_6999) ;  /* 0x000000000f087348 */ /* 0x001fea0003c00000 */
[----:B------:R1:W2:Y:S02]  /*20130*/  SHFL.IDX P6, R14, R13, R12, R11 ;  /* 0x0000000c0d0e7389 */ /* 0x0002a400000c000b */
[----:B012---:R-:W-:Y:S01]  /*20140*/  ENDCOLLECTIVE ;  /* 0x000000000000791b */ /* 0x007fe20003800000 */
.L_x_6999:
        /* <DEDUP_REMOVED lines=16> */
.L_x_7000:
[----:B------:R-:W-:Y:S02]  /*20250*/  IMAD.MOV.U32 R13, RZ, RZ, R2 ;  /* 0x000000ffff0d7224 */ /* 0x000fe400078e0002 */
[----:B------:R-:W-:Y:S02]  /*20260*/  IMAD.MOV.U32 R12, RZ, RZ, 0x3 ;  /* 0x00000003ff0c7424 */ /* 0x000fe400078e00ff */
[----:B------:R-:W-:-:S07]  /*20270*/  IMAD.MOV.U32 R6, RZ, RZ, R14 ;  /* 0x000000ffff067224 */ /* 0x000fce00078e000e */
[----:B------:R-:W-:Y:S05]  /*20280*/  WARPSYNC.COLLECTIVE R15, `(.L_x_7001) ;  /* 0x000000000f087348 */ /* 0x000fea0003c00000 */
[----:B------:R0:W1:Y:S02]  /*20290*/  SHFL.IDX P6, R14, R13, R12, R11 ;  /* 0x0000000c0d0e7389 */ /* 0x00006400000c000b */
[----:B01----:R-:W-:Y:S01]  /*202a0*/  ENDCOLLECTIVE ;  /* 0x000000000000791b */ /* 0x003fe20003800000 */
.L_x_7001:
        /* <DEDUP_REMOVED lines=14> */
.L_x_7002:
[----:B------:R-:W-:Y:S02]  /*20390*/  IMAD.MOV.U32 R13, RZ, RZ, R2 ;  /* 0x000000ffff0d7224 */ /* 0x000fe400078e0002 */
[----:B------:R-:W-:Y:S02]  /*203a0*/  IMAD.MOV.U32 R12, RZ, RZ, 0x4 ;  /* 0x00000004ff0c7424 */ /* 0x000fe400078e00ff */
[----:B------:R-:W-:-:S07]  /*203b0*/  IMAD.MOV.U32 R6, RZ, RZ, R14 ;  /* 0x000000ffff067224 */ /* 0x000fce00078e000e */
[----:B------:R-:W-:Y:S05]  /*203c0*/  WARPSYNC.COLLECTIVE R15, `(.L_x_7003) ;  /* 0x000000000f087348 */ /* 0x000fea0003c00000 */
[----:B------:R0:W1:Y:S02]  /*203d0*/  SHFL.IDX P6, R14, R13, R12, R11 ;  /* 0x0000000c0d0e7389 */ /* 0x00006400000c000b */
[----:B01----:R-:W-:Y:S01]  /*203e0*/  ENDCOLLECTIVE ;  /* 0x000000000000791b */ /* 0x003fe20003800000 */
.L_x_7003:
        /* <DEDUP_REMOVED lines=14> */
.L_x_7004:
[----:B------:R-:W-:Y:S02]  /*204d0*/  IMAD.MOV.U32 R13, RZ, RZ, R2 ;  /* 0x000000ffff0d7224 */ /* 0x000fe400078e0002 */
[----:B------:R-:W-:Y:S02]  /*204e0*/  IMAD.MOV.U32 R12, RZ, RZ, 0x5 ;  /* 0x00000005ff0c7424 */ /* 0x000fe400078e00ff */
[----:B------:R-:W-:-:S07]  /*204f0*/  IMAD.MOV.U32 R6, RZ, RZ, R14 ;  /* 0x000000ffff067224 */ /* 0x000fce00078e000e */
[----:B------:R-:W-:Y:S05]  /*20500*/  WARPSYNC.COLLECTIVE R15, `(.L_x_7005) ;  /* 0x000000000f087348 */ /* 0x000fea0003c00000 */
[----:B------:R0:W1:Y:S02]  /*20510*/  SHFL.IDX P6, R14, R13, R12, R11 ;  /* 0x0000000c0d0e7389 */ /* 0x00006400000c000b */
[----:B01----:R-:W-:Y:S01]  /*20520*/  ENDCOLLECTIVE ;  /* 0x000000000000791b */ /* 0x003fe20003800000 */
.L_x_7005:
        /* <DEDUP_REMOVED lines=14> */
.L_x_7006:
[----:B------:R-:W-:Y:S02]  /*20610*/  IMAD.MOV.U32 R13, RZ, RZ, R2 ;  /* 0x000000ffff0d7224 */ /* 0x000fe400078e0002 */
[----:B------:R-:W-:Y:S02]  /*20620*/  IMAD.MOV.U32 R12, RZ, RZ, 0x6 ;  /* 0x00000006ff0c7424 */ /* 0x000fe400078e00ff */
[----:B------:R-:W-:-:S07]  /*20630*/  IMAD.MOV.U32 R6, RZ, RZ, R14 ;  /* 0x000000ffff067224 */ /* 0x000fce00078e000e */
[----:B------:R-:W-:Y:S05]  /*20640*/  WARPSYNC.COLLECTIVE R15, `(.L_x_7007) ;  /* 0x000000000f087348 */ /* 0x000fea0003c00000 */
[----:B------:R0:W1:Y:S02]  /*20650*/  SHFL.IDX P6, R14, R13, R12, R11 ;  /* 0x0000000c0d0e7389 */ /* 0x00006400000c000b */
[----:B01----:R-:W-:Y:S01]  /*20660*/  ENDCOLLECTIVE ;  /* 0x000000000000791b */ /* 0x003fe20003800000 */
.L_x_7007:
        /* <DEDUP_REMOVED lines=13> */
.L_x_7008:
[----:B------:R-:W-:Y:S02]  /*20740*/  IMAD.MOV.U32 R13, RZ, RZ, R2 ;  /* 0x000000ffff0d7224 */ /* 0x000fe400078e0002 */
[----:B------:R-:W-:Y:S02]  /*20750*/  IMAD.MOV.U32 R12, RZ, RZ, 0x7 ;  /* 0x00000007ff0c7424 */ /* 0x000fe400078e00ff */
[----:B------:R-:W-:-:S07]  /*20760*/  IMAD.MOV.U32 R6, RZ, RZ, R14 ;  /* 0x000000ffff067224 */ /* 0x000fce00078e000e */
[----:B------:R-:W-:Y:S05]  /*20770*/  WARPSYNC.COLLECTIVE R15, `(.L_x_7009) ;  /* 0x000000000f087348 */ /* 0x000fea0003c00000 */
[----:B------:R0:W1:Y:S02]  /*20780*/  SHFL.IDX P6, R14, R13, R12, R11 ;  /* 0x0000000c0d0e7389 */ /* 0x00006400000c000b */
[----:B01----:R-:W-:Y:S01]  /*20790*/  ENDCOLLECTIVE ;  /* 0x000000000000791b */ /* 0x003fe20003800000 */
.L_x_7009:
        /* <DEDUP_REMOVED lines=12> */
.L_x_7010:
[----:B------:R-:W-:Y:S01]  /*20860*/  IMAD.MOV.U32 R0, RZ, RZ, R14 ;  /* 0x000000ffff007224 */ /* 0x000fe200078e000e */
[----:B------:R-:W-:Y:S06]  /*20870*/  BRA `(.L_x_7011) ;  /* 0xffffffc000c47947 */ /* 0x000fec000383ffff */
.L_x_6931:
[----:B0-----:R0:W1:Y:S02]  /*20880*/  SYNCS.PHASECHK.TRANS64.TRYWAIT P0, [R18+URZ+0x2e820], R0 ;  /* 0x02e82000120075a7 */ /* 0x001064000800017f */
[----:B-1----:R-:W-:Y:S05]  /*20890*/  @!P0 NANOSLEEP.SYNCS 0x989680 ;  /* 0x009896800000895d */ /* 0x002fea0003900000 */
[----:B------:R-:W1:Y:S02]  /*208a0*/  @!P0 SYNCS.PHASECHK.TRANS64 P0, [R18+URZ+0x2e820], R0 ;  /* 0x02e82000120085a7 */ /* 0x000e64000800007f */
[----:B-1----:R-:W-:Y:S05]  /*208b0*/  @!P0 BRA `(.L_x_6931) ;  /* 0xfffffffc00f08947 */ /* 0x002fea000383ffff */
[----:B------:R-:W-:Y:S05]  /*208c0*/  BRA `(.L_x_7012) ;  /* 0xffffffc400207947 */ /* 0x000fea000383ffff */
.L_x_6937:
[----:B--2---:R2:W3:Y:S02]  /*208d0*/  SYNCS.PHASECHK.TRANS64.TRYWAIT P0, [R4+URZ+0x2e880], R3 ;  /* 0x02e88003040075a7 */ /* 0x0044e4000800017f */
[----:B---3--:R-:W-:Y:S05]  /*208e0*/  @!P0 NANOSLEEP.SYNCS 0x989680 ;  /* 0x009896800000895d */ /* 0x008fea0003900000 */
[----:B------:R-:W3:Y:S02]  /*208f0*/  @!P0 SYNCS.PHASECHK.TRANS64 P0, [R4+URZ+0x2e880], R3 ;  /* 0x02e88003040085a7 */ /* 0x000ee4000800007f */
[----:B---3--:R-:W-:Y:S05]  /*20900*/  @!P0 BRA `(.L_x_6937) ;  /* 0xfffffffc00f08947 */ /* 0x008fea000383ffff */
[----:B------:R-:W-:Y:S05]  /*20910*/  BRA `(.L_x_7013) ;  /* 0xffffffc400d87947 */ /* 0x000fea000383ffff */
.L_x_6942:
[----:B-1----:R1:W3:Y:S02]  /*20920*/  SYNCS.PHASECHK.TRANS64.TRYWAIT P0, [R4+URZ+0x2e840], R3 ;  /* 0x02e84003040075a7 */ /* 0x0022e4000800017f */
[----:B---3--:R-:W-:Y:S05]  /*20930*/  @!P0 NANOSLEEP.SYNCS 0x989680 ;  /* 0x009896800000895d */ /* 0x008fea0003900000 */
[----:B------:R-:W3:Y:S02]  /*20940*/  @!P0 SYNCS.PHASECHK.TRANS64 P0, [R4+URZ+0x2e840], R3 ;  /* 0x02e84003040085a7 */ /* 0x000ee4000800007f */
[----:B---3--:R-:W-:Y:S05]  /*20950*/  @!P0 BRA `(.L_x_6942) ;  /* 0xfffffffc00f08947 */ /* 0x008fea000383ffff */
[----:B------:R-:W-:Y:S05]  /*20960*/  BRA `(.L_x_7014) ;  /* 0xffffffc800587947 */ /* 0x000fea000383ffff */
.L_x_6948:
[----:B--2---:R2:W3:Y:S02]  /*20970*/  SYNCS.PHASECHK.TRANS64.TRYWAIT P0, [R20+URZ+0x2e870], R2 ;  /* 0x02e87002140075a7 */ /* 0x0044e4000800017f */
[----:B---3--:R-:W-:Y:S05]  /*20980*/  @!P0 NANOSLEEP.SYNCS 0x989680 ;  /* 0x009896800000895d */ /* 0x008fea0003900000 */
[----:B------:R-:W3:Y:S02]  /*20990*/  @!P0 SYNCS.PHASECHK.TRANS64 P0, [R20+URZ+0x2e870], R2 ;  /* 0x02e87002140085a7 */ /* 0x000ee4000800007f */
[----:B---3--:R-:W-:Y:S05]  /*209a0*/  @!P0 BRA `(.L_x_6948) ;  /* 0xfffffffc00f08947 */ /* 0x008fea000383ffff */
[----:B------:R-:W-:Y:S05]  /*209b0*/  BRA `(.L_x_7015) ;  /* 0xffffffc800f47947 */ /* 0x000fea000383ffff */
.L_x_6950:
[----:B--2---:R2:W3:Y:S02]  /*209c0*/  SYNCS.PHASECHK.TRANS64.TRYWAIT P0, [R20+URZ+0x2e860], R3 ;  /* 0x02e86003140075a7 */ /* 0x0044e4000800017f */
[----:B---3--:R-:W-:Y:S05]  /*209d0*/  @!P0 NANOSLEEP.SYNCS 0x989680 ;  /* 0x009896800000895d */ /* 0x008fea0003900000 */
[----:B------:R-:W3:Y:S02]  /*209e0*/  @!P0 SYNCS.PHASECHK.TRANS64 P0, [R20+URZ+0x2e860], R3 ;  /* 0x02e86003140085a7 */ /* 0x000ee4000800007f */
[----:B---3--:R-:W-:Y:S05]  /*209f0*/  @!P0 BRA `(.L_x_6950) ;  /* 0xfffffffc00f08947 */ /* 0x008fea000383ffff */
[----:B------:R-:W-:Y:S05]  /*20a00*/  BRA `(.L_x_7016) ;  /* 0xffffffc800fc7947 */ /* 0x000fea000383ffff */
.L_x_6957:
[----:B0-----:R0:W1:Y:S02]  /*20a10*/  SYNCS.PHASECHK.TRANS64.TRYWAIT P1, [R17+URZ+0x2e870], R0 ;  /* 0x02e87000110075a7 */ /* 0x001064000802017f */
[----:B-1----:R-:W-:Y:S05]  /*20a20*/  @!P1 NANOSLEEP.SYNCS 0x989680 ;  /* 0x009896800000995d */ /* 0x002fea0003900000 */
[----:B------:R-:W1:Y:S02]  /*20a30*/  @!P1 SYNCS.PHASECHK.TRANS64 P1, [R17+URZ+0x2e870], R0 ;  /* 0x02e87000110095a7 */ /* 0x000e64000802007f */
[----:B-1----:R-:W-:Y:S05]  /*20a40*/  @!P1 BRA `(.L_x_6957) ;  /* 0xfffffffc00f09947 */ /* 0x002fea000383ffff */
[----:B------:R-:W-:Y:S05]  /*20a50*/  BRA `(.L_x_7017) ;  /* 0xffffffd400a87947 */ /* 0x000fea000383ffff */
.L_x_6959:
[----:B0-----:R0:W1:Y:S02]  /*20a60*/  SYNCS.PHASECHK.TRANS64.TRYWAIT P1, [R17+URZ+0x2e860], R0 ;  /* 0x02e86000110075a7 */ /* 0x001064000802017f */
[----:B-1----:R-:W-:Y:S05]  /*20a70*/  @!P1 NANOSLEEP.SYNCS 0x989680 ;  /* 0x009896800000995d */ /* 0x002fea0003900000 */
[----:B------:R-:W1:Y:S02]  /*20a80*/  @!P1 SYNCS.PHASECHK.TRANS64 P1, [R17+URZ+0x2e860], R0 ;  /* 0x02e86000110095a7 */ /* 0x000e64000802007f */
[----:B-1----:R-:W-:Y:S05]  /*20a90*/  @!P1 BRA `(.L_x_6959) ;  /* 0xfffffffc00f09947 */ /* 0x002fea000383ffff */
[----:B------:R-:W-:Y:S05]  /*20aa0*/  BRA `(.L_x_7018) ;  /* 0xffffffd400b07947 */ /* 0x000fea000383ffff */
.L_x_6972:
[----:B0-----:R0:W1:Y:S02]  /*20ab0*/  SYNCS.PHASECHK.TRANS64.TRYWAIT P0, [R0+URZ+0x2e820], R3 ;  /* 0x02e82003000075a7 */ /* 0x001064000800017f */
[----:B-1----:R-:W-:Y:S05]  /*20ac0*/  @!P0 NANOSLEEP.SYNCS 0x989680 ;  /* 0x009896800000895d */ /* 0x002fea0003900000 */
[----:B------:R-:W1:Y:S02]  /*20ad0*/  @!P0 SYNCS.PHASECHK.TRANS64 P0, [R0+URZ+0x2e820], R3 ;  /* 0x02e82003000085a7 */ /* 0x000e64000800007f */
[----:B-1----:R-:W-:Y:S05]  /*20ae0*/  @!P0 BRA `(.L_x_6972) ;  /* 0xfffffffc00f08947 */ /* 0x002fea000383ffff */
[----:B------:R-:W-:Y:S05]  /*20af0*/  BRA `(.L_x_7019) ;  /* 0xffffffe800c47947 */ /* 0x000fea000383ffff */
.L_x_6973:
        /* <DEDUP_REMOVED lines=11> */
.L_x_7021:
[----:B------:R-:W-:Y:S05]  /*20bb0*/  BSYNC B0 ;  /* 0x0000000000007941 */ /* 0x000fea0003800000 */
.L_x_7020:
[----:B------:R-:W-:Y:S05]  /*20bc0*/  BRA `(.L_x_7022) ;  /* 0xffffffe800ac7947 */ /* 0x000fea000383ffff */
.L_x_6976:
[----:B------:R-:W-:Y:S01]  /*20bd0*/  BSSY B1, `(.L_x_7023) ;  /* 0x0000006000017945 */ /* 0x000fe20003800000 */
[----:B------:R-:W-:-:S07]  /*20be0*/  IMAD.MOV.U32 R15, RZ, RZ, -0x1 ;  /* 0xffffffffff0f7424 */ /* 0x000fce00078e00ff */
[----:B01----:R-:W-:Y:S05]  /*20bf0*/  WARPSYNC.COLLECTIVE R15, `(.L_x_7024) ;  /* 0x000000000f0c7348 */ /* 0x003fea0003c00000 */
[----:B------:R-:W-:Y:S02]  /*20c00*/  ELECT P6, UR62, PT ;  /* 0x00000000003e782f */ /* 0x000fe400038c0000 */
[----:B------:R-:W-:Y:S01]  /*20c10*/  MOV R14, UR62 ;  /* 0x0000003e000e7c02 */ /* 0x000fe20008000f00 */
[----:B01----:R-:W-:Y:S10]  /*20c20*/  ENDCOLLECTIVE ;  /* 0x000000000000791b */ /* 0x003ff40003800000 */
.L_x_7024:
[----:B------:R-:W-:Y:S05]  /*20c30*/  BSYNC B1 ;  /* 0x0000000000017941 */ /* 0x000fea0003800000 */
.L_x_7023:
[----:B------:R-:W-:Y:S05]  /*20c40*/  BRA `(.L_x_7025) ;  /* 0xffffffe800a47947 */ /* 0x000fea000383ffff */
.L_x_6978:
[----:B0-----:R0:W1:Y:S02]  /*20c50*/  SYNCS.PHASECHK.TRANS64.TRYWAIT P1, [R6+URZ], R5 ;  /* 0x00000005060075a7 */ /* 0x001064000802017f */
[----:B-1----:R-:W-:Y:S05]  /*20c60*/  @!P1 NANOSLEEP.SYNCS 0x989680 ;  /* 0x009896800000995d */ /* 0x002fea0003900000 */
[----:B------:R-:W1:Y:S02]  /*20c70*/  @!P1 SYNCS.PHASECHK.TRANS64 P1, [R6+URZ], R5 ;  /* 0x00000005060095a7 */ /* 0x000e64000802007f */
[----:B-1----:R-:W-:Y:S05]  /*20c80*/  @!P1 BRA `(.L_x_6978) ;  /* 0xfffffffc00f09947 */ /* 0x002fea000383ffff */
[----:B------:R-:W-:Y:S05]  /*20c90*/  BRA `(.L_x_7026) ;  /* 0xffffffe800e07947 */ /* 0x000fea000383ffff */
.L_x_6979:
[----:B-1----:R1:W2:Y:S02]  /*20ca0*/  SYNCS.PHASECHK.TRANS64.TRYWAIT P1, [R7+URZ], R2 ;  /* 0x00000002070075a7 */ /* 0x0022a4000802017f */
[----:B--2---:R-:W-:Y:S05]  /*20cb0*/  @!P1 NANOSLEEP.SYNCS 0x989680 ;  /* 0x009896800000995d */ /* 0x004fea0003900000 */
[----:B------:R-:W2:Y:S02]  /*20cc0*/  @!P1 SYNCS.PHASECHK.TRANS64 P1, [R7+URZ], R2 ;  /* 0x00000002070095a7 */ /* 0x000ea4000802007f */
[----:B--2---:R-:W-:Y:S05]  /*20cd0*/  @!P1 BRA `(.L_x_6979) ;  /* 0xfffffffc00f09947 */ /* 0x004fea000383ffff */
[----:B------:R-:W-:Y:S05]  /*20ce0*/  BRA `(.L_x_7027) ;  /* 0xffffffe800d47947 */ /* 0x000fea000383ffff */
.L_x_6981:
[----:B--2---:R2:W3:Y:S02]  /*20cf0*/  SYNCS.PHASECHK.TRANS64.TRYWAIT P1, [R4+URZ+0x2e860], R5 ;  /* 0x02e86005040075a7 */ /* 0x0044e4000802017f */
[----:B---3--:R-:W-:Y:S05]  /*20d00*/  @!P1 NANOSLEEP.SYNCS 0x989680 ;  /* 0x009896800000995d */ /* 0x008fea0003900000 */
[----:B------:R-:W3:Y:S02]  /*20d10*/  @!P1 SYNCS.PHASECHK.TRANS64 P1, [R4+URZ+0x2e860], R5 ;  /* 0x02e86005040095a7 */ /* 0x000ee4000802007f */
[----:B---3--:R-:W-:Y:S05]  /*20d20*/  @!P1 BRA `(.L_x_6981) ;  /* 0xfffffffc00f09947 */ /* 0x008fea000383ffff */
[----:B------:R-:W-:Y:S05]  /*20d30*/  BRA `(.L_x_7028) ;  /* 0xffffffe800d87947 */ /* 0x000fea000383ffff */
.L_x_6983:
[----:B---3--:R3:W4:Y:S02]  /*20d40*/  SYNCS.PHASECHK.TRANS64.TRYWAIT P1, [R3+URZ+0x2e860], R2 ;  /* 0x02e86002030075a7 */ /* 0x008724000802017f */
[----:B----4-:R-:W-:Y:S05]  /*20d50*/  @!P1 NANOSLEEP.SYNCS 0x989680 ;  /* 0x009896800000995d */ /* 0x010fea0003900000 */
[----:B------:R-:W4:Y:S02]  /*20d60*/  @!P1 SYNCS.PHASECHK.TRANS64 P1, [R3+URZ+0x2e860], R2 ;  /* 0x02e86002030095a7 */ /* 0x000f24000802007f */
[----:B----4-:R-:W-:Y:S05]  /*20d70*/  @!P1 BRA `(.L_x_6983) ;  /* 0xfffffffc00f09947 */ /* 0x010fea000383ffff */
[----:B------:R-:W-:Y:S05]  /*20d80*/  BRA `(.L_x_7029) ;  /* 0xffffffe800d87947 */ /* 0x000fea000383ffff */
.L_x_6985:
[----:B----4-:R4:W0:Y:S02]  /*20d90*/  SYNCS.PHASECHK.TRANS64.TRYWAIT P0, [R4+URZ+0x2e880], R5 ;  /* 0x02e88005040075a7 */ /* 0x010824000800017f */
[----:B0-----:R-:W-:Y:S05]  /*20da0*/  @!P0 NANOSLEEP.SYNCS 0x989680 ;  /* 0x009896800000895d */ /* 0x001fea0003900000 */
[----:B------:R-:W0:Y:S02]  /*20db0*/  @!P0 SYNCS.PHASECHK.TRANS64 P0, [R4+URZ+0x2e880], R5 ;  /* 0x02e88005040085a7 */ /* 0x000e24000800007f */
[----:B0-----:R-:W-:Y:S05]  /*20dc0*/  @!P0 BRA `(.L_x_6985) ;  /* 0xfffffffc00f08947 */ /* 0x001fea000383ffff */
[----:B------:R-:W-:Y:S05]  /*20dd0*/  BRA `(.L_x_6986) ;  /* 0xffffffe800d47947 */ /* 0x000fea000383ffff */
.L_x_7030:
        /* <DEDUP_REMOVED lines=10> */
.L_x_12974:


//--------------------- .text._ZN7cutlass13device_kernelIN5flash11enable_sm90INS1_16FlashAttnFwdSm90INS1_25CollectiveMainloopFwdSm90ILi2EN4cute5tupleIJNS5_1CILi1EEES8_S8_EEENS6_IJNS7_ILi128EEENS7_ILi224EEESA_EEELi128ENS_12float_e4m3_tEfNS_4arch4Sm90ELb0ELb1ELb0ELb1ELb0ELb1ELb0ELb1ELb1ELb1ELb0ELb0EEENS1_21CollectiveEpilogueFwdINS6_IJSA_SA_SB_EEES9_NS_10bfloat16_tESF_Li256ELb1ELb1ELb0ELb1EEENS1_36VarlenDynamicPersistentTileSchedulerILi128ELi224ELi256ELi128ELb0ELb1ELb1ELb1ELb0ELb1EEEEEEEEEvNT_6ParamsE --------------------------
	.section	.text._ZN7cutlass13device_kernelIN5flash11enable_sm90INS1_16FlashAttnFwdSm90INS1_25CollectiveMainloopFwdSm90ILi2EN4cute5tupleIJNS5_1CILi1EEES8_S8_EEENS6_IJNS7_ILi128EEENS7_ILi224EEESA_EEELi128ENS_12float_e4m3_tEfNS_4arch4Sm90ELb0ELb1ELb0ELb1ELb0ELb1ELb0ELb1ELb1ELb1ELb0ELb0EEENS1_21CollectiveEpilogueFwdINS6_IJSA_SA_SB_EEES9_NS_10bfloat16_tESF_Li256ELb1ELb1ELb0ELb1EEENS1_36VarlenDynamicPersistentTileSchedulerILi128ELi224ELi256ELi128ELb0ELb1ELb1ELb1ELb0ELb1EEEEEEEEEvNT_6ParamsE,"ax",@progbits
	.align	128
.text._ZN7cutlass13device_kernelIN5flash11enable_sm90INS1_16FlashAttnFwdSm90INS1_25CollectiveMainloopFwdSm90ILi2EN4cute5tupleIJNS5_1CILi1EEES8_S8_EEENS6_IJNS7_ILi128EEENS7_ILi224EEESA_EEELi128ENS_12float_e4m3_tEfNS_4arch4Sm90ELb0ELb1ELb0ELb1ELb0ELb1ELb0ELb1ELb1ELb1ELb0ELb0EEENS1_21CollectiveEpilogueFwdINS6_IJSA_SA_SB_EEES9_NS_10bfloat16_tESF_Li256ELb1ELb1ELb0ELb1EEENS1_36VarlenDynamicPersistentTileSchedulerILi128ELi224ELi256ELi128ELb0ELb1ELb1ELb1ELb0ELb1EEEEEEEEEvNT_6ParamsE:
        .type           _ZN7cutlass13device_kernelIN5flash11enable_sm90INS1_16FlashAttnFwdSm90INS1_25CollectiveMainloopFwdSm90ILi2EN4cute5tupleIJNS5_1CILi1EEES8_S8_EEENS6_IJNS7_ILi128EEENS7_ILi224EEESA_EEELi128ENS_12float_e4m3_tEfNS_4arch4Sm90ELb0ELb1ELb0ELb1ELb0ELb1ELb0ELb1ELb1ELb1ELb0ELb0EEENS1_21CollectiveEpilogueFwdINS6_IJSA_SA_SB_EEES9_NS_10bfloat16_tESF_Li256ELb1ELb1ELb0ELb1EEENS1_36VarlenDynamicPersistentTileSchedulerILi128ELi224ELi256ELi128ELb0ELb1ELb1ELb1ELb0ELb1EEEEEEEEEvNT_6ParamsE,@function
        .size           _ZN7cutlass13device_kernelIN5flash11enable_sm90INS1_16FlashAttnFwdSm90INS1_25CollectiveMainloopFwdSm90ILi2EN4cute5tupleIJNS5_1CILi1EEES8_S8_EEENS6_IJNS7_ILi128EEENS7_ILi224EEESA_EEELi128ENS_12float_e4m3_tEfNS_4arch4Sm90ELb0ELb1ELb0ELb1ELb0ELb1ELb0ELb1ELb1ELb1ELb0ELb0EEENS1_21CollectiveEpilogueFwdINS6_IJSA_SA_SB_EEES9_NS_10bfloat16_tESF_Li256ELb1ELb1ELb0ELb1EEENS1_36VarlenDynamicPersistentTileSchedulerILi128ELi224ELi256ELi128ELb0ELb1ELb1ELb1ELb0ELb1EEEEEEEEEvNT_6ParamsE,(.L_x_12975 - _ZN7cutlass13device_kernelIN5flash11enable_sm90INS1_16FlashAttnFwdSm90INS1_25CollectiveMainloopFwdSm90ILi2EN4cute5tupleIJNS5_1CILi1EEES8_S8_EEENS6_IJNS7_ILi128EEENS7_ILi224EEESA_EEELi128ENS_12float_e4m3_tEfNS_4arch4Sm90ELb0ELb1ELb0ELb1ELb0ELb1ELb0ELb1ELb1ELb1ELb0ELb0EEENS1_21CollectiveEpilogueFwdINS6_IJSA_SA_SB_EEES9_NS_10bfloat16_tESF_Li256ELb1ELb1ELb0ELb1EEENS1_36VarlenDynamicPersistentTileSchedulerILi128ELi224ELi256ELi128ELb0ELb1ELb1ELb1ELb0ELb1EEEEEEEEEvNT_6ParamsE)
        .other          _ZN7cutlass13device_kernelIN5flash11enable_sm90INS1_16FlashAttnFwdSm90INS1_25CollectiveMainloopFwdSm90ILi2EN4cute5tupleIJNS5_1CILi1EEES8_S8_EEENS6_IJNS7_ILi128EEENS7_ILi224EEESA_EEELi128ENS_12float_e4m3_tEfNS_4arch4Sm90ELb0ELb1ELb0ELb1ELb0ELb1ELb0ELb1ELb1ELb1ELb0ELb0EEENS1_21CollectiveEpilogueFwdINS6_IJSA_SA_SB_EEES9_NS_10bfloat16_tESF_Li256ELb1ELb1ELb0ELb1EEENS1_36VarlenDynamicPersistentTileSchedulerILi128ELi224ELi256ELi128ELb0ELb1ELb1ELb1ELb0ELb1EEEEEEEEEvNT_6ParamsE,@"STO_CUDA_ENTRY STV_DEFAULT"
_ZN7cutlass13device_kernelIN5flash11enable_sm90INS1_16FlashAttnFwdSm90INS1_25CollectiveMainloopFwdSm90ILi2EN4cute5tupleIJNS5_1CILi1EEES8_S8_EEENS6_IJNS7_ILi128EEENS7_ILi224EEESA_EEELi128ENS_12float_e4m3_tEfNS_4arch4Sm90ELb0ELb1ELb0ELb1ELb0ELb1ELb0ELb1ELb1ELb1ELb0ELb0EEENS1_21CollectiveEpilogueFwdINS6_IJSA_SA_SB_EEES9_NS_10bfloat16_tESF_Li256ELb1ELb1ELb0ELb1EEENS1_36VarlenDynamicPersistentTileSchedulerILi128ELi224ELi256ELi128ELb0ELb1ELb1ELb1ELb0ELb1EEEEEEEEEvNT_6ParamsE:
        /* <DEDUP_REMOVED lines=24> */
.L_x_7032:
[----:B------:R-:W-:Y:S05]  /*0180*/  BSYNC B0 ;  /* 0x0000000000007941 */ /* 0x000fea0003800000 */
.L_x_7031:
        /* <DEDUP_REMOVED lines=41> */
.L_x_7033:
        /* <DEDUP_REMOVED lines=22> */
.L_x_7034:
        /* <DEDUP_REMOVED lines=18> */
.L_x_7035:
        /* <DEDUP_REMOVED lines=22> */
.L_x_7036:
        /* <DEDUP_REMOVED lines=22> */
.L_x_7037:
[----:B0-----:R-:W-:Y:S01]  /*0960*/  UMOV UR4, 0x1 ;  /* 0x0000000100047882 */ /* 0x001fe20000000000 */
[----:B------:R-:W-:Y:S01]  /*0970*/  PLOP3.LUT P0, PT, PT, PT, UP0, 0x80, 0x0 ;  /* 0x000000000000781c */ /* 0x000fe20003f0f008 */
[----:B------:R-:W-:Y:S01]  /*0980*/  USEL UR4, UR4, 0x2, !UP0 ;  /* 0x0000000204047887 */ /* 0x000fe2000c000000 */
[----:B------:R-:W-:Y:S01]  /*0990*/  NOP ;  /* 0x0000000000007918 */ /* 0x000fe20000000000 */
[----:B------:R-:W-:Y:S04]  /*09a0*/  BSSY B8, `(.L_x_7038) ;  /* 0x00033eb000087945 */ /* 0x000fe80003800000 */
[----:B------:R-:W-:-:S05]  /*09b0*/  IMAD.U32 R2, RZ, RZ, UR4 ;  /* 0x00000004ff027e24 */ /* 0x000fca000f8e00ff */
[----:B------:R0:W-:Y:S01]  /*09c0*/  STL [R1+0xa4], R2 ;  /* 0x0000a40201007387 */ /* 0x0001e20000100800 */
[----:B-12-4-:R-:W-:Y:S06]  /*09d0*/  BAR.SYNC.DEFER_BLOCKING 0x0 ;  /* 0x0000000000007b1d */ /* 0x016fec0000010000 */
[----:B------:R-:W-:Y:S05]  /*09e0*/  @!P0 BRA `(.L_x_7039) ;  /* 0x000002c4001c8947 */ /* 0x000fea0003800000 */
.L_x_7040:
[----:B------:R-:W-:-:S08]  /*09f0*/  NOP ;  /* 0x0000000000007918 */ /* 0x000fd00000000000 */
[----:B------:R-:W1:Y:S02]  /*0a00*/  USETMAXREG.TRY_ALLOC.CTAPOOL UP0, 0xf0 ;  /* 0x000000f0000079c8 */ /* 0x000e640008000600 */
[----:B-1----:R-:W-:-:S13]  /*0a10*/  PLOP3.LUT P0, PT, PT, PT, UP0, 0x80, 0x0 ;  /* 0x000000000000781c */ /* 0x002fda0003f0f008 */
[----:B------:R-:W-:Y:S05]  /*0a20*/  @!P0 BRA `(.L_x_7040) ;  /* 0xfffffffc00f08947 */ /* 0x000fea000383ffff */
[----:B------:R-:W1:Y:S01]  /*0a30*/  S2R R0, SR_TID.X ;  /* 0x0000000000007919 */ /* 0x000e620000002100 */
[----:B------:R-:W2:Y:S01]  /*0a40*/  S2UR UR5, SR_CgaCtaId ;  /* 0x00000000000579c3 */ /* 0x000ea20000008800 */
[----:B------:R-:W-:Y:S01]  /*0a50*/  UMOV UR4, 0x400 ;  /* 0x0000040000047882 */ /* 0x000fe20000000000 */
[----:B------:R-:W-:-:S06]  /*0a60*/  LOP3.LUT R16, R16, 0xffbfffff, RZ, 0xc0, !PT ;  /* 0xffbfffff10107812 */ /* 0x000fcc00078ec0ff */
        /* <DEDUP_REMOVED lines=8> */
[----:B------:R-:W-:Y:S01]  /*0af0*/  @P0 LOP3.LUT R16, R16, 0x400000, RZ, 0xfc, !PT ;  /* 0x0040000010100812 */ /* 0x000fe200078efcff */
[----:B------:R-:W-:Y:S08]  /*0b00*/  @!P0 BAR.ARV 0x9, 0x100 ;  /* 0x0244000000008b1d */ /* 0x000ff00000002000 */
[----:B------:R-:W-:Y:S06]  /*0b10*/  BAR.SYNC.DEFER_BLOCKING 0x5, 0x180 ;  /* 0x0146000000007b1d */ /* 0x000fec0000010000 */
[----:B------:R-:W1:Y:S02]  /*0b20*/  LDS.128 R12, [R17+0x2e8d0] ;  /* 0x02e8d000110c7984 */ /* 0x000e640000000c00 */
[----:B------:R-:W-:Y:S06]  /*0b30*/  BAR.ARV 0x4, 0x180 ;  /* 0x0106000000007b1d */ /* 0x000fec0000002000 */
[----:B-1----:R-:W-:-:S13]  /*0b40*/  ISETP.GE.AND P0, PT, R15, UR4, PT ;  /* 0x000000040f007c0c */ /* 0x002fda000bf06270 */
[----:B------:R-:W-:Y:S05]  /*0b50*/  @P0 BRA `(.L_x_7041) ;  /* 0x0000033c003c0947 */ /* 0x000fea0003800000 */
[----:B0-----:R-:W2:Y:S01]  /*0b60*/  LDL R2, [R1+0xa4] ;  /* 0x0000a40001027983 */ /* 0x001ea20000100800 */
[----:B------:R-:W-:Y:S02]  /*0b70*/  IMAD.MOV.U32 R22, RZ, RZ, RZ ;  /* 0x000000ffff167224 */ /* 0x000fe400078e00ff */
[----:B------:R-:W-:Y:S01]  /*0b80*/  IMAD.MOV.U32 R231, RZ, RZ, RZ ;  /* 0x000000ffffe77224 */ /* 0x000fe200078e00ff */
[----:B------:R-:W0:Y:S01]  /*0b90*/  S2R R0, SR_TID.X ;  /* 0x0000000000007919 */ /* 0x000e220000002100 */
[----:B------:R-:W-:Y:S02]  /*0ba0*/  IMAD.MOV.U32 R232, RZ, RZ, RZ ;  /* 0x000000ffffe87224 */ /* 0x000fe400078e00ff */
[----:B0-----:R-:W-:-:S05]  /*0bb0*/  VIADD R0, R0, 0xffffff80 ;  /* 0xffffff8000007836 */ /* 0x001fca0000000000 */
[----:B------:R-:W-:-:S04]  /*0bc0*/  SHF.R.S32.HI R3, RZ, 0x1f, R0 ;  /* 0x0000001fff037819 */ /* 0x000fc80000011400 */
[----:B------:R-:W-:-:S04]  /*0bd0*/  LEA.HI R4, R3, R0, RZ, 0x2 ;  /* 0x0000000003047211 */ /* 0x000fc800078f10ff */
[----:B------:R-:W-:Y:S02]  /*0be0*/  LOP3.LUT R7, R4, 0xfffffffc, RZ, 0xc0, !PT ;  /* 0xfffffffc04077812 */ /* 0x000fe400078ec0ff */
[--C-:B------:R-:W-:Y:S02]  /*0bf0*/  SHF.R.S32.HI R23, RZ, 0x2, R4.reuse ;  /* 0x00000002ff177819 */ /* 0x100fe40000011404 */
[----:B------:R-:W-:Y:S01]  /*0c00*/  SHF.R.S32.HI R4, RZ, 0x1f, R4 ;  /* 0x0000001fff047819 */ /* 0x000fe20000011404 */
[----:B------:R-:W-:-:S03]  /*0c10*/  IMAD.IADD R7, R0, 0x1, -R7 ;  /* 0x0000000100077824 */ /* 0x000fc600078e0a07 */
[----:B------:R-:W-:Y:S01]  /*0c20*/  LEA.HI R4, R4, R23, RZ, 0x3 ;  /* 0x0000001704047211 */ /* 0x000fe200078f18ff */
[C---:B------:R-:W-:Y:S02]  /*0c30*/  IMAD.SHL.U32 R18, R7.reuse, 0x10, RZ ;  /* 0x0000001007127824 */ /* 0x040fe400078e00ff */
[----:B------:R-:W-:Y:S01]  /*0c40*/  IMAD.SHL.U32 R228, R7, 0x8, RZ ;  /* 0x0000000807e47824 */ /* 0x000fe200078e00ff */
[----:B------:R-:W-:Y:S02]  /*0c50*/  LOP3.LUT R4, R4, 0xfffffff8, RZ, 0xc0, !PT ;  /* 0xfffffff804047812 */ /* 0x000fe400078ec0ff */
[----:B------:R-:W-:Y:S01]  /*0c60*/  SHF.R.S32.HI R19, RZ, 0x1f, R18 ;  /* 0x0000001fff137819 */ /* 0x000fe20000011412 */
[----:B------:R-:W-:Y:S02]  /*0c70*/  VIADD R233, R228, 0x20 ;  /* 0x00000020e4e97836 */ /* 0x000fe40000000000 */
[----:B------:R-:W-:Y:S01]  /*0c80*/  IMAD.IADD R230, R23, 0x1, -R4 ;  /* 0x0000000117e67824 */ /* 0x000fe200078e0a04 */
[----:B--2---:R-:W-:-:S02]  /*0c90*/  R2UR UR4, R2 ;  /* 0x00000000020472ca */ /* 0x004fc400000e0000 */
[----:B------:R-:W-:-:S04]  /*0ca0*/  LEA.HI R2, R3, R0, RZ, 0x7 ;  /* 0x0000000003027211 */ /* 0x000fc800078f38ff */
[----:B------:R-:W-:-:S05]  /*0cb0*/  LOP3.LUT R5, R2, 0xffffff80, RZ, 0xc0, !PT ;  /* 0xffffff8002057812 */ /* 0x000fca00078ec0ff */
[----:B------:R-:W-:Y:S01]  /*0cc0*/  IMAD.IADD R6, R0, 0x1, -R5 ;  /* 0x0000000100067824 */ /* 0x000fe200078e0a05 */
[----:B------:R-:W-:Y:S01]  /*0cd0*/  LEA.HI R0, R3, R0, RZ, 0x5 ;  /* 0x0000000003007211 */ /* 0x000fe200078f28ff */
[----:B------:R-:W-:-:S03]  /*0ce0*/  ULOP3.LUT UR4, UR4, 0x1, URZ, 0xfc, !UPT ;  /* 0x0000000104047892 */ /* 0x000fc6000f8efc3f */
[----:B------:R-:W-:Y:S01]  /*0cf0*/  SHF.R.S32.HI R9, RZ, 0x1f, R6 ;  /* 0x0000001fff097819 */ /* 0x000fe20000011406 */
[----:B------:R-:W-:-:S03]  /*0d00*/  IMAD.SHL.U32 R0, R0, 0x20, RZ ;  /* 0x0000002000007824 */ /* 0x000fc600078e00ff */
[CC--:B------:R-:W-:Y:S02]  /*0d10*/  LEA.HI R8, R9.reuse, R6.reuse, RZ, 0x2 ;  /* 0x0000000609087211 */ /* 0x0c0fe400078f10ff */
[----:B------:R-:W-:Y:S02]  /*0d20*/  LEA.HI R9, R9, R6, RZ, 0x5 ;  /* 0x0000000609097211 */ /* 0x000fe400078f28ff */
[--C-:B------:R-:W-:Y:S02]  /*0d30*/  SHF.R.S32.HI R10, RZ, 0x2, R8.reuse ;  /* 0x00000002ff0a7819 */ /* 0x100fe40000011408 */
[----:B------:R-:W-:Y:S02]  /*0d40*/  SHF.R.S32.HI R5, RZ, 0x1f, R8 ;  /* 0x0000001fff057819 */ /* 0x000fe40000011408 */
[----:B------:R-:W-:Y:S02]  /*0d50*/  SHF.R.S32.HI R9, RZ, 0x5, R9 ;  /* 0x00000005ff097819 */ /* 0x000fe40000011409 */
[----:B------:R-:W-:-:S02]  /*0d60*/  LEA.HI R11, R5, R10, RZ, 0x3 ;  /* 0x0000000a050b7211 */ /* 0x000fc400078f18ff */
[----:B------:R-:W-:Y:S02]  /*0d70*/  SHF.R.S32.HI R5, RZ, 0x7, R2 ;  /* 0x00000007ff057819 */ /* 0x000fe40000011402 */
[----:B------:R-:W-:Y:S02]  /*0d80*/  LOP3.LUT R11, R11, 0xfffffff8, RZ, 0xc0, !PT ;  /* 0xfffffff80b0b7812 */ /* 0x000fe400078ec0ff */
[----:B------:R-:W-:Y:S02]  /*0d90*/  LEA.HI R2, R2, R5, RZ, 0x1 ;  /* 0x0000000502027211 */ /* 0x000fe400078f08ff */
[----:B------:R-:W-:Y:S01]  /*0da0*/  LOP3.LUT R0, R0, 0xfffffc00, RZ, 0xc0, !PT ;  /* 0xfffffc0000007812 */ /* 0x000fe200078ec0ff */
[----:B------:R-:W-:Y:S01]  /*0db0*/  IMAD.IADD R10, R10, 0x1, -R11 ;  /* 0x000000010a0a7824 */ /* 0x000fe200078e0a0b */
[----:B------:R-:W-:Y:S02]  /*0dc0*/  LOP3.LUT R2, R2, 0x3fffffe, RZ, 0xc0, !PT ;  /* 0x03fffffe02027812 */ /* 0x000fe400078ec0ff */
[----:B------:R-:W-:Y:S01]  /*0dd0*/  LEA.HI R11, R7, R7, RZ, 0x1 ;  /* 0x00000007070b7211 */ /* 0x000fe200078f08ff */
[----:B------:R-:W-:-:S02]  /*0de0*/  IMAD R9, R9, 0x10, R10 ;  /* 0x0000001009097824 */ /* 0x000fc400078e020a */
[----:B------:R-:W-:Y:S01]  /*0df0*/  IMAD.IADD R2, R5, 0x1, -R2 ;  /* 0x0000000105027824 */ /* 0x000fe200078e0a02 */
[----:B------:R-:W-:Y:S02]  /*0e00*/  LOP3.LUT R12, R11, 0x1ffffffe, RZ, 0xc0, !PT ;  /* 0x1ffffffe0b0c7812 */ /* 0x000fe400078ec0ff */
[----:B------:R-:W-:Y:S01]  /*0e10*/  LOP3.LUT R11, R8, 0x7ffffffc, RZ, 0xc0, !PT ;  /* 0x7ffffffc080b7812 */ /* 0x000fe200078ec0ff */
[----:B------:R-:W-:Y:S02]  /*0e20*/  IMAD R2, R2, 0x40, R9 ;  /* 0x0000004002027824 */ /* 0x000fe400078e0209 */
[----:B------:R-:W-:Y:S02]  /*0e30*/  IMAD.IADD R5, R7, 0x1, -R12 ;  /* 0x0000000107057824 */ /* 0x000fe400078e0a0c */
[----:B------:R-:W-:Y:S02]  /*0e40*/  IMAD.IADD R3, R6, 0x1, -R11 ;  /* 0x0000000106037824 */ /* 0x000fe400078e0a0b */
[----:B------:R-:W-:-:S02]  /*0e50*/  IMAD R2, R5, 0x8, R2 ;  /* 0x0000000805027824 */ /* 0x000fc400078e0202 */
[C---:B------:R-:W-:Y:S01]  /*0e60*/  VIADD R9, R23.reuse, 0x40 ;  /* 0x0000004017097836 */ /* 0x040fe20000000000 */
[----:B------:R0:W-:Y:S01]  /*0e70*/  STL [R1+0x6c], R3 ;  /* 0x00006c0301007387 */ /* 0x0001e20000100800 */
[C---:B------:R-:W-:Y:S02]  /*0e80*/  VIADD R8, R23.reuse, 0x80 ;  /* 0x0000008017087836 */ /* 0x040fe40000000000 */
[----:B------:R-:W-:Y:S01]  /*0e90*/  VIADD R6, R23, 0xc0 ;  /* 0x000000c017067836 */ /* 0x000fe20000000000 */
[----:B------:R-:W-:Y:S04]  /*0ea0*/  STL [R1+0x74], R13 ;  /* 0x0000740d01007387 */ /* 0x000fe80000100800 */
[----:B------:R1:W-:Y:S01]  /*0eb0*/  STL [R1+0x80], R2 ;  /* 0x0000800201007387 */ /* 0x0003e20000100800 */
[----:B------:R-:W-:-:S02]  /*0ec0*/  SHF.R.S32.HI R5, RZ, 0x1f, R6 ;  /* 0x0000001fff057819 */ /* 0x000fc40000011406 */
[----:B0-----:R-:W-:Y:S01]  /*0ed0*/  SHF.R.S32.HI R3, RZ, 0x1f, R8 ;  /* 0x0000001fff037819 */ /* 0x001fe20000011408 */
[----:B------:R-:W-:Y:S01]  /*0ee0*/  STL [R1+0x78], R14 ;  /* 0x0000780e01007387 */ /* 0x000fe20000100800 */
[----:B------:R-:W-:Y:S02]  /*0ef0*/  LEA.HI R5, R5, R6, RZ, 0x3 ;  /* 0x0000000605057211 */ /* 0x000fe400078f18ff */
[----:B------:R-:W-:Y:S01]  /*0f00*/  LEA.HI R3, R3, R8, RZ, 0x3 ;  /* 0x0000000803037211 */ /* 0x000fe200078f18ff */
[----:B------:R-:W-:Y:S01]  /*0f10*/  STL [R1+0x7c], R15 ;  /* 0x00007c0f01007387 */ /* 0x000fe20000100800 */
[----:B-1----:R-:W-:Y:S01]  /*0f20*/  IMAD.U32 R2, RZ, RZ, UR4 ;  /* 0x00000004ff027e24 */ /* 0x002fe2000f8e00ff */
[----:B------:R-:W-:Y:S02]  /*0f30*/  UMOV UR4, URZ ;  /* 0x0000003f00047c82 */ /* 0x000fe40008000000 */
[----:B------:R-:W-:Y:S01]  /*0f40*/  STL [R1+0x50], RZ ;  /* 0x000050ff01007387 */ /* 0x000fe20000100800 */
[----:B------:R-:W-:-:S02]  /*0f50*/  IMAD.SHL.U32 R3, R3, 0x80, RZ ;  /* 0x0000008003037824 */ /* 0x000fc400078e00ff */
[----:B------:R-:W-:Y:S01]  /*0f60*/  IMAD.SHL.U32 R5, R5, 0x80, RZ ;  /* 0x0000008005057824 */ /* 0x000fe200078e00ff */
[----:B------:R0:W-:Y:S04]  /*0f70*/  STL [R1+0x68], R2 ;  /* 0x0000680201007387 */ /* 0x0001e80000100800 */
[----:B------:R1:W-:Y:S01]  /*0f80*/  STL [R1+0x84], R0 ;  /* 0x0000840001007387 */ /* 0x0003e20000100800 */
[----:B0-----:R-:W-:Y:S02]  /*0f90*/  SHF.R.S32.HI R2, RZ, 0x1f, R9 ;  /* 0x0000001fff027819 */ /* 0x001fe40000011409 */
[----:B-1----:R-:W-:Y:S01]  /*0fa0*/  SHF.R.S32.HI R0, RZ, 0x1f, R23 ;  /* 0x0000001fff007819 */ /* 0x002fe20000011417 */
[----:B------:R-:W-:Y:S01]  /*0fb0*/  IMAD.SHL.U32 R0, R9, 0x80, RZ ;  /* 0x0000008009007824 */ /* 0x000fe200078e00ff */
[----:B------:R-:W-:-:S04]  /*0fc0*/  LEA.HI R2, R2, R9, RZ, 0x3 ;  /* 0x0000000902027211 */ /* 0x000fc800078f18ff */
[----:B------:R-:W-:Y:S01]  /*0fd0*/  LOP3.LUT R0, R0, 0x380, RZ, 0xc0, !PT ;  /* 0x0000038000007812 */ /* 0x000fe200078ec0ff */
[----:B------:R-:W-:-:S03]  /*0fe0*/  IMAD.SHL.U32 R2, R2, 0x80, RZ ;  /* 0x0000008002027824 */ /* 0x000fc600078e00ff */
[----:B------:R-:W-:Y:S02]  /*0ff0*/  SHF.R.U32.HI R4, RZ, 0x3, R0 ;  /* 0x00000003ff047819 */ /* 0x000fe40000011600 */
[----:B------:R-:W-:Y:S02]  /*1000*/  LOP3.LUT R0, R0, 0x70, R18, 0xf8, !PT ;  /* 0x0000007000007812 */ /* 0x000fe400078ef812 */
[----:B------:R-:W-:-:S04]  /*1010*/  LOP3.LUT R2, R2, 0xfffffc00, RZ, 0xc0, !PT ;  /* 0xfffffc0002027812 */ /* 0x000fc800078ec0ff */
[----:B------:R-:W-:Y:S01]  /*1020*/  LOP3.LUT R0, R2, R0, R4, 0xf6, !PT ;  /* 0x0000000002007212 */ /* 0x000fe200078ef604 */
[----:B------:R0:W-:Y:S01]  /*1030*/  STL [R1+0x88], R2 ;  /* 0x0000880201007387 */ /* 0x0001e20000100800 */
[----:B------:R-:W-:Y:S02]  /*1040*/  LOP3.LUT R4, R3, 0xfffffc00, RZ, 0xc0, !PT ;  /* 0xfffffc0003047812 */ /* 0x000fe400078ec0ff */
[----:B------:R-:W-:-:S03]  /*1050*/  LOP3.LUT R3, R5, 0xfffffc00, RZ, 0xc0, !PT ;  /* 0xfffffc0005037812 */ /* 0x000fc600078ec0ff */
[----:B------:R1:W-:Y:S01]  /*1060*/  STL [R1+0x90], R4 ;  /* 0x0000900401007387 */ /* 0x0003e20000100800 */
[----:B0-----:R-:W-:-:S03]  /*1070*/  IMAD.IADD R2, R17, 0x1, R0 ;  /* 0x0000000111027824 */ /* 0x001fc600078e0200 */
[----:B------:R1:W-:Y:S01]  /*1080*/  STL [R1+0x8c], R3 ;  /* 0x00008c0301007387 */ /* 0x0003e20000100800 */
[----:B------:R-:W-:-:S03]  /*1090*/  IMAD.U32 R0, RZ, RZ, UR4 ;  /* 0x00000004ff007e24 */ /* 0x000fc6000f8e00ff */
[----:B------:R1:W-:Y:S04]  /*10a0*/  STL [R1+0xa0], R2 ;  /* 0x0000a00201007387 */ /* 0x0003e80000100800 */
[----:B------:R1:W-:Y:S02]  /*10b0*/  STL [R1+0x9c], R0 ;  /* 0x00009c0001007387 */ /* 0x0003e40000100800 */
.L_x_7287:
[----:B--2---:R-:W2:Y:S01]  /*10c0*/  LDL R28, [R1+0x7c] ;  /* 0x00007c00011c7983 */ /* 0x004ea20000100800 */
[----:B------:R-:W-:Y:S05]  /*10d0*/  YIELD ;  /* 0x0000000000007946 */ /* 0x000fea0003800000 */
[----:B------:R-:W-:Y:S01]  /*10e0*/  ULDC.64 UR4, c[0x0][0xa28] ;  /* 0x00028a0000047ab9 */ /* 0x000fe20000000a00 */
[----:B-1-3--:R-:W2:Y:S01]  /*10f0*/  LDC.64 R4, c[0x0][0xa08] ;  /* 0x00028200ff047b82 */ /* 0x00aea20000000a00 */
[----:B------:R-:W-:Y:S01]  /*1100*/  ISETP.NE.U32.AND P1, PT, RZ, UR4, PT ;  /* 0x00000004ff007c0c */ /* 0x000fe2000bf25070 */
[----:B------:R-:W-:Y:S01]  /*1110*/  ULDC.64 UR6, c[0x0][0x208] ;  /* 0x0000820000067ab9 */ /* 0x000fe20000000a00 */
[----:B------:R-:W-:-:S02]  /*1120*/  IMAD.MOV.U32 R0, RZ, RZ, RZ ;  /* 0x000000ffff007224 */ /* 0x000fc400078e00ff */
[----:B------:R-:W-:Y:S01]  /*1130*/  ISETP.NE.AND.EX P1, PT, RZ, UR5, PT, P1 ;  /* 0x00000005ff007c0c */ /* 0x000fe2000bf25310 */
[----:B------:R-:W-:Y:S01]  /*1140*/  ULDC.64 UR4, c[0x0][0xa18] ;  /* 0x0002860000047ab9 */ /* 0x000fe20000000a00 */
[----:B----4-:R-:W-:Y:S01]  /*1150*/  IMAD.MOV.U32 R26, RZ, RZ, RZ ;  /* 0x000000ffff1a7224 */ /* 0x010fe200078e00ff */
[----:B------:R-:W-:-:S04]  /*1160*/  ISETP.NE.U32.AND P2, PT, RZ, UR4, PT ;  /* 0x00000004ff007c0c */ /* 0x000fc8000bf45070 */
[----:B------:R-:W-:Y:S01]  /*1170*/  ISETP.NE.AND.EX P2, PT, RZ, UR5, PT, P2 ;  /* 0x00000005ff007c0c */ /* 0x000fe2000bf45320 */
[----:B------:R-:W-:Y:S02]  /*1180*/  ULDC.64 UR4, c[0x0][0xa08] ;  /* 0x0002820000047ab9 */ /* 0x000fe40000000a00 */
[----:B------:R-:W-:-:S03]  /*1190*/  ISETP.NE.U32.AND P0, PT, RZ, UR4, PT ;  /* 0x00000004ff007c0c */ /* 0x000fc6000bf05070 */
[----:B------:R-:W0:Y:S08]  /*11a0*/  @P1 LDC.64 R2, c[0x0][0xa28] ;  /* 0x00028a00ff021b82 */ /* 0x000e300000000a00 */
[----:B------:R-:W1:Y:S01]  /*11b0*/  @P2 LDC.64 R6, c[0x0][0xa18] ;  /* 0x00028600ff062b82 */ /* 0x000e620000000a00 */
[----:B------:R-:W-:Y:S01]  /*11c0*/  ULDC UR4, c[0x0][0x288] ;  /* 0x0000a20000047ab9 */ /* 0x000fe20000000800 */
[----:B------:R-:W-:Y:S01]  /*11d0*/  ISETP.NE.AND.EX P0, PT, RZ, UR5, PT, P0 ;  /* 0x00000005ff007c0c */ /* 0x000fe2000bf05300 */
[----:B------:R-:W-:Y:S01]  /*11e0*/  IMAD.U32 R10, RZ, RZ, UR4 ;  /* 0x00000004ff0a7e24 */ /* 0x000fe2000f8e00ff */
[----:B------:R-:W-:Y:S01]  /*11f0*/  ULDC.64 UR4, c[0x0][0x418] ;  /* 0x0001060000047ab9 */ /* 0x000fe20000000a00 */
[----:B--2---:R-:W-:-:S04]  /*1200*/  IMAD.WIDE R8, R28, 0x4, R4 ;  /* 0x000000041c087825 */ /* 0x004fc800078e0204 */
[----:B-1----:R-:W-:Y:S01]  /*1210*/  @P2 IMAD.WIDE R4, R28, 0x4, R6 ;  /* 0x000000041c042825 */ /* 0x002fe200078e0206 */
[----:B------:R-:W-:-:S05]  /*1220*/  UISETP.NE.U32.AND UP0, UPT, UR4, URZ, UPT ;  /* 0x0000003f0400728c */ /* 0x000fca000bf05070 */
[----:B------:R-:W5:Y:S01]  /*1230*/  @P0 LDG.E R26, desc[UR6][R8.64] ;  /* 0x00000006081a0981 */ /* 0x000f62000c1e1900 */
[----:B------:R-:W-:Y:S01]  /*1240*/  ULDC UR4, c[0x0][0x424] ;  /* 0x0001090000047ab9 */ /* 0x000fe20000000800 */
[----:B0-----:R-:W-:Y:S02]  /*1250*/  @P1 IMAD.WIDE R2, R28, 0x4, R2 ;  /* 0x000000041c021825 */ /* 0x001fe400078e0202 */
[----:B------:R-:W2:Y:S01]  /*1260*/  @P2 LDG.E R10, desc[UR6][R4.64] ;  /* 0x00000006040a2981 */ /* 0x000ea2000c1e1900 */
[----:B------:R-:W-:-:S03]  /*1270*/  UISETP.NE.AND.EX UP0, UPT, UR5, URZ, UPT, UP0 ;  /* 0x0000003f0500728c */ /* 0x000fc6000bf05300 */
[----:B------:R-:W-:Y:S01]  /*1280*/  ULDC UR5, c[0x0][0x2f0] ;  /* 0x0000bc0000057ab9 */ /* 0x000fe20000000800 */
[----:B------:R-:W-:Y:S01]  /*1290*/  USEL UR4, UR4, 0x1, UP0 ;  /* 0x0000000104047887 */ /* 0x000fe20008000000 */
[----:B------:R0:W5:Y:S03]  /*12a0*/  @P1 LDG.E R0, desc[UR6][R2.64] ;  /* 0x0000000602001981 */ /* 0x000166000c1e1900 */
[----:B------:R-:W-:-:S03]  /*12b0*/  UIMAD UR4, UR4, UR5, URZ ;  /* 0x00000005040472a4 */ /* 0x000fc6000f8e023f */
[----:B------:R-:W-:-:S03]  /*12c0*/  ULDC UR5, c[0x0][0x348] ;  /* 0x0000d20000057ab9 */ /* 0x000fc60000000800 */
[----:B------:R-:W-:Y:S02]  /*12d0*/  IMAD.U32 R25, RZ, RZ, UR4 ;  /* 0x00000004ff197e24 */ /* 0x000fe4000f8e00ff */
[----:B0-----:R-:W-:Y:S01]  /*12e0*/  IMAD.U32 R2, RZ, RZ, UR5 ;  /* 0x00000005ff027e24 */ /* 0x001fe2000f8e00ff */
[----:B--2---:R0:W-:Y:S01]  /*12f0*/  STL [R1+0x10], R10 ;  /* 0x0000100a01007387 */ /* 0x0041e20000100800 */
[----:B------:R-:W-:Y:S01]  /*1300*/  IMAD.MOV.U32 R14, RZ, RZ, R10 ;  /* 0x000000ffff0e7224 */ /* 0x000fe200078e000a */
[----:B------:R-:W-:Y:S06]  /*1310*/  @P2 BRA `(.L_x_7042) ;  /* 0x00000000002c2947 */ /* 0x000fec0003800000 */
[----:B------:R-:W-:Y:S02]  /*1320*/  ULDC.64 UR4, c[0x0][0xa00] ;  /* 0x0002800000047ab9 */ /* 0x000fe40000000a00 */
[----:B------:R-:W-:-:S04]  /*1330*/  ISETP.NE.U32.AND P1, PT, RZ, UR4, PT ;  /* 0x00000004ff007c0c */ /* 0x000fc8000bf25070 */
[----:B------:R-:W-:-:S13]  /*1340*/  ISETP.NE.AND.EX P1, PT, RZ, UR5, PT, P1 ;  /* 0x00000005ff007c0c */ /* 0x000fda000bf25310 */
[----:B------:R-:W-:Y:S05]  /*1350*/  @!P1 BRA `(.L_x_7042) ;  /* 0x00000000001c9947 */ /* 0x000fea0003800000 */
[----:B------:R-:W1:Y:S01]  /*1360*/  LDC.64 R4, c[0x0][0xa00] ;  /* 0x00028000ff047b82 */ /* 0x000e620000000a00 */
[----:B------:R-:W-:Y:S01]  /*1370*/  ULDC.64 UR4, c[0x0][0x208] ;  /* 0x0000820000047ab9 */ /* 0x000fe20000000a00 */
[----:B-1----:R-:W-:-:S05]  /*1380*/  IMAD.WIDE R4, R28, 0x4, R4 ;  /* 0x000000041c047825 */ /* 0x002fca00078e0204 */
[----:B------:R-:W2:Y:S04]  /*1390*/  LDG.E R3, desc[UR4][R4.64] ;  /* 0x0000000404037981 */ /* 0x000ea8000c1e1900 */
[----:B------:R-:W2:Y:S02]  /*13a0*/  LDG.E R6, desc[UR4][R4.64+0x4] ;  /* 0x0000040404067981 */ /* 0x000ea4000c1e1900 */
[----:B--2---:R-:W-:-:S05]  /*13b0*/  IMAD.IADD R14, R6, 0x1, -R3 ;  /* 0x00000001060e7824 */ /* 0x004fca00078e0a03 */
[----:B------:R1:W-:Y:S02]  /*13c0*/  STL [R1+0x10], R14 ;  /* 0x0000100e01007387 */ /* 0x0003e40000100800 */
.L_x_7042:
[----:B------:R-:W2:Y:S01]  /*13d0*/  LDL R27, [R1+0x78] ;  /* 0x00007800011b7983 */ /* 0x000ea20000100800 */
[----:B------:R-:W-:Y:S02]  /*13e0*/  ULDC.64 UR4, c[0x0][0xa20] ;  /* 0x0002880000047ab9 */ /* 0x000fe40000000a00 */
[----:B------:R-:W-:-:S04]  /*13f0*/  ISETP.NE.U32.AND P1, PT, RZ, UR4, PT ;  /* 0x00000004ff007c0c */ /* 0x000fc8000bf25070 */
[----:B------:R-:W-:Y:S01]  /*1400*/  ISETP.NE.AND.EX P1, PT, RZ, UR5, PT, P1 ;  /* 0x00000005ff007c0c */ /* 0x000fe2000bf25310 */
[----:B--2---:R2:W-:Y:S04]  /*1410*/  STL [R1+0x94], R27 ;  /* 0x0000941b01007387 */ /* 0x0045e80000100800 */
[----:B------:R2:W-:Y:S08]  /*1420*/  STL [R1+0x98], R28 ;  /* 0x0000981c01007387 */ /* 0x0005f00000100800 */
[----:B------:R-:W-:Y:S05]  /*1430*/  @!P1 BRA `(.L_x_7043) ;  /* 0x0000000000149947 */ /* 0x000fea0003800000 */
[----:B------:R-:W3:Y:S01]  /*1440*/  LDC.64 R4, c[0x0][0xa20] ;  /* 0x00028800ff047b82 */ /* 0x000ee20000000a00 */
[----:B------:R-:W-:Y:S01]  /*1450*/  ULDC.64 UR4, c[0x0][0x208] ;  /* 0x0000820000047ab9 */ /* 0x000fe20000000a00 */
[----:B---3--:R-:W-:-:S05]  /*1460*/  IMAD.WIDE R4, R28, 0x4, R4 ;  /* 0x000000041c047825 */ /* 0x008fca00078e0204 */
[----:B------:R3:W5:Y:S01]  /*1470*/  LDG.E R25, desc[UR4][R4.64] ;  /* 0x0000000404197981 */ /* 0x000762000c1e1900 */
[----:B------:R-:W-:Y:S05]  /*1480*/  BRA `(.L_x_7044) ;  /* 0x0000000000147947 */ /* 0x000fea0003800000 */
.L_x_7043:
[----:B------:R-:W-:Y:S05]  /*1490*/  @!P0 BRA `(.L_x_7044) ;  /* 0x0000000000108947 */ /* 0x000fea0003800000 */
[----:B------:R-:W-:Y:S02]  /*14a0*/  ULDC.64 UR4, c[0x0][0x208] ;  /* 0x0000820000047ab9 */ /* 0x000fe40000000a00 */
[----:B------:R-:W3:Y:S04]  /*14b0*/  LDG.E R4, desc[UR4][R8.64] ;  /* 0x0000000408047981 */ /* 0x000ee8000c1e1900 */
[----:B------:R-:W3:Y:S02]  /*14c0*/  LDG.E R25, desc[UR4][R8.64+0x4] ;  /* 0x0000040408197981 */ /* 0x000ee4000c1e1900 */
[----:B---3--:R-:W-:-:S07]  /*14d0*/  IMAD.IADD R25, R25, 0x1, -R4 ;  /* 0x0000000119197824 */ /* 0x008fce00078e0a04 */
.L_x_7044:
[----:B------:R-:W-:Y:S01]  /*14e0*/  ULDC.64 UR4, c[0x0][0xa10] ;  /* 0x0002840000047ab9 */ /* 0x000fe20000000a00 */
[----:B------:R-:W-:Y:S01]  /*14f0*/  ULDC.64 UR6, c[0x0][0x208] ;  /* 0x0000820000067ab9 */ /* 0x000fe20000000a00 */
[----:B------:R-:W-:Y:S01]  /*1500*/  ISETP.NE.U32.AND P0, PT, RZ, UR4, PT ;  /* 0x00000004ff007c0c */ /* 0x000fe2000bf05070 */
[----:B------:R-:W4:Y:S01]  /*1510*/  LDL.LU R15, [R1+0x74] ;  /* 0x00007400010f7983 */ /* 0x000f220000300800 */
[----:B------:R-:W0:Y:S02]  /*1520*/  LDC R9, c[0x0][0x448] ;  /* 0x00011200ff097b82 */ /* 0x000e240000000800 */
[----:B------:R-:W-:Y:S01]  /*1530*/  ISETP.NE.AND.EX P0, PT, RZ, UR5, PT, P0 ;  /* 0x00000005ff007c0c */ /* 0x000fe2000bf05300 */
[----:B------:R-:W-:Y:S02]  /*1540*/  ULDC.64 UR4, c[0x0][0xa30] ;  /* 0x00028c0000047ab9 */ /* 0x000fe40000000a00 */
[----:B------:R-:W-:Y:S01]  /*1550*/  ISETP.NE.U32.AND P1, PT, RZ, UR4, PT ;  /* 0x00000004ff007c0c */ /* 0x000fe2000bf25070 */
[----:B-----5:R-:W-:-:S02]  /*1560*/  IMAD.MOV.U32 R123, RZ, RZ, R25 ;  /* 0x000000ffff7b7224 */ /* 0x020fc400078e0019 */
[----:B------:R-:W1:Y:S01]  /*1570*/  LDC.64 R12, c[0x0][0x9e0] ;  /* 0x00027800ff0c7b82 */ /* 0x000e620000000a00 */
[----:B------:R-:W-:-:S07]  /*1580*/  ISETP.NE.AND.EX P1, PT, RZ, UR5, PT, P1 ;  /* 0x00000005ff007c0c */ /* 0x000fce000bf25310 */
[----:B---3--:R-:W3:Y:S08]  /*1590*/  @P0 LDC.64 R4, c[0x0][0xa10] ;  /* 0x00028400ff040b82 */ /* 0x008ef00000000a00 */
[----:B------:R-:W2:Y:S01]  /*15a0*/  @P1 LDC.64 R6, c[0x0][0xa30] ;  /* 0x00028c00ff061b82 */ /* 0x000ea20000000a00 */
[----:B---3--:R-:W-:-:S05]  /*15b0*/  @P0 IMAD.WIDE R4, R28, 0x4, R4 ;  /* 0x000000041c040825 */ /* 0x008fca00078e0204 */
[----:B------:R-:W3:Y:S04]  /*15c0*/  @P0 LDG.E R3, desc[UR6][R4.64] ;  /* 0x0000000604030981 */ /* 0x000ee8000c1e1900 */
[----:B------:R1:W3:Y:S01]  /*15d0*/  @P0 LDG.E R8, desc[UR6][R4.64+0x4] ;  /* 0x0000040604080981 */ /* 0x0002e2000c1e1900 */
[----:B--2---:R-:W-:-:S05]  /*15e0*/  @P1 IMAD.WIDE R6, R28, 0x4, R6 ;  /* 0x000000041c061825 */ /* 0x004fca00078e0206 */
[----:B------:R2:W5:Y:S01]  /*15f0*/  @P1 LDG.E R123, desc[UR6][R6.64] ;  /* 0x00000006067b1981 */ /* 0x000562000c1e1900 */
[----:B0-----:R-:W-:Y:S01]  /*1600*/  ISETP.NE.AND P1, PT, R9, 0x1, PT ;  /* 0x000000010900780c */ /* 0x001fe20003f25270 */
[----:B------:R-:W-:Y:S01]  /*1610*/  IMAD.IADD R11, R25, 0x1, -R0 ;  /* 0x00000001190b7824 */ /* 0x000fe200078e0a00 */
[----:B-1----:R-:W-:Y:S01]  /*1620*/  ISETP.GE.AND P2, PT, R13, 0x1, PT ;  /* 0x000000010d00780c */ /* 0x002fe20003f46270 */
[----:B------:R-:W-:-:S10]  /*1630*/  IMAD.MOV.U32 R4, RZ, RZ, RZ ;  /* 0x000000ffff047224 */ /* 0x000fd400078e00ff */
[----:B------:R-:W0:Y:S08]  /*1640*/  @P1 LDC R9, c[0x0][0x44c] ;  /* 0x00011300ff091b82 */ /* 0x000e300000000800 */
[----:B------:R-:W1:Y:S01]  /*1650*/  @P1 LDC R10, c[0x0][0x450] ;  /* 0x00011400ff0a1b82 */ /* 0x000e620000000800 */
[----:B----4-:R-:W-:-:S04]  /*1660*/  IMAD.SHL.U32 R15, R15, 0x80, RZ ;  /* 0x000000800f0f7824 */ /* 0x010fc800078e00ff */
[----:B------:R-:W-:Y:S01]  /*1670*/  VIADD R0, R15, 0x7f ;  /* 0x0000007f0f007836 */ /* 0x000fe20000000000 */
[----:B------:R2:W-:Y:S01]  /*1680*/  STL [R1+0x60], R15 ;  /* 0x0000600f01007387 */ /* 0x0005e20000100800 */
[----:B---3--:R-:W-:Y:S02]  /*1690*/  @P0 IMAD.IADD R2, R8, 0x1, -R3 ;  /* 0x0000000108020824 */ /* 0x008fe400078e0a03 */
[----:B0-----:R-:W-:-:S04]  /*16a0*/  @P1 IMAD.HI.U32 R3, R0, R9, RZ ;  /* 0x0000000900031227 */ /* 0x001fc800078e00ff */
[----:B------:R-:W-:Y:S01]  /*16b0*/  IMAD.IADD R8, R11, 0x1, R2 ;  /* 0x000000010b087824 */ /* 0x000fe200078e0202 */
[----:B-1----:R-:W-:-:S03]  /*16c0*/  @P1 SHF.R.U32.HI R0, RZ, R10, R3 ;  /* 0x0000000aff001219 */ /* 0x002fc60000011603 */
[C---:B------:R-:W-:Y:S01]  /*16d0*/  VIADD R5, R8.reuse, 0xdf ;  /* 0x000000df08057836 */ /* 0x040fe20000000000 */
[----:B------:R2:W-:Y:S01]  /*16e0*/  STL [R1+0x14], R8 ;  /* 0x0000140801007387 */ /* 0x0005e20000100800 */
[----:B------:R-:W-:Y:S02]  /*16f0*/  IADD3 R139, R8, 0x1, -R14 ;  /* 0x00000001088b7810 */ /* 0x000fe40007ffe80e */
[----:B------:R-:W-:-:S04]  /*1700*/  IMAD.HI R4, R5, -0x6db6db6d, R4 ;  /* 0x9249249305047827 */ /* 0x000fc800078e0204 */
[----:B------:R-:W-:Y:S01]  /*1710*/  IMAD.IADD R3, R139, 0x1, R0 ;  /* 0x000000018b037824 */ /* 0x000fe200078e0200 */
[----:B------:R-:W-:-:S04]  /*1720*/  SHF.R.U32.HI R141, RZ, 0x1f, R4 ;  /* 0x0000001fff8d7819 */ /* 0x000fc80000011604 */
[----:B------:R-:W-:Y:S01]  /*1730*/  LEA.HI.SX32 R141, R4, R141, 0x19 ;  /* 0x0000008d048d7211 */ /* 0x000fe200078fcaff */
[----:B------:R-:W-:Y:S01]  /*1740*/  IMAD.IADD R4, R3, 0x1, R12 ;  /* 0x0000000103047824 */ /* 0x000fe200078e020c */
[----:B--2---:R-:W-:Y:S06]  /*1750*/  @!P2 BRA `(.L_x_7045) ;  /* 0x000000000048a947 */ /* 0x004fec0003800000 */
        /* <DEDUP_REMOVED lines=11> */
.L_x_7047:
[----:B------:R-:W-:-:S13]  /*1810*/  ISETP.NE.AND P0, PT, R13, 0x1, PT ;  /* 0x000000010d00780c */ /* 0x000fda0003f05270 */
[----:B------:R-:W0:Y:S02]  /*1820*/  @P0 LDC.64 R6, c[0x0][0x9e8] ;  /* 0x00027a00ff060b82 */ /* 0x000e240000000a00 */
[----:B0-----:R-:W-:-:S05]  /*1830*/  @P0 IMAD.HI.U32 R6, R0, R6, RZ ;  /* 0x0000000600060227 */ /* 0x001fca00078e00ff */
[----:B------:R-:W-:-:S07]  /*1840*/  @P0 SHF.R.U32.HI R0, RZ, R7, R6 ;  /* 0x00000007ff000219 */ /* 0x000fce0000011606 */
.L_x_7048:
[----:B------:R-:W-:Y:S05]  /*1850*/  BSYNC B0 ;  /* 0x0000000000007941 */ /* 0x000fea0003800000 */
.L_x_7046:
[----:B------:R-:W-:-:S05]  /*1860*/  IMAD R3, R0, R13, R13 ;  /* 0x0000000d00037224 */ /* 0x000fca00078e020d */
[----:B------:R-:W-:-:S07]  /*1870*/  VIMNMX R4, R4, R3, PT ;  /* 0x0000000304047248 */ /* 0x000fce0003fe0100 */
.L_x_7045:
        /* <DEDUP_REMOVED lines=20> */
.L_x_7051:
[----:B------:R-:W-:-:S13]  /*19c0*/  ISETP.NE.AND P0, PT, R13, 0x1, PT ;  /* 0x000000010d00780c */ /* 0x000fda0003f05270 */
[----:B------:R-:W0:Y:S02]  /*19d0*/  @P0 LDC.64 R8, c[0x0][0x9e8] ;  /* 0x00027a00ff080b82 */ /* 0x000e240000000a00 */
[----:B0-----:R-:W-:-:S05]  /*19e0*/  @P0 IMAD.HI.U32 R6, R0, R8, RZ ;  /* 0x0000000800060227 */ /* 0x001fca00078e00ff */
[----:B------:R-:W-:-:S07]  /*19f0*/  @P0 SHF.R.U32.HI R0, RZ, R9, R6 ;  /* 0x00000009ff000219 */ /* 0x000fce0000011606 */
.L_x_7052:
[----:B------:R-:W-:Y:S05]  /*1a00*/  BSYNC B0 ;  /* 0x0000000000007941 */ /* 0x000fea0003800000 */
.L_x_7050:
[----:B------:R-:W-:-:S05]  /*1a10*/  IMAD R0, R0, R13, RZ ;  /* 0x0000000d00007224 */ /* 0x000fca00078e02ff */
[----:B------:R-:W-:-:S07]  /*1a20*/  VIMNMX R7, R7, R0, !PT ;  /* 0x0000000007077248 */ /* 0x000fce0007fe0100 */
.L_x_7049:
[----:B------:R-:W-:Y:S02]  /*1a30*/  VIADD R5, R4, 0xdf ;  /* 0x000000df04057836 */ /* 0x000fe40000000000 */
[----:B------:R-:W-:Y:S02]  /*1a40*/  IMAD.MOV.U32 R6, RZ, RZ, RZ ;  /* 0x000000ffff067224 */ /* 0x000fe400078e00ff */
[----:B------:R-:W-:Y:S02]  /*1a50*/  IMAD.MOV.U32 R4, RZ, RZ, RZ ;  /* 0x000000ffff047224 */ /* 0x000fe400078e00ff */
[----:B------:R-:W-:-:S04]  /*1a60*/  IMAD.HI R7, R7, -0x6db6db6d, R6 ;  /* 0x9249249307077827 */ /* 0x000fc800078e0206 */
[----:B------:R-:W-:Y:S01]  /*1a70*/  IMAD.HI R4, R5, -0x6db6db6d, R4 ;  /* 0x9249249305047827 */ /* 0x000fe200078e0204 */
        /* <DEDUP_REMOVED lines=12> */
[----:B------:R-:W-:-:S04]  /*1b40*/  IMAD.WIDE.U32 R108, R108, 0x24924925, RZ ;  /* 0x249249256c6c7825 */ /* 0x000fc800078e00ff */
[----:B------:R-:W-:-:S06]  /*1b50*/  IMAD.MOV.U32 R24, RZ, RZ, R109 ;  /* 0x000000ffff187224 */ /* 0x000fcc00078e006d */
[----:B------:R-:W-:Y:S02]  /*1b60*/  @P0 VIADD R5, R3, 0xdf ;  /* 0x000000df03050836 */ /* 0x000fe40000000000 */
[----:B------:R-:W-:-:S04]  /*1b70*/  @P0 IMAD.MOV.U32 R4, RZ, RZ, RZ ;  /* 0x000000ffff040224 */ /* 0x000fc800078e00ff */
[----:B------:R-:W-:-:S05]  /*1b80*/  @P0 IMAD.HI R4, R5, -0x6db6db6d, R4 ;  /* 0x9249249305040827 */ /* 0x000fca00078e0204 */
[----:B------:R-:W-:-:S04]  /*1b90*/  @P0 SHF.R.U32.HI R3, RZ, 0x1f, R4 ;  /* 0x0000001fff030819 */ /* 0x000fc80000011604 */
[----:B------:R-:W-:Y:S02]  /*1ba0*/  @P0 LEA.HI.SX32 R24, R4, R3, 0x19 ;  /* 0x0000000304180211 */ /* 0x000fe400078fcaff */
        /* <DEDUP_REMOVED lines=23> */
.L_x_7055:
[----:B------:R-:W-:Y:S05]  /*1d20*/  BSYNC B6 ;  /* 0x0000000000067941 */ /* 0x000fea0003800000 */
.L_x_7054:
        /* <DEDUP_REMOVED lines=20> */
.L_x_7057:
[----:B------:R-:W-:Y:S05]  /*1e70*/  BSYNC B6 ;  /* 0x0000000000067941 */ /* 0x000fea0003800000 */
.L_x_7056:
[----:B------:R-:W-:Y:S01]  /*1e80*/  ULDC.64 UR4, c[0x0][0x9f8] ;  /* 0x00027e0000047ab9 */ /* 0x000fe20000000a00 */
[----:B------:R-:W-:Y:S01]  /*1e90*/  IMAD.MOV.U32 R0, RZ, RZ, R28 ;  /* 0x000000ffff007224 */ /* 0x000fe200078e001c */
[----:B------:R-:W-:Y:S01]  /*1ea0*/  ISETP.NE.U32.AND P0, PT, RZ, UR4, PT ;  /* 0x00000004ff007c0c */ /* 0x000fe2000bf05070 */
[----:B------:R-:W-:Y:S01]  /*1eb0*/  ULDC.64 UR6, c[0x0][0x208] ;  /* 0x0000820000067ab9 */ /* 0x000fe20000000a00 */
[----:B------:R-:W2:Y:S01]  /*1ec0*/  LDL R49, [R1+0x84] ;  /* 0x0000840001317983 */ /* 0x000ea20000100800 */
[----:B------:R-:W0:Y:S01]  /*1ed0*/  LDC.64 R36, c[0x0][0x300] ;  /* 0x0000c000ff247b82 */ /* 0x000e220000000a00 */
[----:B------:R-:W-:Y:S01]  /*1ee0*/  ISETP.NE.AND.EX P0, PT, RZ, UR5, PT, P0 ;  /* 0x00000005ff007c0c */ /* 0x000fe2000bf05300 */
[----:B------:R-:W-:Y:S01]  /*1ef0*/  IMAD.IADD R26, R26, 0x1, R25 ;  /* 0x000000011a1a7824 */ /* 0x000fe200078e0219 */
[----:B------:R-:W3:Y:S01]  /*1f00*/  LDL R48, [R1+0x88] ;  /* 0x0000880001307983 */ /* 0x000ee20000100800 */
[----:B------:R-:W-:-:S03]  /*1f10*/  ULDC.64 UR4, c[0x0][0x308] ;  /* 0x0000c20000047ab9 */ /* 0x000fc60000000a00 */
[----:B------:R-:W4:Y:S01]  /*1f20*/  LDL R47, [R1+0x90] ;  /* 0x00009000012f7983 */ /* 0x000f220000100800 */
[----:B------:R-:W1:Y:S03]  /*1f30*/  LDC.64 R86, c[0x0][0x3f8] ;  /* 0x0000fe00ff567b82 */ /* 0x000e660000000a00 */
[----:B------:R-:W4:Y:S05]  /*1f40*/  LDL R46, [R1+0x8c] ;  /* 0x00008c00012e7983 */ /* 0x000f2a0000100800 */
[----:B------:R-:W0:Y:S01]  /*1f50*/  @P0 LDC.64 R4, c[0x0][0x9f8] ;  /* 0x00027e00ff040b82 */ /* 0x000e220000000a00 */
[----:B------:R-:W1:Y:S07]  /*1f60*/  S2R R20, SR_TID.X ;  /* 0x0000000000147919 */ /* 0x000e6e0000002100 */
[----:B------:R-:W1:Y:S08]  /*1f70*/  LDC R15, c[0x0][0x3f4] ;  /* 0x0000fd00ff0f7b82 */ /* 0x000e700000000800 */
[----:B------:R-:W1:Y:S01]  /*1f80*/  LDC.64 R92, c[0x0][0x408] ;  /* 0x00010200ff5c7b82 */ /* 0x000e620000000a00 */
[----:B0-----:R-:W-:-:S05]  /*1f90*/  @P0 IMAD.WIDE R4, R28, 0x4, R4 ;  /* 0x000000041c040825 */ /* 0x001fca00078e0204 */
[----:B------:R0:W2:Y:S01]  /*1fa0*/  @P0 LDG.E R0, desc[UR6][R4.64] ;  /* 0x0000000604000981 */ /* 0x0000a2000c1e1900 */
[----:B------:R-:W-:Y:S01]  /*1fb0*/  SHF.R.S32.HI R25, RZ, 0x1f, R26 ;  /* 0x0000001fff197819 */ /* 0x000fe2000001141a */
[----:B------:R-:W-:Y:S01]  /*1fc0*/  ULDC.64 UR6, c[0x0][0xa08] ;  /* 0x0002820000067ab9 */ /* 0x000fe20000000a00 */
[-C--:B------:R-:W-:Y:S01]  /*1fd0*/  IMAD.WIDE.U32 R6, R26, R36.reuse, RZ ;  /* 0x000000241a067225 */ /* 0x080fe200078e00ff */
[----:B------:R-:W-:Y:S02]  /*1fe0*/  ISETP.NE.U32.AND P0, PT, RZ, UR6, PT ;  /* 0x00000006ff007c0c */ /* 0x000fe4000bf05070 */
[----:B-1----:R-:W-:Y:S01]  /*1ff0*/  SHF.R.U32.HI R20, RZ, 0x7, R20 ;  /* 0x00000007ff147819 */ /* 0x002fe20000011614 */
[----:B------:R-:W-:Y:S01]  /*2000*/  IMAD R8, R25, R36, RZ ;  /* 0x0000002419087224 */ /* 0x000fe200078e02ff */
[----:B------:R-:W-:Y:S01]  /*2010*/  ISETP.NE.AND.EX P0, PT, RZ, UR7, PT, P0 ;  /* 0x00000007ff007c0c */ /* 0x000fe2000bf05300 */
[C---:B------:R-:W-:Y:S01]  /*2020*/  VIADD R21, R23.reuse, 0xc0 ;  /* 0x000000c017157836 */ /* 0x040fe20000000000 */
[----:B------:R-:W-:Y:S01]  /*2030*/  ISETP.NE.AND P6, PT, R20, 0x1, PT ;  /* 0x000000011400780c */ /* 0x000fe20003fc5270 */
[----:B------:R-:W-:Y:S01]  /*2040*/  IMAD R3, R26, R37, R8 ;  /* 0x000000251a037224 */ /* 0x000fe200078e0208 */
[----:B------:R-:W-:Y:S01]  /*2050*/  SHF.R.S32.HI R8, RZ, 0x1f, R27 ;  /* 0x0000001fff087819 */ /* 0x000fe2000001141b */
[----:B------:R-:W-:Y:S01]  /*2060*/  VIADD R31, R23, 0x40 ;  /* 0x00000040171f7836 */ /* 0x000fe20000000000 */
[----:B------:R-:W-:Y:S01]  /*2070*/  SHF.R.S32.HI R28, RZ, 0x1f, R23 ;  /* 0x0000001fff1c7819 */ /* 0x000fe20000011417 */
[----:B------:R-:W-:Y:S01]  /*2080*/  IMAD.IADD R7, R7, 0x1, R3 ;  /* 0x0000000107077824 */ /* 0x000fe200078e0203 */
[----:B------:R-:W-:Y:S01]  /*2090*/  ISETP.GE.AND P1, PT, R18, R15, PT ;  /* 0x0000000f1200720c */ /* 0x000fe20003f26270 */
[----:B0-----:R-:W-:Y:S01]  /*20a0*/  IMAD R4, R8, UR4, RZ ;  /* 0x0000000408047c24 */ /* 0x001fe2000f8e02ff */
[----:B------:R-:W-:Y:S01]  /*20b0*/  SHF.R.S32.HI R229, RZ, 0x1f, R228 ;  /* 0x0000001fffe57819 */ /* 0x000fe200000114e4 */
[----:B------:R-:W-:Y:S01]  /*20c0*/  VIADD R30, R23, 0x80 ;  /* 0x00000080171e7836 */ /* 0x000fe20000000000 */
[----:B------:R-:W-:Y:S01]  /*20d0*/  SHF.L.U64.HI R99, R36, 0x6, R37 ;  /* 0x0000000624637819 */ /* 0x000fe20000010225 */
[C---:B------:R-:W-:Y:S01]  /*20e0*/  IMAD R9, R27.reuse, UR5, R4 ;  /* 0x000000051b097c24 */ /* 0x040fe2000f8e0204 */
[----:B------:R-:W-:Y:S01]  /*20f0*/  SHF.R.S32.HI R131, RZ, 0x1f, R31 ;  /* 0x0000001fff837819 */ /* 0x000fe2000001141f */
[----:B------:R-:W-:Y:S01]  /*2100*/  IMAD.WIDE.U32 R4, R27, UR4, R6 ;  /* 0x000000041b047c25 */ /* 0x000fe2000f8e0006 */
[----:B------:R-:W-:Y:S01]  /*2110*/  ULDC.64 UR4, c[0x0][0x310] ;  /* 0x0000c40000047ab9 */ /* 0x000fe20000000a00 */
[----:B------:R-:W-:-:S02]  /*2120*/  SHF.R.S32.HI R129, RZ, 0x1f, R21 ;  /* 0x0000001fff817819 */ /* 0x000fc40000011415 */
[----:B------:R-:W-:Y:S01]  /*2130*/  IMAD.IADD R5, R5, 0x1, R9 ;  /* 0x0000000105057824 */ /* 0x000fe200078e0209 */
[----:B------:R-:W-:Y:S01]  /*2140*/  SHF.R.S32.HI R130, RZ, 0x1f, R30 ;  /* 0x0000001fff827819 */ /* 0x000fe2000001141e */
[----:B------:R-:W-:Y:S01]  /*2150*/  VIADD R138, R20, 0x8 ;  /* 0x00000008148a7836 */ /* 0x000fe20000000000 */
[----:B------:R-:W-:Y:S01]  /*2160*/  SHF.L.U64.HI R110, R36, 0x7, R37 ;  /* 0x00000007246e7819 */ /* 0x000fe20000010225 */
[----:B------:R-:W-:Y:S01]  /*2170*/  IMAD R20, R28, R36, RZ ;  /* 0x000000241c147224 */ /* 0x000fe200078e02ff */
[----:B------:R-:W-:Y:S01]  /*2180*/  SHF.L.U64.HI R14, R86, 0x6, R87 ;  /* 0x00000006560e7819 */ /* 0x000fe20000010257 */
[----:B------:R-:W-:Y:S02]  /*2190*/  IMAD.SHL.U32 R98, R36, 0x40, RZ ;  /* 0x0000004024627824 */ /* 0x000fe400078e00ff */
[----:B------:R-:W-:-:S04]  /*21a0*/  IMAD.WIDE.U32 R10, R23, R92, R18 ;  /* 0x0000005c170a7225 */ /* 0x000fc800078e0012 */
[C---:B------:R-:W-:Y:S02]  /*21b0*/  IMAD R31, R23.reuse, R37, R20 ;  /* 0x00000025171f7224 */ /* 0x040fe400078e0214 */
[----:B------:R-:W-:-:S04]  /*21c0*/  IMAD.WIDE.U32 R134, R23, R36, R98 ;  /* 0x0000002417867225 */ /* 0x000fc800078e0062 */
[----:B------:R-:W-:Y:S01]  /*21d0*/  IMAD.MOV.U32 R90, RZ, RZ, R10 ;  /* 0x000000ffff5a7224 */ /* 0x000fe200078e000a */
[----:B------:R-:W-:Y:S01]  /*21e0*/  SHF.L.U64.HI R10, R92, 0x6, R93 ;  /* 0x000000065c0a7819 */ /* 0x000fe2000001025d */
[----:B------:R-:W-:Y:S02]  /*21f0*/  IMAD.IADD R106, R31, 0x1, R135 ;  /* 0x000000011f6a7824 */ /* 0x000fe400078e0287 */
[----:B------:R-:W-:Y:S02]  /*2200*/  IMAD R33, R93, 0xe0, RZ ;  /* 0x000000e05d217824 */ /* 0x000fe400078e02ff */
[----:B------:R-:W-:Y:S02]  /*2210*/  IMAD.SHL.U32 R122, R15, 0x2, RZ ;  /* 0x000000020f7a7824 */ /* 0x000fe400078e00ff */
[----:B------:R-:W-:-:S04]  /*2220*/  IMAD.WIDE.U32 R96, R23, R36, R18 ;  /* 0x0000002417607225 */ /* 0x000fc800078e0012 */
[----:B------:R-:W-:-:S04]  /*2230*/  IMAD.WIDE.U32 R132, R36, 0xe0, RZ ;  /* 0x000000e024847825 */ /* 0x000fc800078e00ff */
[----:B------:R-:W-:Y:S01]  /*2240*/  IMAD R117, R87, 0xe0, RZ ;  /* 0x000000e057757824 */ /* 0x000fe200078e02ff */
[----:B--2---:R-:W-:Y:S02]  /*2250*/  SHF.R.S32.HI R3, RZ, 0x1f, R0 ;  /* 0x0000001fff037819 */ /* 0x004fe40000011400 */
[----:B------:R-:W-:Y:S02]  /*2260*/  SEL R7, R0, RZ, !P0 ;  /* 0x000000ff00077207 */ /* 0x000fe40004000000 */
[----:B------:R-:W-:-:S03]  /*2270*/  SEL R3, R3, RZ, !P0 ;  /* 0x000000ff03037207 */ /* 0x000fc60004000000 */
        /* <DEDUP_REMOVED lines=8> */
[----:B------:R-:W-:Y:S01]  /*2300*/  ULDC.64 UR4, c[0x0][0x338] ;  /* 0x0000ce0000047ab9 */ /* 0x000fe20000000a00 */
[----:B------:R-:W-:Y:S02]  /*2310*/  IMAD R0, R28, R86, RZ ;  /* 0x000000561c007224 */ /* 0x000fe400078e02ff */
[----:B------:R-:W-:Y:S02]  /*2320*/  IMAD R3, R3, UR4, RZ ;  /* 0x0000000403037c24 */ /* 0x000fe4000f8e02ff */
[----:B------:R-:W-:Y:S02]  /*2330*/  IMAD.IADD R41, R5, 0x1, R41 ;  /* 0x0000000105297824 */ /* 0x000fe400078e0229 */
[----:B------:R-:W-:Y:S01]  /*2340*/  IMAD R103, R7, UR5, R3 ;  /* 0x0000000507677c24 */ /* 0x000fe2000f8e0203 */
[----:B------:R-:W-:Y:S01]  /*2350*/  SEL R3, R15, RZ, P1 ;  /* 0x000000ff0f037207 */ /* 0x000fe20000800000 */
[----:B------:R-:W-:-:S02]  /*2360*/  IMAD.MOV.U32 R40, RZ, RZ, R4 ;  /* 0x000000ffff287224 */ /* 0x000fc400078e0004 */
[----:B------:R-:W-:Y:S02]  /*2370*/  IMAD R13, R23, R87, R0 ;  /* 0x00000057170d7224 */ /* 0x000fe400078e0200 */
[----:B------:R-:W-:Y:S02]  /*2380*/  IMAD R0, R28, R92, RZ ;  /* 0x0000005c1c007224 */ /* 0x000fe400078e02ff */
[----:B------:R-:W-:Y:S01]  /*2390*/  IMAD.WIDE.U32 R40, R7, UR4, R40 ;  /* 0x0000000407287c25 */ /* 0x000fe2000f8e0028 */
[C---:B------:R-:W-:Y:S01]  /*23a0*/  IADD3 R94, P0, R23.reuse, R26, RZ ;  /* 0x0000001a175e7210 */ /* 0x040fe20007f1e0ff */
[----:B------:R-:W-:Y:S02]  /*23b0*/  ULDC UR4, c[0x0][0x2f4] ;  /* 0x0000bd0000047ab9 */ /* 0x000fe40000000800 */
[----:B------:R-:W-:-:S04]  /*23c0*/  IMAD.WIDE.U32 R6, R23, R92, R228 ;  /* 0x0000005c17067225 */ /* 0x000fc800078e00e4 */
[C---:B------:R-:W-:Y:S01]  /*23d0*/  IMAD R91, R23.reuse, R93, R0 ;  /* 0x0000005d175b7224 */ /* 0x040fe200078e0200 */
[----:B------:R-:W-:Y:S01]  /*23e0*/  P2R R0, PR, RZ, 0x2 ;  /* 0x00000002ff007803 */ /* 0x000fe20000000000 */
[----:B------:R-:W-:Y:S02]  /*23f0*/  IMAD.IADD R3, R18, 0x1, R3 ;  /* 0x0000000112037824 */ /* 0x000fe400078e0203 */
[----:B------:R-:W-:-:S03]  /*2400*/  IMAD.WIDE.U32 R4, R23, R86, R228 ;  /* 0x0000005617047225 */ /* 0x000fc600078e00e4 */
[----:B------:R-:W-:Y:S01]  /*2410*/  SHF.R.S32.HI R12, RZ, 0x1f, R3 ;  /* 0x0000001fff0c7819 */ /* 0x000fe20000011403 */
[----:B------:R-:W-:Y:S01]  /*2420*/  IMAD.IADD R89, R7, 0x1, R91 ;  /* 0x0000000107597824 */ /* 0x000fe200078e025b */
[----:B-----5:R-:W-:Y:S01]  /*2430*/  SHF.R.S32.HI R7, RZ, 0x1f, R123 ;  /* 0x0000001fff077819 */ /* 0x020fe2000001147b */
[----:B------:R-:W-:Y:S01]  /*2440*/  IMAD.IADD R5, R5, 0x1, R13 ;  /* 0x0000000105057824 */ /* 0x000fe200078e020d */
[----:B------:R-:W-:Y:S01]  /*2450*/  LEA.HI R32, R12, R3, RZ, 0x4 ;  /* 0x000000030c207211 */ /* 0x000fe200078f20ff */
[----:B------:R-:W-:Y:S02]  /*2460*/  IMAD.MOV.U32 R88, RZ, RZ, R6 ;  /* 0x000000ffff587224 */ /* 0x000fe400078e0006 */
[----:B------:R-:W-:-:S04]  /*2470*/  IMAD.WIDE.U32 R8, R23, R86, R18 ;  /* 0x0000005617087225 */ /* 0x000fc800078e0012 */
[-C--:B------:R-:W-:Y:S02]  /*2480*/  IMAD R6, R7, R86.reuse, RZ ;  /* 0x0000005607067224 */ /* 0x080fe400078e02ff */
[----:B------:R-:W-:-:S04]  /*2490*/  IMAD.WIDE.U32 R42, R123, R86, R4 ;  /* 0x000000567b2a7225 */ /* 0x000fc800078e0004 */
[----:B------:R-:W-:Y:S02]  /*24a0*/  IMAD.SHL.U32 R3, R21, 0x80, RZ ;  /* 0x0000008015037824 */ /* 0x000fe400078e00ff */
[----:B------:R-:W-:Y:S02]  /*24b0*/  IMAD.SHL.U32 R4, R30, 0x80, RZ ;  /* 0x000000801e047824 */ /* 0x000fe400078e00ff */
[----:B------:R-:W-:Y:S02]  /*24c0*/  IMAD R21, R37, 0xe0, RZ ;  /* 0x000000e025157824 */ /* 0x000fe400078e02ff */
[C---:B------:R-:W-:Y:S02]  /*24d0*/  VIADD R30, R23.reuse, 0x40 ;  /* 0x00000040171e7836 */ /* 0x040fe40000000000 */
[----:B------:R-:W-:Y:S02]  /*24e0*/  VIADD R37, R23, 0x40 ;  /* 0x0000004017257836 */ /* 0x000fe40000000000 */
[----:B------:R-:W-:-:S02]  /*24f0*/  IMAD.IADD R9, R13, 0x1, R9 ;  /* 0x000000010d097824 */ /* 0x000fc400078e0209 */
[----:B------:R-:W-:Y:S02]  /*2500*/  IMAD R27, R123, R87, R6 ;  /* 0x000000577b1b7224 */ /* 0x000fe400078e0206 */
[----:B------:R-:W-:Y:S02]  /*2510*/  IMAD.IADD R91, R91, 0x1, R11 ;  /* 0x000000015b5b7824 */ /* 0x000fe400078e020b */
[----:B------:R-:W-:Y:S02]  /*2520*/  IMAD.SHL.U32 R5, R230, 0x80, RZ ;  /* 0x00000080e6057824 */ /* 0x000fe400078e00ff */
[----:B------:R-:W-:Y:S02]  /*2530*/  IMAD.X R95, R28, 0x1, R25, P0 ;  /* 0x000000011c5f7824 */ /* 0x000fe400000e0619 */
[----:B------:R-:W-:Y:S01]  /*2540*/  IMAD.WIDE.U32 R88, R123, R92, R88 ;  /* 0x0000005c7b587225 */ /* 0x000fe200078e0058 */
[----:B------:R-:W-:Y:S02]  /*2550*/  IADD3 R108, P0, R98, R134, RZ ;  /* 0x00000086626c7210 */ /* 0x000fe40007f1e0ff */
[----:B------:R-:W-:Y:S01]  /*2560*/  LOP3.LUT R3, R3, 0x380, RZ, 0xc0, !PT ;  /* 0x0000038003037812 */ /* 0x000fe200078ec0ff */
[----:B------:R-:W-:Y:S01]  /*2570*/  IMAD R6, R7, R92, RZ ;  /* 0x0000005c07067224 */ /* 0x000fe200078e02ff */
[----:B------:R-:W-:Y:S01]  /*2580*/  LOP3.LUT R4, R4, 0x380, RZ, 0xc0, !PT ;  /* 0x0000038004047812 */ /* 0x000fe200078ec0ff */
[----:B------:R-:W-:Y:S01]  /*2590*/  IMAD.SHL.U32 R30, R30, 0x80, RZ ;  /* 0x000000801e1e7824 */ /* 0x000fe200078e00ff */
[----:B------:R-:W-:Y:S01]  /*25a0*/  SHF.L.U64.HI R13, R86, 0x7, R87 ;  /* 0x00000007560d7819 */ /* 0x000fe20000010257 */
[----:B------:R-:W-:-:S02]  /*25b0*/  IMAD.SHL.U32 R37, R37, 0x80, RZ ;  /* 0x0000008025257824 */ /* 0x000fc400078e00ff */
[----:B------:R-:W-:Y:S01]  /*25c0*/  IMAD.WIDE.U32 R84, R123, R86, R8 ;  /* 0x000000567b547225 */ /* 0x000fe200078e0008 */
[C---:B------:R-:W-:Y:S02]  /*25d0*/  SHF.L.U64.HI R9, R92.reuse, 0x7, R93 ;  /* 0x000000075c097819 */ /* 0x040fe4000001025d */
[----:B------:R-:W-:Y:S01]  /*25e0*/  LOP3.LUT R5, R5, 0x380, RZ, 0xc0, !PT ;  /* 0x0000038005057812 */ /* 0x000fe200078ec0ff */
[C---:B------:R-:W-:Y:S02]  /*25f0*/  IMAD R29, R123.reuse, R93, R6 ;  /* 0x0000005d7b1d7224 */ /* 0x040fe400078e0206 */
[C---:B------:R-:W-:Y:S02]  /*2600*/  IMAD.SHL.U32 R8, R92.reuse, 0x40, RZ ;  /* 0x000000405c087824 */ /* 0x040fe400078e00ff */
[----:B------:R-:W-:Y:S02]  /*2610*/  IMAD.SHL.U32 R7, R92, 0x80, RZ ;  /* 0x000000805c077824 */ /* 0x000fe400078e00ff */
[----:B------:R-:W-:Y:S01]  /*2620*/  IMAD.WIDE.U32 R90, R123, R92, R90 ;  /* 0x0000005c7b5a7225 */ /* 0x000fe200078e005a */
[----:B------:R-:W-:-:S02]  /*2630*/  LOP3.LUT R30, R30, 0x380, RZ, 0xc0, !PT ;  /* 0x000003801e1e7812 */ /* 0x000fc400078ec0ff */
[----:B------:R-:W-:Y:S01]  /*2640*/  LOP3.LUT R37, R37, 0x380, RZ, 0xc0, !PT ;  /* 0x0000038025257812 */ /* 0x000fe200078ec0ff */
[----:B------:R-:W-:Y:S01]  /*2650*/  IMAD.WIDE.U32 R92, R92, 0xe0, RZ ;  /* 0x000000e05c5c7825 */ /* 0x000fe200078e00ff */
[----:B------:R-:W-:-:S03]  /*2660*/  SHF.R.U32.HI R15, RZ, 0x3, R5 ;  /* 0x00000003ff0f7819 */ /* 0x000fc60000011605 */
[----:B------:R-:W-:Y:S01]  /*2670*/  IMAD.X R107, R106, 0x1, R99, P0 ;  /* 0x000000016a6b7824 */ /* 0x000fe200000e0663 */
[----:B------:R-:W-:Y:S01]  /*2680*/  IADD3 R115, P0, R108, R98, RZ ;  /* 0x000000626c737210 */ /* 0x000fe20007f1e0ff */
[----:B------:R-:W-:Y:S01]  /*2690*/  IMAD.IADD R116, R93, 0x1, R33 ;  /* 0x000000015d747824 */ /* 0x000fe200078e0221 */
[--C-:B------:R-:W-:Y:S01]  /*26a0*/  LOP3.LUT R34, R5, 0x70, R32.reuse, 0xf8, !PT ;  /* 0x0000007005227812 */ /* 0x100fe200078ef820 */
[----:B------:R-:W-:Y:S01]  /*26b0*/  IMAD.IADD R20, R133, 0x1, R21 ;  /* 0x0000000185147824 */ /* 0x000fe200078e0215 */
[--C-:B------:R-:W-:Y:S01]  /*26c0*/  LOP3.LUT R33, R30, 0x70, R32.reuse, 0xf8, !PT ;  /* 0x000000701e217812 */ /* 0x100fe200078ef820 */
[C---:B------:R-:W-:Y:S01]  /*26d0*/  IMAD.SHL.U32 R12, R86.reuse, 0x40, RZ ;  /* 0x00000040560c7824 */ /* 0x040fe200078e00ff */
[----:B------:R-:W-:Y:S01]  /*26e0*/  SHF.R.U32.HI R37, RZ, 0x3, R37 ;  /* 0x00000003ff257819 */ /* 0x000fe20000011625 */
[----:B------:R-:W-:Y:S01]  /*26f0*/  IMAD.X R114, R107, 0x1, R99, P0 ;  /* 0x000000016b727824 */ /* 0x000fe200000e0663 */
[----:B------:R-:W-:Y:S01]  /*2700*/  SHF.R.U32.HI R142, RZ, 0x3, R3 ;  /* 0x00000003ff8e7819 */ /* 0x000fe20000011603 */
[----:B------:R-:W-:Y:S01]  /*2710*/  IMAD.SHL.U32 R11, R86, 0x80, RZ ;  /* 0x00000080560b7824 */ /* 0x000fe200078e00ff */
[----:B------:R-:W-:Y:S01]  /*2720*/  LOP3.LUT R35, R3, 0x70, R32, 0xf8, !PT ;  /* 0x0000007003237812 */ /* 0x000fe200078ef820 */
[----:B------:R-:W-:Y:S01]  /*2730*/  VIADD R6, R18, 0x40 ;  /* 0x0000004012067836 */ /* 0x000fe20000000000 */
[----:B------:R-:W-:Y:S01]  /*2740*/  LOP3.LUT R121, R34, R15, RZ, 0x3c, !PT ;  /* 0x0000000f22797212 */ /* 0x000fe200078e3cff */
[----:B------:R-:W-:Y:S01]  /*2750*/  IMAD.IADD R21, R97, 0x1, R31 ;  /* 0x0000000161157824 */ /* 0x000fe200078e021f */
[----:B------:R-:W-:Y:S01]  /*2760*/  SHF.R.U32.HI R143, RZ, 0x3, R4 ;  /* 0x00000003ff8f7819 */ /* 0x000fe20000011604 */
[----:B------:R-:W-:Y:S01]  /*2770*/  IMAD.WIDE.U32 R86, R86, 0xe0, RZ ;  /* 0x000000e056567825 */ /* 0x000fe200078e00ff */
[----:B------:R-:W-:-:S02]  /*2780*/  LOP3.LUT R26, R5, 0x30, R18, 0xf8, !PT ;  /* 0x00000030051a7812 */ /* 0x000fc400078ef812 */
[----:B------:R-:W-:Y:S02]  /*2790*/  LOP3.LUT R44, R4, 0x70, R32, 0xf8, !PT ;  /* 0x00000070042c7812 */ /* 0x000fe400078ef820 */
[----:B------:R-:W-:Y:S01]  /*27a0*/  LOP3.LUT R120, R33, R37, RZ, 0x3c, !PT ;  /* 0x0000002521787212 */ /* 0x000fe200078e3cff */
[----:B------:R-:W-:Y:S01]  /*27b0*/  IMAD.IADD R33, R39, 0x1, R45 ;  /* 0x0000000127217824 */ /* 0x000fe200078e022d */
[----:B------:R-:W-:Y:S02]  /*27c0*/  IADD3 R34, P0, R38, R96, RZ ;  /* 0x0000006026227210 */ /* 0x000fe40007f1e0ff */
[----:B------:R-:W-:Y:S02]  /*27d0*/  LOP3.LUT R118, R35, R142, RZ, 0x3c, !PT ;  /* 0x0000008e23767212 */ /* 0x000fe400078e3cff */
[----:B------:R-:W-:Y:S01]  /*27e0*/  LOP3.LUT R25, R26, R15, RZ, 0x3c, !PT ;  /* 0x0000000f1a197212 */ /* 0x000fe200078e3cff */
[----:B------:R-:W-:Y:S01]  /*27f0*/  IMAD.X R37, R21, 0x1, R33, P0 ;  /* 0x0000000115257824 */ /* 0x000fe200000e0621 */
[----:B------:R-:W-:-:S02]  /*2800*/  LOP3.LUT R44, R44, R143, RZ, 0x3c, !PT ;  /* 0x0000008f2c2c7212 */ /* 0x000fc400078e3cff */
[----:B------:R-:W-:Y:S02]  /*2810*/  IADD3 R35, P3, R38, 0x40, RZ ;  /* 0x0000004026237810 */ /* 0x000fe40007f7e0ff */
[----:B------:R-:W-:Y:S02]  /*2820*/  IADD3 R100, P2, R34, 0x40, RZ ;  /* 0x0000004022647810 */ /* 0x000fe40007f5e0ff */
[----:B------:R-:W-:Y:S01]  /*2830*/  LOP3.LUT R31, R32, 0xfffffff0, RZ, 0xc0, !PT ;  /* 0xfffffff0201f7812 */ /* 0x000fe200078ec0ff */
[----:B------:R-:W-:Y:S01]  /*2840*/  IMAD.IADD R26, R43, 0x1, R27 ;  /* 0x000000012b1a7824 */ /* 0x000fe200078e021b */
[----:B------:R-:W-:Y:S01]  /*2850*/  SHF.R.S32.HI R30, RZ, 0x4, R32 ;  /* 0x00000004ff1e7819 */ /* 0x000fe20000011420 */
[----:B------:R-:W-:Y:S01]  /*2860*/  IMAD.IADD R28, R89, 0x1, R29 ;  /* 0x00000001591c7824 */ /* 0x000fe200078e021d */
[----:B------:R-:W-:Y:S01]  /*2870*/  SHF.R.S32.HI R32, RZ, 0x1f, R31 ;  /* 0x0000001fff207819 */ /* 0x000fe2000001141f */
[----:B------:R-:W-:Y:S01]  /*2880*/  IMAD.IADD R117, R87, 0x1, R117 ;  /* 0x0000000157757824 */ /* 0x000fe200078e0275 */
[----:B------:R-:W-:Y:S01]  /*2890*/  ISETP.GE.AND P0, PT, R18, UR4, PT ;  /* 0x0000000412007c0c */ /* 0x000fe2000bf06270 */
[----:B------:R-:W-:Y:S01]  /*28a0*/  IMAD.IADD R25, R49, 0x1, R25 ;  /* 0x0000000131197824 */ /* 0x000fe200078e0219 */
[----:B------:R-:W-:Y:S01]  /*28b0*/  ISETP.GE.AND P1, PT, R6, UR4, PT ;  /* 0x0000000406007c0c */ /* 0x000fe2000bf26270 */
[----:B------:R-:W-:-:S02]  /*28c0*/  IMAD.IADD R27, R27, 0x1, R85 ;  /* 0x000000011b1b7824 */ /* 0x000fc400078e0255 */
[----:B------:R-:W-:Y:S02]  /*28d0*/  IMAD.IADD R29, R29, 0x1, R91 ;  /* 0x000000011d1d7824 */ /* 0x000fe400078e025b */
[----:B------:R-:W-:Y:S02]  /*28e0*/  IMAD.IADD R121, R49, 0x1, R121 ;  /* 0x0000000131797824 */ /* 0x000fe400078e0279 */
[----:B---3--:R-:W-:Y:S02]  /*28f0*/  IMAD.IADD R120, R48, 0x1, R120 ;  /* 0x0000000130787824 */ /* 0x008fe400078e0278 */
[----:B----4-:R-:W-:Y:S02]  /*2900*/  IMAD.IADD R119, R47, 0x1, R44 ;  /* 0x000000012f777824 */ /* 0x010fe400078e022c */
[----:B------:R-:W-:Y:S02]  /*2910*/  IMAD.IADD R118, R46, 0x1, R118 ;  /* 0x000000012e767824 */ /* 0x000fe400078e0276 */
[----:B------:R-:W-:-:S02]  /*2920*/  IMAD.X R101, RZ, RZ, R33, P3 ;  /* 0x000000ffff657224 */ /* 0x000fc400018e0621 */
[----:B------:R-:W-:Y:S02]  /*2930*/  IMAD.X R102, RZ, RZ, R37, P2 ;  /* 0x000000ffff667224 */ /* 0x000fe400010e0625 */
[----:B------:R-:W-:Y:S01]  /*2940*/  IMAD.IADD R103, R41, 0x1, R103 ;  /* 0x0000000129677824 */ /* 0x000fe200078e0267 */
[----:B------:R-:W-:Y:S06]  /*2950*/  @!P6 BAR.SYNC.DEFER_BLOCKING 0x9, 0x100 ;  /* 0x024400000000eb1d */ /* 0x000fec0000010000 */
.L_x_7141:
[----:B0-----:R-:W0:Y:S01]  /*2960*/  LDC R126, c[0x0][0x3f4] ;  /* 0x0000fd00ff7e7b82 */ /* 0x001e220000000800 */
        /* <DEDUP_REMOVED lines=8> */
[----:B-----5:R-:W-:Y:S05]  /*29f0*/  @!P2 BRA `(.L_x_7059) ;  /* 0x000000900030a947 */ /* 0x020fea0003800000 */
        /* <DEDUP_REMOVED lines=29> */
[----:B------:R-:W-:Y:S01]  /*2bd0*/  CS2R R78, SRZ ;  /* 0x00000000004e7805 */ /* 0x000fe2000001ff00 */
[----:B------:R-:W-:Y:S01]  /*2be0*/  ULDC.64 UR6, c[0x0][0x208] ;  /* 0x0000820000067ab9 */ /* 0x000fe20000000a00 */
        /* <DEDUP_REMOVED lines=12> */
.L_x_7062:
[----:B------:R-:W-:Y:S05]  /*2cb0*/  BSYNC B1 ;  /* 0x0000000000017941 */ /* 0x000fea0003800000 */
.L_x_7061:
        /* <DEDUP_REMOVED lines=21> */
[----:B------:R-:W-:Y:S01]  /*2e10*/  IADD3.X R65, R26, R145, R14, P4, P5 ;  /* 0x000000911a417210 */ /* 0x000fe200027ea40e */
[----:B------:R-:W-:Y:S01]  /*2e20*/  ULDC.64 UR6, c[0x0][0x208] ;  /* 0x0000820000067ab9 */ /* 0x000fe20000000a00 */
        /* <DEDUP_REMOVED lines=15> */
.L_x_7064:
[----:B------:R-:W-:Y:S05]  /*2f20*/  BSYNC B1 ;  /* 0x0000000000017941 */ /* 0x000fea0003800000 */
.L_x_7063:
        /* <DEDUP_REMOVED lines=26> */
.L_x_7066:
[----:B------:R-:W-:Y:S05]  /*30d0*/  BSYNC B1 ;  /* 0x0000000000017941 */ /* 0x000fea0003800000 */
.L_x_7065:
        /* <DEDUP_REMOVED lines=10> */
[----:B------:R-:W-:Y:S01]  /*3180*/  ULDC.64 UR6, c[0x0][0x208] ;  /* 0x0000820000067ab9 */ /* 0x000fe20000000a00 */
        /* <DEDUP_REMOVED lines=20> */
.L_x_7068:
[----:B------:R-:W-:Y:S05]  /*32d0*/  BSYNC B1 ;  /* 0x0000000000017941 */ /* 0x000fea0003800000 */
.L_x_7067:
[----:B0-----:R-:W2:Y:S01]  /*32e0*/  LDL R44, [R1+0x68] ;  /* 0x00006800012c7983 */ /* 0x001ea20000100800 */
[----:B------:R-:W-:Y:S02]  /*32f0*/  IMAD.MOV.U32 R154, RZ, RZ, R74 ;  /* 0x000000ffff9a7224 */ /* 0x000fe400078e004a */
[----:B------:R-:W-:Y:S02]  /*3300*/  IMAD.MOV.U32 R165, RZ, RZ, R78 ;  /* 0x000000ffffa57224 */ /* 0x000fe400078e004e */
[----:B-----5:R-:W-:Y:S02]  /*3310*/  IMAD.MOV.U32 R147, RZ, RZ, R64 ;  /* 0x000000ffff937224 */ /* 0x020fe400078e0040 */
        /* <DEDUP_REMOVED lines=11> */
[----:B--2---:R-:W-:-:S13]  /*33d0*/  R2UR UR4, R44 ;  /* 0x000000002c0472ca */ /* 0x004fda00000e0000 */
[----:B------:R-:W-:-:S06]  /*33e0*/  UISETP.NE.AND UP0, UPT, UR4, 0x3, UPT ;  /* 0x000000030400788c */ /* 0x000fcc000bf05270 */
[----:B------:R-:W-:-:S13]  /*33f0*/  PLOP3.LUT P5, PT, PT, PT, UP0, 0x80, 0x0 ;  /* 0x000000000000781c */ /* 0x000fda0003faf008 */
[----:B------:R-:W-:Y:S05]  /*3400*/  @!P5 BRA `(.L_x_7069) ;  /* 0x000000000004d947 */ /* 0x000fea0003800000 */
[----:B------:R-:W-:Y:S01]  /*3410*/  BPT.TRAP 0x1 ;  /* 0x000000040000795c */ /* 0x000fe20000300000 */
.L_x_7069:
[----:B------:R-:W2:Y:S01]  /*3420*/  LDL R44, [R1+0x50] ;  /* 0x00005000012c7983 */ /* 0x000ea20000100800 */
[----:B------:R-:W-:Y:S01]  /*3430*/  IMAD R104, R22, 0x8, R17 ;  /* 0x0000000816687824 */ /* 0x000fe200078e0211 */
[----:B------:R-:W-:Y:S01]  /*3440*/  BSSY B1, `(.L_x_7070) ;  /* 0x0000004000017945 */ /* 0x000fe20003800000 */
[----:B--2---:R-:W-:-:S04]  /*3450*/  SHF.L.U32 R128, R44, 0x1f, RZ ;  /* 0x0000001f2c807819 */ /* 0x004fc800000006ff */
[----:B------:R-:W0:Y:S02]  /*3460*/  SYNCS.PHASECHK.TRANS64.TRYWAIT P6, [R104+URZ+0x2e890], R128 ;  /* 0x02e89080680075a7 */ /* 0x000e2400080c017f */
[----:B0-----:R-:W-:Y:S05]  /*3470*/  @!P6 BRA `(.L_x_7071) ;  /* 0x0000031000fce947 */ /* 0x001fea0003800000 */
.L_x_7430:
[----:B------:R-:W-:Y:S05]  /*3480*/  BSYNC B1 ;  /* 0x0000000000017941 */ /* 0x000fea0003800000 */
.L_x_7070:
        /* <DEDUP_REMOVED lines=28> */
[----:B------:R-:W-:Y:S01]  /*3650*/  IMAD.U32 R79, R159, 0x10000, RZ ;  /* 0x000100009f4f7824 */ /* 0x000fe200078e00ff */
[----:B------:R-:W-:Y:S01]  /*3660*/  F2FP.F16.E4M3.UNPACK_B R44, R45 ;  /* 0x0000002dff2c723e */ /* 0x000fe200020006ff */
[--C-:B------:R-:W-:Y:S01]  /*3670*/  HADD2.F32 R161, -RZ, R157.reuse.H0_H0 ;  /* 0x2000009dffa17230 */ /* 0x100fe20000004100 */
[----:B------:R-:W-:Y:S01]  /*3680*/  LOP3.LUT R76, R77, 0xff0000, R76, 0xf8, !PT ;  /* 0x00ff00004d4c7812 */ /* 0x000fe200078ef84c */
[----:B------:R-:W-:Y:S01]  /*3690*/  HADD2.F32 R162, -RZ, R157.H1_H1 ;  /* 0x3000009dffa27230 */ /* 0x000fe20000004100 */
[----:B------:R-:W-:Y:S01]  /*36a0*/  LOP3.LUT R77, R158, 0xff0000, R79, 0xf8, !PT ;  /* 0x00ff00009e4d7812 */ /* 0x000fe200078ef84f */
[--C-:B------:R-:W-:Y:S01]  /*36b0*/  HADD2.F32 R79, -RZ, R44.reuse.H1_H1 ;  /* 0x3000002cff4f7230 */ /* 0x100fe20000004100 */
[----:B------:R-:W-:Y:S01]  /*36c0*/  F2FP.F16.E4M3.UNPACK_B R159, R151.H1 ;  /* 0x00000097ff9f723e */ /* 0x000fe200030006ff */
[----:B------:R-:W-:Y:S01]  /*36d0*/  HADD2.F32 R44, -RZ, R44.H0_H0 ;  /* 0x2000002cff2c7230 */ /* 0x000fe20000004100 */
[----:B------:R-:W-:-:S02]  /*36e0*/  F2FP.F16.E4M3.UNPACK_B R45, R45.H1 ;  /* 0x0000002dff2d723e */ /* 0x000fc400030006ff */
        /* <DEDUP_REMOVED lines=12> */
[--C-:B------:R-:W-:Y:S01]  /*37b0*/  HADD2.F32 R162, -RZ, R161.reuse.H0_H0 ;  /* 0x200000a1ffa27230 */ /* 0x100fe20000004100 */
[----:B------:R-:W-:Y:S01]  /*37c0*/  F2FP.F16.E4M3.UNPACK_B R78, R78 ;  /* 0x0000004eff4e723e */ /* 0x000fe200020006ff */
[-C--:B------:R-:W-:Y:S01]  /*37d0*/  FFMA.FTZ R165, R157, R159.reuse, -R166 ;  /* 0x0000009f9da57223 */ /* 0x080fe200000108a6 */
[----:B------:R-:W-:Y:S01]  /*37e0*/  FFMA.FTZ R168, R158, R159, R163 ;  /* 0x0000009f9ea87223 */ /* 0x000fe200000100a3 */
[----:B------:R-:W-:Y:S01]  /*37f0*/  HADD2.F32 R163, -RZ, R161.H1_H1 ;  /* 0x300000a1ffa37230 */ /* 0x000fe20000004100 */
[----:B------:R-:W-:Y:S01]  /*3800*/  F2FP.F16.E4M3.UNPACK_B R159, R151 ;  /* 0x00000097ff9f723e */ /* 0x000fe200020006ff */
[--C-:B------:R-:W-:Y:S01]  /*3810*/  HADD2.F32 R158, -RZ, R79.reuse.H1_H1 ;  /* 0x3000004fff9e7230 */ /* 0x100fe20000004100 */
[----:B------:R-:W-:Y:S01]  /*3820*/  F2FP.F16.E4M3.UNPACK_B R161, R76.H1 ;  /* 0x0000004cffa1723e */ /* 0x000fe200030006ff */
[----:B------:R-:W-:-:S02]  /*3830*/  HADD2.F32 R157, -RZ, R79.H0_H0 ;  /* 0x2000004fff9d7230 */ /* 0x000fc40000004100 */
[--C-:B------:R-:W-:Y:S02]  /*3840*/  HADD2.F32 R151, -RZ, R78.reuse.H1_H1 ;  /* 0x3000004eff977230 */ /* 0x100fe40000004100 */
[CC--:B------:R-:W-:Y:S01]  /*3850*/  FMUL.FTZ R166, R158.reuse, R163.reuse ;  /* 0x000000a39ea67220 */ /* 0x0c0fe20000410000 */
[----:B------:R-:W-:Y:S02]  /*3860*/  HADD2.F32 R79, -RZ, R78.H0_H0 ;  /* 0x2000004eff4f7230 */ /* 0x000fe40000004100 */
[----:B------:R-:W-:Y:S01]  /*3870*/  FMUL.FTZ R163, R157, R163 ;  /* 0x000000a39da37220 */ /* 0x000fe20000410000 */
[--C-:B------:R-:W-:Y:S02]  /*3880*/  HADD2.F32 R78, -RZ, R159.reuse.H1_H1 ;  /* 0x3000009fff4e7230 */ /* 0x100fe40000004100 */
[-C--:B------:R-:W-:Y:S01]  /*3890*/  FMUL.FTZ R164, R151, R162.reuse ;  /* 0x000000a297a47220 */ /* 0x080fe20000410000 */
[----:B------:R-:W-:Y:S02]  /*38a0*/  HADD2.F32 R160, -RZ, R159.H0_H0 ;  /* 0x2000009fffa07230 */ /* 0x000fe40000004100 */
        /* <DEDUP_REMOVED lines=10> */
[----:B------:R-:W-:Y:S01]  /*3950*/  F2FP.SATFINITE.E4M3.F32.PACK_AB_MERGE_C R169, R163, R166, RZ ;  /* 0x000000a6a3a9723e */ /* 0x000fe200048070ff */
[----:B------:R-:W-:Y:S01]  /*3960*/  HADD2.F32 R158, -RZ, R158.H1_H1 ;  /* 0x3000009eff9e7230 */ /* 0x000fe20000004100 */
[----:B------:R-:W-:Y:S01]  /*3970*/  F2FP.F16.E4M3.UNPACK_B R157, R46.H1 ;  /* 0x0000002eff9d723e */ /* 0x000fe200030006ff */
[--C-:B------:R-:W-:Y:S01]  /*3980*/  HADD2.F32 R165, -RZ, R164.reuse.H1_H1 ;  /* 0x300000a4ffa57230 */ /* 0x100fe20000004100 */
        /* <DEDUP_REMOVED lines=37> */
[----:B------:R-:W-:-:S07]  /*3be0*/  F2FP.SATFINITE.E4M3.F32.PACK_AB_MERGE_C R47, R164, R159, R162 ;  /* 0x0000009fa42f723e */ /* 0x000fce00048070a2 */
.L_x_7077:
[----:B------:R-:W-:Y:S05]  /*3bf0*/  BSYNC B3 ;  /* 0x0000000000037941 */ /* 0x000fea0003800000 */
.L_x_7076:
[----:B------:R-:W-:Y:S01]  /*3c00*/  ULDC.64 UR4, c[0x0][0x2e8] ;  /* 0x0000ba0000047ab9 */ /* 0x000fe20000000a00 */
[----:B------:R-:W-:Y:S01]  /*3c10*/  ULDC.64 UR6, c[0x0][0x208] ;  /* 0x0000820000067ab9 */ /* 0x000fe20000000a00 */
[----:B------:R-:W-:-:S04]  /*3c20*/  IADD3 R76, P2, P6, R153, UR4, R38 ;  /* 0x00000004994c7c10 */ /* 0x000fc8000fe5e026 */
[----:B------:R-:W-:-:S05]  /*3c30*/  IADD3.X R77, R152, UR5, R33, P2, P6 ;  /* 0x00000005984d7c10 */ /* 0x000fca00097ec421 */
[----:B--2---:R1:W-:Y:S04]  /*3c40*/  STG.E.128 desc[UR6][R76.64], R44 ;  /* 0x0000002c4c007986 */ /* 0x0043e8000c101d06 */
.L_x_7075:
[----:B------:R-:W-:Y:S05]  /*3c50*/  BSYNC B2 ;  /* 0x0000000000027941 */ /* 0x000fea0003800000 */
.L_x_7074:
        /* <DEDUP_REMOVED lines=20> */
[----:B-1----:R-:W-:Y:S01]  /*3da0*/  IMAD.MOV.U32 R73, RZ, RZ, R44 ;  /* 0x000000ffff497224 */ /* 0x002fe200078e002c */
        /* <DEDUP_REMOVED lines=32> */
[--C-:B------:R-:W-:Y:S02]  /*3fb0*/  HADD2.F32 R77, -RZ, R74.reuse.H1_H1 ;  /* 0x3000004aff4d7230 */ /* 0x100fe40000004100 */
[----:B------:R-:W-:Y:S01]  /*3fc0*/  HADD2.F32 R76, -RZ, R74.H0_H0 ;  /* 0x2000004aff4c7230 */ /* 0x000fe20000004100 */
[----:B------:R-:W-:Y:S01]  /*3fd0*/  F2FP.SATFINITE.E4M3.F32.PACK_AB_MERGE_C R163, R159, R158, RZ ;  /* 0x0000009e9fa3723e */ /* 0x000fe200048070ff */
[--C-:B------:R-:W-:Y:S02]  /*3fe0*/  HADD2.F32 R74, -RZ, R73.reuse.H0_H0 ;  /* 0x20000049ff4a7230 */ /* 0x100fe40000004100 */
[-C--:B------:R-:W-:Y:S01]  /*3ff0*/  FMUL.FTZ R151, R77, R78.reuse ;  /* 0x0000004e4d977220 */ /* 0x080fe20000410000 */
[----:B------:R-:W-:Y:S02]  /*4000*/  HADD2.F32 R75, -RZ, R73.H1_H1 ;  /* 0x30000049ff4b7230 */ /* 0x000fe40000004100 */
[----:B------:R-:W-:Y:S01]  /*4010*/  FMUL.FTZ R78, R76, R78 ;  /* 0x0000004e4c4e7220 */ /* 0x000fe20000410000 */
[----:B------:R-:W-:Y:S01]  /*4020*/  HADD2.F32 R154, -RZ, R154.H0_H0 ;  /* 0x2000009aff9a7230 */ /* 0x000fe20000004100 */
[----:B------:R-:W-:Y:S01]  /*4030*/  F2FP.SATFINITE.E4M3.F32.PACK_AB_MERGE_C R45, R45, R44, R163 ;  /* 0x0000002c2d2d723e */ /* 0x000fe200048070a3 */
[----:B------:R-:W-:-:S02]  /*4040*/  HADD2.F32 R73, -RZ, R136.H1_H1 ;  /* 0x30000088ff497230 */ /* 0x000fc40000004100 */
[----:B------:R-:W-:Y:S02]  /*4050*/  HADD2.F32 R136, -RZ, R136.H0_H0 ;  /* 0x20000088ff887230 */ /* 0x000fe40000004100 */
[-C--:B------:R-:W-:Y:S01]  /*4060*/  FMUL.FTZ R79, R75, R154.reuse ;  /* 0x0000009a4b4f7220 */ /* 0x080fe20000410000 */
[----:B------:R-:W-:Y:S01]  /*4070*/  FMUL.FTZ R154, R74, R154 ;  /* 0x0000009a4a9a7220 */ /* 0x000fe20000410000 */
[-C--:B------:R-:W-:Y:S01]  /*4080*/  FFMA.FTZ R151, R76, R73.reuse, -R151 ;  /* 0x000000494c977223 */ /* 0x080fe20000010897 */
[----:B------:R-:W-:Y:S01]  /*4090*/  FFMA.FTZ R78, R77, R73, R78 ;  /* 0x000000494d4e7223 */ /* 0x000fe2000001004e */
[-C--:B------:R-:W-:Y:S01]  /*40a0*/  FFMA.FTZ R73, R74, R136.reuse, -R79 ;  /* 0x000000884a497223 */ /* 0x080fe2000001084f */
[----:B------:R-:W-:Y:S01]  /*40b0*/  FFMA.FTZ R160, R75, R136, R154 ;  /* 0x000000884ba07223 */ /* 0x000fe2000001009a */
[----:B------:R-:W-:Y:S02]  /*40c0*/  F2FP.F16.E4M3.UNPACK_B R75, R47.H1 ;  /* 0x0000002fff4b723e */ /* 0x000fe400030006ff */
[----:B------:R-:W-:-:S02]  /*40d0*/  F2FP.SATFINITE.E4M3.F32.PACK_AB_MERGE_C R161, R78, R151, RZ ;  /* 0x000000974ea1723e */ /* 0x000fc400048070ff */
        /* <DEDUP_REMOVED lines=41> */
[----:B------:R-:W-:-:S03]  /*4370*/  FFMA.FTZ R157, R46, R78, R157 ;  /* 0x0000004e2e9d7223 */ /* 0x000fc6000001009d */
[----:B------:R-:W-:Y:S02]  /*4380*/  F2FP.SATFINITE.E4M3.F32.PACK_AB_MERGE_C R47, R74, R75, R77 ;  /* 0x0000004b4a2f723e */ /* 0x000fe4000480704d */
[----:B------:R-:W-:-:S07]  /*4390*/  F2FP.SATFINITE.E4M3.F32.PACK_AB_MERGE_C R46, R157, R76, R154 ;  /* 0x0000004c9d2e723e */ /* 0x000fce000480709a */
.L_x_7079:
[----:B------:R-:W-:Y:S05]  /*43a0*/  BSYNC B2 ;  /* 0x0000000000027941 */ /* 0x000fea0003800000 */
.L_x_7078:
[----:B------:R-:W-:Y:S01]  /*43b0*/  ULDC.64 UR4, c[0x0][0x2e8] ;  /* 0x0000ba0000047ab9 */ /* 0x000fe20000000a00 */
[----:B------:R-:W-:Y:S01]  /*43c0*/  ULDC.64 UR6, c[0x0][0x208] ;  /* 0x0000820000067ab9 */ /* 0x000fe20000000a00 */
[----:B------:R-:W-:-:S04]  /*43d0*/  IADD3 R72, P2, P6, R35, UR4, R153 ;  /* 0x0000000423487c10 */ /* 0x000fc8000fe5e099 */
[----:B------:R-:W-:-:S05]  /*43e0*/  IADD3.X R73, R101, UR5, R152, P2, P6 ;  /* 0x0000000565497c10 */ /* 0x000fca00097ec498 */
[----:B-1----:R2:W-:Y:S04]  /*43f0*/  STG.E.128 desc[UR6][R72.64], R44 ;  /* 0x0000002c48007986 */ /* 0x0025e8000c101d06 */
.L_x_7073:
[----:B------:R-:W-:Y:S05]  /*4400*/  BSYNC B1 ;  /* 0x0000000000017941 */ /* 0x000fea0003800000 */
.L_x_7072:
        /* <DEDUP_REMOVED lines=117> */
.L_x_7085:
[----:B------:R-:W-:Y:S05]  /*4b60*/  BSYNC B3 ;  /* 0x0000000000037941 */ /* 0x000fea0003800000 */
.L_x_7084:
[----:B------:R-:W-:Y:S01]  /*4b70*/  ULDC.64 UR4, c[0x0][0x2e8] ;  /* 0x0000ba0000047ab9 */ /* 0x000fe20000000a00 */
[----:B------:R-:W-:Y:S01]  /*4b80*/  ULDC.64 UR6, c[0x0][0x208] ;  /* 0x0000820000067ab9 */ /* 0x000fe20000000a00 */
[----:B------:R-:W-:-:S04]  /*4b90*/  IADD3 R68, P2, P3, R73, UR4, R38 ;  /* 0x0000000449447c10 */ /* 0x000fc8000fb5e026 */
[----:B------:R-:W-:-:S05]  /*4ba0*/  IADD3.X R69, R72, UR5, R33, P2, P3 ;  /* 0x0000000548457c10 */ /* 0x000fca00097e6421 */
[----:B--2---:R2:W-:Y:S04]  /*4bb0*/  STG.E.128 desc[UR6][R68.64], R44 ;  /* 0x0000002c44007986 */ /* 0x0045e8000c101d06 */
.L_x_7083:
[----:B------:R-:W-:Y:S05]  /*4bc0*/  BSYNC B2 ;  /* 0x0000000000027941 */ /* 0x000fea0003800000 */
.L_x_7082:
        /* <DEDUP_REMOVED lines=116> */
.L_x_7087:
[----:B------:R-:W-:Y:S05]  /*5310*/  BSYNC B2 ;  /* 0x0000000000027941 */ /* 0x000fea0003800000 */
.L_x_7086:
[----:B------:R-:W-:Y:S01]  /*5320*/  ULDC.64 UR4, c[0x0][0x2e8] ;  /* 0x0000ba0000047ab9 */ /* 0x000fe20000000a00 */
[----:B------:R-:W-:Y:S01]  /*5330*/  ULDC.64 UR6, c[0x0][0x208] ;  /* 0x0000820000067ab9 */ /* 0x000fe20000000a00 */
[----:B------:R-:W-:-:S04]  /*5340*/  IADD3 R64, P2, P3, R35, UR4, R73 ;  /* 0x0000000423407c10 */ /* 0x000fc8000fb5e049 */
[----:B------:R-:W-:-:S05]  /*5350*/  IADD3.X R65, R101, UR5, R72, P2, P3 ;  /* 0x0000000565417c10 */ /* 0x000fca00097e6448 */
[----:B-1----:R3:W-:Y:S04]  /*5360*/  STG.E.128 desc[UR6][R64.64], R44 ;  /* 0x0000002c40007986 */ /* 0x0027e8000c101d06 */
.L_x_7081:
[----:B------:R-:W-:Y:S05]  /*5370*/  BSYNC B1 ;  /* 0x0000000000017941 */ /* 0x000fea0003800000 */
.L_x_7080:
        /* <DEDUP_REMOVED lines=118> */
.L_x_7093:
[----:B------:R-:W-:Y:S05]  /*5ae0*/  BSYNC B3 ;  /* 0x0000000000037941 */ /* 0x000fea0003800000 */
.L_x_7092:
[----:B------:R-:W-:Y:S01]  /*5af0*/  ULDC.64 UR4, c[0x0][0x2e8] ;  /* 0x0000ba0000047ab9 */ /* 0x000fe20000000a00 */
[----:B------:R-:W-:Y:S01]  /*5b00*/  ULDC.64 UR6, c[0x0][0x208] ;  /* 0x0000820000067ab9 */ /* 0x000fe20000000a00 */
[----:B------:R-:W-:-:S04]  /*5b10*/  IADD3 R60, P2, P3, R65, UR4, R38 ;  /* 0x00000004413c7c10 */ /* 0x000fc8000fb5e026 */
[----:B------:R-:W-:-:S05]  /*5b20*/  IADD3.X R61, R64, UR5, R33, P2, P3 ;  /* 0x00000005403d7c10 */ /* 0x000fca00097e6421 */
[----:B--2---:R3:W-:Y:S04]  /*5b30*/  STG.E.128 desc[UR6][R60.64], R44 ;  /* 0x0000002c3c007986 */ /* 0x0047e8000c101d06 */
.L_x_7091:
[----:B------:R-:W-:Y:S05]  /*5b40*/  BSYNC B2 ;  /* 0x0000000000027941 */ /* 0x000fea0003800000 */
.L_x_7090:
[----:B------:R-:W-:Y:S05]  /*5b50*/  @P1 BRA `(.L_x_7089) ;  /* 0x0000000400e41947 */ /* 0x000fea0003800000 */
[----:B------:R-:W-:Y:S01]  /*5b60*/  LOP3.LUT P2, RZ, R230, 0x4, RZ, 0xc0, !PT ;  /* 0x00000004e6ff7812 */ /* 0x000fe2000784c0ff */
[C---:B-123--:R-:W-:Y:S01]  /*5b70*/  VIADD R44, R156.reuse, 0x40 ;  /* 0x000000409c2c7836 */ /* 0x04efe20000000000 */
        /* <DEDUP_REMOVED lines=19> */
[----:B-1----:R-:W-:Y:S01]  /*5cb0*/  IMAD.MOV.U32 R56, RZ, RZ, R44 ;  /* 0x000000ffff387224 */ /* 0x002fe200078e002c */
[----:B------:R-:W-:Y:S02]  /*5cc0*/  LOP3.LUT R59, R59, 0xff00, R60, 0xf8, !PT ;  /* 0x0000ff003b3b7812 */ /* 0x000fe400078ef83c */
[----:B------:R-:W-:Y:S01]  /*5cd0*/  LOP3.LUT R57, R57, 0xff00, R58, 0xf8, !PT ;  /* 0x0000ff0039397812 */ /* 0x000fe200078ef83a */
[----:B------:R-:W-:Y:S01]  /*5ce0*/  IMAD.U32 R58, R63, 0x10000, RZ ;  /* 0x000100003f3a7824 */ /* 0x000fe200078e00ff */
[----:B------:R-:W-:-:S02]  /*5cf0*/  F2FP.F16.E4M3.UNPACK_B R44, R45 ;  /* 0x0000002dff2c723e */ /* 0x000fc400020006ff */
[-C--:B------:R-:W-:Y:S02]  /*5d00*/  F2FP.F16.E4M3.UNPACK_B R60, R144.reuse.H1 ;  /* 0x00000090ff3c723e */ /* 0x080fe400030006ff */
[----:B------:R-:W-:Y:S02]  /*5d10*/  F2FP.F16.E4M3.UNPACK_B R45, R45.H1 ;  /* 0x0000002dff2d723e */ /* 0x000fe400030006ff */
[----:B------:R-:W-:Y:S01]  /*5d20*/  LOP3.LUT R66, R59, 0xff0000, R62, 0xf8, !PT ;  /* 0x00ff00003b427812 */ /* 0x000fe200078ef83e */
[--C-:B------:R-:W-:Y:S01]  /*5d30*/  HADD2.F32 R63, -RZ, R60.reuse.H1_H1 ;  /* 0x3000003cff3f7230 */ /* 0x100fe20000004100 */
[-C--:B------:R-:W-:Y:S01]  /*5d40*/  F2FP.F16.E4M3.UNPACK_B R59, R137.reuse.H1 ;  /* 0x00000089ff3b723e */ /* 0x080fe200030006ff */
[----:B------:R-:W-:Y:S01]  /*5d50*/  HADD2.F32 R62, -RZ, R60.H0_H0 ;  /* 0x2000003cff3e7230 */ /* 0x000fe20000004100 */
[----:B------:R-:W-:Y:S01]  /*5d60*/  LOP3.LUT R61, R57, 0xff0000, R58, 0xf8, !PT ;  /* 0x00ff0000393d7812 */ /* 0x000fe200078ef83a */
[----:B------:R-:W-:Y:S01]  /*5d70*/  HADD2.F32 R58, -RZ, R45.H1_H1 ;  /* 0x3000002dff3a7230 */ /* 0x000fe20000004100 */
[----:B------:R-:W-:Y:S01]  /*5d80*/  F2FP.F16.E4M3.UNPACK_B R144, R144 ;  /* 0x00000090ff90723e */ /* 0x000fe200020006ff */
[----:B------:R-:W-:Y:S01]  /*5d90*/  HADD2.F32 R60, -RZ, R59.H0_H0 ;  /* 0x2000003bff3c7230 */ /* 0x000fe20000004100 */
[----:B------:R-:W-:Y:S01]  /*5da0*/  F2FP.F16.E4M3.UNPACK_B R137, R137 ;  /* 0x00000089ff89723e */ /* 0x000fe200020006ff */
[----:B------:R-:W-:-:S02]  /*5db0*/  HADD2.F32 R57, -RZ, R44.H1_H1 ;  /* 0x3000002cff397230 */ /* 0x000fc40000004100 */
[-C--:B------:R-:W-:Y:S01]  /*5dc0*/  FMUL.FTZ R68, R58, R63.reuse ;  /* 0x0000003f3a447220 */ /* 0x080fe20000410000 */
[----:B------:R-:W-:Y:S02]  /*5dd0*/  HADD2.F32 R45, -RZ, R45.H0_H0 ;  /* 0x2000002dff2d7230 */ /* 0x000fe40000004100 */
[----:B------:R-:W-:Y:S02]  /*5de0*/  HADD2.F32 R59, -RZ, R59.H1_H1 ;  /* 0x3000003bff3b7230 */ /* 0x000fe40000004100 */
[----:B------:R-:W-:Y:S01]  /*5df0*/  FMUL.FTZ R67, R57, R62 ;  /* 0x0000003e39437220 */ /* 0x000fe20000410000 */
[----:B------:R-:W-:Y:S02]  /*5e00*/  HADD2.F32 R44, -RZ, R44.H0_H0 ;  /* 0x2000002cff2c7230 */ /* 0x000fe40000004100 */
[C---:B------:R-:W-:Y:S01]  /*5e10*/  FMUL.FTZ R63, R45.reuse, R63 ;  /* 0x0000003f2d3f7220 */ /* 0x040fe20000410000 */
[-C--:B------:R-:W-:Y:S01]  /*5e20*/  FFMA.FTZ R70, R45, R59.reuse, -R68 ;  /* 0x0000003b2d467223 */ /* 0x080fe20000010844 */
[----:B------:R-:W-:Y:S01]  /*5e30*/  F2FP.F16.E4M3.UNPACK_B R45, R56.H1 ;  /* 0x00000038ff2d723e */ /* 0x000fe200030006ff */
[C---:B------:R-:W-:Y:S01]  /*5e40*/  FMUL.FTZ R62, R44.reuse, R62 ;  /* 0x0000003e2c3e7220 */ /* 0x040fe20000410000 */
[----:B------:R-:W-:Y:S01]  /*5e50*/  F2FP.F16.E4M3.UNPACK_B R56, R56 ;  /* 0x00000038ff38723e */ /* 0x000fe200020006ff */
[-C--:B------:R-:W-:Y:S01]  /*5e60*/  FFMA.FTZ R44, R44, R60.reuse, -R67 ;  /* 0x0000003c2c2c7223 */ /* 0x080fe20000010843 */
[----:B------:R-:W-:Y:S01]  /*5e70*/  FFMA.FTZ R71, R58, R59, R63 ;  /* 0x0000003b3a477223 */ /* 0x000fe2000001003f */
[----:B------:R-:W-:Y:S01]  /*5e80*/  FFMA.FTZ R69, R57, R60, R62 ;  /* 0x0000003c39457223 */ /* 0x000fe2000001003e */
        /* <DEDUP_REMOVED lines=64> */
.L_x_7095:
[----:B------:R-:W-:Y:S05]  /*6290*/  BSYNC B2 ;  /* 0x0000000000027941 */ /* 0x000fea0003800000 */
.L_x_7094:
[----:B------:R-:W-:Y:S01]  /*62a0*/  ULDC.64 UR4, c[0x0][0x2e8] ;  /* 0x0000ba0000047ab9 */ /* 0x000fe20000000a00 */
[----:B------:R-:W-:Y:S01]  /*62b0*/  ULDC.64 UR6, c[0x0][0x208] ;  /* 0x0000820000067ab9 */ /* 0x000fe20000000a00 */
[----:B------:R-:W-:-:S04]  /*62c0*/  IADD3 R56, P2, P3, R35, UR4, R65 ;  /* 0x0000000423387c10 */ /* 0x000fc8000fb5e041 */
[----:B------:R-:W-:-:S05]  /*62d0*/  IADD3.X R57, R101, UR5, R64, P2, P3 ;  /* 0x0000000565397c10 */ /* 0x000fca00097e6440 */
[----:B-1----:R4:W-:Y:S04]  /*62e0*/  STG.E.128 desc[UR6][R56.64], R44 ;  /* 0x0000002c38007986 */ /* 0x0029e8000c101d06 */
.L_x_7089:
[----:B------:R-:W-:Y:S05]  /*62f0*/  BSYNC B1 ;  /* 0x0000000000017941 */ /* 0x000fea0003800000 */
.L_x_7088:
[----:B------:R-:W-:Y:S05]  /*6300*/  @P4 BRA `(.L_x_7096) ;  /* 0x0000005c00c84947 */ /* 0x000fea0003800000 */
[----:B------:R-:W-:Y:S01]  /*6310*/  IADD3 R124, P2, P3, R115, R124, R18 ;  /* 0x0000007c737c7210 */ /* 0x000fe20007b5e012 */
[----:B------:R-:W-:Y:S03]  /*6320*/  BSSY B1, `(.L_x_7097) ;  /* 0x0000079000017945 */ /* 0x000fe60003800000 */
[----:B----4-:R-:W-:Y:S01]  /*6330*/  IADD3.X R56, R114, R127, R19, P2, P3 ;  /* 0x0000007f72387210 */ /* 0x010fe200017e6413 */
[----:B------:R-:W-:Y:S08]  /*6340*/  @P0 BRA `(.L_x_7098) ;  /* 0x0000000400d80947 */ /* 0x000ff00003800000 */
[----:B-123--:R1:W2:Y:S01]  /*6350*/  LDS.128 R44, [R112+0x26400] ;  /* 0x02640000702c7984 */ /* 0x00e2a20000000c00 */
[----:B------:R-:W-:Y:S01]  /*6360*/  ISETP.GE.AND P2, PT, R228, R126, PT ;  /* 0x0000007ee400720c */ /* 0x000fe20003f46270 */
[----:B------:R-:W-:-:S12]  /*6370*/  BSSY B2, `(.L_x_7099) ;  /* 0x000006e000027945 */ /* 0x000fd80003800000 */
[----:B-1----:R-:W-:Y:S05]  /*6380*/  @P2 BRA `(.L_x_7100) ;  /* 0x0000000400b02947 */ /* 0x002fea0003800000 */
        /* <DEDUP_REMOVED lines=9> */
[----:B------:R-:W-:Y:S01]  /*6420*/  IMAD.MOV.U32 R53, RZ, RZ, R46 ;  /* 0x000000ffff357224 */ /* 0x000fe200078e002e */
        /* <DEDUP_REMOVED lines=98> */
.L_x_7100:
[----:B------:R-:W-:Y:S05]  /*6a50*/  BSYNC B2 ;  /* 0x0000000000027941 */ /* 0x000fea0003800000 */
.L_x_7099:
[----:B------:R-:W-:Y:S01]  /*6a60*/  ULDC.64 UR4, c[0x0][0x2e8] ;  /* 0x0000ba0000047ab9 */ /* 0x000fe20000000a00 */
[----:B------:R-:W-:Y:S01]  /*6a70*/  ULDC.64 UR6, c[0x0][0x208] ;  /* 0x0000820000067ab9 */ /* 0x000fe20000000a00 */
[----:B------:R-:W-:-:S04]  /*6a80*/  IADD3 R52, P2, P3, R124, UR4, R38 ;  /* 0x000000047c347c10 */ /* 0x000fc8000fb5e026 */
[----:B------:R-:W-:-:S05]  /*6a90*/  IADD3.X R53, R56, UR5, R33, P2, P3 ;  /* 0x0000000538357c10 */ /* 0x000fca00097e6421 */
[----:B--2---:R4:W-:Y:S04]  /*6aa0*/  STG.E.128 desc[UR6][R52.64], R44 ;  /* 0x0000002c34007986 */ /* 0x0049e8000c101d06 */
.L_x_7098:
[----:B------:R-:W-:Y:S05]  /*6ab0*/  BSYNC B1 ;  /* 0x0000000000017941 */ /* 0x000fea0003800000 */
.L_x_7097:
[----:B------:R-:W-:Y:S05]  /*6ac0*/  @P1 BRA `(.L_x_7096) ;  /* 0x0000005400d81947 */ /* 0x000fea0003800000 */
[----:B------:R-:W-:Y:S01]  /*6ad0*/  LOP3.LUT P2, RZ, R230, 0x4, RZ, 0xc0, !PT ;  /* 0x00000004e6ff7812 */ /* 0x000fe2000784c0ff */
[C---:B-1234-:R-:W-:Y:S01]  /*6ae0*/  VIADD R44, R156.reuse, 0x40 ;  /* 0x000000409c2c7836 */ /* 0x05efe20000000000 */
[----:B------:R-:W-:Y:S11]  /*6af0*/  BSSY B1, `(.L_x_7101) ;  /* 0x0000070000017945 */ /* 0x000ff60003800000 */
[----:B------:R-:W-:Y:S01]  /*6b00*/  @P2 VIADD R44, R156, 0xffffffc0 ;  /* 0xffffffc09c2c2836 */ /* 0x000fe20000000000 */
[----:B------:R-:W-:-:S03]  /*6b10*/  ISETP.GE.AND P2, PT, R233, R126, PT ;  /* 0x0000007ee900720c */ /* 0x000fc60003f46270 */
[----:B------:R-:W-:-:S06]  /*6b20*/  IMAD.IADD R44, R17, 0x1, R44 ;  /* 0x00000001112c7824 */ /* 0x000fcc00078e022c */
[----:B------:R-:W1:Y:S04]  /*6b30*/  LDS.128 R44, [R44+0x26400] ;  /* 0x026400002c2c7984 */ /* 0x000e680000000c00 */
[----:B------:R-:W-:Y:S05]  /*6b40*/  @P2 BRA `(.L_x_7102) ;  /* 0x0000000400a82947 */ /* 0x000fea0003800000 */
[----:B------:R-:W-:Y:S01]  /*6b50*/  SHF.R.U32.HI R53, RZ, 0x8, R51 ;  /* 0x00000008ff357819 */ /* 0x000fe20000011633 */
[----:B-1----:R-:W-:Y:S01]  /*6b60*/  IMAD.MOV.U32 R50, RZ, RZ, R47 ;  /* 0x000000ffff327224 */ /* 0x002fe200078e002f */
        /* <DEDUP_REMOVED lines=104> */
.L_x_7102:
[----:B------:R-:W-:Y:S05]  /*71f0*/  BSYNC B1 ;  /* 0x0000000000017941 */ /* 0x000fea0003800000 */
.L_x_7101:
[----:B------:R-:W-:Y:S01]  /*7200*/  ULDC.64 UR4, c[0x0][0x2e8] ;  /* 0x0000ba0000047ab9 */ /* 0x000fe20000000a00 */
[----:B------:R-:W-:Y:S01]  /*7210*/  ULDC.64 UR6, c[0x0][0x208] ;  /* 0x0000820000067ab9 */ /* 0x000fe20000000a00 */
[----:B------:R-:W-:-:S04]  /*7220*/  IADD3 R48, P2, P3, R35, UR4, R124 ;  /* 0x0000000423307c10 */ /* 0x000fc8000fb5e07c */
[----:B------:R-:W-:-:S05]  /*7230*/  IADD3.X R49, R101, UR5, R56, P2, P3 ;  /* 0x0000000565317c10 */ /* 0x000fca00097e6438 */
[----:B-1----:R1:W-:Y:S01]  /*7240*/  STG.E.128 desc[UR6][R48.64], R44 ;  /* 0x0000002c30007986 */ /* 0x0023e2000c101d06 */
[----:B------:R-:W-:Y:S05]  /*7250*/  BRA `(.L_x_7096) ;  /* 0x0000004c00f47947 */ /* 0x000fea0003800000 */
.L_x_7060:
[----:B------:R-:W2:Y:S01]  /*7260*/  LDL R48, [R1+0x68] ;  /* 0x0000680001307983 */ /* 0x000ea20000100800 */
[C---:B------:R-:W-:Y:S01]  /*7270*/  ISETP.GE.AND P5, PT, R23.reuse, R113, PT ;  /* 0x000000711700720c */ /* 0x040fe20003fa6270 */
[C---:B------:R-:W-:Y:S01]  /*7280*/  VIADD R56, R23.reuse, 0x40 ;  /* 0x0000004017387836 */ /* 0x040fe20000000000 */
[----:B------:R-:W-:Y:S01]  /*7290*/  P2R R57, PR, RZ, 0x1 ;  /* 0x00000001ff397803 */ /* 0x000fe20000000000 */
[----:B------:R-:W-:Y:S01]  /*72a0*/  VIADD R58, R23, 0x80 ;  /* 0x00000080173a7836 */ /* 0x000fe20000000000 */
[----:B------:R-:W-:Y:S01]  /*72b0*/  ISETP.GE.OR P5, PT, R18, R126, P5 ;  /* 0x0000007e1200720c */ /* 0x000fe20002fa6670 */
[----:B------:R-:W-:-:S12]  /*72c0*/  ULDC.64 UR6, c[0x0][0x208] ;  /* 0x0000820000067ab9 */ /* 0x000fd80000000a00 */
        /* <DEDUP_REMOVED lines=96> */
.L_x_7103:
[----:B------:R-:W2:Y:S01]  /*78d0*/  LDL R76, [R1+0x50] ;  /* 0x00005000014c7983 */ /* 0x000ea20000100800 */
[----:B------:R-:W-:Y:S01]  /*78e0*/  IMAD R104, R22, 0x8, R17 ;  /* 0x0000000816687824 */ /* 0x000fe200078e0211 */
[----:B------:R-:W0:Y:S01]  /*78f0*/  LDC R149, c[0x0][0x2f4] ;  /* 0x0000bd00ff957b82 */ /* 0x000e220000000800 */
[----:B------:R-:W-:Y:S01]  /*7900*/  IMAD.MOV.U32 R125, RZ, RZ, R127 ;  /* 0x000000ffff7d7224 */ /* 0x000fe200078e007f */
[----:B------:R-:W-:Y:S06]  /*7910*/  BSSY B1, `(.L_x_7104) ;  /* 0x0000006000017945 */ /* 0x000fec0003800000 */
[----:B------:R-:W1:Y:S01]  /*7920*/  LDC.64 R126, c[0x0][0x300] ;  /* 0x0000c000ff7e7b82 */ /* 0x000e620000000a00 */
[----:B0-----:R-:W-:Y:S01]  /*7930*/  IMAD.IADD R151, R149, 0x1, -R122 ;  /* 0x0000000195977824 */ /* 0x001fe200078e0a7a */
[----:B--2---:R-:W-:-:S04]  /*7940*/  SHF.L.U32 R128, R76, 0x1f, RZ ;  /* 0x0000001f4c807819 */ /* 0x004fc800000006ff */
[----:B------:R-:W0:Y:S02]  /*7950*/  SYNCS.PHASECHK.TRANS64.TRYWAIT P3, [R104+URZ+0x2e890], R128 ;  /* 0x02e89080680075a7 */ /* 0x000e24000806017f */
[----:B01----:R-:W-:Y:S05]  /*7960*/  @!P3 BRA `(.L_x_7105) ;  /* 0x000002cc00d4b947 */ /* 0x003fea0003800000 */
.L_x_7431:
[----:B------:R-:W-:Y:S05]  /*7970*/  BSYNC B1 ;  /* 0x0000000000017941 */ /* 0x000fea0003800000 */
.L_x_7104:
[----:B------:R-:W-:Y:S01]  /*7980*/  ISETP.GE.OR P3, PT, R23, R113, P0 ;  /* 0x000000711700720c */ /* 0x000fe20000766670 */
[----:B------:R-:W-:-:S12]  /*7990*/  BSSY B1, `(.L_x_7106) ;  /* 0x00000fc000017945 */ /* 0x000fd80003800000 */
[----:B------:R-:W-:Y:S05]  /*79a0*/  @P3 BRA `(.L_x_7107) ;  /* 0x0000000c00e83947 */ /* 0x000fea0003800000 */
[----:B------:R-:W2:Y:S01]  /*79b0*/  LDL R78, [R1+0x84] ;  /* 0x00008400014e7983 */ /* 0x000ea20000100800 */
[----:B------:R-:W-:Y:S02]  /*79c0*/  SHF.R.S32.HI R76, RZ, 0x1f, R23 ;  /* 0x0000001fff4c7819 */ /* 0x000fe40000011417 */
[----:B------:R-:W-:-:S03]  /*79d0*/  ISETP.NE.AND P6, PT, R0, RZ, PT ;  /* 0x000000ff0000720c */ /* 0x000fc60003fc5270 */
[-C--:B------:R-:W-:Y:S02]  /*79e0*/  IMAD R76, R76, R126.reuse, RZ ;  /* 0x0000007e4c4c7224 */ /* 0x080fe400078e02ff */
[----:B------:R-:W-:-:S04]  /*79f0*/  IMAD.WIDE.U32 R136, R23, R126, R124 ;  /* 0x0000007e17887225 */ /* 0x000fc800078e007c */
[----:B------:R-:W-:Y:S01]  /*7a00*/  IMAD R77, R23, R127, R76 ;  /* 0x0000007f174d7224 */ /* 0x000fe200078e024c */
[----:B------:R-:W-:-:S03]  /*7a10*/  SEL R76, R122, R151, !P6 ;  /* 0x000000977a4c7207 */ /* 0x000fc60007000000 */
[----:B------:R-:W-:Y:S01]  /*7a20*/  IMAD.IADD R158, R77, 0x1, R137 ;  /* 0x000000014d9e7824 */ /* 0x000fe200078e0289 */
[----:B------:R-:W-:-:S04]  /*7a30*/  SHF.R.S32.HI R77, RZ, 0x1f, R76 ;  /* 0x0000001fff4d7819 */ /* 0x000fc8000001144c */
[----:B------:R-:W-:-:S04]  /*7a40*/  LEA.HI R77, R77, R76, RZ, 0x5 ;  /* 0x0000004c4d4d7211 */ /* 0x000fc800078f28ff */
[----:B------:R-:W-:-:S05]  /*7a50*/  LEA.HI.SX32 R77, R77, R30, 0x1b ;  /* 0x0000001e4d4d7211 */ /* 0x000fca00078fdaff */
[----:B------:R-:W-:-:S05]  /*7a60*/  IMAD.SHL.U32 R160, R77, 0x10, RZ ;  /* 0x000000104da07824 */ /* 0x000fca00078e00ff */
[----:B------:R-:W-:-:S04]  /*7a70*/  LOP3.LUT R76, R5, 0x70, R160, 0xf8, !PT ;  /* 0x00000070054c7812 */ /* 0x000fc800078ef8a0 */
[----:B------:R-:W-:Y:S01]  /*7a80*/  LOP3.LUT R76, R76, R15, RZ, 0x3c, !PT ;  /* 0x0000000f4c4c7212 */ /* 0x000fe200078e3cff */
[----:B------:R-:W-:Y:S01]  /*7a90*/  BSSY B2, `(.L_x_7108) ;  /* 0x00000df000027945 */ /* 0x000fe20003800000 */
[----:B------:R-:W-:-:S04]  /*7aa0*/  IADD3 R159, P3, P4, R38, R136, R31 ;  /* 0x00000088269f7210 */ /* 0x000fc80007c7e01f */
[----:B------:R-:W-:Y:S01]  /*7ab0*/  IADD3.X R166, R33, R158, R32, P3, P4 ;  /* 0x0000009e21a67210 */ /* 0x000fe20001fe8420 */
[----:B--2---:R-:W-:Y:S02]  /*7ac0*/  IMAD.IADD R77, R78, 0x1, R76 ;  /* 0x000000014e4d7824 */ /* 0x004fe400078e024c */
[C---:B------:R-:W-:Y:S02]  /*7ad0*/  IMAD R76, R22.reuse, 0x7000, R121 ;  /* 0x00007000164c7824 */ /* 0x040fe400078e0279 */
[----:B------:R-:W-:Y:S02]  /*7ae0*/  IMAD R78, R22, 0x7000, R77 ;  /* 0x00007000164e7824 */ /* 0x000fe400078e024d */
[C---:B------:R-:W-:Y:S02]  /*7af0*/  IMAD.IADD R76, R17.reuse, 0x1, R76 ;  /* 0x00000001114c7824 */ /* 0x040fe400078e024c */
[----:B------:R-:W-:-:S04]  /*7b00*/  IMAD.IADD R80, R17, 0x1, R78 ;  /* 0x0000000111507824 */ /* 0x000fc800078e024e */
[----:B------:R-:W1:Y:S04]  /*7b10*/  LDS.128 R76, [R76+0x20400] ;  /* 0x020400004c4c7984 */ /* 0x000e680000000c00 */
[----:B------:R-:W2:Y:S01]  /*7b20*/  LDS.128 R80, [R80+0x20400] ;  /* 0x0204000050507984 */ /* 0x000ea20000000c00 */
        /* <DEDUP_REMOVED lines=10> */
[--C-:B------:R-:W-:Y:S02]  /*7bd0*/  SHF.R.U32.HI R171, RZ, 0x8, R47.reuse ;  /* 0x00000008ffab7819 */ /* 0x100fe4000001162f */
[----:B------:R-:W-:Y:S01]  /*7be0*/  PRMT R44, R175, 0x654, R44 ;  /* 0x00000654af2c7816 */ /* 0x000fe2000000002c */
[----:B------:R-:W-:Y:S01]  /*7bf0*/  IMAD.U32 R45, R45, 0x10000, RZ ;  /* 0x000100002d2d7824 */ /* 0x000fe200078e00ff */
[----:B------:R-:W-:Y:S02]  /*7c00*/  SHF.R.U32.HI R173, RZ, 0x18, R47 ;  /* 0x00000018ffad7819 */ /* 0x000fe4000001162f */
[----:B------:R-:W-:-:S02]  /*7c10*/  LOP3.LUT R46, R47, 0xff, RZ, 0xc0, !PT ;  /* 0x000000ff2f2e7812 */ /* 0x000fc400078ec0ff */
[----:B------:R-:W-:Y:S02]  /*7c20*/  SHF.R.U32.HI R172, RZ, 0x10, R47 ;  /* 0x00000010ffac7819 */ /* 0x000fe4000001162f */
[--C-:B------:R-:W-:Y:S02]  /*7c30*/  SHF.R.U32.HI R170, RZ, 0x18, R51.reuse ;  /* 0x00000018ffaa7819 */ /* 0x100fe40000011633 */
[----:B------:R-:W-:Y:S02]  /*7c40*/  LOP3.LUT R165, R51, 0xff, RZ, 0xc0, !PT ;  /* 0x000000ff33a57812 */ /* 0x000fe400078ec0ff */
[--C-:B------:R-:W-:Y:S02]  /*7c50*/  SHF.R.U32.HI R168, RZ, 0x8, R51.reuse ;  /* 0x00000008ffa87819 */ /* 0x100fe40000011633 */
[----:B------:R-:W-:Y:S01]  /*7c60*/  SHF.R.U32.HI R47, RZ, 0x10, R51 ;  /* 0x00000010ff2f7819 */ /* 0x000fe20000011633 */
[----:B------:R-:W-:Y:S01]  /*7c70*/  IMAD.SHL.U32 R51, R171, 0x100, RZ ;  /* 0x00000100ab337824 */ /* 0x000fe200078e00ff */
[----:B------:R-:W-:Y:S01]  /*7c80*/  LOP3.LUT R44, R44, 0xff00, R49, 0xf8, !PT ;  /* 0x0000ff002c2c7812 */ /* 0x000fe200078ef831 */
[----:B------:R-:W-:Y:S01]  /*7c90*/  IMAD.U32 R49, R174, 0x10000, RZ ;  /* 0x00010000ae317824 */ /* 0x000fe200078e00ff */
[----:B------:R-:W-:Y:S01]  /*7ca0*/  PRMT R46, R173, 0x654, R46 ;  /* 0x00000654ad2e7816 */ /* 0x000fe2000000002e */
[----:B------:R-:W-:Y:S01]  /*7cb0*/  IMAD.SHL.U32 R168, R168, 0x100, RZ ;  /* 0x00000100a8a87824 */ /* 0x000fe200078e00ff */
[----:B------:R-:W-:-:S02]  /*7cc0*/  PRMT R50, R167, 0x654, R48 ;  /* 0x00000654a7327816 */ /* 0x000fc40000000030 */
[----:B------:R-:W-:Y:S01]  /*7cd0*/  PRMT R167, R170, 0x654, R165 ;  /* 0x00000654aaa77816 */ /* 0x000fe200000000a5 */
[----:B------:R-:W-:Y:S01]  /*7ce0*/  IMAD.SHL.U32 R165, R169, 0x100, RZ ;  /* 0x00000100a9a57824 */ /* 0x000fe200078e00ff */
[----:B------:R-:W-:Y:S02]  /*7cf0*/  LOP3.LUT R48, R46, 0xff00, R51, 0xf8, !PT ;  /* 0x0000ff002e307812 */ /* 0x000fe400078ef833 */
[----:B------:R-:W-:Y:S01]  /*7d00*/  LOP3.LUT R46, R44, 0xff0000, R49, 0xf8, !PT ;  /* 0x00ff00002c2e7812 */ /* 0x000fe200078ef831 */
[----:B------:R-:W-:Y:S01]  /*7d10*/  IMAD.U32 R49, R172, 0x10000, RZ ;  /* 0x00010000ac317824 */ /* 0x000fe200078e00ff */
[----:B------:R-:W-:Y:S01]  /*7d20*/  LOP3.LUT R170, R50, 0xff00, R165, 0xf8, !PT ;  /* 0x0000ff0032aa7812 */ /* 0x000fe200078ef8a5 */
[----:B------:R-:W-:Y:S01]  /*7d30*/  IMAD.U32 R172, R47, 0x10000, RZ ;  /* 0x000100002fac7824 */ /* 0x000fe200078e00ff */
[----:B------:R-:W-:Y:S02]  /*7d40*/  F2FP.F16.E4M3.UNPACK_B R169, R164.H1 ;  /* 0x000000a4ffa9723e */ /* 0x000fe400030006ff */
[----:B--2---:R-:W-:-:S02]  /*7d50*/  F2FP.F16.E4M3.UNPACK_B R51, R80.H1 ;  /* 0x00000050ff33723e */ /* 0x004fc400030006ff */
[----:B-1----:R-:W-:Y:S02]  /*7d60*/  F2FP.F16.E4M3.UNPACK_B R50, R76.H1 ;  /* 0x0000004cff32723e */ /* 0x002fe400030006ff */
[----:B------:R-:W-:Y:S01]  /*7d70*/  LOP3.LUT R171, R167, 0xff00, R168, 0xf8, !PT ;  /* 0x0000ff00a7ab7812 */ /* 0x000fe200078ef8a8 */
[----:B------:R-:W-:Y:S01]  /*7d80*/  HADD2.F32 R168, -RZ, R169.H0_H0 ;  /* 0x200000a9ffa87230 */ /* 0x000fe20000004100 */
[----:B------:R-:W-:Y:S01]  /*7d90*/  LOP3.LUT R44, R48, 0xff0000, R49, 0xf8, !PT ;  /* 0x00ff0000302c7812 */ /* 0x000fe200078ef831 */
[----:B------:R-:W-:Y:S01]  /*7da0*/  HADD2.F32 R49, -RZ, R51.H0_H0 ;  /* 0x20000033ff317230 */ /* 0x000fe20000004100 */
[----:B------:R-:W-:Y:S01]  /*7db0*/  F2FP.F16.E4M3.UNPACK_B R165, R163.H1 ;  /* 0x000000a3ffa5723e */ /* 0x000fe200030006ff */
[----:B------:R-:W-:Y:S01]  /*7dc0*/  HADD2.F32 R48, -RZ, R50.H0_H0 ;  /* 0x20000032ff307230 */ /* 0x000fe20000004100 */
[----:B------:R-:W-:Y:S01]  /*7dd0*/  LOP3.LUT R47, R170, 0xff0000, R45, 0xf8, !PT ;  /* 0x00ff0000aa2f7812 */ /* 0x000fe200078ef82d */
[----:B------:R-:W-:Y:S02]  /*7de0*/  HADD2.F32 R169, -RZ, R169.H1_H1 ;  /* 0x300000a9ffa97230 */ /* 0x000fe40000004100 */
[----:B------:R-:W-:Y:S01]  /*7df0*/  FMUL.FTZ R173, R49, R168 ;  /* 0x000000a831ad7220 */ /* 0x000fe20000410000 */
[----:B------:R-:W-:-:S02]  /*7e00*/  HADD2.F32 R167, -RZ, R165.H0_H0 ;  /* 0x200000a5ffa77230 */ /* 0x000fc40000004100 */
[C---:B------:R-:W-:Y:S01]  /*7e10*/  FMUL.FTZ R168, R48.reuse, R168 ;  /* 0x000000a830a87220 */ /* 0x040fe20000410000 */
[----:B------:R-:W-:Y:S01]  /*7e20*/  F2FP.F16.E4M3.UNPACK_B R170, R164 ;  /* 0x000000a4ffaa723e */ /* 0x000fe200020006ff */
        /* <DEDUP_REMOVED lines=8> */
[----:B------:R-:W-:Y:S01]  /*7eb0*/  HADD2.F32 R164, -RZ, R80.H0_H0 ;  /* 0x20000050ffa47230 */ /* 0x000fe20000004100 */
[----:B------:R-:W-:Y:S01]  /*7ec0*/  LOP3.LUT R45, R171, 0xff0000, R172, 0xf8, !PT ;  /* 0x00ff0000ab2d7812 */ /* 0x000fe200078ef8ac */
[----:B------:R-:W-:-:S02]  /*7ed0*/  HADD2.F32 R171, -RZ, R170.H0_H0 ;  /* 0x200000aaffab7230 */ /* 0x000fc40000004100 */
[CC--:B------:R-:W-:Y:S01]  /*7ee0*/  FMUL.FTZ R51, R165.reuse, R169.reuse ;  /* 0x000000a9a5337220 */ /* 0x0c0fe20000410000 */
[C---:B------:R-:W-:Y:S01]  /*7ef0*/  FMUL.FTZ R172, R50.reuse, R169 ;  /* 0x000000a932ac7220 */ /* 0x040fe20000410000 */
        /* <DEDUP_REMOVED lines=44> */
[----:B------:R-:W-:Y:S01]  /*81c0*/  F2FP.F16.E4M3.UNPACK_B R167, R162 ;  /* 0x000000a2ffa7723e */ /* 0x000fe200020006ff */
[--C-:B------:R-:W-:Y:S01]  /*81d0*/  HADD2.F32 R162, -RZ, R161.reuse.H0_H0 ;  /* 0x200000a1ffa27230 */ /* 0x100fe20000004100 */
[----:B------:R-:W-:Y:S01]  /*81e0*/  F2FP.SATFINITE.E4M3.F32.PACK_AB_MERGE_C R80, R165, R80, R49 ;  /* 0x00000050a550723e */ /* 0x000fe20004807031 */
[----:B------:R-:W-:Y:S01]  /*81f0*/  HADD2.F32 R161, -RZ, R161.H1_H1 ;  /* 0x300000a1ffa17230 */ /* 0x000fe20000004100 */
[----:B------:R-:W-:Y:S01]  /*8200*/  F2FP.F16.E4M3.UNPACK_B R50, R81 ;  /* 0x00000051ff32723e */ /* 0x000fe200020006ff */
[----:B------:R-:W-:-:S02]  /*8210*/  HADD2.F32 R78, -RZ, R78.H1_H1 ;  /* 0x3000004eff4e7230 */ /* 0x000fc40000004100 */
[----:B------:R-:W-:Y:S01]  /*8220*/  FMUL.FTZ R173, R162, R171 ;  /* 0x000000aba2ad7220 */ /* 0x000fe20000410000 */
[--C-:B------:R-:W-:Y:S02]  /*8230*/  HADD2.F32 R169, -RZ, R167.reuse.H0_H0 ;  /* 0x200000a7ffa97230 */ /* 0x100fe40000004100 */
[CC--:B------:R-:W-:Y:S01]  /*8240*/  FMUL.FTZ R175, R161.reuse, R168.reuse ;  /* 0x000000a8a1af7220 */ /* 0x0c0fe20000410000 */
[----:B------:R-:W-:Y:S02]  /*8250*/  HADD2.F32 R167, -RZ, R167.H1_H1 ;  /* 0x300000a7ffa77230 */ /* 0x000fe40000004100 */
[----:B------:R-:W-:Y:S01]  /*8260*/  FMUL.FTZ R168, R78, R168 ;  /* 0x000000a84ea87220 */ /* 0x000fe20000410000 */
[----:B------:R-:W-:Y:S01]  /*8270*/  F2FP.F16.E4M3.UNPACK_B R51, R47 ;  /* 0x0000002fff33723e */ /* 0x000fe200020006ff */
[----:B------:R-:W-:Y:S01]  /*8280*/  FMUL.FTZ R171, R82, R171 ;  /* 0x000000ab52ab7220 */ /* 0x000fe20000410000 */
[----:B------:R-:W-:Y:S01]  /*8290*/  F2FP.F16.E4M3.UNPACK_B R49, R77 ;  /* 0x0000004dff31723e */ /* 0x000fe200020006ff */
[----:B------:R-:W-:Y:S01]  /*82a0*/  FFMA.FTZ R78, R78, R167, -R175 ;  /* 0x000000a74e4e7223 */ /* 0x000fe200000108af */
[----:B------:R-:W-:Y:S01]  /*82b0*/  FFMA.FTZ R173, R82, R169, -R173 ;  /* 0x000000a952ad7223 */ /* 0x000fe200000108ad */
[----:B------:R-:W-:Y:S01]  /*82c0*/  FFMA.FTZ R167, R161, R167, R168 ;  /* 0x000000a7a1a77223 */ /* 0x000fe200000100a8 */
[----:B------:R-:W-:Y:S01]  /*82d0*/  F2FP.SATFINITE.E4M3.F32.PACK_AB_MERGE_C R177, R177, R164, RZ ;  /* 0x000000a4b1b1723e */ /* 0x000fe200048070ff */
        /* <DEDUP_REMOVED lines=22> */
[----:B------:R-:W-:Y:S02]  /*8440*/  HADD2.F32 R47, -RZ, R77.H0_H0 ;  /* 0x2000004dff2f7230 */ /* 0x000fe40000004100 */
[----:B------:R-:W-:Y:S01]  /*8450*/  FFMA.FTZ R50, R50, R162, R161 ;  /* 0x000000a232327223 */ /* 0x000fe200000100a1 */
[----:B------:R-:W-:Y:S01]  /*8460*/  HADD2.F32 R161, -RZ, R81.H0_H0 ;  /* 0x20000051ffa17230 */ /* 0x000fe20000004100 */
[----:B------:R-:W-:Y:S01]  /*8470*/  F2FP.SATFINITE.E4M3.F32.PACK_AB_MERGE_C R174, R179, R174, RZ ;  /* 0x000000aeb3ae723e */ /* 0x000fe200048070ff */
[----:B------:R-:W-:Y:S01]  /*8480*/  HADD2.F32 R168, -RZ, R163.H0_H0 ;  /* 0x200000a3ffa87230 */ /* 0x000fe20000004100 */
[----:B------:R-:W-:Y:S01]  /*8490*/  F2FP.F16.E4M3.UNPACK_B R171, R45.H1 ;  /* 0x0000002dffab723e */ /* 0x000fe200030006ff */
[----:B------:R-:W-:Y:S01]  /*84a0*/  HADD2.F32 R164, -RZ, R46.H0_H0 ;  /* 0x2000002effa47230 */ /* 0x000fe20000004100 */
[----:B------:R-:W-:Y:S01]  /*84b0*/  F2FP.SATFINITE.E4M3.F32.PACK_AB_MERGE_C R82, R167, R82, R174 ;  /* 0x00000052a752723e */ /* 0x000fe200048070ae */
[----:B------:R-:W-:-:S02]  /*84c0*/  HADD2.F32 R77, -RZ, R77.H1_H1 ;  /* 0x3000004dff4d7230 */ /* 0x000fc40000004100 */
[-C--:B------:R-:W-:Y:S01]  /*84d0*/  FMUL.FTZ R170, R161, R168.reuse ;  /* 0x000000a8a1aa7220 */ /* 0x080fe20000410000 */
[----:B------:R-:W-:Y:S02]  /*84e0*/  HADD2.F32 R162, -RZ, R81.H1_H1 ;  /* 0x30000051ffa27230 */ /* 0x000fe40000004100 */
[C---:B------:R-:W-:Y:S01]  /*84f0*/  FMUL.FTZ R168, R47.reuse, R168 ;  /* 0x000000a82fa87220 */ /* 0x040fe20000410000 */
[----:B------:R-:W-:Y:S01]  /*8500*/  HADD2.F32 R163, -RZ, R163.H1_H1 ;  /* 0x300000a3ffa37230 */ /* 0x000fe20000004100 */
[----:B------:R-:W-:Y:S01]  /*8510*/  F2FP.F16.E4M3.UNPACK_B R81, R79 ;  /* 0x0000004fff51723e */ /* 0x000fe200020006ff */
[----:B------:R-:W-:Y:S02]  /*8520*/  HADD2.F32 R165, -RZ, R46.H1_H1 ;  /* 0x3000002effa57230 */ /* 0x000fe40000004100 */
[-C--:B------:R-:W-:Y:S01]  /*8530*/  FFMA.FTZ R46, R47, R164.reuse, -R170 ;  /* 0x000000a42f2e7223 */ /* 0x080fe200000108aa */
[----:B------:R-:W-:Y:S01]  /*8540*/  FFMA.FTZ R47, R161, R164, R168 ;  /* 0x000000a4a12f7223 */ /* 0x000fe200000100a8 */
[-C--:B------:R-:W-:Y:S01]  /*8550*/  FMUL.FTZ R172, R162, R163.reuse ;  /* 0x000000a3a2ac7220 */ /* 0x080fe20000410000 */
[----:B------:R-:W-:Y:S01]  /*8560*/  FMUL.FTZ R161, R77, R163 ;  /* 0x000000a34da17220 */ /* 0x000fe20000410000 */
[----:B------:R-:W-:-:S02]  /*8570*/  F2FP.F16.E4M3.UNPACK_B R164, R83.H1 ;  /* 0x00000053ffa4723e */ /* 0x000fc400030006ff */
[----:B------:R-:W-:Y:S01]  /*8580*/  F2FP.F16.E4M3.UNPACK_B R163, R83 ;  /* 0x00000053ffa3723e */ /* 0x000fe200020006ff */
[----:B------:R-:W-:Y:S01]  /*8590*/  FFMA.FTZ R77, R77, R165, -R172 ;  /* 0x000000a54d4d7223 */ /* 0x000fe200000108ac */
[----:B------:R-:W-:Y:S01]  /*85a0*/  F2FP.F16.E4M3.UNPACK_B R79, R79.H1 ;  /* 0x0000004fff4f723e */ /* 0x000fe200030006ff */
[----:B------:R-:W-:Y:S01]  /*85b0*/  FFMA.FTZ R162, R162, R165, R161 ;  /* 0x000000a5a2a27223 */ /* 0x000fe200000100a1 */
[----:B------:R-:W-:Y:S01]  /*85c0*/  F2FP.F16.E4M3.UNPACK_B R170, R45 ;  /* 0x0000002dffaa723e */ /* 0x000fe200020006ff */
[----:B------:R-:W-:Y:S01]  /*85d0*/  HADD2.F32 R165, -RZ, R163.H0_H0 ;  /* 0x200000a3ffa57230 */ /* 0x000fe20000004100 */
[----:B------:R-:W-:Y:S01]  /*85e0*/  F2FP.SATFINITE.E4M3.F32.PACK_AB_MERGE_C R78, R78, R173, R177 ;  /* 0x000000ad4e4e723e */ /* 0x000fe200048070b1 */
[----:B------:R-:W-:Y:S01]  /*85f0*/  HADD2.F32 R173, -RZ, R171.H0_H0 ;  /* 0x200000abffad7230 */ /* 0x000fe20000004100 */
[-C--:B------:R-:W-:Y:S01]  /*8600*/  F2FP.F16.E4M3.UNPACK_B R45, R44.reuse ;  /* 0x0000002cff2d723e */ /* 0x080fe200020006ff */
        /* <DEDUP_REMOVED lines=8> */
[----:B------:R-:W-:Y:S02]  /*8690*/  HADD2.F32 R164, -RZ, R164.H1_H1 ;  /* 0x300000a4ffa47230 */ /* 0x000fe40000004100 */
[-C--:B------:R-:W-:Y:S01]  /*86a0*/  FMUL.FTZ R174, R165, R172.reuse ;  /* 0x000000aca5ae7220 */ /* 0x080fe20000410000 */
[----:B------:R-:W-:Y:S02]  /*86b0*/  HADD2.F32 R171, -RZ, R171.H1_H1 ;  /* 0x300000abffab7230 */ /* 0x000fe40000004100 */
[----:B------:R-:W-:Y:S01]  /*86c0*/  FMUL.FTZ R173, R161, R173 ;  /* 0x000000ada1ad7220 */ /* 0x000fe20000410000 */
[----:B------:R-:W-:Y:S02]  /*86d0*/  HADD2.F32 R79, -RZ, R79.H1_H1 ;  /* 0x3000004fff4f7230 */ /* 0x000fe40000004100 */
[----:B------:R-:W-:Y:S01]  /*86e0*/  FMUL.FTZ R172, R83, R172 ;  /* 0x000000ac53ac7220 */ /* 0x000fe20000410000 */
[----:B------:R-:W-:-:S02]  /*86f0*/  HADD2.F32 R169, -RZ, R167.H0_H0 ;  /* 0x200000a7ffa97230 */ /* 0x000fc40000004100 */
[-C--:B------:R-:W-:Y:S01]  /*8700*/  FMUL.FTZ R178, R164, R171.reuse ;  /* 0x000000aba4b27220 */ /* 0x080fe20000410000 */
[----:B------:R-:W-:Y:S02]  /*8710*/  HADD2.F32 R168, -RZ, R45.H0_H0 ;  /* 0x2000002dffa87230 */ /* 0x000fe40000004100 */
[----:B------:R-:W-:Y:S01]  /*8720*/  FMUL.FTZ R171, R79, R171 ;  /* 0x000000ab4fab7220 */ /* 0x000fe20000410000 */
[----:B------:R-:W-:Y:S02]  /*8730*/  HADD2.F32 R163, -RZ, R163.H1_H1 ;  /* 0x300000a3ffa37230 */ /* 0x000fe40000004100 */
[----:B------:R-:W-:Y:S01]  /*8740*/  FFMA.FTZ R173, R44, R169, R173 ;  /* 0x000000a92cad7223 */ /* 0x000fe200000100ad */
[----:B------:R-:W-:Y:S02]  /*8750*/  HADD2.F32 R170, -RZ, R170.H1_H1 ;  /* 0x300000aaffaa7230 */ /* 0x000fe40000004100 */
[----:B------:R-:W-:Y:S01]  /*8760*/  FFMA.FTZ R174, R83, R168, -R174 ;  /* 0x000000a853ae7223 */ /* 0x000fe200000108ae */
[----:B------:R-:W-:-:S02]  /*8770*/  HADD2.F32 R167, -RZ, R167.H1_H1 ;  /* 0x300000a7ffa77230 */ /* 0x000fc40000004100 */
[----:B------:R-:W-:Y:S01]  /*8780*/  FFMA.FTZ R172, R165, R168, R172 ;  /* 0x000000a8a5ac7223 */ /* 0x000fe200000100ac */
[----:B------:R-:W-:Y:S02]  /*8790*/  HADD2.F32 R81, -RZ, R81.H1_H1 ;  /* 0x30000051ff517230 */ /* 0x000fe40000004100 */
[----:B------:R-:W-:Y:S01]  /*87a0*/  FFMA.FTZ R176, R161, R169, -R176 ;  /* 0x000000a9a1b07223 */ /* 0x000fe200000108b0 */
[----:B------:R-:W-:Y:S02]  /*87b0*/  HADD2.F32 R44, -RZ, R45.H1_H1 ;  /* 0x3000002dff2c7230 */ /* 0x000fe40000004100 */
[-C--:B------:R-:W-:Y:S01]  /*87c0*/  FMUL.FTZ R168, R163, R170.reuse ;  /* 0x000000aaa3a87220 */ /* 0x080fe20000410000 */
[-C--:B------:R-:W-:Y:S01]  /*87d0*/  FFMA.FTZ R79, R79, R167.reuse, -R178 ;  /* 0x000000a74f4f7223 */ /* 0x080fe200000108b2 */
[C---:B------:R-:W-:Y:S01]  /*87e0*/  FMUL.FTZ R170, R81.reuse, R170 ;  /* 0x000000aa51aa7220 */ /* 0x040fe20000410000 */
[----:B------:R-:W-:Y:S01]  /*87f0*/  FFMA.FTZ R164, R164, R167, R171 ;  /* 0x000000a7a4a47223 */ /* 0x000fe200000100ab */
[----:B------:R-:W-:Y:S01]  /*8800*/  FFMA.FTZ R81, R81, R44, -R168 ;  /* 0x0000002c51517223 */ /* 0x000fe200000108a8 */
[----:B------:R-:W-:Y:S01]  /*8810*/  F2FP.SATFINITE.E4M3.F32.PACK_AB_MERGE_C R77, R51, R48, R46 ;  /* 0x00000030334d723e */ /* 0x000fe2000480702e */
[----:B------:R-:W-:Y:S01]  /*8820*/  FFMA.FTZ R163, R163, R44, R170 ;  /* 0x0000002ca3a37223 */ /* 0x000fe200000100aa */
[----:B------:R-:W-:-:S02]  /*8830*/  F2FP.SATFINITE.E4M3.F32.PACK_AB_MERGE_C R79, R79, R176, RZ ;  /* 0x000000b04f4f723e */ /* 0x000fc400048070ff */
[----:B------:R-:W-:Y:S02]  /*8840*/  F2FP.SATFINITE.E4M3.F32.PACK_AB_MERGE_C R164, R164, R173, RZ ;  /* 0x000000ada4a4723e */ /* 0x000fe400048070ff */
[----:B------:R-:W-:Y:S02]  /*8850*/  F2FP.SATFINITE.E4M3.F32.PACK_AB_MERGE_C R79, R81, R174, R79 ;  /* 0x000000ae514f723e */ /* 0x000fe4000480704f */
[----:B------:R-:W-:Y:S02]  /*8860*/  F2FP.SATFINITE.E4M3.F32.PACK_AB_MERGE_C R81, R50, R49, R47 ;  /* 0x000000313251723e */ /* 0x000fe4000480702f */
[----:B------:R-:W-:-:S07]  /*8870*/  F2FP.SATFINITE.E4M3.F32.PACK_AB_MERGE_C R83, R163, R172, R164 ;  /* 0x000000aca353723e */ /* 0x000fce00048070a4 */
.L_x_7109:
[----:B------:R-:W-:Y:S05]  /*8880*/  BSYNC B2 ;  /* 0x0000000000027941 */ /* 0x000fea0003800000 */
.L_x_7108:
[----:B------:R-:W-:Y:S01]  /*8890*/  ISETP.GE.AND P3, PT, R160, R149, PT ;  /* 0x00000095a000720c */ /* 0x000fe20003f66270 */
[----:B------:R-:W-:Y:S01]  /*88a0*/  ULDC.64 UR4, c[0x0][0x2e8] ;  /* 0x0000ba0000047ab9 */ /* 0x000fe20000000a00 */
[----:B------:R-:W-:-:S11]  /*88b0*/  ULDC.64 UR6, c[0x0][0x208] ;  /* 0x0000820000067ab9 */ /* 0x000fd60000000a00 */
        /* <DEDUP_REMOVED lines=9> */
.L_x_7107:
[----:B------:R-:W-:Y:S05]  /*8950*/  BSYNC B1 ;  /* 0x0000000000017941 */ /* 0x000fea0003800000 */
.L_x_7106:
[----:B-1----:R-:W-:Y:S01]  /*8960*/  VIADD R45, R23, 0x40 ;  /* 0x00000040172d7836 */ /* 0x002fe20000000000 */
[----:B------:R-:W-:Y:S04]  /*8970*/  BSSY B1, `(.L_x_7110) ;  /* 0x000010a000017945 */ /* 0x000fe80003800000 */
[----:B------:R-:W-:-:S13]  /*8980*/  ISETP.GE.OR P3, PT, R45, R113, P0 ;  /* 0x000000712d00720c */ /* 0x000fda0000766670 */
[----:B------:R-:W-:Y:S05]  /*8990*/  @P3 BRA `(.L_x_7111) ;  /* 0x00000010001c3947 */ /* 0x000fea0003800000 */
[----:B------:R-:W2:Y:S01]  /*89a0*/  LDL R46, [R1+0x88] ;  /* 0x00008800012e7983 */ /* 0x000ea20000100800 */
[-C--:B------:R-:W-:Y:S01]  /*89b0*/  IMAD R44, R131, R126.reuse, RZ ;  /* 0x0000007e832c7224 */ /* 0x080fe200078e02ff */
        /* <DEDUP_REMOVED lines=9> */
[----:B------:R-:W-:-:S02]  /*8a50*/  VIADD R48, R23, 0x40 ;  /* 0x0000004017307836 */ /* 0x000fc40000000000 */
[----:B------:R-:W-:Y:S01]  /*8a60*/  IMAD.SHL.U32 R47, R47, 0x80, RZ ;  /* 0x000000802f2f7824 */ /* 0x000fe200078e00ff */
[----:B------:R-:W-:Y:S01]  /*8a70*/  LEA.HI R45, R45, R44, RZ, 0x5 ;  /* 0x0000002c2d2d7211 */ /* 0x000fe200078f28ff */
[----:B------:R-:W-:Y:S01]  /*8a80*/  IMAD.SHL.U32 R48, R48, 0x80, RZ ;  /* 0x0000008030307824 */ /* 0x000fe200078e00ff */
[----:B------:R-:W-:Y:S02]  /*8a90*/  IADD3.X R82, R33, R78, R32, P3, P4 ;  /* 0x0000004e21527210 */ /* 0x000fe40001fe8420 */
[----:B------:R-:W-:Y:S02]  /*8aa0*/  LEA.HI.SX32 R45, R45, R30, 0x1b ;  /* 0x0000001e2d2d7211 */ /* 0x000fe400078fdaff */
[----:B------:R-:W-:Y:S02]  /*8ab0*/  LOP3.LUT R47, R47, 0x380, RZ, 0xc0, !PT ;  /* 0x000003802f2f7812 */ /* 0x000fe400078ec0ff */
[----:B------:R-:W-:Y:S01]  /*8ac0*/  LOP3.LUT R48, R48, 0x380, RZ, 0xc0, !PT ;  /* 0x0000038030307812 */ /* 0x000fe200078ec0ff */
[----:B------:R-:W-:Y:S01]  /*8ad0*/  IMAD.SHL.U32 R81, R45, 0x10, RZ ;  /* 0x000000102d517824 */ /* 0x000fe200078e00ff */
[----:B------:R-:W-:-:S04]  /*8ae0*/  SHF.R.U32.HI R47, RZ, 0x3, R47 ;  /* 0x00000003ff2f7819 */ /* 0x000fc8000001162f */
[----:B------:R-:W-:-:S04]  /*8af0*/  LOP3.LUT R44, R48, 0x70, R81, 0xf8, !PT ;  /* 0x00000070302c7812 */ /* 0x000fc800078ef851 */
[----:B------:R-:W-:-:S05]  /*8b00*/  LOP3.LUT R44, R44, R47, RZ, 0x3c, !PT ;  /* 0x0000002f2c2c7212 */ /* 0x000fca00078e3cff */
        /* <DEDUP_REMOVED lines=14> */
[--C-:B------:R-:W-:Y:S02]  /*8bf0*/  SHF.R.U32.HI R162, RZ, 0x8, R55.reuse ;  /* 0x00000008ffa27819 */ /* 0x100fe40000011637 */
[----:B------:R-:W-:Y:S02]  /*8c00*/  PRMT R45, R165, 0x654, R54 ;  /* 0x00000654a52d7816 */ /* 0x000fe40000000036 */
[----:B------:R-:W-:-:S02]  /*8c10*/  SHF.R.U32.HI R163, RZ, 0x10, R55 ;  /* 0x00000010ffa37819 */ /* 0x000fc40000011637 */
[----:B------:R-:W-:Y:S02]  /*8c20*/  LOP3.LUT R58, R55, 0xff, RZ, 0xc0, !PT ;  /* 0x000000ff373a7812 */ /* 0x000fe400078ec0ff */
[----:B------:R-:W-:Y:S02]  /*8c30*/  SHF.R.U32.HI R55, RZ, 0x18, R55 ;  /* 0x00000018ff377819 */ /* 0x000fe40000011637 */
[----:B------:R-:W-:Y:S01]  /*8c40*/  LOP3.LUT R45, R45, 0xff00, R44, 0xf8, !PT ;  /* 0x0000ff002d2d7812 */ /* 0x000fe200078ef82c */
[----:B------:R-:W-:Y:S01]  /*8c50*/  IMAD.SHL.U32 R44, R162, 0x100, RZ ;  /* 0x00000100a22c7824 */ /* 0x000fe200078e00ff */
[----:B------:R-:W-:Y:S02]  /*8c60*/  SHF.R.U32.HI R160, RZ, 0x8, R57 ;  /* 0x00000008ffa07819 */ /* 0x000fe40000011639 */
[----:B------:R-:W-:Y:S01]  /*8c70*/  SHF.R.U32.HI R166, RZ, 0x10, R53 ;  /* 0x00000010ffa67819 */ /* 0x000fe20000011635 */
[----:B------:R-:W-:Y:S01]  /*8c80*/  IMAD.MOV.U32 R53, RZ, RZ, R46 ;  /* 0x000000ffff357224 */ /* 0x000fe200078e002e */
[----:B------:R-:W-:-:S02]  /*8c90*/  SHF.R.U32.HI R161, RZ, 0x10, R57 ;  /* 0x00000010ffa17819 */ /* 0x000fc40000011639 */
[----:B------:R-:W-:Y:S01]  /*8ca0*/  LOP3.LUT R80, R57, 0xff, RZ, 0xc0, !PT ;  /* 0x000000ff39507812 */ /* 0x000fe200078ec0ff */
[----:B------:R-:W-:Y:S01]  /*8cb0*/  IMAD.U32 R46, R166, 0x10000, RZ ;  /* 0x00010000a62e7824 */ /* 0x000fe200078e00ff */
[----:B------:R-:W-:Y:S01]  /*8cc0*/  SHF.R.U32.HI R159, RZ, 0x18, R57 ;  /* 0x00000018ff9f7819 */ /* 0x000fe20000011639 */
[----:B--2---:R-:W-:Y:S01]  /*8cd0*/  IMAD.MOV.U32 R57, RZ, RZ, R48 ;  /* 0x000000ffff397224 */ /* 0x004fe200078e0030 */
[--C-:B------:R-:W-:Y:S01]  /*8ce0*/  SHF.R.U32.HI R137, RZ, 0x8, R59.reuse ;  /* 0x00000008ff897819 */ /* 0x100fe2000001163b */
[----:B------:R-:W-:Y:S01]  /*8cf0*/  IMAD.SHL.U32 R48, R160, 0x100, RZ ;  /* 0x00000100a0307824 */ /* 0x000fe200078e00ff */
[----:B------:R-:W-:Y:S02]  /*8d00*/  PRMT R55, R55, 0x654, R58 ;  /* 0x0000065437377816 */ /* 0x000fe4000000003a */
[----:B------:R-:W-:Y:S01]  /*8d10*/  LOP3.LUT R83, R59, 0xff, RZ, 0xc0, !PT ;  /* 0x000000ff3b537812 */ /* 0x000fe200078ec0ff */
[----:B------:R-:W-:Y:S01]  /*8d20*/  IMAD.SHL.U32 R54, R137, 0x100, RZ ;  /* 0x0000010089367824 */ /* 0x000fe200078e00ff */
[----:B------:R-:W-:-:S02]  /*8d30*/  SHF.R.U32.HI R136, RZ, 0x18, R59 ;  /* 0x00000018ff887819 */ /* 0x000fc4000001163b */
[----:B------:R-:W-:Y:S02]  /*8d40*/  SHF.R.U32.HI R158, RZ, 0x10, R59 ;  /* 0x00000010ff9e7819 */ /* 0x000fe4000001163b */
[----:B------:R-:W-:Y:S01]  /*8d50*/  LOP3.LUT R55, R55, 0xff00, R44, 0xf8, !PT ;  /* 0x0000ff0037377812 */ /* 0x000fe200078ef82c */
[----:B------:R-:W-:Y:S01]  /*8d60*/  IMAD.U32 R44, R163, 0x10000, RZ ;  /* 0x00010000a32c7824 */ /* 0x000fe200078e00ff */
[----:B------:R-:W-:Y:S01]  /*8d70*/  PRMT R59, R159, 0x654, R80 ;  /* 0x000006549f3b7816 */ /* 0x000fe20000000050 */
[----:B------:R-:W-:Y:S01]  /*8d80*/  IMAD.U32 R158, R158, 0x10000, RZ ;  /* 0x000100009e9e7824 */ /* 0x000fe200078e00ff */
[----:B------:R-:W-:Y:S02]  /*8d90*/  PRMT R83, R136, 0x654, R83 ;  /* 0x0000065488537816 */ /* 0x000fe40000000053 */
[----:B------:R-:W-:Y:S02]  /*8da0*/  F2FP.F16.E4M3.UNPACK_B R136, R157.H1 ;  /* 0x0000009dff88723e */ /* 0x000fe400030006ff */
[----:B------:R-:W-:-:S02]  /*8db0*/  F2FP.F16.E4M3.UNPACK_B R80, R57.H1 ;  /* 0x00000039ff50723e */ /* 0x000fc400030006ff */
[----:B------:R-:W-:Y:S02]  /*8dc0*/  F2FP.F16.E4M3.UNPACK_B R58, R56.H1 ;  /* 0x00000038ff3a723e */ /* 0x000fe400030006ff */
[----:B------:R-:W-:Y:S01]  /*8dd0*/  LOP3.LUT R137, R59, 0xff00, R48, 0xf8, !PT ;  /* 0x0000ff003b897812 */ /* 0x000fe200078ef830 */
[----:B------:R-:W-:Y:S01]  /*8de0*/  IMAD.U32 R48, R161, 0x10000, RZ ;  /* 0x00010000a1307824 */ /* 0x000fe200078e00ff */
[----:B------:R-:W-:Y:S01]  /*8df0*/  LOP3.LUT R159, R83, 0xff00, R54, 0xf8, !PT ;  /* 0x0000ff00539f7812 */ /* 0x000fe200078ef836 */
[----:B------:R-:W-:Y:S01]  /*8e00*/  HADD2.F32 R54, -RZ, R58.H0_H0 ;  /* 0x2000003aff367230 */ /* 0x000fe20000004100 */
[----:B------:R-:W-:Y:S01]  /*8e10*/  LOP3.LUT R46, R45, 0xff0000, R46, 0xf8, !PT ;  /* 0x00ff00002d2e7812 */ /* 0x000fe200078ef82e */
[----:B------:R-:W-:Y:S01]  /*8e20*/  HADD2.F32 R45, -RZ, R136.H0_H0 ;  /* 0x20000088ff2d7230 */ /* 0x000fe20000004100 */
[----:B------:R-:W-:Y:S01]  /*8e30*/  LOP3.LUT R44, R55, 0xff0000, R44, 0xf8, !PT ;  /* 0x00ff0000372c7812 */ /* 0x000fe200078ef82c */
[----:B------:R-:W-:Y:S01]  /*8e40*/  HADD2.F32 R55, -RZ, R80.H0_H0 ;  /* 0x20000050ff377230 */ /* 0x000fe20000004100 */
[----:B------:R-:W-:Y:S01]  /*8e50*/  F2FP.F16.E4M3.UNPACK_B R59, R155.H1 ;  /* 0x0000009bff3b723e */ /* 0x000fe200030006ff */
[----:B------:R-:W-:-:S02]  /*8e60*/  HADD2.F32 R136, -RZ, R136.H1_H1 ;  /* 0x30000088ff887230 */ /* 0x000fc40000004100 */
[CC--:B------:R-:W-:Y:S01]  /*8e70*/  FMUL.FTZ R160, R54.reuse, R45.reuse ;  /* 0x0000002d36a07220 */ /* 0x0c0fe20000410000 */
[----:B------:R-:W-:Y:S01]  /*8e80*/  LOP3.LUT R48, R137, 0xff0000, R48, 0xf8, !PT ;  /* 0x00ff000089307812 */ /* 0x000fe200078ef830 */
[----:B------:R-:W-:Y:S01]  /*8e90*/  FMUL.FTZ R161, R55, R45 ;  /* 0x0000002d37a17220 */ /* 0x000fe20000410000 */
[--C-:B------:R-:W-:Y:S01]  /*8ea0*/  HADD2.F32 R83, -RZ, R59.reuse.H0_H0 ;  /* 0x2000003bff537230 */ /* 0x100fe20000004100 */
[----:B------:R-:W-:Y:S01]  /*8eb0*/  LOP3.LUT R45, R159, 0xff0000, R158, 0xf8, !PT ;  /* 0x00ff00009f2d7812 */ /* 0x000fe200078ef89e */
[----:B------:R-:W-:Y:S01]  /*8ec0*/  HADD2.F32 R158, -RZ, R59.H1_H1 ;  /* 0x3000003bff9e7230 */ /* 0x000fe20000004100 */
[----:B------:R-:W-:Y:S01]  /*8ed0*/  F2FP.F16.E4M3.UNPACK_B R157, R157 ;  /* 0x0000009dff9d723e */ /* 0x000fe200020006ff */
[----:B------:R-:W-:Y:S02]  /*8ee0*/  HADD2.F32 R59, -RZ, R58.H1_H1 ;  /* 0x3000003aff3b7230 */ /* 0x000fe40000004100 */
[-C--:B------:R-:W-:Y:S01]  /*8ef0*/  FFMA.FTZ R54, R54, R83.reuse, -R161 ;  /* 0x0000005336367223 */ /* 0x080fe200000108a1 */
[----:B------:R-:W-:Y:S01]  /*8f00*/  FFMA.FTZ R55, R55, R83, R160 ;  /* 0x0000005337377223 */ /* 0x000fe200000100a0 */
[----:B------:R-:W-:Y:S01]  /*8f10*/  HADD2.F32 R137, -RZ, R80.H1_H1 ;  /* 0x30000050ff897230 */ /* 0x000fe20000004100 */
[----:B------:R-:W-:Y:S01]  /*8f20*/  F2FP.F16.E4M3.UNPACK_B R83, R57 ;  /* 0x00000039ff53723e */ /* 0x000fe200020006ff */
[----:B------:R-:W-:Y:S01]  /*8f30*/  FMUL.FTZ R160, R59, R136 ;  /* 0x000000883ba07220 */ /* 0x000fe20000410000 */
[----:B------:R-:W-:Y:S01]  /*8f40*/  F2FP.F16.E4M3.UNPACK_B R80, R56 ;  /* 0x00000038ff50723e */ /* 0x000fe200020006ff */
[----:B------:R-:W-:Y:S01]  /*8f50*/  HADD2.F32 R159, -RZ, R157.H0_H0 ;  /* 0x2000009dff9f7230 */ /* 0x000fe20000004100 */
[----:B------:R-:W-:Y:S01]  /*8f60*/  F2FP.F16.E4M3.UNPACK_B R155, R155 ;  /* 0x0000009bff9b723e */ /* 0x000fe200020006ff */
        /* <DEDUP_REMOVED lines=29> */
[----:B------:R-:W-:Y:S01]  /*9140*/  HADD2.F32 R137, -RZ, R158.H0_H0 ;  /* 0x2000009eff897230 */ /* 0x000fe20000004100 */
[----:B------:R-:W-:Y:S01]  /*9150*/  F2FP.F16.E4M3.UNPACK_B R154, R154 ;  /* 0x0000009aff9a723e */ /* 0x000fe200020006ff */
[----:B------:R-:W-:-:S02]  /*9160*/  HADD2.F32 R155, -RZ, R155.H1_H1 ;  /* 0x3000009bff9b7230 */ /* 0x000fc40000004100 */
[C---:B------:R-:W-:Y:S01]  /*9170*/  FMUL.FTZ R160, R136.reuse, R160 ;  /* 0x000000a088a07220 */ /* 0x040fe20000410000 */
[----:B------:R-:W-:Y:S02]  /*9180*/  HADD2.F32 R80, -RZ, R80.H1_H1 ;  /* 0x30000050ff507230 */ /* 0x000fe40000004100 */
        /* <DEDUP_REMOVED lines=9> */
[--C-:B------:R-:W-:Y:S01]  /*9220*/  HADD2.F32 R155, -RZ, R156.reuse.H0_H0 ;  /* 0x2000009cff9b7230 */ /* 0x100fe20000004100 */
[----:B------:R-:W-:Y:S01]  /*9230*/  F2FP.SATFINITE.E4M3.F32.PACK_AB_MERGE_C R54, R57, R54, RZ ;  /* 0x000000363936723e */ /* 0x000fe200048070ff */
[--C-:B------:R-:W-:Y:S01]  /*9240*/  HADD2.F32 R50, -RZ, R53.reuse.H0_H0 ;  /* 0x20000035ff327230 */ /* 0x100fe20000004100 */
[----:B------:R-:W-:Y:S01]  /*9250*/  F2FP.SATFINITE.E4M3.F32.PACK_AB_MERGE_C R56, R56, R55, RZ ;  /* 0x000000373838723e */ /* 0x000fe200048070ff */
[----:B------:R-:W-:Y:S01]  /*9260*/  HADD2.F32 R156, -RZ, R156.H1_H1 ;  /* 0x3000009cff9c7230 */ /* 0x000fe20000004100 */
[----:B------:R-:W-:Y:S01]  /*9270*/  F2FP.SATFINITE.E4M3.F32.PACK_AB_MERGE_C R55, R83, R58, R54 ;  /* 0x0000003a5337723e */ /* 0x000fe20004807036 */
[----:B------:R-:W-:Y:S01]  /*9280*/  HADD2.F32 R53, -RZ, R53.H1_H1 ;  /* 0x30000035ff357230 */ /* 0x000fe20000004100 */
[----:B------:R-:W-:Y:S01]  /*9290*/  F2FP.F16.E4M3.UNPACK_B R58, R48 ;  /* 0x00000030ff3a723e */ /* 0x000fe200020006ff */
[--C-:B------:R-:W-:Y:S01]  /*92a0*/  HADD2.F32 R136, -RZ, R80.reuse.H0_H0 ;  /* 0x20000050ff887230 */ /* 0x100fe20000004100 */
[----:B------:R-:W-:Y:S01]  /*92b0*/  F2FP.F16.E4M3.UNPACK_B R57, R52 ;  /* 0x00000034ff39723e */ /* 0x000fe200020006ff */
[----:B------:R-:W-:-:S02]  /*92c0*/  HADD2.F32 R80, -RZ, R80.H1_H1 ;  /* 0x30000050ff507230 */ /* 0x000fc40000004100 */
[-C--:B------:R-:W-:Y:S01]  /*92d0*/  FMUL.FTZ R159, R53, R156.reuse ;  /* 0x0000009c359f7220 */ /* 0x080fe20000410000 */
[----:B------:R-:W-:Y:S02]  /*92e0*/  HADD2.F32 R154, -RZ, R154.H1_H1 ;  /* 0x3000009aff9a7230 */ /* 0x000fe40000004100 */
[-C--:B------:R-:W-:Y:S01]  /*92f0*/  FMUL.FTZ R157, R136, R155.reuse ;  /* 0x0000009b889d7220 */ /* 0x080fe20000410000 */
[----:B------:R-:W-:Y:S01]  /*9300*/  FMUL.FTZ R155, R50, R155 ;  /* 0x0000009b329b7220 */ /* 0x000fe20000410000 */
[----:B------:R-:W-:Y:S01]  /*9310*/  FMUL.FTZ R158, R80, R156 ;  /* 0x0000009c509e7220 */ /* 0x000fe20000410000 */
[----:B------:R-:W-:Y:S01]  /*9320*/  F2FP.SATFINITE.E4M3.F32.PACK_AB_MERGE_C R54, R162, R59, R56 ;  /* 0x0000003ba236723e */ /* 0x000fe20004807038 */
[----:B------:R-:W-:Y:S01]  /*9330*/  FFMA.FTZ R159, R80, R154, R159 ;  /* 0x0000009a509f7223 */ /* 0x000fe2000001009f */
[----:B------:R-:W-:Y:S01]  /*9340*/  F2FP.F16.E4M3.UNPACK_B R80, R49 ;  /* 0x00000031ff50723e */ /* 0x000fe200020006ff */
[-C--:B------:R-:W-:Y:S01]  /*9350*/  FFMA.FTZ R157, R50, R137.reuse, -R157 ;  /* 0x00000089329d7223 */ /* 0x080fe2000001089d */
[----:B------:R-:W-:Y:S01]  /*9360*/  FFMA.FTZ R50, R136, R137, R155 ;  /* 0x0000008988327223 */ /* 0x000fe2000001009b */
[----:B------:R-:W-:Y:S01]  /*9370*/  F2FP.F16.E4M3.UNPACK_B R83, R46 ;  /* 0x0000002eff53723e */ /* 0x000fe200020006ff */
[----:B------:R-:W-:-:S02]  /*9380*/  HADD2.F32 R137, -RZ, R58.H0_H0 ;  /* 0x2000003aff897230 */ /* 0x000fc40000004100 */
[----:B------:R-:W-:Y:S01]  /*9390*/  FFMA.FTZ R158, R53, R154, -R158 ;  /* 0x0000009a359e7223 */ /* 0x000fe2000001089e */
[--C-:B------:R-:W-:Y:S01]  /*93a0*/  HADD2.F32 R59, -RZ, R80.reuse.H0_H0 ;  /* 0x20000050ff3b7230 */ /* 0x100fe20000004100 */
[----:B------:R-:W-:Y:S01]  /*93b0*/  F2FP.F16.E4M3.UNPACK_B R52, R52.H1 ;  /* 0x00000034ff34723e */ /* 0x000fe200030006ff */
        /* <DEDUP_REMOVED lines=16> */
[----:B------:R-:W-:-:S02]  /*94c0*/  HADD2.F32 R58, -RZ, R52.H0_H0 ;  /* 0x20000034ff3a7230 */ /* 0x000fc40000004100 */
[----:B------:R-:W-:Y:S01]  /*94d0*/  FFMA.FTZ R48, R80, R83, R137 ;  /* 0x0000005350307223 */ /* 0x000fe20000010089 */
[--C-:B------:R-:W-:Y:S01]  /*94e0*/  HADD2.F32 R80, -RZ, R59.reuse.H0_H0 ;  /* 0x2000003bff507230 */ /* 0x100fe20000004100 */
[----:B------:R-:W-:Y:S01]  /*94f0*/  F2FP.F16.E4M3.UNPACK_B R46, R46.H1 ;  /* 0x0000002eff2e723e */ /* 0x000fe200030006ff */
[----:B------:R-:W-:Y:S01]  /*9500*/  HADD2.F32 R59, -RZ, R59.H1_H1 ;  /* 0x3000003bff3b7230 */ /* 0x000fe20000004100 */
[----:B------:R-:W-:Y:S01]  /*9510*/  F2FP.SATFINITE.E4M3.F32.PACK_AB_MERGE_C R53, R158, R157, R53 ;  /* 0x0000009d9e35723e */ /* 0x000fe20004807035 */
[--C-:B------:R-:W-:Y:S01]  /*9520*/  HADD2.F32 R154, -RZ, R136.reuse.H1_H1 ;  /* 0x30000088ff9a7230 */ /* 0x100fe20000004100 */
[----:B------:R-:W-:Y:S01]  /*9530*/  F2FP.SATFINITE.E4M3.F32.PACK_AB_MERGE_C R160, R163, R160, RZ ;  /* 0x000000a0a3a0723e */ /* 0x000fe200048070ff */
[----:B------:R-:W-:Y:S02]  /*9540*/  HADD2.F32 R137, -RZ, R136.H0_H0 ;  /* 0x20000088ff897230 */ /* 0x000fe40000004100 */
[----:B------:R-:W-:Y:S02]  /*9550*/  HADD2.F32 R52, -RZ, R52.H1_H1 ;  /* 0x30000034ff347230 */ /* 0x000fe40000004100 */
[----:B------:R-:W-:Y:S01]  /*9560*/  FMUL.FTZ R157, R59, R154 ;  /* 0x0000009a3b9d7220 */ /* 0x000fe20000410000 */
[----:B------:R-:W-:-:S02]  /*9570*/  HADD2.F32 R83, -RZ, R46.H0_H0 ;  /* 0x2000002eff537230 */ /* 0x000fc40000004100 */
[-C--:B------:R-:W-:Y:S01]  /*9580*/  FMUL.FTZ R155, R80, R137.reuse ;  /* 0x00000089509b7220 */ /* 0x080fe20000410000 */
[----:B------:R-:W-:Y:S02]  /*9590*/  HADD2.F32 R136, -RZ, R46.H1_H1 ;  /* 0x3000002eff887230 */ /* 0x000fe40000004100 */
[----:B------:R-:W-:Y:S01]  /*95a0*/  FMUL.FTZ R154, R52, R154 ;  /* 0x0000009a349a7220 */ /* 0x000fe20000410000 */
[----:B------:R-:W-:Y:S01]  /*95b0*/  F2FP.SATFINITE.E4M3.F32.PACK_AB_MERGE_C R50, R159, R50, R160 ;  /* 0x000000329f32723e */ /* 0x000fe200048070a0 */
[C---:B------:R-:W-:Y:S01]  /*95c0*/  FMUL.FTZ R137, R58.reuse, R137 ;  /* 0x000000893a897220 */ /* 0x040fe20000410000 */
[----:B------:R-:W-:Y:S01]  /*95d0*/  FFMA.FTZ R158, R58, R83, -R155 ;  /* 0x000000533a9e7223 */ /* 0x000fe2000001089b */
[-C--:B------:R-:W-:Y:S01]  /*95e0*/  FFMA.FTZ R160, R59, R136.reuse, R154 ;  /* 0x000000883ba07223 */ /* 0x080fe2000001009a */
[----:B------:R-:W-:Y:S01]  /*95f0*/  F2FP.F16.E4M3.UNPACK_B R59, R51.H1 ;  /* 0x00000033ff3b723e */ /* 0x000fe200030006ff */
[----:B------:R-:W-:Y:S01]  /*9600*/  FFMA.FTZ R159, R80, R83, R137 ;  /* 0x00000053509f7223 */ /* 0x000fe20000010089 */
[----:B------:R-:W-:Y:S01]  /*9610*/  F2FP.F16.E4M3.UNPACK_B R155, R45.H1 ;  /* 0x0000002dff9b723e */ /* 0x000fe200030006ff */
[----:B------:R-:W-:Y:S01]  /*9620*/  FFMA.FTZ R161, R52, R136, -R157 ;  /* 0x0000008834a17223 */ /* 0x000fe2000001089d */
[----:B------:R-:W-:-:S02]  /*9630*/  F2FP.F16.E4M3.UNPACK_B R46, R47 ;  /* 0x0000002fff2e723e */ /* 0x000fc400020006ff */
        /* <DEDUP_REMOVED lines=16> */
[C---:B------:R-:W-:Y:S01]  /*9740*/  FMUL.FTZ R157, R52.reuse, R157 ;  /* 0x0000009d349d7220 */ /* 0x040fe20000410000 */
[----:B------:R-:W-:Y:S02]  /*9750*/  HADD2.F32 R59, -RZ, R59.H1_H1 ;  /* 0x3000003bff3b7230 */ /* 0x000fe40000004100 */
[----:B------:R-:W-:Y:S01]  /*9760*/  FFMA.FTZ R165, R52, R137, -R165 ;  /* 0x0000008934a57223 */ /* 0x000fe200000108a5 */
[----:B------:R-:W-:-:S02]  /*9770*/  HADD2.F32 R52, -RZ, R155.H1_H1 ;  /* 0x3000009bff347230 */ /* 0x000fc40000004100 */
[-C--:B------:R-:W-:Y:S01]  /*9780*/  FFMA.FTZ R162, R51, R136.reuse, -R162 ;  /* 0x0000008833a27223 */ /* 0x080fe200000108a2 */
[----:B------:R-:W-:Y:S02]  /*9790*/  HADD2.F32 R47, -RZ, R47.H1_H1 ;  /* 0x3000002fff2f7230 */ /* 0x000fe40000004100 */
[----:B------:R-:W-:Y:S01]  /*97a0*/  FFMA.FTZ R163, R80, R136, R163 ;  /* 0x0000008850a37223 */ /* 0x000fe200000100a3 */
[----:B------:R-:W-:Y:S01]  /*97b0*/  FFMA.FTZ R157, R44, R137, R157 ;  /* 0x000000892c9d7223 */ /* 0x000fe2000001009d */
[----:B------:R-:W-:Y:S02]  /*97c0*/  HADD2.F32 R58, -RZ, R58.H1_H1 ;  /* 0x3000003aff3a7230 */ /* 0x000fe40000004100 */
[-C--:B------:R-:W-:Y:S01]  /*97d0*/  FMUL.FTZ R80, R59, R52.reuse ;  /* 0x000000343b507220 */ /* 0x080fe20000410000 */
[----:B------:R-:W-:Y:S02]  /*97e0*/  HADD2.F32 R51, -RZ, R154.H1_H1 ;  /* 0x3000009aff337230 */ /* 0x000fe40000004100 */
[----:B------:R-:W-:Y:S01]  /*97f0*/  FMUL.FTZ R52, R47, R52 ;  /* 0x000000342f347220 */ /* 0x000fe20000410000 */
[----:B------:R-:W-:Y:S01]  /*9800*/  HADD2.F32 R46, -RZ, R46.H1_H1 ;  /* 0x3000002eff2e7230 */ /* 0x000fe20000004100 */
[----:B------:R-:W-:Y:S01]  /*9810*/  F2FP.SATFINITE.E4M3.F32.PACK_AB_MERGE_C R158, R161, R158, RZ ;  /* 0x0000009ea19e723e */ /* 0x000fe200048070ff */
[----:B------:R-:W-:-:S02]  /*9820*/  HADD2.F32 R44, -RZ, R83.H1_H1 ;  /* 0x30000053ff2c7230 */ /* 0x000fc40000004100 */
        /* <DEDUP_REMOVED lines=17> */
.L_x_7113:
[----:B------:R-:W-:Y:S05]  /*9940*/  BSYNC B2 ;  /* 0x0000000000027941 */ /* 0x000fea0003800000 */
.L_x_7112:
        /* <DEDUP_REMOVED lines=12> */
.L_x_7111:
[----:B------:R-:W-:Y:S05]  /*9a10*/  BSYNC B1 ;  /* 0x0000000000017941 */ /* 0x000fea0003800000 */
.L_x_7110:
        /* <DEDUP_REMOVED lines=10> */
[----:B------:R-:W-:Y:S02]  /*9ac0*/  SEL R44, R122, R151, !P6 ;  /* 0x000000977a2c7207 */ /* 0x000fe40007000000 */
[----:B------:R-:W-:Y:S01]  /*9ad0*/  IADD3 R55, P3, P4, R38, R52, R31 ;  /* 0x0000003426377210 */ /* 0x000fe20007c7e01f */
[----:B------:R-:W-:Y:S01]  /*9ae0*/  IMAD.IADD R54, R53, 0x1, R45 ;  /* 0x0000000135367824 */ /* 0x000fe200078e022d */
[----:B------:R-:W-:-:S04]  /*9af0*/  SHF.R.S32.HI R45, RZ, 0x1f, R44 ;  /* 0x0000001fff2d7819 */ /* 0x000fc8000001142c */
[----:B------:R-:W-:Y:S02]  /*9b00*/  LEA.HI R45, R45, R44, RZ, 0x5 ;  /* 0x0000002c2d2d7211 */ /* 0x000fe400078f28ff */
[----:B------:R-:W-:Y:S02]  /*9b10*/  IADD3.X R76, R33, R54, R32, P3, P4 ;  /* 0x00000036214c7210 */ /* 0x000fe40001fe8420 */
[----:B------:R-:W-:-:S05]  /*9b20*/  LEA.HI.SX32 R45, R45, R30, 0x1b ;  /* 0x0000001e2d2d7211 */ /* 0x000fca00078fdaff */
[----:B------:R-:W-:-:S05]  /*9b30*/  IMAD.SHL.U32 R57, R45, 0x10, RZ ;  /* 0x000000102d397824 */ /* 0x000fca00078e00ff */
        /* <DEDUP_REMOVED lines=12> */
[----:B------:R-:W-:Y:S01]  /*9c00*/  SHF.R.U32.HI R154, RZ, 0x18, R61 ;  /* 0x00000018ff9a7819 */ /* 0x000fe2000001163d */
[----:B------:R-:W-:Y:S01]  /*9c10*/  IMAD.MOV.U32 R58, RZ, RZ, R46 ;  /* 0x000000ffff3a7224 */ /* 0x000fe200078e002e */
[----:B------:R-:W-:Y:S01]  /*9c20*/  LOP3.LUT R59, R61, 0xff, RZ, 0xc0, !PT ;  /* 0x000000ff3d3b7812 */ /* 0x000fe200078ec0ff */
[----:B--2---:R-:W-:Y:S01]  /*9c30*/  IMAD.MOV.U32 R64, RZ, RZ, R48 ;  /* 0x000000ffff407224 */ /* 0x004fe200078e0030 */
[--C-:B------:R-:W-:Y:S02]  /*9c40*/  SHF.R.U32.HI R81, RZ, 0x18, R65.reuse ;  /* 0x00000018ff517819 */ /* 0x100fe40000011641 */
[----:B------:R-:W-:Y:S02]  /*9c50*/  LOP3.LUT R62, R65, 0xff, RZ, 0xc0, !PT ;  /* 0x000000ff413e7812 */ /* 0x000fe400078ec0ff */
[----:B------:R-:W-:-:S02]  /*9c60*/  SHF.R.U32.HI R77, RZ, 0x8, R65 ;  /* 0x00000008ff4d7819 */ /* 0x000fc40000011641 */
[----:B------:R-:W-:Y:S02]  /*9c70*/  SHF.R.U32.HI R80, RZ, 0x10, R65 ;  /* 0x00000010ff507819 */ /* 0x000fe40000011641 */
[----:B------:R-:W-:Y:S01]  /*9c80*/  SHF.R.U32.HI R136, RZ, 0x10, R61 ;  /* 0x00000010ff887819 */ /* 0x000fe2000001163d */
[----:B------:R-:W-:Y:S01]  /*9c90*/  IMAD.MOV.U32 R61, RZ, RZ, R44 ;  /* 0x000000ffff3d7224 */ /* 0x000fe200078e002c */
[----:B------:R-:W-:Y:S01]  /*9ca0*/  SHF.R.U32.HI R65, RZ, 0x8, R67 ;  /* 0x00000008ff417819 */ /* 0x000fe20000011643 */
[----:B------:R-:W-:Y:S01]  /*9cb0*/  IMAD.SHL.U32 R44, R137, 0x100, RZ ;  /* 0x00000100892c7824 */ /* 0x000fe200078e00ff */
[--C-:B------:R-:W-:Y:S01]  /*9cc0*/  SHF.R.U32.HI R83, RZ, 0x18, R63.reuse ;  /* 0x00000018ff537819 */ /* 0x100fe2000001163f */
[----:B------:R-:W-:Y:S01]  /*9cd0*/  IMAD.U32 R45, R136, 0x10000, RZ ;  /* 0x00010000882d7824 */ /* 0x000fe200078e00ff */
[----:B------:R-:W-:Y:S01]  /*9ce0*/  LOP3.LUT R60, R63, 0xff, RZ, 0xc0, !PT ;  /* 0x000000ff3f3c7812 */ /* 0x000fe200078ec0ff */
[----:B------:R-:W-:Y:S01]  /*9cf0*/  IMAD.SHL.U32 R65, R65, 0x100, RZ ;  /* 0x0000010041417824 */ /* 0x000fe200078e00ff */
[----:B------:R-:W-:-:S02]  /*9d00*/  SHF.R.U32.HI R78, RZ, 0x8, R63 ;  /* 0x00000008ff4e7819 */ /* 0x000fc4000001163f */
[----:B------:R-:W-:Y:S02]  /*9d10*/  SHF.R.U32.HI R82, RZ, 0x10, R63 ;  /* 0x00000010ff527819 */ /* 0x000fe4000001163f */
[----:B------:R-:W-:Y:S02]  /*9d20*/  SHF.R.U32.HI R66, RZ, 0x18, R67 ;  /* 0x00000018ff427819 */ /* 0x000fe40000011643 */
[----:B------:R-:W-:Y:S02]  /*9d30*/  LOP3.LUT R63, R67, 0xff, RZ, 0xc0, !PT ;  /* 0x000000ff433f7812 */ /* 0x000fe400078ec0ff */
[----:B------:R-:W-:Y:S02]  /*9d40*/  PRMT R59, R154, 0x654, R59 ;  /* 0x000006549a3b7816 */ /* 0x000fe4000000003b */
[----:B------:R-:W-:Y:S01]  /*9d50*/  PRMT R46, R66, 0x654, R63 ;  /* 0x00000654422e7816 */ /* 0x000fe2000000003f */
[----:B------:R-:W-:Y:S01]  /*9d60*/  IMAD.SHL.U32 R63, R77, 0x100, RZ ;  /* 0x000001004d3f7824 */ /* 0x000fe200078e00ff */
[----:B------:R-:W-:Y:S01]  /*9d70*/  LOP3.LUT R44, R59, 0xff00, R44, 0xf8, !PT ;  /* 0x0000ff003b2c7812 */ /* 0x000fe200078ef82c */
[----:B------:R-:W-:Y:S01]  /*9d80*/  IMAD.SHL.U32 R59, R78, 0x100, RZ ;  /* 0x000001004e3b7824 */ /* 0x000fe200078e00ff */
[----:B------:R-:W-:-:S02]  /*9d90*/  PRMT R62, R81, 0x654, R62 ;  /* 0x00000654513e7816 */ /* 0x000fc4000000003e */
[----:B------:R-:W-:Y:S02]  /*9da0*/  PRMT R60, R83, 0x654, R60 ;  /* 0x00000654533c7816 */ /* 0x000fe4000000003c */
[----:B------:R-:W-:Y:S02]  /*9db0*/  LOP3.LUT R78, R46, 0xff00, R65, 0xf8, !PT ;  /* 0x0000ff002e4e7812 */ /* 0x000fe400078ef841 */
[----:B------:R-:W-:Y:S01]  /*9dc0*/  LOP3.LUT R46, R44, 0xff0000, R45, 0xf8, !PT ;  /* 0x00ff00002c2e7812 */ /* 0x000fe200078ef82d */
[----:B------:R-:W-:Y:S01]  /*9dd0*/  IMAD.U32 R44, R82, 0x10000, RZ ;  /* 0x00010000522c7824 */ /* 0x000fe200078e00ff */
[----:B------:R-:W-:Y:S02]  /*9de0*/  LOP3.LUT R48, R62, 0xff00, R63, 0xf8, !PT ;  /* 0x0000ff003e307812 */ /* 0x000fe400078ef83f */
[----:B------:R-:W-:Y:S02]  /*9df0*/  LOP3.LUT R59, R60, 0xff00, R59, 0xf8, !PT ;  /* 0x0000ff003c3b7812 */ /* 0x000fe400078ef83b */
[----:B------:R-:W-:-:S02]  /*9e00*/  F2FP.F16.E4M3.UNPACK_B R77, R153.H1 ;  /* 0x00000099ff4d723e */ /* 0x000fc400030006ff */
[----:B------:R-:W-:Y:S02]  /*9e10*/  F2FP.F16.E4M3.UNPACK_B R65, R64.H1 ;  /* 0x00000040ff41723e */ /* 0x000fe400030006ff */
[----:B------:R-:W-:Y:S01]  /*9e20*/  F2FP.F16.E4M3.UNPACK_B R62, R61.H1 ;  /* 0x0000003dff3e723e */ /* 0x000fe200030006ff */
[----:B------:R-:W-:Y:S01]  /*9e30*/  HADD2.F32 R45, -RZ, R77.H0_H0 ;  /* 0x2000004dff2d7230 */ /* 0x000fe20000004100 */
[----:B------:R-:W-:Y:S01]  /*9e40*/  SHF.R.U32.HI R79, RZ, 0x10, R67 ;  /* 0x00000010ff4f7819 */ /* 0x000fe20000011643 */
[----:B------:R-:W-:Y:S01]  /*9e50*/  HADD2.F32 R60, -RZ, R65.H0_H0 ;  /* 0x20000041ff3c7230 */ /* 0x000fe20000004100 */
[----:B------:R-:W-:Y:S01]  /*9e60*/  LOP3.LUT R44, R59, 0xff0000, R44, 0xf8, !PT ;  /* 0x00ff00003b2c7812 */ /* 0x000fe200078ef82c */
[----:B------:R-:W-:Y:S01]  /*9e70*/  HADD2.F32 R59, -RZ, R62.H0_H0 ;  /* 0x2000003eff3b7230 */ /* 0x000fe20000004100 */
[----:B------:R-:W-:Y:S01]  /*9e80*/  F2FP.F16.E4M3.UNPACK_B R63, R150.H1 ;  /* 0x00000096ff3f723e */ /* 0x000fe200030006ff */
[----:B------:R-:W-:Y:S02]  /*9e90*/  IMAD.U32 R67, R80, 0x10000, RZ ;  /* 0x0001000050437824 */ /* 0x000fe400078e00ff */
[----:B------:R-:W-:Y:S01]  /*9ea0*/  FMUL.FTZ R80, R60, R45 ;  /* 0x0000002d3c507220 */ /* 0x000fe20000410000 */
[----:B------:R-:W-:-:S02]  /*9eb0*/  IMAD.U32 R79, R79, 0x10000, RZ ;  /* 0x000100004f4f7824 */ /* 0x000fc400078e00ff */
[C---:B------:R-:W-:Y:S01]  /*9ec0*/  FMUL.FTZ R81, R59.reuse, R45 ;  /* 0x0000002d3b517220 */ /* 0x040fe20000410000 */
[--C-:B------:R-:W-:Y:S01]  /*9ed0*/  HADD2.F32 R66, -RZ, R63.reuse.H0_H0 ;  /* 0x2000003fff427230 */ /* 0x100fe20000004100 */
[----:B------:R-:W-:Y:S01]  /*9ee0*/  LOP3.LUT R48, R48, 0xff0000, R67, 0xf8, !PT ;  /* 0x00ff000030307812 */ /* 0x000fe200078ef843 */
        /* <DEDUP_REMOVED lines=8> */
[----:B------:R-:W-:-:S02]  /*9f70*/  F2FP.F16.E4M3.UNPACK_B R61, R61 ;  /* 0x0000003dff3d723e */ /* 0x000fc400020006ff */
[----:B------:R-:W-:Y:S01]  /*9f80*/  F2FP.F16.E4M3.UNPACK_B R64, R64 ;  /* 0x00000040ff40723e */ /* 0x000fe200020006ff */
[C---:B------:R-:W-:Y:S01]  /*9f90*/  FMUL.FTZ R80, R66.reuse, R78 ;  /* 0x0000004e42507220 */ /* 0x040fe20000410000 */
[----:B------:R-:W-:Y:S01]  /*9fa0*/  F2FP.F16.E4M3.UNPACK_B R150, R150 ;  /* 0x00000096ff96723e */ /* 0x000fe200020006ff */
        /* <DEDUP_REMOVED lines=29> */
[--C-:B------:R-:W-:Y:S01]  /*a180*/  HADD2.F32 R64, -RZ, R66.reuse.H0_H0 ;  /* 0x20000042ff407230 */ /* 0x100fe20000004100 */
[----:B------:R-:W-:Y:S01]  /*a190*/  F2FP.F16.E4M3.UNPACK_B R58, R58 ;  /* 0x0000003aff3a723e */ /* 0x000fe200020006ff */
[----:B------:R-:W-:Y:S02]  /*a1a0*/  HADD2.F32 R63, -RZ, R63.H1_H1 ;  /* 0x3000003fff3f7230 */ /* 0x000fe40000004100 */
[C---:B------:R-:W-:Y:S01]  /*a1b0*/  FMUL.FTZ R154, R62.reuse, R67 ;  /* 0x000000433e9a7220 */ /* 0x040fe20000410000 */
[----:B------:R-:W-:Y:S02]  /*a1c0*/  HADD2.F32 R61, -RZ, R61.H1_H1 ;  /* 0x3000003dff3d7230 */ /* 0x000fe40000004100 */
[----:B------:R-:W-:Y:S01]  /*a1d0*/  FFMA.FTZ R136, R62, R64, -R83 ;  /* 0x000000403e887223 */ /* 0x000fe20000010853 */
[----:B------:R-:W-:Y:S02]  /*a1e0*/  HADD2.F32 R66, -RZ, R66.H1_H1 ;  /* 0x30000042ff427230 */ /* 0x000fe40000004100 */
[----:B------:R-:W-:Y:S01]  /*a1f0*/  FMUL.FTZ R62, R63, R78 ;  /* 0x0000004e3f3e7220 */ /* 0x000fe20000410000 */
[----:B------:R-:W-:Y:S01]  /*a200*/  FFMA.FTZ R154, R65, R64, R154 ;  /* 0x00000040419a7223 */ /* 0x000fe2000001009a */
[----:B------:R-:W-:Y:S01]  /*a210*/  FMUL.FTZ R78, R61, R78 ;  /* 0x0000004e3d4e7220 */ /* 0x000fe20000410000 */
[----:B------:R-:W-:-:S02]  /*a220*/  HADD2.F32 R65, -RZ, R152.H0_H0 ;  /* 0x20000098ff417230 */ /* 0x000fc40000004100 */
        /* <DEDUP_REMOVED lines=13> */
[C---:B------:R-:W-:Y:S01]  /*a300*/  FMUL.FTZ R65, R50.reuse, R65 ;  /* 0x0000004132417220 */ /* 0x040fe20000410000 */
[----:B------:R-:W-:Y:S01]  /*a310*/  HADD2.F32 R58, -RZ, R58.H1_H1 ;  /* 0x3000003aff3a7230 */ /* 0x000fe20000004100 */
[----:B------:R-:W-:Y:S01]  /*a320*/  F2FP.SATFINITE.E4M3.F32.PACK_AB_MERGE_C R154, R155, R154, RZ ;  /* 0x0000009a9b9a723e */ /* 0x000fe200048070ff */
[----:B------:R-:W-:Y:S02]  /*a330*/  HADD2.F32 R148, -RZ, R148.H1_H1 ;  /* 0x30000094ff947230 */ /* 0x000fe40000004100 */
[-C--:B------:R-:W-:Y:S01]  /*a340*/  FFMA.FTZ R50, R50, R63.reuse, -R67 ;  /* 0x0000003f32327223 */ /* 0x080fe20000010843 */
[----:B------:R-:W-:Y:S01]  /*a350*/  FFMA.FTZ R66, R62, R63, R65 ;  /* 0x0000003f3e427223 */ /* 0x000fe20000010041 */
[-C--:B------:R-:W-:Y:S01]  /*a360*/  FMUL.FTZ R83, R61, R152.reuse ;  /* 0x000000983d537220 */ /* 0x080fe20000410000 */
[----:B------:R-:W-:Y:S01]  /*a370*/  F2FP.F16.E4M3.UNPACK_B R63, R49 ;  /* 0x00000031ff3f723e */ /* 0x000fe200020006ff */
[C---:B------:R-:W-:Y:S01]  /*a380*/  FMUL.FTZ R152, R58.reuse, R152 ;  /* 0x000000983a987220 */ /* 0x040fe20000410000 */
[----:B------:R-:W-:Y:S01]  /*a390*/  F2FP.F16.E4M3.UNPACK_B R62, R56 ;  /* 0x00000038ff3e723e */ /* 0x000fe200020006ff */
[----:B------:R-:W-:Y:S01]  /*a3a0*/  FFMA.FTZ R83, R58, R148, -R83 ;  /* 0x000000943a537223 */ /* 0x000fe20000010853 */
[----:B------:R-:W-:Y:S01]  /*a3b0*/  F2FP.SATFINITE.E4M3.F32.PACK_AB_MERGE_C R58, R153, R136, RZ ;  /* 0x00000088993a723e */ /* 0x000fe200048070ff */
[----:B------:R-:W-:Y:S01]  /*a3c0*/  FFMA.FTZ R137, R61, R148, R152 ;  /* 0x000000943d897223 */ /* 0x000fe20000010098 */
[----:B------:R-:W-:Y:S01]  /*a3d0*/  HADD2.F32 R65, -RZ, R63.H0_H0 ;  /* 0x2000003fff417230 */ /* 0x000fe20000004100 */
[----:B------:R-:W-:Y:S01]  /*a3e0*/  F2FP.F16.E4M3.UNPACK_B R67, R46 ;  /* 0x0000002eff43723e */ /* 0x000fe200020006ff */
        /* <DEDUP_REMOVED lines=14> */
[----:B------:R-:W-:Y:S01]  /*a4d0*/  F2FP.F16.E4M3.UNPACK_B R49, R49.H1 ;  /* 0x00000031ff31723e */ /* 0x000fe200030006ff */
[C---:B------:R-:W-:Y:S01]  /*a4e0*/  FMUL.FTZ R77, R64.reuse, R77 ;  /* 0x0000004d404d7220 */ /* 0x040fe20000410000 */
[----:B------:R-:W-:Y:S01]  /*a4f0*/  F2FP.SATFINITE.E4M3.F32.PACK_AB_MERGE_C R60, R81, R60, RZ ;  /* 0x0000003c513c723e */ /* 0x000fe200048070ff */
[-C--:B------:R-:W-:Y:S01]  /*a500*/  FFMA.FTZ R56, R64, R67.reuse, -R65 ;  /* 0x0000004340387223 */ /* 0x080fe20000010841 */
[----:B------:R-:W-:Y:S01]  /*a510*/  F2FP.F16.E4M3.UNPACK_B R65, R48.H1 ;  /* 0x00000030ff41723e */ /* 0x000fe200030006ff */
[----:B------:R-:W-:Y:S01]  /*a520*/  FFMA.FTZ R61, R61, R78, -R82 ;  /* 0x0000004e3d3d7223 */ /* 0x000fe20000010852 */
[----:B------:R-:W-:Y:S01]  /*a530*/  FFMA.FTZ R81, R66, R67, R77 ;  /* 0x0000004342517223 */ /* 0x000fe2000001004d */
[----:B------:R-:W-:Y:S01]  /*a540*/  HADD2.F32 R64, -RZ, R49.H0_H0 ;  /* 0x20000031ff407230 */ /* 0x000fe20000004100 */
[----:B------:R-:W-:Y:S01]  /*a550*/  F2FP.F16.E4M3.UNPACK_B R46, R46.H1 ;  /* 0x0000002eff2e723e */ /* 0x000fe200030006ff */
[----:B------:R-:W-:Y:S01]  /*a560*/  HADD2.F32 R48, -RZ, R63.H0_H0 ;  /* 0x2000003fff307230 */ /* 0x000fe20000004100 */
[----:B------:R-:W-:Y:S01]  /*a570*/  F2FP.SATFINITE.E4M3.F32.PACK_AB_MERGE_C R60, R150, R79, R60 ;  /* 0x0000004f963c723e */ /* 0x000fe2000480703c */
[----:B------:R-:W-:-:S02]  /*a580*/  HADD2.F32 R67, -RZ, R65.H0_H0 ;  /* 0x20000041ff437230 */ /* 0x000fc40000004100 */
[----:B------:R-:W-:Y:S02]  /*a590*/  HADD2.F32 R49, -RZ, R49.H1_H1 ;  /* 0x30000031ff317230 */ /* 0x000fe40000004100 */
[----:B------:R-:W-:Y:S02]  /*a5a0*/  HADD2.F32 R78, -RZ, R65.H1_H1 ;  /* 0x30000041ff4e7230 */ /* 0x000fe40000004100 */
[-C--:B------:R-:W-:Y:S01]  /*a5b0*/  FMUL.FTZ R77, R64, R67.reuse ;  /* 0x00000043404d7220 */ /* 0x080fe20000410000 */
[----:B------:R-:W-:Y:S02]  /*a5c0*/  HADD2.F32 R63, -RZ, R63.H1_H1 ;  /* 0x3000003fff3f7230 */ /* 0x000fe40000004100 */
[----:B------:R-:W-:Y:S01]  /*a5d0*/  FMUL.FTZ R67, R48, R67 ;  /* 0x0000004330437220 */ /* 0x000fe20000410000 */
[--C-:B------:R-:W-:Y:S02]  /*a5e0*/  HADD2.F32 R65, -RZ, R46.reuse.H0_H0 ;  /* 0x2000002eff417230 */ /* 0x100fe40000004100 */
[----:B------:R-:W-:-:S02]  /*a5f0*/  HADD2.F32 R66, -RZ, R46.H1_H1 ;  /* 0x3000002eff427230 */ /* 0x000fc40000004100 */
[-C--:B------:R-:W-:Y:S01]  /*a600*/  FMUL.FTZ R46, R49, R78.reuse ;  /* 0x0000004e312e7220 */ /* 0x080fe20000410000 */
[C---:B------:R-:W-:Y:S01]  /*a610*/  FMUL.FTZ R78, R63.reuse, R78 ;  /* 0x0000004e3f4e7220 */ /* 0x040fe20000410000 */
[----:B------:R-:W-:Y:S01]  /*a620*/  FFMA.FTZ R82, R48, R65, -R77 ;  /* 0x0000004130527223 */ /* 0x000fe2000001084d */
[----:B------:R-:W-:Y:S01]  /*a630*/  F2FP.F16.E4M3.UNPACK_B R77, R45 ;  /* 0x0000002dff4d723e */ /* 0x000fe200020006ff */
[-C--:B------:R-:W-:Y:S01]  /*a640*/  FFMA.FTZ R137, R63, R66.reuse, -R46 ;  /* 0x000000423f897223 */ /* 0x080fe2000001082e */
[----:B------:R-:W-:Y:S01]  /*a650*/  F2FP.F16.E4M3.UNPACK_B R46, R47 ;  /* 0x0000002fff2e723e */ /* 0x000fe200020006ff */
[----:B------:R-:W-:Y:S01]  /*a660*/  FFMA.FTZ R136, R49, R66, R78 ;  /* 0x0000004231887223 */ /* 0x000fe2000001004e */
        /* <DEDUP_REMOVED lines=20> */
[-C--:B------:R-:W-:Y:S01]  /*a7b0*/  FFMA.FTZ R79, R64, R67.reuse, R79 ;  /* 0x00000043404f7223 */ /* 0x080fe2000001004f */
[----:B------:R-:W-:Y:S02]  /*a7c0*/  HADD2.F32 R78, -RZ, R78.H1_H1 ;  /* 0x3000004eff4e7230 */ /* 0x000fe40000004100 */
[----:B------:R-:W-:Y:S01]  /*a7d0*/  FFMA.FTZ R155, R44, R66, R155 ;  /* 0x000000422c9b7223 */ /* 0x000fe2000001009b */
[----:B------:R-:W-:Y:S02]  /*a7e0*/  HADD2.F32 R47, -RZ, R47.H1_H1 ;  /* 0x3000002fff2f7230 */ /* 0x000fe40000004100 */
[----:B------:R-:W-:Y:S01]  /*a7f0*/  FFMA.FTZ R153, R48, R67, -R153 ;  /* 0x0000004330997223 */ /* 0x000fe20000010899 */
[----:B------:R-:W-:Y:S02]  /*a800*/  HADD2.F32 R46, -RZ, R46.H1_H1 ;  /* 0x3000002eff2e7230 */ /* 0x000fe40000004100 */
[----:B------:R-:W-:Y:S01]  /*a810*/  FMUL.FTZ R64, R51, R78 ;  /* 0x0000004e33407220 */ /* 0x000fe20000410000 */
[----:B------:R-:W-:-:S02]  /*a820*/  HADD2.F32 R63, -RZ, R63.H1_H1 ;  /* 0x3000003fff3f7230 */ /* 0x000fc40000004100 */
[----:B------:R-:W-:Y:S01]  /*a830*/  FMUL.FTZ R78, R47, R78 ;  /* 0x0000004e2f4e7220 */ /* 0x000fe20000410000 */
[----:B------:R-:W-:Y:S02]  /*a840*/  HADD2.F32 R77, -RZ, R77.H1_H1 ;  /* 0x3000004dff4d7230 */ /* 0x000fe40000004100 */
[----:B------:R-:W-:Y:S01]  /*a850*/  FFMA.FTZ R148, R49, R66, -R148 ;  /* 0x0000004231947223 */ /* 0x000fe20000010894 */
[----:B------:R-:W-:Y:S01]  /*a860*/  HADD2.F32 R44, -RZ, R65.H1_H1 ;  /* 0x30000041ff2c7230 */ /* 0x000fe20000004100 */
[----:B------:R-:W-:Y:S01]  /*a870*/  F2FP.SATFINITE.E4M3.F32.PACK_AB_MERGE_C R82, R137, R82, RZ ;  /* 0x000000528952723e */ /* 0x000fe200048070ff */
[----:B------:R-:W-:Y:S02]  /*a880*/  HADD2.F32 R45, -RZ, R45.H1_H1 ;  /* 0x3000002dff2d7230 */ /* 0x000fe40000004100 */
[-C--:B------:R-:W-:Y:S01]  /*a890*/  FMUL.FTZ R49, R63, R77.reuse ;  /* 0x0000004d3f317220 */ /* 0x080fe20000410000 */
[C---:B------:R-:W-:Y:S01]  /*a8a0*/  FMUL.FTZ R48, R46.reuse, R77 ;  /* 0x0000004d2e307220 */ /* 0x040fe20000410000 */
        /* <DEDUP_REMOVED lines=13> */
[----:B------:R-:W-:-:S07]  /*a980*/  F2FP.SATFINITE.E4M3.F32.PACK_AB_MERGE_C R49, R81, R62, R83 ;  /* 0x0000003e5131723e */ /* 0x000fce0004807053 */
.L_x_7117:
[----:B------:R-:W-:Y:S05]  /*a990*/  BSYNC B2 ;  /* 0x0000000000027941 */ /* 0x000fea0003800000 */
.L_x_7116:
        /* <DEDUP_REMOVED lines=12> */
.L_x_7115:
[----:B------:R-:W-:Y:S05]  /*aa60*/  BSYNC B1 ;  /* 0x0000000000017941 */ /* 0x000fea0003800000 */
.L_x_7114:
[----:B-1----:R-:W-:Y:S02]  /*aa70*/  VIADD R45, R23, 0xc0 ;  /* 0x000000c0172d7836 */ /* 0x002fe40000000000 */
[-C--:B------:R-:W-:Y:S02]  /*aa80*/  IMAD R44, R129, R126.reuse, RZ ;  /* 0x0000007e812c7224 */ /* 0x080fe400078e02ff */
        /* <DEDUP_REMOVED lines=8> */
[----:B------:R-:W-:Y:S01]  /*ab10*/  BSSY B1, `(.L_x_7118) ;  /* 0x00000ee000017945 */ /* 0x000fe20003800000 */
[----:B------:R-:W-:Y:S02]  /*ab20*/  ISETP.NE.AND P6, PT, R0, RZ, PT ;  /* 0x000000ff0000720c */ /* 0x000fe40003fc5270 */
[----:B------:R-:W-:Y:S02]  /*ab30*/  IADD3.X R44, R33, R56, R32, P3, P4 ;  /* 0x00000038212c7210 */ /* 0x000fe40001fe8420 */
[----:B------:R-:W-:Y:S02]  /*ab40*/  SEL R151, R122, R151, !P6 ;  /* 0x000000977a977207 */ /* 0x000fe40007000000 */
[----:B-1----:R-:W-:-:S05]  /*ab50*/  IADD3 R54, P3, R55, R52, RZ ;  /* 0x0000003437367210 */ /* 0x002fca0007f7e0ff */
[----:B------:R-:W-:Y:S01]  /*ab60*/  IMAD.X R55, R44, 0x1, R53, P3 ;  /* 0x000000012c377824 */ /* 0x000fe200018e0635 */
[----:B------:R-:W-:-:S04]  /*ab70*/  SHF.R.S32.HI R44, RZ, 0x1f, R151 ;  /* 0x0000001fff2c7819 */ /* 0x000fc80000011497 */
[----:B------:R-:W-:Y:S01]  /*ab80*/  LEA.HI R151, R44, R151, RZ, 0x5 ;  /* 0x000000972c977211 */ /* 0x000fe200078f28ff */
[----:B------:R-:W-:-:S03]  /*ab90*/  IMAD R44, R22, 0x7000, R118 ;  /* 0x00007000162c7824 */ /* 0x000fc600078e0276 */
[----:B------:R-:W-:Y:S01]  /*aba0*/  LEA.HI.SX32 R57, R151, R30, 0x1b ;  /* 0x0000001e97397211 */ /* 0x000fe200078fdaff */
[----:B------:R-:W-:-:S04]  /*abb0*/  IMAD.IADD R44, R17, 0x1, R44 ;  /* 0x00000001112c7824 */ /* 0x000fc800078e022c */
[----:B------:R-:W-:-:S05]  /*abc0*/  IMAD.SHL.U32 R57, R57, 0x10, RZ ;  /* 0x0000001039397824 */ /* 0x000fca00078e00ff */
[----:B------:R-:W-:-:S04]  /*abd0*/  LOP3.LUT R45, R3, 0x70, R57, 0xf8, !PT ;  /* 0x00000070032d7812 */ /* 0x000fc800078ef839 */
[----:B------:R-:W-:-:S05]  /*abe0*/  LOP3.LUT R45, R45, R142, RZ, 0x3c, !PT ;  /* 0x0000008e2d2d7212 */ /* 0x000fca00078e3cff */
[----:B--2---:R-:W-:-:S04]  /*abf0*/  IMAD.IADD R45, R46, 0x1, R45 ;  /* 0x000000012e2d7824 */ /* 0x004fc800078e022d */
[----:B------:R-:W-:-:S04]  /*ac00*/  IMAD R46, R22, 0x7000, R45 ;  /* 0x00007000162e7824 */ /* 0x000fc800078e022d */
[----:B------:R-:W-:Y:S02]  /*ac10*/  IMAD.IADD R48, R17, 0x1, R46 ;  /* 0x0000000111307824 */ /* 0x000fe400078e022e */
        /* <DEDUP_REMOVED lines=11> */
[----:B------:R-:W-:Y:S02]  /*acd0*/  SHF.R.U32.HI R69, RZ, 0x8, R71 ;  /* 0x00000008ff457819 */ /* 0x000fe40000011647 */
        /* <DEDUP_REMOVED lines=16> */
[----:B------:R-:W-:Y:S01]  /*ade0*/  LOP3.LUT R48, R61, 0xff0000, R48, 0xf8, !PT ;  /* 0x00ff00003d307812 */ /* 0x000fe200078ef830 */
[----:B------:R-:W-:Y:S01]  /*adf0*/  IMAD.SHL.U32 R50, R66, 0x100, RZ ;  /* 0x0000010042327824 */ /* 0x000fe200078e00ff */
[----:B------:R-:W-:Y:S02]  /*ae00*/  PRMT R67, R67, 0x654, R64 ;  /* 0x0000065443437816 */ /* 0x000fe40000000040 */
[----:B------:R-:W-:Y:S02]  /*ae10*/  F2FP.F16.E4M3.UNPACK_B R68, R147.H1 ;  /* 0x00000093ff44723e */ /* 0x000fe400030006ff */
[----:B------:R-:W-:-:S02]  /*ae20*/  F2FP.F16.E4M3.UNPACK_B R61, R60.H1 ;  /* 0x0000003cff3d723e */ /* 0x000fc400030006ff */
[----:B------:R-:W-:Y:S02]  /*ae30*/  F2FP.F16.E4M3.UNPACK_B R64, R63.H1 ;  /* 0x0000003fff40723e */ /* 0x000fe400030006ff */
[----:B------:R-:W-:Y:S01]  /*ae40*/  SHF.R.U32.HI R72, RZ, 0x10, R73 ;  /* 0x00000010ff487819 */ /* 0x000fe20000011649 */
[----:B------:R-:W-:Y:S01]  /*ae50*/  HADD2.F32 R62, -RZ, R61.H0_H0 ;  /* 0x2000003dff3e7230 */ /* 0x000fe20000004100 */
        /* <DEDUP_REMOVED lines=25> */
[----:B------:R-:W-:Y:S01]  /*aff0*/  HADD2.F32 R64, -RZ, R63.H0_H0 ;  /* 0x2000003fff407230 */ /* 0x000fe20000004100 */
[----:B------:R-:W-:Y:S01]  /*b000*/  SHF.R.U32.HI R70, RZ, 0x10, R75 ;  /* 0x00000010ff467819 */ /* 0x000fe2000001164b */
        /* <DEDUP_REMOVED lines=9> */
[----:B------:R-:W-:Y:S02]  /*b0a0*/  IMAD.U32 R70, R70, 0x10000, RZ ;  /* 0x0001000046467824 */ /* 0x000fe400078e00ff */
[----:B------:R-:W-:Y:S01]  /*b0b0*/  FFMA.FTZ R69, R64, R62, R67 ;  /* 0x0000003e40457223 */ /* 0x000fe20000010043 */
[----:B------:R-:W-:Y:S02]  /*b0c0*/  HADD2.F32 R60, -RZ, R60.H1_H1 ;  /* 0x3000003cff3c7230 */ /* 0x000fe40000004100 */
[----:B------:R-:W-:Y:S01]  /*b0d0*/  FMUL.FTZ R65, R63, R147 ;  /* 0x000000933f417220 */ /* 0x000fe20000410000 */
[----:B------:R-:W-:Y:S01]  /*b0e0*/  HADD2.F32 R145, -RZ, R145.H1_H1 ;  /* 0x30000091ff917230 */ /* 0x000fe20000004100 */
[----:B------:R-:W-:-:S02]  /*b0f0*/  F2FP.F16.E4M3.UNPACK_B R61, R146.H1 ;  /* 0x00000092ff3d723e */ /* 0x000fc400030006ff */
[----:B------:R-:W-:Y:S02]  /*b100*/  F2FP.F16.E4M3.UNPACK_B R62, R59.H1 ;  /* 0x0000003bff3e723e */ /* 0x000fe400030006ff */
[----:B------:R-:W-:Y:S01]  /*b110*/  LOP3.LUT R46, R71, 0xff0000, R70, 0xf8, !PT ;  /* 0x00ff0000472e7812 */ /* 0x000fe200078ef846 */
[C---:B------:R-:W-:Y:S01]  /*b120*/  FMUL.FTZ R70, R60.reuse, R147 ;  /* 0x000000933c467220 */ /* 0x040fe20000410000 */
[-C--:B------:R-:W-:Y:S01]  /*b130*/  FFMA.FTZ R71, R60, R145.reuse, -R65 ;  /* 0x000000913c477223 */ /* 0x080fe20000010841 */
        /* <DEDUP_REMOVED lines=8> */
[----:B------:R-:W-:Y:S01]  /*b1c0*/  FMUL.FTZ R76, R64, R66 ;  /* 0x00000042404c7220 */ /* 0x000fe20000410000 */
        /* <DEDUP_REMOVED lines=13> */
[----:B------:R-:W-:Y:S01]  /*b2a0*/  FFMA.FTZ R80, R62, R65, R67 ;  /* 0x000000413e507223 */ /* 0x000fe20000010043 */
[----:B------:R-:W-:Y:S01]  /*b2b0*/  HADD2.F32 R65, -RZ, R146.H1_H1 ;  /* 0x30000092ff417230 */ /* 0x000fe20000004100 */
[----:B------:R-:W-:Y:S01]  /*b2c0*/  F2FP.F16.E4M3.UNPACK_B R144, R144 ;  /* 0x00000090ff90723e */ /* 0x000fe200020006ff */
[----:B------:R-:W-:Y:S01]  /*b2d0*/  HADD2.F32 R59, -RZ, R58.H0_H0 ;  /* 0x2000003aff3b7230 */ /* 0x000fe20000004100 */
[----:B------:R-:W-:Y:S01]  /*b2e0*/  F2FP.SATFINITE.E4M3.F32.PACK_AB_MERGE_C R78, R81, R78, RZ ;  /* 0x0000004e514e723e */ /* 0x000fe200048070ff */
[--C-:B------:R-:W-:Y:S01]  /*b2f0*/  HADD2.F32 R61, -RZ, R60.reuse.H0_H0 ;  /* 0x2000003cff3d7230 */ /* 0x100fe20000004100 */
[----:B------:R-:W-:Y:S01]  /*b300*/  F2FP.SATFINITE.E4M3.F32.PACK_AB_MERGE_C R79, R80, R79, RZ ;  /* 0x0000004f504f723e */ /* 0x000fe200048070ff */
[----:B------:R-:W-:Y:S02]  /*b310*/  HADD2.F32 R60, -RZ, R60.H1_H1 ;  /* 0x3000003cff3c7230 */ /* 0x000fe40000004100 */
[----:B------:R-:W-:-:S02]  /*b320*/  HADD2.F32 R58, -RZ, R58.H1_H1 ;  /* 0x3000003aff3a7230 */ /* 0x000fc40000004100 */
[-C--:B------:R-:W-:Y:S01]  /*b330*/  FMUL.FTZ R66, R61, R64.reuse ;  /* 0x000000403d427220 */ /* 0x080fe20000410000 */
[--C-:B------:R-:W-:Y:S02]  /*b340*/  HADD2.F32 R62, -RZ, R144.reuse.H0_H0 ;  /* 0x20000090ff3e7230 */ /* 0x100fe40000004100 */
[-C--:B------:R-:W-:Y:S01]  /*b350*/  FMUL.FTZ R67, R60, R65.reuse ;  /* 0x000000413c437220 */ /* 0x080fe20000410000 */
[----:B------:R-:W-:Y:S02]  /*b360*/  HADD2.F32 R63, -RZ, R144.H1_H1 ;  /* 0x30000090ff3f7230 */ /* 0x000fe40000004100 */
[C---:B------:R-:W-:Y:S01]  /*b370*/  FMUL.FTZ R64, R59.reuse, R64 ;  /* 0x000000403b407220 */ /* 0x040fe20000410000 */
[C---:B------:R-:W-:Y:S01]  /*b380*/  FMUL.FTZ R65, R58.reuse, R65 ;  /* 0x000000413a417220 */ /* 0x040fe20000410000 */
[----:B------:R-:W-:Y:S01]  /*b390*/  FFMA.FTZ R59, R59, R62, -R66 ;  /* 0x0000003e3b3b7223 */ /* 0x000fe20000010842 */
[----:B------:R-:W-:Y:S01]  /*b3a0*/  F2FP.F16.E4M3.UNPACK_B R66, R48 ;  /* 0x00000030ff42723e */ /* 0x000fe200020006ff */
[----:B------:R-:W-:Y:S01]  /*b3b0*/  FFMA.FTZ R76, R61, R62, R64 ;  /* 0x0000003e3d4c7223 */ /* 0x000fe20000010040 */
[-C--:B------:R-:W-:Y:S01]  /*b3c0*/  FFMA.FTZ R58, R58, R63.reuse, -R67 ;  /* 0x0000003f3a3a7223 */ /* 0x080fe20000010843 */
[----:B------:R-:W-:Y:S01]  /*b3d0*/  FFMA.FTZ R77, R60, R63, R65 ;  /* 0x0000003f3c4d7223 */ /* 0x000fe20000010041 */
[----:B------:R-:W-:-:S02]  /*b3e0*/  F2FP.SATFINITE.E4M3.F32.PACK_AB_MERGE_C R60, R75, R72, RZ ;  /* 0x000000484b3c723e */ /* 0x000fc400048070ff */
[----:B------:R-:W-:Y:S02]  /*b3f0*/  F2FP.F16.E4M3.UNPACK_B R64, R49 ;  /* 0x00000031ff40723e */ /* 0x000fe400020006ff */
[----:B------:R-:W-:Y:S02]  /*b400*/  F2FP.F16.E4M3.UNPACK_B R67, R50 ;  /* 0x00000032ff43723e */ /* 0x000fe400020006ff */
[----:B------:R-:W-:Y:S01]  /*b410*/  F2FP.F16.E4M3.UNPACK_B R62, R45 ;  /* 0x0000002dff3e723e */ /* 0x000fe200020006ff */
[----:B------:R-:W-:Y:S01]  /*b420*/  HADD2.F32 R65, -RZ, R64.H0_H0 ;  /* 0x20000040ff417230 */ /* 0x000fe20000004100 */
[----:B------:R-:W-:Y:S01]  /*b430*/  F2FP.SATFINITE.E4M3.F32.PACK_AB_MERGE_C R60, R70, R69, R60 ;  /* 0x00000045463c723e */ /* 0x000fe2000480703c */
[----:B------:R-:W-:Y:S01]  /*b440*/  HADD2.F32 R70, -RZ, R67.H0_H0 ;  /* 0x20000043ff467230 */ /* 0x000fe20000004100 */
[----:B------:R-:W-:Y:S01]  /*b450*/  F2FP.SATFINITE.E4M3.F32.PACK_AB_MERGE_C R61, R74, R73, RZ ;  /* 0x000000494a3d723e */ /* 0x000fe200048070ff */
[----:B------:R-:W-:Y:S01]  /*b460*/  HADD2.F32 R63, -RZ, R62.H0_H0 ;  /* 0x2000003eff3f7230 */ /* 0x000fe20000004100 */
[----:B------:R-:W-:Y:S01]  /*b470*/  F2FP.F16.E4M3.UNPACK_B R45, R45.H1 ;  /* 0x0000002dff2d723e */ /* 0x000fe200030006ff */
        /* <DEDUP_REMOVED lines=18> */
[----:B------:R-:W-:Y:S01]  /*b5a0*/  F2FP.SATFINITE.E4M3.F32.PACK_AB_MERGE_C R59, R58, R59, R78 ;  /* 0x0000003b3a3b723e */ /* 0x000fe2000480704e */
        /* <DEDUP_REMOVED lines=68> */
.L_x_7119:
[----:B------:R-:W-:Y:S05]  /*b9f0*/  BSYNC B1 ;  /* 0x0000000000017941 */ /* 0x000fea0003800000 */
.L_x_7118:
[----:B------:R-:W-:Y:S01]  /*ba00*/  ISETP.GE.AND P2, PT, R57, R149, PT ;  /* 0x000000953900720c */ /* 0x000fe20003f46270 */
[----:B------:R-:W-:Y:S02]  /*ba10*/  ULDC.64 UR4, c[0x0][0x208] ;  /* 0x0000820000047ab9 */ /* 0x000fe40000000a00 */
[----:B-1----:R1:W-:Y:S10]  /*ba20*/  STG.E.128 desc[UR4][R54.64], R44 ;  /* 0x0000002c36007986 */ /* 0x0023f4000c101d04 */
[----:B------:R-:W-:Y:S05]  /*ba30*/  @P2 BRA `(.L_x_7096) ;  /* 0x0000000400fc2947 */ /* 0x000fea0003800000 */
[--C-:B-1----:R-:W-:Y:S01]  /*ba40*/  SHF.R.S32.HI R44, RZ, 0x1f, R57.reuse ;  /* 0x0000001fff2c7819 */ /* 0x102fe20000011439 */
[----:B------:R-:W-:Y:S01]  /*ba50*/  ULDC.64 UR4, c[0x0][0x208] ;  /* 0x0000820000047ab9 */ /* 0x000fe20000000a00 */
[----:B------:R-:W-:-:S04]  /*ba60*/  IADD3 R57, P2, P3, R38, R124, R57 ;  /* 0x0000007c26397210 */ /* 0x000fc80007b5e039 */
[----:B------:R-:W-:Y:S02]  /*ba70*/  IADD3.X R56, R33, R56, R44, P2, P3 ;  /* 0x0000003821387210 */ /* 0x000fe400017e642c */
[----:B------:R-:W-:-:S05]  /*ba80*/  IADD3 R52, P2, R57, R52, RZ ;  /* 0x0000003439347210 */ /* 0x000fca0007f5e0ff */
[----:B------:R-:W-:-:S05]  /*ba90*/  IMAD.X R53, R56, 0x1, R53, P2 ;  /* 0x0000000138357824 */ /* 0x000fca00010e0635 */
[----:B--2---:R1:W-:Y:S01]  /*baa0*/  STG.E.128 desc[UR4][R52.64], R48 ;  /* 0x0000003034007986 */ /* 0x0043e2000c101d04 */
[----:B------:R-:W-:Y:S05]  /*bab0*/  BRA `(.L_x_7096) ;  /* 0x0000000400dc7947 */ /* 0x000fea0003800000 */
.L_x_7059:
[----:B------:R-:W2:Y:S02]  /*bac0*/  LDL R44, [R1+0x68] ;  /* 0x00006800012c7983 */ /* 0x000ea40000100800 */
[----:B--2---:R-:W-:-:S13]  /*bad0*/  R2UR UR4, R44 ;  /* 0x000000002c0472ca */ /* 0x004fda00000e0000 */
[----:B------:R-:W-:-:S06]  /*bae0*/  UISETP.NE.AND UP0, UPT, UR4, 0x3, UPT ;  /* 0x000000030400788c */ /* 0x000fcc000bf05270 */
[----:B------:R-:W-:-:S13]  /*baf0*/  PLOP3.LUT P5, PT, PT, PT, UP0, 0x80, 0x0 ;  /* 0x000000000000781c */ /* 0x000fda0003faf008 */
[----:B------:R-:W-:Y:S05]  /*bb00*/  @!P5 BRA `(.L_x_7120) ;  /* 0x000000000004d947 */ /* 0x000fea0003800000 */
[----:B------:R-:W-:Y:S01]  /*bb10*/  BPT.TRAP 0x1 ;  /* 0x000000040000795c */ /* 0x000fe20000300000 */
.L_x_7120:
[----:B------:R-:W2:Y:S01]  /*bb20*/  LDL R44, [R1+0x50] ;  /* 0x00005000012c7983 */ /* 0x000ea20000100800 */
[----:B------:R-:W-:Y:S01]  /*bb30*/  IMAD R104, R22, 0x8, R17 ;  /* 0x0000000816687824 */ /* 0x000fe200078e0211 */
[----:B------:R-:W-:Y:S01]  /*bb40*/  BSSY B1, `(.L_x_7121) ;  /* 0x0000008000017945 */ /* 0x000fe20003800000 */
[----:B------:R-:W-:Y:S01]  /*bb50*/  IMAD R113, R24, -0xe0, R2 ;  /* 0xffffff2018717824 */ /* 0x000fe200078e0202 */
[----:B------:R-:W-:-:S04]  /*bb60*/  SHF.R.S32.HI R45, RZ, 0x1f, R24 ;  /* 0x0000001fff2d7819 */ /* 0x000fc80000011418 */
[----:B------:R-:W-:Y:S02]  /*bb70*/  VIMNMX R113, R113, 0xe0, PT ;  /* 0x000000e071717848 */ /* 0x000fe40003fe0100 */
[----:B--2---:R-:W-:Y:S01]  /*bb80*/  SHF.L.U32 R128, R44, 0x1f, RZ ;  /* 0x0000001f2c807819 */ /* 0x004fe200000006ff */
[----:B------:R-:W-:-:S03]  /*bb90*/  IMAD R44, R20, R24, RZ ;  /* 0x00000018142c7224 */ /* 0x000fc600078e02ff */
[----:B------:R-:W0:Y:S02]  /*bba0*/  SYNCS.PHASECHK.TRANS64.TRYWAIT P2, [R104+URZ+0x2e890], R128 ;  /* 0x02e89080680075a7 */ /* 0x000e24000804017f */
[----:B0-----:R-:W-:Y:S05]  /*bbb0*/  @!P2 BRA `(.L_x_7122) ;  /* 0x0000028c0054a947 */ /* 0x001fea0003800000 */
.L_x_7432:
[----:B------:R-:W-:Y:S05]  /*bbc0*/  BSYNC B1 ;  /* 0x0000000000017941 */ /* 0x000fea0003800000 */
.L_x_7121:
[----:B------:R-:W-:Y:S01]  /*bbd0*/  ISETP.GE.AND P2, PT, R23, R113, PT ;  /* 0x000000711700720c */ /* 0x000fe20003f46270 */
[----:B------:R-:W-:Y:S01]  /*bbe0*/  IMAD R45, R45, R132, R44 ;  /* 0x000000842d2d7224 */ /* 0x000fe200078e022c */
[----:B------:R-:W-:Y:S01]  /*bbf0*/  BSSY B1, `(.L_x_7123) ;  /* 0x0000016000017945 */ /* 0x000fe20003800000 */
[----:B------:R-:W-:-:S04]  /*bc00*/  IMAD.WIDE.U32 R48, R132, R24, RZ ;  /* 0x0000001884307225 */ /* 0x000fc800078e00ff */
[----:B------:R-:W-:-:S06]  /*bc10*/  IMAD.IADD R53, R45, 0x1, R49 ;  /* 0x000000012d357824 */ /* 0x000fcc00078e0231 */
[----:B------:R-:W-:Y:S05]  /*bc20*/  @P2 BRA `(.L_x_7124) ;  /* 0x0000000000482947 */ /* 0x000fea0003800000 */
[----:B------:R-:W1:Y:S01]  /*bc30*/  @!P0 LDS.128 R44, [R112+0x20400] ;  /* 0x02040000702c8984 */ /* 0x000e620000000c00 */
[----:B------:R-:W2:Y:S01]  /*bc40*/  @!P0 LDC.64 R50, c[0x0][0x2e8] ;  /* 0x0000ba00ff328b82 */ /* 0x000ea20000000a00 */
[----:B------:R-:W-:Y:S01]  /*bc50*/  ULDC.64 UR4, c[0x0][0x208] ;  /* 0x0000820000047ab9 */ /* 0x000fe20000000a00 */
[----:B--2---:R-:W-:-:S04]  /*bc60*/  @!P0 IADD3 R50, P2, P3, R48, R50, R34 ;  /* 0x0000003230328210 */ /* 0x004fc80007b5e022 */
[----:B------:R-:W-:-:S05]  /*bc70*/  @!P0 IADD3.X R51, R53, R51, R37, P2, P3 ;  /* 0x0000003335338210 */ /* 0x000fca00017e6425 */
[----:B-1----:R1:W-:Y:S01]  /*bc80*/  @!P0 STG.E.128 desc[UR4][R50.64], R44 ;  /* 0x0000002c32008986 */ /* 0x0023e2000c101d04 */
[----:B------:R-:W-:Y:S05]  /*bc90*/  @P1 BRA `(.L_x_7124) ;  /* 0x00000000002c1947 */ /* 0x000fea0003800000 */
[----:B------:R-:W-:Y:S01]  /*bca0*/  ULDC.64 UR4, c[0x0][0x2e8] ;  /* 0x0000ba0000047ab9 */ /* 0x000fe20000000a00 */
[----:B-1----:R-:W-:Y:S01]  /*bcb0*/  VIADD R45, R25, 0x40 ;  /* 0x00000040192d7836 */ /* 0x002fe20000000000 */
[----:B------:R-:W-:Y:S01]  /*bcc0*/  IADD3 R50, P2, P3, R100, UR4, R48 ;  /* 0x0000000464327c10 */ /* 0x000fe2000fb5e030 */
[----:B------:R-:W-:-:S03]  /*bcd0*/  ULDC.64 UR6, c[0x0][0x208] ;  /* 0x0000820000067ab9 */ /* 0x000fc60000000a00 */
[----:B------:R-:W-:Y:S02]  /*bce0*/  IADD3.X R51, R102, UR5, R53, P2, P3 ;  /* 0x0000000566337c10 */ /* 0x000fe400097e6435 */
[----:B------:R-:W-:-:S13]  /*bcf0*/  LOP3.LUT P2, RZ, R230, 0x4, RZ, 0xc0, !PT ;  /* 0x00000004e6ff7812 */ /* 0x000fda000784c0ff */
[----:B------:R-:W-:-:S04]  /*bd00*/  @P2 VIADD R45, R25, 0xffffffc0 ;  /* 0xffffffc0192d2836 */ /* 0x000fc80000000000 */
[----:B------:R-:W-:-:S04]  /*bd10*/  IMAD R44, R22, 0x7000, R45 ;  /* 0x00007000162c7824 */ /* 0x000fc800078e022d */
[----:B------:R-:W-:-:S06]  /*bd20*/  IMAD.IADD R44, R17, 0x1, R44 ;  /* 0x00000001112c7824 */ /* 0x000fcc00078e022c */
[----:B------:R-:W1:Y:S04]  /*bd30*/  LDS.128 R44, [R44+0x20400] ;  /* 0x020400002c2c7984 */ /* 0x000e680000000c00 */
[----:B-1----:R2:W-:Y:S02]  /*bd40*/  STG.E.128 desc[UR6][R50.64], R44 ;  /* 0x0000002c32007986 */ /* 0x0025e4000c101d06 */
.L_x_7124:
[----:B------:R-:W-:Y:S05]  /*bd50*/  BSYNC B1 ;  /* 0x0000000000017941 */ /* 0x000fea0003800000 */
.L_x_7123:
[----:B-12---:R-:W-:Y:S01]  /*bd60*/  VIADD R44, R23, 0x40 ;  /* 0x00000040172c7836 */ /* 0x006fe20000000000 */
[----:B------:R-:W-:Y:S04]  /*bd70*/  BSSY B1, `(.L_x_7125) ;  /* 0x0000017000017945 */ /* 0x000fe80003800000 */
[----:B------:R-:W-:-:S13]  /*bd80*/  ISETP.GE.AND P2, PT, R44, R113, PT ;  /* 0x000000712c00720c */ /* 0x000fda0003f46270 */
[----:B------:R-:W-:Y:S05]  /*bd90*/  @P2 BRA `(.L_x_7126) ;  /* 0x0000000000502947 */ /* 0x000fea0003800000 */
[----:B------:R-:W1:Y:S01]  /*bda0*/  @!P0 LDS.128 R44, [R112+0x22400] ;  /* 0x02240000702c8984 */ /* 0x000e620000000c00 */
[----:B------:R-:W2:Y:S01]  /*bdb0*/  @!P0 LDC.64 R50, c[0x0][0x2e8] ;  /* 0x0000ba00ff328b82 */ /* 0x000ea20000000a00 */
[----:B------:R-:W-:Y:S01]  /*bdc0*/  IADD3 R55, P2, R98, R48, RZ ;  /* 0x0000003062377210 */ /* 0x000fe20007f5e0ff */
[----:B------:R-:W-:-:S04]  /*bdd0*/  ULDC.64 UR4, c[0x0][0x208] ;  /* 0x0000820000047ab9 */ /* 0x000fc80000000a00 */
[----:B------:R-:W-:Y:S01]  /*bde0*/  IMAD.X R52, R53, 0x1, R99, P2 ;  /* 0x0000000135347824 */ /* 0x000fe200010e0663 */
        /* <DEDUP_REMOVED lines=15> */
.L_x_7126:
[----:B------:R-:W-:Y:S05]  /*bee0*/  BSYNC B1 ;  /* 0x0000000000017941 */ /* 0x000fea0003800000 */
.L_x_7125:
[----:B-12---:R-:W-:Y:S01]  /*bef0*/  VIADD R44, R23, 0x80 ;  /* 0x00000080172c7836 */ /* 0x006fe20000000000 */
[----:B------:R-:W-:Y:S04]  /*bf00*/  BSSY B1, `(.L_x_7127) ;  /* 0x0000017000017945 */ /* 0x000fe80003800000 */
[----:B------:R-:W-:-:S13]  /*bf10*/  ISETP.GE.AND P2, PT, R44, R113, PT ;  /* 0x000000712c00720c */ /* 0x000fda0003f46270 */
[----:B------:R-:W-:Y:S05]  /*bf20*/  @P2 BRA `(.L_x_7128) ;  /* 0x0000000000502947 */ /* 0x000fea0003800000 */
[----:B------:R-:W1:Y:S01]  /*bf30*/  @!P0 LDS.128 R44, [R112+0x24400] ;  /* 0x02440000702c8984 */ /* 0x000e620000000c00 */
[----:B------:R-:W2:Y:S01]  /*bf40*/  @!P0 LDC.64 R50, c[0x0][0x2e8] ;  /* 0x0000ba00ff328b82 */ /* 0x000ea20000000a00 */
[----:B------:R-:W-:Y:S01]  /*bf50*/  LEA R55, P2, R36, R48, 0x7 ;  /* 0x0000003024377211 */ /* 0x000fe200078438ff */
        /* <DEDUP_REMOVED lines=17> */
.L_x_7128:
[----:B------:R-:W-:Y:S05]  /*c070*/  BSYNC B1 ;  /* 0x0000000000017941 */ /* 0x000fea0003800000 */
.L_x_7127:
[----:B-12---:R-:W-:-:S05]  /*c080*/  VIADD R44, R23, 0xc0 ;  /* 0x000000c0172c7836 */ /* 0x006fca0000000000 */
[----:B------:R-:W-:-:S13]  /*c090*/  ISETP.GE.AND P2, PT, R44, R113, PT ;  /* 0x000000712c00720c */ /* 0x000fda0003f46270 */
[----:B------:R-:W-:Y:S05]  /*c0a0*/  @P2 BRA `(.L_x_7096) ;  /* 0x0000000000602947 */ /* 0x000fea0003800000 */
[----:B------:R-:W1:Y:S01]  /*c0b0*/  LDC.64 R46, c[0x0][0x300] ;  /* 0x0000c000ff2e7b82 */ /* 0x000e620000000a00 */
[----:B------:R-:W-:Y:S01]  /*c0c0*/  IMAD.MOV.U32 R50, RZ, RZ, R48 ;  /* 0x000000ffff327224 */ /* 0x000fe200078e0030 */
[----:B------:R-:W-:Y:S01]  /*c0d0*/  ULDC.64 UR4, c[0x0][0x208] ;  /* 0x0000820000047ab9 */ /* 0x000fe20000000a00 */
[----:B------:R-:W-:-:S05]  /*c0e0*/  IMAD.MOV.U32 R51, RZ, RZ, R53 ;  /* 0x000000ffff337224 */ /* 0x000fca00078e0035 */
        /* <DEDUP_REMOVED lines=20> */
.L_x_7096:
[----:B------:R-:W-:Y:S05]  /*c230*/  BSYNC B0 ;  /* 0x0000000000007941 */ /* 0x000fea0003800000 */
.L_x_7058:
        /* <DEDUP_REMOVED lines=17> */
.L_x_7130:
[----:B------:R-:W-:Y:S05]  /*c350*/  BSYNC B0 ;  /* 0x0000000000007941 */ /* 0x000fea0003800000 */
.L_x_7129:
[----:B------:R-:W2:Y:S01]  /*c360*/  SYNCS.PHASECHK.TRANS64.TRYWAIT P3, [R104+URZ+0x2e8b0], R128 ;  /* 0x02e8b080680075a7 */ /* 0x000ea2000806017f */
[----:B------:R-:W-:Y:S01]  /*c370*/  ULDC.64 UR4, c[0x0][0x318] ;  /* 0x0000c60000047ab9 */ /* 0x000fe20000000a00 */
[----:B------:R-:W-:Y:S01]  /*c380*/  ULDC.64 UR60, c[0x0][0x328] ;  /* 0x0000ca00003c7ab9 */ /* 0x000fe20000000a00 */
[----:B-1----:R-:W-:Y:S01]  /*c390*/  IMAD.U32 R44, RZ, RZ, UR5 ;  /* 0x00000005ff2c7e24 */ /* 0x002fe2000f8e00ff */
[----:B------:R-:W-:Y:S01]  /*c3a0*/  BSSY B0, `(.L_x_7131) ;  /* 0x0000005000007945 */ /* 0x000fe20003800000 */
[----:B------:R-:W-:-:S03]  /*c3b0*/  IMAD.U32 R45, RZ, RZ, UR4 ;  /* 0x00000004ff2d7e24 */ /* 0x000fc6000f8e00ff */
[----:B------:R1:W-:Y:S04]  /*c3c0*/  STL [R1+0x8], R44 ;  /* 0x0000082c01007387 */ /* 0x0003e80000100800 */
[----:B------:R1:W-:Y:S02]  /*c3d0*/  STL [R1+0xc], R45 ;  /* 0x00000c2d01007387 */ /* 0x0003e40000100800 */
[----:B-12---:R-:W-:Y:S05]  /*c3e0*/  @!P3 BRA `(.L_x_7132) ;  /* 0x00000284005cb947 */ /* 0x006fea0003800000 */
.L_x_7433:
[----:B------:R-:W-:Y:S05]  /*c3f0*/  BSYNC B0 ;  /* 0x0000000000007941 */ /* 0x000fea0003800000 */
.L_x_7131:
[----:B------:R2:W5:Y:S04]  /*c400*/  LDL R54, [R1+0xc] ;  /* 0x00000c0001367983 */ /* 0x0005680000100800 */
[----:B------:R2:W5:Y:S01]  /*c410*/  LDL R53, [R1+0x8] ;  /* 0x0000080001357983 */ /* 0x0005620000100800 */
[----:B------:R-:W-:Y:S01]  /*c420*/  ISETP.GE.AND P3, PT, R23, R113, PT ;  /* 0x000000711700720c */ /* 0x000fe20003f66270 */
[----:B------:R-:W-:Y:S01]  /*c430*/  BSSY B0, `(.L_x_7133) ;  /* 0x000001a000007945 */ /* 0x000fe20003800000 */
[----:B------:R-:W-:-:S11]  /*c440*/  IMAD.WIDE R48, R24, 0xe0, R94 ;  /* 0x000000e018307825 */ /* 0x000fd600078e025e */
[----:B--2---:R-:W-:Y:S05]  /*c450*/  @P3 BRA `(.L_x_7134) ;  /* 0x00000000005c3947 */ /* 0x004fea0003800000 */
[----:B------:R-:W-:Y:S01]  /*c460*/  ULDC UR6, c[0x0][0x2f4] ;  /* 0x0000bd0000067ab9 */ /* 0x000fe20000000800 */
[----:B------:R-:W-:Y:S01]  /*c470*/  PLOP3.LUT P4, PT, PT, PT, PT, 0x8, 0x0 ;  /* 0x000000000000781c */ /* 0x000fe20003f8e170 */
[----:B------:R-:W-:Y:S01]  /*c480*/  IMAD.MOV.U32 R44, RZ, RZ, R40 ;  /* 0x000000ffff2c7224 */ /* 0x000fe200078e0028 */
[----:B------:R-:W-:Y:S01]  /*c490*/  ISETP.GE.AND P3, PT, R6, UR6, PT ;  /* 0x0000000606007c0c */ /* 0x000fe2000bf66270 */
[----:B------:R-:W-:Y:S01]  /*c4a0*/  IMAD.MOV.U32 R45, RZ, RZ, R103 ;  /* 0x000000ffff2d7224 */ /* 0x000fe200078e0067 */
[----:B-----5:R-:W-:Y:S01]  /*c4b0*/  R2UR UR5, R54 ;  /* 0x00000000360572ca */ /* 0x020fe200000e0000 */
[----:B------:R-:W-:Y:S01]  /*c4c0*/  IMAD R47, R49, UR60, RZ ;  /* 0x0000003c312f7c24 */ /* 0x000fe2000f8e02ff */
[----:B------:R-:W-:Y:S01]  /*c4d0*/  R2UR UR4, R53 ;  /* 0x00000000350472ca */ /* 0x000fe200000e0000 */
[----:B------:R-:W-:-:S04]  /*c4e0*/  IMAD.WIDE.U32 R44, R48, UR60, R44 ;  /* 0x0000003c302c7c25 */ /* 0x000fc8000f8e002c */
[----:B------:R-:W-:-:S04]  /*c4f0*/  IMAD R47, R48, UR61, R47 ;  /* 0x0000003d302f7c24 */ /* 0x000fc8000f8e022f */
[----:B------:R-:W-:Y:S01]  /*c500*/  @!P3 LOP3.LUT P5, RZ, R230, 0x4, RZ, 0xc0, !PT ;  /* 0x00000004e6ffb812 */ /* 0x000fe200078ac0ff */
[----:B------:R-:W-:-:S03]  /*c510*/  @!P3 VIADD R52, R111, 0x40 ;  /* 0x000000406f34b836 */ /* 0x000fc60000000000 */
[----:B------:R-:W-:Y:S02]  /*c520*/  @!P3 PLOP3.LUT P4, PT, P5, PT, PT, 0x80, 0x0 ;  /* 0x000000000000b81c */ /* 0x000fe40002f8f070 */
[----:B------:R-:W-:-:S04]  /*c530*/  IADD3 R50, P5, R44, UR5, RZ ;  /* 0x000000052c327c10 */ /* 0x000fc8000ffbe0ff */
[----:B------:R-:W-:Y:S01]  /*c540*/  IADD3.X R51, R45, UR4, R47, P5, !PT ;  /* 0x000000042d337c10 */ /* 0x000fe2000affe42f */
[----:B------:R-:W-:-:S06]  /*c550*/  ULDC.64 UR4, c[0x0][0x208] ;  /* 0x0000820000047ab9 */ /* 0x000fcc0000000a00 */
[----:B------:R-:W-:Y:S01]  /*c560*/  @P4 VIADD R52, R111, 0xffffffc0 ;  /* 0xffffffc06f344836 */ /* 0x000fe20000000000 */
[----:B------:R-:W-:-:S03]  /*c570*/  ISETP.GE.AND P4, PT, R18, UR6, PT ;  /* 0x0000000612007c0c */ /* 0x000fc6000bf86270 */
[----:B------:R-:W-:-:S10]  /*c580*/  @!P3 IMAD.IADD R52, R17, 0x1, R52 ;  /* 0x000000011134b824 */ /* 0x000fd400078e0234 */
[----:B------:R-:W2:Y:S04]  /*c590*/  @!P4 LDS.128 R44, [R112+0xe400] ;  /* 0x00e40000702cc984 */ /* 0x000ea80000000c00 */
[----:B--2---:R-:W-:Y:S04]  /*c5a0*/  @!P4 STG.E.128 desc[UR4][R50.64], R44 ;  /* 0x0000002c3200c986 */ /* 0x004fe8000c101d04 */
[----:B------:R-:W2:Y:S04]  /*c5b0*/  @!P3 LDS.128 R44, [R52+0xe400] ;  /* 0x00e40000342cb984 */ /* 0x000ea80000000c00 */
[----:B--2---:R2:W-:Y:S02]  /*c5c0*/  @!P3 STG.E.128 desc[UR4][R50.64+0x40], R44 ;  /* 0x0000402c3200b986 */ /* 0x0045e4000c101d04 */
.L_x_7134:
[----:B------:R-:W-:Y:S05]  /*c5d0*/  BSYNC B0 ;  /* 0x0000000000007941 */ /* 0x000fea0003800000 */
.L_x_7133:
[----:B--2---:R-:W-:Y:S01]  /*c5e0*/  VIADD R44, R23, 0x40 ;  /* 0x00000040172c7836 */ /* 0x004fe20000000000 */
[----:B------:R-:W-:Y:S04]  /*c5f0*/  BSSY B0, `(.L_x_7135) ;  /* 0x000001c000007945 */ /* 0x000fe80003800000 */
[----:B------:R-:W-:-:S13]  /*c600*/  ISETP.GE.AND P3, PT, R44, R113, PT ;  /* 0x000000712c00720c */ /* 0x000fda0003f66270 */
[----:B------:R-:W-:Y:S05]  /*c610*/  @P3 BRA `(.L_x_7136) ;  /* 0x0000000000643947 */ /* 0x000fea0003800000 */
[----:B------:R-:W-:Y:S01]  /*c620*/  ULDC UR6, c[0x0][0x2f4] ;  /* 0x0000bd0000067ab9 */ /* 0x000fe20000000800 */
[----:B------:R-:W-:Y:S01]  /*c630*/  PLOP3.LUT P4, PT, PT, PT, PT, 0x8, 0x0 ;  /* 0x000000000000781c */ /* 0x000fe20003f8e170 */
[----:B------:R-:W-:Y:S01]  /*c640*/  IMAD.MOV.U32 R44, RZ, RZ, R40 ;  /* 0x000000ffff2c7224 */ /* 0x000fe200078e0028 */
[----:B------:R-:W-:Y:S01]  /*c650*/  ISETP.GE.AND P3, PT, R6, UR6, PT ;  /* 0x0000000606007c0c */ /* 0x000fe2000bf66270 */
[----:B------:R-:W-:Y:S01]  /*c660*/  IMAD.MOV.U32 R45, RZ, RZ, R103 ;  /* 0x000000ffff2d7224 */ /* 0x000fe200078e0067 */
[----:B-----5:R-:W-:Y:S02]  /*c670*/  R2UR UR4, R54 ;  /* 0x00000000360472ca */ /* 0x020fe400000e0000 */
[----:B------:R-:W-:-:S09]  /*c680*/  R2UR UR7, R53 ;  /* 0x00000000350772ca */ /* 0x000fd200000e0000 */
[----:B------:R-:W-:Y:S01]  /*c690*/  @!P3 LOP3.LUT P5, RZ, R230, 0x4, RZ, 0xc0, !PT ;  /* 0x00000004e6ffb812 */ /* 0x000fe200078ac0ff */
[----:B------:R-:W-:-:S03]  /*c6a0*/  @!P3 VIADD R52, R111, 0x40 ;  /* 0x000000406f34b836 */ /* 0x000fc60000000000 */
[----:B------:R-:W-:Y:S02]  /*c6b0*/  @!P3 PLOP3.LUT P4, PT, P5, PT, PT, 0x80, 0x0 ;  /* 0x000000000000b81c */ /* 0x000fe40002f8f070 */
[----:B------:R-:W-:-:S05]  /*c6c0*/  IADD3 R47, P5, R48, 0x40, RZ ;  /* 0x00000040302f7810 */ /* 0x000fca0007fbe0ff */
[----:B------:R-:W-:Y:S02]  /*c6d0*/  IMAD.X R46, RZ, RZ, R49, P5 ;  /* 0x000000ffff2e7224 */ /* 0x000fe400028e0631 */
[----:B------:R-:W-:-:S04]  /*c6e0*/  IMAD.WIDE.U32 R44, R47, UR60, R44 ;  /* 0x0000003c2f2c7c25 */ /* 0x000fc8000f8e002c */
[----:B------:R-:W-:Y:S02]  /*c6f0*/  IMAD R46, R46, UR60, RZ ;  /* 0x0000003c2e2e7c24 */ /* 0x000fe4000f8e02ff */
[----:B------:R-:W-:Y:S01]  /*c700*/  @P4 VIADD R52, R111, 0xffffffc0 ;  /* 0xffffffc06f344836 */ /* 0x000fe20000000000 */
[----:B------:R-:W-:Y:S01]  /*c710*/  IADD3 R50, P4, R44, UR4, RZ ;  /* 0x000000042c327c10 */ /* 0x000fe2000ff9e0ff */
[----:B------:R-:W-:Y:S01]  /*c720*/  IMAD R47, R47, UR61, R46 ;  /* 0x0000003d2f2f7c24 */ /* 0x000fe2000f8e022e */
[----:B------:R-:W-:Y:S01]  /*c730*/  ULDC.64 UR4, c[0x0][0x208] ;  /* 0x0000820000047ab9 */ /* 0x000fe20000000a00 */
[----:B------:R-:W-:-:S03]  /*c740*/  @!P3 IMAD.IADD R52, R17, 0x1, R52 ;  /* 0x000000011134b824 */ /* 0x000fc600078e0234 */
[----:B------:R-:W-:Y:S02]  /*c750*/  IADD3.X R51, R45, UR7, R47, P4, !PT ;  /* 0x000000072d337c10 */ /* 0x000fe4000a7fe42f */
[----:B------:R-:W-:-:S13]  /*c760*/  ISETP.GE.AND P4, PT, R18, UR6, PT ;  /* 0x0000000612007c0c */ /* 0x000fda000bf86270 */
[----:B------:R-:W2:Y:S04]  /*c770*/  @!P4 LDS.128 R44, [R112+0x10400] ;  /* 0x01040000702cc984 */ /* 0x000ea80000000c00 */
[----:B--2---:R-:W-:Y:S04]  /*c780*/  @!P4 STG.E.128 desc[UR4][R50.64], R44 ;  /* 0x0000002c3200c986 */ /* 0x004fe8000c101d04 */
[----:B------:R-:W2:Y:S04]  /*c790*/  @!P3 LDS.128 R44, [R52+0x10400] ;  /* 0x01040000342cb984 */ /* 0x000ea80000000c00 */
[----:B--2---:R2:W-:Y:S02]  /*c7a0*/  @!P3 STG.E.128 desc[UR4][R50.64+0x40], R44 ;  /* 0x0000402c3200b986 */ /* 0x0045e4000c101d04 */
.L_x_7136:
[----:B------:R-:W-:Y:S05]  /*c7b0*/  BSYNC B0 ;  /* 0x0000000000007941 */ /* 0x000fea0003800000 */
.L_x_7135:
        /* <DEDUP_REMOVED lines=29> */
.L_x_7138:
[----:B------:R-:W-:Y:S05]  /*c990*/  BSYNC B0 ;  /* 0x0000000000007941 */ /* 0x000fea0003800000 */
.L_x_7137:
        /* <DEDUP_REMOVED lines=21> */
[----:B------:R-:W-:Y:S01]  /*caf0*/  @!P3 IMAD.IADD R50, R17, 0x1, R50 ;  /* 0x000000011132b824 */ /* 0x000fe200078e0232 */
[----:B------:R-:W-:Y:S02]  /*cb00*/  ULDC.64 UR4, c[0x0][0x208] ;  /* 0x0000820000047ab9 */ /* 0x000fe40000000a00 */
[----:B------:R-:W-:Y:S02]  /*cb10*/  IADD3.X R49, R45, UR7, R47, P4, !PT ;  /* 0x000000072d317c10 */ /* 0x000fe4000a7fe42f */
[----:B------:R-:W-:-:S13]  /*cb20*/  ISETP.GE.AND P4, PT, R18, UR6, PT ;  /* 0x0000000612007c0c */ /* 0x000fda000bf86270 */
[----:B------:R-:W2:Y:S04]  /*cb30*/  @!P4 LDS.128 R44, [R112+0x14400] ;  /* 0x01440000702cc984 */ /* 0x000ea80000000c00 */
[----:B--2---:R-:W-:Y:S04]  /*cb40*/  @!P4 STG.E.128 desc[UR4][R48.64], R44 ;  /* 0x0000002c3000c986 */ /* 0x004fe8000c101d04 */
[----:B------:R-:W2:Y:S04]  /*cb50*/  @!P3 LDS.128 R44, [R50+0x14400] ;  /* 0x01440000322cb984 */ /* 0x000ea80000000c00 */
[----:B--2---:R2:W-:Y:S02]  /*cb60*/  @!P3 STG.E.128 desc[UR4][R48.64+0x40], R44 ;  /* 0x0000402c3000b986 */ /* 0x0045e4000c101d04 */
.L_x_7140:
[----:B------:R-:W-:Y:S05]  /*cb70*/  BSYNC B0 ;  /* 0x0000000000007941 */ /* 0x000fea0003800000 */
.L_x_7139:
[----:B--2---:R-:W2:Y:S01]  /*cb80*/  LDL.LU R45, [R1+0x50] ;  /* 0x00005000012d7983 */ /* 0x004ea20000300800 */
[----:B01----:R-:W-:Y:S01]  /*cb90*/  @!P2 VIADD R104, R104, 0x2e8c0 ;  /* 0x0002e8c06868a836 */ /* 0x003fe20000000000 */
[----:B------:R-:W-:Y:S01]  /*cba0*/  ISETP.NE.AND P3, PT, R105, RZ, PT ;  /* 0x000000ff6900720c */ /* 0x000fe20003f65270 */
[----:B------:R-:W-:Y:S01]  /*cbb0*/  VIADD R22, R22, 0x1 ;  /* 0x0000000116167836 */ /* 0x000fe20000000000 */
[----:B------:R-:W-:Y:S01]  /*cbc0*/  @!PT LDS RZ, [RZ] ;  /* 0x00000000fffff984 */ /* 0x000fe20000000800 */
[----:B------:R-:W-:Y:S01]  /*cbd0*/  @!PT LDS RZ, [RZ] ;  /* 0x00000000fffff984 */ /* 0x000fe20000000800 */
[----:B------:R-:W-:Y:S01]  /*cbe0*/  @!PT LDS RZ, [RZ] ;  /* 0x00000000fffff984 */ /* 0x000fe20000000800 */
[----:B------:R-:W-:Y:S01]  /*cbf0*/  @!PT LDS RZ, [RZ] ;  /* 0x00000000fffff984 */ /* 0x000fe20000000800 */
[----:B------:R0:W-:Y:S06]  /*cc00*/  MEMBAR.ALL.CTA ;  /* 0x0000000000007992 */ /* 0x0001ec0000008000 */
[----:B0-----:R-:W0:Y:S01]  /*cc10*/  FENCE.VIEW.ASYNC.S ;  /* 0x00000000000073c6 */ /* 0x001e220000000000 */
[----:B------:R-:W-:Y:S01]  /*cc20*/  @!P2 PRMT R104, RZ, 0x654, R104 ;  /* 0x00000654ff68a816 */ /* 0x000fe20000000068 */
[----:B0-----:R0:W-:Y:S06]  /*cc30*/  BAR.SYNC.DEFER_BLOCKING R138, 0x80 ;  /* 0x0002008a0000751d */ /* 0x0011ec0000010000 */
[----:B------:R0:W-:Y:S01]  /*cc40*/  @!P2 SYNCS.ARRIVE.TRANS64.RED.A1T0 RZ, [R104+URZ], RZ ;  /* 0x000000ff68ffa9a7 */ /* 0x0001e2000810043f */
[----:B------:R-:W-:-:S04]  /*cc50*/  ISETP.NE.AND P2, PT, R22, 0x2, PT ;  /* 0x000000021600780c */ /* 0x000fc80003f45270 */
[----:B------:R-:W-:Y:S02]  /*cc60*/  SEL R44, RZ, 0x1, P2 ;  /* 0x00000001ff2c7807 */ /* 0x000fe40001000000 */
[----:B------:R-:W-:Y:S02]  /*cc70*/  SEL R22, R22, RZ, P2 ;  /* 0x000000ff16167207 */ /* 0x000fe40001000000 */
[----:B--2---:R-:W-:-:S05]  /*cc80*/  LOP3.LUT R45, R45, R44, RZ, 0x3c, !PT ;  /* 0x0000002c2d2d7212 */ /* 0x004fca00078e3cff */
[----:B------:R0:W-:Y:S01]  /*cc90*/  STL [R1+0x50], R45 ;  /* 0x0000502d01007387 */ /* 0x0001e20000100800 */
[----:B------:R-:W-:Y:S05]  /*cca0*/  @P3 BRA `(.L_x_7141) ;  /* 0xffffff5c002c3947 */ /* 0x000fea000383ffff */
[----:B0-----:R-:W0:Y:S01]  /*ccb0*/  S2R R45, SR_TID.X ;  /* 0x00000000002d7919 */ /* 0x001e220000002100 */
[----:B------:R-:W-:Y:S02]  /*ccc0*/  PLOP3.LUT P0, PT, PT, PT, PT, 0x8, 0x0 ;  /* 0x000000000000781c */ /* 0x000fe40003f0e170 */
[----:B0-----:R-:W-:-:S04]  /*ccd0*/  SHF.R.U32.HI R45, RZ, 0x7, R45 ;  /* 0x00000007ff2d7819 */ /* 0x001fc8000001162d */
[----:B------:R-:W-:-:S13]  /*cce0*/  ISETP.NE.AND P3, PT, R45, 0x1, PT ;  /* 0x000000012d00780c */ /* 0x000fda0003f65270 */
[----:B------:R-:W-:Y:S06]  /*ccf0*/  @!P3 BAR.ARV 0x9, 0x100 ;  /* 0x024400000000bb1d */ /* 0x000fec0000002000 */
.L_x_7053:
[----:B------:R-:W-:Y:S05]  /*cd00*/  @P0 BRA `(.L_x_7142) ;  /* 0x00000000000c0947 */ /* 0x000fea0003800000 */
[----:B------:R-:W0:Y:S01]  /*cd10*/  FENCE.VIEW.ASYNC.G ;  /* 0x00000000000073c6 */ /* 0x000e220000000100 */
[----:B------:R-:W-:Y:S05]  /*cd20*/  WARPSYNC.ALL ;  /* 0x0000000000007948 */ /* 0x000fea0003800000 */
[----:B0-----:R-:W-:Y:S06]  /*cd30*/  BAR.ARV 0xc, 0x180 ;  /* 0x0306000000007b1d */ /* 0x001fec0000002000 */
.L_x_7142:
[----:B------:R-:W2:Y:S01]  /*cd40*/  LDL R21, [R1+0x7c] ;  /* 0x00007c0001157983 */ /* 0x000ea20000100800 */
[----:B------:R-:W-:Y:S01]  /*cd50*/  ULDC.64 UR6, c[0x0][0x998] ;  /* 0x0002660000067ab9 */ /* 0x000fe20000000a00 */
[----:B------:R-:W-:Y:S02]  /*cd60*/  ULDC.64 UR4, c[0x0][0x990] ;  /* 0x0002640000047ab9 */ /* 0x000fe40000000a00 */
[----:B------:R-:W3:Y:S01]  /*cd70*/  LDL R20, [R1+0x78] ;  /* 0x0000780001147983 */ /* 0x000ee20000100800 */
[----:B------:R-:W-:Y:S02]  /*cd80*/  ISETP.NE.U32.AND P1, PT, RZ, UR6, PT ;  /* 0x00000006ff007c0c */ /* 0x000fe4000bf25070 */
[----:B------:R-:W-:Y:S01]  /*cd90*/  ISETP.NE.U32.AND P0, PT, RZ, UR4, PT ;  /* 0x00000004ff007c0c */ /* 0x000fe2000bf05070 */
[----:B------:R-:W4:Y:S01]  /*cda0*/  LDL R14, [R1+0x60] ;  /* 0x00006000010e7983 */ /* 0x000f220000100800 */
[----:B------:R-:W-:Y:S01]  /*cdb0*/  ISETP.NE.AND.EX P1, PT, RZ, UR7, PT, P1 ;  /* 0x00000007ff007c0c */ /* 0x000fe2000bf25310 */
[----:B------:R-:W-:Y:S01]  /*cdc0*/  ULDC.64 UR8, c[0x0][0x208] ;  /* 0x0000820000087ab9 */ /* 0x000fe20000000a00 */
[----:B------:R-:W-:-:S11]  /*cdd0*/  ISETP.NE.AND.EX P0, PT, RZ, UR5, PT, P0 ;  /* 0x00000005ff007c0c */ /* 0x000fd6000bf05300 */
[----:B------:R-:W0:Y:S08]  /*cde0*/  @P1 LDC.64 R8, c[0x0][0x9b8] ;  /* 0x00026e00ff081b82 */ /* 0x000e300000000a00 */
[----:B------:R-:W1:Y:S08]  /*cdf0*/  @P0 LDC.64 R6, c[0x0][0x9a8] ;  /* 0x00026a00ff060b82 */ /* 0x000e700000000a00 */
[----:B------:R-:W1:Y:S08]  /*ce00*/  @P1 LDC.64 R10, c[0x0][0x9c0] ;  /* 0x00027000ff0a1b82 */ /* 0x000e700000000a00 */
[----:B------:R-:W1:Y:S01]  /*ce10*/  @P0 LDC.64 R12, c[0x0][0x9b0] ;  /* 0x00026c00ff0c0b82 */ /* 0x000e620000000a00 */
[----:B--2---:R-:W-:-:S02]  /*ce20*/  @P1 SHF.R.S32.HI R5, RZ, 0x1f, R21 ;  /* 0x0000001fff051819 */ /* 0x004fc40000011415 */
[----:B------:R-:W-:Y:S02]  /*ce30*/  @P0 SHF.R.S32.HI R3, RZ, 0x1f, R21 ;  /* 0x0000001fff030819 */ /* 0x000fe40000011415 */
[----:B---3--:R-:W-:Y:S01]  /*ce40*/  @P1 SHF.R.S32.HI R15, RZ, 0x1f, R20 ;  /* 0x0000001fff0f1819 */ /* 0x008fe20000011414 */
[-C--:B0-----:R-:W-:Y:S02]  /*ce50*/  @P1 IMAD R2, R5, R8.reuse, RZ ;  /* 0x0000000805021224 */ /* 0x081fe400078e02ff */
[----:B------:R-:W-:-:S04]  /*ce60*/  @P1 IMAD.WIDE.U32 R4, R21, R8, RZ ;  /* 0x0000000815041225 */ /* 0x000fc800078e00ff */
[----:B------:R-:W-:Y:S02]  /*ce70*/  @P1 IMAD R9, R21, R9, R2 ;  /* 0x0000000915091224 */ /* 0x000fe400078e0202 */
[-C--:B-1----:R-:W-:Y:S02]  /*ce80*/  @P0 IMAD R0, R3, R6.reuse, RZ ;  /* 0x0000000603000224 */ /* 0x082fe400078e02ff */
[----:B------:R-:W-:Y:S01]  /*ce90*/  @P1 IMAD.IADD R5, R5, 0x1, R9 ;  /* 0x0000000105051824 */ /* 0x000fe200078e0209 */
[----:B------:R-:W-:Y:S01]  /*cea0*/  @P0 SHF.R.S32.HI R9, RZ, 0x1f, R20 ;  /* 0x0000001fff090819 */ /* 0x000fe20000011414 */
[C---:B------:R-:W-:Y:S02]  /*ceb0*/  @P0 IMAD R7, R21.reuse, R7, R0 ;  /* 0x0000000715070224 */ /* 0x040fe400078e0200 */
[----:B------:R-:W-:-:S04]  /*cec0*/  @P0 IMAD.WIDE.U32 R2, R21, R6, RZ ;  /* 0x0000000615020225 */ /* 0x000fc800078e00ff */
[----:B------:R-:W-:Y:S02]  /*ced0*/  @P1 IMAD R6, R15, R10, RZ ;  /* 0x0000000a0f061224 */ /* 0x000fe400078e02ff */
        /* <DEDUP_REMOVED lines=21> */
[----:B----4-:R-:W-:-:S12]  /*d030*/  VIADD R2, R14, 0x7f ;  /* 0x0000007f0e027836 */ /* 0x010fd80000000000 */
[----:B------:R-:W0:Y:S08]  /*d040*/  @P1 LDC R7, c[0x0][0x44c] ;  /* 0x00011300ff071b82 */ /* 0x000e300000000800 */
[----:B------:R-:W1:Y:S01]  /*d050*/  @P1 LDC R6, c[0x0][0x450] ;  /* 0x00011400ff061b82 */ /* 0x000e620000000800 */
[----:B0-----:R-:W-:-:S05]  /*d060*/  @P1 IMAD.HI.U32 R7, R2, R7, RZ ;  /* 0x0000000702071227 */ /* 0x001fca00078e00ff */
[----:B-1----:R-:W-:-:S05]  /*d070*/  @P1 SHF.R.U32.HI R2, RZ, R6, R7 ;  /* 0x00000006ff021219 */ /* 0x002fca0000011607 */
[----:B------:R-:W-:-:S04]  /*d080*/  IMAD.IADD R139, R139, 0x1, R2 ;  /* 0x000000018b8b7824 */ /* 0x000fc800078e0202 */
[----:B---3--:R-:W-:Y:S02]  /*d090*/  IMAD.IADD R4, R139, 0x1, R10 ;  /* 0x000000018b047824 */ /* 0x008fe400078e020a */
[----:B--2---:R-:W-:-:S04]  /*d0a0*/  FMUL.FTZ R0, R3, R0 ;  /* 0x0000000003007220 */ /* 0x004fc80000410000 */
        /* <DEDUP_REMOVED lines=13> */
.L_x_7145:
[----:B------:R-:W-:-:S13]  /*d180*/  ISETP.NE.AND P0, PT, R11, 0x1, PT ;  /* 0x000000010b00780c */ /* 0x000fda0003f05270 */
[----:B------:R-:W0:Y:S02]  /*d190*/  @P0 LDC.64 R6, c[0x0][0x9e8] ;  /* 0x00027a00ff060b82 */ /* 0x000e240000000a00 */
[----:B0-----:R-:W-:-:S05]  /*d1a0*/  @P0 IMAD.HI.U32 R6, R0, R6, RZ ;  /* 0x0000000600060227 */ /* 0x001fca00078e00ff */
[----:B------:R-:W-:-:S07]  /*d1b0*/  @P0 SHF.R.U32.HI R0, RZ, R7, R6 ;  /* 0x00000007ff000219 */ /* 0x000fce0000011606 */
.L_x_7146:
[----:B------:R-:W-:Y:S05]  /*d1c0*/  BSYNC B0 ;  /* 0x0000000000007941 */ /* 0x000fea0003800000 */
.L_x_7144:
[----:B------:R-:W-:-:S05]  /*d1d0*/  IMAD R3, R0, R11, R11 ;  /* 0x0000000b00037224 */ /* 0x000fca00078e020b */
[----:B------:R-:W-:-:S07]  /*d1e0*/  VIMNMX R4, R4, R3, PT ;  /* 0x0000000304047248 */ /* 0x000fce0003fe0100 */
.L_x_7143:
[----:B------:R-:W0:Y:S01]  /*d1f0*/  @P1 LDC R0, c[0x0][0x44c] ;  /* 0x00011300ff001b82 */ /* 0x000e220000000800 */
[----:B------:R-:W-:Y:S01]  /*d200*/  VIADD R5, R4, 0xdf ;  /* 0x000000df04057836 */ /* 0x000fe20000000000 */
[----:B------:R-:W-:Y:S01]  /*d210*/  ULDC UR4, c[0x0][0x9dc] ;  /* 0x0002770000047ab9 */ /* 0x000fe20000000800 */
[----:B------:R-:W-:-:S04]  /*d220*/  IMAD.MOV.U32 R4, RZ, RZ, RZ ;  /* 0x000000ffff047224 */ /* 0x000fc800078e00ff */
[----:B------:R-:W-:Y:S01]  /*d230*/  IMAD.HI R4, R5, -0x6db6db6d, R4 ;  /* 0x9249249305047827 */ /* 0x000fe200078e0204 */
[----:B------:R-:W1:Y:S03]  /*d240*/  @P1 LDC R3, c[0x0][0x450] ;  /* 0x00011400ff031b82 */ /* 0x000e660000000800 */
[----:B------:R-:W-:Y:S02]  /*d250*/  IMAD.MOV.U32 R5, RZ, RZ, R14 ;  /* 0x000000ffff057224 */ /* 0x000fe400078e000e */
[----:B0-----:R-:W-:-:S05]  /*d260*/  @P1 IMAD.HI.U32 R0, R14, R0, RZ ;  /* 0x000000000e001227 */ /* 0x001fca00078e00ff */
[----:B-1----:R-:W-:Y:S02]  /*d270*/  @P1 SHF.R.U32.HI R5, RZ, R3, R0 ;  /* 0x00000003ff051219 */ /* 0x002fe40000011600 */
[----:B------:R-:W-:-:S03]  /*d280*/  SHF.R.U32.HI R3, RZ, 0x1f, R4 ;  /* 0x0000001fff037819 */ /* 0x000fc60000011604 */
[----:B------:R-:W-:Y:S01]  /*d290*/  IMAD.IADD R0, R140, 0x1, R5 ;  /* 0x000000018c007824 */ /* 0x000fe200078e0205 */
[----:B------:R-:W-:-:S03]  /*d2a0*/  LEA.HI.SX32 R4, R4, R3, 0x19 ;  /* 0x0000000304047211 */ /* 0x000fc600078fcaff */
[----:B------:R-:W-:Y:S01]  /*d2b0*/  VIADD R5, R0, -UR4 ;  /* 0x8000000400057c36 */ /* 0x000fe20008000000 */
[----:B------:R-:W-:Y:S01]  /*d2c0*/  VIMNMX R141, R141, R4, PT ;  /* 0x000000048d8d7248 */ /* 0x000fe20003fe0100 */
        /* <DEDUP_REMOVED lines=11> */
.L_x_7149:
[----:B------:R-:W-:-:S13]  /*d380*/  ISETP.NE.AND P0, PT, R11, 0x1, PT ;  /* 0x000000010b00780c */ /* 0x000fda0003f05270 */
[----:B------:R-:W0:Y:S02]  /*d390*/  @P0 LDC.64 R6, c[0x0][0x9e8] ;  /* 0x00027a00ff060b82 */ /* 0x000e240000000a00 */
[----:B0-----:R-:W-:-:S05]  /*d3a0*/  @P0 IMAD.HI.U32 R4, R0, R6, RZ ;  /* 0x0000000600040227 */ /* 0x001fca00078e00ff */
[----:B------:R-:W-:-:S07]  /*d3b0*/  @P0 SHF.R.U32.HI R0, RZ, R7, R4 ;  /* 0x00000007ff000219 */ /* 0x000fce0000011604 */
.L_x_7150:
[----:B------:R-:W-:Y:S05]  /*d3c0*/  BSYNC B0 ;  /* 0x0000000000007941 */ /* 0x000fea0003800000 */
.L_x_7148:
[----:B------:R-:W-:-:S05]  /*d3d0*/  IMAD R0, R0, R11, RZ ;  /* 0x0000000b00007224 */ /* 0x000fca00078e02ff */
[----:B------:R-:W-:-:S07]  /*d3e0*/  VIMNMX R5, R5, R0, !PT ;  /* 0x0000000005057248 */ /* 0x000fce0007fe0100 */
.L_x_7147:
[----:B------:R-:W-:Y:S01]  /*d3f0*/  IMAD.MOV.U32 R4, RZ, RZ, RZ ;  /* 0x000000ffff047224 */ /* 0x000fe200078e00ff */
[----:B------:R-:W-:Y:S02]  /*d400*/  PLOP3.LUT P0, PT, PT, PT, PT, 0x80, 0x0 ;  /* 0x000000000000781c */ /* 0x000fe40003f0f070 */
[----:B------:R-:W-:Y:S02]  /*d410*/  CS2R R88, SRZ ;  /* 0x0000000000587805 */ /* 0x000fe4000001ff00 */
[----:B------:R-:W-:Y:S01]  /*d420*/  CS2R R86, SRZ ;  /* 0x0000000000567805 */ /* 0x000fe2000001ff00 */
[----:B------:R-:W-:Y:S01]  /*d430*/  IMAD.HI R5, R5, -0x6db6db6d, R4 ;  /* 0x9249249305057827 */ /* 0x000fe200078e0204 */
[----:B------:R-:W-:Y:S02]  /*d440*/  CS2R R6, SRZ ;  /* 0x0000000000067805 */ /* 0x000fe4000001ff00 */
[----:B------:R-:W-:Y:S02]  /*d450*/  CS2R R8, SRZ ;  /* 0x0000000000087805 */ /* 0x000fe4000001ff00 */
[----:B------:R-:W-:Y:S01]  /*d460*/  CS2R R76, SRZ ;  /* 0x00000000004c7805 */ /* 0x000fe2000001ff00 */
[----:B------:R-:W-:Y:S01]  /*d470*/  IMAD.MOV.U32 R84, RZ, RZ, RZ ;  /* 0x000000ffff547224 */ /* 0x000fe200078e00ff */
[----:B------:R-:W-:Y:S01]  /*d480*/  SHF.R.U32.HI R0, RZ, 0x1f, R5 ;  /* 0x0000001fff007819 */ /* 0x000fe20000011605 */
[----:B------:R-:W-:Y:S01]  /*d490*/  IMAD.MOV.U32 R4, RZ, RZ, RZ ;  /* 0x000000ffff047224 */ /* 0x000fe200078e00ff */
[----:B------:R-:W-:Y:S01]  /*d4a0*/  CS2R R10, SRZ ;  /* 0x00000000000a7805 */ /* 0x000fe2000001ff00 */
[----:B------:R-:W-:Y:S01]  /*d4b0*/  IMAD.MOV.U32 R75, RZ, RZ, RZ ;  /* 0x000000ffff4b7224 */ /* 0x000fe200078e00ff */
[----:B------:R-:W-:Y:S01]  /*d4c0*/  LEA.HI.SX32 R0, R5, R0, 0x19 ;  /* 0x0000000005007211 */ /* 0x000fe200078fcaff */
[----:B------:R-:W-:Y:S01]  /*d4d0*/  IMAD.MOV.U32 R5, RZ, RZ, RZ ;  /* 0x000000ffff057224 */ /* 0x000fe200078e00ff */
[----:B------:R-:W-:Y:S01]  /*d4e0*/  CS2R R12, SRZ ;  /* 0x00000000000c7805 */ /* 0x000fe2000001ff00 */
[----:B------:R-:W-:Y:S01]  /*d4f0*/  IMAD.MOV.U32 R78, RZ, RZ, RZ ;  /* 0x000000ffff4e7224 */ /* 0x000fe200078e00ff */
[----:B------:R-:W-:Y:S01]  /*d500*/  VIMNMX R3, RZ, R0, !PT ;  /* 0x00000000ff037248 */ /* 0x000fe20007fe0100 */
[----:B------:R-:W-:Y:S01]  /*d510*/  IMAD.MOV.U32 R71, RZ, RZ, RZ ;  /* 0x000000ffff477224 */ /* 0x000fe200078e00ff */
[----:B------:R-:W-:-:S02]  /*d520*/  CS2R R68, SRZ ;  /* 0x0000000000447805 */ /* 0x000fc4000001ff00 */
[----:B------:R-:W-:Y:S02]  /*d530*/  CS2R R14, SRZ ;  /* 0x00000000000e7805 */ /* 0x000fe4000001ff00 */
[----:B------:R-:W-:Y:S01]  /*d540*/  ISETP.GT.AND P1, PT, R141, R3, PT ;  /* 0x000000038d00720c */ /* 0x000fe20003f24270 */
[----:B------:R0:W-:Y:S01]  /*d550*/  STL [R1+0x70], R3 ;  /* 0x0000700301007387 */ /* 0x0001e20000100800 */
[----:B------:R-:W-:Y:S01]  /*d560*/  CS2R R20, SRZ ;  /* 0x0000000000147805 */ /* 0x000fe2000001ff00 */
[----:B------:R-:W-:Y:S01]  /*d570*/  IMAD.MOV.U32 R63, RZ, RZ, RZ ;  /* 0x000000ffff3f7224 */ /* 0x000fe200078e00ff */
[----:B------:R-:W-:Y:S02]  /*d580*/  CS2R R24, SRZ ;  /* 0x0000000000187805 */ /* 0x000fe4000001ff00 */
[----:B------:R-:W-:Y:S02]  /*d590*/  CS2R R60, SRZ ;  /* 0x00000000003c7805 */ /* 0x000fe4000001ff00 */
[----:B------:R-:W-:Y:S01]  /*d5a0*/  CS2R R28, SRZ ;  /* 0x00000000001c7805 */ /* 0x000fe2000001ff00 */
[----:B------:R-:W-:Y:S01]  /*d5b0*/  IMAD.MOV.U32 R58, RZ, RZ, RZ ;  /* 0x000000ffff3a7224 */ /* 0x000fe200078e00ff */
[----:B-----5:R-:W-:-:S02]  /*d5c0*/  CS2R R54, SRZ ;  /* 0x0000000000367805 */ /* 0x020fc4000001ff00 */
        /* <DEDUP_REMOVED lines=13> */
[----:B------:R-:W-:Y:S01]  /*d6a0*/  CS2R R94, SRZ ;  /* 0x00000000005e7805 */ /* 0x000fe2000001ff00 */
[----:B------:R-:W-:Y:S01]  /*d6b0*/  IMAD.MOV.U32 R57, RZ, RZ, RZ ;  /* 0x000000ffff397224 */ /* 0x000fe200078e00ff */
[----:B------:R-:W-:Y:S01]  /*d6c0*/  CS2R R96, SRZ ;  /* 0x0000000000607805 */ /* 0x000fe2000001ff00 */
[----:B0-----:R-:W-:Y:S06]  /*d6d0*/  @!P1 BRA `(.L_x_7151) ;  /* 0x000001cc001c9947 */ /* 0x001fec0003800000 */
[----:B------:R-:W0:Y:S01]  /*d6e0*/  S2R R3, SR_TID.X ;  /* 0x0000000000037919 */ /* 0x000e220000002100 */
[----:B------:R-:W-:Y:S01]  /*d6f0*/  UMOV UR4, 0xffffffff ;  /* 0xffffffff00047882 */ /* 0x000fe20000000000 */
[----:B0-----:R-:W-:-:S05]  /*d700*/  VIADD R28, R3, 0xffffff80 ;  /* 0xffffff80031c7836 */ /* 0x001fca0000000000 */
[----:B------:R-:W-:-:S04]  /*d710*/  SHF.R.S32.HI R33, RZ, 0x1f, R28 ;  /* 0x0000001fff217819 */ /* 0x000fc8000001141c */
[----:B------:R-:W-:-:S04]  /*d720*/  LEA.HI R13, R33, R28, RZ, 0x7 ;  /* 0x0000001c210d7211 */ /* 0x000fc800078f38ff */
[----:B------:R-:W-:Y:S01]  /*d730*/  SHF.R.S32.HI R13, RZ, 0x7, R13 ;  /* 0x00000007ff0d7819 */ /* 0x000fe2000001140d */
[----:B------:R-:W-:Y:S06]  /*d740*/  BRA.DIV UR4, `(.L_x_7152) ;  /* 0x0000027204987947 */ /* 0x000fec000b800000 */
[----:B------:R-:W0:Y:S04]  /*d750*/  SHFL.IDX PT, R0, R13, RZ, 0x1f ;  /* 0x00001fff0d007589 */ /* 0x000e2800000e0000 */
[----:B0-----:R0:W-:Y:S02]  /*d760*/  STL [R1+0x54], R0 ;  /* 0x0000540001007387 */ /* 0x0011e40000100800 */
.L_x_7436:
        /* <DEDUP_REMOVED lines=27> */
.L_x_7154:
[----:B------:R-:W-:Y:S05]  /*d920*/  BSYNC B6 ;  /* 0x0000000000067941 */ /* 0x000fea0003800000 */
.L_x_7153:
        /* <DEDUP_REMOVED lines=15> */
.L_x_7158:
[----:B--2---:R2:W3:Y:S02]  /*da20*/  SYNCS.PHASECHK.TRANS64.TRYWAIT P0, [R17+URZ+0x2e800], R0 ;  /* 0x02e80000110075a7 */ /* 0x0044e4000800017f */
[----:B---3--:R-:W-:Y:S05]  /*da30*/  @!P0 NANOSLEEP.SYNCS 0x989680 ;  /* 0x009896800000895d */ /* 0x008fea0003900000 */
[----:B------:R-:W3:Y:S02]  /*da40*/  @!P0 SYNCS.PHASECHK.TRANS64 P0, [R17+URZ+0x2e800], R0 ;  /* 0x02e80000110085a7 */ /* 0x000ee4000800007f */
[----:B---3--:R-:W-:Y:S05]  /*da50*/  @!P0 BRA `(.L_x_7158) ;  /* 0xfffffffc00f08947 */ /* 0x008fea000383ffff */
.L_x_7157:
[----:B------:R-:W-:Y:S05]  /*da60*/  BSYNC B0 ;  /* 0x0000000000007941 */ /* 0x000fea0003800000 */
.L_x_7156:
[----:B------:R-:W-:Y:S05]  /*da70*/  BRA `(.L_x_7159) ;  /* 0x0000005000007947 */ /* 0x000fea0003800000 */
.L_x_7155:
[----:B------:R-:W-:Y:S01]  /*da80*/  LOP3.LUT P0, RZ, R25, 0x3ff, RZ, 0xc0, !PT ;  /* 0x000003ff19ff7812 */ /* 0x000fe2000780c0ff */
[----:B------:R-:W-:Y:S01]  /*da90*/  ULDC.64 UR4, c[0x0][0x3f8] ;  /* 0x0000fe0000047ab9 */ /* 0x000fe20000000a00 */
[----:B------:R-:W-:Y:S01]  /*daa0*/  SHF.R.S32.HI R0, RZ, 0x1f, R123 ;  /* 0x0000001fff007819 */ /* 0x000fe2000001147b */
[----:B------:R-:W-:Y:S01]  /*dab0*/  ULDC.64 UR6, c[0x0][0x408] ;  /* 0x0001020000067ab9 */ /* 0x000fe20000000a00 */
[----:B------:R-:W-:Y:S01]  /*dac0*/  IMAD.WIDE.U32 R24, R123, UR4, RZ ;  /* 0x000000047b187c25 */ /* 0x000fe2000f8e00ff */
[----:B------:R-:W-:Y:S03]  /*dad0*/  BSSY B6, `(.L_x_7160) ;  /* 0x0000019000067945 */ /* 0x000fe60003800000 */
        /* <DEDUP_REMOVED lines=24> */
.L_x_7161:
[----:B------:R-:W-:Y:S05]  /*dc60*/  BSYNC B6 ;  /* 0x0000000000067941 */ /* 0x000fea0003800000 */
.L_x_7160:
[----:B------:R-:W2:Y:S01]  /*dc70*/  LDL R40, [R1+0x60] ;  /* 0x0000600001287983 */ /* 0x000ea20000100800 */
[----:B------:R-:W-:Y:S01]  /*dc80*/  ULDC.U8 UR4, c[0x0][0x410] ;  /* 0x0001040000047ab9 */ /* 0x000fe20000000000 */
[----:B------:R-:W-:Y:S01]  /*dc90*/  LEA.HI R33, R33, R28, RZ, 0x2 ;  /* 0x0000001c21217211 */ /* 0x000fe200078f10ff */
[----:B------:R-:W-:Y:S01]  /*dca0*/  BSSY B0, `(.L_x_7162) ;  /* 0x00004d5000007945 */ /* 0x000fe20003800000 */
[----:B------:R-:W-:Y:S02]  /*dcb0*/  ISETP.NE.AND P0, PT, RZ, UR4, PT ;  /* 0x00000004ff007c0c */ /* 0x000fe4000bf05270 */
[----:B------:R-:W-:-:S05]  /*dcc0*/  LOP3.LUT R33, R33, 0xfffffffc, RZ, 0xc0, !PT ;  /* 0xfffffffc21217812 */ /* 0x000fca00078ec0ff */
[----:B------:R-:W-:Y:S02]  /*dcd0*/  IMAD.IADD R28, R28, 0x1, -R33 ;  /* 0x000000011c1c7824 */ /* 0x000fe400078e0a21 */
[----:B--2---:R-:W-:-:S04]  /*dce0*/  IMAD.IADD R39, R23, 0x1, R40 ;  /* 0x0000000117277824 */ /* 0x004fc800078e0228 */
[----:B------:R-:W-:Y:S05]  /*dcf0*/  @!P0 BRA `(.L_x_7163) ;  /* 0x0000002400c08947 */ /* 0x000fea0003800000 */
[----:B------:R-:W0:Y:S01]  /*dd00*/  LDC R38, c[0x0][0x448] ;  /* 0x00011200ff267b82 */ /* 0x000e220000000800 */
[----:B------:R-:W-:Y:S01]  /*dd10*/  IMAD R3, R28, 0x40, R39 ;  /* 0x000000401c037824 */ /* 0x000fe200078e0227 */
[----:B------:R-:W-:Y:S01]  /*dd20*/  ULDC.64 UR4, c[0x0][0x3f8] ;  /* 0x0000fe0000047ab9 */ /* 0x000fe20000000a00 */
[----:B------:R-:W-:Y:S01]  /*dd30*/  IMAD.MOV.U32 R8, RZ, RZ, R24 ;  /* 0x000000ffff087224 */ /* 0x000fe200078e0018 */
[----:B------:R-:W-:Y:S01]  /*dd40*/  ULDC.64 UR6, c[0x0][0x408] ;  /* 0x0001020000067ab9 */ /* 0x000fe20000000a00 */
[----:B------:R-:W-:Y:S01]  /*dd50*/  IMAD.MOV.U32 R9, RZ, RZ, R29 ;  /* 0x000000ffff097224 */ /* 0x000fe200078e001d */
[----:B------:R-:W-:Y:S01]  /*dd60*/  ULDC.64 UR8, c[0x0][0x400] ;  /* 0x0001000000087ab9 */ /* 0x000fe20000000a00 */
[----:B------:R-:W-:Y:S01]  /*dd70*/  IMAD.MOV.U32 R10, RZ, RZ, R26 ;  /* 0x000000ffff0a7224 */ /* 0x000fe200078e001a */
[----:B------:R-:W-:Y:S01]  /*dd80*/  SHF.R.S32.HI R37, RZ, 0x1f, R233 ;  /* 0x0000001fff257819 */ /* 0x000fe200000114e9 */
[----:B------:R-:W-:Y:S01]  /*dd90*/  IMAD.MOV.U32 R11, RZ, RZ, R31 ;  /* 0x000000ffff0b7224 */ /* 0x000fe200078e001f */
[----:B------:R-:W-:-:S02]  /*dda0*/  SHF.R.S32.HI R33, RZ, 0x1f, R228 ;  /* 0x0000001fff217819 */ /* 0x000fc400000114e4 */
[----:B0-----:R-:W-:-:S13]  /*ddb0*/  ISETP.NE.AND P0, PT, R38, 0x1, PT ;  /* 0x000000012600780c */ /* 0x001fda0003f05270 */
[----:B------:R-:W0:Y:S08]  /*ddc0*/  @P0 LDC R0, c[0x0][0x44c] ;  /* 0x00011300ff000b82 */ /* 0x000e300000000800 */
[----:B------:R-:W2:Y:S01]  /*ddd0*/  @P0 LDC R5, c[0x0][0x450] ;  /* 0x00011400ff050b82 */ /* 0x000ea20000000800 */
[----:B0-----:R-:W-:-:S05]  /*dde0*/  @P0 IMAD.HI.U32 R0, R3, R0, RZ ;  /* 0x0000000003000227 */ /* 0x001fca00078e00ff */
        /* <DEDUP_REMOVED lines=15> */
[----:B------:R0:W2:Y:S04]  /*dee0*/  SHFL.IDX PT, R0, R6, RZ, 0x1c1f ;  /* 0x001c1fff06007589 */ /* 0x0000a800000e0000 */
[----:B------:R0:W3:Y:S04]  /*def0*/  SHFL.IDX PT, R3, R5, RZ, 0x1c1f ;  /* 0x001c1fff05037589 */ /* 0x0000e800000e0000 */
[----:B------:R0:W4:Y:S04]  /*df00*/  SHFL.IDX PT, R4, R8, RZ, 0x1c1f ;  /* 0x001c1fff08047589 */ /* 0x00012800000e0000 */
[----:B-1----:R0:W1:Y:S02]  /*df10*/  SHFL.IDX PT, R14, R7, RZ, 0x1c1f ;  /* 0x001c1fff070e7589 */ /* 0x00206400000e0000 */
.L_x_7442:
        /* <DEDUP_REMOVED lines=14> */
[----:B------:R-:W-:Y:S01]  /*e000*/  CS2R R30, SRZ ;  /* 0x00000000001e7805 */ /* 0x000fe2000001ff00 */
[----:B------:R-:W-:-:S06]  /*e010*/  ULDC.64 UR6, c[0x0][0x208] ;  /* 0x0000820000067ab9 */ /* 0x000fcc0000000a00 */
[----:B---3--:R-:W-:-:S04]  /*e020*/  @!P4 IADD3 R24, P0, R233, R3, RZ ;  /* 0x00000003e918c210 */ /* 0x008fc80007f1e0ff */
[-C--:B-1----:R-:W-:Y:S02]  /*e030*/  @!P3 IADD3 R12, P1, R228, R14.reuse, RZ ;  /* 0x0000000ee40cb210 */ /* 0x082fe40007f3e0ff */
[----:B------:R-:W-:Y:S01]  /*e040*/  @!P4 IADD3 R14, P2, R233, R14, RZ ;  /* 0x0000000ee90ec210 */ /* 0x000fe20007f5e0ff */
[----:B--2---:R-:W-:Y:S01]  /*e050*/  @!P4 IMAD.X R25, R0, 0x1, R37, P0 ;  /* 0x000000010019c824 */ /* 0x004fe200000e0625 */
[----:B------:R-:W-:Y:S02]  /*e060*/  @!P3 IADD3 R10, P0, R228, R3, RZ ;  /* 0x00000003e40ab210 */ /* 0x000fe40007f1e0ff */
[----:B------:R-:W-:Y:S01]  /*e070*/  CS2R R26, SRZ ;  /* 0x00000000001a7805 */ /* 0x000fe2000001ff00 */
[C---:B----4-:R-:W-:Y:S02]  /*e080*/  @!P3 IMAD.X R13, R4.reuse, 0x1, R33, P1 ;  /* 0x00000001040db824 */ /* 0x050fe400008e0621 */
[----:B------:R-:W-:Y:S01]  /*e090*/  @!P4 IMAD.X R15, R4, 0x1, R37, P2 ;  /* 0x00000001040fc824 */ /* 0x000fe200010e0625 */
[----:B------:R1:W5:Y:S01]  /*e0a0*/  @!P4 LD.E.64 R20, desc[UR6][R24.64] ;  /* 0x000000061814c980 */ /* 0x000362000c101b00 */
[----:B------:R-:W-:-:S03]  /*e0b0*/  @!P3 IMAD.X R11, R0, 0x1, R33, P0 ;  /* 0x00000001000bb824 */ /* 0x000fc600000e0621 */
[----:B------:R1:W5:Y:S04]  /*e0c0*/  @!P3 LD.E.64 R30, desc[UR6][R12.64] ;  /* 0x000000060c1eb980 */ /* 0x000368000c101b00 */
[----:B------:R1:W5:Y:S04]  /*e0d0*/  @!P3 LD.E.64 R28, desc[UR6][R10.64] ;  /* 0x000000060a1cb980 */ /* 0x000368000c101b00 */
[----:B------:R1:W5:Y:S02]  /*e0e0*/  @!P4 LD.E.64 R26, desc[UR6][R14.64] ;  /* 0x000000060e1ac980 */ /* 0x000364000c101b00 */
.L_x_7166:
[----:B------:R-:W-:Y:S05]  /*e0f0*/  BSYNC B1 ;  /* 0x0000000000017941 */ /* 0x000fea0003800000 */
.L_x_7165:
[----:B------:R-:W-:Y:S01]  /*e100*/  UMOV UR4, 0xffffffff ;  /* 0xffffffff00047882 */ /* 0x000fe20000000000 */
[----:B-1----:R-:W-:Y:S02]  /*e110*/  CS2R R24, SRZ ;  /* 0x0000000000187805 */ /* 0x002fe4000001ff00 */
[----:B------:R-:W-:Y:S05]  /*e120*/  BRA.DIV UR4, `(.L_x_7167) ;  /* 0x0000026a04b87947 */ /* 0x000fea000b800000 */
[----:B--2---:R1:W2:Y:S04]  /*e130*/  SHFL.IDX PT, R0, R6, 0x1, 0x1c1f ;  /* 0x003c1f0006007f89 */ /* 0x0042a800000e0000 */
[----:B---3--:R1:W3:Y:S04]  /*e140*/  SHFL.IDX PT, R3, R5, 0x1, 0x1c1f ;  /* 0x003c1f0005037f89 */ /* 0x0082e800000e0000 */
[----:B----4-:R1:W4:Y:S04]  /*e150*/  SHFL.IDX PT, R4, R8, 0x1, 0x1c1f ;  /* 0x003c1f0008047f89 */ /* 0x01032800000e0000 */
[----:B------:R1:W0:Y:S02]  /*e160*/  SHFL.IDX PT, R14, R7, 0x1, 0x1c1f ;  /* 0x003c1f00070e7f89 */ /* 0x00022400000e0000 */
.L_x_7448:
[----:B01----:R-:W-:Y:S01]  /*e170*/  VIADD R5, R39, 0x40 ;  /* 0x0000004027057836 */ /* 0x003fe20000000000 */
        /* <DEDUP_REMOVED lines=12> */
[----:B------:R-:W-:Y:S01]  /*e240*/  CS2R R8, SRZ ;  /* 0x0000000000087805 */ /* 0x000fe2000001ff00 */
[----:B------:R-:W-:-:S04]  /*e250*/  ULDC.64 UR6, c[0x0][0x208] ;  /* 0x0000820000067ab9 */ /* 0x000fc80000000a00 */
[CC--:B---3--:R-:W-:Y:S02]  /*e260*/  @!P4 IADD3 R6, P0, R228.reuse, R3.reuse, RZ ;  /* 0x00000003e406c210 */ /* 0x0c8fe40007f1e0ff */
[-C--:B------:R-:W-:Y:S02]  /*e270*/  @!P4 IADD3 R32, P1, R228, R14.reuse, RZ ;  /* 0x0000000ee420c210 */ /* 0x080fe40007f3e0ff */
[C---:B------:R-:W-:Y:S01]  /*e280*/  @!P5 IADD3 R34, P2, R233.reuse, R3, RZ ;  /* 0x00000003e922d210 */ /* 0x040fe20007f5e0ff */
[--C-:B--2---:R-:W-:Y:S01]  /*e290*/  @!P4 IMAD.X R7, R0, 0x1, R33.reuse, P0 ;  /* 0x000000010007c824 */ /* 0x104fe200000e0621 */
[----:B------:R-:W-:Y:S01]  /*e2a0*/  @!P5 IADD3 R14, P3, R233, R14, RZ ;  /* 0x0000000ee90ed210 */ /* 0x000fe20007f7e0ff */
[----:B----4-:R-:W-:Y:S02]  /*e2b0*/  @!P4 IMAD.X R33, R4, 0x1, R33, P1 ;  /* 0x000000010421c824 */ /* 0x010fe400008e0621 */
[--C-:B------:R-:W-:Y:S01]  /*e2c0*/  @!P5 IMAD.X R35, R0, 0x1, R37.reuse, P2 ;  /* 0x000000010023d824 */ /* 0x100fe200010e0625 */
[----:B------:R0:W5:Y:S01]  /*e2d0*/  @!P4 LD.E.64 R10, desc[UR6][R6.64] ;  /* 0x00000006060ac980 */ /* 0x000162000c101b00 */
[----:B------:R-:W-:-:S03]  /*e2e0*/  @!P5 IMAD.X R15, R4, 0x1, R37, P3 ;  /* 0x00000001040fd824 */ /* 0x000fc600018e0625 */
[----:B------:R0:W5:Y:S04]  /*e2f0*/  @!P5 LD.E.64 R24, desc[UR6][R34.64] ;  /* 0x000000062218d980 */ /* 0x000168000c101b00 */
[----:B------:R0:W5:Y:S04]  /*e300*/  @!P4 LD.E.64 R12, desc[UR6][R32.64] ;  /* 0x00000006200cc980 */ /* 0x000168000c101b00 */
[----:B------:R0:W5:Y:S02]  /*e310*/  @!P5 LD.E.64 R8, desc[UR6][R14.64] ;  /* 0x000000060e08d980 */ /* 0x000164000c101b00 */
.L_x_7169:
[----:B------:R-:W-:Y:S05]  /*e320*/  BSYNC B1 ;  /* 0x0000000000017941 */ /* 0x000fea0003800000 */
.L_x_7168:
[----:B--2---:R-:W2:Y:S04]  /*e330*/  LDL R0, [R1+0x9c] ;  /* 0x00009c0001007983 */ /* 0x004ea80000100800 */
[----:B----4-:R-:W4:Y:S01]  /*e340*/  LDL R4, [R1+0x84] ;  /* 0x0000840001047983 */ /* 0x010f220000100800 */
[----:B0-----:R-:W-:Y:S01]  /*e350*/  VIADDMNMX R14, R38, -R40, 0x80, PT ;  /* 0x00000080260e7446 */ /* 0x001fe20003800928 */
[----:B------:R-:W-:Y:S01]  /*e360*/  BSSY B1, `(.L_x_7170) ;  /* 0x0000013000017945 */ /* 0x000fe20003800000 */
[----:B------:R-:W-:Y:S02]  /*e370*/  LOP3.LUT P2, RZ, R230, 0x4, RZ, 0xc0, !PT ;  /* 0x00000004e6ff7812 */ /* 0x000fe4000784c0ff */
[----:B------:R-:W-:Y:S02]  /*e380*/  ISETP.GE.AND P1, PT, R23, R14, PT ;  /* 0x0000000e1700720c */ /* 0x000fe40003f26270 */
[----:B--2---:R-:W-:Y:S01]  /*e390*/  R2UR UR5, R0 ;  /* 0x00000000000572ca */ /* 0x004fe200000e0000 */
[----:B------:R-:W-:-:S05]  /*e3a0*/  IMAD.SHL.U32 R0, R230, 0x80, RZ ;  /* 0x00000080e6007824 */ /* 0x000fca00078e00ff */
[----:B---3--:R-:W-:-:S04]  /*e3b0*/  LOP3.LUT R3, R0, 0x380, RZ, 0xc0, !PT ;  /* 0x0000038000037812 */ /* 0x008fc800078ec0ff */
[----:B------:R-:W-:Y:S02]  /*e3c0*/  LOP3.LUT R0, R3, 0x30, R18, 0xf8, !PT ;  /* 0x0000003003007812 */ /* 0x000fe400078ef812 */
[----:B------:R-:W-:Y:S01]  /*e3d0*/  SHF.R.U32.HI R3, RZ, 0x3, R3 ;  /* 0x00000003ff037819 */ /* 0x000fe20000011603 */
[----:B------:R-:W-:-:S03]  /*e3e0*/  ULEA.HI UR4, UR5, UR5, URZ, 0x1 ;  /* 0x0000000505047291 */ /* 0x000fc6000f8f083f */
[----:B------:R-:W-:Y:S01]  /*e3f0*/  LOP3.LUT R0, R0, R3, RZ, 0x3c, !PT ;  /* 0x0000000300007212 */ /* 0x000fe200078e3cff */
[----:B------:R-:W-:-:S03]  /*e400*/  ULOP3.LUT UR4, UR4, 0xfffffffe, URZ, 0xc0, !UPT ;  /* 0xfffffffe04047892 */ /* 0x000fc6000f8ec03f */
[----:B----4-:R-:W-:Y:S01]  /*e410*/  IADD3 R3, R17, R0, R4 ;  /* 0x0000000011037210 */ /* 0x010fe20007ffe004 */
[----:B------:R-:W-:-:S04]  /*e420*/  UIADD3 UR4, UR5, -UR4, URZ ;  /* 0x8000000405047290 */ /* 0x000fc8000fffe03f */
[C---:B------:R-:W-:Y:S02]  /*e430*/  VIADD R4, R3.reuse, 0x1c400 ;  /* 0x0001c40003047836 */ /* 0x040fe40000000000 */
[----:B------:R-:W-:Y:S02]  /*e440*/  IMAD.U32 R6, RZ, RZ, UR4 ;  /* 0x00000004ff067e24 */ /* 0x000fe4000f8e00ff */
[----:B------:R-:W-:-:S03]  /*e450*/  VIADD R0, R3, 0x1c440 ;  /* 0x0001c44003007836 */ /* 0x000fc60000000000 */
[----:B------:R-:W-:-:S04]  /*e460*/  SHF.L.U32 R6, R6, 0x1f, RZ ;  /* 0x0000001f06067819 */ /* 0x000fc800000006ff */
[----:B------:R-:W0:Y:S02]  /*e470*/  SYNCS.PHASECHK.TRANS64.TRYWAIT P0, [R17+URZ+0x2e800], R6 ;  /* 0x02e80006110075a7 */ /* 0x000e24000800017f */
[----:B0-----:R-:W-:Y:S05]  /*e480*/  @!P0 BRA `(.L_x_7171) ;  /* 0x0000026800508947 */ /* 0x001fea0003800000 */
.L_x_7449:
[----:B------:R-:W-:Y:S05]  /*e490*/  BSYNC B1 ;  /* 0x0000000000017941 */ /* 0x000fea0003800000 */
.L_x_7170:
[----:B------:R-:W-:Y:S01]  /*e4a0*/  BSSY B1, `(.L_x_7172) ;  /* 0x00000fa000017945 */ /* 0x000fe20003800000 */
[----:B------:R-:W-:-:S03]  /*e4b0*/  @P2 VIADD R0, R4, 0xffffffc0 ;  /* 0xffffffc004002836 */ /* 0x000fc60000000000 */
[----:B------:R-:W-:Y:S05]  /*e4c0*/  @P1 BRA `(.L_x_7173) ;  /* 0x0000000c00dc1947 */ /* 0x000fea0003800000 */
[----:B------:R-:W1:Y:S01]  /*e4d0*/  LDC R4, c[0x0][0x3f4] ;  /* 0x0000fd00ff047b82 */ /* 0x000e620000000800 */
[----:B------:R-:W-:Y:S01]  /*e4e0*/  BSSY B2, `(.L_x_7174) ;  /* 0x000007a000027945 */ /* 0x000fe20003800000 */
[-C--:B-1----:R-:W-:Y:S02]  /*e4f0*/  ISETP.GE.AND P0, PT, R228, R4.reuse, PT ;  /* 0x00000004e400720c */ /* 0x082fe40003f06270 */
[----:B------:R-:W-:-:S11]  /*e500*/  ISETP.GE.AND P1, PT, R233, R4, PT ;  /* 0x00000004e900720c */ /* 0x000fd60003f26270 */
[----:B------:R-:W-:Y:S05]  /*e510*/  @P0 BRA `(.L_x_7175) ;  /* 0x0000000400d80947 */ /* 0x000fea0003800000 */
[----:B0-----:R-:W0:Y:S01]  /*e520*/  LDS.128 R4, [R3+0x1c400] ;  /* 0x01c4000003047984 */ /* 0x001e220000000c00 */
        /* <DEDUP_REMOVED lines=27> */
[----:B------:R-:W-:Y:S02]  /*e6e0*/  F2FP.F16.E4M3.UNPACK_B R38, R39 ;  /* 0x00000027ff26723e */ /* 0x000fe400020006ff */
[----:B------:R-:W-:Y:S02]  /*e6f0*/  F2FP.F16.E4M3.UNPACK_B R32, R35 ;  /* 0x00000023ff20723e */ /* 0x000fe400020006ff */
[----:B------:R-:W-:Y:S01]  /*e700*/  LOP3.LUT R37, R37, 0xff000000, R30, 0xf8, !PT ;  /* 0xff00000025257812 */ /* 0x000fe200078ef81e */
[--C-:B------:R-:W-:Y:S01]  /*e710*/  HADD2.F32 R30, -RZ, R15.reuse.H0_H0 ;  /* 0x2000000fff1e7230 */ /* 0x100fe20000004100 */
[----:B------:R-:W-:Y:S01]  /*e720*/  F2FP.F16.E4M3.UNPACK_B R29, R6 ;  /* 0x00000006ff1d723e */ /* 0x000fe200020006ff */
[----:B------:R-:W-:Y:S01]  /*e730*/  HADD2.F32 R15, -RZ, R15.H1_H1 ;  /* 0x3000000fff0f7230 */ /* 0x000fe20000004100 */
[----:B------:R-:W-:Y:S01]  /*e740*/  LOP3.LUT R33, R33, 0xff000000, R28, 0xf8, !PT ;  /* 0xff00000021217812 */ /* 0x000fe200078ef81c */
        /* <DEDUP_REMOVED lines=8> */
[----:B------:R-:W-:Y:S01]  /*e7d0*/  F2FP.F16.E4M3.UNPACK_B R15, R5 ;  /* 0x00000005ff0f723e */ /* 0x000fe200020006ff */
[--C-:B------:R-:W-:Y:S01]  /*e7e0*/  HADD2.F32 R5, -RZ, R29.reuse.H1_H1 ;  /* 0x3000001dff057230 */ /* 0x100fe20000004100 */
[----:B------:R-:W-:Y:S01]  /*e7f0*/  F2FP.F16.E4M3.UNPACK_B R39, R39.H1 ;  /* 0x00000027ff27723e */ /* 0x000fe200030006ff */
        /* <DEDUP_REMOVED lines=44> */
[--C-:B------:R-:W-:Y:S02]  /*eac0*/  HADD2.F32 R5, -RZ, R28.reuse.H1_H1 ;  /* 0x3000001cff057230 */ /* 0x100fe40000004100 */
[-C--:B------:R-:W-:Y:S01]  /*ead0*/  FMUL.FTZ R4, R4, R29.reuse ;  /* 0x0000001d04047220 */ /* 0x080fe20000410000 */
[----:B------:R-:W-:Y:S02]  /*eae0*/  HADD2.F32 R28, -RZ, R28.H0_H0 ;  /* 0x2000001cff1c7230 */ /* 0x000fe40000004100 */
[C---:B------:R-:W-:Y:S01]  /*eaf0*/  FFMA.FTZ R29, R6.reuse, R29, -R7 ;  /* 0x0000001d061d7223 */ /* 0x040fe20000010807 */
[----:B------:R-:W-:Y:S02]  /*eb00*/  HADD2.F32 R7, -RZ, R37.H1_H1 ;  /* 0x30000025ff077230 */ /* 0x000fe40000004100 */
[----:B------:R-:W-:Y:S01]  /*eb10*/  FFMA.FTZ R30, R6, R31, R4 ;  /* 0x0000001f061e7223 */ /* 0x000fe20000010004 */
[----:B------:R-:W-:-:S02]  /*eb20*/  HADD2.F32 R6, -RZ, R33.H1_H1 ;  /* 0x30000021ff067230 */ /* 0x000fc40000004100 */
[----:B------:R-:W-:Y:S02]  /*eb30*/  HADD2.F32 R37, -RZ, R37.H0_H0 ;  /* 0x20000025ff257230 */ /* 0x000fe40000004100 */
[C---:B------:R-:W-:Y:S01]  /*eb40*/  FMUL.FTZ R31, R5.reuse, R7 ;  /* 0x00000007051f7220 */ /* 0x040fe20000410000 */
[----:B------:R-:W-:Y:S02]  /*eb50*/  HADD2.F32 R4, -RZ, R15.H1_H1 ;  /* 0x3000000fff047230 */ /* 0x000fe40000004100 */
[-C--:B------:R-:W-:Y:S01]  /*eb60*/  FMUL.FTZ R38, R5, R6.reuse ;  /* 0x0000000605267220 */ /* 0x080fe20000410000 */
[----:B------:R-:W-:Y:S02]  /*eb70*/  HADD2.F32 R33, -RZ, R33.H0_H0 ;  /* 0x20000021ff217230 */ /* 0x000fe40000004100 */
[----:B------:R-:W-:Y:S01]  /*eb80*/  FFMA.FTZ R31, R28, R6, -R31 ;  /* 0x000000061c1f7223 */ /* 0x000fe2000001081f */
[----:B------:R-:W-:Y:S02]  /*eb90*/  HADD2.F32 R15, -RZ, R15.H0_H0 ;  /* 0x2000000fff0f7230 */ /* 0x000fe40000004100 */
[----:B------:R-:W-:Y:S01]  /*eba0*/  FMUL.FTZ R32, R4, R37 ;  /* 0x0000002504207220 */ /* 0x000fe20000410000 */
[----:B------:R-:W-:Y:S01]  /*ebb0*/  FFMA.FTZ R38, R28, R7, R38 ;  /* 0x000000071c267223 */ /* 0x000fe20000010026 */
[-C--:B------:R-:W-:Y:S01]  /*ebc0*/  FMUL.FTZ R4, R4, R33.reuse ;  /* 0x0000002104047220 */ /* 0x080fe20000410000 */
[----:B------:R-:W-:Y:S01]  /*ebd0*/  F2FP.SATFINITE.E4M3.F32.PACK_AB_MERGE_C R6, R43, R42, RZ ;  /* 0x0000002a2b06723e */ /* 0x000fe200048070ff */
[C---:B------:R-:W-:Y:S01]  /*ebe0*/  FFMA.FTZ R5, R15.reuse, R33, -R32 ;  /* 0x000000210f057223 */ /* 0x040fe20000010820 */
[----:B------:R-:W-:Y:S01]  /*ebf0*/  F2FP.SATFINITE.E4M3.F32.PACK_AB_MERGE_C R7, R46, R45, RZ ;  /* 0x0000002d2e07723e */ /* 0x000fe200048070ff */
        /* <DEDUP_REMOVED lines=8> */
.L_x_7175:
[----:B------:R-:W-:Y:S05]  /*ec80*/  BSYNC B2 ;  /* 0x0000000000027941 */ /* 0x000fea0003800000 */
.L_x_7174:
[----:B------:R-:W-:Y:S05]  /*ec90*/  @P1 BRA `(.L_x_7173) ;  /* 0x0000000400e81947 */ /* 0x000fea0003800000 */
[----:B01----:R-:W0:Y:S01]  /*eca0*/  LDS.128 R4, [R0] ;  /* 0x0000000000047984 */ /* 0x003e220000000c00 */
        /* <DEDUP_REMOVED lines=17> */
[----:B------:R-:W-:-:S02]  /*edc0*/  PRMT R28, R15, 0x7604, R28 ;  /* 0x000076040f1c7816 */ /* 0x000fc4000000001c */
[----:B------:R-:W-:Y:S02]  /*edd0*/  LOP3.LUT R33, R26, 0xff, RZ, 0xc0, !PT ;  /* 0x000000ff1a217812 */ /* 0x000fe400078ec0ff */
        /* <DEDUP_REMOVED lines=101> */
[----:B------:R2:W-:Y:S02]  /*f430*/  STS.128 [R0], R4 ;  /* 0x0000000400007388 */ /* 0x0005e40000000c00 */
.L_x_7173:
[----:B------:R-:W-:Y:S05]  /*f440*/  BSYNC B1 ;  /* 0x0000000000017941 */ /* 0x000fea0003800000 */
.L_x_7172:
        /* <DEDUP_REMOVED lines=20> */
[----:B------:R-:W-:-:S02]  /*f590*/  LOP3.LUT R15, R10, 0xff, RZ, 0xc0, !PT ;  /* 0x000000ff0a0f7812 */ /* 0x000fc400078ec0ff */
[----:B------:R-:W-:Y:S02]  /*f5a0*/  LOP3.LUT R14, R14, 0xff, RZ, 0xc0, !PT ;  /* 0x000000ff0e0e7812 */ /* 0x000fe400078ec0ff */
[----:B------:R-:W-:Y:S02]  /*f5b0*/  SHF.R.U32.HI R20, RZ, 0x10, R11 ;  /* 0x00000010ff147819 */ /* 0x000fe4000001160b */
[----:B------:R-:W-:Y:S02]  /*f5c0*/  LOP3.LUT R27, R12, 0xff, RZ, 0xc0, !PT ;  /* 0x000000ff0c1b7812 */ /* 0x000fe400078ec0ff */
[----:B------:R-:W-:Y:S02]  /*f5d0*/  LOP3.LUT R26, R26, 0xff, RZ, 0xc0, !PT ;  /* 0x000000ff1a1a7812 */ /* 0x000fe400078ec0ff */
[----:B------:R-:W-:Y:S02]  /*f5e0*/  LOP3.LUT R28, R28, 0xff, RZ, 0xc0, !PT ;  /* 0x000000ff1c1c7812 */ /* 0x000fe400078ec0ff */
[----:B------:R-:W-:-:S02]  /*f5f0*/  PRMT R15, R14, 0x7604, R15 ;  /* 0x000076040e0f7816 */ /* 0x000fc4000000000f */
[----:B------:R-:W-:Y:S02]  /*f600*/  LOP3.LUT R20, R20, 0xff, RZ, 0xc0, !PT ;  /* 0x000000ff14147812 */ /* 0x000fe400078ec0ff */
[----:B------:R-:W-:Y:S02]  /*f610*/  SHF.R.U32.HI R14, RZ, 0x10, R10 ;  /* 0x00000010ff0e7819 */ /* 0x000fe4000001160a */
[----:B------:R-:W-:Y:S02]  /*f620*/  PRMT R27, R26, 0x7604, R27 ;  /* 0x000076041a1b7816 */ /* 0x000fe4000000001b */
        /* <DEDUP_REMOVED lines=8> */
[----:B0-----:R-:W-:-:S02]  /*f6b0*/  F2FP.F16.E4M3.UNPACK_B R14, R6.H1 ;  /* 0x00000006ff0e723e */ /* 0x001fc400030006ff */
[----:B------:R-:W-:Y:S02]  /*f6c0*/  PRMT R27, R26, 0x7054, R27 ;  /* 0x000070541a1b7816 */ /* 0x000fe4000000001b */
[----:B------:R-:W-:Y:S01]  /*f6d0*/  F2FP.F16.E4M3.UNPACK_B R30, R29 ;  /* 0x0000001dff1e723e */ /* 0x000fe200020006ff */
[--C-:B------:R-:W-:Y:S01]  /*f6e0*/  HADD2.F32 R13, -RZ, R14.reuse.H0_H0 ;  /* 0x2000000eff0d7230 */ /* 0x100fe20000004100 */
[----:B------:R-:W-:Y:S01]  /*f6f0*/  F2FP.F16.E4M3.UNPACK_B R26, R21 ;  /* 0x00000015ff1a723e */ /* 0x000fe200020006ff */
[----:B------:R-:W-:Y:S01]  /*f700*/  HADD2.F32 R14, -RZ, R14.H1_H1 ;  /* 0x3000000eff0e7230 */ /* 0x000fe20000004100 */
[----:B------:R-:W-:Y:S01]  /*f710*/  LOP3.LUT R28, R27, 0xff000000, R12, 0xf8, !PT ;  /* 0xff0000001b1c7812 */ /* 0x000fe200078ef80c */
[----:B------:R-:W-:Y:S01]  /*f720*/  HADD2.F32 R31, -RZ, R30.H1_H1 ;  /* 0x3000001eff1f7230 */ /* 0x000fe20000004100 */
[----:B------:R-:W-:Y:S01]  /*f730*/  F2FP.F16.E4M3.UNPACK_B R12, R6 ;  /* 0x00000006ff0c723e */ /* 0x000fe200020006ff */
[----:B------:R-:W-:Y:S01]  /*f740*/  HADD2.F32 R27, -RZ, R26.H1_H1 ;  /* 0x3000001aff1b7230 */ /* 0x000fe20000004100 */
[----:B------:R-:W-:Y:S01]  /*f750*/  LOP3.LUT R20, R15, 0xff000000, R10, 0xf8, !PT ;  /* 0xff0000000f147812 */ /* 0x000fe200078ef80a */
[----:B------:R-:W-:-:S02]  /*f760*/  HADD2.F32 R30, -RZ, R30.H0_H0 ;  /* 0x2000001eff1e7230 */ /* 0x000fc40000004100 */
[C---:B------:R-:W-:Y:S01]  /*f770*/  FMUL.FTZ R32, R14.reuse, R31 ;  /* 0x0000001f0e207220 */ /* 0x040fe20000410000 */
[----:B------:R-:W-:Y:S01]  /*f780*/  F2FP.F16.E4M3.UNPACK_B R10, R5 ;  /* 0x00000005ff0a723e */ /* 0x000fe200020006ff */
[----:B------:R-:W-:Y:S01]  /*f790*/  FMUL.FTZ R14, R14, R27 ;  /* 0x0000001b0e0e7220 */ /* 0x000fe20000410000 */
[----:B------:R-:W-:Y:S01]  /*f7a0*/  F2FP.F16.E4M3.UNPACK_B R11, R5.H1 ;  /* 0x00000005ff0b723e */ /* 0x000fe200030006ff */
[----:B------:R-:W-:Y:S01]  /*f7b0*/  HADD2.F32 R5, -RZ, R12.H1_H1 ;  /* 0x3000000cff057230 */ /* 0x000fe20000004100 */
[----:B------:R-:W-:Y:S01]  /*f7c0*/  F2FP.F16.E4M3.UNPACK_B R15, R7 ;  /* 0x00000007ff0f723e */ /* 0x000fe200020006ff */
[----:B------:R-:W-:Y:S01]  /*f7d0*/  HADD2.F32 R26, -RZ, R26.H0_H0 ;  /* 0x2000001aff1a7230 */ /* 0x000fe20000004100 */
[----:B------:R-:W-:Y:S01]  /*f7e0*/  F2FP.F16.E4M3.UNPACK_B R29, R29.H1 ;  /* 0x0000001dff1d723e */ /* 0x000fe200030006ff */
[C---:B------:R-:W-:Y:S01]  /*f7f0*/  FFMA.FTZ R33, R13.reuse, R27, -R32 ;  /* 0x0000001b0d217223 */ /* 0x040fe20000010820 */
[----:B------:R-:W-:Y:S01]  /*f800*/  F2FP.F16.E4M3.UNPACK_B R21, R21.H1 ;  /* 0x00000015ff15723e */ /* 0x000fe200030006ff */
[----:B------:R-:W-:Y:S01]  /*f810*/  FFMA.FTZ R38, R13, R31, R14 ;  /* 0x0000001f0d267223 */ /* 0x000fe2000001000e */
[----:B------:R-:W-:-:S02]  /*f820*/  HADD2.F32 R12, -RZ, R12.H0_H0 ;  /* 0x2000000cff0c7230 */ /* 0x000fc40000004100 */
[C---:B------:R-:W-:Y:S01]  /*f830*/  FMUL.FTZ R13, R5.reuse, R30 ;  /* 0x0000001e050d7220 */ /* 0x040fe20000410000 */
[-C--:B------:R-:W-:Y:S01]  /*f840*/  FMUL.FTZ R27, R5, R26.reuse ;  /* 0x0000001a051b7220 */ /* 0x080fe20000410000 */
[----:B------:R-:W-:Y:S01]  /*f850*/  F2FP.F16.E4M3.UNPACK_B R7, R7.H1 ;  /* 0x00000007ff07723e */ /* 0x000fe200030006ff */
[----:B------:R-:W-:Y:S02]  /*f860*/  HADD2.F32 R5, -RZ, R15.H1_H1 ;  /* 0x3000000fff057230 */ /* 0x000fe40000004100 */
        /* <DEDUP_REMOVED lines=15> */
[----:B------:R-:W-:Y:S01]  /*f960*/  F2FP.F16.E4M3.UNPACK_B R4, R4.H1 ;  /* 0x00000004ff04723e */ /* 0x000fe200030006ff */
[-C--:B------:R-:W-:Y:S01]  /*f970*/  FMUL.FTZ R30, R12, R21.reuse ;  /* 0x000000150c1e7220 */ /* 0x080fe20000410000 */
        /* <DEDUP_REMOVED lines=47> */
.L_x_7178:
[----:B------:R-:W-:Y:S05]  /*fc70*/  BSYNC B1 ;  /* 0x0000000000017941 */ /* 0x000fea0003800000 */
.L_x_7177:
[----:B------:R-:W-:Y:S05]  /*fc80*/  @P1 BRA `(.L_x_7176) ;  /* 0x0000002c00581947 */ /* 0x000fea0003800000 */
[----:B01----:R-:W0:Y:S01]  /*fc90*/  LDS.128 R4, [R0+0x2000] ;  /* 0x0020000000047984 */ /* 0x003e220000000c00 */
        /* <DEDUP_REMOVED lines=22> */
[--C-:B------:R-:W-:Y:S02]  /*fe00*/  LOP3.LUT R11, R3, 0xff0000, R24.reuse, 0xf8, !PT ;  /* 0x00ff0000030b7812 */ /* 0x100fe400078ef818 */
[----:B------:R-:W-:Y:S02]  /*fe10*/  LOP3.LUT R21, R21, 0xff000000, R9, 0xf8, !PT ;  /* 0xff00000015157812 */ /* 0x000fe400078ef809 */
[----:B------:R-:W-:Y:S02]  /*fe20*/  LOP3.LUT R13, R13, 0xff000000, R25, 0xf8, !PT ;  /* 0xff0000000d0d7812 */ /* 0x000fe400078ef819 */
[----:B------:R-:W-:-:S02]  /*fe30*/  LOP3.LUT R12, R11, 0xff000000, R24, 0xf8, !PT ;  /* 0xff0000000b0c7812 */ /* 0x000fc400078ef818 */
[-C--:B0-----:R-:W-:Y:S02]  /*fe40*/  F2FP.F16.E4M3.UNPACK_B R3, R6.reuse.H1 ;  /* 0x00000006ff03723e */ /* 0x081fe400030006ff */
[--C-:B------:R-:W-:Y:S02]  /*fe50*/  LOP3.LUT R15, R15, 0xff0000, R8.reuse, 0xf8, !PT ;  /* 0x00ff00000f0f7812 */ /* 0x100fe400078ef808 */
[----:B------:R-:W-:Y:S01]  /*fe60*/  F2FP.F16.E4M3.UNPACK_B R24, R21 ;  /* 0x00000015ff18723e */ /* 0x000fe200020006ff */
[--C-:B------:R-:W-:Y:S01]  /*fe70*/  HADD2.F32 R9, -RZ, R3.reuse.H0_H0 ;  /* 0x20000003ff097230 */ /* 0x100fe20000004100 */
[----:B------:R-:W-:Y:S02]  /*fe80*/  F2FP.F16.E4M3.UNPACK_B R14, R13 ;  /* 0x0000000dff0e723e */ /* 0x000fe400020006ff */
        /* <DEDUP_REMOVED lines=72> */
[----:B------:R-:W-:Y:S01]  /*10310*/  FMUL.FTZ R10, R4, R5 ;  /* 0x00000005040a7220 */ /* 0x000fe20000410000 */
[----:B------:R-:W-:Y:S02]  /*10320*/  HADD2.F32 R8, -RZ, R8.H0_H0 ;  /* 0x20000008ff087230 */ /* 0x000fe40000004100 */
        /* <DEDUP_REMOVED lines=8> */
[----:B------:R-:W-:-:S02]  /*103b0*/  F2FP.SATFINITE.E4M3.F32.PACK_AB_MERGE_C R24, R11, R6, R13 ;  /* 0x000000060b18723e */ /* 0x000fc4000480700d */
[----:B------:R-:W-:-:S04]  /*103c0*/  F2FP.SATFINITE.E4M3.F32.PACK_AB_MERGE_C R10, R10, R15, RZ ;  /* 0x0000000f0a0a723e */ /* 0x000fc800048070ff */
[----:B------:R-:W-:-:S05]  /*103d0*/  F2FP.SATFINITE.E4M3.F32.PACK_AB_MERGE_C R25, R3, R4, R10 ;  /* 0x000000040319723e */ /* 0x000fca000480700a */
[----:B------:R2:W-:Y:S01]  /*103e0*/  STS.128 [R0+0x2000], R24 ;  /* 0x0020001800007388 */ /* 0x0005e20000000c00 */
[----:B------:R-:W-:Y:S05]  /*103f0*/  BRA `(.L_x_7176) ;  /* 0x00000024007c7947 */ /* 0x000fea0003800000 */
.L_x_7163:
        /* <DEDUP_REMOVED lines=8> */
[----:B0-----:R-:W-:-:S13]  /*10480*/  ISETP.NE.AND P0, PT, R30, 0x1, PT ;  /* 0x000000011e00780c */ /* 0x001fda0003f05270 */
[----:B------:R-:W0:Y:S08]  /*10490*/  @P0 LDC R0, c[0x0][0x44c] ;  /* 0x00011300ff000b82 */ /* 0x000e300000000800 */
[----:B------:R-:W2:Y:S01]  /*104a0*/  @P0 LDC R5, c[0x0][0x450] ;  /* 0x00011400ff050b82 */ /* 0x000ea20000000800 */
[----:B0-----:R-:W-:-:S05]  /*104b0*/  @P0 IMAD.HI.U32 R0, R3, R0, RZ ;  /* 0x0000000003000227 */ /* 0x001fca00078e00ff */
[----:B--2---:R-:W-:Y:S01]  /*104c0*/  @P0 SHF.R.U32.HI R3, RZ, R5, R0 ;  /* 0x00000005ff030219 */ /* 0x004fe20000011600 */
[----:B------:R-:W-:-:S03]  /*104d0*/  IMAD.MOV.U32 R5, RZ, RZ, R31 ;  /* 0x000000ffff057224 */ /* 0x000fc600078e001f */
        /* <DEDUP_REMOVED lines=15> */
[----:B------:R-:W0:Y:S01]  /*105d0*/  LDC R37, c[0x0][0x3f4] ;  /* 0x0000fd00ff257b82 */ /* 0x000e220000000800 */
[----:B------:R-:W-:Y:S02]  /*105e0*/  ULDC.64 UR4, c[0x0][0x208] ;  /* 0x0000820000047ab9 */ /* 0x000fe40000000a00 */
[----:B------:R-:W3:Y:S04]  /*105f0*/  SHFL.IDX PT, R5, R29, RZ, 0x1c1f ;  /* 0x001c1fff1d057589 */ /* 0x000ee800000e0000 */
[----:B-1----:R-:W1:Y:S04]  /*10600*/  SHFL.IDX PT, R14, R28, RZ, 0x1c1f ;  /* 0x001c1fff1c0e7589 */ /* 0x002e6800000e0000 */
[----:B------:R-:W4:Y:S04]  /*10610*/  SHFL.IDX PT, R3, R10, RZ, 0x1c1f ;  /* 0x001c1fff0a037589 */ /* 0x000f2800000e0000 */
[----:B------:R-:W5:Y:S01]  /*10620*/  SHFL.IDX PT, R7, R31, RZ, 0x1c1f ;  /* 0x001c1fff1f077589 */ /* 0x000f6200000e0000 */
[----:B0-----:R-:W-:Y:S01]  /*10630*/  ISETP.GE.AND P0, PT, R18, R37, PT ;  /* 0x000000251200720c */ /* 0x001fe20003f06270 */
[----:B--2---:R-:W-:-:S05]  /*10640*/  IMAD R30, R0, R30, RZ ;  /* 0x0000001e001e7224 */ /* 0x004fca00078e02ff */
[----:B------:R-:W-:-:S13]  /*10650*/  ISETP.GE.OR P1, PT, R39, R30, P0 ;  /* 0x0000001e2700720c */ /* 0x000fda0000726670 */
[C---:B---3--:R-:W-:Y:S02]  /*10660*/  @!P1 IADD3 R0, P2, R18.reuse, R5, RZ ;  /* 0x0000000512009210 */ /* 0x048fe40007f5e0ff */
[----:B-1----:R-:W-:-:S03]  /*10670*/  @!P1 IADD3 R14, P3, R18, R14, RZ ;  /* 0x0000000e120e9210 */ /* 0x002fc60007f7e0ff */
[--C-:B----4-:R-:W-:Y:S02]  /*10680*/  @!P1 IMAD.X R5, R3, 0x1, R19.reuse, P2 ;  /* 0x0000000103059824 */ /* 0x110fe400010e0613 */
[----:B-----5:R-:W-:Y:S02]  /*10690*/  @!P1 IMAD.X R3, R7, 0x1, R19, P3 ;  /* 0x0000000107039824 */ /* 0x020fe400018e0613 */
        /* <DEDUP_REMOVED lines=8> */
[----:B------:R-:W0:Y:S01]  /*10720*/  SHFL.IDX PT, R29, R29, 0x1, 0x1c1f ;  /* 0x003c1f001d1d7f89 */ /* 0x000e2200000e0000 */
[----:B------:R-:W-:-:S03]  /*10730*/  CS2R R8, SRZ ;  /* 0x0000000000087805 */ /* 0x000fc6000001ff00 */
[----:B------:R1:W4:Y:S04]  /*10740*/  SHFL.IDX PT, R3, R10, 0x1, 0x1c1f ;  /* 0x003c1f000a037f89 */ /* 0x00032800000e0000 */
[----:B------:R1:W0:Y:S04]  /*10750*/  SHFL.IDX PT, R14, R28, 0x1, 0x1c1f ;  /* 0x003c1f001c0e7f89 */ /* 0x00022800000e0000 */
[----:B------:R-:W0:Y:S01]  /*10760*/  SHFL.IDX PT, R31, R31, 0x1, 0x1c1f ;  /* 0x003c1f001f1f7f89 */ /* 0x000e2200000e0000 */
        /* <DEDUP_REMOVED lines=9> */
.L_x_7459:
        /* <DEDUP_REMOVED lines=11> */
[C---:B------:R-:W-:Y:S01]  /*108b0*/  IADD3 R32, P1, R18.reuse, R29, RZ ;  /* 0x0000001d12207210 */ /* 0x040fe20007f3e0ff */
[----:B------:R-:W-:Y:S01]  /*108c0*/  ULDC.64 UR4, c[0x0][0x208] ;  /* 0x0000820000047ab9 */ /* 0x000fe20000000a00 */
[----:B------:R-:W-:-:S03]  /*108d0*/  IADD3 R4, P2, R18, R14, RZ ;  /* 0x0000000e12047210 */ /* 0x000fc60007f5e0ff */
[--C-:B------:R-:W-:Y:S02]  /*108e0*/  IMAD.X R33, R3, 0x1, R19.reuse, P1 ;  /* 0x0000000103217824 */ /* 0x100fe400008e0613 */
[----:B------:R-:W-:-:S04]  /*108f0*/  IMAD.X R5, R31, 0x1, R19, P2 ;  /* 0x000000011f057824 */ /* 0x000fc800010e0613 */
[----:B------:R-:W5:Y:S04]  /*10900*/  LD.E.128 R32, desc[UR4][R32.64] ;  /* 0x0000000420207980 */ /* 0x000f68000c101d00 */
[----:B------:R-:W5:Y:S02]  /*10910*/  LD.E.128 R4, desc[UR4][R4.64] ;  /* 0x0000000404047980 */ /* 0x000f64000c101d00 */
.L_x_7181:
[----:B------:R-:W-:Y:S05]  /*10920*/  BSYNC B1 ;  /* 0x0000000000017941 */ /* 0x000fea0003800000 */
.L_x_7180:
[----:B------:R-:W2:Y:S04]  /*10930*/  LDL R0, [R1+0x9c] ;  /* 0x00009c0001007983 */ /* 0x000ea80000100800 */
[----:B------:R-:W3:Y:S01]  /*10940*/  LDL R10, [R1+0x60] ;  /* 0x00006000010a7983 */ /* 0x000ee20000100800 */
[----:B------:R-:W-:Y:S01]  /*10950*/  VIADD R3, R23, 0x40 ;  /* 0x0000004017037836 */ /* 0x000fe20000000000 */
[----:B------:R-:W-:Y:S01]  /*10960*/  BSSY B1, `(.L_x_7182) ;  /* 0x000000c000017945 */ /* 0x000fe20003800000 */
[----:B--2---:R-:W-:Y:S02]  /*10970*/  R2UR UR5, R0 ;  /* 0x00000000000572ca */ /* 0x004fe400000e0000 */
[----:B---3--:R-:W-:-:S04]  /*10980*/  VIADDMNMX R30, R30, -R10, 0x80, PT ;  /* 0x000000801e1e7446 */ /* 0x008fc8000380090a */
[-C--:B------:R-:W-:Y:S02]  /*10990*/  ISETP.GE.OR P2, PT, R23, R30.reuse, P0 ;  /* 0x0000001e1700720c */ /* 0x080fe40000746670 */
[----:B------:R-:W-:-:S05]  /*109a0*/  ISETP.GE.OR P0, PT, R3, R30, P0 ;  /* 0x0000001e0300720c */ /* 0x000fca0000706670 */
[----:B------:R-:W-:-:S04]  /*109b0*/  ULEA.HI UR4, UR5, UR5, URZ, 0x1 ;  /* 0x0000000505047291 */ /* 0x000fc8000f8f083f */
[----:B------:R-:W-:-:S04]  /*109c0*/  ULOP3.LUT UR4, UR4, 0xfffffffe, URZ, 0xc0, !UPT ;  /* 0xfffffffe04047892 */ /* 0x000fc8000f8ec03f */
[----:B------:R-:W-:-:S06]  /*109d0*/  UIADD3 UR4, UR5, -UR4, URZ ;  /* 0x8000000405047290 */ /* 0x000fcc000fffe03f */
[----:B------:R-:W-:-:S05]  /*109e0*/  IMAD.U32 R0, RZ, RZ, UR4 ;  /* 0x00000004ff007e24 */ /* 0x000fca000f8e00ff */
[----:B------:R-:W-:-:S04]  /*109f0*/  SHF.L.U32 R0, R0, 0x1f, RZ ;  /* 0x0000001f00007819 */ /* 0x000fc800000006ff */
[----:B------:R-:W0:Y:S02]  /*10a00*/  SYNCS.PHASECHK.TRANS64.TRYWAIT P1, [R17+URZ+0x2e800], R0 ;  /* 0x02e80000110075a7 */ /* 0x000e24000802017f */
[----:B0-----:R-:W-:Y:S05]  /*10a10*/  @!P1 BRA `(.L_x_7183) ;  /* 0x0000024800309947 */ /* 0x001fea0003800000 */
.L_x_7460:
[----:B------:R-:W-:Y:S05]  /*10a20*/  BSYNC B1 ;  /* 0x0000000000017941 */ /* 0x000fea0003800000 */
.L_x_7182:
[----:B------:R-:W-:Y:S04]  /*10a30*/  BSSY B1, `(.L_x_7184) ;  /* 0x0000101000017945 */ /* 0x000fe80003800000 */
[----:B------:R-:W-:Y:S05]  /*10a40*/  @P2 BRA `(.L_x_7185) ;  /* 0x0000000c00fc2947 */ /* 0x000fea0003800000 */
[----:B------:R-:W2:Y:S01]  /*10a50*/  LDL R40, [R1+0x84] ;  /* 0x0000840001287983 */ /* 0x000ea20000100800 */
[----:B0-----:R-:W-:Y:S02]  /*10a60*/  SHF.R.U32.HI R0, RZ, 0x8, R26 ;  /* 0x00000008ff007819 */ /* 0x001fe4000001161a */
[----:B------:R-:W-:Y:S02]  /*10a70*/  SHF.R.U32.HI R11, RZ, 0x8, R24 ;  /* 0x00000008ff0b7819 */ /* 0x000fe40000011618 */
[----:B------:R-:W-:Y:S02]  /*10a80*/  LOP3.LUT R3, R26, 0xff, RZ, 0xc0, !PT ;  /* 0x000000ff1a037812 */ /* 0x000fe400078ec0ff */
[----:B------:R-:W-:Y:S02]  /*10a90*/  LOP3.LUT R0, R0, 0xff, RZ, 0xc0, !PT ;  /* 0x000000ff00007812 */ /* 0x000fe400078ec0ff */
[----:B------:R-:W-:Y:S02]  /*10aa0*/  SHF.R.U32.HI R10, RZ, 0x8, R27 ;  /* 0x00000008ff0a7819 */ /* 0x000fe4000001161b */
[----:B------:R-:W-:-:S02]  /*10ab0*/  LOP3.LUT R12, R11, 0xff, RZ, 0xc0, !PT ;  /* 0x000000ff0b0c7812 */ /* 0x000fc400078ec0ff */
[----:B------:R-:W-:Y:S01]  /*10ac0*/  PRMT R11, R0, 0x7604, R3 ;  /* 0x00007604000b7816 */ /* 0x000fe20000000003 */
[----:B------:R-:W-:Y:S01]  /*10ad0*/  IMAD.SHL.U32 R3, R230, 0x80, RZ ;  /* 0x00000080e6037824 */ /* 0x000fe200078e00ff */
[----:B------:R-:W-:Y:S02]  /*10ae0*/  LOP3.LUT R13, R27, 0xff, RZ, 0xc0, !PT ;  /* 0x000000ff1b0d7812 */ /* 0x000fe400078ec0ff */
[----:B------:R-:W-:Y:S02]  /*10af0*/  LOP3.LUT R10, R10, 0xff, RZ, 0xc0, !PT ;  /* 0x000000ff0a0a7812 */ /* 0x000fe400078ec0ff */
[----:B------:R-:W-:Y:S01]  /*10b00*/  LOP3.LUT R14, R3, 0x380, RZ, 0xc0, !PT ;  /* 0x00000380030e7812 */ /* 0x000fe200078ec0ff */
[----:B------:R-:W-:Y:S01]  /*10b10*/  IMAD.IADD R3, R18, 0x1, R37 ;  /* 0x0000000112037824 */ /* 0x000fe200078e0225 */
[----:B------:R-:W-:Y:S02]  /*10b20*/  PRMT R39, R10, 0x7604, R13 ;  /* 0x000076040a277816 */ /* 0x000fe4000000000d */
[----:B------:R-:W-:-:S02]  /*10b30*/  SHF.R.U32.HI R10, RZ, 0x8, R25 ;  /* 0x00000008ff0a7819 */ /* 0x000fc40000011619 */
[----:B------:R-:W-:Y:S02]  /*10b40*/  LOP3.LUT R15, R24, 0xff, RZ, 0xc0, !PT ;  /* 0x000000ff180f7812 */ /* 0x000fe400078ec0ff */
[----:B------:R-:W-:Y:S02]  /*10b50*/  LOP3.LUT R13, R25, 0xff, RZ, 0xc0, !PT ;  /* 0x000000ff190d7812 */ /* 0x000fe400078ec0ff */
[----:B------:R-:W-:Y:S02]  /*10b60*/  SHF.R.U32.HI R0, RZ, 0x8, R20 ;  /* 0x00000008ff007819 */ /* 0x000fe40000011614 */
[----:B------:R-:W-:Y:S02]  /*10b70*/  LOP3.LUT R10, R10, 0xff, RZ, 0xc0, !PT ;  /* 0x000000ff0a0a7812 */ /* 0x000fe400078ec0ff */
[----:B------:R-:W-:Y:S02]  /*10b80*/  SHF.R.U32.HI R28, RZ, 0x3, R14 ;  /* 0x00000003ff1c7819 */ /* 0x000fe4000001160e */
[----:B------:R-:W-:-:S02]  /*10b90*/  LOP3.LUT R3, R14, 0x70, R3, 0xf8, !PT ;  /* 0x000000700e037812 */ /* 0x000fc400078ef803 */
[----:B------:R-:W-:Y:S02]  /*10ba0*/  PRMT R41, R12, 0x7604, R15 ;  /* 0x000076040c297816 */ /* 0x000fe4000000000f */
[----:B------:R-:W-:Y:S02]  /*10bb0*/  LOP3.LUT R12, R0, 0xff, RZ, 0xc0, !PT ;  /* 0x000000ff000c7812 */ /* 0x000fe400078ec0ff */
[----:B------:R-:W-:Y:S02]  /*10bc0*/  PRMT R43, R10, 0x7604, R13 ;  /* 0x000076040a2b7816 */ /* 0x000fe4000000000d */
[----:B------:R-:W-:Y:S02]  /*10bd0*/  LOP3.LUT R15, R20, 0xff, RZ, 0xc0, !PT ;  /* 0x000000ff140f7812 */ /* 0x000fe400078ec0ff */
[----:B------:R-:W-:Y:S02]  /*10be0*/  LOP3.LUT R0, R14, 0x70, R18, 0xf8, !PT ;  /* 0x000000700e007812 */ /* 0x000fe400078ef812 */
[----:B------:R-:W-:-:S02]  /*10bf0*/  LOP3.LUT R10, R3, R28, RZ, 0x3c, !PT ;  /* 0x0000001c030a7212 */ /* 0x000fc400078e3cff */
[----:B------:R-:W-:Y:S02]  /*10c00*/  SHF.R.U32.HI R3, RZ, 0x8, R21 ;  /* 0x00000008ff037819 */ /* 0x000fe40000011615 */
[----:B------:R-:W-:Y:S02]  /*10c10*/  PRMT R45, R12, 0x7604, R15 ;  /* 0x000076040c2d7816 */ /* 0x000fe4000000000f */
[----:B------:R-:W-:Y:S02]  /*10c20*/  LOP3.LUT R0, R0, R28, RZ, 0x3c, !PT ;  /* 0x0000001c00007212 */ /* 0x000fe400078e3cff */
[----:B------:R-:W-:Y:S02]  /*10c30*/  LOP3.LUT R28, R21, 0xff, RZ, 0xc0, !PT ;  /* 0x000000ff151c7812 */ /* 0x000fe400078ec0ff */
[----:B------:R-:W-:Y:S02]  /*10c40*/  SHF.R.U32.HI R12, RZ, 0x8, R8 ;  /* 0x00000008ff0c7819 */ /* 0x000fe40000011608 */
[----:B------:R-:W-:-:S02]  /*10c50*/  SHF.R.U32.HI R31, RZ, 0x8, R9 ;  /* 0x00000008ff1f7819 */ /* 0x000fc40000011609 */
[----:B------:R-:W-:Y:S02]  /*10c60*/  LOP3.LUT R3, R3, 0xff, RZ, 0xc0, !PT ;  /* 0x000000ff03037812 */ /* 0x000fe400078ec0ff */
[----:B------:R-:W-:Y:S02]  /*10c70*/  LOP3.LUT R30, R8, 0xff, RZ, 0xc0, !PT ;  /* 0x000000ff081e7812 */ /* 0x000fe400078ec0ff */
[----:B------:R-:W-:Y:S02]  /*10c80*/  LOP3.LUT R29, R12, 0xff, RZ, 0xc0, !PT ;  /* 0x000000ff0c1d7812 */ /* 0x000fe400078ec0ff */
[----:B------:R-:W-:Y:S02]  /*10c90*/  LOP3.LUT R31, R31, 0xff, RZ, 0xc0, !PT ;  /* 0x000000ff1f1f7812 */ /* 0x000fe400078ec0ff */
[----:B------:R-:W-:Y:S02]  /*10ca0*/  PRMT R47, R3, 0x7604, R28 ;  /* 0x00007604032f7816 */ /* 0x000fe4000000001c */
[----:B------:R-:W-:-:S02]  /*10cb0*/  LOP3.LUT R38, R9, 0xff, RZ, 0xc0, !PT ;  /* 0x000000ff09267812 */ /* 0x000fc400078ec0ff */
[----:B------:R-:W-:Y:S02]  /*10cc0*/  PRMT R49, R29, 0x7604, R30 ;  /* 0x000076041d317816 */ /* 0x000fe4000000001e */
[----:B------:R-:W-:Y:S02]  /*10cd0*/  PRMT R51, R31, 0x7604, R38 ;  /* 0x000076041f337816 */ /* 0x000fe40000000026 */
[----:B------:R-:W-:Y:S02]  /*10ce0*/  SHF.R.U32.HI R38, RZ, 0x10, R27 ;  /* 0x00000010ff267819 */ /* 0x000fe4000001161b */
        /* <DEDUP_REMOVED lines=9> */
[----:B------:R-:W-:Y:S02]  /*10d80*/  LOP3.LUT R42, R42, 0xff, RZ, 0xc0, !PT ;  /* 0x000000ff2a2a7812 */ /* 0x000fe400078ec0ff */
[----:B------:R-:W-:Y:S02]  /*10d90*/  LOP3.LUT R47, R47, 0xff000000, R21, 0xf8, !PT ;  /* 0xff0000002f2f7812 */ /* 0x000fe400078ef815 */
[----:B------:R-:W-:Y:S02]  /*10da0*/  LOP3.LUT R39, R39, 0xff000000, R27, 0xf8, !PT ;  /* 0xff00000027277812 */ /* 0x000fe400078ef81b */
[----:B------:R-:W-:Y:S02]  /*10db0*/  PRMT R51, R42, 0x7054, R51 ;  /* 0x000070542a337816 */ /* 0x000fe40000000033 */
[----:B------:R-:W-:Y:S02]  /*10dc0*/  F2FP.F16.E4M3.UNPACK_B R44, R47.H1 ;  /* 0x0000002fff2c723e */ /* 0x000fe400030006ff */
[----:B------:R-:W-:-:S02]  /*10dd0*/  LOP3.LUT R51, R51, 0xff000000, R9, 0xf8, !PT ;  /* 0xff00000033337812 */ /* 0x000fc400078ef809 */
[----:B------:R-:W-:Y:S01]  /*10de0*/  LOP3.LUT R43, R43, 0xff000000, R25, 0xf8, !PT ;  /* 0xff0000002b2b7812 */ /* 0x000fe200078ef819 */
[--C-:B------:R-:W-:Y:S01]  /*10df0*/  HADD2.F32 R46, -RZ, R44.reuse.H0_H0 ;  /* 0x2000002cff2e7230 */ /* 0x100fe20000004100 */
[----:B------:R-:W-:Y:S01]  /*10e00*/  F2FP.F16.E4M3.UNPACK_B R47, R47 ;  /* 0x0000002fff2f723e */ /* 0x000fe200020006ff */
[----:B------:R-:W-:Y:S01]  /*10e10*/  HADD2.F32 R44, -RZ, R44.H1_H1 ;  /* 0x3000002cff2c7230 */ /* 0x000fe20000004100 */
[C-C-:B--2---:R-:W-:Y:S02]  /*10e20*/  IADD3 R3, R17.reuse, R10, R40.reuse ;  /* 0x0000000a11037210 */ /* 0x144fe40007ffe028 */
[----:B------:R-:W-:Y:S02]  /*10e30*/  IADD3 R0, R17, R0, R40 ;  /* 0x0000000011007210 */ /* 0x000fe40007ffe028 */
[----:B------:R-:W-:Y:S01]  /*10e40*/  SHF.R.U32.HI R40, RZ, 0x10, R24 ;  /* 0x00000010ff287819 */ /* 0x000fe20000011618 */
[----:B------:R-:W0:Y:S01]  /*10e50*/  LDS.128 R28, [R3+0x1c400] ;  /* 0x01c40000031c7984 */ /* 0x000e220000000c00 */
[----:B------:R-:W-:-:S02]  /*10e60*/  SHF.R.U32.HI R10, RZ, 0x10, R26 ;  /* 0x00000010ff0a7819 */ /* 0x000fc4000001161a */
[----:B------:R-:W-:Y:S01]  /*10e70*/  LOP3.LUT R40, R40, 0xff, RZ, 0xc0, !PT ;  /* 0x000000ff28287812 */ /* 0x000fe200078ec0ff */
[----:B------:R-:W1:Y:S01]  /*10e80*/  LDS.128 R12, [R0+0x1c400] ;  /* 0x01c40000000c7984 */ /* 0x000e620000000c00 */
[----:B------:R-:W-:Y:S02]  /*10e90*/  LOP3.LUT R10, R10, 0xff, RZ, 0xc0, !PT ;  /* 0x000000ff0a0a7812 */ /* 0x000fe400078ec0ff */
[----:B------:R-:W-:Y:S02]  /*10ea0*/  PRMT R41, R40, 0x7054, R41 ;  /* 0x0000705428297816 */ /* 0x000fe40000000029 */
[----:B------:R-:W-:Y:S02]  /*10eb0*/  SHF.R.U32.HI R40, RZ, 0x10, R8 ;  /* 0x00000010ff287819 */ /* 0x000fe40000011608 */
[----:B------:R-:W-:Y:S02]  /*10ec0*/  LOP3.LUT R42, R41, 0xff000000, R24, 0xf8, !PT ;  /* 0xff000000292a7812 */ /* 0x000fe400078ef818 */
[----:B------:R-:W-:-:S02]  /*10ed0*/  LOP3.LUT R40, R40, 0xff, RZ, 0xc0, !PT ;  /* 0x000000ff28287812 */ /* 0x000fc400078ec0ff */
[----:B------:R-:W-:Y:S02]  /*10ee0*/  PRMT R11, R10, 0x7054, R11 ;  /* 0x000070540a0b7816 */ /* 0x000fe4000000000b */
[----:B------:R-:W-:Y:S02]  /*10ef0*/  PRMT R49, R40, 0x7054, R49 ;  /* 0x0000705428317816 */ /* 0x000fe40000000031 */
[----:B------:R-:W-:Y:S02]  /*10f00*/  SHF.R.U32.HI R10, RZ, 0x10, R20 ;  /* 0x00000010ff0a7819 */ /* 0x000fe40000011614 */
[-C--:B------:R-:W-:Y:S02]  /*10f10*/  F2FP.F16.E4M3.UNPACK_B R40, R39.reuse.H1 ;  /* 0x00000027ff28723e */ /* 0x080fe400030006ff */
[----:B------:R-:W-:Y:S02]  /*10f20*/  LOP3.LUT R10, R10, 0xff, RZ, 0xc0, !PT ;  /* 0x000000ff0a0a7812 */ /* 0x000fe400078ec0ff */
[----:B------:R-:W-:Y:S01]  /*10f30*/  LOP3.LUT R48, R49, 0xff000000, R8, 0xf8, !PT ;  /* 0xff00000031307812 */ /* 0x000fe200078ef808 */
[--C-:B------:R-:W-:Y:S01]  /*10f40*/  HADD2.F32 R41, -RZ, R40.reuse.H0_H0 ;  /* 0x20000028ff297230 */ /* 0x100fe20000004100 */
[----:B------:R-:W-:Y:S01]  /*10f50*/  PRMT R45, R10, 0x7054, R45 ;  /* 0x000070540a2d7816 */ /* 0x000fe2000000002d */
[----:B------:R-:W-:Y:S01]  /*10f60*/  HADD2.F32 R40, -RZ, R40.H1_H1 ;  /* 0x30000028ff287230 */ /* 0x000fe20000004100 */
[----:B------:R-:W-:-:S02]  /*10f70*/  F2FP.F16.E4M3.UNPACK_B R39, R39 ;  /* 0x00000027ff27723e */ /* 0x000fc400020006ff */
[----:B------:R-:W-:Y:S02]  /*10f80*/  LOP3.LUT R45, R45, 0xff000000, R20, 0xf8, !PT ;  /* 0xff0000002d2d7812 */ /* 0x000fe400078ef814 */
[----:B------:R-:W-:Y:S02]  /*10f90*/  LOP3.LUT R38, R11, 0xff000000, R26, 0xf8, !PT ;  /* 0xff0000000b267812 */ /* 0x000fe400078ef81a */
[-C--:B0-----:R-:W-:Y:S02]  /*10fa0*/  F2FP.F16.E4M3.UNPACK_B R24, R29.reuse.H1 ;  /* 0x0000001dff18723e */ /* 0x081fe400030006ff */
[----:B------:R-:W-:Y:S02]  /*10fb0*/  F2FP.F16.E4M3.UNPACK_B R29, R29 ;  /* 0x0000001dff1d723e */ /* 0x000fe400020006ff */
[-C--:B-1----:R-:W-:Y:S01]  /*10fc0*/  F2FP.F16.E4M3.UNPACK_B R9, R13.reuse ;  /* 0x0000000dff09723e */ /* 0x082fe200020006ff */
[----:B------:R-:W-:Y:S01]  /*10fd0*/  HADD2.F32 R25, -RZ, R24.H0_H0 ;  /* 0x20000018ff197230 */ /* 0x000fe20000004100 */
[----:B------:R-:W-:-:S02]  /*10fe0*/  F2FP.F16.E4M3.UNPACK_B R13, R13.H1 ;  /* 0x0000000dff0d723e */ /* 0x000fc400030006ff */
[----:B------:R-:W-:Y:S02]  /*10ff0*/  F2FP.F16.E4M3.UNPACK_B R27, R31 ;  /* 0x0000001fff1b723e */ /* 0x000fe400020006ff */
[CC--:B------:R-:W-:Y:S01]  /*11000*/  FMUL.FTZ R49, R25.reuse, R46.reuse ;  /* 0x0000002e19317220 */ /* 0x0c0fe20000410000 */
[--C-:B------:R-:W-:Y:S02]  /*11010*/  HADD2.F32 R10, -RZ, R13.reuse.H0_H0 ;  /* 0x2000000dff0a7230 */ /* 0x100fe40000004100 */
[----:B------:R-:W-:Y:S01]  /*11020*/  FMUL.FTZ R25, R25, R41 ;  /* 0x0000002919197220 */ /* 0x000fe20000410000 */
[----:B------:R-:W-:Y:S01]  /*11030*/  HADD2.F32 R13, -RZ, R13.H1_H1 ;  /* 0x3000000dff0d7230 */ /* 0x000fe20000004100 */
[----:B------:R-:W-:Y:S02]  /*11040*/  F2FP.F16.E4M3.UNPACK_B R31, R31.H1 ;  /* 0x0000001fff1f723e */ /* 0x000fe400030006ff */
[C---:B------:R-:W-:Y:S01]  /*11050*/  FFMA.FTZ R53, R10.reuse, R46, R25 ;  /* 0x0000002e0a357223 */ /* 0x040fe20000010019 */
[----:B------:R-:W-:Y:S01]  /*11060*/  FFMA.FTZ R52, R10, R41, -R49 ;  /* 0x000000290a347223 */ /* 0x000fe20000010831 */
[----:B------:R-:W-:Y:S01]  /*11070*/  HADD2.F32 R25, -RZ, R24.H1_H1 ;  /* 0x30000018ff197230 */ /* 0x000fe20000004100 */
[-C--:B------:R-:W-:Y:S01]  /*11080*/  F2FP.F16.E4M3.UNPACK_B R20, R15.reuse ;  /* 0x0000000fff14723e */ /* 0x080fe200020006ff */
        /* <DEDUP_REMOVED lines=9> */
[-C--:B------:R-:W-:Y:S01]  /*11120*/  FMUL.FTZ R24, R24, R41.reuse ;  /* 0x0000002918187220 */ /* 0x080fe20000410000 */
[----:B------:R-:W-:Y:S01]  /*11130*/  FFMA.FTZ R54, R13, R44, R57 ;  /* 0x0000002c0d367223 */ /* 0x000fe20000010039 */
[C---:B------:R-:W-:Y:S01]  /*11140*/  FFMA.FTZ R46, R10.reuse, R41, -R25 ;  /* 0x000000290a2e7223 */ /* 0x040fe20000010819 */
[----:B------:R-:W-:Y:S01]  /*11150*/  F2FP.F16.E4M3.UNPACK_B R41, R51.H1 ;  /* 0x00000033ff29723e */ /* 0x000fe200030006ff */
[----:B------:R-:W-:Y:S01]  /*11160*/  FFMA.FTZ R49, R10, R49, R24 ;  /* 0x000000310a317223 */ /* 0x000fe20000010018 */
[----:B------:R-:W-:Y:S01]  /*11170*/  F2FP.F16.E4M3.UNPACK_B R25, R43.H1 ;  /* 0x0000002bff19723e */ /* 0x000fe200030006ff */
[----:B------:R-:W-:Y:S01]  /*11180*/  HADD2.F32 R40, -RZ, R47.H1_H1 ;  /* 0x3000002fff287230 */ /* 0x000fe20000004100 */
[----:B------:R-:W-:Y:S01]  /*11190*/  F2FP.F16.E4M3.UNPACK_B R51, R51 ;  /* 0x00000033ff33723e */ /* 0x000fe200020006ff */
        /* <DEDUP_REMOVED lines=20> */
[-C--:B------:R-:W-:Y:S01]  /*112e0*/  F2FP.F16.E4M3.UNPACK_B R8, R12.reuse ;  /* 0x0000000cff08723e */ /* 0x080fe200020006ff */
[----:B------:R-:W-:Y:S01]  /*112f0*/  HADD2.F32 R40, -RZ, R41.H1_H1 ;  /* 0x30000029ff287230 */ /* 0x000fe20000004100 */
[----:B------:R-:W-:Y:S01]  /*11300*/  F2FP.F16.E4M3.UNPACK_B R12, R12.H1 ;  /* 0x0000000cff0c723e */ /* 0x000fe200030006ff */
[----:B------:R-:W-:Y:S01]  /*11310*/  HADD2.F32 R25, -RZ, R51.H0_H0 ;  /* 0x20000033ff197230 */ /* 0x000fe20000004100 */
[----:B------:R-:W-:Y:S01]  /*11320*/  F2FP.F16.E4M3.UNPACK_B R26, R30 ;  /* 0x0000001eff1a723e */ /* 0x000fe200020006ff */
[----:B------:R-:W-:-:S02]  /*11330*/  HADD2.F32 R10, -RZ, R27.H0_H0 ;  /* 0x2000001bff0a7230 */ /* 0x000fc40000004100 */
[C---:B------:R-:W-:Y:S01]  /*11340*/  FMUL.FTZ R56, R31.reuse, R40 ;  /* 0x000000281f387220 */ /* 0x040fe20000410000 */
[----:B------:R-:W-:Y:S02]  /*11350*/  HADD2.F32 R15, -RZ, R15.H1_H1 ;  /* 0x3000000fff0f7230 */ /* 0x000fe40000004100 */
[-C--:B------:R-:W-:Y:S01]  /*11360*/  FMUL.FTZ R31, R31, R24.reuse ;  /* 0x000000181f1f7220 */ /* 0x080fe20000410000 */
[----:B------:R-:W-:Y:S02]  /*11370*/  HADD2.F32 R13, -RZ, R43.H0_H0 ;  /* 0x2000002bff0d7230 */ /* 0x000fe40000004100 */
[C---:B------:R-:W-:Y:S01]  /*11380*/  FMUL.FTZ R44, R10.reuse, R25 ;  /* 0x000000190a2c7220 */ /* 0x040fe20000410000 */
[----:B------:R-:W-:Y:S02]  /*11390*/  HADD2.F32 R9, -RZ, R20.H0_H0 ;  /* 0x20000014ff097230 */ /* 0x000fe40000004100 */
[C---:B------:R-:W-:Y:S01]  /*113a0*/  FFMA.FTZ R63, R15.reuse, R24, -R56 ;  /* 0x000000180f3f7223 */ /* 0x040fe20000010838 */
[----:B------:R-:W-:Y:S01]  /*113b0*/  F2FP.F16.E4M3.UNPACK_B R24, R45.H1 ;  /* 0x0000002dff18723e */ /* 0x000fe200030006ff */
[-C--:B------:R-:W-:Y:S01]  /*113c0*/  FMUL.FTZ R10, R10, R13.reuse ;  /* 0x0000000d0a0a7220 */ /* 0x080fe20000410000 */
[----:B------:R-:W-:Y:S01]  /*113d0*/  FFMA.FTZ R62, R15, R40, R31 ;  /* 0x000000280f3e7223 */ /* 0x000fe2000001001f */
[C---:B------:R-:W-:Y:S01]  /*113e0*/  FFMA.FTZ R56, R9.reuse, R13, -R44 ;  /* 0x0000000d09387223 */ /* 0x040fe2000001082c */
[-C--:B------:R-:W-:Y:S01]  /*113f0*/  F2FP.F16.E4M3.UNPACK_B R13, R38.reuse.H1 ;  /* 0x00000026ff0d723e */ /* 0x080fe200030006ff */
[----:B------:R-:W-:Y:S01]  /*11400*/  FFMA.FTZ R57, R9, R25, R10 ;  /* 0x0000001909397223 */ /* 0x000fe2000001000a */
[----:B------:R-:W-:Y:S01]  /*11410*/  HADD2.F32 R51, -RZ, R51.H1_H1 ;  /* 0x30000033ff337230 */ /* 0x000fe20000004100 */
[----:B------:R-:W-:Y:S01]  /*11420*/  F2FP.F16.E4M3.UNPACK_B R45, R45 ;  /* 0x0000002dff2d723e */ /* 0x000fe200020006ff */
[----:B------:R-:W-:Y:S01]  /*11430*/  HADD2.F32 R27, -RZ, R27.H1_H1 ;  /* 0x3000001bff1b7230 */ /* 0x000fe20000004100 */
[----:B------:R-:W-:Y:S01]  /*11440*/  F2FP.F16.E4M3.UNPACK_B R38, R38 ;  /* 0x00000026ff26723e */ /* 0x000fe200020006ff */
[----:B------:R-:W-:Y:S01]  /*11450*/  HADD2.F32 R25, -RZ, R24.H0_H0 ;  /* 0x20000018ff197230 */ /* 0x000fe20000004100 */
[----:B------:R-:W-:Y:S01]  /*11460*/  F2FP.F16.E4M3.UNPACK_B R30, R30.H1 ;  /* 0x0000001eff1e723e */ /* 0x000fe200030006ff */
[----:B------:R-:W-:-:S02]  /*11470*/  HADD2.F32 R10, -RZ, R28.H0_H0 ;  /* 0x2000001cff0a7230 */ /* 0x000fc40000004100 */
[C---:B------:R-:W-:Y:S01]  /*11480*/  FMUL.FTZ R29, R27.reuse, R51 ;  /* 0x000000331b1d7220 */ /* 0x040fe20000410000 */
        /* <DEDUP_REMOVED lines=13> */
[----:B------:R-:W-:Y:S02]  /*11560*/  HADD2.F32 R9, -RZ, R24.H1_H1 ;  /* 0x30000018ff097230 */ /* 0x000fe40000004100 */
[----:B------:R-:W-:Y:S01]  /*11570*/  FFMA.FTZ R58, R20, R51, R44 ;  /* 0x00000033143a7223 */ /* 0x000fe2000001002c */
[----:B------:R-:W-:Y:S01]  /*11580*/  HADD2.F32 R12, -RZ, R12.H1_H1 ;  /* 0x3000000cff0c7230 */ /* 0x000fe20000004100 */
[----:B------:R-:W-:Y:S01]  /*11590*/  F2FP.F16.E4M3.UNPACK_B R14, R14.H1 ;  /* 0x0000000eff0e723e */ /* 0x000fe200030006ff */
[----:B------:R-:W-:-:S02]  /*115a0*/  HADD2.F32 R15, -RZ, R45.H0_H0 ;  /* 0x2000002dff0f7230 */ /* 0x000fc40000004100 */
[C---:B------:R-:W-:Y:S01]  /*115b0*/  FMUL.FTZ R25, R28.reuse, R9 ;  /* 0x000000091c197220 */ /* 0x040fe20000410000 */
[-C--:B------:R-:W-:Y:S01]  /*115c0*/  FMUL.FTZ R28, R28, R13.reuse ;  /* 0x0000000d1c1c7220 */ /* 0x080fe20000410000 */
[----:B------:R-:W-:Y:S02]  /*115d0*/  HADD2.F32 R10, -RZ, R21.H0_H0 ;  /* 0x20000015ff0a7230 */ /* 0x000fe40000004100 */
[C---:B------:R-:W-:Y:S01]  /*115e0*/  FFMA.FTZ R31, R12.reuse, R13, -R25 ;  /* 0x0000000d0c1f7223 */ /* 0x040fe20000010819 */
[----:B------:R-:W-:Y:S01]  /*115f0*/  FFMA.FTZ R44, R12, R9, R28 ;  /* 0x000000090c2c7223 */ /* 0x000fe2000001001c */
[----:B------:R-:W-:Y:S02]  /*11600*/  HADD2.F32 R12, -RZ, R38.H0_H0 ;  /* 0x20000026ff0c7230 */ /* 0x000fe40000004100 */
[----:B------:R-:W-:Y:S01]  /*11610*/  FMUL.FTZ R20, R10, R15 ;  /* 0x0000000f0a147220 */ /* 0x000fe20000410000 */
[----:B------:R-:W-:Y:S02]  /*11620*/  HADD2.F32 R9, -RZ, R8.H0_H0 ;  /* 0x20000008ff097230 */ /* 0x000fe40000004100 */
        /* <DEDUP_REMOVED lines=24> */
[----:B------:R-:W-:Y:S01]  /*117b0*/  FMUL.FTZ R10, R30, R13 ;  /* 0x0000000d1e0a7220 */ /* 0x000fe20000410000 */
[----:B------:R-:W-:Y:S02]  /*117c0*/  HADD2.F32 R14, -RZ, R14.H1_H1 ;  /* 0x3000000eff0e7230 */ /* 0x000fe40000004100 */
[----:B------:R-:W-:Y:S01]  /*117d0*/  FFMA.FTZ R38, R8, R12, -R39 ;  /* 0x0000000c08267223 */ /* 0x000fe20000010827 */
[----:B------:R-:W-:Y:S02]  /*117e0*/  HADD2.F32 R12, -RZ, R48.H0_H0 ;  /* 0x20000030ff0c7230 */ /* 0x000fe40000004100 */
[----:B------:R-:W-:Y:S01]  /*117f0*/  FMUL.FTZ R39, R30, R21 ;  /* 0x000000151e277220 */ /* 0x000fe20000410000 */
[----:B------:R-:W-:Y:S01]  /*11800*/  FFMA.FTZ R30, R8, R15, R9 ;  /* 0x0000000f081e7223 */ /* 0x000fe20000010009 */
[C---:B------:R-:W-:Y:S01]  /*11810*/  FFMA.FTZ R43, R14.reuse, R21, R10 ;  /* 0x000000150e2b7223 */ /* 0x040fe2000001000a */
[----:B------:R-:W-:Y:S02]  /*11820*/  HADD2.F32 R10, -RZ, R42.H0_H0 ;  /* 0x2000002aff0a7230 */ /* 0x000fe40000004100 */
[----:B------:R-:W-:Y:S01]  /*11830*/  FFMA.FTZ R41, R14, R13, -R39 ;  /* 0x0000000d0e297223 */ /* 0x000fe20000010827 */
[----:B------:R-:W-:-:S02]  /*11840*/  HADD2.F32 R9, -RZ, R26.H0_H0 ;  /* 0x2000001aff097230 */ /* 0x000fc40000004100 */
[----:B------:R-:W-:Y:S01]  /*11850*/  HADD2.F32 R42, -RZ, R42.H1_H1 ;  /* 0x3000002aff2a7230 */ /* 0x000fe20000004100 */
        /* <DEDUP_REMOVED lines=25> */
[----:B------:R-:W-:Y:S01]  /*119f0*/  F2FP.SATFINITE.E4M3.F32.PACK_AB_MERGE_C R15, R58, R57, R15 ;  /* 0x000000393a0f723e */ /* 0x000fe2000480700f */
[----:B------:R1:W-:Y:S01]  /*11a00*/  STS.128 [R0+0x1c400], R8 ;  /* 0x01c4000800007388 */ /* 0x0003e20000000c00 */
[----:B------:R-:W-:Y:S02]  /*11a10*/  F2FP.SATFINITE.E4M3.F32.PACK_AB_MERGE_C R12, R28, R25, R12 ;  /* 0x000000191c0c723e */ /* 0x000fe4000480700c */
[----:B------:R-:W-:-:S05]  /*11a20*/  F2FP.SATFINITE.E4M3.F32.PACK_AB_MERGE_C R14, R39, R14, R30 ;  /* 0x0000000e270e723e */ /* 0x000fca000480701e */
[----:B------:R1:W-:Y:S02]  /*11a30*/  STS.128 [R3+0x1c400], R12 ;  /* 0x01c4000c03007388 */ /* 0x0003e40000000c00 */
.L_x_7185:
[----:B------:R-:W-:Y:S05]  /*11a40*/  BSYNC B1 ;  /* 0x0000000000017941 */ /* 0x000fea0003800000 */
.L_x_7184:
[----:B------:R-:W-:Y:S05]  /*11a50*/  @P0 BRA `(.L_x_7176) ;  /* 0x0000000c00e40947 */ /* 0x000fea0003800000 */
[----:B-1----:R-:W2:Y:S04]  /*11a60*/  LDL R14, [R1+0x88] ;  /* 0x00008800010e7983 */ /* 0x002ea80000100800 */
[----:B------:R-:W3:Y:S01]  /*11a70*/  LDL R51, [R1+0xa0] ;  /* 0x0000a00001337983 */ /* 0x000ee20000100800 */
[----:B-----5:R-:W-:Y:S01]  /*11a80*/  SHF.R.U32.HI R9, RZ, 0x8, R33 ;  /* 0x00000008ff097819 */ /* 0x020fe20000011621 */
[----:B------:R-:W-:Y:S01]  /*11a90*/  VIADD R15, R23, 0x40 ;  /* 0x00000040170f7836 */ /* 0x000fe20000000000 */
[----:B------:R-:W-:Y:S01]  /*11aa0*/  SHF.R.U32.HI R3, RZ, 0x8, R32 ;  /* 0x00000008ff037819 */ /* 0x000fe20000011620 */
[----:B------:R-:W-:Y:S01]  /*11ab0*/  IMAD.IADD R37, R18, 0x1, R37 ;  /* 0x0000000112257824 */ /* 0x000fe200078e0225 */
[----:B------:R-:W-:Y:S01]  /*11ac0*/  LOP3.LUT R8, R33, 0xff, RZ, 0xc0, !PT ;  /* 0x000000ff21087812 */ /* 0x000fe200078ec0ff */
[----:B------:R-:W-:Y:S01]  /*11ad0*/  IMAD.SHL.U32 R15, R15, 0x80, RZ ;  /* 0x000000800f0f7824 */ /* 0x000fe200078e00ff */
[----:B------:R-:W-:-:S02]  /*11ae0*/  LOP3.LUT R9, R9, 0xff, RZ, 0xc0, !PT ;  /* 0x000000ff09097812 */ /* 0x000fc400078ec0ff */
[----:B0-----:R-:W-:Y:S02]  /*11af0*/  LOP3.LUT R0, R32, 0xff, RZ, 0xc0, !PT ;  /* 0x000000ff20007812 */ /* 0x001fe400078ec0ff */
[----:B------:R-:W-:Y:S02]  /*11b00*/  LOP3.LUT R3, R3, 0xff, RZ, 0xc0, !PT ;  /* 0x000000ff03037812 */ /* 0x000fe400078ec0ff */
[----:B------:R-:W-:Y:S02]  /*11b10*/  PRMT R20, R9, 0x7604, R8 ;  /* 0x0000760409147816 */ /* 0x000fe40000000008 */
[----:B------:R-:W-:Y:S02]  /*11b20*/  SHF.R.U32.HI R8, RZ, 0x8, R34 ;  /* 0x00000008ff087819 */ /* 0x000fe40000011622 */
[----:B------:R-:W-:Y:S02]  /*11b30*/  PRMT R3, R3, 0x7604, R0 ;  /* 0x0000760403037816 */ /* 0x000fe40000000000 */
[----:B------:R-:W-:-:S02]  /*11b40*/  LOP3.LUT R0, R34, 0xff, RZ, 0xc0, !PT ;  /* 0x000000ff22007812 */ /* 0x000fc400078ec0ff */
[----:B------:R-:W-:Y:S02]  /*11b50*/  LOP3.LUT R9, R8, 0xff, RZ, 0xc0, !PT ;  /* 0x000000ff08097812 */ /* 0x000fe400078ec0ff */
[----:B------:R-:W-:Y:S02]  /*11b60*/  LOP3.LUT R15, R15, 0x380, RZ, 0xc0, !PT ;  /* 0x000003800f0f7812 */ /* 0x000fe400078ec0ff */
[----:B------:R-:W-:Y:S02]  /*11b70*/  PRMT R25, R9, 0x7604, R0 ;  /* 0x0000760409197816 */ /* 0x000fe40000000000 */
[----:B------:R-:W-:Y:S01]  /*11b80*/  LOP3.LUT R0, R15, 0x70, R37, 0xf8, !PT ;  /* 0x000000700f007812 */ /* 0x000fe200078ef825 */
[----:B------:R-:W-:Y:S01]  /*11b90*/  VIADD R15, R23, 0x40 ;  /* 0x00000040170f7836 */ /* 0x000fe20000000000 */
[----:B------:R-:W-:Y:S02]  /*11ba0*/  SHF.R.U32.HI R12, RZ, 0x8, R4 ;  /* 0x00000008ff0c7819 */ /* 0x000fe40000011604 */
[----:B------:R-:W-:Y:S01]  /*11bb0*/  SHF.R.U32.HI R11, RZ, 0x8, R35 ;  /* 0x00000008ff0b7819 */ /* 0x000fe20000011623 */
        /* <DEDUP_REMOVED lines=24> */
[----:B------:R-:W-:Y:S01]  /*11d40*/  LOP3.LUT R29, R7, 0xff, RZ, 0xc0, !PT ;  /* 0x000000ff071d7812 */ /* 0x000fe200078ec0ff */
[----:B------:R-:W-:Y:S01]  /*11d50*/  IMAD.U32 R27, R27, 0x10000, RZ ;  /* 0x000100001b1b7824 */ /* 0x000fe200078e00ff */
[----:B------:R-:W-:Y:S02]  /*11d60*/  LOP3.LUT R30, R30, 0xff, RZ, 0xc0, !PT ;  /* 0x000000ff1e1e7812 */ /* 0x000fe400078ec0ff */
[----:B------:R-:W-:Y:S02]  /*11d70*/  LOP3.LUT R3, R3, 0xff0000, R32, 0xf8, !PT ;  /* 0x00ff000003037812 */ /* 0x000fe400078ef820 */
[----:B------:R-:W-:Y:S02]  /*11d80*/  SHF.R.U32.HI R41, RZ, 0x10, R7 ;  /* 0x00000010ff297819 */ /* 0x000fe40000011607 */
[----:B------:R-:W-:Y:S02]  /*11d90*/  LOP3.LUT R21, R20, 0xff0000, R21, 0xf8, !PT ;  /* 0x00ff000014157812 */ /* 0x000fe400078ef815 */
[----:B------:R-:W-:Y:S01]  /*11da0*/  LOP3.LUT R37, R26, 0xff0000, R37, 0xf8, !PT ;  /* 0x00ff00001a257812 */ /* 0x000fe200078ef825 */
[----:B------:R-:W-:Y:S01]  /*11db0*/  IMAD.U32 R41, R41, 0x10000, RZ ;  /* 0x0001000029297824 */ /* 0x000fe200078e00ff */
[----:B------:R-:W-:-:S02]  /*11dc0*/  PRMT R30, R30, 0x7604, R29 ;  /* 0x000076041e1e7816 */ /* 0x000fc4000000001d */
[----:B------:R-:W-:Y:S02]  /*11dd0*/  LOP3.LUT R29, R24, 0xff0000, R27, 0xf8, !PT ;  /* 0x00ff0000181d7812 */ /* 0x000fe400078ef81b */
[----:B------:R-:W-:Y:S02]  /*11de0*/  LOP3.LUT R27, R3, 0xff000000, R32, 0xf8, !PT ;  /* 0xff000000031b7812 */ /* 0x000fe400078ef820 */
[----:B------:R-:W-:Y:S02]  /*11df0*/  LOP3.LUT R32, R21, 0xff000000, R33, 0xf8, !PT ;  /* 0xff00000015207812 */ /* 0x000fe400078ef821 */
[----:B------:R-:W-:Y:S02]  /*11e00*/  LOP3.LUT R37, R37, 0xff000000, R5, 0xf8, !PT ;  /* 0xff00000025257812 */ /* 0x000fe400078ef805 */
[----:B------:R-:W-:Y:S02]  /*11e10*/  LOP3.LUT R25, R25, 0xff0000, R34, 0xf8, !PT ;  /* 0x00ff000019197812 */ /* 0x000fe400078ef822 */
[----:B------:R-:W-:-:S02]  /*11e20*/  LOP3.LUT R31, R31, 0xff0000, R4, 0xf8, !PT ;  /* 0x00ff00001f1f7812 */ /* 0x000fc400078ef804 */
[-C--:B------:R-:W-:Y:S02]  /*11e30*/  F2FP.F16.E4M3.UNPACK_B R33, R37.reuse ;  /* 0x00000025ff21723e */ /* 0x080fe400020006ff */
[-C--:B------:R-:W-:Y:S02]  /*11e40*/  F2FP.F16.E4M3.UNPACK_B R28, R32.reuse ;  /* 0x00000020ff1c723e */ /* 0x080fe400020006ff */
[----:B------:R-:W-:Y:S02]  /*11e50*/  LOP3.LUT R41, R30, 0xff0000, R41, 0xf8, !PT ;  /* 0x00ff00001e297812 */ /* 0x000fe400078ef829 */
[----:B------:R-:W-:Y:S02]  /*11e60*/  LOP3.LUT R30, R25, 0xff000000, R34, 0xf8, !PT ;  /* 0xff000000191e7812 */ /* 0x000fe400078ef822 */
[----:B------:R-:W-:Y:S02]  /*11e70*/  LOP3.LUT R31, R31, 0xff000000, R4, 0xf8, !PT ;  /* 0xff0000001f1f7812 */ /* 0x000fe400078ef804 */
[----:B------:R-:W-:Y:S01]  /*11e80*/  LOP3.LUT R34, R29, 0xff000000, R35, 0xf8, !PT ;  /* 0xff0000001d227812 */ /* 0x000fe200078ef823 */
[--C-:B------:R-:W-:Y:S01]  /*11e90*/  HADD2.F32 R35, -RZ, R33.reuse.H0_H0 ;  /* 0x20000021ff237230 */ /* 0x100fe20000004100 */
[----:B------:R-:W-:Y:S01]  /*11ea0*/  F2FP.F16.E4M3.UNPACK_B R37, R37.H1 ;  /* 0x00000025ff25723e */ /* 0x000fe200030006ff */
[----:B------:R-:W-:Y:S01]  /*11eb0*/  HADD2.F32 R29, -RZ, R28.H0_H0 ;  /* 0x2000001cff1d7230 */ /* 0x000fe20000004100 */
[----:B------:R-:W-:Y:S01]  /*11ec0*/  F2FP.F16.E4M3.UNPACK_B R32, R32.H1 ;  /* 0x00000020ff20723e */ /* 0x000fe200030006ff */
[----:B------:R-:W-:Y:S01]  /*11ed0*/  HADD2.F32 R33, -RZ, R33.H1_H1 ;  /* 0x30000021ff217230 */ /* 0x000fe20000004100 */
[----:B------:R-:W-:-:S02]  /*11ee0*/  LOP3.LUT R41, R41, 0xff000000, R7, 0xf8, !PT ;  /* 0xff00000029297812 */ /* 0x000fc400078ef807 */
[----:B------:R-:W-:-:S04]  /*11ef0*/  LOP3.LUT R39, R39, 0xff0000, R6, 0xf8, !PT ;  /* 0x00ff000027277812 */ /* 0x000fc800078ef806 */
[----:B------:R-:W-:Y:S02]  /*11f00*/  LOP3.LUT R39, R39, 0xff000000, R6, 0xf8, !PT ;  /* 0xff00000027277812 */ /* 0x000fe400078ef806 */
[----:B--2---:R-:W-:Y:S01]  /*11f10*/  IADD3 R0, R17, R0, R14 ;  /* 0x0000000011007210 */ /* 0x004fe20007ffe00e */
[----:B---3--:R-:W0:Y:S04]  /*11f20*/  LDS.128 R8, [R51+0x1c400] ;  /* 0x01c4000033087984 */ /* 0x008e280000000c00 */
[----:B------:R-:W1:Y:S01]  /*11f30*/  LDS.128 R12, [R0+0x1c400] ;  /* 0x01c40000000c7984 */ /* 0x000e620000000c00 */
[-C--:B0-----:R-:W-:Y:S02]  /*11f40*/  F2FP.F16.E4M3.UNPACK_B R4, R9.reuse ;  /* 0x00000009ff04723e */ /* 0x081fe400020006ff */
[----:B------:R-:W-:-:S02]  /*11f50*/  F2FP.F16.E4M3.UNPACK_B R9, R9.H1 ;  /* 0x00000009ff09723e */ /* 0x000fc400030006ff */
[-C--:B-1----:R-:W-:Y:S01]  /*11f60*/  F2FP.F16.E4M3.UNPACK_B R20, R13.reuse ;  /* 0x0000000dff14723e */ /* 0x082fe200020006ff */
[--C-:B------:R-:W-:Y:S01]  /*11f70*/  HADD2.F32 R5, -RZ, R4.reuse.H0_H0 ;  /* 0x20000004ff057230 */ /* 0x100fe20000004100 */
[----:B------:R-:W-:Y:S01]  /*11f80*/  F2FP.F16.E4M3.UNPACK_B R21, R13.H1 ;  /* 0x0000000dff15723e */ /* 0x000fe200030006ff */
[----:B------:R-:W-:Y:S01]  /*11f90*/  HADD2.F32 R4, -RZ, R4.H1_H1 ;  /* 0x30000004ff047230 */ /* 0x000fe20000004100 */
        /* <DEDUP_REMOVED lines=9> */
[C---:B------:R-:W-:Y:S01]  /*12030*/  FFMA.FTZ R38, R5.reuse, R29, -R38 ;  /* 0x0000001d05267223 */ /* 0x040fe20000010826 */
[----:B------:R-:W-:Y:S01]  /*12040*/  FFMA.FTZ R40, R5, R35, R40 ;  /* 0x0000002305287223 */ /* 0x000fe20000010028 */
[----:B------:R-:W-:Y:S02]  /*12050*/  HADD2.F32 R29, -RZ, R28.H1_H1 ;  /* 0x3000001cff1d7230 */ /* 0x000fe40000004100 */
[C---:B------:R-:W-:Y:S01]  /*12060*/  FMUL.FTZ R43, R20.reuse, R33 ;  /* 0x00000021142b7220 */ /* 0x040fe20000410000 */
[----:B------:R-:W-:Y:S01]  /*12070*/  HADD2.F32 R35, -RZ, R37.H0_H0 ;  /* 0x20000025ff237230 */ /* 0x000fe20000004100 */
[----:B------:R-:W-:Y:S01]  /*12080*/  F2FP.F16.E4M3.UNPACK_B R7, R11 ;  /* 0x0000000bff07723e */ /* 0x000fe200020006ff */
[----:B------:R-:W-:Y:S02]  /*12090*/  HADD2.F32 R28, -RZ, R32.H0_H0 ;  /* 0x20000020ff1c7230 */ /* 0x000fe40000004100 */
[----:B------:R-:W-:Y:S01]  /*120a0*/  FMUL.FTZ R20, R20, R29 ;  /* 0x0000001d14147220 */ /* 0x000fe20000410000 */
[----:B------:R-:W-:-:S02]  /*120b0*/  HADD2.F32 R5, -RZ, R9.H0_H0 ;  /* 0x20000009ff057230 */ /* 0x000fc40000004100 */
[----:B------:R-:W-:Y:S01]  /*120c0*/  FMUL.FTZ R42, R14, R35 ;  /* 0x000000230e2a7220 */ /* 0x000fe20000410000 */
[----:B------:R-:W-:Y:S01]  /*120d0*/  FFMA.FTZ R43, R4, R29, -R43 ;  /* 0x0000001d042b7223 */ /* 0x000fe2000001082b */
[-C--:B------:R-:W-:Y:S01]  /*120e0*/  FMUL.FTZ R14, R14, R28.reuse ;  /* 0x0000001c0e0e7220 */ /* 0x080fe20000410000 */
[----:B------:R-:W-:Y:S01]  /*120f0*/  F2FP.F16.E4M3.UNPACK_B R29, R41 ;  /* 0x00000029ff1d723e */ /* 0x000fe200020006ff */
[----:B------:R-:W-:Y:S01]  /*12100*/  FFMA.FTZ R45, R4, R33, R20 ;  /* 0x00000021042d7223 */ /* 0x000fe20000010014 */
[C---:B------:R-:W-:Y:S01]  /*12110*/  FFMA.FTZ R42, R5.reuse, R28, -R42 ;  /* 0x0000001c052a7223 */ /* 0x040fe2000001082a */
[----:B------:R-:W-:Y:S01]  /*12120*/  FFMA.FTZ R35, R5, R35, R14 ;  /* 0x0000002305237223 */ /* 0x000fe2000001000e */
[-C--:B------:R-:W-:Y:S01]  /*12130*/  F2FP.F16.E4M3.UNPACK_B R14, R34.reuse ;  /* 0x00000022ff0e723e */ /* 0x080fe200020006ff */
        /* <DEDUP_REMOVED lines=10> */
[----:B------:R-:W-:Y:S02]  /*121e0*/  HADD2.F32 R4, -RZ, R7.H0_H0 ;  /* 0x20000007ff047230 */ /* 0x000fe40000004100 */
[----:B------:R-:W-:Y:S01]  /*121f0*/  FMUL.FTZ R44, R21, R28 ;  /* 0x0000001c152c7220 */ /* 0x000fe20000410000 */
[----:B------:R-:W-:Y:S02]  /*12200*/  HADD2.F32 R32, -RZ, R32.H1_H1 ;  /* 0x30000020ff207230 */ /* 0x000fe40000004100 */
[-C--:B------:R-:W-:Y:S01]  /*12210*/  FMUL.FTZ R46, R5, R20.reuse ;  /* 0x00000014052e7220 */ /* 0x080fe20000410000 */
[----:B------:R-:W-:Y:S02]  /*12220*/  HADD2.F32 R9, -RZ, R9.H1_H1 ;  /* 0x30000009ff097230 */ /* 0x000fe40000004100 */
        /* <DEDUP_REMOVED lines=15> */
[----:B------:R-:W-:Y:S01]  /*12320*/  HADD2.F32 R41, -RZ, R41.H1_H1 ;  /* 0x30000029ff297230 */ /* 0x000fe20000004100 */
[----:B------:R-:W-:Y:S01]  /*12330*/  F2FP.F16.E4M3.UNPACK_B R12, R12.H1 ;  /* 0x0000000cff0c723e */ /* 0x000fe200030006ff */
[----:B------:R-:W-:Y:S02]  /*12340*/  HADD2.F32 R26, -RZ, R26.H1_H1 ;  /* 0x3000001aff1a7230 */ /* 0x000fe40000004100 */
[----:B------:R-:W-:Y:S01]  /*12350*/  FFMA.FTZ R33, R7, R20, R25 ;  /* 0x0000001407217223 */ /* 0x000fe20000010019 */
[----:B------:R-:W-:Y:S01]  /*12360*/  HADD2.F32 R4, -RZ, R11.H0_H0 ;  /* 0x2000000bff047230 */ /* 0x000fe20000004100 */
[----:B------:R-:W-:Y:S01]  /*12370*/  F2FP.F16.E4M3.UNPACK_B R14, R31.H1 ;  /* 0x0000001fff0e723e */ /* 0x000fe200030006ff */
[----:B------:R-:W-:-:S02]  /*12380*/  HADD2.F32 R34, -RZ, R34.H1_H1 ;  /* 0x30000022ff227230 */ /* 0x000fc40000004100 */
[C---:B------:R-:W-:Y:S01]  /*12390*/  FMUL.FTZ R29, R5.reuse, R21 ;  /* 0x00000015051d7220 */ /* 0x040fe20000410000 */
[----:B------:R-:W-:Y:S01]  /*123a0*/  F2FP.F16.E4M3.UNPACK_B R7, R27.H1 ;  /* 0x0000001bff07723e */ /* 0x000fe200030006ff */
[----:B------:R-:W-:Y:S01]  /*123b0*/  FMUL.FTZ R32, R5, R9 ;  /* 0x0000000905207220 */ /* 0x000fe20000410000 */
[-C--:B------:R-:W-:Y:S01]  /*123c0*/  F2FP.F16.E4M3.UNPACK_B R3, R8.reuse ;  /* 0x00000008ff03723e */ /* 0x080fe200020006ff */
[----:B------:R-:W-:Y:S01]  /*123d0*/  HADD2.F32 R11, -RZ, R11.H1_H1 ;  /* 0x3000000bff0b7230 */ /* 0x000fe20000004100 */
[----:B------:R-:W-:Y:S01]  /*123e0*/  F2FP.F16.E4M3.UNPACK_B R8, R8.H1 ;  /* 0x00000008ff08723e */ /* 0x000fe200030006ff */
[----:B------:R-:W-:Y:S01]  /*123f0*/  FMUL.FTZ R28, R26, R41 ;  /* 0x000000291a1c7220 */ /* 0x000fe20000410000 */
[----:B------:R-:W-:Y:S01]  /*12400*/  FFMA.FTZ R49, R4, R9, -R29 ;  /* 0x0000000904317223 */ /* 0x000fe2000001081d */
[----:B------:R-:W-:Y:S02]  /*12410*/  HADD2.F32 R20, -RZ, R14.H0_H0 ;  /* 0x2000000eff147230 */ /* 0x000fe40000004100 */
[----:B------:R-:W-:Y:S01]  /*12420*/  FMUL.FTZ R26, R26, R34 ;  /* 0x000000221a1a7220 */ /* 0x000fe20000410000 */
[----:B------:R-:W-:-:S02]  /*12430*/  HADD2.F32 R5, -RZ, R12.H0_H0 ;  /* 0x2000000cff057230 */ /* 0x000fc40000004100 */
[----:B------:R-:W-:Y:S01]  /*12440*/  FFMA.FTZ R50, R4, R21, R32 ;  /* 0x0000001504327223 */ /* 0x000fe20000010020 */
[--C-:B------:R-:W-:Y:S02]  /*12450*/  HADD2.F32 R9, -RZ, R7.reuse.H0_H0 ;  /* 0x20000007ff097230 */ /* 0x100fe40000004100 */
[C---:B------:R-:W-:Y:S01]  /*12460*/  FFMA.FTZ R34, R11.reuse, R34, -R28 ;  /* 0x000000220b227223 */ /* 0x040fe2000001081c */
[----:B------:R-:W-:Y:S02]  /*12470*/  HADD2.F32 R4, -RZ, R8.H0_H0 ;  /* 0x20000008ff047230 */ /* 0x000fe40000004100 */
[----:B------:R-:W-:Y:S01]  /*12480*/  FFMA.FTZ R41, R11, R41, R26 ;  /* 0x000000290b297223 */ /* 0x000fe2000001001a */
[C---:B------:R-:W-:Y:S01]  /*12490*/  FMUL.FTZ R21, R5.reuse, R20 ;  /* 0x0000001405157220 */ /* 0x040fe20000410000 */
[----:B------:R-:W-:Y:S02]  /*124a0*/  HADD2.F32 R11, -RZ, R14.H1_H1 ;  /* 0x3000000eff0b7230 */ /* 0x000fe40000004100 */
[----:B------:R-:W-:Y:S01]  /*124b0*/  FMUL.FTZ R5, R5, R9 ;  /* 0x0000000905057220 */ /* 0x000fe20000410000 */
[----:B------:R-:W-:Y:S01]  /*124c0*/  HADD2.F32 R12, -RZ, R12.H1_H1 ;  /* 0x3000000cff0c7230 */ /* 0x000fe20000004100 */
[----:B------:R-:W-:Y:S01]  /*124d0*/  F2FP.F16.E4M3.UNPACK_B R31, R31 ;  /* 0x0000001fff1f723e */ /* 0x000fe200020006ff */
[----:B------:R-:W-:-:S02]  /*124e0*/  HADD2.F32 R7, -RZ, R7.H1_H1 ;  /* 0x30000007ff077230 */ /* 0x000fc40000004100 */
[C---:B------:R-:W-:Y:S01]  /*124f0*/  FFMA.FTZ R25, R4.reuse, R9, -R21 ;  /* 0x0000000904197223 */ /* 0x040fe20000010815 */
[----:B------:R-:W-:Y:S02]  /*12500*/  HADD2.F32 R8, -RZ, R8.H1_H1 ;  /* 0x30000008ff087230 */ /* 0x000fe40000004100 */
[----:B------:R-:W-:Y:S01]  /*12510*/  FFMA.FTZ R28, R4, R20, R5 ;  /* 0x00000014041c7223 */ /* 0x000fe20000010005 */
[----:B------:R-:W-:Y:S01]  /*12520*/  F2FP.F16.E4M3.UNPACK_B R27, R27 ;  /* 0x0000001bff1b723e */ /* 0x000fe200020006ff */
[C---:B------:R-:W-:Y:S01]  /*12530*/  FMUL.FTZ R21, R12.reuse, R11 ;  /* 0x0000000b0c157220 */ /* 0x040fe20000410000 */
[-C--:B------:R-:W-:Y:S01]  /*12540*/  FMUL.FTZ R12, R12, R7.reuse ;  /* 0x000000070c0c7220 */ /* 0x080fe20000410000 */
[----:B------:R-:W-:Y:S01]  /*12550*/  HADD2.F32 R9, -RZ, R31.H0_H0 ;  /* 0x2000001fff097230 */ /* 0x000fe20000004100 */
[-C--:B------:R-:W-:Y:S01]  /*12560*/  F2FP.F16.E4M3.UNPACK_B R6, R10.reuse ;  /* 0x0000000aff06723e */ /* 0x080fe200020006ff */
[----:B------:R-:W-:Y:S02]  /*12570*/  HADD2.F32 R5, -RZ, R13.H0_H0 ;  /* 0x2000000dff057230 */ /* 0x000fe40000004100 */
[C---:B------:R-:W-:Y:S01]  /*12580*/  FFMA.FTZ R32, R8.reuse, R7, -R21 ;  /* 0x0000000708207223 */ /* 0x040fe20000010815 */
        /* <DEDUP_REMOVED lines=33> */
[-C--:B------:R-:W-:Y:S01]  /*127a0*/  FMUL.FTZ R12, R24, R5.reuse ;  /* 0x00000005180c7220 */ /* 0x080fe20000410000 */
[----:B------:R-:W-:Y:S02]  /*127b0*/  FFMA.FTZ R24, R3, R8, R4 ;  /* 0x0000000803187223 */ /* 0x000fe40000010004 */
[----:B------:R-:W-:Y:S01]  /*127c0*/  FFMA.FTZ R27, R10, R5, -R7 ;  /* 0x000000050a1b7223 */ /* 0x000fe20000010807 */
[----:B------:R-:W-:-:S02]  /*127d0*/  HADD2.F32 R5, -RZ, R30.H0_H0 ;  /* 0x2000001eff057230 */ /* 0x000fc40000004100 */
[----:B------:R-:W-:Y:S01]  /*127e0*/  FFMA.FTZ R11, R10, R11, R12 ;  /* 0x0000000b0a0b7223 */ /* 0x000fe2000001000c */
[----:B------:R-:W-:Y:S02]  /*127f0*/  HADD2.F32 R7, -RZ, R39.H0_H0 ;  /* 0x20000027ff077230 */ /* 0x000fe40000004100 */
[----:B------:R-:W-:Y:S02]  /*12800*/  HADD2.F32 R4, -RZ, R15.H0_H0 ;  /* 0x2000000fff047230 */ /* 0x000fe40000004100 */
[----:B------:R-:W-:Y:S01]  /*12810*/  HADD2.F32 R30, -RZ, R30.H1_H1 ;  /* 0x3000001eff1e7230 */ /* 0x000fe20000004100 */
[----:B------:R-:W-:Y:S01]  /*12820*/  F2FP.SATFINITE.E4M3.F32.PACK_AB_MERGE_C R24, R11, R24, RZ ;  /* 0x000000180b18723e */ /* 0x000fe200048070ff */
[----:B------:R-:W-:Y:S02]  /*12830*/  HADD2.F32 R39, -RZ, R39.H1_H1 ;  /* 0x30000027ff277230 */ /* 0x000fe40000004100 */
[----:B------:R-:W-:Y:S01]  /*12840*/  FMUL.FTZ R8, R4, R7 ;  /* 0x0000000704087220 */ /* 0x000fe20000410000 */
[----:B------:R-:W-:-:S02]  /*12850*/  HADD2.F32 R15, -RZ, R15.H1_H1 ;  /* 0x3000000fff0f7230 */ /* 0x000fc40000004100 */
[----:B------:R-:W-:Y:S01]  /*12860*/  FMUL.FTZ R4, R4, R5 ;  /* 0x0000000504047220 */ /* 0x000fe20000410000 */
[--C-:B------:R-:W-:Y:S01]  /*12870*/  HADD2.F32 R3, -RZ, R6.reuse.H0_H0 ;  /* 0x20000006ff037230 */ /* 0x100fe20000004100 */
[----:B------:R-:W-:Y:S01]  /*12880*/  F2FP.SATFINITE.E4M3.F32.PACK_AB_MERGE_C R11, R33, R46, R41 ;  /* 0x0000002e210b723e */ /* 0x000fe20004807029 */
[----:B------:R-:W-:Y:S02]  /*12890*/  HADD2.F32 R6, -RZ, R6.H1_H1 ;  /* 0x30000006ff067230 */ /* 0x000fe40000004100 */
[C---:B------:R-:W-:Y:S01]  /*128a0*/  FMUL.FTZ R9, R15.reuse, R39 ;  /* 0x000000270f097220 */ /* 0x040fe20000410000 */
        /* <DEDUP_REMOVED lines=20> */
.L_x_7176:
[----:B------:R-:W-:Y:S05]  /*129f0*/  BSYNC B0 ;  /* 0x0000000000007941 */ /* 0x000fea0003800000 */
.L_x_7162:
        /* <DEDUP_REMOVED lines=8> */
.L_x_7159:
[----:B0123--:R-:W2:Y:S02]  /*12a80*/  LDL R0, [R1+0x68] ;  /* 0x0000680001007983 */ /* 0x00fea40000100800 */
[----:B--2---:R-:W-:-:S13]  /*12a90*/  R2UR UR4, R0 ;  /* 0x00000000000472ca */ /* 0x004fda00000e0000 */
[----:B------:R-:W-:-:S05]  /*12aa0*/  IMAD.U32 R0, RZ, RZ, UR4 ;  /* 0x00000004ff007e24 */ /* 0x000fca000f8e00ff */
[----:B------:R-:W-:-:S13]  /*12ab0*/  ISETP.NE.AND P0, PT, R0, 0x3, PT ;  /* 0x000000030000780c */ /* 0x000fda0003f05270 */
[----:B------:R-:W-:Y:S05]  /*12ac0*/  @!P0 BRA `(.L_x_7186) ;  /* 0x0000000000048947 */ /* 0x000fea0003800000 */
[----:B------:R-:W-:Y:S01]  /*12ad0*/  BPT.TRAP 0x1 ;  /* 0x000000040000795c */ /* 0x000fe20000300000 */
.L_x_7186:
[----:B------:R-:W-:Y:S01]  /*12ae0*/  IMAD R0, R232, 0x8, R17 ;  /* 0x00000008e8007824 */ /* 0x000fe200078e0211 */
[----:B-----5:R-:W-:-:S04]  /*12af0*/  SHF.L.U32 R5, R231, 0x1f, RZ ;  /* 0x0000001fe7057819 */ /* 0x020fc800000006ff */
[----:B------:R0:W1:Y:S01]  /*12b00*/  SYNCS.PHASECHK.TRANS64.TRYWAIT P2, [R0+URZ+0x2e830], R5 ;  /* 0x02e83005000075a7 */ /* 0x000062000804017f */
[----:B------:R-:W-:Y:S05]  /*12b10*/  @!P0 BRA `(.L_x_7187) ;  /* 0x0000000000048947 */ /* 0x000fea0003800000 */
[----:B------:R-:W-:Y:S01]  /*12b20*/  BPT.TRAP 0x1 ;  /* 0x000000040000795c */ /* 0x000fe20000300000 */
.L_x_7187:
[----:B------:R-:W2:Y:S02]  /*12b30*/  S2R R3, SR_TID.X ;  /* 0x0000000000037919 */ /* 0x000ea40000002100 */
[----:B--2---:R-:W-:Y:S01]  /*12b40*/  LOP3.LUT R4, R3, 0x7f, RZ, 0xc0, !PT ;  /* 0x0000007f03047812 */ /* 0x004fe200078ec0ff */
[----:B------:R-:W-:-:S03]  /*12b50*/  VIADD R3, R17, 0x20400 ;  /* 0x0002040011037836 */ /* 0x000fc60000000000 */
[----:B------:R-:W-:Y:S02]  /*12b60*/  ISETP.NE.AND P1, PT, R4, RZ, PT ;  /* 0x000000ff0400720c */ /* 0x000fe40003f25270 */
[----:B------:R-:W-:-:S04]  /*12b70*/  SHF.R.U32.HI R3, RZ, 0x4, R3 ;  /* 0x00000004ff037819 */ /* 0x000fc80000011603 */
[----:B------:R-:W-:Y:S01]  /*12b80*/  LOP3.LUT R3, R3, 0x3fff, RZ, 0xc0, !PT ;  /* 0x00003fff03037812 */ /* 0x000fe200078ec0ff */
[----:B-1----:R-:W-:Y:S06]  /*12b90*/  @P2 BRA `(.L_x_7188) ;  /* 0x0000000000082947 */ /* 0x002fec0003800000 */
[----:B------:R-:W1:Y:S02]  /*12ba0*/  SYNCS.PHASECHK.TRANS64.TRYWAIT P2, [R0+URZ+0x2e830], R5 ;  /* 0x02e83005000075a7 */ /* 0x000e64000804017f */
[----:B-1----:R-:W-:Y:S05]  /*12bb0*/  @!P2 BRA `(.L_x_7189) ;  /* 0x0000022400dca947 */ /* 0x002fea0003800000 */
.L_x_7188:
[----:B------:R-:W-:Y:S01]  /*12bc0*/  LOP3.LUT R3, R3, 0x10000, RZ, 0xfc, !PT ;  /* 0x0001000003037812 */ /* 0x000fe200078efcff */
[----:B------:R-:W-:Y:S05]  /*12bd0*/  WARPSYNC.ALL ;  /* 0x0000000000007948 */ /* 0x000fea0003800000 */
[----:B------:R2:W-:Y:S01]  /*12be0*/  STL [R1+0x58], R3 ;  /* 0x0000580301007387 */ /* 0x0005e20000100800 */
[----:B------:R-:W-:-:S03]  /*12bf0*/  IMAD R12, R232, 0x700, R3 ;  /* 0x00000700e80c7824 */ /* 0x000fc600078e0203 */
[----:B------:R-:W3:Y:S01]  /*12c00*/  LDL R192, [R1+0x60] ;  /* 0x0000600001c07983 */ /* 0x000ee20000100800 */
[----:B------:R-:W-:Y:S02]  /*12c10*/  IMAD.MOV.U32 R13, RZ, RZ, 0x40000040 ;  /* 0x40000040ff0d7424 */ /* 0x000fe400078e00ff */
[----:B------:R-:W-:Y:S01]  /*12c20*/  IMAD.MOV.U32 R9, RZ, RZ, 0x40000040 ;  /* 0x40000040ff097424 */ /* 0x000fe200078e00ff */
[----:B------:R-:W-:Y:S01]  /*12c30*/  WARPGROUP.ARRIVE ;  /* 0x00000000000079c5 */ /* 0x000fe20000000000 */
[----:B------:R-:W-:Y:S01]  /*12c40*/  VIADD R8, R12, 0x300 ;  /* 0x000003000c087836 */ /* 0x000fe20000000000 */
[----:B--2---:R-:W3:Y:S01]  /*12c50*/  LDL R3, [R1+0x80] ;  /* 0x0000800001037983 */ /* 0x004ee20000100800 */
[----:B01----:R-:W-:Y:S01]  /*12c60*/  IMAD.MOV.U32 R5, RZ, RZ, 0x40000040 ;  /* 0x40000040ff057424 */ /* 0x003fe200078e00ff */
[----:B------:R-:W0:Y:S02]  /*12c70*/  LDC R193, c[0x0][0x448] ;  /* 0x00011200ffc17b82 */ /* 0x000e240000000800 */
[----:B------:R-:W-:Y:S01]  /*12c80*/  R2UR UR18, R8 ;  /* 0x00000000081272ca */ /* 0x000fe200000e0000 */
[----:B------:R-:W2:Y:S01]  /*12c90*/  LDL R136, [R1+0x6c] ;  /* 0x00006c0001887983 */ /* 0x000ea20000100800 */
[----:B------:R-:W-:-:S02]  /*12ca0*/  LOP3.LUT R8, R36, 0x10000, RZ, 0xfc, !PT ;  /* 0x0001000024087812 */ /* 0x000fc400078efcff */
[----:B------:R-:W-:Y:S01]  /*12cb0*/  R2UR UR6, R12 ;  /* 0x000000000c0672ca */ /* 0x000fe200000e0000 */
[----:B------:R-:W4:Y:S01]  /*12cc0*/  LDL R195, [R1+0x14] ;  /* 0x0000140001c37983 */ /* 0x000f220000100800 */
[----:B------:R-:W-:Y:S02]  /*12cd0*/  R2UR UR7, R13 ;  /* 0x000000000d0772ca */ /* 0x000fe400000e0000 */
[----:B------:R-:W-:Y:S01]  /*12ce0*/  R2UR UR4, R8 ;  /* 0x00000000080472ca */ /* 0x000fe200000e0000 */
[----:B------:R-:W4:Y:S01]  /*12cf0*/  LDL R194, [R1+0x10] ;  /* 0x0000100001c27983 */ /* 0x000f220000100800 */
[----:B------:R-:W-:-:S13]  /*12d00*/  R2UR UR5, R9 ;  /* 0x00000000090572ca */ /* 0x000fda00000e0000 */
[----:B------:R-:W-:Y:S01]  /*12d10*/  QGMMA.64x32x32.F32.E4M3.E4M3 R120, gdesc[UR4], RZ, !UPT, gsb0 ;  /* 0x00600000047879f3 */ /* 0x000fe2000c0008ff */
[----:B------:R-:W-:Y:S01]  /*12d20*/  VIADD R4, R12, 0x100 ;  /* 0x000001000c047836 */ /* 0x000fe20000000000 */
[----:B------:R-:W-:Y:S02]  /*12d30*/  R2UR UR11, R5 ;  /* 0x00000000050b72ca */ /* 0x000fe400000e0000 */
[----:B------:R-:W-:Y:S02]  /*12d40*/  R2UR UR8, R8 ;  /* 0x00000000080872ca */ /* 0x000fe400000e0000 */
[----:B------:R-:W-:Y:S02]  /*12d50*/  R2UR UR10, R4 ;  /* 0x00000000040a72ca */ /* 0x000fe400000e0000 */
[----:B------:R-:W-:Y:S01]  /*12d60*/  R2UR UR9, R9 ;  /* 0x00000000090972ca */ /* 0x000fe200000e0000 */
[----:B------:R-:W-:Y:S02]  /*12d70*/  WARPGROUP.DEPBAR.LE gsb0, 0x0 ;  /* 0x00008000000079c5 */ /* 0x000fe40000010000 */
[----:B------:R-:W-:-:S10]  /*12d80*/  WARPGROUP.ARRIVE ;  /* 0x00000000000079c5 */ /* 0x000fd40000000000 */
[----:B------:R-:W-:Y:S01]  /*12d90*/  QGMMA.64x32x32.F32.E4M3.E4M3 R104, gdesc[UR8], RZ, !UPT, gsb0 ;  /* 0x00600000086879f3 */ /* 0x000fe2000c0008ff */
[----:B------:R-:W-:Y:S02]  /*12da0*/  VIADD R6, R12, 0x200 ;  /* 0x000002000c067836 */ /* 0x000fe40000000000 */
[----:B------:R-:W-:Y:S01]  /*12db0*/  IMAD.MOV.U32 R7, RZ, RZ, 0x40000040 ;  /* 0x40000040ff077424 */ /* 0x000fe200078e00ff */
[----:B------:R-:W-:Y:S02]  /*12dc0*/  R2UR UR12, R8 ;  /* 0x00000000080c72ca */ /* 0x000fe400000e0000 */
[----:B------:R-:W-:Y:S02]  /*12dd0*/  R2UR UR14, R6 ;  /* 0x00000000060e72ca */ /* 0x000fe400000e0000 */
[----:B------:R-:W-:Y:S02]  /*12de0*/  R2UR UR15, R7 ;  /* 0x00000000070f72ca */ /* 0x000fe400000e0000 */
[----:B------:R-:W-:Y:S01]  /*12df0*/  R2UR UR13, R9 ;  /* 0x00000000090d72ca */ /* 0x000fe200000e0000 */
[----:B------:R-:W-:-:S02]  /*12e00*/  WARPGROUP.DEPBAR.LE gsb0, 0x0 ;  /* 0x00008000000079c5 */ /* 0x000fc40000010000 */
[----:B------:R-:W-:-:S10]  /*12e10*/  WARPGROUP.ARRIVE ;  /* 0x00000000000079c5 */ /* 0x000fd40000000000 */
[----:B------:R-:W-:Y:S01]  /*12e20*/  QGMMA.64x32x32.F32.E4M3.E4M3 R88, gdesc[UR12], RZ, !UPT, gsb0 ;  /* 0x006000000c5879f3 */ /* 0x000fe2000c0008ff */
[C---:B------:R-:W-:Y:S02]  /*12e30*/  R2UR UR19, R9.reuse ;  /* 0x00000000091372ca */ /* 0x040fe400000e0000 */
[----:B------:R-:W-:Y:S02]  /*12e40*/  R2UR UR16, R8 ;  /* 0x00000000081072ca */ /* 0x000fe400000e0000 */
[----:B------:R-:W-:Y:S01]  /*12e50*/  R2UR UR17, R9 ;  /* 0x00000000091172ca */ /* 0x000fe200000e0000 */
[----:B------:R-:W-:Y:S02]  /*12e60*/  WARPGROUP.DEPBAR.LE gsb0, 0x0 ;  /* 0x00008000000079c5 */ /* 0x000fe40000010000 */
[----:B------:R-:W-:-:S10]  /*12e70*/  WARPGROUP.ARRIVE ;  /* 0x00000000000079c5 */ /* 0x000fd40000000000 */
        /* <DEDUP_REMOVED lines=22> */
[----:B------:R-:W-:Y:S01]  /*12fe0*/  VIADD R10, R12, 0x302 ;  /* 0x000003020c0a7836 */ /* 0x000fe20000000000 */
[----:B------:R-:W-:-:S02]  /*12ff0*/  WARPGROUP.DEPBAR.LE gsb0, 0x0 ;  /* 0x00008000000079c5 */ /* 0x000fc40000010000 */
[----:B------:R-:W-:-:S09]  /*13000*/  WARPGROUP.ARRIVE ;  /* 0x00000000000079c5 */ /* 0x000fd20000000000 */
[----:B------:R-:W-:Y:S01]  /*13010*/  QGMMA.64x32x32.F32.E4M3.E4M3 R24, gdesc[UR28], RZ, !UPT, gsb0 ;  /* 0x006000001c1879f3 */ /* 0x000fe2000c0008ff */
[----:B------:R-:W-:Y:S01]  /*13020*/  IMAD.MOV.U32 R11, RZ, RZ, 0x40000040 ;  /* 0x40000040ff0b7424 */ /* 0x000fe200078e00ff */
[----:B------:R-:W-:Y:S01]  /*13030*/  R2UR UR18, R10 ;  /* 0x000000000a1272ca */ /* 0x000fe200000e0000 */
[----:B------:R-:W-:Y:S02]  /*13040*/  VIADD R4, R12, 0x2 ;  /* 0x000000020c047836 */ /* 0x000fe40000000000 */
[----:B------:R-:W-:Y:S01]  /*13050*/  IMAD.MOV.U32 R5, RZ, RZ, 0x40000040 ;  /* 0x40000040ff057424 */ /* 0x000fe200078e00ff */
[----:B------:R-:W-:Y:S01]  /*13060*/  R2UR UR19, R11 ;  /* 0x000000000b1372ca */ /* 0x000fe200000e0000 */
[----:B------:R-:W-:Y:S02]  /*13070*/  VIADD R10, R8, 0x2 ;  /* 0x00000002080a7836 */ /* 0x000fe40000000000 */
[----:B------:R-:W-:Y:S01]  /*13080*/  IMAD.MOV.U32 R11, RZ, RZ, 0x40000040 ;  /* 0x40000040ff0b7424 */ /* 0x000fe200078e00ff */
[----:B------:R-:W-:-:S02]  /*13090*/  R2UR UR6, R4 ;  /* 0x00000000040672ca */ /* 0x000fc400000e0000 */
[----:B------:R-:W-:Y:S02]  /*130a0*/  R2UR UR7, R5 ;  /* 0x00000000050772ca */ /* 0x000fe400000e0000 */
[----:B------:R-:W-:Y:S02]  /*130b0*/  R2UR UR4, R10 ;  /* 0x000000000a0472ca */ /* 0x000fe400000e0000 */
[----:B------:R-:W-:Y:S01]  /*130c0*/  R2UR UR5, R11 ;  /* 0x000000000b0572ca */ /* 0x000fe200000e0000 */
[----:B------:R-:W-:Y:S02]  /*130d0*/  WARPGROUP.DEPBAR.LE gsb0, 0x0 ;  /* 0x00008000000079c5 */ /* 0x000fe40000010000 */
[----:B------:R-:W-:-:S10]  /*130e0*/  WARPGROUP.ARRIVE ;  /* 0x00000000000079c5 */ /* 0x000fd40000000000 */
[----:B------:R-:W-:Y:S01]  /*130f0*/  QGMMA.64x32x32.F32.E4M3.E4M3 R120, gdesc[UR4], R120, gsb0 ;  /* 0x00600000047879f3 */ /* 0x000fe20008000878 */
        /* <DEDUP_REMOVED lines=18> */
[----:B------:R-:W-:Y:S02]  /*13220*/  R2UR UR16, R10 ;  /* 0x000000000a1072ca */ /* 0x000fe400000e0000 */
[----:B------:R-:W-:Y:S01]  /*13230*/  R2UR UR17, R11 ;  /* 0x000000000b1172ca */ /* 0x000fe200000e0000 */
[----:B------:R-:W-:Y:S01]  /*13240*/  VIADD R6, R12, 0x402 ;  /* 0x000004020c067836 */ /* 0x000fe20000000000 */
[----:B------:R-:W-:Y:S02]  /*13250*/  WARPGROUP.DEPBAR.LE gsb0, 0x0 ;  /* 0x00008000000079c5 */ /* 0x000fe40000010000 */
[----:B------:R-:W-:-:S09]  /*13260*/  WARPGROUP.ARRIVE ;  /* 0x00000000000079c5 */ /* 0x000fd20000000000 */
[----:B------:R-:W-:Y:S01]  /*13270*/  QGMMA.64x32x32.F32.E4M3.E4M3 R72, gdesc[UR16], R72, gsb0 ;  /* 0x00600000104879f3 */ /* 0x000fe20008000848 */
[----:B------:R-:W-:Y:S01]  /*13280*/  IMAD.MOV.U32 R7, RZ, RZ, 0x40000040 ;  /* 0x40000040ff077424 */ /* 0x000fe200078e00ff */
[----:B------:R-:W-:Y:S02]  /*13290*/  R2UR UR22, R6 ;  /* 0x00000000061672ca */ /* 0x000fe400000e0000 */
        /* <DEDUP_REMOVED lines=24> */
[C---:B------:R-:W-:Y:S02]  /*13420*/  VIADD R6, R12.reuse, 0x104 ;  /* 0x000001040c067836 */ /* 0x040fe40000000000 */
[----:B------:R-:W-:Y:S02]  /*13430*/  IMAD.MOV.U32 R7, RZ, RZ, 0x40000040 ;  /* 0x40000040ff077424 */ /* 0x000fe400078e00ff */
[----:B------:R-:W-:Y:S01]  /*13440*/  VIADD R4, R12, 0x4 ;  /* 0x000000040c047836 */ /* 0x000fe20000000000 */
[----:B------:R-:W-:Y:S01]  /*13450*/  R2UR UR10, R6 ;  /* 0x00000000060a72ca */ /* 0x000fe200000e0000 */
        /* <DEDUP_REMOVED lines=58> */
[----:B------:R-:W-:-:S02]  /*13800*/  VIADD R4, R12, 0x6 ;  /* 0x000000060c047836 */ /* 0x000fc40000000000 */
[----:B------:R-:W-:Y:S01]  /*13810*/  IMAD.MOV.U32 R5, RZ, RZ, 0x40000040 ;  /* 0x40000040ff057424 */ /* 0x000fe200078e00ff */
[----:B------:R-:W-:Y:S02]  /*13820*/  WARPGROUP.DEPBAR.LE gsb0, 0x0 ;  /* 0x00008000000079c5 */ /* 0x000fe40000010000 */
[----:B------:R-:W-:-:S07]  /*13830*/  WARPGROUP.ARRIVE ;  /* 0x00000000000079c5 */ /* 0x000fce0000000000 */
[----:B------:R-:W-:Y:S01]  /*13840*/  QGMMA.64x32x32.F32.E4M3.E4M3 R24, gdesc[UR28], R24, gsb0 ;  /* 0x006000001c1879f3 */ /* 0x000fe20008000818 */
[----:B------:R-:W-:Y:S01]  /*13850*/  R2UR UR6, R4 ;  /* 0x00000000040672ca */ /* 0x000fe200000e0000 */
[----:B------:R-:W-:Y:S01]  /*13860*/  VIADD R4, R12, 0x206 ;  /* 0x000002060c047836 */ /* 0x000fe20000000000 */
[----:B------:R-:W-:Y:S01]  /*13870*/  R2UR UR7, R5 ;  /* 0x00000000050772ca */ /* 0x000fe200000e0000 */
[----:B------:R-:W-:-:S03]  /*13880*/  IMAD.MOV.U32 R5, RZ, RZ, 0x40000040 ;  /* 0x40000040ff057424 */ /* 0x000fc600078e00ff */
[----:B------:R-:W-:Y:S01]  /*13890*/  R2UR UR14, R4 ;  /* 0x00000000040e72ca */ /* 0x000fe200000e0000 */
[----:B------:R-:W-:Y:S01]  /*138a0*/  VIADD R4, R8, 0x6 ;  /* 0x0000000608047836 */ /* 0x000fe20000000000 */
[----:B------:R-:W-:Y:S01]  /*138b0*/  R2UR UR15, R5 ;  /* 0x00000000050f72ca */ /* 0x000fe200000e0000 */
[----:B------:R-:W-:-:S03]  /*138c0*/  IMAD.MOV.U32 R5, RZ, RZ, 0x40000040 ;  /* 0x40000040ff057424 */ /* 0x000fc600078e00ff */
[----:B------:R-:W-:Y:S02]  /*138d0*/  R2UR UR4, R4 ;  /* 0x00000000040472ca */ /* 0x000fe400000e0000 */
[----:B------:R-:W-:Y:S01]  /*138e0*/  R2UR UR5, R5 ;  /* 0x00000000050572ca */ /* 0x000fe200000e0000 */
[----:B------:R-:W-:Y:S02]  /*138f0*/  WARPGROUP.DEPBAR.LE gsb0, 0x0 ;  /* 0x00008000000079c5 */ /* 0x000fe40000010000 */
[----:B------:R-:W-:-:S10]  /*13900*/  WARPGROUP.ARRIVE ;  /* 0x00000000000079c5 */ /* 0x000fd40000000000 */
[----:B------:R-:W-:Y:S01]  /*13910*/  QGMMA.64x32x32.F32.E4M3.E4M3 R120, gdesc[UR4], R120, gsb0 ;  /* 0x00600000047879f3 */ /* 0x000fe20008000878 */
[----:B------:R-:W-:Y:S02]  /*13920*/  VIADD R14, R12, 0x106 ;  /* 0x000001060c0e7836 */ /* 0x000fe40000000000 */
[----:B------:R-:W-:Y:S01]  /*13930*/  IMAD.MOV.U32 R15, RZ, RZ, 0x40000040 ;  /* 0x40000040ff0f7424 */ /* 0x000fe200078e00ff */
[----:B------:R-:W-:Y:S01]  /*13940*/  R2UR UR8, R4 ;  /* 0x00000000040872ca */ /* 0x000fe200000e0000 */
[----:B------:R-:W-:Y:S01]  /*13950*/  VIADD R20, R12, 0x306 ;  /* 0x000003060c147836 */ /* 0x000fe20000000000 */
[----:B------:R-:W-:Y:S01]  /*13960*/  R2UR UR10, R14 ;  /* 0x000000000e0a72ca */ /* 0x000fe200000e0000 */
[----:B------:R-:W-:Y:S01]  /*13970*/  IMAD.MOV.U32 R21, RZ, RZ, 0x40000040 ;  /* 0x40000040ff157424 */ /* 0x000fe200078e00ff */
[----:B------:R-:W-:Y:S01]  /*13980*/  R2UR UR11, R15 ;  /* 0x000000000f0b72ca */ /* 0x000fe200000e0000 */
[----:B------:R-:W-:Y:S01]  /*13990*/  IMAD.MOV.U32 R13, RZ, RZ, 0x40000040 ;  /* 0x40000040ff0d7424 */ /* 0x000fe200078e00ff */
[----:B------:R-:W-:Y:S01]  /*139a0*/  R2UR UR9, R5 ;  /* 0x00000000050972ca */ /* 0x000fe200000e0000 */
[----:B---3--:R-:W-:Y:S01]  /*139b0*/  IMAD.IADD R139, R3, 0x1, R192 ;  /* 0x00000001038b7824 */ /* 0x008fe200078e02c0 */
[----:B------:R-:W-:Y:S01]  /*139c0*/  R2UR UR12, R4 ;  /* 0x00000000040c72ca */ /* 0x000fe200000e0000 */
[----:B------:R-:W-:Y:S01]  /*139d0*/  @!P1 VIADD R0, R0, 0x2e840 ;  /* 0x0002e84000009836 */ /* 0x000fe20000000000 */
[----:B------:R-:W-:Y:S01]  /*139e0*/  R2UR UR13, R5 ;  /* 0x00000000050d72ca */ /* 0x000fe200000e0000 */
[----:B------:R-:W-:Y:S01]  /*139f0*/  ULDC UR4, c[0x0][0x9dc] ;  /* 0x0002770000047ab9 */ /* 0x000fe20000000800 */
[----:B------:R-:W-:-:S02]  /*13a00*/  WARPGROUP.DEPBAR.LE gsb0, 0x0 ;  /* 0x00008000000079c5 */ /* 0x000fc40000010000 */
[----:B------:R-:W-:-:S06]  /*13a10*/  WARPGROUP.ARRIVE ;  /* 0x00000000000079c5 */ /* 0x000fcc0000000000 */
[----:B------:R-:W-:Y:S03]  /*13a20*/  QGMMA.64x32x32.F32.E4M3.E4M3 R104, gdesc[UR8], R104, gsb0 ;  /* 0x00600000086879f3 */ /* 0x000fe60008000868 */
[----:B------:R-:W-:Y:S02]  /*13a30*/  WARPGROUP.DEPBAR.LE gsb0, 0x0 ;  /* 0x00008000000079c5 */ /* 0x000fe40000010000 */
[----:B------:R-:W-:-:S06]  /*13a40*/  WARPGROUP.ARRIVE ;  /* 0x00000000000079c5 */ /* 0x000fcc0000000000 */
[----:B------:R-:W-:Y:S01]  /*13a50*/  QGMMA.64x32x32.F32.E4M3.E4M3 R88, gdesc[UR12], R88, gsb0 ;  /* 0x006000000c5879f3 */ /* 0x000fe20008000858 */
[----:B------:R-:W-:Y:S02]  /*13a60*/  R2UR UR18, R20 ;  /* 0x00000000141272ca */ /* 0x000fe400000e0000 */
[----:B------:R-:W-:Y:S02]  /*13a70*/  R2UR UR19, R21 ;  /* 0x00000000151372ca */ /* 0x000fe400000e0000 */
[----:B------:R-:W-:Y:S02]  /*13a80*/  R2UR UR16, R4 ;  /* 0x00000000041072ca */ /* 0x000fe400000e0000 */
[----:B------:R-:W-:Y:S01]  /*13a90*/  R2UR UR17, R5 ;  /* 0x00000000051172ca */ /* 0x000fe200000e0000 */
[----:B------:R-:W-:Y:S02]  /*13aa0*/  VIADD R14, R12, 0x406 ;  /* 0x000004060c0e7836 */ /* 0x000fe40000000000 */
[----:B------:R-:W-:Y:S01]  /*13ab0*/  IMAD.MOV.U32 R15, RZ, RZ, 0x40000040 ;  /* 0x40000040ff0f7424 */ /* 0x000fe200078e00ff */
[----:B------:R-:W-:Y:S01]  /*13ac0*/  R2UR UR20, R4 ;  /* 0x00000000041472ca */ /* 0x000fe200000e0000 */
[----:B------:R-:W1:Y:S01]  /*13ad0*/  LDC.64 R20, c[0x0][0x9e0] ;  /* 0x00027800ff147b82 */ /* 0x000e620000000a00 */
[----:B------:R-:W-:-:S02]  /*13ae0*/  WARPGROUP.DEPBAR.LE gsb0, 0x0 ;  /* 0x00008000000079c5 */ /* 0x000fc40000010000 */
[----:B------:R-:W-:-:S06]  /*13af0*/  WARPGROUP.ARRIVE ;  /* 0x00000000000079c5 */ /* 0x000fcc0000000000 */
[----:B------:R-:W-:Y:S01]  /*13b00*/  QGMMA.64x32x32.F32.E4M3.E4M3 R72, gdesc[UR16], R72, gsb0 ;  /* 0x00600000104879f3 */ /* 0x000fe20008000848 */
        /* <DEDUP_REMOVED lines=15> */
[----:B------:R-:W-:Y:S01]  /*13c00*/  VIADD R12, R12, 0x606 ;  /* 0x000006060c0c7836 */ /* 0x000fe20000000000 */
[----:B------:R-:W-:Y:S02]  /*13c10*/  R2UR UR31, R13 ;  /* 0x000000000d1f72ca */ /* 0x000fe400000e0000 */
[----:B------:R-:W-:Y:S02]  /*13c20*/  R2UR UR28, R4 ;  /* 0x00000000041c72ca */ /* 0x000fe400000e0000 */
[----:B------:R-:W-:Y:S02]  /*13c30*/  R2UR UR30, R12 ;  /* 0x000000000c1e72ca */ /* 0x000fe400000e0000 */
[----:B------:R-:W-:Y:S02]  /*13c40*/  R2UR UR29, R5 ;  /* 0x00000000051d72ca */ /* 0x000fe400000e0000 */
[----:B0-----:R-:W-:-:S13]  /*13c50*/  ISETP.NE.AND P2, PT, R193, 0x1, PT ;  /* 0x00000001c100780c */ /* 0x001fda0003f45270 */
[----:B------:R-:W0:Y:S08]  /*13c60*/  @P2 LDC R12, c[0x0][0x44c] ;  /* 0x00011300ff0c2b82 */ /* 0x000e300000000800 */
[----:B------:R-:W3:Y:S01]  /*13c70*/  @P2 LDC R14, c[0x0][0x450] ;  /* 0x00011400ff0e2b82 */ /* 0x000ee20000000800 */
[----:B------:R-:W-:Y:S02]  /*13c80*/  WARPGROUP.DEPBAR.LE gsb0, 0x0 ;  /* 0x00008000000079c5 */ /* 0x000fe40000010000 */
[----:B------:R-:W-:-:S06]  /*13c90*/  WARPGROUP.ARRIVE ;  /* 0x00000000000079c5 */ /* 0x000fcc0000000000 */
[----:B------:R-:W-:Y:S01]  /*13ca0*/  QGMMA.64x32x32.F32.E4M3.E4M3 R24, gdesc[UR28], R24, gsb0 ;  /* 0x006000001c1879f3 */ /* 0x000fe20008000818 */
[----:B0-----:R-:W-:-:S05]  /*13cb0*/  @P2 IMAD.HI.U32 R3, R139, R12, RZ ;  /* 0x0000000c8b032227 */ /* 0x001fca00078e00ff */
[----:B---3--:R-:W-:Y:S01]  /*13cc0*/  @P2 SHF.R.U32.HI R139, RZ, R14, R3 ;  /* 0x0000000eff8b2219 */ /* 0x008fe20000011603 */
[----:B------:R-:W-:-:S04]  /*13cd0*/  IMAD.MOV.U32 R12, RZ, RZ, -0xe0 ;  /* 0xffffff20ff0c7424 */ /* 0x000fc800078e00ff */
[----:B------:R-:W0:Y:S01]  /*13ce0*/  SHFL.IDX PT, R143, R139, RZ, 0x1c1f ;  /* 0x001c1fff8b8f7589 */ /* 0x000e2200000e0000 */
[----:B------:R-:W-:Y:S01]  /*13cf0*/  LOP3.LUT R16, R16, 0xffdfffff, RZ, 0xc0, !PT ;  /* 0xffdfffff10107812 */ /* 0x000fe200078ec0ff */
[----:B------:R-:W-:Y:S01]  /*13d00*/  IMAD R15, R141, R12, 0xe1 ;  /* 0x000000e18d0f7424 */ /* 0x000fe200078e020c */
[----:B------:R-:W-:Y:S02]  /*13d10*/  @!P1 PRMT R0, RZ, 0x654, R0 ;  /* 0x00000654ff009816 */ /* 0x000fe40000000000 */
[----:B------:R-:W-:Y:S01]  /*13d20*/  @P2 LOP3.LUT R16, R16, 0x200000, RZ, 0xfc, !PT ;  /* 0x0020000010102812 */ /* 0x000fe200078efcff */
[----:B--2---:R-:W-:Y:S01]  /*13d30*/  IMAD R3, R136, -0x2, R15 ;  /* 0xfffffffe88037824 */ /* 0x004fe200078e020f */
[----:B-1----:R-:W-:Y:S01]  /*13d40*/  ISETP.GE.AND P2, PT, R21, 0x1, PT ;  /* 0x000000011500780c */ /* 0x002fe20003f46270 */
[----:B------:R-:W-:-:S03]  /*13d50*/  IMAD.U32 R14, RZ, RZ, UR4 ;  /* 0x00000004ff0e7e24 */ /* 0x000fc6000f8e00ff */
[----:B----4-:R-:W-:Y:S02]  /*13d60*/  IADD3 R13, -R194, R3, R195 ;  /* 0x00000003c20d7210 */ /* 0x010fe40007ffe1c3 */
[----:B------:R-:W-:Y:S02]  /*13d70*/  LOP3.LUT R12, RZ, R14, RZ, 0x33, !PT ;  /* 0x0000000eff0c7212 */ /* 0x000fe400078e33ff */
[----:B------:R-:W-:-:S03]  /*13d80*/  LOP3.LUT R16, R16, 0xffefffff, RZ, 0xc0, !PT ;  /* 0xffefffff10107812 */ /* 0x000fc600078ec0ff */
[----:B------:R-:W-:Y:S02]  /*13d90*/  IMAD.IADD R137, R13, 0x1, R12 ;  /* 0x000000010d897824 */ /* 0x000fe400078e020c */
[----:B------:R-:W-:Y:S01]  /*13da0*/  @P2 LOP3.LUT R16, R16, 0x100000, RZ, 0xfc, !PT ;  /* 0x0010000010102812 */ /* 0x000fe200078efcff */
[----:B------:R-:W-:Y:S01]  /*13db0*/  VIADD R15, R15, 0xffffffff ;  /* 0xffffffff0f0f7836 */ /* 0x000fe20000000000 */
[----:B------:R-:W-:Y:S02]  /*13dc0*/  WARPGROUP.DEPBAR.LE gsb0, 0x0 ;  /* 0x00008000000079c5 */ /* 0x000fe40000010000 */
[----:B------:R1:W-:Y:S02]  /*13dd0*/  @!P1 SYNCS.ARRIVE.TRANS64.RED.A1T0 RZ, [R0+URZ], RZ ;  /* 0x000000ff00ff99a7 */ /* 0x0003e4000810043f */
[----:B-1----:R-:W-:-:S04]  /*13de0*/  IMAD R0, R141, -0xe0, R195 ;  /* 0xffffff208d007824 */ /* 0x002fc800078e02c3 */
[----:B------:R-:W-:-:S04]  /*13df0*/  VIADD R0, R0, 0xe0 ;  /* 0x000000e000007836 */ /* 0x000fc80000000000 */
[----:B------:R-:W-:Y:S02]  /*13e00*/  IMAD R138, R136, -0x2, R0 ;  /* 0xfffffffe888a7824 */ /* 0x000fe400078e0200 */
[----:B------:R-:W-:Y:S02]  /*13e10*/  IMAD.IADD R136, R13, 0x1, R20 ;  /* 0x000000010d887824 */ /* 0x000fe400078e0214 */
[----:B------:R-:W-:Y:S02]  /*13e20*/  VIADD R0, R3, 0xffffffff ;  /* 0xffffffff03007836 */ /* 0x000fe40000000000 */
[----:B0-----:R-:W-:Y:S01]  /*13e30*/  IMAD.IADD R13, R137, 0x1, R143 ;  /* 0x00000001890d7824 */ /* 0x001fe200078e028f */
        /* <DEDUP_REMOVED lines=13> */
.L_x_7192:
[----:B------:R-:W-:-:S13]  /*13f10*/  ISETP.NE.AND P2, PT, R21, 0x1, PT ;  /* 0x000000011500780c */ /* 0x000fda0003f45270 */
[----:B------:R-:W0:Y:S02]  /*13f20*/  @P2 LDC.64 R142, c[0x0][0x9e8] ;  /* 0x00027a00ff8e2b82 */ /* 0x000e240000000a00 */
[----:B0-----:R-:W-:-:S05]  /*13f30*/  @P2 IMAD.HI.U32 R142, R3, R142, RZ ;  /* 0x0000008e038e2227 */ /* 0x001fca00078e00ff */
[----:B------:R-:W-:-:S07]  /*13f40*/  @P2 SHF.R.U32.HI R3, RZ, R143, R142 ;  /* 0x0000008fff032219 */ /* 0x000fce000001168e */
.L_x_7193:
[----:B------:R-:W-:Y:S05]  /*13f50*/  BSYNC B0 ;  /* 0x0000000000007941 */ /* 0x000fea0003800000 */
.L_x_7191:
[----:B------:R-:W-:-:S05]  /*13f60*/  IMAD R142, R3, R21, R0 ;  /* 0x00000015038e7224 */ /* 0x000fca00078e0200 */
[----:B------:R-:W-:Y:S02]  /*13f70*/  VIMNMX R13, R13, R142, !PT ;  /* 0x0000008e0d0d7248 */ /* 0x000fe40007fe0100 */
[----:B------:R-:W-:-:S07]  /*13f80*/  VIADDMNMX R12, R142, R21, R12, PT ;  /* 0x000000158e0c7246 */ /* 0x000fce000380010c */
.L_x_7190:
[C---:B------:R-:W-:Y:S01]  /*13f90*/  ISETP.GE.AND P2, PT, R15.reuse, 0x2, PT ;  /* 0x000000020f00780c */ /* 0x040fe20003f46270 */
[----:B------:R-:W0:Y:S01]  /*13fa0*/  SHFL.IDX PT, R139, R139, 0x1, 0x1c1f ;  /* 0x003c1f008b8b7f89 */ /* 0x000e2200000e0000 */
[----:B------:R-:W-:Y:S02]  /*13fb0*/  ISETP.GE.AND P3, PT, R15, 0x9, PT ;  /* 0x000000090f00780c */ /* 0x000fe40003f66270 */
[----:B------:R-:W-:Y:S02]  /*13fc0*/  P2R R3, PR, RZ, 0x4 ;  /* 0x00000004ff037803 */ /* 0x000fe40000000000 */
[----:B------:R-:W-:Y:S02]  /*13fd0*/  ISETP.GT.AND P2, PT, R13, 0x1, !P2 ;  /* 0x000000010d00780c */ /* 0x000fe40005744270 */
[----:B------:R-:W-:Y:S02]  /*13fe0*/  P2R R142, PR, RZ, 0x8 ;  /* 0x00000008ff8e7803 */ /* 0x000fe40000000000 */
[----:B------:R-:W-:-:S02]  /*13ff0*/  ISETP.LT.OR P2, PT, R12, 0x2, P2 ;  /* 0x000000020c00780c */ /* 0x000fc40001741670 */
[----:B------:R-:W-:Y:S02]  /*14000*/  ISETP.GE.AND P5, PT, R15, 0x29, PT ;  /* 0x000000290f00780c */ /* 0x000fe40003fa6270 */
[----:B------:R-:W-:Y:S02]  /*14010*/  FSEL R121, R121, -INF , !P2 ;  /* 0xff80000079797808 */ /* 0x000fe40005000000 */
[----:B------:R-:W-:Y:S02]  /*14020*/  ISETP.GT.AND P2, PT, R13, 0x8, !P3 ;  /* 0x000000080d00780c */ /* 0x000fe40005f44270 */
[----:B------:R-:W-:Y:S02]  /*14030*/  ISETP.GE.AND P3, PT, R15, 0xa, PT ;  /* 0x0000000a0f00780c */ /* 0x000fe40003f66270 */
[----:B------:R-:W-:Y:S02]  /*14040*/  ISETP.LT.OR P2, PT, R12, 0x9, P2 ;  /* 0x000000090c00780c */ /* 0x000fe40001741670 */
[----:B------:R-:W-:-:S02]  /*14050*/  P2R R143, PR, RZ, 0x8 ;  /* 0x00000008ff8f7803 */ /* 0x000fc40000000000 */
[----:B------:R-:W-:Y:S01]  /*14060*/  FSEL R124, R124, -INF , !P2 ;  /* 0xff8000007c7c7808 */ /* 0x000fe20005000000 */
[----:B0-----:R-:W-:Y:S01]  /*14070*/  IMAD.IADD R137, R137, 0x1, R139 ;  /* 0x0000000189897824 */ /* 0x001fe200078e028b */
        /* <DEDUP_REMOVED lines=21> */
[----:B------:R-:W-:Y:S02]  /*141d0*/  P2R R148, PR, RZ, 0x20 ;  /* 0x00000020ff947803 */ /* 0x000fe40000000000 */
[----:B------:R-:W-:-:S02]  /*141e0*/  ISETP.LT.OR P2, PT, R12, 0x1a, P2 ;  /* 0x0000001a0c00780c */ /* 0x000fc40001741670 */
[----:B------:R-:W-:Y:S02]  /*141f0*/  VIADDMNMX R136, R139, R136, R138, PT ;  /* 0x000000888b887246 */ /* 0x000fe4000380018a */
        /* <DEDUP_REMOVED lines=240> */
[----:B------:R-:W-:-:S13]  /*15100*/  ISETP.GE.AND P6, PT, R21, 0x1, PT ;  /* 0x000000011500780c */ /* 0x000fda0003fc6270 */
[----:B------:R-:W-:Y:S05]  /*15110*/  @!P6 BRA `(.L_x_7194) ;  /* 0x00000000004ce947 */ /* 0x000fea0003800000 */
        /* <DEDUP_REMOVED lines=11> */
.L_x_7196:
[----:B------:R-:W-:-:S13]  /*151d0*/  ISETP.NE.AND P6, PT, R21, 0x1, PT ;  /* 0x000000011500780c */ /* 0x000fda0003fc5270 */
[----:B------:R-:W0:Y:S02]  /*151e0*/  @P6 LDC.64 R12, c[0x0][0x9e8] ;  /* 0x00027a00ff0c6b82 */ /* 0x000e240000000a00 */
[----:B0-----:R-:W-:-:S05]  /*151f0*/  @P6 IMAD.HI.U32 R12, R139, R12, RZ ;  /* 0x0000000c8b0c6227 */ /* 0x001fca00078e00ff */
[----:B------:R-:W-:-:S07]  /*15200*/  @P6 SHF.R.U32.HI R139, RZ, R13, R12 ;  /* 0x0000000dff8b6219 */ /* 0x000fce000001160c */
.L_x_7197:
[----:B------:R-:W-:Y:S05]  /*15210*/  BSYNC B0 ;  /* 0x0000000000007941 */ /* 0x000fea0003800000 */
.L_x_7195:
[----:B------:R-:W-:-:S05]  /*15220*/  IMAD R0, R139, R21, R0 ;  /* 0x000000158b007224 */ /* 0x000fca00078e0200 */
[----:B------:R-:W-:Y:S02]  /*15230*/  VIMNMX R137, R137, R0, !PT ;  /* 0x0000000089897248 */ /* 0x000fe40007fe0100 */
[----:B------:R-:W-:-:S07]  /*15240*/  VIADDMNMX R136, R0, R21, R136, PT ;  /* 0x0000001500887246 */ /* 0x000fce0003800188 */
.L_x_7194:
        /* <DEDUP_REMOVED lines=8> */
[----:B------:R-:W-:Y:S02]  /*152d0*/  ISETP.NE.AND P3, PT, R153, RZ, PT ;  /* 0x000000ff9900720c */ /* 0x000fe40003f65270 */
[----:B------:R-:W-:Y:S02]  /*152e0*/  ISETP.LT.OR P2, PT, R136, 0x29, P2 ;  /* 0x000000298800780c */ /* 0x000fe40001741670 */
[----:B------:R-:W-:Y:S02]  /*152f0*/  ISETP.NE.AND P6, PT, R154, RZ, PT ;  /* 0x000000ff9a00720c */ /* 0x000fe40003fc5270 */
[----:B------:R-:W-:-:S02]  /*15300*/  FSEL R139, R110, -INF , !P2 ;  /* 0xff8000006e8b7808 */ /* 0x000fc40005000000 */
[----:B------:R-:W-:Y:S02]  /*15310*/  ISETP.NE.AND P2, PT, R149, RZ, PT ;  /* 0x000000ff9500720c */ /* 0x000fe40003f45270 */
[C---:B------:R-:W-:Y:S02]  /*15320*/  ISETP.GT.AND P5, PT, R137.reuse, RZ, !P5 ;  /* 0x000000ff8900720c */ /* 0x040fe40006fa4270 */
[----:B------:R-:W-:Y:S02]  /*15330*/  ISETP.GT.AND P2, PT, R137, 0x29, !P2 ;  /* 0x000000298900780c */ /* 0x000fe40005744270 */
[C---:B------:R-:W-:Y:S02]  /*15340*/  ISETP.LT.OR P5, PT, R136.reuse, 0x1, P5 ;  /* 0x000000018800780c */ /* 0x040fe40002fa1670 */
[----:B------:R-:W-:Y:S02]  /*15350*/  ISETP.LT.OR P2, PT, R136, 0x2a, P2 ;  /* 0x0000002a8800780c */ /* 0x000fe40001741670 */
[----:B------:R-:W-:-:S02]  /*15360*/  FSEL R122, R122, -INF , !P5 ;  /* 0xff8000007a7a7808 */ /* 0x000fc40006800000 */
[----:B------:R-:W-:Y:S02]  /*15370*/  FSEL R111, R111, -INF , !P2 ;  /* 0xff8000006f6f7808 */ /* 0x000fe40005000000 */
[----:B------:R-:W-:Y:S02]  /*15380*/  ISETP.NE.AND P2, PT, R150, RZ, PT ;  /* 0x000000ff9600720c */ /* 0x000fe40003f45270 */
[----:B------:R-:W-:Y:S02]  /*15390*/  ISETP.NE.AND P5, PT, R188, RZ, PT ;  /* 0x000000ffbc00720c */ /* 0x000fe40003fa5270 */
[C---:B------:R-:W-:Y:S02]  /*153a0*/  ISETP.GT.AND P2, PT, R137.reuse, 0x30, !P2 ;  /* 0x000000308900780c */ /* 0x040fe40005744270 */
[----:B------:R-:W-:Y:S02]  /*153b0*/  ISETP.GT.AND P4, PT, R137, 0xd8, !P4 ;  /* 0x000000d88900780c */ /* 0x000fe40006784270 */
[----:B------:R-:W-:-:S02]  /*153c0*/  ISETP.LT.OR P2, PT, R136, 0x31, P2 ;  /* 0x000000318800780c */ /* 0x000fc40001741670 */
[----:B------:R-:W-:Y:S02]  /*153d0*/  ISETP.LT.OR P4, PT, R136, 0xd9, P4 ;  /* 0x000000d98800780c */ /* 0x000fe40002781670 */
        /* <DEDUP_REMOVED lines=99> */
[----:B------:R-:W-:Y:S02]  /*15a10*/  FMNMX.FTZ R3, R120, R121, !PT ;  /* 0x0000007978037209 */ /* 0x000fe40007810000 */
[----:B------:R-:W-:Y:S02]  /*15a20*/  ISETP.LT.OR P2, PT, R136, 0x92, P2 ;  /* 0x000000928800780c */ /* 0x000fe40001741670 */
[----:B------:R-:W-:-:S02]  /*15a30*/  FMNMX.FTZ R0, R124, R3, !PT ;  /* 0x000000037c007209 */ /* 0x000fc40007810000 */
[----:B------:R-:W-:Y:S02]  /*15a40*/  FSEL R67, R67, -INF , !P2 ;  /* 0xff80000043437808 */ /* 0x000fe40005000000 */
[----:B------:R-:W-:Y:S02]  /*15a50*/  FMNMX.FTZ R3, R125, R0, !PT ;  /* 0x000000007d037209 */ /* 0x000fe40007810000 */
[----:B------:R-:W-:Y:S02]  /*15a60*/  ISETP.GT.AND P2, PT, R137, 0x98, !P6 ;  /* 0x000000988900780c */ /* 0x000fe40007744270 */
[----:B------:R-:W-:Y:S02]  /*15a70*/  FMNMX.FTZ R0, R128, R3, !PT ;  /* 0x0000000380007209 */ /* 0x000fe40007810000 */
[----:B------:R-:W-:Y:S02]  /*15a80*/  ISETP.LT.OR P2, PT, R136, 0x99, P2 ;  /* 0x000000998800780c */ /* 0x000fe40001741670 */
[----:B------:R-:W-:-:S02]  /*15a90*/  FMNMX.FTZ R3, R129, R0, !PT ;  /* 0x0000000081037209 */ /* 0x000fc40007810000 */
[----:B------:R-:W-:Y:S02]  /*15aa0*/  FSEL R175, R70, -INF , !P2 ;  /* 0xff80000046af7808 */ /* 0x000fe40005000000 */
[----:B------:R-:W-:Y:S02]  /*15ab0*/  FMNMX.FTZ R0, R132, R3, !PT ;  /* 0x0000000384007209 */ /* 0x000fe40007810000 */
        /* <DEDUP_REMOVED lines=8> */
[----:B------:R-:W-:Y:S02]  /*15b40*/  ISETP.NE.AND P2, PT, R178, RZ, PT ;  /* 0x000000ffb200720c */ /* 0x000fe40003f45270 */
[----:B------:R-:W-:-:S02]  /*15b50*/  FMNMX.FTZ R3, R109, R0, !PT ;  /* 0x000000006d037209 */ /* 0x000fc40007810000 */
[----:B------:R-:W-:Y:S02]  /*15b60*/  ISETP.GT.AND P2, PT, R137, 0xa0, !P2 ;  /* 0x000000a08900780c */ /* 0x000fe40005744270 */
[----:B------:R-:W-:Y:S02]  /*15b70*/  FMNMX.FTZ R0, R112, R3, !PT ;  /* 0x0000000370007209 */ /* 0x000fe40007810000 */
[----:B------:R-:W-:Y:S02]  /*15b80*/  ISETP.LT.OR P2, PT, R136, 0xa1, P2 ;  /* 0x000000a18800780c */ /* 0x000fe40001741670 */
[----:B------:R-:W-:Y:S02]  /*15b90*/  FMNMX.FTZ R3, R113, R0, !PT ;  /* 0x0000000071037209 */ /* 0x000fe40007810000 */
[----:B------:R-:W-:Y:S02]  /*15ba0*/  FSEL R177, R42, -INF , !P2 ;  /* 0xff8000002ab17808 */ /* 0x000fe40005000000 */
[----:B------:R-:W-:-:S02]  /*15bb0*/  FMNMX.FTZ R0, R116, R3, !PT ;  /* 0x0000000374007209 */ /* 0x000fc40007810000 */
[----:B------:R-:W-:Y:S02]  /*15bc0*/  ISETP.NE.AND P2, PT, R179, RZ, PT ;  /* 0x000000ffb300720c */ /* 0x000fe40003f45270 */
        /* <DEDUP_REMOVED lines=51> */
[----:B------:R-:W-:Y:S02]  /*15f00*/  ISETP.GT.AND P2, PT, R137, 0x1, !P3 ;  /* 0x000000018900780c */ /* 0x000fe40005f44270 */
[----:B------:R-:W-:-:S02]  /*15f10*/  FMNMX.FTZ R3, R69, R0, !PT ;  /* 0x0000000045037209 */ /* 0x000fc40007810000 */
[----:B------:R-:W-:Y:S02]  /*15f20*/  ISETP.LT.OR P2, PT, R136, 0x2, P2 ;  /* 0x000000028800780c */ /* 0x000fe40001741670 */
[----:B------:R-:W-:Y:S02]  /*15f30*/  ISETP.NE.AND P6, PT, R142, RZ, PT ;  /* 0x000000ff8e00720c */ /* 0x000fe40003fc5270 */
[----:B------:R-:W-:Y:S02]  /*15f40*/  FMNMX.FTZ R0, R40, R3, !PT ;  /* 0x0000000328007209 */ /* 0x000fe40007810000 */
[----:B------:R-:W-:Y:S02]  /*15f50*/  FSEL R123, R123, -INF , !P2 ;  /* 0xff8000007b7b7808 */ /* 0x000fe40005000000 */
        /* <DEDUP_REMOVED lines=37> */
[----:B------:R-:W-:Y:S02]  /*161b0*/  ISETP.GT.AND P2, PT, R137, 0x19, !P2 ;  /* 0x000000198900780c */ /* 0x000fe40005744270 */
[----:B------:R-:W-:-:S02]  /*161c0*/  ISETP.NE.AND P6, PT, R190, RZ, PT ;  /* 0x000000ffbe00720c */ /* 0x000fc40003fc5270 */
[----:B------:R-:W-:-:S04]  /*161d0*/  ISETP.LT.OR P2, PT, R136, 0x1a, P2 ;  /* 0x0000001a8800780c */ /* 0x000fc80001741670 */
[----:B------:R-:W-:Y:S02]  /*161e0*/  FSEL R135, R135, -INF , !P2 ;  /* 0xff80000087877808 */ /* 0x000fe40005000000 */
[----:B------:R-:W-:-:S04]  /*161f0*/  ISETP.NE.AND P2, PT, R186, RZ, PT ;  /* 0x000000ffba00720c */ /* 0x000fc80003f45270 */
[----:B------:R-:W-:-:S04]  /*16200*/  ISETP.GT.AND P2, PT, R137, 0xc0, !P2 ;  /* 0x000000c08900780c */ /* 0x000fc80005744270 */
[----:B------:R-:W-:-:S04]  /*16210*/  ISETP.LT.OR P2, PT, R136, 0xc1, P2 ;  /* 0x000000c18800780c */ /* 0x000fc80001741670 */
[----:B------:R-:W-:Y:S02]  /*16220*/  FSEL R147, R26, -INF , !P2 ;  /* 0xff8000001a937808 */ /* 0x000fe40005000000 */
[----:B0-----:R-:W-:Y:S02]  /*16230*/  FMNMX.FTZ R26, R0, R3, !PT ;  /* 0x00000003001a7209 */ /* 0x001fe40007810000 */
[----:B------:R-:W-:Y:S02]  /*16240*/  FMNMX.FTZ R0, R122, R123, !PT ;  /* 0x0000007b7a007209 */ /* 0x000fe40007810000 */
        /* <DEDUP_REMOVED lines=23> */
[----:B0-----:R-:W-:Y:S02]  /*163c0*/  FMNMX.FTZ R3, R26, R3, !PT ;  /* 0x000000031a037209 */ /* 0x001fe40007810000 */
[----:B------:R-:W-:Y:S02]  /*163d0*/  FMNMX.FTZ R0, R115, R0, !PT ;  /* 0x0000000073007209 */ /* 0x000fe40007810000 */
[----:B------:R-:W-:Y:S02]  /*163e0*/  ISETP.LT.OR P2, PT, R136, 0xd1, P2 ;  /* 0x000000d18800780c */ /* 0x000fe40001741670 */
[----:B------:R-:W-:Y:S02]  /*163f0*/  FMNMX.FTZ R0, R151, R0, !PT ;  /* 0x0000000097007209 */ /* 0x000fe40007810000 */
[----:B------:R-:W-:Y:S01]  /*16400*/  ISETP.NE.AND P6, PT, R191, RZ, PT ;  /* 0x000000ffbf00720c */ /* 0x000fe20003fc5270 */
[----:B------:R-:W-:-:S01]  /*16410*/  FFMA.FTZ R191, R2, R3, -8 ;  /* 0xc100000002bf7423 */ /* 0x000fc20000010003 */
[----:B------:R-:W-:-:S02]  /*16420*/  FMNMX.FTZ R0, R119, R0, !PT ;  /* 0x0000000077007209 */ /* 0x000fc40007810000 */
[----:B------:R-:W-:Y:S02]  /*16430*/  FSEL R189, R34, -INF , !P2 ;  /* 0xff80000022bd7808 */ /* 0x000fe40005000000 */
[----:B------:R-:W-:Y:S02]  /*16440*/  FMNMX.FTZ R0, R153, R0, !PT ;  /* 0x0000000099007209 */ /* 0x000fe40007810000 */
[----:B------:R-:W-:Y:S02]  /*16450*/  FSETP.NEU.FTZ.AND P2, PT, R3, -INF , PT ;  /* 0xff8000000300780b */ /* 0x000fe40003f5d000 */
[----:B------:R-:W-:Y:S02]  /*16460*/  FMNMX.FTZ R0, R91, R0, !PT ;  /* 0x000000005b007209 */ /* 0x000fe40007810000 */
[----:B------:R-:W-:Y:S02]  /*16470*/  FSEL R191, R191, RZ, P2 ;  /* 0x000000ffbfbf7208 */ /* 0x000fe40001000000 */
[----:B------:R-:W-:-:S02]  /*16480*/  FMNMX.FTZ R0, R155, R0, !PT ;  /* 0x000000009b007209 */ /* 0x000fc40007810000 */
[----:B------:R-:W-:Y:S01]  /*16490*/  ISETP.GT.AND P2, PT, R137, 0xd1, !P6 ;  /* 0x000000d18900780c */ /* 0x000fe20007744270 */
[C-C-:B------:R-:W-:Y:S01]  /*164a0*/  FFMA.FTZ R12, R2.reuse, R120, -R191.reuse ;  /* 0x00000078020c7223 */ /* 0x140fe200000108bf */
[----:B------:R-:W-:Y:S01]  /*164b0*/  FMNMX.FTZ R0, R95, R0, !PT ;  /* 0x000000005f007209 */ /* 0x000fe20007810000 */
[--C-:B------:R-:W-:Y:S01]  /*164c0*/  FFMA.FTZ R26, R2, R124, -R191.reuse ;  /* 0x0000007c021a7223 */ /* 0x100fe200000108bf */
[----:B------:R-:W-:Y:S01]  /*164d0*/  ISETP.LT.OR P2, PT, R136, 0xd2, P2 ;  /* 0x000000d28800780c */ /* 0x000fe20001741670 */
[C-C-:B------:R-:W-:Y:S01]  /*164e0*/  FFMA.FTZ R30, R2.reuse, R128, -R191.reuse ;  /* 0x00000080021e7223 */ /* 0x140fe200000108bf */
[----:B------:R-:W-:Y:S01]  /*164f0*/  FMNMX.FTZ R0, R157, R0, !PT ;  /* 0x000000009d007209 */ /* 0x000fe20007810000 */
[----:B------:R-:W-:Y:S01]  /*16500*/  MUFU.EX2 R12, R12 ;  /* 0x0000000c000c7308 */ /* 0x000fe20000000800 */
[----:B------:R-:W-:Y:S01]  /*16510*/  ISETP.NE.AND P6, PT, R15, RZ, PT ;  /* 0x000000ff0f00720c */ /* 0x000fe20003fc5270 */
[C-C-:B------:R-:W-:Y:S01]  /*16520*/  FFMA.FTZ R15, R2.reuse, R121, -R191.reuse ;  /* 0x00000079020f7223 */ /* 0x140fe200000108bf */
[----:B------:R-:W-:Y:S01]  /*16530*/  FMNMX.FTZ R0, R99, R0, !PT ;  /* 0x0000000063007209 */ /* 0x000fe20007810000 */
[C-C-:B------:R-:W-:Y:S01]  /*16540*/  FFMA.FTZ R121, R2.reuse, R125, -R191.reuse ;  /* 0x0000007d02797223 */ /* 0x140fe200000108bf */
[----:B------:R-:W-:Y:S01]  /*16550*/  FSEL R35, R35, -INF , !P2 ;  /* 0xff80000023237808 */ /* 0x000fe20005000000 */
[C-C-:B------:R-:W-:Y:S01]  /*16560*/  FFMA.FTZ R125, R2.reuse, R129, -R191.reuse ;  /* 0x00000081027d7223 */ /* 0x140fe200000108bf */
[----:B------:R-:W-:Y:S01]  /*16570*/  FMNMX.FTZ R0, R159, R0, !PT ;  /* 0x000000009f007209 */ /* 0x000fe20007810000 */
[C-C-:B------:R-:W-:Y:S01]  /*16580*/  FFMA.FTZ R129, R2.reuse, R133, -R191.reuse ;  /* 0x0000008502817223 */ /* 0x140fe200000108bf */
[----:B------:R-:W-:Y:S01]  /*16590*/  ISETP.GT.AND P2, PT, R137, 0xd9, !P6 ;  /* 0x000000d98900780c */ /* 0x000fe20007744270 */
[--C-:B------:R-:W-:Y:S01]  /*165a0*/  FFMA.FTZ R133, R2, R41, -R191.reuse ;  /* 0x0000002902857223 */ /* 0x100fe200000108bf */
[----:B------:R-:W-:Y:S01]  /*165b0*/  FMNMX.FTZ R0, R103, R0, !PT ;  /* 0x0000000067007209 */ /* 0x000fe20007810000 */
[----:B------:R-:W-:Y:S01]  /*165c0*/  MUFU.EX2 R15, R15 ;  /* 0x0000000f000f7308 */ /* 0x000fe20000000800 */
[----:B------:R-:W-:Y:S01]  /*165d0*/  ISETP.LT.OR P2, PT, R136, 0xda, P2 ;  /* 0x000000da8800780c */ /* 0x000fe20001741670 */
[C-C-:B------:R-:W-:Y:S01]  /*165e0*/  FFMA.FTZ R74, R2.reuse, R76, -R191.reuse ;  /* 0x0000004c024a7223 */ /* 0x140fe200000108bf */
[----:B------:R-:W-:Y:S01]  /*165f0*/  FMNMX.FTZ R0, R161, R0, !PT ;  /* 0x00000000a1007209 */ /* 0x000fe20007810000 */
[--C-:B------:R-:W-:Y:S01]  /*16600*/  FFMA.FTZ R34, R2, R132, -R191.reuse ;  /* 0x0000008402227223 */ /* 0x100fe200000108bf */
[----:B------:R-:W-:Y:S01]  /*16610*/  FSEL R41, R38, -INF , !P4 ;  /* 0xff80000026297808 */ /* 0x000fe20006000000 */
[C-C-:B------:R-:W-:Y:S01]  /*16620*/  FFMA.FTZ R38, R2.reuse, R44, -R191.reuse ;  /* 0x0000002c02267223 */ /* 0x140fe200000108bf */
[----:B------:R-:W-:Y:S01]  /*16630*/  FMNMX.FTZ R0, R75, R0, !PT ;  /* 0x000000004b007209 */ /* 0x000fe20007810000 */
[C-C-:B------:R-:W-:Y:S01]  /*16640*/  FFMA.FTZ R44, R2.reuse, R48, -R191.reuse ;  /* 0x00000030022c7223 */ /* 0x140fe200000108bf */
        /* <DEDUP_REMOVED lines=9> */
[----:B------:R-:W0:Y:S01]  /*166e0*/  MUFU.EX2 R121, R121 ;  /* 0x0000007900797308 */ /* 0x000e220000000800 */
        /* <DEDUP_REMOVED lines=18> */
[----:B0-----:R-:W-:Y:S01]  /*16810*/  F2FP.SATFINITE.E4M3.F32.PACK_AB_MERGE_C R224, R121, R26, RZ ;  /* 0x0000001a79e0723e */ /* 0x001fe200048070ff */
[C-C-:B------:R-:W-:Y:S01]  /*16820*/  FFMA.FTZ R97, R2.reuse, R97, -R191.reuse ;  /* 0x0000006102617223 */ /* 0x140fe200000108bf */
[----:B------:R-:W-:Y:S01]  /*16830*/  FMNMX.FTZ R0, R59, R0, !PT ;  /* 0x000000003b007209 */ /* 0x000fe20007810000 */
[C-C-:B------:R-:W-:Y:S01]  /*16840*/  FFMA.FTZ R70, R2.reuse, R100, -R191.reuse ;  /* 0x0000006402467223 */ /* 0x140fe200000108bf */
[----:B------:R-:W-:Y:S01]  /*16850*/  F2FP.SATFINITE.E4M3.F32.PACK_AB_MERGE_C R224, R15, R12, R224 ;  /* 0x0000000c0fe0723e */ /* 0x000fe200048070e0 */
        /* <DEDUP_REMOVED lines=39> */
[----:B------:R-:W-:Y:S01]  /*16ad0*/  ISETP.NE.AND P6, PT, R193, 0x1, PT ;  /* 0x00000001c100780c */ /* 0x000fe20003fc5270 */
[----:B------:R-:W0:Y:S01]  /*16ae0*/  MUFU.EX2 R109, R109 ;  /* 0x0000006d006d7308 */ /* 0x000e220000000800 */
[----:B------:R-:W-:Y:S01]  /*16af0*/  FMNMX.FTZ R0, R181, R0, !PT ;  /* 0x00000000b5007209 */ /* 0x000fe20007810000 */
[C-C-:B------:R-:W-:Y:S01]  /*16b00*/  FFMA.FTZ R36, R2.reuse, R36, -R191.reuse ;  /* 0x0000002402247223 */ /* 0x140fe200000108bf */
[----:B------:R-:W-:-:S01]  /*16b10*/  FFMA.FTZ R37, R2, R37, -R191 ;  /* 0x0000002502257223 */ /* 0x000fc200000108bf */
[C-C-:B------:R-:W-:Y:S01]  /*16b20*/  FFMA.FTZ R32, R2.reuse, R32, -R191.reuse ;  /* 0x0000002002207223 */ /* 0x140fe200000108bf */
[----:B------:R-:W-:Y:S01]  /*16b30*/  FMNMX.FTZ R0, R51, R0, !PT ;  /* 0x0000000033007209 */ /* 0x000fe20007810000 */
[----:B------:R-:W-:-:S02]  /*16b40*/  FFMA.FTZ R33, R2, R33, -R191 ;  /* 0x0000002102217223 */ /* 0x000fc400000108bf */
        /* <DEDUP_REMOVED lines=18> */
[----:B0-----:R-:W-:Y:S01]  /*16c70*/  F2FP.SATFINITE.E4M3.F32.PACK_AB_MERGE_C R222, R117, R54, RZ ;  /* 0x0000003675de723e */ /* 0x001fe200048070ff */
[----:B------:R-:W0:Y:S03]  /*16c80*/  SHFL.BFLY PT, R137, R0, 0x2, 0x1f ;  /* 0x0c401f0000897f89 */ /* 0x000e2600000e0000 */
[----:B------:R-:W-:-:S03]  /*16c90*/  F2FP.SATFINITE.E4M3.F32.PACK_AB_MERGE_C R222, R113, R50, R222 ;  /* 0x0000003271de723e */ /* 0x000fc600048070de */
[----:B------:R-:W-:Y:S08]  /*16ca0*/  MUFU.EX2 R62, R62 ;  /* 0x0000003e003e7308 */ /* 0x000ff00000000800 */
[----:B------:R-:W1:Y:S08]  /*16cb0*/  MUFU.EX2 R93, R93 ;  /* 0x0000005d005d7308 */ /* 0x000e700000000800 */
[----:B------:R-:W-:Y:S01]  /*16cc0*/  MUFU.EX2 R66, R66 ;  /* 0x0000004200427308 */ /* 0x000fe20000000800 */
[----:B0-----:R-:W-:-:S05]  /*16cd0*/  FMNMX.FTZ R137, R0, R137, !PT ;  /* 0x0000008900897209 */ /* 0x001fca0007810000 */
[----:B------:R-:W0:Y:S02]  /*16ce0*/  SHFL.BFLY PT, R0, R137, 0x1, 0x1f ;  /* 0x0c201f0089007f89 */ /* 0x000e2400000e0000 */
[----:B------:R-:W-:Y:S01]  /*16cf0*/  MUFU.EX2 R97, R97 ;  /* 0x0000006100617308 */ /* 0x000fe20000000800 */
[----:B-1----:R-:W-:-:S04]  /*16d00*/  F2FP.SATFINITE.E4M3.F32.PACK_AB_MERGE_C R216, R93, R62, RZ ;  /* 0x0000003e5dd8723e */ /* 0x002fc800048070ff */
[----:B------:R-:W-:-:S03]  /*16d10*/  F2FP.SATFINITE.E4M3.F32.PACK_AB_MERGE_C R216, R89, R58, R216 ;  /* 0x0000003a59d8723e */ /* 0x000fc600048070d8 */
[----:B------:R-:W-:Y:S08]  /*16d20*/  MUFU.EX2 R70, R70 ;  /* 0x0000004600467308 */ /* 0x000ff00000000800 */
[----:B------:R-:W1:Y:S01]  /*16d30*/  MUFU.EX2 R101, R101 ;  /* 0x0000006500657308 */ /* 0x000e620000000800 */
[----:B0-----:R-:W-:Y:S01]  /*16d40*/  FMNMX.FTZ R0, R137, R0, !PT ;  /* 0x0000000089007209 */ /* 0x001fe20007810000 */
[----:B------:R-:W-:-:S06]  /*16d50*/  FADD.FTZ R137, R12, R15 ;  /* 0x0000000f0c897221 */ /* 0x000fcc0000010000 */
[----:B------:R-:W-:Y:S01]  /*16d60*/  MUFU.EX2 R72, R72 ;  /* 0x0000004800487308 */ /* 0x000fe20000000800 */
[----:B------:R-:W-:Y:S01]  /*16d70*/  FSETP.NEU.FTZ.AND P2, PT, R0, -INF , PT ;  /* 0xff8000000000780b */ /* 0x000fe20003f5d000 */
[----:B------:R-:W-:Y:S01]  /*16d80*/  FFMA.FTZ R52, R2, R0, -8 ;  /* 0xc100000002347423 */ /* 0x000fe20000010000 */
[----:B------:R-:W-:-:S04]  /*16d90*/  FADD.FTZ R110, R26, R137 ;  /* 0x000000891a6e7221 */ /* 0x000fc80000010000 */
[----:B------:R-:W-:Y:S01]  /*16da0*/  FSEL R52, R52, RZ, P2 ;  /* 0x000000ff34347208 */ /* 0x000fe20001000000 */
[----:B------:R-:W-:Y:S01]  /*16db0*/  MUFU.EX2 R73, R73 ;  /* 0x0000004900497308 */ /* 0x000fe20000000800 */
[----:B-1----:R-:W-:-:S03]  /*16dc0*/  F2FP.SATFINITE.E4M3.F32.PACK_AB_MERGE_C R218, R101, R70, RZ ;  /* 0x0000004665da723e */ /* 0x002fc600048070ff */
[C-C-:B------:R-:W-:Y:S01]  /*16dd0*/  FFMA.FTZ R80, R2.reuse, R122, -R52.reuse ;  /* 0x0000007a02507223 */ /* 0x140fe20000010834 */
[----:B------:R-:W-:-:S01]  /*16de0*/  FFMA.FTZ R123, R2, R123, -R52 ;  /* 0x0000007b027b7223 */ /* 0x000fc20000010834 */
[C-C-:B------:R-:W-:Y:S01]  /*16df0*/  FFMA.FTZ R82, R2.reuse, R185, -R52.reuse ;  /* 0x000000b902527223 */ /* 0x140fe20000010834 */
[----:B------:R-:W-:-:S01]  /*16e00*/  FFMA.FTZ R127, R2, R127, -R52 ;  /* 0x0000007f027f7223 */ /* 0x000fc20000010834 */
[----:B------:R-:W-:Y:S01]  /*16e10*/  FFMA.FTZ R108, R2, R83, -R52 ;  /* 0x00000053026c7223 */ /* 0x000fe20000010834 */
[----:B------:R-:W-:-:S01]  /*16e20*/  FADD.FTZ R83, R121, R110 ;  /* 0x0000006e79537221 */ /* 0x000fc20000010000 */
[----:B------:R-:W-:Y:S01]  /*16e30*/  MUFU.EX2 R80, R80 ;  /* 0x0000005000507308 */ /* 0x000fe20000000800 */
[----:B------:R-:W-:-:S01]  /*16e40*/  FFMA.FTZ R84, R2, R143, -R52 ;  /* 0x0000008f02547223 */ /* 0x000fc20000010834 */
[----:B------:R-:W-:Y:S01]  /*16e50*/  FFMA.FTZ R131, R2, R131, -R52 ;  /* 0x0000008302837223 */ /* 0x000fe20000010834 */
[----:B------:R-:W-:-:S01]  /*16e60*/  FADD.FTZ R110, R30, R83 ;  /* 0x000000531e6e7221 */ /* 0x000fc20000010000 */
[C-C-:B------:R-:W-:Y:S01]  /*16e70*/  FFMA.FTZ R86, R2.reuse, R145, -R52.reuse ;  /* 0x0000009102567223 */ /* 0x140fe20000010834 */
[----:B------:R-:W-:-:S01]  /*16e80*/  FFMA.FTZ R135, R2, R135, -R52 ;  /* 0x0000008702877223 */ /* 0x000fc20000010834 */
[----:B------:R-:W-:Y:S01]  /*16e90*/  FFMA.FTZ R13, R2, R13, -R52 ;  /* 0x0000000d020d7223 */ /* 0x000fe20000010834 */
[----:B------:R-:W-:-:S01]  /*16ea0*/  FADD.FTZ R137, R125, R110 ;  /* 0x0000006e7d897221 */ /* 0x000fc20000010000 */
[----:B------:R-:W0:Y:S01]  /*16eb0*/  MUFU.EX2 R123, R123 ;  /* 0x0000007b007b7308 */ /* 0x000e220000000800 */
[----:B------:R-:W-:-:S01]  /*16ec0*/  FFMA.FTZ R110, R2, R87, -R52 ;  /* 0x00000057026e7223 */ /* 0x000fc20000010834 */
[----:B------:R-:W-:Y:S01]  /*16ed0*/  FFMA.FTZ R88, R2, R107, -R52 ;  /* 0x0000006b02587223 */ /* 0x000fe20000010834 */
[----:B------:R-:W-:-:S01]  /*16ee0*/  FADD.FTZ R112, R34, R137 ;  /* 0x0000008922707221 */ /* 0x000fc20000010000 */
[C-C-:B------:R-:W-:Y:S01]  /*16ef0*/  FFMA.FTZ R90, R2.reuse, R139, -R52.reuse ;  /* 0x0000008b025a7223 */ /* 0x140fe20000010834 */
[----:B------:R-:W-:-:S01]  /*16f00*/  FFMA.FTZ R107, R2, R111, -R52 ;  /* 0x0000006f026b7223 */ /* 0x000fc20000010834 */
[----:B------:R-:W-:Y:S01]  /*16f10*/  FFMA.FTZ R92, R2, R149, -R52 ;  /* 0x00000095025c7223 */ /* 0x000fe20000010834 */
[----:B------:R-:W-:-:S01]  /*16f20*/  FADD.FTZ R137, R129, R112 ;  /* 0x0000007081897221 */ /* 0x000fc20000010000 */
[----:B------:R-:W1:Y:S01]  /*16f30*/  MUFU.EX2 R82, R82 ;  /* 0x0000005200527308 */ /* 0x000e620000000800 */
[----:B------:R-:W-:-:S01]  /*16f40*/  FFMA.FTZ R111, R2, R115, -R52 ;  /* 0x00000073026f7223 */ /* 0x000fc20000010834 */
[----:B------:R-:W-:Y:S01]  /*16f50*/  FFMA.FTZ R94, R2, R151, -R52 ;  /* 0x00000097025e7223 */ /* 0x000fe20000010834 */
[----:B------:R-:W-:-:S01]  /*16f60*/  FADD.FTZ R114, R42, R137 ;  /* 0x000000892a727221 */ /* 0x000fc20000010000 */
[C-C-:B------:R-:W-:Y:S01]  /*16f70*/  FFMA.FTZ R115, R2.reuse, R119, -R52.reuse ;  /* 0x0000007702737223 */ /* 0x140fe20000010834 */
[----:B------:R-:W-:-:S01]  /*16f80*/  FFMA.FTZ R96, R2, R153, -R52 ;  /* 0x0000009902607223 */ /* 0x000fc20000010834 */
[----:B------:R-:W-:Y:S01]  /*16f90*/  FFMA.FTZ R91, R2, R91, -R52 ;  /* 0x0000005b025b7223 */ /* 0x000fe20000010834 */
[----:B------:R-:W-:-:S01]  /*16fa0*/  FADD.FTZ R139, R105, R114 ;  /* 0x00000072698b7221 */ /* 0x000fc20000010000 */
[----:B------:R-:W2:Y:S01]  /*16fb0*/  MUFU.EX2 R127, R127 ;  /* 0x0000007f007f7308 */ /* 0x000ea20000000800 */
[----:B0-----:R-:W-:-:S01]  /*16fc0*/  FADD.FTZ R87, R80, R123 ;  /* 0x0000007b50577221 */ /* 0x001fc20000010000 */
[----:B------:R-:W-:Y:S01]  /*16fd0*/  FFMA.FTZ R98, R2, R155, -R52 ;  /* 0x0000009b02627223 */ /* 0x000fe20000010834 */
[----:B------:R-:W-:-:S01]  /*16fe0*/  FADD.FTZ R116, R46, R139 ;  /* 0x0000008b2e747221 */ /* 0x000fc20000010000 */
        /* <DEDUP_REMOVED lines=22> */
[----:B------:R-:W-:Y:S01]  /*17150*/  FADD.FTZ R137, R109, R116 ;  /* 0x000000746d897221 */ /* 0x000fe20000010000 */
[----:B------:R-:W-:-:S01]  /*17160*/  FFMA.FTZ R30, R2, R175, -R52 ;  /* 0x000000af021e7223 */ /* 0x000fc20000010834 */
[C-C-:B------:R-:W-:Y:S01]  /*17170*/  FFMA.FTZ R43, R2.reuse, R43, -R52.reuse ;  /* 0x0000002b022b7223 */ /* 0x140fe20000010834 */
[----:B------:R-:W-:-:S01]  /*17180*/  FFMA.FTZ R179, R2, R179, -R52 ;  /* 0x000000b302b37223 */ /* 0x000fc20000010834 */
[----:B------:R-:W-:Y:S01]  /*17190*/  FADD.FTZ R116, R50, R137 ;  /* 0x0000008932747221 */ /* 0x000fe20000010000 */
        /* <DEDUP_REMOVED lines=11> */
[----:B------:R-:W-:Y:S01]  /*17250*/  FADD.FTZ R59, R113, R116 ;  /* 0x00000074713b7221 */ /* 0x000fe20000010000 */
[----:B------:R-:W-:-:S01]  /*17260*/  FFMA.FTZ R189, R2, R189, -R52 ;  /* 0x000000bd02bd7223 */ /* 0x000fc20000010834 */
[C-C-:B------:R-:W-:Y:S01]  /*17270*/  FFMA.FTZ R35, R2.reuse, R35, -R52.reuse ;  /* 0x0000002302237223 */ /* 0x140fe20000010834 */
[----:B------:R-:W-:-:S01]  /*17280*/  FFMA.FTZ R41, R2, R41, -R52 ;  /* 0x0000002902297223 */ /* 0x000fc20000010834 */
[----:B------:R-:W-:Y:S01]  /*17290*/  FADD.FTZ R116, R54, R59 ;  /* 0x0000003b36747221 */ /* 0x000fe20000010000 */
[----:B------:R-:W-:-:S01]  /*172a0*/  FFMA.FTZ R59, R2, R63, -R52 ;  /* 0x0000003f023b7223 */ /* 0x000fc20000010834 */
[----:B------:R-:W2:Y:S01]  /*172b0*/  MUFU.EX2 R88, R88 ;  /* 0x0000005800587308 */ /* 0x000ea20000000800 */
[----:B0-----:R-:W-:-:S01]  /*172c0*/  FADD.FTZ R114, R135, R114 ;  /* 0x0000007287727221 */ /* 0x001fc20000010000 */
[----:B------:R-:W-:Y:S01]  /*172d0*/  FADD.FTZ R63, R117, R116 ;  /* 0x00000074753f7221 */ /* 0x000fe20000010000 */
[----:B------:R-:W-:-:S01]  /*172e0*/  FFMA.FTZ R54, R2, R27, -R52 ;  /* 0x0000001b02367223 */ /* 0x000fc20000010834 */
[----:B------:R-:W-:Y:S01]  /*172f0*/  FFMA.FTZ R39, R2, R39, -R52 ;  /* 0x0000002702277223 */ /* 0x000fe20000010834 */
[----:B------:R-:W-:Y:S01]  /*17300*/  F2FP.SATFINITE.E4M3.F32.PACK_AB_MERGE_C R82, R127, R82, RZ ;  /* 0x000000527f52723e */ /* 0x000fe200048070ff */
[----:B------:R-:W-:Y:S01]  /*17310*/  FADD.FTZ R46, R58, R63 ;  /* 0x0000003f3a2e7221 */ /* 0x000fe20000010000 */
[----:B------:R-:W-:Y:S01]  /*17320*/  F2FP.SATFINITE.E4M3.F32.PACK_AB_MERGE_C R86, R135, R86, RZ ;  /* 0x000000568756723e */ /* 0x000fe200048070ff */
[----:B------:R-:W0:Y:S01]  /*17330*/  MUFU.EX2 R90, R90 ;  /* 0x0000005a005a7308 */ /* 0x000e220000000800 */
[----:B-1----:R-:W-:-:S01]  /*17340*/  FADD.FTZ R121, R13, R114 ;  /* 0x000000720d797221 */ /* 0x002fc20000010000 */
[----:B------:R-:W-:Y:S01]  /*17350*/  FADD.FTZ R63, R89, R46 ;  /* 0x0000002e593f7221 */ /* 0x000fe20000010000 */
[----:B------:R-:W-:-:S02]  /*17360*/  F2FP.SATFINITE.E4M3.F32.PACK_AB_MERGE_C R218, R97, R66, R218 ;  /* 0x0000004261da723e */ /* 0x000fc400048070da */
[----:B------:R-:W-:Y:S01]  /*17370*/  F2FP.SATFINITE.E4M3.F32.PACK_AB_MERGE_C R225, R123, R80, R82 ;  /* 0x000000507be1723e */ /* 0x000fe20004807052 */
[----:B------:R-:W-:-:S01]  /*17380*/  FADD.FTZ R46, R62, R63 ;  /* 0x0000003f3e2e7221 */ /* 0x000fc20000010000 */
[----:B------:R-:W-:Y:S01]  /*17390*/  F2FP.SATFINITE.E4M3.F32.PACK_AB_MERGE_C R227, R131, R84, R86 ;  /* 0x0000005483e3723e */ /* 0x000fe20004807056 */
        /* <DEDUP_REMOVED lines=8> */
[----:B------:R-:W-:-:S04]  /*17420*/  F2FP.SATFINITE.E4M3.F32.PACK_AB_MERGE_C R90, R107, R90, RZ ;  /* 0x0000005a6b5a723e */ /* 0x000fc800048070ff */
[----:B------:R-:W-:Y:S02]  /*17430*/  F2FP.SATFINITE.E4M3.F32.PACK_AB_MERGE_C R221, R88, R13, R90 ;  /* 0x0000000d58dd723e */ /* 0x000fe4000480705a */
[----:B------:R-:W1:Y:S01]  /*17440*/  MUFU.EX2 R94, R94 ;  /* 0x0000005e005e7308 */ /* 0x000e620000000800 */
[----:B--2---:R-:W-:-:S01]  /*17450*/  FADD.FTZ R34, R92, R15 ;  /* 0x0000000f5c227221 */ /* 0x004fc20000010000 */
[----:B------:R-:W-:Y:S01]  /*17460*/  FFMA.FTZ R15, R2, R67, -R52 ;  /* 0x00000043020f7223 */ /* 0x000fe20000010834 */
[----:B------:R-:W-:-:S04]  /*17470*/  FADD.FTZ R67, R97, R46 ;  /* 0x0000002e61437221 */ /* 0x000fc80000010000 */
[----:B------:R-:W-:Y:S01]  /*17480*/  FADD.FTZ R42, R70, R67 ;  /* 0x00000043462a7221 */ /* 0x000fe20000010000 */
[----:B------:R-:W2:Y:S01]  /*17490*/  MUFU.EX2 R115, R115 ;  /* 0x0000007300737308 */ /* 0x000ea20000000800 */
[----:B0-----:R-:W-:-:S02]  /*174a0*/  FADD.FTZ R63, R111, R34 ;  /* 0x000000226f3f7221 */ /* 0x001fc40000010000 */
[----:B------:R-:W-:-:S04]  /*174b0*/  FADD.FTZ R101, R101, R42 ;  /* 0x0000002a65657221 */ /* 0x000fc80000010000 */
[----:B------:R-:W-:Y:S01]  /*174c0*/  FADD.FTZ R46, R72, R101 ;  /* 0x00000065482e7221 */ /* 0x000fe20000010000 */
[----:B------:R-:W0:Y:S01]  /*174d0*/  MUFU.EX2 R96, R96 ;  /* 0x0000006000607308 */ /* 0x000e220000000800 */
[----:B-1----:R-:W-:-:S07]  /*174e0*/  FADD.FTZ R34, R94, R63 ;  /* 0x0000003f5e227221 */ /* 0x002fce0000010000 */
[----:B------:R-:W1:Y:S01]  /*174f0*/  MUFU.EX2 R91, R91 ;  /* 0x0000005b005b7308 */ /* 0x000e620000000800 */
[----:B--2---:R-:W-:-:S01]  /*17500*/  FADD.FTZ R63, R115, R34 ;  /* 0x00000022733f7221 */ /* 0x004fc20000010000 */
[----:B------:R-:W-:-:S04]  /*17510*/  F2FP.SATFINITE.E4M3.F32.PACK_AB_MERGE_C R94, R115, R94, RZ ;  /* 0x0000005e735e723e */ /* 0x000fc800048070ff */
[----:B------:R-:W-:Y:S02]  /*17520*/  F2FP.SATFINITE.E4M3.F32.PACK_AB_MERGE_C R223, R111, R92, R94 ;  /* 0x0000005c6fdf723e */ /* 0x000fe4000480705e */
[----:B------:R-:W2:Y:S01]  /*17530*/  MUFU.EX2 R98, R98 ;  /* 0x0000006200627308 */ /* 0x000ea20000000800 */
[----:B0-----:R-:W-:-:S01]  /*17540*/  FADD.FTZ R34, R96, R63 ;  /* 0x0000003f60227221 */ /* 0x001fc20000010000 */
[----:B------:R-:W-:Y:S01]  /*17550*/  FFMA.FTZ R63, R2, R71, -R52 ;  /* 0x00000047023f7223 */ /* 0x000fe20000010834 */
[----:B------:R-:W-:-:S05]  /*17560*/  FADD.FTZ R71, R73, R46 ;  /* 0x0000002e49477221 */ /* 0x000fca0000010000 */
[----:B------:R-:W0:Y:S01]  /*17570*/  MUFU.EX2 R95, R95 ;  /* 0x0000005f005f7308 */ /* 0x000e220000000800 */
[----:B-1----:R-:W-:-:S01]  /*17580*/  FADD.FTZ R67, R91, R34 ;  /* 0x000000225b437221 */ /* 0x002fc20000010000 */
[----:B------:R-:W-:-:S06]  /*17590*/  FFMA.FTZ R34, R2, R177, -R52 ;  /* 0x000000b102227223 */ /* 0x000fcc0000010834 */
        /* <DEDUP_REMOVED lines=13> */
[----:B------:R-:W2:Y:S01]  /*17670*/  MUFU.EX2 R103, R103 ;  /* 0x0000006700677308 */ /* 0x000ea20000000800 */
[----:B-1----:R-:W-:Y:S01]  /*17680*/  F2FP.SATFINITE.E4M3.F32.PACK_AB_MERGE_C R212, R77, R74, RZ ;  /* 0x0000004a4dd4723e */ /* 0x002fe200048070ff */
[----:B------:R-:W-:-:S03]  /*17690*/  FADD.FTZ R74, R74, R71 ;  /* 0x000000474a4a7221 */ /* 0x000fc60000010000 */
[----:B------:R-:W-:Y:S01]  /*176a0*/  F2FP.SATFINITE.E4M3.F32.PACK_AB_MERGE_C R212, R73, R72, R212 ;  /* 0x0000004849d4723e */ /* 0x000fe200048070d4 */
[----:B------:R-:W-:-:S02]  /*176b0*/  FADD.FTZ R77, R77, R74 ;  /* 0x0000004a4d4d7221 */ /* 0x000fc40000010000 */
[----:B------:R-:W-:Y:S01]  /*176c0*/  MUFU.EX2 R78, R78 ;  /* 0x0000004e004e7308 */ /* 0x000fe20000000800 */
[----:B0-----:R-:W-:-:S01]  /*176d0*/  FADD.FTZ R42, R119, R42 ;  /* 0x0000002a772a7221 */ /* 0x001fc20000010000 */
[----:B------:R-:W-:-:S04]  /*176e0*/  F2FP.SATFINITE.E4M3.F32.PACK_AB_MERGE_C R102, R119, R102, RZ ;  /* 0x000000667766723e */ /* 0x000fc800048070ff */
[----:B------:R-:W-:Y:S02]  /*176f0*/  F2FP.SATFINITE.E4M3.F32.PACK_AB_MERGE_C R219, R99, R100, R102 ;  /* 0x0000006463db723e */ /* 0x000fe40004807066 */
[----:B------:R-:W0:Y:S01]  /*17700*/  MUFU.EX2 R85, R85 ;  /* 0x0000005500557308 */ /* 0x000e220000000800 */
[----:B--2---:R-:W-:-:S07]  /*17710*/  FADD.FTZ R67, R103, R42 ;  /* 0x0000002a67437221 */ /* 0x004fce0000010000 */
        /* <DEDUP_REMOVED lines=11> */
[----:B------:R-:W-:Y:S01]  /*177d0*/  MUFU.EX2 R75, R75 ;  /* 0x0000004b004b7308 */ /* 0x000fe20000000800 */
[----:B-1----:R-:W-:-:S01]  /*177e0*/  FADD.FTZ R46, R106, R67 ;  /* 0x000000436a2e7221 */ /* 0x002fc20000010000 */
[----:B------:R-:W-:-:S06]  /*177f0*/  FADD.FTZ R85, R85, R78 ;  /* 0x0000004e55557221 */ /* 0x000fcc0000010000 */
[----:B------:R-:W-:Y:S01]  /*17800*/  MUFU.EX2 R108, R108 ;  /* 0x0000006c006c7308 */ /* 0x000fe20000000800 */
[----:B--2---:R-:W-:-:S01]  /*17810*/  FADD.FTZ R46, R79, R46 ;  /* 0x0000002e4f2e7221 */ /* 0x004fc20000010000 */
[----:B------:R-:W-:-:S04]  /*17820*/  F2FP.SATFINITE.E4M3.F32.PACK_AB_MERGE_C R79, R79, R106, RZ ;  /* 0x0000006a4f4f723e */ /* 0x000fc800048070ff */
[----:B------:R-:W-:Y:S02]  /*17830*/  F2FP.SATFINITE.E4M3.F32.PACK_AB_MERGE_C R213, R104, R103, R79 ;  /* 0x0000006768d5723e */ /* 0x000fe4000480704f */
[----:B------:R-:W-:Y:S08]  /*17840*/  MUFU.EX2 R83, R83 ;  /* 0x0000005300537308 */ /* 0x000ff00000000800 */
[----:B------:R-:W-:Y:S08]  /*17850*/  MUFU.EX2 R110, R110 ;  /* 0x0000006e006e7308 */ /* 0x000ff00000000800 */
[----:B------:R-:W-:Y:S08]  /*17860*/  MUFU.EX2 R60, R60 ;  /* 0x0000003c003c7308 */ /* 0x000ff00000000800 */
[----:B------:R-:W0:Y:S08]  /*17870*/  MUFU.EX2 R61, R61 ;  /* 0x0000003d003d7308 */ /* 0x000e300000000800 */
[----:B------:R-:W1:Y:S08]  /*17880*/  MUFU.EX2 R87, R87 ;  /* 0x0000005700577308 */ /* 0x000e700000000800 */
[----:B------:R2:W-:Y:S01]  /*17890*/  MUFU.EX2 R42, R47 ;  /* 0x0000002f002a7308 */ /* 0x0005e20000000800 */
[----:B0-----:R-:W-:-:S07]  /*178a0*/  F2FP.SATFINITE.E4M3.F32.PACK_AB_MERGE_C R208, R61, R60, RZ ;  /* 0x0000003c3dd0723e */ /* 0x001fce00048070ff */
[----:B------:R-:W-:Y:S01]  /*178b0*/  MUFU.EX2 R56, R56 ;  /* 0x0000003800387308 */ /* 0x000fe20000000800 */
[----:B--2---:R-:W-:-:S04]  /*178c0*/  FADD.FTZ R47, R75, R46 ;  /* 0x0000002e4b2f7221 */ /* 0x004fc80000010000 */
[----:B------:R-:W-:-:S03]  /*178d0*/  FADD.FTZ R50, R108, R47 ;  /* 0x0000002f6c327221 */ /* 0x000fc60000010000 */
[----:B------:R-:W0:Y:S01]  /*178e0*/  MUFU.EX2 R57, R57 ;  /* 0x0000003900397308 */ /* 0x000e220000000800 */
[----:B------:R-:W-:-:S01]  /*178f0*/  FADD.FTZ R47, R83, R50 ;  /* 0x00000032532f7221 */ /* 0x000fc20000010000 */
[----:B------:R-:W-:-:S03]  /*17900*/  F2FP.SATFINITE.E4M3.F32.PACK_AB_MERGE_C R83, R110, R83, RZ ;  /* 0x000000536e53723e */ /* 0x000fc600048070ff */
[----:B------:R-:W-:Y:S01]  /*17910*/  FADD.FTZ R50, R110, R47 ;  /* 0x0000002f6e327221 */ /* 0x000fe20000010000 */
[----:B------:R-:W-:Y:S02]  /*17920*/  F2FP.SATFINITE.E4M3.F32.PACK_AB_MERGE_C R215, R108, R75, R83 ;  /* 0x0000004b6cd7723e */ /* 0x000fe40004807053 */
[----:B------:R-:W2:Y:S01]  /*17930*/  MUFU.EX2 R112, R112 ;  /* 0x0000007000707308 */ /* 0x000ea20000000800 */
[----:B-1----:R-:W-:-:S07]  /*17940*/  FADD.FTZ R47, R87, R50 ;  /* 0x00000032572f7221 */ /* 0x002fce0000010000 */
[----:B------:R-:W1:Y:S01]  /*17950*/  MUFU.EX2 R26, R171 ;  /* 0x000000ab001a7308 */ /* 0x000e620000000800 */
[----:B0-----:R-:W-:Y:S01]  /*17960*/  F2FP.SATFINITE.E4M3.F32.PACK_AB_MERGE_C R208, R57, R56, R208 ;  /* 0x0000003839d0723e */ /* 0x001fe200048070d0 */
[----:B------:R-:W-:-:S04]  /*17970*/  FADD.FTZ R56, R56, R85 ;  /* 0x0000005538387221 */ /* 0x000fc80000010000 */
[----:B------:R-:W-:Y:S02]  /*17980*/  FADD.FTZ R57, R57, R56 ;  /* 0x0000003839397221 */ /* 0x000fe40000010000 */
[----:B------:R-:W0:Y:S01]  /*17990*/  MUFU.EX2 R59, R59 ;  /* 0x0000003b003b7308 */ /* 0x000e220000000800 */
[----:B--2---:R-:W-:-:S01]  /*179a0*/  FADD.FTZ R47, R112, R47 ;  /* 0x0000002f702f7221 */ /* 0x004fc20000010000 */
[----:B------:R-:W-:-:S04]  /*179b0*/  FADD.FTZ R60, R60, R57 ;  /* 0x000000393c3c7221 */ /* 0x000fc80000010000 */
[----:B------:R-:W-:Y:S02]  /*179c0*/  FADD.FTZ R61, R61, R60 ;  /* 0x0000003c3d3d7221 */ /* 0x000fe40000010000 */
[----:B------:R-:W-:Y:S01]  /*179d0*/  MUFU.EX2 R68, R68 ;  /* 0x0000004400447308 */ /* 0x000fe20000000800 */
[----:B-1----:R-:W-:-:S07]  /*179e0*/  FADD.FTZ R52, R26, R47 ;  /* 0x0000002f1a347221 */ /* 0x002fce0000010000 */
[----:B------:R-:W1:Y:S01]  /*179f0*/  MUFU.EX2 R69, R69 ;  /* 0x0000004500457308 */ /* 0x000e620000000800 */
[----:B0-----:R-:W-:-:S01]  /*17a00*/  FADD.FTZ R47, R59, R52 ;  /* 0x000000343b2f7221 */ /* 0x001fc20000010000 */
[----:B------:R-:W-:-:S04]  /*17a10*/  F2FP.SATFINITE.E4M3.F32.PACK_AB_MERGE_C R59, R59, R26, RZ ;  /* 0x0000001a3b3b723e */ /* 0x000fc800048070ff */
[----:B------:R-:W-:Y:S02]  /*17a20*/  F2FP.SATFINITE.E4M3.F32.PACK_AB_MERGE_C R209, R112, R87, R59 ;  /* 0x0000005770d1723e */ /* 0x000fe4000480703b */
        /* <DEDUP_REMOVED lines=16> */
[----:B------:R-:W-:Y:S01]  /*17b30*/  MUFU.EX2 R45, R45 ;  /* 0x0000002d002d7308 */ /* 0x000fe20000000800 */
[C---:B-1----:R-:W-:Y:S01]  /*17b40*/  F2FP.SATFINITE.E4M3.F32.PACK_AB_MERGE_C R47, R63.reuse, R30, RZ ;  /* 0x0000001e3f2f723e */ /* 0x042fe200048070ff */
[----:B------:R-:W-:-:S03]  /*17b50*/  FADD.FTZ R63, R63, R26 ;  /* 0x0000001a3f3f7221 */ /* 0x000fc60000010000 */
[----:B------:R-:W-:-:S03]  /*17b60*/  F2FP.SATFINITE.E4M3.F32.PACK_AB_MERGE_C R211, R15, R12, R47 ;  /* 0x0000000c0fd3723e */ /* 0x000fc6000480702f */
[----:B------:R-:W0:Y:S08]  /*17b70*/  MUFU.EX2 R34, R34 ;  /* 0x0000002200227308 */ /* 0x000e300000000800 */
[----:B------:R-:W-:Y:S08]  /*17b80*/  MUFU.EX2 R40, R40 ;  /* 0x0000002800287308 */ /* 0x000ff00000000800 */
[----:B------:R-:W-:Y:S01]  /*17b90*/  MUFU.EX2 R133, R133 ;  /* 0x0000008500857308 */ /* 0x000fe20000000800 */
[----:B0-----:R-:W-:-:S07]  /*17ba0*/  FADD.FTZ R26, R34, R63 ;  /* 0x0000003f221a7221 */ /* 0x001fce0000010000 */
[----:B------:R-:W0:Y:S08]  /*17bb0*/  MUFU.EX2 R43, R43 ;  /* 0x0000002b002b7308 */ /* 0x000e300000000800 */
[----:B------:R-:W1:Y:S08]  /*17bc0*/  MUFU.EX2 R179, R179 ;  /* 0x000000b300b37308 */ /* 0x000e700000000800 */
[----:B------:R-:W-:Y:S01]  /*17bd0*/  MUFU.EX2 R48, R48 ;  /* 0x0000003000307308 */ /* 0x000fe20000000800 */
[----:B0-----:R-:W-:-:S07]  /*17be0*/  FADD.FTZ R30, R43, R26 ;  /* 0x0000001a2b1e7221 */ /* 0x001fce0000010000 */
[----:B------:R-:W-:Y:S01]  /*17bf0*/  MUFU.EX2 R53, R53 ;  /* 0x0000003500357308 */ /* 0x000fe20000000800 */
[----:B-1----:R-:W-:-:S01]  /*17c00*/  FADD.FTZ R13, R179, R30 ;  /* 0x0000001eb30d7221 */ /* 0x002fc20000010000 */
[----:B------:R-:W-:-:S03]  /*17c10*/  F2FP.SATFINITE.E4M3.F32.PACK_AB_MERGE_C R179, R42, R179, RZ ;  /* 0x000000b32ab3723e */ /* 0x000fc600048070ff */
[----:B------:R-:W-:Y:S01]  /*17c20*/  FADD.FTZ R42, R42, R13 ;  /* 0x0000000d2a2a7221 */ /* 0x000fe20000010000 */
[----:B------:R-:W-:Y:S02]  /*17c30*/  F2FP.SATFINITE.E4M3.F32.PACK_AB_MERGE_C R205, R43, R34, R179 ;  /* 0x000000222bcd723e */ /* 0x000fe400048070b3 */
[----:B------:R-:W0:Y:S08]  /*17c40*/  MUFU.EX2 R27, R181 ;  /* 0x000000b5001b7308 */ /* 0x000e300000000800 */
[----:B------:R1:W2:Y:S08]  /*17c50*/  MUFU.EX2 R46, R51 ;  /* 0x00000033002e7308 */ /* 0x0002b00000000800 */
[----:B------:R-:W-:Y:S01]  /*17c60*/  MUFU.EX2 R44, R44 ;  /* 0x0000002c002c7308 */ /* 0x000fe20000000800 */
[----:B-1----:R-:W-:Y:S01]  /*17c70*/  F2FP.SATFINITE.E4M3.F32.PACK_AB_MERGE_C R51, R45, R38, RZ ;  /* 0x000000262d33723e */ /* 0x002fe200048070ff */
[----:B0-----:R-:W-:-:S03]  /*17c80*/  FADD.FTZ R13, R27, R42 ;  /* 0x0000002a1b0d7221 */ /* 0x001fc60000010000 */
[----:B------:R-:W-:Y:S01]  /*17c90*/  F2FP.SATFINITE.E4M3.F32.PACK_AB_MERGE_C R204, R133, R40, R51 ;  /* 0x0000002885cc723e */ /* 0x000fe20004807033 */
[----:B------:R-:W-:-:S02]  /*17ca0*/  FADD.FTZ R40, R40, R69 ;  /* 0x0000004528287221 */ /* 0x000fc40000010000 */
[----:B------:R-:W0:Y:S02]  /*17cb0*/  MUFU.EX2 R49, R49 ;  /* 0x0000003100317308 */ /* 0x000e240000000800 */
[----:B------:R-:W-:-:S01]  /*17cc0*/  FADD.FTZ R133, R133, R40 ;  /* 0x0000002885857221 */ /* 0x000fc20000010000 */
[----:B------:R-:W-:-:S03]  /*17cd0*/  F2FP.SATFINITE.E4M3.F32.PACK_AB_MERGE_C R40, R53, R48, RZ ;  /* 0x000000303528723e */ /* 0x000fc600048070ff */
[----:B------:R-:W-:Y:S02]  /*17ce0*/  FADD.FTZ R38, R38, R133 ;  /* 0x0000008526267221 */ /* 0x000fe40000010000 */
[----:B------:R-:W-:Y:S02]  /*17cf0*/  MUFU.EX2 R28, R28 ;  /* 0x0000001c001c7308 */ /* 0x000fe40000000800 */
[----:B------:R-:W-:-:S01]  /*17d00*/  FADD.FTZ R45, R45, R38 ;  /* 0x000000262d2d7221 */ /* 0x000fc20000010000 */
[----:B--2---:R-:W-:-:S05]  /*17d10*/  FADD.FTZ R38, R46, R13 ;  /* 0x0000000d2e267221 */ /* 0x004fca0000010000 */
[----:B------:R-:W-:Y:S01]  /*17d20*/  MUFU.EX2 R29, R29 ;  /* 0x0000001d001d7308 */ /* 0x000fe20000000800 */
[----:B0-----:R-:W-:Y:S01]  /*17d30*/  F2FP.SATFINITE.E4M3.F32.PACK_AB_MERGE_C R206, R49, R44, R40 ;  /* 0x0000002c31ce723e */ /* 0x001fe20004807028 */
[----:B------:R-:W-:-:S04]  /*17d40*/  FADD.FTZ R44, R44, R45 ;  /* 0x0000002d2c2c7221 */ /* 0x000fc80000010000 */
[----:B------:R-:W-:Y:S02]  /*17d50*/  FADD.FTZ R49, R49, R44 ;  /* 0x0000002c31317221 */ /* 0x000fe40000010000 */
[----:B------:R-:W0:Y:S02]  /*17d60*/  MUFU.EX2 R183, R183 ;  /* 0x000000b700b77308 */ /* 0x000e240000000800 */
[----:B------:R-:W-:-:S04]  /*17d70*/  FADD.FTZ R48, R48, R49 ;  /* 0x0000003130307221 */ /* 0x000fc80000010000 */
[----:B------:R-:W-:Y:S02]  /*17d80*/  FADD.FTZ R53, R53, R48 ;  /* 0x0000003035357221 */ /* 0x000fe40000010000 */
[----:B------:R-:W-:Y:S08]  /*17d90*/  MUFU.EX2 R24, R24 ;  /* 0x0000001800187308 */ /* 0x000ff00000000800 */
[----:B------:R-:W-:Y:S01]  /*17da0*/  MUFU.EX2 R25, R25 ;  /* 0x0000001900197308 */ /* 0x000fe20000000800 */
[----:B0-----:R-:W-:-:S02]  /*17db0*/  FADD.FTZ R13, R183, R38 ;  /* 0x00000026b70d7221 */ /* 0x001fc40000010000 */
[----:B------:R-:W0:Y:S05]  /*17dc0*/  @P6 LDC R38, c[0x0][0x44c] ;  /* 0x00011300ff266b82 */ /* 0x000e2a0000000800 */
[----:B------:R-:W1:Y:S08]  /*17dd0*/  MUFU.EX2 R50, R55 ;  /* 0x0000003700327308 */ /* 0x000e700000000800 */
[----:B------:R-:W2:Y:S08]  /*17de0*/  MUFU.EX2 R147, R147 ;  /* 0x0000009300937308 */ /* 0x000eb00000000800 */
[----:B------:R3:W-:Y:S01]  /*17df0*/  MUFU.EX2 R26, R31 ;  /* 0x0000001f001a7308 */ /* 0x0007e20000000800 */
[C---:B-1----:R-:W-:Y:S01]  /*17e00*/  F2FP.SATFINITE.E4M3.F32.PACK_AB_MERGE_C R183, R50.reuse, R183, RZ ;  /* 0x000000b732b7723e */ /* 0x042fe200048070ff */
[----:B------:R-:W-:Y:S01]  /*17e10*/  FADD.FTZ R50, R50, R13 ;  /* 0x0000000d32327221 */ /* 0x000fe20000010000 */
[----:B0-----:R-:W-:-:S02]  /*17e20*/  @P6 IMAD.HI.U32 R38, R192, R38, RZ ;  /* 0x00000026c0266227 */ /* 0x001fc400078e00ff */
[----:B------:R-:W-:-:S03]  /*17e30*/  F2FP.SATFINITE.E4M3.F32.PACK_AB_MERGE_C R207, R46, R27, R183 ;  /* 0x0000001b2ecf723e */ /* 0x000fc600048070b7 */
[----:B------:R-:W0:Y:S01]  /*17e40*/  MUFU.EX2 R54, R54 ;  /* 0x0000003600367308 */ /* 0x000e220000000800 */
[----:B---3--:R-:W-:Y:S01]  /*17e50*/  F2FP.SATFINITE.E4M3.F32.PACK_AB_MERGE_C R31, R29, R28, RZ ;  /* 0x0000001c1d1f723e */ /* 0x008fe200048070ff */
[----:B--2---:R-:W-:-:S03]  /*17e60*/  FADD.FTZ R13, R147, R50 ;  /* 0x00000032930d7221 */ /* 0x004fc60000010000 */
[----:B------:R-:W-:Y:S01]  /*17e70*/  F2FP.SATFINITE.E4M3.F32.PACK_AB_MERGE_C R200, R25, R24, R31 ;  /* 0x0000001819c8723e */ /* 0x000fe2000480701f */
[----:B------:R-:W-:-:S01]  /*17e80*/  FADD.FTZ R24, R24, R53 ;  /* 0x0000003518187221 */ /* 0x000fc20000010000 */
[----:B------:R-:W1:Y:S01]  /*17e90*/  @P6 LDC R31, c[0x0][0x450] ;  /* 0x00011400ff1f6b82 */ /* 0x000e620000000800 */
[----:B------:R-:W2:Y:S02]  /*17ea0*/  MUFU.EX2 R187, R187 ;  /* 0x000000bb00bb7308 */ /* 0x000ea40000000800 */
[----:B------:R-:W-:-:S04]  /*17eb0*/  FADD.FTZ R25, R25, R24 ;  /* 0x0000001819197221 */ /* 0x000fc80000010000 */
[----:B------:R-:W-:Y:S02]  /*17ec0*/  FADD.FTZ R28, R28, R25 ;  /* 0x000000191c1c7221 */ /* 0x000fe40000010000 */
[----:B------:R-:W-:Y:S01]  /*17ed0*/  MUFU.EX2 R36, R36 ;  /* 0x0000002400247308 */ /* 0x000fe20000000800 */
[----:B0-----:R-:W-:-:S01]  /*17ee0*/  FADD.FTZ R24, R54, R13 ;  /* 0x0000000d36187221 */ /* 0x001fc20000010000 */
[----:B------:R-:W-:-:S06]  /*17ef0*/  FADD.FTZ R29, R29, R28 ;  /* 0x0000001c1d1d7221 */ /* 0x000fcc0000010000 */
[----:B------:R-:W0:Y:S01]  /*17f00*/  MUFU.EX2 R37, R37 ;  /* 0x0000002500257308 */ /* 0x000e220000000800 */
[----:B--2---:R-:W-:-:S01]  /*17f10*/  FADD.FTZ R13, R187, R24 ;  /* 0x00000018bb0d7221 */ /* 0x004fc20000010000 */
[----:B------:R-:W-:-:S03]  /*17f20*/  F2FP.SATFINITE.E4M3.F32.PACK_AB_MERGE_C R187, R26, R187, RZ ;  /* 0x000000bb1abb723e */ /* 0x000fc600048070ff */
[----:B------:R-:W-:Y:S01]  /*17f30*/  FADD.FTZ R26, R26, R13 ;  /* 0x0000000d1a1a7221 */ /* 0x000fe20000010000 */
[----:B------:R-:W-:Y:S02]  /*17f40*/  F2FP.SATFINITE.E4M3.F32.PACK_AB_MERGE_C R201, R54, R147, R187 ;  /* 0x0000009336c9723e */ /* 0x000fe400048070bb */
[----:B------:R-:W-:Y:S08]  /*17f50*/  MUFU.EX2 R32, R32 ;  /* 0x0000002000207308 */ /* 0x000ff00000000800 */
[----:B------:R-:W2:Y:S01]  /*17f60*/  MUFU.EX2 R33, R33 ;  /* 0x0000002100217308 */ /* 0x000ea20000000800 */
[----:B0-----:R-:W-:-:S07]  /*17f70*/  F2FP.SATFINITE.E4M3.F32.PACK_AB_MERGE_C R15, R37, R36, RZ ;  /* 0x00000024250f723e */ /* 0x001fce00048070ff */
[----:B------:R-:W0:Y:S08]  /*17f80*/  MUFU.EX2 R189, R189 ;  /* 0x000000bd00bd7308 */ /* 0x000e300000000800 */
[----:B------:R-:W3:Y:S01]  /*17f90*/  MUFU.EX2 R30, R35 ;  /* 0x00000023001e7308 */ /* 0x000ee20000000800 */
[----:B--2---:R-:W-:Y:S01]  /*17fa0*/  F2FP.SATFINITE.E4M3.F32.PACK_AB_MERGE_C R202, R33, R32, R15 ;  /* 0x0000002021ca723e */ /* 0x004fe2000480700f */
[----:B------:R-:W-:Y:S01]  /*17fb0*/  FADD.FTZ R32, R32, R29 ;  /* 0x0000001d20207221 */ /* 0x000fe20000010000 */
[----:B------:R-:W-:Y:S01]  /*17fc0*/  IMAD.MOV.U32 R15, RZ, RZ, R192 ;  /* 0x000000ffff0f7224 */ /* 0x000fe200078e00c0 */
[----:B-1----:R-:W-:-:S02]  /*17fd0*/  @P6 SHF.R.U32.HI R15, RZ, R31, R38 ;  /* 0x0000001fff0f6219 */ /* 0x002fc40000011626 */
[----:B------:R-:W-:Y:S01]  /*17fe0*/  ISETP.GE.AND P6, PT, R21, 0x1, PT ;  /* 0x000000011500780c */ /* 0x000fe20003fc6270 */
[----:B------:R-:W-:Y:S01]  /*17ff0*/  FADD.FTZ R33, R33, R32 ;  /* 0x0000002021217221 */ /* 0x000fe20000010000 */
[----:B------:R-:W-:Y:S01]  /*18000*/  MUFU.EX2 R41, R41 ;  /* 0x0000002900297308 */ /* 0x000fe20000000800 */
[----:B0-----:R-:W-:-:S01]  /*18010*/  FADD.FTZ R13, R189, R26 ;  /* 0x0000001abd0d7221 */ /* 0x001fc20000010000 */
[----:B------:R-:W-:Y:S02]  /*18020*/  IMAD.IADD R25, R140, 0x1, R15 ;  /* 0x000000018c197824 */ /* 0x000fe400078e020f */
[----:B------:R-:W-:-:S04]  /*18030*/  FADD.FTZ R36, R36, R33 ;  /* 0x0000002124247221 */ /* 0x000fc80000010000 */
[----:B------:R-:W0:Y:S01]  /*18040*/  MUFU.EX2 R12, R39 ;  /* 0x00000027000c7308 */ /* 0x000e220000000800 */
[----:B---3--:R-:W-:-:S01]  /*18050*/  FADD.FTZ R24, R30, R13 ;  /* 0x0000000d1e187221 */ /* 0x008fc20000010000 */
[----:B0-----:R-:W-:-:S03]  /*18060*/  F2FP.SATFINITE.E4M3.F32.PACK_AB_MERGE_C R13, R12, R41, RZ ;  /* 0x000000290c0d723e */ /* 0x001fc600048070ff */
[----:B------:R-:W-:Y:S01]  /*18070*/  FADD.FTZ R41, R41, R24 ;  /* 0x0000001829297221 */ /* 0x000fe20000010000 */
[----:B------:R-:W-:Y:S01]  /*18080*/  F2FP.SATFINITE.E4M3.F32.PACK_AB_MERGE_C R203, R30, R189, R13 ;  /* 0x000000bd1ecb723e */ /* 0x000fe2000480700d */
[----:B------:R-:W-:Y:S02]  /*18090*/  FADD.FTZ R13, R37, R36 ;  /* 0x00000024250d7221 */ /* 0x000fe40000010000 */
[----:B------:R-:W-:-:S01]  /*180a0*/  FADD.FTZ R237, R12, R41 ;  /* 0x000000290ced7221 */ /* 0x000fc20000010000 */
[----:B------:R-:W-:Y:S02]  /*180b0*/  VIADD R12, R141, 0xfffffffe ;  /* 0xfffffffe8d0c7836 */ /* 0x000fe40000000000 */
[----:B------:R0:W-:Y:S02]  /*180c0*/  STL [R1+0x4], R13 ;  /* 0x0000040d01007387 */ /* 0x0001e40000100800 */
[----:B0-----:R-:W-:Y:S01]  /*180d0*/  IMAD.IADD R13, R25, 0x1, R20 ;  /* 0x00000001190d7824 */ /* 0x001fe200078e0214 */
        /* <DEDUP_REMOVED lines=12> */
.L_x_7200:
[----:B------:R-:W-:-:S13]  /*181a0*/  ISETP.NE.AND P2, PT, R21, 0x1, PT ;  /* 0x000000011500780c */ /* 0x000fda0003f45270 */
[----:B------:R-:W0:Y:S02]  /*181b0*/  @P2 LDC.64 R24, c[0x0][0x9e8] ;  /* 0x00027a00ff182b82 */ /* 0x000e240000000a00 */
[----:B0-----:R-:W-:-:S05]  /*181c0*/  @P2 IMAD.HI.U32 R20, R15, R24, RZ ;  /* 0x000000180f142227 */ /* 0x001fca00078e00ff */
[----:B------:R-:W-:-:S07]  /*181d0*/  @P2 SHF.R.U32.HI R15, RZ, R25, R20 ;  /* 0x00000019ff0f2219 */ /* 0x000fce0000011614 */
.L_x_7201:
[----:B------:R-:W-:Y:S05]  /*181e0*/  BSYNC B0 ;  /* 0x0000000000007941 */ /* 0x000fea0003800000 */
.L_x_7199:
[----:B------:R-:W-:-:S05]  /*181f0*/  IMAD R20, R15, R21, R21 ;  /* 0x000000150f147224 */ /* 0x000fca00078e0215 */
[----:B------:R-:W-:-:S07]  /*18200*/  VIMNMX R13, R13, R20, PT ;  /* 0x000000140d0d7248 */ /* 0x000fce0003fe0100 */
.L_x_7198:
[----:B------:R-:W2:Y:S01]  /*18210*/  LDL R15, [R1+0x70] ;  /* 0x00007000010f7983 */ /* 0x000ea20000100800 */
[----:B------:R-:W-:Y:S01]  /*18220*/  IMAD.MOV.U32 R20, RZ, RZ, RZ ;  /* 0x000000ffff147224 */ /* 0x000fe200078e00ff */
[----:B------:R-:W-:Y:S01]  /*18230*/  CS2R R86, SRZ ;  /* 0x0000000000567805 */ /* 0x000fe2000001ff00 */
[----:B------:R-:W-:Y:S01]  /*18240*/  IMAD.MOV.U32 R21, RZ, RZ, R13 ;  /* 0x000000ffff157224 */ /* 0x000fe200078e000d */
[----:B------:R-:W-:Y:S02]  /*18250*/  CS2R R84, SRZ ;  /* 0x0000000000547805 */ /* 0x000fe4000001ff00 */
[----:B------:R-:W-:Y:S02]  /*18260*/  CS2R R82, SRZ ;  /* 0x0000000000527805 */ /* 0x000fe4000001ff00 */
[----:B------:R-:W-:Y:S01]  /*18270*/  CS2R R80, SRZ ;  /* 0x0000000000507805 */ /* 0x000fe2000001ff00 */
[----:B------:R-:W-:Y:S01]  /*18280*/  IMAD.HI R13, R13, -0x6db6db6d, R20 ;  /* 0x924924930d0d7827 */ /* 0x000fe200078e0214 */
[----:B------:R-:W-:-:S02]  /*18290*/  CS2R R78, SRZ ;  /* 0x00000000004e7805 */ /* 0x000fc4000001ff00 */
[----:B------:R-:W-:Y:S02]  /*182a0*/  CS2R R76, SRZ ;  /* 0x00000000004c7805 */ /* 0x000fe4000001ff00 */
[----:B------:R-:W-:Y:S02]  /*182b0*/  CS2R R74, SRZ ;  /* 0x00000000004a7805 */ /* 0x000fe4000001ff00 */
[----:B------:R-:W-:Y:S02]  /*182c0*/  CS2R R72, SRZ ;  /* 0x0000000000487805 */ /* 0x000fe4000001ff00 */
[----:B------:R-:W-:Y:S02]  /*182d0*/  SHF.R.U32.HI R20, RZ, 0x1f, R13 ;  /* 0x0000001fff147819 */ /* 0x000fe4000001160d */
[----:B------:R-:W-:Y:S02]  /*182e0*/  CS2R R70, SRZ ;  /* 0x0000000000467805 */ /* 0x000fe4000001ff00 */
[----:B------:R-:W-:-:S02]  /*182f0*/  CS2R R68, SRZ ;  /* 0x0000000000447805 */ /* 0x000fc4000001ff00 */
[----:B------:R-:W-:Y:S02]  /*18300*/  CS2R R66, SRZ ;  /* 0x0000000000427805 */ /* 0x000fe4000001ff00 */
[----:B------:R-:W-:Y:S02]  /*18310*/  LEA.HI.SX32 R20, R13, R20, 0x19 ;  /* 0x000000140d147211 */ /* 0x000fe400078fcaff */
        /* <DEDUP_REMOVED lines=21> */
[----:B--2---:R-:W-:-:S04]  /*18470*/  VIMNMX R15, R15, R20, !PT ;  /* 0x000000140f0f7248 */ /* 0x004fc80007fe0100 */
[----:B------:R-:W-:Y:S01]  /*18480*/  ISETP.GE.AND P2, PT, R12, R15, PT ;  /* 0x0000000f0c00720c */ /* 0x000fe20003f46270 */
[----:B------:R0:W-:-:S12]  /*18490*/  STL [R1+0x5c], R15 ;  /* 0x00005c0f01007387 */ /* 0x0001d80000100800 */
[----:B0-----:R-:W-:Y:S05]  /*184a0*/  @!P2 BRA `(.L_x_7202) ;  /* 0x0000006400d8a947 */ /* 0x001fea0003800000 */
[----:B------:R-:W-:-:S07]  /*184b0*/  IMAD.MOV.U32 R87, RZ, RZ, RZ ;  /* 0x000000ffff577224 */ /* 0x000fce00078e00ff */
.L_x_7221:
[----:B------:R-:W2:Y:S01]  /*184c0*/  LDL R14, [R1+0x54] ;  /* 0x00005400010e7983 */ /* 0x000ea20000100800 */
[----:B------:R-:W-:Y:S01]  /*184d0*/  VIADD R13, R232, 0x1 ;  /* 0x00000001e80d7836 */ /* 0x000fe20000000000 */
[----:B------:R-:W-:Y:S05]  /*184e0*/  YIELD ;  /* 0x0000000000007946 */ /* 0x000fea0003800000 */
[----:B------:R-:W-:-:S04]  /*184f0*/  ISETP.NE.AND P2, PT, R13, 0x2, PT ;  /* 0x000000020d00780c */ /* 0x000fc80003f45270 */
[----:B------:R-:W-:Y:S02]  /*18500*/  SEL R234, RZ, 0x1, P2 ;  /* 0x00000001ffea7807 */ /* 0x000fe40001000000 */
[----:B------:R-:W-:Y:S02]  /*18510*/  SEL R13, R13, RZ, P2 ;  /* 0x000000ff0d0d7207 */ /* 0x000fe40001000000 */
[----:B------:R-:W-:Y:S02]  /*18520*/  LOP3.LUT R234, R231, R234, RZ, 0x3c, !PT ;  /* 0x000000eae7ea7212 */ /* 0x000fe400078e3cff */
[----:B--2---:R-:W-:-:S13]  /*18530*/  ISETP.NE.AND P2, PT, R14, RZ, PT ;  /* 0x000000ff0e00720c */ /* 0x004fda0003f45270 */
[----:B------:R-:W-:Y:S05]  /*18540*/  @P2 BRA `(.L_x_7203) ;  /* 0x0000000000302947 */ /* 0x000fea0003800000 */
[----:B------:R-:W-:Y:S05]  /*18550*/  @!P0 BRA `(.L_x_7204) ;  /* 0x0000000000048947 */ /* 0x000fea0003800000 */
[----:B------:R-:W-:Y:S01]  /*18560*/  BPT.TRAP 0x1 ;  /* 0x000000040000795c */ /* 0x000fe20000300000 */
.L_x_7204:
[----:B------:R-:W-:Y:S01]  /*18570*/  IMAD R15, R13, 0x8, R17 ;  /* 0x000000080d0f7824 */ /* 0x000fe200078e0211 */
[----:B------:R-:W-:-:S04]  /*18580*/  SHF.L.U32 R14, R234, 0x1f, RZ ;  /* 0x0000001fea0e7819 */ /* 0x000fc800000006ff */
[----:B------:R0:W1:Y:S01]  /*18590*/  SYNCS.PHASECHK.TRANS64.TRYWAIT P3, [R15+URZ+0x2e830], R14 ;  /* 0x02e8300e0f0075a7 */ /* 0x000062000806017f */
[----:B------:R-:W-:Y:S05]  /*185a0*/  @!P0 BRA `(.L_x_7205) ;  /* 0x0000000000048947 */ /* 0x000fea0003800000 */
[----:B------:R-:W-:Y:S01]  /*185b0*/  BPT.TRAP 0x1 ;  /* 0x000000040000795c */ /* 0x000fe20000300000 */
.L_x_7205:
[----:B------:R-:W-:Y:S04]  /*185c0*/  BSSY B0, `(.L_x_7203) ;  /* 0x0000004000007945 */ /* 0x000fe80003800000 */
[----:B-1----:R-:W-:Y:S05]  /*185d0*/  @P3 BRA `(.L_x_7206) ;  /* 0x0000000000083947 */ /* 0x002fea0003800000 */
[----:B------:R-:W1:Y:S02]  /*185e0*/  SYNCS.PHASECHK.TRANS64.TRYWAIT P3, [R15+URZ+0x2e830], R14 ;  /* 0x02e8300e0f0075a7 */ /* 0x000e64000806017f */
[----:B-1----:R-:W-:Y:S05]  /*185f0*/  @!P3 BRA `(.L_x_7207) ;  /* 0x000001cc0060b947 */ /* 0x002fea0003800000 */
.L_x_7206:
[----:B------:R-:W-:Y:S05]  /*18600*/  BSYNC B0 ;  /* 0x0000000000007941 */ /* 0x000fea0003800000 */
.L_x_7203:
[----:B------:R-:W2:Y:S01]  /*18610*/  LDL R20, [R1+0x58] ;  /* 0x0000580001147983 */ /* 0x000ea20000100800 */
[----:B------:R-:W-:Y:S05]  /*18620*/  WARPSYNC.ALL ;  /* 0x0000000000007948 */ /* 0x000fea0003800000 */
[----:B01----:R-:W0:Y:S01]  /*18630*/  S2R R14, SR_TID.X ;  /* 0x00000000000e7919 */ /* 0x003e220000002100 */
[----:B------:R-:W-:Y:S01]  /*18640*/  IMAD.MOV.U32 R89, RZ, RZ, 0x40000040 ;  /* 0x40000040ff597424 */ /* 0x000fe200078e00ff */
[C---:B------:R-:W-:Y:S01]  /*18650*/  R2UR UR12, R8.reuse ;  /* 0x00000000080c72ca */ /* 0x040fe200000e0000 */
[----:B------:R-:W-:Y:S01]  /*18660*/  IMAD.MOV.U32 R15, RZ, RZ, 0x40000040 ;  /* 0x40000040ff0f7424 */ /* 0x000fe200078e00ff */
[----:B------:R-:W-:Y:S01]  /*18670*/  R2UR UR13, R9 ;  /* 0x00000000090d72ca */ /* 0x000fe200000e0000 */
[----:B------:R-:W-:Y:S01]  /*18680*/  IMAD.MOV.U32 R21, RZ, RZ, 0x40000040 ;  /* 0x40000040ff157424 */ /* 0x000fe200078e00ff */
[----:B------:R-:W-:Y:S01]  /*18690*/  R2UR UR15, R89 ;  /* 0x00000000590f72ca */ /* 0x000fe200000e0000 */
[----:B------:R-:W-:Y:S01]  /*186a0*/  IMAD.MOV.U32 R91, RZ, RZ, 0x40000040 ;  /* 0x40000040ff5b7424 */ /* 0x000fe200078e00ff */
[----:B------:R-:W-:Y:S01]  /*186b0*/  R2UR UR23, R15 ;  /* 0x000000000f1772ca */ /* 0x000fe200000e0000 */
[----:B------:R-:W-:Y:S01]  /*186c0*/  STL [R1+0xcc], R23 ;  /* 0x0000cc1701007387 */ /* 0x000fe20000100800 */
[----:B------:R-:W-:Y:S01]  /*186d0*/  R2UR UR20, R8 ;  /* 0x00000000081472ca */ /* 0x000fe200000e0000 */
[----:B------:R-:W-:Y:S01]  /*186e0*/  IMAD.MOV.U32 R89, RZ, RZ, 0x40000040 ;  /* 0x40000040ff597424 */ /* 0x000fe200078e00ff */
[----:B------:R-:W-:Y:S01]  /*186f0*/  R2UR UR21, R9 ;  /* 0x00000000091572ca */ /* 0x000fe200000e0000 */
[----:B------:R-:W-:Y:S01]  /*18700*/  STL [R1+0xc8], R22 ;  /* 0x0000c81601007387 */ /* 0x000fe20000100800 */
[----:B------:R-:W-:-:S02]  /*18710*/  R2UR UR7, R15 ;  /* 0x000000000f0772ca */ /* 0x000fc400000e0000 */
[----:B------:R-:W-:Y:S01]  /*18720*/  R2UR UR11, R21 ;  /* 0x00000000150b72ca */ /* 0x000fe200000e0000 */
[----:B------:R-:W-:Y:S01]  /*18730*/  STL [R1+0xc4], R19 ;  /* 0x0000c41301007387 */ /* 0x000fe20000100800 */
[----:B------:R-:W-:Y:S02]  /*18740*/  R2UR UR25, R15 ;  /* 0x000000000f1972ca */ /* 0x000fe400000e0000 */
[C---:B------:R-:W-:Y:S01]  /*18750*/  R2UR UR27, R21.reuse ;  /* 0x00000000151b72ca */ /* 0x040fe200000e0000 */
[----:B------:R-:W-:Y:S01]  /*18760*/  STL [R1+0xc0], R18 ;  /* 0x0000c01201007387 */ /* 0x000fe20000100800 */
[----:B------:R-:W-:Y:S02]  /*18770*/  R2UR UR29, R21 ;  /* 0x00000000151d72ca */ /* 0x000fe400000e0000 */
[----:B------:R-:W-:Y:S01]  /*18780*/  R2UR UR31, R91 ;  /* 0x000000005b1f72ca */ /* 0x000fe200000e0000 */
[----:B------:R1:W-:Y:S01]  /*18790*/  STL [R1+0xbc], R17 ;  /* 0x0000bc1101007387 */ /* 0x0003e20000100800 */
[----:B------:R-:W-:-:S02]  /*187a0*/  R2UR UR39, R15 ;  /* 0x000000000f2772ca */ /* 0x000fc400000e0000 */
[----:B------:R-:W-:Y:S01]  /*187b0*/  MOV R236, UR7 ;  /* 0x0000000700ec7c02 */ /* 0x000fe20008000f00 */
[----:B------:R-:W-:Y:S01]  /*187c0*/  UMOV UR7, UR11 ;  /* 0x0000000b00077c82 */ /* 0x000fe20008000000 */
[----:B------:R-:W-:Y:S01]  /*187d0*/  R2UR UR11, R91 ;  /* 0x000000005b0b72ca */ /* 0x000fe200000e0000 */
[----:B------:R-:W-:Y:S01]  /*187e0*/  STL [R1+0xb8], R16 ;  /* 0x0000b81001007387 */ /* 0x000fe20000100800 */
[----:B0-----:R-:W-:Y:S02]  /*187f0*/  SHF.R.U32.HI R14, RZ, 0x7, R14 ;  /* 0x00000007ff0e7819 */ /* 0x001fe4000001160e */
[----:B------:R-:W-:Y:S01]  /*18800*/  R2UR UR36, R8 ;  /* 0x00000000082472ca */ /* 0x000fe200000e0000 */
[----:B------:R-:W-:Y:S01]  /*18810*/  STL [R1+0xb4], R12 ;  /* 0x0000b40c01007387 */ /* 0x000fe20000100800 */
[----:B-1----:R-:W-:Y:S01]  /*18820*/  MOV R17, UR7 ;  /* 0x0000000700117c02 */ /* 0x002fe20008000f00 */
[----:B------:R-:W-:Y:S01]  /*18830*/  VIADD R92, R14, 0x8 ;  /* 0x000000080e5c7836 */ /* 0x000fe20000000000 */
[----:B------:R-:W-:Y:S01]  /*18840*/  UMOV UR7, UR29 ;  /* 0x0000001d00077c82 */ /* 0x000fe20008000000 */
[----:B------:R-:W-:Y:S01]  /*18850*/  STL [R1+0xb0], R3 ;  /* 0x0000b00301007387 */ /* 0x000fe20000100800 */
[----:B------:R-:W-:-:S02]  /*18860*/  R2UR UR29, R9 ;  /* 0x00000000091d72ca */ /* 0x000fc400000e0000 */
[----:B------:R-:W-:Y:S01]  /*18870*/  R2UR UR37, R9 ;  /* 0x00000000092572ca */ /* 0x000fe200000e0000 */
[----:B------:R0:W-:Y:S01]  /*18880*/  BAR.SYNC.DEFER_BLOCKING R92, 0x100 ;  /* 0x0004005c0000751d */ /* 0x0001e20000010000 */
[----:B------:R-:W-:Y:S02]  /*18890*/  R2UR UR47, R21 ;  /* 0x00000000152f72ca */ /* 0x000fe400000e0000 */
[----:B------:R-:W-:Y:S02]  /*188a0*/  R2UR UR44, R8 ;  /* 0x00000000082c72ca */ /* 0x000fe400000e0000 */
[----:B------:R-:W-:Y:S02]  /*188b0*/  R2UR UR45, R9 ;  /* 0x00000000092d72ca */ /* 0x000fe400000e0000 */
[C---:B------:R-:W-:Y:S01]  /*188c0*/  R2UR UR19, R15.reuse ;  /* 0x000000000f1372ca */ /* 0x040fe200000e0000 */
[----:B------:R1:W-:Y:S01]  /*188d0*/  STL [R1+0xac], R2 ;  /* 0x0000ac0201007387 */ /* 0x0003e20000100800 */
[----:B------:R-:W-:Y:S01]  /*188e0*/  R2UR UR5, R15 ;  /* 0x000000000f0572ca */ /* 0x000fe200000e0000 */
[----:B------:R-:W-:Y:S01]  /*188f0*/  IMAD.MOV.U32 R15, RZ, RZ, 0x40000040 ;  /* 0x40000040ff0f7424 */ /* 0x000fe200078e00ff */
[----:B------:R-:W-:Y:S01]  /*18900*/  R2UR UR17, R21 ;  /* 0x00000000151172ca */ /* 0x000fe200000e0000 */
[----:B------:R3:W-:Y:S01]  /*18910*/  STL [R1+0xa8], R0 ;  /* 0x0000a80001007387 */ /* 0x0007e20000100800 */
[----:B------:R-:W-:-:S02]  /*18920*/  R2UR UR9, R91 ;  /* 0x000000005b0972ca */ /* 0x000fc400000e0000 */
[----:B------:R-:W-:Y:S02]  /*18930*/  MOV R96, UR7 ;  /* 0x0000000700607c02 */ /* 0x000fe40008000f00 */
[----:B------:R-:W-:Y:S01]  /*18940*/  R2UR UR33, R91 ;  /* 0x000000005b2172ca */ /* 0x000fe200000e0000 */
[----:B------:R-:W-:Y:S01]  /*18950*/  IMAD.MOV.U32 R91, RZ, RZ, 0x40000040 ;  /* 0x40000040ff5b7424 */ /* 0x000fe200078e00ff */
[----:B-1----:R-:W-:Y:S01]  /*18960*/  MOV R2, UR11 ;  /* 0x0000000b00027c02 */ /* 0x002fe20008000f00 */
[----:B------:R-:W-:Y:S01]  /*18970*/  UMOV UR11, UR25 ;  /* 0x00000019000b7c82 */ /* 0x000fe20008000000 */
[----:B------:R-:W-:Y:S02]  /*18980*/  R2UR UR25, R9 ;  /* 0x00000000091972ca */ /* 0x000fe400000e0000 */
[----:B------:R-:W-:Y:S01]  /*18990*/  MOV R19, UR11 ;  /* 0x0000000b00137c02 */ /* 0x000fe20008000f00 */
[----:B------:R-:W-:Y:S01]  /*189a0*/  WARPGROUP.ARRIVE ;  /* 0x00000000000079c5 */ /* 0x000fe20000000000 */
[----:B------:R-:W-:Y:S01]  /*189b0*/  UMOV UR11, UR19 ;  /* 0x00000013000b7c82 */ /* 0x000fe20008000000 */
[----:B------:R-:W-:Y:S01]  /*189c0*/  R2UR UR19, R15 ;  /* 0x000000000f1372ca */ /* 0x000fe200000e0000 */
[----:B------:R-:W-:Y:S01]  /*189d0*/  IMAD.MOV.U32 R15, RZ, RZ, 0x40000040 ;  /* 0x40000040ff0f7424 */ /* 0x000fe200078e00ff */
[----:B------:R-:W-:Y:S01]  /*189e0*/  UMOV UR7, UR9 ;  /* 0x0000000900077c82 */ /* 0x000fe20008000000 */
[----:B------:R-:W-:-:S02]  /*189f0*/  R2UR UR9, R9 ;  /* 0x00000000090972ca */ /* 0x000fc400000e0000 */
[----:B------:R-:W-:Y:S01]  /*18a00*/  MOV R94, UR11 ;  /* 0x0000000b005e7c02 */ /* 0x000fe20008000f00 */
[----:B------:R-:W-:Y:S01]  /*18a10*/  UMOV UR11, UR5 ;  /* 0x00000005000b7c82 */ /* 0x000fe20008000000 */
[----:B------:R-:W-:Y:S02]  /*18a20*/  R2UR UR43, R91 ;  /* 0x000000005b2b72ca */ /* 0x000fe400000e0000 */
[----:B------:R-:W-:Y:S02]  /*18a30*/  R2UR UR59, R89 ;  /* 0x00000000593b72ca */ /* 0x000fe400000e0000 */
[----:B------:R-:W-:Y:S01]  /*18a40*/  R2UR UR5, R11 ;  /* 0x000000000b0572ca */ /* 0x000fe200000e0000 */
[----:B--2---:R-:W-:-:S04]  /*18a50*/  IMAD R88, R13, 0x700, R20 ;  /* 0x000007000d587824 */ /* 0x004fc800078e0214 */
[C---:B------:R-:W-:Y:S01]  /*18a60*/  VIADD R14, R88.reuse, 0x100 ;  /* 0x00000100580e7836 */ /* 0x040fe20000000000 */
[C---:B------:R-:W-:Y:S01]  /*18a70*/  R2UR UR14, R88.reuse ;  /* 0x00000000580e72ca */ /* 0x040fe200000e0000 */
[C---:B------:R-:W-:Y:S02]  /*18a80*/  VIADD R20, R88.reuse, 0x200 ;  /* 0x0000020058147836 */ /* 0x040fe40000000000 */
        /* <DEDUP_REMOVED lines=10> */
[----:B------:R-:W-:Y:S01]  /*18b30*/  QGMMA.64x32x32.F32.E4M3.E4M3 R184, gdesc[UR12], RZ, !UPT, gsb0 ;  /* 0x006000000cb879f3 */ /* 0x000fe2000c0008ff */
        /* <DEDUP_REMOVED lines=23> */
[----:B------:R-:W-:Y:S01]  /*18cb0*/  VIADD R20, R88, 0x404 ;  /* 0x0000040458147836 */ /* 0x000fe20000000000 */
[----:B------:R-:W-:Y:S02]  /*18cc0*/  R2UR UR13, R11 ;  /* 0x000000000b0d72ca */ /* 0x000fe400000e0000 */
[----:B------:R-:W-:Y:S01]  /*18cd0*/  MOV R12, UR15 ;  /* 0x0000000f000c7c02 */ /* 0x000fe20008000f00 */
[----:B------:R-:W-:Y:S02]  /*18ce0*/  UMOV UR15, UR33 ;  /* 0x00000021000f7c82 */ /* 0x000fe40008000000 */
[----:B------:R-:W-:Y:S01]  /*18cf0*/  MOV R23, UR15 ;  /* 0x0000000f00177c02 */ /* 0x000fe20008000f00 */
[----:B------:R-:W-:-:S03]  /*18d00*/  UMOV UR15, UR17 ;  /* 0x00000011000f7c82 */ /* 0x000fc60008000000 */
[----:B------:R-:W-:Y:S01]  /*18d10*/  MOV R235, UR6 ;  /* 0x0000000600eb7c02 */ /* 0x000fe20008000f00 */
[----:B------:R-:W-:Y:S01]  /*18d20*/  UMOV UR6, UR10 ;  /* 0x0000000a00067c82 */ /* 0x000fe20008000000 */
[----:B------:R-:W-:Y:S01]  /*18d30*/  R2UR UR10, R90 ;  /* 0x000000005a0a72ca */ /* 0x000fe200000e0000 */
[----:B------:R-:W-:Y:S01]  /*18d40*/  VIADD R90, R88, 0x206 ;  /* 0x00000206585a7836 */ /* 0x000fe20000000000 */
[----:B------:R-:W-:Y:S01]  /*18d50*/  MOV R16, UR6 ;  /* 0x0000000600107c02 */ /* 0x000fe20008000f00 */
[----:B------:R-:W-:Y:S01]  /*18d60*/  UMOV UR6, UR28 ;  /* 0x0000001c00067c82 */ /* 0x000fe20008000000 */
[C---:B------:R-:W-:Y:S02]  /*18d70*/  R2UR UR28, R8.reuse ;  /* 0x00000000081c72ca */ /* 0x040fe400000e0000 */
[----:B------:R-:W-:Y:S01]  /*18d80*/  MOV R95, UR6 ;  /* 0x00000006005f7c02 */ /* 0x000fe20008000f00 */
[----:B------:R-:W-:Y:S01]  /*18d90*/  UMOV UR6, UR8 ;  /* 0x0000000800067c82 */ /* 0x000fe20008000000 */
[----:B------:R-:W-:-:S02]  /*18da0*/  R2UR UR8, R8 ;  /* 0x00000000080872ca */ /* 0x000fc400000e0000 */
[----:B------:R-:W-:Y:S02]  /*18db0*/  R2UR UR42, R90 ;  /* 0x000000005a2a72ca */ /* 0x000fe400000e0000 */
[----:B------:R-:W-:Y:S01]  /*18dc0*/  MOV R3, UR14 ;  /* 0x0000000e00037c02 */ /* 0x000fe20008000f00 */
[----:B------:R-:W-:Y:S01]  /*18dd0*/  UMOV UR14, UR32 ;  /* 0x00000020000e7c82 */ /* 0x000fe20008000000 */
[----:B---3--:R-:W-:Y:S01]  /*18de0*/  MOV R0, UR10 ;  /* 0x0000000a00007c02 */ /* 0x008fe20008000f00 */
[----:B------:R-:W-:Y:S01]  /*18df0*/  UMOV UR10, UR24 ;  /* 0x00000018000a7c82 */ /* 0x000fe20008000000 */
[----:B------:R-:W-:Y:S02]  /*18e00*/  R2UR UR24, R8 ;  /* 0x00000000081872ca */ /* 0x000fe400000e0000 */
[----:B------:R-:W-:Y:S01]  /*18e10*/  MOV R18, UR10 ;  /* 0x0000000a00127c02 */ /* 0x000fe20008000f00 */
[----:B------:R-:W-:Y:S01]  /*18e20*/  UMOV UR10, UR18 ;  /* 0x00000012000a7c82 */ /* 0x000fe20008000000 */
[----:B------:R-:W-:Y:S01]  /*18e30*/  R2UR UR18, R14 ;  /* 0x000000000e1272ca */ /* 0x000fe200000e0000 */
[----:B------:R-:W-:Y:S01]  /*18e40*/  VIADD R14, R88, 0x504 ;  /* 0x00000504580e7836 */ /* 0x000fe20000000000 */
[----:B------:R-:W-:Y:S01]  /*18e50*/  MOV R93, UR10 ;  /* 0x0000000a005d7c02 */ /* 0x000fe20008000f00 */
[----:B------:R-:W-:-:S02]  /*18e60*/  WARPGROUP.DEPBAR.LE gsb0, 0x0 ;  /* 0x00008000000079c5 */ /* 0x000fc40000010000 */
[----:B------:R-:W-:Y:S01]  /*18e70*/  WARPGROUP.ARRIVE ;  /* 0x00000000000079c5 */ /* 0x000fe20000000000 */
[----:B------:R-:W-:Y:S01]  /*18e80*/  UMOV UR10, UR4 ;  /* 0x00000004000a7c82 */ /* 0x000fe20008000000 */
[----:B------:R-:W-:Y:S02]  /*18e90*/  R2UR UR4, R10 ;  /* 0x000000000a0472ca */ /* 0x000fe400000e0000 */
[----:B------:R-:W-:Y:S01]  /*18ea0*/  MOV R22, UR14 ;  /* 0x0000000e00167c02 */ /* 0x000fe20008000f00 */
[----:B------:R-:W-:Y:S01]  /*18eb0*/  UMOV UR14, UR16 ;  /* 0x00000010000e7c82 */ /* 0x000fe20008000000 */
[----:B------:R-:W-:Y:S01]  /*18ec0*/  QGMMA.64x32x32.F32.E4M3.E4M3 R168, gdesc[UR20], RZ, !UPT, gsb0 ;  /* 0x0060000014a879f3 */ /* 0x000fe2000c0008ff */
        /* <DEDUP_REMOVED lines=30> */
[----:B------:R-:W-:Y:S01]  /*190b0*/  IMAD.MOV.U32 R20, RZ, RZ, R96 ;  /* 0x000000ffff147224 */ /* 0x000fe200078e0060 */
[----:B------:R-:W-:Y:S01]  /*190c0*/  R2UR UR51, R21 ;  /* 0x00000000153372ca */ /* 0x000fe200000e0000 */
[----:B------:R-:W-:Y:S01]  /*190d0*/  IMAD.MOV.U32 R21, RZ, RZ, R95 ;  /* 0x000000ffff157224 */ /* 0x000fe200078e005f */
[----:B------:R-:W-:Y:S02]  /*190e0*/  WARPGROUP.DEPBAR.LE gsb0, 0x0 ;  /* 0x00008000000079c5 */ /* 0x000fe40000010000 */
[----:B------:R-:W-:-:S06]  /*190f0*/  WARPGROUP.ARRIVE ;  /* 0x00000000000079c5 */ /* 0x000fcc0000000000 */
[----:B------:R-:W-:Y:S01]  /*19100*/  QGMMA.64x32x32.F32.E4M3.E4M3 R104, gdesc[UR44], RZ, !UPT, gsb0 ;  /* 0x006000002c6879f3 */ /* 0x000fe2000c0008ff */
[----:B------:R-:W-:Y:S01]  /*19110*/  R2UR UR46, R14 ;  /* 0x000000000e2e72ca */ /* 0x000fe200000e0000 */
[C---:B------:R-:W-:Y:S01]  /*19120*/  VIADD R14, R88.reuse, 0x506 ;  /* 0x00000506580e7836 */ /* 0x040fe20000000000 */
[----:B------:R-:W-:Y:S01]  /*19130*/  R2UR UR47, R15 ;  /* 0x000000000f2f72ca */ /* 0x000fe200000e0000 */
[----:B------:R-:W-:Y:S02]  /*19140*/  IMAD.MOV.U32 R15, RZ, RZ, 0x40000040 ;  /* 0x40000040ff0f7424 */ /* 0x000fe400078e00ff */
[----:B------:R-:W-:Y:S01]  /*19150*/  VIADD R88, R88, 0x606 ;  /* 0x0000060658587836 */ /* 0x000fe20000000000 */
[----:B------:R-:W-:Y:S01]  /*19160*/  R2UR UR54, R14 ;  /* 0x000000000e3672ca */ /* 0x000fe200000e0000 */
[----:B------:R-:W-:Y:S01]  /*19170*/  IMAD.MOV.U32 R14, RZ, RZ, R94 ;  /* 0x000000ffff0e7224 */ /* 0x000fe200078e005e */
[----:B------:R-:W-:Y:S01]  /*19180*/  R2UR UR55, R15 ;  /* 0x000000000f3772ca */ /* 0x000fe200000e0000 */
[----:B------:R-:W-:Y:S01]  /*19190*/  IMAD.MOV.U32 R15, RZ, RZ, R93 ;  /* 0x000000ffff0f7224 */ /* 0x000fe200078e005d */
[----:B------:R-:W-:Y:S01]  /*191a0*/  R2UR UR58, R88 ;  /* 0x00000000583a72ca */ /* 0x000fe200000e0000 */
[----:B------:R-:W-:-:S02]  /*191b0*/  WARPGROUP.DEPBAR.LE gsb0, 0x0 ;  /* 0x00008000000079c5 */ /* 0x000fc40000010000 */
[----:B0-----:R-:W-:-:S06]  /*191c0*/  WARPGROUP.ARRIVE ;  /* 0x00000000000079c5 */ /* 0x001fcc0000000000 */
[----:B------:R-:W-:Y:S01]  /*191d0*/  QGMMA.64x32x32.F32.E4M3.E4M3 R88, gdesc[UR8], RZ, !UPT, gsb0 ;  /* 0x00600000085879f3 */ /* 0x000fe2000c0008ff */
        /* <DEDUP_REMOVED lines=126> */
[----:B------:R-:W-:Y:S03]  /*199c0*/  QGMMA.64x32x32.F32.E4M3.E4M3 R88, gdesc[UR56], R88, gsb0 ;  /* 0x00600000385879f3 */ /* 0x000fe60008000858 */
[----:B------:R-:W-:Y:S02]  /*199d0*/  WARPGROUP.DEPBAR.LE gsb0, 0x0 ;  /* 0x00008000000079c5 */ /* 0x000fe40000010000 */
[----:B0-----:R-:W-:Y:S05]  /*199e0*/  @P2 BRA `(.L_x_7208) ;  /* 0x0000000000282947 */ /* 0x001fea0003800000 */
[----:B------:R-:W-:Y:S05]  /*199f0*/  @!P0 BRA `(.L_x_7209) ;  /* 0x0000000000048947 */ /* 0x000fea0003800000 */
[----:B------:R-:W-:Y:S01]  /*19a00*/  BPT.TRAP 0x1 ;  /* 0x000000040000795c */ /* 0x000fe20000300000 */
.L_x_7209:
[----:B------:R-:W-:Y:S01]  /*19a10*/  SHF.L.U32 R14, R231, 0x1f, RZ ;  /* 0x0000001fe70e7819 */ /* 0x000fe200000006ff */
[----:B-----5:R-:W-:-:S04]  /*19a20*/  IMAD R15, R232, 0x8, R17 ;  /* 0x00000008e80f7824 */ /* 0x020fc800078e0211 */
[----:B------:R0:W1:Y:S01]  /*19a30*/  SYNCS.PHASECHK.TRANS64.TRYWAIT P2, [R15+URZ+0x2e850], R14 ;  /* 0x02e8500e0f0075a7 */ /* 0x000062000804017f */
[----:B------:R-:W-:Y:S05]  /*19a40*/  @!P0 BRA `(.L_x_7210) ;  /* 0x0000000000048947 */ /* 0x000fea0003800000 */
[----:B------:R-:W-:Y:S01]  /*19a50*/  BPT.TRAP 0x1 ;  /* 0x000000040000795c */ /* 0x000fe20000300000 */
.L_x_7210:
[----:B-1----:R-:W-:Y:S05]  /*19a60*/  @P2 BRA `(.L_x_7208) ;  /* 0x0000000000082947 */ /* 0x002fea0003800000 */
[----:B------:R-:W1:Y:S02]  /*19a70*/  SYNCS.PHASECHK.TRANS64.TRYWAIT P2, [R15+URZ+0x2e850], R14 ;  /* 0x02e8500e0f0075a7 */ /* 0x000e64000804017f */
[----:B-1----:R-:W-:Y:S05]  /*19a80*/  @!P2 BRA `(.L_x_7211) ;  /* 0x000001b80050a947 */ /* 0x002fea0003800000 */
.L_x_7208:
[----:B01---5:R-:W-:Y:S01]  /*19a90*/  VIADD R14, R17, 0x400 ;  /* 0x00000400110e7836 */ /* 0x023fe20000000000 */
[----:B------:R-:W2:Y:S04]  /*19aa0*/  LDL R235, [R1+0x14] ;  /* 0x0000140001eb7983 */ /* 0x000ea80000100800 */
[----:B------:R-:W-:Y:S01]  /*19ab0*/  SHF.R.U32.HI R14, RZ, 0x4, R14 ;  /* 0x00000004ff0e7819 */ /* 0x000fe2000001160e */
[----:B------:R-:W2:Y:S01]  /*19ac0*/  LDL R231, [R1+0x10] ;  /* 0x0000100001e77983 */ /* 0x000ea20000100800 */
[----:B------:R-:W-:Y:S01]  /*19ad0*/  IMAD.MOV.U32 R15, RZ, RZ, -0x3ffffff0 ;  /* 0xc0000010ff0f7424 */ /* 0x000fe200078e00ff */
[----:B------:R-:W-:Y:S05]  /*19ae0*/  WARPSYNC.ALL ;  /* 0x0000000000007948 */ /* 0x000fea0003800000 */
[----:B------:R-:W-:Y:S01]  /*19af0*/  LOP3.LUT R14, R14, 0x3fff, RZ, 0xc0, !PT ;  /* 0x00003fff0e0e7812 */ /* 0x000fe200078ec0ff */
[----:B------:R-:W-:Y:S01]  /*19b00*/  WARPGROUP.ARRIVE ;  /* 0x00000000000079c5 */ /* 0x000fe20000000000 */
[----:B------:R-:W-:Y:S01]  /*19b10*/  R2UR UR7, R15 ;  /* 0x000000000f0772ca */ /* 0x000fe200000e0000 */
[----:B------:R-:W-:Y:S01]  /*19b20*/  IMAD.MOV.U32 R21, RZ, RZ, -0x3ffffff0 ;  /* 0xc0000010ff157424 */ /* 0x000fe200078e00ff */
[----:B------:R-:W-:Y:S01]  /*19b30*/  LOP3.LUT R14, R14, 0x10000, RZ, 0xfc, !PT ;  /* 0x000100000e0e7812 */ /* 0x000fe200078efcff */
[----:B------:R-:W-:Y:S01]  /*19b40*/  ULDC UR5, c[0x0][0x9dc] ;  /* 0x0002770000057ab9 */ /* 0x000fe20000000800 */
[----:B------:R-:W-:Y:S01]  /*19b50*/  LOP3.LUT P2, RZ, R16, 0x100000, RZ, 0xc0, !PT ;  /* 0x0010000010ff7812 */ /* 0x000fe2000784c0ff */
[----:B------:R-:W-:-:S02]  /*19b60*/  ULDC UR4, c[0x0][0x9e0] ;  /* 0x0002780000047ab9 */ /* 0x000fc40000000800 */
[----:B------:R-:W-:-:S05]  /*19b70*/  IMAD R14, R232, 0x700, R14 ;  /* 0x00000700e80e7824 */ /* 0x000fca00078e020e */
[----:B------:R-:W-:-:S13]  /*19b80*/  R2UR UR6, R14 ;  /* 0x000000000e0672ca */ /* 0x000fda00000e0000 */
[----:B------:R-:W-:Y:S01]  /*19b90*/  QGMMA.64x128x32.F32.E4M3.E4M3 R24, R224, gdesc[UR4], R24, gsb0 ;  /* 0x01e00004e0187df3 */ /* 0x000fe20008000818 */
[----:B------:R-:W-:Y:S01]  /*19ba0*/  VIADD R20, R14, 0x100 ;  /* 0x000001000e147836 */ /* 0x000fe20000000000 */
[----:B------:R-:W-:-:S04]  /*19bb0*/  R2UR UR7, R21 ;  /* 0x00000000150772ca */ /* 0x000fc800000e0000 */
[----:B------:R-:W-:Y:S01]  /*19bc0*/  R2UR UR6, R20 ;  /* 0x00000000140672ca */ /* 0x000fe200000e0000 */
[----:B------:R-:W-:Y:S02]  /*19bd0*/  VIADD R20, R14, 0x200 ;  /* 0x000002000e147836 */ /* 0x000fe40000000000 */
[----:B------:R-:W-:Y:S01]  /*19be0*/  IMAD.MOV.U32 R21, RZ, RZ, -0x3ffffff0 ;  /* 0xc0000010ff157424 */ /* 0x000fe200078e00ff */
[----:B------:R-:W-:Y:S02]  /*19bf0*/  WARPGROUP.DEPBAR.LE gsb0, 0x0 ;  /* 0x00008000000079c5 */ /* 0x000fe40000010000 */
[----:B------:R-:W-:Y:S01]  /*19c00*/  WARPGROUP.ARRIVE ;  /* 0x00000000000079c5 */ /* 0x000fe20000000000 */
[----:B------:R-:W3:Y:S01]  /*19c10*/  LDL R225, [R1+0x60] ;  /* 0x0000600001e17983 */ /* 0x000ee20000100800 */
[----:B------:R-:W-:Y:S01]  /*19c20*/  IMAD.MOV.U32 R15, RZ, RZ, -0x3ffffff0 ;  /* 0xc0000010ff0f7424 */ /* 0x000fe200078e00ff */
[----:B------:R-:W0:Y:S02]  /*19c30*/  LDC R224, c[0x0][0x448] ;  /* 0x00011200ffe07b82 */ /* 0x000e240000000800 */
[----:B------:R-:W3:Y:S02]  /*19c40*/  LDL R226, [R1+0x80] ;  /* 0x0000800001e27983 */ /* 0x000ee40000100800 */
[----:B------:R-:W-:Y:S01]  /*19c50*/  QGMMA.64x128x32.F32.E4M3.E4M3 R24, R220, gdesc[UR4], R24, gsb0 ;  /* 0x01e00004dc187df3 */ /* 0x000fe20008000818 */
[----:B------:R-:W-:-:S02]  /*19c60*/  R2UR UR6, R20 ;  /* 0x00000000140672ca */ /* 0x000fc400000e0000 */
[----:B------:R-:W-:Y:S01]  /*19c70*/  R2UR UR7, R21 ;  /* 0x00000000150772ca */ /* 0x000fe200000e0000 */
[----:B------:R-:W-:Y:S01]  /*19c80*/  VIADD R20, R14, 0x300 ;  /* 0x000003000e147836 */ /* 0x000fe20000000000 */
[----:B------:R-:W4:Y:S01]  /*19c90*/  LDL R227, [R1+0x6c] ;  /* 0x00006c0001e37983 */ /* 0x000f220000100800 */
[----:B------:R-:W-:Y:S01]  /*19ca0*/  IMAD.MOV.U32 R21, RZ, RZ, -0x3ffffff0 ;  /* 0xc0000010ff157424 */ /* 0x000fe200078e00ff */
[----:B0-----:R-:W-:Y:S01]  /*19cb0*/  ISETP.NE.AND P3, PT, R224, 0x1, PT ;  /* 0x00000001e000780c */ /* 0x001fe20003f65270 */
        /* <DEDUP_REMOVED lines=11> */
[C---:B------:R-:W-:Y:S01]  /*19d70*/  VIADD R20, R14.reuse, 0x500 ;  /* 0x000005000e147836 */ /* 0x040fe20000000000 */
[----:B------:R-:W-:Y:S01]  /*19d80*/  R2UR UR7, R21 ;  /* 0x00000000150772ca */ /* 0x000fe200000e0000 */
[----:B------:R-:W-:Y:S02]  /*19d90*/  IMAD.MOV.U32 R21, RZ, RZ, -0x3ffffff0 ;  /* 0xc0000010ff157424 */ /* 0x000fe400078e00ff */
[----:B------:R-:W-:Y:S01]  /*19da0*/  VIADD R14, R14, 0x600 ;  /* 0x000006000e0e7836 */ /* 0x000fe20000000000 */
[----:B------:R-:W-:Y:S02]  /*19db0*/  WARPGROUP.DEPBAR.LE gsb0, 0x0 ;  /* 0x00008000000079c5 */ /* 0x000fe40000010000 */
[----:B------:R-:W-:-:S07]  /*19dc0*/  WARPGROUP.ARRIVE ;  /* 0x00000000000079c5 */ /* 0x000fce0000000000 */
[----:B------:R-:W-:Y:S01]  /*19dd0*/  QGMMA.64x128x32.F32.E4M3.E4M3 R24, R208, gdesc[UR4], R24, gsb0 ;  /* 0x01e00004d0187df3 */ /* 0x000fe20008000818 */
[----:B------:R-:W-:Y:S02]  /*19de0*/  R2UR UR6, R20 ;  /* 0x00000000140672ca */ /* 0x000fe400000e0000 */
[----:B------:R-:W-:Y:S01]  /*19df0*/  R2UR UR7, R21 ;  /* 0x00000000150772ca */ /* 0x000fe200000e0000 */
[----:B------:R-:W0:Y:S01]  /*19e00*/  @P3 LDC R20, c[0x0][0x44c] ;  /* 0x00011300ff143b82 */ /* 0x000e220000000800 */
[----:B------:R-:W-:Y:S01]  /*19e10*/  @!P1 IMAD R21, R13, 0x8, R17 ;  /* 0x000000080d159824 */ /* 0x000fe200078e0211 */
[----:B------:R-:W-:Y:S02]  /*19e20*/  WARPGROUP.DEPBAR.LE gsb0, 0x0 ;  /* 0x00008000000079c5 */ /* 0x000fe40000010000 */
[----:B------:R-:W-:-:S08]  /*19e30*/  WARPGROUP.ARRIVE ;  /* 0x00000000000079c5 */ /* 0x000fd00000000000 */
[----:B------:R-:W-:Y:S01]  /*19e40*/  QGMMA.64x128x32.F32.E4M3.E4M3 R24, R204, gdesc[UR4], R24, gsb0 ;  /* 0x01e00004cc187df3 */ /* 0x000fe20008000818 */
[----:B------:R-:W-:Y:S02]  /*19e50*/  R2UR UR6, R14 ;  /* 0x000000000e0672ca */ /* 0x000fe400000e0000 */
[----:B------:R-:W-:Y:S01]  /*19e60*/  R2UR UR7, R15 ;  /* 0x000000000f0772ca */ /* 0x000fe200000e0000 */
[----:B---3--:R-:W-:Y:S01]  /*19e70*/  IMAD.IADD R15, R226, 0x1, R225 ;  /* 0x00000001e20f7824 */ /* 0x008fe200078e02e1 */
[----:B------:R-:W1:Y:S01]  /*19e80*/  @P3 LDC R14, c[0x0][0x450] ;  /* 0x00011400ff0e3b82 */ /* 0x000e620000000800 */
[----:B------:R-:W3:Y:S02]  /*19e90*/  S2R R226, SR_TID.X ;  /* 0x0000000000e27919 */ /* 0x000ee40000002100 */
[----:B0-----:R-:W-:-:S05]  /*19ea0*/  @P3 IMAD.HI.U32 R20, R15, R20, RZ ;  /* 0x000000140f143227 */ /* 0x001fca00078e00ff */
[----:B-1----:R-:W-:Y:S01]  /*19eb0*/  @P3 SHF.R.U32.HI R15, RZ, R14, R20 ;  /* 0x0000000eff0f3219 */ /* 0x002fe20000011614 */
[----:B------:R-:W-:-:S05]  /*19ec0*/  @!P1 VIADD R20, R21, 0x2e840 ;  /* 0x0002e84015149836 */ /* 0x000fca0000000000 */
[----:B------:R-:W-:Y:S02]  /*19ed0*/  @!P1 PRMT R20, RZ, 0x654, R20 ;  /* 0x00000654ff149816 */ /* 0x000fe40000000014 */
[----:B---3--:R-:W-:-:S04]  /*19ee0*/  SHF.R.U32.HI R226, RZ, 0x7, R226 ;  /* 0x00000007ffe27819 */ /* 0x008fc800000116e2 */
[----:B------:R-:W-:Y:S01]  /*19ef0*/  IADD3 R14, -R226, 0xb, RZ ;  /* 0x0000000be20e7810 */ /* 0x000fe20007ffe1ff */
[----:B------:R-:W-:Y:S02]  /*19f00*/  WARPGROUP.DEPBAR.LE gsb0, 0x0 ;  /* 0x00008000000079c5 */ /* 0x000fe40000010000 */
[----:B------:R-:W-:Y:S01]  /*19f10*/  WARPGROUP.ARRIVE ;  /* 0x00000000000079c5 */ /* 0x000fe20000000000 */
[----:B------:R-:W0:Y:S05]  /*19f20*/  SHFL.IDX PT, R206, R15, RZ, 0x1c1f ;  /* 0x001c1fff0fce7589 */ /* 0x000e2a00000e0000 */
[----:B------:R-:W-:Y:S03]  /*19f30*/  QGMMA.64x128x32.F32.E4M3.E4M3 R24, R200, gdesc[UR4], R24, gsb0 ;  /* 0x01e00004c8187df3 */ /* 0x000fe60008000818 */
[----:B------:R-:W-:-:S02]  /*19f40*/  WARPGROUP.DEPBAR.LE gsb0, 0x0 ;  /* 0x00008000000079c5 */ /* 0x000fc40000010000 */
[----:B------:R-:W-:Y:S01]  /*19f50*/  IMAD R200, R12, -0xe0, RZ ;  /* 0xffffff200cc87824 */ /* 0x000fe200078e02ff */
[----:B------:R1:W-:Y:S06]  /*19f60*/  BAR.ARV R14, 0x100 ;  /* 0x0004000e0000751d */ /* 0x0003ec0000002000 */
[----:B------:R-:W-:Y:S01]  /*19f70*/  VIADD R203, R200, 0x1 ;  /* 0x00000001c8cb7836 */ /* 0x000fe20000000000 */
[----:B------:R3:W-:Y:S01]  /*19f80*/  @!P1 SYNCS.ARRIVE.TRANS64.RED.A1T0 RZ, [R20+URZ], RZ ;  /* 0x000000ff14ff99a7 */ /* 0x0007e2000810043f */
[----:B-1----:R-:W-:Y:S02]  /*19f90*/  IMAD.U32 R14, RZ, RZ, UR5 ;  /* 0x00000005ff0e7e24 */ /* 0x002fe4000f8e00ff */
[----:B----4-:R-:W-:-:S05]  /*19fa0*/  IMAD R203, R227, -0x2, R203 ;  /* 0xfffffffee3cb7824 */ /* 0x010fca00078e02cb */
[----:B--2---:R-:W-:Y:S01]  /*19fb0*/  IADD3 R202, -R231, R203, R235 ;  /* 0x000000cbe7ca7210 */ /* 0x004fe20007ffe1eb */
[----:B------:R-:W-:Y:S01]  /*19fc0*/  VIADD R203, R203, 0xffffffff ;  /* 0xffffffffcbcb7836 */ /* 0x000fe20000000000 */
[----:B---3--:R-:W-:-:S03]  /*19fd0*/  LOP3.LUT R20, RZ, R14, RZ, 0x33, !PT ;  /* 0x0000000eff147212 */ /* 0x008fc600078e33ff */
[----:B------:R-:W-:Y:S02]  /*19fe0*/  VIADD R201, R202, UR4 ;  /* 0x00000004cac97c36 */ /* 0x000fe40008000000 */
[----:B------:R-:W-:Y:S02]  /*19ff0*/  IMAD.IADD R202, R20, 0x1, R202 ;  /* 0x0000000114ca7824 */ /* 0x000fe400078e02ca */
[--C-:B0-----:R-:W-:Y:S02]  /*1a000*/  IMAD.IADD R204, R201, 0x1, R206.reuse ;  /* 0x00000001c9cc7824 */ /* 0x101fe400078e02ce */
[----:B------:R-:W-:Y:S01]  /*1a010*/  IMAD.IADD R205, R202, 0x1, R206 ;  /* 0x00000001cacd7824 */ /* 0x000fe200078e02ce */
[----:B------:R-:W-:Y:S06]  /*1a020*/  @!P2 BRA `(.L_x_7212) ;  /* 0x00000000005ca947 */ /* 0x000fec0003800000 */
[----:B------:R-:W-:Y:S01]  /*1a030*/  IADD3 R206, -R231, R235, R206 ;  /* 0x000000ebe7ce7210 */ /* 0x000fe20007ffe1ce */
[----:B------:R-:W-:Y:S03]  /*1a040*/  BSSY B0, `(.L_x_7213) ;  /* 0x0000012000007945 */ /* 0x000fe60003800000 */
[----:B------:R-:W-:-:S13]  /*1a050*/  ISETP.GT.AND P2, PT, R206, -0x1, PT ;  /* 0xffffffffce00780c */ /* 0x000fda0003f44270 */
[----:B------:R-:W-:Y:S05]  /*1a060*/  @P2 BRA `(.L_x_7214) ;  /* 0x0000000000242947 */ /* 0x000fea0003800000 */
[----:B------:R-:W-:Y:S01]  /*1a070*/  ULDC UR4, c[0x0][0x9e4] ;  /* 0x0002790000047ab9 */ /* 0x000fe20000000800 */
[----:B------:R-:W-:Y:S01]  /*1a080*/  LOP3.LUT R206, RZ, R206, RZ, 0x33, !PT ;  /* 0x000000ceffce7212 */ /* 0x000fe200078e33ff */
[----:B------:R-:W-:-:S05]  /*1a090*/  IMAD.U32 R207, RZ, RZ, UR4 ;  /* 0x00000004ffcf7e24 */ /* 0x000fca000f8e00ff */
[----:B------:R-:W-:-:S13]  /*1a0a0*/  ISETP.NE.AND P2, PT, R207, 0x1, PT ;  /* 0x00000001cf00780c */ /* 0x000fda0003f45270 */
[----:B------:R-:W0:Y:S02]  /*1a0b0*/  @P2 LDC.64 R20, c[0x0][0x9e8] ;  /* 0x00027a00ff142b82 */ /* 0x000e240000000a00 */
[----:B0-----:R-:W-:-:S05]  /*1a0c0*/  @P2 IMAD.HI.U32 R20, R206, R20, RZ ;  /* 0x00000014ce142227 */ /* 0x001fca00078e00ff */
[----:B------:R-:W-:-:S04]  /*1a0d0*/  @P2 SHF.R.U32.HI R206, RZ, R21, R20 ;  /* 0x00000015ffce2219 */ /* 0x000fc80000011614 */
[----:B------:R-:W-:Y:S01]  /*1a0e0*/  LOP3.LUT R206, RZ, R206, RZ, 0x33, !PT ;  /* 0x000000ceffce7212 */ /* 0x000fe200078e33ff */
[----:B------:R-:W-:Y:S06]  /*1a0f0*/  BRA `(.L_x_7215) ;  /* 0x0000000000187947 */ /* 0x000fec0003800000 */
.L_x_7214:
[----:B------:R-:W-:Y:S02]  /*1a100*/  ULDC UR4, c[0x0][0x9e4] ;  /* 0x0002790000047ab9 */ /* 0x000fe40000000800 */
[----:B------:R-:W-:-:S05]  /*1a110*/  IMAD.U32 R207, RZ, RZ, UR4 ;  /* 0x00000004ffcf7e24 */ /* 0x000fca000f8e00ff */
[----:B------:R-:W-:-:S13]  /*1a120*/  ISETP.NE.AND P2, PT, R207, 0x1, PT ;  /* 0x00000001cf00780c */ /* 0x000fda0003f45270 */
[----:B------:R-:W0:Y:S02]  /*1a130*/  @P2 LDC.64 R20, c[0x0][0x9e8] ;  /* 0x00027a00ff142b82 */ /* 0x000e240000000a00 */
[----:B0-----:R-:W-:-:S05]  /*1a140*/  @P2 IMAD.HI.U32 R20, R206, R20, RZ ;  /* 0x00000014ce142227 */ /* 0x001fca00078e00ff */
[----:B------:R-:W-:-:S07]  /*1a150*/  @P2 SHF.R.U32.HI R206, RZ, R21, R20 ;  /* 0x00000015ffce2219 */ /* 0x000fce0000011614 */
.L_x_7215:
[----:B------:R-:W-:Y:S05]  /*1a160*/  BSYNC B0 ;  /* 0x0000000000007941 */ /* 0x000fea0003800000 */
.L_x_7213:
[----:B------:R-:W-:-:S05]  /*1a170*/  IMAD R206, R206, R207, R203 ;  /* 0x000000cfcece7224 */ /* 0x000fca00078e02cb */
[----:B------:R-:W-:Y:S02]  /*1a180*/  VIMNMX R205, R205, R206, !PT ;  /* 0x000000cecdcd7248 */ /* 0x000fe40007fe0100 */
[----:B------:R-:W-:-:S07]  /*1a190*/  VIADDMNMX R204, R206, R207, R204, PT ;  /* 0x000000cfcecc7246 */ /* 0x000fce00038001cc */
.L_x_7212:
[----:B------:R-:W2:Y:S01]  /*1a1a0*/  LDL.LU R206, [R1] ;  /* 0x0000000001ce7983 */ /* 0x000ea20000300800 */
[----:B------:R-:W-:Y:S02]  /*1a1b0*/  ISETP.GE.AND P2, PT, R200, 0x2, PT ;  /* 0x00000002c800780c */ /* 0x000fe40003f46270 */
[----:B------:R-:W-:Y:S01]  /*1a1c0*/  LOP3.LUT R16, R16, 0xffffdfff, RZ, 0xc0, !PT ;  /* 0xffffdfff10107812 */ /* 0x000fe200078ec0ff */
[----:B------:R-:W0:Y:S01]  /*1a1d0*/  SHFL.IDX PT, R15, R15, 0x1, 0x1c1f ;  /* 0x003c1f000f0f7f89 */ /* 0x000e2200000e0000 */
[C---:B------:R-:W-:Y:S02]  /*1a1e0*/  ISETP.GE.AND P3, PT, R200.reuse, 0x9, PT ;  /* 0x00000009c800780c */ /* 0x040fe40003f66270 */
[----:B------:R-:W-:-:S07]  /*1a1f0*/  ISETP.GE.AND P4, PT, R200, 0x22, PT ;  /* 0x00000022c800780c */ /* 0x000fce0003f86270 */
[----:B------:R-:W-:Y:S02]  /*1a200*/  @P2 LOP3.LUT R16, R16, 0x2000, RZ, 0xfc, !PT ;  /* 0x0000200010102812 */ /* 0x000fe400078efcff */
[----:B------:R-:W-:Y:S02]  /*1a210*/  ISETP.GT.AND P2, PT, R205, 0x1, !P2 ;  /* 0x00000001cd00780c */ /* 0x000fe40005744270 */
[----:B------:R-:W-:Y:S02]  /*1a220*/  LOP3.LUT R16, R16, 0xffffbfff, RZ, 0xc0, !PT ;  /* 0xffffbfff10107812 */ /* 0x000fe400078ec0ff */
[----:B------:R-:W-:Y:S02]  /*1a230*/  ISETP.LT.OR P2, PT, R204, 0x2, P2 ;  /* 0x00000002cc00780c */ /* 0x000fe40001741670 */
[----:B------:R-:W-:Y:S02]  /*1a240*/  @P3 LOP3.LUT R16, R16, 0x4000, RZ, 0xfc, !PT ;  /* 0x0000400010103812 */ /* 0x000fe400078efcff */
[----:B------:R-:W-:-:S02]  /*1a250*/  FSEL R185, R185, -INF , !P2 ;  /* 0xff800000b9b97808 */ /* 0x000fc40005000000 */
[----:B------:R-:W-:Y:S02]  /*1a260*/  ISETP.GT.AND P2, PT, R205, 0x8, !P3 ;  /* 0x00000008cd00780c */ /* 0x000fe40005f44270 */
[----:B------:R-:W-:Y:S01]  /*1a270*/  ISETP.GE.AND P3, PT, R200, 0xa, PT ;  /* 0x0000000ac800780c */ /* 0x000fe20003f66270 */
[--C-:B0-----:R-:W-:Y:S01]  /*1a280*/  IMAD.IADD R201, R201, 0x1, R15.reuse ;  /* 0x00000001c9c97824 */ /* 0x101fe200078e020f */
[----:B------:R-:W-:Y:S01]  /*1a290*/  ISETP.LT.OR P2, PT, R204, 0x9, P2 ;  /* 0x00000009cc00780c */ /* 0x000fe20001741670 */
[----:B------:R-:W-:Y:S01]  /*1a2a0*/  IMAD.IADD R202, R202, 0x1, R15 ;  /* 0x00000001caca7824 */ /* 0x000fe200078e020f */
[----:B------:R-:W-:Y:S02]  /*1a2b0*/  LOP3.LUT R16, R16, 0xffff7fff, RZ, 0xc0, !PT ;  /* 0xffff7fff10107812 */ /* 0x000fe400078ec0ff */
        /* <DEDUP_REMOVED lines=34> */
[----:B------:R-:W-:-:S04]  /*1a4e0*/  ISETP.GT.AND P3, PT, R205, 0x21, !P4 ;  /* 0x00000021cd00780c */ /* 0x000fc80006764270 */
[----:B------:R-:W-:-:S04]  /*1a4f0*/  ISETP.LT.OR P3, PT, R204, 0x22, P3 ;  /* 0x00000022cc00780c */ /* 0x000fc80001f61670 */
[----:B------:R-:W-:Y:S02]  /*1a500*/  FSEL R169, R169, -INF , !P3 ;  /* 0xff800000a9a97808 */ /* 0x000fe40005800000 */
[----:B--2---:R-:W-:-:S04]  /*1a510*/  LOP3.LUT R206, R206, 0xfffffffd, RZ, 0xc0, !PT ;  /* 0xfffffffdcece7812 */ /* 0x004fc800078ec0ff */
        /* <DEDUP_REMOVED lines=268> */
[----:B------:R-:W-:-:S03]  /*1b5e0*/  ISETP.GT.AND P6, PT, R205, RZ, !P6 ;  /* 0x000000ffcd00720c */ /* 0x000fc600077c4270 */
[----:B------:R0:W-:Y:S01]  /*1b5f0*/  STL [R1], R206 ;  /* 0x000000ce01007387 */ /* 0x0001e20000100800 */
[----:B------:R-:W-:-:S04]  /*1b600*/  ISETP.LT.OR P6, PT, R204, 0x1, P6 ;  /* 0x00000001cc00780c */ /* 0x000fc800037c1670 */
[----:B------:R-:W-:Y:S02]  /*1b610*/  FSEL R184, R184, -INF , !P6 ;  /* 0xff800000b8b87808 */ /* 0x000fe40007000000 */
[----:B------:R-:W-:-:S13]  /*1b620*/  ISETP.GE.AND P6, PT, R200, 0xda, PT ;  /* 0x000000dac800780c */ /* 0x000fda0003fc6270 */
[----:B------:R-:W-:Y:S02]  /*1b630*/  @P6 LOP3.LUT R16, R16, 0x1000, RZ, 0xfc, !PT ;  /* 0x0000100010106812 */ /* 0x000fe400078efcff */
[----:B------:R-:W-:-:S04]  /*1b640*/  ISETP.GT.AND P6, PT, R205, 0xd9, !P6 ;  /* 0x000000d9cd00780c */ /* 0x000fc800077c4270 */
[----:B------:R-:W-:-:S04]  /*1b650*/  ISETP.LT.OR P6, PT, R204, 0xda, P6 ;  /* 0x000000dacc00780c */ /* 0x000fc800037c1670 */
[----:B------:R-:W-:Y:S02]  /*1b660*/  FSEL R101, R101, -INF , !P6 ;  /* 0xff80000065657808 */ /* 0x000fe40007000000 */
[----:B------:R-:W-:-:S13]  /*1b670*/  LOP3.LUT P6, RZ, R16, 0x100000, RZ, 0xc0, !PT ;  /* 0x0010000010ff7812 */ /* 0x000fda00078cc0ff */
[----:B0-----:R-:W-:Y:S05]  /*1b680*/  @!P6 BRA `(.L_x_7216) ;  /* 0x00000000005ce947 */ /* 0x001fea0003800000 */
        /* <DEDUP_REMOVED lines=13> */
.L_x_7218:
[----:B------:R-:W-:Y:S02]  /*1b760*/  ULDC UR4, c[0x0][0x9e4] ;  /* 0x0002790000047ab9 */ /* 0x000fe40000000800 */
[----:B------:R-:W-:-:S05]  /*1b770*/  IMAD.U32 R200, RZ, RZ, UR4 ;  /* 0x00000004ffc87e24 */ /* 0x000fca000f8e00ff */
[----:B------:R-:W-:-:S13]  /*1b780*/  ISETP.NE.AND P6, PT, R200, 0x1, PT ;  /* 0x00000001c800780c */ /* 0x000fda0003fc5270 */
[----:B------:R-:W0:Y:S02]  /*1b790*/  @P6 LDC.64 R20, c[0x0][0x9e8] ;  /* 0x00027a00ff146b82 */ /* 0x000e240000000a00 */
[----:B0-----:R-:W-:-:S05]  /*1b7a0*/  @P6 IMAD.HI.U32 R20, R15, R20, RZ ;  /* 0x000000140f146227 */ /* 0x001fca00078e00ff */
[----:B------:R-:W-:-:S07]  /*1b7b0*/  @P6 SHF.R.U32.HI R15, RZ, R21, R20 ;  /* 0x00000015ff0f6219 */ /* 0x000fce0000011614 */
.L_x_7219:
[----:B------:R-:W-:Y:S05]  /*1b7c0*/  BSYNC B0 ;  /* 0x0000000000007941 */ /* 0x000fea0003800000 */
.L_x_7217:
[----:B------:R-:W-:-:S05]  /*1b7d0*/  IMAD R15, R15, R200, R203 ;  /* 0x000000c80f0f7224 */ /* 0x000fca00078e02cb */
[----:B------:R-:W-:Y:S02]  /*1b7e0*/  VIADDMNMX R201, R15, R200, R201, PT ;  /* 0x000000c80fc97246 */ /* 0x000fe400038001c9 */
[----:B------:R-:W-:-:S07]  /*1b7f0*/  VIMNMX R202, R202, R15, !PT ;  /* 0x0000000fcaca7248 */ /* 0x000fce0007fe0100 */
.L_x_7216:
[----:B------:R-:W-:Y:S01]  /*1b800*/  ISETP.GT.AND P2, PT, R202, 0x20, !P2 ;  /* 0x00000020ca00780c */ /* 0x000fe20005744270 */
[----:B------:R-:W2:Y:S01]  /*1b810*/  LDL.LU R203, [R1+0x4] ;  /* 0x0000040001cb7983 */ /* 0x000ea20000300800 */
        /* <DEDUP_REMOVED lines=112> */
[----:B------:R-:W-:Y:S02]  /*1bf20*/  FMNMX.FTZ R15, R184, R3, !PT ;  /* 0x00000003b80f7209 */ /* 0x000fe40007810000 */
[----:B------:R-:W-:Y:S02]  /*1bf30*/  ISETP.LT.OR P2, PT, R201, 0x91, P2 ;  /* 0x00000091c900780c */ /* 0x000fe40001741670 */
[----:B------:R-:W-:Y:S02]  /*1bf40*/  LOP3.LUT P6, RZ, R206, 0x10, RZ, 0xc0, !PT ;  /* 0x00000010ceff7812 */ /* 0x000fe400078cc0ff */
[----:B------:R-:W-:-:S02]  /*1bf50*/  FSEL R130, R130, -INF , !P2 ;  /* 0xff80000082827808 */ /* 0x000fc40005000000 */
[----:B------:R-:W-:-:S04]  /*1bf60*/  LOP3.LUT P2, RZ, R206, 0x4000, RZ, 0xc0, !PT ;  /* 0x00004000ceff7812 */ /* 0x000fc8000784c0ff */
        /* <DEDUP_REMOVED lines=26> */
[----:B------:R-:W-:Y:S02]  /*1c110*/  FMNMX.FTZ R15, R176, R15, !PT ;  /* 0x0000000fb00f7209 */ /* 0x000fe40007810000 */
        /* <DEDUP_REMOVED lines=28> */
[----:B------:R-:W-:Y:S02]  /*1c2e0*/  FMNMX.FTZ R15, R137, R15, !PT ;  /* 0x0000000f890f7209 */ /* 0x000fe40007810000 */
        /* <DEDUP_REMOVED lines=26> */
[----:B------:R-:W-:Y:S02]  /*1c490*/  FMNMX.FTZ R15, R129, R15, !PT ;  /* 0x0000000f810f7209 */ /* 0x000fe40007810000 */
        /* <DEDUP_REMOVED lines=28> */
[----:B------:R-:W-:Y:S02]  /*1c660*/  FMNMX.FTZ R15, R92, R15, !PT ;  /* 0x0000000f5c0f7209 */ /* 0x000fe40007810000 */
        /* <DEDUP_REMOVED lines=12> */
[----:B------:R-:W-:Y:S01]  /*1c730*/  LOP3.LUT P6, RZ, R16, 0x100, RZ, 0xc0, !PT ;  /* 0x0000010010ff7812 */ /* 0x000fe200078cc0ff */
[----:B------:R-:W0:Y:S01]  /*1c740*/  SHFL.BFLY PT, R20, R15, 0x2, 0x1f ;  /* 0x0c401f000f147f89 */ /* 0x000e2200000e0000 */
[----:B------:R-:W-:-:S02]  /*1c750*/  FSEL R199, R199, -INF , !P2 ;  /* 0xff800000c7c77808 */ /* 0x000fc40005000000 */
[----:B------:R-:W-:-:S04]  /*1c760*/  LOP3.LUT P2, RZ, R16, 0x800, RZ, 0xc0, !PT ;  /* 0x0000080010ff7812 */ /* 0x000fc8000784c0ff */
[----:B------:R-:W-:-:S04]  /*1c770*/  ISETP.GT.AND P2, PT, R202, 0xc0, !P2 ;  /* 0x000000c0ca00780c */ /* 0x000fc80005744270 */
[----:B------:R-:W-:-:S04]  /*1c780*/  ISETP.LT.OR P2, PT, R201, 0xc1, P2 ;  /* 0x000000c1c900780c */ /* 0x000fc80001741670 */
[----:B------:R-:W-:Y:S02]  /*1c790*/  FSEL R90, R90, -INF , !P2 ;  /* 0xff8000005a5a7808 */ /* 0x000fe40005000000 */
[----:B------:R-:W-:-:S04]  /*1c7a0*/  LOP3.LUT P2, RZ, R16, 0x400, RZ, 0xc0, !PT ;  /* 0x0000040010ff7812 */ /* 0x000fc8000784c0ff */
[----:B------:R-:W-:Y:S02]  /*1c7b0*/  ISETP.GT.AND P2, PT, R202, 0xc1, !P2 ;  /* 0x000000c1ca00780c */ /* 0x000fe40005744270 */
[----:B0-----:R-:W-:Y:S02]  /*1c7c0*/  FMNMX.FTZ R15, R15, R20, !PT ;  /* 0x000000140f0f7209 */ /* 0x001fe40007810000 */
[----:B------:R-:W-:-:S04]  /*1c7d0*/  ISETP.LT.OR P2, PT, R201, 0xc2, P2 ;  /* 0x000000c2c900780c */ /* 0x000fc80001741670 */
[----:B------:R-:W-:Y:S01]  /*1c7e0*/  FSEL R91, R91, -INF , !P2 ;  /* 0xff8000005b5b7808 */ /* 0x000fe20005000000 */
[----:B------:R-:W0:Y:S01]  /*1c7f0*/  SHFL.BFLY PT, R20, R15, 0x1, 0x1f ;  /* 0x0c201f000f147f89 */ /* 0x000e2200000e0000 */
        /* <DEDUP_REMOVED lines=9> */
[----:B0-----:R-:W-:Y:S02]  /*1c890*/  FMNMX.FTZ R15, R15, R20, !PT ;  /* 0x000000140f0f7209 */ /* 0x001fe40007810000 */
[----:B------:R-:W-:-:S03]  /*1c8a0*/  ISETP.LT.OR P2, PT, R201, 0x1, P2 ;  /* 0x00000001c900780c */ /* 0x000fc60001741670 */
[----:B------:R-:W-:Y:S01]  /*1c8b0*/  FFMA.FTZ R21, R2, R15, -8 ;  /* 0xc100000002157423 */ /* 0x000fe2000001000f */
[----:B------:R-:W-:Y:S02]  /*1c8c0*/  FSEL R186, R186, -INF , !P2 ;  /* 0xff800000baba7808 */ /* 0x000fe40005000000 */
[----:B------:R-:W-:-:S04]  /*1c8d0*/  FSETP.NEU.FTZ.AND P2, PT, R15, -INF , PT ;  /* 0xff8000000f00780b */ /* 0x000fc80003f5d000 */
[----:B------:R-:W-:-:S05]  /*1c8e0*/  FSEL R21, R21, RZ, P2 ;  /* 0x000000ff15157208 */ /* 0x000fca0001000000 */
        /* <DEDUP_REMOVED lines=57> */
[C---:B------:R-:W-:Y:S02]  /*1cc80*/  ISETP.GT.AND P3, PT, R202.reuse, 0xd0, !P3 ;  /* 0x000000d0ca00780c */ /* 0x040fe40005f64270 */
[----:B------:R-:W-:Y:S02]  /*1cc90*/  FMNMX.FTZ R197, R91, R197, !PT ;  /* 0x000000c55bc57209 */ /* 0x000fe40007810000 */
[----:B------:R-:W-:Y:S02]  /*1cca0*/  ISETP.LT.OR P3, PT, R201, 0xd1, P3 ;  /* 0x000000d1c900780c */ /* 0x000fe40001f61670 */
[----:B------:R-:W-:Y:S02]  /*1ccb0*/  ISETP.GT.AND P4, PT, R202, 0xd1, !P4 ;  /* 0x000000d1ca00780c */ /* 0x000fe40006784270 */
[----:B------:R-:W-:-:S02]  /*1ccc0*/  FMNMX.FTZ R197, R94, R197, !PT ;  /* 0x000000c55ec57209 */ /* 0x000fc40007810000 */
[----:B------:R-:W-:Y:S02]  /*1ccd0*/  FSEL R98, R98, -INF , !P3 ;  /* 0xff80000062627808 */ /* 0x000fe40005800000 */
[----:B------:R-:W-:Y:S02]  /*1cce0*/  ISETP.LT.OR P4, PT, R201, 0xd2, P4 ;  /* 0x000000d2c900780c */ /* 0x000fe40002781670 */
[----:B------:R-:W-:Y:S02]  /*1ccf0*/  ISETP.GT.AND P5, PT, R202, 0xd8, !P5 ;  /* 0x000000d8ca00780c */ /* 0x000fe40006fa4270 */
[----:B------:R-:W-:Y:S02]  /*1cd00*/  LOP3.LUT P6, RZ, R16, 0x1000, RZ, 0xc0, !PT ;  /* 0x0000100010ff7812 */ /* 0x000fe400078cc0ff */
[----:B------:R-:W-:Y:S02]  /*1cd10*/  FMNMX.FTZ R197, R95, R197, !PT ;  /* 0x000000c55fc57209 */ /* 0x000fe40007810000 */
[----:B------:R-:W-:-:S02]  /*1cd20*/  FSEL R99, R99, -INF , !P4 ;  /* 0xff80000063637808 */ /* 0x000fc40006000000 */
[C---:B------:R-:W-:Y:S02]  /*1cd30*/  ISETP.LT.OR P5, PT, R201.reuse, 0xd9, P5 ;  /* 0x000000d9c900780c */ /* 0x040fe40002fa1670 */
[----:B------:R-:W-:Y:S02]  /*1cd40*/  ISETP.GT.AND P3, PT, R202, 0xd9, !P6 ;  /* 0x000000d9ca00780c */ /* 0x000fe40007764270 */
[----:B------:R-:W-:Y:S02]  /*1cd50*/  FMNMX.FTZ R197, R98, R197, !PT ;  /* 0x000000c562c57209 */ /* 0x000fe40007810000 */
[----:B------:R-:W-:Y:S02]  /*1cd60*/  FSEL R102, R102, -INF , !P5 ;  /* 0xff80000066667808 */ /* 0x000fe40006800000 */
[----:B------:R-:W-:Y:S02]  /*1cd70*/  ISETP.LT.OR P3, PT, R201, 0xda, P3 ;  /* 0x000000dac900780c */ /* 0x000fe40001f61670 */
[----:B------:R-:W-:-:S02]  /*1cd80*/  FMNMX.FTZ R197, R99, R197, !PT ;  /* 0x000000c563c57209 */ /* 0x000fc40007810000 */
[----:B------:R-:W-:Y:S02]  /*1cd90*/  FSEL R103, R103, -INF , !P3 ;  /* 0xff80000067677808 */ /* 0x000fe40005800000 */
[----:B------:R-:W-:-:S04]  /*1cda0*/  FMNMX.FTZ R197, R102, R197, !PT ;  /* 0x000000c566c57209 */ /* 0x000fc80007810000 */
[----:B------:R-:W-:-:S05]  /*1cdb0*/  FMNMX.FTZ R197, R103, R197, !PT ;  /* 0x000000c567c57209 */ /* 0x000fca0007810000 */
[----:B------:R-:W0:Y:S02]  /*1cdc0*/  SHFL.BFLY PT, R200, R197, 0x2, 0x1f ;  /* 0x0c401f00c5c87f89 */ /* 0x000e2400000e0000 */
[----:B0-----:R-:W-:-:S05]  /*1cdd0*/  FMNMX.FTZ R200, R197, R200, !PT ;  /* 0x000000c8c5c87209 */ /* 0x001fca0007810000 */
[----:B------:R-:W0:Y:S01]  /*1cde0*/  SHFL.BFLY PT, R197, R200, 0x1, 0x1f ;  /* 0x0c201f00c8c57f89 */ /* 0x000e2200000e0000 */
        /* <DEDUP_REMOVED lines=48> */
[----:B0-----:R-:W-:-:S02]  /*1d0f0*/  FMNMX.FTZ R21, R200, R197, !PT ;  /* 0x000000c5c8157209 */ /* 0x001fc40007810000 */
[----:B------:R-:W-:-:S05]  /*1d100*/  FSEL R197, R15, RZ, P2 ;  /* 0x000000ff0fc57208 */ /* 0x000fca0001000000 */
[----:B------:R-:W-:-:S04]  /*1d110*/  FADD.FTZ R3, -R197, R3 ;  /* 0x00000003c5037221 */ /* 0x000fc80000010100 */
[C---:B------:R-:W-:Y:S01]  /*1d120*/  FMUL.FTZ R3, R2.reuse, R3 ;  /* 0x0000000302037220 */ /* 0x040fe20000410000 */
[----:B------:R-:W-:-:S01]  /*1d130*/  FFMA.FTZ R197, R2, R21, -8 ;  /* 0xc100000002c57423 */ /* 0x000fc20000010015 */
[----:B------:R-:W-:Y:S01]  /*1d140*/  MUFU.EX2 R20, R20 ;  /* 0x0000001400147308 */ /* 0x000fe20000000800 */
[----:B------:R-:W-:-:S07]  /*1d150*/  FSETP.NEU.FTZ.AND P2, PT, R21, -INF , PT ;  /* 0xff8000001500780b */ /* 0x000fce0003f5d000 */
[----:B------:R-:W2:Y:S01]  /*1d160*/  MUFU.EX2 R3, R3 ;  /* 0x0000000300037308 */ /* 0x000ea20000000800 */
[----:B------:R-:W-:-:S07]  /*1d170*/  FSEL R197, R197, RZ, P2 ;  /* 0x000000ffc5c57208 */ /* 0x000fce0001000000 */
[----:B------:R-:W0:Y:S01]  /*1d180*/  MUFU.EX2 R184, R184 ;  /* 0x000000b800b87308 */ /* 0x000e220000000800 */
[----:B------:R-:W-:-:S01]  /*1d190*/  FFMA.FTZ R200, R2, R142, -R197 ;  /* 0x0000008e02c87223 */ /* 0x000fc200000108c5 */
[----:B------:R-:W-:-:S06]  /*1d1a0*/  FSEL R142, R21, RZ, P2 ;  /* 0x000000ff158e7208 */ /* 0x000fcc0001000000 */
[----:B------:R-:W1:Y:S01]  /*1d1b0*/  MUFU.EX2 R185, R185 ;  /* 0x000000b900b97308 */ /* 0x000e620000000800 */
[----:B------:R-:W-:-:S01]  /*1d1c0*/  FADD.FTZ R142, -R142, R0 ;  /* 0x000000008e8e7221 */ /* 0x000fc20000010100 */
[----:B--2---:R-:W-:-:S06]  /*1d1d0*/  FFMA.FTZ R0, R3, R203, R20 ;  /* 0x000000cb03007223 */ /* 0x004fcc0000010014 */
[----:B------:R-:W2:Y:S01]  /*1d1e0*/  MUFU.EX2 R188, R188 ;  /* 0x000000bc00bc7308 */ /* 0x000ea20000000800 */
[----:B------:R-:W-:-:S01]  /*1d1f0*/  FFMA.FTZ R186, R2, R186, -R197 ;  /* 0x000000ba02ba7223 */ /* 0x000fc200000108c5 */
[----:B------:R-:W-:Y:S01]  /*1d200*/  FMUL.FTZ R142, R2, R142 ;  /* 0x0000008e028e7220 */ /* 0x000fe20000410000 */
[----:B0-----:R-:W-:-:S05]  /*1d210*/  FADD.FTZ R0, R184, R0 ;  /* 0x00000000b8007221 */ /* 0x001fca0000010000 */
[----:B------:R-:W0:Y:S01]  /*1d220*/  MUFU.EX2 R189, R189 ;  /* 0x000000bd00bd7308 */ /* 0x000e220000000800 */
[----:B------:R-:W-:-:S01]  /*1d230*/  FFMA.FTZ R187, R2, R187, -R197 ;  /* 0x000000bb02bb7223 */ /* 0x000fc200000108c5 */
[----:B-1----:R-:W-:-:S06]  /*1d240*/  FADD.FTZ R0, R185, R0 ;  /* 0x00000000b9007221 */ /* 0x002fcc0000010000 */
[----:B------:R-:W1:Y:S01]  /*1d250*/  MUFU.EX2 R192, R192 ;  /* 0x000000c000c07308 */ /* 0x000e620000000800 */
[----:B------:R-:W-:-:S01]  /*1d260*/  FFMA.FTZ R190, R2, R190, -R197 ;  /* 0x000000be02be7223 */ /* 0x000fc200000108c5 */
[----:B--2---:R-:W-:-:S06]  /*1d270*/  FADD.FTZ R0, R188, R0 ;  /* 0x00000000bc007221 */ /* 0x004fcc0000010000 */
[----:B------:R-:W2:Y:S01]  /*1d280*/  MUFU.EX2 R193, R193 ;  /* 0x000000c100c17308 */ /* 0x000ea20000000800 */
[----:B------:R-:W-:-:S07]  /*1d290*/  FFMA.FTZ R191, R2, R191, -R197 ;  /* 0x000000bf02bf7223 */ /* 0x000fce00000108c5 */
[----:B------:R-:W-:Y:S08]  /*1d2a0*/  MUFU.EX2 R186, R186 ;  /* 0x000000ba00ba7308 */ /* 0x000ff00000000800 */
[----:B------:R-:W3:Y:S01]  /*1d2b0*/  MUFU.EX2 R142, R142 ;  /* 0x0000008e008e7308 */ /* 0x000ee20000000800 */
[----:B0-----:R-:W-:-:S07]  /*1d2c0*/  FADD.FTZ R0, R189, R0 ;  /* 0x00000000bd007221 */ /* 0x001fce0000010000 */
[----:B------:R-:W0:Y:S01]  /*1d2d0*/  MUFU.EX2 R196, R196 ;  /* 0x000000c400c47308 */ /* 0x000e220000000800 */
[----:B------:R-:W-:-:S07]  /*1d2e0*/  FFMA.FTZ R194, R2, R194, -R197 ;  /* 0x000000c202c27223 */ /* 0x000fce00000108c5 */
[----:B------:R-:W4:Y:S01]  /*1d2f0*/  MUFU.EX2 R187, R187 ;  /* 0x000000bb00bb7308 */ /* 0x000f220000000800 */
[----:B-1----:R-:W-:-:S07]  /*1d300*/  FADD.FTZ R0, R192, R0 ;  /* 0x00000000c0007221 */ /* 0x002fce0000010000 */
[----:B------:R-:W1:Y:S01]  /*1d310*/  MUFU.EX2 R168, R168 ;  /* 0x000000a800a87308 */ /* 0x000e620000000800 */
[----:B------:R-:W-:-:S07]  /*1d320*/  FFMA.FTZ R195, R2, R195, -R197 ;  /* 0x000000c302c37223 */ /* 0x000fce00000108c5 */
[----:B------:R-:W5:Y:S01]  /*1d330*/  MUFU.EX2 R190, R190 ;  /* 0x000000be00be7308 */ /* 0x000f620000000800 */
[----:B--2---:R-:W-:-:S01]  /*1d340*/  FADD.FTZ R0, R193, R0 ;  /* 0x00000000c1007221 */ /* 0x004fc20000010000 */
[----:B---3--:R-:W-:-:S06]  /*1d350*/  FFMA.FTZ R237, R142, R237, R186 ;  /* 0x000000ed8eed7223 */ /* 0x008fcc00000100ba */
[----:B------:R-:W2:Y:S01]  /*1d360*/  MUFU.EX2 R169, R169 ;  /* 0x000000a900a97308 */ /* 0x000ea20000000800 */
[----:B------:R-:W-:-:S07]  /*1d370*/  FFMA.FTZ R198, R2, R198, -R197 ;  /* 0x000000c602c67223 */ /* 0x000fce00000108c5 */
[----:B------:R-:W3:Y:S01]  /*1d380*/  MUFU.EX2 R191, R191 ;  /* 0x000000bf00bf7308 */ /* 0x000ee20000000800 */
[----:B------:R-:W-:-:S01]  /*1d390*/  FFMA.FTZ R199, R2, R199, -R197 ;  /* 0x000000c702c77223 */ /* 0x000fc200000108c5 */
[C-C-:B------:R-:W-:Y:S01]  /*1d3a0*/  FFMA.FTZ R170, R2.reuse, R170, -R197.reuse ;  /* 0x000000aa02aa7223 */ /* 0x140fe200000108c5 */
[----:B------:R-:W-:-:S05]  /*1d3b0*/  FFMA.FTZ R171, R2, R171, -R197 ;  /* 0x000000ab02ab7223 */ /* 0x000fca00000108c5 */
[----:B------:R-:W3:Y:S01]  /*1d3c0*/  MUFU.EX2 R172, R172 ;  /* 0x000000ac00ac7308 */ /* 0x000ee20000000800 */
        /* <DEDUP_REMOVED lines=48> */
[----:B0-----:R-:W-:Y:S01]  /*1d6d0*/  FADD.FTZ R0, R196, R0 ;  /* 0x00000000c4007221 */ /* 0x001fe20000010000 */
[----:B----4-:R-:W-:-:S01]  /*1d6e0*/  FADD.FTZ R197, R187, R237 ;  /* 0x000000edbbc57221 */ /* 0x010fc20000010000 */
[----:B------:R-:W0:Y:S02]  /*1d6f0*/  MUFU.EX2 R176, R176 ;  /* 0x000000b000b07308 */ /* 0x000e240000000800 */
[----:B-1----:R-:W-:-:S01]  /*1d700*/  FADD.FTZ R0, R168, R0 ;  /* 0x00000000a8007221 */ /* 0x002fc20000010000 */
[----:B-----5:R-:W-:-:S05]  /*1d710*/  FADD.FTZ R197, R190, R197 ;  /* 0x000000c5bec57221 */ /* 0x020fca0000010000 */
[----:B------:R-:W1:Y:S01]  /*1d720*/  MUFU.EX2 R198, R198 ;  /* 0x000000c600c67308 */ /* 0x000e620000000800 */
[----:B--2---:R-:W-:-:S01]  /*1d730*/  FADD.FTZ R0, R169, R0 ;  /* 0x00000000a9007221 */ /* 0x004fc20000010000 */
[----:B---3--:R-:W-:-:S06]  /*1d740*/  FADD.FTZ R197, R191, R197 ;  /* 0x000000c5bfc57221 */ /* 0x008fcc0000010000 */
[----:B------:R-:W2:Y:S01]  /*1d750*/  MUFU.EX2 R177, R177 ;  /* 0x000000b100b17308 */ /* 0x000ea20000000800 */
[----:B------:R-:W-:-:S01]  /*1d760*/  FADD.FTZ R0, R172, R0 ;  /* 0x00000000ac007221 */ /* 0x000fc20000010000 */
[----:B------:R-:W-:-:S06]  /*1d770*/  FADD.FTZ R197, R194, R197 ;  /* 0x000000c5c2c57221 */ /* 0x000fcc0000010000 */
[----:B------:R-:W3:Y:S01]  /*1d780*/  MUFU.EX2 R199, R199 ;  /* 0x000000c700c77308 */ /* 0x000ee20000000800 */
[----:B------:R-:W-:-:S01]  /*1d790*/  FADD.FTZ R0, R173, R0 ;  /* 0x00000000ad007221 */ /* 0x000fc20000010000 */
[----:B------:R-:W-:-:S06]  /*1d7a0*/  FADD.FTZ R197, R195, R197 ;  /* 0x000000c5c3c57221 */ /* 0x000fcc0000010000 */
[----:B------:R-:W4:Y:S08]  /*1d7b0*/  MUFU.EX2 R180, R180 ;  /* 0x000000b400b47308 */ /* 0x000f300000000800 */
[----:B------:R-:W5:Y:S01]  /*1d7c0*/  MUFU.EX2 R170, R170 ;  /* 0x000000aa00aa7308 */ /* 0x000f620000000800 */
[----:B0-----:R-:W-:-:S01]  /*1d7d0*/  FADD.FTZ R0, R176, R0 ;  /* 0x00000000b0007221 */ /* 0x001fc20000010000 */
[----:B-1----:R-:W-:-:S06]  /*1d7e0*/  FADD.FTZ R197, R198, R197 ;  /* 0x000000c5c6c57221 */ /* 0x002fcc0000010000 */
[----:B------:R-:W0:Y:S08]  /*1d7f0*/  MUFU.EX2 R181, R181 ;  /* 0x000000b500b57308 */ /* 0x000e300000000800 */
[----:B------:R-:W1:Y:S01]  /*1d800*/  MUFU.EX2 R171, R171 ;  /* 0x000000ab00ab7308 */ /* 0x000e620000000800 */
[----:B--2---:R-:W-:-:S01]  /*1d810*/  FADD.FTZ R0, R177, R0 ;  /* 0x00000000b1007221 */ /* 0x004fc20000010000 */
[----:B---3--:R-:W-:-:S06]  /*1d820*/  FADD.FTZ R197, R199, R197 ;  /* 0x000000c5c7c57221 */ /* 0x008fcc0000010000 */
[----:B------:R-:W2:Y:S08]  /*1d830*/  MUFU.EX2 R152, R152 ;  /* 0x0000009800987308 */ /* 0x000eb00000000800 */
[----:B------:R-:W3:Y:S01]  /*1d840*/  MUFU.EX2 R174, R174 ;  /* 0x000000ae00ae7308 */ /* 0x000ee20000000800 */
[----:B----4-:R-:W-:-:S01]  /*1d850*/  FADD.FTZ R0, R180, R0 ;  /* 0x00000000b4007221 */ /* 0x010fc20000010000 */
[----:B-----5:R-:W-:-:S06]  /*1d860*/  FADD.FTZ R197, R170, R197 ;  /* 0x000000c5aac57221 */ /* 0x020fcc0000010000 */
        /* <DEDUP_REMOVED lines=156> */
[----:B------:R-:W4:Y:S01]  /*1e230*/  MUFU.EX2 R94, R94 ;  /* 0x0000005e005e7308 */ /* 0x000f220000000800 */
[----:B0-----:R-:W-:-:S01]  /*1e240*/  FADD.FTZ R0, R100, R0 ;  /* 0x0000000064007221 */ /* 0x001fc20000010000 */
[----:B-1----:R-:W-:-:S06]  /*1e250*/  FADD.FTZ R197, R90, R197 ;  /* 0x000000c55ac57221 */ /* 0x002fcc0000010000 */
[----:B------:R-:W0:Y:S01]  /*1e260*/  MUFU.EX2 R95, R95 ;  /* 0x0000005f005f7308 */ /* 0x000e220000000800 */
[----:B--2---:R-:W-:-:S01]  /*1e270*/  FADD.FTZ R0, R101, R0 ;  /* 0x0000000065007221 */ /* 0x004fc20000010000 */
[----:B---3--:R-:W-:-:S06]  /*1e280*/  FADD.FTZ R197, R91, R197 ;  /* 0x000000c55bc57221 */ /* 0x008fcc0000010000 */
[----:B------:R-:W1:Y:S01]  /*1e290*/  MUFU.EX2 R98, R98 ;  /* 0x0000006200627308 */ /* 0x000e620000000800 */
[----:B----4-:R-:W-:-:S01]  /*1e2a0*/  FADD.FTZ R197, R94, R197 ;  /* 0x000000c55ec57221 */ /* 0x010fc20000010000 */
[----:B------:R2:W-:Y:S06]  /*1e2b0*/  STL [R1+0x4], R0 ;  /* 0x0000040001007387 */ /* 0x0005ec0000100800 */
[----:B------:R-:W3:Y:S01]  /*1e2c0*/  MUFU.EX2 R99, R99 ;  /* 0x0000006300637308 */ /* 0x000ee20000000800 */
[----:B0-----:R-:W-:-:S07]  /*1e2d0*/  FADD.FTZ R197, R95, R197 ;  /* 0x000000c55fc57221 */ /* 0x001fce0000010000 */
[----:B------:R-:W0:Y:S01]  /*1e2e0*/  MUFU.EX2 R102, R102 ;  /* 0x0000006600667308 */ /* 0x000e220000000800 */
[----:B-1----:R-:W-:-:S07]  /*1e2f0*/  FADD.FTZ R197, R98, R197 ;  /* 0x000000c562c57221 */ /* 0x002fce0000010000 */
[----:B------:R-:W1:Y:S01]  /*1e300*/  MUFU.EX2 R103, R103 ;  /* 0x0000006700677308 */ /* 0x000e620000000800 */
[----:B---3--:R-:W-:-:S04]  /*1e310*/  FADD.FTZ R197, R99, R197 ;  /* 0x000000c563c57221 */ /* 0x008fc80000010000 */
[----:B0-----:R-:W-:-:S04]  /*1e320*/  FADD.FTZ R197, R102, R197 ;  /* 0x000000c566c57221 */ /* 0x001fc80000010000 */
[----:B-1----:R-:W-:Y:S01]  /*1e330*/  FADD.FTZ R237, R103, R197 ;  /* 0x000000c567ed7221 */ /* 0x002fe20000010000 */
[----:B--2---:R-:W-:Y:S06]  /*1e340*/  @!P0 BRA `(.L_x_7220) ;  /* 0x0000000000048947 */ /* 0x004fec0003800000 */
[----:B------:R-:W-:Y:S01]  /*1e350*/  BPT.TRAP 0x1 ;  /* 0x000000040000795c */ /* 0x000fe20000300000 */
.L_x_7220:
[----:B------:R-:W2:Y:S04]  /*1e360*/  LDL R0, [R1+0x64] ;  /* 0x0000640001007983 */ /* 0x000ea80000100800 */
[----:B------:R-:W3:Y:S01]  /*1e370*/  LDL R197, [R1+0x5c] ;  /* 0x00005c0001c57983 */ /* 0x000ee20000100800 */
[----:B------:R-:W-:Y:S02]  /*1e380*/  F2FP.SATFINITE.E4M3.F32.PACK_AB_MERGE_C R92, R93, R92, RZ ;  /* 0x0000005c5d5c723e */ /* 0x000fe400048070ff */
        /* <DEDUP_REMOVED lines=118> */
[----:B------:R-:W-:Y:S01]  /*1eaf0*/  FMUL.FTZ R87, R87, R142 ;  /* 0x0000008e57577220 */ /* 0x000fe20000410000 */
[----:B------:R-:W-:-:S02]  /*1eb00*/  IMAD.MOV.U32 R3, RZ, RZ, R15 ;  /* 0x000000ffff037224 */ /* 0x000fc400078e000f */
[----:B------:R-:W-:Y:S01]  /*1eb10*/  IMAD.MOV.U32 R231, RZ, RZ, R234 ;  /* 0x000000ffffe77224 */ /* 0x000fe200078e00ea */
[----:B--2---:R-:W-:Y:S01]  /*1eb20*/  R2UR UR4, R0 ;  /* 0x00000000000472ca */ /* 0x004fe200000e0000 */
[----:B------:R-:W-:Y:S01]  /*1eb30*/  IMAD R0, R232, 0x8, R17 ;  /* 0x00000008e8007824 */ /* 0x000fe200078e0211 */
[----:B---3--:R-:W-:-:S03]  /*1eb40*/  ISETP.GT.AND P2, PT, R12, R197, PT ;  /* 0x000000c50c00720c */ /* 0x008fc60003f44270 */
[----:B------:R-:W-:-:S08]  /*1eb50*/  VIADD R0, R0, 0x2e860 ;  /* 0x0002e86000007836 */ /* 0x000fd00000000000 */
[----:B------:R-:W-:-:S05]  /*1eb60*/  IMAD.U32 R93, RZ, RZ, UR4 ;  /* 0x00000004ff5d7e24 */ /* 0x000fca000f8e00ff */
[----:B------:R-:W-:Y:S01]  /*1eb70*/  PRMT R0, R93, 0x654, R0 ;  /* 0x000006545d007816 */ /* 0x000fe20000000000 */
[----:B------:R-:W-:-:S03]  /*1eb80*/  VIADD R12, R12, 0xffffffff ;  /* 0xffffffff0c0c7836 */ /* 0x000fc60000000000 */
[----:B------:R0:W-:Y:S01]  /*1eb90*/  SYNCS.ARRIVE.TRANS64.RED.A1T0 RZ, [R0+URZ], RZ ;  /* 0x000000ff00ff79a7 */ /* 0x0001e2000810043f */
[----:B------:R-:W-:Y:S02]  /*1eba0*/  IMAD.MOV.U32 R232, RZ, RZ, R13 ;  /* 0x000000ffffe87224 */ /* 0x000fe400078e000d */
[----:B0-----:R-:W-:Y:S01]  /*1ebb0*/  IMAD.MOV.U32 R0, RZ, RZ, R21 ;  /* 0x000000ffff007224 */ /* 0x001fe200078e0015 */
[----:B------:R-:W-:Y:S06]  /*1ebc0*/  @P2 BRA `(.L_x_7221) ;  /* 0xffffff98003c2947 */ /* 0x000fec000383ffff */
[----:B------:R-:W-:Y:S02]  /*1ebd0*/  IMAD.MOV.U32 R0, RZ, RZ, R21 ;  /* 0x000000ffff007224 */ /* 0x000fe400078e0015 */
[----:B------:R-:W-:Y:S02]  /*1ebe0*/  IMAD.MOV.U32 R3, RZ, RZ, R15 ;  /* 0x000000ffff037224 */ /* 0x000fe400078e000f */
[----:B------:R-:W-:Y:S02]  /*1ebf0*/  IMAD.MOV.U32 R232, RZ, RZ, R13 ;  /* 0x000000ffffe87224 */ /* 0x000fe400078e000d */
[----:B------:R-:W-:-:S07]  /*1ec00*/  IMAD.MOV.U32 R231, RZ, RZ, R234 ;  /* 0x000000ffffe77224 */ /* 0x000fce00078e00ea */
.L_x_7202:
[----:B------:R-:W2:Y:S01]  /*1ec10*/  LDL R13, [R1+0x60] ;  /* 0x00006000010d7983 */ /* 0x000ea20000100800 */
[----:B------:R-:W0:Y:S03]  /*1ec20*/  LDC R15, c[0x0][0x448] ;  /* 0x00011200ff0f7b82 */ /* 0x000e260000000800 */
[----:B------:R-:W3:Y:S04]  /*1ec30*/  LDL R88, [R1+0x10] ;  /* 0x0000100001587983 */ /* 0x000ee80000100800 */
[----:B------:R-:W3:Y:S01]  /*1ec40*/  LDL R21, [R1+0x14] ;  /* 0x0000140001157983 */ /* 0x000ee20000100800 */
[----:B------:R-:W1:Y:S01]  /*1ec50*/  LDC R89, c[0x0][0x9e4] ;  /* 0x00027900ff597b82 */ /* 0x000e620000000800 */
[----:B------:R-:W-:-:S02]  /*1ec60*/  LOP3.LUT R16, R16, 0xffefffff, RZ, 0xc0, !PT ;  /* 0xffefffff10107812 */ /* 0x000fc400078ec0ff */
[----:B0-----:R-:W-:-:S13]  /*1ec70*/  ISETP.NE.AND P2, PT, R15, 0x1, PT ;  /* 0x000000010f00780c */ /* 0x001fda0003f45270 */
[----:B------:R-:W0:Y:S01]  /*1ec80*/  @P2 LDC R20, c[0x0][0x44c] ;  /* 0x00011300ff142b82 */ /* 0x000e220000000800 */
[----:B------:R-:W-:-:S04]  /*1ec90*/  @P2 LOP3.LUT R16, R16, 0x100000, RZ, 0xfc, !PT ;  /* 0x0010000010102812 */ /* 0x000fc800078efcff */
[----:B------:R-:W-:-:S03]  /*1eca0*/  LOP3.LUT R16, R16, 0xffdfffff, RZ, 0xc0, !PT ;  /* 0xffdfffff10107812 */ /* 0x000fc600078ec0ff */
[----:B------:R-:W4:Y:S01]  /*1ecb0*/  @P2 LDC R15, c[0x0][0x450] ;  /* 0x00011400ff0f2b82 */ /* 0x000f220000000800 */
[----:B--2---:R-:W-:-:S04]  /*1ecc0*/  VIADD R13, R13, 0x7f ;  /* 0x0000007f0d0d7836 */ /* 0x004fc80000000000 */
[----:B0-----:R-:W-:Y:S01]  /*1ecd0*/  @P2 IMAD.HI.U32 R20, R13, R20, RZ ;  /* 0x000000140d142227 */ /* 0x001fe200078e00ff */
[----:B---3--:R-:W-:-:S04]  /*1ece0*/  IADD3 R88, R21, 0x1, -R88 ;  /* 0x0000000115587810 */ /* 0x008fc80007ffe858 */
[----:B----4-:R-:W-:Y:S02]  /*1ecf0*/  @P2 SHF.R.U32.HI R13, RZ, R15, R20 ;  /* 0x0000000fff0d2219 */ /* 0x010fe40000011614 */
[----:B-1----:R-:W-:-:S03]  /*1ed00*/  ISETP.GE.AND P2, PT, R89, 0x1, PT ;  /* 0x000000015900780c */ /* 0x002fc60003f46270 */
[----:B------:R-:W-:-:S04]  /*1ed10*/  IMAD.IADD R13, R13, 0x1, R88 ;  /* 0x000000010d0d7824 */ /* 0x000fc800078e0258 */
[----:B------:R-:W-:-:S06]  /*1ed20*/  IMAD.IADD R14, R13, 0x1, -R14 ;  /* 0x000000010d0e7824 */ /* 0x000fcc00078e0a0e */
[----:B------:R-:W-:Y:S01]  /*1ed30*/  @P2 LOP3.LUT R16, R16, 0x200000, RZ, 0xfc, !PT ;  /* 0x0020000010102812 */ /* 0x000fe200078efcff */
        /* <DEDUP_REMOVED lines=11> */
.L_x_7224:
[----:B------:R-:W-:-:S13]  /*1edf0*/  ISETP.NE.AND P2, PT, R89, 0x1, PT ;  /* 0x000000015900780c */ /* 0x000fda0003f45270 */
[----:B------:R-:W0:Y:S02]  /*1ee00*/  @P2 LDC.64 R20, c[0x0][0x9e8] ;  /* 0x00027a00ff142b82 */ /* 0x000e240000000a00 */
[----:B0-----:R-:W-:-:S05]  /*1ee10*/  @P2 IMAD.HI.U32 R20, R13, R20, RZ ;  /* 0x000000140d142227 */ /* 0x001fca00078e00ff */
[----:B------:R-:W-:-:S07]  /*1ee20*/  @P2 SHF.R.U32.HI R13, RZ, R21, R20 ;  /* 0x00000015ff0d2219 */ /* 0x000fce0000011614 */
.L_x_7225:
[----:B------:R-:W-:Y:S05]  /*1ee30*/  BSYNC B0 ;  /* 0x0000000000007941 */ /* 0x000fea0003800000 */
.L_x_7223:
[----:B------:R-:W-:-:S05]  /*1ee40*/  IMAD R13, R13, R89, RZ ;  /* 0x000000590d0d7224 */ /* 0x000fca00078e02ff */
[----:B------:R-:W-:-:S07]  /*1ee50*/  VIMNMX R14, R14, R13, !PT ;  /* 0x0000000d0e0e7248 */ /* 0x000fce0007fe0100 */
.L_x_7222:
[----:B------:R-:W2:Y:S01]  /*1ee60*/  LDL R20, [R1+0x70] ;  /* 0x0000700001147983 */ /* 0x000ea20000100800 */
[----:B------:R-:W-:Y:S02]  /*1ee70*/  VIADD R15, R14, 0xdf ;  /* 0x000000df0e0f7836 */ /* 0x000fe40000000000 */
[----:B------:R-:W-:-:S04]  /*1ee80*/  IMAD.MOV.U32 R14, RZ, RZ, RZ ;  /* 0x000000ffff0e7224 */ /* 0x000fc800078e00ff */
[----:B------:R-:W-:-:S05]  /*1ee90*/  IMAD.HI R14, R15, -0x6db6db6d, R14 ;  /* 0x924924930f0e7827 */ /* 0x000fca00078e020e */
[----:B------:R-:W-:-:S04]  /*1eea0*/  SHF.R.U32.HI R13, RZ, 0x1f, R14 ;  /* 0x0000001fff0d7819 */ /* 0x000fc8000001160e */
[----:B------:R-:W-:-:S04]  /*1eeb0*/  LEA.HI.SX32 R13, R14, R13, 0x19 ;  /* 0x0000000d0e0d7211 */ /* 0x000fc800078fcaff */
[----:B--2---:R-:W-:-:S04]  /*1eec0*/  VIMNMX R20, R20, R13, !PT ;  /* 0x0000000d14147248 */ /* 0x004fc80007fe0100 */
[----:B------:R-:W-:Y:S01]  /*1eed0*/  ISETP.GE.AND P2, PT, R12, R20, PT ;  /* 0x000000140c00720c */ /* 0x000fe20003f46270 */
[----:B------:R0:W-:-:S12]  /*1eee0*/  STL [R1+0x48], R20 ;  /* 0x0000481401007387 */ /* 0x0001d80000100800 */
[----:B0-----:R-:W-:Y:S05]  /*1eef0*/  @!P2 BRA `(.L_x_7226) ;  /* 0x0000003c00fca947 */ /* 0x001fea0003800000 */
[----:B------:R-:W-:Y:S02]  /*1ef00*/  IMAD.MOV.U32 R235, RZ, RZ, R12 ;  /* 0x000000ffffeb7224 */ /* 0x000fe400078e000c */
[----:B------:R-:W-:Y:S02]  /*1ef10*/  IMAD.MOV.U32 R234, RZ, RZ, R0 ;  /* 0x000000ffffea7224 */ /* 0x000fe400078e0000 */
[----:B------:R-:W-:Y:S02]  /*1ef20*/  IMAD.MOV.U32 R21, RZ, RZ, R3 ;  /* 0x000000ffff157224 */ /* 0x000fe400078e0003 */
[----:B------:R-:W-:Y:S02]  /*1ef30*/  IMAD.MOV.U32 R12, RZ, RZ, R231 ;  /* 0x000000ffff0c7224 */ /* 0x000fe400078e00e7 */
[----:B------:R-:W-:-:S07]  /*1ef40*/  IMAD.MOV.U32 R20, RZ, RZ, R232 ;  /* 0x000000ffff147224 */ /* 0x000fce00078e00e8 */
.L_x_7237:
[----:B------:R-:W2:Y:S01]  /*1ef50*/  LDL R0, [R1+0x54] ;  /* 0x0000540001007983 */ /* 0x000ea20000100800 */
[----:B------:R-:W-:Y:S01]  /*1ef60*/  ISETP.NE.AND P2, PT, R20, 0x1, PT ;  /* 0x000000011400780c */ /* 0x000fe20003f45270 */
[----:B------:R-:W-:Y:S05]  /*1ef70*/  YIELD ;  /* 0x0000000000007946 */ /* 0x000fea0003800000 */
[----:B------:R-:W-:-:S04]  /*1ef80*/  SEL R231, RZ, 0x1, P2 ;  /* 0x00000001ffe77807 */ /* 0x000fc80001000000 */
[----:B------:R-:W-:Y:S02]  /*1ef90*/  LOP3.LUT R231, R12, R231, RZ, 0x3c, !PT ;  /* 0x000000e70ce77212 */ /* 0x000fe400078e3cff */
[----:B--2---:R-:W-:-:S13]  /*1efa0*/  ISETP.NE.AND P2, PT, R0, RZ, PT ;  /* 0x000000ff0000720c */ /* 0x004fda0003f45270 */
[----:B------:R-:W-:Y:S05]  /*1efb0*/  @P2 BRA `(.L_x_7227) ;  /* 0x00000000003c2947 */ /* 0x000fea0003800000 */
[----:B------:R-:W-:Y:S05]  /*1efc0*/  @!P0 BRA `(.L_x_7228) ;  /* 0x0000000000048947 */ /* 0x000fea0003800000 */
[----:B------:R-:W-:Y:S01]  /*1efd0*/  BPT.TRAP 0x1 ;  /* 0x000000040000795c */ /* 0x000fe20000300000 */
.L_x_7228:
        /* <DEDUP_REMOVED lines=8> */
.L_x_7229:
[----:B------:R-:W-:Y:S04]  /*1f060*/  BSSY B0, `(.L_x_7227) ;  /* 0x0000004000007945 */ /* 0x000fe80003800000 */
[----:B-1----:R-:W-:Y:S05]  /*1f070*/  @P3 BRA `(.L_x_7230) ;  /* 0x0000000000083947 */ /* 0x002fea0003800000 */
[----:B------:R-:W1:Y:S02]  /*1f080*/  SYNCS.PHASECHK.TRANS64.TRYWAIT P3, [R0+URZ+0x2e830], R3 ;  /* 0x02e83003000075a7 */ /* 0x000e64000806017f */
[----:B-1----:R-:W-:Y:S05]  /*1f090*/  @!P3 BRA `(.L_x_7231) ;  /* 0x0000016000e0b947 */ /* 0x002fea0003800000 */
.L_x_7230:
[----:B------:R-:W-:Y:S05]  /*1f0a0*/  BSYNC B0 ;  /* 0x0000000000007941 */ /* 0x000fea0003800000 */
.L_x_7227:
[----:B01----:R-:W2:Y:S01]  /*1f0b0*/  LDL R3, [R1+0x58] ;  /* 0x0000580001037983 */ /* 0x003ea20000100800 */
[----:B------:R-:W-:Y:S01]  /*1f0c0*/  VIADD R232, R20, 0x1 ;  /* 0x0000000114e87836 */ /* 0x000fe20000000000 */
[----:B------:R-:W-:Y:S05]  /*1f0d0*/  WARPSYNC.ALL ;  /* 0x0000000000007948 */ /* 0x000fea0003800000 */
[----:B------:R-:W0:Y:S01]  /*1f0e0*/  S2R R0, SR_TID.X ;  /* 0x0000000000007919 */ /* 0x000e220000002100 */
[----:B------:R-:W-:Y:S01]  /*1f0f0*/  ISETP.NE.AND P3, PT, R232, 0x2, PT ;  /* 0x00000002e800780c */ /* 0x000fe20003f65270 */
[----:B------:R-:W-:Y:S01]  /*1f100*/  IMAD.MOV.U32 R91, RZ, RZ, 0x40000040 ;  /* 0x40000040ff5b7424 */ /* 0x000fe200078e00ff */
[----:B------:R-:W-:Y:S01]  /*1f110*/  R2UR UR12, R8 ;  /* 0x00000000080c72ca */ /* 0x000fe200000e0000 */
[----:B------:R-:W-:Y:S01]  /*1f120*/  IMAD.MOV.U32 R15, RZ, RZ, 0x40000040 ;  /* 0x40000040ff0f7424 */ /* 0x000fe200078e00ff */
[----:B------:R-:W-:Y:S01]  /*1f130*/  SEL R232, R232, RZ, P3 ;  /* 0x000000ffe8e87207 */ /* 0x000fe20001800000 */
        /* <DEDUP_REMOVED lines=13> */
[----:B------:R-:W-:Y:S01]  /*1f210*/  R2UR UR25, R15 ;  /* 0x000000000f1972ca */ /* 0x000fe200000e0000 */
[----:B------:R-:W-:Y:S01]  /*1f220*/  STL [R1+0xc0], R21 ;  /* 0x0000c01501007387 */ /* 0x000fe20000100800 */
[C---:B------:R-:W-:Y:S02]  /*1f230*/  R2UR UR27, R89.reuse ;  /* 0x00000000591b72ca */ /* 0x040fe400000e0000 */
[----:B------:R-:W-:Y:S01]  /*1f240*/  R2UR UR29, R89 ;  /* 0x00000000591d72ca */ /* 0x000fe200000e0000 */
[----:B------:R-:W-:Y:S01]  /*1f250*/  STL [R1+0xbc], R19 ;  /* 0x0000bc1301007387 */ /* 0x000fe20000100800 */
[----:B------:R-:W-:-:S02]  /*1f260*/  R2UR UR31, R93 ;  /* 0x000000005d1f72ca */ /* 0x000fc400000e0000 */
[----:B------:R-:W-:Y:S01]  /*1f270*/  R2UR UR39, R15 ;  /* 0x000000000f2772ca */ /* 0x000fe200000e0000 */
[----:B------:R-:W-:Y:S01]  /*1f280*/  STL [R1+0xb8], R18 ;  /* 0x0000b81201007387 */ /* 0x000fe20000100800 */
[----:B------:R-:W-:Y:S02]  /*1f290*/  R2UR UR36, R8 ;  /* 0x00000000082472ca */ /* 0x000fe400000e0000 */
[----:B0-----:R-:W-:Y:S01]  /*1f2a0*/  SHF.R.U32.HI R0, RZ, 0x7, R0 ;  /* 0x00000007ff007819 */ /* 0x001fe20000011600 */
[----:B------:R0:W-:Y:S01]  /*1f2b0*/  STL [R1+0xb4], R17 ;  /* 0x0000b41101007387 */ /* 0x0001e20000100800 */
[----:B------:R-:W-:Y:S02]  /*1f2c0*/  R2UR UR37, R9 ;  /* 0x00000000092572ca */ /* 0x000fe400000e0000 */
[----:B------:R-:W-:Y:S01]  /*1f2d0*/  R2UR UR47, R89 ;  /* 0x00000000592f72ca */ /* 0x000fe200000e0000 */
[----:B------:R-:W-:Y:S01]  /*1f2e0*/  VIADD R0, R0, 0x8 ;  /* 0x0000000800007836 */ /* 0x000fe20000000000 */
[----:B------:R1:W-:Y:S01]  /*1f2f0*/  STL [R1+0xb0], R16 ;  /* 0x0000b01001007387 */ /* 0x0003e20000100800 */
[----:B------:R-:W-:-:S02]  /*1f300*/  R2UR UR44, R8 ;  /* 0x00000000082c72ca */ /* 0x000fc400000e0000 */
[----:B------:R-:W-:Y:S01]  /*1f310*/  R2UR UR45, R9 ;  /* 0x00000000092d72ca */ /* 0x000fe200000e0000 */
[----:B------:R3:W-:Y:S01]  /*1f320*/  BAR.SYNC.DEFER_BLOCKING R0, 0x100 ;  /* 0x000400000000751d */ /* 0x0007e20000010000 */
[C---:B------:R-:W-:Y:S02]  /*1f330*/  R2UR UR19, R15.reuse ;  /* 0x000000000f1372ca */ /* 0x040fe400000e0000 */
[----:B------:R-:W-:Y:S01]  /*1f340*/  R2UR UR5, R15 ;  /* 0x000000000f0572ca */ /* 0x000fe200000e0000 */
[----:B------:R-:W-:Y:S01]  /*1f350*/  IMAD.MOV.U32 R15, RZ, RZ, 0x40000040 ;  /* 0x40000040ff0f7424 */ /* 0x000fe200078e00ff */
[----:B------:R-:W-:Y:S02]  /*1f360*/  R2UR UR17, R89 ;  /* 0x00000000591172ca */ /* 0x000fe400000e0000 */
[C---:B------:R-:W-:Y:S01]  /*1f370*/  R2UR UR9, R93.reuse ;  /* 0x000000005d0972ca */ /* 0x040fe200000e0000 */
[----:B------:R4:W-:Y:S01]  /*1f380*/  STL [R1+0xac], R12 ;  /* 0x0000ac0c01007387 */ /* 0x0009e20000100800 */
[----:B------:R-:W-:-:S02]  /*1f390*/  R2UR UR33, R93 ;  /* 0x000000005d2172ca */ /* 0x000fc400000e0000 */
[----:B------:R-:W-:Y:S01]  /*1f3a0*/  R2UR UR59, R91 ;  /* 0x000000005b3b72ca */ /* 0x000fe200000e0000 */
[----:B------:R4:W-:Y:S01]  /*1f3b0*/  STL [R1+0xa8], R2 ;  /* 0x0000a80201007387 */ /* 0x0009e20000100800 */
[----:B------:R-:W-:Y:S01]  /*1f3c0*/  WARPGROUP.ARRIVE ;  /* 0x00000000000079c5 */ /* 0x000fe20000000000 */
[----:B--2---:R-:W-:Y:S01]  /*1f3d0*/  IMAD R90, R232, 0x700, R3 ;  /* 0x00000700e85a7824 */ /* 0x004fe200078e0203 */
[----:B------:R-:W-:Y:S01]  /*1f3e0*/  MOV R3, UR7 ;  /* 0x0000000700037c02 */ /* 0x000fe20008000f00 */
[----:B------:R-:W-:Y:S01]  /*1f3f0*/  UMOV UR7, UR11 ;  /* 0x0000000b00077c82 */ /* 0x000fe20008000000 */
[----:B------:R-:W-:Y:S01]  /*1f400*/  R2UR UR11, R93 ;  /* 0x000000005d0b72ca */ /* 0x000fe200000e0000 */
[C---:B------:R-:W-:Y:S01]  /*1f410*/  VIADD R14, R90.reuse, 0x100 ;  /* 0x000001005a0e7836 */ /* 0x040fe20000000000 */
[C---:B------:R-:W-:Y:S01]  /*1f420*/  R2UR UR14, R90.reuse ;  /* 0x000000005a0e72ca */ /* 0x040fe200000e0000 */
[C---:B------:R-:W-:Y:S01]  /*1f430*/  VIADD R88, R90.reuse, 0x200 ;  /* 0x000002005a587836 */ /* 0x040fe20000000000 */
[----:B0-----:R-:W-:Y:S01]  /*1f440*/  MOV R17, UR7 ;  /* 0x0000000700117c02 */ /* 0x001fe20008000f00 */
        /* <DEDUP_REMOVED lines=24> */
[----:B------:R-:W-:Y:S01]  /*1f5d0*/  MOV R236, UR11 ;  /* 0x0000000b00ec7c02 */ /* 0x000fe20008000f00 */
[----:B------:R-:W-:Y:S01]  /*1f5e0*/  UMOV UR11, UR25 ;  /* 0x00000019000b7c82 */ /* 0x000fe20008000000 */
[----:B------:R-:W-:Y:S01]  /*1f5f0*/  R2UR UR24, R14 ;  /* 0x000000000e1872ca */ /* 0x000fe200000e0000 */
[----:B------:R-:W-:Y:S01]  /*1f600*/  VIADD R14, R90, 0x4 ;  /* 0x000000045a0e7836 */ /* 0x000fe20000000000 */
[----:B------:R-:W-:Y:S01]  /*1f610*/  R2UR UR10, R88 ;  /* 0x00000000580a72ca */ /* 0x000fe200000e0000 */
[----:B------:R-:W-:Y:S01]  /*1f620*/  UMOV UR7, UR29 ;  /* 0x0000001d00077c82 */ /* 0x000fe20008000000 */
[C---:B------:R-:W-:Y:S01]  /*1f630*/  R2UR UR25, R9.reuse ;  /* 0x00000000091972ca */ /* 0x040fe200000e0000 */
[----:B------:R-:W-:Y:S01]  /*1f640*/  VIADD R88, R90, 0x204 ;  /* 0x000002045a587836 */ /* 0x000fe20000000000 */
[----:B------:R-:W-:Y:S01]  /*1f650*/  R2UR UR6, R14 ;  /* 0x000000000e0672ca */ /* 0x000fe200000e0000 */
[----:B------:R-:W-:Y:S01]  /*1f660*/  VIADD R14, R90, 0x304 ;  /* 0x000003045a0e7836 */ /* 0x000fe20000000000 */
[----:B------:R-:W-:Y:S01]  /*1f670*/  R2UR UR29, R9 ;  /* 0x00000000091d72ca */ /* 0x000fe200000e0000 */
[----:B------:R-:W-:Y:S01]  /*1f680*/  IMAD.MOV.U32 R93, RZ, RZ, 0x40000040 ;  /* 0x40000040ff5d7424 */ /* 0x000fe200078e00ff */
[----:B------:R-:W-:Y:S01]  /*1f690*/  MOV R19, UR11 ;  /* 0x0000000b00137c02 */ /* 0x000fe20008000f00 */
[----:B------:R-:W-:Y:S01]  /*1f6a0*/  UMOV UR11, UR19 ;  /* 0x00000013000b7c82 */ /* 0x000fe20008000000 */
[----:B------:R-:W-:Y:S01]  /*1f6b0*/  R2UR UR14, R88 ;  /* 0x00000000580e72ca */ /* 0x000fe200000e0000 */
[----:B------:R-:W-:Y:S01]  /*1f6c0*/  VIADD R88, R90, 0x404 ;  /* 0x000004045a587836 */ /* 0x000fe20000000000 */
[----:B------:R-:W-:Y:S01]  /*1f6d0*/  R2UR UR19, R15 ;  /* 0x000000000f1372ca */ /* 0x000fe200000e0000 */
[----:B------:R-:W-:Y:S01]  /*1f6e0*/  IMAD.MOV.U32 R15, RZ, RZ, 0x40000040 ;  /* 0x40000040ff0f7424 */ /* 0x000fe200078e00ff */
[----:B------:R-:W-:Y:S01]  /*1f6f0*/  R2UR UR15, R89 ;  /* 0x00000000590f72ca */ /* 0x000fe200000e0000 */
[----:B------:R-:W-:Y:S01]  /*1f700*/  IMAD.MOV.U32 R89, RZ, RZ, 0x40000040 ;  /* 0x40000040ff597424 */ /* 0x000fe200078e00ff */
[----:B------:R-:W-:Y:S01]  /*1f710*/  MOV R24, UR7 ;  /* 0x0000000700187c02 */ /* 0x000fe20008000f00 */
[----:B------:R-:W-:Y:S01]  /*1f720*/  UMOV UR7, UR9 ;  /* 0x0000000900077c82 */ /* 0x000fe20008000000 */
[----:B---3--:R-:W-:Y:S01]  /*1f730*/  MOV R0, UR6 ;  /* 0x0000000600007c02 */ /* 0x008fe20008000f00 */
[----:B------:R-:W-:Y:S01]  /*1f740*/  UMOV UR6, UR10 ;  /* 0x0000000a00067c82 */ /* 0x000fe20008000000 */
[----:B------:R-:W-:Y:S01]  /*1f750*/  R2UR UR10, R92 ;  /* 0x000000005c0a72ca */ /* 0x000fe200000e0000 */
[----:B------:R-:W-:Y:S01]  /*1f760*/  VIADD R92, R90, 0x206 ;  /* 0x000002065a5c7836 */ /* 0x000fe20000000000 */
[----:B-1----:R-:W-:Y:S01]  /*1f770*/  MOV R16, UR6 ;  /* 0x0000000600107c02 */ /* 0x002fe20008000f00 */
[----:B------:R-:W-:Y:S01]  /*1f780*/  UMOV UR6, UR28 ;  /* 0x0000001c00067c82 */ /* 0x000fe20008000000 */
[----:B------:R-:W-:-:S02]  /*1f790*/  R2UR UR28, R8 ;  /* 0x00000000081c72ca */ /* 0x000fc400000e0000 */
[----:B------:R-:W-:Y:S01]  /*1f7a0*/  MOV R23, UR6 ;  /* 0x0000000600177c02 */ /* 0x000fe20008000f00 */
[----:B------:R-:W-:Y:S01]  /*1f7b0*/  UMOV UR6, UR8 ;  /* 0x0000000800067c82 */ /* 0x000fe20008000000 */
[C---:B------:R-:W-:Y:S02]  /*1f7c0*/  R2UR UR8, R8.reuse ;  /* 0x00000000080872ca */ /* 0x040fe400000e0000 */
[----:B------:R-:W-:Y:S02]  /*1f7d0*/  R2UR UR9, R9 ;  /* 0x00000000090972ca */ /* 0x000fe400000e0000 */
[----:B------:R-:W-:Y:S01]  /*1f7e0*/  MOV R95, UR11 ;  /* 0x0000000b005f7c02 */ /* 0x000fe20008000f00 */
[----:B------:R-:W-:Y:S01]  /*1f7f0*/  UMOV UR11, UR5 ;  /* 0x00000005000b7c82 */ /* 0x000fe20008000000 */
[----:B------:R-:W-:Y:S01]  /*1f800*/  MOV R13, UR10 ;  /* 0x0000000a000d7c02 */ /* 0x000fe20008000f00 */
[----:B------:R-:W-:Y:S01]  /*1f810*/  UMOV UR10, UR24 ;  /* 0x00000018000a7c82 */ /* 0x000fe20008000000 */
[----:B------:R-:W-:-:S02]  /*1f820*/  R2UR UR24, R8 ;  /* 0x00000000081872ca */ /* 0x000fc400000e0000 */
[----:B------:R-:W-:Y:S01]  /*1f830*/  MOV R18, UR10 ;  /* 0x0000000a00127c02 */ /* 0x000fe20008000f00 */
[----:B------:R-:W-:Y:S01]  /*1f840*/  UMOV UR10, UR18 ;  /* 0x00000012000a7c82 */ /* 0x000fe20008000000 */
[----:B------:R-:W-:Y:S01]  /*1f850*/  R2UR UR18, R14 ;  /* 0x000000000e1272ca */ /* 0x000fe200000e0000 */
[----:B------:R-:W-:Y:S01]  /*1f860*/  VIADD R14, R90, 0x504 ;  /* 0x000005045a0e7836 */ /* 0x000fe20000000000 */
[----:B------:R-:W-:Y:S02]  /*1f870*/  WARPGROUP.DEPBAR.LE gsb0, 0x0 ;  /* 0x00008000000079c5 */ /* 0x000fe40000010000 */
[----:B------:R-:W-:Y:S01]  /*1f880*/  WARPGROUP.ARRIVE ;  /* 0x00000000000079c5 */ /* 0x000fe20000000000 */
[----:B------:R-:W-:Y:S01]  /*1f890*/  MOV R94, UR10 ;  /* 0x0000000a005e7c02 */ /* 0x000fe20008000f00 */
[----:B------:R-:W-:Y:S01]  /*1f8a0*/  UMOV UR10, UR4 ;  /* 0x00000004000a7c82 */ /* 0x000fe20008000000 */
[----:B------:R-:W-:Y:S02]  /*1f8b0*/  R2UR UR42, R92 ;  /* 0x000000005c2a72ca */ /* 0x000fe400000e0000 */
[----:B------:R-:W-:Y:S01]  /*1f8c0*/  R2UR UR43, R93 ;  /* 0x000000005d2b72ca */ /* 0x000fe200000e0000 */
[----:B------:R-:W-:Y:S01]  /*1f8d0*/  QGMMA.64x32x32.F32.E4M3.E4M3 R168, gdesc[UR20], RZ, !UPT, gsb0 ;  /* 0x0060000014a879f3 */ /* 0x000fe2000c0008ff */
[----:B------:R-:W-:Y:S01]  /*1f8e0*/  R2UR UR22, R88 ;  /* 0x00000000581672ca */ /* 0x000fe200000e0000 */
[----:B------:R-:W-:Y:S01]  /*1f8f0*/  VIADD R88, R90, 0x604 ;  /* 0x000006045a587836 */ /* 0x000fe20000000000 */
[----:B------:R-:W-:Y:S01]  /*1f900*/  R2UR UR23, R89 ;  /* 0x00000000591772ca */ /* 0x000fe200000e0000 */
[----:B------:R-:W-:Y:S01]  /*1f910*/  IMAD.MOV.U32 R89, RZ, RZ, 0x40000040 ;  /* 0x40000040ff597424 */ /* 0x000fe200078e00ff */
[----:B------:R-:W-:-:S02]  /*1f920*/  R2UR UR4, R10 ;  /* 0x000000000a0472ca */ /* 0x000fc400000e0000 */
[C---:B------:R-:W-:Y:S02]  /*1f930*/  R2UR UR5, R11.reuse ;  /* 0x000000000b0572ca */ /* 0x040fe400000e0000 */
[----:B------:R-:W-:Y:S02]  /*1f940*/  R2UR UR12, R10 ;  /* 0x000000000a0c72ca */ /* 0x000fe400000e0000 */
[----:B------:R-:W-:Y:S02]  /*1f950*/  R2UR UR13, R11 ;  /* 0x000000000b0d72ca */ /* 0x000fe400000e0000 */
[----:B----4-:R-:W-:Y:S01]  /*1f960*/  MOV R12, UR15 ;  /* 0x0000000f000c7c02 */ /* 0x010fe20008000f00 */
[----:B------:R-:W-:Y:S01]  /*1f970*/  UMOV UR15, UR33 ;  /* 0x00000021000f7c82 */ /* 0x000fe20008000000 */
[----:B------:R-:W-:Y:S01]  /*1f980*/  MOV R2, UR14 ;  /* 0x0000000e00027c02 */ /* 0x000fe20008000f00 */
[----:B------:R-:W-:Y:S01]  /*1f990*/  UMOV UR14, UR32 ;  /* 0x00000020000e7c82 */ /* 0x000fe20008000000 */
[----:B------:R-:W-:Y:S01]  /*1f9a0*/  MOV R22, UR15 ;  /* 0x0000000f00167c02 */ /* 0x000fe20008000f00 */
[----:B------:R-:W-:Y:S01]  /*1f9b0*/  UMOV UR15, UR17 ;  /* 0x00000011000f7c82 */ /* 0x000fe20008000000 */
[----:B------:R-:W-:Y:S01]  /*1f9c0*/  MOV R21, UR14 ;  /* 0x0000000e00157c02 */ /* 0x000fe20008000f00 */
[----:B------:R-:W-:Y:S01]  /*1f9d0*/  UMOV UR14, UR16 ;  /* 0x00000010000e7c82 */ /* 0x000fe20008000000 */
        /* <DEDUP_REMOVED lines=25> */
[----:B------:R-:W-:Y:S02]  /*1fb70*/  R2UR UR50, R88 ;  /* 0x00000000583272ca */ /* 0x000fe400000e0000 */
[----:B------:R-:W-:Y:S01]  /*1fb80*/  R2UR UR51, R89 ;  /* 0x00000000593372ca */ /* 0x000fe200000e0000 */
        /* <DEDUP_REMOVED lines=14> */
[----:B------:R-:W-:-:S06]  /*1fc70*/  WARPGROUP.ARRIVE ;  /* 0x00000000000079c5 */ /* 0x000fcc0000000000 */
        /* <DEDUP_REMOVED lines=132> */
.L_x_7233:
[----:B-----5:R-:W-:Y:S01]  /*204c0*/  SHF.L.U32 R0, R12, 0x1f, RZ ;  /* 0x0000001f0c007819 */ /* 0x020fe200000006ff */
[----:B------:R-:W-:-:S04]  /*204d0*/  IMAD R3, R20, 0x8, R17 ;  /* 0x0000000814037824 */ /* 0x000fc800078e0211 */
[----:B------:R0:W1:Y:S01]  /*204e0*/  SYNCS.PHASECHK.TRANS64.TRYWAIT P2, [R3+URZ+0x2e850], R0 ;  /* 0x02e85000030075a7 */ /* 0x000062000804017f */
[----:B------:R-:W-:Y:S05]  /*204f0*/  @!P0 BRA `(.L_x_7234) ;  /* 0x0000000000048947 */ /* 0x000fea0003800000 */
[----:B------:R-:W-:Y:S01]  /*20500*/  BPT.TRAP 0x1 ;  /* 0x000000040000795c */ /* 0x000fe20000300000 */
.L_x_7234:
[----:B-1----:R-:W-:Y:S05]  /*20510*/  @P2 BRA `(.L_x_7232) ;  /* 0x0000000000082947 */ /* 0x002fea0003800000 */
[----:B------:R-:W1:Y:S02]  /*20520*/  SYNCS.PHASECHK.TRANS64.TRYWAIT P2, [R3+URZ+0x2e850], R0 ;  /* 0x02e85000030075a7 */ /* 0x000e64000804017f */
[----:B-1----:R-:W-:Y:S05]  /*20530*/  @!P2 BRA `(.L_x_7235) ;  /* 0x0000014c00cca947 */ /* 0x002fea0003800000 */
.L_x_7232:
[----:B-----5:R-:W-:Y:S01]  /*20540*/  VIADD R12, R17, 0x400 ;  /* 0x00000400110c7836 */ /* 0x020fe20000000000 */
[----:B------:R-:W-:Y:S05]  /*20550*/  WARPSYNC.ALL ;  /* 0x0000000000007948 */ /* 0x000fea0003800000 */
[----:B------:R-:W-:Y:S01]  /*20560*/  SHF.R.U32.HI R12, RZ, 0x4, R12 ;  /* 0x00000004ff0c7819 */ /* 0x000fe2000001160c */
[----:B------:R-:W-:Y:S01]  /*20570*/  IMAD.MOV.U32 R13, RZ, RZ, -0x3ffffff0 ;  /* 0xc0000010ff0d7424 */ /* 0x000fe200078e00ff */
[----:B------:R-:W-:Y:S02]  /*20580*/  WARPGROUP.ARRIVE ;  /* 0x00000000000079c5 */ /* 0x000fe40000000000 */
[----:B------:R-:W-:-:S02]  /*20590*/  LOP3.LUT R12, R12, 0x3fff, RZ, 0xc0, !PT ;  /* 0x00003fff0c0c7812 */ /* 0x000fc400078ec0ff */
[----:B------:R-:W-:Y:S02]  /*205a0*/  R2UR UR7, R13 ;  /* 0x000000000d0772ca */ /* 0x000fe400000e0000 */
[----:B------:R-:W-:-:S05]  /*205b0*/  LOP3.LUT R12, R12, 0x10000, RZ, 0xfc, !PT ;  /* 0x000100000c0c7812 */ /* 0x000fca00078efcff */
[----:B------:R-:W-:-:S05]  /*205c0*/  IMAD R12, R20, 0x700, R12 ;  /* 0x00000700140c7824 */ /* 0x000fca00078e020c */
[----:B------:R-:W-:-:S13]  /*205d0*/  R2UR UR6, R12 ;  /* 0x000000000c0672ca */ /* 0x000fda00000e0000 */
[----:B------:R-:W-:Y:S01]  /*205e0*/  QGMMA.64x128x32.F32.E4M3.E4M3 R24, R224, gdesc[UR4], R24, gsb0 ;  /* 0x01e00004e0187df3 */ /* 0x000fe20008000818 */
[----:B------:R-:W-:Y:S02]  /*205f0*/  VIADD R14, R12, 0x100 ;  /* 0x000001000c0e7836 */ /* 0x000fe40000000000 */
[----:B------:R-:W-:-:S03]  /*20600*/  IMAD.MOV.U32 R15, RZ, RZ, -0x3ffffff0 ;  /* 0xc0000010ff0f7424 */ /* 0x000fc600078e00ff */
[----:B------:R-:W-:Y:S02]  /*20610*/  R2UR UR6, R14 ;  /* 0x000000000e0672ca */ /* 0x000fe400000e0000 */
[----:B------:R-:W-:Y:S02]  /*20620*/  R2UR UR7, R15 ;  /* 0x000000000f0772ca */ /* 0x000fe400000e0000 */
[----:B01----:R-:W-:-:S04]  /*20630*/  FMNMX.FTZ R0, R184, R21, !PT ;  /* 0x00000015b8007209 */ /* 0x003fc80007810000 */
        /* <DEDUP_REMOVED lines=8> */
[----:B------:R-:W-:Y:S01]  /*206c0*/  FMNMX.FTZ R13, R169, R13, !PT ;  /* 0x0000000da90d7209 */ /* 0x000fe20007810000 */
[----:B------:R-:W-:Y:S01]  /*206d0*/  VIADD R14, R12, 0x200 ;  /* 0x000002000c0e7836 */ /* 0x000fe20000000000 */
[----:B------:R-:W-:Y:S02]  /*206e0*/  WARPGROUP.DEPBAR.LE gsb0, 0x0 ;  /* 0x00008000000079c5 */ /* 0x000fe40000010000 */
[----:B------:R-:W-:Y:S01]  /*206f0*/  WARPGROUP.ARRIVE ;  /* 0x00000000000079c5 */ /* 0x000fe20000000000 */
[----:B------:R-:W-:Y:S01]  /*20700*/  IMAD.MOV.U32 R15, RZ, RZ, -0x3ffffff0 ;  /* 0xc0000010ff0f7424 */ /* 0x000fe200078e00ff */
[----:B------:R-:W-:Y:S01]  /*20710*/  FMNMX.FTZ R13, R172, R13, !PT ;  /* 0x0000000dac0d7209 */ /* 0x000fe20007810000 */
[----:B------:R-:W2:Y:S01]  /*20720*/  LDL.LU R227, [R1+0x4] ;  /* 0x0000040001e37983 */ /* 0x000ea20000300800 */
[----:B------:R-:W-:Y:S02]  /*20730*/  FMNMX.FTZ R0, R186, R234, !PT ;  /* 0x000000eaba007209 */ /* 0x000fe40007810000 */
[----:B------:R-:W-:Y:S01]  /*20740*/  QGMMA.64x128x32.F32.E4M3.E4M3 R24, R220, gdesc[UR4], R24, gsb0 ;  /* 0x01e00004dc187df3 */ /* 0x000fe20008000818 */
[----:B------:R-:W-:-:S02]  /*20750*/  FMNMX.FTZ R13, R173, R13, !PT ;  /* 0x0000000dad0d7209 */ /* 0x000fc40007810000 */
[----:B------:R-:W-:Y:S01]  /*20760*/  R2UR UR6, R14 ;  /* 0x000000000e0672ca */ /* 0x000fe200000e0000 */
[----:B------:R-:W-:Y:S01]  /*20770*/  VIADD R14, R12, 0x300 ;  /* 0x000003000c0e7836 */ /* 0x000fe20000000000 */
[----:B------:R-:W-:Y:S01]  /*20780*/  R2UR UR7, R15 ;  /* 0x000000000f0772ca */ /* 0x000fe200000e0000 */
[----:B------:R-:W-:Y:S01]  /*20790*/  IMAD.MOV.U32 R15, RZ, RZ, -0x3ffffff0 ;  /* 0xc0000010ff0f7424 */ /* 0x000fe200078e00ff */
        /* <DEDUP_REMOVED lines=67> */
[----:B------:R-:W-:Y:S01]  /*20bd0*/  FMNMX.FTZ R0, R126, R0, !PT ;  /* 0x000000007e007209 */ /* 0x000fe20007810000 */
[----:B------:R-:W-:Y:S02]  /*20be0*/  WARPGROUP.DEPBAR.LE gsb0, 0x0 ;  /* 0x00008000000079c5 */ /* 0x000fe40000010000 */
[----:B------:R-:W-:Y:S01]  /*20bf0*/  WARPGROUP.ARRIVE ;  /* 0x00000000000079c5 */ /* 0x000fe20000000000 */
[----:B------:R-:W-:-:S02]  /*20c00*/  FMNMX.FTZ R13, R116, R13, !PT ;  /* 0x0000000d740d7209 */ /* 0x000fc40007810000 */
[----:B------:R-:W-:Y:S02]  /*20c10*/  FMNMX.FTZ R0, R127, R0, !PT ;  /* 0x000000007f007209 */ /* 0x000fe40007810000 */
[----:B------:R-:W-:Y:S01]  /*20c20*/  FMNMX.FTZ R13, R117, R13, !PT ;  /* 0x0000000d750d7209 */ /* 0x000fe20007810000 */
[----:B------:R-:W-:Y:S01]  /*20c30*/  QGMMA.64x128x32.F32.E4M3.E4M3 R24, R216, gdesc[UR4], R24, gsb0 ;  /* 0x01e00004d8187df3 */ /* 0x000fe20008000818 */
[----:B------:R-:W-:Y:S02]  /*20c40*/  R2UR UR6, R14 ;  /* 0x000000000e0672ca */ /* 0x000fe400000e0000 */
        /* <DEDUP_REMOVED lines=17> */
[----:B------:R-:W-:-:S03]  /*20d60*/  FMNMX.FTZ R0, R111, R0, !PT ;  /* 0x000000006f007209 */ /* 0x000fc60007810000 */
[----:B------:R-:W0:Y:S01]  /*20d70*/  SHFL.BFLY PT, R14, R13, 0x2, 0x1f ;  /* 0x0c401f000d0e7f89 */ /* 0x000e2200000e0000 */
[----:B------:R-:W-:-:S04]  /*20d80*/  FMNMX.FTZ R0, R114, R0, !PT ;  /* 0x0000000072007209 */ /* 0x000fc80007810000 */
[----:B------:R-:W-:-:S04]  /*20d90*/  FMNMX.FTZ R0, R115, R0, !PT ;  /* 0x0000000073007209 */ /* 0x000fc80007810000 */
[----:B------:R-:W-:-:S04]  /*20da0*/  FMNMX.FTZ R0, R118, R0, !PT ;  /* 0x0000000076007209 */ /* 0x000fc80007810000 */
[----:B------:R-:W-:-:S04]  /*20db0*/  FMNMX.FTZ R0, R119, R0, !PT ;  /* 0x0000000077007209 */ /* 0x000fc80007810000 */
[----:B------:R-:W-:-:S04]  /*20dc0*/  FMNMX.FTZ R0, R90, R0, !PT ;  /* 0x000000005a007209 */ /* 0x000fc80007810000 */
[----:B------:R-:W-:Y:S02]  /*20dd0*/  FMNMX.FTZ R0, R91, R0, !PT ;  /* 0x000000005b007209 */ /* 0x000fe40007810000 */
[----:B0-----:R-:W-:Y:S01]  /*20de0*/  FMNMX.FTZ R13, R13, R14, !PT ;  /* 0x0000000e0d0d7209 */ /* 0x001fe20007810000 */
[----:B------:R-:W-:Y:S01]  /*20df0*/  VIADD R14, R12, 0x400 ;  /* 0x000004000c0e7836 */ /* 0x000fe20000000000 */
[----:B------:R-:W-:-:S04]  /*20e00*/  FMNMX.FTZ R0, R94, R0, !PT ;  /* 0x000000005e007209 */ /* 0x000fc80007810000 */
[----:B------:R-:W-:-:S04]  /*20e10*/  FMNMX.FTZ R0, R95, R0, !PT ;  /* 0x000000005f007209 */ /* 0x000fc80007810000 */
[----:B------:R-:W-:-:S04]  /*20e20*/  FMNMX.FTZ R0, R98, R0, !PT ;  /* 0x0000000062007209 */ /* 0x000fc80007810000 */
[----:B------:R-:W-:-:S04]  /*20e30*/  FMNMX.FTZ R0, R99, R0, !PT ;  /* 0x0000000063007209 */ /* 0x000fc80007810000 */
[----:B------:R-:W-:-:S04]  /*20e40*/  FMNMX.FTZ R0, R102, R0, !PT ;  /* 0x0000000066007209 */ /* 0x000fc80007810000 */
[----:B------:R-:W-:-:S05]  /*20e50*/  FMNMX.FTZ R0, R103, R0, !PT ;  /* 0x0000000067007209 */ /* 0x000fca0007810000 */
[----:B------:R-:W0:Y:S02]  /*20e60*/  SHFL.BFLY PT, R3, R0, 0x2, 0x1f ;  /* 0x0c401f0000037f89 */ /* 0x000e2400000e0000 */
[----:B0-----:R-:W-:Y:S02]  /*20e70*/  FMNMX.FTZ R0, R0, R3, !PT ;  /* 0x0000000300007209 */ /* 0x001fe40007810000 */
[----:B------:R-:W0:Y:S02]  /*20e80*/  SHFL.BFLY PT, R3, R13, 0x1, 0x1f ;  /* 0x0c201f000d037f89 */ /* 0x000e2400000e0000 */
[----:B0-----:R-:W-:Y:S01]  /*20e90*/  FMNMX.FTZ R3, R13, R3, !PT ;  /* 0x000000030d037209 */ /* 0x001fe20007810000 */
[----:B------:R-:W-:Y:S02]  /*20ea0*/  WARPGROUP.DEPBAR.LE gsb0, 0x0 ;  /* 0x00008000000079c5 */ /* 0x000fe40000010000 */
[----:B------:R-:W-:-:S06]  /*20eb0*/  WARPGROUP.ARRIVE ;  /* 0x00000000000079c5 */ /* 0x000fcc0000000000 */
[----:B------:R-:W-:Y:S01]  /*20ec0*/  QGMMA.64x128x32.F32.E4M3.E4M3 R24, R212, gdesc[UR4], R24, gsb0 ;  /* 0x01e00004d4187df3 */ /* 0x000fe20008000818 */
[----:B------:R-:W-:Y:S02]  /*20ed0*/  R2UR UR6, R14 ;  /* 0x000000000e0672ca */ /* 0x000fe400000e0000 */
[----:B------:R-:W-:Y:S01]  /*20ee0*/  R2UR UR7, R15 ;  /* 0x000000000f0772ca */ /* 0x000fe200000e0000 */
[----:B------:R-:W0:Y:S01]  /*20ef0*/  SHFL.BFLY PT, R14, R0, 0x1, 0x1f ;  /* 0x0c201f00000e7f89 */ /* 0x000e2200000e0000 */
        /* <DEDUP_REMOVED lines=20> */
[----:B0-----:R-:W-:Y:S01]  /*21040*/  FMNMX.FTZ R0, R0, R14, !PT ;  /* 0x0000000e00007209 */ /* 0x001fe20007810000 */
[----:B------:R-:W-:Y:S01]  /*21050*/  FADD.FTZ R14, -R3, R21 ;  /* 0x00000015030e7221 */ /* 0x000fe20000010100 */
[----:B------:R-:W-:-:S01]  /*21060*/  FFMA.FTZ R21, R2, R184, -R15 ;  /* 0x000000b802157223 */ /* 0x000fc2000001080f */
[C-C-:B------:R-:W-:Y:S01]  /*21070*/  FFMA.FTZ R184, R2.reuse, R185, -R15.reuse ;  /* 0x000000b902b87223 */ /* 0x140fe2000001080f */
[----:B------:R-:W-:-:S01]  /*21080*/  FFMA.FTZ R185, R2, R188, -R15 ;  /* 0x000000bc02b97223 */ /* 0x000fc2000001080f */
[C---:B------:R-:W-:Y:S01]  /*21090*/  FMUL.FTZ R14, R2.reuse, R14 ;  /* 0x0000000e020e7220 */ /* 0x040fe20000410000 */
        /* <DEDUP_REMOVED lines=37> */
[----:B------:R-:W-:Y:S01]  /*212f0*/  MUFU.EX2 R188, R188 ;  /* 0x000000bc00bc7308 */ /* 0x000fe20000000800 */
[----:B------:R-:W-:-:S01]  /*21300*/  FADD.FTZ R13, -R0, R234 ;  /* 0x000000ea000d7221 */ /* 0x000fc20000010100 */
[----:B------:R-:W-:-:S03]  /*21310*/  FFMA.FTZ R101, R2, R0, -8 ;  /* 0xc100000002657423 */ /* 0x000fc60000010000 */
        /* <DEDUP_REMOVED lines=53> */
[----:B------:R-:W-:-:S06]  /*21670*/  FFMA.FTZ R119, R2, R119, -R101 ;  /* 0x0000007702777223 */ /* 0x000fcc0000010865 */
[----:B------:R-:W-:Y:S01]  /*21680*/  MUFU.EX2 R172, R172 ;  /* 0x000000ac00ac7308 */ /* 0x000fe20000000800 */
[----:B------:R-:W-:Y:S02]  /*21690*/  WARPGROUP.DEPBAR.LE gsb0, 0x0 ;  /* 0x00008000000079c5 */ /* 0x000fe40000010000 */
[----:B------:R-:W-:-:S05]  /*216a0*/  WARPGROUP.ARRIVE ;  /* 0x00000000000079c5 */ /* 0x000fca0000000000 */
[----:B------:R-:W0:Y:S01]  /*216b0*/  MUFU.EX2 R186, R186 ;  /* 0x000000ba00ba7308 */ /* 0x000e220000000800 */
[----:B------:R-:W-:Y:S07]  /*216c0*/  QGMMA.64x128x32.F32.E4M3.E4M3 R24, R208, gdesc[UR4], R24, gsb0 ;  /* 0x01e00004d0187df3 */ /* 0x000fee0008000818 */
[----:B------:R-:W-:Y:S08]  /*216d0*/  MUFU.EX2 R173, R173 ;  /* 0x000000ad00ad7308 */ /* 0x000ff00000000800 */
[----:B------:R-:W1:Y:S01]  /*216e0*/  MUFU.EX2 R187, R187 ;  /* 0x000000bb00bb7308 */ /* 0x000e620000000800 */
[----:B0-----:R-:W-:-:S07]  /*216f0*/  FFMA.FTZ R237, R13, R237, R186 ;  /* 0x000000ed0ded7223 */ /* 0x001fce00000100ba */
[----:B------:R-:W-:Y:S08]  /*21700*/  MUFU.EX2 R176, R176 ;  /* 0x000000b000b07308 */ /* 0x000ff00000000800 */
        /* <DEDUP_REMOVED lines=24> */
[----:B------:R-:W-:-:S01]  /*21890*/  FFMA.FTZ R208, R2, R89, -R15 ;  /* 0x0000005902d07223 */ /* 0x000fc2000001080f */
[----:B------:R-:W-:Y:S01]  /*218a0*/  IMAD.MOV.U32 R89, RZ, RZ, -0x3ffffff0 ;  /* 0xc0000010ff597424 */ /* 0x000fe200078e00ff */
[----:B------:R-:W-:Y:S02]  /*218b0*/  WARPGROUP.ARRIVE ;  /* 0x00000000000079c5 */ /* 0x000fe40000000000 */
[----:B------:R0:W-:Y:S02]  /*218c0*/  MUFU.EX2 R15, R88 ;  /* 0x00000058000f7308 */ /* 0x0001e40000000800 */
[----:B------:R-:W-:-:S06]  /*218d0*/  R2UR UR7, R89 ;  /* 0x00000000590772ca */ /* 0x000fcc00000e0000 */
[----:B------:R-:W-:Y:S01]  /*218e0*/  MUFU.EX2 R160, R160 ;  /* 0x000000a000a07308 */ /* 0x000fe20000000800 */
[----:B0-----:R-:W-:Y:S02]  /*218f0*/  VIADD R88, R12, 0x500 ;  /* 0x000005000c587836 */ /* 0x001fe40000000000 */
[----:B-1----:R-:W-:-:S03]  /*21900*/  FADD.FTZ R237, R171, R237 ;  /* 0x000000edabed7221 */ /* 0x002fc60000010000 */
[----:B------:R-:W-:Y:S01]  /*21910*/  R2UR UR6, R88 ;  /* 0x00000000580672ca */ /* 0x000fe200000e0000 */
[----:B--2---:R-:W-:-:S01]  /*21920*/  FFMA.FTZ R88, R14, R227, R21 ;  /* 0x000000e30e587223 */ /* 0x004fc20000010015 */
[----:B------:R-:W0:Y:S01]  /*21930*/  MUFU.EX2 R174, R174 ;  /* 0x000000ae00ae7308 */ /* 0x000e220000000800 */
[----:B------:R-:W1:Y:S02]  /*21940*/  S2R R227, SR_TID.X ;  /* 0x0000000000e37919 */ /* 0x000e640000002100 */
[----:B------:R-:W-:-:S04]  /*21950*/  FADD.FTZ R88, R184, R88 ;  /* 0x00000058b8587221 */ /* 0x000fc80000010000 */
[----:B------:R-:W-:Y:S01]  /*21960*/  FADD.FTZ R88, R185, R88 ;  /* 0x00000058b9587221 */ /* 0x000fe20000010000 */
[----:B------:R-:W-:Y:S03]  /*21970*/  MUFU.EX2 R161, R161 ;  /* 0x000000a100a17308 */ /* 0x000fe60000000800 */
[----:B------:R-:W-:-:S01]  /*21980*/  FADD.FTZ R88, R188, R88 ;  /* 0x00000058bc587221 */ /* 0x000fc20000010000 */
[----:B------:R-:W-:Y:S03]  /*21990*/  QGMMA.64x128x32.F32.E4M3.E4M3 R24, R204, gdesc[UR4], R24, gsb0 ;  /* 0x01e00004cc187df3 */ /* 0x000fe60008000818 */
[----:B------:R-:W-:-:S01]  /*219a0*/  FADD.FTZ R88, R189, R88 ;  /* 0x00000058bd587221 */ /* 0x000fc20000010000 */
[----:B------:R-:W2:Y:S01]  /*219b0*/  MUFU.EX2 R175, R175 ;  /* 0x000000af00af7308 */ /* 0x000ea20000000800 */
[----:B0-----:R-:W-:-:S02]  /*219c0*/  FADD.FTZ R237, R174, R237 ;  /* 0x000000edaeed7221 */ /* 0x001fc40000010000 */
[----:B------:R-:W-:-:S04]  /*219d0*/  FADD.FTZ R88, R192, R88 ;  /* 0x00000058c0587221 */ /* 0x000fc80000010000 */
[----:B------:R-:W-:Y:S01]  /*219e0*/  FADD.FTZ R88, R193, R88 ;  /* 0x00000058c1587221 */ /* 0x000fe20000010000 */
[----:B------:R-:W-:Y:S03]  /*219f0*/  MUFU.EX2 R164, R164 ;  /* 0x000000a400a47308 */ /* 0x000fe60000000800 */
[----:B------:R-:W-:-:S04]  /*21a00*/  FADD.FTZ R88, R196, R88 ;  /* 0x00000058c4587221 */ /* 0x000fc80000010000 */
[----:B------:R-:W-:Y:S01]  /*21a10*/  FADD.FTZ R88, R168, R88 ;  /* 0x00000058a8587221 */ /* 0x000fe20000010000 */
[----:B------:R-:W0:Y:S01]  /*21a20*/  MUFU.EX2 R178, R178 ;  /* 0x000000b200b27308 */ /* 0x000e220000000800 */
[----:B--2---:R-:W-:-:S02]  /*21a30*/  FADD.FTZ R237, R175, R237 ;  /* 0x000000edafed7221 */ /* 0x004fc40000010000 */
[----:B------:R-:W-:-:S04]  /*21a40*/  FADD.FTZ R88, R169, R88 ;  /* 0x00000058a9587221 */ /* 0x000fc80000010000 */
[----:B------:R-:W-:Y:S01]  /*21a50*/  FADD.FTZ R88, R172, R88 ;  /* 0x00000058ac587221 */ /* 0x000fe20000010000 */
[----:B------:R-:W-:Y:S03]  /*21a60*/  MUFU.EX2 R165, R165 ;  /* 0x000000a500a57308 */ /* 0x000fe60000000800 */
[----:B------:R-:W-:-:S04]  /*21a70*/  FADD.FTZ R88, R173, R88 ;  /* 0x00000058ad587221 */ /* 0x000fc80000010000 */
[----:B------:R-:W-:Y:S01]  /*21a80*/  FADD.FTZ R88, R176, R88 ;  /* 0x00000058b0587221 */ /* 0x000fe20000010000 */
        /* <DEDUP_REMOVED lines=18> */
[----:B------:R-:W0:Y:S03]  /*21bb0*/  MUFU.EX2 R140, R140 ;  /* 0x0000008c008c7308 */ /* 0x000e260000000800 */
[----:B------:R-:W-:-:S04]  /*21bc0*/  FADD.FTZ R88, R165, R88 ;  /* 0x00000058a5587221 */ /* 0x000fc80000010000 */
[----:B------:R-:W-:Y:S01]  /*21bd0*/  FADD.FTZ R88, R136, R88 ;  /* 0x0000005888587221 */ /* 0x000fe20000010000 */
[----:B------:R-:W3:Y:S01]  /*21be0*/  MUFU.EX2 R154, R154 ;  /* 0x0000009a009a7308 */ /* 0x000ee20000000800 */
[----:B--2---:R-:W-:-:S02]  /*21bf0*/  FADD.FTZ R237, R183, R237 ;  /* 0x000000edb7ed7221 */ /* 0x004fc40000010000 */
[----:B------:R-:W-:-:S05]  /*21c00*/  FADD.FTZ R88, R137, R88 ;  /* 0x0000005889587221 */ /* 0x000fca0000010000 */
[----:B------:R-:W2:Y:S01]  /*21c10*/  MUFU.EX2 R141, R141 ;  /* 0x0000008d008d7308 */ /* 0x000ea20000000800 */
[----:B0-----:R-:W-:-:S07]  /*21c20*/  FADD.FTZ R88, R140, R88 ;  /* 0x000000588c587221 */ /* 0x001fce0000010000 */
[----:B------:R-:W0:Y:S01]  /*21c30*/  MUFU.EX2 R155, R155 ;  /* 0x0000009b009b7308 */ /* 0x000e220000000800 */
[----:B---3--:R-:W-:-:S07]  /*21c40*/  FADD.FTZ R237, R154, R237 ;  /* 0x000000ed9aed7221 */ /* 0x008fce0000010000 */
[----:B------:R-:W3:Y:S01]  /*21c50*/  MUFU.EX2 R144, R144 ;  /* 0x0000009000907308 */ /* 0x000ee20000000800 */
[----:B--2---:R-:W-:-:S01]  /*21c60*/  FADD.FTZ R89, R141, R88 ;  /* 0x000000588d597221 */ /* 0x004fc20000010000 */
[----:B------:R-:W-:Y:S02]  /*21c70*/  VIADD R88, R12, 0x600 ;  /* 0x000006000c587836 */ /* 0x000fe40000000000 */
[----:B------:R-:W-:-:S03]  /*21c80*/  FFMA.FTZ R12, R2, R114, -R101 ;  /* 0x00000072020c7223 */ /* 0x000fc60000010865 */
[----:B------:R-:W-:Y:S01]  /*21c90*/  R2UR UR6, R88 ;  /* 0x00000000580672ca */ /* 0x000fe200000e0000 */
[----:B------:R-:W2:Y:S01]  /*21ca0*/  MUFU.EX2 R158, R158 ;  /* 0x0000009e009e7308 */ /* 0x000ea20000000800 */
[----:B0-----:R-:W-:-:S01]  /*21cb0*/  FADD.FTZ R237, R155, R237 ;  /* 0x000000ed9bed7221 */ /* 0x001fc20000010000 */
[----:B------:R-:W-:Y:S01]  /*21cc0*/  FFMA.FTZ R88, R2, R118, -R101 ;  /* 0x0000007602587223 */ /* 0x000fe20000010865 */
[----:B------:R-:W-:-:S04]  /*21cd0*/  @!P1 IMAD R118, R232, 0x8, R17 ;  /* 0x00000008e8769824 */ /* 0x000fc800078e0211 */
[----:B------:R-:W-:Y:S01]  /*21ce0*/  @!P1 VIADD R118, R118, 0x2e840 ;  /* 0x0002e84076769836 */ /* 0x000fe20000000000 */
[----:B------:R-:W0:Y:S01]  /*21cf0*/  MUFU.EX2 R145, R145 ;  /* 0x0000009100917308 */ /* 0x000e220000000800 */
[----:B---3--:R-:W-:-:S03]  /*21d00*/  FADD.FTZ R89, R144, R89 ;  /* 0x0000005990597221 */ /* 0x008fc60000010000 */
[----:B------:R-:W-:-:S04]  /*21d10*/  @!P1 PRMT R118, RZ, 0x654, R118 ;  /* 0x00000654ff769816 */ /* 0x000fc80000000076 */
[----:B------:R-:W3:Y:S01]  /*21d20*/  MUFU.EX2 R159, R159 ;  /* 0x0000009f009f7308 */ /* 0x000ee20000000800 */
[----:B--2---:R-:W-:-:S07]  /*21d30*/  FADD.FTZ R237, R158, R237 ;  /* 0x000000ed9eed7221 */ /* 0x004fce0000010000 */
[----:B------:R-:W2:Y:S01]  /*21d40*/  MUFU.EX2 R162, R162 ;  /* 0x000000a200a27308 */ /* 0x000ea20000000800 */
[----:B0-----:R-:W-:-:S01]  /*21d50*/  FADD.FTZ R114, R145, R89 ;  /* 0x0000005991727221 */ /* 0x001fc20000010000 */
[----:B------:R-:W-:Y:S01]  /*21d60*/  IMAD.MOV.U32 R89, RZ, RZ, -0x3ffffff0 ;  /* 0xc0000010ff597424 */ /* 0x000fe200078e00ff */
[----:B------:R-:W-:Y:S02]  /*21d70*/  WARPGROUP.DEPBAR.LE gsb0, 0x0 ;  /* 0x00008000000079c5 */ /* 0x000fe40000010000 */
[----:B------:R-:W-:Y:S01]  /*21d80*/  WARPGROUP.ARRIVE ;  /* 0x00000000000079c5 */ /* 0x000fe20000000000 */
[----:B-1----:R-:W-:Y:S02]  /*21d90*/  SHF.R.U32.HI R204, RZ, 0x7, R227 ;  /* 0x00000007ffcc7819 */ /* 0x002fe400000116e3 */
[----:B------:R-:W0:Y:S01]  /*21da0*/  MUFU.EX2 R163, R163 ;  /* 0x000000a300a37308 */ /* 0x000e220000000800 */
[----:B---3--:R-:W-:-:S01]  /*21db0*/  FADD.FTZ R237, R159, R237 ;  /* 0x000000ed9fed7221 */ /* 0x008fc20000010000 */
[----:B------:R-:W-:Y:S01]  /*21dc0*/  R2UR UR7, R89 ;  /* 0x00000000590772ca */ /* 0x000fe200000e0000 */
        /* <DEDUP_REMOVED lines=9> */
[----:B------:R-:W-:Y:S01]  /*21e60*/  FFMA.FTZ R101, R2, R103, -R101 ;  /* 0x0000006702657223 */ /* 0x000fe20000010865 */
[----:B------:R-:W-:-:S02]  /*21e70*/  IADD3 R102, -R204, 0xb, RZ ;  /* 0x0000000bcc667810 */ /* 0x000fc40007ffe1ff */
[----:B------:R-:W-:Y:S01]  /*21e80*/  QGMMA.64x128x32.F32.E4M3.E4M3 R24, R200, gdesc[UR4], R24, gsb0 ;  /* 0x01e00004c8187df3 */ /* 0x000fe20008000818 */
        /* <DEDUP_REMOVED lines=37> */
[----:B------:R2:W-:Y:S06]  /*220e0*/  BAR.ARV R102, 0x100 ;  /* 0x000400660000751d */ /* 0x0005ec0000002000 */
[----:B------:R-:W3:Y:S01]  /*220f0*/  MUFU.EX2 R122, R122 ;  /* 0x0000007a007a7308 */ /* 0x000ee20000000800 */
[----:B0-----:R-:W-:-:S01]  /*22100*/  FADD.FTZ R237, R151, R237 ;  /* 0x000000ed97ed7221 */ /* 0x001fc20000010000 */
        /* <DEDUP_REMOVED lines=62> */
[----:B----4-:R-:W-:-:S04]  /*224f0*/  FADD.FTZ R103, R97, R103 ;  /* 0x0000006761677221 */ /* 0x010fc80000010000 */
[----:B------:R-:W-:-:S03]  /*22500*/  FADD.FTZ R103, R15, R103 ;  /* 0x000000670f677221 */ /* 0x000fc60000010000 */
[----:B------:R-:W2:Y:S01]  /*22510*/  MUFU.EX2 R100, R100 ;  /* 0x0000006400647308 */ /* 0x000ea20000000800 */
[----:B---3--:R-:W-:-:S07]  /*22520*/  FADD.FTZ R237, R119, R237 ;  /* 0x000000ed77ed7221 */ /* 0x008fce0000010000 */
[----:B------:R-:W3:Y:S01]  /*22530*/  MUFU.EX2 R90, R90 ;  /* 0x0000005a005a7308 */ /* 0x000ee20000000800 */
[----:B-1----:R-:W-:-:S07]  /*22540*/  FADD.FTZ R114, R89, R237 ;  /* 0x000000ed59727221 */ /* 0x002fce0000010000 */
[----:B------:R-:W1:Y:S01]  /*22550*/  MUFU.EX2 R91, R91 ;  /* 0x0000005b005b7308 */ /* 0x000e620000000800 */
[----:B--2---:R-:W-:-:S05]  /*22560*/  FADD.FTZ R102, R100, R103 ;  /* 0x0000006764667221 */ /* 0x004fca0000010000 */
[----:B------:R0:W-:Y:S02]  /*22570*/  STL [R1+0x4], R102 ;  /* 0x0000046601007387 */ /* 0x0001e40000100800 */
[----:B------:R-:W2:Y:S01]  /*22580*/  MUFU.EX2 R94, R94 ;  /* 0x0000005e005e7308 */ /* 0x000ea20000000800 */
[----:B---3--:R-:W-:-:S07]  /*22590*/  FADD.FTZ R114, R90, R114 ;  /* 0x000000725a727221 */ /* 0x008fce0000010000 */
[----:B------:R-:W3:Y:S01]  /*225a0*/  MUFU.EX2 R95, R95 ;  /* 0x0000005f005f7308 */ /* 0x000ee20000000800 */
[----:B-1----:R-:W-:-:S07]  /*225b0*/  FADD.FTZ R114, R91, R114 ;  /* 0x000000725b727221 */ /* 0x002fce0000010000 */
[----:B------:R-:W1:Y:S01]  /*225c0*/  MUFU.EX2 R98, R98 ;  /* 0x0000006200627308 */ /* 0x000e620000000800 */
[----:B--2---:R-:W-:-:S07]  /*225d0*/  FADD.FTZ R114, R94, R114 ;  /* 0x000000725e727221 */ /* 0x004fce0000010000 */
[----:B------:R-:W2:Y:S01]  /*225e0*/  MUFU.EX2 R99, R99 ;  /* 0x0000006300637308 */ /* 0x000ea20000000800 */
[----:B---3--:R-:W-:-:S07]  /*225f0*/  FADD.FTZ R114, R95, R114 ;  /* 0x000000725f727221 */ /* 0x008fce0000010000 */
[----:B------:R-:W3:Y:S01]  /*22600*/  MUFU.EX2 R101, R101 ;  /* 0x0000006500657308 */ /* 0x000ee20000000800 */
[----:B-1----:R-:W-:-:S04]  /*22610*/  FADD.FTZ R114, R98, R114 ;  /* 0x0000007262727221 */ /* 0x002fc80000010000 */
[----:B--2---:R-:W-:-:S04]  /*22620*/  FADD.FTZ R114, R99, R114 ;  /* 0x0000007263727221 */ /* 0x004fc80000010000 */
[----:B---3--:R-:W-:Y:S01]  /*22630*/  FADD.FTZ R237, R101, R114 ;  /* 0x0000007265ed7221 */ /* 0x008fe20000010000 */
[----:B0-----:R-:W-:Y:S06]  /*22640*/  @!P0 BRA `(.L_x_7236) ;  /* 0x0000000000048947 */ /* 0x001fec0003800000 */
[----:B------:R-:W-:Y:S01]  /*22650*/  BPT.TRAP 0x1 ;  /* 0x000000040000795c */ /* 0x000fe20000300000 */
.L_x_7236:
[----:B------:R-:W2:Y:S01]  /*22660*/  LDL R102, [R1+0x64] ;  /* 0x0000640001667983 */ /* 0x000ea20000100800 */
[----:B------:R-:W-:Y:S02]  /*22670*/  F2FP.SATFINITE.E4M3.F32.PACK_AB_MERGE_C R185, R188, R185, RZ ;  /* 0x000000b9bcb9723e */ /* 0x000fe400048070ff */
[----:B--2---:R-:W-:Y:S02]  /*22680*/  R2UR UR4, R102 ;  /* 0x00000000660472ca */ /* 0x004fe400000e0000 */
[----:B------:R-:W2:Y:S01]  /*22690*/  LDL R102, [R1+0x48] ;  /* 0x0000480001667983 */ /* 0x000ea20000100800 */
[----:B------:R-:W-:Y:S01]  /*226a0*/  IMAD R20, R20, 0x8, R17 ;  /* 0x0000000814147824 */ /* 0x000fe200078e0211 */
[----:B------:R-:W-:Y:S01]  /*226b0*/  F2FP.SATFINITE.E4M3.F32.PACK_AB_MERGE_C R224, R184, R21, R185 ;  /* 0x00000015b8e0723e */ /* 0x000fe200048070b9 */
[----:B------:R-:W-:Y:S01]  /*226c0*/  FMUL.FTZ R24, R24, R14 ;  /* 0x0000000e18187220 */ /* 0x000fe20000410000 */
[----:B------:R-:W-:Y:S01]  /*226d0*/  F2FP.SATFINITE.E4M3.F32.PACK_AB_MERGE_C R124, R125, R124, RZ ;  /* 0x0000007c7d7c723e */ /* 0x000fe200048070ff */
[----:B------:R-:W-:Y:S01]  /*226e0*/  VIADD R20, R20, 0x2e860 ;  /* 0x0002e86014147836 */ /* 0x000fe20000000000 */
[----:B------:R-:W-:Y:S01]  /*226f0*/  F2FP.SATFINITE.E4M3.F32.PACK_AB_MERGE_C R88, R119, R88, RZ ;  /* 0x000000587758723e */ /* 0x000fe200048070ff */
[----:B------:R-:W-:Y:S01]  /*22700*/  FMUL.FTZ R25, R25, R14 ;  /* 0x0000000e19197220 */ /* 0x000fe20000410000 */
[----:B------:R-:W-:Y:S01]  /*22710*/  F2FP.SATFINITE.E4M3.F32.PACK_AB_MERGE_C R92, R93, R92, RZ ;  /* 0x0000005c5d5c723e */ /* 0x000fe200048070ff */
[----:B------:R-:W-:Y:S01]  /*22720*/  FMUL.FTZ R28, R28, R14 ;  /* 0x0000000e1c1c7220 */ /* 0x000fe20000410000 */
[----:B------:R-:W-:Y:S01]  /*22730*/  F2FP.SATFINITE.E4M3.F32.PACK_AB_MERGE_C R124, R121, R120, R124 ;  /* 0x00000078797c723e */ /* 0x000fe2000480707c */
[----:B------:R-:W-:Y:S01]  /*22740*/  IMAD.U32 R21, RZ, RZ, UR4 ;  /* 0x00000004ff157e24 */ /* 0x000fe2000f8e00ff */
        /* <DEDUP_REMOVED lines=114> */
[----:B------:R-:W-:Y:S02]  /*22e70*/  IMAD.MOV.U32 R21, RZ, RZ, R3 ;  /* 0x000000ffff157224 */ /* 0x000fe400078e0003 */
[----:B------:R-:W-:Y:S02]  /*22e80*/  IMAD.MOV.U32 R12, RZ, RZ, R231 ;  /* 0x000000ffff0c7224 */ /* 0x000fe400078e00e7 */
[----:B0-----:R-:W-:Y:S02]  /*22e90*/  IMAD.MOV.U32 R20, RZ, RZ, R232 ;  /* 0x000000ffff147224 */ /* 0x001fe400078e00e8 */
[----:B------:R-:W-:Y:S01]  /*22ea0*/  IMAD.MOV.U32 R208, RZ, RZ, R124 ;  /* 0x000000ffffd07224 */ /* 0x000fe200078e007c */
[C---:B--2---:R-:W-:Y:S01]  /*22eb0*/  ISETP.GT.AND P2, PT, R235.reuse, R102, PT ;  /* 0x00000066eb00720c */ /* 0x044fe20003f44270 */
[----:B------:R-:W-:-:S12]  /*22ec0*/  VIADD R235, R235, 0xffffffff ;  /* 0xffffffffebeb7836 */ /* 0x000fd80000000000 */
[----:B------:R-:W-:Y:S05]  /*22ed0*/  @P2 BRA `(.L_x_7237) ;  /* 0xffffffc0001c2947 */ /* 0x000fea000383ffff */
[----:B------:R-:W-:-:S07]  /*22ee0*/  IMAD.MOV.U32 R12, RZ, RZ, R235 ;  /* 0x000000ffff0c7224 */ /* 0x000fce00078e00eb */
.L_x_7226:
[----:B------:R-:W2:Y:S02]  /*22ef0*/  LDL R13, [R1+0x70] ;  /* 0x00007000010d7983 */ /* 0x000ea40000100800 */
[----:B--2---:R-:W-:-:S13]  /*22f00*/  ISETP.GE.AND P2, PT, R12, R13, PT ;  /* 0x0000000d0c00720c */ /* 0x004fda0003f46270 */
[----:B------:R-:W-:Y:S05]  /*22f10*/  @!P2 BRA `(.L_x_7238) ;  /* 0x0000006400e4a947 */ /* 0x000fea0003800000 */
[----:B------:R-:W-:Y:S02]  /*22f20*/  IMAD.MOV.U32 R236, RZ, RZ, R0 ;  /* 0x000000ffffec7224 */ /* 0x000fe400078e0000 */
[----:B------:R-:W-:Y:S02]  /*22f30*/  IMAD.MOV.U32 R235, RZ, RZ, R3 ;  /* 0x000000ffffeb7224 */ /* 0x000fe400078e0003 */
[----:B------:R-:W-:Y:S02]  /*22f40*/  IMAD.MOV.U32 R234, RZ, RZ, R231 ;  /* 0x000000ffffea7224 */ /* 0x000fe400078e00e7 */
[----:B------:R-:W-:-:S07]  /*22f50*/  IMAD.MOV.U32 R13, RZ, RZ, R232 ;  /* 0x000000ffff0d7224 */ /* 0x000fce00078e00e8 */
.L_x_7257:
        /* <DEDUP_REMOVED lines=9> */
.L_x_7240:
        /* <DEDUP_REMOVED lines=8> */
.L_x_7241:
[----:B------:R-:W-:Y:S04]  /*23070*/  BSSY B0, `(.L_x_7239) ;  /* 0x0000004000007945 */ /* 0x000fe80003800000 */
[----:B-1----:R-:W-:Y:S05]  /*23080*/  @P3 BRA `(.L_x_7242) ;  /* 0x0000000000083947 */ /* 0x002fea0003800000 */
[----:B------:R-:W1:Y:S02]  /*23090*/  SYNCS.PHASECHK.TRANS64.TRYWAIT P3, [R0+URZ+0x2e830], R3 ;  /* 0x02e83003000075a7 */ /* 0x000e64000806017f */
[----:B-1----:R-:W-:Y:S05]  /*230a0*/  @!P3 BRA `(.L_x_7243) ;  /* 0x000001240004b947 */ /* 0x002fea0003800000 */
.L_x_7242:
[----:B------:R-:W-:Y:S05]  /*230b0*/  BSYNC B0 ;  /* 0x0000000000007941 */ /* 0x000fea0003800000 */
.L_x_7239:
        /* <DEDUP_REMOVED lines=26> */
[----:B------:R1:W-:Y:S01]  /*23260*/  STL [R1+0xbc], R19 ;  /* 0x0000bc1301007387 */ /* 0x0003e20000100800 */
[----:B------:R-:W-:-:S02]  /*23270*/  R2UR UR31, R91 ;  /* 0x000000005b1f72ca */ /* 0x000fc400000e0000 */
[----:B------:R-:W-:Y:S01]  /*23280*/  R2UR UR39, R15 ;  /* 0x000000000f2772ca */ /* 0x000fe200000e0000 */
[----:B------:R-:W-:Y:S01]  /*23290*/  STL [R1+0xb8], R18 ;  /* 0x0000b81201007387 */ /* 0x000fe20000100800 */
[----:B------:R-:W-:Y:S02]  /*232a0*/  R2UR UR36, R8 ;  /* 0x00000000082472ca */ /* 0x000fe400000e0000 */
[----:B0-----:R-:W-:Y:S01]  /*232b0*/  SHF.R.U32.HI R0, RZ, 0x7, R0 ;  /* 0x00000007ff007819 */ /* 0x001fe20000011600 */
[----:B------:R-:W-:Y:S01]  /*232c0*/  STL [R1+0xb4], R17 ;  /* 0x0000b41101007387 */ /* 0x000fe20000100800 */
[----:B------:R-:W-:Y:S02]  /*232d0*/  R2UR UR37, R9 ;  /* 0x00000000092572ca */ /* 0x000fe400000e0000 */
[----:B------:R-:W-:Y:S01]  /*232e0*/  R2UR UR47, R21 ;  /* 0x00000000152f72ca */ /* 0x000fe200000e0000 */
[----:B------:R-:W-:Y:S01]  /*232f0*/  VIADD R0, R0, 0x8 ;  /* 0x0000000800007836 */ /* 0x000fe20000000000 */
[----:B------:R-:W-:Y:S01]  /*23300*/  STL [R1+0xb0], R16 ;  /* 0x0000b01001007387 */ /* 0x000fe20000100800 */
        /* <DEDUP_REMOVED lines=20> */
[----:B-1----:R-:W-:Y:S01]  /*23450*/  MOV R19, UR7 ;  /* 0x0000000700137c02 */ /* 0x002fe20008000f00 */
        /* <DEDUP_REMOVED lines=24> */
[----:B---3--:R-:W-:Y:S01]  /*235e0*/  MOV R12, UR11 ;  /* 0x0000000b000c7c02 */ /* 0x008fe20008000f00 */
        /* <DEDUP_REMOVED lines=21> */
[----:B0-----:R-:W-:Y:S01]  /*23740*/  MOV R0, UR6 ;  /* 0x0000000600007c02 */ /* 0x001fe20008000f00 */
[----:B------:R-:W-:Y:S01]  /*23750*/  UMOV UR6, UR10 ;  /* 0x0000000a00067c82 */ /* 0x000fe20008000000 */
[----:B------:R-:W-:Y:S01]  /*23760*/  R2UR UR10, R90 ;  /* 0x000000005a0a72ca */ /* 0x000fe200000e0000 */
[----:B------:R-:W-:Y:S01]  /*23770*/  VIADD R90, R88, 0x206 ;  /* 0x00000206585a7836 */ /* 0x000fe20000000000 */
[----:B------:R-:W-:Y:S01]  /*23780*/  MOV R18, UR6 ;  /* 0x0000000600127c02 */ /* 0x000fe20008000f00 */
        /* <DEDUP_REMOVED lines=8> */
[----:B----4-:R-:W-:Y:S01]  /*23810*/  MOV R2, UR10 ;  /* 0x0000000a00027c02 */ /* 0x010fe20008000f00 */
        /* <DEDUP_REMOVED lines=21> */
[----:B------:R-:W-:Y:S01]  /*23970*/  MOV R17, UR15 ;  /* 0x0000000f00117c02 */ /* 0x000fe20008000f00 */
        /* <DEDUP_REMOVED lines=183> */
.L_x_7245:
[----:B------:R-:W-:Y:S01]  /*244f0*/  SHF.L.U32 R0, R234, 0x1f, RZ ;  /* 0x0000001fea007819 */ /* 0x000fe200000006ff */
[----:B-----5:R-:W-:-:S04]  /*24500*/  IMAD R3, R13, 0x8, R17 ;  /* 0x000000080d037824 */ /* 0x020fc800078e0211 */
[----:B------:R0:W1:Y:S01]  /*24510*/  SYNCS.PHASECHK.TRANS64.TRYWAIT P2, [R3+URZ+0x2e850], R0 ;  /* 0x02e85000030075a7 */ /* 0x000062000804017f */
[----:B------:R-:W-:Y:S05]  /*24520*/  @!P0 BRA `(.L_x_7246) ;  /* 0x0000000000048947 */ /* 0x000fea0003800000 */
[----:B------:R-:W-:Y:S01]  /*24530*/  BPT.TRAP 0x1 ;  /* 0x000000040000795c */ /* 0x000fe20000300000 */
.L_x_7246:
[----:B-1----:R-:W-:Y:S05]  /*24540*/  @P2 BRA `(.L_x_7244) ;  /* 0x0000000000082947 */ /* 0x002fea0003800000 */
[----:B------:R-:W1:Y:S02]  /*24550*/  SYNCS.PHASECHK.TRANS64.TRYWAIT P2, [R3+URZ+0x2e850], R0 ;  /* 0x02e85000030075a7 */ /* 0x000e64000804017f */
[----:B-1----:R-:W-:Y:S05]  /*24560*/  @!P2 BRA `(.L_x_7247) ;  /* 0x0000010c00e8a947 */ /* 0x002fea0003800000 */
.L_x_7244:
[----:B-----5:R-:W-:Y:S01]  /*24570*/  VIADD R14, R17, 0x400 ;  /* 0x00000400110e7836 */ /* 0x020fe20000000000 */
[----:B------:R-:W-:Y:S05]  /*24580*/  WARPSYNC.ALL ;  /* 0x0000000000007948 */ /* 0x000fea0003800000 */
[----:B------:R-:W-:Y:S01]  /*24590*/  SHF.R.U32.HI R14, RZ, 0x4, R14 ;  /* 0x00000004ff0e7819 */ /* 0x000fe2000001160e */
[----:B------:R-:W-:Y:S01]  /*245a0*/  IMAD.MOV.U32 R15, RZ, RZ, -0x3ffffff0 ;  /* 0xc0000010ff0f7424 */ /* 0x000fe200078e00ff */
[----:B01----:R-:W2:Y:S01]  /*245b0*/  LDL R0, [R1+0x80] ;  /* 0x0000800001007983 */ /* 0x003ea20000100800 */
[----:B------:R-:W-:Y:S01]  /*245c0*/  IMAD.MOV.U32 R21, RZ, RZ, -0x3ffffff0 ;  /* 0xc0000010ff157424 */ /* 0x000fe200078e00ff */
[----:B------:R-:W-:Y:S01]  /*245d0*/  LOP3.LUT R14, R14, 0x3fff, RZ, 0xc0, !PT ;  /* 0x00003fff0e0e7812 */ /* 0x000fe200078ec0ff */
[----:B------:R-:W0:Y:S01]  /*245e0*/  LDC R3, c[0x0][0x448] ;  /* 0x00011200ff037b82 */ /* 0x000e220000000800 */
[----:B------:R-:W3:Y:S01]  /*245f0*/  LDL R234, [R1+0x10] ;  /* 0x0000100001ea7983 */ /* 0x000ee20000100800 */
[----:B------:R-:W-:Y:S01]  /*24600*/  R2UR UR7, R15 ;  /* 0x000000000f0772ca */ /* 0x000fe200000e0000 */
[----:B------:R-:W-:Y:S01]  /*24610*/  WARPGROUP.ARRIVE ;  /* 0x00000000000079c5 */ /* 0x000fe20000000000 */
[----:B------:R-:W-:Y:S01]  /*24620*/  LOP3.LUT R14, R14, 0x10000, RZ, 0xfc, !PT ;  /* 0x000100000e0e7812 */ /* 0x000fe200078efcff */
[----:B------:R-:W-:Y:S01]  /*24630*/  ULDC UR4, c[0x0][0x9dc] ;  /* 0x0002770000047ab9 */ /* 0x000fe20000000800 */
[----:B------:R-:W-:-:S03]  /*24640*/  ULDC UR5, c[0x0][0x9e0] ;  /* 0x0002780000057ab9 */ /* 0x000fc60000000800 */
        /* <DEDUP_REMOVED lines=10> */
[----:B------:R-:W2:Y:S04]  /*246f0*/  LDL R225, [R1+0x60] ;  /* 0x0000600001e17983 */ /* 0x000ea80000100800 */
[----:B------:R-:W4:Y:S02]  /*24700*/  LDL R226, [R1+0x6c] ;  /* 0x00006c0001e27983 */ /* 0x000f240000100800 */
[----:B------:R-:W-:Y:S01]  /*24710*/  QGMMA.64x128x32.F32.E4M3.E4M3 R24, R220, gdesc[UR4], R24, gsb0 ;  /* 0x01e00004dc187df3 */ /* 0x000fe20008000818 */
[----:B------:R-:W-:-:S02]  /*24720*/  R2UR UR6, R20 ;  /* 0x00000000140672ca */ /* 0x000fc400000e0000 */
[----:B------:R-:W-:Y:S01]  /*24730*/  R2UR UR7, R21 ;  /* 0x00000000150772ca */ /* 0x000fe200000e0000 */
[----:B------:R-:W-:Y:S01]  /*24740*/  VIADD R20, R14, 0x300 ;  /* 0x000003000e147836 */ /* 0x000fe20000000000 */
[----:B------:R-:W3:Y:S01]  /*24750*/  LDL R227, [R1+0x14] ;  /* 0x0000140001e37983 */ /* 0x000ee20000100800 */
[----:B------:R-:W-:Y:S01]  /*24760*/  IMAD.MOV.U32 R21, RZ, RZ, -0x3ffffff0 ;  /* 0xc0000010ff157424 */ /* 0x000fe200078e00ff */
[----:B0-----:R-:W-:Y:S01]  /*24770*/  ISETP.NE.AND P2, PT, R3, 0x1, PT ;  /* 0x000000010300780c */ /* 0x001fe20003f45270 */
[----:B------:R-:W-:Y:S01]  /*24780*/  IMAD.MOV.U32 R15, RZ, RZ, -0x3ffffff0 ;  /* 0xc0000010ff0f7424 */ /* 0x000fe200078e00ff */
[----:B------:R-:W-:-:S11]  /*24790*/  ULOP3.LUT UR4, URZ, UR4, URZ, 0x33, !UPT ;  /* 0x000000043f047292 */ /* 0x000fd6000f8e333f */
[----:B------:R-:W0:Y:S01]  /*247a0*/  @P2 LDC R3, c[0x0][0x450] ;  /* 0x00011400ff032b82 */ /* 0x000e220000000800 */
        /* <DEDUP_REMOVED lines=9> */
[----:B--2---:R-:W-:-:S05]  /*24840*/  IMAD.IADD R0, R0, 0x1, R225 ;  /* 0x0000000100007824 */ /* 0x004fca00078e02e1 */
[----:B------:R-:W1:Y:S03]  /*24850*/  S2R R225, SR_TID.X ;  /* 0x0000000000e17919 */ /* 0x000e660000002100 */
[----:B------:R-:W-:Y:S01]  /*24860*/  QGMMA.64x128x32.F32.E4M3.E4M3 R24, R212, gdesc[UR4], R24, gsb0 ;  /* 0x01e00004d4187df3 */ /* 0x000fe20008000818 */
[----:B------:R-:W-:Y:S01]  /*24870*/  R2UR UR6, R20 ;  /* 0x00000000140672ca */ /* 0x000fe200000e0000 */
[C---:B------:R-:W-:Y:S01]  /*24880*/  VIADD R20, R14.reuse, 0x500 ;  /* 0x000005000e147836 */ /* 0x040fe20000000000 */
[----:B------:R-:W-:Y:S01]  /*24890*/  R2UR UR7, R21 ;  /* 0x00000000150772ca */ /* 0x000fe200000e0000 */
[----:B------:R-:W-:Y:S02]  /*248a0*/  IMAD.MOV.U32 R21, RZ, RZ, -0x3ffffff0 ;  /* 0xc0000010ff157424 */ /* 0x000fe400078e00ff */
[----:B------:R-:W-:Y:S01]  /*248b0*/  VIADD R14, R14, 0x600 ;  /* 0x000006000e0e7836 */ /* 0x000fe20000000000 */
[----:B-1----:R-:W-:Y:S01]  /*248c0*/  SHF.R.U32.HI R225, RZ, 0x7, R225 ;  /* 0x00000007ffe17819 */ /* 0x002fe200000116e1 */
[----:B------:R-:W-:-:S02]  /*248d0*/  WARPGROUP.DEPBAR.LE gsb0, 0x0 ;  /* 0x00008000000079c5 */ /* 0x000fc40000010000 */
[----:B------:R-:W-:-:S06]  /*248e0*/  WARPGROUP.ARRIVE ;  /* 0x00000000000079c5 */ /* 0x000fcc0000000000 */
[----:B------:R-:W-:Y:S01]  /*248f0*/  QGMMA.64x128x32.F32.E4M3.E4M3 R24, R208, gdesc[UR4], R24, gsb0 ;  /* 0x01e00004d0187df3 */ /* 0x000fe20008000818 */
[----:B------:R-:W-:Y:S02]  /*24900*/  R2UR UR6, R20 ;  /* 0x00000000140672ca */ /* 0x000fe400000e0000 */
[----:B------:R-:W-:Y:S01]  /*24910*/  R2UR UR7, R21 ;  /* 0x00000000150772ca */ /* 0x000fe200000e0000 */
[----:B------:R-:W-:Y:S02]  /*24920*/  WARPGROUP.DEPBAR.LE gsb0, 0x0 ;  /* 0x00008000000079c5 */ /* 0x000fe40000010000 */
[----:B------:R-:W-:-:S10]  /*24930*/  WARPGROUP.ARRIVE ;  /* 0x00000000000079c5 */ /* 0x000fd40000000000 */
[----:B------:R-:W-:Y:S01]  /*24940*/  QGMMA.64x128x32.F32.E4M3.E4M3 R24, R204, gdesc[UR4], R24, gsb0 ;  /* 0x01e00004cc187df3 */ /* 0x000fe20008000818 */
[----:B------:R-:W-:Y:S01]  /*24950*/  R2UR UR6, R14 ;  /* 0x000000000e0672ca */ /* 0x000fe200000e0000 */
[----:B------:R-:W-:Y:S01]  /*24960*/  @!P1 IMAD R14, R232, 0x8, R17 ;  /* 0x00000008e80e9824 */ /* 0x000fe200078e0211 */
[----:B------:R-:W-:Y:S02]  /*24970*/  R2UR UR7, R15 ;  /* 0x000000000f0772ca */ /* 0x000fe400000e0000 */
[----:B------:R-:W1:Y:S01]  /*24980*/  @P2 LDC R15, c[0x0][0x44c] ;  /* 0x00011300ff0f2b82 */ /* 0x000e620000000800 */
[----:B------:R-:W-:-:S05]  /*24990*/  @!P1 VIADD R14, R14, 0x2e840 ;  /* 0x0002e8400e0e9836 */ /* 0x000fca0000000000 */
[----:B------:R-:W-:Y:S01]  /*249a0*/  @!P1 PRMT R14, RZ, 0x654, R14 ;  /* 0x00000654ff0e9816 */ /* 0x000fe2000000000e */
[----:B-1----:R-:W-:-:S05]  /*249b0*/  @P2 IMAD.HI.U32 R15, R0, R15, RZ ;  /* 0x0000000f000f2227 */ /* 0x002fca00078e00ff */
[----:B0-----:R-:W-:Y:S01]  /*249c0*/  @P2 SHF.R.U32.HI R0, RZ, R3, R15 ;  /* 0x00000003ff002219 */ /* 0x001fe2000001160f */
[----:B------:R-:W-:Y:S01]  /*249d0*/  IMAD R3, R12, -0xe0, RZ ;  /* 0xffffff200c037824 */ /* 0x000fe200078e02ff */
[----:B------:R-:W-:Y:S01]  /*249e0*/  IADD3 R15, -R225, 0xb, RZ ;  /* 0x0000000be10f7810 */ /* 0x000fe20007ffe1ff */
[----:B------:R-:W-:Y:S02]  /*249f0*/  WARPGROUP.DEPBAR.LE gsb0, 0x0 ;  /* 0x00008000000079c5 */ /* 0x000fe40000010000 */
[----:B------:R-:W-:Y:S01]  /*24a00*/  WARPGROUP.ARRIVE ;  /* 0x00000000000079c5 */ /* 0x000fe20000000000 */
[----:B------:R-:W0:Y:S05]  /*24a10*/  LDC R205, c[0x0][0x9e4] ;  /* 0x00027900ffcd7b82 */ /* 0x000e2a0000000800 */
[----:B------:R-:W-:Y:S01]  /*24a20*/  QGMMA.64x128x32.F32.E4M3.E4M3 R24, R200, gdesc[UR4], R24, gsb0 ;  /* 0x01e00004c8187df3 */ /* 0x000fe20008000818 */
[----:B0-----:R-:W-:-:S02]  /*24a30*/  ISETP.GE.AND P2, PT, R205, 0x1, PT ;  /* 0x00000001cd00780c */ /* 0x001fc40003f46270 */
[----:B------:R-:W-:Y:S02]  /*24a40*/  WARPGROUP.DEPBAR.LE gsb0, 0x0 ;  /* 0x00008000000079c5 */ /* 0x000fe40000010000 */
[----:B------:R-:W0:Y:S01]  /*24a50*/  SHFL.IDX PT, R203, R0, RZ, 0x1c1f ;  /* 0x001c1fff00cb7589 */ /* 0x000e2200000e0000 */
[----:B------:R-:W-:Y:S01]  /*24a60*/  VIADD R200, R3, 0x1 ;  /* 0x0000000103c87836 */ /* 0x000fe20000000000 */
[----:B------:R1:W-:Y:S06]  /*24a70*/  BAR.ARV R15, 0x100 ;  /* 0x0004000f0000751d */ /* 0x0003ec0000002000 */
[----:B----4-:R-:W-:Y:S01]  /*24a80*/  IMAD R200, R226, -0x2, R200 ;  /* 0xfffffffee2c87824 */ /* 0x010fe200078e02c8 */
[----:B------:R1:W-:Y:S04]  /*24a90*/  @!P1 SYNCS.ARRIVE.TRANS64.RED.A1T0 RZ, [R14+URZ], RZ ;  /* 0x000000ff0eff99a7 */ /* 0x0003e8000810043f */
[----:B---3--:R-:W-:Y:S01]  /*24aa0*/  IADD3 R21, -R234, R200, R227 ;  /* 0x000000c8ea157210 */ /* 0x008fe20007ffe1e3 */
[----:B------:R-:W-:-:S04]  /*24ab0*/  VIADD R200, R200, 0xffffffff ;  /* 0xffffffffc8c87836 */ /* 0x000fc80000000000 */
        /* <DEDUP_REMOVED lines=18> */
.L_x_7250:
[----:B------:R-:W-:Y:S02]  /*24be0*/  ULDC UR4, c[0x0][0x9e4] ;  /* 0x0002790000047ab9 */ /* 0x000fe40000000800 */
[----:B------:R-:W-:-:S05]  /*24bf0*/  IMAD.U32 R204, RZ, RZ, UR4 ;  /* 0x00000004ffcc7e24 */ /* 0x000fca000f8e00ff */
[----:B------:R-:W-:-:S13]  /*24c00*/  ISETP.NE.AND P2, PT, R204, 0x1, PT ;  /* 0x00000001cc00780c */ /* 0x000fda0003f45270 */
[----:B------:R-:W0:Y:S02]  /*24c10*/  @P2 LDC.64 R14, c[0x0][0x9e8] ;  /* 0x00027a00ff0e2b82 */ /* 0x000e240000000a00 */
[----:B0-----:R-:W-:-:S05]  /*24c20*/  @P2 IMAD.HI.U32 R14, R203, R14, RZ ;  /* 0x0000000ecb0e2227 */ /* 0x001fca00078e00ff */
[----:B------:R-:W-:-:S07]  /*24c30*/  @P2 SHF.R.U32.HI R203, RZ, R15, R14 ;  /* 0x0000000fffcb2219 */ /* 0x000fce000001160e */
.L_x_7251:
[----:B------:R-:W-:Y:S05]  /*24c40*/  BSYNC B0 ;  /* 0x0000000000007941 */ /* 0x000fea0003800000 */
.L_x_7249:
[----:B------:R-:W-:-:S05]  /*24c50*/  IMAD R203, R203, R204, R200 ;  /* 0x000000cccbcb7224 */ /* 0x000fca00078e02c8 */
[----:B------:R-:W-:Y:S02]  /*24c60*/  VIMNMX R202, R202, R203, !PT ;  /* 0x000000cbcaca7248 */ /* 0x000fe40007fe0100 */
[----:B------:R-:W-:-:S07]  /*24c70*/  VIADDMNMX R201, R203, R204, R201, PT ;  /* 0x000000cccbc97246 */ /* 0x000fce00038001c9 */
.L_x_7248:
[----:B------:R-:W2:Y:S01]  /*24c80*/  LDL.LU R203, [R1] ;  /* 0x0000000001cb7983 */ /* 0x000ea20000300800 */
[C---:B------:R-:W-:Y:S02]  /*24c90*/  ISETP.GE.AND P2, PT, R3.reuse, 0x2, PT ;  /* 0x000000020300780c */ /* 0x040fe40003f46270 */
        /* <DEDUP_REMOVED lines=331> */
[----:B------:R-:W-:-:S13]  /*26150*/  ISETP.GE.AND P6, PT, R205, 0x1, PT ;  /* 0x00000001cd00780c */ /* 0x000fda0003fc6270 */
        /* <DEDUP_REMOVED lines=14> */
.L_x_7254:
[----:B------:R-:W-:Y:S02]  /*26240*/  ULDC UR4, c[0x0][0x9e4] ;  /* 0x0002790000047ab9 */ /* 0x000fe40000000800 */
[----:B------:R-:W-:-:S05]  /*26250*/  IMAD.U32 R3, RZ, RZ, UR4 ;  /* 0x00000004ff037e24 */ /* 0x000fca000f8e00ff */
[----:B------:R-:W-:-:S13]  /*26260*/  ISETP.NE.AND P6, PT, R3, 0x1, PT ;  /* 0x000000010300780c */ /* 0x000fda0003fc5270 */
[----:B------:R-:W0:Y:S02]  /*26270*/  @P6 LDC.64 R14, c[0x0][0x9e8] ;  /* 0x00027a00ff0e6b82 */ /* 0x000e240000000a00 */
[----:B0-----:R-:W-:-:S05]  /*26280*/  @P6 IMAD.HI.U32 R14, R0, R14, RZ ;  /* 0x0000000e000e6227 */ /* 0x001fca00078e00ff */
[----:B------:R-:W-:-:S07]  /*26290*/  @P6 SHF.R.U32.HI R0, RZ, R15, R14 ;  /* 0x0000000fff006219 */ /* 0x000fce000001160e */
.L_x_7255:
[----:B------:R-:W-:Y:S05]  /*262a0*/  BSYNC B0 ;  /* 0x0000000000007941 */ /* 0x000fea0003800000 */
.L_x_7253:
[----:B------:R-:W-:-:S05]  /*262b0*/  IMAD R0, R0, R3, R200 ;  /* 0x0000000300007224 */ /* 0x000fca00078e02c8 */
[----:B------:R-:W-:Y:S02]  /*262c0*/  VIADDMNMX R20, R0, R3, R20, PT ;  /* 0x0000000300147246 */ /* 0x000fe40003800114 */
[----:B------:R-:W-:-:S07]  /*262d0*/  VIMNMX R21, R21, R0, !PT ;  /* 0x0000000015157248 */ /* 0x000fce0007fe0100 */
.L_x_7252:
        /* <DEDUP_REMOVED lines=119> */
[----:B------:R-:W-:-:S04]  /*26a50*/  ISETP.GT.AND P2, PT, R21, 0x91, !P2 ;  /* 0x000000911500780c */ /* 0x000fc80005744270 */
[----:B------:R-:W-:-:S04]  /*26a60*/  ISETP.LT.OR P2, PT, R20, 0x92, P2 ;  /* 0x000000921400780c */ /* 0x000fc80001741670 */
        /* <DEDUP_REMOVED lines=78> */
[----:B------:R-:W-:Y:S02]  /*26f50*/  FMNMX.FTZ R0, R125, R0, !PT ;  /* 0x000000007d007209 */ /* 0x000fe40007810000 */
        /* <DEDUP_REMOVED lines=28> */
[----:B------:R-:W-:-:S02]  /*27120*/  FMNMX.FTZ R0, R88, R0, !PT ;  /* 0x0000000058007209 */ /* 0x000fc40007810000 */
        /* <DEDUP_REMOVED lines=14> */
[C---:B------:R-:W-:Y:S02]  /*27210*/  LOP3.LUT P2, RZ, R16.reuse, 0x800, RZ, 0xc0, !PT ;  /* 0x0000080010ff7812 */ /* 0x040fe4000784c0ff */
[----:B------:R-:W-:Y:S02]  /*27220*/  FMNMX.FTZ R0, R101, R0, !PT ;  /* 0x0000000065007209 */ /* 0x000fe40007810000 */
[----:B------:R-:W-:Y:S02]  /*27230*/  ISETP.GT.AND P2, PT, R21, 0xc0, !P2 ;  /* 0x000000c01500780c */ /* 0x000fe40005744270 */
[----:B------:R-:W-:Y:S01]  /*27240*/  LOP3.LUT P6, RZ, R16, 0x100, RZ, 0xc0, !PT ;  /* 0x0000010010ff7812 */ /* 0x000fe200078cc0ff */
[----:B------:R-:W0:Y:S01]  /*27250*/  SHFL.BFLY PT, R3, R0, 0x2, 0x1f ;  /* 0x0c401f0000037f89 */ /* 0x000e2200000e0000 */
[----:B------:R-:W-:-:S04]  /*27260*/  ISETP.LT.OR P2, PT, R20, 0xc1, P2 ;  /* 0x000000c11400780c */ /* 0x000fc80001741670 */
[----:B------:R-:W-:Y:S02]  /*27270*/  FSEL R90, R90, -INF , !P2 ;  /* 0xff8000005a5a7808 */ /* 0x000fe40005000000 */
[----:B------:R-:W-:-:S04]  /*27280*/  LOP3.LUT P2, RZ, R16, 0x400, RZ, 0xc0, !PT ;  /* 0x0000040010ff7812 */ /* 0x000fc8000784c0ff */
[----:B------:R-:W-:-:S04]  /*27290*/  ISETP.GT.AND P2, PT, R21, 0xc1, !P2 ;  /* 0x000000c11500780c */ /* 0x000fc80005744270 */
[----:B------:R-:W-:-:S04]  /*272a0*/  ISETP.LT.OR P2, PT, R20, 0xc2, P2 ;  /* 0x000000c21400780c */ /* 0x000fc80001741670 */
[----:B------:R-:W-:Y:S02]  /*272b0*/  FSEL R91, R91, -INF , !P2 ;  /* 0xff8000005b5b7808 */ /* 0x000fe40005000000 */
[----:B------:R-:W-:Y:S02]  /*272c0*/  LOP3.LUT P2, RZ, R16, 0x200, RZ, 0xc0, !PT ;  /* 0x0000020010ff7812 */ /* 0x000fe4000784c0ff */
[----:B0-----:R-:W-:Y:S02]  /*272d0*/  FMNMX.FTZ R3, R0, R3, !PT ;  /* 0x0000000300037209 */ /* 0x001fe40007810000 */
[----:B------:R-:W-:-:S03]  /*272e0*/  ISETP.GT.AND P2, PT, R21, 0xc8, !P2 ;  /* 0x000000c81500780c */ /* 0x000fc60005744270 */
[----:B------:R-:W0:Y:S01]  /*272f0*/  SHFL.BFLY PT, R0, R3, 0x1, 0x1f ;  /* 0x0c201f0003007f89 */ /* 0x000e2200000e0000 */
[----:B------:R-:W-:-:S04]  /*27300*/  ISETP.LT.OR P2, PT, R20, 0xc9, P2 ;  /* 0x000000c91400780c */ /* 0x000fc80001741670 */
[----:B------:R-:W-:Y:S02]  /*27310*/  FSEL R94, R94, -INF , !P2 ;  /* 0xff8000005e5e7808 */ /* 0x000fe40005000000 */
[----:B------:R-:W-:Y:S02]  /*27320*/  ISETP.GT.AND P2, PT, R21, 0xc9, !P6 ;  /* 0x000000c91500780c */ /* 0x000fe40007744270 */
[----:B------:R-:W-:Y:S02]  /*27330*/  LOP3.LUT P6, RZ, R203, 0x1, RZ, 0xc0, !PT ;  /* 0x00000001cbff7812 */ /* 0x000fe400078cc0ff */
[----:B------:R-:W-:-:S04]  /*27340*/  ISETP.LT.OR P2, PT, R20, 0xca, P2 ;  /* 0x000000ca1400780c */ /* 0x000fc80001741670 */
[----:B------:R-:W-:Y:S02]  /*27350*/  FSEL R95, R95, -INF , !P2 ;  /* 0xff8000005f5f7808 */ /* 0x000fe40005000000 */
[----:B------:R-:W-:-:S04]  /*27360*/  ISETP.GT.AND P2, PT, R21, RZ, !P6 ;  /* 0x000000ff1500720c */ /* 0x000fc80007744270 */
[----:B------:R-:W-:-:S04]  /*27370*/  ISETP.LT.OR P2, PT, R20, 0x1, P2 ;  /* 0x000000011400780c */ /* 0x000fc80001741670 */
[----:B------:R-:W-:Y:S02]  /*27380*/  FSEL R186, R186, -INF , !P2 ;  /* 0xff800000baba7808 */ /* 0x000fe40005000000 */
[----:B0-----:R-:W-:Y:S02]  /*27390*/  FMNMX.FTZ R3, R3, R0, !PT ;  /* 0x0000000003037209 */ /* 0x001fe40007810000 */
        /* <DEDUP_REMOVED lines=49> */
[----:B------:R-:W-:Y:S02]  /*276b0*/  ISETP.GT.AND P3, PT, R21, 0xd0, !P3 ;  /* 0x000000d01500780c */ /* 0x000fe40005f64270 */
        /* <DEDUP_REMOVED lines=8> */
[----:B------:R-:W-:Y:S01]  /*27740*/  FMNMX.FTZ R0, R95, R0, !PT ;  /* 0x000000005f007209 */ /* 0x000fe20007810000 */
[----:B------:R-:W-:-:S01]  /*27750*/  FFMA.FTZ R15, R2, R3, -8 ;  /* 0xc1000000020f7423 */ /* 0x000fc20000010003 */
[----:B------:R-:W-:-:S02]  /*27760*/  FSEL R99, R99, -INF , !P4 ;  /* 0xff80000063637808 */ /* 0x000fc40006000000 */
[----:B------:R-:W-:Y:S02]  /*27770*/  ISETP.LT.OR P5, PT, R20, 0xd9, P5 ;  /* 0x000000d91400780c */ /* 0x000fe40002fa1670 */
[----:B------:R-:W-:Y:S02]  /*27780*/  FSETP.NEU.FTZ.AND P2, PT, R3, -INF , PT ;  /* 0xff8000000300780b */ /* 0x000fe40003f5d000 */
[----:B------:R-:W-:Y:S02]  /*27790*/  ISETP.GT.AND P3, PT, R21, 0xd9, !P6 ;  /* 0x000000d91500780c */ /* 0x000fe40007764270 */
[----:B------:R-:W-:Y:S02]  /*277a0*/  FMNMX.FTZ R0, R98, R0, !PT ;  /* 0x0000000062007209 */ /* 0x000fe40007810000 */
[----:B------:R-:W-:Y:S02]  /*277b0*/  FSEL R102, R102, -INF , !P5 ;  /* 0xff80000066667808 */ /* 0x000fe40006800000 */
[----:B------:R-:W-:-:S02]  /*277c0*/  FSEL R15, R15, RZ, P2 ;  /* 0x000000ff0f0f7208 */ /* 0x000fc40001000000 */
[----:B------:R-:W-:Y:S02]  /*277d0*/  ISETP.LT.OR P3, PT, R20, 0xda, P3 ;  /* 0x000000da1400780c */ /* 0x000fe40001f61670 */
[----:B------:R-:W-:Y:S01]  /*277e0*/  FMNMX.FTZ R0, R99, R0, !PT ;  /* 0x0000000063007209 */ /* 0x000fe20007810000 */
[----:B------:R-:W-:-:S01]  /*277f0*/  FFMA.FTZ R20, R2, R152, -R15 ;  /* 0x0000009802147223 */ /* 0x000fc2000001080f */
[----:B------:R-:W-:Y:S02]  /*27800*/  FSEL R103, R103, -INF , !P3 ;  /* 0xff80000067677808 */ /* 0x000fe40005800000 */
        /* <DEDUP_REMOVED lines=8> */
[----:B------:R-:W-:-:S02]  /*27890*/  FFMA.FTZ R164, R2, R165, -R15 ;  /* 0x000000a502a47223 */ /* 0x000fc4000001080f */
[----:B------:R-:W0:Y:S01]  /*278a0*/  SHFL.BFLY PT, R165, R0, 0x2, 0x1f ;  /* 0x0c401f0000a57f89 */ /* 0x000e2200000e0000 */
        /* <DEDUP_REMOVED lines=48> */
[--C-:B------:R-:W-:Y:S01]  /*27bb0*/  FFMA.FTZ R100, R2, R100, -R15.reuse ;  /* 0x0000006402647223 */ /* 0x100fe2000001080f */
[----:B0-----:R-:W-:Y:S01]  /*27bc0*/  FMNMX.FTZ R0, R0, R165, !PT ;  /* 0x000000a500007209 */ /* 0x001fe20007810000 */
[----:B------:R-:W-:Y:S01]  /*27bd0*/  FFMA.FTZ R15, R2, R101, -R15 ;  /* 0x00000065020f7223 */ /* 0x000fe2000001080f */
[----:B------:R-:W-:-:S03]  /*27be0*/  FSEL R165, R3, RZ, P2 ;  /* 0x000000ff03a57208 */ /* 0x000fc60001000000 */
[----:B------:R0:W-:Y:S01]  /*27bf0*/  MUFU.EX2 R101, R15 ;  /* 0x0000000f00657308 */ /* 0x0001e20000000800 */
[----:B------:R-:W-:Y:S01]  /*27c00*/  FSETP.NEU.FTZ.AND P2, PT, R0, -INF , PT ;  /* 0xff8000000000780b */ /* 0x000fe20003f5d000 */
[----:B------:R-:W-:Y:S01]  /*27c10*/  FADD.FTZ R165, -R165, R235 ;  /* 0x000000eba5a57221 */ /* 0x000fe20000010100 */
[----:B0-----:R-:W-:-:S03]  /*27c20*/  FFMA.FTZ R15, R2, R0, -8 ;  /* 0xc1000000020f7423 */ /* 0x001fc60000010000 */
[----:B------:R-:W-:Y:S02]  /*27c30*/  FMUL.FTZ R181, R2, R165 ;  /* 0x000000a502b57220 */ /* 0x000fe40000410000 */
[----:B------:R-:W-:Y:S01]  /*27c40*/  MUFU.EX2 R14, R14 ;  /* 0x0000000e000e7308 */ /* 0x000fe20000000800 */
[----:B------:R-:W-:-:S07]  /*27c50*/  FSEL R165, R15, RZ, P2 ;  /* 0x000000ff0fa57208 */ /* 0x000fce0001000000 */
[----:B------:R0:W2:Y:S02]  /*27c60*/  MUFU.EX2 R15, R181 ;  /* 0x000000b5000f7308 */ /* 0x0000a40000000800 */
[----:B0-----:R-:W-:-:S01]  /*27c70*/  FFMA.FTZ R181, R2, R186, -R165 ;  /* 0x000000ba02b57223 */ /* 0x001fc200000108a5 */
[----:B------:R-:W-:-:S05]  /*27c80*/  FFMA.FTZ R186, R2, R187, -R165 ;  /* 0x000000bb02ba7223 */ /* 0x000fca00000108a5 */
[----:B------:R-:W0:Y:S01]  /*27c90*/  MUFU.EX2 R184, R184 ;  /* 0x000000b800b87308 */ /* 0x000e220000000800 */
[----:B------:R-:W-:-:S01]  /*27ca0*/  FFMA.FTZ R187, R2, R190, -R165 ;  /* 0x000000be02bb7223 */ /* 0x000fc200000108a5 */
[C-C-:B------:R-:W-:Y:S01]  /*27cb0*/  FFMA.FTZ R190, R2.reuse, R191, -R165.reuse ;  /* 0x000000bf02be7223 */ /* 0x140fe200000108a5 */
[----:B------:R-:W-:-:S01]  /*27cc0*/  FFMA.FTZ R191, R2, R194, -R165 ;  /* 0x000000c202bf7223 */ /* 0x000fc200000108a5 */
[C-C-:B------:R-:W-:Y:S01]  /*27cd0*/  FFMA.FTZ R194, R2.reuse, R195, -R165.reuse ;  /* 0x000000c302c27223 */ /* 0x140fe200000108a5 */
[----:B------:R-:W-:-:S01]  /*27ce0*/  FFMA.FTZ R195, R2, R198, -R165 ;  /* 0x000000c602c37223 */ /* 0x000fc200000108a5 */
[--C-:B------:R-:W-:Y:S02]  /*27cf0*/  FFMA.FTZ R198, R2, R142, -R165.reuse ;  /* 0x0000008e02c67223 */ /* 0x100fe400000108a5 */
[----:B------:R-:W1:Y:S01]  /*27d00*/  MUFU.EX2 R185, R185 ;  /* 0x000000b900b97308 */ /* 0x000e620000000800 */
[----:B------:R-:W-:Y:S01]  /*27d10*/  FSEL R142, R0, RZ, P2 ;  /* 0x000000ff008e7208 */ /* 0x000fe20001000000 */
[C-C-:B------:R-:W-:Y:S01]  /*27d20*/  FFMA.FTZ R197, R2.reuse, R199, -R165.reuse ;  /* 0x000000c702c57223 */ /* 0x140fe200000108a5 */
[----:B------:R-:W-:-:S01]  /*27d30*/  FFMA.FTZ R170, R2, R170, -R165 ;  /* 0x000000aa02aa7223 */ /* 0x000fc200000108a5 */
[----:B------:R-:W-:-:S04]  /*27d40*/  FFMA.FTZ R171, R2, R171, -R165 ;  /* 0x000000ab02ab7223 */ /* 0x000fc800000108a5 */
[----:B------:R-:W3:Y:S01]  /*27d50*/  MUFU.EX2 R188, R188 ;  /* 0x000000bc00bc7308 */ /* 0x000ee20000000800 */
[----:B------:R-:W-:-:S01]  /*27d60*/  FADD.FTZ R142, -R142, R236 ;  /* 0x000000ec8e8e7221 */ /* 0x000fc20000010100 */
[C-C-:B------:R-:W-:Y:S01]  /*27d70*/  FFMA.FTZ R174, R2.reuse, R174, -R165.reuse ;  /* 0x000000ae02ae7223 */ /* 0x140fe200000108a5 */
[----:B------:R-:W-:-:S01]  /*27d80*/  FFMA.FTZ R175, R2, R175, -R165 ;  /* 0x000000af02af7223 */ /* 0x000fc200000108a5 */
[C-C-:B------:R-:W-:Y:S01]  /*27d90*/  FFMA.FTZ R178, R2.reuse, R178, -R165.reuse ;  /* 0x000000b202b27223 */ /* 0x140fe200000108a5 */
[----:B------:R-:W-:-:S01]  /*27da0*/  FFMA.FTZ R179, R2, R179, -R165 ;  /* 0x000000b302b37223 */ /* 0x000fc200000108a5 */
[C-C-:B------:R-:W-:Y:S01]  /*27db0*/  FFMA.FTZ R182, R2.reuse, R182, -R165.reuse ;  /* 0x000000b602b67223 */ /* 0x140fe200000108a5 */
[----:B------:R-:W-:-:S01]  /*27dc0*/  FFMA.FTZ R183, R2, R183, -R165 ;  /* 0x000000b702b77223 */ /* 0x000fc200000108a5 */
        /* <DEDUP_REMOVED lines=40> */
[----:B--2---:R-:W-:Y:S01]  /*28050*/  FFMA.FTZ R165, R15, R200, R14 ;  /* 0x000000c80fa57223 */ /* 0x004fe2000001000e */
[----:B------:R-:W-:Y:S01]  /*28060*/  FMUL.FTZ R142, R2, R142 ;  /* 0x0000008e028e7220 */ /* 0x000fe20000410000 */
[----:B------:R-:W2:Y:S02]  /*28070*/  MUFU.EX2 R192, R192 ;  /* 0x000000c000c07308 */ /* 0x000ea40000000800 */
[----:B0-----:R-:W-:-:S04]  /*28080*/  FADD.FTZ R165, R184, R165 ;  /* 0x000000a5b8a57221 */ /* 0x001fc80000010000 */
[----:B-1----:R-:W-:Y:S02]  /*28090*/  FADD.FTZ R165, R185, R165 ;  /* 0x000000a5b9a57221 */ /* 0x002fe40000010000 */
[----:B------:R-:W0:Y:S02]  /*280a0*/  MUFU.EX2 R193, R193 ;  /* 0x000000c100c17308 */ /* 0x000e240000000800 */
[----:B---3--:R-:W-:-:S06]  /*280b0*/  FADD.FTZ R165, R188, R165 ;  /* 0x000000a5bca57221 */ /* 0x008fcc0000010000 */
[----:B------:R-:W-:Y:S08]  /*280c0*/  MUFU.EX2 R181, R181 ;  /* 0x000000b500b57308 */ /* 0x000ff00000000800 */
[----:B------:R-:W1:Y:S01]  /*280d0*/  MUFU.EX2 R142, R142 ;  /* 0x0000008e008e7308 */ /* 0x000e620000000800 */
[----:B----4-:R-:W-:-:S07]  /*280e0*/  FADD.FTZ R165, R189, R165 ;  /* 0x000000a5bda57221 */ /* 0x010fce0000010000 */
[----:B------:R-:W3:Y:S08]  /*280f0*/  MUFU.EX2 R196, R196 ;  /* 0x000000c400c47308 */ /* 0x000ef00000000800 */
[----:B------:R-:W4:Y:S01]  /*28100*/  MUFU.EX2 R186, R186 ;  /* 0x000000ba00ba7308 */ /* 0x000f220000000800 */
[----:B--2---:R-:W-:-:S07]  /*28110*/  FADD.FTZ R165, R192, R165 ;  /* 0x000000a5c0a57221 */ /* 0x004fce0000010000 */
[----:B------:R-:W2:Y:S08]  /*28120*/  MUFU.EX2 R168, R168 ;  /* 0x000000a800a87308 */ /* 0x000eb00000000800 */
[----:B------:R-:W5:Y:S01]  /*28130*/  MUFU.EX2 R187, R187 ;  /* 0x000000bb00bb7308 */ /* 0x000f620000000800 */
[----:B0-----:R-:W-:-:S01]  /*28140*/  FADD.FTZ R165, R193, R165 ;  /* 0x000000a5c1a57221 */ /* 0x001fc20000010000 */
[----:B-1----:R-:W-:-:S06]  /*28150*/  FFMA.FTZ R237, R142, R237, R181 ;  /* 0x000000ed8eed7223 */ /* 0x002fcc00000100b5 */
[----:B------:R-:W0:Y:S08]  /*28160*/  MUFU.EX2 R169, R169 ;  /* 0x000000a900a97308 */ /* 0x000e300000000800 */
[----:B------:R-:W1:Y:S01]  /*28170*/  MUFU.EX2 R190, R190 ;  /* 0x000000be00be7308 */ /* 0x000e620000000800 */
[----:B---3--:R-:W-:-:S01]  /*28180*/  FADD.FTZ R165, R196, R165 ;  /* 0x000000a5c4a57221 */ /* 0x008fc20000010000 */
[----:B----4-:R-:W-:-:S06]  /*28190*/  FADD.FTZ R199, R186, R237 ;  /* 0x000000edbac77221 */ /* 0x010fcc0000010000 */
[----:B------:R-:W3:Y:S08]  /*281a0*/  MUFU.EX2 R172, R172 ;  /* 0x000000ac00ac7308 */ /* 0x000ef00000000800 */
[----:B------:R-:W4:Y:S01]  /*281b0*/  MUFU.EX2 R191, R191 ;  /* 0x000000bf00bf7308 */ /* 0x000f220000000800 */
[----:B--2---:R-:W-:-:S01]  /*281c0*/  FADD.FTZ R165, R168, R165 ;  /* 0x000000a5a8a57221 */ /* 0x004fc20000010000 */
[----:B-----5:R-:W-:-:S06]  /*281d0*/  FADD.FTZ R199, R187, R199 ;  /* 0x000000c7bbc77221 */ /* 0x020fcc0000010000 */
[----:B------:R-:W2:Y:S08]  /*281e0*/  MUFU.EX2 R173, R173 ;  /* 0x000000ad00ad7308 */ /* 0x000eb00000000800 */
[----:B------:R-:W5:Y:S01]  /*281f0*/  MUFU.EX2 R194, R194 ;  /* 0x000000c200c27308 */ /* 0x000f620000000800 */
[----:B0-----:R-:W-:-:S01]  /*28200*/  FADD.FTZ R165, R169, R165 ;  /* 0x000000a5a9a57221 */ /* 0x001fc20000010000 */
[----:B-1----:R-:W-:-:S06]  /*28210*/  FADD.FTZ R199, R190, R199 ;  /* 0x000000c7bec77221 */ /* 0x002fcc0000010000 */
        /* <DEDUP_REMOVED lines=172> */
[----:B------:R-:W3:Y:S01]  /*28ce0*/  MUFU.EX2 R91, R91 ;  /* 0x0000005b005b7308 */ /* 0x000ee20000000800 */
[----:B--2---:R-:W-:-:S01]  /*28cf0*/  FADD.FTZ R165, R97, R165 ;  /* 0x000000a561a57221 */ /* 0x004fc20000010000 */
[----:B-----5:R-:W-:-:S06]  /*28d00*/  FADD.FTZ R199, R119, R199 ;  /* 0x000000c777c77221 */ /* 0x020fcc0000010000 */
[----:B------:R-:W2:Y:S01]  /*28d10*/  MUFU.EX2 R94, R94 ;  /* 0x0000005e005e7308 */ /* 0x000ea20000000800 */
[----:B0-----:R-:W-:-:S01]  /*28d20*/  FADD.FTZ R165, R100, R165 ;  /* 0x000000a564a57221 */ /* 0x001fc20000010000 */
[----:B-1----:R-:W-:-:S06]  /*28d30*/  FADD.FTZ R199, R90, R199 ;  /* 0x000000c75ac77221 */ /* 0x002fcc0000010000 */
[----:B------:R-:W0:Y:S01]  /*28d40*/  MUFU.EX2 R95, R95 ;  /* 0x0000005f005f7308 */ /* 0x000e220000000800 */
[----:B------:R-:W-:-:S01]  /*28d50*/  FADD.FTZ R165, R101, R165 ;  /* 0x000000a565a57221 */ /* 0x000fc20000010000 */
[----:B---3--:R-:W-:-:S06]  /*28d60*/  FADD.FTZ R199, R91, R199 ;  /* 0x000000c75bc77221 */ /* 0x008fcc0000010000 */
[----:B------:R-:W1:Y:S01]  /*28d70*/  MUFU.EX2 R98, R98 ;  /* 0x0000006200627308 */ /* 0x000e620000000800 */
[----:B--2---:R-:W-:-:S01]  /*28d80*/  FADD.FTZ R199, R94, R199 ;  /* 0x000000c75ec77221 */ /* 0x004fc20000010000 */
        /* <DEDUP_REMOVED lines=11> */
.L_x_7256:
        /* <DEDUP_REMOVED lines=12> */
[-C--:B------:R-:W-:Y:S01]  /*28f00*/  FMUL.FTZ R28, R28, R15.reuse ;  /* 0x0000000f1c1c7220 */ /* 0x080fe20000410000 */
[----:B------:R-:W-:Y:S01]  /*28f10*/  F2FP.SATFINITE.E4M3.F32.PACK_AB_MERGE_C R172, R173, R172, RZ ;  /* 0x000000acadac723e */ /* 0x000fe200048070ff */
[----:B------:R-:W-:Y:S01]  /*28f20*/  IMAD.U32 R14, RZ, RZ, UR4 ;  /* 0x00000004ff0e7e24 */ /* 0x000fe2000f8e00ff */
[----:B------:R-:W-:Y:S01]  /*28f30*/  F2FP.SATFINITE.E4M3.F32.PACK_AB_MERGE_C R174, R175, R174, RZ ;  /* 0x000000aeafae723e */ /* 0x000fe200048070ff */
[-C--:B------:R-:W-:Y:S01]  /*28f40*/  FMUL.FTZ R29, R29, R15.reuse ;  /* 0x0000000f1d1d7220 */ /* 0x080fe20000410000 */
[----:B------:R-:W-:Y:S01]  /*28f50*/  F2FP.SATFINITE.E4M3.F32.PACK_AB_MERGE_C R21, R21, R180, RZ ;  /* 0x000000b41515723e */ /* 0x000fe200048070ff */
[-C--:B------:R-:W-:Y:S01]  /*28f60*/  FMUL.FTZ R32, R32, R15.reuse ;  /* 0x0000000f20207220 */ /* 0x080fe20000410000 */
[----:B------:R-:W-:Y:S01]  /*28f70*/  PRMT R13, R14, 0x654, R13 ;  /* 0x000006540e0d7816 */ /* 0x000fe2000000000d */
[-C--:B------:R-:W-:Y:S01]  /*28f80*/  FMUL.FTZ R33, R33, R15.reuse ;  /* 0x0000000f21217220 */ /* 0x080fe20000410000 */
[----:B------:R-:W-:Y:S01]  /*28f90*/  F2FP.SATFINITE.E4M3.F32.PACK_AB_MERGE_C R182, R183, R182, RZ ;  /* 0x000000b6b7b6723e */ /* 0x000fe200048070ff */
[----:B------:R-:W-:Y:S01]  /*28fa0*/  FMUL.FTZ R36, R36, R15 ;  /* 0x0000000f24247220 */ /* 0x000fe20000410000 */
[----:B------:R-:W-:Y:S01]  /*28fb0*/  F2FP.SATFINITE.E4M3.F32.PACK_AB_MERGE_C R153, R156, R153, RZ ;  /* 0x000000999c99723e */ /* 0x000fe200048070ff */
[----:B------:R0:W-:Y:S01]  /*28fc0*/  SYNCS.ARRIVE.TRANS64.RED.A1T0 RZ, [R13+URZ], RZ ;  /* 0x000000ff0dff79a7 */ /* 0x0001e2000810043f */
        /* <DEDUP_REMOVED lines=106> */
[----:B0-----:R-:W-:Y:S01]  /*29670*/  IMAD.MOV.U32 R13, RZ, RZ, R232 ;  /* 0x000000ffff0d7224 */ /* 0x001fe200078e00e8 */
[C---:B--2---:R-:W-:Y:S01]  /*29680*/  ISETP.GT.AND P2, PT, R12.reuse, R165, PT ;  /* 0x000000a50c00720c */ /* 0x044fe20003f44270 */
[----:B------:R-:W-:-:S12]  /*29690*/  VIADD R12, R12, 0xffffffff ;  /* 0xffffffff0c0c7836 */ /* 0x000fd80000000000 */
[----:B------:R-:W-:Y:S05]  /*296a0*/  @P2 BRA `(.L_x_7257) ;  /* 0xffffff98002c2947 */ /* 0x000fea000383ffff */
.L_x_7238:
[----:B------:R-:W-:Y:S05]  /*296b0*/  WARPSYNC.ALL ;  /* 0x0000000000007948 */ /* 0x000fea0003800000 */
[----:B------:R-:W-:Y:S06]  /*296c0*/  BAR.ARV 0x8, 0x180 ;  /* 0x0206000000007b1d */ /* 0x000fec0000002000 */
[----:B------:R-:W-:Y:S05]  /*296d0*/  @!P0 BRA `(.L_x_7258) ;  /* 0x0000000000048947 */ /* 0x000fea0003800000 */
[----:B------:R-:W-:Y:S01]  /*296e0*/  BPT.TRAP 0x1 ;  /* 0x000000040000795c */ /* 0x000fe20000300000 */
.L_x_7258:
[----:B------:R-:W-:Y:S01]  /*296f0*/  IMAD R13, R232, 0x8, R17 ;  /* 0x00000008e80d7824 */ /* 0x000fe200078e0211 */
[----:B------:R-:W-:-:S04]  /*29700*/  SHF.L.U32 R4, R231, 0x1f, RZ ;  /* 0x0000001fe7047819 */ /* 0x000fc800000006ff */
[----:B------:R0:W1:Y:S01]  /*29710*/  SYNCS.PHASECHK.TRANS64.TRYWAIT P1, [R13+URZ+0x2e850], R4 ;  /* 0x02e850040d0075a7 */ /* 0x000062000802017f */
[----:B------:R-:W-:Y:S05]  /*29720*/  @!P0 BRA `(.L_x_7259) ;  /* 0x0000000000048947 */ /* 0x000fea0003800000 */
[----:B------:R-:W-:Y:S01]  /*29730*/  BPT.TRAP 0x1 ;  /* 0x000000040000795c */ /* 0x000fe20000300000 */
.L_x_7259:
[----:B------:R-:W-:-:S05]  /*29740*/  VIADD R17, R17, 0x400 ;  /* 0x0000040011117836 */ /* 0x000fca0000000000 */
[----:B------:R-:W-:-:S04]  /*29750*/  SHF.R.U32.HI R17, RZ, 0x4, R17 ;  /* 0x00000004ff117819 */ /* 0x000fc80000011611 */
[----:B------:R-:W-:-:S04]  /*29760*/  LOP3.LUT R17, R17, 0x3fff, RZ, 0xc0, !PT ;  /* 0x00003fff11117812 */ /* 0x000fc800078ec0ff */
[----:B------:R-:W-:Y:S01]  /*29770*/  LOP3.LUT R17, R17, 0x10000, RZ, 0xfc, !PT ;  /* 0x0001000011117812 */ /* 0x000fe200078efcff */
[----:B-1----:R-:W-:Y:S06]  /*29780*/  @P1 BRA `(.L_x_7260) ;  /* 0x0000000000081947 */ /* 0x002fec0003800000 */
[----:B------:R-:W1:Y:S02]  /*29790*/  SYNCS.PHASECHK.TRANS64.TRYWAIT P1, [R13+URZ+0x2e850], R4 ;  /* 0x02e850040d0075a7 */ /* 0x000e64000802017f */
[----:B-1----:R-:W-:Y:S05]  /*297a0*/  @!P1 BRA `(.L_x_7261) ;  /* 0x000000bc006c9947 */ /* 0x002fea0003800000 */
.L_x_7260:
[----:B01----:R-:W-:Y:S01]  /*297b0*/  IMAD R4, R232, 0x700, R17 ;  /* 0x00000700e8047824 */ /* 0x003fe200078e0211 */
[----:B------:R-:W2:Y:S01]  /*297c0*/  LDL.LU R20, [R1+0x7c] ;  /* 0x00007c0001147983 */ /* 0x000ea20000300800 */
[----:B------:R-:W-:Y:S01]  /*297d0*/  IMAD.MOV.U32 R5, RZ, RZ, -0x3ffffff0 ;  /* 0xc0000010ff057424 */ /* 0x000fe200078e00ff */
[----:B------:R-:W-:Y:S05]  /*297e0*/  WARPSYNC.ALL ;  /* 0x0000000000007948 */ /* 0x000fea0003800000 */
[C---:B------:R-:W-:Y:S01]  /*297f0*/  R2UR UR6, R4.reuse ;  /* 0x00000000040672ca */ /* 0x040fe200000e0000 */
[----:B------:R-:W-:Y:S01]  /*29800*/  VIADD R6, R4, 0x100 ;  /* 0x0000010004067836 */ /* 0x000fe20000000000 */
[----:B------:R-:W-:Y:S01]  /*29810*/  R2UR UR7, R5 ;  /* 0x00000000050772ca */ /* 0x000fe200000e0000 */
[----:B------:R-:W-:Y:S01]  /*29820*/  WARPGROUP.ARRIVE ;  /* 0x00000000000079c5 */ /* 0x000fe20000000000 */
[----:B------:R-:W-:Y:S01]  /*29830*/  IMAD.MOV.U32 R7, RZ, RZ, -0x3ffffff0 ;  /* 0xc0000010ff077424 */ /* 0x000fe200078e00ff */
[----:B------:R-:W3:Y:S01]  /*29840*/  LDL.LU R14, [R1+0x78] ;  /* 0x00007800010e7983 */ /* 0x000ee20000300800 */
[----:B------:R-:W-:-:S03]  /*29850*/  ULDC.64 UR4, c[0x0][0x9a0] ;  /* 0x0002680000047ab9 */ /* 0x000fc60000000a00 */
[----:B------:R-:W4:Y:S01]  /*29860*/  LDL.LU R12, [R1+0x4] ;  /* 0x00000400010c7983 */ /* 0x000f220000300800 */
[----:B------:R-:W-:Y:S01]  /*29870*/  ISETP.NE.U32.AND P1, PT, RZ, UR4, PT ;  /* 0x00000004ff007c0c */ /* 0x000fe2000bf25070 */
[----:B------:R-:W-:Y:S01]  /*29880*/  IMAD.MOV.U32 R15, RZ, RZ, -0x3ffffff0 ;  /* 0xc0000010ff0f7424 */ /* 0x000fe200078e00ff */
[----:B------:R-:W-:Y:S02]  /*29890*/  ULDC.64 UR8, c[0x0][0x208] ;  /* 0x0000820000087ab9 */ /* 0x000fe40000000a00 */
[----:B------:R-:W-:Y:S01]  /*298a0*/  ISETP.NE.AND.EX P1, PT, RZ, UR5, PT, P1 ;  /* 0x00000005ff007c0c */ /* 0x000fe2000bf25310 */
[----:B------:R-:W-:Y:S01]  /*298b0*/  QGMMA.64x128x32.F32.E4M3.E4M3 R24, R224, gdesc[UR4], R24, gsb0 ;  /* 0x01e00004e0187df3 */ /* 0x000fe20008000818 */
[----:B------:R-:W-:Y:S01]  /*298c0*/  R2UR UR6, R6 ;  /* 0x00000000060672ca */ /* 0x000fe200000e0000 */
[----:B------:R-:W-:Y:S01]  /*298d0*/  VIADD R6, R4, 0x200 ;  /* 0x0000020004067836 */ /* 0x000fe20000000000 */
[----:B------:R-:W-:Y:S01]  /*298e0*/  R2UR UR7, R7 ;  /* 0x00000000070772ca */ /* 0x000fe200000e0000 */
[----:B------:R-:W-:-:S08]  /*298f0*/  IMAD.MOV.U32 R7, RZ, RZ, -0x3ffffff0 ;  /* 0xc0000010ff077424 */ /* 0x000fd000078e00ff */
[----:B------:R-:W0:Y:S08]  /*29900*/  @P1 LDC.64 R8, c[0x0][0x9c8] ;  /* 0x00027200ff081b82 */ /* 0x000e300000000a00 */
[----:B------:R-:W1:Y:S01]  /*29910*/  @P1 LDC.64 R10, c[0x0][0x9d0] ;  /* 0x00027400ff0a1b82 */ /* 0x000e620000000a00 */
[----:B------:R-:W-:Y:S02]  /*29920*/  WARPGROUP.DEPBAR.LE gsb0, 0x0 ;  /* 0x00008000000079c5 */ /* 0x000fe40000010000 */
[----:B------:R-:W-:-:S06]  /*29930*/  WARPGROUP.ARRIVE ;  /* 0x00000000000079c5 */ /* 0x000fcc0000000000 */
[----:B------:R-:W-:Y:S01]  /*29940*/  QGMMA.64x128x32.F32.E4M3.E4M3 R24, R220, gdesc[UR4], R24, gsb0 ;  /* 0x01e00004dc187df3 */ /* 0x000fe20008000818 */
[----:B------:R-:W-:Y:S01]  /*29950*/  R2UR UR6, R6 ;  /* 0x00000000060672ca */ /* 0x000fe200000e0000 */
[----:B------:R-:W-:Y:S01]  /*29960*/  VIADD R6, R4, 0x300 ;  /* 0x0000030004067836 */ /* 0x000fe20000000000 */
[----:B------:R-:W-:Y:S01]  /*29970*/  R2UR UR7, R7 ;  /* 0x00000000070772ca */ /* 0x000fe200000e0000 */
[----:B------:R-:W-:Y:S01]  /*29980*/  IMAD.MOV.U32 R7, RZ, RZ, -0x3ffffff0 ;  /* 0xc0000010ff077424 */ /* 0x000fe200078e00ff */
[----:B--2---:R-:W-:Y:S01]  /*29990*/  @P1 SHF.R.S32.HI R5, RZ, 0x1f, R20 ;  /* 0x0000001fff051819 */ /* 0x004fe20000011414 */
[----:B------:R-:W-:Y:S02]  /*299a0*/  WARPGROUP.DEPBAR.LE gsb0, 0x0 ;  /* 0x00008000000079c5 */ /* 0x000fe40000010000 */
[----:B------:R-:W-:-:S08]  /*299b0*/  WARPGROUP.ARRIVE ;  /* 0x00000000000079c5 */ /* 0x000fd00000000000 */
[----:B------:R-:W-:Y:S01]  /*299c0*/  QGMMA.64x128x32.F32.E4M3.E4M3 R24, R216, gdesc[UR4], R24, gsb0 ;  /* 0x01e00004d8187df3 */ /* 0x000fe20008000818 */
[----:B------:R-:W-:Y:S01]  /*299d0*/  R2UR UR6, R6 ;  /* 0x00000000060672ca */ /* 0x000fe200000e0000 */
[----:B0-----:R-:W-:Y:S01]  /*299e0*/  @P1 IMAD R6, R5, R8, RZ ;  /* 0x0000000805061224 */ /* 0x001fe200078e02ff */
[----:B------:R-:W-:-:S03]  /*299f0*/  R2UR UR7, R7 ;  /* 0x00000000070772ca */ /* 0x000fc600000e0000 */
[C---:B------:R-:W-:Y:S01]  /*29a00*/  @P1 IMAD R5, R20.reuse, R9, R6 ;  /* 0x0000000914051224 */ /* 0x040fe200078e0206 */
[----:B---3--:R-:W-:Y:S01]  /*29a10*/  @P1 SHF.R.S32.HI R9, RZ, 0x1f, R14 ;  /* 0x0000001fff091819 */ /* 0x008fe2000001140e */
[----:B------:R-:W-:-:S04]  /*29a20*/  @P1 IMAD.WIDE.U32 R6, R20, R8, RZ ;  /* 0x0000000814061225 */ /* 0x000fc800078e00ff */
[-C--:B-1----:R-:W-:Y:S02]  /*29a30*/  @P1 IMAD R8, R9, R10.reuse, RZ ;  /* 0x0000000a09081224 */ /* 0x082fe400078e02ff */
[----:B------:R-:W-:Y:S02]  /*29a40*/  @P1 IMAD.IADD R7, R7, 0x1, R5 ;  /* 0x0000000107071824 */ /* 0x000fe400078e0205 */
[C---:B------:R-:W-:Y:S02]  /*29a50*/  @P1 IMAD R5, R14.reuse, R11, R8 ;  /* 0x0000000b0e051224 */ /* 0x040fe400078e0208 */
[----:B------:R-:W-:-:S04]  /*29a60*/  @P1 IMAD.WIDE.U32 R6, R14, R10, R6 ;  /* 0x0000000a0e061225 */ /* 0x000fc800078e0006 */
[----:B------:R-:W-:Y:S01]  /*29a70*/  VIADD R14, R4, 0x400 ;  /* 0x00000400040e7836 */ /* 0x000fe20000000000 */
[----:B------:R-:W-:Y:S01]  /*29a80*/  @P1 LEA R8, P2, R6, UR4, 0x2 ;  /* 0x0000000406081c11 */ /* 0x000fe2000f8410ff */
[----:B------:R-:W-:Y:S02]  /*29a90*/  @P1 IMAD.IADD R5, R7, 0x1, R5 ;  /* 0x0000000107051824 */ /* 0x000fe400078e0205 */
[----:B------:R-:W-:-:S03]  /*29aa0*/  IMAD.MOV.U32 R10, RZ, RZ, 0x3f800000 ;  /* 0x3f800000ff0a7424 */ /* 0x000fc600078e00ff */
[----:B------:R-:W-:-:S05]  /*29ab0*/  @P1 LEA.HI.X R9, R6, UR5, R5, 0x2, P2 ;  /* 0x0000000506091c11 */ /* 0x000fca00090f1405 */
        /* <DEDUP_REMOVED lines=15> */
[----:B----4-:R-:W1:Y:S01]  /*29bb0*/  SHFL.BFLY PT, R6, R12, 0x2, 0x1f ;  /* 0x0c401f000c067f89 */ /* 0x010e6200000e0000 */
[----:B------:R-:W-:Y:S02]  /*29bc0*/  WARPGROUP.DEPBAR.LE gsb0, 0x0 ;  /* 0x00008000000079c5 */ /* 0x000fe40000010000 */
[----:B------:R-:W-:-:S06]  /*29bd0*/  WARPGROUP.ARRIVE ;  /* 0x00000000000079c5 */ /* 0x000fcc0000000000 */
[----:B------:R-:W-:Y:S01]  /*29be0*/  QGMMA.64x128x32.F32.E4M3.E4M3 R24, R204, gdesc[UR4], R24, gsb0 ;  /* 0x01e00004cc187df3 */ /* 0x000fe20008000818 */
[----:B------:R-:W-:Y:S02]  /*29bf0*/  R2UR UR6, R4 ;  /* 0x00000000040672ca */ /* 0x000fe400000e0000 */
[----:B------:R-:W-:Y:S01]  /*29c00*/  R2UR UR7, R5 ;  /* 0x00000000050772ca */ /* 0x000fe200000e0000 */
[----:B------:R-:W3:Y:S01]  /*29c10*/  SHFL.BFLY PT, R4, R237, 0x2, 0x1f ;  /* 0x0c401f00ed047f89 */ /* 0x000ee200000e0000 */
[----:B-1----:R-:W-:-:S05]  /*29c20*/  FADD.FTZ R6, R6, R12 ;  /* 0x0000000c06067221 */ /* 0x002fca0000010000 */
[----:B------:R-:W1:Y:S01]  /*29c30*/  SHFL.BFLY PT, R5, R6, 0x1, 0x1f ;  /* 0x0c201f0006057f89 */ /* 0x000e6200000e0000 */
[----:B---3--:R-:W-:-:S05]  /*29c40*/  FADD.FTZ R4, R4, R237 ;  /* 0x000000ed04047221 */ /* 0x008fca0000010000 */
[----:B------:R-:W3:Y:S01]  /*29c50*/  SHFL.BFLY PT, R7, R4, 0x1, 0x1f ;  /* 0x0c201f0004077f89 */ /* 0x000ee200000e0000 */
[----:B-1----:R-:W-:-:S05]  /*29c60*/  FADD.FTZ R11, R6, R5 ;  /* 0x00000005060b7221 */ /* 0x002fca0000010000 */
[C---:B------:R-:W-:Y:S01]  /*29c70*/  FSETP.NE.FTZ.AND P1, PT, R11.reuse, RZ, PT ;  /* 0x000000ff0b00720b */ /* 0x040fe20003f35000 */
[----:B------:R-:W-:Y:S01]  /*29c80*/  FMUL.FTZ R14, R11, 0.00390625 ;  /* 0x3b8000000b0e7820 */ /* 0x000fe20000410000 */
[----:B------:R-:W-:-:S04]  /*29c90*/  IMAD.MOV.U32 R5, RZ, RZ, RZ ;  /* 0x000000ffff057224 */ /* 0x000fc800078e00ff */
[----:B------:R-:W-:Y:S01]  /*29ca0*/  FSETP.NE.FTZ.AND P2, PT, R14, RZ, PT ;  /* 0x000000ff0e00720b */ /* 0x000fe20003f55000 */
[----:B---3--:R-:W-:-:S04]  /*29cb0*/  FADD.FTZ R12, R4, R7 ;  /* 0x00000007040c7221 */ /* 0x008fc80000010000 */
[----:B0-----:R-:W-:Y:S02]  /*29cc0*/  FMUL.FTZ R8, R12, 0.00390625 ;  /* 0x3b8000000c087820 */ /* 0x001fe40000410000 */
        /* <DEDUP_REMOVED lines=23> */
.L_x_7262:
        /* <DEDUP_REMOVED lines=69> */
[-C--:B------:R-:W-:Y:S01]  /*2a290*/  FMUL.FTZ R13, R72, R7.reuse ;  /* 0x00000007480d7220 */ /* 0x080fe20000410000 */
[----:B------:R-:W-:-:S09]  /*2a2a0*/  FMUL.FTZ R7, R85, R7 ;  /* 0x0000000755077220 */ /* 0x000fd20000410000 */
[----:B------:R-:W-:Y:S01]  /*2a2b0*/  IMAD.U32 R3, RZ, RZ, UR4 ;  /* 0x00000004ff037e24 */ /* 0x000fe2000f8e00ff */
[----:B---3--:R-:W-:Y:S01]  /*2a2c0*/  R2UR UR4, R4 ;  /* 0x00000000040472ca */ /* 0x008fe200000e0000 */
[----:B------:R-:W-:-:S03]  /*2a2d0*/  FMUL.FTZ R4, R79, R2 ;  /* 0x000000024f047220 */ /* 0x000fc60000410000 */
[----:B------:R-:W-:-:S04]  /*2a2e0*/  PRMT R0, R3, 0x654, R0 ;  /* 0x0000065403007816 */ /* 0x000fc80000000000 */
[----:B------:R0:W-:Y:S05]  /*2a2f0*/  SYNCS.ARRIVE.TRANS64.RED.A1T0 RZ, [R0+URZ], RZ ;  /* 0x000000ff00ff79a7 */ /* 0x0001ea000810043f */
[----:B------:R-:W-:Y:S01]  /*2a300*/  UIADD3 UR4, UR4, 0x1, URZ ;  /* 0x0000000104047890 */ /* 0x000fe2000fffe03f */
[----:B0-----:R-:W-:-:S05]  /*2a310*/  SEL R0, RZ, 0x1, P1 ;  /* 0x00000001ff007807 */ /* 0x001fca0000800000 */
[----:B------:R-:W-:Y:S01]  /*2a320*/  IMAD.U32 R3, RZ, RZ, UR4 ;  /* 0x00000004ff037e24 */ /* 0x000fe2000f8e00ff */
[----:B------:R-:W-:-:S04]  /*2a330*/  LOP3.LUT R231, R231, R0, RZ, 0x3c, !PT ;  /* 0x00000000e7e77212 */ /* 0x000fc800078e3cff */
[----:B------:R0:W-:Y:S03]  /*2a340*/  STL [R1+0x9c], R3 ;  /* 0x00009c0301007387 */ /* 0x0001e60000100800 */
.L_x_7151:
[----:B------:R-:W1:Y:S01]  /*2a350*/  S2R R98, SR_TID.X ;  /* 0x0000000000627919 */ /* 0x000e620000002100 */
[----:B------:R-:W-:Y:S05]  /*2a360*/  WARPSYNC.ALL ;  /* 0x0000000000007948 */ /* 0x000fea0003800000 */
[----:B-1----:R-:W-:-:S05]  /*2a370*/  VIADD R70, R98, 0xffffff80 ;  /* 0xffffff8062467836 */ /* 0x002fca0000000000 */
[----:B------:R-:W-:-:S04]  /*2a380*/  SHF.R.S32.HI R85, RZ, 0x1f, R70 ;  /* 0x0000001fff557819 */ /* 0x000fc80000011446 */
[----:B------:R-:W-:-:S04]  /*2a390*/  LEA.HI R66, R85, R70, RZ, 0x3 ;  /* 0x0000004655427211 */ /* 0x000fc800078f18ff */
[----:B------:R-:W-:Y:S02]  /*2a3a0*/  LOP3.LUT R83, R66, 0xfffffff8, RZ, 0xc0, !PT ;  /* 0xfffffff842537812 */ /* 0x000fe400078ec0ff */
[----:B------:R-:W-:-:S03]  /*2a3b0*/  SHF.R.S32.HI R66, RZ, 0x3, R66 ;  /* 0x00000003ff427819 */ /* 0x000fc60000011442 */
[----:B------:R-:W-:-:S04]  /*2a3c0*/  IMAD.IADD R83, R70, 0x1, -R83 ;  /* 0x0000000146537824 */ /* 0x000fc800078e0a53 */
[----:B------:R-:W-:-:S04]  /*2a3d0*/  IMAD.SHL.U32 R79, R83, 0x8, RZ ;  /* 0x00000008534f7824 */ /* 0x000fc800078e00ff */
[----:B------:R-:W-:Y:S01]  /*2a3e0*/  VIADD R81, R79, 0x40 ;  /* 0x000000404f517836 */ /* 0x000fe20000000000 */
[----:B------:R-:W-:-:S04]  /*2a3f0*/  SHF.R.S32.HI R62, RZ, 0x1f, R79 ;  /* 0x0000001fff3e7819 */ /* 0x000fc8000001144f */
[----:B------:R-:W-:Y:S01]  /*2a400*/  SHF.R.S32.HI R64, RZ, 0x1f, R81 ;  /* 0x0000001fff407819 */ /* 0x000fe20000011451 */
[----:B------:R-:W1:Y:S08]  /*2a410*/  S2UR UR5, SR_CgaCtaId ;  /* 0x00000000000579c3 */ /* 0x000e700000008800 */
[----:B------:R-:W-:Y:S06]  /*2a420*/  BAR.SYNC.DEFER_BLOCKING 0x5, 0x180 ;  /* 0x0146000000007b1d */ /* 0x000fec0000010000 */
[----:B------:R-:W-:Y:S01]  /*2a430*/  UMOV UR4, 0x400 ;  /* 0x0000040000047882 */ /* 0x000fe20000000000 */
[----:B------:R-:W-:Y:S01]  /*2a440*/  BSSY B0, `(.L_x_7263) ;  /* 0x000029c000007945 */ /* 0x000fe20003800000 */
[----:B-1----:R-:W-:-:S02]  /*2a450*/  ULEA UR4, UR5, UR4, 0x18 ;  /* 0x0000000405047291 */ /* 0x002fc4000f8ec03f */
[----:B------:R-:W-:-:S04]  /*2a460*/  IMAD.U32 R0, RZ, RZ, UR5 ;  /* 0x00000005ff007e24 */ /* 0x000fc8000f8e00ff */
[----:B------:R-:W-:Y:S01]  /*2a470*/  IMAD.U32 R17, RZ, RZ, UR4 ;  /* 0x00000004ff117e24 */ /* 0x000fe2000f8e00ff */
[----:B------:R-:W-:Y:S04]  /*2a480*/  STL [R1+0x64], R0 ;  /* 0x0000640001007387 */ /* 0x000fe80000100800 */
[----:B------:R-:W1:Y:S04]  /*2a490*/  LDS.128 R100, [R17+0x2e8d0] ;  /* 0x02e8d00011647984 */ /* 0x000e680000000c00 */
[----:B-1----:R1:W-:Y:S04]  /*2a4a0*/  STL.64 [R1+0x70], R100 ;  /* 0x0000706401007387 */ /* 0x0023e80000100a00 */
[----:B------:R1:W-:Y:S01]  /*2a4b0*/  STL.64 [R1+0x78], R102 ;  /* 0x0000786601007387 */ /* 0x0003e20000100a00 */
[----:B------:R-:W-:Y:S06]  /*2a4c0*/  BAR.ARV 0x4, 0x180 ;  /* 0x0106000000007b1d */ /* 0x000fec0000002000 */
[----:B------:R-:W-:Y:S05]  /*2a4d0*/  @P0 BRA `(.L_x_7264) ;  /* 0x0000001c00540947 */ /* 0x000fea0003800000 */
[----:B------:R-:W2:Y:S01]  /*2a4e0*/  LDL R42, [R1+0x84] ;  /* 0x00008400012a7983 */ /* 0x000ea20000100800 */
[----:B------:R-:W-:Y:S01]  /*2a4f0*/  IMAD.SHL.U32 R0, R98, 0x4, RZ ;  /* 0x0000000462007824 */ /* 0x000fe200078e00ff */
[----:B------:R-:W-:Y:S01]  /*2a500*/  ULDC.64 UR4, c[0x4][0xa8] ;  /* 0x01002a0000047ab9 */ /* 0x000fe20000000a00 */
[----:B------:R-:W-:-:S03]  /*2a510*/  ULDC.64 UR6, c[0x0][0x208] ;  /* 0x0000820000067ab9 */ /* 0x000fc60000000a00 */
[----:B------:R-:W-:-:S04]  /*2a520*/  LOP3.LUT R0, R0, 0xc, RZ, 0xc0, !PT ;  /* 0x0000000c00007812 */ /* 0x000fc800078ec0ff */
[----:B------:R-:W-:-:S05]  /*2a530*/  IADD3 R2, P0, R0, UR4, RZ ;  /* 0x0000000400027c10 */ /* 0x000fca000ff1e0ff */
[----:B0-----:R-:W-:-:S05]  /*2a540*/  IMAD.X R3, RZ, RZ, UR5, P0 ;  /* 0x00000005ff037e24 */ /* 0x001fca00080e06ff */
[----:B------:R0:W3:Y:S01]  /*2a550*/  LDG.E.CONSTANT R0, desc[UR6][R2.64] ;  /* 0x0000000602007981 */ /* 0x0000e2000c1e9900 */
[----:B------:R-:W-:Y:S01]  /*2a560*/  F2FP.BF16.F32.PACK_AB R49, R40, R49 ;  /* 0x000000312831723e */ /* 0x000fe200000010ff */
[----:B------:R-:W-:Y:S01]  /*2a570*/  UMOV UR4, 0xffffffff ;  /* 0xffffffff00047882 */ /* 0x000fe20000000000 */
[----:B------:R-:W-:Y:S01]  /*2a580*/  F2FP.BF16.F32.PACK_AB R54, R54, R27 ;  /* 0x0000001b3636723e */ /* 0x000fe200000010ff */
[----:B------:R-:W4:Y:S01]  /*2a590*/  S2R R40, SR_SWINHI ;  /* 0x0000000000287919 */ /* 0x000f220000002f00 */
[----:B------:R-:W-:Y:S02]  /*2a5a0*/  F2FP.BF16.F32.PACK_AB R58, R25, R58 ;  /* 0x0000003a193a723e */ /* 0x000fe400000010ff */
[----:B------:R-:W-:Y:S02]  /*2a5b0*/  F2FP.BF16.F32.PACK_AB R48, R48, R57 ;  /* 0x000000393030723e */ /* 0x000fe400000010ff */
[----:B------:R-:W-:Y:S02]  /*2a5c0*/  F2FP.BF16.F32.PACK_AB R57, R47, R30 ;  /* 0x0000001e2f39723e */ /* 0x000fe400000010ff */
[----:B0-----:R-:W-:-:S02]  /*2a5d0*/  LEA.HI R2, R85, R70, RZ, 0x4 ;  /* 0x0000004655027211 */ /* 0x001fc400078f20ff */
[----:B------:R-:W-:Y:S02]  /*2a5e0*/  F2FP.BF16.F32.PACK_AB R35, R68, R21 ;  /* 0x000000154423723e */ /* 0x000fe400000010ff */
[----:B------:R-:W-:Y:S02]  /*2a5f0*/  SHF.R.S32.HI R27, RZ, 0x4, R2 ;  /* 0x00000004ff1b7819 */ /* 0x000fe40000011402 */
[C---:B------:R-:W-:Y:S02]  /*2a600*/  LOP3.LUT R3, R2.reuse, 0x3fffff0, RZ, 0xc0, !PT ;  /* 0x03fffff002037812 */ /* 0x040fe400078ec0ff */
[----:B------:R-:W-:Y:S02]  /*2a610*/  LEA.HI R25, R2, R27, RZ, 0x1 ;  /* 0x0000001b02197211 */ /* 0x000fe400078f08ff */
[----:B------:R-:W-:Y:S01]  /*2a620*/  F2FP.BF16.F32.PACK_AB R30, R69, R14 ;  /* 0x0000000e451e723e */ /* 0x000fe200000010ff */
[----:B------:R-:W-:Y:S01]  /*2a630*/  IMAD.IADD R3, R70, 0x1, -R3 ;  /* 0x0000000146037824 */ /* 0x000fe200078e0a03 */
[----:B------:R-:W-:-:S02]  /*2a640*/  LOP3.LUT R2, R25, 0x1ffffffe, RZ, 0xc0, !PT ;  /* 0x1ffffffe19027812 */ /* 0x000fc400078ec0ff */
[----:B------:R-:W-:Y:S02]  /*2a650*/  F2FP.BF16.F32.PACK_AB R43, R84, R5 ;  /* 0x00000005542b723e */ /* 0x000fe400000010ff */
[----:B------:R-:W-:Y:S01]  /*2a660*/  F2FP.BF16.F32.PACK_AB R37, R44, R37 ;  /* 0x000000252c25723e */ /* 0x000fe200000010ff */
[----:B------:R-:W-:Y:S01]  /*2a670*/  IMAD.IADD R2, R27, 0x1, -R2 ;  /* 0x000000011b027824 */ /* 0x000fe200078e0a02 */
[----:B------:R-:W-:Y:S02]  /*2a680*/  F2FP.BF16.F32.PACK_AB R44, R7, R8 ;  /* 0x00000008072c723e */ /* 0x000fe400000010ff */
[----:B------:R-:W-:Y:S02]  /*2a690*/  F2FP.BF16.F32.PACK_AB R50, R87, R6 ;  /* 0x000000065732723e */ /* 0x000fe400000010ff */
[----:B------:R-:W-:Y:S02]  /*2a6a0*/  F2FP.BF16.F32.PACK_AB R67, R15, R20 ;  /* 0x000000140f43723e */ /* 0x000fe400000010ff */
[----:B------:R-:W-:-:S02]  /*2a6b0*/  F2FP.BF16.F32.PACK_AB R73, R78, R11 ;  /* 0x0000000b4e49723e */ /* 0x000fc400000010ff */
[----:B------:R-:W-:Y:S02]  /*2a6c0*/  MOV R68, R17 ;  /* 0x0000001100447202 */ /* 0x000fe40000000f00 */
[----:B----4-:R-:W-:Y:S02]  /*2a6d0*/  MOV R69, R40 ;  /* 0x0000002800457202 */ /* 0x010fe40000000f00 */
        /* <DEDUP_REMOVED lines=17> */
[----:B------:R-:W-:Y:S01]  /*2a7f0*/  F2FP.BF16.F32.PACK_AB R34, R71, R12 ;  /* 0x0000000c4722723e */ /* 0x000fe200000010ff */
[----:B--2---:R-:W-:Y:S01]  /*2a800*/  IMAD R3, R3, 0x40, R42 ;  /* 0x0000004003037824 */ /* 0x004fe200078e022a */
[----:B------:R-:W-:-:S03]  /*2a810*/  F2FP.BF16.F32.PACK_AB R42, R4, R75 ;  /* 0x0000004b042a723e */ /* 0x000fc600000010ff */
[----:B------:R-:W-:Y:S01]  /*2a820*/  IMAD R3, R2, 0x8, R3 ;  /* 0x0000000802037824 */ /* 0x000fe200078e0203 */
[----:B------:R-:W-:-:S03]  /*2a830*/  LOP3.LUT P0, R2, R98, 0x3, RZ, 0xc0, !PT ;  /* 0x0000000362027812 */ /* 0x000fc6000780c0ff */
[----:B------:R-:W-:Y:S01]  /*2a840*/  IMAD.WIDE R4, R3, 0x2, R68 ;  /* 0x0000000203047825 */ /* 0x000fe200078e0244 */
[----:B------:R-:W-:Y:S02]  /*2a850*/  ISETP.EQ.OR P0, PT, R2, 0x3, !P0 ;  /* 0x000000030200780c */ /* 0x000fe40004702670 */
[C---:B------:R-:W-:Y:S02]  /*2a860*/  IADD3 R7, P5, R4.reuse, 0x4060, RZ ;  /* 0x0000406004077810 */ /* 0x040fe40007fbe0ff */
[C---:B------:R-:W-:Y:S02]  /*2a870*/  IADD3 R9, P1, R4.reuse, 0x4040, RZ ;  /* 0x0000404004097810 */ /* 0x040fe40007f3e0ff */
[----:B------:R-:W-:Y:S02]  /*2a880*/  LOP3.LUT R6, R7, 0x380, RZ, 0xc0, !PT ;  /* 0x0000038007067812 */ /* 0x000fe400078ec0ff */
[----:B------:R-:W-:Y:S02]  /*2a890*/  LOP3.LUT R8, R9, 0x380, RZ, 0xc0, !PT ;  /* 0x0000038009087812 */ /* 0x000fe400078ec0ff */
        /* <DEDUP_REMOVED lines=8> */
[----:B------:R-:W-:-:S02]  /*2a920*/  SHF.R.U64 R14, R14, 0x3, RZ ;  /* 0x000000030e0e7819 */ /* 0x000fc400000012ff */
[C---:B------:R-:W-:Y:S02]  /*2a930*/  IADD3 R11, P2, R4.reuse, 0x4020, RZ ;  /* 0x00004020040b7810 */ /* 0x040fe40007f5e0ff */
[C---:B------:R-:W-:Y:S02]  /*2a940*/  IADD3 R21, P4, R4.reuse, 0x60, RZ ;  /* 0x0000006004157810 */ /* 0x040fe40007f9e0ff */
[C---:B------:R-:W-:Y:S02]  /*2a950*/  IADD3 R25, P5, R4.reuse, 0x40, RZ ;  /* 0x0000004004197810 */ /* 0x040fe40007fbe0ff */
[----:B------:R-:W-:Y:S02]  /*2a960*/  IADD3 R27, P1, R4, 0x20, RZ ;  /* 0x00000020041b7810 */ /* 0x000fe40007f3e0ff */
[----:B------:R-:W-:Y:S02]  /*2a970*/  LOP3.LUT R14, R14, R15, RZ, 0x3c, !PT ;  /* 0x0000000f0e0e7212 */ /* 0x000fe400078e3cff */
        /* <DEDUP_REMOVED lines=20> */
[----:B------:R-:W-:-:S02]  /*2aac0*/  SEL R13, R96, R95, P0 ;  /* 0x0000005f600d7207 */ /* 0x000fc40000000000 */
[----:B------:R-:W-:Y:S02]  /*2aad0*/  SEL R3, R95, R96, P0 ;  /* 0x000000605f037207 */ /* 0x000fe40000000000 */
        /* <DEDUP_REMOVED lines=49> */
[----:B------:R-:W-:Y:S02]  /*2adf0*/  SEL R67, R34, R67, P0 ;  /* 0x0000004322437207 */ /* 0x000fe40000000000 */
[----:B------:R-:W-:Y:S01]  /*2ae00*/  SEL R73, R42, R73, P0 ;  /* 0x000000492a497207 */ /* 0x000fe20000000000 */
[----:B------:R-:W5:Y:S01]  /*2ae10*/  SHFL.IDX PT, R34, R29, R0, 0x1c1f ;  /* 0x001c1f001d227589 */ /* 0x000f6200000e0000 */
[----:B------:R-:W-:Y:S02]  /*2ae20*/  SEL R75, R77, R50, P0 ;  /* 0x000000324d4b7207 */ /* 0x000fe40000000000 */
[----:B------:R-:W-:Y:S01]  /*2ae30*/  SEL R77, R50, R77, P0 ;  /* 0x0000004d324d7207 */ /* 0x000fe20000000000 */
[----:B------:R-:W-:Y:S01]  /*2ae40*/  SHFL.IDX PT, R41, R41, R0, 0x1c1f ;  /* 0x001c1f0029297589 */ /* 0x000fe200000e0000 */
[----:B0-----:R-:W-:-:S02]  /*2ae50*/  SEL R8, R10, R7, P0 ;  /* 0x000000070a087207 */ /* 0x001fc40000000000 */
[----:B------:R-:W-:Y:S01]  /*2ae60*/  SEL R28, R30, R27, P0 ;  /* 0x0000001b1e1c7207 */ /* 0x000fe20000000000 */
[----:B------:R-:W0:Y:S01]  /*2ae70*/  SHFL.IDX PT, R40, R43, R2, 0x1c1f ;  /* 0x001c1f022b287589 */ /* 0x000e2200000e0000 */
[----:B------:R-:W-:Y:S02]  /*2ae80*/  SEL R4, R6, R3, P0 ;  /* 0x0000000306047207 */ /* 0x000fe40000000000 */
        /* <DEDUP_REMOVED lines=16> */
[----:B------:R-:W-:Y:S01]  /*2af90*/  SHFL.IDX PT, R65, R65, R0, 0x1c1f ;  /* 0x001c1f0041417589 */ /* 0x000fe200000e0000 */
[----:B0-----:R-:W-:Y:S02]  /*2afa0*/  SEL R52, R41, R40, P0 ;  /* 0x0000002829347207 */ /* 0x001fe40000000000 */
[----:B------:R-:W-:Y:S01]  /*2afb0*/  SEL R54, R40, R41, P0 ;  /* 0x0000002928367207 */ /* 0x000fe20000000000 */
[----:B------:R-:W-:Y:S04]  /*2afc0*/  SHFL.IDX PT, R71, R71, R0, 0x1c1f ;  /* 0x001c1f0047477589 */ /* 0x000fe800000e0000 */
[----:B------:R-:W0:Y:S04]  /*2afd0*/  SHFL.IDX PT, R42, R47, R2, 0x1c1f ;  /* 0x001c1f022f2a7589 */ /* 0x000e2800000e0000 */
[----:B------:R-:W2:Y:S04]  /*2afe0*/  SHFL.IDX PT, R44, R51, R2, 0x1c1f ;  /* 0x001c1f02332c7589 */ /* 0x000ea800000e0000 */
[----:B------:R-:W3:Y:S04]  /*2aff0*/  SHFL.IDX PT, R46, R55, R2, 0x1c1f ;  /* 0x001c1f02372e7589 */ /* 0x000ee800000e0000 */
[----:B------:R-:W4:Y:S04]  /*2b000*/  SHFL.IDX PT, R48, R59, R2, 0x1c1f ;  /* 0x001c1f023b307589 */ /* 0x000f2800000e0000 */
[----:B------:R-:W5:Y:S04]  /*2b010*/  SHFL.IDX PT, R50, R63, R2, 0x1c1f ;  /* 0x001c1f023f327589 */ /* 0x000f6800000e0000 */
[----:B------:R-:W1:Y:S04]  /*2b020*/  SHFL.IDX PT, R56, R67, R2, 0x1c1f ;  /* 0x001c1f0243387589 */ /* 0x000e6800000e0000 */
[----:B------:R-:W1:Y:S01]  /*2b030*/  SHFL.IDX PT, R58, R73, R2, 0x1c1f ;  /* 0x001c1f02493a7589 */ /* 0x000e6200000e0000 */
[----:B0-----:R-:W-:-:S02]  /*2b040*/  SEL R5, R45, R42, P0 ;  /* 0x0000002a2d057207 */ /* 0x001fc40000000000 */
[----:B------:R-:W-:Y:S01]  /*2b050*/  SEL R7, R42, R45, P0 ;  /* 0x0000002d2a077207 */ /* 0x000fe20000000000 */
[----:B------:R-:W0:Y:S01]  /*2b060*/  SHFL.IDX PT, R75, R75, R0, 0x1c1f ;  /* 0x001c1f004b4b7589 */ /* 0x000e2200000e0000 */
[----:B--2---:R-:W-:Y:S02]  /*2b070*/  SEL R9, R49, R44, P0 ;  /* 0x0000002c31097207 */ /* 0x004fe40000000000 */
[----:B------:R-:W-:Y:S01]  /*2b080*/  SEL R11, R44, R49, P0 ;  /* 0x000000312c0b7207 */ /* 0x000fe20000000000 */
[----:B------:R2:W0:Y:S01]  /*2b090*/  SHFL.IDX PT, R60, R77, R2, 0x1c1f ;  /* 0x001c1f024d3c7589 */ /* 0x00042200000e0000 */
[----:B---3--:R-:W-:Y:S02]  /*2b0a0*/  SEL R25, R53, R46, P0 ;  /* 0x0000002e35197207 */ /* 0x008fe40000000000 */
[----:B------:R-:W-:Y:S02]  /*2b0b0*/  SEL R27, R46, R53, P0 ;  /* 0x000000352e1b7207 */ /* 0x000fe40000000000 */
[----:B----4-:R-:W-:-:S02]  /*2b0c0*/  SEL R29, R57, R48, P0 ;  /* 0x00000030391d7207 */ /* 0x010fc40000000000 */
[----:B------:R-:W-:Y:S02]  /*2b0d0*/  SEL R31, R48, R57, P0 ;  /* 0x00000039301f7207 */ /* 0x000fe40000000000 */
[----:B-----5:R-:W-:Y:S01]  /*2b0e0*/  SEL R33, R61, R50, P0 ;  /* 0x000000323d217207 */ /* 0x020fe20000000000 */
[----:B--2---:R-:W-:Y:S01]  /*2b0f0*/  IMAD.MOV.U32 R2, RZ, RZ, RZ ;  /* 0x000000ffff027224 */ /* 0x004fe200078e00ff */
[----:B------:R-:W-:Y:S02]  /*2b100*/  SEL R35, R50, R61, P0 ;  /* 0x0000003d32237207 */ /* 0x000fe40000000000 */
[----:B-1----:R-:W-:Y:S02]  /*2b110*/  SEL R37, R65, R56, P0 ;  /* 0x0000003841257207 */ /* 0x002fe40000000000 */
[----:B------:R-:W-:Y:S02]  /*2b120*/  SEL R39, R56, R65, P0 ;  /* 0x0000004138277207 */ /* 0x000fe40000000000 */
[----:B------:R-:W-:-:S02]  /*2b130*/  SEL R13, R71, R58, P0 ;  /* 0x0000003a470d7207 */ /* 0x000fc40000000000 */
[----:B------:R-:W-:-:S07]  /*2b140*/  SEL R15, R58, R71, P0 ;  /* 0x000000473a0f7207 */ /* 0x000fce0000000000 */
.L_x_7493:
[----:B------:R-:W2:Y:S04]  /*2b150*/  LDL R40, [R1+0x98] ;  /* 0x0000980001287983 */ /* 0x000ea80000100800 */
[----:B------:R-:W3:Y:S01]  /*2b160*/  LDL R56, [R1+0x94] ;  /* 0x0000940001387983 */ /* 0x000ee20000100800 */
[----:B------:R-:W-:Y:S05]  /*2b170*/  WARPSYNC.ALL ;  /* 0x0000000000007948 */ /* 0x000fea0003800000 */
[----:B------:R-:W-:Y:S01]  /*2b180*/  BAR.SYNC.DEFER_BLOCKING 0x1, 0x100 ;  /* 0x0044000000007b1d */ /* 0x000fe20000010000 */
[----:B0-----:R-:W-:-:S02]  /*2b190*/  SEL R53, R75, R60, P0 ;  /* 0x0000003c4b357207 */ /* 0x001fc40000000000 */
[----:B------:R-:W-:-:S03]  /*2b1a0*/  SEL R55, R60, R75, P0 ;  /* 0x0000004b3c377207 */ /* 0x000fc60000000000 */
[----:B------:R-:W-:Y:S02]  /*2b1b0*/  ULDC.64 UR4, c[0x0][0xc00] ;  /* 0x0003000000047ab9 */ /* 0x000fe40000000a00 */
[----:B------:R-:W0:Y:S01]  /*2b1c0*/  LDC R47, c[0x0][0xbe8] ;  /* 0x0002fa00ff2f7b82 */ /* 0x000e220000000800 */
[----:B------:R-:W-:Y:S01]  /*2b1d0*/  ISETP.NE.U32.AND P2, PT, RZ, UR4, PT ;  /* 0x00000004ff007c0c */ /* 0x000fe2000bf45070 */
[----:B------:R-:W-:-:S03]  /*2b1e0*/  ULDC.64 UR6, c[0x0][0x208] ;  /* 0x0000820000067ab9 */ /* 0x000fc60000000a00 */
[----:B------:R-:W-:Y:S01]  /*2b1f0*/  ISETP.NE.AND.EX P2, PT, RZ, UR5, PT, P2 ;  /* 0x00000005ff007c0c */ /* 0x000fe2000bf45320 */
[----:B------:R-:W-:Y:S02]  /*2b200*/  ULDC.64 UR4, c[0x0][0xc08] ;  /* 0x0003020000047ab9 */ /* 0x000fe40000000a00 */
[----:B------:R-:W-:Y:S01]  /*2b210*/  ISETP.NE.U32.AND P0, PT, RZ, UR4, PT ;  /* 0x00000004ff007c0c */ /* 0x000fe2000bf05070 */
[----:B------:R-:W2:Y:S03]  /*2b220*/  LDC.64 R20, c[0x0][0xc00] ;  /* 0x00030000ff147b82 */ /* 0x000ea60000000a00 */
[----:B------:R-:W-:Y:S01]  /*2b230*/  ISETP.NE.AND.EX P0, PT, RZ, UR5, PT, P0 ;  /* 0x00000005ff007c0c */ /* 0x000fe2000bf05300 */
[----:B------:R1:W-:Y:S04]  /*2b240*/  STSM.16.M88.4 [R86], R4 ;  /* 0x0000000456007844 */ /* 0x0003e80000000200 */
[----:B------:R4:W-:Y:S01]  /*2b250*/  STSM.16.M88.4 [R84], R8 ;  /* 0x0000000854007844 */ /* 0x0009e20000000200 */
[----:B0-----:R-:W-:-:S03]  /*2b260*/  ISETP.NE.AND P1, PT, R47, 0x1, PT ;  /* 0x000000012f00780c */ /* 0x001fc60003f25270 */
[----:B------:R0:W-:Y:S04]  /*2b270*/  STSM.16.M88.4 [R82], R24 ;  /* 0x0000001852007844 */ /* 0x0001e80000000200 */
[----:B------:R0:W-:Y:S01]  /*2b280*/  STSM.16.M88.4 [R80], R28 ;  /* 0x0000001c50007844 */ /* 0x0001e20000000200 */
[----:B-1----:R-:W1:Y:S03]  /*2b290*/  @P0 LDC.64 R4, c[0x0][0xc08] ;  /* 0x00030200ff040b82 */ /* 0x002e660000000a00 */
[----:B------:R0:W-:Y:S04]  /*2b2a0*/  STSM.16.M88.4 [R78], R32 ;  /* 0x000000204e007844 */ /* 0x0001e80000000200 */
[----:B------:R0:W-:Y:S01]  /*2b2b0*/  STSM.16.M88.4 [R76], R36 ;  /* 0x000000244c007844 */ /* 0x0001e20000000200 */
[----:B------:R-:W0:Y:S03]  /*2b2c0*/  @P1 LDC R6, c[0x0][0xbec] ;  /* 0x0002fb00ff061b82 */ /* 0x000e260000000800 */
[----:B------:R0:W-:Y:S04]  /*2b2d0*/  STSM.16.M88.4 [R74], R12 ;  /* 0x0000000c4a007844 */ /* 0x0001e80000000200 */
[----:B------:R0:W-:Y:S01]  /*2b2e0*/  STSM.16.M88.4 [R72], R52 ;  /* 0x0000003448007844 */ /* 0x0001e20000000200 */
[----:B----4-:R-:W4:Y:S01]  /*2b2f0*/  @P1 LDC R11, c[0x0][0xbf0] ;  /* 0x0002fc00ff0b1b82 */ /* 0x010f220000000800 */
[----:B------:R-:W-:-:S02]  /*2b300*/  ULDC UR4, c[0x0][0xa88] ;  /* 0x0002a20000047ab9 */ /* 0x000fc40000000800 */
[----:B------:R-:W-:-:S05]  /*2b310*/  IMAD.U32 R0, RZ, RZ, UR4 ;  /* 0x00000004ff007e24 */ /* 0x000fca000f8e00ff */
[----:B------:R-:W-:Y:S01]  /*2b320*/  BAR.SYNC.DEFER_BLOCKING 0x1, 0x100 ;  /* 0x0044000000007b1d */ /* 0x000fe20000010000 */
[----:B--2---:R-:W-:-:S04]  /*2b330*/  IMAD.WIDE R20, R40, 0x4, R20 ;  /* 0x0000000428147825 */ /* 0x004fc800078e0214 */
[----:B-1----:R-:W-:Y:S01]  /*2b340*/  @P0 IMAD.WIDE R4, R40, 0x4, R4 ;  /* 0x0000000428040825 */ /* 0x002fe200078e0204 */
[----:B------:R1:W5:Y:S01]  /*2b350*/  @P2 LDG.E R2, desc[UR6][R20.64] ;  /* 0x0000000614022981 */ /* 0x000362000c1e1900 */
[----:B---3--:R-:W-:-:S03]  /*2b360*/  SHF.R.S32.HI R48, RZ, 0x1f, R56 ;  /* 0x0000001fff307819 */ /* 0x008fc60000011438 */
[----:B------:R1:W5:Y:S01]  /*2b370*/  @P0 LDG.E R0, desc[UR6][R4.64] ;  /* 0x0000000604000981 */ /* 0x000362000c1e1900 */
[----:B0---4-:R-:W-:Y:S05]  /*2b380*/  @P0 BRA `(.L_x_7266) ;  /* 0x0000000000140947 */ /* 0x011fea0003800000 */
[----:B------:R-:W-:Y:S05]  /*2b390*/  @!P2 BRA `(.L_x_7266) ;  /* 0x000000000010a947 */ /* 0x000fea0003800000 */
[----:B------:R-:W-:Y:S02]  /*2b3a0*/  ULDC.64 UR4, c[0x0][0x208] ;  /* 0x0000820000047ab9 */ /* 0x000fe40000000a00 */
[----:B------:R-:W2:Y:S04]  /*2b3b0*/  LDG.E R3, desc[UR4][R20.64] ;  /* 0x0000000414037981 */ /* 0x000ea8000c1e1900 */
[----:B-----5:R-:W2:Y:S02]  /*2b3c0*/  LDG.E R0, desc[UR4][R20.64+0x4] ;  /* 0x0000040414007981 */ /* 0x020ea4000c1e1900 */
[----:B--2---:R-:W-:-:S07]  /*2b3d0*/  IMAD.IADD R0, R0, 0x1, -R3 ;  /* 0x0000000100007824 */ /* 0x004fce00078e0a03 */
.L_x_7266:
[----:B------:R-:W2:Y:S01]  /*2b3e0*/  LDL R8, [R1+0x80] ;  /* 0x0000800001087983 */ /* 0x000ea20000100800 */
[----:B------:R-:W-:-:S03]  /*2b3f0*/  ULDC.64 UR4, c[0x0][0xb90] ;  /* 0x0002e40000047ab9 */ /* 0x000fc60000000a00 */
[----:B------:R-:W2:Y:S01]  /*2b400*/  LDL.LU R50, [R1+0x60] ;  /* 0x0000600001327983 */ /* 0x000ea20000300800 */
[----:B-----5:R-:W-:Y:S01]  /*2b410*/  SHF.R.S32.HI R3, RZ, 0x1f, R2 ;  /* 0x0000001fff037819 */ /* 0x020fe20000011402 */
[----:B-1----:R-:W-:Y:S01]  /*2b420*/  IMAD R4, R48, UR4, RZ ;  /* 0x0000000430047c24 */ /* 0x002fe2000f8e02ff */
[----:B------:R-:W-:Y:S01]  /*2b430*/  LEA.HI R85, R85, R70, RZ, 0x7 ;  /* 0x0000004655557211 */ /* 0x000fe200078f38ff */
[----:B------:R-:W-:Y:S01]  /*2b440*/  IMAD R7, R66, 0x40, R79 ;  /* 0x0000004042077824 */ /* 0x000fe200078e024f */
[----:B------:R-:W-:Y:S01]  /*2b450*/  SHF.R.S32.HI R46, RZ, 0x1f, R40 ;  /* 0x0000001fff2e7819 */ /* 0x000fe20000011428 */
[----:B------:R-:W-:Y:S01]  /*2b460*/  IMAD R9, R56, UR5, R4 ;  /* 0x0000000538097c24 */ /* 0x000fe2000f8e0204 */
[----:B------:R-:W-:Y:S01]  /*2b470*/  SEL R49, R40, RZ, !P2 ;  /* 0x000000ff28317207 */ /* 0x000fe20005000000 */
[----:B------:R-:W-:Y:S01]  /*2b480*/  IMAD.WIDE.U32 R4, R56, UR4, R2 ;  /* 0x0000000438047c25 */ /* 0x000fe2000f8e0002 */
[----:B------:R-:W-:Y:S01]  /*2b490*/  SHF.R.S32.HI R10, RZ, 0x7, R85 ;  /* 0x00000007ff0a7819 */ /* 0x000fe20000011455 */
[----:B------:R-:W-:Y:S01]  /*2b4a0*/  ULDC.64 UR4, c[0x0][0xb98] ;  /* 0x0002e60000047ab9 */ /* 0x000fe20000000a00 */
[----:B------:R-:W-:Y:S01]  /*2b4b0*/  SEL R46, R46, RZ, !P2 ;  /* 0x000000ff2e2e7207 */ /* 0x000fe20005000000 */
[----:B------:R-:W-:Y:S01]  /*2b4c0*/  IMAD.WIDE R68, R7, 0x2, R68 ;  /* 0x0000000207447825 */ /* 0x000fe200078e0244 */
[----:B------:R-:W-:-:S03]  /*2b4d0*/  ULDC.64 UR6, c[0x0][0x208] ;  /* 0x0000820000067ab9 */ /* 0x000fc60000000a00 */
[----:B------:R-:W-:Y:S01]  /*2b4e0*/  IMAD.IADD R5, R5, 0x1, R9 ;  /* 0x0000000105057824 */ /* 0x000fe200078e0209 */
[C---:B------:R-:W-:Y:S01]  /*2b4f0*/  LEA.HI R9, R85.reuse, R10, RZ, 0x1 ;  /* 0x0000000a55097211 */ /* 0x040fe200078f08ff */
[----:B------:R-:W-:Y:S01]  /*2b500*/  IMAD R51, R0, R47, RZ ;  /* 0x0000002f00337224 */ /* 0x000fe200078e02ff */
[----:B------:R-:W-:Y:S01]  /*2b510*/  LOP3.LUT R85, R85, 0xffffff80, RZ, 0xc0, !PT ;  /* 0xffffff8055557812 */ /* 0x000fe200078ec0ff */
[----:B------:R-:W-:Y:S01]  /*2b520*/  IMAD.WIDE.U32 R4, R49, UR4, R4 ;  /* 0x0000000431047c25 */ /* 0x000fe2000f8e0004 */
[----:B------:R-:W-:-:S03]  /*2b530*/  IADD3 R29, P3, R68, 0x4000, RZ ;  /* 0x00004000441d7810 */ /* 0x000fc60007f7e0ff */
[----:B------:R-:W-:Y:S01]  /*2b540*/  IMAD.IADD R85, R70, 0x1, -R85 ;  /* 0x0000000146557824 */ /* 0x000fe200078e0a55 */
[----:B------:R-:W-:-:S04]  /*2b550*/  LOP3.LUT R28, R29, 0x380, RZ, 0xc0, !PT ;  /* 0x000003801d1c7812 */ /* 0x000fc800078ec0ff */
[----:B------:R-:W-:-:S04]  /*2b560*/  SHF.R.U64 R28, R28, 0x3, RZ ;  /* 0x000000031c1c7819 */ /* 0x000fc800000012ff */
[----:B------:R-:W-:Y:S01]  /*2b570*/  LOP3.LUT R28, R28, R29, RZ, 0x3c, !PT ;  /* 0x0000001d1c1c7212 */ /* 0x000fe200078e3cff */
[----:B------:R-:W-:Y:S02]  /*2b580*/  IMAD.X R29, RZ, RZ, R69, P3 ;  /* 0x000000ffff1d7224 */ /* 0x000fe400018e0645 */
[----:B------:R-:W-:Y:S01]  /*2b590*/  IMAD R83, R83, 0x20, R66 ;  /* 0x0000002053537824 */ /* 0x000fe200078e0242 */
[----:B------:R-:W-:Y:S01]  /*2b5a0*/  BSSY B1, `(.L_x_7267) ;  /* 0x0000098000017945 */ /* 0x000fe20003800000 */
[----:B--2---:R-:W-:Y:S02]  /*2b5b0*/  IMAD.IADD R13, R8, 0x1, R50 ;  /* 0x00000001080d7824 */ /* 0x004fe400078e0232 */
[----:B------:R-:W-:Y:S02]  /*2b5c0*/  IMAD R8, R46, UR4, RZ ;  /* 0x000000042e087c24 */ /* 0x000fe4000f8e02ff */
[----:B------:R-:W-:-:S04]  /*2b5d0*/  @P1 IMAD.HI.U32 R6, R13, R6, RZ ;  /* 0x000000060d061227 */ /* 0x000fc800078e00ff */
[----:B------:R-:W-:Y:S01]  /*2b5e0*/  IMAD.MOV.U32 R7, RZ, RZ, R13 ;  /* 0x000000ffff077224 */ /* 0x000fe200078e000d */
[----:B------:R-:W-:Y:S01]  /*2b5f0*/  @P1 SHF.R.U32.HI R7, RZ, R11, R6 ;  /* 0x0000000bff071219 */ /* 0x000fe20000011606 */
[----:B------:R-:W-:Y:S01]  /*2b600*/  IMAD R8, R49, UR5, R8 ;  /* 0x0000000531087c24 */ /* 0x000fe2000f8e0208 */
[----:B------:R-:W-:Y:S01]  /*2b610*/  LOP3.LUT R11, R9, 0x3fffffe, RZ, 0xc0, !PT ;  /* 0x03fffffe090b7812 */ /* 0x000fe200078ec0ff */
[----:B------:R-:W-:Y:S01]  /*2b620*/  ULDC.64 UR4, c[0x0][0xb88] ;  /* 0x0002e20000047ab9 */ /* 0x000fe20000000a00 */
[--C-:B------:R-:W-:Y:S01]  /*2b630*/  SHF.R.S32.HI R9, RZ, 0x1f, R7.reuse ;  /* 0x0000001fff097819 */ /* 0x100fe20000011407 */
[----:B------:R-:W-:Y:S01]  /*2b640*/  IMAD.MOV R6, RZ, RZ, -R7 ;  /* 0x000000ffff067224 */ /* 0x000fe200078e0a07 */
[----:B------:R-:W-:Y:S01]  /*2b650*/  IADD3 R4, P0, R7, R4, RZ ;  /* 0x0000000407047210 */ /* 0x000fe20007f1e0ff */
[----:B------:R-:W-:Y:S02]  /*2b660*/  IMAD.IADD R10, R10, 0x1, -R11 ;  /* 0x000000010a0a7824 */ /* 0x000fe400078e0a0b */
[----:B------:R-:W-:Y:S01]  /*2b670*/  IMAD R7, R47, R6, R13 ;  /* 0x000000062f077224 */ /* 0x000fe200078e020d */
[----:B------:R-:W-:-:S02]  /*2b680*/  IADD3.X R5, R9, R5, R8, P0, !PT ;  /* 0x0000000509057210 */ /* 0x000fc400007fe408 */
[----:B------:R-:W-:Y:S02]  /*2b690*/  SHF.R.S32.HI R8, RZ, 0x1f, R85 ;  /* 0x0000001fff087819 */ /* 0x000fe40000011455 */
[----:B------:R-:W-:Y:S01]  /*2b6a0*/  SHF.R.S32.HI R6, RZ, 0x1f, R7 ;  /* 0x0000001fff067819 */ /* 0x000fe20000011407 */
[----:B------:R-:W-:Y:S01]  /*2b6b0*/  IMAD.WIDE.U32 R4, R7, UR4, R4 ;  /* 0x0000000407047c25 */ /* 0x000fe2000f8e0004 */
[-C--:B------:R-:W-:Y:S02]  /*2b6c0*/  LEA.HI R14, R8, R85.reuse, RZ, 0x2 ;  /* 0x00000055080e7211 */ /* 0x080fe400078f10ff */
[----:B------:R-:W-:Y:S01]  /*2b6d0*/  LOP3.LUT P0, RZ, R85, 0x3, RZ, 0xc0, !PT ;  /* 0x0000000355ff7812 */ /* 0x000fe2000780c0ff */
[----:B------:R-:W-:Y:S01]  /*2b6e0*/  IMAD R6, R6, UR4, RZ ;  /* 0x0000000406067c24 */ /* 0x000fe2000f8e02ff */
[----:B------:R-:W-:Y:S02]  /*2b6f0*/  LEA.HI R85, R8, R85, RZ, 0x5 ;  /* 0x0000005508557211 */ /* 0x000fe400078f28ff */
[----:B------:R-:W-:Y:S01]  /*2b700*/  IADD3 R9, P5, R68, 0x1000, RZ ;  /* 0x0000100044097810 */ /* 0x000fe20007fbe0ff */
[----:B------:R-:W-:Y:S01]  /*2b710*/  IMAD R11, R7, UR5, R6 ;  /* 0x00000005070b7c24 */ /* 0x000fe2000f8e0206 */
[--C-:B------:R-:W-:Y:S01]  /*2b720*/  SHF.R.S32.HI R7, RZ, 0x2, R14.reuse ;  /* 0x00000002ff077819 */ /* 0x100fe2000001140e */
[----:B------:R-:W-:Y:S01]  /*2b730*/  ULDC.64 UR4, c[0x0][0xb50] ;  /* 0x0002d40000047ab9 */ /* 0x000fe20000000a00 */
[----:B------:R-:W-:Y:S01]  /*2b740*/  SHF.R.S32.HI R14, RZ, 0x1f, R14 ;  /* 0x0000001fff0e7819 */ /* 0x000fe2000001140e */
[----:B------:R-:W-:Y:S01]  /*2b750*/  IMAD.IADD R5, R5, 0x1, R11 ;  /* 0x0000000105057824 */ /* 0x000fe200078e020b */
[----:B------:R-:W-:-:S02]  /*2b760*/  LEA R6, P2, R4, UR4, 0x2 ;  /* 0x0000000404067c11 */ /* 0x000fc4000f8410ff */
[----:B------:R-:W-:Y:S02]  /*2b770*/  LEA.HI R14, R14, R7, RZ, 0x3 ;  /* 0x000000070e0e7211 */ /* 0x000fe400078f18ff */
[----:B------:R-:W-:Y:S01]  /*2b780*/  SHF.R.S32.HI R85, RZ, 0x5, R85 ;  /* 0x00000005ff557819 */ /* 0x000fe20000011455 */
[----:B------:R-:W-:Y:S01]  /*2b790*/  SHFL.IDX PT, R20, R6, RZ, 0x1c1f ;  /* 0x001c1fff06147589 */ /* 0x000fe200000e0000 */
[----:B------:R-:W-:Y:S02]  /*2b7a0*/  LOP3.LUT R14, R14, 0xfffffff8, RZ, 0xc0, !PT ;  /* 0xfffffff80e0e7812 */ /* 0x000fe400078ec0ff */
[----:B------:R-:W-:Y:S01]  /*2b7b0*/  LEA.HI.X R4, R4, UR5, R5, 0x2, P2 ;  /* 0x0000000504047c11 */ /* 0x000fe200090f1405 */
[----:B------:R-:W-:Y:S01]  /*2b7c0*/  SHFL.IDX PT, R44, R6, 0x1, 0x1c1f ;  /* 0x003c1f00062c7f89 */ /* 0x000fe200000e0000 */
[C---:B------:R-:W-:Y:S01]  /*2b7d0*/  IADD3 R25, P2, R68.reuse, 0x3000, RZ ;  /* 0x0000300044197810 */ /* 0x040fe20007f5e0ff */
[----:B------:R-:W-:Y:S01]  /*2b7e0*/  IMAD.IADD R14, R7, 0x1, -R14 ;  /* 0x00000001070e7824 */ /* 0x000fe200078e0a0e */
[C---:B------:R-:W-:Y:S01]  /*2b7f0*/  IADD3 R5, P3, R68.reuse, 0x7000, RZ ;  /* 0x0000700044057810 */ /* 0x040fe20007f7e0ff */
[----:B------:R-:W0:Y:S01]  /*2b800*/  SHFL.IDX PT, R21, R4, RZ, 0x1c1f ;  /* 0x001c1fff04157589 */ /* 0x000e2200000e0000 */
[----:B------:R-:W-:Y:S01]  /*2b810*/  LOP3.LUT R24, R25, 0x380, RZ, 0xc0, !PT ;  /* 0x0000038019187812 */ /* 0x000fe200078ec0ff */
[----:B------:R-:W-:Y:S01]  /*2b820*/  IMAD R85, R85, 0x10, R14 ;  /* 0x0000001055557824 */ /* 0x000fe200078e020e */
[----:B------:R-:W-:Y:S01]  /*2b830*/  IADD3 R13, P4, R68, 0x2000, RZ ;  /* 0x00002000440d7810 */ /* 0x000fe20007f9e0ff */
[----:B------:R-:W1:Y:S01]  /*2b840*/  SHFL.IDX PT, R45, R4, 0x1, 0x1c1f ;  /* 0x003c1f00042d7f89 */ /* 0x000e6200000e0000 */
[----:B------:R-:W-:Y:S01]  /*2b850*/  SHF.R.U64 R24, R24, 0x3, RZ ;  /* 0x0000000318187819 */ /* 0x000fe200000012ff */
[----:B------:R-:W-:Y:S01]  /*2b860*/  IMAD R10, R10, 0x40, R85 ;  /* 0x000000400a0a7824 */ /* 0x000fe200078e0255 */
[----:B------:R-:W-:Y:S01]  /*2b870*/  ULDC.64 UR4, c[0x0][0xaa0] ;  /* 0x0002a80000047ab9 */ /* 0x000fe20000000a00 */
[----:B------:R-:W-:Y:S01]  /*2b880*/  LOP3.LUT R8, R9, 0x380, RZ, 0xc0, !PT ;  /* 0x0000038009087812 */ /* 0x000fe200078ec0ff */
[----:B------:R-:W-:Y:S01]  /*2b890*/  IMAD.IADD R83, R50, 0x1, R83 ;  /* 0x0000000132537824 */ /* 0x000fe200078e0253 */
[----:B------:R-:W-:Y:S01]  /*2b8a0*/  LOP3.LUT R24, R24, R25, RZ, 0x3c, !PT ;  /* 0x0000001918187212 */ /* 0x000fe200078e3cff */
[----:B------:R-:W-:Y:S01]  /*2b8b0*/  IMAD.IADD R0, R10, 0x1, R50 ;  /* 0x000000010a007824 */ /* 0x000fe200078e0232 */
[----:B------:R-:W-:Y:S01]  /*2b8c0*/  LOP3.LUT R12, R13, 0x380, RZ, 0xc0, !PT ;  /* 0x000003800d0c7812 */ /* 0x000fe200078ec0ff */
[--C-:B------:R-:W-:Y:S01]  /*2b8d0*/  IMAD.X R25, RZ, RZ, R69.reuse, P2 ;  /* 0x000000ffff197224 */ /* 0x100fe200010e0645 */
[----:B------:R-:W-:Y:S01]  /*2b8e0*/  SHF.R.U64 R8, R8, 0x3, RZ ;  /* 0x0000000308087819 */ /* 0x000fe200000012ff */
[--C-:B------:R-:W-:Y:S01]  /*2b8f0*/  IMAD.X R41, RZ, RZ, R69.reuse, P3 ;  /* 0x000000ffff297224 */ /* 0x100fe200018e0645 */
[C---:B------:R-:W-:Y:S01]  /*2b900*/  ISETP.GE.OR P2, PT, R0.reuse, R51, P0 ;  /* 0x000000330000720c */ /* 0x040fe20000746670 */
[----:B------:R-:W-:Y:S01]  /*2b910*/  VIADD R0, R0, 0x8 ;  /* 0x0000000800007836 */ /* 0x000fe20000000000 */
[----:B------:R-:W-:Y:S01]  /*2b920*/  SHF.R.U64 R12, R12, 0x3, RZ ;  /* 0x000000030c0c7819 */ /* 0x000fe200000012ff */
[----:B------:R-:W-:Y:S01]  /*2b930*/  IMAD R3, R3, UR4, RZ ;  /* 0x0000000403037c24 */ /* 0x000fe2000f8e02ff */
[----:B------:R-:W-:Y:S01]  /*2b940*/  LOP3.LUT R8, R8, R9, RZ, 0x3c, !PT ;  /* 0x0000000908087212 */ /* 0x000fe200078e3cff */
[----:B------:R-:W-:Y:S01]  /*2b950*/  IMAD.X R9, RZ, RZ, R69, P5 ;  /* 0x000000ffff097224 */ /* 0x000fe200028e0645 */
[----:B------:R-:W-:-:S02]  /*2b960*/  ISETP.GE.OR P0, PT, R0, R51, P0 ;  /* 0x000000330000720c */ /* 0x000fc40000706670 */
[----:B------:R-:W-:Y:S02]  /*2b970*/  LOP3.LUT R0, R5, 0x380, RZ, 0xc0, !PT ;  /* 0x0000038005007812 */ /* 0x000fe400078ec0ff */
[----:B------:R-:W-:Y:S01]  /*2b980*/  LOP3.LUT R12, R12, R13, RZ, 0x3c, !PT ;  /* 0x0000000d0c0c7212 */ /* 0x000fe200078e3cff */
[----:B------:R-:W-:Y:S01]  /*2b990*/  IMAD.X R13, RZ, RZ, R69, P4 ;  /* 0x000000ffff0d7224 */ /* 0x000fe200020e0645 */
[----:B------:R-:W-:Y:S01]  /*2b9a0*/  SHF.R.U64 R0, R0, 0x3, RZ ;  /* 0x0000000300007819 */ /* 0x000fe200000012ff */
[----:B0-----:R0:W-:Y:S01]  /*2b9b0*/  @!P2 ST.E desc[UR6][R20.64], R88 ;  /* 0x000000581400a985 */ /* 0x0011e2000c101906 */
[----:B------:R-:W-:Y:S02]  /*2b9c0*/  IADD3 R33, P5, R68, 0x5000, RZ ;  /* 0x0000500044217810 */ /* 0x000fe40007fbe0ff */
[----:B------:R-:W-:Y:S02]  /*2b9d0*/  LOP3.LUT R40, R0, R5, RZ, 0x3c, !PT ;  /* 0x0000000500287212 */ /* 0x000fe400078e3cff */
[----:B------:R-:W-:Y:S01]  /*2b9e0*/  IADD3 R37, P4, R68, 0x6000, RZ ;  /* 0x0000600044257810 */ /* 0x000fe20007f9e0ff */
[----:B-1----:R1:W-:Y:S01]  /*2b9f0*/  @!P0 ST.E desc[UR6][R44.64], R89 ;  /* 0x000000592c008985 */ /* 0x0023e2000c101906 */
[----:B------:R-:W-:-:S02]  /*2ba00*/  LOP3.LUT R32, R33, 0x380, RZ, 0xc0, !PT ;  /* 0x0000038021207812 */ /* 0x000fc400078ec0ff */
[----:B------:R-:W-:Y:S01]  /*2ba10*/  LOP3.LUT R36, R37, 0x380, RZ, 0xc0, !PT ;  /* 0x0000038025247812 */ /* 0x000fe200078ec0ff */
[----:B------:R-:W5:Y:S01]  /*2ba20*/  LD.E.128 R8, desc[UR6][R8.64] ;  /* 0x0000000608087980 */ /* 0x000f62000c101d00 */
[----:B------:R-:W-:Y:S01]  /*2ba30*/  LOP3.LUT R7, R68, 0x380, RZ, 0xc0, !PT ;  /* 0x0000038044077812 */ /* 0x000fe200078ec0ff */
[----:B0-----:R-:W0:Y:S01]  /*2ba40*/  @P1 LDC R20, c[0x0][0xbec] ;  /* 0x0002fb00ff141b82 */ /* 0x001e220000000800 */
[----:B------:R-:W-:Y:S01]  /*2ba50*/  IMAD R21, R2, UR5, R3 ;  /* 0x0000000502157c24 */ /* 0x000fe2000f8e0203 */
[----:B------:R-:W-:-:S06]  /*2ba60*/  SHF.R.U64 R32, R32, 0x3, RZ ;  /* 0x0000000320207819 */ /* 0x000fcc00000012ff */
[----:B-1----:R-:W1:Y:S01]  /*2ba70*/  @P1 LDC R45, c[0x0][0xbf0] ;  /* 0x0002fc00ff2d1b82 */ /* 0x002e620000000800 */
[----:B------:R-:W-:Y:S01]  /*2ba80*/  IMAD.WIDE.U32 R2, R2, UR4, RZ ;  /* 0x0000000402027c25 */ /* 0x000fe2000f8e00ff */
[----:B------:R-:W-:Y:S01]  /*2ba90*/  ULDC.64 UR4, c[0x0][0xae8] ;  /* 0x0002ba0000047ab9 */ /* 0x000fe20000000a00 */
[----:B------:R-:W-:Y:S01]  /*2baa0*/  SHF.R.U64 R36, R36, 0x3, RZ ;  /* 0x0000000324247819 */ /* 0x000fe200000012ff */
[----:B------:R-:W5:Y:S01]  /*2bab0*/  LD.E.128 R12, desc[UR6][R12.64] ;  /* 0x000000060c0c7980 */ /* 0x000f62000c101d00 */
[----:B------:R-:W-:Y:S01]  /*2bac0*/  IMAD.IADD R3, R3, 0x1, R21 ;  /* 0x0000000103037824 */ /* 0x000fe200078e0215 */
[----:B------:R-:W-:Y:S01]  /*2bad0*/  SHF.R.U64 R7, R7, 0x3, RZ ;  /* 0x0000000307077819 */ /* 0x000fe200000012ff */
[----:B------:R-:W-:Y:S01]  /*2bae0*/  IMAD R0, R48, UR4, RZ ;  /* 0x0000000430007c24 */ /* 0x000fe2000f8e02ff */
[----:B------:R-:W-:Y:S01]  /*2baf0*/  LOP3.LUT R32, R32, R33, RZ, 0x3c, !PT ;  /* 0x0000002120207212 */ /* 0x000fe200078e3cff */
[----:B------:R-:W-:Y:S01]  /*2bb00*/  IMAD.WIDE.U32 R2, R56, UR4, R2 ;  /* 0x0000000438027c25 */ /* 0x000fe2000f8e0002 */
[----:B------:R-:W-:Y:S01]  /*2bb10*/  LOP3.LUT R36, R36, R37, RZ, 0x3c, !PT ;  /* 0x0000002524247212 */ /* 0x000fe200078e3cff */
[----:B------:R-:W5:Y:S01]  /*2bb20*/  LD.E.128 R24, desc[UR6][R24.64] ;  /* 0x0000000618187980 */ /* 0x000f62000c101d00 */
[----:B------:R-:W-:Y:S01]  /*2bb30*/  LOP3.LUT R68, R7, R68, RZ, 0x3c, !PT ;  /* 0x0000004407447212 */ /* 0x000fe200078e3cff */
[----:B------:R-:W-:Y:S01]  /*2bb40*/  IMAD R21, R56, UR5, R0 ;  /* 0x0000000538157c24 */ /* 0x000fe2000f8e0200 */
[----:B------:R-:W-:Y:S01]  /*2bb50*/  ULDC.64 UR4, c[0x0][0xaf0] ;  /* 0x0002bc0000047ab9 */ /* 0x000fe20000000a00 */
[----:B------:R-:W-:Y:S01]  /*2bb60*/  IMAD.X R33, RZ, RZ, R69, P5 ;  /* 0x000000ffff217224 */ /* 0x000fe200028e0645 */
[----:B------:R-:W5:Y:S01]  /*2bb70*/  LD.E.128 R28, desc[UR6][R28.64] ;  /* 0x000000061c1c7980 */ /* 0x000f62000c101d00 */
[----:B0-----:R-:W-:-:S03]  /*2bb80*/  @P1 IMAD.HI.U32 R0, R83, R20, RZ ;  /* 0x0000001453001227 */ /* 0x001fc600078e00ff */
[----:B------:R0:W5:Y:S01]  /*2bb90*/  LD.E.128 R4, desc[UR6][R68.64] ;  /* 0x0000000644047980 */ /* 0x000162000c101d00 */
[----:B------:R-:W-:Y:S02]  /*2bba0*/  IMAD.IADD R3, R3, 0x1, R21 ;  /* 0x0000000103037824 */ /* 0x000fe400078e0215 */
[----:B------:R-:W-:Y:S01]  /*2bbb0*/  IMAD.MOV.U32 R21, RZ, RZ, R83 ;  /* 0x000000ffff157224 */ /* 0x000fe200078e0053 */
[----:B-1----:R-:W-:Y:S01]  /*2bbc0*/  @P1 SHF.R.U32.HI R21, RZ, R45, R0 ;  /* 0x0000002dff151219 */ /* 0x002fe20000011600 */
[----:B------:R-:W-:Y:S01]  /*2bbd0*/  IMAD R20, R46, UR4, RZ ;  /* 0x000000042e147c24 */ /* 0x000fe2000f8e02ff */
[----:B------:R-:W5:Y:S01]  /*2bbe0*/  LD.E.128 R32, desc[UR6][R32.64] ;  /* 0x0000000620207980 */ /* 0x000f62000c101d00 */
[C---:B------:R-:W-:Y:S01]  /*2bbf0*/  IMAD.WIDE.U32 R2, R49.reuse, UR4, R2 ;  /* 0x0000000431027c25 */ /* 0x040fe2000f8e0002 */
[----:B------:R-:W-:Y:S02]  /*2bc00*/  SHF.R.S32.HI R0, RZ, 0x1f, R21 ;  /* 0x0000001fff007819 */ /* 0x000fe40000011415 */
[----:B------:R-:W5:Y:S01]  /*2bc10*/  LD.E.128 R40, desc[UR6][R40.64] ;  /* 0x0000000628287980 */ /* 0x000f62000c101d00 */
[----:B------:R-:W-:Y:S01]  /*2bc20*/  IMAD R45, R49, UR5, R20 ;  /* 0x00000005312d7c24 */ /* 0x000fe2000f8e0214 */
[----:B------:R-:W-:Y:S01]  /*2bc30*/  ULDC.64 UR4, c[0x0][0xae0] ;  /* 0x0002b80000047ab9 */ /* 0x000fe20000000a00 */
[----:B------:R-:W-:-:S02]  /*2bc40*/  IMAD.X R37, RZ, RZ, R69, P4 ;  /* 0x000000ffff257224 */ /* 0x000fc400020e0645 */
[----:B------:R-:W-:Y:S02]  /*2bc50*/  IMAD.MOV R20, RZ, RZ, -R21 ;  /* 0x000000ffff147224 */ /* 0x000fe400078e0a15 */
[----:B------:R-:W-:Y:S02]  /*2bc60*/  IMAD.IADD R3, R3, 0x1, R45 ;  /* 0x0000000103037824 */ /* 0x000fe400078e022d */
        /* <DEDUP_REMOVED lines=14> */
[----:B------:R-:W-:Y:S02]  /*2bd50*/  IMAD.IADD R3, R3, 0x1, R47 ;  /* 0x0000000103037824 */ /* 0x000fe400078e022f */
[----:B------:R-:W-:Y:S02]  /*2bd60*/  IMAD R20, R0, UR4, RZ ;  /* 0x0000000400147c24 */ /* 0x000fe4000f8e02ff */
        /* <DEDUP_REMOVED lines=11> */
[----:B------:R-:W-:Y:S02]  /*2be20*/  LEA.HI.X R45, R2, UR5, R3, 0x1, P3 ;  /* 0x00000005022d7c11 */ /* 0x000fe400098f0c03 */
[----:B------:R-:W-:Y:S01]  /*2be30*/  ISETP.GE.AND P1, PT, R20, R51, PT ;  /* 0x000000331400720c */ /* 0x000fe20003f26270 */
[----:B-1----:R1:W-:Y:S01]  /*2be40*/  SYNCS.ARRIVE.TRANS64.RED.A1T0 RZ, [R0+URZ], RZ ;  /* 0x000000ff00ff79a7 */ /* 0x0023e2000810043f */
[----:B------:R0:W2:Y:S04]  /*2be50*/  SHFL.IDX PT, R20, R44, RZ, 0x181f ;  /* 0x00181fff2c147589 */ /* 0x0000a800000e0000 */
[----:B-1----:R0:W1:Y:S01]  /*2be60*/  SHFL.IDX PT, R0, R45, RZ, 0x181f ;  /* 0x00181fff2d007589 */ /* 0x00206200000e0000 */
[----:B------:R-:W-:Y:S06]  /*2be70*/  @P2 BRA `(.L_x_7268) ;  /* 0x0000000000282947 */ /* 0x000fec0003800000 */
[----:B------:R-:W-:Y:S01]  /*2be80*/  ULDC UR4, c[0x0][0xac8] ;  /* 0x0002b20000047ab9 */ /* 0x000fe20000000800 */
[----:B------:R-:W-:Y:S01]  /*2be90*/  ULDC.64 UR6, c[0x0][0x208] ;  /* 0x0000820000067ab9 */ /* 0x000fe20000000a00 */
[----:B------:R-:W-:Y:S02]  /*2bea0*/  ISETP.GE.AND P2, PT, R79, UR4, PT ;  /* 0x000000044f007c0c */ /* 0x000fe4000bf46270 */
[----:B------:R-:W-:-:S11]  /*2beb0*/  ISETP.GE.AND P3, PT, R81, UR4, PT ;  /* 0x0000000451007c0c */ /* 0x000fd6000bf66270 */
[-C--:B--2---:R-:W-:Y:S02]  /*2bec0*/  @!P2 LEA R2, P4, R79, R20.reuse, 0x1 ;  /* 0x000000144f02a211 */ /* 0x084fe400078808ff */
[----:B------:R-:W-:Y:S02]  /*2bed0*/  @!P3 LEA R20, P5, R81, R20, 0x1 ;  /* 0x000000145114b211 */ /* 0x000fe400078a08ff */
[-C--:B-1----:R-:W-:Y:S02]  /*2bee0*/  @!P2 LEA.HI.X R3, R79, R0.reuse, R62, 0x1, P4 ;  /* 0x000000004f03a211 */ /* 0x082fe400020f0c3e */
[----:B------:R-:W-:-:S03]  /*2bef0*/  @!P3 LEA.HI.X R21, R81, R0, R64, 0x1, P5 ;  /* 0x000000005115b211 */ /* 0x000fc600028f0c40 */
[----:B-----5:R3:W-:Y:S04]  /*2bf00*/  @!P2 ST.E.128 desc[UR6][R2.64], R4 ;  /* 0x000000040200a985 */ /* 0x0207e8000c101d06 */
[----:B------:R3:W-:Y:S02]  /*2bf10*/  @!P3 ST.E.128 desc[UR6][R20.64], R28 ;  /* 0x0000001c1400b985 */ /* 0x0007e4000c101d06 */
.L_x_7268:
[----:B------:R-:W-:Y:S05]  /*2bf20*/  BSYNC B1 ;  /* 0x0000000000017941 */ /* 0x000fea0003800000 */
.L_x_7267:
[----:B-1----:R1:W4:Y:S01]  /*2bf30*/  SHFL.IDX PT, R0, R45, 0x1, 0x181f ;  /* 0x00381f002d007f89 */ /* 0x00232200000e0000 */
[----:B------:R-:W-:Y:S03]  /*2bf40*/  BSSY B1, `(.L_x_7269) ;  /* 0x000000d000017945 */ /* 0x000fe60003800000 */
[----:B---3-5:R1:W3:Y:S01]  /*2bf50*/  SHFL.IDX PT, R4, R44, 0x1, 0x181f ;  /* 0x00381f002c047f89 */ /* 0x0282e200000e0000 */
[----:B------:R-:W-:Y:S05]  /*2bf60*/  @P0 BRA `(.L_x_7270) ;  /* 0x0000000000280947 */ /* 0x000fea0003800000 */
[----:B------:R-:W-:Y:S01]  /*2bf70*/  ULDC UR4, c[0x0][0xac8] ;  /* 0x0002b20000047ab9 */ /* 0x000fe20000000800 */
[----:B------:R-:W-:Y:S01]  /*2bf80*/  ULDC.64 UR6, c[0x0][0x208] ;  /* 0x0000820000067ab9 */ /* 0x000fe20000000a00 */
        /* <DEDUP_REMOVED lines=8> */
.L_x_7270:
[----:B------:R-:W-:Y:S05]  /*2c010*/  BSYNC B1 ;  /* 0x0000000000017941 */ /* 0x000fea0003800000 */
.L_x_7269:
[----:B----4-:R4:W0:Y:S01]  /*2c020*/  SHFL.IDX PT, R0, R45, 0x2, 0x181f ;  /* 0x00581f002d007f89 */ /* 0x01082200000e0000 */
[----:B------:R-:W-:Y:S03]  /*2c030*/  BSSY B1, `(.L_x_7271) ;  /* 0x000000d000017945 */ /* 0x000fe60003800000 */
[----:B---3--:R4:W3:Y:S01]  /*2c040*/  SHFL.IDX PT, R4, R44, 0x2, 0x181f ;  /* 0x00581f002c047f89 */ /* 0x0088e200000e0000 */
[----:B------:R-:W-:Y:S05]  /*2c050*/  @P1 BRA `(.L_x_7272) ;  /* 0x0000000000281947 */ /* 0x000fea0003800000 */
[----:B------:R-:W-:Y:S01]  /*2c060*/  ULDC UR4, c[0x0][0xac8] ;  /* 0x0002b20000047ab9 */ /* 0x000fe20000000800 */
[----:B------:R-:W-:Y:S01]  /*2c070*/  ULDC.64 UR6, c[0x0][0x208] ;  /* 0x0000820000067ab9 */ /* 0x000fe20000000a00 */
        /* <DEDUP_REMOVED lines=8> */
.L_x_7272:
[----:B------:R-:W-:Y:S05]  /*2c100*/  BSYNC B1 ;  /* 0x0000000000017941 */ /* 0x000fea0003800000 */
.L_x_7271:
[----:B0-----:R-:W-:Y:S01]  /*2c110*/  VIADD R0, R66, 0x60 ;  /* 0x0000006042007836 */ /* 0x001fe20000000000 */
[----:B-1--4-:R-:W0:Y:S04]  /*2c120*/  SHFL.IDX PT, R45, R45, 0x3, 0x181f ;  /* 0x00781f002d2d7f89 */ /* 0x012e2800000e0000 */
[----:B------:R-:W-:Y:S01]  /*2c130*/  ISETP.GE.AND P0, PT, R0, R51, PT ;  /* 0x000000330000720c */ /* 0x000fe20003f06270 */
[----:B------:R-:W1:-:S12]  /*2c140*/  SHFL.IDX PT, R44, R44, 0x3, 0x181f ;  /* 0x00781f002c2c7f89 */ /* 0x000e5800000e0000 */
[----:B------:R-:W-:Y:S05]  /*2c150*/  @P0 BRA `(.L_x_7273) ;  /* 0x0000000c00280947 */ /* 0x000fea0003800000 */
[----:B------:R-:W-:Y:S01]  /*2c160*/  ULDC UR4, c[0x0][0xac8] ;  /* 0x0002b20000047ab9 */ /* 0x000fe20000000800 */
[----:B------:R-:W-:Y:S01]  /*2c170*/  ULDC.64 UR6, c[0x0][0x208] ;  /* 0x0000820000067ab9 */ /* 0x000fe20000000a00 */
[----:B------:R-:W-:-:S13]  /*2c180*/  ISETP.GE.AND P1, PT, R79, UR4, PT ;  /* 0x000000044f007c0c */ /* 0x000fda000bf26270 */
[----:B-1----:R-:W-:-:S04]  /*2c190*/  @!P1 LEA R2, P0, R79, R44, 0x1 ;  /* 0x0000002c4f029211 */ /* 0x002fc800078008ff */
[----:B0-----:R-:W-:Y:S02]  /*2c1a0*/  @!P1 LEA.HI.X R3, R79, R45, R62, 0x1, P0 ;  /* 0x0000002d4f039211 */ /* 0x001fe400000f0c3e */
[----:B------:R-:W-:-:S03]  /*2c1b0*/  ISETP.GE.AND P0, PT, R81, UR4, PT ;  /* 0x0000000451007c0c */ /* 0x000fc6000bf06270 */
[----:B------:R4:W-:Y:S10]  /*2c1c0*/  @!P1 ST.E.128 desc[UR6][R2.64], R24 ;  /* 0x0000001802009985 */ /* 0x0009f4000c101d06 */
[----:B------:R-:W-:Y:S05]  /*2c1d0*/  @P0 BRA `(.L_x_7273) ;  /* 0x0000000c00080947 */ /* 0x000fea0003800000 */
[----:B----4-:R-:W-:Y:S01]  /*2c1e0*/  LEA R2, P0, R81, R44, 0x1 ;  /* 0x0000002c51027211 */ /* 0x010fe200078008ff */
[----:B------:R-:W-:-:S03]  /*2c1f0*/  ULDC.64 UR4, c[0x0][0x208] ;  /* 0x0000820000047ab9 */ /* 0x000fc60000000a00 */
[----:B------:R-:W-:-:S05]  /*2c200*/  LEA.HI.X R3, R81, R45, R64, 0x1, P0 ;  /* 0x0000002d51037211 */ /* 0x000fca00000f0c40 */
[----:B------:R0:W-:Y:S01]  /*2c210*/  ST.E.128 desc[UR4][R2.64], R40 ;  /* 0x0000002802007985 */ /* 0x0001e2000c101d04 */
[----:B------:R-:W-:Y:S05]  /*2c220*/  BRA `(.L_x_7273) ;  /* 0x0000000800f47947 */ /* 0x000fea0003800000 */
.L_x_7264:
[----:B------:R-:W2:Y:S01]  /*2c230*/  LDL R8, [R1+0x98] ;  /* 0x0000980001087983 */ /* 0x000ea20000100800 */
[----:B------:R-:W-:Y:S01]  /*2c240*/  ULDC.64 UR4, c[0x0][0xc00] ;  /* 0x0003000000047ab9 */ /* 0x000fe20000000a00 */
[----:B------:R-:W3:Y:S01]  /*2c250*/  LDC R25, c[0x0][0xbe8] ;  /* 0x0002fa00ff197b82 */ /* 0x000ee20000000800 */
[----:B------:R-:W-:Y:S01]  /*2c260*/  ISETP.NE.U32.AND P0, PT, RZ, UR4, PT ;  /* 0x00000004ff007c0c */ /* 0x000fe2000bf05070 */
[----:B------:R-:W-:Y:S01]  /*2c270*/  IMAD.MOV.U32 R0, RZ, RZ, RZ ;  /* 0x000000ffff007224 */ /* 0x000fe200078e00ff */
[----:B------:R-:W-:Y:S02]  /*2c280*/  ULDC.64 UR6, c[0x0][0x208] ;  /* 0x0000820000067ab9 */ /* 0x000fe40000000a00 */
[----:B------:R-:W-:Y:S01]  /*2c290*/  ISETP.NE.AND.EX P0, PT, RZ, UR5, PT, P0 ;  /* 0x00000005ff007c0c */ /* 0x000fe2000bf05300 */
[----:B------:R-:W-:Y:S02]  /*2c2a0*/  ULDC.64 UR4, c[0x0][0xc08] ;  /* 0x0003020000047ab9 */ /* 0x000fe40000000a00 */
[----:B------:R-:W-:Y:S01]  /*2c2b0*/  ISETP.NE.U32.AND P1, PT, RZ, UR4, PT ;  /* 0x00000004ff007c0c */ /* 0x000fe2000bf25070 */
[----:B0-----:R-:W2:Y:S03]  /*2c2c0*/  LDC.64 R2, c[0x0][0xc00] ;  /* 0x00030000ff027b82 */ /* 0x001ea60000000a00 */
[----:B------:R-:W-:-:S02]  /*2c2d0*/  ISETP.NE.AND.EX P1, PT, RZ, UR5, PT, P1 ;  /* 0x00000005ff007c0c */ /* 0x000fc4000bf25310 */
[----:B---3--:R-:W-:-:S11]  /*2c2e0*/  ISETP.NE.AND P2, PT, R25, 0x1, PT ;  /* 0x000000011900780c */ /* 0x008fd60003f45270 */
[----:B------:R-:W0:Y:S01]  /*2c2f0*/  @P1 LDC.64 R4, c[0x0][0xc08] ;  /* 0x00030200ff041b82 */ /* 0x000e220000000a00 */
[----:B------:R-:W-:-:S07]  /*2c300*/  ULDC UR4, c[0x0][0xa88] ;  /* 0x0002a20000047ab9 */ /* 0x000fce0000000800 */
[----:B------:R-:W3:Y:S08]  /*2c310*/  @P2 LDC R14, c[0x0][0xbec] ;  /* 0x0002fb00ff0e2b82 */ /* 0x000ef00000000800 */
[----:B------:R-:W4:Y:S01]  /*2c320*/  @P2 LDC R27, c[0x0][0xbf0] ;  /* 0x0002fc00ff1b2b82 */ /* 0x000f220000000800 */
[----:B------:R-:W-:Y:S01]  /*2c330*/  IMAD.U32 R6, RZ, RZ, UR4 ;  /* 0x00000004ff067e24 */ /* 0x000fe2000f8e00ff */
[----:B------:R-:W-:Y:S01]  /*2c340*/  ISETP.GE.AND P3, PT, R70, 0x80, PT ;  /* 0x000000804600780c */ /* 0x000fe20003f66270 */
[----:B--2---:R-:W-:-:S04]  /*2c350*/  IMAD.WIDE R2, R8, 0x4, R2 ;  /* 0x0000000408027825 */ /* 0x004fc800078e0202 */
[----:B0-----:R-:W-:Y:S01]  /*2c360*/  @P1 IMAD.WIDE R4, R8, 0x4, R4 ;  /* 0x0000000408041825 */ /* 0x001fe200078e0204 */
[----:B------:R0:W5:Y:S01]  /*2c370*/  @P0 LDG.E R0, desc[UR6][R2.64] ;  /* 0x0000000602000981 */ /* 0x000162000c1e1900 */
[----:B------:R-:W-:-:S03]  /*2c380*/  SHF.R.S32.HI R7, RZ, 0x1f, R8 ;  /* 0x0000001fff077819 */ /* 0x000fc60000011408 */
[----:B------:R0:W5:Y:S01]  /*2c390*/  @P1 LDG.E R6, desc[UR6][R4.64] ;  /* 0x0000000604061981 */ /* 0x000162000c1e1900 */
[----:B---34-:R-:W-:Y:S05]  /*2c3a0*/  @P1 BRA `(.L_x_7274) ;  /* 0x0000000000141947 */ /* 0x018fea0003800000 */
[----:B------:R-:W-:Y:S05]  /*2c3b0*/  @!P0 BRA `(.L_x_7274) ;  /* 0x0000000000108947 */ /* 0x000fea0003800000 */
[----:B------:R-:W-:Y:S02]  /*2c3c0*/  ULDC.64 UR4, c[0x0][0x208] ;  /* 0x0000820000047ab9 */ /* 0x000fe40000000a00 */
[----:B0-----:R-:W2:Y:S04]  /*2c3d0*/  LDG.E R5, desc[UR4][R2.64] ;  /* 0x0000000402057981 */ /* 0x001ea8000c1e1900 */
[----:B-----5:R-:W2:Y:S02]  /*2c3e0*/  LDG.E R6, desc[UR4][R2.64+0x4] ;  /* 0x0000040402067981 */ /* 0x020ea4000c1e1900 */
[----:B--2---:R-:W-:-:S07]  /*2c3f0*/  IMAD.IADD R6, R6, 0x1, -R5 ;  /* 0x0000000106067824 */ /* 0x004fce00078e0a05 */
.L_x_7274:
        /* <DEDUP_REMOVED lines=8> */
[----:B------:R-:W0:Y:S01]  /*2c480*/  LDC R9, c[0x0][0xbe8] ;  /* 0x0002fa00ff097b82 */ /* 0x000e220000000800 */
[----:B------:R-:W-:Y:S01]  /*2c490*/  IADD3 R8, R20, -0x80, R98 ;  /* 0xffffff8014087810 */ /* 0x000fe20007ffe062 */
[----:B0-----:R-:W-:-:S05]  /*2c4a0*/  IMAD R2, R6, R9, RZ ;  /* 0x0000000906027224 */ /* 0x001fca00078e02ff */
[----:B------:R-:W-:-:S13]  /*2c4b0*/  ISETP.GE.AND P0, PT, R8, R2, PT ;  /* 0x000000020800720c */ /* 0x000fda0003f06270 */
[----:B------:R-:W-:Y:S05]  /*2c4c0*/  @P0 BRA `(.L_x_7276) ;  /* 0x0000000000880947 */ /* 0x000fea0003800000 */
[----:B------:R-:W-:Y:S01]  /*2c4d0*/  ISETP.NE.AND P0, PT, R9, 0x1, PT ;  /* 0x000000010900780c */ /* 0x000fe20003f05270 */
[----:B------:R-:W-:Y:S01]  /*2c4e0*/  ULDC.64 UR4, c[0x0][0xb90] ;  /* 0x0002e40000047ab9 */ /* 0x000fe20000000a00 */
[----:B------:R-:W-:Y:S01]  /*2c4f0*/  IMAD.MOV.U32 R2, RZ, RZ, R0 ;  /* 0x000000ffff027224 */ /* 0x000fe200078e0000 */
[----:B------:R-:W-:Y:S01]  /*2c500*/  ULDC.64 UR6, c[0x0][0x208] ;  /* 0x0000820000067ab9 */ /* 0x000fe20000000a00 */
[----:B------:R-:W-:Y:S02]  /*2c510*/  IMAD R7, R10, UR4, RZ ;  /* 0x000000040a077c24 */ /* 0x000fe4000f8e02ff */
[----:B------:R-:W-:Y:S02]  /*2c520*/  IMAD.MOV.U32 R3, RZ, RZ, R11 ;  /* 0x000000ffff037224 */ /* 0x000fe400078e000b */
[----:B------:R-:W-:Y:S02]  /*2c530*/  IMAD.MOV.U32 R5, RZ, RZ, R8 ;  /* 0x000000ffff057224 */ /* 0x000fe400078e0008 */
[----:B------:R-:W-:-:S03]  /*2c540*/  IMAD.WIDE.U32 R2, R24, UR4, R2 ;  /* 0x0000000418027c25 */ /* 0x000fc6000f8e0002 */
        /* <DEDUP_REMOVED lines=26> */
.L_x_7276:
[----:B------:R-:W-:Y:S05]  /*2c6f0*/  BSYNC B1 ;  /* 0x0000000000017941 */ /* 0x000fea0003800000 */
.L_x_7275:
[----:B------:R-:W-:Y:S01]  /*2c700*/  ULDC.64 UR4, c[0x0][0xaa0] ;  /* 0x0002a80000047ab9 */ /* 0x000fe20000000a00 */
[----:B------:R-:W-:Y:S02]  /*2c710*/  IMAD R83, R83, 0x20, R66 ;  /* 0x0000002053537824 */ /* 0x000fe400078e0242 */
[----:B0-2---:R-:W-:Y:S02]  /*2c720*/  IMAD R3, R11, UR4, RZ ;  /* 0x000000040b037c24 */ /* 0x005fe4000f8e02ff */
[----:B------:R-:W-:Y:S02]  /*2c730*/  IMAD.IADD R83, R20, 0x1, R83 ;  /* 0x0000000114537824 */ /* 0x000fe400078e0253 */
[C---:B------:R-:W-:Y:S02]  /*2c740*/  IMAD R5, R0.reuse, UR5, R3 ;  /* 0x0000000500057c24 */ /* 0x040fe4000f8e0203 */
[----:B------:R-:W-:Y:S01]  /*2c750*/  IMAD.WIDE.U32 R2, R0, UR4, RZ ;  /* 0x0000000400027c25 */ /* 0x000fe2000f8e00ff */
[----:B------:R-:W-:-:S03]  /*2c760*/  ULDC.64 UR4, c[0x0][0xae8] ;  /* 0x0002ba0000047ab9 */ /* 0x000fc60000000a00 */
[----:B------:R-:W-:Y:S02]  /*2c770*/  IMAD.IADD R3, R3, 0x1, R5 ;  /* 0x0000000103037824 */ /* 0x000fe400078e0205 */
[----:B------:R-:W-:Y:S02]  /*2c780*/  IMAD R4, R10, UR4, RZ ;  /* 0x000000040a047c24 */ /* 0x000fe4000f8e02ff */
[----:B------:R-:W-:-:S04]  /*2c790*/  @P2 IMAD.HI.U32 R0, R83, R14, RZ ;  /* 0x0000000e53002227 */ /* 0x000fc800078e00ff */
[C---:B------:R-:W-:Y:S02]  /*2c7a0*/  IMAD R7, R24.reuse, UR5, R4 ;  /* 0x0000000518077c24 */ /* 0x040fe4000f8e0204 */
        /* <DEDUP_REMOVED lines=30> */
.L_x_7496:
[----:B------:R-:W-:Y:S01]  /*2c990*/  IMAD R25, R6, R25, RZ ;  /* 0x0000001906197224 */ /* 0x000fe200078e02ff */
[----:B------:R-:W-:Y:S01]  /*2c9a0*/  BSSY B1, `(.L_x_7278) ;  /* 0x000000e000017945 */ /* 0x000fe20003800000 */
[----:B------:R-:W-:-:S05]  /*2c9b0*/  IMAD.IADD R66, R66, 0x1, R20 ;  /* 0x0000000142427824 */ /* 0x000fca00078e0214 */
[----:B------:R-:W-:-:S13]  /*2c9c0*/  ISETP.GE.AND P0, PT, R66, R25, PT ;  /* 0x000000194200720c */ /* 0x000fda0003f06270 */
[----:B------:R-:W-:Y:S05]  /*2c9d0*/  @P0 BRA `(.L_x_7279) ;  /* 0x0000000000280947 */ /* 0x000fea0003800000 */
[----:B------:R-:W-:Y:S01]  /*2c9e0*/  ULDC UR4, c[0x0][0xac8] ;  /* 0x0002b20000047ab9 */ /* 0x000fe20000000800 */
[----:B------:R-:W-:Y:S01]  /*2c9f0*/  ULDC.64 UR6, c[0x0][0x208] ;  /* 0x0000820000067ab9 */ /* 0x000fe20000000a00 */
[----:B------:R-:W-:Y:S02]  /*2ca00*/  ISETP.GE.AND P2, PT, R79, UR4, PT ;  /* 0x000000044f007c0c */ /* 0x000fe4000bf46270 */
[----:B------:R-:W-:-:S11]  /*2ca10*/  ISETP.GE.AND P3, PT, R81, UR4, PT ;  /* 0x0000000451007c0c */ /* 0x000fd6000bf66270 */
[-C--:B---3--:R-:W-:Y:S02]  /*2ca20*/  @!P2 LEA R4, P0, R79, R14.reuse, 0x1 ;  /* 0x0000000e4f04a211 */ /* 0x088fe400078008ff */
[----:B------:R-:W-:Y:S02]  /*2ca30*/  @!P3 LEA R14, P1, R81, R14, 0x1 ;  /* 0x0000000e510eb211 */ /* 0x000fe400078208ff */
[-C--:B--2---:R-:W-:Y:S02]  /*2ca40*/  @!P2 LEA.HI.X R5, R79, R0.reuse, R62, 0x1, P0 ;  /* 0x000000004f05a211 */ /* 0x084fe400000f0c3e */
[----:B------:R-:W-:-:S03]  /*2ca50*/  @!P3 LEA.HI.X R15, R81, R0, R64, 0x1, P1 ;  /* 0x00000000510fb211 */ /* 0x000fc600008f0c40 */
[----:B------:R4:W-:Y:S04]  /*2ca60*/  @!P2 ST.E.128 desc[UR6][R4.64], RZ ;  /* 0x000000ff0400a985 */ /* 0x0009e8000c101d06 */
[----:B------:R4:W-:Y:S02]  /*2ca70*/  @!P3 ST.E.128 desc[UR6][R14.64], RZ ;  /* 0x000000ff0e00b985 */ /* 0x0009e4000c101d06 */
.L_x_7279:
[----:B------:R-:W-:Y:S05]  /*2ca80*/  BSYNC B1 ;  /* 0x0000000000017941 */ /* 0x000fea0003800000 */
.L_x_7278:
[----:B------:R-:W-:-:S03]  /*2ca90*/  UMOV UR4, 0xffffffff ;  /* 0xffffffff00047882 */ /* 0x000fc60000000000 */
[----:B------:R-:W-:Y:S05]  /*2caa0*/  BRA.DIV UR4, `(.L_x_7280) ;  /* 0x0000009a04f07947 */ /* 0x000fea000b800000 */
[----:B--2---:R2:W0:Y:S04]  /*2cab0*/  SHFL.IDX PT, R0, R3, 0x1, 0x181f ;  /* 0x00381f0003007f89 */ /* 0x00442800000e0000 */
[----:B---34-:R2:W3:Y:S02]  /*2cac0*/  SHFL.IDX PT, R14, R2, 0x1, 0x181f ;  /* 0x00381f00020e7f89 */ /* 0x0184e400000e0000 */
.L_x_7500:
[----:B------:R-:W-:Y:S01]  /*2cad0*/  VIADD R4, R66, 0x20 ;  /* 0x0000002042047836 */ /* 0x000fe20000000000 */
[----:B------:R-:W-:Y:S04]  /*2cae0*/  BSSY B1, `(.L_x_7281) ;  /* 0x000000d000017945 */ /* 0x000fe80003800000 */
        /* <DEDUP_REMOVED lines=10> */
[----:B------:R4:W-:Y:S04]  /*2cb90*/  @!P2 ST.E.128 desc[UR6][R4.64], RZ ;  /* 0x000000ff0400a985 */ /* 0x0009e8000c101d06 */
[----:B------:R4:W-:Y:S02]  /*2cba0*/  @!P3 ST.E.128 desc[UR6][R14.64], RZ ;  /* 0x000000ff0e00b985 */ /* 0x0009e4000c101d06 */
.L_x_7282:
[----:B------:R-:W-:Y:S05]  /*2cbb0*/  BSYNC B1 ;  /* 0x0000000000017941 */ /* 0x000fea0003800000 */
.L_x_7281:
[----:B------:R-:W-:-:S03]  /*2cbc0*/  UMOV UR4, 0xffffffff ;  /* 0xffffffff00047882 */ /* 0x000fc60000000000 */
[----:B------:R-:W-:Y:S05]  /*2cbd0*/  BRA.DIV UR4, `(.L_x_7283) ;  /* 0x0000009a04ec7947 */ /* 0x000fea000b800000 */
[----:B0-----:R0:W0:Y:S04]  /*2cbe0*/  SHFL.IDX PT, R0, R3, 0x2, 0x181f ;  /* 0x00581f0003007f89 */ /* 0x00102800000e0000 */
[----:B---34-:R3:W4:Y:S02]  /*2cbf0*/  SHFL.IDX PT, R14, R2, 0x2, 0x181f ;  /* 0x00581f00020e7f89 */ /* 0x01872400000e0000 */
.L_x_7504:
        /* <DEDUP_REMOVED lines=8> */
[-C--:B----4-:R-:W-:Y:S02]  /*2cc80*/  @!P2 LEA R4, P0, R79, R14.reuse, 0x1 ;  /* 0x0000000e4f04a211 */ /* 0x090fe400078008ff */
[----:B------:R-:W-:Y:S02]  /*2cc90*/  @!P3 LEA R14, P1, R81, R14, 0x1 ;  /* 0x0000000e510eb211 */ /* 0x000fe400078208ff */
[-C--:B0-----:R-:W-:Y:S02]  /*2cca0*/  @!P2 LEA.HI.X R5, R79, R0.reuse, R62, 0x1, P0 ;  /* 0x000000004f05a211 */ /* 0x081fe400000f0c3e */
[----:B------:R-:W-:-:S03]  /*2ccb0*/  @!P3 LEA.HI.X R15, R81, R0, R64, 0x1, P1 ;  /* 0x00000000510fb211 */ /* 0x000fc600008f0c40 */
[----:B------:R0:W-:Y:S04]  /*2ccc0*/  @!P2 ST.E.128 desc[UR6][R4.64], RZ ;  /* 0x000000ff0400a985 */ /* 0x0001e8000c101d06 */
[----:B------:R0:W-:Y:S02]  /*2ccd0*/  @!P3 ST.E.128 desc[UR6][R14.64], RZ ;  /* 0x000000ff0e00b985 */ /* 0x0001e4000c101d06 */
.L_x_7285:
[----:B------:R-:W-:Y:S05]  /*2cce0*/  BSYNC B1 ;  /* 0x0000000000017941 */ /* 0x000fea0003800000 */
.L_x_7284:
[----:B------:R-:W-:-:S03]  /*2ccf0*/  UMOV UR4, 0xffffffff ;  /* 0xffffffff00047882 */ /* 0x000fc60000000000 */
[----:B------:R-:W-:Y:S05]  /*2cd00*/  BRA.DIV UR4, `(.L_x_7286) ;  /* 0x0000009a04e87947 */ /* 0x000fea000b800000 */
[----:B0-----:R0:W0:Y:S04]  /*2cd10*/  SHFL.IDX PT, R0, R3, 0x3, 0x181f ;  /* 0x00781f0003007f89 */ /* 0x00102800000e0000 */
[----:B----4-:R4:W0:Y:S02]  /*2cd20*/  SHFL.IDX PT, R14, R2, 0x3, 0x181f ;  /* 0x00781f00020e7f89 */ /* 0x01082400000e0000 */
.L_x_7508:
[----:B--234-:R-:W-:-:S05]  /*2cd30*/  VIADD R2, R66, 0x60 ;  /* 0x0000006042027836 */ /* 0x01cfca0000000000 */
[----:B------:R-:W-:-:S13]  /*2cd40*/  ISETP.GE.AND P0, PT, R2, R25, PT ;  /* 0x000000190200720c */ /* 0x000fda0003f06270 */
[----:B------:R-:W-:Y:S05]  /*2cd50*/  @P0 BRA `(.L_x_7273) ;  /* 0x0000000000280947 */ /* 0x000fea0003800000 */
[----:B------:R-:W-:Y:S01]  /*2cd60*/  ULDC UR4, c[0x0][0xac8] ;  /* 0x0002b20000047ab9 */ /* 0x000fe20000000800 */
[----:B------:R-:W-:Y:S01]  /*2cd70*/  ULDC.64 UR6, c[0x0][0x208] ;  /* 0x0000820000067ab9 */ /* 0x000fe20000000a00 */
[----:B------:R-:W-:Y:S02]  /*2cd80*/  ISETP.GE.AND P2, PT, R79, UR4, PT ;  /* 0x000000044f007c0c */ /* 0x000fe4000bf46270 */
[----:B------:R-:W-:-:S11]  /*2cd90*/  ISETP.GE.AND P3, PT, R81, UR4, PT ;  /* 0x0000000451007c0c */ /* 0x000fd6000bf66270 */
[-C--:B0-----:R-:W-:Y:S02]  /*2cda0*/  @!P2 LEA R2, P0, R79, R14.reuse, 0x1 ;  /* 0x0000000e4f02a211 */ /* 0x081fe400078008ff */
[----:B------:R-:W-:Y:S02]  /*2cdb0*/  @!P3 LEA R14, P1, R81, R14, 0x1 ;  /* 0x0000000e510eb211 */ /* 0x000fe400078208ff */
[-C--:B------:R-:W-:Y:S02]  /*2cdc0*/  @!P2 LEA.HI.X R3, R79, R0.reuse, R62, 0x1, P0 ;  /* 0x000000004f03a211 */ /* 0x080fe400000f0c3e */
[----:B------:R-:W-:-:S03]  /*2cdd0*/  @!P3 LEA.HI.X R15, R81, R0, R64, 0x1, P1 ;  /* 0x00000000510fb211 */ /* 0x000fc600008f0c40 */
[----:B------:R0:W-:Y:S04]  /*2cde0*/  @!P2 ST.E.128 desc[UR6][R2.64], RZ ;  /* 0x000000ff0200a985 */ /* 0x0001e8000c101d06 */
[----:B------:R0:W-:Y:S02]  /*2cdf0*/  @!P3 ST.E.128 desc[UR6][R14.64], RZ ;  /* 0x000000ff0e00b985 */ /* 0x0001e4000c101d06 */
.L_x_7273:
[----:B------:R-:W-:Y:S05]  /*2ce00*/  BSYNC B0 ;  /* 0x0000000000007941 */ /* 0x000fea0003800000 */
.L_x_7263:
[----:B0-----:R-:W5:Y:S01]  /*2ce10*/  LDL R0, [R1+0x7c] ;  /* 0x00007c0001007983 */ /* 0x001f620000100800 */
[----:B------:R-:W-:Y:S02]  /*2ce20*/  ULDC UR4, c[0x0][0xc3c] ;  /* 0x00030f0000047ab9 */ /* 0x000fe40000000800 */
[----:B-----5:R-:W-:-:S13]  /*2ce30*/  ISETP.GE.AND P0, PT, R0, UR4, PT ;  /* 0x0000000400007c0c */ /* 0x020fda000bf06270 */
[----:B------:R-:W-:Y:S05]  /*2ce40*/  @!P0 BRA `(.L_x_7287) ;  /* 0xfffffd40009c8947 */ /* 0x000fea000383ffff */
[----:B------:R-:W-:Y:S05]  /*2ce50*/  BRA `(.L_x_7041) ;  /* 0x00000078007c7947 */ /* 0x000fea0003800000 */
.L_x_7039:
[----:B------:R-:W-:-:S08]  /*2ce60*/  NOP ;  /* 0x0000000000007918 */ /* 0x000fd00000000000 */
[----:B0-----:R-:W0:-:S00]  /*2ce70*/  USETMAXREG.DEALLOC.CTAPOOL 0x18 ;  /* 0x00000018000079c8 */ /* 0x001e0000080e0500 */
[----:B0-----:R-:W2:Y:S01]  /*2ce80*/  LDL.LU R2, [R1] ;  /* 0x0000000001027983 */ /* 0x001ea20000300800 */
[----:B------:R-:W-:Y:S01]  /*2ce90*/  LOP3.LUT R0, R0, 0x3, RZ, 0xc0, !PT ;  /* 0x0000000300007812 */ /* 0x000fe200078ec0ff */
[----:B------:R-:W-:-:S05]  /*2cea0*/  IMAD.MOV.U32 R5, RZ, RZ, RZ ;  /* 0x000000ffff057224 */ /* 0x000fca00078e00ff */
[----:B------:R-:W0:Y:S02]  /*2ceb0*/  SHFL.IDX PT, R0, R0, RZ, 0x1f ;  /* 0x00001fff00007589 */ /* 0x000e2400000e0000 */
[----:B0-----:R-:W-:Y:S02]  /*2cec0*/  ISETP.NE.AND P0, PT, R0, RZ, PT ;  /* 0x000000ff0000720c */ /* 0x001fe40003f05270 */
[----:B--2---:R-:W-:-:S11]  /*2ced0*/  LOP3.LUT R2, R2, 0xfffffffd, RZ, 0xc0, !PT ;  /* 0xfffffffd02027812 */ /* 0x004fd600078ec0ff */
[----:B------:R-:W-:-:S05]  /*2cee0*/  @P0 LOP3.LUT R2, R2, 0x2, RZ, 0xfc, !PT ;  /* 0x0000000202020812 */ /* 0x000fca00078efcff */
[----:B------:R0:W-:Y:S01]  /*2cef0*/  STL [R1], R2 ;  /* 0x0000000201007387 */ /* 0x0001e20000100800 */
        /* <DEDUP_REMOVED lines=8> */
.L_x_7288:
[----:B------:R-:W1:Y:S01]  /*2cf80*/  S2R R0, SR_TID.X ;  /* 0x0000000000007919 */ /* 0x000e620000002100 */
[----:B------:R-:W-:Y:S01]  /*2cf90*/  ULDC UR4, c[0x0][0xc3c] ;  /* 0x00030f0000047ab9 */ /* 0x000fe20000000800 */
[----:B------:R-:W-:Y:S01]  /*2cfa0*/  ULDC.64 UR6, c[0x0][0x208] ;  /* 0x0000820000067ab9 */ /* 0x000fe20000000a00 */
        /* <DEDUP_REMOVED lines=8> */
[----:B------:R-:W0:Y:S01]  /*2d030*/  S2UR UR6, SR_CTAID.X ;  /* 0x00000000000679c3 */ /* 0x000e220000002500 */
[C---:B------:R-:W-:Y:S01]  /*2d040*/  ISETP.GE.U32.AND P2, PT, R0.reuse, 0x2, PT ;  /* 0x000000020000780c */ /* 0x040fe20003f46070 */
[----:B------:R-:W-:Y:S01]  /*2d050*/  UMOV UR4, URZ ;  /* 0x0000003f00047c82 */ /* 0x000fe20008000000 */
[C---:B------:R-:W-:Y:S01]  /*2d060*/  ISETP.GE.U32.AND P3, PT, R0.reuse, 0x4, PT ;  /* 0x000000040000780c */ /* 0x040fe20003f66070 */
[----:B------:R-:W-:Y:S01]  /*2d070*/  IMAD.MOV.U32 R16, RZ, RZ, RZ ;  /* 0x000000ffff107224 */ /* 0x000fe200078e00ff */
[C---:B------:R-:W-:Y:S02]  /*2d080*/  ISETP.GE.U32.AND P4, PT, R0.reuse, 0x8, PT ;  /* 0x000000080000780c */ /* 0x040fe40003f86070 */
[----:B------:R-:W-:Y:S01]  /*2d090*/  ISETP.GE.U32.AND P5, PT, R0, 0x10, PT ;  /* 0x000000100000780c */ /* 0x000fe20003fa6070 */
        /* <DEDUP_REMOVED lines=15> */
[----:B------:R-:W1:Y:S02]  /*2d190*/  SHFL.IDX PT, R2, R4, 0x1f, 0x1f ;  /* 0x03e01f0004027f89 */ /* 0x000e6400000e0000 */
[----:B-1----:R-:W-:-:S04]  /*2d1a0*/  IMAD R6, R2, UR5, RZ ;  /* 0x0000000502067c24 */ /* 0x002fc8000f8e02ff */
[----:B------:R-:W-:Y:S01]  /*2d1b0*/  IMAD.MOV.U32 R7, RZ, RZ, R6 ;  /* 0x000000ffff077224 */ /* 0x000fe200078e0006 */
[----:B0-----:R-:W-:-:S13]  /*2d1c0*/  ISETP.GT.AND P6, PT, R6, UR6, PT ;  /* 0x0000000606007c0c */ /* 0x001fda000bfc4270 */
[----:B------:R-:W-:Y:S05]  /*2d1d0*/  @P6 BRA `(.L_x_7290) ;  /* 0x0000000000a06947 */ /* 0x000fea0003800000 */
[----:B------:R-:W0:Y:S01]  /*2d1e0*/  LDC R4, c[0x0][0xc3c] ;  /* 0x00030f00ff047b82 */ /* 0x000e220000000800 */
[----:B------:R-:W-:Y:S01]  /*2d1f0*/  IMAD.MOV.U32 R6, RZ, RZ, R7 ;  /* 0x000000ffff067224 */ /* 0x000fe200078e0007 */
[----:B------:R-:W-:Y:S01]  /*2d200*/  UMOV UR4, URZ ;  /* 0x0000003f00047c82 */ /* 0x000fe20008000000 */
[----:B------:R-:W-:Y:S01]  /*2d210*/  ULDC UR7, c[0x0][0xc3c] ;  /* 0x00030f0000077ab9 */ /* 0x000fe20000000800 */
[----:B------:R-:W-:-:S05]  /*2d220*/  ULDC UR5, c[0x0][0xc38] ;  /* 0x00030e0000057ab9 */ /* 0x000fca0000000800 */
.L_x_7294:
        /* <DEDUP_REMOVED lines=9> */
[----:B------:R-:W0:Y:S01]  /*2d2c0*/  LDC.64 R2, c[0x0][0xc80] ;  /* 0x00032000ff027b82 */ /* 0x000e220000000a00 */
[----:B------:R-:W-:Y:S01]  /*2d2d0*/  ULDC.64 UR8, c[0x0][0x208] ;  /* 0x0000820000087ab9 */ /* 0x000fe20000000a00 */
[----:B0-----:R-:W-:-:S05]  /*2d2e0*/  IMAD.WIDE R2, R7, 0x4, R2 ;  /* 0x0000000407027825 */ /* 0x001fca00078e0202 */
[----:B------:R0:W5:Y:S02]  /*2d2f0*/  LDG.E R5, desc[UR8][R2.64] ;  /* 0x0000000802057981 */ /* 0x000164000c1e1900 */
.L_x_7293:
[----:B------:R-:W-:Y:S05]  /*2d300*/  BSYNC B0 ;  /* 0x0000000000007941 */ /* 0x000fea0003800000 */
.L_x_7292:
        /* <DEDUP_REMOVED lines=21> */
.L_x_7290:
[----:B------:R-:W-:Y:S01]  /*2d460*/  IMAD.IADD R7, R6, 0x1, -R7 ;  /* 0x0000000106077824 */ /* 0x000fe200078e0a07 */
[----:B------:R-:W-:-:S03]  /*2d470*/  ULDC.64 UR8, c[0x0][0x208] ;  /* 0x0000820000087ab9 */ /* 0x000fc60000000a00 */
        /* <DEDUP_REMOVED lines=17> */
[----:B------:R-:W-:-:S05]  /*2d590*/  VIADD R11, R6, 0xffffffff ;  /* 0xffffffff060b7836 */ /* 0x000fca0000000000 */
[----:B------:R2:W3:Y:S02]  /*2d5a0*/  SHFL.IDX PT, R16, R4, R11, 0x1f ;  /* 0x00001f0b04107589 */ /* 0x0004e400000e0000 */
.L_x_7295:
[----:B-1----:R-:W-:Y:S01]  /*2d5b0*/  IMAD.MOV R2, RZ, RZ, -R3 ;  /* 0x000000ffff027224 */ /* 0x002fe200078e0a03 */
[----:B--2---:R-:W-:Y:S01]  /*2d5c0*/  IABS R4, R8 ;  /* 0x0000000800047213 */ /* 0x004fe20000000000 */
[----:B---3--:R-:W-:Y:S02]  /*2d5d0*/  IMAD R16, R16, UR5, R7 ;  /* 0x0000000510107c24 */ /* 0x008fe4000f8e0207 */
[----:B------:R-:W-:Y:S02]  /*2d5e0*/  IMAD R7, R2, R9, RZ ;  /* 0x0000000902077224 */ /* 0x000fe400078e02ff */
[----:B------:R-:W-:Y:S02]  /*2d5f0*/  IMAD.MOV.U32 R2, RZ, RZ, RZ ;  /* 0x000000ffff027224 */ /* 0x000fe400078e00ff */
[----:B------:R-:W-:Y:S02]  /*2d600*/  IMAD.MOV R4, RZ, RZ, -R4 ;  /* 0x000000ffff047224 */ /* 0x000fe400078e0a04 */
[----:B------:R-:W-:Y:S01]  /*2d610*/  IMAD.HI.U32 R2, R3, R7, R2 ;  /* 0x0000000703027227 */ /* 0x000fe200078e0002 */
[----:B------:R-:W-:-:S04]  /*2d620*/  IADD3 R7, -R16, UR6, RZ ;  /* 0x0000000610077c10 */ /* 0x000fc8000fffe1ff */
[----:B------:R-:W-:-:S05]  /*2d630*/  IABS R3, R7 ;  /* 0x0000000700037213 */ /* 0x000fca0000000000 */
        /* <DEDUP_REMOVED lines=17> */
[----:B------:R-:W-:Y:S01]  /*2d750*/  VIADDMNMX R10, R3, UR5, R10, PT ;  /* 0x00000005030a7c46 */ /* 0x000fe2000b80010a */
[----:B------:R-:W-:Y:S01]  /*2d760*/  IMAD.IADD R4, R7, 0x1, R4 ;  /* 0x0000000107047824 */ /* 0x000fe200078e0204 */
[----:B------:R-:W-:Y:S02]  /*2d770*/  IABS R8, R7 ;  /* 0x0000000700087213 */ /* 0x000fe40000000000 */
[----:B------:R-:W-:-:S04]  /*2d780*/  IABS R6, R10 ;  /* 0x0000000a00067213 */ /* 0x000fc80000000000 */
[----:B------:R-:W1:Y:S08]  /*2d790*/  I2F.RP R11, R6 ;  /* 0x00000006000b7306 */ /* 0x000e700000209400 */
[----:B-1----:R-:W1:Y:S02]  /*2d7a0*/  MUFU.RCP R11, R11 ;  /* 0x0000000b000b7308 */ /* 0x002e640000001000 */
[----:B-1----:R-:W-:-:S06]  /*2d7b0*/  VIADD R2, R11, 0xffffffe ;  /* 0x0ffffffe0b027836 */ /* 0x002fcc0000000000 */
[----:B------:R1:W2:Y:S02]  /*2d7c0*/  F2I.FTZ.U32.TRUNC.NTZ R3, R2 ;  /* 0x0000000200037305 */ /* 0x0002a4000021f000 */
[----:B-1----:R-:W-:Y:S02]  /*2d7d0*/  IMAD.MOV.U32 R2, RZ, RZ, RZ ;  /* 0x000000ffff027224 */ /* 0x002fe400078e00ff */
[----:B--2---:R-:W-:-:S04]  /*2d7e0*/  IMAD.MOV R9, RZ, RZ, -R3 ;  /* 0x000000ffff097224 */ /* 0x004fc800078e0a03 */
[----:B------:R-:W-:-:S04]  /*2d7f0*/  IMAD R9, R9, R6, RZ ;  /* 0x0000000609097224 */ /* 0x000fc800078e02ff */
[----:B------:R-:W-:Y:S01]  /*2d800*/  IMAD.HI.U32 R3, R3, R9, R2 ;  /* 0x0000000903037227 */ /* 0x000fe200078e0002 */
[-C--:B------:R-:W-:Y:S02]  /*2d810*/  IABS R9, R10.reuse ;  /* 0x0000000a00097213 */ /* 0x080fe40000000000 */
[----:B------:R-:W-:-:S03]  /*2d820*/  LOP3.LUT R2, R7, R10, RZ, 0x3c, !PT ;  /* 0x0000000a07027212 */ /* 0x000fc600078e3cff */
[----:B------:R-:W-:Y:S01]  /*2d830*/  IMAD.MOV R9, RZ, RZ, -R9 ;  /* 0x000000ffff097224 */ /* 0x000fe200078e0a09 */
[----:B------:R-:W-:Y:S01]  /*2d840*/  ISETP.GE.AND P2, PT, R2, RZ, PT ;  /* 0x000000ff0200720c */ /* 0x000fe20003f46270 */
[----:B------:R-:W-:-:S04]  /*2d850*/  IMAD.HI.U32 R3, R3, R8, RZ ;  /* 0x0000000803037227 */ /* 0x000fc800078e00ff */
        /* <DEDUP_REMOVED lines=14> */
.L_x_7291:
[----:B------:R-:W-:Y:S02]  /*2d940*/  IMAD.MOV.U32 R17, RZ, RZ, RZ ;  /* 0x000000ffff117224 */ /* 0x000fe400078e00ff */
[----:B------:R-:W-:Y:S02]  /*2d950*/  IMAD.U32 R16, RZ, RZ, UR6 ;  /* 0x00000006ff107e24 */ /* 0x000fe4000f8e00ff */
[----:B------:R-:W-:-:S07]  /*2d960*/  IMAD.MOV.U32 R18, RZ, RZ, RZ ;  /* 0x000000ffff127224 */ /* 0x000fce00078e00ff */
.L_x_7296:
[----:B------:R-:W-:-:S13]  /*2d970*/  ISETP.NE.AND P0, PT, R0, RZ, PT ;  /* 0x000000ff0000720c */ /* 0x000fda0003f05270 */
[----:B------:R-:W1:Y:S01]  /*2d980*/  @!P0 S2R R3, SR_CgaCtaId ;  /* 0x0000000000038919 */ /* 0x000e620000008800 */
[----:B------:R-:W-:-:S04]  /*2d990*/  @!P0 MOV R0, 0x400 ;  /* 0x0000040000008802 */ /* 0x000fc80000000f00 */
[----:B-1----:R-:W-:-:S05]  /*2d9a0*/  @!P0 LEA R0, R3, R0, 0x18 ;  /* 0x0000000003008211 */ /* 0x002fca00078ec0ff */
[----:B------:R1:W-:Y:S01]  /*2d9b0*/  @!P0 STS.128 [R0+0x2e8d0], R16 ;  /* 0x02e8d01000008388 */ /* 0x0003e20000000c00 */
[----:B------:R-:W-:Y:S06]  /*2d9c0*/  BAR.ARV 0x5, 0x180 ;  /* 0x0146000000007b1d */ /* 0x000fec0000002000 */
.L_x_7289:
[----:B-1----:R-:W-:Y:S01]  /*2d9d0*/  IMAD.MOV.U32 R0, RZ, RZ, 0x1 ;  /* 0x00000001ff007424 */ /* 0x002fe200078e00ff */
[----:B------:R1:W-:Y:S01]  /*2d9e0*/  STL [R1+0x14], RZ ;  /* 0x000014ff01007387 */ /* 0x0003e20000100800 */
[----:B------:R-:W-:Y:S02]  /*2d9f0*/  ULDC UR4, c[0x0][0xc3c] ;  /* 0x00030f0000047ab9 */ /* 0x000fe40000000800 */
[----:B--2---:R-:W-:Y:S01]  /*2da00*/  ISETP.GE.AND P0, PT, R19, UR4, PT ;  /* 0x0000000413007c0c */ /* 0x004fe2000bf06270 */
[----:B------:R1:W-:Y:S04]  /*2da10*/  STL [R1+0x1c], R0 ;  /* 0x00001c0001007387 */ /* 0x0003e80000100800 */
[----:B------:R1:W-:Y:S08]  /*2da20*/  STL [R1+0x70], RZ ;  /* 0x000070ff01007387 */ /* 0x0003f00000100800 */
[----:B-1----:R-:W-:Y:S05]  /*2da30*/  @P0 BRA `(.L_x_7297) ;  /* 0x0000006800780947 */ /* 0x002fea0003800000 */
        /* <DEDUP_REMOVED lines=8> */
[C---:B0-----:R-:W-:Y:S01]  /*2dac0*/  IMAD.SHL.U32 R2, R11.reuse, 0x10, RZ ;  /* 0x000000100b027824 */ /* 0x041fe200078e00ff */
[C---:B------:R-:W-:Y:S01]  /*2dad0*/  LOP3.LUT R10, R11.reuse, 0x7f, RZ, 0xc0, !PT ;  /* 0x0000007f0b0a7812 */ /* 0x040fe200078ec0ff */
[C---:B------:R-:W-:Y:S01]  /*2dae0*/  IMAD.SHL.U32 R3, R11.reuse, 0x2, RZ ;  /* 0x000000020b037824 */ /* 0x040fe200078e00ff */
[----:B------:R-:W-:Y:S01]  /*2daf0*/  SHF.R.U32.HI R6, RZ, 0x1, R11 ;  /* 0x00000001ff067819 */ /* 0x000fe2000001160b */
[C---:B------:R-:W-:Y:S01]  /*2db00*/  IMAD.SHL.U32 R5, R11.reuse, 0x20, RZ ;  /* 0x000000200b057824 */ /* 0x040fe200078e00ff */
[----:B------:R-:W-:-:S04]  /*2db10*/  LOP3.LUT P0, RZ, R11, 0x4, RZ, 0xc0, !PT ;  /* 0x000000040bff7812 */ /* 0x000fc8000780c0ff */
        /* <DEDUP_REMOVED lines=24> */
[----:B------:R-:W-:-:S02]  /*2dca0*/  IMAD.IADD R2, R4, 0x1, R0 ;  /* 0x0000000104027824 */ /* 0x000fc400078e0200 */
[C---:B------:R-:W-:Y:S01]  /*2dcb0*/  VIADD R3, R9.reuse, 0x40 ;  /* 0x0000004009037836 */ /* 0x040fe20000000000 */
[----:B------:R-:W-:Y:S01]  /*2dcc0*/  STL [R1+0x10], R9 ;  /* 0x0000100901007387 */ /* 0x000fe20000100800 */
[----:B------:R-:W-:Y:S02]  /*2dcd0*/  @P0 VIADD R3, R9, 0xffffffc0 ;  /* 0xffffffc009030836 */ /* 0x000fe40000000000 */
[----:B------:R-:W-:Y:S01]  /*2dce0*/  IMAD.MOV.U32 R0, RZ, RZ, 0x1 ;  /* 0x00000001ff007424 */ /* 0x000fe200078e00ff */
        /* <DEDUP_REMOVED lines=20> */
.L_x_7415:
        /* <DEDUP_REMOVED lines=8> */
[----:B------:R-:W-:Y:S01]  /*2deb0*/  ULDC.64 UR4, c[0x0][0xa18] ;  /* 0x0002860000047ab9 */ /* 0x000fe20000000a00 */
[----:B------:R-:W-:-:S03]  /*2dec0*/  ULDC.64 UR8, c[0x0][0xa10] ;  /* 0x0002840000087ab9 */ /* 0x000fc60000000a00 */
[----:B------:R-:W2:Y:S08]  /*2ded0*/  LDC.64 R4, c[0x0][0xa08] ;  /* 0x00028200ff047b82 */ /* 0x000eb00000000a00 */
[----:B-1----:R-:W1:Y:S02]  /*2dee0*/  @P0 LDC.64 R2, c[0x0][0xa28] ;  /* 0x00028a00ff020b82 */ /* 0x002e640000000a00 */
[----:B-1----:R-:W-:-:S05]  /*2def0*/  @P0 IMAD.WIDE R2, R19, 0x4, R2 ;  /* 0x0000000413020825 */ /* 0x002fca00078e0202 */
        /* <DEDUP_REMOVED lines=9> */
[----:B-1----:R-:W0:Y:S01]  /*2df90*/  LDC.64 R2, c[0x0][0xa10] ;  /* 0x00028400ff027b82 */ /* 0x002e220000000a00 */
[----:B---3--:R-:W-:-:S02]  /*2dfa0*/  IMAD.MOV.U32 R0, RZ, RZ, RZ ;  /* 0x000000ffff007224 */ /* 0x008fc400078e00ff */
        /* <DEDUP_REMOVED lines=28> */
[----:B------:R-:W-:Y:S02]  /*2e170*/  ULDC.64 UR4, c[0x0][0x208] ;  /* 0x0000820000047ab9 */ /* 0x000fe40000000a00 */
[----:B------:R-:W2:Y:S04]  /*2e180*/  LDG.E R9, desc[UR4][R12.64] ;  /* 0x000000040c097981 */ /* 0x000ea8000c1e1900 */
[----:B------:R-:W2:Y:S02]  /*2e190*/  LDG.E R12, desc[UR4][R12.64+0x4] ;  /* 0x000004040c0c7981 */ /* 0x000ea4000c1e1900 */
[----:B--2---:R-:W-:-:S05]  /*2e1a0*/  IMAD.IADD R11, R12, 0x1, -R9 ;  /* 0x000000010c0b7824 */ /* 0x004fca00078e0a09 */
[----:B------:R0:W-:Y:S02]  /*2e1b0*/  STL [R1+0x54], R11 ;  /* 0x0000540b01007387 */ /* 0x0001e40000100800 */
.L_x_7298:
[----:B-----5:R-:W-:Y:S01]  /*2e1c0*/  IMAD.IADD R8, R8, 0x1, R6 ;  /* 0x0000000108087824 */ /* 0x020fe200078e0206 */
[----:B------:R-:W-:Y:S02]  /*2e1d0*/  ULDC.64 UR4, c[0x0][0xa20] ;  /* 0x0002880000047ab9 */ /* 0x000fe40000000a00 */
[----:B------:R-:W-:Y:S02]  /*2e1e0*/  ISETP.NE.U32.AND P0, PT, RZ, UR4, PT ;  /* 0x00000004ff007c0c */ /* 0x000fe4000bf05070 */
[----:B------:R1:W-:Y:S02]  /*2e1f0*/  STL [R1+0x30], R8 ;  /* 0x0000300801007387 */ /* 0x0003e40000100800 */
[----:B------:R-:W-:-:S13]  /*2e200*/  ISETP.NE.AND.EX P0, PT, RZ, UR5, PT, P0 ;  /* 0x00000005ff007c0c */ /* 0x000fda000bf05300 */
[----:B-1----:R-:W-:Y:S05]  /*2e210*/  @!P0 BRA `(.L_x_7299) ;  /* 0x0000000000148947 */ /* 0x002fea0003800000 */
[----:B------:R-:W1:Y:S01]  /*2e220*/  LDC.64 R4, c[0x0][0xa20] ;  /* 0x00028800ff047b82 */ /* 0x000e620000000a00 */
[----:B------:R-:W-:Y:S01]  /*2e230*/  ULDC.64 UR4, c[0x0][0x208] ;  /* 0x0000820000047ab9 */ /* 0x000fe20000000a00 */
[----:B-1----:R-:W-:-:S05]  /*2e240*/  IMAD.WIDE R4, R19, 0x4, R4 ;  /* 0x0000000413047825 */ /* 0x002fca00078e0204 */
[----:B------:R1:W5:Y:S01]  /*2e250*/  LDG.E R7, desc[UR4][R4.64] ;  /* 0x0000000404077981 */ /* 0x000362000c1e1900 */
[----:B------:R-:W-:Y:S05]  /*2e260*/  BRA `(.L_x_7300) ;  /* 0x0000000000147947 */ /* 0x000fea0003800000 */
.L_x_7299:
[----:B------:R-:W-:Y:S05]  /*2e270*/  @!P1 BRA `(.L_x_7300) ;  /* 0x0000000000109947 */ /* 0x000fea0003800000 */
[----:B------:R-:W-:Y:S02]  /*2e280*/  ULDC.64 UR4, c[0x0][0x208] ;  /* 0x0000820000047ab9 */ /* 0x000fe40000000a00 */
[----:B------:R-:W2:Y:S04]  /*2e290*/  LDG.E R7, desc[UR4][R4.64] ;  /* 0x0000000404077981 */ /* 0x000ea8000c1e1900 */
[----:B------:R-:W2:Y:S02]  /*2e2a0*/  LDG.E R4, desc[UR4][R4.64+0x4] ;  /* 0x0000040404047981 */ /* 0x000ea4000c1e1900 */
[----:B--2---:R-:W-:-:S07]  /*2e2b0*/  IMAD.IADD R7, R4, 0x1, -R7 ;  /* 0x0000000104077824 */ /* 0x004fce00078e0a07 */
.L_x_7300:
[----:B------:R-:W-:Y:S02]  /*2e2c0*/  ULDC.64 UR4, c[0x0][0x208] ;  /* 0x0000820000047ab9 */ /* 0x000fe40000000a00 */
        /* <DEDUP_REMOVED lines=16> */
[----:B------:R-:W-:Y:S02]  /*2e3d0*/  VIADD R3, R7, 0xdf ;  /* 0x000000df07037836 */ /* 0x000fe40000000000 */
[----:B------:R-:W-:Y:S02]  /*2e3e0*/  IMAD.MOV.U32 R2, RZ, RZ, RZ ;  /* 0x000000ffff027224 */ /* 0x000fe400078e00ff */
[----:B------:R-:W-:Y:S02]  /*2e3f0*/  IMAD.IADD R6, R17, 0x1, R6 ;  /* 0x0000000111067824 */ /* 0x000fe400078e0206 */
[----:B------:R-:W-:-:S05]  /*2e400*/  IMAD.HI R2, R3, -0x6db6db6d, R2 ;  /* 0x9249249303027827 */ /* 0x000fca00078e0202 */
        /* <DEDUP_REMOVED lines=17> */
.L_x_7303:
[----:B------:R-:W-:-:S13]  /*2e520*/  ISETP.NE.AND P0, PT, R3, 0x1, PT ;  /* 0x000000010300780c */ /* 0x000fda0003f05270 */
[----:B------:R-:W1:Y:S02]  /*2e530*/  @P0 LDC.64 R4, c[0x0][0x9e8] ;  /* 0x00027a00ff040b82 */ /* 0x000e640000000a00 */
[----:B-1----:R-:W-:-:S05]  /*2e540*/  @P0 IMAD.HI.U32 R4, R2, R4, RZ ;  /* 0x0000000402040227 */ /* 0x002fca00078e00ff */
[----:B------:R-:W-:-:S07]  /*2e550*/  @P0 SHF.R.U32.HI R2, RZ, R5, R4 ;  /* 0x00000005ff020219 */ /* 0x000fce0000011604 */
.L_x_7304:
[----:B------:R-:W-:Y:S05]  /*2e560*/  BSYNC B0 ;  /* 0x0000000000007941 */ /* 0x000fea0003800000 */
.L_x_7302:
[----:B------:R-:W-:-:S05]  /*2e570*/  IMAD R2, R2, R3, R3 ;  /* 0x0000000302027224 */ /* 0x000fca00078e0203 */
[----:B------:R-:W-:-:S07]  /*2e580*/  VIMNMX R8, R8, R2, PT ;  /* 0x0000000208087248 */ /* 0x000fce0003fe0100 */
.L_x_7301:
        /* <DEDUP_REMOVED lines=20> */
.L_x_7307:
[----:B------:R-:W-:-:S13]  /*2e6d0*/  ISETP.NE.AND P0, PT, R3, 0x1, PT ;  /* 0x000000010300780c */ /* 0x000fda0003f05270 */
[----:B------:R-:W1:Y:S02]  /*2e6e0*/  @P0 LDC.64 R4, c[0x0][0x9e8] ;  /* 0x00027a00ff040b82 */ /* 0x000e640000000a00 */
[----:B-1----:R-:W-:-:S05]  /*2e6f0*/  @P0 IMAD.HI.U32 R4, R2, R4, RZ ;  /* 0x0000000402040227 */ /* 0x002fca00078e00ff */
[----:B------:R-:W-:-:S07]  /*2e700*/  @P0 SHF.R.U32.HI R2, RZ, R5, R4 ;  /* 0x00000005ff020219 */ /* 0x000fce0000011604 */
.L_x_7308:
[----:B------:R-:W-:Y:S05]  /*2e710*/  BSYNC B0 ;  /* 0x0000000000007941 */ /* 0x000fea0003800000 */
.L_x_7306:
[----:B------:R-:W-:-:S05]  /*2e720*/  IMAD R2, R2, R3, RZ ;  /* 0x0000000302027224 */ /* 0x000fca00078e02ff */
[----:B------:R-:W-:-:S07]  /*2e730*/  VIMNMX R6, R6, R2, !PT ;  /* 0x0000000206067248 */ /* 0x000fce0007fe0100 */
.L_x_7305:
[----:B------:R-:W-:Y:S01]  /*2e740*/  VIADD R3, R8, 0xdf ;  /* 0x000000df08037836 */ /* 0x000fe20000000000 */
[----:B------:R-:W-:Y:S01]  /*2e750*/  BSSY B0, `(.L_x_7309) ;  /* 0x00000f4000007945 */ /* 0x000fe20003800000 */
[----:B------:R-:W-:Y:S02]  /*2e760*/  IMAD.MOV.U32 R2, RZ, RZ, RZ ;  /* 0x000000ffff027224 */ /* 0x000fe400078e00ff */
[----:B------:R-:W-:Y:S02]  /*2e770*/  IMAD.MOV.U32 R4, RZ, RZ, RZ ;  /* 0x000000ffff047224 */ /* 0x000fe400078e00ff */
[----:B------:R-:W-:-:S04]  /*2e780*/  IMAD.HI R2, R3, -0x6db6db6d, R2 ;  /* 0x9249249303027827 */ /* 0x000fc800078e0202 */
[----:B------:R-:W-:Y:S01]  /*2e790*/  IMAD.MOV.U32 R5, RZ, RZ, R6 ;  /* 0x000000ffff057224 */ /* 0x000fe200078e0006 */
[----:B------:R-:W-:Y:S01]  /*2e7a0*/  SHF.R.U32.HI R3, RZ, 0x1f, R2 ;  /* 0x0000001fff037819 */ /* 0x000fe20000011602 */
[----:B------:R-:W-:-:S03]  /*2e7b0*/  IMAD.HI R6, R6, -0x6db6db6d, R4 ;  /* 0x9249249306067827 */ /* 0x000fc600078e0204 */
[----:B------:R-:W-:Y:S02]  /*2e7c0*/  LEA.HI.SX32 R3, R2, R3, 0x19 ;  /* 0x0000000302037211 */ /* 0x000fe400078fcaff */
[----:B------:R-:W-:Y:S02]  /*2e7d0*/  SHF.R.U32.HI R2, RZ, 0x1f, R6 ;  /* 0x0000001fff027819 */ /* 0x000fe40000011606 */
[----:B------:R-:W-:Y:S02]  /*2e7e0*/  VIMNMX R4, R21, R3, PT ;  /* 0x0000000315047248 */ /* 0x000fe40003fe0100 */
[----:B------:R-:W-:-:S03]  /*2e7f0*/  LEA.HI.SX32 R6, R6, R2, 0x19 ;  /* 0x0000000206067211 */ /* 0x000fc600078fcaff */
[----:B------:R-:W-:Y:S01]  /*2e800*/  IMAD R4, R4, 0xe0, -R9 ;  /* 0x000000e004047824 */ /* 0x000fe200078e0a09 */
[----:B------:R-:W-:-:S04]  /*2e810*/  VIMNMX R6, RZ, R6, !PT ;  /* 0x00000006ff067248 */ /* 0x000fc80007fe0100 */
[----:B------:R-:W-:Y:S01]  /*2e820*/  VIMNMX R4, R4, R10, PT ;  /* 0x0000000a04047248 */ /* 0x000fe20003fe0100 */
[----:B------:R-:W-:-:S05]  /*2e830*/  IMAD R2, R6, 0xe0, -R9 ;  /* 0x000000e006027824 */ /* 0x000fca00078e0a09 */
[----:B------:R-:W-:-:S04]  /*2e840*/  VIMNMX R2, RZ, R2, !PT ;  /* 0x00000002ff027248 */ /* 0x000fc80007fe0100 */
[----:B------:R-:W-:Y:S02]  /*2e850*/  ISETP.GT.AND P0, PT, R4, R2, PT ;  /* 0x000000020400720c */ /* 0x000fe40003f04270 */
[----:B------:R-:W-:-:S05]  /*2e860*/  SHF.R.U32.HI R2, RZ, 0x5, R2 ;  /* 0x00000005ff027819 */ /* 0x000fca0000011602 */
[----:B------:R-:W-:-:S04]  /*2e870*/  IMAD.WIDE.U32 R2, R2, 0x24924925, RZ ;  /* 0x2492492502027825 */ /* 0x000fc800078e00ff */
[----:B------:R-:W-:Y:S02]  /*2e880*/  IMAD.MOV.U32 R8, RZ, RZ, R3 ;  /* 0x000000ffff087224 */ /* 0x000fe400078e0003 */
        /* <DEDUP_REMOVED lines=15> */
.L_x_7511:
[----:B--2---:R-:W-:Y:S02]  /*2e980*/  ISETP.NE.AND P0, PT, R14, RZ, PT ;  /* 0x000000ff0e00720c */ /* 0x004fe40003f05270 */
[----:B------:R-:W-:-:S11]  /*2e990*/  PLOP3.LUT P6, PT, PT, PT, PT, 0x8, 0x0 ;  /* 0x000000000000781c */ /* 0x000fd60003fce170 */
[----:B------:R-:W-:Y:S05]  /*2e9a0*/  @P0 BRA `(.L_x_7312) ;  /* 0x00000000000c0947 */ /* 0x000fea0003800000 */
[----:B------:R-:W-:-:S03]  /*2e9b0*/  UMOV UR4, 0xffffffff ;  /* 0xffffffff00047882 */ /* 0x000fc60000000000 */
[----:B------:R-:W-:Y:S05]  /*2e9c0*/  BRA.DIV UR4, `(.L_x_7313) ;  /* 0x0000008204347947 */ /* 0x000fea000b800000 */
[----:B------:R-:W-:-:S13]  /*2e9d0*/  ELECT P6, URZ, PT ;  /* 0x00000000003f782f */ /* 0x000fda00038c0000 */
.L_x_7312:
        /* <DEDUP_REMOVED lines=10> */
.L_x_7514:
[----:B------:R-:W-:Y:S05]  /*2ea80*/  BSYNC B1 ;  /* 0x0000000000017941 */ /* 0x000fea0003800000 */
.L_x_7314:
        /* <DEDUP_REMOVED lines=14> */
.L_x_7515:
[----:B------:R-:W-:Y:S05]  /*2eb70*/  BSYNC B2 ;  /* 0x0000000000027941 */ /* 0x000fea0003800000 */
.L_x_7318:
        /* <DEDUP_REMOVED lines=9> */
.L_x_7321:
[----:B------:R-:W-:Y:S05]  /*2ec10*/  BSYNC B2 ;  /* 0x0000000000027941 */ /* 0x000fea0003800000 */
.L_x_7320:
[----:B------:R-:W2:Y:S04]  /*2ec20*/  LDL R7, [R1+0x4] ;  /* 0x0000040001077983 */ /* 0x000ea80000100800 */
[----:B------:R-:W2:Y:S01]  /*2ec30*/  LDL R6, [R1+0x18] ;  /* 0x0000180001067983 */ /* 0x000ea20000100800 */
[----:B0-----:R-:W-:Y:S01]  /*2ec40*/  IMAD.MOV.U32 R11, RZ, RZ, RZ ;  /* 0x000000ffff0b7224 */ /* 0x001fe200078e00ff */
        /* <DEDUP_REMOVED lines=11> */
.L_x_7322:
        /* <DEDUP_REMOVED lines=10> */
[----:B------:R-:W0:Y:S01]  /*2eda0*/  SYNCS.PHASECHK.TRANS64.TRYWAIT P0, [R4+URZ+0x2e8c0], R9 ;  /* 0x02e8c009040075a7 */ /* 0x000e22000800017f */
[----:B------:R-:W-:Y:S04]  /*2edb0*/  BSSY B2, `(.L_x_7323) ;  /* 0x0000002000027945 */ /* 0x000fe80003800000 */
[----:B0-----:R-:W-:Y:S05]  /*2edc0*/  @!P0 BRA `(.L_x_7324) ;  /* 0x0000007c00808947 */ /* 0x001fea0003800000 */
.L_x_7516:
[----:B------:R-:W-:Y:S05]  /*2edd0*/  BSYNC B2 ;  /* 0x0000000000027941 */ /* 0x000fea0003800000 */
.L_x_7323:
        /* <DEDUP_REMOVED lines=11> */
.L_x_7326:
[----:B------:R-:W-:Y:S05]  /*2ee90*/  BSYNC B2 ;  /* 0x0000000000027941 */ /* 0x000fea0003800000 */
.L_x_7325:
        /* <DEDUP_REMOVED lines=8> */
.L_x_7327:
        /* <DEDUP_REMOVED lines=10> */
.L_x_7317:
[----:B------:R-:W-:Y:S05]  /*2efc0*/  BSYNC B1 ;  /* 0x0000000000017941 */ /* 0x000fea0003800000 */
.L_x_7316:
[----:B------:R-:W2:Y:S04]  /*2efd0*/  LDL.LU R9, [R1+0x18] ;  /* 0x0000180001097983 */ /* 0x000ea80000300800 */
[----:B------:R-:W3:Y:S01]  /*2efe0*/  LDL.LU R7, [R1+0x20] ;  /* 0x0000200001077983 */ /* 0x000ee20000300800 */
[----:B-1----:R-:W-:Y:S01]  /*2eff0*/  VIADD R4, R8, 0xfffffffe ;  /* 0xfffffffe08047836 */ /* 0x002fe20000000000 */
        /* <DEDUP_REMOVED lines=10> */
.L_x_7340:
[----:B------:R-:W-:Y:S05]  /*2f0a0*/  YIELD ;  /* 0x0000000000007946 */ /* 0x000fea0003800000 */
[----:B------:R-:W-:Y:S04]  /*2f0b0*/  BSSY B1, `(.L_x_7328) ;  /* 0x0000051000017945 */ /* 0x000fe80003800000 */
[----:B--2---:R-:W-:Y:S05]  /*2f0c0*/  @!P6 BRA `(.L_x_7329) ;  /* 0x00000004003ce947 */ /* 0x004fea0003800000 */
[----:B------:R-:W2:Y:S04]  /*2f0d0*/  LDL R8, [R1+0x4] ;  /* 0x0000040001087983 */ /* 0x000ea80000100800 */
[----:B-1----:R-:W2:Y:S04]  /*2f0e0*/  LDL R5, [R1+0x18] ;  /* 0x0000180001057983 */ /* 0x002ea80000100800 */
        /* <DEDUP_REMOVED lines=9> */
.L_x_7517:
[----:B------:R-:W-:Y:S05]  /*2f180*/  BSYNC B2 ;  /* 0x0000000000027941 */ /* 0x000fea0003800000 */
.L_x_7330:
        /* <DEDUP_REMOVED lines=9> */
.L_x_7333:
[----:B------:R-:W-:Y:S05]  /*2f220*/  BSYNC B2 ;  /* 0x0000000000027941 */ /* 0x000fea0003800000 */
.L_x_7332:
[----:B------:R-:W2:Y:S04]  /*2f230*/  LDL R8, [R1+0x4] ;  /* 0x0000040001087983 */ /* 0x000ea80000100800 */
[----:B------:R-:W2:Y:S01]  /*2f240*/  LDL R7, [R1+0x18] ;  /* 0x0000180001077983 */ /* 0x000ea20000100800 */
[----:B0-----:R-:W-:Y:S01]  /*2f250*/  IMAD.MOV.U32 R11, RZ, RZ, RZ ;  /* 0x000000ffff0b7224 */ /* 0x001fe200078e00ff */
[----:B------:R-:W-:Y:S01]  /*2f260*/  UIADD3 UR4, UP0, UR36, 0x570, URZ ;  /* 0x0000057024047890 */ /* 0x000fe2000ff1e03f */
[----:B------:R-:W-:Y:S01]  /*2f270*/  PLOP3.LUT P1, PT, PT, PT, PT, 0x80, 0x0 ;  /* 0x000000000000781c */ /* 0x000fe20003f2f070 */
[----:B------:R-:W-:Y:S01]  /*2f280*/  VIADD R9, R5, 0x2e890 ;  /* 0x0002e89005097836 */ /* 0x000fe20000000000 */
[----:B------:R-:W-:Y:S01]  /*2f290*/  UMOV UR6, 0x0 ;  /* 0x0000000000067882 */ /* 0x000fe20000000000 */
[----:B------:R-:W-:Y:S01]  /*2f2a0*/  R2UR UR10, R11 ;  /* 0x000000000b0a72ca */ /* 0x000fe200000e0000 */
[----:B------:R-:W-:Y:S01]  /*2f2b0*/  UIADD3.X UR5, URZ, UR37, URZ, UP0, !UPT ;  /* 0x000000253f057290 */ /* 0x000fe200087fe43f */
[----:B------:R-:W-:Y:S01]  /*2f2c0*/  UMOV UR7, 0x12f00000 ;  /* 0x12f0000000077882 */ /* 0x000fe20000000000 */
[----:B--2---:R-:W-:-:S02]  /*2f2d0*/  IMAD R7, R7, 0x7000, R8 ;  /* 0x0000700007077824 */ /* 0x004fc400078e0208 */
[----:B------:R-:W-:Y:S02]  /*2f2e0*/  IMAD R8, R4, 0xe0, R0 ;  /* 0x000000e004087824 */ /* 0x000fe400078e0200 */
[----:B------:R-:W-:-:S08]  /*2f2f0*/  VIADD R10, R7, 0x20400 ;  /* 0x00020400070a7836 */ /* 0x000fd00000000000 */
.L_x_7334:
        /* <DEDUP_REMOVED lines=13> */
.L_x_7518:
[----:B------:R-:W-:Y:S05]  /*2f3d0*/  BSYNC B2 ;  /* 0x0000000000027941 */ /* 0x000fea0003800000 */
.L_x_7335:
        /* <DEDUP_REMOVED lines=11> */
.L_x_7338:
[----:B------:R-:W-:Y:S05]  /*2f490*/  BSYNC B2 ;  /* 0x0000000000027941 */ /* 0x000fea0003800000 */
.L_x_7337:
        /* <DEDUP_REMOVED lines=8> */
.L_x_7339:
        /* <DEDUP_REMOVED lines=10> */
.L_x_7329:
[----:B------:R-:W-:Y:S05]  /*2f5c0*/  BSYNC B1 ;  /* 0x0000000000017941 */ /* 0x000fea0003800000 */
.L_x_7328:
[----:B------:R-:W1:Y:S04]  /*2f5d0*/  LDL.LU R6, [R1+0x18] ;  /* 0x0000180001067983 */ /* 0x000e680000300800 */
[----:B------:R-:W2:Y:S01]  /*2f5e0*/  LDL.LU R9, [R1+0x20] ;  /* 0x0000200001097983 */ /* 0x000ea20000300800 */
[C---:B------:R-:W-:Y:S01]  /*2f5f0*/  ISETP.GT.AND P2, PT, R4.reuse, R3, PT ;  /* 0x000000030400720c */ /* 0x040fe20003f44270 */
[----:B------:R-:W-:Y:S02]  /*2f600*/  VIADD R4, R4, 0xffffffff ;  /* 0xffffffff04047836 */ /* 0x000fe40000000000 */
[----:B-1----:R-:W-:-:S05]  /*2f610*/  VIADD R5, R6, 0x1 ;  /* 0x0000000106057836 */ /* 0x002fca0000000000 */
[----:B------:R-:W-:-:S04]  /*2f620*/  ISETP.NE.AND P1, PT, R5, 0x2, PT ;  /* 0x000000020500780c */ /* 0x000fc80003f25270 */
[----:B------:R-:W-:Y:S02]  /*2f630*/  SEL R6, RZ, 0x1, P1 ;  /* 0x00000001ff067807 */ /* 0x000fe40000800000 */
[----:B------:R-:W-:Y:S02]  /*2f640*/  SEL R5, R5, RZ, P1 ;  /* 0x000000ff05057207 */ /* 0x000fe40000800000 */
[----:B--2---:R-:W-:-:S05]  /*2f650*/  LOP3.LUT R9, R9, R6, RZ, 0x3c, !PT ;  /* 0x0000000609097212 */ /* 0x004fca00078e3cff */
[----:B------:R2:W-:Y:S04]  /*2f660*/  STL [R1+0x20], R9 ;  /* 0x0000200901007387 */ /* 0x0005e80000100800 */
[----:B------:R2:W-:Y:S01]  /*2f670*/  STL [R1+0x18], R5 ;  /* 0x0000180501007387 */ /* 0x0005e20000100800 */
[----:B------:R-:W-:Y:S05]  /*2f680*/  @P2 BRA `(.L_x_7340) ;  /* 0xfffffff800842947 */ /* 0x000fea000383ffff */
.L_x_7310:
[----:B------:R-:W-:Y:S05]  /*2f690*/  BSYNC B0 ;  /* 0x0000000000007941 */ /* 0x000fea0003800000 */
.L_x_7309:
[----:B-1----:R-:W3:Y:S01]  /*2f6a0*/  LDL R7, [R1+0x38] ;  /* 0x0000380001077983 */ /* 0x002ee20000100800 */
[----:B------:R-:W1:Y:S01]  /*2f6b0*/  LDC R0, c[0x0][0x448] ;  /* 0x00011200ff007b82 */ /* 0x000e620000000800 */
[----:B------:R-:W-:Y:S07]  /*2f6c0*/  @!P0 WARPSYNC.ALL ;  /* 0x0000000000008948 */ /* 0x000fee0003800000 */
[----:B------:R-:W-:Y:S01]  /*2f6d0*/  @!P0 BAR.SYNC.DEFER_BLOCKING 0xc, 0x180 ;  /* 0x0306000000008b1d */ /* 0x000fe20000010000 */
[----:B-1----:R-:W-:-:S13]  /*2f6e0*/  ISETP.NE.AND P1, PT, R0, 0x1, PT ;  /* 0x000000010000780c */ /* 0x002fda0003f25270 */
[----:B------:R-:W1:Y:S08]  /*2f6f0*/  @P1 LDC R2, c[0x0][0x44c] ;  /* 0x00011300ff021b82 */ /* 0x000e700000000800 */
[----:B------:R-:W4:Y:S01]  /*2f700*/  @P1 LDC R3, c[0x0][0x450] ;  /* 0x00011400ff031b82 */ /* 0x000f220000000800 */
[----:B---3--:R-:W-:-:S04]  /*2f710*/  VIADD R0, R7, 0x7f ;  /* 0x0000007f07007836 */ /* 0x008fc80000000000 */
[----:B-1----:R-:W-:-:S04]  /*2f720*/  @P1 IMAD.HI.U32 R2, R0, R2, RZ ;  /* 0x0000000200021227 */ /* 0x002fc800078e00ff */
[----:B------:R-:W-:Y:S01]  /*2f730*/  IMAD.MOV.U32 R6, RZ, RZ, R0 ;  /* 0x000000ffff067224 */ /* 0x000fe200078e0000 */
[----:B----4-:R-:W-:Y:S02]  /*2f740*/  @P1 SHF.R.U32.HI R6, RZ, R3, R2 ;  /* 0x00000003ff061219 */ /* 0x010fe40000011602 */
        /* <DEDUP_REMOVED lines=11> */
[----:B--2---:R-:W1:Y:S02]  /*2f800*/  @P0 LDC.64 R4, c[0x0][0x9e8] ;  /* 0x00027a00ff040b82 */ /* 0x004e640000000a00 */
[----:B-1----:R-:W-:-:S05]  /*2f810*/  @P0 IMAD.HI.U32 R4, R0, R4, RZ ;  /* 0x0000000400040227 */ /* 0x002fca00078e00ff */
[----:B------:R-:W-:-:S04]  /*2f820*/  @P0 SHF.R.U32.HI R0, RZ, R5, R4 ;  /* 0x00000005ff000219 */ /* 0x000fc80000011604 */
[----:B------:R-:W-:Y:S01]  /*2f830*/  LOP3.LUT R0, RZ, R0, RZ, 0x33, !PT ;  /* 0x00000000ff007212 */ /* 0x000fe200078e33ff */
[----:B------:R-:W-:Y:S06]  /*2f840*/  BRA `(.L_x_7344) ;  /* 0x0000000000107947 */ /* 0x000fec0003800000 */
.L_x_7343:
[----:B------:R-:W-:-:S13]  /*2f850*/  ISETP.NE.AND P0, PT, R3, 0x1, PT ;  /* 0x000000010300780c */ /* 0x000fda0003f05270 */
[----:B--2---:R-:W1:Y:S02]  /*2f860*/  @P0 LDC.64 R4, c[0x0][0x9e8] ;  /* 0x00027a00ff040b82 */ /* 0x004e640000000a00 */
[----:B-1----:R-:W-:-:S05]  /*2f870*/  @P0 IMAD.HI.U32 R4, R0, R4, RZ ;  /* 0x0000000400040227 */ /* 0x002fca00078e00ff */
[----:B------:R-:W-:-:S07]  /*2f880*/  @P0 SHF.R.U32.HI R0, RZ, R5, R4 ;  /* 0x00000005ff000219 */ /* 0x000fce0000011604 */
.L_x_7344:
[----:B------:R-:W-:Y:S05]  /*2f890*/  BSYNC B0 ;  /* 0x0000000000007941 */ /* 0x000fea0003800000 */
.L_x_7342:
[----:B------:R-:W-:-:S05]  /*2f8a0*/  IMAD R0, R0, R3, R3 ;  /* 0x0000000300007224 */ /* 0x000fca00078e0203 */
[----:B------:R-:W-:-:S07]  /*2f8b0*/  VIMNMX R2, R2, R0, PT ;  /* 0x0000000002027248 */ /* 0x000fce0003fe0100 */
.L_x_7341:
[----:B--2---:R-:W-:Y:S01]  /*2f8c0*/  VIADD R5, R2, 0xdf ;  /* 0x000000df02057836 */ /* 0x004fe20000000000 */
[----:B------:R-:W-:Y:S01]  /*2f8d0*/  ULDC UR4, c[0x0][0x9dc] ;  /* 0x0002770000047ab9 */ /* 0x000fe20000000800 */
[----:B------:R-:W-:Y:S01]  /*2f8e0*/  IMAD.MOV.U32 R4, RZ, RZ, RZ ;  /* 0x000000ffff047224 */ /* 0x000fe200078e00ff */
[----:B------:R-:W1:Y:S03]  /*2f8f0*/  @P1 LDC R2, c[0x0][0x44c] ;  /* 0x00011300ff021b82 */ /* 0x000e660000000800 */
[----:B------:R-:W-:-:S05]  /*2f900*/  IMAD.HI R4, R5, -0x6db6db6d, R4 ;  /* 0x9249249305047827 */ /* 0x000fca00078e0204 */
[----:B------:R-:W-:-:S04]  /*2f910*/  SHF.R.U32.HI R0, RZ, 0x1f, R4 ;  /* 0x0000001fff007819 */ /* 0x000fc80000011604 */
[----:B------:R-:W-:Y:S01]  /*2f920*/  LEA.HI.SX32 R4, R4, R0, 0x19 ;  /* 0x0000000004047211 */ /* 0x000fe200078fcaff */
[----:B------:R-:W-:-:S03]  /*2f930*/  IMAD.MOV.U32 R0, RZ, RZ, R7 ;  /* 0x000000ffff007224 */ /* 0x000fc600078e0007 */
[----:B------:R-:W-:Y:S02]  /*2f940*/  VIMNMX R6, R21, R4, PT ;  /* 0x0000000415067248 */ /* 0x000fe40003fe0100 */
[----:B------:R-:W2:Y:S03]  /*2f950*/  @P1 LDC R4, c[0x0][0x450] ;  /* 0x00011400ff041b82 */ /* 0x000ea60000000800 */
[----:B------:R3:W-:Y:S01]  /*2f960*/  STL [R1+0x5c], R6 ;  /* 0x00005c0601007387 */ /* 0x0007e20000100800 */
[----:B-1----:R-:W-:-:S05]  /*2f970*/  @P1 IMAD.HI.U32 R2, R7, R2, RZ ;  /* 0x0000000207021227 */ /* 0x002fca00078e00ff */
[----:B--2---:R-:W-:-:S05]  /*2f980*/  @P1 SHF.R.U32.HI R0, RZ, R4, R2 ;  /* 0x00000004ff001219 */ /* 0x004fca0000011602 */
        /* <DEDUP_REMOVED lines=13> */
.L_x_7347:
[----:B------:R-:W-:-:S13]  /*2fa60*/  ISETP.NE.AND P0, PT, R3, 0x1, PT ;  /* 0x000000010300780c */ /* 0x000fda0003f05270 */
[----:B------:R-:W1:Y:S02]  /*2fa70*/  @P0 LDC.64 R4, c[0x0][0x9e8] ;  /* 0x00027a00ff040b82 */ /* 0x000e640000000a00 */
[----:B-1----:R-:W-:-:S05]  /*2fa80*/  @P0 IMAD.HI.U32 R4, R0, R4, RZ ;  /* 0x0000000400040227 */ /* 0x002fca00078e00ff */
[----:B------:R-:W-:-:S07]  /*2fa90*/  @P0 SHF.R.U32.HI R0, RZ, R5, R4 ;  /* 0x00000005ff000219 */ /* 0x000fce0000011604 */
.L_x_7348:
[----:B------:R-:W-:Y:S05]  /*2faa0*/  BSYNC B0 ;  /* 0x0000000000007941 */ /* 0x000fea0003800000 */
.L_x_7346:
[----:B------:R-:W-:-:S05]  /*2fab0*/  IMAD R0, R0, R3, RZ ;  /* 0x0000000300007224 */ /* 0x000fca00078e02ff */
[----:B------:R-:W-:-:S07]  /*2fac0*/  VIMNMX R2, R2, R0, !PT ;  /* 0x0000000002027248 */ /* 0x000fce0007fe0100 */
.L_x_7345:
[----:B------:R-:W-:Y:S02]  /*2fad0*/  IMAD.MOV.U32 R4, RZ, RZ, RZ ;  /* 0x000000ffff047224 */ /* 0x000fe400078e00ff */
[----:B------:R-:W-:Y:S02]  /*2fae0*/  IMAD.MOV.U32 R5, RZ, RZ, R2 ;  /* 0x000000ffff057224 */ /* 0x000fe400078e0002 */
[----:B------:R-:W-:-:S05]  /*2faf0*/  IMAD.HI R2, R2, -0x6db6db6d, R4 ;  /* 0x9249249302027827 */ /* 0x000fca00078e0204 */
        /* <DEDUP_REMOVED lines=13> */
[----:B------:R-:W1:Y:S01]  /*2fbd0*/  FLO.U32 R0, UR4 ;  /* 0x0000000400007d00 */ /* 0x000e6200080e0000 */
[----:B------:R-:W-:Y:S01]  /*2fbe0*/  ULDC.64 UR6, c[0x0][0x208] ;  /* 0x0000820000067ab9 */ /* 0x000fe20000000a00 */
        /* <DEDUP_REMOVED lines=9> */
.L_x_7349:
        /* <DEDUP_REMOVED lines=21> */
.L_x_7352:
[----:B------:R-:W-:Y:S05]  /*2fdd0*/  BSYNC B6 ;  /* 0x0000000000067941 */ /* 0x000fea0003800000 */
.L_x_7351:
[----:B------:R-:W-:Y:S02]  /*2fde0*/  IMAD.MOV.U32 R2, RZ, RZ, R17 ;  /* 0x000000ffff027224 */ /* 0x000fe400078e0011 */
[----:B------:R-:W2:Y:S01]  /*2fdf0*/  LDL.LU R17, [R1] ;  /* 0x0000000001117983 */ /* 0x000ea20000300800 */
[----:B------:R-:W-:Y:S01]  /*2fe00*/  BSSY B6, `(.L_x_7353) ;  /* 0x0000017000067945 */ /* 0x000fe20003800000 */
[----:B------:R-:W-:-:S05]  /*2fe10*/  VIADD R0, R2, 0xe400 ;  /* 0x0000e40002007836 */ /* 0x000fca0000000000 */
[----:B------:R-:W-:Y:S02]  /*2fe20*/  LOP3.LUT P0, RZ, R0, 0x3ff, RZ, 0xc0, !PT ;  /* 0x000003ff00ff7812 */ /* 0x000fe4000780c0ff */
[----:B--2---:R-:W-:-:S11]  /*2fe30*/  LOP3.LUT R17, R17, 0xfffffffe, RZ, 0xc0, !PT ;  /* 0xfffffffe11117812 */ /* 0x004fd600078ec0ff */
[----:B------:R-:W-:-:S05]  /*2fe40*/  @P0 LOP3.LUT R17, R17, 0x1, RZ, 0xfc, !PT ;  /* 0x0000000111110812 */ /* 0x000fca00078efcff */
[----:B------:R1:W-:Y:S01]  /*2fe50*/  STL [R1], R17 ;  /* 0x0000001101007387 */ /* 0x0003e20000100800 */
        /* <DEDUP_REMOVED lines=17> */
.L_x_7354:
[----:B------:R-:W-:Y:S05]  /*2ff70*/  BSYNC B6 ;  /* 0x0000000000067941 */ /* 0x000fea0003800000 */
.L_x_7353:
        /* <DEDUP_REMOVED lines=22> */
.L_x_7356:
[----:B------:R-:W-:Y:S05]  /*300e0*/  BSYNC B6 ;  /* 0x0000000000067941 */ /* 0x000fea0003800000 */
.L_x_7355:
        /* <DEDUP_REMOVED lines=19> */
.L_x_7358:
[----:B------:R-:W-:Y:S05]  /*30220*/  BSYNC B6 ;  /* 0x0000000000067941 */ /* 0x000fea0003800000 */
.L_x_7357:
[----:B------:R-:W-:Y:S01]  /*30230*/  ULDC.64 UR4, c[0x0][0x9f8] ;  /* 0x00027e0000047ab9 */ /* 0x000fe20000000a00 */
[----:B------:R-:W-:Y:S01]  /*30240*/  IMAD.MOV.U32 R9, RZ, RZ, R19 ;  /* 0x000000ffff097224 */ /* 0x000fe200078e0013 */
[----:B------:R-:W-:Y:S01]  /*30250*/  ISETP.NE.U32.AND P0, PT, RZ, UR4, PT ;  /* 0x00000004ff007c0c */ /* 0x000fe2000bf05070 */
[----:B------:R-:W-:-:S03]  /*30260*/  ULDC.64 UR6, c[0x0][0x208] ;  /* 0x0000820000067ab9 */ /* 0x000fc60000000a00 */
        /* <DEDUP_REMOVED lines=18> */
.L_x_7521:
[----:B-1----:R-:W4:Y:S01]  /*30390*/  LDL.LU R0, [R1] ;  /* 0x0000000001007983 */ /* 0x002f220000300800 */
[----:B------:R-:W-:Y:S02]  /*303a0*/  PLOP3.LUT P1, PT, PT, PT, PT, 0x8, 0x0 ;  /* 0x000000000000781c */ /* 0x000fe40003f2e170 */
[----:B---3--:R-:W-:Y:S02]  /*303b0*/  ISETP.NE.AND P0, PT, R14, RZ, PT ;  /* 0x000000ff0e00720c */ /* 0x008fe40003f05270 */
[----:B----4-:R-:W-:-:S09]  /*303c0*/  LOP3.LUT R0, R0, 0xfffffffe, RZ, 0xc0, !PT ;  /* 0xfffffffe00007812 */ /* 0x010fd200078ec0ff */
[----:B------:R-:W-:-:S05]  /*303d0*/  @P1 LOP3.LUT R0, R0, 0x1, RZ, 0xfc, !PT ;  /* 0x0000000100001812 */ /* 0x000fca00078efcff */
[----:B------:R1:W-:Y:S01]  /*303e0*/  STL [R1], R0 ;  /* 0x0000000001007387 */ /* 0x0003e20000100800 */
[----:B------:R-:W-:Y:S05]  /*303f0*/  @P0 BRA `(.L_x_7360) ;  /* 0x0000000400740947 */ /* 0x000fea0003800000 */
[----:B------:R-:W-:-:S03]  /*30400*/  UMOV UR4, 0xffffffff ;  /* 0xffffffff00047882 */ /* 0x000fc60000000000 */
[----:B------:R-:W-:Y:S05]  /*30410*/  BRA.DIV UR4, `(.L_x_7361) ;  /* 0x0000006a045c7947 */ /* 0x000fea000b800000 */
[----:B------:R-:W-:-:S13]  /*30420*/  ELECT P6, URZ, PT ;  /* 0x00000000003f782f */ /* 0x000fda00038c0000 */
.L_x_7524:
        /* <DEDUP_REMOVED lines=25> */
.L_x_7362:
[----:B--2---:R-:W2:Y:S04]  /*305c0*/  LDL R10, [R1+0x4] ;  /* 0x00000400010a7983 */ /* 0x004ea80000100800 */
        /* <DEDUP_REMOVED lines=9> */
.L_x_7525:
        /* <DEDUP_REMOVED lines=8> */
.L_x_7364:
[----:B------:R-:W2:Y:S04]  /*306e0*/  LDL R6, [R1+0x4] ;  /* 0x0000040001067983 */ /* 0x000ea80000100800 */
[----:B------:R-:W2:Y:S04]  /*306f0*/  LDL R2, [R1+0x14] ;  /* 0x0000140001027983 */ /* 0x000ea80000100800 */
[----:B------:R-:W3:Y:S01]  /*30700*/  LDL R5, [R1+0x30] ;  /* 0x0000300001057983 */ /* 0x000ee20000100800 */
[----:B------:R-:W-:Y:S01]  /*30710*/  R2UR UR9, R0 ;  /* 0x00000000000972ca */ /* 0x000fe200000e0000 */
[----:B------:R-:W-:Y:S01]  /*30720*/  UIADD3 UR4, UP0, UR36, 0x470, URZ ;  /* 0x0000047024047890 */ /* 0x000fe2000ff1e03f */
[----:B------:R-:W-:Y:S01]  /*30730*/  R2UR UR12, R18 ;  /* 0x00000000120c72ca */ /* 0x000fe200000e0000 */
[----:B------:R-:W-:Y:S01]  /*30740*/  UMOV UR6, 0x0 ;  /* 0x0000000000067882 */ /* 0x000fe20000000000 */
[----:B-----5:R-:W-:Y:S01]  /*30750*/  R2UR UR13, R17 ;  /* 0x00000000110d72ca */ /* 0x020fe200000e0000 */
[----:B------:R-:W-:Y:S01]  /*30760*/  UIADD3.X UR5, URZ, UR37, URZ, UP0, !UPT ;  /* 0x000000253f057290 */ /* 0x000fe200087fe43f */
[----:B------:R-:W-:Y:S01]  /*30770*/  UMOV UR7, 0x14f00000 ;  /* 0x14f0000000077882 */ /* 0x000fe20000000000 */
[----:B------:R-:W-:-:S06]  /*30780*/  UMOV UR10, URZ ;  /* 0x0000003f000a7c82 */ /* 0x000fcc0008000000 */
[----:B------:R-:W-:Y:S01]  /*30790*/  UIADD3 UR9, UR9, 0x2e870, URZ ;  /* 0x0002e87009097890 */ /* 0x000fe2000fffe03f */
[----:B--2---:R-:W-:Y:S02]  /*307a0*/  IMAD R2, R2, 0x7000, R6 ;  /* 0x0000700002027824 */ /* 0x004fe400078e0206 */
[----:B---3--:R-:W-:-:S03]  /*307b0*/  IMAD R4, R4, 0xe0, R5 ;  /* 0x000000e004047824 */ /* 0x008fc600078e0205 */
[----:B------:R-:W-:Y:S02]  /*307c0*/  R2UR UR8, R2 ;  /* 0x00000000020872ca */ /* 0x000fe400000e0000 */
[----:B------:R-:W-:-:S11]  /*307d0*/  R2UR UR11, R4 ;  /* 0x00000000040b72ca */ /* 0x000fd600000e0000 */
[----:B------:R-:W-:-:S09]  /*307e0*/  UIADD3 UR8, UR8, 0xe400, URZ ;  /* 0x0000e40008087890 */ /* 0x000fd2000fffe03f */
[----:B------:R2:W-:Y:S01]  /*307f0*/  UTMALDG.4D [UR8], [UR4], desc[UR6] ;  /* 0x00000608040075b4 */ /* 0x0005e20008019000 */
[----:B------:R-:W3:Y:S02]  /*30800*/  SYNCS.PHASECHK.TRANS64.TRYWAIT P0, [R0+URZ+0x2e840], R3 ;  /* 0x02e84003000075a7 */ /* 0x000ee4000800017f */
[----:B--23--:R-:W-:Y:S05]  /*30810*/  @!P0 BRA `(.L_x_7365) ;  /* 0x0000006400908947 */ /* 0x00cfea0003800000 */
.L_x_7526:
        /* <DEDUP_REMOVED lines=8> */
.L_x_7366:
[----:B-12---:R-:W2:Y:S01]  /*308a0*/  LDL.LU R3, [R1] ;  /* 0x0000000001037983 */ /* 0x006ea20000300800 */
        /* <DEDUP_REMOVED lines=10> */
[----:B------:R-:W-:-:S03]  /*30950*/  R2UR UR13, R17 ;  /* 0x00000000110d72ca */ /* 0x000fc600000e0000 */
[----:B------:R-:W-:Y:S02]  /*30960*/  UIADD3 UR8, UR8, 0x20400, URZ ;  /* 0x0002040008087890 */ /* 0x000fe4000fffe03f */
[----:B------:R-:W-:-:S09]  /*30970*/  UIADD3 UR9, UR9, 0x2e830, URZ ;  /* 0x0002e83009097890 */ /* 0x000fd2000fffe03f */
[----:B------:R3:W-:Y:S01]  /*30980*/  UTMALDG.4D [UR8], [UR4], desc[UR6] ;  /* 0x00000608040075b4 */ /* 0x0007e20008019000 */
[----:B--2---:R-:W-:-:S04]  /*30990*/  LOP3.LUT R3, R3, 0xfffffffe, RZ, 0xc0, !PT ;  /* 0xfffffffe03037812 */ /* 0x004fc800078ec0ff */
[----:B------:R-:W-:-:S05]  /*309a0*/  @P0 LOP3.LUT R3, R3, 0x1, RZ, 0xfc, !PT ;  /* 0x0000000103030812 */ /* 0x000fca00078efcff */
[----:B------:R3:W-:Y:S01]  /*309b0*/  STL [R1], R3 ;  /* 0x0000000301007387 */ /* 0x0007e20000100800 */
[----:B------:R-:W-:Y:S01]  /*309c0*/  NOP ;  /* 0x0000000000007918 */ /* 0x000fe20000000000 */
.L_x_7360:
[----:B------:R-:W4:Y:S04]  /*309d0*/  LDL R4, [R1+0x4] ;  /* 0x0000040001047983 */ /* 0x000f280000100800 */
[----:B---3--:R-:W1:Y:S01]  /*309e0*/  LDL.LU R3, [R1+0x58] ;  /* 0x0000580001037983 */ /* 0x008e620000300800 */
[----:B------:R-:W-:Y:S05]  /*309f0*/  WARPSYNC.ALL ;  /* 0x0000000000007948 */ /* 0x000fea0003800000 */
[----:B------:R-:W-:Y:S01]  /*30a00*/  ULDC.64 UR4, c[0x0][0x298] ;  /* 0x0000a60000047ab9 */ /* 0x000fe20000000a00 */
[----:B------:R-:W-:Y:S01]  /*30a10*/  BSSY B6, `(.L_x_7367) ;  /* 0x000001c000067945 */ /* 0x000fe20003800000 */
[----:B------:R-:W-:Y:S01]  /*30a20*/  BAR.SYNC.DEFER_BLOCKING 0x8, 0x180 ;  /* 0x0206000000007b1d */ /* 0x000fe20000010000 */
[----:B-1----:R-:W-:-:S05]  /*30a30*/  SHF.R.S32.HI R0, RZ, 0x1f, R3 ;  /* 0x0000001fff007819 */ /* 0x002fca0000011403 */
[----:B------:R-:W-:Y:S02]  /*30a40*/  IMAD R2, R0, UR4, RZ ;  /* 0x0000000400027c24 */ /* 0x000fe4000f8e02ff */
[----:B----4-:R-:W-:Y:S02]  /*30a50*/  VIADD R0, R4, 0x1c400 ;  /* 0x0001c40004007836 */ /* 0x010fe40000000000 */
        /* <DEDUP_REMOVED lines=23> */
.L_x_7368:
[----:B------:R-:W-:Y:S05]  /*30bd0*/  BSYNC B6 ;  /* 0x0000000000067941 */ /* 0x000fea0003800000 */
.L_x_7367:
[----:B-1----:R-:W3:Y:S01]  /*30be0*/  LDL.LU R0, [R1+0x58] ;  /* 0x0000580001007983 */ /* 0x002ee20000300800 */
[----:B------:R-:W1:Y:S01]  /*30bf0*/  LDC R7, c[0x0][0x448] ;  /* 0x00011200ff077b82 */ /* 0x000e620000000800 */
[----:B------:R-:W-:Y:S01]  /*30c00*/  ULDC.64 UR4, c[0x0][0x2d8] ;  /* 0x0000b60000047ab9 */ /* 0x000fe20000000a00 */
[----:B------:R-:W-:Y:S01]  /*30c10*/  ULDC UR6, c[0x0][0x2b8] ;  /* 0x0000ae0000067ab9 */ /* 0x000fe20000000800 */
[----:B------:R-:W3:Y:S04]  /*30c20*/  LDL.LU.64 R2, [R1+0x60] ;  /* 0x0000600001027983 */ /* 0x000ee80000300a00 */
[----:B------:R-:W4:Y:S04]  /*30c30*/  LDL R12, [R1+0x38] ;  /* 0x00003800010c7983 */ /* 0x000f280000100800 */
[----:B--2---:R2:W5:Y:S01]  /*30c40*/  LDL R9, [R1+0x68] ;  /* 0x0000680001097983 */ /* 0x0045620000100800 */
        /* <DEDUP_REMOVED lines=27> */
[----:B------:R-:W-:Y:S01]  /*30e00*/  IMAD.IADD R3, R3, 0x1, R0 ;  /* 0x0000000103037824 */ /* 0x000fe200078e0200 */
[----:B------:R-:W2:Y:S01]  /*30e10*/  S2R R8, SR_TID.X ;  /* 0x0000000000087919 */ /* 0x000ea20000002100 */
[----:B0-----:R-:W-:-:S04]  /*30e20*/  @P0 IMAD.HI.U32 R5, R4, R5, RZ ;  /* 0x0000000504050227 */ /* 0x001fc800078e00ff */
        /* <DEDUP_REMOVED lines=19> */
[----:B------:R-:W-:Y:S02]  /*30f60*/  LOP3.LUT R8, R8, 0x7f, RZ, 0xc0, !PT ;  /* 0x0000007f08087812 */ /* 0x000fe400078ec0ff */
[----:B------:R-:W-:Y:S02]  /*30f70*/  ISETP.GE.AND P0, PT, R10, UR6, PT ;  /* 0x000000060a007c0c */ /* 0x000fe4000bf06270 */
[----:B------:R-:W-:Y:S02]  /*30f80*/  IADD3.X R3, R3, UR5, R0, P1, !PT ;  /* 0x0000000503037c10 */ /* 0x000fe40008ffe400 */
[----:B------:R-:W-:Y:S01]  /*30f90*/  SHF.R.U32.HI R8, RZ, 0x3, R8 ;  /* 0x00000003ff087819 */ /* 0x000fe20000011608 */
[----:B------:R-:W-:Y:S08]  /*30fa0*/  BRA.DIV UR4, `(.L_x_7369) ;  /* 0x0000005e04c07947 */ /* 0x000ff0000b800000 */
[----:B------:R-:W2:Y:S04]  /*30fb0*/  LDL.LU R6, [R1+0x54] ;  /* 0x0000540001067983 */ /* 0x000ea80000300800 */
[----:B------:R-:W3:Y:S01]  /*30fc0*/  LDL.LU R11, [R1+0x38] ;  /* 0x00003800010b7983 */ /* 0x000ee20000300800 */
[----:B------:R-:W-:Y:S01]  /*30fd0*/  ULDC.64 UR4, c[0x0][0x208] ;  /* 0x0000820000047ab9 */ /* 0x000fe20000000a00 */
[----:B--2---:R-:W-:Y:S02]  /*30fe0*/  IMAD R2, R6, R7, RZ ;  /* 0x0000000706027224 */ /* 0x004fe400078e02ff */
[----:B------:R-:W0:Y:S01]  /*30ff0*/  SHFL.IDX PT, R7, R4, RZ, 0x181f ;  /* 0x00181fff04077589 */ /* 0x000e2200000e0000 */
[----:B---3--:R-:W-:-:S03]  /*31000*/  IMAD.IADD R0, R8, 0x1, R11 ;  /* 0x0000000108007824 */ /* 0x008fc600078e020b */
[----:B------:R-:W1:Y:S01]  /*31010*/  SHFL.IDX PT, R6, R3, RZ, 0x181f ;  /* 0x00181fff03067589 */ /* 0x000e6200000e0000 */
        /* <DEDUP_REMOVED lines=61> */
[----:B------:R0:W1:Y:S04]  /*313f0*/  SHFL.IDX PT, R5, R3, 0x7, 0x181f ;  /* 0x00f81f0003057f89 */ /* 0x00006800000e0000 */
[----:B------:R0:W-:Y:S04]  /*31400*/  @!P1 LDGSTS.E.BYPASS.LTC128B.128 [R9+0x1f400], desc[UR4][R6.64], !P0 ;  /* 0x1f40000006099fae */ /* 0x0001e8000c101d44 */
[----:B------:R0:W2:Y:S02]  /*31410*/  SHFL.IDX PT, R3, R4, 0x7, 0x181f ;  /* 0x00f81f0004037f89 */ /* 0x0000a400000e0000 */
.L_x_7543:
[----:B------:R3:W5:Y:S01]  /*31420*/  LDL R8, [R1+0x4] ;  /* 0x0000040001087983 */ /* 0x0007620000100800 */
[----:B------:R-:W-:Y:S01]  /*31430*/  VIADD R0, R0, 0x70 ;  /* 0x0000007000007836 */ /* 0x000fe20000000000 */
[----:B------:R-:W-:-:S04]  /*31440*/  ULDC.64 UR4, c[0x0][0x208] ;  /* 0x0000820000047ab9 */ /* 0x000fc80000000a00 */
        /* <DEDUP_REMOVED lines=9> */
.L_x_7370:
        /* <DEDUP_REMOVED lines=19> */
.L_x_7544:
[----:B------:R-:W-:Y:S05]  /*31610*/  BSYNC B0 ;  /* 0x0000000000007941 */ /* 0x000fea0003800000 */
.L_x_7371:
[----:B0-----:R-:W2:Y:S04]  /*31620*/  LDL.LU R2, [R1+0x5c] ;  /* 0x00005c0001027983 */ /* 0x001ea80000300800 */
[----:B------:R-:W3:Y:S01]  /*31630*/  LDL R3, [R1+0x2c] ;  /* 0x00002c0001037983 */ /* 0x000ee20000100800 */
[----:B--2---:R-:W-:-:S05]  /*31640*/  VIADD R2, R2, 0xfffffffe ;  /* 0xfffffffe02027836 */ /* 0x004fca0000000000 */
[----:B---3--:R-:W-:-:S13]  /*31650*/  ISETP.GE.AND P0, PT, R2, R3, PT ;  /* 0x000000030200720c */ /* 0x008fda0003f06270 */
[----:B------:R-:W-:Y:S05]  /*31660*/  @!P0 BRA `(.L_x_7373) ;  /* 0x0000001000f48947 */ /* 0x000fea0003800000 */
[----:B------:R0:W5:Y:S04]  /*31670*/  LDL.LU R0, [R1+0x14] ;  /* 0x0000140001007983 */ /* 0x0001680000300800 */
[----:B-----5:R0:W5:Y:S02]  /*31680*/  LDL.LU R8, [R1+0x1c] ;  /* 0x00001c0001087983 */ /* 0x0201640000300800 */
.L_x_7393:
[----:B------:R-:W2:Y:S01]  /*31690*/  LDL R3, [R1] ;  /* 0x0000000001037983 */ /* 0x000ea20000100800 */
        /* <DEDUP_REMOVED lines=20> */
[----:B------:R-:W-:Y:S01]  /*317e0*/  ULDC.64 UR8, c[0x0][0x208] ;  /* 0x0000820000087ab9 */ /* 0x000fe20000000a00 */
        /* <DEDUP_REMOVED lines=15> */
.L_x_7376:
[----:B------:R-:W2:Y:S01]  /*318e0*/  LDL R5, [R1+0x4] ;  /* 0x0000040001057983 */ /* 0x000ea20000100800 */
[----:B------:R-:W3:Y:S01]  /*318f0*/  S2R R4, SR_TID.X ;  /* 0x0000000000047919 */ /* 0x000ee20000002100 */
[----:B------:R-:W-:Y:S01]  /*31900*/  BSSY B1, `(.L_x_7377) ;  /* 0x0000007000017945 */ /* 0x000fe20003800000 */
[----:B---3--:R-:W-:-:S04]  /*31910*/  LOP3.LUT R4, R4, 0x7f, RZ, 0xc0, !PT ;  /* 0x0000007f04047812 */ /* 0x008fc800078ec0ff */
[----:B------:R-:W-:Y:S01]  /*31920*/  ISETP.NE.AND P1, PT, R4, RZ, PT ;  /* 0x000000ff0400720c */ /* 0x000fe20003f25270 */
[----:B--2---:R-:W-:Y:S01]  /*31930*/  IMAD R6, R10, 0x8, R5 ;  /* 0x000000080a067824 */ /* 0x004fe200078e0205 */
[----:B------:R-:W-:-:S04]  /*31940*/  SHF.L.U32 R5, R9, 0x1f, RZ ;  /* 0x0000001f09057819 */ /* 0x000fc800000006ff */
[----:B------:R-:W2:Y:S02]  /*31950*/  SYNCS.PHASECHK.TRANS64.TRYWAIT P0, [R6+URZ+0x2e880], R5 ;  /* 0x02e88005060075a7 */ /* 0x000ea4000800017f */
[----:B--2---:R-:W-:Y:S05]  /*31960*/  @!P0 BRA `(.L_x_7378) ;  /* 0x0000006000188947 */ /* 0x004fea0003800000 */
.L_x_7545:
[----:B------:R-:W-:Y:S05]  /*31970*/  BSYNC B1 ;  /* 0x0000000000017941 */ /* 0x000fea0003800000 */
.L_x_7377:
        /* <DEDUP_REMOVED lines=9> */
.L_x_7380:
[----:B------:R-:W-:Y:S05]  /*31a10*/  BSYNC B1 ;  /* 0x0000000000017941 */ /* 0x000fea0003800000 */
.L_x_7379:
        /* <DEDUP_REMOVED lines=14> */
.L_x_7381:
        /* <DEDUP_REMOVED lines=13> */
.L_x_7546:
[----:B------:R-:W-:Y:S05]  /*31bd0*/  BSYNC B1 ;  /* 0x0000000000017941 */ /* 0x000fea0003800000 */
.L_x_7382:
        /* <DEDUP_REMOVED lines=11> */
.L_x_7385:
[----:B------:R-:W-:Y:S05]  /*31c90*/  BSYNC B1 ;  /* 0x0000000000017941 */ /* 0x000fea0003800000 */
.L_x_7384:
        /* <DEDUP_REMOVED lines=8> */
.L_x_7386:
        /* <DEDUP_REMOVED lines=10> */
.L_x_7375:
[----:B------:R-:W-:Y:S05]  /*31dc0*/  BSYNC B0 ;  /* 0x0000000000007941 */ /* 0x000fea0003800000 */
.L_x_7374:
[----:B------:R-:W-:-:S06]  /*31dd0*/  UISETP.NE.AND UP0, UPT, UR38, 0x3, UPT ;  /* 0x000000032600788c */ /* 0x000fcc000bf05270 */
[----:B------:R-:W-:-:S13]  /*31de0*/  PLOP3.LUT P0, PT, PT, PT, UP0, 0x80, 0x0 ;  /* 0x000000000000781c */ /* 0x000fda0003f0f008 */
[----:B------:R-:W-:Y:S05]  /*31df0*/  @!P0 BRA `(.L_x_7387) ;  /* 0x0000000000048947 */ /* 0x000fea0003800000 */
[----:B------:R-:W-:Y:S01]  /*31e00*/  BPT.TRAP 0x1 ;  /* 0x000000040000795c */ /* 0x000fe20000300000 */
.L_x_7387:
[----:B------:R-:W2:Y:S01]  /*31e10*/  LDL R5, [R1+0x4] ;  /* 0x0000040001057983 */ /* 0x000ea20000100800 */
        /* <DEDUP_REMOVED lines=8> */
.L_x_7547:
[----:B------:R-:W-:Y:S05]  /*31ea0*/  BSYNC B0 ;  /* 0x0000000000007941 */ /* 0x000fea0003800000 */
.L_x_7388:
[----:B------:R-:W-:Y:S05]  /*31eb0*/  @!P1 BRA `(.L_x_7390) ;  /* 0x0000000000049947 */ /* 0x000fea0003800000 */
[----:B------:R-:W-:Y:S01]  /*31ec0*/  BPT.TRAP 0x1 ;  /* 0x000000040000795c */ /* 0x000fe20000300000 */
.L_x_7390:
[----:B--2---:R-:W-:Y:S01]  /*31ed0*/  SHF.L.U32 R4, R8, 0x1f, RZ ;  /* 0x0000001f08047819 */ /* 0x004fe200000006ff */
[----:B------:R-:W-:-:S03]  /*31ee0*/  IMAD R0, R0, 0x7000, RZ ;  /* 0x0000700000007824 */ /* 0x000fc600078e02ff */
[----:B------:R-:W2:Y:S02]  /*31ef0*/  SYNCS.PHASECHK.TRANS64.TRYWAIT P0, [R3+URZ+0x2e860], R4 ;  /* 0x02e86004030075a7 */ /* 0x000ea4000800017f */
[----:B--2---:R-:W-:Y:S05]  /*31f00*/  @!P0 BRA `(.L_x_7391) ;  /* 0x0000005800ec8947 */ /* 0x004fea0003800000 */
.L_x_7548:
[----:B------:R-:W3:Y:S04]  /*31f10*/  LDL R12, [R1+0x34] ;  /* 0x00003400010c7983 */ /* 0x000ee80000100800 */
[----:B------:R-:W4:Y:S04]  /*31f20*/  LDL R13, [R1+0x8] ;  /* 0x00000800010d7983 */ /* 0x000f280000100800 */
[----:B------:R0:W-:Y:S04]  /*31f30*/  STL [R1+0xb0], R16 ;  /* 0x0000b01001007387 */ /* 0x0001e80000100800 */
[----:B0-----:R-:W3:Y:S04]  /*31f40*/  LDL R16, [R1+0x10] ;  /* 0x0000100001107983 */ /* 0x001ee80000100800 */
[----:B------:R2:W-:Y:S04]  /*31f50*/  STL [R1+0xac], R3 ;  /* 0x0000ac0301007387 */ /* 0x0005e80000100800 */
[----:B--2---:R-:W2:Y:S04]  /*31f60*/  LDL R3, [R1+0x4] ;  /* 0x0000040001037983 */ /* 0x004ea80000100800 */
[----:B------:R0:W-:Y:S04]  /*31f70*/  STL [R1+0xa8], R2 ;  /* 0x0000a80201007387 */ /* 0x0001e80000100800 */
[----:B0-----:R-:W4:Y:S01]  /*31f80*/  LDL R2, [R1+0xc] ;  /* 0x00000c0001027983 */ /* 0x001f220000100800 */
[----:B------:R-:W-:Y:S05]  /*31f90*/  WARPSYNC.ALL ;  /* 0x0000000000007948 */ /* 0x000fea0003800000 */
[----:B---3--:R-:W-:-:S05]  /*31fa0*/  LOP3.LUT R4, R0, R16, RZ, 0xfc, !PT ;  /* 0x0000001000047212 */ /* 0x008fca00078efcff */
[C---:B--2---:R-:W-:Y:S01]  /*31fb0*/  IMAD.IADD R4, R3.reuse, 0x1, R4 ;  /* 0x0000000103047824 */ /* 0x044fe200078e0204 */
[----:B------:R-:W-:-:S05]  /*31fc0*/  IADD3 R20, R3, R12, R0 ;  /* 0x0000000c03147210 */ /* 0x000fca0007ffe000 */
[----:B------:R-:W0:Y:S01]  /*31fd0*/  LDSM.16.MT88.4 R4, [R4+0xe400] ;  /* 0x00e400000404783b */ /* 0x000e220000004200 */
[----:B----4-:R-:W-:-:S05]  /*31fe0*/  LOP3.LUT R12, R0, R2, RZ, 0xfc, !PT ;  /* 0x00000002000c7212 */ /* 0x010fca00078efcff */
[----:B------:R-:W-:Y:S01]  /*31ff0*/  IMAD.IADD R12, R13, 0x1, R12 ;  /* 0x000000010d0c7824 */ /* 0x000fe200078e020c */
[C-C-:B0-----:R-:W-:Y:S02]  /*32000*/  PRMT R8, R4.reuse, 0x6420, R5.reuse ;  /* 0x0000642004087816 */ /* 0x141fe40000000005 */
[----:B-1----:R-:W-:Y:S02]  /*32010*/  PRMT R9, R4, 0x7531, R5 ;  /* 0x0000753104097816 */ /* 0x002fe40000000005 */
        /* <DEDUP_REMOVED lines=119> */
[----:B------:R-:W-:Y:S01]  /*32790*/  LOP3.LUT R8, R8, R2, RZ, 0xfc, !PT ;  /* 0x0000000208087212 */ /* 0x000fe200078efcff */
[----:B------:R0:W5:Y:S02]  /*327a0*/  LDL.LU R16, [R1+0xb0] ;  /* 0x0000b00001107983 */ /* 0x0001640000300800 */
[----:B------:R-:W-:Y:S02]  /*327b0*/  IMAD.IADD R4, R3, 0x1, R4 ;  /* 0x0000000103047824 */ /* 0x000fe400078e0204 */
[----:B------:R-:W-:Y:S01]  /*327c0*/  IMAD.IADD R8, R11, 0x1, R8 ;  /* 0x000000010b087824 */ /* 0x000fe200078e0208 */
[----:B------:R0:W5:Y:S04]  /*327d0*/  LDL.LU R3, [R1+0xac] ;  /* 0x0000ac0001037983 */ /* 0x0001680000300800 */
[----:B------:R-:W1:Y:S04]  /*327e0*/  LDSM.16.MT88.4 R4, [R4+0xe400] ;  /* 0x00e400000404783b */ /* 0x000e680000004200 */
[----:B------:R0:W5:Y:S01]  /*327f0*/  LDL.LU R2, [R1+0xa8] ;  /* 0x0000a80001027983 */ /* 0x0001620000300800 */
[----:B-1----:R-:W-:-:S02]  /*32800*/  PRMT R12, R4, 0x6420, R5 ;  /* 0x00006420040c7816 */ /* 0x002fc40000000005 */
[----:B------:R-:W-:Y:S02]  /*32810*/  PRMT R13, R4, 0x7531, R5 ;  /* 0x00007531040d7816 */ /* 0x000fe40000000005 */
[C-C-:B------:R-:W-:Y:S02]  /*32820*/  PRMT R14, R6.reuse, 0x6420, R7.reuse ;  /* 0x00006420060e7816 */ /* 0x140fe40000000007 */
[----:B------:R-:W-:Y:S02]  /*32830*/  PRMT R15, R6, 0x7531, R7 ;  /* 0x00007531060f7816 */ /* 0x000fe40000000007 */
[----:B------:R-:W1:Y:S04]  /*32840*/  LDSM.16.MT88.4 R4, [R20+0x14400] ;  /* 0x014400001404783b */ /* 0x000e680000004200 */
[----:B------:R2:W-:Y:S04]  /*32850*/  STSM.16.M88.4 [R8], R12 ;  /* 0x0000000c08007844 */ /* 0x0005e80000000200 */
[----:B--2---:R-:W2:Y:S01]  /*32860*/  LDL R14, [R1+0x3c] ;  /* 0x00003c00010e7983 */ /* 0x004ea20000100800 */
[----:B------:R-:W-:Y:S01]  /*32870*/  IMAD.MOV.U32 R15, RZ, RZ, R11 ;  /* 0x000000ffff0f7224 */ /* 0x000fe200078e000b */
[----:B-1----:R-:W-:-:S02]  /*32880*/  PRMT R8, R4, 0x6420, R5 ;  /* 0x0000642004087816 */ /* 0x002fc40000000005 */
[----:B------:R-:W-:Y:S02]  /*32890*/  PRMT R9, R4, 0x7531, R5 ;  /* 0x0000753104097816 */ /* 0x000fe40000000005 */
[C-C-:B------:R-:W-:Y:S02]  /*328a0*/  PRMT R10, R6.reuse, 0x6420, R7.reuse ;  /* 0x00006420060a7816 */ /* 0x140fe40000000007 */
[----:B------:R-:W-:Y:S02]  /*328b0*/  PRMT R11, R6, 0x7531, R7 ;  /* 0x00007531060b7816 */ /* 0x000fe40000000007 */
[----:B--2---:R-:W-:-:S05]  /*328c0*/  IADD3 R0, R15, R14, R0 ;  /* 0x0000000e0f007210 */ /* 0x004fca0007ffe000 */
        /* <DEDUP_REMOVED lines=9> */
.L_x_7392:
[----:B0-----:R-:W0:Y:S01]  /*32960*/  S2R R0, SR_TID.X ;  /* 0x0000000000007919 */ /* 0x001e220000002100 */
[----:B-1---5:R1:W-:Y:S01]  /*32970*/  SYNCS.ARRIVE.TRANS64.A1T0 RZ, [R3+URZ+0x2e850], RZ ;  /* 0x02e850ff03ff79a7 */ /* 0x0223e2000810003f */
[----:B------:R2:W5:Y:S01]  /*32980*/  LDL R8, [R1+0x1c] ;  /* 0x00001c0001087983 */ /* 0x0005620000100800 */
[----:B0-----:R-:W-:-:S03]  /*32990*/  LOP3.LUT R4, R0, 0x7f, RZ, 0xc0, !PT ;  /* 0x0000007f00047812 */ /* 0x001fc600078ec0ff */
[----:B------:R-:W3:Y:S01]  /*329a0*/  LDL R0, [R1+0x2c] ;  /* 0x00002c0001007983 */ /* 0x000ee20000100800 */
[----:B------:R-:W-:Y:S01]  /*329b0*/  BAR.SYNC.DEFER_BLOCKING 0x2, 0x80 ;  /* 0x0082000000007b1d */ /* 0x000fe20000010000 */
[----:B------:R-:W-:-:S13]  /*329c0*/  ISETP.NE.AND P0, PT, R4, RZ, PT ;  /* 0x000000ff0400720c */ /* 0x000fda0003f05270 */
[----:B-1----:R-:W-:-:S05]  /*329d0*/  @!P0 VIADD R3, R3, 0x2e880 ;  /* 0x0002e88003038836 */ /* 0x002fca0000000000 */
[----:B------:R-:W-:-:S04]  /*329e0*/  @!P0 PRMT R3, RZ, 0x654, R3 ;  /* 0x00000654ff038816 */ /* 0x000fc80000000003 */
[----:B------:R2:W-:Y:S01]  /*329f0*/  @!P0 SYNCS.ARRIVE.TRANS64.RED.A1T0 RZ, [R3+URZ], RZ ;  /* 0x000000ff03ff89a7 */ /* 0x0005e2000810043f */
[C---:B---3--:R-:W-:Y:S01]  /*32a00*/  ISETP.GT.AND P0, PT, R2.reuse, R0, PT ;  /* 0x000000000200720c */ /* 0x048fe20003f04270 */
[----:B------:R-:W-:Y:S01]  /*32a10*/  VIADD R2, R2, 0xffffffff ;  /* 0xffffffff02027836 */ /* 0x000fe20000000000 */
[----:B------:R2:W5:Y:S11]  /*32a20*/  LDL R0, [R1+0x14] ;  /* 0x0000140001007983 */ /* 0x0005760000100800 */
[----:B--2---:R-:W-:Y:S05]  /*32a30*/  @P0 BRA `(.L_x_7393) ;  /* 0xffffffec00140947 */ /* 0x004fea000383ffff */
.L_x_7373:
[----:B------:R-:W0:Y:S01]  /*32a40*/  S2R R3, SR_TID.X ;  /* 0x0000000000037919 */ /* 0x000e220000002100 */
[----:B------:R-:W-:Y:S01]  /*32a50*/  BSSY B0, `(.L_x_7394) ;  /* 0x0000011000007945 */ /* 0x000fe20003800000 */
[----:B0-----:R-:W-:-:S04]  /*32a60*/  LOP3.LUT R3, R3, 0x7f, RZ, 0xc0, !PT ;  /* 0x0000007f03037812 */ /* 0x001fc800078ec0ff */
[----:B------:R-:W-:-:S13]  /*32a70*/  ISETP.NE.AND P0, PT, R3, RZ, PT ;  /* 0x000000ff0300720c */ /* 0x000fda0003f05270 */
[----:B------:R-:W-:Y:S05]  /*32a80*/  @P0 BRA `(.L_x_7395) ;  /* 0x0000000000340947 */ /* 0x000fea0003800000 */
[----:B------:R-:W0:Y:S01]  /*32a90*/  S2R R2, SR_LANEID ;  /* 0x0000000000027919 */ /* 0x000e220000000000 */
[----:B------:R-:W-:Y:S01]  /*32aa0*/  VOTEU.ANY UR4, UPT, PT ;  /* 0x0000000000047886 */ /* 0x000fe200038e0100 */
[----:B------:R-:W-:Y:S01]  /*32ab0*/  ULDC.64 UR6, c[0x0][0x208] ;  /* 0x0000820000067ab9 */ /* 0x000fe20000000a00 */
        /* <DEDUP_REMOVED lines=10> */
.L_x_7395:
[----:B------:R-:W-:Y:S05]  /*32b60*/  BSYNC B0 ;  /* 0x0000000000007941 */ /* 0x000fea0003800000 */
.L_x_7394:
[----:B------:R-:W-:-:S06]  /*32b70*/  UISETP.NE.AND UP0, UPT, UR38, 0x3, UPT ;  /* 0x000000032600788c */ /* 0x000fcc000bf05270 */
[----:B------:R-:W-:-:S13]  /*32b80*/  PLOP3.LUT P1, PT, PT, PT, UP0, 0x80, 0x0 ;  /* 0x000000000000781c */ /* 0x000fda0003f2f008 */
[----:B------:R-:W-:Y:S05]  /*32b90*/  @!P1 BRA `(.L_x_7396) ;  /* 0x0000000000049947 */ /* 0x000fea0003800000 */
[----:B------:R-:W-:Y:S01]  /*32ba0*/  BPT.TRAP 0x1 ;  /* 0x000000040000795c */ /* 0x000fe20000300000 */
.L_x_7396:
[----:B------:R-:W2:Y:S04]  /*32bb0*/  LDL R2, [R1+0x1c] ;  /* 0x00001c0001027983 */ /* 0x000ea80000100800 */
[----:B------:R-:W3:Y:S04]  /*32bc0*/  LDL R4, [R1+0x4] ;  /* 0x0000040001047983 */ /* 0x000ee80000100800 */
[----:B------:R-:W3:Y:S01]  /*32bd0*/  LDL R3, [R1+0x14] ;  /* 0x0000140001037983 */ /* 0x000ee20000100800 */
[----:B-----5:R-:W-:Y:S01]  /*32be0*/  IMAD.U32 R0, RZ, RZ, UR39 ;  /* 0x00000027ff007e24 */ /* 0x020fe2000f8e00ff */
[----:B------:R-:W-:Y:S04]  /*32bf0*/  BSSY B0, `(.L_x_7397) ;  /* 0x0000007000007945 */ /* 0x000fe80003800000 */
[----:B------:R-:W-:-:S02]  /*32c00*/  ISETP.NE.AND P2, PT, R0, 0x3, PT ;  /* 0x000000030000780c */ /* 0x000fc40003f45270 */
[----:B--2---:R-:W-:-:S04]  /*32c10*/  LOP3.LUT R2, R2, 0x1, RZ, 0x3c, !PT ;  /* 0x0000000102027812 */ /* 0x004fc800078e3cff */
[----:B------:R-:W-:Y:S01]  /*32c20*/  SHF.L.U32 R2, R2, 0x1f, RZ ;  /* 0x0000001f02027819 */ /* 0x000fe200000006ff */
[----:B---3--:R-:W-:-:S04]  /*32c30*/  IMAD R0, R3, 0x8, R4 ;  /* 0x0000000803007824 */ /* 0x008fc800078e0204 */
[----:B------:R-:W0:Y:S02]  /*32c40*/  SYNCS.PHASECHK.TRANS64.TRYWAIT P1, [R0+URZ+0x2e870], R2 ;  /* 0x02e87002000075a7 */ /* 0x000e24000802017f */
[----:B0-----:R-:W-:Y:S05]  /*32c50*/  @!P1 BRA `(.L_x_7398) ;  /* 0x0000004c00ac9947 */ /* 0x001fea0003800000 */
.L_x_7549:
[----:B------:R-:W-:Y:S05]  /*32c60*/  BSYNC B0 ;  /* 0x0000000000007941 */ /* 0x000fea0003800000 */
.L_x_7397:
[----:B------:R-:W-:Y:S05]  /*32c70*/  @!P2 BRA `(.L_x_7399) ;  /* 0x000000000004a947 */ /* 0x000fea0003800000 */
[----:B------:R-:W-:Y:S01]  /*32c80*/  BPT.TRAP 0x1 ;  /* 0x000000040000795c */ /* 0x000fe20000300000 */
.L_x_7399:
[----:B0-----:R-:W2:Y:S02]  /*32c90*/  LDL R2, [R1+0x1c] ;  /* 0x00001c0001027983 */ /* 0x001ea40000100800 */
[----:B--2---:R-:W-:-:S04]  /*32ca0*/  SHF.L.U32 R2, R2, 0x1f, RZ ;  /* 0x0000001f02027819 */ /* 0x004fc800000006ff */
[----:B------:R-:W0:Y:S02]  /*32cb0*/  SYNCS.PHASECHK.TRANS64.TRYWAIT P1, [R0+URZ+0x2e860], R2 ;  /* 0x02e86002000075a7 */ /* 0x000e24000802017f */
[----:B0-----:R-:W-:Y:S05]  /*32cc0*/  @!P1 BRA `(.L_x_7400) ;  /* 0x0000004c00a49947 */ /* 0x001fea0003800000 */
.L_x_7550:
        /* <DEDUP_REMOVED lines=134> */
[C---:B---3--:R-:W-:Y:S01]  /*33530*/  IADD3 R12, R18.reuse, R15, R3 ;  /* 0x0000000f120c7210 */ /* 0x048fe20007ffe003 */
[----:B------:R-:W-:Y:S01]  /*33540*/  IMAD.IADD R3, R18, 0x1, R8 ;  /* 0x0000000112037824 */ /* 0x000fe200078e0208 */
[----:B-1----:R-:W-:-:S02]  /*33550*/  PRMT R8, R4, 0x6420, R5 ;  /* 0x0000642004087816 */ /* 0x002fc40000000005 */
        /* <DEDUP_REMOVED lines=18> */
.L_x_7401:
        /* <DEDUP_REMOVED lines=13> */
.L_x_7350:
[----:B-1----:R-:W2:Y:S02]  /*33750*/  LDL R0, [R1] ;  /* 0x0000000001007983 */ /* 0x002ea40000100800 */
        /* <DEDUP_REMOVED lines=8> */
[----:B------:R3:W4:Y:S04]  /*337e0*/  LDS.128 R16, [R0+0x2e8d0] ;  /* 0x02e8d00000107984 */ /* 0x0007280000000c00 */
[----:B------:R3:W-:Y:S01]  /*337f0*/  STL [R1+0x4], R0 ;  /* 0x0000040001007387 */ /* 0x0007e20000100800 */
[----:B------:R-:W-:Y:S06]  /*33800*/  BAR.ARV 0x4, 0x180 ;  /* 0x0106000000007b1d */ /* 0x000fec0000002000 */
[----:B------:R-:W-:Y:S05]  /*33810*/  BRA `(.L_x_7403) ;  /* 0x0000000800f07947 */ /* 0x000fea0003800000 */
.L_x_7402:
[----:B------:R-:W0:Y:S01]  /*33820*/  S2R R0, SR_TID.X ;  /* 0x0000000000007919 */ /* 0x000e220000002100 */
[----:B------:R-:W-:Y:S01]  /*33830*/  UMOV UR4, 0xffffffff ;  /* 0xffffffff00047882 */ /* 0x000fe20000000000 */
[----:B0-----:R-:W-:-:S04]  /*33840*/  LOP3.LUT R8, R0, 0x1f, RZ, 0xc0, !PT ;  /* 0x0000001f00087812 */ /* 0x001fc800078ec0ff */
[----:B------:R-:W-:Y:S01]  /*33850*/  ISETP.NE.AND P0, PT, R8, 0x1f, PT ;  /* 0x0000001f0800780c */ /* 0x000fe20003f05270 */
[----:B------:R-:W-:-:S12]  /*33860*/  BRA.DIV UR4, `(.L_x_7404) ;  /* 0x0000004204d07947 */ /* 0x000fd8000b800000 */
[----:B------:R-:W-:Y:S01]  /*33870*/  IMAD.IADD R0, R19, 0x1, R8 ;  /* 0x0000000113007824 */ /* 0x000fe200078e0208 */
[----:B------:R-:W-:Y:S01]  /*33880*/  ULDC UR4, c[0x0][0xc3c] ;  /* 0x00030f0000047ab9 */ /* 0x000fe20000000800 */
[----:B------:R-:W-:-:S03]  /*33890*/  ULDC.64 UR6, c[0x0][0x208] ;  /* 0x0000820000067ab9 */ /* 0x000fc60000000a00 */
        /* <DEDUP_REMOVED lines=29> */
.L_x_7560:
[----:B------:R-:W-:Y:S02]  /*33a70*/  ULDC UR4, c[0x0][0xc38] ;  /* 0x00030e0000047ab9 */ /* 0x000fe40000000800 */
[----:B------:R-:W-:-:S04]  /*33a80*/  IMAD.U32 R3, RZ, RZ, UR4 ;  /* 0x00000004ff037e24 */ /* 0x000fc8000f8e00ff */
[----:B-1----:R-:W-:-:S04]  /*33a90*/  IMAD R6, R6, R3, RZ ;  /* 0x0000000306067224 */ /* 0x002fc800078e02ff */
[----:B------:R-:W-:Y:S02]  /*33aa0*/  IMAD.IADD R4, R7, 0x1, R6 ;  /* 0x0000000107047824 */ /* 0x000fe400078e0206 */
[----:B------:R-:W-:-:S03]  /*33ab0*/  IMAD.MOV.U32 R7, RZ, RZ, R5 ;  /* 0x000000ffff077224 */ /* 0x000fc600078e0005 */
[----:B------:R-:W-:-:S13]  /*33ac0*/  ISETP.GT.AND P6, PT, R4, R0, PT ;  /* 0x000000000400720c */ /* 0x000fda0003fc4270 */
[----:B------:R-:W-:Y:S05]  /*33ad0*/  @P6 BRA `(.L_x_7405) ;  /* 0x0000000000a46947 */ /* 0x000fea0003800000 */
.L_x_7410:
        /* <DEDUP_REMOVED lines=11> */
[----:B------:R-:W1:Y:S01]  /*33b90*/  LDC.64 R6, c[0x0][0xc80] ;  /* 0x00032000ff067b82 */ /* 0x000e620000000a00 */
[----:B------:R-:W-:Y:S01]  /*33ba0*/  ULDC.64 UR4, c[0x0][0x208] ;  /* 0x0000820000047ab9 */ /* 0x000fe20000000a00 */
[----:B-1----:R-:W-:-:S06]  /*33bb0*/  IMAD.WIDE R2, R3, 0x4, R6 ;  /* 0x0000000403027825 */ /* 0x002fcc00078e0206 */
[----:B------:R1:W5:Y:S02]  /*33bc0*/  LDG.E R2, desc[UR4][R2.64] ;  /* 0x0000000402027981 */ /* 0x000364000c1e1900 */
.L_x_7408:
[----:B------:R-:W-:Y:S05]  /*33bd0*/  BSYNC B0 ;  /* 0x0000000000007941 */ /* 0x000fea0003800000 */
.L_x_7407:
        /* <DEDUP_REMOVED lines=18> */
.L_x_7568:
[----:B------:R-:W-:Y:S02]  /*33d00*/  ULDC UR4, c[0x0][0xc38] ;  /* 0x00030e0000047ab9 */ /* 0x000fe40000000800 */
[----:B------:R-:W-:-:S04]  /*33d10*/  IMAD.U32 R3, RZ, RZ, UR4 ;  /* 0x00000004ff037e24 */ /* 0x000fc8000f8e00ff */
[----:B-1----:R-:W-:-:S04]  /*33d20*/  IMAD R6, R6, R3, RZ ;  /* 0x0000000306067224 */ /* 0x002fc800078e02ff */
[----:B------:R-:W-:-:S05]  /*33d30*/  IMAD.IADD R4, R6, 0x1, R4 ;  /* 0x0000000106047824 */ /* 0x000fca00078e0204 */
[----:B------:R-:W-:-:S13]  /*33d40*/  ISETP.GT.AND P6, PT, R4, R0, PT ;  /* 0x000000000400720c */ /* 0x000fda0003fc4270 */
[----:B------:R-:W-:Y:S05]  /*33d50*/  @!P6 BRA `(.L_x_7410) ;  /* 0xfffffffc0060e947 */ /* 0x000fea000383ffff */
[----:B------:R-:W-:-:S07]  /*33d60*/  IMAD.MOV.U32 R7, RZ, RZ, R5 ;  /* 0x000000ffff077224 */ /* 0x000fce00078e0005 */
.L_x_7405:
        /* <DEDUP_REMOVED lines=8> */
.L_x_7572:
[----:B------:R-:W-:Y:S01]  /*33df0*/  ISETP.NE.AND P0, PT, R5, RZ, PT ;  /* 0x000000ff0500720c */ /* 0x000fe20003f05270 */
[----:B------:R-:W-:-:S12]  /*33e00*/  IMAD.MOV.U32 R16, RZ, RZ, RZ ;  /* 0x000000ffff107224 */ /* 0x000fd800078e00ff */
[----:B------:R-:W-:Y:S05]  /*33e10*/  @!P0 BRA `(.L_x_7412) ;  /* 0x0000000000148947 */ /* 0x000fea0003800000 */
[----:B------:R-:W-:Y:S01]  /*33e20*/  UMOV UR4, 0xffffffff ;  /* 0xffffffff00047882 */ /* 0x000fe20000000000 */
[----:B------:R-:W-:Y:S02]  /*33e30*/  VIADD R12, R4, 0xffffffff ;  /* 0xffffffff040c7836 */ /* 0x000fe40000000000 */
[----:B------:R-:W-:Y:S05]  /*33e40*/  BRA.DIV UR4, `(.L_x_7413) ;  /* 0x0000004604b87947 */ /* 0x000fea000b800000 */
[----:B------:R2:W3:Y:S02]  /*33e50*/  SHFL.IDX PT, R7, R7, R12, 0x1f ;  /* 0x00001f0c07077589 */ /* 0x0004e400000e0000 */
.L_x_7575:
[----:B---3--:R-:W-:-:S07]  /*33e60*/  IMAD.MOV.U32 R16, RZ, RZ, R7 ;  /* 0x000000ffff107224 */ /* 0x008fce00078e0007 */
.L_x_7412:
[----:B------:R-:W0:Y:S01]  /*33e70*/  LDC.64 R8, c[0x0][0xc90] ;  /* 0x00032400ff087b82 */ /* 0x000e220000000a00 */
[----:B------:R-:W-:Y:S01]  /*33e80*/  IMAD.IADD R19, R4, 0x1, R19 ;  /* 0x0000000104137824 */ /* 0x000fe200078e0213 */
[----:B------:R-:W-:-:S03]  /*33e90*/  ULDC.64 UR4, c[0x0][0x208] ;  /* 0x0000820000047ab9 */ /* 0x000fc60000000a00 */
[----:B0-----:R-:W-:-:S05]  /*33ea0*/  IMAD.WIDE R4, R19, 0x4, R8 ;  /* 0x0000000413047825 */ /* 0x001fca00078e0208 */
[----:B------:R-:W1:Y:S01]  /*33eb0*/  LDG.E R2, desc[UR4][R4.64] ;  /* 0x0000000404027981 */ /* 0x000e62000c1e1900 */
[----:B------:R-:W-:Y:S02]  /*33ec0*/  IMAD R16, R16, R3, R6 ;  /* 0x0000000310107224 */ /* 0x000fe400078e0206 */
[----:B-1----:R-:W-:-:S05]  /*33ed0*/  IMAD R8, R17, R2, RZ ;  /* 0x0000000211087224 */ /* 0x002fca00078e02ff */
        /* <DEDUP_REMOVED lines=34> */
[----:B------:R0:W1:Y:S02]  /*34100*/  F2I.FTZ.U32.TRUNC.NTZ R5, R4 ;  /* 0x0000000400057305 */ /* 0x000064000021f000 */
[----:B0-----:R-:W-:Y:S02]  /*34110*/  IMAD.MOV.U32 R4, RZ, RZ, RZ ;  /* 0x000000ffff047224 */ /* 0x001fe400078e00ff */
[----:B-1----:R-:W-:-:S04]  /*34120*/  IMAD.MOV R0, RZ, RZ, -R5 ;  /* 0x000000ffff007224 */ /* 0x002fc800078e0a05 */
        /* <DEDUP_REMOVED lines=24> */
.L_x_7406:
[----:B------:R-:W-:Y:S01]  /*342b0*/  UMOV UR4, URZ ;  /* 0x0000003f00047c82 */ /* 0x000fe20008000000 */
[----:B------:R-:W-:Y:S01]  /*342c0*/  UMOV UR5, URZ ;  /* 0x0000003f00057c82 */ /* 0x000fe20008000000 */
[----:B------:R-:W-:Y:S01]  /*342d0*/  ULDC UR6, c[0x0][0xc3c] ;  /* 0x00030f0000067ab9 */ /* 0x000fe20000000800 */
[----:B------:R-:W-:Y:S02]  /*342e0*/  IMAD.MOV.U32 R16, RZ, RZ, R0 ;  /* 0x000000ffff107224 */ /* 0x000fe400078e0000 */
[----:B------:R-:W-:Y:S02]  /*342f0*/  IMAD.U32 R17, RZ, RZ, UR4 ;  /* 0x00000004ff117e24 */ /* 0x000fe4000f8e00ff */
[----:B------:R-:W-:Y:S02]  /*34300*/  IMAD.U32 R18, RZ, RZ, UR5 ;  /* 0x00000005ff127e24 */ /* 0x000fe4000f8e00ff */
[----:B------:R-:W-:-:S07]  /*34310*/  IMAD.U32 R19, RZ, RZ, UR6 ;  /* 0x00000006ff137e24 */ /* 0x000fce000f8e00ff */
.L_x_7414:
[----:B------:R1:W3:Y:S01]  /*34320*/  LDL R3, [R1+0x4] ;  /* 0x0000040001037983 */ /* 0x0002e20000100800 */
[----:B------:R-:W4:Y:S01]  /*34330*/  S2R R0, SR_TID.X ;  /* 0x0000000000007919 */ /* 0x000f220000002100 */
[----:B------:R-:W-:Y:S05]  /*34340*/  WARPSYNC.ALL ;  /* 0x0000000000007948 */ /* 0x000fea0003800000 */
[----:B----4-:R-:W-:Y:S01]  /*34350*/  LOP3.LUT R0, R0, 0x1f, RZ, 0xc0, !PT ;  /* 0x0000001f00007812 */ /* 0x010fe200078ec0ff */
[----:B------:R-:W-:Y:S03]  /*34360*/  BAR.SYNC.DEFER_BLOCKING 0x4, 0x180 ;  /* 0x0106000000007b1d */ /* 0x000fe60000010000 */
[----:B------:R-:W-:-:S13]  /*34370*/  ISETP.NE.AND P0, PT, R0, RZ, PT ;  /* 0x000000ff0000720c */ /* 0x000fda0003f05270 */
[----:B------:R-:W3:Y:S01]  /*34380*/  @!P0 S2R R0, SR_CgaCtaId ;  /* 0x0000000000008919 */ /* 0x000ee20000008800 */
[----:B------:R-:W-:-:S04]  /*34390*/  @!P0 MOV R2, 0x400 ;  /* 0x0000040000028802 */ /* 0x000fc80000000f00 */
[----:B---3--:R-:W-:-:S05]  /*343a0*/  @!P0 LEA R3, R0, R2, 0x18 ;  /* 0x0000000200038211 */ /* 0x008fca00078ec0ff */
[----:B------:R1:W-:Y:S04]  /*343b0*/  @!P0 STS.128 [R3+0x2e8d0], R16 ;  /* 0x02e8d01003008388 */ /* 0x0003e80000000c00 */
[----:B------:R1:W-:Y:S01]  /*343c0*/  @!P0 STL [R1+0x4], R3 ;  /* 0x0000040301008387 */ /* 0x0003e20000100800 */
[----:B------:R-:W-:Y:S06]  /*343d0*/  BAR.ARV 0x5, 0x180 ;  /* 0x0146000000007b1d */ /* 0x000fec0000002000 */
.L_x_7403:
[----:B------:R-:W-:Y:S02]  /*343e0*/  ULDC UR4, c[0x0][0xc3c] ;  /* 0x00030f0000047ab9 */ /* 0x000fe40000000800 */
[----:B----4-:R-:W-:-:S13]  /*343f0*/  ISETP.GE.AND P0, PT, R19, UR4, PT ;  /* 0x0000000413007c0c */ /* 0x010fda000bf06270 */
[----:B------:R-:W-:Y:S05]  /*34400*/  @!P0 BRA `(.L_x_7415) ;  /* 0xffffff9800888947 */ /* 0x000fea000383ffff */
[----:B------:R-:W-:Y:S05]  /*34410*/  BSYNC B7 ;  /* 0x0000000000077941 */ /* 0x000fea0003800000 */
.L_x_7297:
[----:B---3--:R-:W3:Y:S01]  /*34420*/  LDL.LU R0, [R1+0x70] ;  /* 0x0000700001007983 */ /* 0x008ee20000300800 */
[----:B------:R-:W-:Y:S01]  /*34430*/  BSSY B0, `(.L_x_7416) ;  /* 0x000000b000007945 */ /* 0x000fe20003800000 */
[----:B0-----:R-:W0:Y:S01]  /*34440*/  S2R R5, SR_CgaCtaId ;  /* 0x0000000000057919 */ /* 0x001e220000008800 */
[----:B---3--:R-:W-:-:S05]  /*34450*/  VIADD R0, R0, 0x1 ;  /* 0x0000000100007836 */ /* 0x008fca0000000000 */
        /* <DEDUP_REMOVED lines=8> */
.L_x_7576:
[----:B------:R-:W-:Y:S05]  /*344e0*/  BSYNC B0 ;  /* 0x0000000000007941 */ /* 0x000fea0003800000 */
.L_x_7416:
[----:B------:R-:W-:-:S03]  /*344f0*/  UMOV UR4, 0xffffffff ;  /* 0xffffffff00047882 */ /* 0x000fc60000000000 */
[----:B------:R-:W-:Y:S05]  /*34500*/  BRA.DIV UR4, `(.L_x_7418) ;  /* 0x0000004204447947 */ /* 0x000fea000b800000 */
[----:B------:R-:W1:Y:S02]  /*34510*/  S2R R2, SR_TID.X ;  /* 0x0000000000027919 */ /* 0x000e640000002100 */
[----:B-1----:R-:W-:-:S04]  /*34520*/  SHF.R.U32.HI R2, RZ, 0x5, R2 ;  /* 0x00000005ff027819 */ /* 0x002fc80000011602 */
[----:B------:R-:W-:-:S05]  /*34530*/  LOP3.LUT R2, R2, 0x3, RZ, 0xc0, !PT ;  /* 0x0000000302027812 */ /* 0x000fca00078ec0ff */
[----:B------:R1:W3:Y:S02]  /*34540*/  SHFL.IDX PT, R14, R2, RZ, 0x1f ;  /* 0x00001fff020e7589 */ /* 0x0002e400000e0000 */
.L_x_7579:
[----:B---3--:R-:W-:-:S13]  /*34550*/  ISETP.NE.AND P0, PT, R14, RZ, PT ;  /* 0x000000ff0e00720c */ /* 0x008fda0003f05270 */
[----:B------:R-:W-:Y:S05]  /*34560*/  @P0 BRA `(.L_x_7041) ;  /* 0x0000000000b80947 */ /* 0x000fea0003800000 */
[----:B------:R-:W-:-:S03]  /*34570*/  UMOV UR4, 0xffffffff ;  /* 0xffffffff00047882 */ /* 0x000fc60000000000 */
[----:B------:R-:W-:Y:S05]  /*34580*/  BRA.DIV UR4, `(.L_x_7419) ;  /* 0x0000004204587947 */ /* 0x000fea000b800000 */
[----:B------:R-:W-:-:S13]  /*34590*/  ELECT P6, URZ, PT ;  /* 0x00000000003f782f */ /* 0x000fda00038c0000 */
.L_x_7582:
[----:B------:R-:W-:Y:S05]  /*345a0*/  @!P6 BRA `(.L_x_7041) ;  /* 0x0000000000a8e947 */ /* 0x000fea0003800000 */
[----:B-1----:R-:W3:Y:S02]  /*345b0*/  LDL R2, [R1+0xa4] ;  /* 0x0000a40001027983 */ /* 0x002ee40000100800 */
[----:B---3--:R-:W-:-:S13]  /*345c0*/  R2UR UR4, R2 ;  /* 0x00000000020472ca */ /* 0x008fda00000e0000 */
[----:B------:R-:W-:-:S06]  /*345d0*/  ULOP3.LUT UR4, UR4, 0x2, URZ, 0xfc, !UPT ;  /* 0x0000000204047892 */ /* 0x000fcc000f8efc3f */
[----:B------:R-:W-:-:S05]  /*345e0*/  IMAD.U32 R2, RZ, RZ, UR4 ;  /* 0x00000004ff027e24 */ /* 0x000fca000f8e00ff */
[----:B------:R-:W-:-:S13]  /*345f0*/  ISETP.NE.AND P0, PT, R2, 0x3, PT ;  /* 0x000000030200780c */ /* 0x000fda0003f05270 */
[----:B------:R-:W-:Y:S05]  /*34600*/  @!P0 BRA `(.L_x_7420) ;  /* 0x0000000000048947 */ /* 0x000fea0003800000 */
[----:B------:R-:W-:Y:S01]  /*34610*/  BPT.TRAP 0x1 ;  /* 0x000000040000795c */ /* 0x000fe20000300000 */
.L_x_7420:
        /* <DEDUP_REMOVED lines=14> */
.L_x_7583:
[----:B------:R-:W1:Y:S02]  /*34700*/  SYNCS.PHASECHK.TRANS64.TRYWAIT P1, [R7+URZ], R2 ;  /* 0x00000002070075a7 */ /* 0x000e64000802017f */
[----:B-1----:R-:W-:Y:S05]  /*34710*/  @!P1 BRA `(.L_x_7422) ;  /* 0x0000004000289947 */ /* 0x002fea0003800000 */
.L_x_7584:
[----:B------:R-:W-:Y:S05]  /*34720*/  @!P0 BRA `(.L_x_7423) ;  /* 0x0000000000048947 */ /* 0x000fea0003800000 */
[----:B------:R-:W-:Y:S01]  /*34730*/  BPT.TRAP 0x1 ;  /* 0x000000040000795c */ /* 0x000fe20000300000 */
.L_x_7423:
[----:B------:R-:W3:Y:S02]  /*34740*/  LDL.LU R4, [R1+0x14] ;  /* 0x0000140001047983 */ /* 0x000ee40000300800 */
[----:B---3--:R-:W-:-:S04]  /*34750*/  IMAD R4, R4, 0x8, R0 ;  /* 0x0000000804047824 */ /* 0x008fc800078e0200 */
[----:B------:R-:W3:Y:S02]  /*34760*/  SYNCS.PHASECHK.TRANS64.TRYWAIT P1, [R4+URZ+0x2e860], R5 ;  /* 0x02e86005040075a7 */ /* 0x000ee4000802017f */
[----:B---3--:R-:W-:Y:S05]  /*34770*/  @!P1 BRA `(.L_x_7424) ;  /* 0x0000004000249947 */ /* 0x008fea0003800000 */
.L_x_7585:
[----:B------:R-:W-:Y:S05]  /*34780*/  @!P0 BRA `(.L_x_7425) ;  /* 0x0000000000048947 */ /* 0x000fea0003800000 */
[----:B------:R-:W-:Y:S01]  /*34790*/  BPT.TRAP 0x1 ;  /* 0x000000040000795c */ /* 0x000fe20000300000 */
.L_x_7425:
[----:B------:R-:W-:-:S04]  /*347a0*/  IMAD R3, R3, 0x8, R0 ;  /* 0x0000000803037824 */ /* 0x000fc800078e0200 */
[----:B------:R-:W4:Y:S02]  /*347b0*/  SYNCS.PHASECHK.TRANS64.TRYWAIT P1, [R3+URZ+0x2e860], R2 ;  /* 0x02e86002030075a7 */ /* 0x000f24000802017f */
[----:B----4-:R-:W-:Y:S05]  /*347c0*/  @!P1 BRA `(.L_x_7426) ;  /* 0x0000004000249947 */ /* 0x010fea0003800000 */
.L_x_7586:
[----:B------:R-:W-:Y:S05]  /*347d0*/  @!P0 BRA `(.L_x_7427) ;  /* 0x0000000000048947 */ /* 0x000fea0003800000 */
[----:B------:R-:W-:Y:S01]  /*347e0*/  BPT.TRAP 0x1 ;  /* 0x000000040000795c */ /* 0x000fe20000300000 */
.L_x_7427:
[----:B------:R-:W5:Y:S02]  /*347f0*/  SYNCS.PHASECHK.TRANS64.TRYWAIT P0, [R4+URZ+0x2e880], R5 ;  /* 0x02e88005040075a7 */ /* 0x000f64000800017f */
[----:B-----5:R-:W-:Y:S05]  /*34800*/  @!P0 BRA `(.L_x_7428) ;  /* 0x0000004000288947 */ /* 0x020fea0003800000 */
.L_x_7429:
[----:B------:R0:W0:Y:S02]  /*34810*/  SYNCS.PHASECHK.TRANS64.TRYWAIT P0, [R3+URZ+0x2e880], R2 ;  /* 0x02e88002030075a7 */ /* 0x000024000800017f */
[----:B0-----:R-:W-:Y:S05]  /*34820*/  @!P0 NANOSLEEP.SYNCS 0x989680 ;  /* 0x009896800000895d */ /* 0x001fea0003900000 */
[----:B------:R-:W0:Y:S02]  /*34830*/  @!P0 SYNCS.PHASECHK.TRANS64 P0, [R3+URZ+0x2e880], R2 ;  /* 0x02e88002030085a7 */ /* 0x000e24000800007f */
[----:B0-----:R-:W-:Y:S05]  /*34840*/  @!P0 BRA `(.L_x_7429) ;  /* 0xfffffffc00f08947 */ /* 0x001fea000383ffff */
.L_x_7041:
[----:B------:R-:W-:Y:S05]  /*34850*/  BSYNC B8 ;  /* 0x0000000000087941 */ /* 0x000fea0003800000 */
.L_x_7038:
[----:B------:R-:W-:Y:S05]  /*34860*/  EXIT ;  /* 0x000000000000794d */ /* 0x000fea0003800000 */
.L_x_7071:
[----:B0-----:R0:W1:Y:S02]  /*34870*/  SYNCS.PHASECHK.TRANS64.TRYWAIT P6, [R104+URZ+0x2e890], R128 ;  /* 0x02e89080680075a7 */ /* 0x00106400080c017f */
[----:B-1----:R-:W-:Y:S05]  /*34880*/  @!P6 NANOSLEEP.SYNCS 0x989680 ;  /* 0x009896800000e95d */ /* 0x002fea0003900000 */
[----:B------:R-:W1:Y:S02]  /*34890*/  @!P6 SYNCS.PHASECHK.TRANS64 P6, [R104+URZ+0x2e890], R128 ;  /* 0x02e890806800e5a7 */ /* 0x000e6400080c007f */
[----:B-1----:R-:W-:Y:S05]  /*348a0*/  @!P6 BRA `(.L_x_7071) ;  /* 0xfffffffc00f0e947 */ /* 0x002fea000383ffff */
[----:B------:R-:W-:Y:S05]  /*348b0*/  BRA `(.L_x_7430) ;  /* 0xfffffce800f07947 */ /* 0x000fea000383ffff */
.L_x_7105:
[----:B0-----:R0:W1:Y:S02]  /*348c0*/  SYNCS.PHASECHK.TRANS64.TRYWAIT P3, [R104+URZ+0x2e890], R128 ;  /* 0x02e89080680075a7 */ /* 0x001064000806017f */
[----:B-1----:R-:W-:Y:S05]  /*348d0*/  @!P3 NANOSLEEP.SYNCS 0x989680 ;  /* 0x009896800000b95d */ /* 0x002fea0003900000 */
[----:B------:R-:W1:Y:S02]  /*348e0*/  @!P3 SYNCS.PHASECHK.TRANS64 P3, [R104+URZ+0x2e890], R128 ;  /* 0x02e890806800b5a7 */ /* 0x000e64000806007f */
[----:B-1----:R-:W-:Y:S05]  /*348f0*/  @!P3 BRA `(.L_x_7105) ;  /* 0xfffffffc00f0b947 */ /* 0x002fea000383ffff */
[----:B------:R-:W-:Y:S05]  /*34900*/  BRA `(.L_x_7431) ;  /* 0xfffffd3000187947 */ /* 0x000fea000383ffff */
.L_x_7122:
[----:B0-----:R0:W1:Y:S02]  /*34910*/  SYNCS.PHASECHK.TRANS64.TRYWAIT P2, [R104+URZ+0x2e890], R128 ;  /* 0x02e89080680075a7 */ /* 0x001064000804017f */
[----:B-1----:R-:W-:Y:S05]  /*34920*/  @!P2 NANOSLEEP.SYNCS 0x989680 ;  /* 0x009896800000a95d */ /* 0x002fea0003900000 */
[----:B------:R-:W1:Y:S02]  /*34930*/  @!P2 SYNCS.PHASECHK.TRANS64 P2, [R104+URZ+0x2e890], R128 ;  /* 0x02e890806800a5a7 */ /* 0x000e64000804007f */
[----:B-1----:R-:W-:Y:S05]  /*34940*/  @!P2 BRA `(.L_x_7122) ;  /* 0xfffffffc00f0a947 */ /* 0x002fea000383ffff */
[----:B------:R-:W-:Y:S05]  /*34950*/  BRA `(.L_x_7432) ;  /* 0xfffffd7000987947 */ /* 0x000fea000383ffff */
.L_x_7132:
[----:B-1----:R1:W2:Y:S02]  /*34960*/  SYNCS.PHASECHK.TRANS64.TRYWAIT P3, [R104+URZ+0x2e8b0], R128 ;  /* 0x02e8b080680075a7 */ /* 0x0022a4000806017f */
[----:B--2---:R-:W-:Y:S05]  /*34970*/  @!P3 NANOSLEEP.SYNCS 0x989680 ;  /* 0x009896800000b95d */ /* 0x004fea0003900000 */
[----:B------:R-:W2:Y:S02]  /*34980*/  @!P3 SYNCS.PHASECHK.TRANS64 P3, [R104+URZ+0x2e8b0], R128 ;  /* 0x02e8b0806800b5a7 */ /* 0x000ea4000806007f */
[----:B--2---:R-:W-:Y:S05]  /*34990*/  @!P3 BRA `(.L_x_7132) ;  /* 0xfffffffc00f0b947 */ /* 0x004fea000383ffff */
[----:B------:R-:W-:Y:S05]  /*349a0*/  BRA `(.L_x_7433) ;  /* 0xfffffd7800907947 */ /* 0x000fea000383ffff */
.L_x_7152:
[----:B------:R-:W-:Y:S01]  /*349b0*/  BSSY B0, `(.L_x_7434) ;  /* 0x0000007000007945 */ /* 0x000fe20003800000 */
[----:B------:R-:W-:Y:S02]  /*349c0*/  IMAD.MOV.U32 R12, RZ, RZ, RZ ;  /* 0x000000ffff0c7224 */ /* 0x000fe400078e00ff */
[----:B------:R-:W-:Y:S02]  /*349d0*/  IMAD.MOV.U32 R11, RZ, RZ, 0x1f ;  /* 0x0000001fff0b7424 */ /* 0x000fe400078e00ff */
[----:B------:R-:W-:-:S07]  /*349e0*/  IMAD.MOV.U32 R15, RZ, RZ, -0x1 ;  /* 0xffffffffff0f7424 */ /* 0x000fce00078e00ff */
[----:B------:R-:W-:Y:S05]  /*349f0*/  WARPSYNC.COLLECTIVE R15, `(.L_x_7435) ;  /* 0x000000000f087348 */ /* 0x000fea0003c00000 */
[----:B------:R0:W1:Y:S02]  /*34a00*/  SHFL.IDX P6, R14, R13, R12, R11 ;  /* 0x0000000c0d0e7389 */ /* 0x00006400000c000b */
[----:B01----:R-:W-:Y:S01]  /*34a10*/  ENDCOLLECTIVE ;  /* 0x000000000000791b */ /* 0x003fe20003800000 */
.L_x_7435:
[----:B------:R-:W-:Y:S05]  /*34a20*/  BSYNC B0 ;  /* 0x0000000000007941 */ /* 0x000fea0003800000 */
.L_x_7434:
[----:B------:R1:W-:Y:S01]  /*34a30*/  STL [R1+0x54], R14 ;  /* 0x0000540e01007387 */ /* 0x0003e20000100800 */
[----:B------:R-:W-:Y:S05]  /*34a40*/  BRA `(.L_x_7436) ;  /* 0xfffffd8c00487947 */ /* 0x000fea000383ffff */
.L_x_7164:
        /* <DEDUP_REMOVED lines=8> */
.L_x_7438:
[----:B------:R-:W-:Y:S05]  /*34ad0*/  BSYNC B1 ;  /* 0x0000000000017941 */ /* 0x000fea0003800000 */
.L_x_7437:
        /* <DEDUP_REMOVED lines=8> */
.L_x_7439:
[----:B------:R-:W-:Y:S02]  /*34b60*/  IMAD.MOV.U32 R13, RZ, RZ, R8 ;  /* 0x000000ffff0d7224 */ /* 0x000fe400078e0008 */
[----:B------:R-:W-:-:S07]  /*34b70*/  IMAD.MOV.U32 R3, RZ, RZ, R14 ;  /* 0x000000ffff037224 */ /* 0x000fce00078e000e */
[----:B------:R-:W-:Y:S05]  /*34b80*/  WARPSYNC.COLLECTIVE R15, `(.L_x_7440) ;  /* 0x000000000f087348 */ /* 0x000fea0003c00000 */
[----:B------:R0:W1:Y:S02]  /*34b90*/  SHFL.IDX P6, R14, R13, R12, R11 ;  /* 0x0000000c0d0e7389 */ /* 0x00006400000c000b */
[----:B01----:R-:W-:Y:S01]  /*34ba0*/  ENDCOLLECTIVE ;  /* 0x000000000000791b */ /* 0x003fe20003800000 */
.L_x_7440:
[----:B------:R-:W-:Y:S02]  /*34bb0*/  IMAD.MOV.U32 R13, RZ, RZ, R7 ;  /* 0x000000ffff0d7224 */ /* 0x000fe400078e0007 */
[----:B------:R-:W-:-:S07]  /*34bc0*/  IMAD.MOV.U32 R4, RZ, RZ, R14 ;  /* 0x000000ffff047224 */ /* 0x000fce00078e000e */
[----:B------:R-:W-:Y:S05]  /*34bd0*/  WARPSYNC.COLLECTIVE R15, `(.L_x_7441) ;  /* 0x000000000f087348 */ /* 0x000fea0003c00000 */
[----:B------:R0:W1:Y:S02]  /*34be0*/  SHFL.IDX P6, R14, R13, R12, R11 ;  /* 0x0000000c0d0e7389 */ /* 0x00006400000c000b */
[----:B01----:R-:W-:Y:S01]  /*34bf0*/  ENDCOLLECTIVE ;  /* 0x000000000000791b */ /* 0x003fe20003800000 */
.L_x_7441:
[----:B------:R-:W-:Y:S05]  /*34c00*/  BRA `(.L_x_7442) ;  /* 0xfffffd9000c47947 */ /* 0x000fea000383ffff */
.L_x_7167:
[----:B------:R-:W-:Y:S01]  /*34c10*/  BSSY B1, `(.L_x_7443) ;  /* 0x0000008000017945 */ /* 0x000fe20003800000 */
[----:B------:R-:W-:Y:S02]  /*34c20*/  IMAD.MOV.U32 R13, RZ, RZ, R6 ;  /* 0x000000ffff0d7224 */ /* 0x000fe400078e0006 */
[----:B------:R-:W-:Y:S02]  /*34c30*/  IMAD.MOV.U32 R12, RZ, RZ, 0x1 ;  /* 0x00000001ff0c7424 */ /* 0x000fe400078e00ff */
[----:B------:R-:W-:Y:S02]  /*34c40*/  IMAD.MOV.U32 R11, RZ, RZ, 0x1c1f ;  /* 0x00001c1fff0b7424 */ /* 0x000fe400078e00ff */
[----:B------:R-:W-:-:S07]  /*34c50*/  IMAD.MOV.U32 R15, RZ, RZ, -0x1 ;  /* 0xffffffffff0f7424 */ /* 0x000fce00078e00ff */
[----:B0-2345:R-:W-:Y:S05]  /*34c60*/  WARPSYNC.COLLECTIVE R15, `(.L_x_7444) ;  /* 0x000000000f087348 */ /* 0x03dfea0003c00000 */
[----:B------:R1:W0:Y:S02]  /*34c70*/  SHFL.IDX P6, R14, R13, R12, R11 ;  /* 0x0000000c0d0e7389 */ /* 0x00022400000c000b */
[----:B012345:R-:W-:Y:S01]  /*34c80*/  ENDCOLLECTIVE ;  /* 0x000000000000791b */ /* 0x03ffe20003800000 */
.L_x_7444:
[----:B------:R-:W-:Y:S05]  /*34c90*/  BSYNC B1 ;  /* 0x0000000000017941 */ /* 0x000fea0003800000 */
.L_x_7443:
        /* <DEDUP_REMOVED lines=8> */
.L_x_7445:
[----:B------:R-:W-:Y:S02]  /*34d20*/  IMAD.MOV.U32 R13, RZ, RZ, R8 ;  /* 0x000000ffff0d7224 */ /* 0x000fe400078e0008 */
[----:B------:R-:W-:-:S07]  /*34d30*/  IMAD.MOV.U32 R3, RZ, RZ, R14 ;  /* 0x000000ffff037224 */ /* 0x000fce00078e000e */
[----:B------:R-:W-:Y:S05]  /*34d40*/  WARPSYNC.COLLECTIVE R15, `(.L_x_7446) ;  /* 0x000000000f087348 */ /* 0x000fea0003c00000 */
[----:B------:R0:W1:Y:S02]  /*34d50*/  SHFL.IDX P6, R14, R13, R12, R11 ;  /* 0x0000000c0d0e7389 */ /* 0x00006400000c000b */
[----:B01----:R-:W-:Y:S01]  /*34d60*/  ENDCOLLECTIVE ;  /* 0x000000000000791b */ /* 0x003fe20003800000 */
.L_x_7446:
[----:B------:R-:W-:Y:S02]  /*34d70*/  IMAD.MOV.U32 R13, RZ, RZ, R7 ;  /* 0x000000ffff0d7224 */ /* 0x000fe400078e0007 */
[----:B------:R-:W-:-:S07]  /*34d80*/  IMAD.MOV.U32 R4, RZ, RZ, R14 ;  /* 0x000000ffff047224 */ /* 0x000fce00078e000e */
[----:B------:R-:W-:Y:S05]  /*34d90*/  WARPSYNC.COLLECTIVE R15, `(.L_x_7447) ;  /* 0x000000000f087348 */ /* 0x000fea0003c00000 */
[----:B------:R0:W1:Y:S02]  /*34da0*/  SHFL.IDX P6, R14, R13, R12, R11 ;  /* 0x0000000c0d0e7389 */ /* 0x00006400000c000b */
[----:B01----:R-:W-:Y:S01]  /*34db0*/  ENDCOLLECTIVE ;  /* 0x000000000000791b */ /* 0x003fe20003800000 */
.L_x_7447:
[----:B------:R-:W-:Y:S05]  /*34dc0*/  BRA `(.L_x_7448) ;  /* 0xfffffd9000e87947 */ /* 0x000fea000383ffff */
.L_x_7171:
[----:B0-----:R0:W1:Y:S02]  /*34dd0*/  SYNCS.PHASECHK.TRANS64.TRYWAIT P0, [R17+URZ+0x2e800], R6 ;  /* 0x02e80006110075a7 */ /* 0x001064000800017f */
[----:B-1----:R-:W-:Y:S05]  /*34de0*/  @!P0 NANOSLEEP.SYNCS 0x989680 ;  /* 0x009896800000895d */ /* 0x002fea0003900000 */
[----:B------:R-:W1:Y:S02]  /*34df0*/  @!P0 SYNCS.PHASECHK.TRANS64 P0, [R17+URZ+0x2e800], R6 ;  /* 0x02e80006110085a7 */ /* 0x000e64000800007f */
[----:B-1----:R-:W-:Y:S05]  /*34e00*/  @!P0 BRA `(.L_x_7171) ;  /* 0xfffffffc00f08947 */ /* 0x002fea000383ffff */
[----:B------:R-:W-:Y:S05]  /*34e10*/  BRA `(.L_x_7449) ;  /* 0xfffffd94009c7947 */ /* 0x000fea000383ffff */
.L_x_7179:
[----:B------:R-:W0:Y:S01]  /*34e20*/  LDC R37, c[0x0][0x3f4] ;  /* 0x0000fd00ff257b82 */ /* 0x000e220000000800 */
[----:B------:R-:W-:Y:S01]  /*34e30*/  BSSY B1, `(.L_x_7450) ;  /* 0x0000008000017945 */ /* 0x000fe20003800000 */
[----:B------:R-:W-:Y:S02]  /*34e40*/  IMAD.MOV.U32 R13, RZ, RZ, R10 ;  /* 0x000000ffff0d7224 */ /* 0x000fe400078e000a */
[----:B------:R-:W-:Y:S02]  /*34e50*/  IMAD.MOV.U32 R12, RZ, RZ, RZ ;  /* 0x000000ffff0c7224 */ /* 0x000fe400078e00ff */
[----:B------:R-:W-:Y:S02]  /*34e60*/  IMAD.MOV.U32 R11, RZ, RZ, 0x1c1f ;  /* 0x00001c1fff0b7424 */ /* 0x000fe400078e00ff */
[----:B------:R-:W-:-:S07]  /*34e70*/  IMAD.MOV.U32 R15, RZ, RZ, -0x1 ;  /* 0xffffffffff0f7424 */ /* 0x000fce00078e00ff */
[----:B01----:R-:W-:Y:S05]  /*34e80*/  WARPSYNC.COLLECTIVE R15, `(.L_x_7451) ;  /* 0x000000000f087348 */ /* 0x003fea0003c00000 */
[----:B-1----:R1:W2:Y:S02]  /*34e90*/  SHFL.IDX P6, R14, R13, R12, R11 ;  /* 0x0000000c0d0e7389 */ /* 0x0022a400000c000b */
[----:B012---:R-:W-:Y:S01]  /*34ea0*/  ENDCOLLECTIVE ;  /* 0x000000000000791b */ /* 0x007fe20003800000 */
.L_x_7451:
[----:B------:R-:W-:Y:S05]  /*34eb0*/  BSYNC B1 ;  /* 0x0000000000017941 */ /* 0x000fea0003800000 */
.L_x_7450:
[----:B------:R0:W5:Y:S01]  /*34ec0*/  LDL R8, [R1+0x10] ;  /* 0x0000100001087983 */ /* 0x0001620000100800 */
[----:B------:R-:W-:Y:S01]  /*34ed0*/  IMAD.MOV.U32 R13, RZ, RZ, R29 ;  /* 0x000000ffff0d7224 */ /* 0x000fe200078e001d */
[----:B------:R-:W-:Y:S01]  /*34ee0*/  ISETP.GE.AND P0, PT, R18, R37, PT ;  /* 0x000000251200720c */ /* 0x000fe20003f06270 */
[----:B------:R-:W-:Y:S02]  /*34ef0*/  IMAD.MOV.U32 R12, RZ, RZ, RZ ;  /* 0x000000ffff0c7224 */ /* 0x000fe400078e00ff */
[----:B------:R-:W-:Y:S02]  /*34f00*/  IMAD.MOV.U32 R11, RZ, RZ, 0x1c1f ;  /* 0x00001c1fff0b7424 */ /* 0x000fe400078e00ff */
[----:B------:R-:W-:Y:S02]  /*34f10*/  IMAD.MOV.U32 R15, RZ, RZ, -0x1 ;  /* 0xffffffffff0f7424 */ /* 0x000fe400078e00ff */
[----:B0-----:R-:W-:-:S07]  /*34f20*/  IMAD.MOV.U32 R3, RZ, RZ, R14 ;  /* 0x000000ffff037224 */ /* 0x001fce00078e000e */
[----:B-----5:R-:W-:Y:S05]  /*34f30*/  WARPSYNC.COLLECTIVE R15, `(.L_x_7452) ;  /* 0x000000000f087348 */ /* 0x020fea0003c00000 */
[----:B------:R0:W1:Y:S02]  /*34f40*/  SHFL.IDX P6, R14, R13, R12, R11 ;  /* 0x0000000c0d0e7389 */ /* 0x00006400000c000b */
[----:B01---5:R-:W-:Y:S01]  /*34f50*/  ENDCOLLECTIVE ;  /* 0x000000000000791b */ /* 0x023fe20003800000 */
.L_x_7452:
[----:B------:R-:W-:Y:S02]  /*34f60*/  IMAD.MOV.U32 R13, RZ, RZ, R31 ;  /* 0x000000ffff0d7224 */ /* 0x000fe400078e001f */
[----:B------:R-:W-:-:S07]  /*34f70*/  IMAD.MOV.U32 R5, RZ, RZ, R14 ;  /* 0x000000ffff057224 */ /* 0x000fce00078e000e */
[----:B------:R-:W-:Y:S05]  /*34f80*/  WARPSYNC.COLLECTIVE R15, `(.L_x_7453) ;  /* 0x000000000f087348 */ /* 0x000fea0003c00000 */
[----:B------:R0:W1:Y:S02]  /*34f90*/  SHFL.IDX P6, R14, R13, R12, R11 ;  /* 0x0000000c0d0e7389 */ /* 0x00006400000c000b */
[----:B01----:R-:W-:Y:S01]  /*34fa0*/  ENDCOLLECTIVE ;  /* 0x000000000000791b */ /* 0x003fe20003800000 */
.L_x_7453:
[----:B------:R-:W-:Y:S02]  /*34fb0*/  IMAD.MOV.U32 R13, RZ, RZ, R28 ;  /* 0x000000ffff0d7224 */ /* 0x000fe400078e001c */
[----:B------:R-:W-:-:S07]  /*34fc0*/  IMAD.MOV.U32 R7, RZ, RZ, R14 ;  /* 0x000000ffff077224 */ /* 0x000fce00078e000e */
[----:B------:R-:W-:Y:S05]  /*34fd0*/  WARPSYNC.COLLECTIVE R15, `(.L_x_7454) ;  /* 0x000000000f087348 */ /* 0x000fea0003c00000 */
[----:B------:R0:W1:Y:S02]  /*34fe0*/  SHFL.IDX P6, R14, R13, R12, R11 ;  /* 0x0000000c0d0e7389 */ /* 0x00006400000c000b */
[----:B01----:R-:W-:Y:S01]  /*34ff0*/  ENDCOLLECTIVE ;  /* 0x000000000000791b */ /* 0x003fe20003800000 */
.L_x_7454:
[----:B------:R-:W-:Y:S01]  /*35000*/  ULDC.64 UR4, c[0x0][0x208] ;  /* 0x0000820000047ab9 */ /* 0x000fe20000000a00 */
[----:B------:R-:W-:-:S05]  /*35010*/  IMAD R30, R8, R30, RZ ;  /* 0x0000001e081e7224 */ /* 0x000fca00078e02ff */
[----:B------:R-:W-:-:S13]  /*35020*/  ISETP.GE.OR P1, PT, R39, R30, P0 ;  /* 0x0000001e2700720c */ /* 0x000fda0000726670 */
[C---:B------:R-:W-:Y:S02]  /*35030*/  @!P1 IADD3 R0, P2, R18.reuse, R5, RZ ;  /* 0x0000000512009210 */ /* 0x040fe40007f5e0ff */
[----:B------:R-:W-:-:S03]  /*35040*/  @!P1 IADD3 R14, P3, R18, R14, RZ ;  /* 0x0000000e120e9210 */ /* 0x000fc60007f7e0ff */
[--C-:B------:R-:W-:Y:S02]  /*35050*/  @!P1 IMAD.X R5, R3, 0x1, R19.reuse, P2 ;  /* 0x0000000103059824 */ /* 0x100fe400010e0613 */
[----:B------:R-:W-:Y:S02]  /*35060*/  @!P1 IMAD.X R3, R7, 0x1, R19, P3 ;  /* 0x0000000107039824 */ /* 0x000fe400018e0613 */
[----:B------:R-:W-:Y:S02]  /*35070*/  @!P1 IMAD.MOV.U32 R4, RZ, RZ, R0 ;  /* 0x000000ffff049224 */ /* 0x000fe400078e0000 */
[----:B------:R-:W-:Y:S02]  /*35080*/  @!P1 IMAD.MOV.U32 R32, RZ, RZ, R14 ;  /* 0x000000ffff209224 */ /* 0x000fe400078e000e */
[----:B------:R-:W-:Y:S02]  /*35090*/  @!P1 IMAD.MOV.U32 R33, RZ, RZ, R3 ;  /* 0x000000ffff219224 */ /* 0x000fe400078e0003 */
[----:B------:R-:W5:Y:S04]  /*350a0*/  @!P1 LD.E.128 R4, desc[UR4][R4.64] ;  /* 0x0000000404049980 */ /* 0x000f68000c101d00 */
[----:B------:R-:W5:Y:S01]  /*350b0*/  @!P1 LD.E.128 R32, desc[UR4][R32.64] ;  /* 0x0000000420209980 */ /* 0x000f62000c101d00 */
[----:B------:R-:W-:Y:S01]  /*350c0*/  IMAD.MOV.U32 R13, RZ, RZ, R10 ;  /* 0x000000ffff0d7224 */ /* 0x000fe200078e000a */
[----:B------:R-:W-:Y:S01]  /*350d0*/  CS2R R26, SRZ ;  /* 0x00000000001a7805 */ /* 0x000fe2000001ff00 */
[----:B------:R-:W-:Y:S01]  /*350e0*/  IMAD.MOV.U32 R12, RZ, RZ, 0x1 ;  /* 0x00000001ff0c7424 */ /* 0x000fe200078e00ff */
[----:B------:R-:W-:-:S02]  /*350f0*/  CS2R R24, SRZ ;  /* 0x0000000000187805 */ /* 0x000fc4000001ff00 */
[----:B------:R-:W-:Y:S02]  /*35100*/  CS2R R20, SRZ ;  /* 0x0000000000147805 */ /* 0x000fe4000001ff00 */
[----:B------:R-:W-:-:S07]  /*35110*/  CS2R R8, SRZ ;  /* 0x0000000000087805 */ /* 0x000fce000001ff00 */
[----:B-----5:R-:W-:Y:S05]  /*35120*/  WARPSYNC.COLLECTIVE R15, `(.L_x_7455) ;  /* 0x000000000f087348 */ /* 0x020fea0003c00000 */
[----:B------:R0:W1:Y:S02]  /*35130*/  SHFL.IDX P6, R14, R13, R12, R11 ;  /* 0x0000000c0d0e7389 */ /* 0x00006400000c000b */
[----:B01---5:R-:W-:Y:S01]  /*35140*/  ENDCOLLECTIVE ;  /* 0x000000000000791b */ /* 0x023fe20003800000 */
.L_x_7455:
[----:B------:R-:W-:Y:S02]  /*35150*/  IMAD.MOV.U32 R13, RZ, RZ, R29 ;  /* 0x000000ffff0d7224 */ /* 0x000fe400078e001d */
[----:B------:R-:W-:-:S07]  /*35160*/  IMAD.MOV.U32 R3, RZ, RZ, R14 ;  /* 0x000000ffff037224 */ /* 0x000fce00078e000e */
[----:B------:R-:W-:Y:S05]  /*35170*/  WARPSYNC.COLLECTIVE R15, `(.L_x_7456) ;  /* 0x000000000f087348 */ /* 0x000fea0003c00000 */
[----:B------:R0:W1:Y:S02]  /*35180*/  SHFL.IDX P6, R14, R13, R12, R11 ;  /* 0x0000000c0d0e7389 */ /* 0x00006400000c000b */
[----:B01----:R-:W-:Y:S01]  /*35190*/  ENDCOLLECTIVE ;  /* 0x000000000000791b */ /* 0x003fe20003800000 */
.L_x_7456:
[----:B------:R-:W-:Y:S02]  /*351a0*/  IMAD.MOV.U32 R13, RZ, RZ, R31 ;  /* 0x000000ffff0d7224 */ /* 0x000fe400078e001f */
[----:B------:R-:W-:-:S07]  /*351b0*/  IMAD.MOV.U32 R29, RZ, RZ, R14 ;  /* 0x000000ffff1d7224 */ /* 0x000fce00078e000e */
[----:B------:R-:W-:Y:S05]  /*351c0*/  WARPSYNC.COLLECTIVE R15, `(.L_x_7457) ;  /* 0x000000000f087348 */ /* 0x000fea0003c00000 */
[----:B------:R0:W1:Y:S02]  /*351d0*/  SHFL.IDX P6, R14, R13, R12, R11 ;  /* 0x0000000c0d0e7389 */ /* 0x00006400000c000b */
[----:B01----:R-:W-:Y:S01]  /*351e0*/  ENDCOLLECTIVE ;  /* 0x000000000000791b */ /* 0x003fe20003800000 */
.L_x_7457:
[----:B------:R-:W-:Y:S02]  /*351f0*/  IMAD.MOV.U32 R13, RZ, RZ, R28 ;  /* 0x000000ffff0d7224 */ /* 0x000fe400078e001c */
[----:B------:R-:W-:-:S07]  /*35200*/  IMAD.MOV.U32 R31, RZ, RZ, R14 ;  /* 0x000000ffff1f7224 */ /* 0x000fce00078e000e */
[----:B------:R-:W-:Y:S05]  /*35210*/  WARPSYNC.COLLECTIVE R15, `(.L_x_7458) ;  /* 0x000000000f087348 */ /* 0x000fea0003c00000 */
[----:B------:R0:W1:Y:S02]  /*35220*/  SHFL.IDX P6, R14, R13, R12, R11 ;  /* 0x0000000c0d0e7389 */ /* 0x00006400000c000b */
[----:B01----:R-:W-:Y:S01]  /*35230*/  ENDCOLLECTIVE ;  /* 0x000000000000791b */ /* 0x003fe20003800000 */
.L_x_7458:
        /* <DEDUP_REMOVED lines=10> */
.L_x_7183:
[----:B0-----:R0:W1:Y:S02]  /*352e0*/  SYNCS.PHASECHK.TRANS64.TRYWAIT P1, [R17+URZ+0x2e800], R0 ;  /* 0x02e80000110075a7 */ /* 0x001064000802017f */
[----:B-1----:R-:W-:Y:S05]  /*352f0*/  @!P1 NANOSLEEP.SYNCS 0x989680 ;  /* 0x009896800000995d */ /* 0x002fea0003900000 */
[----:B------:R-:W1:Y:S02]  /*35300*/  @!P1 SYNCS.PHASECHK.TRANS64 P1, [R17+URZ+0x2e800], R0 ;  /* 0x02e80000110095a7 */ /* 0x000e64000802007f */
[----:B-1----:R-:W-:Y:S05]  /*35310*/  @!P1 BRA `(.L_x_7183) ;  /* 0xfffffffc00f09947 */ /* 0x002fea000383ffff */
[----:B------:R-:W-:Y:S05]  /*35320*/  BRA `(.L_x_7460) ;  /* 0xfffffdb400bc7947 */ /* 0x000fea000383ffff */
.L_x_7189:
[----:B-1----:R1:W2:Y:S02]  /*35330*/  SYNCS.PHASECHK.TRANS64.TRYWAIT P2, [R0+URZ+0x2e830], R5 ;  /* 0x02e83005000075a7 */ /* 0x0022a4000804017f */
[----:B--2---:R-:W-:Y:S05]  /*35340*/  @!P2 NANOSLEEP.SYNCS 0x989680 ;  /* 0x009896800000a95d */ /* 0x004fea0003900000 */
[----:B------:R-:W2:Y:S02]  /*35350*/  @!P2 SYNCS.PHASECHK.TRANS64 P2, [R0+URZ+0x2e830], R5 ;  /* 0x02e830050000a5a7 */ /* 0x000ea4000804007f */
[----:B--2---:R-:W-:Y:S05]  /*35360*/  @!P2 BRA `(.L_x_7189) ;  /* 0xfffffffc00f0a947 */ /* 0x004fea000383ffff */
[----:B------:R-:W-:Y:S05]  /*35370*/  BRA `(.L_x_7188) ;  /* 0xfffffdd800107947 */ /* 0x000fea000383ffff */
.L_x_7207:
[----:B-1----:R1:W2:Y:S02]  /*35380*/  SYNCS.PHASECHK.TRANS64.TRYWAIT P3, [R15+URZ+0x2e830], R14 ;  /* 0x02e8300e0f0075a7 */ /* 0x0022a4000806017f */
[----:B--2---:R-:W-:Y:S05]  /*35390*/  @!P3 NANOSLEEP.SYNCS 0x989680 ;  /* 0x009896800000b95d */ /* 0x004fea0003900000 */
[----:B------:R-:W2:Y:S02]  /*353a0*/  @!P3 SYNCS.PHASECHK.TRANS64 P3, [R15+URZ+0x2e830], R14 ;  /* 0x02e8300e0f00b5a7 */ /* 0x000ea4000806007f */
[----:B--2---:R-:W-:Y:S05]  /*353b0*/  @!P3 BRA `(.L_x_7207) ;  /* 0xfffffffc00f0b947 */ /* 0x004fea000383ffff */
[----:B------:R-:W-:Y:S05]  /*353c0*/  BRA `(.L_x_7206) ;  /* 0xfffffe30008c7947 */ /* 0x000fea000383ffff */
.L_x_7211:
[----:B-1----:R1:W2:Y:S02]  /*353d0*/  SYNCS.PHASECHK.TRANS64.TRYWAIT P2, [R15+URZ+0x2e850], R14 ;  /* 0x02e8500e0f0075a7 */ /* 0x0022a4000804017f */
[----:B--2---:R-:W-:Y:S05]  /*353e0*/  @!P2 NANOSLEEP.SYNCS 0x989680 ;  /* 0x009896800000a95d */ /* 0x004fea0003900000 */
[----:B------:R-:W2:Y:S02]  /*353f0*/  @!P2 SYNCS.PHASECHK.TRANS64 P2, [R15+URZ+0x2e850], R14 ;  /* 0x02e8500e0f00a5a7 */ /* 0x000ea4000804007f */
[----:B--2---:R-:W-:Y:S05]  /*35400*/  @!P2 BRA `(.L_x_7211) ;  /* 0xfffffffc00f0a947 */ /* 0x004fea000383ffff */
[----:B------:R-:W-:Y:S05]  /*35410*/  BRA `(.L_x_7208) ;  /* 0xfffffe44009c7947 */ /* 0x000fea000383ffff */
.L_x_7231:
[----:B-1----:R1:W2:Y:S02]  /*35420*/  SYNCS.PHASECHK.TRANS64.TRYWAIT P3, [R0+URZ+0x2e830], R3 ;  /* 0x02e83003000075a7 */ /* 0x0022a4000806017f */
[----:B--2---:R-:W-:Y:S05]  /*35430*/  @!P3 NANOSLEEP.SYNCS 0x989680 ;  /* 0x009896800000b95d */ /* 0x004fea0003900000 */
[----:B------:R-:W2:Y:S02]  /*35440*/  @!P3 SYNCS.PHASECHK.TRANS64 P3, [R0+URZ+0x2e830], R3 ;  /* 0x02e830030000b5a7 */ /* 0x000ea4000806007f */
[----:B--2---:R-:W-:Y:S05]  /*35450*/  @!P3 BRA `(.L_x_7231) ;  /* 0xfffffffc00f0b947 */ /* 0x004fea000383ffff */
[----:B------:R-:W-:Y:S05]  /*35460*/  BRA `(.L_x_7230) ;  /* 0xfffffe9c000c7947 */ /* 0x000fea000383ffff */
.L_x_7235:
[----:B-1----:R1:W2:Y:S02]  /*35470*/  SYNCS.PHASECHK.TRANS64.TRYWAIT P2, [R3+URZ+0x2e850], R0 ;  /* 0x02e85000030075a7 */ /* 0x0022a4000804017f */
[----:B--2---:R-:W-:Y:S05]  /*35480*/  @!P2 NANOSLEEP.SYNCS 0x989680 ;  /* 0x009896800000a95d */ /* 0x004fea0003900000 */
[----:B------:R-:W2:Y:S02]  /*35490*/  @!P2 SYNCS.PHASECHK.TRANS64 P2, [R3+URZ+0x2e850], R0 ;  /* 0x02e850000300a5a7 */ /* 0x000ea4000804007f */
[----:B--2---:R-:W-:Y:S05]  /*354a0*/  @!P2 BRA `(.L_x_7235) ;  /* 0xfffffffc00f0a947 */ /* 0x004fea000383ffff */
[----:B------:R-:W-:Y:S05]  /*354b0*/  BRA `(.L_x_7232) ;  /* 0xfffffeb000207947 */ /* 0x000fea000383ffff */
.L_x_7243:
[----:B-1----:R1:W2:Y:S02]  /*354c0*/  SYNCS.PHASECHK.TRANS64.TRYWAIT P3, [R0+URZ+0x2e830], R3 ;  /* 0x02e83003000075a7 */ /* 0x0022a4000806017f */
[----:B--2---:R-:W-:Y:S05]  /*354d0*/  @!P3 NANOSLEEP.SYNCS 0x989680 ;  /* 0x009896800000b95d */ /* 0x004fea0003900000 */
[----:B------:R-:W2:Y:S02]  /*354e0*/  @!P3 SYNCS.PHASECHK.TRANS64 P3, [R0+URZ+0x2e830], R3 ;  /* 0x02e830030000b5a7 */ /* 0x000ea4000806007f */
[----:B--2---:R-:W-:Y:S05]  /*354f0*/  @!P3 BRA `(.L_x_7243) ;  /* 0xfffffffc00f0b947 */ /* 0x004fea000383ffff */
[----:B------:R-:W-:Y:S05]  /*35500*/  BRA `(.L_x_7242) ;  /* 0xfffffed800e87947 */ /* 0x000fea000383ffff */
.L_x_7247:
[----:B-1----:R1:W2:Y:S02]  /*35510*/  SYNCS.PHASECHK.TRANS64.TRYWAIT P2, [R3+URZ+0x2e850], R0 ;  /* 0x02e85000030075a7 */ /* 0x0022a4000804017f */
[----:B--2---:R-:W-:Y:S05]  /*35520*/  @!P2 NANOSLEEP.SYNCS 0x989680 ;  /* 0x009896800000a95d */ /* 0x004fea0003900000 */
[----:B------:R-:W2:Y:S02]  /*35530*/  @!P2 SYNCS.PHASECHK.TRANS64 P2, [R3+URZ+0x2e850], R0 ;  /* 0x02e850000300a5a7 */ /* 0x000ea4000804007f */
[----:B--2---:R-:W-:Y:S05]  /*35540*/  @!P2 BRA `(.L_x_7247) ;  /* 0xfffffffc00f0a947 */ /* 0x004fea000383ffff */
[----:B------:R-:W-:Y:S05]  /*35550*/  BRA `(.L_x_7244) ;  /* 0xfffffef000047947 */ /* 0x000fea000383ffff */
.L_x_7261:
[----:B-1----:R1:W2:Y:S02]  /*35560*/  SYNCS.PHASECHK.TRANS64.TRYWAIT P1, [R13+URZ+0x2e850], R4 ;  /* 0x02e850040d0075a7 */ /* 0x0022a4000802017f */
[----:B--2---:R-:W-:Y:S05]  /*35570*/  @!P1 NANOSLEEP.SYNCS 0x989680 ;  /* 0x009896800000995d */ /* 0x004fea0003900000 */
[----:B------:R-:W2:Y:S02]  /*35580*/  @!P1 SYNCS.PHASECHK.TRANS64 P1, [R13+URZ+0x2e850], R4 ;  /* 0x02e850040d0095a7 */ /* 0x000ea4000802007f */
[----:B--2---:R-:W-:Y:S05]  /*35590*/  @!P1 BRA `(.L_x_7261) ;  /* 0xfffffffc00f09947 */ /* 0x004fea000383ffff */
[----:B------:R-:W-:Y:S05]  /*355a0*/  BRA `(.L_x_7260) ;  /* 0xffffff4000807947 */ /* 0x000fea000383ffff */
.L_x_7265:
[----:B------:R-:W-:Y:S01]  /*355b0*/  IMAD.MOV.U32 R12, RZ, RZ, R0 ;  /* 0x000000ffff0c7224 */ /* 0x000fe200078e0000 */
[----:B------:R-:W-:Y:S01]  /*355c0*/  SEL R5, R92, R91, P0 ;  /* 0x0000005b5c057207 */ /* 0x000fe20000000000 */
[----:B------:R-:W-:Y:S01]  /*355d0*/  IMAD.MOV.U32 R11, RZ, RZ, 0x1c1f ;  /* 0x00001c1fff0b7424 */ /* 0x000fe200078e00ff */
[----:B------:R-:W-:Y:S01]  /*355e0*/  SEL R7, R91, R92, P0 ;  /* 0x0000005c5b077207 */ /* 0x000fe20000000000 */
[----:B------:R-:W-:Y:S01]  /*355f0*/  IMAD.MOV.U32 R15, RZ, RZ, -0x1 ;  /* 0xffffffffff0f7424 */ /* 0x000fe200078e00ff */
[----:B------:R-:W-:Y:S02]  /*35600*/  SEL R9, R37, R36, P0 ;  /* 0x0000002425097207 */ /* 0x000fe40000000000 */
[----:B------:R-:W-:-:S07]  /*35610*/  SEL R21, R36, R37, P0 ;  /* 0x0000002524157207 */ /* 0x000fce0000000000 */
[----:B-1----:R-:W-:Y:S05]  /*35620*/  WARPSYNC.COLLECTIVE R15, `(.L_x_7461) ;  /* 0x000000000f087348 */ /* 0x002fea0003c00000 */
[----:B------:R0:W2:Y:S02]  /*35630*/  SHFL.IDX P6, R14, R13, R12, R11 ;  /* 0x0000000c0d0e7389 */ /* 0x0000a400000c000b */
[----:B012---:R-:W-:Y:S01]  /*35640*/  ENDCOLLECTIVE ;  /* 0x000000000000791b */ /* 0x007fe20003800000 */
.L_x_7461:
        /* <DEDUP_REMOVED lines=19> */
.L_x_7462:
        /* <DEDUP_REMOVED lines=19> */
.L_x_7463:
        /* <DEDUP_REMOVED lines=8> */
.L_x_7464:
[----:B------:R-:W-:Y:S02]  /*35930*/  IMAD.MOV.U32 R13, RZ, RZ, R9 ;  /* 0x000000ffff0d7224 */ /* 0x000fe400078e0009 */
[----:B------:R-:W-:Y:S02]  /*35940*/  IMAD.MOV.U32 R12, RZ, RZ, R0 ;  /* 0x000000ffff0c7224 */ /* 0x000fe400078e0000 */
[----:B------:R-:W-:-:S07]  /*35950*/  IMAD.MOV.U32 R7, RZ, RZ, R14 ;  /* 0x000000ffff077224 */ /* 0x000fce00078e000e */
[----:B------:R-:W-:Y:S05]  /*35960*/  WARPSYNC.COLLECTIVE R15, `(.L_x_7465) ;  /* 0x000000000f087348 */ /* 0x000fea0003c00000 */
[----:B------:R0:W1:Y:S02]  /*35970*/  SHFL.IDX P6, R14, R13, R12, R11 ;  /* 0x0000000c0d0e7389 */ /* 0x00006400000c000b */
[----:B01----:R-:W-:Y:S01]  /*35980*/  ENDCOLLECTIVE ;  /* 0x000000000000791b */ /* 0x003fe20003800000 */
.L_x_7465:
        /* <DEDUP_REMOVED lines=8> */
.L_x_7466:
[----:B------:R-:W-:Y:S02]  /*35a10*/  IMAD.MOV.U32 R13, RZ, RZ, R25 ;  /* 0x000000ffff0d7224 */ /* 0x000fe400078e0019 */
[----:B------:R-:W-:Y:S02]  /*35a20*/  IMAD.MOV.U32 R12, RZ, RZ, R0 ;  /* 0x000000ffff0c7224 */ /* 0x000fe400078e0000 */
[----:B------:R-:W-:-:S07]  /*35a30*/  IMAD.MOV.U32 R21, RZ, RZ, R14 ;  /* 0x000000ffff157224 */ /* 0x000fce00078e000e */
[----:B------:R-:W-:Y:S05]  /*35a40*/  WARPSYNC.COLLECTIVE R15, `(.L_x_7467) ;  /* 0x000000000f087348 */ /* 0x000fea0003c00000 */
[----:B------:R0:W1:Y:S02]  /*35a50*/  SHFL.IDX P6, R14, R13, R12, R11 ;  /* 0x0000000c0d0e7389 */ /* 0x00006400000c000b */
[----:B01----:R-:W-:Y:S01]  /*35a60*/  ENDCOLLECTIVE ;  /* 0x000000000000791b */ /* 0x003fe20003800000 */
.L_x_7467:
        /* <DEDUP_REMOVED lines=8> */
.L_x_7468:
[----:B------:R-:W-:Y:S02]  /*35af0*/  IMAD.MOV.U32 R13, RZ, RZ, R29 ;  /* 0x000000ffff0d7224 */ /* 0x000fe400078e001d */
[----:B------:R-:W-:Y:S02]  /*35b00*/  IMAD.MOV.U32 R12, RZ, RZ, R0 ;  /* 0x000000ffff0c7224 */ /* 0x000fe400078e0000 */
[----:B------:R-:W-:-:S07]  /*35b10*/  IMAD.MOV.U32 R27, RZ, RZ, R14 ;  /* 0x000000ffff1b7224 */ /* 0x000fce00078e000e */
[----:B------:R-:W-:Y:S05]  /*35b20*/  WARPSYNC.COLLECTIVE R15, `(.L_x_7469) ;  /* 0x000000000f087348 */ /* 0x000fea0003c00000 */
[----:B------:R0:W1:Y:S02]  /*35b30*/  SHFL.IDX P6, R14, R13, R12, R11 ;  /* 0x0000000c0d0e7389 */ /* 0x00006400000c000b */
[----:B01----:R-:W-:Y:S01]  /*35b40*/  ENDCOLLECTIVE ;  /* 0x000000000000791b */ /* 0x003fe20003800000 */
.L_x_7469:
        /* <DEDUP_REMOVED lines=8> */
.L_x_7470:
[----:B------:R-:W-:Y:S02]  /*35bd0*/  IMAD.MOV.U32 R13, RZ, RZ, R33 ;  /* 0x000000ffff0d7224 */ /* 0x000fe400078e0021 */
[----:B------:R-:W-:Y:S02]  /*35be0*/  IMAD.MOV.U32 R12, RZ, RZ, R0 ;  /* 0x000000ffff0c7224 */ /* 0x000fe400078e0000 */
[----:B------:R-:W-:-:S07]  /*35bf0*/  IMAD.MOV.U32 R31, RZ, RZ, R14 ;  /* 0x000000ffff1f7224 */ /* 0x000fce00078e000e */
[----:B------:R-:W-:Y:S05]  /*35c00*/  WARPSYNC.COLLECTIVE R15, `(.L_x_7471) ;  /* 0x000000000f087348 */ /* 0x000fea0003c00000 */
[----:B------:R0:W1:Y:S02]  /*35c10*/  SHFL.IDX P6, R14, R13, R12, R11 ;  /* 0x0000000c0d0e7389 */ /* 0x00006400000c000b */
[----:B01----:R-:W-:Y:S01]  /*35c20*/  ENDCOLLECTIVE ;  /* 0x000000000000791b */ /* 0x003fe20003800000 */
.L_x_7471:
        /* <DEDUP_REMOVED lines=8> */
.L_x_7472:
[----:B------:R-:W-:Y:S02]  /*35cb0*/  IMAD.MOV.U32 R13, RZ, RZ, R37 ;  /* 0x000000ffff0d7224 */ /* 0x000fe400078e0025 */
[----:B------:R-:W-:Y:S02]  /*35cc0*/  IMAD.MOV.U32 R12, RZ, RZ, R0 ;  /* 0x000000ffff0c7224 */ /* 0x000fe400078e0000 */
[----:B------:R-:W-:-:S07]  /*35cd0*/  IMAD.MOV.U32 R35, RZ, RZ, R14 ;  /* 0x000000ffff237224 */ /* 0x000fce00078e000e */
[----:B------:R-:W-:Y:S05]  /*35ce0*/  WARPSYNC.COLLECTIVE R15, `(.L_x_7473) ;  /* 0x000000000f087348 */ /* 0x000fea0003c00000 */
[----:B------:R0:W1:Y:S02]  /*35cf0*/  SHFL.IDX P6, R14, R13, R12, R11 ;  /* 0x0000000c0d0e7389 */ /* 0x00006400000c000b */
[----:B01----:R-:W-:Y:S01]  /*35d00*/  ENDCOLLECTIVE ;  /* 0x000000000000791b */ /* 0x003fe20003800000 */
.L_x_7473:
        /* <DEDUP_REMOVED lines=8> */
.L_x_7474:
[----:B------:R-:W-:Y:S02]  /*35d90*/  IMAD.MOV.U32 R13, RZ, RZ, R41 ;  /* 0x000000ffff0d7224 */ /* 0x000fe400078e0029 */
[----:B------:R-:W-:Y:S02]  /*35da0*/  IMAD.MOV.U32 R12, RZ, RZ, R0 ;  /* 0x000000ffff0c7224 */ /* 0x000fe400078e0000 */
[----:B------:R-:W-:-:S07]  /*35db0*/  IMAD.MOV.U32 R20, RZ, RZ, R14 ;  /* 0x000000ffff147224 */ /* 0x000fce00078e000e */
[----:B------:R-:W-:Y:S05]  /*35dc0*/  WARPSYNC.COLLECTIVE R15, `(.L_x_7475) ;  /* 0x000000000f087348 */ /* 0x000fea0003c00000 */
[----:B------:R0:W1:Y:S02]  /*35dd0*/  SHFL.IDX P6, R14, R13, R12, R11 ;  /* 0x0000000c0d0e7389 */ /* 0x00006400000c000b */
[----:B01----:R-:W-:Y:S01]  /*35de0*/  ENDCOLLECTIVE ;  /* 0x000000000000791b */ /* 0x003fe20003800000 */
.L_x_7475:
[----:B------:R-:W-:Y:S02]  /*35df0*/  IMAD.MOV.U32 R13, RZ, RZ, R43 ;  /* 0x000000ffff0d7224 */ /* 0x000fe400078e002b */
[----:B------:R-:W-:Y:S02]  /*35e00*/  IMAD.MOV.U32 R12, RZ, RZ, R2 ;  /* 0x000000ffff0c7224 */ /* 0x000fe400078e0002 */
[----:B------:R-:W-:-:S07]  /*35e10*/  IMAD.MOV.U32 R41, RZ, RZ, R14 ;  /* 0x000000ffff297224 */ /* 0x000fce00078e000e */
[----:B------:R-:W-:Y:S05]  /*35e20*/  WARPSYNC.COLLECTIVE R15, `(.L_x_7476) ;  /* 0x000000000f087348 */ /* 0x000fea0003c00000 */
[----:B------:R0:W1:Y:S02]  /*35e30*/  SHFL.IDX P6, R14, R13, R12, R11 ;  /* 0x0000000c0d0e7389 */ /* 0x00006400000c000b */
[----:B01----:R-:W-:Y:S01]  /*35e40*/  ENDCOLLECTIVE ;  /* 0x000000000000791b */ /* 0x003fe20003800000 */
.L_x_7476:
[----:B------:R-:W-:Y:S02]  /*35e50*/  IMAD.MOV.U32 R13, RZ, RZ, R45 ;  /* 0x000000ffff0d7224 */ /* 0x000fe400078e002d */
[----:B------:R-:W-:Y:S02]  /*35e60*/  IMAD.MOV.U32 R12, RZ, RZ, R0 ;  /* 0x000000ffff0c7224 */ /* 0x000fe400078e0000 */
[----:B------:R-:W-:-:S07]  /*35e70*/  IMAD.MOV.U32 R40, RZ, RZ, R14 ;  /* 0x000000ffff287224 */ /* 0x000fce00078e000e */
[----:B------:R-:W-:Y:S05]  /*35e80*/  WARPSYNC.COLLECTIVE R15, `(.L_x_7477) ;  /* 0x000000000f087348 */ /* 0x000fea0003c00000 */
[----:B------:R0:W1:Y:S02]  /*35e90*/  SHFL.IDX P6, R14, R13, R12, R11 ;  /* 0x0000000c0d0e7389 */ /* 0x00006400000c000b */
[----:B01----:R-:W-:Y:S01]  /*35ea0*/  ENDCOLLECTIVE ;  /* 0x000000000000791b */ /* 0x003fe20003800000 */
.L_x_7477:
        /* <DEDUP_REMOVED lines=8> */
.L_x_7478:
[----:B------:R-:W-:Y:S02]  /*35f30*/  IMAD.MOV.U32 R13, RZ, RZ, R49 ;  /* 0x000000ffff0d7224 */ /* 0x000fe400078e0031 */
[----:B------:R-:W-:Y:S02]  /*35f40*/  IMAD.MOV.U32 R12, RZ, RZ, R0 ;  /* 0x000000ffff0c7224 */ /* 0x000fe400078e0000 */
[----:B------:R-:W-:-:S07]  /*35f50*/  IMAD.MOV.U32 R42, RZ, RZ, R14 ;  /* 0x000000ffff2a7224 */ /* 0x000fce00078e000e */
[----:B------:R-:W-:Y:S05]  /*35f60*/  WARPSYNC.COLLECTIVE R15, `(.L_x_7479) ;  /* 0x000000000f087348 */ /* 0x000fea0003c00000 */
[----:B------:R0:W1:Y:S02]  /*35f70*/  SHFL.IDX P6, R14, R13, R12, R11 ;  /* 0x0000000c0d0e7389 */ /* 0x00006400000c000b */
[----:B01----:R-:W-:Y:S01]  /*35f80*/  ENDCOLLECTIVE ;  /* 0x000000000000791b */ /* 0x003fe20003800000 */
.L_x_7479:
        /* <DEDUP_REMOVED lines=8> */
.L_x_7480:
[----:B------:R-:W-:Y:S02]  /*36010*/  IMAD.MOV.U32 R13, RZ, RZ, R53 ;  /* 0x000000ffff0d7224 */ /* 0x000fe400078e0035 */
[----:B------:R-:W-:Y:S02]  /*36020*/  IMAD.MOV.U32 R12, RZ, RZ, R0 ;  /* 0x000000ffff0c7224 */ /* 0x000fe400078e0000 */
[----:B------:R-:W-:-:S07]  /*36030*/  IMAD.MOV.U32 R44, RZ, RZ, R14 ;  /* 0x000000ffff2c7224 */ /* 0x000fce00078e000e */
[----:B------:R-:W-:Y:S05]  /*36040*/  WARPSYNC.COLLECTIVE R15, `(.L_x_7481) ;  /* 0x000000000f087348 */ /* 0x000fea0003c00000 */
[----:B------:R0:W1:Y:S02]  /*36050*/  SHFL.IDX P6, R14, R13, R12, R11 ;  /* 0x0000000c0d0e7389 */ /* 0x00006400000c000b */
[----:B01----:R-:W-:Y:S01]  /*36060*/  ENDCOLLECTIVE ;  /* 0x000000000000791b */ /* 0x003fe20003800000 */
.L_x_7481:
[----:B------:R-:W-:Y:S01]  /*36070*/  SEL R9, R49, R44, P0 ;  /* 0x0000002c31097207 */ /* 0x000fe20000000000 */
[----:B------:R-:W-:Y:S02]  /*36080*/  IMAD.MOV.U32 R13, RZ, RZ, R55 ;  /* 0x000000ffff0d7224 */ /* 0x000fe400078e0037 */
[----:B------:R-:W-:Y:S02]  /*36090*/  IMAD.MOV.U32 R12, RZ, RZ, R2 ;  /* 0x000000ffff0c7224 */ /* 0x000fe400078e0002 */
[----:B------:R-:W-:-:S07]  /*360a0*/  IMAD.MOV.U32 R53, RZ, RZ, R14 ;  /* 0x000000ffff357224 */ /* 0x000fce00078e000e */
[----:B------:R-:W-:Y:S05]  /*360b0*/  WARPSYNC.COLLECTIVE R15, `(.L_x_7482) ;  /* 0x000000000f087348 */ /* 0x000fea0003c00000 */
[----:B------:R0:W1:Y:S02]  /*360c0*/  SHFL.IDX P6, R14, R13, R12, R11 ;  /* 0x0000000c0d0e7389 */ /* 0x00006400000c000b */
[----:B01----:R-:W-:Y:S01]  /*360d0*/  ENDCOLLECTIVE ;  /* 0x000000000000791b */ /* 0x003fe20003800000 */
.L_x_7482:
[----:B------:R-:W-:Y:S02]  /*360e0*/  IMAD.MOV.U32 R13, RZ, RZ, R57 ;  /* 0x000000ffff0d7224 */ /* 0x000fe400078e0039 */
[----:B------:R-:W-:Y:S02]  /*360f0*/  IMAD.MOV.U32 R12, RZ, RZ, R0 ;  /* 0x000000ffff0c7224 */ /* 0x000fe400078e0000 */
[----:B------:R-:W-:-:S07]  /*36100*/  IMAD.MOV.U32 R46, RZ, RZ, R14 ;  /* 0x000000ffff2e7224 */ /* 0x000fce00078e000e */
[----:B------:R-:W-:Y:S05]  /*36110*/  WARPSYNC.COLLECTIVE R15, `(.L_x_7483) ;  /* 0x000000000f087348 */ /* 0x000fea0003c00000 */
[----:B------:R0:W1:Y:S02]  /*36120*/  SHFL.IDX P6, R14, R13, R12, R11 ;  /* 0x0000000c0d0e7389 */ /* 0x00006400000c000b */
[----:B01----:R-:W-:Y:S01]  /*36130*/  ENDCOLLECTIVE ;  /* 0x000000000000791b */ /* 0x003fe20003800000 */
.L_x_7483:
        /* <DEDUP_REMOVED lines=8> */
.L_x_7484:
[----:B------:R-:W-:Y:S02]  /*361c0*/  IMAD.MOV.U32 R13, RZ, RZ, R61 ;  /* 0x000000ffff0d7224 */ /* 0x000fe400078e003d */
[----:B------:R-:W-:Y:S02]  /*361d0*/  IMAD.MOV.U32 R12, RZ, RZ, R0 ;  /* 0x000000ffff0c7224 */ /* 0x000fe400078e0000 */
[----:B------:R-:W-:-:S07]  /*361e0*/  IMAD.MOV.U32 R48, RZ, RZ, R14 ;  /* 0x000000ffff307224 */ /* 0x000fce00078e000e */
[----:B------:R-:W-:Y:S05]  /*361f0*/  WARPSYNC.COLLECTIVE R15, `(.L_x_7485) ;  /* 0x000000000f087348 */ /* 0x000fea0003c00000 */
[----:B------:R0:W1:Y:S02]  /*36200*/  SHFL.IDX P6, R14, R13, R12, R11 ;  /* 0x0000000c0d0e7389 */ /* 0x00006400000c000b */
[----:B01----:R-:W-:Y:S01]  /*36210*/  ENDCOLLECTIVE ;  /* 0x000000000000791b */ /* 0x003fe20003800000 */
.L_x_7485:
        /* <DEDUP_REMOVED lines=8> */
.L_x_7486:
[----:B------:R-:W-:Y:S02]  /*362a0*/  IMAD.MOV.U32 R13, RZ, RZ, R65 ;  /* 0x000000ffff0d7224 */ /* 0x000fe400078e0041 */
[----:B------:R-:W-:Y:S02]  /*362b0*/  IMAD.MOV.U32 R12, RZ, RZ, R0 ;  /* 0x000000ffff0c7224 */ /* 0x000fe400078e0000 */
[----:B------:R-:W-:-:S07]  /*362c0*/  IMAD.MOV.U32 R50, RZ, RZ, R14 ;  /* 0x000000ffff327224 */ /* 0x000fce00078e000e */
[----:B------:R-:W-:Y:S05]  /*362d0*/  WARPSYNC.COLLECTIVE R15, `(.L_x_7487) ;  /* 0x000000000f087348 */ /* 0x000fea0003c00000 */
[----:B------:R0:W1:Y:S02]  /*362e0*/  SHFL.IDX P6, R14, R13, R12, R11 ;  /* 0x0000000c0d0e7389 */ /* 0x00006400000c000b */
[----:B01----:R-:W-:Y:S01]  /*362f0*/  ENDCOLLECTIVE ;  /* 0x000000000000791b */ /* 0x003fe20003800000 */
.L_x_7487:
        /* <DEDUP_REMOVED lines=8> */
.L_x_7488:
[----:B------:R-:W-:Y:S02]  /*36380*/  IMAD.MOV.U32 R13, RZ, RZ, R71 ;  /* 0x000000ffff0d7224 */ /* 0x000fe400078e0047 */
[----:B------:R-:W-:Y:S02]  /*36390*/  IMAD.MOV.U32 R12, RZ, RZ, R0 ;  /* 0x000000ffff0c7224 */ /* 0x000fe400078e0000 */
[----:B------:R-:W-:-:S07]  /*363a0*/  IMAD.MOV.U32 R56, RZ, RZ, R14 ;  /* 0x000000ffff387224 */ /* 0x000fce00078e000e */
[----:B------:R-:W-:Y:S05]  /*363b0*/  WARPSYNC.COLLECTIVE R15, `(.L_x_7489) ;  /* 0x000000000f087348 */ /* 0x000fea0003c00000 */
[----:B------:R0:W1:Y:S02]  /*363c0*/  SHFL.IDX P6, R14, R13, R12, R11 ;  /* 0x0000000c0d0e7389 */ /* 0x00006400000c000b */
[----:B01----:R-:W-:Y:S01]  /*363d0*/  ENDCOLLECTIVE ;  /* 0x000000000000791b */ /* 0x003fe20003800000 */
.L_x_7489:
[----:B------:R-:W-:Y:S01]  /*363e0*/  SEL R39, R56, R65, P0 ;  /* 0x0000004138277207 */ /* 0x000fe20000000000 */
[----:B------:R-:W-:Y:S02]  /*363f0*/  IMAD.MOV.U32 R13, RZ, RZ, R73 ;  /* 0x000000ffff0d7224 */ /* 0x000fe400078e0049 */
[----:B------:R-:W-:Y:S02]  /*36400*/  IMAD.MOV.U32 R12, RZ, RZ, R2 ;  /* 0x000000ffff0c7224 */ /* 0x000fe400078e0002 */
[----:B------:R-:W-:-:S07]  /*36410*/  IMAD.MOV.U32 R71, RZ, RZ, R14 ;  /* 0x000000ffff477224 */ /* 0x000fce00078e000e */
[----:B------:R-:W-:Y:S05]  /*36420*/  WARPSYNC.COLLECTIVE R15, `(.L_x_7490) ;  /* 0x000000000f087348 */ /* 0x000fea0003c00000 */
[----:B------:R0:W1:Y:S02]  /*36430*/  SHFL.IDX P6, R14, R13, R12, R11 ;  /* 0x0000000c0d0e7389 */ /* 0x00006400000c000b */
[----:B01----:R-:W-:Y:S01]  /*36440*/  ENDCOLLECTIVE ;  /* 0x000000000000791b */ /* 0x003fe20003800000 */
.L_x_7490:
[----:B------:R-:W-:Y:S02]  /*36450*/  IMAD.MOV.U32 R13, RZ, RZ, R75 ;  /* 0x000000ffff0d7224 */ /* 0x000fe400078e004b */
[----:B------:R-:W-:Y:S02]  /*36460*/  IMAD.MOV.U32 R12, RZ, RZ, R0 ;  /* 0x000000ffff0c7224 */ /* 0x000fe400078e0000 */
[----:B------:R-:W-:-:S07]  /*36470*/  IMAD.MOV.U32 R58, RZ, RZ, R14 ;  /* 0x000000ffff3a7224 */ /* 0x000fce00078e000e */
[----:B------:R-:W-:Y:S05]  /*36480*/  WARPSYNC.COLLECTIVE R15, `(.L_x_7491) ;  /* 0x000000000f087348 */ /* 0x000fea0003c00000 */
[----:B------:R0:W1:Y:S02]  /*36490*/  SHFL.IDX P6, R14, R13, R12, R11 ;  /* 0x0000000c0d0e7389 */ /* 0x00006400000c000b */
[----:B01----:R-:W-:Y:S01]  /*364a0*/  ENDCOLLECTIVE ;  /* 0x000000000000791b */ /* 0x003fe20003800000 */
.L_x_7491:
[----:B------:R-:W-:Y:S02]  /*364b0*/  IMAD.MOV.U32 R13, RZ, RZ, R77 ;  /* 0x000000ffff0d7224 */ /* 0x000fe400078e004d */
[----:B------:R-:W-:Y:S02]  /*364c0*/  IMAD.MOV.U32 R12, RZ, RZ, R2 ;  /* 0x000000ffff0c7224 */ /* 0x000fe400078e0002 */
[----:B------:R-:W-:Y:S02]  /*364d0*/  IMAD.MOV.U32 R2, RZ, RZ, RZ ;  /* 0x000000ffff027224 */ /* 0x000fe400078e00ff */
[----:B------:R-:W-:-:S07]  /*364e0*/  IMAD.MOV.U32 R75, RZ, RZ, R14 ;  /* 0x000000ffff4b7224 */ /* 0x000fce00078e000e */
[----:B------:R-:W-:Y:S05]  /*364f0*/  WARPSYNC.COLLECTIVE R15, `(.L_x_7492) ;  /* 0x000000000f087348 */ /* 0x000fea0003c00000 */
[----:B------:R0:W1:Y:S02]  /*36500*/  SHFL.IDX P6, R14, R13, R12, R11 ;  /* 0x0000000c0d0e7389 */ /* 0x00006400000c000b */
[----:B01----:R-:W-:Y:S01]  /*36510*/  ENDCOLLECTIVE ;  /* 0x000000000000791b */ /* 0x003fe20003800000 */
.L_x_7492:
        /* <DEDUP_REMOVED lines=8> */
.L_x_7277:
[----:B------:R-:W-:Y:S02]  /*365a0*/  IMAD.MOV.U32 R13, RZ, RZ, R3 ;  /* 0x000000ffff0d7224 */ /* 0x000fe400078e0003 */
[----:B------:R-:W-:Y:S02]  /*365b0*/  IMAD.MOV.U32 R12, RZ, RZ, RZ ;  /* 0x000000ffff0c7224 */ /* 0x000fe400078e00ff */
[----:B------:R-:W-:Y:S02]  /*365c0*/  IMAD.MOV.U32 R11, RZ, RZ, 0x181f ;  /* 0x0000181fff0b7424 */ /* 0x000fe400078e00ff */
[----:B------:R-:W-:-:S07]  /*365d0*/  IMAD.MOV.U32 R15, RZ, RZ, -0x1 ;  /* 0xffffffffff0f7424 */ /* 0x000fce00078e00ff */
[----:B-1----:R-:W-:Y:S05]  /*365e0*/  WARPSYNC.COLLECTIVE R15, `(.L_x_7494) ;  /* 0x000000000f087348 */ /* 0x002fea0003c00000 */
[----:B------:R0:W2:Y:S02]  /*365f0*/  SHFL.IDX P6, R14, R13, R12, R11 ;  /* 0x0000000c0d0e7389 */ /* 0x0000a400000c000b */
[----:B012---:R-:W-:Y:S01]  /*36600*/  ENDCOLLECTIVE ;  /* 0x000000000000791b */ /* 0x007fe20003800000 */
.L_x_7494:
[----:B------:R-:W-:Y:S02]  /*36610*/  IMAD.MOV.U32 R13, RZ, RZ, R2 ;  /* 0x000000ffff0d7224 */ /* 0x000fe400078e0002 */
[----:B------:R-:W-:-:S07]  /*36620*/  IMAD.MOV.U32 R0, RZ, RZ, R14 ;  /* 0x000000ffff007224 */ /* 0x000fce00078e000e */
[----:B------:R-:W-:Y:S05]  /*36630*/  WARPSYNC.COLLECTIVE R15, `(.L_x_7495) ;  /* 0x000000000f087348 */ /* 0x000fea0003c00000 */
[----:B------:R0:W1:Y:S02]  /*36640*/  SHFL.IDX P6, R14, R13, R12, R11 ;  /* 0x0000000c0d0e7389 */ /* 0x00006400000c000b */
[----:B01----:R-:W-:Y:S01]  /*36650*/  ENDCOLLECTIVE ;  /* 0x000000000000791b */ /* 0x003fe20003800000 */
.L_x_7495:
[----:B------:R-:W-:Y:S05]  /*36660*/  BRA `(.L_x_7496) ;  /* 0xffffff6000c87947 */ /* 0x000fea000383ffff */
.L_x_7280:
        /* <DEDUP_REMOVED lines=8> */
.L_x_7498:
[----:B------:R-:W-:Y:S05]  /*366f0*/  BSYNC B1 ;  /* 0x0000000000017941 */ /* 0x000fea0003800000 */
.L_x_7497:
        /* <DEDUP_REMOVED lines=8> */
.L_x_7499:
[----:B------:R-:W-:Y:S05]  /*36780*/  BRA `(.L_x_7500) ;  /* 0xffffff6000d07947 */ /* 0x000fea000383ffff */
.L_x_7283:
        /* <DEDUP_REMOVED lines=8> */
.L_x_7502:
[----:B------:R-:W-:Y:S05]  /*36810*/  BSYNC B1 ;  /* 0x0000000000017941 */ /* 0x000fea0003800000 */
.L_x_7501:
        /* <DEDUP_REMOVED lines=8> */
.L_x_7503:
[----:B------:R-:W-:Y:S05]  /*368a0*/  BRA `(.L_x_7504) ;  /* 0xffffff6000d47947 */ /* 0x000fea000383ffff */
.L_x_7286:
        /* <DEDUP_REMOVED lines=8> */
.L_x_7506:
[----:B------:R-:W-:Y:S05]  /*36930*/  BSYNC B1 ;  /* 0x0000000000017941 */ /* 0x000fea0003800000 */
.L_x_7505:
        /* <DEDUP_REMOVED lines=8> */
.L_x_7507:
[----:B------:R-:W-:Y:S05]  /*369c0*/  BRA `(.L_x_7508) ;  /* 0xffffff6000d87947 */ /* 0x000fea000383ffff */
.L_x_7311:
        /* <DEDUP_REMOVED lines=11> */
.L_x_7510:
[----:B------:R-:W-:Y:S05]  /*36a80*/  BSYNC B1 ;  /* 0x0000000000017941 */ /* 0x000fea0003800000 */
.L_x_7509:
[----:B------:R-:W-:Y:S05]  /*36a90*/  BRA `(.L_x_7511) ;  /* 0xffffff7c00b87947 */ /* 0x000fea000383ffff */
.L_x_7313:
[----:B------:R-:W-:Y:S01]  /*36aa0*/  BSSY B1, `(.L_x_7512) ;  /* 0x0000006000017945 */ /* 0x000fe20003800000 */
[----:B------:R-:W-:-:S07]  /*36ab0*/  IMAD.MOV.U32 R15, RZ, RZ, -0x1 ;  /* 0xffffffffff0f7424 */ /* 0x000fce00078e00ff */
[----:B01----:R-:W-:Y:S05]  /*36ac0*/  WARPSYNC.COLLECTIVE R15, `(.L_x_7513) ;  /* 0x000000000f0c7348 */ /* 0x003fea0003c00000 */
[----:B------:R-:W-:Y:S02]  /*36ad0*/  ELECT P6, UR62, PT ;  /* 0x00000000003e782f */ /* 0x000fe400038c0000 */
[----:B------:R-:W-:Y:S01]  /*36ae0*/  MOV R14, UR62 ;  /* 0x0000003e000e7c02 */ /* 0x000fe20008000f00 */
[----:B01----:R-:W-:Y:S10]  /*36af0*/  ENDCOLLECTIVE ;  /* 0x000000000000791b */ /* 0x003ff40003800000 */
.L_x_7513:
[----:B------:R-:W-:Y:S05]  /*36b00*/  BSYNC B1 ;  /* 0x0000000000017941 */ /* 0x000fea0003800000 */
.L_x_7512:
[----:B------:R-:W-:Y:S05]  /*36b10*/  BRA `(.L_x_7312) ;  /* 0xffffff7c00b07947 */ /* 0x000fea000383ffff */
.L_x_7315:
[----:B-1----:R-:W2:Y:S02]  /*36b20*/  LDL R5, [R1+0x4] ;  /* 0x0000040001057983 */ /* 0x002ea40000100800 */
[----:B--2---:R1:W2:Y:S02]  /*36b30*/  SYNCS.PHASECHK.TRANS64.TRYWAIT P0, [R5+URZ+0x2e820], R4 ;  /* 0x02e82004050075a7 */ /* 0x0042a4000800017f */
[----:B--2---:R-:W-:Y:S05]  /*36b40*/  @!P0 NANOSLEEP.SYNCS 0x989680 ;  /* 0x009896800000895d */ /* 0x004fea0003900000 */
[----:B------:R-:W2:Y:S02]  /*36b50*/  @!P0 SYNCS.PHASECHK.TRANS64 P0, [R5+URZ+0x2e820], R4 ;  /* 0x02e82004050085a7 */ /* 0x000ea4000800007f */
[----:B--2---:R-:W-:Y:S05]  /*36b60*/  @!P0 BRA `(.L_x_7315) ;  /* 0xfffffffc00ec8947 */ /* 0x004fea000383ffff */
[----:B------:R-:W-:Y:S05]  /*36b70*/  BRA `(.L_x_7514) ;  /* 0xffffff7c00c07947 */ /* 0x000fea000383ffff */
.L_x_7319:
[----:B-1----:R1:W2:Y:S02]  /*36b80*/  SYNCS.PHASECHK.TRANS64.TRYWAIT P0, [R4+URZ+0x2e8a0], R9 ;  /* 0x02e8a009040075a7 */ /* 0x0022a4000800017f */
[----:B--2---:R-:W-:Y:S05]  /*36b90*/  @!P0 NANOSLEEP.SYNCS 0x989680 ;  /* 0x009896800000895d */ /* 0x004fea0003900000 */
[----:B------:R-:W2:Y:S02]  /*36ba0*/  @!P0 SYNCS.PHASECHK.TRANS64 P0, [R4+URZ+0x2e8a0], R9 ;  /* 0x02e8a009040085a7 */ /* 0x000ea4000800007f */
[----:B--2---:R-:W-:Y:S05]  /*36bb0*/  @!P0 BRA `(.L_x_7319) ;  /* 0xfffffffc00f08947 */ /* 0x004fea000383ffff */
[----:B------:R-:W-:Y:S05]  /*36bc0*/  BRA `(.L_x_7515) ;  /* 0xffffff7c00e87947 */ /* 0x000fea000383ffff */
.L_x_7324:
[----:B0-----:R0:W2:Y:S02]  /*36bd0*/  SYNCS.PHASECHK.TRANS64.TRYWAIT P0, [R4+URZ+0x2e8c0], R9 ;  /* 0x02e8c009040075a7 */ /* 0x0010a4000800017f */
[----:B--2---:R-:W-:Y:S05]  /*36be0*/  @!P0 NANOSLEEP.SYNCS 0x989680 ;  /* 0x009896800000895d */ /* 0x004fea0003900000 */
[----:B------:R-:W2:Y:S02]  /*36bf0*/  @!P0 SYNCS.PHASECHK.TRANS64 P0, [R4+URZ+0x2e8c0], R9 ;  /* 0x02e8c009040085a7 */ /* 0x000ea4000800007f */
[----:B--2---:R-:W-:Y:S05]  /*36c00*/  @!P0 BRA `(.L_x_7324) ;  /* 0xfffffffc00f08947 */ /* 0x004fea000383ffff */
[----:B------:R-:W-:Y:S05]  /*36c10*/  BRA `(.L_x_7516) ;  /* 0xffffff80006c7947 */ /* 0x000fea000383ffff */
.L_x_7331:
[----:B-1----:R1:W2:Y:S02]  /*36c20*/  SYNCS.PHASECHK.TRANS64.TRYWAIT P1, [R5+URZ+0x2e8a0], R6 ;  /* 0x02e8a006050075a7 */ /* 0x0022a4000802017f */
[----:B--2---:R-:W-:Y:S05]  /*36c30*/  @!P1 NANOSLEEP.SYNCS 0x989680 ;  /* 0x009896800000995d */ /* 0x004fea0003900000 */
[----:B------:R-:W2:Y:S02]  /*36c40*/  @!P1 SYNCS.PHASECHK.TRANS64 P1, [R5+URZ+0x2e8a0], R6 ;  /* 0x02e8a006050095a7 */ /* 0x000ea4000802007f */
[----:B--2---:R-:W-:Y:S05]  /*36c50*/  @!P1 BRA `(.L_x_7331) ;  /* 0xfffffffc00f09947 */ /* 0x004fea000383ffff */
[----:B------:R-:W-:Y:S05]  /*36c60*/  BRA `(.L_x_7517) ;  /* 0xffffff8400447947 */ /* 0x000fea000383ffff */
.L_x_7336:
[----:B0-----:R0:W2:Y:S02]  /*36c70*/  SYNCS.PHASECHK.TRANS64.TRYWAIT P1, [R5+URZ+0x2e8c0], R6 ;  /* 0x02e8c006050075a7 */ /* 0x0010a4000802017f */
[----:B--2---:R-:W-:Y:S05]  /*36c80*/  @!P1 NANOSLEEP.SYNCS 0x989680 ;  /* 0x009896800000995d */ /* 0x004fea0003900000 */
[----:B------:R-:W2:Y:S02]  /*36c90*/  @!P1 SYNCS.PHASECHK.TRANS64 P1, [R5+URZ+0x2e8c0], R6 ;  /* 0x02e8c006050095a7 */ /* 0x000ea4000802007f */
[----:B--2---:R-:W-:Y:S05]  /*36ca0*/  @!P1 BRA `(.L_x_7336) ;  /* 0xfffffffc00f09947 */ /* 0x004fea000383ffff */
[----:B------:R-:W-:Y:S05]  /*36cb0*/  BRA `(.L_x_7518) ;  /* 0xffffff8400c47947 */ /* 0x000fea000383ffff */
.L_x_7359:
        /* <DEDUP_REMOVED lines=11> */
.L_x_7520:
[----:B------:R-:W-:Y:S05]  /*36d70*/  BSYNC B0 ;  /* 0x0000000000007941 */ /* 0x000fea0003800000 */
.L_x_7519:
[----:B------:R-:W-:Y:S05]  /*36d80*/  BRA `(.L_x_7521) ;  /* 0xffffff9400807947 */ /* 0x000fea000383ffff */
.L_x_7361:
[----:B------:R-:W-:Y:S01]  /*36d90*/  BSSY B0, `(.L_x_7522) ;  /* 0x0000006000007945 */ /* 0x000fe20003800000 */
[----:B------:R-:W-:-:S07]  /*36da0*/  IMAD.MOV.U32 R15, RZ, RZ, -0x1 ;  /* 0xffffffffff0f7424 */ /* 0x000fce00078e00ff */
[----:B012---:R-:W-:Y:S05]  /*36db0*/  WARPSYNC.COLLECTIVE R15, `(.L_x_7523) ;  /* 0x000000000f0c7348 */ /* 0x007fea0003c00000 */
[----:B------:R-:W-:Y:S02]  /*36dc0*/  ELECT P6, UR62, PT ;  /* 0x00000000003e782f */ /* 0x000fe400038c0000 */
[----:B------:R-:W-:Y:S01]  /*36dd0*/  MOV R14, UR62 ;  /* 0x0000003e000e7c02 */ /* 0x000fe20008000f00 */
[----:B012---:R-:W-:Y:S10]  /*36de0*/  ENDCOLLECTIVE ;  /* 0x000000000000791b */ /* 0x007ff40003800000 */
.L_x_7523:
[----:B------:R-:W-:Y:S05]  /*36df0*/  BSYNC B0 ;  /* 0x0000000000007941 */ /* 0x000fea0003800000 */
.L_x_7522:
[----:B------:R-:W-:Y:S05]  /*36e00*/  BRA `(.L_x_7524) ;  /* 0xffffff9400887947 */ /* 0x000fea000383ffff */
.L_x_7363:
[----:B-1----:R1:W2:Y:S02]  /*36e10*/  SYNCS.PHASECHK.TRANS64.TRYWAIT P0, [R0+URZ+0x2e880], R3 ;  /* 0x02e88003000075a7 */ /* 0x0022a4000800017f */
[----:B--2---:R-:W-:Y:S05]  /*36e20*/  @!P0 NANOSLEEP.SYNCS 0x989680 ;  /* 0x009896800000895d */ /* 0x004fea0003900000 */
[----:B------:R-:W2:Y:S02]  /*36e30*/  @!P0 SYNCS.PHASECHK.TRANS64 P0, [R0+URZ+0x2e880], R3 ;  /* 0x02e88003000085a7 */ /* 0x000ea4000800007f */
[----:B--2---:R-:W-:Y:S05]  /*36e40*/  @!P0 BRA `(.L_x_7363) ;  /* 0xfffffffc00f08947 */ /* 0x004fea000383ffff */
[----:B------:R-:W-:Y:S05]  /*36e50*/  BRA `(.L_x_7525) ;  /* 0xffffff9800007947 */ /* 0x000fea000383ffff */
.L_x_7365:
[----:B--2---:R2:W3:Y:S02]  /*36e60*/  SYNCS.PHASECHK.TRANS64.TRYWAIT P0, [R0+URZ+0x2e840], R3 ;  /* 0x02e84003000075a7 */ /* 0x0044e4000800017f */
[----:B---3--:R-:W-:Y:S05]  /*36e70*/  @!P0 NANOSLEEP.SYNCS 0x989680 ;  /* 0x009896800000895d */ /* 0x008fea0003900000 */
[----:B------:R-:W3:Y:S02]  /*36e80*/  @!P0 SYNCS.PHASECHK.TRANS64 P0, [R0+URZ+0x2e840], R3 ;  /* 0x02e84003000085a7 */ /* 0x000ee4000800007f */
[----:B---3--:R-:W-:Y:S05]  /*36e90*/  @!P0 BRA `(.L_x_7365) ;  /* 0xfffffffc00f08947 */ /* 0x008fea000383ffff */
[----:B------:R-:W-:Y:S05]  /*36ea0*/  BRA `(.L_x_7526) ;  /* 0xffffff98005c7947 */ /* 0x000fea000383ffff */
.L_x_7369:
        /* <DEDUP_REMOVED lines=13> */
.L_x_7527:
[----:B------:R-:W-:Y:S02]  /*36f80*/  IMAD.MOV.U32 R13, RZ, RZ, R4 ;  /* 0x000000ffff0d7224 */ /* 0x000fe400078e0004 */
[----:B------:R-:W-:-:S07]  /*36f90*/  IMAD.MOV.U32 R6, RZ, RZ, R14 ;  /* 0x000000ffff067224 */ /* 0x000fce00078e000e */
[----:B------:R-:W-:Y:S05]  /*36fa0*/  WARPSYNC.COLLECTIVE R15, `(.L_x_7528) ;  /* 0x000000000f087348 */ /* 0x000fea0003c00000 */
[----:B------:R0:W1:Y:S02]  /*36fb0*/  SHFL.IDX P6, R14, R13, R12, R11 ;  /* 0x0000000c0d0e7389 */ /* 0x00006400000c000b */
[----:B01----:R-:W-:Y:S01]  /*36fc0*/  ENDCOLLECTIVE ;  /* 0x000000000000791b */ /* 0x003fe20003800000 */
.L_x_7528:
[----:B------:R-:W-:Y:S01]  /*36fd0*/  ULDC.64 UR4, c[0x0][0x208] ;  /* 0x0000820000047ab9 */ /* 0x000fe20000000a00 */
[----:B------:R-:W-:Y:S02]  /*36fe0*/  IMAD.MOV.U32 R13, RZ, RZ, R3 ;  /* 0x000000ffff0d7224 */ /* 0x000fe400078e0003 */
[----:B------:R-:W-:Y:S02]  /*36ff0*/  IMAD.MOV.U32 R12, RZ, RZ, 0x1 ;  /* 0x00000001ff0c7424 */ /* 0x000fe400078e00ff */
[----:B------:R-:W-:-:S05]  /*37000*/  IMAD.MOV.U32 R7, RZ, RZ, R14 ;  /* 0x000000ffff077224 */ /* 0x000fca00078e000e */
        /* <DEDUP_REMOVED lines=8> */
[----:B------:R0:W-:Y:S01]  /*37090*/  @!P1 LDGSTS.E.BYPASS.LTC128B.128 [R9+0x1c400], desc[UR4][R6.64], !P0 ;  /* 0x1c40000006099fae */ /* 0x0001e2000c101d44 */
[----:B------:R-:W-:-:S13]  /*370a0*/  ISETP.GE.AND P1, PT, R5, R2, PT ;  /* 0x000000020500720c */ /* 0x000fda0003f26270 */
[----:B0-----:R-:W-:Y:S05]  /*370b0*/  WARPSYNC.COLLECTIVE R15, `(.L_x_7529) ;  /* 0x000000000f087348 */ /* 0x001fea0003c00000 */
[----:B------:R1:W2:Y:S02]  /*370c0*/  SHFL.IDX P6, R14, R13, R12, R11 ;  /* 0x0000000c0d0e7389 */ /* 0x0002a400000c000b */
[----:B012---:R-:W-:Y:S01]  /*370d0*/  ENDCOLLECTIVE ;  /* 0x000000000000791b */ /* 0x007fe20003800000 */
.L_x_7529:
[----:B------:R-:W-:Y:S02]  /*370e0*/  IMAD.MOV.U32 R13, RZ, RZ, R4 ;  /* 0x000000ffff0d7224 */ /* 0x000fe400078e0004 */
[----:B------:R-:W-:-:S07]  /*370f0*/  IMAD.MOV.U32 R6, RZ, RZ, R14 ;  /* 0x000000ffff067224 */ /* 0x000fce00078e000e */
[----:B------:R-:W-:Y:S05]  /*37100*/  WARPSYNC.COLLECTIVE R15, `(.L_x_7530) ;  /* 0x000000000f087348 */ /* 0x000fea0003c00000 */
[----:B------:R0:W1:Y:S02]  /*37110*/  SHFL.IDX P6, R14, R13, R12, R11 ;  /* 0x0000000c0d0e7389 */ /* 0x00006400000c000b */
[----:B01----:R-:W-:Y:S01]  /*37120*/  ENDCOLLECTIVE ;  /* 0x000000000000791b */ /* 0x003fe20003800000 */
.L_x_7530:
[----:B------:R-:W-:Y:S01]  /*37130*/  ULDC.64 UR4, c[0x0][0x208] ;  /* 0x0000820000047ab9 */ /* 0x000fe20000000a00 */
[----:B------:R-:W-:Y:S02]  /*37140*/  IMAD.MOV.U32 R13, RZ, RZ, R3 ;  /* 0x000000ffff0d7224 */ /* 0x000fe400078e0003 */
[----:B------:R-:W-:Y:S02]  /*37150*/  IMAD.MOV.U32 R12, RZ, RZ, 0x2 ;  /* 0x00000002ff0c7424 */ /* 0x000fe400078e00ff */
[----:B------:R-:W-:-:S05]  /*37160*/  IMAD.MOV.U32 R5, RZ, RZ, R14 ;  /* 0x000000ffff057224 */ /* 0x000fca00078e000e */
[----:B------:R-:W-:-:S05]  /*37170*/  @!P1 IADD3 R5, P2, R10, R5, RZ ;  /* 0x000000050a059210 */ /* 0x000fca0007f5e0ff */
[----:B------:R-:W-:-:S04]  /*37180*/  @!P1 IMAD.X R6, RZ, RZ, R6, P2 ;  /* 0x000000ffff069224 */ /* 0x000fc800010e0606 */
[----:B------:R-:W-:Y:S02]  /*37190*/  @!P1 IMAD.MOV.U32 R7, RZ, RZ, R6 ;  /* 0x000000ffff079224 */ /* 0x000fe400078e0006 */
[----:B------:R-:W-:Y:S02]  /*371a0*/  @!P1 IMAD.MOV.U32 R6, RZ, RZ, R5 ;  /* 0x000000ffff069224 */ /* 0x000fe400078e0005 */
[----:B------:R-:W-:-:S03]  /*371b0*/  VIADD R5, R0, 0x20 ;  /* 0x0000002000057836 */ /* 0x000fc60000000000 */
[----:B------:R-:W-:Y:S01]  /*371c0*/  @!PT LDS RZ, [RZ] ;  /* 0x00000000fffff984 */ /* 0x000fe20000000800 */
[----:B------:R-:W-:Y:S01]  /*371d0*/  @!PT LDS RZ, [RZ] ;  /* 0x00000000fffff984 */ /* 0x000fe20000000800 */
[----:B------:R-:W-:Y:S01]  /*371e0*/  @!PT LDS RZ, [RZ] ;  /* 0x00000000fffff984 */ /* 0x000fe20000000800 */
[----:B------:R0:W-:Y:S02]  /*371f0*/  @!P1 LDGSTS.E.BYPASS.LTC128B.128 [R9+0x1cc00], desc[UR4][R6.64], !P0 ;  /* 0x1cc0000006099fae */ /* 0x0001e4000c101d44 */
[----:B------:R-:W-:-:S13]  /*37200*/  ISETP.GE.AND P1, PT, R5, R2, PT ;  /* 0x000000020500720c */ /* 0x000fda0003f26270 */
[----:B0-----:R-:W-:Y:S05]  /*37210*/  WARPSYNC.COLLECTIVE R15, `(.L_x_7531) ;  /* 0x000000000f087348 */ /* 0x001fea0003c00000 */
[----:B------:R1:W2:Y:S02]  /*37220*/  SHFL.IDX P6, R14, R13, R12, R11 ;  /* 0x0000000c0d0e7389 */ /* 0x0002a400000c000b */
[----:B012---:R-:W-:Y:S01]  /*37230*/  ENDCOLLECTIVE ;  /* 0x000000000000791b */ /* 0x007fe20003800000 */
.L_x_7531:
[----:B------:R-:W-:Y:S02]  /*37240*/  IMAD.MOV.U32 R13, RZ, RZ, R4 ;  /* 0x000000ffff0d7224 */ /* 0x000fe400078e0004 */
[----:B------:R-:W-:-:S07]  /*37250*/  IMAD.MOV.U32 R6, RZ, RZ, R14 ;  /* 0x000000ffff067224 */ /* 0x000fce00078e000e */
[----:B------:R-:W-:Y:S05]  /*37260*/  WARPSYNC.COLLECTIVE R15, `(.L_x_7532) ;  /* 0x000000000f087348 */ /* 0x000fea0003c00000 */
[----:B------:R0:W1:Y:S02]  /*37270*/  SHFL.IDX P6, R14, R13, R12, R11 ;  /* 0x0000000c0d0e7389 */ /* 0x00006400000c000b */
[----:B01----:R-:W-:Y:S01]  /*37280*/  ENDCOLLECTIVE ;  /* 0x000000000000791b */ /* 0x003fe20003800000 */
.L_x_7532:
        /* <DEDUP_REMOVED lines=17> */
.L_x_7533:
[----:B------:R-:W-:Y:S02]  /*373a0*/  IMAD.MOV.U32 R13, RZ, RZ, R4 ;  /* 0x000000ffff0d7224 */ /* 0x000fe400078e0004 */
[----:B------:R-:W-:-:S07]  /*373b0*/  IMAD.MOV.U32 R6, RZ, RZ, R14 ;  /* 0x000000ffff067224 */ /* 0x000fce00078e000e */
[----:B------:R-:W-:Y:S05]  /*373c0*/  WARPSYNC.COLLECTIVE R15, `(.L_x_7534) ;  /* 0x000000000f087348 */ /* 0x000fea0003c00000 */
[----:B------:R0:W1:Y:S02]  /*373d0*/  SHFL.IDX P6, R14, R13, R12, R11 ;  /* 0x0000000c0d0e7389 */ /* 0x00006400000c000b */
[----:B01----:R-:W-:Y:S01]  /*373e0*/  ENDCOLLECTIVE ;  /* 0x000000000000791b */ /* 0x003fe20003800000 */
.L_x_7534:
        /* <DEDUP_REMOVED lines=17> */
.L_x_7535:
[----:B------:R-:W-:Y:S02]  /*37500*/  IMAD.MOV.U32 R13, RZ, RZ, R4 ;  /* 0x000000ffff0d7224 */ /* 0x000fe400078e0004 */
[----:B------:R-:W-:-:S07]  /*37510*/  IMAD.MOV.U32 R6, RZ, RZ, R14 ;  /* 0x000000ffff067224 */ /* 0x000fce00078e000e */
[----:B------:R-:W-:Y:S05]  /*37520*/  WARPSYNC.COLLECTIVE R15, `(.L_x_7536) ;  /* 0x000000000f087348 */ /* 0x000fea0003c00000 */
[----:B------:R0:W1:Y:S02]  /*37530*/  SHFL.IDX P6, R14, R13, R12, R11 ;  /* 0x0000000c0d0e7389 */ /* 0x00006400000c000b */
[----:B01----:R-:W-:Y:S01]  /*37540*/  ENDCOLLECTIVE ;  /* 0x000000000000791b */ /* 0x003fe20003800000 */
.L_x_7536:
        /* <DEDUP_REMOVED lines=17> */
.L_x_7537:
[----:B------:R-:W-:Y:S02]  /*37660*/  IMAD.MOV.U32 R13, RZ, RZ, R4 ;  /* 0x000000ffff0d7224 */ /* 0x000fe400078e0004 */
[----:B------:R-:W-:-:S07]  /*37670*/  IMAD.MOV.U32 R6, RZ, RZ, R14 ;  /* 0x000000ffff067224 */ /* 0x000fce00078e000e */
[----:B------:R-:W-:Y:S05]  /*37680*/  WARPSYNC.COLLECTIVE R15, `(.L_x_7538) ;  /* 0x000000000f087348 */ /* 0x000fea0003c00000 */
[----:B------:R0:W1:Y:S02]  /*37690*/  SHFL.IDX P6, R14, R13, R12, R11 ;  /* 0x0000000c0d0e7389 */ /* 0x00006400000c000b */
[----:B01----:R-:W-:Y:S01]  /*376a0*/  ENDCOLLECTIVE ;  /* 0x000000000000791b */ /* 0x003fe20003800000 */
.L_x_7538:
[----:B------:R-:W-:Y:S01]  /*376b0*/  ULDC.64 UR4, c[0x0][0x208] ;  /* 0x0000820000047ab9 */ /* 0x000fe20000000a00 */
[----:B------:R-:W-:Y:S02]  /*376c0*/  IMAD.MOV.U32 R13, RZ, RZ, R3 ;  /* 0x000000ffff0d7224 */ /* 0x000fe400078e0003 */
[----:B------:R-:W-:Y:S02]  /*376d0*/  IMAD.MOV.U32 R12, RZ, RZ, 0x6 ;  /* 0x00000006ff0c7424 */ /* 0x000fe400078e00ff */
[----:B------:R-:W-:-:S05]  /*376e0*/  IMAD.MOV.U32 R5, RZ, RZ, R14 ;  /* 0x000000ffff057224 */ /* 0x000fca00078e000e */
[----:B------:R-:W-:-:S05]  /*376f0*/  @!P1 IADD3 R5, P2, R10, R5, RZ ;  /* 0x000000050a059210 */ /* 0x000fca0007f5e0ff */
[----:B------:R-:W-:-:S04]  /*37700*/  @!P1 IMAD.X R6, RZ, RZ, R6, P2 ;  /* 0x000000ffff069224 */ /* 0x000fc800010e0606 */
[----:B------:R-:W-:Y:S02]  /*37710*/  @!P1 IMAD.MOV.U32 R7, RZ, RZ, R6 ;  /* 0x000000ffff079224 */ /* 0x000fe400078e0006 */
[----:B------:R-:W-:-:S05]  /*37720*/  @!P1 IMAD.MOV.U32 R6, RZ, RZ, R5 ;  /* 0x000000ffff069224 */ /* 0x000fca00078e0005 */
[----:B------:R-:W-:Y:S01]  /*37730*/  @!PT LDS RZ, [RZ] ;  /* 0x00000000fffff984 */ /* 0x000fe20000000800 */
[----:B------:R-:W-:Y:S01]  /*37740*/  @!PT LDS RZ, [RZ] ;  /* 0x00000000fffff984 */ /* 0x000fe20000000800 */
[----:B------:R-:W-:Y:S01]  /*37750*/  @!PT LDS RZ, [RZ] ;  /* 0x00000000fffff984 */ /* 0x000fe20000000800 */
[----:B------:R0:W-:Y:S02]  /*37760*/  @!P1 LDGSTS.E.BYPASS.LTC128B.128 [R9+0x1ec00], desc[UR4][R6.64], !P0 ;  /* 0x1ec0000006099fae */ /* 0x0001e4000c101d44 */
[----:B0-----:R-:W-:Y:S05]  /*37770*/  WARPSYNC.COLLECTIVE R15, `(.L_x_7539) ;  /* 0x000000000f087348 */ /* 0x001fea0003c00000 */
[----:B------:R1:W2:Y:S02]  /*37780*/  SHFL.IDX P6, R14, R13, R12, R11 ;  /* 0x0000000c0d0e7389 */ /* 0x0002a400000c000b */
[----:B012---:R-:W-:Y:S01]  /*37790*/  ENDCOLLECTIVE ;  /* 0x000000000000791b */ /* 0x007fe20003800000 */
.L_x_7539:
[----:B------:R-:W-:-:S05]  /*377a0*/  VIADD R7, R0, 0x60 ;  /* 0x0000006000077836 */ /* 0x000fca0000000000 */
[----:B------:R-:W-:Y:S01]  /*377b0*/  ISETP.GE.AND P1, PT, R7, R2, PT ;  /* 0x000000020700720c */ /* 0x000fe20003f26270 */
[----:B------:R-:W-:Y:S02]  /*377c0*/  IMAD.MOV.U32 R13, RZ, RZ, R4 ;  /* 0x000000ffff0d7224 */ /* 0x000fe400078e0004 */
[----:B------:R-:W-:-:S10]  /*377d0*/  IMAD.MOV.U32 R6, RZ, RZ, R14 ;  /* 0x000000ffff067224 */ /* 0x000fd400078e000e */
[----:B------:R-:W-:Y:S05]  /*377e0*/  WARPSYNC.COLLECTIVE R15, `(.L_x_7540) ;  /* 0x000000000f087348 */ /* 0x000fea0003c00000 */
[----:B------:R0:W1:Y:S02]  /*377f0*/  SHFL.IDX P6, R14, R13, R12, R11 ;  /* 0x0000000c0d0e7389 */ /* 0x00006400000c000b */
[----:B01----:R-:W-:Y:S01]  /*37800*/  ENDCOLLECTIVE ;  /* 0x000000000000791b */ /* 0x003fe20003800000 */
.L_x_7540:
        /* <DEDUP_REMOVED lines=15> */
.L_x_7541:
[----:B------:R-:W-:Y:S02]  /*37900*/  IMAD.MOV.U32 R13, RZ, RZ, R4 ;  /* 0x000000ffff0d7224 */ /* 0x000fe400078e0004 */
[----:B------:R-:W-:-:S07]  /*37910*/  IMAD.MOV.U32 R5, RZ, RZ, R14 ;  /* 0x000000ffff057224 */ /* 0x000fce00078e000e */
[----:B------:R-:W-:Y:S05]  /*37920*/  WARPSYNC.COLLECTIVE R15, `(.L_x_7542) ;  /* 0x000000000f087348 */ /* 0x000fea0003c00000 */
[----:B------:R0:W1:Y:S02]  /*37930*/  SHFL.IDX P6, R14, R13, R12, R11 ;  /* 0x0000000c0d0e7389 */ /* 0x00006400000c000b */
[----:B01----:R-:W-:Y:S01]  /*37940*/  ENDCOLLECTIVE ;  /* 0x000000000000791b */ /* 0x003fe20003800000 */
.L_x_7542:
[----:B------:R-:W-:Y:S01]  /*37950*/  IMAD.MOV.U32 R3, RZ, RZ, R14 ;  /* 0x000000ffff037224 */ /* 0x000fe200078e000e */
[----:B------:R-:W-:Y:S06]  /*37960*/  BRA `(.L_x_7543) ;  /* 0xffffff9800ac7947 */ /* 0x000fec000383ffff */
.L_x_7372:
[----:B0-----:R-:W2:Y:S02]  /*37970*/  LDL R2, [R1+0x4] ;  /* 0x0000040001027983 */ /* 0x001ea40000100800 */
[----:B--2---:R0:W1:Y:S02]  /*37980*/  SYNCS.PHASECHK.TRANS64.TRYWAIT P0, [R2+URZ+0x2e820], R0 ;  /* 0x02e82000020075a7 */ /* 0x004064000800017f */
[----:B-1----:R-:W-:Y:S05]  /*37990*/  @!P0 NANOSLEEP.SYNCS 0x989680 ;  /* 0x009896800000895d */ /* 0x002fea0003900000 */
[----:B------:R-:W1:Y:S02]  /*379a0*/  @!P0 SYNCS.PHASECHK.TRANS64 P0, [R2+URZ+0x2e820], R0 ;  /* 0x02e82000020085a7 */ /* 0x000e64000800007f */
[----:B-1----:R-:W-:Y:S05]  /*379b0*/  @!P0 BRA `(.L_x_7372) ;  /* 0xfffffffc00ec8947 */ /* 0x002fea000383ffff */
[----:B------:R-:W-:Y:S05]  /*379c0*/  BRA `(.L_x_7544) ;  /* 0xffffff9c00107947 */ /* 0x000fea000383ffff */
.L_x_7378:
[----:B--2---:R2:W3:Y:S02]  /*379d0*/  SYNCS.PHASECHK.TRANS64.TRYWAIT P0, [R6+URZ+0x2e880], R5 ;  /* 0x02e88005060075a7 */ /* 0x0044e4000800017f */
[----:B---3--:R-:W-:Y:S05]  /*379e0*/  @!P0 NANOSLEEP.SYNCS 0x989680 ;  /* 0x009896800000895d */ /* 0x008fea0003900000 */
[----:B------:R-:W3:Y:S02]  /*379f0*/  @!P0 SYNCS.PHASECHK.TRANS64 P0, [R6+URZ+0x2e880], R5 ;  /* 0x02e88005060085a7 */ /* 0x000ee4000800007f */
[----:B---3--:R-:W-:Y:S05]  /*37a00*/  @!P0 BRA `(.L_x_7378) ;  /* 0xfffffffc00f08947 */ /* 0x008fea000383ffff */
[----:B------:R-:W-:Y:S05]  /*37a10*/  BRA `(.L_x_7545) ;  /* 0xffffff9c00d47947 */ /* 0x000fea000383ffff */
.L_x_7383:
[----:B-1----:R1:W3:Y:S02]  /*37a20*/  SYNCS.PHASECHK.TRANS64.TRYWAIT P0, [R6+URZ+0x2e840], R5 ;  /* 0x02e84005060075a7 */ /* 0x0022e4000800017f */
[----:B---3--:R-:W-:Y:S05]  /*37a30*/  @!P0 NANOSLEEP.SYNCS 0x989680 ;  /* 0x009896800000895d */ /* 0x008fea0003900000 */
[----:B------:R-:W3:Y:S02]  /*37a40*/  @!P0 SYNCS.PHASECHK.TRANS64 P0, [R6+URZ+0x2e840], R5 ;  /* 0x02e84005060085a7 */ /* 0x000ee4000800007f */
[----:B---3--:R-:W-:Y:S05]  /*37a50*/  @!P0 BRA `(.L_x_7383) ;  /* 0xfffffffc00f08947 */ /* 0x008fea000383ffff */
[----:B------:R-:W-:Y:S05]  /*37a60*/  BRA `(.L_x_7546) ;  /* 0xffffffa000587947 */ /* 0x000fea000383ffff */
.L_x_7389:
[----:B--2---:R2:W3:Y:S02]  /*37a70*/  SYNCS.PHASECHK.TRANS64.TRYWAIT P0, [R3+URZ+0x2e870], R4 ;  /* 0x02e87004030075a7 */ /* 0x0044e4000800017f */
[----:B---3--:R-:W-:Y:S05]  /*37a80*/  @!P0 NANOSLEEP.SYNCS 0x989680 ;  /* 0x009896800000895d */ /* 0x008fea0003900000 */
[----:B------:R-:W3:Y:S02]  /*37a90*/  @!P0 SYNCS.PHASECHK.TRANS64 P0, [R3+URZ+0x2e870], R4 ;  /* 0x02e87004030085a7 */ /* 0x000ee4000800007f */
[----:B---3--:R-:W-:Y:S05]  /*37aa0*/  @!P0 BRA `(.L_x_7389) ;  /* 0xfffffffc00f08947 */ /* 0x008fea000383ffff */
[----:B------:R-:W-:Y:S05]  /*37ab0*/  BRA `(.L_x_7547) ;  /* 0xffffffa000f87947 */ /* 0x000fea000383ffff */
.L_x_7391:
[----:B--2---:R2:W3:Y:S02]  /*37ac0*/  SYNCS.PHASECHK.TRANS64.TRYWAIT P0, [R3+URZ+0x2e860], R4 ;  /* 0x02e86004030075a7 */ /* 0x0044e4000800017f */
[----:B---3--:R-:W-:Y:S05]  /*37ad0*/  @!P0 NANOSLEEP.SYNCS 0x989680 ;  /* 0x009896800000895d */ /* 0x008fea0003900000 */
[----:B------:R-:W3:Y:S02]  /*37ae0*/  @!P0 SYNCS.PHASECHK.TRANS64 P0, [R3+URZ+0x2e860], R4 ;  /* 0x02e86004030085a7 */ /* 0x000ee4000800007f */
[----:B---3--:R-:W-:Y:S05]  /*37af0*/  @!P0 BRA `(.L_x_7391) ;  /* 0xfffffffc00f08947 */ /* 0x008fea000383ffff */
[----:B------:R-:W-:Y:S05]  /*37b00*/  BRA `(.L_x_7548) ;  /* 0xffffffa400007947 */ /* 0x000fea000383ffff */
.L_x_7398:
[----:B0-----:R0:W1:Y:S02]  /*37b10*/  SYNCS.PHASECHK.TRANS64.TRYWAIT P1, [R0+URZ+0x2e870], R2 ;  /* 0x02e87002000075a7 */ /* 0x001064000802017f */
[----:B-1----:R-:W-:Y:S05]  /*37b20*/  @!P1 NANOSLEEP.SYNCS 0x989680 ;  /* 0x009896800000995d */ /* 0x002fea0003900000 */
[----:B------:R-:W1:Y:S02]  /*37b30*/  @!P1 SYNCS.PHASECHK.TRANS64 P1, [R0+URZ+0x2e870], R2 ;  /* 0x02e87002000095a7 */ /* 0x000e64000802007f */
[----:B-1----:R-:W-:Y:S05]  /*37b40*/  @!P1 BRA `(.L_x_7398) ;  /* 0xfffffffc00f09947 */ /* 0x002fea000383ffff */
[----:B------:R-:W-:Y:S05]  /*37b50*/  BRA `(.L_x_7549) ;  /* 0xffffffb000407947 */ /* 0x000fea000383ffff */
.L_x_7400:
[----:B0-----:R0:W1:Y:S02]  /*37b60*/  SYNCS.PHASECHK.TRANS64.TRYWAIT P1, [R0+URZ+0x2e860], R2 ;  /* 0x02e86002000075a7 */ /* 0x001064000802017f */
[----:B-1----:R-:W-:Y:S05]  /*37b70*/  @!P1 NANOSLEEP.SYNCS 0x989680 ;  /* 0x009896800000995d */ /* 0x002fea0003900000 */
[----:B------:R-:W1:Y:S02]  /*37b80*/  @!P1 SYNCS.PHASECHK.TRANS64 P1, [R0+URZ+0x2e860], R2 ;  /* 0x02e86002000095a7 */ /* 0x000e64000802007f */
[----:B-1----:R-:W-:Y:S05]  /*37b90*/  @!P1 BRA `(.L_x_7400) ;  /* 0xfffffffc00f09947 */ /* 0x002fea000383ffff */
[----:B------:R-:W-:Y:S05]  /*37ba0*/  BRA `(.L_x_7550) ;  /* 0xffffffb000487947 */ /* 0x000fea000383ffff */
.L_x_7404:
        /* <DEDUP_REMOVED lines=8> */
.L_x_7552:
[----:B------:R-:W-:Y:S05]  /*37c30*/  BSYNC B0 ;  /* 0x0000000000007941 */ /* 0x000fea0003800000 */
.L_x_7551:
        /* <DEDUP_REMOVED lines=9> */
.L_x_7553:
[----:B------:R-:W-:Y:S01]  /*37cd0*/  ULDC UR4, c[0x0][0xc3c] ;  /* 0x00030f0000047ab9 */ /* 0x000fe20000000800 */
[----:B------:R-:W-:Y:S01]  /*37ce0*/  ULDC.64 UR6, c[0x0][0x208] ;  /* 0x0000820000067ab9 */ /* 0x000fe20000000a00 */
        /* <DEDUP_REMOVED lines=17> */
.L_x_7554:
        /* <DEDUP_REMOVED lines=8> */
.L_x_7555:
        /* <DEDUP_REMOVED lines=8> */
.L_x_7556:
        /* <DEDUP_REMOVED lines=8> */
.L_x_7557:
        /* <DEDUP_REMOVED lines=8> */
.L_x_7558:
        /* <DEDUP_REMOVED lines=9> */
.L_x_7559:
[----:B------:R-:W-:Y:S01]  /*38090*/  IMAD.MOV.U32 R6, RZ, RZ, R14 ;  /* 0x000000ffff067224 */ /* 0x000fe200078e000e */
[----:B------:R-:W-:Y:S06]  /*380a0*/  BRA `(.L_x_7560) ;  /* 0xffffffb800707947 */ /* 0x000fec000383ffff */
.L_x_7409:
        /* <DEDUP_REMOVED lines=8> */
.L_x_7562:
[----:B------:R-:W-:Y:S05]  /*38130*/  BSYNC B0 ;  /* 0x0000000000007941 */ /* 0x000fea0003800000 */
.L_x_7561:
        /* <DEDUP_REMOVED lines=10> */
.L_x_7563:
        /* <DEDUP_REMOVED lines=8> */
.L_x_7564:
        /* <DEDUP_REMOVED lines=8> */
.L_x_7565:
        /* <DEDUP_REMOVED lines=8> */
.L_x_7566:
        /* <DEDUP_REMOVED lines=9> */
.L_x_7567:
[----:B------:R-:W-:Y:S01]  /*383f0*/  IMAD.MOV.U32 R6, RZ, RZ, R14 ;  /* 0x000000ffff067224 */ /* 0x000fe200078e000e */
[----:B------:R-:W-:Y:S06]  /*38400*/  BRA `(.L_x_7568) ;  /* 0xffffffb8003c7947 */ /* 0x000fec000383ffff */
.L_x_7411:
[----:B------:R-:W-:Y:S01]  /*38410*/  BSSY B0, `(.L_x_7569) ;  /* 0x0000006000007945 */ /* 0x000fe20003800000 */
[----:B------:R-:W-:Y:S01]  /*38420*/  PLOP3.LUT P6, PT, P6, PT, PT, 0x8, 0x0 ;  /* 0x000000000000781c */ /* 0x000fe200037ce170 */
[----:B------:R-:W-:-:S12]  /*38430*/  IMAD.MOV.U32 R15, RZ, RZ, -0x1 ;  /* 0xffffffffff0f7424 */ /* 0x000fd800078e00ff */
[----:B0-----:R-:W-:Y:S05]  /*38440*/  WARPSYNC.COLLECTIVE R15, `(.L_x_7570) ;  /* 0x000000000f087348 */ /* 0x001fea0003c00000 */
[----:B------:R-:W-:Y:S01]  /*38450*/  VOTE.ANY R14, PT, P6 ;  /* 0x00000000000e7806 */ /* 0x000fe200030e0100 */
[----:B0-----:R-:W-:Y:S06]  /*38460*/  ENDCOLLECTIVE ;  /* 0x000000000000791b */ /* 0x001fec0003800000 */
.L_x_7570:
[----:B------:R-:W-:Y:S05]  /*38470*/  BSYNC B0 ;  /* 0x0000000000007941 */ /* 0x000fea0003800000 */
.L_x_7569:
        /* <DEDUP_REMOVED lines=9> */
.L_x_7571:
[----:B------:R-:W-:Y:S01]  /*38510*/  IMAD.MOV.U32 R17, RZ, RZ, R14 ;  /* 0x000000ffff117224 */ /* 0x000fe200078e000e */
[----:B------:R-:W-:Y:S06]  /*38520*/  BRA `(.L_x_7572) ;  /* 0xffffffb800307947 */ /* 0x000fec000383ffff */
.L_x_7413:
[----:B------:R-:W-:Y:S01]  /*38530*/  BSSY B0, `(.L_x_7573) ;  /* 0x0000007000007945 */ /* 0x000fe20003800000 */
[----:B------:R-:W-:Y:S02]  /*38540*/  IMAD.MOV.U32 R13, RZ, RZ, R7 ;  /* 0x000000ffff0d7224 */ /* 0x000fe400078e0007 */
[----:B------:R-:W-:Y:S02]  /*38550*/  IMAD.MOV.U32 R11, RZ, RZ, 0x1f ;  /* 0x0000001fff0b7424 */ /* 0x000fe400078e00ff */
[----:B------:R-:W-:-:S07]  /*38560*/  IMAD.MOV.U32 R15, RZ, RZ, -0x1 ;  /* 0xffffffffff0f7424 */ /* 0x000fce00078e00ff */
[----:B01----:R-:W-:Y:S05]  /*38570*/  WARPSYNC.COLLECTIVE R15, `(.L_x_7574) ;  /* 0x000000000f087348 */ /* 0x003fea0003c00000 */
[----:B------:R2:W3:Y:S02]  /*38580*/  SHFL.IDX P6, R14, R13, R12, R11 ;  /* 0x0000000c0d0e7389 */ /* 0x0004e400000c000b */
[----:B0123--:R-:W-:Y:S01]  /*38590*/  ENDCOLLECTIVE ;  /* 0x000000000000791b */ /* 0x00ffe20003800000 */
.L_x_7574:
[----:B------:R-:W-:Y:S05]  /*385a0*/  BSYNC B0 ;  /* 0x0000000000007941 */ /* 0x000fea0003800000 */
.L_x_7573:
[----:B------:R-:W-:Y:S01]  /*385b0*/  IMAD.MOV.U32 R7, RZ, RZ, R14 ;  /* 0x000000ffff077224 */ /* 0x000fe200078e000e */
[----:B------:R-:W-:Y:S06]  /*385c0*/  BRA `(.L_x_7575) ;  /* 0xffffffb800247947 */ /* 0x000fec000383ffff */
.L_x_7417:
[----:B0-----:R0:W1:Y:S02]  /*385d0*/  SYNCS.PHASECHK.TRANS64.TRYWAIT P0, [R0+URZ+0x2e820], R3 ;  /* 0x02e82003000075a7 */ /* 0x001064000800017f */
[----:B-1----:R-:W-:Y:S05]  /*385e0*/  @!P0 NANOSLEEP.SYNCS 0x989680 ;  /* 0x009896800000895d */ /* 0x002fea0003900000 */
[----:B------:R-:W1:Y:S02]  /*385f0*/  @!P0 SYNCS.PHASECHK.TRANS64 P0, [R0+URZ+0x2e820], R3 ;  /* 0x02e82003000085a7 */ /* 0x000e64000800007f */
[----:B-1----:R-:W-:Y:S05]  /*38600*/  @!P0 BRA `(.L_x_7417) ;  /* 0xfffffffc00f08947 */ /* 0x002fea000383ffff */
[----:B------:R-:W-:Y:S05]  /*38610*/  BRA `(.L_x_7576) ;  /* 0xffffffbc00b07947 */ /* 0x000fea000383ffff */
.L_x_7418:
        /* <DEDUP_REMOVED lines=11> */
.L_x_7578:
[----:B------:R-:W-:Y:S05]  /*386d0*/  BSYNC B0 ;  /* 0x0000000000007941 */ /* 0x000fea0003800000 */
.L_x_7577:
[----:B------:R-:W-:Y:S05]  /*386e0*/  BRA `(.L_x_7579) ;  /* 0xffffffbc00987947 */ /* 0x000fea000383ffff */
.L_x_7419:
[----:B------:R-:W-:Y:S01]  /*386f0*/  BSSY B0, `(.L_x_7580) ;  /* 0x0000006000007945 */ /* 0x000fe20003800000 */
[----:B------:R-:W-:-:S07]  /*38700*/  IMAD.MOV.U32 R15, RZ, RZ, -0x1 ;  /* 0xffffffffff0f7424 */ /* 0x000fce00078e00ff */
[----:B012---:R-:W-:Y:S05]  /*38710*/  WARPSYNC.COLLECTIVE R15, `(.L_x_7581) ;  /* 0x000000000f0c7348 */ /* 0x007fea0003c00000 */
[----:B------:R-:W-:Y:S02]  /*38720*/  ELECT P6, UR62, PT ;  /* 0x00000000003e782f */ /* 0x000fe400038c0000 */
[----:B------:R-:W-:Y:S01]  /*38730*/  MOV R14, UR62 ;  /* 0x0000003e000e7c02 */ /* 0x000fe20008000f00 */
[----:B012---:R-:W-:Y:S10]  /*38740*/  ENDCOLLECTIVE ;  /* 0x000000000000791b */ /* 0x007ff40003800000 */
.L_x_7581:
[----:B------:R-:W-:Y:S05]  /*38750*/  BSYNC B0 ;  /* 0x0000000000007941 */ /* 0x000fea0003800000 */
.L_x_7580:
[----:B------:R-:W-:Y:S05]  /*38760*/  BRA `(.L_x_7582) ;  /* 0xffffffbc008c7947 */ /* 0x000fea000383ffff */
.L_x_7421:
[----:B0-----:R0:W1:Y:S02]  /*38770*/  SYNCS.PHASECHK.TRANS64.TRYWAIT P1, [R6+URZ], R5 ;  /* 0x00000005060075a7 */ /* 0x001064000802017f */
[----:B-1----:R-:W-:Y:S05]  /*38780*/  @!P1 NANOSLEEP.SYNCS 0x989680 ;  /* 0x009896800000995d */ /* 0x002fea0003900000 */
[----:B------:R-:W1:Y:S02]  /*38790*/  @!P1 SYNCS.PHASECHK.TRANS64 P1, [R6+URZ], R5 ;  /* 0x00000005060095a7 */ /* 0x000e64000802007f */
[----:B-1----:R-:W-:Y:S05]  /*387a0*/  @!P1 BRA `(.L_x_7421) ;  /* 0xfffffffc00f09947 */ /* 0x002fea000383ffff */
[----:B------:R-:W-:Y:S05]  /*387b0*/  BRA `(.L_x_7583) ;  /* 0xffffffbc00d07947 */ /* 0x000fea000383ffff */
.L_x_7422:
[----:B-1----:R1:W3:Y:S02]  /*387c0*/  SYNCS.PHASECHK.TRANS64.TRYWAIT P1, [R7+URZ], R2 ;  /* 0x00000002070075a7 */ /* 0x0022e4000802017f */
[----:B---3--:R-:W-:Y:S05]  /*387d0*/  @!P1 NANOSLEEP.SYNCS 0x989680 ;  /* 0x009896800000995d */ /* 0x008fea0003900000 */
[----:B------:R-:W3:Y:S02]  /*387e0*/  @!P1 SYNCS.PHASECHK.TRANS64 P1, [R7+URZ], R2 ;  /* 0x00000002070095a7 */ /* 0x000ee4000802007f */
[----:B---3--:R-:W-:Y:S05]  /*387f0*/  @!P1 BRA `(.L_x_7422) ;  /* 0xfffffffc00f09947 */ /* 0x008fea000383ffff */
[----:B------:R-:W-:Y:S05]  /*38800*/  BRA `(.L_x_7584) ;  /* 0xffffffbc00c47947 */ /* 0x000fea000383ffff */
.L_x_7424:
[----:B---3--:R3:W4:Y:S02]  /*38810*/  SYNCS.PHASECHK.TRANS64.TRYWAIT P1, [R4+URZ+0x2e860], R5 ;  /* 0x02e86005040075a7 */ /* 0x008724000802017f */
[----:B----4-:R-:W-:Y:S05]  /*38820*/  @!P1 NANOSLEEP.SYNCS 0x989680 ;  /* 0x009896800000995d */ /* 0x010fea0003900000 */
[----:B------:R-:W4:Y:S02]  /*38830*/  @!P1 SYNCS.PHASECHK.TRANS64 P1, [R4+URZ+0x2e860], R5 ;  /* 0x02e86005040095a7 */ /* 0x000f24000802007f */
[----:B----4-:R-:W-:Y:S05]  /*38840*/  @!P1 BRA `(.L_x_7424) ;  /* 0xfffffffc00f09947 */ /* 0x010fea000383ffff */
[----:B------:R-:W-:Y:S05]  /*38850*/  BRA `(.L_x_7585) ;  /* 0xffffffbc00c87947 */ /* 0x000fea000383ffff */
.L_x_7426:
[----:B----4-:R4:W0:Y:S02]  /*38860*/  SYNCS.PHASECHK.TRANS64.TRYWAIT P1, [R3+URZ+0x2e860], R2 ;  /* 0x02e86002030075a7 */ /* 0x010824000802017f */
[----:B0-----:R-:W-:Y:S05]  /*38870*/  @!P1 NANOSLEEP.SYNCS 0x989680 ;  /* 0x009896800000995d */ /* 0x001fea0003900000 */
[----:B------:R-:W0:Y:S02]  /*38880*/  @!P1 SYNCS.PHASECHK.TRANS64 P1, [R3+URZ+0x2e860], R2 ;  /* 0x02e86002030095a7 */ /* 0x000e24000802007f */
[----:B0-----:R-:W-:Y:S05]  /*38890*/  @!P1 BRA `(.L_x_7426) ;  /* 0xfffffffc00f09947 */ /* 0x001fea000383ffff */
[----:B------:R-:W-:Y:S05]  /*388a0*/  BRA `(.L_x_7586) ;  /* 0xffffffbc00c87947 */ /* 0x000fea000383ffff */
.L_x_7428:
[----:B------:R0:W0:Y:S02]  /*388b0*/  SYNCS.PHASECHK.TRANS64.TRYWAIT P0, [R4+URZ+0x2e880], R5 ;  /* 0x02e88005040075a7 */ /* 0x000024000800017f */
[----:B0-----:R-:W-:Y:S05]  /*388c0*/  @!P0 NANOSLEEP.SYNCS 0x989680 ;  /* 0x009896800000895d */ /* 0x001fea0003900000 */
[----:B------:R-:W0:Y:S02]  /*388d0*/  @!P0 SYNCS.PHASECHK.TRANS64 P0, [R4+URZ+0x2e880], R5 ;  /* 0x02e88005040085a7 */ /* 0x000e24000800007f */
[----:B0-----:R-:W-:Y:S05]  /*388e0*/  @!P0 BRA `(.L_x_7428) ;  /* 0xfffffffc00f08947 */ /* 0x001fea000383ffff */
[----:B------:R-:W-:Y:S05]  /*388f0*/  BRA `(.L_x_7429) ;  /* 0xffffffbc00c47947 */ /* 0x000fea000383ffff */
.L_x_7587:
        /* <DEDUP_REMOVED lines=16> */
.L_x_12975:


//--------------------- .text._ZN7cutlass13device_kernelIN5flash11enable_sm90INS1_16FlashAttnFwdSm90INS1_25CollectiveMainloopFwdSm90ILi2EN4cute5tupleIJNS5_1CILi1EEES8_S8_EEENS6_IJNS7_ILi128EEENS7_ILi224EEESA_EEELi128ENS_12float_e4m3_tEfNS_4arch4Sm90ELb1ELb0ELb0ELb0ELb0ELb0ELb0ELb1ELb1ELb1ELb0ELb0EEENS1_21CollectiveEpilogueFwdINS6_IJSA_SA_SB_EEES9_NS_10bfloat16_tESF_Li256ELb0ELb1ELb0ELb1EEENS1_30DynamicPersistentTileSchedulerILi256ELi128ELb0ELb1ELb1EEEEEEEEEvNT_6ParamsE --------------------------
	.section	.text._ZN7cutlass13device_kernelIN5flash11enable_sm90INS1_16FlashAttnFwdSm90INS1_25CollectiveMainloopFwdSm90ILi2EN4cute5tupleIJNS5_1CILi1EEES8_S8_EEENS6_IJNS7_ILi128EEENS7_ILi224EEESA_EEELi128ENS_12float_e4m3_tEfNS_4arch4Sm90ELb1ELb0ELb0ELb0ELb0ELb0ELb0ELb1ELb1ELb1ELb0ELb0EEENS1_21CollectiveEpilogueFwdINS6_IJSA_SA_SB_EEES9_NS_10bfloat16_tESF_Li256ELb0ELb1ELb0ELb1EEENS1_30DynamicPersistentTileSchedulerILi256ELi128ELb0ELb1ELb1EEEEEEEEEvNT_6ParamsE,"ax",@progbits
	.align	128
.text._ZN7cutlass13device_kernelIN5flash11enable_sm90INS1_16FlashAttnFwdSm90INS1_25CollectiveMainloopFwdSm90ILi2EN4cute5tupleIJNS5_1CILi1EEES8_S8_EEENS6_IJNS7_ILi128EEENS7_ILi224EEESA_EEELi128ENS_12float_e4m3_tEfNS_4arch4Sm90ELb1ELb0ELb0ELb0ELb0ELb0ELb0ELb1ELb1ELb1ELb0ELb0EEENS1_21CollectiveEpilogueFwdINS6_IJSA_SA_SB_EEES9_NS_10bfloat16_tESF_Li256ELb0ELb1ELb0ELb1EEENS1_30DynamicPersistentTileSchedulerILi256ELi128ELb0ELb1ELb1EEEEEEEEEvNT_6ParamsE:
        .type           _ZN7cutlass13device_kernelIN5flash11enable_sm90INS1_16FlashAttnFwdSm90INS1_25CollectiveMainloopFwdSm90ILi2EN4cute5tupleIJNS5_1CILi1EEES8_S8_EEENS6_IJNS7_ILi128EEENS7_ILi224EEESA_EEELi128ENS_12float_e4m3_tEfNS_4arch4Sm90ELb1ELb0ELb0ELb0ELb0ELb0ELb0ELb1ELb1ELb1ELb0ELb0EEENS1_21CollectiveEpilogueFwdINS6_IJSA_SA_SB_EEES9_NS_10bfloat16_tESF_Li256ELb0ELb1ELb0ELb1EEENS1_30DynamicPersistentTileSchedulerILi256ELi128ELb0ELb1ELb1EEEEEEEEEvNT_6ParamsE,@function
        .size           _ZN7cutlass13device_kernelIN5flash11enable_sm90INS1_16FlashAttnFwdSm90INS1_25CollectiveMainloopFwdSm90ILi2EN4cute5tupleIJNS5_1CILi1EEES8_S8_EEENS6_IJNS7_ILi128EEENS7_ILi224EEESA_EEELi128ENS_12float_e4m3_tEfNS_4arch4Sm90ELb1ELb0ELb0ELb0ELb0ELb0ELb0ELb1ELb1ELb1ELb0ELb0EEENS1_21CollectiveEpilogueFwdINS6_IJSA_SA_SB_EEES9_NS_10bfloat16_tESF_Li256ELb0ELb1ELb0ELb1EEENS1_30DynamicPersistentTileSchedulerILi256ELi128ELb0ELb1ELb1EEEEEEEEEvNT_6ParamsE,(.L_x_12976 - _ZN7cutlass13device_kernelIN5flash11enable_sm90INS1_16FlashAttnFwdSm90INS1_25CollectiveMainloopFwdSm90ILi2EN4cute5tupleIJNS5_1CILi1EEES8_S8_EEENS6_IJNS7_ILi128EEENS7_ILi224EEESA_EEELi128ENS_12float_e4m3_tEfNS_4arch4Sm90ELb1ELb0ELb0ELb0ELb0ELb0ELb0ELb1ELb1ELb1ELb0ELb0EEENS1_21CollectiveEpilogueFwdINS6_IJSA_SA_SB_EEES9_NS_10bfloat16_tESF_Li256ELb0ELb1ELb0ELb1EEENS1_30DynamicPersistentTileSchedulerILi256ELi128ELb0ELb1ELb1EEEEEEEEEvNT_6ParamsE)
        .other          _ZN7cutlass13device_kernelIN5flash11enable_sm90INS1_16FlashAttnFwdSm90INS1_25CollectiveMainloopFwdSm90ILi2EN4cute5tupleIJNS5_1CILi1EEES8_S8_EEENS6_IJNS7_ILi128EEENS7_ILi224EEESA_EEELi128ENS_12float_e4m3_tEfNS_4arch4Sm90ELb1ELb0ELb0ELb0ELb0ELb0ELb0ELb1ELb1ELb1ELb0ELb0EEENS1_21CollectiveEpilogueFwdINS6_IJSA_SA_SB_EEES9_NS_10bfloat16_tESF_Li256ELb0ELb1ELb0ELb1EEENS1_30DynamicPersistentTileSchedulerILi256ELi128ELb0ELb1ELb1EEEEEEEEEvNT_6ParamsE,@"STO_CUDA_ENTRY STV_DEFAULT"
_ZN7cutlass13device_kernelIN5flash11enable_sm90INS1_16FlashAttnFwdSm90INS1_25CollectiveMainloopFwdSm90ILi2EN4cute5tupleIJNS5_1CILi1EEES8_S8_EEENS6_IJNS7_ILi128EEENS7_ILi224EEESA_EEELi128ENS_12float_e4m3_tEfNS_4arch4Sm90ELb1ELb0ELb0ELb0ELb0ELb0ELb0ELb1ELb1ELb1ELb0ELb0EEENS1_21CollectiveEpilogueFwdINS6_IJSA_SA_SB_EEES9_NS_10bfloat16_tESF_Li256ELb0ELb1ELb0ELb1EEENS1_30DynamicPersistentTileSchedulerILi256ELi128ELb0ELb1ELb1EEEEEEEEEvNT_6ParamsE:
        /* <DEDUP_REMOVED lines=18> */
.L_x_7589:
[----:B------:R-:W-:Y:S05]  /*0120*/  BSYNC B0 ;  /* 0x0000000000007941 */ /* 0x000fea0003800000 */
.L_x_7588:
        /* <DEDUP_REMOVED lines=41> */
.L_x_7590:
        /* <DEDUP_REMOVED lines=22> */
.L_x_7591:
        /* <DEDUP_REMOVED lines=18> */
.L_x_7592:
        /* <DEDUP_REMOVED lines=22> */
.L_x_7593:
        /* <DEDUP_REMOVED lines=22> */
.L_x_7594:
[----:B------:R-:W-:Y:S01]  /*0900*/  PLOP3.LUT P0, PT, PT, PT, UP0, 0x80, 0x0 ;  /* 0x000000000000781c */ /* 0x000fe20003f0f008 */
[----:B------:R-:W-:Y:S01]  /*0910*/  UMOV UR38, 0x1 ;  /* 0x0000000100267882 */ /* 0x000fe20000000000 */
[----:B------:R-:W-:Y:S01]  /*0920*/  NOP ;  /* 0x0000000000007918 */ /* 0x000fe20000000000 */
[----:B------:R-:W-:Y:S01]  /*0930*/  USEL UR38, UR38, 0x2, !UP0 ;  /* 0x0000000226267887 */ /* 0x000fe2000c000000 */
[----:B------:R-:W-:Y:S01]  /*0940*/  ULDC.64 UR50, c[0x0][0x208] ;  /* 0x0000820000327ab9 */ /* 0x000fe20000000a00 */
[----:B012-4-:R-:W-:Y:S08]  /*0950*/  BAR.SYNC.DEFER_BLOCKING 0x0 ;  /* 0x0000000000007b1d */ /* 0x017ff00000010000 */
[----:B------:R-:W-:Y:S05]  /*0960*/  @!P0 BRA `(.L_x_7595) ;  /* 0x000000f800948947 */ /* 0x000fea0003800000 */
.L_x_7596:
        /* <DEDUP_REMOVED lines=23> */
[----:B------:R-:W-:Y:S01]  /*0ae0*/  LEA.HI R2, R3, R234, RZ, 0x4 ;  /* 0x000000ea03027211 */ /* 0x000fe200078f20ff */
[----:B------:R-:W-:Y:S01]  /*0af0*/  IMAD.SHL.U32 R4, R4, 0x20, RZ ;  /* 0x0000002004047824 */ /* 0x000fe200078e00ff */
[----:B------:R-:W-:Y:S01]  /*0b00*/  SHF.R.S32.HI R229, RZ, 0x7, R0 ;  /* 0x00000007ffe57819 */ /* 0x000fe20000011400 */
        /* <DEDUP_REMOVED lines=8> */
[----:B------:R-:W-:Y:S01]  /*0b90*/  IMAD R5, R5, 0x40, R4 ;  /* 0x0000004005057824 */ /* 0x000fe200078e0204 */
[----:B------:R-:W-:-:S02]  /*0ba0*/  LOP3.LUT R2, R2, 0x1ffffffe, RZ, 0xc0, !PT ;  /* 0x1ffffffe02027812 */ /* 0x000fc400078ec0ff */
[-C--:B------:R-:W-:Y:S02]  /*0bb0*/  LEA.HI R4, R3, R234.reuse, RZ, 0x2 ;  /* 0x000000ea03047211 */ /* 0x080fe400078f10ff */
[----:B------:R-:W-:Y:S01]  /*0bc0*/  SHF.R.S32.HI R8, RZ, 0x2, R6 ;  /* 0x00000002ff087819 */ /* 0x000fe20000011406 */
[----:B------:R-:W-:Y:S01]  /*0bd0*/  IMAD.IADD R2, R7, 0x1, -R2 ;  /* 0x0000000107027824 */ /* 0x000fe200078e0a02 */
[----:B------:R-:W-:Y:S02]  /*0be0*/  SHF.R.S32.HI R11, RZ, 0x1f, R6 ;  /* 0x0000001fff0b7819 */ /* 0x000fe40000011406 */
[----:B------:R-:W-:Y:S01]  /*0bf0*/  LOP3.LUT R7, R4, 0xfffffffc, RZ, 0xc0, !PT ;  /* 0xfffffffc04077812 */ /* 0x000fe200078ec0ff */
[----:B------:R-:W-:Y:S01]  /*0c00*/  IMAD R231, R2, 0x8, R5 ;  /* 0x0000000802e77824 */ /* 0x000fe200078e0205 */
[----:B------:R-:W-:Y:S02]  /*0c10*/  LEA.HI R3, R3, R234, RZ, 0x3 ;  /* 0x000000ea03037211 */ /* 0x000fe400078f18ff */
[----:B------:R-:W-:Y:S01]  /*0c20*/  LEA.HI R11, R11, R8, RZ, 0x3 ;  /* 0x000000080b0b7211 */ /* 0x000fe200078f18ff */
[----:B------:R-:W-:Y:S01]  /*0c30*/  IMAD.IADD R7, R234, 0x1, -R7 ;  /* 0x00000001ea077824 */ /* 0x000fe200078e0a07 */
[----:B------:R-:W-:-:S02]  /*0c40*/  LOP3.LUT R5, R3, 0xfffffff8, RZ, 0xc0, !PT ;  /* 0xfffffff803057812 */ /* 0x000fc400078ec0ff */
[----:B------:R-:W-:Y:S02]  /*0c50*/  LOP3.LUT R11, R11, 0xfffffff8, RZ, 0xc0, !PT ;  /* 0xfffffff80b0b7812 */ /* 0x000fe400078ec0ff */
[----:B------:R-:W-:Y:S01]  /*0c60*/  LEA.HI R9, R9, R228, RZ, 0x5 ;  /* 0x000000e409097211 */ /* 0x000fe200078f28ff */
[----:B------:R-:W-:Y:S01]  /*0c70*/  IMAD.IADD R22, R234, 0x1, -R5 ;  /* 0x00000001ea167824 */ /* 0x000fe200078e0a05 */
[----:B------:R-:W-:Y:S01]  /*0c80*/  LEA.HI R0, R0, R229, RZ, 0x1 ;  /* 0x000000e500007211 */ /* 0x000fe200078f08ff */
[----:B------:R-:W-:Y:S01]  /*0c90*/  IMAD.IADD R8, R8, 0x1, -R11 ;  /* 0x0000000108087824 */ /* 0x000fe200078e0a0b */
[----:B------:R-:W-:Y:S01]  /*0ca0*/  LEA.HI R2, R7, R7, RZ, 0x1 ;  /* 0x0000000707027211 */ /* 0x000fe200078f08ff */
[----:B------:R-:W-:Y:S01]  /*0cb0*/  IMAD.SHL.U32 R16, R22, 0x8, RZ ;  /* 0x0000000816107824 */ /* 0x000fe200078e00ff */
[----:B------:R-:W-:Y:S02]  /*0cc0*/  SHF.R.S32.HI R9, RZ, 0x5, R9 ;  /* 0x00000005ff097819 */ /* 0x000fe40000011409 */
        /* <DEDUP_REMOVED lines=9> */
[----:B------:R-:W-:Y:S01]  /*0d60*/  IMAD R230, R0, 0x40, R9 ;  /* 0x0000004000e67824 */ /* 0x000fe200078e0209 */
[----:B------:R-:W-:Y:S01]  /*0d70*/  SHF.R.S32.HI R232, RZ, 0x1f, R19 ;  /* 0x0000001fffe87819 */ /* 0x000fe20000011413 */
[----:B------:R-:W-:-:S02]  /*0d80*/  IMAD.IADD R17, R228, 0x1, -R17 ;  /* 0x00000001e4117824 */ /* 0x000fc400078e0a11 */
[----:B------:R-:W-:-:S07]  /*0d90*/  IMAD R18, R7, 0x8, R230 ;  /* 0x0000000807127824 */ /* 0x000fce00078e02e6 */
.L_x_7650:
        /* <DEDUP_REMOVED lines=21> */
.L_x_7597:
[----:B------:R-:W-:Y:S01]  /*0ef0*/  ULDC UR6, c[0x0][0xc54] ;  /* 0x0003150000067ab9 */ /* 0x000fe20000000800 */
[----:B------:R-:W-:Y:S01]  /*0f00*/  UMOV UR8, UR7 ;  /* 0x0000000700087c82 */ /* 0x000fe20008000000 */
[----:B------:R-:W-:-:S11]  /*0f10*/  UISETP.NE.AND UP0, UPT, UR6, 0x1, UPT ;  /* 0x000000010600788c */ /* 0x000fd6000bf05270 */
[----:B------:R-:W-:Y:S02]  /*0f20*/  @UP0 ULDC.64 UR10, c[0x0][0xc58] ;  /* 0x00031600000a0ab9 */ /* 0x000fe40000000a00 */
[----:B------:R-:W-:-:S04]  /*0f30*/  UIMAD.WIDE.U32 UR4, UR7, UR10, URZ ;  /* 0x0000000a070472a5 */ /* 0x000fc8000f8e003f */
[----:B------:R-:W-:-:S04]  /*0f40*/  @UP0 USHF.R.U32.HI UR8, URZ, UR11, UR5 ;  /* 0x0000000b3f080299 */ /* 0x000fc80008011605 */
[----:B------:R-:W-:-:S12]  /*0f50*/  UIMAD UR4, UR8, UR6, URZ ;  /* 0x00000006080472a4 */ /* 0x000fd8000f8e023f */
.L_x_7598:
        /* <DEDUP_REMOVED lines=100> */
[----:B------:R-:W-:Y:S01]  /*15a0*/  CS2R R92, SRZ ;  /* 0x00000000005c7805 */ /* 0x000fe2000001ff00 */
[----:B------:R-:W-:Y:S01]  /*15b0*/  IMAD.MOV.U32 R57, RZ, RZ, RZ ;  /* 0x000000ffff397224 */ /* 0x000fe200078e00ff */
        /* <DEDUP_REMOVED lines=11> */
[----:B------:R-:W-:-:S04]  /*1670*/  UIMAD.WIDE.U32 UR4, UR6, UR4, URZ ;  /* 0x00000004060472a5 */ /* 0x000fc8000f8e003f */
[----:B------:R-:W-:Y:S02]  /*1680*/  @UP1 USHF.R.U32.HI UR6, URZ, UR8, UR5 ;  /* 0x000000083f061299 */ /* 0x000fe40008011605 */
[----:B------:R-:W-:Y:S02]  /*1690*/  UIMAD UR5, UR47, UR9, 0xdf ;  /* 0x000000df2f0574a4 */ /* 0x000fe4000f8e0209 */
[----:B------:R-:W-:Y:S01]  /*16a0*/  UIADD3 UR7, UR7, UR6, URZ ;  /* 0x0000000607077290 */ /* 0x000fe2000fffe03f */
[----:B------:R-:W-:Y:S02]  /*16b0*/  UMOV UR4, URZ ;  /* 0x0000003f00047c82 */ /* 0x000fe40008000000 */
[----:B------:R-:W-:Y:S01]  /*16c0*/  UMOV UR6, URZ ;  /* 0x0000003f00067c82 */ /* 0x000fe20008000000 */
[----:B------:R-:W-:Y:S02]  /*16d0*/  UIMAD.WIDE UR4, UR5, -0x6db6db6d, UR4 ;  /* 0x92492493050478a5 */ /* 0x000fe4000f8e0204 */
[----:B------:R-:W-:-:S02]  /*16e0*/  UIMAD.WIDE UR6, UR7, -0x6db6db6d, UR6 ;  /* 0x92492493070678a5 */ /* 0x000fc4000f8e0206 */
[----:B------:R-:W-:Y:S02]  /*16f0*/  USHF.R.U32.HI UR4, URZ, 0x1f, UR5 ;  /* 0x0000001f3f047899 */ /* 0x000fe40008011605 */
[----:B------:R-:W-:Y:S02]  /*1700*/  USHF.R.U32.HI UR6, URZ, 0x1f, UR7 ;  /* 0x0000001f3f067899 */ /* 0x000fe40008011607 */
[----:B------:R-:W-:Y:S02]  /*1710*/  ULEA.HI.SX32 UR4, UR5, UR4, 0x19 ;  /* 0x0000000405047291 */ /* 0x000fe4000f8fca3f */
        /* <DEDUP_REMOVED lines=37> */
.L_x_7600:
        /* <DEDUP_REMOVED lines=9> */
.L_x_7727:
[----:B------:R-:W-:Y:S05]  /*1a00*/  @!P0 BRA `(.L_x_7602) ;  /* 0x0000000000048947 */ /* 0x000fea0003800000 */
[----:B------:R-:W-:Y:S01]  /*1a10*/  BPT.TRAP 0x1 ;  /* 0x000000040000795c */ /* 0x000fe20000300000 */
.L_x_7602:
[----:B------:R-:W-:Y:S02]  /*1a20*/  IMAD.U32 R2, RZ, RZ, UR48 ;  /* 0x00000030ff027e24 */ /* 0x000fe4000f8e00ff */
[----:B0-----:R-:W-:-:S03]  /*1a30*/  IMAD.U32 R3, RZ, RZ, UR44 ;  /* 0x0000002cff037e24 */ /* 0x001fc6000f8e00ff */
[----:B------:R-:W-:Y:S02]  /*1a40*/  LEA R2, R2, UR41, 0x3 ;  /* 0x0000002902027c11 */ /* 0x000fe4000f8e18ff */
[----:B------:R-:W-:-:S04]  /*1a50*/  SHF.L.U32 R3, R3, 0x1f, RZ ;  /* 0x0000001f03037819 */ /* 0x000fc800000006ff */
[----:B------:R0:W1:Y:S01]  /*1a60*/  SYNCS.PHASECHK.TRANS64.TRYWAIT P1, [R2+URZ+0x2e830], R3 ;  /* 0x02e83003020075a7 */ /* 0x000062000802017f */
[----:B------:R-:W-:Y:S05]  /*1a70*/  @!P0 BRA `(.L_x_7603) ;  /* 0x0000000000048947 */ /* 0x000fea0003800000 */
[----:B------:R-:W-:Y:S01]  /*1a80*/  BPT.TRAP 0x1 ;  /* 0x000000040000795c */ /* 0x000fe20000300000 */
.L_x_7603:
[----:B-1----:R-:W-:Y:S05]  /*1a90*/  @P1 BRA `(.L_x_7604) ;  /* 0x0000000000081947 */ /* 0x002fea0003800000 */
[----:B------:R-:W1:Y:S02]  /*1aa0*/  SYNCS.PHASECHK.TRANS64.TRYWAIT P1, [R2+URZ+0x2e830], R3 ;  /* 0x02e83003020075a7 */ /* 0x000e64000802017f */
[----:B-1----:R-:W-:Y:S05]  /*1ab0*/  @!P1 BRA `(.L_x_7605) ;  /* 0x0000012800ec9947 */ /* 0x002fea0003800000 */
.L_x_7604:
[----:B------:R-:W2:Y:S01]  /*1ac0*/  S2R R0, SR_TID.X ;  /* 0x0000000000007919 */ /* 0x000ea20000002100 */
[----:B------:R-:W-:-:S04]  /*1ad0*/  UIADD3 UR4, UR41, 0x20400, URZ ;  /* 0x0002040029047890 */ /* 0x000fc8000fffe03f */
        /* <DEDUP_REMOVED lines=13> */
[----:B------:R-:W-:Y:S01]  /*1bb0*/  UMOV UR7, 0x40000040 ;  /* 0x4000004000077882 */ /* 0x000fe20000000000 */
[----:B------:R-:W-:Y:S01]  /*1bc0*/  UMOV UR16, UR12 ;  /* 0x0000000c00107c82 */ /* 0x000fe20008000000 */
[----:B------:R-:W-:-:S02]  /*1bd0*/  UIADD3 UR10, UR12, 0x4, URZ ;  /* 0x000000040c0a7890 */ /* 0x000fc4000fffe03f */
[----:B01----:R-:W-:Y:S01]  /*1be0*/  @!P1 VIADD R2, R2, 0x2e840 ;  /* 0x0002e84002029836 */ /* 0x003fe20000000000 */
[----:B------:R-:W-:Y:S01]  /*1bf0*/  UMOV UR11, 0x40000040 ;  /* 0x40000040000b7882 */ /* 0x000fe20000000000 */
[----:B------:R-:W-:Y:S02]  /*1c00*/  UIADD3 UR12, UR12, 0x6, URZ ;  /* 0x000000060c0c7890 */ /* 0x000fe4000fffe03f */
[----:B------:R-:W-:Y:S01]  /*1c10*/  UIMAD UR20, UR48, 0x700, UR20 ;  /* 0x00000700301478a4 */ /* 0x000fe2000f8e0214 */
[----:B------:R-:W-:Y:S01]  /*1c20*/  UMOV UR15, 0x40000040 ;  /* 0x40000040000f7882 */ /* 0x000fe20000000000 */
[----:B------:R-:W-:Y:S02]  /*1c30*/  UIADD3 UR52, UR49, -0x2, URZ ;  /* 0xfffffffe31347890 */ /* 0x000fe4000fffe03f */
[----:B------:R-:W-:-:S03]  /*1c40*/  UIADD3 UR4, UR20, 0x300, URZ ;  /* 0x0000030014047890 */ /* 0x000fc6000fffe03f */
[----:B------:R-:W-:Y:S01]  /*1c50*/  UMOV UR18, UR20 ;  /* 0x0000001400127c82 */ /* 0x000fe20008000000 */
[----:B------:R-:W-:Y:S01]  /*1c60*/  UIADD3 UR5, UR20, 0x400, URZ ;  /* 0x0000040014057890 */ /* 0x000fe2000fffe03f */
[----:B------:R-:W-:Y:S01]  /*1c70*/  QGMMA.64x32x32.F32.E4M3.E4M3 R120, gdesc[UR16], RZ, !UPT, gsb0 ;  /* 0x00600000107879f3 */ /* 0x000fe2000c0008ff */
[----:B------:R-:W-:Y:S01]  /*1c80*/  UIADD3 UR18, UR20, 0x100, URZ ;  /* 0x0000010014127890 */ /* 0x000fe2000fffe03f */
[----:B------:R-:W-:Y:S01]  /*1c90*/  UMOV UR19, 0x40000040 ;  /* 0x4000004000137882 */ /* 0x000fe20000000000 */
[----:B------:R-:W-:Y:S02]  /*1ca0*/  UIADD3 UR8, UR20, 0x2, URZ ;  /* 0x0000000214087890 */ /* 0x000fe4000fffe03f */
[----:B------:R-:W-:Y:S02]  /*1cb0*/  UIADD3 UR9, UR20, 0x402, URZ ;  /* 0x0000040214097890 */ /* 0x000fe4000fffe03f */
[----:B------:R-:W-:Y:S02]  /*1cc0*/  UIADD3 UR13, UR20, 0x4, URZ ;  /* 0x00000004140d7890 */ /* 0x000fe4000fffe03f */
[----:B------:R-:W-:Y:S01]  /*1cd0*/  UIADD3 UR14, UR20, 0x6, URZ ;  /* 0x00000006140e7890 */ /* 0x000fe2000fffe03f */
        /* <DEDUP_REMOVED lines=64> */
[----:B------:R-:W-:Y:S02]  /*20e0*/  ULDC UR13, c[0x0][0x448] ;  /* 0x00011200000d7ab9 */ /* 0x000fe40000000800 */
[----:B------:R-:W-:-:S03]  /*20f0*/  UISETP.NE.AND UP0, UPT, UR13, 0x1, UPT ;  /* 0x000000010d00788c */ /* 0x000fc6000bf05270 */
[----:B------:R-:W-:-:S03]  /*2100*/  UMOV UR13, 0x40000040 ;  /* 0x40000040000d7882 */ /* 0x000fc60000000000 */
[----:B------:R-:W-:Y:S01]  /*2110*/  PLOP3.LUT P2, PT, PT, PT, UP0, 0x80, 0x0 ;  /* 0x000000000000781c */ /* 0x000fe20003f4f008 */
        /* <DEDUP_REMOVED lines=42> */
[----:B------:R-:W-:Y:S02]  /*23c0*/  ULDC UR6, c[0x0][0x2f0] ;  /* 0x0000bc0000067ab9 */ /* 0x000fe40000000800 */
[----:B------:R-:W-:Y:S02]  /*23d0*/  IMAD.U32 R6, RZ, RZ, UR6 ;  /* 0x00000006ff067e24 */ /* 0x000fe4000f8e00ff */
[----:B------:R-:W0:Y:S01]  /*23e0*/  SHFL.IDX PT, R3, R139, RZ, 0x1c1f ;  /* 0x001c1fff8b037589 */ /* 0x000e2200000e0000 */
[----:B------:R-:W-:Y:S02]  /*23f0*/  WARPGROUP.DEPBAR.LE gsb0, 0x0 ;  /* 0x00008000000079c5 */ /* 0x000fe40000010000 */
[----:B------:R-:W-:-:S06]  /*2400*/  WARPGROUP.ARRIVE ;  /* 0x00000000000079c5 */ /* 0x000fcc0000000000 */
[----:B------:R-:W-:Y:S01]  /*2410*/  QGMMA.64x32x32.F32.E4M3.E4M3 R40, gdesc[UR8], R40, gsb0 ;  /* 0x00600000082879f3 */ /* 0x000fe20008000828 */
[----:B------:R-:W-:Y:S01]  /*2420*/  UMOV UR10, UR7 ;  /* 0x00000007000a7c82 */ /* 0x000fe20008000000 */
[----:B------:R-:W-:Y:S01]  /*2430*/  UMOV UR11, 0x40000040 ;  /* 0x40000040000b7882 */ /* 0x000fe20000000000 */
[----:B------:R-:W-:Y:S01]  /*2440*/  UIMAD UR7, UR49, -0xe0, URZ ;  /* 0xffffff20310778a4 */ /* 0x000fe2000f8e023f */
[----:B------:R-:W-:Y:S02]  /*2450*/  WARPGROUP.DEPBAR.LE gsb0, 0x0 ;  /* 0x00008000000079c5 */ /* 0x000fe40000010000 */
[----:B------:R-:W-:-:S06]  /*2460*/  WARPGROUP.ARRIVE ;  /* 0x00000000000079c5 */ /* 0x000fcc0000000000 */
[----:B------:R-:W-:Y:S01]  /*2470*/  QGMMA.64x32x32.F32.E4M3.E4M3 R24, gdesc[UR8], R24, gsb0 ;  /* 0x00600000081879f3 */ /* 0x000fe20008000818 */
[----:B------:R-:W-:Y:S02]  /*2480*/  UIADD3 UR10, UR7, 0xe1, URZ ;  /* 0x000000e1070a7890 */ /* 0x000fe4000fffe03f */
[----:B------:R-:W-:Y:S02]  /*2490*/  UIMAD UR7, UR47, UR6, UR7 ;  /* 0x000000062f0772a4 */ /* 0x000fe4000f8e0207 */
[----:B------:R-:W-:Y:S02]  /*24a0*/  UIMAD UR6, UR47, UR6, -UR18 ;  /* 0x000000062f0672a4 */ /* 0x000fe4000f8e0a12 */
[----:B------:R-:W-:Y:S01]  /*24b0*/  IMAD.U32 R0, RZ, RZ, UR10 ;  /* 0x0000000aff007e24 */ /* 0x000fe2000f8e00ff */
[----:B------:R-:W-:Y:S01]  /*24c0*/  UIADD3 UR7, UR7, 0xe0, URZ ;  /* 0x000000e007077890 */ /* 0x000fe2000fffe03f */
[----:B------:R-:W-:Y:S02]  /*24d0*/  @UP0 ULDC UR10, c[0x0][0x44c] ;  /* 0x00011300000a0ab9 */ /* 0x000fe40000000800 */
[----:B------:R-:W-:Y:S01]  /*24e0*/  IMAD R137, R17, -0x2, R0 ;  /* 0xfffffffe11897824 */ /* 0x000fe200078e0200 */
[----:B------:R-:W-:-:S02]  /*24f0*/  UIMAD.WIDE.U32 UR10, UR39, UR10, URZ ;  /* 0x0000000a270a72a5 */ /* 0x000fc4000f8e003f */
[----:B------:R-:W-:Y:S01]  /*2500*/  IMAD.U32 R0, RZ, RZ, UR7 ;  /* 0x00000007ff007e24 */ /* 0x000fe2000f8e00ff */
[----:B------:R-:W-:Y:S01]  /*2510*/  UMOV UR7, UR39 ;  /* 0x0000002700077c82 */ /* 0x000fe20008000000 */
[----:B------:R-:W-:Y:S02]  /*2520*/  IMAD R137, R6, UR47, R137 ;  /* 0x0000002f06897c24 */ /* 0x000fe4000f8e0289 */
        /* <DEDUP_REMOVED lines=136> */
[----:B------:R-:W-:Y:S01]  /*2db0*/  FMNMX.FTZ R3, R100, R3, !PT ;  /* 0x0000000364037209 */ /* 0x000fe20007810000 */
[----:B------:R-:W0:Y:S01]  /*2dc0*/  SHFL.IDX PT, R60, R139, 0x1, 0x1c1f ;  /* 0x003c1f008b3c7f89 */ /* 0x000e2200000e0000 */
        /* <DEDUP_REMOVED lines=16> */
[----:B------:R-:W-:Y:S02]  /*2ed0*/  FMNMX.FTZ R3, R69, R6, !PT ;  /* 0x0000000645037209 */ /* 0x000fe40007810000 */
[----:B0-----:R-:W-:-:S04]  /*2ee0*/  IADD3 R60, R60, -UR18, R137 ;  /* 0x800000123c3c7c10 */ /* 0x001fc8000fffe089 */
[----:B------:R-:W-:-:S04]  /*2ef0*/  VIMNMX R7, R7, R60, PT ;  /* 0x0000003c07077248 */ /* 0x000fc80003fe0100 */
        /* <DEDUP_REMOVED lines=8> */
[----:B------:R-:W-:Y:S01]  /*2f80*/  FMNMX.FTZ R6, R40, R3, !PT ;  /* 0x0000000328067209 */ /* 0x000fe20007810000 */
[----:B------:R-:W-:Y:S01]  /*2f90*/  @UP0 ULDC UR14, c[0x0][0x450] ;  /* 0x00011400000e0ab9 */ /* 0x000fe20000000800 */
[----:B------:R-:W-:Y:S01]  /*2fa0*/  ISETP.GT.AND P3, PT, R0, 0xa9, PT ;  /* 0x000000a90000780c */ /* 0x000fe20003f64270 */
[----:B------:R-:W-:Y:S01]  /*2fb0*/  @UP0 USHF.R.U32.HI UR7, URZ, UR14, UR11 ;  /* 0x0000000e3f070299 */ /* 0x000fe2000801160b */
[----:B------:R-:W-:-:S02]  /*2fc0*/  FSEL R44, R44, -INF , P4 ;  /* 0xff8000002c2c7808 */ /* 0x000fc40002000000 */
[----:B------:R-:W-:Y:S01]  /*2fd0*/  FMNMX.FTZ R3, R41, R6, !PT ;  /* 0x0000000629037209 */ /* 0x000fe20007810000 */
[----:B------:R-:W-:Y:S01]  /*2fe0*/  UIADD3 UR7, UR6, UR7, URZ ;  /* 0x0000000706077290 */ /* 0x000fe2000fffe03f */
[----:B------:R-:W-:Y:S02]  /*2ff0*/  ISETP.GT.AND P4, PT, R0, 0xb0, PT ;  /* 0x000000b00000780c */ /* 0x000fe40003f84270 */
[----:B------:R-:W-:Y:S01]  /*3000*/  FSEL R45, R45, -INF , P3 ;  /* 0xff8000002d2d7808 */ /* 0x000fe20001800000 */
[----:B------:R-:W-:Y:S01]  /*3010*/  UMOV UR6, URZ ;  /* 0x0000003f00067c82 */ /* 0x000fe20008000000 */
[----:B------:R-:W-:Y:S01]  /*3020*/  FMNMX.FTZ R6, R44, R3, !PT ;  /* 0x000000032c067209 */ /* 0x000fe20007810000 */
[----:B------:R-:W-:Y:S01]  /*3030*/  UIMAD.WIDE UR6, UR7, -0x6db6db6d, UR6 ;  /* 0x92492493070678a5 */ /* 0x000fe2000f8e0206 */
[----:B------:R-:W-:Y:S02]  /*3040*/  ISETP.GT.AND P3, PT, R0, 0xb1, PT ;  /* 0x000000b10000780c */ /* 0x000fe40003f64270 */
[----:B------:R-:W-:Y:S01]  /*3050*/  FSEL R48, R48, -INF , P4 ;  /* 0xff80000030307808 */ /* 0x000fe20002000000 */
[----:B------:R-:W-:Y:S01]  /*3060*/  USHF.R.U32.HI UR6, URZ, 0x1f, UR7 ;  /* 0x0000001f3f067899 */ /* 0x000fe20008011607 */
[----:B------:R-:W-:-:S02]  /*3070*/  FMNMX.FTZ R3, R45, R6, !PT ;  /* 0x000000062d037209 */ /* 0x000fc40007810000 */
[----:B------:R-:W-:Y:S01]  /*3080*/  ISETP.GT.AND P4, PT, R0, 0xb8, PT ;  /* 0x000000b80000780c */ /* 0x000fe20003f84270 */
[----:B------:R-:W-:Y:S01]  /*3090*/  ULEA.HI.SX32 UR6, UR7, UR6, 0x19 ;  /* 0x0000000607067291 */ /* 0x000fe2000f8fca3f */
[----:B------:R-:W-:Y:S02]  /*30a0*/  FSEL R49, R49, -INF , P3 ;  /* 0xff80000031317808 */ /* 0x000fe40001800000 */
[----:B------:R-:W-:Y:S01]  /*30b0*/  FMNMX.FTZ R6, R48, R3, !PT ;  /* 0x0000000330067209 */ /* 0x000fe20007810000 */
[----:B------:R-:W-:Y:S01]  /*30c0*/  UISETP.LT.AND UP1, UPT, URZ, UR6, UPT ;  /* 0x000000063f00728c */ /* 0x000fe2000bf21270 */
[----:B------:R-:W-:Y:S02]  /*30d0*/  ISETP.GT.AND P3, PT, R0, 0xb9, PT ;  /* 0x000000b90000780c */ /* 0x000fe40003f64270 */
[----:B------:R-:W-:Y:S01]  /*30e0*/  FSEL R52, R52, -INF , P4 ;  /* 0xff80000034347808 */ /* 0x000fe20002000000 */
[----:B------:R-:W-:Y:S01]  /*30f0*/  USEL UR49, URZ, UR6, !UP1 ;  /* 0x000000063f317287 */ /* 0x000fe2000c800000 */
[----:B------:R-:W-:-:S02]  /*3100*/  FMNMX.FTZ R3, R49, R6, !PT ;  /* 0x0000000631037209 */ /* 0x000fc40007810000 */
[----:B------:R-:W-:Y:S01]  /*3110*/  ISETP.GT.AND P4, PT, R0, 0xc0, PT ;  /* 0x000000c00000780c */ /* 0x000fe20003f84270 */
[----:B------:R-:W-:Y:S01]  /*3120*/  UISETP.GE.AND UP1, UPT, UR52, UR49, UPT ;  /* 0x000000313400728c */ /* 0x000fe2000bf26270 */
[----:B------:R-:W-:Y:S02]  /*3130*/  FSEL R53, R53, -INF , P3 ;  /* 0xff80000035357808 */ /* 0x000fe40001800000 */
[----:B------:R-:W-:Y:S02]  /*3140*/  FMNMX.FTZ R6, R52, R3, !PT ;  /* 0x0000000334067209 */ /* 0x000fe40007810000 */
[----:B------:R-:W-:Y:S02]  /*3150*/  ISETP.GT.AND P3, PT, R0, 0xc1, PT ;  /* 0x000000c10000780c */ /* 0x000fe40003f64270 */
[----:B------:R-:W-:Y:S01]  /*3160*/  FMNMX.FTZ R3, R53, R6, !PT ;  /* 0x0000000635037209 */ /* 0x000fe20007810000 */
[----:B------:R-:W-:Y:S02]  /*3170*/  WARPGROUP.DEPBAR.LE gsb0, 0x0 ;  /* 0x00008000000079c5 */ /* 0x000fe40000010000 */
[----:B------:R-:W-:-:S02]  /*3180*/  FSEL R24, R24, -INF , P4 ;  /* 0xff80000018187808 */ /* 0x000fc40002000000 */
        /* <DEDUP_REMOVED lines=18> */
[----:B------:R-:W-:Y:S02]  /*32b0*/  FSEL R6, R37, -INF , P3 ;  /* 0xff80000025067808 */ /* 0x000fe40001800000 */
[----:B------:R-:W-:Y:S02]  /*32c0*/  FMNMX.FTZ R3, R36, R3, !PT ;  /* 0x0000000324037209 */ /* 0x000fe40007810000 */
[----:B------:R-:W-:Y:S02]  /*32d0*/  ISETP.GT.AND P4, PT, R7, 0x1, PT ;  /* 0x000000010700780c */ /* 0x000fe40003f84270 */
[----:B------:R-:W-:Y:S01]  /*32e0*/  FMNMX.FTZ R9, R6, R3, !PT ;  /* 0x0000000306097209 */ /* 0x000fe20007810000 */
[----:B------:R-:W-:Y:S01]  /*32f0*/  IMAD.U32 R3, RZ, RZ, UR37 ;  /* 0x00000025ff037e24 */ /* 0x000fe2000f8e00ff */
[----:B------:R-:W-:Y:S02]  /*3300*/  FSEL R123, R123, -INF , P4 ;  /* 0xff8000007b7b7808 */ /* 0x000fe40002000000 */
[----:B------:R-:W-:Y:S01]  /*3310*/  ISETP.GT.AND P4, PT, R7, 0x10, PT ;  /* 0x000000100700780c */ /* 0x000fe20003f84270 */
[----:B------:R-:W0:Y:S03]  /*3320*/  SHFL.BFLY PT, R0, R9, 0x2, 0x1f ;  /* 0x0c401f0009007f89 */ /* 0x000e2600000e0000 */
[----:B------:R-:W-:-:S02]  /*3330*/  FSEL R130, R130, -INF , P4 ;  /* 0xff80000082827808 */ /* 0x000fc40002000000 */
[----:B------:R-:W-:-:S04]  /*3340*/  ISETP.GT.AND P4, PT, R7, 0x18, PT ;  /* 0x000000180700780c */ /* 0x000fc80003f84270 */
[----:B------:R-:W-:Y:S02]  /*3350*/  FSEL R134, R134, -INF , P4 ;  /* 0xff80000086867808 */ /* 0x000fe40002000000 */
[----:B------:R-:W-:-:S04]  /*3360*/  ISETP.GT.AND P4, PT, R7, 0x21, PT ;  /* 0x000000210700780c */ /* 0x000fc80003f84270 */
[----:B------:R-:W-:Y:S02]  /*3370*/  FSEL R107, R107, -INF , P4 ;  /* 0xff8000006b6b7808 */ /* 0x000fe40002000000 */
[----:B------:R-:W-:-:S04]  /*3380*/  ISETP.GT.AND P4, PT, R7, 0x29, PT ;  /* 0x000000290700780c */ /* 0x000fc80003f84270 */
[----:B------:R-:W-:Y:S02]  /*3390*/  FSEL R111, R111, -INF , P4 ;  /* 0xff8000006f6f7808 */ /* 0x000fe40002000000 */
[----:B------:R-:W-:Y:S02]  /*33a0*/  ISETP.GT.AND P4, PT, R7, 0x31, PT ;  /* 0x000000310700780c */ /* 0x000fe40003f84270 */
[----:B0-----:R-:W-:Y:S02]  /*33b0*/  FMNMX.FTZ R11, R9, R0, !PT ;  /* 0x00000000090b7209 */ /* 0x001fe40007810000 */
        /* <DEDUP_REMOVED lines=13> */
[C---:B------:R-:W-:Y:S01]  /*3490*/  FSETP.NEU.FTZ.AND P3, PT, R0.reuse, -INF , PT ;  /* 0xff8000000000780b */ /* 0x040fe20003f7d000 */
[----:B------:R-:W-:-:S01]  /*34a0*/  FFMA.FTZ R3, R0, R3, -8 ;  /* 0xc100000000037423 */ /* 0x000fc20000010003 */
[----:B------:R-:W-:-:S04]  /*34b0*/  ISETP.GT.AND P4, PT, R7, 0x61, PT ;  /* 0x000000610700780c */ /* 0x000fc80003f84270 */
        /* <DEDUP_REMOVED lines=74> */
[----:B------:R-:W-:Y:S01]  /*3960*/  FFMA.FTZ R84, R138, UR37, -R3 ;  /* 0x000000258a547c23 */ /* 0x000fe20008010803 */
[----:B------:R-:W-:Y:S01]  /*3970*/  ISETP.GT.AND P3, PT, R7, 0x50, PT ;  /* 0x000000500700780c */ /* 0x000fe20003f64270 */
[----:B------:R-:W-:Y:S01]  /*3980*/  MUFU.EX2 R5, R5 ;  /* 0x0000000500057308 */ /* 0x000fe20000000800 */
[----:B------:R-:W-:-:S02]  /*3990*/  FMNMX.FTZ R138, R94, R85, !PT ;  /* 0x000000555e8a7209 */ /* 0x000fc40007810000 */
[----:B------:R-:W-:Y:S02]  /*39a0*/  FSEL R98, R98, -INF , P3 ;  /* 0xff80000062627808 */ /* 0x000fe40001800000 */
[----:B------:R-:W-:Y:S02]  /*39b0*/  FMNMX.FTZ R85, R95, R138, !PT ;  /* 0x0000008a5f557209 */ /* 0x000fe40007810000 */
[----:B------:R-:W-:Y:S01]  /*39c0*/  ISETP.GT.AND P3, PT, R7, 0x58, PT ;  /* 0x000000580700780c */ /* 0x000fe20003f64270 */
[----:B------:R-:W-:Y:S01]  /*39d0*/  MUFU.EX2 R8, R8 ;  /* 0x0000000800087308 */ /* 0x000fe20000000800 */
[----:B------:R-:W-:Y:S02]  /*39e0*/  FMNMX.FTZ R136, R98, R85, !PT ;  /* 0x0000005562887209 */ /* 0x000fe40007810000 */
[----:B------:R-:W-:Y:S02]  /*39f0*/  FSEL R102, R102, -INF , P3 ;  /* 0xff80000066667808 */ /* 0x000fe40001800000 */
[----:B------:R-:W-:-:S02]  /*3a00*/  FMNMX.FTZ R89, R99, R136, !PT ;  /* 0x0000008863597209 */ /* 0x000fc40007810000 */
[----:B------:R-:W-:Y:S01]  /*3a10*/  ISETP.GT.AND P3, PT, R7, 0x60, PT ;  /* 0x000000600700780c */ /* 0x000fe20003f64270 */
[----:B------:R0:W-:Y:S01]  /*3a20*/  MUFU.EX2 R85, R93 ;  /* 0x0000005d00557308 */ /* 0x0001e20000000800 */
[----:B------:R-:W-:Y:S02]  /*3a30*/  FMNMX.FTZ R132, R102, R89, !PT ;  /* 0x0000005966847209 */ /* 0x000fe40007810000 */
[----:B------:R-:W-:Y:S02]  /*3a40*/  FSEL R89, R74, -INF , P3 ;  /* 0xff8000004a597808 */ /* 0x000fe40001800000 */
[----:B------:R-:W-:Y:S02]  /*3a50*/  FMNMX.FTZ R132, R103, R132, !PT ;  /* 0x0000008467847209 */ /* 0x000fe40007810000 */
[----:B------:R-:W-:Y:S01]  /*3a60*/  ISETP.GT.AND P3, PT, R7, 0x68, PT ;  /* 0x000000680700780c */ /* 0x000fe20003f64270 */
[----:B------:R1:W-:Y:S01]  /*3a70*/  MUFU.EX2 R74, R101 ;  /* 0x00000065004a7308 */ /* 0x0003e20000000800 */
[----:B0-----:R-:W-:-:S02]  /*3a80*/  FSEL R93, R75, -INF , P4 ;  /* 0xff8000004b5d7808 */ /* 0x001fc40002000000 */
[----:B------:R-:W-:Y:S02]  /*3a90*/  FMNMX.FTZ R132, R89, R132, !PT ;  /* 0x0000008459847209 */ /* 0x000fe40007810000 */
[----:B------:R-:W-:Y:S02]  /*3aa0*/  ISETP.GT.AND P4, PT, R7, 0x69, PT ;  /* 0x000000690700780c */ /* 0x000fe40003f84270 */
[----:B------:R-:W-:Y:S01]  /*3ab0*/  FSEL R97, R78, -INF , P3 ;  /* 0xff8000004e617808 */ /* 0x000fe20001800000 */
[----:B------:R-:W-:Y:S01]  /*3ac0*/  MUFU.EX2 R9, R9 ;  /* 0x0000000900097308 */ /* 0x000fe20000000800 */
[----:B------:R-:W-:Y:S02]  /*3ad0*/  FMNMX.FTZ R132, R93, R132, !PT ;  /* 0x000000845d847209 */ /* 0x000fe40007810000 */
[----:B------:R-:W-:Y:S02]  /*3ae0*/  ISETP.GT.AND P3, PT, R7, 0x70, PT ;  /* 0x000000700700780c */ /* 0x000fe40003f64270 */
[----:B-1----:R-:W-:Y:S01]  /*3af0*/  FSEL R101, R79, -INF , P4 ;  /* 0xff8000004f657808 */ /* 0x002fe20002000000 */
[----:B------:R-:W-:Y:S01]  /*3b00*/  FFMA.FTZ R79, R124, UR37, -R3 ;  /* 0x000000257c4f7c23 */ /* 0x000fe20008010803 */
[----:B------:R-:W-:Y:S01]  /*3b10*/  FMNMX.FTZ R132, R97, R132, !PT ;  /* 0x0000008461847209 */ /* 0x000fe20007810000 */
[----:B------:R-:W0:Y:S01]  /*3b20*/  MUFU.EX2 R10, R10 ;  /* 0x0000000a000a7308 */ /* 0x000e220000000800 */
[----:B------:R-:W-:-:S02]  /*3b30*/  ISETP.GT.AND P4, PT, R7, 0x71, PT ;  /* 0x000000710700780c */ /* 0x000fc40003f84270 */
[----:B------:R-:W-:Y:S02]  /*3b40*/  FSEL R82, R82, -INF , P3 ;  /* 0xff80000052527808 */ /* 0x000fe40001800000 */
[----:B------:R-:W-:Y:S02]  /*3b50*/  FMNMX.FTZ R75, R101, R132, !PT ;  /* 0x00000084654b7209 */ /* 0x000fe40007810000 */
[----:B------:R-:W-:Y:S01]  /*3b60*/  ISETP.GT.AND P3, PT, R7, 0x78, PT ;  /* 0x000000780700780c */ /* 0x000fe20003f64270 */
[----:B------:R-:W-:Y:S01]  /*3b70*/  MUFU.EX2 R11, R11 ;  /* 0x0000000b000b7308 */ /* 0x000fe20000000800 */
[----:B------:R-:W-:Y:S02]  /*3b80*/  FSEL R83, R83, -INF , P4 ;  /* 0xff80000053537808 */ /* 0x000fe40002000000 */
[----:B------:R-:W-:Y:S02]  /*3b90*/  FMNMX.FTZ R120, R82, R75, !PT ;  /* 0x0000004b52787209 */ /* 0x000fe40007810000 */
[----:B------:R-:W-:-:S02]  /*3ba0*/  ISETP.GT.AND P4, PT, R7, 0x79, PT ;  /* 0x000000790700780c */ /* 0x000fc40003f84270 */
[----:B------:R-:W-:Y:S01]  /*3bb0*/  FSEL R86, R86, -INF , P3 ;  /* 0xff80000056567808 */ /* 0x000fe20001800000 */
[----:B------:R1:W-:Y:S01]  /*3bc0*/  MUFU.EX2 R75, R109 ;  /* 0x0000006d004b7308 */ /* 0x0003e20000000800 */
[----:B------:R-:W-:Y:S01]  /*3bd0*/  FMNMX.FTZ R105, R83, R120, !PT ;  /* 0x0000007853697209 */ /* 0x000fe20007810000 */
[----:B------:R-:W-:Y:S01]  /*3be0*/  FFMA.FTZ R120, R68, UR37, -R3 ;  /* 0x0000002544787c23 */ /* 0x000fe20008010803 */
        /* <DEDUP_REMOVED lines=8> */
[----:B------:R2:W-:Y:S01]  /*3c70*/  MUFU.EX2 R58, R113 ;  /* 0x00000071003a7308 */ /* 0x0005e20000000800 */
[----:B-1----:R-:W-:Y:S01]  /*3c80*/  FSEL R109, R59, -INF , P4 ;  /* 0xff8000003b6d7808 */ /* 0x002fe20002000000 */
[----:B------:R-:W-:Y:S01]  /*3c90*/  FFMA.FTZ R59, R112, UR37, -R3 ;  /* 0x00000025703b7c23 */ /* 0x000fe20008010803 */
[----:B------:R-:W-:Y:S02]  /*3ca0*/  FMNMX.FTZ R116, R105, R116, !PT ;  /* 0x0000007469747209 */ /* 0x000fe40007810000 */
[----:B------:R-:W-:-:S02]  /*3cb0*/  ISETP.GT.AND P4, PT, R7, 0x89, PT ;  /* 0x000000890700780c */ /* 0x000fc40003f84270 */
[----:B------:R-:W-:Y:S01]  /*3cc0*/  FSEL R112, R62, -INF , P3 ;  /* 0xff8000003e707808 */ /* 0x000fe20001800000 */
[----:B------:R-:W-:Y:S01]  /*3cd0*/  MUFU.EX2 R13, R13 ;  /* 0x0000000d000d7308 */ /* 0x000fe20000000800 */
[----:B------:R-:W-:Y:S01]  /*3ce0*/  FMNMX.FTZ R117, R109, R116, !PT ;  /* 0x000000746d757209 */ /* 0x000fe20007810000 */
[----:B------:R-:W-:Y:S01]  /*3cf0*/  FFMA.FTZ R116, R108, UR37, -R3 ;  /* 0x000000256c747c23 */ /* 0x000fe20008010803 */
[----:B------:R-:W-:Y:S02]  /*3d00*/  ISETP.GT.AND P3, PT, R7, 0x90, PT ;  /* 0x000000900700780c */ /* 0x000fe40003f64270 */
[----:B--2---:R-:W-:Y:S02]  /*3d10*/  FSEL R113, R63, -INF , P4 ;  /* 0xff8000003f717808 */ /* 0x004fe40002000000 */
[----:B------:R-:W-:Y:S01]  /*3d20*/  FMNMX.FTZ R62, R112, R117, !PT ;  /* 0x00000075703e7209 */ /* 0x000fe20007810000 */
[----:B------:R-:W-:Y:S01]  /*3d30*/  MUFU.EX2 R78, R128 ;  /* 0x00000080004e7308 */ /* 0x000fe20000000800 */
[----:B------:R-:W-:-:S02]  /*3d40*/  ISETP.GT.AND P4, PT, R7, 0x91, PT ;  /* 0x000000910700780c */ /* 0x000fc40003f84270 */
[----:B------:R-:W-:Y:S02]  /*3d50*/  FSEL R108, R66, -INF , P3 ;  /* 0xff800000426c7808 */ /* 0x000fe40001800000 */
[----:B------:R-:W-:Y:S01]  /*3d60*/  FMNMX.FTZ R63, R113, R62, !PT ;  /* 0x0000003e713f7209 */ /* 0x000fe20007810000 */
[----:B------:R-:W-:Y:S01]  /*3d70*/  FFMA.FTZ R62, R104, UR37, -R3 ;  /* 0x00000025683e7c23 */ /* 0x000fe20008010803 */
[----:B------:R-:W-:Y:S01]  /*3d80*/  ISETP.GT.AND P3, PT, R7, 0x98, PT ;  /* 0x000000980700780c */ /* 0x000fe20003f64270 */
[----:B------:R1:W-:Y:S01]  /*3d90*/  MUFU.EX2 R66, R116 ;  /* 0x0000007400427308 */ /* 0x0003e20000000800 */
[----:B------:R-:W-:Y:S02]  /*3da0*/  FSEL R67, R67, -INF , P4 ;  /* 0xff80000043437808 */ /* 0x000fe40002000000 */
[----:B------:R-:W-:Y:S02]  /*3db0*/  FMNMX.FTZ R104, R108, R63, !PT ;  /* 0x0000003f6c687209 */ /* 0x000fe40007810000 */
[----:B------:R-:W-:-:S02]  /*3dc0*/  ISETP.GT.AND P4, PT, R7, 0x99, PT ;  /* 0x000000990700780c */ /* 0x000fc40003f84270 */
[----:B------:R-:W-:Y:S01]  /*3dd0*/  FSEL R70, R70, -INF , P3 ;  /* 0xff80000046467808 */ /* 0x000fe20001800000 */
[----:B------:R-:W2:Y:S01]  /*3de0*/  MUFU.EX2 R14, R14 ;  /* 0x0000000e000e7308 */ /* 0x000ea20000000800 */
[----:B------:R-:W-:Y:S01]  /*3df0*/  FMNMX.FTZ R63, R67, R104, !PT ;  /* 0x00000068433f7209 */ /* 0x000fe20007810000 */
[----:B-1----:R-:W-:Y:S01]  /*3e00*/  FFMA.FTZ R116, R100, UR37, -R3 ;  /* 0x0000002564747c23 */ /* 0x002fe20008010803 */
[----:B------:R-:W-:Y:S02]  /*3e10*/  FSEL R71, R71, -INF , P4 ;  /* 0xff80000047477808 */ /* 0x000fe40002000000 */
[C---:B------:R-:W-:Y:S02]  /*3e20*/  ISETP.GT.AND P3, PT, R7.reuse, 0xa0, PT ;  /* 0x000000a00700780c */ /* 0x040fe40003f64270 */
[----:B------:R-:W-:Y:S01]  /*3e30*/  FMNMX.FTZ R104, R70, R63, !PT ;  /* 0x0000003f46687209 */ /* 0x000fe20007810000 */
[----:B------:R-:W-:Y:S01]  /*3e40*/  MUFU.EX2 R15, R15 ;  /* 0x0000000f000f7308 */ /* 0x000fe20000000800 */
[----:B------:R-:W-:-:S02]  /*3e50*/  ISETP.GT.AND P4, PT, R7, 0xa1, PT ;  /* 0x000000a10700780c */ /* 0x000fc40003f84270 */
[----:B------:R-:W-:Y:S01]  /*3e60*/  FSEL R100, R42, -INF , P3 ;  /* 0xff8000002a647808 */ /* 0x000fe20001800000 */
[----:B------:R-:W-:-:S01]  /*3e70*/  FFMA.FTZ R42, R96, UR37, -R3 ;  /* 0x00000025602a7c23 */ /* 0x000fc20008010803 */
[----:B------:R-:W-:Y:S02]  /*3e80*/  FMNMX.FTZ R117, R71, R104, !PT ;  /* 0x0000006847757209 */ /* 0x000fe40007810000 */
[----:B------:R-:W-:Y:S01]  /*3e90*/  ISETP.GT.AND P3, PT, R7, 0xa8, PT ;  /* 0x000000a80700780c */ /* 0x000fe20003f64270 */
[----:B------:R1:W-:Y:S01]  /*3ea0*/  MUFU.EX2 R63, R116 ;  /* 0x00000074003f7308 */ /* 0x0003e20000000800 */
[----:B------:R-:W-:Y:S01]  /*3eb0*/  FSEL R104, R43, -INF , P4 ;  /* 0xff8000002b687808 */ /* 0x000fe20002000000 */
[--C-:B------:R-:W-:Y:S01]  /*3ec0*/  FFMA.FTZ R43, R92, UR37, -R3.reuse ;  /* 0x000000255c2b7c23 */ /* 0x100fe20008010803 */
[----:B------:R-:W-:Y:S01]  /*3ed0*/  FMNMX.FTZ R117, R100, R117, !PT ;  /* 0x0000007564757209 */ /* 0x000fe20007810000 */
[----:B------:R-:W-:Y:S01]  /*3ee0*/  FFMA.FTZ R92, R65, UR37, -R3 ;  /* 0x00000025415c7c23 */ /* 0x000fe20008010803 */
[----:B------:R-:W-:-:S02]  /*3ef0*/  ISETP.GT.AND P4, PT, R7, 0xa9, PT ;  /* 0x000000a90700780c */ /* 0x000fc40003f84270 */
[----:B------:R-:W-:Y:S01]  /*3f00*/  FSEL R96, R46, -INF , P3 ;  /* 0xff8000002e607808 */ /* 0x000fe20001800000 */
[----:B------:R-:W-:-:S01]  /*3f10*/  FFMA.FTZ R46, R88, UR37, -R3 ;  /* 0x00000025582e7c23 */ /* 0x000fc20008010803 */
[----:B------:R-:W-:Y:S01]  /*3f20*/  FMNMX.FTZ R117, R104, R117, !PT ;  /* 0x0000007568757209 */ /* 0x000fe20007810000 */
[----:B------:R-:W-:Y:S01]  /*3f30*/  MUFU.EX2 R20, R20 ;  /* 0x0000001400147308 */ /* 0x000fe20000000800 */
[----:B------:R-:W-:Y:S02]  /*3f40*/  ISETP.GT.AND P3, PT, R7, 0xb0, PT ;  /* 0x000000b00700780c */ /* 0x000fe40003f64270 */
[----:B-1----:R-:W-:Y:S02]  /*3f50*/  FSEL R116, R47, -INF , P4 ;  /* 0xff8000002f747808 */ /* 0x002fe40002000000 */
[----:B------:R-:W-:Y:S02]  /*3f60*/  FMNMX.FTZ R117, R96, R117, !PT ;  /* 0x0000007560757209 */ /* 0x000fe40007810000 */
[----:B------:R-:W-:Y:S01]  /*3f70*/  ISETP.GT.AND P4, PT, R7, 0xb1, PT ;  /* 0x000000b10700780c */ /* 0x000fe20003f84270 */
[----:B------:R-:W-:Y:S01]  /*3f80*/  MUFU.EX2 R21, R21 ;  /* 0x0000001500157308 */ /* 0x000fe20000000800 */
[----:B------:R-:W-:-:S02]  /*3f90*/  FSEL R50, R50, -INF , P3 ;  /* 0xff80000032327808 */ /* 0x000fc40001800000 */
[----:B------:R-:W-:Y:S02]  /*3fa0*/  FMNMX.FTZ R117, R116, R117, !PT ;  /* 0x0000007574757209 */ /* 0x000fe40007810000 */
[----:B------:R-:W-:Y:S02]  /*3fb0*/  ISETP.GT.AND P3, PT, R7, 0xb8, PT ;  /* 0x000000b80700780c */ /* 0x000fe40003f64270 */
[----:B------:R-:W-:Y:S01]  /*3fc0*/  FSEL R51, R51, -INF , P4 ;  /* 0xff80000033337808 */ /* 0x000fe20002000000 */
[----:B------:R-:W1:Y:S01]  /*3fd0*/  MUFU.EX2 R56, R56 ;  /* 0x0000003800387308 */ /* 0x000e620000000800 */
        /* <DEDUP_REMOVED lines=9> */
[----:B------:R3:W-:Y:S01]  /*4070*/  MUFU.EX2 R47, R92 ;  /* 0x0000005c002f7308 */ /* 0x0007e20000000800 */
        /* <DEDUP_REMOVED lines=15> */
[----:B------:R-:W-:-:S02]  /*4170*/  FSEL R34, R34, -INF , P3 ;  /* 0xff80000022227808 */ /* 0x000fc40001800000 */
[----:B------:R-:W-:Y:S01]  /*4180*/  FMNMX.FTZ R117, R31, R30, !PT ;  /* 0x0000001e1f757209 */ /* 0x000fe20007810000 */
[----:B------:R-:W-:-:S01]  /*4190*/  FFMA.FTZ R30, R40, UR37, -R3 ;  /* 0x00000025281e7c23 */ /* 0x000fc20008010803 */
[----:B------:R-:W-:Y:S02]  /*41a0*/  ISETP.GT.AND P3, PT, R7, 0xd8, PT ;  /* 0x000000d80700780c */ /* 0x000fe40003f64270 */
[----:B------:R-:W-:Y:S01]  /*41b0*/  FSEL R69, R35, -INF , P4 ;  /* 0xff80000023457808 */ /* 0x000fe20002000000 */
[--C-:B------:R-:W-:Y:S01]  /*41c0*/  FFMA.FTZ R35, R41, UR37, -R3.reuse ;  /* 0x0000002529237c23 */ /* 0x100fe20008010803 */
[----:B---3--:R-:W-:Y:S01]  /*41d0*/  FMNMX.FTZ R92, R34, R117, !PT ;  /* 0x00000075225c7209 */ /* 0x008fe20007810000 */
[--C-:B------:R-:W-:Y:S01]  /*41e0*/  FFMA.FTZ R41, R48, UR37, -R3.reuse ;  /* 0x0000002530297c23 */ /* 0x100fe20008010803 */
[----:B------:R-:W-:Y:S01]  /*41f0*/  ISETP.GT.AND P4, PT, R7, 0xd9, PT ;  /* 0x000000d90700780c */ /* 0x000fe20003f84270 */
[--C-:B------:R-:W-:Y:S01]  /*4200*/  FFMA.FTZ R48, R53, UR37, -R3.reuse ;  /* 0x0000002535307c23 */ /* 0x100fe20008010803 */
[----:B------:R-:W-:Y:S01]  /*4210*/  FSEL R40, R38, -INF , P3 ;  /* 0xff80000026287808 */ /* 0x000fe20001800000 */
[--C-:B------:R-:W-:Y:S01]  /*4220*/  FFMA.FTZ R38, R44, UR37, -R3.reuse ;  /* 0x000000252c267c23 */ /* 0x100fe20008010803 */
[----:B------:R-:W-:Y:S01]  /*4230*/  FMNMX.FTZ R7, R69, R92, !PT ;  /* 0x0000005c45077209 */ /* 0x000fe20007810000 */
[--C-:B------:R-:W-:Y:S01]  /*4240*/  FFMA.FTZ R44, R49, UR37, -R3.reuse ;  /* 0x00000025312c7c23 */ /* 0x100fe20008010803 */
[----:B------:R-:W-:Y:S01]  /*4250*/  FSEL R92, R39, -INF , P4 ;  /* 0xff800000275c7808 */ /* 0x000fe20002000000 */
[--C-:B------:R-:W-:Y:S01]  /*4260*/  FFMA.FTZ R39, R45, UR37, -R3.reuse ;  /* 0x000000252d277c23 */ /* 0x100fe20008010803 */
[----:B------:R-:W-:Y:S01]  /*4270*/  FMNMX.FTZ R7, R40, R7, !PT ;  /* 0x0000000728077209 */ /* 0x000fe20007810000 */
[----:B------:R-:W-:Y:S01]  /*4280*/  FFMA.FTZ R45, R52, UR37, -R3 ;  /* 0x00000025342d7c23 */ /* 0x000fe20008010803 */
[----:B------:R-:W-:-:S02]  /*4290*/  IMAD.U32 R52, RZ, RZ, UR37 ;  /* 0x00000025ff347e24 */ /* 0x000fc4000f8e00ff */
[----:B------:R-:W-:Y:S01]  /*42a0*/  FFMA.FTZ R3, R6, UR37, -R3 ;  /* 0x0000002506037c23 */ /* 0x000fe20008010803 */
[----:B------:R-:W-:Y:S01]  /*42b0*/  FMNMX.FTZ R7, R92, R7, !PT ;  /* 0x000000075c077209 */ /* 0x000fe20007810000 */
[----:B------:R-:W-:Y:S01]  /*42c0*/  MUFU.EX2 R57, R57 ;  /* 0x0000003900397308 */ /* 0x000fe20000000800 */
[----:B0-----:R-:W-:Y:S02]  /*42d0*/  F2FP.SATFINITE.E4M3.F32.PACK_AB_MERGE_C R224, R10, R9, RZ ;  /* 0x000000090ae0723e */ /* 0x001fe400048070ff */
[----:B--2---:R-:W-:Y:S01]  /*42e0*/  F2FP.SATFINITE.E4M3.F32.PACK_AB_MERGE_C R226, R14, R13, RZ ;  /* 0x0000000d0ee2723e */ /* 0x004fe200048070ff */
[----:B----4-:R-:W0:Y:S01]  /*42f0*/  SHFL.BFLY PT, R120, R7, 0x2, 0x1f ;  /* 0x0c401f0007787f89 */ /* 0x010e2200000e0000 */
[----:B-1----:R-:W-:Y:S02]  /*4300*/  F2FP.SATFINITE.E4M3.F32.PACK_AB_MERGE_C R220, R56, R21, RZ ;  /* 0x0000001538dc723e */ /* 0x002fe400048070ff */
[----:B------:R-:W-:Y:S01]  /*4310*/  F2FP.SATFINITE.E4M3.F32.PACK_AB_MERGE_C R224, R8, R5, R224 ;  /* 0x0000000508e0723e */ /* 0x000fe200048070e0 */
[----:B------:R-:W1:Y:S01]  /*4320*/  MUFU.EX2 R64, R64 ;  /* 0x0000004000407308 */ /* 0x000e620000000800 */
[----:B------:R-:W-:-:S02]  /*4330*/  F2FP.SATFINITE.E4M3.F32.PACK_AB_MERGE_C R226, R12, R11, R226 ;  /* 0x0000000b0ce2723e */ /* 0x000fc400048070e2 */
[----:B------:R-:W-:-:S05]  /*4340*/  F2FP.SATFINITE.E4M3.F32.PACK_AB_MERGE_C R220, R20, R15, R220 ;  /* 0x0000000f14dc723e */ /* 0x000fca00048070dc */
[----:B------:R-:W-:Y:S08]  /*4350*/  MUFU.EX2 R61, R152 ;  /* 0x00000098003d7308 */ /* 0x000ff00000000800 */
[----:B------:R-:W-:Y:S01]  /*4360*/  MUFU.EX2 R72, R72 ;  /* 0x0000004800487308 */ /* 0x000fe20000000800 */
[----:B-1----:R-:W-:Y:S02]  /*4370*/  F2FP.SATFINITE.E4M3.F32.PACK_AB_MERGE_C R222, R64, R57, RZ ;  /* 0x0000003940de723e */ /* 0x002fe400048070ff */
[----:B0-----:R-:W-:-:S02]  /*4380*/  FMNMX.FTZ R120, R7, R120, !PT ;  /* 0x0000007807787209 */ /* 0x001fc40007810000 */
[----:B------:R-:W-:-:S03]  /*4390*/  F2FP.SATFINITE.E4M3.F32.PACK_AB_MERGE_C R222, R60, R37, R222 ;  /* 0x000000253cde723e */ /* 0x000fc600048070de */
[----:B------:R-:W-:Y:S01]  /*43a0*/  MUFU.EX2 R73, R148 ;  /* 0x0000009400497308 */ /* 0x000fe20000000800 */
[----:B------:R-:W0:Y:S07]  /*43b0*/  SHFL.BFLY PT, R7, R120, 0x1, 0x1f ;  /* 0x0c201f0078077f89 */ /* 0x000e2e00000e0000 */
[----:B------:R-:W1:Y:S08]  /*43c0*/  MUFU.EX2 R76, R76 ;  /* 0x0000004c004c7308 */ /* 0x000e700000000800 */
[----:B------:R-:W-:Y:S08]  /*43d0*/  MUFU.EX2 R77, R144 ;  /* 0x00000090004d7308 */ /* 0x000ff00000000800 */
[----:B------:R-:W-:Y:S01]  /*43e0*/  MUFU.EX2 R80, R80 ;  /* 0x0000005000507308 */ /* 0x000fe20000000800 */
[----:B0-----:R-:W-:-:S02]  /*43f0*/  FMNMX.FTZ R7, R120, R7, !PT ;  /* 0x0000000778077209 */ /* 0x001fc40007810000 */
[----:B-1----:R-:W-:Y:S02]  /*4400*/  F2FP.SATFINITE.E4M3.F32.PACK_AB_MERGE_C R216, R76, R73, RZ ;  /* 0x000000494cd8723e */ /* 0x002fe400048070ff */
[C---:B------:R-:W-:Y:S01]  /*4410*/  FSETP.NEU.FTZ.AND P3, PT, R7.reuse, -INF , PT ;  /* 0xff8000000700780b */ /* 0x040fe20003f7d000 */
[----:B------:R-:W-:Y:S01]  /*4420*/  FFMA.FTZ R52, R7, R52, -8 ;  /* 0xc100000007347423 */ /* 0x000fe20000010034 */
[----:B------:R-:W-:Y:S01]  /*4430*/  F2FP.SATFINITE.E4M3.F32.PACK_AB_MERGE_C R216, R72, R61, R216 ;  /* 0x0000003d48d8723e */ /* 0x000fe200048070d8 */
        /* <DEDUP_REMOVED lines=25> */
[----:B------:R-:W1:Y:S01]  /*45d0*/  MUFU.EX2 R117, R117 ;  /* 0x0000007500757308 */ /* 0x000e620000000800 */
[----:B------:R-:W-:-:S01]  /*45e0*/  FFMA.FTZ R126, R111, UR37, -R52 ;  /* 0x000000256f7e7c23 */ /* 0x000fc20008010834 */
[----:B------:R-:W-:Y:S01]  /*45f0*/  FFMA.FTZ R111, R115, UR37, -R52 ;  /* 0x00000025736f7c23 */ /* 0x000fe20008010834 */
[----:B------:R-:W-:-:S01]  /*4600*/  FADD.FTZ R130, R10, R87 ;  /* 0x000000570a827221 */ /* 0x000fc20000010000 */
        /* <DEDUP_REMOVED lines=8> */
[----:B------:R-:W-:Y:S01]  /*4690*/  FFMA.FTZ R105, R105, UR37, -R52 ;  /* 0x0000002569697c23 */ /* 0x000fe20008010834 */
[----:B------:R-:W-:Y:S01]  /*46a0*/  @!P1 PRMT R87, RZ, 0x654, R2 ;  /* 0x00000654ff579816 */ /* 0x000fe20000000002 */
[--C-:B------:R-:W-:Y:S01]  /*46b0*/  FFMA.FTZ R90, R90, UR37, -R52.reuse ;  /* 0x000000255a5a7c23 */ /* 0x100fe20008010834 */
[----:B------:R-:W-:-:S01]  /*46c0*/  FFMA.FTZ R91, R91, UR37, -R52 ;  /* 0x000000255b5b7c23 */ /* 0x000fc20008010834 */
[----:B------:R-:W0:Y:S01]  /*46d0*/  MUFU.EX2 R53, R53 ;  /* 0x0000003500357308 */ /* 0x000e220000000800 */
[----:B-1----:R-:W-:-:S01]  /*46e0*/  FADD.FTZ R101, R117, R132 ;  /* 0x0000008475657221 */ /* 0x002fc20000010000 */
[----:B------:R1:W-:Y:S01]  /*46f0*/  @!P1 SYNCS.ARRIVE.TRANS64.RED.A1T0 RZ, [R87+URZ], RZ ;  /* 0x000000ff57ff99a7 */ /* 0x0003e2000810043f */
[----:B------:R-:W-:-:S01]  /*4700*/  FFMA.FTZ R113, R113, UR37, -R52 ;  /* 0x0000002571717c23 */ /* 0x000fc20008010834 */
[--C-:B------:R-:W-:Y:S01]  /*4710*/  FFMA.FTZ R108, R108, UR37, -R52.reuse ;  /* 0x000000256c6c7c23 */ /* 0x100fe20008010834 */
[----:B------:R-:W-:-:S01]  /*4720*/  FFMA.FTZ R89, R89, UR37, -R52 ;  /* 0x0000002559597c23 */ /* 0x000fc20008010834 */
[--C-:B------:R-:W-:Y:S01]  /*4730*/  FFMA.FTZ R82, R82, UR37, -R52.reuse ;  /* 0x0000002552527c23 */ /* 0x100fe20008010834 */
[----:B------:R-:W-:-:S01]  /*4740*/  FFMA.FTZ R83, R83, UR37, -R52 ;  /* 0x0000002553537c23 */ /* 0x000fc20008010834 */
[----:B------:R-:W3:Y:S01]  /*4750*/  MUFU.EX2 R120, R120 ;  /* 0x0000007800787308 */ /* 0x000ee20000000800 */
[----:B--2---:R-:W-:-:S01]  /*4760*/  FADD.FTZ R132, R122, R101 ;  /* 0x000000657a847221 */ /* 0x004fc20000010000 */
[----:B------:R-:W-:Y:S01]  /*4770*/  FADD.FTZ R101, R11, R130 ;  /* 0x000000820b657221 */ /* 0x000fe20000010000 */
[----:B-1----:R-:W-:-:S01]  /*4780*/  FFMA.FTZ R87, R109, UR37, -R52 ;  /* 0x000000256d577c23 */ /* 0x002fc20008010834 */
[--C-:B------:R-:W-:Y:S01]  /*4790*/  FFMA.FTZ R86, R86, UR37, -R52.reuse ;  /* 0x0000002556567c23 */ /* 0x100fe20008010834 */
[----:B------:R-:W-:-:S01]  /*47a0*/  FFMA.FTZ R71, R71, UR37, -R52 ;  /* 0x0000002547477c23 */ /* 0x000fc20008010834 */
[----:B------:R-:W-:Y:S01]  /*47b0*/  FADD.FTZ R130, R12, R101 ;  /* 0x000000650c827221 */ /* 0x000fe20000010000 */
[----:B------:R-:W-:-:S01]  /*47c0*/  FFMA.FTZ R101, R112, UR37, -R52 ;  /* 0x0000002570657c23 */ /* 0x000fc20008010834 */
[----:B------:R-:W-:Y:S01]  /*47d0*/  MUFU.EX2 R121, R121 ;  /* 0x0000007900797308 */ /* 0x000fe20000000800 */
        /* <DEDUP_REMOVED lines=8> */
[----:B---3--:R-:W-:-:S01]  /*4860*/  FADD.FTZ R112, R120, R103 ;  /* 0x0000006778707221 */ /* 0x008fc20000010000 */
[----:B------:R-:W-:Y:S01]  /*4870*/  FADD.FTZ R103, R13, R130 ;  /* 0x000000820d677221 */ /* 0x000fe20000010000 */
[----:B------:R-:W-:-:S01]  /*4880*/  FFMA.FTZ R65, R65, UR37, -R52 ;  /* 0x0000002541417c23 */ /* 0x000fc20008010834 */
[--C-:B------:R-:W-:Y:S01]  /*4890*/  FFMA.FTZ R88, R88, UR37, -R52.reuse ;  /* 0x0000002558587c23 */ /* 0x100fe20008010834 */
[----:B------:R-:W-:-:S01]  /*48a0*/  FFMA.FTZ R68, R68, UR37, -R52 ;  /* 0x0000002544447c23 */ /* 0x000fc20008010834 */
[--C-:B------:R-:W-:Y:S01]  /*48b0*/  FFMA.FTZ R34, R34, UR37, -R52.reuse ;  /* 0x0000002522227c23 */ /* 0x100fe20008010834 */
[----:B------:R-:W-:-:S01]  /*48c0*/  FFMA.FTZ R69, R69, UR37, -R52 ;  /* 0x0000002545457c23 */ /* 0x000fc20008010834 */
[----:B------:R-:W1:Y:S01]  /*48d0*/  MUFU.EX2 R106, R106 ;  /* 0x0000006a006a7308 */ /* 0x000e620000000800 */
[----:B------:R-:W-:-:S01]  /*48e0*/  FFMA.FTZ R40, R40, UR37, -R52 ;  /* 0x0000002528287c23 */ /* 0x000fc20008010834 */
[----:B------:R-:W-:-:S04]  /*48f0*/  F2FP.SATFINITE.E4M3.F32.PACK_AB_MERGE_C R225, R122, R117, RZ ;  /* 0x000000757ae1723e */ /* 0x000fc800048070ff */
[----:B------:R-:W-:Y:S02]  /*4900*/  F2FP.SATFINITE.E4M3.F32.PACK_AB_MERGE_C R225, R49, R6, R225 ;  /* 0x0000000631e1723e */ /* 0x000fe400048070e1 */
[----:B------:R-:W2:Y:S01]  /*4910*/  MUFU.EX2 R107, R107 ;  /* 0x0000006b006b7308 */ /* 0x000ea20000000800 */
[----:B0-----:R-:W-:-:S04]  /*4920*/  F2FP.SATFINITE.E4M3.F32.PACK_AB_MERGE_C R227, R124, R121, RZ ;  /* 0x000000797ce3723e */ /* 0x001fc800048070ff */
[----:B------:R-:W-:-:S03]  /*4930*/  F2FP.SATFINITE.E4M3.F32.PACK_AB_MERGE_C R227, R120, R53, R227 ;  /* 0x0000003578e3723e */ /* 0x000fc600048070e3 */
[----:B------:R-:W0:Y:S08]  /*4940*/  MUFU.EX2 R123, R123 ;  /* 0x0000007b007b7308 */ /* 0x000e300000000800 */
[----:B------:R3:W-:Y:S08]  /*4950*/  MUFU.EX2 R2, R105 ;  /* 0x0000006900027308 */ /* 0x0007f00000000800 */
[----:B------:R-:W4:Y:S01]  /*4960*/  MUFU.EX2 R126, R126 ;  /* 0x0000007e007e7308 */ /* 0x000f220000000800 */
[----:B---3--:R-:W-:-:S01]  /*4970*/  FADD.FTZ R105, R121, R112 ;  /* 0x0000007079697221 */ /* 0x008fc20000010000 */
[----:B------:R-:W-:Y:S01]  /*4980*/  FADD.FTZ R112, R14, R103 ;  /* 0x000000670e707221 */ /* 0x000fe20000010000 */
[----:B------:R-:W-:-:S02]  /*4990*/  FFMA.FTZ R103, R67, UR37, -R52 ;  /* 0x0000002543677c23 */ /* 0x000fc40008010834 */
[----:B------:R-:W-:Y:S01]  /*49a0*/  FADD.FTZ R67, R124, R105 ;  /* 0x000000697c437221 */ /* 0x000fe20000010000 */
[----:B------:R-:W-:-:S01]  /*49b0*/  FADD.FTZ R109, R15, R112 ;  /* 0x000000700f6d7221 */ /* 0x000fc20000010000 */
[----:B------:R-:W-:Y:S01]  /*49c0*/  FFMA.FTZ R105, R70, UR37, -R52 ;  /* 0x0000002546697c23 */ /* 0x000fe20008010834 */
[----:B------:R-:W3:Y:S01]  /*49d0*/  MUFU.EX2 R110, R110 ;  /* 0x0000006e006e7308 */ /* 0x000ee20000000800 */
[----:B-1----:R-:W-:-:S01]  /*49e0*/  FADD.FTZ R70, R106, R67 ;  /* 0x000000436a467221 */ /* 0x002fc20000010000 */
[----:B------:R-:W-:-:S03]  /*49f0*/  FADD.FTZ R112, R20, R109 ;  /* 0x0000006d14707221 */ /* 0x000fc60000010000 */
[----:B--2---:R-:W-:Y:S01]  /*4a00*/  FADD.FTZ R130, R107, R70 ;  /* 0x000000466b827221 */ /* 0x004fe20000010000 */
[----:B------:R-:W-:-:S02]  /*4a10*/  FADD.FTZ R67, R21, R112 ;  /* 0x0000007015437221 */ /* 0x000fc40000010000 */
[----:B------:R-:W-:Y:S01]  /*4a20*/  MUFU.EX2 R111, R111 ;  /* 0x0000006f006f7308 */ /* 0x000fe20000000800 */
[----:B0-----:R-:W-:-:S01]  /*4a30*/  FADD.FTZ R109, R123, R130 ;  /* 0x000000827b6d7221 */ /* 0x001fc20000010000 */
[----:B------:R-:W-:Y:S01]  /*4a40*/  FADD.FTZ R112, R56, R67 ;  /* 0x0000004338707221 */ /* 0x000fe20000010000 */
[C---:B----4-:R-:W-:Y:S02]  /*4a50*/  F2FP.SATFINITE.E4M3.F32.PACK_AB_MERGE_C R221, R126.reuse, R123, RZ ;  /* 0x0000007b7edd723e */ /* 0x050fe400048070ff */
[----:B------:R-:W-:Y:S01]  /*4a60*/  FADD.FTZ R125, R126, R109 ;  /* 0x0000006d7e7d7221 */ /* 0x000fe20000010000 */
[----:B------:R-:W-:-:S01]  /*4a70*/  FADD.FTZ R127, R37, R112 ;  /* 0x00000070257f7221 */ /* 0x000fc20000010000 */
[----:B------:R-:W-:Y:S01]  /*4a80*/  FFMA.FTZ R109, R50, UR37, -R52 ;  /* 0x00000025326d7c23 */ /* 0x000fe20008010834 */
[----:B------:R-:W-:Y:S01]  /*4a90*/  MUFU.EX2 R114, R114 ;  /* 0x0000007200727308 */ /* 0x000fe20000000800 */
[----:B---3--:R-:W-:-:S01]  /*4aa0*/  FADD.FTZ R50, R110, R125 ;  /* 0x0000007d6e327221 */ /* 0x008fc20000010000 */
[----:B------:R-:W-:Y:S01]  /*4ab0*/  FADD.FTZ R130, R60, R127 ;  /* 0x0000007f3c827221 */ /* 0x000fe20000010000 */
[----:B------:R-:W-:-:S01]  /*4ac0*/  FFMA.FTZ R112, R54, UR37, -R52 ;  /* 0x0000002536707c23 */ /* 0x000fc20008010834 */
[----:B------:R-:W-:-:S02]  /*4ad0*/  F2FP.SATFINITE.E4M3.F32.PACK_AB_MERGE_C R221, R107, R106, R221 ;  /* 0x0000006a6bdd723e */ /* 0x000fc400048070dd */
[----:B------:R-:W-:-:S02]  /*4ae0*/  FADD.FTZ R125, R57, R130 ;  /* 0x00000082397d7221 */ /* 0x000fc40000010000 */
[----:B------:R-:W0:Y:S08]  /*4af0*/  MUFU.EX2 R115, R115 ;  /* 0x0000007300737308 */ /* 0x000e300000000800 */
[----:B------:R-:W1:Y:S08]  /*4b00*/  MUFU.EX2 R90, R90 ;  /* 0x0000005a005a7308 */ /* 0x000e700000000800 */
[----:B------:R-:W2:Y:S01]  /*4b10*/  MUFU.EX2 R91, R91 ;  /* 0x0000005b005b7308 */ /* 0x000ea20000000800 */
[----:B0-----:R-:W-:-:S04]  /*4b20*/  F2FP.SATFINITE.E4M3.F32.PACK_AB_MERGE_C R223, R115, R114, RZ ;  /* 0x0000007273df723e */ /* 0x001fc800048070ff */
[----:B------:R-:W-:-:S03]  /*4b30*/  F2FP.SATFINITE.E4M3.F32.PACK_AB_MERGE_C R223, R111, R110, R223 ;  /* 0x0000006e6fdf723e */ /* 0x000fc600048070df */
[----:B------:R0:W-:Y:S08]  /*4b40*/  MUFU.EX2 R70, R113 ;  /* 0x0000007100467308 */ /* 0x0001f00000000800 */
[----:B------:R-:W3:Y:S01]  /*4b50*/  MUFU.EX2 R118, R118 ;  /* 0x0000007600767308 */ /* 0x000ee20000000800 */
[----:B0-----:R-:W-:-:S04]  /*4b60*/  FADD.FTZ R113, R111, R50 ;  /* 0x000000326f717221 */ /* 0x001fc80000010000 */
[----:B------:R-:W-:-:S03]  /*4b70*/  FADD.FTZ R54, R114, R113 ;  /* 0x0000007172367221 */ /* 0x000fc60000010000 */
[----:B------:R0:W-:Y:S01]  /*4b80*/  MUFU.EX2 R67, R108 ;  /* 0x0000006c00437308 */ /* 0x0001e20000000800 */
[----:B------:R-:W-:-:S04]  /*4b90*/  FADD.FTZ R113, R115, R54 ;  /* 0x0000003673717221 */ /* 0x000fc80000010000 */
[----:B-1----:R-:W-:-:S03]  /*4ba0*/  FADD.FTZ R54, R90, R113 ;  /* 0x000000715a367221 */ /* 0x002fc60000010000 */
[----:B------:R-:W1:Y:S01]  /*4bb0*/  MUFU.EX2 R119, R119 ;  /* 0x0000007700777308 */ /* 0x000e620000000800 */
[----:B0-----:R-:W-:-:S04]  /*4bc0*/  FADD.FTZ R108, R64, R125 ;  /* 0x0000007d406c7221 */ /* 0x001fc80000010000 */
[----:B------:R-:W-:Y:S01]  /*4bd0*/  FADD.FTZ R125, R61, R108 ;  /* 0x0000006c3d7d7221 */ /* 0x000fe20000010000 */
[----:B------:R-:W-:Y:S02]  /*4be0*/  CS2R R60, SRZ ;  /* 0x00000000003c7805 */ /* 0x000fe4000001ff00 */
[----:B------:R-:W0:Y:S01]  /*4bf0*/  MUFU.EX2 R94, R94 ;  /* 0x0000005e005e7308 */ /* 0x000e220000000800 */
[----:B------:R-:W-:-:S04]  /*4c00*/  FADD.FTZ R108, R72, R125 ;  /* 0x0000007d486c7221 */ /* 0x000fc80000010000 */
[----:B------:R-:W-:Y:S01]  /*4c10*/  FADD.FTZ R113, R73, R108 ;  /* 0x0000006c49717221 */ /* 0x000fe20000010000 */
[----:B------:R-:W-:Y:S02]  /*4c20*/  CS2R R72, SRZ ;  /* 0x0000000000487805 */ /* 0x000fe4000001ff00 */
[----:B------:R4:W-:Y:S01]  /*4c30*/  MUFU.EX2 R50, R103 ;  /* 0x0000006700327308 */ /* 0x0009e20000000800 */
[----:B------:R-:W-:-:S04]  /*4c40*/  FADD.FTZ R130, R76, R113 ;  /* 0x000000714c827221 */ /* 0x000fc80000010000 */
[----:B------:R-:W-:-:S03]  /*4c50*/  FADD.FTZ R125, R77, R130 ;  /* 0x000000824d7d7221 */ /* 0x000fc60000010000 */
[----:B------:R-:W5:Y:S01]  /*4c60*/  MUFU.EX2 R95, R95 ;  /* 0x0000005f005f7308 */ /* 0x000f620000000800 */
[----:B----4-:R-:W-:-:S01]  /*4c70*/  FFMA.FTZ R103, R31, UR37, -R52 ;  /* 0x000000251f677c23 */ /* 0x010fc20008010834 */
[----:B--2---:R-:W-:Y:S01]  /*4c80*/  FADD.FTZ R31, R91, R54 ;  /* 0x000000365b1f7221 */ /* 0x004fe20000010000 */
[----:B------:R-:W-:-:S01]  /*4c90*/  FFMA.FTZ R52, R92, UR37, -R52 ;  /* 0x000000255c347c23 */ /* 0x000fc20008010834 */
[----:B------:R-:W-:Y:S02]  /*4ca0*/  FADD.FTZ R92, R80, R125 ;  /* 0x0000007d505c7221 */ /* 0x000fe40000010000 */
[----:B---3--:R-:W-:-:S01]  /*4cb0*/  FADD.FTZ R108, R118, R31 ;  /* 0x0000001f766c7221 */ /* 0x008fc20000010000 */
[----:B-1----:R-:W-:Y:S01]  /*4cc0*/  F2FP.SATFINITE.E4M3.F32.PACK_AB_MERGE_C R118, R119, R118, RZ ;  /* 0x000000767776723e */ /* 0x002fe200048070ff */
[----:B------:R-:W1:Y:S01]  /*4cd0*/  MUFU.EX2 R99, R99 ;  /* 0x0000006300637308 */ /* 0x000e620000000800 */
[----:B------:R-:W-:-:S01]  /*4ce0*/  FADD.FTZ R9, R81, R92 ;  /* 0x0000005c51097221 */ /* 0x000fc20000010000 */
[----:B------:R-:W-:Y:S01]  /*4cf0*/  FADD.FTZ R113, R119, R108 ;  /* 0x0000006c77717221 */ /* 0x000fe20000010000 */
[----:B------:R-:W-:-:S03]  /*4d00*/  F2FP.SATFINITE.E4M3.F32.PACK_AB_MERGE_C R217, R91, R90, R118 ;  /* 0x0000005a5bd9723e */ /* 0x000fc60004807076 */
[----:B0-----:R-:W-:Y:S02]  /*4d10*/  FADD.FTZ R10, R94, R113 ;  /* 0x000000715e0a7221 */ /* 0x001fe40000010000 */
[----:B------:R-:W0:Y:S02]  /*4d20*/  MUFU.EX2 R84, R84 ;  /* 0x0000005400547308 */ /* 0x000e240000000800 */
[----:B-----5:R-:W-:-:S06]  /*4d30*/  FADD.FTZ R14, R95, R10 ;  /* 0x0000000a5f0e7221 */ /* 0x020fcc0000010000 */
[----:B------:R-:W2:Y:S01]  /*4d40*/  MUFU.EX2 R102, R102 ;  /* 0x0000006600667308 */ /* 0x000ea20000000800 */
[----:B-1----:R-:W-:-:S07]  /*4d50*/  FADD.FTZ R13, R99, R14 ;  /* 0x0000000e630d7221 */ /* 0x002fce0000010000 */
[----:B------:R-:W1:Y:S01]  /*4d60*/  MUFU.EX2 R89, R89 ;  /* 0x0000005900597308 */ /* 0x000e620000000800 */
[----:B0-----:R-:W-:-:S01]  /*4d70*/  FADD.FTZ R14, R84, R9 ;  /* 0x00000009540e7221 */ /* 0x001fc20000010000 */
[----:B------:R-:W-:-:S03]  /*4d80*/  F2FP.SATFINITE.E4M3.F32.PACK_AB_MERGE_C R81, R84, R81, RZ ;  /* 0x000000515451723e */ /* 0x000fc600048070ff */
[----:B------:R-:W-:Y:S01]  /*4d90*/  FADD.FTZ R9, R85, R14 ;  /* 0x0000000e55097221 */ /* 0x000fe20000010000 */
[----:B------:R-:W-:Y:S02]  /*4da0*/  F2FP.SATFINITE.E4M3.F32.PACK_AB_MERGE_C R218, R80, R77, R81 ;  /* 0x0000004d50da723e */ /* 0x000fe40004807051 */
[----:B------:R-:W-:Y:S01]  /*4db0*/  CS2R R80, SRZ ;  /* 0x0000000000507805 */ /* 0x000fe2000001ff00 */
[----:B------:R-:W0:Y:S01]  /*4dc0*/  MUFU.EX2 R98, R98 ;  /* 0x0000006200627308 */ /* 0x000e220000000800 */
[----:B--2---:R-:W-:-:S01]  /*4dd0*/  FADD.FTZ R56, R102, R13 ;  /* 0x0000000d66387221 */ /* 0x004fc20000010000 */
[----:B------:R-:W-:Y:S01]  /*4de0*/  FADD.FTZ R21, R74, R9 ;  /* 0x000000094a157221 */ /* 0x000fe20000010000 */
[----:B------:R-:W-:Y:S02]  /*4df0*/  F2FP.SATFINITE.E4M3.F32.PACK_AB_MERGE_C R99, R102, R99, RZ ;  /* 0x000000636663723e */ /* 0x000fe400048070ff */
[----:B------:R-:W-:Y:S02]  /*4e00*/  CS2R R76, SRZ ;  /* 0x00000000004c7805 */ /* 0x000fe4000001ff00 */
[----:B------:R-:W-:Y:S01]  /*4e10*/  F2FP.SATFINITE.E4M3.F32.PACK_AB_MERGE_C R219, R95, R94, R99 ;  /* 0x0000005e5fdb723e */ /* 0x000fe20004807063 */
[----:B------:R-:W2:Y:S01]  /*4e20*/  MUFU.EX2 R93, R93 ;  /* 0x0000005d005d7308 */ /* 0x000ea20000000800 */
[----:B-1----:R-:W-:-:S01]  /*4e30*/  FADD.FTZ R13, R89, R56 ;  /* 0x00000038590d7221 */ /* 0x002fc20000010000 */
[----:B------:R-:W-:-:S06]  /*4e40*/  FADD.FTZ R56, R78, R21 ;  /* 0x000000154e387221 */ /* 0x000fcc0000010000 */
[----:B------:R-:W1:Y:S01]  /*4e50*/  MUFU.EX2 R79, R79 ;  /* 0x0000004f004f7308 */ /* 0x000e620000000800 */
[----:B0-----:R-:W-:-:S07]  /*4e60*/  FADD.FTZ R14, R98, R13 ;  /* 0x0000000d620e7221 */ /* 0x001fce0000010000 */
[----:B------:R-:W0:Y:S01]  /*4e70*/  MUFU.EX2 R128, R128 ;  /* 0x0000008000807308 */ /* 0x000e220000000800 */
[----:B--2---:R-:W-:-:S07]  /*4e80*/  FADD.FTZ R13, R93, R14 ;  /* 0x0000000e5d0d7221 */ /* 0x004fce0000010000 */
[----:B------:R-:W2:Y:S01]  /*4e90*/  MUFU.EX2 R82, R82 ;  /* 0x0000005200527308 */ /* 0x000ea20000000800 */
[----:B-1----:R-:W-:-:S01]  /*4ea0*/  FADD.FTZ R56, R79, R56 ;  /* 0x000000384f387221 */ /* 0x002fc20000010000 */
[----:B------:R-:W-:-:S03]  /*4eb0*/  F2FP.SATFINITE.E4M3.F32.PACK_AB_MERGE_C R78, R79, R78, RZ ;  /* 0x0000004e4f4e723e */ /* 0x000fc600048070ff */
[----:B------:R-:W-:Y:S01]  /*4ec0*/  FADD.FTZ R21, R75, R56 ;  /* 0x000000384b157221 */ /* 0x000fe20000010000 */
[----:B------:R-:W-:Y:S02]  /*4ed0*/  F2FP.SATFINITE.E4M3.F32.PACK_AB_MERGE_C R212, R74, R85, R78 ;  /* 0x000000554ad4723e */ /* 0x000fe4000480704e */
[----:B------:R-:W-:Y:S01]  /*4ee0*/  CS2R R84, SRZ ;  /* 0x0000000000547805 */ /* 0x000fe2000001ff00 */
[----:B------:R-:W1:Y:S01]  /*4ef0*/  MUFU.EX2 R83, R83 ;  /* 0x0000005300537308 */ /* 0x000e620000000800 */
[----:B0-----:R-:W-:-:S01]  /*4f00*/  FADD.FTZ R13, R128, R13 ;  /* 0x0000000d800d7221 */ /* 0x001fc20000010000 */
[----:B------:R-:W-:Y:S01]  /*4f10*/  FADD.FTZ R56, R58, R21 ;  /* 0x000000153a387221 */ /* 0x000fe20000010000 */
[----:B------:R-:W-:Y:S02]  /*4f20*/  F2FP.SATFINITE.E4M3.F32.PACK_AB_MERGE_C R93, R128, R93, RZ ;  /* 0x0000005d805d723e */ /* 0x000fe400048070ff */
[----:B------:R-:W-:Y:S02]  /*4f30*/  CS2R R78, SRZ ;  /* 0x00000000004e7805 */ /* 0x000fe4000001ff00 */
[----:B------:R-:W-:Y:S01]  /*4f40*/  F2FP.SATFINITE.E4M3.F32.PACK_AB_MERGE_C R213, R98, R89, R93 ;  /* 0x0000005962d5723e */ /* 0x000fe2000480705d */
[----:B------:R-:W0:Y:S01]  /*4f50*/  MUFU.EX2 R59, R59 ;  /* 0x0000003b003b7308 */ /* 0x000e220000000800 */
[----:B--2---:R-:W-:-:S07]  /*4f60*/  FADD.FTZ R14, R82, R13 ;  /* 0x0000000d520e7221 */ /* 0x004fce0000010000 */
[----:B------:R-:W2:Y:S01]  /*4f70*/  MUFU.EX2 R86, R86 ;  /* 0x0000005600567308 */ /* 0x000ea20000000800 */
[----:B-1----:R-:W-:-:S07]  /*4f80*/  FADD.FTZ R5, R83, R14 ;  /* 0x0000000e53057221 */ /* 0x002fce0000010000 */
[----:B------:R-:W1:Y:S01]  /*4f90*/  MUFU.EX2 R97, R97 ;  /* 0x0000006100617308 */ /* 0x000e620000000800 */
[----:B0-----:R-:W-:-:S01]  /*4fa0*/  FADD.FTZ R13, R59, R56 ;  /* 0x000000383b0d7221 */ /* 0x001fc20000010000 */
[C---:B------:R-:W-:Y:S02]  /*4fb0*/  F2FP.SATFINITE.E4M3.F32.PACK_AB_MERGE_C R59, R66.reuse, R59, RZ ;  /* 0x0000003b423b723e */ /* 0x040fe400048070ff */
[----:B------:R-:W-:Y:S01]  /*4fc0*/  CS2R R56, SRZ ;  /* 0x0000000000387805 */ /* 0x000fe2000001ff00 */
[----:B------:R-:W-:Y:S01]  /*4fd0*/  FADD.FTZ R13, R66, R13 ;  /* 0x0000000d420d7221 */ /* 0x000fe20000010000 */
[----:B------:R-:W-:Y:S02]  /*4fe0*/  F2FP.SATFINITE.E4M3.F32.PACK_AB_MERGE_C R214, R58, R75, R59 ;  /* 0x0000004b3ad6723e */ /* 0x000fe4000480703b */
[----:B------:R-:W-:Y:S01]  /*4ff0*/  CS2R R74, SRZ ;  /* 0x00000000004a7805 */ /* 0x000fe2000001ff00 */
[----:B------:R-:W0:Y:S01]  /*5000*/  MUFU.EX2 R62, R62 ;  /* 0x0000003e003e7308 */ /* 0x000e220000000800 */
[----:B--2---:R-:W-:-:S01]  /*5010*/  FADD.FTZ R6, R86, R5 ;  /* 0x0000000556067221 */ /* 0x004fc20000010000 */
[----:B------:R-:W-:-:S06]  /*5020*/  CS2R R58, SRZ ;  /* 0x00000000003a7805 */ /* 0x000fcc000001ff00 */
[----:B------:R-:W2:Y:S01]  /*5030*/  MUFU.EX2 R87, R87 ;  /* 0x0000005700577308 */ /* 0x000ea20000000800 */
[C---:B-1----:R-:W-:Y:S01]  /*5040*/  F2FP.SATFINITE.E4M3.F32.PACK_AB_MERGE_C R86, R97.reuse, R86, RZ ;  /* 0x000000566156723e */ /* 0x042fe200048070ff */
[----:B------:R-:W-:-:S03]  /*5050*/  FADD.FTZ R97, R97, R6 ;  /* 0x0000000661617221 */ /* 0x000fc60000010000 */
[----:B------:R-:W-:Y:S01]  /*5060*/  F2FP.SATFINITE.E4M3.F32.PACK_AB_MERGE_C R215, R83, R82, R86 ;  /* 0x0000005253d7723e */ /* 0x000fe20004807056 */
[----:B------:R-:W-:-:S01]  /*5070*/  FADD.FTZ R12, R2, R97 ;  /* 0x00000061020c7221 */ /* 0x000fc20000010000 */
[----:B------:R-:W-:Y:S01]  /*5080*/  CS2R R82, SRZ ;  /* 0x0000000000527805 */ /* 0x000fe2000001ff00 */
        /* <DEDUP_REMOVED lines=14> */
[C---:B--2---:R-:W-:Y:S01]  /*5170*/  F2FP.SATFINITE.E4M3.F32.PACK_AB_MERGE_C R42, R43.reuse, R42, RZ ;  /* 0x0000002a2b2a723e */ /* 0x044fe200048070ff */
[----:B------:R-:W-:Y:S01]  /*5180*/  FADD.FTZ R43, R43, R6 ;  /* 0x000000062b2b7221 */ /* 0x000fe20000010000 */
[----:B------:R-:W-:-:S02]  /*5190*/  FADD.FTZ R5, R67, R70 ;  /* 0x0000004643057221 */ /* 0x000fc40000010000 */
[----:B------:R-:W-:Y:S02]  /*51a0*/  F2FP.SATFINITE.E4M3.F32.PACK_AB_MERGE_C R208, R63, R62, R42 ;  /* 0x0000003e3fd0723e */ /* 0x000fe4000480702a */
[----:B------:R-:W-:Y:S01]  /*51b0*/  CS2R R62, SRZ ;  /* 0x00000000003e7805 */ /* 0x000fe2000001ff00 */
[----:B------:R2:W3:Y:S01]  /*51c0*/  MUFU.EX2 R54, R71 ;  /* 0x0000004700367308 */ /* 0x0004e20000000800 */
[----:B-1----:R-:W-:-:S01]  /*51d0*/  FADD.FTZ R6, R46, R43 ;  /* 0x0000002b2e067221 */ /* 0x002fc20000010000 */
[----:B------:R-:W-:-:S03]  /*51e0*/  CS2R R42, SRZ ;  /* 0x00000000002a7805 */ /* 0x000fc6000001ff00 */
[----:B------:R-:W-:Y:S01]  /*51f0*/  FADD.FTZ R11, R47, R6 ;  /* 0x000000062f0b7221 */ /* 0x000fe20000010000 */
[----:B------:R-:W-:-:S02]  /*5200*/  FADD.FTZ R6, R50, R5 ;  /* 0x0000000532067221 */ /* 0x000fc40000010000 */
[----:B------:R-:W1:Y:S01]  /*5210*/  MUFU.EX2 R30, R30 ;  /* 0x0000001e001e7308 */ /* 0x000e620000000800 */
[----:B------:R-:W-:-:S01]  /*5220*/  FADD.FTZ R12, R26, R11 ;  /* 0x0000000b1a0c7221 */ /* 0x000fc20000010000 */
[----:B0-----:R-:W-:Y:S01]  /*5230*/  FADD.FTZ R5, R105, R6 ;  /* 0x0000000669057221 */ /* 0x001fe20000010000 */
[C---:B------:R-:W-:Y:S02]  /*5240*/  F2FP.SATFINITE.E4M3.F32.PACK_AB_MERGE_C R26, R27.reuse, R26, RZ ;  /* 0x0000001a1b1a723e */ /* 0x040fe400048070ff */
[----:B--2---:R-:W-:Y:S01]  /*5250*/  CS2R R70, SRZ ;  /* 0x0000000000467805 */ /* 0x004fe2000001ff00 */
[----:B------:R-:W-:-:S01]  /*5260*/  FADD.FTZ R27, R27, R12 ;  /* 0x0000000c1b1b7221 */ /* 0x000fc20000010000 */
[----:B------:R-:W-:Y:S01]  /*5270*/  F2FP.SATFINITE.E4M3.F32.PACK_AB_MERGE_C R210, R47, R46, R26 ;  /* 0x0000002e2fd2723e */ /* 0x000fe2000480701a */
[----:B------:R-:W0:Y:S01]  /*5280*/  MUFU.EX2 R31, R100 ;  /* 0x00000064001f7308 */ /* 0x000e220000000800 */
[C---:B---3--:R-:W-:Y:S01]  /*5290*/  F2FP.SATFINITE.E4M3.F32.PACK_AB_MERGE_C R105, R54.reuse, R105, RZ ;  /* 0x000000693669723e */ /* 0x048fe200048070ff */
[----:B------:R-:W-:Y:S01]  /*52a0*/  FADD.FTZ R54, R54, R5 ;  /* 0x0000000536367221 */ /* 0x000fe20000010000 */
[----:B------:R-:W-:-:S02]  /*52b0*/  CS2R R46, SRZ ;  /* 0x00000000002e7805 */ /* 0x000fc4000001ff00 */
        /* <DEDUP_REMOVED lines=17> */
[----:B------:R-:W-:-:S04]  /*53d0*/  F2FP.SATFINITE.E4M3.F32.PACK_AB_MERGE_C R38, R39, R38, RZ ;  /* 0x000000262726723e */ /* 0x000fc800048070ff */
[----:B------:R-:W-:Y:S02]  /*53e0*/  F2FP.SATFINITE.E4M3.F32.PACK_AB_MERGE_C R204, R35, R30, R38 ;  /* 0x0000001e23cc723e */ /* 0x000fe40004807026 */
[----:B------:R-:W-:Y:S01]  /*53f0*/  CS2R R38, SRZ ;  /* 0x0000000000267805 */ /* 0x000fe2000001ff00 */
[----:B------:R-:W1:Y:S01]  /*5400*/  MUFU.EX2 R109, R109 ;  /* 0x0000006d006d7308 */ /* 0x000e620000000800 */
[----:B0-----:R-:W-:-:S01]  /*5410*/  FADD.FTZ R12, R9, R12 ;  /* 0x0000000c090c7221 */ /* 0x001fc20000010000 */
[----:B------:R-:W-:-:S04]  /*5420*/  F2FP.SATFINITE.E4M3.F32.PACK_AB_MERGE_C R96, R9, R96, RZ ;  /* 0x000000600960723e */ /* 0x000fc800048070ff */
[----:B------:R-:W-:Y:S02]  /*5430*/  F2FP.SATFINITE.E4M3.F32.PACK_AB_MERGE_C R205, R10, R31, R96 ;  /* 0x0000001f0acd723e */ /* 0x000fe40004807060 */
[----:B------:R-:W-:Y:S01]  /*5440*/  CS2R R30, SRZ ;  /* 0x00000000001e7805 */ /* 0x000fe2000001ff00 */
[----:B------:R-:W0:Y:S01]  /*5450*/  MUFU.EX2 R44, R44 ;  /* 0x0000002c002c7308 */ /* 0x000e220000000800 */
[----:B--2---:R-:W-:-:S07]  /*5460*/  FADD.FTZ R5, R41, R6 ;  /* 0x0000000629057221 */ /* 0x004fce0000010000 */
[----:B------:R2:W3:Y:S01]  /*5470*/  MUFU.EX2 R8, R51 ;  /* 0x0000003300087308 */ /* 0x0004e20000000800 */
[----:B-1----:R-:W-:-:S07]  /*5480*/  FADD.FTZ R9, R109, R12 ;  /* 0x0000000c6d097221 */ /* 0x002fce0000010000 */
[----:B------:R-:W1:Y:S01]  /*5490*/  MUFU.EX2 R45, R45 ;  /* 0x0000002d002d7308 */ /* 0x000e620000000800 */
[----:B0-----:R-:W-:-:S01]  /*54a0*/  FADD.FTZ R6, R44, R5 ;  /* 0x000000052c067221 */ /* 0x001fc20000010000 */
[----:B--2---:R-:W-:-:S06]  /*54b0*/  CS2R R50, SRZ ;  /* 0x0000000000327805 */ /* 0x004fcc000001ff00 */
[----:B------:R-:W0:Y:S01]  /*54c0*/  MUFU.EX2 R112, R112 ;  /* 0x0000007000707308 */ /* 0x000e220000000800 */
[----:B---3--:R-:W-:-:S07]  /*54d0*/  FADD.FTZ R9, R8, R9 ;  /* 0x0000000908097221 */ /* 0x008fce0000010000 */
[----:B------:R-:W2:Y:S01]  /*54e0*/  MUFU.EX2 R48, R48 ;  /* 0x0000003000307308 */ /* 0x000ea20000000800 */
[----:B-1----:R-:W-:-:S07]  /*54f0*/  FADD.FTZ R5, R45, R6 ;  /* 0x000000062d057221 */ /* 0x002fce0000010000 */
[----:B------:R-:W1:Y:S01]  /*5500*/  MUFU.EX2 R55, R55 ;  /* 0x0000003700377308 */ /* 0x000e620000000800 */
[----:B0-----:R-:W-:-:S07]  /*5510*/  FADD.FTZ R2, R112, R9 ;  /* 0x0000000970027221 */ /* 0x001fce0000010000 */
[----:B------:R-:W0:Y:S01]  /*5520*/  MUFU.EX2 R24, R24 ;  /* 0x0000001800187308 */ /* 0x000e220000000800 */
[----:B--2---:R-:W-:-:S01]  /*5530*/  FADD.FTZ R5, R48, R5 ;  /* 0x0000000530057221 */ /* 0x004fc20000010000 */
[----:B------:R-:W-:Y:S02]  /*5540*/  F2FP.SATFINITE.E4M3.F32.PACK_AB_MERGE_C R45, R48, R45, RZ ;  /* 0x0000002d302d723e */ /* 0x000fe400048070ff */
[----:B------:R-:W-:Y:S02]  /*5550*/  CS2R R48, SRZ ;  /* 0x0000000000307805 */ /* 0x000fe4000001ff00 */
[----:B------:R-:W-:Y:S02]  /*5560*/  F2FP.SATFINITE.E4M3.F32.PACK_AB_MERGE_C R206, R44, R41, R45 ;  /* 0x000000292cce723e */ /* 0x000fe4000480702d */
[----:B------:R-:W-:Y:S01]  /*5570*/  CS2R R44, SRZ ;  /* 0x00000000002c7805 */ /* 0x000fe2000001ff00 */
[----:B------:R-:W2:Y:S01]  /*5580*/  MUFU.EX2 R65, R65 ;  /* 0x0000004100417308 */ /* 0x000ea20000000800 */
[----:B-1----:R-:W-:-:S01]  /*5590*/  FADD.FTZ R2, R55, R2 ;  /* 0x0000000237027221 */ /* 0x002fc20000010000 */
[----:B------:R-:W-:-:S02]  /*55a0*/  F2FP.SATFINITE.E4M3.F32.PACK_AB_MERGE_C R112, R55, R112, RZ ;  /* 0x000000703770723e */ /* 0x000fc400048070ff */
[----:B------:R-:W-:Y:S02]  /*55b0*/  CS2R R54, SRZ ;  /* 0x0000000000367805 */ /* 0x000fe4000001ff00 */
[----:B------:R-:W-:Y:S02]  /*55c0*/  F2FP.SATFINITE.E4M3.F32.PACK_AB_MERGE_C R207, R8, R109, R112 ;  /* 0x0000006d08cf723e */ /* 0x000fe40004807070 */
        /* <DEDUP_REMOVED lines=18> */
[C---:B--2---:R-:W-:Y:S01]  /*56f0*/  F2FP.SATFINITE.E4M3.F32.PACK_AB_MERGE_C R68, R103.reuse, R68, RZ ;  /* 0x000000446744723e */ /* 0x044fe200048070ff */
[----:B------:R-:W-:-:S03]  /*5700*/  FADD.FTZ R103, R103, R6 ;  /* 0x0000000667677221 */ /* 0x000fc60000010000 */
[----:B------:R-:W-:Y:S02]  /*5710*/  F2FP.SATFINITE.E4M3.F32.PACK_AB_MERGE_C R201, R88, R65, R68 ;  /* 0x0000004158c9723e */ /* 0x000fe40004807044 */
[----:B------:R-:W-:Y:S01]  /*5720*/  CS2R R64, SRZ ;  /* 0x0000000000407805 */ /* 0x000fe2000001ff00 */
[----:B------:R-:W2:Y:S01]  /*5730*/  MUFU.EX2 R33, R33 ;  /* 0x0000002100217308 */ /* 0x000ea20000000800 */
[----:B-1----:R-:W-:-:S01]  /*5740*/  FADD.FTZ R2, R32, R29 ;  /* 0x0000001d20027221 */ /* 0x002fc20000010000 */
[----:B------:R-:W-:-:S06]  /*5750*/  CS2R R28, SRZ ;  /* 0x00000000001c7805 */ /* 0x000fcc000001ff00 */
[----:B------:R-:W1:Y:S01]  /*5760*/  MUFU.EX2 R69, R69 ;  /* 0x0000004500457308 */ /* 0x000e620000000800 */
[----:B0-----:R-:W-:-:S07]  /*5770*/  FADD.FTZ R6, R34, R103 ;  /* 0x0000006722067221 */ /* 0x001fce0000010000 */
[----:B------:R-:W-:Y:S01]  /*5780*/  MUFU.EX2 R36, R36 ;  /* 0x0000002400247308 */ /* 0x000fe20000000800 */
[----:B--2---:R-:W-:-:S07]  /*5790*/  FADD.FTZ R9, R33, R2 ;  /* 0x0000000221097221 */ /* 0x004fce0000010000 */
[----:B------:R-:W0:Y:S01]  /*57a0*/  MUFU.EX2 R3, R3 ;  /* 0x0000000300037308 */ /* 0x000e220000000800 */
[----:B-1----:R-:W-:-:S07]  /*57b0*/  FADD.FTZ R11, R69, R6 ;  /* 0x00000006450b7221 */ /* 0x002fce0000010000 */
[----:B------:R-:W1:Y:S08]  /*57c0*/  MUFU.EX2 R40, R40 ;  /* 0x0000002800287308 */ /* 0x000e700000000800 */
[----:B------:R2:W3:Y:S01]  /*57d0*/  MUFU.EX2 R5, R52 ;  /* 0x0000003400057308 */ /* 0x0004e20000000800 */
[----:B0-----:R-:W-:Y:S01]  /*57e0*/  F2FP.SATFINITE.E4M3.F32.PACK_AB_MERGE_C R6, R3, R36, RZ ;  /* 0x000000240306723e */ /* 0x001fe200048070ff */
[----:B------:R-:W-:-:S03]  /*57f0*/  FADD.FTZ R36, R36, R9 ;  /* 0x0000000924247221 */ /* 0x000fc60000010000 */
[----:B------:R-:W-:Y:S01]  /*5800*/  F2FP.SATFINITE.E4M3.F32.PACK_AB_MERGE_C R202, R33, R32, R6 ;  /* 0x0000002021ca723e */ /* 0x000fe20004807006 */
[----:B------:R-:W-:-:S01]  /*5810*/  FADD.FTZ R3, R3, R36 ;  /* 0x0000002403037221 */ /* 0x000fc20000010000 */
[----:B------:R-:W-:Y:S02]  /*5820*/  CS2R R36, SRZ ;  /* 0x0000000000247805 */ /* 0x000fe4000001ff00 */
[----:B------:R-:W-:Y:S01]  /*5830*/  CS2R R32, SRZ ;  /* 0x0000000000207805 */ /* 0x000fe2000001ff00 */
[----:B-1----:R-:W-:Y:S01]  /*5840*/  FADD.FTZ R2, R40, R11 ;  /* 0x0000000b28027221 */ /* 0x002fe20000010000 */
[----:B--2---:R-:W-:Y:S02]  /*5850*/  CS2R R52, SRZ ;  /* 0x0000000000347805 */ /* 0x004fe4000001ff00 */
[C---:B---3--:R-:W-:Y:S01]  /*5860*/  F2FP.SATFINITE.E4M3.F32.PACK_AB_MERGE_C R8, R5.reuse, R40, RZ ;  /* 0x000000280508723e */ /* 0x048fe200048070ff */
[----:B------:R-:W-:-:S01]  /*5870*/  FADD.FTZ R2, R5, R2 ;  /* 0x0000000205027221 */ /* 0x000fc20000010000 */
[----:B------:R-:W-:-:S02]  /*5880*/  CS2R R40, SRZ ;  /* 0x0000000000287805 */ /* 0x000fc4000001ff00 */
[----:B------:R-:W-:Y:S02]  /*5890*/  F2FP.SATFINITE.E4M3.F32.PACK_AB_MERGE_C R203, R69, R34, R8 ;  /* 0x0000002245cb723e */ /* 0x000fe40004807008 */
        /* <DEDUP_REMOVED lines=9> */
.L_x_7616:
[----:B------:R-:W-:Y:S01]  /*5930*/  ISETP.NE.AND P4, PT, RZ, UR42, PT ;  /* 0x0000002aff007c0c */ /* 0x000fe2000bf85270 */
[----:B------:R-:W-:-:S04]  /*5940*/  UISETP.NE.AND UP1, UPT, UR54, 0x1, UPT ;  /* 0x000000013600788c */ /* 0x000fc8000bf25270 */
[----:B------:R-:W-:-:S04]  /*5950*/  USEL UR44, URZ, 0x1, UP1 ;  /* 0x000000013f2c7887 */ /* 0x000fc80008800000 */
[----:B------:R-:W-:-:S04]  /*5960*/  ULOP3.LUT UR44, UR55, UR44, URZ, 0x3c, !UPT ;  /* 0x0000002c372c7292 */ /* 0x000fc8000f8e3c3f */
[----:B------:R-:W-:Y:S08]  /*5970*/  @P4 BRA `(.L_x_7607) ;  /* 0x0000000000384947 */ /* 0x000ff00003800000 */
[----:B------:R-:W-:Y:S05]  /*5980*/  @!P0 BRA `(.L_x_7608) ;  /* 0x0000000000048947 */ /* 0x000fea0003800000 */
[----:B------:R-:W-:Y:S01]  /*5990*/  BPT.TRAP 0x1 ;  /* 0x000000040000795c */ /* 0x000fe20000300000 */
.L_x_7608:
        /* <DEDUP_REMOVED lines=9> */
.L_x_7609:
[----:B-1----:R-:W-:Y:S05]  /*5a30*/  @P3 BRA `(.L_x_7607) ;  /* 0x0000000000083947 */ /* 0x002fea0003800000 */
[----:B------:R-:W1:Y:S02]  /*5a40*/  SYNCS.PHASECHK.TRANS64.TRYWAIT P3, [UR6+0x2e830], R0 ;  /* 0x02e83000ff0075a7 */ /* 0x000e640008060146 */
[----:B-1----:R-:W-:Y:S05]  /*5a50*/  @!P3 BRA `(.L_x_7610) ;  /* 0x000000ec0018b947 */ /* 0x002fea0003800000 */
.L_x_7607:
        /* <DEDUP_REMOVED lines=188> */
.L_x_7612:
[----:B------:R-:W-:Y:S01]  /*6620*/  ULEA UR6, UR54, UR41, 0x3 ;  /* 0x0000002936067291 */ /* 0x000fe2000f8e183f */
[----:B------:R-:W-:-:S05]  /*6630*/  IMAD.U32 R0, RZ, RZ, UR55 ;  /* 0x00000037ff007e24 */ /* 0x000fca000f8e00ff */
[----:B------:R-:W-:-:S04]  /*6640*/  SHF.L.U32 R0, R0, 0x1f, RZ ;  /* 0x0000001f00007819 */ /* 0x000fc800000006ff */
[----:B------:R0:W1:Y:S01]  /*6650*/  SYNCS.PHASECHK.TRANS64.TRYWAIT P3, [UR6+0x2e850], R0 ;  /* 0x02e85000ff0075a7 */ /* 0x0000620008060146 */
[----:B------:R-:W-:Y:S05]  /*6660*/  @!P0 BRA `(.L_x_7613) ;  /* 0x0000000000048947 */ /* 0x000fea0003800000 */
[----:B------:R-:W-:Y:S01]  /*6670*/  BPT.TRAP 0x1 ;  /* 0x000000040000795c */ /* 0x000fe20000300000 */
.L_x_7613:
[----:B-1----:R-:W-:Y:S05]  /*6680*/  @P3 BRA `(.L_x_7611) ;  /* 0x0000000000083947 */ /* 0x002fea0003800000 */
[----:B------:R-:W1:Y:S02]  /*6690*/  SYNCS.PHASECHK.TRANS64.TRYWAIT P3, [UR6+0x2e850], R0 ;  /* 0x02e85000ff0075a7 */ /* 0x000e640008060146 */
[----:B-1----:R-:W-:Y:S05]  /*66a0*/  @!P3 BRA `(.L_x_7614) ;  /* 0x000000e0001cb947 */ /* 0x002fea0003800000 */
.L_x_7611:
[----:B------:R-:W-:Y:S01]  /*66b0*/  UIADD3 UR6, UR41, 0x400, URZ ;  /* 0x0000040029067890 */ /* 0x000fe2000fffe03f */
[----:B------:R-:W-:Y:S01]  /*66c0*/  WARPGROUP.ARRIVE ;  /* 0x00000000000079c5 */ /* 0x000fe20000000000 */
[----:B------:R-:W-:Y:S01]  /*66d0*/  UMOV UR7, 0xc0000010 ;  /* 0xc000001000077882 */ /* 0x000fe20000000000 */
[----:B-1----:R-:W-:Y:S01]  /*66e0*/  VIADD R7, R18, UR39 ;  /* 0x0000002712077c36 */ /* 0x002fe20008000000 */
[----:B------:R-:W-:Y:S01]  /*66f0*/  USHF.R.U32.HI UR6, URZ, 0x4, UR6 ;  /* 0x000000043f067899 */ /* 0x000fe20008011606 */
[----:B------:R-:W1:Y:S01]  /*6700*/  LDC R11, c[0x0][0x2f0] ;  /* 0x0000bc00ff0b7b82 */ /* 0x000e620000000800 */
[----:B------:R-:W-:Y:S01]  /*6710*/  IMAD.MOV.U32 R8, RZ, RZ, -0x2 ;  /* 0xfffffffeff087424 */ /* 0x000fe200078e00ff */
[----:B------:R-:W2:Y:S01]  /*6720*/  S2R R235, SR_TID.X ;  /* 0x0000000000eb7919 */ /* 0x000ea20000002100 */
[----:B------:R-:W-:-:S04]  /*6730*/  ULOP3.LUT UR6, UR6, 0x3fff, URZ, 0xc0, !UPT ;  /* 0x00003fff06067892 */ /* 0x000fc8000f8ec03f */
[----:B------:R-:W-:-:S04]  /*6740*/  ULOP3.LUT UR6, UR6, 0x10000, URZ, 0xfc, !UPT ;  /* 0x0001000006067892 */ /* 0x000fc8000f8efc3f */
[----:B------:R-:W-:-:S07]  /*6750*/  UIMAD UR10, UR54, 0x700, UR6 ;  /* 0x00000700360a78a4 */ /* 0x000fce000f8e0206 */
[----:B------:R-:W-:Y:S02]  /*6760*/  UMOV UR6, UR10 ;  /* 0x0000000a00067c82 */ /* 0x000fe40008000000 */
[----:B------:R-:W-:Y:S01]  /*6770*/  QGMMA.64x128x32.F32.E4M3.E4M3 R24, R224, gdesc[UR4], R24, gsb0 ;  /* 0x01e00004e0187df3 */ /* 0x000fe20008000818 */
[----:B------:R-:W-:Y:S01]  /*6780*/  @UP0 ULDC UR6, c[0x0][0x44c] ;  /* 0x0001130000060ab9 */ /* 0x000fe20000000800 */
[----:B------:R-:W-:Y:S01]  /*6790*/  UMOV UR7, 0xc0000010 ;  /* 0xc000001000077882 */ /* 0x000fe20000000000 */
[----:B0-----:R-:W-:Y:S01]  /*67a0*/  @P2 IMAD.HI.U32 R0, R7, UR6, RZ ;  /* 0x0000000607002c27 */ /* 0x001fe2000f8e00ff */
[----:B------:R-:W-:-:S04]  /*67b0*/  @UP0 ULDC UR6, c[0x0][0x450] ;  /* 0x0001140000060ab9 */ /* 0x000fc80000000800 */
[----:B------:R-:W-:Y:S01]  /*67c0*/  @P2 SHF.R.U32.HI R7, RZ, UR6, R0 ;  /* 0x00000006ff072c19 */ /* 0x000fe20008011600 */
[----:B------:R-:W-:Y:S02]  /*67d0*/  UMOV UR6, 0x1 ;  /* 0x0000000100067882 */ /* 0x000fe40000000000 */
[----:B------:R-:W-:Y:S02]  /*67e0*/  UIMAD UR6, UR52, -0xe0, UR6 ;  /* 0xffffff20340678a4 */ /* 0x000fe4000f8e0206 */
[----:B------:R-:W0:Y:S01]  /*67f0*/  SHFL.IDX PT, R9, R7, RZ, 0x1c1f ;  /* 0x001c1fff07097589 */ /* 0x000e2200000e0000 */
[----:B--2---:R-:W-:-:S03]  /*6800*/  SHF.R.U32.HI R235, RZ, 0x7, R235 ;  /* 0x00000007ffeb7819 */ /* 0x004fc600000116eb */
[----:B------:R-:W-:Y:S01]  /*6810*/  IMAD R8, R17, R8, UR6 ;  /* 0x0000000611087e24 */ /* 0x000fe2000f8e0208 */
[----:B------:R-:W-:Y:S01]  /*6820*/  UIADD3 UR6, UR10, 0x100, URZ ;  /* 0x000001000a067890 */ /* 0x000fe2000fffe03f */
[----:B------:R-:W2:Y:S02]  /*6830*/  SHFL.IDX PT, R7, R7, 0x1, 0x1c1f ;  /* 0x003c1f0007077f89 */ /* 0x000ea400000e0000 */
[----:B-1----:R-:W-:-:S05]  /*6840*/  IMAD R8, R11, UR47, R8 ;  /* 0x0000002f0b087c24 */ /* 0x002fca000f8e0208 */
        /* <DEDUP_REMOVED lines=53> */
[----:B------:R-:W-:Y:S01]  /*6ba0*/  ISETP.GT.AND P3, PT, R0, 0x48, PT ;  /* 0x000000480000780c */ /* 0x000fe20003f64270 */
[----:B------:R-:W-:Y:S01]  /*6bb0*/  WARPGROUP.ARRIVE ;  /* 0x00000000000079c5 */ /* 0x000fe20000000000 */
[----:B------:R-:W-:Y:S02]  /*6bc0*/  FSEL R153, R153, -INF , P4 ;  /* 0xff80000099997808 */ /* 0x000fe40002000000 */
[----:B------:R-:W-:-:S02]  /*6bd0*/  FMNMX.FTZ R10, R152, R9, !PT ;  /* 0x00000009980a7209 */ /* 0x000fc40007810000 */
[----:B------:R-:W-:Y:S01]  /*6be0*/  ISETP.GT.AND P4, PT, R0, 0x49, PT ;  /* 0x000000490000780c */ /* 0x000fe20003f84270 */
[----:B------:R-:W-:Y:S01]  /*6bf0*/  QGMMA.64x128x32.F32.E4M3.E4M3 R24, R220, gdesc[UR4], R24, gsb0 ;  /* 0x01e00004dc187df3 */ /* 0x000fe20008000818 */
[----:B------:R-:W-:Y:S01]  /*6c00*/  FSEL R156, R156, -INF , P3 ;  /* 0xff8000009c9c7808 */ /* 0x000fe20001800000 */
        /* <DEDUP_REMOVED lines=72> */
[----:B------:R-:W-:-:S02]  /*7090*/  WARPGROUP.DEPBAR.LE gsb0, 0x0 ;  /* 0x00008000000079c5 */ /* 0x000fc40000010000 */
[----:B------:R-:W-:Y:S01]  /*70a0*/  ISETP.GT.AND P4, PT, R0, 0xa9, PT ;  /* 0x000000a90000780c */ /* 0x000fe20003f84270 */
[----:B------:R-:W-:Y:S01]  /*70b0*/  WARPGROUP.ARRIVE ;  /* 0x00000000000079c5 */ /* 0x000fe20000000000 */
[----:B------:R-:W-:Y:S02]  /*70c0*/  FSEL R108, R108, -INF , P3 ;  /* 0xff8000006c6c7808 */ /* 0x000fe40001800000 */
[----:B------:R-:W-:Y:S02]  /*70d0*/  FMNMX.FTZ R9, R105, R10, !PT ;  /* 0x0000000a69097209 */ /* 0x000fe40007810000 */
[----:B------:R-:W-:Y:S01]  /*70e0*/  ISETP.GT.AND P3, PT, R0, 0xb0, PT ;  /* 0x000000b00000780c */ /* 0x000fe20003f64270 */
[----:B------:R-:W-:Y:S01]  /*70f0*/  QGMMA.64x128x32.F32.E4M3.E4M3 R24, R216, gdesc[UR4], R24, gsb0 ;  /* 0x01e00004d8187df3 */ /* 0x000fe20008000818 */
[----:B------:R-:W-:Y:S01]  /*7100*/  FSEL R109, R109, -INF , P4 ;  /* 0xff8000006d6d7808 */ /* 0x000fe20002000000 */
        /* <DEDUP_REMOVED lines=25> */
[C---:B------:R-:W-:Y:S02]  /*72a0*/  ISETP.GT.AND P3, PT, R0.reuse, 0xd0, PT ;  /* 0x000000d00000780c */ /* 0x040fe40003f64270 */
[C---:B------:R-:W-:Y:S02]  /*72b0*/  ISETP.GT.AND P4, PT, R0.reuse, 0xd1, PT ;  /* 0x000000d10000780c */ /* 0x040fe40003f84270 */
[----:B------:R-:W-:-:S02]  /*72c0*/  ISETP.GT.AND P6, PT, R0, 0xd8, PT ;  /* 0x000000d80000780c */ /* 0x000fc40003fc4270 */
[----:B------:R-:W-:Y:S02]  /*72d0*/  ISETP.GT.AND P5, PT, R0, 0xd9, PT ;  /* 0x000000d90000780c */ /* 0x000fe40003fa4270 */
        /* <DEDUP_REMOVED lines=9> */
[----:B--2---:R-:W-:Y:S02]  /*7370*/  IADD3 R8, R7, -UR48, R8 ;  /* 0x8000003007087c10 */ /* 0x004fe4000fffe008 */
[----:B------:R-:W-:-:S02]  /*7380*/  FMNMX.FTZ R10, R101, R0, !PT ;  /* 0x00000000650a7209 */ /* 0x000fc40007810000 */
[C---:B------:R-:W-:Y:S02]  /*7390*/  ISETP.GT.AND P4, PT, R8.reuse, RZ, PT ;  /* 0x000000ff0800720c */ /* 0x040fe40003f84270 */
[C---:B------:R-:W-:Y:S01]  /*73a0*/  ISETP.GT.AND P5, PT, R8.reuse, 0x1, PT ;  /* 0x000000010800780c */ /* 0x040fe20003fa4270 */
[----:B------:R-:W0:Y:S03]  /*73b0*/  SHFL.BFLY PT, R9, R10, 0x2, 0x1f ;  /* 0x0c401f000a097f89 */ /* 0x000e2600000e0000 */
        /* <DEDUP_REMOVED lines=8> */
[----:B0-----:R-:W-:Y:S01]  /*7440*/  FMNMX.FTZ R11, R10, R9, !PT ;  /* 0x000000090a0b7209 */ /* 0x001fe20007810000 */
        /* <DEDUP_REMOVED lines=16> */
[----:B------:R-:W-:Y:S01]  /*7550*/  ISETP.GT.AND P5, PT, R8, 0x51, PT ;  /* 0x000000510800780c */ /* 0x000fe20003fa4270 */
[----:B------:R-:W-:-:S02]  /*7560*/  WARPGROUP.DEPBAR.LE gsb0, 0x0 ;  /* 0x00008000000079c5 */ /* 0x000fc40000010000 */
[----:B------:R-:W-:Y:S01]  /*7570*/  WARPGROUP.ARRIVE ;  /* 0x00000000000079c5 */ /* 0x000fe20000000000 */
[----:B------:R-:W-:Y:S02]  /*7580*/  FSEL R9, R9, RZ, P3 ;  /* 0x000000ff09097208 */ /* 0x000fe40001800000 */
[----:B------:R-:W-:Y:S02]  /*7590*/  FSEL R163, R163, -INF , P5 ;  /* 0xff800000a3a37808 */ /* 0x000fe40002800000 */
[----:B------:R-:W-:Y:S01]  /*75a0*/  ISETP.GT.AND P5, PT, R8, 0x59, PT ;  /* 0x000000590800780c */ /* 0x000fe20003fa4270 */
[--C-:B------:R-:W-:Y:S01]  /*75b0*/  FFMA.FTZ R11, R185, UR37, -R9.reuse ;  /* 0x00000025b90b7c23 */ /* 0x100fe20008010809 */
[----:B------:R-:W-:Y:S01]  /*75c0*/  FSEL R185, R186, -INF , P4 ;  /* 0xff800000bab97808 */ /* 0x000fe20002000000 */
[--C-:B------:R-:W-:Y:S01]  /*75d0*/  FFMA.FTZ R10, R184, UR37, -R9.reuse ;  /* 0x00000025b80a7c23 */ /* 0x100fe20008010809 */
[----:B------:R-:W-:Y:S01]  /*75e0*/  ISETP.GT.AND P4, PT, R8, 0x8, PT ;  /* 0x000000080800780c */ /* 0x000fe20003f84270 */
[----:B------:R-:W-:Y:S01]  /*75f0*/  QGMMA.64x128x32.F32.E4M3.E4M3 R24, R212, gdesc[UR4], R24, gsb0 ;  /* 0x01e00004d4187df3 */ /* 0x000fe20008000818 */
[----:B------:R-:W-:Y:S01]  /*7600*/  FMNMX.FTZ R184, R185, R6, !PT ;  /* 0x00000006b9b87209 */ /* 0x000fe20007810000 */
[--C-:B------:R-:W-:Y:S01]  /*7610*/  FFMA.FTZ R186, R128, UR37, -R9.reuse ;  /* 0x0000002580ba7c23 */ /* 0x100fe20008010809 */
[----:B------:R-:W-:Y:S01]  /*7620*/  FSEL R190, R190, -INF , P4 ;  /* 0xff800000bebe7808 */ /* 0x000fe20002000000 */
[----:B------:R-:W-:Y:S01]  /*7630*/  UIADD3 UR6, UR10, 0x400, URZ ;  /* 0x000004000a067890 */ /* 0x000fe2000fffe03f */
[----:B------:R-:W-:Y:S01]  /*7640*/  FMNMX.FTZ R7, R187, R184, !PT ;  /* 0x000000b8bb077209 */ /* 0x000fe20007810000 */
[----:B------:R-:W-:Y:S01]  /*7650*/  UMOV UR7, 0xc0000010 ;  /* 0xc000001000077882 */ /* 0x000fe20000000000 */
        /* <DEDUP_REMOVED lines=120> */
[----:B------:R-:W-:Y:S02]  /*7de0*/  WARPGROUP.DEPBAR.LE gsb0, 0x0 ;  /* 0x00008000000079c5 */ /* 0x000fe40000010000 */
[----:B------:R-:W-:Y:S01]  /*7df0*/  FSEL R122, R122, -INF , P4 ;  /* 0xff8000007a7a7808 */ /* 0x000fe20002000000 */
[----:B------:R-:W-:Y:S01]  /*7e00*/  WARPGROUP.ARRIVE ;  /* 0x00000000000079c5 */ /* 0x000fe20000000000 */
[----:B------:R-:W-:Y:S01]  /*7e10*/  FMNMX.FTZ R7, R151, R184, !PT ;  /* 0x000000b897077209 */ /* 0x000fe20007810000 */
[----:B------:R-:W-:Y:S01]  /*7e20*/  MUFU.EX2 R15, R15 ;  /* 0x0000000f000f7308 */ /* 0x000fe20000000800 */
[----:B------:R-:W-:Y:S02]  /*7e30*/  ISETP.GT.AND P4, PT, R8, 0x88, PT ;  /* 0x000000880800780c */ /* 0x000fe40003f84270 */
[----:B------:R-:W-:Y:S01]  /*7e40*/  FSEL R123, R123, -INF , P5 ;  /* 0xff8000007b7b7808 */ /* 0x000fe20002800000 */
[----:B------:R-:W-:Y:S01]  /*7e50*/  QGMMA.64x128x32.F32.E4M3.E4M3 R24, R208, gdesc[UR4], R24, gsb0 ;  /* 0x01e00004d0187df3 */ /* 0x000fe20008000818 */
[----:B------:R-:W-:Y:S01]  /*7e60*/  FMNMX.FTZ R184, R122, R7, !PT ;  /* 0x000000077ab87209 */ /* 0x000fe20007810000 */
[----:B------:R-:W-:Y:S01]  /*7e70*/  UIADD3 UR6, UR10, 0x500, URZ ;  /* 0x000005000a067890 */ /* 0x000fe2000fffe03f */
[----:B------:R-:W-:Y:S01]  /*7e80*/  ISETP.GT.AND P5, PT, R8, 0x89, PT ;  /* 0x000000890800780c */ /* 0x000fe20003fa4270 */
[----:B------:R-:W-:Y:S01]  /*7e90*/  UMOV UR7, 0xc0000010 ;  /* 0xc000001000077882 */ /* 0x000fe20000000000 */
        /* <DEDUP_REMOVED lines=18> */
[----:B------:R-:W-:Y:S02]  /*7fc0*/  FSEL R135, R135, -INF , P5 ;  /* 0xff80000087877808 */ /* 0x000fe40002800000 */
[----:B------:R-:W-:Y:S02]  /*7fd0*/  ISETP.GT.AND P4, PT, R8, 0xa0, PT ;  /* 0x000000a00800780c */ /* 0x000fe40003f84270 */
        /* <DEDUP_REMOVED lines=24> */
[----:B------:R-:W-:Y:S02]  /*8160*/  ISETP.GT.AND P5, PT, R8, 0xb9, PT ;  /* 0x000000b90800780c */ /* 0x000fe40003fa4270 */
[----:B------:R-:W-:Y:S01]  /*8170*/  FSEL R118, R118, -INF , P4 ;  /* 0xff80000076767808 */ /* 0x000fe20002000000 */
[----:B------:R-:W-:Y:S01]  /*8180*/  MUFU.EX2 R180, R180 ;  /* 0x000000b400b47308 */ /* 0x000fe20000000800 */
[----:B------:R-:W-:Y:S01]  /*8190*/  FMNMX.FTZ R7, R115, R184, !PT ;  /* 0x000000b873077209 */ /* 0x000fe20007810000 */
[----:B0-----:R-:W-:Y:S01]  /*81a0*/  FFMA.FTZ R186, R132, UR37, -R9 ;  /* 0x0000002584ba7c23 */ /* 0x001fe20008010809 */
[----:B------:R-:W-:-:S02]  /*81b0*/  FSEL R119, R119, -INF , P5 ;  /* 0xff80000077777808 */ /* 0x000fc40002800000 */
[----:B------:R-:W-:Y:S02]  /*81c0*/  ISETP.GT.AND P4, PT, R8, 0xc0, PT ;  /* 0x000000c00800780c */ /* 0x000fe40003f84270 */
        /* <DEDUP_REMOVED lines=13> */
[----:B0-----:R-:W-:Y:S01]  /*82a0*/  FFMA.FTZ R186, R104, UR37, -R9 ;  /* 0x0000002568ba7c23 */ /* 0x001fe20008010809 */
        /* <DEDUP_REMOVED lines=11> */
[----:B------:R-:W-:Y:S01]  /*8360*/  ISETP.GT.AND P5, PT, R8, 0xd9, PT ;  /* 0x000000d90800780c */ /* 0x000fe20003fa4270 */
[----:B------:R-:W-:Y:S01]  /*8370*/  FFMA.FTZ R8, R108, UR37, -R9 ;  /* 0x000000256c087c23 */ /* 0x000fe20008010809 */
[----:B------:R-:W-:Y:S01]  /*8380*/  FSEL R102, R102, -INF , P4 ;  /* 0xff80000066667808 */ /* 0x000fe20002000000 */
[----:B------:R-:W-:Y:S01]  /*8390*/  MUFU.EX2 R156, R156 ;  /* 0x0000009c009c7308 */ /* 0x000fe20000000800 */
[----:B------:R-:W-:Y:S02]  /*83a0*/  FMNMX.FTZ R7, R99, R184, !PT ;  /* 0x000000b863077209 */ /* 0x000fe40007810000 */
[----:B------:R-:W-:Y:S02]  /*83b0*/  FSEL R103, R103, -INF , P5 ;  /* 0xff80000067677808 */ /* 0x000fe40002800000 */
[----:B------:R-:W-:-:S02]  /*83c0*/  FMNMX.FTZ R108, R102, R7, !PT ;  /* 0x00000007666c7209 */ /* 0x000fc40007810000 */
[----:B------:R-:W-:Y:S01]  /*83d0*/  FSEL R192, R0, RZ, P3 ;  /* 0x000000ff00c07208 */ /* 0x000fe20001800000 */
[----:B------:R-:W-:Y:S01]  /*83e0*/  MUFU.EX2 R157, R157 ;  /* 0x0000009d009d7308 */ /* 0x000fe20000000800 */
[----:B------:R-:W-:Y:S01]  /*83f0*/  FMNMX.FTZ R7, R103, R108, !PT ;  /* 0x0000006c67077209 */ /* 0x000fe20007810000 */
[--C-:B------:R-:W-:Y:S01]  /*8400*/  FFMA.FTZ R108, R112, UR37, -R9.reuse ;  /* 0x00000025706c7c23 */ /* 0x100fe20008010809 */
[----:B------:R-:W-:-:S01]  /*8410*/  FFMA.FTZ R112, R116, UR37, -R9 ;  /* 0x0000002574707c23 */ /* 0x000fc20008010809 */
[----:B------:R-:W-:Y:S02]  /*8420*/  IMAD.U32 R116, RZ, RZ, UR37 ;  /* 0x00000025ff747e24 */ /* 0x000fe4000f8e00ff */
[----:B------:R-:W-:-:S01]  /*8430*/  FADD.FTZ R192, -R192, R5 ;  /* 0x00000005c0c07221 */ /* 0x000fc20000010100 */
[----:B------:R-:W1:Y:S01]  /*8440*/  SHFL.BFLY PT, R184, R7, 0x2, 0x1f ;  /* 0x0c401f0007b87f89 */ /* 0x000e6200000e0000 */
[----:B------:R-:W-:-:S01]  /*8450*/  FFMA.FTZ R9, R101, UR37, -R9 ;  /* 0x0000002565097c23 */ /* 0x000fc20008010809 */
[----:B------:R-:W-:-:S02]  /*8460*/  WARPGROUP.DEPBAR.LE gsb0, 0x0 ;  /* 0x00008000000079c5 */ /* 0x000fc40000010000 */
[----:B------:R-:W-:Y:S01]  /*8470*/  WARPGROUP.ARRIVE ;  /* 0x00000000000079c5 */ /* 0x000fe20000000000 */
[----:B------:R-:W-:Y:S05]  /*8480*/  MUFU.EX2 R160, R160 ;  /* 0x000000a000a07308 */ /* 0x000fea0000000800 */
[----:B------:R-:W-:Y:S01]  /*8490*/  QGMMA.64x128x32.F32.E4M3.E4M3 R24, R204, gdesc[UR4], R24, gsb0 ;  /* 0x01e00004cc187df3 */ /* 0x000fe20008000818 */
[----:B------:R-:W-:Y:S02]  /*84a0*/  UIADD3 UR6, UR10, 0x600, URZ ;  /* 0x000006000a067890 */ /* 0x000fe4000fffe03f */
[----:B------:R-:W-:Y:S01]  /*84b0*/  MUFU.EX2 R161, R161 ;  /* 0x000000a100a17308 */ /* 0x000fe20000000800 */
[----:B------:R-:W-:-:S07]  /*84c0*/  UMOV UR7, 0xc0000010 ;  /* 0xc000001000077882 */ /* 0x000fce0000000000 */
[----:B------:R-:W-:Y:S01]  /*84d0*/  MUFU.EX2 R164, R164 ;  /* 0x000000a400a47308 */ /* 0x000fe20000000800 */
[----:B-1----:R-:W-:-:S05]  /*84e0*/  FMNMX.FTZ R184, R7, R184, !PT ;  /* 0x000000b807b87209 */ /* 0x002fca0007810000 */
[----:B------:R-:W1:Y:S02]  /*84f0*/  SHFL.BFLY PT, R7, R184, 0x1, 0x1f ;  /* 0x0c201f00b8077f89 */ /* 0x000e6400000e0000 */
[----:B------:R-:W-:Y:S08]  /*8500*/  MUFU.EX2 R165, R165 ;  /* 0x000000a500a57308 */ /* 0x000ff00000000800 */
[----:B------:R-:W-:Y:S08]  /*8510*/  MUFU.EX2 R136, R136 ;  /* 0x0000008800887308 */ /* 0x000ff00000000800 */
[----:B------:R-:W-:Y:S01]  /*8520*/  MUFU.EX2 R137, R137 ;  /* 0x0000008900897308 */ /* 0x000fe20000000800 */
[----:B-1----:R-:W-:-:S07]  /*8530*/  FMNMX.FTZ R7, R184, R7, !PT ;  /* 0x00000007b8077209 */ /* 0x002fce0007810000 */
[----:B------:R-:W-:Y:S01]  /*8540*/  MUFU.EX2 R140, R140 ;  /* 0x0000008c008c7308 */ /* 0x000fe20000000800 */
[C---:B------:R-:W-:Y:S01]  /*8550*/  FSETP.NEU.FTZ.AND P4, PT, R7.reuse, -INF , PT ;  /* 0xff8000000700780b */ /* 0x040fe20003f9d000 */
[----:B------:R-:W-:-:S03]  /*8560*/  FFMA.FTZ R116, R7, R116, -8 ;  /* 0xc100000007747423 */ /* 0x000fc60000010074 */
[----:B------:R-:W-:-:S03]  /*8570*/  FSEL R193, R7, RZ, P4 ;  /* 0x000000ff07c17208 */ /* 0x000fc60002000000 */
[----:B------:R-:W-:Y:S01]  /*8580*/  MUFU.EX2 R141, R141 ;  /* 0x0000008d008d7308 */ /* 0x000fe20000000800 */
[----:B------:R-:W-:Y:S01]  /*8590*/  FSEL R116, R116, RZ, P4 ;  /* 0x000000ff74747208 */ /* 0x000fe20002000000 */
[----:B------:R-:W-:-:S04]  /*85a0*/  FADD.FTZ R193, -R193, R6 ;  /* 0x00000006c1c17221 */ /* 0x000fc80000010100 */
[--C-:B0-----:R-:W-:Y:S01]  /*85b0*/  FFMA.FTZ R186, R191, UR37, -R116.reuse ;  /* 0x00000025bfba7c23 */ /* 0x101fe20008010874 */
[----:B------:R-:W-:Y:S01]  /*85c0*/  FMUL.FTZ R191, R192, UR37 ;  /* 0x00000025c0bf7c20 */ /* 0x000fe20008410000 */
[--C-:B------:R-:W-:Y:S01]  /*85d0*/  FFMA.FTZ R101, R185, UR37, -R116.reuse ;  /* 0x00000025b9657c23 */ /* 0x100fe20008010874 */
[----:B------:R-:W-:Y:S01]  /*85e0*/  FMUL.FTZ R6, R193, UR37 ;  /* 0x00000025c1067c20 */ /* 0x000fe20008410000 */
[--C-:B------:R-:W-:Y:S01]  /*85f0*/  FFMA.FTZ R184, R187, UR37, -R116.reuse ;  /* 0x00000025bbb87c23 */ /* 0x100fe20008010874 */
[----:B------:R-:W-:-:S01]  /*8600*/  FFMA.FTZ R185, R190, UR37, -R116 ;  /* 0x00000025beb97c23 */ /* 0x000fc20008010874 */
[--C-:B------:R-:W-:Y:S01]  /*8610*/  FFMA.FTZ R187, R194, UR37, -R116.reuse ;  /* 0x00000025c2bb7c23 */ /* 0x100fe20008010874 */
        /* <DEDUP_REMOVED lines=70> */
[----:B------:R-:W-:-:S02]  /*8a80*/  IMAD.U32 R193, RZ, RZ, UR53 ;  /* 0x00000035ffc17e24 */ /* 0x000fc4000f8e00ff */
[----:B------:R-:W-:-:S01]  /*8a90*/  FFMA.FTZ R99, R99, UR37, -R116 ;  /* 0x0000002563637c23 */ /* 0x000fc20008010874 */
[----:B------:R-:W0:Y:S01]  /*8aa0*/  MUFU.EX2 R190, R190 ;  /* 0x000000be00be7308 */ /* 0x000e220000000800 */
[----:B--2---:R-:W-:-:S01]  /*8ab0*/  FADD.FTZ R2, R188, R3 ;  /* 0x00000003bc027221 */ /* 0x004fc20000010000 */
[--C-:B------:R-:W-:Y:S01]  /*8ac0*/  FFMA.FTZ R102, R102, UR37, -R116.reuse ;  /* 0x0000002566667c23 */ /* 0x100fe20008010874 */
[----:B------:R-:W-:Y:S01]  /*8ad0*/  @!P1 LEA R193, R193, UR41, 0x3 ;  /* 0x00000029c1c19c11 */ /* 0x000fe2000f8e18ff */
[----:B------:R-:W-:Y:S01]  /*8ae0*/  FFMA.FTZ R103, R103, UR37, -R116 ;  /* 0x0000002567677c23 */ /* 0x000fe20008010874 */
[----:B------:R-:W-:Y:S02]  /*8af0*/  WARPGROUP.DEPBAR.LE gsb0, 0x0 ;  /* 0x00008000000079c5 */ /* 0x000fe40000010000 */
[----:B------:R-:W-:Y:S01]  /*8b00*/  WARPGROUP.ARRIVE ;  /* 0x00000000000079c5 */ /* 0x000fe20000000000 */
[----:B------:R-:W2:Y:S01]  /*8b10*/  MUFU.EX2 R170, R170 ;  /* 0x000000aa00aa7308 */ /* 0x000ea20000000800 */
[----:B-1----:R-:W-:-:S01]  /*8b20*/  FADD.FTZ R3, R189, R2 ;  /* 0x00000002bd037221 */ /* 0x002fc20000010000 */
[----:B------:R-:W-:-:S03]  /*8b30*/  FADD.FTZ R2, R168, R151 ;  /* 0x00000097a8027221 */ /* 0x000fc60000010000 */
[----:B------:R-:W-:Y:S03]  /*8b40*/  QGMMA.64x128x32.F32.E4M3.E4M3 R24, R200, gdesc[UR4], R24, gsb0 ;  /* 0x01e00004c8187df3 */ /* 0x000fe60008000818 */
        /* <DEDUP_REMOVED lines=54> */
[----:B------:R-:W-:Y:S01]  /*8eb0*/  FADD.FTZ R151, R141, R2 ;  /* 0x000000028d977221 */ /* 0x000fe20000010000 */
[----:B------:R-:W-:-:S05]  /*8ec0*/  WARPGROUP.DEPBAR.LE gsb0, 0x0 ;  /* 0x00008000000079c5 */ /* 0x000fca0000010000 */
        /* <DEDUP_REMOVED lines=65> */
[----:B------:R-:W-:-:S05]  /*92e0*/  IADD3 R2, -R235, 0xb, RZ ;  /* 0x0000000beb027810 */ /* 0x000fca0007ffe1ff */
[----:B------:R0:W-:Y:S06]  /*92f0*/  BAR.ARV R2, 0x100 ;  /* 0x000400020000751d */ /* 0x0001ec0000002000 */
[----:B------:R-:W3:Y:S01]  /*9300*/  MUFU.EX2 R128, R128 ;  /* 0x0000008000807308 */ /* 0x000ee20000000800 */
[----:B--2---:R-:W-:-:S01]  /*9310*/  FADD.FTZ R151, R111, R192 ;  /* 0x000000c06f977221 */ /* 0x004fc20000010000 */
[----:B0-----:R-:W-:Y:S02]  /*9320*/  @!P1 VIADD R2, R193, 0x2e840 ;  /* 0x0002e840c1029836 */ /* 0x001fe40000000000 */
[----:B-1----:R-:W-:-:S03]  /*9330*/  FADD.FTZ R192, R108, R3 ;  /* 0x000000036cc07221 */ /* 0x002fc60000010000 */
        /* <DEDUP_REMOVED lines=49> */
.L_x_7615:
        /* <DEDUP_REMOVED lines=133> */
[----:B------:R-:W-:Y:S01]  /*9ea0*/  UMOV UR48, UR53 ;  /* 0x0000003500307c82 */ /* 0x000fe20008000000 */
[----:B------:R-:W-:-:S05]  /*9eb0*/  UMOV UR52, UR7 ;  /* 0x0000000700347c82 */ /* 0x000fca0008000000 */
.L_x_7606:
[----:B------:R-:W-:-:S13]  /*9ec0*/  ISETP.LE.AND P2, PT, RZ, UR52, PT ;  /* 0x00000034ff007c0c */ /* 0x000fda000bf43270 */
[----:B------:R-:W-:Y:S05]  /*9ed0*/  @!P2 BRA `(.L_x_7617) ;  /* 0x000000340084a947 */ /* 0x000fea0003800000 */
[----:B------:R-:W-:Y:S01]  /*9ee0*/  IMAD.MOV.U32 R6, RZ, RZ, R7 ;  /* 0x000000ffff067224 */ /* 0x000fe200078e0007 */
[----:B------:R-:W-:Y:S01]  /*9ef0*/  UMOV UR49, UR44 ;  /* 0x0000002c00317c82 */ /* 0x000fe20008000000 */
[----:B------:R-:W-:Y:S01]  /*9f00*/  IMAD.MOV.U32 R5, RZ, RZ, R0 ;  /* 0x000000ffff057224 */ /* 0x000fe200078e0000 */
[----:B------:R-:W-:-:S06]  /*9f10*/  UMOV UR47, UR48 ;  /* 0x00000030002f7c82 */ /* 0x000fcc0008000000 */
.L_x_7627:
        /* <DEDUP_REMOVED lines=9> */
.L_x_7619:
[----:B------:R-:W-:Y:S01]  /*9fb0*/  ULEA UR6, UR48, UR41, 0x3 ;  /* 0x0000002930067291 */ /* 0x000fe2000f8e183f */
[----:B------:R-:W-:-:S05]  /*9fc0*/  IMAD.U32 R0, RZ, RZ, UR44 ;  /* 0x0000002cff007e24 */ /* 0x000fca000f8e00ff */
[----:B------:R-:W-:-:S04]  /*9fd0*/  SHF.L.U32 R0, R0, 0x1f, RZ ;  /* 0x0000001f00007819 */ /* 0x000fc800000006ff */
[----:B------:R0:W1:Y:S01]  /*9fe0*/  SYNCS.PHASECHK.TRANS64.TRYWAIT P2, [UR6+0x2e830], R0 ;  /* 0x02e83000ff0075a7 */ /* 0x0000620008040146 */
[----:B------:R-:W-:Y:S05]  /*9ff0*/  @!P0 BRA `(.L_x_7620) ;  /* 0x0000000000048947 */ /* 0x000fea0003800000 */
[----:B------:R-:W-:Y:S01]  /*a000*/  BPT.TRAP 0x1 ;  /* 0x000000040000795c */ /* 0x000fe20000300000 */
.L_x_7620:
[----:B-1----:R-:W-:Y:S05]  /*a010*/  @P2 BRA `(.L_x_7618) ;  /* 0x0000000000082947 */ /* 0x002fea0003800000 */
[----:B------:R-:W1:Y:S02]  /*a020*/  SYNCS.PHASECHK.TRANS64.TRYWAIT P2, [UR6+0x2e830], R0 ;  /* 0x02e83000ff0075a7 */ /* 0x000e640008040146 */
[----:B-1----:R-:W-:Y:S05]  /*a030*/  @!P2 BRA `(.L_x_7621) ;  /* 0x000000a400d0a947 */ /* 0x002fea0003800000 */
.L_x_7618:
        /* <DEDUP_REMOVED lines=185> */
.L_x_7623:
[----:B------:R-:W-:Y:S01]  /*abd0*/  ULEA UR6, UR47, UR41, 0x3 ;  /* 0x000000292f067291 */ /* 0x000fe2000f8e183f */
[----:B------:R-:W-:-:S05]  /*abe0*/  IMAD.U32 R0, RZ, RZ, UR49 ;  /* 0x00000031ff007e24 */ /* 0x000fca000f8e00ff */
[----:B------:R-:W-:-:S04]  /*abf0*/  SHF.L.U32 R0, R0, 0x1f, RZ ;  /* 0x0000001f00007819 */ /* 0x000fc800000006ff */
[----:B------:R0:W1:Y:S01]  /*ac00*/  SYNCS.PHASECHK.TRANS64.TRYWAIT P2, [UR6+0x2e850], R0 ;  /* 0x02e85000ff0075a7 */ /* 0x0000620008040146 */
[----:B------:R-:W-:Y:S05]  /*ac10*/  @!P0 BRA `(.L_x_7624) ;  /* 0x0000000000048947 */ /* 0x000fea0003800000 */
[----:B------:R-:W-:Y:S01]  /*ac20*/  BPT.TRAP 0x1 ;  /* 0x000000040000795c */ /* 0x000fe20000300000 */
.L_x_7624:
[----:B-1----:R-:W-:Y:S05]  /*ac30*/  @P2 BRA `(.L_x_7622) ;  /* 0x0000000000082947 */ /* 0x002fea0003800000 */
[----:B------:R-:W1:Y:S02]  /*ac40*/  SYNCS.PHASECHK.TRANS64.TRYWAIT P2, [UR6+0x2e850], R0 ;  /* 0x02e85000ff0075a7 */ /* 0x000e640008040146 */
[----:B-1----:R-:W-:Y:S05]  /*ac50*/  @!P2 BRA `(.L_x_7625) ;  /* 0x0000009800e0a947 */ /* 0x002fea0003800000 */
.L_x_7622:
[----:B------:R-:W-:Y:S01]  /*ac60*/  UIADD3 UR6, UR41, 0x400, URZ ;  /* 0x0000040029067890 */ /* 0x000fe2000fffe03f */
[----:B------:R-:W-:Y:S01]  /*ac70*/  WARPGROUP.ARRIVE ;  /* 0x00000000000079c5 */ /* 0x000fe20000000000 */
[----:B------:R-:W-:Y:S01]  /*ac80*/  UMOV UR7, 0xc0000010 ;  /* 0xc000001000077882 */ /* 0x000fe20000000000 */
[----:B01----:R-:W-:Y:S01]  /*ac90*/  FMNMX.FTZ R0, R184, R5, !PT ;  /* 0x00000005b8007209 */ /* 0x003fe20007810000 */
[----:B------:R-:W-:-:S03]  /*aca0*/  USHF.R.U32.HI UR6, URZ, 0x4, UR6 ;  /* 0x000000043f067899 */ /* 0x000fc60008011606 */
[----:B------:R-:W0:Y:S01]  /*acb0*/  S2R R235, SR_TID.X ;  /* 0x0000000000eb7919 */ /* 0x000e220000002100 */
[----:B------:R-:W-:Y:S01]  /*acc0*/  FMNMX.FTZ R7, R185, R0, !PT ;  /* 0x00000000b9077209 */ /* 0x000fe20007810000 */
[----:B------:R-:W-:Y:S01]  /*acd0*/  ULOP3.LUT UR6, UR6, 0x3fff, URZ, 0xc0, !UPT ;  /* 0x00003fff06067892 */ /* 0x000fe2000f8ec03f */
[----:B------:R-:W-:-:S03]  /*ace0*/  FMNMX.FTZ R0, R186, R6, !PT ;  /* 0x00000006ba007209 */ /* 0x000fc60007810000 */
[----:B------:R-:W-:Y:S01]  /*acf0*/  ULOP3.LUT UR6, UR6, 0x10000, URZ, 0xfc, !UPT ;  /* 0x0001000006067892 */ /* 0x000fe2000f8efc3f */
[----:B------:R-:W-:Y:S02]  /*ad00*/  FMNMX.FTZ R9, R187, R0, !PT ;  /* 0x00000000bb097209 */ /* 0x000fe40007810000 */
[----:B------:R-:W-:Y:S01]  /*ad10*/  FMNMX.FTZ R0, R188, R7, !PT ;  /* 0x00000007bc007209 */ /* 0x000fe20007810000 */
[----:B------:R-:W-:Y:S01]  /*ad20*/  UIMAD UR10, UR47, 0x700, UR6 ;  /* 0x000007002f0a78a4 */ /* 0x000fe2000f8e0206 */
[----:B------:R-:W-:Y:S02]  /*ad30*/  FMNMX.FTZ R8, R190, R9, !PT ;  /* 0x00000009be087209 */ /* 0x000fe40007810000 */
        /* <DEDUP_REMOVED lines=136> */
[----:B------:R-:W-:Y:S01]  /*b5c0*/  FMUL.FTZ R12, R5, UR37 ;  /* 0x00000025050c7c20 */ /* 0x000fe20008410000 */
        /* <DEDUP_REMOVED lines=53> */
[C---:B------:R-:W-:Y:S01]  /*b920*/  FADD.FTZ R5, -R7.reuse, R6 ;  /* 0x0000000607057221 */ /* 0x040fe20000010100 */
[----:B------:R-:W-:-:S01]  /*b930*/  FFMA.FTZ R8, R7, R184, -8 ;  /* 0xc100000007087423 */ /* 0x000fc200000100b8 */
        /* <DEDUP_REMOVED lines=64> */
[----:B------:R2:W3:Y:S01]  /*bd40*/  MUFU.EX2 R12, R189 ;  /* 0x000000bd000c7308 */ /* 0x0004e20000000800 */
[----:B-1----:R-:W-:-:S01]  /*bd50*/  FADD.FTZ R3, R11, R192 ;  /* 0x000000c00b037221 */ /* 0x002fc20000010000 */
[--C-:B------:R-:W-:Y:S01]  /*bd60*/  FFMA.FTZ R95, R95, UR37, -R8.reuse ;  /* 0x000000255f5f7c23 */ /* 0x100fe20008010808 */
[----:B------:R-:W-:-:S01]  /*bd70*/  FFMA.FTZ R98, R98, UR37, -R8 ;  /* 0x0000002562627c23 */ /* 0x000fc20008010808 */
[----:B------:R-:W-:-:S02]  /*bd80*/  IMAD.U32 R194, RZ, RZ, UR48 ;  /* 0x00000030ffc27e24 */ /* 0x000fc4000f8e00ff */
[----:B------:R-:W-:-:S01]  /*bd90*/  FFMA.FTZ R99, R99, UR37, -R8 ;  /* 0x0000002563637c23 */ /* 0x000fc20008010808 */
[--C-:B------:R-:W-:Y:S01]  /*bda0*/  FFMA.FTZ R102, R102, UR37, -R8.reuse ;  /* 0x0000002566667c23 */ /* 0x100fe20008010808 */
[----:B------:R-:W1:Y:S01]  /*bdb0*/  MUFU.EX2 R186, R186 ;  /* 0x000000ba00ba7308 */ /* 0x000e620000000800 */
[----:B--2---:R-:W-:-:S01]  /*bdc0*/  FFMA.FTZ R189, R198, UR37, -R8 ;  /* 0x00000025c6bd7c23 */ /* 0x004fc20008010808 */
[----:B0-----:R-:W-:Y:S01]  /*bdd0*/  FADD.FTZ R191, R185, R2 ;  /* 0x00000002b9bf7221 */ /* 0x001fe20000010000 */
[----:B------:R-:W-:-:S05]  /*bde0*/  FFMA.FTZ R8, R103, UR37, -R8 ;  /* 0x0000002567087c23 */ /* 0x000fca0008010808 */
[----:B------:R-:W0:Y:S01]  /*bdf0*/  MUFU.EX2 R13, R13 ;  /* 0x0000000d000d7308 */ /* 0x000e220000000800 */
[----:B---3--:R-:W-:-:S07]  /*be00*/  FADD.FTZ R2, R12, R3 ;  /* 0x000000030c027221 */ /* 0x008fce0000010000 */
        /* <DEDUP_REMOVED lines=93> */
[----:B0-----:R-:W-:-:S01]  /*c3e0*/  FADD.FTZ R191, R167, R192 ;  /* 0x000000c0a7bf7221 */ /* 0x001fc20000010000 */
[----:B------:R-:W-:-:S04]  /*c3f0*/  UIADD3 UR6, UR10, 0x600, URZ ;  /* 0x000006000a067890 */ /* 0x000fc8000fffe03f */
        /* <DEDUP_REMOVED lines=100> */
[----:B------:R-:W-:-:S05]  /*ca40*/  @!P1 LEA R2, R194, UR41, 0x3 ;  /* 0x00000029c2029c11 */ /* 0x000fca000f8e18ff */
[----:B------:R-:W-:Y:S01]  /*ca50*/  @!P1 VIADD R2, R2, 0x2e840 ;  /* 0x0002e84002029836 */ /* 0x000fe20000000000 */
[----:B------:R-:W0:Y:S01]  /*ca60*/  MUFU.EX2 R90, R90 ;  /* 0x0000005a005a7308 */ /* 0x000e220000000800 */
[----:B-1----:R-:W-:-:S03]  /*ca70*/  FADD.FTZ R191, R119, R192 ;  /* 0x000000c077bf7221 */ /* 0x002fc60000010000 */
[----:B------:R-:W-:Y:S01]  /*ca80*/  @!P1 PRMT R2, RZ, 0x654, R2 ;  /* 0x00000654ff029816 */ /* 0x000fe20000000002 */
        /* <DEDUP_REMOVED lines=14> */
[----:B------:R-:W2:Y:S01]  /*cb70*/  MUFU.EX2 R96, R96 ;  /* 0x0000006000607308 */ /* 0x000ea20000000800 */
[----:B0-----:R-:W-:-:S07]  /*cb80*/  FADD.FTZ R3, R93, R192 ;  /* 0x000000c05d037221 */ /* 0x001fce0000010000 */
[----:B------:R-:W0:Y:S01]  /*cb90*/  MUFU.EX2 R98, R98 ;  /* 0x0000006200627308 */ /* 0x000e220000000800 */
[----:B----4-:R-:W-:-:S07]  /*cba0*/  FADD.FTZ R103, R95, R194 ;  /* 0x000000c25f677221 */ /* 0x010fce0000010000 */
[----:B------:R-:W3:Y:S01]  /*cbb0*/  MUFU.EX2 R97, R97 ;  /* 0x0000006100617308 */ /* 0x000ee20000000800 */
[----:B--2---:R-:W-:-:S07]  /*cbc0*/  FADD.FTZ R2, R96, R3 ;  /* 0x0000000360027221 */ /* 0x004fce0000010000 */
[----:B------:R-:W2:Y:S01]  /*cbd0*/  MUFU.EX2 R99, R99 ;  /* 0x0000006300637308 */ /* 0x000ea20000000800 */
[----:B0-----:R-:W-:-:S07]  /*cbe0*/  FADD.FTZ R192, R98, R103 ;  /* 0x0000006762c07221 */ /* 0x001fce0000010000 */
[----:B------:R-:W0:Y:S01]  /*cbf0*/  MUFU.EX2 R100, R100 ;  /* 0x0000006400647308 */ /* 0x000e220000000800 */
[----:B---3--:R-:W-:-:S07]  /*cc00*/  FADD.FTZ R3, R97, R2 ;  /* 0x0000000261037221 */ /* 0x008fce0000010000 */
[----:B------:R-:W3:Y:S01]  /*cc10*/  MUFU.EX2 R102, R102 ;  /* 0x0000006600667308 */ /* 0x000ee20000000800 */
[----:B--2---:R-:W-:-:S07]  /*cc20*/  FADD.FTZ R103, R99, R192 ;  /* 0x000000c063677221 */ /* 0x004fce0000010000 */
[----:B------:R-:W2:Y:S01]  /*cc30*/  MUFU.EX2 R101, R101 ;  /* 0x0000006500657308 */ /* 0x000ea20000000800 */
[----:B0-----:R-:W-:-:S07]  /*cc40*/  FADD.FTZ R2, R100, R3 ;  /* 0x0000000364027221 */ /* 0x001fce0000010000 */
[----:B------:R-:W0:Y:S01]  /*cc50*/  MUFU.EX2 R8, R8 ;  /* 0x0000000800087308 */ /* 0x000e220000000800 */
[----:B---3--:R-:W-:-:S01]  /*cc60*/  FADD.FTZ R103, R102, R103 ;  /* 0x0000006766677221 */ /* 0x008fc20000010000 */
[----:B--2---:R-:W-:-:S03]  /*cc70*/  FADD.FTZ R3, R101, R2 ;  /* 0x0000000265037221 */ /* 0x004fc60000010000 */
[----:B0-----:R-:W-:Y:S01]  /*cc80*/  FADD.FTZ R2, R8, R103 ;  /* 0x0000006708027221 */ /* 0x001fe20000010000 */
[----:B-1----:R-:W-:Y:S06]  /*cc90*/  @!P0 BRA `(.L_x_7626) ;  /* 0x0000000000048947 */ /* 0x002fec0003800000 */
[----:B------:R-:W-:Y:S01]  /*cca0*/  BPT.TRAP 0x1 ;  /* 0x000000040000795c */ /* 0x000fe20000300000 */
.L_x_7626:
        /* <DEDUP_REMOVED lines=132> */
.L_x_7617:
[----:B------:R-:W-:Y:S06]  /*d4f0*/  BAR.ARV 0x8, 0x180 ;  /* 0x0206000000007b1d */ /* 0x000fec0000002000 */
[----:B------:R-:W-:Y:S05]  /*d500*/  @!P0 BRA `(.L_x_7628) ;  /* 0x0000000000048947 */ /* 0x000fea0003800000 */
[----:B------:R-:W-:Y:S01]  /*d510*/  BPT.TRAP 0x1 ;  /* 0x000000040000795c */ /* 0x000fe20000300000 */
.L_x_7628:
[----:B------:R-:W-:Y:S01]  /*d520*/  ULEA UR4, UR48, UR41, 0x3 ;  /* 0x0000002930047291 */ /* 0x000fe2000f8e183f */
[----:B------:R-:W-:-:S05]  /*d530*/  IMAD.U32 R4, RZ, RZ, UR44 ;  /* 0x0000002cff047e24 */ /* 0x000fca000f8e00ff */
[----:B------:R-:W-:-:S04]  /*d540*/  SHF.L.U32 R4, R4, 0x1f, RZ ;  /* 0x0000001f04047819 */ /* 0x000fc800000006ff */
[----:B------:R0:W1:Y:S01]  /*d550*/  SYNCS.PHASECHK.TRANS64.TRYWAIT P1, [UR4+0x2e850], R4 ;  /* 0x02e85004ff0075a7 */ /* 0x0000620008020144 */
[----:B------:R-:W-:Y:S05]  /*d560*/  @!P0 BRA `(.L_x_7629) ;  /* 0x0000000000048947 */ /* 0x000fea0003800000 */
[----:B------:R-:W-:Y:S01]  /*d570*/  BPT.TRAP 0x1 ;  /* 0x000000040000795c */ /* 0x000fe20000300000 */
.L_x_7629:
[----:B-1----:R-:W-:Y:S05]  /*d580*/  @P1 BRA `(.L_x_7630) ;  /* 0x0000000000081947 */ /* 0x002fea0003800000 */
[----:B------:R-:W1:Y:S02]  /*d590*/  SYNCS.PHASECHK.TRANS64.TRYWAIT P1, [UR4+0x2e850], R4 ;  /* 0x02e85004ff0075a7 */ /* 0x000e640008020144 */
[----:B-1----:R-:W-:Y:S05]  /*d5a0*/  @!P1 BRA `(.L_x_7631) ;  /* 0x0000007000a49947 */ /* 0x002fea0003800000 */
.L_x_7630:
[----:B------:R-:W-:Y:S01]  /*d5b0*/  UIADD3 UR41, UR41, 0x400, URZ ;  /* 0x0000040029297890 */ /* 0x000fe2000fffe03f */
[----:B------:R-:W-:Y:S01]  /*d5c0*/  WARPGROUP.ARRIVE ;  /* 0x00000000000079c5 */ /* 0x000fe20000000000 */
[----:B------:R-:W-:Y:S01]  /*d5d0*/  UMOV UR11, 0xc0000010 ;  /* 0xc0000010000b7882 */ /* 0x000fe20000000000 */
[----:B------:R-:W-:Y:S01]  /*d5e0*/  UMOV UR7, 0xc0000010 ;  /* 0xc000001000077882 */ /* 0x000fe20000000000 */
[----:B------:R-:W-:Y:S01]  /*d5f0*/  USHF.R.U32.HI UR41, URZ, 0x4, UR41 ;  /* 0x000000043f297899 */ /* 0x000fe20008011629 */
[----:B------:R-:W-:Y:S01]  /*d600*/  IMAD.MOV.U32 R6, RZ, RZ, 0x3f800000 ;  /* 0x3f800000ff067424 */ /* 0x000fe200078e00ff */
        /* <DEDUP_REMOVED lines=36> */
[----:B01----:R-:W-:Y:S01]  /*d850*/  IMAD.U32 R4, RZ, RZ, UR8 ;  /* 0x00000008ff047e24 */ /* 0x003fe2000f8e00ff */
        /* <DEDUP_REMOVED lines=34> */
[----:B------:R-:W-:Y:S01]  /*da80*/  QGMMA.64x128x32.F32.E4M3.E4M3 R24, R200, gdesc[UR8], R24, gsb0 ;  /* 0x01e00008c8187df3 */ /* 0x000fe20008000818 */
        /* <DEDUP_REMOVED lines=17> */
.L_x_7632:
        /* <DEDUP_REMOVED lines=74> */
.L_x_7599:
        /* <DEDUP_REMOVED lines=26> */
[----:B0-----:R-:W-:Y:S01]  /*e1e0*/  IMAD.SHL.U32 R24, R42, 0x4, RZ ;  /* 0x000000042a187824 */ /* 0x001fe200078e00ff */
        /* <DEDUP_REMOVED lines=21> */
[----:B------:R-:W-:Y:S01]  /*e340*/  USHF.R.S32.HI UR13, URZ, 0x1f, UR43 ;  /* 0x0000001f3f0d7899 */ /* 0x000fe2000801142b */
[----:B------:R-:W-:Y:S01]  /*e350*/  BAR.SYNC.DEFER_BLOCKING 0x1, 0x100 ;  /* 0x0044000000007b1d */ /* 0x000fe20000010000 */
[----:B------:R-:W-:-:S05]  /*e360*/  IADD3 R24, P0, R24, UR6, RZ ;  /* 0x0000000618187c10 */ /* 0x000fca000ff1e0ff */
[----:B------:R-:W-:Y:S01]  /*e370*/  IMAD.X R25, RZ, RZ, UR7, P0 ;  /* 0x00000007ff197e24 */ /* 0x000fe200080e06ff */
[----:B------:R-:W-:-:S04]  /*e380*/  ULDC.64 UR10, c[0x0][0xb98] ;  /* 0x0002e600000a7ab9 */ /* 0x000fc80000000a00 */
[----:B------:R0:W2:Y:S01]  /*e390*/  LDG.E.CONSTANT R24, desc[UR50][R24.64] ;  /* 0x0000003218187981 */ /* 0x0000a2000c1e9900 */
[----:B------:R-:W-:Y:S02]  /*e3a0*/  MOV R4, R0 ;  /* 0x0000000000047202 */ /* 0x000fe40000000f00 */
[----:B-1----:R-:W-:Y:S01]  /*e3b0*/  MOV R5, R35 ;  /* 0x0000002300057202 */ /* 0x002fe20000000f00 */
[----:B------:R-:W-:Y:S02]  /*e3c0*/  UIMAD UR5, UR12, UR8, URZ ;  /* 0x000000080c0572a4 */ /* 0x000fe4000f8e023f */
[----:B------:R-:W-:Y:S02]  /*e3d0*/  UIMAD.WIDE.U32 UR6, UR36, UR8, URZ ;  /* 0x00000008240672a5 */ /* 0x000fe4000f8e003f */
[----:B------:R-:W-:Y:S02]  /*e3e0*/  UIMAD UR5, UR36, UR9, UR5 ;  /* 0x00000009240572a4 */ /* 0x000fe4000f8e0205 */
[----:B------:R-:W-:Y:S01]  /*e3f0*/  UIMAD UR8, UR13, UR10, URZ ;  /* 0x0000000a0d0872a4 */ /* 0x000fe2000f8e023f */
[----:B0-----:R-:W-:Y:S01]  /*e400*/  LOP3.LUT P0, R25, R42, 0x3, RZ, 0xc0, !PT ;  /* 0x000000032a197812 */ /* 0x001fe2000780c0ff */
[----:B------:R-:W-:-:S02]  /*e410*/  UIADD3 UR7, UR7, UR5, URZ ;  /* 0x0000000507077290 */ /* 0x000fc4000fffe03f */
[----:B------:R-:W-:Y:S01]  /*e420*/  UIMAD UR8, UR43, UR11, UR8 ;  /* 0x0000000b2b0872a4 */ /* 0x000fe2000f8e0208 */
[----:B------:R-:W-:Y:S01]  /*e430*/  ISETP.EQ.OR P0, PT, R25, 0x3, !P0 ;  /* 0x000000031900780c */ /* 0x000fe20004702670 */
[----:B------:R-:W-:Y:S01]  /*e440*/  UIMAD.WIDE.U32 UR6, UR43, UR10, UR6 ;  /* 0x0000000a2b0672a5 */ /* 0x000fe2000f8e0006 */
[----:B------:R-:W-:Y:S02]  /*e450*/  ULDC UR5, c[0x0][0xa88] ;  /* 0x0002a20000057ab9 */ /* 0x000fe40000000800 */
[----:B------:R-:W-:Y:S01]  /*e460*/  SEL R61, R7, R6, P0 ;  /* 0x00000006073d7207 */ /* 0x000fe20000000000 */
[----:B------:R-:W-:Y:S01]  /*e470*/  ULDC.64 UR10, c[0x0][0xaf0] ;  /* 0x0002bc00000a7ab9 */ /* 0x000fe20000000a00 */
[----:B------:R-:W-:Y:S01]  /*e480*/  SEL R58, R6, R7, P0 ;  /* 0x00000007063a7207 */ /* 0x000fe20000000000 */
[----:B------:R-:W-:Y:S01]  /*e490*/  IMAD.WIDE R6, R231, 0x2, R4 ;  /* 0x00000002e7067825 */ /* 0x000fe200078e0204 */
[----:B------:R-:W-:Y:S02]  /*e4a0*/  SEL R53, R33, R32, P0 ;  /* 0x0000002021357207 */ /* 0x000fe40000000000 */
[----:B------:R-:W-:-:S02]  /*e4b0*/  SEL R50, R32, R33, P0 ;  /* 0x0000002120327207 */ /* 0x000fc40000000000 */
[----:B------:R-:W-:Y:S02]  /*e4c0*/  IADD3 R33, P6, R6, 0x4060, RZ ;  /* 0x0000406006217810 */ /* 0x000fe40007fde0ff */
[----:B------:R-:W-:Y:S02]  /*e4d0*/  SEL R55, R29, R28, P0 ;  /* 0x0000001c1d377207 */ /* 0x000fe40000000000 */
[----:B------:R-:W-:Y:S02]  /*e4e0*/  LOP3.LUT R32, R33, 0x380, RZ, 0xc0, !PT ;  /* 0x0000038021207812 */ /* 0x000fe400078ec0ff */
[----:B------:R-:W-:Y:S01]  /*e4f0*/  SEL R52, R28, R29, P0 ;  /* 0x0000001d1c347207 */ /* 0x000fe20000000000 */
[----:B------:R-:W-:Y:S01]  /*e500*/  IMAD R29, R23, 0x40, R16 ;  /* 0x00000040171d7824 */ /* 0x000fe200078e0210 */
[----:B------:R-:W-:Y:S02]  /*e510*/  SHF.R.U64 R32, R32, 0x3, RZ ;  /* 0x0000000320207819 */ /* 0x000fe400000012ff */
[----:B------:R-:W-:Y:S01]  /*e520*/  SEL R65, R31, R30, P0 ;  /* 0x0000001e1f417207 */ /* 0x000fe20000000000 */
[----:B------:R-:W-:Y:S01]  /*e530*/  IMAD.WIDE R28, R29, 0x2, R4 ;  /* 0x000000021d1c7825 */ /* 0x000fe200078e0204 */
[----:B------:R-:W-:-:S02]  /*e540*/  SEL R62, R30, R31, P0 ;  /* 0x0000001f1e3e7207 */ /* 0x000fc40000000000 */
[----:B------:R-:W0:Y:S01]  /*e550*/  LDC R30, c[0x0][0xbe8] ;  /* 0x0002fa00ff1e7b82 */ /* 0x000e220000000800 */
[----:B------:R-:W-:Y:S01]  /*e560*/  LOP3.LUT R32, R32, R33, RZ, 0x3c, !PT ;  /* 0x0000002120207212 */ /* 0x000fe200078e3cff */
[--C-:B------:R-:W-:Y:S01]  /*e570*/  IMAD.X R33, RZ, RZ, R7.reuse, P6 ;  /* 0x000000ffff217224 */ /* 0x100fe200030e0607 */
[----:B------:R-:W-:Y:S02]  /*e580*/  SEL R73, R9, R8, P0 ;  /* 0x0000000809497207 */ /* 0x000fe40000000000 */
[----:B------:R-:W-:Y:S02]  /*e590*/  SEL R72, R8, R9, P0 ;  /* 0x0000000908487207 */ /* 0x000fe40000000000 */
[C---:B------:R-:W-:Y:S02]  /*e5a0*/  IADD3 R5, P2, R6.reuse, 0x20, RZ ;  /* 0x0000002006057810 */ /* 0x040fe40007f5e0ff */
[----:B------:R-:W-:Y:S02]  /*e5b0*/  IADD3 R9, P6, R6, 0x40, RZ ;  /* 0x0000004006097810 */ /* 0x000fe40007fde0ff */
[----:B------:R-:W-:Y:S01]  /*e5c0*/  SEL R67, R27, R26, P0 ;  /* 0x0000001a1b437207 */ /* 0x000fe20000000000 */
[--C-:B------:R-:W-:Y:S01]  /*e5d0*/  IMAD.X R43, RZ, RZ, R7.reuse, P2 ;  /* 0x000000ffff2b7224 */ /* 0x100fe200010e0607 */
[----:B------:R-:W-:Y:S01]  /*e5e0*/  SEL R64, R26, R27, P0 ;  /* 0x0000001b1a407207 */ /* 0x000fe20000000000 */
[----:B------:R-:W-:Y:S01]  /*e5f0*/  IMAD.X R27, RZ, RZ, R7, P6 ;  /* 0x000000ffff1b7224 */ /* 0x000fe200030e0607 */
[----:B------:R-:W-:-:S02]  /*e600*/  SEL R57, R15, R14, P0 ;  /* 0x0000000e0f397207 */ /* 0x000fc40000000000 */
[----:B------:R-:W-:Y:S02]  /*e610*/  SEL R54, R14, R15, P0 ;  /* 0x0000000f0e367207 */ /* 0x000fe40000000000 */
[----:B------:R-:W-:Y:S02]  /*e620*/  SEL R69, R21, R20, P0 ;  /* 0x0000001415457207 */ /* 0x000fe40000000000 */
[----:B------:R-:W-:Y:S02]  /*e630*/  SEL R66, R20, R21, P0 ;  /* 0x0000001514427207 */ /* 0x000fe40000000000 */
[----:B------:R-:W-:Y:S02]  /*e640*/  LOP3.LUT R4, R5, 0x380, RZ, 0xc0, !PT ;  /* 0x0000038005047812 */ /* 0x000fe400078ec0ff */
[C---:B------:R-:W-:Y:S02]  /*e650*/  IADD3 R21, P6, R28.reuse, 0x1000, RZ ;  /* 0x000010001c157810 */ /* 0x040fe40007fde0ff */
[----:B------:R-:W-:-:S02]  /*e660*/  IADD3 R15, P2, R28, 0x2000, RZ ;  /* 0x000020001c0f7810 */ /* 0x000fc40007f5e0ff */
[----:B------:R-:W-:Y:S02]  /*e670*/  SHF.R.U64 R4, R4, 0x3, RZ ;  /* 0x0000000304047819 */ /* 0x000fe400000012ff */
[----:B------:R-:W-:Y:S02]  /*e680*/  LOP3.LUT R20, R21, 0x380, RZ, 0xc0, !PT ;  /* 0x0000038015147812 */ /* 0x000fe400078ec0ff */
[----:B------:R-:W-:Y:S02]  /*e690*/  LOP3.LUT R14, R15, 0x380, RZ, 0xc0, !PT ;  /* 0x000003800f0e7812 */ /* 0x000fe400078ec0ff */
[----:B------:R-:W-:Y:S02]  /*e6a0*/  LOP3.LUT R42, R4, R5, RZ, 0x3c, !PT ;  /* 0x00000005042a7212 */ /* 0x000fe400078e3cff */
[----:B------:R-:W-:Y:S02]  /*e6b0*/  SHF.R.U64 R20, R20, 0x3, RZ ;  /* 0x0000000314147819 */ /* 0x000fe400000012ff */
[----:B------:R-:W-:-:S02]  /*e6c0*/  SHF.R.U64 R14, R14, 0x3, RZ ;  /* 0x000000030e0e7819 */ /* 0x000fc400000012ff */
[----:B------:R-:W-:Y:S02]  /*e6d0*/  LOP3.LUT R4, R9, 0x380, RZ, 0xc0, !PT ;  /* 0x0000038009047812 */ /* 0x000fe400078ec0ff */
[----:B------:R-:W-:Y:S01]  /*e6e0*/  LOP3.LUT R20, R20, R21, RZ, 0x3c, !PT ;  /* 0x0000001514147212 */ /* 0x000fe200078e3cff */
[--C-:B------:R-:W-:Y:S01]  /*e6f0*/  IMAD.X R21, RZ, RZ, R29.reuse, P6 ;  /* 0x000000ffff157224 */ /* 0x100fe200030e061d */
[----:B------:R-:W-:Y:S01]  /*e700*/  LOP3.LUT R14, R14, R15, RZ, 0x3c, !PT ;  /* 0x0000000f0e0e7212 */ /* 0x000fe200078e3cff */
[----:B------:R-:W-:Y:S01]  /*e710*/  IMAD.X R15, RZ, RZ, R29, P2 ;  /* 0x000000ffff0f7224 */ /* 0x000fe200010e061d */
[----:B------:R-:W-:Y:S02]  /*e720*/  SHF.R.U64 R4, R4, 0x3, RZ ;  /* 0x0000000304047819 */ /* 0x000fe400000012ff */
[----:B------:R-:W-:Y:S02]  /*e730*/  IADD3 R31, P6, R28, 0x7000, RZ ;  /* 0x000070001c1f7810 */ /* 0x000fe40007fde0ff */
[----:B0-----:R-:W-:-:S02]  /*e740*/  ISETP.NE.AND P2, PT, R30, 0x1, PT ;  /* 0x000000011e00780c */ /* 0x001fc40003f45270 */
[----:B------:R-:W-:Y:S02]  /*e750*/  LOP3.LUT R26, R4, R9, RZ, 0x3c, !PT ;  /* 0x00000009041a7212 */ /* 0x000fe400078e3cff */
[----:B------:R-:W-:Y:S02]  /*e760*/  LOP3.LUT R4, R31, 0x380, RZ, 0xc0, !PT ;  /* 0x000003801f047812 */ /* 0x000fe400078ec0ff */
[----:B------:R-:W-:Y:S02]  /*e770*/  SEL R71, R13, R12, P0 ;  /* 0x0000000c0d477207 */ /* 0x000fe40000000000 */
[----:B------:R-:W-:Y:S02]  /*e780*/  SHF.R.U64 R4, R4, 0x3, RZ ;  /* 0x0000000304047819 */ /* 0x000fe400000012ff */
[----:B------:R-:W-:Y:S02]  /*e790*/  SEL R70, R12, R13, P0 ;  /* 0x0000000d0c467207 */ /* 0x000fe40000000000 */
[----:B------:R-:W-:-:S02]  /*e7a0*/  LOP3.LUT R4, R4, R31, RZ, 0x3c, !PT ;  /* 0x0000001f04047212 */ /* 0x000fc400078e3cff */
[----:B------:R-:W0:Y:S01]  /*e7b0*/  @P2 LDC R31, c[0x0][0xbec] ;  /* 0x0002fb00ff1f2b82 */ /* 0x000e220000000800 */
[C---:B------:R-:W-:Y:S02]  /*e7c0*/  IADD3 R13, P5, R6.reuse, 0x4040, RZ ;  /* 0x00004040060d7810 */ /* 0x040fe40007fbe0ff */
[----:B------:R-:W-:Y:S02]  /*e7d0*/  MOV R74, R32 ;  /* 0x00000020004a7202 */ /* 0x000fe40000000f00 */
[----:B------:R-:W-:Y:S01]  /*e7e0*/  LOP3.LUT R12, R13, 0x380, RZ, 0xc0, !PT ;  /* 0x000003800d0c7812 */ /* 0x000fe200078ec0ff */
[----:B------:R-:W-:Y:S01]  /*e7f0*/  IMAD.X R35, RZ, RZ, R7, P5 ;  /* 0x000000ffff237224 */ /* 0x000fe200028e0607 */
[----:B------:R-:W-:Y:S01]  /*e800*/  LOP3.LUT R45, R6, 0x380, RZ, 0xc0, !PT ;  /* 0x00000380062d7812 */ /* 0x000fe200078ec0ff */
[----:B------:R-:W1:Y:S01]  /*e810*/  @P2 LDC R32, c[0x0][0xbf0] ;  /* 0x0002fc00ff202b82 */ /* 0x000e620000000800 */
[----:B------:R-:W-:Y:S02]  /*e820*/  SHF.R.U64 R12, R12, 0x3, RZ ;  /* 0x000000030c0c7819 */ /* 0x000fe400000012ff */
[----:B------:R-:W-:-:S02]  /*e830*/  SHF.R.U64 R45, R45, 0x3, RZ ;  /* 0x000000032d2d7819 */ /* 0x000fc400000012ff */
[----:B------:R-:W-:Y:S02]  /*e840*/  LOP3.LUT R34, R12, R13, RZ, 0x3c, !PT ;  /* 0x0000000d0c227212 */ /* 0x000fe400078e3cff */
[----:B------:R-:W-:Y:S01]  /*e850*/  LOP3.LUT R44, R45, R6, RZ, 0x3c, !PT ;  /* 0x000000062d2c7212 */ /* 0x000fe200078e3cff */
[----:B------:R-:W-:Y:S01]  /*e860*/  IMAD.MOV.U32 R45, RZ, RZ, R7 ;  /* 0x000000ffff2d7224 */ /* 0x000fe200078e0007 */
[----:B------:R-:W-:Y:S02]  /*e870*/  SEL R59, R11, R10, P0 ;  /* 0x0000000a0b3b7207 */ /* 0x000fe40000000000 */
[----:B------:R-:W-:Y:S02]  /*e880*/  SEL R56, R10, R11, P0 ;  /* 0x0000000b0a387207 */ /* 0x000fe40000000000 */
[C---:B------:R-:W-:Y:S02]  /*e890*/  IADD3 R10, P4, R6.reuse, 0x4020, RZ ;  /* 0x00004020060a7810 */ /* 0x040fe40007f9e0ff */
[----:B------:R-:W-:-:S02]  /*e8a0*/  IADD3 R11, P3, R6, 0x4000, RZ ;  /* 0x00004000060b7810 */ /* 0x000fc40007f7e0ff */
[----:B------:R-:W-:Y:S02]  /*e8b0*/  IADD3 R8, P1, R6, 0x60, RZ ;  /* 0x0000006006087810 */ /* 0x000fe40007f3e0ff */
[----:B------:R-:W-:Y:S01]  /*e8c0*/  MOV R76, R34 ;  /* 0x00000022004c7202 */ /* 0x000fe20000000f00 */
[----:B------:R-:W-:Y:S01]  /*e8d0*/  VIADD R34, R18, UR39 ;  /* 0x0000002712227c36 */ /* 0x000fe20008000000 */
[----:B------:R-:W-:Y:S01]  /*e8e0*/  SEL R63, R48, R49, P0 ;  /* 0x00000031303f7207 */ /* 0x000fe20000000000 */
[--C-:B------:R-:W-:Y:S01]  /*e8f0*/  IMAD.X R41, RZ, RZ, R7.reuse, P1 ;  /* 0x000000ffff297224 */ /* 0x100fe200008e0607 */
[----:B------:R-:W-:Y:S02]  /*e900*/  SEL R48, R49, R48, P0 ;  /* 0x0000003031307207 */ /* 0x000fe40000000000 */
[----:B------:R-:W-:Y:S02]  /*e910*/  SEL R51, R37, R36, P0 ;  /* 0x0000002425337207 */ /* 0x000fe40000000000 */
[----:B------:R-:W-:Y:S01]  /*e920*/  SEL R46, R36, R37, P0 ;  /* 0x00000025242e7207 */ /* 0x000fe20000000000 */
[----:B------:R-:W-:Y:S01]  /*e930*/  IMAD.X R37, RZ, RZ, R7, P4 ;  /* 0x000000ffff257224 */ /* 0x000fe200020e0607 */
[----:B------:R-:W-:-:S02]  /*e940*/  SEL R49, R38, R39, P0 ;  /* 0x0000002726317207 */ /* 0x000fc40000000000 */
[----:B------:R-:W-:Y:S01]  /*e950*/  SEL R60, R39, R38, P0 ;  /* 0x00000026273c7207 */ /* 0x000fe20000000000 */
[----:B------:R-:W-:Y:S01]  /*e960*/  IMAD.X R39, RZ, RZ, R7, P3 ;  /* 0x000000ffff277224 */ /* 0x000fe200018e0607 */
[----:B------:R-:W-:Y:S02]  /*e970*/  LOP3.LUT R6, R11, 0x380, RZ, 0xc0, !PT ;  /* 0x000003800b067812 */ /* 0x000fe400078ec0ff */
[----:B------:R-:W-:Y:S02]  /*e980*/  MOV R81, R44 ;  /* 0x0000002c00517202 */ /* 0x000fe40000000f00 */
[----:B------:R-:W-:Y:S02]  /*e990*/  SEL R25, R94, R93, P0 ;  /* 0x0000005d5e197207 */ /* 0x000fe40000000000 */
[----:B------:R-:W-:Y:S02]  /*e9a0*/  SEL R47, R90, R89, P0 ;  /* 0x000000595a2f7207 */ /* 0x000fe40000000000 */
[----:B------:R-:W-:Y:S01]  /*e9b0*/  MOV R45, R26 ;  /* 0x0000001a002d7202 */ /* 0x000fe20000000f00 */
[----:B0-----:R-:W-:Y:S01]  /*e9c0*/  @P2 IMAD.HI.U32 R27, R34, R31, RZ ;  /* 0x0000001f221b2227 */ /* 0x001fe200078e00ff */
[----:B------:R-:W-:-:S02]  /*e9d0*/  SEL R94, R93, R94, P0 ;  /* 0x0000005e5d5e7207 */ /* 0x000fc40000000000 */
[----:B------:R-:W-:Y:S01]  /*e9e0*/  SEL R90, R89, R90, P0 ;  /* 0x0000005a595a7207 */ /* 0x000fe20000000000 */
[----:B------:R-:W-:Y:S01]  /*e9f0*/  IMAD.MOV.U32 R26, RZ, RZ, R34 ;  /* 0x000000ffff1a7224 */ /* 0x000fe200078e0022 */
[----:B------:R-:W-:Y:S02]  /*ea00*/  LOP3.LUT R7, R10, 0x380, RZ, 0xc0, !PT ;  /* 0x000003800a077812 */ /* 0x000fe400078ec0ff */
[----:B------:R-:W-:Y:S02]  /*ea10*/  SHF.R.U64 R6, R6, 0x3, RZ ;  /* 0x0000000306067819 */ /* 0x000fe400000012ff */
[----:B------:R-:W-:Y:S02]  /*ea20*/  SHF.R.U64 R7, R7, 0x3, RZ ;  /* 0x0000000307077819 */ /* 0x000fe400000012ff */
[----:B------:R-:W-:Y:S02]  /*ea30*/  LOP3.LUT R38, R6, R11, RZ, 0x3c, !PT ;  /* 0x0000000b06267212 */ /* 0x000fe400078e3cff */
[----:B------:R-:W-:-:S02]  /*ea40*/  IADD3 R13, P1, R28, 0x3000, RZ ;  /* 0x000030001c0d7810 */ /* 0x000fc40007f3e0ff */
[----:B------:R-:W-:Y:S02]  /*ea50*/  LOP3.LUT R6, R8, 0x380, RZ, 0xc0, !PT ;  /* 0x0000038008067812 */ /* 0x000fe400078ec0ff */
[----:B------:R-:W-:Y:S02]  /*ea60*/  LOP3.LUT R36, R7, R10, RZ, 0x3c, !PT ;  /* 0x0000000a07247212 */ /* 0x000fe400078e3cff */
[----:B-1----:R-:W-:Y:S01]  /*ea70*/  @P2 SHF.R.U32.HI R26, RZ, R32, R27 ;  /* 0x00000020ff1a2219 */ /* 0x002fe2000001161b */
[----:B------:R-:W-:Y:S01]  /*ea80*/  IMAD.U32 R27, RZ, RZ, UR8 ;  /* 0x00000008ff1b7e24 */ /* 0x000fe2000f8e00ff */
[----:B------:R-:W-:Y:S01]  /*ea90*/  LOP3.LUT R12, R13, 0x380, RZ, 0xc0, !PT ;  /* 0x000003800d0c7812 */ /* 0x000fe200078ec0ff */
[----:B------:R-:W-:Y:S01]  /*eaa0*/  ULDC.64 UR8, c[0x0][0xae8] ;  /* 0x0002ba0000087ab9 */ /* 0x000fe20000000a00 */
[----:B------:R-:W-:Y:S02]  /*eab0*/  SHF.R.U64 R5, R6, 0x3, RZ ;  /* 0x0000000306057819 */ /* 0x000fe400000012ff */
[----:B------:R-:W-:Y:S01]  /*eac0*/  MOV R77, R36 ;  /* 0x00000024004d7202 */ /* 0x000fe20000000f00 */
[----:B------:R-:W-:Y:S01]  /*ead0*/  IMAD.MOV R37, RZ, RZ, -R26 ;  /* 0x000000ffff257224 */ /* 0x000fe200078e0a1a */
[----:B------:R-:W-:-:S02]  /*eae0*/  SEL R75, R86, R87, P0 ;  /* 0x00000057564b7207 */ /* 0x000fc40000000000 */
[----:B------:R-:W-:Y:S01]  /*eaf0*/  SHF.R.U64 R12, R12, 0x3, RZ ;  /* 0x000000030c0c7819 */ /* 0x000fe200000012ff */
[----:B------:R-:W-:Y:S01]  /*eb00*/  IMAD R37, R30, R37, R34 ;  /* 0x000000251e257224 */ /* 0x000fe200078e0222 */
[----:B------:R-:W-:Y:S02]  /*eb10*/  LOP3.LUT R40, R5, R8, RZ, 0x3c, !PT ;  /* 0x0000000805287212 */ /* 0x000fe400078e3cff */
[----:B------:R-:W-:Y:S02]  /*eb20*/  SEL R86, R87, R86, P0 ;  /* 0x0000005657567207 */ /* 0x000fe40000000000 */
[----:B------:R-:W-:Y:S01]  /*eb30*/  LOP3.LUT R12, R12, R13, RZ, 0x3c, !PT ;  /* 0x0000000d0c0c7212 */ /* 0x000fe200078e3cff */
[----:B------:R-:W-:Y:S01]  /*eb40*/  IMAD.X R13, RZ, RZ, R29, P1 ;  /* 0x000000ffff0d7224 */ /* 0x000fe200008e061d */
[----:B------:R-:W-:Y:S02]  /*eb50*/  MOV R80, R42 ;  /* 0x0000002a00507202 */ /* 0x000fe40000000f00 */
[----:B------:R-:W-:-:S02]  /*eb60*/  MOV R79, R40 ;  /* 0x00000028004f7202 */ /* 0x000fc40000000f00 */
[----:B------:R-:W-:Y:S02]  /*eb70*/  IADD3 R40, P1, R26, UR6, RZ ;  /* 0x000000061a287c10 */ /* 0x000fe4000ff3e0ff */
[----:B------:R-:W-:Y:S02]  /*eb80*/  SHF.R.S32.HI R36, RZ, 0x1f, R37 ;  /* 0x0000001fff247819 */ /* 0x000fe40000011425 */
[C---:B------:R-:W-:Y:S02]  /*eb90*/  IADD3 R9, P4, R28.reuse, 0x5000, RZ ;  /* 0x000050001c097810 */ /* 0x040fe40007f9e0ff */
[----:B------:R-:W-:Y:S02]  /*eba0*/  IADD3 R11, P3, R28, 0x4000, RZ ;  /* 0x000040001c0b7810 */ /* 0x000fe40007f7e0ff */
[----:B------:R-:W-:Y:S02]  /*ebb0*/  LOP3.LUT R8, R9, 0x380, RZ, 0xc0, !PT ;  /* 0x0000038009087812 */ /* 0x000fe400078ec0ff */
[----:B------:R-:W-:-:S02]  /*ebc0*/  LOP3.LUT R10, R11, 0x380, RZ, 0xc0, !PT ;  /* 0x000003800b0a7812 */ /* 0x000fc400078ec0ff */
[----:B------:R-:W-:Y:S02]  /*ebd0*/  MOV R78, R38 ;  /* 0x00000026004e7202 */ /* 0x000fe40000000f00 */
[----:B------:R-:W-:Y:S02]  /*ebe0*/  SHF.R.U64 R8, R8, 0x3, RZ ;  /* 0x0000000308087819 */ /* 0x000fe400000012ff */
[----:B------:R-:W-:Y:S02]  /*ebf0*/  SHF.R.U64 R10, R10, 0x3, RZ ;  /* 0x000000030a0a7819 */ /* 0x000fe400000012ff */
[----:B------:R-:W-:Y:S01]  /*ec00*/  LOP3.LUT R8, R8, R9, RZ, 0x3c, !PT ;  /* 0x0000000908087212 */ /* 0x000fe200078e3cff */
[--C-:B------:R-:W-:Y:S01]  /*ec10*/  IMAD.X R9, RZ, RZ, R29.reuse, P4 ;  /* 0x000000ffff097224 */ /* 0x100fe200020e061d */
[----:B------:R-:W-:Y:S01]  /*ec20*/  LOP3.LUT R10, R10, R11, RZ, 0x3c, !PT ;  /* 0x0000000b0a0a7212 */ /* 0x000fe200078e3cff */
[----:B------:R-:W-:Y:S01]  /*ec30*/  IMAD.X R11, RZ, RZ, R29, P3 ;  /* 0x000000ffff0b7224 */ /* 0x000fe200018e061d */
[----:B------:R-:W-:-:S02]  /*ec40*/  IADD3 R7, P5, R28, 0x6000, RZ ;  /* 0x000060001c077810 */ /* 0x000fc40007fbe0ff */
[----:B------:R-:W-:Y:S02]  /*ec50*/  LOP3.LUT R5, R28, 0x380, RZ, 0xc0, !PT ;  /* 0x000003801c057812 */ /* 0x000fe400078ec0ff */
[----:B------:R-:W-:Y:S02]  /*ec60*/  LOP3.LUT R6, R7, 0x380, RZ, 0xc0, !PT ;  /* 0x0000038007067812 */ /* 0x000fe400078ec0ff */
[----:B------:R-:W-:Y:S02]  /*ec70*/  SHF.R.U64 R5, R5, 0x3, RZ ;  /* 0x0000000305057819 */ /* 0x000fe400000012ff */
[----:B------:R-:W-:Y:S02]  /*ec80*/  SHF.R.U64 R6, R6, 0x3, RZ ;  /* 0x0000000306067819 */ /* 0x000fe400000012ff */
[----:B------:R-:W-:Y:S01]  /*ec90*/  LOP3.LUT R28, R5, R28, RZ, 0x3c, !PT ;  /* 0x0000001c051c7212 */ /* 0x000fe200078e3cff */
[--C-:B------:R-:W-:Y:S01]  /*eca0*/  IMAD.X R5, RZ, RZ, R29.reuse, P6 ;  /* 0x000000ffff057224 */ /* 0x100fe200030e061d */
[----:B------:R-:W-:Y:S01]  /*ecb0*/  LOP3.LUT R6, R6, R7, RZ, 0x3c, !PT ;  /* 0x0000000706067212 */ /* 0x000fe200078e3cff */
[----:B------:R-:W-:Y:S01]  /*ecc0*/  IMAD.X R7, RZ, RZ, R29, P5 ;  /* 0x000000ffff077224 */ /* 0x000fe200028e061d */
[----:B--2---:R-:W-:Y:S01]  /*ecd0*/  LOP3.LUT R31, R24, 0x2, RZ, 0x3c, !PT ;  /* 0x00000002181f7812 */ /* 0x004fe200078e3cff */
[----:B------:R-:W-:Y:S04]  /*ece0*/  SHFL.IDX PT, R25, R25, R24, 0x1c1f ;  /* 0x001c1f1819197589 */ /* 0x000fe800000e0000 */
[----:B------:R-:W-:Y:S04]  /*ecf0*/  SHFL.IDX PT, R47, R47, R24, 0x1c1f ;  /* 0x001c1f182f2f7589 */ /* 0x000fe800000e0000 */
[----:B------:R-:W-:Y:S04]  /*ed00*/  SHFL.IDX PT, R94, R94, R31, 0x1c1f ;  /* 0x001c1f1f5e5e7589 */ /* 0x000fe800000e0000 */
[----:B------:R-:W0:Y:S04]  /*ed10*/  SHFL.IDX PT, R90, R90, R31, 0x1c1f ;  /* 0x001c1f1f5a5a7589 */ /* 0x000e2800000e0000 */
[----:B------:R-:W-:Y:S04]  /*ed20*/  SHFL.IDX PT, R63, R63, R24, 0x1c1f ;  /* 0x001c1f183f3f7589 */ /* 0x000fe800000e0000 */
[----:B------:R-:W-:Y:S04]  /*ed30*/  SHFL.IDX PT, R48, R48, R31, 0x1c1f ;  /* 0x001c1f1f30307589 */ /* 0x000fe800000e0000 */
[----:B------:R-:W-:Y:S04]  /*ed40*/  SHFL.IDX PT, R51, R51, R24, 0x1c1f ;  /* 0x001c1f1833337589 */ /* 0x000fe800000e0000 */
[----:B------:R-:W1:Y:S04]  /*ed50*/  SHFL.IDX PT, R46, R46, R31, 0x1c1f ;  /* 0x001c1f1f2e2e7589 */ /* 0x000e6800000e0000 */
[----:B------:R-:W-:Y:S04]  /*ed60*/  SHFL.IDX PT, R49, R49, R24, 0x1c1f ;  /* 0x001c1f1831317589 */ /* 0x000fe800000e0000 */
[----:B------:R-:W2:Y:S01]  /*ed70*/  SHFL.IDX PT, R60, R60, R31, 0x1c1f ;  /* 0x001c1f1f3c3c7589 */ /* 0x000ea200000e0000 */
[----:B0-----:R-:W-:-:S02]  /*ed80*/  SEL R32, R47, R90, P0 ;  /* 0x0000005a2f207207 */ /* 0x001fc40000000000 */
[----:B------:R-:W-:Y:S01]  /*ed90*/  SEL R34, R90, R47, P0 ;  /* 0x0000002f5a227207 */ /* 0x000fe20000000000 */
[----:B------:R-:W-:Y:S04]  /*eda0*/  SHFL.IDX PT, R65, R65, R24, 0x1c1f ;  /* 0x001c1f1841417589 */ /* 0x000fe800000e0000 */
[----:B------:R-:W0:Y:S04]  /*edb0*/  SHFL.IDX PT, R62, R62, R31, 0x1c1f ;  /* 0x001c1f1f3e3e7589 */ /* 0x000e2800000e0000 */
[----:B------:R-:W-:Y:S04]  /*edc0*/  SHFL.IDX PT, R53, R53, R24, 0x1c1f ;  /* 0x001c1f1835357589 */ /* 0x000fe800000e0000 */
[----:B------:R-:W-:Y:S01]  /*edd0*/  SHFL.IDX PT, R55, R55, R24, 0x1c1f ;  /* 0x001c1f1837377589 */ /* 0x000fe200000e0000 */
[----:B-1----:R-:W-:-:S03]  /*ede0*/  SEL R38, R46, R51, P0 ;  /* 0x000000332e267207 */ /* 0x002fc60000000000 */
[----:B------:R-:W-:Y:S04]  /*edf0*/  SHFL.IDX PT, R57, R57, R24, 0x1c1f ;  /* 0x001c1f1839397589 */ /* 0x000fe800000e0000 */
[----:B------:R-:W-:Y:S01]  /*ee00*/  SHFL.IDX PT, R59, R59, R24, 0x1c1f ;  /* 0x001c1f183b3b7589 */ /* 0x000fe200000e0000 */
[----:B--2---:R-:W-:Y:S02]  /*ee10*/  SEL R33, R49, R60, P0 ;  /* 0x0000003c31217207 */ /* 0x004fe40000000000 */
[----:B------:R-:W-:Y:S01]  /*ee20*/  SEL R35, R60, R49, P0 ;  /* 0x000000313c237207 */ /* 0x000fe20000000000 */
[----:B------:R-:W-:Y:S04]  /*ee30*/  SHFL.IDX PT, R42, R61, R24, 0x1c1f ;  /* 0x001c1f183d2a7589 */ /* 0x000fe800000e0000 */
[----:B------:R-:W-:Y:S01]  /*ee40*/  SHFL.IDX PT, R67, R67, R24, 0x1c1f ;  /* 0x001c1f1843437589 */ /* 0x000fe200000e0000 */
[----:B0-----:R-:W-:-:S03]  /*ee50*/  SEL R39, R62, R65, P0 ;  /* 0x000000413e277207 */ /* 0x001fc60000000000 */
[----:B------:R-:W-:Y:S04]  /*ee60*/  SHFL.IDX PT, R69, R69, R24, 0x1c1f ;  /* 0x001c1f1845457589 */ /* 0x000fe800000e0000 */
[----:B------:R-:W-:Y:S04]  /*ee70*/  SHFL.IDX PT, R71, R71, R24, 0x1c1f ;  /* 0x001c1f1847477589 */ /* 0x000fe800000e0000 */
[----:B------:R-:W-:Y:S04]  /*ee80*/  SHFL.IDX PT, R73, R73, R24, 0x1c1f ;  /* 0x001c1f1849497589 */ /* 0x000fe800000e0000 */
[----:B------:R0:W-:Y:S04]  /*ee90*/  SHFL.IDX PT, R75, R75, R24, 0x1c1f ;  /* 0x001c1f184b4b7589 */ /* 0x0001e800000e0000 */
[----:B------:R-:W-:Y:S04]  /*eea0*/  SHFL.IDX PT, R50, R50, R31, 0x1c1f ;  /* 0x001c1f1f32327589 */ /* 0x000fe800000e0000 */
[----:B------:R-:W-:Y:S01]  /*eeb0*/  SHFL.IDX PT, R52, R52, R31, 0x1c1f ;  /* 0x001c1f1f34347589 */ /* 0x000fe200000e0000 */
[----:B0-----:R-:W-:-:S03]  /*eec0*/  SHF.R.S32.HI R24, RZ, 0x1f, R26 ;  /* 0x0000001fff187819 */ /* 0x001fc6000001141a */
[----:B------:R-:W-:Y:S01]  /*eed0*/  SHFL.IDX PT, R44, R64, R31, 0x1c1f ;  /* 0x001c1f1f402c7589 */ /* 0x000fe200000e0000 */
[----:B------:R-:W-:Y:S02]  /*eee0*/  SEL R26, R94, R25, P0 ;  /* 0x000000195e1a7207 */ /* 0x000fe40000000000 */
[----:B------:R-:W-:Y:S01]  /*eef0*/  IADD3.X R41, R24, UR7, R27, P1, !PT ;  /* 0x0000000718297c10 */ /* 0x000fe20008ffe41b */
[----:B------:R-:W-:Y:S01]  /*ef00*/  SHFL.IDX PT, R54, R54, R31, 0x1c1f ;  /* 0x001c1f1f36367589 */ /* 0x000fe200000e0000 */
[----:B------:R-:W-:Y:S01]  /*ef10*/  ULDC.64 UR6, c[0x0][0xb88] ;  /* 0x0002e20000067ab9 */ /* 0x000fe20000000a00 */
[----:B------:R-:W-:Y:S01]  /*ef20*/  SEL R24, R25, R94, P0 ;  /* 0x0000005e19187207 */ /* 0x000fe20000000000 */
[----:B------:R-:W-:Y:S01]  /*ef30*/  IMAD R36, R36, UR6, RZ ;  /* 0x0000000624247c24 */ /* 0x000fe2000f8e02ff */
[----:B------:R-:W-:Y:S01]  /*ef40*/  SHFL.IDX PT, R68, R66, R31, 0x1c1f ;  /* 0x001c1f1f42447589 */ /* 0x000fe200000e0000 */
[----:B------:R-:W-:Y:S01]  /*ef50*/  SEL R25, R63, R48, P0 ;  /* 0x000000303f197207 */ /* 0x000fe20000000000 */
[C---:B------:R-:W-:Y:S01]  /*ef60*/  IMAD.WIDE.U32 R40, R37.reuse, UR6, R40 ;  /* 0x0000000625287c25 */ /* 0x040fe2000f8e0028 */
[----:B------:R-:W-:Y:S01]  /*ef70*/  SEL R27, R48, R63, P0 ;  /* 0x0000003f301b7207 */ /* 0x000fe20000000000 */
[----:B------:R-:W-:Y:S01]  /*ef80*/  SHFL.IDX PT, R70, R70, R31, 0x1c1f ;  /* 0x001c1f1f46467589 */ /* 0x000fe200000e0000 */
[----:B------:R-:W-:Y:S01]  /*ef90*/  LOP3.LUT P1, RZ, R228, 0x3, RZ, 0xc0, !PT ;  /* 0x00000003e4ff7812 */ /* 0x000fe2000782c0ff */
[----:B------:R-:W-:Y:S01]  /*efa0*/  IMAD R47, R37, UR7, R36 ;  /* 0x00000007252f7c24 */ /* 0x000fe2000f8e0224 */
[----:B------:R-:W-:Y:S01]  /*efb0*/  SEL R36, R51, R46, P0 ;  /* 0x0000002e33247207 */ /* 0x000fe20000000000 */
[----:B------:R-:W0:Y:S01]  /*efc0*/  SHFL.IDX PT, R56, R56, R31, 0x1c1f ;  /* 0x001c1f1f38387589 */ /* 0x000e2200000e0000 */
[----:B------:R-:W-:Y:S01]  /*efd0*/  VIADD R46, R230, UR39 ;  /* 0x00000027e62e7c36 */ /* 0x000fe20008000000 */
[----:B------:R-:W-:Y:S01]  /*efe0*/  ULDC.64 UR6, c[0x0][0xb50] ;  /* 0x0002d40000067ab9 */ /* 0x000fe20000000a00 */
[----:B------:R-:W-:Y:S01]  /*eff0*/  SEL R37, R65, R62, P0 ;  /* 0x0000003e41257207 */ /* 0x000fe20000000000 */
[----:B------:R-:W1:Y:S04]  /*f000*/  SHFL.IDX PT, R72, R72, R31, 0x1c1f ;  /* 0x001c1f1f48487589 */ /* 0x000e6800000e0000 */
[----:B------:R-:W2:Y:S04]  /*f010*/  SHFL.IDX PT, R43, R58, R31, 0x1c1f ;  /* 0x001c1f1f3a2b7589 */ /* 0x000ea800000e0000 */
[----:B------:R3:W4:Y:S04]  /*f020*/  SHFL.IDX PT, R86, R86, R31, 0x1c1f ;  /* 0x001c1f1f56567589 */ /* 0x00072800000e0000 */
[----:B------:R2:W-:Y:S04]  /*f030*/  STSM.16.M88.4 [R81], R24 ;  /* 0x0000001851007844 */ /* 0x0005e80000000200 */
[----:B------:R4:W-:Y:S01]  /*f040*/  STSM.16.M88.4 [R80], R32 ;  /* 0x0000002050007844 */ /* 0x0009e20000000200 */
[----:B---3--:R-:W-:Y:S01]  /*f050*/  IMAD R31, R30, UR5, RZ ;  /* 0x000000051e1f7c24 */ /* 0x008fe2000f8e02ff */
[----:B0-----:R-:W-:-:S02]  /*f060*/  SEL R48, R59, R56, P0 ;  /* 0x000000383b307207 */ /* 0x001fc40000000000 */
[----:B------:R-:W-:Y:S02]  /*f070*/  STSM.16.M88.4 [R45], R36 ;  /* 0x000000242d007844 */ /* 0x000fe40000000200 */
[----:B------:R-:W-:Y:S02]  /*f080*/  ISETP.GE.OR P3, PT, R46, R31, P1 ;  /* 0x0000001f2e00720c */ /* 0x000fe40000f66670 */
[----:B-1----:R-:W-:Y:S02]  /*f090*/  SEL R49, R73, R72, P0 ;  /* 0x0000004849317207 */ /* 0x002fe40000000000 */
[----:B------:R-:W-:Y:S01]  /*f0a0*/  SEL R51, R72, R73, P0 ;  /* 0x0000004948337207 */ /* 0x000fe20000000000 */
[----:B--2---:R-:W-:Y:S01]  /*f0b0*/  VIADD R24, R46, 0x8 ;  /* 0x000000082e187836 */ /* 0x004fe20000000000 */
[----:B------:R-:W-:Y:S01]  /*f0c0*/  SEL R26, R50, R53, P0 ;  /* 0x00000035321a7207 */ /* 0x000fe20000000000 */
[----:B------:R-:W-:Y:S01]  /*f0d0*/  IMAD.IADD R25, R41, 0x1, R47 ;  /* 0x0000000129197824 */ /* 0x000fe200078e022f */
[----:B------:R-:W-:-:S02]  /*f0e0*/  LEA R41, P4, R40, UR6, 0x2 ;  /* 0x0000000628297c11 */ /* 0x000fc4000f8810ff */
[----:B------:R-:W-:Y:S02]  /*f0f0*/  ISETP.GE.OR P1, PT, R24, R31, P1 ;  /* 0x0000001f1800720c */ /* 0x000fe40000f26670 */
[----:B------:R-:W-:Y:S01]  /*f100*/  LEA.HI.X R40, R40, UR7, R25, 0x2, P4 ;  /* 0x0000000728287c11 */ /* 0x000fe2000a0f1419 */
[----:B------:R-:W-:Y:S01]  /*f110*/  SHFL.IDX PT, R60, R41, RZ, 0x1c1f ;  /* 0x001c1fff293c7589 */ /* 0x000fe200000e0000 */
[----:B------:R-:W-:Y:S02]  /*f120*/  SEL R24, R53, R50, P0 ;  /* 0x0000003235187207 */ /* 0x000fe40000000000 */
[----:B----4-:R-:W-:Y:S01]  /*f130*/  SEL R32, R55, R52, P0 ;  /* 0x0000003437207207 */ /* 0x010fe20000000000 */
[----:B------:R-:W0:Y:S01]  /*f140*/  SHFL.IDX PT, R61, R40, RZ, 0x1c1f ;  /* 0x001c1fff283d7589 */ /* 0x000e2200000e0000 */
[----:B------:R-:W-:Y:S02]  /*f150*/  SEL R34, R52, R55, P0 ;  /* 0x0000003734227207 */ /* 0x000fe40000000000 */
[----:B------:R-:W-:Y:S01]  /*f160*/  SEL R25, R67, R44, P0 ;  /* 0x0000002c43197207 */ /* 0x000fe20000000000 */
[----:B------:R-:W-:Y:S01]  /*f170*/  SHFL.IDX PT, R62, R41, 0x1, 0x1c1f ;  /* 0x003c1f00293e7f89 */ /* 0x000fe200000e0000 */
[----:B------:R-:W-:-:S02]  /*f180*/  SEL R27, R44, R67, P0 ;  /* 0x000000432c1b7207 */ /* 0x000fc40000000000 */
[----:B------:R-:W-:Y:S01]  /*f190*/  SEL R52, R57, R54, P0 ;  /* 0x0000003639347207 */ /* 0x000fe20000000000 */
[----:B------:R-:W1:Y:S01]  /*f1a0*/  SHFL.IDX PT, R63, R40, 0x1, 0x1c1f ;  /* 0x003c1f00283f7f89 */ /* 0x000e6200000e0000 */
[----:B------:R-:W-:Y:S02]  /*f1b0*/  SEL R33, R69, R68, P0 ;  /* 0x0000004445217207 */ /* 0x000fe40000000000 */
[----:B------:R-:W-:Y:S01]  /*f1c0*/  SEL R35, R68, R69, P0 ;  /* 0x0000004544237207 */ /* 0x000fe20000000000 */
[----:B------:R-:W-:Y:S01]  /*f1d0*/  STSM.16.M88.4 [R79], R24 ;  /* 0x000000184f007844 */ /* 0x000fe20000000200 */
[----:B------:R-:W-:Y:S02]  /*f1e0*/  SEL R54, R54, R57, P0 ;  /* 0x0000003936367207 */ /* 0x000fe40000000000 */
[----:B------:R-:W-:Y:S01]  /*f1f0*/  SEL R53, R71, R70, P0 ;  /* 0x0000004647357207 */ /* 0x000fe20000000000 */
[----:B------:R-:W-:Y:S01]  /*f200*/  STSM.16.M88.4 [R78], R32 ;  /* 0x000000204e007844 */ /* 0x000fe20000000200 */
[----:B------:R-:W-:-:S02]  /*f210*/  SEL R55, R70, R71, P0 ;  /* 0x0000004746377207 */ /* 0x000fc40000000000 */
[----:B------:R-:W-:Y:S02]  /*f220*/  SEL R50, R56, R59, P0 ;  /* 0x0000003b38327207 */ /* 0x000fe40000000000 */
[----:B------:R-:W-:Y:S01]  /*f230*/  SEL R64, R42, R43, P0 ;  /* 0x0000002b2a407207 */ /* 0x000fe20000000000 */
[----:B------:R-:W-:Y:S01]  /*f240*/  STSM.16.M88.4 [R77], R52 ;  /* 0x000000344d007844 */ /* 0x000fe20000000200 */
[----:B------:R-:W-:Y:S02]  /*f250*/  SEL R66, R43, R42, P0 ;  /* 0x0000002a2b427207 */ /* 0x000fe40000000000 */
[----:B------:R-:W-:Y:S01]  /*f260*/  SEL R65, R75, R86, P0 ;  /* 0x000000564b417207 */ /* 0x000fe20000000000 */
[----:B------:R-:W-:Y:S01]  /*f270*/  STSM.16.M88.4 [R76], R48 ;  /* 0x000000304c007844 */ /* 0x000fe20000000200 */
[----:B------:R-:W-:-:S05]  /*f280*/  SEL R67, R86, R75, P0 ;  /* 0x0000004b56437207 */ /* 0x000fca0000000000 */
        /* <DEDUP_REMOVED lines=12> */
[----:B------:R-:W5:Y:S01]  /*f350*/  LD.E.128 R44, desc[UR50][R28.64] ;  /* 0x000000321c2c7980 */ /* 0x000f62000c101d00 */
[----:B---3--:R-:W-:Y:S01]  /*f360*/  VIADD R6, R2, UR39 ;  /* 0x0000002702067c36 */ /* 0x008fe20008000000 */
[----:B------:R-:W-:Y:S02]  /*f370*/  UIMAD UR8, UR13, UR10, URZ ;  /* 0x0000000a0d0872a4 */ /* 0x000fe4000f8e023f */
[----:B------:R-:W5:Y:S01]  /*f380*/  LD.E.128 R40, desc[UR50][R20.64] ;  /* 0x0000003214287980 */ /* 0x000f62000c101d00 */
[----:B--2---:R-:W-:Y:S01]  /*f390*/  @P2 IMAD.HI.U32 R2, R6, R65, RZ ;  /* 0x0000004106022227 */ /* 0x004fe200078e00ff */
[----:B------:R-:W-:Y:S02]  /*f3a0*/  UIADD3 UR7, UR7, UR5, URZ ;  /* 0x0000000507077290 */ /* 0x000fe4000fffe03f */
[----:B------:R-:W5:Y:S01]  /*f3b0*/  LD.E.128 R36, desc[UR50][R14.64] ;  /* 0x000000320e247980 */ /* 0x000f62000c101d00 */
[----:B-1----:R-:W-:Y:S01]  /*f3c0*/  IMAD.MOV.U32 R5, RZ, RZ, R6 ;  /* 0x000000ffff057224 */ /* 0x002fe200078e0006 */
[----:B------:R-:W-:-:S02]  /*f3d0*/  UIMAD UR5, UR43, UR11, UR8 ;  /* 0x0000000b2b0572a4 */ /* 0x000fc4000f8e0208 */
[----:B------:R-:W-:Y:S01]  /*f3e0*/  UIMAD.WIDE.U32 UR6, UR43, UR10, UR6 ;  /* 0x0000000a2b0672a5 */ /* 0x000fe2000f8e0006 */
[----:B------:R-:W5:Y:S01]  /*f3f0*/  LD.E.128 R24, desc[UR50][R12.64] ;  /* 0x000000320c187980 */ /* 0x000f62000c101d00 */
[----:B0-----:R-:W-:Y:S01]  /*f400*/  @P2 SHF.R.U32.HI R5, RZ, R3, R2 ;  /* 0x00000003ff052219 */ /* 0x001fe20000011602 */
[----:B------:R-:W-:Y:S01]  /*f410*/  ULDC.64 UR8, c[0x0][0xae0] ;  /* 0x0002b80000087ab9 */ /* 0x000fe20000000a00 */
[----:B------:R-:W-:Y:S01]  /*f420*/  UIADD3 UR5, UR7, UR5, URZ ;  /* 0x0000000507057290 */ /* 0x000fe2000fffe03f */
[----:B------:R-:W5:Y:S01]  /*f430*/  LD.E.128 R56, desc[UR50][R10.64] ;  /* 0x000000320a387980 */ /* 0x000f62000c101d00 */
[--C-:B------:R-:W-:Y:S01]  /*f440*/  SHF.R.S32.HI R4, RZ, 0x1f, R5.reuse ;  /* 0x0000001fff047819 */ /* 0x100fe20000011405 */
[----:B------:R-:W-:Y:S02]  /*f450*/  IMAD.MOV R7, RZ, RZ, -R5 ;  /* 0x000000ffff077224 */ /* 0x000fe400078e0a05 */
[----:B------:R-:W-:Y:S01]  /*f460*/  IMAD.U32 R3, RZ, RZ, UR7 ;  /* 0x00000007ff037e24 */ /* 0x000fe2000f8e00ff */
[----:B------:R0:W5:Y:S01]  /*f470*/  LD.E.128 R52, desc[UR50][R8.64] ;  /* 0x0000003208347980 */ /* 0x000162000c101d00 */
[----:B------:R-:W-:-:S02]  /*f480*/  IMAD R4, R4, UR8, RZ ;  /* 0x0000000804047c24 */ /* 0x000fc4000f8e02ff */
[----:B------:R-:W-:Y:S01]  /*f490*/  IMAD R7, R30, R7, R6 ;  /* 0x000000071e077224 */ /* 0x000fe200078e0206 */
        /* <DEDUP_REMOVED lines=8> */
[----:B------:R-:W-:-:S02]  /*f520*/  IMAD.U32 R3, RZ, RZ, UR5 ;  /* 0x00000005ff037e24 */ /* 0x000fc4000f8e00ff */
[C---:B0-----:R-:W-:Y:S01]  /*f530*/  IMAD R9, R5.reuse, UR9, R4 ;  /* 0x0000000905097c24 */ /* 0x041fe2000f8e0204 */
        /* <DEDUP_REMOVED lines=9> */
[----:B------:R-:W-:Y:S02]  /*f5d0*/  VIADD R4, R8, 0x20 ;  /* 0x0000002008047836 */ /* 0x000fe40000000000 */
[----:B------:R-:W-:Y:S01]  /*f5e0*/  VIADD R0, R0, 0x2e820 ;  /* 0x0002e82000007836 */ /* 0x000fe20000000000 */
[----:B------:R-:W-:Y:S01]  /*f5f0*/  LEA R6, P3, R2, UR6, 0x1 ;  /* 0x0000000602067c11 */ /* 0x000fe2000f8608ff */
[----:B------:R-:W-:Y:S01]  /*f600*/  IMAD.IADD R3, R3, 0x1, R5 ;  /* 0x0000000103037824 */ /* 0x000fe200078e0205 */
[-C--:B------:R-:W-:Y:S01]  /*f610*/  ISETP.GE.AND P0, PT, R4, R31.reuse, PT ;  /* 0x0000001f0400720c */ /* 0x080fe20003f06270 */
[----:B------:R-:W-:Y:S01]  /*f620*/  VIADD R4, R8, 0x40 ;  /* 0x0000004008047836 */ /* 0x000fe20000000000 */
[----:B------:R-:W-:Y:S02]  /*f630*/  PRMT R0, RZ, 0x654, R0 ;  /* 0x00000654ff007816 */ /* 0x000fe40000000000 */
[----:B------:R-:W-:Y:S01]  /*f640*/  LEA.HI.X R7, R2, UR7, R3, 0x1, P3 ;  /* 0x0000000702077c11 */ /* 0x000fe200098f0c03 */
[----:B------:R-:W-:Y:S01]  /*f650*/  BSSY B1, `(.L_x_7635) ;  /* 0x000000f000017945 */ /* 0x000fe20003800000 */
[----:B------:R-:W-:Y:S01]  /*f660*/  ISETP.GE.AND P1, PT, R4, R31, PT ;  /* 0x0000001f0400720c */ /* 0x000fe20003f26270 */
[----:B-1----:R0:W-:Y:S01]  /*f670*/  SYNCS.ARRIVE.TRANS64.RED.A1T0 RZ, [R0+URZ], RZ ;  /* 0x000000ff00ff79a7 */ /* 0x0021e2000810043f */
[----:B------:R1:W2:Y:S04]  /*f680*/  SHFL.IDX PT, R4, R6, RZ, 0x181f ;  /* 0x00181fff06047589 */ /* 0x0002a800000e0000 */
[----:B0-----:R1:W0:Y:S01]  /*f690*/  SHFL.IDX PT, R0, R7, RZ, 0x181f ;  /* 0x00181fff07007589 */ /* 0x00122200000e0000 */
[----:B------:R-:W-:Y:S06]  /*f6a0*/  @P2 BRA `(.L_x_7636) ;  /* 0x0000000000242947 */ /* 0x000fec0003800000 */
[----:B------:R-:W-:Y:S02]  /*f6b0*/  ULDC UR5, c[0x0][0xac8] ;  /* 0x0002b20000057ab9 */ /* 0x000fe40000000800 */
[----:B------:R-:W-:Y:S02]  /*f6c0*/  ISETP.GE.AND P2, PT, R16, UR5, PT ;  /* 0x0000000510007c0c */ /* 0x000fe4000bf46270 */
[----:B------:R-:W-:-:S11]  /*f6d0*/  ISETP.GE.AND P3, PT, R19, UR5, PT ;  /* 0x0000000513007c0c */ /* 0x000fd6000bf66270 */
[CC--:B--2---:R-:W-:Y:S02]  /*f6e0*/  @!P2 LEA R2, P4, R16.reuse, R4.reuse, 0x1 ;  /* 0x000000041002a211 */ /* 0x0c4fe400078808ff */
[C---:B------:R-:W-:Y:S02]  /*f6f0*/  @!P3 LEA R4, P5, R19.reuse, R4, 0x1 ;  /* 0x000000041304b211 */ /* 0x040fe400078a08ff */
[-C--:B0-----:R-:W-:Y:S02]  /*f700*/  @!P2 LEA.HI.X R3, R16, R0.reuse, R233, 0x1, P4 ;  /* 0x000000001003a211 */ /* 0x081fe400020f0ce9 */
[----:B------:R-:W-:-:S03]  /*f710*/  @!P3 LEA.HI.X R5, R19, R0, R232, 0x1, P5 ;  /* 0x000000001305b211 */ /* 0x000fc600028f0ce8 */
[----:B-----5:R3:W-:Y:S04]  /*f720*/  @!P2 ST.E.128 desc[UR50][R2.64], R44 ;  /* 0x0000002c0200a985 */ /* 0x0207e8000c101d32 */
[----:B------:R3:W-:Y:S02]  /*f730*/  @!P3 ST.E.128 desc[UR50][R4.64], R56 ;  /* 0x000000380400b985 */ /* 0x0007e4000c101d32 */
.L_x_7636:
[----:B------:R-:W-:Y:S05]  /*f740*/  BSYNC B1 ;  /* 0x0000000000017941 */ /* 0x000fea0003800000 */
.L_x_7635:
[----:B0-----:R0:W4:Y:S01]  /*f750*/  SHFL.IDX PT, R0, R7, 0x1, 0x181f ;  /* 0x00381f0007007f89 */ /* 0x00112200000e0000 */
[----:B------:R-:W-:Y:S03]  /*f760*/  BSSY B1, `(.L_x_7637) ;  /* 0x000000c000017945 */ /* 0x000fe60003800000 */
[----:B--23--:R0:W2:Y:S01]  /*f770*/  SHFL.IDX PT, R4, R6, 0x1, 0x181f ;  /* 0x00381f0006047f89 */ /* 0x00c0a200000e0000 */
[----:B------:R-:W-:Y:S05]  /*f780*/  @P0 BRA `(.L_x_7638) ;  /* 0x0000000000240947 */ /* 0x000fea0003800000 */
[----:B------:R-:W-:Y:S02]  /*f790*/  ULDC UR5, c[0x0][0xac8] ;  /* 0x0002b20000057ab9 */ /* 0x000fe40000000800 */
[----:B------:R-:W-:Y:S02]  /*f7a0*/  ISETP.GE.AND P3, PT, R16, UR5, PT ;  /* 0x0000000510007c0c */ /* 0x000fe4000bf66270 */
[----:B------:R-:W-:-:S11]  /*f7b0*/  ISETP.GE.AND P4, PT, R19, UR5, PT ;  /* 0x0000000513007c0c */ /* 0x000fd6000bf86270 */
[CC--:B--2---:R-:W-:Y:S02]  /*f7c0*/  @!P3 LEA R2, P0, R16.reuse, R4.reuse, 0x1 ;  /* 0x000000041002b211 */ /* 0x0c4fe400078008ff */
[C---:B------:R-:W-:Y:S02]  /*f7d0*/  @!P4 LEA R4, P2, R19.reuse, R4, 0x1 ;  /* 0x000000041304c211 */ /* 0x040fe400078408ff */
[-C--:B----4-:R-:W-:Y:S02]  /*f7e0*/  @!P3 LEA.HI.X R3, R16, R0.reuse, R233, 0x1, P0 ;  /* 0x000000001003b211 */ /* 0x090fe400000f0ce9 */
[----:B------:R-:W-:-:S03]  /*f7f0*/  @!P4 LEA.HI.X R5, R19, R0, R232, 0x1, P2 ;  /* 0x000000001305c211 */ /* 0x000fc600010f0ce8 */
[----:B-----5:R3:W-:Y:S04]  /*f800*/  @!P3 ST.E.128 desc[UR50][R2.64], R40 ;  /* 0x000000280200b985 */ /* 0x0207e8000c101d32 */
[----:B------:R3:W-:Y:S02]  /*f810*/  @!P4 ST.E.128 desc[UR50][R4.64], R52 ;  /* 0x000000340400c985 */ /* 0x0007e4000c101d32 */
.L_x_7638:
[----:B------:R-:W-:Y:S05]  /*f820*/  BSYNC B1 ;  /* 0x0000000000017941 */ /* 0x000fea0003800000 */
.L_x_7637:
[----:B----4-:R4:W0:Y:S01]  /*f830*/  SHFL.IDX PT, R0, R7, 0x2, 0x181f ;  /* 0x00581f0007007f89 */ /* 0x01082200000e0000 */
        /* <DEDUP_REMOVED lines=12> */
.L_x_7640:
[----:B------:R-:W-:Y:S05]  /*f900*/  BSYNC B1 ;  /* 0x0000000000017941 */ /* 0x000fea0003800000 */
.L_x_7639:
[----:B0-----:R-:W-:Y:S01]  /*f910*/  VIADD R0, R8, 0x60 ;  /* 0x0000006008007836 */ /* 0x001fe20000000000 */
[----:B-1--4-:R-:W0:Y:S04]  /*f920*/  SHFL.IDX PT, R7, R7, 0x3, 0x181f ;  /* 0x00781f0007077f89 */ /* 0x012e2800000e0000 */
[----:B------:R-:W-:Y:S01]  /*f930*/  ISETP.GE.AND P0, PT, R0, R31, PT ;  /* 0x0000001f0000720c */ /* 0x000fe20003f06270 */
[----:B------:R-:W1:-:S12]  /*f940*/  SHFL.IDX PT, R6, R6, 0x3, 0x181f ;  /* 0x00781f0006067f89 */ /* 0x000e5800000e0000 */
[----:B------:R-:W-:Y:S05]  /*f950*/  @P0 BRA `(.L_x_7641) ;  /* 0x0000000800800947 */ /* 0x000fea0003800000 */
[----:B------:R-:W-:Y:S02]  /*f960*/  ULDC UR5, c[0x0][0xac8] ;  /* 0x0002b20000057ab9 */ /* 0x000fe40000000800 */
[----:B------:R-:W-:-:S13]  /*f970*/  ISETP.GE.AND P1, PT, R16, UR5, PT ;  /* 0x0000000510007c0c */ /* 0x000fda000bf26270 */
[----:B-1-3--:R-:W-:-:S04]  /*f980*/  @!P1 LEA R2, P0, R16, R6, 0x1 ;  /* 0x0000000610029211 */ /* 0x00afc800078008ff */
[----:B0-----:R-:W-:Y:S02]  /*f990*/  @!P1 LEA.HI.X R3, R16, R7, R233, 0x1, P0 ;  /* 0x0000000710039211 */ /* 0x001fe400000f0ce9 */
[----:B------:R-:W-:-:S03]  /*f9a0*/  ISETP.GE.AND P0, PT, R19, UR5, PT ;  /* 0x0000000513007c0c */ /* 0x000fc6000bf06270 */
[----:B-----5:R4:W-:Y:S10]  /*f9b0*/  @!P1 ST.E.128 desc[UR50][R2.64], R24 ;  /* 0x0000001802009985 */ /* 0x0209f4000c101d32 */
[----:B------:R-:W-:Y:S05]  /*f9c0*/  @P0 BRA `(.L_x_7641) ;  /* 0x0000000800640947 */ /* 0x000fea0003800000 */
[----:B----4-:R-:W-:-:S04]  /*f9d0*/  LEA R2, P0, R19, R6, 0x1 ;  /* 0x0000000613027211 */ /* 0x010fc800078008ff */
[----:B------:R-:W-:-:S05]  /*f9e0*/  LEA.HI.X R3, R19, R7, R232, 0x1, P0 ;  /* 0x0000000713037211 */ /* 0x000fca00000f0ce8 */
[----:B------:R0:W-:Y:S01]  /*f9f0*/  ST.E.128 desc[UR50][R2.64], R32 ;  /* 0x0000002002007985 */ /* 0x0001e2000c101d32 */
[----:B------:R-:W-:Y:S05]  /*fa00*/  BRA `(.L_x_7641) ;  /* 0x0000000800547947 */ /* 0x000fea0003800000 */
.L_x_7634:
        /* <DEDUP_REMOVED lines=50> */
.L_x_7643:
[----:B------:R-:W-:Y:S05]  /*fd30*/  BSYNC B1 ;  /* 0x0000000000017941 */ /* 0x000fea0003800000 */
.L_x_7642:
        /* <DEDUP_REMOVED lines=55> */
.L_x_7645:
[----:B------:R-:W-:Y:S05]  /*100b0*/  BSYNC B1 ;  /* 0x0000000000017941 */ /* 0x000fea0003800000 */
.L_x_7644:
        /* <DEDUP_REMOVED lines=13> */
.L_x_7647:
[----:B------:R-:W-:Y:S05]  /*10190*/  BSYNC B1 ;  /* 0x0000000000017941 */ /* 0x000fea0003800000 */
.L_x_7646:
        /* <DEDUP_REMOVED lines=13> */
.L_x_7649:
[----:B------:R-:W-:Y:S05]  /*10270*/  BSYNC B1 ;  /* 0x0000000000017941 */ /* 0x000fea0003800000 */
.L_x_7648:
[----:B---3--:R-:W-:Y:S01]  /*10280*/  VIADD R3, R6, 0x60 ;  /* 0x0000006006037836 */ /* 0x008fe20000000000 */
[----:B0-----:R0:W3:Y:S04]  /*10290*/  SHFL.IDX PT, R0, R5, 0x3, 0x181f ;  /* 0x00781f0005007f89 */ /* 0x0010e800000e0000 */
[----:B------:R-:W-:Y:S01]  /*102a0*/  ISETP.GE.AND P0, PT, R3, R9, PT ;  /* 0x000000090300720c */ /* 0x000fe20003f06270 */
[----:B-1----:R0:W1:-:S12]  /*102b0*/  SHFL.IDX PT, R2, R4, 0x3, 0x181f ;  /* 0x00781f0004027f89 */ /* 0x00205800000e0000 */
[----:B0-----:R-:W-:Y:S05]  /*102c0*/  @P0 BRA `(.L_x_7641) ;  /* 0x0000000000240947 */ /* 0x001fea0003800000 */
[----:B------:R-:W-:Y:S02]  /*102d0*/  ULDC UR5, c[0x0][0xac8] ;  /* 0x0002b20000057ab9 */ /* 0x000fe40000000800 */
[----:B------:R-:W-:Y:S02]  /*102e0*/  ISETP.GE.AND P2, PT, R16, UR5, PT ;  /* 0x0000000510007c0c */ /* 0x000fe4000bf46270 */
[----:B------:R-:W-:-:S11]  /*102f0*/  ISETP.GE.AND P3, PT, R19, UR5, PT ;  /* 0x0000000513007c0c */ /* 0x000fd6000bf66270 */
[CC--:B-12-4-:R-:W-:Y:S02]  /*10300*/  @!P2 LEA R4, P0, R16.reuse, R2.reuse, 0x1 ;  /* 0x000000021004a211 */ /* 0x0d6fe400078008ff */
[C---:B------:R-:W-:Y:S02]  /*10310*/  @!P3 LEA R2, P1, R19.reuse, R2, 0x1 ;  /* 0x000000021302b211 */ /* 0x040fe400078208ff */
[-C--:B---3--:R-:W-:Y:S02]  /*10320*/  @!P2 LEA.HI.X R5, R16, R0.reuse, R233, 0x1, P0 ;  /* 0x000000001005a211 */ /* 0x088fe400000f0ce9 */
[----:B------:R-:W-:-:S03]  /*10330*/  @!P3 LEA.HI.X R3, R19, R0, R232, 0x1, P1 ;  /* 0x000000001303b211 */ /* 0x000fc600008f0ce8 */
[----:B------:R0:W-:Y:S04]  /*10340*/  @!P2 ST.E.128 desc[UR50][R4.64], RZ ;  /* 0x000000ff0400a985 */ /* 0x0001e8000c101d32 */
[----:B------:R0:W-:Y:S02]  /*10350*/  @!P3 ST.E.128 desc[UR50][R2.64], RZ ;  /* 0x000000ff0200b985 */ /* 0x0001e4000c101d32 */
.L_x_7641:
[----:B------:R-:W-:Y:S05]  /*10360*/  BSYNC B0 ;  /* 0x0000000000007941 */ /* 0x000fea0003800000 */
.L_x_7633:
[----:B------:R-:W-:Y:S02]  /*10370*/  ULDC UR5, c[0x0][0xc38] ;  /* 0x00030e0000057ab9 */ /* 0x000fe40000000800 */
[----:B------:R-:W-:-:S06]  /*10380*/  UISETP.GE.AND UP0, UPT, UR4, UR5, UPT ;  /* 0x000000050400728c */ /* 0x000fcc000bf06270 */
[----:B------:R-:W-:-:S13]  /*10390*/  PLOP3.LUT P0, PT, PT, PT, UP0, 0x80, 0x0 ;  /* 0x000000000000781c */ /* 0x000fda0003f0f008 */
[----:B------:R-:W-:Y:S05]  /*103a0*/  @!P0 BRA `(.L_x_7650) ;  /* 0xffffff08007c8947 */ /* 0x000fea000383ffff */
[----:B------:R-:W-:Y:S05]  /*103b0*/  EXIT ;  /* 0x000000000000794d */ /* 0x000fea0003800000 */
.L_x_7595:
        /* <DEDUP_REMOVED lines=15> */
[----:B------:R0:W-:Y:S04]  /*104b0*/  STL [R1], RZ ;  /* 0x000000ff01007387 */ /* 0x0001e80000100800 */
        /* <DEDUP_REMOVED lines=14> */
[C---:B------:R-:W-:Y:S01]  /*105a0*/  IMAD.SHL.U32 R5, R6.reuse, 0x4, RZ ;  /* 0x0000000406057824 */ /* 0x040fe200078e00ff */
[----:B------:R-:W-:Y:S01]  /*105b0*/  SHF.R.U32.HI R3, RZ, 0x5, R4 ;  /* 0x00000005ff037819 */ /* 0x000fe20000011604 */
[----:B------:R-:W-:Y:S01]  /*105c0*/  IMAD.SHL.U32 R19, R6, 0x80, RZ ;  /* 0x0000008006137824 */ /* 0x000fe200078e00ff */
        /* <DEDUP_REMOVED lines=8> */
[----:B------:R-:W-:-:S03]  /*10650*/  LOP3.LUT R0, R19, 0x380, RZ, 0xc0, !PT ;  /* 0x0000038013007812 */ /* 0x000fc600078ec0ff */
[----:B------:R0:W-:Y:S02]  /*10660*/  STL [R1+0x18], R2 ;  /* 0x0000180201007387 */ /* 0x0001e40000100800 */
[----:B------:R-:W-:Y:S02]  /*10670*/  IMAD R0, R3, 0x10, R0 ;  /* 0x0000001003007824 */ /* 0x000fe400078e0200 */
[----:B------:R-:W-:-:S05]  /*10680*/  IMAD.SHL.U32 R3, R6, 0x10, RZ ;  /* 0x0000001006037824 */ /* 0x000fca00078e00ff */
[----:B------:R-:W-:Y:S01]  /*10690*/  LOP3.LUT R0, R0, 0x70, R3, 0x78, !PT ;  /* 0x0000007000007812 */ /* 0x000fe200078e7803 */
[----:B0-----:R-:W-:-:S03]  /*106a0*/  IMAD.MOV.U32 R2, RZ, RZ, 0x40 ;  /* 0x00000040ff027424 */ /* 0x001fc600078e00ff */
[----:B------:R-:W-:Y:S02]  /*106b0*/  LOP3.LUT R19, R0, 0xc00, R19, 0xf8, !PT ;  /* 0x00000c0000137812 */ /* 0x000fe400078ef813 */
[----:B------:R-:W-:Y:S02]  /*106c0*/  LOP3.LUT R0, R3, 0x3f0, RZ, 0xc0, !PT ;  /* 0x000003f003007812 */ /* 0x000fe400078ec0ff */
[----:B------:R-:W-:Y:S02]  /*106d0*/  SEL R2, R2, 0xffffffc0, !P0 ;  /* 0xffffffc002027807 */ /* 0x000fe40004000000 */
[----:B------:R-:W-:Y:S01]  /*106e0*/  LOP3.LUT R5, R0, 0x70, R5, 0x78, !PT ;  /* 0x0000007000057812 */ /* 0x000fe200078e7805 */
[----:B------:R-:W-:Y:S01]  /*106f0*/  IMAD.SHL.U32 R0, R4, 0x10, RZ ;  /* 0x0000001004007824 */ /* 0x000fe200078e00ff */
[----:B------:R-:W-:-:S04]  /*10700*/  SHF.R.U32.HI R4, RZ, 0x3, R4 ;  /* 0x00000003ff047819 */ /* 0x000fc80000011604 */
[----:B------:R-:W-:Y:S02]  /*10710*/  LOP3.LUT R0, R5, 0x400, R0, 0xf8, !PT ;  /* 0x0000040005007812 */ /* 0x000fe400078ef800 */
[----:B------:R-:W-:-:S03]  /*10720*/  LOP3.LUT R4, R4, 0x70, R3, 0xf8, !PT ;  /* 0x0000007004047812 */ /* 0x000fc600078ef803 */
[----:B------:R-:W-:Y:S02]  /*10730*/  IMAD.IADD R3, R17, 0x1, R0 ;  /* 0x0000000111037824 */ /* 0x000fe400078e0200 */
[----:B------:R-:W-:-:S03]  /*10740*/  IMAD.U32 R0, RZ, RZ, UR6 ;  /* 0x00000006ff007e24 */ /* 0x000fc6000f8e00ff */
[----:B------:R-:W-:Y:S04]  /*10750*/  STL [R1+0x20], R3 ;  /* 0x0000200301007387 */ /* 0x000fe80000100800 */
[----:B------:R-:W-:Y:S04]  /*10760*/  STL [R1], RZ ;  /* 0x000000ff01007387 */ /* 0x000fe80000100800 */
[----:B------:R0:W-:Y:S04]  /*10770*/  STL [R1+0x1c], R0 ;  /* 0x00001c0001007387 */ /* 0x0001e80000100800 */
[----:B------:R-:W-:Y:S01]  /*10780*/  STL [R1+0x24], RZ ;  /* 0x000024ff01007387 */ /* 0x000fe20000100800 */
[----:B0-----:R-:W-:-:S05]  /*10790*/  IMAD.MOV.U32 R0, RZ, RZ, 0x1 ;  /* 0x00000001ff007424 */ /* 0x001fca00078e00ff */
[----:B------:R0:W-:Y:S02]  /*107a0*/  STL [R1+0x4], R0 ;  /* 0x0000040001007387 */ /* 0x0001e40000100800 */
[----:B0-----:R-:W-:-:S07]  /*107b0*/  IMAD.IADD R0, R2, 0x1, R19 ;  /* 0x0000000102007824 */ /* 0x001fce00078e0213 */
.L_x_7710:
        /* <DEDUP_REMOVED lines=15> */
[----:B------:R-:W-:Y:S02]  /*108b0*/  ULDC UR9, c[0x0][0xc6c] ;  /* 0x00031b0000097ab9 */ /* 0x000fe40000000800 */
[----:B------:R-:W-:-:S11]  /*108c0*/  UISETP.NE.AND UP0, UPT, UR9, 0x1, UPT ;  /* 0x000000010900788c */ /* 0x000fd6000bf05270 */
[----:B------:R-:W-:Y:S02]  /*108d0*/  @UP0 ULDC.64 UR6, c[0x0][0xc70] ;  /* 0x00031c0000060ab9 */ /* 0x000fe40000000a00 */
[----:B------:R-:W-:-:S03]  /*108e0*/  UIMAD.WIDE.U32 UR4, UR10, UR6, URZ ;  /* 0x000000060a0472a5 */ /* 0x000fc6000f8e003f */
[----:B------:R-:W-:Y:S01]  /*108f0*/  UMOV UR6, UR10 ;  /* 0x0000000a00067c82 */ /* 0x000fe20008000000 */
[----:B------:R-:W-:-:S04]  /*10900*/  @UP0 USHF.R.U32.HI UR6, URZ, UR7, UR5 ;  /* 0x000000073f060299 */ /* 0x000fc80008011605 */
[----:B------:R-:W-:Y:S01]  /*10910*/  UIMAD UR9, UR6, UR9, URZ ;  /* 0x00000009060972a4 */ /* 0x000fe2000f8e023f */
[----:B------:R-:W-:Y:S11]  /*10920*/  BRA `(.L_x_7653) ;  /* 0x00000000001c7947 */ /* 0x000ff60003800000 */
.L_x_7652:
[----:B------:R-:W-:Y:S02]  /*10930*/  ULDC UR9, c[0x0][0xc54] ;  /* 0x0003150000097ab9 */ /* 0x000fe40000000800 */
[----:B------:R-:W-:-:S11]  /*10940*/  UISETP.NE.AND UP0, UPT, UR9, 0x1, UPT ;  /* 0x000000010900788c */ /* 0x000fd6000bf05270 */
[----:B------:R-:W-:Y:S02]  /*10950*/  @UP0 ULDC.64 UR6, c[0x0][0xc58] ;  /* 0x0003160000060ab9 */ /* 0x000fe40000000a00 */
[----:B------:R-:W-:-:S03]  /*10960*/  UIMAD.WIDE.U32 UR4, UR10, UR6, URZ ;  /* 0x000000060a0472a5 */ /* 0x000fc6000f8e003f */
[----:B------:R-:W-:Y:S01]  /*10970*/  UMOV UR6, UR10 ;  /* 0x0000000a00067c82 */ /* 0x000fe20008000000 */
[----:B------:R-:W-:-:S04]  /*10980*/  @UP0 USHF.R.U32.HI UR6, URZ, UR7, UR5 ;  /* 0x000000073f060299 */ /* 0x000fc80008011605 */
[----:B------:R-:W-:-:S12]  /*10990*/  UIMAD UR9, UR6, UR9, URZ ;  /* 0x00000009060972a4 */ /* 0x000fd8000f8e023f */
.L_x_7653:
[----:B------:R-:W-:Y:S01]  /*109a0*/  ULOP3.LUT UR41, URZ, UR6, URZ, 0x33, !UPT ;  /* 0x000000063f297292 */ /* 0x000fe2000f8e333f */
[----:B------:R-:W-:Y:S01]  /*109b0*/  BSSY B7, `(.L_x_7654) ;  /* 0x0000368000077945 */ /* 0x000fe20003800000 */
[----:B------:R-:W-:Y:S01]  /*109c0*/  ULDC UR5, c[0x0][0x448] ;  /* 0x0001120000057ab9 */ /* 0x000fe20000000800 */
[----:B------:R-:W-:Y:S01]  /*109d0*/  ULDC UR4, c[0x0][0xc3c] ;  /* 0x00030f0000047ab9 */ /* 0x000fe20000000800 */
[----:B------:R-:W-:Y:S02]  /*109e0*/  UISETP.NE.AND UP1, UPT, UR5, 0x1, UPT ;  /* 0x000000010500788c */ /* 0x000fe4000bf25270 */
[----:B------:R-:W-:Y:S01]  /*109f0*/  UIADD3 UR41, UR41, UR4, URZ ;  /* 0x0000000429297290 */ /* 0x000fe2000fffe03f */
[----:B------:R-:W-:Y:S01]  /*10a00*/  ULDC.64 UR6, c[0x0][0x418] ;  /* 0x0001060000067ab9 */ /* 0x000fe20000000a00 */
[----:B------:R-:W-:Y:S01]  /*10a10*/  ULDC UR5, c[0x0][0x288] ;  /* 0x0000a20000057ab9 */ /* 0x000fe20000000800 */
[----:B------:R-:W-:Y:S02]  /*10a20*/  UISETP.NE.U32.AND UP0, UPT, UR6, URZ, UPT ;  /* 0x0000003f0600728c */ /* 0x000fe4000bf05070 */
[----:B------:R-:W-:-:S02]  /*10a30*/  USHF.L.U32 UR6, UR41, 0x7, URZ ;  /* 0x0000000729067899 */ /* 0x000fc4000800063f */
[----:B------:R-:W-:Y:S02]  /*10a40*/  UISETP.NE.AND.EX UP0, UPT, UR7, URZ, UPT, UP0 ;  /* 0x0000003f0700728c */ /* 0x000fe4000bf05300 */
[----:B------:R-:W-:Y:S01]  /*10a50*/  UIADD3 UR6, UR6, 0x7f, URZ ;  /* 0x0000007f06067890 */ /* 0x000fe2000fffe03f */
[----:B------:R-:W-:Y:S01]  /*10a60*/  ULDC UR4, c[0x0][0x424] ;  /* 0x0001090000047ab9 */ /* 0x000fe20000000800 */
[----:B------:R-:W-:Y:S02]  /*10a70*/  UIADD3 UR13, -UR5, 0xe0, URZ ;  /* 0x000000e0050d7890 */ /* 0x000fe4000fffe13f */
[----:B------:R-:W-:Y:S01]  /*10a80*/  USEL UR7, UR4, 0x1, UP0 ;  /* 0x0000000104077887 */ /* 0x000fe20008000000 */
[----:B------:R-:W-:Y:S01]  /*10a90*/  @UP1 ULDC UR5, c[0x0][0x44c] ;  /* 0x0001130000051ab9 */ /* 0x000fe20000000800 */
[----:B------:R-:W-:Y:S01]  /*10aa0*/  @UP1 ULDC UR14, c[0x0][0x450] ;  /* 0x00011400000e1ab9 */ /* 0x000fe20000000800 */
[----:B------:R-:W-:Y:S01]  /*10ab0*/  UIMAD.WIDE.U32 UR4, UR6, UR5, URZ ;  /* 0x00000005060472a5 */ /* 0x000fe2000f8e003f */
[----:B------:R-:W-:Y:S01]  /*10ac0*/  ULDC UR12, c[0x0][0x2f0] ;  /* 0x0000bc00000c7ab9 */ /* 0x000fe20000000800 */
[----:B------:R-:W-:-:S02]  /*10ad0*/  UIADD3 UR9, UR10, -UR9, URZ ;  /* 0x800000090a097290 */ /* 0x000fc4000fffe03f */
[----:B------:R-:W-:Y:S02]  /*10ae0*/  @UP1 USHF.R.U32.HI UR6, URZ, UR14, UR5 ;  /* 0x0000000e3f061299 */ /* 0x000fe40008011605 */
[----:B------:R-:W-:Y:S02]  /*10af0*/  UIMAD UR5, UR7, UR12, 0xdf ;  /* 0x000000df070574a4 */ /* 0x000fe4000f8e020c */
[----:B------:R-:W-:Y:S01]  /*10b00*/  UIMAD UR13, UR7, UR12, UR13 ;  /* 0x0000000c070d72a4 */ /* 0x000fe2000f8e020d */
[----:B------:R-:W-:Y:S01]  /*10b10*/  UMOV UR4, URZ ;  /* 0x0000003f00047c82 */ /* 0x000fe20008000000 */
[----:B------:R-:W-:Y:S01]  /*10b20*/  ULDC UR10, c[0x0][0xc54] ;  /* 0x00031500000a7ab9 */ /* 0x000fe20000000800 */
[----:B------:R-:W-:Y:S02]  /*10b30*/  UIMAD.WIDE UR4, UR5, -0x6db6db6d, UR4 ;  /* 0x92492493050478a5 */ /* 0x000fe4000f8e0204 */
[----:B------:R-:W-:Y:S02]  /*10b40*/  UIADD3 UR7, UR13, UR6, URZ ;  /* 0x000000060d077290 */ /* 0x000fe4000fffe03f */
[----:B------:R-:W-:Y:S01]  /*10b50*/  UIMAD UR9, UR8, UR10, UR9 ;  /* 0x0000000a080972a4 */ /* 0x000fe2000f8e0209 */
[----:B------:R-:W-:-:S02]  /*10b60*/  UMOV UR6, URZ ;  /* 0x0000003f00067c82 */ /* 0x000fc40008000000 */
[----:B------:R-:W-:Y:S01]  /*10b70*/  UMOV UR10, UR5 ;  /* 0x00000005000a7c82 */ /* 0x000fe20008000000 */
[----:B------:R-:W-:Y:S02]  /*10b80*/  UIMAD.WIDE UR6, UR7, -0x6db6db6d, UR6 ;  /* 0x92492493070678a5 */ /* 0x000fe4000f8e0206 */
[----:B------:R-:W-:Y:S02]  /*10b90*/  USHF.R.U32.HI UR12, URZ, 0x1f, UR10 ;  /* 0x0000001f3f0c7899 */ /* 0x000fe4000801160a */
[----:B------:R-:W-:Y:S01]  /*10ba0*/  USHF.R.U32.HI UR6, URZ, 0x1f, UR7 ;  /* 0x0000001f3f067899 */ /* 0x000fe20008011607 */
[----:B------:R-:W-:Y:S01]  /*10bb0*/  ULDC UR11, c[0x0][0xc48] ;  /* 0x00031200000b7ab9 */ /* 0x000fe20000000800 */
[----:B------:R-:W-:Y:S02]  /*10bc0*/  ULEA.HI.SX32 UR12, UR10, UR12, 0x19 ;  /* 0x0000000c0a0c7291 */ /* 0x000fe4000f8fca3f */
[----:B------:R-:W-:Y:S02]  /*10bd0*/  ULEA.HI.SX32 UR6, UR7, UR6, 0x19 ;  /* 0x0000000607067291 */ /* 0x000fe4000f8fca3f */
[----:B------:R-:W-:-:S02]  /*10be0*/  UISETP.NE.AND UP0, UPT, UR11, 0x1, UPT ;  /* 0x000000010b00788c */ /* 0x000fc4000bf05270 */
[----:B------:R-:W-:Y:S01]  /*10bf0*/  UISETP.LT.AND UP1, UPT, UR12, UR6, UPT ;  /* 0x000000060c00728c */ /* 0x000fe2000bf21270 */
[----:B------:R-:W-:-:S03]  /*10c00*/  UMOV UR43, UR9 ;  /* 0x00000009002b7c82 */ /* 0x000fc60008000000 */
[----:B------:R-:W-:-:S05]  /*10c10*/  USEL UR40, UR12, UR6, UP1 ;  /* 0x000000060c287287 */ /* 0x000fca0008800000 */
[----:B------:R-:W-:Y:S01]  /*10c20*/  @UP0 ULDC UR8, c[0x0][0xc4c] ;  /* 0x0003130000080ab9 */ /* 0x000fe20000000800 */
[----:B------:R-:W-:Y:S01]  /*10c30*/  ISETP.LT.AND P0, PT, RZ, UR40, PT ;  /* 0x00000028ff007c0c */ /* 0x000fe2000bf01270 */
[----:B------:R-:W-:Y:S01]  /*10c40*/  UIMAD.WIDE.U32 UR4, UR9, UR8, URZ ;  /* 0x00000008090472a5 */ /* 0x000fe2000f8e003f */
[----:B------:R-:W-:-:S03]  /*10c50*/  @UP0 ULDC UR7, c[0x0][0xc50] ;  /* 0x0003140000070ab9 */ /* 0x000fc60000000800 */
        /* <DEDUP_REMOVED lines=22> */
.L_x_7655:
        /* <DEDUP_REMOVED lines=20> */
.L_x_7658:
[----:B------:R-:W-:Y:S05]  /*10f00*/  BSYNC B6 ;  /* 0x0000000000067941 */ /* 0x000fea0003800000 */
.L_x_7657:
        /* <DEDUP_REMOVED lines=24> */
.L_x_7660:
[----:B------:R-:W-:Y:S05]  /*11090*/  BSYNC B6 ;  /* 0x0000000000067941 */ /* 0x000fea0003800000 */
.L_x_7659:
        /* <DEDUP_REMOVED lines=21> */
.L_x_7662:
[----:B------:R-:W-:Y:S05]  /*111f0*/  BSYNC B6 ;  /* 0x0000000000067941 */ /* 0x000fea0003800000 */
.L_x_7661:
        /* <DEDUP_REMOVED lines=20> */
.L_x_7664:
[----:B------:R-:W-:Y:S05]  /*11340*/  BSYNC B6 ;  /* 0x0000000000067941 */ /* 0x000fea0003800000 */
.L_x_7663:
        /* <DEDUP_REMOVED lines=26> */
.L_x_7729:
        /* <DEDUP_REMOVED lines=12> */
.L_x_7732:
        /* <DEDUP_REMOVED lines=20> */
.L_x_7668:
[----:B------:R-:W2:Y:S04]  /*116f0*/  LDL R4, [R1] ;  /* 0x0000000001047983 */ /* 0x000ea80000100800 */
        /* <DEDUP_REMOVED lines=8> */
.L_x_7733:
        /* <DEDUP_REMOVED lines=8> */
.L_x_7670:
[----:B------:R-:W2:Y:S01]  /*11800*/  LDL R2, [R1] ;  /* 0x0000000001027983 */ /* 0x000ea20000100800 */
        /* <DEDUP_REMOVED lines=10> */
[----:B--2---:R-:W-:-:S05]  /*118b0*/  IMAD R2, R2, 0x7000, R17 ;  /* 0x0000700002027824 */ /* 0x004fca00078e0211 */
[----:B------:R-:W-:-:S13]  /*118c0*/  R2UR UR32, R2 ;  /* 0x00000000022072ca */ /* 0x000fda00000e0000 */
[----:B------:R-:W-:-:S09]  /*118d0*/  UIADD3 UR32, UR32, 0xe400, URZ ;  /* 0x0000e40020207890 */ /* 0x000fd2000fffe03f */
[----:B------:R2:W-:Y:S01]  /*118e0*/  UTMALDG.4D [UR32], [UR4], desc[UR6] ;  /* 0x00000620040075b4 */ /* 0x0005e20008019000 */
[----:B------:R-:W3:Y:S02]  /*118f0*/  SYNCS.PHASECHK.TRANS64.TRYWAIT P1, [R4+URZ+0x2e840], R3 ;  /* 0x02e84003040075a7 */ /* 0x000ee4000802017f */
[----:B--23--:R-:W-:Y:S05]  /*11900*/  @!P1 BRA `(.L_x_7671) ;  /* 0x0000003000389947 */ /* 0x00cfea0003800000 */
.L_x_7734:
        /* <DEDUP_REMOVED lines=8> */
.L_x_7672:
        /* <DEDUP_REMOVED lines=19> */
.L_x_7666:
        /* <DEDUP_REMOVED lines=22> */
.L_x_7674:
[----:B---3--:R-:W-:Y:S05]  /*11c20*/  BSYNC B6 ;  /* 0x0000000000067941 */ /* 0x008fea0003800000 */
.L_x_7673:
[----:B------:R0:W5:Y:S01]  /*11c30*/  LDL R10, [R1+0x20] ;  /* 0x00002000010a7983 */ /* 0x0001620000100800 */
[----:B------:R-:W2:Y:S01]  /*11c40*/  LDC R7, c[0x0][0x448] ;  /* 0x00011200ff077b82 */ /* 0x000ea20000000800 */
[----:B------:R-:W3:Y:S01]  /*11c50*/  S2R R2, SR_TID.X ;  /* 0x0000000000027919 */ /* 0x000ee20000002100 */
[----:B-1----:R-:W1:Y:S01]  /*11c60*/  S2R R18, SR_TID.X ;  /* 0x0000000000127919 */ /* 0x002e620000002100 */
[----:B------:R-:W-:Y:S01]  /*11c70*/  USHF.R.S32.HI UR4, URZ, 0x1f, UR36 ;  /* 0x0000001f3f047899 */ /* 0x000fe20008011424 */
[----:B------:R-:W-:Y:S01]  /*11c80*/  ULDC.64 UR8, c[0x0][0x2d8] ;  /* 0x0000b60000087ab9 */ /* 0x000fe20000000a00 */
[----:B--2---:R-:W-:Y:S02]  /*11c90*/  ISETP.NE.AND P0, PT, R7, 0x1, PT ;  /* 0x000000010700780c */ /* 0x004fe40003f05270 */
[----:B---3--:R-:W-:-:S11]  /*11ca0*/  LOP3.LUT R2, R2, 0x7f, RZ, 0xc0, !PT ;  /* 0x0000007f02027812 */ /* 0x008fd600078ec0ff */
[----:B------:R-:W2:Y:S01]  /*11cb0*/  @P0 LDC R3, c[0x0][0x44c] ;  /* 0x00011300ff030b82 */ /* 0x000ea20000000800 */
[----:B-1----:R-:W-:Y:S01]  /*11cc0*/  IMAD.SHL.U32 R18, R18, 0x10, RZ ;  /* 0x0000001012127824 */ /* 0x002fe200078e00ff */
[----:B------:R-:W-:Y:S01]  /*11cd0*/  SHF.R.U32.HI R2, RZ, 0x3, R2 ;  /* 0x00000003ff027819 */ /* 0x000fe20000011602 */
[----:B------:R-:W-:-:S03]  /*11ce0*/  UIMAD UR6, UR4, UR8, URZ ;  /* 0x00000008040672a4 */ /* 0x000fc6000f8e023f */
[----:B------:R-:W-:Y:S02]  /*11cf0*/  LOP3.LUT R18, R2, 0x70, R18, 0xf8, !PT ;  /* 0x0000007002127812 */ /* 0x000fe400078ef812 */
[----:B------:R-:W1:Y:S01]  /*11d00*/  @P0 LDC R0, c[0x0][0x450] ;  /* 0x00011400ff000b82 */ /* 0x000e620000000800 */
[----:B------:R-:W-:Y:S01]  /*11d10*/  IMAD.U32 R2, RZ, RZ, UR41 ;  /* 0x00000029ff027e24 */ /* 0x000fe2000f8e00ff */
[----:B------:R-:W-:Y:S02]  /*11d20*/  UIMAD.WIDE.U32 UR4, UR36, UR8, URZ ;  /* 0x00000008240472a5 */ /* 0x000fe4000f8e003f */
[----:B------:R-:W-:Y:S01]  /*11d30*/  UIMAD UR6, UR36, UR9, UR6 ;  /* 0x00000009240672a4 */ /* 0x000fe2000f8e0206 */
[----:B------:R-:W-:Y:S01]  /*11d40*/  IMAD R2, R2, 0x80, R18 ;  /* 0x0000008002027824 */ /* 0x000fe200078e0212 */
[----:B------:R-:W-:Y:S02]  /*11d50*/  USHF.R.S32.HI UR7, URZ, 0x1f, UR43 ;  /* 0x0000001f3f077899 */ /* 0x000fe4000801142b */
[----:B------:R-:W-:Y:S01]  /*11d60*/  UIADD3 UR5, UR5, UR6, URZ ;  /* 0x0000000605057290 */ /* 0x000fe2000fffe03f */
[----:B------:R-:W-:Y:S01]  /*11d70*/  IMAD.MOV.U32 R6, RZ, RZ, R2 ;  /* 0x000000ffff067224 */ /* 0x000fe200078e0002 */
[----:B------:R-:W-:Y:S01]  /*11d80*/  ULDC.64 UR8, c[0x0][0x2e0] ;  /* 0x0000b80000087ab9 */ /* 0x000fe20000000a00 */
[----:B------:R-:W3:Y:S01]  /*11d90*/  S2R R8, SR_TID.X ;  /* 0x0000000000087919 */ /* 0x000ee20000002100 */
[----:B--2---:R-:W-:Y:S01]  /*11da0*/  @P0 IMAD.HI.U32 R3, R2, R3, RZ ;  /* 0x0000000302030227 */ /* 0x004fe200078e00ff */
        /* <DEDUP_REMOVED lines=20> */
[----:B---3--:R-:W-:Y:S02]  /*11ef0*/  IMAD.SHL.U32 R18, R8, 0x10, RZ ;  /* 0x0000001008127824 */ /* 0x008fe400078e00ff */
        /* <DEDUP_REMOVED lines=9> */
[----:B0-----:R-:W-:Y:S10]  /*11f90*/  BRA.DIV UR4, `(.L_x_7675) ;  /* 0x0000002a04a87947 */ /* 0x001ff4000b800000 */
[----:B------:R-:W0:Y:S01]  /*11fa0*/  S2R R6, SR_TID.X ;  /* 0x0000000000067919 */ /* 0x000e220000002100 */
[----:B------:R-:W-:Y:S01]  /*11fb0*/  IMAD.U32 R4, RZ, RZ, UR41 ;  /* 0x00000029ff047e24 */ /* 0x000fe2000f8e00ff */
[----:B------:R-:W-:Y:S02]  /*11fc0*/  ULDC UR4, c[0x0][0x288] ;  /* 0x0000a20000047ab9 */ /* 0x000fe40000000800 */
[----:B------:R-:W-:Y:S01]  /*11fd0*/  IMAD R3, R7, UR4, RZ ;  /* 0x0000000407037c24 */ /* 0x000fe2000f8e02ff */
[----:B------:R-:W-:Y:S04]  /*11fe0*/  SHFL.IDX PT, R8, R0, 0x1, 0x181f ;  /* 0x00381f0000087f89 */ /* 0x000fe800000e0000 */
        /* <DEDUP_REMOVED lines=58> */
.L_x_7751:
        /* <DEDUP_REMOVED lines=10> */
.L_x_7676:
        /* <DEDUP_REMOVED lines=18> */
.L_x_7752:
[----:B------:R-:W-:Y:S05]  /*12550*/  BSYNC B0 ;  /* 0x0000000000007941 */ /* 0x000fea0003800000 */
.L_x_7677:
[----:B------:R-:W-:-:S06]  /*12560*/  UISETP.GE.AND UP0, UPT, UR40, 0x2, UPT ;  /* 0x000000022800788c */ /* 0x000fcc000bf06270 */
[----:B------:R-:W-:-:S13]  /*12570*/  PLOP3.LUT P0, PT, PT, PT, UP0, 0x80, 0x0 ;  /* 0x000000000000781c */ /* 0x000fda0003f0f008 */
[----:B------:R-:W-:Y:S05]  /*12580*/  @!P0 BRA `(.L_x_7679) ;  /* 0x0000001000348947 */ /* 0x000fea0003800000 */
[----:B0-----:R0:W5:Y:S01]  /*12590*/  LDL.LU R0, [R1+0x4] ;  /* 0x0000040001007983 */ /* 0x0011620000300800 */
[----:B------:R-:W-:-:S03]  /*125a0*/  UIADD3 UR4, UR40, -0x2, URZ ;  /* 0xfffffffe28047890 */ /* 0x000fc6000fffe03f */
[----:B------:R0:W5:Y:S03]  /*125b0*/  LDL.LU R6, [R1] ;  /* 0x0000000001067983 */ /* 0x0001660000300800 */
[----:B------:R-:W-:-:S07]  /*125c0*/  IMAD.U32 R18, RZ, RZ, UR4 ;  /* 0x00000004ff127e24 */ /* 0x000fce000f8e00ff */
.L_x_7699:
        /* <DEDUP_REMOVED lines=11> */
[----:B-1----:R-:W-:Y:S05]  /*12680*/  @!P1 BRA `(.L_x_7681) ;  /* 0x0000000400889947 */ /* 0x002fea0003800000 */
[----:B------:R-:W-:Y:S01]  /*12690*/  LOP3.LUT P1, RZ, R4, 0x1, RZ, 0xc0, !PT ;  /* 0x0000000104ff7812 */ /* 0x000fe2000782c0ff */
[----:B------:R-:W-:-:S12]  /*126a0*/  IMAD.MOV.U32 R7, RZ, RZ, R18 ;  /* 0x000000ffff077224 */ /* 0x000fd800078e0012 */
        /* <DEDUP_REMOVED lines=21> */
.L_x_7682:
[----:B-1----:R-:W-:Y:S01]  /*12800*/  IMAD R4, R9, 0x8, R17 ;  /* 0x0000000809047824 */ /* 0x002fe200078e0211 */
[----:B------:R-:W-:Y:S01]  /*12810*/  SHF.L.U32 R3, R8, 0x1f, RZ ;  /* 0x0000001f08037819 */ /* 0x000fe200000006ff */
[----:B------:R-:W1:Y:S01]  /*12820*/  S2R R2, SR_TID.X ;  /* 0x0000000000027919 */ /* 0x000e620000002100 */
[----:B------:R-:W-:Y:S02]  /*12830*/  BSSY B1, `(.L_x_7683) ;  /* 0x0000005000017945 */ /* 0x000fe40003800000 */
[----:B------:R-:W2:Y:S01]  /*12840*/  SYNCS.PHASECHK.TRANS64.TRYWAIT P0, [R4+URZ+0x2e880], R3 ;  /* 0x02e88003040075a7 */ /* 0x000ea2000800017f */
[----:B-1----:R-:W-:-:S04]  /*12850*/  LOP3.LUT R2, R2, 0x7f, RZ, 0xc0, !PT ;  /* 0x0000007f02027812 */ /* 0x002fc800078ec0ff */
[----:B------:R-:W-:Y:S01]  /*12860*/  ISETP.NE.AND P1, PT, R2, RZ, PT ;  /* 0x000000ff0200720c */ /* 0x000fe20003f25270 */
[----:B--2---:R-:W-:-:S12]  /*12870*/  @!P0 BRA `(.L_x_7684) ;  /* 0x0000002800fc8947 */ /* 0x004fd80003800000 */
.L_x_7753:
[----:B------:R-:W-:Y:S05]  /*12880*/  BSYNC B1 ;  /* 0x0000000000017941 */ /* 0x000fea0003800000 */
.L_x_7683:
        /* <DEDUP_REMOVED lines=9> */
.L_x_7686:
[----:B------:R-:W-:Y:S05]  /*12920*/  BSYNC B1 ;  /* 0x0000000000017941 */ /* 0x000fea0003800000 */
.L_x_7685:
[----:B------:R-:W2:Y:S01]  /*12930*/  LDL R2, [R1] ;  /* 0x0000000001027983 */ /* 0x000ea20000100800 */
        /* <DEDUP_REMOVED lines=11> */
.L_x_7687:
        /* <DEDUP_REMOVED lines=13> */
.L_x_7754:
[----:B------:R-:W-:Y:S05]  /*12ac0*/  BSYNC B1 ;  /* 0x0000000000017941 */ /* 0x000fea0003800000 */
.L_x_7688:
        /* <DEDUP_REMOVED lines=11> */
.L_x_7691:
[----:B------:R-:W-:Y:S05]  /*12b80*/  BSYNC B1 ;  /* 0x0000000000017941 */ /* 0x000fea0003800000 */
.L_x_7690:
        /* <DEDUP_REMOVED lines=8> */
.L_x_7692:
        /* <DEDUP_REMOVED lines=10> */
.L_x_7681:
[----:B------:R-:W-:Y:S05]  /*12cb0*/  BSYNC B0 ;  /* 0x0000000000007941 */ /* 0x000fea0003800000 */
.L_x_7680:
[----:B------:R-:W-:-:S06]  /*12cc0*/  UISETP.NE.AND UP0, UPT, UR39, 0x3, UPT ;  /* 0x000000032700788c */ /* 0x000fcc000bf05270 */
[----:B------:R-:W-:-:S13]  /*12cd0*/  PLOP3.LUT P0, PT, PT, PT, UP0, 0x80, 0x0 ;  /* 0x000000000000781c */ /* 0x000fda0003f0f008 */
[----:B------:R-:W-:Y:S05]  /*12ce0*/  @!P0 BRA `(.L_x_7693) ;  /* 0x0000000000048947 */ /* 0x000fea0003800000 */
[----:B------:R-:W-:Y:S01]  /*12cf0*/  BPT.TRAP 0x1 ;  /* 0x000000040000795c */ /* 0x000fe20000300000 */
.L_x_7693:
        /* <DEDUP_REMOVED lines=8> */
.L_x_7755:
[----:B------:R-:W-:Y:S05]  /*12d80*/  BSYNC B0 ;  /* 0x0000000000007941 */ /* 0x000fea0003800000 */
.L_x_7694:
[----:B------:R-:W-:Y:S05]  /*12d90*/  @!P0 BRA `(.L_x_7696) ;  /* 0x0000000000048947 */ /* 0x000fea0003800000 */
[----:B------:R-:W-:Y:S01]  /*12da0*/  BPT.TRAP 0x1 ;  /* 0x000000040000795c */ /* 0x000fe20000300000 */
.L_x_7696:
[----:B------:R-:W-:Y:S01]  /*12db0*/  SHF.L.U32 R0, R0, 0x1f, RZ ;  /* 0x0000001f00007819 */ /* 0x000fe200000006ff */
[----:B-1----:R-:W-:-:S03]  /*12dc0*/  IMAD R2, R6, 0x7000, RZ ;  /* 0x0000700006027824 */ /* 0x002fc600078e02ff */
[----:B------:R-:W1:Y:S02]  /*12dd0*/  SYNCS.PHASECHK.TRANS64.TRYWAIT P1, [R20+URZ+0x2e860], R0 ;  /* 0x02e86000140075a7 */ /* 0x000e64000802017f */
[----:B-1----:R-:W-:Y:S05]  /*12de0*/  @!P1 BRA `(.L_x_7697) ;  /* 0x0000002400dc9947 */ /* 0x002fea0003800000 */
.L_x_7756:
[----:B------:R-:W2:Y:S04]  /*12df0*/  LDL R13, [R1+0x18] ;  /* 0x00001800010d7983 */ /* 0x000ea80000100800 */
[----:B------:R-:W2:Y:S01]  /*12e00*/  LDL R12, [R1+0x14] ;  /* 0x00001400010c7983 */ /* 0x000ea20000100800 */
[----:B-1----:R-:W-:Y:S01]  /*12e10*/  LOP3.LUT R0, R2, R19, RZ, 0xfc, !PT ;  /* 0x0000001302007212 */ /* 0x002fe200078efcff */
[----:B------:R-:W-:Y:S05]  /*12e20*/  WARPSYNC.ALL ;  /* 0x0000000000007948 */ /* 0x000fea0003800000 */
[----:B------:R-:W1:Y:S01]  /*12e30*/  S2R R3, SR_TID.X ;  /* 0x0000000000037919 */ /* 0x000e620000002100 */
[----:B------:R-:W-:-:S05]  /*12e40*/  IMAD.IADD R0, R17, 0x1, R0 ;  /* 0x0000000111007824 */ /* 0x000fca00078e0200 */
[----:B------:R-:W3:Y:S01]  /*12e50*/  LDSM.16.MT88.4 R4, [R0+0xe400] ;  /* 0x00e400000004783b */ /* 0x000ee20000004200 */
[----:B-1----:R-:W-:Y:S01]  /*12e60*/  LOP3.LUT P1, RZ, R3, 0x4, RZ, 0xc0, !PT ;  /* 0x0000000403ff7812 */ /* 0x002fe2000782c0ff */
[----:B------:R-:W-:-:S05]  /*12e70*/  IMAD.MOV.U32 R3, RZ, RZ, 0x40 ;  /* 0x00000040ff037424 */ /* 0x000fca00078e00ff */
[----:B------:R-:W-:-:S05]  /*12e80*/  SEL R3, R3, 0xffffffc0, !P1 ;  /* 0xffffffc003037807 */ /* 0x000fca0004800000 */
[----:B------:R-:W-:Y:S01]  /*12e90*/  IMAD.IADD R3, R3, 0x1, R19 ;  /* 0x0000000103037824 */ /* 0x000fe200078e0213 */
[----:B---3--:R-:W-:-:S04]  /*12ea0*/  PRMT R8, R4, 0x6420, R5 ;  /* 0x0000642004087816 */ /* 0x008fc80000000005 */
[----:B------:R-:W-:Y:S02]  /*12eb0*/  IADD3 R3, R17, R3, R2 ;  /* 0x0000000311037210 */ /* 0x000fe40007ffe002 */
[----:B------:R-:W-:Y:S02]  /*12ec0*/  PRMT R9, R4, 0x7531, R5 ;  /* 0x0000753104097816 */ /* 0x000fe40000000005 */
[C-C-:B------:R-:W-:Y:S02]  /*12ed0*/  PRMT R10, R6.reuse, 0x6420, R7.reuse ;  /* 0x00006420060a7816 */ /* 0x140fe40000000007 */
[----:B------:R-:W-:Y:S02]  /*12ee0*/  PRMT R11, R6, 0x7531, R7 ;  /* 0x00007531060b7816 */ /* 0x000fe40000000007 */
[----:B------:R-:W1:Y:S02]  /*12ef0*/  LDSM.16.MT88.4 R4, [R3+0xe400] ;  /* 0x00e400000304783b */ /* 0x000e640000004200 */
[----:B-1----:R-:W-:-:S02]  /*12f00*/  PRMT R14, R6, 0x6420, R7 ;  /* 0x00006420060e7816 */ /* 0x002fc40000000007 */
[----:B------:R-:W-:Y:S02]  /*12f10*/  PRMT R15, R6, 0x7531, R7 ;  /* 0x00007531060f7816 */ /* 0x000fe40000000007 */
[----:B--2---:R-:W-:Y:S02]  /*12f20*/  IADD3 R0, R12, R2, R13 ;  /* 0x000000020c007210 */ /* 0x004fe40007ffe00d */
[C-C-:B------:R-:W-:Y:S02]  /*12f30*/  PRMT R12, R4.reuse, 0x6420, R5.reuse ;  /* 0x00006420040c7816 */ /* 0x140fe40000000005 */
[----:B------:R-:W-:Y:S01]  /*12f40*/  PRMT R13, R4, 0x7531, R5 ;  /* 0x00007531040d7816 */ /* 0x000fe20000000005 */
[----:B------:R-:W-:Y:S01]  /*12f50*/  VIADD R4, R2, 0x1000 ;  /* 0x0000100002047836 */ /* 0x000fe20000000000 */
[----:B------:R-:W-:Y:S04]  /*12f60*/  STSM.16.M88.4 [R0], R8 ;  /* 0x0000000800007844 */ /* 0x000fe80000000200 */
[----:B------:R-:W-:Y:S01]  /*12f70*/  LOP3.LUT R4, R4, R19, RZ, 0xfc, !PT ;  /* 0x0000001304047212 */ /* 0x000fe200078efcff */
[----:B------:R-:W-:Y:S04]  /*12f80*/  STSM.16.M88.4 [R0+0x800], R12 ;  /* 0x0008000c00007844 */ /* 0x000fe80000000200 */
        /* <DEDUP_REMOVED lines=96> */
.L_x_7698:
        /* <DEDUP_REMOVED lines=13> */
.L_x_7679:
        /* <DEDUP_REMOVED lines=18> */
.L_x_7701:
[----:B------:R-:W-:Y:S05]  /*13780*/  BSYNC B0 ;  /* 0x0000000000007941 */ /* 0x000fea0003800000 */
.L_x_7700:
[----:B------:R-:W-:-:S06]  /*13790*/  UISETP.NE.AND UP0, UPT, UR39, 0x3, UPT ;  /* 0x000000032700788c */ /* 0x000fcc000bf05270 */
[----:B------:R-:W-:-:S13]  /*137a0*/  PLOP3.LUT P1, PT, PT, PT, UP0, 0x80, 0x0 ;  /* 0x000000000000781c */ /* 0x000fda0003f2f008 */
[----:B------:R-:W-:Y:S05]  /*137b0*/  @!P1 BRA `(.L_x_7702) ;  /* 0x0000000000049947 */ /* 0x000fea0003800000 */
[----:B------:R-:W-:Y:S01]  /*137c0*/  BPT.TRAP 0x1 ;  /* 0x000000040000795c */ /* 0x000fe20000300000 */
.L_x_7702:
        /* <DEDUP_REMOVED lines=10> */
.L_x_7757:
[----:B------:R-:W-:Y:S05]  /*13870*/  BSYNC B0 ;  /* 0x0000000000007941 */ /* 0x000fea0003800000 */
.L_x_7703:
[----:B------:R-:W-:Y:S05]  /*13880*/  @!P2 BRA `(.L_x_7705) ;  /* 0x000000000004a947 */ /* 0x000fea0003800000 */
[----:B------:R-:W-:Y:S01]  /*13890*/  BPT.TRAP 0x1 ;  /* 0x000000040000795c */ /* 0x000fe20000300000 */
.L_x_7705:
[----:B------:R-:W0:Y:S02]  /*138a0*/  LDL R0, [R1+0x4] ;  /* 0x0000040001007983 */ /* 0x000e240000100800 */
[----:B0-----:R-:W-:-:S04]  /*138b0*/  SHF.L.U32 R3, R0, 0x1f, RZ ;  /* 0x0000001f00037819 */ /* 0x001fc800000006ff */
[----:B------:R-:W0:Y:S02]  /*138c0*/  SYNCS.PHASECHK.TRANS64.TRYWAIT P1, [R16+URZ+0x2e860], R3 ;  /* 0x02e86003100075a7 */ /* 0x000e24000802017f */
[----:B0-----:R-:W-:Y:S05]  /*138d0*/  @!P1 BRA `(.L_x_7706) ;  /* 0x0000001c00489947 */ /* 0x001fea0003800000 */
.L_x_7758:
[----:B------:R-:W2:Y:S04]  /*138e0*/  LDL R18, [R1] ;  /* 0x0000000001127983 */ /* 0x000ea80000100800 */
[----:B------:R-:W3:Y:S01]  /*138f0*/  LDL R12, [R1+0x18] ;  /* 0x00001800010c7983 */ /* 0x000ee20000100800 */
[----:B------:R-:W1:Y:S01]  /*13900*/  S2R R9, SR_TID.X ;  /* 0x0000000000097919 */ /* 0x000e620000002100 */
[----:B------:R-:W-:Y:S05]  /*13910*/  WARPSYNC.ALL ;  /* 0x0000000000007948 */ /* 0x000fea0003800000 */
[----:B------:R-:W-:Y:S01]  /*13920*/  IMAD.MOV.U32 R13, RZ, RZ, 0x40 ;  /* 0x00000040ff0d7424 */ /* 0x000fe200078e00ff */
[----:B-1----:R-:W-:-:S04]  /*13930*/  LOP3.LUT P1, RZ, R9, 0x4, RZ, 0xc0, !PT ;  /* 0x0000000409ff7812 */ /* 0x002fc8000782c0ff */
[----:B------:R-:W-:Y:S01]  /*13940*/  SEL R13, R13, 0xffffffc0, !P1 ;  /* 0xffffffc00d0d7807 */ /* 0x000fe20004800000 */
        /* <DEDUP_REMOVED lines=97> */
.L_x_7707:
        /* <DEDUP_REMOVED lines=13> */
.L_x_7656:
[----:B------:R-:W-:Y:S05]  /*14030*/  BSYNC B7 ;  /* 0x0000000000077941 */ /* 0x000fea0003800000 */
.L_x_7654:
        /* <DEDUP_REMOVED lines=13> */
.L_x_7708:
        /* <DEDUP_REMOVED lines=8> */
.L_x_7709:
[----:B-1----:R-:W2:Y:S01]  /*14190*/  LDL R0, [R1+0x1c] ;  /* 0x00001c0001007983 */ /* 0x002ea20000100800 */
[----:B------:R-:W-:Y:S02]  /*141a0*/  ULDC UR4, c[0x0][0xc38] ;  /* 0x00030e0000047ab9 */ /* 0x000fe40000000800 */
[----:B--2---:R-:W-:-:S13]  /*141b0*/  ISETP.GE.AND P0, PT, R0, UR4, PT ;  /* 0x0000000400007c0c */ /* 0x004fda000bf06270 */
[----:B------:R-:W-:Y:S05]  /*141c0*/  @!P0 BRA `(.L_x_7710) ;  /* 0xffffffc4007c8947 */ /* 0x000fea000383ffff */
.L_x_7651:
        /* <DEDUP_REMOVED lines=12> */
.L_x_7759:
[----:B------:R-:W-:Y:S05]  /*14290*/  BSYNC B0 ;  /* 0x0000000000007941 */ /* 0x000fea0003800000 */
.L_x_7711:
[----:B------:R-:W-:-:S03]  /*142a0*/  UMOV UR4, 0xffffffff ;  /* 0xffffffff00047882 */ /* 0x000fc60000000000 */
[----:B------:R-:W-:Y:S05]  /*142b0*/  BRA.DIV UR4, `(.L_x_7713) ;  /* 0x0000001204f87947 */ /* 0x000fea000b800000 */
[----:B------:R-:W1:Y:S02]  /*142c0*/  S2R R2, SR_TID.X ;  /* 0x0000000000027919 */ /* 0x000e640000002100 */
[----:B-1----:R-:W-:-:S04]  /*142d0*/  SHF.R.U32.HI R2, RZ, 0x5, R2 ;  /* 0x00000005ff027819 */ /* 0x002fc80000011602 */
[----:B------:R-:W-:-:S05]  /*142e0*/  LOP3.LUT R2, R2, 0x3, RZ, 0xc0, !PT ;  /* 0x0000000302027812 */ /* 0x000fca00078ec0ff */
[----:B------:R1:W2:Y:S02]  /*142f0*/  SHFL.IDX PT, R14, R2, RZ, 0x1f ;  /* 0x00001fff020e7589 */ /* 0x0002a400000e0000 */
.L_x_7762:
[----:B--2---:R-:W-:Y:S01]  /*14300*/  ISETP.NE.AND P0, PT, R14, RZ, PT ;  /* 0x000000ff0e00720c */ /* 0x004fe20003f05270 */
[----:B------:R-:W-:-:S12]  /*14310*/  BSSY B0, `(.L_x_7714) ;  /* 0x000002e000007945 */ /* 0x000fd80003800000 */
[----:B------:R-:W-:Y:S05]  /*14320*/  @P0 BRA `(.L_x_7715) ;  /* 0x0000000000b00947 */ /* 0x000fea0003800000 */
[----:B------:R-:W-:-:S03]  /*14330*/  UMOV UR4, 0xffffffff ;  /* 0xffffffff00047882 */ /* 0x000fc60000000000 */
[----:B------:R-:W-:Y:S05]  /*14340*/  BRA.DIV UR4, `(.L_x_7716) ;  /* 0x0000001604087947 */ /* 0x000fea000b800000 */
[----:B------:R-:W-:-:S13]  /*14350*/  ELECT P6, URZ, PT ;  /* 0x00000000003f782f */ /* 0x000fda00038c0000 */
.L_x_7765:
[----:B------:R-:W-:Y:S05]  /*14360*/  @!P6 BRA `(.L_x_7715) ;  /* 0x0000000000a0e947 */ /* 0x000fea0003800000 */
[----:B------:R-:W-:-:S06]  /*14370*/  ULOP3.LUT UR4, UR38, 0x2, URZ, 0xfc, !UPT ;  /* 0x0000000226047892 */ /* 0x000fcc000f8efc3f */
[----:B-1----:R-:W-:-:S05]  /*14380*/  IMAD.U32 R2, RZ, RZ, UR4 ;  /* 0x00000004ff027e24 */ /* 0x002fca000f8e00ff */
[----:B------:R-:W-:-:S13]  /*14390*/  ISETP.NE.AND P0, PT, R2, 0x3, PT ;  /* 0x000000030200780c */ /* 0x000fda0003f05270 */
[----:B------:R-:W-:Y:S05]  /*143a0*/  @!P0 BRA `(.L_x_7717) ;  /* 0x0000000000048947 */ /* 0x000fea0003800000 */
[----:B------:R-:W-:Y:S01]  /*143b0*/  BPT.TRAP 0x1 ;  /* 0x000000040000795c */ /* 0x000fe20000300000 */
.L_x_7717:
        /* <DEDUP_REMOVED lines=14> */
.L_x_7766:
[----:B------:R-:W1:Y:S02]  /*144a0*/  SYNCS.PHASECHK.TRANS64.TRYWAIT P1, [R7+URZ], R2 ;  /* 0x00000002070075a7 */ /* 0x000e64000802017f */
[----:B-1----:R-:W-:Y:S05]  /*144b0*/  @!P1 BRA `(.L_x_7719) ;  /* 0x0000001000e09947 */ /* 0x002fea0003800000 */
.L_x_7767:
[----:B------:R-:W-:Y:S05]  /*144c0*/  @!P0 BRA `(.L_x_7720) ;  /* 0x0000000000048947 */ /* 0x000fea0003800000 */
[----:B------:R-:W-:Y:S01]  /*144d0*/  BPT.TRAP 0x1 ;  /* 0x000000040000795c */ /* 0x000fe20000300000 */
.L_x_7720:
[----:B------:R-:W2:Y:S02]  /*144e0*/  LDL.LU R4, [R1] ;  /* 0x0000000001047983 */ /* 0x000ea40000300800 */
[----:B--2---:R-:W-:-:S04]  /*144f0*/  IMAD R4, R4, 0x8, R0 ;  /* 0x0000000804047824 */ /* 0x004fc800078e0200 */
[----:B------:R-:W2:Y:S02]  /*14500*/  SYNCS.PHASECHK.TRANS64.TRYWAIT P1, [R4+URZ+0x2e860], R5 ;  /* 0x02e86005040075a7 */ /* 0x000ea4000802017f */
[----:B--2---:R-:W-:Y:S05]  /*14510*/  @!P1 BRA `(.L_x_7721) ;  /* 0x0000001000dc9947 */ /* 0x004fea0003800000 */
.L_x_7768:
[----:B------:R-:W-:Y:S05]  /*14520*/  @!P0 BRA `(.L_x_7722) ;  /* 0x0000000000048947 */ /* 0x000fea0003800000 */
[----:B------:R-:W-:Y:S01]  /*14530*/  BPT.TRAP 0x1 ;  /* 0x000000040000795c */ /* 0x000fe20000300000 */
.L_x_7722:
[----:B------:R-:W-:-:S04]  /*14540*/  IMAD R3, R3, 0x8, R0 ;  /* 0x0000000803037824 */ /* 0x000fc800078e0200 */
[----:B------:R-:W3:Y:S02]  /*14550*/  SYNCS.PHASECHK.TRANS64.TRYWAIT P1, [R3+URZ+0x2e860], R2 ;  /* 0x02e86002030075a7 */ /* 0x000ee4000802017f */
[----:B---3--:R-:W-:Y:S05]  /*14560*/  @!P1 BRA `(.L_x_7723) ;  /* 0x0000001000dc9947 */ /* 0x008fea0003800000 */
.L_x_7769:
[----:B------:R-:W-:Y:S05]  /*14570*/  @!P0 BRA `(.L_x_7724) ;  /* 0x0000000000048947 */ /* 0x000fea0003800000 */
[----:B------:R-:W-:Y:S01]  /*14580*/  BPT.TRAP 0x1 ;  /* 0x000000040000795c */ /* 0x000fe20000300000 */
.L_x_7724:
[----:B------:R-:W4:Y:S02]  /*14590*/  SYNCS.PHASECHK.TRANS64.TRYWAIT P0, [R4+URZ+0x2e880], R5 ;  /* 0x02e88005040075a7 */ /* 0x000f24000800017f */
[----:B----4-:R-:W-:Y:S05]  /*145a0*/  @!P0 BRA `(.L_x_7725) ;  /* 0x0000001000e08947 */ /* 0x010fea0003800000 */
.L_x_7726:
[----:B------:R0:W0:Y:S02]  /*145b0*/  SYNCS.PHASECHK.TRANS64.TRYWAIT P0, [R3+URZ+0x2e880], R2 ;  /* 0x02e88002030075a7 */ /* 0x000024000800017f */
[----:B0-----:R-:W-:Y:S05]  /*145c0*/  @!P0 NANOSLEEP.SYNCS 0x989680 ;  /* 0x009896800000895d */ /* 0x001fea0003900000 */
[----:B------:R-:W0:Y:S02]  /*145d0*/  @!P0 SYNCS.PHASECHK.TRANS64 P0, [R3+URZ+0x2e880], R2 ;  /* 0x02e88002030085a7 */ /* 0x000e24000800007f */
[----:B0-----:R-:W-:Y:S05]  /*145e0*/  @!P0 BRA `(.L_x_7726) ;  /* 0xfffffffc00f08947 */ /* 0x001fea000383ffff */
.L_x_7715:
[----:B------:R-:W-:Y:S05]  /*145f0*/  BSYNC B0 ;  /* 0x0000000000007941 */ /* 0x000fea0003800000 */
.L_x_7714:
[----:B------:R-:W-:Y:S05]  /*14600*/  EXIT ;  /* 0x000000000000794d */ /* 0x000fea0003800000 */
.L_x_7601:
[----:B0-----:R-:W-:-:S04]  /*14610*/  IMAD.U32 R3, RZ, RZ, UR41 ;  /* 0x00000029ff037e24 */ /* 0x001fc8000f8e00ff */
[----:B------:R0:W1:Y:S03]  /*14620*/  SYNCS.PHASECHK.TRANS64.TRYWAIT P1, [R3+URZ+0x2e800], R0 ;  /* 0x02e80000030075a7 */ /* 0x000066000802017f */
[----:B-1----:R-:W-:Y:S05]  /*14630*/  @!P1 NANOSLEEP.SYNCS 0x989680 ;  /* 0x009896800000995d */ /* 0x002fea0003900000 */
[----:B------:R-:W1:Y:S02]  /*14640*/  @!P1 SYNCS.PHASECHK.TRANS64 P1, [R3+URZ+0x2e800], R0 ;  /* 0x02e80000030095a7 */ /* 0x000e64000802007f */
[----:B-1----:R-:W-:Y:S05]  /*14650*/  @!P1 BRA `(.L_x_7601) ;  /* 0xfffffffc00ec9947 */ /* 0x002fea000383ffff */
[----:B------:R-:W-:Y:S05]  /*14660*/  BRA `(.L_x_7727) ;  /* 0xfffffed000e47947 */ /* 0x000fea000383ffff */
.L_x_7605:
[----:B-1----:R1:W2:Y:S02]  /*14670*/  SYNCS.PHASECHK.TRANS64.TRYWAIT P1, [R2+URZ+0x2e830], R3 ;  /* 0x02e83003020075a7 */ /* 0x0022a4000802017f */
[----:B--2---:R-:W-:Y:S05]  /*14680*/  @!P1 NANOSLEEP.SYNCS 0x989680 ;  /* 0x009896800000995d */ /* 0x004fea0003900000 */
[----:B------:R-:W2:Y:S02]  /*14690*/  @!P1 SYNCS.PHASECHK.TRANS64 P1, [R2+URZ+0x2e830], R3 ;  /* 0x02e83003020095a7 */ /* 0x000ea4000802007f */
[----:B--2---:R-:W-:Y:S05]  /*146a0*/  @!P1 BRA `(.L_x_7605) ;  /* 0xfffffffc00f09947 */ /* 0x004fea000383ffff */
[----:B------:R-:W-:Y:S05]  /*146b0*/  BRA `(.L_x_7604) ;  /* 0xfffffed400007947 */ /* 0x000fea000383ffff */
.L_x_7610:
[----:B-1----:R-:W-:-:S04]  /*146c0*/  IMAD.U32 R7, RZ, RZ, UR6 ;  /* 0x00000006ff077e24 */ /* 0x002fc8000f8e00ff */
[----:B------:R1:W2:Y:S03]  /*146d0*/  SYNCS.PHASECHK.TRANS64.TRYWAIT P3, [R7+URZ+0x2e830], R0 ;  /* 0x02e83000070075a7 */ /* 0x0002a6000806017f */
[----:B--2---:R-:W-:Y:S05]  /*146e0*/  @!P3 NANOSLEEP.SYNCS 0x989680 ;  /* 0x009896800000b95d */ /* 0x004fea0003900000 */
[----:B------:R-:W2:Y:S02]  /*146f0*/  @!P3 SYNCS.PHASECHK.TRANS64 P3, [R7+URZ+0x2e830], R0 ;  /* 0x02e830000700b5a7 */ /* 0x000ea4000806007f */
[----:B--2---:R-:W-:Y:S05]  /*14700*/  @!P3 BRA `(.L_x_7610) ;  /* 0xfffffffc00ecb947 */ /* 0x004fea000383ffff */
[----:B------:R-:W-:Y:S05]  /*14710*/  BRA `(.L_x_7607) ;  /* 0xffffff1000d07947 */ /* 0x000fea000383ffff */
.L_x_7614:
[----:B-1----:R-:W-:-:S04]  /*14720*/  IMAD.U32 R7, RZ, RZ, UR6 ;  /* 0x00000006ff077e24 */ /* 0x002fc8000f8e00ff */
[----:B------:R1:W2:Y:S03]  /*14730*/  SYNCS.PHASECHK.TRANS64.TRYWAIT P3, [R7+URZ+0x2e850], R0 ;  /* 0x02e85000070075a7 */ /* 0x0002a6000806017f */
[----:B--2---:R-:W-:Y:S05]  /*14740*/  @!P3 NANOSLEEP.SYNCS 0x989680 ;  /* 0x009896800000b95d */ /* 0x004fea0003900000 */
[----:B------:R-:W2:Y:S02]  /*14750*/  @!P3 SYNCS.PHASECHK.TRANS64 P3, [R7+URZ+0x2e850], R0 ;  /* 0x02e850000700b5a7 */ /* 0x000ea4000806007f */
[----:B--2---:R-:W-:Y:S05]  /*14760*/  @!P3 BRA `(.L_x_7614) ;  /* 0xfffffffc00ecb947 */ /* 0x004fea000383ffff */
[----:B------:R-:W-:Y:S05]  /*14770*/  BRA `(.L_x_7611) ;  /* 0xffffff1c00cc7947 */ /* 0x000fea000383ffff */
.L_x_7621:
[----:B-1----:R-:W-:-:S04]  /*14780*/  IMAD.U32 R7, RZ, RZ, UR6 ;  /* 0x00000006ff077e24 */ /* 0x002fc8000f8e00ff */
[----:B------:R1:W2:Y:S03]  /*14790*/  SYNCS.PHASECHK.TRANS64.TRYWAIT P2, [R7+URZ+0x2e830], R0 ;  /* 0x02e83000070075a7 */ /* 0x0002a6000804017f */
[----:B--2---:R-:W-:Y:S05]  /*147a0*/  @!P2 NANOSLEEP.SYNCS 0x989680 ;  /* 0x009896800000a95d */ /* 0x004fea0003900000 */
[----:B------:R-:W2:Y:S02]  /*147b0*/  @!P2 SYNCS.PHASECHK.TRANS64 P2, [R7+URZ+0x2e830], R0 ;  /* 0x02e830000700a5a7 */ /* 0x000ea4000804007f */
[----:B--2---:R-:W-:Y:S05]  /*147c0*/  @!P2 BRA `(.L_x_7621) ;  /* 0xfffffffc00eca947 */ /* 0x004fea000383ffff */
[----:B------:R-:W-:Y:S05]  /*147d0*/  BRA `(.L_x_7618) ;  /* 0xffffff5800187947 */ /* 0x000fea000383ffff */
.L_x_7625:
[----:B-1----:R-:W-:-:S04]  /*147e0*/  IMAD.U32 R7, RZ, RZ, UR6 ;  /* 0x00000006ff077e24 */ /* 0x002fc8000f8e00ff */
[----:B------:R1:W2:Y:S03]  /*147f0*/  SYNCS.PHASECHK.TRANS64.TRYWAIT P2, [R7+URZ+0x2e850], R0 ;  /* 0x02e85000070075a7 */ /* 0x0002a6000804017f */
[----:B--2---:R-:W-:Y:S05]  /*14800*/  @!P2 NANOSLEEP.SYNCS 0x989680 ;  /* 0x009896800000a95d */ /* 0x004fea0003900000 */
[----:B------:R-:W2:Y:S02]  /*14810*/  @!P2 SYNCS.PHASECHK.TRANS64 P2, [R7+URZ+0x2e850], R0 ;  /* 0x02e850000700a5a7 */ /* 0x000ea4000804007f */
[----:B--2---:R-:W-:Y:S05]  /*14820*/  @!P2 BRA `(.L_x_7625) ;  /* 0xfffffffc00eca947 */ /* 0x004fea000383ffff */
[----:B------:R-:W-:Y:S05]  /*14830*/  BRA `(.L_x_7622) ;  /* 0xffffff6400087947 */ /* 0x000fea000383ffff */
.L_x_7631:
[----:B-1----:R-:W-:-:S04]  /*14840*/  IMAD.U32 R5, RZ, RZ, UR4 ;  /* 0x00000004ff057e24 */ /* 0x002fc8000f8e00ff */
[----:B------:R1:W2:Y:S03]  /*14850*/  SYNCS.PHASECHK.TRANS64.TRYWAIT P1, [R5+URZ+0x2e850], R4 ;  /* 0x02e85004050075a7 */ /* 0x0002a6000802017f */
[----:B--2---:R-:W-:Y:S05]  /*14860*/  @!P1 NANOSLEEP.SYNCS 0x989680 ;  /* 0x009896800000995d */ /* 0x004fea0003900000 */
[----:B------:R-:W2:Y:S02]  /*14870*/  @!P1 SYNCS.PHASECHK.TRANS64 P1, [R5+URZ+0x2e850], R4 ;  /* 0x02e85004050095a7 */ /* 0x000ea4000802007f */
[----:B--2---:R-:W-:Y:S05]  /*14880*/  @!P1 BRA `(.L_x_7631) ;  /* 0xfffffffc00ec9947 */ /* 0x004fea000383ffff */
[----:B------:R-:W-:Y:S05]  /*14890*/  BRA `(.L_x_7630) ;  /* 0xffffff8c00447947 */ /* 0x000fea000383ffff */
.L_x_7665:
[----:B------:R-:W-:Y:S02]  /*148a0*/  IMAD.MOV.U32 R13, RZ, RZ, R0 ;  /* 0x000000ffff0d7224 */ /* 0x000fe400078e0000 */
[----:B------:R-:W-:Y:S02]  /*148b0*/  IMAD.MOV.U32 R12, RZ, RZ, RZ ;  /* 0x000000ffff0c7224 */ /* 0x000fe400078e00ff */
[----:B------:R-:W-:Y:S02]  /*148c0*/  IMAD.MOV.U32 R11, RZ, RZ, 0x1f ;  /* 0x0000001fff0b7424 */ /* 0x000fe400078e00ff */
[----:B------:R-:W-:-:S07]  /*148d0*/  IMAD.MOV.U32 R15, RZ, RZ, -0x1 ;  /* 0xffffffffff0f7424 */ /* 0x000fce00078e00ff */
[----:B-1----:R-:W-:Y:S05]  /*148e0*/  WARPSYNC.COLLECTIVE R15, `(.L_x_7728) ;  /* 0x000000000f087348 */ /* 0x002fea0003c00000 */
[----:B------:R0:W2:Y:S02]  /*148f0*/  SHFL.IDX P6, R14, R13, R12, R11 ;  /* 0x0000000c0d0e7389 */ /* 0x0000a400000c000b */
[----:B012---:R-:W-:Y:S01]  /*14900*/  ENDCOLLECTIVE ;  /* 0x000000000000791b */ /* 0x007fe20003800000 */
.L_x_7728:
[----:B------:R-:W-:Y:S05]  /*14910*/  BRA `(.L_x_7729) ;  /* 0xffffffc800f47947 */ /* 0x000fea000383ffff */
.L_x_7667:
[----:B------:R-:W-:Y:S01]  /*14920*/  BSSY B0, `(.L_x_7730) ;  /* 0x0000006000007945 */ /* 0x000fe20003800000 */
[----:B------:R-:W-:-:S07]  /*14930*/  IMAD.MOV.U32 R15, RZ, RZ, -0x1 ;  /* 0xffffffffff0f7424 */ /* 0x000fce00078e00ff */
[----:B-1----:R-:W-:Y:S05]  /*14940*/  WARPSYNC.COLLECTIVE R15, `(.L_x_7731) ;  /* 0x000000000f0c7348 */ /* 0x002fea0003c00000 */
[----:B------:R-:W-:Y:S02]  /*14950*/  ELECT P6, UR62, PT ;  /* 0x00000000003e782f */ /* 0x000fe400038c0000 */
[----:B------:R-:W-:Y:S01]  /*14960*/  MOV R14, UR62 ;  /* 0x0000003e000e7c02 */ /* 0x000fe20008000f00 */
[----:B-1----:R-:W-:Y:S10]  /*14970*/  ENDCOLLECTIVE ;  /* 0x000000000000791b */ /* 0x002ff40003800000 */
.L_x_7731:
[----:B------:R-:W-:Y:S05]  /*14980*/  BSYNC B0 ;  /* 0x0000000000007941 */ /* 0x000fea0003800000 */
.L_x_7730:
[----:B------:R-:W-:Y:S05]  /*14990*/  BRA `(.L_x_7732) ;  /* 0xffffffcc00047947 */ /* 0x000fea000383ffff */
.L_x_7669:
[----:B0-----:R0:W2:Y:S02]  /*149a0*/  SYNCS.PHASECHK.TRANS64.TRYWAIT P1, [R4+URZ+0x2e880], R3 ;  /* 0x02e88003040075a7 */ /* 0x0010a4000802017f */
[----:B--2---:R-:W-:Y:S05]  /*149b0*/  @!P1 NANOSLEEP.SYNCS 0x989680 ;  /* 0x009896800000995d */ /* 0x004fea0003900000 */
[----:B------:R-:W2:Y:S02]  /*149c0*/  @!P1 SYNCS.PHASECHK.TRANS64 P1, [R4+URZ+0x2e880], R3 ;  /* 0x02e88003040095a7 */ /* 0x000ea4000802007f */
[----:B--2---:R-:W-:Y:S05]  /*149d0*/  @!P1 BRA `(.L_x_7669) ;  /* 0xfffffffc00f09947 */ /* 0x004fea000383ffff */
[----:B------:R-:W-:Y:S05]  /*149e0*/  BRA `(.L_x_7733) ;  /* 0xffffffcc00647947 */ /* 0x000fea000383ffff */
.L_x_7671:
[----:B--2---:R2:W3:Y:S02]  /*149f0*/  SYNCS.PHASECHK.TRANS64.TRYWAIT P1, [R4+URZ+0x2e840], R3 ;  /* 0x02e84003040075a7 */ /* 0x0044e4000802017f */
[----:B---3--:R-:W-:Y:S05]  /*14a00*/  @!P1 NANOSLEEP.SYNCS 0x989680 ;  /* 0x009896800000995d */ /* 0x008fea0003900000 */
[----:B------:R-:W3:Y:S02]  /*14a10*/  @!P1 SYNCS.PHASECHK.TRANS64 P1, [R4+URZ+0x2e840], R3 ;  /* 0x02e84003040095a7 */ /* 0x000ee4000802007f */
[----:B---3--:R-:W-:Y:S05]  /*14a20*/  @!P1 BRA `(.L_x_7671) ;  /* 0xfffffffc00f09947 */ /* 0x008fea000383ffff */
[----:B------:R-:W-:Y:S05]  /*14a30*/  BRA `(.L_x_7734) ;  /* 0xffffffcc00b47947 */ /* 0x000fea000383ffff */
.L_x_7675:
        /* <DEDUP_REMOVED lines=10> */
.L_x_7735:
[----:B------:R-:W-:Y:S02]  /*14ae0*/  IMAD R4, R4, 0x80, R8 ;  /* 0x0000008004047824 */ /* 0x000fe400078e0208 */
[----:B------:R-:W-:Y:S02]  /*14af0*/  IMAD.MOV.U32 R13, RZ, RZ, R0 ;  /* 0x000000ffff0d7224 */ /* 0x000fe400078e0000 */
[----:B------:R-:W-:-:S07]  /*14b00*/  IMAD.MOV.U32 R5, RZ, RZ, R14 ;  /* 0x000000ffff057224 */ /* 0x000fce00078e000e */
[----:B------:R-:W-:Y:S05]  /*14b10*/  WARPSYNC.COLLECTIVE R15, `(.L_x_7736) ;  /* 0x000000000f087348 */ /* 0x000fea0003c00000 */
[----:B------:R0:W1:Y:S02]  /*14b20*/  SHFL.IDX P6, R14, R13, R12, R11 ;  /* 0x0000000c0d0e7389 */ /* 0x00006400000c000b */
[----:B01----:R-:W-:Y:S01]  /*14b30*/  ENDCOLLECTIVE ;  /* 0x000000000000791b */ /* 0x003fe20003800000 */
.L_x_7736:
        /* <DEDUP_REMOVED lines=9> */
.L_x_7737:
        /* <DEDUP_REMOVED lines=15> */
.L_x_7738:
[----:B------:R-:W-:Y:S02]  /*14cc0*/  IMAD.MOV.U32 R13, RZ, RZ, R2 ;  /* 0x000000ffff0d7224 */ /* 0x000fe400078e0002 */
[----:B------:R-:W-:Y:S02]  /*14cd0*/  IMAD.MOV.U32 R12, RZ, RZ, 0x2 ;  /* 0x00000002ff0c7424 */ /* 0x000fe400078e00ff */
[----:B------:R-:W-:-:S07]  /*14ce0*/  IMAD.MOV.U32 R8, RZ, RZ, R14 ;  /* 0x000000ffff087224 */ /* 0x000fce00078e000e */
[----:B------:R-:W-:Y:S05]  /*14cf0*/  WARPSYNC.COLLECTIVE R15, `(.L_x_7739) ;  /* 0x000000000f087348 */ /* 0x000fea0003c00000 */
[----:B------:R0:W1:Y:S02]  /*14d00*/  SHFL.IDX P6, R14, R13, R12, R11 ;  /* 0x0000000c0d0e7389 */ /* 0x00006400000c000b */
[----:B01----:R-:W-:Y:S01]  /*14d10*/  ENDCOLLECTIVE ;  /* 0x000000000000791b */ /* 0x003fe20003800000 */
.L_x_7739:
        /* <DEDUP_REMOVED lines=13> */
.L_x_7740:
[----:B------:R-:W-:Y:S02]  /*14df0*/  IMAD.MOV.U32 R13, RZ, RZ, R2 ;  /* 0x000000ffff0d7224 */ /* 0x000fe400078e0002 */
[----:B------:R-:W-:Y:S02]  /*14e00*/  IMAD.MOV.U32 R12, RZ, RZ, 0x3 ;  /* 0x00000003ff0c7424 */ /* 0x000fe400078e00ff */
[----:B------:R-:W-:-:S07]  /*14e10*/  IMAD.MOV.U32 R6, RZ, RZ, R14 ;  /* 0x000000ffff067224 */ /* 0x000fce00078e000e */
[----:B------:R-:W-:Y:S05]  /*14e20*/  WARPSYNC.COLLECTIVE R15, `(.L_x_7741) ;  /* 0x000000000f087348 */ /* 0x000fea0003c00000 */
[----:B------:R0:W1:Y:S02]  /*14e30*/  SHFL.IDX P6, R14, R13, R12, R11 ;  /* 0x0000000c0d0e7389 */ /* 0x00006400000c000b */
[----:B01----:R-:W-:Y:S01]  /*14e40*/  ENDCOLLECTIVE ;  /* 0x000000000000791b */ /* 0x003fe20003800000 */
.L_x_7741:
        /* <DEDUP_REMOVED lines=14> */
.L_x_7742:
[----:B------:R-:W-:Y:S02]  /*14f30*/  IMAD.MOV.U32 R13, RZ, RZ, R2 ;  /* 0x000000ffff0d7224 */ /* 0x000fe400078e0002 */
[----:B------:R-:W-:Y:S02]  /*14f40*/  IMAD.MOV.U32 R12, RZ, RZ, 0x4 ;  /* 0x00000004ff0c7424 */ /* 0x000fe400078e00ff */
[----:B------:R-:W-:-:S07]  /*14f50*/  IMAD.MOV.U32 R6, RZ, RZ, R14 ;  /* 0x000000ffff067224 */ /* 0x000fce00078e000e */
[----:B------:R-:W-:Y:S05]  /*14f60*/  WARPSYNC.COLLECTIVE R15, `(.L_x_7743) ;  /* 0x000000000f087348 */ /* 0x000fea0003c00000 */
[----:B------:R0:W1:Y:S02]  /*14f70*/  SHFL.IDX P6, R14, R13, R12, R11 ;  /* 0x0000000c0d0e7389 */ /* 0x00006400000c000b */
[----:B01----:R-:W-:Y:S01]  /*14f80*/  ENDCOLLECTIVE ;  /* 0x000000000000791b */ /* 0x003fe20003800000 */
.L_x_7743:
        /* <DEDUP_REMOVED lines=14> */
.L_x_7744:
[----:B------:R-:W-:Y:S02]  /*15070*/  IMAD.MOV.U32 R13, RZ, RZ, R2 ;  /* 0x000000ffff0d7224 */ /* 0x000fe400078e0002 */
[----:B------:R-:W-:Y:S02]  /*15080*/  IMAD.MOV.U32 R12, RZ, RZ, 0x5 ;  /* 0x00000005ff0c7424 */ /* 0x000fe400078e00ff */
[----:B------:R-:W-:-:S07]  /*15090*/  IMAD.MOV.U32 R6, RZ, RZ, R14 ;  /* 0x000000ffff067224 */ /* 0x000fce00078e000e */
[----:B------:R-:W-:Y:S05]  /*150a0*/  WARPSYNC.COLLECTIVE R15, `(.L_x_7745) ;  /* 0x000000000f087348 */ /* 0x000fea0003c00000 */
[----:B------:R0:W1:Y:S02]  /*150b0*/  SHFL.IDX P6, R14, R13, R12, R11 ;  /* 0x0000000c0d0e7389 */ /* 0x00006400000c000b */
[----:B01----:R-:W-:Y:S01]  /*150c0*/  ENDCOLLECTIVE ;  /* 0x000000000000791b */ /* 0x003fe20003800000 */
.L_x_7745:
        /* <DEDUP_REMOVED lines=14> */
.L_x_7746:
[----:B------:R-:W-:Y:S02]  /*151b0*/  IMAD.MOV.U32 R13, RZ, RZ, R2 ;  /* 0x000000ffff0d7224 */ /* 0x000fe400078e0002 */
[----:B------:R-:W-:Y:S02]  /*151c0*/  IMAD.MOV.U32 R12, RZ, RZ, 0x6 ;  /* 0x00000006ff0c7424 */ /* 0x000fe400078e00ff */
[----:B------:R-:W-:-:S07]  /*151d0*/  IMAD.MOV.U32 R6, RZ, RZ, R14 ;  /* 0x000000ffff067224 */ /* 0x000fce00078e000e */
[----:B------:R-:W-:Y:S05]  /*151e0*/  WARPSYNC.COLLECTIVE R15, `(.L_x_7747) ;  /* 0x000000000f087348 */ /* 0x000fea0003c00000 */
[----:B------:R0:W1:Y:S02]  /*151f0*/  SHFL.IDX P6, R14, R13, R12, R11 ;  /* 0x0000000c0d0e7389 */ /* 0x00006400000c000b */
[----:B01----:R-:W-:Y:S01]  /*15200*/  ENDCOLLECTIVE ;  /* 0x000000000000791b */ /* 0x003fe20003800000 */
.L_x_7747:
        /* <DEDUP_REMOVED lines=13> */
.L_x_7748:
[----:B------:R-:W-:Y:S02]  /*152e0*/  IMAD.MOV.U32 R13, RZ, RZ, R2 ;  /* 0x000000ffff0d7224 */ /* 0x000fe400078e0002 */
[----:B------:R-:W-:Y:S02]  /*152f0*/  IMAD.MOV.U32 R12, RZ, RZ, 0x7 ;  /* 0x00000007ff0c7424 */ /* 0x000fe400078e00ff */
[----:B------:R-:W-:-:S07]  /*15300*/  IMAD.MOV.U32 R6, RZ, RZ, R14 ;  /* 0x000000ffff067224 */ /* 0x000fce00078e000e */
[----:B------:R-:W-:Y:S05]  /*15310*/  WARPSYNC.COLLECTIVE R15, `(.L_x_7749) ;  /* 0x000000000f087348 */ /* 0x000fea0003c00000 */
[----:B------:R0:W1:Y:S02]  /*15320*/  SHFL.IDX P6, R14, R13, R12, R11 ;  /* 0x0000000c0d0e7389 */ /* 0x00006400000c000b */
[----:B01----:R-:W-:Y:S01]  /*15330*/  ENDCOLLECTIVE ;  /* 0x000000000000791b */ /* 0x003fe20003800000 */
.L_x_7749:
        /* <DEDUP_REMOVED lines=12> */
.L_x_7750:
[----:B------:R-:W-:Y:S01]  /*15400*/  IMAD.MOV.U32 R0, RZ, RZ, R14 ;  /* 0x000000ffff007224 */ /* 0x000fe200078e000e */
[----:B------:R-:W-:Y:S06]  /*15410*/  BRA `(.L_x_7751) ;  /* 0xffffffcc00dc7947 */ /* 0x000fec000383ffff */
.L_x_7678:
[----:B0-----:R0:W1:Y:S02]  /*15420*/  SYNCS.PHASECHK.TRANS64.TRYWAIT P0, [R17+URZ+0x2e820], R0 ;  /* 0x02e82000110075a7 */ /* 0x001064000800017f */
[----:B-1----:R-:W-:Y:S05]  /*15430*/  @!P0 NANOSLEEP.SYNCS 0x989680 ;  /* 0x009896800000895d */ /* 0x002fea0003900000 */
[----:B------:R-:W1:Y:S02]  /*15440*/  @!P0 SYNCS.PHASECHK.TRANS64 P0, [R17+URZ+0x2e820], R0 ;  /* 0x02e82000110085a7 */ /* 0x000e64000800007f */
[----:B-1----:R-:W-:Y:S05]  /*15450*/  @!P0 BRA `(.L_x_7678) ;  /* 0xfffffffc00f08947 */ /* 0x002fea000383ffff */
[----:B------:R-:W-:Y:S05]  /*15460*/  BRA `(.L_x_7752) ;  /* 0xffffffd000387947 */ /* 0x000fea000383ffff */
.L_x_7684:
[----:B-1----:R1:W2:Y:S02]  /*15470*/  SYNCS.PHASECHK.TRANS64.TRYWAIT P0, [R4+URZ+0x2e880], R3 ;  /* 0x02e88003040075a7 */ /* 0x0022a4000800017f */
[----:B--2---:R-:W-:Y:S05]  /*15480*/  @!P0 NANOSLEEP.SYNCS 0x989680 ;  /* 0x009896800000895d */ /* 0x004fea0003900000 */
[----:B------:R-:W2:Y:S02]  /*15490*/  @!P0 SYNCS.PHASECHK.TRANS64 P0, [R4+URZ+0x2e880], R3 ;  /* 0x02e88003040085a7 */ /* 0x000ea4000800007f */
[----:B--2---:R-:W-:Y:S05]  /*154a0*/  @!P0 BRA `(.L_x_7684) ;  /* 0xfffffffc00f08947 */ /* 0x004fea000383ffff */
[----:B------:R-:W-:Y:S05]  /*154b0*/  BRA `(.L_x_7753) ;  /* 0xffffffd000f07947 */ /* 0x000fea000383ffff */
.L_x_7689:
[----:B--2---:R2:W3:Y:S02]  /*154c0*/  SYNCS.PHASECHK.TRANS64.TRYWAIT P0, [R4+URZ+0x2e840], R3 ;  /* 0x02e84003040075a7 */ /* 0x0044e4000800017f */
[----:B---3--:R-:W-:Y:S05]  /*154d0*/  @!P0 NANOSLEEP.SYNCS 0x989680 ;  /* 0x009896800000895d */ /* 0x008fea0003900000 */
[----:B------:R-:W3:Y:S02]  /*154e0*/  @!P0 SYNCS.PHASECHK.TRANS64 P0, [R4+URZ+0x2e840], R3 ;  /* 0x02e84003040085a7 */ /* 0x000ee4000800007f */
[----:B---3--:R-:W-:Y:S05]  /*154f0*/  @!P0 BRA `(.L_x_7689) ;  /* 0xfffffffc00f08947 */ /* 0x008fea000383ffff */
[----:B------:R-:W-:Y:S05]  /*15500*/  BRA `(.L_x_7754) ;  /* 0xffffffd4006c7947 */ /* 0x000fea000383ffff */
.L_x_7695:
[----:B-1----:R1:W2:Y:S02]  /*15510*/  SYNCS.PHASECHK.TRANS64.TRYWAIT P1, [R20+URZ+0x2e870], R2 ;  /* 0x02e87002140075a7 */ /* 0x0022a4000802017f */
[----:B--2---:R-:W-:Y:S05]  /*15520*/  @!P1 NANOSLEEP.SYNCS 0x989680 ;  /* 0x009896800000995d */ /* 0x004fea0003900000 */
[----:B------:R-:W2:Y:S02]  /*15530*/  @!P1 SYNCS.PHASECHK.TRANS64 P1, [R20+URZ+0x2e870], R2 ;  /* 0x02e87002140095a7 */ /* 0x000ea4000802007f */
[----:B--2---:R-:W-:Y:S05]  /*15540*/  @!P1 BRA `(.L_x_7695) ;  /* 0xfffffffc00f09947 */ /* 0x004fea000383ffff */
[----:B------:R-:W-:Y:S05]  /*15550*/  BRA `(.L_x_7755) ;  /* 0xffffffd800087947 */ /* 0x000fea000383ffff */
.L_x_7697:
[----:B-1----:R1:W2:Y:S02]  /*15560*/  SYNCS.PHASECHK.TRANS64.TRYWAIT P1, [R20+URZ+0x2e860], R0 ;  /* 0x02e86000140075a7 */ /* 0x0022a4000802017f */
[----:B--2---:R-:W-:Y:S05]  /*15570*/  @!P1 NANOSLEEP.SYNCS 0x989680 ;  /* 0x009896800000995d */ /* 0x004fea0003900000 */
[----:B------:R-:W2:Y:S02]  /*15580*/  @!P1 SYNCS.PHASECHK.TRANS64 P1, [R20+URZ+0x2e860], R0 ;  /* 0x02e86000140095a7 */ /* 0x000ea4000802007f */
[----:B--2---:R-:W-:Y:S05]  /*15590*/  @!P1 BRA `(.L_x_7697) ;  /* 0xfffffffc00f09947 */ /* 0x004fea000383ffff */
[----:B------:R-:W-:Y:S05]  /*155a0*/  BRA `(.L_x_7756) ;  /* 0xffffffd800107947 */ /* 0x000fea000383ffff */
.L_x_7704:
[----:B0-----:R0:W1:Y:S02]  /*155b0*/  SYNCS.PHASECHK.TRANS64.TRYWAIT P1, [R16+URZ+0x2e870], R3 ;  /* 0x02e87003100075a7 */ /* 0x001064000802017f */
[----:B-1----:R-:W-:Y:S05]  /*155c0*/  @!P1 NANOSLEEP.SYNCS 0x989680 ;  /* 0x009896800000995d */ /* 0x002fea0003900000 */
[----:B------:R-:W1:Y:S02]  /*155d0*/  @!P1 SYNCS.PHASECHK.TRANS64 P1, [R16+URZ+0x2e870], R3 ;  /* 0x02e87003100095a7 */ /* 0x000e64000802007f */
[----:B-1----:R-:W-:Y:S05]  /*155e0*/  @!P1 BRA `(.L_x_7704) ;  /* 0xfffffffc00f09947 */ /* 0x002fea000383ffff */
[----:B------:R-:W-:Y:S05]  /*155f0*/  BRA `(.L_x_7757) ;  /* 0xffffffe0009c7947 */ /* 0x000fea000383ffff */
.L_x_7706:
[----:B0-----:R0:W1:Y:S02]  /*15600*/  SYNCS.PHASECHK.TRANS64.TRYWAIT P1, [R16+URZ+0x2e860], R3 ;  /* 0x02e86003100075a7 */ /* 0x001064000802017f */
[----:B-1----:R-:W-:Y:S05]  /*15610*/  @!P1 NANOSLEEP.SYNCS 0x989680 ;  /* 0x009896800000995d */ /* 0x002fea0003900000 */
[----:B------:R-:W1:Y:S02]  /*15620*/  @!P1 SYNCS.PHASECHK.TRANS64 P1, [R16+URZ+0x2e860], R3 ;  /* 0x02e86003100095a7 */ /* 0x000e64000802007f */
[----:B-1----:R-:W-:Y:S05]  /*15630*/  @!P1 BRA `(.L_x_7706) ;  /* 0xfffffffc00f09947 */ /* 0x002fea000383ffff */
[----:B------:R-:W-:Y:S05]  /*15640*/  BRA `(.L_x_7758) ;  /* 0xffffffe000a47947 */ /* 0x000fea000383ffff */
.L_x_7712:
[----:B0-----:R0:W1:Y:S02]  /*15650*/  SYNCS.PHASECHK.TRANS64.TRYWAIT P0, [R0+URZ+0x2e820], R3 ;  /* 0x02e82003000075a7 */ /* 0x001064000800017f */
[----:B-1----:R-:W-:Y:S05]  /*15660*/  @!P0 NANOSLEEP.SYNCS 0x989680 ;  /* 0x009896800000895d */ /* 0x002fea0003900000 */
[----:B------:R-:W1:Y:S02]  /*15670*/  @!P0 SYNCS.PHASECHK.TRANS64 P0, [R0+URZ+0x2e820], R3 ;  /* 0x02e82003000085a7 */ /* 0x000e64000800007f */
[----:B-1----:R-:W-:Y:S05]  /*15680*/  @!P0 BRA `(.L_x_7712) ;  /* 0xfffffffc00f08947 */ /* 0x002fea000383ffff */
[----:B------:R-:W-:Y:S05]  /*15690*/  BRA `(.L_x_7759) ;  /* 0xffffffe800fc7947 */ /* 0x000fea000383ffff */
.L_x_7713:
        /* <DEDUP_REMOVED lines=11> */
.L_x_7761:
[----:B------:R-:W-:Y:S05]  /*15750*/  BSYNC B0 ;  /* 0x0000000000007941 */ /* 0x000fea0003800000 */
.L_x_7760:
[----:B------:R-:W-:Y:S05]  /*15760*/  BRA `(.L_x_7762) ;  /* 0xffffffe800e47947 */ /* 0x000fea000383ffff */
.L_x_7716:
[----:B------:R-:W-:Y:S01]  /*15770*/  BSSY B1, `(.L_x_7763) ;  /* 0x0000006000017945 */ /* 0x000fe20003800000 */
[----:B------:R-:W-:-:S07]  /*15780*/  IMAD.MOV.U32 R15, RZ, RZ, -0x1 ;  /* 0xffffffffff0f7424 */ /* 0x000fce00078e00ff */
[----:B01----:R-:W-:Y:S05]  /*15790*/  WARPSYNC.COLLECTIVE R15, `(.L_x_7764) ;  /* 0x000000000f0c7348 */ /* 0x003fea0003c00000 */
[----:B------:R-:W-:Y:S02]  /*157a0*/  ELECT P6, UR62, PT ;  /* 0x00000000003e782f */ /* 0x000fe400038c0000 */
[----:B------:R-:W-:Y:S01]  /*157b0*/  MOV R14, UR62 ;  /* 0x0000003e000e7c02 */ /* 0x000fe20008000f00 */
[----:B01----:R-:W-:Y:S10]  /*157c0*/  ENDCOLLECTIVE ;  /* 0x000000000000791b */ /* 0x003ff40003800000 */
.L_x_7764:
[----:B------:R-:W-:Y:S05]  /*157d0*/  BSYNC B1 ;  /* 0x0000000000017941 */ /* 0x000fea0003800000 */
.L_x_7763:
[----:B------:R-:W-:Y:S05]  /*157e0*/  BRA `(.L_x_7765) ;  /* 0xffffffe800dc7947 */ /* 0x000fea000383ffff */
.L_x_7718:
[----:B0-----:R0:W1:Y:S02]  /*157f0*/  SYNCS.PHASECHK.TRANS64.TRYWAIT P1, [R6+URZ], R5 ;  /* 0x00000005060075a7 */ /* 0x001064000802017f */
[----:B-1----:R-:W-:Y:S05]  /*15800*/  @!P1 NANOSLEEP.SYNCS 0x989680 ;  /* 0x009896800000995d */ /* 0x002fea0003900000 */
[----:B------:R-:W1:Y:S02]  /*15810*/  @!P1 SYNCS.PHASECHK.TRANS64 P1, [R6+URZ], R5 ;  /* 0x00000005060095a7 */ /* 0x000e64000802007f */
[----:B-1----:R-:W-:Y:S05]  /*15820*/  @!P1 BRA `(.L_x_7718) ;  /* 0xfffffffc00f09947 */ /* 0x002fea000383ffff */
[----:B------:R-:W-:Y:S05]  /*15830*/  BRA `(.L_x_7766) ;  /* 0xffffffec00187947 */ /* 0x000fea000383ffff */
.L_x_7719:
[----:B-1----:R1:W2:Y:S02]  /*15840*/  SYNCS.PHASECHK.TRANS64.TRYWAIT P1, [R7+URZ], R2 ;  /* 0x00000002070075a7 */ /* 0x0022a4000802017f */
[----:B--2---:R-:W-:Y:S05]  /*15850*/  @!P1 NANOSLEEP.SYNCS 0x989680 ;  /* 0x009896800000995d */ /* 0x004fea0003900000 */
[----:B------:R-:W2:Y:S02]  /*15860*/  @!P1 SYNCS.PHASECHK.TRANS64 P1, [R7+URZ], R2 ;  /* 0x00000002070095a7 */ /* 0x000ea4000802007f */
[----:B--2---:R-:W-:Y:S05]  /*15870*/  @!P1 BRA `(.L_x_7719) ;  /* 0xfffffffc00f09947 */ /* 0x004fea000383ffff */
[----:B------:R-:W-:Y:S05]  /*15880*/  BRA `(.L_x_7767) ;  /* 0xffffffec000c7947 */ /* 0x000fea000383ffff */
.L_x_7721:
[----:B--2---:R2:W3:Y:S02]  /*15890*/  SYNCS.PHASECHK.TRANS64.TRYWAIT P1, [R4+URZ+0x2e860], R5 ;  /* 0x02e86005040075a7 */ /* 0x0044e4000802017f */
[----:B---3--:R-:W-:Y:S05]  /*158a0*/  @!P1 NANOSLEEP.SYNCS 0x989680 ;  /* 0x009896800000995d */ /* 0x008fea0003900000 */
[----:B------:R-:W3:Y:S02]  /*158b0*/  @!P1 SYNCS.PHASECHK.TRANS64 P1, [R4+URZ+0x2e860], R5 ;  /* 0x02e86005040095a7 */ /* 0x000ee4000802007f */
[----:B---3--:R-:W-:Y:S05]  /*158c0*/  @!P1 BRA `(.L_x_7721) ;  /* 0xfffffffc00f09947 */ /* 0x008fea000383ffff */
[----:B------:R-:W-:Y:S05]  /*158d0*/  BRA `(.L_x_7768) ;  /* 0xffffffec00107947 */ /* 0x000fea000383ffff */
.L_x_7723:
[----:B---3--:R3:W4:Y:S02]  /*158e0*/  SYNCS.PHASECHK.TRANS64.TRYWAIT P1, [R3+URZ+0x2e860], R2 ;  /* 0x02e86002030075a7 */ /* 0x008724000802017f */
[----:B----4-:R-:W-:Y:S05]  /*158f0*/  @!P1 NANOSLEEP.SYNCS 0x989680 ;  /* 0x009896800000995d */ /* 0x010fea0003900000 */
[----:B------:R-:W4:Y:S02]  /*15900*/  @!P1 SYNCS.PHASECHK.TRANS64 P1, [R3+URZ+0x2e860], R2 ;  /* 0x02e86002030095a7 */ /* 0x000f24000802007f */
[----:B----4-:R-:W-:Y:S05]  /*15910*/  @!P1 BRA `(.L_x_7723) ;  /* 0xfffffffc00f09947 */ /* 0x010fea000383ffff */
[----:B------:R-:W-:Y:S05]  /*15920*/  BRA `(.L_x_7769) ;  /* 0xffffffec00107947 */ /* 0x000fea000383ffff */
.L_x_7725:
[----:B----4-:R4:W0:Y:S02]  /*15930*/  SYNCS.PHASECHK.TRANS64.TRYWAIT P0, [R4+URZ+0x2e880], R5 ;  /* 0x02e88005040075a7 */ /* 0x010824000800017f */
[----:B0-----:R-:W-:Y:S05]  /*15940*/  @!P0 NANOSLEEP.SYNCS 0x989680 ;  /* 0x009896800000895d */ /* 0x001fea0003900000 */
[----:B------:R-:W0:Y:S02]  /*15950*/  @!P0 SYNCS.PHASECHK.TRANS64 P0, [R4+URZ+0x2e880], R5 ;  /* 0x02e88005040085a7 */ /* 0x000e24000800007f */
[----:B0-----:R-:W-:Y:S05]  /*15960*/  @!P0 BRA `(.L_x_7725) ;  /* 0xfffffffc00f08947 */ /* 0x001fea000383ffff */
[----:B------:R-:W-:Y:S05]  /*15970*/  BRA `(.L_x_7726) ;  /* 0xffffffec000c7947 */ /* 0x000fea000383ffff */
.L_x_7770:
        /* <DEDUP_REMOVED lines=16> */
.L_x_12976:


//--------------------- .text._ZN7cutlass13device_kernelIN5flash11enable_sm90INS1_16FlashAttnFwdSm90INS1_25CollectiveMainloopFwdSm90ILi2EN4cute5tupleIJNS5_1CILi1EEES8_S8_EEENS6_IJNS7_ILi128EEENS7_ILi224EEESA_EEELi128ENS_12float_e4m3_tEfNS_4arch4Sm90ELb1ELb0ELb0ELb1ELb0ELb0ELb0ELb1ELb1ELb1ELb0ELb0EEENS1_21CollectiveEpilogueFwdINS6_IJSA_SA_SB_EEES9_NS_10bfloat16_tESF_Li256ELb1ELb1ELb0ELb1EEENS1_36VarlenDynamicPersistentTileSchedulerILi128ELi224ELi256ELi128ELb0ELb1ELb1ELb1ELb1ELb1EEEEEEEEEvNT_6ParamsE --------------------------
	.section	.text._ZN7cutlass13device_kernelIN5flash11enable_sm90INS1_16FlashAttnFwdSm90INS1_25CollectiveMainloopFwdSm90ILi2EN4cute5tupleIJNS5_1CILi1EEES8_S8_EEENS6_IJNS7_ILi128EEENS7_ILi224EEESA_EEELi128ENS_12float_e4m3_tEfNS_4arch4Sm90ELb1ELb0ELb0ELb1ELb0ELb0ELb0ELb1ELb1ELb1ELb0ELb0EEENS1_21CollectiveEpilogueFwdINS6_IJSA_SA_SB_EEES9_NS_10bfloat16_tESF_Li256ELb1ELb1ELb0ELb1EEENS1_36VarlenDynamicPersistentTileSchedulerILi128ELi224ELi256ELi128ELb0ELb1ELb1ELb1ELb1ELb1EEEEEEEEEvNT_6ParamsE,"ax",@progbits
	.align	128
.text._ZN7cutlass13device_kernelIN5flash11enable_sm90INS1_16FlashAttnFwdSm90INS1_25CollectiveMainloopFwdSm90ILi2EN4cute5tupleIJNS5_1CILi1EEES8_S8_EEENS6_IJNS7_ILi128EEENS7_ILi224EEESA_EEELi128ENS_12float_e4m3_tEfNS_4arch4Sm90ELb1ELb0ELb0ELb1ELb0ELb0ELb0ELb1ELb1ELb1ELb0ELb0EEENS1_21CollectiveEpilogueFwdINS6_IJSA_SA_SB_EEES9_NS_10bfloat16_tESF_Li256ELb1ELb1ELb0ELb1EEENS1_36VarlenDynamicPersistentTileSchedulerILi128ELi224ELi256ELi128ELb0ELb1ELb1ELb1ELb1ELb1EEEEEEEEEvNT_6ParamsE:
        .type           _ZN7cutlass13device_kernelIN5flash11enable_sm90INS1_16FlashAttnFwdSm90INS1_25CollectiveMainloopFwdSm90ILi2EN4cute5tupleIJNS5_1CILi1EEES8_S8_EEENS6_IJNS7_ILi128EEENS7_ILi224EEESA_EEELi128ENS_12float_e4m3_tEfNS_4arch4Sm90ELb1ELb0ELb0ELb1ELb0ELb0ELb0ELb1ELb1ELb1ELb0ELb0EEENS1_21CollectiveEpilogueFwdINS6_IJSA_SA_SB_EEES9_NS_10bfloat16_tESF_Li256ELb1ELb1ELb0ELb1EEENS1_36VarlenDynamicPersistentTileSchedulerILi128ELi224ELi256ELi128ELb0ELb1ELb1ELb1ELb1ELb1EEEEEEEEEvNT_6ParamsE,@function
        .size           _ZN7cutlass13device_kernelIN5flash11enable_sm90INS1_16FlashAttnFwdSm90INS1_25CollectiveMainloopFwdSm90ILi2EN4cute5tupleIJNS5_1CILi1EEES8_S8_EEENS6_IJNS7_ILi128EEENS7_ILi224EEESA_EEELi128ENS_12float_e4m3_tEfNS_4arch4Sm90ELb1ELb0ELb0ELb1ELb0ELb0ELb0ELb1ELb1ELb1ELb0ELb0EEENS1_21CollectiveEpilogueFwdINS6_IJSA_SA_SB_EEES9_NS_10bfloat16_tESF_Li256ELb1ELb1ELb0ELb1EEENS1_36VarlenDynamicPersistentTileSchedulerILi128ELi224ELi256ELi128ELb0ELb1ELb1ELb1ELb1ELb1EEEEEEEEEvNT_6ParamsE,(.L_x_12977 - _ZN7cutlass13device_kernelIN5flash11enable_sm90INS1_16FlashAttnFwdSm90INS1_25CollectiveMainloopFwdSm90ILi2EN4cute5tupleIJNS5_1CILi1EEES8_S8_EEENS6_IJNS7_ILi128EEENS7_ILi224EEESA_EEELi128ENS_12float_e4m3_tEfNS_4arch4Sm90ELb1ELb0ELb0ELb1ELb0ELb0ELb0ELb1ELb1ELb1ELb0ELb0EEENS1_21CollectiveEpilogueFwdINS6_IJSA_SA_SB_EEES9_NS_10bfloat16_tESF_Li256ELb1ELb1ELb0ELb1EEENS1_36VarlenDynamicPersistentTileSchedulerILi128ELi224ELi256ELi128ELb0ELb1ELb1ELb1ELb1ELb1EEEEEEEEEvNT_6ParamsE)
        .other          _ZN7cutlass13device_kernelIN5flash11enable_sm90INS1_16FlashAttnFwdSm90INS1_25CollectiveMainloopFwdSm90ILi2EN4cute5tupleIJNS5_1CILi1EEES8_S8_EEENS6_IJNS7_ILi128EEENS7_ILi224EEESA_EEELi128ENS_12float_e4m3_tEfNS_4arch4Sm90ELb1ELb0ELb0ELb1ELb0ELb0ELb0ELb1ELb1ELb1ELb0ELb0EEENS1_21CollectiveEpilogueFwdINS6_IJSA_SA_SB_EEES9_NS_10bfloat16_tESF_Li256ELb1ELb1ELb0ELb1EEENS1_36VarlenDynamicPersistentTileSchedulerILi128ELi224ELi256ELi128ELb0ELb1ELb1ELb1ELb1ELb1EEEEEEEEEvNT_6ParamsE,@"STO_CUDA_ENTRY STV_DEFAULT"
_ZN7cutlass13device_kernelIN5flash11enable_sm90INS1_16FlashAttnFwdSm90INS1_25CollectiveMainloopFwdSm90ILi2EN4cute5tupleIJNS5_1CILi1EEES8_S8_EEENS6_IJNS7_ILi128EEENS7_ILi224EEESA_EEELi128ENS_12float_e4m3_tEfNS_4arch4Sm90ELb1ELb0ELb0ELb1ELb0ELb0ELb0ELb1ELb1ELb1ELb0ELb0EEENS1_21CollectiveEpilogueFwdINS6_IJSA_SA_SB_EEES9_NS_10bfloat16_tESF_Li256ELb1ELb1ELb0ELb1EEENS1_36VarlenDynamicPersistentTileSchedulerILi128ELi224ELi256ELi128ELb0ELb1ELb1ELb1ELb1ELb1EEEEEEEEEvNT_6ParamsE:
        /* <DEDUP_REMOVED lines=18> */
.L_x_7772:
[----:B------:R-:W-:Y:S05]  /*0120*/  BSYNC B0 ;  /* 0x0000000000007941 */ /* 0x000fea0003800000 */
.L_x_7771:
        /* <DEDUP_REMOVED lines=41> */
.L_x_7773:
        /* <DEDUP_REMOVED lines=22> */
.L_x_7774:
        /* <DEDUP_REMOVED lines=18> */
.L_x_7775:
        /* <DEDUP_REMOVED lines=22> */
.L_x_7776:
        /* <DEDUP_REMOVED lines=22> */
.L_x_7777:
[----:B------:R-:W-:Y:S01]  /*0900*/  PLOP3.LUT P0, PT, PT, PT, UP0, 0x80, 0x0 ;  /* 0x000000000000781c */ /* 0x000fe20003f0f008 */
[----:B------:R-:W-:Y:S01]  /*0910*/  UMOV UR38, 0x1 ;  /* 0x0000000100267882 */ /* 0x000fe20000000000 */
[----:B------:R-:W-:Y:S01]  /*0920*/  NOP ;  /* 0x0000000000007918 */ /* 0x000fe20000000000 */
[----:B------:R-:W-:Y:S01]  /*0930*/  USEL UR38, UR38, 0x2, !UP0 ;  /* 0x0000000226267887 */ /* 0x000fe2000c000000 */
[----:B------:R-:W-:Y:S01]  /*0940*/  ULDC.64 UR52, c[0x0][0x208] ;  /* 0x0000820000347ab9 */ /* 0x000fe20000000a00 */
[----:B012-4-:R-:W-:Y:S08]  /*0950*/  BAR.SYNC.DEFER_BLOCKING 0x0 ;  /* 0x0000000000007b1d */ /* 0x017ff00000010000 */
[----:B------:R-:W-:Y:S05]  /*0960*/  @!P0 BRA `(.L_x_7778) ;  /* 0x000000fc00f48947 */ /* 0x000fea0003800000 */
.L_x_7779:
        /* <DEDUP_REMOVED lines=29> */
[CC--:B------:R-:W-:Y:S01]  /*0b40*/  LEA.HI R2, R3.reuse, R234.reuse, RZ, 0x4 ;  /* 0x000000ea03027211 */ /* 0x0c0fe200078f20ff */
[----:B------:R-:W-:Y:S01]  /*0b50*/  IMAD.SHL.U32 R4, R4, 0x20, RZ ;  /* 0x0000002004047824 */ /* 0x000fe200078e00ff */
[----:B------:R-:W-:Y:S01]  /*0b60*/  LEA.HI R10, R3, R234, RZ, 0x2 ;  /* 0x000000ea030a7211 */ /* 0x000fe200078f10ff */
        /* <DEDUP_REMOVED lines=8> */
[----:B------:R-:W-:Y:S02]  /*0bf0*/  LOP3.LUT R5, R10, 0xfffffffc, RZ, 0xc0, !PT ;  /* 0xfffffffc0a057812 */ /* 0x000fe400078ec0ff */
[--C-:B------:R-:W-:Y:S02]  /*0c00*/  SHF.R.S32.HI R8, RZ, 0x2, R6.reuse ;  /* 0x00000002ff087819 */ /* 0x100fe40000011406 */
[----:B------:R-:W-:Y:S01]  /*0c10*/  SHF.R.S32.HI R11, RZ, 0x1f, R6 ;  /* 0x0000001fff0b7819 */ /* 0x000fe20000011406 */
[----:B------:R-:W-:Y:S01]  /*0c20*/  IMAD.IADD R4, R234, 0x1, -R5 ;  /* 0x00000001ea047824 */ /* 0x000fe200078e0a05 */
[----:B------:R-:W-:Y:S02]  /*0c30*/  LEA.HI R2, R2, R7, RZ, 0x1 ;  /* 0x0000000702027211 */ /* 0x000fe400078f08ff */
[----:B------:R-:W-:-:S02]  /*0c40*/  LEA.HI R3, R3, R234, RZ, 0x3 ;  /* 0x000000ea03037211 */ /* 0x000fc400078f18ff */
[----:B------:R-:W-:Y:S02]  /*0c50*/  LEA.HI R11, R11, R8, RZ, 0x3 ;  /* 0x000000080b0b7211 */ /* 0x000fe400078f18ff */
[----:B------:R-:W-:Y:S02]  /*0c60*/  SHF.R.S32.HI R229, RZ, 0x7, R0 ;  /* 0x00000007ffe57819 */ /* 0x000fe40000011400 */
[----:B------:R-:W-:Y:S02]  /*0c70*/  LOP3.LUT R2, R2, 0x1ffffffe, RZ, 0xc0, !PT ;  /* 0x1ffffffe02027812 */ /* 0x000fe400078ec0ff */
[----:B------:R-:W-:Y:S02]  /*0c80*/  LOP3.LUT R5, R3, 0xfffffff8, RZ, 0xc0, !PT ;  /* 0xfffffff803057812 */ /* 0x000fe400078ec0ff */
[----:B------:R-:W-:Y:S01]  /*0c90*/  LOP3.LUT R11, R11, 0xfffffff8, RZ, 0xc0, !PT ;  /* 0xfffffff80b0b7812 */ /* 0x000fe200078ec0ff */
[----:B------:R-:W-:Y:S01]  /*0ca0*/  IMAD.IADD R2, R7, 0x1, -R2 ;  /* 0x0000000107027824 */ /* 0x000fe200078e0a02 */
        /* <DEDUP_REMOVED lines=21> */
.L_x_7836:
        /* <DEDUP_REMOVED lines=51> */
.L_x_7780:
        /* <DEDUP_REMOVED lines=9> */
.L_x_7781:
        /* <DEDUP_REMOVED lines=13> */
.L_x_7782:
        /* <DEDUP_REMOVED lines=43> */
[----:B------:R-:W2:Y:S04]  /*1540*/  @P0 LDG.E R3, desc[UR52][R4.64] ;  /* 0x0000003404030981 */ /* 0x000ea8000c1e1900 */
[----:B------:R0:W2:Y:S01]  /*1550*/  @P1 LDG.E R0, desc[UR52][R6.64] ;  /* 0x0000003406001981 */ /* 0x0000a2000c1e1900 */
[----:B------:R-:W-:Y:S01]  /*1560*/  UISETP.NE.AND UP0, UPT, UR5, 0x1, UPT ;  /* 0x000000010500788c */ /* 0x000fe2000bf05270 */
[----:B------:R-:W-:Y:S01]  /*1570*/  PLOP3.LUT P0, PT, PT, PT, PT, 0x80, 0x0 ;  /* 0x000000000000781c */ /* 0x000fe20003f0f070 */
[----:B------:R-:W-:Y:S01]  /*1580*/  UIADD3 UR49, -UR49, UR4, URZ ;  /* 0x0000000431317290 */ /* 0x000fe2000fffe13f */
[----:B------:R-:W-:Y:S02]  /*1590*/  CS2R R86, SRZ ;  /* 0x0000000000567805 */ /* 0x000fe4000001ff00 */
[----:B------:R-:W-:-:S02]  /*15a0*/  CS2R R84, SRZ ;  /* 0x0000000000547805 */ /* 0x000fc4000001ff00 */
[----:B------:R-:W-:Y:S01]  /*15b0*/  CS2R R8, SRZ ;  /* 0x0000000000087805 */ /* 0x000fe2000001ff00 */
[----:B------:R-:W-:Y:S01]  /*15c0*/  UIADD3 UR7, UR49, 0xe0, -UR50 ;  /* 0x000000e031077890 */ /* 0x000fe2000fffe832 */
[----:B------:R-:W-:Y:S02]  /*15d0*/  CS2R R78, SRZ ;  /* 0x00000000004e7805 */ /* 0x000fe4000001ff00 */
[----:B------:R-:W-:Y:S02]  /*15e0*/  CS2R R10, SRZ ;  /* 0x00000000000a7805 */ /* 0x000fe4000001ff00 */
[----:B0-----:R-:W-:Y:S02]  /*15f0*/  CS2R R6, SRZ ;  /* 0x0000000000067805 */ /* 0x001fe4000001ff00 */
        /* <DEDUP_REMOVED lines=32> */
[----:B------:R-:W-:-:S04]  /*1800*/  UIADD3 UR6, UR37, 0x7f, URZ ;  /* 0x0000007f25067890 */ /* 0x000fc8000fffe03f */
[----:B------:R-:W-:Y:S01]  /*1810*/  UIMAD.WIDE.U32 UR4, UR6, UR4, URZ ;  /* 0x00000004060472a5 */ /* 0x000fe2000f8e003f */
[----:B------:R-:W-:-:S03]  /*1820*/  R2UR UR39, R0 ;  /* 0x00000000002772ca */ /* 0x000fc600000e0000 */
[----:B------:R-:W-:Y:S02]  /*1830*/  @UP0 USHF.R.U32.HI UR6, URZ, UR8, UR5 ;  /* 0x000000083f060299 */ /* 0x000fe40008011605 */
[----:B------:R-:W-:Y:S02]  /*1840*/  UIADD3 UR5, UR49, 0xdf, URZ ;  /* 0x000000df31057890 */ /* 0x000fe4000fffe03f */
        /* <DEDUP_REMOVED lines=45> */
.L_x_7784:
        /* <DEDUP_REMOVED lines=9> */
.L_x_7930:
[----:B------:R-:W-:Y:S05]  /*1bb0*/  @!P0 BRA `(.L_x_7786) ;  /* 0x0000000000048947 */ /* 0x000fea0003800000 */
[----:B------:R-:W-:Y:S01]  /*1bc0*/  BPT.TRAP 0x1 ;  /* 0x000000040000795c */ /* 0x000fe20000300000 */
.L_x_7786:
[----:B------:R-:W-:Y:S02]  /*1bd0*/  IMAD.U32 R2, RZ, RZ, UR51 ;  /* 0x00000033ff027e24 */ /* 0x000fe4000f8e00ff */
[----:B0-----:R-:W-:-:S03]  /*1be0*/  IMAD.U32 R3, RZ, RZ, UR45 ;  /* 0x0000002dff037e24 */ /* 0x001fc6000f8e00ff */
[----:B------:R-:W-:Y:S02]  /*1bf0*/  LEA R2, R2, UR41, 0x3 ;  /* 0x0000002902027c11 */ /* 0x000fe4000f8e18ff */
[----:B------:R-:W-:-:S04]  /*1c00*/  SHF.L.U32 R3, R3, 0x1f, RZ ;  /* 0x0000001f03037819 */ /* 0x000fc800000006ff */
[----:B------:R0:W1:Y:S01]  /*1c10*/  SYNCS.PHASECHK.TRANS64.TRYWAIT P1, [R2+URZ+0x2e830], R3 ;  /* 0x02e83003020075a7 */ /* 0x000062000802017f */
[----:B------:R-:W-:Y:S05]  /*1c20*/  @!P0 BRA `(.L_x_7787) ;  /* 0x0000000000048947 */ /* 0x000fea0003800000 */
[----:B------:R-:W-:Y:S01]  /*1c30*/  BPT.TRAP 0x1 ;  /* 0x000000040000795c */ /* 0x000fe20000300000 */
.L_x_7787:
[----:B-1----:R-:W-:Y:S05]  /*1c40*/  @P1 BRA `(.L_x_7788) ;  /* 0x0000000000081947 */ /* 0x002fea0003800000 */
[----:B------:R-:W1:Y:S02]  /*1c50*/  SYNCS.PHASECHK.TRANS64.TRYWAIT P1, [R2+URZ+0x2e830], R3 ;  /* 0x02e83003020075a7 */ /* 0x000e64000802017f */
[----:B-1----:R-:W-:Y:S05]  /*1c60*/  @!P1 BRA `(.L_x_7789) ;  /* 0x0000014400fc9947 */ /* 0x002fea0003800000 */
.L_x_7788:
        /* <DEDUP_REMOVED lines=17> */
[----:B------:R-:W-:Y:S01]  /*1d80*/  UIADD3 UR10, UR12, 0x4, URZ ;  /* 0x000000040c0a7890 */ /* 0x000fe2000fffe03f */
[----:B01----:R-:W-:Y:S01]  /*1d90*/  IMAD.U32 R3, RZ, RZ, UR50 ;  /* 0x00000032ff037e24 */ /* 0x003fe2000f8e00ff */
[----:B------:R-:W-:Y:S01]  /*1da0*/  UMOV UR11, 0x40000040 ;  /* 0x40000040000b7882 */ /* 0x000fe20000000000 */
[----:B------:R-:W-:Y:S01]  /*1db0*/  UIADD3 UR12, UR12, 0x6, URZ ;  /* 0x000000060c0c7890 */ /* 0x000fe2000fffe03f */
[----:B------:R-:W-:Y:S01]  /*1dc0*/  @!P1 VIADD R2, R2, 0x2e840 ;  /* 0x0002e84002029836 */ /* 0x000fe20000000000 */
[----:B------:R-:W-:Y:S01]  /*1dd0*/  UIMAD UR20, UR51, 0x700, UR20 ;  /* 0x00000700331478a4 */ /* 0x000fe2000f8e0214 */
[----:B------:R-:W-:Y:S01]  /*1de0*/  UMOV UR15, 0x40000040 ;  /* 0x40000040000f7882 */ /* 0x000fe20000000000 */
[----:B------:R-:W-:-:S02]  /*1df0*/  UIADD3 UR55, UR54, -0x2, URZ ;  /* 0xfffffffe36377890 */ /* 0x000fc4000fffe03f */
        /* <DEDUP_REMOVED lines=135> */
[----:B------:R-:W-:-:S04]  /*2670*/  IMAD R140, R17, -0x2, R140 ;  /* 0xfffffffe118c7824 */ /* 0x000fc800078e028c */
[----:B------:R-:W-:Y:S01]  /*2680*/  UMOV UR6, URZ ;  /* 0x0000003f00067c82 */ /* 0x000fe20008000000 */
[----:B------:R-:W-:-:S04]  /*2690*/  IADD3 R140, -R3, UR49, R140 ;  /* 0x00000031038c7c10 */ /* 0x000fc8000fffe18c */
[-CC-:B0-----:R-:W-:Y:S02]  /*26a0*/  VIADDMNMX R0, R0, R140.reuse, R7.reuse, PT ;  /* 0x0000008c00007246 */ /* 0x181fe40003800107 */
[----:B-1----:R-:W-:Y:S02]  /*26b0*/  VIADDMNMX R7, R137, R140, R7, PT ;  /* 0x0000008c89077246 */ /* 0x002fe40003800107 */
[C---:B------:R-:W-:Y:S02]  /*26c0*/  ISETP.GT.AND P3, PT, R0.reuse, RZ, PT ;  /* 0x000000ff0000720c */ /* 0x040fe40003f64270 */
[C---:B------:R-:W-:Y:S02]  /*26d0*/  ISETP.GT.AND P4, PT, R0.reuse, 0x1, PT ;  /* 0x000000010000780c */ /* 0x040fe40003f84270 */
[----:B------:R-:W-:Y:S01]  /*26e0*/  ISETP.GT.AND P5, PT, R0, 0x8, PT ;  /* 0x000000080000780c */ /* 0x000fe20003fa4270 */
[----:B------:R-:W-:Y:S02]  /*26f0*/  WARPGROUP.DEPBAR.LE gsb0, 0x0 ;  /* 0x00008000000079c5 */ /* 0x000fe40000010000 */
[----:B------:R-:W-:-:S06]  /*2700*/  WARPGROUP.ARRIVE ;  /* 0x00000000000079c5 */ /* 0x000fcc0000000000 */
[----:B------:R-:W-:Y:S01]  /*2710*/  QGMMA.64x32x32.F32.E4M3.E4M3 R24, gdesc[UR8], R24, gsb0 ;  /* 0x00600000081879f3 */ /* 0x000fe20008000818 */
[----:B------:R-:W-:Y:S01]  /*2720*/  @UP0 ULDC UR11, c[0x0][0x450] ;  /* 0x00011400000b0ab9 */ /* 0x000fe20000000800 */
[----:B------:R-:W-:Y:S01]  /*2730*/  UMOV UR10, UR37 ;  /* 0x00000025000a7c82 */ /* 0x000fe20008000000 */
[----:B------:R-:W-:-:S04]  /*2740*/  @UP0 USHF.R.U32.HI UR10, URZ, UR11, UR7 ;  /* 0x0000000b3f0a0299 */ /* 0x000fc80008011607 */
[----:B------:R-:W-:-:S04]  /*2750*/  UIADD3 UR7, UR10, UR49, -UR50 ;  /* 0x000000310a077290 */ /* 0x000fc8000fffe832 */
[----:B------:R-:W-:-:S04]  /*2760*/  UIMAD.WIDE UR6, UR7, -0x6db6db6d, UR6 ;  /* 0x92492493070678a5 */ /* 0x000fc8000f8e0206 */
[----:B------:R-:W-:-:S04]  /*2770*/  USHF.R.U32.HI UR6, URZ, 0x1f, UR7 ;  /* 0x0000001f3f067899 */ /* 0x000fc80008011607 */
[----:B------:R-:W-:-:S04]  /*2780*/  ULEA.HI.SX32 UR6, UR7, UR6, 0x19 ;  /* 0x0000000607067291 */ /* 0x000fc8000f8fca3f */
[----:B------:R-:W-:-:S04]  /*2790*/  UISETP.LT.AND UP1, UPT, URZ, UR6, UPT ;  /* 0x000000063f00728c */ /* 0x000fc8000bf21270 */
[----:B------:R-:W-:-:S04]  /*27a0*/  USEL UR54, URZ, UR6, !UP1 ;  /* 0x000000063f367287 */ /* 0x000fc8000c800000 */
[----:B------:R-:W-:Y:S01]  /*27b0*/  UISETP.GE.AND UP1, UPT, UR55, UR54, UPT ;  /* 0x000000363700728c */ /* 0x000fe2000bf26270 */
        /* <DEDUP_REMOVED lines=199> */
[----:B------:R-:W-:-:S02]  /*3430*/  ISETP.GT.AND P4, PT, R7, 0x1, PT ;  /* 0x000000010700780c */ /* 0x000fc40003f84270 */
[----:B------:R-:W-:Y:S01]  /*3440*/  FMNMX.FTZ R9, R6, R3, !PT ;  /* 0x0000000306097209 */ /* 0x000fe20007810000 */
[----:B------:R-:W-:Y:S01]  /*3450*/  IMAD.U32 R3, RZ, RZ, UR39 ;  /* 0x00000027ff037e24 */ /* 0x000fe2000f8e00ff */
[----:B------:R-:W-:Y:S02]  /*3460*/  FSEL R123, R123, -INF , P4 ;  /* 0xff8000007b7b7808 */ /* 0x000fe40002000000 */
        /* <DEDUP_REMOVED lines=609> */
.L_x_7800:
[----:B------:R-:W-:Y:S01]  /*5a80*/  ISETP.NE.AND P4, PT, RZ, UR44, PT ;  /* 0x0000002cff007c0c */ /* 0x000fe2000bf85270 */
[----:B------:R-:W-:-:S04]  /*5a90*/  UISETP.NE.AND UP1, UPT, UR56, 0x1, UPT ;  /* 0x000000013800788c */ /* 0x000fc8000bf25270 */
[----:B------:R-:W-:-:S04]  /*5aa0*/  USEL UR45, URZ, 0x1, UP1 ;  /* 0x000000013f2d7887 */ /* 0x000fc80008800000 */
[----:B------:R-:W-:-:S04]  /*5ab0*/  ULOP3.LUT UR45, UR57, UR45, URZ, 0x3c, !UPT ;  /* 0x0000002d392d7292 */ /* 0x000fc8000f8e3c3f */
[----:B------:R-:W-:Y:S08]  /*5ac0*/  @P4 BRA `(.L_x_7791) ;  /* 0x0000000000384947 */ /* 0x000ff00003800000 */
[----:B------:R-:W-:Y:S05]  /*5ad0*/  @!P0 BRA `(.L_x_7792) ;  /* 0x0000000000048947 */ /* 0x000fea0003800000 */
[----:B------:R-:W-:Y:S01]  /*5ae0*/  BPT.TRAP 0x1 ;  /* 0x000000040000795c */ /* 0x000fe20000300000 */
.L_x_7792:
        /* <DEDUP_REMOVED lines=9> */
.L_x_7793:
[----:B-1----:R-:W-:Y:S05]  /*5b80*/  @P3 BRA `(.L_x_7791) ;  /* 0x0000000000083947 */ /* 0x002fea0003800000 */
[----:B------:R-:W1:Y:S02]  /*5b90*/  SYNCS.PHASECHK.TRANS64.TRYWAIT P3, [UR6+0x2e830], R0 ;  /* 0x02e83000ff0075a7 */ /* 0x000e640008060146 */
[----:B-1----:R-:W-:Y:S05]  /*5ba0*/  @!P3 BRA `(.L_x_7794) ;  /* 0x000001080040b947 */ /* 0x002fea0003800000 */
.L_x_7791:
        /* <DEDUP_REMOVED lines=188> */
.L_x_7796:
[----:B------:R-:W-:Y:S01]  /*6770*/  ULEA UR6, UR56, UR41, 0x3 ;  /* 0x0000002938067291 */ /* 0x000fe2000f8e183f */
[----:B------:R-:W-:-:S05]  /*6780*/  IMAD.U32 R0, RZ, RZ, UR57 ;  /* 0x00000039ff007e24 */ /* 0x000fca000f8e00ff */
[----:B------:R-:W-:-:S04]  /*6790*/  SHF.L.U32 R0, R0, 0x1f, RZ ;  /* 0x0000001f00007819 */ /* 0x000fc800000006ff */
[----:B------:R0:W1:Y:S01]  /*67a0*/  SYNCS.PHASECHK.TRANS64.TRYWAIT P3, [UR6+0x2e850], R0 ;  /* 0x02e85000ff0075a7 */ /* 0x0000620008060146 */
[----:B------:R-:W-:Y:S05]  /*67b0*/  @!P0 BRA `(.L_x_7797) ;  /* 0x0000000000048947 */ /* 0x000fea0003800000 */
[----:B------:R-:W-:Y:S01]  /*67c0*/  BPT.TRAP 0x1 ;  /* 0x000000040000795c */ /* 0x000fe20000300000 */
.L_x_7797:
[----:B-1----:R-:W-:Y:S05]  /*67d0*/  @P3 BRA `(.L_x_7795) ;  /* 0x0000000000083947 */ /* 0x002fea0003800000 */
[----:B------:R-:W1:Y:S02]  /*67e0*/  SYNCS.PHASECHK.TRANS64.TRYWAIT P3, [UR6+0x2e850], R0 ;  /* 0x02e85000ff0075a7 */ /* 0x000e640008060146 */
[----:B-1----:R-:W-:Y:S05]  /*67f0*/  @!P3 BRA `(.L_x_7798) ;  /* 0x000000fc0044b947 */ /* 0x002fea0003800000 */
.L_x_7795:
[----:B------:R-:W-:Y:S01]  /*6800*/  UIADD3 UR6, UR41, 0x400, URZ ;  /* 0x0000040029067890 */ /* 0x000fe2000fffe03f */
[----:B------:R-:W-:Y:S01]  /*6810*/  WARPGROUP.ARRIVE ;  /* 0x00000000000079c5 */ /* 0x000fe20000000000 */
[----:B------:R-:W-:Y:S01]  /*6820*/  UMOV UR7, 0xc0000010 ;  /* 0xc000001000077882 */ /* 0x000fe20000000000 */
[----:B------:R-:W-:Y:S01]  /*6830*/  VIADD R8, R18, UR37 ;  /* 0x0000002512087c36 */ /* 0x000fe20008000000 */
[----:B------:R-:W-:Y:S01]  /*6840*/  USHF.R.U32.HI UR6, URZ, 0x4, UR6 ;  /* 0x000000043f067899 */ /* 0x000fe20008011606 */
[----:B------:R-:W-:Y:S02]  /*6850*/  IMAD.MOV.U32 R10, RZ, RZ, -0x2 ;  /* 0xfffffffeff0a7424 */ /* 0x000fe400078e00ff */
        /* <DEDUP_REMOVED lines=8> */
[----:B01----:R-:W-:Y:S01]  /*68e0*/  @P2 IMAD.HI.U32 R0, R8, UR6, RZ ;  /* 0x0000000608002c27 */ /* 0x003fe2000f8e00ff */
        /* <DEDUP_REMOVED lines=8> */
[----:B------:R-:W-:Y:S01]  /*6970*/  IMAD.U32 R10, RZ, RZ, UR50 ;  /* 0x00000032ff0a7e24 */ /* 0x000fe2000f8e00ff */
[----:B------:R-:W1:Y:S04]  /*6980*/  SHFL.IDX PT, R8, R8, 0x1, 0x1c1f ;  /* 0x003c1f0008087f89 */ /* 0x000e6800000e0000 */
[----:B------:R-:W-:-:S05]  /*6990*/  IADD3 R7, -R10, UR49, R7 ;  /* 0x000000310a077c10 */ /* 0x000fca000fffe107 */
[----:B0-----:R-:W-:-:S05]  /*69a0*/  IMAD.IADD R0, R7, 0x1, R0 ;  /* 0x0000000107007824 */ /* 0x001fca00078e0200 */
[C---:B------:R-:W-:Y:S02]  /*69b0*/  ISETP.GT.AND P3, PT, R0.reuse, RZ, PT ;  /* 0x000000ff0000720c */ /* 0x040fe40003f64270 */
[----:B------:R-:W-:Y:S01]  /*69c0*/  ISETP.GT.AND P4, PT, R0, 0x1, PT ;  /* 0x000000010000780c */ /* 0x000fe20003f84270 */
[----:B-1----:R-:W-:Y:S01]  /*69d0*/  IMAD.IADD R7, R7, 0x1, R8 ;  /* 0x0000000107077824 */ /* 0x002fe200078e0208 */
        /* <DEDUP_REMOVED lines=175> */
[----:B------:R-:W-:Y:S02]  /*74d0*/  ISETP.GT.AND P4, PT, R7, RZ, PT ;  /* 0x000000ff0700720c */ /* 0x000fe40003f84270 */
[----:B------:R-:W-:-:S02]  /*74e0*/  FMNMX.FTZ R10, R101, R0, !PT ;  /* 0x00000000650a7209 */ /* 0x000fc40007810000 */
[----:B------:R-:W-:-:S03]  /*74f0*/  ISETP.GT.AND P5, PT, R7, 0x1, PT ;  /* 0x000000010700780c */ /* 0x000fc60003fa4270 */
[----:B------:R-:W0:Y:S01]  /*7500*/  SHFL.BFLY PT, R9, R10, 0x2, 0x1f ;  /* 0x0c401f000a097f89 */ /* 0x000e2200000e0000 */
        /* <DEDUP_REMOVED lines=35> */
[--C-:B------:R-:W-:Y:S01]  /*7740*/  FFMA.FTZ R13, R189, UR39, -R9.reuse ;  /* 0x00000027bd0d7c23 */ /* 0x100fe20008010809 */
[----:B------:R-:W-:Y:S01]  /*7750*/  FMNMX.FTZ R180, R185, R6, !PT ;  /* 0x00000006b9b47209 */ /* 0x000fe20007810000 */
[----:B------:R-:W-:Y:S01]  /*7760*/  QGMMA.64x128x32.F32.E4M3.E4M3 R24, R212, gdesc[UR4], R24, gsb0 ;  /* 0x01e00004d4187df3 */ /* 0x000fe20008000818 */
[----:B------:R-:W-:Y:S01]  /*7770*/  FSEL R190, R190, -INF , P4 ;  /* 0xff800000bebe7808 */ /* 0x000fe20002000000 */
[--C-:B------:R-:W-:Y:S01]  /*7780*/  FFMA.FTZ R10, R184, UR39, -R9.reuse ;  /* 0x00000027b80a7c23 */ /* 0x100fe20008010809 */
[----:B------:R-:W-:Y:S01]  /*7790*/  FMNMX.FTZ R189, R187, R180, !PT ;  /* 0x000000b4bbbd7209 */ /* 0x000fe20007810000 */
[--C-:B------:R-:W-:Y:S01]  /*77a0*/  FFMA.FTZ R184, R128, UR39, -R9.reuse ;  /* 0x0000002780b87c23 */ /* 0x100fe20008010809 */
[----:B------:R-:W-:Y:S01]  /*77b0*/  ISETP.GT.AND P4, PT, R7, 0x10, PT ;  /* 0x000000100700780c */ /* 0x000fe20003f84270 */
[----:B------:R-:W-:Y:S01]  /*77c0*/  UIADD3 UR6, UR10, 0x400, URZ ;  /* 0x000004000a067890 */ /* 0x000fe2000fffe03f */
[----:B------:R-:W-:Y:S01]  /*77d0*/  FMNMX.FTZ R180, R190, R189, !PT ;  /* 0x000000bdbeb47209 */ /* 0x000fe20007810000 */
[----:B------:R-:W-:Y:S01]  /*77e0*/  UMOV UR7, 0xc0000010 ;  /* 0xc000001000077882 */ /* 0x000fe20000000000 */
        /* <DEDUP_REMOVED lines=115> */
[C---:B------:R-:W-:Y:S02]  /*7f20*/  ISETP.GT.AND P4, PT, R7.reuse, 0x80, PT ;  /* 0x000000800700780c */ /* 0x040fe40003f84270 */
[----:B------:R-:W-:Y:S01]  /*7f30*/  FMNMX.FTZ R180, R150, R189, !PT ;  /* 0x000000bd96b47209 */ /* 0x000fe20007810000 */
[----:B------:R-:W-:Y:S01]  /*7f40*/  MUFU.EX2 R14, R14 ;  /* 0x0000000e000e7308 */ /* 0x000fe20000000800 */
[----:B------:R-:W-:Y:S02]  /*7f50*/  ISETP.GT.AND P5, PT, R7, 0x81, PT ;  /* 0x000000810700780c */ /* 0x000fe40003fa4270 */
[----:B------:R-:W-:Y:S01]  /*7f60*/  FSEL R122, R122, -INF , P4 ;  /* 0xff8000007a7a7808 */ /* 0x000fe20002000000 */
[----:B------:R-:W-:Y:S02]  /*7f70*/  WARPGROUP.DEPBAR.LE gsb0, 0x0 ;  /* 0x00008000000079c5 */ /* 0x000fe40000010000 */
[----:B------:R-:W-:Y:S01]  /*7f80*/  FMNMX.FTZ R189, R151, R180, !PT ;  /* 0x000000b497bd7209 */ /* 0x000fe20007810000 */
[----:B------:R-:W-:Y:S01]  /*7f90*/  WARPGROUP.ARRIVE ;  /* 0x00000000000079c5 */ /* 0x000fe20000000000 */
[----:B------:R-:W-:Y:S01]  /*7fa0*/  ISETP.GT.AND P4, PT, R7, 0x88, PT ;  /* 0x000000880700780c */ /* 0x000fe20003f84270 */
[----:B------:R-:W-:Y:S01]  /*7fb0*/  MUFU.EX2 R15, R15 ;  /* 0x0000000f000f7308 */ /* 0x000fe20000000800 */
[----:B------:R-:W-:-:S02]  /*7fc0*/  FSEL R123, R123, -INF , P5 ;  /* 0xff8000007b7b7808 */ /* 0x000fc40002800000 */
[----:B------:R-:W-:Y:S01]  /*7fd0*/  FMNMX.FTZ R180, R122, R189, !PT ;  /* 0x000000bd7ab47209 */ /* 0x000fe20007810000 */
[----:B------:R-:W-:Y:S01]  /*7fe0*/  QGMMA.64x128x32.F32.E4M3.E4M3 R24, R208, gdesc[UR4], R24, gsb0 ;  /* 0x01e00004d0187df3 */ /* 0x000fe20008000818 */
[----:B------:R-:W-:Y:S01]  /*7ff0*/  ISETP.GT.AND P5, PT, R7, 0x89, PT ;  /* 0x000000890700780c */ /* 0x000fe20003fa4270 */
[----:B------:R-:W-:Y:S01]  /*8000*/  UIADD3 UR6, UR10, 0x500, URZ ;  /* 0x000005000a067890 */ /* 0x000fe2000fffe03f */
[----:B------:R-:W-:Y:S01]  /*8010*/  FSEL R126, R126, -INF , P4 ;  /* 0xff8000007e7e7808 */ /* 0x000fe20002000000 */
[----:B------:R-:W-:Y:S01]  /*8020*/  UMOV UR7, 0xc0000010 ;  /* 0xc000001000077882 */ /* 0x000fe20000000000 */
        /* <DEDUP_REMOVED lines=41> */
[----:B------:R0:W-:Y:S01]  /*82c0*/  MUFU.EX2 R114, R184 ;  /* 0x000000b800727308 */ /* 0x0001e20000000800 */
[----:B------:R-:W-:-:S02]  /*82d0*/  FMNMX.FTZ R180, R128, R189, !PT ;  /* 0x000000bd80b47209 */ /* 0x000fc40007810000 */
[----:B------:R-:W-:Y:S02]  /*82e0*/  ISETP.GT.AND P5, PT, R7, 0xb9, PT ;  /* 0x000000b90700780c */ /* 0x000fe40003fa4270 */
[----:B------:R-:W-:Y:S02]  /*82f0*/  FSEL R118, R118, -INF , P4 ;  /* 0xff80000076767808 */ /* 0x000fe40002000000 */
[----:B------:R-:W-:Y:S01]  /*8300*/  FMNMX.FTZ R189, R115, R180, !PT ;  /* 0x000000b473bd7209 */ /* 0x000fe20007810000 */
[----:B------:R-:W-:Y:S01]  /*8310*/  MUFU.EX2 R8, R8 ;  /* 0x0000000800087308 */ /* 0x000fe20000000800 */
[----:B------:R-:W-:Y:S01]  /*8320*/  FSEL R119, R119, -INF , P5 ;  /* 0xff80000077777808 */ /* 0x000fe20002800000 */
[----:B0-----:R-:W-:Y:S01]  /*8330*/  FFMA.FTZ R184, R132, UR39, -R9 ;  /* 0x0000002784b87c23 */ /* 0x001fe20008010809 */
        /* <DEDUP_REMOVED lines=14> */
[----:B------:R-:W-:Y:S01]  /*8420*/  ISETP.GT.AND P4, PT, R7, 0xd0, PT ;  /* 0x000000d00700780c */ /* 0x000fe20003f84270 */
[--C-:B0-----:R-:W-:Y:S01]  /*8430*/  FFMA.FTZ R184, R104, UR39, -R9.reuse ;  /* 0x0000002768b87c23 */ /* 0x101fe20008010809 */
[----:B------:R-:W-:Y:S01]  /*8440*/  FSEL R95, R95, -INF , P5 ;  /* 0xff8000005f5f7808 */ /* 0x000fe20002800000 */
[----:B------:R-:W-:Y:S01]  /*8450*/  FFMA.FTZ R9, R101, UR39, -R9 ;  /* 0x0000002765097c23 */ /* 0x000fe20008010809 */
        /* <DEDUP_REMOVED lines=13> */
[----:B------:R-:W-:Y:S02]  /*8530*/  FSEL R103, R103, -INF , P5 ;  /* 0xff80000067677808 */ /* 0x000fe40002800000 */
[----:B------:R-:W-:Y:S02]  /*8540*/  FMNMX.FTZ R180, R102, R7, !PT ;  /* 0x0000000766b47209 */ /* 0x000fe40007810000 */
[----:B------:R-:W-:-:S02]  /*8550*/  FSEL R192, R0, RZ, P3 ;  /* 0x000000ff00c07208 */ /* 0x000fc40001800000 */
[----:B------:R-:W-:Y:S01]  /*8560*/  FMNMX.FTZ R180, R103, R180, !PT ;  /* 0x000000b467b47209 */ /* 0x000fe20007810000 */
[----:B------:R-:W-:Y:S02]  /*8570*/  MUFU.EX2 R157, R157 ;  /* 0x0000009d009d7308 */ /* 0x000fe40000000800 */
[----:B------:R-:W-:-:S02]  /*8580*/  FADD.FTZ R192, -R192, R5 ;  /* 0x00000005c0c07221 */ /* 0x000fc40000010100 */
[----:B------:R-:W0:Y:S01]  /*8590*/  SHFL.BFLY PT, R7, R180, 0x2, 0x1f ;  /* 0x0c401f00b4077f89 */ /* 0x000e2200000e0000 */
[----:B------:R-:W-:Y:S02]  /*85a0*/  WARPGROUP.DEPBAR.LE gsb0, 0x0 ;  /* 0x00008000000079c5 */ /* 0x000fe40000010000 */
[----:B------:R-:W-:Y:S01]  /*85b0*/  WARPGROUP.ARRIVE ;  /* 0x00000000000079c5 */ /* 0x000fe20000000000 */
[----:B------:R-:W-:Y:S05]  /*85c0*/  MUFU.EX2 R160, R160 ;  /* 0x000000a000a07308 */ /* 0x000fea0000000800 */
[----:B------:R-:W-:Y:S01]  /*85d0*/  QGMMA.64x128x32.F32.E4M3.E4M3 R24, R204, gdesc[UR4], R24, gsb0 ;  /* 0x01e00004cc187df3 */ /* 0x000fe20008000818 */
[----:B------:R-:W-:-:S02]  /*85e0*/  UIADD3 UR6, UR10, 0x600, URZ ;  /* 0x000006000a067890 */ /* 0x000fc4000fffe03f */
[----:B------:R-:W-:Y:S01]  /*85f0*/  MUFU.EX2 R161, R161 ;  /* 0x000000a100a17308 */ /* 0x000fe20000000800 */
[----:B------:R-:W-:-:S07]  /*8600*/  UMOV UR7, 0xc0000010 ;  /* 0xc000001000077882 */ /* 0x000fce0000000000 */
[----:B------:R-:W-:Y:S01]  /*8610*/  MUFU.EX2 R164, R164 ;  /* 0x000000a400a47308 */ /* 0x000fe20000000800 */
[----:B0-----:R-:W-:Y:S01]  /*8620*/  FMNMX.FTZ R184, R180, R7, !PT ;  /* 0x00000007b4b87209 */ /* 0x001fe20007810000 */
[----:B------:R-:W-:-:S04]  /*8630*/  IMAD.U32 R180, RZ, RZ, UR39 ;  /* 0x00000027ffb47e24 */ /* 0x000fc8000f8e00ff */
[----:B------:R-:W0:Y:S02]  /*8640*/  SHFL.BFLY PT, R7, R184, 0x1, 0x1f ;  /* 0x0c201f00b8077f89 */ /* 0x000e2400000e0000 */
[----:B------:R-:W-:Y:S08]  /*8650*/  MUFU.EX2 R165, R165 ;  /* 0x000000a500a57308 */ /* 0x000ff00000000800 */
[----:B------:R-:W-:Y:S08]  /*8660*/  MUFU.EX2 R136, R136 ;  /* 0x0000008800887308 */ /* 0x000ff00000000800 */
[----:B------:R-:W-:Y:S01]  /*8670*/  MUFU.EX2 R137, R137 ;  /* 0x0000008900897308 */ /* 0x000fe20000000800 */
[----:B0-----:R-:W-:-:S07]  /*8680*/  FMNMX.FTZ R7, R184, R7, !PT ;  /* 0x00000007b8077209 */ /* 0x001fce0007810000 */
        /* <DEDUP_REMOVED lines=91> */
[----:B------:R-:W-:-:S03]  /*8c40*/  WARPGROUP.DEPBAR.LE gsb0, 0x0 ;  /* 0x00008000000079c5 */ /* 0x000fc60000010000 */
[----:B------:R-:W2:Y:S01]  /*8c50*/  MUFU.EX2 R170, R170 ;  /* 0x000000aa00aa7308 */ /* 0x000ea20000000800 */
[----:B-1----:R-:W-:-:S01]  /*8c60*/  FADD.FTZ R3, R189, R2 ;  /* 0x00000002bd037221 */ /* 0x002fc20000010000 */
[----:B------:R-:W-:Y:S01]  /*8c70*/  FADD.FTZ R2, R168, R151 ;  /* 0x00000097a8027221 */ /* 0x000fe20000010000 */
[----:B------:R-:W-:-:S05]  /*8c80*/  WARPGROUP.ARRIVE ;  /* 0x00000000000079c5 */ /* 0x000fca0000000000 */
[----:B------:R-:W1:Y:S01]  /*8c90*/  MUFU.EX2 R171, R171 ;  /* 0x000000ab00ab7308 */ /* 0x000e620000000800 */
[----:B0-----:R-:W-:-:S01]  /*8ca0*/  FADD.FTZ R3, R190, R3 ;  /* 0x00000003be037221 */ /* 0x001fc20000010000 */
[----:B------:R-:W-:Y:S06]  /*8cb0*/  QGMMA.64x128x32.F32.E4M3.E4M3 R24, R200, gdesc[UR4], R24, gsb0 ;  /* 0x01e00004c8187df3 */ /* 0x000fec0008000818 */
        /* <DEDUP_REMOVED lines=52> */
[----:B------:R-:W-:-:S06]  /*9000*/  FADD.FTZ R151, R141, R2 ;  /* 0x000000028d977221 */ /* 0x000fcc0000010000 */
        /* <DEDUP_REMOVED lines=121> */
.L_x_7799:
        /* <DEDUP_REMOVED lines=134> */
.L_x_7790:
[----:B------:R-:W-:-:S13]  /*a000*/  ISETP.LE.AND P2, PT, RZ, UR55, PT ;  /* 0x00000037ff007c0c */ /* 0x000fda000bf43270 */
[----:B------:R-:W-:Y:S05]  /*a010*/  @!P2 BRA `(.L_x_7801) ;  /* 0x000000340084a947 */ /* 0x000fea0003800000 */
[----:B------:R-:W-:Y:S01]  /*a020*/  IMAD.MOV.U32 R6, RZ, RZ, R7 ;  /* 0x000000ffff067224 */ /* 0x000fe200078e0007 */
[----:B------:R-:W-:Y:S01]  /*a030*/  UMOV UR50, UR45 ;  /* 0x0000002d00327c82 */ /* 0x000fe20008000000 */
[----:B------:R-:W-:Y:S01]  /*a040*/  IMAD.MOV.U32 R5, RZ, RZ, R0 ;  /* 0x000000ffff057224 */ /* 0x000fe200078e0000 */
[----:B------:R-:W-:-:S06]  /*a050*/  UMOV UR49, UR51 ;  /* 0x0000003300317c82 */ /* 0x000fcc0008000000 */
.L_x_7811:
        /* <DEDUP_REMOVED lines=9> */
.L_x_7803:
[----:B------:R-:W-:Y:S01]  /*a0f0*/  ULEA UR6, UR51, UR41, 0x3 ;  /* 0x0000002933067291 */ /* 0x000fe2000f8e183f */
[----:B------:R-:W-:-:S05]  /*a100*/  IMAD.U32 R0, RZ, RZ, UR45 ;  /* 0x0000002dff007e24 */ /* 0x000fca000f8e00ff */
[----:B------:R-:W-:-:S04]  /*a110*/  SHF.L.U32 R0, R0, 0x1f, RZ ;  /* 0x0000001f00007819 */ /* 0x000fc800000006ff */
[----:B------:R0:W1:Y:S01]  /*a120*/  SYNCS.PHASECHK.TRANS64.TRYWAIT P2, [UR6+0x2e830], R0 ;  /* 0x02e83000ff0075a7 */ /* 0x0000620008040146 */
[----:B------:R-:W-:Y:S05]  /*a130*/  @!P0 BRA `(.L_x_7804) ;  /* 0x0000000000048947 */ /* 0x000fea0003800000 */
[----:B------:R-:W-:Y:S01]  /*a140*/  BPT.TRAP 0x1 ;  /* 0x000000040000795c */ /* 0x000fe20000300000 */
.L_x_7804:
[----:B-1----:R-:W-:Y:S05]  /*a150*/  @P2 BRA `(.L_x_7802) ;  /* 0x0000000000082947 */ /* 0x002fea0003800000 */
[----:B------:R-:W1:Y:S02]  /*a160*/  SYNCS.PHASECHK.TRANS64.TRYWAIT P2, [UR6+0x2e830], R0 ;  /* 0x02e83000ff0075a7 */ /* 0x000e640008040146 */
[----:B-1----:R-:W-:Y:S05]  /*a170*/  @!P2 BRA `(.L_x_7805) ;  /* 0x000000c000fca947 */ /* 0x002fea0003800000 */
.L_x_7802:
        /* <DEDUP_REMOVED lines=185> */
.L_x_7807:
[----:B------:R-:W-:Y:S01]  /*ad10*/  ULEA UR6, UR49, UR41, 0x3 ;  /* 0x0000002931067291 */ /* 0x000fe2000f8e183f */
[----:B------:R-:W-:-:S05]  /*ad20*/  IMAD.U32 R0, RZ, RZ, UR50 ;  /* 0x00000032ff007e24 */ /* 0x000fca000f8e00ff */
[----:B------:R-:W-:-:S04]  /*ad30*/  SHF.L.U32 R0, R0, 0x1f, RZ ;  /* 0x0000001f00007819 */ /* 0x000fc800000006ff */
[----:B------:R0:W1:Y:S01]  /*ad40*/  SYNCS.PHASECHK.TRANS64.TRYWAIT P2, [UR6+0x2e850], R0 ;  /* 0x02e85000ff0075a7 */ /* 0x0000620008040146 */
[----:B------:R-:W-:Y:S05]  /*ad50*/  @!P0 BRA `(.L_x_7808) ;  /* 0x0000000000048947 */ /* 0x000fea0003800000 */
[----:B------:R-:W-:Y:S01]  /*ad60*/  BPT.TRAP 0x1 ;  /* 0x000000040000795c */ /* 0x000fe20000300000 */
.L_x_7808:
[----:B-1----:R-:W-:Y:S05]  /*ad70*/  @P2 BRA `(.L_x_7806) ;  /* 0x0000000000082947 */ /* 0x002fea0003800000 */
[----:B------:R-:W1:Y:S02]  /*ad80*/  SYNCS.PHASECHK.TRANS64.TRYWAIT P2, [UR6+0x2e850], R0 ;  /* 0x02e85000ff0075a7 */ /* 0x000e640008040146 */
[----:B-1----:R-:W-:Y:S05]  /*ad90*/  @!P2 BRA `(.L_x_7809) ;  /* 0x000000b8000ca947 */ /* 0x002fea0003800000 */
.L_x_7806:
        /* <DEDUP_REMOVED lines=517> */
.L_x_7810:
        /* <DEDUP_REMOVED lines=132> */
.L_x_7801:
[----:B------:R-:W-:Y:S06]  /*d630*/  BAR.ARV 0x8, 0x180 ;  /* 0x0206000000007b1d */ /* 0x000fec0000002000 */
[----:B------:R-:W-:Y:S05]  /*d640*/  @!P0 BRA `(.L_x_7812) ;  /* 0x0000000000048947 */ /* 0x000fea0003800000 */
[----:B------:R-:W-:Y:S01]  /*d650*/  BPT.TRAP 0x1 ;  /* 0x000000040000795c */ /* 0x000fe20000300000 */
.L_x_7812:
[----:B------:R-:W-:Y:S01]  /*d660*/  ULEA UR4, UR51, UR41, 0x3 ;  /* 0x0000002933047291 */ /* 0x000fe2000f8e183f */
[----:B------:R-:W-:-:S05]  /*d670*/  IMAD.U32 R4, RZ, RZ, UR45 ;  /* 0x0000002dff047e24 */ /* 0x000fca000f8e00ff */
[----:B------:R-:W-:-:S04]  /*d680*/  SHF.L.U32 R4, R4, 0x1f, RZ ;  /* 0x0000001f04047819 */ /* 0x000fc800000006ff */
[----:B------:R0:W1:Y:S01]  /*d690*/  SYNCS.PHASECHK.TRANS64.TRYWAIT P1, [UR4+0x2e850], R4 ;  /* 0x02e85004ff0075a7 */ /* 0x0000620008020144 */
[----:B------:R-:W-:Y:S05]  /*d6a0*/  @!P0 BRA `(.L_x_7813) ;  /* 0x0000000000048947 */ /* 0x000fea0003800000 */
[----:B------:R-:W-:Y:S01]  /*d6b0*/  BPT.TRAP 0x1 ;  /* 0x000000040000795c */ /* 0x000fe20000300000 */
.L_x_7813:
[----:B-1----:R-:W-:Y:S05]  /*d6c0*/  @P1 BRA `(.L_x_7814) ;  /* 0x0000000000081947 */ /* 0x002fea0003800000 */
[----:B------:R-:W1:Y:S02]  /*d6d0*/  SYNCS.PHASECHK.TRANS64.TRYWAIT P1, [UR4+0x2e850], R4 ;  /* 0x02e85004ff0075a7 */ /* 0x000e640008020144 */
[----:B-1----:R-:W-:Y:S05]  /*d6e0*/  @!P1 BRA `(.L_x_7815) ;  /* 0x0000008c00d09947 */ /* 0x002fea0003800000 */
.L_x_7814:
[----:B------:R-:W-:Y:S01]  /*d6f0*/  UIADD3 UR41, UR41, 0x400, URZ ;  /* 0x0000040029297890 */ /* 0x000fe2000fffe03f */
[----:B------:R-:W-:Y:S01]  /*d700*/  WARPGROUP.ARRIVE ;  /* 0x00000000000079c5 */ /* 0x000fe20000000000 */
[----:B------:R-:W-:Y:S01]  /*d710*/  UMOV UR7, 0xc0000010 ;  /* 0xc000001000077882 */ /* 0x000fe20000000000 */
[----:B------:R-:W-:Y:S01]  /*d720*/  ULDC.64 UR10, c[0x0][0x9a0] ;  /* 0x00026800000a7ab9 */ /* 0x000fe20000000a00 */
[----:B------:R-:W-:Y:S01]  /*d730*/  USHF.R.U32.HI UR41, URZ, 0x4, UR41 ;  /* 0x000000043f297899 */ /* 0x000fe20008011629 */
[----:B------:R-:W-:Y:S01]  /*d740*/  IMAD.MOV.U32 R6, RZ, RZ, 0x3f800000 ;  /* 0x3f800000ff067424 */ /* 0x000fe200078e00ff */
[----:B------:R-:W-:Y:S02]  /*d750*/  UISETP.NE.U32.AND UP0, UPT, UR10, URZ, UPT ;  /* 0x0000003f0a00728c */ /* 0x000fe4000bf05070 */
[----:B------:R-:W-:Y:S02]  /*d760*/  ULOP3.LUT UR41, UR41, 0x3fff, URZ, 0xc0, !UPT ;  /* 0x00003fff29297892 */ /* 0x000fe4000f8ec03f */
[----:B------:R-:W-:-:S02]  /*d770*/  UISETP.NE.AND.EX UP0, UPT, UR11, URZ, UPT, UP0 ;  /* 0x0000003f0b00728c */ /* 0x000fc4000bf05300 */
[----:B------:R-:W-:-:S04]  /*d780*/  ULOP3.LUT UR5, UR41, 0x10000, URZ, 0xfc, !UPT ;  /* 0x0001000029057892 */ /* 0x000fc8000f8efc3f */
[----:B------:R-:W-:Y:S01]  /*d790*/  UIMAD UR5, UR51, 0x700, UR5 ;  /* 0x00000700330578a4 */ /* 0x000fe2000f8e0205 */
[----:B------:R-:W-:-:S04]  /*d7a0*/  PLOP3.LUT P1, PT, PT, PT, UP0, 0x80, 0x0 ;  /* 0x000000000000781c */ /* 0x000fc80003f2f008 */
[----:B------:R-:W-:Y:S01]  /*d7b0*/  @UP0 ULDC.64 UR12, c[0x0][0x9c8] ;  /* 0x00027200000c0ab9 */ /* 0x000fe20000000a00 */
[----:B------:R-:W-:Y:S01]  /*d7c0*/  @UP0 USHF.R.S32.HI UR9, URZ, 0x1f, UR48 ;  /* 0x0000001f3f090899 */ /* 0x000fe20008011430 */
[----:B------:R-:W-:Y:S01]  /*d7d0*/  UMOV UR6, UR5 ;  /* 0x0000000500067c82 */ /* 0x000fe20008000000 */
[----:B------:R-:W-:Y:S01]  /*d7e0*/  @UP0 UIMAD UR8, UR36, UR12, URZ ;  /* 0x0000000c240802a4 */ /* 0x000fe2000f8e023f */
[----:B------:R-:W-:Y:S01]  /*d7f0*/  QGMMA.64x128x32.F32.E4M3.E4M3 R24, R224, gdesc[UR4], R24, gsb0 ;  /* 0x01e00004e0187df3 */ /* 0x000fe20008000818 */
[----:B------:R-:W-:Y:S01]  /*d800*/  UIADD3 UR6, UR5, 0x100, URZ ;  /* 0x0000010005067890 */ /* 0x000fe2000fffe03f */
[----:B------:R-:W-:Y:S01]  /*d810*/  UMOV UR7, 0xc0000010 ;  /* 0xc000001000077882 */ /* 0x000fe20000000000 */
        /* <DEDUP_REMOVED lines=24> */
[----:B01----:R-:W-:Y:S01]  /*d9a0*/  IMAD.U32 R4, RZ, RZ, UR8 ;  /* 0x00000008ff047e24 */ /* 0x003fe2000f8e00ff */
        /* <DEDUP_REMOVED lines=51> */
.L_x_7816:
        /* <DEDUP_REMOVED lines=74> */
.L_x_7783:
        /* <DEDUP_REMOVED lines=48> */
[----:B------:R-:W-:Y:S02]  /*e480*/  F2FP.BF16.F32.PACK_AB R31, R31, R42 ;  /* 0x0000002a1f1f723e */ /* 0x000fe400000010ff */
[----:B------:R-:W-:Y:S02]  /*e490*/  SHF.R.U64 R10, R10, 0x3, RZ ;  /* 0x000000030a0a7819 */ /* 0x000fe400000012ff */
[----:B------:R-:W-:Y:S02]  /*e4a0*/  F2FP.BF16.F32.PACK_AB R36, R36, R41 ;  /* 0x000000292424723e */ /* 0x000fe400000010ff */
[----:B------:R-:W-:Y:S02]  /*e4b0*/  F2FP.BF16.F32.PACK_AB R30, R30, R43 ;  /* 0x0000002b1e1e723e */ /* 0x000fe400000010ff */
[----:B------:R-:W-:-:S02]  /*e4c0*/  SEL R46, R9, R8, P0 ;  /* 0x00000008092e7207 */ /* 0x000fc40000000000 */
[----:B------:R-:W-:Y:S02]  /*e4d0*/  SEL R45, R8, R9, P0 ;  /* 0x00000009082d7207 */ /* 0x000fe40000000000 */
[----:B------:R-:W-:Y:S02]  /*e4e0*/  IADD3 R67, P4, R6, 0x4020, RZ ;  /* 0x0000402006437810 */ /* 0x000fe40007f9e0ff */
[----:B------:R-:W-:Y:S02]  /*e4f0*/  F2FP.BF16.F32.PACK_AB R27, R54, R27 ;  /* 0x0000001b361b723e */ /* 0x000fe400000010ff */
[----:B------:R-:W-:Y:S02]  /*e500*/  LOP3.LUT R9, R6, 0x380, RZ, 0xc0, !PT ;  /* 0x0000038006097812 */ /* 0x000fe400078ec0ff */
[----:B------:R-:W-:Y:S02]  /*e510*/  F2FP.BF16.F32.PACK_AB R33, R52, R33 ;  /* 0x000000213421723e */ /* 0x000fe400000010ff */
[----:B------:R-:W-:-:S02]  /*e520*/  F2FP.BF16.F32.PACK_AB R32, R53, R32 ;  /* 0x000000203520723e */ /* 0x000fc400000010ff */
[----:B------:R-:W-:Y:S02]  /*e530*/  SEL R44, R13, R12, P0 ;  /* 0x0000000c0d2c7207 */ /* 0x000fe40000000000 */
[----:B------:R-:W-:Y:S01]  /*e540*/  SEL R43, R12, R13, P0 ;  /* 0x0000000d0c2b7207 */ /* 0x000fe20000000000 */
[--C-:B------:R-:W-:Y:S01]  /*e550*/  IMAD.X R13, RZ, RZ, R7.reuse, P4 ;  /* 0x000000ffff0d7224 */ /* 0x100fe200020e0607 */
[----:B------:R-:W-:Y:S02]  /*e560*/  SEL R50, R38, R39, P0 ;  /* 0x0000002726327207 */ /* 0x000fe40000000000 */
[----:B------:R-:W-:Y:S02]  /*e570*/  SEL R54, R25, R24, P0 ;  /* 0x0000001819367207 */ /* 0x000fe40000000000 */
[----:B------:R-:W-:Y:S01]  /*e580*/  SEL R51, R24, R25, P0 ;  /* 0x0000001918337207 */ /* 0x000fe20000000000 */
[----:B------:R-:W-:Y:S01]  /*e590*/  IMAD.X R25, RZ, RZ, R7, P1 ;  /* 0x000000ffff197224 */ /* 0x000fe200008e0607 */
[----:B------:R-:W-:-:S02]  /*e5a0*/  IADD3 R59, P6, R6, 0x20, RZ ;  /* 0x00000020063b7810 */ /* 0x000fc40007fde0ff */
[----:B------:R-:W-:Y:S02]  /*e5b0*/  SEL R39, R39, R38, P0 ;  /* 0x0000002627277207 */ /* 0x000fe40000000000 */
[----:B------:R-:W-:Y:S02]  /*e5c0*/  LOP3.LUT R12, R63, 0x380, RZ, 0xc0, !PT ;  /* 0x000003803f0c7812 */ /* 0x000fe400078ec0ff */
[----:B------:R-:W-:Y:S02]  /*e5d0*/  LOP3.LUT R24, R10, R61, RZ, 0x3c, !PT ;  /* 0x0000003d0a187212 */ /* 0x000fe400078e3cff */
[----:B------:R-:W-:Y:S02]  /*e5e0*/  F2FP.BF16.F32.PACK_AB R29, R60, R29 ;  /* 0x0000001d3c1d723e */ /* 0x000fe400000010ff */
[----:B------:R-:W-:Y:S02]  /*e5f0*/  SEL R42, R37, R36, P0 ;  /* 0x00000024252a7207 */ /* 0x000fe40000000000 */
[----:B------:R-:W-:-:S02]  /*e600*/  SEL R38, R31, R30, P0 ;  /* 0x0000001e1f267207 */ /* 0x000fc40000000000 */
[----:B------:R-:W-:Y:S02]  /*e610*/  LOP3.LUT R10, R67, 0x380, RZ, 0xc0, !PT ;  /* 0x00000380430a7812 */ /* 0x000fe400078ec0ff */
[----:B------:R-:W-:Y:S02]  /*e620*/  SEL R37, R36, R37, P0 ;  /* 0x0000002524257207 */ /* 0x000fe40000000000 */
[----:B------:R-:W-:Y:S02]  /*e630*/  SEL R31, R30, R31, P0 ;  /* 0x0000001f1e1f7207 */ /* 0x000fe40000000000 */
[----:B------:R-:W-:Y:S02]  /*e640*/  SHF.R.U64 R9, R9, 0x3, RZ ;  /* 0x0000000309097819 */ /* 0x000fe400000012ff */
[----:B------:R-:W-:Y:S02]  /*e650*/  F2FP.BF16.F32.PACK_AB R21, R68, R21 ;  /* 0x000000154415723e */ /* 0x000fe400000010ff */
[----:B------:R-:W-:-:S02]  /*e660*/  F2FP.BF16.F32.PACK_AB R20, R69, R20 ;  /* 0x000000144514723e */ /* 0x000fc400000010ff */
[----:B------:R-:W-:Y:S02]  /*e670*/  SEL R36, R33, R32, P0 ;  /* 0x0000002021247207 */ /* 0x000fe40000000000 */
[----:B------:R-:W-:Y:S02]  /*e680*/  SEL R30, R27, R26, P0 ;  /* 0x0000001a1b1e7207 */ /* 0x000fe40000000000 */
[----:B------:R-:W-:Y:S01]  /*e690*/  SEL R49, R26, R27, P0 ;  /* 0x0000001b1a317207 */ /* 0x000fe20000000000 */
[----:B------:R-:W-:Y:S01]  /*e6a0*/  IMAD.X R27, RZ, RZ, R7, P6 ;  /* 0x000000ffff1b7224 */ /* 0x000fe200030e0607 */
[----:B------:R-:W-:Y:S02]  /*e6b0*/  F2FP.BF16.F32.PACK_AB R56, R56, R65 ;  /* 0x000000413838723e */ /* 0x000fe400000010ff */
[----:B------:R-:W-:Y:S02]  /*e6c0*/  SEL R33, R32, R33, P0 ;  /* 0x0000002120217207 */ /* 0x000fe40000000000 */
[----:B------:R-:W-:-:S02]  /*e6d0*/  SHF.R.U64 R12, R12, 0x3, RZ ;  /* 0x000000030c0c7819 */ /* 0x000fc400000012ff */
[----:B------:R-:W-:Y:S02]  /*e6e0*/  F2FP.BF16.F32.PACK_AB R94, R94, R95 ;  /* 0x0000005f5e5e723e */ /* 0x000fe400000010ff */
[----:B------:R-:W-:Y:S02]  /*e6f0*/  F2FP.BF16.F32.PACK_AB R93, R92, R93 ;  /* 0x0000005d5c5d723e */ /* 0x000fe400000010ff */
[----:B------:R-:W-:Y:S02]  /*e700*/  F2FP.BF16.F32.PACK_AB R57, R48, R57 ;  /* 0x000000393039723e */ /* 0x000fe400000010ff */
[----:B------:R-:W-:Y:S02]  /*e710*/  SEL R32, R29, R28, P0 ;  /* 0x0000001c1d207207 */ /* 0x000fe40000000000 */
[C---:B------:R-:W-:Y:S02]  /*e720*/  IADD3 R65, P3, R6.reuse, 0x4000, RZ ;  /* 0x0000400006417810 */ /* 0x040fe40007f7e0ff */
[----:B------:R-:W-:-:S02]  /*e730*/  IADD3 R69, P5, R6, 0x4040, RZ ;  /* 0x0000404006457810 */ /* 0x000fc40007fbe0ff */
[----:B------:R-:W-:Y:S02]  /*e740*/  IADD3 R62, P6, R6, 0x4060, RZ ;  /* 0x00004060063e7810 */ /* 0x000fe40007fde0ff */
[----:B------:R-:W-:Y:S01]  /*e750*/  SHF.R.U64 R10, R10, 0x3, RZ ;  /* 0x000000030a0a7819 */ /* 0x000fe200000012ff */
[--C-:B------:R-:W-:Y:S01]  /*e760*/  IMAD.X R11, RZ, RZ, R7.reuse, P5 ;  /* 0x000000ffff0b7224 */ /* 0x100fe200028e0607 */
[----:B------:R-:W-:Y:S02]  /*e770*/  F2FP.BF16.F32.PACK_AB R90, R90, R91 ;  /* 0x0000005b5a5a723e */ /* 0x000fe400000010ff */
[----:B------:R-:W-:Y:S02]  /*e780*/  F2FP.BF16.F32.PACK_AB R89, R88, R89 ;  /* 0x000000595859723e */ /* 0x000fe400000010ff */
[----:B------:R-:W-:Y:S02]  /*e790*/  SEL R29, R28, R29, P0 ;  /* 0x0000001d1c1d7207 */ /* 0x000fe40000000000 */
[----:B------:R-:W-:Y:S01]  /*e7a0*/  LOP3.LUT R6, R9, R6, RZ, 0x3c, !PT ;  /* 0x0000000609067212 */ /* 0x000fe200078e3cff */
[----:B------:R-:W-:Y:S01]  /*e7b0*/  IMAD.X R9, RZ, RZ, R7, P6 ;  /* 0x000000ffff097224 */ /* 0x000fe200030e0607 */
[----:B------:R-:W-:-:S02]  /*e7c0*/  SEL R28, R21, R20, P0 ;  /* 0x00000014151c7207 */ /* 0x000fc40000000000 */
[----:B------:R-:W-:Y:S01]  /*e7d0*/  SEL R41, R20, R21, P0 ;  /* 0x0000001514297207 */ /* 0x000fe20000000000 */
[----:B------:R-:W-:Y:S01]  /*e7e0*/  IMAD.X R21, RZ, RZ, R7, P2 ;  /* 0x000000ffff157224 */ /* 0x000fe200010e0607 */
[----:B------:R-:W-:Y:S02]  /*e7f0*/  LOP3.LUT R20, R12, R63, RZ, 0x3c, !PT ;  /* 0x0000003f0c147212 */ /* 0x000fe400078e3cff */
[----:B------:R-:W-:Y:S02]  /*e800*/  SEL R34, R94, R93, P0 ;  /* 0x0000005d5e227207 */ /* 0x000fe40000000000 */
[----:B------:R-:W-:Y:S02]  /*e810*/  SEL R48, R56, R57, P0 ;  /* 0x0000003938307207 */ /* 0x000fe40000000000 */
[----:B------:R-:W-:Y:S02]  /*e820*/  LOP3.LUT R52, R69, 0x380, RZ, 0xc0, !PT ;  /* 0x0000038045347812 */ /* 0x000fe400078ec0ff */
[----:B------:R-:W-:-:S02]  /*e830*/  LOP3.LUT R12, R10, R67, RZ, 0x3c, !PT ;  /* 0x000000430a0c7212 */ /* 0x000fc400078e3cff */
[----:B------:R-:W-:Y:S02]  /*e840*/  SEL R93, R93, R94, P0 ;  /* 0x0000005e5d5d7207 */ /* 0x000fe40000000000 */
[----:B------:R-:W-:Y:S02]  /*e850*/  SEL R40, R90, R89, P0 ;  /* 0x000000595a287207 */ /* 0x000fe40000000000 */
[----:B------:R-:W-:Y:S02]  /*e860*/  SEL R57, R57, R56, P0 ;  /* 0x0000003839397207 */ /* 0x000fe40000000000 */
[----:B------:R-:W-:Y:S02]  /*e870*/  MOV R67, R6 ;  /* 0x0000000600437202 */ /* 0x000fe40000000f00 */
[----:B------:R-:W-:Y:S02]  /*e880*/  F2FP.BF16.F32.PACK_AB R15, R70, R15 ;  /* 0x0000000f460f723e */ /* 0x000fe400000010ff */
[----:B------:R-:W-:-:S02]  /*e890*/  F2FP.BF16.F32.PACK_AB R14, R71, R14 ;  /* 0x0000000e470e723e */ /* 0x000fc400000010ff */
[----:B------:R-:W-:Y:S02]  /*e8a0*/  SEL R89, R89, R90, P0 ;  /* 0x0000005a59597207 */ /* 0x000fe40000000000 */
[----:B------:R-:W-:Y:S02]  /*e8b0*/  SHF.R.U64 R52, R52, 0x3, RZ ;  /* 0x0000000334347819 */ /* 0x000fe400000012ff */
[----:B------:R-:W-:Y:S02]  /*e8c0*/  SEL R56, R15, R14, P0 ;  /* 0x0000000e0f387207 */ /* 0x000fe40000000000 */
[----:B------:R-:W-:Y:S01]  /*e8d0*/  SEL R53, R14, R15, P0 ;  /* 0x0000000f0e357207 */ /* 0x000fe20000000000 */
[----:B------:R-:W-:Y:S01]  /*e8e0*/  IMAD.X R15, RZ, RZ, R7, P3 ;  /* 0x000000ffff0f7224 */ /* 0x000fe200018e0607 */
[----:B------:R-:W-:Y:S02]  /*e8f0*/  SEL R60, R86, R87, P0 ;  /* 0x00000057563c7207 */ /* 0x000fe40000000000 */
[----:B------:R-:W-:-:S02]  /*e900*/  SEL R87, R87, R86, P0 ;  /* 0x0000005657577207 */ /* 0x000fc40000000000 */
[----:B------:R-:W-:Y:S02]  /*e910*/  LOP3.LUT R8, R59, 0x380, RZ, 0xc0, !PT ;  /* 0x000003803b087812 */ /* 0x000fe400078ec0ff */
[----:B------:R-:W-:Y:S02]  /*e920*/  LOP3.LUT R10, R52, R69, RZ, 0x3c, !PT ;  /* 0x00000045340a7212 */ /* 0x000fe400078e3cff */
[----:B------:R-:W-:Y:S02]  /*e930*/  MOV R64, R20 ;  /* 0x0000001400407202 */ /* 0x000fe40000000f00 */
[----:B------:R-:W-:Y:S02]  /*e940*/  SHF.R.U64 R8, R8, 0x3, RZ ;  /* 0x0000000308087819 */ /* 0x000fe400000012ff */
[----:B------:R-:W-:Y:S02]  /*e950*/  MOV R61, R10 ;  /* 0x0000000a003d7202 */ /* 0x000fe40000000f00 */
[----:B------:R-:W-:-:S02]  /*e960*/  LOP3.LUT R26, R8, R59, RZ, 0x3c, !PT ;  /* 0x0000003b081a7212 */ /* 0x000fc400078e3cff */
[----:B------:R-:W-:Y:S02]  /*e970*/  LOP3.LUT R8, R65, 0x380, RZ, 0xc0, !PT ;  /* 0x0000038041087812 */ /* 0x000fe400078ec0ff */
[----:B------:R-:W-:Y:S02]  /*e980*/  LOP3.LUT R59, R62, 0x380, RZ, 0xc0, !PT ;  /* 0x000003803e3b7812 */ /* 0x000fe400078ec0ff */
[----:B------:R-:W-:Y:S02]  /*e990*/  SHF.R.U64 R8, R8, 0x3, RZ ;  /* 0x0000000308087819 */ /* 0x000fe400000012ff */
[----:B------:R-:W-:Y:S02]  /*e9a0*/  SHF.R.U64 R59, R59, 0x3, RZ ;  /* 0x000000033b3b7819 */ /* 0x000fe400000012ff */
[----:B------:R-:W-:Y:S02]  /*e9b0*/  LOP3.LUT R14, R8, R65, RZ, 0x3c, !PT ;  /* 0x00000041080e7212 */ /* 0x000fe400078e3cff */
[----:B------:R-:W-:-:S02]  /*e9c0*/  LOP3.LUT R8, R59, R62, RZ, 0x3c, !PT ;  /* 0x0000003e3b087212 */ /* 0x000fc400078e3cff */
[----:B------:R-:W-:Y:S02]  /*e9d0*/  MOV R63, R14 ;  /* 0x0000000e003f7202 */ /* 0x000fe40000000f00 */
[----:B------:R-:W-:Y:S02]  /*e9e0*/  MOV R59, R8 ;  /* 0x00000008003b7202 */ /* 0x000fe40000000f00 */
[----:B------:R-:W-:Y:S02]  /*e9f0*/  MOV R62, R12 ;  /* 0x0000000c003e7202 */ /* 0x000fe40000000f00 */
[----:B------:R-:W-:Y:S02]  /*ea00*/  MOV R66, R26 ;  /* 0x0000001a00427202 */ /* 0x000fe40000000f00 */
[----:B------:R-:W-:Y:S02]  /*ea10*/  MOV R65, R24 ;  /* 0x0000001800417202 */ /* 0x000fe40000000f00 */
[----:B------:R-:W-:Y:S01]  /*ea20*/  PLOP3.LUT P2, PT, PT, PT, UP0, 0x80, 0x0 ;  /* 0x000000000000781c */ /* 0x000fe20003f4f008 */
        /* <DEDUP_REMOVED lines=9> */
[----:B------:R-:W3:Y:S01]  /*eac0*/  SHFL.IDX PT, R39, R39, R6, 0x1c1f ;  /* 0x001c1f0627277589 */ /* 0x000ee200000e0000 */
[----:B0-----:R-:W-:-:S02]  /*ead0*/  SEL R8, R34, R93, P0 ;  /* 0x0000005d22087207 */ /* 0x001fc40000000000 */
[----:B------:R-:W-:Y:S01]  /*eae0*/  SEL R10, R93, R34, P0 ;  /* 0x000000225d0a7207 */ /* 0x000fe20000000000 */
[----:B------:R-:W-:Y:S04]  /*eaf0*/  SHFL.IDX PT, R42, R42, R35, 0x1c1f ;  /* 0x001c1f232a2a7589 */ /* 0x000fe800000e0000 */
[----:B------:R-:W0:Y:S01]  /*eb00*/  SHFL.IDX PT, R37, R37, R6, 0x1c1f ;  /* 0x001c1f0625257589 */ /* 0x000e2200000e0000 */
[----:B-1----:R-:W-:Y:S02]  /*eb10*/  SEL R9, R48, R57, P0 ;  /* 0x0000003930097207 */ /* 0x002fe40000000000 */
[----:B------:R-:W-:Y:S01]  /*eb20*/  SEL R11, R57, R48, P0 ;  /* 0x00000030390b7207 */ /* 0x000fe20000000000 */
[----:B------:R-:W-:Y:S04]  /*eb30*/  SHFL.IDX PT, R38, R38, R35, 0x1c1f ;  /* 0x001c1f2326267589 */ /* 0x000fe800000e0000 */
[----:B------:R-:W1:Y:S01]  /*eb40*/  SHFL.IDX PT, R31, R31, R6, 0x1c1f ;  /* 0x001c1f061f1f7589 */ /* 0x000e6200000e0000 */
[----:B--2---:R-:W-:-:S02]  /*eb50*/  SEL R12, R40, R89, P0 ;  /* 0x00000059280c7207 */ /* 0x004fc40000000000 */
[----:B------:R-:W-:Y:S01]  /*eb60*/  SEL R14, R89, R40, P0 ;  /* 0x00000028590e7207 */ /* 0x000fe20000000000 */
[----:B------:R-:W-:Y:S04]  /*eb70*/  SHFL.IDX PT, R36, R36, R35, 0x1c1f ;  /* 0x001c1f2324247589 */ /* 0x000fe800000e0000 */
[----:B------:R-:W2:Y:S01]  /*eb80*/  SHFL.IDX PT, R33, R33, R6, 0x1c1f ;  /* 0x001c1f0621217589 */ /* 0x000ea200000e0000 */
[----:B---3--:R-:W-:Y:S02]  /*eb90*/  SEL R13, R50, R39, P0 ;  /* 0x00000027320d7207 */ /* 0x008fe40000000000 */
[----:B------:R-:W-:Y:S01]  /*eba0*/  SEL R15, R39, R50, P0 ;  /* 0x00000032270f7207 */ /* 0x000fe20000000000 */
[----:B------:R2:W-:Y:S04]  /*ebb0*/  SHFL.IDX PT, R21, R30, R35, 0x1c1f ;  /* 0x001c1f231e157589 */ /* 0x0005e800000e0000 */
[----:B------:R-:W3:Y:S01]  /*ebc0*/  SHFL.IDX PT, R52, R49, R6, 0x1c1f ;  /* 0x001c1f0631347589 */ /* 0x000ee200000e0000 */
[----:B0-----:R-:W-:-:S02]  /*ebd0*/  SEL R24, R42, R37, P0 ;  /* 0x000000252a187207 */ /* 0x001fc40000000000 */
[----:B------:R-:W-:Y:S01]  /*ebe0*/  SEL R26, R37, R42, P0 ;  /* 0x0000002a251a7207 */ /* 0x000fe20000000000 */
[----:B------:R-:W-:Y:S04]  /*ebf0*/  SHFL.IDX PT, R32, R32, R35, 0x1c1f ;  /* 0x001c1f2320207589 */ /* 0x000fe800000e0000 */
[----:B------:R-:W-:Y:S01]  /*ec00*/  SHFL.IDX PT, R54, R54, R35, 0x1c1f ;  /* 0x001c1f2336367589 */ /* 0x000fe200000e0000 */
[----:B-1----:R-:W-:Y:S02]  /*ec10*/  SEL R25, R38, R31, P0 ;  /* 0x0000001f26197207 */ /* 0x002fe40000000000 */
[----:B------:R-:W-:Y:S01]  /*ec20*/  SEL R27, R31, R38, P0 ;  /* 0x000000261f1b7207 */ /* 0x000fe20000000000 */
[----:B------:R3:W0:Y:S04]  /*ec30*/  SHFL.IDX PT, R7, R29, R6, 0x1c1f ;  /* 0x001c1f061d077589 */ /* 0x00062800000e0000 */
[----:B------:R-:W1:Y:S01]  /*ec40*/  SHFL.IDX PT, R51, R51, R6, 0x1c1f ;  /* 0x001c1f0633337589 */ /* 0x000e6200000e0000 */
[----:B--2---:R-:W-:-:S03]  /*ec50*/  SEL R30, R33, R36, P0 ;  /* 0x00000024211e7207 */ /* 0x004fc60000000000 */
[----:B------:R2:W-:Y:S04]  /*ec60*/  SHFL.IDX PT, R20, R28, R35, 0x1c1f ;  /* 0x001c1f231c147589 */ /* 0x0005e800000e0000 */
[----:B------:R-:W-:Y:S01]  /*ec70*/  SHFL.IDX PT, R44, R44, R35, 0x1c1f ;  /* 0x001c1f232c2c7589 */ /* 0x000fe200000e0000 */
[----:B---3--:R-:W-:Y:S02]  /*ec80*/  SEL R29, R21, R52, P0 ;  /* 0x00000034151d7207 */ /* 0x008fe40000000000 */
[----:B------:R-:W-:Y:S01]  /*ec90*/  SEL R31, R52, R21, P0 ;  /* 0x00000015341f7207 */ /* 0x000fe20000000000 */
[----:B------:R-:W-:Y:S01]  /*eca0*/  SHFL.IDX PT, R56, R56, R35, 0x1c1f ;  /* 0x001c1f2338387589 */ /* 0x000fe200000e0000 */
[----:B--2---:R-:W-:-:S03]  /*ecb0*/  SEL R28, R36, R33, P0 ;  /* 0x00000021241c7207 */ /* 0x004fc60000000000 */
[----:B------:R-:W2:Y:S04]  /*ecc0*/  SHFL.IDX PT, R41, R41, R6, 0x1c1f ;  /* 0x001c1f0629297589 */ /* 0x000ea800000e0000 */
[----:B------:R-:W3:Y:S01]  /*ecd0*/  SHFL.IDX PT, R43, R43, R6, 0x1c1f ;  /* 0x001c1f062b2b7589 */ /* 0x000ee200000e0000 */
[----:B0-----:R-:W-:Y:S02]  /*ece0*/  SEL R36, R32, R7, P0 ;  /* 0x0000000720247207 */ /* 0x001fe40000000000 */
[----:B------:R-:W-:Y:S01]  /*ecf0*/  SEL R38, R7, R32, P0 ;  /* 0x0000002007267207 */ /* 0x000fe20000000000 */
[----:B------:R-:W0:Y:S01]  /*ed00*/  SHFL.IDX PT, R53, R53, R6, 0x1c1f ;  /* 0x001c1f0635357589 */ /* 0x000e2200000e0000 */
[----:B-1----:R-:W-:Y:S01]  /*ed10*/  SEL R37, R54, R51, P0 ;  /* 0x0000003336257207 */ /* 0x002fe20000000000 */
[----:B------:R-:W-:Y:S01]  /*ed20*/  IMAD.U32 R7, RZ, RZ, UR7 ;  /* 0x00000007ff077e24 */ /* 0x000fe2000f8e00ff */
[----:B------:R-:W-:Y:S01]  /*ed30*/  SEL R39, R51, R54, P0 ;  /* 0x0000003633277207 */ /* 0x000fe20000000000 */
[----:B------:R-:W-:Y:S06]  /*ed40*/  BAR.SYNC.DEFER_BLOCKING 0x1, 0x100 ;  /* 0x0044000000007b1d */ /* 0x000fec0000010000 */
[----:B------:R-:W-:Y:S04]  /*ed50*/  SHFL.IDX PT, R58, R58, R35, 0x1c1f ;  /* 0x001c1f233a3a7589 */ /* 0x000fe800000e0000 */
[----:B------:R-:W1:Y:S01]  /*ed60*/  SHFL.IDX PT, R55, R55, R6, 0x1c1f ;  /* 0x001c1f0637377589 */ /* 0x000e6200000e0000 */
[----:B--2---:R-:W-:-:S02]  /*ed70*/  SEL R32, R20, R41, P0 ;  /* 0x0000002914207207 */ /* 0x004fc40000000000 */
[----:B------:R-:W-:Y:S01]  /*ed80*/  SEL R34, R41, R20, P0 ;  /* 0x0000001429227207 */ /* 0x000fe20000000000 */
[----:B------:R-:W-:Y:S01]  /*ed90*/  SHFL.IDX PT, R46, R46, R35, 0x1c1f ;  /* 0x001c1f232e2e7589 */ /* 0x000fe200000e0000 */
[----:B---3--:R-:W-:Y:S02]  /*eda0*/  SEL R40, R44, R43, P0 ;  /* 0x0000002b2c287207 */ /* 0x008fe40000000000 */
[----:B------:R-:W-:Y:S01]  /*edb0*/  SEL R42, R43, R44, P0 ;  /* 0x0000002c2b2a7207 */ /* 0x000fe20000000000 */
[----:B------:R2:W-:Y:S01]  /*edc0*/  SHFL.IDX PT, R60, R60, R35, 0x1c1f ;  /* 0x001c1f233c3c7589 */ /* 0x0005e200000e0000 */
[----:B0-----:R-:W-:-:S03]  /*edd0*/  SEL R33, R56, R53, P0 ;  /* 0x0000003538217207 */ /* 0x001fc60000000000 */
[----:B------:R-:W0:Y:S04]  /*ede0*/  SHFL.IDX PT, R45, R45, R6, 0x1c1f ;  /* 0x001c1f062d2d7589 */ /* 0x000e2800000e0000 */
[----:B------:R3:W4:Y:S01]  /*edf0*/  SHFL.IDX PT, R87, R87, R6, 0x1c1f ;  /* 0x001c1f0657577589 */ /* 0x00072200000e0000 */
[----:B--2---:R-:W-:-:S03]  /*ee00*/  SEL R35, R53, R56, P0 ;  /* 0x0000003835237207 */ /* 0x004fc60000000000 */
[----:B------:R0:W-:Y:S04]  /*ee10*/  STSM.16.M88.4 [R67], R8 ;  /* 0x0000000843007844 */ /* 0x0001e80000000200 */
[----:B------:R-:W-:Y:S01]  /*ee20*/  STSM.16.M88.4 [R66], R12 ;  /* 0x0000000c42007844 */ /* 0x000fe20000000200 */
[----:B-1----:R-:W-:Y:S01]  /*ee30*/  SEL R41, R58, R55, P0 ;  /* 0x000000373a297207 */ /* 0x002fe20000000000 */
[----:B---3--:R-:W-:Y:S01]  /*ee40*/  IMAD.U32 R6, RZ, RZ, UR6 ;  /* 0x00000006ff067e24 */ /* 0x008fe2000f8e00ff */
[----:B------:R-:W-:Y:S01]  /*ee50*/  SEL R43, R55, R58, P0 ;  /* 0x0000003a372b7207 */ /* 0x000fe20000000000 */
[----:B------:R-:W-:Y:S01]  /*ee60*/  STSM.16.M88.4 [R65], R24 ;  /* 0x0000001841007844 */ /* 0x000fe20000000200 */
[----:B------:R-:W-:-:S03]  /*ee70*/  ULDC.64 UR6, c[0x0][0xc08] ;  /* 0x0003020000067ab9 */ /* 0x000fc60000000a00 */
[----:B------:R-:W-:Y:S01]  /*ee80*/  STSM.16.M88.4 [R64], R28 ;  /* 0x0000001c40007844 */ /* 0x000fe20000000200 */
[----:B0-----:R-:W-:-:S03]  /*ee90*/  SEL R8, R46, R45, P0 ;  /* 0x0000002d2e087207 */ /* 0x001fc60000000000 */
[----:B------:R-:W-:Y:S01]  /*eea0*/  STSM.16.M88.4 [R63], R36 ;  /* 0x000000243f007844 */ /* 0x000fe20000000200 */
[----:B------:R-:W-:Y:S02]  /*eeb0*/  SEL R10, R45, R46, P0 ;  /* 0x0000002e2d0a7207 */ /* 0x000fe40000000000 */
[----:B----4-:R-:W-:Y:S01]  /*eec0*/  SEL R9, R60, R87, P0 ;  /* 0x000000573c097207 */ /* 0x010fe20000000000 */
[----:B------:R-:W-:Y:S01]  /*eed0*/  STSM.16.M88.4 [R62], R32 ;  /* 0x000000203e007844 */ /* 0x000fe20000000200 */
[----:B------:R-:W-:Y:S01]  /*eee0*/  SEL R11, R87, R60, P0 ;  /* 0x0000003c570b7207 */ /* 0x000fe20000000000 */
[----:B------:R-:W-:Y:S01]  /*eef0*/  UISETP.NE.U32.AND UP1, UPT, UR6, URZ, UPT ;  /* 0x0000003f0600728c */ /* 0x000fe2000bf25070 */
[----:B------:R-:W0:Y:S01]  /*ef00*/  LDC R46, c[0x0][0xbe8] ;  /* 0x0002fa00ff2e7b82 */ /* 0x000e220000000800 */
[----:B------:R-:W-:Y:S04]  /*ef10*/  STSM.16.M88.4 [R61], R40 ;  /* 0x000000283d007844 */ /* 0x000fe80000000200 */
[----:B------:R1:W-:Y:S03]  /*ef20*/  STSM.16.M88.4 [R59], R8 ;  /* 0x000000083b007844 */ /* 0x0003e60000000200 */
[----:B------:R-:W-:Y:S01]  /*ef30*/  BAR.SYNC.DEFER_BLOCKING 0x1, 0x100 ;  /* 0x0044000000007b1d */ /* 0x000fe20000010000 */
[----:B------:R-:W-:-:S06]  /*ef40*/  UISETP.NE.AND.EX UP1, UPT, UR7, URZ, UPT, UP1 ;  /* 0x0000003f0700728c */ /* 0x000fcc000bf25310 */
[----:B------:R-:W-:-:S05]  /*ef50*/  PLOP3.LUT P0, PT, PT, PT, UP1, 0x80, 0x0 ;  /* 0x000000000000781c */ /* 0x000fca0003f0f018 */
[----:B------:R-:W-:Y:S02]  /*ef60*/  @UP1 ULDC.64 UR6, c[0x0][0xc08] ;  /* 0x0003020000061ab9 */ /* 0x000fe40000000a00 */
[----:B------:R-:W-:Y:S01]  /*ef70*/  @UP1 UIMAD.WIDE UR6, UR42, 0x4, UR6 ;  /* 0x000000042a0618a5 */ /* 0x000fe2000f8e0206 */
[----:B-1----:R-:W-:-:S05]  /*ef80*/  IMAD.U32 R9, RZ, RZ, UR8 ;  /* 0x00000008ff097e24 */ /* 0x002fca000f8e00ff */
[----:B------:R-:W-:Y:S02]  /*ef90*/  IMAD.U32 R10, RZ, RZ, UR6 ;  /* 0x00000006ff0a7e24 */ /* 0x000fe4000f8e00ff */
[----:B------:R-:W-:Y:S01]  /*efa0*/  IMAD.U32 R11, RZ, RZ, UR7 ;  /* 0x00000007ff0b7e24 */ /* 0x000fe2000f8e00ff */
[----:B------:R-:W2:Y:S01]  /*efb0*/  @P2 LDG.E R12, desc[UR52][R6.64] ;  /* 0x00000034060c2981 */ /* 0x000ea2000c1e1900 */
[----:B0-----:R-:W-:Y:S01]  /*efc0*/  ISETP.NE.AND P1, PT, R46, 0x1, PT ;  /* 0x000000012e00780c */ /* 0x001fe20003f25270 */
[----:B------:R-:W-:Y:S02]  /*efd0*/  UMOV UR4, URZ ;  /* 0x0000003f00047c82 */ /* 0x000fe40008000000 */
[----:B------:R0:W5:Y:S10]  /*efe0*/  @P0 LDG.E R9, desc[UR52][R10.64] ;  /* 0x000000340a090981 */ /* 0x000174000c1e1900 */
        /* <DEDUP_REMOVED lines=8> */
.L_x_7819:
        /* <DEDUP_REMOVED lines=29> */
[----:B------:R-:W-:Y:S01]  /*f240*/  SHF.R.S32.HI R8, RZ, 0x1f, R11 ;  /* 0x0000001fff087819 */ /* 0x000fe2000001140b */
[----:B------:R-:W-:Y:S01]  /*f250*/  IMAD.X R9, RZ, RZ, R5, P3 ;  /* 0x000000ffff097224 */ /* 0x000fe200018e0605 */
[----:B------:R-:W-:-:S02]  /*f260*/  IADD3 R15, P0, R4, 0x1000, RZ ;  /* 0x00001000040f7810 */ /* 0x000fc40007f1e0ff */
        /* <DEDUP_REMOVED lines=9> */
[----:B------:R-:W-:Y:S01]  /*f300*/  LOP3.LUT R8, R8, R13, RZ, 0x3c, !PT ;  /* 0x0000000d08087212 */ /* 0x000fe200078e3cff */
[----:B------:R-:W-:Y:S01]  /*f310*/  ULDC.64 UR6, c[0x0][0xb50] ;  /* 0x0002d40000067ab9 */ /* 0x000fe20000000a00 */
[----:B------:R-:W-:Y:S01]  /*f320*/  LOP3.LUT R12, R12, R15, RZ, 0x3c, !PT ;  /* 0x0000000f0c0c7212 */ /* 0x000fe200078e3cff */
[----:B------:R-:W-:Y:S01]  /*f330*/  IMAD.IADD R13, R7, 0x1, R21 ;  /* 0x00000001070d7824 */ /* 0x000fe200078e0215 */
[----:B------:R-:W-:Y:S01]  /*f340*/  LEA R14, P4, R6, UR6, 0x2 ;  /* 0x00000006060e7c11 */ /* 0x000fe2000f8810ff */
[----:B------:R-:W-:Y:S01]  /*f350*/  VIADD R10, R24, 0x8 ;  /* 0x00000008180a7836 */ /* 0x000fe20000000000 */
[----:B------:R-:W-:-:S02]  /*f360*/  IADD3 R11, P2, R4, 0x3000, RZ ;  /* 0x00003000040b7810 */ /* 0x000fc40007f5e0ff */
[----:B------:R-:W-:Y:S01]  /*f370*/  LEA.HI.X R15, R6, UR7, R13, 0x2, P4 ;  /* 0x00000007060f7c11 */ /* 0x000fe2000a0f140d */
[----:B------:R-:W-:Y:S01]  /*f380*/  SHFL.IDX PT, R20, R14, RZ, 0x1c1f ;  /* 0x001c1fff0e147589 */ /* 0x000fe200000e0000 */
[----:B------:R-:W-:Y:S01]  /*f390*/  LOP3.LUT R7, R11, 0x380, RZ, 0xc0, !PT ;  /* 0x000003800b077812 */ /* 0x000fe200078ec0ff */
[--C-:B------:R-:W-:Y:S01]  /*f3a0*/  IMAD.X R13, RZ, RZ, R5.reuse, P0 ;  /* 0x000000ffff0d7224 */ /* 0x100fe200000e0605 */
[----:B------:R-:W-:Y:S01]  /*f3b0*/  LOP3.LUT P0, RZ, R228, 0x3, RZ, 0xc0, !PT ;  /* 0x00000003e4ff7812 */ /* 0x000fe2000780c0ff */
[----:B------:R-:W0:Y:S01]  /*f3c0*/  SHFL.IDX PT, R21, R15, RZ, 0x1c1f ;  /* 0x001c1fff0f157589 */ /* 0x000e2200000e0000 */
[----:B------:R-:W-:Y:S01]  /*f3d0*/  SHF.R.U64 R6, R7, 0x3, RZ ;  /* 0x0000000307067819 */ /* 0x000fe200000012ff */
[----:B------:R-:W-:Y:S01]  /*f3e0*/  IMAD.X R7, RZ, RZ, R5, P2 ;  /* 0x000000ffff077224 */ /* 0x000fe200010e0605 */
[-C--:B------:R-:W-:Y:S01]  /*f3f0*/  ISETP.GE.OR P2, PT, R24, R51.reuse, P0 ;  /* 0x000000331800720c */ /* 0x080fe20000746670 */
[----:B------:R-:W-:Y:S01]  /*f400*/  SHFL.IDX PT, R44, R14, 0x1, 0x1c1f ;  /* 0x003c1f000e2c7f89 */ /* 0x000fe200000e0000 */
[----:B------:R-:W-:Y:S01]  /*f410*/  ISETP.GE.OR P0, PT, R10, R51, P0 ;  /* 0x000000330a00720c */ /* 0x000fe20000706670 */
[----:B------:R-:W-:Y:S01]  /*f420*/  UIMAD UR8, UR9, UR10, URZ ;  /* 0x0000000a090872a4 */ /* 0x000fe2000f8e023f */
[C---:B------:R-:W-:Y:S01]  /*f430*/  IADD3 R41, P6, R4.reuse, 0x4000, RZ ;  /* 0x0000400004297810 */ /* 0x040fe20007fde0ff */
[----:B------:R-:W1:Y:S01]  /*f440*/  SHFL.IDX PT, R45, R15, 0x1, 0x1c1f ;  /* 0x003c1f000f2d7f89 */ /* 0x000e6200000e0000 */
[----:B------:R-:W-:Y:S01]  /*f450*/  UIMAD.WIDE.U32 UR6, UR4, UR10, URZ ;  /* 0x0000000a040672a5 */ /* 0x000fe2000f8e003f */
[----:B------:R-:W-:-:S02]  /*f460*/  IADD3 R37, P5, R4, 0x5000, RZ ;  /* 0x0000500004257810 */ /* 0x000fc40007fbe0ff */
[----:B------:R-:W-:Y:S02]  /*f470*/  IADD3 R33, P4, R4, 0x6000, RZ ;  /* 0x0000600004217810 */ /* 0x000fe40007f9e0ff */
[----:B------:R-:W-:Y:S02]  /*f480*/  LOP3.LUT R6, R6, R11, RZ, 0x3c, !PT ;  /* 0x0000000b06067212 */ /* 0x000fe400078e3cff */
[C---:B------:R-:W-:Y:S01]  /*f490*/  LOP3.LUT R29, R4.reuse, 0x380, RZ, 0xc0, !PT ;  /* 0x00000380041d7812 */ /* 0x040fe200078ec0ff */
[----:B0-----:R0:W-:Y:S01]  /*f4a0*/  @!P2 ST.E desc[UR52][R20.64], R3 ;  /* 0x000000031400a985 */ /* 0x0011e2000c101934 */
[----:B------:R-:W-:Y:S01]  /*f4b0*/  UIMAD UR8, UR4, UR11, UR8 ;  /* 0x0000000b040872a4 */ /* 0x000fe2000f8e0208 */
[----:B------:R-:W-:Y:S02]  /*f4c0*/  IADD3 R11, P3, R4, 0x7000, RZ ;  /* 0x00007000040b7810 */ /* 0x000fe40007f7e0ff */
[----:B------:R-:W-:Y:S01]  /*f4d0*/  ULDC.64 UR10, c[0x0][0xae8] ;  /* 0x0002ba00000a7ab9 */ /* 0x000fe20000000a00 */
[----:B------:R-:W-:-:S02]  /*f4e0*/  LOP3.LUT R40, R41, 0x380, RZ, 0xc0, !PT ;  /* 0x0000038029287812 */ /* 0x000fc400078ec0ff */
[----:B------:R-:W-:Y:S01]  /*f4f0*/  LOP3.LUT R36, R37, 0x380, RZ, 0xc0, !PT ;  /* 0x0000038025247812 */ /* 0x000fe200078ec0ff */
[----:B-1----:R1:W-:Y:S01]  /*f500*/  @!P0 ST.E desc[UR52][R44.64], R2 ;  /* 0x000000022c008985 */ /* 0x0023e2000c101934 */
[----:B------:R-:W-:Y:S02]  /*f510*/  LOP3.LUT R32, R33, 0x380, RZ, 0xc0, !PT ;  /* 0x0000038021207812 */ /* 0x000fe400078ec0ff */
[----:B------:R-:W-:Y:S01]  /*f520*/  SHF.R.U64 R29, R29, 0x3, RZ ;  /* 0x000000031d1d7819 */ /* 0x000fe200000012ff */
[----:B0-----:R-:W0:Y:S01]  /*f530*/  @P1 LDC R3, c[0x0][0xbec] ;  /* 0x0002fb00ff031b82 */ /* 0x001e220000000800 */
[----:B------:R-:W-:Y:S01]  /*f540*/  UIADD3 UR7, UR7, UR8, URZ ;  /* 0x0000000807077290 */ /* 0x000fe2000fffe03f */
[----:B------:R-:W-:Y:S01]  /*f550*/  LOP3.LUT R10, R11, 0x380, RZ, 0xc0, !PT ;  /* 0x000003800b0a7812 */ /* 0x000fe200078ec0ff */
[----:B------:R-:W-:Y:S01]  /*f560*/  UIMAD UR4, UR14, UR10, URZ ;  /* 0x0000000a0e0472a4 */ /* 0x000fe2000f8e023f */
[----:B------:R-:W-:Y:S01]  /*f570*/  SHF.R.U64 R40, R40, 0x3, RZ ;  /* 0x0000000328287819 */ /* 0x000fe200000012ff */
[----:B------:R-:W-:Y:S01]  /*f580*/  IMAD.X R25, RZ, RZ, R5, P3 ;  /* 0x000000ffff197224 */ /* 0x000fe200018e0605 */
[----:B------:R-:W-:-:S02]  /*f590*/  SHF.R.U64 R36, R36, 0x3, RZ ;  /* 0x0000000324247819 */ /* 0x000fc400000012ff */
[----:B-1----:R-:W1:Y:S01]  /*f5a0*/  @P1 LDC R45, c[0x0][0xbf0] ;  /* 0x0002fc00ff2d1b82 */ /* 0x002e620000000800 */
[----:B------:R-:W-:Y:S01]  /*f5b0*/  IMAD R2, R22, 0x20, R23 ;  /* 0x0000002016027824 */ /* 0x000fe200078e0217 */
[----:B------:R-:W-:Y:S01]  /*f5c0*/  UIMAD UR4, UR43, UR11, UR4 ;  /* 0x0000000b2b0472a4 */ /* 0x000fe2000f8e0204 */
[----:B------:R-:W-:Y:S01]  /*f5d0*/  SHF.R.U64 R32, R32, 0x3, RZ ;  /* 0x0000000320207819 */ /* 0x000fe200000012ff */
[----:B------:R-:W-:Y:S01]  /*f5e0*/  UIMAD.WIDE.U32 UR6, UR43, UR10, UR6 ;  /* 0x0000000a2b0672a5 */ /* 0x000fe2000f8e0006 */
[----:B------:R-:W-:Y:S01]  /*f5f0*/  VIADD R44, R2, UR37 ;  /* 0x00000025022c7c36 */ /* 0x000fe20008000000 */
[----:B------:R-:W-:Y:S01]  /*f600*/  ULDC.64 UR8, c[0x0][0xaf0] ;  /* 0x0002bc0000087ab9 */ /* 0x000fe20000000a00 */
[----:B------:R-:W-:Y:S01]  /*f610*/  LOP3.LUT R28, R29, R4, RZ, 0x3c, !PT ;  /* 0x000000041d1c7212 */ /* 0x000fe200078e3cff */
[----:B------:R-:W-:Y:S01]  /*f620*/  UIADD3 UR7, UR7, UR4, URZ ;  /* 0x0000000407077290 */ /* 0x000fe2000fffe03f */
[----:B------:R-:W-:Y:S01]  /*f630*/  IMAD.MOV.U32 R21, RZ, RZ, R44 ;  /* 0x000000ffff157224 */ /* 0x000fe200078e002c */
[----:B------:R-:W-:Y:S01]  /*f640*/  UIMAD UR4, UR36, UR8, URZ ;  /* 0x00000008240472a4 */ /* 0x000fe2000f8e023f */
[----:B------:R-:W-:Y:S01]  /*f650*/  SHF.R.U64 R4, R10, 0x3, RZ ;  /* 0x000000030a047819 */ /* 0x000fe200000012ff */
[----:B------:R-:W5:Y:S01]  /*f660*/  LD.E.128 R12, desc[UR52][R12.64] ;  /* 0x000000340c0c7980 */ /* 0x000f62000c101d00 */
[----:B------:R-:W-:-:S02]  /*f670*/  LOP3.LUT R40, R40, R41, RZ, 0x3c, !PT ;  /* 0x0000002928287212 */ /* 0x000fc400078e3cff */
[----:B------:R-:W-:Y:S01]  /*f680*/  LOP3.LUT R36, R36, R37, RZ, 0x3c, !PT ;  /* 0x0000002524247212 */ /* 0x000fe200078e3cff */
[----:B0-----:R-:W-:Y:S01]  /*f690*/  @P1 IMAD.HI.U32 R2, R44, R3, RZ ;  /* 0x000000032c021227 */ /* 0x001fe200078e00ff */
[----:B------:R-:W-:Y:S01]  /*f6a0*/  UIMAD UR4, UR42, UR9, UR4 ;  /* 0x000000092a0472a4 */ /* 0x000fe2000f8e0204 */
[----:B------:R-:W-:Y:S01]  /*f6b0*/  LOP3.LUT R32, R32, R33, RZ, 0x3c, !PT ;  /* 0x0000002120207212 */ /* 0x000fe200078e3cff */
[----:B------:R-:W-:Y:S01]  /*f6c0*/  UIMAD.WIDE.U32 UR6, UR42, UR8, UR6 ;  /* 0x000000082a0672a5 */ /* 0x000fe2000f8e0006 */
[--C-:B------:R-:W-:Y:S01]  /*f6d0*/  IMAD.X R41, RZ, RZ, R5.reuse, P6 ;  /* 0x000000ffff297224 */ /* 0x100fe200030e0605 */
[----:B------:R-:W-:Y:S01]  /*f6e0*/  LOP3.LUT R24, R4, R11, RZ, 0x3c, !PT ;  /* 0x0000000b04187212 */ /* 0x000fe200078e3cff */
[--C-:B------:R-:W-:Y:S01]  /*f6f0*/  IMAD.X R37, RZ, RZ, R5.reuse, P5 ;  /* 0x000000ffff257224 */ /* 0x100fe200028e0605 */
[----:B-1----:R-:W-:Y:S01]  /*f700*/  @P1 SHF.R.U32.HI R21, RZ, R45, R2 ;  /* 0x0000002dff151219 */ /* 0x002fe20000011602 */
[--C-:B------:R-:W-:Y:S01]  /*f710*/  IMAD.X R33, RZ, RZ, R5.reuse, P4 ;  /* 0x000000ffff217224 */ /* 0x100fe200020e0605 */
[----:B------:R-:W-:Y:S01]  /*f720*/  UIADD3 UR4, UR7, UR4, URZ ;  /* 0x0000000407047290 */ /* 0x000fe2000fffe03f */
[----:B------:R-:W-:Y:S01]  /*f730*/  IMAD.MOV.U32 R29, RZ, RZ, R5 ;  /* 0x000000ffff1d7224 */ /* 0x000fe200078e0005 */
[--C-:B------:R-:W-:Y:S01]  /*f740*/  SHF.R.S32.HI R20, RZ, 0x1f, R21.reuse ;  /* 0x0000001fff147819 */ /* 0x100fe20000011415 */
[----:B------:R-:W-:Y:S01]  /*f750*/  IMAD.MOV R45, RZ, RZ, -R21 ;  /* 0x000000ffff2d7224 */ /* 0x000fe200078e0a15 */
        /* <DEDUP_REMOVED lines=28> */
[C---:B------:R-:W-:Y:S01]  /*f920*/  ISETP.GE.AND P2, PT, R46.reuse, R51, PT ;  /* 0x000000332e00720c */ /* 0x040fe20003f46270 */
[----:B------:R-:W-:Y:S02]  /*f930*/  ULDC.64 UR6, c[0x0][0xa80] ;  /* 0x0002a00000067ab9 */ /* 0x000fe40000000a00 */
[----:B------:R-:W-:-:S02]  /*f940*/  VIADD R20, R46, 0x20 ;  /* 0x000000202e147836 */ /* 0x000fc40000000000 */
        /* <DEDUP_REMOVED lines=9> */
[----:B0-----:R0:W-:Y:S01]  /*f9e0*/  SYNCS.ARRIVE.TRANS64.RED.A1T0 RZ, [R0+URZ], RZ ;  /* 0x000000ff00ff79a7 */ /* 0x0011e2000810043f */
        /* <DEDUP_REMOVED lines=12> */
.L_x_7821:
[----:B------:R-:W-:Y:S05]  /*fab0*/  BSYNC B1 ;  /* 0x0000000000017941 */ /* 0x000fea0003800000 */
.L_x_7820:
        /* <DEDUP_REMOVED lines=13> */
.L_x_7823:
[----:B------:R-:W-:Y:S05]  /*fb90*/  BSYNC B1 ;  /* 0x0000000000017941 */ /* 0x000fea0003800000 */
.L_x_7822:
[----:B----4-:R4:W0:Y:S01]  /*fba0*/  SHFL.IDX PT, R0, R45, 0x2, 0x181f ;  /* 0x00581f002d007f89 */ /* 0x01082200000e0000 */
[----:B------:R-:W-:Y:S03]  /*fbb0*/  BSSY B1, `(.L_x_7824) ;  /* 0x000000c000017945 */ /* 0x000fe60003800000 */
[----:B---3-5:R4:W3:Y:S01]  /*fbc0*/  SHFL.IDX PT, R12, R44, 0x2, 0x181f ;  /* 0x00581f002c0c7f89 */ /* 0x0288e200000e0000 */
[----:B------:R-:W-:Y:S05]  /*fbd0*/  @P1 BRA `(.L_x_7825) ;  /* 0x0000000000241947 */ /* 0x000fea0003800000 */
[----:B------:R-:W-:Y:S02]  /*fbe0*/  ULDC UR4, c[0x0][0xac8] ;  /* 0x0002b20000047ab9 */ /* 0x000fe40000000800 */
[----:B------:R-:W-:Y:S02]  /*fbf0*/  ISETP.GE.AND P2, PT, R16, UR4, PT ;  /* 0x0000000410007c0c */ /* 0x000fe4000bf46270 */
[----:B------:R-:W-:-:S11]  /*fc00*/  ISETP.GE.AND P3, PT, R19, UR4, PT ;  /* 0x0000000413007c0c */ /* 0x000fd6000bf66270 */
[CC--:B---3--:R-:W-:Y:S02]  /*fc10*/  @!P2 LEA R2, P0, R16.reuse, R12.reuse, 0x1 ;  /* 0x0000000c1002a211 */ /* 0x0c8fe400078008ff */
[C---:B------:R-:W-:Y:S02]  /*fc20*/  @!P3 LEA R12, P1, R19.reuse, R12, 0x1 ;  /* 0x0000000c130cb211 */ /* 0x040fe400078208ff */
[-C--:B0-----:R-:W-:Y:S02]  /*fc30*/  @!P2 LEA.HI.X R3, R16, R0.reuse, R233, 0x1, P0 ;  /* 0x000000001003a211 */ /* 0x081fe400000f0ce9 */
[----:B------:R-:W-:-:S03]  /*fc40*/  @!P3 LEA.HI.X R13, R19, R0, R232, 0x1, P1 ;  /* 0x00000000130db211 */ /* 0x000fc600008f0ce8 */
[----:B------:R0:W-:Y:S04]  /*fc50*/  @!P2 ST.E.128 desc[UR52][R2.64], R8 ;  /* 0x000000080200a985 */ /* 0x0001e8000c101d34 */
[----:B------:R0:W-:Y:S02]  /*fc60*/  @!P3 ST.E.128 desc[UR52][R12.64], R32 ;  /* 0x000000200c00b985 */ /* 0x0001e4000c101d34 */
.L_x_7825:
[----:B------:R-:W-:Y:S05]  /*fc70*/  BSYNC B1 ;  /* 0x0000000000017941 */ /* 0x000fea0003800000 */
.L_x_7824:
[----:B0-----:R-:W-:Y:S01]  /*fc80*/  VIADD R0, R46, 0x60 ;  /* 0x000000602e007836 */ /* 0x001fe20000000000 */
[----:B-1--4-:R-:W4:Y:S04]  /*fc90*/  SHFL.IDX PT, R45, R45, 0x3, 0x181f ;  /* 0x00781f002d2d7f89 */ /* 0x012f2800000e0000 */
        /* <DEDUP_REMOVED lines=14> */
.L_x_7818:
        /* <DEDUP_REMOVED lines=33> */
.L_x_7827:
        /* <DEDUP_REMOVED lines=45> */
.L_x_7829:
[----:B------:R-:W-:Y:S05]  /*10260*/  BSYNC B1 ;  /* 0x0000000000017941 */ /* 0x000fea0003800000 */
.L_x_7828:
        /* <DEDUP_REMOVED lines=61> */
.L_x_7831:
[----:B------:R-:W-:Y:S05]  /*10640*/  BSYNC B1 ;  /* 0x0000000000017941 */ /* 0x000fea0003800000 */
.L_x_7830:
        /* <DEDUP_REMOVED lines=13> */
.L_x_7833:
[----:B------:R-:W-:Y:S05]  /*10720*/  BSYNC B1 ;  /* 0x0000000000017941 */ /* 0x000fea0003800000 */
.L_x_7832:
        /* <DEDUP_REMOVED lines=13> */
.L_x_7835:
[----:B------:R-:W-:Y:S05]  /*10800*/  BSYNC B1 ;  /* 0x0000000000017941 */ /* 0x000fea0003800000 */
.L_x_7834:
        /* <DEDUP_REMOVED lines=14> */
.L_x_7826:
[----:B------:R-:W-:Y:S05]  /*108f0*/  BSYNC B0 ;  /* 0x0000000000007941 */ /* 0x000fea0003800000 */
.L_x_7817:
[----:B------:R-:W-:Y:S02]  /*10900*/  ULDC UR4, c[0x0][0xc3c] ;  /* 0x00030f0000047ab9 */ /* 0x000fe40000000800 */
[----:B------:R-:W-:-:S13]  /*10910*/  ISETP.GE.AND P0, PT, R47, UR4, PT ;  /* 0x000000042f007c0c */ /* 0x000fda000bf06270 */
[----:B------:R-:W-:Y:S05]  /*10920*/  @!P0 BRA `(.L_x_7836) ;  /* 0xffffff0400348947 */ /* 0x000fea000383ffff */
[----:B------:R-:W-:Y:S05]  /*10930*/  EXIT ;  /* 0x000000000000794d */ /* 0x000fea0003800000 */
.L_x_7778:
        /* <DEDUP_REMOVED lines=20> */
.L_x_7837:
        /* <DEDUP_REMOVED lines=41> */
.L_x_7843:
        /* <DEDUP_REMOVED lines=14> */
.L_x_7842:
[----:B------:R-:W-:Y:S05]  /*10df0*/  BSYNC B0 ;  /* 0x0000000000007941 */ /* 0x000fea0003800000 */
.L_x_7841:
        /* <DEDUP_REMOVED lines=22> */
.L_x_7839:
        /* <DEDUP_REMOVED lines=25> */
.L_x_7844:
        /* <DEDUP_REMOVED lines=58> */
.L_x_7840:
[----:B------:R0:W-:Y:S01]  /*11490*/  STL [R1+0x10], R0 ;  /* 0x0000100001007387 */ /* 0x0001e20000100800 */
[----:B------:R-:W-:-:S03]  /*114a0*/  UMOV UR36, URZ ;  /* 0x0000003f00247c82 */ /* 0x000fc60008000000 */
[----:B------:R0:W-:Y:S02]  /*114b0*/  STL [R1+0x14], RZ ;  /* 0x000014ff01007387 */ /* 0x0001e40000100800 */
.L_x_7845:
        /* <DEDUP_REMOVED lines=11> */
.L_x_7838:
[----:B0-2---:R-:W-:Y:S01]  /*11570*/  IMAD.MOV.U32 R0, RZ, RZ, 0x1 ;  /* 0x00000001ff007424 */ /* 0x005fe200078e00ff */
[----:B------:R-:W-:Y:S01]  /*11580*/  ULDC UR4, c[0x0][0xc3c] ;  /* 0x00030f0000047ab9 */ /* 0x000fe20000000800 */
[----:B------:R0:W-:Y:S01]  /*11590*/  STL [R1+0x30], RZ ;  /* 0x000030ff01007387 */ /* 0x0001e20000100800 */
[----:B------:R-:W-:-:S03]  /*115a0*/  UISETP.GE.AND UP0, UPT, UR42, UR4, UPT ;  /* 0x000000042a00728c */ /* 0x000fc6000bf06270 */
[----:B------:R0:W-:Y:S03]  /*115b0*/  STL [R1+0x4], R0 ;  /* 0x0000040001007387 */ /* 0x0001e60000100800 */
[----:B------:R-:W-:Y:S01]  /*115c0*/  PLOP3.LUT P0, PT, PT, PT, UP0, 0x80, 0x0 ;  /* 0x000000000000781c */ /* 0x000fe20003f0f008 */
[----:B------:R0:W-:-:S12]  /*115d0*/  STL [R1], RZ ;  /* 0x000000ff01007387 */ /* 0x0001d80000100800 */
[----:B0-----:R-:W-:Y:S05]  /*115e0*/  @P0 BRA `(.L_x_7846) ;  /* 0x0000004800740947 */ /* 0x001fea0003800000 */
[----:B------:R-:W1:Y:S01]  /*115f0*/  S2R R6, SR_TID.X ;  /* 0x0000000000067919 */ /* 0x000e620000002100 */
[----:B------:R-:W0:Y:S01]  /*11600*/  S2UR UR5, SR_CgaCtaId ;  /* 0x00000000000579c3 */ /* 0x000e220000008800 */
[----:B------:R-:W-:Y:S01]  /*11610*/  UMOV UR4, 0x400 ;  /* 0x0000040000047882 */ /* 0x000fe20000000000 */
[----:B------:R-:W-:Y:S01]  /*11620*/  ULDC UR40, c[0x0][0xc] ;  /* 0x0000030000287ab9 */ /* 0x000fe20000000800 */
[----:B------:R-:W-:Y:S02]  /*11630*/  ULOP3.LUT UR39, UR38, 0x1, URZ, 0xfc, !UPT ;  /* 0x0000000126277892 */ /* 0x000fe4000f8efc3f */
[----:B------:R-:W-:Y:S01]  /*11640*/  ULOP3.LUT UR41, UR38, 0x2, URZ, 0xfc, !UPT ;  /* 0x0000000226297892 */ /* 0x000fe2000f8efc3f */
[----:B------:R-:W-:Y:S01]  /*11650*/  ULDC.64 UR44, c[0x0][0x198] ;  /* 0x00006600002c7ab9 */ /* 0x000fe20000000a00 */
[----:B0-----:R-:W-:-:S06]  /*11660*/  ULEA UR4, UR5, UR4, 0x18 ;  /* 0x0000000405047291 */ /* 0x001fcc000f8ec03f */
[----:B------:R-:W-:Y:S01]  /*11670*/  IMAD.U32 R17, RZ, RZ, UR4 ;  /* 0x00000004ff117e24 */ /* 0x000fe2000f8e00ff */
[C---:B-1----:R-:W-:Y:S01]  /*11680*/  LOP3.LUT R4, R6.reuse, 0x7f, RZ, 0xc0, !PT ;  /* 0x0000007f06047812 */ /* 0x042fe200078ec0ff */
[C---:B------:R-:W-:Y:S01]  /*11690*/  IMAD.SHL.U32 R0, R6.reuse, 0x20, RZ ;  /* 0x0000002006007824 */ /* 0x040fe200078e00ff */
        /* <DEDUP_REMOVED lines=27> */
[----:B------:R-:W-:-:S04]  /*11850*/  SEL R3, R3, 0xffffffc0, !P0 ;  /* 0xffffffc003037807 */ /* 0x000fc80004000000 */
[----:B------:R-:W-:Y:S04]  /*11860*/  STL [R1+0x2c], R2 ;  /* 0x00002c0201007387 */ /* 0x000fe80000100800 */
[----:B------:R-:W-:Y:S04]  /*11870*/  STL [R1], RZ ;  /* 0x000000ff01007387 */ /* 0x000fe80000100800 */
[----:B------:R0:W-:Y:S04]  /*11880*/  STL [R1+0x4], R0 ;  /* 0x0000040001007387 */ /* 0x0001e80000100800 */
[----:B------:R1:W-:Y:S01]  /*11890*/  STL [R1+0x30], RZ ;  /* 0x000030ff01007387 */ /* 0x0003e20000100800 */
[----:B0-----:R-:W-:-:S07]  /*118a0*/  IMAD.IADD R0, R3, 0x1, R19 ;  /* 0x0000000103007824 */ /* 0x001fce00078e0213 */
.L_x_7913:
        /* <DEDUP_REMOVED lines=8> */
[----:B--2---:R-:W2:Y:S01]  /*11930*/  LDG.E R2, desc[UR52][R2.64] ;  /* 0x0000003402027981 */ /* 0x004ea2000c1e1900 */
        /* <DEDUP_REMOVED lines=45> */
.L_x_7847:
        /* <DEDUP_REMOVED lines=16> */
[----:B--2---:R-:W-:Y:S02]  /*11d10*/  IMAD.U32 R2, RZ, RZ, UR4 ;  /* 0x00000004ff027e24 */ /* 0x004fe4000f8e00ff */
[----:B0-----:R-:W-:Y:S05]  /*11d20*/  @!P0 BRA `(.L_x_7848) ;  /* 0x0000000000188947 */ /* 0x001fea0003800000 */
[----:B------:R-:W-:-:S04]  /*11d30*/  UIADD3 UR4, UP0, UR48, UR6, URZ ;  /* 0x0000000630047290 */ /* 0x000fc8000ff1e03f */
[----:B------:R-:W-:Y:S02]  /*11d40*/  UIADD3.X UR5, UR49, UR7, URZ, UP0, !UPT ;  /* 0x0000000731057290 */ /* 0x000fe400087fe43f */
[----:B------:R-:W-:-:S04]  /*11d50*/  IMAD.U32 R2, RZ, RZ, UR4 ;  /* 0x00000004ff027e24 */ /* 0x000fc8000f8e00ff */
[----:B------:R-:W-:-:S05]  /*11d60*/  IMAD.U32 R3, RZ, RZ, UR5 ;  /* 0x00000005ff037e24 */ /* 0x000fca000f8e00ff */
[----:B------:R0:W5:Y:S01]  /*11d70*/  LDG.E R2, desc[UR52][R2.64] ;  /* 0x0000003402027981 */ /* 0x000162000c1e1900 */
[----:B------:R-:W-:Y:S05]  /*11d80*/  BRA `(.L_x_7849) ;  /* 0x0000000000107947 */ /* 0x000fea0003800000 */
.L_x_7848:
[----:B------:R-:W-:Y:S05]  /*11d90*/  @!P1 BRA `(.L_x_7849) ;  /* 0x00000000000c9947 */ /* 0x000fea0003800000 */
[----:B------:R-:W2:Y:S04]  /*11da0*/  LDG.E R2, desc[UR52][R4.64] ;  /* 0x0000003404027981 */ /* 0x000ea8000c1e1900 */
[----:B------:R-:W2:Y:S02]  /*11db0*/  LDG.E R4, desc[UR52][R4.64+0x4] ;  /* 0x0000043404047981 */ /* 0x000ea4000c1e1900 */
[----:B--2---:R-:W-:-:S07]  /*11dc0*/  IMAD.IADD R2, R4, 0x1, -R2 ;  /* 0x0000000104027824 */ /* 0x004fce00078e0a02 */
.L_x_7849:
[----:B0-----:R-:W2:Y:S04]  /*11dd0*/  LDL R3, [R1+0x28] ;  /* 0x0000280001037983 */ /* 0x001ea80000100800 */
[----:B------:R-:W3:Y:S01]  /*11de0*/  LDL R5, [R1+0x14] ;  /* 0x0000140001057983 */ /* 0x000ee20000100800 */
[----:B-----5:R-:W-:Y:S01]  /*11df0*/  IMAD.IADD R0, R2, 0x1, -R0 ;  /* 0x0000000102007824 */ /* 0x020fe200078e0a00 */
[----:B------:R-:W-:Y:S01]  /*11e00*/  BSSY B7, `(.L_x_7850) ;  /* 0x0000353000077945 */ /* 0x000fe20003800000 */
[----:B------:R-:W0:Y:S02]  /*11e10*/  LDC R2, c[0x0][0x448] ;  /* 0x00011200ff027b82 */ /* 0x000e240000000800 */
[----:B0-----:R-:W-:-:S13]  /*11e20*/  ISETP.NE.AND P0, PT, R2, 0x1, PT ;  /* 0x000000010200780c */ /* 0x001fda0003f05270 */
[----:B------:R-:W0:Y:S01]  /*11e30*/  @P0 LDC R4, c[0x0][0x44c] ;  /* 0x00011300ff040b82 */ /* 0x000e220000000800 */
[----:B--2---:R-:W-:-:S07]  /*11e40*/  IMAD.MOV.U32 R6, RZ, RZ, R3 ;  /* 0x000000ffff067224 */ /* 0x004fce00078e0003 */
[----:B------:R-:W2:Y:S01]  /*11e50*/  @P0 LDC R3, c[0x0][0x450] ;  /* 0x00011400ff030b82 */ /* 0x000ea20000000800 */
[----:B---3--:R-:W-:Y:S02]  /*11e60*/  IMAD.SHL.U32 R2, R5, 0x80, RZ ;  /* 0x0000008005027824 */ /* 0x008fe400078e00ff */
[C---:B------:R-:W-:Y:S01]  /*11e70*/  VIADD R5, R0.reuse, 0xdf ;  /* 0x000000df00057836 */ /* 0x040fe20000000000 */
[----:B------:R-:W-:Y:S01]  /*11e80*/  IADD3 R0, R0, 0xe0, -R6 ;  /* 0x000000e000007810 */ /* 0x000fe20007ffe806 */
[----:B------:R-:W-:-:S04]  /*11e90*/  VIADD R2, R2, 0x7f ;  /* 0x0000007f02027836 */ /* 0x000fc80000000000 */
[----:B0-----:R-:W-:-:S05]  /*11ea0*/  @P0 IMAD.HI.U32 R4, R2, R4, RZ ;  /* 0x0000000402040227 */ /* 0x001fca00078e00ff */
[----:B--2---:R-:W-:Y:S01]  /*11eb0*/  @P0 SHF.R.U32.HI R2, RZ, R3, R4 ;  /* 0x00000003ff020219 */ /* 0x004fe20000011604 */
[----:B------:R-:W-:-:S04]  /*11ec0*/  IMAD.MOV.U32 R4, RZ, RZ, RZ ;  /* 0x000000ffff047224 */ /* 0x000fc800078e00ff */
[----:B------:R-:W-:Y:S02]  /*11ed0*/  IMAD.IADD R3, R0, 0x1, R2 ;  /* 0x0000000100037824 */ /* 0x000fe400078e0202 */
[----:B------:R-:W-:Y:S02]  /*11ee0*/  IMAD.MOV.U32 R2, RZ, RZ, RZ ;  /* 0x000000ffff027224 */ /* 0x000fe400078e00ff */
[----:B------:R-:W-:-:S04]  /*11ef0*/  IMAD.HI R4, R5, -0x6db6db6d, R4 ;  /* 0x9249249305047827 */ /* 0x000fc800078e0204 */
[----:B------:R-:W-:Y:S01]  /*11f00*/  IMAD.HI R2, R3, -0x6db6db6d, R2 ;  /* 0x9249249303027827 */ /* 0x000fe200078e0202 */
[----:B------:R-:W-:-:S04]  /*11f10*/  SHF.R.U32.HI R0, RZ, 0x1f, R4 ;  /* 0x0000001fff007819 */ /* 0x000fc80000011604 */
[----:B------:R-:W-:Y:S02]  /*11f20*/  SHF.R.U32.HI R3, RZ, 0x1f, R2 ;  /* 0x0000001fff037819 */ /* 0x000fe40000011602 */
[----:B------:R-:W-:Y:S02]  /*11f30*/  LEA.HI.SX32 R0, R4, R0, 0x19 ;  /* 0x0000000004007211 */ /* 0x000fe400078fcaff */
[----:B------:R-:W-:-:S04]  /*11f40*/  LEA.HI.SX32 R3, R2, R3, 0x19 ;  /* 0x0000000302037211 */ /* 0x000fc800078fcaff */
        /* <DEDUP_REMOVED lines=21> */
.L_x_7851:
        /* <DEDUP_REMOVED lines=20> */
.L_x_7854:
[----:B------:R-:W-:Y:S05]  /*121e0*/  BSYNC B6 ;  /* 0x0000000000067941 */ /* 0x000fea0003800000 */
.L_x_7853:
        /* <DEDUP_REMOVED lines=21> */
.L_x_7856:
[----:B------:R-:W-:Y:S05]  /*12340*/  BSYNC B6 ;  /* 0x0000000000067941 */ /* 0x000fea0003800000 */
.L_x_7855:
        /* <DEDUP_REMOVED lines=21> */
.L_x_7858:
[----:B------:R-:W-:Y:S05]  /*124a0*/  BSYNC B6 ;  /* 0x0000000000067941 */ /* 0x000fea0003800000 */
.L_x_7857:
        /* <DEDUP_REMOVED lines=19> */
.L_x_7860:
[----:B------:R-:W-:Y:S05]  /*125e0*/  BSYNC B6 ;  /* 0x0000000000067941 */ /* 0x000fea0003800000 */
.L_x_7859:
        /* <DEDUP_REMOVED lines=11> */
[----:B--2---:R2:W3:Y:S01]  /*126a0*/  @P0 LDG.E R8, desc[UR52][R2.64] ;  /* 0x0000003402080981 */ /* 0x0044e2000c1e1900 */
[----:B0-----:R-:W-:-:S04]  /*126b0*/  SHF.R.U32.HI R0, RZ, 0x5, R0 ;  /* 0x00000005ff007819 */ /* 0x001fc80000011600 */
[----:B------:R-:W-:Y:S01]  /*126c0*/  LOP3.LUT R0, R0, 0x3, RZ, 0xc0, !PT ;  /* 0x0000000300007812 */ /* 0x000fe200078ec0ff */
[----:B--2---:R-:W0:Y:S01]  /*126d0*/  LDC.64 R2, c[0x0][0x418] ;  /* 0x00010600ff027b82 */ /* 0x004e220000000a00 */
[----:B---3--:R-:W-:Y:S01]  /*126e0*/  SHF.R.S32.HI R9, RZ, 0x1f, R8 ;  /* 0x0000001fff097819 */ /* 0x008fe20000011408 */
[----:B------:R2:W-:Y:S01]  /*126f0*/  @P0 STL [R1+0x8], R8 ;  /* 0x0000080801000387 */ /* 0x0005e20000100800 */
[----:B0-----:R-:W-:Y:S01]  /*12700*/  LOP3.LUT P0, RZ, R2, UR4, RZ, 0xfc, !PT ;  /* 0x0000000402ff7c12 */ /* 0x001fe2000f80fcff */
[----:B------:R-:W-:Y:S02]  /*12710*/  UMOV UR4, 0xffffffff ;  /* 0xffffffff00047882 */ /* 0x000fe40000000000 */
[----:B------:R2:W-:Y:S01]  /*12720*/  STL [R1+0xc], R9 ;  /* 0x00000c0901007387 */ /* 0x0005e20000100800 */
[----:B------:R-:W-:-:S04]  /*12730*/  LOP3.LUT P0, RZ, R3, UR5, RZ, 0xfc, P0 ;  /* 0x0000000503ff7c12 */ /* 0x000fc8000800fcff */
[----:B------:R-:W-:Y:S01]  /*12740*/  SEL R16, R8, RZ, !P0 ;  /* 0x000000ff08107207 */ /* 0x000fe20004000000 */
[----:B------:R-:W-:Y:S08]  /*12750*/  BRA.DIV UR4, `(.L_x_7861) ;  /* 0x0000003e04cc7947 */ /* 0x000ff0000b800000 */
[----:B------:R0:W3:Y:S02]  /*12760*/  SHFL.IDX PT, R14, R0, RZ, 0x1f ;  /* 0x00001fff000e7589 */ /* 0x0000e400000e0000 */
.L_x_7932:
[----:B------:R-:W-:Y:S02]  /*12770*/  PLOP3.LUT P1, PT, PT, PT, PT, 0x8, 0x0 ;  /* 0x000000000000781c */ /* 0x000fe40003f2e170 */
[----:B---3--:R-:W-:Y:S02]  /*12780*/  ISETP.NE.AND P0, PT, R14, RZ, PT ;  /* 0x000000ff0e00720c */ /* 0x008fe40003f05270 */
[----:B0-----:R-:W-:-:S05]  /*12790*/  P2R R0, PR, RZ, 0x2 ;  /* 0x00000002ff007803 */ /* 0x001fca0000000000 */
[----:B------:R0:W-:Y:S06]  /*127a0*/  STL [R1+0x18], R0 ;  /* 0x0000180001007387 */ /* 0x0001ec0000100800 */
[----:B------:R-:W-:Y:S05]  /*127b0*/  @P0 BRA `(.L_x_7862) ;  /* 0x0000000400540947 */ /* 0x000fea0003800000 */
[----:B------:R-:W-:Y:S01]  /*127c0*/  UMOV UR4, 0xffffffff ;  /* 0xffffffff00047882 */ /* 0x000fe20000000000 */
[----:B0-----:R-:W-:Y:S02]  /*127d0*/  VIADD R0, R18, 0xffffffff ;  /* 0xffffffff12007836 */ /* 0x001fe40000000000 */
[----:B------:R-:W-:Y:S05]  /*127e0*/  BRA.DIV UR4, `(.L_x_7863) ;  /* 0x0000003e04c87947 */ /* 0x000fea000b800000 */
[----:B------:R-:W-:-:S13]  /*127f0*/  ELECT P6, URZ, PT ;  /* 0x00000000003f782f */ /* 0x000fda00038c0000 */
.L_x_7935:
        /* <DEDUP_REMOVED lines=21> */
.L_x_7864:
        /* <DEDUP_REMOVED lines=9> */
.L_x_7936:
        /* <DEDUP_REMOVED lines=8> */
.L_x_7866:
[----:B------:R-:W2:Y:S04]  /*12a60*/  LDL R2, [R1] ;  /* 0x0000000001027983 */ /* 0x000ea80000100800 */
        /* <DEDUP_REMOVED lines=17> */
.L_x_7937:
        /* <DEDUP_REMOVED lines=8> */
.L_x_7868:
        /* <DEDUP_REMOVED lines=10> */
[----:B------:R-:W-:-:S02]  /*12ca0*/  UMOV UR12, UR36 ;  /* 0x00000024000c7c82 */ /* 0x000fc40008000000 */
[----:B------:R-:W-:Y:S01]  /*12cb0*/  P2R R0, PR, RZ, 0x1 ;  /* 0x00000001ff007803 */ /* 0x000fe20000000000 */
[----:B------:R-:W-:Y:S02]  /*12cc0*/  UIADD3 UR8, UR8, 0x20400, URZ ;  /* 0x0002040008087890 */ /* 0x000fe4000fffe03f */
[----:B------:R-:W-:Y:S02]  /*12cd0*/  UIADD3 UR9, UR9, 0x2e830, URZ ;  /* 0x0002e83009097890 */ /* 0x000fe4000fffe03f */
[----:B------:R3:W-:Y:S07]  /*12ce0*/  STL [R1+0x18], R0 ;  /* 0x0000180001007387 */ /* 0x0007ee0000100800 */
[----:B------:R3:W-:Y:S01]  /*12cf0*/  UTMALDG.4D [UR8], [UR4], desc[UR6] ;  /* 0x00000608040075b4 */ /* 0x0007e20008019000 */
[----:B------:R-:W-:-:S02]  /*12d00*/  NOP ;  /* 0x0000000000007918 */ /* 0x000fc40000000000 */
.L_x_7862:
[----:B------:R-:W-:Y:S05]  /*12d10*/  WARPSYNC.ALL ;  /* 0x0000000000007948 */ /* 0x000fea0003800000 */
[----:B0--3--:R-:W-:Y:S01]  /*12d20*/  VIADD R0, R17, 0x1c400 ;  /* 0x0001c40011007836 */ /* 0x009fe20000000000 */
[----:B------:R-:W-:Y:S01]  /*12d30*/  USHF.R.S32.HI UR4, URZ, 0x1f, UR47 ;  /* 0x0000001f3f047899 */ /* 0x000fe2000801142f */
[----:B------:R-:W-:Y:S03]  /*12d40*/  BAR.SYNC.DEFER_BLOCKING 0x8, 0x180 ;  /* 0x0206000000007b1d */ /* 0x000fe60000010000 */
        /* <DEDUP_REMOVED lines=9> */
[----:B------:R-:W-:Y:S02]  /*12de0*/  USHF.R.S32.HI UR47, URZ, 0x1f, UR36 ;  /* 0x0000001f3f2f7899 */ /* 0x000fe40008011424 */
        /* <DEDUP_REMOVED lines=8> */
[----:B--2---:R-:W-:Y:S02]  /*12e70*/  IMAD.U32 R4, RZ, RZ, UR6 ;  /* 0x00000006ff047e24 */ /* 0x004fe4000f8e00ff */
        /* <DEDUP_REMOVED lines=11> */
.L_x_7870:
[----:B------:R-:W-:Y:S05]  /*12f30*/  BSYNC B6 ;  /* 0x0000000000067941 */ /* 0x000fea0003800000 */
.L_x_7869:
[----:B------:R-:W3:Y:S01]  /*12f40*/  LDL R7, [R1+0x14] ;  /* 0x0000140001077983 */ /* 0x000ee20000100800 */
[----:B------:R-:W0:Y:S01]  /*12f50*/  LDC R5, c[0x0][0x448] ;  /* 0x00011200ff057b82 */ /* 0x000e220000000800 */
[----:B------:R-:W-:Y:S02]  /*12f60*/  ULDC.64 UR8, c[0x0][0x2d8] ;  /* 0x0000b60000087ab9 */ /* 0x000fe40000000a00 */
[----:B--2---:R2:W5:Y:S01]  /*12f70*/  LDL R9, [R1+0x2c] ;  /* 0x00002c0001097983 */ /* 0x0045620000100800 */
[----:B------:R-:W4:Y:S01]  /*12f80*/  S2R R2, SR_TID.X ;  /* 0x0000000000027919 */ /* 0x000f220000002100 */
[----:B0-----:R-:W-:-:S13]  /*12f90*/  ISETP.NE.AND P0, PT, R5, 0x1, PT ;  /* 0x000000010500780c */ /* 0x001fda0003f05270 */
[----:B------:R-:W0:Y:S01]  /*12fa0*/  @P0 LDC R3, c[0x0][0x44c] ;  /* 0x00011300ff030b82 */ /* 0x000e220000000800 */
[C---:B----4-:R-:W-:Y:S01]  /*12fb0*/  LOP3.LUT R0, R2.reuse, 0x7f, RZ, 0xc0, !PT ;  /* 0x0000007f02007812 */ /* 0x050fe200078ec0ff */
[----:B------:R-:W-:-:S03]  /*12fc0*/  IMAD.SHL.U32 R2, R2, 0x10, RZ ;  /* 0x0000001002027824 */ /* 0x000fc600078e00ff */
[----:B------:R-:W-:-:S03]  /*12fd0*/  SHF.R.U32.HI R0, RZ, 0x3, R0 ;  /* 0x00000003ff007819 */ /* 0x000fc60000011600 */
[----:B------:R-:W4:Y:S01]  /*12fe0*/  @P0 LDC R4, c[0x0][0x450] ;  /* 0x00011400ff040b82 */ /* 0x000f220000000800 */
[----:B------:R-:W-:Y:S01]  /*12ff0*/  LOP3.LUT R2, R0, 0x70, R2, 0xf8, !PT ;  /* 0x0000007000027812 */ /* 0x000fe200078ef802 */
[----:B------:R-:W-:Y:S01]  /*13000*/  UIMAD UR6, UR47, UR8, URZ ;  /* 0x000000082f0672a4 */ /* 0x000fe2000f8e023f */
[----:B------:R-:W-:Y:S01]  /*13010*/  UMOV UR4, UR48 ;  /* 0x0000003000047c82 */ /* 0x000fe20008000000 */
[----:B------:R-:W-:Y:S02]  /*13020*/  UMOV UR5, UR37 ;  /* 0x0000002500057c82 */ /* 0x000fe40008000000 */
[----:B------:R-:W-:Y:S01]  /*13030*/  UIMAD UR6, UR36, UR9, UR6 ;  /* 0x00000009240672a4 */ /* 0x000fe2000f8e0206 */
[----:B------:R-:W1:Y:S01]  /*13040*/  S2R R8, SR_TID.X ;  /* 0x0000000000087919 */ /* 0x000e620000002100 */
        /* <DEDUP_REMOVED lines=8> */
[----:B-1----:R-:W-:-:S05]  /*130d0*/  IMAD.SHL.U32 R10, R8, 0x10, RZ ;  /* 0x00000010080a7824 */ /* 0x002fca00078e00ff */
[----:B------:R-:W-:Y:S01]  /*130e0*/  LOP3.LUT R10, R10, 0x70, RZ, 0xc0, !PT ;  /* 0x000000700a0a7812 */ /* 0x000fe200078ec0ff */
[----:B---3--:R-:W-:-:S04]  /*130f0*/  IMAD R0, R7, 0x80, R2 ;  /* 0x0000008007007824 */ /* 0x008fc800078e0202 */
[----:B0-----:R-:W-:-:S04]  /*13100*/  @P0 IMAD.HI.U32 R3, R0, R3, RZ ;  /* 0x0000000300030227 */ /* 0x001fc800078e00ff */
[----:B------:R-:W-:Y:S01]  /*13110*/  IMAD.MOV.U32 R2, RZ, RZ, R0 ;  /* 0x000000ffff027224 */ /* 0x000fe200078e0000 */
[----:B----4-:R-:W-:-:S04]  /*13120*/  @P0 SHF.R.U32.HI R2, RZ, R4, R3 ;  /* 0x00000004ff020219 */ /* 0x010fc80000011603 */
        /* <DEDUP_REMOVED lines=19> */
[----:B--2---:R-:W-:Y:S09]  /*13260*/  BRA.DIV UR4, `(.L_x_7871) ;  /* 0x0000003604707947 */ /* 0x004ff2000b800000 */
        /* <DEDUP_REMOVED lines=13> */
[----:B------:R-:W-:Y:S02]  /*13340*/  @!P1 IMAD.MOV.U32 R6, RZ, RZ, R5 ;  /* 0x000000ffff069224 */ /* 0x000fe400078e0005 */
[----:B------:R-:W-:-:S03]  /*13350*/  VIADD R5, R4, 0x10 ;  /* 0x0000001004057836 */ /* 0x000fc60000000000 */
[----:B------:R-:W-:Y:S01]  /*13360*/  @!PT LDS RZ, [RZ] ;  /* 0x00000000fffff984 */ /* 0x000fe20000000800 */
[----:B-----5:R0:W-:Y:S02]  /*13370*/  @!P1 LDGSTS.E.BYPASS.LTC128B.128 [R9+0x1c400], desc[UR52][R6.64], !P0 ;  /* 0x1c40000006099fae */ /* 0x0201e4000c101d74 */
        /* <DEDUP_REMOVED lines=49> */
.L_x_7954:
        /* <DEDUP_REMOVED lines=8> */
[----:B------:R-:W-:Y:S01]  /*13710*/  PLOP3.LUT P0, PT, PT, PT, PT, 0x80, 0x0 ;  /* 0x000000000000781c */ /* 0x000fe20003f0f070 */
[----:B------:R-:W-:-:S12]  /*13720*/  NOP ;  /* 0x0000000000007918 */ /* 0x000fd80000000000 */
.L_x_7872:
        /* <DEDUP_REMOVED lines=18> */
.L_x_7955:
[----:B------:R-:W-:Y:S05]  /*13850*/  BSYNC B0 ;  /* 0x0000000000007941 */ /* 0x000fea0003800000 */
.L_x_7873:
[----:B------:R-:W-:-:S13]  /*13860*/  ISETP.GE.AND P0, PT, R18, 0x2, PT ;  /* 0x000000021200780c */ /* 0x000fda0003f06270 */
[----:B------:R-:W-:Y:S05]  /*13870*/  @!P0 BRA `(.L_x_7875) ;  /* 0x0000001000388947 */ /* 0x000fea0003800000 */
[----:B-1----:R1:W5:Y:S01]  /*13880*/  LDL.LU R0, [R1+0x4] ;  /* 0x0000040001007983 */ /* 0x0023620000300800 */
[----:B------:R-:W-:-:S03]  /*13890*/  VIADD R18, R18, 0xfffffffe ;  /* 0xfffffffe12127836 */ /* 0x000fc60000000000 */
[----:B0-----:R1:W5:Y:S04]  /*138a0*/  LDL.LU R6, [R1] ;  /* 0x0000000001067983 */ /* 0x0013680000300800 */
.L_x_7895:
        /* <DEDUP_REMOVED lines=36> */
.L_x_7878:
        /* <DEDUP_REMOVED lines=8> */
.L_x_7956:
[----:B------:R-:W-:Y:S05]  /*13b70*/  BSYNC B1 ;  /* 0x0000000000017941 */ /* 0x000fea0003800000 */
.L_x_7879:
        /* <DEDUP_REMOVED lines=9> */
.L_x_7882:
[----:B------:R-:W-:Y:S05]  /*13c10*/  BSYNC B1 ;  /* 0x0000000000017941 */ /* 0x000fea0003800000 */
.L_x_7881:
[----:B------:R-:W3:Y:S04]  /*13c20*/  LDL R2, [R1] ;  /* 0x0000000001027983 */ /* 0x000ee80000100800 */
[----:B------:R-:W4:Y:S01]  /*13c30*/  LDL R5, [R1+0x20] ;  /* 0x0000200001057983 */ /* 0x000f220000100800 */
[----:B0-----:R-:W-:Y:S01]  /*13c40*/  IMAD.MOV.U32 R9, RZ, RZ, RZ ;  /* 0x000000ffff097224 */ /* 0x001fe200078e00ff */
        /* <DEDUP_REMOVED lines=10> */
.L_x_7883:
        /* <DEDUP_REMOVED lines=13> */
.L_x_7957:
[----:B------:R-:W-:Y:S05]  /*13dc0*/  BSYNC B1 ;  /* 0x0000000000017941 */ /* 0x000fea0003800000 */
.L_x_7884:
        /* <DEDUP_REMOVED lines=11> */
.L_x_7887:
[----:B------:R-:W-:Y:S05]  /*13e80*/  BSYNC B1 ;  /* 0x0000000000017941 */ /* 0x000fea0003800000 */
.L_x_7886:
        /* <DEDUP_REMOVED lines=8> */
.L_x_7888:
        /* <DEDUP_REMOVED lines=10> */
.L_x_7877:
[----:B------:R-:W-:Y:S05]  /*13fb0*/  BSYNC B0 ;  /* 0x0000000000007941 */ /* 0x000fea0003800000 */
.L_x_7876:
[----:B------:R-:W-:-:S06]  /*13fc0*/  UISETP.NE.AND UP0, UPT, UR39, 0x3, UPT ;  /* 0x000000032700788c */ /* 0x000fcc000bf05270 */
[----:B------:R-:W-:-:S13]  /*13fd0*/  PLOP3.LUT P0, PT, PT, PT, UP0, 0x80, 0x0 ;  /* 0x000000000000781c */ /* 0x000fda0003f0f008 */
[----:B------:R-:W-:Y:S05]  /*13fe0*/  @!P0 BRA `(.L_x_7889) ;  /* 0x0000000000048947 */ /* 0x000fea0003800000 */
[----:B------:R-:W-:Y:S01]  /*13ff0*/  BPT.TRAP 0x1 ;  /* 0x000000040000795c */ /* 0x000fe20000300000 */
.L_x_7889:
        /* <DEDUP_REMOVED lines=8> */
.L_x_7958:
[----:B------:R-:W-:Y:S05]  /*14080*/  BSYNC B0 ;  /* 0x0000000000007941 */ /* 0x000fea0003800000 */
.L_x_7890:
[----:B------:R-:W-:Y:S05]  /*14090*/  @!P1 BRA `(.L_x_7892) ;  /* 0x0000000000049947 */ /* 0x000fea0003800000 */
[----:B------:R-:W-:Y:S01]  /*140a0*/  BPT.TRAP 0x1 ;  /* 0x000000040000795c */ /* 0x000fe20000300000 */
.L_x_7892:
[----:B------:R-:W-:Y:S01]  /*140b0*/  SHF.L.U32 R0, R0, 0x1f, RZ ;  /* 0x0000001f00007819 */ /* 0x000fe200000006ff */
[----:B--2---:R-:W-:-:S03]  /*140c0*/  IMAD R2, R6, 0x7000, RZ ;  /* 0x0000700006027824 */ /* 0x004fc600078e02ff */
[----:B------:R-:W2:Y:S02]  /*140d0*/  SYNCS.PHASECHK.TRANS64.TRYWAIT P0, [R20+URZ+0x2e860], R0 ;  /* 0x02e86000140075a7 */ /* 0x000ea4000800017f */
[----:B--2---:R-:W-:Y:S05]  /*140e0*/  @!P0 BRA `(.L_x_7893) ;  /* 0x00000030009c8947 */ /* 0x004fea0003800000 */
.L_x_7959:
[----:B------:R-:W3:Y:S04]  /*140f0*/  LDL R13, [R1+0x24] ;  /* 0x00002400010d7983 */ /* 0x000ee80000100800 */
[----:B------:R-:W3:Y:S01]  /*14100*/  LDL R12, [R1+0x1c] ;  /* 0x00001c00010c7983 */ /* 0x000ee20000100800 */
[----:B--2---:R-:W-:Y:S01]  /*14110*/  LOP3.LUT R0, R2, R19, RZ, 0xfc, !PT ;  /* 0x0000001302007212 */ /* 0x004fe200078efcff */
[----:B------:R-:W-:Y:S05]  /*14120*/  WARPSYNC.ALL ;  /* 0x0000000000007948 */ /* 0x000fea0003800000 */
[----:B------:R-:W2:Y:S01]  /*14130*/  S2R R3, SR_TID.X ;  /* 0x0000000000037919 */ /* 0x000ea20000002100 */
[----:B------:R-:W-:-:S05]  /*14140*/  IMAD.IADD R0, R17, 0x1, R0 ;  /* 0x0000000111007824 */ /* 0x000fca00078e0200 */
[----:B------:R-:W0:Y:S01]  /*14150*/  LDSM.16.MT88.4 R4, [R0+0xe400] ;  /* 0x00e400000004783b */ /* 0x000e220000004200 */
[----:B--2---:R-:W-:Y:S01]  /*14160*/  LOP3.LUT P0, RZ, R3, 0x4, RZ, 0xc0, !PT ;  /* 0x0000000403ff7812 */ /* 0x004fe2000780c0ff */
[----:B------:R-:W-:-:S05]  /*14170*/  IMAD.MOV.U32 R3, RZ, RZ, 0x40 ;  /* 0x00000040ff037424 */ /* 0x000fca00078e00ff */
[----:B------:R-:W-:-:S05]  /*14180*/  SEL R3, R3, 0xffffffc0, !P0 ;  /* 0xffffffc003037807 */ /* 0x000fca0004000000 */
[----:B------:R-:W-:Y:S01]  /*14190*/  IMAD.IADD R3, R3, 0x1, R19 ;  /* 0x0000000103037824 */ /* 0x000fe200078e0213 */
[----:B0-----:R-:W-:-:S04]  /*141a0*/  PRMT R8, R4, 0x6420, R5 ;  /* 0x0000642004087816 */ /* 0x001fc80000000005 */
[----:B------:R-:W-:Y:S02]  /*141b0*/  IADD3 R3, R17, R3, R2 ;  /* 0x0000000311037210 */ /* 0x000fe40007ffe002 */
[----:B------:R-:W-:Y:S02]  /*141c0*/  PRMT R9, R4, 0x7531, R5 ;  /* 0x0000753104097816 */ /* 0x000fe40000000005 */
[C-C-:B------:R-:W-:Y:S02]  /*141d0*/  PRMT R10, R6.reuse, 0x6420, R7.reuse ;  /* 0x00006420060a7816 */ /* 0x140fe40000000007 */
[----:B------:R-:W-:Y:S02]  /*141e0*/  PRMT R11, R6, 0x7531, R7 ;  /* 0x00007531060b7816 */ /* 0x000fe40000000007 */
[----:B------:R-:W0:Y:S02]  /*141f0*/  LDSM.16.MT88.4 R4, [R3+0xe400] ;  /* 0x00e400000304783b */ /* 0x000e240000004200 */
[----:B0-----:R-:W-:-:S02]  /*14200*/  PRMT R14, R6, 0x6420, R7 ;  /* 0x00006420060e7816 */ /* 0x001fc40000000007 */
[----:B------:R-:W-:Y:S02]  /*14210*/  PRMT R15, R6, 0x7531, R7 ;  /* 0x00007531060f7816 */ /* 0x000fe40000000007 */
[----:B---3--:R-:W-:Y:S02]  /*14220*/  IADD3 R0, R12, R2, R13 ;  /* 0x000000020c007210 */ /* 0x008fe40007ffe00d */
[C-C-:B------:R-:W-:Y:S02]  /*14230*/  PRMT R12, R4.reuse, 0x6420, R5.reuse ;  /* 0x00006420040c7816 */ /* 0x140fe40000000005 */
[----:B------:R-:W-:Y:S01]  /*14240*/  PRMT R13, R4, 0x7531, R5 ;  /* 0x00007531040d7816 */ /* 0x000fe20000000005 */
[----:B------:R-:W-:Y:S01]  /*14250*/  VIADD R4, R2, 0x1000 ;  /* 0x0000100002047836 */ /* 0x000fe20000000000 */
[----:B------:R-:W-:Y:S04]  /*14260*/  STSM.16.M88.4 [R0], R8 ;  /* 0x0000000800007844 */ /* 0x000fe80000000200 */
[----:B------:R-:W-:Y:S01]  /*14270*/  LOP3.LUT R4, R4, R19, RZ, 0xfc, !PT ;  /* 0x0000001304047212 */ /* 0x000fe200078efcff */
[----:B------:R-:W-:Y:S04]  /*14280*/  STSM.16.M88.4 [R0+0x800], R12 ;  /* 0x0008000c00007844 */ /* 0x000fe80000000200 */
[----:B------:R-:W-:-:S05]  /*14290*/  IMAD.IADD R4, R17, 0x1, R4 ;  /* 0x0000000111047824 */ /* 0x000fca00078e0204 */
[----:B------:R-:W0:Y:S02]  /*142a0*/  LDSM.16.MT88.4 R8, [R4+0xe400] ;  /* 0x00e400000408783b */ /* 0x000e240000004200 */
[C-C-:B0-----:R-:W-:Y:S02]  /*142b0*/  PRMT R4, R8.reuse, 0x6420, R9.reuse ;  /* 0x0000642008047816 */ /* 0x141fe40000000009 */
[----:B------:R-:W-:Y:S02]  /*142c0*/  PRMT R5, R8, 0x7531, R9 ;  /* 0x0000753108057816 */ /* 0x000fe40000000009 */
[C-C-:B------:R-:W-:Y:S02]  /*142d0*/  PRMT R6, R10.reuse, 0x6420, R11.reuse ;  /* 0x000064200a067816 */ /* 0x140fe4000000000b */
[----:B------:R-:W-:Y:S02]  /*142e0*/  PRMT R7, R10, 0x7531, R11 ;  /* 0x000075310a077816 */ /* 0x000fe4000000000b */
[----:B------:R-:W0:Y:S04]  /*142f0*/  LDSM.16.MT88.4 R8, [R3+0xf400] ;  /* 0x00f400000308783b */ /* 0x000e280000004200 */
[----:B------:R2:W-:Y:S02]  /*14300*/  STSM.16.M88.4 [R0+0x1000], R4 ;  /* 0x0010000400007844 */ /* 0x0005e40000000200 */
[----:B--2---:R-:W-:-:S05]  /*14310*/  VIADD R4, R2, 0x2000 ;  /* 0x0000200002047836 */ /* 0x004fca0000000000 */
[----:B------:R-:W-:-:S05]  /*14320*/  LOP3.LUT R4, R4, R19, RZ, 0xfc, !PT ;  /* 0x0000001304047212 */ /* 0x000fca00078efcff */
        /* <DEDUP_REMOVED lines=43> */
[C---:B--2---:R-:W-:Y:S02]  /*145e0*/  VIADD R4, R2.reuse, 0x5000 ;  /* 0x0000500002047836 */ /* 0x044fe40000000000 */
[----:B------:R-:W-:-:S03]  /*145f0*/  VIADD R2, R2, 0x6000 ;  /* 0x0000600002027836 */ /* 0x000fc60000000000 */
[-C--:B------:R-:W-:Y:S02]  /*14600*/  LOP3.LUT R4, R4, R19.reuse, RZ, 0xfc, !PT ;  /* 0x0000001304047212 */ /* 0x080fe400078efcff */
[----:B------:R-:W-:-:S03]  /*14610*/  LOP3.LUT R2, R2, R19, RZ, 0xfc, !PT ;  /* 0x0000001302027212 */ /* 0x000fc600078efcff */
[C---:B------:R-:W-:Y:S02]  /*14620*/  IMAD.IADD R4, R17.reuse, 0x1, R4 ;  /* 0x0000000111047824 */ /* 0x040fe400078e0204 */
        /* <DEDUP_REMOVED lines=38> */
.L_x_7894:
[----:B0-----:R-:W0:Y:S01]  /*14890*/  S2R R0, SR_TID.X ;  /* 0x0000000000007919 */ /* 0x001e220000002100 */
[----:B--2---:R2:W-:Y:S01]  /*148a0*/  SYNCS.ARRIVE.TRANS64.A1T0 RZ, [R20+URZ+0x2e850], RZ ;  /* 0x02e850ff14ff79a7 */ /* 0x0045e2000810003f */
[----:B------:R3:W5:Y:S01]  /*148b0*/  LDL R6, [R1] ;  /* 0x0000000001067983 */ /* 0x0007620000100800 */
        /* <DEDUP_REMOVED lines=10> */
.L_x_7875:
        /* <DEDUP_REMOVED lines=18> */
.L_x_7897:
[----:B------:R-:W-:Y:S05]  /*14a80*/  BSYNC B0 ;  /* 0x0000000000007941 */ /* 0x000fea0003800000 */
.L_x_7896:
[----:B------:R-:W-:-:S06]  /*14a90*/  UISETP.NE.AND UP0, UPT, UR39, 0x3, UPT ;  /* 0x000000032700788c */ /* 0x000fcc000bf05270 */
[----:B------:R-:W-:-:S13]  /*14aa0*/  PLOP3.LUT P1, PT, PT, PT, UP0, 0x80, 0x0 ;  /* 0x000000000000781c */ /* 0x000fda0003f2f008 */
[----:B------:R-:W-:Y:S05]  /*14ab0*/  @!P1 BRA `(.L_x_7898) ;  /* 0x0000000000049947 */ /* 0x000fea0003800000 */
[----:B------:R-:W-:Y:S01]  /*14ac0*/  BPT.TRAP 0x1 ;  /* 0x000000040000795c */ /* 0x000fe20000300000 */
.L_x_7898:
[----:B------:R-:W3:Y:S04]  /*14ad0*/  LDL R3, [R1+0x4] ;  /* 0x0000040001037983 */ /* 0x000ee80000100800 */
[----:B------:R-:W4:Y:S01]  /*14ae0*/  LDL R2, [R1] ;  /* 0x0000000001027983 */ /* 0x000f220000100800 */
        /* <DEDUP_REMOVED lines=8> */
.L_x_7960:
[----:B------:R-:W-:Y:S05]  /*14b70*/  BSYNC B0 ;  /* 0x0000000000007941 */ /* 0x000fea0003800000 */
.L_x_7899:
[----:B------:R-:W-:Y:S05]  /*14b80*/  @!P2 BRA `(.L_x_7901) ;  /* 0x000000000004a947 */ /* 0x000fea0003800000 */
[----:B------:R-:W-:Y:S01]  /*14b90*/  BPT.TRAP 0x1 ;  /* 0x000000040000795c */ /* 0x000fe20000300000 */
.L_x_7901:
[----:B------:R-:W1:Y:S02]  /*14ba0*/  LDL R0, [R1+0x4] ;  /* 0x0000040001007983 */ /* 0x000e640000100800 */
[----:B-1----:R-:W-:-:S04]  /*14bb0*/  SHF.L.U32 R3, R0, 0x1f, RZ ;  /* 0x0000001f00037819 */ /* 0x002fc800000006ff */
[----:B------:R-:W1:Y:S02]  /*14bc0*/  SYNCS.PHASECHK.TRANS64.TRYWAIT P1, [R16+URZ+0x2e860], R3 ;  /* 0x02e86003100075a7 */ /* 0x000e64000802017f */
[----:B-1----:R-:W-:Y:S05]  /*14bd0*/  @!P1 BRA `(.L_x_7902) ;  /* 0x0000002800089947 */ /* 0x002fea0003800000 */
.L_x_7961:
[----:B------:R-:W2:Y:S04]  /*14be0*/  LDL R18, [R1] ;  /* 0x0000000001127983 */ /* 0x000ea80000100800 */
[----:B------:R-:W3:Y:S01]  /*14bf0*/  LDL R12, [R1+0x24] ;  /* 0x00002400010c7983 */ /* 0x000ee20000100800 */
[----:B0-----:R-:W0:Y:S01]  /*14c00*/  S2R R9, SR_TID.X ;  /* 0x0000000000097919 */ /* 0x001e220000002100 */
[----:B------:R-:W-:Y:S05]  /*14c10*/  WARPSYNC.ALL ;  /* 0x0000000000007948 */ /* 0x000fea0003800000 */
[----:B------:R-:W-:Y:S01]  /*14c20*/  IMAD.MOV.U32 R13, RZ, RZ, 0x40 ;  /* 0x00000040ff0d7424 */ /* 0x000fe200078e00ff */
[----:B0-----:R-:W-:-:S04]  /*14c30*/  LOP3.LUT P1, RZ, R9, 0x4, RZ, 0xc0, !PT ;  /* 0x0000000409ff7812 */ /* 0x001fc8000782c0ff */
[----:B------:R-:W-:Y:S01]  /*14c40*/  SEL R13, R13, 0xffffffc0, !P1 ;  /* 0xffffffc00d0d7807 */ /* 0x000fe20004800000 */
[----:B--2---:R-:W-:-:S05]  /*14c50*/  IMAD R0, R18, 0x7000, RZ ;  /* 0x0000700012007824 */ /* 0x004fca00078e02ff */
[----:B------:R-:W-:-:S05]  /*14c60*/  LOP3.LUT R2, R0, R19, RZ, 0xfc, !PT ;  /* 0x0000001300027212 */ /* 0x000fca00078efcff */
[----:B------:R-:W-:-:S05]  /*14c70*/  IMAD.IADD R2, R17, 0x1, R2 ;  /* 0x0000000111027824 */ /* 0x000fca00078e0202 */
[----:B------:R-:W0:Y:S01]  /*14c80*/  LDSM.16.MT88.4 R4, [R2+0xe400] ;  /* 0x00e400000204783b */ /* 0x000e220000004200 */
[----:B-1----:R-:W-:Y:S01]  /*14c90*/  IMAD.IADD R3, R13, 0x1, R2 ;  /* 0x000000010d037824 */ /* 0x002fe200078e0202 */
        /* <DEDUP_REMOVED lines=92> */
.L_x_7903:
        /* <DEDUP_REMOVED lines=13> */
.L_x_7852:
[----:B------:R-:W-:Y:S05]  /*15330*/  BSYNC B7 ;  /* 0x0000000000077941 */ /* 0x000fea0003800000 */
.L_x_7850:
[----:B0--3--:R-:W2:Y:S02]  /*15340*/  LDL R0, [R1+0x34] ;  /* 0x0000340001007983 */ /* 0x009ea40000100800 */
        /* <DEDUP_REMOVED lines=15> */
.L_x_7904:
[----:B------:R-:W0:Y:S01]  /*15440*/  S2R R2, SR_TID.X ;  /* 0x0000000000027919 */ /* 0x000e220000002100 */
[----:B------:R-:W-:Y:S01]  /*15450*/  ULDC UR4, c[0x0][0xc3c] ;  /* 0x00030f0000047ab9 */ /* 0x000fe20000000800 */
[----:B------:R-:W-:Y:S01]  /*15460*/  IMAD.MOV.U32 R4, RZ, RZ, RZ ;  /* 0x000000ffff047224 */ /* 0x000fe200078e00ff */
        /* <DEDUP_REMOVED lines=8> */
[----:B0-----:R-:W-:-:S05]  /*154f0*/  @!P1 IMAD.WIDE R2, R5, 0x4, R2 ;  /* 0x0000000405029825 */ /* 0x001fca00078e0202 */
        /* <DEDUP_REMOVED lines=29> */
.L_x_7910:
        /* <DEDUP_REMOVED lines=14> */
.L_x_7909:
[----:B------:R-:W-:Y:S05]  /*157b0*/  BSYNC B0 ;  /* 0x0000000000007941 */ /* 0x000fea0003800000 */
.L_x_7908:
        /* <DEDUP_REMOVED lines=21> */
.L_x_7906:
        /* <DEDUP_REMOVED lines=21> */
.L_x_7911:
[----:B------:R-:W3:Y:S01]  /*15a60*/  I2F.RP R3, R9 ;  /* 0x0000000900037306 */ /* 0x000ee20000209400 */
[----:B0-2---:R-:W-:-:S04]  /*15a70*/  IMAD R7, R2, R10, R6 ;  /* 0x0000000a02077224 */ /* 0x005fc800078e0206 */
[----:B------:R-:W-:Y:S01]  /*15a80*/  IMAD.IADD R0, R0, 0x1, -R7 ;  /* 0x0000000100007824 */ /* 0x000fe200078e0a07 */
[----:B------:R0:W-:Y:S02]  /*15a90*/  STL [R1+0x10], R7 ;  /* 0x0000100701007387 */ /* 0x0001e40000100800 */
[----:B---3--:R-:W2:Y:S02]  /*15aa0*/  MUFU.RCP R3, R3 ;  /* 0x0000000300037308 */ /* 0x008ea40000001000 */
[----:B--2---:R-:W-:-:S06]  /*15ab0*/  VIADD R3, R3, 0xffffffe ;  /* 0x0ffffffe03037836 */ /* 0x004fcc0000000000 */
[----:B------:R-:W2:Y:S02]  /*15ac0*/  F2I.FTZ.U32.TRUNC.NTZ R3, R3 ;  /* 0x0000000300037305 */ /* 0x000ea4000021f000 */
[----:B--2---:R-:W-:-:S04]  /*15ad0*/  IMAD.MOV R2, RZ, RZ, -R3 ;  /* 0x000000ffff027224 */ /* 0x004fc800078e0a03 */
        /* <DEDUP_REMOVED lines=55> */
.L_x_7907:
[----:B------:R2:W-:Y:S01]  /*15e50*/  STL [R1+0x10], R0 ;  /* 0x0000100001007387 */ /* 0x0005e20000100800 */
[----:B------:R-:W-:Y:S01]  /*15e60*/  ULDC UR42, c[0x0][0xc3c] ;  /* 0x00030f00002a7ab9 */ /* 0x000fe20000000800 */
[----:B------:R-:W-:Y:S02]  /*15e70*/  UMOV UR36, URZ ;  /* 0x0000003f00247c82 */ /* 0x000fe40008000000 */
[----:B------:R2:W-:Y:S03]  /*15e80*/  STL [R1+0x14], RZ ;  /* 0x000014ff01007387 */ /* 0x0005e60000100800 */
.L_x_7912:
        /* <DEDUP_REMOVED lines=15> */
.L_x_7905:
[----:B------:R-:W-:Y:S02]  /*15f80*/  ULDC UR4, c[0x0][0xc3c] ;  /* 0x00030f0000047ab9 */ /* 0x000fe40000000800 */
[----:B------:R-:W-:-:S06]  /*15f90*/  UISETP.GE.AND UP0, UPT, UR42, UR4, UPT ;  /* 0x000000042a00728c */ /* 0x000fcc000bf06270 */
[----:B------:R-:W-:-:S13]  /*15fa0*/  PLOP3.LUT P0, PT, PT, PT, UP0, 0x80, 0x0 ;  /* 0x000000000000781c */ /* 0x000fda0003f0f008 */
[----:B------:R-:W-:Y:S05]  /*15fb0*/  @!P0 BRA `(.L_x_7913) ;  /* 0xffffffb8003c8947 */ /* 0x000fea000383ffff */
.L_x_7846:
        /* <DEDUP_REMOVED lines=12> */
.L_x_7962:
[----:B------:R-:W-:Y:S05]  /*16080*/  BSYNC B0 ;  /* 0x0000000000007941 */ /* 0x000fea0003800000 */
.L_x_7914:
[----:B------:R-:W-:-:S03]  /*16090*/  UMOV UR4, 0xffffffff ;  /* 0xffffffff00047882 */ /* 0x000fc60000000000 */
[----:B------:R-:W-:Y:S05]  /*160a0*/  BRA.DIV UR4, `(.L_x_7916) ;  /* 0x0000001204fc7947 */ /* 0x000fea000b800000 */
[----:B------:R-:W1:Y:S02]  /*160b0*/  S2R R2, SR_TID.X ;  /* 0x0000000000027919 */ /* 0x000e640000002100 */
[----:B-1----:R-:W-:-:S04]  /*160c0*/  SHF.R.U32.HI R2, RZ, 0x5, R2 ;  /* 0x00000005ff027819 */ /* 0x002fc80000011602 */
[----:B------:R-:W-:-:S05]  /*160d0*/  LOP3.LUT R2, R2, 0x3, RZ, 0xc0, !PT ;  /* 0x0000000302027812 */ /* 0x000fca00078ec0ff */
[----:B------:R1:W2:Y:S02]  /*160e0*/  SHFL.IDX PT, R14, R2, RZ, 0x1f ;  /* 0x00001fff020e7589 */ /* 0x0002a400000e0000 */
.L_x_7965:
[----:B--2---:R-:W-:Y:S01]  /*160f0*/  ISETP.NE.AND P0, PT, R14, RZ, PT ;  /* 0x000000ff0e00720c */ /* 0x004fe20003f05270 */
[----:B------:R-:W-:-:S12]  /*16100*/  BSSY B0, `(.L_x_7917) ;  /* 0x000002e000007945 */ /* 0x000fd80003800000 */
[----:B------:R-:W-:Y:S05]  /*16110*/  @P0 BRA `(.L_x_7918) ;  /* 0x0000000000b00947 */ /* 0x000fea0003800000 */
[----:B------:R-:W-:-:S03]  /*16120*/  UMOV UR4, 0xffffffff ;  /* 0xffffffff00047882 */ /* 0x000fc60000000000 */
[----:B------:R-:W-:Y:S05]  /*16130*/  BRA.DIV UR4, `(.L_x_7919) ;  /* 0x00000016040c7947 */ /* 0x000fea000b800000 */
[----:B------:R-:W-:-:S13]  /*16140*/  ELECT P6, URZ, PT ;  /* 0x00000000003f782f */ /* 0x000fda00038c0000 */
.L_x_7968:
[----:B------:R-:W-:Y:S05]  /*16150*/  @!P6 BRA `(.L_x_7918) ;  /* 0x0000000000a0e947 */ /* 0x000fea0003800000 */
[----:B------:R-:W-:-:S06]  /*16160*/  ULOP3.LUT UR4, UR38, 0x2, URZ, 0xfc, !UPT ;  /* 0x0000000226047892 */ /* 0x000fcc000f8efc3f */
[----:B-1----:R-:W-:-:S05]  /*16170*/  IMAD.U32 R2, RZ, RZ, UR4 ;  /* 0x00000004ff027e24 */ /* 0x002fca000f8e00ff */
[----:B------:R-:W-:-:S13]  /*16180*/  ISETP.NE.AND P0, PT, R2, 0x3, PT ;  /* 0x000000030200780c */ /* 0x000fda0003f05270 */
[----:B------:R-:W-:Y:S05]  /*16190*/  @!P0 BRA `(.L_x_7920) ;  /* 0x0000000000048947 */ /* 0x000fea0003800000 */
[----:B------:R-:W-:Y:S01]  /*161a0*/  BPT.TRAP 0x1 ;  /* 0x000000040000795c */ /* 0x000fe20000300000 */
.L_x_7920:
        /* <DEDUP_REMOVED lines=14> */
.L_x_7969:
[----:B------:R-:W1:Y:S02]  /*16290*/  SYNCS.PHASECHK.TRANS64.TRYWAIT P1, [R7+URZ], R2 ;  /* 0x00000002070075a7 */ /* 0x000e64000802017f */
[----:B-1----:R-:W-:Y:S05]  /*162a0*/  @!P1 BRA `(.L_x_7922) ;  /* 0x0000001000e49947 */ /* 0x002fea0003800000 */
.L_x_7970:
[----:B------:R-:W-:Y:S05]  /*162b0*/  @!P0 BRA `(.L_x_7923) ;  /* 0x0000000000048947 */ /* 0x000fea0003800000 */
[----:B------:R-:W-:Y:S01]  /*162c0*/  BPT.TRAP 0x1 ;  /* 0x000000040000795c */ /* 0x000fe20000300000 */
.L_x_7923:
[----:B------:R-:W2:Y:S02]  /*162d0*/  LDL.LU R4, [R1] ;  /* 0x0000000001047983 */ /* 0x000ea40000300800 */
[----:B--2---:R-:W-:-:S04]  /*162e0*/  IMAD R4, R4, 0x8, R0 ;  /* 0x0000000804047824 */ /* 0x004fc800078e0200 */
[----:B------:R-:W2:Y:S02]  /*162f0*/  SYNCS.PHASECHK.TRANS64.TRYWAIT P1, [R4+URZ+0x2e860], R5 ;  /* 0x02e86005040075a7 */ /* 0x000ea4000802017f */
[----:B--2---:R-:W-:Y:S05]  /*16300*/  @!P1 BRA `(.L_x_7924) ;  /* 0x0000001000e09947 */ /* 0x004fea0003800000 */
.L_x_7971:
[----:B------:R-:W-:Y:S05]  /*16310*/  @!P0 BRA `(.L_x_7925) ;  /* 0x0000000000048947 */ /* 0x000fea0003800000 */
[----:B------:R-:W-:Y:S01]  /*16320*/  BPT.TRAP 0x1 ;  /* 0x000000040000795c */ /* 0x000fe20000300000 */
.L_x_7925:
[----:B------:R-:W-:-:S04]  /*16330*/  IMAD R3, R3, 0x8, R0 ;  /* 0x0000000803037824 */ /* 0x000fc800078e0200 */
[----:B------:R-:W3:Y:S02]  /*16340*/  SYNCS.PHASECHK.TRANS64.TRYWAIT P1, [R3+URZ+0x2e860], R2 ;  /* 0x02e86002030075a7 */ /* 0x000ee4000802017f */
[----:B---3--:R-:W-:Y:S05]  /*16350*/  @!P1 BRA `(.L_x_7926) ;  /* 0x0000001000e09947 */ /* 0x008fea0003800000 */
.L_x_7972:
[----:B------:R-:W-:Y:S05]  /*16360*/  @!P0 BRA `(.L_x_7927) ;  /* 0x0000000000048947 */ /* 0x000fea0003800000 */
[----:B------:R-:W-:Y:S01]  /*16370*/  BPT.TRAP 0x1 ;  /* 0x000000040000795c */ /* 0x000fe20000300000 */
.L_x_7927:
[----:B------:R-:W4:Y:S02]  /*16380*/  SYNCS.PHASECHK.TRANS64.TRYWAIT P0, [R4+URZ+0x2e880], R5 ;  /* 0x02e88005040075a7 */ /* 0x000f24000800017f */
[----:B----4-:R-:W-:Y:S05]  /*16390*/  @!P0 BRA `(.L_x_7928) ;  /* 0x0000001000e48947 */ /* 0x010fea0003800000 */
.L_x_7929:
[----:B------:R0:W0:Y:S02]  /*163a0*/  SYNCS.PHASECHK.TRANS64.TRYWAIT P0, [R3+URZ+0x2e880], R2 ;  /* 0x02e88002030075a7 */ /* 0x000024000800017f */
[----:B0-----:R-:W-:Y:S05]  /*163b0*/  @!P0 NANOSLEEP.SYNCS 0x989680 ;  /* 0x009896800000895d */ /* 0x001fea0003900000 */
[----:B------:R-:W0:Y:S02]  /*163c0*/  @!P0 SYNCS.PHASECHK.TRANS64 P0, [R3+URZ+0x2e880], R2 ;  /* 0x02e88002030085a7 */ /* 0x000e24000800007f */
[----:B0-----:R-:W-:Y:S05]  /*163d0*/  @!P0 BRA `(.L_x_7929) ;  /* 0xfffffffc00f08947 */ /* 0x001fea000383ffff */
.L_x_7918:
[----:B------:R-:W-:Y:S05]  /*163e0*/  BSYNC B0 ;  /* 0x0000000000007941 */ /* 0x000fea0003800000 */
.L_x_7917:
[----:B------:R-:W-:Y:S05]  /*163f0*/  EXIT ;  /* 0x000000000000794d */ /* 0x000fea0003800000 */
.L_x_7785:
[----:B0-----:R-:W-:-:S04]  /*16400*/  IMAD.U32 R3, RZ, RZ, UR41 ;  /* 0x00000029ff037e24 */ /* 0x001fc8000f8e00ff */
[----:B------:R0:W1:Y:S03]  /*16410*/  SYNCS.PHASECHK.TRANS64.TRYWAIT P1, [R3+URZ+0x2e800], R0 ;  /* 0x02e80000030075a7 */ /* 0x000066000802017f */
[----:B-1----:R-:W-:Y:S05]  /*16420*/  @!P1 NANOSLEEP.SYNCS 0x989680 ;  /* 0x009896800000995d */ /* 0x002fea0003900000 */
[----:B------:R-:W1:Y:S02]  /*16430*/  @!P1 SYNCS.PHASECHK.TRANS64 P1, [R3+URZ+0x2e800], R0 ;  /* 0x02e80000030095a7 */ /* 0x000e64000802007f */
[----:B-1----:R-:W-:Y:S05]  /*16440*/  @!P1 BRA `(.L_x_7785) ;  /* 0xfffffffc00ec9947 */ /* 0x002fea000383ffff */
[----:B------:R-:W-:Y:S05]  /*16450*/  BRA `(.L_x_7930) ;  /* 0xfffffeb400d47947 */ /* 0x000fea000383ffff */
.L_x_7789:
[----:B-1----:R1:W2:Y:S02]  /*16460*/  SYNCS.PHASECHK.TRANS64.TRYWAIT P1, [R2+URZ+0x2e830], R3 ;  /* 0x02e83003020075a7 */ /* 0x0022a4000802017f */
[----:B--2---:R-:W-:Y:S05]  /*16470*/  @!P1 NANOSLEEP.SYNCS 0x989680 ;  /* 0x009896800000995d */ /* 0x004fea0003900000 */
[----:B------:R-:W2:Y:S02]  /*16480*/  @!P1 SYNCS.PHASECHK.TRANS64 P1, [R2+URZ+0x2e830], R3 ;  /* 0x02e83003020095a7 */ /* 0x000ea4000802007f */
[----:B--2---:R-:W-:Y:S05]  /*16490*/  @!P1 BRA `(.L_x_7789) ;  /* 0xfffffffc00f09947 */ /* 0x004fea000383ffff */
[----:B------:R-:W-:Y:S05]  /*164a0*/  BRA `(.L_x_7788) ;  /* 0xfffffeb400f07947 */ /* 0x000fea000383ffff */
.L_x_7794:
[----:B-1----:R-:W-:-:S04]  /*164b0*/  IMAD.U32 R7, RZ, RZ, UR6 ;  /* 0x00000006ff077e24 */ /* 0x002fc8000f8e00ff */
[----:B------:R1:W2:Y:S03]  /*164c0*/  SYNCS.PHASECHK.TRANS64.TRYWAIT P3, [R7+URZ+0x2e830], R0 ;  /* 0x02e83000070075a7 */ /* 0x0002a6000806017f */
[----:B--2---:R-:W-:Y:S05]  /*164d0*/  @!P3 NANOSLEEP.SYNCS 0x989680 ;  /* 0x009896800000b95d */ /* 0x004fea0003900000 */
[----:B------:R-:W2:Y:S02]  /*164e0*/  @!P3 SYNCS.PHASECHK.TRANS64 P3, [R7+URZ+0x2e830], R0 ;  /* 0x02e830000700b5a7 */ /* 0x000ea4000806007f */
[----:B--2---:R-:W-:Y:S05]  /*164f0*/  @!P3 BRA `(.L_x_7794) ;  /* 0xfffffffc00ecb947 */ /* 0x004fea000383ffff */
[----:B------:R-:W-:Y:S05]  /*16500*/  BRA `(.L_x_7791) ;  /* 0xfffffef400a87947 */ /* 0x000fea000383ffff */
.L_x_7798:
[----:B-1----:R-:W-:-:S04]  /*16510*/  IMAD.U32 R7, RZ, RZ, UR6 ;  /* 0x00000006ff077e24 */ /* 0x002fc8000f8e00ff */
[----:B------:R1:W2:Y:S03]  /*16520*/  SYNCS.PHASECHK.TRANS64.TRYWAIT P3, [R7+URZ+0x2e850], R0 ;  /* 0x02e85000070075a7 */ /* 0x0002a6000806017f */
[----:B--2---:R-:W-:Y:S05]  /*16530*/  @!P3 NANOSLEEP.SYNCS 0x989680 ;  /* 0x009896800000b95d */ /* 0x004fea0003900000 */
[----:B------:R-:W2:Y:S02]  /*16540*/  @!P3 SYNCS.PHASECHK.TRANS64 P3, [R7+URZ+0x2e850], R0 ;  /* 0x02e850000700b5a7 */ /* 0x000ea4000806007f */
[----:B--2---:R-:W-:Y:S05]  /*16550*/  @!P3 BRA `(.L_x_7798) ;  /* 0xfffffffc00ecb947 */ /* 0x004fea000383ffff */
[----:B------:R-:W-:Y:S05]  /*16560*/  BRA `(.L_x_7795) ;  /* 0xffffff0000a47947 */ /* 0x000fea000383ffff */
.L_x_7805:
[----:B-1----:R-:W-:-:S04]  /*16570*/  IMAD.U32 R7, RZ, RZ, UR6 ;  /* 0x00000006ff077e24 */ /* 0x002fc8000f8e00ff */
[----:B------:R1:W2:Y:S03]  /*16580*/  SYNCS.PHASECHK.TRANS64.TRYWAIT P2, [R7+URZ+0x2e830], R0 ;  /* 0x02e83000070075a7 */ /* 0x0002a6000804017f */
[----:B--2---:R-:W-:Y:S05]  /*16590*/  @!P2 NANOSLEEP.SYNCS 0x989680 ;  /* 0x009896800000a95d */ /* 0x004fea0003900000 */
[----:B------:R-:W2:Y:S02]  /*165a0*/  @!P2 SYNCS.PHASECHK.TRANS64 P2, [R7+URZ+0x2e830], R0 ;  /* 0x02e830000700a5a7 */ /* 0x000ea4000804007f */
[----:B--2---:R-:W-:Y:S05]  /*165b0*/  @!P2 BRA `(.L_x_7805) ;  /* 0xfffffffc00eca947 */ /* 0x004fea000383ffff */
[----:B------:R-:W-:Y:S05]  /*165c0*/  BRA `(.L_x_7802) ;  /* 0xffffff3800ec7947 */ /* 0x000fea000383ffff */
.L_x_7809:
[----:B-1----:R-:W-:-:S04]  /*165d0*/  IMAD.U32 R7, RZ, RZ, UR6 ;  /* 0x00000006ff077e24 */ /* 0x002fc8000f8e00ff */
[----:B------:R1:W2:Y:S03]  /*165e0*/  SYNCS.PHASECHK.TRANS64.TRYWAIT P2, [R7+URZ+0x2e850], R0 ;  /* 0x02e85000070075a7 */ /* 0x0002a6000804017f */
[----:B--2---:R-:W-:Y:S05]  /*165f0*/  @!P2 NANOSLEEP.SYNCS 0x989680 ;  /* 0x009896800000a95d */ /* 0x004fea0003900000 */
[----:B------:R-:W2:Y:S02]  /*16600*/  @!P2 SYNCS.PHASECHK.TRANS64 P2, [R7+URZ+0x2e850], R0 ;  /* 0x02e850000700a5a7 */ /* 0x000ea4000804007f */
[----:B--2---:R-:W-:Y:S05]  /*16610*/  @!P2 BRA `(.L_x_7809) ;  /* 0xfffffffc00eca947 */ /* 0x004fea000383ffff */
[----:B------:R-:W-:Y:S05]  /*16620*/  BRA `(.L_x_7806) ;  /* 0xffffff4400dc7947 */ /* 0x000fea000383ffff */
.L_x_7815:
[----:B-1----:R-:W-:-:S04]  /*16630*/  IMAD.U32 R5, RZ, RZ, UR4 ;  /* 0x00000004ff057e24 */ /* 0x002fc8000f8e00ff */
[----:B------:R1:W2:Y:S03]  /*16640*/  SYNCS.PHASECHK.TRANS64.TRYWAIT P1, [R5+URZ+0x2e850], R4 ;  /* 0x02e85004050075a7 */ /* 0x0002a6000802017f */
[----:B--2---:R-:W-:Y:S05]  /*16650*/  @!P1 NANOSLEEP.SYNCS 0x989680 ;  /* 0x009896800000995d */ /* 0x004fea0003900000 */
[----:B------:R-:W2:Y:S02]  /*16660*/  @!P1 SYNCS.PHASECHK.TRANS64 P1, [R5+URZ+0x2e850], R4 ;  /* 0x02e85004050095a7 */ /* 0x000ea4000802007f */
[----:B--2---:R-:W-:Y:S05]  /*16670*/  @!P1 BRA `(.L_x_7815) ;  /* 0xfffffffc00ec9947 */ /* 0x004fea000383ffff */
[----:B------:R-:W-:Y:S05]  /*16680*/  BRA `(.L_x_7814) ;  /* 0xffffff7000187947 */ /* 0x000fea000383ffff */
.L_x_7861:
[----:B------:R-:W-:Y:S02]  /*16690*/  IMAD.MOV.U32 R13, RZ, RZ, R0 ;  /* 0x000000ffff0d7224 */ /* 0x000fe400078e0000 */
[----:B------:R-:W-:Y:S02]  /*166a0*/  IMAD.MOV.U32 R12, RZ, RZ, RZ ;  /* 0x000000ffff0c7224 */ /* 0x000fe400078e00ff */
[----:B------:R-:W-:Y:S02]  /*166b0*/  IMAD.MOV.U32 R11, RZ, RZ, 0x1f ;  /* 0x0000001fff0b7424 */ /* 0x000fe400078e00ff */
[----:B------:R-:W-:-:S07]  /*166c0*/  IMAD.MOV.U32 R15, RZ, RZ, -0x1 ;  /* 0xffffffffff0f7424 */ /* 0x000fce00078e00ff */
[----:B-12---:R-:W-:Y:S05]  /*166d0*/  WARPSYNC.COLLECTIVE R15, `(.L_x_7931) ;  /* 0x000000000f087348 */ /* 0x006fea0003c00000 */
[----:B------:R0:W3:Y:S02]  /*166e0*/  SHFL.IDX P6, R14, R13, R12, R11 ;  /* 0x0000000c0d0e7389 */ /* 0x0000e400000c000b */
[----:B0123--:R-:W-:Y:S01]  /*166f0*/  ENDCOLLECTIVE ;  /* 0x000000000000791b */ /* 0x00ffe20003800000 */
.L_x_7931:
[----:B------:R-:W-:Y:S05]  /*16700*/  BRA `(.L_x_7932) ;  /* 0xffffffc000187947 */ /* 0x000fea000383ffff */
.L_x_7863:
[----:B------:R-:W-:Y:S01]  /*16710*/  BSSY B0, `(.L_x_7933) ;  /* 0x0000006000007945 */ /* 0x000fe20003800000 */
[----:B------:R-:W-:-:S07]  /*16720*/  IMAD.MOV.U32 R15, RZ, RZ, -0x1 ;  /* 0xffffffffff0f7424 */ /* 0x000fce00078e00ff */
[----:B-12---:R-:W-:Y:S05]  /*16730*/  WARPSYNC.COLLECTIVE R15, `(.L_x_7934) ;  /* 0x000000000f0c7348 */ /* 0x006fea0003c00000 */
[----:B------:R-:W-:Y:S02]  /*16740*/  ELECT P6, UR62, PT ;  /* 0x00000000003e782f */ /* 0x000fe400038c0000 */
[----:B------:R-:W-:Y:S01]  /*16750*/  MOV R14, UR62 ;  /* 0x0000003e000e7c02 */ /* 0x000fe20008000f00 */
[----:B-12---:R-:W-:Y:S10]  /*16760*/  ENDCOLLECTIVE ;  /* 0x000000000000791b */ /* 0x006ff40003800000 */
.L_x_7934:
[----:B------:R-:W-:Y:S05]  /*16770*/  BSYNC B0 ;  /* 0x0000000000007941 */ /* 0x000fea0003800000 */
.L_x_7933:
[----:B------:R-:W-:Y:S05]  /*16780*/  BRA `(.L_x_7935) ;  /* 0xffffffc0001c7947 */ /* 0x000fea000383ffff */
.L_x_7865:
[----:B0-----:R0:W2:Y:S02]  /*16790*/  SYNCS.PHASECHK.TRANS64.TRYWAIT P0, [R4+URZ+0x2e880], R3 ;  /* 0x02e88003040075a7 */ /* 0x0010a4000800017f */
[----:B--2---:R-:W-:Y:S05]  /*167a0*/  @!P0 NANOSLEEP.SYNCS 0x989680 ;  /* 0x009896800000895d */ /* 0x004fea0003900000 */
[----:B------:R-:W2:Y:S02]  /*167b0*/  @!P0 SYNCS.PHASECHK.TRANS64 P0, [R4+URZ+0x2e880], R3 ;  /* 0x02e88003040085a7 */ /* 0x000ea4000800007f */
[----:B--2---:R-:W-:Y:S05]  /*167c0*/  @!P0 BRA `(.L_x_7865) ;  /* 0xfffffffc00f08947 */ /* 0x004fea000383ffff */
[----:B------:R-:W-:Y:S05]  /*167d0*/  BRA `(.L_x_7936) ;  /* 0xffffffc000807947 */ /* 0x000fea000383ffff */
.L_x_7867:
[----:B--2---:R2:W3:Y:S02]  /*167e0*/  SYNCS.PHASECHK.TRANS64.TRYWAIT P0, [R4+URZ+0x2e840], R3 ;  /* 0x02e84003040075a7 */ /* 0x0044e4000800017f */
[----:B---3--:R-:W-:Y:S05]  /*167f0*/  @!P0 NANOSLEEP.SYNCS 0x989680 ;  /* 0x009896800000895d */ /* 0x008fea0003900000 */
[----:B------:R-:W3:Y:S02]  /*16800*/  @!P0 SYNCS.PHASECHK.TRANS64 P0, [R4+URZ+0x2e840], R3 ;  /* 0x02e84003040085a7 */ /* 0x000ee4000800007f */
[----:B---3--:R-:W-:Y:S05]  /*16810*/  @!P0 BRA `(.L_x_7867) ;  /* 0xfffffffc00f08947 */ /* 0x008fea000383ffff */
[----:B------:R-:W-:Y:S05]  /*16820*/  BRA `(.L_x_7937) ;  /* 0xffffffc000d47947 */ /* 0x000fea000383ffff */
.L_x_7871:
        /* <DEDUP_REMOVED lines=11> */
.L_x_7938:
[----:B------:R-:W-:Y:S02]  /*168e0*/  VIADD R8, R4, 0x60 ;  /* 0x0000006004087836 */ /* 0x000fe40000000000 */
[----:B------:R-:W-:Y:S02]  /*168f0*/  IMAD.MOV.U32 R13, RZ, RZ, R2 ;  /* 0x000000ffff0d7224 */ /* 0x000fe400078e0002 */
[----:B------:R-:W-:Y:S02]  /*16900*/  IMAD R3, R6, R5, RZ ;  /* 0x0000000506037224 */ /* 0x000fe400078e02ff */
[----:B------:R-:W-:-:S07]  /*16910*/  IMAD.MOV.U32 R6, RZ, RZ, R14 ;  /* 0x000000ffff067224 */ /* 0x000fce00078e000e */
[----:B------:R-:W-:Y:S05]  /*16920*/  WARPSYNC.COLLECTIVE R15, `(.L_x_7939) ;  /* 0x000000000f087348 */ /* 0x000fea0003c00000 */
[----:B------:R0:W1:Y:S02]  /*16930*/  SHFL.IDX P6, R14, R13, R12, R11 ;  /* 0x0000000c0d0e7389 */ /* 0x00006400000c000b */
[----:B01----:R-:W-:Y:S01]  /*16940*/  ENDCOLLECTIVE ;  /* 0x000000000000791b */ /* 0x003fe20003800000 */
.L_x_7939:
[----:B------:R-:W-:Y:S01]  /*16950*/  ISETP.GE.AND P1, PT, R4, R3, PT ;  /* 0x000000030400720c */ /* 0x000fe20003f26270 */
[----:B------:R-:W-:Y:S02]  /*16960*/  IMAD.MOV.U32 R13, RZ, RZ, R0 ;  /* 0x000000ffff0d7224 */ /* 0x000fe400078e0000 */
[----:B------:R-:W-:Y:S02]  /*16970*/  IMAD.MOV.U32 R12, RZ, RZ, 0x1 ;  /* 0x00000001ff0c7424 */ /* 0x000fe400078e00ff */
[----:B------:R-:W-:-:S08]  /*16980*/  IMAD.MOV.U32 R5, RZ, RZ, R14 ;  /* 0x000000ffff057224 */ /* 0x000fd000078e000e */
[----:B------:R-:W-:Y:S05]  /*16990*/  WARPSYNC.COLLECTIVE R15, `(.L_x_7940) ;  /* 0x000000000f087348 */ /* 0x000fea0003c00000 */
[----:B------:R0:W1:Y:S02]  /*169a0*/  SHFL.IDX P6, R14, R13, R12, R11 ;  /* 0x0000000c0d0e7389 */ /* 0x00006400000c000b */
[----:B01----:R-:W-:Y:S01]  /*169b0*/  ENDCOLLECTIVE ;  /* 0x000000000000791b */ /* 0x003fe20003800000 */
.L_x_7940:
[----:B------:R-:W-:-:S05]  /*169c0*/  @!P1 IADD3 R5, P2, R10, R5, RZ ;  /* 0x000000050a059210 */ /* 0x000fca0007f5e0ff */
[----:B------:R-:W-:-:S04]  /*169d0*/  @!P1 IMAD.X R6, RZ, RZ, R6, P2 ;  /* 0x000000ffff069224 */ /* 0x000fc800010e0606 */
        /* <DEDUP_REMOVED lines=13> */
.L_x_7941:
[----:B------:R-:W-:Y:S02]  /*16ab0*/  IMAD.MOV.U32 R13, RZ, RZ, R0 ;  /* 0x000000ffff0d7224 */ /* 0x000fe400078e0000 */
[----:B------:R-:W-:Y:S02]  /*16ac0*/  IMAD.MOV.U32 R12, RZ, RZ, 0x2 ;  /* 0x00000002ff0c7424 */ /* 0x000fe400078e00ff */
[----:B------:R-:W-:-:S07]  /*16ad0*/  IMAD.MOV.U32 R6, RZ, RZ, R14 ;  /* 0x000000ffff067224 */ /* 0x000fce00078e000e */
[----:B------:R-:W-:Y:S05]  /*16ae0*/  WARPSYNC.COLLECTIVE R15, `(.L_x_7942) ;  /* 0x000000000f087348 */ /* 0x000fea0003c00000 */
[----:B------:R0:W1:Y:S02]  /*16af0*/  SHFL.IDX P6, R14, R13, R12, R11 ;  /* 0x0000000c0d0e7389 */ /* 0x00006400000c000b */
[----:B01----:R-:W-:Y:S01]  /*16b00*/  ENDCOLLECTIVE ;  /* 0x000000000000791b */ /* 0x003fe20003800000 */
.L_x_7942:
        /* <DEDUP_REMOVED lines=14> */
.L_x_7943:
[----:B------:R-:W-:Y:S02]  /*16bf0*/  IMAD.MOV.U32 R13, RZ, RZ, R0 ;  /* 0x000000ffff0d7224 */ /* 0x000fe400078e0000 */
[----:B------:R-:W-:Y:S02]  /*16c00*/  IMAD.MOV.U32 R12, RZ, RZ, 0x3 ;  /* 0x00000003ff0c7424 */ /* 0x000fe400078e00ff */
[----:B------:R-:W-:-:S07]  /*16c10*/  IMAD.MOV.U32 R6, RZ, RZ, R14 ;  /* 0x000000ffff067224 */ /* 0x000fce00078e000e */
[----:B------:R-:W-:Y:S05]  /*16c20*/  WARPSYNC.COLLECTIVE R15, `(.L_x_7944) ;  /* 0x000000000f087348 */ /* 0x000fea0003c00000 */
[----:B------:R0:W1:Y:S02]  /*16c30*/  SHFL.IDX P6, R14, R13, R12, R11 ;  /* 0x0000000c0d0e7389 */ /* 0x00006400000c000b */
[----:B01----:R-:W-:Y:S01]  /*16c40*/  ENDCOLLECTIVE ;  /* 0x000000000000791b */ /* 0x003fe20003800000 */
.L_x_7944:
        /* <DEDUP_REMOVED lines=14> */
.L_x_7945:
[----:B------:R-:W-:Y:S02]  /*16d30*/  IMAD.MOV.U32 R13, RZ, RZ, R0 ;  /* 0x000000ffff0d7224 */ /* 0x000fe400078e0000 */
[----:B------:R-:W-:Y:S02]  /*16d40*/  IMAD.MOV.U32 R12, RZ, RZ, 0x4 ;  /* 0x00000004ff0c7424 */ /* 0x000fe400078e00ff */
[----:B------:R-:W-:-:S07]  /*16d50*/  IMAD.MOV.U32 R6, RZ, RZ, R14 ;  /* 0x000000ffff067224 */ /* 0x000fce00078e000e */
[----:B------:R-:W-:Y:S05]  /*16d60*/  WARPSYNC.COLLECTIVE R15, `(.L_x_7946) ;  /* 0x000000000f087348 */ /* 0x000fea0003c00000 */
[----:B------:R0:W1:Y:S02]  /*16d70*/  SHFL.IDX P6, R14, R13, R12, R11 ;  /* 0x0000000c0d0e7389 */ /* 0x00006400000c000b */
[----:B01----:R-:W-:Y:S01]  /*16d80*/  ENDCOLLECTIVE ;  /* 0x000000000000791b */ /* 0x003fe20003800000 */
.L_x_7946:
        /* <DEDUP_REMOVED lines=14> */
.L_x_7947:
[----:B------:R-:W-:Y:S02]  /*16e70*/  IMAD.MOV.U32 R13, RZ, RZ, R0 ;  /* 0x000000ffff0d7224 */ /* 0x000fe400078e0000 */
[----:B------:R-:W-:Y:S02]  /*16e80*/  IMAD.MOV.U32 R12, RZ, RZ, 0x5 ;  /* 0x00000005ff0c7424 */ /* 0x000fe400078e00ff */
[----:B------:R-:W-:-:S07]  /*16e90*/  IMAD.MOV.U32 R6, RZ, RZ, R14 ;  /* 0x000000ffff067224 */ /* 0x000fce00078e000e */
[----:B------:R-:W-:Y:S05]  /*16ea0*/  WARPSYNC.COLLECTIVE R15, `(.L_x_7948) ;  /* 0x000000000f087348 */ /* 0x000fea0003c00000 */
[----:B------:R0:W1:Y:S02]  /*16eb0*/  SHFL.IDX P6, R14, R13, R12, R11 ;  /* 0x0000000c0d0e7389 */ /* 0x00006400000c000b */
[----:B01----:R-:W-:Y:S01]  /*16ec0*/  ENDCOLLECTIVE ;  /* 0x000000000000791b */ /* 0x003fe20003800000 */
.L_x_7948:
        /* <DEDUP_REMOVED lines=14> */
.L_x_7949:
[----:B------:R-:W-:Y:S02]  /*16fb0*/  IMAD.MOV.U32 R13, RZ, RZ, R0 ;  /* 0x000000ffff0d7224 */ /* 0x000fe400078e0000 */
[----:B------:R-:W-:Y:S02]  /*16fc0*/  IMAD.MOV.U32 R12, RZ, RZ, 0x6 ;  /* 0x00000006ff0c7424 */ /* 0x000fe400078e00ff */
[----:B------:R-:W-:-:S07]  /*16fd0*/  IMAD.MOV.U32 R6, RZ, RZ, R14 ;  /* 0x000000ffff067224 */ /* 0x000fce00078e000e */
[----:B------:R-:W-:Y:S05]  /*16fe0*/  WARPSYNC.COLLECTIVE R15, `(.L_x_7950) ;  /* 0x000000000f087348 */ /* 0x000fea0003c00000 */
[----:B------:R0:W1:Y:S02]  /*16ff0*/  SHFL.IDX P6, R14, R13, R12, R11 ;  /* 0x0000000c0d0e7389 */ /* 0x00006400000c000b */
[----:B01----:R-:W-:Y:S01]  /*17000*/  ENDCOLLECTIVE ;  /* 0x000000000000791b */ /* 0x003fe20003800000 */
.L_x_7950:
        /* <DEDUP_REMOVED lines=13> */
.L_x_7951:
[----:B------:R-:W-:Y:S02]  /*170e0*/  IMAD.MOV.U32 R13, RZ, RZ, R0 ;  /* 0x000000ffff0d7224 */ /* 0x000fe400078e0000 */
[----:B------:R-:W-:Y:S02]  /*170f0*/  IMAD.MOV.U32 R12, RZ, RZ, 0x7 ;  /* 0x00000007ff0c7424 */ /* 0x000fe400078e00ff */
[----:B------:R-:W-:-:S07]  /*17100*/  IMAD.MOV.U32 R6, RZ, RZ, R14 ;  /* 0x000000ffff067224 */ /* 0x000fce00078e000e */
[----:B------:R-:W-:Y:S05]  /*17110*/  WARPSYNC.COLLECTIVE R15, `(.L_x_7952) ;  /* 0x000000000f087348 */ /* 0x000fea0003c00000 */
[----:B------:R0:W1:Y:S02]  /*17120*/  SHFL.IDX P6, R14, R13, R12, R11 ;  /* 0x0000000c0d0e7389 */ /* 0x00006400000c000b */
[----:B01----:R-:W-:Y:S01]  /*17130*/  ENDCOLLECTIVE ;  /* 0x000000000000791b */ /* 0x003fe20003800000 */
.L_x_7952:
        /* <DEDUP_REMOVED lines=12> */
.L_x_7953:
[----:B------:R-:W-:Y:S01]  /*17200*/  IMAD.MOV.U32 R2, RZ, RZ, R14 ;  /* 0x000000ffff027224 */ /* 0x000fe200078e000e */
[----:B------:R-:W-:Y:S06]  /*17210*/  BRA `(.L_x_7954) ;  /* 0xffffffc4001c7947 */ /* 0x000fec000383ffff */
.L_x_7874:
[----:B-1----:R1:W2:Y:S02]  /*17220*/  SYNCS.PHASECHK.TRANS64.TRYWAIT P0, [R17+URZ+0x2e820], R0 ;  /* 0x02e82000110075a7 */ /* 0x0022a4000800017f */
[----:B--2---:R-:W-:Y:S05]  /*17230*/  @!P0 NANOSLEEP.SYNCS 0x989680 ;  /* 0x009896800000895d */ /* 0x004fea0003900000 */
[----:B------:R-:W2:Y:S02]  /*17240*/  @!P0 SYNCS.PHASECHK.TRANS64 P0, [R17+URZ+0x2e820], R0 ;  /* 0x02e82000110085a7 */ /* 0x000ea4000800007f */
[----:B--2---:R-:W-:Y:S05]  /*17250*/  @!P0 BRA `(.L_x_7874) ;  /* 0xfffffffc00f08947 */ /* 0x004fea000383ffff */
[----:B------:R-:W-:Y:S05]  /*17260*/  BRA `(.L_x_7955) ;  /* 0xffffffc400787947 */ /* 0x000fea000383ffff */
.L_x_7880:
[----:B--2---:R2:W3:Y:S02]  /*17270*/  SYNCS.PHASECHK.TRANS64.TRYWAIT P0, [R4+URZ+0x2e880], R3 ;  /* 0x02e88003040075a7 */ /* 0x0044e4000800017f */
[----:B---3--:R-:W-:Y:S05]  /*17280*/  @!P0 NANOSLEEP.SYNCS 0x989680 ;  /* 0x009896800000895d */ /* 0x008fea0003900000 */
[----:B------:R-:W3:Y:S02]  /*17290*/  @!P0 SYNCS.PHASECHK.TRANS64 P0, [R4+URZ+0x2e880], R3 ;  /* 0x02e88003040085a7 */ /* 0x000ee4000800007f */
[----:B---3--:R-:W-:Y:S05]  /*172a0*/  @!P0 BRA `(.L_x_7880) ;  /* 0xfffffffc00f08947 */ /* 0x008fea000383ffff */
[----:B------:R-:W-:Y:S05]  /*172b0*/  BRA `(.L_x_7956) ;  /* 0xffffffc8002c7947 */ /* 0x000fea000383ffff */
.L_x_7885:
[----:B0-----:R0:W3:Y:S02]  /*172c0*/  SYNCS.PHASECHK.TRANS64.TRYWAIT P0, [R4+URZ+0x2e840], R3 ;  /* 0x02e84003040075a7 */ /* 0x0010e4000800017f */
[----:B---3--:R-:W-:Y:S05]  /*172d0*/  @!P0 NANOSLEEP.SYNCS 0x989680 ;  /* 0x009896800000895d */ /* 0x008fea0003900000 */
[----:B------:R-:W3:Y:S02]  /*172e0*/  @!P0 SYNCS.PHASECHK.TRANS64 P0, [R4+URZ+0x2e840], R3 ;  /* 0x02e84003040085a7 */ /* 0x000ee4000800007f */
[----:B---3--:R-:W-:Y:S05]  /*172f0*/  @!P0 BRA `(.L_x_7885) ;  /* 0xfffffffc00f08947 */ /* 0x008fea000383ffff */
[----:B------:R-:W-:Y:S05]  /*17300*/  BRA `(.L_x_7957) ;  /* 0xffffffc800ac7947 */ /* 0x000fea000383ffff */
.L_x_7891:
[----:B--2---:R2:W3:Y:S02]  /*17310*/  SYNCS.PHASECHK.TRANS64.TRYWAIT P0, [R20+URZ+0x2e870], R2 ;  /* 0x02e87002140075a7 */ /* 0x0044e4000800017f */
[----:B---3--:R-:W-:Y:S05]  /*17320*/  @!P0 NANOSLEEP.SYNCS 0x989680 ;  /* 0x009896800000895d */ /* 0x008fea0003900000 */
[----:B------:R-:W3:Y:S02]  /*17330*/  @!P0 SYNCS.PHASECHK.TRANS64 P0, [R20+URZ+0x2e870], R2 ;  /* 0x02e87002140085a7 */ /* 0x000ee4000800007f */
[----:B---3--:R-:W-:Y:S05]  /*17340*/  @!P0 BRA `(.L_x_7891) ;  /* 0xfffffffc00f08947 */ /* 0x008fea000383ffff */
[----:B------:R-:W-:Y:S05]  /*17350*/  BRA `(.L_x_7958) ;  /* 0xffffffcc00487947 */ /* 0x000fea000383ffff */
.L_x_7893:
[----:B--2---:R2:W3:Y:S02]  /*17360*/  SYNCS.PHASECHK.TRANS64.TRYWAIT P0, [R20+URZ+0x2e860], R0 ;  /* 0x02e86000140075a7 */ /* 0x0044e4000800017f */
[----:B---3--:R-:W-:Y:S05]  /*17370*/  @!P0 NANOSLEEP.SYNCS 0x989680 ;  /* 0x009896800000895d */ /* 0x008fea0003900000 */
[----:B------:R-:W3:Y:S02]  /*17380*/  @!P0 SYNCS.PHASECHK.TRANS64 P0, [R20+URZ+0x2e860], R0 ;  /* 0x02e86000140085a7 */ /* 0x000ee4000800007f */
[----:B---3--:R-:W-:Y:S05]  /*17390*/  @!P0 BRA `(.L_x_7893) ;  /* 0xfffffffc00f08947 */ /* 0x008fea000383ffff */
[----:B------:R-:W-:Y:S05]  /*173a0*/  BRA `(.L_x_7959) ;  /* 0xffffffcc00507947 */ /* 0x000fea000383ffff */
.L_x_7900:
[----:B-1----:R1:W2:Y:S02]  /*173b0*/  SYNCS.PHASECHK.TRANS64.TRYWAIT P1, [R16+URZ+0x2e870], R3 ;  /* 0x02e87003100075a7 */ /* 0x0022a4000802017f */
[----:B--2---:R-:W-:Y:S05]  /*173c0*/  @!P1 NANOSLEEP.SYNCS 0x989680 ;  /* 0x009896800000995d */ /* 0x004fea0003900000 */
[----:B------:R-:W2:Y:S02]  /*173d0*/  @!P1 SYNCS.PHASECHK.TRANS64 P1, [R16+URZ+0x2e870], R3 ;  /* 0x02e87003100095a7 */ /* 0x000ea4000802007f */
[----:B--2---:R-:W-:Y:S05]  /*173e0*/  @!P1 BRA `(.L_x_7900) ;  /* 0xfffffffc00f09947 */ /* 0x004fea000383ffff */
[----:B------:R-:W-:Y:S05]  /*173f0*/  BRA `(.L_x_7960) ;  /* 0xffffffd400dc7947 */ /* 0x000fea000383ffff */
.L_x_7902:
[----:B-1----:R1:W2:Y:S02]  /*17400*/  SYNCS.PHASECHK.TRANS64.TRYWAIT P1, [R16+URZ+0x2e860], R3 ;  /* 0x02e86003100075a7 */ /* 0x0022a4000802017f */
[----:B--2---:R-:W-:Y:S05]  /*17410*/  @!P1 NANOSLEEP.SYNCS 0x989680 ;  /* 0x009896800000995d */ /* 0x004fea0003900000 */
[----:B------:R-:W2:Y:S02]  /*17420*/  @!P1 SYNCS.PHASECHK.TRANS64 P1, [R16+URZ+0x2e860], R3 ;  /* 0x02e86003100095a7 */ /* 0x000ea4000802007f */
[----:B--2---:R-:W-:Y:S05]  /*17430*/  @!P1 BRA `(.L_x_7902) ;  /* 0xfffffffc00f09947 */ /* 0x004fea000383ffff */
[----:B------:R-:W-:Y:S05]  /*17440*/  BRA `(.L_x_7961) ;  /* 0xffffffd400e47947 */ /* 0x000fea000383ffff */
.L_x_7915:
[----:B0-----:R0:W1:Y:S02]  /*17450*/  SYNCS.PHASECHK.TRANS64.TRYWAIT P0, [R0+URZ+0x2e820], R3 ;  /* 0x02e82003000075a7 */ /* 0x001064000800017f */
[----:B-1----:R-:W-:Y:S05]  /*17460*/  @!P0 NANOSLEEP.SYNCS 0x989680 ;  /* 0x009896800000895d */ /* 0x002fea0003900000 */
[----:B------:R-:W1:Y:S02]  /*17470*/  @!P0 SYNCS.PHASECHK.TRANS64 P0, [R0+URZ+0x2e820], R3 ;  /* 0x02e82003000085a7 */ /* 0x000e64000800007f */
[----:B-1----:R-:W-:Y:S05]  /*17480*/  @!P0 BRA `(.L_x_7915) ;  /* 0xfffffffc00f08947 */ /* 0x002fea000383ffff */
[----:B------:R-:W-:Y:S05]  /*17490*/  BRA `(.L_x_7962) ;  /* 0xffffffe800f87947 */ /* 0x000fea000383ffff */
.L_x_7916:
        /* <DEDUP_REMOVED lines=11> */
.L_x_7964:
[----:B------:R-:W-:Y:S05]  /*17550*/  BSYNC B0 ;  /* 0x0000000000007941 */ /* 0x000fea0003800000 */
.L_x_7963:
[----:B------:R-:W-:Y:S05]  /*17560*/  BRA `(.L_x_7965) ;  /* 0xffffffe800e07947 */ /* 0x000fea000383ffff */
.L_x_7919:
[----:B------:R-:W-:Y:S01]  /*17570*/  BSSY B1, `(.L_x_7966) ;  /* 0x0000006000017945 */ /* 0x000fe20003800000 */
[----:B------:R-:W-:-:S07]  /*17580*/  IMAD.MOV.U32 R15, RZ, RZ, -0x1 ;  /* 0xffffffffff0f7424 */ /* 0x000fce00078e00ff */
[----:B01----:R-:W-:Y:S05]  /*17590*/  WARPSYNC.COLLECTIVE R15, `(.L_x_7967) ;  /* 0x000000000f0c7348 */ /* 0x003fea0003c00000 */
[----:B------:R-:W-:Y:S02]  /*175a0*/  ELECT P6, UR62, PT ;  /* 0x00000000003e782f */ /* 0x000fe400038c0000 */
[----:B------:R-:W-:Y:S01]  /*175b0*/  MOV R14, UR62 ;  /* 0x0000003e000e7c02 */ /* 0x000fe20008000f00 */
[----:B01----:R-:W-:Y:S10]  /*175c0*/  ENDCOLLECTIVE ;  /* 0x000000000000791b */ /* 0x003ff40003800000 */
.L_x_7967:
[----:B------:R-:W-:Y:S05]  /*175d0*/  BSYNC B1 ;  /* 0x0000000000017941 */ /* 0x000fea0003800000 */
.L_x_7966:
[----:B------:R-:W-:Y:S05]  /*175e0*/  BRA `(.L_x_7968) ;  /* 0xffffffe800d87947 */ /* 0x000fea000383ffff */
.L_x_7921:
[----:B0-----:R0:W1:Y:S02]  /*175f0*/  SYNCS.PHASECHK.TRANS64.TRYWAIT P1, [R6+URZ], R5 ;  /* 0x00000005060075a7 */ /* 0x001064000802017f */
[----:B-1----:R-:W-:Y:S05]  /*17600*/  @!P1 NANOSLEEP.SYNCS 0x989680 ;  /* 0x009896800000995d */ /* 0x002fea0003900000 */
[----:B------:R-:W1:Y:S02]  /*17610*/  @!P1 SYNCS.PHASECHK.TRANS64 P1, [R6+URZ], R5 ;  /* 0x00000005060095a7 */ /* 0x000e64000802007f */
[----:B-1----:R-:W-:Y:S05]  /*17620*/  @!P1 BRA `(.L_x_7921) ;  /* 0xfffffffc00f09947 */ /* 0x002fea000383ffff */
[----:B------:R-:W-:Y:S05]  /*17630*/  BRA `(.L_x_7969) ;  /* 0xffffffec00147947 */ /* 0x000fea000383ffff */
.L_x_7922:
[----:B-1----:R1:W2:Y:S02]  /*17640*/  SYNCS.PHASECHK.TRANS64.TRYWAIT P1, [R7+URZ], R2 ;  /* 0x00000002070075a7 */ /* 0x0022a4000802017f */
[----:B--2---:R-:W-:Y:S05]  /*17650*/  @!P1 NANOSLEEP.SYNCS 0x989680 ;  /* 0x009896800000995d */ /* 0x004fea0003900000 */
[----:B------:R-:W2:Y:S02]  /*17660*/  @!P1 SYNCS.PHASECHK.TRANS64 P1, [R7+URZ], R2 ;  /* 0x00000002070095a7 */ /* 0x000ea4000802007f */
[----:B--2---:R-:W-:Y:S05]  /*17670*/  @!P1 BRA `(.L_x_7922) ;  /* 0xfffffffc00f09947 */ /* 0x004fea000383ffff */
[----:B------:R-:W-:Y:S05]  /*17680*/  BRA `(.L_x_7970) ;  /* 0xffffffec00087947 */ /* 0x000fea000383ffff */
.L_x_7924:
[----:B--2---:R2:W3:Y:S02]  /*17690*/  SYNCS.PHASECHK.TRANS64.TRYWAIT P1, [R4+URZ+0x2e860], R5 ;  /* 0x02e86005040075a7 */ /* 0x0044e4000802017f */
[----:B---3--:R-:W-:Y:S05]  /*176a0*/  @!P1 NANOSLEEP.SYNCS 0x989680 ;  /* 0x009896800000995d */ /* 0x008fea0003900000 */
[----:B------:R-:W3:Y:S02]  /*176b0*/  @!P1 SYNCS.PHASECHK.TRANS64 P1, [R4+URZ+0x2e860], R5 ;  /* 0x02e86005040095a7 */ /* 0x000ee4000802007f */
[----:B---3--:R-:W-:Y:S05]  /*176c0*/  @!P1 BRA `(.L_x_7924) ;  /* 0xfffffffc00f09947 */ /* 0x008fea000383ffff */
[----:B------:R-:W-:Y:S05]  /*176d0*/  BRA `(.L_x_7971) ;  /* 0xffffffec000c7947 */ /* 0x000fea000383ffff */
.L_x_7926:
[----:B---3--:R3:W4:Y:S02]  /*176e0*/  SYNCS.PHASECHK.TRANS64.TRYWAIT P1, [R3+URZ+0x2e860], R2 ;  /* 0x02e86002030075a7 */ /* 0x008724000802017f */
[----:B----4-:R-:W-:Y:S05]  /*176f0*/  @!P1 NANOSLEEP.SYNCS 0x989680 ;  /* 0x009896800000995d */ /* 0x010fea0003900000 */
[----:B------:R-:W4:Y:S02]  /*17700*/  @!P1 SYNCS.PHASECHK.TRANS64 P1, [R3+URZ+0x2e860], R2 ;  /* 0x02e86002030095a7 */ /* 0x000f24000802007f */
[----:B----4-:R-:W-:Y:S05]  /*17710*/  @!P1 BRA `(.L_x_7926) ;  /* 0xfffffffc00f09947 */ /* 0x010fea000383ffff */
[----:B------:R-:W-:Y:S05]  /*17720*/  BRA `(.L_x_7972) ;  /* 0xffffffec000c7947 */ /* 0x000fea000383ffff */
.L_x_7928:
[----:B----4-:R4:W0:Y:S02]  /*17730*/  SYNCS.PHASECHK.TRANS64.TRYWAIT P0, [R4+URZ+0x2e880], R5 ;  /* 0x02e88005040075a7 */ /* 0x010824000800017f */
[----:B0-----:R-:W-:Y:S05]  /*17740*/  @!P0 NANOSLEEP.SYNCS 0x989680 ;  /* 0x009896800000895d */ /* 0x001fea0003900000 */
[----:B------:R-:W0:Y:S02]  /*17750*/  @!P0 SYNCS.PHASECHK.TRANS64 P0, [R4+URZ+0x2e880], R5 ;  /* 0x02e88005040085a7 */ /* 0x000e24000800007f */
[----:B0-----:R-:W-:Y:S05]  /*17760*/  @!P0 BRA `(.L_x_7928) ;  /* 0xfffffffc00f08947 */ /* 0x001fea000383ffff */
[----:B------:R-:W-:Y:S05]  /*17770*/  BRA `(.L_x_7929) ;  /* 0xffffffec00087947 */ /* 0x000fea000383ffff */
.L_x_7973:
        /* <DEDUP_REMOVED lines=16> */
.L_x_12977:


//--------------------- .text._ZN7cutlass13device_kernelIN5flash11enable_sm90INS1_16FlashAttnFwdSm90INS1_25CollectiveMainloopFwdSm90ILi2EN4cute5tupleIJNS5_1CILi1EEES8_S8_EEENS6_IJNS7_ILi128EEENS7_ILi224EEESA_EEELi128ENS_12float_e4m3_tEfNS_4arch4Sm90ELb1ELb0ELb0ELb1ELb0ELb1ELb0ELb1ELb1ELb1ELb0ELb0EEENS1_21CollectiveEpilogueFwdINS6_IJSA_SA_SB_EEES9_NS_10bfloat16_tESF_Li256ELb1ELb1ELb0ELb1EEENS1_36VarlenDynamicPersistentTileSchedulerILi128ELi224ELi256ELi128ELb0ELb1ELb1ELb1ELb1ELb1EEEEEEEEEvNT_6ParamsE --------------------------
	.section	.text._ZN7cutlass13device_kernelIN5flash11enable_sm90INS1_16FlashAttnFwdSm90INS1_25CollectiveMainloopFwdSm90ILi2EN4cute5tupleIJNS5_1CILi1EEES8_S8_EEENS6_IJNS7_ILi128EEENS7_ILi224EEESA_EEELi128ENS_12float_e4m3_tEfNS_4arch4Sm90ELb1ELb0ELb0ELb1ELb0ELb1ELb0ELb1ELb1ELb1ELb0ELb0EEENS1_21CollectiveEpilogueFwdINS6_IJSA_SA_SB_EEES9_NS_10bfloat16_tESF_Li256ELb1ELb1ELb0ELb1EEENS1_36VarlenDynamicPersistentTileSchedulerILi128ELi224ELi256ELi128ELb0ELb1ELb1ELb1ELb1ELb1EEEEEEEEEvNT_6ParamsE,"ax",@progbits
	.align	128
.text._ZN7cutlass13device_kernelIN5flash11enable_sm90INS1_16FlashAttnFwdSm90INS1_25CollectiveMainloopFwdSm90ILi2EN4cute5tupleIJNS5_1CILi1EEES8_S8_EEENS6_IJNS7_ILi128EEENS7_ILi224EEESA_EEELi128ENS_12float_e4m3_tEfNS_4arch4Sm90ELb1ELb0ELb0ELb1ELb0ELb1ELb0ELb1ELb1ELb1ELb0ELb0EEENS1_21CollectiveEpilogueFwdINS6_IJSA_SA_SB_EEES9_NS_10bfloat16_tESF_Li256ELb1ELb1ELb0ELb1EEENS1_36VarlenDynamicPersistentTileSchedulerILi128ELi224ELi256ELi128ELb0ELb1ELb1ELb1ELb1ELb1EEEEEEEEEvNT_6ParamsE:
        .type           _ZN7cutlass13device_kernelIN5flash11enable_sm90INS1_16FlashAttnFwdSm90INS1_25CollectiveMainloopFwdSm90ILi2EN4cute5tupleIJNS5_1CILi1EEES8_S8_EEENS6_IJNS7_ILi128EEENS7_ILi224EEESA_EEELi128ENS_12float_e4m3_tEfNS_4arch4Sm90ELb1ELb0ELb0ELb1ELb0ELb1ELb0ELb1ELb1ELb1ELb0ELb0EEENS1_21CollectiveEpilogueFwdINS6_IJSA_SA_SB_EEES9_NS_10bfloat16_tESF_Li256ELb1ELb1ELb0ELb1EEENS1_36VarlenDynamicPersistentTileSchedulerILi128ELi224ELi256ELi128ELb0ELb1ELb1ELb1ELb1ELb1EEEEEEEEEvNT_6ParamsE,@function
        .size           _ZN7cutlass13device_kernelIN5flash11enable_sm90INS1_16FlashAttnFwdSm90INS1_25CollectiveMainloopFwdSm90ILi2EN4cute5tupleIJNS5_1CILi1EEES8_S8_EEENS6_IJNS7_ILi128EEENS7_ILi224EEESA_EEELi128ENS_12float_e4m3_tEfNS_4arch4Sm90ELb1ELb0ELb0ELb1ELb0ELb1ELb0ELb1ELb1ELb1ELb0ELb0EEENS1_21CollectiveEpilogueFwdINS6_IJSA_SA_SB_EEES9_NS_10bfloat16_tESF_Li256ELb1ELb1ELb0ELb1EEENS1_36VarlenDynamicPersistentTileSchedulerILi128ELi224ELi256ELi128ELb0ELb1ELb1ELb1ELb1ELb1EEEEEEEEEvNT_6ParamsE,(.L_x_12978 - _ZN7cutlass13device_kernelIN5flash11enable_sm90INS1_16FlashAttnFwdSm90INS1_25CollectiveMainloopFwdSm90ILi2EN4cute5tupleIJNS5_1CILi1EEES8_S8_EEENS6_IJNS7_ILi128EEENS7_ILi224EEESA_EEELi128ENS_12float_e4m3_tEfNS_4arch4Sm90ELb1ELb0ELb0ELb1ELb0ELb1ELb0ELb1ELb1ELb1ELb0ELb0EEENS1_21CollectiveEpilogueFwdINS6_IJSA_SA_SB_EEES9_NS_10bfloat16_tESF_Li256ELb1ELb1ELb0ELb1EEENS1_36VarlenDynamicPersistentTileSchedulerILi128ELi224ELi256ELi128ELb0ELb1ELb1ELb1ELb1ELb1EEEEEEEEEvNT_6ParamsE)
        .other          _ZN7cutlass13device_kernelIN5flash11enable_sm90INS1_16FlashAttnFwdSm90INS1_25CollectiveMainloopFwdSm90ILi2EN4cute5tupleIJNS5_1CILi1EEES8_S8_EEENS6_IJNS7_ILi128EEENS7_ILi224EEESA_EEELi128ENS_12float_e4m3_tEfNS_4arch4Sm90ELb1ELb0ELb0ELb1ELb0ELb1ELb0ELb1ELb1ELb1ELb0ELb0EEENS1_21CollectiveEpilogueFwdINS6_IJSA_SA_SB_EEES9_NS_10bfloat16_tESF_Li256ELb1ELb1ELb0ELb1EEENS1_36VarlenDynamicPersistentTileSchedulerILi128ELi224ELi256ELi128ELb0ELb1ELb1ELb1ELb1ELb1EEEEEEEEEvNT_6ParamsE,@"STO_CUDA_ENTRY STV_DEFAULT"
_ZN7cutlass13device_kernelIN5flash11enable_sm90INS1_16FlashAttnFwdSm90INS1_25CollectiveMainloopFwdSm90ILi2EN4cute5tupleIJNS5_1CILi1EEES8_S8_EEENS6_IJNS7_ILi128EEENS7_ILi224EEESA_EEELi128ENS_12float_e4m3_tEfNS_4arch4Sm90ELb1ELb0ELb0ELb1ELb0ELb1ELb0ELb1ELb1ELb1ELb0ELb0EEENS1_21CollectiveEpilogueFwdINS6_IJSA_SA_SB_EEES9_NS_10bfloat16_tESF_Li256ELb1ELb1ELb0ELb1EEENS1_36VarlenDynamicPersistentTileSchedulerILi128ELi224ELi256ELi128ELb0ELb1ELb1ELb1ELb1ELb1EEEEEEEEEvNT_6ParamsE:
        /* <DEDUP_REMOVED lines=24> */
.L_x_7975:
[----:B------:R-:W-:Y:S05]  /*0180*/  BSYNC B0 ;  /* 0x0000000000007941 */ /* 0x000fea0003800000 */
.L_x_7974:
        /* <DEDUP_REMOVED lines=41> */
.L_x_7976:
        /* <DEDUP_REMOVED lines=22> */
.L_x_7977:
        /* <DEDUP_REMOVED lines=18> */
.L_x_7978:
        /* <DEDUP_REMOVED lines=22> */
.L_x_7979:
        /* <DEDUP_REMOVED lines=22> */
.L_x_7980:
[----:B------:R-:W-:Y:S01]  /*0960*/  PLOP3.LUT P0, PT, PT, PT, UP0, 0x80, 0x0 ;  /* 0x000000000000781c */ /* 0x000fe20003f0f008 */
[----:B------:R-:W-:Y:S01]  /*0970*/  UMOV UR60, 0x1 ;  /* 0x00000001003c7882 */ /* 0x000fe20000000000 */
[----:B------:R-:W-:Y:S01]  /*0980*/  NOP ;  /* 0x0000000000007918 */ /* 0x000fe20000000000 */
[----:B------:R-:W-:Y:S01]  /*0990*/  USEL UR60, UR60, 0x2, !UP0 ;  /* 0x000000023c3c7887 */ /* 0x000fe2000c000000 */
[----:B------:R-:W-:Y:S01]  /*09a0*/  BSSY B8, `(.L_x_7981) ;  /* 0x00029f1000087945 */ /* 0x000fe20003800000 */
[----:B012-4-:R-:W-:Y:S08]  /*09b0*/  BAR.SYNC.DEFER_BLOCKING 0x0 ;  /* 0x0000000000007b1d */ /* 0x017ff00000010000 */
[----:B------:R-:W-:Y:S05]  /*09c0*/  @!P0 BRA `(.L_x_7982) ;  /* 0x0000022800948947 */ /* 0x000fea0003800000 */
.L_x_7983:
        /* <DEDUP_REMOVED lines=12> */
[----:B------:R-:W-:Y:S01]  /*0a90*/  ISETP.NE.AND P0, PT, R0, 0x1, PT ;  /* 0x000000010000780c */ /* 0x000fe20003f05270 */
[----:B------:R-:W-:-:S05]  /*0aa0*/  IMAD.U32 R0, RZ, RZ, UR5 ;  /* 0x00000005ff007e24 */ /* 0x000fca000f8e00ff */
[----:B------:R-:W-:Y:S07]  /*0ab0*/  STL [R1+0x50], R0 ;  /* 0x0000500001007387 */ /* 0x000fee0000100800 */
[----:B------:R-:W-:Y:S08]  /*0ac0*/  @!P0 BAR.ARV 0x9, 0x100 ;  /* 0x0244000000008b1d */ /* 0x000ff00000002000 */
[----:B------:R-:W-:Y:S06]  /*0ad0*/  BAR.SYNC.DEFER_BLOCKING 0x5, 0x180 ;  /* 0x0146000000007b1d */ /* 0x000fec0000010000 */
[----:B------:R-:W0:Y:S02]  /*0ae0*/  LDS.128 R12, [R16+0x2e8d0] ;  /* 0x02e8d000100c7984 */ /* 0x000e240000000c00 */
[----:B------:R-:W-:Y:S06]  /*0af0*/  BAR.ARV 0x4, 0x180 ;  /* 0x0106000000007b1d */ /* 0x000fec0000002000 */
[----:B0-----:R-:W-:-:S13]  /*0b00*/  ISETP.GE.AND P0, PT, R15, UR4, PT ;  /* 0x000000040f007c0c */ /* 0x001fda000bf06270 */
[----:B------:R-:W-:Y:S05]  /*0b10*/  @P0 BRA `(.L_x_7984) ;  /* 0x0000029c00640947 */ /* 0x000fea0003800000 */
[----:B------:R-:W0:Y:S01]  /*0b20*/  S2R R0, SR_TID.X ;  /* 0x0000000000007919 */ /* 0x000e220000002100 */
[----:B------:R-:W-:Y:S01]  /*0b30*/  ULOP3.LUT UR4, UR60, 0x1, URZ, 0xfc, !UPT ;  /* 0x000000013c047892 */ /* 0x000fe2000f8efc3f */
[----:B------:R-:W-:Y:S01]  /*0b40*/  IMAD.MOV.U32 R237, RZ, RZ, RZ ;  /* 0x000000ffffed7224 */ /* 0x000fe200078e00ff */
[----:B------:R-:W-:Y:S01]  /*0b50*/  STL [R1+0x64], R13 ;  /* 0x0000640d01007387 */ /* 0x000fe20000100800 */
[----:B------:R-:W-:Y:S02]  /*0b60*/  IMAD.MOV.U32 R232, RZ, RZ, RZ ;  /* 0x000000ffffe87224 */ /* 0x000fe400078e00ff */
[----:B------:R-:W-:Y:S02]  /*0b70*/  IMAD.MOV.U32 R231, RZ, RZ, RZ ;  /* 0x000000ffffe77224 */ /* 0x000fe400078e00ff */
[----:B0-----:R-:W-:-:S05]  /*0b80*/  VIADD R18, R0, 0xffffff80 ;  /* 0xffffff8000127836 */ /* 0x001fca0000000000 */
[----:B------:R-:W-:-:S04]  /*0b90*/  SHF.R.S32.HI R0, RZ, 0x1f, R18 ;  /* 0x0000001fff007819 */ /* 0x000fc80000011412 */
[----:B------:R-:W-:-:S04]  /*0ba0*/  LEA.HI R2, R0, R18, RZ, 0x7 ;  /* 0x0000001200027211 */ /* 0x000fc800078f38ff */
[----:B------:R-:W-:Y:S02]  /*0bb0*/  LOP3.LUT R3, R2, 0xffffff80, RZ, 0xc0, !PT ;  /* 0xffffff8002037812 */ /* 0x000fe400078ec0ff */
[----:B------:R-:W-:-:S03]  /*0bc0*/  SHF.R.S32.HI R12, RZ, 0x7, R2 ;  /* 0x00000007ff0c7819 */ /* 0x000fc60000011402 */
[----:B------:R-:W-:Y:S01]  /*0bd0*/  IMAD.IADD R11, R18, 0x1, -R3 ;  /* 0x00000001120b7824 */ /* 0x000fe200078e0a03 */
[----:B------:R-:W-:-:S04]  /*0be0*/  LEA.HI R2, R2, R12, RZ, 0x1 ;  /* 0x0000000c02027211 */ /* 0x000fc800078f08ff */
[----:B------:R-:W-:Y:S02]  /*0bf0*/  SHF.R.S32.HI R6, RZ, 0x1f, R11 ;  /* 0x0000001fff067819 */ /* 0x000fe4000001140b */
[----:B------:R-:W-:Y:S02]  /*0c00*/  LOP3.LUT R2, R2, 0x3fffffe, RZ, 0xc0, !PT ;  /* 0x03fffffe02027812 */ /* 0x000fe400078ec0ff */
[CC--:B------:R-:W-:Y:S02]  /*0c10*/  LEA.HI R8, R6.reuse, R11.reuse, RZ, 0x2 ;  /* 0x0000000b06087211 */ /* 0x0c0fe400078f10ff */
[----:B------:R-:W-:Y:S01]  /*0c20*/  LEA.HI R6, R6, R11, RZ, 0x5 ;  /* 0x0000000b06067211 */ /* 0x000fe200078f28ff */
[----:B------:R-:W-:Y:S01]  /*0c30*/  IMAD.IADD R2, R12, 0x1, -R2 ;  /* 0x000000010c027824 */ /* 0x000fe200078e0a02 */
[--C-:B------:R-:W-:Y:S02]  /*0c40*/  SHF.R.S32.HI R5, RZ, 0x2, R8.reuse ;  /* 0x00000002ff057819 */ /* 0x100fe40000011408 */
[----:B------:R-:W-:-:S02]  /*0c50*/  SHF.R.S32.HI R4, RZ, 0x1f, R8 ;  /* 0x0000001fff047819 */ /* 0x000fc40000011408 */
[----:B------:R-:W-:Y:S02]  /*0c60*/  SHF.R.S32.HI R6, RZ, 0x5, R6 ;  /* 0x00000005ff067819 */ /* 0x000fe40000011406 */
[----:B------:R-:W-:Y:S02]  /*0c70*/  LEA.HI R3, R4, R5, RZ, 0x3 ;  /* 0x0000000504037211 */ /* 0x000fe400078f18ff */
[CC--:B------:R-:W-:Y:S02]  /*0c80*/  LEA.HI R4, R0.reuse, R18.reuse, RZ, 0x4 ;  /* 0x0000001200047211 */ /* 0x0c0fe400078f20ff */
[----:B------:R-:W-:Y:S02]  /*0c90*/  LOP3.LUT R10, R3, 0xfffffff8, RZ, 0xc0, !PT ;  /* 0xfffffff8030a7812 */ /* 0x000fe400078ec0ff */
[----:B------:R-:W-:Y:S02]  /*0ca0*/  LEA.HI R3, R0, R18, RZ, 0x5 ;  /* 0x0000001200037211 */ /* 0x000fe400078f28ff */
[----:B------:R-:W-:Y:S01]  /*0cb0*/  SHF.R.S32.HI R7, RZ, 0x4, R4 ;  /* 0x00000004ff077819 */ /* 0x000fe20000011404 */
[----:B------:R-:W-:Y:S01]  /*0cc0*/  IMAD.IADD R9, R5, 0x1, -R10 ;  /* 0x0000000105097824 */ /* 0x000fe200078e0a0a */
[C---:B------:R-:W-:Y:S01]  /*0cd0*/  LOP3.LUT R5, R4.reuse, 0x3fffff0, RZ, 0xc0, !PT ;  /* 0x03fffff004057812 */ /* 0x040fe200078ec0ff */
[----:B------:R-:W-:Y:S01]  /*0ce0*/  IMAD.SHL.U32 R3, R3, 0x20, RZ ;  /* 0x0000002003037824 */ /* 0x000fe200078e00ff */
[----:B------:R-:W-:Y:S01]  /*0cf0*/  LEA.HI R4, R4, R7, RZ, 0x1 ;  /* 0x0000000704047211 */ /* 0x000fe200078f08ff */
[----:B------:R-:W-:Y:S01]  /*0d00*/  IMAD R9, R6, 0x10, R9 ;  /* 0x0000001006097824 */ /* 0x000fe200078e0209 */
[----:B------:R-:W-:Y:S01]  /*0d10*/  LOP3.LUT R8, R8, 0x7ffffffc, RZ, 0xc0, !PT ;  /* 0x7ffffffc08087812 */ /* 0x000fe200078ec0ff */
[----:B------:R-:W-:Y:S01]  /*0d20*/  IMAD.IADD R5, R18, 0x1, -R5 ;  /* 0x0000000112057824 */ /* 0x000fe200078e0a05 */
[----:B------:R-:W-:Y:S01]  /*0d30*/  LOP3.LUT R17, R3, 0xfffffc00, RZ, 0xc0, !PT ;  /* 0xfffffc0003117812 */ /* 0x000fe200078ec0ff */
[----:B------:R-:W-:Y:S01]  /*0d40*/  IMAD R10, R2, 0x40, R9 ;  /* 0x00000040020a7824 */ /* 0x000fe200078e0209 */
[----:B------:R-:W-:-:S02]  /*0d50*/  LOP3.LUT R4, R4, 0x1ffffffe, RZ, 0xc0, !PT ;  /* 0x1ffffffe04047812 */ /* 0x000fc400078ec0ff */
[-C--:B------:R-:W-:Y:S01]  /*0d60*/  LEA.HI R2, R0, R18.reuse, RZ, 0x2 ;  /* 0x0000001200027211 */ /* 0x080fe200078f10ff */
[----:B------:R-:W-:Y:S02]  /*0d70*/  IMAD R5, R5, 0x40, R17 ;  /* 0x0000004005057824 */ /* 0x000fe400078e0211 */
[----:B------:R-:W-:Y:S01]  /*0d80*/  IMAD.IADD R4, R7, 0x1, -R4 ;  /* 0x0000000107047824 */ /* 0x000fe200078e0a04 */
[----:B------:R-:W-:Y:S01]  /*0d90*/  SHF.R.S32.HI R228, RZ, 0x2, R2 ;  /* 0x00000002ffe47819 */ /* 0x000fe20000011402 */
[----:B------:R-:W-:Y:S02]  /*0da0*/  IMAD.MOV.U32 R17, RZ, RZ, RZ ;  /* 0x000000ffff117224 */ /* 0x000fe400078e00ff */
[----:B------:R-:W-:Y:S01]  /*0db0*/  IMAD R3, R4, 0x8, R5 ;  /* 0x0000000804037824 */ /* 0x000fe200078e0205 */
[----:B------:R-:W-:Y:S01]  /*0dc0*/  LEA.HI R4, R0, R18, RZ, 0x3 ;  /* 0x0000001200047211 */ /* 0x000fe200078f18ff */
[----:B------:R-:W-:Y:S01]  /*0dd0*/  VIADD R20, R228, 0x40 ;  /* 0x00000040e4147836 */ /* 0x000fe20000000000 */
[----:B------:R-:W-:-:S02]  /*0de0*/  LOP3.LUT R0, R2, 0xfffffffc, RZ, 0xc0, !PT ;  /* 0xfffffffc02007812 */ /* 0x000fc400078ec0ff */
[----:B------:R0:W-:Y:S03]  /*0df0*/  STL [R1+0xb8], R3 ;  /* 0x0000b80301007387 */ /* 0x0001e60000100800 */
[----:B------:R-:W-:Y:S01]  /*0e00*/  IMAD.IADD R12, R18, 0x1, -R0 ;  /* 0x00000001120c7824 */ /* 0x000fe200078e0a00 */
[----:B------:R1:W-:Y:S01]  /*0e10*/  STL [R1+0x68], R14 ;  /* 0x0000680e01007387 */ /* 0x0003e20000100800 */
[----:B------:R-:W-:Y:S02]  /*0e20*/  SHF.R.S32.HI R0, RZ, 0x1f, R228 ;  /* 0x0000001fff007819 */ /* 0x000fe400000114e4 */
[C---:B------:R-:W-:Y:S01]  /*0e30*/  IMAD.SHL.U32 R22, R12.reuse, 0x8, RZ ;  /* 0x000000080c167824 */ /* 0x040fe200078e00ff */
[----:B------:R2:W-:Y:S01]  /*0e40*/  STL [R1+0x6c], R15 ;  /* 0x00006c0f01007387 */ /* 0x0005e20000100800 */
[----:B------:R-:W-:Y:S01]  /*0e50*/  LEA.HI R0, R12, R12, RZ, 0x1 ;  /* 0x0000000c0c007211 */ /* 0x000fe200078f08ff */
[----:B0-----:R-:W-:Y:S01]  /*0e60*/  IMAD.U32 R3, RZ, RZ, UR4 ;  /* 0x00000004ff037e24 */ /* 0x001fe2000f8e00ff */
[----:B------:R-:W-:Y:S01]  /*0e70*/  SHF.R.S32.HI R3, RZ, 0x1f, R2 ;  /* 0x0000001fff037819 */ /* 0x000fe20000011402 */
[----:B------:R-:W-:Y:S01]  /*0e80*/  STL [R1+0xb4], R10 ;  /* 0x0000b40a01007387 */ /* 0x000fe20000100800 */
[----:B------:R-:W-:Y:S01]  /*0e90*/  LOP3.LUT R2, R4, 0xfffffff8, RZ, 0xc0, !PT ;  /* 0xfffffff804027812 */ /* 0x000fe200078ec0ff */
[----:B-1----:R-:W-:Y:S01]  /*0ea0*/  VIADD R14, R228, 0xc0 ;  /* 0x000000c0e40e7836 */ /* 0x002fe20000000000 */
[----:B------:R-:W-:Y:S01]  /*0eb0*/  LEA.HI R3, R3, R228, RZ, 0x3 ;  /* 0x000000e403037211 */ /* 0x000fe200078f18ff */
[----:B------:R-:W-:Y:S01]  /*0ec0*/  VIADD R230, R22, 0x20 ;  /* 0x0000002016e67836 */ /* 0x000fe20000000000 */
[----:B------:R-:W-:Y:S01]  /*0ed0*/  SHF.R.S32.HI R4, RZ, 0x3, R4 ;  /* 0x00000003ff047819 */ /* 0x000fe20000011404 */
[----:B------:R-:W-:Y:S01]  /*0ee0*/  IMAD.IADD R13, R18, 0x1, -R2 ;  /* 0x00000001120d7824 */ /* 0x000fe200078e0a02 */
[----:B------:R-:W-:Y:S01]  /*0ef0*/  SHF.R.S32.HI R4, RZ, 0x1f, R20 ;  /* 0x0000001fff047819 */ /* 0x000fe20000011414 */
[----:B------:R-:W-:Y:S01]  /*0f00*/  IMAD.SHL.U32 R7, R14, 0x80, RZ ;  /* 0x000000800e077824 */ /* 0x000fe200078e00ff */
[----:B------:R-:W-:Y:S01]  /*0f10*/  LOP3.LUT R3, R3, 0xfffffff8, RZ, 0xc0, !PT ;  /* 0xfffffff803037812 */ /* 0x000fe200078ec0ff */
[----:B--2---:R-:W-:Y:S01]  /*0f20*/  VIADD R15, R228, 0x80 ;  /* 0x00000080e40f7836 */ /* 0x004fe20000000000 */
[----:B------:R-:W-:Y:S01]  /*0f30*/  LEA.HI R4, R4, R20, RZ, 0x3 ;  /* 0x0000001404047211 */ /* 0x000fe200078f18ff */
[----:B------:R-:W-:Y:S01]  /*0f40*/  IMAD.SHL.U32 R13, R13, 0x8, RZ ;  /* 0x000000080d0d7824 */ /* 0x000fe200078e00ff */
[----:B------:R-:W-:Y:S01]  /*0f50*/  SHF.R.S32.HI R9, RZ, 0x1f, R14 ;  /* 0x0000001fff097819 */ /* 0x000fe2000001140e */
[----:B------:R-:W-:Y:S01]  /*0f60*/  IMAD.SHL.U32 R2, R20, 0x80, RZ ;  /* 0x0000008014027824 */ /* 0x000fe200078e00ff */
[----:B------:R-:W-:Y:S01]  /*0f70*/  SHF.R.S32.HI R6, RZ, 0x1f, R15 ;  /* 0x0000001fff067819 */ /* 0x000fe2000001140f */
[----:B------:R-:W-:Y:S01]  /*0f80*/  IMAD.IADD R229, R228, 0x1, -R3 ;  /* 0x00000001e4e57824 */ /* 0x000fe200078e0a03 */
[----:B------:R-:W-:Y:S01]  /*0f90*/  LOP3.LUT R3, R7, 0x380, RZ, 0xc0, !PT ;  /* 0x0000038007037812 */ /* 0x000fe200078ec0ff */
[----:B------:R-:W-:Y:S01]  /*0fa0*/  IMAD.SHL.U32 R5, R15, 0x80, RZ ;  /* 0x000000800f057824 */ /* 0x000fe200078e00ff */
[----:B------:R-:W-:Y:S01]  /*0fb0*/  SHF.R.S32.HI R3, RZ, 0x1f, R13 ;  /* 0x0000001fff037819 */ /* 0x000fe2000001140d */
[----:B------:R-:W-:Y:S01]  /*0fc0*/  IMAD.SHL.U32 R4, R4, 0x80, RZ ;  /* 0x0000008004047824 */ /* 0x000fe200078e00ff */
[----:B------:R-:W-:Y:S01]  /*0fd0*/  LOP3.LUT R2, R2, 0x380, RZ, 0xc0, !PT ;  /* 0x0000038002027812 */ /* 0x000fe200078ec0ff */
[----:B------:R-:W-:Y:S01]  /*0fe0*/  IMAD.SHL.U32 R18, R12, 0x10, RZ ;  /* 0x000000100c127824 */ /* 0x000fe200078e00ff */
[----:B------:R-:W-:Y:S01]  /*0ff0*/  STL [R1+0x74], R13 ;  /* 0x0000740d01007387 */ /* 0x000fe20000100800 */
[----:B------:R-:W-:Y:S01]  /*1000*/  LEA.HI R6, R6, R15, RZ, 0x3 ;  /* 0x0000000f06067211 */ /* 0x000fe200078f18ff */
[----:B------:R-:W-:Y:S01]  /*1010*/  VIADD R7, R13, 0x40 ;  /* 0x000000400d077836 */ /* 0x000fe20000000000 */
[----:B------:R-:W-:Y:S01]  /*1020*/  LOP3.LUT R0, R0, 0x1ffffffe, RZ, 0xc0, !PT ;  /* 0x1ffffffe00007812 */ /* 0x000fe200078ec0ff */
[----:B------:R0:W-:Y:S01]  /*1030*/  STL [R1+0xc0], R3 ;  /* 0x0000c00301007387 */ /* 0x0001e20000100800 */
[----:B------:R-:W-:Y:S01]  /*1040*/  LOP3.LUT R5, R5, 0x380, RZ, 0xc0, !PT ;  /* 0x0000038005057812 */ /* 0x000fe200078ec0ff */
[----:B------:R-:W-:Y:S01]  /*1050*/  IMAD.SHL.U32 R6, R6, 0x80, RZ ;  /* 0x0000008006067824 */ /* 0x000fe200078e00ff */
[----:B------:R-:W-:Y:S01]  /*1060*/  SHF.R.U32.HI R5, RZ, 0x3, R2 ;  /* 0x00000003ff057819 */ /* 0x000fe20000011602 */
[----:B------:R-:W-:Y:S01]  /*1070*/  IMAD.IADD R0, R12, 0x1, -R0 ;  /* 0x000000010c007824 */ /* 0x000fe200078e0a00 */
[----:B------:R-:W-:Y:S01]  /*1080*/  LEA.HI R9, R9, R14, RZ, 0x3 ;  /* 0x0000000e09097211 */ /* 0x000fe200078f18ff */
[----:B------:R-:W-:Y:S01]  /*1090*/  STL [R1+0x94], R7 ;  /* 0x0000940701007387 */ /* 0x000fe20000100800 */
[----:B------:R-:W-:Y:S01]  /*10a0*/  LOP3.LUT R2, R2, 0x70, R18, 0xf8, !PT ;  /* 0x0000007002027812 */ /* 0x000fe200078ef812 */
[----:B------:R-:W-:Y:S01]  /*10b0*/  UMOV UR4, URZ ;  /* 0x0000003f00047c82 */ /* 0x000fe20008000000 */
[----:B------:R-:W-:Y:S01]  /*10c0*/  SHF.R.S32.HI R12, RZ, 0x1f, R230 ;  /* 0x0000001fff0c7819 */ /* 0x000fe200000114e6 */
[----:B------:R-:W-:Y:S01]  /*10d0*/  IMAD.SHL.U32 R9, R9, 0x80, RZ ;  /* 0x0000008009097824 */ /* 0x000fe200078e00ff */
[----:B0-----:R-:W-:-:S02]  /*10e0*/  LOP3.LUT R3, R4, 0xfffffc00, RZ, 0xc0, !PT ;  /* 0xfffffc0004037812 */ /* 0x001fc400078ec0ff */
[----:B------:R-:W-:Y:S02]  /*10f0*/  SHF.R.S32.HI R4, RZ, 0x1f, R7 ;  /* 0x0000001fff047819 */ /* 0x000fe40000011407 */
[----:B------:R-:W-:Y:S01]  /*1100*/  SHF.R.S32.HI R19, RZ, 0x1f, R18 ;  /* 0x0000001fff137819 */ /* 0x000fe20000011412 */
[----:B------:R0:W-:Y:S01]  /*1110*/  STL [R1+0x7c], R3 ;  /* 0x00007c0301007387 */ /* 0x0001e20000100800 */
[----:B------:R-:W-:-:S03]  /*1120*/  SHF.R.S32.HI R23, RZ, 0x1f, R22 ;  /* 0x0000001fff177819 */ /* 0x000fc60000011416 */
[----:B------:R-:W-:Y:S04]  /*1130*/  STL [R1+0xac], R12 ;  /* 0x0000ac0c01007387 */ /* 0x000fe80000100800 */
[----:B------:R1:W-:Y:S01]  /*1140*/  STL [R1+0xbc], R4 ;  /* 0x0000bc0401007387 */ /* 0x0003e20000100800 */
[----:B0-----:R-:W-:Y:S01]  /*1150*/  LOP3.LUT R3, R3, R2, R5, 0xf6, !PT ;  /* 0x0000000203037212 */ /* 0x001fe200078ef605 */
[----:B------:R-:W-:Y:S01]  /*1160*/  IMAD.IADD R5, R11, 0x1, -R8 ;  /* 0x000000010b057824 */ /* 0x000fe200078e0a08 */
[----:B------:R-:W-:-:S03]  /*1170*/  LOP3.LUT R2, R6, 0xfffffc00, RZ, 0xc0, !PT ;  /* 0xfffffc0006027812 */ /* 0x000fc600078ec0ff */
[----:B------:R-:W-:Y:S01]  /*1180*/  IMAD.IADD R3, R16, 0x1, R3 ;  /* 0x0000000110037824 */ /* 0x000fe200078e0203 */
[----:B------:R-:W-:Y:S01]  /*1190*/  STL [R1+0x80], R5 ;  /* 0x0000800501007387 */ /* 0x000fe20000100800 */
[----:B-1----:R-:W-:-:S03]  /*11a0*/  LOP3.LUT R4, R9, 0xfffffc00, RZ, 0xc0, !PT ;  /* 0xfffffc0009047812 */ /* 0x002fc600078ec0ff */
[----:B------:R0:W-:Y:S04]  /*11b0*/  STL [R1+0x8c], R2 ;  /* 0x00008c0201007387 */ /* 0x0001e80000100800 */
[----:B------:R1:W-:Y:S04]  /*11c0*/  STL [R1+0x88], R4 ;  /* 0x0000880401007387 */ /* 0x0003e80000100800 */
[----:B------:R1:W-:Y:S01]  /*11d0*/  STL [R1+0xb0], R3 ;  /* 0x0000b00301007387 */ /* 0x0003e20000100800 */
[----:B0-----:R-:W-:Y:S02]  /*11e0*/  IMAD R2, R0, 0x8, R10 ;  /* 0x0000000800027824 */ /* 0x001fe400078e020a */
[----:B------:R-:W-:-:S03]  /*11f0*/  IMAD.U32 R0, RZ, RZ, UR4 ;  /* 0x00000004ff007e24 */ /* 0x000fc6000f8e00ff */
[----:B------:R1:W-:Y:S04]  /*1200*/  STL [R1+0x84], R2 ;  /* 0x0000840201007387 */ /* 0x0003e80000100800 */
[----:B------:R1:W-:Y:S02]  /*1210*/  STL [R1+0xa8], R0 ;  /* 0x0000a80001007387 */ /* 0x0003e40000100800 */
.L_x_8170:
[----:B-12---:R-:W2:Y:S01]  /*1220*/  LDL.LU R0, [R1+0x6c] ;  /* 0x00006c0001007983 */ /* 0x006ea20000300800 */
[----:B----4-:R-:W2:Y:S01]  /*1230*/  LDC.64 R2, c[0x0][0xc88] ;  /* 0x00032200ff027b82 */ /* 0x010ea20000000a00 */
[----:B------:R-:W-:Y:S01]  /*1240*/  ULDC.64 UR4, c[0x0][0x208] ;  /* 0x0000820000047ab9 */ /* 0x000fe20000000a00 */
[----:B--2---:R-:W-:-:S05]  /*1250*/  IMAD.WIDE R2, R0, 0x4, R2 ;  /* 0x0000000400027825 */ /* 0x004fca00078e0202 */
[----:B------:R0:W2:Y:S01]  /*1260*/  LDG.E R0, desc[UR4][R2.64] ;  /* 0x0000000402007981 */ /* 0x0000a2000c1e1900 */
[----:B------:R-:W-:Y:S05]  /*1270*/  YIELD ;  /* 0x0000000000007946 */ /* 0x000fea0003800000 */
[----:B------:R-:W-:Y:S01]  /*1280*/  ULDC.64 UR4, c[0x0][0xa28] ;  /* 0x00028a0000047ab9 */ /* 0x000fe20000000a00 */
[----:B------:R-:W-:Y:S01]  /*1290*/  ULDC.64 UR8, c[0x0][0xa18] ;  /* 0x0002860000087ab9 */ /* 0x000fe20000000a00 */
[----:B------:R-:W-:Y:S01]  /*12a0*/  ISETP.NE.U32.AND P1, PT, RZ, UR4, PT ;  /* 0x00000004ff007c0c */ /* 0x000fe2000bf25070 */
[----:B------:R-:W-:Y:S01]  /*12b0*/  ULDC.64 UR10, c[0x0][0x208] ;  /* 0x00008200000a7ab9 */ /* 0x000fe20000000a00 */
[----:B0-----:R-:W-:Y:S01]  /*12c0*/  IMAD.MOV.U32 R3, RZ, RZ, RZ ;  /* 0x000000ffff037224 */ /* 0x001fe200078e00ff */
[----:B------:R-:W-:Y:S01]  /*12d0*/  ULDC.64 UR6, c[0x0][0xa08] ;  /* 0x0002820000067ab9 */ /* 0x000fe20000000a00 */
[----:B------:R-:W-:Y:S01]  /*12e0*/  ISETP.NE.AND.EX P1, PT, RZ, UR5, PT, P1 ;  /* 0x00000005ff007c0c */ /* 0x000fe2000bf25310 */
[----:B------:R-:W-:Y:S01]  /*12f0*/  IMAD.MOV.U32 R29, RZ, RZ, RZ ;  /* 0x000000ffff1d7224 */ /* 0x000fe200078e00ff */
[----:B------:R-:W-:-:S04]  /*1300*/  ISETP.NE.U32.AND P0, PT, RZ, UR6, PT ;  /* 0x00000006ff007c0c */ /* 0x000fc8000bf05070 */
[----:B------:R-:W-:Y:S02]  /*1310*/  ISETP.NE.AND.EX P0, PT, RZ, UR7, PT, P0 ;  /* 0x00000007ff007c0c */ /* 0x000fe4000bf05300 */
        /* <DEDUP_REMOVED lines=13> */
[----:B------:R-:W-:Y:S01]  /*13f0*/  ULDC.64 UR4, c[0x0][0x418] ;  /* 0x0001060000047ab9 */ /* 0x000fe20000000a00 */
[C---:B------:R-:W-:Y:S01]  /*1400*/  IADD3.X R9, R30.reuse, UR7, RZ, P3, !PT ;  /* 0x000000071e097c10 */ /* 0x040fe20009ffe4ff */
[----:B------:R-:W-:Y:S09]  /*1410*/  STL [R1+0x9c], R31 ;  /* 0x00009c1f01007387 */ /* 0x000ff20000100800 */
[----:B0-----:R-:W-:Y:S01]  /*1420*/  @P2 IADD3 R6, P1, R31, UR8, RZ ;  /* 0x000000081f062c10 */ /* 0x001fe2000ff3e0ff */
[----:B------:R-:W-:Y:S01]  /*1430*/  UISETP.NE.U32.AND UP0, UPT, UR4, URZ, UPT ;  /* 0x0000003f0400728c */ /* 0x000fe2000bf05070 */
[----:B------:R-:W-:Y:S02]  /*1440*/  STL [R1+0xa0], R30 ;  /* 0x0000a01e01007387 */ /* 0x000fe40000100800 */
[----:B------:R-:W-:Y:S01]  /*1450*/  @P2 IADD3.X R7, R30, UR9, RZ, P1, !PT ;  /* 0x000000091e072c10 */ /* 0x000fe20008ffe4ff */
[----:B------:R-:W-:Y:S01]  /*1460*/  ULDC UR4, c[0x0][0x424] ;  /* 0x0001090000047ab9 */ /* 0x000fe20000000800 */
[----:B------:R1:W5:Y:S04]  /*1470*/  @P0 LDG.E R29, desc[UR10][R8.64] ;  /* 0x0000000a081d0981 */ /* 0x000368000c1e1900 */
[----:B------:R-:W2:Y:S01]  /*1480*/  @P2 LDG.E R2, desc[UR10][R6.64] ;  /* 0x0000000a06022981 */ /* 0x000ea2000c1e1900 */
        /* <DEDUP_REMOVED lines=8> */
[----:B------:R-:W-:Y:S02]  /*1510*/  IMAD.MOV.U32 R10, RZ, RZ, R2 ;  /* 0x000000ffff0a7224 */ /* 0x000fe400078e0002 */
[----:B0-----:R-:W-:Y:S01]  /*1520*/  IMAD.U32 R2, RZ, RZ, UR5 ;  /* 0x00000005ff027e24 */ /* 0x001fe2000f8e00ff */
[----:B-1----:R-:W-:Y:S06]  /*1530*/  @P2 BRA `(.L_x_7985) ;  /* 0x00000000002c2947 */ /* 0x002fec0003800000 */
[----:B------:R-:W-:Y:S02]  /*1540*/  ULDC.64 UR4, c[0x0][0xa00] ;  /* 0x0002800000047ab9 */ /* 0x000fe40000000a00 */
[----:B------:R-:W-:-:S04]  /*1550*/  ISETP.NE.U32.AND P1, PT, RZ, UR4, PT ;  /* 0x00000004ff007c0c */ /* 0x000fc8000bf25070 */
[----:B------:R-:W-:-:S13]  /*1560*/  ISETP.NE.AND.EX P1, PT, RZ, UR5, PT, P1 ;  /* 0x00000005ff007c0c */ /* 0x000fda000bf25310 */
[----:B------:R-:W-:Y:S05]  /*1570*/  @!P1 BRA `(.L_x_7985) ;  /* 0x00000000001c9947 */ /* 0x000fea0003800000 */
[----:B------:R-:W0:Y:S01]  /*1580*/  LDC.64 R4, c[0x0][0xa00] ;  /* 0x00028000ff047b82 */ /* 0x000e220000000a00 */
[----:B------:R-:W-:Y:S01]  /*1590*/  ULDC.64 UR4, c[0x0][0x208] ;  /* 0x0000820000047ab9 */ /* 0x000fe20000000a00 */
[----:B0-----:R-:W-:-:S05]  /*15a0*/  IMAD.WIDE R4, R27, 0x4, R4 ;  /* 0x000000041b047825 */ /* 0x001fca00078e0204 */
[----:B------:R-:W2:Y:S04]  /*15b0*/  LDG.E R0, desc[UR4][R4.64] ;  /* 0x0000000404007981 */ /* 0x000ea8000c1e1900 */
[----:B------:R-:W2:Y:S02]  /*15c0*/  LDG.E R7, desc[UR4][R4.64+0x4] ;  /* 0x0000040404077981 */ /* 0x000ea4000c1e1900 */
[----:B--2---:R-:W-:-:S05]  /*15d0*/  IMAD.IADD R10, R7, 0x1, -R0 ;  /* 0x00000001070a7824 */ /* 0x004fca00078e0a00 */
[----:B------:R0:W-:Y:S02]  /*15e0*/  STL [R1+0x40], R10 ;  /* 0x0000400a01007387 */ /* 0x0001e40000100800 */
.L_x_7985:
[----:B------:R-:W2:Y:S01]  /*15f0*/  LDL R28, [R1+0x68] ;  /* 0x00006800011c7983 */ /* 0x000ea20000100800 */
[----:B------:R-:W-:Y:S02]  /*1600*/  ULDC.64 UR4, c[0x0][0xa20] ;  /* 0x0002880000047ab9 */ /* 0x000fe40000000a00 */
[----:B------:R-:W-:-:S04]  /*1610*/  ISETP.NE.U32.AND P1, PT, RZ, UR4, PT ;  /* 0x00000004ff007c0c */ /* 0x000fc8000bf25070 */
[----:B------:R-:W-:Y:S01]  /*1620*/  ISETP.NE.AND.EX P1, PT, RZ, UR5, PT, P1 ;  /* 0x00000005ff007c0c */ /* 0x000fe2000bf25310 */
[----:B--2---:R1:W-:-:S12]  /*1630*/  STL [R1+0x98], R28 ;  /* 0x0000981c01007387 */ /* 0x0043d80000100800 */
[----:B------:R-:W-:Y:S05]  /*1640*/  @!P1 BRA `(.L_x_7986) ;  /* 0x0000000000149947 */ /* 0x000fea0003800000 */
[----:B------:R-:W-:Y:S01]  /*1650*/  IADD3 R4, P0, R31, UR4, RZ ;  /* 0x000000041f047c10 */ /* 0x000fe2000ff1e0ff */
[----:B------:R-:W-:-:S03]  /*1660*/  ULDC.64 UR6, c[0x0][0x208] ;  /* 0x0000820000067ab9 */ /* 0x000fc60000000a00 */
[----:B------:R-:W-:-:S05]  /*1670*/  IADD3.X R5, R30, UR5, RZ, P0, !PT ;  /* 0x000000051e057c10 */ /* 0x000fca00087fe4ff */
[----:B------:R2:W5:Y:S01]  /*1680*/  LDG.E R26, desc[UR6][R4.64] ;  /* 0x00000006041a7981 */ /* 0x000562000c1e1900 */
[----:B------:R-:W-:Y:S05]  /*1690*/  BRA `(.L_x_7987) ;  /* 0x0000000000147947 */ /* 0x000fea0003800000 */
.L_x_7986:
[----:B------:R-:W-:Y:S05]  /*16a0*/  @!P0 BRA `(.L_x_7987) ;  /* 0x0000000000108947 */ /* 0x000fea0003800000 */
[----:B------:R-:W-:Y:S02]  /*16b0*/  ULDC.64 UR4, c[0x0][0x208] ;  /* 0x0000820000047ab9 */ /* 0x000fe40000000a00 */
[----:B------:R-:W2:Y:S04]  /*16c0*/  LDG.E R5, desc[UR4][R8.64] ;  /* 0x0000000408057981 */ /* 0x000ea8000c1e1900 */
[----:B------:R-:W2:Y:S02]  /*16d0*/  LDG.E R26, desc[UR4][R8.64+0x4] ;  /* 0x00000404081a7981 */ /* 0x000ea4000c1e1900 */
[----:B--2---:R-:W-:-:S07]  /*16e0*/  IMAD.IADD R26, R26, 0x1, -R5 ;  /* 0x000000011a1a7824 */ /* 0x004fce00078e0a05 */
.L_x_7987:
[----:B------:R-:W-:Y:S01]  /*16f0*/  ULDC.64 UR4, c[0x0][0xa10] ;  /* 0x0002840000047ab9 */ /* 0x000fe20000000a00 */
[----:B------:R-:W3:Y:S01]  /*1700*/  LDL.LU R12, [R1+0x64] ;  /* 0x00006400010c7983 */ /* 0x000ee20000300800 */
[----:B------:R-:W-:Y:S01]  /*1710*/  ISETP.NE.U32.AND P0, PT, RZ, UR4, PT ;  /* 0x00000004ff007c0c */ /* 0x000fe2000bf05070 */
[----:B------:R-:W-:Y:S01]  /*1720*/  ULDC.64 UR6, c[0x0][0x208] ;  /* 0x0000820000067ab9 */ /* 0x000fe20000000a00 */
[----:B------:R-:W4:Y:S02]  /*1730*/  LDC R8, c[0x0][0x448] ;  /* 0x00011200ff087b82 */ /* 0x000f240000000800 */
[----:B------:R-:W-:Y:S01]  /*1740*/  ISETP.NE.AND.EX P0, PT, RZ, UR5, PT, P0 ;  /* 0x00000005ff007c0c */ /* 0x000fe2000bf05300 */
[----:B------:R-:W-:-:S12]  /*1750*/  ULDC.64 UR4, c[0x0][0xa30] ;  /* 0x00028c0000047ab9 */ /* 0x000fd80000000a00 */
[----:B--2---:R-:W2:Y:S02]  /*1760*/  @P0 LDC.64 R4, c[0x0][0xa10] ;  /* 0x00028400ff040b82 */ /* 0x004ea40000000a00 */
[----:B--2---:R-:W-:-:S05]  /*1770*/  @P0 IMAD.WIDE R4, R27, 0x4, R4 ;  /* 0x000000041b040825 */ /* 0x004fca00078e0204 */
[----:B------:R-:W2:Y:S04]  /*1780*/  @P0 LDG.E R0, desc[UR6][R4.64] ;  /* 0x0000000604000981 */ /* 0x000ea8000c1e1900 */
[----:B------:R-:W2:Y:S01]  /*1790*/  @P0 LDG.E R9, desc[UR6][R4.64+0x4] ;  /* 0x0000040604090981 */ /* 0x000ea2000c1e1900 */
[----:B------:R-:W-:Y:S01]  /*17a0*/  ISETP.NE.U32.AND P1, PT, RZ, UR4, PT ;  /* 0x00000004ff007c0c */ /* 0x000fe2000bf25070 */
[----:B-----5:R-:W-:-:S03]  /*17b0*/  IMAD.MOV.U32 R121, RZ, RZ, R26 ;  /* 0x000000ffff797224 */ /* 0x020fc600078e001a */
[----:B------:R-:W-:-:S13]  /*17c0*/  ISETP.NE.AND.EX P1, PT, RZ, UR5, PT, P1 ;  /* 0x00000005ff007c0c */ /* 0x000fda000bf25310 */
[----:B------:R-:W-:-:S04]  /*17d0*/  @P1 IADD3 R6, P2, R31, UR4, RZ ;  /* 0x000000041f061c10 */ /* 0x000fc8000ff5e0ff */
[----:B------:R-:W-:-:S05]  /*17e0*/  @P1 IADD3.X R7, R30, UR5, RZ, P2, !PT ;  /* 0x000000051e071c10 */ /* 0x000fca00097fe4ff */
[----:B------:R0:W5:Y:S01]  /*17f0*/  @P1 LDG.E R121, desc[UR6][R6.64] ;  /* 0x0000000606791981 */ /* 0x000162000c1e1900 */
[----:B----4-:R-:W-:Y:S01]  /*1800*/  ISETP.NE.AND P1, PT, R8, 0x1, PT ;  /* 0x000000010800780c */ /* 0x010fe20003f25270 */
[----:B------:R-:W-:Y:S02]  /*1810*/  IMAD.IADD R8, R26, 0x1, -R3 ;  /* 0x000000011a087824 */ /* 0x000fe400078e0a03 */
[----:B0-----:R-:W-:-:S10]  /*1820*/  IMAD.MOV.U32 R6, RZ, RZ, RZ ;  /* 0x000000ffff067224 */ /* 0x001fd400078e00ff */
[----:B------:R-:W0:Y:S08]  /*1830*/  @P1 LDC R11, c[0x0][0x44c] ;  /* 0x00011300ff0b1b82 */ /* 0x000e300000000800 */
[----:B------:R-:W4:Y:S01]  /*1840*/  @P1 LDC R5, c[0x0][0x450] ;  /* 0x00011400ff051b82 */ /* 0x000f220000000800 */
[----:B---3--:R-:W-:-:S04]  /*1850*/  IMAD.SHL.U32 R12, R12, 0x80, RZ ;  /* 0x000000800c0c7824 */ /* 0x008fc800078e00ff */
[----:B------:R-:W-:Y:S01]  /*1860*/  VIADD R4, R12, 0x7f ;  /* 0x0000007f0c047836 */ /* 0x000fe20000000000 */
[----:B------:R-:W-:Y:S01]  /*1870*/  STL [R1+0x4c], R12 ;  /* 0x00004c0c01007387 */ /* 0x000fe20000100800 */
[----:B--2---:R-:W-:Y:S02]  /*1880*/  @P0 IMAD.IADD R2, R9, 0x1, -R0 ;  /* 0x0000000109020824 */ /* 0x004fe400078e0a00 */
[----:B0-----:R-:W-:-:S04]  /*1890*/  @P1 IMAD.HI.U32 R0, R4, R11, RZ ;  /* 0x0000000b04001227 */ /* 0x001fc800078e00ff */
[----:B------:R-:W-:Y:S01]  /*18a0*/  IMAD.IADD R7, R8, 0x1, R2 ;  /* 0x0000000108077824 */ /* 0x000fe200078e0202 */
[----:B----4-:R-:W-:Y:S01]  /*18b0*/  @P1 SHF.R.U32.HI R4, RZ, R5, R0 ;  /* 0x00000005ff041219 */ /* 0x010fe20000011600 */
[----:B------:R-:W-:Y:S02]  /*18c0*/  IMAD.MOV R0, RZ, RZ, -R8 ;  /* 0x000000ffff007224 */ /* 0x000fe400078e0a08 */
[C---:B------:R-:W-:Y:S01]  /*18d0*/  VIADD R5, R7.reuse, 0xdf ;  /* 0x000000df07057836 */ /* 0x040fe20000000000 */
[----:B------:R-:W-:Y:S01]  /*18e0*/  IADD3 R137, R7, 0xe0, -R10 ;  /* 0x000000e007897810 */ /* 0x000fe20007ffe80a */
[----:B------:R0:W-:Y:S01]  /*18f0*/  STL [R1+0x54], R7 ;  /* 0x0000540701007387 */ /* 0x0001e20000100800 */
[----:B------:R-:W-:-:S04]  /*1900*/  VIMNMX R0, RZ, R0, !PT ;  /* 0x00000000ff007248 */ /* 0x000fc80007fe0100 */
[----:B------:R-:W-:Y:S01]  /*1910*/  SHF.R.U32.HI R24, RZ, 0x5, R0 ;  /* 0x00000005ff187819 */ /* 0x000fe20000011600 */
[----:B0-----:R-:W-:Y:S02]  /*1920*/  IMAD.IADD R7, R137, 0x1, R4 ;  /* 0x0000000189077824 */ /* 0x001fe400078e0204 */
[----:B------:R-:W-:Y:S02]  /*1930*/  IMAD.MOV.U32 R4, RZ, RZ, RZ ;  /* 0x000000ffff047224 */ /* 0x000fe400078e00ff */
[----:B------:R-:W-:-:S04]  /*1940*/  IMAD.HI R6, R7, -0x6db6db6d, R6 ;  /* 0x9249249307067827 */ /* 0x000fc800078e0206 */
[----:B------:R-:W-:Y:S01]  /*1950*/  IMAD.HI R4, R5, -0x6db6db6d, R4 ;  /* 0x9249249305047827 */ /* 0x000fe200078e0204 */
[----:B------:R-:W-:-:S03]  /*1960*/  SHF.R.U32.HI R5, RZ, 0x1f, R6 ;  /* 0x0000001fff057819 */ /* 0x000fc60000011606 */
[----:B------:R-:W-:Y:S01]  /*1970*/  IMAD.WIDE.U32 R24, R24, 0x24924925, RZ ;  /* 0x2492492518187825 */ /* 0x000fe200078e00ff */
[----:B------:R-:W-:Y:S02]  /*1980*/  SHF.R.U32.HI R3, RZ, 0x1f, R4 ;  /* 0x0000001fff037819 */ /* 0x000fe40000011604 */
[----:B------:R-:W-:Y:S01]  /*1990*/  LEA.HI.SX32 R5, R6, R5, 0x19 ;  /* 0x0000000506057211 */ /* 0x000fe200078fcaff */
[----:B------:R-:W-:Y:S01]  /*19a0*/  IMAD.MOV.U32 R24, RZ, RZ, R25 ;  /* 0x000000ffff187224 */ /* 0x000fe200078e0019 */
[----:B------:R-:W-:-:S03]  /*19b0*/  LEA.HI.SX32 R138, R4, R3, 0x19 ;  /* 0x00000003048a7211 */ /* 0x000fc600078fcaff */
[----:B------:R-:W-:Y:S01]  /*19c0*/  IMAD.MOV.U32 R25, RZ, RZ, R24 ;  /* 0x000000ffff197224 */ /* 0x000fe200078e0018 */
[----:B------:R-:W-:-:S05]  /*19d0*/  VIMNMX R5, R138, R5, PT ;  /* 0x000000058a057248 */ /* 0x000fca0003fe0100 */
        /* <DEDUP_REMOVED lines=30> */
[----:B-12--5:R-:W-:Y:S05]  /*1bc0*/  CALL.ABS.NOINC R14 ;  /* 0x000000000e007343 */ /* 0x026fea0003c00000 */
.L_x_7990:
[----:B------:R-:W-:Y:S05]  /*1bd0*/  BSYNC B6 ;  /* 0x0000000000067941 */ /* 0x000fea0003800000 */
.L_x_7989:
        /* <DEDUP_REMOVED lines=20> */
.L_x_7992:
[----:B------:R-:W-:Y:S05]  /*1d20*/  BSYNC B6 ;  /* 0x0000000000067941 */ /* 0x000fea0003800000 */
.L_x_7991:
[----:B------:R-:W-:Y:S01]  /*1d30*/  ULDC.64 UR4, c[0x0][0x9f8] ;  /* 0x00027e0000047ab9 */ /* 0x000fe20000000a00 */
[----:B------:R-:W-:Y:S01]  /*1d40*/  ULDC.64 UR6, c[0x0][0x208] ;  /* 0x0000820000067ab9 */ /* 0x000fe20000000a00 */
[----:B------:R-:W-:Y:S01]  /*1d50*/  ISETP.NE.U32.AND P0, PT, RZ, UR4, PT ;  /* 0x00000004ff007c0c */ /* 0x000fe2000bf05070 */
[----:B------:R-:W2:Y:S01]  /*1d60*/  LDL R51, [R1+0x7c] ;  /* 0x00007c0001337983 */ /* 0x000ea20000100800 */
[----:B------:R-:W0:Y:S02]  /*1d70*/  LDC.64 R42, c[0x0][0x300] ;  /* 0x0000c000ff2a7b82 */ /* 0x000e240000000a00 */
[----:B------:R-:W-:Y:S01]  /*1d80*/  ISETP.NE.AND.EX P0, PT, RZ, UR5, PT, P0 ;  /* 0x00000005ff007c0c */ /* 0x000fe2000bf05300 */
[----:B------:R-:W3:Y:S04]  /*1d90*/  LDL R50, [R1+0x8c] ;  /* 0x00008c0001327983 */ /* 0x000ee80000100800 */
[----:B------:R-:W4:Y:S01]  /*1da0*/  LDL R48, [R1+0x88] ;  /* 0x0000880001307983 */ /* 0x000f220000100800 */
[----:B------:R-:W-:Y:S01]  /*1db0*/  IMAD.IADD R29, R29, 0x1, R26 ;  /* 0x000000011d1d7824 */ /* 0x000fe200078e021a */
[----:B------:R-:W-:Y:S01]  /*1dc0*/  SHF.R.S32.HI R8, RZ, 0x1f, R28 ;  /* 0x0000001fff087819 */ /* 0x000fe2000001141c */
[----:B------:R-:W1:Y:S05]  /*1dd0*/  LDC R15, c[0x0][0x3f4] ;  /* 0x0000fd00ff0f7b82 */ /* 0x000e6a0000000800 */
[----:B------:R-:W-:Y:S01]  /*1de0*/  @P0 IADD3 R4, P1, R31, UR4, RZ ;  /* 0x000000041f040c10 */ /* 0x000fe2000ff3e0ff */
[----:B------:R-:W1:Y:S02]  /*1df0*/  S2R R20, SR_TID.X ;  /* 0x0000000000147919 */ /* 0x000e640000002100 */
[----:B------:R-:W1:Y:S01]  /*1e00*/  LDC.64 R36, c[0x0][0x3f8] ;  /* 0x0000fe00ff247b82 */ /* 0x000e620000000a00 */
[----:B------:R-:W-:Y:S01]  /*1e10*/  @P0 IADD3.X R5, R30, UR5, RZ, P1, !PT ;  /* 0x000000051e050c10 */ /* 0x000fe20008ffe4ff */
[----:B------:R-:W-:-:S04]  /*1e20*/  ULDC.64 UR4, c[0x0][0x308] ;  /* 0x0000c20000047ab9 */ /* 0x000fc80000000a00 */
[----:B------:R1:W2:Y:S01]  /*1e30*/  @P0 LDG.E R27, desc[UR6][R4.64] ;  /* 0x00000006041b0981 */ /* 0x0002a2000c1e1900 */
[----:B------:R-:W-:Y:S01]  /*1e40*/  SHF.R.S32.HI R39, RZ, 0x1f, R29 ;  /* 0x0000001fff277819 */ /* 0x000fe2000001141d */
[-C--:B0-----:R-:W-:Y:S01]  /*1e50*/  IMAD.WIDE.U32 R6, R29, R42.reuse, RZ ;  /* 0x0000002a1d067225 */ /* 0x081fe200078e00ff */
[----:B------:R-:W-:Y:S01]  /*1e60*/  ULDC.64 UR6, c[0x0][0xa08] ;  /* 0x0002820000067ab9 */ /* 0x000fe20000000a00 */
[----:B------:R-:W0:Y:S01]  /*1e70*/  LDC.64 R30, c[0x0][0x408] ;  /* 0x00010200ff1e7b82 */ /* 0x000e220000000a00 */
[----:B------:R-:W-:Y:S01]  /*1e80*/  ISETP.NE.U32.AND P0, PT, RZ, UR6, PT ;  /* 0x00000006ff007c0c */ /* 0x000fe2000bf05070 */
[----:B------:R-:W-:Y:S01]  /*1e90*/  IMAD R0, R39, R42, RZ ;  /* 0x0000002a27007224 */ /* 0x000fe200078e02ff */
[----:B------:R-:W-:Y:S01]  /*1ea0*/  SHF.L.U64.HI R105, R42, 0x6, R43 ;  /* 0x000000062a697819 */ /* 0x000fe2000001022b */
[----:B------:R-:W-:Y:S01]  /*1eb0*/  VIADD R26, R228, 0x40 ;  /* 0x00000040e41a7836 */ /* 0x000fe20000000000 */
[----:B------:R-:W-:Y:S01]  /*1ec0*/  ISETP.NE.AND.EX P0, PT, RZ, UR7, PT, P0 ;  /* 0x00000007ff007c0c */ /* 0x000fe2000bf05300 */
[----:B------:R-:W-:Y:S01]  /*1ed0*/  IMAD R3, R29, R43, R0 ;  /* 0x0000002b1d037224 */ /* 0x000fe200078e0200 */
[----:B-1----:R-:W-:Y:S01]  /*1ee0*/  ISETP.GE.AND P2, PT, R18, R15, PT ;  /* 0x0000000f1200720c */ /* 0x002fe20003f46270 */
[----:B------:R-:W-:Y:S01]  /*1ef0*/  IMAD R0, R8, UR4, RZ ;  /* 0x0000000408007c24 */ /* 0x000fe2000f8e02ff */
[----:B------:R-:W-:Y:S01]  /*1f00*/  SHF.R.S32.HI R124, RZ, 0x1f, R26 ;  /* 0x0000001fff7c7819 */ /* 0x000fe2000001141a */
[----:B------:R-:W-:-:S02]  /*1f10*/  IMAD.IADD R7, R7, 0x1, R3 ;  /* 0x0000000107077824 */ /* 0x000fc400078e0203 */
[C---:B------:R-:W-:Y:S02]  /*1f20*/  IMAD R3, R28.reuse, UR5, R0 ;  /* 0x000000051c037c24 */ /* 0x040fe4000f8e0200 */
[----:B------:R-:W-:Y:S01]  /*1f30*/  IMAD.WIDE.U32 R4, R28, UR4, R6 ;  /* 0x000000041c047c25 */ /* 0x000fe2000f8e0006 */
[----:B------:R-:W-:Y:S01]  /*1f40*/  ULDC.64 UR4, c[0x0][0x310] ;  /* 0x0000c40000047ab9 */ /* 0x000fe20000000a00 */
[----:B------:R-:W-:Y:S02]  /*1f50*/  SHF.L.U64.HI R12, R36, 0x6, R37 ;  /* 0x00000006240c7819 */ /* 0x000fe40000010225 */
[----:B------:R-:W-:Y:S01]  /*1f60*/  IMAD.IADD R5, R5, 0x1, R3 ;  /* 0x0000000105057824 */ /* 0x000fe200078e0203 */
[----:B------:R-:W-:Y:S01]  /*1f70*/  SHF.R.U32.HI R21, RZ, 0x7, R20 ;  /* 0x00000007ff157819 */ /* 0x000fe20000011614 */
[----:B------:R-:W1:Y:S01]  /*1f80*/  S2R R26, SR_TID.X ;  /* 0x00000000001a7919 */ /* 0x000e620000002100 */
[----:B------:R-:W-:Y:S01]  /*1f90*/  SHF.R.S32.HI R20, RZ, 0x1f, R228 ;  /* 0x0000001fff147819 */ /* 0x000fe200000114e4 */
[C---:B------:R-:W-:Y:S01]  /*1fa0*/  VIADD R14, R228.reuse, 0x80 ;  /* 0x00000080e40e7836 */ /* 0x040fe20000000000 */
[----:B------:R-:W-:Y:S01]  /*1fb0*/  ISETP.NE.AND P6, PT, R21, 0x1, PT ;  /* 0x000000011500780c */ /* 0x000fe20003fc5270 */
[----:B------:R-:W-:-:S02]  /*1fc0*/  VIADD R13, R228, 0xc0 ;  /* 0x000000c0e40d7836 */ /* 0x000fc40000000000 */
[----:B0-----:R-:W-:Y:S01]  /*1fd0*/  IMAD.WIDE.U32 R10, R228, R30, R18 ;  /* 0x0000001ee40a7225 */ /* 0x001fe200078e0012 */
[----:B------:R-:W-:Y:S02]  /*1fe0*/  SHF.R.S32.HI R123, RZ, 0x1f, R14 ;  /* 0x0000001fff7b7819 */ /* 0x000fe4000001140e */
[----:B------:R-:W-:Y:S01]  /*1ff0*/  SHF.R.S32.HI R122, RZ, 0x1f, R13 ;  /* 0x0000001fff7a7819 */ /* 0x000fe2000001140d */
[----:B------:R-:W-:Y:S02]  /*2000*/  IMAD R14, R20, R42, RZ ;  /* 0x0000002a140e7224 */ /* 0x000fe400078e02ff */
[C---:B------:R-:W-:Y:S02]  /*2010*/  IMAD.SHL.U32 R104, R42.reuse, 0x40, RZ ;  /* 0x000000402a687824 */ /* 0x040fe400078e00ff */
[----:B------:R-:W-:Y:S02]  /*2020*/  IMAD.MOV.U32 R96, RZ, RZ, R10 ;  /* 0x000000ffff607224 */ /* 0x000fe400078e000a */
[----:B------:R-:W-:Y:S01]  /*2030*/  VIADD R136, R21, 0x8 ;  /* 0x0000000815887836 */ /* 0x000fe20000000000 */
[----:B------:R-:W-:Y:S01]  /*2040*/  SHF.L.U64.HI R21, R42, 0x7, R43 ;  /* 0x000000072a157819 */ /* 0x000fe2000001022b */
[----:B------:R-:W-:-:S02]  /*2050*/  IMAD.SHL.U32 R10, R36, 0x40, RZ ;  /* 0x00000040240a7824 */ /* 0x000fc400078e00ff */
[----:B------:R-:W-:-:S04]  /*2060*/  IMAD.WIDE.U32 R92, R36, 0xe0, RZ ;  /* 0x000000e0245c7825 */ /* 0x000fc800078e00ff */
[----:B------:R-:W-:Y:S02]  /*2070*/  IMAD R13, R43, 0xe0, RZ ;  /* 0x000000e02b0d7824 */ /* 0x000fe400078e02ff */
[----:B------:R-:W-:-:S04]  /*2080*/  IMAD.WIDE.U32 R132, R228, R42, R104 ;  /* 0x0000002ae4847225 */ /* 0x000fc800078e0068 */
[C---:B------:R-:W-:Y:S02]  /*2090*/  VIADD R41, R228.reuse, 0x80 ;  /* 0x00000080e4297836 */ /* 0x040fe40000000000 */
[----:B------:R-:W-:Y:S02]  /*20a0*/  VIADD R53, R228, 0xc0 ;  /* 0x000000c0e4357836 */ /* 0x000fe40000000000 */
[----:B------:R-:W-:Y:S02]  /*20b0*/  IMAD.SHL.U32 R120, R15, 0x2, RZ ;  /* 0x000000020f787824 */ /* 0x000fe400078e00ff */
[----:B------:R-:W-:Y:S02]  /*20c0*/  IMAD.SHL.U32 R41, R41, 0x80, RZ ;  /* 0x0000008029297824 */ /* 0x000fe400078e00ff */
[----:B------:R-:W-:Y:S02]  /*20d0*/  IMAD.SHL.U32 R53, R53, 0x80, RZ ;  /* 0x0000008035357824 */ /* 0x000fe400078e00ff */
[----:B------:R-:W-:Y:S01]  /*20e0*/  IMAD.WIDE.U32 R98, R30, 0xe0, RZ ;  /* 0x000000e01e627825 */ /* 0x000fe200078e00ff */
[----:B------:R-:W-:-:S02]  /*20f0*/  LOP3.LUT R41, R41, 0x380, RZ, 0xc0, !PT ;  /* 0x0000038029297812 */ /* 0x000fc400078ec0ff */
[----:B------:R-:W-:Y:S01]  /*2100*/  LOP3.LUT R53, R53, 0x380, RZ, 0xc0, !PT ;  /* 0x0000038035357812 */ /* 0x000fe200078ec0ff */
[----:B------:R-:W-:Y:S01]  /*2110*/  IMAD.WIDE.U32 R102, R228, R42, R18 ;  /* 0x0000002ae4667225 */ /* 0x000fe200078e0012 */
[----:B------:R-:W-:Y:S02]  /*2120*/  SHF.R.U32.HI R140, RZ, 0x3, R41 ;  /* 0x00000003ff8c7819 */ /* 0x000fe40000011629 */
[----:B------:R-:W-:Y:S01]  /*2130*/  SHF.R.U32.HI R139, RZ, 0x3, R53 ;  /* 0x00000003ff8b7819 */ /* 0x000fe20000011635 */
[----:B------:R-:W-:-:S04]  /*2140*/  IMAD.WIDE.U32 R126, R42, 0xe0, RZ ;  /* 0x000000e02a7e7825 */ /* 0x000fc800078e00ff */
[----:B------:R-:W-:Y:S01]  /*2150*/  IMAD.IADD R13, R127, 0x1, R13 ;  /* 0x000000017f0d7824 */ /* 0x000fe200078e020d */
[----:B--2---:R-:W-:Y:S02]  /*2160*/  SHF.R.S32.HI R0, RZ, 0x1f, R27 ;  /* 0x0000001fff007819 */ /* 0x004fe4000001141b */
[----:B------:R-:W-:Y:S02]  /*2170*/  SEL R7, R27, RZ, !P0 ;  /* 0x000000ff1b077207 */ /* 0x000fe40004000000 */
[----:B------:R-:W-:Y:S02]  /*2180*/  SEL R6, R0, RZ, !P0 ;  /* 0x000000ff00067207 */ /* 0x000fe40004000000 */
[----:B------:R-:W-:Y:S01]  /*2190*/  IADD3 R100, P0, R228, R29, RZ ;  /* 0x0000001de4647210 */ /* 0x000fe20007f1e0ff */
[----:B------:R-:W-:-:S04]  /*21a0*/  IMAD.WIDE.U32 R44, R7, UR4, R4 ;  /* 0x00000004072c7c25 */ /* 0x000fc8000f8e0004 */
[----:B------:R-:W-:Y:S02]  /*21b0*/  IMAD R0, R6, UR4, RZ ;  /* 0x0000000406007c24 */ /* 0x000fe4000f8e02ff */
[----:B------:R-:W-:Y:S02]  /*21c0*/  IMAD R29, R228, R43, R14 ;  /* 0x0000002be41d7224 */ /* 0x000fe400078e020e */
[----:B------:R-:W-:Y:S01]  /*21d0*/  IMAD R49, R7, UR5, R0 ;  /* 0x0000000507317c24 */ /* 0x000fe2000f8e0200 */
[----:B------:R-:W-:Y:S05]  /*21e0*/  @!P6 WARPSYNC.ALL ;  /* 0x000000000000e948 */ /* 0x000fea0003800000 */
[----:B------:R-:W-:Y:S01]  /*21f0*/  ULDC.64 UR4, c[0x0][0x330] ;  /* 0x0000cc0000047ab9 */ /* 0x000fe20000000a00 */
[----:B------:R-:W-:-:S02]  /*2200*/  IMAD.X R101, R20, 0x1, R39, P0 ;  /* 0x0000000114657824 */ /* 0x000fc400000e0627 */
        /* <DEDUP_REMOVED lines=12> */
[----:B------:R-:W-:-:S04]  /*22d0*/  IMAD.WIDE.U32 R8, R228, R36, R18 ;  /* 0x00000024e4087225 */ /* 0x000fc800078e0012 */
[----:B------:R-:W-:Y:S02]  /*22e0*/  IMAD.IADD R3, R18, 0x1, R3 ;  /* 0x0000000112037824 */ /* 0x000fe400078e0203 */
[----:B------:R-:W-:-:S04]  /*22f0*/  IMAD.WIDE.U32 R46, R7, UR4, R46 ;  /* 0x00000004072e7c25 */ /* 0x000fc8000f8e002e */
[----:B------:R-:W-:Y:S01]  /*2300*/  VIADD R43, R228, 0x40 ;  /* 0x00000040e42b7836 */ /* 0x000fe20000000000 */
[----:B------:R-:W-:Y:S01]  /*2310*/  IADD3 R14, P0, R104, R132, RZ ;  /* 0x00000084680e7210 */ /* 0x000fe20007f1e0ff */
[----:B------:R-:W-:Y:S01]  /*2320*/  IMAD.WIDE.U32 R6, R228, R30, R22 ;  /* 0x0000001ee4067225 */ /* 0x000fe200078e0016 */
[----:B------:R-:W-:-:S03]  /*2330*/  ULDC UR4, c[0x0][0x2f4] ;  /* 0x0000bd0000047ab9 */ /* 0x000fc60000000800 */
[C---:B------:R-:W-:Y:S01]  /*2340*/  IMAD R97, R228.reuse, R31, R0 ;  /* 0x0000001fe4617224 */ /* 0x040fe200078e0200 */
[----:B------:R-:W-:Y:S01]  /*2350*/  P2R R0, PR, RZ, 0x4 ;  /* 0x00000004ff007803 */ /* 0x000fe20000000000 */
[----:B------:R-:W-:-:S04]  /*2360*/  IMAD.WIDE.U32 R4, R228, R36, R22 ;  /* 0x00000024e4047225 */ /* 0x000fc800078e0016 */
[----:B------:R-:W-:Y:S01]  /*2370*/  IMAD.MOV.U32 R90, RZ, RZ, R8 ;  /* 0x000000ffff5a7224 */ /* 0x000fe200078e0008 */
[----:B------:R-:W-:Y:S01]  /*2380*/  SHF.R.S32.HI R8, RZ, 0x1f, R3 ;  /* 0x0000001fff087819 */ /* 0x000fe20000011403 */
[----:B------:R-:W-:Y:S01]  /*2390*/  IMAD.IADD R95, R7, 0x1, R97 ;  /* 0x00000001075f7824 */ /* 0x000fe200078e0261 */
[----:B-----5:R-:W-:Y:S01]  /*23a0*/  SHF.R.S32.HI R7, RZ, 0x1f, R121 ;  /* 0x0000001fff077819 */ /* 0x020fe20000011479 */
[----:B------:R-:W-:Y:S01]  /*23b0*/  IMAD.IADD R5, R5, 0x1, R91 ;  /* 0x0000000105057824 */ /* 0x000fe200078e025b */
[----:B------:R-:W-:Y:S01]  /*23c0*/  LEA.HI R38, R8, R3, RZ, 0x4 ;  /* 0x0000000308267211 */ /* 0x000fe200078f20ff */
[----:B------:R-:W-:Y:S01]  /*23d0*/  IMAD.IADD R91, R91, 0x1, R9 ;  /* 0x000000015b5b7824 */ /* 0x000fe200078e0209 */
[----:B------:R-:W-:Y:S01]  /*23e0*/  SHF.L.U64.HI R8, R30, 0x6, R31 ;  /* 0x000000061e087819 */ /* 0x000fe2000001021f */
[----:B------:R-:W-:Y:S02]  /*23f0*/  IMAD.SHL.U32 R3, R229, 0x80, RZ ;  /* 0x00000080e5037824 */ /* 0x000fe400078e00ff */
[----:B------:R-:W-:Y:S01]  /*2400*/  IMAD.IADD R97, R97, 0x1, R11 ;  /* 0x0000000161617824 */ /* 0x000fe200078e020b */
[----:B------:R-:W-:Y:S01]  /*2410*/  SHF.L.U64.HI R11, R36, 0x7, R37 ;  /* 0x00000007240b7819 */ /* 0x000fe20000010225 */
[----:B------:R-:W-:Y:S01]  /*2420*/  IMAD.MOV.U32 R94, RZ, RZ, R6 ;  /* 0x000000ffff5e7224 */ /* 0x000fe200078e0006 */
[----:B------:R-:W-:Y:S01]  /*2430*/  LOP3.LUT R3, R3, 0x380, RZ, 0xc0, !PT ;  /* 0x0000038003037812 */ /* 0x000fe200078ec0ff */
[----:B------:R-:W-:-:S02]  /*2440*/  IMAD R6, R7, R36, RZ ;  /* 0x0000002407067224 */ /* 0x000fc400078e02ff */
[----:B------:R-:W-:Y:S02]  /*2450*/  IMAD.SHL.U32 R9, R36, 0x80, RZ ;  /* 0x0000008024097824 */ /* 0x000fe400078e00ff */
[----:B------:R-:W-:-:S04]  /*2460*/  IMAD.WIDE.U32 R88, R121, R36, R4 ;  /* 0x0000002479587225 */ /* 0x000fc800078e0004 */
[----:B------:R-:W-:-:S04]  /*2470*/  IMAD.WIDE.U32 R90, R121, R36, R90 ;  /* 0x00000024795a7225 */ /* 0x000fc800078e005a */
[----:B------:R-:W-:Y:S02]  /*2480*/  VIADD R36, R228, 0x40 ;  /* 0x00000040e4247836 */ /* 0x000fe40000000000 */
[----:B-1----:R-:W-:Y:S02]  /*2490*/  VIADD R28, R26, 0xffffff80 ;  /* 0xffffff801a1c7836 */ /* 0x002fe40000000000 */
[----:B------:R-:W-:Y:S02]  /*24a0*/  IMAD R33, R121, R37, R6 ;  /* 0x0000002579217224 */ /* 0x000fe400078e0206 */
[-C--:B------:R-:W-:Y:S02]  /*24b0*/  IMAD R6, R7, R30.reuse, RZ ;  /* 0x0000001e07067224 */ /* 0x080fe400078e02ff */
[----:B------:R-:W-:Y:S02]  /*24c0*/  IMAD.SHL.U32 R36, R36, 0x80, RZ ;  /* 0x0000008024247824 */ /* 0x000fe400078e00ff */
[----:B------:R-:W-:Y:S01]  /*24d0*/  IMAD.SHL.U32 R43, R43, 0x80, RZ ;  /* 0x000000802b2b7824 */ /* 0x000fe200078e00ff */
[----:B------:R-:W-:Y:S01]  /*24e0*/  SHF.R.U32.HI R20, RZ, 0x3, R3 ;  /* 0x00000003ff147819 */ /* 0x000fe20000011603 */
[----:B------:R-:W-:Y:S01]  /*24f0*/  IMAD.IADD R15, R29, 0x1, R133 ;  /* 0x000000011d0f7824 */ /* 0x000fe200078e0285 */
[----:B------:R-:W-:Y:S01]  /*2500*/  LOP3.LUT R27, R3, 0x30, R18, 0xf8, !PT ;  /* 0x00000030031b7812 */ /* 0x000fe200078ef812 */
[C---:B------:R-:W-:Y:S01]  /*2510*/  IMAD R35, R121.reuse, R31, R6 ;  /* 0x0000001f79237224 */ /* 0x040fe200078e0206 */
[----:B------:R-:W-:Y:S01]  /*2520*/  SHF.R.S32.HI R52, RZ, 0x1f, R28 ;  /* 0x0000001fff347819 */ /* 0x000fe2000001141c */
[C---:B------:R-:W-:Y:S01]  /*2530*/  IMAD.SHL.U32 R6, R30.reuse, 0x40, RZ ;  /* 0x000000401e067824 */ /* 0x040fe200078e00ff */
[C---:B------:R-:W-:Y:S01]  /*2540*/  SHF.L.U64.HI R7, R30.reuse, 0x7, R31 ;  /* 0x000000071e077819 */ /* 0x040fe2000001021f */
[----:B------:R-:W-:Y:S01]  /*2550*/  IMAD.SHL.U32 R5, R30, 0x80, RZ ;  /* 0x000000801e057824 */ /* 0x000fe200078e00ff */
[----:B------:R-:W-:Y:S01]  /*2560*/  LOP3.LUT R36, R36, 0x380, RZ, 0xc0, !PT ;  /* 0x0000038024247812 */ /* 0x000fe200078ec0ff */
[----:B------:R-:W-:Y:S01]  /*2570*/  IMAD.WIDE.U32 R94, R121, R30, R94 ;  /* 0x0000001e795e7225 */ /* 0x000fe200078e005e */
[----:B------:R-:W-:-:S03]  /*2580*/  LOP3.LUT R43, R43, 0x380, RZ, 0xc0, !PT ;  /* 0x000003802b2b7812 */ /* 0x000fc600078ec0ff */
[----:B------:R-:W-:Y:S01]  /*2590*/  IMAD.WIDE.U32 R96, R121, R30, R96 ;  /* 0x0000001e79607225 */ /* 0x000fe200078e0060 */
[----:B------:R-:W-:Y:S02]  /*25a0*/  LOP3.LUT R30, R27, R20, RZ, 0x3c, !PT ;  /* 0x000000141b1e7212 */ /* 0x000fe400078e3cff */
[----:B------:R-:W-:Y:S01]  /*25b0*/  LEA.HI R52, R52, R28, RZ, 0x5 ;  /* 0x0000001c34347211 */ /* 0x000fe200078f28ff */
[----:B------:R-:W-:Y:S01]  /*25c0*/  IMAD.X R26, R15, 0x1, R105, P0 ;  /* 0x000000010f1a7824 */ /* 0x000fe200000e0669 */
[----:B------:R-:W-:Y:S01]  /*25d0*/  IADD3 R27, P0, R14, R104, RZ ;  /* 0x000000680e1b7210 */ /* 0x000fe20007f1e0ff */
[----:B------:R-:W-:Y:S01]  /*25e0*/  IMAD R37, R37, 0xe0, RZ ;  /* 0x000000e025257824 */ /* 0x000fe200078e02ff */
[--C-:B------:R-:W-:Y:S01]  /*25f0*/  LOP3.LUT R39, R3, 0x70, R38.reuse, 0xf8, !PT ;  /* 0x0000007003277812 */ /* 0x100fe200078ef826 */
[----:B------:R-:W-:Y:S01]  /*2600*/  IMAD R31, R31, 0xe0, RZ ;  /* 0x000000e01f1f7824 */ /* 0x000fe200078e02ff */
[--C-:B------:R-:W-:Y:S01]  /*2610*/  LOP3.LUT R40, R36, 0x70, R38.reuse, 0xf8, !PT ;  /* 0x0000007024287812 */ /* 0x100fe200078ef826 */
[----:B------:R-:W-:Y:S01]  /*2620*/  VIADD R4, R18, 0x40 ;  /* 0x0000004012047836 */ /* 0x000fe20000000000 */
[----:B------:R-:W-:Y:S01]  /*2630*/  SHF.R.U32.HI R43, RZ, 0x3, R43 ;  /* 0x00000003ff2b7819 */ /* 0x000fe2000001162b */
[----:B------:R-:W-:Y:S01]  /*2640*/  IMAD.IADD R112, R93, 0x1, R37 ;  /* 0x000000015d707824 */ /* 0x000fe200078e0225 */
[--C-:B------:R-:W-:Y:S01]  /*2650*/  LOP3.LUT R41, R41, 0x70, R38.reuse, 0xf8, !PT ;  /* 0x0000007029297812 */ /* 0x100fe200078ef826 */
[----:B------:R-:W-:Y:S01]  /*2660*/  IMAD.IADD R28, R99, 0x1, R31 ;  /* 0x00000001631c7824 */ /* 0x000fe200078e021f */
[--C-:B------:R-:W-:Y:S01]  /*2670*/  SHF.R.S32.HI R36, RZ, 0x4, R38.reuse ;  /* 0x00000004ff247819 */ /* 0x100fe20000011426 */
[----:B------:R-:W-:Y:S01]  /*2680*/  IMAD.SHL.U32 R52, R52, 0x20, RZ ;  /* 0x0000002034347824 */ /* 0x000fe200078e00ff */
[----:B------:R-:W-:Y:S01]  /*2690*/  LOP3.LUT R37, R38, 0xfffffff0, RZ, 0xc0, !PT ;  /* 0xfffffff026257812 */ /* 0x000fe200078ec0ff */
[----:B------:R-:W-:Y:S01]  /*26a0*/  IMAD.X R31, R26, 0x1, R105, P0 ;  /* 0x000000011a1f7824 */ /* 0x000fe200000e0669 */
[----:B------:R-:W-:Y:S01]  /*26b0*/  LOP3.LUT R116, R39, R20, RZ, 0x3c, !PT ;  /* 0x0000001427747212 */ /* 0x000fe200078e3cff */
[----:B------:R-:W-:Y:S01]  /*26c0*/  IMAD.IADD R29, R103, 0x1, R29 ;  /* 0x00000001671d7824 */ /* 0x000fe200078e021d */
[----:B------:R-:W-:-:S02]  /*26d0*/  LOP3.LUT R38, R53, 0x70, R38, 0xf8, !PT ;  /* 0x0000007035267812 */ /* 0x000fc400078ef826 */
[----:B------:R-:W-:Y:S01]  /*26e0*/  LOP3.LUT R115, R40, R43, RZ, 0x3c, !PT ;  /* 0x0000002b28737212 */ /* 0x000fe200078e3cff */
[----:B------:R-:W-:Y:S01]  /*26f0*/  IMAD.IADD R40, R45, 0x1, R49 ;  /* 0x000000012d287824 */ /* 0x000fe200078e0231 */
[----:B------:R-:W-:Y:S02]  /*2700*/  IADD3 R39, P0, R44, R102, RZ ;  /* 0x000000662c277210 */ /* 0x000fe40007f1e0ff */
[----:B------:R-:W-:Y:S02]  /*2710*/  LOP3.LUT R114, R41, R140, RZ, 0x3c, !PT ;  /* 0x0000008c29727212 */ /* 0x000fe400078e3cff */
[----:B------:R-:W-:Y:S01]  /*2720*/  LOP3.LUT R52, R52, 0xfffffc00, RZ, 0xc0, !PT ;  /* 0xfffffc0034347812 */ /* 0x000fe200078ec0ff */
[----:B------:R-:W-:Y:S01]  /*2730*/  IMAD.X R106, R29, 0x1, R40, P0 ;  /* 0x000000011d6a7824 */ /* 0x000fe200000e0628 */
[----:B------:R-:W-:Y:S02]  /*2740*/  LOP3.LUT R113, R38, R139, RZ, 0x3c, !PT ;  /* 0x0000008b26717212 */ /* 0x000fe400078e3cff */
        /* <DEDUP_REMOVED lines=8> */
[----:B------:R-:W-:Y:S02]  /*27d0*/  IMAD.IADD R33, R33, 0x1, R91 ;  /* 0x0000000121217824 */ /* 0x000fe400078e025b */
[----:B------:R-:W-:Y:S02]  /*27e0*/  IMAD.IADD R35, R35, 0x1, R97 ;  /* 0x0000000123237824 */ /* 0x000fe400078e0261 */
[----:B------:R-:W-:-:S02]  /*27f0*/  IMAD.IADD R116, R52, 0x1, R116 ;  /* 0x0000000134747824 */ /* 0x000fc400078e0274 */
[----:B------:R-:W-:Y:S02]  /*2800*/  IMAD.IADD R115, R51, 0x1, R115 ;  /* 0x0000000133737824 */ /* 0x000fe400078e0273 */
[----:B---3--:R-:W-:Y:S02]  /*2810*/  IMAD.IADD R114, R50, 0x1, R114 ;  /* 0x0000000132727824 */ /* 0x008fe400078e0272 */
[----:B----4-:R-:W-:Y:S02]  /*2820*/  IMAD.IADD R113, R48, 0x1, R113 ;  /* 0x0000000130717824 */ /* 0x010fe400078e0271 */
[----:B------:R-:W-:Y:S02]  /*2830*/  IMAD.X R107, RZ, RZ, R40, P3 ;  /* 0x000000ffff6b7224 */ /* 0x000fe400018e0628 */
[----:B------:R-:W-:Y:S02]  /*2840*/  IMAD.X R108, RZ, RZ, R106, P2 ;  /* 0x000000ffff6c7224 */ /* 0x000fe400010e066a */
[----:B------:R-:W-:Y:S01]  /*2850*/  IMAD.IADD R109, R47, 0x1, R109 ;  /* 0x000000012f6d7824 */ /* 0x000fe200078e026d */
[----:B------:R-:W-:Y:S06]  /*2860*/  @!P6 BAR.SYNC.DEFER_BLOCKING 0x9, 0x100 ;  /* 0x024400000000eb1d */ /* 0x000fec0000010000 */
.L_x_8076:
        /* <DEDUP_REMOVED lines=53> */
.L_x_7997:
[----:B------:R-:W-:Y:S05]  /*2bc0*/  BSYNC B1 ;  /* 0x0000000000017941 */ /* 0x000fea0003800000 */
.L_x_7996:
        /* <DEDUP_REMOVED lines=38> */
.L_x_7999:
[----:B------:R-:W-:Y:S05]  /*2e30*/  BSYNC B1 ;  /* 0x0000000000017941 */ /* 0x000fea0003800000 */
.L_x_7998:
        /* <DEDUP_REMOVED lines=26> */
.L_x_8001:
[----:B------:R-:W-:Y:S05]  /*2fe0*/  BSYNC B1 ;  /* 0x0000000000017941 */ /* 0x000fea0003800000 */
.L_x_8000:
        /* <DEDUP_REMOVED lines=31> */
.L_x_8003:
[----:B------:R-:W-:Y:S05]  /*31e0*/  BSYNC B1 ;  /* 0x0000000000017941 */ /* 0x000fea0003800000 */
.L_x_8002:
[----:B------:R-:W-:Y:S01]  /*31f0*/  ULOP3.LUT UR4, UR60, 0x1, URZ, 0xfc, !UPT ;  /* 0x000000013c047892 */ /* 0x000fe2000f8efc3f */
[----:B------:R-:W-:Y:S02]  /*3200*/  IMAD.MOV.U32 R153, RZ, RZ, R78 ;  /* 0x000000ffff997224 */ /* 0x000fe400078e004e */
[----:B------:R-:W-:Y:S01]  /*3210*/  IMAD.MOV.U32 R154, RZ, RZ, R82 ;  /* 0x000000ffff9a7224 */ /* 0x000fe200078e0052 */
[----:B------:R-:W-:Y:S01]  /*3220*/  UISETP.NE.AND UP0, UPT, UR4, 0x3, UPT ;  /* 0x000000030400788c */ /* 0x000fe2000bf05270 */
[----:B-----5:R-:W-:Y:S02]  /*3230*/  IMAD.MOV.U32 R145, RZ, RZ, R68 ;  /* 0x000000ffff917224 */ /* 0x020fe400078e0044 */
[----:B------:R-:W-:Y:S02]  /*3240*/  IMAD.MOV.U32 R148, RZ, RZ, R72 ;  /* 0x000000ffff947224 */ /* 0x000fe400078e0048 */
[----:B------:R-:W-:Y:S01]  /*3250*/  IMAD.MOV.U32 R146, RZ, RZ, R70 ;  /* 0x000000ffff927224 */ /* 0x000fe200078e0046 */
[----:B------:R-:W-:Y:S01]  /*3260*/  PLOP3.LUT P5, PT, PT, PT, UP0, 0x80, 0x0 ;  /* 0x000000000000781c */ /* 0x000fe20003faf008 */
        /* <DEDUP_REMOVED lines=11> */
.L_x_8004:
[----:B------:R-:W-:Y:S01]  /*3320*/  IMAD R110, R17, 0x8, R16 ;  /* 0x00000008116e7824 */ /* 0x000fe200078e0210 */
[----:B------:R-:W-:Y:S01]  /*3330*/  SHF.L.U32 R125, R237, 0x1f, RZ ;  /* 0x0000001fed7d7819 */ /* 0x000fe200000006ff */
[----:B------:R-:W-:Y:S03]  /*3340*/  BSSY B1, `(.L_x_8005) ;  /* 0x0000003000017945 */ /* 0x000fe60003800000 */
[----:B------:R-:W1:Y:S02]  /*3350*/  SYNCS.PHASECHK.TRANS64.TRYWAIT P6, [R110+URZ+0x2e890], R125 ;  /* 0x02e8907d6e0075a7 */ /* 0x000e6400080c017f */
[----:B-1----:R-:W-:Y:S05]  /*3360*/  @!P6 BRA `(.L_x_8006) ;  /* 0x000002740058e947 */ /* 0x002fea0003800000 */
.L_x_8297:
[----:B------:R-:W-:Y:S05]  /*3370*/  BSYNC B1 ;  /* 0x0000000000017941 */ /* 0x000fea0003800000 */
.L_x_8005:
[----:B------:R-:W-:Y:S01]  /*3380*/  BSSY B1, `(.L_x_8007) ;  /* 0x00000f7000017945 */ /* 0x000fe20003800000 */
[----:B------:R-:W-:-:S03]  /*3390*/  IMAD R150, R17, 0x7000, R30 ;  /* 0x0000700011967824 */ /* 0x000fc600078e021e */
        /* <DEDUP_REMOVED lines=38> */
[----:B------:R-:W-:Y:S01]  /*3600*/  FMUL.FTZ R162, R48, R159 ;  /* 0x0000009f30a27220 */ /* 0x000fe20000410000 */
[--C-:B------:R-:W-:Y:S01]  /*3610*/  HADD2.F32 R156, -RZ, R49.reuse.H1_H1 ;  /* 0x30000031ff9c7230 */ /* 0x100fe20000004100 */
[----:B------:R-:W-:Y:S01]  /*3620*/  F2FP.F16.E4M3.UNPACK_B R154, R154 ;  /* 0x0000009aff9a723e */ /* 0x000fe200020006ff */
[----:B------:R-:W-:Y:S02]  /*3630*/  HADD2.F32 R155, -RZ, R49.H0_H0 ;  /* 0x20000031ff9b7230 */ /* 0x000fe40000004100 */
        /* <DEDUP_REMOVED lines=74> */
.L_x_8012:
[----:B------:R-:W-:Y:S05]  /*3ae0*/  BSYNC B3 ;  /* 0x0000000000037941 */ /* 0x000fea0003800000 */
.L_x_8011:
[----:B------:R-:W-:Y:S01]  /*3af0*/  ULDC.64 UR4, c[0x0][0x2e8] ;  /* 0x0000ba0000047ab9 */ /* 0x000fe20000000a00 */
[----:B------:R-:W-:Y:S01]  /*3b00*/  ULDC.64 UR6, c[0x0][0x208] ;  /* 0x0000820000067ab9 */ /* 0x000fe20000000a00 */
[----:B------:R-:W-:-:S04]  /*3b10*/  IADD3 R80, P2, P6, R152, UR4, R44 ;  /* 0x0000000498507c10 */ /* 0x000fc8000fe5e02c */
[----:B------:R-:W-:-:S05]  /*3b20*/  IADD3.X R81, R151, UR5, R40, P2, P6 ;  /* 0x0000000597517c10 */ /* 0x000fca00097ec428 */
[----:B--2---:R2:W-:Y:S04]  /*3b30*/  STG.E.128 desc[UR6][R80.64], R48 ;  /* 0x0000003050007986 */ /* 0x0045e8000c101d06 */
.L_x_8010:
[----:B------:R-:W-:Y:S05]  /*3b40*/  BSYNC B2 ;  /* 0x0000000000027941 */ /* 0x000fea0003800000 */
.L_x_8009:
[----:B------:R-:W-:Y:S05]  /*3b50*/  @P1 BRA `(.L_x_8008) ;  /* 0x0000000400e41947 */ /* 0x000fea0003800000 */
[----:B------:R-:W-:Y:S01]  /*3b60*/  LOP3.LUT P2, RZ, R229, 0x4, RZ, 0xc0, !PT ;  /* 0x00000004e5ff7812 */ /* 0x000fe2000784c0ff */
[C---:B0-2---:R-:W-:Y:S01]  /*3b70*/  VIADD R49, R150.reuse, 0x40 ;  /* 0x0000004096317836 */ /* 0x045fe20000000000 */
[----:B------:R-:W-:Y:S11]  /*3b80*/  BSSY B2, `(.L_x_8013) ;  /* 0x0000071000027945 */ /* 0x000ff60003800000 */
[----:B------:R-:W-:Y:S01]  /*3b90*/  @P2 VIADD R49, R150, 0xffffffc0 ;  /* 0xffffffc096312836 */ /* 0x000fe20000000000 */
[----:B------:R-:W-:-:S03]  /*3ba0*/  ISETP.GE.AND P2, PT, R230, R130, PT ;  /* 0x00000082e600720c */ /* 0x000fc60003f46270 */
[----:B------:R-:W-:-:S06]  /*3bb0*/  IMAD.IADD R49, R16, 0x1, R49 ;  /* 0x0000000110317824 */ /* 0x000fcc00078e0231 */
[----:B------:R-:W0:Y:S04]  /*3bc0*/  LDS.128 R48, [R49+0x20400] ;  /* 0x0204000031307984 */ /* 0x000e280000000c00 */
        /* <DEDUP_REMOVED lines=13> */
[----:B0-----:R-:W-:Y:S01]  /*3ca0*/  IMAD.MOV.U32 R78, RZ, RZ, R48 ;  /* 0x000000ffff4e7224 */ /* 0x001fe200078e0030 */
[----:B------:R-:W-:Y:S01]  /*3cb0*/  LOP3.LUT R76, R76, 0xff00, R77, 0xf8, !PT ;  /* 0x0000ff004c4c7812 */ /* 0x000fe200078ef84d */
[----:B------:R-:W-:Y:S01]  /*3cc0*/  IMAD.U32 R77, R81, 0x10000, RZ ;  /* 0x00010000514d7824 */ /* 0x000fe200078e00ff */
[----:B------:R-:W-:Y:S01]  /*3cd0*/  LOP3.LUT R79, R79, 0xff00, R80, 0xf8, !PT ;  /* 0x0000ff004f4f7812 */ /* 0x000fe200078ef850 */
[----:B------:R-:W-:Y:S01]  /*3ce0*/  IMAD.U32 R82, R82, 0x10000, RZ ;  /* 0x0001000052527824 */ /* 0x000fe200078e00ff */
[----:B------:R-:W-:-:S02]  /*3cf0*/  F2FP.F16.E4M3.UNPACK_B R48, R49 ;  /* 0x00000031ff30723e */ /* 0x000fc400020006ff */
        /* <DEDUP_REMOVED lines=89> */
.L_x_8014:
[----:B------:R-:W-:Y:S05]  /*4290*/  BSYNC B2 ;  /* 0x0000000000027941 */ /* 0x000fea0003800000 */
.L_x_8013:
[----:B------:R-:W-:Y:S01]  /*42a0*/  ULDC.64 UR4, c[0x0][0x2e8] ;  /* 0x0000ba0000047ab9 */ /* 0x000fe20000000a00 */
[----:B------:R-:W-:Y:S01]  /*42b0*/  ULDC.64 UR6, c[0x0][0x208] ;  /* 0x0000820000067ab9 */ /* 0x000fe20000000a00 */
[----:B------:R-:W-:-:S04]  /*42c0*/  IADD3 R76, P2, P6, R41, UR4, R152 ;  /* 0x00000004294c7c10 */ /* 0x000fc8000fe5e098 */
[----:B------:R-:W-:-:S05]  /*42d0*/  IADD3.X R77, R107, UR5, R151, P2, P6 ;  /* 0x000000056b4d7c10 */ /* 0x000fca00097ec497 */
[----:B0-----:R3:W-:Y:S04]  /*42e0*/  STG.E.128 desc[UR6][R76.64], R48 ;  /* 0x000000304c007986 */ /* 0x0017e8000c101d06 */
.L_x_8008:
[----:B------:R-:W-:Y:S05]  /*42f0*/  BSYNC B1 ;  /* 0x0000000000017941 */ /* 0x000fea0003800000 */
.L_x_8007:
        /* <DEDUP_REMOVED lines=118> */
.L_x_8020:
[----:B------:R-:W-:Y:S05]  /*4a60*/  BSYNC B3 ;  /* 0x0000000000037941 */ /* 0x000fea0003800000 */
.L_x_8019:
[----:B------:R-:W-:Y:S01]  /*4a70*/  ULDC.64 UR4, c[0x0][0x2e8] ;  /* 0x0000ba0000047ab9 */ /* 0x000fe20000000a00 */
[----:B------:R-:W-:Y:S01]  /*4a80*/  ULDC.64 UR6, c[0x0][0x208] ;  /* 0x0000820000067ab9 */ /* 0x000fe20000000a00 */
[----:B------:R-:W-:-:S04]  /*4a90*/  IADD3 R72, P2, P3, R77, UR4, R44 ;  /* 0x000000044d487c10 */ /* 0x000fc8000fb5e02c */
[----:B------:R-:W-:-:S05]  /*4aa0*/  IADD3.X R73, R76, UR5, R40, P2, P3 ;  /* 0x000000054c497c10 */ /* 0x000fca00097e6428 */
[----:B--2---:R3:W-:Y:S04]  /*4ab0*/  STG.E.128 desc[UR6][R72.64], R48 ;  /* 0x0000003048007986 */ /* 0x0047e8000c101d06 */
.L_x_8018:
[----:B------:R-:W-:Y:S05]  /*4ac0*/  BSYNC B2 ;  /* 0x0000000000027941 */ /* 0x000fea0003800000 */
.L_x_8017:
[----:B------:R-:W-:Y:S05]  /*4ad0*/  @P1 BRA `(.L_x_8016) ;  /* 0x0000000400e41947 */ /* 0x000fea0003800000 */
[----:B------:R-:W-:Y:S01]  /*4ae0*/  LOP3.LUT P2, RZ, R229, 0x4, RZ, 0xc0, !PT ;  /* 0x00000004e5ff7812 */ /* 0x000fe2000784c0ff */
[C---:B0-23--:R-:W-:Y:S01]  /*4af0*/  VIADD R49, R150.reuse, 0x40 ;  /* 0x0000004096317836 */ /* 0x04dfe20000000000 */
[----:B------:R-:W-:Y:S11]  /*4b00*/  BSSY B2, `(.L_x_8021) ;  /* 0x0000071000027945 */ /* 0x000ff60003800000 */
[----:B------:R-:W-:Y:S01]  /*4b10*/  @P2 VIADD R49, R150, 0xffffffc0 ;  /* 0xffffffc096312836 */ /* 0x000fe20000000000 */
[----:B------:R-:W-:-:S03]  /*4b20*/  ISETP.GE.AND P2, PT, R230, R130, PT ;  /* 0x00000082e600720c */ /* 0x000fc60003f46270 */
[----:B------:R-:W-:-:S06]  /*4b30*/  IMAD.IADD R49, R16, 0x1, R49 ;  /* 0x0000000110317824 */ /* 0x000fcc00078e0231 */
[----:B------:R-:W0:Y:S04]  /*4b40*/  LDS.128 R48, [R49+0x22400] ;  /* 0x0224000031307984 */ /* 0x000e280000000c00 */
        /* <DEDUP_REMOVED lines=13> */
[----:B0-----:R-:W-:Y:S01]  /*4c20*/  IMAD.MOV.U32 R68, RZ, RZ, R48 ;  /* 0x000000ffff447224 */ /* 0x001fe200078e0030 */
        /* <DEDUP_REMOVED lines=94> */
.L_x_8022:
[----:B------:R-:W-:Y:S05]  /*5210*/  BSYNC B2 ;  /* 0x0000000000027941 */ /* 0x000fea0003800000 */
.L_x_8021:
[----:B------:R-:W-:Y:S01]  /*5220*/  ULDC.64 UR4, c[0x0][0x2e8] ;  /* 0x0000ba0000047ab9 */ /* 0x000fe20000000a00 */
[----:B------:R-:W-:Y:S01]  /*5230*/  ULDC.64 UR6, c[0x0][0x208] ;  /* 0x0000820000067ab9 */ /* 0x000fe20000000a00 */
[----:B------:R-:W-:-:S04]  /*5240*/  IADD3 R68, P2, P3, R41, UR4, R77 ;  /* 0x0000000429447c10 */ /* 0x000fc8000fb5e04d */
[----:B------:R-:W-:-:S05]  /*5250*/  IADD3.X R69, R107, UR5, R76, P2, P3 ;  /* 0x000000056b457c10 */ /* 0x000fca00097e644c */
[----:B0-----:R4:W-:Y:S04]  /*5260*/  STG.E.128 desc[UR6][R68.64], R48 ;  /* 0x0000003044007986 */ /* 0x0019e8000c101d06 */
.L_x_8016:
[----:B------:R-:W-:Y:S05]  /*5270*/  BSYNC B1 ;  /* 0x0000000000017941 */ /* 0x000fea0003800000 */
.L_x_8015:
        /* <DEDUP_REMOVED lines=118> */
.L_x_8028:
[----:B------:R-:W-:Y:S05]  /*59e0*/  BSYNC B3 ;  /* 0x0000000000037941 */ /* 0x000fea0003800000 */
.L_x_8027:
[----:B------:R-:W-:Y:S01]  /*59f0*/  ULDC.64 UR4, c[0x0][0x2e8] ;  /* 0x0000ba0000047ab9 */ /* 0x000fe20000000a00 */
[----:B------:R-:W-:Y:S01]  /*5a00*/  ULDC.64 UR6, c[0x0][0x208] ;  /* 0x0000820000067ab9 */ /* 0x000fe20000000a00 */
[----:B------:R-:W-:-:S04]  /*5a10*/  IADD3 R64, P2, P3, R69, UR4, R44 ;  /* 0x0000000445407c10 */ /* 0x000fc8000fb5e02c */
[----:B------:R-:W-:-:S05]  /*5a20*/  IADD3.X R65, R68, UR5, R40, P2, P3 ;  /* 0x0000000544417c10 */ /* 0x000fca00097e6428 */
[----:B--2---:R4:W-:Y:S04]  /*5a30*/  STG.E.128 desc[UR6][R64.64], R48 ;  /* 0x0000003040007986 */ /* 0x0049e8000c101d06 */
.L_x_8026:
[----:B------:R-:W-:Y:S05]  /*5a40*/  BSYNC B2 ;  /* 0x0000000000027941 */ /* 0x000fea0003800000 */
.L_x_8025:
[----:B------:R-:W-:Y:S05]  /*5a50*/  @P1 BRA `(.L_x_8024) ;  /* 0x0000000400e41947 */ /* 0x000fea0003800000 */
[----:B------:R-:W-:Y:S01]  /*5a60*/  LOP3.LUT P2, RZ, R229, 0x4, RZ, 0xc0, !PT ;  /* 0x00000004e5ff7812 */ /* 0x000fe2000784c0ff */
[C---:B0-234-:R-:W-:Y:S01]  /*5a70*/  VIADD R49, R150.reuse, 0x40 ;  /* 0x0000004096317836 */ /* 0x05dfe20000000000 */
[----:B------:R-:W-:Y:S11]  /*5a80*/  BSSY B2, `(.L_x_8029) ;  /* 0x0000071000027945 */ /* 0x000ff60003800000 */
[----:B------:R-:W-:Y:S01]  /*5a90*/  @P2 VIADD R49, R150, 0xffffffc0 ;  /* 0xffffffc096312836 */ /* 0x000fe20000000000 */
[----:B------:R-:W-:-:S03]  /*5aa0*/  ISETP.GE.AND P2, PT, R230, R130, PT ;  /* 0x00000082e600720c */ /* 0x000fc60003f46270 */
[----:B------:R-:W-:-:S06]  /*5ab0*/  IMAD.IADD R49, R16, 0x1, R49 ;  /* 0x0000000110317824 */ /* 0x000fcc00078e0231 */
[----:B------:R-:W0:Y:S04]  /*5ac0*/  LDS.128 R48, [R49+0x24400] ;  /* 0x0244000031307984 */ /* 0x000e280000000c00 */
        /* <DEDUP_REMOVED lines=13> */
[----:B0-----:R-:W-:Y:S01]  /*5ba0*/  IMAD.MOV.U32 R60, RZ, RZ, R48 ;  /* 0x000000ffff3c7224 */ /* 0x001fe200078e0030 */
        /* <DEDUP_REMOVED lines=94> */
.L_x_8030:
[----:B------:R-:W-:Y:S05]  /*6190*/  BSYNC B2 ;  /* 0x0000000000027941 */ /* 0x000fea0003800000 */
.L_x_8029:
[----:B------:R-:W-:Y:S01]  /*61a0*/  ULDC.64 UR4, c[0x0][0x2e8] ;  /* 0x0000ba0000047ab9 */ /* 0x000fe20000000a00 */
[----:B------:R-:W-:Y:S01]  /*61b0*/  ULDC.64 UR6, c[0x0][0x208] ;  /* 0x0000820000067ab9 */ /* 0x000fe20000000a00 */
[----:B------:R-:W-:-:S04]  /*61c0*/  IADD3 R60, P2, P3, R41, UR4, R69 ;  /* 0x00000004293c7c10 */ /* 0x000fc8000fb5e045 */
[----:B------:R-:W-:-:S05]  /*61d0*/  IADD3.X R61, R107, UR5, R68, P2, P3 ;  /* 0x000000056b3d7c10 */ /* 0x000fca00097e6444 */
[----:B0-----:R0:W-:Y:S04]  /*61e0*/  STG.E.128 desc[UR6][R60.64], R48 ;  /* 0x000000303c007986 */ /* 0x0011e8000c101d06 */
.L_x_8024:
[----:B------:R-:W-:Y:S05]  /*61f0*/  BSYNC B1 ;  /* 0x0000000000017941 */ /* 0x000fea0003800000 */
.L_x_8023:
        /* <DEDUP_REMOVED lines=116> */
.L_x_8035:
[----:B------:R-:W-:Y:S05]  /*6940*/  BSYNC B2 ;  /* 0x0000000000027941 */ /* 0x000fea0003800000 */
.L_x_8034:
[----:B------:R-:W-:Y:S01]  /*6950*/  ULDC.64 UR4, c[0x0][0x2e8] ;  /* 0x0000ba0000047ab9 */ /* 0x000fe20000000a00 */
[----:B------:R-:W-:Y:S01]  /*6960*/  ULDC.64 UR6, c[0x0][0x208] ;  /* 0x0000820000067ab9 */ /* 0x000fe20000000a00 */
[----:B------:R-:W-:-:S04]  /*6970*/  IADD3 R56, P2, P3, R128, UR4, R44 ;  /* 0x0000000480387c10 */ /* 0x000fc8000fb5e02c */
[----:B------:R-:W-:-:S05]  /*6980*/  IADD3.X R57, R131, UR5, R40, P2, P3 ;  /* 0x0000000583397c10 */ /* 0x000fca00097e6428 */
[----:B--2---:R0:W-:Y:S04]  /*6990*/  STG.E.128 desc[UR6][R56.64], R48 ;  /* 0x0000003038007986 */ /* 0x0041e8000c101d06 */
.L_x_8033:
[----:B------:R-:W-:Y:S05]  /*69a0*/  BSYNC B1 ;  /* 0x0000000000017941 */ /* 0x000fea0003800000 */
.L_x_8032:
        /* <DEDUP_REMOVED lines=9> */
[----:B------:R-:W-:Y:S01]  /*6a40*/  SHF.R.U32.HI R57, RZ, 0x8, R55 ;  /* 0x00000008ff397819 */ /* 0x000fe20000011637 */
[----:B0-----:R-:W-:Y:S01]  /*6a50*/  IMAD.MOV.U32 R54, RZ, RZ, R51 ;  /* 0x000000ffff367224 */ /* 0x001fe200078e0033 */
        /* <DEDUP_REMOVED lines=105> */
.L_x_8037:
[----:B------:R-:W-:Y:S05]  /*70f0*/  BSYNC B1 ;  /* 0x0000000000017941 */ /* 0x000fea0003800000 */
.L_x_8036:
[----:B------:R-:W-:Y:S01]  /*7100*/  ULDC.64 UR4, c[0x0][0x2e8] ;  /* 0x0000ba0000047ab9 */ /* 0x000fe20000000a00 */
[----:B------:R-:W-:Y:S01]  /*7110*/  ULDC.64 UR6, c[0x0][0x208] ;  /* 0x0000820000067ab9 */ /* 0x000fe20000000a00 */
[----:B------:R-:W-:-:S04]  /*7120*/  IADD3 R52, P2, P3, R41, UR4, R128 ;  /* 0x0000000429347c10 */ /* 0x000fc8000fb5e080 */
[----:B------:R-:W-:-:S05]  /*7130*/  IADD3.X R53, R107, UR5, R131, P2, P3 ;  /* 0x000000056b357c10 */ /* 0x000fca00097e6483 */
[----:B0-----:R0:W-:Y:S01]  /*7140*/  STG.E.128 desc[UR6][R52.64], R48 ;  /* 0x0000003034007986 */ /* 0x0011e2000c101d06 */
[----:B------:R-:W-:Y:S05]  /*7150*/  BRA `(.L_x_8031) ;  /* 0x00000050001c7947 */ /* 0x000fea0003800000 */
.L_x_7995:
[C---:B------:R-:W-:Y:S01]  /*7160*/  ISETP.GE.AND P5, PT, R228.reuse, R119, PT ;  /* 0x00000077e400720c */ /* 0x040fe20003fa6270 */
[C---:B------:R-:W-:Y:S01]  /*7170*/  VIADD R52, R228.reuse, 0xc0 ;  /* 0x000000c0e4347836 */ /* 0x040fe20000000000 */
[----:B------:R-:W-:Y:S01]  /*7180*/  P2R R61, PR, RZ, 0x1 ;  /* 0x00000001ff3d7803 */ /* 0x000fe20000000000 */
[----:B------:R-:W-:Y:S01]  /*7190*/  VIADD R60, R228, 0x40 ;  /* 0x00000040e43c7836 */ /* 0x000fe20000000000 */
[----:B------:R-:W-:Y:S01]  /*71a0*/  ISETP.GE.OR P5, PT, R18, R130, P5 ;  /* 0x000000821200720c */ /* 0x000fe20002fa6670 */
[----:B------:R-:W-:Y:S01]  /*71b0*/  VIADD R62, R228, 0x80 ;  /* 0x00000080e43e7836 */ /* 0x000fe20000000000 */
[----:B------:R-:W-:-:S11]  /*71c0*/  ULDC.64 UR6, c[0x0][0x208] ;  /* 0x0000820000067ab9 */ /* 0x000fd60000000a00 */
        /* <DEDUP_REMOVED lines=51> */
[----:B------:R-:W-:Y:S01]  /*7500*/  CS2R R52, SRZ ;  /* 0x0000000000347805 */ /* 0x000fe2000001ff00 */
[----:B------:R-:W-:Y:S01]  /*7510*/  @!P3 IMAD.X R85, R48, 0x1, R85, P6 ;  /* 0x000000013055b824 */ /* 0x000fe200030e0655 */
[----:B------:R-:W-:Y:S02]  /*7520*/  CS2R R48, SRZ ;  /* 0x0000000000307805 */ /* 0x000fe4000001ff00 */
[----:B------:R-:W-:Y:S02]  /*7530*/  CS2R R60, SRZ ;  /* 0x00000000003c7805 */ /* 0x000fe4000001ff00 */
        /* <DEDUP_REMOVED lines=18> */
[----:B------:R-:W-:-:S04]  /*7660*/  ULOP3.LUT UR4, UR60, 0x1, URZ, 0xfc, !UPT ;  /* 0x000000013c047892 */ /* 0x000fc8000f8efc3f */
        /* <DEDUP_REMOVED lines=9> */
[----:B----4-:R-:W-:Y:S02]  /*7700*/  IMAD.MOV.U32 R151, RZ, RZ, R58 ;  /* 0x000000ffff977224 */ /* 0x010fe400078e003a */
        /* <DEDUP_REMOVED lines=11> */
.L_x_8038:
        /* <DEDUP_REMOVED lines=9> */
.L_x_8298:
[----:B------:R-:W-:Y:S05]  /*7850*/  BSYNC B1 ;  /* 0x0000000000017941 */ /* 0x000fea0003800000 */
.L_x_8039:
        /* <DEDUP_REMOVED lines=19> */
[----:B------:R-:W-:-:S03]  /*7990*/  LEA.HI R82, R82, R83, RZ, 0x5 ;  /* 0x0000005352527211 */ /* 0x000fc600078f28ff */
[----:B------:R-:W-:Y:S02]  /*79a0*/  IMAD.SHL.U32 R157, R81, 0x10, RZ ;  /* 0x00000010519d7824 */ /* 0x000fe400078e00ff */
[----:B------:R-:W-:-:S03]  /*79b0*/  IMAD.SHL.U32 R82, R82, 0x20, RZ ;  /* 0x0000002052527824 */ /* 0x000fc600078e00ff */
[----:B------:R-:W-:Y:S02]  /*79c0*/  LOP3.LUT R81, R3, 0x70, R157, 0xf8, !PT ;  /* 0x0000007003517812 */ /* 0x000fe400078ef89d */
[----:B------:R-:W-:Y:S02]  /*79d0*/  LOP3.LUT R82, R82, 0xfffffc00, RZ, 0xc0, !PT ;  /* 0xfffffc0052527812 */ /* 0x000fe400078ec0ff */
[----:B------:R-:W-:-:S05]  /*79e0*/  LOP3.LUT R81, R81, R20, RZ, 0x3c, !PT ;  /* 0x0000001451517212 */ /* 0x000fca00078e3cff */
[----:B------:R-:W-:Y:S02]  /*79f0*/  IMAD.IADD R80, R82, 0x1, R81 ;  /* 0x0000000152507824 */ /* 0x000fe400078e0251 */
        /* <DEDUP_REMOVED lines=19> */
[----:B------:R-:W-:Y:S02]  /*7b30*/  SHF.R.U32.HI R52, RZ, 0x8, R51 ;  /* 0x00000008ff347819 */ /* 0x000fe40000011633 */
[----:B------:R-:W-:Y:S02]  /*7b40*/  SHF.R.U32.HI R167, RZ, 0x8, R55 ;  /* 0x00000008ffa77819 */ /* 0x000fe40000011637 */
[----:B------:R-:W-:Y:S01]  /*7b50*/  SHF.R.U32.HI R170, RZ, 0x18, R51 ;  /* 0x00000018ffaa7819 */ /* 0x000fe20000011633 */
[----:B------:R-:W-:Y:S01]  /*7b60*/  IMAD.SHL.U32 R52, R52, 0x100, RZ ;  /* 0x0000010034347824 */ /* 0x000fe200078e00ff */
[----:B------:R-:W-:-:S02]  /*7b70*/  LOP3.LUT R165, R51, 0xff, RZ, 0xc0, !PT ;  /* 0x000000ff33a57812 */ /* 0x000fc400078ec0ff */
[----:B------:R-:W-:Y:S02]  /*7b80*/  SHF.R.U32.HI R48, RZ, 0x10, R51 ;  /* 0x00000010ff307819 */ /* 0x000fe40000011633 */
[----:B------:R-:W-:Y:S02]  /*7b90*/  SHF.R.U32.HI R51, RZ, 0x10, R55 ;  /* 0x00000010ff337819 */ /* 0x000fe40000011637 */
[----:B------:R-:W-:Y:S01]  /*7ba0*/  PRMT R55, R168, 0x654, R53 ;  /* 0x00000654a8377816 */ /* 0x000fe20000000035 */
[----:B------:R-:W-:Y:S01]  /*7bb0*/  IMAD.SHL.U32 R53, R54, 0x100, RZ ;  /* 0x0000010036357824 */ /* 0x000fe200078e00ff */
[----:B------:R-:W-:Y:S01]  /*7bc0*/  PRMT R166, R169, 0x654, R166 ;  /* 0x00000654a9a67816 */ /* 0x000fe200000000a6 */
[----:B------:R-:W-:Y:S01]  /*7bd0*/  IMAD.SHL.U32 R54, R167, 0x100, RZ ;  /* 0x00000100a7367824 */ /* 0x000fe200078e00ff */
[----:B------:R-:W-:Y:S01]  /*7be0*/  PRMT R165, R170, 0x654, R165 ;  /* 0x00000654aaa57816 */ /* 0x000fe200000000a5 */
[----:B------:R-:W-:Y:S01]  /*7bf0*/  IMAD.U32 R168, R49, 0x10000, RZ ;  /* 0x0001000031a87824 */ /* 0x000fe200078e00ff */
[----:B------:R-:W-:Y:S01]  /*7c00*/  PRMT R163, R172, 0x654, R163 ;  /* 0x00000654aca37816 */ /* 0x000fe200000000a3 */
[----:B------:R-:W-:Y:S01]  /*7c10*/  IMAD.U32 R170, R51, 0x10000, RZ ;  /* 0x0001000033aa7824 */ /* 0x000fe200078e00ff */
[----:B------:R-:W-:Y:S01]  /*7c20*/  LOP3.LUT R167, R166, 0xff00, R53, 0xf8, !PT ;  /* 0x0000ff00a6a77812 */ /* 0x000fe200078ef835 */
[----:B------:R-:W-:Y:S01]  /*7c30*/  IMAD.U32 R53, R48, 0x10000, RZ ;  /* 0x0001000030357824 */ /* 0x000fe200078e00ff */
[----:B------:R-:W-:-:S02]  /*7c40*/  LOP3.LUT R52, R165, 0xff00, R52, 0xf8, !PT ;  /* 0x0000ff00a5347812 */ /* 0x000fc400078ef834 */
[----:B------:R-:W-:Y:S02]  /*7c50*/  LOP3.LUT R169, R55, 0xff00, R54, 0xf8, !PT ;  /* 0x0000ff0037a97812 */ /* 0x000fe400078ef836 */
[----:B------:R-:W-:Y:S02]  /*7c60*/  LOP3.LUT R163, R163, 0xff00, R164, 0xf8, !PT ;  /* 0x0000ff00a3a37812 */ /* 0x000fe400078ef8a4 */
[----:B------:R-:W-:Y:S02]  /*7c70*/  F2FP.F16.E4M3.UNPACK_B R165, R161.H1 ;  /* 0x000000a1ffa5723e */ /* 0x000fe400030006ff */
[----:B--2---:R-:W-:Y:S02]  /*7c80*/  F2FP.F16.E4M3.UNPACK_B R55, R84.H1 ;  /* 0x00000054ff37723e */ /* 0x004fe400030006ff */
[----:B-1----:R-:W-:Y:S01]  /*7c90*/  F2FP.F16.E4M3.UNPACK_B R54, R80.H1 ;  /* 0x00000050ff36723e */ /* 0x002fe200030006ff */
[----:B------:R-:W-:Y:S01]  /*7ca0*/  HADD2.F32 R166, -RZ, R165.H0_H0 ;  /* 0x200000a5ffa67230 */ /* 0x000fe20000004100 */
[----:B------:R-:W-:-:S02]  /*7cb0*/  LOP3.LUT R50, R163, 0xff0000, R50, 0xf8, !PT ;  /* 0x00ff0000a3327812 */ /* 0x000fc400078ef832 */
[----:B------:R-:W-:Y:S01]  /*7cc0*/  LOP3.LUT R48, R52, 0xff0000, R53, 0xf8, !PT ;  /* 0x00ff000034307812 */ /* 0x000fe200078ef835 */
[----:B------:R-:W-:Y:S01]  /*7cd0*/  HADD2.F32 R53, -RZ, R55.H0_H0 ;  /* 0x20000037ff357230 */ /* 0x000fe20000004100 */
[----:B------:R-:W-:Y:S01]  /*7ce0*/  F2FP.F16.E4M3.UNPACK_B R163, R160.H1 ;  /* 0x000000a0ffa3723e */ /* 0x000fe200030006ff */
[--C-:B------:R-:W-:Y:S01]  /*7cf0*/  HADD2.F32 R52, -RZ, R54.reuse.H0_H0 ;  /* 0x20000036ff347230 */ /* 0x100fe20000004100 */
[----:B------:R-:W-:Y:S01]  /*7d00*/  LOP3.LUT R51, R167, 0xff0000, R168, 0xf8, !PT ;  /* 0x00ff0000a7337812 */ /* 0x000fe200078ef8a8 */
[----:B------:R-:W-:Y:S02]  /*7d10*/  HADD2.F32 R168, -RZ, R165.H1_H1 ;  /* 0x300000a5ffa87230 */ /* 0x000fe40000004100 */
        /* <DEDUP_REMOVED lines=169> */
.L_x_8044:
[----:B------:R-:W-:Y:S05]  /*87b0*/  BSYNC B2 ;  /* 0x0000000000027941 */ /* 0x000fea0003800000 */
.L_x_8043:
        /* <DEDUP_REMOVED lines=12> */
.L_x_8042:
[----:B------:R-:W-:Y:S05]  /*8880*/  BSYNC B1 ;  /* 0x0000000000017941 */ /* 0x000fea0003800000 */
.L_x_8041:
        /* <DEDUP_REMOVED lines=30> */
[----:B------:R-:W-:-:S04]  /*8a70*/  IMAD R51, R17, 0x7000, R48 ;  /* 0x0000700011337824 */ /* 0x000fc800078e0230 */
[----:B------:R-:W-:Y:S02]  /*8a80*/  IMAD.IADD R52, R16, 0x1, R51 ;  /* 0x0000000110347824 */ /* 0x000fe400078e0233 */
        /* <DEDUP_REMOVED lines=12> */
[----:B------:R-:W-:-:S02]  /*8b50*/  SHF.R.U32.HI R155, RZ, 0x8, R63 ;  /* 0x00000008ff9b7819 */ /* 0x000fc4000001163f */
[----:B------:R-:W-:Y:S02]  /*8b60*/  LOP3.LUT R87, R59, 0xff, RZ, 0xc0, !PT ;  /* 0x000000ff3b577812 */ /* 0x000fe400078ec0ff */
[----:B------:R-:W-:Y:S01]  /*8b70*/  SHF.R.U32.HI R160, RZ, 0x18, R59 ;  /* 0x00000018ffa07819 */ /* 0x000fe2000001163b */
[----:B------:R-:W-:Y:S01]  /*8b80*/  IMAD.SHL.U32 R54, R155, 0x100, RZ ;  /* 0x000001009b367824 */ /* 0x000fe200078e00ff */
[----:B------:R-:W-:Y:S02]  /*8b90*/  SHF.R.U32.HI R158, RZ, 0x8, R61 ;  /* 0x00000008ff9e7819 */ /* 0x000fe4000001163d */
[----:B------:R-:W-:Y:S02]  /*8ba0*/  LOP3.LUT R135, R63, 0xff, RZ, 0xc0, !PT ;  /* 0x000000ff3f877812 */ /* 0x000fe400078ec0ff */
[----:B------:R-:W-:Y:S02]  /*8bb0*/  SHF.R.U32.HI R156, RZ, 0x18, R63 ;  /* 0x00000018ff9c7819 */ /* 0x000fe4000001163f */
[----:B------:R-:W-:-:S02]  /*8bc0*/  SHF.R.U32.HI R161, RZ, 0x10, R59 ;  /* 0x00000010ffa17819 */ /* 0x000fc4000001163b */
[----:B------:R-:W-:Y:S02]  /*8bd0*/  LOP3.LUT R134, R61, 0xff, RZ, 0xc0, !PT ;  /* 0x000000ff3d867812 */ /* 0x000fe400078ec0ff */
[--C-:B------:R-:W-:Y:S02]  /*8be0*/  SHF.R.U32.HI R157, RZ, 0x18, R61.reuse ;  /* 0x00000018ff9d7819 */ /* 0x100fe4000001163d */
[----:B------:R-:W-:Y:S01]  /*8bf0*/  LOP3.LUT R49, R49, 0xff00, R48, 0xf8, !PT ;  /* 0x0000ff0031317812 */ /* 0x000fe200078ef830 */
[----:B------:R-:W-:Y:S01]  /*8c00*/  IMAD.SHL.U32 R48, R159, 0x100, RZ ;  /* 0x000001009f307824 */ /* 0x000fe200078e00ff */
[----:B------:R-:W-:Y:S01]  /*8c10*/  SHF.R.U32.HI R59, RZ, 0x10, R61 ;  /* 0x00000010ff3b7819 */ /* 0x000fe2000001163d */
[----:B------:R-:W-:Y:S01]  /*8c20*/  IMAD.MOV.U32 R61, RZ, RZ, R52 ;  /* 0x000000ffff3d7224 */ /* 0x000fe200078e0034 */
[----:B------:R-:W-:Y:S01]  /*8c30*/  SHF.R.U32.HI R164, RZ, 0x10, R57 ;  /* 0x00000010ffa47819 */ /* 0x000fe20000011639 */
[----:B------:R-:W-:Y:S01]  /*8c40*/  IMAD.SHL.U32 R52, R158, 0x100, RZ ;  /* 0x000001009e347824 */ /* 0x000fe200078e00ff */
[----:B------:R-:W-:Y:S01]  /*8c50*/  PRMT R87, R160, 0x654, R87 ;  /* 0x00000654a0577816 */ /* 0x000fe20000000057 */
[----:B------:R-:W-:Y:S01]  /*8c60*/  IMAD.MOV.U32 R57, RZ, RZ, R50 ;  /* 0x000000ffff397224 */ /* 0x000fe200078e0032 */
[----:B------:R-:W-:Y:S01]  /*8c70*/  SHF.R.U32.HI R62, RZ, 0x10, R63 ;  /* 0x00000010ff3e7819 */ /* 0x000fe2000001163f */
[----:B------:R-:W-:Y:S01]  /*8c80*/  IMAD.U32 R50, R164, 0x10000, RZ ;  /* 0x00010000a4327824 */ /* 0x000fe200078e00ff */
[----:B------:R-:W-:-:S02]  /*8c90*/  PRMT R135, R156, 0x654, R135 ;  /* 0x000006549c877816 */ /* 0x000fc40000000087 */
[----:B------:R-:W-:Y:S01]  /*8ca0*/  PRMT R63, R157, 0x654, R134 ;  /* 0x000006549d3f7816 */ /* 0x000fe20000000086 */
[----:B------:R-:W-:Y:S01]  /*8cb0*/  IMAD.U32 R62, R62, 0x10000, RZ ;  /* 0x000100003e3e7824 */ /* 0x000fe200078e00ff */
[----:B------:R-:W-:Y:S01]  /*8cc0*/  LOP3.LUT R87, R87, 0xff00, R48, 0xf8, !PT ;  /* 0x0000ff0057577812 */ /* 0x000fe200078ef830 */
[----:B------:R-:W-:Y:S01]  /*8cd0*/  IMAD.U32 R48, R161, 0x10000, RZ ;  /* 0x00010000a1307824 */ /* 0x000fe200078e00ff */
[----:B------:R-:W-:Y:S02]  /*8ce0*/  LOP3.LUT R157, R135, 0xff00, R54, 0xf8, !PT ;  /* 0x0000ff00879d7812 */ /* 0x000fe400078ef836 */
[----:B------:R-:W-:Y:S01]  /*8cf0*/  LOP3.LUT R155, R63, 0xff00, R52, 0xf8, !PT ;  /* 0x0000ff003f9b7812 */ /* 0x000fe200078ef834 */
[----:B------:R-:W-:Y:S01]  /*8d00*/  IMAD.U32 R52, R59, 0x10000, RZ ;  /* 0x000100003b347824 */ /* 0x000fe200078e00ff */
[----:B------:R-:W-:Y:S02]  /*8d10*/  F2FP.F16.E4M3.UNPACK_B R135, R154.H1 ;  /* 0x0000009aff87723e */ /* 0x000fe400030006ff */
[----:B------:R-:W-:-:S02]  /*8d20*/  F2FP.F16.E4M3.UNPACK_B R84, R61.H1 ;  /* 0x0000003dff54723e */ /* 0x000fc400030006ff */
        /* <DEDUP_REMOVED lines=8> */
[----:B------:R-:W-:Y:S02]  /*8db0*/  HADD2.F32 R63, -RZ, R63.H1_H1 ;  /* 0x3000003fff3f7230 */ /* 0x000fe40000004100 */
        /* <DEDUP_REMOVED lines=166> */
[----:B------:R-:W-:Y:S01]  /*9820*/  F2FP.SATFINITE.E4M3.F32.PACK_AB_MERGE_C R51, R55, R158, R48 ;  /* 0x0000009e3733723e */ /* 0x000fe20004807030 */
[----:B------:R-:W-:Y:S01]  /*9830*/  IMAD.MOV.U32 R48, RZ, RZ, R59 ;  /* 0x000000ffff307224 */ /* 0x000fe200078e003b */
[----:B------:R-:W-:Y:S01]  /*9840*/  F2FP.SATFINITE.E4M3.F32.PACK_AB_MERGE_C R55, R49, R156, R134 ;  /* 0x0000009c3137723e */ /* 0x000fe20004807086 */
[----:B------:R-:W-:Y:S01]  /*9850*/  IMAD.MOV.U32 R49, RZ, RZ, R50 ;  /* 0x000000ffff317224 */ /* 0x000fe200078e0032 */
[----:B------:R-:W-:Y:S01]  /*9860*/  F2FP.SATFINITE.E4M3.F32.PACK_AB_MERGE_C R53, R52, R61, R56 ;  /* 0x0000003d3435723e */ /* 0x000fe20004807038 */
[----:B------:R-:W-:Y:S02]  /*9870*/  IMAD.MOV.U32 R52, RZ, RZ, R58 ;  /* 0x000000ffff347224 */ /* 0x000fe400078e003a */
[----:B------:R-:W-:-:S07]  /*9880*/  IMAD.MOV.U32 R50, RZ, RZ, R57 ;  /* 0x000000ffff327224 */ /* 0x000fce00078e0039 */
.L_x_8048:
[----:B------:R-:W-:Y:S05]  /*9890*/  BSYNC B2 ;  /* 0x0000000000027941 */ /* 0x000fea0003800000 */
.L_x_8047:
        /* <DEDUP_REMOVED lines=12> */
.L_x_8046:
[----:B------:R-:W-:Y:S05]  /*9960*/  BSYNC B1 ;  /* 0x0000000000017941 */ /* 0x000fea0003800000 */
.L_x_8045:
        /* <DEDUP_REMOVED lines=15> */
[----:B------:R-:W-:-:S03]  /*9a60*/  IMAD.SHL.U32 R51, R51, 0x80, RZ ;  /* 0x0000008033337824 */ /* 0x000fc600078e00ff */
        /* <DEDUP_REMOVED lines=40> */
[----:B------:R-:W-:Y:S01]  /*9cf0*/  SHF.R.U32.HI R84, RZ, 0x10, R67 ;  /* 0x00000010ff547819 */ /* 0x000fe20000011643 */
[----:B--2---:R-:W-:Y:S01]  /*9d00*/  IMAD.MOV.U32 R67, RZ, RZ, R52 ;  /* 0x000000ffff437224 */ /* 0x004fe200078e0034 */
[----:B------:R-:W-:Y:S01]  /*9d10*/  LOP3.LUT R48, R63, 0xff00, R48, 0xf8, !PT ;  /* 0x0000ff003f307812 */ /* 0x000fe200078ef830 */
[----:B------:R-:W-:Y:S01]  /*9d20*/  IMAD.SHL.U32 R63, R86, 0x100, RZ ;  /* 0x00000100563f7824 */ /* 0x000fe200078e00ff */
[----:B------:R-:W-:Y:S01]  /*9d30*/  PRMT R66, R85, 0x654, R66 ;  /* 0x0000065455427816 */ /* 0x000fe20000000042 */
[----:B------:R-:W-:Y:S01]  /*9d40*/  IMAD.U32 R83, R83, 0x10000, RZ ;  /* 0x0001000053537824 */ /* 0x000fe200078e00ff */
[----:B------:R-:W-:-:S02]  /*9d50*/  PRMT R64, R87, 0x654, R64 ;  /* 0x0000065457407816 */ /* 0x000fc40000000040 */
[----:B------:R-:W-:Y:S01]  /*9d60*/  LOP3.LUT R50, R48, 0xff0000, R49, 0xf8, !PT ;  /* 0x00ff000030327812 */ /* 0x000fe200078ef831 */
[----:B------:R-:W-:Y:S01]  /*9d70*/  IMAD.U32 R48, R84, 0x10000, RZ ;  /* 0x0001000054307824 */ /* 0x000fe200078e00ff */
[----:B------:R-:W-:Y:S02]  /*9d80*/  LOP3.LUT R52, R66, 0xff00, R69, 0xf8, !PT ;  /* 0x0000ff0042347812 */ /* 0x000fe400078ef845 */
[----:B------:R-:W-:Y:S02]  /*9d90*/  LOP3.LUT R82, R68, 0xff00, R71, 0xf8, !PT ;  /* 0x0000ff0044527812 */ /* 0x000fe400078ef847 */
[----:B------:R-:W-:Y:S02]  /*9da0*/  LOP3.LUT R63, R64, 0xff00, R63, 0xf8, !PT ;  /* 0x0000ff00403f7812 */ /* 0x000fe400078ef83f */
[----:B------:R-:W-:Y:S02]  /*9db0*/  F2FP.F16.E4M3.UNPACK_B R71, R150.H1 ;  /* 0x00000096ff47723e */ /* 0x000fe400030006ff */
[----:B------:R-:W-:-:S02]  /*9dc0*/  F2FP.F16.E4M3.UNPACK_B R68, R67.H1 ;  /* 0x00000043ff44723e */ /* 0x000fc400030006ff */
[----:B------:R-:W-:Y:S01]  /*9dd0*/  F2FP.F16.E4M3.UNPACK_B R66, R65.H1 ;  /* 0x00000041ff42723e */ /* 0x000fe200030006ff */
[----:B------:R-:W-:Y:S01]  /*9de0*/  HADD2.F32 R49, -RZ, R71.H0_H0 ;  /* 0x20000047ff317230 */ /* 0x000fe20000004100 */
[----:B------:R-:W-:Y:S01]  /*9df0*/  LOP3.LUT R48, R63, 0xff0000, R48, 0xf8, !PT ;  /* 0x00ff00003f307812 */ /* 0x000fe200078ef830 */
[----:B------:R-:W-:Y:S01]  /*9e00*/  HADD2.F32 R64, -RZ, R68.H0_H0 ;  /* 0x20000044ff407230 */ /* 0x000fe20000004100 */
[----:B------:R-:W-:Y:S01]  /*9e10*/  F2FP.F16.E4M3.UNPACK_B R69, R148.H1 ;  /* 0x00000094ff45723e */ /* 0x000fe200030006ff */
[--C-:B------:R-:W-:Y:S01]  /*9e20*/  HADD2.F32 R63, -RZ, R66.reuse.H0_H0 ;  /* 0x20000042ff3f7230 */ /* 0x100fe20000004100 */
[----:B------:R-:W-:Y:S01]  /*9e30*/  LOP3.LUT R52, R52, 0xff0000, R81, 0xf8, !PT ;  /* 0x00ff000034347812 */ /* 0x000fe200078ef851 */
[----:B------:R-:W-:Y:S02]  /*9e40*/  HADD2.F32 R66, -RZ, R66.H1_H1 ;  /* 0x30000042ff427230 */ /* 0x000fe40000004100 */
[----:B------:R-:W-:Y:S01]  /*9e50*/  FMUL.FTZ R84, R64, R49 ;  /* 0x0000003140547220 */ /* 0x000fe20000410000 */
[----:B------:R-:W-:-:S02]  /*9e60*/  HADD2.F32 R70, -RZ, R69.H0_H0 ;  /* 0x20000045ff467230 */ /* 0x000fc40000004100 */
        /* <DEDUP_REMOVED lines=8> */
[----:B------:R-:W-:Y:S02]  /*9ef0*/  F2FP.F16.E4M3.UNPACK_B R68, R67 ;  /* 0x00000043ff44723e */ /* 0x000fe400020006ff */
[----:B------:R-:W-:Y:S01]  /*9f00*/  LOP3.LUT R49, R82, 0xff0000, R83, 0xf8, !PT ;  /* 0x00ff000052317812 */ /* 0x000fe200078ef853 */
[-C--:B------:R-:W-:Y:S01]  /*9f10*/  FMUL.FTZ R84, R66, R70.reuse ;  /* 0x0000004642547220 */ /* 0x080fe20000410000 */
[----:B------:R-:W-:Y:S01]  /*9f20*/  FMUL.FTZ R65, R71, R70 ;  /* 0x0000004647417220 */ /* 0x000fe20000410000 */
[----:B------:R-:W-:Y:S01]  /*9f30*/  F2FP.F16.E4M3.UNPACK_B R148, R148 ;  /* 0x00000094ff94723e */ /* 0x000fe200020006ff */
[----:B------:R-:W-:-:S02]  /*9f40*/  HADD2.F32 R82, -RZ, R150.H0_H0 ;  /* 0x20000096ff527230 */ /* 0x000fc40000004100 */
[----:B------:R-:W-:Y:S02]  /*9f50*/  HADD2.F32 R70, -RZ, R68.H0_H0 ;  /* 0x20000044ff467230 */ /* 0x000fe40000004100 */
        /* <DEDUP_REMOVED lines=156> */
.L_x_8052:
[----:B------:R-:W-:Y:S05]  /*a920*/  BSYNC B2 ;  /* 0x0000000000027941 */ /* 0x000fea0003800000 */
.L_x_8051:
        /* <DEDUP_REMOVED lines=12> */
.L_x_8050:
[----:B------:R-:W-:Y:S05]  /*a9f0*/  BSYNC B1 ;  /* 0x0000000000017941 */ /* 0x000fea0003800000 */
.L_x_8049:
        /* <DEDUP_REMOVED lines=43> */
[----:B------:R-:W-:Y:S01]  /*acb0*/  IMAD.MOV.U32 R62, RZ, RZ, R54 ;  /* 0x000000ffff3e7224 */ /* 0x000fe200078e0036 */
[----:B------:R-:W-:Y:S01]  /*acc0*/  SHF.R.U32.HI R81, RZ, 0x10, R73 ;  /* 0x00000010ff517819 */ /* 0x000fe20000011649 */
[----:B------:R-:W-:Y:S01]  /*acd0*/  IMAD.SHL.U32 R50, R71, 0x100, RZ ;  /* 0x0000010047327824 */ /* 0x000fe200078e00ff */
[----:B------:R-:W-:-:S02]  /*ace0*/  LOP3.LUT R64, R75, 0xff, RZ, 0xc0, !PT ;  /* 0x000000ff4b407812 */ /* 0x000fc400078ec0ff */
[----:B------:R-:W-:Y:S01]  /*acf0*/  SHF.R.U32.HI R67, RZ, 0x18, R75 ;  /* 0x00000018ff437819 */ /* 0x000fe2000001164b */
[----:B------:R-:W-:Y:S01]  /*ad00*/  IMAD.U32 R52, R81, 0x10000, RZ ;  /* 0x0001000051347824 */ /* 0x000fe200078e00ff */
[----:B------:R-:W-:Y:S02]  /*ad10*/  LOP3.LUT R68, R77, 0xff, RZ, 0xc0, !PT ;  /* 0x000000ff4d447812 */ /* 0x000fe400078ec0ff */
[----:B------:R-:W-:Y:S02]  /*ad20*/  SHF.R.U32.HI R73, RZ, 0x18, R77 ;  /* 0x00000018ff497819 */ /* 0x000fe4000001164d */
[----:B------:R-:W-:Y:S01]  /*ad30*/  LOP3.LUT R65, R65, 0xff00, R48, 0xf8, !PT ;  /* 0x0000ff0041417812 */ /* 0x000fe200078ef830 */
[----:B------:R-:W-:Y:S01]  /*ad40*/  IMAD.SHL.U32 R48, R76, 0x100, RZ ;  /* 0x000001004c307824 */ /* 0x000fe200078e00ff */
[----:B------:R-:W-:Y:S02]  /*ad50*/  SHF.R.U32.HI R70, RZ, 0x8, R79 ;  /* 0x00000008ff467819 */ /* 0x000fe4000001164f */
[----:B------:R-:W-:-:S02]  /*ad60*/  PRMT R67, R67, 0x654, R64 ;  /* 0x0000065443437816 */ /* 0x000fc40000000040 */
[----:B------:R-:W-:Y:S01]  /*ad70*/  PRMT R73, R73, 0x654, R68 ;  /* 0x0000065449497816 */ /* 0x000fe20000000044 */
[----:B------:R-:W-:Y:S01]  /*ad80*/  IMAD.SHL.U32 R54, R70, 0x100, RZ ;  /* 0x0000010046367824 */ /* 0x000fe200078e00ff */
        /* <DEDUP_REMOVED lines=194> */
.L_x_8054:
[----:B------:R-:W-:Y:S05]  /*b9b0*/  BSYNC B1 ;  /* 0x0000000000017941 */ /* 0x000fea0003800000 */
.L_x_8053:
[----:B------:R-:W-:Y:S01]  /*b9c0*/  ISETP.GE.AND P2, PT, R63, R145, PT ;  /* 0x000000913f00720c */ /* 0x000fe20003f46270 */
[----:B------:R-:W-:Y:S02]  /*b9d0*/  ULDC.64 UR4, c[0x0][0x208] ;  /* 0x0000820000047ab9 */ /* 0x000fe40000000a00 */
[----:B-1----:R3:W-:Y:S10]  /*b9e0*/  STG.E.128 desc[UR4][R58.64], R48 ;  /* 0x000000303a007986 */ /* 0x0027f4000c101d04 */
[----:B------:R-:W-:Y:S05]  /*b9f0*/  @P2 BRA `(.L_x_8031) ;  /* 0x0000000400f42947 */ /* 0x000fea0003800000 */
[--C-:B---3--:R-:W-:Y:S01]  /*ba00*/  SHF.R.S32.HI R48, RZ, 0x1f, R63.reuse ;  /* 0x0000001fff307819 */ /* 0x108fe2000001143f */
[----:B------:R-:W-:Y:S01]  /*ba10*/  ULDC.64 UR4, c[0x0][0x208] ;  /* 0x0000820000047ab9 */ /* 0x000fe20000000a00 */
[----:B------:R-:W-:-:S04]  /*ba20*/  IADD3 R63, P2, P3, R44, R128, R63 ;  /* 0x000000802c3f7210 */ /* 0x000fc80007b5e03f */
[----:B------:R-:W-:Y:S02]  /*ba30*/  IADD3.X R48, R40, R61, R48, P2, P3 ;  /* 0x0000003d28307210 */ /* 0x000fe400017e6430 */
[----:B------:R-:W-:-:S05]  /*ba40*/  IADD3 R56, P2, R63, R56, RZ ;  /* 0x000000383f387210 */ /* 0x000fca0007f5e0ff */
[----:B------:R-:W-:-:S05]  /*ba50*/  IMAD.X R57, R48, 0x1, R57, P2 ;  /* 0x0000000130397824 */ /* 0x000fca00010e0639 */
[----:B--2---:R4:W-:Y:S01]  /*ba60*/  STG.E.128 desc[UR4][R56.64], R52 ;  /* 0x0000003438007986 */ /* 0x0049e2000c101d04 */
[----:B------:R-:W-:Y:S05]  /*ba70*/  BRA `(.L_x_8031) ;  /* 0x0000000400d47947 */ /* 0x000fea0003800000 */
.L_x_7994:
[----:B------:R-:W-:-:S04]  /*ba80*/  ULOP3.LUT UR4, UR60, 0x1, URZ, 0xfc, !UPT ;  /* 0x000000013c047892 */ /* 0x000fc8000f8efc3f */
[----:B------:R-:W-:-:S06]  /*ba90*/  UISETP.NE.AND UP0, UPT, UR4, 0x3, UPT ;  /* 0x000000030400788c */ /* 0x000fcc000bf05270 */
[----:B------:R-:W-:-:S13]  /*baa0*/  PLOP3.LUT P5, PT, PT, PT, UP0, 0x80, 0x0 ;  /* 0x000000000000781c */ /* 0x000fda0003faf008 */
[----:B------:R-:W-:Y:S05]  /*bab0*/  @!P5 BRA `(.L_x_8055) ;  /* 0x000000000004d947 */ /* 0x000fea0003800000 */
[----:B------:R-:W-:Y:S01]  /*bac0*/  BPT.TRAP 0x1 ;  /* 0x000000040000795c */ /* 0x000fe20000300000 */
.L_x_8055:
        /* <DEDUP_REMOVED lines=9> */
.L_x_8299:
[----:B------:R-:W-:Y:S05]  /*bb60*/  BSYNC B1 ;  /* 0x0000000000017941 */ /* 0x000fea0003800000 */
.L_x_8056:
        /* <DEDUP_REMOVED lines=24> */
.L_x_8059:
[----:B------:R-:W-:Y:S05]  /*bcf0*/  BSYNC B1 ;  /* 0x0000000000017941 */ /* 0x000fea0003800000 */
.L_x_8058:
        /* <DEDUP_REMOVED lines=24> */
.L_x_8061:
[----:B------:R-:W-:Y:S05]  /*be80*/  BSYNC B1 ;  /* 0x0000000000017941 */ /* 0x000fea0003800000 */
.L_x_8060:
        /* <DEDUP_REMOVED lines=24> */
.L_x_8063:
[----:B------:R-:W-:Y:S05]  /*c010*/  BSYNC B1 ;  /* 0x0000000000017941 */ /* 0x000fea0003800000 */
.L_x_8062:
        /* <DEDUP_REMOVED lines=27> */
.L_x_8031:
[----:B------:R-:W-:Y:S05]  /*c1d0*/  BSYNC B0 ;  /* 0x0000000000007941 */ /* 0x000fea0003800000 */
.L_x_7993:
        /* <DEDUP_REMOVED lines=17> */
.L_x_8065:
[----:B------:R-:W-:Y:S05]  /*c2f0*/  BSYNC B0 ;  /* 0x0000000000007941 */ /* 0x000fea0003800000 */
.L_x_8064:
[----:B------:R-:W1:Y:S01]  /*c300*/  SYNCS.PHASECHK.TRANS64.TRYWAIT P3, [R110+URZ+0x2e8b0], R125 ;  /* 0x02e8b07d6e0075a7 */ /* 0x000e62000806017f */
[----:B------:R-:W-:Y:S01]  /*c310*/  ULDC UR61, c[0x0][0x2f4] ;  /* 0x0000bd00003d7ab9 */ /* 0x000fe20000000800 */
[----:B------:R-:W-:Y:S01]  /*c320*/  ULDC.64 UR38, c[0x0][0x328] ;  /* 0x0000ca0000267ab9 */ /* 0x000fe20000000a00 */
[----:B------:R-:W-:Y:S01]  /*c330*/  ULDC.64 UR36, c[0x0][0x318] ;  /* 0x0000c60000247ab9 */ /* 0x000fe20000000a00 */
[----:B------:R-:W-:Y:S04]  /*c340*/  BSSY B0, `(.L_x_8066) ;  /* 0x0000002000007945 */ /* 0x000fe80003800000 */
[----:B-1----:R-:W-:Y:S05]  /*c350*/  @!P3 BRA `(.L_x_8067) ;  /* 0x000001e40098b947 */ /* 0x002fea0003800000 */
.L_x_8300:
[----:B------:R-:W-:Y:S05]  /*c360*/  BSYNC B0 ;  /* 0x0000000000007941 */ /* 0x000fea0003800000 */
.L_x_8066:
[----:B------:R-:W-:Y:S01]  /*c370*/  ISETP.GE.AND P3, PT, R228, R119, PT ;  /* 0x00000077e400720c */ /* 0x000fe20003f66270 */
[----:B------:R-:W-:Y:S01]  /*c380*/  BSSY B0, `(.L_x_8068) ;  /* 0x0000017000007945 */ /* 0x000fe20003800000 */
[----:B------:R-:W-:-:S11]  /*c390*/  IMAD.WIDE R52, R25, 0xe0, R100 ;  /* 0x000000e019347825 */ /* 0x000fd600078e0264 */
[----:B------:R-:W-:Y:S05]  /*c3a0*/  @P3 BRA `(.L_x_8069) ;  /* 0x0000000000503947 */ /* 0x000fea0003800000 */
[----:B------:R-:W-:Y:S01]  /*c3b0*/  ISETP.GE.AND P3, PT, R4, UR61, PT ;  /* 0x0000003d04007c0c */ /* 0x000fe2000bf66270 */
[----:B0-----:R-:W-:Y:S01]  /*c3c0*/  IMAD.MOV.U32 R48, RZ, RZ, R46 ;  /* 0x000000ffff307224 */ /* 0x001fe200078e002e */
[----:B------:R-:W-:Y:S01]  /*c3d0*/  PLOP3.LUT P4, PT, PT, PT, PT, 0x8, 0x0 ;  /* 0x000000000000781c */ /* 0x000fe20003f8e170 */
[----:B------:R-:W-:Y:S01]  /*c3e0*/  IMAD.MOV.U32 R49, RZ, RZ, R109 ;  /* 0x000000ffff317224 */ /* 0x000fe200078e006d */
[----:B------:R-:W-:Y:S01]  /*c3f0*/  ULDC.64 UR4, c[0x0][0x208] ;  /* 0x0000820000047ab9 */ /* 0x000fe20000000a00 */
[----:B------:R-:W-:Y:S02]  /*c400*/  IMAD R51, R53, UR38, RZ ;  /* 0x0000002635337c24 */ /* 0x000fe4000f8e02ff */
[----:B------:R-:W-:-:S04]  /*c410*/  IMAD.WIDE.U32 R48, R52, UR38, R48 ;  /* 0x0000002634307c25 */ /* 0x000fc8000f8e0030 */
[----:B------:R-:W-:Y:S02]  /*c420*/  IMAD R51, R52, UR39, R51 ;  /* 0x0000002734337c24 */ /* 0x000fe4000f8e0233 */
        /* <DEDUP_REMOVED lines=8> */
[----:B------:R-:W0:Y:S04]  /*c4b0*/  @!P4 LDS.128 R48, [R118+0xe400] ;  /* 0x00e400007630c984 */ /* 0x000e280000000c00 */
[----:B0-----:R-:W-:Y:S04]  /*c4c0*/  @!P4 STG.E.128 desc[UR4][R54.64], R48 ;  /* 0x000000303600c986 */ /* 0x001fe8000c101d04 */
[----:B------:R-:W0:Y:S04]  /*c4d0*/  @!P3 LDS.128 R48, [R56+0xe400] ;  /* 0x00e400003830b984 */ /* 0x000e280000000c00 */
[----:B0-----:R2:W-:Y:S02]  /*c4e0*/  @!P3 STG.E.128 desc[UR4][R54.64+0x40], R48 ;  /* 0x000040303600b986 */ /* 0x0015e4000c101d04 */
.L_x_8069:
[----:B------:R-:W-:Y:S05]  /*c4f0*/  BSYNC B0 ;  /* 0x0000000000007941 */ /* 0x000fea0003800000 */
.L_x_8068:
[----:B0-2---:R-:W-:Y:S01]  /*c500*/  VIADD R48, R228, 0x40 ;  /* 0x00000040e4307836 */ /* 0x005fe20000000000 */
[----:B------:R-:W-:Y:S04]  /*c510*/  BSSY B0, `(.L_x_8070) ;  /* 0x0000019000007945 */ /* 0x000fe80003800000 */
[----:B------:R-:W-:-:S13]  /*c520*/  ISETP.GE.AND P3, PT, R48, R119, PT ;  /* 0x000000773000720c */ /* 0x000fda0003f66270 */
[----:B------:R-:W-:Y:S05]  /*c530*/  @P3 BRA `(.L_x_8071) ;  /* 0x0000000000583947 */ /* 0x000fea0003800000 */
[----:B------:R-:W-:Y:S01]  /*c540*/  ISETP.GE.AND P3, PT, R4, UR61, PT ;  /* 0x0000003d04007c0c */ /* 0x000fe2000bf66270 */
[----:B------:R-:W-:Y:S01]  /*c550*/  IMAD.MOV.U32 R48, RZ, RZ, R46 ;  /* 0x000000ffff307224 */ /* 0x000fe200078e002e */
[----:B------:R-:W-:Y:S01]  /*c560*/  PLOP3.LUT P4, PT, PT, PT, PT, 0x8, 0x0 ;  /* 0x000000000000781c */ /* 0x000fe20003f8e170 */
[----:B------:R-:W-:Y:S01]  /*c570*/  IMAD.MOV.U32 R49, RZ, RZ, R109 ;  /* 0x000000ffff317224 */ /* 0x000fe200078e006d */
[----:B------:R-:W-:-:S09]  /*c580*/  ULDC.64 UR4, c[0x0][0x208] ;  /* 0x0000820000047ab9 */ /* 0x000fd20000000a00 */
        /* <DEDUP_REMOVED lines=13> */
[----:B------:R-:W0:Y:S04]  /*c660*/  @!P4 LDS.128 R48, [R118+0x10400] ;  /* 0x010400007630c984 */ /* 0x000e280000000c00 */
[----:B0-----:R-:W-:Y:S04]  /*c670*/  @!P4 STG.E.128 desc[UR4][R54.64], R48 ;  /* 0x000000303600c986 */ /* 0x001fe8000c101d04 */
[----:B------:R-:W0:Y:S04]  /*c680*/  @!P3 LDS.128 R48, [R56+0x10400] ;  /* 0x010400003830b984 */ /* 0x000e280000000c00 */
[----:B0-----:R0:W-:Y:S02]  /*c690*/  @!P3 STG.E.128 desc[UR4][R54.64+0x40], R48 ;  /* 0x000040303600b986 */ /* 0x0011e4000c101d04 */
.L_x_8071:
[----:B------:R-:W-:Y:S05]  /*c6a0*/  BSYNC B0 ;  /* 0x0000000000007941 */ /* 0x000fea0003800000 */
.L_x_8070:
[----:B0-----:R-:W-:Y:S01]  /*c6b0*/  VIADD R48, R228, 0x80 ;  /* 0x00000080e4307836 */ /* 0x001fe20000000000 */
        /* <DEDUP_REMOVED lines=25> */
.L_x_8073:
[----:B------:R-:W-:Y:S05]  /*c850*/  BSYNC B0 ;  /* 0x0000000000007941 */ /* 0x000fea0003800000 */
.L_x_8072:
        /* <DEDUP_REMOVED lines=22> */
[----:B------:R-:W0:Y:S04]  /*c9c0*/  @!P4 LDS.128 R48, [R118+0x14400] ;  /* 0x014400007630c984 */ /* 0x000e280000000c00 */
[----:B0-----:R-:W-:Y:S04]  /*c9d0*/  @!P4 STG.E.128 desc[UR4][R52.64], R48 ;  /* 0x000000303400c986 */ /* 0x001fe8000c101d04 */
[----:B------:R-:W0:Y:S04]  /*c9e0*/  @!P3 LDS.128 R48, [R54+0x14400] ;  /* 0x014400003630b984 */ /* 0x000e280000000c00 */
[----:B0-----:R0:W-:Y:S02]  /*c9f0*/  @!P3 STG.E.128 desc[UR4][R52.64+0x40], R48 ;  /* 0x000040303400b986 */ /* 0x0011e4000c101d04 */
.L_x_8075:
[----:B------:R-:W-:Y:S05]  /*ca00*/  BSYNC B0 ;  /* 0x0000000000007941 */ /* 0x000fea0003800000 */
.L_x_8074:
        /* <DEDUP_REMOVED lines=22> */
.L_x_7988:
[----:B------:R-:W-:Y:S05]  /*cb70*/  @P0 BRA `(.L_x_8077) ;  /* 0x00000000000c0947 */ /* 0x000fea0003800000 */
[----:B------:R-:W0:Y:S01]  /*cb80*/  FENCE.VIEW.ASYNC.G ;  /* 0x00000000000073c6 */ /* 0x000e220000000100 */
[----:B------:R-:W-:Y:S05]  /*cb90*/  WARPSYNC.ALL ;  /* 0x0000000000007948 */ /* 0x000fea0003800000 */
[----:B0-----:R-:W-:Y:S06]  /*cba0*/  BAR.ARV 0xc, 0x180 ;  /* 0x0306000000007b1d */ /* 0x001fec0000002000 */
.L_x_8077:
[----:B------:R-:W2:Y:S01]  /*cbb0*/  LDL R0, [R1+0xa4] ;  /* 0x0000a40001007983 */ /* 0x000ea20000100800 */
[----:B------:R-:W-:Y:S01]  /*cbc0*/  ULDC.64 UR6, c[0x0][0x998] ;  /* 0x0002660000067ab9 */ /* 0x000fe20000000a00 */
[----:B------:R-:W-:Y:S02]  /*cbd0*/  ULDC.64 UR4, c[0x0][0x990] ;  /* 0x0002640000047ab9 */ /* 0x000fe40000000a00 */
[----:B------:R-:W3:Y:S04]  /*cbe0*/  LDL R3, [R1+0x90] ;  /* 0x0000900001037983 */ /* 0x000ee80000100800 */
[----:B------:R-:W4:Y:S01]  /*cbf0*/  LDL R20, [R1+0x68] ;  /* 0x0000680001147983 */ /* 0x000f220000100800 */
[----:B------:R-:W-:Y:S02]  /*cc00*/  ISETP.NE.U32.AND P1, PT, RZ, UR6, PT ;  /* 0x00000006ff007c0c */ /* 0x000fe4000bf25070 */
[----:B------:R-:W-:Y:S01]  /*cc10*/  ISETP.NE.U32.AND P0, PT, RZ, UR4, PT ;  /* 0x00000004ff007c0c */ /* 0x000fe2000bf05070 */
[----:B------:R-:W4:Y:S01]  /*cc20*/  LDL R14, [R1+0x4c] ;  /* 0x00004c00010e7983 */ /* 0x000f220000100800 */
[----:B------:R-:W-:-:S02]  /*cc30*/  ISETP.NE.AND.EX P1, PT, RZ, UR7, PT, P1 ;  /* 0x00000007ff007c0c */ /* 0x000fc4000bf25310 */
[----:B------:R-:W-:-:S11]  /*cc40*/  ISETP.NE.AND.EX P0, PT, RZ, UR5, PT, P0 ;  /* 0x00000005ff007c0c */ /* 0x000fd6000bf05300 */
[----:B------:R-:W2:Y:S08]  /*cc50*/  @P1 LDC.64 R8, c[0x0][0x9b8] ;  /* 0x00026e00ff081b82 */ /* 0x000eb00000000a00 */
[----:B------:R-:W0:Y:S08]  /*cc60*/  @P0 LDC.64 R6, c[0x0][0x9a8] ;  /* 0x00026a00ff060b82 */ /* 0x000e300000000a00 */
[----:B------:R-:W1:Y:S08]  /*cc70*/  @P1 LDC.64 R10, c[0x0][0x9c0] ;  /* 0x00027000ff0a1b82 */ /* 0x000e700000000a00 */
[----:B------:R-:W1:Y:S01]  /*cc80*/  @P0 LDC.64 R12, c[0x0][0x9b0] ;  /* 0x00026c00ff0c0b82 */ /* 0x000e620000000a00 */
[----:B------:R-:W-:Y:S01]  /*cc90*/  ULDC.64 UR8, c[0x0][0x208] ;  /* 0x0000820000087ab9 */ /* 0x000fe20000000a00 */
        /* <DEDUP_REMOVED lines=20> */
[----:B------:R-:W-:Y:S01]  /*cde0*/  ULDC UR4, c[0x0][0x988] ;  /* 0x0002620000047ab9 */ /* 0x000fe20000000800 */
[----:B------:R-:W-:Y:S01]  /*cdf0*/  IMAD.MOV.U32 R0, RZ, RZ, 0x3f800000 ;  /* 0x3f800000ff007424 */ /* 0x000fe200078e00ff */
[----:B------:R-:W-:Y:S01]  /*ce00*/  @P1 LEA.HI.X R9, R6, UR7, R5, 0x2, P3 ;  /* 0x0000000706091c11 */ /* 0x000fe200098f1405 */
[----:B------:R-:W-:Y:S01]  /*ce10*/  IMAD.MOV.U32 R7, RZ, RZ, 0x3f800000 ;  /* 0x3f800000ff077424 */ /* 0x000fe200078e00ff */
[----:B------:R-:W-:Y:S02]  /*ce20*/  @P0 LEA.HI.X R5, R2, UR5, R3, 0x2, P2 ;  /* 0x0000000502050c11 */ /* 0x000fe400090f1403 */
[----:B------:R-:W0:Y:S01]  /*ce30*/  LDC R2, c[0x0][0x448] ;  /* 0x00011200ff027b82 */ /* 0x000e220000000800 */
[----:B------:R1:W2:Y:S04]  /*ce40*/  @P1 LDG.E R0, desc[UR8][R8.64] ;  /* 0x0000000808001981 */ /* 0x0002a8000c1e1900 */
[----:B------:R3:W2:Y:S01]  /*ce50*/  @P0 LDG.E R7, desc[UR8][R4.64] ;  /* 0x0000000804070981 */ /* 0x0006a2000c1e1900 */
[----:B0-----:R-:W-:-:S13]  /*ce60*/  ISETP.NE.AND P0, PT, R2, 0x1, PT ;  /* 0x000000010200780c */ /* 0x001fda0003f05270 */
[----:B------:R-:W0:Y:S08]  /*ce70*/  @P0 LDC R3, c[0x0][0x44c] ;  /* 0x00011300ff030b82 */ /* 0x000e300000000800 */
[----:B------:R-:W4:Y:S01]  /*ce80*/  @P0 LDC R6, c[0x0][0x450] ;  /* 0x00011400ff060b82 */ /* 0x000f220000000800 */
[----:B------:R-:W-:-:S04]  /*ce90*/  VIADD R2, R14, 0x7f ;  /* 0x0000007f0e027836 */ /* 0x000fc80000000000 */
[----:B0-----:R-:W-:-:S05]  /*cea0*/  @P0 IMAD.HI.U32 R3, R2, R3, RZ ;  /* 0x0000000302030227 */ /* 0x001fca00078e00ff */
[----:B----4-:R-:W-:-:S05]  /*ceb0*/  @P0 SHF.R.U32.HI R2, RZ, R6, R3 ;  /* 0x00000006ff020219 */ /* 0x010fca0000011603 */
[----:B------:R-:W-:Y:S02]  /*cec0*/  IMAD.IADD R3, R137, 0x1, R2 ;  /* 0x0000000189037824 */ /* 0x000fe400078e0202 */
[----:B------:R-:W-:-:S04]  /*ced0*/  IMAD.MOV.U32 R2, RZ, RZ, RZ ;  /* 0x000000ffff027224 */ /* 0x000fc800078e00ff */
[----:B------:R-:W-:-:S05]  /*cee0*/  IMAD.HI R2, R3, -0x6db6db6d, R2 ;  /* 0x9249249303027827 */ /* 0x000fca00078e0202 */
[----:B------:R-:W-:-:S04]  /*cef0*/  SHF.R.U32.HI R3, RZ, 0x1f, R2 ;  /* 0x0000001fff037819 */ /* 0x000fc80000011602 */
[----:B------:R-:W-:-:S04]  /*cf00*/  LEA.HI.SX32 R3, R2, R3, 0x19 ;  /* 0x0000000302037211 */ /* 0x000fc800078fcaff */
[----:B------:R-:W-:-:S04]  /*cf10*/  VIMNMX R138, R138, R3, PT ;  /* 0x000000038a8a7248 */ /* 0x000fc80003fe0100 */
[----:B------:R-:W-:Y:S02]  /*cf20*/  ISETP.GE.AND P1, PT, R138, 0x1, PT ;  /* 0x000000018a00780c */ /* 0x000fe40003f26270 */
[----:B------:R-:W-:Y:S02]  /*cf30*/  CS2R R88, SRZ ;  /* 0x0000000000587805 */ /* 0x000fe4000001ff00 */
[----:B------:R-:W-:Y:S02]  /*cf40*/  PLOP3.LUT P0, PT, PT, PT, PT, 0x80, 0x0 ;  /* 0x000000000000781c */ /* 0x000fe40003f0f070 */
[----:B------:R-:W-:Y:S02]  /*cf50*/  CS2R R86, SRZ ;  /* 0x0000000000567805 */ /* 0x000fe4000001ff00 */
[----:B------:R-:W-:Y:S02]  /*cf60*/  CS2R R84, SRZ ;  /* 0x0000000000547805 */ /* 0x000fe4000001ff00 */
[----:B-1----:R-:W-:-:S02]  /*cf70*/  CS2R R8, SRZ ;  /* 0x0000000000087805 */ /* 0x002fc4000001ff00 */
[----:B---3--:R-:W-:Y:S02]  /*cf80*/  CS2R R4, SRZ ;  /* 0x0000000000047805 */ /* 0x008fe4000001ff00 */
        /* <DEDUP_REMOVED lines=25> */
[----:B------:R-:W-:Y:S01]  /*d120*/  CS2R R92, SRZ ;  /* 0x00000000005c7805 */ /* 0x000fe2000001ff00 */
[----:B------:R-:W-:Y:S01]  /*d130*/  IMAD.MOV.U32 R57, RZ, RZ, RZ ;  /* 0x000000ffff397224 */ /* 0x000fe200078e00ff */
[----:B------:R-:W-:Y:S01]  /*d140*/  CS2R R94, SRZ ;  /* 0x00000000005e7805 */ /* 0x000fe2000001ff00 */
[----:B--2---:R-:W-:Y:S01]  /*d150*/  FMUL.FTZ R0, R7, R0 ;  /* 0x0000000007007220 */ /* 0x004fe20000410000 */
[----:B------:R-:W-:-:S03]  /*d160*/  CS2R R6, SRZ ;  /* 0x0000000000067805 */ /* 0x000fc6000001ff00 */
        /* <DEDUP_REMOVED lines=11> */
.L_x_8303:
        /* <DEDUP_REMOVED lines=27> */
.L_x_8081:
[----:B------:R-:W-:Y:S05]  /*d3d0*/  BSYNC B6 ;  /* 0x0000000000067941 */ /* 0x000fea0003800000 */
.L_x_8080:
        /* <DEDUP_REMOVED lines=15> */
.L_x_8085:
[----:B--2---:R2:W3:Y:S02]  /*d4d0*/  SYNCS.PHASECHK.TRANS64.TRYWAIT P0, [R16+URZ+0x2e800], R3 ;  /* 0x02e80003100075a7 */ /* 0x0044e4000800017f */
[----:B---3--:R-:W-:Y:S05]  /*d4e0*/  @!P0 NANOSLEEP.SYNCS 0x989680 ;  /* 0x009896800000895d */ /* 0x008fea0003900000 */
[----:B------:R-:W3:Y:S02]  /*d4f0*/  @!P0 SYNCS.PHASECHK.TRANS64 P0, [R16+URZ+0x2e800], R3 ;  /* 0x02e80003100085a7 */ /* 0x000ee4000800007f */
[----:B---3--:R-:W-:Y:S05]  /*d500*/  @!P0 BRA `(.L_x_8085) ;  /* 0xfffffffc00f08947 */ /* 0x008fea000383ffff */
.L_x_8084:
[----:B------:R-:W-:Y:S05]  /*d510*/  BSYNC B0 ;  /* 0x0000000000007941 */ /* 0x000fea0003800000 */
.L_x_8083:
[----:B------:R-:W-:Y:S05]  /*d520*/  BRA `(.L_x_8086) ;  /* 0x00000050004c7947 */ /* 0x000fea0003800000 */
.L_x_8082:
[----:B------:R-:W-:Y:S01]  /*d530*/  LOP3.LUT P0, RZ, R25, 0x3ff, RZ, 0xc0, !PT ;  /* 0x000003ff19ff7812 */ /* 0x000fe2000780c0ff */
[----:B------:R-:W-:Y:S01]  /*d540*/  ULDC.64 UR4, c[0x0][0x3f8] ;  /* 0x0000fe0000047ab9 */ /* 0x000fe20000000a00 */
[----:B-----5:R-:W-:Y:S01]  /*d550*/  SHF.R.S32.HI R0, RZ, 0x1f, R121 ;  /* 0x0000001fff007819 */ /* 0x020fe20000011479 */
        /* <DEDUP_REMOVED lines=27> */
.L_x_8088:
[----:B------:R-:W-:Y:S05]  /*d710*/  BSYNC B6 ;  /* 0x0000000000067941 */ /* 0x000fea0003800000 */
.L_x_8087:
[----:B------:R-:W2:Y:S01]  /*d720*/  LDL R38, [R1+0x4c] ;  /* 0x00004c0001267983 */ /* 0x000ea20000100800 */
[----:B------:R-:W-:Y:S01]  /*d730*/  ULDC.U8 UR4, c[0x0][0x410] ;  /* 0x0001040000047ab9 */ /* 0x000fe20000000000 */
[----:B------:R-:W-:Y:S01]  /*d740*/  BSSY B0, `(.L_x_8089) ;  /* 0x00004e9000007945 */ /* 0x000fe20003800000 */
[----:B------:R-:W-:Y:S01]  /*d750*/  ISETP.NE.AND P0, PT, RZ, UR4, PT ;  /* 0x00000004ff007c0c */ /* 0x000fe2000bf05270 */
[----:B--2---:R-:W-:-:S12]  /*d760*/  IMAD.IADD R41, R228, 0x1, R38 ;  /* 0x00000001e4297824 */ /* 0x004fd800078e0226 */
[----:B------:R-:W-:Y:S05]  /*d770*/  @!P0 BRA `(.L_x_8090) ;  /* 0x0000002400ec8947 */ /* 0x000fea0003800000 */
[----:B------:R-:W0:Y:S01]  /*d780*/  LDC R37, c[0x0][0x448] ;  /* 0x00011200ff257b82 */ /* 0x000e220000000800 */
[----:B------:R-:W2:Y:S01]  /*d790*/  S2R R20, SR_TID.X ;  /* 0x0000000000147919 */ /* 0x000ea20000002100 */
[----:B------:R-:W-:Y:S01]  /*d7a0*/  ULDC.64 UR4, c[0x0][0x3f8] ;  /* 0x0000fe0000047ab9 */ /* 0x000fe20000000a00 */
[----:B------:R-:W-:Y:S01]  /*d7b0*/  IMAD.MOV.U32 R4, RZ, RZ, R24 ;  /* 0x000000ffff047224 */ /* 0x000fe200078e0018 */
[----:B------:R-:W-:Y:S01]  /*d7c0*/  ULDC.64 UR6, c[0x0][0x408] ;  /* 0x0001020000067ab9 */ /* 0x000fe20000000a00 */
[----:B------:R-:W-:Y:S01]  /*d7d0*/  IMAD.MOV.U32 R8, RZ, RZ, R26 ;  /* 0x000000ffff087224 */ /* 0x000fe200078e001a */
[----:B------:R-:W-:Y:S01]  /*d7e0*/  ULDC.64 UR8, c[0x0][0x400] ;  /* 0x0001000000087ab9 */ /* 0x000fe20000000a00 */
[----:B------:R-:W-:Y:S01]  /*d7f0*/  IMAD.MOV.U32 R9, RZ, RZ, R31 ;  /* 0x000000ffff097224 */ /* 0x000fe200078e001f */
[----:B0-----:R-:W-:Y:S01]  /*d800*/  ISETP.NE.AND P0, PT, R37, 0x1, PT ;  /* 0x000000012500780c */ /* 0x001fe20003f05270 */
[----:B--2---:R-:W-:-:S12]  /*d810*/  VIADD R21, R20, 0xffffff80 ;  /* 0xffffff8014157836 */ /* 0x004fd80000000000 */
[----:B------:R-:W0:Y:S01]  /*d820*/  @P0 LDC R0, c[0x0][0x44c] ;  /* 0x00011300ff000b82 */ /* 0x000e220000000800 */
[----:B------:R-:W-:-:S04]  /*d830*/  SHF.R.S32.HI R20, RZ, 0x1f, R21 ;  /* 0x0000001fff147819 */ /* 0x000fc80000011415 */
[----:B------:R-:W-:-:S03]  /*d840*/  LEA.HI R20, R20, R21, RZ, 0x2 ;  /* 0x0000001514147211 */ /* 0x000fc600078f10ff */
[----:B------:R-:W2:Y:S01]  /*d850*/  @P0 LDC R5, c[0x0][0x450] ;  /* 0x00011400ff050b82 */ /* 0x000ea20000000800 */
[----:B------:R-:W-:-:S05]  /*d860*/  LOP3.LUT R20, R20, 0xfffffffc, RZ, 0xc0, !PT ;  /* 0xfffffffc14147812 */ /* 0x000fca00078ec0ff */
[----:B------:R-:W-:-:S04]  /*d870*/  IMAD.IADD R20, R21, 0x1, -R20 ;  /* 0x0000000115147824 */ /* 0x000fc800078e0a14 */
[----:B------:R-:W-:-:S04]  /*d880*/  IMAD R3, R20, 0x40, R41 ;  /* 0x0000004014037824 */ /* 0x000fc800078e0229 */
[----:B0-----:R-:W-:-:S05]  /*d890*/  @P0 IMAD.HI.U32 R0, R3, R0, RZ ;  /* 0x0000000003000227 */ /* 0x001fca00078e00ff */
        /* <DEDUP_REMOVED lines=19> */
[----:B-1----:R0:W1:Y:S02]  /*d9d0*/  SHFL.IDX PT, R14, R6, RZ, 0x1c1f ;  /* 0x001c1fff060e7589 */ /* 0x00206400000e0000 */
.L_x_8309:
        /* <DEDUP_REMOVED lines=9> */
[----:B------:R-:W2:Y:S01]  /*da70*/  LDL R9, [R1+0xac] ;  /* 0x0000ac0001097983 */ /* 0x000ea20000100800 */
        /* <DEDUP_REMOVED lines=9> */
[----:B------:R-:W-:Y:S02]  /*db10*/  @!P4 IADD3 R14, P2, R230, R14, RZ ;  /* 0x0000000ee60ec210 */ /* 0x000fe40007f5e0ff */
[----:B------:R-:W-:Y:S01]  /*db20*/  CS2R R26, SRZ ;  /* 0x00000000001a7805 */ /* 0x000fe2000001ff00 */
[----:B----4-:R-:W-:-:S05]  /*db30*/  @!P3 IMAD.X R13, R7, 0x1, R23, P1 ;  /* 0x00000001070db824 */ /* 0x010fca00008e0617 */
[----:B------:R1:W5:Y:S01]  /*db40*/  @!P3 LD.E.64 R30, desc[UR6][R12.64] ;  /* 0x000000060c1eb980 */ /* 0x000362000c101b00 */
[--C-:B--2---:R-:W-:Y:S01]  /*db50*/  @!P4 IMAD.X R25, R3, 0x1, R9.reuse, P0 ;  /* 0x000000010319c824 */ /* 0x104fe200000e0609 */
[----:B------:R-:W-:Y:S01]  /*db60*/  @!P3 IADD3 R10, P0, R22, R5, RZ ;  /* 0x00000005160ab210 */ /* 0x000fe20007f1e0ff */
[----:B------:R-:W-:-:S03]  /*db70*/  @!P4 IMAD.X R15, R7, 0x1, R9, P2 ;  /* 0x00000001070fc824 */ /* 0x000fc600010e0609 */
[----:B------:R1:W5:Y:S01]  /*db80*/  @!P4 LD.E.64 R20, desc[UR6][R24.64] ;  /* 0x000000061814c980 */ /* 0x000362000c101b00 */
[----:B------:R-:W-:-:S03]  /*db90*/  @!P3 IMAD.X R11, R3, 0x1, R23, P0 ;  /* 0x00000001030bb824 */ /* 0x000fc600000e0617 */
[----:B------:R1:W5:Y:S04]  /*dba0*/  @!P4 LD.E.64 R26, desc[UR6][R14.64] ;  /* 0x000000060e1ac980 */ /* 0x000368000c101b00 */
[----:B------:R1:W5:Y:S02]  /*dbb0*/  @!P3 LD.E.64 R28, desc[UR6][R10.64] ;  /* 0x000000060a1cb980 */ /* 0x000364000c101b00 */
.L_x_8093:
[----:B------:R-:W-:Y:S05]  /*dbc0*/  BSYNC B1 ;  /* 0x0000000000017941 */ /* 0x000fea0003800000 */
.L_x_8092:
[----:B------:R-:W-:Y:S01]  /*dbd0*/  UMOV UR4, 0xffffffff ;  /* 0xffffffff00047882 */ /* 0x000fe20000000000 */
[----:B-1----:R-:W-:Y:S02]  /*dbe0*/  CS2R R24, SRZ ;  /* 0x0000000000187805 */ /* 0x002fe4000001ff00 */
[----:B------:R-:W-:Y:S05]  /*dbf0*/  BRA.DIV UR4, `(.L_x_8094) ;  /* 0x000001d204347947 */ /* 0x000fea000b800000 */
[----:B--2---:R1:W2:Y:S04]  /*dc00*/  SHFL.IDX PT, R3, R4, 0x1, 0x1c1f ;  /* 0x003c1f0004037f89 */ /* 0x0042a800000e0000 */
[----:B---3--:R1:W3:Y:S04]  /*dc10*/  SHFL.IDX PT, R5, R0, 0x1, 0x1c1f ;  /* 0x003c1f0000057f89 */ /* 0x0082e800000e0000 */
[----:B----4-:R1:W4:Y:S04]  /*dc20*/  SHFL.IDX PT, R7, R8, 0x1, 0x1c1f ;  /* 0x003c1f0008077f89 */ /* 0x01032800000e0000 */
[----:B------:R1:W0:Y:S02]  /*dc30*/  SHFL.IDX PT, R14, R6, 0x1, 0x1c1f ;  /* 0x003c1f00060e7f89 */ /* 0x00022400000e0000 */
.L_x_8315:
[----:B01----:R-:W-:Y:S01]  /*dc40*/  VIADD R0, R41, 0x40 ;  /* 0x0000004029007836 */ /* 0x003fe20000000000 */
[----:B------:R-:W-:Y:S01]  /*dc50*/  BSSY B1, `(.L_x_8095) ;  /* 0x000001b000017945 */ /* 0x000fe20003800000 */
[----:B------:R-:W-:Y:S02]  /*dc60*/  CS2R R10, SRZ ;  /* 0x00000000000a7805 */ /* 0x000fe4000001ff00 */
[----:B------:R-:W-:Y:S02]  /*dc70*/  CS2R R8, SRZ ;  /* 0x0000000000087805 */ /* 0x000fe4000001ff00 */
[----:B------:R-:W-:Y:S02]  /*dc80*/  CS2R R12, SRZ ;  /* 0x00000000000c7805 */ /* 0x000fe4000001ff00 */
        /* <DEDUP_REMOVED lines=11> */
[-C--:B------:R-:W-:Y:S02]  /*dd40*/  @!P3 IADD3 R32, P1, R22, R14.reuse, RZ ;  /* 0x0000000e1620b210 */ /* 0x080fe40007f3e0ff */
        /* <DEDUP_REMOVED lines=11> */
.L_x_8096:
[----:B------:R-:W-:Y:S05]  /*de00*/  BSYNC B1 ;  /* 0x0000000000017941 */ /* 0x000fea0003800000 */
.L_x_8095:
[----:B------:R-:W2:Y:S01]  /*de10*/  LDL R0, [R1+0xa8] ;  /* 0x0000a80001007983 */ /* 0x000ea20000100800 */
[----:B0-----:R-:W-:Y:S01]  /*de20*/  VIADDMNMX R15, R37, -R38, 0x80, PT ;  /* 0x00000080250f7446 */ /* 0x001fe20003800926 */
[----:B------:R-:W-:Y:S01]  /*de30*/  BSSY B1, `(.L_x_8097) ;  /* 0x0000019000017945 */ /* 0x000fe20003800000 */
[----:B------:R-:W-:Y:S01]  /*de40*/  LOP3.LUT P2, RZ, R229, 0x4, RZ, 0xc0, !PT ;  /* 0x00000004e5ff7812 */ /* 0x000fe2000784c0ff */
[----:B------:R-:W0:Y:S01]  /*de50*/  S2R R4, SR_TID.X ;  /* 0x0000000000047919 */ /* 0x000e220000002100 */
[----:B------:R-:W-:Y:S01]  /*de60*/  ISETP.GE.AND P1, PT, R228, R15, PT ;  /* 0x0000000fe400720c */ /* 0x000fe20003f26270 */
[----:B0-----:R-:W-:-:S05]  /*de70*/  VIADD R6, R4, 0xffffff80 ;  /* 0xffffff8004067836 */ /* 0x001fca0000000000 */
[----:B------:R-:W-:-:S04]  /*de80*/  SHF.R.S32.HI R4, RZ, 0x1f, R6 ;  /* 0x0000001fff047819 */ /* 0x000fc80000011406 */
[----:B------:R-:W-:-:S05]  /*de90*/  LEA.HI R4, R4, R6, RZ, 0x5 ;  /* 0x0000000604047211 */ /* 0x000fca00078f28ff */
[----:B------:R-:W-:-:S05]  /*dea0*/  IMAD.SHL.U32 R4, R4, 0x20, RZ ;  /* 0x0000002004047824 */ /* 0x000fca00078e00ff */
[----:B------:R-:W-:Y:S02]  /*deb0*/  LOP3.LUT R4, R4, 0xfffffc00, RZ, 0xc0, !PT ;  /* 0xfffffc0004047812 */ /* 0x000fe400078ec0ff */
[----:B--2---:R-:W-:Y:S01]  /*dec0*/  R2UR UR5, R0 ;  /* 0x00000000000572ca */ /* 0x004fe200000e0000 */
[----:B------:R-:W-:-:S05]  /*ded0*/  IMAD.SHL.U32 R0, R229, 0x80, RZ ;  /* 0x00000080e5007824 */ /* 0x000fca00078e00ff */
[----:B------:R-:W-:-:S04]  /*dee0*/  LOP3.LUT R3, R0, 0x380, RZ, 0xc0, !PT ;  /* 0x0000038000037812 */ /* 0x000fc800078ec0ff */
[----:B------:R-:W-:Y:S02]  /*def0*/  LOP3.LUT R0, R3, 0x30, R18, 0xf8, !PT ;  /* 0x0000003003007812 */ /* 0x000fe400078ef812 */
[----:B------:R-:W-:Y:S01]  /*df00*/  SHF.R.U32.HI R3, RZ, 0x3, R3 ;  /* 0x00000003ff037819 */ /* 0x000fe20000011603 */
[----:B------:R-:W-:-:S03]  /*df10*/  ULEA.HI UR4, UR5, UR5, URZ, 0x1 ;  /* 0x0000000505047291 */ /* 0x000fc6000f8f083f */
[----:B------:R-:W-:Y:S01]  /*df20*/  LOP3.LUT R3, R0, R3, RZ, 0x3c, !PT ;  /* 0x0000000300037212 */ /* 0x000fe200078e3cff */
[----:B------:R-:W-:-:S03]  /*df30*/  ULOP3.LUT UR4, UR4, 0xfffffffe, URZ, 0xc0, !UPT ;  /* 0xfffffffe04047892 */ /* 0x000fc6000f8ec03f */
[----:B------:R-:W-:Y:S01]  /*df40*/  IADD3 R3, R16, R3, R4 ;  /* 0x0000000310037210 */ /* 0x000fe20007ffe004 */
[----:B------:R-:W-:-:S04]  /*df50*/  UIADD3 UR4, UR5, -UR4, URZ ;  /* 0x8000000405047290 */ /* 0x000fc8000fffe03f */
[C---:B------:R-:W-:Y:S02]  /*df60*/  VIADD R4, R3.reuse, 0x1c400 ;  /* 0x0001c40003047836 */ /* 0x040fe40000000000 */
[----:B---3--:R-:W-:Y:S02]  /*df70*/  IMAD.U32 R5, RZ, RZ, UR4 ;  /* 0x00000004ff057e24 */ /* 0x008fe4000f8e00ff */
[----:B------:R-:W-:-:S03]  /*df80*/  VIADD R0, R3, 0x1c440 ;  /* 0x0001c44003007836 */ /* 0x000fc60000000000 */
[----:B------:R-:W-:-:S04]  /*df90*/  SHF.L.U32 R5, R5, 0x1f, RZ ;  /* 0x0000001f05057819 */ /* 0x000fc800000006ff */
[----:B------:R-:W0:Y:S02]  /*dfa0*/  SYNCS.PHASECHK.TRANS64.TRYWAIT P0, [R16+URZ+0x2e800], R5 ;  /* 0x02e80005100075a7 */ /* 0x000e24000800017f */
[----:B0-----:R-:W-:Y:S05]  /*dfb0*/  @!P0 BRA `(.L_x_8098) ;  /* 0x000001cc00b48947 */ /* 0x001fea0003800000 */
.L_x_8316:
[----:B------:R-:W-:Y:S05]  /*dfc0*/  BSYNC B1 ;  /* 0x0000000000017941 */ /* 0x000fea0003800000 */
.L_x_8097:
[----:B------:R-:W-:Y:S01]  /*dfd0*/  BSSY B1, `(.L_x_8099) ;  /* 0x00000fa000017945 */ /* 0x000fe20003800000 */
[----:B------:R-:W-:-:S03]  /*dfe0*/  @P2 VIADD R0, R4, 0xffffffc0 ;  /* 0xffffffc004002836 */ /* 0x000fc60000000000 */
[----:B------:R-:W-:Y:S05]  /*dff0*/  @P1 BRA `(.L_x_8100) ;  /* 0x0000000c00dc1947 */ /* 0x000fea0003800000 */
[----:B0-----:R-:W0:Y:S01]  /*e000*/  LDC R5, c[0x0][0x3f4] ;  /* 0x0000fd00ff057b82 */ /* 0x001e220000000800 */
[----:B------:R-:W-:Y:S01]  /*e010*/  BSSY B2, `(.L_x_8101) ;  /* 0x000007a000027945 */ /* 0x000fe20003800000 */
[-C--:B0-----:R-:W-:Y:S02]  /*e020*/  ISETP.GE.AND P0, PT, R22, R5.reuse, PT ;  /* 0x000000051600720c */ /* 0x081fe40003f06270 */
[----:B------:R-:W-:-:S11]  /*e030*/  ISETP.GE.AND P1, PT, R230, R5, PT ;  /* 0x00000005e600720c */ /* 0x000fd60003f26270 */
[----:B------:R-:W-:Y:S05]  /*e040*/  @P0 BRA `(.L_x_8102) ;  /* 0x0000000400d80947 */ /* 0x000fea0003800000 */
        /* <DEDUP_REMOVED lines=9> */
[----:B------:R-:W-:Y:S01]  /*e0e0*/  LOP3.LUT R39, R39, 0xff, RZ, 0xc0, !PT ;  /* 0x000000ff27277812 */ /* 0x000fe200078ec0ff */
[----:B------:R-:W-:Y:S01]  /*e0f0*/  IMAD.U32 R35, R35, 0x10000, RZ ;  /* 0x0001000023237824 */ /* 0x000fe200078e00ff */
[----:B------:R-:W-:Y:S02]  /*e100*/  SHF.R.U32.HI R40, RZ, 0x10, R31 ;  /* 0x00000010ff287819 */ /* 0x000fe4000001161f */
[----:B------:R-:W-:Y:S02]  /*e110*/  LOP3.LUT R14, R28, 0xff, RZ, 0xc0, !PT ;  /* 0x000000ff1c0e7812 */ /* 0x000fe400078ec0ff */
[----:B------:R-:W-:-:S02]  /*e120*/  LOP3.LUT R33, R32, 0xff, RZ, 0xc0, !PT ;  /* 0x000000ff20217812 */ /* 0x000fc400078ec0ff */
[----:B------:R-:W-:Y:S01]  /*e130*/  PRMT R38, R39, 0x7604, R38 ;  /* 0x0000760427267816 */ /* 0x000fe20000000026 */
[----:B------:R-:W-:Y:S01]  /*e140*/  IMAD.U32 R39, R40, 0x10000, RZ ;  /* 0x0001000028277824 */ /* 0x000fe200078e00ff */
[----:B------:R-:W-:Y:S02]  /*e150*/  SHF.R.U32.HI R32, RZ, 0x8, R30 ;  /* 0x00000008ff207819 */ /* 0x000fe4000001161e */
[----:B------:R-:W-:Y:S02]  /*e160*/  PRMT R33, R33, 0x7604, R14 ;  /* 0x0000760421217816 */ /* 0x000fe4000000000e */
[----:B------:R-:W-:Y:S02]  /*e170*/  LOP3.LUT R14, R30, 0xff, RZ, 0xc0, !PT ;  /* 0x000000ff1e0e7812 */ /* 0x000fe400078ec0ff */
[----:B------:R-:W-:Y:S02]  /*e180*/  LOP3.LUT R37, R32, 0xff, RZ, 0xc0, !PT ;  /* 0x000000ff20257812 */ /* 0x000fe400078ec0ff */
[----:B------:R-:W-:-:S02]  /*e190*/  LOP3.LUT R35, R34, 0xff0000, R35, 0xf8, !PT ;  /* 0x00ff000022237812 */ /* 0x000fc400078ef823 */
[----:B------:R-:W-:Y:S02]  /*e1a0*/  LOP3.LUT R39, R38, 0xff0000, R39, 0xf8, !PT ;  /* 0x00ff000026277812 */ /* 0x000fe400078ef827 */
[----:B------:R-:W-:Y:S02]  /*e1b0*/  PRMT R37, R37, 0x7604, R14 ;  /* 0x0000760425257816 */ /* 0x000fe4000000000e */
[----:B------:R-:W-:Y:S02]  /*e1c0*/  LOP3.LUT R39, R39, 0xff000000, R31, 0xf8, !PT ;  /* 0xff00000027277812 */ /* 0x000fe400078ef81f */
[----:B------:R-:W-:Y:S02]  /*e1d0*/  LOP3.LUT R35, R35, 0xff000000, R29, 0xf8, !PT ;  /* 0xff00000023237812 */ /* 0x000fe400078ef81d */
[----:B0-----:R-:W-:Y:S02]  /*e1e0*/  F2FP.F16.E4M3.UNPACK_B R14, R6.H1 ;  /* 0x00000006ff0e723e */ /* 0x001fe400030006ff */
[----:B------:R-:W-:-:S02]  /*e1f0*/  LOP3.LUT R37, R37, 0xff0000, R30, 0xf8, !PT ;  /* 0x00ff000025257812 */ /* 0x000fc400078ef81e */
[----:B------:R-:W-:Y:S02]  /*e200*/  F2FP.F16.E4M3.UNPACK_B R38, R39 ;  /* 0x00000027ff26723e */ /* 0x000fe400020006ff */
[----:B------:R-:W-:Y:S02]  /*e210*/  F2FP.F16.E4M3.UNPACK_B R32, R35 ;  /* 0x00000023ff20723e */ /* 0x000fe400020006ff */
[----:B------:R-:W-:Y:S01]  /*e220*/  LOP3.LUT R34, R37, 0xff000000, R30, 0xf8, !PT ;  /* 0xff00000025227812 */ /* 0x000fe200078ef81e */
[--C-:B------:R-:W-:Y:S01]  /*e230*/  HADD2.F32 R30, -RZ, R14.reuse.H0_H0 ;  /* 0x2000000eff1e7230 */ /* 0x100fe20000004100 */
[--C-:B------:R-:W-:Y:S01]  /*e240*/  LOP3.LUT R33, R33, 0xff0000, R28.reuse, 0xf8, !PT ;  /* 0x00ff000021217812 */ /* 0x100fe200078ef81c */
[----:B------:R-:W-:Y:S01]  /*e250*/  HADD2.F32 R14, -RZ, R14.H1_H1 ;  /* 0x3000000eff0e7230 */ /* 0x000fe20000004100 */
[----:B------:R-:W-:Y:S01]  /*e260*/  F2FP.F16.E4M3.UNPACK_B R29, R6 ;  /* 0x00000006ff1d723e */ /* 0x000fe200020006ff */
[----:B------:R-:W-:Y:S01]  /*e270*/  HADD2.F32 R41, -RZ, R38.H1_H1 ;  /* 0x30000026ff297230 */ /* 0x000fe20000004100 */
[----:B------:R-:W-:Y:S01]  /*e280*/  LOP3.LUT R33, R33, 0xff000000, R28, 0xf8, !PT ;  /* 0xff00000021217812 */ /* 0x000fe200078ef81c */
[----:B------:R-:W-:Y:S01]  /*e290*/  HADD2.F32 R37, -RZ, R32.H1_H1 ;  /* 0x30000020ff257230 */ /* 0x000fe20000004100 */
[----:B------:R-:W-:Y:S01]  /*e2a0*/  F2FP.F16.E4M3.UNPACK_B R28, R5.H1 ;  /* 0x00000005ff1c723e */ /* 0x000fe200030006ff */
[----:B------:R-:W-:-:S02]  /*e2b0*/  HADD2.F32 R38, -RZ, R38.H0_H0 ;  /* 0x20000026ff267230 */ /* 0x000fc40000004100 */
[C---:B------:R-:W-:Y:S01]  /*e2c0*/  FMUL.FTZ R43, R14.reuse, R41 ;  /* 0x000000290e2b7220 */ /* 0x040fe20000410000 */
[----:B------:R-:W-:Y:S02]  /*e2d0*/  HADD2.F32 R32, -RZ, R32.H0_H0 ;  /* 0x20000020ff207230 */ /* 0x000fe40000004100 */
[----:B------:R-:W-:Y:S01]  /*e2e0*/  FMUL.FTZ R40, R14, R37 ;  /* 0x000000250e287220 */ /* 0x000fe20000410000 */
[----:B------:R-:W-:Y:S01]  /*e2f0*/  F2FP.F16.E4M3.UNPACK_B R14, R5 ;  /* 0x00000005ff0e723e */ /* 0x000fe200020006ff */
[--C-:B------:R-:W-:Y:S01]  /*e300*/  HADD2.F32 R5, -RZ, R29.reuse.H1_H1 ;  /* 0x3000001dff057230 */ /* 0x100fe20000004100 */
[----:B------:R-:W-:Y:S01]  /*e310*/  F2FP.F16.E4M3.UNPACK_B R31, R7 ;  /* 0x00000007ff1f723e */ /* 0x000fe200020006ff */
[C---:B------:R-:W-:Y:S01]  /*e320*/  FFMA.FTZ R43, R30.reuse, R37, -R43 ;  /* 0x000000251e2b7223 */ /* 0x040fe2000001082b */
        /* <DEDUP_REMOVED lines=53> */
[--C-:B------:R-:W-:Y:S02]  /*e680*/  HADD2.F32 R4, -RZ, R14.reuse.H1_H1 ;  /* 0x3000000eff047230 */ /* 0x100fe40000004100 */
[-C--:B------:R-:W-:Y:S01]  /*e690*/  FMUL.FTZ R32, R5, R6.reuse ;  /* 0x0000000605207220 */ /* 0x080fe20000410000 */
[----:B------:R-:W-:Y:S02]  /*e6a0*/  HADD2.F32 R33, -RZ, R33.H0_H0 ;  /* 0x20000021ff217230 */ /* 0x000fe40000004100 */
[----:B------:R-:W-:Y:S01]  /*e6b0*/  FFMA.FTZ R37, R28, R6, -R37 ;  /* 0x000000061c257223 */ /* 0x000fe20000010825 */
[----:B------:R-:W-:Y:S02]  /*e6c0*/  HADD2.F32 R14, -RZ, R14.H0_H0 ;  /* 0x2000000eff0e7230 */ /* 0x000fe40000004100 */
[----:B------:R-:W-:Y:S01]  /*e6d0*/  FMUL.FTZ R5, R4, R7 ;  /* 0x0000000704057220 */ /* 0x000fe20000410000 */
[----:B------:R-:W-:Y:S01]  /*e6e0*/  FFMA.FTZ R32, R28, R29, R32 ;  /* 0x0000001d1c207223 */ /* 0x000fe20000010020 */
[----:B------:R-:W-:Y:S01]  /*e6f0*/  FMUL.FTZ R4, R4, R33 ;  /* 0x0000002104047220 */ /* 0x000fe20000410000 */
[----:B------:R-:W-:Y:S01]  /*e700*/  F2FP.SATFINITE.E4M3.F32.PACK_AB_MERGE_C R6, R44, R43, RZ ;  /* 0x0000002b2c06723e */ /* 0x000fe200048070ff */
[----:B------:R-:W-:-:S02]  /*e710*/  FFMA.FTZ R5, R14, R33, -R5 ;  /* 0x000000210e057223 */ /* 0x000fc40000010805 */
[----:B------:R-:W-:Y:S01]  /*e720*/  FFMA.FTZ R14, R14, R7, R4 ;  /* 0x000000070e0e7223 */ /* 0x000fe20000010004 */
        /* <DEDUP_REMOVED lines=8> */
.L_x_8102:
[----:B------:R-:W-:Y:S05]  /*e7b0*/  BSYNC B2 ;  /* 0x0000000000027941 */ /* 0x000fea0003800000 */
.L_x_8101:
[----:B------:R-:W-:Y:S05]  /*e7c0*/  @P1 BRA `(.L_x_8100) ;  /* 0x0000000400e81947 */ /* 0x000fea0003800000 */
[----:B0---4-:R-:W0:Y:S01]  /*e7d0*/  LDS.128 R4, [R0] ;  /* 0x0000000000047984 */ /* 0x011e220000000c00 */
        /* <DEDUP_REMOVED lines=45> */
[----:B------:R-:W-:Y:S01]  /*eab0*/  FMUL.FTZ R34, R14, R33 ;  /* 0x000000210e227220 */ /* 0x000fe20000410000 */
        /* <DEDUP_REMOVED lines=74> */
[----:B------:R1:W-:Y:S02]  /*ef60*/  STS.128 [R0], R4 ;  /* 0x0000000400007388 */ /* 0x0003e40000000c00 */
.L_x_8100:
[----:B------:R-:W-:Y:S05]  /*ef70*/  BSYNC B1 ;  /* 0x0000000000017941 */ /* 0x000fea0003800000 */
.L_x_8099:
[----:B01----:R-:W-:-:S05]  /*ef80*/  VIADD R4, R228, 0x40 ;  /* 0x00000040e4047836 */ /* 0x003fca0000000000 */
[----:B------:R-:W-:-:S13]  /*ef90*/  ISETP.GE.AND P0, PT, R4, R15, PT ;  /* 0x0000000f0400720c */ /* 0x000fda0003f06270 */
[----:B------:R-:W-:Y:S05]  /*efa0*/  @P0 BRA `(.L_x_8103) ;  /* 0x0000003400880947 */ /* 0x000fea0003800000 */
[----:B------:R-:W0:Y:S01]  /*efb0*/  LDC R5, c[0x0][0x3f4] ;  /* 0x0000fd00ff057b82 */ /* 0x000e220000000800 */
[----:B------:R-:W-:Y:S01]  /*efc0*/  BSSY B1, `(.L_x_8104) ;  /* 0x000007e000017945 */ /* 0x000fe20003800000 */
[-C--:B0-----:R-:W-:Y:S02]  /*efd0*/  ISETP.GE.AND P0, PT, R22, R5.reuse, PT ;  /* 0x000000051600720c */ /* 0x081fe40003f06270 */
[----:B------:R-:W-:-:S11]  /*efe0*/  ISETP.GE.AND P1, PT, R230, R5, PT ;  /* 0x00000005e600720c */ /* 0x000fd60003f26270 */
[----:B------:R-:W-:Y:S05]  /*eff0*/  @P0 BRA `(.L_x_8105) ;  /* 0x0000000400e80947 */ /* 0x000fea0003800000 */
[----:B----4-:R-:W0:Y:S01]  /*f000*/  LDS.128 R4, [R3+0x1e400] ;  /* 0x01e4000003047984 */ /* 0x010e220000000c00 */
        /* <DEDUP_REMOVED lines=121> */
.L_x_8105:
[----:B------:R-:W-:Y:S05]  /*f7a0*/  BSYNC B1 ;  /* 0x0000000000017941 */ /* 0x000fea0003800000 */
.L_x_8104:
[----:B------:R-:W-:Y:S05]  /*f7b0*/  @P1 BRA `(.L_x_8103) ;  /* 0x0000002c00841947 */ /* 0x000fea0003800000 */
[----:B0---4-:R-:W0:Y:S01]  /*f7c0*/  LDS.128 R4, [R0+0x2000] ;  /* 0x0020000000047984 */ /* 0x011e220000000c00 */
        /* <DEDUP_REMOVED lines=118> */
.L_x_8090:
[----:B------:R-:W0:Y:S01]  /*ff30*/  S2R R0, SR_TID.X ;  /* 0x0000000000007919 */ /* 0x000e220000002100 */
[----:B------:R-:W2:Y:S01]  /*ff40*/  LDC R34, c[0x0][0x448] ;  /* 0x00011200ff227b82 */ /* 0x000ea20000000800 */
[----:B------:R-:W-:Y:S01]  /*ff50*/  IMAD.MOV.U32 R4, RZ, RZ, R24 ;  /* 0x000000ffff047224 */ /* 0x000fe200078e0018 */
[----:B------:R-:W-:Y:S01]  /*ff60*/  ULDC.64 UR4, c[0x0][0x3f8] ;  /* 0x0000fe0000047ab9 */ /* 0x000fe20000000a00 */
[----:B------:R-:W-:Y:S01]  /*ff70*/  IMAD.MOV.U32 R6, RZ, RZ, R26 ;  /* 0x000000ffff067224 */ /* 0x000fe200078e001a */
[----:B------:R-:W-:Y:S01]  /*ff80*/  ULDC.64 UR6, c[0x0][0x408] ;  /* 0x0001020000067ab9 */ /* 0x000fe20000000a00 */
[----:B------:R-:W-:Y:S01]  /*ff90*/  IMAD.MOV.U32 R7, RZ, RZ, R31 ;  /* 0x000000ffff077224 */ /* 0x000fe200078e001f */
[----:B------:R-:W-:Y:S01]  /*ffa0*/  ULDC.64 UR8, c[0x0][0x400] ;  /* 0x0001000000087ab9 */ /* 0x000fe20000000a00 */
[----:B--2---:R-:W-:Y:S01]  /*ffb0*/  ISETP.NE.AND P0, PT, R34, 0x1, PT ;  /* 0x000000012200780c */ /* 0x004fe20003f05270 */
[----:B0-----:R-:W-:-:S05]  /*ffc0*/  VIADD R0, R0, 0xffffff80 ;  /* 0xffffff8000007836 */ /* 0x001fca0000000000 */
[----:B------:R-:W-:-:S07]  /*ffd0*/  SHF.R.S32.HI R3, RZ, 0x1f, R0 ;  /* 0x0000001fff037819 */ /* 0x000fce0000011400 */
[----:B------:R-:W0:Y:S01]  /*ffe0*/  @P0 LDC R5, c[0x0][0x450] ;  /* 0x00011400ff050b82 */ /* 0x000e220000000800 */
[----:B------:R-:W-:-:S04]  /*fff0*/  LEA.HI R3, R3, R0, RZ, 0x2 ;  /* 0x0000000003037211 */ /* 0x000fc800078f10ff */
[----:B------:R-:W-:-:S05]  /*10000*/  LOP3.LUT R3, R3, 0xfffffffc, RZ, 0xc0, !PT ;  /* 0xfffffffc03037812 */ /* 0x000fca00078ec0ff */
[----:B------:R-:W-:Y:S02]  /*10010*/  IMAD.IADD R3, R0, 0x1, -R3 ;  /* 0x0000000100037824 */ /* 0x000fe400078e0a03 */
[----:B------:R-:W2:Y:S02]  /*10020*/  @P0 LDC R0, c[0x0][0x44c] ;  /* 0x00011300ff000b82 */ /* 0x000ea40000000800 */
[----:B------:R-:W-:-:S04]  /*10030*/  IMAD R3, R3, 0x40, R41 ;  /* 0x0000004003037824 */ /* 0x000fc800078e0229 */
[----:B--2---:R-:W-:-:S05]  /*10040*/  @P0 IMAD.HI.U32 R0, R3, R0, RZ ;  /* 0x0000000003000227 */ /* 0x004fca00078e00ff */
[----:B0-----:R-:W-:Y:S01]  /*10050*/  @P0 SHF.R.U32.HI R3, RZ, R5, R0 ;  /* 0x00000005ff030219 */ /* 0x001fe20000011600 */
        /* <DEDUP_REMOVED lines=51> */
.L_x_8326:
        /* <DEDUP_REMOVED lines=18> */
.L_x_8108:
[----:B------:R-:W-:Y:S05]  /*104b0*/  BSYNC B1 ;  /* 0x0000000000017941 */ /* 0x000fea0003800000 */
.L_x_8107:
[----:B------:R-:W2:Y:S04]  /*104c0*/  LDL R0, [R1+0xa8] ;  /* 0x0000a80001007983 */ /* 0x000ea80000100800 */
[----:B------:R-:W3:Y:S01]  /*104d0*/  LDL R12, [R1+0x4c] ;  /* 0x00004c00010c7983 */ /* 0x000ee20000100800 */
[----:B------:R-:W-:Y:S01]  /*104e0*/  BSSY B1, `(.L_x_8109) ;  /* 0x000000d000017945 */ /* 0x000fe20003800000 */
[----:B--2---:R-:W-:Y:S01]  /*104f0*/  R2UR UR5, R0 ;  /* 0x00000000000572ca */ /* 0x004fe200000e0000 */
[----:B------:R-:W-:Y:S01]  /*10500*/  VIADD R0, R228, 0x40 ;  /* 0x00000040e4007836 */ /* 0x000fe20000000000 */
        /* <DEDUP_REMOVED lines=10> */
.L_x_8327:
[----:B------:R-:W-:Y:S05]  /*105b0*/  BSYNC B1 ;  /* 0x0000000000017941 */ /* 0x000fea0003800000 */
.L_x_8109:
[----:B------:R-:W-:Y:S04]  /*105c0*/  BSSY B1, `(.L_x_8111) ;  /* 0x0000106000017945 */ /* 0x000fe80003800000 */
[----:B------:R-:W-:Y:S05]  /*105d0*/  @P2 BRA `(.L_x_8112) ;  /* 0x0000001000102947 */ /* 0x000fea0003800000 */
[----:B------:R-:W1:Y:S01]  /*105e0*/  S2R R26, SR_TID.X ;  /* 0x00000000001a7919 */ /* 0x000e620000002100 */
[----:B------:R-:W-:Y:S02]  /*105f0*/  SHF.R.U32.HI R0, RZ, 0x8, R32 ;  /* 0x00000008ff007819 */ /* 0x000fe40000011620 */
[----:B0-----:R-:W-:Y:S02]  /*10600*/  LOP3.LUT R3, R32, 0xff, RZ, 0xc0, !PT ;  /* 0x000000ff20037812 */ /* 0x001fe400078ec0ff */
[----:B------:R-:W-:Y:S02]  /*10610*/  LOP3.LUT R0, R0, 0xff, RZ, 0xc0, !PT ;  /* 0x000000ff00007812 */ /* 0x000fe400078ec0ff */
[----:B------:R-:W-:Y:S02]  /*10620*/  SHF.R.U32.HI R12, RZ, 0x8, R33 ;  /* 0x00000008ff0c7819 */ /* 0x000fe40000011621 */
[----:B------:R-:W-:Y:S02]  /*10630*/  SHF.R.U32.HI R14, RZ, 0x8, R30 ;  /* 0x00000008ff0e7819 */ /* 0x000fe4000001161e */
[----:B------:R-:W-:Y:S01]  /*10640*/  PRMT R35, R0, 0x7604, R3 ;  /* 0x0000760400237816 */ /* 0x000fe20000000003 */
[----:B------:R-:W-:Y:S01]  /*10650*/  IMAD.SHL.U32 R3, R229, 0x80, RZ ;  /* 0x00000080e5037824 */ /* 0x000fe200078e00ff */
[----:B------:R-:W-:-:S02]  /*10660*/  LOP3.LUT R13, R33, 0xff, RZ, 0xc0, !PT ;  /* 0x000000ff210d7812 */ /* 0x000fc400078ec0ff */
[----:B------:R-:W-:Y:S02]  /*10670*/  LOP3.LUT R12, R12, 0xff, RZ, 0xc0, !PT ;  /* 0x000000ff0c0c7812 */ /* 0x000fe400078ec0ff */
[----:B------:R-:W-:Y:S02]  /*10680*/  LOP3.LUT R15, R30, 0xff, RZ, 0xc0, !PT ;  /* 0x000000ff1e0f7812 */ /* 0x000fe400078ec0ff */
[----:B------:R-:W-:Y:S02]  /*10690*/  LOP3.LUT R14, R14, 0xff, RZ, 0xc0, !PT ;  /* 0x000000ff0e0e7812 */ /* 0x000fe400078ec0ff */
[----:B------:R-:W-:Y:S02]  /*106a0*/  PRMT R38, R12, 0x7604, R13 ;  /* 0x000076040c267816 */ /* 0x000fe4000000000d */
[----:B------:R-:W-:Y:S02]  /*106b0*/  SHF.R.U32.HI R0, RZ, 0x8, R28 ;  /* 0x00000008ff007819 */ /* 0x000fe4000001161c */
[----:B------:R-:W-:-:S02]  /*106c0*/  SHF.R.U32.HI R13, RZ, 0x8, R31 ;  /* 0x00000008ff0d7819 */ /* 0x000fc4000001161f */
[----:B------:R-:W-:Y:S01]  /*106d0*/  LOP3.LUT R12, R3, 0x380, RZ, 0xc0, !PT ;  /* 0x00000380030c7812 */ /* 0x000fe200078ec0ff */
[----:B------:R-:W-:Y:S01]  /*106e0*/  IMAD.IADD R3, R18, 0x1, R39 ;  /* 0x0000000112037824 */ /* 0x000fe200078e0227 */
[----:B------:R-:W-:Y:S02]  /*106f0*/  PRMT R43, R14, 0x7604, R15 ;  /* 0x000076040e2b7816 */ /* 0x000fe4000000000f */
[----:B------:R-:W-:Y:S01]  /*10700*/  LOP3.LUT R15, R0, 0xff, RZ, 0xc0, !PT ;  /* 0x000000ff000f7812 */ /* 0x000fe200078ec0ff */
[----:B-1----:R-:W-:Y:S01]  /*10710*/  VIADD R26, R26, 0xffffff80 ;  /* 0xffffff801a1a7836 */ /* 0x002fe20000000000 */
[----:B------:R-:W-:Y:S02]  /*10720*/  LOP3.LUT R14, R31, 0xff, RZ, 0xc0, !PT ;  /* 0x000000ff1f0e7812 */ /* 0x000fe400078ec0ff */
[----:B------:R-:W-:Y:S02]  /*10730*/  LOP3.LUT R13, R13, 0xff, RZ, 0xc0, !PT ;  /* 0x000000ff0d0d7812 */ /* 0x000fe400078ec0ff */
[----:B------:R-:W-:-:S02]  /*10740*/  SHF.R.S32.HI R40, RZ, 0x1f, R26 ;  /* 0x0000001fff287819 */ /* 0x000fc4000001141a */
[----:B------:R-:W-:Y:S02]  /*10750*/  LOP3.LUT R0, R12, 0x70, R18, 0xf8, !PT ;  /* 0x000000700c007812 */ /* 0x000fe400078ef812 */
[----:B------:R-:W-:Y:S02]  /*10760*/  LEA.HI R40, R40, R26, RZ, 0x5 ;  /* 0x0000001a28287211 */ /* 0x000fe400078f28ff */
[----:B------:R-:W-:Y:S02]  /*10770*/  SHF.R.U32.HI R25, RZ, 0x3, R12 ;  /* 0x00000003ff197819 */ /* 0x000fe4000001160c */
[----:B------:R-:W-:Y:S01]  /*10780*/  LOP3.LUT R12, R12, 0x70, R3, 0xf8, !PT ;  /* 0x000000700c0c7812 */ /* 0x000fe200078ef803 */
[----:B------:R-:W-:Y:S01]  /*10790*/  IMAD.SHL.U32 R40, R40, 0x20, RZ ;  /* 0x0000002028287824 */ /* 0x000fe200078e00ff */
[----:B------:R-:W-:Y:S02]  /*107a0*/  LOP3.LUT R24, R28, 0xff, RZ, 0xc0, !PT ;  /* 0x000000ff1c187812 */ /* 0x000fe400078ec0ff */
[----:B------:R-:W-:-:S02]  /*107b0*/  PRMT R45, R13, 0x7604, R14 ;  /* 0x000076040d2d7816 */ /* 0x000fc4000000000e */
[-C--:B------:R-:W-:Y:S02]  /*107c0*/  LOP3.LUT R3, R0, R25.reuse, RZ, 0x3c, !PT ;  /* 0x0000001900037212 */ /* 0x080fe400078e3cff */
[----:B------:R-:W-:Y:S02]  /*107d0*/  LOP3.LUT R40, R40, 0xfffffc00, RZ, 0xc0, !PT ;  /* 0xfffffc0028287812 */ /* 0x000fe400078ec0ff */
[----:B------:R-:W-:Y:S02]  /*107e0*/  SHF.R.U32.HI R13, RZ, 0x8, R29 ;  /* 0x00000008ff0d7819 */ /* 0x000fe4000001161d */
[----:B------:R-:W-:Y:S02]  /*107f0*/  PRMT R47, R15, 0x7604, R24 ;  /* 0x000076040f2f7816 */ /* 0x000fe40000000018 */
[----:B------:R-:W-:Y:S02]  /*10800*/  LOP3.LUT R25, R12, R25, RZ, 0x3c, !PT ;  /* 0x000000190c197212 */ /* 0x000fe400078e3cff */
[----:B------:R-:W-:-:S02]  /*10810*/  IADD3 R0, R16, R3, R40 ;  /* 0x0000000310007210 */ /* 0x000fc40007ffe028 */
[----:B------:R-:W-:Y:S02]  /*10820*/  LOP3.LUT R24, R29, 0xff, RZ, 0xc0, !PT ;  /* 0x000000ff1d187812 */ /* 0x000fe400078ec0ff */
[----:B------:R-:W-:Y:S02]  /*10830*/  SHF.R.U32.HI R12, RZ, 0x8, R20 ;  /* 0x00000008ff0c7819 */ /* 0x000fe40000011614 */
[----:B------:R-:W-:Y:S02]  /*10840*/  LOP3.LUT R3, R13, 0xff, RZ, 0xc0, !PT ;  /* 0x000000ff0d037812 */ /* 0x000fe400078ec0ff */
[----:B------:R-:W-:Y:S02]  /*10850*/  LOP3.LUT R27, R20, 0xff, RZ, 0xc0, !PT ;  /* 0x000000ff141b7812 */ /* 0x000fe400078ec0ff */
[----:B------:R-:W-:Y:S02]  /*10860*/  LOP3.LUT R26, R12, 0xff, RZ, 0xc0, !PT ;  /* 0x000000ff0c1a7812 */ /* 0x000fe400078ec0ff */
[----:B------:R-:W-:Y:S01]  /*10870*/  PRMT R44, R3, 0x7604, R24 ;  /* 0x00007604032c7816 */ /* 0x000fe20000000018 */
[----:B------:R-:W-:Y:S01]  /*10880*/  LDS.128 R12, [R0+0x1c400] ;  /* 0x01c40000000c7984 */ /* 0x000fe20000000c00 */
[----:B------:R-:W-:-:S02]  /*10890*/  IADD3 R3, R16, R25, R40 ;  /* 0x0000001910037210 */ /* 0x000fc40007ffe028 */
[----:B------:R-:W-:Y:S02]  /*108a0*/  PRMT R51, R26, 0x7604, R27 ;  /* 0x000076041a337816 */ /* 0x000fe4000000001b */
[----:B------:R-:W-:Y:S01]  /*108b0*/  SHF.R.U32.HI R34, RZ, 0x8, R21 ;  /* 0x00000008ff227819 */ /* 0x000fe20000011615 */
[----:B------:R-:W0:Y:S01]  /*108c0*/  LDS.128 R24, [R3+0x1c400] ;  /* 0x01c4000003187984 */ /* 0x000e220000000c00 */
[----:B------:R-:W-:Y:S02]  /*108d0*/  LOP3.LUT R37, R21, 0xff, RZ, 0xc0, !PT ;  /* 0x000000ff15257812 */ /* 0x000fe400078ec0ff */
[----:B------:R-:W-:Y:S02]  /*108e0*/  LOP3.LUT R34, R34, 0xff, RZ, 0xc0, !PT ;  /* 0x000000ff22227812 */ /* 0x000fe400078ec0ff */
[----:B------:R-:W-:Y:S02]  /*108f0*/  SHF.R.U32.HI R40, RZ, 0x10, R30 ;  /* 0x00000010ff287819 */ /* 0x000fe4000001161e */
[----:B------:R-:W-:-:S02]  /*10900*/  PRMT R53, R34, 0x7604, R37 ;  /* 0x0000760422357816 */ /* 0x000fc40000000025 */
[----:B------:R-:W-:Y:S02]  /*10910*/  SHF.R.U32.HI R37, RZ, 0x10, R33 ;  /* 0x00000010ff257819 */ /* 0x000fe40000011621 */
[----:B------:R-:W-:Y:S02]  /*10920*/  SHF.R.U32.HI R34, RZ, 0x10, R32 ;  /* 0x00000010ff227819 */ /* 0x000fe40000011620 */
[----:B------:R-:W-:Y:S02]  /*10930*/  LOP3.LUT R37, R37, 0xff, RZ, 0xc0, !PT ;  /* 0x000000ff25257812 */ /* 0x000fe400078ec0ff */
[----:B------:R-:W-:Y:S02]  /*10940*/  LOP3.LUT R40, R40, 0xff, RZ, 0xc0, !PT ;  /* 0x000000ff28287812 */ /* 0x000fe400078ec0ff */
        /* <DEDUP_REMOVED lines=9> */
[----:B------:R-:W-:Y:S02]  /*109e0*/  PRMT R35, R34, 0x7054, R35 ;  /* 0x0000705422237816 */ /* 0x000fe40000000023 */
[----:B------:R-:W-:Y:S02]  /*109f0*/  SHF.R.U32.HI R38, RZ, 0x10, R20 ;  /* 0x00000010ff267819 */ /* 0x000fe40000011614 */
[----:B------:R-:W-:Y:S02]  /*10a00*/  SHF.R.U32.HI R34, RZ, 0x10, R28 ;  /* 0x00000010ff227819 */ /* 0x000fe4000001161c */
[----:B------:R-:W-:Y:S02]  /*10a10*/  LOP3.LUT R40, R40, 0xff, RZ, 0xc0, !PT ;  /* 0x000000ff28287812 */ /* 0x000fe400078ec0ff */
[----:B------:R-:W-:-:S02]  /*10a20*/  LOP3.LUT R49, R49, 0xff000000, R29, 0xf8, !PT ;  /* 0xff00000031317812 */ /* 0x000fc400078ef81d */
[----:B------:R-:W-:Y:S02]  /*10a30*/  PRMT R45, R42, 0x7054, R45 ;  /* 0x000070542a2d7816 */ /* 0x000fe4000000002d */
[----:B------:R-:W-:Y:S02]  /*10a40*/  LOP3.LUT R38, R38, 0xff, RZ, 0xc0, !PT ;  /* 0x000000ff26267812 */ /* 0x000fe400078ec0ff */
[----:B------:R-:W-:Y:S02]  /*10a50*/  LOP3.LUT R34, R34, 0xff, RZ, 0xc0, !PT ;  /* 0x000000ff22227812 */ /* 0x000fe400078ec0ff */
[----:B------:R-:W-:Y:S02]  /*10a60*/  PRMT R53, R40, 0x7054, R53 ;  /* 0x0000705428357816 */ /* 0x000fe40000000035 */
[----:B------:R-:W-:Y:S02]  /*10a70*/  LOP3.LUT R37, R35, 0xff000000, R32, 0xf8, !PT ;  /* 0xff00000023257812 */ /* 0x000fe400078ef820 */
[----:B------:R-:W-:-:S02]  /*10a80*/  LOP3.LUT R41, R41, 0xff000000, R33, 0xf8, !PT ;  /* 0xff00000029297812 */ /* 0x000fc400078ef821 */
[----:B------:R-:W-:Y:S02]  /*10a90*/  LOP3.LUT R42, R43, 0xff000000, R30, 0xf8, !PT ;  /* 0xff0000002b2a7812 */ /* 0x000fe400078ef81e */
[----:B------:R-:W-:Y:S02]  /*10aa0*/  F2FP.F16.E4M3.UNPACK_B R43, R49.H1 ;  /* 0x00000031ff2b723e */ /* 0x000fe400030006ff */
[----:B0-----:R-:W-:Y:S02]  /*10ab0*/  F2FP.F16.E4M3.UNPACK_B R32, R25.H1 ;  /* 0x00000019ff20723e */ /* 0x001fe400030006ff */
[----:B------:R-:W-:Y:S01]  /*10ac0*/  PRMT R51, R38, 0x7054, R51 ;  /* 0x0000705426337816 */ /* 0x000fe20000000033 */
[----:B------:R-:W-:Y:S01]  /*10ad0*/  HADD2.F32 R44, -RZ, R43.H0_H0 ;  /* 0x2000002bff2c7230 */ /* 0x000fe20000004100 */
[----:B------:R-:W-:Y:S01]  /*10ae0*/  PRMT R47, R34, 0x7054, R47 ;  /* 0x00007054222f7816 */ /* 0x000fe2000000002f */
[--C-:B------:R-:W-:Y:S01]  /*10af0*/  HADD2.F32 R33, -RZ, R32.reuse.H0_H0 ;  /* 0x20000020ff217230 */ /* 0x100fe20000004100 */
[----:B------:R-:W-:Y:S01]  /*10b00*/  LOP3.LUT R53, R53, 0xff000000, R21, 0xf8, !PT ;  /* 0xff00000035357812 */ /* 0x000fe200078ef815 */
[----:B------:R-:W-:Y:S01]  /*10b10*/  HADD2.F32 R32, -RZ, R32.H1_H1 ;  /* 0x30000020ff207230 */ /* 0x000fe20000004100 */
[----:B------:R-:W-:-:S02]  /*10b20*/  F2FP.F16.E4M3.UNPACK_B R38, R41.H1 ;  /* 0x00000029ff26723e */ /* 0x000fc400030006ff */
[----:B------:R-:W-:Y:S02]  /*10b30*/  F2FP.F16.E4M3.UNPACK_B R21, R13.H1 ;  /* 0x0000000dff15723e */ /* 0x000fe400030006ff */
[----:B------:R-:W-:Y:S01]  /*10b40*/  LOP3.LUT R47, R47, 0xff000000, R28, 0xf8, !PT ;  /* 0xff0000002f2f7812 */ /* 0x000fe200078ef81c */
[--C-:B------:R-:W-:Y:S01]  /*10b50*/  HADD2.F32 R40, -RZ, R38.reuse.H0_H0 ;  /* 0x20000026ff287230 */ /* 0x100fe20000004100 */
[-C--:B------:R-:W-:Y:S01]  /*10b60*/  F2FP.F16.E4M3.UNPACK_B R29, R15.reuse ;  /* 0x0000000fff1d723e */ /* 0x080fe200020006ff */
[----:B------:R-:W-:Y:S01]  /*10b70*/  HADD2.F32 R38, -RZ, R38.H1_H1 ;  /* 0x30000026ff267230 */ /* 0x000fe20000004100 */
[----:B------:R-:W-:Y:S02]  /*10b80*/  F2FP.F16.E4M3.UNPACK_B R30, R15.H1 ;  /* 0x0000000fff1e723e */ /* 0x000fe400030006ff */
[----:B------:R-:W-:Y:S01]  /*10b90*/  F2FP.F16.E4M3.UNPACK_B R15, R14 ;  /* 0x0000000eff0f723e */ /* 0x000fe200020006ff */
[----:B------:R-:W-:Y:S01]  /*10ba0*/  FMUL.FTZ R55, R33, R40 ;  /* 0x0000002821377220 */ /* 0x000fe20000410000 */
[----:B------:R-:W-:Y:S01]  /*10bb0*/  F2FP.F16.E4M3.UNPACK_B R28, R14.H1 ;  /* 0x0000000eff1c723e */ /* 0x000fe200030006ff */
[--C-:B------:R-:W-:Y:S01]  /*10bc0*/  HADD2.F32 R14, -RZ, R21.reuse.H0_H0 ;  /* 0x20000015ff0e7230 */ /* 0x100fe20000004100 */
[----:B------:R-:W-:Y:S01]  /*10bd0*/  LOP3.LUT R45, R45, 0xff000000, R31, 0xf8, !PT ;  /* 0xff0000002d2d7812 */ /* 0x000fe200078ef81f */
[----:B------:R-:W-:Y:S01]  /*10be0*/  HADD2.F32 R21, -RZ, R21.H1_H1 ;  /* 0x30000015ff157230 */ /* 0x000fe20000004100 */
[----:B------:R-:W-:Y:S01]  /*10bf0*/  LOP3.LUT R46, R51, 0xff000000, R20, 0xf8, !PT ;  /* 0xff000000332e7812 */ /* 0x000fe200078ef814 */
[-C--:B------:R-:W-:Y:S01]  /*10c00*/  FMUL.FTZ R51, R33, R44.reuse ;  /* 0x0000002c21337220 */ /* 0x080fe20000410000 */
[----:B------:R-:W-:Y:S01]  /*10c10*/  F2FP.F16.E4M3.UNPACK_B R31, R25 ;  /* 0x00000019ff1f723e */ /* 0x000fe200020006ff */
[C---:B------:R-:W-:Y:S01]  /*10c20*/  FFMA.FTZ R52, R14.reuse, R44, R55 ;  /* 0x0000002c0e347223 */ /* 0x040fe20000010037 */
[----:B------:R-:W-:Y:S01]  /*10c30*/  F2FP.F16.E4M3.UNPACK_B R49, R49 ;  /* 0x00000031ff31723e */ /* 0x000fe200020006ff */
[----:B------:R-:W-:Y:S01]  /*10c40*/  FFMA.FTZ R50, R14, R40, -R51 ;  /* 0x000000280e327223 */ /* 0x000fe20000010833 */
[----:B------:R-:W-:Y:S01]  /*10c50*/  F2FP.F16.E4M3.UNPACK_B R41, R41 ;  /* 0x00000029ff29723e */ /* 0x000fe200020006ff */
[----:B------:R-:W-:Y:S01]  /*10c60*/  HADD2.F32 R40, -RZ, R43.H1_H1 ;  /* 0x3000002bff287230 */ /* 0x000fe20000004100 */
[-C--:B------:R-:W-:Y:S01]  /*10c70*/  F2FP.F16.E4M3.UNPACK_B R34, R27.reuse ;  /* 0x0000001bff22723e */ /* 0x080fe200020006ff */
[----:B------:R-:W-:Y:S01]  /*10c80*/  HADD2.F32 R51, -RZ, R49.H0_H0 ;  /* 0x20000031ff337230 */ /* 0x000fe20000004100 */
[----:B------:R-:W-:Y:S01]  /*10c90*/  F2FP.F16.E4M3.UNPACK_B R35, R27.H1 ;  /* 0x0000001bff23723e */ /* 0x000fe200030006ff */
[----:B------:R-:W-:Y:S01]  /*10ca0*/  HADD2.F32 R43, -RZ, R41.H0_H0 ;  /* 0x20000029ff2b7230 */ /* 0x000fe20000004100 */
[----:B------:R-:W-:Y:S01]  /*10cb0*/  F2FP.F16.E4M3.UNPACK_B R27, R26 ;  /* 0x0000001aff1b723e */ /* 0x000fe200020006ff */
[C---:B------:R-:W-:Y:S01]  /*10cc0*/  FMUL.FTZ R44, R32.reuse, R40 ;  /* 0x00000028202c7220 */ /* 0x040fe20000410000 */
[----:B------:R-:W-:Y:S01]  /*10cd0*/  F2FP.F16.E4M3.UNPACK_B R33, R26.H1 ;  /* 0x0000001aff21723e */ /* 0x000fe200030006ff */
[----:B------:R-:W-:Y:S01]  /*10ce0*/  HADD2.F32 R26, -RZ, R31.H0_H0 ;  /* 0x2000001fff1a7230 */ /* 0x000fe20000004100 */
[----:B------:R-:W-:Y:S01]  /*10cf0*/  F2FP.F16.E4M3.UNPACK_B R20, R13 ;  /* 0x0000000dff14723e */ /* 0x000fe200020006ff */
[-C--:B------:R-:W-:Y:S01]  /*10d00*/  FMUL.FTZ R59, R32, R38.reuse ;  /* 0x00000026203b7220 */ /* 0x080fe20000410000 */
[----:B------:R-:W-:Y:S01]  /*10d10*/  FFMA.FTZ R57, R21, R38, -R44 ;  /* 0x0000002615397223 */ /* 0x000fe2000001082c */
[----:B------:R-:W-:Y:S01]  /*10d20*/  F2FP.F16.E4M3.UNPACK_B R38, R53.H1 ;  /* 0x00000035ff26723e */ /* 0x000fe200030006ff */
[----:B------:R-:W-:Y:S01]  /*10d30*/  FMUL.FTZ R55, R26, R51 ;  /* 0x000000331a377220 */ /* 0x000fe20000410000 */
[----:B------:R-:W-:-:S02]  /*10d40*/  HADD2.F32 R14, -RZ, R20.H0_H0 ;  /* 0x20000014ff0e7230 */ /* 0x000fc40000004100 */
[----:B------:R-:W-:Y:S01]  /*10d50*/  FMUL.FTZ R26, R26, R43 ;  /* 0x0000002b1a1a7220 */ /* 0x000fe20000410000 */
[----:B------:R-:W-:Y:S01]  /*10d60*/  FFMA.FTZ R59, R21, R40, R59 ;  /* 0x00000028153b7223 */ /* 0x000fe2000001003b */
[----:B------:R-:W-:Y:S01]  /*10d70*/  HADD2.F32 R41, -RZ, R41.H1_H1 ;  /* 0x30000029ff297230 */ /* 0x000fe20000004100 */
[----:B------:R-:W-:Y:S01]  /*10d80*/  F2FP.F16.E4M3.UNPACK_B R53, R53 ;  /* 0x00000035ff35723e */ /* 0x000fe200020006ff */
[C---:B------:R-:W-:Y:S01]  /*10d90*/  FFMA.FTZ R51, R14.reuse, R51, R26 ;  /* 0x000000330e337223 */ /* 0x040fe2000001001a */
[----:B------:R-:W-:Y:S01]  /*10da0*/  F2FP.F16.E4M3.UNPACK_B R26, R45.H1 ;  /* 0x0000002dff1a723e */ /* 0x000fe200030006ff */
[----:B------:R-:W-:Y:S02]  /*10db0*/  HADD2.F32 R49, -RZ, R49.H1_H1 ;  /* 0x30000031ff317230 */ /* 0x000fe40000004100 */
[----:B------:R-:W-:Y:S01]  /*10dc0*/  FFMA.FTZ R55, R14, R43, -R55 ;  /* 0x0000002b0e377223 */ /* 0x000fe20000010837 */
        /* <DEDUP_REMOVED lines=24> */
[----:B------:R-:W-:Y:S01]  /*10f50*/  FFMA.FTZ R61, R30, R26, -R41 ;  /* 0x0000001a1e3d7223 */ /* 0x000fe20000010829 */
[----:B------:R-:W-:Y:S01]  /*10f60*/  HADD2.F32 R21, -RZ, R45.H0_H0 ;  /* 0x2000002dff157230 */ /* 0x000fe20000004100 */
[----:B------:R-:W-:Y:S01]  /*10f70*/  F2FP.F16.E4M3.UNPACK_B R24, R24.H1 ;  /* 0x00000018ff18723e */ /* 0x000fe200030006ff */
[----:B------:R-:W-:Y:S02]  /*10f80*/  HADD2.F32 R14, -RZ, R29.H0_H0 ;  /* 0x2000001dff0e7230 */ /* 0x000fe40000004100 */
[C---:B------:R-:W-:Y:S01]  /*10f90*/  FMUL.FTZ R35, R20.reuse, R31 ;  /* 0x0000001f14237220 */ /* 0x040fe20000410000 */
[----:B------:R-:W-:Y:S01]  /*10fa0*/  F2FP.F16.E4M3.UNPACK_B R26, R47.H1 ;  /* 0x0000002fff1a723e */ /* 0x000fe200030006ff */
[-C--:B------:R-:W-:Y:S01]  /*10fb0*/  FMUL.FTZ R20, R20, R21.reuse ;  /* 0x0000001514147220 */ /* 0x080fe20000410000 */
[-C--:B------:R-:W-:Y:S01]  /*10fc0*/  F2FP.F16.E4M3.UNPACK_B R13, R12.reuse ;  /* 0x0000000cff0d723e */ /* 0x080fe200020006ff */
[C---:B------:R-:W-:Y:S01]  /*10fd0*/  FFMA.FTZ R40, R14.reuse, R21, -R35 ;  /* 0x000000150e287223 */ /* 0x040fe20000010823 */
[----:B------:R-:W-:Y:S01]  /*10fe0*/  F2FP.F16.E4M3.UNPACK_B R12, R12.H1 ;  /* 0x0000000cff0c723e */ /* 0x000fe200030006ff */
[----:B------:R-:W-:Y:S01]  /*10ff0*/  FFMA.FTZ R49, R14, R31, R20 ;  /* 0x0000001f0e317223 */ /* 0x000fe20000010014 */
[----:B------:R-:W-:Y:S01]  /*11000*/  F2FP.F16.E4M3.UNPACK_B R21, R37.H1 ;  /* 0x00000025ff15723e */ /* 0x000fe200030006ff */
[----:B------:R-:W-:-:S02]  /*11010*/  HADD2.F32 R35, -RZ, R26.H0_H0 ;  /* 0x2000001aff237230 */ /* 0x000fc40000004100 */
[----:B------:R-:W-:Y:S01]  /*11020*/  FFMA.FTZ R63, R30, R38, R43 ;  /* 0x000000261e3f7223 */ /* 0x000fe2000001002b */
[----:B------:R-:W-:Y:S01]  /*11030*/  HADD2.F32 R20, -RZ, R24.H0_H0 ;  /* 0x20000018ff147230 */ /* 0x000fe20000004100 */
[----:B------:R-:W-:Y:S01]  /*11040*/  F2FP.F16.E4M3.UNPACK_B R47, R47 ;  /* 0x0000002fff2f723e */ /* 0x000fe200020006ff */
[----:B------:R-:W-:Y:S01]  /*11050*/  HADD2.F32 R53, -RZ, R53.H1_H1 ;  /* 0x30000035ff357230 */ /* 0x000fe20000004100 */
[----:B------:R-:W-:Y:S01]  /*11060*/  F2FP.F16.E4M3.UNPACK_B R37, R37 ;  /* 0x00000025ff25723e */ /* 0x000fe200020006ff */
[----:B------:R-:W-:Y:S02]  /*11070*/  HADD2.F32 R34, -RZ, R34.H1_H1 ;  /* 0x30000022ff227230 */ /* 0x000fe40000004100 */
[----:B------:R-:W-:Y:S01]  /*11080*/  FMUL.FTZ R41, R20, R35 ;  /* 0x0000002314297220 */ /* 0x000fe20000410000 */
[----:B------:R-:W-:Y:S02]  /*11090*/  HADD2.F32 R31, -RZ, R21.H0_H0 ;  /* 0x20000015ff1f7230 */ /* 0x000fe40000004100 */
[----:B------:R-:W-:-:S02]  /*110a0*/  HADD2.F32 R14, -RZ, R12.H0_H0 ;  /* 0x2000000cff0e7230 */ /* 0x000fc40000004100 */
[----:B------:R-:W-:Y:S01]  /*110b0*/  FMUL.FTZ R30, R34, R53 ;  /* 0x00000035221e7220 */ /* 0x000fe20000410000 */
[----:B------:R-:W-:Y:S02]  /*110c0*/  HADD2.F32 R45, -RZ, R45.H1_H1 ;  /* 0x3000002dff2d7230 */ /* 0x000fe40000004100 */
[-C--:B------:R-:W-:Y:S01]  /*110d0*/  FMUL.FTZ R20, R20, R31.reuse ;  /* 0x0000001f14147220 */ /* 0x080fe20000410000 */
[----:B------:R-:W-:Y:S02]  /*110e0*/  HADD2.F32 R29, -RZ, R29.H1_H1 ;  /* 0x3000001dff1d7230 */ /* 0x000fe40000004100 */
[----:B------:R-:W-:Y:S01]  /*110f0*/  FFMA.FTZ R41, R14, R31, -R41 ;  /* 0x0000001f0e297223 */ /* 0x000fe20000010829 */
        /* <DEDUP_REMOVED lines=8> */
[----:B------:R-:W-:Y:S01]  /*11180*/  FFMA.FTZ R54, R29, R53, R34 ;  /* 0x000000351d367223 */ /* 0x000fe20000010022 */
[-C--:B------:R-:W-:Y:S01]  /*11190*/  FMUL.FTZ R24, R24, R21.reuse ;  /* 0x0000001518187220 */ /* 0x080fe20000410000 */
[----:B------:R-:W-:Y:S02]  /*111a0*/  HADD2.F32 R29, -RZ, R47.H0_H0 ;  /* 0x2000002fff1d7230 */ /* 0x000fe40000004100 */
[----:B------:R-:W-:Y:S01]  /*111b0*/  FFMA.FTZ R32, R12, R21, -R35 ;  /* 0x000000150c207223 */ /* 0x000fe20000010823 */
[----:B------:R-:W-:-:S02]  /*111c0*/  HADD2.F32 R14, -RZ, R25.H0_H0 ;  /* 0x20000019ff0e7230 */ /* 0x000fc40000004100 */
[----:B------:R-:W-:Y:S01]  /*111d0*/  FFMA.FTZ R43, R12, R31, R24 ;  /* 0x0000001f0c2b7223 */ /* 0x000fe20000010018 */
[----:B------:R-:W-:Y:S02]  /*111e0*/  HADD2.F32 R21, -RZ, R37.H0_H0 ;  /* 0x20000025ff157230 */ /* 0x000fe40000004100 */
        /* <DEDUP_REMOVED lines=8> */
[----:B------:R-:W-:-:S02]  /*11270*/  HADD2.F32 R13, -RZ, R13.H1_H1 ;  /* 0x3000000dff0d7230 */ /* 0x000fc40000004100 */
[C---:B------:R-:W-:Y:S01]  /*11280*/  FMUL.FTZ R26, R25.reuse, R20 ;  /* 0x00000014191a7220 */ /* 0x040fe20000410000 */
[----:B------:R-:W-:Y:S01]  /*11290*/  FFMA.FTZ R24, R12, R29, R35 ;  /* 0x0000001d0c187223 */ /* 0x000fe20000010023 */
[----:B------:R-:W-:Y:S01]  /*112a0*/  F2FP.F16.E4M3.UNPACK_B R12, R42.H1 ;  /* 0x0000002aff0c723e */ /* 0x000fe200030006ff */
[-C--:B------:R-:W-:Y:S01]  /*112b0*/  FMUL.FTZ R29, R25, R14.reuse ;  /* 0x0000000e191d7220 */ /* 0x080fe20000410000 */
[C---:B------:R-:W-:Y:S01]  /*112c0*/  FFMA.FTZ R26, R13.reuse, R14, -R26 ;  /* 0x0000000e0d1a7223 */ /* 0x040fe2000001081a */
[----:B------:R-:W-:Y:S01]  /*112d0*/  HADD2.F32 R25, -RZ, R21.H0_H0 ;  /* 0x20000015ff197230 */ /* 0x000fe20000004100 */
[----:B------:R-:W-:Y:S01]  /*112e0*/  F2FP.F16.E4M3.UNPACK_B R46, R46 ;  /* 0x0000002eff2e723e */ /* 0x000fe200020006ff */
[----:B------:R-:W-:Y:S02]  /*112f0*/  HADD2.F32 R14, -RZ, R33.H0_H0 ;  /* 0x20000021ff0e7230 */ /* 0x000fe40000004100 */
[----:B------:R-:W-:Y:S01]  /*11300*/  FFMA.FTZ R29, R13, R20, R29 ;  /* 0x000000140d1d7223 */ /* 0x000fe2000001001d */
[--C-:B------:R-:W-:Y:S01]  /*11310*/  HADD2.F32 R13, -RZ, R12.reuse.H0_H0 ;  /* 0x2000000cff0d7230 */ /* 0x100fe20000004100 */
[----:B------:R-:W-:Y:S01]  /*11320*/  F2FP.F16.E4M3.UNPACK_B R42, R42 ;  /* 0x0000002aff2a723e */ /* 0x000fe200020006ff */
[----:B------:R-:W-:-:S02]  /*11330*/  HADD2.F32 R20, -RZ, R12.H1_H1 ;  /* 0x3000000cff147230 */ /* 0x000fc40000004100 */
[C---:B------:R-:W-:Y:S01]  /*11340*/  FMUL.FTZ R35, R14.reuse, R25 ;  /* 0x000000190e237220 */ /* 0x040fe20000410000 */
[--C-:B------:R-:W-:Y:S02]  /*11350*/  HADD2.F32 R12, -RZ, R28.reuse.H0_H0 ;  /* 0x2000001cff0c7230 */ /* 0x100fe40000004100 */
[-C--:B------:R-:W-:Y:S01]  /*11360*/  FMUL.FTZ R37, R14, R13.reuse ;  /* 0x0000000d0e257220 */ /* 0x080fe20000410000 */
[----:B------:R-:W-:Y:S01]  /*11370*/  HADD2.F32 R21, -RZ, R21.H1_H1 ;  /* 0x30000015ff157230 */ /* 0x000fe20000004100 */
[----:B------:R-:W-:Y:S01]  /*11380*/  F2FP.SATFINITE.E4M3.F32.PACK_AB_MERGE_C R30, R43, R30, RZ ;  /* 0x0000001e2b1e723e */ /* 0x000fe200048070ff */
[----:B------:R-:W-:Y:S02]  /*11390*/  HADD2.F32 R33, -RZ, R33.H1_H1 ;  /* 0x30000021ff217230 */ /* 0x000fe40000004100 */
[C---:B------:R-:W-:Y:S01]  /*113a0*/  FFMA.FTZ R35, R12.reuse, R13, -R35 ;  /* 0x0000000d0c237223 */ /* 0x040fe20000010823 */
[----:B------:R-:W-:Y:S02]  /*113b0*/  HADD2.F32 R28, -RZ, R28.H1_H1 ;  /* 0x3000001cff1c7230 */ /* 0x000fe40000004100 */
[----:B------:R-:W-:Y:S01]  /*113c0*/  FFMA.FTZ R37, R12, R25, R37 ;  /* 0x000000190c257223 */ /* 0x000fe20000010025 */
[----:B------:R-:W-:-:S02]  /*113d0*/  HADD2.F32 R12, -RZ, R15.H0_H0 ;  /* 0x2000000fff0c7230 */ /* 0x000fc40000004100 */
[CC--:B------:R-:W-:Y:S01]  /*113e0*/  FMUL.FTZ R13, R33.reuse, R21.reuse ;  /* 0x00000015210d7220 */ /* 0x0c0fe20000410000 */
[----:B------:R-:W-:Y:S01]  /*113f0*/  FMUL.FTZ R14, R33, R20 ;  /* 0x00000014210e7220 */ /* 0x000fe20000410000 */
[----:B------:R-:W-:Y:S01]  /*11400*/  HADD2.F32 R15, -RZ, R15.H1_H1 ;  /* 0x3000000fff0f7230 */ /* 0x000fe20000004100 */
[----:B------:R-:W-:Y:S01]  /*11410*/  F2FP.SATFINITE.E4M3.F32.PACK_AB_MERGE_C R25, R59, R52, RZ ;  /* 0x000000343b19723e */ /* 0x000fe200048070ff */
[C---:B------:R-:W-:Y:S01]  /*11420*/  FFMA.FTZ R34, R28.reuse, R20, -R13 ;  /* 0x000000141c227223 */ /* 0x040fe2000001080d */
[----:B------:R-:W-:Y:S01]  /*11430*/  FFMA.FTZ R38, R28, R21, R14 ;  /* 0x000000151c267223 */ /* 0x000fe2000001000e */
[----:B------:R-:W-:Y:S01]  /*11440*/  HADD2.F32 R20, -RZ, R46.H0_H0 ;  /* 0x2000002eff147230 */ /* 0x000fe20000004100 */
[----:B------:R-:W-:Y:S01]  /*11450*/  F2FP.SATFINITE.E4M3.F32.PACK_AB_MERGE_C R25, R48, R51, R25 ;  /* 0x000000333019723e */ /* 0x000fe20004807019 */
[----:B------:R-:W-:Y:S01]  /*11460*/  HADD2.F32 R13, -RZ, R27.H0_H0 ;  /* 0x2000001bff0d7230 */ /* 0x000fe20000004100 */
[----:B------:R-:W-:Y:S01]  /*11470*/  F2FP.SATFINITE.E4M3.F32.PACK_AB_MERGE_C R34, R34, R35, RZ ;  /* 0x000000232222723e */ /* 0x000fe200048070ff */
        /* <DEDUP_REMOVED lines=8> */
[----:B------:R-:W-:Y:S01]  /*11500*/  F2FP.SATFINITE.E4M3.F32.PACK_AB_MERGE_C R24, R29, R24, R30 ;  /* 0x000000181d18723e */ /* 0x000fe2000480701e */
[C---:B------:R-:W-:Y:S01]  /*11510*/  FMUL.FTZ R28, R27.reuse, R46 ;  /* 0x0000002e1b1c7220 */ /* 0x040fe20000410000 */
[----:B------:R-:W-:Y:S01]  /*11520*/  FFMA.FTZ R20, R12, R20, R13 ;  /* 0x000000140c147223 */ /* 0x000fe2000001000d */
[----:B------:R-:W-:Y:S01]  /*11530*/  FMUL.FTZ R27, R27, R42 ;  /* 0x0000002a1b1b7220 */ /* 0x000fe20000410000 */
        /* <DEDUP_REMOVED lines=14> */
.L_x_8112:
[----:B------:R-:W-:Y:S05]  /*11620*/  BSYNC B1 ;  /* 0x0000000000017941 */ /* 0x000fea0003800000 */
.L_x_8111:
[----:B------:R-:W-:Y:S05]  /*11630*/  @P0 BRA `(.L_x_8103) ;  /* 0x0000000c00e40947 */ /* 0x000fea0003800000 */
[----:B-1----:R-:W2:Y:S04]  /*11640*/  LDL R25, [R1+0x7c] ;  /* 0x00007c0001197983 */ /* 0x002ea80000100800 */
[----:B------:R-:W3:Y:S01]  /*11650*/  LDL R50, [R1+0xb0] ;  /* 0x0000b00001327983 */ /* 0x000ee20000100800 */
[----:B0----5:R-:W-:Y:S01]  /*11660*/  SHF.R.U32.HI R3, RZ, 0x8, R8 ;  /* 0x00000008ff037819 */ /* 0x021fe20000011608 */
[----:B------:R-:W-:Y:S01]  /*11670*/  VIADD R24, R228, 0x40 ;  /* 0x00000040e4187836 */ /* 0x000fe20000000000 */
[----:B------:R-:W-:Y:S01]  /*11680*/  LOP3.LUT R0, R8, 0xff, RZ, 0xc0, !PT ;  /* 0x000000ff08007812 */ /* 0x000fe200078ec0ff */
[----:B------:R-:W-:Y:S01]  /*11690*/  IMAD.IADD R39, R18, 0x1, R39 ;  /* 0x0000000112277824 */ /* 0x000fe200078e0227 */
[----:B------:R-:W-:Y:S01]  /*116a0*/  LOP3.LUT R3, R3, 0xff, RZ, 0xc0, !PT ;  /* 0x000000ff03037812 */ /* 0x000fe200078ec0ff */
[----:B------:R-:W-:Y:S01]  /*116b0*/  IMAD.SHL.U32 R24, R24, 0x80, RZ ;  /* 0x0000008018187824 */ /* 0x000fe200078e00ff */
[----:B------:R-:W-:-:S02]  /*116c0*/  SHF.R.U32.HI R13, RZ, 0x8, R9 ;  /* 0x00000008ff0d7819 */ /* 0x000fc40000011609 */
[----:B------:R-:W-:Y:S02]  /*116d0*/  PRMT R21, R3, 0x7604, R0 ;  /* 0x0000760403157816 */ /* 0x000fe40000000000 */
[----:B------:R-:W-:Y:S02]  /*116e0*/  SHF.R.U32.HI R3, RZ, 0x8, R10 ;  /* 0x00000008ff037819 */ /* 0x000fe4000001160a */
[----:B------:R-:W-:Y:S02]  /*116f0*/  LOP3.LUT R0, R10, 0xff, RZ, 0xc0, !PT ;  /* 0x000000ff0a007812 */ /* 0x000fe400078ec0ff */
[----:B------:R-:W-:Y:S02]  /*11700*/  LOP3.LUT R3, R3, 0xff, RZ, 0xc0, !PT ;  /* 0x000000ff03037812 */ /* 0x000fe400078ec0ff */
[----:B------:R-:W-:Y:S02]  /*11710*/  LOP3.LUT R24, R24, 0x380, RZ, 0xc0, !PT ;  /* 0x0000038018187812 */ /* 0x000fe400078ec0ff */
[----:B------:R-:W-:-:S02]  /*11720*/  PRMT R29, R3, 0x7604, R0 ;  /* 0x00007604031d7816 */ /* 0x000fc40000000000 */
[----:B------:R-:W-:Y:S01]  /*11730*/  LOP3.LUT R0, R24, 0x70, R39, 0xf8, !PT ;  /* 0x0000007018007812 */ /* 0x000fe200078ef827 */
[----:B------:R-:W-:Y:S01]  /*11740*/  VIADD R24, R228, 0x40 ;  /* 0x00000040e4187836 */ /* 0x000fe20000000000 */
[----:B------:R-:W-:Y:S02]  /*11750*/  LOP3.LUT R12, R9, 0xff, RZ, 0xc0, !PT ;  /* 0x000000ff090c7812 */ /* 0x000fe400078ec0ff */
[----:B------:R-:W-:Y:S01]  /*11760*/  LOP3.LUT R13, R13, 0xff, RZ, 0xc0, !PT ;  /* 0x000000ff0d0d7812 */ /* 0x000fe200078ec0ff */
[----:B------:R-:W-:Y:S01]  /*11770*/  IMAD.SHL.U32 R24, R24, 0x80, RZ ;  /* 0x0000008018187824 */ /* 0x000fe200078e00ff */
[----:B------:R-:W-:Y:S02]  /*11780*/  SHF.R.U32.HI R15, RZ, 0x8, R4 ;  /* 0x00000008ff0f7819 */ /* 0x000fe40000011604 */
[----:B------:R-:W-:Y:S02]  /*11790*/  PRMT R20, R13, 0x7604, R12 ;  /* 0x000076040d147816 */ /* 0x000fe4000000000c */
[----:B------:R-:W-:-:S02]  /*117a0*/  LOP3.LUT R24, R24, 0x380, RZ, 0xc0, !PT ;  /* 0x0000038018187812 */ /* 0x000fc400078ec0ff */
[----:B------:R-:W-:Y:S02]  /*117b0*/  SHF.R.U32.HI R13, RZ, 0x8, R11 ;  /* 0x00000008ff0d7819 */ /* 0x000fe4000001160b */
[----:B------:R-:W-:Y:S02]  /*117c0*/  SHF.R.U32.HI R24, RZ, 0x3, R24 ;  /* 0x00000003ff187819 */ /* 0x000fe40000011618 */
[----:B------:R-:W-:Y:S02]  /*117d0*/  LOP3.LUT R12, R11, 0xff, RZ, 0xc0, !PT ;  /* 0x000000ff0b0c7812 */ /* 0x000fe400078ec0ff */
[----:B------:R-:W-:Y:S02]  /*117e0*/  LOP3.LUT R3, R0, R24, RZ, 0x3c, !PT ;  /* 0x0000001800037212 */ /* 0x000fe400078e3cff */
[----:B------:R-:W-:Y:S02]  /*117f0*/  SHF.R.U32.HI R24, RZ, 0x8, R5 ;  /* 0x00000008ff187819 */ /* 0x000fe40000011605 */
[----:B------:R-:W-:-:S02]  /*11800*/  LOP3.LUT R14, R4, 0xff, RZ, 0xc0, !PT ;  /* 0x000000ff040e7812 */ /* 0x000fc400078ec0ff */
[----:B------:R-:W-:Y:S02]  /*11810*/  LOP3.LUT R13, R13, 0xff, RZ, 0xc0, !PT ;  /* 0x000000ff0d0d7812 */ /* 0x000fe400078ec0ff */
[----:B------:R-:W-:Y:S02]  /*11820*/  LOP3.LUT R15, R15, 0xff, RZ, 0xc0, !PT ;  /* 0x000000ff0f0f7812 */ /* 0x000fe400078ec0ff */
[----:B------:R-:W-:Y:S02]  /*11830*/  PRMT R28, R13, 0x7604, R12 ;  /* 0x000076040d1c7816 */ /* 0x000fe4000000000c */
[----:B------:R-:W-:Y:S02]  /*11840*/  PRMT R35, R15, 0x7604, R14 ;  /* 0x000076040f237816 */ /* 0x000fe4000000000e */
[----:B------:R-:W-:Y:S02]  /*11850*/  SHF.R.U32.HI R32, RZ, 0x8, R6 ;  /* 0x00000008ff207819 */ /* 0x000fe40000011606 */
[----:B------:R-:W-:-:S02]  /*11860*/  LOP3.LUT R30, R5, 0xff, RZ, 0xc0, !PT ;  /* 0x000000ff051e7812 */ /* 0x000fc400078ec0ff */
[----:B------:R-:W-:Y:S02]  /*11870*/  LOP3.LUT R31, R6, 0xff, RZ, 0xc0, !PT ;  /* 0x000000ff061f7812 */ /* 0x000fe400078ec0ff */
[----:B------:R-:W-:Y:S02]  /*11880*/  LOP3.LUT R32, R32, 0xff, RZ, 0xc0, !PT ;  /* 0x000000ff20207812 */ /* 0x000fe400078ec0ff */
[----:B------:R-:W-:Y:S02]  /*11890*/  SHF.R.U32.HI R37, RZ, 0x10, R5 ;  /* 0x00000010ff257819 */ /* 0x000fe40000011605 */
[----:B------:R-:W-:Y:S02]  /*118a0*/  PRMT R39, R32, 0x7604, R31 ;  /* 0x0000760420277816 */ /* 0x000fe4000000001f */
[----:B------:R-:W-:Y:S01]  /*118b0*/  SHF.R.U32.HI R31, RZ, 0x10, R11 ;  /* 0x00000010ff1f7819 */ /* 0x000fe2000001160b */
[----:B------:R-:W-:Y:S01]  /*118c0*/  IMAD.U32 R37, R37, 0x10000, RZ ;  /* 0x0001000025257824 */ /* 0x000fe200078e00ff */
[----:B------:R-:W-:-:S02]  /*118d0*/  SHF.R.U32.HI R34, RZ, 0x8, R7 ;  /* 0x00000008ff227819 */ /* 0x000fc40000011607 */
[----:B------:R-:W-:Y:S01]  /*118e0*/  LOP3.LUT R33, R7, 0xff, RZ, 0xc0, !PT ;  /* 0x000000ff07217812 */ /* 0x000fe200078ec0ff */
[----:B------:R-:W-:Y:S01]  /*118f0*/  IMAD.U32 R31, R31, 0x10000, RZ ;  /* 0x000100001f1f7824 */ /* 0x000fe200078e00ff */
[----:B------:R-:W-:Y:S02]  /*11900*/  LOP3.LUT R34, R34, 0xff, RZ, 0xc0, !PT ;  /* 0x000000ff22227812 */ /* 0x000fe400078ec0ff */
[----:B------:R-:W-:Y:S02]  /*11910*/  SHF.R.U32.HI R41, RZ, 0x10, R7 ;  /* 0x00000010ff297819 */ /* 0x000fe40000011607 */
[----:B------:R-:W-:Y:S02]  /*11920*/  PRMT R34, R34, 0x7604, R33 ;  /* 0x0000760422227816 */ /* 0x000fe40000000021 */
        /* <DEDUP_REMOVED lines=13> */
[----:B--2---:R-:W-:Y:S02]  /*11a00*/  IADD3 R0, R16, R3, R25 ;  /* 0x0000000310007210 */ /* 0x004fe40007ffe019 */
[----:B------:R-:W-:Y:S01]  /*11a10*/  LOP3.LUT R3, R24, 0xff, RZ, 0xc0, !PT ;  /* 0x000000ff18037812 */ /* 0x000fe200078ec0ff */
[----:B---3--:R-:W0:Y:S03]  /*11a20*/  LDS.128 R12, [R50+0x1c400] ;  /* 0x01c40000320c7984 */ /* 0x008e260000000c00 */
[----:B------:R-:W-:Y:S01]  /*11a30*/  PRMT R30, R3, 0x7604, R30 ;  /* 0x00007604031e7816 */ /* 0x000fe2000000001e */
[----:B------:R-:W1:Y:S01]  /*11a40*/  LDS.128 R24, [R0+0x1c400] ;  /* 0x01c4000000187984 */ /* 0x000e620000000c00 */
[----:B------:R-:W-:-:S02]  /*11a50*/  SHF.R.U32.HI R3, RZ, 0x10, R9 ;  /* 0x00000010ff037819 */ /* 0x000fc40000011609 */
[----:B------:R-:W-:-:S03]  /*11a60*/  LOP3.LUT R37, R30, 0xff0000, R37, 0xf8, !PT ;  /* 0x00ff00001e257812 */ /* 0x000fc600078ef825 */
        /* <DEDUP_REMOVED lines=12> */
[-C--:B0-----:R-:W-:Y:S02]  /*11b30*/  F2FP.F16.E4M3.UNPACK_B R4, R13.reuse ;  /* 0x0000000dff04723e */ /* 0x081fe400020006ff */
[----:B------:R-:W-:Y:S02]  /*11b40*/  F2FP.F16.E4M3.UNPACK_B R13, R13.H1 ;  /* 0x0000000dff0d723e */ /* 0x000fe400030006ff */
[-C--:B-1----:R-:W-:Y:S01]  /*11b50*/  F2FP.F16.E4M3.UNPACK_B R9, R25.reuse ;  /* 0x00000019ff09723e */ /* 0x082fe200020006ff */
[--C-:B------:R-:W-:Y:S01]  /*11b60*/  HADD2.F32 R5, -RZ, R4.reuse.H0_H0 ;  /* 0x20000004ff057230 */ /* 0x100fe20000004100 */
[----:B------:R-:W-:Y:S01]  /*11b70*/  F2FP.F16.E4M3.UNPACK_B R25, R25.H1 ;  /* 0x00000019ff19723e */ /* 0x000fe200030006ff */
[----:B------:R-:W-:Y:S01]  /*11b80*/  HADD2.F32 R4, -RZ, R4.H1_H1 ;  /* 0x30000004ff047230 */ /* 0x000fe20000004100 */
[----:B------:R-:W-:Y:S01]  /*11b90*/  F2FP.F16.E4M3.UNPACK_B R20, R27 ;  /* 0x0000001bff14723e */ /* 0x000fe200020006ff */
[--C-:B------:R-:W-:Y:S01]  /*11ba0*/  HADD2.F32 R10, -RZ, R9.reuse.H0_H0 ;  /* 0x20000009ff0a7230 */ /* 0x100fe20000004100 */
[----:B------:R-:W-:Y:S01]  /*11bb0*/  F2FP.F16.E4M3.UNPACK_B R7, R15 ;  /* 0x0000000fff07723e */ /* 0x000fe200020006ff */
[----:B------:R-:W-:Y:S01]  /*11bc0*/  HADD2.F32 R9, -RZ, R9.H1_H1 ;  /* 0x30000009ff097230 */ /* 0x000fe20000004100 */
[----:B------:R-:W-:-:S02]  /*11bd0*/  F2FP.F16.E4M3.UNPACK_B R27, R27.H1 ;  /* 0x0000001bff1b723e */ /* 0x000fc400030006ff */
[C---:B------:R-:W-:Y:S01]  /*11be0*/  FMUL.FTZ R38, R10.reuse, R34 ;  /* 0x000000220a267220 */ /* 0x040fe20000410000 */
[----:B------:R-:W-:Y:S01]  /*11bf0*/  FMUL.FTZ R43, R10, R30 ;  /* 0x0000001e0a2b7220 */ /* 0x000fe20000410000 */
[----:B------:R-:W-:Y:S02]  /*11c00*/  HADD2.F32 R10, -RZ, R25.H0_H0 ;  /* 0x20000019ff0a7230 */ /* 0x000fe40000004100 */
[----:B------:R-:W-:Y:S01]  /*11c10*/  FMUL.FTZ R45, R9, R32 ;  /* 0x00000020092d7220 */ /* 0x000fe20000410000 */
[C---:B------:R-:W-:Y:S01]  /*11c20*/  FFMA.FTZ R38, R5.reuse, R30, -R38 ;  /* 0x0000001e05267223 */ /* 0x040fe20000010826 */
[----:B------:R-:W-:Y:S01]  /*11c30*/  FFMA.FTZ R43, R5, R34, R43 ;  /* 0x00000022052b7223 */ /* 0x000fe2000001002b */
[----:B------:R-:W-:Y:S02]  /*11c40*/  HADD2.F32 R34, -RZ, R37.H0_H0 ;  /* 0x20000025ff227230 */ /* 0x000fe40000004100 */
[----:B------:R-:W-:Y:S01]  /*11c50*/  FMUL.FTZ R9, R9, R29 ;  /* 0x0000001d09097220 */ /* 0x000fe20000410000 */
[----:B------:R-:W-:-:S02]  /*11c60*/  HADD2.F32 R30, -RZ, R28.H0_H0 ;  /* 0x2000001cff1e7230 */ /* 0x000fc40000004100 */
[----:B------:R-:W-:Y:S01]  /*11c70*/  FFMA.FTZ R45, R4, R29, -R45 ;  /* 0x0000001d042d7223 */ /* 0x000fe2000001082d */
[----:B------:R-:W-:Y:S02]  /*11c80*/  HADD2.F32 R5, -RZ, R13.H0_H0 ;  /* 0x2000000dff057230 */ /* 0x000fe40000004100 */
[----:B------:R-:W-:Y:S01]  /*11c90*/  FMUL.FTZ R42, R10, R34 ;  /* 0x000000220a2a7220 */ /* 0x000fe20000410000 */
[----:B------:R-:W-:Y:S01]  /*11ca0*/  FFMA.FTZ R40, R4, R32, R9 ;  /* 0x0000002004287223 */ /* 0x000fe20000010009 */
[-C--:B------:R-:W-:Y:S01]  /*11cb0*/  FMUL.FTZ R47, R10, R30.reuse ;  /* 0x0000001e0a2f7220 */ /* 0x080fe20000410000 */
        /* <DEDUP_REMOVED lines=8> */
[----:B------:R-:W-:Y:S01]  /*11d40*/  HADD2.F32 R10, -RZ, R9.H0_H0 ;  /* 0x20000009ff0a7230 */ /* 0x000fe20000004100 */
[----:B------:R-:W-:Y:S01]  /*11d50*/  F2FP.F16.E4M3.UNPACK_B R15, R15.H1 ;  /* 0x0000000fff0f723e */ /* 0x000fe200030006ff */
[----:B------:R-:W-:-:S02]  /*11d60*/  HADD2.F32 R30, -RZ, R37.H1_H1 ;  /* 0x30000025ff1e7230 */ /* 0x000fc40000004100 */
[C---:B------:R-:W-:Y:S01]  /*11d70*/  FMUL.FTZ R49, R5.reuse, R32 ;  /* 0x0000002005317220 */ /* 0x040fe20000410000 */
[----:B------:R-:W-:Y:S02]  /*11d80*/  HADD2.F32 R25, -RZ, R25.H1_H1 ;  /* 0x30000019ff197230 */ /* 0x000fe40000004100 */
[----:B------:R-:W-:Y:S01]  /*11d90*/  FMUL.FTZ R5, R5, R10 ;  /* 0x0000000a05057220 */ /* 0x000fe20000410000 */
[----:B------:R-:W-:Y:S01]  /*11da0*/  HADD2.F32 R28, -RZ, R28.H1_H1 ;  /* 0x3000001cff1c7230 */ /* 0x000fe20000004100 */
[----:B------:R-:W-:Y:S01]  /*11db0*/  F2FP.F16.E4M3.UNPACK_B R8, R24 ;  /* 0x00000018ff08723e */ /* 0x000fe200020006ff */
[----:B------:R-:W-:Y:S02]  /*11dc0*/  HADD2.F32 R4, -RZ, R7.H0_H0 ;  /* 0x20000007ff047230 */ /* 0x000fe40000004100 */
[C---:B------:R-:W-:Y:S01]  /*11dd0*/  FMUL.FTZ R34, R25.reuse, R30 ;  /* 0x0000001e19227220 */ /* 0x040fe20000410000 */
[----:B------:R-:W-:Y:S02]  /*11de0*/  HADD2.F32 R13, -RZ, R13.H1_H1 ;  /* 0x3000000dff0d7230 */ /* 0x000fe40000004100 */
[----:B------:R-:W-:Y:S01]  /*11df0*/  FMUL.FTZ R25, R25, R28 ;  /* 0x0000001c19197220 */ /* 0x000fe20000410000 */
[----:B------:R-:W-:-:S02]  /*11e00*/  HADD2.F32 R29, -RZ, R29.H1_H1 ;  /* 0x3000001dff1d7230 */ /* 0x000fc40000004100 */
[C---:B------:R-:W-:Y:S01]  /*11e10*/  FFMA.FTZ R49, R4.reuse, R10, -R49 ;  /* 0x0000000a04317223 */ /* 0x040fe20000010831 */
[----:B------:R-:W-:Y:S01]  /*11e20*/  FFMA.FTZ R32, R4, R32, R5 ;  /* 0x0000002004207223 */ /* 0x000fe20000010005 */
[C---:B------:R-:W-:Y:S01]  /*11e30*/  FFMA.FTZ R37, R13.reuse, R28, -R34 ;  /* 0x0000001c0d257223 */ /* 0x040fe20000010822 */
[----:B------:R-:W-:Y:S02]  /*11e40*/  HADD2.F32 R20, -RZ, R20.H1_H1 ;  /* 0x30000014ff147230 */ /* 0x000fe40000004100 */
[----:B------:R-:W-:Y:S01]  /*11e50*/  FFMA.FTZ R34, R13, R30, R25 ;  /* 0x0000001e0d227223 */ /* 0x000fe20000010019 */
[----:B------:R-:W-:Y:S01]  /*11e60*/  HADD2.F32 R5, -RZ, R27.H0_H0 ;  /* 0x2000001bff057230 */ /* 0x000fe20000004100 */
[----:B------:R-:W-:Y:S01]  /*11e70*/  F2FP.F16.E4M3.UNPACK_B R24, R24.H1 ;  /* 0x00000018ff18723e */ /* 0x000fe200030006ff */
[----:B------:R-:W-:Y:S02]  /*11e80*/  HADD2.F32 R10, -RZ, R33.H0_H0 ;  /* 0x20000021ff0a7230 */ /* 0x000fe40000004100 */
[----:B------:R-:W-:Y:S01]  /*11e90*/  FMUL.FTZ R28, R20, R29 ;  /* 0x0000001d141c7220 */ /* 0x000fe20000410000 */
[----:B------:R-:W-:Y:S01]  /*11ea0*/  HADD2.F32 R9, -RZ, R9.H1_H1 ;  /* 0x30000009ff097230 */ /* 0x000fe20000004100 */
[----:B------:R-:W-:Y:S01]  /*11eb0*/  F2FP.F16.E4M3.UNPACK_B R3, R12 ;  /* 0x0000000cff03723e */ /* 0x000fe200020006ff */
[----:B------:R-:W-:-:S02]  /*11ec0*/  HADD2.F32 R13, -RZ, R41.H0_H0 ;  /* 0x20000029ff0d7230 */ /* 0x000fc40000004100 */
[CC--:B------:R-:W-:Y:S01]  /*11ed0*/  FMUL.FTZ R30, R5.reuse, R10.reuse ;  /* 0x0000000a051e7220 */ /* 0x0c0fe20000410000 */
[----:B------:R-:W-:Y:S02]  /*11ee0*/  HADD2.F32 R4, -RZ, R15.H0_H0 ;  /* 0x2000000fff047230 */ /* 0x000fe40000004100 */
[----:B------:R-:W-:Y:S01]  /*11ef0*/  FMUL.FTZ R20, R20, R9 ;  /* 0x0000000914147220 */ /* 0x000fe20000410000 */
[----:B------:R-:W-:Y:S02]  /*11f00*/  HADD2.F32 R7, -RZ, R7.H1_H1 ;  /* 0x30000007ff077230 */ /* 0x000fe40000004100 */
[-C--:B------:R-:W-:Y:S01]  /*11f10*/  FMUL.FTZ R25, R5, R13.reuse ;  /* 0x0000000d05197220 */ /* 0x080fe20000410000 */
[----:B------:R-:W-:Y:S02]  /*11f20*/  HADD2.F32 R27, -RZ, R27.H1_H1 ;  /* 0x3000001bff1b7230 */ /* 0x000fe40000004100 */
[C---:B------:R-:W-:Y:S01]  /*11f30*/  FFMA.FTZ R48, R4.reuse, R13, R30 ;  /* 0x0000000d04307223 */ /* 0x040fe2000001001e */
[----:B------:R-:W-:Y:S01]  /*11f40*/  F2FP.F16.E4M3.UNPACK_B R13, R35.H1 ;  /* 0x00000023ff0d723e */ /* 0x000fe200030006ff */
[C---:B------:R-:W-:Y:S01]  /*11f50*/  FFMA.FTZ R44, R7.reuse, R9, -R28 ;  /* 0x00000009072c7223 */ /* 0x040fe2000001081c */
[----:B------:R-:W-:Y:S01]  /*11f60*/  FFMA.FTZ R29, R7, R29, R20 ;  /* 0x0000001d071d7223 */ /* 0x000fe20000010014 */
[----:B------:R-:W-:Y:S01]  /*11f70*/  FFMA.FTZ R46, R4, R10, -R25 ;  /* 0x0000000a042e7223 */ /* 0x000fe20000010819 */
[----:B------:R-:W-:Y:S01]  /*11f80*/  HADD2.F32 R28, -RZ, R41.H1_H1 ;  /* 0x30000029ff1c7230 */ /* 0x000fe20000004100 */
[----:B------:R-:W-:Y:S01]  /*11f90*/  F2FP.F16.E4M3.UNPACK_B R7, R21.H1 ;  /* 0x00000015ff07723e */ /* 0x000fe200030006ff */
[----:B------:R-:W-:Y:S01]  /*11fa0*/  HADD2.F32 R10, -RZ, R33.H1_H1 ;  /* 0x30000021ff0a7230 */ /* 0x000fe20000004100 */
[----:B------:R-:W-:Y:S01]  /*11fb0*/  F2FP.F16.E4M3.UNPACK_B R12, R12.H1 ;  /* 0x0000000cff0c723e */ /* 0x000fe200030006ff */
[----:B------:R-:W-:-:S02]  /*11fc0*/  HADD2.F32 R20, -RZ, R13.H0_H0 ;  /* 0x2000000dff147230 */ /* 0x000fc40000004100 */
[C---:B------:R-:W-:Y:S01]  /*11fd0*/  FMUL.FTZ R30, R27.reuse, R28 ;  /* 0x0000001c1b1e7220 */ /* 0x040fe20000410000 */
[--C-:B------:R-:W-:Y:S02]  /*11fe0*/  HADD2.F32 R5, -RZ, R24.reuse.H0_H0 ;  /* 0x20000018ff057230 */ /* 0x100fe40000004100 */
[----:B------:R-:W-:Y:S01]  /*11ff0*/  FMUL.FTZ R27, R27, R10 ;  /* 0x0000000a1b1b7220 */ /* 0x000fe20000410000 */
[----:B------:R-:W-:Y:S01]  /*12000*/  HADD2.F32 R15, -RZ, R15.H1_H1 ;  /* 0x3000000fff0f7230 */ /* 0x000fe20000004100 */
[----:B------:R-:W-:Y:S01]  /*12010*/  F2FP.F16.E4M3.UNPACK_B R35, R35 ;  /* 0x00000023ff23723e */ /* 0x000fe200020006ff */
[----:B------:R-:W-:Y:S02]  /*12020*/  HADD2.F32 R9, -RZ, R7.H0_H0 ;  /* 0x20000007ff097230 */ /* 0x000fe40000004100 */
[----:B------:R-:W-:Y:S01]  /*12030*/  FMUL.FTZ R25, R5, R20 ;  /* 0x0000001405197220 */ /* 0x000fe20000410000 */
[----:B------:R-:W-:Y:S02]  /*12040*/  HADD2.F32 R13, -RZ, R13.H1_H1 ;  /* 0x3000000dff0d7230 */ /* 0x000fe40000004100 */
[----:B------:R-:W-:Y:S01]  /*12050*/  FFMA.FTZ R41, R15, R28, R27 ;  /* 0x0000001c0f297223 */ /* 0x000fe2000001001b */
[----:B------:R-:W-:-:S02]  /*12060*/  HADD2.F32 R24, -RZ, R24.H1_H1 ;  /* 0x30000018ff187230 */ /* 0x000fc40000004100 */
[----:B------:R-:W-:Y:S01]  /*12070*/  FMUL.FTZ R5, R5, R9 ;  /* 0x0000000905057220 */ /* 0x000fe20000410000 */
[--C-:B------:R-:W-:Y:S01]  /*12080*/  HADD2.F32 R4, -RZ, R12.reuse.H0_H0 ;  /* 0x2000000cff047230 */ /* 0x100fe20000004100 */
[----:B------:R-:W-:Y:S01]  /*12090*/  F2FP.F16.E4M3.UNPACK_B R21, R21 ;  /* 0x00000015ff15723e */ /* 0x000fe200020006ff */
[----:B------:R-:W-:Y:S02]  /*120a0*/  HADD2.F32 R7, -RZ, R7.H1_H1 ;  /* 0x30000007ff077230 */ /* 0x000fe40000004100 */
[----:B------:R-:W-:Y:S01]  /*120b0*/  FMUL.FTZ R27, R24, R13 ;  /* 0x0000000d181b7220 */ /* 0x000fe20000410000 */
[----:B------:R-:W-:Y:S02]  /*120c0*/  HADD2.F32 R12, -RZ, R12.H1_H1 ;  /* 0x3000000cff0c7230 */ /* 0x000fe40000004100 */
[----:B------:R-:W-:Y:S01]  /*120d0*/  FFMA.FTZ R33, R15, R10, -R30 ;  /* 0x0000000a0f217223 */ /* 0x000fe2000001081e */
[C---:B------:R-:W-:Y:S01]  /*120e0*/  FFMA.FTZ R25, R4.reuse, R9, -R25 ;  /* 0x0000000904197223 */ /* 0x040fe20000010819 */
[----:B------:R-:W-:Y:S01]  /*120f0*/  FFMA.FTZ R15, R4, R20, R5 ;  /* 0x00000014040f7223 */ /* 0x000fe20000010005 */
[----:B------:R-:W-:Y:S01]  /*12100*/  FMUL.FTZ R24, R24, R7 ;  /* 0x0000000718187220 */ /* 0x000fe20000410000 */
[----:B------:R-:W-:-:S02]  /*12110*/  HADD2.F32 R9, -RZ, R35.H0_H0 ;  /* 0x20000023ff097230 */ /* 0x000fc40000004100 */
[C---:B------:R-:W-:Y:S01]  /*12120*/  FFMA.FTZ R28, R12.reuse, R7, -R27 ;  /* 0x000000070c1c7223 */ /* 0x040fe2000001081b */
[--C-:B------:R-:W-:Y:S02]  /*12130*/  HADD2.F32 R5, -RZ, R8.reuse.H0_H0 ;  /* 0x20000008ff057230 */ /* 0x100fe40000004100 */
[----:B------:R-:W-:Y:S01]  /*12140*/  FFMA.FTZ R30, R12, R13, R24 ;  /* 0x0000000d0c1e7223 */ /* 0x000fe20000010018 */
[----:B------:R-:W-:Y:S01]  /*12150*/  HADD2.F32 R7, -RZ, R21.H0_H0 ;  /* 0x20000015ff077230 */ /* 0x000fe20000004100 */
[-C--:B------:R-:W-:Y:S01]  /*12160*/  F2FP.F16.E4M3.UNPACK_B R11, R26.reuse ;  /* 0x0000001aff0b723e */ /* 0x080fe200020006ff */
        /* <DEDUP_REMOVED lines=8> */
[----:B------:R-:W-:Y:S01]  /*121f0*/  HADD2.F32 R3, -RZ, R3.H1_H1 ;  /* 0x30000003ff037230 */ /* 0x000fe20000004100 */
[-C--:B------:R-:W-:Y:S01]  /*12200*/  F2FP.F16.E4M3.UNPACK_B R6, R14.reuse ;  /* 0x0000000eff06723e */ /* 0x080fe200020006ff */
[C---:B------:R-:W-:Y:S01]  /*12210*/  FFMA.FTZ R12, R4.reuse, R9, R5 ;  /* 0x00000009040c7223 */ /* 0x040fe20000010005 */
[----:B------:R-:W-:Y:S01]  /*12220*/  F2FP.F16.E4M3.UNPACK_B R14, R14.H1 ;  /* 0x0000000eff0e723e */ /* 0x000fe200030006ff */
[----:B------:R-:W-:Y:S01]  /*12230*/  FFMA.FTZ R13, R4, R7, -R13 ;  /* 0x00000007040d7223 */ /* 0x000fe2000001080d */
[C---:B------:R-:W-:Y:S01]  /*12240*/  FMUL.FTZ R20, R8.reuse, R35 ;  /* 0x0000002308147220 */ /* 0x040fe20000410000 */
        /* <DEDUP_REMOVED lines=25> */
[----:B------:R-:W-:Y:S02]  /*123e0*/  HADD2.F32 R31, -RZ, R31.H1_H1 ;  /* 0x3000001fff1f7230 */ /* 0x000fe40000004100 */
        /* <DEDUP_REMOVED lines=30> */
.L_x_8103:
[----:B------:R-:W-:Y:S05]  /*125d0*/  BSYNC B0 ;  /* 0x0000000000007941 */ /* 0x000fea0003800000 */
.L_x_8089:
[----:B------:R-:W-:Y:S01]  /*125e0*/  @!PT LDS RZ, [RZ] ;  /* 0x00000000fffff984 */ /* 0x000fe20000000800 */
[----:B------:R-:W-:Y:S01]  /*125f0*/  @!PT LDS RZ, [RZ] ;  /* 0x00000000fffff984 */ /* 0x000fe20000000800 */
[----:B------:R-:W-:Y:S01]  /*12600*/  @!PT LDS RZ, [RZ] ;  /* 0x00000000fffff984 */ /* 0x000fe20000000800 */
[----:B------:R-:W-:Y:S01]  /*12610*/  @!PT LDS RZ, [RZ] ;  /* 0x00000000fffff984 */ /* 0x000fe20000000800 */
[----:B------:R3:W-:Y:S06]  /*12620*/  MEMBAR.ALL.CTA ;  /* 0x0000000000007992 */ /* 0x0007ec0000008000 */
[----:B---3--:R-:W3:Y:S01]  /*12630*/  FENCE.VIEW.ASYNC.S ;  /* 0x00000000000073c6 */ /* 0x008ee20000000000 */
[----:B------:R-:W-:Y:S05]  /*12640*/  WARPSYNC.ALL ;  /* 0x0000000000007948 */ /* 0x000fea0003800000 */
[----:B---3--:R-:W-:Y:S06]  /*12650*/  BAR.SYNC.DEFER_BLOCKING 0xd, 0x100 ;  /* 0x0344000000007b1d */ /* 0x008fec0000010000 */
.L_x_8086:
[----:B------:R-:W-:-:S06]  /*12660*/  ULOP3.LUT UR4, UR60, 0x1, URZ, 0xfc, !UPT ;  /* 0x000000013c047892 */ /* 0x000fcc000f8efc3f */
[----:B-12---:R-:W-:-:S05]  /*12670*/  IMAD.U32 R0, RZ, RZ, UR4 ;  /* 0x00000004ff007e24 */ /* 0x006fca000f8e00ff */
[----:B------:R-:W-:-:S13]  /*12680*/  ISETP.NE.AND P1, PT, R0, 0x3, PT ;  /* 0x000000030000780c */ /* 0x000fda0003f25270 */
[----:B------:R-:W-:Y:S05]  /*12690*/  @!P1 BRA `(.L_x_8113) ;  /* 0x0000000000049947 */ /* 0x000fea0003800000 */
[----:B------:R-:W-:Y:S01]  /*126a0*/  BPT.TRAP 0x1 ;  /* 0x000000040000795c */ /* 0x000fe20000300000 */
.L_x_8113:
[----:B------:R-:W-:Y:S01]  /*126b0*/  IMAD R136, R231, 0x8, R16 ;  /* 0x00000008e7887824 */ /* 0x000fe200078e0210 */
[----:B0-----:R-:W-:-:S04]  /*126c0*/  SHF.L.U32 R3, R232, 0x1f, RZ ;  /* 0x0000001fe8037819 */ /* 0x001fc800000006ff */
[----:B------:R0:W1:Y:S01]  /*126d0*/  SYNCS.PHASECHK.TRANS64.TRYWAIT P0, [R136+URZ+0x2e830], R3 ;  /* 0x02e83003880075a7 */ /* 0x000062000800017f */
[----:B------:R-:W-:Y:S05]  /*126e0*/  @!P1 BRA `(.L_x_8114) ;  /* 0x0000000000049947 */ /* 0x000fea0003800000 */
[----:B------:R-:W-:Y:S01]  /*126f0*/  BPT.TRAP 0x1 ;  /* 0x000000040000795c */ /* 0x000fe20000300000 */
.L_x_8114:
[----:B------:R-:W2:Y:S02]  /*12700*/  S2R R0, SR_TID.X ;  /* 0x0000000000007919 */ /* 0x000ea40000002100 */
[----:B--2--5:R-:W-:Y:S01]  /*12710*/  LOP3.LUT R4, R0, 0x7f, RZ, 0xc0, !PT ;  /* 0x0000007f00047812 */ /* 0x024fe200078ec0ff */
[----:B------:R-:W-:-:S03]  /*12720*/  VIADD R0, R16, 0x20400 ;  /* 0x0002040010007836 */ /* 0x000fc60000000000 */
[----:B------:R-:W-:Y:S02]  /*12730*/  ISETP.NE.AND P2, PT, R4, RZ, PT ;  /* 0x000000ff0400720c */ /* 0x000fe40003f45270 */
[----:B------:R-:W-:-:S04]  /*12740*/  SHF.R.U32.HI R0, RZ, 0x4, R0 ;  /* 0x00000004ff007819 */ /* 0x000fc80000011600 */
[----:B------:R-:W-:Y:S01]  /*12750*/  LOP3.LUT R0, R0, 0x3fff, RZ, 0xc0, !PT ;  /* 0x00003fff00007812 */ /* 0x000fe200078ec0ff */
[----:B-1----:R-:W-:Y:S06]  /*12760*/  @P0 BRA `(.L_x_8115) ;  /* 0x0000000000080947 */ /* 0x002fec0003800000 */
[----:B------:R-:W1:Y:S02]  /*12770*/  SYNCS.PHASECHK.TRANS64.TRYWAIT P0, [R136+URZ+0x2e830], R3 ;  /* 0x02e83003880075a7 */ /* 0x000e64000800017f */
[----:B-1----:R-:W-:Y:S05]  /*12780*/  @!P0 BRA `(.L_x_8116) ;  /* 0x0000018c00188947 */ /* 0x002fea0003800000 */
.L_x_8115:
[----:B------:R-:W-:Y:S01]  /*12790*/  LOP3.LUT R0, R0, 0x10000, RZ, 0xfc, !PT ;  /* 0x0001000000007812 */ /* 0x000fe200078efcff */
[----:B------:R-:W-:Y:S05]  /*127a0*/  WARPSYNC.ALL ;  /* 0x0000000000007948 */ /* 0x000fea0003800000 */
[----:B------:R2:W-:Y:S01]  /*127b0*/  STL [R1+0x48], R0 ;  /* 0x0000480001007387 */ /* 0x0005e20000100800 */
[----:B------:R-:W-:Y:S01]  /*127c0*/  IMAD R12, R231, 0x700, R0 ;  /* 0x00000700e70c7824 */ /* 0x000fe200078e0200 */
[----:B------:R-:W-:Y:S01]  /*127d0*/  LOP3.LUT R4, R36, 0x10000, RZ, 0xfc, !PT ;  /* 0x0001000024047812 */ /* 0x000fe200078efcff */
[----:B------:R-:W-:Y:S01]  /*127e0*/  IMAD.MOV.U32 R13, RZ, RZ, 0x40000040 ;  /* 0x40000040ff0d7424 */ /* 0x000fe200078e00ff */
[----:B01----:R-:W3:Y:S01]  /*127f0*/  LDL R3, [R1+0x84] ;  /* 0x0000840001037983 */ /* 0x003ee20000100800 */
[----:B------:R-:W-:Y:S01]  /*12800*/  IMAD.MOV.U32 R5, RZ, RZ, 0x40000040 ;  /* 0x40000040ff057424 */ /* 0x000fe200078e00ff */
[----:B------:R-:W-:Y:S01]  /*12810*/  R2UR UR6, R12 ;  /* 0x000000000c0672ca */ /* 0x000fe200000e0000 */
[----:B------:R-:W-:Y:S01]  /*12820*/  WARPGROUP.ARRIVE ;  /* 0x00000000000079c5 */ /* 0x000fe20000000000 */
[----:B------:R-:W-:Y:S01]  /*12830*/  R2UR UR7, R13 ;  /* 0x000000000d0772ca */ /* 0x000fe200000e0000 */
[----:B----4-:R-:W-:Y:S01]  /*12840*/  IMAD.MOV.U32 R7, RZ, RZ, 0x40000040 ;  /* 0x40000040ff077424 */ /* 0x010fe200078e00ff */
[----:B------:R-:W-:Y:S01]  /*12850*/  R2UR UR4, R4 ;  /* 0x00000000040472ca */ /* 0x000fe200000e0000 */
[----:B------:R-:W-:Y:S01]  /*12860*/  IMAD.MOV.U32 R9, RZ, RZ, 0x40000040 ;  /* 0x40000040ff097424 */ /* 0x000fe200078e00ff */
[C---:B------:R-:W-:Y:S01]  /*12870*/  R2UR UR5, R5.reuse ;  /* 0x00000000050572ca */ /* 0x040fe200000e0000 */
[----:B------:R-:W-:Y:S01]  /*12880*/  IMAD.MOV.U32 R11, RZ, RZ, 0x40000040 ;  /* 0x40000040ff0b7424 */ /* 0x000fe200078e00ff */
[----:B------:R-:W3:Y:S01]  /*12890*/  LDL R144, [R1+0x4c] ;  /* 0x00004c0001907983 */ /* 0x000ee20000100800 */
[----:B------:R-:W-:Y:S01]  /*128a0*/  IMAD.MOV.U32 R15, RZ, RZ, 0x40000040 ;  /* 0x40000040ff0f7424 */ /* 0x000fe200078e00ff */
[----:B--2---:R-:W0:Y:S02]  /*128b0*/  LDC R0, c[0x0][0x448] ;  /* 0x00011200ff007b82 */ /* 0x004e240000000800 */
[----:B------:R-:W2:Y:S04]  /*128c0*/  LDL R140, [R1+0x54] ;  /* 0x00005400018c7983 */ /* 0x000ea80000100800 */
[----:B------:R-:W4:Y:S03]  /*128d0*/  LDL R139, [R1+0x80] ;  /* 0x00008000018b7983 */ /* 0x000f260000100800 */
[----:B------:R-:W-:Y:S01]  /*128e0*/  QGMMA.64x32x32.F32.E4M3.E4M3 R120, gdesc[UR4], RZ, !UPT, gsb0 ;  /* 0x00600000047879f3 */ /* 0x000fe2000c0008ff */
[----:B------:R-:W-:Y:S01]  /*128f0*/  VIADD R6, R12, 0x100 ;  /* 0x000001000c067836 */ /* 0x000fe20000000000 */
[----:B------:R-:W-:Y:S01]  /*12900*/  R2UR UR12, R4 ;  /* 0x00000000040c72ca */ /* 0x000fe200000e0000 */
[----:B------:R-:W5:Y:S01]  /*12910*/  LDL R142, [R1+0x40] ;  /* 0x00004000018e7983 */ /* 0x000f620000100800 */
[----:B------:R-:W-:-:S02]  /*12920*/  R2UR UR13, R5 ;  /* 0x00000000050d72ca */ /* 0x000fc400000e0000 */
        /* <DEDUP_REMOVED lines=49> */
[----:B------:R-:W-:Y:S02]  /*12c40*/  VIADD R10, R4, 0x2 ;  /* 0x00000002040a7836 */ /* 0x000fe40000000000 */
[----:B------:R-:W-:Y:S02]  /*12c50*/  IMAD.MOV.U32 R7, RZ, RZ, 0x40000040 ;  /* 0x40000040ff077424 */ /* 0x000fe400078e00ff */
[----:B------:R-:W-:Y:S01]  /*12c60*/  IMAD.MOV.U32 R11, RZ, RZ, 0x40000040 ;  /* 0x40000040ff0b7424 */ /* 0x000fe200078e00ff */
[----:B------:R-:W-:Y:S02]  /*12c70*/  R2UR UR26, R6 ;  /* 0x00000000061a72ca */ /* 0x000fe400000e0000 */
[----:B------:R-:W-:-:S02]  /*12c80*/  R2UR UR27, R7 ;  /* 0x00000000071b72ca */ /* 0x000fc400000e0000 */
        /* <DEDUP_REMOVED lines=157> */
[----:B------:R-:W-:-:S02]  /*13660*/  R2UR UR5, R7 ;  /* 0x00000000070572ca */ /* 0x000fc400000e0000 */
[----:B0-----:R-:W-:-:S13]  /*13670*/  ISETP.NE.AND P0, PT, R0, 0x1, PT ;  /* 0x000000010000780c */ /* 0x001fda0003f05270 */
[----:B------:R-:W0:Y:S08]  /*13680*/  @P0 LDC R0, c[0x0][0x44c] ;  /* 0x00011300ff000b82 */ /* 0x000e300000000800 */
[----:B------:R-:W1:Y:S01]  /*13690*/  @P0 LDC R13, c[0x0][0x450] ;  /* 0x00011400ff0d0b82 */ /* 0x000e620000000800 */
[----:B------:R-:W-:Y:S02]  /*136a0*/  WARPGROUP.DEPBAR.LE gsb0, 0x0 ;  /* 0x00008000000079c5 */ /* 0x000fe40000010000 */
[----:B------:R-:W-:-:S06]  /*136b0*/  WARPGROUP.ARRIVE ;  /* 0x00000000000079c5 */ /* 0x000fcc0000000000 */
[----:B------:R-:W-:Y:S01]  /*136c0*/  QGMMA.64x32x32.F32.E4M3.E4M3 R72, gdesc[UR4], R72, gsb0 ;  /* 0x00600000044879f3 */ /* 0x000fe20008000848 */
[----:B---3--:R-:W-:-:S04]  /*136d0*/  IMAD.IADD R3, R3, 0x1, R144 ;  /* 0x0000000103037824 */ /* 0x008fc800078e0290 */
[----:B0-----:R-:W-:-:S05]  /*136e0*/  @P0 IMAD.HI.U32 R0, R3, R0, RZ ;  /* 0x0000000003000227 */ /* 0x001fca00078e00ff */
[----:B-1----:R-:W-:-:S05]  /*136f0*/  @P0 SHF.R.U32.HI R3, RZ, R13, R0 ;  /* 0x0000000dff030219 */ /* 0x002fca0000011600 */
[----:B------:R-:W0:Y:S01]  /*13700*/  SHFL.IDX PT, R137, R3, 0x1, 0x1c1f ;  /* 0x003c1f0003897f89 */ /* 0x000e2200000e0000 */
[----:B------:R-:W-:Y:S02]  /*13710*/  IMAD.MOV.U32 R13, RZ, RZ, -0xe0 ;  /* 0xffffff20ff0d7424 */ /* 0x000fe400078e00ff */
[----:B------:R-:W-:Y:S02]  /*13720*/  VIADD R14, R12, 0x406 ;  /* 0x000004060c0e7836 */ /* 0x000fe40000000000 */
[----:B------:R-:W-:Y:S02]  /*13730*/  IMAD.MOV.U32 R15, RZ, RZ, 0x40000040 ;  /* 0x40000040ff0f7424 */ /* 0x000fe400078e00ff */
[C---:B--2---:R-:W-:Y:S02]  /*13740*/  IMAD R0, R138.reuse, -0xe0, R140 ;  /* 0xffffff208a007824 */ /* 0x044fe400078e028c */
[----:B------:R-:W-:Y:S01]  /*13750*/  IMAD R13, R138, R13, 0xe1 ;  /* 0x000000e18a0d7424 */ /* 0x000fe200078e020d */
[----:B------:R-:W-:-:S02]  /*13760*/  R2UR UR6, R14 ;  /* 0x000000000e0672ca */ /* 0x000fc400000e0000 */
[----:B------:R-:W-:Y:S02]  /*13770*/  R2UR UR7, R15 ;  /* 0x000000000f0772ca */ /* 0x000fe400000e0000 */
[----:B------:R-:W-:Y:S02]  /*13780*/  R2UR UR4, R6 ;  /* 0x00000000060472ca */ /* 0x000fe400000e0000 */
[----:B------:R-:W-:Y:S01]  /*13790*/  R2UR UR5, R7 ;  /* 0x00000000070572ca */ /* 0x000fe200000e0000 */
[----:B------:R-:W-:Y:S02]  /*137a0*/  VIADD R0, R0, 0xe0 ;  /* 0x000000e000007836 */ /* 0x000fe40000000000 */
[C---:B----4-:R-:W-:Y:S02]  /*137b0*/  IMAD R13, R139.reuse, -0x2, R13 ;  /* 0xfffffffe8b0d7824 */ /* 0x050fe400078e020d */
[----:B------:R-:W-:-:S03]  /*137c0*/  IMAD R21, R139, -0x2, R0 ;  /* 0xfffffffe8b157824 */ /* 0x000fc600078e0200 */
[----:B-----5:R-:W-:-:S04]  /*137d0*/  IADD3 R20, -R142, R13, R140 ;  /* 0x0000000d8e147210 */ /* 0x020fc80007ffe18c */
[----:B0-----:R-:W-:-:S04]  /*137e0*/  VIADDMNMX R0, R137, R20, R21, PT ;  /* 0x0000001489007246 */ /* 0x001fc80003800115 */
[C---:B------:R-:W-:Y:S02]  /*137f0*/  ISETP.GT.AND P4, PT, R0.reuse, RZ, PT ;  /* 0x000000ff0000720c */ /* 0x040fe40003f84270 */
[----:B------:R-:W-:Y:S01]  /*13800*/  ISETP.GT.AND P5, PT, R0, 0x1, PT ;  /* 0x000000010000780c */ /* 0x000fe20003fa4270 */
[----:B------:R-:W-:Y:S02]  /*13810*/  WARPGROUP.DEPBAR.LE gsb0, 0x0 ;  /* 0x00008000000079c5 */ /* 0x000fe40000010000 */
[----:B------:R-:W-:-:S06]  /*13820*/  WARPGROUP.ARRIVE ;  /* 0x00000000000079c5 */ /* 0x000fcc0000000000 */
[----:B------:R-:W-:Y:S01]  /*13830*/  QGMMA.64x32x32.F32.E4M3.E4M3 R56, gdesc[UR4], R56, gsb0 ;  /* 0x00600000043879f3 */ /* 0x000fe20008000838 */
[----:B------:R-:W-:Y:S02]  /*13840*/  ISETP.GT.AND P3, PT, R0, 0x8, PT ;  /* 0x000000080000780c */ /* 0x000fe40003f64270 */
[----:B------:R-:W-:Y:S02]  /*13850*/  FSEL R137, R122, -INF , P4 ;  /* 0xff8000007a897808 */ /* 0x000fe40002000000 */
[----:B------:R-:W-:Y:S02]  /*13860*/  FSEL R123, R123, -INF , P5 ;  /* 0xff8000007b7b7808 */ /* 0x000fe40002800000 */
[----:B------:R-:W-:Y:S02]  /*13870*/  ISETP.GT.AND P4, PT, R0, 0x9, PT ;  /* 0x000000090000780c */ /* 0x000fe40003f84270 */
[----:B------:R-:W-:Y:S02]  /*13880*/  FSEL R139, R126, -INF , P3 ;  /* 0xff8000007e8b7808 */ /* 0x000fe40001800000 */
[----:B------:R-:W-:-:S02]  /*13890*/  FMNMX.FTZ R122, R137, R123, !PT ;  /* 0x0000007b897a7209 */ /* 0x000fc40007810000 */
[C---:B------:R-:W-:Y:S02]  /*138a0*/  ISETP.GT.AND P3, PT, R0.reuse, 0x10, PT ;  /* 0x000000100000780c */ /* 0x040fe40003f64270 */
[----:B------:R-:W-:Y:S02]  /*138b0*/  FSEL R127, R127, -INF , P4 ;  /* 0xff8000007f7f7808 */ /* 0x000fe40002000000 */
[----:B------:R-:W-:Y:S02]  /*138c0*/  FMNMX.FTZ R122, R139, R122, !PT ;  /* 0x0000007a8b7a7209 */ /* 0x000fe40007810000 */
        /* <DEDUP_REMOVED lines=26> */
[----:B------:R-:W-:Y:S01]  /*13a70*/  IMAD.MOV.U32 R15, RZ, RZ, 0x40000040 ;  /* 0x40000040ff0f7424 */ /* 0x000fe200078e00ff */
[----:B------:R-:W-:Y:S02]  /*13a80*/  FSEL R149, R114, -INF , P3 ;  /* 0xff80000072957808 */ /* 0x000fe40001800000 */
[----:B------:R-:W-:-:S02]  /*13a90*/  FMNMX.FTZ R122, R111, R122, !PT ;  /* 0x0000007a6f7a7209 */ /* 0x000fc40007810000 */
[----:B------:R-:W-:Y:S02]  /*13aa0*/  ISETP.GT.AND P3, PT, R0, 0x38, PT ;  /* 0x000000380000780c */ /* 0x000fe40003f64270 */
[----:B------:R-:W-:Y:S02]  /*13ab0*/  FSEL R115, R115, -INF , P4 ;  /* 0xff80000073737808 */ /* 0x000fe40002000000 */
[----:B------:R-:W-:Y:S02]  /*13ac0*/  FMNMX.FTZ R122, R149, R122, !PT ;  /* 0x0000007a957a7209 */ /* 0x000fe40007810000 */
[----:B------:R-:W-:Y:S02]  /*13ad0*/  R2UR UR6, R14 ;  /* 0x000000000e0672ca */ /* 0x000fe400000e0000 */
[----:B------:R-:W-:Y:S02]  /*13ae0*/  R2UR UR7, R15 ;  /* 0x000000000f0772ca */ /* 0x000fe400000e0000 */
[----:B------:R-:W-:-:S02]  /*13af0*/  R2UR UR4, R6 ;  /* 0x00000000060472ca */ /* 0x000fc400000e0000 */
[----:B------:R-:W-:Y:S02]  /*13b00*/  R2UR UR5, R7 ;  /* 0x00000000070572ca */ /* 0x000fe400000e0000 */
[----:B------:R-:W-:Y:S02]  /*13b10*/  ISETP.GT.AND P4, PT, R0, 0x39, PT ;  /* 0x000000390000780c */ /* 0x000fe40003f84270 */
[----:B------:R-:W-:Y:S02]  /*13b20*/  FSEL R151, R118, -INF , P3 ;  /* 0xff80000076977808 */ /* 0x000fe40001800000 */
[----:B------:R-:W-:Y:S01]  /*13b30*/  FMNMX.FTZ R122, R115, R122, !PT ;  /* 0x0000007a737a7209 */ /* 0x000fe20007810000 */
[----:B------:R-:W-:Y:S02]  /*13b40*/  WARPGROUP.DEPBAR.LE gsb0, 0x0 ;  /* 0x00008000000079c5 */ /* 0x000fe40000010000 */
[----:B------:R-:W-:Y:S01]  /*13b50*/  WARPGROUP.ARRIVE ;  /* 0x00000000000079c5 */ /* 0x000fe20000000000 */
[----:B------:R-:W-:-:S02]  /*13b60*/  ISETP.GT.AND P3, PT, R0, 0x40, PT ;  /* 0x000000400000780c */ /* 0x000fc40003f64270 */
[----:B------:R-:W-:Y:S02]  /*13b70*/  FSEL R119, R119, -INF , P4 ;  /* 0xff80000077777808 */ /* 0x000fe40002000000 */
[----:B------:R-:W-:Y:S01]  /*13b80*/  FMNMX.FTZ R122, R151, R122, !PT ;  /* 0x0000007a977a7209 */ /* 0x000fe20007810000 */
[----:B------:R-:W-:Y:S01]  /*13b90*/  QGMMA.64x32x32.F32.E4M3.E4M3 R40, gdesc[UR4], R40, gsb0 ;  /* 0x00600000042879f3 */ /* 0x000fe20008000828 */
        /* <DEDUP_REMOVED lines=39> */
[----:B------:R-:W-:Y:S02]  /*13e10*/  VIADD R12, R12, 0x606 ;  /* 0x000006060c0c7836 */ /* 0x000fe40000000000 */
[----:B------:R-:W-:Y:S01]  /*13e20*/  IMAD.MOV.U32 R13, RZ, RZ, 0x40000040 ;  /* 0x40000040ff0d7424 */ /* 0x000fe200078e00ff */
[----:B------:R-:W-:-:S02]  /*13e30*/  ISETP.GT.AND P3, PT, R0, 0x78, PT ;  /* 0x000000780000780c */ /* 0x000fc40003f64270 */
[----:B------:R-:W-:Y:S02]  /*13e40*/  FSEL R83, R83, -INF , P4 ;  /* 0xff80000053537808 */ /* 0x000fe40002000000 */
[----:B------:R-:W-:Y:S02]  /*13e50*/  FMNMX.FTZ R122, R163, R122, !PT ;  /* 0x0000007aa37a7209 */ /* 0x000fe40007810000 */
[----:B------:R-:W-:Y:S02]  /*13e60*/  R2UR UR6, R12 ;  /* 0x000000000c0672ca */ /* 0x000fe400000e0000 */
[----:B------:R-:W-:Y:S02]  /*13e70*/  R2UR UR7, R13 ;  /* 0x000000000d0772ca */ /* 0x000fe400000e0000 */
[----:B------:R-:W-:Y:S02]  /*13e80*/  R2UR UR4, R6 ;  /* 0x00000000060472ca */ /* 0x000fe400000e0000 */
[----:B------:R-:W-:-:S02]  /*13e90*/  R2UR UR5, R7 ;  /* 0x00000000070572ca */ /* 0x000fc400000e0000 */
[----:B------:R-:W-:Y:S02]  /*13ea0*/  ISETP.GT.AND P4, PT, R0, 0x79, PT ;  /* 0x000000790000780c */ /* 0x000fe40003f84270 */
[----:B------:R-:W-:Y:S02]  /*13eb0*/  FSEL R13, R86, -INF , P3 ;  /* 0xff800000560d7808 */ /* 0x000fe40001800000 */
[----:B------:R-:W-:Y:S01]  /*13ec0*/  FMNMX.FTZ R122, R83, R122, !PT ;  /* 0x0000007a537a7209 */ /* 0x000fe20007810000 */
[----:B------:R-:W-:Y:S02]  /*13ed0*/  WARPGROUP.DEPBAR.LE gsb0, 0x0 ;  /* 0x00008000000079c5 */ /* 0x000fe40000010000 */
[C---:B------:R-:W-:Y:S02]  /*13ee0*/  ISETP.GT.AND P3, PT, R0.reuse, 0x80, PT ;  /* 0x000000800000780c */ /* 0x040fe40003f64270 */
[----:B------:R-:W-:Y:S02]  /*13ef0*/  FSEL R87, R87, -INF , P4 ;  /* 0xff80000057577808 */ /* 0x000fe40002000000 */
[----:B------:R-:W-:Y:S01]  /*13f00*/  FMNMX.FTZ R122, R13, R122, !PT ;  /* 0x0000007a0d7a7209 */ /* 0x000fe20007810000 */
[----:B------:R-:W-:Y:S01]  /*13f10*/  WARPGROUP.ARRIVE ;  /* 0x00000000000079c5 */ /* 0x000fe20000000000 */
[----:B------:R-:W-:-:S02]  /*13f20*/  ISETP.GT.AND P4, PT, R0, 0x81, PT ;  /* 0x000000810000780c */ /* 0x000fc40003f84270 */
[----:B------:R-:W-:Y:S02]  /*13f30*/  FSEL R165, R58, -INF , P3 ;  /* 0xff8000003aa57808 */ /* 0x000fe40001800000 */
[----:B------:R-:W-:Y:S01]  /*13f40*/  FMNMX.FTZ R122, R87, R122, !PT ;  /* 0x0000007a577a7209 */ /* 0x000fe20007810000 */
[----:B------:R-:W-:Y:S01]  /*13f50*/  QGMMA.64x32x32.F32.E4M3.E4M3 R24, gdesc[UR4], R24, gsb0 ;  /* 0x00600000041879f3 */ /* 0x000fe20008000818 */
        /* <DEDUP_REMOVED lines=44> */
[----:B------:R-:W-:Y:S01]  /*14220*/  FMNMX.FTZ R122, R179, R122, !PT ;  /* 0x0000007ab37a7209 */ /* 0x000fe20007810000 */
[----:B------:R-:W-:Y:S02]  /*14230*/  WARPGROUP.DEPBAR.LE gsb0, 0x0 ;  /* 0x00008000000079c5 */ /* 0x000fe40000010000 */
        /* <DEDUP_REMOVED lines=38> */
[----:B------:R-:W-:Y:S01]  /*144a0*/  FSEL R115, R120, -INF , P4 ;  /* 0xff80000078737808 */ /* 0x000fe20002000000 */
[----:B------:R-:W-:-:S01]  /*144b0*/  FFMA.FTZ R14, R2, R137, -R39 ;  /* 0x00000089020e7223 */ /* 0x000fc20000010827 */
[----:B------:R-:W-:Y:S01]  /*144c0*/  ISETP.GT.AND P4, PT, R20, 0x9, PT ;  /* 0x000000091400780c */ /* 0x000fe20003f84270 */
[----:B------:R0:W-:Y:S01]  /*144d0*/  MUFU.EX2 R21, R54 ;  /* 0x0000003600157308 */ /* 0x0001e20000000800 */
[----:B------:R-:W-:-:S02]  /*144e0*/  FSEL R137, R124, -INF , P3 ;  /* 0xff8000007c897808 */ /* 0x000fc40001800000 */
[----:B------:R-:W-:Y:S02]  /*144f0*/  ISETP.GT.AND P3, PT, R20, 0x10, PT ;  /* 0x000000101400780c */ /* 0x000fe40003f64270 */
[----:B------:R-:W-:Y:S02]  /*14500*/  FSEL R125, R125, -INF , P4 ;  /* 0xff8000007d7d7808 */ /* 0x000fe40002000000 */
[----:B0-----:R-:W-:Y:S01]  /*14510*/  FMNMX.FTZ R54, R115, R121, !PT ;  /* 0x0000007973367209 */ /* 0x001fe20007810000 */
[----:B------:R-:W-:-:S03]  /*14520*/  FFMA.FTZ R26, R2, R139, -R39 ;  /* 0x0000008b021a7223 */ /* 0x000fc60000010827 */
[----:B------:R-:W-:Y:S02]  /*14530*/  FMNMX.FTZ R54, R137, R54, !PT ;  /* 0x0000003689367209 */ /* 0x000fe40007810000 */
[----:B------:R-:W-:Y:S02]  /*14540*/  ISETP.GT.AND P4, PT, R20, 0x11, PT ;  /* 0x000000111400780c */ /* 0x000fe40003f84270 */
[----:B------:R-:W-:Y:S02]  /*14550*/  FSEL R139, R128, -INF , P3 ;  /* 0xff800000808b7808 */ /* 0x000fe40001800000 */
[----:B------:R-:W-:Y:S02]  /*14560*/  FMNMX.FTZ R58, R125, R54, !PT ;  /* 0x000000367d3a7209 */ /* 0x000fe40007810000 */
[----:B------:R-:W-:Y:S02]  /*14570*/  ISETP.GT.AND P3, PT, R20, 0x18, PT ;  /* 0x000000181400780c */ /* 0x000fe40003f64270 */
[----:B------:R-:W-:-:S02]  /*14580*/  FSEL R129, R129, -INF , P4 ;  /* 0xff80000081817808 */ /* 0x000fc40002000000 */
[----:B------:R-:W-:Y:S01]  /*14590*/  FMNMX.FTZ R58, R139, R58, !PT ;  /* 0x0000003a8b3a7209 */ /* 0x000fe20007810000 */
[----:B------:R-:W-:-:S01]  /*145a0*/  FFMA.FTZ R30, R2, R141, -R39 ;  /* 0x0000008d021e7223 */ /* 0x000fc20000010827 */
[----:B------:R-:W-:Y:S02]  /*145b0*/  ISETP.GT.AND P4, PT, R20, 0x19, PT ;  /* 0x000000191400780c */ /* 0x000fe40003f84270 */
[----:B------:R-:W-:Y:S02]  /*145c0*/  FSEL R141, R132, -INF , P3 ;  /* 0xff800000848d7808 */ /* 0x000fe40001800000 */
[----:B------:R-:W-:Y:S02]  /*145d0*/  FMNMX.FTZ R58, R129, R58, !PT ;  /* 0x0000003a813a7209 */ /* 0x000fe40007810000 */
[----:B------:R-:W-:Y:S02]  /*145e0*/  FSEL R133, R133, -INF , P4 ;  /* 0xff80000085857808 */ /* 0x000fe40002000000 */
[----:B------:R-:W-:-:S02]  /*145f0*/  ISETP.GT.AND P3, PT, R20, 0x20, PT ;  /* 0x000000201400780c */ /* 0x000fc40003f64270 */
[----:B------:R-:W-:Y:S01]  /*14600*/  FMNMX.FTZ R58, R141, R58, !PT ;  /* 0x0000003a8d3a7209 */ /* 0x000fe20007810000 */
[----:B------:R-:W-:Y:S01]  /*14610*/  FFMA.FTZ R34, R2, R143, -R39 ;  /* 0x0000008f02227223 */ /* 0x000fe20000010827 */
        /* <DEDUP_REMOVED lines=10> */
[----:B------:R-:W-:Y:S02]  /*146c0*/  ISETP.GT.AND P3, PT, R20, 0x30, PT ;  /* 0x000000301400780c */ /* 0x000fe40003f64270 */
[----:B------:R-:W-:-:S02]  /*146d0*/  FSEL R109, R109, -INF , P4 ;  /* 0xff8000006d6d7808 */ /* 0x000fc40002000000 */
        /* <DEDUP_REMOVED lines=15> */
[--C-:B------:R-:W-:Y:S01]  /*147d0*/  FFMA.FTZ R50, R2, R151, -R39.reuse ;  /* 0x0000009702327223 */ /* 0x100fe20000010827 */
[----:B------:R-:W-:Y:S02]  /*147e0*/  ISETP.GT.AND P4, PT, R20, 0x41, PT ;  /* 0x000000411400780c */ /* 0x000fe40003f84270 */
[----:B------:R-:W-:Y:S02]  /*147f0*/  FSEL R151, R88, -INF , P3 ;  /* 0xff80000058977808 */ /* 0x000fe40001800000 */
[----:B------:R-:W-:Y:S01]  /*14800*/  FMNMX.FTZ R66, R117, R66, !PT ;  /* 0x0000004275427209 */ /* 0x000fe20007810000 */
[----:B------:R-:W-:Y:S01]  /*14810*/  FFMA.FTZ R153, R2, R153, -R39 ;  /* 0x0000009902997223 */ /* 0x000fe20000010827 */
[----:B------:R-:W-:Y:S02]  /*14820*/  ISETP.GT.AND P3, PT, R20, 0x48, PT ;  /* 0x000000481400780c */ /* 0x000fe40003f64270 */
[----:B------:R-:W-:-:S02]  /*14830*/  FSEL R89, R89, -INF , P4 ;  /* 0xff80000059597808 */ /* 0x000fc40002000000 */
[----:B------:R-:W-:Y:S01]  /*14840*/  FMNMX.FTZ R66, R151, R66, !PT ;  /* 0x0000004297427209 */ /* 0x000fe20007810000 */
[----:B------:R0:W-:Y:S01]  /*14850*/  MUFU.EX2 R54, R153 ;  /* 0x0000009900367308 */ /* 0x0001e20000000800 */
[----:B------:R-:W-:Y:S02]  /*14860*/  ISETP.GT.AND P4, PT, R20, 0x49, PT ;  /* 0x000000491400780c */ /* 0x000fe40003f84270 */
[----:B------:R-:W-:Y:S02]  /*14870*/  FMNMX.FTZ R70, R89, R66, !PT ;  /* 0x0000004259467209 */ /* 0x000fe40007810000 */
[----:B------:R-:W-:Y:S02]  /*14880*/  FSEL R93, R93, -INF , P4 ;  /* 0xff8000005d5d7808 */ /* 0x000fe40002000000 */
[----:B0-----:R-:W-:Y:S02]  /*14890*/  FSEL R153, R92, -INF , P3 ;  /* 0xff8000005c997808 */ /* 0x001fe40001800000 */
[----:B------:R-:W-:-:S02]  /*148a0*/  ISETP.GT.AND P3, PT, R20, 0x50, PT ;  /* 0x000000501400780c */ /* 0x000fc40003f64270 */
[----:B------:R-:W-:Y:S01]  /*148b0*/  FMNMX.FTZ R70, R153, R70, !PT ;  /* 0x0000004699467209 */ /* 0x000fe20007810000 */
[----:B------:R-:W-:-:S01]  /*148c0*/  FFMA.FTZ R3, R2, R103, -R39 ;  /* 0x0000006702037223 */ /* 0x000fc20000010827 */
[----:B------:R-:W-:Y:S02]  /*148d0*/  ISETP.GT.AND P4, PT, R20, 0x51, PT ;  /* 0x000000511400780c */ /* 0x000fe40003f84270 */
[----:B------:R-:W-:Y:S02]  /*148e0*/  FSEL R103, R96, -INF , P3 ;  /* 0xff80000060677808 */ /* 0x000fe40001800000 */
[----:B------:R-:W-:Y:S01]  /*148f0*/  FMNMX.FTZ R74, R93, R70, !PT ;  /* 0x000000465d4a7209 */ /* 0x000fe20007810000 */
[----:B------:R-:W-:-:S01]  /*14900*/  FFMA.FTZ R155, R2, R155, -R39 ;  /* 0x0000009b029b7223 */ /* 0x000fc20000010827 */
[----:B------:R-:W-:Y:S02]  /*14910*/  ISETP.GT.AND P3, PT, R20, 0x58, PT ;  /* 0x000000581400780c */ /* 0x000fe40003f64270 */
[----:B------:R-:W-:-:S02]  /*14920*/  FSEL R97, R97, -INF , P4 ;  /* 0xff80000061617808 */ /* 0x000fc40002000000 */
[----:B------:R-:W-:Y:S01]  /*14930*/  FMNMX.FTZ R74, R103, R74, !PT ;  /* 0x0000004a674a7209 */ /* 0x000fe20007810000 */
[----:B------:R0:W-:Y:S01]  /*14940*/  MUFU.EX2 R58, R155 ;  /* 0x0000009b003a7308 */ /* 0x0001e20000000800 */
[----:B------:R-:W-:Y:S02]  /*14950*/  ISETP.GT.AND P4, PT, R20, 0x59, PT ;  /* 0x000000591400780c */ /* 0x000fe40003f84270 */
[----:B------:R-:W-:Y:S01]  /*14960*/  FMNMX.FTZ R74, R97, R74, !PT ;  /* 0x0000004a614a7209 */ /* 0x000fe20007810000 */
[----:B------:R-:W-:-:S01]  /*14970*/  FFMA.FTZ R157, R2, R157, -R39 ;  /* 0x0000009d029d7223 */ /* 0x000fc20000010827 */
[----:B------:R-:W-:Y:S02]  /*14980*/  FSEL R101, R101, -INF , P4 ;  /* 0xff80000065657808 */ /* 0x000fe40002000000 */
[----:B0-----:R-:W-:Y:S02]  /*14990*/  FSEL R155, R100, -INF , P3 ;  /* 0xff800000649b7808 */ /* 0x001fe40001800000 */
[----:B------:R-:W-:-:S02]  /*149a0*/  ISETP.GT.AND P3, PT, R20, 0x60, PT ;  /* 0x000000601400780c */ /* 0x000fc40003f64270 */
        /* <DEDUP_REMOVED lines=23> */
[----:B------:R0:W-:Y:S01]  /*14b20*/  MUFU.EX2 R66, R3 ;  /* 0x0000000300427308 */ /* 0x0001e20000000800 */
[----:B------:R-:W-:Y:S02]  /*14b30*/  ISETP.GT.AND P4, PT, R20, 0x79, PT ;  /* 0x000000791400780c */ /* 0x000fe40003f84270 */
[----:B------:R-:W-:Y:S01]  /*14b40*/  FMNMX.FTZ R76, R81, R76, !PT ;  /* 0x0000004c514c7209 */ /* 0x000fe20007810000 */
[----:B0-----:R-:W-:-:S01]  /*14b50*/  FFMA.FTZ R3, R2, R163, -R39 ;  /* 0x000000a302037223 */ /* 0x001fc20000010827 */
[----:B------:R-:W-:Y:S02]  /*14b60*/  FSEL R163, R84, -INF , P3 ;  /* 0xff80000054a37808 */ /* 0x000fe40001800000 */
[----:B------:R-:W-:Y:S02]  /*14b70*/  FSEL R85, R85, -INF , P4 ;  /* 0xff80000055557808 */ /* 0x000fe40002000000 */
[----:B------:R-:W-:-:S02]  /*14b80*/  ISETP.GT.AND P3, PT, R20, 0x80, PT ;  /* 0x000000801400780c */ /* 0x000fc40003f64270 */
        /* <DEDUP_REMOVED lines=51> */
[----:B------:R-:W-:Y:S02]  /*14ec0*/  FSEL R53, R53, -INF , P4 ;  /* 0xff80000035357808 */ /* 0x000fe40002000000 */
        /* <DEDUP_REMOVED lines=26> */
[----:B------:R-:W-:Y:S02]  /*15070*/  FMNMX.FTZ R76, R173, R76, !PT ;  /* 0x0000004cad4c7209 */ /* 0x000fe40007810000 */
[----:B------:R-:W-:Y:S02]  /*15080*/  FSEL R205, R37, -INF , P4 ;  /* 0xff80000025cd7808 */ /* 0x000fe40002000000 */
[----:B------:R-:W-:-:S04]  /*15090*/  FMNMX.FTZ R76, R203, R76, !PT ;  /* 0x0000004ccb4c7209 */ /* 0x000fc80007810000 */
[----:B------:R-:W-:Y:S01]  /*150a0*/  FMNMX.FTZ R76, R205, R76, !PT ;  /* 0x0000004ccd4c7209 */ /* 0x000fe20007810000 */
[----:B------:R0:W-:Y:S04]  /*150b0*/  MUFU.EX2 R74, R3 ;  /* 0x00000003004a7308 */ /* 0x0001e80000000800 */
[----:B0-----:R-:W0:Y:S01]  /*150c0*/  SHFL.BFLY PT, R3, R76, 0x2, 0x1f ;  /* 0x0c401f004c037f89 */ /* 0x001e2200000e0000 */
        /* <DEDUP_REMOVED lines=15> */
[----:B------:R-:W-:-:S01]  /*151c0*/  FFMA.FTZ R90, R2, R3, -8 ;  /* 0xc1000000025a7423 */ /* 0x000fc20000010003 */
[----:B------:R-:W-:-:S04]  /*151d0*/  FFMA.FTZ R107, R2, R107, -R39 ;  /* 0x0000006b026b7223 */ /* 0x000fc80000010827 */
[----:B------:R-:W-:Y:S01]  /*151e0*/  FSEL R90, R90, RZ, P3 ;  /* 0x000000ff5a5a7208 */ /* 0x000fe20001800000 */
        /* <DEDUP_REMOVED lines=22> */
[----:B------:R-:W-:-:S07]  /*15350*/  FFMA.FTZ R92, R2, R137, -R90 ;  /* 0x00000089025c7223 */ /* 0x000fce000001085a */
[----:B------:R-:W0:Y:S01]  /*15360*/  MUFU.EX2 R123, R123 ;  /* 0x0000007b007b7308 */ /* 0x000e220000000800 */
[----:B------:R-:W-:-:S07]  /*15370*/  FFMA.FTZ R115, R2, R125, -R90 ;  /* 0x0000007d02737223 */ /* 0x000fce000001085a */
[----:B------:R-:W1:Y:S01]  /*15380*/  MUFU.EX2 R26, R26 ;  /* 0x0000001a001a7308 */ /* 0x000e620000000800 */
[----:B------:R-:W-:-:S07]  /*15390*/  FFMA.FTZ R51, R2, R139, -R90 ;  /* 0x0000008b02337223 */ /* 0x000fce000001085a */
[----:B------:R-:W-:Y:S08]  /*153a0*/  MUFU.EX2 R39, R39 ;  /* 0x0000002700277308 */ /* 0x000ff00000000800 */
[----:B------:R-:W2:Y:S01]  /*153b0*/  MUFU.EX2 R68, R68 ;  /* 0x0000004400447308 */ /* 0x000ea20000000800 */
[----:B------:R-:W-:-:S07]  /*153c0*/  FFMA.FTZ R76, R2, R129, -R90 ;  /* 0x00000081024c7223 */ /* 0x000fce000001085a */
[----:B------:R-:W3:Y:S01]  /*153d0*/  MUFU.EX2 R127, R127 ;  /* 0x0000007f007f7308 */ /* 0x000ee20000000800 */
[----:B------:R-:W-:-:S07]  /*153e0*/  FFMA.FTZ R84, R2, R103, -R90 ;  /* 0x0000006702547223 */ /* 0x000fce000001085a */
[----:B------:R-:W4:Y:S01]  /*153f0*/  MUFU.EX2 R92, R92 ;  /* 0x0000005c005c7308 */ /* 0x000f220000000800 */
[----:B0-----:R-:W-:-:S07]  /*15400*/  FADD.FTZ R103, R14, R123 ;  /* 0x0000007b0e677221 */ /* 0x001fce0000010000 */
[----:B------:R-:W0:Y:S01]  /*15410*/  MUFU.EX2 R30, R30 ;  /* 0x0000001e001e7308 */ /* 0x000e220000000800 */
[----:B------:R-:W-:-:S07]  /*15420*/  FFMA.FTZ R94, R2, R141, -R90 ;  /* 0x0000008d025e7223 */ /* 0x000fce000001085a */
[----:B------:R-:W5:Y:S01]  /*15430*/  MUFU.EX2 R115, R115 ;  /* 0x0000007300737308 */ /* 0x000f620000000800 */
[----:B-1----:R-:W-:-:S01]  /*15440*/  FADD.FTZ R110, R26, R103 ;  /* 0x000000671a6e7221 */ /* 0x002fc20000010000 */
[----:B------:R-:W-:-:S06]  /*15450*/  FFMA.FTZ R104, R2, R57, -R90 ;  /* 0x0000003902687223 */ /* 0x000fcc000001085a */
[----:B------:R-:W1:Y:S01]  /*15460*/  MUFU.EX2 R131, R131 ;  /* 0x0000008300837308 */ /* 0x000e620000000800 */
[----:B--2---:R-:W-:-:S01]  /*15470*/  FADD.FTZ R57, R39, R68 ;  /* 0x0000004427397221 */ /* 0x004fc20000010000 */
[----:B------:R-:W-:-:S06]  /*15480*/  FFMA.FTZ R121, R2, R133, -R90 ;  /* 0x0000008502797223 */ /* 0x000fcc000001085a */
[----:B------:R-:W2:Y:S01]  /*15490*/  MUFU.EX2 R51, R51 ;  /* 0x0000003300337308 */ /* 0x000ea20000000800 */
[----:B------:R-:W-:-:S01]  /*154a0*/  FFMA.FTZ R108, R2, R85, -R90 ;  /* 0x00000055026c7223 */ /* 0x000fc2000001085a */
[----:B---3--:R-:W-:-:S06]  /*154b0*/  FADD.FTZ R85, R127, R110 ;  /* 0x0000006e7f557221 */ /* 0x008fcc0000010000 */
[----:B------:R-:W3:Y:S01]  /*154c0*/  MUFU.EX2 R34, R34 ;  /* 0x0000002200227308 */ /* 0x000ee20000000800 */
[----:B----4-:R-:W-:-:S07]  /*154d0*/  FADD.FTZ R110, R92, R57 ;  /* 0x000000395c6e7221 */ /* 0x010fce0000010000 */
[----:B------:R-:W4:Y:S01]  /*154e0*/  MUFU.EX2 R76, R76 ;  /* 0x0000004c004c7308 */ /* 0x000f220000000800 */
[----:B0-----:R-:W-:-:S01]  /*154f0*/  FADD.FTZ R116, R30, R85 ;  /* 0x000000551e747221 */ /* 0x001fc20000010000 */
[----:B-----5:R-:W-:-:S06]  /*15500*/  FADD.FTZ R114, R115, R110 ;  /* 0x0000006e73727221 */ /* 0x020fcc0000010000 */
[----:B------:R-:W0:Y:S01]  /*15510*/  MUFU.EX2 R135, R135 ;  /* 0x0000008700877308 */ /* 0x000e220000000800 */
[----:B------:R-:W-:-:S07]  /*15520*/  FFMA.FTZ R78, R2, R105, -R90 ;  /* 0x00000069024e7223 */ /* 0x000fce000001085a */
[----:B------:R-:W5:Y:S01]  /*15530*/  MUFU.EX2 R94, R94 ;  /* 0x0000005e005e7308 */ /* 0x000f620000000800 */
[----:B------:R-:W-:-:S07]  /*15540*/  FFMA.FTZ R112, R2, R61, -R90 ;  /* 0x0000003d02707223 */ /* 0x000fce000001085a */
[----:B------:R3:W-:Y:S01]  /*15550*/  MUFU.EX2 R64, R55 ;  /* 0x0000003700407308 */ /* 0x0007e20000000800 */
[----:B-1----:R-:W-:-:S01]  /*15560*/  FADD.FTZ R85, R131, R116 ;  /* 0x0000007483557221 */ /* 0x002fc20000010000 */
[----:B--2---:R-:W-:-:S06]  /*15570*/  FADD.FTZ R61, R51, R114 ;  /* 0x00000072333d7221 */ /* 0x004fcc0000010000 */
[----:B------:R-:W1:Y:S01]  /*15580*/  MUFU.EX2 R38, R38 ;  /* 0x0000002600267308 */ /* 0x000e620000000800 */
[----:B---3--:R-:W-:-:S01]  /*15590*/  FFMA.FTZ R55, R2, R143, -R90 ;  /* 0x0000008f02377223 */ /* 0x008fc2000001085a */
[----:B------:R-:W-:-:S06]  /*155a0*/  FFMA.FTZ R96, R2, R145, -R90 ;  /* 0x0000009102607223 */ /* 0x000fcc000001085a */
[----:B------:R-:W2:Y:S01]  /*155b0*/  MUFU.EX2 R121, R121 ;  /* 0x0000007900797308 */ /* 0x000ea20000000800 */
[----:B------:R-:W-:-:S01]  /*155c0*/  FADD.FTZ R114, R34, R85 ;  /* 0x0000005522727221 */ /* 0x000fc20000010000 */
[----:B----4-:R-:W-:-:S06]  /*155d0*/  FADD.FTZ R61, R76, R61 ;  /* 0x0000003d4c3d7221 */ /* 0x010fcc0000010000 */
[----:B------:R-:W3:Y:S01]  /*155e0*/  MUFU.EX2 R107, R107 ;  /* 0x0000006b006b7308 */ /* 0x000ee20000000800 */
[----:B------:R-:W-:-:S07]  /*155f0*/  FFMA.FTZ R109, R2, R109, -R90 ;  /* 0x0000006d026d7223 */ /* 0x000fce000001085a */
[----:B------:R-:W4:Y:S01]  /*15600*/  MUFU.EX2 R55, R55 ;  /* 0x0000003700377308 */ /* 0x000f220000000800 */
[----:B------:R-:W-:-:S01]  /*15610*/  FFMA.FTZ R110, R2, R65, -R90 ;  /* 0x00000041026e7223 */ /* 0x000fc2000001085a */
[----:B0-----:R-:W-:-:S06]  /*15620*/  FADD.FTZ R65, R135, R114 ;  /* 0x0000007287417221 */ /* 0x001fcc0000010000 */
[----:B------:R-:W0:Y:S01]  /*15630*/  MUFU.EX2 R42, R42 ;  /* 0x0000002a002a7308 */ /* 0x000e220000000800 */
[----:B-----5:R-:W-:-:S01]  /*15640*/  FADD.FTZ R114, R94, R61 ;  /* 0x0000003d5e727221 */ /* 0x020fc20000010000 */
[----:B------:R-:W-:-:S06]  /*15650*/  FFMA.FTZ R80, R2, R147, -R90 ;  /* 0x0000009302507223 */ /* 0x000fcc000001085a */
[----:B------:R-:W5:Y:S01]  /*15660*/  MUFU.EX2 R78, R78 ;  /* 0x0000004e004e7308 */ /* 0x000f620000000800 */
[----:B-1----:R-:W-:-:S01]  /*15670*/  FADD.FTZ R116, R38, R65 ;  /* 0x0000004126747221 */ /* 0x002fc20000010000 */
[----:B--2---:R-:W-:-:S06]  /*15680*/  FADD.FTZ R114, R121, R114 ;  /* 0x0000007279727221 */ /* 0x004fcc0000010000 */
[----:B------:R-:W1:Y:S01]  /*15690*/  MUFU.EX2 R111, R111 ;  /* 0x0000006f006f7308 */ /* 0x000e620000000800 */
[----:B------:R-:W-:-:S07]  /*156a0*/  FFMA.FTZ R105, R2, R113, -R90 ;  /* 0x0000007102697223 */ /* 0x000fce000001085a */
[----:B------:R-:W2:Y:S01]  /*156b0*/  MUFU.EX2 R96, R96 ;  /* 0x0000006000607308 */ /* 0x000ea20000000800 */
[----:B------:R-:W-:-:S01]  /*156c0*/  FFMA.FTZ R85, R2, R69, -R90 ;  /* 0x0000004502557223 */ /* 0x000fc2000001085a */
[----:B---3--:R-:W-:-:S06]  /*156d0*/  FADD.FTZ R103, R107, R116 ;  /* 0x000000746b677221 */ /* 0x008fcc0000010000 */
[----:B------:R-:W3:Y:S01]  /*156e0*/  MUFU.EX2 R46, R46 ;  /* 0x0000002e002e7308 */ /* 0x000ee20000000800 */
[----:B----4-:R-:W-:-:S01]  /*156f0*/  FADD.FTZ R69, R55, R114 ;  /* 0x0000007237457221 */ /* 0x010fc20000010000 */
[----:B------:R-:W-:-:S06]  /*15700*/  FFMA.FTZ R98, R2, R149, -R90 ;  /* 0x0000009502627223 */ /* 0x000fcc000001085a */
[----:B------:R-:W4:Y:S01]  /*15710*/  MUFU.EX2 R109, R109 ;  /* 0x0000006d006d7308 */ /* 0x000f220000000800 */
[----:B0-----:R-:W-:-:S01]  /*15720*/  FADD.FTZ R114, R42, R103 ;  /* 0x000000672a727221 */ /* 0x001fc20000010000 */
[----:B-----5:R-:W-:-:S06]  /*15730*/  FADD.FTZ R69, R78, R69 ;  /* 0x000000454e457221 */ /* 0x020fcc0000010000 */
[----:B------:R-:W0:Y:S01]  /*15740*/  MUFU.EX2 R80, R80 ;  /* 0x0000005000507308 */ /* 0x000e220000000800 */
[----:B------:R-:W-:-:S01]  /*15750*/  FFMA.FTZ R113, R2, R117, -R90 ;  /* 0x0000007502717223 */ /* 0x000fc2000001085a */
[C-C-:B------:R-:W-:Y:S01]  /*15760*/  FFMA.FTZ R65, R2.reuse, R63, -R90.reuse ;  /* 0x0000003f02417223 */ /* 0x140fe2000001085a */
[----:B------:R-:W-:-:S05]  /*15770*/  FFMA.FTZ R63, R2, R49, -R90 ;  /* 0x00000031023f7223 */ /* 0x000fca000001085a */
[----:B------:R-:W5:Y:S01]  /*15780*/  MUFU.EX2 R50, R50 ;  /* 0x0000003200327308 */ /* 0x000f620000000800 */
[----:B-1----:R-:W-:-:S01]  /*15790*/  FADD.FTZ R49, R111, R114 ;  /* 0x000000726f317221 */ /* 0x002fc20000010000 */
[----:B--2---:R-:W-:-:S06]  /*157a0*/  FADD.FTZ R114, R96, R69 ;  /* 0x0000004560727221 */ /* 0x004fcc0000010000 */
[----:B------:R-:W1:Y:S01]  /*157b0*/  MUFU.EX2 R105, R105 ;  /* 0x0000006900697308 */ /* 0x000e620000000800 */
[----:B------:R-:W-:-:S01]  /*157c0*/  FFMA.FTZ R82, R2, R151, -R90 ;  /* 0x0000009702527223 */ /* 0x000fc2000001085a */
[----:B---3--:R-:W-:-:S06]  /*157d0*/  FADD.FTZ R116, R46, R49 ;  /* 0x000000312e747221 */ /* 0x008fcc0000010000 */
[----:B------:R-:W2:Y:S01]  /*157e0*/  MUFU.EX2 R119, R119 ;  /* 0x0000007700777308 */ /* 0x000ea20000000800 */
[----:B----4-:R-:W-:-:S01]  /*157f0*/  FADD.FTZ R69, R109, R114 ;  /* 0x000000726d457221 */ /* 0x010fc20000010000 */
[----:B------:R-:W-:-:S06]  /*15800*/  FFMA.FTZ R89, R2, R89, -R90 ;  /* 0x0000005902597223 */ /* 0x000fcc000001085a */
[----:B------:R-:W3:Y:S01]  /*15810*/  MUFU.EX2 R98, R98 ;  /* 0x0000006200627308 */ /* 0x000ee20000000800 */
[----:B------:R-:W-:-:S01]  /*15820*/  FADD.FTZ R103, R21, R116 ;  /* 0x0000007415677221 */ /* 0x000fc20000010000 */
[----:B0-----:R-:W-:-:S06]  /*15830*/  FADD.FTZ R114, R80, R69 ;  /* 0x0000004550727221 */ /* 0x001fcc0000010000 */
[----:B------:R-:W-:Y:S01]  /*15840*/  MUFU.EX2 R113, R113 ;  /* 0x0000007100717308 */ /* 0x000fe20000000800 */
[----:B------:R-:W-:-:S01]  /*15850*/  FFMA.FTZ R100, R2, R153, -R90 ;  /* 0x0000009902647223 */ /* 0x000fc2000001085a */
[----:B-----5:R-:W-:-:S06]  /*15860*/  FADD.FTZ R116, R50, R103 ;  /* 0x0000006732747221 */ /* 0x020fcc0000010000 */
[----:B------:R-:W0:Y:S01]  /*15870*/  MUFU.EX2 R91, R91 ;  /* 0x0000005b005b7308 */ /* 0x000e220000000800 */
[----:B-1----:R-:W-:-:S01]  /*15880*/  FADD.FTZ R69, R105, R114 ;  /* 0x0000007269457221 */ /* 0x002fc20000010000 */
[----:B------:R-:W-:-:S06]  /*15890*/  FFMA.FTZ R117, R2, R93, -R90 ;  /* 0x0000005d02757223 */ /* 0x000fcc000001085a */
[----:B------:R-:W1:Y:S01]  /*158a0*/  MUFU.EX2 R82, R82 ;  /* 0x0000005200527308 */ /* 0x000e620000000800 */
[----:B------:R-:W-:-:S01]  /*158b0*/  FFMA.FTZ R87, R2, R87, -R90 ;  /* 0x0000005702577223 */ /* 0x000fc2000001085a */
[----:B--2---:R-:W-:Y:S01]  /*158c0*/  FADD.FTZ R103, R119, R116 ;  /* 0x0000007477677221 */ /* 0x004fe20000010000 */
[----:B---3--:R-:W-:-:S05]  /*158d0*/  FADD.FTZ R114, R98, R69 ;  /* 0x0000004562727221 */ /* 0x008fca0000010000 */
[----:B------:R-:W2:Y:S01]  /*158e0*/  MUFU.EX2 R89, R89 ;  /* 0x0000005900597308 */ /* 0x000ea20000000800 */
[----:B------:R-:W-:-:S07]  /*158f0*/  FADD.FTZ R116, R54, R103 ;  /* 0x0000006736747221 */ /* 0x000fce0000010000 */
[----:B------:R-:W3:Y:S01]  /*15900*/  MUFU.EX2 R95, R95 ;  /* 0x0000005f005f7308 */ /* 0x000ee20000000800 */
[----:B------:R-:W-:-:S07]  /*15910*/  FFMA.FTZ R93, R2, R97, -R90 ;  /* 0x00000061025d7223 */ /* 0x000fce000001085a */
[----:B------:R-:W4:Y:S01]  /*15920*/  MUFU.EX2 R100, R100 ;  /* 0x0000006400647308 */ /* 0x000f220000000800 */
[----:B0-----:R-:W-:-:S01]  /*15930*/  FADD.FTZ R103, R91, R116 ;  /* 0x000000745b677221 */ /* 0x001fc20000010000 */
[----:B------:R-:W-:-:S06]  /*15940*/  FFMA.FTZ R97, R2, R155, -R90 ;  /* 0x0000009b02617223 */ /* 0x000fcc000001085a */
[----:B------:R-:W0:Y:S08]  /*15950*/  MUFU.EX2 R117, R117 ;  /* 0x0000007500757308 */ /* 0x000e300000000800 */
[----:B------:R5:W-:Y:S01]  /*15960*/  MUFU.EX2 R49, R87 ;  /* 0x0000005700317308 */ /* 0x000be20000000800 */
[----:B------:R-:W-:-:S01]  /*15970*/  FADD.FTZ R116, R58, R103 ;  /* 0x000000673a747221 */ /* 0x000fc20000010000 */
[----:B-----5:R-:W-:-:S06]  /*15980*/  FADD.FTZ R87, R113, R114 ;  /* 0x0000007271577221 */ /* 0x020fcc0000010000 */
[----:B------:R-:W5:Y:S01]  /*15990*/  MUFU.EX2 R99, R99 ;  /* 0x0000006300637308 */ /* 0x000f620000000800 */
[----:B-1----:R-:W-:-:S07]  /*159a0*/  FADD.FTZ R114, R82, R87 ;  /* 0x0000005752727221 */ /* 0x002fce0000010000 */
[----:B------:R-:W1:Y:S01]  /*159b0*/  MUFU.EX2 R84, R84 ;  /* 0x0000005400547308 */ /* 0x000e620000000800 */
[----:B--2---:R-:W-:-:S01]  /*159c0*/  FADD.FTZ R87, R89, R114 ;  /* 0x0000007259577221 */ /* 0x004fc20000010000 */
[----:B------:R-:W-:Y:S01]  /*159d0*/  FFMA.FTZ R102, R2, R101, -R90 ;  /* 0x0000006502667223 */ /* 0x000fe2000001085a */
[----:B------:R-:W-:-:S05]  /*159e0*/  F2FP.SATFINITE.E4M3.F32.PACK_AB_MERGE_C R225, R127, R26, RZ ;  /* 0x0000001a7fe1723e */ /* 0x000fca00048070ff */
[----:B------:R-:W-:Y:S01]  /*159f0*/  MUFU.EX2 R15, R15 ;  /* 0x0000000f000f7308 */ /* 0x000fe20000000800 */
[----:B---3--:R-:W-:-:S01]  /*15a00*/  FADD.FTZ R103, R95, R116 ;  /* 0x000000745f677221 */ /* 0x008fc20000010000 */
[----:B----4-:R-:W-:-:S06]  /*15a10*/  FADD.FTZ R26, R100, R87 ;  /* 0x00000057641a7221 */ /* 0x010fcc0000010000 */
[----:B------:R-:W2:Y:S01]  /*15a20*/  MUFU.EX2 R93, R93 ;  /* 0x0000005d005d7308 */ /* 0x000ea20000000800 */
[----:B------:R-:W-:-:S01]  /*15a30*/  FFMA.FTZ R86, R2, R157, -R90 ;  /* 0x0000009d02567223 */ /* 0x000fc2000001085a */
[----:B------:R-:W-:Y:S01]  /*15a40*/  F2FP.SATFINITE.E4M3.F32.PACK_AB_MERGE_C R221, R111, R42, RZ ;  /* 0x0000002a6fdd723e */ /* 0x000fe200048070ff */
[----:B------:R-:W-:-:S05]  /*15a50*/  FADD.FTZ R42, R62, R103 ;  /* 0x000000673e2a7221 */ /* 0x000fca0000010000 */
[----:B------:R-:W3:Y:S01]  /*15a60*/  MUFU.EX2 R97, R97 ;  /* 0x0000006100617308 */ /* 0x000ee20000000800 */
[----:B0-----:R-:W-:-:S01]  /*15a70*/  FADD.FTZ R87, R117, R26 ;  /* 0x0000001a75577221 */ /* 0x001fc20000010000 */
[----:B------:R-:W-:Y:S01]  /*15a80*/  FFMA.FTZ R73, R2, R73, -R90 ;  /* 0x0000004902497223 */ /* 0x000fe2000001085a */
[----:B------:R-:W-:Y:S01]  /*15a90*/  F2FP.SATFINITE.E4M3.F32.PACK_AB_MERGE_C R223, R119, R50, RZ ;  /* 0x0000003277df723e */ /* 0x000fe200048070ff */
[----:B-----5:R-:W-:-:S04]  /*15aa0*/  FADD.FTZ R50, R99, R42 ;  /* 0x0000002a63327221 */ /* 0x020fc80000010000 */
[----:B------:R-:W0:Y:S01]  /*15ab0*/  MUFU.EX2 R102, R102 ;  /* 0x0000006600667308 */ /* 0x000e220000000800 */
[----:B-1----:R-:W-:-:S01]  /*15ac0*/  FADD.FTZ R42, R84, R87 ;  /* 0x00000057542a7221 */ /* 0x002fc20000010000 */
[----:B------:R-:W-:Y:S01]  /*15ad0*/  FFMA.FTZ R101, R2, R159, -R90 ;  /* 0x0000009f02657223 */ /* 0x000fe2000001085a */
[----:B------:R-:W-:-:S05]  /*15ae0*/  F2FP.SATFINITE.E4M3.F32.PACK_AB_MERGE_C R227, R135, R34, RZ ;  /* 0x0000002287e3723e */ /* 0x000fca00048070ff */
[----:B------:R-:W1:Y:S01]  /*15af0*/  MUFU.EX2 R75, R75 ;  /* 0x0000004b004b7308 */ /* 0x000e620000000800 */
[----:B------:R-:W-:-:S01]  /*15b00*/  FFMA.FTZ R106, R2, R77, -R90 ;  /* 0x0000004d026a7223 */ /* 0x000fc2000001085a */
[----:B--2---:R-:W-:-:S06]  /*15b10*/  FADD.FTZ R42, R93, R42 ;  /* 0x0000002a5d2a7221 */ /* 0x004fcc0000010000 */
[----:B------:R-:W2:Y:S01]  /*15b20*/  MUFU.EX2 R86, R86 ;  /* 0x0000005600567308 */ /* 0x000ea20000000800 */
[----:B------:R-:W-:-:S07]  /*15b30*/  FFMA.FTZ R77, R2, R161, -R90 ;  /* 0x000000a1024d7223 */ /* 0x000fce000001085a */
[----:B------:R-:W4:Y:S08]  /*15b40*/  MUFU.EX2 R72, R72 ;  /* 0x0000004800487308 */ /* 0x000f300000000800 */
[----:B------:R5:W-:Y:S08]  /*15b50*/  MUFU.EX2 R34, R85 ;  /* 0x0000005500227308 */ /* 0x000bf00000000800 */
[----:B------:R-:W4:Y:S01]  /*15b60*/  MUFU.EX2 R73, R73 ;  /* 0x0000004900497308 */ /* 0x000f220000000800 */
[----:B-----5:R-:W-:-:S04]  /*15b70*/  FADD.FTZ R85, R15, R50 ;  /* 0x000000320f557221 */ /* 0x020fc80000010000 */
[----:B------:R-:W-:Y:S01]  /*15b80*/  FADD.FTZ R87, R66, R85 ;  /* 0x0000005542577221 */ /* 0x000fe20000010000 */
[----:B---3--:R-:W-:-:S02]  /*15b90*/  FADD.FTZ R85, R97, R42 ;  /* 0x0000002a61557221 */ /* 0x008fc40000010000 */
[----:B------:R-:W3:Y:S01]  /*15ba0*/  MUFU.EX2 R79, R79 ;  /* 0x0000004f004f7308 */ /* 0x000ee20000000800 */
[----:B------:R-:W-:-:S01]  /*15bb0*/  FADD.FTZ R42, R70, R87 ;  /* 0x00000057462a7221 */ /* 0x000fc20000010000 */
[----:B0-----:R-:W-:-:S06]  /*15bc0*/  FADD.FTZ R85, R102, R85 ;  /* 0x0000005566557221 */ /* 0x001fcc0000010000 */
[----:B------:R-:W0:Y:S01]  /*15bd0*/  MUFU.EX2 R101, R101 ;  /* 0x0000006500657308 */ /* 0x000e220000000800 */
[----:B------:R-:W-:-:S01]  /*15be0*/  FFMA.FTZ R88, R2, R81, -R90 ;  /* 0x0000005102587223 */ /* 0x000fc2000001085a */
[----:B-1----:R-:W-:-:S06]  /*15bf0*/  FADD.FTZ R87, R75, R42 ;  /* 0x0000002a4b577221 */ /* 0x002fcc0000010000 */
[----:B------:R-:W1:Y:S01]  /*15c00*/  MUFU.EX2 R106, R106 ;  /* 0x0000006a006a7308 */ /* 0x000e620000000800 */
[----:B--2---:R-:W-:-:S01]  /*15c10*/  FADD.FTZ R42, R86, R85 ;  /* 0x00000055562a7221 */ /* 0x004fc20000010000 */
[----:B------:R-:W-:Y:S01]  /*15c20*/  FFMA.FTZ R81, R2, R163, -R90 ;  /* 0x000000a302517223 */ /* 0x000fe2000001085a */
[----:B----4-:R-:W-:-:S05]  /*15c30*/  FADD.FTZ R50, R72, R87 ;  /* 0x0000005748327221 */ /* 0x010fca0000010000 */
[----:B------:R-:W2:Y:S01]  /*15c40*/  MUFU.EX2 R83, R83 ;  /* 0x0000005300537308 */ /* 0x000ea20000000800 */
[----:B------:R-:W-:Y:S01]  /*15c50*/  F2FP.SATFINITE.E4M3.F32.PACK_AB_MERGE_C R225, R123, R14, R225 ;  /* 0x0000000e7be1723e */ /* 0x000fe200048070e1 */
[----:B------:R-:W-:-:S06]  /*15c60*/  FADD.FTZ R14, R73, R42 ;  /* 0x0000002a490e7221 */ /* 0x000fcc0000010000 */
[----:B------:R-:W4:Y:S01]  /*15c70*/  MUFU.EX2 R77, R77 ;  /* 0x0000004d004d7308 */ /* 0x000f220000000800 */
[C---:B---3--:R-:W-:Y:S01]  /*15c80*/  F2FP.SATFINITE.E4M3.F32.PACK_AB_MERGE_C R213, R79.reuse, R72, RZ ;  /* 0x000000484fd5723e */ /* 0x048fe200048070ff */
[----:B------:R-:W-:-:S06]  /*15c90*/  FADD.FTZ R85, R79, R50 ;  /* 0x000000324f557221 */ /* 0x000fcc0000010000 */
[----:B------:R-:W-:Y:S01]  /*15ca0*/  MUFU.EX2 R13, R13 ;  /* 0x0000000d000d7308 */ /* 0x000fe20000000800 */
[----:B0-----:R-:W-:-:S07]  /*15cb0*/  FADD.FTZ R79, R101, R14 ;  /* 0x0000000e654f7221 */ /* 0x001fce0000010000 */
[----:B------:R-:W0:Y:S01]  /*15cc0*/  MUFU.EX2 R88, R88 ;  /* 0x0000005800587308 */ /* 0x000e220000000800 */
[----:B------:R-:W-:-:S01]  /*15cd0*/  FFMA.FTZ R189, R2, R189, -R90 ;  /* 0x000000bd02bd7223 */ /* 0x000fc2000001085a */
[----:B------:R-:W-:Y:S01]  /*15ce0*/  FADD.FTZ R14, R74, R85 ;  /* 0x000000554a0e7221 */ /* 0x000fe20000010000 */
[----:B-1----:R-:W-:-:S05]  /*15cf0*/  F2FP.SATFINITE.E4M3.F32.PACK_AB_MERGE_C R212, R106, R101, RZ ;  /* 0x000000656ad4723e */ /* 0x002fca00048070ff */
[----:B------:R-:W1:Y:S01]  /*15d00*/  MUFU.EX2 R56, R56 ;  /* 0x0000003800387308 */ /* 0x000e620000000800 */
[----:B------:R-:W-:-:S07]  /*15d10*/  FADD.FTZ R106, R106, R79 ;  /* 0x0000004f6a6a7221 */ /* 0x000fce0000010000 */
[----:B------:R-:W3:Y:S01]  /*15d20*/  MUFU.EX2 R81, R81 ;  /* 0x0000005100517308 */ /* 0x000ee20000000800 */
[----:B--2---:R-:W-:-:S01]  /*15d30*/  FADD.FTZ R14, R83, R14 ;  /* 0x0000000e530e7221 */ /* 0x004fc20000010000 */
[----:B------:R-:W-:-:S06]  /*15d40*/  F2FP.SATFINITE.E4M3.F32.PACK_AB_MERGE_C R223, R21, R46, R223 ;  /* 0x0000002e15df723e */ /* 0x000fcc00048070df */
[----:B------:R-:W2:Y:S01]  /*15d50*/  MUFU.EX2 R60, R60 ;  /* 0x0000003c003c7308 */ /* 0x000ea20000000800 */
[----:B----4-:R-:W-:-:S07]  /*15d60*/  FADD.FTZ R21, R77, R106 ;  /* 0x0000006a4d157221 */ /* 0x010fce0000010000 */
[----:B------:R-:W4:Y:S01]  /*15d70*/  MUFU.EX2 R108, R108 ;  /* 0x0000006c006c7308 */ /* 0x000f220000000800 */
[----:B------:R-:W-:-:S01]  /*15d80*/  FFMA.FTZ R191, R2, R191, -R90 ;  /* 0x000000bf02bf7223 */ /* 0x000fc2000001085a */
[----:B------:R-:W-:-:S06]  /*15d90*/  F2FP.SATFINITE.E4M3.F32.PACK_AB_MERGE_C R227, R131, R30, R227 ;  /* 0x0000001e83e3723e */ /* 0x000fcc00048070e3 */
[----:B------:R-:W5:Y:S01]  /*15da0*/  MUFU.EX2 R59, R59 ;  /* 0x0000003b003b7308 */ /* 0x000f620000000800 */
[----:B0-----:R-:W-:-:S07]  /*15db0*/  FADD.FTZ R30, R88, R21 ;  /* 0x00000015581e7221 */ /* 0x001fce0000010000 */
[----:B------:R-:W0:Y:S01]  /*15dc0*/  MUFU.EX2 R57, R189 ;  /* 0x000000bd00397308 */ /* 0x000e220000000800 */
[----:B-1----:R-:W-:-:S07]  /*15dd0*/  F2FP.SATFINITE.E4M3.F32.PACK_AB_MERGE_C R215, R56, R13, RZ ;  /* 0x0000000d38d7723e */ /* 0x002fce00048070ff */
[----:B------:R-:W-:Y:S08]  /*15de0*/  MUFU.EX2 R40, R40 ;  /* 0x0000002800287308 */ /* 0x000ff00000000800 */
[----:B------:R-:W1:Y:S08]  /*15df0*/  MUFU.EX2 R41, R41 ;  /* 0x0000002900297308 */ /* 0x000e700000000800 */
[----:B------:R3:W-:Y:S08]  /*15e00*/  MUFU.EX2 R42, R65 ;  /* 0x00000041002a7308 */ /* 0x0007f00000000800 */
[----:B------:R-:W1:Y:S01]  /*15e10*/  MUFU.EX2 R104, R104 ;  /* 0x0000006800687308 */ /* 0x000e620000000800 */
[----:B---3--:R-:W-:-:S01]  /*15e20*/  FADD.FTZ R65, R13, R14 ;  /* 0x0000000e0d417221 */ /* 0x008fc20000010000 */
[----:B------:R-:W-:-:S03]  /*15e30*/  FADD.FTZ R13, R81, R30 ;  /* 0x0000001e510d7221 */ /* 0x000fc60000010000 */
[----:B------:R-:W-:-:S03]  /*15e40*/  FADD.FTZ R65, R56, R65 ;  /* 0x0000004138417221 */ /* 0x000fc60000010000 */
[----:B------:R-:W3:Y:S01]  /*15e50*/  MUFU.EX2 R61, R191 ;  /* 0x000000bf003d7308 */ /* 0x000ee20000000800 */
[----:B--2---:R-:W-:-:S01]  /*15e60*/  FADD.FTZ R30, R60, R65 ;  /* 0x000000413c1e7221 */ /* 0x004fc20000010000 */
[C---:B----4-:R-:W-:Y:S01]  /*15e70*/  F2FP.SATFINITE.E4M3.F32.PACK_AB_MERGE_C R214, R108.reuse, R81, RZ ;  /* 0x000000516cd6723e */ /* 0x050fe200048070ff */
[----:B------:R-:W-:-:S05]  /*15e80*/  FADD.FTZ R108, R108, R13 ;  /* 0x0000000d6c6c7221 */ /* 0x000fca0000010000 */
[----:B------:R-:W-:Y:S01]  /*15e90*/  MUFU.EX2 R24, R24 ;  /* 0x0000001800187308 */ /* 0x000fe20000000800 */
[----:B-----5:R-:W-:-:S07]  /*15ea0*/  FADD.FTZ R21, R59, R30 ;  /* 0x0000001e3b157221 */ /* 0x020fce0000010000 */
[----:B------:R-:W2:Y:S01]  /*15eb0*/  MUFU.EX2 R25, R25 ;  /* 0x0000001900197308 */ /* 0x000ea20000000800 */
[----:B0-----:R-:W-:-:S07]  /*15ec0*/  FADD.FTZ R13, R57, R108 ;  /* 0x0000006c390d7221 */ /* 0x001fce0000010000 */
[----:B------:R-:W0:Y:S08]  /*15ed0*/  MUFU.EX2 R44, R44 ;  /* 0x0000002c002c7308 */ /* 0x000e300000000800 */
[----:B------:R-:W4:Y:S01]  /*15ee0*/  MUFU.EX2 R112, R112 ;  /* 0x0000007000707308 */ /* 0x000f220000000800 */
[----:B-1----:R-:W-:Y:S01]  /*15ef0*/  F2FP.SATFINITE.E4M3.F32.PACK_AB_MERGE_C R209, R41, R40, RZ ;  /* 0x0000002829d1723e */ /* 0x002fe200048070ff */
[----:B------:R-:W-:-:S06]  /*15f00*/  FFMA.FTZ R165, R2, R165, -R90 ;  /* 0x000000a502a57223 */ /* 0x000fcc000001085a */
[----:B------:R-:W1:Y:S01]  /*15f10*/  MUFU.EX2 R45, R45 ;  /* 0x0000002d002d7308 */ /* 0x000e620000000800 */
[----:B------:R-:W-:Y:S01]  /*15f20*/  F2FP.SATFINITE.E4M3.F32.PACK_AB_MERGE_C R221, R107, R38, R221 ;  /* 0x000000266bdd723e */ /* 0x000fe200048070dd */
[----:B------:R-:W-:Y:S01]  /*15f30*/  FADD.FTZ R40, R40, R21 ;  /* 0x0000001528287221 */ /* 0x000fe20000010000 */
[----:B------:R-:W-:-:S05]  /*15f40*/  FADD.FTZ R38, R104, R13 ;  /* 0x0000000d68267221 */ /* 0x000fca0000010000 */
[----:B------:R-:W5:Y:S01]  /*15f50*/  MUFU.EX2 R110, R110 ;  /* 0x0000006e006e7308 */ /* 0x000f620000000800 */
[----:B------:R-:W-:-:S01]  /*15f60*/  FADD.FTZ R41, R41, R40 ;  /* 0x0000002829297221 */ /* 0x000fc20000010000 */
[----:B---3--:R-:W-:Y:S01]  /*15f70*/  FADD.FTZ R13, R61, R38 ;  /* 0x000000263d0d7221 */ /* 0x008fe20000010000 */
[----:B--2---:R-:W-:Y:S01]  /*15f80*/  F2FP.SATFINITE.E4M3.F32.PACK_AB_MERGE_C R211, R25, R24, RZ ;  /* 0x0000001819d3723e */ /* 0x004fe200048070ff */
[----:B------:R-:W-:-:S04]  /*15f90*/  FFMA.FTZ R193, R2, R193, -R90 ;  /* 0x000000c102c17223 */ /* 0x000fc8000001085a */
[----:B------:R-:W2:Y:S01]  /*15fa0*/  MUFU.EX2 R69, R165 ;  /* 0x000000a500457308 */ /* 0x000ea20000000800 */
[----:B0-----:R-:W-:-:S01]  /*15fb0*/  FADD.FTZ R38, R44, R41 ;  /* 0x000000292c267221 */ /* 0x001fc20000010000 */
[C---:B----4-:R-:W-:Y:S01]  /*15fc0*/  F2FP.SATFINITE.E4M3.F32.PACK_AB_MERGE_C R208, R112.reuse, R61, RZ ;  /* 0x0000003d70d0723e */ /* 0x050fe200048070ff */
[----:B------:R-:W-:-:S05]  /*15fd0*/  FADD.FTZ R112, R112, R13 ;  /* 0x0000000d70707221 */ /* 0x000fca0000010000 */
[----:B------:R-:W-:Y:S01]  /*15fe0*/  MUFU.EX2 R20, R20 ;  /* 0x0000001400147308 */ /* 0x000fe20000000800 */
[----:B-1----:R-:W-:Y:S01]  /*15ff0*/  F2FP.SATFINITE.E4M3.F32.PACK_AB_MERGE_C R211, R45, R44, R211 ;  /* 0x0000002c2dd3723e */ /* 0x002fe200048070d3 */
[----:B------:R-:W-:-:S06]  /*16000*/  FFMA.FTZ R167, R2, R167, -R90 ;  /* 0x000000a702a77223 */ /* 0x000fcc000001085a */
[----:B------:R-:W0:Y:S01]  /*16010*/  MUFU.EX2 R33, R33 ;  /* 0x0000002100217308 */ /* 0x000e220000000800 */
[----:B------:R-:W-:-:S01]  /*16020*/  FADD.FTZ R45, R45, R38 ;  /* 0x000000262d2d7221 */ /* 0x000fc20000010000 */
[----:B------:R-:W-:-:S06]  /*16030*/  FADD.FTZ R13, R49, R112 ;  /* 0x00000070310d7221 */ /* 0x000fcc0000010000 */
[----:B------:R-:W1:Y:S01]  /*16040*/  MUFU.EX2 R28, R28 ;  /* 0x0000001c001c7308 */ /* 0x000e620000000800 */
[----:B------:R-:W-:-:S01]  /*16050*/  FFMA.FTZ R195, R2, R195, -R90 ;  /* 0x000000c302c37223 */ /* 0x000fc2000001085a */
[----:B------:R-:W-:-:S06]  /*16060*/  F2FP.SATFINITE.E4M3.F32.PACK_AB_MERGE_C R219, R66, R15, RZ ;  /* 0x0000000f42db723e */ /* 0x000fcc00048070ff */
[----:B------:R-:W3:Y:S01]  /*16070*/  MUFU.EX2 R29, R29 ;  /* 0x0000001d001d7308 */ /* 0x000ee20000000800 */
[----:B------:R-:W-:-:S01]  /*16080*/  FADD.FTZ R24, R24, R45 ;  /* 0x0000002d18187221 */ /* 0x000fc20000010000 */
[----:B-----5:R-:W-:-:S06]  /*16090*/  FADD.FTZ R38, R110, R13 ;  /* 0x0000000d6e267221 */ /* 0x020fcc0000010000 */
[----:B------:R-:W4:Y:S01]  /*160a0*/  MUFU.EX2 R26, R193 ;  /* 0x000000c1001a7308 */ /* 0x000f220000000800 */
[----:B------:R-:W-:-:S01]  /*160b0*/  FADD.FTZ R25, R25, R24 ;  /* 0x0000001819197221 */ /* 0x000fc20000010000 */
[C-C-:B------:R-:W-:Y:S01]  /*160c0*/  FFMA.FTZ R197, R2.reuse, R197, -R90.reuse ;  /* 0x000000c502c57223 */ /* 0x140fe2000001085a */
[----:B------:R-:W-:-:S05]  /*160d0*/  FFMA.FTZ R169, R2, R169, -R90 ;  /* 0x000000a902a97223 */ /* 0x000fca000001085a */
        /* <DEDUP_REMOVED lines=10> */
[----:B--2---:R-:W-:Y:S01]  /*16180*/  FADD.FTZ R13, R69, R38 ;  /* 0x00000026450d7221 */ /* 0x004fe20000010000 */
[----:B------:R-:W-:-:S01]  /*16190*/  FFMA.FTZ R90, R2, R205, -R90 ;  /* 0x000000cd025a7223 */ /* 0x000fc2000001085a */
[----:B0-----:R-:W-:Y:S01]  /*161a0*/  F2FP.SATFINITE.E4M3.F32.PACK_AB_MERGE_C R205, R33, R20, RZ ;  /* 0x0000001421cd723e */ /* 0x001fe200048070ff */
[----:B-1----:R-:W-:-:S03]  /*161b0*/  FADD.FTZ R38, R28, R25 ;  /* 0x000000191c267221 */ /* 0x002fc60000010000 */
[----:B------:R-:W-:Y:S01]  /*161c0*/  MUFU.EX2 R36, R36 ;  /* 0x0000002400247308 */ /* 0x000fe20000000800 */
[----:B------:R-:W-:-:S01]  /*161d0*/  FADD.FTZ R13, R34, R13 ;  /* 0x0000000d220d7221 */ /* 0x000fc20000010000 */
[----:B---3--:R-:W-:-:S06]  /*161e0*/  F2FP.SATFINITE.E4M3.F32.PACK_AB_MERGE_C R205, R29, R28, R205 ;  /* 0x0000001c1dcd723e */ /* 0x008fcc00048070cd */
[----:B------:R-:W0:Y:S01]  /*161f0*/  MUFU.EX2 R43, R43 ;  /* 0x0000002b002b7308 */ /* 0x000e220000000800 */
[----:B------:R-:W-:-:S01]  /*16200*/  FADD.FTZ R29, R29, R38 ;  /* 0x000000261d1d7221 */ /* 0x000fc20000010000 */
[----:B----4-:R-:W-:-:S06]  /*16210*/  FADD.FTZ R28, R26, R13 ;  /* 0x0000000d1a1c7221 */ /* 0x010fcc0000010000 */
[----:B------:R-:W1:Y:S01]  /*16220*/  MUFU.EX2 R32, R32 ;  /* 0x0000002000207308 */ /* 0x000e620000000800 */
[----:B------:R-:W-:-:S07]  /*16230*/  FADD.FTZ R20, R20, R29 ;  /* 0x0000001d14147221 */ /* 0x000fce0000010000 */
[----:B------:R-:W2:Y:S01]  /*16240*/  MUFU.EX2 R37, R37 ;  /* 0x0000002500257308 */ /* 0x000ea20000000800 */
[----:B-----5:R-:W-:-:S07]  /*16250*/  FADD.FTZ R28, R15, R28 ;  /* 0x0000001c0f1c7221 */ /* 0x020fce0000010000 */
[----:B------:R-:W3:Y:S01]  /*16260*/  MUFU.EX2 R197, R197 ;  /* 0x000000c500c57308 */ /* 0x000ee20000000800 */
[----:B------:R-:W-:-:S01]  /*16270*/  FADD.FTZ R33, R33, R20 ;  /* 0x0000001421217221 */ /* 0x000fc20000010000 */
[----:B------:R-:W-:Y:S01]  /*16280*/  FADD.FTZ R13, R195, R28 ;  /* 0x0000001cc30d7221 */ /* 0x000fe20000010000 */
[----:B------:R-:W4:Y:S05]  /*16290*/  @P0 LDC R29, c[0x0][0x44c] ;  /* 0x00011300ff1d0b82 */ /* 0x000f2a0000000800 */
[----:B------:R-:W5:Y:S01]  /*162a0*/  MUFU.EX2 R14, R63 ;  /* 0x0000003f000e7308 */ /* 0x000f620000000800 */
[----:B0-----:R-:W-:Y:S01]  /*162b0*/  F2FP.SATFINITE.E4M3.F32.PACK_AB_MERGE_C R207, R43, R36, RZ ;  /* 0x000000242bcf723e */ /* 0x001fe200048070ff */
[----:B-1----:R-:W-:Y:S01]  /*162c0*/  FADD.FTZ R28, R32, R33 ;  /* 0x00000021201c7221 */ /* 0x002fe20000010000 */
[----:B------:R-:W-:-:S05]  /*162d0*/  F2FP.SATFINITE.E4M3.F32.PACK_AB_MERGE_C R195, R42, R195, RZ ;  /* 0x000000c32ac3723e */ /* 0x000fca00048070ff */
[----:B------:R-:W0:Y:S01]  /*162e0*/  MUFU.EX2 R169, R169 ;  /* 0x000000a900a97308 */ /* 0x000e220000000800 */
[----:B------:R-:W-:Y:S01]  /*162f0*/  F2FP.SATFINITE.E4M3.F32.PACK_AB_MERGE_C R69, R34, R69, RZ ;  /* 0x000000452245723e */ /* 0x000fe200048070ff */
[----:B------:R-:W-:Y:S01]  /*16300*/  FADD.FTZ R42, R42, R13 ;  /* 0x0000000d2a2a7221 */ /* 0x000fe20000010000 */
[----:B------:R-:W1:Y:S05]  /*16310*/  @P0 LDC R34, c[0x0][0x450] ;  /* 0x00011400ff220b82 */ /* 0x000e6a0000000800 */
[----:B------:R-:W-:Y:S01]  /*16320*/  MUFU.EX2 R27, R27 ;  /* 0x0000001b001b7308 */ /* 0x000fe20000000800 */
[C---:B--2---:R-:W-:Y:S01]  /*16330*/  F2FP.SATFINITE.E4M3.F32.PACK_AB_MERGE_C R207, R37.reuse, R32, R207 ;  /* 0x0000002025cf723e */ /* 0x044fe200048070cf */
[----:B------:R-:W-:-:S06]  /*16340*/  FADD.FTZ R37, R37, R28 ;  /* 0x0000001c25257221 */ /* 0x000fcc0000010000 */
[----:B------:R-:W2:Y:S01]  /*16350*/  MUFU.EX2 R52, R52 ;  /* 0x0000003400347308 */ /* 0x000ea20000000800 */
[----:B---3--:R-:W-:-:S07]  /*16360*/  FADD.FTZ R13, R197, R42 ;  /* 0x0000002ac50d7221 */ /* 0x008fce0000010000 */
[----:B------:R-:W3:Y:S08]  /*16370*/  MUFU.EX2 R47, R47 ;  /* 0x0000002f002f7308 */ /* 0x000ef00000000800 */
[----:B------:R-:W4:Y:S01]  /*16380*/  MUFU.EX2 R30, R53 ;  /* 0x00000035001e7308 */ /* 0x000f220000000800 */
[----:B------:R-:W-:-:S07]  /*16390*/  FADD.FTZ R36, R36, R37 ;  /* 0x0000002524247221 */ /* 0x000fce0000010000 */
[----:B------:R-:W1:Y:S01]  /*163a0*/  MUFU.EX2 R48, R48 ;  /* 0x0000003000307308 */ /* 0x000e620000000800 */
[----:B-----5:R-:W-:-:S07]  /*163b0*/  FADD.FTZ R32, R14, R13 ;  /* 0x0000000d0e207221 */ /* 0x020fce0000010000 */
[----:B------:R-:W5:Y:S01]  /*163c0*/  MUFU.EX2 R67, R67 ;  /* 0x0000004300437308 */ /* 0x000f620000000800 */
[----:B------:R-:W-:-:S01]  /*163d0*/  FADD.FTZ R36, R43, R36 ;  /* 0x000000242b247221 */ /* 0x000fc20000010000 */
[----:B0-----:R-:W-:-:S06]  /*163e0*/  FADD.FTZ R13, R169, R32 ;  /* 0x00000020a90d7221 */ /* 0x001fcc0000010000 */
[----:B------:R-:W0:Y:S01]  /*163f0*/  MUFU.EX2 R24, R171 ;  /* 0x000000ab00187308 */ /* 0x000e220000000800 */
[----:B--2---:R-:W-:Y:S01]  /*16400*/  F2FP.SATFINITE.E4M3.F32.PACK_AB_MERGE_C R25, R52, R27, RZ ;  /* 0x0000001b3419723e */ /* 0x004fe200048070ff */
[----:B---3--:R-:W-:Y:S01]  /*16410*/  FADD.FTZ R21, R47, R36 ;  /* 0x000000242f157221 */ /* 0x008fe20000010000 */
[----:B----4-:R-:W-:-:S05]  /*16420*/  F2FP.SATFINITE.E4M3.F32.PACK_AB_MERGE_C R169, R30, R169, RZ ;  /* 0x000000a91ea9723e */ /* 0x010fca00048070ff */
[----:B------:R-:W2:Y:S01]  /*16430*/  MUFU.EX2 R199, R199 ;  /* 0x000000c700c77308 */ /* 0x000ea20000000800 */
[----:B------:R-:W-:-:S01]  /*16440*/  FADD.FTZ R30, R30, R13 ;  /* 0x0000000d1e1e7221 */ /* 0x000fc20000010000 */
[----:B------:R-:W-:Y:S02]  /*16450*/  F2FP.SATFINITE.E4M3.F32.PACK_AB_MERGE_C R214, R88, R77, R214 ;  /* 0x0000004d58d6723e */ /* 0x000fe400048070d6 */
[----:B-1----:R-:W-:-:S04]  /*16460*/  F2FP.SATFINITE.E4M3.F32.PACK_AB_MERGE_C R88, R48, R47, R25 ;  /* 0x0000002f3058723e */ /* 0x002fc80004807019 */
[----:B------:R-:W1:Y:S01]  /*16470*/  MUFU.EX2 R20, R71 ;  /* 0x0000004700147308 */ /* 0x000e620000000800 */
[----:B------:R-:W-:-:S01]  /*16480*/  FADD.FTZ R48, R48, R21 ;  /* 0x0000001530307221 */ /* 0x000fc20000010000 */
[----:B-----5:R-:W-:Y:S01]  /*16490*/  FADD.FTZ R13, R67, R30 ;  /* 0x0000001e430d7221 */ /* 0x020fe20000010000 */
[----:B------:R-:W-:-:S05]  /*164a0*/  @P0 IMAD.HI.U32 R21, R144, R29, RZ ;  /* 0x0000001d90150227 */ /* 0x000fca00078e00ff */
[----:B------:R-:W-:Y:S01]  /*164b0*/  MUFU.EX2 R35, R35 ;  /* 0x0000002300237308 */ /* 0x000fe20000000800 */
[----:B------:R-:W-:-:S07]  /*164c0*/  F2FP.SATFINITE.E4M3.F32.PACK_AB_MERGE_C R204, R15, R26, R195 ;  /* 0x0000001a0fcc723e */ /* 0x000fce00048070c3 */
[----:B------:R-:W3:Y:S01]  /*164d0*/  MUFU.EX2 R12, R12 ;  /* 0x0000000c000c7308 */ /* 0x000ee20000000800 */
[----:B0-----:R-:W-:-:S01]  /*164e0*/  FADD.FTZ R26, R24, R13 ;  /* 0x0000000d181a7221 */ /* 0x001fc20000010000 */
[----:B------:R-:W-:Y:S01]  /*164f0*/  IMAD.MOV.U32 R15, RZ, RZ, R144 ;  /* 0x000000ffff0f7224 */ /* 0x000fe200078e0090 */
[----:B------:R-:W-:-:S05]  /*16500*/  @P0 SHF.R.U32.HI R15, RZ, R34, R21 ;  /* 0x00000022ff0f0219 */ /* 0x000fca0000011615 */
[----:B------:R-:W0:Y:S01]  /*16510*/  MUFU.EX2 R31, R31 ;  /* 0x0000001f001f7308 */ /* 0x000e220000000800 */
[----:B--2---:R-:W-:-:S07]  /*16520*/  FADD.FTZ R13, R199, R26 ;  /* 0x0000001ac70d7221 */ /* 0x004fce0000010000 */
[----:B------:R-:W2:Y:S01]  /*16530*/  MUFU.EX2 R201, R201 ;  /* 0x000000c900c97308 */ /* 0x000ea20000000800 */
[----:B------:R-:W-:Y:S02]  /*16540*/  IADD3 R15, R15, R140, -R142 ;  /* 0x0000008c0f0f7210 */ /* 0x000fe40007ffe88e */
[----:B------:R-:W-:Y:S01]  /*16550*/  F2FP.SATFINITE.E4M3.F32.PACK_AB_MERGE_C R206, R14, R197, R169 ;  /* 0x000000c50ece723e */ /* 0x000fe200048070a9 */
[----:B------:R-:W-:Y:S01]  /*16560*/  IMAD.MOV.U32 R14, RZ, RZ, RZ ;  /* 0x000000ffff0e7224 */ /* 0x000fe200078e00ff */
[C---:B-1----:R-:W-:Y:S01]  /*16570*/  F2FP.SATFINITE.E4M3.F32.PACK_AB_MERGE_C R199, R20.reuse, R199, RZ ;  /* 0x000000c714c7723e */ /* 0x042fe200048070ff */
[----:B------:R-:W-:-:S01]  /*16580*/  FADD.FTZ R20, R20, R13 ;  /* 0x0000000d14147221 */ /* 0x000fc20000010000 */
[----:B------:R-:W-:Y:S01]  /*16590*/  F2FP.SATFINITE.E4M3.F32.PACK_AB_MERGE_C R216, R117, R100, RZ ;  /* 0x0000006475d8723e */ /* 0x000fe200048070ff */
[----:B------:R-:W-:Y:S01]  /*165a0*/  IMAD.HI R15, R15, -0x6db6db6d, R14 ;  /* 0x924924930f0f7827 */ /* 0x000fe200078e020e */
[----:B---3--:R-:W-:Y:S02]  /*165b0*/  F2FP.SATFINITE.E4M3.F32.PACK_AB_MERGE_C R13, R12, R35, RZ ;  /* 0x000000230c0d723e */ /* 0x008fe400048070ff */
[----:B------:R-:W-:-:S02]  /*165c0*/  F2FP.SATFINITE.E4M3.F32.PACK_AB_MERGE_C R216, R89, R82, R216 ;  /* 0x0000005259d8723e */ /* 0x000fc400048070d8 */
[----:B0-----:R-:W-:Y:S01]  /*165d0*/  F2FP.SATFINITE.E4M3.F32.PACK_AB_MERGE_C R89, R64, R31, R13 ;  /* 0x0000001f4059723e */ /* 0x001fe2000480700d */
[----:B--2---:R-:W-:-:S01]  /*165e0*/  FADD.FTZ R13, R201, R20 ;  /* 0x00000014c90d7221 */ /* 0x004fc20000010000 */
[----:B------:R-:W-:Y:S02]  /*165f0*/  SHF.R.U32.HI R20, RZ, 0x1f, R15 ;  /* 0x0000001fff147819 */ /* 0x000fe4000001160f */
[----:B------:R-:W-:Y:S02]  /*16600*/  F2FP.SATFINITE.E4M3.F32.PACK_AB_MERGE_C R217, R95, R58, RZ ;  /* 0x0000003a5fd9723e */ /* 0x000fe400048070ff */
[----:B------:R-:W-:Y:S01]  /*16610*/  LEA.HI.SX32 R20, R15, R20, 0x19 ;  /* 0x000000140f147211 */ /* 0x000fe200078fcaff */
[----:B------:R-:W0:Y:S01]  /*16620*/  MUFU.EX2 R28, R173 ;  /* 0x000000ad001c7308 */ /* 0x000e220000000800 */
[----:B------:R-:W-:Y:S01]  /*16630*/  F2FP.SATFINITE.E4M3.F32.PACK_AB_MERGE_C R217, R91, R54, R217 ;  /* 0x000000365bd9723e */ /* 0x000fe200048070d9 */
[----:B------:R-:W-:Y:S01]  /*16640*/  @!P2 VIADD R136, R136, 0x2e840 ;  /* 0x0002e8408888a836 */ /* 0x000fe20000000000 */
[----:B------:R-:W-:Y:S01]  /*16650*/  VIMNMX R91, RZ, R20, !PT ;  /* 0x00000014ff5b7248 */ /* 0x000fe20007fe0100 */
[----:B------:R-:W-:Y:S01]  /*16660*/  FADD.FTZ R27, R27, R48 ;  /* 0x000000301b1b7221 */ /* 0x000fe20000010000 */
[----:B------:R-:W-:-:S03]  /*16670*/  VIADD R15, R138, 0xfffffffe ;  /* 0xfffffffe8a0f7836 */ /* 0x000fc60000000000 */
[----:B------:R-:W-:Y:S01]  /*16680*/  MUFU.EX2 R203, R203 ;  /* 0x000000cb00cb7308 */ /* 0x000fe20000000800 */
[----:B------:R-:W-:Y:S01]  /*16690*/  @!P2 PRMT R136, RZ, 0x654, R136 ;  /* 0x00000654ff88a816 */ /* 0x000fe20000000088 */
[----:B------:R1:W-:Y:S06]  /*166a0*/  STL [R1+0x3c], R91 ;  /* 0x00003c5b01007387 */ /* 0x0003ec0000100800 */
[----:B------:R-:W2:Y:S01]  /*166b0*/  MUFU.EX2 R90, R90 ;  /* 0x0000005a005a7308 */ /* 0x000ea20000000800 */
[----:B------:R-:W-:-:S01]  /*166c0*/  FADD.FTZ R52, R52, R27 ;  /* 0x0000001b34347221 */ /* 0x000fc20000010000 */
[----:B------:R1:W-:Y:S01]  /*166d0*/  @!P2 SYNCS.ARRIVE.TRANS64.RED.A1T0 RZ, [R136+URZ], RZ ;  /* 0x000000ff88ffa9a7 */ /* 0x0003e2000810043f */
[----:B------:R-:W-:-:S02]  /*166e0*/  ISETP.GE.AND P2, PT, R15, R91, PT ;  /* 0x0000005b0f00720c */ /* 0x000fc40003f46270 */
[----:B------:R-:W-:Y:S01]  /*166f0*/  FADD.FTZ R21, R31, R52 ;  /* 0x000000341f157221 */ /* 0x000fe20000010000 */
[----:B0-----:R-:W-:-:S03]  /*16700*/  FADD.FTZ R14, R28, R13 ;  /* 0x0000000d1c0e7221 */ /* 0x001fc60000010000 */
[----:B------:R-:W-:Y:S01]  /*16710*/  FADD.FTZ R64, R64, R21 ;  /* 0x0000001540407221 */ /* 0x000fe20000010000 */
[----:B------:R-:W-:Y:S02]  /*16720*/  F2FP.SATFINITE.E4M3.F32.PACK_AB_MERGE_C R224, R115, R92, RZ ;  /* 0x0000005c73e0723e */ /* 0x000fe400048070ff */
[----:B------:R-:W-:Y:S01]  /*16730*/  F2FP.SATFINITE.E4M3.F32.PACK_AB_MERGE_C R226, R121, R94, RZ ;  /* 0x0000005e79e2723e */ /* 0x000fe200048070ff */
[----:B------:R-:W-:-:S01]  /*16740*/  FADD.FTZ R35, R35, R64 ;  /* 0x0000004023237221 */ /* 0x000fc20000010000 */
[----:B------:R-:W-:Y:S02]  /*16750*/  F2FP.SATFINITE.E4M3.F32.PACK_AB_MERGE_C R220, R109, R96, RZ ;  /* 0x000000606ddc723e */ /* 0x000fe400048070ff */
[----:B------:R-:W-:Y:S02]  /*16760*/  F2FP.SATFINITE.E4M3.F32.PACK_AB_MERGE_C R222, R113, R98, RZ ;  /* 0x0000006271de723e */ /* 0x000fe400048070ff */
[----:B--2---:R-:W-:Y:S01]  /*16770*/  F2FP.SATFINITE.E4M3.F32.PACK_AB_MERGE_C R13, R90, R203, RZ ;  /* 0x000000cb5a0d723e */ /* 0x004fe200048070ff */
[----:B------:R-:W-:-:S01]  /*16780*/  FADD.FTZ R203, R203, R14 ;  /* 0x0000000ecbcb7221 */ /* 0x000fc20000010000 */
[----:B------:R-:W-:Y:S01]  /*16790*/  F2FP.SATFINITE.E4M3.F32.PACK_AB_MERGE_C R218, R102, R97, RZ ;  /* 0x0000006166da723e */ /* 0x000fe200048070ff */
[----:B------:R-:W-:-:S01]  /*167a0*/  FADD.FTZ R14, R12, R35 ;  /* 0x000000230c0e7221 */ /* 0x000fc20000010000 */
[----:B------:R-:W-:Y:S01]  /*167b0*/  F2FP.SATFINITE.E4M3.F32.PACK_AB_MERGE_C R219, R99, R62, R219 ;  /* 0x0000003e63db723e */ /* 0x000fe200048070db */
[----:B------:R-:W-:-:S01]  /*167c0*/  FADD.FTZ R236, R90, R203 ;  /* 0x000000cb5aec7221 */ /* 0x000fc20000010000 */
        /* <DEDUP_REMOVED lines=45> */
[----:B------:R-:W-:Y:S02]  /*16aa0*/  IMAD.MOV.U32 R201, RZ, RZ, R88 ;  /* 0x000000ffffc97224 */ /* 0x000fe400078e0058 */
[----:B------:R-:W-:Y:S01]  /*16ab0*/  IMAD.MOV.U32 R203, RZ, RZ, R89 ;  /* 0x000000ffffcb7224 */ /* 0x000fe200078e0059 */
[----:B-1----:R-:W-:Y:S06]  /*16ac0*/  @!P2 BRA `(.L_x_8117) ;  /* 0x000000500010a947 */ /* 0x002fec0003800000 */
[----:B------:R-:W-:Y:S02]  /*16ad0*/  IMAD.MOV.U32 R21, RZ, RZ, R0 ;  /* 0x000000ffff157224 */ /* 0x000fe400078e0000 */
[----:B------:R-:W-:Y:S02]  /*16ae0*/  IMAD.MOV.U32 R20, RZ, RZ, R3 ;  /* 0x000000ffff147224 */ /* 0x000fe400078e0003 */
[----:B------:R-:W-:Y:S02]  /*16af0*/  IMAD.MOV.U32 R12, RZ, RZ, R232 ;  /* 0x000000ffff0c7224 */ /* 0x000fe400078e00e8 */
[----:B------:R-:W-:-:S07]  /*16b00*/  IMAD.MOV.U32 R87, RZ, RZ, RZ ;  /* 0x000000ffff577224 */ /* 0x000fce00078e00ff */
.L_x_8128:
        /* <DEDUP_REMOVED lines=9> */
.L_x_8119:
        /* <DEDUP_REMOVED lines=8> */
.L_x_8120:
[----:B------:R-:W-:Y:S04]  /*16c20*/  BSSY B0, `(.L_x_8118) ;  /* 0x0000004000007945 */ /* 0x000fe80003800000 */
[----:B-1----:R-:W-:Y:S05]  /*16c30*/  @P3 BRA `(.L_x_8121) ;  /* 0x0000000000083947 */ /* 0x002fea0003800000 */
[----:B------:R-:W1:Y:S02]  /*16c40*/  SYNCS.PHASECHK.TRANS64.TRYWAIT P3, [R3+URZ+0x2e830], R0 ;  /* 0x02e83000030075a7 */ /* 0x000e64000806017f */
[----:B-1----:R-:W-:Y:S05]  /*16c50*/  @!P3 BRA `(.L_x_8122) ;  /* 0x0000014400f8b947 */ /* 0x002fea0003800000 */
.L_x_8121:
[----:B------:R-:W-:Y:S05]  /*16c60*/  BSYNC B0 ;  /* 0x0000000000007941 */ /* 0x000fea0003800000 */
.L_x_8118:
        /* <DEDUP_REMOVED lines=17> */
[----:B------:R-:W-:Y:S01]  /*16d80*/  R2UR UR19, R89 ;  /* 0x00000000591372ca */ /* 0x000fe200000e0000 */
[----:B------:R-:W-:Y:S01]  /*16d90*/  IMAD.MOV.U32 R89, RZ, RZ, 0x40000040 ;  /* 0x40000040ff597424 */ /* 0x000fe200078e00ff */
        /* <DEDUP_REMOVED lines=10> */
[----:B------:R-:W-:Y:S01]  /*16e40*/  STL [R1+0xe4], R20 ;  /* 0x0000e41401007387 */ /* 0x000fe20000100800 */
[----:B------:R-:W-:Y:S02]  /*16e50*/  R2UR UR13, R91 ;  /* 0x000000005b0d72ca */ /* 0x000fe400000e0000 */
[----:B0-----:R-:W-:Y:S01]  /*16e60*/  SHF.R.U32.HI R3, RZ, 0x7, R3 ;  /* 0x00000007ff037819 */ /* 0x001fe20000011603 */
[----:B------:R-:W-:Y:S01]  /*16e70*/  STL [R1+0xe0], R19 ;  /* 0x0000e01301007387 */ /* 0x000fe20000100800 */
[----:B------:R-:W-:Y:S02]  /*16e80*/  R2UR UR15, R95 ;  /* 0x000000005f0f72ca */ /* 0x000fe400000e0000 */
[----:B------:R-:W-:Y:S01]  /*16e90*/  MOV R13, UR38 ;  /* 0x00000026000d7c02 */ /* 0x000fe20008000f00 */
[----:B------:R-:W-:Y:S01]  /*16ea0*/  VIADD R96, R3, 0x8 ;  /* 0x0000000803607836 */ /* 0x000fe20000000000 */
[----:B------:R0:W-:Y:S01]  /*16eb0*/  STL [R1+0xdc], R18 ;  /* 0x0000dc1201007387 */ /* 0x0001e20000100800 */
[----:B------:R-:W-:-:S02]  /*16ec0*/  R2UR UR39, R95 ;  /* 0x000000005f2772ca */ /* 0x000fc400000e0000 */
[----:B------:R-:W-:Y:S01]  /*16ed0*/  R2UR UR31, R91 ;  /* 0x000000005b1f72ca */ /* 0x000fe200000e0000 */
[----:B------:R1:W-:Y:S01]  /*16ee0*/  BAR.SYNC.DEFER_BLOCKING R96, 0x100 ;  /* 0x000400600000751d */ /* 0x0003e20000010000 */
[C---:B------:R-:W-:Y:S02]  /*16ef0*/  R2UR UR21, R93.reuse ;  /* 0x000000005d1572ca */ /* 0x040fe400000e0000 */
[----:B------:R-:W-:Y:S02]  /*16f00*/  R2UR UR23, R93 ;  /* 0x000000005d1772ca */ /* 0x000fe400000e0000 */
[----:B------:R-:W-:Y:S02]  /*16f10*/  R2UR UR27, R91 ;  /* 0x000000005b1b72ca */ /* 0x000fe400000e0000 */
[----:B0-----:R-:W-:Y:S01]  /*16f20*/  MOV R18, UR43 ;  /* 0x0000002b00127c02 */ /* 0x001fe20008000f00 */
[----:B------:R-:W-:Y:S01]  /*16f30*/  STL [R1+0xd8], R17 ;  /* 0x0000d81101007387 */ /* 0x000fe20000100800 */
[----:B------:R-:W-:Y:S01]  /*16f40*/  UMOV UR43, UR25 ;  /* 0x00000019002b7c82 */ /* 0x000fe20008000000 */
[----:B------:R-:W-:-:S02]  /*16f50*/  R2UR UR25, R5 ;  /* 0x00000000051972ca */ /* 0x000fc400000e0000 */
[----:B------:R0:W-:Y:S01]  /*16f60*/  STL [R1+0xd4], R16 ;  /* 0x0000d41001007387 */ /* 0x0001e20000100800 */
[----:B------:R-:W-:Y:S01]  /*16f70*/  MOV R26, UR43 ;  /* 0x0000002b001a7c02 */ /* 0x000fe20008000f00 */
[----:B------:R-:W-:Y:S01]  /*16f80*/  UMOV UR43, UR5 ;  /* 0x00000005002b7c82 */ /* 0x000fe20008000000 */
[----:B------:R-:W-:Y:S01]  /*16f90*/  R2UR UR5, R5 ;  /* 0x00000000050572ca */ /* 0x000fe200000e0000 */
[----:B------:R-:W-:Y:S01]  /*16fa0*/  STL [R1+0xd0], R15 ;  /* 0x0000d00f01007387 */ /* 0x000fe20000100800 */
[----:B------:R-:W-:Y:S02]  /*16fb0*/  R2UR UR47, R91 ;  /* 0x000000005b2f72ca */ /* 0x000fe400000e0000 */
[----:B------:R-:W-:Y:S01]  /*16fc0*/  R2UR UR51, R93 ;  /* 0x000000005d3372ca */ /* 0x000fe200000e0000 */
[----:B------:R3:W-:Y:S01]  /*16fd0*/  STL [R1+0xcc], R14 ;  /* 0x0000cc0e01007387 */ /* 0x0007e20000100800 */
[----:B------:R-:W-:Y:S01]  /*16fe0*/  R2UR UR55, R91 ;  /* 0x000000005b3772ca */ /* 0x000fe200000e0000 */
[----:B------:R-:W-:Y:S01]  /*16ff0*/  IMAD.MOV.U32 R93, RZ, RZ, 0x40000040 ;  /* 0x40000040ff5d7424 */ /* 0x000fe200078e00ff */
[----:B0-----:R-:W-:Y:S01]  /*17000*/  MOV R16, UR35 ;  /* 0x0000002300107c02 */ /* 0x001fe20008000f00 */
[----:B------:R-:W-:Y:S01]  /*17010*/  UMOV UR35, UR17 ;  /* 0x0000001100237c82 */ /* 0x000fe20008000000 */
[C---:B------:R-:W-:Y:S01]  /*17020*/  R2UR UR17, R5.reuse ;  /* 0x00000000051172ca */ /* 0x040fe200000e0000 */
[----:B------:R-:W-:Y:S01]  /*17030*/  WARPGROUP.ARRIVE ;  /* 0x00000000000079c5 */ /* 0x000fe20000000000 */
[----:B------:R-:W-:Y:S01]  /*17040*/  MOV R24, UR35 ;  /* 0x0000002300187c02 */ /* 0x000fe20008000f00 */
[----:B------:R-:W-:Y:S01]  /*17050*/  UMOV UR35, UR9 ;  /* 0x0000000900237c82 */ /* 0x000fe20008000000 */
[C---:B------:R-:W-:Y:S01]  /*17060*/  R2UR UR9, R5.reuse ;  /* 0x00000000050972ca */ /* 0x040fe200000e0000 */
[----:B------:R-:W-:Y:S01]  /*17070*/  STL [R1+0xc8], R12 ;  /* 0x0000c80c01007387 */ /* 0x000fe20000100800 */
[----:B---3--:R-:W-:Y:S01]  /*17080*/  MOV R14, UR59 ;  /* 0x0000003b000e7c02 */ /* 0x008fe20008000f00 */
[----:B------:R-:W-:Y:S01]  /*17090*/  UMOV UR59, UR29 ;  /* 0x0000001d003b7c82 */ /* 0x000fe20008000000 */
[----:B------:R-:W-:Y:S01]  /*170a0*/  IMAD.MOV.U32 R91, RZ, RZ, 0x40000040 ;  /* 0x40000040ff5b7424 */ /* 0x000fe200078e00ff */
[----:B------:R-:W-:Y:S01]  /*170b0*/  MOV R22, UR59 ;  /* 0x0000003b00167c02 */ /* 0x000fe20008000f00 */
[----:B------:R-:W-:Y:S01]  /*170c0*/  UMOV UR59, UR13 ;  /* 0x0000000d003b7c82 */ /* 0x000fe20008000000 */
[----:B------:R-:W-:Y:S01]  /*170d0*/  R2UR UR13, R5 ;  /* 0x00000000050d72ca */ /* 0x000fe200000e0000 */
[----:B------:R0:W-:Y:S01]  /*170e0*/  STL [R1+0xc4], R2 ;  /* 0x0000c40201007387 */ /* 0x0001e20000100800 */
[----:B------:R-:W-:-:S02]  /*170f0*/  R2UR UR40, R4 ;  /* 0x00000000042872ca */ /* 0x000fc400000e0000 */
[----:B------:R-:W-:Y:S02]  /*17100*/  R2UR UR41, R5 ;  /* 0x00000000052972ca */ /* 0x000fe400000e0000 */
[C---:B------:R-:W-:Y:S02]  /*17110*/  R2UR UR32, R10.reuse ;  /* 0x000000000a2072ca */ /* 0x040fe400000e0000 */
[----:B------:R-:W-:Y:S02]  /*17120*/  R2UR UR33, R11 ;  /* 0x000000000b2172ca */ /* 0x000fe400000e0000 */
[----:B------:R-:W-:Y:S02]  /*17130*/  R2UR UR56, R10 ;  /* 0x000000000a3872ca */ /* 0x000fe400000e0000 */
[----:B0-----:R-:W-:Y:S01]  /*17140*/  MOV R2, UR39 ;  /* 0x0000002700027c02 */ /* 0x001fe20008000f00 */
[----:B------:R-:W-:Y:S01]  /*17150*/  UMOV UR39, UR31 ;  /* 0x0000001f00277c82 */ /* 0x000fe20008000000 */
[----:B------:R-:W-:-:S02]  /*17160*/  R2UR UR31, R89 ;  /* 0x00000000591f72ca */ /* 0x000fc400000e0000 */
[----:B------:R-:W-:Y:S01]  /*17170*/  MOV R20, UR39 ;  /* 0x0000002700147c02 */ /* 0x000fe20008000f00 */
[----:B------:R-:W-:Y:S01]  /*17180*/  UMOV UR39, UR21 ;  /* 0x0000001500277c82 */ /* 0x000fe20008000000 */
[----:B------:R-:W-:Y:S02]  /*17190*/  R2UR UR21, R5 ;  /* 0x00000000051572ca */ /* 0x000fe400000e0000 */
[----:B------:R-:W-:Y:S02]  /*171a0*/  R2UR UR57, R11 ;  /* 0x000000000b3972ca */ /* 0x000fe400000e0000 */
[----:B------:R-:W-:Y:S01]  /*171b0*/  MOV R3, UR37 ;  /* 0x0000002500037c02 */ /* 0x000fe20008000f00 */
[----:B--2---:R-:W-:Y:S01]  /*171c0*/  IMAD R88, R233, 0x700, R0 ;  /* 0x00000700e9587824 */ /* 0x004fe200078e0200 */
[----:B------:R-:W-:-:S03]  /*171d0*/  MOV R0, UR36 ;  /* 0x0000002400007c02 */ /* 0x000fc60008000f00 */
        /* <DEDUP_REMOVED lines=31> */
[----:B------:R-:W-:Y:S01]  /*173d0*/  R2UR UR34, R90 ;  /* 0x000000005a2272ca */ /* 0x000fe200000e0000 */
[----:B------:R-:W-:Y:S02]  /*173e0*/  VIADD R90, R88, 0x404 ;  /* 0x00000404585a7836 */ /* 0x000fe40000000000 */
[----:B------:R-:W-:Y:S02]  /*173f0*/  MOV R235, UR38 ;  /* 0x0000002600eb7c02 */ /* 0x000fe40008000f00 */
[----:B------:R-:W-:Y:S01]  /*17400*/  R2UR UR58, R92 ;  /* 0x000000005c3a72ca */ /* 0x000fe200000e0000 */
[----:B------:R-:W-:Y:S01]  /*17410*/  VIADD R92, R88, 0x304 ;  /* 0x00000304585c7836 */ /* 0x000fe20000000000 */
[----:B------:R-:W-:Y:S01]  /*17420*/  UMOV UR38, UR30 ;  /* 0x0000001e00267c82 */ /* 0x000fe20008000000 */
[----:B------:R-:W-:Y:S01]  /*17430*/  R2UR UR46, R90 ;  /* 0x000000005a2e72ca */ /* 0x000fe200000e0000 */
[----:B------:R-:W-:Y:S01]  /*17440*/  VIADD R90, R88, 0x604 ;  /* 0x00000604585a7836 */ /* 0x000fe20000000000 */
[----:B------:R-:W-:Y:S01]  /*17450*/  MOV R19, UR38 ;  /* 0x0000002600137c02 */ /* 0x000fe20008000f00 */
        /* <DEDUP_REMOVED lines=9> */
[----:B------:R-:W-:Y:S01]  /*174f0*/  MOV R12, UR58 ;  /* 0x0000003a000c7c02 */ /* 0x000fe20008000f00 */
[----:B------:R-:W-:Y:S01]  /*17500*/  UMOV UR58, UR28 ;  /* 0x0000001c003a7c82 */ /* 0x000fe20008000000 */
[C---:B------:R-:W-:Y:S02]  /*17510*/  R2UR UR20, R4.reuse ;  /* 0x00000000041472ca */ /* 0x040fe400000e0000 */
[----:B------:R-:W-:Y:S01]  /*17520*/  MOV R17, UR42 ;  /* 0x0000002a00117c02 */ /* 0x000fe20008000f00 */
[----:B------:R-:W-:Y:S01]  /*17530*/  UMOV UR42, UR24 ;  /* 0x00000018002a7c82 */ /* 0x000fe20008000000 */
[----:B------:R-:W-:Y:S01]  /*17540*/  MOV R21, UR58 ;  /* 0x0000003a00157c02 */ /* 0x000fe20008000f00 */
[----:B------:R-:W-:Y:S01]  /*17550*/  QGMMA.64x32x32.F32.E4M3.E4M3 R184, gdesc[UR16], RZ, !UPT, gsb0 ;  /* 0x0060000010b879f3 */ /* 0x000fe2000c0008ff */
[----:B------:R-:W-:Y:S01]  /*17560*/  MOV R25, UR42 ;  /* 0x0000002a00197c02 */ /* 0x000fe20008000f00 */
[----:B------:R-:W-:Y:S01]  /*17570*/  UMOV UR42, UR4 ;  /* 0x00000004002a7c82 */ /* 0x000fe20008000000 */
[C---:B------:R-:W-:Y:S01]  /*17580*/  R2UR UR4, R4.reuse ;  /* 0x00000000040472ca */ /* 0x040fe200000e0000 */
[----:B------:R-:W-:Y:S01]  /*17590*/  UMOV UR58, UR12 ;  /* 0x0000000c003a7c82 */ /* 0x000fe20008000000 */
[----:B------:R-:W-:-:S02]  /*175a0*/  R2UR UR12, R4 ;  /* 0x00000000040c72ca */ /* 0x000fc400000e0000 */
[----:B------:R-:W-:Y:S02]  /*175b0*/  R2UR UR24, R4 ;  /* 0x00000000041872ca */ /* 0x000fe400000e0000 */
[----:B------:R-:W-:Y:S01]  /*175c0*/  R2UR UR50, R92 ;  /* 0x000000005c3272ca */ /* 0x000fe200000e0000 */
[----:B------:R-:W-:Y:S01]  /*175d0*/  VIADD R92, R88, 0x6 ;  /* 0x00000006585c7836 */ /* 0x000fe20000000000 */
[----:B------:R-:W-:Y:S01]  /*175e0*/  R2UR UR54, R90 ;  /* 0x000000005a3672ca */ /* 0x000fe200000e0000 */
[----:B------:R-:W-:Y:S01]  /*175f0*/  VIADD R90, R88, 0x106 ;  /* 0x00000106585a7836 */ /* 0x000fe20000000000 */
        /* <DEDUP_REMOVED lines=24> */
[----:B------:R-:W-:Y:S02]  /*17780*/  IMAD.MOV.U32 R93, RZ, RZ, 0x40000040 ;  /* 0x40000040ff5d7424 */ /* 0x000fe400078e00ff */
[----:B------:R-:W-:-:S05]  /*17790*/  VIADD R88, R88, 0x606 ;  /* 0x0000060658587836 */ /* 0x000fca0000000000 */
        /* <DEDUP_REMOVED lines=151> */
[----:B0-----:R-:W-:-:S12]  /*18110*/  @P2 BRA `(.L_x_8123) ;  /* 0x0000000000282947 */ /* 0x001fd80003800000 */
[----:B------:R-:W-:Y:S05]  /*18120*/  @!P1 BRA `(.L_x_8124) ;  /* 0x0000000000049947 */ /* 0x000fea0003800000 */
[----:B------:R-:W-:Y:S01]  /*18130*/  BPT.TRAP 0x1 ;  /* 0x000000040000795c */ /* 0x000fe20000300000 */
.L_x_8124:
[----:B-----5:R-:W-:Y:S01]  /*18140*/  SHF.L.U32 R0, R12, 0x1f, RZ ;  /* 0x0000001f0c007819 */ /* 0x020fe200000006ff */
[----:B------:R-:W-:-:S04]  /*18150*/  IMAD R3, R231, 0x8, R16 ;  /* 0x00000008e7037824 */ /* 0x000fc800078e0210 */
[----:B------:R0:W1:Y:S01]  /*18160*/  SYNCS.PHASECHK.TRANS64.TRYWAIT P2, [R3+URZ+0x2e850], R0 ;  /* 0x02e85000030075a7 */ /* 0x000062000804017f */
[----:B------:R-:W-:Y:S05]  /*18170*/  @!P1 BRA `(.L_x_8125) ;  /* 0x0000000000049947 */ /* 0x000fea0003800000 */
[----:B------:R-:W-:Y:S01]  /*18180*/  BPT.TRAP 0x1 ;  /* 0x000000040000795c */ /* 0x000fe20000300000 */
.L_x_8125:
[----:B-1----:R-:W-:Y:S05]  /*18190*/  @P2 BRA `(.L_x_8123) ;  /* 0x0000000000082947 */ /* 0x002fea0003800000 */
[----:B------:R-:W1:Y:S02]  /*181a0*/  SYNCS.PHASECHK.TRANS64.TRYWAIT P2, [R3+URZ+0x2e850], R0 ;  /* 0x02e85000030075a7 */ /* 0x000e64000804017f */
[----:B-1----:R-:W-:Y:S05]  /*181b0*/  @!P2 BRA `(.L_x_8126) ;  /* 0x0000013000b4a947 */ /* 0x002fea0003800000 */
.L_x_8123:
[----:B01---5:R-:W-:Y:S01]  /*181c0*/  VIADD R0, R16, 0x400 ;  /* 0x0000040010007836 */ /* 0x023fe20000000000 */
[----:B------:R-:W-:Y:S05]  /*181d0*/  WARPSYNC.ALL ;  /* 0x0000000000007948 */ /* 0x000fea0003800000 */
[----:B------:R-:W-:Y:S01]  /*181e0*/  SHF.R.U32.HI R0, RZ, 0x4, R0 ;  /* 0x00000004ff007819 */ /* 0x000fe20000011600 */
[----:B------:R-:W-:Y:S01]  /*181f0*/  IMAD.MOV.U32 R13, RZ, RZ, -0x3ffffff0 ;  /* 0xc0000010ff0d7424 */ /* 0x000fe200078e00ff */
[----:B------:R-:W2:Y:S01]  /*18200*/  LDL R235, [R1+0x54] ;  /* 0x0000540001eb7983 */ /* 0x000ea20000100800 */
[----:B------:R-:W0:Y:S01]  /*18210*/  @P0 LDC R3, c[0x0][0x44c] ;  /* 0x00011300ff030b82 */ /* 0x000e220000000800 */
[----:B------:R-:W-:-:S02]  /*18220*/  LOP3.LUT R0, R0, 0x3fff, RZ, 0xc0, !PT ;  /* 0x00003fff00007812 */ /* 0x000fc400078ec0ff */
[----:B------:R-:W2:Y:S01]  /*18230*/  LDL R234, [R1+0x40] ;  /* 0x0000400001ea7983 */ /* 0x000ea20000100800 */
[----:B------:R-:W-:Y:S01]  /*18240*/  R2UR UR7, R13 ;  /* 0x000000000d0772ca */ /* 0x000fe200000e0000 */
[----:B------:R-:W-:Y:S01]  /*18250*/  WARPGROUP.ARRIVE ;  /* 0x00000000000079c5 */ /* 0x000fe20000000000 */
[----:B------:R-:W-:-:S05]  /*18260*/  LOP3.LUT R0, R0, 0x10000, RZ, 0xfc, !PT ;  /* 0x0001000000007812 */ /* 0x000fca00078efcff */
[----:B------:R-:W-:Y:S02]  /*18270*/  IMAD R12, R231, 0x700, R0 ;  /* 0x00000700e70c7824 */ /* 0x000fe400078e0200 */
[----:B------:R-:W1:Y:S03]  /*18280*/  @P0 LDC R0, c[0x0][0x450] ;  /* 0x00011400ff000b82 */ /* 0x000e660000000800 */
[----:B------:R-:W-:-:S13]  /*18290*/  R2UR UR6, R12 ;  /* 0x000000000c0672ca */ /* 0x000fda00000e0000 */
[----:B------:R-:W-:Y:S03]  /*182a0*/  QGMMA.64x128x32.F32.E4M3.E4M3 R24, R224, gdesc[UR4], R24, gsb0 ;  /* 0x01e00004e0187df3 */ /* 0x000fe60008000818 */
[----:B------:R-:W-:Y:S02]  /*182b0*/  WARPGROUP.DEPBAR.LE gsb0, 0x0 ;  /* 0x00008000000079c5 */ /* 0x000fe40000010000 */
[----:B------:R-:W-:Y:S01]  /*182c0*/  VIADD R224, R12, 0x100 ;  /* 0x000001000ce07836 */ /* 0x000fe20000000000 */
[----:B------:R-:W3:Y:S01]  /*182d0*/  LDL R226, [R1+0x84] ;  /* 0x0000840001e27983 */ /* 0x000ee20000100800 */
[----:B------:R-:W-:-:S03]  /*182e0*/  IMAD.MOV.U32 R225, RZ, RZ, -0x3ffffff0 ;  /* 0xc0000010ffe17424 */ /* 0x000fc600078e00ff */
[----:B------:R-:W-:Y:S01]  /*182f0*/  R2UR UR6, R224 ;  /* 0x00000000e00672ca */ /* 0x000fe200000e0000 */
[----:B------:R-:W4:Y:S01]  /*18300*/  LDL R227, [R1+0x80] ;  /* 0x0000800001e37983 */ /* 0x000f220000100800 */
[----:B------:R-:W-:Y:S01]  /*18310*/  R2UR UR7, R225 ;  /* 0x00000000e10772ca */ /* 0x000fe200000e0000 */
[----:B------:R-:W-:Y:S02]  /*18320*/  WARPGROUP.ARRIVE ;  /* 0x00000000000079c5 */ /* 0x000fe40000000000 */
[----:B------:R-:W3:Y:S10]  /*18330*/  LDL R225, [R1+0x4c] ;  /* 0x00004c0001e17983 */ /* 0x000ef40000100800 */
[----:B------:R-:W-:Y:S03]  /*18340*/  QGMMA.64x128x32.F32.E4M3.E4M3 R24, R220, gdesc[UR4], R24, gsb0 ;  /* 0x01e00004dc187df3 */ /* 0x000fe60008000818 */
[----:B------:R-:W-:-:S02]  /*18350*/  WARPGROUP.DEPBAR.LE gsb0, 0x0 ;  /* 0x00008000000079c5 */ /* 0x000fc40000010000 */
[----:B------:R-:W-:Y:S01]  /*18360*/  VIADD R220, R12, 0x200 ;  /* 0x000002000cdc7836 */ /* 0x000fe20000000000 */
[----:B------:R-:W-:Y:S01]  /*18370*/  WARPGROUP.ARRIVE ;  /* 0x00000000000079c5 */ /* 0x000fe20000000000 */
[----:B------:R-:W-:-:S03]  /*18380*/  IMAD.MOV.U32 R221, RZ, RZ, -0x3ffffff0 ;  /* 0xc0000010ffdd7424 */ /* 0x000fc600078e00ff */
[----:B------:R-:W-:Y:S02]  /*18390*/  R2UR UR6, R220 ;  /* 0x00000000dc0672ca */ /* 0x000fe400000e0000 */
[----:B------:R-:W-:-:S13]  /*183a0*/  R2UR UR7, R221 ;  /* 0x00000000dd0772ca */ /* 0x000fda00000e0000 */
[----:B------:R-:W-:Y:S01]  /*183b0*/  QGMMA.64x128x32.F32.E4M3.E4M3 R24, R216, gdesc[UR4], R24, gsb0 ;  /* 0x01e00004d8187df3 */ /* 0x000fe20008000818 */
[----:B---3--:R-:W-:-:S04]  /*183c0*/  IMAD.IADD R13, R226, 0x1, R225 ;  /* 0x00000001e20d7824 */ /* 0x008fc800078e02e1 */
[----:B0-----:R-:W-:-:S05]  /*183d0*/  @P0 IMAD.HI.U32 R3, R13, R3, RZ ;  /* 0x000000030d030227 */ /* 0x001fca00078e00ff */
[----:B-1----:R-:W-:Y:S01]  /*183e0*/  @P0 SHF.R.U32.HI R13, RZ, R0, R3 ;  /* 0x00000000ff0d0219 */ /* 0x002fe20000011603 */
[----:B------:R-:W-:-:S04]  /*183f0*/  IMAD.MOV.U32 R0, RZ, RZ, -0xe0 ;  /* 0xffffff20ff007424 */ /* 0x000fc800078e00ff */
[----:B------:R-:W0:Y:S01]  /*18400*/  SHFL.IDX PT, R3, R13, RZ, 0x1c1f ;  /* 0x001c1fff0d037589 */ /* 0x000e2200000e0000 */
[----:B------:R-:W-:Y:S01]  /*18410*/  IMAD R0, R15, R0, 0x1 ;  /* 0x000000010f007424 */ /* 0x000fe200078e0200 */
[----:B------:R-:W-:Y:S02]  /*18420*/  WARPGROUP.DEPBAR.LE gsb0, 0x0 ;  /* 0x00008000000079c5 */ /* 0x000fe40000010000 */
[----:B------:R-:W-:Y:S01]  /*18430*/  VIADD R216, R12, 0x300 ;  /* 0x000003000cd87836 */ /* 0x000fe20000000000 */
[----:B------:R-:W-:Y:S01]  /*18440*/  WARPGROUP.ARRIVE ;  /* 0x00000000000079c5 */ /* 0x000fe20000000000 */
[----:B------:R-:W-:Y:S02]  /*18450*/  IMAD.MOV.U32 R217, RZ, RZ, -0x3ffffff0 ;  /* 0xc0000010ffd97424 */ /* 0x000fe400078e00ff */
[----:B----4-:R-:W-:Y:S01]  /*18460*/  IMAD R0, R227, -0x2, R0 ;  /* 0xfffffffee3007824 */ /* 0x010fe200078e0200 */
[----:B------:R-:W-:Y:S02]  /*18470*/  R2UR UR6, R216 ;  /* 0x00000000d80672ca */ /* 0x000fe400000e0000 */
[----:B------:R-:W-:-:S02]  /*18480*/  R2UR UR7, R217 ;  /* 0x00000000d90772ca */ /* 0x000fc400000e0000 */
[----:B--2---:R-:W-:Y:S02]  /*18490*/  IADD3 R0, -R234, R0, R235 ;  /* 0x00000000ea007210 */ /* 0x004fe40007ffe1eb */
[----:B------:R-:W1:Y:S09]  /*184a0*/  S2R R234, SR_TID.X ;  /* 0x0000000000ea7919 */ /* 0x000e720000002100 */
[----:B------:R-:W-:Y:S01]  /*184b0*/  QGMMA.64x128x32.F32.E4M3.E4M3 R24, R212, gdesc[UR4], R24, gsb0 ;  /* 0x01e00004d4187df3 */ /* 0x000fe20008000818 */
[----:B0-----:R-:W-:-:S05]  /*184c0*/  IMAD.IADD R3, R0, 0x1, R3 ;  /* 0x0000000100037824 */ /* 0x001fca00078e0203 */
[C---:B------:R-:W-:Y:S02]  /*184d0*/  ISETP.GT.AND P2, PT, R3.reuse, RZ, PT ;  /* 0x000000ff0300720c */ /* 0x040fe40003f44270 */
[C---:B------:R-:W-:Y:S02]  /*184e0*/  ISETP.GT.AND P3, PT, R3.reuse, 0x1, PT ;  /* 0x000000010300780c */ /* 0x040fe40003f64270 */
[----:B------:R-:W-:Y:S02]  /*184f0*/  FSEL R184, R184, -INF , P2 ;  /* 0xff800000b8b87808 */ /* 0x000fe40001000000 */
[----:B------:R-:W-:Y:S02]  /*18500*/  ISETP.GT.AND P2, PT, R3, 0x8, PT ;  /* 0x000000080300780c */ /* 0x000fe40003f44270 */
        /* <DEDUP_REMOVED lines=63> */
[----:B------:R-:W-:Y:S01]  /*18900*/  ISETP.GT.AND P2, PT, R3, 0x88, PT ;  /* 0x000000880300780c */ /* 0x000fe20003f44270 */
[----:B------:R-:W-:Y:S02]  /*18910*/  WARPGROUP.DEPBAR.LE gsb0, 0x0 ;  /* 0x00008000000079c5 */ /* 0x000fe40000010000 */
[----:B------:R-:W-:Y:S01]  /*18920*/  VIADD R212, R12, 0x400 ;  /* 0x000004000cd47836 */ /* 0x000fe20000000000 */
[----:B------:R-:W-:Y:S01]  /*18930*/  WARPGROUP.ARRIVE ;  /* 0x00000000000079c5 */ /* 0x000fe20000000000 */
[----:B------:R-:W-:Y:S01]  /*18940*/  IMAD.MOV.U32 R213, RZ, RZ, -0x3ffffff0 ;  /* 0xc0000010ffd57424 */ /* 0x000fe200078e00ff */
[----:B------:R-:W-:Y:S02]  /*18950*/  FSEL R121, R121, -INF , P3 ;  /* 0xff80000079797808 */ /* 0x000fe40001800000 */
[----:B------:R-:W-:-:S02]  /*18960*/  R2UR UR6, R212 ;  /* 0x00000000d40672ca */ /* 0x000fc400000e0000 */
[----:B------:R-:W-:Y:S02]  /*18970*/  R2UR UR7, R213 ;  /* 0x00000000d50772ca */ /* 0x000fe400000e0000 */
[C---:B------:R-:W-:Y:S02]  /*18980*/  ISETP.GT.AND P3, PT, R3.reuse, 0x89, PT ;  /* 0x000000890300780c */ /* 0x040fe40003f64270 */
[----:B------:R-:W-:Y:S02]  /*18990*/  FSEL R124, R124, -INF , P2 ;  /* 0xff8000007c7c7808 */ /* 0x000fe40001000000 */
[----:B------:R-:W-:Y:S02]  /*189a0*/  ISETP.GT.AND P2, PT, R3, 0x90, PT ;  /* 0x000000900300780c */ /* 0x000fe40003f44270 */
[----:B------:R-:W-:Y:S02]  /*189b0*/  FSEL R125, R125, -INF , P3 ;  /* 0xff8000007d7d7808 */ /* 0x000fe40001800000 */
[----:B------:R-:W-:-:S02]  /*189c0*/  ISETP.GT.AND P3, PT, R3, 0x91, PT ;  /* 0x000000910300780c */ /* 0x000fc40003f64270 */
[----:B------:R-:W-:Y:S01]  /*189d0*/  FSEL R128, R128, -INF , P2 ;  /* 0xff80000080807808 */ /* 0x000fe20001000000 */
[----:B------:R-:W-:Y:S01]  /*189e0*/  QGMMA.64x128x32.F32.E4M3.E4M3 R24, R208, gdesc[UR4], R24, gsb0 ;  /* 0x01e00004d0187df3 */ /* 0x000fe20008000818 */
        /* <DEDUP_REMOVED lines=23> */
[C---:B------:R-:W-:Y:S02]  /*18b60*/  ISETP.GT.AND P5, PT, R3.reuse, 0xc8, PT ;  /* 0x000000c80300780c */ /* 0x040fe40003fa4270 */
[----:B------:R-:W-:Y:S02]  /*18b70*/  ISETP.GT.AND P4, PT, R3, 0xc9, PT ;  /* 0x000000c90300780c */ /* 0x000fe40003f84270 */
[----:B------:R-:W-:Y:S02]  /*18b80*/  FSEL R92, R92, -INF , P5 ;  /* 0xff8000005c5c7808 */ /* 0x000fe40002800000 */
[----:B------:R-:W-:Y:S02]  /*18b90*/  FSEL R93, R93, -INF , P4 ;  /* 0xff8000005d5d7808 */ /* 0x000fe40002000000 */
[C---:B------:R-:W-:Y:S02]  /*18ba0*/  ISETP.GT.AND P5, PT, R3.reuse, 0xd8, PT ;  /* 0x000000d80300780c */ /* 0x040fe40003fa4270 */
[----:B------:R-:W-:-:S02]  /*18bb0*/  ISETP.GT.AND P4, PT, R3, 0xd9, PT ;  /* 0x000000d90300780c */ /* 0x000fc40003f84270 */
[----:B------:R-:W-:Y:S02]  /*18bc0*/  FSEL R100, R100, -INF , P5 ;  /* 0xff80000064647808 */ /* 0x000fe40002800000 */
[----:B------:R-:W-:Y:S01]  /*18bd0*/  FSEL R101, R101, -INF , P4 ;  /* 0xff80000065657808 */ /* 0x000fe20002000000 */
[----:B------:R-:W-:Y:S02]  /*18be0*/  WARPGROUP.DEPBAR.LE gsb0, 0x0 ;  /* 0x00008000000079c5 */ /* 0x000fe40000010000 */
[----:B------:R-:W-:Y:S01]  /*18bf0*/  FMNMX.FTZ R208, R184, R20, !PT ;  /* 0x00000014b8d07209 */ /* 0x000fe20007810000 */
[----:B------:R-:W-:Y:S01]  /*18c00*/  WARPGROUP.ARRIVE ;  /* 0x00000000000079c5 */ /* 0x000fe20000000000 */
[----:B-1----:R-:W-:Y:S02]  /*18c10*/  LOP3.LUT R211, R234, 0x7f, RZ, 0xc0, !PT ;  /* 0x0000007fead37812 */ /* 0x002fe400078ec0ff */
[----:B------:R-:W-:-:S03]  /*18c20*/  FMNMX.FTZ R208, R185, R208, !PT ;  /* 0x000000d0b9d07209 */ /* 0x000fc60007810000 */
[----:B------:R-:W0:Y:S01]  /*18c30*/  S2R R234, SR_TID.X ;  /* 0x0000000000ea7919 */ /* 0x000e220000002100 */
        /* <DEDUP_REMOVED lines=45> */
[----:B------:R-:W-:Y:S02]  /*18f10*/  FSEL R208, R88, -INF , P2 ;  /* 0xff80000058d07808 */ /* 0x000fe40001000000 */
[----:B------:R-:W-:Y:S02]  /*18f20*/  FMNMX.FTZ R88, R117, R209, !PT ;  /* 0x000000d175587209 */ /* 0x000fe40007810000 */
[----:B------:R-:W-:Y:S01]  /*18f30*/  FSEL R209, R89, -INF , P3 ;  /* 0xff80000059d17808 */ /* 0x000fe20001800000 */
[----:B------:R-:W-:Y:S01]  /*18f40*/  IMAD.MOV.U32 R89, RZ, RZ, -0x3ffffff0 ;  /* 0xc0000010ff597424 */ /* 0x000fe200078e00ff */
[----:B------:R-:W-:Y:S02]  /*18f50*/  FMNMX.FTZ R88, R208, R88, !PT ;  /* 0x00000058d0587209 */ /* 0x000fe40007810000 */
[----:B------:R-:W-:-:S02]  /*18f60*/  ISETP.GT.AND P2, PT, R3, 0xd0, PT ;  /* 0x000000d00300780c */ /* 0x000fc40003f44270 */
[----:B------:R-:W-:Y:S02]  /*18f70*/  FMNMX.FTZ R88, R209, R88, !PT ;  /* 0x00000058d1587209 */ /* 0x000fe40007810000 */
[----:B------:R-:W-:Y:S02]  /*18f80*/  ISETP.GT.AND P3, PT, R3, 0xd1, PT ;  /* 0x000000d10300780c */ /* 0x000fe40003f64270 */
[----:B------:R-:W-:Y:S02]  /*18f90*/  FMNMX.FTZ R88, R92, R88, !PT ;  /* 0x000000585c587209 */ /* 0x000fe40007810000 */
[----:B------:R-:W-:Y:S02]  /*18fa0*/  FSEL R96, R96, -INF , P2 ;  /* 0xff80000060607808 */ /* 0x000fe40001000000 */
[----:B------:R-:W-:Y:S02]  /*18fb0*/  FMNMX.FTZ R88, R93, R88, !PT ;  /* 0x000000585d587209 */ /* 0x000fe40007810000 */
[----:B------:R-:W-:-:S02]  /*18fc0*/  FSEL R97, R97, -INF , P3 ;  /* 0xff80000061617808 */ /* 0x000fc40001800000 */
[----:B------:R-:W-:Y:S02]  /*18fd0*/  FMNMX.FTZ R88, R96, R88, !PT ;  /* 0x0000005860587209 */ /* 0x000fe40007810000 */
[----:B------:R-:W-:Y:S02]  /*18fe0*/  R2UR UR7, R89 ;  /* 0x00000000590772ca */ /* 0x000fe400000e0000 */
[----:B------:R-:W-:-:S04]  /*18ff0*/  FMNMX.FTZ R88, R97, R88, !PT ;  /* 0x0000005861587209 */ /* 0x000fc80007810000 */
[----:B------:R-:W-:-:S04]  /*19000*/  FMNMX.FTZ R3, R100, R88, !PT ;  /* 0x0000005864037209 */ /* 0x000fc80007810000 */
[----:B------:R-:W-:-:S05]  /*19010*/  FMNMX.FTZ R3, R101, R3, !PT ;  /* 0x0000000365037209 */ /* 0x000fca0007810000 */
[----:B------:R-:W1:Y:S02]  /*19020*/  SHFL.BFLY PT, R88, R3, 0x2, 0x1f ;  /* 0x0c401f0003587f89 */ /* 0x000e6400000e0000 */
[----:B-1----:R-:W-:Y:S01]  /*19030*/  FMNMX.FTZ R3, R3, R88, !PT ;  /* 0x0000005803037209 */ /* 0x002fe20007810000 */
[----:B------:R-:W-:-:S04]  /*19040*/  VIADD R88, R12, 0x500 ;  /* 0x000005000c587836 */ /* 0x000fc80000000000 */
[----:B------:R-:W1:Y:S01]  /*19050*/  SHFL.BFLY PT, R210, R3, 0x1, 0x1f ;  /* 0x0c201f0003d27f89 */ /* 0x000e6200000e0000 */
[----:B------:R-:W-:-:S13]  /*19060*/  R2UR UR6, R88 ;  /* 0x00000000580672ca */ /* 0x000fda00000e0000 */
[----:B------:R-:W-:Y:S01]  /*19070*/  QGMMA.64x128x32.F32.E4M3.E4M3 R24, R204, gdesc[UR4], R24, gsb0 ;  /* 0x01e00004cc187df3 */ /* 0x000fe20008000818 */
[----:B-1----:R-:W-:-:S04]  /*19080*/  FMNMX.FTZ R3, R3, R210, !PT ;  /* 0x000000d203037209 */ /* 0x002fc80007810000 */
[----:B------:R-:W-:Y:S01]  /*19090*/  FSETP.NEU.FTZ.AND P2, PT, R3, -INF , PT ;  /* 0xff8000000300780b */ /* 0x000fe20003f5d000 */
[----:B------:R-:W-:-:S05]  /*190a0*/  FFMA.FTZ R89, R2, R3, -8 ;  /* 0xc100000002597423 */ /* 0x000fca0000010003 */
        /* <DEDUP_REMOVED lines=10> */
[----:B------:R1:W2:Y:S01]  /*19150*/  SHFL.IDX PT, R197, R13, 0x1, 0x1c1f ;  /* 0x003c1f000dc57f89 */ /* 0x0002a200000e0000 */
[----:B------:R-:W-:-:S01]  /*19160*/  FFMA.FTZ R152, R2, R152, -R89 ;  /* 0x0000009802987223 */ /* 0x000fc20000010859 */
[C-C-:B------:R-:W-:Y:S01]  /*19170*/  FFMA.FTZ R153, R2.reuse, R153, -R89.reuse ;  /* 0x0000009902997223 */ /* 0x140fe20000010859 */
[----:B------:R-:W-:-:S01]  /*19180*/  FFMA.FTZ R156, R2, R156, -R89 ;  /* 0x0000009c029c7223 */ /* 0x000fc20000010859 */
[C-C-:B------:R-:W-:Y:S01]  /*19190*/  FFMA.FTZ R157, R2.reuse, R157, -R89.reuse ;  /* 0x0000009d029d7223 */ /* 0x140fe20000010859 */
[----:B------:R-:W-:-:S01]  /*191a0*/  FFMA.FTZ R160, R2, R160, -R89 ;  /* 0x000000a002a07223 */ /* 0x000fc20000010859 */
[C-C-:B------:R-:W-:Y:S01]  /*191b0*/  FFMA.FTZ R161, R2.reuse, R161, -R89.reuse ;  /* 0x000000a102a17223 */ /* 0x140fe20000010859 */
[----:B------:R-:W-:-:S01]  /*191c0*/  FFMA.FTZ R164, R2, R164, -R89 ;  /* 0x000000a402a47223 */ /* 0x000fc20000010859 */
[C-C-:B-1----:R-:W-:Y:S01]  /*191d0*/  FFMA.FTZ R13, R2.reuse, R169, -R89.reuse ;  /* 0x000000a9020d7223 */ /* 0x142fe20000010859 */
        /* <DEDUP_REMOVED lines=15> */
[----:B--2---:R-:W-:-:S02]  /*192d0*/  IMAD.IADD R197, R0, 0x1, R197 ;  /* 0x0000000100c57824 */ /* 0x004fc400078e02c5 */
[----:B------:R-:W-:-:S01]  /*192e0*/  FFMA.FTZ R149, R2, R149, -R89 ;  /* 0x0000009502957223 */ /* 0x000fc20000010859 */
[C-C-:B------:R-:W-:Y:S01]  /*192f0*/  FFMA.FTZ R120, R2.reuse, R120, -R89.reuse ;  /* 0x0000007802787223 */ /* 0x140fe20000010859 */
[----:B------:R-:W-:-:S01]  /*19300*/  FFMA.FTZ R121, R2, R121, -R89 ;  /* 0x0000007902797223 */ /* 0x000fc20000010859 */
[C-C-:B------:R-:W-:Y:S01]  /*19310*/  FFMA.FTZ R124, R2.reuse, R124, -R89.reuse ;  /* 0x0000007c027c7223 */ /* 0x140fe20000010859 */
[C---:B------:R-:W-:Y:S01]  /*19320*/  ISETP.GT.AND P3, PT, R197.reuse, RZ, PT ;  /* 0x000000ffc500720c */ /* 0x040fe20003f64270 */
[C-C-:B------:R-:W-:Y:S01]  /*19330*/  FFMA.FTZ R125, R2.reuse, R125, -R89.reuse ;  /* 0x0000007d027d7223 */ /* 0x140fe20000010859 */
[C---:B------:R-:W-:Y:S01]  /*19340*/  ISETP.GT.AND P4, PT, R197.reuse, 0x1, PT ;  /* 0x00000001c500780c */ /* 0x040fe20003f84270 */
[--C-:B------:R-:W-:Y:S01]  /*19350*/  FFMA.FTZ R128, R2, R128, -R89.reuse ;  /* 0x0000008002807223 */ /* 0x100fe20000010859 */
[----:B------:R-:W-:Y:S01]  /*19360*/  FSEL R186, R186, -INF , P3 ;  /* 0xff800000baba7808 */ /* 0x000fe20001800000 */
[C-C-:B------:R-:W-:Y:S01]  /*19370*/  FFMA.FTZ R108, R2.reuse, R108, -R89.reuse ;  /* 0x0000006c026c7223 */ /* 0x140fe20000010859 */
[----:B------:R-:W-:Y:S01]  /*19380*/  ISETP.GT.AND P3, PT, R197, 0x8, PT ;  /* 0x00000008c500780c */ /* 0x000fe20003f64270 */
[C-C-:B------:R-:W-:Y:S01]  /*19390*/  FFMA.FTZ R109, R2.reuse, R109, -R89.reuse ;  /* 0x0000006d026d7223 */ /* 0x140fe20000010859 */
[----:B------:R-:W-:Y:S01]  /*193a0*/  FSEL R187, R187, -INF , P4 ;  /* 0xff800000bbbb7808 */ /* 0x000fe20002000000 */
[--C-:B------:R-:W-:Y:S01]  /*193b0*/  FFMA.FTZ R112, R2, R112, -R89.reuse ;  /* 0x0000007002707223 */ /* 0x100fe20000010859 */
[----:B------:R-:W-:Y:S01]  /*193c0*/  FMNMX.FTZ R0, R186, R21, !PT ;  /* 0x00000015ba007209 */ /* 0x000fe20007810000 */
[C-C-:B------:R-:W-:Y:S01]  /*193d0*/  FFMA.FTZ R113, R2.reuse, R113, -R89.reuse ;  /* 0x0000007102717223 */ /* 0x140fe20000010859 */
[----:B------:R-:W-:Y:S01]  /*193e0*/  ISETP.GT.AND P4, PT, R197, 0x9, PT ;  /* 0x00000009c500780c */ /* 0x000fe20003f84270 */
[--C-:B------:R-:W-:Y:S01]  /*193f0*/  FFMA.FTZ R116, R2, R116, -R89.reuse ;  /* 0x0000007402747223 */ /* 0x100fe20000010859 */
[----:B------:R-:W-:Y:S01]  /*19400*/  FSEL R190, R190, -INF , P3 ;  /* 0xff800000bebe7808 */ /* 0x000fe20001800000 */
[C-C-:B------:R-:W-:Y:S01]  /*19410*/  FFMA.FTZ R117, R2.reuse, R117, -R89.reuse ;  /* 0x0000007502757223 */ /* 0x140fe20000010859 */
[----:B------:R-:W-:Y:S01]  /*19420*/  FMNMX.FTZ R0, R187, R0, !PT ;  /* 0x00000000bb007209 */ /* 0x000fe20007810000 */
        /* <DEDUP_REMOVED lines=8> */
[----:B------:R-:W-:Y:S01]  /*194b0*/  FFMA.FTZ R100, R2, R100, -R89 ;  /* 0x0000006402647223 */ /* 0x000fe20000010859 */
        /* <DEDUP_REMOVED lines=10> */
[----:B------:R-:W-:Y:S01]  /*19560*/  FSEL R199, R199, -INF , P4 ;  /* 0xff800000c7c77808 */ /* 0x000fe20002000000 */
[----:B------:R-:W-:Y:S01]  /*19570*/  MUFU.EX2 R185, R185 ;  /* 0x000000b900b97308 */ /* 0x000fe20000000800 */
[C---:B------:R-:W-:Y:S02]  /*19580*/  ISETP.GT.AND P3, PT, R197.reuse, 0x20, PT ;  /* 0x00000020c500780c */ /* 0x040fe40003f64270 */
        /* <DEDUP_REMOVED lines=155> */
[----:B------:R1:W-:Y:S01]  /*19f40*/  MUFU.EX2 R119, R181 ;  /* 0x000000b500777308 */ /* 0x0003e20000000800 */
[----:B------:R-:W-:-:S02]  /*19f50*/  FMNMX.FTZ R0, R129, R0, !PT ;  /* 0x0000000081007209 */ /* 0x000fc40007810000 */
[----:B------:R-:W-:Y:S02]  /*19f60*/  ISETP.GT.AND P3, PT, R197, 0xc8, PT ;  /* 0x000000c8c500780c */ /* 0x000fe40003f64270 */
[----:B------:R-:W-:Y:S02]  /*19f70*/  FMNMX.FTZ R0, R90, R0, !PT ;  /* 0x000000005a007209 */ /* 0x000fe40007810000 */
[----:B------:R-:W-:Y:S01]  /*19f80*/  FSEL R94, R94, -INF , P3 ;  /* 0xff8000005e5e7808 */ /* 0x000fe20001800000 */
[----:B------:R-:W-:Y:S01]  /*19f90*/  MUFU.EX2 R121, R121 ;  /* 0x0000007900797308 */ /* 0x000fe20000000800 */
[----:B-1----:R-:W-:-:S01]  /*19fa0*/  FFMA.FTZ R181, R2, R132, -R89 ;  /* 0x0000008402b57223 */ /* 0x002fc20000010859 */
[----:B------:R-:W-:Y:S02]  /*19fb0*/  FSEL R132, R91, -INF , P4 ;  /* 0xff8000005b847808 */ /* 0x000fe40002000000 */
[----:B------:R-:W-:Y:S02]  /*19fc0*/  ISETP.GT.AND P4, PT, R197, 0xc9, PT ;  /* 0x000000c9c500780c */ /* 0x000fe40003f84270 */
[----:B------:R-:W-:-:S02]  /*19fd0*/  FMNMX.FTZ R0, R132, R0, !PT ;  /* 0x0000000084007209 */ /* 0x000fc40007810000 */
[----:B------:R1:W-:Y:S01]  /*19fe0*/  MUFU.EX2 R91, R181 ;  /* 0x000000b5005b7308 */ /* 0x0003e20000000800 */
[C---:B------:R-:W-:Y:S02]  /*19ff0*/  ISETP.GT.AND P3, PT, R197.reuse, 0xd0, PT ;  /* 0x000000d0c500780c */ /* 0x040fe40003f64270 */
[----:B------:R-:W-:Y:S02]  /*1a000*/  FMNMX.FTZ R0, R94, R0, !PT ;  /* 0x000000005e007209 */ /* 0x000fe40007810000 */
[----:B------:R-:W-:Y:S02]  /*1a010*/  FSEL R98, R98, -INF , P3 ;  /* 0xff80000062627808 */ /* 0x000fe40001800000 */
[----:B------:R-:W-:Y:S01]  /*1a020*/  ISETP.GT.AND P3, PT, R197, 0xd8, PT ;  /* 0x000000d8c500780c */ /* 0x000fe20003f64270 */
[----:B------:R-:W-:Y:S01]  /*1a030*/  MUFU.EX2 R124, R124 ;  /* 0x0000007c007c7308 */ /* 0x000fe20000000800 */
[----:B-1----:R-:W-:-:S01]  /*1a040*/  FFMA.FTZ R181, R2, R133, -R89 ;  /* 0x0000008502b57223 */ /* 0x002fc20000010859 */
[----:B------:R-:W-:-:S02]  /*1a050*/  FSEL R133, R95, -INF , P4 ;  /* 0xff8000005f857808 */ /* 0x000fc40002000000 */
[----:B------:R-:W-:Y:S02]  /*1a060*/  ISETP.GT.AND P4, PT, R197, 0xd1, PT ;  /* 0x000000d1c500780c */ /* 0x000fe40003f84270 */
[----:B------:R-:W-:Y:S02]  /*1a070*/  FMNMX.FTZ R0, R133, R0, !PT ;  /* 0x0000000085007209 */ /* 0x000fe40007810000 */
[----:B------:R1:W-:Y:S01]  /*1a080*/  MUFU.EX2 R95, R181 ;  /* 0x000000b5005f7308 */ /* 0x0003e20000000800 */
[----:B------:R-:W-:Y:S02]  /*1a090*/  FSEL R102, R102, -INF , P3 ;  /* 0xff80000066667808 */ /* 0x000fe40001800000 */
[----:B------:R-:W-:-:S05]  /*1a0a0*/  FMNMX.FTZ R0, R98, R0, !PT ;  /* 0x0000000062007209 */ /* 0x000fca0007810000 */
[----:B------:R-:W-:Y:S01]  /*1a0b0*/  MUFU.EX2 R125, R125 ;  /* 0x0000007d007d7308 */ /* 0x000fe20000000800 */
[----:B-1----:R-:W-:-:S01]  /*1a0c0*/  FFMA.FTZ R181, R2, R104, -R89 ;  /* 0x0000006802b57223 */ /* 0x002fc20000010859 */
[----:B------:R-:W-:Y:S02]  /*1a0d0*/  FSEL R104, R99, -INF , P4 ;  /* 0xff80000063687808 */ /* 0x000fe40002000000 */
[----:B------:R-:W-:Y:S01]  /*1a0e0*/  ISETP.GT.AND P4, PT, R197, 0xd9, PT ;  /* 0x000000d9c500780c */ /* 0x000fe20003f84270 */
[----:B------:R-:W-:Y:S01]  /*1a0f0*/  FFMA.FTZ R197, R2, R209, -R89 ;  /* 0x000000d102c57223 */ /* 0x000fe20000010859 */
[----:B------:R-:W-:Y:S02]  /*1a100*/  FMNMX.FTZ R0, R104, R0, !PT ;  /* 0x0000000068007209 */ /* 0x000fe40007810000 */
[----:B------:R1:W-:Y:S02]  /*1a110*/  MUFU.EX2 R99, R181 ;  /* 0x000000b500637308 */ /* 0x0003e40000000800 */
[----:B------:R-:W-:-:S06]  /*1a120*/  FMNMX.FTZ R0, R102, R0, !PT ;  /* 0x0000000066007209 */ /* 0x000fcc0007810000 */
[----:B------:R-:W-:Y:S01]  /*1a130*/  MUFU.EX2 R128, R128 ;  /* 0x0000008000807308 */ /* 0x000fe20000000800 */
[----:B-1----:R-:W-:-:S01]  /*1a140*/  FFMA.FTZ R181, R2, R105, -R89 ;  /* 0x0000006902b57223 */ /* 0x002fc20000010859 */
[----:B------:R-:W-:-:S04]  /*1a150*/  FSEL R105, R103, -INF , P4 ;  /* 0xff80000067697808 */ /* 0x000fc80002000000 */
[----:B------:R-:W-:Y:S02]  /*1a160*/  FMNMX.FTZ R0, R105, R0, !PT ;  /* 0x0000000069007209 */ /* 0x000fe40007810000 */
[----:B------:R1:W-:Y:S08]  /*1a170*/  MUFU.EX2 R103, R181 ;  /* 0x000000b500677308 */ /* 0x0003f00000000800 */
[----:B------:R-:W-:Y:S01]  /*1a180*/  MUFU.EX2 R108, R108 ;  /* 0x0000006c006c7308 */ /* 0x000fe20000000800 */
[----:B-1----:R-:W1:Y:S07]  /*1a190*/  SHFL.BFLY PT, R181, R0, 0x2, 0x1f ;  /* 0x0c401f0000b57f89 */ /* 0x002e6e00000e0000 */
[----:B------:R-:W-:Y:S08]  /*1a1a0*/  MUFU.EX2 R109, R109 ;  /* 0x0000006d006d7308 */ /* 0x000ff00000000800 */
[----:B------:R-:W-:Y:S08]  /*1a1b0*/  MUFU.EX2 R112, R112 ;  /* 0x0000007000707308 */ /* 0x000ff00000000800 */
[----:B------:R-:W-:Y:S01]  /*1a1c0*/  MUFU.EX2 R113, R113 ;  /* 0x0000007100717308 */ /* 0x000fe20000000800 */
[----:B-1----:R-:W-:Y:S01]  /*1a1d0*/  FMNMX.FTZ R0, R0, R181, !PT ;  /* 0x000000b500007209 */ /* 0x002fe20007810000 */
[C-C-:B------:R-:W-:Y:S01]  /*1a1e0*/  FFMA.FTZ R181, R2.reuse, R208, -R89.reuse ;  /* 0x000000d002b57223 */ /* 0x140fe20000010859 */
[----:B------:R-:W-:-:S03]  /*1a1f0*/  FFMA.FTZ R89, R2, R101, -R89 ;  /* 0x0000006502597223 */ /* 0x000fc60000010859 */
[----:B------:R-:W1:Y:S02]  /*1a200*/  SHFL.BFLY PT, R204, R0, 0x1, 0x1f ;  /* 0x0c201f0000cc7f89 */ /* 0x000e6400000e0000 */
[----:B------:R-:W-:Y:S08]  /*1a210*/  MUFU.EX2 R116, R116 ;  /* 0x0000007400747308 */ /* 0x000ff00000000800 */
[----:B------:R-:W-:Y:S08]  /*1a220*/  MUFU.EX2 R117, R117 ;  /* 0x0000007500757308 */ /* 0x000ff00000000800 */
[----:B------:R-:W-:Y:S01]  /*1a230*/  MUFU.EX2 R181, R181 ;  /* 0x000000b500b57308 */ /* 0x000fe20000000800 */
[----:B-1----:R-:W-:-:S07]  /*1a240*/  FMNMX.FTZ R0, R0, R204, !PT ;  /* 0x000000cc00007209 */ /* 0x002fce0007810000 */
[----:B------:R-:W-:Y:S01]  /*1a250*/  MUFU.EX2 R197, R197 ;  /* 0x000000c500c57308 */ /* 0x000fe20000000800 */
[----:B------:R-:W-:Y:S01]  /*1a260*/  FSETP.NEU.FTZ.AND P3, PT, R0, -INF , PT ;  /* 0xff8000000000780b */ /* 0x000fe20003f7d000 */
[----:B------:R-:W-:-:S05]  /*1a270*/  FFMA.FTZ R204, R2, R0, -8 ;  /* 0xc100000002cc7423 */ /* 0x000fca0000010000 */
[----:B------:R-:W-:Y:S01]  /*1a280*/  FSEL R101, R204, RZ, P3 ;  /* 0x000000ffcc657208 */ /* 0x000fe20001800000 */
[----:B------:R-:W-:Y:S01]  /*1a290*/  MUFU.EX2 R92, R92 ;  /* 0x0000005c005c7308 */ /* 0x000fe20000000800 */
[----:B------:R-:W-:Y:S02]  /*1a2a0*/  FSEL R204, R3, RZ, P2 ;  /* 0x000000ff03cc7208 */ /* 0x000fe40001000000 */
[----:B------:R-:W-:Y:S01]  /*1a2b0*/  ISETP.NE.AND P2, PT, R211, RZ, PT ;  /* 0x000000ffd300720c */ /* 0x000fe20003f45270 */
[----:B------:R-:W-:-:S01]  /*1a2c0*/  FFMA.FTZ R186, R2, R186, -R101 ;  /* 0x000000ba02ba7223 */ /* 0x000fc20000010865 */
[----:B------:R-:W-:Y:S01]  /*1a2d0*/  FFMA.FTZ R187, R2, R187, -R101 ;  /* 0x000000bb02bb7223 */ /* 0x000fe20000010865 */
[----:B------:R-:W-:-:S01]  /*1a2e0*/  FADD.FTZ R204, -R204, R20 ;  /* 0x00000014cccc7221 */ /* 0x000fc20000010100 */
[----:B------:R-:W-:Y:S01]  /*1a2f0*/  FSEL R20, R0, RZ, P3 ;  /* 0x000000ff00147208 */ /* 0x000fe20001800000 */
[----:B------:R-:W-:-:S01]  /*1a300*/  FFMA.FTZ R190, R2, R190, -R101 ;  /* 0x000000be02be7223 */ /* 0x000fc20000010865 */
[C---:B------:R-:W-:Y:S01]  /*1a310*/  FFMA.FTZ R191, R2.reuse, R191, -R101 ;  /* 0x000000bf02bf7223 */ /* 0x040fe20000010865 */
[----:B------:R-:W-:Y:S01]  /*1a320*/  FMUL.FTZ R204, R2, R204 ;  /* 0x000000cc02cc7220 */ /* 0x000fe20000410000 */
[----:B------:R-:W-:Y:S01]  /*1a330*/  MUFU.EX2 R186, R186 ;  /* 0x000000ba00ba7308 */ /* 0x000fe20000000800 */
[----:B------:R-:W-:-:S01]  /*1a340*/  FADD.FTZ R20, -R20, R21 ;  /* 0x0000001514147221 */ /* 0x000fc20000010100 */
[C-C-:B------:R-:W-:Y:S01]  /*1a350*/  FFMA.FTZ R194, R2.reuse, R194, -R101.reuse ;  /* 0x000000c202c27223 */ /* 0x140fe20000010865 */
[----:B------:R-:W-:-:S01]  /*1a360*/  FFMA.FTZ R195, R2, R195, -R101 ;  /* 0x000000c302c37223 */ /* 0x000fc20000010865 */
[C-C-:B------:R-:W-:Y:S01]  /*1a370*/  FFMA.FTZ R198, R2.reuse, R198, -R101.reuse ;  /* 0x000000c602c67223 */ /* 0x140fe20000010865 */
[C---:B------:R-:W-:Y:S01]  /*1a380*/  FMUL.FTZ R20, R2.reuse, R20 ;  /* 0x0000001402147220 */ /* 0x040fe20000410000 */
[C-C-:B------:R-:W-:Y:S01]  /*1a390*/  FFMA.FTZ R199, R2.reuse, R199, -R101.reuse ;  /* 0x000000c702c77223 */ /* 0x140fe20000010865 */
[----:B------:R-:W-:-:S01]  /*1a3a0*/  FFMA.FTZ R170, R2, R170, -R101 ;  /* 0x000000aa02aa7223 */ /* 0x000fc20000010865 */
        /* <DEDUP_REMOVED lines=17> */
[----:B-1----:R-:W-:-:S01]  /*1a4c0*/  FFMA.FTZ R236, R205, R236, R88 ;  /* 0x000000eccdec7223 */ /* 0x002fc20000010058 */
[C-C-:B------:R-:W-:Y:S01]  /*1a4d0*/  FFMA.FTZ R167, R2.reuse, R167, -R101.reuse ;  /* 0x000000a702a77223 */ /* 0x140fe20000010865 */
[----:B------:R-:W-:-:S01]  /*1a4e0*/  FFMA.FTZ R138, R2, R138, -R101 ;  /* 0x0000008a028a7223 */ /* 0x000fc20000010865 */
[----:B------:R-:W-:Y:S01]  /*1a4f0*/  FFMA.FTZ R139, R2, R139, -R101 ;  /* 0x0000008b028b7223 */ /* 0x000fe20000010865 */
[----:B------:R-:W-:-:S01]  /*1a500*/  FADD.FTZ R236, R184, R236 ;  /* 0x000000ecb8ec7221 */ /* 0x000fc20000010000 */
[C-C-:B------:R-:W-:Y:S01]  /*1a510*/  FFMA.FTZ R142, R2.reuse, R142, -R101.reuse ;  /* 0x0000008e028e7223 */ /* 0x140fe20000010865 */
[----:B------:R-:W-:-:S01]  /*1a520*/  FFMA.FTZ R143, R2, R143, -R101 ;  /* 0x0000008f028f7223 */ /* 0x000fc20000010865 */
[----:B------:R-:W1:Y:S01]  /*1a530*/  MUFU.EX2 R190, R190 ;  /* 0x000000be00be7308 */ /* 0x000e620000000800 */
        /* <DEDUP_REMOVED lines=11> */
[C-C-:B------:R-:W-:Y:S01]  /*1a5f0*/  FFMA.FTZ R123, R2.reuse, R123, -R101.reuse ;  /* 0x0000007b027b7223 */ /* 0x140fe20000010865 */
[----:B------:R-:W-:-:S01]  /*1a600*/  FFMA.FTZ R126, R2, R126, -R101 ;  /* 0x0000007e027e7223 */ /* 0x000fc20000010865 */
[----:B------:R-:W-:Y:S01]  /*1a610*/  FADD.FTZ R236, R192, R236 ;  /* 0x000000ecc0ec7221 */ /* 0x000fe20000010000 */
[----:B------:R-:W-:-:S01]  /*1a620*/  FFMA.FTZ R127, R2, R127, -R101 ;  /* 0x0000007f027f7223 */ /* 0x000fc20000010865 */
[----:B------:R-:W3:Y:S01]  /*1a630*/  MUFU.EX2 R194, R194 ;  /* 0x000000c200c27308 */ /* 0x000ee20000000800 */
        /* <DEDUP_REMOVED lines=34> */
[----:B0-----:R-:W-:-:S03]  /*1a860*/  SHF.R.U32.HI R211, RZ, 0x7, R234 ;  /* 0x00000007ffd37819 */ /* 0x001fc600000116ea */
[----:B------:R-:W-:Y:S02]  /*1a870*/  FADD.FTZ R236, R180, R236 ;  /* 0x000000ecb4ec7221 */ /* 0x000fe40000010000 */
[----:B------:R-:W0:Y:S01]  /*1a880*/  MUFU.EX2 R171, R171 ;  /* 0x000000ab00ab7308 */ /* 0x000e220000000800 */
[----:B---3--:R-:W-:-:S01]  /*1a890*/  FADD.FTZ R14, R199, R14 ;  /* 0x0000000ec70e7221 */ /* 0x008fc20000010000 */
        /* <DEDUP_REMOVED lines=50> */
[----:B------:R-:W-:Y:S02]  /*1abc0*/  VIADD R20, R12, 0x600 ;  /* 0x000006000c147836 */ /* 0x000fe40000000000 */
[----:B------:R-:W-:-:S01]  /*1abd0*/  FFMA.FTZ R12, R2, R111, -R101 ;  /* 0x0000006f020c7223 */ /* 0x000fc20000010865 */
[----:B------:R-:W-:Y:S02]  /*1abe0*/  FADD.FTZ R14, R144, R14 ;  /* 0x0000000e900e7221 */ /* 0x000fe40000010000 */
[----:B------:R-:W-:Y:S01]  /*1abf0*/  R2UR UR6, R20 ;  /* 0x00000000140672ca */ /* 0x000fe200000e0000 */
[----:B------:R-:W1:Y:S01]  /*1ac00*/  MUFU.EX2 R147, R147 ;  /* 0x0000009300937308 */ /* 0x000e620000000800 */
[----:B0-----:R-:W-:-:S01]  /*1ac10*/  FADD.FTZ R21, R143, R21 ;  /* 0x000000158f157221 */ /* 0x001fc20000010000 */
[----:B------:R-:W-:Y:S01]  /*1ac20*/  FADD.FTZ R14, R145, R14 ;  /* 0x0000000e910e7221 */ /* 0x000fe20000010000 */
[----:B------:R-:W-:-:S03]  /*1ac30*/  FFMA.FTZ R20, R2, R115, -R101 ;  /* 0x0000007302147223 */ /* 0x000fc60000010865 */
[----:B------:R-:W-:Y:S02]  /*1ac40*/  FADD.FTZ R14, R148, R14 ;  /* 0x0000000e940e7221 */ /* 0x000fe40000010000 */
[----:B------:R-:W0:Y:S01]  /*1ac50*/  MUFU.EX2 R150, R150 ;  /* 0x0000009600967308 */ /* 0x000e220000000800 */
[----:B--2---:R-:W-:-:S01]  /*1ac60*/  FADD.FTZ R111, R146, R21 ;  /* 0x00000015926f7221 */ /* 0x004fc20000010000 */
[----:B------:R-:W-:Y:S02]  /*1ac70*/  IMAD.MOV.U32 R21, RZ, RZ, -0x3ffffff0 ;  /* 0xc0000010ff157424 */ /* 0x000fe400078e00ff */
[----:B------:R-:W-:-:S03]  /*1ac80*/  FADD.FTZ R14, R149, R14 ;  /* 0x0000000e950e7221 */ /* 0x000fc60000010000 */
[----:B------:R-:W-:Y:S01]  /*1ac90*/  R2UR UR7, R21 ;  /* 0x00000000150772ca */ /* 0x000fe200000e0000 */
[----:B------:R-:W2:Y:S01]  /*1aca0*/  MUFU.EX2 R151, R151 ;  /* 0x0000009700977308 */ /* 0x000ea20000000800 */
[----:B-1----:R-:W-:-:S01]  /*1acb0*/  FADD.FTZ R111, R147, R111 ;  /* 0x0000006f936f7221 */ /* 0x002fc20000010000 */
[----:B------:R-:W-:Y:S01]  /*1acc0*/  FADD.FTZ R14, R120, R14 ;  /* 0x0000000e780e7221 */ /* 0x000fe20000010000 */
[----:B------:R-:W-:-:S01]  /*1acd0*/  FFMA.FTZ R21, R2, R129, -R101 ;  /* 0x0000008102157223 */ /* 0x000fc20000010865 */
[----:B------:R-:W-:Y:S02]  /*1ace0*/  FFMA.FTZ R101, R2, R105, -R101 ;  /* 0x0000006902657223 */ /* 0x000fe40000010865 */
[----:B------:R-:W-:-:S02]  /*1acf0*/  FADD.FTZ R14, R121, R14 ;  /* 0x0000000e790e7221 */ /* 0x000fc40000010000 */
[----:B------:R-:W1:Y:S01]  /*1ad00*/  MUFU.EX2 R122, R122 ;  /* 0x0000007a007a7308 */ /* 0x000e620000000800 */
[----:B0-----:R-:W-:-:S01]  /*1ad10*/  FADD.FTZ R111, R150, R111 ;  /* 0x0000006f966f7221 */ /* 0x001fc20000010000 */
[----:B------:R-:W-:-:S02]  /*1ad20*/  FADD.FTZ R14, R124, R14 ;  /* 0x0000000e7c0e7221 */ /* 0x000fc40000010000 */
[----:B------:R-:W-:Y:S02]  /*1ad30*/  QGMMA.64x128x32.F32.E4M3.E4M3 R24, R200, gdesc[UR4], R24, gsb0 ;  /* 0x01e00004c8187df3 */ /* 0x000fe40008000818 */
[----:B------:R-:W-:-:S02]  /*1ad40*/  FADD.FTZ R14, R125, R14 ;  /* 0x0000000e7d0e7221 */ /* 0x000fc40000010000 */
        /* <DEDUP_REMOVED lines=18> */
[----:B------:R-:W-:Y:S01]  /*1ae70*/  FADD.FTZ R129, R112, R14 ;  /* 0x0000000e70817221 */ /* 0x000fe20000010000 */
[----:B------:R-:W-:-:S03]  /*1ae80*/  IADD3 R14, -R211, 0xb, RZ ;  /* 0x0000000bd30e7810 */ /* 0x000fc60007ffe1ff */
        /* <DEDUP_REMOVED lines=20> */
[----:B------:R-:W0:Y:S08]  /*1afd0*/  MUFU.EX2 R20, R20 ;  /* 0x0000001400147308 */ /* 0x000e300000000800 */
[----:B------:R-:W3:Y:S08]  /*1afe0*/  MUFU.EX2 R118, R118 ;  /* 0x0000007600767308 */ /* 0x000ef00000000800 */
[----:B------:R-:W4:Y:S08]  /*1aff0*/  MUFU.EX2 R21, R21 ;  /* 0x0000001500157308 */ /* 0x000f300000000800 */
[----:B------:R2:W-:Y:S08]  /*1b000*/  MUFU.EX2 R111, R132 ;  /* 0x00000084006f7308 */ /* 0x0005f00000000800 */
[----:B------:R-:W4:Y:S01]  /*1b010*/  MUFU.EX2 R90, R90 ;  /* 0x0000005a005a7308 */ /* 0x000f220000000800 */
[----:B--2---:R-:W-:-:S04]  /*1b020*/  FADD.FTZ R132, R12, R115 ;  /* 0x000000730c847221 */ /* 0x004fc80000010000 */
[----:B-1----:R-:W-:-:S03]  /*1b030*/  FADD.FTZ R132, R114, R132 ;  /* 0x0000008472847221 */ /* 0x002fc60000010000 */
[----:B------:R-:W1:Y:S01]  /*1b040*/  MUFU.EX2 R94, R94 ;  /* 0x0000005e005e7308 */ /* 0x000e620000000800 */
[----:B0-----:R-:W-:-:S01]  /*1b050*/  FADD.FTZ R132, R20, R132 ;  /* 0x0000008414847221 */ /* 0x001fc20000010000 */
[----:B------:R-:W-:Y:S02]  /*1b060*/  WARPGROUP.DEPBAR.LE gsb0, 0x0 ;  /* 0x00008000000079c5 */ /* 0x000fe40000010000 */
[----:B------:R0:W-:Y:S06]  /*1b070*/  BAR.ARV R14, 0x100 ;  /* 0x0004000e0000751d */ /* 0x0001ec0000002000 */
[----:B---3--:R-:W-:-:S01]  /*1b080*/  FADD.FTZ R132, R118, R132 ;  /* 0x0000008476847221 */ /* 0x008fc20000010000 */
[----:B------:R-:W2:Y:S01]  /*1b090*/  MUFU.EX2 R93, R93 ;  /* 0x0000005d005d7308 */ /* 0x000ea20000000800 */
[----:B0-----:R-:W-:-:S02]  /*1b0a0*/  @!P2 IMAD R14, R233, 0x8, R16 ;  /* 0x00000008e90ea824 */ /* 0x001fc400078e0210 */
[----:B----4-:R-:W-:Y:S02]  /*1b0b0*/  FADD.FTZ R132, R21, R132 ;  /* 0x0000008415847221 */ /* 0x010fe40000010000 */
[----:B------:R-:W-:Y:S02]  /*1b0c0*/  @!P2 VIADD R14, R14, 0x2e840 ;  /* 0x0002e8400e0ea836 */ /* 0x000fe40000000000 */
[----:B------:R-:W-:Y:S01]  /*1b0d0*/  FADD.FTZ R132, R90, R132 ;  /* 0x000000845a847221 */ /* 0x000fe20000010000 */
[----:B------:R-:W0:Y:S02]  /*1b0e0*/  MUFU.EX2 R115, R133 ;  /* 0x0000008500737308 */ /* 0x000e240000000800 */
[----:B------:R-:W-:Y:S01]  /*1b0f0*/  @!P2 PRMT R14, RZ, 0x654, R14 ;  /* 0x00000654ff0ea816 */ /* 0x000fe2000000000e */
[----:B------:R-:W-:-:S03]  /*1b100*/  FADD.FTZ R132, R111, R132 ;  /* 0x000000846f847221 */ /* 0x000fc60000010000 */
[----:B------:R3:W-:Y:S01]  /*1b110*/  @!P2 SYNCS.ARRIVE.TRANS64.RED.A1T0 RZ, [R14+URZ], RZ ;  /* 0x000000ff0effa9a7 */ /* 0x0007e2000810043f */
[----:B-1----:R-:W-:-:S01]  /*1b120*/  FADD.FTZ R132, R94, R132 ;  /* 0x000000845e847221 */ /* 0x002fc20000010000 */
        /* <DEDUP_REMOVED lines=14> */
[----:B------:R-:W3:Y:S01]  /*1b210*/  MUFU.EX2 R101, R101 ;  /* 0x0000006500657308 */ /* 0x000ee20000000800 */
[----:B0-----:R-:W-:-:S01]  /*1b220*/  FADD.FTZ R132, R102, R132 ;  /* 0x0000008466847221 */ /* 0x001fc20000010000 */
[----:B-1----:R-:W-:-:S03]  /*1b230*/  FADD.FTZ R236, R89, R129 ;  /* 0x0000008159ec7221 */ /* 0x002fc60000010000 */
[----:B---3--:R-:W-:Y:S01]  /*1b240*/  FADD.FTZ R14, R101, R132 ;  /* 0x00000084650e7221 */ /* 0x008fe20000010000 */
[----:B------:R-:W-:Y:S06]  /*1b250*/  @!P1 BRA `(.L_x_8127) ;  /* 0x0000000000049947 */ /* 0x000fec0003800000 */
[----:B------:R-:W-:Y:S01]  /*1b260*/  BPT.TRAP 0x1 ;  /* 0x000000040000795c */ /* 0x000fe20000300000 */
.L_x_8127:
[----:B------:R-:W2:Y:S04]  /*1b270*/  LDL R105, [R1+0x50] ;  /* 0x0000500001697983 */ /* 0x000ea80000100800 */
[----:B------:R-:W3:Y:S01]  /*1b280*/  LDL R132, [R1+0x3c] ;  /* 0x00003c0001847983 */ /* 0x000ee20000100800 */
[----:B------:R-:W-:Y:S02]  /*1b290*/  F2FP.SATFINITE.E4M3.F32.PACK_AB_MERGE_C R108, R109, R108, RZ ;  /* 0x0000006c6d6c723e */ /* 0x000fe400048070ff */
[----:B------:R-:W-:Y:S02]  /*1b2a0*/  F2FP.SATFINITE.E4M3.F32.PACK_AB_MERGE_C R12, R12, R110, RZ ;  /* 0x0000006e0c0c723e */ /* 0x000fe400048070ff */
[----:B------:R-:W-:Y:S02]  /*1b2b0*/  F2FP.SATFINITE.E4M3.F32.PACK_AB_MERGE_C R21, R21, R118, RZ ;  /* 0x000000761515723e */ /* 0x000fe400048070ff */
[----:B------:R-:W-:-:S02]  /*1b2c0*/  F2FP.SATFINITE.E4M3.F32.PACK_AB_MERGE_C R108, R103, R99, R108 ;  /* 0x00000063676c723e */ /* 0x000fc4000480706c */
[----:B------:R-:W-:Y:S02]  /*1b2d0*/  F2FP.SATFINITE.E4M3.F32.PACK_AB_MERGE_C R106, R107, R106, R12 ;  /* 0x0000006a6b6a723e */ /* 0x000fe4000480700c */
        /* <DEDUP_REMOVED lines=128> */
[----:B------:R-:W-:Y:S01]  /*1bae0*/  IMAD.MOV.U32 R231, RZ, RZ, R233 ;  /* 0x000000ffffe77224 */ /* 0x000fe200078e00e9 */
[----:B------:R-:W-:Y:S06]  /*1baf0*/  @P2 BRA `(.L_x_8128) ;  /* 0xffffffb000042947 */ /* 0x000fec000383ffff */
[----:B------:R-:W-:-:S07]  /*1bb00*/  IMAD.MOV.U32 R231, RZ, RZ, R233 ;  /* 0x000000ffffe77224 */ /* 0x000fce00078e00e9 */
.L_x_8117:
[----:B------:R-:W-:-:S13]  /*1bb10*/  ISETP.GE.AND P0, PT, R15, RZ, PT ;  /* 0x000000ff0f00720c */ /* 0x000fda0003f06270 */
[----:B------:R-:W-:Y:S05]  /*1bb20*/  @!P0 BRA `(.L_x_8129) ;  /* 0x0000004000208947 */ /* 0x000fea0003800000 */
[----:B------:R-:W-:Y:S02]  /*1bb30*/  IMAD.MOV.U32 R233, RZ, RZ, R0 ;  /* 0x000000ffffe97224 */ /* 0x000fe400078e0000 */
[----:B------:R-:W-:Y:S02]  /*1bb40*/  IMAD.MOV.U32 R234, RZ, RZ, R3 ;  /* 0x000000ffffea7224 */ /* 0x000fe400078e0003 */
[----:B------:R-:W-:Y:S02]  /*1bb50*/  IMAD.MOV.U32 R12, RZ, RZ, R232 ;  /* 0x000000ffff0c7224 */ /* 0x000fe400078e00e8 */
[----:B------:R-:W-:-:S07]  /*1bb60*/  IMAD.MOV.U32 R235, RZ, RZ, R231 ;  /* 0x000000ffffeb7224 */ /* 0x000fce00078e00e7 */
.L_x_8140:
        /* <DEDUP_REMOVED lines=8> */
[----:B-1----:R-:W-:Y:S05]  /*1bbf0*/  @P2 BRA `(.L_x_8130) ;  /* 0x0000000000302947 */ /* 0x002fea0003800000 */
[----:B------:R-:W-:Y:S05]  /*1bc00*/  @!P1 BRA `(.L_x_8131) ;  /* 0x0000000000049947 */ /* 0x000fea0003800000 */
[----:B------:R-:W-:Y:S01]  /*1bc10*/  BPT.TRAP 0x1 ;  /* 0x000000040000795c */ /* 0x000fe20000300000 */
.L_x_8131:
[----:B------:R-:W-:Y:S01]  /*1bc20*/  IMAD R0, R231, 0x8, R16 ;  /* 0x00000008e7007824 */ /* 0x000fe200078e0210 */
[----:B------:R-:W-:-:S04]  /*1bc30*/  SHF.L.U32 R3, R232, 0x1f, RZ ;  /* 0x0000001fe8037819 */ /* 0x000fc800000006ff */
[----:B------:R1:W2:Y:S01]  /*1bc40*/  SYNCS.PHASECHK.TRANS64.TRYWAIT P0, [R0+URZ+0x2e830], R3 ;  /* 0x02e83003000075a7 */ /* 0x0002a2000800017f */
[----:B------:R-:W-:Y:S05]  /*1bc50*/  @!P1 BRA `(.L_x_8132) ;  /* 0x0000000000049947 */ /* 0x000fea0003800000 */
[----:B------:R-:W-:Y:S01]  /*1bc60*/  BPT.TRAP 0x1 ;  /* 0x000000040000795c */ /* 0x000fe20000300000 */
.L_x_8132:
[----:B------:R-:W-:Y:S04]  /*1bc70*/  BSSY B0, `(.L_x_8130) ;  /* 0x0000004000007945 */ /* 0x000fe80003800000 */
[----:B--2---:R-:W-:Y:S05]  /*1bc80*/  @P0 BRA `(.L_x_8133) ;  /* 0x0000000000080947 */ /* 0x004fea0003800000 */
[----:B------:R-:W2:Y:S02]  /*1bc90*/  SYNCS.PHASECHK.TRANS64.TRYWAIT P0, [R0+URZ+0x2e830], R3 ;  /* 0x02e83003000075a7 */ /* 0x000ea4000800017f */
[----:B--2---:R-:W-:Y:S05]  /*1bca0*/  @!P0 BRA `(.L_x_8134) ;  /* 0x000000f8000c8947 */ /* 0x004fea0003800000 */
.L_x_8133:
[----:B------:R-:W-:Y:S05]  /*1bcb0*/  BSYNC B0 ;  /* 0x0000000000007941 */ /* 0x000fea0003800000 */
.L_x_8130:
[----:B-12---:R-:W2:Y:S01]  /*1bcc0*/  LDL R3, [R1+0x48] ;  /* 0x0000480001037983 */ /* 0x006ea20000100800 */
[----:B------:R-:W-:Y:S05]  /*1bcd0*/  WARPSYNC.ALL ;  /* 0x0000000000007948 */ /* 0x000fea0003800000 */
[----:B------:R-:W1:Y:S01]  /*1bce0*/  S2R R0, SR_TID.X ;  /* 0x0000000000007919 */ /* 0x000e620000002100 */
[----:B------:R-:W-:Y:S01]  /*1bcf0*/  IMAD.MOV.U32 R89, RZ, RZ, 0x40000040 ;  /* 0x40000040ff597424 */ /* 0x000fe200078e00ff */
[----:B------:R-:W-:Y:S01]  /*1bd00*/  MOV R13, UR38 ;  /* 0x00000026000d7c02 */ /* 0x000fe20008000f00 */
[----:B------:R-:W-:Y:S01]  /*1bd10*/  IMAD.MOV.U32 R93, RZ, RZ, 0x40000040 ;  /* 0x40000040ff5d7424 */ /* 0x000fe200078e00ff */
[----:B------:R-:W-:Y:S01]  /*1bd20*/  STL [R1+0xfc], R28 ;  /* 0x0000fc1c01007387 */ /* 0x000fe20000100800 */
        /* <DEDUP_REMOVED lines=10> */
[C---:B------:R-:W-:Y:S01]  /*1bdd0*/  R2UR UR5, R91.reuse ;  /* 0x000000005b0572ca */ /* 0x040fe200000e0000 */
[----:B------:R-:W-:Y:S01]  /*1bde0*/  STL [R1+0xf0], R25 ;  /* 0x0000f01901007387 */ /* 0x000fe20000100800 */
[----:B------:R-:W-:Y:S02]  /*1bdf0*/  R2UR UR7, R91 ;  /* 0x000000005b0772ca */ /* 0x000fe400000e0000 */
[----:B------:R-:W-:Y:S01]  /*1be00*/  R2UR UR9, R93 ;  /* 0x000000005d0972ca */ /* 0x000fe200000e0000 */
[----:B------:R-:W-:Y:S01]  /*1be10*/  STL [R1+0xec], R24 ;  /* 0x0000ec1801007387 */ /* 0x000fe20000100800 */
[----:B------:R-:W-:Y:S02]  /*1be20*/  R2UR UR11, R89 ;  /* 0x00000000590b72ca */ /* 0x000fe400000e0000 */
[C---:B------:R-:W-:Y:S01]  /*1be30*/  R2UR UR59, R91.reuse ;  /* 0x000000005b3b72ca */ /* 0x040fe200000e0000 */
[----:B------:R-:W-:Y:S01]  /*1be40*/  STL [R1+0xe8], R23 ;  /* 0x0000e81701007387 */ /* 0x000fe20000100800 */
[----:B------:R-:W-:-:S02]  /*1be50*/  R2UR UR29, R91 ;  /* 0x000000005b1d72ca */ /* 0x000fc400000e0000 */
[----:B------:R-:W-:Y:S01]  /*1be60*/  R2UR UR13, R89 ;  /* 0x00000000590d72ca */ /* 0x000fe200000e0000 */
[----:B------:R3:W-:Y:S01]  /*1be70*/  STL [R1+0xe4], R22 ;  /* 0x0000e41601007387 */ /* 0x0007e20000100800 */
[----:B------:R-:W-:Y:S02]  /*1be80*/  R2UR UR15, R93 ;  /* 0x000000005d0f72ca */ /* 0x000fe400000e0000 */
[----:B-1----:R-:W-:Y:S01]  /*1be90*/  SHF.R.U32.HI R0, RZ, 0x7, R0 ;  /* 0x00000007ff007819 */ /* 0x002fe20000011600 */
[----:B------:R-:W-:Y:S01]  /*1bea0*/  STL [R1+0xe0], R19 ;  /* 0x0000e01301007387 */ /* 0x000fe20000100800 */
[----:B------:R-:W-:Y:S02]  /*1beb0*/  R2UR UR31, R89 ;  /* 0x00000000591f72ca */ /* 0x000fe400000e0000 */
[C---:B------:R-:W-:Y:S01]  /*1bec0*/  R2UR UR21, R91.reuse ;  /* 0x000000005b1572ca */ /* 0x040fe200000e0000 */
[----:B------:R-:W-:Y:S01]  /*1bed0*/  VIADD R94, R0, 0x8 ;  /* 0x00000008005e7836 */ /* 0x000fe20000000000 */
[----:B------:R1:W-:Y:S01]  /*1bee0*/  STL [R1+0xdc], R18 ;  /* 0x0000dc1201007387 */ /* 0x0003e20000100800 */
[----:B---3--:R-:W-:Y:S01]  /*1bef0*/  MOV R22, UR43 ;  /* 0x0000002b00167c02 */ /* 0x008fe20008000f00 */
[----:B------:R-:W-:Y:S01]  /*1bf00*/  UMOV UR43, UR25 ;  /* 0x00000019002b7c82 */ /* 0x000fe20008000000 */
[----:B------:R-:W-:Y:S01]  /*1bf10*/  R2UR UR23, R91 ;  /* 0x000000005b1772ca */ /* 0x000fe200000e0000 */
[----:B------:R3:W-:Y:S01]  /*1bf20*/  BAR.SYNC.DEFER_BLOCKING R94, 0x100 ;  /* 0x0004005e0000751d */ /* 0x0007e20000010000 */
[----:B------:R-:W-:-:S02]  /*1bf30*/  MOV R96, UR43 ;  /* 0x0000002b00607c02 */ /* 0x000fc40008000f00 */
[----:B------:R-:W-:Y:S02]  /*1bf40*/  R2UR UR27, R89 ;  /* 0x00000000591b72ca */ /* 0x000fe400000e0000 */
[C---:B------:R-:W-:Y:S01]  /*1bf50*/  R2UR UR25, R5.reuse ;  /* 0x00000000051972ca */ /* 0x040fe200000e0000 */
[----:B------:R-:W-:Y:S01]  /*1bf60*/  UMOV UR43, UR5 ;  /* 0x00000005002b7c82 */ /* 0x000fe20008000000 */
[----:B-1----:R-:W-:Y:S01]  /*1bf70*/  MOV R18, UR35 ;  /* 0x0000002300127c02 */ /* 0x002fe20008000f00 */
[----:B------:R-:W-:Y:S01]  /*1bf80*/  STL [R1+0xd8], R17 ;  /* 0x0000d81101007387 */ /* 0x000fe20000100800 */
[----:B------:R-:W-:Y:S01]  /*1bf90*/  UMOV UR35, UR17 ;  /* 0x0000001100237c82 */ /* 0x000fe20008000000 */
[C---:B------:R-:W-:Y:S02]  /*1bfa0*/  R2UR UR17, R5.reuse ;  /* 0x00000000051172ca */ /* 0x040fe400000e0000 */
[C---:B------:R-:W-:Y:S01]  /*1bfb0*/  R2UR UR5, R5.reuse ;  /* 0x00000000050572ca */ /* 0x040fe200000e0000 */
[----:B------:R1:W-:Y:S01]  /*1bfc0*/  STL [R1+0xd4], R16 ;  /* 0x0000d41001007387 */ /* 0x0003e20000100800 */
[----:B------:R-:W-:Y:S01]  /*1bfd0*/  MOV R28, UR35 ;  /* 0x00000023001c7c02 */ /* 0x000fe20008000f00 */
[----:B------:R-:W-:Y:S01]  /*1bfe0*/  UMOV UR35, UR9 ;  /* 0x0000000900237c82 */ /* 0x000fe20008000000 */
[----:B------:R-:W-:Y:S01]  /*1bff0*/  R2UR UR9, R5 ;  /* 0x00000000050972ca */ /* 0x000fe200000e0000 */
[----:B------:R-:W-:Y:S01]  /*1c000*/  STL [R1+0xd0], R15 ;  /* 0x0000d00f01007387 */ /* 0x000fe20000100800 */
[----:B------:R-:W-:-:S02]  /*1c010*/  R2UR UR47, R89 ;  /* 0x00000000592f72ca */ /* 0x000fc400000e0000 */
[----:B------:R-:W-:Y:S01]  /*1c020*/  R2UR UR51, R91 ;  /* 0x000000005b3372ca */ /* 0x000fe200000e0000 */
[----:B------:R-:W-:Y:S01]  /*1c030*/  STL [R1+0xcc], R14 ;  /* 0x0000cc0e01007387 */ /* 0x000fe20000100800 */
[----:B------:R-:W-:Y:S01]  /*1c040*/  R2UR UR55, R89 ;  /* 0x00000000593772ca */ /* 0x000fe200000e0000 */
[----:B------:R-:W-:Y:S01]  /*1c050*/  IMAD.MOV.U32 R91, RZ, RZ, 0x40000040 ;  /* 0x40000040ff5b7424 */ /* 0x000fe200078e00ff */
[----:B------:R-:W-:Y:S01]  /*1c060*/  WARPGROUP.ARRIVE ;  /* 0x00000000000079c5 */ /* 0x000fe20000000000 */
[----:B-1----:R-:W-:Y:S01]  /*1c070*/  MOV R16, UR59 ;  /* 0x0000003b00107c02 */ /* 0x002fe20008000f00 */
[----:B------:R-:W-:Y:S01]  /*1c080*/  UMOV UR59, UR29 ;  /* 0x0000001d003b7c82 */ /* 0x000fe20008000000 */
[----:B------:R-:W-:Y:S01]  /*1c090*/  STL [R1+0xc8], R12 ;  /* 0x0000c80c01007387 */ /* 0x000fe20000100800 */
[----:B------:R-:W-:Y:S01]  /*1c0a0*/  MOV R26, UR59 ;  /* 0x0000003b001a7c02 */ /* 0x000fe20008000f00 */
[----:B------:R-:W-:Y:S01]  /*1c0b0*/  UMOV UR59, UR13 ;  /* 0x0000000d003b7c82 */ /* 0x000fe20008000000 */
[----:B------:R-:W-:Y:S01]  /*1c0c0*/  R2UR UR13, R5 ;  /* 0x00000000050d72ca */ /* 0x000fe200000e0000 */
[----:B------:R1:W-:Y:S01]  /*1c0d0*/  STL [R1+0xc4], R2 ;  /* 0x0000c40201007387 */ /* 0x0003e20000100800 */
[----:B------:R-:W-:Y:S01]  /*1c0e0*/  IMAD.MOV.U32 R89, RZ, RZ, 0x40000040 ;  /* 0x40000040ff597424 */ /* 0x000fe200078e00ff */
[----:B------:R-:W-:-:S02]  /*1c0f0*/  R2UR UR40, R4 ;  /* 0x00000000042872ca */ /* 0x000fc400000e0000 */
[----:B------:R-:W-:Y:S02]  /*1c100*/  R2UR UR41, R5 ;  /* 0x00000000052972ca */ /* 0x000fe400000e0000 */
[C---:B------:R-:W-:Y:S02]  /*1c110*/  R2UR UR32, R10.reuse ;  /* 0x000000000a2072ca */ /* 0x040fe400000e0000 */
[----:B------:R-:W-:Y:S02]  /*1c120*/  R2UR UR33, R11 ;  /* 0x000000000b2172ca */ /* 0x000fe400000e0000 */
[----:B-1----:R-:W-:Y:S02]  /*1c130*/  MOV R2, UR39 ;  /* 0x0000002700027c02 */ /* 0x002fe40008000f00 */
[----:B------:R-:W-:Y:S02]  /*1c140*/  R2UR UR39, R93 ;  /* 0x000000005d2772ca */ /* 0x000fe400000e0000 */
[----:B------:R-:W-:-:S02]  /*1c150*/  R2UR UR56, R10 ;  /* 0x000000000a3872ca */ /* 0x000fc400000e0000 */
[----:B------:R-:W-:Y:S02]  /*1c160*/  R2UR UR57, R11 ;  /* 0x000000000b3972ca */ /* 0x000fe400000e0000 */
[----:B------:R-:W-:-:S07]  /*1c170*/  MOV R0, UR36 ;  /* 0x0000002400007c02 */ /* 0x000fce0008000f00 */
        /* <DEDUP_REMOVED lines=68> */
[C---:B------:R-:W-:Y:S01]  /*1c5c0*/  R2UR UR12, R4.reuse ;  /* 0x00000000040c72ca */ /* 0x040fe200000e0000 */
[----:B------:R-:W-:Y:S01]  /*1c5d0*/  IMAD.MOV.U32 R21, RZ, RZ, R95 ;  /* 0x000000ffff157224 */ /* 0x000fe200078e005f */
[----:B------:R-:W-:-:S02]  /*1c5e0*/  R2UR UR24, R4 ;  /* 0x00000000041872ca */ /* 0x000fc400000e0000 */
        /* <DEDUP_REMOVED lines=38> */
[----:B0-----:R-:W-:-:S06]  /*1c850*/  WARPGROUP.ARRIVE ;  /* 0x00000000000079c5 */ /* 0x001fcc0000000000 */
[----:B------:R-:W-:Y:S01]  /*1c860*/  QGMMA.64x32x32.F32.E4M3.E4M3 R104, gdesc[UR24], RZ, !UPT, gsb0 ;  /* 0x00600000186879f3 */ /* 0x000fe2000c0008ff */
[----:B------:R-:W-:Y:S02]  /*1c870*/  R2UR UR26, R88 ;  /* 0x00000000581a72ca */ /* 0x000fe400000e0000 */
[----:B------:R-:W-:Y:S01]  /*1c880*/  R2UR UR27, R89 ;  /* 0x00000000591b72ca */ /* 0x000fe200000e0000 */
[----:B------:R-:W-:Y:S02]  /*1c890*/  WARPGROUP.DEPBAR.LE gsb0, 0x0 ;  /* 0x00008000000079c5 */ /* 0x000fe40000010000 */
[----:B---3--:R-:W-:-:S06]  /*1c8a0*/  WARPGROUP.ARRIVE ;  /* 0x00000000000079c5 */ /* 0x008fcc0000000000 */
        /* <DEDUP_REMOVED lines=141> */
.L_x_8136:
[----:B-----5:R-:W-:Y:S01]  /*1d180*/  SHF.L.U32 R0, R12, 0x1f, RZ ;  /* 0x0000001f0c007819 */ /* 0x020fe200000006ff */
[----:B------:R-:W-:-:S04]  /*1d190*/  IMAD R3, R235, 0x8, R16 ;  /* 0x00000008eb037824 */ /* 0x000fc800078e0210 */
[----:B------:R0:W1:Y:S01]  /*1d1a0*/  SYNCS.PHASECHK.TRANS64.TRYWAIT P0, [R3+URZ+0x2e850], R0 ;  /* 0x02e85000030075a7 */ /* 0x000062000800017f */
[----:B------:R-:W-:Y:S05]  /*1d1b0*/  @!P1 BRA `(.L_x_8137) ;  /* 0x0000000000049947 */ /* 0x000fea0003800000 */
[----:B------:R-:W-:Y:S01]  /*1d1c0*/  BPT.TRAP 0x1 ;  /* 0x000000040000795c */ /* 0x000fe20000300000 */
.L_x_8137:
[----:B-1----:R-:W-:Y:S05]  /*1d1d0*/  @P0 BRA `(.L_x_8135) ;  /* 0x0000000000080947 */ /* 0x002fea0003800000 */
[----:B------:R-:W1:Y:S02]  /*1d1e0*/  SYNCS.PHASECHK.TRANS64.TRYWAIT P0, [R3+URZ+0x2e850], R0 ;  /* 0x02e85000030075a7 */ /* 0x000e64000800017f */
[----:B-1----:R-:W-:Y:S05]  /*1d1f0*/  @!P0 BRA `(.L_x_8138) ;  /* 0x000000e000cc8947 */ /* 0x002fea0003800000 */
.L_x_8135:
[----:B01---5:R-:W-:Y:S01]  /*1d200*/  VIADD R0, R16, 0x400 ;  /* 0x0000040010007836 */ /* 0x023fe20000000000 */
        /* <DEDUP_REMOVED lines=133> */
[----:B0-----:R-:W-:Y:S02]  /*1da60*/  LOP3.LUT R226, R227, 0x7f, RZ, 0xc0, !PT ;  /* 0x0000007fe3e27812 */ /* 0x001fe400078ec0ff */
[----:B------:R-:W-:Y:S01]  /*1da70*/  FMNMX.FTZ R0, R99, R0, !PT ;  /* 0x0000000063007209 */ /* 0x000fe20007810000 */
[----:B------:R-:W0:Y:S01]  /*1da80*/  S2R R227, SR_TID.X ;  /* 0x0000000000e37919 */ /* 0x000e220000002100 */
[----:B------:R-:W-:Y:S02]  /*1da90*/  ISETP.NE.AND P0, PT, R226, RZ, PT ;  /* 0x000000ffe200720c */ /* 0x000fe40003f05270 */
[----:B------:R-:W-:-:S04]  /*1daa0*/  FMNMX.FTZ R0, R102, R0, !PT ;  /* 0x0000000066007209 */ /* 0x000fc80007810000 */
[----:B------:R-:W-:-:S05]  /*1dab0*/  FMNMX.FTZ R0, R103, R0, !PT ;  /* 0x0000000067007209 */ /* 0x000fca0007810000 */
[----:B------:R-:W1:Y:S01]  /*1dac0*/  SHFL.BFLY PT, R13, R0, 0x2, 0x1f ;  /* 0x0c401f00000d7f89 */ /* 0x000e6200000e0000 */
[----:B0-----:R-:W-:Y:S02]  /*1dad0*/  SHF.R.U32.HI R227, RZ, 0x7, R227 ;  /* 0x00000007ffe37819 */ /* 0x001fe400000116e3 */
[----:B-1----:R-:W-:-:S05]  /*1dae0*/  FMNMX.FTZ R0, R0, R13, !PT ;  /* 0x0000000d00007209 */ /* 0x002fca0007810000 */
[----:B------:R-:W0:Y:S02]  /*1daf0*/  SHFL.BFLY PT, R13, R0, 0x1, 0x1f ;  /* 0x0c201f00000d7f89 */ /* 0x000e2400000e0000 */
[----:B0-----:R-:W-:Y:S01]  /*1db00*/  FMNMX.FTZ R0, R0, R13, !PT ;  /* 0x0000000d00007209 */ /* 0x001fe20007810000 */
        /* <DEDUP_REMOVED lines=12> */
[----:B------:R-:W0:Y:S01]  /*1dbd0*/  SHFL.BFLY PT, R20, R3, 0x2, 0x1f ;  /* 0x0c401f0003147f89 */ /* 0x000e2200000e0000 */
[----:B------:R-:W-:Y:S01]  /*1dbe0*/  IMAD.MOV.U32 R21, RZ, RZ, -0x3ffffff0 ;  /* 0xc0000010ff157424 */ /* 0x000fe200078e00ff */
[----:B0-----:R-:W-:Y:S01]  /*1dbf0*/  FMNMX.FTZ R3, R3, R20, !PT ;  /* 0x0000001403037209 */ /* 0x001fe20007810000 */
[----:B------:R-:W-:Y:S01]  /*1dc00*/  VIADD R20, R12, 0x500 ;  /* 0x000005000c147836 */ /* 0x000fe20000000000 */
[----:B------:R-:W-:Y:S02]  /*1dc10*/  WARPGROUP.DEPBAR.LE gsb0, 0x0 ;  /* 0x00008000000079c5 */ /* 0x000fe40000010000 */
[----:B------:R-:W-:-:S06]  /*1dc20*/  WARPGROUP.ARRIVE ;  /* 0x00000000000079c5 */ /* 0x000fcc0000000000 */
[----:B------:R-:W-:Y:S01]  /*1dc30*/  QGMMA.64x128x32.F32.E4M3.E4M3 R24, R208, gdesc[UR4], R24, gsb0 ;  /* 0x01e00004d0187df3 */ /* 0x000fe20008000818 */
[----:B------:R-:W-:Y:S01]  /*1dc40*/  R2UR UR6, R20 ;  /* 0x00000000140672ca */ /* 0x000fe200000e0000 */
[----:B------:R-:W-:-:S01]  /*1dc50*/  FADD.FTZ R20, -R0, R233 ;  /* 0x000000e900147221 */ /* 0x000fc20000010100 */
[----:B------:R-:W-:-:S03]  /*1dc60*/  R2UR UR7, R21 ;  /* 0x00000000150772ca */ /* 0x000fc600000e0000 */
[----:B------:R-:W-:-:S06]  /*1dc70*/  FMUL.FTZ R20, R2, R20 ;  /* 0x0000001402147220 */ /* 0x000fcc0000410000 */
[----:B------:R-:W-:Y:S01]  /*1dc80*/  MUFU.EX2 R20, R20 ;  /* 0x0000001400147308 */ /* 0x000fe20000000800 */
[----:B------:R-:W-:Y:S02]  /*1dc90*/  WARPGROUP.DEPBAR.LE gsb0, 0x0 ;  /* 0x00008000000079c5 */ /* 0x000fe40000010000 */
[----:B------:R-:W-:Y:S01]  /*1dca0*/  WARPGROUP.ARRIVE ;  /* 0x00000000000079c5 */ /* 0x000fe20000000000 */
[----:B------:R-:W0:Y:S05]  /*1dcb0*/  SHFL.BFLY PT, R208, R3, 0x1, 0x1f ;  /* 0x0c201f0003d07f89 */ /* 0x000e2a00000e0000 */
[----:B------:R-:W-:Y:S01]  /*1dcc0*/  QGMMA.64x128x32.F32.E4M3.E4M3 R24, R204, gdesc[UR4], R24, gsb0 ;  /* 0x01e00004cc187df3 */ /* 0x000fe20008000818 */
[----:B0-----:R-:W-:-:S05]  /*1dcd0*/  FMNMX.FTZ R3, R3, R208, !PT ;  /* 0x000000d003037209 */ /* 0x001fca0007810000 */
        /* <DEDUP_REMOVED lines=54> */
[C---:B------:R-:W-:Y:S01]  /*1e040*/  FFMA.FTZ R100, R2.reuse, R100, -R21 ;  /* 0x0000006402647223 */ /* 0x040fe20000010815 */
[----:B------:R-:W-:Y:S01]  /*1e050*/  FMUL.FTZ R13, R2, R13 ;  /* 0x0000000d020d7220 */ /* 0x000fe20000410000 */
[----:B------:R-:W-:Y:S08]  /*1e060*/  MUFU.EX2 R184, R184 ;  /* 0x000000b800b87308 */ /* 0x000ff00000000800 */
[----:B------:R-:W0:Y:S08]  /*1e070*/  MUFU.EX2 R13, R13 ;  /* 0x0000000d000d7308 */ /* 0x000e300000000800 */
[----:B------:R-:W1:Y:S08]  /*1e080*/  MUFU.EX2 R185, R185 ;  /* 0x000000b900b97308 */ /* 0x000e700000000800 */
[----:B------:R-:W2:Y:S01]  /*1e090*/  MUFU.EX2 R188, R188 ;  /* 0x000000bc00bc7308 */ /* 0x000ea20000000800 */
[----:B0-----:R-:W-:-:S07]  /*1e0a0*/  FFMA.FTZ R236, R13, R236, R184 ;  /* 0x000000ec0dec7223 */ /* 0x001fce00000100b8 */
        /* <DEDUP_REMOVED lines=9> */
[----:B------:R-:W-:-:S01]  /*1e140*/  FFMA.FTZ R204, R2, R88, -R21 ;  /* 0x0000005802cc7223 */ /* 0x000fc20000010815 */
[C-C-:B------:R-:W-:Y:S01]  /*1e150*/  FFMA.FTZ R205, R2.reuse, R89, -R21.reuse ;  /* 0x0000005902cd7223 */ /* 0x140fe20000010815 */
[----:B------:R-:W-:-:S01]  /*1e160*/  FFMA.FTZ R21, R2, R101, -R21 ;  /* 0x0000006502157223 */ /* 0x000fc20000010815 */
[----:B------:R-:W-:Y:S01]  /*1e170*/  FFMA.FTZ R101, R2, R0, -8 ;  /* 0xc100000002657423 */ /* 0x000fe20000010000 */
[----:B------:R-:W-:Y:S01]  /*1e180*/  MUFU.EX2 R197, R197 ;  /* 0x000000c500c57308 */ /* 0x000fe20000000800 */
[----:B--2---:R-:W-:-:S01]  /*1e190*/  FADD.FTZ R236, R193, R236 ;  /* 0x000000ecc1ec7221 */ /* 0x004fc20000010000 */
[----:B------:R-:W-:Y:S01]  /*1e1a0*/  WARPGROUP.ARRIVE ;  /* 0x00000000000079c5 */ /* 0x000fe20000000000 */
[----:B------:R-:W-:-:S01]  /*1e1b0*/  FFMA.FTZ R186, R2, R186, -R101 ;  /* 0x000000ba02ba7223 */ /* 0x000fc20000010865 */
        /* <DEDUP_REMOVED lines=19> */
[----:B------:R-:W-:Y:S01]  /*1e2f0*/  FFMA.FTZ R158, R2, R158, -R101 ;  /* 0x0000009e029e7223 */ /* 0x000fe20000010865 */
[----:B0-----:R-:W-:-:S01]  /*1e300*/  FADD.FTZ R236, R196, R236 ;  /* 0x000000ecc4ec7221 */ /* 0x001fc20000010000 */
[----:B------:R-:W0:Y:S01]  /*1e310*/  MUFU.EX2 R190, R190 ;  /* 0x000000be00be7308 */ /* 0x000e220000000800 */
[----:B-1----:R-:W-:-:S01]  /*1e320*/  FFMA.FTZ R14, R20, R14, R186 ;  /* 0x0000000e140e7223 */ /* 0x002fc200000100ba */
[----:B------:R-:W-:Y:S01]  /*1e330*/  FFMA.FTZ R159, R2, R159, -R101 ;  /* 0x0000009f029f7223 */ /* 0x000fe20000010865 */
[----:B------:R-:W-:-:S01]  /*1e340*/  FADD.FTZ R236, R197, R236 ;  /* 0x000000ecc5ec7221 */ /* 0x000fc20000010000 */
        /* <DEDUP_REMOVED lines=41> */
[----:B------:R-:W-:-:S03]  /*1e5e0*/  FFMA.FTZ R102, R2, R102, -R101 ;  /* 0x0000006602667223 */ /* 0x000fc60000010865 */
        /* <DEDUP_REMOVED lines=66> */
[----:B------:R-:W-:Y:S02]  /*1ea10*/  VIADD R88, R12, 0x600 ;  /* 0x000006000c587836 */ /* 0x000fe40000000000 */
[----:B------:R-:W-:-:S03]  /*1ea20*/  FFMA.FTZ R12, R2, R111, -R101 ;  /* 0x0000006f020c7223 */ /* 0x000fc60000010865 */
[----:B------:R-:W-:Y:S01]  /*1ea30*/  R2UR UR6, R88 ;  /* 0x00000000580672ca */ /* 0x000fe200000e0000 */
[----:B------:R-:W0:Y:S01]  /*1ea40*/  MUFU.EX2 R161, R161 ;  /* 0x000000a100a17308 */ /* 0x000e220000000800 */
[----:B-1----:R-:W-:-:S01]  /*1ea50*/  FADD.FTZ R236, R160, R236 ;  /* 0x000000eca0ec7221 */ /* 0x002fc20000010000 */
[----:B------:R-:W-:-:S06]  /*1ea60*/  FFMA.FTZ R88, R2, R115, -R101 ;  /* 0x0000007302587223 */ /* 0x000fcc0000010865 */
[----:B------:R-:W1:Y:S01]  /*1ea70*/  MUFU.EX2 R146, R146 ;  /* 0x0000009200927308 */ /* 0x000e620000000800 */
[----:B--2---:R-:W-:-:S07]  /*1ea80*/  FADD.FTZ R89, R143, R89 ;  /* 0x000000598f597221 */ /* 0x004fce0000010000 */
[----:B------:R-:W2:Y:S01]  /*1ea90*/  MUFU.EX2 R164, R164 ;  /* 0x000000a400a47308 */ /* 0x000ea20000000800 */
[----:B0-----:R-:W-:-:S07]  /*1eaa0*/  FADD.FTZ R236, R161, R236 ;  /* 0x000000eca1ec7221 */ /* 0x001fce0000010000 */
[----:B------:R-:W0:Y:S01]  /*1eab0*/  MUFU.EX2 R165, R165 ;  /* 0x000000a500a57308 */ /* 0x000e220000000800 */
[----:B-1----:R-:W-:-:S01]  /*1eac0*/  FADD.FTZ R111, R146, R89 ;  /* 0x00000059926f7221 */ /* 0x002fc20000010000 */
[----:B------:R-:W-:-:S05]  /*1ead0*/  IMAD.MOV.U32 R89, RZ, RZ, -0x3ffffff0 ;  /* 0xc0000010ff597424 */ /* 0x000fca00078e00ff */
[----:B------:R-:W-:Y:S01]  /*1eae0*/  R2UR UR7, R89 ;  /* 0x00000000590772ca */ /* 0x000fe200000e0000 */
[----:B------:R-:W1:Y:S01]  /*1eaf0*/  MUFU.EX2 R136, R136 ;  /* 0x0000008800887308 */ /* 0x000e620000000800 */
[----:B--2---:R-:W-:-:S01]  /*1eb00*/  FADD.FTZ R236, R164, R236 ;  /* 0x000000eca4ec7221 */ /* 0x004fc20000010000 */
[C-C-:B------:R-:W-:Y:S01]  /*1eb10*/  FFMA.FTZ R89, R2.reuse, R119, -R101.reuse ;  /* 0x0000007702597223 */ /* 0x140fe20000010865 */
[----:B------:R-:W-:-:S05]  /*1eb20*/  FFMA.FTZ R101, R2, R103, -R101 ;  /* 0x0000006702657223 */ /* 0x000fca0000010865 */
[----:B------:R-:W2:Y:S01]  /*1eb30*/  MUFU.EX2 R137, R137 ;  /* 0x0000008900897308 */ /* 0x000ea20000000800 */
[----:B0-----:R-:W-:-:S03]  /*1eb40*/  FADD.FTZ R236, R165, R236 ;  /* 0x000000eca5ec7221 */ /* 0x001fc60000010000 */
[----:B------:R-:W-:Y:S04]  /*1eb50*/  QGMMA.64x128x32.F32.E4M3.E4M3 R24, R200, gdesc[UR4], R24, gsb0 ;  /* 0x01e00004c8187df3 */ /* 0x000fe80008000818 */
        /* <DEDUP_REMOVED lines=77> */
[----:B0-----:R-:W-:Y:S02]  /*1f030*/  @!P0 IMAD R14, R231, 0x8, R16 ;  /* 0x00000008e70e8824 */ /* 0x001fe400078e0210 */
[----:B--2---:R-:W-:-:S02]  /*1f040*/  FADD.FTZ R111, R113, R111 ;  /* 0x0000006f716f7221 */ /* 0x004fc40000010000 */
[----:B------:R-:W-:Y:S02]  /*1f050*/  @!P0 VIADD R14, R14, 0x2e840 ;  /* 0x0002e8400e0e8836 */ /* 0x000fe40000000000 */
[----:B------:R-:W0:Y:S03]  /*1f060*/  MUFU.EX2 R116, R116 ;  /* 0x0000007400747308 */ /* 0x000e260000000800 */
[----:B------:R-:W-:-:S04]  /*1f070*/  @!P0 PRMT R14, RZ, 0x654, R14 ;  /* 0x00000654ff0e8816 */ /* 0x000fc8000000000e */
[----:B------:R1:W-:Y:S01]  /*1f080*/  @!P0 SYNCS.ARRIVE.TRANS64.RED.A1T0 RZ, [R14+URZ], RZ ;  /* 0x000000ff0eff89a7 */ /* 0x0003e2000810043f */
        /* <DEDUP_REMOVED lines=37> */
[----:B---3--:R-:W-:-:S01]  /*1f2e0*/  FADD.FTZ R115, R102, R115 ;  /* 0x0000007366737221 */ /* 0x008fc20000010000 */
[----:B0-----:R-:W-:-:S03]  /*1f2f0*/  FADD.FTZ R236, R21, R111 ;  /* 0x0000006f15ec7221 */ /* 0x001fc60000010000 */
[----:B-1----:R-:W-:Y:S01]  /*1f300*/  FADD.FTZ R14, R101, R115 ;  /* 0x00000073650e7221 */ /* 0x002fe20000010000 */
[----:B------:R-:W-:Y:S06]  /*1f310*/  @!P1 BRA `(.L_x_8139) ;  /* 0x0000000000049947 */ /* 0x000fec0003800000 */
[----:B------:R-:W-:Y:S01]  /*1f320*/  BPT.TRAP 0x1 ;  /* 0x000000040000795c */ /* 0x000fe20000300000 */
.L_x_8139:
        /* <DEDUP_REMOVED lines=11> */
[----:B------:R-:W-:Y:S01]  /*1f3e0*/  F2FP.SATFINITE.E4M3.F32.PACK_AB_MERGE_C R106, R107, R106, R12 ;  /* 0x0000006a6b6a723e */ /* 0x000fe2000480700c */
        /* <DEDUP_REMOVED lines=114> */
[----:B------:R-:W-:Y:S02]  /*1fb10*/  IMAD.MOV.U32 R204, RZ, RZ, R108 ;  /* 0x000000ffffcc7224 */ /* 0x000fe400078e006c */
[----:B------:R-:W-:Y:S01]  /*1fb20*/  IMAD.MOV.U32 R205, RZ, RZ, R106 ;  /* 0x000000ffffcd7224 */ /* 0x000fe200078e006a */
[----:B--2---:R-:W-:Y:S01]  /*1fb30*/  R2UR UR4, R103 ;  /* 0x00000000670472ca */ /* 0x004fe200000e0000 */
[----:B------:R-:W-:-:S02]  /*1fb40*/  IMAD R103, R235, 0x8, R16 ;  /* 0x00000008eb677824 */ /* 0x000fc400078e0210 */
[----:B------:R-:W-:Y:S02]  /*1fb50*/  IMAD.MOV.U32 R235, RZ, RZ, R231 ;  /* 0x000000ffffeb7224 */ /* 0x000fe400078e00e7 */
[----:B------:R-:W-:-:S08]  /*1fb60*/  VIADD R103, R103, 0x2e860 ;  /* 0x0002e86067677836 */ /* 0x000fd00000000000 */
[----:B------:R-:W-:-:S05]  /*1fb70*/  IMAD.U32 R111, RZ, RZ, UR4 ;  /* 0x00000004ff6f7e24 */ /* 0x000fca000f8e00ff */
[----:B------:R-:W-:-:S04]  /*1fb80*/  PRMT R103, R111, 0x654, R103 ;  /* 0x000006546f677816 */ /* 0x000fc80000000067 */
[----:B------:R1:W-:Y:S01]  /*1fb90*/  SYNCS.ARRIVE.TRANS64.RED.A1T0 RZ, [R103+URZ], RZ ;  /* 0x000000ff67ff79a7 */ /* 0x0003e2000810043f */
[----:B------:R-:W-:Y:S05]  /*1fba0*/  @P0 BRA `(.L_x_8140) ;  /* 0xffffffbc00f00947 */ /* 0x000fea000383ffff */
.L_x_8129:
[----:B------:R-:W-:Y:S05]  /*1fbb0*/  WARPSYNC.ALL ;  /* 0x0000000000007948 */ /* 0x000fea0003800000 */
[----:B------:R-:W-:Y:S06]  /*1fbc0*/  BAR.ARV 0x8, 0x180 ;  /* 0x0206000000007b1d */ /* 0x000fec0000002000 */
[----:B------:R-:W-:Y:S05]  /*1fbd0*/  @!P1 BRA `(.L_x_8141) ;  /* 0x0000000000049947 */ /* 0x000fea0003800000 */
[----:B------:R-:W-:Y:S01]  /*1fbe0*/  BPT.TRAP 0x1 ;  /* 0x000000040000795c */ /* 0x000fe20000300000 */
.L_x_8141:
[----:B------:R-:W-:Y:S01]  /*1fbf0*/  IMAD R13, R231, 0x8, R16 ;  /* 0x00000008e70d7824 */ /* 0x000fe200078e0210 */
[----:B------:R-:W-:-:S04]  /*1fc00*/  SHF.L.U32 R4, R232, 0x1f, RZ ;  /* 0x0000001fe8047819 */ /* 0x000fc800000006ff */
[----:B------:R2:W3:Y:S01]  /*1fc10*/  SYNCS.PHASECHK.TRANS64.TRYWAIT P0, [R13+URZ+0x2e850], R4 ;  /* 0x02e850040d0075a7 */ /* 0x0004e2000800017f */
[----:B------:R-:W-:Y:S05]  /*1fc20*/  @!P1 BRA `(.L_x_8142) ;  /* 0x0000000000049947 */ /* 0x000fea0003800000 */
[----:B------:R-:W-:Y:S01]  /*1fc30*/  BPT.TRAP 0x1 ;  /* 0x000000040000795c */ /* 0x000fe20000300000 */
.L_x_8142:
[----:B------:R-:W-:-:S05]  /*1fc40*/  VIADD R16, R16, 0x400 ;  /* 0x0000040010107836 */ /* 0x000fca0000000000 */
[----:B------:R-:W-:-:S04]  /*1fc50*/  SHF.R.U32.HI R16, RZ, 0x4, R16 ;  /* 0x00000004ff107819 */ /* 0x000fc80000011610 */
[----:B------:R-:W-:-:S04]  /*1fc60*/  LOP3.LUT R16, R16, 0x3fff, RZ, 0xc0, !PT ;  /* 0x00003fff10107812 */ /* 0x000fc800078ec0ff */
[----:B------:R-:W-:Y:S01]  /*1fc70*/  LOP3.LUT R16, R16, 0x10000, RZ, 0xfc, !PT ;  /* 0x0001000010107812 */ /* 0x000fe200078efcff */
[----:B---3--:R-:W-:Y:S06]  /*1fc80*/  @P0 BRA `(.L_x_8143) ;  /* 0x0000000000080947 */ /* 0x008fec0003800000 */
[----:B------:R-:W3:Y:S02]  /*1fc90*/  SYNCS.PHASECHK.TRANS64.TRYWAIT P0, [R13+URZ+0x2e850], R4 ;  /* 0x02e850040d0075a7 */ /* 0x000ee4000800017f */
[----:B---3--:R-:W-:Y:S05]  /*1fca0*/  @!P0 BRA `(.L_x_8144) ;  /* 0x000000b800348947 */ /* 0x008fea0003800000 */
.L_x_8143:
[----:B--23--:R-:W-:Y:S01]  /*1fcb0*/  IMAD R4, R231, 0x700, R16 ;  /* 0x00000700e7047824 */ /* 0x00cfe200078e0210 */
[----:B------:R-:W2:Y:S01]  /*1fcc0*/  LDL R20, [R1+0xa4] ;  /* 0x0000a40001147983 */ /* 0x000ea20000100800 */
[----:B------:R-:W-:Y:S01]  /*1fcd0*/  IMAD.MOV.U32 R5, RZ, RZ, -0x3ffffff0 ;  /* 0xc0000010ff057424 */ /* 0x000fe200078e00ff */
[----:B------:R-:W-:Y:S05]  /*1fce0*/  WARPSYNC.ALL ;  /* 0x0000000000007948 */ /* 0x000fea0003800000 */
[C---:B------:R-:W-:Y:S01]  /*1fcf0*/  R2UR UR6, R4.reuse ;  /* 0x00000000040672ca */ /* 0x040fe200000e0000 */
[----:B------:R-:W-:Y:S01]  /*1fd00*/  VIADD R6, R4, 0x100 ;  /* 0x0000010004067836 */ /* 0x000fe20000000000 */
[----:B------:R-:W-:Y:S01]  /*1fd10*/  R2UR UR7, R5 ;  /* 0x00000000050772ca */ /* 0x000fe200000e0000 */
[----:B------:R-:W-:Y:S01]  /*1fd20*/  WARPGROUP.ARRIVE ;  /* 0x00000000000079c5 */ /* 0x000fe20000000000 */
[----:B------:R-:W-:Y:S01]  /*1fd30*/  IMAD.MOV.U32 R7, RZ, RZ, -0x3ffffff0 ;  /* 0xc0000010ff077424 */ /* 0x000fe200078e00ff */
[----:B------:R-:W3:Y:S01]  /*1fd40*/  LDL R15, [R1+0x90] ;  /* 0x00009000010f7983 */ /* 0x000ee20000100800 */
        /* <DEDUP_REMOVED lines=11> */
[----:B------:R-:W2:Y:S08]  /*1fe00*/  @P0 LDC.64 R8, c[0x0][0x9c8] ;  /* 0x00027200ff080b82 */ /* 0x000eb00000000a00 */
        /* <DEDUP_REMOVED lines=12> */
[-C--:B--2---:R-:W-:Y:S01]  /*1fed0*/  @P0 IMAD R6, R20, R8.reuse, RZ ;  /* 0x0000000814060224 */ /* 0x084fe200078e02ff */
[----:B------:R-:W-:Y:S01]  /*1fee0*/  R2UR UR7, R7 ;  /* 0x00000000070772ca */ /* 0x000fe200000e0000 */
[----:B------:R-:W-:Y:S02]  /*1fef0*/  VIADD R20, R4, 0x400 ;  /* 0x0000040004147836 */ /* 0x000fe40000000000 */
[C---:B---3--:R-:W-:Y:S01]  /*1ff00*/  @P0 IMAD R5, R15.reuse, R9, R6 ;  /* 0x000000090f050224 */ /* 0x048fe200078e0206 */
[----:B----4-:R-:W-:Y:S01]  /*1ff10*/  @P0 SHF.R.S32.HI R9, RZ, 0x1f, R12 ;  /* 0x0000001fff090819 */ /* 0x010fe2000001140c */
[----:B------:R-:W-:-:S04]  /*1ff20*/  @P0 IMAD.WIDE.U32 R6, R15, R8, RZ ;  /* 0x000000080f060225 */ /* 0x000fc800078e00ff */
[-C--:B-----5:R-:W-:Y:S02]  /*1ff30*/  @P0 IMAD R8, R9, R10.reuse, RZ ;  /* 0x0000000a09080224 */ /* 0x0a0fe400078e02ff */
[----:B------:R-:W-:Y:S02]  /*1ff40*/  @P0 IMAD.IADD R7, R7, 0x1, R5 ;  /* 0x0000000107070824 */ /* 0x000fe400078e0205 */
[C---:B------:R-:W-:Y:S02]  /*1ff50*/  @P0 IMAD R5, R12.reuse, R11, R8 ;  /* 0x0000000b0c050224 */ /* 0x040fe400078e0208 */
[----:B------:R-:W-:-:S04]  /*1ff60*/  @P0 IMAD.WIDE.U32 R6, R12, R10, R6 ;  /* 0x0000000a0c060225 */ /* 0x000fc800078e0006 */
[----:B------:R-:W-:Y:S01]  /*1ff70*/  @P0 IMAD.IADD R5, R7, 0x1, R5 ;  /* 0x0000000107050824 */ /* 0x000fe200078e0205 */
[----:B------:R-:W-:Y:S01]  /*1ff80*/  @P0 LEA R8, P2, R6, UR4, 0x2 ;  /* 0x0000000406080c11 */ /* 0x000fe2000f8410ff */
[----:B------:R-:W-:-:S03]  /*1ff90*/  IMAD.MOV.U32 R10, RZ, RZ, 0x3f800000 ;  /* 0x3f800000ff0a7424 */ /* 0x000fc600078e00ff */
[----:B------:R-:W-:-:S05]  /*1ffa0*/  @P0 LEA.HI.X R9, R6, UR5, R5, 0x2, P2 ;  /* 0x0000000506090c11 */ /* 0x000fca00090f1405 */
[----:B------:R2:W3:Y:S01]  /*1ffb0*/  @P0 LDG.E R10, desc[UR8][R8.64] ;  /* 0x00000008080a0981 */ /* 0x0004e2000c1e1900 */
        /* <DEDUP_REMOVED lines=14> */
[----:B------:R-:W4:Y:S01]  /*200a0*/  SHFL.BFLY PT, R7, R236, 0x2, 0x1f ;  /* 0x0c401f00ec077f89 */ /* 0x000f2200000e0000 */
[----:B------:R-:W-:Y:S02]  /*200b0*/  WARPGROUP.DEPBAR.LE gsb0, 0x0 ;  /* 0x00008000000079c5 */ /* 0x000fe40000010000 */
[----:B------:R-:W-:-:S06]  /*200c0*/  WARPGROUP.ARRIVE ;  /* 0x00000000000079c5 */ /* 0x000fcc0000000000 */
[----:B------:R-:W-:Y:S01]  /*200d0*/  QGMMA.64x128x32.F32.E4M3.E4M3 R24, R204, gdesc[UR4], R24, gsb0 ;  /* 0x01e00004cc187df3 */ /* 0x000fe20008000818 */
[----:B------:R-:W-:Y:S02]  /*200e0*/  R2UR UR6, R4 ;  /* 0x00000000040672ca */ /* 0x000fe400000e0000 */
[----:B------:R-:W-:Y:S02]  /*200f0*/  R2UR UR7, R5 ;  /* 0x00000000050772ca */ /* 0x000fe400000e0000 */
[----:B------:R-:W5:Y:S01]  /*20100*/  SHFL.BFLY PT, R5, R14, 0x2, 0x1f ;  /* 0x0c401f000e057f89 */ /* 0x000f6200000e0000 */
[----:B----4-:R-:W-:-:S05]  /*20110*/  FADD.FTZ R7, R7, R236 ;  /* 0x000000ec07077221 */ /* 0x010fca0000010000 */
[----:B------:R-:W4:Y:S01]  /*20120*/  SHFL.BFLY PT, R4, R7, 0x1, 0x1f ;  /* 0x0c201f0007047f89 */ /* 0x000f2200000e0000 */
[----:B-----5:R-:W-:-:S05]  /*20130*/  FADD.FTZ R5, R5, R14 ;  /* 0x0000000e05057221 */ /* 0x020fca0000010000 */
[----:B------:R-:W5:Y:S01]  /*20140*/  SHFL.BFLY PT, R6, R5, 0x1, 0x1f ;  /* 0x0c201f0005067f89 */ /* 0x000f6200000e0000 */
[----:B----4-:R-:W-:-:S05]  /*20150*/  FADD.FTZ R11, R7, R4 ;  /* 0x00000004070b7221 */ /* 0x010fca0000010000 */
[C---:B------:R-:W-:Y:S01]  /*20160*/  FSETP.NE.FTZ.AND P0, PT, R11.reuse, RZ, PT ;  /* 0x000000ff0b00720b */ /* 0x040fe20003f15000 */
[----:B------:R-:W-:Y:S01]  /*20170*/  FMUL.FTZ R15, R11, 0.00390625 ;  /* 0x3b8000000b0f7820 */ /* 0x000fe20000410000 */
[----:B--2---:R-:W-:-:S04]  /*20180*/  IMAD.MOV.U32 R9, RZ, RZ, RZ ;  /* 0x000000ffff097224 */ /* 0x004fc800078e00ff */
[----:B------:R-:W-:Y:S01]  /*20190*/  FSETP.NE.FTZ.AND P2, PT, R15, RZ, PT ;  /* 0x000000ff0f00720b */ /* 0x000fe20003f55000 */
[----:B-----5:R-:W-:-:S04]  /*201a0*/  FADD.FTZ R12, R5, R6 ;  /* 0x00000006050c7221 */ /* 0x020fc80000010000 */
[----:B------:R-:W-:Y:S02]  /*201b0*/  FMUL.FTZ R8, R12, 0.00390625 ;  /* 0x3b8000000c087820 */ /* 0x000fe40000410000 */
[----:B------:R-:W-:Y:S03]  /*201c0*/  @P0 MUFU.RCP R9, R11 ;  /* 0x0000000b00090308 */ /* 0x000fe60000001000 */
[----:B------:R-:W-:Y:S01]  /*201d0*/  FSETP.NE.FTZ.AND P3, PT, R8, RZ, PT ;  /* 0x000000ff0800720b */ /* 0x000fe20003f75000 */
[----:B------:R-:W-:Y:S02]  /*201e0*/  WARPGROUP.DEPBAR.LE gsb0, 0x0 ;  /* 0x00008000000079c5 */ /* 0x000fe40000010000 */
[----:B------:R-:W-:-:S06]  /*201f0*/  WARPGROUP.ARRIVE ;  /* 0x00000000000079c5 */ /* 0x000fcc0000000000 */
[----:B------:R-:W-:Y:S01]  /*20200*/  QGMMA.64x128x32.F32.E4M3.E4M3 R24, R200, gdesc[UR4], R24, gsb0 ;  /* 0x01e00004c8187df3 */ /* 0x000fe20008000818 */
[----:B------:R-:W-:Y:S01]  /*20210*/  FSETP.NE.FTZ.AND P0, PT, R12, RZ, PT ;  /* 0x000000ff0c00720b */ /* 0x000fe20003f15000 */
[----:B------:R-:W-:Y:S02]  /*20220*/  IMAD.MOV.U32 R7, RZ, RZ, RZ ;  /* 0x000000ffff077224 */ /* 0x000fe400078e00ff */
[----:B------:R-:W2:Y:S08]  /*20230*/  @P3 MUFU.LG2 R8, R8 ;  /* 0x0000000800083308 */ /* 0x000eb00000000c00 */
[----:B------:R-:W4:Y:S08]  /*20240*/  @P2 MUFU.LG2 R6, R15 ;  /* 0x0000000f00062308 */ /* 0x000f300000000c00 */
[----:B------:R-:W5:Y:S01]  /*20250*/  @P0 MUFU.RCP R7, R12 ;  /* 0x0000000c00070308 */ /* 0x000f620000001000 */
[C---:B------:R-:W-:Y:S01]  /*20260*/  @P2 FMUL.FTZ R4, R2.reuse, 0.69314718246459960938 ;  /* 0x3f31721802042820 */ /* 0x040fe20000410000 */
[----:B------:R-:W-:Y:S01]  /*20270*/  @P3 FMUL.FTZ R2, R2, 0.69314718246459960938 ;  /* 0x3f31721802023820 */ /* 0x000fe20000410000 */
[----:B--2---:R-:W-:Y:S01]  /*20280*/  @P3 FMUL.FTZ R11, R8, 0.69314718246459960938 ;  /* 0x3f317218080b3820 */ /* 0x004fe20000410000 */
[----:B------:R-:W-:-:S02]  /*20290*/  IMAD.MOV.U32 R89, RZ, RZ, -0x800000 ;  /* 0xff800000ff597424 */ /* 0x000fc400078e00ff */
[----:B---3--:R-:W-:Y:S01]  /*202a0*/  FMUL.FTZ R9, R9, R10 ;  /* 0x0000000a09097220 */ /* 0x008fe20000410000 */
[----:B------:R-:W-:Y:S02]  /*202b0*/  IMAD.MOV.U32 R88, RZ, RZ, -0x800000 ;  /* 0xff800000ff587424 */ /* 0x000fe400078e00ff */
[----:B----4-:R-:W-:Y:S01]  /*202c0*/  @P2 FMUL.FTZ R5, R6, 0.69314718246459960938 ;  /* 0x3f31721806052820 */ /* 0x010fe20000410000 */
[----:B------:R-:W-:-:S03]  /*202d0*/  @P3 FFMA.FTZ R89, R2, R0, R11 ;  /* 0x0000000002593223 */ /* 0x000fc6000001000b */
[----:B------:R-:W-:Y:S01]  /*202e0*/  @P2 FFMA.FTZ R88, R4, R3, R5 ;  /* 0x0000000304582223 */ /* 0x000fe20000010005 */
[----:B-----5:R-:W-:Y:S01]  /*202f0*/  FMUL.FTZ R2, R7, R10 ;  /* 0x0000000a07027220 */ /* 0x020fe20000410000 */
[----:B------:R-:W-:Y:S02]  /*20300*/  WARPGROUP.DEPBAR.LE gsb0, 0x0 ;  /* 0x00008000000079c5 */ /* 0x000fe40000010000 */
[----:B------:R-:W-:Y:S05]  /*20310*/  @!P1 BRA `(.L_x_8145) ;  /* 0x0000000000049947 */ /* 0x000fea0003800000 */
[----:B------:R-:W-:Y:S01]  /*20320*/  BPT.TRAP 0x1 ;  /* 0x000000040000795c */ /* 0x000fe20000300000 */
.L_x_8145:
        /* <DEDUP_REMOVED lines=73> */
[----:B------:R-:W-:-:S03]  /*207c0*/  FMUL.FTZ R4, R75, R2 ;  /* 0x000000024b047220 */ /* 0x000fc60000410000 */
[----:B------:R-:W-:Y:S02]  /*207d0*/  PRMT R0, R3, 0x654, R0 ;  /* 0x0000065403007816 */ /* 0x000fe40000000000 */
[----:B------:R-:W-:Y:S02]  /*207e0*/  SEL R3, RZ, 0x1, P1 ;  /* 0x00000001ff037807 */ /* 0x000fe40000800000 */
[----:B------:R2:W-:Y:S02]  /*207f0*/  SYNCS.ARRIVE.TRANS64.RED.A1T0 RZ, [R0+URZ], RZ ;  /* 0x000000ff00ff79a7 */ /* 0x0005e4000810043f */
[----:B------:R-:W-:-:S03]  /*20800*/  LOP3.LUT R232, R232, R3, RZ, 0x3c, !PT ;  /* 0x00000003e8e87212 */ /* 0x000fc600078e3cff */
[----:B------:R-:W-:-:S06]  /*20810*/  UIADD3 UR4, UR4, 0x1, URZ ;  /* 0x0000000104047890 */ /* 0x000fcc000fffe03f */
[----:B--2---:R-:W-:-:S05]  /*20820*/  IMAD.U32 R0, RZ, RZ, UR4 ;  /* 0x00000004ff007e24 */ /* 0x004fca000f8e00ff */
[----:B------:R2:W-:Y:S02]  /*20830*/  STL [R1+0xa8], R0 ;  /* 0x0000a80001007387 */ /* 0x0005e40000100800 */
.L_x_8078:
[----:B------:R-:W-:Y:S05]  /*20840*/  WARPSYNC.ALL ;  /* 0x0000000000007948 */ /* 0x000fea0003800000 */
[----:B------:R-:W3:Y:S08]  /*20850*/  S2UR UR5, SR_CgaCtaId ;  /* 0x00000000000579c3 */ /* 0x000ef00000008800 */
[----:B------:R-:W-:Y:S06]  /*20860*/  BAR.SYNC.DEFER_BLOCKING 0x5, 0x180 ;  /* 0x0146000000007b1d */ /* 0x000fec0000010000 */
[----:B------:R-:W-:Y:S01]  /*20870*/  UMOV UR4, 0x400 ;  /* 0x0000040000047882 */ /* 0x000fe20000000000 */
[----:B------:R-:W-:Y:S01]  /*20880*/  BSSY B0, `(.L_x_8146) ;  /* 0x00002b4000007945 */ /* 0x000fe20003800000 */
[----:B---3--:R-:W-:-:S02]  /*20890*/  ULEA UR4, UR5, UR4, 0x18 ;  /* 0x0000000405047291 */ /* 0x008fc4000f8ec03f */
[----:B--2---:R-:W-:-:S04]  /*208a0*/  IMAD.U32 R0, RZ, RZ, UR5 ;  /* 0x00000005ff007e24 */ /* 0x004fc8000f8e00ff */
[----:B------:R-:W-:Y:S01]  /*208b0*/  IMAD.U32 R16, RZ, RZ, UR4 ;  /* 0x00000004ff107e24 */ /* 0x000fe2000f8e00ff */
[----:B------:R-:W-:Y:S04]  /*208c0*/  STL [R1+0x50], R0 ;  /* 0x0000500001007387 */ /* 0x000fe80000100800 */
[----:B------:R-:W2:Y:S04]  /*208d0*/  LDS.128 R64, [R16+0x2e8d0] ;  /* 0x02e8d00010407984 */ /* 0x000ea80000000c00 */
[----:B--2---:R2:W-:Y:S04]  /*208e0*/  STL.64 [R1+0x60], R64 ;  /* 0x0000604001007387 */ /* 0x0045e80000100a00 */
[----:B------:R2:W-:Y:S01]  /*208f0*/  STL.64 [R1+0x68], R66 ;  /* 0x0000684201007387 */ /* 0x0005e20000100a00 */
[----:B------:R-:W-:Y:S06]  /*20900*/  BAR.ARV 0x4, 0x180 ;  /* 0x0106000000007b1d */ /* 0x000fec0000002000 */
[----:B------:R-:W-:Y:S05]  /*20910*/  @P0 BRA `(.L_x_8147) ;  /* 0x0000001c00480947 */ /* 0x000fea0003800000 */
[----:B------:R-:W3:Y:S01]  /*20920*/  S2R R58, SR_TID.X ;  /* 0x00000000003a7919 */ /* 0x000ee20000002100 */
[----:B------:R-:W-:Y:S01]  /*20930*/  ULDC.64 UR4, c[0x4][0xa8] ;  /* 0x01002a0000047ab9 */ /* 0x000fe20000000a00 */
[----:B------:R-:W4:Y:S01]  /*20940*/  LDL R50, [R1+0xb8] ;  /* 0x0000b80001327983 */ /* 0x000f220000100800 */
[----:B------:R-:W-:Y:S01]  /*20950*/  ULDC.64 UR6, c[0x0][0x208] ;  /* 0x0000820000067ab9 */ /* 0x000fe20000000a00 */
[----:B---3--:R-:W-:-:S05]  /*20960*/  IMAD.SHL.U32 R0, R58, 0x4, RZ ;  /* 0x000000043a007824 */ /* 0x008fca00078e00ff */
        /* <DEDUP_REMOVED lines=23> */
[----:B--2---:R-:W-:-:S02]  /*20ae0*/  F2FP.BF16.F32.PACK_AB R65, R55, R26 ;  /* 0x0000001a3741723e */ /* 0x004fc400000010ff */
[----:B------:R-:W-:Y:S02]  /*20af0*/  MOV R56, R16 ;  /* 0x0000001000387202 */ /* 0x000fe40000000f00 */
[----:B0-----:R-:W-:Y:S02]  /*20b00*/  MOV R57, R43 ;  /* 0x0000002b00397202 */ /* 0x001fe40000000f00 */
[----:B------:R-:W-:Y:S02]  /*20b10*/  F2FP.BF16.F32.PACK_AB R43, R84, R5 ;  /* 0x00000005542b723e */ /* 0x000fe400000010ff */
[----:B------:R-:W-:Y:S02]  /*20b20*/  F2FP.BF16.F32.PACK_AB R30, R61, R24 ;  /* 0x000000183d1e723e */ /* 0x000fe400000010ff */
[----:B------:R-:W-:Y:S02]  /*20b30*/  F2FP.BF16.F32.PACK_AB R67, R63, R20 ;  /* 0x000000143f43723e */ /* 0x000fe400000010ff */
[----:B---3--:R-:W-:-:S02]  /*20b40*/  LOP3.LUT P0, R2, R58, 0x3, RZ, 0xc0, !PT ;  /* 0x000000033a027812 */ /* 0x008fc4000780c0ff */
[----:B------:R-:W-:Y:S02]  /*20b50*/  F2FP.BF16.F32.PACK_AB R94, R94, R95 ;  /* 0x0000005f5e5e723e */ /* 0x000fe400000010ff */
[----:B------:R-:W-:Y:S02]  /*20b60*/  F2FP.BF16.F32.PACK_AB R93, R92, R93 ;  /* 0x0000005d5c5d723e */ /* 0x000fe400000010ff */
[----:B------:R-:W-:Y:S02]  /*20b70*/  ISETP.EQ.OR P0, PT, R2, 0x3, !P0 ;  /* 0x000000030200780c */ /* 0x000fe40004702670 */
        /* <DEDUP_REMOVED lines=10> */
[----:B----4-:R-:W-:Y:S01]  /*20c20*/  IMAD.WIDE R4, R50, 0x2, R56 ;  /* 0x0000000232047825 */ /* 0x010fe200078e0238 */
[----:B------:R-:W-:Y:S02]  /*20c30*/  F2FP.BF16.F32.PACK_AB R50, R87, R6 ;  /* 0x000000065732723e */ /* 0x000fe400000010ff */
[C---:B------:R-:W-:Y:S02]  /*20c40*/  IADD3 R7, P5, R4.reuse, 0x4060, RZ ;  /* 0x0000406004077810 */ /* 0x040fe40007fbe0ff */
[----:B------:R-:W-:Y:S02]  /*20c50*/  IADD3 R9, P1, R4, 0x4040, RZ ;  /* 0x0000404004097810 */ /* 0x000fe40007f3e0ff */
[----:B------:R-:W-:Y:S02]  /*20c60*/  LOP3.LUT R6, R7, 0x380, RZ, 0xc0, !PT ;  /* 0x0000038007067812 */ /* 0x000fe400078ec0ff */
[----:B------:R-:W-:-:S02]  /*20c70*/  LOP3.LUT R8, R9, 0x380, RZ, 0xc0, !PT ;  /* 0x0000038009087812 */ /* 0x000fc400078ec0ff */
[----:B------:R-:W-:Y:S02]  /*20c80*/  IADD3 R15, P3, R4, 0x4000, RZ ;  /* 0x00004000040f7810 */ /* 0x000fe40007f7e0ff */
        /* <DEDUP_REMOVED lines=41> */
[----:B------:R-:W-:Y:S01]  /*20f20*/  LOP3.LUT R2, R0, 0x2, RZ, 0x3c, !PT ;  /* 0x0000000200027812 */ /* 0x000fe200078e3cff */
        /* <DEDUP_REMOVED lines=14> */
[----:B------:R-:W2:Y:S01]  /*21010*/  SHFL.IDX PT, R27, R27, R2, 0x1c1f ;  /* 0x001c1f021b1b7589 */ /* 0x000ea200000e0000 */
        /* <DEDUP_REMOVED lines=26> */
[----:B------:R-:W1:Y:S01]  /*211c0*/  SHFL.IDX PT, R38, R37, R0, 0x1c1f ;  /* 0x001c1f0025267589 */ /* 0x000e6200000e0000 */
[----:B------:R-:W-:Y:S02]  /*211d0*/  SEL R73, R42, R73, P0 ;  /* 0x000000492a497207 */ /* 0x000fe40000000000 */
[----:B------:R-:W-:Y:S01]  /*211e0*/  SEL R75, R77, R50, P0 ;  /* 0x000000324d4b7207 */ /* 0x000fe20000000000 */
[----:B------:R-:W-:Y:S01]  /*211f0*/  SHFL.IDX PT, R42, R41, R0, 0x1c1f ;  /* 0x001c1f00292a7589 */ /* 0x000fe200000e0000 */
[----:B------:R-:W-:-:S02]  /*21200*/  SEL R77, R50, R77, P0 ;  /* 0x0000004d324d7207 */ /* 0x000fc40000000000 */
[----:B0-----:R-:W-:Y:S01]  /*21210*/  SEL R8, R10, R7, P0 ;  /* 0x000000070a087207 */ /* 0x001fe20000000000 */
[----:B------:R-:W0:Y:S01]  /*21220*/  SHFL.IDX PT, R43, R43, R2, 0x1c1f ;  /* 0x001c1f022b2b7589 */ /* 0x000e2200000e0000 */
[----:B--2---:R-:W-:Y:S02]  /*21230*/  SEL R24, R26, R27, P0 ;  /* 0x0000001b1a187207 */ /* 0x004fe40000000000 */
[----:B---3--:R-:W-:Y:S01]  /*21240*/  SEL R28, R30, R31, P0 ;  /* 0x0000001f1e1c7207 */ /* 0x008fe20000000000 */
[----:B------:R-:W-:Y:S01]  /*21250*/  SHFL.IDX PT, R45, R45, R0, 0x1c1f ;  /* 0x001c1f002d2d7589 */ /* 0x000fe200000e0000 */
[----:B----4-:R-:W-:Y:S02]  /*21260*/  SEL R32, R34, R35, P0 ;  /* 0x0000002322207207 */ /* 0x010fe40000000000 */
        /* <DEDUP_REMOVED lines=14> */
[----:B0-----:R-:W-:Y:S02]  /*21350*/  SEL R40, R42, R43, P0 ;  /* 0x0000002b2a287207 */ /* 0x001fe40000000000 */
[----:B------:R-:W-:Y:S01]  /*21360*/  SEL R6, R3, R6, P0 ;  /* 0x0000000603067207 */ /* 0x000fe20000000000 */
[----:B------:R-:W-:Y:S01]  /*21370*/  SHFL.IDX PT, R71, R71, R0, 0x1c1f ;  /* 0x001c1f0047477589 */ /* 0x000fe200000e0000 */
[----:B------:R-:W-:-:S03]  /*21380*/  SEL R42, R43, R42, P0 ;  /* 0x0000002a2b2a7207 */ /* 0x000fc60000000000 */
        /* <DEDUP_REMOVED lines=24> */
.L_x_8360:
[----:B------:R-:W2:Y:S01]  /*21510*/  LDL.LU R2, [R1+0x9c] ;  /* 0x00009c0001027983 */ /* 0x000ea20000300800 */
[----:B------:R-:W-:Y:S05]  /*21520*/  WARPSYNC.ALL ;  /* 0x0000000000007948 */ /* 0x000fea0003800000 */
[----:B-1----:R-:W3:Y:S01]  /*21530*/  LDL.LU R0, [R1+0xa0] ;  /* 0x0000a00001007983 */ /* 0x002ee20000300800 */
[----:B------:R-:W0:Y:S01]  /*21540*/  LDC R49, c[0x0][0xbe8] ;  /* 0x0002fa00ff317b82 */ /* 0x000e220000000800 */
[----:B------:R-:W-:Y:S02]  /*21550*/  ULDC.64 UR4, c[0x0][0xc00] ;  /* 0x0003000000047ab9 */ /* 0x000fe40000000a00 */
[----:B------:R-:W4:Y:S04]  /*21560*/  LDL R44, [R1+0x84] ;  /* 0x00008400012c7983 */ /* 0x000f280000100800 */
[----:B------:R-:W4:Y:S01]  /*21570*/  LDL R54, [R1+0x4c] ;  /* 0x00004c0001367983 */ /* 0x000f220000100800 */
[----:B------:R-:W-:Y:S01]  /*21580*/  BAR.SYNC.DEFER_BLOCKING 0x1, 0x100 ;  /* 0x0044000000007b1d */ /* 0x000fe20000010000 */
[----:B------:R-:W-:-:S02]  /*21590*/  ISETP.NE.U32.AND P1, PT, RZ, UR4, PT ;  /* 0x00000004ff007c0c */ /* 0x000fc4000bf25070 */
[----:B------:R-:W-:Y:S02]  /*215a0*/  SEL R41, R75, R60, P0 ;  /* 0x0000003c4b297207 */ /* 0x000fe40000000000 */
[----:B------:R-:W-:Y:S01]  /*215b0*/  ISETP.NE.AND.EX P1, PT, RZ, UR5, PT, P1 ;  /* 0x00000005ff007c0c */ /* 0x000fe2000bf25310 */
[----:B------:R-:W-:Y:S01]  /*215c0*/  ULDC.64 UR6, c[0x0][0x208] ;  /* 0x0000820000067ab9 */ /* 0x000fe20000000a00 */
[----:B------:R-:W-:Y:S01]  /*215d0*/  SEL R43, R60, R75, P0 ;  /* 0x0000004b3c2b7207 */ /* 0x000fe20000000000 */
        /* <DEDUP_REMOVED lines=11> */
[----:B------:R-:W-:Y:S01]  /*21690*/  ULDC.64 UR4, c[0x0][0xc08] ;  /* 0x0003020000047ab9 */ /* 0x000fe20000000a00 */
[----:B0-----:R-:W-:Y:S02]  /*216a0*/  ISETP.NE.AND P2, PT, R49, 0x1, PT ;  /* 0x000000013100780c */ /* 0x001fe40003f45270 */
[----:B------:R-:W-:Y:S01]  /*216b0*/  ISETP.NE.U32.AND P0, PT, RZ, UR4, PT ;  /* 0x00000004ff007c0c */ /* 0x000fe2000bf05070 */
[----:B------:R1:W5:Y:S03]  /*216c0*/  @P1 LDG.E R47, desc[UR6][R20.64] ;  /* 0x00000006142f1981 */ /* 0x000366000c1e1900 */
[----:B------:R-:W-:Y:S01]  /*216d0*/  ISETP.NE.AND.EX P0, PT, RZ, UR5, PT, P0 ;  /* 0x00000005ff007c0c */ /* 0x000fe2000bf05300 */
[----:B----4-:R-:W-:-:S06]  /*216e0*/  IMAD.IADD R13, R44, 0x1, R54 ;  /* 0x000000012c0d7824 */ /* 0x010fcc00078e0236 */
[----:B------:R-:W0:Y:S06]  /*216f0*/  @P2 LDC R4, c[0x0][0xbec] ;  /* 0x0002fb00ff042b82 */ /* 0x000e2c0000000800 */
[----:B------:R-:W-:Y:S01]  /*21700*/  @P0 IADD3 R2, P3, R2, UR4, RZ ;  /* 0x0000000402020c10 */ /* 0x000fe2000ff7e0ff */
[----:B------:R-:W-:Y:S01]  /*21710*/  ULDC UR4, c[0x0][0xa88] ;  /* 0x0002a20000047ab9 */ /* 0x000fe20000000800 */
[----:B------:R-:W2:Y:S02]  /*21720*/  @P2 LDC R5, c[0x0][0xbf0] ;  /* 0x0002fc00ff052b82 */ /* 0x000ea40000000800 */
[----:B------:R-:W-:Y:S01]  /*21730*/  @P0 IADD3.X R3, R0, UR5, RZ, P3, !PT ;  /* 0x0000000500030c10 */ /* 0x000fe20009ffe4ff */
[----:B------:R-:W-:-:S06]  /*21740*/  IMAD.U32 R0, RZ, RZ, UR4 ;  /* 0x00000004ff007e24 */ /* 0x000fcc000f8e00ff */
[----:B------:R1:W5:Y:S01]  /*21750*/  @P0 LDG.E R0, desc[UR6][R2.64] ;  /* 0x0000000602000981 */ /* 0x000362000c1e1900 */
[----:B------:R-:W-:Y:S05]  /*21760*/  @P0 BRA `(.L_x_8149) ;  /* 0x0000000000140947 */ /* 0x000fea0003800000 */
[----:B------:R-:W-:Y:S05]  /*21770*/  @!P1 BRA `(.L_x_8149) ;  /* 0x0000000000109947 */ /* 0x000fea0003800000 */
[----:B------:R-:W-:Y:S02]  /*21780*/  ULDC.64 UR4, c[0x0][0x208] ;  /* 0x0000820000047ab9 */ /* 0x000fe40000000a00 */
[----:B-1----:R-:W3:Y:S04]  /*21790*/  LDG.E R3, desc[UR4][R20.64] ;  /* 0x0000000414037981 */ /* 0x002ee8000c1e1900 */
[----:B-----5:R-:W3:Y:S02]  /*217a0*/  LDG.E R0, desc[UR4][R20.64+0x4] ;  /* 0x0000040414007981 */ /* 0x020ee4000c1e1900 */
[----:B---3--:R-:W-:-:S07]  /*217b0*/  IMAD.IADD R0, R0, 0x1, -R3 ;  /* 0x0000000100007824 */ /* 0x008fce00078e0a03 */
.L_x_8149:
        /* <DEDUP_REMOVED lines=43> */
[----:B------:R-:W-:Y:S02]  /*21a70*/  SHF.R.S32.HI R14, RZ, 0x1f, R15 ;  /* 0x0000001fff0e7819 */ /* 0x000fe4000001140f */
[----:B------:R-:W-:Y:S01]  /*21a80*/  IMAD.IADD R5, R5, 0x1, R11 ;  /* 0x0000000105057824 */ /* 0x000fe200078e020b */
[----:B------:R-:W-:-:S02]  /*21a90*/  LEA R2, P1, R4, UR4, 0x2 ;  /* 0x0000000404027c11 */ /* 0x000fc4000f8210ff */
[----:B------:R-:W-:Y:S02]  /*21aa0*/  LEA.HI R14, R14, R15, RZ, 0x7 ;  /* 0x0000000f0e0e7211 */ /* 0x000fe400078f38ff */
[----:B------:R-:W-:Y:S01]  /*21ab0*/  LEA.HI.X R4, R4, UR5, R5, 0x2, P1 ;  /* 0x0000000504047c11 */ /* 0x000fe200088f1405 */
[----:B------:R-:W-:Y:S01]  /*21ac0*/  SHFL.IDX PT, R20, R2, RZ, 0x1c1f ;  /* 0x001c1fff02147589 */ /* 0x000fe200000e0000 */
[----:B------:R-:W-:Y:S01]  /*21ad0*/  IADD3 R25, P1, R56, 0x3000, RZ ;  /* 0x0000300038197810 */ /* 0x000fe20007f3e0ff */
[----:B------:R-:W-:Y:S01]  /*21ae0*/  IMAD R53, R0, R49, RZ ;  /* 0x0000003100357224 */ /* 0x000fe200078e02ff */
[----:B------:R-:W-:Y:S01]  /*21af0*/  LOP3.LUT R14, R14, 0xffffff80, RZ, 0xc0, !PT ;  /* 0xffffff800e0e7812 */ /* 0x000fe200078ec0ff */
[----:B------:R-:W0:Y:S01]  /*21b00*/  SHFL.IDX PT, R21, R4, RZ, 0x1c1f ;  /* 0x001c1fff04157589 */ /* 0x000e2200000e0000 */
[C---:B------:R-:W-:Y:S01]  /*21b10*/  IADD3 R7, P0, R56.reuse, 0x1000, RZ ;  /* 0x0000100038077810 */ /* 0x040fe20007f1e0ff */
[----:B------:R-:W-:Y:S01]  /*21b20*/  ULDC.64 UR6, c[0x0][0x208] ;  /* 0x0000820000067ab9 */ /* 0x000fe20000000a00 */
[----:B------:R-:W-:Y:S01]  /*21b30*/  LOP3.LUT R24, R25, 0x380, RZ, 0xc0, !PT ;  /* 0x0000038019187812 */ /* 0x000fe200078ec0ff */
[----:B------:R-:W-:Y:S01]  /*21b40*/  SHFL.IDX PT, R44, R2, 0x1, 0x1c1f ;  /* 0x003c1f00022c7f89 */ /* 0x000fe200000e0000 */
[----:B------:R-:W-:Y:S01]  /*21b50*/  IMAD.IADD R14, R15, 0x1, -R14 ;  /* 0x000000010f0e7824 */ /* 0x000fe200078e0a0e */
[----:B------:R-:W-:Y:S01]  /*21b60*/  IADD3 R29, P3, R56, 0x4000, RZ ;  /* 0x00004000381d7810 */ /* 0x000fe20007f7e0ff */
[----:B------:R-:W-:Y:S01]  /*21b70*/  ULDC.64 UR4, c[0x0][0xaa0] ;  /* 0x0002a80000047ab9 */ /* 0x000fe20000000a00 */
[----:B------:R-:W3:Y:S01]  /*21b80*/  SHFL.IDX PT, R45, R4, 0x1, 0x1c1f ;  /* 0x003c1f00042d7f89 */ /* 0x000ee200000e0000 */
[----:B------:R-:W-:Y:S01]  /*21b90*/  SHF.R.U64 R24, R24, 0x3, RZ ;  /* 0x0000000318187819 */ /* 0x000fe200000012ff */
[----:B------:R-:W-:Y:S01]  /*21ba0*/  IMAD.X R9, RZ, RZ, R57, P0 ;  /* 0x000000ffff097224 */ /* 0x000fe200000e0639 */
[----:B------:R-:W-:-:S02]  /*21bb0*/  LOP3.LUT P0, RZ, R14, 0x3, RZ, 0xc0, !PT ;  /* 0x000000030eff7812 */ /* 0x000fc4000780c0ff */
[----:B------:R-:W-:Y:S02]  /*21bc0*/  LOP3.LUT R28, R29, 0x380, RZ, 0xc0, !PT ;  /* 0x000003801d1c7812 */ /* 0x000fe400078ec0ff */
[----:B------:R-:W-:Y:S01]  /*21bd0*/  LOP3.LUT R24, R24, R25, RZ, 0x3c, !PT ;  /* 0x0000001918187212 */ /* 0x000fe200078e3cff */
[----:B------:R-:W-:Y:S01]  /*21be0*/  IMAD.X R25, RZ, RZ, R57, P1 ;  /* 0x000000ffff197224 */ /* 0x000fe200008e0639 */
[----:B------:R-:W-:-:S04]  /*21bf0*/  SHF.R.U64 R28, R28, 0x3, RZ ;  /* 0x000000031c1c7819 */ /* 0x000fc800000012ff */
[----:B------:R-:W-:Y:S01]  /*21c00*/  LOP3.LUT R28, R28, R29, RZ, 0x3c, !PT ;  /* 0x0000001d1c1c7212 */ /* 0x000fe200078e3cff */
[----:B------:R-:W-:Y:S01]  /*21c10*/  IMAD.X R29, RZ, RZ, R57, P3 ;  /* 0x000000ffff1d7224 */ /* 0x000fe200018e0639 */
[----:B------:R-:W-:Y:S02]  /*21c20*/  IADD3 R5, P3, R56, 0x7000, RZ ;  /* 0x0000700038057810 */ /* 0x000fe40007f7e0ff */
[----:B------:R-:W-:-:S04]  /*21c30*/  SHF.R.S32.HI R59, RZ, 0x1f, R60 ;  /* 0x0000001fff3b7819 */ /* 0x000fc8000001143c */
[----:B------:R-:W-:-:S04]  /*21c40*/  LEA.HI R59, R59, R60, RZ, 0x3 ;  /* 0x0000003c3b3b7211 */ /* 0x000fc800078f18ff */
[----:B------:R-:W-:-:S05]  /*21c50*/  LOP3.LUT R59, R59, 0xfffffff8, RZ, 0xc0, !PT ;  /* 0xfffffff83b3b7812 */ /* 0x000fca00078ec0ff */
[----:B------:R-:W-:Y:S02]  /*21c60*/  IMAD.IADD R59, R60, 0x1, -R59 ;  /* 0x000000013c3b7824 */ /* 0x000fe400078e0a3b */
[----:B--2---:R-:W-:-:S04]  /*21c70*/  IMAD.IADD R6, R10, 0x1, R54 ;  /* 0x000000010a067824 */ /* 0x004fc800078e0236 */
[C---:B------:R-:W-:Y:S01]  /*21c80*/  VIADD R0, R6.reuse, 0x8 ;  /* 0x0000000806007836 */ /* 0x040fe20000000000 */
[----:B------:R-:W-:-:S04]  /*21c90*/  ISETP.GE.OR P1, PT, R6, R53, P0 ;  /* 0x000000350600720c */ /* 0x000fc80000726670 */
[----:B------:R-:W-:Y:S02]  /*21ca0*/  ISETP.GE.OR P0, PT, R0, R53, P0 ;  /* 0x000000350000720c */ /* 0x000fe40000706670 */
[----:B------:R-:W-:-:S04]  /*21cb0*/  LOP3.LUT R0, R5, 0x380, RZ, 0xc0, !PT ;  /* 0x0000038005007812 */ /* 0x000fc800078ec0ff */
[----:B------:R-:W-:-:S03]  /*21cc0*/  SHF.R.U64 R0, R0, 0x3, RZ ;  /* 0x0000000300007819 */ /* 0x000fc600000012ff */
[----:B0-----:R-:W-:Y:S04]  /*21cd0*/  @!P1 ST.E desc[UR6][R20.64], R88 ;  /* 0x0000005814009985 */ /* 0x001fe8000c101906 */
[----:B---3--:R0:W-:Y:S01]  /*21ce0*/  @!P0 ST.E desc[UR6][R44.64], R89 ;  /* 0x000000592c008985 */ /* 0x0081e2000c101906 */
[----:B------:R-:W-:Y:S01]  /*21cf0*/  LOP3.LUT R40, R0, R5, RZ, 0x3c, !PT ;  /* 0x0000000500287212 */ /* 0x000fe200078e3cff */
[----:B------:R-:W-:Y:S01]  /*21d00*/  IMAD R0, R3, UR4, RZ ;  /* 0x0000000403007c24 */ /* 0x000fe2000f8e02ff */
[----:B0-----:R-:W0:Y:S03]  /*21d10*/  @P2 LDC R45, c[0x0][0xbf0] ;  /* 0x0002fc00ff2d2b82 */ /* 0x001e260000000800 */
[C---:B------:R-:W-:Y:S01]  /*21d20*/  IMAD R21, R47.reuse, UR5, R0 ;  /* 0x000000052f157c24 */ /* 0x040fe2000f8e0200 */
[----:B------:R-:W-:Y:S01]  /*21d30*/  IADD3 R13, P4, R56, 0x2000, RZ ;  /* 0x00002000380d7810 */ /* 0x000fe20007f9e0ff */
[----:B------:R-:W-:Y:S01]  /*21d40*/  IMAD.WIDE.U32 R2, R47, UR4, RZ ;  /* 0x000000042f027c25 */ /* 0x000fe2000f8e00ff */
[----:B------:R-:W-:Y:S01]  /*21d50*/  ULDC.64 UR4, c[0x0][0xae8] ;  /* 0x0002ba0000047ab9 */ /* 0x000fe20000000a00 */
[----:B------:R-:W-:Y:S01]  /*21d60*/  LOP3.LUT R8, R7, 0x380, RZ, 0xc0, !PT ;  /* 0x0000038007087812 */ /* 0x000fe200078ec0ff */
[----:B------:R-:W5:Y:S01]  /*21d70*/  LD.E.128 R24, desc[UR6][R24.64] ;  /* 0x0000000618187980 */ /* 0x000f62000c101d00 */
[----:B------:R-:W-:-:S02]  /*21d80*/  IMAD R0, R59, 0x20, R52 ;  /* 0x000000203b007824 */ /* 0x000fc400078e0234 */
[----:B------:R-:W-:Y:S01]  /*21d90*/  IMAD.IADD R3, R3, 0x1, R21 ;  /* 0x0000000103037824 */ /* 0x000fe200078e0215 */
[----:B------:R-:W-:Y:S01]  /*21da0*/  IADD3 R33, P5, R56, 0x5000, RZ ;  /* 0x0000500038217810 */ /* 0x000fe20007fbe0ff */
[----:B------:R-:W-:Y:S01]  /*21db0*/  IMAD R20, R48, UR4, RZ ;  /* 0x0000000430147c24 */ /* 0x000fe2000f8e02ff */
[----:B------:R-:W5:Y:S01]  /*21dc0*/  LD.E.128 R28, desc[UR6][R28.64] ;  /* 0x000000061c1c7980 */ /* 0x000f62000c101d00 */
[----:B------:R-:W-:Y:S02]  /*21dd0*/  IMAD.IADD R44, R54, 0x1, R0 ;  /* 0x00000001362c7824 */ /* 0x000fe400078e0200 */
[C---:B------:R-:W-:Y:S01]  /*21de0*/  IMAD R21, R58.reuse, UR5, R20 ;  /* 0x000000053a157c24 */ /* 0x040fe2000f8e0214 */
[----:B------:R2:W5:Y:S01]  /*21df0*/  LDL R48, [R1+0x94] ;  /* 0x0000940001307983 */ /* 0x0005620000100800 */
[----:B------:R-:W-:Y:S01]  /*21e00*/  IMAD.WIDE.U32 R2, R58, UR4, R2 ;  /* 0x000000043a027c25 */ /* 0x000fe2000f8e0002 */
[----:B------:R-:W-:-:S03]  /*21e10*/  ULDC.64 UR4, c[0x0][0xaf0] ;  /* 0x0002bc0000047ab9 */ /* 0x000fc60000000a00 */
        /* <DEDUP_REMOVED lines=39> */
[----:B------:R-:W-:-:S03]  /*22090*/  SHF.R.S32.HI R0, RZ, 0x1f, R45 ;  /* 0x0000001fff007819 */ /* 0x000fc6000001142d */
[----:B------:R2:W5:Y:S04]  /*220a0*/  LD.E.128 R4, desc[UR6][R56.64] ;  /* 0x0000000638047980 */ /* 0x000568000c101d00 */
[----:B------:R-:W5:Y:S01]  /*220b0*/  LD.E.128 R36, desc[UR6][R36.64] ;  /* 0x0000000624247980 */ /* 0x000f62000c101d00 */
[----:B------:R-:W-:Y:S01]  /*220c0*/  IMAD.WIDE.U32 R2, R21, UR4, R2 ;  /* 0x0000000415027c25 */ /* 0x000fe2000f8e0002 */
[----:B------:R-:W-:Y:S01]  /*220d0*/  ULDC.64 UR4, c[0x0][0xad8] ;  /* 0x0002b60000047ab9 */ /* 0x000fe20000000a00 */
[----:B------:R-:W-:Y:S01]  /*220e0*/  @!PT LDS RZ, [RZ] ;  /* 0x00000000fffff984 */ /* 0x000fe20000000800 */
[----:B------:R-:W-:Y:S01]  /*220f0*/  @!PT LDS RZ, [RZ] ;  /* 0x00000000fffff984 */ /* 0x000fe20000000800 */
[----:B------:R-:W-:Y:S01]  /*22100*/  @!PT LDS RZ, [RZ] ;  /* 0x00000000fffff984 */ /* 0x000fe20000000800 */
[----:B------:R-:W-:Y:S01]  /*22110*/  @!PT LDS RZ, [RZ] ;  /* 0x00000000fffff984 */ /* 0x000fe20000000800 */
[----:B------:R0:W-:Y:S06]  /*22120*/  MEMBAR.ALL.CTA ;  /* 0x0000000000007992 */ /* 0x0001ec0000008000 */
[----:B0-----:R-:W0:Y:S01]  /*22130*/  FENCE.VIEW.ASYNC.S ;  /* 0x00000000000073c6 */ /* 0x001e220000000000 */
[----:B------:R-:W-:-:S02]  /*22140*/  IMAD.IADD R46, R52, 0x1, R54 ;  /* 0x00000001342e7824 */ /* 0x000fc400078e0236 */
        /* <DEDUP_REMOVED lines=15> */
[----:B------:R-:W-:Y:S01]  /*22240*/  ISETP.GE.AND P1, PT, R20, R53, PT ;  /* 0x000000351400720c */ /* 0x000fe20003f26270 */
[----:B0-----:R0:W-:Y:S01]  /*22250*/  SYNCS.ARRIVE.TRANS64.RED.A1T0 RZ, [R0+URZ], RZ ;  /* 0x000000ff00ff79a7 */ /* 0x0011e2000810043f */
[----:B------:R2:W1:Y:S04]  /*22260*/  SHFL.IDX PT, R20, R44, RZ, 0x181f ;  /* 0x00181fff2c147589 */ /* 0x00046800000e0000 */
[----:B0-----:R2:W0:Y:S01]  /*22270*/  SHFL.IDX PT, R0, R45, RZ, 0x181f ;  /* 0x00181fff2d007589 */ /* 0x00142200000e0000 */
[----:B------:R-:W-:Y:S06]  /*22280*/  @P2 BRA `(.L_x_8151) ;  /* 0x0000000000282947 */ /* 0x000fec0003800000 */
[----:B------:R-:W-:Y:S01]  /*22290*/  ULDC UR4, c[0x0][0xac8] ;  /* 0x0002b20000047ab9 */ /* 0x000fe20000000800 */
[----:B------:R-:W-:Y:S01]  /*222a0*/  ULDC.64 UR6, c[0x0][0x208] ;  /* 0x0000820000067ab9 */ /* 0x000fe20000000a00 */
[----:B------:R-:W-:Y:S02]  /*222b0*/  ISETP.GE.AND P2, PT, R50, UR4, PT ;  /* 0x0000000432007c0c */ /* 0x000fe4000bf46270 */
[----:B-----5:R-:W-:-:S11]  /*222c0*/  ISETP.GE.AND P3, PT, R48, UR4, PT ;  /* 0x0000000430007c0c */ /* 0x020fd6000bf66270 */
[-C--:B-1----:R-:W-:Y:S02]  /*222d0*/  @!P2 LEA R2, P4, R50, R20.reuse, 0x1 ;  /* 0x000000143202a211 */ /* 0x082fe400078808ff */
[----:B------:R-:W-:Y:S02]  /*222e0*/  @!P3 LEA R20, P5, R48, R20, 0x1 ;  /* 0x000000143014b211 */ /* 0x000fe400078a08ff */
[-C--:B0-----:R-:W-:Y:S02]  /*222f0*/  @!P2 LEA.HI.X R3, R50, R0.reuse, R51, 0x1, P4 ;  /* 0x000000003203a211 */ /* 0x081fe400020f0c33 */
[----:B------:R-:W-:-:S03]  /*22300*/  @!P3 LEA.HI.X R21, R48, R0, R49, 0x1, P5 ;  /* 0x000000003015b211 */ /* 0x000fc600028f0c31 */
[----:B------:R3:W-:Y:S04]  /*22310*/  @!P2 ST.E.128 desc[UR6][R2.64], R4 ;  /* 0x000000040200a985 */ /* 0x0007e8000c101d06 */
[----:B------:R3:W-:Y:S02]  /*22320*/  @!P3 ST.E.128 desc[UR6][R20.64], R28 ;  /* 0x0000001c1400b985 */ /* 0x0007e4000c101d06 */
.L_x_8151:
[----:B------:R-:W-:Y:S05]  /*22330*/  BSYNC B1 ;  /* 0x0000000000017941 */ /* 0x000fea0003800000 */
.L_x_8150:
[----:B0-----:R0:W4:Y:S01]  /*22340*/  SHFL.IDX PT, R0, R45, 0x1, 0x181f ;  /* 0x00381f002d007f89 */ /* 0x00112200000e0000 */
        /* <DEDUP_REMOVED lines=13> */
.L_x_8153:
[----:B------:R-:W-:Y:S05]  /*22420*/  BSYNC B1 ;  /* 0x0000000000017941 */ /* 0x000fea0003800000 */
.L_x_8152:
        /* <DEDUP_REMOVED lines=14> */
.L_x_8155:
[----:B------:R-:W-:Y:S05]  /*22510*/  BSYNC B1 ;  /* 0x0000000000017941 */ /* 0x000fea0003800000 */
.L_x_8154:
[----:B0-----:R-:W-:Y:S01]  /*22520*/  VIADD R0, R46, 0x60 ;  /* 0x000000602e007836 */ /* 0x001fe20000000000 */
[----:B--2-4-:R-:W0:Y:S04]  /*22530*/  SHFL.IDX PT, R45, R45, 0x3, 0x181f ;  /* 0x00781f002d2d7f89 */ /* 0x014e2800000e0000 */
[----:B------:R-:W-:Y:S01]  /*22540*/  ISETP.GE.AND P0, PT, R0, R53, PT ;  /* 0x000000350000720c */ /* 0x000fe20003f06270 */
[----:B------:R-:W2:-:S12]  /*22550*/  SHFL.IDX PT, R44, R44, 0x3, 0x181f ;  /* 0x00781f002c2c7f89 */ /* 0x000e9800000e0000 */
[----:B------:R-:W-:Y:S05]  /*22560*/  @P0 BRA `(.L_x_8156) ;  /* 0x0000000c00940947 */ /* 0x000fea0003800000 */
[----:B------:R-:W-:Y:S01]  /*22570*/  ULDC UR4, c[0x0][0xac8] ;  /* 0x0002b20000047ab9 */ /* 0x000fe20000000800 */
[----:B------:R-:W-:Y:S01]  /*22580*/  ULDC.64 UR6, c[0x0][0x208] ;  /* 0x0000820000067ab9 */ /* 0x000fe20000000a00 */
[----:B------:R-:W-:-:S13]  /*22590*/  ISETP.GE.AND P1, PT, R50, UR4, PT ;  /* 0x0000000432007c0c */ /* 0x000fda000bf26270 */
[----:B--2---:R-:W-:-:S04]  /*225a0*/  @!P1 LEA R2, P0, R50, R44, 0x1 ;  /* 0x0000002c32029211 */ /* 0x004fc800078008ff */
        /* <DEDUP_REMOVED lines=9> */
.L_x_8147:
[----:B------:R-:W3:Y:S01]  /*22640*/  LDL.LU R4, [R1+0x9c] ;  /* 0x00009c0001047983 */ /* 0x000ee20000300800 */
[----:B------:R-:W-:Y:S01]  /*22650*/  ULDC.64 UR4, c[0x0][0xc00] ;  /* 0x0003000000047ab9 */ /* 0x000fe20000000a00 */
[----:B------:R-:W4:Y:S02]  /*22660*/  LDC R25, c[0x0][0xbe8] ;  /* 0x0002fa00ff197b82 */ /* 0x000f240000000800 */
[----:B------:R-:W2:Y:S01]  /*22670*/  LDL.LU R6, [R1+0xa0] ;  /* 0x0000a00001067983 */ /* 0x000ea20000300800 */
[----:B------:R-:W-:Y:S01]  /*22680*/  ISETP.NE.U32.AND P0, PT, RZ, UR4, PT ;  /* 0x00000004ff007c0c */ /* 0x000fe2000bf05070 */
[----:B------:R-:W-:Y:S01]  /*22690*/  IMAD.MOV.U32 R0, RZ, RZ, RZ ;  /* 0x000000ffff007224 */ /* 0x000fe200078e00ff */
[----:B------:R-:W-:Y:S02]  /*226a0*/  ULDC.64 UR6, c[0x0][0x208] ;  /* 0x0000820000067ab9 */ /* 0x000fe40000000a00 */
[----:B------:R-:W-:Y:S01]  /*226b0*/  ISETP.NE.AND.EX P0, PT, RZ, UR5, PT, P0 ;  /* 0x00000005ff007c0c */ /* 0x000fe2000bf05300 */
[----:B------:R-:W0:Y:S02]  /*226c0*/  S2R R7, SR_TID.X ;  /* 0x0000000000077919 */ /* 0x000e240000002100 */
[----:B0-----:R-:W-:-:S05]  /*226d0*/  VIADD R26, R7, 0xffffff80 ;  /* 0xffffff80071a7836 */ /* 0x001fca0000000000 */
[----:B------:R-:W-:Y:S02]  /*226e0*/  ISETP.GE.AND P3, PT, R26, 0x80, PT ;  /* 0x000000801a00780c */ /* 0x000fe40003f66270 */
[----:B---3--:R-:W-:-:S04]  /*226f0*/  IADD3 R2, P1, R4, UR4, RZ ;  /* 0x0000000404027c10 */ /* 0x008fc8000ff3e0ff */
[----:B--2---:R-:W-:Y:S01]  /*22700*/  IADD3.X R3, R6, UR5, RZ, P1, !PT ;  /* 0x0000000506037c10 */ /* 0x004fe20008ffe4ff */
[----:B------:R-:W-:Y:S02]  /*22710*/  ULDC.64 UR4, c[0x0][0xc08] ;  /* 0x0003020000047ab9 */ /* 0x000fe40000000a00 */
[----:B------:R-:W-:Y:S02]  /*22720*/  ISETP.NE.U32.AND P1, PT, RZ, UR4, PT ;  /* 0x00000004ff007c0c */ /* 0x000fe4000bf25070 */
[----:B------:R0:W5:Y:S02]  /*22730*/  @P0 LDG.E R0, desc[UR6][R2.64] ;  /* 0x0000000602000981 */ /* 0x000164000c1e1900 */
[----:B------:R-:W-:-:S13]  /*22740*/  ISETP.NE.AND.EX P1, PT, RZ, UR5, PT, P1 ;  /* 0x00000005ff007c0c */ /* 0x000fda000bf25310 */
[----:B------:R-:W-:Y:S01]  /*22750*/  @P1 IADD3 R4, P2, R4, UR4, RZ ;  /* 0x0000000404041c10 */ /* 0x000fe2000ff5e0ff */
[----:B------:R-:W-:-:S03]  /*22760*/  ULDC UR4, c[0x0][0xa88] ;  /* 0x0002a20000047ab9 */ /* 0x000fc60000000800 */
[----:B------:R-:W-:Y:S01]  /*22770*/  @P1 IADD3.X R5, R6, UR5, RZ, P2, !PT ;  /* 0x0000000506051c10 */ /* 0x000fe200097fe4ff */
[----:B------:R-:W-:Y:S01]  /*22780*/  IMAD.U32 R6, RZ, RZ, UR4 ;  /* 0x00000004ff067e24 */ /* 0x000fe2000f8e00ff */
[----:B----4-:R-:W-:-:S05]  /*22790*/  ISETP.NE.AND P2, PT, R25, 0x1, PT ;  /* 0x000000011900780c */ /* 0x010fca0003f45270 */
[----:B------:R0:W5:Y:S08]  /*227a0*/  @P1 LDG.E R6, desc[UR6][R4.64] ;  /* 0x0000000604061981 */ /* 0x000170000c1e1900 */
[----:B------:R-:W2:Y:S08]  /*227b0*/  @P2 LDC R14, c[0x0][0xbec] ;  /* 0x0002fb00ff0e2b82 */ /* 0x000eb00000000800 */
[----:B------:R-:W3:Y:S01]  /*227c0*/  @P2 LDC R27, c[0x0][0xbf0] ;  /* 0x0002fc00ff1b2b82 */ /* 0x000ee20000000800 */
[----:B0-----:R-:W-:Y:S05]  /*227d0*/  @P1 BRA `(.L_x_8157) ;  /* 0x0000000000141947 */ /* 0x001fea0003800000 */
[----:B------:R-:W-:Y:S05]  /*227e0*/  @!P0 BRA `(.L_x_8157) ;  /* 0x0000000000108947 */ /* 0x000fea0003800000 */
[----:B------:R-:W-:Y:S02]  /*227f0*/  ULDC.64 UR4, c[0x0][0x208] ;  /* 0x0000820000047ab9 */ /* 0x000fe40000000a00 */
[----:B------:R-:W4:Y:S04]  /*22800*/  LDG.E R5, desc[UR4][R2.64] ;  /* 0x0000000402057981 */ /* 0x000f28000c1e1900 */
[----:B-----5:R-:W4:Y:S02]  /*22810*/  LDG.E R6, desc[UR4][R2.64+0x4] ;  /* 0x0000040402067981 */ /* 0x020f24000c1e1900 */
[----:B----4-:R-:W-:-:S07]  /*22820*/  IMAD.IADD R6, R6, 0x1, -R5 ;  /* 0x0000000106067824 */ /* 0x010fce00078e0a05 */
.L_x_8157:
[----:B------:R-:W4:Y:S04]  /*22830*/  LDL.LU R3, [R1+0x90] ;  /* 0x0000900001037983 */ /* 0x000f280000300800 */
[----:B------:R-:W2:Y:S04]  /*22840*/  LDL.LU R2, [R1+0xa4] ;  /* 0x0000a40001027983 */ /* 0x000ea80000300800 */
[----:B------:R-:W3:Y:S04]  /*22850*/  LDL R24, [R1+0x98] ;  /* 0x0000980001187983 */ /* 0x000ee80000100800 */
[----:B------:R0:W5:Y:S01]  /*22860*/  LDL R20, [R1+0x4c] ;  /* 0x00004c0001147983 */ /* 0x0001620000100800 */
[----:B------:R-:W-:Y:S01]  /*22870*/  BSSY B1, `(.L_x_8158) ;  /* 0x000002d000017945 */ /* 0x000fe20003800000 */
[----:B-----5:R-:W-:-:S02]  /*22880*/  SHF.R.S32.HI R11, RZ, 0x1f, R0 ;  /* 0x0000001fff0b7819 */ /* 0x020fc40000011400 */
[----:B----4-:R-:W-:Y:S02]  /*22890*/  SEL R13, R3, RZ, !P0 ;  /* 0x000000ff030d7207 */ /* 0x010fe40004000000 */
[----:B--2---:R-:W-:Y:S02]  /*228a0*/  SEL R12, R2, RZ, !P0 ;  /* 0x000000ff020c7207 */ /* 0x004fe40004000000 */
[----:B---3--:R-:W-:Y:S01]  /*228b0*/  SHF.R.S32.HI R10, RZ, 0x1f, R24 ;  /* 0x0000001fff0a7819 */ /* 0x008fe20000011418 */
[----:B0-----:R-:W-:Y:S06]  /*228c0*/  @P3 BRA `(.L_x_8159) ;  /* 0x00000000009c3947 */ /* 0x001fec0003800000 */
        /* <DEDUP_REMOVED lines=39> */
.L_x_8159:
[----:B------:R-:W-:Y:S05]  /*22b40*/  BSYNC B1 ;  /* 0x0000000000017941 */ /* 0x000fea0003800000 */
.L_x_8158:
        /* <DEDUP_REMOVED lines=11> */
[----:B------:R-:W-:Y:S02]  /*22c00*/  IMAD.IADD R4, R26, 0x1, -R4 ;  /* 0x000000011a047824 */ /* 0x000fe400078e0a04 */
[----:B------:R-:W-:Y:S02]  /*22c10*/  IMAD.IADD R3, R3, 0x1, R5 ;  /* 0x0000000103037824 */ /* 0x000fe400078e0205 */
[----:B------:R-:W-:Y:S02]  /*22c20*/  IMAD R0, R4, 0x20, R8 ;  /* 0x0000002004007824 */ /* 0x000fe400078e0208 */
[----:B------:R-:W-:Y:S02]  /*22c30*/  IMAD R4, R10, UR4, RZ ;  /* 0x000000040a047c24 */ /* 0x000fe4000f8e02ff */
[----:B------:R-:W-:Y:S02]  /*22c40*/  IMAD.IADD R9, R20, 0x1, R0 ;  /* 0x0000000114097824 */ /* 0x000fe400078e0200 */
[----:B------:R-:W-:-:S02]  /*22c50*/  IMAD R7, R24, UR5, R4 ;  /* 0x0000000518077c24 */ /* 0x000fc4000f8e0204 */
        /* <DEDUP_REMOVED lines=31> */
.L_x_8363:
[----:B------:R-:W-:Y:S01]  /*22e50*/  IMAD R25, R6, R25, RZ ;  /* 0x0000001906197224 */ /* 0x000fe200078e02ff */
[----:B------:R-:W-:Y:S01]  /*22e60*/  BSSY B1, `(.L_x_8161) ;  /* 0x0000012000017945 */ /* 0x000fe20003800000 */
[----:B------:R-:W-:-:S05]  /*22e70*/  IMAD.IADD R6, R8, 0x1, R20 ;  /* 0x0000000108067824 */ /* 0x000fca00078e0214 */
[----:B------:R-:W-:-:S13]  /*22e80*/  ISETP.GE.AND P0, PT, R6, R25, PT ;  /* 0x000000190600720c */ /* 0x000fda0003f06270 */
[----:B------:R-:W-:Y:S05]  /*22e90*/  @P0 BRA `(.L_x_8162) ;  /* 0x0000000000380947 */ /* 0x000fea0003800000 */
[----:B------:R-:W4:Y:S01]  /*22ea0*/  LDL R9, [R1+0x74] ;  /* 0x0000740001097983 */ /* 0x000f220000100800 */
[----:B------:R-:W-:-:S03]  /*22eb0*/  ULDC UR4, c[0x0][0xac8] ;  /* 0x0002b20000047ab9 */ /* 0x000fc60000000800 */
[----:B------:R-:W5:Y:S04]  /*22ec0*/  LDL R7, [R1+0x94] ;  /* 0x0000940001077983 */ /* 0x000f680000100800 */
[----:B------:R-:W2:Y:S04]  /*22ed0*/  LDL R10, [R1+0xc0] ;  /* 0x0000c000010a7983 */ /* 0x000ea80000100800 */
[----:B------:R-:W2:Y:S01]  /*22ee0*/  LDL R8, [R1+0xbc] ;  /* 0x0000bc0001087983 */ /* 0x000ea20000100800 */
[----:B------:R-:W-:Y:S01]  /*22ef0*/  ULDC.64 UR6, c[0x0][0x208] ;  /* 0x0000820000067ab9 */ /* 0x000fe20000000a00 */
[----:B----4-:R-:W-:-:S02]  /*22f00*/  ISETP.GE.AND P2, PT, R9, UR4, PT ;  /* 0x0000000409007c0c */ /* 0x010fc4000bf46270 */
[----:B-----5:R-:W-:-:S11]  /*22f10*/  ISETP.GE.AND P3, PT, R7, UR4, PT ;  /* 0x0000000407007c0c */ /* 0x020fd6000bf66270 */
[-C--:B---3--:R-:W-:Y:S02]  /*22f20*/  @!P2 LEA R4, P0, R9, R14.reuse, 0x1 ;  /* 0x0000000e0904a211 */ /* 0x088fe400078008ff */
[----:B------:R-:W-:Y:S02]  /*22f30*/  @!P3 LEA R14, P1, R7, R14, 0x1 ;  /* 0x0000000e070eb211 */ /* 0x000fe400078208ff */
[-C--:B--2---:R-:W-:Y:S02]  /*22f40*/  @!P2 LEA.HI.X R5, R9, R0.reuse, R10, 0x1, P0 ;  /* 0x000000000905a211 */ /* 0x084fe400000f0c0a */
[----:B------:R-:W-:-:S03]  /*22f50*/  @!P3 LEA.HI.X R15, R7, R0, R8, 0x1, P1 ;  /* 0x00000000070fb211 */ /* 0x000fc600008f0c08 */
[----:B------:R4:W-:Y:S04]  /*22f60*/  @!P2 ST.E.128 desc[UR6][R4.64], RZ ;  /* 0x000000ff0400a985 */ /* 0x0009e8000c101d06 */
[----:B------:R4:W-:Y:S02]  /*22f70*/  @!P3 ST.E.128 desc[UR6][R14.64], RZ ;  /* 0x000000ff0e00b985 */ /* 0x0009e4000c101d06 */
.L_x_8162:
[----:B------:R-:W-:Y:S05]  /*22f80*/  BSYNC B1 ;  /* 0x0000000000017941 */ /* 0x000fea0003800000 */
.L_x_8161:
[----:B------:R-:W-:-:S03]  /*22f90*/  UMOV UR4, 0xffffffff ;  /* 0xffffffff00047882 */ /* 0x000fc60000000000 */
[----:B------:R-:W-:Y:S05]  /*22fa0*/  BRA.DIV UR4, `(.L_x_8163) ;  /* 0x0000009604b87947 */ /* 0x000fea000b800000 */
[----:B--2---:R2:W0:Y:S04]  /*22fb0*/  SHFL.IDX PT, R0, R3, 0x1, 0x181f ;  /* 0x00381f0003007f89 */ /* 0x00442800000e0000 */
[----:B---34-:R2:W3:Y:S02]  /*22fc0*/  SHFL.IDX PT, R14, R2, 0x1, 0x181f ;  /* 0x00381f00020e7f89 */ /* 0x0184e400000e0000 */
.L_x_8367:
        /* <DEDUP_REMOVED lines=9> */
[----:B------:R-:W-:Y:S01]  /*23060*/  ULDC.64 UR6, c[0x0][0x208] ;  /* 0x0000820000067ab9 */ /* 0x000fe20000000a00 */
[----:B----4-:R-:W-:-:S02]  /*23070*/  ISETP.GE.AND P2, PT, R9, UR4, PT ;  /* 0x0000000409007c0c */ /* 0x010fc4000bf46270 */
[----:B-----5:R-:W-:-:S11]  /*23080*/  ISETP.GE.AND P3, PT, R7, UR4, PT ;  /* 0x0000000407007c0c */ /* 0x020fd6000bf66270 */
[-C--:B---3--:R-:W-:Y:S02]  /*23090*/  @!P2 LEA R4, P0, R9, R14.reuse, 0x1 ;  /* 0x0000000e0904a211 */ /* 0x088fe400078008ff */
[----:B------:R-:W-:Y:S02]  /*230a0*/  @!P3 LEA R14, P1, R7, R14, 0x1 ;  /* 0x0000000e070eb211 */ /* 0x000fe400078208ff */
[-C--:B0-----:R-:W-:Y:S02]  /*230b0*/  @!P2 LEA.HI.X R5, R9, R0.reuse, R10, 0x1, P0 ;  /* 0x000000000905a211 */ /* 0x081fe400000f0c0a */
[----:B--2---:R-:W-:-:S03]  /*230c0*/  @!P3 LEA.HI.X R15, R7, R0, R8, 0x1, P1 ;  /* 0x00000000070fb211 */ /* 0x004fc600008f0c08 */
[----:B------:R4:W-:Y:S04]  /*230d0*/  @!P2 ST.E.128 desc[UR6][R4.64], RZ ;  /* 0x000000ff0400a985 */ /* 0x0009e8000c101d06 */
[----:B------:R4:W-:Y:S02]  /*230e0*/  @!P3 ST.E.128 desc[UR6][R14.64], RZ ;  /* 0x000000ff0e00b985 */ /* 0x0009e4000c101d06 */
.L_x_8165:
[----:B------:R-:W-:Y:S05]  /*230f0*/  BSYNC B1 ;  /* 0x0000000000017941 */ /* 0x000fea0003800000 */
.L_x_8164:
[----:B------:R-:W-:-:S03]  /*23100*/  UMOV UR4, 0xffffffff ;  /* 0xffffffff00047882 */ /* 0x000fc60000000000 */
[----:B------:R-:W-:Y:S05]  /*23110*/  BRA.DIV UR4, `(.L_x_8166) ;  /* 0x0000009604a47947 */ /* 0x000fea000b800000 */
[----:B0-----:R0:W0:Y:S04]  /*23120*/  SHFL.IDX PT, R0, R3, 0x2, 0x181f ;  /* 0x00581f0003007f89 */ /* 0x00102800000e0000 */
[----:B---34-:R3:W4:Y:S02]  /*23130*/  SHFL.IDX PT, R14, R2, 0x2, 0x181f ;  /* 0x00581f00020e7f89 */ /* 0x01872400000e0000 */
.L_x_8371:
        /* <DEDUP_REMOVED lines=9> */
[----:B------:R-:W-:Y:S01]  /*231d0*/  ULDC.64 UR6, c[0x0][0x208] ;  /* 0x0000820000067ab9 */ /* 0x000fe20000000a00 */
[----:B-----5:R-:W-:-:S02]  /*231e0*/  ISETP.GE.AND P2, PT, R9, UR4, PT ;  /* 0x0000000409007c0c */ /* 0x020fc4000bf46270 */
[----:B--2---:R-:W-:-:S11]  /*231f0*/  ISETP.GE.AND P3, PT, R7, UR4, PT ;  /* 0x0000000407007c0c */ /* 0x004fd6000bf66270 */
[-C--:B----4-:R-:W-:Y:S02]  /*23200*/  @!P2 LEA R4, P0, R9, R14.reuse, 0x1 ;  /* 0x0000000e0904a211 */ /* 0x090fe400078008ff */
[----:B------:R-:W-:Y:S02]  /*23210*/  @!P3 LEA R14, P1, R7, R14, 0x1 ;  /* 0x0000000e070eb211 */ /* 0x000fe400078208ff */
[-C--:B0-----:R-:W-:Y:S02]  /*23220*/  @!P2 LEA.HI.X R5, R9, R0.reuse, R10, 0x1, P0 ;  /* 0x000000000905a211 */ /* 0x081fe400000f0c0a */
[----:B---3--:R-:W-:-:S03]  /*23230*/  @!P3 LEA.HI.X R15, R7, R0, R8, 0x1, P1 ;  /* 0x00000000070fb211 */ /* 0x008fc600008f0c08 */
[----:B------:R0:W-:Y:S04]  /*23240*/  @!P2 ST.E.128 desc[UR6][R4.64], RZ ;  /* 0x000000ff0400a985 */ /* 0x0001e8000c101d06 */
[----:B------:R0:W-:Y:S02]  /*23250*/  @!P3 ST.E.128 desc[UR6][R14.64], RZ ;  /* 0x000000ff0e00b985 */ /* 0x0001e4000c101d06 */
.L_x_8168:
[----:B------:R-:W-:Y:S05]  /*23260*/  BSYNC B1 ;  /* 0x0000000000017941 */ /* 0x000fea0003800000 */
.L_x_8167:
[----:B------:R-:W-:-:S03]  /*23270*/  UMOV UR4, 0xffffffff ;  /* 0xffffffff00047882 */ /* 0x000fc60000000000 */
[----:B------:R-:W-:Y:S05]  /*23280*/  BRA.DIV UR4, `(.L_x_8169) ;  /* 0x0000009604907947 */ /* 0x000fea000b800000 */
[----:B0-----:R0:W0:Y:S04]  /*23290*/  SHFL.IDX PT, R0, R3, 0x3, 0x181f ;  /* 0x00781f0003007f89 */ /* 0x00102800000e0000 */
[----:B----4-:R4:W0:Y:S02]  /*232a0*/  SHFL.IDX PT, R14, R2, 0x3, 0x181f ;  /* 0x00781f00020e7f89 */ /* 0x01082400000e0000 */
.L_x_8375:
        /* <DEDUP_REMOVED lines=8> */
[----:B------:R-:W-:Y:S01]  /*23330*/  ULDC.64 UR6, c[0x0][0x208] ;  /* 0x0000820000067ab9 */ /* 0x000fe20000000a00 */
[----:B--2---:R-:W-:-:S02]  /*23340*/  ISETP.GE.AND P2, PT, R7, UR4, PT ;  /* 0x0000000407007c0c */ /* 0x004fc4000bf46270 */
[----:B---3--:R-:W-:-:S11]  /*23350*/  ISETP.GE.AND P3, PT, R4, UR4, PT ;  /* 0x0000000404007c0c */ /* 0x008fd6000bf66270 */
[CC--:B0-----:R-:W-:Y:S02]  /*23360*/  @!P2 LEA R2, P0, R7.reuse, R14.reuse, 0x1 ;  /* 0x0000000e0702a211 */ /* 0x0c1fe400078008ff */
[C---:B------:R-:W-:Y:S02]  /*23370*/  @!P3 LEA R14, P1, R4.reuse, R14, 0x1 ;  /* 0x0000000e040eb211 */ /* 0x040fe400078208ff */
[-C--:B----4-:R-:W-:Y:S02]  /*23380*/  @!P2 LEA.HI.X R3, R7, R0.reuse, R8, 0x1, P0 ;  /* 0x000000000703a211 */ /* 0x090fe400000f0c08 */
[----:B-----5:R-:W-:-:S03]  /*23390*/  @!P3 LEA.HI.X R15, R4, R0, R5, 0x1, P1 ;  /* 0x00000000040fb211 */ /* 0x020fc600008f0c05 */
[----:B------:R0:W-:Y:S04]  /*233a0*/  @!P2 ST.E.128 desc[UR6][R2.64], RZ ;  /* 0x000000ff0200a985 */ /* 0x0001e8000c101d06 */
[----:B------:R0:W-:Y:S02]  /*233b0*/  @!P3 ST.E.128 desc[UR6][R14.64], RZ ;  /* 0x000000ff0e00b985 */ /* 0x0001e4000c101d06 */
.L_x_8156:
[----:B------:R-:W-:Y:S05]  /*233c0*/  BSYNC B0 ;  /* 0x0000000000007941 */ /* 0x000fea0003800000 */
.L_x_8146:
[----:B0-----:R-:W5:Y:S01]  /*233d0*/  LDL R0, [R1+0x6c] ;  /* 0x00006c0001007983 */ /* 0x001f620000100800 */
[----:B------:R-:W-:Y:S02]  /*233e0*/  ULDC UR4, c[0x0][0xc3c] ;  /* 0x00030f0000047ab9 */ /* 0x000fe40000000800 */
[----:B-----5:R-:W-:-:S13]  /*233f0*/  ISETP.GE.AND P0, PT, R0, UR4, PT ;  /* 0x0000000400007c0c */ /* 0x020fda000bf06270 */
[----:B------:R-:W-:Y:S05]  /*23400*/  @!P0 BRA `(.L_x_8170) ;  /* 0xfffffddc00848947 */ /* 0x000fea000383ffff */
[----:B------:R-:W-:Y:S05]  /*23410*/  BRA `(.L_x_7984) ;  /* 0x0000007400247947 */ /* 0x000fea0003800000 */
.L_x_7982:
        /* <DEDUP_REMOVED lines=18> */
.L_x_8171:
        /* <DEDUP_REMOVED lines=43> */
.L_x_8177:
        /* <DEDUP_REMOVED lines=13> */
.L_x_8176:
[----:B------:R-:W-:Y:S05]  /*238c0*/  BSYNC B0 ;  /* 0x0000000000007941 */ /* 0x000fea0003800000 */
.L_x_8175:
        /* <DEDUP_REMOVED lines=21> */
.L_x_8173:
        /* <DEDUP_REMOVED lines=21> */
.L_x_8178:
        /* <DEDUP_REMOVED lines=56> */
.L_x_8174:
[----:B------:R-:W-:Y:S02]  /*23ef0*/  IMAD.MOV.U32 R17, RZ, RZ, RZ ;  /* 0x000000ffff117224 */ /* 0x000fe400078e00ff */
[----:B------:R-:W-:Y:S02]  /*23f00*/  IMAD.U32 R16, RZ, RZ, UR6 ;  /* 0x00000006ff107e24 */ /* 0x000fe4000f8e00ff */
[----:B------:R-:W-:-:S07]  /*23f10*/  IMAD.MOV.U32 R18, RZ, RZ, RZ ;  /* 0x000000ffff127224 */ /* 0x000fce00078e00ff */
.L_x_8179:
[----:B------:R-:W-:-:S13]  /*23f20*/  ISETP.NE.AND P0, PT, R0, RZ, PT ;  /* 0x000000ff0000720c */ /* 0x000fda0003f05270 */
[----:B------:R-:W1:Y:S01]  /*23f30*/  @!P0 S2R R3, SR_CgaCtaId ;  /* 0x0000000000038919 */ /* 0x000e620000008800 */
[----:B------:R-:W-:-:S04]  /*23f40*/  @!P0 MOV R0, 0x400 ;  /* 0x0000040000008802 */ /* 0x000fc80000000f00 */
[----:B-1----:R-:W-:-:S05]  /*23f50*/  @!P0 LEA R0, R3, R0, 0x18 ;  /* 0x0000000003008211 */ /* 0x002fca00078ec0ff */
[----:B------:R1:W-:Y:S01]  /*23f60*/  @!P0 STS.128 [R0+0x2e8d0], R16 ;  /* 0x02e8d01000008388 */ /* 0x0003e20000000c00 */
[----:B------:R-:W-:Y:S06]  /*23f70*/  BAR.ARV 0x5, 0x180 ;  /* 0x0146000000007b1d */ /* 0x000fec0000002000 */
.L_x_8172:
[----:B-1----:R-:W-:Y:S01]  /*23f80*/  IMAD.MOV.U32 R0, RZ, RZ, 0x1 ;  /* 0x00000001ff007424 */ /* 0x002fe200078e00ff */
[----:B------:R1:W-:Y:S01]  /*23f90*/  STL [R1+0x14], RZ ;  /* 0x000014ff01007387 */ /* 0x0003e20000100800 */
[----:B------:R-:W-:Y:S02]  /*23fa0*/  ULDC UR4, c[0x0][0xc3c] ;  /* 0x00030f0000047ab9 */ /* 0x000fe40000000800 */
[----:B--2---:R-:W-:Y:S01]  /*23fb0*/  ISETP.GE.AND P0, PT, R19, UR4, PT ;  /* 0x0000000413007c0c */ /* 0x004fe2000bf06270 */
[----:B------:R1:W-:Y:S04]  /*23fc0*/  STL [R1+0x1c], R0 ;  /* 0x00001c0001007387 */ /* 0x0003e80000100800 */
[----:B------:R1:W-:Y:S08]  /*23fd0*/  STL [R1+0x78], RZ ;  /* 0x000078ff01007387 */ /* 0x0003f00000100800 */
[----:B-1----:R-:W-:Y:S05]  /*23fe0*/  @P0 BRA `(.L_x_8180) ;  /* 0x00000064002c0947 */ /* 0x002fea0003800000 */
        /* <DEDUP_REMOVED lines=9> */
[C---:B0-----:R-:W-:Y:S01]  /*24080*/  IMAD.SHL.U32 R2, R12.reuse, 0x10, RZ ;  /* 0x000000100c027824 */ /* 0x041fe200078e00ff */
[C---:B------:R-:W-:Y:S01]  /*24090*/  LOP3.LUT R11, R12.reuse, 0x7f, RZ, 0xc0, !PT ;  /* 0x0000007f0c0b7812 */ /* 0x040fe200078ec0ff */
[C---:B------:R-:W-:Y:S01]  /*240a0*/  IMAD.SHL.U32 R3, R12.reuse, 0x2, RZ ;  /* 0x000000020c037824 */ /* 0x040fe200078e00ff */
[----:B------:R-:W-:Y:S01]  /*240b0*/  SHF.R.U32.HI R5, RZ, 0x1, R12 ;  /* 0x00000001ff057819 */ /* 0x000fe2000001160c */
[----:B------:R-:W-:Y:S01]  /*240c0*/  IMAD.SHL.U32 R4, R12, 0x20, RZ ;  /* 0x000000200c047824 */ /* 0x000fe200078e00ff */
[----:B------:R-:W-:Y:S01]  /*240d0*/  LOP3.LUT R0, R2, 0x3f0, RZ, 0xc0, !PT ;  /* 0x000003f002007812 */ /* 0x000fe200078ec0ff */
[C---:B------:R-:W-:Y:S01]  /*240e0*/  IMAD.SHL.U32 R9, R12.reuse, 0x4, RZ ;  /* 0x000000040c097824 */ /* 0x040fe200078e00ff */
[----:B------:R-:W-:-:S02]  /*240f0*/  LOP3.LUT P0, RZ, R12, 0x4, RZ, 0xc0, !PT ;  /* 0x000000040cff7812 */ /* 0x000fc4000780c0ff */
[----:B------:R-:W-:Y:S01]  /*24100*/  LOP3.LUT R0, R0, 0x70, R3, 0x78, !PT ;  /* 0x0000007000007812 */ /* 0x000fe200078e7803 */
[----:B------:R-:W-:Y:S01]  /*24110*/  IMAD.SHL.U32 R3, R11, 0x10, RZ ;  /* 0x000000100b037824 */ /* 0x000fe200078e00ff */
[----:B------:R-:W-:-:S04]  /*24120*/  LOP3.LUT R6, R4, 0x80, RZ, 0xc0, !PT ;  /* 0x0000008004067812 */ /* 0x000fc800078ec0ff */
[----:B------:R-:W-:Y:S02]  /*24130*/  LOP3.LUT R0, R0, 0x400, R3, 0xf8, !PT ;  /* 0x0000040000007812 */ /* 0x000fe400078ef803 */
[----:B------:R-:W-:Y:S02]  /*24140*/  LOP3.LUT R3, R3, 0x600, RZ, 0xc0, !PT ;  /* 0x0000060003037812 */ /* 0x000fe400078ec0ff */
[----:B------:R-:W-:Y:S02]  /*24150*/  LOP3.LUT R6, R6, 0x10, R12, 0xf8, !PT ;  /* 0x0000001006067812 */ /* 0x000fe400078ef80c */
[--C-:B------:R-:W-:Y:S02]  /*24160*/  LOP3.LUT R3, R3, 0x60, R4.reuse, 0xf8, !PT ;  /* 0x0000006003037812 */ /* 0x100fe400078ef804 */
[----:B------:R-:W-:Y:S02]  /*24170*/  LOP3.LUT R6, R6, 0x10, R9, 0x78, !PT ;  /* 0x0000001006067812 */ /* 0x000fe400078e7809 */
[----:B------:R-:W-:Y:S01]  /*24180*/  LOP3.LUT R7, R3, 0x100, R4, 0xf8, !PT ;  /* 0x0000010003077812 */ /* 0x000fe200078ef804 */
[----:B------:R-:W-:-:S03]  /*24190*/  IMAD.SHL.U32 R3, R12, 0x80, RZ ;  /* 0x000000800c037824 */ /* 0x000fc600078e00ff */
[----:B------:R-:W-:Y:S02]  /*241a0*/  LOP3.LUT R8, R7, R6, RZ, 0xfc, !PT ;  /* 0x0000000607087212 */ /* 0x000fe400078efcff */
[----:B------:R-:W-:-:S03]  /*241b0*/  LOP3.LUT R4, R3, 0x380, RZ, 0xc0, !PT ;  /* 0x0000038003047812 */ /* 0x000fc600078ec0ff */
[----:B------:R-:W-:Y:S01]  /*241c0*/  STL [R1+0xc], R8 ;  /* 0x00000c0801007387 */ /* 0x000fe20000100800 */
[----:B------:R-:W-:-:S04]  /*241d0*/  LOP3.LUT R5, R4, 0x30, R5, 0xf8, !PT ;  /* 0x0000003004057812 */ /* 0x000fc800078ef805 */
[--C-:B------:R-:W-:Y:S02]  /*241e0*/  LOP3.LUT R4, R5, 0x70, R2.reuse, 0x78, !PT ;  /* 0x0000007005047812 */ /* 0x100fe400078e7802 */
[----:B------:R-:W-:Y:S02]  /*241f0*/  SHF.R.U32.HI R5, RZ, 0x3, R11 ;  /* 0x00000003ff057819 */ /* 0x000fe4000001160b */
[----:B------:R-:W-:Y:S01]  /*24200*/  LOP3.LUT R10, R4, 0xc00, R3, 0xf8, !PT ;  /* 0x00000c00040a7812 */ /* 0x000fe200078ef803 */
[----:B------:R-:W-:Y:S01]  /*24210*/  IMAD.U32 R4, RZ, RZ, UR4 ;  /* 0x00000004ff047e24 */ /* 0x000fe2000f8e00ff */
[----:B------:R-:W-:-:S03]  /*24220*/  LOP3.LUT R5, R5, 0x70, R2, 0xf8, !PT ;  /* 0x0000007005057812 */ /* 0x000fc600078ef802 */
[----:B------:R-:W-:Y:S01]  /*24230*/  IMAD.IADD R2, R4, 0x1, R0 ;  /* 0x0000000104027824 */ /* 0x000fe200078e0200 */
[----:B------:R-:W-:Y:S01]  /*24240*/  STL [R1+0x10], R10 ;  /* 0x0000100a01007387 */ /* 0x000fe20000100800 */
[C---:B------:R-:W-:Y:S02]  /*24250*/  VIADD R3, R10.reuse, 0x40 ;  /* 0x000000400a037836 */ /* 0x040fe40000000000 */
[----:B------:R-:W-:Y:S01]  /*24260*/  @P0 VIADD R3, R10, 0xffffffc0 ;  /* 0xffffffc00a030836 */ /* 0x000fe20000000000 */
[----:B------:R-:W-:Y:S01]  /*24270*/  STL [R1+0x4], R4 ;  /* 0x0000040401007387 */ /* 0x000fe20000100800 */
[----:B------:R-:W-:-:S03]  /*24280*/  IMAD.MOV.U32 R0, RZ, RZ, 0x1 ;  /* 0x00000001ff007424 */ /* 0x000fc600078e00ff */
        /* <DEDUP_REMOVED lines=19> */
.L_x_8282:
[----:B01-3--:R-:W0:Y:S01]  /*243c0*/  LDC.64 R2, c[0x0][0xc88] ;  /* 0x00032200ff027b82 */ /* 0x00be220000000a00 */
[----:B------:R-:W-:Y:S01]  /*243d0*/  ULDC.64 UR4, c[0x0][0x208] ;  /* 0x0000820000047ab9 */ /* 0x000fe20000000a00 */
[----:B0-----:R-:W-:-:S05]  /*243e0*/  IMAD.WIDE R2, R19, 0x4, R2 ;  /* 0x0000000413027825 */ /* 0x001fca00078e0202 */
[----:B------:R-:W2:Y:S01]  /*243f0*/  LDG.E R4, desc[UR4][R2.64] ;  /* 0x0000000402047981 */ /* 0x000ea2000c1e1900 */
[----:B------:R-:W-:Y:S05]  /*24400*/  YIELD ;  /* 0x0000000000007946 */ /* 0x000fea0003800000 */
[----:B------:R-:W-:Y:S01]  /*24410*/  ULDC.64 UR4, c[0x0][0xa28] ;  /* 0x00028a0000047ab9 */ /* 0x000fe20000000a00 */
[----:B------:R-:W-:Y:S01]  /*24420*/  IMAD.MOV.U32 R0, RZ, RZ, RZ ;  /* 0x000000ffff007224 */ /* 0x000fe200078e00ff */
[----:B------:R-:W-:Y:S01]  /*24430*/  ISETP.NE.U32.AND P0, PT, RZ, UR4, PT ;  /* 0x00000004ff007c0c */ /* 0x000fe2000bf05070 */
[----:B------:R-:W-:Y:S01]  /*24440*/  ULDC.64 UR12, c[0x0][0x208] ;  /* 0x00008200000c7ab9 */ /* 0x000fe20000000a00 */
[----:B------:R-:W-:Y:S01]  /*24450*/  IMAD.MOV.U32 R8, RZ, RZ, RZ ;  /* 0x000000ffff087224 */ /* 0x000fe200078e00ff */
[----:B------:R-:W-:Y:S01]  /*24460*/  ULDC.64 UR10, c[0x0][0xa18] ;  /* 0x00028600000a7ab9 */ /* 0x000fe20000000a00 */
[----:B------:R-:W-:Y:S01]  /*24470*/  ISETP.NE.AND.EX P0, PT, RZ, UR5, PT, P0 ;  /* 0x00000005ff007c0c */ /* 0x000fe2000bf05300 */
[----:B------:R-:W-:Y:S01]  /*24480*/  ULDC.64 UR8, c[0x0][0xa10] ;  /* 0x0002840000087ab9 */ /* 0x000fe20000000a00 */
[----:B------:R-:W-:Y:S01]  /*24490*/  ULDC.64 UR6, c[0x0][0xa08] ;  /* 0x0002820000067ab9 */ /* 0x000fe20000000a00 */
[----:B--2---:R-:W-:Y:S01]  /*244a0*/  SHF.R.S32.HI R5, RZ, 0x1f, R4 ;  /* 0x0000001fff057819 */ /* 0x004fe20000011404 */
[----:B------:R-:W-:-:S09]  /*244b0*/  IMAD.SHL.U32 R15, R4, 0x4, RZ ;  /* 0x00000004040f7824 */ /* 0x000fd200078e00ff */
[C---:B------:R-:W-:Y:S01]  /*244c0*/  @P0 LEA R2, P1, R4.reuse, UR4, 0x2 ;  /* 0x0000000404020c11 */ /* 0x040fe2000f8210ff */
[----:B------:R0:W-:Y:S03]  /*244d0*/  STL [R1+0x50], R4 ;  /* 0x0000500401007387 */ /* 0x0001e60000100800 */
        /* <DEDUP_REMOVED lines=20> */
[C---:B-1----:R-:W-:Y:S01]  /*24620*/  IADD3.X R5, R14.reuse, UR9, RZ, P4, !PT ;  /* 0x000000090e057c10 */ /* 0x042fe2000a7fe4ff */
[----:B------:R-:W-:Y:S01]  /*24630*/  ULDC UR4, c[0x0][0x288] ;  /* 0x0000a20000047ab9 */ /* 0x000fe20000000800 */
[----:B------:R-:W-:Y:S01]  /*24640*/  IADD3 R6, P5, R15, UR6, RZ ;  /* 0x000000060f067c10 */ /* 0x000fe2000ffbe0ff */
[----:B------:R-:W-:Y:S01]  /*24650*/  IMAD.U32 R12, RZ, RZ, UR4 ;  /* 0x00000004ff0c7e24 */ /* 0x000fe2000f8e00ff */
[----:B------:R-:W-:Y:S01]  /*24660*/  ULDC.64 UR4, c[0x0][0x418] ;  /* 0x0001060000047ab9 */ /* 0x000fe20000000a00 */
[----:B--2---:R0:W-:Y:S01]  /*24670*/  STL [R1+0x58], R8 ;  /* 0x0000580801007387 */ /* 0x0041e20000100800 */
[----:B------:R-:W-:Y:S01]  /*24680*/  IADD3.X R7, R14, UR7, RZ, P5, !PT ;  /* 0x000000070e077c10 */ /* 0x000fe2000affe4ff */
[----:B------:R-:W-:-:S04]  /*24690*/  UISETP.NE.U32.AND UP0, UPT, UR4, URZ, UPT ;  /* 0x0000003f0400728c */ /* 0x000fc8000bf05070 */
[----:B------:R1:W5:Y:S01]  /*246a0*/  @P1 LDG.E R10, desc[UR12][R4.64] ;  /* 0x0000000c040a1981 */ /* 0x000362000c1e1900 */
[----:B------:R-:W-:Y:S01]  /*246b0*/  ULDC UR4, c[0x0][0x424] ;  /* 0x0001090000047ab9 */ /* 0x000fe20000000800 */
[----:B0-----:R-:W-:Y:S02]  /*246c0*/  @P3 IADD3 R8, P4, R15, UR10, RZ ;  /* 0x0000000a0f083c10 */ /* 0x001fe4000ff9e0ff */
[----:B------:R1:W5:Y:S02]  /*246d0*/  @P0 LDG.E R11, desc[UR12][R6.64] ;  /* 0x0000000c060b0981 */ /* 0x000364000c1e1900 */
[----:B------:R-:W-:-:S05]  /*246e0*/  @P3 IADD3.X R9, R14, UR11, RZ, P4, !PT ;  /* 0x0000000b0e093c10 */ /* 0x000fca000a7fe4ff */
[----:B------:R-:W2:Y:S01]  /*246f0*/  @P3 LDG.E R12, desc[UR12][R8.64] ;  /* 0x0000000c080c3981 */ /* 0x000ea2000c1e1900 */
[----:B------:R-:W-:-:S03]  /*24700*/  UISETP.NE.AND.EX UP0, UPT, UR5, URZ, UPT, UP0 ;  /* 0x0000003f0500728c */ /* 0x000fc6000bf05300 */
[----:B------:R-:W-:Y:S01]  /*24710*/  ULDC UR5, c[0x0][0x2f0] ;  /* 0x0000bc0000057ab9 */ /* 0x000fe20000000800 */
[----:B------:R-:W-:-:S04]  /*24720*/  USEL UR4, UR4, 0x1, UP0 ;  /* 0x0000000104047887 */ /* 0x000fc80008000000 */
[----:B------:R-:W-:Y:S01]  /*24730*/  UIMAD UR4, UR4, UR5, URZ ;  /* 0x00000005040472a4 */ /* 0x000fe2000f8e023f */
[----:B--2---:R1:W-:Y:S04]  /*24740*/  STL [R1+0x5c], R12 ;  /* 0x00005c0c01007387 */ /* 0x0043e80000100800 */
[----:B------:R1:W5:Y:S01]  /*24750*/  LDL R13, [R1+0x5c] ;  /* 0x00005c00010d7983 */ /* 0x0003620000100800 */
[----:B------:R-:W-:Y:S01]  /*24760*/  ULDC UR5, c[0x0][0x348] ;  /* 0x0000d20000057ab9 */ /* 0x000fe20000000800 */
[----:B------:R-:W-:Y:S02]  /*24770*/  IMAD.U32 R9, RZ, RZ, UR4 ;  /* 0x00000004ff097e24 */ /* 0x000fe4000f8e00ff */
[----:B------:R-:W-:Y:S01]  /*24780*/  IMAD.U32 R8, RZ, RZ, UR5 ;  /* 0x00000005ff087e24 */ /* 0x000fe2000f8e00ff */
[----:B------:R-:W-:Y:S06]  /*24790*/  @P3 BRA `(.L_x_8181) ;  /* 0x0000000000183947 */ /* 0x000fec0003800000 */
[----:B------:R-:W-:Y:S05]  /*247a0*/  @!P2 BRA `(.L_x_8181) ;  /* 0x000000000014a947 */ /* 0x000fea0003800000 */
[----:B------:R-:W-:Y:S02]  /*247b0*/  ULDC.64 UR4, c[0x0][0x208] ;  /* 0x0000820000047ab9 */ /* 0x000fe40000000a00 */
[----:B-1----:R-:W2:Y:S04]  /*247c0*/  LDG.E R12, desc[UR4][R2.64] ;  /* 0x00000004020c7981 */ /* 0x002ea8000c1e1900 */
[----:B------:R-:W2:Y:S02]  /*247d0*/  LDG.E R2, desc[UR4][R2.64+0x4] ;  /* 0x0000040402027981 */ /* 0x000ea4000c1e1900 */
[----:B--2--5:R-:W-:-:S05]  /*247e0*/  IMAD.IADD R13, R2, 0x1, -R12 ;  /* 0x00000001020d7824 */ /* 0x024fca00078e0a0c */
[----:B------:R0:W-:Y:S02]  /*247f0*/  STL [R1+0x5c], R13 ;  /* 0x00005c0d01007387 */ /* 0x0001e40000100800 */
.L_x_8181:
[----:B-1----:R-:W2:Y:S01]  /*24800*/  LDL R12, [R1+0x50] ;  /* 0x00005000010c7983 */ /* 0x002ea20000100800 */
[----:B-----5:R-:W-:Y:S01]  /*24810*/  IMAD.IADD R2, R11, 0x1, R0 ;  /* 0x000000010b027824 */ /* 0x020fe200078e0200 */
[----:B------:R-:W-:Y:S02]  /*24820*/  ULDC.64 UR4, c[0x0][0xa20] ;  /* 0x0002880000047ab9 */ /* 0x000fe40000000a00 */
[----:B------:R-:W-:Y:S02]  /*24830*/  ISETP.NE.U32.AND P2, PT, RZ, UR4, PT ;  /* 0x00000004ff007c0c */ /* 0x000fe4000bf45070 */
[----:B------:R1:W-:Y:S02]  /*24840*/  STL [R1+0x30], R2 ;  /* 0x0000300201007387 */ /* 0x0003e40000100800 */
[----:B------:R-:W-:Y:S02]  /*24850*/  ISETP.NE.AND.EX P2, PT, RZ, UR5, PT, P2 ;  /* 0x00000005ff007c0c */ /* 0x000fe4000bf45320 */
[----:B--2---:R1:W-:Y:S11]  /*24860*/  STL [R1+0x24], R12 ;  /* 0x0000240c01007387 */ /* 0x0043f60000100800 */
[----:B------:R-:W-:Y:S05]  /*24870*/  @!P2 BRA `(.L_x_8182) ;  /* 0x000000000014a947 */ /* 0x000fea0003800000 */
[----:B-1----:R-:W-:Y:S01]  /*24880*/  IADD3 R2, P0, R15, UR4, RZ ;  /* 0x000000040f027c10 */ /* 0x002fe2000ff1e0ff */
[----:B------:R-:W-:-:S03]  /*24890*/  ULDC.64 UR6, c[0x0][0x208] ;  /* 0x0000820000067ab9 */ /* 0x000fc60000000a00 */
[----:B------:R-:W-:-:S05]  /*248a0*/  IADD3.X R3, R14, UR5, RZ, P0, !PT ;  /* 0x000000050e037c10 */ /* 0x000fca00087fe4ff */
[----:B------:R1:W5:Y:S01]  /*248b0*/  LDG.E R9, desc[UR6][R2.64] ;  /* 0x0000000602097981 */ /* 0x000362000c1e1900 */
[----:B------:R-:W-:Y:S05]  /*248c0*/  BRA `(.L_x_8183) ;  /* 0x0000000000147947 */ /* 0x000fea0003800000 */
.L_x_8182:
[----:B------:R-:W-:Y:S05]  /*248d0*/  @!P0 BRA `(.L_x_8183) ;  /* 0x0000000000108947 */ /* 0x000fea0003800000 */
[----:B------:R-:W-:Y:S02]  /*248e0*/  ULDC.64 UR4, c[0x0][0x208] ;  /* 0x0000820000047ab9 */ /* 0x000fe40000000a00 */
[----:B------:R-:W2:Y:S04]  /*248f0*/  LDG.E R9, desc[UR4][R6.64] ;  /* 0x0000000406097981 */ /* 0x000ea8000c1e1900 */
[----:B------:R-:W2:Y:S02]  /*24900*/  LDG.E R6, desc[UR4][R6.64+0x4] ;  /* 0x0000040406067981 */ /* 0x000ea4000c1e1900 */
[----:B--2---:R-:W-:-:S07]  /*24910*/  IMAD.IADD R9, R6, 0x1, -R9 ;  /* 0x0000000106097824 */ /* 0x004fce00078e0a09 */
.L_x_8183:
[----:B------:R-:W-:Y:S01]  /*24920*/  ULDC.64 UR4, c[0x0][0x208] ;  /* 0x0000820000047ab9 */ /* 0x000fe20000000a00 */
[----:B-1----:R-:W1:Y:S01]  /*24930*/  LDC R3, c[0x0][0x448] ;  /* 0x00011200ff037b82 */ /* 0x002e620000000800 */
[----:B------:R-:W2:Y:S04]  /*24940*/  @P1 LDG.E R2, desc[UR4][R4.64] ;  /* 0x0000000404021981 */ /* 0x000ea8000c1e1900 */
[----:B------:R-:W2:Y:S01]  /*24950*/  @P1 LDG.E R4, desc[UR4][R4.64+0x4] ;  /* 0x0000040404041981 */ /* 0x000ea2000c1e1900 */
[----:B-----5:R-:W-:Y:S01]  /*24960*/  IMAD.IADD R0, R9, 0x1, -R0 ;  /* 0x0000000109007824 */ /* 0x020fe200078e0a00 */
[----:B------:R-:W-:Y:S01]  /*24970*/  BSSY B0, `(.L_x_8184) ;  /* 0x00000ff000007945 */ /* 0x000fe20003800000 */
[----:B-1----:R-:W-:-:S13]  /*24980*/  ISETP.NE.AND P0, PT, R3, 0x1, PT ;  /* 0x000000010300780c */ /* 0x002fda0003f05270 */
[----:B------:R-:W1:Y:S01]  /*24990*/  @P0 LDC R3, c[0x0][0x44c] ;  /* 0x00011300ff030b82 */ /* 0x000e620000000800 */
[----:B--2---:R-:W-:-:S07]  /*249a0*/  @P1 IMAD.IADD R8, R4, 0x1, -R2 ;  /* 0x0000000104081824 */ /* 0x004fce00078e0a02 */
[----:B------:R-:W2:Y:S01]  /*249b0*/  @P0 LDC R4, c[0x0][0x450] ;  /* 0x00011400ff040b82 */ /* 0x000ea20000000800 */
[----:B------:R-:W-:-:S04]  /*249c0*/  IMAD.SHL.U32 R2, R17, 0x80, RZ ;  /* 0x0000008011027824 */ /* 0x000fc800078e00ff */
[----:B------:R-:W-:-:S04]  /*249d0*/  VIADD R2, R2, 0x7f ;  /* 0x0000007f02027836 */ /* 0x000fc80000000000 */
[----:B-1----:R-:W-:-:S04]  /*249e0*/  @P0 IMAD.HI.U32 R3, R2, R3, RZ ;  /* 0x0000000302030227 */ /* 0x002fc800078e00ff */
[----:B------:R-:W-:Y:S02]  /*249f0*/  IMAD.MOV.U32 R5, RZ, RZ, R2 ;  /* 0x000000ffff057224 */ /* 0x000fe400078e0002 */
[----:B------:R-:W-:Y:S01]  /*24a00*/  IMAD.MOV.U32 R2, RZ, RZ, RZ ;  /* 0x000000ffff027224 */ /* 0x000fe200078e00ff */
[----:B--2---:R-:W-:Y:S01]  /*24a10*/  @P0 SHF.R.U32.HI R5, RZ, R4, R3 ;  /* 0x00000004ff050219 */ /* 0x004fe20000011603 */
[----:B------:R-:W-:-:S04]  /*24a20*/  IMAD.IADD R4, R0, 0x1, R8 ;  /* 0x0000000100047824 */ /* 0x000fc800078e0208 */
[C---:B------:R-:W-:Y:S01]  /*24a30*/  VIADD R3, R4.reuse, 0xdf ;  /* 0x000000df04037836 */ /* 0x040fe20000000000 */
[----:B------:R-:W-:-:S03]  /*24a40*/  IADD3 R21, R4, 0xe0, -R13 ;  /* 0x000000e004157810 */ /* 0x000fc60007ffe80d */
[----:B------:R-:W-:-:S04]  /*24a50*/  IMAD.HI R6, R3, -0x6db6db6d, R2 ;  /* 0x9249249303067827 */ /* 0x000fc800078e0202 */
[----:B------:R-:W-:Y:S01]  /*24a60*/  IMAD.IADD R3, R21, 0x1, R5 ;  /* 0x0000000115037824 */ /* 0x000fe200078e0205 */
[----:B------:R-:W-:-:S03]  /*24a70*/  SHF.R.U32.HI R20, RZ, 0x1f, R6 ;  /* 0x0000001fff147819 */ /* 0x000fc60000011606 */
[----:B------:R-:W-:Y:S01]  /*24a80*/  IMAD.HI R2, R3, -0x6db6db6d, R2 ;  /* 0x9249249303027827 */ /* 0x000fe200078e0202 */
        /* <DEDUP_REMOVED lines=8> */
[----:B------:R-:W-:Y:S02]  /*24b10*/  ISETP.GT.AND P0, PT, R4, R0, PT ;  /* 0x000000000400720c */ /* 0x000fe40003f04270 */
[----:B------:R-:W-:-:S05]  /*24b20*/  SHF.R.U32.HI R2, RZ, 0x5, R0 ;  /* 0x00000005ff027819 */ /* 0x000fca0000011600 */
[----:B------:R-:W-:-:S04]  /*24b30*/  IMAD.WIDE.U32 R2, R2, 0x24924925, RZ ;  /* 0x2492492502027825 */ /* 0x000fc800078e00ff */
[----:B------:R-:W-:Y:S02]  /*24b40*/  IMAD.MOV.U32 R2, RZ, RZ, R3 ;  /* 0x000000ffff027224 */ /* 0x000fe400078e0003 */
[----:B------:R-:W-:Y:S02]  /*24b50*/  @P0 VIADD R5, R4, 0xdf ;  /* 0x000000df04050836 */ /* 0x000fe40000000000 */
[----:B------:R-:W-:Y:S02]  /*24b60*/  @P0 IMAD.MOV.U32 R4, RZ, RZ, RZ ;  /* 0x000000ffff040224 */ /* 0x000fe400078e00ff */
[----:B------:R-:W-:Y:S02]  /*24b70*/  IMAD.MOV.U32 R7, RZ, RZ, R2 ;  /* 0x000000ffff077224 */ /* 0x000fe400078e0002 */
        /* <DEDUP_REMOVED lines=13> */
.L_x_8378:
[----:B--2---:R-:W-:Y:S02]  /*24c50*/  ISETP.NE.AND P0, PT, R14, RZ, PT ;  /* 0x000000ff0e00720c */ /* 0x004fe40003f05270 */
[----:B------:R-:W-:-:S11]  /*24c60*/  PLOP3.LUT P6, PT, PT, PT, PT, 0x8, 0x0 ;  /* 0x000000000000781c */ /* 0x000fd60003fce170 */
[----:B------:R-:W-:Y:S05]  /*24c70*/  @P0 BRA `(.L_x_8187) ;  /* 0x00000000000c0947 */ /* 0x000fea0003800000 */
[----:B------:R-:W-:-:S03]  /*24c80*/  UMOV UR4, 0xffffffff ;  /* 0xffffffff00047882 */ /* 0x000fc60000000000 */
[----:B------:R-:W-:Y:S05]  /*24c90*/  BRA.DIV UR4, `(.L_x_8188) ;  /* 0x0000007e04887947 */ /* 0x000fea000b800000 */
[----:B------:R-:W-:-:S13]  /*24ca0*/  ELECT P6, URZ, PT ;  /* 0x00000000003f782f */ /* 0x000fda00038c0000 */
.L_x_8187:
        /* <DEDUP_REMOVED lines=10> */
.L_x_8381:
[----:B------:R-:W-:Y:S05]  /*24d50*/  BSYNC B1 ;  /* 0x0000000000017941 */ /* 0x000fea0003800000 */
.L_x_8189:
        /* <DEDUP_REMOVED lines=14> */
.L_x_8382:
[----:B------:R-:W-:Y:S05]  /*24e40*/  BSYNC B2 ;  /* 0x0000000000027941 */ /* 0x000fea0003800000 */
.L_x_8193:
        /* <DEDUP_REMOVED lines=9> */
.L_x_8196:
[----:B------:R-:W-:Y:S05]  /*24ee0*/  BSYNC B2 ;  /* 0x0000000000027941 */ /* 0x000fea0003800000 */
.L_x_8195:
        /* <DEDUP_REMOVED lines=14> */
.L_x_8197:
        /* <DEDUP_REMOVED lines=13> */
.L_x_8383:
[----:B------:R-:W-:Y:S05]  /*250a0*/  BSYNC B2 ;  /* 0x0000000000027941 */ /* 0x000fea0003800000 */
.L_x_8198:
        /* <DEDUP_REMOVED lines=11> */
.L_x_8201:
[----:B------:R-:W-:Y:S05]  /*25160*/  BSYNC B2 ;  /* 0x0000000000027941 */ /* 0x000fea0003800000 */
.L_x_8200:
        /* <DEDUP_REMOVED lines=8> */
.L_x_8202:
        /* <DEDUP_REMOVED lines=10> */
.L_x_8192:
[----:B------:R-:W-:Y:S05]  /*25290*/  BSYNC B1 ;  /* 0x0000000000017941 */ /* 0x000fea0003800000 */
.L_x_8191:
        /* <DEDUP_REMOVED lines=13> */
.L_x_8215:
        /* <DEDUP_REMOVED lines=14> */
.L_x_8384:
[----:B------:R-:W-:Y:S05]  /*25450*/  BSYNC B2 ;  /* 0x0000000000027941 */ /* 0x000fea0003800000 */
.L_x_8205:
        /* <DEDUP_REMOVED lines=9> */
.L_x_8208:
[----:B------:R-:W-:Y:S05]  /*254f0*/  BSYNC B2 ;  /* 0x0000000000027941 */ /* 0x000fea0003800000 */
.L_x_8207:
[----:B------:R-:W2:Y:S04]  /*25500*/  LDL R7, [R1+0x4] ;  /* 0x0000040001077983 */ /* 0x000ea80000100800 */
[----:B------:R-:W2:Y:S01]  /*25510*/  LDL R6, [R1+0x18] ;  /* 0x0000180001067983 */ /* 0x000ea20000100800 */
[----:B------:R-:W-:Y:S01]  /*25520*/  IMAD.MOV.U32 R11, RZ, RZ, RZ ;  /* 0x000000ffff0b7224 */ /* 0x000fe200078e00ff */
        /* <DEDUP_REMOVED lines=10> */
.L_x_8209:
        /* <DEDUP_REMOVED lines=13> */
.L_x_8385:
[----:B------:R-:W-:Y:S05]  /*256a0*/  BSYNC B2 ;  /* 0x0000000000027941 */ /* 0x000fea0003800000 */
.L_x_8210:
        /* <DEDUP_REMOVED lines=11> */
.L_x_8213:
[----:B------:R-:W-:Y:S05]  /*25760*/  BSYNC B2 ;  /* 0x0000000000027941 */ /* 0x000fea0003800000 */
.L_x_8212:
        /* <DEDUP_REMOVED lines=8> */
.L_x_8214:
        /* <DEDUP_REMOVED lines=10> */
.L_x_8204:
[----:B------:R-:W-:Y:S05]  /*25890*/  BSYNC B1 ;  /* 0x0000000000017941 */ /* 0x000fea0003800000 */
.L_x_8203:
[----:B------:R-:W2:Y:S04]  /*258a0*/  LDL.LU R5, [R1+0x18] ;  /* 0x0000180001057983 */ /* 0x000ea80000300800 */
[----:B-1----:R-:W3:Y:S01]  /*258b0*/  LDL.LU R8, [R1+0x20] ;  /* 0x0000200001087983 */ /* 0x002ee20000300800 */
        /* <DEDUP_REMOVED lines=10> */
.L_x_8185:
[----:B------:R-:W-:Y:S05]  /*25960*/  BSYNC B0 ;  /* 0x0000000000007941 */ /* 0x000fea0003800000 */
.L_x_8184:
[----:B------:R-:W3:Y:S01]  /*25970*/  LDC R0, c[0x0][0x448] ;  /* 0x00011200ff007b82 */ /* 0x000ee20000000800 */
[----:B------:R-:W-:Y:S07]  /*25980*/  @!P0 WARPSYNC.ALL ;  /* 0x0000000000008948 */ /* 0x000fee0003800000 */
[----:B------:R-:W-:Y:S01]  /*25990*/  @!P0 BAR.SYNC.DEFER_BLOCKING 0xc, 0x180 ;  /* 0x0306000000008b1d */ /* 0x000fe20000010000 */
[----:B---3--:R-:W-:Y:S02]  /*259a0*/  ISETP.NE.AND P1, PT, R0, 0x1, PT ;  /* 0x000000010000780c */ /* 0x008fe40003f25270 */
[----:B------:R-:W-:-:S11]  /*259b0*/  LEA R0, R17, 0x7f, 0x7 ;  /* 0x0000007f11007811 */ /* 0x000fd600078e38ff */
[----:B------:R-:W3:Y:S08]  /*259c0*/  @P1 LDC R2, c[0x0][0x44c] ;  /* 0x00011300ff021b82 */ /* 0x000ef00000000800 */
[----:B------:R-:W4:Y:S01]  /*259d0*/  @P1 LDC R3, c[0x0][0x450] ;  /* 0x00011400ff031b82 */ /* 0x000f220000000800 */
[----:B---3--:R-:W-:-:S05]  /*259e0*/  @P1 IMAD.HI.U32 R2, R0, R2, RZ ;  /* 0x0000000200021227 */ /* 0x008fca00078e00ff */
[----:B----4-:R-:W-:Y:S01]  /*259f0*/  @P1 SHF.R.U32.HI R0, RZ, R3, R2 ;  /* 0x00000003ff001219 */ /* 0x010fe20000011602 */
[----:B------:R-:W-:-:S04]  /*25a00*/  IMAD.MOV.U32 R2, RZ, RZ, RZ ;  /* 0x000000ffff027224 */ /* 0x000fc800078e00ff */
[----:B------:R-:W-:-:S04]  /*25a10*/  IMAD.IADD R3, R21, 0x1, R0 ;  /* 0x0000000115037824 */ /* 0x000fc800078e0200 */
[----:B------:R-:W-:-:S05]  /*25a20*/  IMAD.HI R2, R3, -0x6db6db6d, R2 ;  /* 0x9249249303027827 */ /* 0x000fca00078e0202 */
[----:B------:R-:W-:-:S04]  /*25a30*/  SHF.R.U32.HI R0, RZ, 0x1f, R2 ;  /* 0x0000001fff007819 */ /* 0x000fc80000011602 */
[----:B------:R-:W-:-:S04]  /*25a40*/  LEA.HI.SX32 R2, R2, R0, 0x19 ;  /* 0x0000000002027211 */ /* 0x000fc800078fcaff */
[----:B-12---:R-:W-:-:S04]  /*25a50*/  VIMNMX R4, R20, R2, PT ;  /* 0x0000000214047248 */ /* 0x006fc80003fe0100 */
        /* <DEDUP_REMOVED lines=21> */
.L_x_8216:
        /* <DEDUP_REMOVED lines=21> */
.L_x_8219:
[----:B------:R-:W-:Y:S05]  /*25d00*/  BSYNC B6 ;  /* 0x0000000000067941 */ /* 0x000fea0003800000 */
.L_x_8218:
        /* <DEDUP_REMOVED lines=25> */
.L_x_8221:
[----:B------:R-:W-:Y:S05]  /*25ea0*/  BSYNC B6 ;  /* 0x0000000000067941 */ /* 0x000fea0003800000 */
.L_x_8220:
        /* <DEDUP_REMOVED lines=22> */
.L_x_8223:
[----:B------:R-:W-:Y:S05]  /*26010*/  BSYNC B6 ;  /* 0x0000000000067941 */ /* 0x000fea0003800000 */
.L_x_8222:
        /* <DEDUP_REMOVED lines=20> */
.L_x_8225:
[----:B------:R-:W-:Y:S05]  /*26160*/  BSYNC B6 ;  /* 0x0000000000067941 */ /* 0x000fea0003800000 */
.L_x_8224:
[----:B------:R-:W2:Y:S01]  /*26170*/  LDL.LU R2, [R1] ;  /* 0x0000000001027983 */ /* 0x000ea20000300800 */
[----:B------:R-:W-:-:S03]  /*26180*/  ULDC.64 UR4, c[0x0][0x9f8] ;  /* 0x00027e0000047ab9 */ /* 0x000fc60000000a00 */
[----:B------:R-:W3:Y:S04]  /*26190*/  LDL.LU R0, [R1+0x2c] ;  /* 0x00002c0001007983 */ /* 0x000ee80000300800 */
[----:B------:R-:W4:Y:S01]  /*261a0*/  LDL R9, [R1+0x24] ;  /* 0x0000240001097983 */ /* 0x000f220000100800 */
[----:B------:R-:W-:Y:S01]  /*261b0*/  ISETP.NE.U32.AND P0, PT, RZ, UR4, PT ;  /* 0x00000004ff007c0c */ /* 0x000fe2000bf05070 */
[----:B------:R-:W-:-:S03]  /*261c0*/  ULDC.64 UR6, c[0x0][0x208] ;  /* 0x0000820000067ab9 */ /* 0x000fc60000000a00 */
        /* <DEDUP_REMOVED lines=18> */
.L_x_8388:
        /* <DEDUP_REMOVED lines=11> */
.L_x_8391:
        /* <DEDUP_REMOVED lines=26> */
.L_x_8229:
        /* <DEDUP_REMOVED lines=10> */
.L_x_8392:
        /* <DEDUP_REMOVED lines=8> */
.L_x_8231:
        /* <DEDUP_REMOVED lines=19> */
[----:B------:R-:W3:Y:S02]  /*26790*/  SYNCS.PHASECHK.TRANS64.TRYWAIT P0, [R0+URZ+0x2e840], R3 ;  /* 0x02e84003000075a7 */ /* 0x000ee4000800017f */
[----:B--23--:R-:W-:Y:S05]  /*267a0*/  @!P0 BRA `(.L_x_8232) ;  /* 0x0000006400b48947 */ /* 0x00cfea0003800000 */
.L_x_8393:
        /* <DEDUP_REMOVED lines=8> */
.L_x_8233:
[----:B------:R-:W3:Y:S04]  /*26830*/  LDL R5, [R1] ;  /* 0x0000000001057983 */ /* 0x000ee80000100800 */
        /* <DEDUP_REMOVED lines=13> */
[----:B---3--:R-:W-:Y:S02]  /*26910*/  R2UR UR13, R5 ;  /* 0x00000000050d72ca */ /* 0x008fe400000e0000 */
[----:B--2---:R-:W-:-:S04]  /*26920*/  LOP3.LUT R3, R3, 0xfffffffe, RZ, 0xc0, !PT ;  /* 0xfffffffe03037812 */ /* 0x004fc800078ec0ff */
[----:B------:R-:W-:-:S07]  /*26930*/  @P0 LOP3.LUT R3, R3, 0x1, RZ, 0xfc, !PT ;  /* 0x0000000103030812 */ /* 0x000fce00078efcff */
[----:B------:R3:W-:Y:S01]  /*26940*/  UTMALDG.4D [UR8], [UR4], desc[UR6] ;  /* 0x00000608040075b4 */ /* 0x0007e20008019000 */
[----:B------:R3:W-:Y:S01]  /*26950*/  STL [R1+0x28], R3 ;  /* 0x0000280301007387 */ /* 0x0007e20000100800 */
[----:B------:R-:W-:Y:S01]  /*26960*/  NOP ;  /* 0x0000000000007918 */ /* 0x000fe20000000000 */
.L_x_8227:
        /* <DEDUP_REMOVED lines=43> */
.L_x_8235:
[----:B------:R-:W-:Y:S05]  /*26c20*/  BSYNC B6 ;  /* 0x0000000000067941 */ /* 0x000fea0003800000 */
.L_x_8234:
[----:B--2---:R-:W2:Y:S01]  /*26c30*/  LDL.LU R5, [R1+0x58] ;  /* 0x0000580001057983 */ /* 0x004ea20000300800 */
[----:B------:R-:W-:Y:S01]  /*26c40*/  ULDC.64 UR4, c[0x0][0x2d8] ;  /* 0x0000b60000047ab9 */ /* 0x000fe20000000a00 */
[----:B------:R-:W1:Y:S01]  /*26c50*/  LDC R8, c[0x0][0x448] ;  /* 0x00011200ff087b82 */ /* 0x000e620000000800 */
[----:B------:R-:W-:Y:S01]  /*26c60*/  ULDC UR6, c[0x0][0x2b8] ;  /* 0x0000ae0000067ab9 */ /* 0x000fe20000000800 */
[----:B------:R-:W2:Y:S04]  /*26c70*/  LDL.LU.64 R2, [R1+0x60] ;  /* 0x0000600001027983 */ /* 0x000ea80000300a00 */
[----:B------:R-:W3:Y:S04]  /*26c80*/  LDL.LU R0, [R1+0x68] ;  /* 0x0000680001007983 */ /* 0x000ee80000300800 */
[----:B------:R-:W4:Y:S04]  /*26c90*/  LDL.LU R6, [R1+0x70] ;  /* 0x0000700001067983 */ /* 0x000f280000300800 */
[----:B------:R-:W4:Y:S04]  /*26ca0*/  LDL.LU R4, [R1+0x50] ;  /* 0x0000500001047983 */ /* 0x000f280000300800 */
[----:B------:R0:W5:Y:S01]  /*26cb0*/  LDL R10, [R1+0x6c] ;  /* 0x00006c00010a7983 */ /* 0x0001620000100800 */
[----:B-1----:R-:W-:Y:S01]  /*26cc0*/  ISETP.NE.AND P0, PT, R8, 0x1, PT ;  /* 0x000000010800780c */ /* 0x002fe20003f05270 */
[----:B------:R-:W1:Y:S01]  /*26cd0*/  S2R R9, SR_TID.X ;  /* 0x0000000000097919 */ /* 0x000e620000002100 */
[----:B------:R-:W0:Y:S01]  /*26ce0*/  S2R R11, SR_TID.X ;  /* 0x00000000000b7919 */ /* 0x000e220000002100 */
[----:B-1----:R-:W-:-:S05]  /*26cf0*/  IMAD.SHL.U32 R9, R9, 0x10, RZ ;  /* 0x0000001009097824 */ /* 0x002fca00078e00ff */
[----:B------:R-:W-:Y:S01]  /*26d00*/  LOP3.LUT R9, R9, 0x70, RZ, 0xc0, !PT ;  /* 0x0000007009097812 */ /* 0x000fe200078ec0ff */
[----:B--2---:R-:W-:Y:S02]  /*26d10*/  IMAD.MOV.U32 R3, RZ, RZ, R5 ;  /* 0x000000ffff037224 */ /* 0x004fe400078e0005 */
[----:B------:R-:W1:Y:S01]  /*26d20*/  S2R R5, SR_TID.X ;  /* 0x0000000000057919 */ /* 0x000e620000002100 */
        /* <DEDUP_REMOVED lines=9> */
[----:B------:R-:W-:Y:S01]  /*26dc0*/  ULDC.64 UR4, c[0x0][0x2d0] ;  /* 0x0000b40000047ab9 */ /* 0x000fe20000000a00 */
[----:B------:R-:W3:Y:S02]  /*26dd0*/  S2R R4, SR_TID.X ;  /* 0x0000000000047919 */ /* 0x000ee40000002100 */
[----:B------:R-:W-:Y:S01]  /*26de0*/  IMAD.IADD R3, R3, 0x1, R0 ;  /* 0x0000000103037824 */ /* 0x000fe200078e0200 */
[----:B-1----:R-:W-:-:S04]  /*26df0*/  LOP3.LUT R5, R5, 0x7f, RZ, 0xc0, !PT ;  /* 0x0000007f05057812 */ /* 0x002fc800078ec0ff */
[----:B------:R-:W-:Y:S01]  /*26e00*/  SHF.R.U32.HI R5, RZ, 0x3, R5 ;  /* 0x00000003ff057819 */ /* 0x000fe20000011605 */
[----:B---3--:R-:W-:-:S05]  /*26e10*/  IMAD.SHL.U32 R4, R4, 0x10, RZ ;  /* 0x0000001004047824 */ /* 0x008fca00078e00ff */
[----:B------:R-:W-:Y:S02]  /*26e20*/  LOP3.LUT R4, R5, 0x70, R4, 0xf8, !PT ;  /* 0x0000007005047812 */ /* 0x000fe400078ef804 */
[----:B------:R-:W1:Y:S03]  /*26e30*/  @P0 LDC R5, c[0x0][0x44c] ;  /* 0x00011300ff050b82 */ /* 0x000e660000000800 */
[----:B------:R-:W-:-:S04]  /*26e40*/  IMAD R4, R17, 0x80, R4 ;  /* 0x0000008011047824 */ /* 0x000fc800078e0204 */
[----:B------:R-:W-:Y:S02]  /*26e50*/  IMAD.MOV.U32 R0, RZ, RZ, R4 ;  /* 0x000000ffff007224 */ /* 0x000fe400078e0004 */
[----:B-1----:R-:W-:-:S05]  /*26e60*/  @P0 IMAD.HI.U32 R5, R4, R5, RZ ;  /* 0x0000000504050227 */ /* 0x002fca00078e00ff */
        /* <DEDUP_REMOVED lines=18> */
[C---:B0-----:R-:W-:Y:S01]  /*26f90*/  IMAD.SHL.U32 R7, R11.reuse, 0x10, RZ ;  /* 0x000000100b077824 */ /* 0x041fe200078e00ff */
[----:B------:R-:W-:-:S04]  /*26fa0*/  LOP3.LUT R9, R11, 0x7f, RZ, 0xc0, !PT ;  /* 0x0000007f0b097812 */ /* 0x000fc800078ec0ff */
[----:B------:R-:W-:Y:S02]  /*26fb0*/  LOP3.LUT R7, R7, 0x70, RZ, 0xc0, !PT ;  /* 0x0000007007077812 */ /* 0x000fe400078ec0ff */
[----:B------:R-:W-:Y:S01]  /*26fc0*/  SHF.R.U32.HI R9, RZ, 0x3, R9 ;  /* 0x00000003ff097819 */ /* 0x000fe20000011609 */
[----:B------:R-:W-:Y:S06]  /*26fd0*/  BRA.DIV UR4, `(.L_x_8236) ;  /* 0x0000005e04bc7947 */ /* 0x000fec000b800000 */
[----:B------:R-:W2:Y:S01]  /*26fe0*/  LDL.LU R5, [R1+0x5c] ;  /* 0x00005c0001057983 */ /* 0x000ea20000300800 */
[----:B------:R-:W-:Y:S01]  /*26ff0*/  IMAD R17, R17, 0x80, R9 ;  /* 0x0000008011117824 */ /* 0x000fe200078e0209 */
[----:B------:R-:W-:Y:S02]  /*27000*/  ULDC.64 UR4, c[0x0][0x208] ;  /* 0x0000820000047ab9 */ /* 0x000fe40000000a00 */
[----:B------:R-:W-:Y:S04]  /*27010*/  SHFL.IDX PT, R4, R2, RZ, 0x181f ;  /* 0x00181fff02047589 */ /* 0x000fe800000e0000 */
        /* <DEDUP_REMOVED lines=9> */
[----:B-----5:R0:W-:Y:S02]  /*270b0*/  @!P1 LDGSTS.E.BYPASS.LTC128B.128 [R10+0x1c400], desc[UR4][R4.64], !P0 ;  /* 0x1c400000040a9fae */ /* 0x0201e4000c101d44 */
        /* <DEDUP_REMOVED lines=59> */
[----:B------:R0:W-:Y:S04]  /*27470*/  @!P1 LDGSTS.E.BYPASS.LTC128B.128 [R10+0x1f400], desc[UR4][R4.64], !P0 ;  /* 0x1f400000040a9fae */ /* 0x0001e8000c101d44 */
[----:B01----:R0:W2:Y:S02]  /*27480*/  SHFL.IDX PT, R4, R2, 0x7, 0x181f ;  /* 0x00f81f0002047f89 */ /* 0x0030a400000e0000 */
.L_x_8410:
[----:B------:R1:W5:Y:S01]  /*27490*/  LDL R9, [R1+0x4] ;  /* 0x0000040001097983 */ /* 0x0003620000100800 */
[----:B------:R-:W-:Y:S01]  /*274a0*/  VIADD R17, R17, 0x70 ;  /* 0x0000007011117836 */ /* 0x000fe20000000000 */
[----:B------:R-:W-:-:S04]  /*274b0*/  ULDC.64 UR4, c[0x0][0x208] ;  /* 0x0000820000047ab9 */ /* 0x000fc80000000a00 */
        /* <DEDUP_REMOVED lines=9> */
.L_x_8237:
[----:B-1----:R-:W2:Y:S01]  /*27550*/  LDL R2, [R1+0x4] ;  /* 0x0000040001027983 */ /* 0x002ea20000100800 */
        /* <DEDUP_REMOVED lines=18> */
.L_x_8411:
[----:B------:R-:W-:Y:S05]  /*27680*/  BSYNC B0 ;  /* 0x0000000000007941 */ /* 0x000fea0003800000 */
.L_x_8238:
[----:B0-----:R-:W2:Y:S02]  /*27690*/  LDL R2, [R1+0x54] ;  /* 0x0000540001027983 */ /* 0x001ea40000100800 */
[----:B--2---:R-:W-:-:S13]  /*276a0*/  ISETP.GE.AND P0, PT, R2, 0x2, PT ;  /* 0x000000020200780c */ /* 0x004fda0003f06270 */
[----:B------:R-:W-:Y:S05]  /*276b0*/  @!P0 BRA `(.L_x_8240) ;  /* 0x0000001400008947 */ /* 0x000fea0003800000 */
[----:B------:R0:W5:Y:S01]  /*276c0*/  LDL.LU R0, [R1+0x14] ;  /* 0x0000140001007983 */ /* 0x0001620000300800 */
[----:B------:R-:W-:-:S03]  /*276d0*/  VIADD R2, R2, 0xfffffffe ;  /* 0xfffffffe02027836 */ /* 0x000fc60000000000 */
[----:B------:R0:W5:Y:S04]  /*276e0*/  LDL.LU R8, [R1+0x1c] ;  /* 0x00001c0001087983 */ /* 0x0001680000300800 */
.L_x_8260:
        /* <DEDUP_REMOVED lines=36> */
[----:B------:R-:W2:Y:S04]  /*27930*/  LDG.E R4, desc[UR8][R6.64] ;  /* 0x0000000806047981 */ /* 0x000ea8000c1e1900 */
[----:B--2---:R2:W-:Y:S02]  /*27940*/  STL [R1], R4 ;  /* 0x0000000401007387 */ /* 0x0045e40000100800 */
.L_x_8243:
[----:B------:R-:W3:Y:S01]  /*27950*/  LDL R5, [R1+0x4] ;  /* 0x0000040001057983 */ /* 0x000ee20000100800 */
[----:B--2---:R-:W2:Y:S01]  /*27960*/  S2R R4, SR_TID.X ;  /* 0x0000000000047919 */ /* 0x004ea20000002100 */
[----:B------:R-:W-:Y:S01]  /*27970*/  BSSY B1, `(.L_x_8244) ;  /* 0x0000007000017945 */ /* 0x000fe20003800000 */
[----:B--2---:R-:W-:-:S04]  /*27980*/  LOP3.LUT R4, R4, 0x7f, RZ, 0xc0, !PT ;  /* 0x0000007f04047812 */ /* 0x004fc800078ec0ff */
[----:B------:R-:W-:Y:S01]  /*27990*/  ISETP.NE.AND P1, PT, R4, RZ, PT ;  /* 0x000000ff0400720c */ /* 0x000fe20003f25270 */
[----:B---3--:R-:W-:Y:S01]  /*279a0*/  IMAD R6, R10, 0x8, R5 ;  /* 0x000000080a067824 */ /* 0x008fe200078e0205 */
[----:B------:R-:W-:-:S04]  /*279b0*/  SHF.L.U32 R5, R9, 0x1f, RZ ;  /* 0x0000001f09057819 */ /* 0x000fc800000006ff */
[----:B------:R-:W2:Y:S02]  /*279c0*/  SYNCS.PHASECHK.TRANS64.TRYWAIT P0, [R6+URZ+0x2e880], R5 ;  /* 0x02e88005060075a7 */ /* 0x000ea4000800017f */
[----:B--2---:R-:W-:Y:S05]  /*279d0*/  @!P0 BRA `(.L_x_8245) ;  /* 0x0000006000188947 */ /* 0x004fea0003800000 */
.L_x_8412:
[----:B------:R-:W-:Y:S05]  /*279e0*/  BSYNC B1 ;  /* 0x0000000000017941 */ /* 0x000fea0003800000 */
.L_x_8244:
        /* <DEDUP_REMOVED lines=9> */
.L_x_8247:
[----:B------:R-:W-:Y:S05]  /*27a80*/  BSYNC B1 ;  /* 0x0000000000017941 */ /* 0x000fea0003800000 */
.L_x_8246:
        /* <DEDUP_REMOVED lines=14> */
.L_x_8248:
        /* <DEDUP_REMOVED lines=14> */
.L_x_8413:
[----:B------:R-:W-:Y:S05]  /*27c50*/  BSYNC B1 ;  /* 0x0000000000017941 */ /* 0x000fea0003800000 */
.L_x_8249:
        /* <DEDUP_REMOVED lines=11> */
.L_x_8252:
[----:B------:R-:W-:Y:S05]  /*27d10*/  BSYNC B1 ;  /* 0x0000000000017941 */ /* 0x000fea0003800000 */
.L_x_8251:
        /* <DEDUP_REMOVED lines=8> */
.L_x_8253:
        /* <DEDUP_REMOVED lines=11> */
.L_x_8242:
[----:B------:R-:W-:Y:S05]  /*27e50*/  BSYNC B0 ;  /* 0x0000000000007941 */ /* 0x000fea0003800000 */
.L_x_8241:
[----:B------:R-:W-:-:S06]  /*27e60*/  UISETP.NE.AND UP0, UPT, UR36, 0x3, UPT ;  /* 0x000000032400788c */ /* 0x000fcc000bf05270 */
[----:B------:R-:W-:-:S13]  /*27e70*/  PLOP3.LUT P0, PT, PT, PT, UP0, 0x80, 0x0 ;  /* 0x000000000000781c */ /* 0x000fda0003f0f008 */
[----:B------:R-:W-:Y:S05]  /*27e80*/  @!P0 BRA `(.L_x_8254) ;  /* 0x0000000000048947 */ /* 0x000fea0003800000 */
[----:B------:R-:W-:Y:S01]  /*27e90*/  BPT.TRAP 0x1 ;  /* 0x000000040000795c */ /* 0x000fe20000300000 */
.L_x_8254:
        /* <DEDUP_REMOVED lines=9> */
.L_x_8414:
[----:B------:R-:W-:Y:S05]  /*27f30*/  BSYNC B0 ;  /* 0x0000000000007941 */ /* 0x000fea0003800000 */
.L_x_8255:
[----:B------:R-:W-:Y:S05]  /*27f40*/  @!P1 BRA `(.L_x_8257) ;  /* 0x0000000000049947 */ /* 0x000fea0003800000 */
[----:B------:R-:W-:Y:S01]  /*27f50*/  BPT.TRAP 0x1 ;  /* 0x000000040000795c */ /* 0x000fe20000300000 */
.L_x_8257:
[----:B--2---:R-:W-:Y:S01]  /*27f60*/  SHF.L.U32 R4, R8, 0x1f, RZ ;  /* 0x0000001f08047819 */ /* 0x004fe200000006ff */
[----:B------:R-:W-:-:S03]  /*27f70*/  IMAD R0, R0, 0x7000, RZ ;  /* 0x0000700000007824 */ /* 0x000fc600078e02ff */
[----:B------:R-:W2:Y:S02]  /*27f80*/  SYNCS.PHASECHK.TRANS64.TRYWAIT P0, [R3+URZ+0x2e860], R4 ;  /* 0x02e86004030075a7 */ /* 0x000ea4000800017f */
[----:B--2---:R-:W-:Y:S05]  /*27f90*/  @!P0 BRA `(.L_x_8258) ;  /* 0x0000005800e48947 */ /* 0x004fea0003800000 */
.L_x_8415:
        /* <DEDUP_REMOVED lines=165> */
.L_x_8259:
        /* <DEDUP_REMOVED lines=13> */
.L_x_8240:
        /* <DEDUP_REMOVED lines=18> */
.L_x_8262:
[----:B------:R-:W-:Y:S05]  /*28be0*/  BSYNC B0 ;  /* 0x0000000000007941 */ /* 0x000fea0003800000 */
.L_x_8261:
[----:B------:R-:W-:-:S06]  /*28bf0*/  UISETP.NE.AND UP0, UPT, UR36, 0x3, UPT ;  /* 0x000000032400788c */ /* 0x000fcc000bf05270 */
[----:B------:R-:W-:-:S13]  /*28c00*/  PLOP3.LUT P1, PT, PT, PT, UP0, 0x80, 0x0 ;  /* 0x000000000000781c */ /* 0x000fda0003f2f008 */
[----:B------:R-:W-:Y:S05]  /*28c10*/  @!P1 BRA `(.L_x_8263) ;  /* 0x0000000000049947 */ /* 0x000fea0003800000 */
[----:B------:R-:W-:Y:S01]  /*28c20*/  BPT.TRAP 0x1 ;  /* 0x000000040000795c */ /* 0x000fe20000300000 */
.L_x_8263:
        /* <DEDUP_REMOVED lines=11> */
.L_x_8416:
[----:B------:R-:W-:Y:S05]  /*28ce0*/  BSYNC B0 ;  /* 0x0000000000007941 */ /* 0x000fea0003800000 */
.L_x_8264:
[----:B------:R-:W-:Y:S05]  /*28cf0*/  @!P2 BRA `(.L_x_8266) ;  /* 0x000000000004a947 */ /* 0x000fea0003800000 */
[----:B------:R-:W-:Y:S01]  /*28d00*/  BPT.TRAP 0x1 ;  /* 0x000000040000795c */ /* 0x000fe20000300000 */
.L_x_8266:
[----:B0-----:R-:W2:Y:S02]  /*28d10*/  LDL R2, [R1+0x1c] ;  /* 0x00001c0001027983 */ /* 0x001ea40000100800 */
[----:B--2---:R-:W-:-:S04]  /*28d20*/  SHF.L.U32 R2, R2, 0x1f, RZ ;  /* 0x0000001f02027819 */ /* 0x004fc800000006ff */
[----:B------:R-:W0:Y:S02]  /*28d30*/  SYNCS.PHASECHK.TRANS64.TRYWAIT P1, [R0+URZ+0x2e860], R2 ;  /* 0x02e86002000075a7 */ /* 0x000e24000802017f */
[----:B0-----:R-:W-:Y:S05]  /*28d40*/  @!P1 BRA `(.L_x_8267) ;  /* 0x0000004c00a09947 */ /* 0x001fea0003800000 */
.L_x_8417:
        /* <DEDUP_REMOVED lines=155> */
.L_x_8268:
        /* <DEDUP_REMOVED lines=13> */
.L_x_8217:
        /* <DEDUP_REMOVED lines=13> */
.L_x_8269:
        /* <DEDUP_REMOVED lines=37> */
.L_x_8427:
[----:B------:R-:W-:Y:S02]  /*29af0*/  ULDC UR4, c[0x0][0xc38] ;  /* 0x00030e0000047ab9 */ /* 0x000fe40000000800 */
[----:B------:R-:W-:-:S04]  /*29b00*/  IMAD.U32 R3, RZ, RZ, UR4 ;  /* 0x00000004ff037e24 */ /* 0x000fc8000f8e00ff */
[----:B-1----:R-:W-:-:S04]  /*29b10*/  IMAD R6, R6, R3, RZ ;  /* 0x0000000306067224 */ /* 0x002fc800078e02ff */
[----:B------:R-:W-:Y:S02]  /*29b20*/  IMAD.IADD R4, R7, 0x1, R6 ;  /* 0x0000000107047824 */ /* 0x000fe400078e0206 */
[----:B------:R-:W-:-:S03]  /*29b30*/  IMAD.MOV.U32 R7, RZ, RZ, R5 ;  /* 0x000000ffff077224 */ /* 0x000fc600078e0005 */
[----:B------:R-:W-:-:S13]  /*29b40*/  ISETP.GT.AND P6, PT, R4, R0, PT ;  /* 0x000000000400720c */ /* 0x000fda0003fc4270 */
[----:B------:R-:W-:Y:S05]  /*29b50*/  @P6 BRA `(.L_x_8272) ;  /* 0x0000000000a46947 */ /* 0x000fea0003800000 */
.L_x_8277:
        /* <DEDUP_REMOVED lines=15> */
.L_x_8275:
[----:B------:R-:W-:Y:S05]  /*29c50*/  BSYNC B0 ;  /* 0x0000000000007941 */ /* 0x000fea0003800000 */
.L_x_8274:
        /* <DEDUP_REMOVED lines=18> */
.L_x_8435:
[----:B------:R-:W-:Y:S02]  /*29d80*/  ULDC UR4, c[0x0][0xc38] ;  /* 0x00030e0000047ab9 */ /* 0x000fe40000000800 */
[----:B------:R-:W-:-:S04]  /*29d90*/  IMAD.U32 R3, RZ, RZ, UR4 ;  /* 0x00000004ff037e24 */ /* 0x000fc8000f8e00ff */
[----:B-1----:R-:W-:-:S04]  /*29da0*/  IMAD R6, R6, R3, RZ ;  /* 0x0000000306067224 */ /* 0x002fc800078e02ff */
[----:B------:R-:W-:-:S05]  /*29db0*/  IMAD.IADD R4, R6, 0x1, R4 ;  /* 0x0000000106047824 */ /* 0x000fca00078e0204 */
[----:B------:R-:W-:-:S13]  /*29dc0*/  ISETP.GT.AND P6, PT, R4, R0, PT ;  /* 0x000000000400720c */ /* 0x000fda0003fc4270 */
[----:B------:R-:W-:Y:S05]  /*29dd0*/  @!P6 BRA `(.L_x_8277) ;  /* 0xfffffffc0060e947 */ /* 0x000fea000383ffff */
[----:B------:R-:W-:-:S07]  /*29de0*/  IMAD.MOV.U32 R7, RZ, RZ, R5 ;  /* 0x000000ffff077224 */ /* 0x000fce00078e0005 */
.L_x_8272:
        /* <DEDUP_REMOVED lines=8> */
.L_x_8439:
[----:B------:R-:W-:Y:S01]  /*29e70*/  ISETP.NE.AND P0, PT, R5, RZ, PT ;  /* 0x000000ff0500720c */ /* 0x000fe20003f05270 */
[----:B------:R-:W-:-:S12]  /*29e80*/  IMAD.MOV.U32 R16, RZ, RZ, RZ ;  /* 0x000000ffff107224 */ /* 0x000fd800078e00ff */
[----:B------:R-:W-:Y:S05]  /*29e90*/  @!P0 BRA `(.L_x_8279) ;  /* 0x0000000000148947 */ /* 0x000fea0003800000 */
[----:B------:R-:W-:Y:S01]  /*29ea0*/  UMOV UR4, 0xffffffff ;  /* 0xffffffff00047882 */ /* 0x000fe20000000000 */
[----:B------:R-:W-:Y:S02]  /*29eb0*/  VIADD R12, R4, 0xffffffff ;  /* 0xffffffff040c7836 */ /* 0x000fe40000000000 */
[----:B------:R-:W-:Y:S05]  /*29ec0*/  BRA.DIV UR4, `(.L_x_8280) ;  /* 0x0000004604b47947 */ /* 0x000fea000b800000 */
[----:B------:R2:W3:Y:S02]  /*29ed0*/  SHFL.IDX PT, R7, R7, R12, 0x1f ;  /* 0x00001f0c07077589 */ /* 0x0004e400000e0000 */
.L_x_8442:
[----:B---3--:R-:W-:-:S07]  /*29ee0*/  IMAD.MOV.U32 R16, RZ, RZ, R7 ;  /* 0x000000ffff107224 */ /* 0x008fce00078e0007 */
.L_x_8279:
        /* <DEDUP_REMOVED lines=68> */
.L_x_8273:
[----:B------:R-:W-:Y:S01]  /*2a330*/  UMOV UR4, URZ ;  /* 0x0000003f00047c82 */ /* 0x000fe20008000000 */
[----:B------:R-:W-:Y:S01]  /*2a340*/  UMOV UR5, URZ ;  /* 0x0000003f00057c82 */ /* 0x000fe20008000000 */
[----:B------:R-:W-:Y:S01]  /*2a350*/  ULDC UR6, c[0x0][0xc3c] ;  /* 0x00030f0000067ab9 */ /* 0x000fe20000000800 */
[----:B------:R-:W-:Y:S02]  /*2a360*/  IMAD.MOV.U32 R16, RZ, RZ, R0 ;  /* 0x000000ffff107224 */ /* 0x000fe400078e0000 */
[----:B------:R-:W-:Y:S02]  /*2a370*/  IMAD.U32 R17, RZ, RZ, UR4 ;  /* 0x00000004ff117e24 */ /* 0x000fe4000f8e00ff */
[----:B------:R-:W-:Y:S02]  /*2a380*/  IMAD.U32 R18, RZ, RZ, UR5 ;  /* 0x00000005ff127e24 */ /* 0x000fe4000f8e00ff */
[----:B------:R-:W-:-:S07]  /*2a390*/  IMAD.U32 R19, RZ, RZ, UR6 ;  /* 0x00000006ff137e24 */ /* 0x000fce000f8e00ff */
.L_x_8281:
[----:B------:R3:W4:Y:S01]  /*2a3a0*/  LDL R3, [R1+0x4] ;  /* 0x0000040001037983 */ /* 0x0007220000100800 */
        /* <DEDUP_REMOVED lines=11> */
.L_x_8270:
[----:B------:R-:W-:Y:S02]  /*2a460*/  ULDC UR4, c[0x0][0xc3c] ;  /* 0x00030f0000047ab9 */ /* 0x000fe40000000800 */
[----:B--2---:R-:W-:-:S13]  /*2a470*/  ISETP.GE.AND P0, PT, R19, UR4, PT ;  /* 0x0000000413007c0c */ /* 0x004fda000bf06270 */
[----:B------:R-:W-:Y:S05]  /*2a480*/  @!P0 BRA `(.L_x_8282) ;  /* 0xffffff9c00cc8947 */ /* 0x000fea000383ffff */
[----:B------:R-:W-:Y:S05]  /*2a490*/  BSYNC B7 ;  /* 0x0000000000077941 */ /* 0x000fea0003800000 */
.L_x_8180:
[----:B-1----:R-:W2:Y:S01]  /*2a4a0*/  LDL.LU R0, [R1+0x78] ;  /* 0x0000780001007983 */ /* 0x002ea20000300800 */
[----:B------:R-:W-:Y:S01]  /*2a4b0*/  BSSY B0, `(.L_x_8283) ;  /* 0x000000b000007945 */ /* 0x000fe20003800000 */
[----:B0-----:R-:W0:Y:S01]  /*2a4c0*/  S2R R5, SR_CgaCtaId ;  /* 0x0000000000057919 */ /* 0x001e220000008800 */
        /* <DEDUP_REMOVED lines=9> */
.L_x_8443:
[----:B------:R-:W-:Y:S05]  /*2a560*/  BSYNC B0 ;  /* 0x0000000000007941 */ /* 0x000fea0003800000 */
.L_x_8283:
[----:B------:R-:W-:-:S03]  /*2a570*/  UMOV UR4, 0xffffffff ;  /* 0xffffffff00047882 */ /* 0x000fc60000000000 */
[----:B------:R-:W-:Y:S05]  /*2a580*/  BRA.DIV UR4, `(.L_x_8285) ;  /* 0x0000004204407947 */ /* 0x000fea000b800000 */
[----:B------:R-:W1:Y:S02]  /*2a590*/  S2R R2, SR_TID.X ;  /* 0x0000000000027919 */ /* 0x000e640000002100 */
[----:B-1----:R-:W-:-:S04]  /*2a5a0*/  SHF.R.U32.HI R2, RZ, 0x5, R2 ;  /* 0x00000005ff027819 */ /* 0x002fc80000011602 */
[----:B------:R-:W-:-:S05]  /*2a5b0*/  LOP3.LUT R2, R2, 0x3, RZ, 0xc0, !PT ;  /* 0x0000000302027812 */ /* 0x000fca00078ec0ff */
[----:B------:R1:W2:Y:S02]  /*2a5c0*/  SHFL.IDX PT, R14, R2, RZ, 0x1f ;  /* 0x00001fff020e7589 */ /* 0x0002a400000e0000 */
.L_x_8446:
[----:B--2---:R-:W-:-:S13]  /*2a5d0*/  ISETP.NE.AND P0, PT, R14, RZ, PT ;  /* 0x000000ff0e00720c */ /* 0x004fda0003f05270 */
[----:B------:R-:W-:Y:S05]  /*2a5e0*/  @P0 BRA `(.L_x_7984) ;  /* 0x0000000000b00947 */ /* 0x000fea0003800000 */
[----:B------:R-:W-:-:S03]  /*2a5f0*/  UMOV UR4, 0xffffffff ;  /* 0xffffffff00047882 */ /* 0x000fc60000000000 */
[----:B------:R-:W-:Y:S05]  /*2a600*/  BRA.DIV UR4, `(.L_x_8286) ;  /* 0x0000004204547947 */ /* 0x000fea000b800000 */
[----:B------:R-:W-:-:S13]  /*2a610*/  ELECT P6, URZ, PT ;  /* 0x00000000003f782f */ /* 0x000fda00038c0000 */
.L_x_8449:
[----:B------:R-:W-:Y:S05]  /*2a620*/  @!P6 BRA `(.L_x_7984) ;  /* 0x0000000000a0e947 */ /* 0x000fea0003800000 */
[----:B------:R-:W-:-:S06]  /*2a630*/  ULOP3.LUT UR4, UR60, 0x2, URZ, 0xfc, !UPT ;  /* 0x000000023c047892 */ /* 0x000fcc000f8efc3f */
[----:B-1----:R-:W-:-:S05]  /*2a640*/  IMAD.U32 R2, RZ, RZ, UR4 ;  /* 0x00000004ff027e24 */ /* 0x002fca000f8e00ff */
[----:B------:R-:W-:-:S13]  /*2a650*/  ISETP.NE.AND P0, PT, R2, 0x3, PT ;  /* 0x000000030200780c */ /* 0x000fda0003f05270 */
[----:B------:R-:W-:Y:S05]  /*2a660*/  @!P0 BRA `(.L_x_8287) ;  /* 0x0000000000048947 */ /* 0x000fea0003800000 */
[----:B------:R-:W-:Y:S01]  /*2a670*/  BPT.TRAP 0x1 ;  /* 0x000000040000795c */ /* 0x000fe20000300000 */
.L_x_8287:
        /* <DEDUP_REMOVED lines=14> */
.L_x_8450:
[----:B------:R-:W1:Y:S02]  /*2a760*/  SYNCS.PHASECHK.TRANS64.TRYWAIT P1, [R7+URZ], R2 ;  /* 0x00000002070075a7 */ /* 0x000e64000802017f */
[----:B-1----:R-:W-:Y:S05]  /*2a770*/  @!P1 BRA `(.L_x_8289) ;  /* 0x00000040002c9947 */ /* 0x002fea0003800000 */
.L_x_8451:
[----:B------:R-:W-:Y:S05]  /*2a780*/  @!P0 BRA `(.L_x_8290) ;  /* 0x0000000000048947 */ /* 0x000fea0003800000 */
[----:B------:R-:W-:Y:S01]  /*2a790*/  BPT.TRAP 0x1 ;  /* 0x000000040000795c */ /* 0x000fe20000300000 */
.L_x_8290:
[----:B------:R-:W2:Y:S02]  /*2a7a0*/  LDL.LU R4, [R1+0x14] ;  /* 0x0000140001047983 */ /* 0x000ea40000300800 */
[----:B--2---:R-:W-:-:S04]  /*2a7b0*/  IMAD R4, R4, 0x8, R0 ;  /* 0x0000000804047824 */ /* 0x004fc800078e0200 */
[----:B------:R-:W2:Y:S02]  /*2a7c0*/  SYNCS.PHASECHK.TRANS64.TRYWAIT P1, [R4+URZ+0x2e860], R5 ;  /* 0x02e86005040075a7 */ /* 0x000ea4000802017f */
[----:B--2---:R-:W-:Y:S05]  /*2a7d0*/  @!P1 BRA `(.L_x_8291) ;  /* 0x0000004000289947 */ /* 0x004fea0003800000 */
.L_x_8452:
[----:B------:R-:W-:Y:S05]  /*2a7e0*/  @!P0 BRA `(.L_x_8292) ;  /* 0x0000000000048947 */ /* 0x000fea0003800000 */
[----:B------:R-:W-:Y:S01]  /*2a7f0*/  BPT.TRAP 0x1 ;  /* 0x000000040000795c */ /* 0x000fe20000300000 */
.L_x_8292:
[----:B------:R-:W-:-:S04]  /*2a800*/  IMAD R3, R3, 0x8, R0 ;  /* 0x0000000803037824 */ /* 0x000fc800078e0200 */
[----:B------:R-:W3:Y:S02]  /*2a810*/  SYNCS.PHASECHK.TRANS64.TRYWAIT P1, [R3+URZ+0x2e860], R2 ;  /* 0x02e86002030075a7 */ /* 0x000ee4000802017f */
[----:B---3--:R-:W-:Y:S05]  /*2a820*/  @!P1 BRA `(.L_x_8293) ;  /* 0x0000004000289947 */ /* 0x008fea0003800000 */
.L_x_8453:
[----:B------:R-:W-:Y:S05]  /*2a830*/  @!P0 BRA `(.L_x_8294) ;  /* 0x0000000000048947 */ /* 0x000fea0003800000 */
[----:B------:R-:W-:Y:S01]  /*2a840*/  BPT.TRAP 0x1 ;  /* 0x000000040000795c */ /* 0x000fe20000300000 */
.L_x_8294:
[----:B------:R-:W4:Y:S02]  /*2a850*/  SYNCS.PHASECHK.TRANS64.TRYWAIT P0, [R4+URZ+0x2e880], R5 ;  /* 0x02e88005040075a7 */ /* 0x000f24000800017f */
[----:B----4-:R-:W-:Y:S05]  /*2a860*/  @!P0 BRA `(.L_x_8295) ;  /* 0x00000040002c8947 */ /* 0x010fea0003800000 */
.L_x_8296:
[----:B------:R0:W0:Y:S02]  /*2a870*/  SYNCS.PHASECHK.TRANS64.TRYWAIT P0, [R3+URZ+0x2e880], R2 ;  /* 0x02e88002030075a7 */ /* 0x000024000800017f */
[----:B0-----:R-:W-:Y:S05]  /*2a880*/  @!P0 NANOSLEEP.SYNCS 0x989680 ;  /* 0x009896800000895d */ /* 0x001fea0003900000 */
[----:B------:R-:W0:Y:S02]  /*2a890*/  @!P0 SYNCS.PHASECHK.TRANS64 P0, [R3+URZ+0x2e880], R2 ;  /* 0x02e88002030085a7 */ /* 0x000e24000800007f */
[----:B0-----:R-:W-:Y:S05]  /*2a8a0*/  @!P0 BRA `(.L_x_8296) ;  /* 0xfffffffc00f08947 */ /* 0x001fea000383ffff */
.L_x_7984:
[----:B------:R-:W-:Y:S05]  /*2a8b0*/  BSYNC B8 ;  /* 0x0000000000087941 */ /* 0x000fea0003800000 */
.L_x_7981:
[----:B------:R-:W-:Y:S05]  /*2a8c0*/  EXIT ;  /* 0x000000000000794d */ /* 0x000fea0003800000 */
.L_x_8006:
[----:B-1----:R1:W2:Y:S02]  /*2a8d0*/  SYNCS.PHASECHK.TRANS64.TRYWAIT P6, [R110+URZ+0x2e890], R125 ;  /* 0x02e8907d6e0075a7 */ /* 0x0022a400080c017f */
[----:B--2---:R-:W-:Y:S05]  /*2a8e0*/  @!P6 NANOSLEEP.SYNCS 0x989680 ;  /* 0x009896800000e95d */ /* 0x004fea0003900000 */
[----:B------:R-:W2:Y:S02]  /*2a8f0*/  @!P6 SYNCS.PHASECHK.TRANS64 P6, [R110+URZ+0x2e890], R125 ;  /* 0x02e8907d6e00e5a7 */ /* 0x000ea400080c007f */
[----:B--2---:R-:W-:Y:S05]  /*2a900*/  @!P6 BRA `(.L_x_8006) ;  /* 0xfffffffc00f0e947 */ /* 0x004fea000383ffff */
[----:B------:R-:W-:Y:S05]  /*2a910*/  BRA `(.L_x_8297) ;  /* 0xfffffd8800947947 */ /* 0x000fea000383ffff */
.L_x_8040:
[----:B0-----:R0:W1:Y:S02]  /*2a920*/  SYNCS.PHASECHK.TRANS64.TRYWAIT P3, [R110+URZ+0x2e890], R125 ;  /* 0x02e8907d6e0075a7 */ /* 0x001064000806017f */
[----:B-1----:R-:W-:Y:S05]  /*2a930*/  @!P3 NANOSLEEP.SYNCS 0x989680 ;  /* 0x009896800000b95d */ /* 0x002fea0003900000 */
[----:B------:R-:W1:Y:S02]  /*2a940*/  @!P3 SYNCS.PHASECHK.TRANS64 P3, [R110+URZ+0x2e890], R125 ;  /* 0x02e8907d6e00b5a7 */ /* 0x000e64000806007f */
[----:B-1----:R-:W-:Y:S05]  /*2a950*/  @!P3 BRA `(.L_x_8040) ;  /* 0xfffffffc00f0b947 */ /* 0x002fea000383ffff */
[----:B------:R-:W-:Y:S05]  /*2a960*/  BRA `(.L_x_8298) ;  /* 0xfffffdcc00b87947 */ /* 0x000fea000383ffff */
.L_x_8057:
[----:B0-----:R0:W1:Y:S02]  /*2a970*/  SYNCS.PHASECHK.TRANS64.TRYWAIT P2, [R110+URZ+0x2e890], R125 ;  /* 0x02e8907d6e0075a7 */ /* 0x001064000804017f */
[----:B-1----:R-:W-:Y:S05]  /*2a980*/  @!P2 NANOSLEEP.SYNCS 0x989680 ;  /* 0x009896800000a95d */ /* 0x002fea0003900000 */
[----:B------:R-:W1:Y:S02]  /*2a990*/  @!P2 SYNCS.PHASECHK.TRANS64 P2, [R110+URZ+0x2e890], R125 ;  /* 0x02e8907d6e00a5a7 */ /* 0x000e64000804007f */
[----:B-1----:R-:W-:Y:S05]  /*2a9a0*/  @!P2 BRA `(.L_x_8057) ;  /* 0xfffffffc00f0a947 */ /* 0x002fea000383ffff */
[----:B------:R-:W-:Y:S05]  /*2a9b0*/  BRA `(.L_x_8299) ;  /* 0xfffffe1000687947 */ /* 0x000fea000383ffff */
.L_x_8067:
[----:B-1----:R1:W2:Y:S02]  /*2a9c0*/  SYNCS.PHASECHK.TRANS64.TRYWAIT P3, [R110+URZ+0x2e8b0], R125 ;  /* 0x02e8b07d6e0075a7 */ /* 0x0022a4000806017f */
[----:B--2---:R-:W-:Y:S05]  /*2a9d0*/  @!P3 NANOSLEEP.SYNCS 0x989680 ;  /* 0x009896800000b95d */ /* 0x004fea0003900000 */
[----:B------:R-:W2:Y:S02]  /*2a9e0*/  @!P3 SYNCS.PHASECHK.TRANS64 P3, [R110+URZ+0x2e8b0], R125 ;  /* 0x02e8b07d6e00b5a7 */ /* 0x000ea4000806007f */
[----:B--2---:R-:W-:Y:S05]  /*2a9f0*/  @!P3 BRA `(.L_x_8067) ;  /* 0xfffffffc00f0b947 */ /* 0x004fea000383ffff */
[----:B------:R-:W-:Y:S05]  /*2aa00*/  BRA `(.L_x_8300) ;  /* 0xfffffe1800547947 */ /* 0x000fea000383ffff */
.L_x_8079:
        /* <DEDUP_REMOVED lines=13> */
.L_x_8302:
[----:B------:R-:W-:Y:S05]  /*2aae0*/  BSYNC B0 ;  /* 0x0000000000007941 */ /* 0x000fea0003800000 */
.L_x_8301:
[----:B------:R1:W-:Y:S01]  /*2aaf0*/  STL [R1+0x44], R14 ;  /* 0x0000440e01007387 */ /* 0x0003e20000100800 */
[----:B------:R-:W-:Y:S05]  /*2ab00*/  BRA `(.L_x_8303) ;  /* 0xfffffe2400c47947 */ /* 0x000fea000383ffff */
.L_x_8091:
        /* <DEDUP_REMOVED lines=8> */
.L_x_8305:
[----:B------:R-:W-:Y:S05]  /*2ab90*/  BSYNC B1 ;  /* 0x0000000000017941 */ /* 0x000fea0003800000 */
.L_x_8304:
        /* <DEDUP_REMOVED lines=8> */
.L_x_8306:
[----:B------:R-:W-:Y:S02]  /*2ac20*/  IMAD.MOV.U32 R13, RZ, RZ, R8 ;  /* 0x000000ffff0d7224 */ /* 0x000fe400078e0008 */
[----:B------:R-:W-:-:S07]  /*2ac30*/  IMAD.MOV.U32 R5, RZ, RZ, R14 ;  /* 0x000000ffff057224 */ /* 0x000fce00078e000e */
[----:B------:R-:W-:Y:S05]  /*2ac40*/  WARPSYNC.COLLECTIVE R15, `(.L_x_8307) ;  /* 0x000000000f087348 */ /* 0x000fea0003c00000 */
[----:B------:R0:W1:Y:S02]  /*2ac50*/  SHFL.IDX P6, R14, R13, R12, R11 ;  /* 0x0000000c0d0e7389 */ /* 0x00006400000c000b */
[----:B01----:R-:W-:Y:S01]  /*2ac60*/  ENDCOLLECTIVE ;  /* 0x000000000000791b */ /* 0x003fe20003800000 */
.L_x_8307:
[----:B------:R-:W-:Y:S02]  /*2ac70*/  IMAD.MOV.U32 R13, RZ, RZ, R6 ;  /* 0x000000ffff0d7224 */ /* 0x000fe400078e0006 */
[----:B------:R-:W-:-:S07]  /*2ac80*/  IMAD.MOV.U32 R7, RZ, RZ, R14 ;  /* 0x000000ffff077224 */ /* 0x000fce00078e000e */
[----:B------:R-:W-:Y:S05]  /*2ac90*/  WARPSYNC.COLLECTIVE R15, `(.L_x_8308) ;  /* 0x000000000f087348 */ /* 0x000fea0003c00000 */
[----:B------:R0:W1:Y:S02]  /*2aca0*/  SHFL.IDX P6, R14, R13, R12, R11 ;  /* 0x0000000c0d0e7389 */ /* 0x00006400000c000b */
[----:B01----:R-:W-:Y:S01]  /*2acb0*/  ENDCOLLECTIVE ;  /* 0x000000000000791b */ /* 0x003fe20003800000 */
.L_x_8308:
[----:B------:R-:W-:Y:S05]  /*2acc0*/  BRA `(.L_x_8309) ;  /* 0xfffffe2c00447947 */ /* 0x000fea000383ffff */
.L_x_8094:
        /* <DEDUP_REMOVED lines=8> */
.L_x_8311:
[----:B------:R-:W-:Y:S05]  /*2ad50*/  BSYNC B1 ;  /* 0x0000000000017941 */ /* 0x000fea0003800000 */
.L_x_8310:
        /* <DEDUP_REMOVED lines=8> */
.L_x_8312:
[----:B------:R-:W-:Y:S02]  /*2ade0*/  IMAD.MOV.U32 R13, RZ, RZ, R8 ;  /* 0x000000ffff0d7224 */ /* 0x000fe400078e0008 */
[----:B------:R-:W-:-:S07]  /*2adf0*/  IMAD.MOV.U32 R5, RZ, RZ, R14 ;  /* 0x000000ffff057224 */ /* 0x000fce00078e000e */
[----:B------:R-:W-:Y:S05]  /*2ae00*/  WARPSYNC.COLLECTIVE R15, `(.L_x_8313) ;  /* 0x000000000f087348 */ /* 0x000fea0003c00000 */
[----:B------:R0:W1:Y:S02]  /*2ae10*/  SHFL.IDX P6, R14, R13, R12, R11 ;  /* 0x0000000c0d0e7389 */ /* 0x00006400000c000b */
[----:B01----:R-:W-:Y:S01]  /*2ae20*/  ENDCOLLECTIVE ;  /* 0x000000000000791b */ /* 0x003fe20003800000 */
.L_x_8313:
[----:B------:R-:W-:Y:S02]  /*2ae30*/  IMAD.MOV.U32 R13, RZ, RZ, R6 ;  /* 0x000000ffff0d7224 */ /* 0x000fe400078e0006 */
[----:B------:R-:W-:-:S07]  /*2ae40*/  IMAD.MOV.U32 R7, RZ, RZ, R14 ;  /* 0x000000ffff077224 */ /* 0x000fce00078e000e */
[----:B------:R-:W-:Y:S05]  /*2ae50*/  WARPSYNC.COLLECTIVE R15, `(.L_x_8314) ;  /* 0x000000000f087348 */ /* 0x000fea0003c00000 */
[----:B------:R0:W1:Y:S02]  /*2ae60*/  SHFL.IDX P6, R14, R13, R12, R11 ;  /* 0x0000000c0d0e7389 */ /* 0x00006400000c000b */
[----:B01----:R-:W-:Y:S01]  /*2ae70*/  ENDCOLLECTIVE ;  /* 0x000000000000791b */ /* 0x003fe20003800000 */
.L_x_8314:
[----:B------:R-:W-:Y:S05]  /*2ae80*/  BRA `(.L_x_8315) ;  /* 0xfffffe2c006c7947 */ /* 0x000fea000383ffff */
.L_x_8098:
[----:B0-----:R0:W1:Y:S02]  /*2ae90*/  SYNCS.PHASECHK.TRANS64.TRYWAIT P0, [R16+URZ+0x2e800], R5 ;  /* 0x02e80005100075a7 */ /* 0x001064000800017f */
[----:B-1----:R-:W-:Y:S05]  /*2aea0*/  @!P0 NANOSLEEP.SYNCS 0x989680 ;  /* 0x009896800000895d */ /* 0x002fea0003900000 */
[----:B------:R-:W1:Y:S02]  /*2aeb0*/  @!P0 SYNCS.PHASECHK.TRANS64 P0, [R16+URZ+0x2e800], R5 ;  /* 0x02e80005100085a7 */ /* 0x000e64000800007f */
[----:B-1----:R-:W-:Y:S05]  /*2aec0*/  @!P0 BRA `(.L_x_8098) ;  /* 0xfffffffc00f08947 */ /* 0x002fea000383ffff */
[----:B------:R-:W-:Y:S05]  /*2aed0*/  BRA `(.L_x_8316) ;  /* 0xfffffe3000387947 */ /* 0x000fea000383ffff */
.L_x_8106:
        /* <DEDUP_REMOVED lines=9> */
.L_x_8318:
[----:B------:R-:W-:Y:S05]  /*2af70*/  BSYNC B1 ;  /* 0x0000000000017941 */ /* 0x000fea0003800000 */
.L_x_8317:
        /* <DEDUP_REMOVED lines=10> */
.L_x_8319:
[----:B------:R-:W-:Y:S02]  /*2b020*/  IMAD.MOV.U32 R13, RZ, RZ, R37 ;  /* 0x000000ffff0d7224 */ /* 0x000fe400078e0025 */
[----:B------:R-:W-:-:S07]  /*2b030*/  IMAD.MOV.U32 R5, RZ, RZ, R14 ;  /* 0x000000ffff057224 */ /* 0x000fce00078e000e */
[----:B------:R-:W-:Y:S05]  /*2b040*/  WARPSYNC.COLLECTIVE R15, `(.L_x_8320) ;  /* 0x000000000f087348 */ /* 0x000fea0003c00000 */
[----:B------:R0:W1:Y:S02]  /*2b050*/  SHFL.IDX P6, R14, R13, R12, R11 ;  /* 0x0000000c0d0e7389 */ /* 0x00006400000c000b */
[----:B01----:R-:W-:Y:S01]  /*2b060*/  ENDCOLLECTIVE ;  /* 0x000000000000791b */ /* 0x003fe20003800000 */
.L_x_8320:
[----:B------:R-:W-:Y:S02]  /*2b070*/  IMAD.MOV.U32 R13, RZ, RZ, R9 ;  /* 0x000000ffff0d7224 */ /* 0x000fe400078e0009 */
[----:B------:R-:W-:-:S07]  /*2b080*/  IMAD.MOV.U32 R7, RZ, RZ, R14 ;  /* 0x000000ffff077224 */ /* 0x000fce00078e000e */
[----:B------:R-:W-:Y:S05]  /*2b090*/  WARPSYNC.COLLECTIVE R15, `(.L_x_8321) ;  /* 0x000000000f087348 */ /* 0x000fea0003c00000 */
[----:B------:R0:W1:Y:S02]  /*2b0a0*/  SHFL.IDX P6, R14, R13, R12, R11 ;  /* 0x0000000c0d0e7389 */ /* 0x00006400000c000b */
[----:B01----:R-:W-:Y:S01]  /*2b0b0*/  ENDCOLLECTIVE ;  /* 0x000000000000791b */ /* 0x003fe20003800000 */
.L_x_8321:
        /* <DEDUP_REMOVED lines=21> */
.L_x_8322:
[----:B------:R-:W-:Y:S02]  /*2b210*/  IMAD.MOV.U32 R13, RZ, RZ, R35 ;  /* 0x000000ffff0d7224 */ /* 0x000fe400078e0023 */
[----:B------:R-:W-:-:S07]  /*2b220*/  IMAD.MOV.U32 R3, RZ, RZ, R14 ;  /* 0x000000ffff037224 */ /* 0x000fce00078e000e */
[----:B------:R-:W-:Y:S05]  /*2b230*/  WARPSYNC.COLLECTIVE R15, `(.L_x_8323) ;  /* 0x000000000f087348 */ /* 0x000fea0003c00000 */
[----:B------:R0:W1:Y:S02]  /*2b240*/  SHFL.IDX P6, R14, R13, R12, R11 ;  /* 0x0000000c0d0e7389 */ /* 0x00006400000c000b */
[----:B01----:R-:W-:Y:S01]  /*2b250*/  ENDCOLLECTIVE ;  /* 0x000000000000791b */ /* 0x003fe20003800000 */
.L_x_8323:
[----:B------:R-:W-:Y:S02]  /*2b260*/  IMAD.MOV.U32 R13, RZ, RZ, R37 ;  /* 0x000000ffff0d7224 */ /* 0x000fe400078e0025 */
[----:B------:R-:W-:-:S07]  /*2b270*/  IMAD.MOV.U32 R35, RZ, RZ, R14 ;  /* 0x000000ffff237224 */ /* 0x000fce00078e000e */
[----:B------:R-:W-:Y:S05]  /*2b280*/  WARPSYNC.COLLECTIVE R15, `(.L_x_8324) ;  /* 0x000000000f087348 */ /* 0x000fea0003c00000 */
[----:B------:R0:W1:Y:S02]  /*2b290*/  SHFL.IDX P6, R14, R13, R12, R11 ;  /* 0x0000000c0d0e7389 */ /* 0x00006400000c000b */
[----:B01----:R-:W-:Y:S01]  /*2b2a0*/  ENDCOLLECTIVE ;  /* 0x000000000000791b */ /* 0x003fe20003800000 */
.L_x_8324:
[----:B------:R-:W-:Y:S02]  /*2b2b0*/  IMAD.MOV.U32 R13, RZ, RZ, R9 ;  /* 0x000000ffff0d7224 */ /* 0x000fe400078e0009 */
[----:B------:R-:W-:-:S07]  /*2b2c0*/  IMAD.MOV.U32 R37, RZ, RZ, R14 ;  /* 0x000000ffff257224 */ /* 0x000fce00078e000e */
[----:B------:R-:W-:Y:S05]  /*2b2d0*/  WARPSYNC.COLLECTIVE R15, `(.L_x_8325) ;  /* 0x000000000f087348 */ /* 0x000fea0003c00000 */
[----:B------:R0:W1:Y:S02]  /*2b2e0*/  SHFL.IDX P6, R14, R13, R12, R11 ;  /* 0x0000000c0d0e7389 */ /* 0x00006400000c000b */
[----:B01----:R-:W-:Y:S01]  /*2b2f0*/  ENDCOLLECTIVE ;  /* 0x000000000000791b */ /* 0x003fe20003800000 */
.L_x_8325:
        /* <DEDUP_REMOVED lines=10> */
.L_x_8110:
[----:B0-----:R0:W1:Y:S02]  /*2b3a0*/  SYNCS.PHASECHK.TRANS64.TRYWAIT P1, [R16+URZ+0x2e800], R3 ;  /* 0x02e80003100075a7 */ /* 0x001064000802017f */
[----:B-1----:R-:W-:Y:S05]  /*2b3b0*/  @!P1 NANOSLEEP.SYNCS 0x989680 ;  /* 0x009896800000995d */ /* 0x002fea0003900000 */
[----:B------:R-:W1:Y:S02]  /*2b3c0*/  @!P1 SYNCS.PHASECHK.TRANS64 P1, [R16+URZ+0x2e800], R3 ;  /* 0x02e80003100095a7 */ /* 0x000e64000802007f */
[----:B-1----:R-:W-:Y:S05]  /*2b3d0*/  @!P1 BRA `(.L_x_8110) ;  /* 0xfffffffc00f09947 */ /* 0x002fea000383ffff */
[----:B------:R-:W-:Y:S05]  /*2b3e0*/  BRA `(.L_x_8327) ;  /* 0xfffffe5000707947 */ /* 0x000fea000383ffff */
.L_x_8116:
[----:B-1----:R1:W2:Y:S02]  /*2b3f0*/  SYNCS.PHASECHK.TRANS64.TRYWAIT P0, [R136+URZ+0x2e830], R3 ;  /* 0x02e83003880075a7 */ /* 0x0022a4000800017f */
[----:B--2---:R-:W-:Y:S05]  /*2b400*/  @!P0 NANOSLEEP.SYNCS 0x989680 ;  /* 0x009896800000895d */ /* 0x004fea0003900000 */
[----:B------:R-:W2:Y:S02]  /*2b410*/  @!P0 SYNCS.PHASECHK.TRANS64 P0, [R136+URZ+0x2e830], R3 ;  /* 0x02e83003880085a7 */ /* 0x000ea4000800007f */
[----:B--2---:R-:W-:Y:S05]  /*2b420*/  @!P0 BRA `(.L_x_8116) ;  /* 0xfffffffc00f08947 */ /* 0x004fea000383ffff */
[----:B------:R-:W-:Y:S05]  /*2b430*/  BRA `(.L_x_8115) ;  /* 0xfffffe7000d47947 */ /* 0x000fea000383ffff */
.L_x_8122:
[----:B-1----:R1:W2:Y:S02]  /*2b440*/  SYNCS.PHASECHK.TRANS64.TRYWAIT P3, [R3+URZ+0x2e830], R0 ;  /* 0x02e83000030075a7 */ /* 0x0022a4000806017f */
[----:B--2---:R-:W-:Y:S05]  /*2b450*/  @!P3 NANOSLEEP.SYNCS 0x989680 ;  /* 0x009896800000b95d */ /* 0x004fea0003900000 */
[----:B------:R-:W2:Y:S02]  /*2b460*/  @!P3 SYNCS.PHASECHK.TRANS64 P3, [R3+URZ+0x2e830], R0 ;  /* 0x02e830000300b5a7 */ /* 0x000ea4000806007f */
[----:B--2---:R-:W-:Y:S05]  /*2b470*/  @!P3 BRA `(.L_x_8122) ;  /* 0xfffffffc00f0b947 */ /* 0x004fea000383ffff */
[----:B------:R-:W-:Y:S05]  /*2b480*/  BRA `(.L_x_8121) ;  /* 0xfffffeb400f47947 */ /* 0x000fea000383ffff */
.L_x_8126:
[----:B-1----:R1:W2:Y:S02]  /*2b490*/  SYNCS.PHASECHK.TRANS64.TRYWAIT P2, [R3+URZ+0x2e850], R0 ;  /* 0x02e85000030075a7 */ /* 0x0022a4000804017f */
[----:B--2---:R-:W-:Y:S05]  /*2b4a0*/  @!P2 NANOSLEEP.SYNCS 0x989680 ;  /* 0x009896800000a95d */ /* 0x004fea0003900000 */
[----:B------:R-:W2:Y:S02]  /*2b4b0*/  @!P2 SYNCS.PHASECHK.TRANS64 P2, [R3+URZ+0x2e850], R0 ;  /* 0x02e850000300a5a7 */ /* 0x000ea4000804007f */
[----:B--2---:R-:W-:Y:S05]  /*2b4c0*/  @!P2 BRA `(.L_x_8126) ;  /* 0xfffffffc00f0a947 */ /* 0x004fea000383ffff */
[----:B------:R-:W-:Y:S05]  /*2b4d0*/  BRA `(.L_x_8123) ;  /* 0xfffffecc00387947 */ /* 0x000fea000383ffff */
.L_x_8134:
[----:B--2---:R2:W3:Y:S02]  /*2b4e0*/  SYNCS.PHASECHK.TRANS64.TRYWAIT P0, [R0+URZ+0x2e830], R3 ;  /* 0x02e83003000075a7 */ /* 0x0044e4000800017f */
[----:B---3--:R-:W-:Y:S05]  /*2b4f0*/  @!P0 NANOSLEEP.SYNCS 0x989680 ;  /* 0x009896800000895d */ /* 0x008fea0003900000 */
[----:B------:R-:W3:Y:S02]  /*2b500*/  @!P0 SYNCS.PHASECHK.TRANS64 P0, [R0+URZ+0x2e830], R3 ;  /* 0x02e83003000085a7 */ /* 0x000ee4000800007f */
[----:B---3--:R-:W-:Y:S05]  /*2b510*/  @!P0 BRA `(.L_x_8134) ;  /* 0xfffffffc00f08947 */ /* 0x008fea000383ffff */
[----:B------:R-:W-:Y:S05]  /*2b520*/  BRA `(.L_x_8133) ;  /* 0xffffff0400e07947 */ /* 0x000fea000383ffff */
.L_x_8138:
[----:B-1----:R1:W2:Y:S02]  /*2b530*/  SYNCS.PHASECHK.TRANS64.TRYWAIT P0, [R3+URZ+0x2e850], R0 ;  /* 0x02e85000030075a7 */ /* 0x0022a4000800017f */
[----:B--2---:R-:W-:Y:S05]  /*2b540*/  @!P0 NANOSLEEP.SYNCS 0x989680 ;  /* 0x009896800000895d */ /* 0x004fea0003900000 */
[----:B------:R-:W2:Y:S02]  /*2b550*/  @!P0 SYNCS.PHASECHK.TRANS64 P0, [R3+URZ+0x2e850], R0 ;  /* 0x02e85000030085a7 */ /* 0x000ea4000800007f */
[----:B--2---:R-:W-:Y:S05]  /*2b560*/  @!P0 BRA `(.L_x_8138) ;  /* 0xfffffffc00f08947 */ /* 0x004fea000383ffff */
[----:B------:R-:W-:Y:S05]  /*2b570*/  BRA `(.L_x_8135) ;  /* 0xffffff1c00207947 */ /* 0x000fea000383ffff */
.L_x_8144:
[----:B---3--:R3:W4:Y:S02]  /*2b580*/  SYNCS.PHASECHK.TRANS64.TRYWAIT P0, [R13+URZ+0x2e850], R4 ;  /* 0x02e850040d0075a7 */ /* 0x008724000800017f */
[----:B----4-:R-:W-:Y:S05]  /*2b590*/  @!P0 NANOSLEEP.SYNCS 0x989680 ;  /* 0x009896800000895d */ /* 0x010fea0003900000 */
[----:B------:R-:W4:Y:S02]  /*2b5a0*/  @!P0 SYNCS.PHASECHK.TRANS64 P0, [R13+URZ+0x2e850], R4 ;  /* 0x02e850040d0085a7 */ /* 0x000f24000800007f */
[----:B----4-:R-:W-:Y:S05]  /*2b5b0*/  @!P0 BRA `(.L_x_8144) ;  /* 0xfffffffc00f08947 */ /* 0x010fea000383ffff */
[----:B------:R-:W-:Y:S05]  /*2b5c0*/  BRA `(.L_x_8143) ;  /* 0xffffff4400b87947 */ /* 0x000fea000383ffff */
.L_x_8148:
[----:B------:R-:W-:Y:S01]  /*2b5d0*/  IMAD.MOV.U32 R12, RZ, RZ, R0 ;  /* 0x000000ffff0c7224 */ /* 0x000fe200078e0000 */
[----:B------:R-:W-:Y:S01]  /*2b5e0*/  SEL R5, R36, R37, P0 ;  /* 0x0000002524057207 */ /* 0x000fe20000000000 */
[----:B------:R-:W-:Y:S01]  /*2b5f0*/  IMAD.MOV.U32 R11, RZ, RZ, 0x1c1f ;  /* 0x00001c1fff0b7424 */ /* 0x000fe200078e00ff */
[----:B------:R-:W-:Y:S01]  /*2b600*/  SEL R7, R37, R36, P0 ;  /* 0x0000002425077207 */ /* 0x000fe20000000000 */
[----:B------:R-:W-:Y:S01]  /*2b610*/  IMAD.MOV.U32 R15, RZ, RZ, -0x1 ;  /* 0xffffffffff0f7424 */ /* 0x000fe200078e00ff */
[----:B------:R-:W-:Y:S02]  /*2b620*/  SEL R9, R33, R32, P0 ;  /* 0x0000002021097207 */ /* 0x000fe40000000000 */
[----:B------:R-:W-:-:S07]  /*2b630*/  SEL R21, R32, R33, P0 ;  /* 0x0000002120157207 */ /* 0x000fce0000000000 */
[----:B-1---5:R-:W-:Y:S05]  /*2b640*/  WARPSYNC.COLLECTIVE R15, `(.L_x_8328) ;  /* 0x000000000f087348 */ /* 0x022fea0003c00000 */
[----:B------:R0:W2:Y:S02]  /*2b650*/  SHFL.IDX P6, R14, R13, R12, R11 ;  /* 0x0000000c0d0e7389 */ /* 0x0000a400000c000b */
[----:B012--5:R-:W-:Y:S01]  /*2b660*/  ENDCOLLECTIVE ;  /* 0x000000000000791b */ /* 0x027fe20003800000 */
.L_x_8328:
        /* <DEDUP_REMOVED lines=19> */
.L_x_8329:
        /* <DEDUP_REMOVED lines=19> */
.L_x_8330:
        /* <DEDUP_REMOVED lines=8> */
.L_x_8331:
[----:B------:R-:W-:Y:S02]  /*2b950*/  IMAD.MOV.U32 R13, RZ, RZ, R9 ;  /* 0x000000ffff0d7224 */ /* 0x000fe400078e0009 */
[----:B------:R-:W-:Y:S02]  /*2b960*/  IMAD.MOV.U32 R12, RZ, RZ, R0 ;  /* 0x000000ffff0c7224 */ /* 0x000fe400078e0000 */
[----:B------:R-:W-:-:S07]  /*2b970*/  IMAD.MOV.U32 R7, RZ, RZ, R14 ;  /* 0x000000ffff077224 */ /* 0x000fce00078e000e */
[----:B------:R-:W-:Y:S05]  /*2b980*/  WARPSYNC.COLLECTIVE R15, `(.L_x_8332) ;  /* 0x000000000f087348 */ /* 0x000fea0003c00000 */
[----:B------:R0:W1:Y:S02]  /*2b990*/  SHFL.IDX P6, R14, R13, R12, R11 ;  /* 0x0000000c0d0e7389 */ /* 0x00006400000c000b */
[----:B01----:R-:W-:Y:S01]  /*2b9a0*/  ENDCOLLECTIVE ;  /* 0x000000000000791b */ /* 0x003fe20003800000 */
.L_x_8332:
        /* <DEDUP_REMOVED lines=8> */
.L_x_8333:
[----:B------:R-:W-:Y:S02]  /*2ba30*/  IMAD.MOV.U32 R13, RZ, RZ, R25 ;  /* 0x000000ffff0d7224 */ /* 0x000fe400078e0019 */
[----:B------:R-:W-:Y:S02]  /*2ba40*/  IMAD.MOV.U32 R12, RZ, RZ, R0 ;  /* 0x000000ffff0c7224 */ /* 0x000fe400078e0000 */
[----:B------:R-:W-:-:S07]  /*2ba50*/  IMAD.MOV.U32 R20, RZ, RZ, R14 ;  /* 0x000000ffff147224 */ /* 0x000fce00078e000e */
[----:B------:R-:W-:Y:S05]  /*2ba60*/  WARPSYNC.COLLECTIVE R15, `(.L_x_8334) ;  /* 0x000000000f087348 */ /* 0x000fea0003c00000 */
[----:B------:R0:W1:Y:S02]  /*2ba70*/  SHFL.IDX P6, R14, R13, R12, R11 ;  /* 0x0000000c0d0e7389 */ /* 0x00006400000c000b */
[----:B01----:R-:W-:Y:S01]  /*2ba80*/  ENDCOLLECTIVE ;  /* 0x000000000000791b */ /* 0x003fe20003800000 */
.L_x_8334:
[----:B------:R-:W-:Y:S02]  /*2ba90*/  IMAD.MOV.U32 R13, RZ, RZ, R27 ;  /* 0x000000ffff0d7224 */ /* 0x000fe400078e001b */
[----:B------:R-:W-:Y:S02]  /*2baa0*/  IMAD.MOV.U32 R12, RZ, RZ, R2 ;  /* 0x000000ffff0c7224 */ /* 0x000fe400078e0002 */
[----:B------:R-:W-:-:S07]  /*2bab0*/  IMAD.MOV.U32 R26, RZ, RZ, R14 ;  /* 0x000000ffff1a7224 */ /* 0x000fce00078e000e */
[----:B------:R-:W-:Y:S05]  /*2bac0*/  WARPSYNC.COLLECTIVE R15, `(.L_x_8335) ;  /* 0x000000000f087348 */ /* 0x000fea0003c00000 */
[----:B------:R0:W1:Y:S02]  /*2bad0*/  SHFL.IDX P6, R14, R13, R12, R11 ;  /* 0x0000000c0d0e7389 */ /* 0x00006400000c000b */
[----:B01----:R-:W-:Y:S01]  /*2bae0*/  ENDCOLLECTIVE ;  /* 0x000000000000791b */ /* 0x003fe20003800000 */
.L_x_8335:
[----:B------:R-:W-:Y:S02]  /*2baf0*/  IMAD.MOV.U32 R13, RZ, RZ, R29 ;  /* 0x000000ffff0d7224 */ /* 0x000fe400078e001d */
[----:B------:R-:W-:Y:S02]  /*2bb00*/  IMAD.MOV.U32 R12, RZ, RZ, R0 ;  /* 0x000000ffff0c7224 */ /* 0x000fe400078e0000 */
[----:B------:R-:W-:-:S07]  /*2bb10*/  IMAD.MOV.U32 R27, RZ, RZ, R14 ;  /* 0x000000ffff1b7224 */ /* 0x000fce00078e000e */
[----:B------:R-:W-:Y:S05]  /*2bb20*/  WARPSYNC.COLLECTIVE R15, `(.L_x_8336) ;  /* 0x000000000f087348 */ /* 0x000fea0003c00000 */
[----:B------:R0:W1:Y:S02]  /*2bb30*/  SHFL.IDX P6, R14, R13, R12, R11 ;  /* 0x0000000c0d0e7389 */ /* 0x00006400000c000b */
[----:B01----:R-:W-:Y:S01]  /*2bb40*/  ENDCOLLECTIVE ;  /* 0x000000000000791b */ /* 0x003fe20003800000 */
.L_x_8336:
        /* <DEDUP_REMOVED lines=8> */
.L_x_8337:
[----:B------:R-:W-:Y:S02]  /*2bbd0*/  IMAD.MOV.U32 R13, RZ, RZ, R33 ;  /* 0x000000ffff0d7224 */ /* 0x000fe400078e0021 */
[----:B------:R-:W-:Y:S02]  /*2bbe0*/  IMAD.MOV.U32 R12, RZ, RZ, R0 ;  /* 0x000000ffff0c7224 */ /* 0x000fe400078e0000 */
[----:B------:R-:W-:-:S07]  /*2bbf0*/  IMAD.MOV.U32 R31, RZ, RZ, R14 ;  /* 0x000000ffff1f7224 */ /* 0x000fce00078e000e */
[----:B------:R-:W-:Y:S05]  /*2bc00*/  WARPSYNC.COLLECTIVE R15, `(.L_x_8338) ;  /* 0x000000000f087348 */ /* 0x000fea0003c00000 */
[----:B------:R0:W1:Y:S02]  /*2bc10*/  SHFL.IDX P6, R14, R13, R12, R11 ;  /* 0x0000000c0d0e7389 */ /* 0x00006400000c000b */
[----:B01----:R-:W-:Y:S01]  /*2bc20*/  ENDCOLLECTIVE ;  /* 0x000000000000791b */ /* 0x003fe20003800000 */
.L_x_8338:
        /* <DEDUP_REMOVED lines=8> */
.L_x_8339:
[----:B------:R-:W-:Y:S02]  /*2bcb0*/  IMAD.MOV.U32 R13, RZ, RZ, R37 ;  /* 0x000000ffff0d7224 */ /* 0x000fe400078e0025 */
[----:B------:R-:W-:Y:S02]  /*2bcc0*/  IMAD.MOV.U32 R12, RZ, RZ, R0 ;  /* 0x000000ffff0c7224 */ /* 0x000fe400078e0000 */
[----:B------:R-:W-:-:S07]  /*2bcd0*/  IMAD.MOV.U32 R35, RZ, RZ, R14 ;  /* 0x000000ffff237224 */ /* 0x000fce00078e000e */
[----:B------:R-:W-:Y:S05]  /*2bce0*/  WARPSYNC.COLLECTIVE R15, `(.L_x_8340) ;  /* 0x000000000f087348 */ /* 0x000fea0003c00000 */
[----:B------:R0:W1:Y:S02]  /*2bcf0*/  SHFL.IDX P6, R14, R13, R12, R11 ;  /* 0x0000000c0d0e7389 */ /* 0x00006400000c000b */
[----:B01----:R-:W-:Y:S01]  /*2bd00*/  ENDCOLLECTIVE ;  /* 0x000000000000791b */ /* 0x003fe20003800000 */
.L_x_8340:
        /* <DEDUP_REMOVED lines=8> */
.L_x_8341:
[----:B------:R-:W-:Y:S02]  /*2bd90*/  IMAD.MOV.U32 R13, RZ, RZ, R41 ;  /* 0x000000ffff0d7224 */ /* 0x000fe400078e0029 */
[----:B------:R-:W-:Y:S02]  /*2bda0*/  IMAD.MOV.U32 R12, RZ, RZ, R0 ;  /* 0x000000ffff0c7224 */ /* 0x000fe400078e0000 */
[----:B------:R-:W-:-:S07]  /*2bdb0*/  IMAD.MOV.U32 R39, RZ, RZ, R14 ;  /* 0x000000ffff277224 */ /* 0x000fce00078e000e */
[----:B------:R-:W-:Y:S05]  /*2bdc0*/  WARPSYNC.COLLECTIVE R15, `(.L_x_8342) ;  /* 0x000000000f087348 */ /* 0x000fea0003c00000 */
[----:B------:R0:W1:Y:S02]  /*2bdd0*/  SHFL.IDX P6, R14, R13, R12, R11 ;  /* 0x0000000c0d0e7389 */ /* 0x00006400000c000b */
[----:B01----:R-:W-:Y:S01]  /*2bde0*/  ENDCOLLECTIVE ;  /* 0x000000000000791b */ /* 0x003fe20003800000 */
.L_x_8342:
        /* <DEDUP_REMOVED lines=8> */
.L_x_8343:
[----:B------:R-:W-:Y:S02]  /*2be70*/  IMAD.MOV.U32 R13, RZ, RZ, R45 ;  /* 0x000000ffff0d7224 */ /* 0x000fe400078e002d */
[----:B------:R-:W-:Y:S02]  /*2be80*/  IMAD.MOV.U32 R12, RZ, RZ, R0 ;  /* 0x000000ffff0c7224 */ /* 0x000fe400078e0000 */
[----:B------:R-:W-:-:S07]  /*2be90*/  IMAD.MOV.U32 R43, RZ, RZ, R14 ;  /* 0x000000ffff2b7224 */ /* 0x000fce00078e000e */
[----:B------:R-:W-:Y:S05]  /*2bea0*/  WARPSYNC.COLLECTIVE R15, `(.L_x_8344) ;  /* 0x000000000f087348 */ /* 0x000fea0003c00000 */
[----:B------:R0:W1:Y:S02]  /*2beb0*/  SHFL.IDX P6, R14, R13, R12, R11 ;  /* 0x0000000c0d0e7389 */ /* 0x00006400000c000b */
[----:B01----:R-:W-:Y:S01]  /*2bec0*/  ENDCOLLECTIVE ;  /* 0x000000000000791b */ /* 0x003fe20003800000 */
.L_x_8344:
[----:B------:R-:W-:Y:S02]  /*2bed0*/  SEL R40, R42, R43, P0 ;  /* 0x0000002b2a287207 */ /* 0x000fe40000000000 */
[----:B------:R-:W-:Y:S01]  /*2bee0*/  SEL R42, R43, R42, P0 ;  /* 0x0000002a2b2a7207 */ /* 0x000fe20000000000 */
[----:B------:R-:W-:Y:S02]  /*2bef0*/  IMAD.MOV.U32 R13, RZ, RZ, R47 ;  /* 0x000000ffff0d7224 */ /* 0x000fe400078e002f */
[----:B------:R-:W-:Y:S02]  /*2bf00*/  IMAD.MOV.U32 R12, RZ, RZ, R2 ;  /* 0x000000ffff0c7224 */ /* 0x000fe400078e0002 */
[----:B------:R-:W-:Y:S02]  /*2bf10*/  IMAD.MOV.U32 R47, RZ, RZ, RZ ;  /* 0x000000ffff2f7224 */ /* 0x000fe400078e00ff */
[----:B------:R-:W-:-:S07]  /*2bf20*/  IMAD.MOV.U32 R45, RZ, RZ, R14 ;  /* 0x000000ffff2d7224 */ /* 0x000fce00078e000e */
[----:B------:R-:W-:Y:S05]  /*2bf30*/  WARPSYNC.COLLECTIVE R15, `(.L_x_8345) ;  /* 0x000000000f087348 */ /* 0x000fea0003c00000 */
[----:B------:R0:W1:Y:S02]  /*2bf40*/  SHFL.IDX P6, R14, R13, R12, R11 ;  /* 0x0000000c0d0e7389 */ /* 0x00006400000c000b */
[----:B01----:R-:W-:Y:S01]  /*2bf50*/  ENDCOLLECTIVE ;  /* 0x000000000000791b */ /* 0x003fe20003800000 */
.L_x_8345:
[----:B------:R-:W-:Y:S02]  /*2bf60*/  IMAD.MOV.U32 R13, RZ, RZ, R49 ;  /* 0x000000ffff0d7224 */ /* 0x000fe400078e0031 */
[----:B------:R-:W-:Y:S02]  /*2bf70*/  IMAD.MOV.U32 R12, RZ, RZ, R0 ;  /* 0x000000ffff0c7224 */ /* 0x000fe400078e0000 */
[----:B------:R-:W-:-:S07]  /*2bf80*/  IMAD.MOV.U32 R44, RZ, RZ, R14 ;  /* 0x000000ffff2c7224 */ /* 0x000fce00078e000e */
[----:B------:R-:W-:Y:S05]  /*2bf90*/  WARPSYNC.COLLECTIVE R15, `(.L_x_8346) ;  /* 0x000000000f087348 */ /* 0x000fea0003c00000 */
[----:B------:R0:W1:Y:S02]  /*2bfa0*/  SHFL.IDX P6, R14, R13, R12, R11 ;  /* 0x0000000c0d0e7389 */ /* 0x00006400000c000b */
[----:B01----:R-:W-:Y:S01]  /*2bfb0*/  ENDCOLLECTIVE ;  /* 0x000000000000791b */ /* 0x003fe20003800000 */
.L_x_8346:
        /* <DEDUP_REMOVED lines=8> */
.L_x_8347:
[----:B------:R-:W-:Y:S02]  /*2c040*/  IMAD.MOV.U32 R13, RZ, RZ, R53 ;  /* 0x000000ffff0d7224 */ /* 0x000fe400078e0035 */
[----:B------:R-:W-:Y:S02]  /*2c050*/  IMAD.MOV.U32 R12, RZ, RZ, R0 ;  /* 0x000000ffff0c7224 */ /* 0x000fe400078e0000 */
[----:B------:R-:W-:-:S07]  /*2c060*/  IMAD.MOV.U32 R46, RZ, RZ, R14 ;  /* 0x000000ffff2e7224 */ /* 0x000fce00078e000e */
[----:B------:R-:W-:Y:S05]  /*2c070*/  WARPSYNC.COLLECTIVE R15, `(.L_x_8348) ;  /* 0x000000000f087348 */ /* 0x000fea0003c00000 */
[----:B------:R0:W1:Y:S02]  /*2c080*/  SHFL.IDX P6, R14, R13, R12, R11 ;  /* 0x0000000c0d0e7389 */ /* 0x00006400000c000b */
[----:B01----:R-:W-:Y:S01]  /*2c090*/  ENDCOLLECTIVE ;  /* 0x000000000000791b */ /* 0x003fe20003800000 */
.L_x_8348:
[----:B------:R-:W-:Y:S02]  /*2c0a0*/  IMAD.MOV.U32 R13, RZ, RZ, R55 ;  /* 0x000000ffff0d7224 */ /* 0x000fe400078e0037 */
[----:B------:R-:W-:Y:S02]  /*2c0b0*/  IMAD.MOV.U32 R12, RZ, RZ, R2 ;  /* 0x000000ffff0c7224 */ /* 0x000fe400078e0002 */
[----:B------:R-:W-:-:S07]  /*2c0c0*/  IMAD.MOV.U32 R53, RZ, RZ, R14 ;  /* 0x000000ffff357224 */ /* 0x000fce00078e000e */
[----:B------:R-:W-:Y:S05]  /*2c0d0*/  WARPSYNC.COLLECTIVE R15, `(.L_x_8349) ;  /* 0x000000000f087348 */ /* 0x000fea0003c00000 */
[----:B------:R0:W1:Y:S02]  /*2c0e0*/  SHFL.IDX P6, R14, R13, R12, R11 ;  /* 0x0000000c0d0e7389 */ /* 0x00006400000c000b */
[----:B01----:R-:W-:Y:S01]  /*2c0f0*/  ENDCOLLECTIVE ;  /* 0x000000000000791b */ /* 0x003fe20003800000 */
.L_x_8349:
[----:B------:R-:W-:Y:S02]  /*2c100*/  IMAD.MOV.U32 R13, RZ, RZ, R59 ;  /* 0x000000ffff0d7224 */ /* 0x000fe400078e003b */
[----:B------:R-:W-:Y:S02]  /*2c110*/  IMAD.MOV.U32 R12, RZ, RZ, R0 ;  /* 0x000000ffff0c7224 */ /* 0x000fe400078e0000 */
[----:B------:R-:W-:-:S07]  /*2c120*/  IMAD.MOV.U32 R48, RZ, RZ, R14 ;  /* 0x000000ffff307224 */ /* 0x000fce00078e000e */
[----:B------:R-:W-:Y:S05]  /*2c130*/  WARPSYNC.COLLECTIVE R15, `(.L_x_8350) ;  /* 0x000000000f087348 */ /* 0x000fea0003c00000 */
[----:B------:R0:W1:Y:S02]  /*2c140*/  SHFL.IDX P6, R14, R13, R12, R11 ;  /* 0x0000000c0d0e7389 */ /* 0x00006400000c000b */
[----:B01----:R-:W-:Y:S01]  /*2c150*/  ENDCOLLECTIVE ;  /* 0x000000000000791b */ /* 0x003fe20003800000 */
.L_x_8350:
[----:B------:R-:W-:Y:S02]  /*2c160*/  IMAD.MOV.U32 R13, RZ, RZ, R61 ;  /* 0x000000ffff0d7224 */ /* 0x000fe400078e003d */
[----:B------:R-:W-:Y:S02]  /*2c170*/  IMAD.MOV.U32 R12, RZ, RZ, R2 ;  /* 0x000000ffff0c7224 */ /* 0x000fe400078e0002 */
[----:B------:R-:W-:-:S07]  /*2c180*/  IMAD.MOV.U32 R59, RZ, RZ, R14 ;  /* 0x000000ffff3b7224 */ /* 0x000fce00078e000e */
[----:B------:R-:W-:Y:S05]  /*2c190*/  WARPSYNC.COLLECTIVE R15, `(.L_x_8351) ;  /* 0x000000000f087348 */ /* 0x000fea0003c00000 */
[----:B------:R0:W1:Y:S02]  /*2c1a0*/  SHFL.IDX P6, R14, R13, R12, R11 ;  /* 0x0000000c0d0e7389 */ /* 0x00006400000c000b */
[----:B01----:R-:W-:Y:S01]  /*2c1b0*/  ENDCOLLECTIVE ;  /* 0x000000000000791b */ /* 0x003fe20003800000 */
.L_x_8351:
[----:B------:R-:W-:Y:S02]  /*2c1c0*/  IMAD.MOV.U32 R13, RZ, RZ, R63 ;  /* 0x000000ffff0d7224 */ /* 0x000fe400078e003f */
[----:B------:R-:W-:Y:S02]  /*2c1d0*/  IMAD.MOV.U32 R12, RZ, RZ, R0 ;  /* 0x000000ffff0c7224 */ /* 0x000fe400078e0000 */
[----:B------:R-:W-:-:S07]  /*2c1e0*/  IMAD.MOV.U32 R50, RZ, RZ, R14 ;  /* 0x000000ffff327224 */ /* 0x000fce00078e000e */
[----:B------:R-:W-:Y:S05]  /*2c1f0*/  WARPSYNC.COLLECTIVE R15, `(.L_x_8352) ;  /* 0x000000000f087348 */ /* 0x000fea0003c00000 */
[----:B------:R0:W1:Y:S02]  /*2c200*/  SHFL.IDX P6, R14, R13, R12, R11 ;  /* 0x0000000c0d0e7389 */ /* 0x00006400000c000b */
[----:B01----:R-:W-:Y:S01]  /*2c210*/  ENDCOLLECTIVE ;  /* 0x000000000000791b */ /* 0x003fe20003800000 */
.L_x_8352:
        /* <DEDUP_REMOVED lines=8> */
.L_x_8353:
[----:B------:R-:W-:Y:S02]  /*2c2a0*/  IMAD.MOV.U32 R13, RZ, RZ, R67 ;  /* 0x000000ffff0d7224 */ /* 0x000fe400078e0043 */
[----:B------:R-:W-:Y:S02]  /*2c2b0*/  IMAD.MOV.U32 R12, RZ, RZ, R0 ;  /* 0x000000ffff0c7224 */ /* 0x000fe400078e0000 */
[----:B------:R-:W-:-:S07]  /*2c2c0*/  IMAD.MOV.U32 R52, RZ, RZ, R14 ;  /* 0x000000ffff347224 */ /* 0x000fce00078e000e */
[----:B------:R-:W-:Y:S05]  /*2c2d0*/  WARPSYNC.COLLECTIVE R15, `(.L_x_8354) ;  /* 0x000000000f087348 */ /* 0x000fea0003c00000 */
[----:B------:R0:W1:Y:S02]  /*2c2e0*/  SHFL.IDX P6, R14, R13, R12, R11 ;  /* 0x0000000c0d0e7389 */ /* 0x00006400000c000b */
[----:B01----:R-:W-:Y:S01]  /*2c2f0*/  ENDCOLLECTIVE ;  /* 0x000000000000791b */ /* 0x003fe20003800000 */
.L_x_8354:
        /* <DEDUP_REMOVED lines=8> */
.L_x_8355:
[----:B------:R-:W-:Y:S02]  /*2c380*/  IMAD.MOV.U32 R13, RZ, RZ, R71 ;  /* 0x000000ffff0d7224 */ /* 0x000fe400078e0047 */
[----:B------:R-:W-:Y:S02]  /*2c390*/  IMAD.MOV.U32 R12, RZ, RZ, R0 ;  /* 0x000000ffff0c7224 */ /* 0x000fe400078e0000 */
[----:B------:R-:W-:-:S07]  /*2c3a0*/  IMAD.MOV.U32 R54, RZ, RZ, R14 ;  /* 0x000000ffff367224 */ /* 0x000fce00078e000e */
[----:B------:R-:W-:Y:S05]  /*2c3b0*/  WARPSYNC.COLLECTIVE R15, `(.L_x_8356) ;  /* 0x000000000f087348 */ /* 0x000fea0003c00000 */
[----:B------:R0:W1:Y:S02]  /*2c3c0*/  SHFL.IDX P6, R14, R13, R12, R11 ;  /* 0x0000000c0d0e7389 */ /* 0x00006400000c000b */
[----:B01----:R-:W-:Y:S01]  /*2c3d0*/  ENDCOLLECTIVE ;  /* 0x000000000000791b */ /* 0x003fe20003800000 */
.L_x_8356:
        /* <DEDUP_REMOVED lines=8> */
.L_x_8357:
[----:B------:R-:W-:Y:S02]  /*2c460*/  IMAD.MOV.U32 R13, RZ, RZ, R75 ;  /* 0x000000ffff0d7224 */ /* 0x000fe400078e004b */
[----:B------:R-:W-:Y:S02]  /*2c470*/  IMAD.MOV.U32 R12, RZ, RZ, R0 ;  /* 0x000000ffff0c7224 */ /* 0x000fe400078e0000 */
[----:B------:R-:W-:-:S07]  /*2c480*/  IMAD.MOV.U32 R58, RZ, RZ, R14 ;  /* 0x000000ffff3a7224 */ /* 0x000fce00078e000e */
[----:B------:R-:W-:Y:S05]  /*2c490*/  WARPSYNC.COLLECTIVE R15, `(.L_x_8358) ;  /* 0x000000000f087348 */ /* 0x000fea0003c00000 */
[----:B------:R0:W1:Y:S02]  /*2c4a0*/  SHFL.IDX P6, R14, R13, R12, R11 ;  /* 0x0000000c0d0e7389 */ /* 0x00006400000c000b */
[----:B01----:R-:W-:Y:S01]  /*2c4b0*/  ENDCOLLECTIVE ;  /* 0x000000000000791b */ /* 0x003fe20003800000 */
.L_x_8358:
        /* <DEDUP_REMOVED lines=8> */
.L_x_8359:
        /* <DEDUP_REMOVED lines=8> */
.L_x_8160:
[----:B------:R-:W-:Y:S02]  /*2c5c0*/  IMAD.MOV.U32 R13, RZ, RZ, R3 ;  /* 0x000000ffff0d7224 */ /* 0x000fe400078e0003 */
[----:B------:R-:W-:Y:S02]  /*2c5d0*/  IMAD.MOV.U32 R12, RZ, RZ, RZ ;  /* 0x000000ffff0c7224 */ /* 0x000fe400078e00ff */
[----:B------:R-:W-:Y:S02]  /*2c5e0*/  IMAD.MOV.U32 R11, RZ, RZ, 0x181f ;  /* 0x0000181fff0b7424 */ /* 0x000fe400078e00ff */
[----:B------:R-:W-:-:S07]  /*2c5f0*/  IMAD.MOV.U32 R15, RZ, RZ, -0x1 ;  /* 0xffffffffff0f7424 */ /* 0x000fce00078e00ff */
[----:B-1----:R-:W-:Y:S05]  /*2c600*/  WARPSYNC.COLLECTIVE R15, `(.L_x_8361) ;  /* 0x000000000f087348 */ /* 0x002fea0003c00000 */
[----:B------:R0:W2:Y:S02]  /*2c610*/  SHFL.IDX P6, R14, R13, R12, R11 ;  /* 0x0000000c0d0e7389 */ /* 0x0000a400000c000b */
[----:B012---:R-:W-:Y:S01]  /*2c620*/  ENDCOLLECTIVE ;  /* 0x000000000000791b */ /* 0x007fe20003800000 */
.L_x_8361:
[----:B------:R-:W-:Y:S02]  /*2c630*/  IMAD.MOV.U32 R13, RZ, RZ, R2 ;  /* 0x000000ffff0d7224 */ /* 0x000fe400078e0002 */
[----:B------:R-:W-:-:S07]  /*2c640*/  IMAD.MOV.U32 R0, RZ, RZ, R14 ;  /* 0x000000ffff007224 */ /* 0x000fce00078e000e */
[----:B------:R-:W-:Y:S05]  /*2c650*/  WARPSYNC.COLLECTIVE R15, `(.L_x_8362) ;  /* 0x000000000f087348 */ /* 0x000fea0003c00000 */
[----:B------:R0:W1:Y:S02]  /*2c660*/  SHFL.IDX P6, R14, R13, R12, R11 ;  /* 0x0000000c0d0e7389 */ /* 0x00006400000c000b */
[----:B01----:R-:W-:Y:S01]  /*2c670*/  ENDCOLLECTIVE ;  /* 0x000000000000791b */ /* 0x003fe20003800000 */
.L_x_8362:
[----:B------:R-:W-:Y:S05]  /*2c680*/  BRA `(.L_x_8363) ;  /* 0xffffff6400f07947 */ /* 0x000fea000383ffff */
.L_x_8163:
        /* <DEDUP_REMOVED lines=8> */
.L_x_8365:
[----:B------:R-:W-:Y:S05]  /*2c710*/  BSYNC B1 ;  /* 0x0000000000017941 */ /* 0x000fea0003800000 */
.L_x_8364:
        /* <DEDUP_REMOVED lines=8> */
.L_x_8366:
[----:B------:R-:W-:Y:S05]  /*2c7a0*/  BRA `(.L_x_8367) ;  /* 0xffffff6800087947 */ /* 0x000fea000383ffff */
.L_x_8166:
        /* <DEDUP_REMOVED lines=8> */
.L_x_8369:
[----:B------:R-:W-:Y:S05]  /*2c830*/  BSYNC B1 ;  /* 0x0000000000017941 */ /* 0x000fea0003800000 */
.L_x_8368:
        /* <DEDUP_REMOVED lines=8> */
.L_x_8370:
[----:B------:R-:W-:Y:S05]  /*2c8c0*/  BRA `(.L_x_8371) ;  /* 0xffffff68001c7947 */ /* 0x000fea000383ffff */
.L_x_8169:
        /* <DEDUP_REMOVED lines=8> */
.L_x_8373:
[----:B------:R-:W-:Y:S05]  /*2c950*/  BSYNC B1 ;  /* 0x0000000000017941 */ /* 0x000fea0003800000 */
.L_x_8372:
        /* <DEDUP_REMOVED lines=8> */
.L_x_8374:
[----:B------:R-:W-:Y:S05]  /*2c9e0*/  BRA `(.L_x_8375) ;  /* 0xffffff6800307947 */ /* 0x000fea000383ffff */
.L_x_8186:
[----:B------:R-:W1:Y:S01]  /*2c9f0*/  S2R R11, SR_TID.X ;  /* 0x00000000000b7919 */ /* 0x000e620000002100 */
[----:B------:R-:W-:Y:S01]  /*2ca00*/  BSSY B1, `(.L_x_8376) ;  /* 0x000000a000017945 */ /* 0x000fe20003800000 */
[----:B------:R-:W-:Y:S02]  /*2ca10*/  IMAD.MOV.U32 R12, RZ, RZ, RZ ;  /* 0x000000ffff0c7224 */ /* 0x000fe400078e00ff */
[----:B------:R-:W-:Y:S01]  /*2ca20*/  IMAD.MOV.U32 R15, RZ, RZ, -0x1 ;  /* 0xffffffffff0f7424 */ /* 0x000fe200078e00ff */
[----:B-1----:R-:W-:-:S04]  /*2ca30*/  SHF.R.U32.HI R11, RZ, 0x5, R11 ;  /* 0x00000005ff0b7819 */ /* 0x002fc8000001160b */
[----:B------:R-:W-:-:S05]  /*2ca40*/  LOP3.LUT R11, R11, 0x3, RZ, 0xc0, !PT ;  /* 0x000000030b0b7812 */ /* 0x000fca00078ec0ff */
[----:B0-----:R-:W-:Y:S02]  /*2ca50*/  IMAD.MOV.U32 R13, RZ, RZ, R11 ;  /* 0x000000ffff0d7224 */ /* 0x001fe400078e000b */
[----:B------:R-:W-:-:S07]  /*2ca60*/  IMAD.MOV.U32 R11, RZ, RZ, 0x1f ;  /* 0x0000001fff0b7424 */ /* 0x000fce00078e00ff */
[----:B------:R-:W-:Y:S05]  /*2ca70*/  WARPSYNC.COLLECTIVE R15, `(.L_x_8377) ;  /* 0x000000000f087348 */ /* 0x000fea0003c00000 */
[----:B------:R0:W1:Y:S02]  /*2ca80*/  SHFL.IDX P6, R14, R13, R12, R11 ;  /* 0x0000000c0d0e7389 */ /* 0x00006400000c000b */
[----:B01----:R-:W-:Y:S01]  /*2ca90*/  ENDCOLLECTIVE ;  /* 0x000000000000791b */ /* 0x003fe20003800000 */
.L_x_8377:
[----:B------:R-:W-:Y:S05]  /*2caa0*/  BSYNC B1 ;  /* 0x0000000000017941 */ /* 0x000fea0003800000 */
.L_x_8376:
[----:B------:R-:W-:Y:S05]  /*2cab0*/  BRA `(.L_x_8378) ;  /* 0xffffff8000647947 */ /* 0x000fea000383ffff */
.L_x_8188:
[----:B------:R-:W-:Y:S01]  /*2cac0*/  BSSY B1, `(.L_x_8379) ;  /* 0x0000006000017945 */ /* 0x000fe20003800000 */
[----:B------:R-:W-:-:S07]  /*2cad0*/  IMAD.MOV.U32 R15, RZ, RZ, -0x1 ;  /* 0xffffffffff0f7424 */ /* 0x000fce00078e00ff */
[----:B01----:R-:W-:Y:S05]  /*2cae0*/  WARPSYNC.COLLECTIVE R15, `(.L_x_8380) ;  /* 0x000000000f0c7348 */ /* 0x003fea0003c00000 */
[----:B------:R-:W-:Y:S02]  /*2caf0*/  ELECT P6, UR62, PT ;  /* 0x00000000003e782f */ /* 0x000fe400038c0000 */
[----:B------:R-:W-:Y:S01]  /*2cb00*/  MOV R14, UR62 ;  /* 0x0000003e000e7c02 */ /* 0x000fe20008000f00 */
[----:B01----:R-:W-:Y:S10]  /*2cb10*/  ENDCOLLECTIVE ;  /* 0x000000000000791b */ /* 0x003ff40003800000 */
.L_x_8380:
[----:B------:R-:W-:Y:S05]  /*2cb20*/  BSYNC B1 ;  /* 0x0000000000017941 */ /* 0x000fea0003800000 */
.L_x_8379:
[----:B------:R-:W-:Y:S05]  /*2cb30*/  BRA `(.L_x_8187) ;  /* 0xffffff80005c7947 */ /* 0x000fea000383ffff */
.L_x_8190:
[----:B-1----:R-:W2:Y:S02]  /*2cb40*/  LDL R4, [R1+0x4] ;  /* 0x0000040001047983 */ /* 0x002ea40000100800 */
[----:B--2---:R1:W2:Y:S02]  /*2cb50*/  SYNCS.PHASECHK.TRANS64.TRYWAIT P0, [R4+URZ+0x2e820], R3 ;  /* 0x02e82003040075a7 */ /* 0x0042a4000800017f */
[----:B--2---:R-:W-:Y:S05]  /*2cb60*/  @!P0 NANOSLEEP.SYNCS 0x989680 ;  /* 0x009896800000895d */ /* 0x004fea0003900000 */
[----:B------:R-:W2:Y:S02]  /*2cb70*/  @!P0 SYNCS.PHASECHK.TRANS64 P0, [R4+URZ+0x2e820], R3 ;  /* 0x02e82003040085a7 */ /* 0x000ea4000800007f */
[----:B--2---:R-:W-:Y:S05]  /*2cb80*/  @!P0 BRA `(.L_x_8190) ;  /* 0xfffffffc00ec8947 */ /* 0x004fea000383ffff */
[----:B------:R-:W-:Y:S05]  /*2cb90*/  BRA `(.L_x_8381) ;  /* 0xffffff80006c7947 */ /* 0x000fea000383ffff */
.L_x_8194:
[----:B-1----:R1:W2:Y:S02]  /*2cba0*/  SYNCS.PHASECHK.TRANS64.TRYWAIT P0, [R6+URZ+0x2e8a0], R8 ;  /* 0x02e8a008060075a7 */ /* 0x0022a4000800017f */
[----:B--2---:R-:W-:Y:S05]  /*2cbb0*/  @!P0 NANOSLEEP.SYNCS 0x989680 ;  /* 0x009896800000895d */ /* 0x004fea0003900000 */
[----:B------:R-:W2:Y:S02]  /*2cbc0*/  @!P0 SYNCS.PHASECHK.TRANS64 P0, [R6+URZ+0x2e8a0], R8 ;  /* 0x02e8a008060085a7 */ /* 0x000ea4000800007f */
[----:B--2---:R-:W-:Y:S05]  /*2cbd0*/  @!P0 BRA `(.L_x_8194) ;  /* 0xfffffffc00f08947 */ /* 0x004fea000383ffff */
[----:B------:R-:W-:Y:S05]  /*2cbe0*/  BRA `(.L_x_8382) ;  /* 0xffffff8000947947 */ /* 0x000fea000383ffff */
.L_x_8199:
[----:B--2---:R2:W3:Y:S02]  /*2cbf0*/  SYNCS.PHASECHK.TRANS64.TRYWAIT P0, [R6+URZ+0x2e8c0], R8 ;  /* 0x02e8c008060075a7 */ /* 0x0044e4000800017f */
[----:B---3--:R-:W-:Y:S05]  /*2cc00*/  @!P0 NANOSLEEP.SYNCS 0x989680 ;  /* 0x009896800000895d */ /* 0x008fea0003900000 */
[----:B------:R-:W3:Y:S02]  /*2cc10*/  @!P0 SYNCS.PHASECHK.TRANS64 P0, [R6+URZ+0x2e8c0], R8 ;  /* 0x02e8c008060085a7 */ /* 0x000ee4000800007f */
[----:B---3--:R-:W-:Y:S05]  /*2cc20*/  @!P0 BRA `(.L_x_8199) ;  /* 0xfffffffc00f08947 */ /* 0x008fea000383ffff */
[----:B------:R-:W-:Y:S05]  /*2cc30*/  BRA `(.L_x_8383) ;  /* 0xffffff8400187947 */ /* 0x000fea000383ffff */
.L_x_8206:
[----:B-1----:R1:W2:Y:S02]  /*2cc40*/  SYNCS.PHASECHK.TRANS64.TRYWAIT P1, [R4+URZ+0x2e8a0], R5 ;  /* 0x02e8a005040075a7 */ /* 0x0022a4000802017f */
[----:B--2---:R-:W-:Y:S05]  /*2cc50*/  @!P1 NANOSLEEP.SYNCS 0x989680 ;  /* 0x009896800000995d */ /* 0x004fea0003900000 */
[----:B------:R-:W2:Y:S02]  /*2cc60*/  @!P1 SYNCS.PHASECHK.TRANS64 P1, [R4+URZ+0x2e8a0], R5 ;  /* 0x02e8a005040095a7 */ /* 0x000ea4000802007f */
[----:B--2---:R-:W-:Y:S05]  /*2cc70*/  @!P1 BRA `(.L_x_8206) ;  /* 0xfffffffc00f09947 */ /* 0x004fea000383ffff */
[----:B------:R-:W-:Y:S05]  /*2cc80*/  BRA `(.L_x_8384) ;  /* 0xffffff8400f07947 */ /* 0x000fea000383ffff */
.L_x_8211:
[----:B--2---:R2:W3:Y:S02]  /*2cc90*/  SYNCS.PHASECHK.TRANS64.TRYWAIT P1, [R4+URZ+0x2e8c0], R5 ;  /* 0x02e8c005040075a7 */ /* 0x0044e4000802017f */
[----:B---3--:R-:W-:Y:S05]  /*2cca0*/  @!P1 NANOSLEEP.SYNCS 0x989680 ;  /* 0x009896800000995d */ /* 0x008fea0003900000 */
[----:B------:R-:W3:Y:S02]  /*2ccb0*/  @!P1 SYNCS.PHASECHK.TRANS64 P1, [R4+URZ+0x2e8c0], R5 ;  /* 0x02e8c005040095a7 */ /* 0x000ee4000802007f */
[----:B---3--:R-:W-:Y:S05]  /*2ccc0*/  @!P1 BRA `(.L_x_8211) ;  /* 0xfffffffc00f09947 */ /* 0x008fea000383ffff */
[----:B------:R-:W-:Y:S05]  /*2ccd0*/  BRA `(.L_x_8385) ;  /* 0xffffff8800707947 */ /* 0x000fea000383ffff */
.L_x_8226:
        /* <DEDUP_REMOVED lines=11> */
.L_x_8387:
[----:B------:R-:W-:Y:S05]  /*2cd90*/  BSYNC B0 ;  /* 0x0000000000007941 */ /* 0x000fea0003800000 */
.L_x_8386:
[----:B------:R-:W-:Y:S05]  /*2cda0*/  BRA `(.L_x_8388) ;  /* 0xffffff9400507947 */ /* 0x000fea000383ffff */
.L_x_8228:
[----:B------:R-:W-:Y:S01]  /*2cdb0*/  BSSY B0, `(.L_x_8389) ;  /* 0x0000006000007945 */ /* 0x000fe20003800000 */
[----:B------:R-:W-:-:S07]  /*2cdc0*/  IMAD.MOV.U32 R15, RZ, RZ, -0x1 ;  /* 0xffffffffff0f7424 */ /* 0x000fce00078e00ff */
[----:B012---:R-:W-:Y:S05]  /*2cdd0*/  WARPSYNC.COLLECTIVE R15, `(.L_x_8390) ;  /* 0x000000000f0c7348 */ /* 0x007fea0003c00000 */
[----:B------:R-:W-:Y:S02]  /*2cde0*/  ELECT P6, UR62, PT ;  /* 0x00000000003e782f */ /* 0x000fe400038c0000 */
[----:B------:R-:W-:Y:S01]  /*2cdf0*/  MOV R14, UR62 ;  /* 0x0000003e000e7c02 */ /* 0x000fe20008000f00 */
[----:B012---:R-:W-:Y:S10]  /*2ce00*/  ENDCOLLECTIVE ;  /* 0x000000000000791b */ /* 0x007ff40003800000 */
.L_x_8390:
[----:B------:R-:W-:Y:S05]  /*2ce10*/  BSYNC B0 ;  /* 0x0000000000007941 */ /* 0x000fea0003800000 */
.L_x_8389:
[----:B------:R-:W-:Y:S05]  /*2ce20*/  BRA `(.L_x_8391) ;  /* 0xffffff94005c7947 */ /* 0x000fea000383ffff */
.L_x_8230:
[----:B-1----:R1:W2:Y:S02]  /*2ce30*/  SYNCS.PHASECHK.TRANS64.TRYWAIT P0, [R0+URZ+0x2e880], R3 ;  /* 0x02e88003000075a7 */ /* 0x0022a4000800017f */
[----:B--2---:R-:W-:Y:S05]  /*2ce40*/  @!P0 NANOSLEEP.SYNCS 0x989680 ;  /* 0x009896800000895d */ /* 0x004fea0003900000 */
[----:B------:R-:W2:Y:S02]  /*2ce50*/  @!P0 SYNCS.PHASECHK.TRANS64 P0, [R0+URZ+0x2e880], R3 ;  /* 0x02e88003000085a7 */ /* 0x000ea4000800007f */
[----:B--2---:R-:W-:Y:S05]  /*2ce60*/  @!P0 BRA `(.L_x_8230) ;  /* 0xfffffffc00f08947 */ /* 0x004fea000383ffff */
[----:B------:R-:W-:Y:S05]  /*2ce70*/  BRA `(.L_x_8392) ;  /* 0xffffff9400d87947 */ /* 0x000fea000383ffff */
.L_x_8232:
[----:B--2---:R2:W3:Y:S02]  /*2ce80*/  SYNCS.PHASECHK.TRANS64.TRYWAIT P0, [R0+URZ+0x2e840], R3 ;  /* 0x02e84003000075a7 */ /* 0x0044e4000800017f */
[----:B---3--:R-:W-:Y:S05]  /*2ce90*/  @!P0 NANOSLEEP.SYNCS 0x989680 ;  /* 0x009896800000895d */ /* 0x008fea0003900000 */
[----:B------:R-:W3:Y:S02]  /*2cea0*/  @!P0 SYNCS.PHASECHK.TRANS64 P0, [R0+URZ+0x2e840], R3 ;  /* 0x02e84003000085a7 */ /* 0x000ee4000800007f */
[----:B---3--:R-:W-:Y:S05]  /*2ceb0*/  @!P0 BRA `(.L_x_8232) ;  /* 0xfffffffc00f08947 */ /* 0x008fea000383ffff */
[----:B------:R-:W-:Y:S05]  /*2cec0*/  BRA `(.L_x_8393) ;  /* 0xffffff9800387947 */ /* 0x000fea000383ffff */
.L_x_8236:
[----:B------:R-:W2:Y:S01]  /*2ced0*/  LDL.LU R11, [R1+0x5c] ;  /* 0x00005c00010b7983 */ /* 0x000ea20000300800 */
[----:B------:R-:W-:Y:S02]  /*2cee0*/  IMAD.MOV.U32 R13, RZ, RZ, R2 ;  /* 0x000000ffff0d7224 */ /* 0x000fe400078e0002 */
[----:B------:R-:W-:Y:S02]  /*2cef0*/  IMAD.MOV.U32 R12, RZ, RZ, RZ ;  /* 0x000000ffff0c7224 */ /* 0x000fe400078e00ff */
[----:B------:R-:W-:Y:S02]  /*2cf00*/  IMAD.MOV.U32 R15, RZ, RZ, -0x1 ;  /* 0xffffffffff0f7424 */ /* 0x000fe400078e00ff */
[----:B------:R-:W-:Y:S02]  /*2cf10*/  IMAD R17, R17, 0x80, R9 ;  /* 0x0000008011117824 */ /* 0x000fe400078e0209 */
[----:B--2---:R-:W-:Y:S02]  /*2cf20*/  IMAD R0, R11, R8, RZ ;  /* 0x000000080b007224 */ /* 0x004fe400078e02ff */
[----:B------:R-:W-:-:S03]  /*2cf30*/  IMAD.MOV.U32 R11, RZ, RZ, 0x181f ;  /* 0x0000181fff0b7424 */ /* 0x000fc600078e00ff */
[----:B------:R-:W-:-:S13]  /*2cf40*/  ISETP.GE.AND P1, PT, R17, R0, PT ;  /* 0x000000001100720c */ /* 0x000fda0003f26270 */
[----:B-----5:R-:W-:Y:S05]  /*2cf50*/  WARPSYNC.COLLECTIVE R15, `(.L_x_8394) ;  /* 0x000000000f087348 */ /* 0x020fea0003c00000 */
[----:B------:R0:W1:Y:S02]  /*2cf60*/  SHFL.IDX P6, R14, R13, R12, R11 ;  /* 0x0000000c0d0e7389 */ /* 0x00006400000c000b */
[----:B01---5:R-:W-:Y:S01]  /*2cf70*/  ENDCOLLECTIVE ;  /* 0x000000000000791b */ /* 0x023fe20003800000 */
.L_x_8394:
[----:B------:R-:W-:Y:S02]  /*2cf80*/  IMAD.MOV.U32 R13, RZ, RZ, R3 ;  /* 0x000000ffff0d7224 */ /* 0x000fe400078e0003 */
[----:B------:R-:W-:-:S07]  /*2cf90*/  IMAD.MOV.U32 R4, RZ, RZ, R14 ;  /* 0x000000ffff047224 */ /* 0x000fce00078e000e */
[----:B------:R-:W-:Y:S05]  /*2cfa0*/  WARPSYNC.COLLECTIVE R15, `(.L_x_8395) ;  /* 0x000000000f087348 */ /* 0x000fea0003c00000 */
[----:B------:R0:W1:Y:S02]  /*2cfb0*/  SHFL.IDX P6, R14, R13, R12, R11 ;  /* 0x0000000c0d0e7389 */ /* 0x00006400000c000b */
[----:B01----:R-:W-:Y:S01]  /*2cfc0*/  ENDCOLLECTIVE ;  /* 0x000000000000791b */ /* 0x003fe20003800000 */
.L_x_8395:
        /* <DEDUP_REMOVED lines=12> */
[----:B------:R0:W-:Y:S02]  /*2d090*/  @!P1 LDGSTS.E.BYPASS.LTC128B.128 [R10+0x1c400], desc[UR4][R4.64], !P0 ;  /* 0x1c400000040a9fae */ /* 0x0001e4000c101d44 */
[----:B0-----:R-:W-:Y:S05]  /*2d0a0*/  WARPSYNC.COLLECTIVE R15, `(.L_x_8396) ;  /* 0x000000000f087348 */ /* 0x001fea0003c00000 */
[----:B------:R1:W2:Y:S02]  /*2d0b0*/  SHFL.IDX P6, R14, R13, R12, R11 ;  /* 0x0000000c0d0e7389 */ /* 0x0002a400000c000b */
[----:B012---:R-:W-:Y:S01]  /*2d0c0*/  ENDCOLLECTIVE ;  /* 0x000000000000791b */ /* 0x007fe20003800000 */
.L_x_8396:
[----:B------:R-:W-:-:S05]  /*2d0d0*/  VIADD R4, R17, 0x10 ;  /* 0x0000001011047836 */ /* 0x000fca0000000000 */
[----:B------:R-:W-:Y:S01]  /*2d0e0*/  ISETP.GE.AND P1, PT, R4, R0, PT ;  /* 0x000000000400720c */ /* 0x000fe20003f26270 */
[----:B------:R-:W-:Y:S02]  /*2d0f0*/  IMAD.MOV.U32 R13, RZ, RZ, R3 ;  /* 0x000000ffff0d7224 */ /* 0x000fe400078e0003 */
[----:B------:R-:W-:-:S10]  /*2d100*/  IMAD.MOV.U32 R6, RZ, RZ, R14 ;  /* 0x000000ffff067224 */ /* 0x000fd400078e000e */
[----:B------:R-:W-:Y:S05]  /*2d110*/  WARPSYNC.COLLECTIVE R15, `(.L_x_8397) ;  /* 0x000000000f087348 */ /* 0x000fea0003c00000 */
[----:B------:R0:W1:Y:S02]  /*2d120*/  SHFL.IDX P6, R14, R13, R12, R11 ;  /* 0x0000000c0d0e7389 */ /* 0x00006400000c000b */
[----:B01----:R-:W-:Y:S01]  /*2d130*/  ENDCOLLECTIVE ;  /* 0x000000000000791b */ /* 0x003fe20003800000 */
.L_x_8397:
        /* <DEDUP_REMOVED lines=16> */
.L_x_8398:
[----:B------:R-:W-:-:S05]  /*2d240*/  VIADD R4, R17, 0x20 ;  /* 0x0000002011047836 */ /* 0x000fca0000000000 */
[----:B------:R-:W-:Y:S01]  /*2d250*/  ISETP.GE.AND P1, PT, R4, R0, PT ;  /* 0x000000000400720c */ /* 0x000fe20003f26270 */
[----:B------:R-:W-:Y:S02]  /*2d260*/  IMAD.MOV.U32 R13, RZ, RZ, R3 ;  /* 0x000000ffff0d7224 */ /* 0x000fe400078e0003 */
[----:B------:R-:W-:-:S10]  /*2d270*/  IMAD.MOV.U32 R6, RZ, RZ, R14 ;  /* 0x000000ffff067224 */ /* 0x000fd400078e000e */
[----:B------:R-:W-:Y:S05]  /*2d280*/  WARPSYNC.COLLECTIVE R15, `(.L_x_8399) ;  /* 0x000000000f087348 */ /* 0x000fea0003c00000 */
[----:B------:R0:W1:Y:S02]  /*2d290*/  SHFL.IDX P6, R14, R13, R12, R11 ;  /* 0x0000000c0d0e7389 */ /* 0x00006400000c000b */
[----:B01----:R-:W-:Y:S01]  /*2d2a0*/  ENDCOLLECTIVE ;  /* 0x000000000000791b */ /* 0x003fe20003800000 */
.L_x_8399:
        /* <DEDUP_REMOVED lines=16> */
.L_x_8400:
[----:B------:R-:W-:-:S05]  /*2d3b0*/  VIADD R4, R17, 0x30 ;  /* 0x0000003011047836 */ /* 0x000fca0000000000 */
[----:B------:R-:W-:Y:S01]  /*2d3c0*/  ISETP.GE.AND P1, PT, R4, R0, PT ;  /* 0x000000000400720c */ /* 0x000fe20003f26270 */
[----:B------:R-:W-:Y:S02]  /*2d3d0*/  IMAD.MOV.U32 R13, RZ, RZ, R3 ;  /* 0x000000ffff0d7224 */ /* 0x000fe400078e0003 */
[----:B------:R-:W-:-:S10]  /*2d3e0*/  IMAD.MOV.U32 R6, RZ, RZ, R14 ;  /* 0x000000ffff067224 */ /* 0x000fd400078e000e */
[----:B------:R-:W-:Y:S05]  /*2d3f0*/  WARPSYNC.COLLECTIVE R15, `(.L_x_8401) ;  /* 0x000000000f087348 */ /* 0x000fea0003c00000 */
[----:B------:R0:W1:Y:S02]  /*2d400*/  SHFL.IDX P6, R14, R13, R12, R11 ;  /* 0x0000000c0d0e7389 */ /* 0x00006400000c000b */
[----:B01----:R-:W-:Y:S01]  /*2d410*/  ENDCOLLECTIVE ;  /* 0x000000000000791b */ /* 0x003fe20003800000 */
.L_x_8401:
        /* <DEDUP_REMOVED lines=16> */
.L_x_8402:
[----:B------:R-:W-:-:S05]  /*2d520*/  VIADD R4, R17, 0x40 ;  /* 0x0000004011047836 */ /* 0x000fca0000000000 */
[----:B------:R-:W-:Y:S01]  /*2d530*/  ISETP.GE.AND P1, PT, R4, R0, PT ;  /* 0x000000000400720c */ /* 0x000fe20003f26270 */
[----:B------:R-:W-:Y:S02]  /*2d540*/  IMAD.MOV.U32 R13, RZ, RZ, R3 ;  /* 0x000000ffff0d7224 */ /* 0x000fe400078e0003 */
[----:B------:R-:W-:-:S10]  /*2d550*/  IMAD.MOV.U32 R6, RZ, RZ, R14 ;  /* 0x000000ffff067224 */ /* 0x000fd400078e000e */
[----:B------:R-:W-:Y:S05]  /*2d560*/  WARPSYNC.COLLECTIVE R15, `(.L_x_8403) ;  /* 0x000000000f087348 */ /* 0x000fea0003c00000 */
[----:B------:R0:W1:Y:S02]  /*2d570*/  SHFL.IDX P6, R14, R13, R12, R11 ;  /* 0x0000000c0d0e7389 */ /* 0x00006400000c000b */
[----:B01----:R-:W-:Y:S01]  /*2d580*/  ENDCOLLECTIVE ;  /* 0x000000000000791b */ /* 0x003fe20003800000 */
.L_x_8403:
        /* <DEDUP_REMOVED lines=16> */
.L_x_8404:
[----:B------:R-:W-:-:S05]  /*2d690*/  VIADD R4, R17, 0x50 ;  /* 0x0000005011047836 */ /* 0x000fca0000000000 */
[----:B------:R-:W-:Y:S01]  /*2d6a0*/  ISETP.GE.AND P1, PT, R4, R0, PT ;  /* 0x000000000400720c */ /* 0x000fe20003f26270 */
[----:B------:R-:W-:Y:S02]  /*2d6b0*/  IMAD.MOV.U32 R13, RZ, RZ, R3 ;  /* 0x000000ffff0d7224 */ /* 0x000fe400078e0003 */
[----:B------:R-:W-:-:S10]  /*2d6c0*/  IMAD.MOV.U32 R6, RZ, RZ, R14 ;  /* 0x000000ffff067224 */ /* 0x000fd400078e000e */
[----:B------:R-:W-:Y:S05]  /*2d6d0*/  WARPSYNC.COLLECTIVE R15, `(.L_x_8405) ;  /* 0x000000000f087348 */ /* 0x000fea0003c00000 */
[----:B------:R0:W1:Y:S02]  /*2d6e0*/  SHFL.IDX P6, R14, R13, R12, R11 ;  /* 0x0000000c0d0e7389 */ /* 0x00006400000c000b */
[----:B01----:R-:W-:Y:S01]  /*2d6f0*/  ENDCOLLECTIVE ;  /* 0x000000000000791b */ /* 0x003fe20003800000 */
.L_x_8405:
        /* <DEDUP_REMOVED lines=16> */
.L_x_8406:
[----:B------:R-:W-:-:S05]  /*2d800*/  VIADD R5, R17, 0x60 ;  /* 0x0000006011057836 */ /* 0x000fca0000000000 */
[----:B------:R-:W-:Y:S01]  /*2d810*/  ISETP.GE.AND P1, PT, R5, R0, PT ;  /* 0x000000000500720c */ /* 0x000fe20003f26270 */
[----:B------:R-:W-:Y:S02]  /*2d820*/  IMAD.MOV.U32 R13, RZ, RZ, R3 ;  /* 0x000000ffff0d7224 */ /* 0x000fe400078e0003 */
[----:B------:R-:W-:-:S10]  /*2d830*/  IMAD.MOV.U32 R6, RZ, RZ, R14 ;  /* 0x000000ffff067224 */ /* 0x000fd400078e000e */
[----:B------:R-:W-:Y:S05]  /*2d840*/  WARPSYNC.COLLECTIVE R15, `(.L_x_8407) ;  /* 0x000000000f087348 */ /* 0x000fea0003c00000 */
[----:B------:R0:W1:Y:S02]  /*2d850*/  SHFL.IDX P6, R14, R13, R12, R11 ;  /* 0x0000000c0d0e7389 */ /* 0x00006400000c000b */
[----:B01----:R-:W-:Y:S01]  /*2d860*/  ENDCOLLECTIVE ;  /* 0x000000000000791b */ /* 0x003fe20003800000 */
.L_x_8407:
        /* <DEDUP_REMOVED lines=16> */
.L_x_8408:
[----:B------:R-:W-:Y:S02]  /*2d970*/  IMAD.MOV.U32 R13, RZ, RZ, R3 ;  /* 0x000000ffff0d7224 */ /* 0x000fe400078e0003 */
[----:B------:R-:W-:-:S07]  /*2d980*/  IMAD.MOV.U32 R4, RZ, RZ, R14 ;  /* 0x000000ffff047224 */ /* 0x000fce00078e000e */
[----:B------:R-:W-:Y:S05]  /*2d990*/  WARPSYNC.COLLECTIVE R15, `(.L_x_8409) ;  /* 0x000000000f087348 */ /* 0x000fea0003c00000 */
[----:B------:R0:W1:Y:S02]  /*2d9a0*/  SHFL.IDX P6, R14, R13, R12, R11 ;  /* 0x0000000c0d0e7389 */ /* 0x00006400000c000b */
[----:B01----:R-:W-:Y:S01]  /*2d9b0*/  ENDCOLLECTIVE ;  /* 0x000000000000791b */ /* 0x003fe20003800000 */
.L_x_8409:
[----:B------:R-:W-:Y:S01]  /*2d9c0*/  IMAD.MOV.U32 R3, RZ, RZ, R14 ;  /* 0x000000ffff037224 */ /* 0x000fe200078e000e */
[----:B------:R-:W-:Y:S06]  /*2d9d0*/  BRA `(.L_x_8410) ;  /* 0xffffff9800ac7947 */ /* 0x000fec000383ffff */
.L_x_8239:
[----:B0-----:R-:W2:Y:S02]  /*2d9e0*/  LDL R2, [R1+0x4] ;  /* 0x0000040001027983 */ /* 0x001ea40000100800 */
[----:B--2---:R0:W1:Y:S02]  /*2d9f0*/  SYNCS.PHASECHK.TRANS64.TRYWAIT P0, [R2+URZ+0x2e820], R0 ;  /* 0x02e82000020075a7 */ /* 0x004064000800017f */
[----:B-1----:R-:W-:Y:S05]  /*2da00*/  @!P0 NANOSLEEP.SYNCS 0x989680 ;  /* 0x009896800000895d */ /* 0x002fea0003900000 */
[----:B------:R-:W1:Y:S02]  /*2da10*/  @!P0 SYNCS.PHASECHK.TRANS64 P0, [R2+URZ+0x2e820], R0 ;  /* 0x02e82000020085a7 */ /* 0x000e64000800007f */
[----:B-1----:R-:W-:Y:S05]  /*2da20*/  @!P0 BRA `(.L_x_8239) ;  /* 0xfffffffc00ec8947 */ /* 0x002fea000383ffff */
[----:B------:R-:W-:Y:S05]  /*2da30*/  BRA `(.L_x_8411) ;  /* 0xffffff9c00107947 */ /* 0x000fea000383ffff */
.L_x_8245:
[----:B--2---:R2:W3:Y:S02]  /*2da40*/  SYNCS.PHASECHK.TRANS64.TRYWAIT P0, [R6+URZ+0x2e880], R5 ;  /* 0x02e88005060075a7 */ /* 0x0044e4000800017f */
[----:B---3--:R-:W-:Y:S05]  /*2da50*/  @!P0 NANOSLEEP.SYNCS 0x989680 ;  /* 0x009896800000895d */ /* 0x008fea0003900000 */
[----:B------:R-:W3:Y:S02]  /*2da60*/  @!P0 SYNCS.PHASECHK.TRANS64 P0, [R6+URZ+0x2e880], R5 ;  /* 0x02e88005060085a7 */ /* 0x000ee4000800007f */
[----:B---3--:R-:W-:Y:S05]  /*2da70*/  @!P0 BRA `(.L_x_8245) ;  /* 0xfffffffc00f08947 */ /* 0x008fea000383ffff */
[----:B------:R-:W-:Y:S05]  /*2da80*/  BRA `(.L_x_8412) ;  /* 0xffffff9c00d47947 */ /* 0x000fea000383ffff */
.L_x_8250:
[----:B-1----:R1:W3:Y:S02]  /*2da90*/  SYNCS.PHASECHK.TRANS64.TRYWAIT P0, [R6+URZ+0x2e840], R5 ;  /* 0x02e84005060075a7 */ /* 0x0022e4000800017f */
[----:B---3--:R-:W-:Y:S05]  /*2daa0*/  @!P0 NANOSLEEP.SYNCS 0x989680 ;  /* 0x009896800000895d */ /* 0x008fea0003900000 */
[----:B------:R-:W3:Y:S02]  /*2dab0*/  @!P0 SYNCS.PHASECHK.TRANS64 P0, [R6+URZ+0x2e840], R5 ;  /* 0x02e84005060085a7 */ /* 0x000ee4000800007f */
[----:B---3--:R-:W-:Y:S05]  /*2dac0*/  @!P0 BRA `(.L_x_8250) ;  /* 0xfffffffc00f08947 */ /* 0x008fea000383ffff */
[----:B------:R-:W-:Y:S05]  /*2dad0*/  BRA `(.L_x_8413) ;  /* 0xffffffa0005c7947 */ /* 0x000fea000383ffff */
.L_x_8256:
[----:B--2---:R2:W3:Y:S02]  /*2dae0*/  SYNCS.PHASECHK.TRANS64.TRYWAIT P0, [R3+URZ+0x2e870], R4 ;  /* 0x02e87004030075a7 */ /* 0x0044e4000800017f */
[----:B---3--:R-:W-:Y:S05]  /*2daf0*/  @!P0 NANOSLEEP.SYNCS 0x989680 ;  /* 0x009896800000895d */ /* 0x008fea0003900000 */
[----:B------:R-:W3:Y:S02]  /*2db00*/  @!P0 SYNCS.PHASECHK.TRANS64 P0, [R3+URZ+0x2e870], R4 ;  /* 0x02e87004030085a7 */ /* 0x000ee4000800007f */
[----:B---3--:R-:W-:Y:S05]  /*2db10*/  @!P0 BRA `(.L_x_8256) ;  /* 0xfffffffc00f08947 */ /* 0x008fea000383ffff */
[----:B------:R-:W-:Y:S05]  /*2db20*/  BRA `(.L_x_8414) ;  /* 0xffffffa400007947 */ /* 0x000fea000383ffff */
.L_x_8258:
[----:B--2---:R2:W3:Y:S02]  /*2db30*/  SYNCS.PHASECHK.TRANS64.TRYWAIT P0, [R3+URZ+0x2e860], R4 ;  /* 0x02e86004030075a7 */ /* 0x0044e4000800017f */
[----:B---3--:R-:W-:Y:S05]  /*2db40*/  @!P0 NANOSLEEP.SYNCS 0x989680 ;  /* 0x009896800000895d */ /* 0x008fea0003900000 */
[----:B------:R-:W3:Y:S02]  /*2db50*/  @!P0 SYNCS.PHASECHK.TRANS64 P0, [R3+URZ+0x2e860], R4 ;  /* 0x02e86004030085a7 */ /* 0x000ee4000800007f */
[----:B---3--:R-:W-:Y:S05]  /*2db60*/  @!P0 BRA `(.L_x_8258) ;  /* 0xfffffffc00f08947 */ /* 0x008fea000383ffff */
[----:B------:R-:W-:Y:S05]  /*2db70*/  BRA `(.L_x_8415) ;  /* 0xffffffa400087947 */ /* 0x000fea000383ffff */
.L_x_8265:
[----:B0-----:R0:W1:Y:S02]  /*2db80*/  SYNCS.PHASECHK.TRANS64.TRYWAIT P1, [R0+URZ+0x2e870], R2 ;  /* 0x02e87002000075a7 */ /* 0x001064000802017f */
[----:B-1----:R-:W-:Y:S05]  /*2db90*/  @!P1 NANOSLEEP.SYNCS 0x989680 ;  /* 0x009896800000995d */ /* 0x002fea0003900000 */
[----:B------:R-:W1:Y:S02]  /*2dba0*/  @!P1 SYNCS.PHASECHK.TRANS64 P1, [R0+URZ+0x2e870], R2 ;  /* 0x02e87002000095a7 */ /* 0x000e64000802007f */
[----:B-1----:R-:W-:Y:S05]  /*2dbb0*/  @!P1 BRA `(.L_x_8265) ;  /* 0xfffffffc00f09947 */ /* 0x002fea000383ffff */
[----:B------:R-:W-:Y:S05]  /*2dbc0*/  BRA `(.L_x_8416) ;  /* 0xffffffb000447947 */ /* 0x000fea000383ffff */
.L_x_8267:
[----:B0-----:R0:W1:Y:S02]  /*2dbd0*/  SYNCS.PHASECHK.TRANS64.TRYWAIT P1, [R0+URZ+0x2e860], R2 ;  /* 0x02e86002000075a7 */ /* 0x001064000802017f */
[----:B-1----:R-:W-:Y:S05]  /*2dbe0*/  @!P1 NANOSLEEP.SYNCS 0x989680 ;  /* 0x009896800000995d */ /* 0x002fea0003900000 */
[----:B------:R-:W1:Y:S02]  /*2dbf0*/  @!P1 SYNCS.PHASECHK.TRANS64 P1, [R0+URZ+0x2e860], R2 ;  /* 0x02e86002000095a7 */ /* 0x000e64000802007f */
[----:B-1----:R-:W-:Y:S05]  /*2dc00*/  @!P1 BRA `(.L_x_8267) ;  /* 0xfffffffc00f09947 */ /* 0x002fea000383ffff */
[----:B------:R-:W-:Y:S05]  /*2dc10*/  BRA `(.L_x_8417) ;  /* 0xffffffb0004c7947 */ /* 0x000fea000383ffff */
.L_x_8271:
        /* <DEDUP_REMOVED lines=8> */
.L_x_8419:
[----:B------:R-:W-:Y:S05]  /*2dca0*/  BSYNC B0 ;  /* 0x0000000000007941 */ /* 0x000fea0003800000 */
.L_x_8418:
        /* <DEDUP_REMOVED lines=9> */
.L_x_8420:
        /* <DEDUP_REMOVED lines=19> */
.L_x_8421:
        /* <DEDUP_REMOVED lines=8> */
.L_x_8422:
        /* <DEDUP_REMOVED lines=8> */
.L_x_8423:
        /* <DEDUP_REMOVED lines=8> */
.L_x_8424:
        /* <DEDUP_REMOVED lines=8> */
.L_x_8425:
        /* <DEDUP_REMOVED lines=9> */
.L_x_8426:
[----:B------:R-:W-:Y:S01]  /*2e100*/  IMAD.MOV.U32 R6, RZ, RZ, R14 ;  /* 0x000000ffff067224 */ /* 0x000fe200078e000e */
[----:B------:R-:W-:Y:S06]  /*2e110*/  BRA `(.L_x_8427) ;  /* 0xffffffb800747947 */ /* 0x000fec000383ffff */
.L_x_8276:
        /* <DEDUP_REMOVED lines=8> */
.L_x_8429:
[----:B------:R-:W-:Y:S05]  /*2e1a0*/  BSYNC B0 ;  /* 0x0000000000007941 */ /* 0x000fea0003800000 */
.L_x_8428:
        /* <DEDUP_REMOVED lines=10> */
.L_x_8430:
        /* <DEDUP_REMOVED lines=8> */
.L_x_8431:
        /* <DEDUP_REMOVED lines=8> */
.L_x_8432:
        /* <DEDUP_REMOVED lines=8> */
.L_x_8433:
        /* <DEDUP_REMOVED lines=9> */
.L_x_8434:
[----:B------:R-:W-:Y:S01]  /*2e460*/  IMAD.MOV.U32 R6, RZ, RZ, R14 ;  /* 0x000000ffff067224 */ /* 0x000fe200078e000e */
[----:B------:R-:W-:Y:S06]  /*2e470*/  BRA `(.L_x_8435) ;  /* 0xffffffb800407947 */ /* 0x000fec000383ffff */
.L_x_8278:
[----:B------:R-:W-:Y:S01]  /*2e480*/  BSSY B0, `(.L_x_8436) ;  /* 0x0000006000007945 */ /* 0x000fe20003800000 */
[----:B------:R-:W-:Y:S01]  /*2e490*/  PLOP3.LUT P6, PT, P6, PT, PT, 0x8, 0x0 ;  /* 0x000000000000781c */ /* 0x000fe200037ce170 */
[----:B------:R-:W-:-:S12]  /*2e4a0*/  IMAD.MOV.U32 R15, RZ, RZ, -0x1 ;  /* 0xffffffffff0f7424 */ /* 0x000fd800078e00ff */
[----:B0-----:R-:W-:Y:S05]  /*2e4b0*/  WARPSYNC.COLLECTIVE R15, `(.L_x_8437) ;  /* 0x000000000f087348 */ /* 0x001fea0003c00000 */
[----:B------:R-:W-:Y:S01]  /*2e4c0*/  VOTE.ANY R14, PT, P6 ;  /* 0x00000000000e7806 */ /* 0x000fe200030e0100 */
[----:B0-----:R-:W-:Y:S06]  /*2e4d0*/  ENDCOLLECTIVE ;  /* 0x000000000000791b */ /* 0x001fec0003800000 */
.L_x_8437:
[----:B------:R-:W-:Y:S05]  /*2e4e0*/  BSYNC B0 ;  /* 0x0000000000007941 */ /* 0x000fea0003800000 */
.L_x_8436:
        /* <DEDUP_REMOVED lines=9> */
.L_x_8438:
[----:B------:R-:W-:Y:S01]  /*2e580*/  IMAD.MOV.U32 R17, RZ, RZ, R14 ;  /* 0x000000ffff117224 */ /* 0x000fe200078e000e */
[----:B------:R-:W-:Y:S06]  /*2e590*/  BRA `(.L_x_8439) ;  /* 0xffffffb800347947 */ /* 0x000fec000383ffff */
.L_x_8280:
[----:B------:R-:W-:Y:S01]  /*2e5a0*/  BSSY B0, `(.L_x_8440) ;  /* 0x0000007000007945 */ /* 0x000fe20003800000 */
[----:B------:R-:W-:Y:S02]  /*2e5b0*/  IMAD.MOV.U32 R13, RZ, RZ, R7 ;  /* 0x000000ffff0d7224 */ /* 0x000fe400078e0007 */
[----:B------:R-:W-:Y:S02]  /*2e5c0*/  IMAD.MOV.U32 R11, RZ, RZ, 0x1f ;  /* 0x0000001fff0b7424 */ /* 0x000fe400078e00ff */
[----:B------:R-:W-:-:S07]  /*2e5d0*/  IMAD.MOV.U32 R15, RZ, RZ, -0x1 ;  /* 0xffffffffff0f7424 */ /* 0x000fce00078e00ff */
[----:B01----:R-:W-:Y:S05]  /*2e5e0*/  WARPSYNC.COLLECTIVE R15, `(.L_x_8441) ;  /* 0x000000000f087348 */ /* 0x003fea0003c00000 */
[----:B------:R2:W3:Y:S02]  /*2e5f0*/  SHFL.IDX P6, R14, R13, R12, R11 ;  /* 0x0000000c0d0e7389 */ /* 0x0004e400000c000b */
[----:B0123--:R-:W-:Y:S01]  /*2e600*/  ENDCOLLECTIVE ;  /* 0x000000000000791b */ /* 0x00ffe20003800000 */
.L_x_8441:
[----:B------:R-:W-:Y:S05]  /*2e610*/  BSYNC B0 ;  /* 0x0000000000007941 */ /* 0x000fea0003800000 */
.L_x_8440:
[----:B------:R-:W-:Y:S01]  /*2e620*/  IMAD.MOV.U32 R7, RZ, RZ, R14 ;  /* 0x000000ffff077224 */ /* 0x000fe200078e000e */
[----:B------:R-:W-:Y:S06]  /*2e630*/  BRA `(.L_x_8442) ;  /* 0xffffffb800287947 */ /* 0x000fec000383ffff */
.L_x_8284:
[----:B0-----:R0:W1:Y:S02]  /*2e640*/  SYNCS.PHASECHK.TRANS64.TRYWAIT P0, [R0+URZ+0x2e820], R3 ;  /* 0x02e82003000075a7 */ /* 0x001064000800017f */
[----:B-1----:R-:W-:Y:S05]  /*2e650*/  @!P0 NANOSLEEP.SYNCS 0x989680 ;  /* 0x009896800000895d */ /* 0x002fea0003900000 */
[----:B------:R-:W1:Y:S02]  /*2e660*/  @!P0 SYNCS.PHASECHK.TRANS64 P0, [R0+URZ+0x2e820], R3 ;  /* 0x02e82003000085a7 */ /* 0x000e64000800007f */
[----:B-1----:R-:W-:Y:S05]  /*2e670*/  @!P0 BRA `(.L_x_8284) ;  /* 0xfffffffc00f08947 */ /* 0x002fea000383ffff */
[----:B------:R-:W-:Y:S05]  /*2e680*/  BRA `(.L_x_8443) ;  /* 0xffffffbc00b47947 */ /* 0x000fea000383ffff */
.L_x_8285:
        /* <DEDUP_REMOVED lines=11> */
.L_x_8445:
[----:B------:R-:W-:Y:S05]  /*2e740*/  BSYNC B0 ;  /* 0x0000000000007941 */ /* 0x000fea0003800000 */
.L_x_8444:
[----:B------:R-:W-:Y:S05]  /*2e750*/  BRA `(.L_x_8446) ;  /* 0xffffffbc009c7947 */ /* 0x000fea000383ffff */
.L_x_8286:
[----:B------:R-:W-:Y:S01]  /*2e760*/  BSSY B0, `(.L_x_8447) ;  /* 0x0000006000007945 */ /* 0x000fe20003800000 */
[----:B------:R-:W-:-:S07]  /*2e770*/  IMAD.MOV.U32 R15, RZ, RZ, -0x1 ;  /* 0xffffffffff0f7424 */ /* 0x000fce00078e00ff */
[----:B01----:R-:W-:Y:S05]  /*2e780*/  WARPSYNC.COLLECTIVE R15, `(.L_x_8448) ;  /* 0x000000000f0c7348 */ /* 0x003fea0003c00000 */
[----:B------:R-:W-:Y:S02]  /*2e790*/  ELECT P6, UR62, PT ;  /* 0x00000000003e782f */ /* 0x000fe400038c0000 */
[----:B------:R-:W-:Y:S01]  /*2e7a0*/  MOV R14, UR62 ;  /* 0x0000003e000e7c02 */ /* 0x000fe20008000f00 */
[----:B01----:R-:W-:Y:S10]  /*2e7b0*/  ENDCOLLECTIVE ;  /* 0x000000000000791b */ /* 0x003ff40003800000 */
.L_x_8448:
[----:B------:R-:W-:Y:S05]  /*2e7c0*/  BSYNC B0 ;  /* 0x0000000000007941 */ /* 0x000fea0003800000 */
.L_x_8447:
[----:B------:R-:W-:Y:S05]  /*2e7d0*/  BRA `(.L_x_8449) ;  /* 0xffffffbc00907947 */ /* 0x000fea000383ffff */
.L_x_8288:
[----:B0-----:R0:W1:Y:S02]  /*2e7e0*/  SYNCS.PHASECHK.TRANS64.TRYWAIT P1, [R6+URZ], R5 ;  /* 0x00000005060075a7 */ /* 0x001064000802017f */
[----:B-1----:R-:W-:Y:S05]  /*2e7f0*/  @!P1 NANOSLEEP.SYNCS 0x989680 ;  /* 0x009896800000995d */ /* 0x002fea0003900000 */
[----:B------:R-:W1:Y:S02]  /*2e800*/  @!P1 SYNCS.PHASECHK.TRANS64 P1, [R6+URZ], R5 ;  /* 0x00000005060095a7 */ /* 0x000e64000802007f */
[----:B-1----:R-:W-:Y:S05]  /*2e810*/  @!P1 BRA `(.L_x_8288) ;  /* 0xfffffffc00f09947 */ /* 0x002fea000383ffff */
[----:B------:R-:W-:Y:S05]  /*2e820*/  BRA `(.L_x_8450) ;  /* 0xffffffbc00cc7947 */ /* 0x000fea000383ffff */
.L_x_8289:
[----:B-1----:R1:W2:Y:S02]  /*2e830*/  SYNCS.PHASECHK.TRANS64.TRYWAIT P1, [R7+URZ], R2 ;  /* 0x00000002070075a7 */ /* 0x0022a4000802017f */
[----:B--2---:R-:W-:Y:S05]  /*2e840*/  @!P1 NANOSLEEP.SYNCS 0x989680 ;  /* 0x009896800000995d */ /* 0x004fea0003900000 */
[----:B------:R-:W2:Y:S02]  /*2e850*/  @!P1 SYNCS.PHASECHK.TRANS64 P1, [R7+URZ], R2 ;  /* 0x00000002070095a7 */ /* 0x000ea4000802007f */
[----:B--2---:R-:W-:Y:S05]  /*2e860*/  @!P1 BRA `(.L_x_8289) ;  /* 0xfffffffc00f09947 */ /* 0x004fea000383ffff */
[----:B------:R-:W-:Y:S05]  /*2e870*/  BRA `(.L_x_8451) ;  /* 0xffffffbc00c07947 */ /* 0x000fea000383ffff */
.L_x_8291:
[----:B--2---:R2:W3:Y:S02]  /*2e880*/  SYNCS.PHASECHK.TRANS64.TRYWAIT P1, [R4+URZ+0x2e860], R5 ;  /* 0x02e86005040075a7 */ /* 0x0044e4000802017f */
[----:B---3--:R-:W-:Y:S05]  /*2e890*/  @!P1 NANOSLEEP.SYNCS 0x989680 ;  /* 0x009896800000995d */ /* 0x008fea0003900000 */
[----:B------:R-:W3:Y:S02]  /*2e8a0*/  @!P1 SYNCS.PHASECHK.TRANS64 P1, [R4+URZ+0x2e860], R5 ;  /* 0x02e86005040095a7 */ /* 0x000ee4000802007f */
[----:B---3--:R-:W-:Y:S05]  /*2e8b0*/  @!P1 BRA `(.L_x_8291) ;  /* 0xfffffffc00f09947 */ /* 0x008fea000383ffff */
[----:B------:R-:W-:Y:S05]  /*2e8c0*/  BRA `(.L_x_8452) ;  /* 0xffffffbc00c47947 */ /* 0x000fea000383ffff */
.L_x_8293:
[----:B---3--:R3:W4:Y:S02]  /*2e8d0*/  SYNCS.PHASECHK.TRANS64.TRYWAIT P1, [R3+URZ+0x2e860], R2 ;  /* 0x02e86002030075a7 */ /* 0x008724000802017f */
[----:B----4-:R-:W-:Y:S05]  /*2e8e0*/  @!P1 NANOSLEEP.SYNCS 0x989680 ;  /* 0x009896800000995d */ /* 0x010fea0003900000 */
[----:B------:R-:W4:Y:S02]  /*2e8f0*/  @!P1 SYNCS.PHASECHK.TRANS64 P1, [R3+URZ+0x2e860], R2 ;  /* 0x02e86002030095a7 */ /* 0x000f24000802007f */
[----:B----4-:R-:W-:Y:S05]  /*2e900*/  @!P1 BRA `(.L_x_8293) ;  /* 0xfffffffc00f09947 */ /* 0x010fea000383ffff */
[----:B------:R-:W-:Y:S05]  /*2e910*/  BRA `(.L_x_8453) ;  /* 0xffffffbc00c47947 */ /* 0x000fea000383ffff */
.L_x_8295:
[----:B----4-:R4:W0:Y:S02]  /*2e920*/  SYNCS.PHASECHK.TRANS64.TRYWAIT P0, [R4+URZ+0x2e880], R5 ;  /* 0x02e88005040075a7 */ /* 0x010824000800017f */
[----:B0-----:R-:W-:Y:S05]  /*2e930*/  @!P0 NANOSLEEP.SYNCS 0x989680 ;  /* 0x009896800000895d */ /* 0x001fea0003900000 */
[----:B------:R-:W0:Y:S02]  /*2e940*/  @!P0 SYNCS.PHASECHK.TRANS64 P0, [R4+URZ+0x2e880], R5 ;  /* 0x02e88005040085a7 */ /* 0x000e24000800007f */
[----:B0-----:R-:W-:Y:S05]  /*2e950*/  @!P0 BRA `(.L_x_8295) ;  /* 0xfffffffc00f08947 */ /* 0x001fea000383ffff */
[----:B------:R-:W-:Y:S05]  /*2e960*/  BRA `(.L_x_8296) ;  /* 0xffffffbc00c07947 */ /* 0x000fea000383ffff */
.L_x_8454:
        /* <DEDUP_REMOVED lines=9> */
.L_x_12978:


//--------------------- .text._ZN7cutlass13device_kernelIN5flash11enable_sm90INS1_16FlashAttnFwdSm90INS1_25CollectiveMainloopFwdSm90ILi2EN4cute5tupleIJNS5_1CILi1EEES8_S8_EEENS6_IJNS7_ILi192EEENS7_ILi128EEENS7_ILi96EEEEEELi96ENS_12float_e4m3_tEfNS_4arch4Sm90ELb0ELb0ELb0ELb0ELb0ELb0ELb0ELb1ELb1ELb1ELb0ELb0EEENS1_21CollectiveEpilogueFwdINS6_IJSA_SC_SB_EEES9_NS_10bfloat16_tESG_Li384ELb0ELb1ELb0ELb1EEENS1_29StaticPersistentTileSchedulerILb0EEEEEEEEEvNT_6ParamsE --------------------------
	.section	.text._ZN7cutlass13device_kernelIN5flash11enable_sm90INS1_16FlashAttnFwdSm90INS1_25CollectiveMainloopFwdSm90ILi2EN4cute5tupleIJNS5_1CILi1EEES8_S8_EEENS6_IJNS7_ILi192EEENS7_ILi128EEENS7_ILi96EEEEEELi96ENS_12float_e4m3_tEfNS_4arch4Sm90ELb0ELb0ELb0ELb0ELb0ELb0ELb0ELb1ELb1ELb1ELb0ELb0EEENS1_21CollectiveEpilogueFwdINS6_IJSA_SC_SB_EEES9_NS_10bfloat16_tESG_Li384ELb0ELb1ELb0ELb1EEENS1_29StaticPersistentTileSchedulerILb0EEEEEEEEEvNT_6ParamsE,"ax",@progbits
	.align	128
.text._ZN7cutlass13device_kernelIN5flash11enable_sm90INS1_16FlashAttnFwdSm90INS1_25CollectiveMainloopFwdSm90ILi2EN4cute5tupleIJNS5_1CILi1EEES8_S8_EEENS6_IJNS7_ILi192EEENS7_ILi128EEENS7_ILi96EEEEEELi96ENS_12float_e4m3_tEfNS_4arch4Sm90ELb0ELb0ELb0ELb0ELb0ELb0ELb0ELb1ELb1ELb1ELb0ELb0EEENS1_21CollectiveEpilogueFwdINS6_IJSA_SC_SB_EEES9_NS_10bfloat16_tESG_Li384ELb0ELb1ELb0ELb1EEENS1_29StaticPersistentTileSchedulerILb0EEEEEEEEEvNT_6ParamsE:
        .type           _ZN7cutlass13device_kernelIN5flash11enable_sm90INS1_16FlashAttnFwdSm90INS1_25CollectiveMainloopFwdSm90ILi2EN4cute5tupleIJNS5_1CILi1EEES8_S8_EEENS6_IJNS7_ILi192EEENS7_ILi128EEENS7_ILi96EEEEEELi96ENS_12float_e4m3_tEfNS_4arch4Sm90ELb0ELb0ELb0ELb0ELb0ELb0ELb0ELb1ELb1ELb1ELb0ELb0EEENS1_21CollectiveEpilogueFwdINS6_IJSA_SC_SB_EEES9_NS_10bfloat16_tESG_Li384ELb0ELb1ELb0ELb1EEENS1_29StaticPersistentTileSchedulerILb0EEEEEEEEEvNT_6ParamsE,@function
        .size           _ZN7cutlass13device_kernelIN5flash11enable_sm90INS1_16FlashAttnFwdSm90INS1_25CollectiveMainloopFwdSm90ILi2EN4cute5tupleIJNS5_1CILi1EEES8_S8_EEENS6_IJNS7_ILi192EEENS7_ILi128EEENS7_ILi96EEEEEELi96ENS_12float_e4m3_tEfNS_4arch4Sm90ELb0ELb0ELb0ELb0ELb0ELb0ELb0ELb1ELb1ELb1ELb0ELb0EEENS1_21CollectiveEpilogueFwdINS6_IJSA_SC_SB_EEES9_NS_10bfloat16_tESG_Li384ELb0ELb1ELb0ELb1EEENS1_29StaticPersistentTileSchedulerILb0EEEEEEEEEvNT_6ParamsE,(.L_x_12979 - _ZN7cutlass13device_kernelIN5flash11enable_sm90INS1_16FlashAttnFwdSm90INS1_25CollectiveMainloopFwdSm90ILi2EN4cute5tupleIJNS5_1CILi1EEES8_S8_EEENS6_IJNS7_ILi192EEENS7_ILi128EEENS7_ILi96EEEEEELi96ENS_12float_e4m3_tEfNS_4arch4Sm90ELb0ELb0ELb0ELb0ELb0ELb0ELb0ELb1ELb1ELb1ELb0ELb0EEENS1_21CollectiveEpilogueFwdINS6_IJSA_SC_SB_EEES9_NS_10bfloat16_tESG_Li384ELb0ELb1ELb0ELb1EEENS1_29StaticPersistentTileSchedulerILb0EEEEEEEEEvNT_6ParamsE)
        .other          _ZN7cutlass13device_kernelIN5flash11enable_sm90INS1_16FlashAttnFwdSm90INS1_25CollectiveMainloopFwdSm90ILi2EN4cute5tupleIJNS5_1CILi1EEES8_S8_EEENS6_IJNS7_ILi192EEENS7_ILi128EEENS7_ILi96EEEEEELi96ENS_12float_e4m3_tEfNS_4arch4Sm90ELb0ELb0ELb0ELb0ELb0ELb0ELb0ELb1ELb1ELb1ELb0ELb0EEENS1_21CollectiveEpilogueFwdINS6_IJSA_SC_SB_EEES9_NS_10bfloat16_tESG_Li384ELb0ELb1ELb0ELb1EEENS1_29StaticPersistentTileSchedulerILb0EEEEEEEEEvNT_6ParamsE,@"STO_CUDA_ENTRY STV_DEFAULT"
_ZN7cutlass13device_kernelIN5flash11enable_sm90INS1_16FlashAttnFwdSm90INS1_25CollectiveMainloopFwdSm90ILi2EN4cute5tupleIJNS5_1CILi1EEES8_S8_EEENS6_IJNS7_ILi192EEENS7_ILi128EEENS7_ILi96EEEEEELi96ENS_12float_e4m3_tEfNS_4arch4Sm90ELb0ELb0ELb0ELb0ELb0ELb0ELb0ELb1ELb1ELb1ELb0ELb0EEENS1_21CollectiveEpilogueFwdINS6_IJSA_SC_SB_EEES9_NS_10bfloat16_tESG_Li384ELb0ELb1ELb0ELb1EEENS1_29StaticPersistentTileSchedulerILb0EEEEEEEEEvNT_6ParamsE:
[----:B------:R-:W0:Y:S02]  /*0000*/  LDC R1, c[0x0][0x28] ;  /* 0x00000a00ff017b82 */ /* 0x000e240000000800 */
[----:B0-----:R-:W-:Y:S01]  /*0010*/  VIADD R1, R1, 0xfffffff8 ;  /* 0xfffffff801017836 */ /* 0x001fe20000000000 */
[----:B------:R-:W0:Y:S01]  /*0020*/  S2R R3, SR_TID.X ;  /* 0x0000000000037919 */ /* 0x000e220000002100 */
[----:B------:R-:W-:Y:S01]  /*0030*/  ELECT P0, URZ, PT ;  /* 0x00000000003f782f */ /* 0x000fe20003800000 */
[----:B------:R-:W-:Y:S01]  /*0040*/  BSSY B0, `(.L_x_8455) ;  /* 0x000000e000007945 */ /* 0x000fe20003800000 */
[----:B0-----:R-:W-:-:S05]  /*0050*/  SHF.R.U32.HI R2, RZ, 0x5, R3 ;  /* 0x00000005ff027819 */ /* 0x001fca0000011603 */
[----:B------:R-:W0:Y:S02]  /*0060*/  SHFL.IDX PT, R0, R2, RZ, 0x1f ;  /* 0x00001fff02007589 */ /* 0x000e2400000e0000 */
[----:B0-----:R-:W-:Y:S02]  /*0070*/  ISETP.EQ.AND P0, PT, R0, RZ, P0 ;  /* 0x000000ff0000720c */ /* 0x001fe40000702270 */
[----:B------:R-:W-:-:S11]  /*0080*/  SHF.R.U32.HI R0, RZ, 0x7, R3 ;  /* 0x00000007ff007819 */ /* 0x000fd60000011603 */
        /* <DEDUP_REMOVED lines=9> */
.L_x_8456:
[----:B------:R-:W-:Y:S05]  /*0120*/  BSYNC B0 ;  /* 0x0000000000007941 */ /* 0x000fea0003800000 */
.L_x_8455:
        /* <DEDUP_REMOVED lines=41> */
.L_x_8457:
        /* <DEDUP_REMOVED lines=22> */
.L_x_8458:
        /* <DEDUP_REMOVED lines=18> */
.L_x_8459:
        /* <DEDUP_REMOVED lines=22> */
.L_x_8460:
        /* <DEDUP_REMOVED lines=22> */
.L_x_8461:
[----:B------:R-:W-:Y:S01]  /*0900*/  PLOP3.LUT P0, PT, PT, PT, UP0, 0x80, 0x0 ;  /* 0x000000000000781c */ /* 0x000fe20003f0f008 */
[----:B------:R-:W-:Y:S01]  /*0910*/  UMOV UR42, 0x1 ;  /* 0x00000001002a7882 */ /* 0x000fe20000000000 */
[----:B------:R-:W-:Y:S01]  /*0920*/  NOP ;  /* 0x0000000000007918 */ /* 0x000fe20000000000 */
[----:B------:R-:W-:Y:S01]  /*0930*/  USEL UR42, UR42, 0x2, !UP0 ;  /* 0x000000022a2a7887 */ /* 0x000fe2000c000000 */
[----:B------:R-:W-:Y:S01]  /*0940*/  ULDC.64 UR52, c[0x0][0x208] ;  /* 0x0000820000347ab9 */ /* 0x000fe20000000a00 */
[----:B012-4-:R-:W-:Y:S08]  /*0950*/  BAR.SYNC.DEFER_BLOCKING 0x0 ;  /* 0x0000000000007b1d */ /* 0x017ff00000010000 */
[----:B------:R-:W-:Y:S05]  /*0960*/  @!P0 BRA `(.L_x_8462) ;  /* 0x0000006400a88947 */ /* 0x000fea0003800000 */
.L_x_8463:
[----:B------:R-:W-:-:S08]  /*0970*/  NOP ;  /* 0x0000000000007918 */ /* 0x000fd00000000000 */
[----:B------:R-:W0:Y:S02]  /*0980*/  USETMAXREG.TRY_ALLOC.CTAPOOL UP0, 0xa0 ;  /* 0x000000a0000079c8 */ /* 0x000e240008000600 */
[----:B0-----:R-:W-:-:S13]  /*0990*/  PLOP3.LUT P0, PT, PT, PT, UP0, 0x80, 0x0 ;  /* 0x000000000000781c */ /* 0x001fda0003f0f008 */
[----:B------:R-:W-:Y:S05]  /*09a0*/  @!P0 BRA `(.L_x_8463) ;  /* 0xfffffffc00f08947 */ /* 0x000fea000383ffff */
[----:B------:R-:W0:Y:S08]  /*09b0*/  S2UR UR45, SR_CTAID.X ;  /* 0x00000000002d79c3 */ /* 0x000e300000002500 */
[----:B------:R-:W-:Y:S08]  /*09c0*/  BAR.ARV 0x8, 0x200 ;  /* 0x0208000000007b1d */ /* 0x000ff00000002000 */
[----:B------:R-:W0:Y:S02]  /*09d0*/  LDC R0, c[0x0][0xc34] ;  /* 0x00030d00ff007b82 */ /* 0x000e240000000800 */
[----:B0-----:R-:W-:-:S13]  /*09e0*/  ISETP.LE.AND P0, PT, R0, UR45, PT ;  /* 0x0000002d00007c0c */ /* 0x001fda000bf03270 */
[----:B------:R-:W-:Y:S05]  /*09f0*/  @P0 EXIT ;  /* 0x000000000000094d */ /* 0x000fea0003800000 */
[----:B------:R-:W0:Y:S01]  /*0a00*/  S2R R2, SR_TID.X ;  /* 0x0000000000027919 */ /* 0x000e220000002100 */
[----:B------:R-:W-:Y:S01]  /*0a10*/  ULOP3.LUT UR46, UR42, 0x1, URZ, 0xfc, !UPT ;  /* 0x000000012a2e7892 */ /* 0x000fe2000f8efc3f */
[----:B------:R-:W-:Y:S01]  /*0a20*/  UMOV UR36, URZ ;  /* 0x0000003f00247c82 */ /* 0x000fe20008000000 */
[----:B------:R-:W-:Y:S01]  /*0a30*/  UMOV UR37, URZ ;  /* 0x0000003f00257c82 */ /* 0x000fe20008000000 */
[----:B------:R-:W-:Y:S01]  /*0a40*/  UMOV UR38, URZ ;  /* 0x0000003f00267c82 */ /* 0x000fe20008000000 */
[----:B0-----:R-:W-:-:S05]  /*0a50*/  VIADD R18, R2, 0xffffff80 ;  /* 0xffffff8002127836 */ /* 0x001fca0000000000 */
[----:B------:R-:W-:-:S04]  /*0a60*/  SHF.R.S32.HI R3, RZ, 0x1f, R18 ;  /* 0x0000001fff037819 */ /* 0x000fc80000011412 */
[CC--:B------:R-:W-:Y:S02]  /*0a70*/  LEA.HI R23, R3.reuse, R18.reuse, RZ, 0x7 ;  /* 0x0000001203177211 */ /* 0x0c0fe400078f38ff */
[-C--:B------:R-:W-:Y:S02]  /*0a80*/  LEA.HI R0, R3, R18.reuse, RZ, 0x4 ;  /* 0x0000001203007211 */ /* 0x080fe400078f20ff */
[----:B------:R-:W-:Y:S02]  /*0a90*/  LOP3.LUT R5, R23, 0xffffff80, RZ, 0xc0, !PT ;  /* 0xffffff8017057812 */ /* 0x000fe400078ec0ff */
[----:B------:R-:W-:Y:S02]  /*0aa0*/  LEA.HI R4, R3, R18, RZ, 0x5 ;  /* 0x0000001203047211 */ /* 0x000fe400078f28ff */
[----:B------:R-:W-:Y:S01]  /*0ab0*/  SHF.R.S32.HI R9, RZ, 0x4, R0 ;  /* 0x00000004ff097819 */ /* 0x000fe20000011400 */
[----:B------:R-:W-:Y:S01]  /*0ac0*/  IMAD.IADD R22, R18, 0x1, -R5 ;  /* 0x0000000112167824 */ /* 0x000fe200078e0a05 */
[----:B------:R-:W-:Y:S01]  /*0ad0*/  LOP3.LUT R7, R0, 0x7fffff0, RZ, 0xc0, !PT ;  /* 0x07fffff000077812 */ /* 0x000fe200078ec0ff */
[----:B------:R-:W-:Y:S01]  /*0ae0*/  IMAD.SHL.U32 R4, R4, 0x10, RZ ;  /* 0x0000001004047824 */ /* 0x000fe200078e00ff */
[----:B------:R-:W-:-:S02]  /*0af0*/  SHF.R.S32.HI R23, RZ, 0x7, R23 ;  /* 0x00000007ff177819 */ /* 0x000fc40000011417 */
[----:B------:R-:W-:Y:S01]  /*0b00*/  SHF.R.S32.HI R5, RZ, 0x1f, R22 ;  /* 0x0000001fff057819 */ /* 0x000fe20000011416 */
[----:B------:R-:W-:Y:S01]  /*0b10*/  IMAD.IADD R7, R18, 0x1, -R7 ;  /* 0x0000000112077824 */ /* 0x000fe200078e0a07 */
[----:B------:R-:W-:Y:S02]  /*0b20*/  LEA.HI R0, R0, R9, RZ, 0x1 ;  /* 0x0000000900007211 */ /* 0x000fe400078f08ff */
[----:B------:R-:W-:Y:S02]  /*0b30*/  LEA.HI R2, R5, R22, RZ, 0x2 ;  /* 0x0000001605027211 */ /* 0x000fe400078f10ff */
[----:B------:R-:W-:Y:S02]  /*0b40*/  LOP3.LUT R6, R4, 0xfffffe00, RZ, 0xc0, !PT ;  /* 0xfffffe0004067812 */ /* 0x000fe400078ec0ff */
[--C-:B------:R-:W-:Y:S02]  /*0b50*/  SHF.R.S32.HI R8, RZ, 0x2, R2.reuse ;  /* 0x00000002ff087819 */ /* 0x100fe40000011402 */
[----:B------:R-:W-:Y:S01]  /*0b60*/  SHF.R.S32.HI R11, RZ, 0x1f, R2 ;  /* 0x0000001fff0b7819 */ /* 0x000fe20000011402 */
[----:B------:R-:W-:Y:S01]  /*0b70*/  IMAD R7, R7, 0x20, R6 ;  /* 0x0000002007077824 */ /* 0x000fe200078e0206 */
[----:B------:R-:W-:Y:S01]  /*0b80*/  LOP3.LUT R4, R0, 0x1ffffffe, RZ, 0xc0, !PT ;  /* 0x1ffffffe00047812 */ /* 0x000fe200078ec0ff */
[----:B------:R-:W-:Y:S01]  /*0b90*/  IMAD.HI R0, R23, 0x55555556, RZ ;  /* 0x5555555617007827 */ /* 0x000fe200078e02ff */
[----:B------:R-:W-:-:S02]  /*0ba0*/  LEA.HI R11, R11, R8, RZ, 0x3 ;  /* 0x000000080b0b7211 */ /* 0x000fc400078f18ff */
[----:B------:R-:W-:Y:S01]  /*0bb0*/  LEA.HI R19, R3, R18, RZ, 0x2 ;  /* 0x0000001203137211 */ /* 0x000fe200078f10ff */
[----:B------:R-:W-:Y:S01]  /*0bc0*/  IMAD.IADD R4, R9, 0x1, -R4 ;  /* 0x0000000109047824 */ /* 0x000fe200078e0a04 */
[----:B------:R-:W-:Y:S02]  /*0bd0*/  LOP3.LUT R11, R11, 0xfffffff8, RZ, 0xc0, !PT ;  /* 0xfffffff80b0b7812 */ /* 0x000fe400078ec0ff */
[----:B------:R-:W-:Y:S01]  /*0be0*/  LEA.HI R5, R5, R22, RZ, 0x5 ;  /* 0x0000001605057211 */ /* 0x000fe200078f28ff */
[----:B------:R-:W-:Y:S01]  /*0bf0*/  IMAD R154, R4, 0x8, R7 ;  /* 0x00000008049a7824 */ /* 0x000fe200078e0207 */
[----:B------:R-:W-:Y:S01]  /*0c00*/  LEA.HI R0, R0, R0, RZ, 0x1 ;  /* 0x0000000000007211 */ /* 0x000fe200078f08ff */
[----:B------:R-:W-:Y:S01]  /*0c10*/  IMAD.IADD R8, R8, 0x1, -R11 ;  /* 0x0000000108087824 */ /* 0x000fe200078e0a0b */
[----:B------:R-:W-:Y:S02]  /*0c20*/  SHF.R.S32.HI R5, RZ, 0x5, R5 ;  /* 0x00000005ff057819 */ /* 0x000fe40000011405 */
[----:B------:R-:W-:Y:S01]  /*0c30*/  LOP3.LUT R9, R19, 0xfffffffc, RZ, 0xc0, !PT ;  /* 0xfffffffc13097812 */ /* 0x000fe200078ec0ff */
[----:B------:R-:W-:Y:S01]  /*0c40*/  IMAD R0, R0, -0x3, R23 ;  /* 0xfffffffd00007824 */ /* 0x000fe200078e0217 */
[----:B------:R-:W-:Y:S01]  /*0c50*/  LOP3.LUT R3, R2, 0x7ffffffc, RZ, 0xc0, !PT ;  /* 0x7ffffffc02037812 */ /* 0x000fe200078ec0ff */
[----:B------:R-:W-:Y:S01]  /*0c60*/  IMAD R5, R5, 0x10, R8 ;  /* 0x0000001005057824 */ /* 0x000fe200078e0208 */
[----:B------:R-:W-:Y:S01]  /*0c70*/  SHF.R.S32.HI R19, RZ, 0x2, R19 ;  /* 0x00000002ff137819 */ /* 0x000fe20000011413 */
[----:B------:R-:W-:-:S02]  /*0c80*/  IMAD.IADD R18, R18, 0x1, -R9 ;  /* 0x0000000112127824 */ /* 0x000fc400078e0a09 */
[----:B------:R-:W-:Y:S02]  /*0c90*/  IMAD.MOV.U32 R2, RZ, RZ, -0x2 ;  /* 0xfffffffeff027424 */ /* 0x000fe400078e00ff */
[----:B------:R-:W-:Y:S02]  /*0ca0*/  IMAD.IADD R3, R22, 0x1, -R3 ;  /* 0x0000000116037824 */ /* 0x000fe400078e0a03 */
[----:B------:R-:W-:Y:S01]  /*0cb0*/  IMAD R152, R0, 0x40, R5 ;  /* 0x0000004000987824 */ /* 0x000fe200078e0205 */
[C---:B------:R-:W-:Y:S01]  /*0cc0*/  LEA.HI R0, R18.reuse, R18, RZ, 0x1 ;  /* 0x0000001212007211 */ /* 0x040fe200078f08ff */
[----:B------:R-:W-:Y:S02]  /*0cd0*/  IMAD R155, R3, R2, 0x80 ;  /* 0x00000080039b7424 */ /* 0x000fe400078e0202 */
[----:B------:R-:W-:Y:S01]  /*0ce0*/  IMAD.SHL.U32 R2, R18, 0x8, RZ ;  /* 0x0000000812027824 */ /* 0x000fe200078e00ff */
[----:B------:R-:W-:-:S03]  /*0cf0*/  LOP3.LUT R3, R0, 0x1ffffffe, RZ, 0xc0, !PT ;  /* 0x1ffffffe00037812 */ /* 0x000fc600078ec0ff */
[C---:B------:R-:W-:Y:S02]  /*0d00*/  VIADD R17, R2.reuse, 0x20 ;  /* 0x0000002002117836 */ /* 0x040fe40000000000 */
[----:B------:R-:W-:Y:S02]  /*0d10*/  VIADD R16, R2, 0x40 ;  /* 0x0000004002107836 */ /* 0x000fe40000000000 */
[----:B------:R-:W-:Y:S01]  /*0d20*/  IMAD.IADD R3, R18, 0x1, -R3 ;  /* 0x0000000112037824 */ /* 0x000fe200078e0a03 */
[----:B------:R-:W-:Y:S02]  /*0d30*/  SHF.R.S32.HI R157, RZ, 0x1f, R17 ;  /* 0x0000001fff9d7819 */ /* 0x000fe40000011411 */
[----:B------:R-:W-:Y:S01]  /*0d40*/  SHF.R.S32.HI R156, RZ, 0x1f, R16 ;  /* 0x0000001fff9c7819 */ /* 0x000fe20000011410 */
[----:B------:R-:W-:-:S07]  /*0d50*/  IMAD R153, R3, 0x8, R152 ;  /* 0x0000000803997824 */ /* 0x000fce00078e0298 */
.L_x_8490:
        /* <DEDUP_REMOVED lines=24> */
[----:B--23--:R-:W0:Y:S01]  /*0ee0*/  SHFL.IDX PT, R8, R23, RZ, 0x1f ;  /* 0x00001fff17087589 */ /* 0x00ce2200000e0000 */
        /* <DEDUP_REMOVED lines=30> */
[----:B-----5:R-:W-:Y:S01]  /*10d0*/  IMAD.U32 R4, RZ, RZ, UR6 ;  /* 0x00000006ff047e24 */ /* 0x020fe2000f8e00ff */
[----:B------:R-:W-:-:S02]  /*10e0*/  @UP1 ULEA.HI.X UR5, UR12, UR5, UR9, 0x2, UP3 ;  /* 0x000000050c051291 */ /* 0x000fc400098f1409 */
[----:B------:R-:W-:Y:S01]  /*10f0*/  IMAD.U32 R6, RZ, RZ, UR4 ;  /* 0x00000004ff067e24 */ /* 0x000fe2000f8e00ff */
[----:B-1----:R-:W1:Y:S01]  /*1100*/  S2UR UR41, SR_CgaCtaId ;  /* 0x00000000002979c3 */ /* 0x002e620000008800 */
[----:B------:R-:W-:Y:S01]  /*1110*/  IMAD.U32 R5, RZ, RZ, UR7 ;  /* 0x00000007ff057e24 */ /* 0x000fe2000f8e00ff */
[----:B0-----:R-:W-:Y:S01]  /*1120*/  R2UR UR6, R8 ;  /* 0x00000000080672ca */ /* 0x001fe200000e0000 */
[----:B------:R-:W-:Y:S01]  /*1130*/  IMAD.U32 R7, RZ, RZ, UR5 ;  /* 0x00000005ff077e24 */ /* 0x000fe2000f8e00ff */
[----:B------:R-:W-:Y:S01]  /*1140*/  ULDC.64 UR4, c[0x0][0x418] ;  /* 0x0001060000047ab9 */ /* 0x000fe20000000a00 */
[----:B------:R-:W-:Y:S01]  /*1150*/  UMOV UR43, 0x400 ;  /* 0x00000400002b7882 */ /* 0x000fe20000000000 */
[----:B------:R-:W2:Y:S01]  /*1160*/  @P0 LDG.E R3, desc[UR52][R4.64] ;  /* 0x0000003404030981 */ /* 0x000ea2000c1e1900 */
[----:B------:R-:W-:Y:S01]  /*1170*/  ULDC UR48, c[0x0][0x424] ;  /* 0x0001090000307ab9 */ /* 0x000fe20000000800 */
[----:B------:R-:W-:Y:S01]  /*1180*/  ULDC UR7, c[0x0][0x2f0] ;  /* 0x0000bc0000077ab9 */ /* 0x000fe20000000800 */
[----:B------:R-:W-:Y:S01]  /*1190*/  ULDC UR8, c[0x0][0x988] ;  /* 0x0002620000087ab9 */ /* 0x000fe20000000800 */
[----:B------:R-:W2:Y:S01]  /*11a0*/  @P1 LDG.E R0, desc[UR52][R6.64] ;  /* 0x0000003406001981 */ /* 0x000ea2000c1e1900 */
[----:B------:R-:W-:-:S04]  /*11b0*/  UISETP.NE.U32.AND UP0, UPT, UR4, URZ, UPT ;  /* 0x0000003f0400728c */ /* 0x000fc8000bf05070 */
[----:B------:R-:W-:Y:S02]  /*11c0*/  UISETP.NE.AND.EX UP0, UPT, UR5, URZ, UPT, UP0 ;  /* 0x0000003f0500728c */ /* 0x000fe4000bf05300 */
[----:B------:R-:W-:Y:S02]  /*11d0*/  UIMAD.WIDE UR4, UR6, 0x55555556, URZ ;  /* 0x55555556060478a5 */ /* 0x000fe4000f8e023f */
[----:B------:R-:W-:Y:S02]  /*11e0*/  USEL UR48, UR48, 0x1, UP0 ;  /* 0x0000000130307887 */ /* 0x000fe40008000000 */
[----:B------:R-:W-:Y:S02]  /*11f0*/  ULEA.HI UR5, UR5, UR5, URZ, 0x1 ;  /* 0x0000000505057291 */ /* 0x000fe4000f8f083f */
[----:B------:R-:W-:Y:S02]  /*1200*/  UIMAD UR48, UR48, UR7, URZ ;  /* 0x00000007303072a4 */ /* 0x000fe4000f8e023f */
[----:B-1----:R-:W-:-:S02]  /*1210*/  ULEA UR43, UR41, UR43, 0x18 ;  /* 0x0000002b292b7291 */ /* 0x002fc4000f8ec03f */
[----:B------:R-:W-:Y:S02]  /*1220*/  UIMAD UR5, UR5, -0x3, UR6 ;  /* 0xfffffffd050578a4 */ /* 0x000fe4000f8e0206 */
[----:B------:R-:W-:Y:S02]  /*1230*/  UIADD3 UR4, UR43, 0xf000, URZ ;  /* 0x0000f0002b047890 */ /* 0x000fe4000fffe03f */
[----:B------:R-:W-:Y:S02]  /*1240*/  UIADD3 UR6, UR48, 0x7f, URZ ;  /* 0x0000007f30067890 */ /* 0x000fe4000fffe03f */
[----:B------:R-:W-:Y:S02]  /*1250*/  ULOP3.LUT UP0, URZ, UR4, 0x3ff, URZ, 0xc0, !UPT ;  /* 0x000003ff043f7892 */ /* 0x000fe4000f80c03f */
[----:B------:R-:W-:Y:S02]  /*1260*/  ULEA UR5, UR5, UR4, 0xb ;  /* 0x0000000405057291 */ /* 0x000fe4000f8e583f */
[----:B------:R-:W-:-:S02]  /*1270*/  USHF.R.S32.HI UR4, URZ, 0x1f, UR6 ;  /* 0x0000001f3f047899 */ /* 0x000fc40008011406 */
[----:B------:R-:W-:Y:S01]  /*1280*/  PLOP3.LUT P0, PT, PT, PT, UP0, 0x80, 0x0 ;  /* 0x000000000000781c */ /* 0x000fe20003f0f008 */
[----:B------:R-:W-:Y:S02]  /*1290*/  USHF.R.U32.HI UR5, URZ, 0x4, UR5 ;  /* 0x000000043f057899 */ /* 0x000fe40008011605 */
[----:B------:R-:W-:Y:S02]  /*12a0*/  ULEA.HI UR4, UR4, UR6, URZ, 0x7 ;  /* 0x0000000604047291 */ /* 0x000fe4000f8f383f */
[----:B------:R-:W-:Y:S02]  /*12b0*/  ULOP3.LUT UR49, UR5, 0x3fff, URZ, 0xc0, !UPT ;  /* 0x00003fff05317892 */ /* 0x000fe4000f8ec03f */
[----:B------:R-:W-:Y:S01]  /*12c0*/  USHF.R.S32.HI UR47, URZ, 0x7, UR4 ;  /* 0x000000073f2f7899 */ /* 0x000fe20008011404 */
[----:B--2---:R-:W-:-:S04]  /*12d0*/  FMUL.FTZ R0, R3, R0 ;  /* 0x0000000003007220 */ /* 0x004fc80000410000 */
[----:B------:R-:W-:-:S05]  /*12e0*/  FMUL.FTZ R0, R0, UR8 ;  /* 0x0000000800007c20 */ /* 0x000fca0008410000 */
[----:B------:R-:W-:Y:S01]  /*12f0*/  R2UR UR44, R0 ;  /* 0x00000000002c72ca */ /* 0x000fe200000e0000 */
[----:B----4-:R-:W-:-:S14]  /*1300*/  @!P0 BRA `(.L_x_8464) ;  /* 0x0000000000408947 */ /* 0x010fdc0003800000 */
        /* <DEDUP_REMOVED lines=16> */
.L_x_8464:
[----:B------:R-:W-:Y:S01]  /*1410*/  ULOP3.LUT UR4, UR36, 0x1, URZ, 0xc0, !UPT ;  /* 0x0000000124047892 */ /* 0x000fe2000f8ec03f */
[----:B------:R-:W-:-:S05]  /*1420*/  IMAD.U32 R3, RZ, RZ, UR46 ;  /* 0x0000002eff037e24 */ /* 0x000fca000f8e00ff */
[----:B------:R-:W-:Y:S01]  /*1430*/  IMAD.U32 R0, RZ, RZ, UR4 ;  /* 0x00000004ff007e24 */ /* 0x000fe2000f8e00ff */
[----:B------:R-:W-:-:S04]  /*1440*/  ISETP.NE.AND P0, PT, R3, 0x3, PT ;  /* 0x000000030300780c */ /* 0x000fc80003f05270 */
[----:B------:R-:W-:-:S04]  /*1450*/  SHF.L.U32 R0, R0, 0x1f, RZ ;  /* 0x0000001f00007819 */ /* 0x000fc800000006ff */
[----:B------:R-:W0:Y:S02]  /*1460*/  SYNCS.PHASECHK.TRANS64.TRYWAIT P1, [UR43+0x19c00], R0 ;  /* 0x019c0000ff0075a7 */ /* 0x000e24000802016b */
[----:B0-----:R-:W-:Y:S05]  /*1470*/  @!P1 BRA `(.L_x_8465) ;  /* 0x0000009000b09947 */ /* 0x001fea0003800000 */
.L_x_8554:
[----:B------:R-:W-:Y:S05]  /*1480*/  @!P0 BRA `(.L_x_8466) ;  /* 0x0000000000048947 */ /* 0x000fea0003800000 */
[----:B------:R-:W-:Y:S01]  /*1490*/  BPT.TRAP 0x1 ;  /* 0x000000040000795c */ /* 0x000fe20000300000 */
.L_x_8466:
[----:B0-----:R-:W-:Y:S02]  /*14a0*/  IMAD.U32 R3, RZ, RZ, UR38 ;  /* 0x00000026ff037e24 */ /* 0x001fe4000f8e00ff */
[----:B------:R-:W-:-:S03]  /*14b0*/  IMAD.U32 R0, RZ, RZ, UR37 ;  /* 0x00000025ff007e24 */ /* 0x000fc6000f8e00ff */
[----:B------:R-:W-:Y:S02]  /*14c0*/  LEA R3, R3, UR43, 0x3 ;  /* 0x0000002b03037c11 */ /* 0x000fe4000f8e18ff */
[----:B------:R-:W-:-:S04]  /*14d0*/  SHF.L.U32 R0, R0, 0x1f, RZ ;  /* 0x0000001f00007819 */ /* 0x000fc800000006ff */
[----:B------:R0:W1:Y:S01]  /*14e0*/  SYNCS.PHASECHK.TRANS64.TRYWAIT P1, [R3+URZ+0x19c30], R0 ;  /* 0x019c3000030075a7 */ /* 0x000062000802017f */
[----:B------:R-:W-:Y:S05]  /*14f0*/  @!P0 BRA `(.L_x_8467) ;  /* 0x0000000000048947 */ /* 0x000fea0003800000 */
[----:B------:R-:W-:Y:S01]  /*1500*/  BPT.TRAP 0x1 ;  /* 0x000000040000795c */ /* 0x000fe20000300000 */
.L_x_8467:
[----:B------:R-:W2:Y:S01]  /*1510*/  LDL.LU R4, [R1] ;  /* 0x0000000001047983 */ /* 0x000ea20000300800 */
[----:B------:R-:W3:Y:S02]  /*1520*/  S2R R5, SR_TID.X ;  /* 0x0000000000057919 */ /* 0x000ee40000002100 */
[----:B---3--:R-:W-:Y:S01]  /*1530*/  LOP3.LUT P2, RZ, R5, 0x7f, RZ, 0xc0, !PT ;  /* 0x0000007f05ff7812 */ /* 0x008fe2000784c0ff */
[----:B------:R-:W-:Y:S01]  /*1540*/  IMAD.MOV.U32 R135, RZ, RZ, RZ ;  /* 0x000000ffff877224 */ /* 0x000fe200078e00ff */
[----:B--2---:R-:W-:-:S11]  /*1550*/  LOP3.LUT R4, R4, 0xffffffef, RZ, 0xc0, !PT ;  /* 0xffffffef04047812 */ /* 0x004fd600078ec0ff */
[----:B------:R-:W-:-:S05]  /*1560*/  @P2 LOP3.LUT R4, R4, 0x10, RZ, 0xfc, !PT ;  /* 0x0000001004042812 */ /* 0x000fca00078efcff */
[----:B------:R2:W-:Y:S01]  /*1570*/  STL [R1], R4 ;  /* 0x0000000401007387 */ /* 0x0005e20000100800 */
[----:B-1----:R-:W-:Y:S05]  /*1580*/  @P1 BRA `(.L_x_8468) ;  /* 0x0000000000081947 */ /* 0x002fea0003800000 */
[----:B------:R-:W1:Y:S02]  /*1590*/  SYNCS.PHASECHK.TRANS64.TRYWAIT P1, [R3+URZ+0x19c30], R0 ;  /* 0x019c3000030075a7 */ /* 0x000e64000802017f */
[----:B-1----:R-:W-:Y:S05]  /*15a0*/  @!P1 BRA `(.L_x_8469) ;  /* 0x00000090007c9947 */ /* 0x002fea0003800000 */
.L_x_8468:
[----:B------:R-:W-:Y:S05]  /*15b0*/  WARPSYNC.ALL ;  /* 0x0000000000007948 */ /* 0x000fea0003800000 */
[----:B------:R-:W-:Y:S01]  /*15c0*/  UIADD3 UR4, UR43, 0x13800, URZ ;  /* 0x000138002b047890 */ /* 0x000fe2000fffe03f */
[----:B------:R-:W-:Y:S01]  /*15d0*/  WARPGROUP.ARRIVE ;  /* 0x00000000000079c5 */ /* 0x000fe20000000000 */
[----:B------:R-:W-:Y:S01]  /*15e0*/  ULOP3.LUT UR12, UR49, 0x10000, URZ, 0xfc, !UPT ;  /* 0x00010000310c7892 */ /* 0x000fe2000f8efc3f */
[----:B--2---:R-:W-:Y:S01]  /*15f0*/  VIADD R4, R155, UR48 ;  /* 0x000000309b047c36 */ /* 0x004fe20008000000 */
        /* <DEDUP_REMOVED lines=12> */
[----:B------:R-:W-:Y:S01]  /*16c0*/  UIMAD UR14, UR38, 0x300, UR16 ;  /* 0x00000300260e78a4 */ /* 0x000fe2000f8e0210 */
        /* <DEDUP_REMOVED lines=10> */
[C---:B------:R-:W-:Y:S01]  /*1770*/  ISETP.GT.AND P0, PT, R4.reuse, 0x59, PT ;  /* 0x000000590400780c */ /* 0x040fe20003f04270 */
[----:B------:R-:W-:Y:S01]  /*1780*/  IMAD.U32 R9, RZ, RZ, UR44 ;  /* 0x0000002cff097e24 */ /* 0x000fe2000f8e00ff */
[----:B------:R-:W-:Y:S01]  /*1790*/  ISETP.GT.AND P6, PT, R4, 0x60, PT ;  /* 0x000000600400780c */ /* 0x000fe20003fc4270 */
[----:B------:R-:W2:Y:S01]  /*17a0*/  S2R R88, SR_TID.X ;  /* 0x0000000000587919 */ /* 0x000ea20000002100 */
        /* <DEDUP_REMOVED lines=59> */
[----:B01----:R-:W-:Y:S02]  /*1b60*/  FMNMX.FTZ R0, R28, R5, !PT ;  /* 0x000000051c007209 */ /* 0x003fe40007810000 */
        /* <DEDUP_REMOVED lines=118> */
[----:B------:R-:W-:-:S02]  /*22d0*/  ISETP.NE.AND P0, PT, R6, RZ, PT ;  /* 0x000000ff0600720c */ /* 0x000fc40003f05270 */
[----:B------:R-:W-:Y:S02]  /*22e0*/  FSEL R83, R83, -INF , P4 ;  /* 0xff80000053537808 */ /* 0x000fe40002000000 */
[----:B------:R-:W-:Y:S02]  /*22f0*/  FSEL R86, R86, -INF , P5 ;  /* 0xff80000056567808 */ /* 0x000fe40002800000 */
[----:B0-----:R-:W-:Y:S02]  /*2300*/  FMNMX.FTZ R7, R5, R0, !PT ;  /* 0x0000000005077209 */ /* 0x001fe40007810000 */
[----:B------:R-:W-:Y:S02]  /*2310*/  FMNMX.FTZ R5, R26, R27, !PT ;  /* 0x0000001b1a057209 */ /* 0x000fe40007810000 */
[----:B------:R-:W-:Y:S01]  /*2320*/  FSEL R87, R87, -INF , P6 ;  /* 0xff80000057577808 */ /* 0x000fe20003000000 */
[----:B------:R-:W0:Y:S02]  /*2330*/  SHFL.BFLY PT, R0, R7, 0x1, 0x1f ;  /* 0x0c201f0007007f89 */ /* 0x000e2400000e0000 */
[----:B0-----:R-:W-:-:S04]  /*2340*/  FMNMX.FTZ R0, R7, R0, !PT ;  /* 0x0000000007007209 */ /* 0x001fc80007810000 */
[C---:B------:R-:W-:Y:S01]  /*2350*/  FSETP.NEU.FTZ.AND P2, PT, R0.reuse, -INF , PT ;  /* 0xff8000000000780b */ /* 0x040fe20003f5d000 */
[----:B------:R-:W-:-:S05]  /*2360*/  FFMA.FTZ R12, R0, R9, -8 ;  /* 0xc1000000000c7423 */ /* 0x000fca0000010009 */
[----:B------:R-:W-:Y:S02]  /*2370*/  FSEL R12, R12, RZ, P2 ;  /* 0x000000ff0c0c7208 */ /* 0x000fe40001000000 */
[----:B------:R-:W-:Y:S02]  /*2380*/  ISETP.NE.AND P2, PT, R8, RZ, PT ;  /* 0x000000ff0800720c */ /* 0x000fe40003f45270 */
[----:B------:R-:W-:Y:S01]  /*2390*/  FMNMX.FTZ R8, R30, R5, !PT ;  /* 0x000000051e087209 */ /* 0x000fe20007810000 */
[----:B------:R-:W-:-:S01]  /*23a0*/  FFMA.FTZ R4, R24, UR44, -R12 ;  /* 0x0000002c18047c23 */ /* 0x000fc2000801080c */
[--C-:B------:R-:W-:Y:S01]  /*23b0*/  FFMA.FTZ R6, R28, UR44, -R12.reuse ;  /* 0x0000002c1c067c23 */ /* 0x100fe2000801080c */
        /* <DEDUP_REMOVED lines=8> */
[----:B------:R-:W-:-:S02]  /*2440*/  IMAD.U32 R64, RZ, RZ, UR44 ;  /* 0x0000002cff407e24 */ /* 0x000fc4000f8e00ff */
        /* <DEDUP_REMOVED lines=17> */
[----:B------:R-:W-:-:S02]  /*2560*/  FMNMX.FTZ R5, R43, R14, !PT ;  /* 0x0000000e2b057209 */ /* 0x000fc40007810000 */
[----:B--2---:R-:W-:Y:S01]  /*2570*/  LOP3.LUT P2, RZ, R88, 0x7f, RZ, 0xc0, !PT ;  /* 0x0000007f58ff7812 */ /* 0x004fe2000784c0ff */
[----:B------:R-:W-:Y:S01]  /*2580*/  IMAD.MOV.U32 R88, RZ, RZ, R135 ;  /* 0x000000ffff587224 */ /* 0x000fe200078e0087 */
[----:B------:R-:W-:-:S03]  /*2590*/  FMNMX.FTZ R14, R46, R5, !PT ;  /* 0x000000052e0e7209 */ /* 0x000fc60007810000 */
[----:B------:R-:W-:Y:S01]  /*25a0*/  MUFU.EX2 R7, R7 ;  /* 0x0000000700077308 */ /* 0x000fe20000000800 */
[----:B------:R-:W-:Y:S01]  /*25b0*/  FMNMX.FTZ R5, R47, R14, !PT ;  /* 0x0000000e2f057209 */ /* 0x000fe20007810000 */
[--C-:B------:R-:W-:Y:S01]  /*25c0*/  FFMA.FTZ R14, R40, UR44, -R12.reuse ;  /* 0x0000002c280e7c23 */ /* 0x100fe2000801080c */
[----:B------:R-:W-:-:S02]  /*25d0*/  FFMA.FTZ R40, R65, UR44, -R12 ;  /* 0x0000002c41287c23 */ /* 0x000fc4000801080c */
[----:B------:R-:W-:-:S03]  /*25e0*/  FMNMX.FTZ R20, R50, R5, !PT ;  /* 0x0000000532147209 */ /* 0x000fc60007810000 */
[----:B------:R-:W-:Y:S01]  /*25f0*/  MUFU.EX2 R6, R6 ;  /* 0x0000000600067308 */ /* 0x000fe20000000800 */
[----:B------:R-:W-:-:S04]  /*2600*/  FMNMX.FTZ R5, R51, R20, !PT ;  /* 0x0000001433057209 */ /* 0x000fc80007810000 */
[----:B------:R-:W-:-:S03]  /*2610*/  FMNMX.FTZ R20, R54, R5, !PT ;  /* 0x0000000536147209 */ /* 0x000fc60007810000 */
[----:B------:R-:W0:Y:S01]  /*2620*/  MUFU.EX2 R9, R9 ;  /* 0x0000000900097308 */ /* 0x000e220000000800 */
[----:B------:R-:W-:Y:S01]  /*2630*/  FMNMX.FTZ R5, R55, R20, !PT ;  /* 0x0000001437057209 */ /* 0x000fe20007810000 */
[--C-:B------:R-:W-:Y:S01]  /*2640*/  FFMA.FTZ R20, R44, UR44, -R12.reuse ;  /* 0x0000002c2c147c23 */ /* 0x100fe2000801080c */
[----:B------:R-:W-:-:S02]  /*2650*/  FFMA.FTZ R44, R68, UR44, -R12 ;  /* 0x0000002c442c7c23 */ /* 0x000fc4000801080c */
[----:B------:R-:W-:-:S03]  /*2660*/  FMNMX.FTZ R24, R58, R5, !PT ;  /* 0x000000053a187209 */ /* 0x000fc60007810000 */
[----:B------:R-:W-:Y:S01]  /*2670*/  MUFU.EX2 R8, R8 ;  /* 0x0000000800087308 */ /* 0x000fe20000000800 */
[----:B------:R-:W-:-:S04]  /*2680*/  FMNMX.FTZ R5, R59, R24, !PT ;  /* 0x000000183b057209 */ /* 0x000fc80007810000 */
[----:B------:R-:W-:-:S03]  /*2690*/  FMNMX.FTZ R24, R62, R5, !PT ;  /* 0x000000053e187209 */ /* 0x000fc60007810000 */
[----:B------:R-:W-:Y:S01]  /*26a0*/  MUFU.EX2 R11, R11 ;  /* 0x0000000b000b7308 */ /* 0x000fe20000000800 */
[----:B------:R-:W-:Y:S01]  /*26b0*/  FMNMX.FTZ R5, R63, R24, !PT ;  /* 0x000000183f057209 */ /* 0x000fe20007810000 */
[----:B------:R-:W-:Y:S01]  /*26c0*/  FFMA.FTZ R24, R48, UR44, -R12 ;  /* 0x0000002c30187c23 */ /* 0x000fe2000801080c */
[----:B0-----:R-:W-:Y:S02]  /*26d0*/  F2FP.SATFINITE.E4M3.F32.PACK_AB_MERGE_C R148, R9, R6, RZ ;  /* 0x000000060994723e */ /* 0x001fe400048070ff */
[----:B------:R-:W-:Y:S02]  /*26e0*/  FMNMX.FTZ R28, R66, R5, !PT ;  /* 0x00000005421c7209 */ /* 0x000fe40007810000 */
[----:B------:R-:W-:Y:S01]  /*26f0*/  F2FP.SATFINITE.E4M3.F32.PACK_AB_MERGE_C R148, R7, R4, R148 ;  /* 0x000000040794723e */ /* 0x000fe20004807094 */
        /* <DEDUP_REMOVED lines=13> */
[--C-:B------:R-:W-:Y:S01]  /*27d0*/  FFMA.FTZ R32, R56, UR44, -R12.reuse ;  /* 0x0000002c38207c23 */ /* 0x100fe2000801080c */
[----:B------:R-:W-:-:S01]  /*27e0*/  FFMA.FTZ R56, R80, UR44, -R12 ;  /* 0x0000002c50387c23 */ /* 0x000fc2000801080c */
[----:B0-----:R-:W-:Y:S02]  /*27f0*/  F2FP.SATFINITE.E4M3.F32.PACK_AB_MERGE_C R150, R13, R10, RZ ;  /* 0x0000000a0d96723e */ /* 0x001fe400048070ff */
[----:B------:R-:W-:Y:S02]  /*2800*/  FMNMX.FTZ R36, R82, R5, !PT ;  /* 0x0000000552247209 */ /* 0x000fe40007810000 */
[----:B------:R-:W-:Y:S01]  /*2810*/  MUFU.EX2 R20, R20 ;  /* 0x0000001400147308 */ /* 0x000fe20000000800 */
[----:B------:R-:W-:Y:S02]  /*2820*/  F2FP.SATFINITE.E4M3.F32.PACK_AB_MERGE_C R150, R11, R8, R150 ;  /* 0x000000080b96723e */ /* 0x000fe40004807096 */
[----:B------:R-:W-:-:S04]  /*2830*/  FMNMX.FTZ R5, R83, R36, !PT ;  /* 0x0000002453057209 */ /* 0x000fc80007810000 */
[----:B------:R-:W-:Y:S01]  /*2840*/  FMNMX.FTZ R36, R86, R5, !PT ;  /* 0x0000000556247209 */ /* 0x000fe20007810000 */
[----:B------:R-:W0:Y:S03]  /*2850*/  MUFU.EX2 R21, R21 ;  /* 0x0000001500157308 */ /* 0x000e260000000800 */
[----:B------:R-:W-:Y:S01]  /*2860*/  FMNMX.FTZ R5, R87, R36, !PT ;  /* 0x0000002457057209 */ /* 0x000fe20007810000 */
[----:B------:R-:W-:-:S04]  /*2870*/  FFMA.FTZ R36, R60, UR44, -R12 ;  /* 0x0000002c3c247c23 */ /* 0x000fc8000801080c */
[----:B------:R-:W1:Y:S01]  /*2880*/  SHFL.BFLY PT, R48, R5, 0x2, 0x1f ;  /* 0x0c401f0005307f89 */ /* 0x000e6200000e0000 */
[----:B------:R-:W-:Y:S08]  /*2890*/  MUFU.EX2 R24, R24 ;  /* 0x0000001800187308 */ /* 0x000ff00000000800 */
[----:B------:R-:W-:Y:S01]  /*28a0*/  MUFU.EX2 R25, R25 ;  /* 0x0000001900197308 */ /* 0x000fe20000000800 */
[----:B0-----:R-:W-:-:S04]  /*28b0*/  F2FP.SATFINITE.E4M3.F32.PACK_AB_MERGE_C R144, R21, R20, RZ ;  /* 0x000000141590723e */ /* 0x001fc800048070ff */
[----:B------:R-:W-:-:S03]  /*28c0*/  F2FP.SATFINITE.E4M3.F32.PACK_AB_MERGE_C R144, R15, R14, R144 ;  /* 0x0000000e0f90723e */ /* 0x000fc60004807090 */
[----:B------:R-:W-:Y:S01]  /*28d0*/  MUFU.EX2 R28, R28 ;  /* 0x0000001c001c7308 */ /* 0x000fe20000000800 */
[----:B-1----:R-:W-:Y:S01]  /*28e0*/  FMNMX.FTZ R57, R5, R48, !PT ;  /* 0x0000003005397209 */ /* 0x002fe20007810000 */
[----:B------:R-:W-:-:S06]  /*28f0*/  FFMA.FTZ R48, R72, UR44, -R12 ;  /* 0x0000002c48307c23 */ /* 0x000fcc000801080c */
[----:B------:R-:W0:Y:S01]  /*2900*/  MUFU.EX2 R29, R29 ;  /* 0x0000001d001d7308 */ /* 0x000e220000000800 */
[----:B------:R-:W1:Y:S07]  /*2910*/  SHFL.BFLY PT, R60, R57, 0x1, 0x1f ;  /* 0x0c201f00393c7f89 */ /* 0x000e6e00000e0000 */
[----:B------:R-:W-:Y:S08]  /*2920*/  MUFU.EX2 R32, R32 ;  /* 0x0000002000207308 */ /* 0x000ff00000000800 */
[----:B------:R-:W-:Y:S01]  /*2930*/  MUFU.EX2 R33, R33 ;  /* 0x0000002100217308 */ /* 0x000fe20000000800 */
[----:B0-----:R-:W-:-:S04]  /*2940*/  F2FP.SATFINITE.E4M3.F32.PACK_AB_MERGE_C R146, R29, R28, RZ ;  /* 0x0000001c1d92723e */ /* 0x001fc800048070ff */
[----:B------:R-:W-:-:S03]  /*2950*/  F2FP.SATFINITE.E4M3.F32.PACK_AB_MERGE_C R146, R25, R24, R146 ;  /* 0x000000181992723e */ /* 0x000fc60004807092 */
[----:B------:R-:W-:Y:S01]  /*2960*/  MUFU.EX2 R36, R36 ;  /* 0x0000002400247308 */ /* 0x000fe20000000800 */
[----:B-1----:R-:W-:Y:S01]  /*2970*/  FMNMX.FTZ R5, R57, R60, !PT ;  /* 0x0000003c39057209 */ /* 0x002fe20007810000 */
[--C-:B------:R-:W-:Y:S01]  /*2980*/  FFMA.FTZ R57, R81, UR44, -R12.reuse ;  /* 0x0000002c51397c23 */ /* 0x100fe2000801080c */
[----:B------:R-:W-:-:S02]  /*2990*/  FFMA.FTZ R60, R84, UR44, -R12 ;  /* 0x0000002c543c7c23 */ /* 0x000fc4000801080c */
[C---:B------:R-:W-:Y:S01]  /*29a0*/  FSETP.NEU.FTZ.AND P1, PT, R5.reuse, -INF , PT ;  /* 0xff8000000500780b */ /* 0x040fe20003f3d000 */
[----:B------:R-:W-:-:S02]  /*29b0*/  FFMA.FTZ R64, R5, R64, -8 ;  /* 0xc100000005407423 */ /* 0x000fc40000010040 */
[----:B------:R-:W-:Y:S03]  /*29c0*/  MUFU.EX2 R41, R41 ;  /* 0x0000002900297308 */ /* 0x000fe60000000800 */
[----:B------:R-:W-:-:S02]  /*29d0*/  FSEL R64, R64, RZ, P1 ;  /* 0x000000ff40407208 */ /* 0x000fc40000800000 */
        /* <DEDUP_REMOVED lines=27> */
[----:B------:R-:W-:-:S02]  /*2b90*/  @!P2 VIADD R50, R3, 0x19c40 ;  /* 0x00019c400332a836 */ /* 0x000fc40000000000 */
[----:B------:R-:W-:-:S01]  /*2ba0*/  FFMA.FTZ R55, R55, UR44, -R64 ;  /* 0x0000002c37377c23 */ /* 0x000fc20008010840 */
[--C-:B------:R-:W-:Y:S01]  /*2bb0*/  FFMA.FTZ R62, R62, UR44, -R64.reuse ;  /* 0x0000002c3e3e7c23 */ /* 0x100fe20008010840 */
[----:B------:R-:W-:-:S01]  /*2bc0*/  FFMA.FTZ R63, R63, UR44, -R64 ;  /* 0x0000002c3f3f7c23 */ /* 0x000fc20008010840 */
[----:B------:R-:W-:Y:S01]  /*2bd0*/  FFMA.FTZ R70, R70, UR44, -R64 ;  /* 0x0000002c46467c23 */ /* 0x000fe20008010840 */
[----:B------:R-:W-:Y:S01]  /*2be0*/  @!P2 PRMT R50, RZ, 0x654, R50 ;  /* 0x00000654ff32a816 */ /* 0x000fe20000000032 */
[----:B------:R-:W2:Y:S01]  /*2bf0*/  MUFU.EX2 R65, R65 ;  /* 0x0000004100417308 */ /* 0x000ea20000000800 */
[----:B0-----:R-:W-:-:S01]  /*2c00*/  FADD.FTZ R59, R12, R27 ;  /* 0x0000001b0c3b7221 */ /* 0x001fc20000010000 */
[--C-:B------:R-:W-:Y:S01]  /*2c10*/  FFMA.FTZ R71, R71, UR44, -R64.reuse ;  /* 0x0000002c47477c23 */ /* 0x100fe20008010840 */
[----:B------:R0:W-:Y:S01]  /*2c20*/  @!P2 SYNCS.ARRIVE.TRANS64.RED.A1T0 RZ, [R50+URZ], RZ ;  /* 0x000000ff32ffa9a7 */ /* 0x0001e2000810043f */
[----:B------:R-:W-:-:S01]  /*2c30*/  FFMA.FTZ R75, R75, UR44, -R64 ;  /* 0x0000002c4b4b7c23 */ /* 0x000fc20008010840 */
[--C-:B------:R-:W-:Y:S01]  /*2c40*/  FFMA.FTZ R78, R78, UR44, -R64.reuse ;  /* 0x0000002c4e4e7c23 */ /* 0x100fe20008010840 */
[----:B------:R-:W-:-:S01]  /*2c50*/  FFMA.FTZ R79, R79, UR44, -R64 ;  /* 0x0000002c4f4f7c23 */ /* 0x000fc20008010840 */
[----:B------:R-:W-:Y:S01]  /*2c60*/  FFMA.FTZ R82, R82, UR44, -R64 ;  /* 0x0000002c52527c23 */ /* 0x000fe20008010840 */
[----:B------:R-:W3:Y:S01]  /*2c70*/  MUFU.EX2 R26, R26 ;  /* 0x0000001a001a7308 */ /* 0x000ee20000000800 */
[----:B-1----:R-:W-:-:S01]  /*2c80*/  FADD.FTZ R58, R30, R59 ;  /* 0x0000003b1e3a7221 */ /* 0x002fc20000010000 */
[--C-:B------:R-:W-:Y:S01]  /*2c90*/  FFMA.FTZ R83, R83, UR44, -R64.reuse ;  /* 0x0000002c53537c23 */ /* 0x100fe20008010840 */
[----:B------:R-:W-:-:S05]  /*2ca0*/  FFMA.FTZ R86, R86, UR44, -R64 ;  /* 0x0000002c56567c23 */ /* 0x000fca0008010840 */
[----:B------:R-:W1:Y:S01]  /*2cb0*/  MUFU.EX2 R31, R31 ;  /* 0x0000001f001f7308 */ /* 0x000e620000000800 */
[----:B--2---:R-:W-:-:S01]  /*2cc0*/  FADD.FTZ R59, R65, R58 ;  /* 0x0000003a413b7221 */ /* 0x004fc20000010000 */
[----:B------:R-:W-:Y:S01]  /*2cd0*/  FADD.FTZ R58, R8, R51 ;  /* 0x00000033083a7221 */ /* 0x000fe20000010000 */
[----:B------:R-:W-:-:S03]  /*2ce0*/  F2FP.SATFINITE.E4M3.F32.PACK_AB_MERGE_C R30, R65, R30, RZ ;  /* 0x0000001e411e723e */ /* 0x000fc600048070ff */
[----:B------:R-:W-:Y:S01]  /*2cf0*/  FADD.FTZ R51, R11, R58 ;  /* 0x0000003a0b337221 */ /* 0x000fe20000010000 */
[----:B------:R-:W-:Y:S01]  /*2d00*/  F2FP.SATFINITE.E4M3.F32.PACK_AB_MERGE_C R149, R27, R12, R30 ;  /* 0x0000000c1b95723e */ /* 0x000fe2000480701e */
[----:B------:R-:W2:Y:S01]  /*2d10*/  MUFU.EX2 R38, R38 ;  /* 0x0000002600267308 */ /* 0x000ea20000000800 */
[----:B---3--:R-:W-:-:S01]  /*2d20*/  FADD.FTZ R72, R26, R59 ;  /* 0x0000003b1a487221 */ /* 0x008fc20000010000 */
[----:B------:R-:W-:Y:S01]  /*2d30*/  FADD.FTZ R58, R10, R51 ;  /* 0x000000330a3a7221 */ /* 0x000fe20000010000 */
[----:B------:R-:W-:-:S01]  /*2d40*/  FFMA.FTZ R51, R74, UR44, -R64 ;  /* 0x0000002c4a337c23 */ /* 0x000fc20008010840 */
[----:B------:R-:W-:-:S04]  /*2d50*/  FFMA.FTZ R64, R87, UR44, -R64 ;  /* 0x0000002c57407c23 */ /* 0x000fc80008010840 */
[----:B------:R-:W3:Y:S01]  /*2d60*/  MUFU.EX2 R39, R39 ;  /* 0x0000002700277308 */ /* 0x000ee20000000800 */
[----:B-1----:R-:W-:-:S07]  /*2d70*/  FADD.FTZ R59, R31, R72 ;  /* 0x000000481f3b7221 */ /* 0x002fce0000010000 */
[----:B------:R-:W1:Y:S08]  /*2d80*/  MUFU.EX2 R34, R34 ;  /* 0x0000002200227308 */ /* 0x000e700000000800 */
[----:B------:R-:W4:Y:S08]  /*2d90*/  MUFU.EX2 R35, R35 ;  /* 0x0000002300237308 */ /* 0x000f300000000800 */
[----:B------:R-:W5:Y:S08]  /*2da0*/  MUFU.EX2 R68, R68 ;  /* 0x0000004400447308 */ /* 0x000f700000000800 */
[----:B------:R2:W-:Y:S08]  /*2db0*/  MUFU.EX2 R3, R66 ;  /* 0x0000004200037308 */ /* 0x0005f00000000800 */
[----:B------:R-:W5:Y:S01]  /*2dc0*/  MUFU.EX2 R69, R69 ;  /* 0x0000004500457308 */ /* 0x000f620000000800 */
[----:B--2---:R-:W-:-:S01]  /*2dd0*/  FADD.FTZ R66, R38, R59 ;  /* 0x0000003b26427221 */ /* 0x004fc20000010000 */
[----:B------:R-:W-:Y:S01]  /*2de0*/  FADD.FTZ R59, R13, R58 ;  /* 0x0000003a0d3b7221 */ /* 0x000fe20000010000 */
[----:B---3--:R-:W-:-:S02]  /*2df0*/  F2FP.SATFINITE.E4M3.F32.PACK_AB_MERGE_C R38, R39, R38, RZ ;  /* 0x000000262726723e */ /* 0x008fc400048070ff */
[----:B------:R-:W-:Y:S01]  /*2e00*/  FADD.FTZ R73, R39, R66 ;  /* 0x0000004227497221 */ /* 0x000fe20000010000 */
[----:B------:R-:W-:-:S01]  /*2e10*/  FADD.FTZ R58, R14, R59 ;  /* 0x0000003b0e3a7221 */ /* 0x000fc20000010000 */
[----:B------:R-:W-:Y:S01]  /*2e20*/  F2FP.SATFINITE.E4M3.F32.PACK_AB_MERGE_C R151, R31, R26, R38 ;  /* 0x0000001a1f97723e */ /* 0x000fe20004807026 */
[----:B------:R-:W2:Y:S01]  /*2e30*/  MUFU.EX2 R42, R42 ;  /* 0x0000002a002a7308 */ /* 0x000ea20000000800 */
[----:B-1----:R-:W-:-:S01]  /*2e40*/  FADD.FTZ R66, R34, R73 ;  /* 0x0000004922427221 */ /* 0x002fc20000010000 */
[----:B------:R-:W-:-:S04]  /*2e50*/  FADD.FTZ R59, R15, R58 ;  /* 0x0000003a0f3b7221 */ /* 0x000fc80000010000 */
[----:B------:R-:W-:Y:S02]  /*2e60*/  FADD.FTZ R58, R20, R59 ;  /* 0x0000003b143a7221 */ /* 0x000fe40000010000 */
[----:B------:R-:W1:Y:S02]  /*2e70*/  MUFU.EX2 R43, R43 ;  /* 0x0000002b002b7308 */ /* 0x000e640000000800 */
[----:B------:R-:W-:-:S04]  /*2e80*/  FADD.FTZ R59, R21, R58 ;  /* 0x0000003a153b7221 */ /* 0x000fc80000010000 */
[----:B------:R-:W-:Y:S02]  /*2e90*/  FADD.FTZ R58, R24, R59 ;  /* 0x0000003b183a7221 */ /* 0x000fe40000010000 */
[----:B0-----:R4:W-:Y:S02]  /*2ea0*/  MUFU.EX2 R50, R67 ;  /* 0x0000004300327308 */ /* 0x0019e40000000800 */
[----:B------:R-:W-:-:S04]  /*2eb0*/  FADD.FTZ R9, R25, R58 ;  /* 0x0000003a19097221 */ /* 0x000fc80000010000 */
[----:B------:R-:W-:Y:S02]  /*2ec0*/  FADD.FTZ R10, R28, R9 ;  /* 0x000000091c0a7221 */ /* 0x000fe40000010000 */
[----:B------:R-:W0:Y:S01]  /*2ed0*/  MUFU.EX2 R54, R54 ;  /* 0x0000003600367308 */ /* 0x000e220000000800 */
[----:B----4-:R-:W-:-:S01]  /*2ee0*/  FADD.FTZ R67, R35, R66 ;  /* 0x0000004223437221 */ /* 0x010fc20000010000 */
[----:B------:R-:W-:-:S03]  /*2ef0*/  FADD.FTZ R29, R29, R10 ;  /* 0x0000000a1d1d7221 */ /* 0x000fc60000010000 */
[----:B-----5:R-:W-:Y:S01]  /*2f00*/  FADD.FTZ R66, R68, R67 ;  /* 0x0000004344427221 */ /* 0x020fe20000010000 */
[----:B------:R-:W-:-:S01]  /*2f10*/  FADD.FTZ R10, R32, R29 ;  /* 0x0000001d200a7221 */ /* 0x000fc20000010000 */
[C---:B------:R-:W-:Y:S01]  /*2f20*/  F2FP.SATFINITE.E4M3.F32.PACK_AB_MERGE_C R68, R69.reuse, R68, RZ ;  /* 0x000000444544723e */ /* 0x040fe200048070ff */
[----:B------:R-:W3:Y:S01]  /*2f30*/  MUFU.EX2 R55, R55 ;  /* 0x0000003700377308 */ /* 0x000ee20000000800 */
[----:B------:R-:W-:-:S02]  /*2f40*/  FADD.FTZ R67, R69, R66 ;  /* 0x0000004245437221 */ /* 0x000fc40000010000 */
[----:B------:R-:W-:Y:S02]  /*2f50*/  F2FP.SATFINITE.E4M3.F32.PACK_AB_MERGE_C R145, R35, R34, R68 ;  /* 0x000000222391723e */ /* 0x000fe40004807044 */
[----:B--2---:R-:W-:-:S03]  /*2f60*/  FADD.FTZ R66, R42, R67 ;  /* 0x000000432a427221 */ /* 0x004fc60000010000 */
[----:B------:R-:W2:Y:S01]  /*2f70*/  MUFU.EX2 R46, R46 ;  /* 0x0000002e002e7308 */ /* 0x000ea20000000800 */
[----:B-1----:R-:W-:-:S04]  /*2f80*/  FADD.FTZ R13, R43, R66 ;  /* 0x000000422b0d7221 */ /* 0x002fc80000010000 */
[----:B0-----:R-:W-:-:S03]  /*2f90*/  FADD.FTZ R20, R54, R13 ;  /* 0x0000000d36147221 */ /* 0x001fc60000010000 */
[----:B------:R-:W0:Y:S01]  /*2fa0*/  MUFU.EX2 R47, R47 ;  /* 0x0000002f002f7308 */ /* 0x000e220000000800 */
[----:B---3--:R-:W-:-:S01]  /*2fb0*/  FADD.FTZ R9, R55, R20 ;  /* 0x0000001437097221 */ /* 0x008fc20000010000 */
[----:B------:R-:W-:-:S04]  /*2fc0*/  F2FP.SATFINITE.E4M3.F32.PACK_AB_MERGE_C R54, R55, R54, RZ ;  /* 0x000000363736723e */ /* 0x000fc800048070ff */
[----:B------:R-:W-:Y:S02]  /*2fd0*/  F2FP.SATFINITE.E4M3.F32.PACK_AB_MERGE_C R147, R43, R42, R54 ;  /* 0x0000002a2b93723e */ /* 0x000fe40004807036 */
[----:B------:R-:W1:Y:S01]  /*2fe0*/  MUFU.EX2 R62, R62 ;  /* 0x0000003e003e7308 */ /* 0x000e620000000800 */
[----:B--2---:R-:W-:-:S01]  /*2ff0*/  FADD.FTZ R20, R46, R9 ;  /* 0x000000092e147221 */ /* 0x004fc20000010000 */
[----:B------:R-:W-:-:S04]  /*3000*/  FADD.FTZ R9, R33, R10 ;  /* 0x0000000a21097221 */ /* 0x000fc80000010000 */
[----:B------:R-:W-:Y:S01]  /*3010*/  FADD.FTZ R10, R36, R9 ;  /* 0x00000009240a7221 */ /* 0x000fe20000010000 */
[----:B------:R-:W-:Y:S01]  /*3020*/  F2FP.SATFINITE.E4M3.F32.PACK_AB_MERGE_C R36, R41, R36, RZ ;  /* 0x000000242924723e */ /* 0x000fe200048070ff */
[----:B------:R-:W2:Y:S01]  /*3030*/  MUFU.EX2 R63, R63 ;  /* 0x0000003f003f7308 */ /* 0x000ea20000000800 */
[----:B0-----:R-:W-:-:S01]  /*3040*/  FADD.FTZ R13, R47, R20 ;  /* 0x000000142f0d7221 */ /* 0x001fc20000010000 */
[----:B------:R-:W-:Y:S01]  /*3050*/  FADD.FTZ R10, R41, R10 ;  /* 0x0000000a290a7221 */ /* 0x000fe20000010000 */
[----:B------:R-:W-:-:S03]  /*3060*/  F2FP.SATFINITE.E4M3.F32.PACK_AB_MERGE_C R140, R33, R32, R36 ;  /* 0x00000020218c723e */ /* 0x000fc60004807024 */
[----:B------:R-:W-:Y:S02]  /*3070*/  FADD.FTZ R7, R37, R10 ;  /* 0x0000000a25077221 */ /* 0x000fe40000010000 */
[----:B------:R-:W0:Y:S01]  /*3080*/  MUFU.EX2 R40, R40 ;  /* 0x0000002800287308 */ /* 0x000e220000000800 */
[----:B-1----:R-:W-:-:S07]  /*3090*/  FADD.FTZ R4, R62, R13 ;  /* 0x0000000d3e047221 */ /* 0x002fce0000010000 */
[----:B------:R-:W1:Y:S01]  /*30a0*/  MUFU.EX2 R44, R44 ;  /* 0x0000002c002c7308 */ /* 0x000e620000000800 */
[----:B--2---:R-:W-:-:S01]  /*30b0*/  FADD.FTZ R4, R63, R4 ;  /* 0x000000043f047221 */ /* 0x004fc20000010000 */
[----:B------:R-:W-:-:S03]  /*30c0*/  F2FP.SATFINITE.E4M3.F32.PACK_AB_MERGE_C R62, R63, R62, RZ ;  /* 0x0000003e3f3e723e */ /* 0x000fc600048070ff */
[----:B------:R-:W-:Y:S01]  /*30d0*/  FADD.FTZ R9, R3, R4 ;  /* 0x0000000403097221 */ /* 0x000fe20000010000 */
[----:B------:R-:W-:Y:S02]  /*30e0*/  F2FP.SATFINITE.E4M3.F32.PACK_AB_MERGE_C R141, R47, R46, R62 ;  /* 0x0000002e2f8d723e */ /* 0x000fe4000480703e */
[----:B------:R-:W2:Y:S01]  /*30f0*/  MUFU.EX2 R70, R70 ;  /* 0x0000004600467308 */ /* 0x000ea20000000800 */
[----:B0-----:R-:W-:-:S01]  /*3100*/  FADD.FTZ R7, R40, R7 ;  /* 0x0000000728077221 */ /* 0x001fc20000010000 */
[----:B------:R-:W-:-:S06]  /*3110*/  FADD.FTZ R9, R50, R9 ;  /* 0x0000000932097221 */ /* 0x000fcc0000010000 */
[----:B------:R-:W0:Y:S01]  /*3120*/  MUFU.EX2 R45, R45 ;  /* 0x0000002d002d7308 */ /* 0x000e220000000800 */
[----:B-1----:R-:W-:-:S07]  /*3130*/  FADD.FTZ R4, R44, R7 ;  /* 0x000000072c047221 */ /* 0x002fce0000010000 */
[----:B------:R-:W1:Y:S01]  /*3140*/  MUFU.EX2 R71, R71 ;  /* 0x0000004700477308 */ /* 0x000e620000000800 */
[----:B--2---:R-:W-:-:S07]  /*3150*/  FADD.FTZ R8, R70, R9 ;  /* 0x0000000946087221 */ /* 0x004fce0000010000 */
[----:B------:R-:W-:Y:S01]  /*3160*/  MUFU.EX2 R52, R52 ;  /* 0x0000003400347308 */ /* 0x000fe20000000800 */
[C---:B0-----:R-:W-:Y:S01]  /*3170*/  F2FP.SATFINITE.E4M3.F32.PACK_AB_MERGE_C R44, R45.reuse, R44, RZ ;  /* 0x0000002c2d2c723e */ /* 0x041fe200048070ff */
[----:B------:R-:W-:-:S03]  /*3180*/  FADD.FTZ R45, R45, R4 ;  /* 0x000000042d2d7221 */ /* 0x000fc60000010000 */
[----:B------:R-:W-:-:S03]  /*3190*/  F2FP.SATFINITE.E4M3.F32.PACK_AB_MERGE_C R142, R40, R37, R44 ;  /* 0x00000025288e723e */ /* 0x000fc6000480702c */
[----:B------:R-:W0:Y:S01]  /*31a0*/  MUFU.EX2 R53, R53 ;  /* 0x0000003500357308 */ /* 0x000e220000000800 */
[----:B-1----:R-:W-:-:S01]  /*31b0*/  FADD.FTZ R8, R71, R8 ;  /* 0x0000000847087221 */ /* 0x002fc20000010000 */
[----:B------:R-:W-:-:S04]  /*31c0*/  F2FP.SATFINITE.E4M3.F32.PACK_AB_MERGE_C R70, R71, R70, RZ ;  /* 0x000000464746723e */ /* 0x000fc800048070ff */
[----:B------:R-:W-:Y:S02]  /*31d0*/  F2FP.SATFINITE.E4M3.F32.PACK_AB_MERGE_C R143, R50, R3, R70 ;  /* 0x00000003328f723e */ /* 0x000fe40004807046 */
        /* <DEDUP_REMOVED lines=14> */
[----:B------:R-:W-:Y:S01]  /*32c0*/  MUFU.EX2 R60, R60 ;  /* 0x0000003c003c7308 */ /* 0x000fe20000000800 */
[----:B--2---:R-:W-:-:S07]  /*32d0*/  FADD.FTZ R4, R78, R9 ;  /* 0x000000094e047221 */ /* 0x004fce0000010000 */
[----:B------:R-:W1:Y:S01]  /*32e0*/  MUFU.EX2 R61, R61 ;  /* 0x0000003d003d7308 */ /* 0x000e620000000800 */
[C---:B0-----:R-:W-:Y:S01]  /*32f0*/  F2FP.SATFINITE.E4M3.F32.PACK_AB_MERGE_C R78, R79.reuse, R78, RZ ;  /* 0x0000004e4f4e723e */ /* 0x041fe200048070ff */
[----:B------:R-:W-:-:S03]  /*3300*/  FADD.FTZ R79, R79, R4 ;  /* 0x000000044f4f7221 */ /* 0x000fc60000010000 */
[----:B------:R-:W-:-:S03]  /*3310*/  F2FP.SATFINITE.E4M3.F32.PACK_AB_MERGE_C R137, R6, R51, R78 ;  /* 0x000000330689723e */ /* 0x000fc6000480704e */
[----:B------:R-:W0:Y:S08]  /*3320*/  MUFU.EX2 R56, R56 ;  /* 0x0000003800387308 */ /* 0x000e300000000800 */
[----:B------:R-:W2:Y:S01]  /*3330*/  MUFU.EX2 R82, R82 ;  /* 0x0000005200527308 */ /* 0x000ea20000000800 */
[----:B-1----:R-:W-:-:S07]  /*3340*/  F2FP.SATFINITE.E4M3.F32.PACK_AB_MERGE_C R9, R61, R60, RZ ;  /* 0x0000003c3d09723e */ /* 0x002fce00048070ff */
[----:B------:R-:W1:Y:S01]  /*3350*/  MUFU.EX2 R57, R57 ;  /* 0x0000003900397308 */ /* 0x000e620000000800 */
[----:B0-----:R-:W-:-:S07]  /*3360*/  FADD.FTZ R4, R56, R53 ;  /* 0x0000003538047221 */ /* 0x001fce0000010000 */
[----:B------:R-:W0:Y:S01]  /*3370*/  MUFU.EX2 R83, R83 ;  /* 0x0000005300537308 */ /* 0x000e220000000800 */
[----:B--2---:R-:W-:-:S07]  /*3380*/  FADD.FTZ R8, R82, R79 ;  /* 0x0000004f52087221 */ /* 0x004fce0000010000 */
[----:B------:R-:W-:Y:S01]  /*3390*/  MUFU.EX2 R86, R86 ;  /* 0x0000005600567308 */ /* 0x000fe20000000800 */
[C---:B-1----:R-:W-:Y:S01]  /*33a0*/  F2FP.SATFINITE.E4M3.F32.PACK_AB_MERGE_C R138, R57.reuse, R56, R9 ;  /* 0x00000038398a723e */ /* 0x042fe20004807009 */
[----:B------:R-:W-:-:S04]  /*33b0*/  FADD.FTZ R57, R57, R4 ;  /* 0x0000000439397221 */ /* 0x000fc80000010000 */
[----:B------:R-:W-:Y:S02]  /*33c0*/  FADD.FTZ R4, R60, R57 ;  /* 0x000000393c047221 */ /* 0x000fe40000010000 */
[----:B------:R-:W1:Y:S01]  /*33d0*/  MUFU.EX2 R7, R64 ;  /* 0x0000004000077308 */ /* 0x000e620000000800 */
[----:B0-----:R-:W-:-:S01]  /*33e0*/  FADD.FTZ R9, R83, R8 ;  /* 0x0000000853097221 */ /* 0x001fc20000010000 */
[----:B------:R-:W-:Y:S01]  /*33f0*/  FADD.FTZ R4, R61, R4 ;  /* 0x000000043d047221 */ /* 0x000fe20000010000 */
[----:B-1----:R-:W-:Y:S02]  /*3400*/  F2FP.SATFINITE.E4M3.F32.PACK_AB_MERGE_C R3, R7, R86, RZ ;  /* 0x000000560703723e */ /* 0x002fe400048070ff */
[----:B------:R-:W-:Y:S02]  /*3410*/  FADD.FTZ R86, R86, R9 ;  /* 0x0000000956567221 */ /* 0x000fe40000010000 */
[----:B------:R-:W-:Y:S02]  /*3420*/  F2FP.SATFINITE.E4M3.F32.PACK_AB_MERGE_C R139, R83, R82, R3 ;  /* 0x00000052538b723e */ /* 0x000fe40004807003 */
[----:B------:R-:W-:Y:S01]  /*3430*/  FADD.FTZ R3, R7, R86 ;  /* 0x0000005607037221 */ /* 0x000fe20000010000 */
        /* <DEDUP_REMOVED lines=30> */
.L_x_8480:
[----:B------:R-:W-:-:S04]  /*3620*/  UISETP.NE.AND UP0, UPT, UR18, 0x1, UPT ;  /* 0x000000011200788c */ /* 0x000fc8000bf05270 */
[----:B------:R-:W-:-:S04]  /*3630*/  USEL UR37, URZ, 0x1, UP0 ;  /* 0x000000013f257887 */ /* 0x000fc80008000000 */
[----:B------:R-:W-:Y:S01]  /*3640*/  ULOP3.LUT UR37, UR17, UR37, URZ, 0x3c, !UPT ;  /* 0x0000002511257292 */ /* 0x000fe2000f8e3c3f */
[----:B------:R-:W-:Y:S11]  /*3650*/  @!P0 BRA `(.L_x_8471) ;  /* 0x0000000000048947 */ /* 0x000ff60003800000 */
[----:B------:R-:W-:Y:S01]  /*3660*/  BPT.TRAP 0x1 ;  /* 0x000000040000795c */ /* 0x000fe20000300000 */
.L_x_8471:
        /* <DEDUP_REMOVED lines=9> */
.L_x_8472:
[----:B-1----:R-:W-:Y:S05]  /*3700*/  @P1 BRA `(.L_x_8473) ;  /* 0x0000000000081947 */ /* 0x002fea0003800000 */
[----:B------:R-:W1:Y:S02]  /*3710*/  SYNCS.PHASECHK.TRANS64.TRYWAIT P1, [UR19+0x19c30], R0 ;  /* 0x019c3000ff0075a7 */ /* 0x000e640008020153 */
[----:B-1----:R-:W-:Y:S05]  /*3720*/  @!P1 BRA `(.L_x_8474) ;  /* 0x0000007000309947 */ /* 0x002fea0003800000 */
.L_x_8473:
[----:B------:R-:W-:Y:S01]  /*3730*/  UIMAD UR14, UR38, 0x300, UR16 ;  /* 0x00000300260e78a4 */ /* 0x000fe2000f8e0210 */
[----:B------:R-:W-:Y:S01]  /*3740*/  WARPGROUP.ARRIVE ;  /* 0x00000000000079c5 */ /* 0x000fe20000000000 */
[----:B------:R-:W-:Y:S01]  /*3750*/  UMOV UR15, 0xc0000010 ;  /* 0xc0000010000f7882 */ /* 0x000fe20000000000 */
[----:B------:R-:W-:Y:S01]  /*3760*/  UMOV UR7, 0xc0000010 ;  /* 0xc000001000077882 */ /* 0x000fe20000000000 */
[----:B------:R-:W-:Y:S02]  /*3770*/  UIADD3 UR6, UR14, 0x100, URZ ;  /* 0x000001000e067890 */ /* 0x000fe4000fffe03f */
[----:B------:R-:W-:Y:S01]  /*3780*/  UIADD3 UR10, UR14, 0x200, URZ ;  /* 0x000002000e0a7890 */ /* 0x000fe2000fffe03f */
[----:B------:R-:W-:Y:S02]  /*3790*/  UMOV UR11, 0xc0000010 ;  /* 0xc0000010000b7882 */ /* 0x000fe40000000000 */
[----:B------:R-:W-:Y:S03]  /*37a0*/  QGMMA.64x128x32.F32.E4M3.E4M3 R24, gdesc[UR12], RZ, !UPT, gsb0 ;  /* 0x01e000000c1879f3 */ /* 0x000fe6000c0008ff */
[----:B------:R-:W-:-:S02]  /*37b0*/  WARPGROUP.DEPBAR.LE gsb0, 0x0 ;  /* 0x00008000000079c5 */ /* 0x000fc40000010000 */
[----:B------:R-:W-:-:S07]  /*37c0*/  WARPGROUP.ARRIVE ;  /* 0x00000000000079c5 */ /* 0x000fce0000000000 */
[----:B------:R-:W-:Y:S03]  /*37d0*/  QGMMA.64x128x32.F32.E4M3.E4M3 R24, gdesc[UR4], R24, gsb0 ;  /* 0x01e00000041879f3 */ /* 0x000fe60008000818 */
[----:B------:R-:W-:Y:S02]  /*37e0*/  WARPGROUP.DEPBAR.LE gsb0, 0x0 ;  /* 0x00008000000079c5 */ /* 0x000fe40000010000 */
[----:B------:R-:W-:-:S07]  /*37f0*/  WARPGROUP.ARRIVE ;  /* 0x00000000000079c5 */ /* 0x000fce0000000000 */
[----:B------:R-:W-:Y:S03]  /*3800*/  QGMMA.64x128x32.F32.E4M3.E4M3 R24, gdesc[UR8], R24, gsb0 ;  /* 0x01e00000081879f3 */ /* 0x000fe60008000818 */
[----:B------:R-:W-:Y:S02]  /*3810*/  WARPGROUP.DEPBAR.LE gsb0, 0x0 ;  /* 0x00008000000079c5 */ /* 0x000fe40000010000 */
[----:B------:R-:W-:Y:S05]  /*3820*/  @!P0 BRA `(.L_x_8475) ;  /* 0x0000000000048947 */ /* 0x000fea0003800000 */
[----:B------:R-:W-:Y:S01]  /*3830*/  BPT.TRAP 0x1 ;  /* 0x000000040000795c */ /* 0x000fe20000300000 */
.L_x_8475:
[----:B------:R-:W-:Y:S01]  /*3840*/  ULEA UR11, UR18, UR43, 0x3 ;  /* 0x0000002b120b7291 */ /* 0x000fe2000f8e183f */
[----:B01----:R-:W-:-:S05]  /*3850*/  IMAD.U32 R0, RZ, RZ, UR17 ;  /* 0x00000011ff007e24 */ /* 0x003fca000f8e00ff */
[----:B------:R-:W-:-:S04]  /*3860*/  SHF.L.U32 R0, R0, 0x1f, RZ ;  /* 0x0000001f00007819 */ /* 0x000fc800000006ff */
[----:B------:R0:W1:Y:S01]  /*3870*/  SYNCS.PHASECHK.TRANS64.TRYWAIT P1, [UR11+0x19c50], R0 ;  /* 0x019c5000ff0075a7 */ /* 0x000062000802014b */
[----:B------:R-:W-:Y:S05]  /*3880*/  @!P0 BRA `(.L_x_8476) ;  /* 0x0000000000048947 */ /* 0x000fea0003800000 */
[----:B------:R-:W-:Y:S01]  /*3890*/  BPT.TRAP 0x1 ;  /* 0x000000040000795c */ /* 0x000fe20000300000 */
.L_x_8476:
[----:B-1----:R-:W-:Y:S05]  /*38a0*/  @P1 BRA `(.L_x_8477) ;  /* 0x0000000000081947 */ /* 0x002fea0003800000 */
[----:B------:R-:W1:Y:S02]  /*38b0*/  SYNCS.PHASECHK.TRANS64.TRYWAIT P1, [UR11+0x19c50], R0 ;  /* 0x019c5000ff0075a7 */ /* 0x000e64000802014b */
[----:B-1----:R-:W-:Y:S05]  /*38c0*/  @!P1 BRA `(.L_x_8478) ;  /* 0x0000006c00e09947 */ /* 0x002fea0003800000 */
.L_x_8477:
[----:B------:R-:W-:Y:S01]  /*38d0*/  UIADD3 UR6, UR43, 0x3000, URZ ;  /* 0x000030002b067890 */ /* 0x000fe2000fffe03f */
[----:B------:R-:W-:Y:S01]  /*38e0*/  WARPGROUP.ARRIVE ;  /* 0x00000000000079c5 */ /* 0x000fe20000000000 */
[----:B------:R-:W-:Y:S01]  /*38f0*/  UMOV UR7, 0x40000040 ;  /* 0x4000004000077882 */ /* 0x000fe20000000000 */
[----:B01----:R-:W-:Y:S01]  /*3900*/  FMNMX.FTZ R0, R24, R7, !PT ;  /* 0x0000000718007209 */ /* 0x003fe20007810000 */
[----:B------:R-:W-:Y:S01]  /*3910*/  USHF.R.U32.HI UR6, URZ, 0x4, UR6 ;  /* 0x000000043f067899 */ /* 0x000fe20008011606 */
[----:B------:R-:W-:Y:S02]  /*3920*/  FMNMX.FTZ R8, R26, R6, !PT ;  /* 0x000000061a087209 */ /* 0x000fe40007810000 */
[----:B------:R-:W-:Y:S01]  /*3930*/  FMNMX.FTZ R5, R25, R0, !PT ;  /* 0x0000000019057209 */ /* 0x000fe20007810000 */
[----:B------:R-:W-:Y:S01]  /*3940*/  ULOP3.LUT UR6, UR6, 0x3fff, URZ, 0xc0, !UPT ;  /* 0x00003fff06067892 */ /* 0x000fe2000f8ec03f */
[----:B------:R-:W-:Y:S02]  /*3950*/  FMNMX.FTZ R9, R27, R8, !PT ;  /* 0x000000081b097209 */ /* 0x000fe40007810000 */
        /* <DEDUP_REMOVED lines=10> */
[----:B------:R-:W-:Y:S01]  /*3a00*/  QGMMA.64x96x32.F32.E4M3.E4M3 R88, R148, gdesc[UR4], R88, gsb0 ;  /* 0x0160000494587df3 */ /* 0x000fe20008000858 */
        /* <DEDUP_REMOVED lines=56> */
[----:B------:R-:W-:Y:S02]  /*3d90*/  WARPGROUP.DEPBAR.LE gsb0, 0x0 ;  /* 0x00008000000079c5 */ /* 0x000fe40000010000 */
[----:B------:R-:W-:Y:S01]  /*3da0*/  WARPGROUP.ARRIVE ;  /* 0x00000000000079c5 */ /* 0x000fe20000000000 */
[----:B------:R-:W1:Y:S05]  /*3db0*/  SHFL.BFLY PT, R11, R8, 0x2, 0x1f ;  /* 0x0c401f00080b7f89 */ /* 0x000e6a00000e0000 */
[----:B------:R-:W2:Y:S01]  /*3dc0*/  S2R R151, SR_TID.X ;  /* 0x0000000000977919 */ /* 0x000ea20000002100 */
[----:B------:R-:W-:Y:S01]  /*3dd0*/  QGMMA.64x96x32.F32.E4M3.E4M3 R88, R144, gdesc[UR4], R88, gsb0 ;  /* 0x0160000490587df3 */ /* 0x000fe20008000858 */
[----:B------:R-:W-:Y:S01]  /*3de0*/  UIADD3 UR6, UR10, 0x4, URZ ;  /* 0x000000040a067890 */ /* 0x000fe2000fffe03f */
[----:B------:R-:W-:Y:S01]  /*3df0*/  UMOV UR7, 0x40000040 ;  /* 0x4000004000077882 */ /* 0x000fe20000000000 */
[----:B0-----:R-:W-:-:S05]  /*3e00*/  FMNMX.FTZ R9, R0, R5, !PT ;  /* 0x0000000500097209 */ /* 0x001fca0007810000 */
[----:B------:R-:W0:Y:S01]  /*3e10*/  SHFL.BFLY PT, R10, R9, 0x1, 0x1f ;  /* 0x0c201f00090a7f89 */ /* 0x000e2200000e0000 */
[----:B-1----:R-:W-:-:S05]  /*3e20*/  FMNMX.FTZ R11, R8, R11, !PT ;  /* 0x0000000b080b7209 */ /* 0x002fca0007810000 */
[----:B------:R-:W1:Y:S01]  /*3e30*/  SHFL.BFLY PT, R12, R11, 0x1, 0x1f ;  /* 0x0c201f000b0c7f89 */ /* 0x000e6200000e0000 */
[----:B--2---:R-:W-:Y:S02]  /*3e40*/  LOP3.LUT P1, RZ, R151, 0x7f, RZ, 0xc0, !PT ;  /* 0x0000007f97ff7812 */ /* 0x004fe4000782c0ff */
[----:B0-----:R-:W-:Y:S01]  /*3e50*/  FMNMX.FTZ R0, R9, R10, !PT ;  /* 0x0000000a09007209 */ /* 0x001fe20007810000 */
[----:B------:R-:W-:-:S04]  /*3e60*/  IMAD.U32 R9, RZ, RZ, UR44 ;  /* 0x0000002cff097e24 */ /* 0x000fc8000f8e00ff */
[C---:B------:R-:W-:Y:S01]  /*3e70*/  FFMA.FTZ R8, R0.reuse, R9, -8 ;  /* 0xc100000000087423 */ /* 0x040fe20000010009 */
[----:B-1----:R-:W-:Y:S01]  /*3e80*/  FMNMX.FTZ R5, R11, R12, !PT ;  /* 0x0000000c0b057209 */ /* 0x002fe20007810000 */
[----:B------:R-:W-:Y:S02]  /*3e90*/  FADD.FTZ R7, -R0, R7 ;  /* 0x0000000700077221 */ /* 0x000fe40000010100 */
[----:B------:R-:W-:-:S01]  /*3ea0*/  FFMA.FTZ R13, R32, UR44, -R8 ;  /* 0x0000002c200d7c23 */ /* 0x000fc20008010808 */
[--C-:B------:R-:W-:Y:S01]  /*3eb0*/  FFMA.FTZ R32, R49, UR44, -R8.reuse ;  /* 0x0000002c31207c23 */ /* 0x100fe20008010808 */
[----:B------:R-:W-:-:S01]  /*3ec0*/  FFMA.FTZ R49, R68, UR44, -R8 ;  /* 0x0000002c44317c23 */ /* 0x000fc20008010808 */
[----:B------:R-:W-:Y:S02]  /*3ed0*/  IMAD.U32 R68, RZ, RZ, UR44 ;  /* 0x0000002cff447e24 */ /* 0x000fe4000f8e00ff */
[----:B------:R-:W-:-:S01]  /*3ee0*/  FADD.FTZ R6, -R5, R6 ;  /* 0x0000000605067221 */ /* 0x000fc20000010100 */
[--C-:B------:R-:W-:Y:S01]  /*3ef0*/  FFMA.FTZ R14, R33, UR44, -R8.reuse ;  /* 0x0000002c210e7c23 */ /* 0x100fe20008010808 */
[----:B------:R-:W-:-:S01]  /*3f00*/  FFMA.FTZ R33, R52, UR44, -R8 ;  /* 0x0000002c34217c23 */ /* 0x000fc20008010808 */
[----:B------:R-:W-:Y:S01]  /*3f10*/  FFMA.FTZ R68, R5, R68, -8 ;  /* 0xc100000005447423 */ /* 0x000fe20000010044 */
[----:B------:R-:W-:Y:S01]  /*3f20*/  FMUL.FTZ R7, R7, UR44 ;  /* 0x0000002c07077c20 */ /* 0x000fe20008410000 */
[--C-:B------:R-:W-:Y:S01]  /*3f30*/  FFMA.FTZ R10, R24, UR44, -R8.reuse ;  /* 0x0000002c180a7c23 */ /* 0x100fe20008010808 */
[----:B------:R-:W-:-:S01]  /*3f40*/  FFMA.FTZ R52, R69, UR44, -R8 ;  /* 0x0000002c45347c23 */ /* 0x000fc20008010808 */
[----:B------:R-:W-:Y:S01]  /*3f50*/  FMUL.FTZ R6, R6, UR44 ;  /* 0x0000002c06067c20 */ /* 0x000fe20008410000 */
[----:B------:R-:W-:-:S01]  /*3f60*/  FFMA.FTZ R69, R26, UR44, -R68 ;  /* 0x0000002c1a457c23 */ /* 0x000fc20008010844 */
[----:B------:R-:W-:Y:S01]  /*3f70*/  FFMA.FTZ R9, R25, UR44, -R8 ;  /* 0x0000002c19097c23 */ /* 0x000fe20008010808 */
[----:B------:R-:W-:-:S01]  /*3f80*/  FFMA.FTZ R26, R27, UR44, -R68 ;  /* 0x0000002c1b1a7c23 */ /* 0x000fc20008010844 */
        /* <DEDUP_REMOVED lines=42> */
[----:B------:R-:W-:Y:S01]  /*4230*/  FFMA.FTZ R45, R64, UR44, -R8 ;  /* 0x0000002c402d7c23 */ /* 0x000fe20008010808 */
[----:B------:R-:W-:-:S02]  /*4240*/  WARPGROUP.DEPBAR.LE gsb0, 0x0 ;  /* 0x00008000000079c5 */ /* 0x000fc40000010000 */
[----:B------:R-:W-:Y:S01]  /*4250*/  WARPGROUP.ARRIVE ;  /* 0x00000000000079c5 */ /* 0x000fe20000000000 */
[----:B------:R-:W-:-:S01]  /*4260*/  FFMA.FTZ R48, R65, UR44, -R8 ;  /* 0x0000002c41307c23 */ /* 0x000fc20008010808 */
[----:B------:R-:W-:Y:S01]  /*4270*/  FFMA.FTZ R57, R76, UR44, -R8 ;  /* 0x0000002c4c397c23 */ /* 0x000fe20008010808 */
[----:B------:R-:W1:Y:S01]  /*4280*/  MUFU.EX2 R11, R11 ;  /* 0x0000000b000b7308 */ /* 0x000e620000000800 */
[----:B0-----:R-:W-:-:S01]  /*4290*/  FADD.FTZ R4, R9, R4 ;  /* 0x0000000409047221 */ /* 0x001fc20000010000 */
[--C-:B------:R-:W-:Y:S01]  /*42a0*/  FFMA.FTZ R60, R77, UR44, -R8.reuse ;  /* 0x0000002c4d3c7c23 */ /* 0x100fe20008010808 */
[----:B------:R-:W-:Y:S01]  /*42b0*/  QGMMA.64x96x32.F32.E4M3.E4M3 R88, R140, gdesc[UR4], R88, gsb0 ;  /* 0x016000048c587df3 */ /* 0x000fe20008000858 */
[----:B------:R-:W-:Y:S01]  /*42c0*/  UIADD3 UR6, UR10, 0x6, URZ ;  /* 0x000000060a067890 */ /* 0x000fe2000fffe03f */
[--C-:B------:R-:W-:Y:S01]  /*42d0*/  FFMA.FTZ R61, R80, UR44, -R8.reuse ;  /* 0x0000002c503d7c23 */ /* 0x100fe20008010808 */
[----:B------:R-:W-:Y:S01]  /*42e0*/  UMOV UR7, 0x40000040 ;  /* 0x4000004000077882 */ /* 0x000fe20000000000 */
[----:B------:R-:W-:Y:S01]  /*42f0*/  FFMA.FTZ R64, R81, UR44, -R8 ;  /* 0x0000002c51407c23 */ /* 0x000fe20008010808 */
[----:B------:R-:W0:Y:S01]  /*4300*/  MUFU.EX2 R27, R27 ;  /* 0x0000001b001b7308 */ /* 0x000e220000000800 */
[----:B--2---:R-:W-:-:S01]  /*4310*/  FADD.FTZ R72, R26, R3 ;  /* 0x000000031a487221 */ /* 0x004fc20000010000 */
[--C-:B------:R-:W-:Y:S01]  /*4320*/  FFMA.FTZ R65, R84, UR44, -R8.reuse ;  /* 0x0000002c54417c23 */ /* 0x100fe20008010808 */
[----:B------:R-:W-:-:S05]  /*4330*/  FFMA.FTZ R8, R85, UR44, -R8 ;  /* 0x0000002c55087c23 */ /* 0x000fca0008010808 */
        /* <DEDUP_REMOVED lines=26> */
[--C-:B------:R-:W-:Y:S01]  /*44e0*/  FFMA.FTZ R67, R70, UR44, -R68.reuse ;  /* 0x0000002c46437c23 */ /* 0x100fe20008010844 */
[----:B------:R-:W-:-:S05]  /*44f0*/  FFMA.FTZ R70, R71, UR44, -R68 ;  /* 0x0000002c47467c23 */ /* 0x000fca0008010844 */
[----:B------:R-:W2:Y:S01]  /*4500*/  MUFU.EX2 R24, R24 ;  /* 0x0000001800187308 */ /* 0x000ea20000000800 */
[----:B------:R-:W-:Y:S02]  /*4510*/  WARPGROUP.DEPBAR.LE gsb0, 0x0 ;  /* 0x00008000000079c5 */ /* 0x000fe40000010000 */
[----:B------:R-:W-:Y:S01]  /*4520*/  WARPGROUP.ARRIVE ;  /* 0x00000000000079c5 */ /* 0x000fe20000000000 */
[----:B-1----:R-:W-:-:S04]  /*4530*/  FADD.FTZ R3, R21, R4 ;  /* 0x0000000415037221 */ /* 0x002fc80000010000 */
[----:B------:R-:W1:Y:S01]  /*4540*/  MUFU.EX2 R42, R42 ;  /* 0x0000002a002a7308 */ /* 0x000e620000000800 */
[----:B------:R-:W-:Y:S01]  /*4550*/  QGMMA.64x96x32.F32.E4M3.E4M3 R88, R136, gdesc[UR4], R88, gsb0 ;  /* 0x0160000488587df3 */ /* 0x000fe20008000858 */
        /* <DEDUP_REMOVED lines=29> */
[----:B------:R-:W-:-:S06]  /*4730*/  WARPGROUP.DEPBAR.LE gsb0, 0x0 ;  /* 0x00008000000079c5 */ /* 0x000fcc0000010000 */
        /* <DEDUP_REMOVED lines=36> */
[----:B------:R-:W-:-:S04]  /*4980*/  IMAD.U32 R3, RZ, RZ, UR19 ;  /* 0x00000013ff037e24 */ /* 0x000fc8000f8e00ff */
[----:B------:R-:W-:Y:S02]  /*4990*/  @!P1 VIADD R3, R3, 0x19c40 ;  /* 0x00019c4003039836 */ /* 0x000fe40000000000 */
[----:B------:R-:W1:Y:S01]  /*49a0*/  MUFU.EX2 R71, R71 ;  /* 0x0000004700477308 */ /* 0x000e620000000800 */
[----:B0-----:R-:W-:-:S01]  /*49b0*/  FADD.FTZ R78, R70, R77 ;  /* 0x0000004d464e7221 */ /* 0x001fc20000010000 */
[--C-:B------:R-:W-:Y:S01]  /*49c0*/  FFMA.FTZ R77, R86, UR44, -R68.reuse ;  /* 0x0000002c564d7c23 */ /* 0x100fe20008010844 */
[----:B------:R-:W-:-:S01]  /*49d0*/  FFMA.FTZ R68, R87, UR44, -R68 ;  /* 0x0000002c57447c23 */ /* 0x000fc20008010844 */
[----:B------:R-:W-:-:S04]  /*49e0*/  @!P1 PRMT R3, RZ, 0x654, R3 ;  /* 0x00000654ff039816 */ /* 0x000fc80000000003 */
[----:B------:R-:W0:Y:S01]  /*49f0*/  MUFU.EX2 R56, R56 ;  /* 0x0000003800387308 */ /* 0x000e220000000800 */
[----:B--2---:R-:W-:-:S01]  /*4a00*/  FADD.FTZ R79, R53, R4 ;  /* 0x00000004354f7221 */ /* 0x004fc20000010000 */
[----:B------:R2:W-:Y:S06]  /*4a10*/  @!P1 SYNCS.ARRIVE.TRANS64.RED.A1T0 RZ, [R3+URZ], RZ ;  /* 0x000000ff03ff99a7 */ /* 0x0005ec000810043f */
[----:B------:R-:W3:Y:S01]  /*4a20*/  MUFU.EX2 R72, R72 ;  /* 0x0000004800487308 */ /* 0x000ee20000000800 */
[----:B-1----:R-:W-:-:S07]  /*4a30*/  FADD.FTZ R81, R71, R78 ;  /* 0x0000004e47517221 */ /* 0x002fce0000010000 */
[----:B------:R-:W1:Y:S01]  /*4a40*/  MUFU.EX2 R57, R57 ;  /* 0x0000003900397308 */ /* 0x000e620000000800 */
[----:B0-----:R-:W-:-:S07]  /*4a50*/  FADD.FTZ R4, R56, R79 ;  /* 0x0000004f38047221 */ /* 0x001fce0000010000 */
[----:B------:R-:W0:Y:S01]  /*4a60*/  MUFU.EX2 R73, R73 ;  /* 0x0000004900497308 */ /* 0x000e220000000800 */
[----:B---3--:R-:W-:-:S07]  /*4a70*/  FADD.FTZ R78, R72, R81 ;  /* 0x00000051484e7221 */ /* 0x008fce0000010000 */
[----:B------:R-:W3:Y:S01]  /*4a80*/  MUFU.EX2 R60, R60 ;  /* 0x0000003c003c7308 */ /* 0x000ee20000000800 */
[----:B-1----:R-:W-:-:S07]  /*4a90*/  FADD.FTZ R79, R57, R4 ;  /* 0x00000004394f7221 */ /* 0x002fce0000010000 */
[----:B------:R-:W1:Y:S01]  /*4aa0*/  MUFU.EX2 R74, R74 ;  /* 0x0000004a004a7308 */ /* 0x000e620000000800 */
[----:B0-----:R-:W-:-:S07]  /*4ab0*/  FADD.FTZ R81, R73, R78 ;  /* 0x0000004e49517221 */ /* 0x001fce0000010000 */
[----:B------:R-:W2:Y:S01]  /*4ac0*/  MUFU.EX2 R61, R61 ;  /* 0x0000003d003d7308 */ /* 0x000ea20000000800 */
[----:B---3--:R-:W-:-:S07]  /*4ad0*/  FADD.FTZ R4, R60, R79 ;  /* 0x0000004f3c047221 */ /* 0x008fce0000010000 */
        /* <DEDUP_REMOVED lines=18> */
.L_x_8479:
[----:B------:R-:W-:Y:S01]  /*4c00*/  UIADD3 UR6, UR11, 0x19c60, URZ ;  /* 0x00019c600b067890 */ /* 0x000fe2000fffe03f */
[----:B------:R-:W-:Y:S01]  /*4c10*/  ISETP.LT.AND P1, PT, RZ, UR47, PT ;  /* 0x0000002fff007c0c */ /* 0x000fe2000bf21270 */
[----:B------:R-:W-:Y:S01]  /*4c20*/  UIADD3 UR7, UR47, -0x1, URZ ;  /* 0xffffffff2f077890 */ /* 0x000fe2000fffe03f */
[----:B------:R-:W-:Y:S01]  /*4c30*/  F2FP.SATFINITE.E4M3.F32.PACK_AB_MERGE_C R11, R12, R11, RZ ;  /* 0x0000000b0c0b723e */ /* 0x000fe200048070ff */
[----:B------:R-:W-:Y:S01]  /*4c40*/  UPRMT UR6, UR41, 0x654, UR6 ;  /* 0x0000065429067896 */ /* 0x000fe20008000006 */
[----:B------:R-:W-:Y:S01]  /*4c50*/  F2FP.SATFINITE.E4M3.F32.PACK_AB_MERGE_C R27, R30, R27, RZ ;  /* 0x0000001b1e1b723e */ /* 0x000fe200048070ff */
[----:B------:R-:W-:Y:S01]  /*4c60*/  UMOV UR17, UR37 ;  /* 0x0000002500117c82 */ /* 0x000fe20008000000 */
[----:B------:R-:W-:Y:S01]  /*4c70*/  F2FP.SATFINITE.E4M3.F32.PACK_AB_MERGE_C R15, R20, R15, RZ ;  /* 0x0000000f140f723e */ /* 0x000fe200048070ff */
[----:B------:R-:W-:Y:S01]  /*4c80*/  UMOV UR18, UR38 ;  /* 0x0000002600127c82 */ /* 0x000fe20008000000 */
[----:B------:R-:W-:Y:S01]  /*4c90*/  F2FP.SATFINITE.E4M3.F32.PACK_AB_MERGE_C R35, R38, R35, RZ ;  /* 0x000000232623723e */ /* 0x000fe200048070ff */
[----:B------:R-:W-:Y:S01]  /*4ca0*/  UMOV UR47, UR7 ;  /* 0x00000007002f7c82 */ /* 0x000fe20008000000 */
        /* <DEDUP_REMOVED lines=80> */
.L_x_8470:
[----:B------:R-:W-:Y:S06]  /*51b0*/  BAR.ARV 0x8, 0x200 ;  /* 0x0208000000007b1d */ /* 0x000fec0000002000 */
[----:B------:R-:W-:Y:S05]  /*51c0*/  @!P0 BRA `(.L_x_8481) ;  /* 0x0000000000048947 */ /* 0x000fea0003800000 */
[----:B------:R-:W-:Y:S01]  /*51d0*/  BPT.TRAP 0x1 ;  /* 0x000000040000795c */ /* 0x000fe20000300000 */
.L_x_8481:
[----:B------:R-:W-:Y:S01]  /*51e0*/  ULEA UR4, UR38, UR43, 0x3 ;  /* 0x0000002b26047291 */ /* 0x000fe2000f8e183f */
[----:B------:R-:W-:-:S05]  /*51f0*/  IMAD.U32 R6, RZ, RZ, UR37 ;  /* 0x00000025ff067e24 */ /* 0x000fca000f8e00ff */
[----:B------:R-:W-:-:S04]  /*5200*/  SHF.L.U32 R6, R6, 0x1f, RZ ;  /* 0x0000001f06067819 */ /* 0x000fc800000006ff */
[----:B------:R0:W1:Y:S01]  /*5210*/  SYNCS.PHASECHK.TRANS64.TRYWAIT P1, [UR4+0x19c50], R6 ;  /* 0x019c5006ff0075a7 */ /* 0x0000620008020144 */
[----:B------:R-:W-:Y:S05]  /*5220*/  @!P0 BRA `(.L_x_8482) ;  /* 0x0000000000048947 */ /* 0x000fea0003800000 */
[----:B------:R-:W-:Y:S01]  /*5230*/  BPT.TRAP 0x1 ;  /* 0x000000040000795c */ /* 0x000fe20000300000 */
.L_x_8482:
[----:B-1----:R-:W-:Y:S05]  /*5240*/  @P1 BRA `(.L_x_8483) ;  /* 0x0000000000081947 */ /* 0x002fea0003800000 */
[----:B------:R-:W1:Y:S02]  /*5250*/  SYNCS.PHASECHK.TRANS64.TRYWAIT P1, [UR4+0x19c50], R6 ;  /* 0x019c5006ff0075a7 */ /* 0x000e640008020144 */
[----:B-1----:R-:W-:Y:S05]  /*5260*/  @!P1 BRA `(.L_x_8484) ;  /* 0x0000005400909947 */ /* 0x002fea0003800000 */
.L_x_8483:
        /* <DEDUP_REMOVED lines=8> */
[----:B------:R-:W-:Y:S01]  /*52f0*/  ULOP3.LUT UR12, UR5, 0x10000, URZ, 0xfc, !UPT ;  /* 0x00010000050c7892 */ /* 0x000fe2000f8efc3f */
[----:B------:R-:W-:-:S04]  /*5300*/  PLOP3.LUT P1, PT, PT, PT, UP0, 0x80, 0x0 ;  /* 0x000000000000781c */ /* 0x000fc80003f2f008 */
        /* <DEDUP_REMOVED lines=8> */
[----:B------:R-:W-:Y:S02]  /*5390*/  @UP0 USHF.R.S32.HI UR7, URZ, 0x1f, UR13 ;  /* 0x0000001f3f070899 */ /* 0x000fe4000801140d */
[----:B------:R-:W-:Y:S01]  /*53a0*/  UIMAD UR5, UR38, 0x300, UR12 ;  /* 0x00000300260578a4 */ /* 0x000fe2000f8e020c */
[----:B------:R-:W-:Y:S01]  /*53b0*/  @UP0 ULDC.64 UR14, c[0x0][0x9d0] ;  /* 0x00027400000e0ab9 */ /* 0x000fe20000000a00 */
[----:B------:R-:W-:Y:S02]  /*53c0*/  @UP0 UIADD3 UR11, UR11, UR6, URZ ;  /* 0x000000060b0b0290 */ /* 0x000fe4000fffe03f */
[----:B------:R-:W-:-:S03]  /*53d0*/  @UP0 UIMAD UR12, UR7, UR14, URZ ;  /* 0x0000000e070c02a4 */ /* 0x000fc6000f8e023f */
[----:B------:R-:W-:Y:S01]  /*53e0*/  UMOV UR6, UR5 ;  /* 0x0000000500067c82 */ /* 0x000fe20008000000 */
[----:B------:R-:W-:Y:S01]  /*53f0*/  UMOV UR7, 0x40000040 ;  /* 0x4000004000077882 */ /* 0x000fe20000000000 */
[----:B------:R-:W-:Y:S01]  /*5400*/  @UP0 UIMAD UR12, UR13, UR15, UR12 ;  /* 0x0000000f0d0c02a4 */ /* 0x000fe2000f8e020c */
[----:B------:R-:W-:Y:S01]  /*5410*/  QGMMA.64x96x32.F32.E4M3.E4M3 R88, R148, gdesc[UR4], R88, gsb0 ;  /* 0x0160000494587df3 */ /* 0x000fe20008000858 */
[----:B------:R-:W-:-:S04]  /*5420*/  @UP0 UIMAD.WIDE.U32 UR10, UR13, UR14, UR10 ;  /* 0x0000000e0d0a02a5 */ /* 0x000fc8000f8e000a */
[----:B------:R-:W-:Y:S02]  /*5430*/  @UP0 UIADD3 UR6, UR11, UR12, URZ ;  /* 0x0000000c0b060290 */ /* 0x000fe4000fffe03f */
[----:B------:R-:W-:-:S04]  /*5440*/  @UP0 ULEA UR8, UP1, UR10, UR8, 0x2 ;  /* 0x000000080a080291 */ /* 0x000fc8000f82103f */
[----:B------:R-:W-:Y:S02]  /*5450*/  @UP0 ULEA.HI.X UR9, UR10, UR9, UR6, 0x2, UP1 ;  /* 0x000000090a090291 */ /* 0x000fe400088f1406 */
[----:B01----:R-:W-:-:S04]  /*5460*/  IMAD.U32 R6, RZ, RZ, UR8 ;  /* 0x00000008ff067e24 */ /* 0x003fc8000f8e00ff */
[----:B------:R-:W-:-:S05]  /*5470*/  IMAD.U32 R7, RZ, RZ, UR9 ;  /* 0x00000009ff077e24 */ /* 0x000fca000f8e00ff */
[----:B------:R0:W2:Y:S01]  /*5480*/  @P1 LDG.E R9, desc[UR52][R6.64] ;  /* 0x0000003406091981 */ /* 0x0000a2000c1e1900 */
[----:B------:R-:W-:Y:S01]  /*5490*/  UIADD3 UR6, UR5, 0x2, URZ ;  /* 0x0000000205067890 */ /* 0x000fe2000fffe03f */
[----:B------:R-:W-:Y:S01]  /*54a0*/  UMOV UR7, 0x40000040 ;  /* 0x4000004000077882 */ /* 0x000fe20000000000 */
[----:B------:R-:W-:Y:S02]  /*54b0*/  WARPGROUP.DEPBAR.LE gsb0, 0x0 ;  /* 0x00008000000079c5 */ /* 0x000fe40000010000 */
[----:B------:R-:W-:-:S06]  /*54c0*/  WARPGROUP.ARRIVE ;  /* 0x00000000000079c5 */ /* 0x000fcc0000000000 */
[----:B------:R-:W-:Y:S01]  /*54d0*/  QGMMA.64x96x32.F32.E4M3.E4M3 R88, R144, gdesc[UR4], R88, gsb0 ;  /* 0x0160000490587df3 */ /* 0x000fe20008000858 */
[----:B------:R-:W-:Y:S01]  /*54e0*/  UIADD3 UR6, UR5, 0x4, URZ ;  /* 0x0000000405067890 */ /* 0x000fe2000fffe03f */
[----:B------:R-:W-:Y:S01]  /*54f0*/  UMOV UR7, 0x40000040 ;  /* 0x4000004000077882 */ /* 0x000fe20000000000 */
[----:B------:R-:W1:Y:S04]  /*5500*/  SHFL.BFLY PT, R11, R4, 0x2, 0x1f ;  /* 0x0c401f00040b7f89 */ /* 0x000e6800000e0000 */
[----:B------:R-:W3:Y:S01]  /*5510*/  SHFL.BFLY PT, R8, R3, 0x2, 0x1f ;  /* 0x0c401f0003087f89 */ /* 0x000ee200000e0000 */
[----:B------:R-:W-:Y:S02]  /*5520*/  WARPGROUP.DEPBAR.LE gsb0, 0x0 ;  /* 0x00008000000079c5 */ /* 0x000fe40000010000 */
[----:B------:R-:W-:-:S06]  /*5530*/  WARPGROUP.ARRIVE ;  /* 0x00000000000079c5 */ /* 0x000fcc0000000000 */
[----:B------:R-:W-:Y:S01]  /*5540*/  QGMMA.64x96x32.F32.E4M3.E4M3 R88, R140, gdesc[UR4], R88, gsb0 ;  /* 0x016000048c587df3 */ /* 0x000fe20008000858 */
        /* <DEDUP_REMOVED lines=13> */
[----:B------:R-:W-:Y:S01]  /*5620*/  FSETP.NE.FTZ.AND P3, PT, R11, RZ, PT ;  /* 0x000000ff0b00720b */ /* 0x000fe20003f75000 */
[----:B------:R-:W-:Y:S02]  /*5630*/  WARPGROUP.DEPBAR.LE gsb0, 0x0 ;  /* 0x00008000000079c5 */ /* 0x000fe40000010000 */
[----:B------:R-:W-:-:S06]  /*5640*/  WARPGROUP.ARRIVE ;  /* 0x00000000000079c5 */ /* 0x000fcc0000000000 */
[----:B------:R-:W-:Y:S01]  /*5650*/  QGMMA.64x96x32.F32.E4M3.E4M3 R88, R136, gdesc[UR4], R88, gsb0 ;  /* 0x0160000488587df3 */ /* 0x000fe20008000858 */
        /* <DEDUP_REMOVED lines=21> */
.L_x_8485:
        /* <DEDUP_REMOVED lines=34> */
[----:B------:R-:W-:Y:S01]  /*59d0*/  FMUL.FTZ R57, R135, R58 ;  /* 0x0000003a87397220 */ /* 0x000fe20000410000 */
        /* <DEDUP_REMOVED lines=8> */
[-C--:B------:R-:W-:Y:S01]  /*5a60*/  FMUL.FTZ R21, R101, R56.reuse ;  /* 0x0000003865157220 */ /* 0x080fe20000410000 */
[-C--:B------:R-:W-:Y:S01]  /*5a70*/  FMUL.FTZ R24, R97, R56.reuse ;  /* 0x0000003861187220 */ /* 0x080fe20000410000 */
[----:B------:R-:W-:Y:S01]  /*5a80*/  FMUL.FTZ R43, R124, R56 ;  /* 0x000000387c2b7220 */ /* 0x000fe20000410000 */
[----:B------:R-:W-:-:S02]  /*5a90*/  IMAD.X R5, RZ, RZ, UR7, P0 ;  /* 0x00000007ff057e24 */ /* 0x000fc400080e06ff */
[-C--:B------:R-:W-:Y:S01]  /*5aa0*/  FMUL.FTZ R44, R120, R56.reuse ;  /* 0x00000038782c7220 */ /* 0x080fe20000410000 */
[-C--:B------:R-:W-:Y:S01]  /*5ab0*/  FMUL.FTZ R51, R132, R56.reuse ;  /* 0x0000003884337220 */ /* 0x080fe20000410000 */
[-C--:B------:R-:W-:Y:S01]  /*5ac0*/  FMUL.FTZ R52, R128, R56.reuse ;  /* 0x0000003880347220 */ /* 0x080fe20000410000 */
[-C--:B------:R-:W-:Y:S01]  /*5ad0*/  FMUL.FTZ R55, R133, R56.reuse ;  /* 0x0000003885377220 */ /* 0x080fe20000410000 */
[----:B------:R0:W2:Y:S01]  /*5ae0*/  LDG.E.CONSTANT R0, desc[UR52][R4.64] ;  /* 0x0000003404007981 */ /* 0x0000a2000c1e9900 */
[----:B------:R-:W-:Y:S01]  /*5af0*/  F2FP.BF16.F32.PACK_AB R6, R6, R7 ;  /* 0x000000070606723e */ /* 0x000fe200000010ff */
[----:B------:R-:W-:Y:S01]  /*5b00*/  UMOV UR6, UR43 ;  /* 0x0000002b00067c82 */ /* 0x000fe20008000000 */
[----:B-1----:R-:W-:Y:S01]  /*5b10*/  UMOV UR7, UR5 ;  /* 0x0000000500077c82 */ /* 0x002fe20008000000 */
[----:B------:R-:W-:Y:S01]  /*5b20*/  LOP3.LUT P0, R7, R59, 0x3, RZ, 0xc0, !PT ;  /* 0x000000033b077812 */ /* 0x000fe2000780c0ff */
[----:B------:R-:W-:Y:S01]  /*5b30*/  FMUL.FTZ R56, R129, R56 ;  /* 0x0000003881387220 */ /* 0x000fe20000410000 */
[----:B------:R-:W-:Y:S01]  /*5b40*/  F2FP.BF16.F32.PACK_AB R9, R9, R10 ;  /* 0x0000000a0909723e */ /* 0x000fe200000010ff */
[----:B------:R-:W1:Y:S01]  /*5b50*/  LDC R81, c[0x0][0xc38] ;  /* 0x00030e00ff517b82 */ /* 0x000e620000000800 */
[----:B------:R-:W-:Y:S01]  /*5b60*/  ISETP.EQ.OR P0, PT, R7, 0x3, !P0 ;  /* 0x000000030700780c */ /* 0x000fe20004702670 */
[----:B------:R-:W-:Y:S01]  /*5b70*/  UIADD3 UR5, -UR40, URZ, URZ ;  /* 0x0000003f28057290 */ /* 0x000fe2000fffe13f */
[----:B------:R-:W-:Y:S01]  /*5b80*/  F2FP.BF16.F32.PACK_AB R42, R41, R42 ;  /* 0x0000002a292a723e */ /* 0x000fe200000010ff */
[----:B0-----:R-:W-:Y:S01]  /*5b90*/  FMUL.FTZ R4, R94, R58 ;  /* 0x0000003a5e047220 */ /* 0x001fe20000410000 */
[----:B------:R-:W-:Y:S01]  /*5ba0*/  F2FP.BF16.F32.PACK_AB R48, R47, R48 ;  /* 0x000000302f30723e */ /* 0x000fe200000010ff */
[-C--:B------:R-:W-:Y:S01]  /*5bb0*/  FMUL.FTZ R5, R90, R58.reuse ;  /* 0x0000003a5a057220 */ /* 0x080fe20000410000 */
[----:B------:R-:W-:Y:S01]  /*5bc0*/  SEL R47, R6, R9, P0 ;  /* 0x00000009062f7207 */ /* 0x000fe20000000000 */
[----:B------:R-:W-:Y:S01]  /*5bd0*/  FMUL.FTZ R58, R131, R58 ;  /* 0x0000003a833a7220 */ /* 0x000fe20000410000 */
[----:B------:R-:W-:Y:S01]  /*5be0*/  SEL R41, R9, R6, P0 ;  /* 0x0000000609297207 */ /* 0x000fe20000000000 */
[----:B------:R-:W-:Y:S01]  /*5bf0*/  ULDC.64 UR8, c[0x0][0xb90] ;  /* 0x0002e40000087ab9 */ /* 0x000fe20000000a00 */
[----:B------:R-:W0:Y:S01]  /*5c00*/  LDC R9, c[0x0][0xbe8] ;  /* 0x0002fa00ff097b82 */ /* 0x000e220000000800 */
[----:B------:R-:W-:Y:S01]  /*5c10*/  F2FP.BF16.F32.PACK_AB R35, R35, R36 ;  /* 0x000000242323723e */ /* 0x000fe200000010ff */
[----:B------:R-:W-:Y:S01]  /*5c20*/  USHF.R.S32.HI UR14, URZ, 0x1f, UR40 ;  /* 0x0000001f3f0e7899 */ /* 0x000fe20008011428 */
[----:B------:R-:W-:Y:S01]  /*5c30*/  F2FP.BF16.F32.PACK_AB R40, R39, R40 ;  /* 0x000000282728723e */ /* 0x000fe200000010ff */
[----:B------:R-:W-:Y:S01]  /*5c40*/  ULDC.64 UR10, c[0x0][0xb98] ;  /* 0x0002e600000a7ab9 */ /* 0x000fe20000000a00 */
[----:B------:R-:W-:Y:S01]  /*5c50*/  F2FP.BF16.F32.PACK_AB R4, R4, R5 ;  /* 0x000000050404723e */ /* 0x000fe200000010ff */
[----:B------:R-:W-:Y:S01]  /*5c60*/  UIADD3 UR4, UR4, 0x19c60, URZ ;  /* 0x00019c6004047890 */ /* 0x000fe2000fffe03f */
[----:B------:R-:W-:-:S02]  /*5c70*/  F2FP.BF16.F32.PACK_AB R5, R37, R38 ;  /* 0x000000262505723e */ /* 0x000fc400000010ff */
[----:B------:R-:W-:Y:S01]  /*5c80*/  F2FP.BF16.F32.PACK_AB R58, R57, R58 ;  /* 0x0000003a393a723e */ /* 0x000fe200000010ff */
[----:B------:R-:W-:Y:S01]  /*5c90*/  UPRMT UR4, UR41, 0x654, UR4 ;  /* 0x0000065429047896 */ /* 0x000fe20008000004 */
[----:B------:R-:W-:Y:S01]  /*5ca0*/  F2FP.BF16.F32.PACK_AB R10, R33, R34 ;  /* 0x00000022210a723e */ /* 0x000fe200000010ff */
[----:B------:R-:W-:Y:S01]  /*5cb0*/  IMAD.U32 R34, RZ, RZ, UR6 ;  /* 0x00000006ff227e24 */ /* 0x000fe2000f8e00ff */
[----:B------:R-:W-:Y:S01]  /*5cc0*/  SEL R57, R35, R40, P0 ;  /* 0x0000002823397207 */ /* 0x000fe20000000000 */
[----:B------:R-:W-:Y:S01]  /*5cd0*/  ULDC UR6, c[0x0][0xc44] ;  /* 0x0003110000067ab9 */ /* 0x000fe20000000800 */
[----:B------:R-:W-:Y:S01]  /*5ce0*/  SEL R38, R40, R35, P0 ;  /* 0x0000002328267207 */ /* 0x000fe20000000000 */
[----:B------:R-:W-:Y:S01]  /*5cf0*/  IMAD.U32 R35, RZ, RZ, UR7 ;  /* 0x00000007ff237e24 */ /* 0x000fe2000f8e00ff */
[----:B------:R-:W-:Y:S01]  /*5d00*/  F2FP.BF16.F32.PACK_AB R29, R29, R30 ;  /* 0x0000001e1d1d723e */ /* 0x000fe200000010ff */
[----:B------:R-:W-:Y:S01]  /*5d10*/  UIMAD UR13, UR6, UR5, UR39 ;  /* 0x00000005060d72a4 */ /* 0x000fe2000f8e0227 */
[----:B------:R-:W-:Y:S01]  /*5d20*/  F2FP.BF16.F32.PACK_AB R32, R31, R32 ;  /* 0x000000201f20723e */ /* 0x000fe200000010ff */
[----:B------:R-:W-:Y:S01]  /*5d30*/  IMAD.WIDE R30, R154, 0x2, R34 ;  /* 0x000000029a1e7825 */ /* 0x000fe200078e0222 */
[----:B------:R-:W-:Y:S01]  /*5d40*/  F2FP.BF16.F32.PACK_AB R27, R27, R28 ;  /* 0x0000001c1b1b723e */ /* 0x000fe200000010ff */
[----:B------:R-:W-:Y:S01]  /*5d50*/  USHF.R.S32.HI UR12, URZ, 0x1f, UR13 ;  /* 0x0000001f3f0c7899 */ /* 0x000fe2000801140d */
[----:B------:R-:W-:Y:S01]  /*5d60*/  F2FP.BF16.F32.PACK_AB R56, R55, R56 ;  /* 0x000000383738723e */ /* 0x000fe200000010ff */
[----:B------:R-:W-:Y:S01]  /*5d70*/  UIMAD.WIDE.U32 UR6, UR13, UR8, URZ ;  /* 0x000000080d0672a5 */ /* 0x000fe2000f8e003f */
[----:B------:R-:W-:Y:S01]  /*5d80*/  SEL R55, R27, R32, P0 ;  /* 0x000000201b377207 */ /* 0x000fe20000000000 */
[----:B------:R-:W-:Y:S01]  /*5d90*/  UIMAD UR5, UR12, UR8, URZ ;  /* 0x000000080c0572a4 */ /* 0x000fe2000f8e023f */
[----:B------:R-:W-:Y:S01]  /*5da0*/  SEL R37, R32, R27, P0 ;  /* 0x0000001b20257207 */ /* 0x000fe20000000000 */
[----:B------:R-:W-:Y:S01]  /*5db0*/  UIMAD UR8, UR14, UR10, URZ ;  /* 0x0000000a0e0872a4 */ /* 0x000fe2000f8e023f */
[----:B------:R-:W-:Y:S01]  /*5dc0*/  IADD3 R27, P2, R30, 0x6000, RZ ;  /* 0x000060001e1b7810 */ /* 0x000fe20007f5e0ff */
[----:B------:R-:W-:Y:S01]  /*5dd0*/  UIMAD UR5, UR13, UR9, UR5 ;  /* 0x000000090d0572a4 */ /* 0x000fe2000f8e0205 */
[----:B------:R-:W-:Y:S01]  /*5de0*/  F2FP.BF16.F32.PACK_AB R26, R25, R26 ;  /* 0x0000001a191a723e */ /* 0x000fe200000010ff */
[----:B------:R-:W-:Y:S01]  /*5df0*/  UIMAD UR8, UR40, UR11, UR8 ;  /* 0x0000000b280872a4 */ /* 0x000fe2000f8e0208 */
[----:B------:R-:W-:Y:S01]  /*5e00*/  SEL R71, R5, R42, P0 ;  /* 0x0000002a05477207 */ /* 0x000fe20000000000 */
[----:B------:R-:W-:Y:S01]  /*5e10*/  UIADD3 UR7, UR7, UR5, URZ ;  /* 0x0000000507077290 */ /* 0x000fe2000fffe03f */
[----:B------:R-:W-:Y:S01]  /*5e20*/  SEL R73, R42, R5, P0 ;  /* 0x000000052a497207 */ /* 0x000fe20000000000 */
[----:B------:R-:W-:Y:S01]  /*5e30*/  IMAD R5, R19, 0x20, R2 ;  /* 0x0000002013057824 */ /* 0x000fe200078e0202 */
[----:B------:R-:W-:Y:S01]  /*5e40*/  IADD3 R25, P3, R30, 0x3020, RZ ;  /* 0x000030201e197810 */ /* 0x000fe20007f7e0ff */
[----:B------:R-:W-:Y:S01]  /*5e50*/  UIMAD.WIDE.U32 UR6, UR40, UR10, UR6 ;  /* 0x0000000a280672a5 */ /* 0x000fe2000f8e0006 */
[----:B------:R-:W-:Y:S01]  /*5e60*/  F2FP.BF16.F32.PACK_AB R11, R11, R12 ;  /* 0x0000000c0b0b723e */ /* 0x000fe200000010ff */
[----:B------:R-:W-:Y:S01]  /*5e70*/  IMAD.WIDE R34, R5, 0x2, R34 ;  /* 0x0000000205227825 */ /* 0x000fe200078e0222 */
[----:B------:R-:W-:Y:S01]  /*5e80*/  SEL R67, R29, R10, P0 ;  /* 0x0000000a1d437207 */ /* 0x000fe20000000000 */
[----:B------:R-:W-:Y:S01]  /*5e90*/  SYNCS.ARRIVE.TRANS64.RED.A1T0 RZ, [UR4], RZ ;  /* 0x000000ffffff79a7 */ /* 0x000fe20008100404 */
[----:B------:R-:W-:Y:S01]  /*5ea0*/  SEL R69, R10, R29, P0 ;  /* 0x0000001d0a457207 */ /* 0x000fe20000000000 */
[----:B------:R-:W-:Y:S01]  /*5eb0*/  IMAD.X R29, RZ, RZ, R31, P2 ;  /* 0x000000ffff1d7224 */ /* 0x000fe200010e061f */
[----:B------:R-:W-:Y:S01]  /*5ec0*/  LOP3.LUT R12, R27, 0x180, RZ, 0xc0, !PT ;  /* 0x000001801b0c7812 */ /* 0x000fe200078ec0ff */
[----:B------:R-:W-:Y:S01]  /*5ed0*/  ULDC UR5, c[0x0][0xa88] ;  /* 0x0002a20000057ab9 */ /* 0x000fe20000000800 */
[----:B------:R-:W-:Y:S01]  /*5ee0*/  LOP3.LUT R10, R25, 0x180, RZ, 0xc0, !PT ;  /* 0x00000180190a7812 */ /* 0x000fe200078ec0ff */
[C---:B0-----:R-:W-:Y:S01]  /*5ef0*/  IMAD R66, R9.reuse, UR5, RZ ;  /* 0x0000000509427c24 */ /* 0x041fe2000f8e02ff */
[----:B------:R-:W-:-:S02]  /*5f00*/  ISETP.NE.AND P2, PT, R9, 0x1, PT ;  /* 0x000000010900780c */ /* 0x000fc40003f45270 */
[----:B------:R-:W-:Y:S02]  /*5f10*/  SHF.R.U64 R12, R12, 0x3, RZ ;  /* 0x000000030c0c7819 */ /* 0x000fe400000012ff */
[----:B------:R-:W-:Y:S02]  /*5f20*/  SHF.R.U64 R10, R10, 0x3, RZ ;  /* 0x000000030a0a7819 */ /* 0x000fe400000012ff */
[----:B------:R-:W-:Y:S02]  /*5f30*/  IADD3 R79, P6, R34, 0x7800, RZ ;  /* 0x00007800224f7810 */ /* 0x000fe40007fde0ff */
[----:B------:R-:W-:Y:S02]  /*5f40*/  LOP3.LUT R28, R12, R27, RZ, 0x3c, !PT ;  /* 0x0000001b0c1c7212 */ /* 0x000fe400078e3cff */
[----:B------:R-:W-:Y:S02]  /*5f50*/  LOP3.LUT R12, R10, R25, RZ, 0x3c, !PT ;  /* 0x000000190a0c7212 */ /* 0x000fe400078e3cff */
[----:B------:R-:W-:Y:S01]  /*5f60*/  LOP3.LUT R10, R79, 0x180, RZ, 0xc0, !PT ;  /* 0x000001804f0a7812 */ /* 0x000fe200078ec0ff */
[----:B------:R-:W0:Y:S01]  /*5f70*/  @P2 LDC R42, c[0x0][0xbec] ;  /* 0x0002fb00ff2a2b82 */ /* 0x000e220000000800 */
[----:B------:R-:W-:-:S02]  /*5f80*/  F2FP.BF16.F32.PACK_AB R15, R15, R20 ;  /* 0x000000140f0f723e */ /* 0x000fc400000010ff */
[----:B------:R-:W-:Y:S02]  /*5f90*/  SHF.R.U64 R10, R10, 0x3, RZ ;  /* 0x000000030a0a7819 */ /* 0x000fe400000012ff */
[----:B------:R-:W-:Y:S02]  /*5fa0*/  F2FP.BF16.F32.PACK_AB R24, R21, R24 ;  /* 0x000000181518723e */ /* 0x000fe400000010ff */
[----:B------:R-:W-:Y:S02]  /*5fb0*/  LOP3.LUT R10, R10, R79, RZ, 0x3c, !PT ;  /* 0x0000004f0a0a7212 */ /* 0x000fe400078e3cff */
[----:B------:R-:W3:Y:S01]  /*5fc0*/  @P2 LDC R79, c[0x0][0xbf0] ;  /* 0x0002fc00ff4f2b82 */ /* 0x000ee20000000800 */
[----:B------:R-:W-:Y:S02]  /*5fd0*/  F2FP.BF16.F32.PACK_AB R43, R43, R44 ;  /* 0x0000002c2b2b723e */ /* 0x000fe400000010ff */
[----:B------:R-:W-:Y:S02]  /*5fe0*/  IADD3 R21, P4, R30, 0x3000, RZ ;  /* 0x000030001e157810 */ /* 0x000fe40007f9e0ff */
[----:B------:R-:W-:-:S02]  /*5ff0*/  F2FP.BF16.F32.PACK_AB R13, R13, R14 ;  /* 0x0000000e0d0d723e */ /* 0x000fc400000010ff */
[----:B------:R-:W-:Y:S01]  /*6000*/  SEL R63, R15, R26, P0 ;  /* 0x0000001a0f3f7207 */ /* 0x000fe20000000000 */
[----:B------:R-:W-:Y:S01]  /*6010*/  IMAD.X R7, RZ, RZ, R31, P4 ;  /* 0x000000ffff077224 */ /* 0x000fe200020e061f */
[----:B------:R-:W-:Y:S02]  /*6020*/  SEL R65, R26, R15, P0 ;  /* 0x0000000f1a417207 */ /* 0x000fe40000000000 */
[----:B------:R-:W-:Y:S02]  /*6030*/  IADD3 R15, P1, R30, 0x6020, RZ ;  /* 0x000060201e0f7810 */ /* 0x000fe40007f3e0ff */
[----:B------:R-:W-:Y:S02]  /*6040*/  SEL R59, R43, R48, P0 ;  /* 0x000000302b3b7207 */ /* 0x000fe40000000000 */
[----:B------:R-:W-:Y:S01]  /*6050*/  SEL R39, R48, R43, P0 ;  /* 0x0000002b30277207 */ /* 0x000fe20000000000 */
[----:B------:R-:W-:Y:S01]  /*6060*/  IMAD R48, RZ, RZ, -UR39 ;  /* 0x80000027ff307e24 */ /* 0x000fe2000f8e02ff */
[----:B------:R-:W-:-:S02]  /*6070*/  LOP3.LUT R6, R21, 0x180, RZ, 0xc0, !PT ;  /* 0x0000018015067812 */ /* 0x000fc400078ec0ff */
[----:B------:R-:W-:Y:S01]  /*6080*/  F2FP.BF16.F32.PACK_AB R50, R49, R50 ;  /* 0x000000323132723e */ /* 0x000fe200000010ff */
[----:B-1----:R-:W-:Y:S01]  /*6090*/  IMAD R48, R81, R48, UR45 ;  /* 0x0000002d51307e24 */ /* 0x002fe2000f8e0230 */
[----:B------:R-:W-:Y:S02]  /*60a0*/  SEL R49, R13, R24, P0 ;  /* 0x000000180d317207 */ /* 0x000fe40000000000 */
[----:B------:R-:W-:Y:S01]  /*60b0*/  SEL R36, R24, R13, P0 ;  /* 0x0000000d18247207 */ /* 0x000fe20000000000 */
[----:B------:R-:W-:Y:S01]  /*60c0*/  IMAD.X R13, RZ, RZ, R31, P3 ;  /* 0x000000ffff0d7224 */ /* 0x000fe200018e061f */
[----:B------:R-:W-:Y:S02]  /*60d0*/  LOP3.LUT R14, R15, 0x180, RZ, 0xc0, !PT ;  /* 0x000001800f0e7812 */ /* 0x000fe400078ec0ff */
[----:B------:R-:W-:Y:S02]  /*60e0*/  F2FP.BF16.F32.PACK_AB R51, R51, R52 ;  /* 0x000000343333723e */ /* 0x000fe400000010ff */
[----:B------:R-:W-:-:S02]  /*60f0*/  SHF.R.U64 R6, R6, 0x3, RZ ;  /* 0x0000000306067819 */ /* 0x000fc400000012ff */
[----:B------:R-:W-:Y:S02]  /*6100*/  SHF.R.U64 R14, R14, 0x3, RZ ;  /* 0x000000030e0e7819 */ /* 0x000fe400000012ff */
[----:B------:R-:W-:Y:S02]  /*6110*/  SEL R43, R51, R56, P0 ;  /* 0x00000038332b7207 */ /* 0x000fe40000000000 */
[----:B------:R-:W-:Y:S02]  /*6120*/  SEL R40, R56, R51, P0 ;  /* 0x0000003338287207 */ /* 0x000fe40000000000 */
[----:B------:R-:W-:Y:S02]  /*6130*/  LOP3.LUT R6, R6, R21, RZ, 0x3c, !PT ;  /* 0x0000001506067212 */ /* 0x000fe400078e3cff */
[----:B------:R-:W-:Y:S01]  /*6140*/  MOV R72, R12 ;  /* 0x0000000c00487202 */ /* 0x000fe20000000f00 */
[----:B------:R-:W-:Y:S01]  /*6150*/  IMAD R13, R48, 0xc0, R153 ;  /* 0x000000c0300d7824 */ /* 0x000fe200078e0299 */
[----:B------:R-:W-:-:S02]  /*6160*/  SEL R51, R4, R11, P0 ;  /* 0x0000000b04337207 */ /* 0x000fc40000000000 */
[----:B------:R-:W-:Y:S02]  /*6170*/  SEL R61, R11, R4, P0 ;  /* 0x000000040b3d7207 */ /* 0x000fe40000000000 */
[C---:B------:R-:W-:Y:S02]  /*6180*/  LOP3.LUT R5, R30.reuse, 0x180, RZ, 0xc0, !PT ;  /* 0x000001801e057812 */ /* 0x040fe400078ec0ff */
[----:B------:R-:W-:Y:S02]  /*6190*/  IADD3 R11, P5, R30, 0x20, RZ ;  /* 0x000000201e0b7810 */ /* 0x000fe40007fbe0ff */
[----:B------:R-:W-:Y:S01]  /*61a0*/  LOP3.LUT R14, R14, R15, RZ, 0x3c, !PT ;  /* 0x0000000f0e0e7212 */ /* 0x000fe200078e3cff */
[----:B------:R-:W-:Y:S01]  /*61b0*/  IMAD.X R15, RZ, RZ, R31, P1 ;  /* 0x000000ffff0f7224 */ /* 0x000fe200008e061f */
[----:B------:R-:W-:Y:S01]  /*61c0*/  MOV R60, R6 ;  /* 0x00000006003c7202 */ /* 0x000fe20000000f00 */
[----:B0-----:R-:W-:Y:S01]  /*61d0*/  @P2 IMAD.HI.U32 R6, R13, R42, RZ ;  /* 0x0000002a0d062227 */ /* 0x001fe200078e00ff */
[----:B------:R-:W-:-:S02]  /*61e0*/  IADD3 R33, P1, R34, 0x1800, RZ ;  /* 0x0000180022217810 */ /* 0x000fc40007f3e0ff */
[----:B------:R-:W-:Y:S01]  /*61f0*/  SHF.R.U64 R5, R5, 0x3, RZ ;  /* 0x0000000305057819 */ /* 0x000fe200000012ff */
[----:B------:R-:W-:Y:S01]  /*6200*/  IMAD.MOV.U32 R7, RZ, RZ, R13 ;  /* 0x000000ffff077224 */ /* 0x000fe200078e000d */
[----:B------:R-:W-:Y:S02]  /*6210*/  LOP3.LUT R4, R11, 0x180, RZ, 0xc0, !PT ;  /* 0x000001800b047812 */ /* 0x000fe400078ec0ff */
[----:B------:R-:W-:Y:S02]  /*6220*/  LOP3.LUT R32, R33, 0x180, RZ, 0xc0, !PT ;  /* 0x0000018021207812 */ /* 0x000fe400078ec0ff */
[----:B------:R-:W-:Y:S01]  /*6230*/  LOP3.LUT R30, R5, R30, RZ, 0x3c, !PT ;  /* 0x0000001e051e7212 */ /* 0x000fe200078e3cff */
[----:B------:R-:W-:Y:S01]  /*6240*/  IMAD.X R5, RZ, RZ, R31, P5 ;  /* 0x000000ffff057224 */ /* 0x000fe200028e061f */
[----:B------:R-:W-:Y:S02]  /*6250*/  SHF.R.U64 R4, R4, 0x3, RZ ;  /* 0x0000000304047819 */ /* 0x000fe400000012ff */
[----:B------:R-:W-:Y:S01]  /*6260*/  MOV R68, R14 ;  /* 0x0000000e00447202 */ /* 0x000fe20000000f00 */
[----:B------:R-:W-:Y:S01]  /*6270*/  IMAD.U32 R15, RZ, RZ, UR8 ;  /* 0x00000008ff0f7e24 */ /* 0x000fe2000f8e00ff */
[----:B---3--:R-:W-:Y:S01]  /*6280*/  @P2 SHF.R.U32.HI R7, RZ, R79, R6 ;  /* 0x0000004fff072219 */ /* 0x008fe20000011606 */
[----:B------:R-:W-:Y:S01]  /*6290*/  ULDC.64 UR8, c[0x0][0xae8] ;  /* 0x0002ba0000087ab9 */ /* 0x000fe20000000a00 */
[----:B------:R-:W-:-:S02]  /*62a0*/  F2FP.BF16.F32.PACK_AB R45, R45, R46 ;  /* 0x0000002e2d2d723e */ /* 0x000fc400000010ff */
[----:B------:R-:W-:Y:S02]  /*62b0*/  F2FP.BF16.F32.PACK_AB R53, R53, R54 ;  /* 0x000000363535723e */ /* 0x000fe400000010ff */
[----:B------:R-:W-:Y:S02]  /*62c0*/  SHF.R.U64 R32, R32, 0x3, RZ ;  /* 0x0000000320207819 */ /* 0x000fe400000012ff */
[----:B------:R-:W-:Y:S02]  /*62d0*/  LOP3.LUT R4, R4, R11, RZ, 0x3c, !PT ;  /* 0x0000000b04047212 */ /* 0x000fe400078e3cff */
[----:B------:R-:W-:Y:S01]  /*62e0*/  MOV R31, R30 ;  /* 0x0000001e001f7202 */ /* 0x000fe20000000f00 */
[----:B------:R-:W-:Y:S01]  /*62f0*/  IMAD.MOV R30, RZ, RZ, -R7 ;  /* 0x000000ffff1e7224 */ /* 0x000fe200078e0a07 */
[----:B------:R-:W-:Y:S02]  /*6300*/  SEL R75, R45, R50, P0 ;  /* 0x000000322d4b7207 */ /* 0x000fe40000000000 */
[----:B------:R-:W-:-:S02]  /*6310*/  SEL R77, R53, R58, P0 ;  /* 0x0000003a354d7207 */ /* 0x000fc40000000000 */
[----:B------:R-:W-:Y:S02]  /*6320*/  MOV R70, R28 ;  /* 0x0000001c00467202 */ /* 0x000fe40000000f00 */
[----:B------:R-:W-:Y:S01]  /*6330*/  LOP3.LUT R32, R32, R33, RZ, 0x3c, !PT ;  /* 0x0000002120207212 */ /* 0x000fe200078e3cff */
[----:B------:R-:W-:Y:S01]  /*6340*/  IMAD.X R33, RZ, RZ, R35, P1 ;  /* 0x000000ffff217224 */ /* 0x000fe200008e0623 */
[----:B------:R-:W-:Y:S01]  /*6350*/  MOV R62, R4 ;  /* 0x00000004003e7202 */ /* 0x000fe20000000f00 */
[----:B------:R-:W-:Y:S01]  /*6360*/  IMAD R5, R9, R30, R13 ;  /* 0x0000001e09057224 */ /* 0x000fe200078e020d */
[----:B------:R-:W-:Y:S02]  /*6370*/  SHF.R.S32.HI R4, RZ, 0x1f, R7 ;  /* 0x0000001fff047819 */ /* 0x000fe40000011407 */
[----:B------:R-:W-:Y:S02]  /*6380*/  IADD3 R12, P1, R7, UR6, RZ ;  /* 0x00000006070c7c10 */ /* 0x000fe4000ff3e0ff */
[----:B------:R-:W-:-:S02]  /*6390*/  SEL R45, R50, R45, P0 ;  /* 0x0000002d322d7207 */ /* 0x000fc40000000000 */
[----:B------:R-:W-:Y:S02]  /*63a0*/  SEL R53, R58, R53, P0 ;  /* 0x000000353a357207 */ /* 0x000fe40000000000 */
[----:B------:R-:W-:Y:S01]  /*63b0*/  IADD3.X R13, R4, UR7, R15, P1, !PT ;  /* 0x00000007040d7c10 */ /* 0x000fe20008ffe40f */
[----:B------:R-:W-:Y:S01]  /*63c0*/  ULDC.64 UR6, c[0x0][0xb88] ;  /* 0x0002e20000067ab9 */ /* 0x000fe20000000a00 */
[C---:B------:R-:W-:Y:S02]  /*63d0*/  IADD3 R25, P4, R34.reuse, 0x4800, RZ ;  /* 0x0000480022197810 */ /* 0x040fe40007f9e0ff */
[----:B------:R-:W-:Y:S01]  /*63e0*/  SHF.R.S32.HI R4, RZ, 0x1f, R5 ;  /* 0x0000001fff047819 */ /* 0x000fe20000011405 */
[----:B------:R-:W-:Y:S01]  /*63f0*/  IMAD.WIDE.U32 R12, R5, UR6, R12 ;  /* 0x00000006050c7c25 */ /* 0x000fe2000f8e000c */
[----:B------:R-:W-:Y:S02]  /*6400*/  IADD3 R27, P3, R34, 0x3000, RZ ;  /* 0x00003000221b7810 */ /* 0x000fe40007f7e0ff */
[----:B------:R-:W-:Y:S01]  /*6410*/  LOP3.LUT R24, R25, 0x180, RZ, 0xc0, !PT ;  /* 0x0000018019187812 */ /* 0x000fe200078ec0ff */
[----:B------:R-:W-:Y:S01]  /*6420*/  IMAD R4, R4, UR6, RZ ;  /* 0x0000000604047c24 */ /* 0x000fe2000f8e02ff */
[----:B------:R-:W-:-:S02]  /*6430*/  LOP3.LUT R26, R27, 0x180, RZ, 0xc0, !PT ;  /* 0x000001801b1a7812 */ /* 0x000fc400078ec0ff */
[----:B------:R-:W-:Y:S01]  /*6440*/  SHF.R.U64 R24, R24, 0x3, RZ ;  /* 0x0000000318187819 */ /* 0x000fe200000012ff */
[----:B------:R-:W-:Y:S01]  /*6450*/  IMAD R29, R5, UR7, R4 ;  /* 0x00000007051d7c24 */ /* 0x000fe2000f8e0204 */
[----:B------:R-:W-:Y:S01]  /*6460*/  SHF.R.U64 R26, R26, 0x3, RZ ;  /* 0x000000031a1a7819 */ /* 0x000fe200000012ff */
[----:B------:R-:W-:Y:S01]  /*6470*/  ULDC.64 UR6, c[0x0][0xb50] ;  /* 0x0002d40000067ab9 */ /* 0x000fe20000000a00 */
[----:B------:R-:W-:Y:S01]  /*6480*/  LOP3.LUT R24, R24, R25, RZ, 0x3c, !PT ;  /* 0x0000001918187212 */ /* 0x000fe200078e3cff */
[----:B------:R-:W-:Y:S01]  /*6490*/  IMAD.X R25, RZ, RZ, R35, P4 ;  /* 0x000000ffff197224 */ /* 0x000fe200020e0623 */
[----:B------:R-:W-:Y:S01]  /*64a0*/  LOP3.LUT P1, RZ, R22, 0x3, RZ, 0xc0, !PT ;  /* 0x0000000316ff7812 */ /* 0x000fe2000782c0ff */
[----:B------:R-:W-:Y:S01]  /*64b0*/  IMAD.IADD R13, R13, 0x1, R29 ;  /* 0x000000010d0d7824 */ /* 0x000fe200078e021d */
[----:B------:R-:W-:Y:S01]  /*64c0*/  LOP3.LUT R26, R26, R27, RZ, 0x3c, !PT ;  /* 0x0000001b1a1a7212 */ /* 0x000fe200078e3cff */
[----:B------:R-:W-:Y:S01]  /*64d0*/  IMAD.X R27, RZ, RZ, R35, P3 ;  /* 0x000000ffff1b7224 */ /* 0x000fe200018e0623 */
[C---:B------:R-:W-:Y:S01]  /*64e0*/  IADD3 R21, P5, R34.reuse, 0x6000, RZ ;  /* 0x0000600022157810 */ /* 0x040fe20007fbe0ff */
[----:B------:R-:W-:Y:S01]  /*64f0*/  UIMAD.WIDE.U32 UR4, UR13, UR8, URZ ;  /* 0x000000080d0472a5 */ /* 0x000fe2000f8e003f */
        /* <DEDUP_REMOVED lines=10> */
[----:B------:R-:W0:Y:S04]  /*65a0*/  SHFL.IDX PT, R6, R41, R14, 0x1c1f ;  /* 0x001c1f0e29067589 */ /* 0x000e2800000e0000 */
[----:B------:R-:W-:Y:S04]  /*65b0*/  SHFL.IDX PT, R51, R51, R0, 0x1c1f ;  /* 0x001c1f0033337589 */ /* 0x000fe800000e0000 */
[----:B------:R-:W1:Y:S04]  /*65c0*/  SHFL.IDX PT, R28, R61, R14, 0x1c1f ;  /* 0x001c1f0e3d1c7589 */ /* 0x000e6800000e0000 */
[----:B------:R-:W-:Y:S04]  /*65d0*/  SHFL.IDX PT, R49, R49, R0, 0x1c1f ;  /* 0x001c1f0031317589 */ /* 0x000fe800000e0000 */
[----:B------:R-:W-:Y:S04]  /*65e0*/  SHFL.IDX PT, R55, R55, R0, 0x1c1f ;  /* 0x001c1f0037377589 */ /* 0x000fe800000e0000 */
[----:B------:R-:W-:Y:S04]  /*65f0*/  SHFL.IDX PT, R57, R57, R0, 0x1c1f ;  /* 0x001c1f0039397589 */ /* 0x000fe800000e0000 */
[----:B------:R-:W-:Y:S01]  /*6600*/  SHFL.IDX PT, R59, R59, R0, 0x1c1f ;  /* 0x001c1f003b3b7589 */ /* 0x000fe200000e0000 */
[----:B0-----:R-:W-:-:S02]  /*6610*/  SEL R4, R47, R6, P0 ;  /* 0x000000062f047207 */ /* 0x001fc40000000000 */
[----:B------:R-:W-:Y:S01]  /*6620*/  SEL R6, R6, R47, P0 ;  /* 0x0000002f06067207 */ /* 0x000fe20000000000 */
[----:B------:R-:W-:Y:S04]  /*6630*/  SHFL.IDX PT, R43, R43, R0, 0x1c1f ;  /* 0x001c1f002b2b7589 */ /* 0x000fe800000e0000 */
[----:B------:R-:W-:Y:S01]  /*6640*/  SHFL.IDX PT, R63, R63, R0, 0x1c1f ;  /* 0x001c1f003f3f7589 */ /* 0x000fe200000e0000 */
[----:B-1----:R-:W-:Y:S02]  /*6650*/  SEL R5, R51, R28, P0 ;  /* 0x0000001c33057207 */ /* 0x002fe40000000000 */
[----:B------:R-:W-:Y:S01]  /*6660*/  SEL R7, R28, R51, P0 ;  /* 0x000000331c077207 */ /* 0x000fe20000000000 */
[----:B------:R-:W-:Y:S04]  /*6670*/  SHFL.IDX PT, R67, R67, R0, 0x1c1f ;  /* 0x001c1f0043437589 */ /* 0x000fe800000e0000 */
[----:B------:R-:W-:Y:S04]  /*6680*/  SHFL.IDX PT, R71, R71, R0, 0x1c1f ;  /* 0x001c1f0047477589 */ /* 0x000fe800000e0000 */
[----:B------:R-:W-:Y:S04]  /*6690*/  SHFL.IDX PT, R75, R75, R0, 0x1c1f ;  /* 0x001c1f004b4b7589 */ /* 0x000fe800000e0000 */
[----:B------:R-:W-:Y:S04]  /*66a0*/  SHFL.IDX PT, R77, R77, R0, 0x1c1f ;  /* 0x001c1f004d4d7589 */ /* 0x000fe800000e0000 */
[----:B------:R-:W-:Y:S04]  /*66b0*/  SHFL.IDX PT, R36, R36, R14, 0x1c1f ;  /* 0x001c1f0e24247589 */ /* 0x000fe800000e0000 */
[----:B------:R0:W1:Y:S04]  /*66c0*/  SHFL.IDX PT, R30, R37, R14, 0x1c1f ;  /* 0x001c1f0e251e7589 */ /* 0x00006800000e0000 */
[----:B------:R-:W2:Y:S01]  /*66d0*/  SHFL.IDX PT, R52, R65, R14, 0x1c1f ;  /* 0x001c1f0e41347589 */ /* 0x000ea200000e0000 */
[----:B------:R-:W-:Y:S01]  /*66e0*/  BAR.SYNC.DEFER_BLOCKING 0x1, 0x180 ;  /* 0x0046000000007b1d */ /* 0x000fe20000010000 */
[----:B0-----:R-:W-:-:S05]  /*66f0*/  LEA R37, P4, R12, UR6, 0x2 ;  /* 0x000000060c257c11 */ /* 0x001fca000f8810ff */
[----:B------:R-:W0:Y:S04]  /*6700*/  SHFL.IDX PT, R38, R38, R14, 0x1c1f ;  /* 0x001c1f0e26267589 */ /* 0x000e2800000e0000 */
[----:B------:R-:W3:Y:S04]  /*6710*/  SHFL.IDX PT, R46, R40, R14, 0x1c1f ;  /* 0x001c1f0e282e7589 */ /* 0x000ee800000e0000 */
[----:B------:R-:W4:Y:S01]  /*6720*/  SHFL.IDX PT, R0, R69, R14, 0x1c1f ;  /* 0x001c1f0e45007589 */ /* 0x000f2200000e0000 */
[----:B-1----:R-:W-:Y:S02]  /*6730*/  SEL R28, R55, R30, P0 ;  /* 0x0000001e371c7207 */ /* 0x002fe40000000000 */
[----:B------:R-:W-:Y:S01]  /*6740*/  SEL R30, R30, R55, P0 ;  /* 0x000000371e1e7207 */ /* 0x000fe20000000000 */
[----:B------:R1:W4:Y:S04]  /*6750*/  SHFL.IDX PT, R42, R39, R14, 0x1c1f ;  /* 0x001c1f0e272a7589 */ /* 0x00032800000e0000 */
[----:B------:R-:W4:Y:S04]  /*6760*/  SHFL.IDX PT, R54, R73, R14, 0x1c1f ;  /* 0x001c1f0e49367589 */ /* 0x000f2800000e0000 */
[----:B------:R-:W4:Y:S01]  /*6770*/  SHFL.IDX PT, R56, R45, R14, 0x1c1f ;  /* 0x001c1f0e2d387589 */ /* 0x000f2200000e0000 */
[----:B-1----:R-:W-:-:S03]  /*6780*/  IMAD R39, R48, 0xc0, R152 ;  /* 0x000000c030277824 */ /* 0x002fc600078e0298 */
[----:B------:R1:W4:Y:S01]  /*6790*/  SHFL.IDX PT, R58, R53, R14, 0x1c1f ;  /* 0x001c1f0e353a7589 */ /* 0x00032200000e0000 */
[C---:B------:R-:W-:Y:S01]  /*67a0*/  VIADD R15, R39.reuse, 0x8 ;  /* 0x00000008270f7836 */ /* 0x040fe20000000000 */
[-C--:B------:R-:W-:Y:S02]  /*67b0*/  ISETP.GE.OR P3, PT, R39, R66.reuse, P1 ;  /* 0x000000422700720c */ /* 0x080fe40000f66670 */
[----:B------:R4:W-:Y:S01]  /*67c0*/  STSM.16.M88.4 [R31], R4 ;  /* 0x000000041f007844 */ /* 0x0009e20000000200 */
[----:B------:R-:W-:Y:S02]  /*67d0*/  LEA.HI.X R39, R12, UR7, R13, 0x2, P4 ;  /* 0x000000070c277c11 */ /* 0x000fe4000a0f140d */
[----:B------:R-:W-:Y:S01]  /*67e0*/  ISETP.GE.OR P1, PT, R15, R66, P1 ;  /* 0x000000420f00720c */ /* 0x000fe20000f26670 */
[----:B------:R-:W-:Y:S01]  /*67f0*/  SHFL.IDX PT, R50, R37, RZ, 0x1c1f ;  /* 0x001c1fff25327589 */ /* 0x000fe200000e0000 */
[----:B------:R-:W-:Y:S02]  /*6800*/  SEL R12, R49, R36, P0 ;  /* 0x00000024310c7207 */ /* 0x000fe40000000000 */
[----:B-1----:R-:W-:Y:S01]  /*6810*/  SEL R14, R36, R49, P0 ;  /* 0x00000031240e7207 */ /* 0x002fe20000000000 */
[----:B------:R-:W1:Y:S01]  /*6820*/  SHFL.IDX PT, R51, R39, RZ, 0x1c1f ;  /* 0x001c1fff27337589 */ /* 0x000e6200000e0000 */
[----:B--2---:R-:W-:-:S02]  /*6830*/  SEL R13, R63, R52, P0 ;  /* 0x000000343f0d7207 */ /* 0x004fc40000000000 */
[----:B------:R-:W-:Y:S01]  /*6840*/  SEL R15, R52, R63, P0 ;  /* 0x0000003f340f7207 */ /* 0x000fe20000000000 */
[----:B------:R2:W-:Y:S01]  /*6850*/  SHFL.IDX PT, R64, R37, 0x1, 0x1c1f ;  /* 0x003c1f0025407f89 */ /* 0x0005e200000e0000 */
[----:B0-----:R-:W-:Y:S02]  /*6860*/  SEL R36, R57, R38, P0 ;  /* 0x0000002639247207 */ /* 0x001fe40000000000 */
[----:B---3--:R-:W-:Y:S01]  /*6870*/  SEL R44, R43, R46, P0 ;  /* 0x0000002e2b2c7207 */ /* 0x008fe20000000000 */
[----:B------:R0:W3:Y:S01]  /*6880*/  SHFL.IDX PT, R65, R39, 0x1, 0x1c1f ;  /* 0x003c1f0027417f89 */ /* 0x0000e200000e0000 */
[----:B----4-:R-:W-:Y:S02]  /*6890*/  SEL R29, R67, R0, P0 ;  /* 0x00000000431d7207 */ /* 0x010fe40000000000 */
[----:B------:R-:W-:Y:S01]  /*68a0*/  SEL R31, R0, R67, P0 ;  /* 0x00000043001f7207 */ /* 0x000fe20000000000 */
[----:B------:R-:W-:Y:S01]  /*68b0*/  STSM.16.M88.4 [R62], R12 ;  /* 0x0000000c3e007844 */ /* 0x000fe20000000200 */
[----:B------:R-:W-:-:S02]  /*68c0*/  SEL R38, R38, R57, P0 ;  /* 0x0000003926267207 */ /* 0x000fc40000000000 */
[----:B------:R-:W-:Y:S01]  /*68d0*/  SEL R40, R59, R42, P0 ;  /* 0x0000002a3b287207 */ /* 0x000fe20000000000 */
[----:B------:R-:W-:Y:S01]  /*68e0*/  STSM.16.M88.4 [R60], R28 ;  /* 0x0000001c3c007844 */ /* 0x000fe20000000200 */
[----:B------:R-:W-:Y:S02]  /*68f0*/  SEL R46, R46, R43, P0 ;  /* 0x0000002b2e2e7207 */ /* 0x000fe40000000000 */
[----:B--2---:R-:W-:Y:S02]  /*6900*/  SEL R37, R71, R54, P0 ;  /* 0x0000003647257207 */ /* 0x004fe40000000000 */
[----:B0-----:R-:W-:Y:S02]  /*6910*/  SEL R39, R54, R71, P0 ;  /* 0x0000004736277207 */ /* 0x001fe40000000000 */
[----:B------:R-:W-:Y:S02]  /*6920*/  SEL R42, R42, R59, P0 ;  /* 0x0000003b2a2a7207 */ /* 0x000fe40000000000 */
[----:B------:R-:W-:Y:S01]  /*6930*/  SEL R41, R75, R56, P0 ;  /* 0x000000384b297207 */ /* 0x000fe20000000000 */
[----:B------:R0:W-:Y:S01]  /*6940*/  STSM.16.M88.4 [R72], R36 ;  /* 0x0000002448007844 */ /* 0x0001e20000000200 */
[----:B------:R-:W-:-:S02]  /*6950*/  SEL R43, R56, R75, P0 ;  /* 0x0000004b382b7207 */ /* 0x000fc40000000000 */
[----:B------:R-:W-:Y:S02]  /*6960*/  SEL R45, R77, R58, P0 ;  /* 0x0000003a4d2d7207 */ /* 0x000fe40000000000 */
[----:B------:R-:W-:Y:S01]  /*6970*/  SEL R47, R58, R77, P0 ;  /* 0x0000004d3a2f7207 */ /* 0x000fe20000000000 */
[----:B------:R-:W-:Y:S04]  /*6980*/  STSM.16.M88.4 [R70], R40 ;  /* 0x0000002846007844 */ /* 0x000fe80000000200 */
[----:B------:R-:W-:Y:S01]  /*6990*/  STSM.16.M88.4 [R68], R44 ;  /* 0x0000002c44007844 */ /* 0x000fe20000000200 */
[----:B------:R-:W-:Y:S08]  /*69a0*/  BAR.SYNC.DEFER_BLOCKING 0x1, 0x180 ;  /* 0x0046000000007b1d */ /* 0x000ff00000010000 */
[----:B0-----:R-:W0:Y:S08]  /*69b0*/  @P2 LDC R37, c[0x0][0xbec] ;  /* 0x0002fb00ff252b82 */ /* 0x001e300000000800 */
[----:B------:R-:W2:Y:S01]  /*69c0*/  @P2 LDC R39, c[0x0][0xbf0] ;  /* 0x0002fc00ff272b82 */ /* 0x000ea20000000800 */
[----:B------:R-:W-:Y:S01]  /*69d0*/  UIMAD UR6, UR12, UR8, URZ ;  /* 0x000000080c0672a4 */ /* 0x000fe2000f8e023f */
[----:B-1----:R-:W-:Y:S04]  /*69e0*/  @!P3 ST.E desc[UR52][R50.64], R8 ;  /* 0x000000083200b985 */ /* 0x002fe8000c101934 */
[----:B---3--:R1:W-:Y:S01]  /*69f0*/  @!P1 ST.E desc[UR52][R64.64], R3 ;  /* 0x0000000340009985 */ /* 0x0083e2000c101934 */
[----:B------:R-:W-:-:S03]  /*6a00*/  UIMAD UR6, UR13, UR9, UR6 ;  /* 0x000000090d0672a4 */ /* 0x000fc6000f8e0206 */
[----:B------:R3:W5:Y:S01]  /*6a10*/  LD.E.128 R60, desc[UR52][R20.64] ;  /* 0x00000034143c7980 */ /* 0x000762000c101d00 */
[----:B------:R-:W-:Y:S01]  /*6a20*/  ULDC.64 UR8, c[0x0][0xaf0] ;  /* 0x0002bc0000087ab9 */ /* 0x000fe20000000a00 */
[----:B-1----:R-:W-:Y:S02]  /*6a30*/  IMAD R3, R18, 0x60, R19 ;  /* 0x0000006012037824 */ /* 0x002fe400078e0213 */
[----:B------:R1:W5:Y:S02]  /*6a40*/  LD.E.128 R28, desc[UR52][R10.64] ;  /* 0x000000340a1c7980 */ /* 0x000364000c101d00 */
[----:B---3--:R-:W-:Y:S01]  /*6a50*/  IMAD R20, R48, 0xc0, R3 ;  /* 0x000000c030147824 */ /* 0x008fe200078e0203 */
[----:B------:R-:W-:Y:S01]  /*6a60*/  UIMAD UR7, UR14, UR8, URZ ;  /* 0x000000080e0772a4 */ /* 0x000fe2000f8e023f */
[----:B------:R-:W5:Y:S02]  /*6a70*/  LD.E.128 R52, desc[UR52][R34.64] ;  /* 0x0000003422347980 */ /* 0x000f64000c101d00 */
[----:B0-----:R-:W-:Y:S01]  /*6a80*/  @P2 IMAD.HI.U32 R0, R20, R37, RZ ;  /* 0x0000002514002227 */ /* 0x001fe200078e00ff */
[----:B------:R-:W-:Y:S01]  /*6a90*/  UIADD3 UR5, UR5, UR6, URZ ;  /* 0x0000000605057290 */ /* 0x000fe2000fffe03f */
[----:B------:R-:W5:Y:S01]  /*6aa0*/  LD.E.128 R4, desc[UR52][R32.64] ;  /* 0x0000003420047980 */ /* 0x000f62000c101d00 */
[----:B------:R-:W-:Y:S01]  /*6ab0*/  UIMAD UR7, UR40, UR9, UR7 ;  /* 0x00000009280772a4 */ /* 0x000fe2000f8e0207 */
[----:B------:R-:W-:Y:S01]  /*6ac0*/  IMAD.MOV.U32 R3, RZ, RZ, R20 ;  /* 0x000000ffff037224 */ /* 0x000fe200078e0014 */
[----:B--2---:R-:W-:Y:S01]  /*6ad0*/  @P2 SHF.R.U32.HI R3, RZ, R39, R0 ;  /* 0x00000027ff032219 */ /* 0x004fe20000011600 */
[----:B------:R-:W-:Y:S01]  /*6ae0*/  UIMAD.WIDE.U32 UR40, UR40, UR8, UR4 ;  /* 0x00000008282872a5 */ /* 0x000fe2000f8e0004 */
[----:B------:R-:W5:Y:S02]  /*6af0*/  LD.E.128 R56, desc[UR52][R26.64] ;  /* 0x000000341a387980 */ /* 0x000f64000c101d00 */
[--C-:B------:R-:W-:Y:S01]  /*6b00*/  SHF.R.S32.HI R0, RZ, 0x1f, R3.reuse ;  /* 0x0000001fff007819 */ /* 0x100fe20000011403 */
[----:B------:R-:W-:Y:S01]  /*6b10*/  UIADD3 UR4, UR41, UR7, URZ ;  /* 0x0000000729047290 */ /* 0x000fe2000fffe03f */
[----:B------:R-:W-:Y:S01]  /*6b20*/  IMAD.MOV R8, RZ, RZ, -R3 ;  /* 0x000000ffff087224 */ /* 0x000fe200078e0a03 */
[----:B------:R0:W5:Y:S01]  /*6b30*/  LD.E.128 R12, desc[UR52][R24.64] ;  /* 0x00000034180c7980 */ /* 0x000162000c101d00 */
[----:B------:R-:W-:Y:S01]  /*6b40*/  ULDC.64 UR6, c[0x0][0xae0] ;  /* 0x0002b80000067ab9 */ /* 0x000fe20000000a00 */
[----:B-1----:R-:W-:-:S02]  /*6b50*/  IMAD.U32 R11, RZ, RZ, UR41 ;  /* 0x00000029ff0b7e24 */ /* 0x002fc4000f8e00ff */
[----:B------:R-:W-:Y:S01]  /*6b60*/  IMAD R0, R0, UR6, RZ ;  /* 0x0000000600007c24 */ /* 0x000fe2000f8e02ff */
[----:B------:R-:W-:Y:S01]  /*6b70*/  @!PT LDS RZ, [RZ] ;  /* 0x00000000fffff984 */ /* 0x000fe20000000800 */
[----:B------:R-:W-:Y:S01]  /*6b80*/  @!PT LDS RZ, [RZ] ;  /* 0x00000000fffff984 */ /* 0x000fe20000000800 */
[----:B------:R-:W-:Y:S01]  /*6b90*/  @!PT LDS RZ, [RZ] ;  /* 0x00000000fffff984 */ /* 0x000fe20000000800 */
[----:B------:R-:W-:Y:S01]  /*6ba0*/  @!PT LDS RZ, [RZ] ;  /* 0x00000000fffff984 */ /* 0x000fe20000000800 */
[----:B------:R1:W-:Y:S06]  /*6bb0*/  MEMBAR.ALL.CTA ;  /* 0x0000000000007992 */ /* 0x0003ec0000008000 */
[----:B-1----:R-:W1:Y:S01]  /*6bc0*/  FENCE.VIEW.ASYNC.S ;  /* 0x00000000000073c6 */ /* 0x002e620000000000 */
[----:B------:R-:W-:Y:S02]  /*6bd0*/  IMAD R21, R9, R8, R20 ;  /* 0x0000000809157224 */ /* 0x000fe400078e0214 */
[----:B------:R-:W-:-:S02]  /*6be0*/  IMAD.U32 R10, RZ, RZ, UR40 ;  /* 0x00000028ff0a7e24 */ /* 0x000fc4000f8e00ff */
[----:B------:R-:W-:Y:S01]  /*6bf0*/  IMAD.U32 R11, RZ, RZ, UR4 ;  /* 0x00000004ff0b7e24 */ /* 0x000fe2000f8e00ff */
[----:B------:R-:W-:Y:S01]  /*6c00*/  ULDC.64 UR4, c[0x0][0xad8] ;  /* 0x0002b60000047ab9 */ /* 0x000fe20000000a00 */
[C---:B0-----:R-:W-:Y:S01]  /*6c10*/  IMAD R25, R3.reuse, UR7, R0 ;  /* 0x0000000703197c24 */ /* 0x041fe2000f8e0200 */
[----:B------:R-:W-:Y:S01]  /*6c20*/  SHF.R.S32.HI R0, RZ, 0x1f, R21 ;  /* 0x0000001fff007819 */ /* 0x000fe20000011415 */
[----:B------:R-:W-:Y:S01]  /*6c30*/  IMAD.WIDE.U32 R8, R3, UR6, R10 ;  /* 0x0000000603087c25 */ /* 0x000fe2000f8e000a */
[----:B------:R-:W-:Y:S02]  /*6c40*/  UIADD3 UR43, UR43, 0x19c20, URZ ;  /* 0x00019c202b2b7890 */ /* 0x000fe4000fffe03f */
[----:B------:R-:W-:Y:S01]  /*6c50*/  UIADD3 UR38, UR38, 0x1, URZ ;  /* 0x0000000126267890 */ /* 0x000fe2000fffe03f */
[----:B------:R-:W-:Y:S01]  /*6c60*/  IMAD.IADD R9, R9, 0x1, R25 ;  /* 0x0000000109097824 */ /* 0x000fe200078e0219 */
[----:B------:R-:W-:Y:S01]  /*6c70*/  ULDC.64 UR6, c[0x0][0xa80] ;  /* 0x0002a00000067ab9 */ /* 0x000fe20000000a00 */
[----:B------:R-:W-:-:S02]  /*6c80*/  IMAD R0, R0, UR4, RZ ;  /* 0x0000000400007c24 */ /* 0x000fc4000f8e02ff */
[----:B------:R-:W-:Y:S02]  /*6c90*/  IMAD R27, R48, 0xc0, R19 ;  /* 0x000000c0301b7824 */ /* 0x000fe400078e0213 */
[C---:B------:R-:W-:Y:S02]  /*6ca0*/  IMAD R3, R21.reuse, UR5, R0 ;  /* 0x0000000515037c24 */ /* 0x040fe4000f8e0200 */
[----:B------:R-:W-:Y:S01]  /*6cb0*/  IMAD.WIDE.U32 R8, R21, UR4, R8 ;  /* 0x0000000415087c25 */ /* 0x000fe2000f8e0008 */
[----:B------:R-:W-:Y:S01]  /*6cc0*/  ISETP.GE.AND P0, PT, R27, R66, PT ;  /* 0x000000421b00720c */ /* 0x000fe20003f06270 */
[----:B------:R-:W-:Y:S02]  /*6cd0*/  UPRMT UR43, URZ, 0x654, UR43 ;  /* 0x000006543f2b7896 */ /* 0x000fe4000800002b */
[----:B------:R-:W-:Y:S01]  /*6ce0*/  IMAD.IADD R3, R9, 0x1, R3 ;  /* 0x0000000109037824 */ /* 0x000fe200078e0203 */
[----:B------:R-:W-:Y:S01]  /*6cf0*/  LEA R0, P1, R8, UR6, 0x1 ;  /* 0x0000000608007c11 */ /* 0x000fe2000f8208ff */
[----:B------:R-:W-:-:S03]  /*6d00*/  UISETP.NE.AND UP0, UPT, UR38, 0x2, UPT ;  /* 0x000000022600788c */ /* 0x000fc6000bf05270 */
[----:B------:R-:W-:Y:S01]  /*6d10*/  LEA.HI.X R26, R8, UR7, R3, 0x1, P1 ;  /* 0x00000007081a7c11 */ /* 0x000fe200088f0c03 */
[----:B------:R-:W-:Y:S01]  /*6d20*/  USEL UR5, URZ, 0x1, UP0 ;  /* 0x000000013f057887 */ /* 0x000fe20008000000 */
[----:B------:R-:W-:Y:S01]  /*6d30*/  ULDC UR4, c[0x0][0xc] ;  /* 0x0000030000047ab9 */ /* 0x000fe20000000800 */
[----:B------:R-:W-:Y:S01]  /*6d40*/  USEL UR38, UR38, URZ, UP0 ;  /* 0x0000003f26267287 */ /* 0x000fe20008000000 */
[----:B-1----:R0:W1:Y:S01]  /*6d50*/  SHFL.IDX PT, R10, R0, RZ, 0x1c1f ;  /* 0x001c1fff000a7589 */ /* 0x00206200000e0000 */
[----:B------:R-:W-:Y:S01]  /*6d60*/  UIADD3 UR45, UR4, UR45, URZ ;  /* 0x0000002d042d7290 */ /* 0x000fe2000fffe03f */
[----:B------:R-:W-:Y:S01]  /*6d70*/  SYNCS.ARRIVE.TRANS64.RED.A1T0 RZ, [UR43], RZ ;  /* 0x000000ffffff79a7 */ /* 0x000fe2000810042b */
[----:B------:R-:W-:Y:S01]  /*6d80*/  ULOP3.LUT UR37, UR37, UR5, URZ, 0x3c, !UPT ;  /* 0x0000000525257292 */ /* 0x000fe2000f8e3c3f */
[----:B------:R0:W2:Y:S01]  /*6d90*/  SHFL.IDX PT, R11, R26, RZ, 0x1c1f ;  /* 0x001c1fff1a0b7589 */ /* 0x0000a200000e0000 */
[----:B------:R-:W-:Y:S04]  /*6da0*/  BSSY B0, `(.L_x_8486) ;  /* 0x000000e000007945 */ /* 0x000fe80003800000 */
[----:B------:R-:W-:Y:S06]  /*6db0*/  @P0 BRA `(.L_x_8487) ;  /* 0x0000000000300947 */ /* 0x000fec0003800000 */
        /* <DEDUP_REMOVED lines=12> */
.L_x_8487:
[----:B------:R-:W-:Y:S05]  /*6e80*/  BSYNC B0 ;  /* 0x0000000000007941 */ /* 0x000fea0003800000 */
.L_x_8486:
[----:B------:R-:W-:Y:S01]  /*6e90*/  VIADD R3, R27, 0x60 ;  /* 0x000000601b037836 */ /* 0x000fe20000000000 */
[----:B--2---:R2:W4:Y:S01]  /*6ea0*/  SHFL.IDX PT, R11, R26, 0x1, 0x1c1f ;  /* 0x003c1f001a0b7f89 */ /* 0x00452200000e0000 */
[----:B------:R-:W-:Y:S01]  /*6eb0*/  UIADD3 UR36, UR36, 0x1, URZ ;  /* 0x0000000124247890 */ /* 0x000fe2000fffe03f */
[----:B------:R-:W-:Y:S02]  /*6ec0*/  BSSY B0, `(.L_x_8488) ;  /* 0x0000010000007945 */ /* 0x000fe40003800000 */
[----:B------:R-:W-:Y:S01]  /*6ed0*/  ISETP.GE.AND P0, PT, R3, R66, PT ;  /* 0x000000420300720c */ /* 0x000fe20003f06270 */
[----:B-1----:R2:W1:-:S12]  /*6ee0*/  SHFL.IDX PT, R10, R0, 0x1, 0x1c1f ;  /* 0x003c1f00000a7f89 */ /* 0x00245800000e0000 */
[----:B--2---:R-:W-:Y:S05]  /*6ef0*/  @P0 BRA `(.L_x_8489) ;  /* 0x0000000000300947 */ /* 0x004fea0003800000 */
        /* <DEDUP_REMOVED lines=12> */
.L_x_8489:
[----:B------:R-:W-:Y:S05]  /*6fc0*/  BSYNC B0 ;  /* 0x0000000000007941 */ /* 0x000fea0003800000 */
.L_x_8488:
[----:B0-----:R-:W0:Y:S02]  /*6fd0*/  LDC R0, c[0x0][0xc34] ;  /* 0x00030d00ff007b82 */ /* 0x001e240000000800 */
[----:B0-----:R-:W-:-:S13]  /*6fe0*/  ISETP.LE.AND P0, PT, R0, UR45, PT ;  /* 0x0000002d00007c0c */ /* 0x001fda000bf03270 */
[----:B------:R-:W-:Y:S05]  /*6ff0*/  @!P0 BRA `(.L_x_8490) ;  /* 0xffffff9c00588947 */ /* 0x000fea000383ffff */
[----:B------:R-:W-:Y:S05]  /*7000*/  EXIT ;  /* 0x000000000000794d */ /* 0x000fea0003800000 */
.L_x_8462:
[----:B------:R-:W-:-:S08]  /*7010*/  NOP ;  /* 0x0000000000007918 */ /* 0x000fd00000000000 */
[----:B------:R-:W0:-:S00]  /*7020*/  USETMAXREG.DEALLOC.CTAPOOL 0x20 ;  /* 0x00000020000079c8 */ /* 0x000e0000080e0500 */
[----:B------:R-:W1:Y:S01]  /*7030*/  S2UR UR48, SR_CTAID.X ;  /* 0x00000000003079c3 */ /* 0x000e620000002500 */
[----:B------:R-:W-:Y:S01]  /*7040*/  UMOV UR46, 0x1 ;  /* 0x00000001002e7882 */ /* 0x000fe20000000000 */
[----:B0-----:R-:W-:Y:S02]  /*7050*/  IMAD.MOV.U32 R18, RZ, RZ, RZ ;  /* 0x000000ffff127224 */ /* 0x001fe400078e00ff */
[----:B------:R-:W-:-:S04]  /*7060*/  IMAD.MOV.U32 R22, RZ, RZ, 0x1 ;  /* 0x00000001ff167424 */ /* 0x000fc800078e00ff */
[----:B------:R-:W1:Y:S02]  /*7070*/  LDC R0, c[0x0][0xc34] ;  /* 0x00030d00ff007b82 */ /* 0x000e640000000800 */
[----:B-1----:R-:W-:-:S13]  /*7080*/  ISETP.LE.AND P0, PT, R0, UR48, PT ;  /* 0x0000003000007c0c */ /* 0x002fda000bf03270 */
[----:B------:R-:W-:Y:S05]  /*7090*/  @P0 BRA `(.L_x_8491) ;  /* 0x0000003000cc0947 */ /* 0x000fea0003800000 */
[----:B------:R-:W0:Y:S01]  /*70a0*/  S2R R12, SR_TID.X ;  /* 0x00000000000c7919 */ /* 0x000e220000002100 */
[----:B------:R-:W1:Y:S01]  /*70b0*/  S2UR UR4, SR_CgaCtaId ;  /* 0x00000000000479c3 */ /* 0x000e620000008800 */
[----:B------:R-:W-:Y:S01]  /*70c0*/  IMAD.SHL.U32 R9, R2, 0x800, RZ ;  /* 0x0000080002097824 */ /* 0x000fe200078e00ff */
[----:B------:R-:W-:Y:S01]  /*70d0*/  UMOV UR40, 0x400 ;  /* 0x0000040000287882 */ /* 0x000fe20000000000 */
[----:B------:R-:W-:Y:S01]  /*70e0*/  IMAD.MOV.U32 R22, RZ, RZ, 0x1 ;  /* 0x00000001ff167424 */ /* 0x000fe200078e00ff */
[----:B------:R-:W-:Y:S01]  /*70f0*/  ULDC.64 UR50, c[0x0][0x198] ;  /* 0x0000660000327ab9 */ /* 0x000fe20000000a00 */
[----:B------:R-:W-:Y:S01]  /*7100*/  IMAD.MOV.U32 R18, RZ, RZ, RZ ;  /* 0x000000ffff127224 */ /* 0x000fe200078e00ff */
        /* <DEDUP_REMOVED lines=8> */
[----:B------:R-:W-:Y:S01]  /*7190*/  SHF.R.U32.HI R4, RZ, 0x1, R12 ;  /* 0x00000001ff047819 */ /* 0x000fe2000001160c */
[----:B------:R-:W-:Y:S01]  /*71a0*/  IMAD.SHL.U32 R2, R12, 0x80, RZ ;  /* 0x000000800c027824 */ /* 0x000fe200078e00ff */
[C---:B------:R-:W-:Y:S01]  /*71b0*/  LOP3.LUT R5, R3.reuse, 0x360, RZ, 0xc0, !PT ;  /* 0x0000036003057812 */ /* 0x040fe200078ec0ff */
[----:B------:R-:W-:Y:S01]  /*71c0*/  IMAD.SHL.U32 R6, R10, 0x10, RZ ;  /* 0x000000100a067824 */ /* 0x000fe200078e00ff */
[----:B------:R-:W-:Y:S01]  /*71d0*/  LOP3.LUT R3, R3, 0x80, RZ, 0xc0, !PT ;  /* 0x0000008003037812 */ /* 0x000fe200078ec0ff */
[----:B------:R-:W-:Y:S01]  /*71e0*/  IMAD.SHL.U32 R8, R12, 0x4, RZ ;  /* 0x000000040c087824 */ /* 0x000fe200078e00ff */
[----:B------:R-:W-:Y:S01]  /*71f0*/  LOP3.LUT R7, R0, 0x60, RZ, 0xc0, !PT ;  /* 0x0000006000077812 */ /* 0x000fe200078ec0ff */
[----:B------:R-:W-:Y:S01]  /*7200*/  IMAD.SHL.U32 R11, R12, 0x2, RZ ;  /* 0x000000020c0b7824 */ /* 0x000fe200078e00ff */
[----:B------:R-:W-:-:S02]  /*7210*/  LOP3.LUT R3, R3, 0x10, R4, 0xf8, !PT ;  /* 0x0000001003037812 */ /* 0x000fc400078ef804 */
[----:B------:R-:W-:Y:S02]  /*7220*/  LOP3.LUT R4, R4, 0x20, RZ, 0xc0, !PT ;  /* 0x0000002004047812 */ /* 0x000fe400078ec0ff */
[----:B------:R-:W-:Y:S02]  /*7230*/  LOP3.LUT R13, R7, 0x700, R6, 0xf8, !PT ;  /* 0x00000700070d7812 */ /* 0x000fe400078ef806 */
[----:B------:R-:W-:Y:S02]  /*7240*/  LOP3.LUT R7, R4, 0x10, R12, 0xf8, !PT ;  /* 0x0000001004077812 */ /* 0x000fe400078ef80c */
[----:B------:R-:W-:Y:S02]  /*7250*/  LOP3.LUT R5, R5, 0x400, R6, 0xf8, !PT ;  /* 0x0000040005057812 */ /* 0x000fe400078ef806 */
[----:B------:R-:W-:Y:S02]  /*7260*/  LOP3.LUT R6, R0, 0x90, RZ, 0xc0, !PT ;  /* 0x0000009000067812 */ /* 0x000fe400078ec0ff */
[----:B------:R-:W-:-:S02]  /*7270*/  LOP3.LUT R4, R2, 0x400, RZ, 0xc0, !PT ;  /* 0x0000040002047812 */ /* 0x000fc400078ec0ff */
[----:B------:R-:W-:Y:S02]  /*7280*/  LOP3.LUT R7, R7, 0x380, R2, 0xf8, !PT ;  /* 0x0000038007077812 */ /* 0x000fe400078ef802 */
[----:B------:R-:W-:Y:S02]  /*7290*/  LOP3.LUT R2, R3, 0x10, R8, 0x78, !PT ;  /* 0x0000001003027812 */ /* 0x000fe400078e7808 */
[----:B------:R-:W-:Y:S02]  /*72a0*/  LOP3.LUT R6, R6, 0x10, R11, 0x78, !PT ;  /* 0x0000001006067812 */ /* 0x000fe400078e780b */
[----:B------:R-:W-:Y:S01]  /*72b0*/  LOP3.LUT R19, R5, R2, RZ, 0xfc, !PT ;  /* 0x0000000205137212 */ /* 0x000fe200078efcff */
[----:B------:R-:W-:Y:S01]  /*72c0*/  IMAD.SHL.U32 R2, R12, 0x40, RZ ;  /* 0x000000400c027824 */ /* 0x000fe200078e00ff */
[----:B------:R-:W-:Y:S02]  /*72d0*/  LOP3.LUT R4, R4, 0x800, R9, 0xf8, !PT ;  /* 0x0000080004047812 */ /* 0x000fe400078ef809 */
[----:B------:R-:W-:-:S02]  /*72e0*/  LOP3.LUT R7, R7, 0x70, R0, 0x78, !PT ;  /* 0x0000007007077812 */ /* 0x000fc400078e7800 */
[----:B------:R-:W-:Y:S02]  /*72f0*/  SHF.R.U32.HI R3, RZ, 0x1, R10 ;  /* 0x00000001ff037819 */ /* 0x000fe4000001160a */
[----:B------:R-:W-:Y:S02]  /*7300*/  LOP3.LUT R6, R13, R6, RZ, 0xfc, !PT ;  /* 0x000000060d067212 */ /* 0x000fe400078efcff */
[----:B------:R-:W-:Y:S02]  /*7310*/  LOP3.LUT R0, R0, 0x10, RZ, 0xc0, !PT ;  /* 0x0000001000007812 */ /* 0x000fe400078ec0ff */
[----:B------:R-:W-:Y:S02]  /*7320*/  LOP3.LUT R23, R4, R7, RZ, 0xfc, !PT ;  /* 0x0000000704177212 */ /* 0x000fe400078efcff */
[----:B------:R-:W-:Y:S02]  /*7330*/  LOP3.LUT R4, R3, 0x40, R2, 0xf8, !PT ;  /* 0x0000004003047812 */ /* 0x000fe400078ef802 */
[C---:B------:R-:W-:Y:S01]  /*7340*/  LOP3.LUT R3, R0.reuse, 0x20, RZ, 0xfc, !PT ;  /* 0x0000002000037812 */ /* 0x040fe200078efcff */
[----:B------:R-:W-:Y:S01]  /*7350*/  VIADD R26, R23, 0x40 ;  /* 0x00000040171a7836 */ /* 0x000fe20000000000 */
[----:B------:R-:W-:Y:S01]  /*7360*/  LOP3.LUT R2, R0, 0x40, RZ, 0xfc, !PT ;  /* 0x0000004000027812 */ /* 0x000fe200078efcff */
[----:B------:R-:W-:Y:S01]  /*7370*/  VIADD R0, R6, UR40 ;  /* 0x0000002806007c36 */ /* 0x000fe20008000000 */
[----:B------:R-:W-:-:S02]  /*7380*/  LOP3.LUT P0, RZ, R12, 0x4, RZ, 0xc0, !PT ;  /* 0x000000040cff7812 */ /* 0x000fc4000780c0ff */
[C---:B------:R-:W-:Y:S02]  /*7390*/  LOP3.LUT R28, R19.reuse, 0x1800, RZ, 0xfc, !PT ;  /* 0x00001800131c7812 */ /* 0x040fe400078efcff */
[----:B------:R0:W-:Y:S01]  /*73a0*/  STL [R1+0x4], R0 ;  /* 0x0000040001007387 */ /* 0x0001e20000100800 */
[----:B------:R-:W-:-:S08]  /*73b0*/  LOP3.LUT R27, R19, 0x2800, RZ, 0xfc, !PT ;  /* 0x00002800131b7812 */ /* 0x000fd000078efcff */
[----:B------:R-:W-:-:S07]  /*73c0*/  @P0 VIADD R26, R23, 0xffffffc0 ;  /* 0xffffffc0171a0836 */ /* 0x000fce0000000000 */
.L_x_8540:
        /* <DEDUP_REMOVED lines=28> */
[----:B------:R-:W-:Y:S11]  /*7590*/  @!P0 BRA `(.L_x_8492) ;  /* 0x0000000000408947 */ /* 0x000ff60003800000 */
        /* <DEDUP_REMOVED lines=16> */
.L_x_8492:
        /* <DEDUP_REMOVED lines=20> */
.L_x_8493:
[----:B------:R-:W-:-:S04]  /*77e0*/  IMAD.U32 R29, RZ, RZ, UR40 ;  /* 0x00000028ff1d7e24 */ /* 0x000fc8000f8e00ff */
[----:B0-----:R-:W-:-:S05]  /*77f0*/  VIADD R0, R29, 0x3000 ;  /* 0x000030001d007836 */ /* 0x001fca0000000000 */
        /* <DEDUP_REMOVED lines=18> */
.L_x_8494:
        /* <DEDUP_REMOVED lines=18> */
.L_x_8495:
        /* <DEDUP_REMOVED lines=19> */
[----:B------:R-:W-:-:S05]  /*7b70*/  @P1 LOP3.LUT R17, R17, 0x1, RZ, 0xfc, !PT ;  /* 0x0000000111111812 */ /* 0x000fca00078efcff */
[----:B------:R0:W-:Y:S01]  /*7b80*/  STL [R1], R17 ;  /* 0x0000001101007387 */ /* 0x0001e20000100800 */
[----:B---3--:R-:W-:Y:S02]  /*7b90*/  SHF.R.S32.HI R25, RZ, 0x1f, R24 ;  /* 0x0000001fff197819 */ /* 0x008fe40000011418 */
[----:B------:R-:W-:Y:S01]  /*7ba0*/  SEL R16, R24, RZ, !P1 ;  /* 0x000000ff18107207 */ /* 0x000fe20004800000 */
[----:B0-----:R-:W-:Y:S06]  /*7bb0*/  BRA.DIV UR4, `(.L_x_8496) ;  /* 0x0000002e04547947 */ /* 0x001fec000b800000 */
[----:B------:R0:W1:Y:S02]  /*7bc0*/  SHFL.IDX PT, R14, R20, RZ, 0x1f ;  /* 0x00001fff140e7589 */ /* 0x00006400000e0000 */
.L_x_8556:
[----:B------:R-:W-:Y:S01]  /*7bd0*/  PLOP3.LUT P2, PT, PT, PT, PT, 0x8, 0x0 ;  /* 0x000000000000781c */ /* 0x000fe20003f4e170 */
[----:B------:R-:W-:Y:S01]  /*7be0*/  IMAD.MOV.U32 R0, RZ, RZ, R17 ;  /* 0x000000ffff007224 */ /* 0x000fe200078e0011 */
[----:B-1----:R-:W-:-:S04]  /*7bf0*/  ISETP.NE.AND P0, PT, R14, RZ, PT ;  /* 0x000000ff0e00720c */ /* 0x002fc80003f05270 */
[----:B------:R-:W-:-:S07]  /*7c00*/  LOP3.LUT R0, R0, 0xfffffffd, RZ, 0xc0, !PT ;  /* 0xfffffffd00007812 */ /* 0x000fce00078ec0ff */
[----:B------:R-:W-:-:S05]  /*7c10*/  @P2 LOP3.LUT R0, R0, 0x2, RZ, 0xfc, !PT ;  /* 0x0000000200002812 */ /* 0x000fca00078efcff */
[----:B------:R1:W-:Y:S01]  /*7c20*/  STL [R1], R0 ;  /* 0x0000000001007387 */ /* 0x0003e20000100800 */
[----:B------:R-:W-:Y:S05]  /*7c30*/  @P0 BRA `(.L_x_8497) ;  /* 0x0000000400bc0947 */ /* 0x000fea0003800000 */
[----:B------:R-:W-:-:S06]  /*7c40*/  ULEA.HI.SX32 UR4, UR38, 0xffffffff, 0x19 ;  /* 0xffffffff26047891 */ /* 0x000fcc000f8fca3f */
[----:B-1----:R-:W-:Y:S01]  /*7c50*/  IMAD.U32 R0, RZ, RZ, UR4 ;  /* 0x00000004ff007e24 */ /* 0x002fe2000f8e00ff */
[----:B------:R-:W-:-:S03]  /*7c60*/  UMOV UR4, 0xffffffff ;  /* 0xffffffff00047882 */ /* 0x000fc60000000000 */
[----:B------:R-:W-:Y:S05]  /*7c70*/  BRA.DIV UR4, `(.L_x_8498) ;  /* 0x0000002e04447947 */ /* 0x000fea000b800000 */
[----:B------:R-:W-:-:S13]  /*7c80*/  ELECT P6, URZ, PT ;  /* 0x00000000003f782f */ /* 0x000fda00038c0000 */
.L_x_8559:
        /* <DEDUP_REMOVED lines=9> */
[----:B------:R-:W-:-:S05]  /*7d20*/  @P0 SHF.R.U32.HI R4, RZ, R5, R6 ;  /* 0x00000005ff040219 */ /* 0x000fca0000011606 */
[----:B------:R-:W-:-:S04]  /*7d30*/  IMAD.MOV R5, RZ, RZ, -R4 ;  /* 0x000000ffff057224 */ /* 0x000fc800078e0a04 */
[----:B------:R-:W-:Y:S01]  /*7d40*/  IMAD R0, R7, R5, R0 ;  /* 0x0000000507007224 */ /* 0x000fe200078e0200 */
[--C-:B------:R-:W-:Y:S01]  /*7d50*/  SHF.R.S32.HI R5, RZ, 0x1f, R4.reuse ;  /* 0x0000001fff057819 */ /* 0x100fe20000011404 */
[----:B------:R-:W-:Y:S02]  /*7d60*/  IMAD R7, R25, UR4, RZ ;  /* 0x0000000419077c24 */ /* 0x000fe4000f8e02ff */
[----:B------:R-:W-:-:S04]  /*7d70*/  IMAD.WIDE.U32 R4, R24, UR4, R4 ;  /* 0x0000000418047c25 */ /* 0x000fc8000f8e0004 */
[----:B------:R-:W-:Y:S01]  /*7d80*/  IMAD R7, R24, UR5, R7 ;  /* 0x0000000518077c24 */ /* 0x000fe2000f8e0207 */
[----:B------:R-:W-:-:S03]  /*7d90*/  LEA R2, P0, R4, R2, 0x2 ;  /* 0x0000000204027211 */ /* 0x000fc600078010ff */
[----:B------:R-:W-:-:S05]  /*7da0*/  IMAD.IADD R5, R5, 0x1, R7 ;  /* 0x0000000105057824 */ /* 0x000fca00078e0207 */
[----:B------:R-:W-:-:S05]  /*7db0*/  LEA.HI.X R3, R4, R3, R5, 0x2, P0 ;  /* 0x0000000304037211 */ /* 0x000fca00000f1405 */
[----:B------:R1:W5:Y:S02]  /*7dc0*/  LDG.E R16, desc[UR52][R2.64] ;  /* 0x0000003402107981 */ /* 0x000364000c1e1900 */
.L_x_8499:
[----:B-1----:R-:W1:Y:S01]  /*7dd0*/  S2R R2, SR_TID.X ;  /* 0x0000000000027919 */ /* 0x002e620000002100 */
[----:B------:R-:W-:Y:S02]  /*7de0*/  LEA R5, R18, UR40, 0x3 ;  /* 0x0000002812057c11 */ /* 0x000fe4000f8e18ff */
[----:B-1----:R-:W-:Y:S02]  /*7df0*/  LOP3.LUT R3, R2, 0x7f, RZ, 0xc0, !PT ;  /* 0x0000007f02037812 */ /* 0x002fe400078ec0ff */
[----:B------:R-:W-:Y:S02]  /*7e00*/  SHF.L.U32 R2, R22, 0x1f, RZ ;  /* 0x0000001f16027819 */ /* 0x000fe400000006ff */
[----:B------:R-:W-:Y:S02]  /*7e10*/  ISETP.NE.AND P1, PT, R3, RZ, PT ;  /* 0x000000ff0300720c */ /* 0x000fe40003f25270 */
[----:B------:R-:W1:Y:S02]  /*7e20*/  SYNCS.PHASECHK.TRANS64.TRYWAIT P0, [R5+URZ+0x19c80], R2 ;  /* 0x019c8002050075a7 */ /* 0x000e64000800017f */
[----:B-1----:R-:W-:Y:S09]  /*7e30*/  @!P0 BRA `(.L_x_8500) ;  /* 0x0000002800f48947 */ /* 0x002ff20003800000 */
.L_x_8560:
        /* <DEDUP_REMOVED lines=8> */
.L_x_8501:
[----:B------:R-:W-:Y:S01]  /*7ec0*/  IMAD R3, R18, 0x3000, R29 ;  /* 0x0000300012037824 */ /* 0x000fe200078e021d */
[----:B------:R-:W-:Y:S01]  /*7ed0*/  R2UR UR33, R5 ;  /* 0x00000000052172ca */ /* 0x000fe200000e0000 */
[----:B------:R-:W-:Y:S01]  /*7ee0*/  IMAD.SHL.U32 R0, R0, 0x80, RZ ;  /* 0x0000008000007824 */ /* 0x000fe200078e00ff */
[----:B-----5:R-:W-:Y:S01]  /*7ef0*/  R2UR UR37, R16 ;  /* 0x00000000102572ca */ /* 0x020fe200000e0000 */
[----:B------:R-:W-:Y:S01]  /*7f00*/  UIADD3 UR4, UP0, UR50, 0x470, URZ ;  /* 0x0000047032047890 */ /* 0x000fe2000ff1e03f */
[----:B------:R-:W-:Y:S01]  /*7f10*/  R2UR UR8, R3 ;  /* 0x00000000030872ca */ /* 0x000fe200000e0000 */
[----:B------:R-:W-:Y:S01]  /*7f20*/  UMOV UR6, 0x0 ;  /* 0x0000000000067882 */ /* 0x000fe20000000000 */
        /* <DEDUP_REMOVED lines=9> */
[----:B------:R-:W-:Y:S02]  /*7fc0*/  UIADD3 UR32, UR8, 0x9000, URZ ;  /* 0x0000900008207890 */ /* 0x000fe4000fffe03f */
[----:B------:R-:W-:Y:S02]  /*7fd0*/  UIADD3 UR16, UR8, 0xa000, URZ ;  /* 0x0000a00008107890 */ /* 0x000fe4000fffe03f */
        /* <DEDUP_REMOVED lines=8> */
[----:B------:R2:W-:Y:S01]  /*8060*/  UTMALDG.4D [UR16], [UR4], desc[UR6] ;  /* 0x00000610040075b4 */ /* 0x0005e20008019000 */
[----:B------:R2:W-:Y:S01]  /*8070*/  UTMALDG.4D [UR8], [UR4], desc[UR6] ;  /* 0x00000608040075b4 */ /* 0x0005e20008019000 */
[----:B------:R-:W3:Y:S02]  /*8080*/  SYNCS.PHASECHK.TRANS64.TRYWAIT P0, [R5+URZ+0x19c40], R2 ;  /* 0x019c4002050075a7 */ /* 0x000ee4000800017f */
[----:B--23--:R-:W-:Y:S05]  /*8090*/  @!P0 BRA `(.L_x_8502) ;  /* 0x0000002800708947 */ /* 0x00cfea0003800000 */
.L_x_8561:
        /* <DEDUP_REMOVED lines=8> */
.L_x_8503:
        /* <DEDUP_REMOVED lines=31> */
[----:B------:R3:W-:Y:S01]  /*8310*/  STL [R1], R2 ;  /* 0x0000000201007387 */ /* 0x0007e20000100800 */
[----:B------:R-:W-:Y:S01]  /*8320*/  NOP ;  /* 0x0000000000007918 */ /* 0x000fe20000000000 */
.L_x_8497:
[----:B------:R-:W-:Y:S05]  /*8330*/  WARPSYNC.ALL ;  /* 0x0000000000007948 */ /* 0x000fea0003800000 */
[----:B---3--:R-:W-:Y:S01]  /*8340*/  UIADD3 UR5, UR40, 0xf000, URZ ;  /* 0x0000f00028057890 */ /* 0x008fe2000fffe03f */
[----:B------:R-:W-:Y:S01]  /*8350*/  BAR.SYNC.DEFER_BLOCKING 0x8, 0x200 ;  /* 0x0208000000007b1d */ /* 0x000fe20000010000 */
[----:B------:R-:W-:Y:S02]  /*8360*/  USHF.R.S32.HI UR4, URZ, 0x1f, UR36 ;  /* 0x0000001f3f047899 */ /* 0x000fe40008011424 */
[----:B------:R-:W-:Y:S02]  /*8370*/  ULOP3.LUT UP0, URZ, UR5, 0x9f, URZ, 0xc0, !UPT ;  /* 0x0000009f053f7892 */ /* 0x000fe4000f80c03f */
[----:B------:R-:W-:Y:S01]  /*8380*/  USHF.R.S32.HI UR37, URZ, 0x1f, UR44 ;  /* 0x0000001f3f257899 */ /* 0x000fe2000801142c */
[----:B------:R-:W-:-:S03]  /*8390*/  ULDC.64 UR6, c[0x0][0x2d8] ;  /* 0x0000b60000067ab9 */ /* 0x000fc60000000a00 */
[----:B------:R-:W-:Y:S01]  /*83a0*/  PLOP3.LUT P0, PT, PT, PT, UP0, 0x80, 0x0 ;  /* 0x000000000000781c */ /* 0x000fe20003f0f008 */
[----:B------:R-:W-:Y:S02]  /*83b0*/  UIMAD UR4, UR4, UR6, URZ ;  /* 0x00000006040472a4 */ /* 0x000fe4000f8e023f */
[----:B------:R-:W-:Y:S02]  /*83c0*/  UIMAD.WIDE.U32 UR54, UR36, UR6, URZ ;  /* 0x00000006243672a5 */ /* 0x000fe4000f8e003f */
[----:B------:R-:W-:-:S04]  /*83d0*/  UIMAD UR4, UR36, UR7, UR4 ;  /* 0x00000007240472a4 */ /* 0x000fc8000f8e0204 */
[----:B------:R-:W-:-:S04]  /*83e0*/  UIADD3 UR49, UR55, UR4, URZ ;  /* 0x0000000437317290 */ /* 0x000fc8000fffe03f */
[----:B------:R-:W-:Y:S08]  /*83f0*/  @!P0 BRA `(.L_x_8504) ;  /* 0x0000000000408947 */ /* 0x000ff00003800000 */
        /* <DEDUP_REMOVED lines=14> */
[----:B0-----:R-:W-:-:S07]  /*84e0*/  LEPC R20, `(.L_x_8504) ;  /* 0x000000001014794e */ /* 0x001fce0000000000 */
[----:B-12---:R-:W-:Y:S05]  /*84f0*/  CALL.ABS.NOINC R2 ;  /* 0x0000000002007343 */ /* 0x006fea0003c00000 */
.L_x_8504:
[----:B------:R-:W2:Y:S01]  /*8500*/  S2R R2, SR_TID.X ;  /* 0x0000000000027919 */ /* 0x000ea20000002100 */
[----:B------:R-:W3:Y:S01]  /*8510*/  LDC R3, c[0x0][0xc38] ;  /* 0x00030e00ff037b82 */ /* 0x000ee20000000800 */
[----:B-1----:R-:W-:Y:S01]  /*8520*/  IMAD R0, RZ, RZ, -UR45 ;  /* 0x8000002dff007e24 */ /* 0x002fe2000f8e02ff */
[----:B------:R-:W-:Y:S01]  /*8530*/  ULDC.64 UR8, c[0x0][0x2e0] ;  /* 0x0000b80000087ab9 */ /* 0x000fe20000000a00 */
[----:B------:R-:W1:Y:S01]  /*8540*/  S2R R17, SR_TID.X ;  /* 0x0000000000117919 */ /* 0x000e620000002100 */
[----:B------:R-:W-:Y:S01]  /*8550*/  UIMAD UR6, UR37, UR8, URZ ;  /* 0x00000008250672a4 */ /* 0x000fe2000f8e023f */
[----:B------:R-:W-:Y:S01]  /*8560*/  UMOV UR4, UR54 ;  /* 0x0000003600047c82 */ /* 0x000fe20008000000 */
[----:B------:R-:W-:Y:S02]  /*8570*/  UMOV UR5, UR49 ;  /* 0x0000003100057c82 */ /* 0x000fe40008000000 */
[----:B------:R-:W4:Y:S01]  /*8580*/  LDC R10, c[0x0][0x448] ;  /* 0x00011200ff0a7b82 */ /* 0x000f220000000800 */
[----:B------:R-:W-:Y:S01]  /*8590*/  UIMAD.WIDE.U32 UR4, UR44, UR8, UR4 ;  /* 0x000000082c0472a5 */ /* 0x000fe2000f8e0004 */
[----:B------:R-:W0:Y:S01]  /*85a0*/  S2R R21, SR_TID.X ;  /* 0x0000000000157919 */ /* 0x000e220000002100 */
[----:B------:R-:W-:-:S04]  /*85b0*/  UIMAD UR6, UR44, UR9, UR6 ;  /* 0x000000092c0672a4 */ /* 0x000fc8000f8e0206 */
[----:B------:R-:W-:-:S03]  /*85c0*/  UIADD3 UR5, UR5, UR6, URZ ;  /* 0x0000000605057290 */ /* 0x000fc6000fffe03f */
[----:B------:R-:W-:Y:S01]  /*85d0*/  ULDC.64 UR6, c[0x0][0x280] ;  /* 0x0000a00000067ab9 */ /* 0x000fe20000000a00 */
[----:B---3--:R-:W-:Y:S01]  /*85e0*/  IMAD R0, R3, R0, UR48 ;  /* 0x0000003003007e24 */ /* 0x008fe2000f8e0200 */
[----:B--2---:R-:W-:Y:S02]  /*85f0*/  LOP3.LUT R2, R2, 0x7f, RZ, 0xc0, !PT ;  /* 0x0000007f02027812 */ /* 0x004fe400078ec0ff */
[----:B----4-:R-:W-:Y:S01]  /*8600*/  ISETP.NE.AND P0, PT, R10, 0x1, PT ;  /* 0x000000010a00780c */ /* 0x010fe20003f05270 */
[----:B-1----:R-:W-:Y:S01]  /*8610*/  IMAD.SHL.U32 R17, R17, 0x40, RZ ;  /* 0x0000004011117824 */ /* 0x002fe200078e00ff */
[----:B0-----:R-:W-:-:S04]  /*8620*/  SHF.R.U32.HI R20, RZ, 0x1, R2 ;  /* 0x00000001ff147819 */ /* 0x001fc80000011602 */
[----:B------:R-:W-:Y:S01]  /*8630*/  LOP3.LUT R17, R20, 0x40, R17, 0xf8, !PT ;  /* 0x0000004014117812 */ /* 0x000fe200078ef811 */
[----:B------:R-:W-:-:S04]  /*8640*/  IMAD.SHL.U32 R20, R21, 0x10, RZ ;  /* 0x0000001015147824 */ /* 0x000fc800078e00ff */
[----:B------:R-:W-:Y:S02]  /*8650*/  IMAD R7, R0, 0xc0, R17 ;  /* 0x000000c000077824 */ /* 0x000fe400078e0211 */
[----:B------:R-:W0:Y:S01]  /*8660*/  @P0 LDC R6, c[0x0][0x44c] ;  /* 0x00011300ff060b82 */ /* 0x000e220000000800 */
[----:B------:R-:W1:Y:S01]  /*8670*/  S2R R17, SR_TID.X ;  /* 0x0000000000117919 */ /* 0x000e620000002100 */
[----:B------:R-:W-:Y:S01]  /*8680*/  LOP3.LUT R20, R20, 0x10, RZ, 0xc0, !PT ;  /* 0x0000001014147812 */ /* 0x000fe200078ec0ff */
[----:B------:R-:W-:-:S05]  /*8690*/  IMAD.MOV.U32 R4, RZ, RZ, R7 ;  /* 0x000000ffff047224 */ /* 0x000fca00078e0007 */
[----:B------:R-:W2:Y:S08]  /*86a0*/  @P0 LDC R2, c[0x0][0x450] ;  /* 0x00011400ff020b82 */ /* 0x000eb00000000800 */
[----:B------:R-:W3:Y:S08]  /*86b0*/  @P0 LDC R5, c[0x0][0x44c] ;  /* 0x00011300ff050b82 */ /* 0x000ef00000000800 */
[----:B------:R-:W4:Y:S01]  /*86c0*/  @P0 LDC R3, c[0x0][0x450] ;  /* 0x00011400ff030b82 */ /* 0x000f220000000800 */
[----:B0-----:R-:W-:-:S05]  /*86d0*/  @P0 IMAD.HI.U32 R6, R7, R6, RZ ;  /* 0x0000000607060227 */ /* 0x001fca00078e00ff */
[----:B--2---:R-:W-:Y:S01]  /*86e0*/  @P0 SHF.R.U32.HI R4, RZ, R2, R6 ;  /* 0x00000002ff040219 */ /* 0x004fe20000011606 */
[----:B-1----:R-:W-:Y:S02]  /*86f0*/  IMAD.SHL.U32 R17, R17, 0x10, RZ ;  /* 0x0000001011117824 */ /* 0x002fe400078e00ff */
[----:B------:R-:W-:Y:S02]  /*8700*/  VIADD R6, R7, 0x80 ;  /* 0x0000008007067836 */ /* 0x000fe40000000000 */
[----:B------:R-:W-:Y:S01]  /*8710*/  IMAD.MOV R2, RZ, RZ, -R4 ;  /* 0x000000ffff027224 */ /* 0x000fe200078e0a04 */
[----:B------:R-:W-:Y:S01]  /*8720*/  LOP3.LUT R17, R17, 0x10, RZ, 0xc0, !PT ;  /* 0x0000001011117812 */ /* 0x000fe200078ec0ff */
[----:B------:R-:W-:Y:S02]  /*8730*/  IMAD.MOV.U32 R8, RZ, RZ, R6 ;  /* 0x000000ffff087224 */ /* 0x000fe400078e0006 */
[----:B---3--:R-:W-:Y:S01]  /*8740*/  @P0 IMAD.HI.U32 R5, R6, R5, RZ ;  /* 0x0000000506050227 */ /* 0x008fe200078e00ff */
[----:B------:R-:W-:-:S02]  /*8750*/  LOP3.LUT R12, R17, 0x20, RZ, 0xfc, !PT ;  /* 0x00000020110c7812 */ /* 0x000fc400078efcff */
[----:B------:R-:W-:Y:S01]  /*8760*/  LOP3.LUT R11, R17, 0x40, RZ, 0xfc, !PT ;  /* 0x00000040110b7812 */ /* 0x000fe200078efcff */
[----:B------:R-:W-:Y:S01]  /*8770*/  IMAD R7, R10, R2, R7 ;  /* 0x000000020a077224 */ /* 0x000fe200078e0207 */
[----:B------:R0:W5:Y:S01]  /*8780*/  LDL R17, [R1+0x4] ;  /* 0x0000040001117983 */ /* 0x0001620000100800 */
[----:B----4-:R-:W-:Y:S02]  /*8790*/  @P0 SHF.R.U32.HI R8, RZ, R3, R5 ;  /* 0x00000003ff080219 */ /* 0x010fe40000011605 */
[----:B------:R-:W1:Y:S01]  /*87a0*/  LDC.64 R2, c[0x0][0x2d0] ;  /* 0x0000b400ff027b82 */ /* 0x000e620000000a00 */
[----:B------:R-:W-:-:S05]  /*87b0*/  SHF.R.S32.HI R5, RZ, 0x1f, R4 ;  /* 0x0000001fff057819 */ /* 0x000fca0000011404 */
[----:B-1----:R-:W-:-:S04]  /*87c0*/  IMAD R5, R5, R2, RZ ;  /* 0x0000000205057224 */ /* 0x002fc800078e02ff */
[C---:B------:R-:W-:Y:S02]  /*87d0*/  IMAD R9, R4.reuse, R3, R5 ;  /* 0x0000000304097224 */ /* 0x040fe400078e0205 */
[----:B------:R-:W-:-:S04]  /*87e0*/  IMAD.WIDE.U32 R4, R4, R2, UR4 ;  /* 0x0000000404047e25 */ /* 0x000fc8000f8e0002 */
[----:B------:R-:W-:Y:S02]  /*87f0*/  IMAD.IADD R5, R5, 0x1, R9 ;  /* 0x0000000105057824 */ /* 0x000fe400078e0209 */
[----:B------:R-:W-:-:S04]  /*8800*/  IMAD.MOV R9, RZ, RZ, -R8 ;  /* 0x000000ffff097224 */ /* 0x000fc800078e0a08 */
[----:B------:R-:W-:Y:S01]  /*8810*/  IMAD R6, R10, R9, R6 ;  /* 0x000000090a067224 */ /* 0x000fe200078e0206 */
[----:B------:R-:W-:-:S05]  /*8820*/  SHF.R.S32.HI R9, RZ, 0x1f, R8 ;  /* 0x0000001fff097819 */ /* 0x000fca0000011408 */
[----:B------:R-:W-:-:S04]  /*8830*/  IMAD R9, R9, R2, RZ ;  /* 0x0000000209097224 */ /* 0x000fc800078e02ff */
[C---:B------:R-:W-:Y:S02]  /*8840*/  IMAD R9, R8.reuse, R3, R9 ;  /* 0x0000000308097224 */ /* 0x040fe400078e0209 */
[----:B------:R-:W-:Y:S01]  /*8850*/  IMAD.WIDE.U32 R2, R8, R2, UR4 ;  /* 0x0000000408027e25 */ /* 0x000fe2000f8e0002 */
[----:B------:R-:W-:Y:S01]  /*8860*/  SHF.R.S32.HI R8, RZ, 0x1f, R7 ;  /* 0x0000001fff087819 */ /* 0x000fe20000011407 */
[----:B------:R-:W-:Y:S02]  /*8870*/  ULDC.64 UR4, c[0x0][0x2c8] ;  /* 0x0000b20000047ab9 */ /* 0x000fe40000000a00 */
[----:B------:R-:W-:-:S04]  /*8880*/  IMAD.WIDE.U32 R4, R7, UR4, R4 ;  /* 0x0000000407047c25 */ /* 0x000fc8000f8e0004 */
[----:B------:R-:W-:Y:S01]  /*8890*/  IMAD R8, R8, UR4, RZ ;  /* 0x0000000408087c24 */ /* 0x000fe2000f8e02ff */
[----:B------:R-:W-:Y:S01]  /*88a0*/  IADD3 R4, P0, R4, UR6, RZ ;  /* 0x0000000604047c10 */ /* 0x000fe2000ff1e0ff */
[----:B------:R-:W-:Y:S02]  /*88b0*/  IMAD.IADD R3, R3, 0x1, R9 ;  /* 0x0000000103037824 */ /* 0x000fe400078e0209 */
[----:B------:R-:W-:Y:S01]  /*88c0*/  IMAD R8, R7, UR5, R8 ;  /* 0x0000000507087c24 */ /* 0x000fe2000f8e0208 */
[----:B------:R-:W-:Y:S01]  /*88d0*/  SHF.R.S32.HI R7, RZ, 0x1f, R6 ;  /* 0x0000001fff077819 */ /* 0x000fe20000011406 */
[----:B------:R-:W-:-:S03]  /*88e0*/  IMAD.WIDE.U32 R2, R6, UR4, R2 ;  /* 0x0000000406027c25 */ /* 0x000fc6000f8e0002 */
[----:B------:R-:W-:Y:S01]  /*88f0*/  IADD3.X R5, R5, UR7, R8, P0, !PT ;  /* 0x0000000705057c10 */ /* 0x000fe200087fe408 */
[----:B------:R-:W-:Y:S01]  /*8900*/  IMAD R7, R7, UR4, RZ ;  /* 0x0000000407077c24 */ /* 0x000fe2000f8e02ff */
[----:B------:R-:W-:Y:S02]  /*8910*/  ULDC UR4, c[0x0][0x2b8] ;  /* 0x0000ae0000047ab9 */ /* 0x000fe40000000800 */
[----:B------:R-:W-:Y:S01]  /*8920*/  ISETP.GE.AND P2, PT, R20, UR4, PT ;  /* 0x0000000414007c0c */ /* 0x000fe2000bf46270 */
[----:B------:R-:W-:Y:S01]  /*8930*/  IMAD R7, R6, UR5, R7 ;  /* 0x0000000506077c24 */ /* 0x000fe2000f8e0207 */
[----:B------:R-:W-:Y:S02]  /*8940*/  IADD3 R6, P0, R2, UR6, RZ ;  /* 0x0000000602067c10 */ /* 0x000fe4000ff1e0ff */
[----:B------:R-:W-:Y:S02]  /*8950*/  ISETP.GE.AND P1, PT, R12, UR4, PT ;  /* 0x000000040c007c0c */ /* 0x000fe4000bf26270 */
[----:B------:R-:W-:-:S02]  /*8960*/  IADD3.X R7, R3, UR7, R7, P0, !PT ;  /* 0x0000000703077c10 */ /* 0x000fc400087fe407 */
[----:B------:R-:W-:Y:S01]  /*8970*/  ISETP.GE.AND P0, PT, R11, UR4, PT ;  /* 0x000000040b007c0c */ /* 0x000fe2000bf06270 */
[----:B------:R-:W-:Y:S01]  /*8980*/  UMOV UR4, 0xffffffff ;  /* 0xffffffff00047882 */ /* 0x000fe20000000000 */
[----:B------:R-:W-:-:S04]  /*8990*/  LOP3.LUT R21, R21, 0x7f, RZ, 0xc0, !PT ;  /* 0x0000007f15157812 */ /* 0x000fc800078ec0ff */
[----:B------:R-:W-:Y:S01]  /*89a0*/  SHF.R.U32.HI R21, RZ, 0x1, R21 ;  /* 0x00000001ff157819 */ /* 0x000fe20000011615 */
[----:B0-----:R-:W-:Y:S06]  /*89b0*/  BRA.DIV UR4, `(.L_x_8505) ;  /* 0x00000022043c7947 */ /* 0x001fec000b800000 */
[----:B------:R-:W0:Y:S01]  /*89c0*/  SHFL.IDX PT, R3, R4, RZ, 0x1e1f ;  /* 0x001e1fff04037589 */ /* 0x000e2200000e0000 */
[----:B------:R-:W-:Y:S01]  /*89d0*/  ULDC UR4, c[0x0][0x288] ;  /* 0x0000a20000047ab9 */ /* 0x000fe20000000800 */
[----:B------:R-:W-:Y:S02]  /*89e0*/  IMAD R0, R0, 0xc0, R21 ;  /* 0x000000c000007824 */ /* 0x000fe400078e0215 */
[----:B------:R-:W1:Y:S01]  /*89f0*/  SHFL.IDX PT, R2, R5, RZ, 0x1e1f ;  /* 0x001e1fff05027589 */ /* 0x000e6200000e0000 */
[----:B------:R-:W-:Y:S02]  /*8a00*/  IMAD R8, R10, UR4, RZ ;  /* 0x000000040a087c24 */ /* 0x000fe4000f8e02ff */
[C---:B------:R-:W-:Y:S01]  /*8a10*/  VIADD R9, R0.reuse, 0x40 ;  /* 0x0000004000097836 */ /* 0x040fe20000000000 */
[----:B------:R-:W2:Y:S02]  /*8a20*/  SHFL.IDX PT, R14, R4, 0x1, 0x1e1f ;  /* 0x003e1f00040e7f89 */ /* 0x000ea400000e0000 */
[----:B------:R-:W-:-:S02]  /*8a30*/  ISETP.GE.AND P4, PT, R0, R8, PT ;  /* 0x000000080000720c */ /* 0x000fc40003f86270 */
[----:B------:R-:W3:Y:S04]  /*8a40*/  SHFL.IDX PT, R5, R5, 0x1, 0x1e1f ;  /* 0x003e1f0005057f89 */ /* 0x000ee800000e0000 */
[----:B------:R-:W4:Y:S07]  /*8a50*/  SHFL.IDX PT, R7, R7, RZ, 0x1e1f ;  /* 0x001e1fff07077589 */ /* 0x000f2e00000e0000 */
[----:B0-----:R-:W-:-:S05]  /*8a60*/  @!P4 IADD3 R3, P3, R20, R3, RZ ;  /* 0x000000031403c210 */ /* 0x001fca0007f7e0ff */
[----:B-1----:R-:W-:-:S05]  /*8a70*/  @!P4 IMAD.X R2, RZ, RZ, R2, P3 ;  /* 0x000000ffff02c224 */ /* 0x002fca00018e0602 */
[----:B------:R-:W-:-:S04]  /*8a80*/  @!P4 LOP3.LUT R3, R3, R2, RZ, 0x3c, !PT ;  /* 0x000000020303c212 */ /* 0x000fc800078e3cff */
[----:B------:R-:W-:-:S04]  /*8a90*/  @!P4 LOP3.LUT R2, R3, R2, RZ, 0x3c, !PT ;  /* 0x000000020302c212 */ /* 0x000fc800078e3cff */
[----:B------:R-:W-:-:S05]  /*8aa0*/  @!P4 LOP3.LUT R3, R3, R2, RZ, 0x3c, !PT ;  /* 0x000000020303c212 */ /* 0x000fca00078e3cff */
[----:B-----5:R-:W-:Y:S04]  /*8ab0*/  @!P4 LDGSTS.E.BYPASS.LTC128B.128 [R17+0xf000], desc[UR52][R2.64], !P2 ;  /* 0x0f0000000211cfae */ /* 0x020fe8000d101d74 */
[----:B------:R-:W-:Y:S04]  /*8ac0*/  @!P4 LDGSTS.E.BYPASS.LTC128B.128 [R17+0x10800], desc[UR52][R2.64+0x20], !P1 ;  /* 0x108000200211cfae */ /* 0x000fe8000c901d74 */
[----:B------:R0:W-:Y:S01]  /*8ad0*/  @!P4 LDGSTS.E.BYPASS.LTC128B.128 [R17+0x12000], desc[UR52][R2.64+0x40], !P0 ;  /* 0x120000400211cfae */ /* 0x0001e2000c101d74 */
[----:B------:R-:W-:-:S13]  /*8ae0*/  ISETP.GE.AND P4, PT, R9, R8, PT ;  /* 0x000000080900720c */ /* 0x000fda0003f86270 */
[----:B--2---:R-:W-:-:S05]  /*8af0*/  @!P4 IADD3 R14, P3, R20, R14, RZ ;  /* 0x0000000e140ec210 */ /* 0x004fca0007f7e0ff */
[----:B---3--:R-:W-:Y:S02]  /*8b00*/  @!P4 IMAD.X R9, RZ, RZ, R5, P3 ;  /* 0x000000ffff09c224 */ /* 0x008fe400018e0605 */
[----:B0-----:R-:W-:Y:S02]  /*8b10*/  @!P4 IMAD.MOV.U32 R2, RZ, RZ, R14 ;  /* 0x000000ffff02c224 */ /* 0x001fe400078e000e */
[----:B------:R-:W-:Y:S01]  /*8b20*/  @!P4 IMAD.MOV.U32 R3, RZ, RZ, R9 ;  /* 0x000000ffff03c224 */ /* 0x000fe200078e0009 */
[----:B------:R0:W1:Y:S04]  /*8b30*/  SHFL.IDX PT, R14, R6, RZ, 0x1e1f ;  /* 0x001e1fff060e7589 */ /* 0x00006800000e0000 */
[----:B------:R0:W-:Y:S04]  /*8b40*/  @!P4 LDGSTS.E.BYPASS.LTC128B.128 [R17+0xf800], desc[UR52][R2.64], !P2 ;  /* 0x0f8000000211cfae */ /* 0x0001e8000d101d74 */
[----:B------:R0:W-:Y:S04]  /*8b50*/  @!P4 LDGSTS.E.BYPASS.LTC128B.128 [R17+0x11000], desc[UR52][R2.64+0x20], !P1 ;  /* 0x110000200211cfae */ /* 0x0001e8000c901d74 */
[----:B----4-:R0:W-:Y:S02]  /*8b60*/  @!P4 LDGSTS.E.BYPASS.LTC128B.128 [R17+0x12800], desc[UR52][R2.64+0x40], !P0 ;  /* 0x128000400211cfae */ /* 0x0101e4000c101d74 */
.L_x_8568:
[----:B0-----:R-:W-:Y:S01]  /*8b70*/  VIADD R3, R0, 0x80 ;  /* 0x0000008000037836 */ /* 0x001fe20000000000 */
[----:B------:R-:W-:Y:S04]  /*8b80*/  BSSY B0, `(.L_x_8506) ;  /* 0x000000b000007945 */ /* 0x000fe80003800000 */
[----:B------:R-:W-:-:S13]  /*8b90*/  ISETP.GE.AND P3, PT, R3, R8, PT ;  /* 0x000000080300720c */ /* 0x000fda0003f66270 */
[----:B------:R-:W-:Y:S05]  /*8ba0*/  @P3 BRA `(.L_x_8507) ;  /* 0x0000000000203947 */ /* 0x000fea0003800000 */
[----:B-1----:R-:W-:-:S05]  /*8bb0*/  IADD3 R2, P3, R20, R14, RZ ;  /* 0x0000000e14027210 */ /* 0x002fca0007f7e0ff */
[----:B------:R-:W-:-:S05]  /*8bc0*/  IMAD.X R3, RZ, RZ, R7, P3 ;  /* 0x000000ffff037224 */ /* 0x000fca00018e0607 */
[----:B------:R-:W-:Y:S01]  /*8bd0*/  @!PT LDS RZ, [RZ] ;  /* 0x00000000fffff984 */ /* 0x000fe20000000800 */
[----:B------:R-:W-:Y:S01]  /*8be0*/  @!PT LDS RZ, [RZ] ;  /* 0x00000000fffff984 */ /* 0x000fe20000000800 */
[----:B------:R-:W-:Y:S01]  /*8bf0*/  @!PT LDS RZ, [RZ] ;  /* 0x00000000fffff984 */ /* 0x000fe20000000800 */
[----:B------:R0:W-:Y:S04]  /*8c00*/  LDGSTS.E.BYPASS.LTC128B.128 [R17+0x10000], desc[UR52][R2.64], !P2 ;  /* 0x1000000002117fae */ /* 0x0001e8000d101d74 */
[----:B------:R0:W-:Y:S04]  /*8c10*/  LDGSTS.E.BYPASS.LTC128B.128 [R17+0x11800], desc[UR52][R2.64+0x20], !P1 ;  /* 0x1180002002117fae */ /* 0x0001e8000c901d74 */
[----:B------:R0:W-:Y:S02]  /*8c20*/  LDGSTS.E.BYPASS.LTC128B.128 [R17+0x13000], desc[UR52][R2.64+0x40], !P0 ;  /* 0x1300004002117fae */ /* 0x0001e4000c101d74 */
.L_x_8507:
[----:B------:R-:W-:Y:S05]  /*8c30*/  BSYNC B0 ;  /* 0x0000000000007941 */ /* 0x000fea0003800000 */
.L_x_8506:
        /* <DEDUP_REMOVED lines=10> */
.L_x_8569:
[----:B------:R-:W-:-:S06]  /*8ce0*/  UISETP.GE.AND UP0, UPT, UR39, 0x81, UPT ;  /* 0x000000812700788c */ /* 0x000fcc000bf06270 */
[----:B------:R-:W-:-:S13]  /*8cf0*/  PLOP3.LUT P0, PT, PT, PT, UP0, 0x80, 0x0 ;  /* 0x000000000000781c */ /* 0x000fda0003f0f008 */
[----:B------:R-:W-:Y:S05]  /*8d00*/  @!P0 BRA `(.L_x_8509) ;  /* 0x0000001000208947 */ /* 0x000fea0003800000 */
[----:B------:R-:W-:Y:S01]  /*8d10*/  ULEA.HI.SX32 UR4, UR38, 0xfffffffe, 0x19 ;  /* 0xfffffffe26047891 */ /* 0x000fe2000f8fca3f */
[----:B------:R-:W-:Y:S02]  /*8d20*/  IMAD.MOV.U32 R4, RZ, RZ, R22 ;  /* 0x000000ffff047224 */ /* 0x000fe400078e0016 */
[----:B------:R-:W-:-:S03]  /*8d30*/  IMAD.MOV.U32 R5, RZ, RZ, R18 ;  /* 0x000000ffff057224 */ /* 0x000fc600078e0012 */
[----:B--2---:R-:W-:-:S07]  /*8d40*/  IMAD.U32 R0, RZ, RZ, UR4 ;  /* 0x00000004ff007e24 */ /* 0x004fce000f8e00ff */
.L_x_8533:
[----:B0-----:R-:W2:Y:S01]  /*8d50*/  LDL R2, [R1] ;  /* 0x0000000001027983 */ /* 0x001ea20000100800 */
[----:B------:R-:W-:Y:S01]  /*8d60*/  VIADD R18, R5, 0x1 ;  /* 0x0000000105127836 */ /* 0x000fe20000000000 */
[----:B------:R-:W-:Y:S04]  /*8d70*/  BSSY B0, `(.L_x_8510) ;  /* 0x00000a4000007945 */ /* 0x000fe80003800000 */
[----:B------:R-:W-:-:S04]  /*8d80*/  ISETP.NE.AND P0, PT, R18, 0x2, PT ;  /* 0x000000021200780c */ /* 0x000fc80003f05270 */
[----:B------:R-:W-:Y:S02]  /*8d90*/  SEL R3, RZ, 0x1, P0 ;  /* 0x00000001ff037807 */ /* 0x000fe40000000000 */
[----:B------:R-:W-:Y:S02]  /*8da0*/  SEL R18, R18, RZ, P0 ;  /* 0x000000ff12127207 */ /* 0x000fe40000000000 */
[----:B------:R-:W-:Y:S02]  /*8db0*/  LOP3.LUT R22, R4, R3, RZ, 0x3c, !PT ;  /* 0x0000000304167212 */ /* 0x000fe400078e3cff */
[----:B--2---:R-:W-:-:S13]  /*8dc0*/  LOP3.LUT P1, RZ, R2, 0x2, RZ, 0xc0, !PT ;  /* 0x0000000202ff7812 */ /* 0x004fda000782c0ff */
[----:B-1----:R-:W-:Y:S05]  /*8dd0*/  @!P1 BRA `(.L_x_8511) ;  /* 0x0000000800749947 */ /* 0x002fea0003800000 */
[----:B------:R-:W-:Y:S01]  /*8de0*/  LOP3.LUT P1, RZ, R2, 0x1, RZ, 0xc0, !PT ;  /* 0x0000000102ff7812 */ /* 0x000fe2000782c0ff */
[----:B------:R-:W-:-:S12]  /*8df0*/  IMAD.MOV.U32 R6, RZ, RZ, R0 ;  /* 0x000000ffff067224 */ /* 0x000fd800078e0000 */
[----:B------:R-:W-:Y:S05]  /*8e00*/  @!P1 BRA `(.L_x_8512) ;  /* 0x0000000000489947 */ /* 0x000fea0003800000 */
[----:B------:R-:W0:Y:S01]  /*8e10*/  LDC R7, c[0x0][0x43c] ;  /* 0x00010f00ff077b82 */ /* 0x000e220000000800 */
[----:B------:R-:W-:Y:S01]  /*8e20*/  ULDC.64 UR4, c[0x0][0x428] ;  /* 0x00010a0000047ab9 */ /* 0x000fe20000000a00 */
        /* <DEDUP_REMOVED lines=8> */
[----:B------:R-:W-:Y:S02]  /*8eb0*/  IMAD R7, R25, UR4, RZ ;  /* 0x0000000419077c24 */ /* 0x000fe4000f8e02ff */
[----:B------:R-:W-:-:S04]  /*8ec0*/  IMAD.WIDE.U32 R2, R24, UR4, R2 ;  /* 0x0000000418027c25 */ /* 0x000fc8000f8e0002 */
[----:B------:R-:W-:Y:S01]  /*8ed0*/  IMAD R7, R24, UR5, R7 ;  /* 0x0000000518077c24 */ /* 0x000fe2000f8e0207 */
[----:B------:R-:W-:Y:S02]  /*8ee0*/  ULDC.64 UR4, c[0x0][0x418] ;  /* 0x0001060000047ab9 */ /* 0x000fe40000000a00 */
[----:B------:R-:W-:Y:S01]  /*8ef0*/  LEA R16, P0, R2, UR4, 0x2 ;  /* 0x0000000402107c11 */ /* 0x000fe2000f8010ff */
[----:B------:R-:W-:-:S05]  /*8f00*/  IMAD.IADD R7, R7, 0x1, R3 ;  /* 0x0000000107077824 */ /* 0x000fca00078e0203 */
[----:B------:R-:W-:-:S05]  /*8f10*/  LEA.HI.X R17, R2, UR5, R7, 0x2, P0 ;  /* 0x0000000502117c11 */ /* 0x000fca00080f1407 */
[----:B------:R0:W5:Y:S02]  /*8f20*/  LDG.E R16, desc[UR52][R16.64] ;  /* 0x0000003410107981 */ /* 0x000164000c1e1900 */
.L_x_8512:
[----:B------:R-:W2:Y:S01]  /*8f30*/  S2R R2, SR_TID.X ;  /* 0x0000000000027919 */ /* 0x000ea20000002100 */
[----:B------:R-:W-:Y:S01]  /*8f40*/  LEA R7, R18, UR40, 0x3 ;  /* 0x0000002812077c11 */ /* 0x000fe2000f8e18ff */
[----:B------:R-:W-:Y:S01]  /*8f50*/  BSSY B1, `(.L_x_8513) ;  /* 0x0000006000017945 */ /* 0x000fe20003800000 */
[----:B--2---:R-:W-:Y:S02]  /*8f60*/  LOP3.LUT R3, R2, 0x7f, RZ, 0xc0, !PT ;  /* 0x0000007f02037812 */ /* 0x004fe400078ec0ff */
[----:B------:R-:W-:Y:S02]  /*8f70*/  SHF.L.U32 R2, R22, 0x1f, RZ ;  /* 0x0000001f16027819 */ /* 0x000fe400000006ff */
[----:B------:R-:W-:Y:S02]  /*8f80*/  ISETP.NE.AND P1, PT, R3, RZ, PT ;  /* 0x000000ff0300720c */ /* 0x000fe40003f25270 */
[----:B------:R-:W2:Y:S02]  /*8f90*/  SYNCS.PHASECHK.TRANS64.TRYWAIT P0, [R7+URZ+0x19c80], R2 ;  /* 0x019c8002070075a7 */ /* 0x000ea4000800017f */
[----:B--2---:R-:W-:Y:S09]  /*8fa0*/  @!P0 BRA `(.L_x_8514) ;  /* 0x0000001c00c88947 */ /* 0x004ff20003800000 */
.L_x_8570:
[----:B------:R-:W-:Y:S05]  /*8fb0*/  BSYNC B1 ;  /* 0x0000000000017941 */ /* 0x000fea0003800000 */
.L_x_8513:
[----:B------:R-:W-:Y:S04]  /*8fc0*/  BSSY B1, `(.L_x_8515) ;  /* 0x0000009000017945 */ /* 0x000fe80003800000 */
[----:B------:R-:W-:Y:S05]  /*8fd0*/  @P1 BRA `(.L_x_8516) ;  /* 0x00000000001c1947 */ /* 0x000fea0003800000 */
[----:B------:R-:W3:Y:S01]  /*8fe0*/  S2R R3, SR_TID.X ;  /* 0x0000000000037919 */ /* 0x000ee20000002100 */
[----:B------:R-:W-:-:S04]  /*8ff0*/  IMAD.MOV.U32 R8, RZ, RZ, 0x3000 ;  /* 0x00003000ff087424 */ /* 0x000fc800078e00ff */
[----:B------:R4:W-:Y:S01]  /*9000*/  SYNCS.ARRIVE.TRANS64 RZ, [R7+URZ+0x19c70], R8 ;  /* 0x019c700807ff79a7 */ /* 0x0009e2000800003f */
[----:B---3--:R-:W-:-:S04]  /*9010*/  LOP3.LUT R3, R3, 0x1f, RZ, 0xc0, !PT ;  /* 0x0000001f03037812 */ /* 0x008fc800078ec0ff */
[----:B------:R-:W-:-:S13]  /*9020*/  ISETP.NE.AND P0, PT, R3, RZ, PT ;  /* 0x000000ff0300720c */ /* 0x000fda0003f05270 */
[----:B----4-:R-:W-:Y:S05]  /*9030*/  @!P0 BRA `(.L_x_8516) ;  /* 0x0000000000048947 */ /* 0x010fea0003800000 */
[----:B------:R-:W-:Y:S01]  /*9040*/  BPT.TRAP 0x1 ;  /* 0x000000040000795c */ /* 0x000fe20000300000 */
.L_x_8516:
[----:B------:R-:W-:Y:S05]  /*9050*/  BSYNC B1 ;  /* 0x0000000000017941 */ /* 0x000fea0003800000 */
.L_x_8515:
[----:B------:R-:W-:Y:S01]  /*9060*/  IMAD.MOV.U32 R8, RZ, RZ, RZ ;  /* 0x000000ffff087224 */ /* 0x000fe200078e00ff */
[----:B------:R-:W-:Y:S01]  /*9070*/  UIADD3 UR4, UP0, UR50, 0x470, URZ ;  /* 0x0000047032047890 */ /* 0x000fe2000ff1e03f */
[----:B------:R-:W-:Y:S01]  /*9080*/  IMAD R9, R18, 0x3000, R29 ;  /* 0x0000300012097824 */ /* 0x000fe200078e021d */
[----:B------:R-:W-:Y:S01]  /*9090*/  PLOP3.LUT P0, PT, PT, PT, PT, 0x80, 0x0 ;  /* 0x000000000000781c */ /* 0x000fe20003f0f070 */
[----:B------:R-:W-:Y:S01]  /*90a0*/  IMAD.SHL.U32 R6, R6, 0x80, RZ ;  /* 0x0000008006067824 */ /* 0x000fe200078e00ff */
[----:B------:R-:W-:Y:S01]  /*90b0*/  R2UR UR10, R8 ;  /* 0x00000000080a72ca */ /* 0x000fe200000e0000 */
[----:B------:R-:W-:Y:S01]  /*90c0*/  VIADD R3, R7, 0x19c70 ;  /* 0x00019c7007037836 */ /* 0x000fe20000000000 */
[----:B------:R-:W-:Y:S01]  /*90d0*/  UIADD3.X UR5, URZ, UR51, URZ, UP0, !UPT ;  /* 0x000000333f057290 */ /* 0x000fe200087fe43f */
[----:B------:R-:W-:Y:S01]  /*90e0*/  VIADD R10, R9, 0x9000 ;  /* 0x00009000090a7836 */ /* 0x000fe20000000000 */
[----:B------:R-:W-:Y:S01]  /*90f0*/  UMOV UR6, 0x0 ;  /* 0x0000000000067882 */ /* 0x000fe20000000000 */
[----:B------:R-:W-:-:S10]  /*9100*/  UMOV UR7, 0x14f00000 ;  /* 0x14f0000000077882 */ /* 0x000fd40000000000 */
.L_x_8517:
        /* <DEDUP_REMOVED lines=16> */
.L_x_8518:
        /* <DEDUP_REMOVED lines=16> */
.L_x_8519:
        /* <DEDUP_REMOVED lines=10> */
[----:B------:R-:W3:Y:S01]  /*93b0*/  SYNCS.PHASECHK.TRANS64.TRYWAIT P0, [R7+URZ+0x19c40], R2 ;  /* 0x019c4002070075a7 */ /* 0x000ee2000800017f */
[----:B------:R-:W-:Y:S04]  /*93c0*/  BSSY B1, `(.L_x_8520) ;  /* 0x0000002000017945 */ /* 0x000fe80003800000 */
[----:B---3--:R-:W-:Y:S05]  /*93d0*/  @!P0 BRA `(.L_x_8521) ;  /* 0x0000001800d08947 */ /* 0x008fea0003800000 */
.L_x_8571:
[----:B------:R-:W-:Y:S05]  /*93e0*/  BSYNC B1 ;  /* 0x0000000000017941 */ /* 0x000fea0003800000 */
.L_x_8520:
[----:B------:R-:W-:Y:S01]  /*93f0*/  BSSY B1, `(.L_x_8522) ;  /* 0x000000b000017945 */ /* 0x000fe20003800000 */
[----:B--23--:R-:W-:Y:S02]  /*9400*/  IMAD.MOV.U32 R2, RZ, RZ, 0x0 ;  /* 0x00000000ff027424 */ /* 0x00cfe400078e00ff */
        /* <DEDUP_REMOVED lines=9> */
.L_x_8523:
[----:B------:R-:W-:Y:S05]  /*94a0*/  BSYNC B1 ;  /* 0x0000000000017941 */ /* 0x000fea0003800000 */
.L_x_8522:
        /* <DEDUP_REMOVED lines=8> */
.L_x_8524:
        /* <DEDUP_REMOVED lines=15> */
.L_x_8525:
        /* <DEDUP_REMOVED lines=15> */
.L_x_8526:
        /* <DEDUP_REMOVED lines=10> */
.L_x_8511:
[----:B------:R-:W-:Y:S05]  /*97b0*/  BSYNC B0 ;  /* 0x0000000000007941 */ /* 0x000fea0003800000 */
.L_x_8510:
[----:B------:R-:W-:-:S06]  /*97c0*/  UISETP.NE.AND UP0, UPT, UR41, 0x3, UPT ;  /* 0x000000032900788c */ /* 0x000fcc000bf05270 */
[----:B------:R-:W-:-:S13]  /*97d0*/  PLOP3.LUT P0, PT, PT, PT, UP0, 0x80, 0x0 ;  /* 0x000000000000781c */ /* 0x000fda0003f0f008 */
[----:B------:R-:W-:Y:S05]  /*97e0*/  @!P0 BRA `(.L_x_8527) ;  /* 0x0000000000048947 */ /* 0x000fea0003800000 */
[----:B------:R-:W-:Y:S01]  /*97f0*/  BPT.TRAP 0x1 ;  /* 0x000000040000795c */ /* 0x000fe20000300000 */
.L_x_8527:
[----:B------:R-:W-:Y:S01]  /*9800*/  IMAD.U32 R2, RZ, RZ, UR47 ;  /* 0x0000002fff027e24 */ /* 0x000fe2000f8e00ff */
[----:B------:R-:W-:Y:S01]  /*9810*/  LEA R3, R5, UR40, 0x3 ;  /* 0x0000002805037c11 */ /* 0x000fe2000f8e18ff */
[----:B------:R-:W-:Y:S03]  /*9820*/  BSSY B0, `(.L_x_8528) ;  /* 0x0000006000007945 */ /* 0x000fe60003800000 */
[----:B------:R-:W-:Y:S02]  /*9830*/  ISETP.NE.AND P1, PT, R2, 0x3, PT ;  /* 0x000000030200780c */ /* 0x000fe40003f25270 */
[----:B------:R-:W-:-:S04]  /*9840*/  LOP3.LUT R2, R4, 0x1, RZ, 0x3c, !PT ;  /* 0x0000000104027812 */ /* 0x000fc800078e3cff */
[----:B------:R-:W-:-:S04]  /*9850*/  SHF.L.U32 R2, R2, 0x1f, RZ ;  /* 0x0000001f02027819 */ /* 0x000fc800000006ff */
[----:B------:R-:W2:Y:S02]  /*9860*/  SYNCS.PHASECHK.TRANS64.TRYWAIT P0, [R3+URZ+0x19c70], R2 ;  /* 0x019c7002030075a7 */ /* 0x000ea4000800017f */
[----:B--2---:R-:W-:Y:S05]  /*9870*/  @!P0 BRA `(.L_x_8529) ;  /* 0x0000001400bc8947 */ /* 0x004fea0003800000 */
.L_x_8572:
[----:B------:R-:W-:Y:S05]  /*9880*/  BSYNC B0 ;  /* 0x0000000000007941 */ /* 0x000fea0003800000 */
.L_x_8528:
[----:B------:R-:W-:Y:S05]  /*9890*/  @!P1 BRA `(.L_x_8530) ;  /* 0x0000000000049947 */ /* 0x000fea0003800000 */
[----:B------:R-:W-:Y:S01]  /*98a0*/  BPT.TRAP 0x1 ;  /* 0x000000040000795c */ /* 0x000fe20000300000 */
.L_x_8530:
[----:B------:R-:W-:Y:S01]  /*98b0*/  SHF.L.U32 R4, R4, 0x1f, RZ ;  /* 0x0000001f04047819 */ /* 0x000fe200000006ff */
[----:B--2---:R-:W-:-:S03]  /*98c0*/  IMAD R2, R5, 0x3000, RZ ;  /* 0x0000300005027824 */ /* 0x004fc600078e02ff */
[----:B------:R-:W2:Y:S02]  /*98d0*/  SYNCS.PHASECHK.TRANS64.TRYWAIT P0, [R3+URZ+0x19c60], R4 ;  /* 0x019c6004030075a7 */ /* 0x000ea4000800017f */
[----:B--2---:R-:W-:Y:S05]  /*98e0*/  @!P0 BRA `(.L_x_8531) ;  /* 0x0000001400b48947 */ /* 0x004fea0003800000 */
.L_x_8573:
[----:B------:R-:W-:Y:S01]  /*98f0*/  LOP3.LUT R12, R2, R19, RZ, 0xfc, !PT ;  /* 0x00000013020c7212 */ /* 0x000fe200078efcff */
[----:B------:R-:W-:Y:S05]  /*9900*/  WARPSYNC.ALL ;  /* 0x0000000000007948 */ /* 0x000fea0003800000 */
[----:B--2---:R-:W2:Y:S01]  /*9910*/  LDSM.16.MT88.4 R4, [R12+UR40+0x9000] ;  /* 0x009000280c04783b */ /* 0x004ea20008004200 */
[----:B-1----:R-:W-:Y:S01]  /*9920*/  VIADD R14, R29, 0x3000 ;  /* 0x000030001d0e7836 */ /* 0x002fe20000000000 */
[C-C-:B--2---:R-:W-:Y:S02]  /*9930*/  PRMT R8, R4.reuse, 0x6420, R5.reuse ;  /* 0x0000642004087816 */ /* 0x144fe40000000005 */
[----:B------:R-:W-:-:S02]  /*9940*/  PRMT R9, R4, 0x7531, R5 ;  /* 0x0000753104097816 */ /* 0x000fc40000000005 */
[----:B------:R-:W-:Y:S02]  /*9950*/  LOP3.LUT R4, R2, R23, RZ, 0xfc, !PT ;  /* 0x0000001702047212 */ /* 0x000fe400078efcff */
[C-C-:B------:R-:W-:Y:S02]  /*9960*/  PRMT R10, R6.reuse, 0x6420, R7.reuse ;  /* 0x00006420060a7816 */ /* 0x140fe40000000007 */
[----:B------:R-:W-:Y:S01]  /*9970*/  PRMT R11, R6, 0x7531, R7 ;  /* 0x00007531060b7816 */ /* 0x000fe20000000007 */
[----:B------:R-:W-:-:S05]  /*9980*/  IMAD.IADD R4, R14, 0x1, R4 ;  /* 0x000000010e047824 */ /* 0x000fca00078e0204 */
[----:B------:R1:W-:Y:S02]  /*9990*/  STSM.16.M88.4 [R4], R8 ;  /* 0x0000000804007844 */ /* 0x0003e40000000200 */
[----:B-1----:R-:W-:-:S05]  /*99a0*/  VIADD R10, R2, 0x1000 ;  /* 0x00001000020a7836 */ /* 0x002fca0000000000 */
[----:B------:R-:W-:-:S05]  /*99b0*/  LOP3.LUT R13, R10, R19, RZ, 0xfc, !PT ;  /* 0x000000130a0d7212 */ /* 0x000fca00078efcff */
[----:B------:R1:W2:Y:S02]  /*99c0*/  LDSM.16.MT88.4 R4, [R13+UR40+0x9000] ;  /* 0x009000280d04783b */ /* 0x0002a40008004200 */
[----:B-1----:R-:W-:Y:S02]  /*99d0*/  LOP3.LUT R13, R2, 0x800, R19, 0xfe, !PT ;  /* 0x00000800020d7812 */ /* 0x002fe400078efe13 */
[C-C-:B--2---:R-:W-:Y:S02]  /*99e0*/  PRMT R8, R4.reuse, 0x6420, R5.reuse ;  /* 0x0000642004087816 */ /* 0x144fe40000000005 */
[----:B------:R-:W-:Y:S02]  /*99f0*/  PRMT R9, R4, 0x7531, R5 ;  /* 0x0000753104097816 */ /* 0x000fe40000000005 */
[----:B------:R-:W-:Y:S02]  /*9a00*/  LOP3.LUT R4, R10, R23, RZ, 0xfc, !PT ;  /* 0x000000170a047212 */ /* 0x000fe400078efcff */
[----:B------:R-:W-:-:S02]  /*9a10*/  PRMT R10, R6, 0x6420, R7 ;  /* 0x00006420060a7816 */ /* 0x000fc40000000007 */
[----:B------:R-:W-:Y:S01]  /*9a20*/  PRMT R11, R6, 0x7531, R7 ;  /* 0x00007531060b7816 */ /* 0x000fe20000000007 */
[----:B------:R-:W-:-:S05]  /*9a30*/  IMAD.IADD R4, R14, 0x1, R4 ;  /* 0x000000010e047824 */ /* 0x000fca00078e0204 */
[----:B------:R1:W-:Y:S02]  /*9a40*/  STSM.16.M88.4 [R4], R8 ;  /* 0x0000000804007844 */ /* 0x0003e40000000200 */
[----:B-1----:R-:W-:-:S05]  /*9a50*/  VIADD R10, R2, 0x2000 ;  /* 0x00002000020a7836 */ /* 0x002fca0000000000 */
[----:B------:R-:W-:-:S05]  /*9a60*/  LOP3.LUT R12, R10, R19, RZ, 0xfc, !PT ;  /* 0x000000130a0c7212 */ /* 0x000fca00078efcff */
[----:B------:R1:W2:Y:S02]  /*9a70*/  LDSM.16.MT88.4 R4, [R12+UR40+0x9000] ;  /* 0x009000280c04783b */ /* 0x0002a40008004200 */
[----:B-1----:R-:W-:Y:S02]  /*9a80*/  IADD3 R12, R14, R26, R2 ;  /* 0x0000001a0e0c7210 */ /* 0x002fe40007ffe002 */
[C-C-:B--2---:R-:W-:Y:S02]  /*9a90*/  PRMT R8, R4.reuse, 0x6420, R5.reuse ;  /* 0x0000642004087816 */ /* 0x144fe40000000005 */
[----:B------:R-:W-:Y:S02]  /*9aa0*/  PRMT R9, R4, 0x7531, R5 ;  /* 0x0000753104097816 */ /* 0x000fe40000000005 */
[----:B------:R-:W-:Y:S02]  /*9ab0*/  LOP3.LUT R4, R10, R23, RZ, 0xfc, !PT ;  /* 0x000000170a047212 */ /* 0x000fe400078efcff */
[----:B------:R-:W-:-:S02]  /*9ac0*/  PRMT R10, R6, 0x6420, R7 ;  /* 0x00006420060a7816 */ /* 0x000fc40000000007 */
[----:B------:R-:W-:Y:S01]  /*9ad0*/  PRMT R11, R6, 0x7531, R7 ;  /* 0x00007531060b7816 */ /* 0x000fe20000000007 */
[----:B------:R-:W-:Y:S01]  /*9ae0*/  IMAD.IADD R4, R14, 0x1, R4 ;  /* 0x000000010e047824 */ /* 0x000fe200078e0204 */
[----:B------:R-:W-:-:S04]  /*9af0*/  IADD3 R14, R28, UR40, R2 ;  /* 0x000000281c0e7c10 */ /* 0x000fc8000fffe002 */
[----:B------:R-:W-:Y:S04]  /*9b00*/  STSM.16.M88.4 [R4], R8 ;  /* 0x0000000804007844 */ /* 0x000fe80000000200 */
[----:B------:R-:W1:Y:S02]  /*9b10*/  LDSM.16.MT88.4 R4, [R13+UR40+0x9000] ;  /* 0x009000280d04783b */ /* 0x000e640008004200 */
[C-C-:B-1----:R-:W-:Y:S02]  /*9b20*/  PRMT R8, R4.reuse, 0x6420, R5.reuse ;  /* 0x0000642004087816 */ /* 0x142fe40000000005 */
[----:B------:R-:W-:Y:S02]  /*9b30*/  PRMT R9, R4, 0x7531, R5 ;  /* 0x0000753104097816 */ /* 0x000fe40000000005 */
[----:B------:R-:W-:-:S02]  /*9b40*/  PRMT R10, R6, 0x6420, R7 ;  /* 0x00006420060a7816 */ /* 0x000fc40000000007 */
[----:B------:R-:W-:-:S05]  /*9b50*/  PRMT R11, R6, 0x7531, R7 ;  /* 0x00007531060b7816 */ /* 0x000fca0000000007 */
[----:B------:R-:W-:Y:S04]  /*9b60*/  STSM.16.M88.4 [R12], R8 ;  /* 0x000000080c007844 */ /* 0x000fe80000000200 */
[----:B------:R-:W1:Y:S02]  /*9b70*/  LDSM.16.MT88.4 R4, [R14+0x9000] ;  /* 0x009000000e04783b */ /* 0x000e640000004200 */
[C-C-:B-1----:R-:W-:Y:S02]  /*9b80*/  PRMT R8, R4.reuse, 0x6420, R5.reuse ;  /* 0x0000642004087816 */ /* 0x142fe40000000005 */
[----:B------:R-:W-:Y:S02]  /*9b90*/  PRMT R9, R4, 0x7531, R5 ;  /* 0x0000753104097816 */ /* 0x000fe40000000005 */
[----:B------:R-:W-:-:S02]  /*9ba0*/  PRMT R10, R6, 0x6420, R7 ;  /* 0x00006420060a7816 */ /* 0x000fc40000000007 */
[----:B------:R-:W-:Y:S02]  /*9bb0*/  PRMT R11, R6, 0x7531, R7 ;  /* 0x00007531060b7816 */ /* 0x000fe40000000007 */
[----:B------:R-:W-:-:S03]  /*9bc0*/  IADD3 R4, R27, UR40, R2 ;  /* 0x000000281b047c10 */ /* 0x000fc6000fffe002 */
[----:B------:R-:W-:Y:S04]  /*9bd0*/  STSM.16.M88.4 [R12+0x1000], R8 ;  /* 0x001000080c007844 */ /* 0x000fe80000000200 */
[----:B------:R-:W1:Y:S02]  /*9be0*/  LDSM.16.MT88.4 R4, [R4+0x9000] ;  /* 0x009000000404783b */ /* 0x000e640000004200 */
        /* <DEDUP_REMOVED lines=13> */
.L_x_8532:
[----:B------:R-:W3:Y:S01]  /*9cc0*/  S2R R2, SR_TID.X ;  /* 0x0000000000027919 */ /* 0x000ee20000002100 */
[----:B--2---:R4:W-:Y:S01]  /*9cd0*/  SYNCS.ARRIVE.TRANS64.A1T0 RZ, [R3+URZ+0x19c50], RZ ;  /* 0x019c50ff03ff79a7 */ /* 0x0049e2000810003f */
[----:B------:R-:W-:Y:S02]  /*9ce0*/  IMAD.MOV.U32 R4, RZ, RZ, R22 ;  /* 0x000000ffff047224 */ /* 0x000fe400078e0016 */
[----:B------:R-:W-:Y:S01]  /*9cf0*/  IMAD.MOV.U32 R5, RZ, RZ, R18 ;  /* 0x000000ffff057224 */ /* 0x000fe200078e0012 */
[----:B---3--:R-:W-:Y:S01]  /*9d00*/  LOP3.LUT R2, R2, 0x7f, RZ, 0xc0, !PT ;  /* 0x0000007f02027812 */ /* 0x008fe200078ec0ff */
[----:B------:R-:W-:Y:S03]  /*9d10*/  BAR.SYNC.DEFER_BLOCKING 0x2, 0x80 ;  /* 0x0082000000007b1d */ /* 0x000fe60000010000 */
[----:B------:R-:W-:-:S13]  /*9d20*/  ISETP.NE.AND P0, PT, R2, RZ, PT ;  /* 0x000000ff0200720c */ /* 0x000fda0003f05270 */
[----:B------:R-:W-:-:S05]  /*9d30*/  @!P0 VIADD R2, R3, 0x19c80 ;  /* 0x00019c8003028836 */ /* 0x000fca0000000000 */
[----:B------:R-:W-:-:S04]  /*9d40*/  @!P0 PRMT R2, RZ, 0x654, R2 ;  /* 0x00000654ff028816 */ /* 0x000fc80000000002 */
[----:B------:R4:W-:Y:S01]  /*9d50*/  @!P0 SYNCS.ARRIVE.TRANS64.RED.A1T0 RZ, [R2+URZ], RZ ;  /* 0x000000ff02ff89a7 */ /* 0x0009e2000810043f */
[C---:B------:R-:W-:Y:S01]  /*9d60*/  ISETP.GT.AND P0, PT, R0.reuse, RZ, PT ;  /* 0x000000ff0000720c */ /* 0x040fe20003f04270 */
[----:B------:R-:W-:-:S12]  /*9d70*/  VIADD R0, R0, 0xffffffff ;  /* 0xffffffff00007836 */ /* 0x000fd80000000000 */
[----:B----4-:R-:W-:Y:S05]  /*9d80*/  @P0 BRA `(.L_x_8533) ;  /* 0xffffffec00f00947 */ /* 0x010fea000383ffff */
.L_x_8509:
[----:B------:R-:W-:-:S06]  /*9d90*/  UISETP.NE.AND UP0, UPT, UR41, 0x3, UPT ;  /* 0x000000032900788c */ /* 0x000fcc000bf05270 */
[----:B------:R-:W-:-:S13]  /*9da0*/  PLOP3.LUT P0, PT, PT, PT, UP0, 0x80, 0x0 ;  /* 0x000000000000781c */ /* 0x000fda0003f0f008 */
[----:B------:R-:W-:Y:S05]  /*9db0*/  @!P0 BRA `(.L_x_8534) ;  /* 0x0000000000048947 */ /* 0x000fea0003800000 */
[----:B------:R-:W-:Y:S01]  /*9dc0*/  BPT.TRAP 0x1 ;  /* 0x000000040000795c */ /* 0x000fe20000300000 */
.L_x_8534:
[----:B0-----:R-:W-:Y:S01]  /*9dd0*/  LOP3.LUT R3, R22, 0x1, RZ, 0x3c, !PT ;  /* 0x0000000116037812 */ /* 0x001fe200078e3cff */
[----:B------:R-:W-:Y:S01]  /*9de0*/  IMAD.U32 R2, RZ, RZ, UR47 ;  /* 0x0000002fff027e24 */ /* 0x000fe2000f8e00ff */
[----:B--2---:R-:W-:Y:S01]  /*9df0*/  LEA R0, R18, UR40, 0x3 ;  /* 0x0000002812007c11 */ /* 0x004fe2000f8e18ff */
[----:B------:R-:W-:Y:S01]  /*9e00*/  BSSY B0, `(.L_x_8535) ;  /* 0x0000005000007945 */ /* 0x000fe20003800000 */
[----:B------:R-:W-:Y:S02]  /*9e10*/  SHF.L.U32 R3, R3, 0x1f, RZ ;  /* 0x0000001f03037819 */ /* 0x000fe400000006ff */
[----:B------:R-:W-:Y:S02]  /*9e20*/  ISETP.NE.AND P1, PT, R2, 0x3, PT ;  /* 0x000000030200780c */ /* 0x000fe40003f25270 */
[----:B------:R-:W0:Y:S02]  /*9e30*/  SYNCS.PHASECHK.TRANS64.TRYWAIT P0, [R0+URZ+0x19c70], R3 ;  /* 0x019c7003000075a7 */ /* 0x000e24000800017f */
[----:B0-----:R-:W-:Y:S09]  /*9e40*/  @!P0 BRA `(.L_x_8536) ;  /* 0x0000001000708947 */ /* 0x001ff20003800000 */
.L_x_8574:
[----:B------:R-:W-:Y:S05]  /*9e50*/  BSYNC B0 ;  /* 0x0000000000007941 */ /* 0x000fea0003800000 */
.L_x_8535:
[----:B------:R-:W-:Y:S05]  /*9e60*/  @!P1 BRA `(.L_x_8537) ;  /* 0x0000000000049947 */ /* 0x000fea0003800000 */
[----:B------:R-:W-:Y:S01]  /*9e70*/  BPT.TRAP 0x1 ;  /* 0x000000040000795c */ /* 0x000fe20000300000 */
.L_x_8537:
[----:B0-----:R-:W-:-:S04]  /*9e80*/  SHF.L.U32 R3, R22, 0x1f, RZ ;  /* 0x0000001f16037819 */ /* 0x001fc800000006ff */
[----:B------:R-:W0:Y:S02]  /*9e90*/  SYNCS.PHASECHK.TRANS64.TRYWAIT P0, [R0+URZ+0x19c60], R3 ;  /* 0x019c6003000075a7 */ /* 0x000e24000800017f */
[----:B0-----:R-:W-:Y:S05]  /*9ea0*/  @!P0 BRA `(.L_x_8538) ;  /* 0x00000010006c8947 */ /* 0x001fea0003800000 */
.L_x_8575:
[----:B0-----:R-:W-:Y:S01]  /*9eb0*/  IMAD R3, R18, 0x3000, RZ ;  /* 0x0000300012037824 */ /* 0x001fe200078e02ff */
[----:B------:R-:W-:Y:S05]  /*9ec0*/  WARPSYNC.ALL ;  /* 0x0000000000007948 */ /* 0x000fea0003800000 */
[C---:B------:R-:W-:Y:S01]  /*9ed0*/  LOP3.LUT R2, R3.reuse, R19, RZ, 0xfc, !PT ;  /* 0x0000001303027212 */ /* 0x040fe200078efcff */
[----:B------:R-:W-:Y:S02]  /*9ee0*/  IMAD.U32 R15, RZ, RZ, UR40 ;  /* 0x00000028ff0f7e24 */ /* 0x000fe4000f8e00ff */
[----:B-1----:R-:W-:Y:S02]  /*9ef0*/  VIADD R14, R3, 0x1000 ;  /* 0x00001000030e7836 */ /* 0x002fe40000000000 */
[----:B------:R0:W1:Y:S01]  /*9f00*/  LDSM.16.MT88.4 R4, [R2+UR40+0x9000] ;  /* 0x009000280204783b */ /* 0x0000620008004200 */
[----:B------:R-:W-:-:S02]  /*9f10*/  VIADD R15, R15, 0x3000 ;  /* 0x000030000f0f7836 */ /* 0x000fc40000000000 */
[C---:B------:R-:W-:Y:S02]  /*9f20*/  LOP3.LUT R13, R14.reuse, R19, RZ, 0xfc, !PT ;  /* 0x000000130e0d7212 */ /* 0x040fe400078efcff */
[----:B------:R-:W-:Y:S01]  /*9f30*/  LOP3.LUT R14, R14, R23, RZ, 0xfc, !PT ;  /* 0x000000170e0e7212 */ /* 0x000fe200078efcff */
[----:B0-----:R-:W-:-:S04]  /*9f40*/  VIADD R2, R3, 0x2000 ;  /* 0x0000200003027836 */ /* 0x001fc80000000000 */
[----:B------:R-:W-:Y:S01]  /*9f50*/  IMAD.IADD R14, R15, 0x1, R14 ;  /* 0x000000010f0e7824 */ /* 0x000fe200078e020e */
[C-C-:B-1----:R-:W-:Y:S02]  /*9f60*/  PRMT R8, R4.reuse, 0x6420, R5.reuse ;  /* 0x0000642004087816 */ /* 0x142fe40000000005 */
[----:B------:R-:W-:Y:S02]  /*9f70*/  PRMT R9, R4, 0x7531, R5 ;  /* 0x0000753104097816 */ /* 0x000fe40000000005 */
[----:B------:R-:W-:Y:S02]  /*9f80*/  LOP3.LUT R4, R3, R23, RZ, 0xfc, !PT ;  /* 0x0000001703047212 */ /* 0x000fe400078efcff */
[C-C-:B------:R-:W-:Y:S02]  /*9f90*/  PRMT R10, R6.reuse, 0x6420, R7.reuse ;  /* 0x00006420060a7816 */ /* 0x140fe40000000007 */
[----:B------:R-:W-:Y:S01]  /*9fa0*/  PRMT R11, R6, 0x7531, R7 ;  /* 0x00007531060b7816 */ /* 0x000fe20000000007 */
[----:B------:R-:W-:-:S05]  /*9fb0*/  IMAD.IADD R12, R15, 0x1, R4 ;  /* 0x000000010f0c7824 */ /* 0x000fca00078e0204 */
[----:B------:R0:W-:Y:S04]  /*9fc0*/  STSM.16.M88.4 [R12], R8 ;  /* 0x000000080c007844 */ /* 0x0001e80000000200 */
[----:B------:R1:W2:Y:S01]  /*9fd0*/  LDSM.16.MT88.4 R4, [R13+UR40+0x9000] ;  /* 0x009000280d04783b */ /* 0x0002a20008004200 */
[C---:B0-----:R-:W-:Y:S02]  /*9fe0*/  LOP3.LUT R12, R2.reuse, R19, RZ, 0xfc, !PT ;  /* 0x00000013020c7212 */ /* 0x041fe400078efcff */
[----:B------:R-:W-:-:S05]  /*9ff0*/  LOP3.LUT R2, R2, R23, RZ, 0xfc, !PT ;  /* 0x0000001702027212 */ /* 0x000fca00078efcff */
[C---:B-1----:R-:W-:Y:S01]  /*a000*/  IMAD.IADD R13, R15.reuse, 0x1, R2 ;  /* 0x000000010f0d7824 */ /* 0x042fe200078e0202 */
[----:B------:R-:W-:Y:S02]  /*a010*/  IADD3 R2, R15, R26, R3 ;  /* 0x0000001a0f027210 */ /* 0x000fe40007ffe003 */
[C-C-:B--2---:R-:W-:Y:S02]  /*a020*/  PRMT R8, R4.reuse, 0x6420, R5.reuse ;  /* 0x0000642004087816 */ /* 0x144fe40000000005 */
[----:B------:R-:W-:Y:S02]  /*a030*/  PRMT R9, R4, 0x7531, R5 ;  /* 0x0000753104097816 */ /* 0x000fe40000000005 */
[C-C-:B------:R-:W-:Y:S02]  /*a040*/  PRMT R10, R6.reuse, 0x6420, R7.reuse ;  /* 0x00006420060a7816 */ /* 0x140fe40000000007 */
[----:B------:R-:W-:-:S05]  /*a050*/  PRMT R11, R6, 0x7531, R7 ;  /* 0x00007531060b7816 */ /* 0x000fca0000000007 */
[----:B------:R-:W-:Y:S04]  /*a060*/  STSM.16.M88.4 [R14], R8 ;  /* 0x000000080e007844 */ /* 0x000fe80000000200 */
[----:B------:R0:W1:Y:S02]  /*a070*/  LDSM.16.MT88.4 R4, [R12+UR40+0x9000] ;  /* 0x009000280c04783b */ /* 0x0000640008004200 */
[----:B0-----:R-:W-:Y:S02]  /*a080*/  IADD3 R12, R28, UR40, R3 ;  /* 0x000000281c0c7c10 */ /* 0x001fe4000fffe003 */
[----:B------:R-:W-:Y:S02]  /*a090*/  LOP3.LUT R14, R3, 0x800, R19, 0xfe, !PT ;  /* 0x00000800030e7812 */ /* 0x000fe400078efe13 */
[----:B-1----:R-:W-:-:S02]  /*a0a0*/  PRMT R8, R4, 0x6420, R5 ;  /* 0x0000642004087816 */ /* 0x002fc40000000005 */
[----:B------:R-:W-:Y:S02]  /*a0b0*/  PRMT R9, R4, 0x7531, R5 ;  /* 0x0000753104097816 */ /* 0x000fe40000000005 */
[C-C-:B------:R-:W-:Y:S02]  /*a0c0*/  PRMT R10, R6.reuse, 0x6420, R7.reuse ;  /* 0x00006420060a7816 */ /* 0x140fe40000000007 */
        /* <DEDUP_REMOVED lines=8> */
[----:B------:R-:W0:Y:S02]  /*a150*/  LDSM.16.MT88.4 R4, [R12+0x9000] ;  /* 0x009000000c04783b */ /* 0x000e240000004200 */
[C-C-:B0-----:R-:W-:Y:S02]  /*a160*/  PRMT R8, R4.reuse, 0x6420, R5.reuse ;  /* 0x0000642004087816 */ /* 0x141fe40000000005 */
[----:B------:R-:W-:Y:S02]  /*a170*/  PRMT R9, R4, 0x7531, R5 ;  /* 0x0000753104097816 */ /* 0x000fe40000000005 */
[----:B------:R-:W-:-:S02]  /*a180*/  PRMT R10, R6, 0x6420, R7 ;  /* 0x00006420060a7816 */ /* 0x000fc40000000007 */
[----:B------:R-:W-:Y:S02]  /*a190*/  PRMT R11, R6, 0x7531, R7 ;  /* 0x00007531060b7816 */ /* 0x000fe40000000007 */
[----:B------:R-:W-:-:S03]  /*a1a0*/  IADD3 R4, R27, UR40, R3 ;  /* 0x000000281b047c10 */ /* 0x000fc6000fffe003 */
[----:B------:R-:W-:Y:S04]  /*a1b0*/  STSM.16.M88.4 [R2+0x1000], R8 ;  /* 0x0010000802007844 */ /* 0x000fe80000000200 */
[----:B------:R-:W0:Y:S02]  /*a1c0*/  LDSM.16.MT88.4 R4, [R4+0x9000] ;  /* 0x009000000404783b */ /* 0x000e240000004200 */
        /* <DEDUP_REMOVED lines=13> */
.L_x_8539:
[----:B0-----:R-:W0:Y:S01]  /*a2a0*/  S2R R2, SR_TID.X ;  /* 0x0000000000027919 */ /* 0x001e220000002100 */
[----:B------:R-:W2:Y:S01]  /*a2b0*/  LDC R3, c[0x0][0xc34] ;  /* 0x00030d00ff037b82 */ /* 0x000ea20000000800 */
[----:B------:R-:W-:Y:S01]  /*a2c0*/  UIADD3 UR48, UR43, UR48, URZ ;  /* 0x000000302b307290 */ /* 0x000fe2000fffe03f */
[----:B------:R-:W-:Y:S01]  /*a2d0*/  VIADD R18, R18, 0x1 ;  /* 0x0000000112127836 */ /* 0x000fe20000000000 */
[----:B------:R-:W-:Y:S01]  /*a2e0*/  UIADD3 UR46, UR46, 0x1, URZ ;  /* 0x000000012e2e7890 */ /* 0x000fe2000fffe03f */
[----:B-1----:R1:W-:Y:S04]  /*a2f0*/  SYNCS.ARRIVE.TRANS64.A1T0 RZ, [R0+URZ+0x19c50], RZ ;  /* 0x019c50ff00ff79a7 */ /* 0x0023e8000810003f */
[----:B------:R-:W-:Y:S01]  /*a300*/  BAR.SYNC.DEFER_BLOCKING 0x2, 0x80 ;  /* 0x0082000000007b1d */ /* 0x000fe20000010000 */
[----:B--2---:R-:W-:-:S02]  /*a310*/  ISETP.LE.AND P1, PT, R3, UR48, PT ;  /* 0x0000003003007c0c */ /* 0x004fc4000bf23270 */
[----:B0-----:R-:W-:-:S04]  /*a320*/  LOP3.LUT R2, R2, 0x7f, RZ, 0xc0, !PT ;  /* 0x0000007f02027812 */ /* 0x001fc800078ec0ff */
[----:B------:R-:W-:-:S13]  /*a330*/  ISETP.NE.AND P0, PT, R2, RZ, PT ;  /* 0x000000ff0200720c */ /* 0x000fda0003f05270 */
[----:B------:R-:W-:-:S05]  /*a340*/  @!P0 VIADD R2, R0, 0x19c80 ;  /* 0x00019c8000028836 */ /* 0x000fca0000000000 */
[----:B------:R-:W-:-:S04]  /*a350*/  @!P0 PRMT R2, RZ, 0x654, R2 ;  /* 0x00000654ff028816 */ /* 0x000fc80000000002 */
[----:B------:R1:W-:Y:S01]  /*a360*/  @!P0 SYNCS.ARRIVE.TRANS64.RED.A1T0 RZ, [R2+URZ], RZ ;  /* 0x000000ff02ff89a7 */ /* 0x0003e2000810043f */
[----:B------:R-:W-:-:S04]  /*a370*/  ISETP.NE.AND P0, PT, R18, 0x2, PT ;  /* 0x000000021200780c */ /* 0x000fc80003f05270 */
[----:B------:R-:W-:Y:S02]  /*a380*/  SEL R3, RZ, 0x1, P0 ;  /* 0x00000001ff037807 */ /* 0x000fe40000000000 */
[----:B------:R-:W-:Y:S02]  /*a390*/  SEL R18, R18, RZ, P0 ;  /* 0x000000ff12127207 */ /* 0x000fe40000000000 */
[----:B------:R-:W-:Y:S01]  /*a3a0*/  LOP3.LUT R22, R22, R3, RZ, 0x3c, !PT ;  /* 0x0000000316167212 */ /* 0x000fe200078e3cff */
[----:B-1----:R-:W-:Y:S06]  /*a3b0*/  @!P1 BRA `(.L_x_8540) ;  /* 0xffffffd000049947 */ /* 0x002fec000383ffff */
[----:B------:R-:W-:-:S12]  /*a3c0*/  ULOP3.LUT UR46, UR46, 0x1, URZ, 0xc, !UPT ;  /* 0x000000012e2e7892 */ /* 0x000fd8000f8e0c3f */
.L_x_8491:
[----:B------:R-:W0:Y:S01]  /*a3d0*/  S2R R3, SR_CgaCtaId ;  /* 0x0000000000037919 */ /* 0x000e220000008800 */
[----:B------:R-:W-:Y:S01]  /*a3e0*/  MOV R0, 0x400 ;  /* 0x0000040000007802 */ /* 0x000fe20000000f00 */
[----:B------:R-:W-:-:S03]  /*a3f0*/  IMAD.U32 R2, RZ, RZ, UR46 ;  /* 0x0000002eff027e24 */ /* 0x000fc6000f8e00ff */
[----:B0-----:R-:W-:Y:S02]  /*a400*/  LEA R9, R3, R0, 0x18 ;  /* 0x0000000003097211 */ /* 0x001fe400078ec0ff */
[----:B------:R-:W-:-:S04]  /*a410*/  SHF.L.U32 R0, R2, 0x1f, RZ ;  /* 0x0000001f02007819 */ /* 0x000fc800000006ff */
[----:B------:R-:W0:Y:S02]  /*a420*/  SYNCS.PHASECHK.TRANS64.TRYWAIT P0, [R9+URZ+0x19c20], R0 ;  /* 0x019c2000090075a7 */ /* 0x000e24000800017f */
[----:B0-----:R-:W-:Y:S05]  /*a430*/  @!P0 BRA `(.L_x_8541) ;  /* 0x0000000c001c8947 */ /* 0x001fea0003800000 */
.L_x_8576:
        /* <DEDUP_REMOVED lines=14> */
.L_x_8544:
[----:B------:R-:W-:Y:S01]  /*a520*/  VIADD R3, R9, 0x19c40 ;  /* 0x00019c4009037836 */ /* 0x000fe20000000000 */
[----:B------:R-:W-:Y:S01]  /*a530*/  SHF.L.U32 R2, R22, 0x1f, RZ ;  /* 0x0000001f16027819 */ /* 0x000fe200000006ff */
[C---:B------:R-:W-:Y:S02]  /*a540*/  VIADD R0, R18.reuse, 0x1 ;  /* 0x0000000112007836 */ /* 0x040fe40000000000 */
[----:B------:R-:W-:-:S03]  /*a550*/  IMAD R7, R18, 0x8, R3 ;  /* 0x0000000812077824 */ /* 0x000fc600078e0203 */
        /* <DEDUP_REMOVED lines=8> */
.L_x_8577:
[----:B------:R-:W1:Y:S02]  /*a5e0*/  SYNCS.PHASECHK.TRANS64.TRYWAIT P1, [R3+URZ], R0 ;  /* 0x00000000030075a7 */ /* 0x000e64000802017f */
[----:B-1----:R-:W-:Y:S05]  /*a5f0*/  @!P1 BRA `(.L_x_8546) ;  /* 0x0000000800d49947 */ /* 0x002fea0003800000 */
.L_x_8578:
[----:B------:R-:W-:Y:S05]  /*a600*/  @!P0 BRA `(.L_x_8547) ;  /* 0x0000000000048947 */ /* 0x000fea0003800000 */
[----:B------:R-:W-:Y:S01]  /*a610*/  BPT.TRAP 0x1 ;  /* 0x000000040000795c */ /* 0x000fe20000300000 */
.L_x_8547:
[----:B-1----:R-:W-:-:S04]  /*a620*/  IMAD R3, R18, 0x8, R9 ;  /* 0x0000000812037824 */ /* 0x002fc800078e0209 */
[----:B------:R-:W1:Y:S02]  /*a630*/  SYNCS.PHASECHK.TRANS64.TRYWAIT P1, [R3+URZ+0x19c60], R2 ;  /* 0x019c6002030075a7 */ /* 0x000e64000802017f */
[----:B-1----:R-:W-:Y:S05]  /*a640*/  @!P1 BRA `(.L_x_8548) ;  /* 0x0000000800d49947 */ /* 0x002fea0003800000 */
.L_x_8579:
[----:B------:R-:W-:Y:S05]  /*a650*/  @!P0 BRA `(.L_x_8549) ;  /* 0x0000000000048947 */ /* 0x000fea0003800000 */
[----:B------:R-:W-:Y:S01]  /*a660*/  BPT.TRAP 0x1 ;  /* 0x000000040000795c */ /* 0x000fe20000300000 */
.L_x_8549:
[----:B------:R-:W-:-:S04]  /*a670*/  IMAD R5, R4, 0x8, R9 ;  /* 0x0000000804057824 */ /* 0x000fc800078e0209 */
[----:B------:R-:W2:Y:S02]  /*a680*/  SYNCS.PHASECHK.TRANS64.TRYWAIT P1, [R5+URZ+0x19c60], R0 ;  /* 0x019c6000050075a7 */ /* 0x000ea4000802017f */
[----:B--2---:R-:W-:Y:S05]  /*a690*/  @!P1 BRA `(.L_x_8550) ;  /* 0x0000000800d49947 */ /* 0x004fea0003800000 */
.L_x_8580:
[----:B------:R-:W-:Y:S05]  /*a6a0*/  @!P0 BRA `(.L_x_8551) ;  /* 0x0000000000048947 */ /* 0x000fea0003800000 */
[----:B------:R-:W-:Y:S01]  /*a6b0*/  BPT.TRAP 0x1 ;  /* 0x000000040000795c */ /* 0x000fe20000300000 */
.L_x_8551:
[----:B------:R-:W3:Y:S02]  /*a6c0*/  SYNCS.PHASECHK.TRANS64.TRYWAIT P0, [R3+URZ+0x19c80], R2 ;  /* 0x019c8002030075a7 */ /* 0x000ee4000800017f */
[----:B---3--:R-:W-:Y:S05]  /*a6d0*/  @!P0 BRA `(.L_x_8552) ;  /* 0x0000000800d88947 */ /* 0x008fea0003800000 */
.L_x_8553:
[----:B----4-:R4:W0:Y:S02]  /*a6e0*/  SYNCS.PHASECHK.TRANS64.TRYWAIT P0, [R5+URZ+0x19c80], R0 ;  /* 0x019c8000050075a7 */ /* 0x010824000800017f */
[----:B0-----:R-:W-:Y:S05]  /*a6f0*/  @!P0 NANOSLEEP.SYNCS 0x989680 ;  /* 0x009896800000895d */ /* 0x001fea0003900000 */
[----:B------:R-:W0:Y:S02]  /*a700*/  @!P0 SYNCS.PHASECHK.TRANS64 P0, [R5+URZ+0x19c80], R0 ;  /* 0x019c8000050085a7 */ /* 0x000e24000800007f */
[----:B0-----:R-:W-:Y:S05]  /*a710*/  @!P0 BRA `(.L_x_8553) ;  /* 0xfffffffc00f08947 */ /* 0x001fea000383ffff */
.L_x_8543:
[----:B------:R-:W-:Y:S05]  /*a720*/  BSYNC B0 ;  /* 0x0000000000007941 */ /* 0x000fea0003800000 */
.L_x_8542:
[----:B------:R-:W-:Y:S05]  /*a730*/  EXIT ;  /* 0x000000000000794d */ /* 0x000fea0003800000 */
.L_x_8465:
[----:B0-----:R-:W-:-:S04]  /*a740*/  IMAD.U32 R3, RZ, RZ, UR43 ;  /* 0x0000002bff037e24 */ /* 0x001fc8000f8e00ff */
[----:B------:R0:W1:Y:S03]  /*a750*/  SYNCS.PHASECHK.TRANS64.TRYWAIT P1, [R3+URZ+0x19c00], R0 ;  /* 0x019c0000030075a7 */ /* 0x000066000802017f */
[----:B-1----:R-:W-:Y:S05]  /*a760*/  @!P1 NANOSLEEP.SYNCS 0x989680 ;  /* 0x009896800000995d */ /* 0x002fea0003900000 */
[----:B------:R-:W1:Y:S02]  /*a770*/  @!P1 SYNCS.PHASECHK.TRANS64 P1, [R3+URZ+0x19c00], R0 ;  /* 0x019c0000030095a7 */ /* 0x000e64000802007f */
[----:B-1----:R-:W-:Y:S05]  /*a780*/  @!P1 BRA `(.L_x_8465) ;  /* 0xfffffffc00ec9947 */ /* 0x002fea000383ffff */
[----:B------:R-:W-:Y:S05]  /*a790*/  BRA `(.L_x_8554) ;  /* 0xffffff6c00387947 */ /* 0x000fea000383ffff */
.L_x_8469:
[----:B-1----:R1:W3:Y:S02]  /*a7a0*/  SYNCS.PHASECHK.TRANS64.TRYWAIT P1, [R3+URZ+0x19c30], R0 ;  /* 0x019c3000030075a7 */ /* 0x0022e4000802017f */
[----:B---3--:R-:W-:Y:S05]  /*a7b0*/  @!P1 NANOSLEEP.SYNCS 0x989680 ;  /* 0x009896800000995d */ /* 0x008fea0003900000 */
[----:B------:R-:W3:Y:S02]  /*a7c0*/  @!P1 SYNCS.PHASECHK.TRANS64 P1, [R3+URZ+0x19c30], R0 ;  /* 0x019c3000030095a7 */ /* 0x000ee4000802007f */
[----:B---3--:R-:W-:Y:S05]  /*a7d0*/  @!P1 BRA `(.L_x_8469) ;  /* 0xfffffffc00f09947 */ /* 0x008fea000383ffff */
[----:B------:R-:W-:Y:S05]  /*a7e0*/  BRA `(.L_x_8468) ;  /* 0xffffff6c00707947 */ /* 0x000fea000383ffff */
.L_x_8474:
[----:B-1----:R-:W-:-:S04]  /*a7f0*/  IMAD.U32 R5, RZ, RZ, UR19 ;  /* 0x00000013ff057e24 */ /* 0x002fc8000f8e00ff */
[----:B------:R1:W2:Y:S03]  /*a800*/  SYNCS.PHASECHK.TRANS64.TRYWAIT P1, [R5+URZ+0x19c30], R0 ;  /* 0x019c3000050075a7 */ /* 0x0002a6000802017f */
[----:B--2---:R-:W-:Y:S05]  /*a810*/  @!P1 NANOSLEEP.SYNCS 0x989680 ;  /* 0x009896800000995d */ /* 0x004fea0003900000 */
[----:B------:R-:W2:Y:S02]  /*a820*/  @!P1 SYNCS.PHASECHK.TRANS64 P1, [R5+URZ+0x19c30], R0 ;  /* 0x019c3000050095a7 */ /* 0x000ea4000802007f */
[----:B--2---:R-:W-:Y:S05]  /*a830*/  @!P1 BRA `(.L_x_8474) ;  /* 0xfffffffc00ec9947 */ /* 0x004fea000383ffff */
[----:B------:R-:W-:Y:S05]  /*a840*/  BRA `(.L_x_8473) ;  /* 0xffffff8c00b87947 */ /* 0x000fea000383ffff */
.L_x_8478:
[----:B-1----:R-:W-:-:S04]  /*a850*/  IMAD.U32 R5, RZ, RZ, UR11 ;  /* 0x0000000bff057e24 */ /* 0x002fc8000f8e00ff */
[----:B------:R1:W2:Y:S03]  /*a860*/  SYNCS.PHASECHK.TRANS64.TRYWAIT P1, [R5+URZ+0x19c50], R0 ;  /* 0x019c5000050075a7 */ /* 0x0002a6000802017f */
[----:B--2---:R-:W-:Y:S05]  /*a870*/  @!P1 NANOSLEEP.SYNCS 0x989680 ;  /* 0x009896800000995d */ /* 0x004fea0003900000 */
[----:B------:R-:W2:Y:S02]  /*a880*/  @!P1 SYNCS.PHASECHK.TRANS64 P1, [R5+URZ+0x19c50], R0 ;  /* 0x019c5000050095a7 */ /* 0x000ea4000802007f */
[----:B--2---:R-:W-:Y:S05]  /*a890*/  @!P1 BRA `(.L_x_8478) ;  /* 0xfffffffc00ec9947 */ /* 0x004fea000383ffff */
[----:B------:R-:W-:Y:S05]  /*a8a0*/  BRA `(.L_x_8477) ;  /* 0xffffff9000087947 */ /* 0x000fea000383ffff */
.L_x_8484:
[----:B-1----:R-:W-:-:S04]  /*a8b0*/  IMAD.U32 R7, RZ, RZ, UR4 ;  /* 0x00000004ff077e24 */ /* 0x002fc8000f8e00ff */
[----:B------:R1:W2:Y:S03]  /*a8c0*/  SYNCS.PHASECHK.TRANS64.TRYWAIT P1, [R7+URZ+0x19c50], R6 ;  /* 0x019c5006070075a7 */ /* 0x0002a6000802017f */
[----:B--2---:R-:W-:Y:S05]  /*a8d0*/  @!P1 NANOSLEEP.SYNCS 0x989680 ;  /* 0x009896800000995d */ /* 0x004fea0003900000 */
[----:B------:R-:W2:Y:S02]  /*a8e0*/  @!P1 SYNCS.PHASECHK.TRANS64 P1, [R7+URZ+0x19c50], R6 ;  /* 0x019c5006070095a7 */ /* 0x000ea4000802007f */
[----:B--2---:R-:W-:Y:S05]  /*a8f0*/  @!P1 BRA `(.L_x_8484) ;  /* 0xfffffffc00ec9947 */ /* 0x004fea000383ffff */
[----:B------:R-:W-:Y:S05]  /*a900*/  BRA `(.L_x_8483) ;  /* 0xffffffa800587947 */ /* 0x000fea000383ffff */
.L_x_8496:
[----:B------:R-:W-:Y:S02]  /*a910*/  IMAD.MOV.U32 R13, RZ, RZ, R20 ;  /* 0x000000ffff0d7224 */ /* 0x000fe400078e0014 */
[----:B------:R-:W-:Y:S02]  /*a920*/  IMAD.MOV.U32 R12, RZ, RZ, RZ ;  /* 0x000000ffff0c7224 */ /* 0x000fe400078e00ff */
[----:B------:R-:W-:Y:S02]  /*a930*/  IMAD.MOV.U32 R11, RZ, RZ, 0x1f ;  /* 0x0000001fff0b7424 */ /* 0x000fe400078e00ff */
[----:B------:R-:W-:-:S07]  /*a940*/  IMAD.MOV.U32 R15, RZ, RZ, -0x1 ;  /* 0xffffffffff0f7424 */ /* 0x000fce00078e00ff */
[----:B------:R-:W-:Y:S05]  /*a950*/  WARPSYNC.COLLECTIVE R15, `(.L_x_8555) ;  /* 0x000000000f087348 */ /* 0x000fea0003c00000 */
[----:B------:R0:W1:Y:S02]  /*a960*/  SHFL.IDX P6, R14, R13, R12, R11 ;  /* 0x0000000c0d0e7389 */ /* 0x00006400000c000b */
[----:B01----:R-:W-:Y:S01]  /*a970*/  ENDCOLLECTIVE ;  /* 0x000000000000791b */ /* 0x003fe20003800000 */
.L_x_8555:
[----:B------:R-:W-:Y:S05]  /*a980*/  BRA `(.L_x_8556) ;  /* 0xffffffd000907947 */ /* 0x000fea000383ffff */
.L_x_8498:
[----:B------:R-:W-:Y:S01]  /*a990*/  BSSY B0, `(.L_x_8557) ;  /* 0x0000006000007945 */ /* 0x000fe20003800000 */
[----:B------:R-:W-:-:S07]  /*a9a0*/  IMAD.MOV.U32 R15, RZ, RZ, -0x1 ;  /* 0xffffffffff0f7424 */ /* 0x000fce00078e00ff */
[----:B0-----:R-:W-:Y:S05]  /*a9b0*/  WARPSYNC.COLLECTIVE R15, `(.L_x_8558) ;  /* 0x000000000f0c7348 */ /* 0x001fea0003c00000 */
[----:B------:R-:W-:Y:S02]  /*a9c0*/  ELECT P6, UR62, PT ;  /* 0x00000000003e782f */ /* 0x000fe400038c0000 */
[----:B------:R-:W-:Y:S01]  /*a9d0*/  MOV R14, UR62 ;  /* 0x0000003e000e7c02 */ /* 0x000fe20008000f00 */
[----:B0-----:R-:W-:Y:S10]  /*a9e0*/  ENDCOLLECTIVE ;  /* 0x000000000000791b */ /* 0x001ff40003800000 */
.L_x_8558:
[----:B------:R-:W-:Y:S05]  /*a9f0*/  BSYNC B0 ;  /* 0x0000000000007941 */ /* 0x000fea0003800000 */
.L_x_8557:
[----:B------:R-:W-:Y:S05]  /*aa00*/  BRA `(.L_x_8559) ;  /* 0xffffffd000a07947 */ /* 0x000fea000383ffff */
.L_x_8500:
[----:B-1----:R1:W2:Y:S02]  /*aa10*/  SYNCS.PHASECHK.TRANS64.TRYWAIT P0, [R5+URZ+0x19c80], R2 ;  /* 0x019c8002050075a7 */ /* 0x0022a4000800017f */
[----:B--2---:R-:W-:Y:S05]  /*aa20*/  @!P0 NANOSLEEP.SYNCS 0x989680 ;  /* 0x009896800000895d */ /* 0x004fea0003900000 */
[----:B------:R-:W2:Y:S02]  /*aa30*/  @!P0 SYNCS.PHASECHK.TRANS64 P0, [R5+URZ+0x19c80], R2 ;  /* 0x019c8002050085a7 */ /* 0x000ea4000800007f */
[----:B--2---:R-:W-:Y:S05]  /*aa40*/  @!P0 BRA `(.L_x_8500) ;  /* 0xfffffffc00f08947 */ /* 0x004fea000383ffff */
[----:B------:R-:W-:Y:S05]  /*aa50*/  BRA `(.L_x_8560) ;  /* 0xffffffd000f87947 */ /* 0x000fea000383ffff */
.L_x_8502:
[----:B--2---:R2:W3:Y:S02]  /*aa60*/  SYNCS.PHASECHK.TRANS64.TRYWAIT P0, [R5+URZ+0x19c40], R2 ;  /* 0x019c4002050075a7 */ /* 0x0044e4000800017f */
[----:B---3--:R-:W-:Y:S05]  /*aa70*/  @!P0 NANOSLEEP.SYNCS 0x989680 ;  /* 0x009896800000895d */ /* 0x008fea0003900000 */
[----:B------:R-:W3:Y:S02]  /*aa80*/  @!P0 SYNCS.PHASECHK.TRANS64 P0, [R5+URZ+0x19c40], R2 ;  /* 0x019c4002050085a7 */ /* 0x000ee4000800007f */
[----:B---3--:R-:W-:Y:S05]  /*aa90*/  @!P0 BRA `(.L_x_8502) ;  /* 0xfffffffc00f08947 */ /* 0x008fea000383ffff */
[----:B------:R-:W-:Y:S05]  /*aaa0*/  BRA `(.L_x_8561) ;  /* 0xffffffd4007c7947 */ /* 0x000fea000383ffff */
.L_x_8505:
[----:B------:R-:W-:Y:S02]  /*aab0*/  IMAD.MOV.U32 R13, RZ, RZ, R5 ;  /* 0x000000ffff0d7224 */ /* 0x000fe400078e0005 */
[----:B------:R-:W-:Y:S02]  /*aac0*/  IMAD.MOV.U32 R12, RZ, RZ, RZ ;  /* 0x000000ffff0c7224 */ /* 0x000fe400078e00ff */
[----:B------:R-:W-:Y:S02]  /*aad0*/  IMAD.MOV.U32 R11, RZ, RZ, 0x1e1f ;  /* 0x00001e1fff0b7424 */ /* 0x000fe400078e00ff */
[----:B------:R-:W-:Y:S02]  /*aae0*/  IMAD.MOV.U32 R15, RZ, RZ, -0x1 ;  /* 0xffffffffff0f7424 */ /* 0x000fe400078e00ff */
[----:B------:R-:W-:-:S07]  /*aaf0*/  IMAD R0, R0, 0xc0, R21 ;  /* 0x000000c000007824 */ /* 0x000fce00078e0215 */
[----:B-----5:R-:W-:Y:S05]  /*ab00*/  WARPSYNC.COLLECTIVE R15, `(.L_x_8562) ;  /* 0x000000000f087348 */ /* 0x020fea0003c00000 */
[----:B------:R0:W1:Y:S02]  /*ab10*/  SHFL.IDX P6, R14, R13, R12, R11 ;  /* 0x0000000c0d0e7389 */ /* 0x00006400000c000b */
[----:B01---5:R-:W-:Y:S01]  /*ab20*/  ENDCOLLECTIVE ;  /* 0x000000000000791b */ /* 0x023fe20003800000 */
.L_x_8562:
[----:B------:R-:W-:Y:S02]  /*ab30*/  IMAD.MOV.U32 R13, RZ, RZ, R4 ;  /* 0x000000ffff0d7224 */ /* 0x000fe400078e0004 */
[----:B------:R-:W-:-:S07]  /*ab40*/  IMAD.MOV.U32 R2, RZ, RZ, R14 ;  /* 0x000000ffff027224 */ /* 0x000fce00078e000e */
[----:B------:R-:W-:Y:S05]  /*ab50*/  WARPSYNC.COLLECTIVE R15, `(.L_x_8563) ;  /* 0x000000000f087348 */ /* 0x000fea0003c00000 */
[----:B------:R0:W1:Y:S02]  /*ab60*/  SHFL.IDX P6, R14, R13, R12, R11 ;  /* 0x0000000c0d0e7389 */ /* 0x00006400000c000b */
[----:B01----:R-:W-:Y:S01]  /*ab70*/  ENDCOLLECTIVE ;  /* 0x000000000000791b */ /* 0x003fe20003800000 */
.L_x_8563:
        /* <DEDUP_REMOVED lines=9> */
.L_x_8564:
        /* <DEDUP_REMOVED lines=10> */
.L_x_8565:
[----:B------:R-:W-:Y:S01]  /*acb0*/  @!PT LDS RZ, [RZ] ;  /* 0x00000000fffff984 */ /* 0x000fe20000000800 */
[----:B------:R-:W-:Y:S01]  /*acc0*/  @!PT LDS RZ, [RZ] ;  /* 0x00000000fffff984 */ /* 0x000fe20000000800 */
[----:B------:R-:W-:Y:S01]  /*acd0*/  @!PT LDS RZ, [RZ] ;  /* 0x00000000fffff984 */ /* 0x000fe20000000800 */
[----:B------:R-:W-:Y:S04]  /*ace0*/  @!P4 LDGSTS.E.BYPASS.LTC128B.128 [R17+0xf000], desc[UR52][R2.64], !P2 ;  /* 0x0f0000000211cfae */ /* 0x000fe8000d101d74 */
[----:B------:R-:W-:Y:S04]  /*acf0*/  @!P4 LDGSTS.E.BYPASS.LTC128B.128 [R17+0x10800], desc[UR52][R2.64+0x20], !P1 ;  /* 0x108000200211cfae */ /* 0x000fe8000c901d74 */
[----:B------:R0:W-:Y:S01]  /*ad00*/  @!P4 LDGSTS.E.BYPASS.LTC128B.128 [R17+0x12000], desc[UR52][R2.64+0x40], !P0 ;  /* 0x120000400211cfae */ /* 0x0001e2000c101d74 */
[----:B------:R-:W-:Y:S02]  /*ad10*/  IMAD.MOV.U32 R13, RZ, RZ, R7 ;  /* 0x000000ffff0d7224 */ /* 0x000fe400078e0007 */
[----:B------:R-:W-:-:S02]  /*ad20*/  IMAD.MOV.U32 R12, RZ, RZ, RZ ;  /* 0x000000ffff0c7224 */ /* 0x000fc400078e00ff */
[----:B0-----:R-:W-:-:S05]  /*ad30*/  VIADD R3, R0, 0x40 ;  /* 0x0000004000037836 */ /* 0x001fca0000000000 */
[----:B------:R-:W-:-:S13]  /*ad40*/  ISETP.GE.AND P4, PT, R3, R8, PT ;  /* 0x000000080300720c */ /* 0x000fda0003f86270 */
[----:B------:R-:W-:-:S05]  /*ad50*/  @!P4 IADD3 R14, P3, R20, R14, RZ ;  /* 0x0000000e140ec210 */ /* 0x000fca0007f7e0ff */
[----:B------:R-:W-:-:S08]  /*ad60*/  @!P4 IMAD.MOV.U32 R2, RZ, RZ, R14 ;  /* 0x000000ffff02c224 */ /* 0x000fd000078e000e */
[----:B------:R-:W-:Y:S05]  /*ad70*/  WARPSYNC.COLLECTIVE R15, `(.L_x_8566) ;  /* 0x000000000f087348 */ /* 0x000fea0003c00000 */
[----:B------:R0:W1:Y:S02]  /*ad80*/  SHFL.IDX P6, R14, R13, R12, R11 ;  /* 0x0000000c0d0e7389 */ /* 0x00006400000c000b */
[----:B01----:R-:W-:Y:S01]  /*ad90*/  ENDCOLLECTIVE ;  /* 0x000000000000791b */ /* 0x003fe20003800000 */
.L_x_8566:
[----:B------:R-:W-:-:S04]  /*ada0*/  @!P4 IMAD.X R9, RZ, RZ, R5, P3 ;  /* 0x000000ffff09c224 */ /* 0x000fc800018e0605 */
[----:B------:R-:W-:-:S05]  /*adb0*/  @!P4 IMAD.MOV.U32 R3, RZ, RZ, R9 ;  /* 0x000000ffff03c224 */ /* 0x000fca00078e0009 */
[----:B------:R-:W-:Y:S01]  /*adc0*/  @!PT LDS RZ, [RZ] ;  /* 0x00000000fffff984 */ /* 0x000fe20000000800 */
[----:B------:R-:W-:Y:S01]  /*add0*/  @!PT LDS RZ, [RZ] ;  /* 0x00000000fffff984 */ /* 0x000fe20000000800 */
[----:B------:R-:W-:Y:S01]  /*ade0*/  @!PT LDS RZ, [RZ] ;  /* 0x00000000fffff984 */ /* 0x000fe20000000800 */
[----:B------:R0:W-:Y:S01]  /*adf0*/  @!P4 LDGSTS.E.BYPASS.LTC128B.128 [R17+0xf800], desc[UR52][R2.64], !P2 ;  /* 0x0f8000000211cfae */ /* 0x0001e2000d101d74 */
[----:B------:R-:W-:-:S03]  /*ae00*/  IMAD.MOV.U32 R13, RZ, RZ, R6 ;  /* 0x000000ffff0d7224 */ /* 0x000fc600078e0006 */
[----:B------:R0:W-:Y:S04]  /*ae10*/  @!P4 LDGSTS.E.BYPASS.LTC128B.128 [R17+0x11000], desc[UR52][R2.64+0x20], !P1 ;  /* 0x110000200211cfae */ /* 0x0001e8000c901d74 */
[----:B------:R0:W-:Y:S01]  /*ae20*/  @!P4 LDGSTS.E.BYPASS.LTC128B.128 [R17+0x12800], desc[UR52][R2.64+0x40], !P0 ;  /* 0x128000400211cfae */ /* 0x0001e2000c101d74 */
[----:B------:R-:W-:-:S07]  /*ae30*/  IMAD.MOV.U32 R7, RZ, RZ, R14 ;  /* 0x000000ffff077224 */ /* 0x000fce00078e000e */
[----:B0-----:R-:W-:Y:S05]  /*ae40*/  WARPSYNC.COLLECTIVE R15, `(.L_x_8567) ;  /* 0x000000000f087348 */ /* 0x001fea0003c00000 */
[----:B------:R1:W2:Y:S02]  /*ae50*/  SHFL.IDX P6, R14, R13, R12, R11 ;  /* 0x0000000c0d0e7389 */ /* 0x0002a400000c000b */
[----:B012---:R-:W-:Y:S01]  /*ae60*/  ENDCOLLECTIVE ;  /* 0x000000000000791b */ /* 0x007fe20003800000 */
.L_x_8567:
[----:B------:R-:W-:Y:S05]  /*ae70*/  BRA `(.L_x_8568) ;  /* 0xffffffdc003c7947 */ /* 0x000fea000383ffff */
.L_x_8508:
[----:B--2---:R2:W3:Y:S02]  /*ae80*/  SYNCS.PHASECHK.TRANS64.TRYWAIT P0, [R29+URZ+0x19c20], R0 ;  /* 0x019c20001d0075a7 */ /* 0x0044e4000800017f */
[----:B---3--:R-:W-:Y:S05]  /*ae90*/  @!P0 NANOSLEEP.SYNCS 0x989680 ;  /* 0x009896800000895d */ /* 0x008fea0003900000 */
[----:B------:R-:W3:Y:S02]  /*aea0*/  @!P0 SYNCS.PHASECHK.TRANS64 P0, [R29+URZ+0x19c20], R0 ;  /* 0x019c20001d0085a7 */ /* 0x000ee4000800007f */
[----:B---3--:R-:W-:Y:S05]  /*aeb0*/  @!P0 BRA `(.L_x_8508) ;  /* 0xfffffffc00f08947 */ /* 0x008fea000383ffff */
[----:B------:R-:W-:Y:S05]  /*aec0*/  BRA `(.L_x_8569) ;  /* 0xffffffdc00847947 */ /* 0x000fea000383ffff */
.L_x_8514:
[----:B--2---:R2:W3:Y:S02]  /*aed0*/  SYNCS.PHASECHK.TRANS64.TRYWAIT P0, [R7+URZ+0x19c80], R2 ;  /* 0x019c8002070075a7 */ /* 0x0044e4000800017f */
[----:B---3--:R-:W-:Y:S05]  /*aee0*/  @!P0 NANOSLEEP.SYNCS 0x989680 ;  /* 0x009896800000895d */ /* 0x008fea0003900000 */
[----:B------:R-:W3:Y:S02]  /*aef0*/  @!P0 SYNCS.PHASECHK.TRANS64 P0, [R7+URZ+0x19c80], R2 ;  /* 0x019c8002070085a7 */ /* 0x000ee4000800007f */
[----:B---3--:R-:W-:Y:S05]  /*af00*/  @!P0 BRA `(.L_x_8514) ;  /* 0xfffffffc00f08947 */ /* 0x008fea000383ffff */
[----:B------:R-:W-:Y:S05]  /*af10*/  BRA `(.L_x_8570) ;  /* 0xffffffe000247947 */ /* 0x000fea000383ffff */
.L_x_8521:
[----:B---3--:R3:W4:Y:S02]  /*af20*/  SYNCS.PHASECHK.TRANS64.TRYWAIT P0, [R7+URZ+0x19c40], R2 ;  /* 0x019c4002070075a7 */ /* 0x008724000800017f */
[----:B----4-:R-:W-:Y:S05]  /*af30*/  @!P0 NANOSLEEP.SYNCS 0x989680 ;  /* 0x009896800000895d */ /* 0x010fea0003900000 */
[----:B------:R-:W4:Y:S02]  /*af40*/  @!P0 SYNCS.PHASECHK.TRANS64 P0, [R7+URZ+0x19c40], R2 ;  /* 0x019c4002070085a7 */ /* 0x000f24000800007f */
[----:B----4-:R-:W-:Y:S05]  /*af50*/  @!P0 BRA `(.L_x_8521) ;  /* 0xfffffffc00f08947 */ /* 0x010fea000383ffff */
[----:B------:R-:W-:Y:S05]  /*af60*/  BRA `(.L_x_8571) ;  /* 0xffffffe4001c7947 */ /* 0x000fea000383ffff */
.L_x_8529:
[----:B--2---:R2:W3:Y:S02]  /*af70*/  SYNCS.PHASECHK.TRANS64.TRYWAIT P0, [R3+URZ+0x19c70], R2 ;  /* 0x019c7002030075a7 */ /* 0x0044e4000800017f */
[----:B---3--:R-:W-:Y:S05]  /*af80*/  @!P0 NANOSLEEP.SYNCS 0x989680 ;  /* 0x009896800000895d */ /* 0x008fea0003900000 */
[----:B------:R-:W3:Y:S02]  /*af90*/  @!P0 SYNCS.PHASECHK.TRANS64 P0, [R3+URZ+0x19c70], R2 ;  /* 0x019c7002030085a7 */ /* 0x000ee4000800007f */
[----:B---3--:R-:W-:Y:S05]  /*afa0*/  @!P0 BRA `(.L_x_8529) ;  /* 0xfffffffc00f08947 */ /* 0x008fea000383ffff */
[----:B------:R-:W-:Y:S05]  /*afb0*/  BRA `(.L_x_8572) ;  /* 0xffffffe800307947 */ /* 0x000fea000383ffff */
.L_x_8531:
[----:B--2---:R2:W3:Y:S02]  /*afc0*/  SYNCS.PHASECHK.TRANS64.TRYWAIT P0, [R3+URZ+0x19c60], R4 ;  /* 0x019c6004030075a7 */ /* 0x0044e4000800017f */
[----:B---3--:R-:W-:Y:S05]  /*afd0*/  @!P0 NANOSLEEP.SYNCS 0x989680 ;  /* 0x009896800000895d */ /* 0x008fea0003900000 */
[----:B------:R-:W3:Y:S02]  /*afe0*/  @!P0 SYNCS.PHASECHK.TRANS64 P0, [R3+URZ+0x19c60], R4 ;  /* 0x019c6004030085a7 */ /* 0x000ee4000800007f */
[----:B---3--:R-:W-:Y:S05]  /*aff0*/  @!P0 BRA `(.L_x_8531) ;  /* 0xfffffffc00f08947 */ /* 0x008fea000383ffff */
[----:B------:R-:W-:Y:S05]  /*b000*/  BRA `(.L_x_8573) ;  /* 0xffffffe800387947 */ /* 0x000fea000383ffff */
.L_x_8536:
[----:B0-----:R0:W2:Y:S02]  /*b010*/  SYNCS.PHASECHK.TRANS64.TRYWAIT P0, [R0+URZ+0x19c70], R3 ;  /* 0x019c7003000075a7 */ /* 0x0010a4000800017f */
[----:B--2---:R-:W-:Y:S05]  /*b020*/  @!P0 NANOSLEEP.SYNCS 0x989680 ;  /* 0x009896800000895d */ /* 0x004fea0003900000 */
[----:B------:R-:W2:Y:S02]  /*b030*/  @!P0 SYNCS.PHASECHK.TRANS64 P0, [R0+URZ+0x19c70], R3 ;  /* 0x019c7003000085a7 */ /* 0x000ea4000800007f */
[----:B--2---:R-:W-:Y:S05]  /*b040*/  @!P0 BRA `(.L_x_8536) ;  /* 0xfffffffc00f08947 */ /* 0x004fea000383ffff */
[----:B------:R-:W-:Y:S05]  /*b050*/  BRA `(.L_x_8574) ;  /* 0xffffffec007c7947 */ /* 0x000fea000383ffff */
.L_x_8538:
[----:B0-----:R0:W2:Y:S02]  /*b060*/  SYNCS.PHASECHK.TRANS64.TRYWAIT P0, [R0+URZ+0x19c60], R3 ;  /* 0x019c6003000075a7 */ /* 0x0010a4000800017f */
[----:B--2---:R-:W-:Y:S05]  /*b070*/  @!P0 NANOSLEEP.SYNCS 0x989680 ;  /* 0x009896800000895d */ /* 0x004fea0003900000 */
[----:B------:R-:W2:Y:S02]  /*b080*/  @!P0 SYNCS.PHASECHK.TRANS64 P0, [R0+URZ+0x19c60], R3 ;  /* 0x019c6003000085a7 */ /* 0x000ea4000800007f */
[----:B--2---:R-:W-:Y:S05]  /*b090*/  @!P0 BRA `(.L_x_8538) ;  /* 0xfffffffc00f08947 */ /* 0x004fea000383ffff */
[----:B------:R-:W-:Y:S05]  /*b0a0*/  BRA `(.L_x_8575) ;  /* 0xffffffec00807947 */ /* 0x000fea000383ffff */
.L_x_8541:
[----:B0-----:R0:W1:Y:S02]  /*b0b0*/  SYNCS.PHASECHK.TRANS64.TRYWAIT P0, [R9+URZ+0x19c20], R0 ;  /* 0x019c2000090075a7 */ /* 0x001064000800017f */
[----:B-1----:R-:W-:Y:S05]  /*b0c0*/  @!P0 NANOSLEEP.SYNCS 0x989680 ;  /* 0x009896800000895d */ /* 0x002fea0003900000 */
[----:B------:R-:W1:Y:S02]  /*b0d0*/  @!P0 SYNCS.PHASECHK.TRANS64 P0, [R9+URZ+0x19c20], R0 ;  /* 0x019c2000090085a7 */ /* 0x000e64000800007f */
[----:B-1----:R-:W-:Y:S05]  /*b0e0*/  @!P0 BRA `(.L_x_8541) ;  /* 0xfffffffc00f08947 */ /* 0x002fea000383ffff */
[----:B------:R-:W-:Y:S05]  /*b0f0*/  BRA `(.L_x_8576) ;  /* 0xfffffff000d07947 */ /* 0x000fea000383ffff */
.L_x_8545:
[----:B0-----:R0:W1:Y:S02]  /*b100*/  SYNCS.PHASECHK.TRANS64.TRYWAIT P1, [R7+URZ], R2 ;  /* 0x00000002070075a7 */ /* 0x001064000802017f */
[----:B-1----:R-:W-:Y:S05]  /*b110*/  @!P1 NANOSLEEP.SYNCS 0x989680 ;  /* 0x009896800000995d */ /* 0x002fea0003900000 */
[----:B------:R-:W1:Y:S02]  /*b120*/  @!P1 SYNCS.PHASECHK.TRANS64 P1, [R7+URZ], R2 ;  /* 0x00000002070095a7 */ /* 0x000e64000802007f */
[----:B-1----:R-:W-:Y:S05]  /*b130*/  @!P1 BRA `(.L_x_8545) ;  /* 0xfffffffc00f09947 */ /* 0x002fea000383ffff */
[----:B------:R-:W-:Y:S05]  /*b140*/  BRA `(.L_x_8577) ;  /* 0xfffffff400247947 */ /* 0x000fea000383ffff */
.L_x_8546:
[----:B-1----:R1:W2:Y:S02]  /*b150*/  SYNCS.PHASECHK.TRANS64.TRYWAIT P1, [R3+URZ], R0 ;  /* 0x00000000030075a7 */ /* 0x0022a4000802017f */
[----:B--2---:R-:W-:Y:S05]  /*b160*/  @!P1 NANOSLEEP.SYNCS 0x989680 ;  /* 0x009896800000995d */ /* 0x004fea0003900000 */
[----:B------:R-:W2:Y:S02]  /*b170*/  @!P1 SYNCS.PHASECHK.TRANS64 P1, [R3+URZ], R0 ;  /* 0x00000000030095a7 */ /* 0x000ea4000802007f */
[----:B--2---:R-:W-:Y:S05]  /*b180*/  @!P1 BRA `(.L_x_8546) ;  /* 0xfffffffc00f09947 */ /* 0x004fea000383ffff */
[----:B------:R-:W-:Y:S05]  /*b190*/  BRA `(.L_x_8578) ;  /* 0xfffffff400187947 */ /* 0x000fea000383ffff */
.L_x_8548:
[----:B-1----:R1:W2:Y:S02]  /*b1a0*/  SYNCS.PHASECHK.TRANS64.TRYWAIT P1, [R3+URZ+0x19c60], R2 ;  /* 0x019c6002030075a7 */ /* 0x0022a4000802017f */
[----:B--2---:R-:W-:Y:S05]  /*b1b0*/  @!P1 NANOSLEEP.SYNCS 0x989680 ;  /* 0x009896800000995d */ /* 0x004fea0003900000 */
[----:B------:R-:W2:Y:S02]  /*b1c0*/  @!P1 SYNCS.PHASECHK.TRANS64 P1, [R3+URZ+0x19c60], R2 ;  /* 0x019c6002030095a7 */ /* 0x000ea4000802007f */
[----:B--2---:R-:W-:Y:S05]  /*b1d0*/  @!P1 BRA `(.L_x_8548) ;  /* 0xfffffffc00f09947 */ /* 0x004fea000383ffff */
[----:B------:R-:W-:Y:S05]  /*b1e0*/  BRA `(.L_x_8579) ;  /* 0xfffffff400187947 */ /* 0x000fea000383ffff */
.L_x_8550:
[----:B--2---:R2:W3:Y:S02]  /*b1f0*/  SYNCS.PHASECHK.TRANS64.TRYWAIT P1, [R5+URZ+0x19c60], R0 ;  /* 0x019c6000050075a7 */ /* 0x0044e4000802017f */
[----:B---3--:R-:W-:Y:S05]  /*b200*/  @!P1 NANOSLEEP.SYNCS 0x989680 ;  /* 0x009896800000995d */ /* 0x008fea0003900000 */
[----:B------:R-:W3:Y:S02]  /*b210*/  @!P1 SYNCS.PHASECHK.TRANS64 P1, [R5+URZ+0x19c60], R0 ;  /* 0x019c6000050095a7 */ /* 0x000ee4000802007f */
[----:B---3--:R-:W-:Y:S05]  /*b220*/  @!P1 BRA `(.L_x_8550) ;  /* 0xfffffffc00f09947 */ /* 0x008fea000383ffff */
[----:B------:R-:W-:Y:S05]  /*b230*/  BRA `(.L_x_8580) ;  /* 0xfffffff400187947 */ /* 0x000fea000383ffff */
.L_x_8552:
[----:B---3--:R3:W4:Y:S02]  /*b240*/  SYNCS.PHASECHK.TRANS64.TRYWAIT P0, [R3+URZ+0x19c80], R2 ;  /* 0x019c8002030075a7 */ /* 0x008724000800017f */
[----:B----4-:R-:W-:Y:S05]  /*b250*/  @!P0 NANOSLEEP.SYNCS 0x989680 ;  /* 0x009896800000895d */ /* 0x010fea0003900000 */
[----:B------:R-:W4:Y:S02]  /*b260*/  @!P0 SYNCS.PHASECHK.TRANS64 P0, [R3+URZ+0x19c80], R2 ;  /* 0x019c8002030085a7 */ /* 0x000f24000800007f */
[----:B----4-:R-:W-:Y:S05]  /*b270*/  @!P0 BRA `(.L_x_8552) ;  /* 0xfffffffc00f08947 */ /* 0x010fea000383ffff */
[----:B------:R-:W-:Y:S05]  /*b280*/  BRA `(.L_x_8553) ;  /* 0xfffffff400147947 */ /* 0x000fea000383ffff */
.L_x_8581:
        /* <DEDUP_REMOVED lines=15> */
.L_x_12979:


//--------------------- .text._ZN7cutlass13device_kernelIN5flash11enable_sm90INS1_16FlashAttnFwdSm90INS1_25CollectiveMainloopFwdSm90ILi2EN4cute5tupleIJNS5_1CILi1EEES8_S8_EEENS6_IJNS7_ILi192EEENS7_ILi128EEENS7_ILi96EEEEEELi96ENS_12float_e4m3_tEfNS_4arch4Sm90ELb0ELb0ELb0ELb1ELb0ELb0ELb0ELb1ELb1ELb1ELb0ELb0EEENS1_21CollectiveEpilogueFwdINS6_IJSA_SC_SB_EEES9_NS_10bfloat16_tESG_Li384ELb1ELb1ELb0ELb1EEENS1_36VarlenDynamicPersistentTileSchedulerILi192ELi128ELi384ELi128ELb0ELb1ELb1ELb0ELb1ELb1EEEEEEEEEvNT_6ParamsE --------------------------
	.section	.text._ZN7cutlass13device_kernelIN5flash11enable_sm90INS1_16FlashAttnFwdSm90INS1_25CollectiveMainloopFwdSm90ILi2EN4cute5tupleIJNS5_1CILi1EEES8_S8_EEENS6_IJNS7_ILi192EEENS7_ILi128EEENS7_ILi96EEEEEELi96ENS_12float_e4m3_tEfNS_4arch4Sm90ELb0ELb0ELb0ELb1ELb0ELb0ELb0ELb1ELb1ELb1ELb0ELb0EEENS1_21CollectiveEpilogueFwdINS6_IJSA_SC_SB_EEES9_NS_10bfloat16_tESG_Li384ELb1ELb1ELb0ELb1EEENS1_36VarlenDynamicPersistentTileSchedulerILi192ELi128ELi384ELi128ELb0ELb1ELb1ELb0ELb1ELb1EEEEEEEEEvNT_6ParamsE,"ax",@progbits
	.align	128
.text._ZN7cutlass13device_kernelIN5flash11enable_sm90INS1_16FlashAttnFwdSm90INS1_25CollectiveMainloopFwdSm90ILi2EN4cute5tupleIJNS5_1CILi1EEES8_S8_EEENS6_IJNS7_ILi192EEENS7_ILi128EEENS7_ILi96EEEEEELi96ENS_12float_e4m3_tEfNS_4arch4Sm90ELb0ELb0ELb0ELb1ELb0ELb0ELb0ELb1ELb1ELb1ELb0ELb0EEENS1_21CollectiveEpilogueFwdINS6_IJSA_SC_SB_EEES9_NS_10bfloat16_tESG_Li384ELb1ELb1ELb0ELb1EEENS1_36VarlenDynamicPersistentTileSchedulerILi192ELi128ELi384ELi128ELb0ELb1ELb1ELb0ELb1ELb1EEEEEEEEEvNT_6ParamsE:
        .type           _ZN7cutlass13device_kernelIN5flash11enable_sm90INS1_16FlashAttnFwdSm90INS1_25CollectiveMainloopFwdSm90ILi2EN4cute5tupleIJNS5_1CILi1EEES8_S8_EEENS6_IJNS7_ILi192EEENS7_ILi128EEENS7_ILi96EEEEEELi96ENS_12float_e4m3_tEfNS_4arch4Sm90ELb0ELb0ELb0ELb1ELb0ELb0ELb0ELb1ELb1ELb1ELb0ELb0EEENS1_21CollectiveEpilogueFwdINS6_IJSA_SC_SB_EEES9_NS_10bfloat16_tESG_Li384ELb1ELb1ELb0ELb1EEENS1_36VarlenDynamicPersistentTileSchedulerILi192ELi128ELi384ELi128ELb0ELb1ELb1ELb0ELb1ELb1EEEEEEEEEvNT_6ParamsE,@function
        .size           _ZN7cutlass13device_kernelIN5flash11enable_sm90INS1_16FlashAttnFwdSm90INS1_25CollectiveMainloopFwdSm90ILi2EN4cute5tupleIJNS5_1CILi1EEES8_S8_EEENS6_IJNS7_ILi192EEENS7_ILi128EEENS7_ILi96EEEEEELi96ENS_12float_e4m3_tEfNS_4arch4Sm90ELb0ELb0ELb0ELb1ELb0ELb0ELb0ELb1ELb1ELb1ELb0ELb0EEENS1_21CollectiveEpilogueFwdINS6_IJSA_SC_SB_EEES9_NS_10bfloat16_tESG_Li384ELb1ELb1ELb0ELb1EEENS1_36VarlenDynamicPersistentTileSchedulerILi192ELi128ELi384ELi128ELb0ELb1ELb1ELb0ELb1ELb1EEEEEEEEEvNT_6ParamsE,(.L_x_12980 - _ZN7cutlass13device_kernelIN5flash11enable_sm90INS1_16FlashAttnFwdSm90INS1_25CollectiveMainloopFwdSm90ILi2EN4cute5tupleIJNS5_1CILi1EEES8_S8_EEENS6_IJNS7_ILi192EEENS7_ILi128EEENS7_ILi96EEEEEELi96ENS_12float_e4m3_tEfNS_4arch4Sm90ELb0ELb0ELb0ELb1ELb0ELb0ELb0ELb1ELb1ELb1ELb0ELb0EEENS1_21CollectiveEpilogueFwdINS6_IJSA_SC_SB_EEES9_NS_10bfloat16_tESG_Li384ELb1ELb1ELb0ELb1EEENS1_36VarlenDynamicPersistentTileSchedulerILi192ELi128ELi384ELi128ELb0ELb1ELb1ELb0ELb1ELb1EEEEEEEEEvNT_6ParamsE)
        .other          _ZN7cutlass13device_kernelIN5flash11enable_sm90INS1_16FlashAttnFwdSm90INS1_25CollectiveMainloopFwdSm90ILi2EN4cute5tupleIJNS5_1CILi1EEES8_S8_EEENS6_IJNS7_ILi192EEENS7_ILi128EEENS7_ILi96EEEEEELi96ENS_12float_e4m3_tEfNS_4arch4Sm90ELb0ELb0ELb0ELb1ELb0ELb0ELb0ELb1ELb1ELb1ELb0ELb0EEENS1_21CollectiveEpilogueFwdINS6_IJSA_SC_SB_EEES9_NS_10bfloat16_tESG_Li384ELb1ELb1ELb0ELb1EEENS1_36VarlenDynamicPersistentTileSchedulerILi192ELi128ELi384ELi128ELb0ELb1ELb1ELb0ELb1ELb1EEEEEEEEEvNT_6ParamsE,@"STO_CUDA_ENTRY STV_DEFAULT"
_ZN7cutlass13device_kernelIN5flash11enable_sm90INS1_16FlashAttnFwdSm90INS1_25CollectiveMainloopFwdSm90ILi2EN4cute5tupleIJNS5_1CILi1EEES8_S8_EEENS6_IJNS7_ILi192EEENS7_ILi128EEENS7_ILi96EEEEEELi96ENS_12float_e4m3_tEfNS_4arch4Sm90ELb0ELb0ELb0ELb1ELb0ELb0ELb0ELb1ELb1ELb1ELb0ELb0EEENS1_21CollectiveEpilogueFwdINS6_IJSA_SC_SB_EEES9_NS_10bfloat16_tESG_Li384ELb1ELb1ELb0ELb1EEENS1_36VarlenDynamicPersistentTileSchedulerILi192ELi128ELi384ELi128ELb0ELb1ELb1ELb0ELb1ELb1EEEEEEEEEvNT_6ParamsE:
        /* <DEDUP_REMOVED lines=18> */
.L_x_8583:
[----:B------:R-:W-:Y:S05]  /*0120*/  BSYNC B0 ;  /* 0x0000000000007941 */ /* 0x000fea0003800000 */
.L_x_8582:
        /* <DEDUP_REMOVED lines=41> */
.L_x_8584:
        /* <DEDUP_REMOVED lines=22> */
.L_x_8585:
        /* <DEDUP_REMOVED lines=18> */
.L_x_8586:
        /* <DEDUP_REMOVED lines=22> */
.L_x_8587:
        /* <DEDUP_REMOVED lines=22> */
.L_x_8588:
[----:B------:R-:W-:Y:S01]  /*0900*/  PLOP3.LUT P0, PT, PT, PT, UP0, 0x80, 0x0 ;  /* 0x000000000000781c */ /* 0x000fe20003f0f008 */
[----:B------:R-:W-:Y:S01]  /*0910*/  UMOV UR42, 0x1 ;  /* 0x00000001002a7882 */ /* 0x000fe20000000000 */
[----:B------:R-:W-:Y:S01]  /*0920*/  NOP ;  /* 0x0000000000007918 */ /* 0x000fe20000000000 */
[----:B------:R-:W-:Y:S01]  /*0930*/  USEL UR42, UR42, 0x2, !UP0 ;  /* 0x000000022a2a7887 */ /* 0x000fe2000c000000 */
[----:B------:R-:W-:Y:S01]  /*0940*/  ULDC.64 UR52, c[0x0][0x208] ;  /* 0x0000820000347ab9 */ /* 0x000fe20000000a00 */
[----:B012-4-:R-:W-:Y:S08]  /*0950*/  BAR.SYNC.DEFER_BLOCKING 0x0 ;  /* 0x0000000000007b1d */ /* 0x017ff00000010000 */
[----:B------:R-:W-:Y:S05]  /*0960*/  @!P0 BRA `(.L_x_8589) ;  /* 0x0000007800348947 */ /* 0x000fea0003800000 */
.L_x_8590:
[----:B------:R-:W-:-:S08]  /*0970*/  NOP ;  /* 0x0000000000007918 */ /* 0x000fd00000000000 */
[----:B------:R-:W0:Y:S02]  /*0980*/  USETMAXREG.TRY_ALLOC.CTAPOOL UP0, 0xa0 ;  /* 0x000000a0000079c8 */ /* 0x000e240008000600 */
[----:B0-----:R-:W-:-:S13]  /*0990*/  PLOP3.LUT P0, PT, PT, PT, UP0, 0x80, 0x0 ;  /* 0x000000000000781c */ /* 0x001fda0003f0f008 */
[----:B------:R-:W-:Y:S05]  /*09a0*/  @!P0 BRA `(.L_x_8590) ;  /* 0xfffffffc00f08947 */ /* 0x000fea000383ffff */
[----:B------:R-:W0:Y:S08]  /*09b0*/  S2UR UR5, SR_CgaCtaId ;  /* 0x00000000000579c3 */ /* 0x000e300000008800 */
[----:B------:R-:W-:Y:S06]  /*09c0*/  BAR.ARV 0x8, 0x200 ;  /* 0x0208000000007b1d */ /* 0x000fec0000002000 */
[----:B------:R-:W-:-:S02]  /*09d0*/  UMOV UR4, 0x400 ;  /* 0x0000040000047882 */ /* 0x000fc40000000000 */
[----:B------:R-:W-:Y:S01]  /*09e0*/  BAR.SYNC.DEFER_BLOCKING 0x5, 0x200 ;  /* 0x0148000000007b1d */ /* 0x000fe20000010000 */
[----:B0-----:R-:W-:-:S09]  /*09f0*/  ULEA UR4, UR5, UR4, 0x18 ;  /* 0x0000000405047291 */ /* 0x001fd2000f8ec03f */
[----:B------:R-:W0:Y:S01]  /*0a00*/  LDS.128 R44, [UR4+0x19cd0] ;  /* 0x019cd004ff2c7984 */ /* 0x000e220008000c00 */
[----:B------:R-:W-:Y:S01]  /*0a10*/  ULDC UR4, c[0x0][0xc3c] ;  /* 0x00030f0000047ab9 */ /* 0x000fe20000000800 */
[----:B------:R-:W-:Y:S06]  /*0a20*/  BAR.ARV 0x4, 0x200 ;  /* 0x0108000000007b1d */ /* 0x000fec0000002000 */
[----:B0-----:R-:W-:-:S13]  /*0a30*/  ISETP.GE.AND P0, PT, R47, UR4, PT ;  /* 0x000000042f007c0c */ /* 0x001fda000bf06270 */
[----:B------:R-:W-:Y:S05]  /*0a40*/  @P0 EXIT ;  /* 0x000000000000094d */ /* 0x000fea0003800000 */
[----:B------:R-:W0:Y:S01]  /*0a50*/  S2R R0, SR_TID.X ;  /* 0x0000000000007919 */ /* 0x000e220000002100 */
[----:B------:R-:W-:Y:S01]  /*0a60*/  R2UR UR5, R45 ;  /* 0x000000002d0572ca */ /* 0x000fe200000e0000 */
[----:B------:R-:W-:Y:S01]  /*0a70*/  ULOP3.LUT UR39, UR42, 0x1, URZ, 0xfc, !UPT ;  /* 0x000000012a277892 */ /* 0x000fe2000f8efc3f */
[----:B------:R-:W-:Y:S01]  /*0a80*/  R2UR UR46, R46 ;  /* 0x000000002e2e72ca */ /* 0x000fe200000e0000 */
        /* <DEDUP_REMOVED lines=8> */
[-C--:B------:R-:W-:Y:S02]  /*0b10*/  LEA.HI R3, R0, R10.reuse, RZ, 0x5 ;  /* 0x0000000a00037211 */ /* 0x080fe400078f28ff */
[----:B------:R-:W-:Y:S01]  /*0b20*/  SHF.R.S32.HI R5, RZ, 0x4, R2 ;  /* 0x00000004ff057819 */ /* 0x000fe20000011402 */
[----:B------:R-:W-:Y:S01]  /*0b30*/  IMAD.IADD R23, R10, 0x1, -R23 ;  /* 0x000000010a177824 */ /* 0x000fe200078e0a17 */
[----:B------:R-:W-:Y:S01]  /*0b40*/  LEA.HI R0, R0, R10, RZ, 0x2 ;  /* 0x0000000a00007211 */ /* 0x000fe200078f10ff */
[----:B------:R-:W-:Y:S01]  /*0b50*/  IMAD.SHL.U32 R4, R3, 0x10, RZ ;  /* 0x0000001003047824 */ /* 0x000fe200078e00ff */
[----:B------:R-:W-:-:S02]  /*0b60*/  LOP3.LUT R3, R2, 0x7fffff0, RZ, 0xc0, !PT ;  /* 0x07fffff002037812 */ /* 0x000fc400078ec0ff */
[----:B------:R-:W-:Y:S02]  /*0b70*/  SHF.R.S32.HI R6, RZ, 0x1f, R23 ;  /* 0x0000001fff067819 */ /* 0x000fe40000011417 */
[----:B------:R-:W-:Y:S01]  /*0b80*/  LEA.HI R2, R2, R5, RZ, 0x1 ;  /* 0x0000000502027211 */ /* 0x000fe200078f08ff */
[----:B------:R-:W-:Y:S01]  /*0b90*/  IMAD.IADD R3, R10, 0x1, -R3 ;  /* 0x000000010a037824 */ /* 0x000fe200078e0a03 */
[----:B------:R-:W-:Y:S02]  /*0ba0*/  LEA.HI R7, R6, R23, RZ, 0x2 ;  /* 0x0000001706077211 */ /* 0x000fe400078f10ff */
[----:B------:R-:W-:Y:S02]  /*0bb0*/  LOP3.LUT R4, R4, 0xfffffe00, RZ, 0xc0, !PT ;  /* 0xfffffe0004047812 */ /* 0x000fe400078ec0ff */
[--C-:B------:R-:W-:Y:S02]  /*0bc0*/  SHF.R.S32.HI R8, RZ, 0x2, R7.reuse ;  /* 0x00000002ff087819 */ /* 0x100fe40000011407 */
[----:B------:R-:W-:Y:S01]  /*0bd0*/  SHF.R.S32.HI R9, RZ, 0x1f, R7 ;  /* 0x0000001fff097819 */ /* 0x000fe20000011407 */
[----:B------:R-:W-:Y:S01]  /*0be0*/  IMAD R3, R3, 0x20, R4 ;  /* 0x0000002003037824 */ /* 0x000fe200078e0204 */
[----:B------:R-:W-:-:S02]  /*0bf0*/  SHF.R.S32.HI R152, RZ, 0x7, R152 ;  /* 0x00000007ff987819 */ /* 0x000fc40000011498 */
[----:B------:R-:W-:Y:S02]  /*0c00*/  LOP3.LUT R2, R2, 0x1ffffffe, RZ, 0xc0, !PT ;  /* 0x1ffffffe02027812 */ /* 0x000fe400078ec0ff */
[----:B------:R-:W-:Y:S01]  /*0c10*/  LOP3.LUT R19, R0, 0xfffffffc, RZ, 0xc0, !PT ;  /* 0xfffffffc00137812 */ /* 0x000fe200078ec0ff */
[----:B------:R-:W-:Y:S01]  /*0c20*/  IMAD.HI R4, R152, 0x55555556, RZ ;  /* 0x5555555698047827 */ /* 0x000fe200078e02ff */
[----:B------:R-:W-:Y:S02]  /*0c30*/  LEA.HI R9, R9, R8, RZ, 0x3 ;  /* 0x0000000809097211 */ /* 0x000fe400078f18ff */
        /* <DEDUP_REMOVED lines=8> */
[C---:B------:R-:W-:Y:S01]  /*0cc0*/  LEA.HI R2, R19.reuse, R19, RZ, 0x1 ;  /* 0x0000001313027211 */ /* 0x040fe200078f08ff */
[----:B------:R-:W-:Y:S01]  /*0cd0*/  IMAD.SHL.U32 R16, R19, 0x8, RZ ;  /* 0x0000000813107824 */ /* 0x000fe200078e00ff */
[----:B------:R-:W-:Y:S01]  /*0ce0*/  LOP3.LUT R4, R7, 0x7ffffffc, RZ, 0xc0, !PT ;  /* 0x7ffffffc07047812 */ /* 0x000fe200078ec0ff */
[----:B------:R-:W-:Y:S01]  /*0cf0*/  IMAD R5, R5, -0x3, R152 ;  /* 0xfffffffd05057824 */ /* 0x000fe200078e0298 */
[----:B------:R-:W-:Y:S01]  /*0d00*/  LOP3.LUT R2, R2, 0x1ffffffe, RZ, 0xc0, !PT ;  /* 0x1ffffffe02027812 */ /* 0x000fe200078ec0ff */
[----:B------:R-:W-:Y:S01]  /*0d10*/  IMAD R6, R6, 0x10, R9 ;  /* 0x0000001006067824 */ /* 0x000fe200078e0209 */
[----:B------:R-:W-:Y:S01]  /*0d20*/  SHF.R.S32.HI R22, RZ, 0x2, R0 ;  /* 0x00000002ff167819 */ /* 0x000fe20000011400 */
[----:B------:R-:W-:-:S02]  /*0d30*/  VIADD R17, R16, 0x20 ;  /* 0x0000002010117836 */ /* 0x000fc40000000000 */
[----:B------:R-:W-:Y:S02]  /*0d40*/  VIADD R18, R16, 0x40 ;  /* 0x0000004010127836 */ /* 0x000fe40000000000 */
[----:B------:R-:W-:Y:S01]  /*0d50*/  IMAD.MOV.U32 R7, RZ, RZ, -0x2 ;  /* 0xfffffffeff077424 */ /* 0x000fe200078e00ff */
[----:B------:R-:W-:Y:S01]  /*0d60*/  SHF.R.S32.HI R0, RZ, 0x1f, R17 ;  /* 0x0000001fff007819 */ /* 0x000fe20000011411 */
[----:B------:R-:W-:Y:S01]  /*0d70*/  IMAD.IADD R4, R23, 0x1, -R4 ;  /* 0x0000000117047824 */ /* 0x000fe200078e0a04 */
[----:B------:R-:W-:Y:S01]  /*0d80*/  SHF.R.S32.HI R157, RZ, 0x1f, R18 ;  /* 0x0000001fff9d7819 */ /* 0x000fe20000011412 */
[----:B------:R-:W-:Y:S02]  /*0d90*/  IMAD R153, R5, 0x40, R6 ;  /* 0x0000004005997824 */ /* 0x000fe400078e0206 */
[----:B------:R-:W-:Y:S02]  /*0da0*/  IMAD.IADD R2, R19, 0x1, -R2 ;  /* 0x0000000113027824 */ /* 0x000fe400078e0a02 */
[----:B------:R-:W-:-:S02]  /*0db0*/  IMAD R154, R4, R7, 0x80 ;  /* 0x00000080049a7424 */ /* 0x000fc400078e0207 */
[----:B------:R-:W-:-:S07]  /*0dc0*/  IMAD R155, R2, 0x8, R153 ;  /* 0x00000008029b7824 */ /* 0x000fce00078e0299 */
.L_x_8626:
[----:B01234-:R-:W0:Y:S01]  /*0dd0*/  LDC.64 R2, c[0x0][0xc88] ;  /* 0x00032200ff027b82 */ /* 0x01fe220000000a00 */
        /* <DEDUP_REMOVED lines=47> */
[----:B-----5:R-:W-:Y:S01]  /*10d0*/  IMAD.U32 R6, RZ, RZ, UR6 ;  /* 0x00000006ff067e24 */ /* 0x020fe2000f8e00ff */
        /* <DEDUP_REMOVED lines=16> */
[----:B------:R-:W3:Y:S04]  /*11e0*/  @P0 LDG.E R2, desc[UR52][R2.64] ;  /* 0x0000003402020981 */ /* 0x000ee8000c1e1900 */
[----:B------:R-:W4:Y:S01]  /*11f0*/  @P1 LDG.E R4, desc[UR52][R4.64] ;  /* 0x0000003404041981 */ /* 0x000f22000c1e1900 */
[----:B------:R-:W-:Y:S01]  /*1200*/  UISETP.NE.U32.AND UP0, UPT, UR6, URZ, UPT ;  /* 0x0000003f0600728c */ /* 0x000fe2000bf05070 */
[----:B0-----:R-:W-:Y:S01]  /*1210*/  CS2R R8, SRZ ;  /* 0x0000000000087805 */ /* 0x001fe2000001ff00 */
[----:B------:R-:W-:Y:S01]  /*1220*/  UMOV UR48, URZ ;  /* 0x0000003f00307c82 */ /* 0x000fe20008000000 */
[----:B------:R-:W-:Y:S01]  /*1230*/  ULDC UR6, c[0x0][0x2f0] ;  /* 0x0000bc0000067ab9 */ /* 0x000fe20000000800 */
[----:B------:R-:W-:Y:S01]  /*1240*/  UISETP.NE.AND.EX UP0, UPT, UR7, URZ, UPT, UP0 ;  /* 0x0000003f0700728c */ /* 0x000fe2000bf05300 */
[----:B------:R-:W-:Y:S01]  /*1250*/  IMAD.MOV.U32 R135, RZ, RZ, RZ ;  /* 0x000000ffff877224 */ /* 0x000fe200078e00ff */
        /* <DEDUP_REMOVED lines=42> */
.L_x_8591:
        /* <DEDUP_REMOVED lines=11> */
[----:B------:R-:W-:Y:S01]  /*15b0*/  USHF.R.S32.HI UR5, URZ, 0x1f, UR4 ;  /* 0x0000001f3f057899 */ /* 0x000fe20008011404 */
[----:B------:R-:W-:Y:S02]  /*15c0*/  IMAD.MOV.U32 R62, RZ, RZ, RZ ;  /* 0x000000ffff3e7224 */ /* 0x000fe400078e00ff */
[----:B------:R-:W-:Y:S01]  /*15d0*/  IMAD.MOV.U32 R64, RZ, RZ, RZ ;  /* 0x000000ffff407224 */ /* 0x000fe200078e00ff */
[----:B------:R-:W-:-:S08]  /*15e0*/  ULEA.HI UR47, UR5, UR4, URZ, 0x7 ;  /* 0x00000004052f7291 */ /* 0x000fd0000f8f383f */
[----:B------:R-:W-:Y:S05]  /*15f0*/  @!P1 BRA `(.L_x_8592) ;  /* 0x0000004800a49947 */ /* 0x000fea0003800000 */
[----:B------:R-:W0:Y:S01]  /*1600*/  SHFL.IDX PT, R0, R152, RZ, 0x1f ;  /* 0x00001fff98007589 */ /* 0x000e2200000e0000 */
[----:B------:R-:W1:Y:S01]  /*1610*/  S2UR UR8, SR_CgaCtaId ;  /* 0x00000000000879c3 */ /* 0x000e620000008800 */
[----:B------:R-:W-:Y:S01]  /*1620*/  UMOV UR7, 0x400 ;  /* 0x0000040000077882 */ /* 0x000fe20000000000 */
[----:B------:R-:W-:Y:S01]  /*1630*/  USHF.R.S32.HI UR47, URZ, 0x7, UR47 ;  /* 0x000000073f2f7899 */ /* 0x000fe2000801142f */
[----:B0-----:R-:W-:Y:S01]  /*1640*/  R2UR UR6, R0 ;  /* 0x00000000000672ca */ /* 0x001fe200000e0000 */
[----:B-1----:R-:W-:-:S12]  /*1650*/  ULEA UR7, UR8, UR7, 0x18 ;  /* 0x0000000708077291 */ /* 0x002fd8000f8ec03f */
[----:B------:R-:W-:Y:S02]  /*1660*/  UIMAD.WIDE UR4, UR6, 0x55555556, URZ ;  /* 0x55555556060478a5 */ /* 0x000fe4000f8e023f */
[----:B------:R-:W-:Y:S02]  /*1670*/  UIADD3 UR4, UR7, 0xf000, URZ ;  /* 0x0000f00007047890 */ /* 0x000fe4000fffe03f */
[----:B------:R-:W-:Y:S02]  /*1680*/  ULEA.HI UR5, UR5, UR5, URZ, 0x1 ;  /* 0x0000000505057291 */ /* 0x000fe4000f8f083f */
[----:B------:R-:W-:Y:S02]  /*1690*/  ULOP3.LUT UP0, URZ, UR4, 0x3ff, URZ, 0xc0, !UPT ;  /* 0x000003ff043f7892 */ /* 0x000fe4000f80c03f */
[----:B------:R-:W-:-:S04]  /*16a0*/  UIMAD UR5, UR5, -0x3, UR6 ;  /* 0xfffffffd050578a4 */ /* 0x000fc8000f8e0206 */
[----:B------:R-:W-:Y:S01]  /*16b0*/  PLOP3.LUT P0, PT, PT, PT, UP0, 0x80, 0x0 ;  /* 0x000000000000781c */ /* 0x000fe20003f0f008 */
[----:B------:R-:W-:-:S04]  /*16c0*/  ULEA UR5, UR5, UR4, 0xb ;  /* 0x0000000405057291 */ /* 0x000fc8000f8e583f */
[----:B------:R-:W-:-:S04]  /*16d0*/  USHF.R.U32.HI UR5, URZ, 0x4, UR5 ;  /* 0x000000043f057899 */ /* 0x000fc80008011605 */
[----:B------:R-:W-:-:S04]  /*16e0*/  ULOP3.LUT UR49, UR5, 0x3fff, URZ, 0xc0, !UPT ;  /* 0x00003fff05317892 */ /* 0x000fc8000f8ec03f */
[----:B------:R-:W-:Y:S08]  /*16f0*/  @!P0 BRA `(.L_x_8593) ;  /* 0x0000000000408947 */ /* 0x000ff00003800000 */
        /* <DEDUP_REMOVED lines=16> */
.L_x_8593:
        /* <DEDUP_REMOVED lines=13> */
.L_x_8726:
[----:B------:R-:W-:Y:S05]  /*18d0*/  @!P0 BRA `(.L_x_8595) ;  /* 0x0000000000048947 */ /* 0x000fea0003800000 */
[----:B------:R-:W-:Y:S01]  /*18e0*/  BPT.TRAP 0x1 ;  /* 0x000000040000795c */ /* 0x000fe20000300000 */
.L_x_8595:
[----:B0-----:R-:W-:Y:S02]  /*18f0*/  IMAD.U32 R3, RZ, RZ, UR38 ;  /* 0x00000026ff037e24 */ /* 0x001fe4000f8e00ff */
[----:B------:R-:W-:Y:S02]  /*1900*/  IMAD.U32 R5, RZ, RZ, UR37 ;  /* 0x00000025ff057e24 */ /* 0x000fe4000f8e00ff */
[----:B------:R-:W-:-:S03]  /*1910*/  IMAD R4, R3, 0x8, R0 ;  /* 0x0000000803047824 */ /* 0x000fc600078e0200 */
[----:B------:R-:W-:-:S04]  /*1920*/  SHF.L.U32 R3, R5, 0x1f, RZ ;  /* 0x0000001f05037819 */ /* 0x000fc800000006ff */
[----:B------:R0:W1:Y:S01]  /*1930*/  SYNCS.PHASECHK.TRANS64.TRYWAIT P1, [R4+URZ+0x19c30], R3 ;  /* 0x019c3003040075a7 */ /* 0x000062000802017f */
[----:B------:R-:W-:Y:S05]  /*1940*/  @!P0 BRA `(.L_x_8596) ;  /* 0x0000000000048947 */ /* 0x000fea0003800000 */
[----:B------:R-:W-:Y:S01]  /*1950*/  BPT.TRAP 0x1 ;  /* 0x000000040000795c */ /* 0x000fe20000300000 */
.L_x_8596:
[----:B------:R-:W2:Y:S01]  /*1960*/  LDL.LU R5, [R1+0xc] ;  /* 0x00000c0001057983 */ /* 0x000ea20000300800 */
[----:B------:R-:W3:Y:S02]  /*1970*/  S2R R6, SR_TID.X ;  /* 0x0000000000067919 */ /* 0x000ee40000002100 */
[----:B---3--:R-:W-:Y:S01]  /*1980*/  LOP3.LUT P2, RZ, R6, 0x7f, RZ, 0xc0, !PT ;  /* 0x0000007f06ff7812 */ /* 0x008fe2000784c0ff */
[----:B------:R-:W-:Y:S01]  /*1990*/  IMAD.MOV.U32 R135, RZ, RZ, RZ ;  /* 0x000000ffff877224 */ /* 0x000fe200078e00ff */
[----:B--2---:R-:W-:-:S11]  /*19a0*/  LOP3.LUT R5, R5, 0xffffffef, RZ, 0xc0, !PT ;  /* 0xffffffef05057812 */ /* 0x004fd600078ec0ff */
[----:B------:R-:W-:-:S05]  /*19b0*/  @P2 LOP3.LUT R5, R5, 0x10, RZ, 0xfc, !PT ;  /* 0x0000001005052812 */ /* 0x000fca00078efcff */
[----:B------:R2:W-:Y:S01]  /*19c0*/  STL [R1+0xc], R5 ;  /* 0x00000c0501007387 */ /* 0x0005e20000100800 */
[----:B-1----:R-:W-:Y:S05]  /*19d0*/  @P1 BRA `(.L_x_8597) ;  /* 0x0000000000081947 */ /* 0x002fea0003800000 */
[----:B------:R-:W1:Y:S02]  /*19e0*/  SYNCS.PHASECHK.TRANS64.TRYWAIT P1, [R4+URZ+0x19c30], R3 ;  /* 0x019c3003040075a7 */ /* 0x000e64000802017f */
[----:B-1----:R-:W-:Y:S05]  /*19f0*/  @!P1 BRA `(.L_x_8598) ;  /* 0x000000bc002c9947 */ /* 0x002fea0003800000 */
.L_x_8597:
        /* <DEDUP_REMOVED lines=9> */
[----:B--2---:R-:W-:Y:S01]  /*1a90*/  VIADD R5, R154, UR48 ;  /* 0x000000309a057c36 */ /* 0x004fe20008000000 */
[----:B------:R-:W-:Y:S01]  /*1aa0*/  UMOV UR9, 0xc0000010 ;  /* 0xc000001000097882 */ /* 0x000fe20000000000 */
[----:B------:R-:W-:Y:S01]  /*1ab0*/  UMOV UR11, 0xc0000010 ;  /* 0xc0000010000b7882 */ /* 0x000fe20000000000 */
[----:B------:R-:W-:Y:S01]  /*1ac0*/  IMAD.U32 R6, RZ, RZ, UR47 ;  /* 0x0000002fff067e24 */ /* 0x000fe2000f8e00ff */
[----:B------:R-:W-:Y:S01]  /*1ad0*/  P2R R7, PR, RZ, 0x1 ;  /* 0x00000001ff077803 */ /* 0x000fe20000000000 */
[----:B------:R-:W-:Y:S01]  /*1ae0*/  UIADD3 UR4, UR4, 0x13800, URZ ;  /* 0x0001380004047890 */ /* 0x000fe2000fffe03f */
[----:B------:R-:W-:Y:S01]  /*1af0*/  IMAD.U32 R10, RZ, RZ, UR43 ;  /* 0x0000002bff0a7e24 */ /* 0x000fe2000f8e00ff */
[----:B------:R-:W2:Y:S01]  /*1b00*/  S2R R88, SR_TID.X ;  /* 0x0000000000587919 */ /* 0x000ea20000002100 */
[----:B------:R-:W-:Y:S01]  /*1b10*/  IMAD R5, R6, -0x80, R5 ;  /* 0xffffff8006057824 */ /* 0x000fe200078e0205 */
[----:B------:R-:W-:Y:S01]  /*1b20*/  USHF.R.U32.HI UR4, URZ, 0x4, UR4 ;  /* 0x000000043f047899 */ /* 0x000fe20008011604 */
[--C-:B------:R-:W-:Y:S01]  /*1b30*/  IMAD.MOV.U32 R134, RZ, RZ, R135.reuse ;  /* 0x000000ffff867224 */ /* 0x100fe200078e0087 */
[----:B------:R-:W-:Y:S01]  /*1b40*/  UISETP.GE.AND UP0, UPT, UR48, 0x81, UPT ;  /* 0x000000813000788c */ /* 0x000fe2000bf06270 */
[--C-:B------:R-:W-:Y:S01]  /*1b50*/  IMAD.MOV.U32 R133, RZ, RZ, R135.reuse ;  /* 0x000000ffff857224 */ /* 0x100fe200078e0087 */
[----:B------:R-:W-:Y:S01]  /*1b60*/  ULOP3.LUT UR4, UR4, 0x3fff, URZ, 0xc0, !UPT ;  /* 0x00003fff04047892 */ /* 0x000fe2000f8ec03f */
[C---:B------:R-:W-:Y:S01]  /*1b70*/  ISETP.GT.AND P3, PT, R5.reuse, RZ, PT ;  /* 0x000000ff0500720c */ /* 0x040fe20003f64270 */
[--C-:B------:R-:W-:Y:S01]  /*1b80*/  IMAD.MOV.U32 R132, RZ, RZ, R135.reuse ;  /* 0x000000ffff847224 */ /* 0x100fe200078e0087 */
[C---:B------:R-:W-:Y:S01]  /*1b90*/  ISETP.GT.AND P1, PT, R5.reuse, 0x1, PT ;  /* 0x000000010500780c */ /* 0x040fe20003f24270 */
[----:B------:R-:W-:Y:S01]  /*1ba0*/  ULOP3.LUT UR16, UR4, 0x10000, URZ, 0xfc, !UPT ;  /* 0x0001000004107892 */ /* 0x000fe2000f8efc3f */
[C---:B------:R-:W-:Y:S01]  /*1bb0*/  ISETP.GT.AND P2, PT, R5.reuse, 0x8, PT ;  /* 0x000000080500780c */ /* 0x040fe20003f44270 */
[----:B------:R-:W-:Y:S01]  /*1bc0*/  UIADD3 UR4, UR12, 0x180, URZ ;  /* 0x000001800c047890 */ /* 0x000fe2000fffe03f */
[C---:B------:R-:W-:Y:S01]  /*1bd0*/  ISETP.GT.AND P5, PT, R5.reuse, 0x9, PT ;  /* 0x000000090500780c */ /* 0x040fe20003fa4270 */
[----:B------:R-:W-:Y:S01]  /*1be0*/  UIMAD UR14, UR38, 0x300, UR16 ;  /* 0x00000300260e78a4 */ /* 0x000fe2000f8e0210 */
[C---:B------:R-:W-:Y:S01]  /*1bf0*/  ISETP.GT.AND P4, PT, R5.reuse, 0x10, PT ;  /* 0x000000100500780c */ /* 0x040fe20003f84270 */
[--C-:B------:R-:W-:Y:S01]  /*1c00*/  IMAD.MOV.U32 R131, RZ, RZ, R135.reuse ;  /* 0x000000ffff837224 */ /* 0x100fe200078e0087 */
[C---:B------:R-:W-:Y:S01]  /*1c10*/  ISETP.GT.AND P0, PT, R5.reuse, 0x59, PT ;  /* 0x000000590500780c */ /* 0x040fe20003f04270 */
[----:B------:R-:W-:Y:S01]  /*1c20*/  UIADD3 UR6, UR14, 0x100, URZ ;  /* 0x000001000e067890 */ /* 0x000fe2000fffe03f */
[----:B------:R-:W-:Y:S01]  /*1c30*/  ISETP.GT.AND P6, PT, R5, 0x60, PT ;  /* 0x000000600500780c */ /* 0x000fe20003fc4270 */
[----:B------:R-:W-:Y:S01]  /*1c40*/  UIADD3 UR10, UR14, 0x200, URZ ;  /* 0x000002000e0a7890 */ /* 0x000fe2000fffe03f */
[----:B------:R-:W-:-:S02]  /*1c50*/  IMAD.MOV.U32 R130, RZ, RZ, R135 ;  /* 0x000000ffff827224 */ /* 0x000fc400078e0087 */
[----:B------:R-:W-:Y:S01]  /*1c60*/  QGMMA.64x128x32.F32.E4M3.E4M3 R24, gdesc[UR12], RZ, !UPT, gsb0 ;  /* 0x01e000000c1879f3 */ /* 0x000fe2000c0008ff */
        /* <DEDUP_REMOVED lines=51> */
[----:B01----:R-:W-:-:S02]  /*1fa0*/  FMNMX.FTZ R3, R24, R25, !PT ;  /* 0x0000001918037209 */ /* 0x003fc40007810000 */
        /* <DEDUP_REMOVED lines=108> */
[----:B------:R-:W-:Y:S02]  /*2670*/  ISETP.GT.AND P0, PT, R5, 0x60, PT ;  /* 0x000000600500780c */ /* 0x000fe40003f04270 */
[----:B------:R-:W-:Y:S01]  /*2680*/  P2R R9, PR, RZ, 0x4 ;  /* 0x00000004ff097803 */ /* 0x000fe20000000000 */
[----:B------:R-:W0:Y:S01]  /*2690*/  SHFL.BFLY PT, R3, R6, 0x2, 0x1f ;  /* 0x0c401f0006037f89 */ /* 0x000e2200000e0000 */
[----:B------:R-:W-:Y:S02]  /*26a0*/  FSEL R74, R74, -INF , P0 ;  /* 0xff8000004a4a7808 */ /* 0x000fe40000000000 */
[----:B------:R-:W-:Y:S02]  /*26b0*/  ISETP.NE.AND P0, PT, R12, RZ, PT ;  /* 0x000000ff0c00720c */ /* 0x000fe40003f05270 */
[----:B------:R-:W-:Y:S02]  /*26c0*/  P2R R11, PR, RZ, 0x2 ;  /* 0x00000002ff0b7803 */ /* 0x000fe40000000000 */
[----:B------:R-:W-:-:S02]  /*26d0*/  FSEL R75, R75, -INF , P0 ;  /* 0xff8000004b4b7808 */ /* 0x000fc40000000000 */
[----:B------:R-:W-:Y:S02]  /*26e0*/  ISETP.NE.AND P0, PT, R7, RZ, PT ;  /* 0x000000ff0700720c */ /* 0x000fe40003f05270 */
[----:B------:R-:W-:Y:S02]  /*26f0*/  FMNMX.FTZ R7, R26, R27, !PT ;  /* 0x0000001b1a077209 */ /* 0x000fe40007810000 */
[----:B------:R-:W-:Y:S02]  /*2700*/  ISETP.GT.AND P1, PT, R5, 0x59, PT ;  /* 0x000000590500780c */ /* 0x000fe40003f24270 */
[----:B------:R-:W-:Y:S02]  /*2710*/  FSEL R82, R82, -INF , P3 ;  /* 0xff80000052527808 */ /* 0x000fe40001800000 */
[----:B------:R-:W-:Y:S02]  /*2720*/  FSEL R71, R71, -INF , P1 ;  /* 0xff80000047477808 */ /* 0x000fe40000800000 */
[----:B------:R-:W-:-:S02]  /*2730*/  ISETP.NE.AND P1, PT, R11, RZ, PT ;  /* 0x000000ff0b00720c */ /* 0x000fc40003f25270 */
[----:B------:R-:W-:Y:S02]  /*2740*/  FSEL R83, R83, -INF , P4 ;  /* 0xff80000053537808 */ /* 0x000fe40002000000 */
[----:B------:R-:W-:Y:S02]  /*2750*/  FSEL R78, R78, -INF , P1 ;  /* 0xff8000004e4e7808 */ /* 0x000fe40000800000 */
[----:B0-----:R-:W-:Y:S02]  /*2760*/  FMNMX.FTZ R8, R6, R3, !PT ;  /* 0x0000000306087209 */ /* 0x001fe40007810000 */
[----:B------:R-:W-:Y:S02]  /*2770*/  FSEL R86, R86, -INF , P5 ;  /* 0xff80000056567808 */ /* 0x000fe40002800000 */
[----:B------:R-:W-:Y:S01]  /*2780*/  FSEL R87, R87, -INF , P6 ;  /* 0xff80000057577808 */ /* 0x000fe20003000000 */
[----:B------:R-:W0:Y:S02]  /*2790*/  SHFL.BFLY PT, R3, R8, 0x1, 0x1f ;  /* 0x0c201f0008037f89 */ /* 0x000e2400000e0000 */
[----:B0-----:R-:W-:-:S04]  /*27a0*/  FMNMX.FTZ R3, R8, R3, !PT ;  /* 0x0000000308037209 */ /* 0x001fc80007810000 */
        /* <DEDUP_REMOVED lines=28> */
[----:B--2---:R-:W-:Y:S01]  /*2970*/  LOP3.LUT P2, RZ, R88, 0x7f, RZ, 0xc0, !PT ;  /* 0x0000007f58ff7812 */ /* 0x004fe2000784c0ff */
[----:B------:R-:W-:-:S01]  /*2980*/  FFMA.FTZ R57, R77, UR43, -R15 ;  /* 0x0000002b4d397c23 */ /* 0x000fc2000801080f */
[----:B------:R-:W-:Y:S01]  /*2990*/  FMNMX.FTZ R14, R46, R7, !PT ;  /* 0x000000072e0e7209 */ /* 0x000fe20007810000 */
[----:B------:R-:W-:-:S01]  /*29a0*/  FFMA.FTZ R21, R41, UR43, -R15 ;  /* 0x0000002b29157c23 */ /* 0x000fc2000801080f */
[----:B------:R-:W-:Y:S01]  /*29b0*/  MUFU.EX2 R8, R8 ;  /* 0x0000000800087308 */ /* 0x000fe20000000800 */
[----:B------:R-:W-:-:S01]  /*29c0*/  FFMA.FTZ R33, R53, UR43, -R15 ;  /* 0x0000002b35217c23 */ /* 0x000fc2000801080f */
[----:B------:R-:W-:Y:S01]  /*29d0*/  FMNMX.FTZ R7, R47, R14, !PT ;  /* 0x0000000e2f077209 */ /* 0x000fe20007810000 */
[----:B------:R-:W-:-:S01]  /*29e0*/  FFMA.FTZ R14, R40, UR43, -R15 ;  /* 0x0000002b280e7c23 */ /* 0x000fc2000801080f */
[--C-:B------:R-:W-:Y:S01]  /*29f0*/  FFMA.FTZ R40, R64, UR43, -R15.reuse ;  /* 0x0000002b40287c23 */ /* 0x100fe2000801080f */
[----:B------:R-:W-:Y:S01]  /*2a00*/  IMAD.U32 R64, RZ, RZ, UR43 ;  /* 0x0000002bff407e24 */ /* 0x000fe2000f8e00ff */
[----:B------:R-:W-:Y:S01]  /*2a10*/  FMNMX.FTZ R20, R50, R7, !PT ;  /* 0x0000000732147209 */ /* 0x000fe20007810000 */
[----:B------:R-:W-:-:S01]  /*2a20*/  FFMA.FTZ R53, R73, UR43, -R15 ;  /* 0x0000002b49357c23 */ /* 0x000fc2000801080f */
[----:B------:R-:W0:Y:S01]  /*2a30*/  MUFU.EX2 R9, R9 ;  /* 0x0000000900097308 */ /* 0x000e220000000800 */
[----:B------:R-:W-:-:S01]  /*2a40*/  FFMA.FTZ R41, R61, UR43, -R15 ;  /* 0x0000002b3d297c23 */ /* 0x000fc2000801080f */
[----:B------:R-:W-:Y:S01]  /*2a50*/  FMNMX.FTZ R7, R51, R20, !PT ;  /* 0x0000001433077209 */ /* 0x000fe20007810000 */
[----:B------:R-:W-:-:S01]  /*2a60*/  FFMA.FTZ R61, R81, UR43, -R15 ;  /* 0x0000002b513d7c23 */ /* 0x000fc2000801080f */
[----:B------:R-:W-:-:S02]  /*2a70*/  IMAD.MOV.U32 R88, RZ, RZ, R135 ;  /* 0x000000ffff587224 */ /* 0x000fc400078e0087 */
[----:B------:R-:W-:Y:S02]  /*2a80*/  FMNMX.FTZ R20, R54, R7, !PT ;  /* 0x0000000736147209 */ /* 0x000fe40007810000 */
[----:B------:R-:W-:Y:S02]  /*2a90*/  MUFU.EX2 R10, R10 ;  /* 0x0000000a000a7308 */ /* 0x000fe40000000800 */
[----:B------:R-:W-:Y:S01]  /*2aa0*/  FMNMX.FTZ R7, R55, R20, !PT ;  /* 0x0000001437077209 */ /* 0x000fe20007810000 */
[--C-:B------:R-:W-:Y:S01]  /*2ab0*/  FFMA.FTZ R20, R44, UR43, -R15.reuse ;  /* 0x0000002b2c147c23 */ /* 0x100fe2000801080f */
[----:B------:R-:W-:-:S02]  /*2ac0*/  FFMA.FTZ R44, R68, UR43, -R15 ;  /* 0x0000002b442c7c23 */ /* 0x000fc4000801080f */
[----:B------:R-:W-:Y:S02]  /*2ad0*/  FMNMX.FTZ R24, R58, R7, !PT ;  /* 0x000000073a187209 */ /* 0x000fe40007810000 */
[----:B------:R-:W-:Y:S01]  /*2ae0*/  MUFU.EX2 R11, R11 ;  /* 0x0000000b000b7308 */ /* 0x000fe20000000800 */
[----:B0-----:R-:W-:-:S02]  /*2af0*/  F2FP.SATFINITE.E4M3.F32.PACK_AB_MERGE_C R136, R9, R8, RZ ;  /* 0x000000080988723e */ /* 0x001fc400048070ff */
[----:B------:R-:W-:Y:S02]  /*2b00*/  FMNMX.FTZ R7, R59, R24, !PT ;  /* 0x000000183b077209 */ /* 0x000fe40007810000 */
[----:B------:R-:W-:Y:S02]  /*2b10*/  F2FP.SATFINITE.E4M3.F32.PACK_AB_MERGE_C R136, R6, R5, R136 ;  /* 0x000000050688723e */ /* 0x000fe40004807088 */
[----:B------:R-:W-:Y:S01]  /*2b20*/  FMNMX.FTZ R24, R62, R7, !PT ;  /* 0x000000073e187209 */ /* 0x000fe20007810000 */
[----:B------:R-:W-:Y:S03]  /*2b30*/  MUFU.EX2 R12, R12 ;  /* 0x0000000c000c7308 */ /* 0x000fe60000000800 */
[----:B------:R-:W-:Y:S01]  /*2b40*/  FMNMX.FTZ R7, R63, R24, !PT ;  /* 0x000000183f077209 */ /* 0x000fe20007810000 */
[----:B------:R-:W-:-:S03]  /*2b50*/  FFMA.FTZ R24, R48, UR43, -R15 ;  /* 0x0000002b30187c23 */ /* 0x000fc6000801080f */
[----:B------:R-:W-:Y:S01]  /*2b60*/  FMNMX.FTZ R28, R66, R7, !PT ;  /* 0x00000007421c7209 */ /* 0x000fe20007810000 */
[----:B------:R-:W0:Y:S03]  /*2b70*/  MUFU.EX2 R13, R13 ;  /* 0x0000000d000d7308 */ /* 0x000e260000000800 */
[----:B------:R-:W-:-:S04]  /*2b80*/  FMNMX.FTZ R7, R67, R28, !PT ;  /* 0x0000001c43077209 */ /* 0x000fc80007810000 */
[----:B------:R-:W-:Y:S01]  /*2b90*/  FMNMX.FTZ R28, R70, R7, !PT ;  /* 0x00000007461c7209 */ /* 0x000fe20007810000 */
[----:B------:R-:W-:Y:S03]  /*2ba0*/  MUFU.EX2 R14, R14 ;  /* 0x0000000e000e7308 */ /* 0x000fe60000000800 */
[----:B------:R-:W-:Y:S01]  /*2bb0*/  FMNMX.FTZ R7, R71, R28, !PT ;  /* 0x0000001c47077209 */ /* 0x000fe20007810000 */
[--C-:B------:R-:W-:Y:S01]  /*2bc0*/  FFMA.FTZ R28, R52, UR43, -R15.reuse ;  /* 0x0000002b341c7c23 */ /* 0x100fe2000801080f */
[----:B------:R-:W-:-:S02]  /*2bd0*/  FFMA.FTZ R52, R76, UR43, -R15 ;  /* 0x0000002b4c347c23 */ /* 0x000fc4000801080f */
[----:B------:R-:W-:Y:S01]  /*2be0*/  FMNMX.FTZ R32, R74, R7, !PT ;  /* 0x000000074a207209 */ /* 0x000fe20007810000 */
[----:B------:R-:W-:Y:S01]  /*2bf0*/  MUFU.EX2 R21, R21 ;  /* 0x0000001500157308 */ /* 0x000fe20000000800 */
[----:B0-----:R-:W-:-:S02]  /*2c00*/  F2FP.SATFINITE.E4M3.F32.PACK_AB_MERGE_C R138, R13, R12, RZ ;  /* 0x0000000c0d8a723e */ /* 0x001fc400048070ff */
[----:B------:R-:W-:Y:S02]  /*2c10*/  FMNMX.FTZ R7, R75, R32, !PT ;  /* 0x000000204b077209 */ /* 0x000fe40007810000 */
[----:B------:R-:W-:Y:S02]  /*2c20*/  F2FP.SATFINITE.E4M3.F32.PACK_AB_MERGE_C R138, R11, R10, R138 ;  /* 0x0000000a0b8a723e */ /* 0x000fe4000480708a */
[----:B------:R-:W-:Y:S01]  /*2c30*/  FMNMX.FTZ R32, R78, R7, !PT ;  /* 0x000000074e207209 */ /* 0x000fe20007810000 */
[----:B------:R-:W-:Y:S03]  /*2c40*/  MUFU.EX2 R20, R20 ;  /* 0x0000001400147308 */ /* 0x000fe60000000800 */
[----:B------:R-:W-:Y:S01]  /*2c50*/  FMNMX.FTZ R7, R79, R32, !PT ;  /* 0x000000204f077209 */ /* 0x000fe20007810000 */
[--C-:B------:R-:W-:Y:S01]  /*2c60*/  FFMA.FTZ R32, R56, UR43, -R15.reuse ;  /* 0x0000002b38207c23 */ /* 0x100fe2000801080f */
[----:B------:R-:W-:-:S02]  /*2c70*/  FFMA.FTZ R56, R80, UR43, -R15 ;  /* 0x0000002b50387c23 */ /* 0x000fc4000801080f */
[----:B------:R-:W-:Y:S01]  /*2c80*/  FMNMX.FTZ R36, R82, R7, !PT ;  /* 0x0000000752247209 */ /* 0x000fe20007810000 */
[----:B------:R-:W0:Y:S03]  /*2c90*/  MUFU.EX2 R25, R25 ;  /* 0x0000001900197308 */ /* 0x000e260000000800 */
[----:B------:R-:W-:-:S04]  /*2ca0*/  FMNMX.FTZ R7, R83, R36, !PT ;  /* 0x0000002453077209 */ /* 0x000fc80007810000 */
[----:B------:R-:W-:Y:S01]  /*2cb0*/  FMNMX.FTZ R36, R86, R7, !PT ;  /* 0x0000000756247209 */ /* 0x000fe20007810000 */
[----:B------:R-:W-:Y:S03]  /*2cc0*/  MUFU.EX2 R24, R24 ;  /* 0x0000001800187308 */ /* 0x000fe60000000800 */
[----:B------:R-:W-:Y:S01]  /*2cd0*/  FMNMX.FTZ R7, R87, R36, !PT ;  /* 0x0000002457077209 */ /* 0x000fe20007810000 */
[----:B------:R-:W-:-:S04]  /*2ce0*/  FFMA.FTZ R36, R60, UR43, -R15 ;  /* 0x0000002b3c247c23 */ /* 0x000fc8000801080f */
[----:B------:R-:W1:Y:S01]  /*2cf0*/  SHFL.BFLY PT, R48, R7, 0x2, 0x1f ;  /* 0x0c401f0007307f89 */ /* 0x000e6200000e0000 */
[----:B------:R-:W-:Y:S01]  /*2d00*/  MUFU.EX2 R29, R29 ;  /* 0x0000001d001d7308 */ /* 0x000fe20000000800 */
[----:B0-----:R-:W-:-:S04]  /*2d10*/  F2FP.SATFINITE.E4M3.F32.PACK_AB_MERGE_C R140, R25, R20, RZ ;  /* 0x00000014198c723e */ /* 0x001fc800048070ff */
[----:B------:R-:W-:-:S03]  /*2d20*/  F2FP.SATFINITE.E4M3.F32.PACK_AB_MERGE_C R140, R21, R14, R140 ;  /* 0x0000000e158c723e */ /* 0x000fc6000480708c */
[----:B------:R-:W-:Y:S08]  /*2d30*/  MUFU.EX2 R28, R28 ;  /* 0x0000001c001c7308 */ /* 0x000ff00000000800 */
[----:B------:R-:W0:Y:S01]  /*2d40*/  MUFU.EX2 R33, R33 ;  /* 0x0000002100217308 */ /* 0x000e220000000800 */
[----:B-1----:R-:W-:Y:S01]  /*2d50*/  FMNMX.FTZ R60, R7, R48, !PT ;  /* 0x00000030073c7209 */ /* 0x002fe20007810000 */
[----:B------:R-:W-:-:S06]  /*2d60*/  FFMA.FTZ R48, R72, UR43, -R15 ;  /* 0x0000002b48307c23 */ /* 0x000fcc000801080f */
[----:B------:R-:W-:Y:S01]  /*2d70*/  MUFU.EX2 R32, R32 ;  /* 0x0000002000207308 */ /* 0x000fe20000000800 */
[----:B------:R-:W1:Y:S07]  /*2d80*/  SHFL.BFLY PT, R7, R60, 0x1, 0x1f ;  /* 0x0c201f003c077f89 */ /* 0x000e6e00000e0000 */
[----:B------:R-:W-:Y:S01]  /*2d90*/  MUFU.EX2 R37, R37 ;  /* 0x0000002500257308 */ /* 0x000fe20000000800 */
[----:B0-----:R-:W-:-:S04]  /*2da0*/  F2FP.SATFINITE.E4M3.F32.PACK_AB_MERGE_C R142, R33, R28, RZ ;  /* 0x0000001c218e723e */ /* 0x001fc800048070ff */
[----:B------:R-:W-:-:S03]  /*2db0*/  F2FP.SATFINITE.E4M3.F32.PACK_AB_MERGE_C R142, R29, R24, R142 ;  /* 0x000000181d8e723e */ /* 0x000fc6000480708e */
[----:B------:R-:W-:Y:S08]  /*2dc0*/  MUFU.EX2 R36, R36 ;  /* 0x0000002400247308 */ /* 0x000ff00000000800 */
[----:B------:R-:W-:Y:S01]  /*2dd0*/  MUFU.EX2 R41, R41 ;  /* 0x0000002900297308 */ /* 0x000fe20000000800 */
[----:B-1----:R-:W-:Y:S01]  /*2de0*/  FMNMX.FTZ R7, R60, R7, !PT ;  /* 0x000000073c077209 */ /* 0x002fe20007810000 */
[--C-:B------:R-:W-:Y:S01]  /*2df0*/  FFMA.FTZ R60, R84, UR43, -R15.reuse ;  /* 0x0000002b543c7c23 */ /* 0x100fe2000801080f */
[----:B------:R-:W-:-:S02]  /*2e00*/  FFMA.FTZ R15, R85, UR43, -R15 ;  /* 0x0000002b550f7c23 */ /* 0x000fc4000801080f */
        /* <DEDUP_REMOVED lines=19> */
[----:B------:R-:W-:Y:S01]  /*2f40*/  FADD.FTZ R59, R5, R6 ;  /* 0x00000006053b7221 */ /* 0x000fe20000010000 */
[----:B------:R-:W-:-:S01]  /*2f50*/  FFMA.FTZ R39, R39, UR43, -R64 ;  /* 0x0000002b27277c23 */ /* 0x000fc20008010840 */
[----:B------:R-:W0:Y:S01]  /*2f60*/  MUFU.EX2 R27, R27 ;  /* 0x0000001b001b7308 */ /* 0x000e220000000800 */
[----:B------:R-:W-:-:S01]  /*2f70*/  FFMA.FTZ R35, R43, UR43, -R64 ;  /* 0x0000002b2b237c23 */ /* 0x000fc20008010840 */
[----:B------:R-:W-:Y:S01]  /*2f80*/  FADD.FTZ R72, R8, R59 ;  /* 0x0000003b08487221 */ /* 0x000fe20000010000 */
[----:B------:R-:W-:-:S01]  /*2f90*/  FFMA.FTZ R63, R63, UR43, -R64 ;  /* 0x0000002b3f3f7c23 */ /* 0x000fc20008010840 */
[--C-:B------:R-:W-:Y:S01]  /*2fa0*/  FFMA.FTZ R43, R51, UR43, -R64.reuse ;  /* 0x0000002b332b7c23 */ /* 0x100fe20008010840 */
[----:B------:R-:W-:-:S01]  /*2fb0*/  FFMA.FTZ R46, R46, UR43, -R64 ;  /* 0x0000002b2e2e7c23 */ /* 0x000fc20008010840 */
[----:B------:R-:W-:Y:S01]  /*2fc0*/  FADD.FTZ R77, R9, R72 ;  /* 0x00000048094d7221 */ /* 0x000fe20000010000 */
        /* <DEDUP_REMOVED lines=15> */
[----:B------:R-:W-:-:S02]  /*30c0*/  FFMA.FTZ R86, R86, UR43, -R64 ;  /* 0x0000002b56567c23 */ /* 0x000fc40008010840 */
        /* <DEDUP_REMOVED lines=8> */
[----:B0-----:R-:W-:-:S01]  /*3150*/  FADD.FTZ R72, R30, R59 ;  /* 0x0000003b1e487221 */ /* 0x001fc20000010000 */
[----:B------:R-:W-:-:S04]  /*3160*/  FADD.FTZ R59, R11, R58 ;  /* 0x0000003a0b3b7221 */ /* 0x000fc80000010000 */
[----:B------:R-:W-:Y:S02]  /*3170*/  FADD.FTZ R58, R12, R59 ;  /* 0x0000003b0c3a7221 */ /* 0x000fe40000010000 */
[----:B------:R-:W0:Y:S02]  /*3180*/  MUFU.EX2 R39, R39 ;  /* 0x0000002700277308 */ /* 0x000e240000000800 */
[----:B------:R-:W-:-:S01]  /*3190*/  FADD.FTZ R59, R13, R58 ;  /* 0x0000003a0d3b7221 */ /* 0x000fc20000010000 */
[--C-:B------:R-:W-:Y:S01]  /*31a0*/  FFMA.FTZ R58, R74, UR43, -R64.reuse ;  /* 0x0000002b4a3a7c23 */ /* 0x100fe20008010840 */
[----:B------:R-:W-:-:S04]  /*31b0*/  FFMA.FTZ R64, R87, UR43, -R64 ;  /* 0x0000002b57407c23 */ /* 0x000fc80008010840 */
[----:B------:R-:W3:Y:S08]  /*31c0*/  MUFU.EX2 R34, R34 ;  /* 0x0000002200227308 */ /* 0x000ef00000000800 */
[----:B------:R-:W4:Y:S08]  /*31d0*/  MUFU.EX2 R35, R35 ;  /* 0x0000002300237308 */ /* 0x000f300000000800 */
[----:B------:R1:W-:Y:S08]  /*31e0*/  MUFU.EX2 R62, R63 ;  /* 0x0000003f003e7308 */ /* 0x0003f00000000800 */
[----:B------:R5:W-:Y:S01]  /*31f0*/  MUFU.EX2 R73, R51 ;  /* 0x0000003300497308 */ /* 0x000be20000000800 */
[----:B-1----:R-:W-:-:S07]  /*3200*/  FADD.FTZ R63, R31, R72 ;  /* 0x000000481f3f7221 */ /* 0x002fce0000010000 */
[----:B------:R-:W1:Y:S01]  /*3210*/  MUFU.EX2 R46, R46 ;  /* 0x0000002e002e7308 */ /* 0x000e620000000800 */
[----:B-----5:R-:W-:-:S05]  /*3220*/  @!P2 VIADD R51, R4, 0x19c40 ;  /* 0x00019c400433a836 */ /* 0x020fca0000000000 */
[----:B------:R-:W-:Y:S02]  /*3230*/  @!P2 PRMT R51, RZ, 0x654, R51 ;  /* 0x00000654ff33a816 */ /* 0x000fe40000000033 */
[----:B------:R2:W-:Y:S02]  /*3240*/  MUFU.EX2 R4, R66 ;  /* 0x0000004200047308 */ /* 0x0005e40000000800 */
[----:B------:R5:W-:Y:S06]  /*3250*/  @!P2 SYNCS.ARRIVE.TRANS64.RED.A1T0 RZ, [R51+URZ], RZ ;  /* 0x000000ff33ffa9a7 */ /* 0x000bec000810043f */
[----:B------:R-:W5:Y:S01]  /*3260*/  MUFU.EX2 R69, R69 ;  /* 0x0000004500457308 */ /* 0x000f620000000800 */
[----:B--2---:R-:W-:-:S01]  /*3270*/  FADD.FTZ R66, R38, R63 ;  /* 0x0000003f26427221 */ /* 0x004fc20000010000 */
[----:B0-----:R-:W-:-:S03]  /*3280*/  F2FP.SATFINITE.E4M3.F32.PACK_AB_MERGE_C R38, R39, R38, RZ ;  /* 0x000000262726723e */ /* 0x001fc600048070ff */
[----:B------:R-:W-:Y:S01]  /*3290*/  FADD.FTZ R63, R39, R66 ;  /* 0x00000042273f7221 */ /* 0x000fe20000010000 */
[----:B------:R-:W-:-:S01]  /*32a0*/  FADD.FTZ R66, R14, R59 ;  /* 0x0000003b0e427221 */ /* 0x000fc20000010000 */
[----:B------:R-:W-:Y:S01]  /*32b0*/  F2FP.SATFINITE.E4M3.F32.PACK_AB_MERGE_C R139, R31, R30, R38 ;  /* 0x0000001e1f8b723e */ /* 0x000fe20004807026 */
[----:B------:R-:W0:Y:S01]  /*32c0*/  MUFU.EX2 R42, R42 ;  /* 0x0000002a002a7308 */ /* 0x000e220000000800 */
[----:B---3--:R-:W-:-:S01]  /*32d0*/  FADD.FTZ R72, R34, R63 ;  /* 0x0000003f22487221 */ /* 0x008fc20000010000 */
[----:B------:R-:W-:-:S03]  /*32e0*/  FADD.FTZ R59, R21, R66 ;  /* 0x00000042153b7221 */ /* 0x000fc60000010000 */
[----:B----4-:R-:W-:Y:S01]  /*32f0*/  FADD.FTZ R63, R35, R72 ;  /* 0x00000048233f7221 */ /* 0x010fe20000010000 */
[----:B------:R-:W-:-:S02]  /*3300*/  FADD.FTZ R66, R20, R59 ;  /* 0x0000003b14427221 */ /* 0x000fc40000010000 */
[----:B------:R-:W2:Y:S01]  /*3310*/  MUFU.EX2 R43, R43 ;  /* 0x0000002b002b7308 */ /* 0x000ea20000000800 */
[----:B-1----:R-:W-:-:S01]  /*3320*/  FADD.FTZ R72, R46, R63 ;  /* 0x0000003f2e487221 */ /* 0x002fc20000010000 */
[----:B------:R-:W-:Y:S01]  /*3330*/  FADD.FTZ R59, R25, R66 ;  /* 0x00000042193b7221 */ /* 0x000fe20000010000 */
[C---:B-----5:R-:W-:Y:S02]  /*3340*/  F2FP.SATFINITE.E4M3.F32.PACK_AB_MERGE_C R46, R69.reuse, R46, RZ ;  /* 0x0000002e452e723e */ /* 0x060fe400048070ff */
[----:B------:R-:W-:Y:S01]  /*3350*/  FADD.FTZ R63, R69, R72 ;  /* 0x00000048453f7221 */ /* 0x000fe20000010000 */
[----:B------:R-:W-:-:S01]  /*3360*/  FADD.FTZ R66, R24, R59 ;  /* 0x0000003b18427221 */ /* 0x000fc20000010000 */
[----:B------:R-:W-:Y:S01]  /*3370*/  F2FP.SATFINITE.E4M3.F32.PACK_AB_MERGE_C R141, R35, R34, R46 ;  /* 0x00000022238d723e */ /* 0x000fe2000480702e */
        /* <DEDUP_REMOVED lines=11> */
[C---:B------:R-:W-:Y:S02]  /*3430*/  F2FP.SATFINITE.E4M3.F32.PACK_AB_MERGE_C R54, R73.reuse, R54, RZ ;  /* 0x000000364936723e */ /* 0x040fe400048070ff */
[----:B------:R-:W-:Y:S02]  /*3440*/  FADD.FTZ R12, R73, R12 ;  /* 0x0000000c490c7221 */ /* 0x000fe40000010000 */
        /* <DEDUP_REMOVED lines=9> */
[----:B------:R-:W-:-:S06]  /*34e0*/  FADD.FTZ R6, R40, R41 ;  /* 0x0000002928067221 */ /* 0x000fcc0000010000 */
[----:B------:R-:W2:Y:S01]  /*34f0*/  MUFU.EX2 R44, R44 ;  /* 0x0000002c002c7308 */ /* 0x000ea20000000800 */
[----:B-1----:R-:W-:-:S01]  /*3500*/  FADD.FTZ R5, R55, R8 ;  /* 0x0000000837057221 */ /* 0x002fc20000010000 */
[----:B------:R-:W-:-:S03]  /*3510*/  F2FP.SATFINITE.E4M3.F32.PACK_AB_MERGE_C R55, R62, R55, RZ ;  /* 0x000000373e37723e */ /* 0x000fc600048070ff */
[----:B------:R-:W-:Y:S01]  /*3520*/  FADD.FTZ R5, R62, R5 ;  /* 0x000000053e057221 */ /* 0x000fe20000010000 */
[----:B------:R-:W-:Y:S02]  /*3530*/  F2FP.SATFINITE.E4M3.F32.PACK_AB_MERGE_C R145, R50, R47, R55 ;  /* 0x0000002f3291723e */ /* 0x000fe40004807037 */
[----:B------:R-:W1:Y:S01]  /*3540*/  MUFU.EX2 R70, R70 ;  /* 0x0000004600467308 */ /* 0x000e620000000800 */
[----:B------:R-:W-:-:S01]  /*3550*/  FADD.FTZ R8, R4, R5 ;  /* 0x0000000504087221 */ /* 0x000fc20000010000 */
[----:B------:R-:W-:-:S03]  /*3560*/  FADD.FTZ R5, R45, R6 ;  /* 0x000000062d057221 */ /* 0x000fc60000010000 */
[----:B0-----:R-:W-:-:S03]  /*3570*/  FADD.FTZ R9, R51, R8 ;  /* 0x0000000833097221 */ /* 0x001fc60000010000 */
[----:B------:R-:W0:Y:S01]  /*3580*/  MUFU.EX2 R49, R49 ;  /* 0x0000003100317308 */ /* 0x000e220000000800 */
[----:B--2---:R-:W-:-:S07]  /*3590*/  FADD.FTZ R6, R44, R5 ;  /* 0x000000052c067221 */ /* 0x004fce0000010000 */
[----:B------:R-:W2:Y:S01]  /*35a0*/  MUFU.EX2 R71, R71 ;  /* 0x0000004700477308 */ /* 0x000ea20000000800 */
[----:B-1----:R-:W-:-:S07]  /*35b0*/  FADD.FTZ R8, R70, R9 ;  /* 0x0000000946087221 */ /* 0x002fce0000010000 */
[----:B------:R-:W-:Y:S01]  /*35c0*/  MUFU.EX2 R52, R52 ;  /* 0x0000003400347308 */ /* 0x000fe20000000800 */
[C---:B0-----:R-:W-:Y:S01]  /*35d0*/  F2FP.SATFINITE.E4M3.F32.PACK_AB_MERGE_C R44, R49.reuse, R44, RZ ;  /* 0x0000002c312c723e */ /* 0x041fe200048070ff */
[----:B------:R-:W-:-:S03]  /*35e0*/  FADD.FTZ R49, R49, R6 ;  /* 0x0000000631317221 */ /* 0x000fc60000010000 */
[----:B------:R-:W-:-:S03]  /*35f0*/  F2FP.SATFINITE.E4M3.F32.PACK_AB_MERGE_C R146, R45, R40, R44 ;  /* 0x000000282d92723e */ /* 0x000fc6000480702c */
[----:B------:R-:W0:Y:S01]  /*3600*/  MUFU.EX2 R57, R57 ;  /* 0x0000003900397308 */ /* 0x000e220000000800 */
[C---:B--2---:R-:W-:Y:S01]  /*3610*/  F2FP.SATFINITE.E4M3.F32.PACK_AB_MERGE_C R70, R71.reuse, R70, RZ ;  /* 0x000000464746723e */ /* 0x044fe200048070ff */
[----:B------:R-:W-:-:S03]  /*3620*/  FADD.FTZ R71, R71, R8 ;  /* 0x0000000847477221 */ /* 0x000fc60000010000 */
[----:B------:R-:W-:-:S03]  /*3630*/  F2FP.SATFINITE.E4M3.F32.PACK_AB_MERGE_C R147, R51, R4, R70 ;  /* 0x000000043393723e */ /* 0x000fc60004807046 */
        /* <DEDUP_REMOVED lines=68> */
.L_x_8609:
[----:B------:R-:W-:-:S04]  /*3a80*/  UISETP.NE.AND UP0, UPT, UR18, 0x1, UPT ;  /* 0x000000011200788c */ /* 0x000fc8000bf05270 */
[----:B------:R-:W-:-:S04]  /*3a90*/  USEL UR37, URZ, 0x1, UP0 ;  /* 0x000000013f257887 */ /* 0x000fc80008000000 */
[----:B------:R-:W-:Y:S01]  /*3aa0*/  ULOP3.LUT UR37, UR17, UR37, URZ, 0x3c, !UPT ;  /* 0x0000002511257292 */ /* 0x000fe2000f8e3c3f */
[----:B------:R-:W-:Y:S11]  /*3ab0*/  @!P0 BRA `(.L_x_8600) ;  /* 0x0000000000048947 */ /* 0x000ff60003800000 */
[----:B------:R-:W-:Y:S01]  /*3ac0*/  BPT.TRAP 0x1 ;  /* 0x000000040000795c */ /* 0x000fe20000300000 */
.L_x_8600:
[----:B------:R-:W0:Y:S01]  /*3ad0*/  S2UR UR6, SR_CgaCtaId ;  /* 0x00000000000679c3 */ /* 0x000e220000008800 */
[----:B------:R-:W-:Y:S01]  /*3ae0*/  UIADD3 UR38, UR18, 0x1, URZ ;  /* 0x0000000112267890 */ /* 0x000fe2000fffe03f */
[----:B------:R-:W-:Y:S01]  /*3af0*/  MOV R3, 0x400 ;  /* 0x0000040000037802 */ /* 0x000fe20000000f00 */
[----:B------:R-:W-:Y:S02]  /*3b00*/  IMAD.U32 R4, RZ, RZ, UR37 ;  /* 0x00000025ff047e24 */ /* 0x000fe4000f8e00ff */
[----:B------:R-:W-:-:S04]  /*3b10*/  UISETP.NE.AND UP0, UPT, UR38, 0x2, UPT ;  /* 0x000000022600788c */ /* 0x000fc8000bf05270 */
[----:B------:R-:W-:-:S06]  /*3b20*/  USEL UR38, UR38, URZ, UP0 ;  /* 0x0000003f26267287 */ /* 0x000fcc0008000000 */
[----:B------:R-:W-:Y:S02]  /*3b30*/  IMAD.U32 R7, RZ, RZ, UR38 ;  /* 0x00000026ff077e24 */ /* 0x000fe4000f8e00ff */
[----:B0-----:R-:W-:-:S05]  /*3b40*/  IMAD.U32 R2, RZ, RZ, UR6 ;  /* 0x00000006ff027e24 */ /* 0x001fca000f8e00ff */
[----:B------:R-:W-:Y:S02]  /*3b50*/  LEA R0, R2, R3, 0x18 ;  /* 0x0000000302007211 */ /* 0x000fe400078ec0ff */
[----:B------:R-:W-:-:S03]  /*3b60*/  SHF.L.U32 R3, R4, 0x1f, RZ ;  /* 0x0000001f04037819 */ /* 0x000fc600000006ff */
[----:B------:R-:W-:-:S04]  /*3b70*/  IMAD R4, R7, 0x8, R0 ;  /* 0x0000000807047824 */ /* 0x000fc800078e0200 */
[----:B------:R0:W1:Y:S01]  /*3b80*/  SYNCS.PHASECHK.TRANS64.TRYWAIT P1, [R4+URZ+0x19c30], R3 ;  /* 0x019c3003040075a7 */ /* 0x000062000802017f */
[----:B------:R-:W-:Y:S05]  /*3b90*/  @!P0 BRA `(.L_x_8601) ;  /* 0x0000000000048947 */ /* 0x000fea0003800000 */
[----:B------:R-:W-:Y:S01]  /*3ba0*/  BPT.TRAP 0x1 ;  /* 0x000000040000795c */ /* 0x000fe20000300000 */
.L_x_8601:
[----:B-1----:R-:W-:Y:S05]  /*3bb0*/  @P1 BRA `(.L_x_8602) ;  /* 0x0000000000081947 */ /* 0x002fea0003800000 */
[----:B------:R-:W1:Y:S02]  /*3bc0*/  SYNCS.PHASECHK.TRANS64.TRYWAIT P1, [R4+URZ+0x19c30], R3 ;  /* 0x019c3003040075a7 */ /* 0x000e64000802017f */
[----:B-1----:R-:W-:Y:S05]  /*3bd0*/  @!P1 BRA `(.L_x_8603) ;  /* 0x0000009800c89947 */ /* 0x002fea0003800000 */
.L_x_8602:
        /* <DEDUP_REMOVED lines=17> */
.L_x_8604:
[----:B------:R-:W-:Y:S01]  /*3cf0*/  R2UR UR11, R0 ;  /* 0x00000000000b72ca */ /* 0x000fe200000e0000 */
[----:B01----:R-:W-:-:S05]  /*3d00*/  IMAD.U32 R3, RZ, RZ, UR17 ;  /* 0x00000011ff037e24 */ /* 0x003fca000f8e00ff */
[----:B------:R-:W-:-:S07]  /*3d10*/  SHF.L.U32 R3, R3, 0x1f, RZ ;  /* 0x0000001f03037819 */ /* 0x000fce00000006ff */
[----:B------:R-:W-:-:S09]  /*3d20*/  ULEA UR11, UR18, UR11, 0x3 ;  /* 0x0000000b120b7291 */ /* 0x000fd2000f8e183f */
[----:B------:R0:W1:Y:S01]  /*3d30*/  SYNCS.PHASECHK.TRANS64.TRYWAIT P1, [UR11+0x19c50], R3 ;  /* 0x019c5003ff0075a7 */ /* 0x000062000802014b */
[----:B------:R-:W-:Y:S05]  /*3d40*/  @!P0 BRA `(.L_x_8605) ;  /* 0x0000000000048947 */ /* 0x000fea0003800000 */
[----:B------:R-:W-:Y:S01]  /*3d50*/  BPT.TRAP 0x1 ;  /* 0x000000040000795c */ /* 0x000fe20000300000 */
.L_x_8605:
[----:B-1----:R-:W-:Y:S05]  /*3d60*/  @P1 BRA `(.L_x_8606) ;  /* 0x0000000000081947 */ /* 0x002fea0003800000 */
[----:B------:R-:W1:Y:S02]  /*3d70*/  SYNCS.PHASECHK.TRANS64.TRYWAIT P1, [UR11+0x19c50], R3 ;  /* 0x019c5003ff0075a7 */ /* 0x000e64000802014b */
[----:B-1----:R-:W-:Y:S05]  /*3d80*/  @!P1 BRA `(.L_x_8607) ;  /* 0x0000009800709947 */ /* 0x002fea0003800000 */
.L_x_8606:
[----:B------:R-:W-:Y:S01]  /*3d90*/  R2UR UR6, R0 ;  /* 0x00000000000672ca */ /* 0x000fe200000e0000 */
[----:B------:R-:W-:Y:S01]  /*3da0*/  WARPGROUP.ARRIVE ;  /* 0x00000000000079c5 */ /* 0x000fe20000000000 */
[----:B------:R-:W-:Y:S01]  /*3db0*/  UMOV UR7, 0x40000040 ;  /* 0x4000004000077882 */ /* 0x000fe20000000000 */
[----:B-1----:R-:W-:-:S04]  /*3dc0*/  FMNMX.FTZ R10, R24, R8, !PT ;  /* 0x00000008180a7209 */ /* 0x002fc80007810000 */
[----:B0-----:R-:W-:Y:S02]  /*3dd0*/  FMNMX.FTZ R3, R25, R10, !PT ;  /* 0x0000000a19037209 */ /* 0x001fe40007810000 */
[----:B------:R-:W-:-:S04]  /*3de0*/  FMNMX.FTZ R10, R26, R9, !PT ;  /* 0x000000091a0a7209 */ /* 0x000fc80007810000 */
[----:B------:R-:W-:Y:S01]  /*3df0*/  UIADD3 UR6, UR6, 0x3000, URZ ;  /* 0x0000300006067890 */ /* 0x000fe2000fffe03f */
[----:B------:R-:W-:Y:S02]  /*3e00*/  FMNMX.FTZ R7, R27, R10, !PT ;  /* 0x0000000a1b077209 */ /* 0x000fe40007810000 */
[----:B------:R-:W-:Y:S01]  /*3e10*/  FMNMX.FTZ R10, R28, R3, !PT ;  /* 0x000000031c0a7209 */ /* 0x000fe20007810000 */
        /* <DEDUP_REMOVED lines=66> */
[----:B------:R-:W-:-:S03]  /*4240*/  FMNMX.FTZ R12, R87, R12, !PT ;  /* 0x0000000c570c7209 */ /* 0x000fc60007810000 */
[----:B------:R-:W0:Y:S04]  /*4250*/  SHFL.BFLY PT, R3, R10, 0x2, 0x1f ;  /* 0x0c401f000a037f89 */ /* 0x000e2800000e0000 */
[----:B------:R-:W1:Y:S01]  /*4260*/  SHFL.BFLY PT, R7, R12, 0x2, 0x1f ;  /* 0x0c401f000c077f89 */ /* 0x000e6200000e0000 */
[----:B------:R-:W-:Y:S02]  /*4270*/  WARPGROUP.DEPBAR.LE gsb0, 0x0 ;  /* 0x00008000000079c5 */ /* 0x000fe40000010000 */
[----:B------:R-:W-:-:S06]  /*4280*/  WARPGROUP.ARRIVE ;  /* 0x00000000000079c5 */ /* 0x000fcc0000000000 */
[----:B------:R-:W2:Y:S01]  /*4290*/  S2R R139, SR_TID.X ;  /* 0x00000000008b7919 */ /* 0x000ea20000002100 */
[----:B------:R-:W-:Y:S01]  /*42a0*/  QGMMA.64x96x32.F32.E4M3.E4M3 R88, R140, gdesc[UR4], R88, gsb0 ;  /* 0x016000048c587df3 */ /* 0x000fe20008000858 */
[----:B------:R-:W-:Y:S01]  /*42b0*/  UIADD3 UR6, UR10, 0x4, URZ ;  /* 0x000000040a067890 */ /* 0x000fe2000fffe03f */
[----:B------:R-:W-:Y:S01]  /*42c0*/  UMOV UR7, 0x40000040 ;  /* 0x4000004000077882 */ /* 0x000fe20000000000 */
[----:B0-----:R-:W-:Y:S01]  /*42d0*/  FMNMX.FTZ R11, R10, R3, !PT ;  /* 0x000000030a0b7209 */ /* 0x001fe20007810000 */
[----:B------:R-:W-:Y:S01]  /*42e0*/  IMAD.U32 R10, RZ, RZ, UR43 ;  /* 0x0000002bff0a7e24 */ /* 0x000fe2000f8e00ff */
[----:B-1----:R-:W-:-:S03]  /*42f0*/  FMNMX.FTZ R13, R12, R7, !PT ;  /* 0x000000070c0d7209 */ /* 0x002fc60007810000 */
[----:B------:R-:W0:Y:S04]  /*4300*/  SHFL.BFLY PT, R14, R11, 0x1, 0x1f ;  /* 0x0c201f000b0e7f89 */ /* 0x000e2800000e0000 */
[----:B------:R-:W1:Y:S01]  /*4310*/  SHFL.BFLY PT, R20, R13, 0x1, 0x1f ;  /* 0x0c201f000d147f89 */ /* 0x000e6200000e0000 */
[----:B--2---:R-:W-:Y:S02]  /*4320*/  LOP3.LUT P1, RZ, R139, 0x7f, RZ, 0xc0, !PT ;  /* 0x0000007f8bff7812 */ /* 0x004fe4000782c0ff */
[----:B0-----:R-:W-:Y:S02]  /*4330*/  FMNMX.FTZ R3, R11, R14, !PT ;  /* 0x0000000e0b037209 */ /* 0x001fe40007810000 */
[----:B-1----:R-:W-:-:S03]  /*4340*/  FMNMX.FTZ R7, R13, R20, !PT ;  /* 0x000000140d077209 */ /* 0x002fc60007810000 */
[C---:B------:R-:W-:Y:S01]  /*4350*/  FADD.FTZ R8, -R3.reuse, R8 ;  /* 0x0000000803087221 */ /* 0x040fe20000010100 */
[----:B------:R-:W-:-:S03]  /*4360*/  FFMA.FTZ R10, R3, R10, -8 ;  /* 0xc1000000030a7423 */ /* 0x000fc6000001000a */
[----:B------:R-:W-:Y:S01]  /*4370*/  FMUL.FTZ R14, R8, UR43 ;  /* 0x0000002b080e7c20 */ /* 0x000fe20008410000 */
[----:B------:R-:W-:-:S01]  /*4380*/  FADD.FTZ R8, -R7, R9 ;  /* 0x0000000907087221 */ /* 0x000fc20000010100 */
[--C-:B------:R-:W-:Y:S01]  /*4390*/  FFMA.FTZ R15, R32, UR43, -R10.reuse ;  /* 0x0000002b200f7c23 */ /* 0x100fe2000801080a */
[----:B------:R-:W-:-:S01]  /*43a0*/  FFMA.FTZ R32, R45, UR43, -R10 ;  /* 0x0000002b2d207c23 */ /* 0x000fc2000801080a */
[----:B------:R0:W-:Y:S01]  /*43b0*/  MUFU.EX2 R9, R14 ;  /* 0x0000000e00097308 */ /* 0x0001e20000000800 */
[----:B------:R-:W-:-:S01]  /*43c0*/  FFMA.FTZ R45, R60, UR43, -R10 ;  /* 0x0000002b3c2d7c23 */ /* 0x000fc2000801080a */
[--C-:B------:R-:W-:Y:S01]  /*43d0*/  FFMA.FTZ R12, R24, UR43, -R10.reuse ;  /* 0x0000002b180c7c23 */ /* 0x100fe2000801080a */
[----:B------:R-:W-:-:S01]  /*43e0*/  FFMA.FTZ R60, R73, UR43, -R10 ;  /* 0x0000002b493c7c23 */ /* 0x000fc2000801080a */
[----:B------:R-:W-:Y:S01]  /*43f0*/  FMUL.FTZ R8, R8, UR43 ;  /* 0x0000002b08087c20 */ /* 0x000fe20008410000 */
[----:B------:R-:W-:-:S01]  /*4400*/  FFMA.FTZ R11, R25, UR43, -R10 ;  /* 0x0000002b190b7c23 */ /* 0x000fc2000801080a */
[--C-:B------:R-:W-:Y:S01]  /*4410*/  FFMA.FTZ R13, R28, UR43, -R10.reuse ;  /* 0x0000002b1c0d7c23 */ /* 0x100fe2000801080a */
[----:B------:R-:W-:-:S01]  /*4420*/  FFMA.FTZ R20, R33, UR43, -R10 ;  /* 0x0000002b21147c23 */ /* 0x000fc2000801080a */
[----:B------:R-:W1:Y:S01]  /*4430*/  MUFU.EX2 R12, R12 ;  /* 0x0000000c000c7308 */ /* 0x000e620000000800 */
[----:B0-----:R-:W-:-:S01]  /*4440*/  FFMA.FTZ R14, R29, UR43, -R10 ;  /* 0x0000002b1d0e7c23 */ /* 0x001fc2000801080a */
[--C-:B------:R-:W-:Y:S01]  /*4450*/  FFMA.FTZ R29, R44, UR43, -R10.reuse ;  /* 0x0000002b2c1d7c23 */ /* 0x100fe2000801080a */
[----:B------:R-:W-:-:S01]  /*4460*/  FFMA.FTZ R44, R57, UR43, -R10 ;  /* 0x0000002b392c7c23 */ /* 0x000fc2000801080a */
[----:B------:R-:W-:Y:S01]  /*4470*/  FFMA.FTZ R57, R72, UR43, -R10 ;  /* 0x0000002b48397c23 */ /* 0x000fe2000801080a */
[----:B------:R-:W-:-:S02]  /*4480*/  IMAD.U32 R72, RZ, RZ, UR43 ;  /* 0x0000002bff487e24 */ /* 0x000fc4000f8e00ff */
[--C-:B------:R-:W-:Y:S01]  /*4490*/  FFMA.FTZ R21, R36, UR43, -R10.reuse ;  /* 0x0000002b24157c23 */ /* 0x100fe2000801080a */
[----:B------:R-:W-:-:S01]  /*44a0*/  FFMA.FTZ R33, R48, UR43, -R10 ;  /* 0x0000002b30217c23 */ /* 0x000fc2000801080a */
[----:B------:R-:W-:Y:S01]  /*44b0*/  MUFU.EX2 R8, R8 ;  /* 0x0000000800087308 */ /* 0x000fe20000000800 */
[----:B------:R-:W-:-:S01]  /*44c0*/  FFMA.FTZ R72, R7, R72, -8 ;  /* 0xc100000007487423 */ /* 0x000fc20000010048 */
        /* <DEDUP_REMOVED lines=16> */
[----:B------:R-:W-:Y:S01]  /*45d0*/  FFMA.FTZ R46, R47, UR43, -R72 ;  /* 0x0000002b2f2e7c23 */ /* 0x000fe20008010848 */
[----:B-1----:R-:W-:-:S01]  /*45e0*/  FFMA.FTZ R6, R9, R6, R12 ;  /* 0x0000000609067223 */ /* 0x002fc2000001000c */
        /* <DEDUP_REMOVED lines=13> */
[----:B--2---:R-:W-:-:S01]  /*46c0*/  FFMA.FTZ R5, R8, R5, R73 ;  /* 0x0000000508057223 */ /* 0x004fc20000010049 */
        /* <DEDUP_REMOVED lines=12> */
[----:B------:R-:W-:-:S02]  /*4790*/  WARPGROUP.DEPBAR.LE gsb0, 0x0 ;  /* 0x00008000000079c5 */ /* 0x000fc40000010000 */
[----:B------:R-:W-:Y:S01]  /*47a0*/  WARPGROUP.ARRIVE ;  /* 0x00000000000079c5 */ /* 0x000fe20000000000 */
[----:B------:R-:W1:Y:S01]  /*47b0*/  MUFU.EX2 R14, R14 ;  /* 0x0000000e000e7308 */ /* 0x000e620000000800 */
[----:B0-----:R-:W-:-:S01]  /*47c0*/  FADD.FTZ R5, R13, R6 ;  /* 0x000000060d057221 */ /* 0x001fc20000010000 */
[--C-:B------:R-:W-:Y:S01]  /*47d0*/  FFMA.FTZ R68, R81, UR43, -R10.reuse ;  /* 0x0000002b51447c23 */ /* 0x100fe2000801080a */
[----:B------:R-:W-:-:S01]  /*47e0*/  FFMA.FTZ R69, R84, UR43, -R10 ;  /* 0x0000002b54457c23 */ /* 0x000fc2000801080a */
[----:B------:R-:W-:Y:S01]  /*47f0*/  FFMA.FTZ R86, R86, UR43, -R72 ;  /* 0x0000002b56567c23 */ /* 0x000fe20008010848 */
[----:B------:R-:W-:Y:S01]  /*4800*/  QGMMA.64x96x32.F32.E4M3.E4M3 R88, R144, gdesc[UR4], R88, gsb0 ;  /* 0x0160000490587df3 */ /* 0x000fe20008000858 */
[----:B------:R-:W-:Y:S01]  /*4810*/  UIADD3 UR6, UR10, 0x6, URZ ;  /* 0x000000060a067890 */ /* 0x000fe2000fffe03f */
[----:B------:R-:W-:Y:S01]  /*4820*/  FFMA.FTZ R10, R85, UR43, -R10 ;  /* 0x0000002b550a7c23 */ /* 0x000fe2000801080a */
[----:B------:R-:W0:Y:S01]  /*4830*/  MUFU.EX2 R30, R30 ;  /* 0x0000001e001e7308 */ /* 0x000e220000000800 */
[----:B--2---:R-:W-:-:S01]  /*4840*/  FADD.FTZ R63, R27, R76 ;  /* 0x0000004c1b3f7221 */ /* 0x004fc20000010000 */
[----:B------:R-:W-:-:S06]  /*4850*/  UMOV UR7, 0x40000040 ;  /* 0x4000004000077882 */ /* 0x000fcc0000000000 */
[----:B------:R-:W2:Y:S01]  /*4860*/  MUFU.EX2 R15, R15 ;  /* 0x0000000f000f7308 */ /* 0x000ea20000000800 */
[----:B-1----:R-:W-:-:S07]  /*4870*/  FADD.FTZ R6, R14, R5 ;  /* 0x000000050e067221 */ /* 0x002fce0000010000 */
        /* <DEDUP_REMOVED lines=32> */
[----:B------:R-:W-:Y:S06]  /*4a80*/  QGMMA.64x96x32.F32.E4M3.E4M3 R88, R148, gdesc[UR4], R88, gsb0 ;  /* 0x0160000494587df3 */ /* 0x000fec0008000858 */
        /* <DEDUP_REMOVED lines=61> */
[----:B------:R-:W-:-:S05]  /*4e60*/  @!P1 VIADD R5, R4, 0x19c40 ;  /* 0x00019c4004059836 */ /* 0x000fca0000000000 */
[----:B------:R-:W-:Y:S01]  /*4e70*/  @!P1 PRMT R5, RZ, 0x654, R5 ;  /* 0x00000654ff059816 */ /* 0x000fe20000000005 */
[----:B------:R-:W0:Y:S01]  /*4e80*/  MUFU.EX2 R71, R71 ;  /* 0x0000004700477308 */ /* 0x000e220000000800 */
[----:B--2---:R-:W-:-:S02]  /*4e90*/  FADD.FTZ R80, R70, R79 ;  /* 0x0000004f46507221 */ /* 0x004fc40000010000 */
[----:B------:R2:W-:Y:S05]  /*4ea0*/  @!P1 SYNCS.ARRIVE.TRANS64.RED.A1T0 RZ, [R5+URZ], RZ ;  /* 0x000000ff05ff99a7 */ /* 0x0005ea000810043f */
[----:B------:R-:W3:Y:S01]  /*4eb0*/  MUFU.EX2 R60, R60 ;  /* 0x0000003c003c7308 */ /* 0x000ee20000000800 */
[----:B-1----:R-:W-:-:S07]  /*4ec0*/  FADD.FTZ R79, R57, R6 ;  /* 0x00000006394f7221 */ /* 0x002fce0000010000 */
[----:B------:R-:W1:Y:S01]  /*4ed0*/  MUFU.EX2 R74, R74 ;  /* 0x0000004a004a7308 */ /* 0x000e620000000800 */
[----:B0-----:R-:W-:-:S07]  /*4ee0*/  FADD.FTZ R81, R71, R80 ;  /* 0x0000005047517221 */ /* 0x001fce0000010000 */
[----:B------:R-:W0:Y:S01]  /*4ef0*/  MUFU.EX2 R61, R61 ;  /* 0x0000003d003d7308 */ /* 0x000e220000000800 */
[----:B---3--:R-:W-:-:S01]  /*4f00*/  FADD.FTZ R6, R60, R79 ;  /* 0x0000004f3c067221 */ /* 0x008fc20000010000 */
[----:B------:R-:W-:-:S06]  /*4f10*/  FFMA.FTZ R79, R87, UR43, -R72 ;  /* 0x0000002b574f7c23 */ /* 0x000fcc0008010848 */
[----:B------:R-:W3:Y:S01]  /*4f20*/  MUFU.EX2 R75, R75 ;  /* 0x0000004b004b7308 */ /* 0x000ee20000000800 */
[----:B-1----:R-:W-:-:S07]  /*4f30*/  FADD.FTZ R80, R74, R81 ;  /* 0x000000514a507221 */ /* 0x002fce0000010000 */
        /* <DEDUP_REMOVED lines=24> */
.L_x_8608:
[----:B------:R-:W-:Y:S01]  /*50c0*/  R2UR UR7, R2 ;  /* 0x00000000020772ca */ /* 0x000fe200000e0000 */
[----:B------:R-:W-:Y:S01]  /*50d0*/  UIADD3 UR6, UR11, 0x19c60, URZ ;  /* 0x00019c600b067890 */ /* 0x000fe2000fffe03f */
[----:B------:R-:W-:Y:S01]  /*50e0*/  ISETP.LT.AND P1, PT, RZ, UR47, PT ;  /* 0x0000002fff007c0c */ /* 0x000fe2000bf21270 */
        /* <DEDUP_REMOVED lines=8> */
[----:B------:R-:W-:Y:S01]  /*5170*/  FMUL.FTZ R92, R92, R9 ;  /* 0x000000095c5c7220 */ /* 0x000fe20000410000 */
[----:B------:R-:W-:Y:S01]  /*5180*/  F2FP.SATFINITE.E4M3.F32.PACK_AB_MERGE_C R29, R32, R29, RZ ;  /* 0x0000001d201d723e */ /* 0x000fe200048070ff */
[----:B------:R-:W-:Y:S01]  /*5190*/  UPRMT UR6, UR7, 0x654, UR6 ;  /* 0x0000065407067896 */ /* 0x000fe20008000006 */
[----:B------:R-:W-:Y:S01]  /*51a0*/  F2FP.SATFINITE.E4M3.F32.PACK_AB_MERGE_C R43, R46, R43, RZ ;  /* 0x0000002b2e2b723e */ /* 0x000fe200048070ff */
[----:B------:R-:W-:Y:S01]  /*51b0*/  UIADD3 UR7, UR47, -0x1, URZ ;  /* 0xffffffff2f077890 */ /* 0x000fe2000fffe03f */
        /* <DEDUP_REMOVED lines=76> */
.L_x_8599:
[----:B------:R-:W-:Y:S06]  /*5680*/  BAR.ARV 0x8, 0x200 ;  /* 0x0208000000007b1d */ /* 0x000fec0000002000 */
[----:B------:R-:W-:Y:S05]  /*5690*/  @!P0 BRA `(.L_x_8610) ;  /* 0x0000000000048947 */ /* 0x000fea0003800000 */
[----:B------:R-:W-:Y:S01]  /*56a0*/  BPT.TRAP 0x1 ;  /* 0x000000040000795c */ /* 0x000fe20000300000 */
.L_x_8610:
[----:B------:R-:W-:Y:S02]  /*56b0*/  IMAD.U32 R4, RZ, RZ, UR37 ;  /* 0x00000025ff047e24 */ /* 0x000fe4000f8e00ff */
[----:B------:R-:W-:-:S03]  /*56c0*/  IMAD.U32 R15, RZ, RZ, UR38 ;  /* 0x00000026ff0f7e24 */ /* 0x000fc6000f8e00ff */
[----:B------:R-:W-:Y:S01]  /*56d0*/  SHF.L.U32 R4, R4, 0x1f, RZ ;  /* 0x0000001f04047819 */ /* 0x000fe200000006ff */
[----:B------:R-:W-:-:S04]  /*56e0*/  IMAD R15, R15, 0x8, R0 ;  /* 0x000000080f0f7824 */ /* 0x000fc800078e0200 */
[----:B------:R0:W1:Y:S01]  /*56f0*/  SYNCS.PHASECHK.TRANS64.TRYWAIT P1, [R15+URZ+0x19c50], R4 ;  /* 0x019c50040f0075a7 */ /* 0x000062000802017f */
[----:B------:R-:W-:Y:S05]  /*5700*/  @!P0 BRA `(.L_x_8611) ;  /* 0x0000000000048947 */ /* 0x000fea0003800000 */
[----:B------:R-:W-:Y:S01]  /*5710*/  BPT.TRAP 0x1 ;  /* 0x000000040000795c */ /* 0x000fe20000300000 */
.L_x_8611:
[----:B------:R-:W-:Y:S01]  /*5720*/  VIADD R0, R0, 0x3000 ;  /* 0x0000300000007836 */ /* 0x000fe20000000000 */
[----:B-1----:R-:W-:Y:S06]  /*5730*/  @P1 BRA `(.L_x_8612) ;  /* 0x0000000000081947 */ /* 0x002fec0003800000 */
[----:B------:R-:W1:Y:S02]  /*5740*/  SYNCS.PHASECHK.TRANS64.TRYWAIT P1, [R15+URZ+0x19c50], R4 ;  /* 0x019c50040f0075a7 */ /* 0x000e64000802017f */
[----:B-1----:R-:W-:Y:S05]  /*5750*/  @!P1 BRA `(.L_x_8613) ;  /* 0x0000008000149947 */ /* 0x002fea0003800000 */
.L_x_8612:
[----:B------:R-:W-:Y:S05]  /*5760*/  WARPSYNC.ALL ;  /* 0x0000000000007948 */ /* 0x000fea0003800000 */
[----:B------:R-:W-:Y:S01]  /*5770*/  ULDC.64 UR10, c[0x0][0x9a0] ;  /* 0x00026800000a7ab9 */ /* 0x000fe20000000a00 */
[----:B------:R-:W-:Y:S01]  /*5780*/  SHF.R.U32.HI R0, RZ, 0x4, R0 ;  /* 0x00000004ff007819 */ /* 0x000fe20000011600 */
[----:B------:R-:W-:Y:S01]  /*5790*/  UISETP.NE.U32.AND UP0, UPT, UR10, URZ, UPT ;  /* 0x0000003f0a00728c */ /* 0x000fe2000bf05070 */
[----:B------:R-:W-:Y:S01]  /*57a0*/  IMAD.U32 R9, RZ, RZ, UR38 ;  /* 0x00000026ff097e24 */ /* 0x000fe2000f8e00ff */
[----:B------:R-:W-:Y:S01]  /*57b0*/  WARPGROUP.ARRIVE ;  /* 0x00000000000079c5 */ /* 0x000fe20000000000 */
[----:B------:R-:W-:Y:S01]  /*57c0*/  LOP3.LUT R0, R0, 0x3fff, RZ, 0xc0, !PT ;  /* 0x00003fff00007812 */ /* 0x000fe200078ec0ff */
[----:B------:R-:W-:Y:S01]  /*57d0*/  UISETP.NE.AND.EX UP0, UPT, UR11, URZ, UPT, UP0 ;  /* 0x0000003f0b00728c */ /* 0x000fe2000bf05300 */
[----:B01----:R-:W-:-:S02]  /*57e0*/  IMAD.MOV.U32 R4, RZ, RZ, 0x3f800000 ;  /* 0x3f800000ff047424 */ /* 0x003fc400078e00ff */
[----:B------:R-:W-:-:S03]  /*57f0*/  LOP3.LUT R0, R0, 0x10000, RZ, 0xfc, !PT ;  /* 0x0001000000007812 */ /* 0x000fc600078efcff */
[----:B------:R-:W-:Y:S02]  /*5800*/  PLOP3.LUT P1, PT, PT, PT, UP0, 0x80, 0x0 ;  /* 0x000000000000781c */ /* 0x000fe40003f2f008 */
[----:B------:R-:W-:Y:S02]  /*5810*/  IMAD R8, R9, 0x300, R0 ;  /* 0x0000030009087824 */ /* 0x000fe400078e0200 */
[----:B------:R-:W-:Y:S01]  /*5820*/  IMAD.MOV.U32 R9, RZ, RZ, 0x40000040 ;  /* 0x40000040ff097424 */ /* 0x000fe200078e00ff */
[----:B------:R-:W-:Y:S01]  /*5830*/  @UP0 ULDC.64 UR8, c[0x0][0x9c8] ;  /* 0x0002720000080ab9 */ /* 0x000fe20000000a00 */
[----:B------:R-:W-:Y:S01]  /*5840*/  @UP0 ULDC.64 UR12, c[0x0][0x9d0] ;  /* 0x00027400000c0ab9 */ /* 0x000fe20000000a00 */
[----:B------:R-:W-:Y:S02]  /*5850*/  @UP0 UIMAD UR6, UR41, UR8, URZ ;  /* 0x00000008290602a4 */ /* 0x000fe4000f8e023f */
[----:B------:R-:W-:Y:S01]  /*5860*/  @UP0 UIMAD.WIDE.U32 UR4, UR40, UR8, URZ ;  /* 0x00000008280402a5 */ /* 0x000fe2000f8e003f */
[----:B------:R-:W-:Y:S01]  /*5870*/  R2UR UR7, R9 ;  /* 0x00000000090772ca */ /* 0x000fe200000e0000 */
[----:B------:R-:W-:-:S02]  /*5880*/  @UP0 UIMAD UR8, UR40, UR9, UR6 ;  /* 0x00000009280802a4 */ /* 0x000fc4000f8e0206 */
[----:B------:R-:W-:Y:S01]  /*5890*/  @UP0 USHF.R.S32.HI UR9, URZ, 0x1f, UR46 ;  /* 0x0000001f3f090899 */ /* 0x000fe2000801142e */
[----:B------:R-:W-:Y:S01]  /*58a0*/  R2UR UR6, R8 ;  /* 0x00000000080672ca */ /* 0x000fe200000e0000 */
[----:B------:R-:W-:Y:S02]  /*58b0*/  @UP0 UIADD3 UR5, UR5, UR8, URZ ;  /* 0x0000000805050290 */ /* 0x000fe4000fffe03f */
[----:B------:R-:W-:Y:S02]  /*58c0*/  @UP0 UIMAD UR8, UR9, UR12, URZ ;  /* 0x0000000c090802a4 */ /* 0x000fe4000f8e023f */
[----:B------:R-:W-:Y:S02]  /*58d0*/  @UP0 UIMAD.WIDE.U32 UR4, UR46, UR12, UR4 ;  /* 0x0000000c2e0402a5 */ /* 0x000fe4000f8e0004 */
[----:B------:R-:W-:-:S04]  /*58e0*/  @UP0 UIMAD UR8, UR46, UR13, UR8 ;  /* 0x0000000d2e0802a4 */ /* 0x000fc8000f8e0208 */
[----:B------:R-:W-:-:S09]  /*58f0*/  @UP0 UIADD3 UR5, UR5, UR8, URZ ;  /* 0x0000000805050290 */ /* 0x000fd2000fffe03f */
[----:B------:R-:W-:Y:S01]  /*5900*/  QGMMA.64x96x32.F32.E4M3.E4M3 R88, R136, gdesc[UR4], R88, gsb0 ;  /* 0x0160000488587df3 */ /* 0x000fe20008000858 */
[----:B------:R-:W-:-:S04]  /*5910*/  @UP0 ULEA UR6, UP1, UR4, UR10, 0x2 ;  /* 0x0000000a04060291 */ /* 0x000fc8000f82103f */
[----:B------:R-:W-:-:S03]  /*5920*/  @UP0 ULEA.HI.X UR5, UR4, UR11, UR5, 0x2, UP1 ;  /* 0x0000000b04050291 */ /* 0x000fc600088f1405 */
[----:B------:R-:W-:Y:S02]  /*5930*/  @UP0 UMOV UR4, UR6 ;  /* 0x0000000600040c82 */ /* 0x000fe40008000000 */
[----:B------:R-:W-:Y:S02]  /*5940*/  IMAD.U32 R12, RZ, RZ, UR4 ;  /* 0x00000004ff0c7e24 */ /* 0x000fe4000f8e00ff */
[----:B------:R-:W-:-:S05]  /*5950*/  IMAD.U32 R13, RZ, RZ, UR5 ;  /* 0x00000005ff0d7e24 */ /* 0x000fca000f8e00ff */
[----:B------:R0:W2:Y:S01]  /*5960*/  @P1 LDG.E R4, desc[UR52][R12.64] ;  /* 0x000000340c041981 */ /* 0x0000a2000c1e1900 */
[----:B------:R-:W-:Y:S02]  /*5970*/  VIADD R10, R8, 0x2 ;  /* 0x00000002080a7836 */ /* 0x000fe40000000000 */
[----:B------:R-:W-:-:S03]  /*5980*/  IMAD.MOV.U32 R11, RZ, RZ, 0x40000040 ;  /* 0x40000040ff0b7424 */ /* 0x000fc600078e00ff */
[----:B------:R-:W-:Y:S02]  /*5990*/  R2UR UR6, R10 ;  /* 0x000000000a0672ca */ /* 0x000fe400000e0000 */
[----:B------:R-:W-:Y:S01]  /*59a0*/  R2UR UR7, R11 ;  /* 0x000000000b0772ca */ /* 0x000fe200000e0000 */
[----:B------:R-:W-:Y:S02]  /*59b0*/  VIADD R10, R8, 0x4 ;  /* 0x00000004080a7836 */ /* 0x000fe40000000000 */
[----:B------:R-:W-:Y:S01]  /*59c0*/  IMAD.MOV.U32 R11, RZ, RZ, 0x40000040 ;  /* 0x40000040ff0b7424 */ /* 0x000fe200078e00ff */
[----:B------:R-:W-:Y:S02]  /*59d0*/  WARPGROUP.DEPBAR.LE gsb0, 0x0 ;  /* 0x00008000000079c5 */ /* 0x000fe40000010000 */
[----:B------:R-:W-:-:S07]  /*59e0*/  WARPGROUP.ARRIVE ;  /* 0x00000000000079c5 */ /* 0x000fce0000000000 */
[----:B------:R-:W-:Y:S01]  /*59f0*/  QGMMA.64x96x32.F32.E4M3.E4M3 R88, R140, gdesc[UR4], R88, gsb0 ;  /* 0x016000048c587df3 */ /* 0x000fe20008000858 */
[----:B------:R-:W-:Y:S02]  /*5a00*/  R2UR UR6, R10 ;  /* 0x000000000a0672ca */ /* 0x000fe400000e0000 */
[----:B------:R-:W-:Y:S01]  /*5a10*/  R2UR UR7, R11 ;  /* 0x000000000b0772ca */ /* 0x000fe200000e0000 */
[----:B------:R-:W-:Y:S01]  /*5a20*/  VIADD R8, R8, 0x6 ;  /* 0x0000000608087836 */ /* 0x000fe20000000000 */
[----:B------:R-:W1:Y:S01]  /*5a30*/  SHFL.BFLY PT, R11, R6, 0x2, 0x1f ;  /* 0x0c401f00060b7f89 */ /* 0x000e6200000e0000 */
[----:B------:R-:W-:-:S03]  /*5a40*/  IMAD.MOV.U32 R9, RZ, RZ, 0x40000040 ;  /* 0x40000040ff097424 */ /* 0x000fc600078e00ff */
[----:B------:R-:W3:Y:S01]  /*5a50*/  SHFL.BFLY PT, R10, R5, 0x2, 0x1f ;  /* 0x0c401f00050a7f89 */ /* 0x000ee200000e0000 */
[----:B------:R-:W-:Y:S02]  /*5a60*/  WARPGROUP.DEPBAR.LE gsb0, 0x0 ;  /* 0x00008000000079c5 */ /* 0x000fe40000010000 */
[----:B------:R-:W-:-:S06]  /*5a70*/  WARPGROUP.ARRIVE ;  /* 0x00000000000079c5 */ /* 0x000fcc0000000000 */
[----:B------:R-:W-:Y:S01]  /*5a80*/  QGMMA.64x96x32.F32.E4M3.E4M3 R88, R144, gdesc[UR4], R88, gsb0 ;  /* 0x0160000490587df3 */ /* 0x000fe20008000858 */
[----:B------:R-:W-:Y:S02]  /*5a90*/  R2UR UR6, R8 ;  /* 0x00000000080672ca */ /* 0x000fe400000e0000 */
[----:B------:R-:W-:Y:S01]  /*5aa0*/  R2UR UR7, R9 ;  /* 0x00000000090772ca */ /* 0x000fe200000e0000 */
[----:B-1----:R-:W-:-:S01]  /*5ab0*/  FADD.FTZ R11, R11, R6 ;  /* 0x000000060b0b7221 */ /* 0x002fc20000010000 */
[----:B---3--:R-:W-:-:S04]  /*5ac0*/  FADD.FTZ R10, R10, R5 ;  /* 0x000000050a0a7221 */ /* 0x008fc80000010000 */
[----:B------:R-:W0:Y:S04]  /*5ad0*/  SHFL.BFLY PT, R0, R11, 0x1, 0x1f ;  /* 0x0c201f000b007f89 */ /* 0x000e2800000e0000 */
        /* <DEDUP_REMOVED lines=33> */
.L_x_8614:
        /* <DEDUP_REMOVED lines=58> */
.L_x_8592:
        /* <DEDUP_REMOVED lines=35> */
[----:B------:R-:W-:Y:S02]  /*62c0*/  F2FP.BF16.F32.PACK_AB R24, R15, R24 ;  /* 0x000000180f18723e */ /* 0x000fe400000010ff */
[----:B------:R-:W-:-:S02]  /*62d0*/  SEL R46, R11, R10, P0 ;  /* 0x0000000a0b2e7207 */ /* 0x000fc40000000000 */
[----:B------:R-:W-:Y:S02]  /*62e0*/  SEL R48, R10, R11, P0 ;  /* 0x0000000b0a307207 */ /* 0x000fe40000000000 */
[----:B------:R-:W-:Y:S02]  /*62f0*/  F2FP.BF16.F32.PACK_AB R39, R39, R42 ;  /* 0x0000002a2727723e */ /* 0x000fe400000010ff */
[----:B------:R-:W-:Y:S02]  /*6300*/  SEL R42, R25, R24, P0 ;  /* 0x00000018192a7207 */ /* 0x000fe40000000000 */
[----:B------:R-:W-:Y:S02]  /*6310*/  SEL R44, R24, R25, P0 ;  /* 0x00000019182c7207 */ /* 0x000fe40000000000 */
[----:B------:R-:W-:Y:S02]  /*6320*/  F2FP.BF16.F32.PACK_AB R30, R27, R30 ;  /* 0x0000001e1b1e723e */ /* 0x000fe400000010ff */
[----:B------:R-:W-:-:S02]  /*6330*/  MOV R4, R2 ;  /* 0x0000000200047202 */ /* 0x000fc40000000f00 */
[----:B-1----:R-:W-:Y:S02]  /*6340*/  MOV R5, R37 ;  /* 0x0000002500057202 */ /* 0x002fe40000000f00 */
[----:B------:R-:W-:Y:S02]  /*6350*/  F2FP.BF16.F32.PACK_AB R61, R61, R64 ;  /* 0x000000403d3d723e */ /* 0x000fe400000010ff */
[----:B------:R-:W-:Y:S01]  /*6360*/  F2FP.BF16.F32.PACK_AB R60, R57, R60 ;  /* 0x0000003c393c723e */ /* 0x000fe200000010ff */
[----:B------:R-:W-:Y:S01]  /*6370*/  IMAD.WIDE R12, R156, 0x2, R4 ;  /* 0x000000029c0c7825 */ /* 0x000fe200078e0204 */
[----:B------:R-:W-:Y:S02]  /*6380*/  F2FP.BF16.F32.PACK_AB R32, R29, R32 ;  /* 0x000000201d20723e */ /* 0x000fe400000010ff */
[----:B------:R-:W-:Y:S02]  /*6390*/  F2FP.BF16.F32.PACK_AB R53, R53, R56 ;  /* 0x000000383535723e */ /* 0x000fe400000010ff */
[----:B------:R-:W-:-:S02]  /*63a0*/  IADD3 R9, P5, R12, 0x20, RZ ;  /* 0x000000200c097810 */ /* 0x000fc40007fbe0ff */
[C---:B------:R-:W-:Y:S02]  /*63b0*/  IADD3 R10, P3, R12.reuse, 0x3020, RZ ;  /* 0x000030200c0a7810 */ /* 0x040fe40007f7e0ff */
[----:B------:R-:W-:Y:S01]  /*63c0*/  LOP3.LUT R6, R9, 0x180, RZ, 0xc0, !PT ;  /* 0x0000018009067812 */ /* 0x000fe200078ec0ff */
[--C-:B------:R-:W-:Y:S01]  /*63d0*/  IMAD.X R25, RZ, RZ, R13.reuse, P5 ;  /* 0x000000ffff197224 */ /* 0x100fe200028e060d */
[----:B------:R-:W-:Y:S01]  /*63e0*/  IADD3 R27, P4, R12, 0x3000, RZ ;  /* 0x000030000c1b7810 */ /* 0x000fe20007f9e0ff */
[----:B------:R-:W-:Y:S01]  /*63f0*/  IMAD.X R15, RZ, RZ, R13, P3 ;  /* 0x000000ffff0f7224 */ /* 0x000fe200018e060d */
[----:B------:R-:W-:Y:S02]  /*6400*/  SHF.R.U64 R6, R6, 0x3, RZ ;  /* 0x0000000306067819 */ /* 0x000fe400000012ff */
[----:B------:R-:W-:Y:S02]  /*6410*/  LOP3.LUT R7, R12, 0x180, RZ, 0xc0, !PT ;  /* 0x000001800c077812 */ /* 0x000fe400078ec0ff */
[----:B------:R-:W-:-:S02]  /*6420*/  LOP3.LUT R24, R6, R9, RZ, 0x3c, !PT ;  /* 0x0000000906187212 */ /* 0x000fc400078e3cff */
[----:B------:R-:W-:Y:S02]  /*6430*/  LOP3.LUT R9, R10, 0x180, RZ, 0xc0, !PT ;  /* 0x000001800a097812 */ /* 0x000fe400078ec0ff */
[----:B------:R-:W-:Y:S02]  /*6440*/  IADD3 R74, P2, R12, 0x6000, RZ ;  /* 0x000060000c4a7810 */ /* 0x000fe40007f5e0ff */
[----:B------:R-:W-:Y:S02]  /*6450*/  LOP3.LUT R6, R27, 0x180, RZ, 0xc0, !PT ;  /* 0x000001801b067812 */ /* 0x000fe400078ec0ff */
[----:B------:R-:W-:Y:S01]  /*6460*/  SHF.R.U64 R9, R9, 0x3, RZ ;  /* 0x0000000309097819 */ /* 0x000fe200000012ff */
[----:B------:R-:W-:Y:S01]  /*6470*/  IMAD.X R11, RZ, RZ, R13, P2 ;  /* 0x000000ffff0b7224 */ /* 0x000fe200010e060d */
[----:B------:R-:W-:Y:S02]  /*6480*/  F2FP.BF16.F32.PACK_AB R52, R49, R52 ;  /* 0x000000343134723e */ /* 0x000fe400000010ff */
[----:B------:R-:W-:-:S02]  /*6490*/  F2FP.BF16.F32.PACK_AB R31, R31, R34 ;  /* 0x000000221f1f723e */ /* 0x000fc400000010ff */
[----:B------:R-:W-:Y:S02]  /*64a0*/  SHF.R.U64 R7, R7, 0x3, RZ ;  /* 0x0000000307077819 */ /* 0x000fe400000012ff */
[----:B------:R-:W-:Y:S02]  /*64b0*/  LOP3.LUT R29, R74, 0x180, RZ, 0xc0, !PT ;  /* 0x000001804a1d7812 */ /* 0x000fe400078ec0ff */
[----:B------:R-:W-:Y:S02]  /*64c0*/  F2FP.BF16.F32.PACK_AB R59, R59, R62 ;  /* 0x0000003e3b3b723e */ /* 0x000fe400000010ff */
[----:B------:R-:W-:Y:S02]  /*64d0*/  F2FP.BF16.F32.PACK_AB R58, R55, R58 ;  /* 0x0000003a373a723e */ /* 0x000fe400000010ff */
[----:B------:R-:W-:Y:S02]  /*64e0*/  F2FP.BF16.F32.PACK_AB R21, R21, R26 ;  /* 0x0000001a1515723e */ /* 0x000fe400000010ff */
[----:B------:R-:W-:-:S02]  /*64f0*/  F2FP.BF16.F32.PACK_AB R51, R51, R54 ;  /* 0x000000363333723e */ /* 0x000fc400000010ff */
[----:B------:R-:W-:Y:S02]  /*6500*/  F2FP.BF16.F32.PACK_AB R50, R43, R50 ;  /* 0x000000322b32723e */ /* 0x000fe400000010ff */
[----:B------:R-:W-:Y:S02]  /*6510*/  IADD3 R76, P1, R12, 0x6020, RZ ;  /* 0x000060200c4c7810 */ /* 0x000fe40007f3e0ff */
[----:B------:R-:W-:Y:S02]  /*6520*/  SEL R26, R61, R60, P0 ;  /* 0x0000003c3d1a7207 */ /* 0x000fe40000000000 */
[----:B------:R-:W-:Y:S02]  /*6530*/  SHF.R.U64 R6, R6, 0x3, RZ ;  /* 0x0000000306067819 */ /* 0x000fe400000012ff */
[----:B------:R-:W-:Y:S02]  /*6540*/  LOP3.LUT R14, R9, R10, RZ, 0x3c, !PT ;  /* 0x0000000a090e7212 */ /* 0x000fe400078e3cff */
[----:B------:R-:W-:-:S02]  /*6550*/  F2FP.BF16.F32.PACK_AB R33, R33, R36 ;  /* 0x000000242121723e */ /* 0x000fc400000010ff */
[----:B------:R-:W-:Y:S02]  /*6560*/  SEL R60, R60, R61, P0 ;  /* 0x0000003d3c3c7207 */ /* 0x000fe40000000000 */
[----:B------:R-:W-:Y:S02]  /*6570*/  SEL R28, R53, R52, P0 ;  /* 0x00000034351c7207 */ /* 0x000fe40000000000 */
[----:B------:R-:W-:Y:S02]  /*6580*/  SEL R64, R31, R30, P0 ;  /* 0x0000001e1f407207 */ /* 0x000fe40000000000 */
[----:B------:R-:W-:Y:S01]  /*6590*/  LOP3.LUT R12, R7, R12, RZ, 0x3c, !PT ;  /* 0x0000000c070c7212 */ /* 0x000fe200078e3cff */
[----:B------:R-:W-:Y:S01]  /*65a0*/  IMAD.X R7, RZ, RZ, R13, P1 ;  /* 0x000000ffff077224 */ /* 0x000fe200008e060d */
[----:B------:R-:W-:Y:S02]  /*65b0*/  SHF.R.U64 R29, R29, 0x3, RZ ;  /* 0x000000031d1d7819 */ /* 0x000fe400000012ff */
[----:B------:R-:W-:-:S02]  /*65c0*/  SEL R52, R52, R53, P0 ;  /* 0x0000003534347207 */ /* 0x000fc40000000000 */
[----:B------:R-:W-:Y:S02]  /*65d0*/  SEL R54, R59, R58, P0 ;  /* 0x0000003a3b367207 */ /* 0x000fe40000000000 */
[----:B------:R-:W-:Y:S02]  /*65e0*/  SEL R30, R30, R31, P0 ;  /* 0x0000001f1e1e7207 */ /* 0x000fe40000000000 */
[----:B------:R-:W-:Y:S02]  /*65f0*/  SEL R66, R21, R20, P0 ;  /* 0x0000001415427207 */ /* 0x000fe40000000000 */
[----:B------:R-:W-:Y:S01]  /*6600*/  SEL R68, R20, R21, P0 ;  /* 0x0000001514447207 */ /* 0x000fe20000000000 */
[----:B------:R-:W-:Y:S01]  /*6610*/  IMAD.X R21, RZ, RZ, R13, P4 ;  /* 0x000000ffff157224 */ /* 0x000fe200020e060d */
[----:B------:R-:W-:Y:S02]  /*6620*/  SEL R34, R41, R40, P0 ;  /* 0x0000002829227207 */ /* 0x000fe40000000000 */
[----:B------:R-:W-:-:S02]  /*6630*/  SEL R58, R58, R59, P0 ;  /* 0x0000003b3a3a7207 */ /* 0x000fc40000000000 */
[----:B------:R-:W-:Y:S02]  /*6640*/  SEL R56, R51, R50, P0 ;  /* 0x0000003233387207 */ /* 0x000fe40000000000 */
[----:B------:R-:W-:Y:S02]  /*6650*/  LOP3.LUT R31, R76, 0x180, RZ, 0xc0, !PT ;  /* 0x000001804c1f7812 */ /* 0x000fe400078ec0ff */
[----:B------:R-:W-:Y:S02]  /*6660*/  F2FP.BF16.F32.PACK_AB R38, R35, R38 ;  /* 0x000000262326723e */ /* 0x000fe400000010ff */
[----:B------:R-:W-:Y:S02]  /*6670*/  SEL R40, R40, R41, P0 ;  /* 0x0000002928287207 */ /* 0x000fe40000000000 */
[----:B------:R-:W-:Y:S02]  /*6680*/  SEL R50, R50, R51, P0 ;  /* 0x0000003332327207 */ /* 0x000fe40000000000 */
[----:B------:R-:W-:-:S02]  /*6690*/  LOP3.LUT R20, R6, R27, RZ, 0x3c, !PT ;  /* 0x0000001b06147212 */ /* 0x000fc400078e3cff */
[----:B------:R-:W-:Y:S02]  /*66a0*/  SEL R36, R33, R32, P0 ;  /* 0x0000002021247207 */ /* 0x000fe40000000000 */
[----:B------:R-:W-:Y:S02]  /*66b0*/  LOP3.LUT R10, R29, R74, RZ, 0x3c, !PT ;  /* 0x0000004a1d0a7212 */ /* 0x000fe400078e3cff */
[----:B------:R-:W-:Y:S02]  /*66c0*/  MOV R41, R12 ;  /* 0x0000000c00297202 */ /* 0x000fe40000000f00 */
[----:B------:R-:W-:Y:S02]  /*66d0*/  SEL R32, R32, R33, P0 ;  /* 0x0000002120207207 */ /* 0x000fe40000000000 */
[----:B------:R-:W-:Y:S02]  /*66e0*/  MOV R45, R14 ;  /* 0x0000000e002d7202 */ /* 0x000fe40000000f00 */
[----:B------:R-:W-:-:S02]  /*66f0*/  SHF.R.U64 R31, R31, 0x3, RZ ;  /* 0x000000031f1f7819 */ /* 0x000fc400000012ff */
[----:B------:R-:W-:Y:S02]  /*6700*/  MOV R37, R24 ;  /* 0x0000001800257202 */ /* 0x000fe40000000f00 */
[----:B------:R-:W-:Y:S02]  /*6710*/  SEL R62, R39, R38, P0 ;  /* 0x00000026273e7207 */ /* 0x000fe40000000000 */
[----:B------:R-:W-:Y:S02]  /*6720*/  MOV R49, R20 ;  /* 0x0000001400317202 */ /* 0x000fe40000000f00 */
[----:B------:R-:W-:Y:S02]  /*6730*/  SEL R38, R38, R39, P0 ;  /* 0x0000002726267207 */ /* 0x000fe40000000000 */
[----:B------:R-:W-:Y:S02]  /*6740*/  MOV R20, R10 ;  /* 0x0000000a00147202 */ /* 0x000fe40000000f00 */
[----:B------:R-:W-:-:S02]  /*6750*/  LOP3.LUT R6, R31, R76, RZ, 0x3c, !PT ;  /* 0x0000004c1f067212 */ /* 0x000fc400078e3cff */
[----:B------:R-:W-:Y:S02]  /*6760*/  PLOP3.LUT P2, PT, PT, PT, UP0, 0x80, 0x0 ;  /* 0x000000000000781c */ /* 0x000fe40003f4f008 */
[----:B------:R-:W-:Y:S01]  /*6770*/  MOV R10, R6 ;  /* 0x00000006000a7202 */ /* 0x000fe20000000f00 */
[----:B------:R-:W-:Y:S02]  /*6780*/  IMAD.U32 R6, RZ, RZ, UR6 ;  /* 0x00000006ff067e24 */ /* 0x000fe4000f8e00ff */
[----:B------:R-:W-:Y:S01]  /*6790*/  IMAD.U32 R7, RZ, RZ, UR7 ;  /* 0x00000007ff077e24 */ /* 0x000fe2000f8e00ff */
[----:B------:R-:W-:Y:S01]  /*67a0*/  ULDC.64 UR6, c[0x0][0xc08] ;  /* 0x0003020000067ab9 */ /* 0x000fe20000000a00 */
        /* <DEDUP_REMOVED lines=24> */
[----:B------:R-:W2:Y:S01]  /*6930*/  SHFL.IDX PT, R31, R48, R9, 0x1c1f ;  /* 0x001c1f09301f7589 */ /* 0x000ea200000e0000 */
[----:B0-----:R-:W-:-:S03]  /*6940*/  SEL R28, R34, R11, P0 ;  /* 0x0000000b221c7207 */ /* 0x001fc60000000000 */
[----:B------:R-:W-:Y:S01]  /*6950*/  SHFL.IDX PT, R62, R62, R3, 0x1c1f ;  /* 0x001c1f033e3e7589 */ /* 0x000fe200000e0000 */
[----:B------:R-:W-:Y:S01]  /*6960*/  BAR.SYNC.DEFER_BLOCKING 0x1, 0x180 ;  /* 0x0046000000007b1d */ /* 0x000fe20000010000 */
[----:B-1----:R-:W-:-:S05]  /*6970*/  SEL R32, R36, R21, P0 ;  /* 0x0000001524207207 */ /* 0x002fca0000000000 */
[----:B------:R-:W-:Y:S04]  /*6980*/  SHFL.IDX PT, R64, R64, R3, 0x1c1f ;  /* 0x001c1f0340407589 */ /* 0x000fe800000e0000 */
[----:B------:R-:W-:Y:S04]  /*6990*/  SHFL.IDX PT, R66, R66, R3, 0x1c1f ;  /* 0x001c1f0342427589 */ /* 0x000fe800000e0000 */
[----:B------:R-:W-:Y:S01]  /*69a0*/  SHFL.IDX PT, R70, R70, R3, 0x1c1f ;  /* 0x001c1f0346467589 */ /* 0x000fe200000e0000 */
[----:B--2---:R-:W-:Y:S01]  /*69b0*/  SEL R40, R46, R31, P0 ;  /* 0x0000001f2e287207 */ /* 0x004fe20000000000 */
[----:B------:R-:W-:Y:S01]  /*69c0*/  UISETP.NE.U32.AND UP1, UPT, UR6, URZ, UPT ;  /* 0x0000003f0600728c */ /* 0x000fe2000bf25070 */
[----:B------:R-:W0:Y:S01]  /*69d0*/  LDC R44, c[0x0][0xbe8] ;  /* 0x0002fa00ff2c7b82 */ /* 0x000e220000000800 */
[----:B------:R1:W2:Y:S04]  /*69e0*/  SHFL.IDX PT, R33, R38, R9, 0x1c1f ;  /* 0x001c1f0926217589 */ /* 0x0002a800000e0000 */
[----:B------:R3:W4:Y:S04]  /*69f0*/  SHFL.IDX PT, R35, R30, R9, 0x1c1f ;  /* 0x001c1f091e237589 */ /* 0x00072800000e0000 */
[----:B------:R-:W-:Y:S01]  /*6a00*/  SHFL.IDX PT, R39, R68, R9, 0x1c1f ;  /* 0x001c1f0944277589 */ /* 0x000fe200000e0000 */
[----:B-1----:R-:W-:-:S03]  /*6a10*/  SEL R38, R29, R42, P0 ;  /* 0x0000002a1d267207 */ /* 0x002fc60000000000 */
[----:B------:R-:W1:Y:S01]  /*6a20*/  SHFL.IDX PT, R43, R72, R9, 0x1c1f ;  /* 0x001c1f09482b7589 */ /* 0x000e6200000e0000 */
[----:B---3--:R-:W-:Y:S02]  /*6a30*/  SEL R30, R11, R34, P0 ;  /* 0x000000220b1e7207 */ /* 0x008fe40000000000 */
[----:B------:R-:W-:Y:S01]  /*6a40*/  SEL R34, R21, R36, P0 ;  /* 0x0000002415227207 */ /* 0x000fe20000000000 */
[----:B------:R1:W-:Y:S01]  /*6a50*/  STSM.16.M88.4 [R41], R12 ;  /* 0x0000000c29007844 */ /* 0x0003e20000000200 */
[----:B------:R-:W-:Y:S02]  /*6a60*/  SEL R36, R42, R29, P0 ;  /* 0x0000001d2a247207 */ /* 0x000fe40000000000 */
[----:B------:R-:W-:Y:S01]  /*6a70*/  SEL R42, R31, R46, P0 ;  /* 0x0000002e1f2a7207 */ /* 0x000fe20000000000 */
[----:B------:R3:W-:Y:S01]  /*6a80*/  STSM.16.M88.4 [R37], R24 ;  /* 0x0000001825007844 */ /* 0x0007e20000000200 */
[----:B--2---:R-:W-:Y:S02]  /*6a90*/  SEL R29, R62, R33, P0 ;  /* 0x000000213e1d7207 */ /* 0x004fe40000000000 */
[----:B------:R-:W-:-:S02]  /*6aa0*/  SEL R31, R33, R62, P0 ;  /* 0x0000003e211f7207 */ /* 0x000fc40000000000 */
[----:B----4-:R-:W-:Y:S02]  /*6ab0*/  SEL R33, R64, R35, P0 ;  /* 0x0000002340217207 */ /* 0x010fe40000000000 */
[----:B------:R-:W-:Y:S01]  /*6ac0*/  SEL R35, R35, R64, P0 ;  /* 0x0000004023237207 */ /* 0x000fe20000000000 */
[----:B------:R2:W-:Y:S04]  /*6ad0*/  STSM.16.M88.4 [R49], R28 ;  /* 0x0000001c31007844 */ /* 0x0005e80000000200 */
[----:B------:R2:W-:Y:S01]  /*6ae0*/  STSM.16.M88.4 [R45], R32 ;  /* 0x000000202d007844 */ /* 0x0005e20000000200 */
[----:B-1----:R-:W-:Y:S02]  /*6af0*/  SEL R41, R70, R43, P0 ;  /* 0x0000002b46297207 */ /* 0x002fe40000000000 */
[----:B---3--:R-:W-:-:S02]  /*6b00*/  SEL R37, R66, R39, P0 ;  /* 0x0000002742257207 */ /* 0x008fc40000000000 */
[----:B------:R-:W-:Y:S02]  /*6b10*/  SEL R39, R39, R66, P0 ;  /* 0x0000004227277207 */ /* 0x000fe40000000000 */
[----:B------:R-:W-:-:S03]  /*6b20*/  SEL R43, R43, R70, P0 ;  /* 0x000000462b2b7207 */ /* 0x000fc60000000000 */
[----:B------:R2:W-:Y:S04]  /*6b30*/  STSM.16.M88.4 [R20], R36 ;  /* 0x0000002414007844 */ /* 0x0005e80000000200 */
[----:B------:R2:W-:Y:S01]  /*6b40*/  STSM.16.M88.4 [R10], R40 ;  /* 0x000000280a007844 */ /* 0x0005e20000000200 */
[----:B------:R-:W-:Y:S06]  /*6b50*/  BAR.SYNC.DEFER_BLOCKING 0x1, 0x180 ;  /* 0x0046000000007b1d */ /* 0x000fec0000010000 */
[----:B------:R-:W3:Y:S01]  /*6b60*/  @P2 LDG.E R3, desc[UR52][R6.64] ;  /* 0x0000003406032981 */ /* 0x000ee2000c1e1900 */
[----:B------:R-:W-:Y:S01]  /*6b70*/  UISETP.NE.AND.EX UP1, UPT, UR7, URZ, UPT, UP1 ;  /* 0x0000003f0700728c */ /* 0x000fe2000bf25310 */
[----:B0-----:R-:W-:Y:S01]  /*6b80*/  ISETP.NE.AND P1, PT, R44, 0x1, PT ;  /* 0x000000012c00780c */ /* 0x001fe20003f25270 */
[----:B------:R-:W-:Y:S01]  /*6b90*/  UMOV UR4, URZ ;  /* 0x0000003f00047c82 */ /* 0x000fe20008000000 */
[----:B------:R-:W-:-:S03]  /*6ba0*/  ULDC UR8, c[0x0][0xa88] ;  /* 0x0002a20000087ab9 */ /* 0x000fc60000000800 */
[----:B------:R-:W-:-:S05]  /*6bb0*/  PLOP3.LUT P0, PT, PT, PT, UP1, 0x80, 0x0 ;  /* 0x000000000000781c */ /* 0x000fca0003f0f018 */
[----:B------:R-:W-:-:S03]  /*6bc0*/  @UP1 ULEA UR6, UP2, UR40, UR6, 0x2 ;  /* 0x0000000628061291 */ /* 0x000fc6000f84103f */
[----:B------:R-:W0:Y:S01]  /*6bd0*/  @P1 LDC R11, c[0x0][0xbec] ;  /* 0x0002fb00ff0b1b82 */ /* 0x000e220000000800 */
[----:B------:R-:W-:Y:S02]  /*6be0*/  @UP1 ULEA.HI.X UR7, UR40, UR7, UR41, 0x2, UP2 ;  /* 0x0000000728071291 */ /* 0x000fe400090f1429 */
[----:B------:R-:W-:-:S04]  /*6bf0*/  IMAD.U32 R14, RZ, RZ, UR6 ;  /* 0x00000006ff0e7e24 */ /* 0x000fc8000f8e00ff */
[----:B------:R-:W-:Y:S01]  /*6c00*/  IMAD.U32 R15, RZ, RZ, UR7 ;  /* 0x00000007ff0f7e24 */ /* 0x000fe2000f8e00ff */
[----:B------:R-:W1:Y:S01]  /*6c10*/  @P1 LDC R12, c[0x0][0xbf0] ;  /* 0x0002fc00ff0c1b82 */ /* 0x000e620000000800 */
        /* <DEDUP_REMOVED lines=8> */
.L_x_8617:
[----:B--2---:R-:W-:Y:S01]  /*6ca0*/  IMAD.U32 R10, RZ, RZ, UR44 ;  /* 0x0000002cff0a7e24 */ /* 0x004fe2000f8e00ff */
[----:B------:R-:W-:Y:S01]  /*6cb0*/  USHF.R.S32.HI UR14, URZ, 0x1f, UR45 ;  /* 0x0000001f3f0e7899 */ /* 0x000fe2000801142d */
[----:B------:R-:W-:Y:S01]  /*6cc0*/  IMAD R9, R22, 0x20, R16 ;  /* 0x0000002016097824 */ /* 0x000fe200078e0210 */
[----:B------:R-:W-:Y:S01]  /*6cd0*/  ULDC.64 UR12, c[0x0][0xb90] ;  /* 0x0002e400000c7ab9 */ /* 0x000fe20000000a00 */
[----:B------:R-:W-:Y:S01]  /*6ce0*/  IMAD R10, R10, 0xc0, R155 ;  /* 0x000000c00a0a7824 */ /* 0x000fe200078e029b */
[----:B------:R-:W-:Y:S01]  /*6cf0*/  USHF.R.S32.HI UR9, URZ, 0x1f, UR4 ;  /* 0x0000001f3f097899 */ /* 0x000fe20008011404 */
[----:B------:R-:W-:Y:S01]  /*6d00*/  IMAD.WIDE R4, R9, 0x2, R4 ;  /* 0x0000000209047825 */ /* 0x000fe200078e0204 */
[----:B------:R-:W-:Y:S01]  /*6d10*/  UIMAD UR10, UR14, UR12, URZ ;  /* 0x0000000c0e0a72a4 */ /* 0x000fe2000f8e023f */
[----:B------:R-:W-:Y:S02]  /*6d20*/  UMOV UR8, UR4 ;  /* 0x0000000400087c82 */ /* 0x000fe40008000000 */
[----:B------:R-:W-:Y:S01]  /*6d30*/  @P1 IMAD.HI.U32 R7, R10, R11, RZ ;  /* 0x0000000b0a071227 */ /* 0x000fe200078e00ff */
[----:B------:R-:W-:Y:S01]  /*6d40*/  USEL UR41, UR41, URZ, !UP0 ;  /* 0x0000003f29297287 */ /* 0x000fe2000c000000 */
[C---:B------:R-:W-:Y:S01]  /*6d50*/  IADD3 R33, P6, R4.reuse, 0x3000, RZ ;  /* 0x0000300004217810 */ /* 0x040fe20007fde0ff */
[----:B------:R-:W-:Y:S01]  /*6d60*/  UIMAD.WIDE.U32 UR6, UR45, UR12, UR8 ;  /* 0x0000000c2d0672a5 */ /* 0x000fe2000f8e0008 */
[----:B------:R-:W-:Y:S01]  /*6d70*/  IMAD.MOV.U32 R6, RZ, RZ, R10 ;  /* 0x000000ffff067224 */ /* 0x000fe200078e000a */
[----:B------:R-:W-:Y:S01]  /*6d80*/  UIMAD UR10, UR45, UR13, UR10 ;  /* 0x0000000d2d0a72a4 */ /* 0x000fe2000f8e020a */
[----:B------:R-:W-:Y:S01]  /*6d90*/  @P1 SHF.R.U32.HI R6, RZ, R12, R7 ;  /* 0x0000000cff061219 */ /* 0x000fe20000011607 */
[----:B------:R-:W-:Y:S01]  /*6da0*/  USEL UR40, UR40, URZ, !UP0 ;  /* 0x0000003f28287287 */ /* 0x000fe2000c000000 */
[----:B------:R-:W-:Y:S01]  /*6db0*/  IADD3 R12, P2, R4, 0x1800, RZ ;  /* 0x00001800040c7810 */ /* 0x000fe20007f5e0ff */
[----:B------:R-:W-:Y:S01]  /*6dc0*/  ULDC.64 UR12, c[0x0][0xb98] ;  /* 0x0002e600000c7ab9 */ /* 0x000fe20000000a00 */
[----:B------:R-:W-:Y:S01]  /*6dd0*/  UIADD3 UR7, UR7, UR10, URZ ;  /* 0x0000000a07077290 */ /* 0x000fe2000fffe03f */
[--C-:B------:R-:W-:Y:S01]  /*6de0*/  IMAD.MOV R9, RZ, RZ, -R6.reuse ;  /* 0x000000ffff097224 */ /* 0x100fe200078e0a06 */
[----:B------:R-:W-:Y:S01]  /*6df0*/  UIMAD UR8, UR41, UR12, URZ ;  /* 0x0000000c290872a4 */ /* 0x000fe2000f8e023f */
[----:B------:R-:W-:Y:S01]  /*6e00*/  SHF.R.S32.HI R7, RZ, 0x1f, R6 ;  /* 0x0000001fff077819 */ /* 0x000fe20000011406 */
[----:B------:R-:W-:Y:S01]  /*6e10*/  UIMAD.WIDE.U32 UR6, UR40, UR12, UR6 ;  /* 0x0000000c280672a5 */ /* 0x000fe2000f8e0006 */
[----:B------:R-:W-:Y:S01]  /*6e20*/  IMAD R9, R44, R9, R10 ;  /* 0x000000092c097224 */ /* 0x000fe200078e020a */
[----:B------:R-:W-:Y:S01]  /*6e30*/  UIMAD UR8, UR40, UR13, UR8 ;  /* 0x0000000d280872a4 */ /* 0x000fe2000f8e0208 */
[----:B------:R-:W-:Y:S01]  /*6e40*/  LOP3.LUT R11, R12, 0x180, RZ, 0xc0, !PT ;  /* 0x000001800c0b7812 */ /* 0x000fe200078ec0ff */
[----:B-----5:R-:W-:Y:S01]  /*6e50*/  IMAD R42, R3, R44, RZ ;  /* 0x0000002c032a7224 */ /* 0x020fe200078e02ff */
[----:B------:R-:W-:Y:S01]  /*6e60*/  IADD3 R25, P5, R4, 0x4800, RZ ;  /* 0x0000480004197810 */ /* 0x000fe20007fbe0ff */
[----:B------:R-:W-:Y:S01]  /*6e70*/  ULDC.64 UR10, c[0x0][0xaa0] ;  /* 0x0002a800000a7ab9 */ /* 0x000fe20000000a00 */
[----:B------:R-:W-:Y:S01]  /*6e80*/  IADD3 R6, P0, R6, UR6, RZ ;  /* 0x0000000606067c10 */ /* 0x000fe2000ff1e0ff */
[----:B------:R-:W-:Y:S01]  /*6e90*/  IMAD.U32 R14, RZ, RZ, UR8 ;  /* 0x00000008ff0e7e24 */ /* 0x000fe2000f8e00ff */
[----:B------:R-:W-:-:S02]  /*6ea0*/  SHF.R.S32.HI R10, RZ, 0x1f, R9 ;  /* 0x0000001fff0a7819 */ /* 0x000fc40000011409 */
[----:B------:R-:W-:Y:S02]  /*6eb0*/  SHF.R.U64 R11, R11, 0x3, RZ ;  /* 0x000000030b0b7819 */ /* 0x000fe400000012ff */
[----:B------:R-:W-:Y:S01]  /*6ec0*/  IADD3.X R7, R7, UR7, R14, P0, !PT ;  /* 0x0000000707077c10 */ /* 0x000fe200087fe40e */
[----:B------:R-:W-:Y:S01]  /*6ed0*/  ULDC.64 UR6, c[0x0][0xb88] ;  /* 0x0002e20000067ab9 */ /* 0x000fe20000000a00 */
[----:B------:R-:W-:Y:S01]  /*6ee0*/  IADD3 R37, P4, R4, 0x6000, RZ ;  /* 0x0000600004257810 */ /* 0x000fe20007f9e0ff */
[----:B------:R-:W-:Y:S01]  /*6ef0*/  IMAD R14, R10, UR6, RZ ;  /* 0x000000060a0e7c24 */ /* 0x000fe2000f8e02ff */
[----:B------:R-:W-:Y:S01]  /*6f00*/  LOP3.LUT R10, R11, R12, RZ, 0x3c, !PT ;  /* 0x0000000c0b0a7212 */ /* 0x000fe200078e3cff */
[----:B------:R-:W-:Y:S01]  /*6f10*/  IMAD.WIDE.U32 R6, R9, UR6, R6 ;  /* 0x0000000609067c25 */ /* 0x000fe2000f8e0006 */
[----:B------:R-:W-:Y:S01]  /*6f20*/  LOP3.LUT R32, R33, 0x180, RZ, 0xc0, !PT ;  /* 0x0000018021207812 */ /* 0x000fe200078ec0ff */
[----:B------:R-:W-:Y:S01]  /*6f30*/  UIMAD UR8, UR9, UR10, URZ ;  /* 0x0000000a090872a4 */ /* 0x000fe2000f8e023f */
[----:B------:R-:W-:Y:S01]  /*6f40*/  LOP3.LUT R24, R25, 0x180, RZ, 0xc0, !PT ;  /* 0x0000018019187812 */ /* 0x000fe200078ec0ff */
[----:B------:R-:W-:Y:S01]  /*6f50*/  IMAD R11, R9, UR7, R14 ;  /* 0x00000007090b7c24 */ /* 0x000fe2000f8e020e */
[----:B------:R-:W-:Y:S01]  /*6f60*/  ULDC.64 UR6, c[0x0][0xb50] ;  /* 0x0002d40000067ab9 */ /* 0x000fe20000000a00 */
[----:B------:R-:W-:-:S02]  /*6f70*/  LOP3.LUT R36, R37, 0x180, RZ, 0xc0, !PT ;  /* 0x0000018025247812 */ /* 0x000fc400078ec0ff */
[----:B------:R-:W-:Y:S01]  /*6f80*/  IMAD.IADD R7, R7, 0x1, R11 ;  /* 0x0000000107077824 */ /* 0x000fe200078e020b */
[----:B------:R-:W-:Y:S01]  /*6f90*/  LEA R9, P0, R6, UR6, 0x2 ;  /* 0x0000000606097c11 */ /* 0x000fe2000f8010ff */
[----:B------:R-:W-:Y:S01]  /*6fa0*/  IMAD.X R11, RZ, RZ, R5, P2 ;  /* 0x000000ffff0b7224 */ /* 0x000fe200010e0605 */
[----:B------:R-:W-:Y:S02]  /*6fb0*/  LOP3.LUT R13, R4, 0x180, RZ, 0xc0, !PT ;  /* 0x00000180040d7812 */ /* 0x000fe400078ec0ff */
[----:B------:R-:W-:Y:S01]  /*6fc0*/  LEA.HI.X R7, R6, UR7, R7, 0x2, P0 ;  /* 0x0000000706077c11 */ /* 0x000fe200080f1407 */
[----:B------:R-:W-:Y:S01]  /*6fd0*/  SHFL.IDX PT, R20, R9, RZ, 0x1c1f ;  /* 0x001c1fff09147589 */ /* 0x000fe200000e0000 */
[----:B------:R-:W-:Y:S01]  /*6fe0*/  IMAD.U32 R6, RZ, RZ, UR44 ;  /* 0x0000002cff067e24 */ /* 0x000fe2000f8e00ff */
[----:B------:R-:W-:Y:S02]  /*6ff0*/  LOP3.LUT P0, RZ, R23, 0x3, RZ, 0xc0, !PT ;  /* 0x0000000317ff7812 */ /* 0x000fe4000780c0ff */
[----:B------:R-:W0:Y:S01]  /*7000*/  SHFL.IDX PT, R21, R7, RZ, 0x1c1f ;  /* 0x001c1fff07157589 */ /* 0x000e2200000e0000 */
[----:B------:R-:W-:Y:S01]  /*7010*/  IMAD R15, R6, 0xc0, R153 ;  /* 0x000000c0060f7824 */ /* 0x000fe200078e0299 */
[----:B------:R-:W-:-:S02]  /*7020*/  IADD3 R6, P3, R4, 0x7800, RZ ;  /* 0x0000780004067810 */ /* 0x000fc40007f7e0ff */
[----:B------:R1:W-:Y:S01]  /*7030*/  SHFL.IDX PT, R40, R9, 0x1, 0x1c1f ;  /* 0x003c1f0009287f89 */ /* 0x0003e200000e0000 */
[C---:B------:R-:W-:Y:S01]  /*7040*/  VIADD R3, R15.reuse, 0x8 ;  /* 0x000000080f037836 */ /* 0x040fe20000000000 */
[-C--:B------:R-:W-:Y:S01]  /*7050*/  ISETP.GE.OR P2, PT, R15, R42.reuse, P0 ;  /* 0x0000002a0f00720c */ /* 0x080fe20000746670 */
[----:B------:R-:W-:Y:S01]  /*7060*/  UIMAD.WIDE.U32 UR6, UR4, UR10, URZ ;  /* 0x0000000a040672a5 */ /* 0x000fe2000f8e003f */
[----:B------:R-:W2:Y:S01]  /*7070*/  SHFL.IDX PT, R41, R7, 0x1, 0x1c1f ;  /* 0x003c1f0007297f89 */ /* 0x000ea200000e0000 */
[----:B------:R-:W-:Y:S01]  /*7080*/  SHF.R.U64 R32, R32, 0x3, RZ ;  /* 0x0000000320207819 */ /* 0x000fe200000012ff */
[----:B------:R-:W-:Y:S01]  /*7090*/  UIMAD UR8, UR4, UR11, UR8 ;  /* 0x0000000b040872a4 */ /* 0x000fe2000f8e0208 */
[----:B------:R-:W-:Y:S01]  /*70a0*/  ISETP.GE.OR P0, PT, R3, R42, P0 ;  /* 0x0000002a0300720c */ /* 0x000fe20000706670 */
[----:B-1----:R-:W1:Y:S01]  /*70b0*/  @P1 LDC R9, c[0x0][0xbec] ;  /* 0x0002fb00ff091b82 */ /* 0x002e620000000800 */
[----:B------:R-:W-:Y:S01]  /*70c0*/  LOP3.LUT R3, R6, 0x180, RZ, 0xc0, !PT ;  /* 0x0000018006037812 */ /* 0x000fe200078ec0ff */
[----:B------:R-:W-:Y:S01]  /*70d0*/  ULDC.64 UR10, c[0x0][0xae8] ;  /* 0x0002ba00000a7ab9 */ /* 0x000fe20000000a00 */
[----:B------:R-:W-:Y:S01]  /*70e0*/  SHF.R.U64 R24, R24, 0x3, RZ ;  /* 0x0000000318187819 */ /* 0x000fe200000012ff */
[----:B------:R-:W-:Y:S01]  /*70f0*/  IMAD.X R29, RZ, RZ, R5, P3 ;  /* 0x000000ffff1d7224 */ /* 0x000fe200018e0605 */
[----:B------:R-:W-:-:S02]  /*7100*/  SHF.R.U64 R3, R3, 0x3, RZ ;  /* 0x0000000303037819 */ /* 0x000fc400000012ff */
[----:B------:R-:W-:Y:S02]  /*7110*/  SHF.R.U64 R36, R36, 0x3, RZ ;  /* 0x0000000324247819 */ /* 0x000fe400000012ff */
[----:B------:R-:W-:Y:S02]  /*7120*/  SHF.R.U64 R13, R13, 0x3, RZ ;  /* 0x000000030d0d7819 */ /* 0x000fe400000012ff */
[----:B------:R-:W-:Y:S01]  /*7130*/  LOP3.LUT R28, R3, R6, RZ, 0x3c, !PT ;  /* 0x00000006031c7212 */ /* 0x000fe200078e3cff */
[----:B0-----:R0:W-:Y:S01]  /*7140*/  @!P2 ST.E desc[UR52][R20.64], R0 ;  /* 0x000000001400a985 */ /* 0x0011e2000c101934 */
[----:B------:R-:W-:Y:S01]  /*7150*/  IMAD.U32 R3, RZ, RZ, UR44 ;  /* 0x0000002cff037e24 */ /* 0x000fe2000f8e00ff */
[----:B------:R-:W-:Y:S01]  /*7160*/  LOP3.LUT R32, R32, R33, RZ, 0x3c, !PT ;  /* 0x0000002120207212 */ /* 0x000fe200078e3cff */
[----:B------:R-:W-:Y:S01]  /*7170*/  UIADD3 UR7, UR7, UR8, URZ ;  /* 0x0000000807077290 */ /* 0x000fe2000fffe03f */
[----:B------:R-:W-:Y:S01]  /*7180*/  LOP3.LUT R24, R24, R25, RZ, 0x3c, !PT ;  /* 0x0000001918187212 */ /* 0x000fe200078e3cff */
[----:B------:R-:W-:Y:S01]  /*7190*/  UIMAD UR4, UR14, UR10, URZ ;  /* 0x0000000a0e0472a4 */ /* 0x000fe2000f8e023f */
[----:B------:R-:W-:Y:S01]  /*71a0*/  LOP3.LUT R36, R36, R37, RZ, 0x3c, !PT ;  /* 0x0000002524247212 */ /* 0x000fe200078e3cff */
[--C-:B------:R-:W-:Y:S01]  /*71b0*/  IMAD.X R33, RZ, RZ, R5.reuse, P6 ;  /* 0x000000ffff217224 */ /* 0x100fe200030e0605 */
[----:B------:R-:W-:Y:S01]  /*71c0*/  LOP3.LUT R12, R13, R4, RZ, 0x3c, !PT ;  /* 0x000000040d0c7212 */ /* 0x000fe200078e3cff */
[--C-:B------:R-:W-:Y:S01]  /*71d0*/  IMAD.X R25, RZ, RZ, R5.reuse, P5 ;  /* 0x000000ffff197224 */ /* 0x100fe200028e0605 */
[----:B--2---:R2:W-:Y:S01]  /*71e0*/  @!P0 ST.E desc[UR52][R40.64], R8 ;  /* 0x0000000828008985 */ /* 0x0045e2000c101934 */
[--C-:B------:R-:W-:Y:S01]  /*71f0*/  IMAD.X R37, RZ, RZ, R5.reuse, P4 ;  /* 0x000000ffff257224 */ /* 0x100fe200020e0605 */
[----:B0-----:R-:W0:Y:S01]  /*7200*/  @P1 LDC R21, c[0x0][0xbf0] ;  /* 0x0002fc00ff151b82 */ /* 0x001e220000000800 */
[----:B------:R-:W-:Y:S01]  /*7210*/  IMAD R0, R19, 0x60, R22 ;  /* 0x0000006013007824 */ /* 0x000fe200078e0216 */
[----:B------:R-:W-:Y:S01]  /*7220*/  UIMAD UR4, UR45, UR11, UR4 ;  /* 0x0000000b2d0472a4 */ /* 0x000fe2000f8e0204 */
[----:B------:R-:W-:Y:S01]  /*7230*/  IMAD.MOV.U32 R13, RZ, RZ, R5 ;  /* 0x000000ffff0d7224 */ /* 0x000fe200078e0005 */
[----:B------:R-:W-:Y:S01]  /*7240*/  UIMAD.WIDE.U32 UR6, UR45, UR10, UR6 ;  /* 0x0000000a2d0672a5 */ /* 0x000fe2000f8e0006 */
[----:B------:R3:W5:Y:S01]  /*7250*/  LD.E.128 R4, desc[UR52][R10.64] ;  /* 0x000000340a047980 */ /* 0x000762000c101d00 */
[----:B------:R-:W-:-:S02]  /*7260*/  ULDC.64 UR8, c[0x0][0xaf0] ;  /* 0x0002bc0000087ab9 */ /* 0x000fc40000000a00 */
[----:B------:R-:W-:Y:S01]  /*7270*/  UIADD3 UR7, UR7, UR4, URZ ;  /* 0x0000000407077290 */ /* 0x000fe2000fffe03f */
[----:B------:R-:W5:Y:S04]  /*7280*/  LD.E.128 R12, desc[UR52][R12.64] ;  /* 0x000000340c0c7980 */ /* 0x000f68000c101d00 */
[----:B------:R-:W5:Y:S01]  /*7290*/  LD.E.128 R32, desc[UR52][R32.64] ;  /* 0x0000003420207980 */ /* 0x000f62000c101d00 */
[----:B---3--:R-:W-:Y:S01]  /*72a0*/  IMAD R10, R3, 0xc0, R0 ;  /* 0x000000c0030a7824 */ /* 0x008fe200078e0200 */
[----:B------:R-:W-:Y:S02]  /*72b0*/  UIMAD UR4, UR41, UR8, URZ ;  /* 0x00000008290472a4 */ /* 0x000fe4000f8e023f */
[----:B------:R-:W5:Y:S01]  /*72c0*/  LD.E.128 R24, desc[UR52][R24.64] ;  /* 0x0000003418187980 */ /* 0x000f62000c101d00 */
[----:B-1----:R-:W-:Y:S01]  /*72d0*/  @P1 IMAD.HI.U32 R0, R10, R9, RZ ;  /* 0x000000090a001227 */ /* 0x002fe200078e00ff */
[----:B------:R-:W-:-:S02]  /*72e0*/  UIMAD UR4, UR40, UR9, UR4 ;  /* 0x00000009280472a4 */ /* 0x000fc4000f8e0204 */
[----:B------:R-:W5:Y:S01]  /*72f0*/  LD.E.128 R36, desc[UR52][R36.64] ;  /* 0x0000003424247980 */ /* 0x000f62000c101d00 */
[----:B------:R-:W-:Y:S01]  /*7300*/  IMAD.MOV.U32 R3, RZ, RZ, R10 ;  /* 0x000000ffff037224 */ /* 0x000fe200078e000a */
[----:B0-----:R-:W-:Y:S01]  /*7310*/  @P1 SHF.R.U32.HI R3, RZ, R21, R0 ;  /* 0x00000015ff031219 */ /* 0x001fe20000011600 */
[----:B------:R-:W-:Y:S01]  /*7320*/  UIMAD.WIDE.U32 UR6, UR40, UR8, UR6 ;  /* 0x00000008280672a5 */ /* 0x000fe2000f8e0006 */
[----:B------:R-:W5:Y:S02]  /*7330*/  LD.E.128 R28, desc[UR52][R28.64] ;  /* 0x000000341c1c7980 */ /* 0x000f64000c101d00 */
[--C-:B------:R-:W-:Y:S01]  /*7340*/  SHF.R.S32.HI R0, RZ, 0x1f, R3.reuse ;  /* 0x0000001fff007819 */ /* 0x100fe20000011403 */
[----:B------:R-:W-:Y:S01]  /*7350*/  UIADD3 UR4, UR7, UR4, URZ ;  /* 0x0000000407047290 */ /* 0x000fe2000fffe03f */
[----:B------:R-:W-:Y:S01]  /*7360*/  IMAD.MOV R11, RZ, RZ, -R3 ;  /* 0x000000ffff0b7224 */ /* 0x000fe200078e0a03 */
[----:B------:R-:W-:Y:S01]  /*7370*/  ULDC.64 UR8, c[0x0][0xae0] ;  /* 0x0002b80000087ab9 */ /* 0x000fe20000000a00 */
[----:B------:R-:W-:Y:S01]  /*7380*/  IMAD.U32 R9, RZ, RZ, UR7 ;  /* 0x00000007ff097e24 */ /* 0x000fe2000f8e00ff */
[----:B------:R-:W-:Y:S01]  /*7390*/  @!PT LDS RZ, [RZ] ;  /* 0x00000000fffff984 */ /* 0x000fe20000000800 */
[----:B------:R-:W-:Y:S01]  /*73a0*/  @!PT LDS RZ, [RZ] ;  /* 0x00000000fffff984 */ /* 0x000fe20000000800 */
[----:B------:R-:W-:Y:S01]  /*73b0*/  @!PT LDS RZ, [RZ] ;  /* 0x00000000fffff984 */ /* 0x000fe20000000800 */
[----:B------:R-:W-:Y:S01]  /*73c0*/  @!PT LDS RZ, [RZ] ;  /* 0x00000000fffff984 */ /* 0x000fe20000000800 */
[----:B------:R0:W-:Y:S06]  /*73d0*/  MEMBAR.ALL.CTA ;  /* 0x0000000000007992 */ /* 0x0001ec0000008000 */
[----:B0-----:R-:W0:Y:S01]  /*73e0*/  FENCE.VIEW.ASYNC.S ;  /* 0x00000000000073c6 */ /* 0x001e220000000000 */
[----:B------:R-:W-:-:S02]  /*73f0*/  IMAD R0, R0, UR8, RZ ;  /* 0x0000000800007c24 */ /* 0x000fc4000f8e02ff */
[----:B------:R-:W-:Y:S02]  /*7400*/  IMAD R11, R44, R11, R10 ;  /* 0x0000000b2c0b7224 */ /* 0x000fe400078e020a */
[----:B--2---:R-:W-:Y:S01]  /*7410*/  IMAD.U32 R8, RZ, RZ, UR6 ;  /* 0x00000006ff087e24 */ /* 0x004fe2000f8e00ff */
        /* <DEDUP_REMOVED lines=17> */
[----:B------:R-:W-:Y:S01]  /*7530*/  PRMT R2, RZ, 0x654, R2 ;  /* 0x00000654ff027816 */ /* 0x000fe20000000002 */
[----:B0-----:R0:W1:Y:S01]  /*7540*/  SHFL.IDX PT, R8, R40, RZ, 0x1c1f ;  /* 0x001c1fff28087589 */ /* 0x00106200000e0000 */
[----:B------:R-:W-:Y:S02]  /*7550*/  BSSY B1, `(.L_x_8618) ;  /* 0x0000011000017945 */ /* 0x000fe40003800000 */
[----:B------:R0:W-:Y:S01]  /*7560*/  SYNCS.ARRIVE.TRANS64.RED.A1T0 RZ, [R2+URZ], RZ ;  /* 0x000000ff02ff79a7 */ /* 0x0001e2000810043f */
[----:B------:R0:W2:Y:S01]  /*7570*/  SHFL.IDX PT, R9, R41, RZ, 0x1c1f ;  /* 0x001c1fff29097589 */ /* 0x0000a200000e0000 */
[----:B------:R-:W-:Y:S01]  /*7580*/  SHF.R.S32.HI R45, RZ, 0x1f, R17 ;  /* 0x0000001fff2d7819 */ /* 0x000fe20000011411 */
[----:B------:R-:W-:Y:S06]  /*7590*/  @P0 BRA `(.L_x_8619) ;  /* 0x0000000000300947 */ /* 0x000fec0003800000 */
[----:B------:R-:W-:Y:S02]  /*75a0*/  ULDC UR4, c[0x0][0xac8] ;  /* 0x0002b20000047ab9 */ /* 0x000fe40000000800 */
[----:B------:R-:W-:Y:S02]  /*75b0*/  ISETP.GE.AND P1, PT, R17, UR4, PT ;  /* 0x0000000411007c0c */ /* 0x000fe4000bf26270 */
[----:B------:R-:W-:Y:S02]  /*75c0*/  ISETP.GE.AND P2, PT, R18, UR4, PT ;  /* 0x0000000412007c0c */ /* 0x000fe4000bf46270 */
[----:B------:R-:W-:-:S09]  /*75d0*/  ISETP.GE.AND P0, PT, R16, UR4, PT ;  /* 0x0000000410007c0c */ /* 0x000fd2000bf06270 */
[CC--:B-1----:R-:W-:Y:S02]  /*75e0*/  @!P1 LEA R10, P3, R17.reuse, R8.reuse, 0x1 ;  /* 0x00000008110a9211 */ /* 0x0c2fe400078608ff */
[----:B------:R-:W-:Y:S02]  /*75f0*/  @!P2 LEA R20, P4, R18, R8, 0x1 ;  /* 0x000000081214a211 */ /* 0x000fe400078808ff */
[----:B0-2---:R-:W-:Y:S01]  /*7600*/  @!P0 IMAD.WIDE R2, R16, 0x2, R8 ;  /* 0x0000000210028825 */ /* 0x005fe200078e0208 */
[-C--:B------:R-:W-:Y:S02]  /*7610*/  @!P1 LEA.HI.X R11, R17, R9.reuse, R45, 0x1, P3 ;  /* 0x00000009110b9211 */ /* 0x080fe400018f0c2d */
[----:B------:R-:W-:Y:S02]  /*7620*/  @!P2 LEA.HI.X R21, R18, R9, R157, 0x1, P4 ;  /* 0x000000091215a211 */ /* 0x000fe400020f0c9d */
[----:B-----5:R3:W-:Y:S04]  /*7630*/  @!P0 ST.E.128 desc[UR52][R2.64], R12 ;  /* 0x0000000c02008985 */ /* 0x0207e8000c101d34 */
[----:B------:R3:W-:Y:S04]  /*7640*/  @!P1 ST.E.128 desc[UR52][R10.64], R32 ;  /* 0x000000200a009985 */ /* 0x0007e8000c101d34 */
[----:B------:R3:W-:Y:S02]  /*7650*/  @!P2 ST.E.128 desc[UR52][R20.64], R36 ;  /* 0x000000241400a985 */ /* 0x0007e4000c101d34 */
.L_x_8619:
[----:B------:R-:W-:Y:S05]  /*7660*/  BSYNC B1 ;  /* 0x0000000000017941 */ /* 0x000fea0003800000 */
.L_x_8618:
[----:B------:R-:W-:Y:S01]  /*7670*/  VIADD R0, R43, 0x60 ;  /* 0x000000602b007836 */ /* 0x000fe20000000000 */
[----:B--2---:R2:W4:Y:S04]  /*7680*/  SHFL.IDX PT, R9, R41, 0x1, 0x1c1f ;  /* 0x003c1f0029097f89 */ /* 0x00452800000e0000 */
[----:B------:R-:W-:Y:S01]  /*7690*/  ISETP.GE.AND P0, PT, R0, R42, PT ;  /* 0x0000002a0000720c */ /* 0x000fe20003f06270 */
[----:B-1----:R2:W1:-:S12]  /*76a0*/  SHFL.IDX PT, R8, R40, 0x1, 0x1c1f ;  /* 0x003c1f0028087f89 */ /* 0x00245800000e0000 */
[----:B--2---:R-:W-:Y:S05]  /*76b0*/  @P0 BRA `(.L_x_8620) ;  /* 0x0000000800cc0947 */ /* 0x004fea0003800000 */
[----:B------:R-:W-:Y:S02]  /*76c0*/  ULDC UR4, c[0x0][0xac8] ;  /* 0x0002b20000047ab9 */ /* 0x000fe40000000800 */
[----:B------:R-:W-:Y:S02]  /*76d0*/  ISETP.GE.AND P2, PT, R17, UR4, PT ;  /* 0x0000000411007c0c */ /* 0x000fe4000bf46270 */
[----:B------:R-:W-:-:S11]  /*76e0*/  ISETP.GE.AND P1, PT, R16, UR4, PT ;  /* 0x0000000410007c0c */ /* 0x000fd6000bf26270 */
[C---:B-1-3--:R-:W-:Y:S02]  /*76f0*/  @!P2 LEA R10, P0, R17.reuse, R8, 0x1 ;  /* 0x00000008110aa211 */ /* 0x04afe400078008ff */
[----:B0---4-:R-:W-:Y:S02]  /*7700*/  @!P1 IMAD.WIDE R2, R16, 0x2, R8 ;  /* 0x0000000210029825 */ /* 0x011fe400078e0208 */
[----:B------:R-:W-:Y:S02]  /*7710*/  @!P2 LEA.HI.X R11, R17, R9, R45, 0x1, P0 ;  /* 0x00000009110ba211 */ /* 0x000fe400000f0c2d */
[----:B------:R-:W-:Y:S01]  /*7720*/  ISETP.GE.AND P0, PT, R18, UR4, PT ;  /* 0x0000000412007c0c */ /* 0x000fe2000bf06270 */
[----:B-----5:R2:W-:Y:S04]  /*7730*/  @!P1 ST.E.128 desc[UR52][R2.64], R4 ;  /* 0x0000000402009985 */ /* 0x0205e8000c101d34 */
[----:B------:R2:W-:Y:S08]  /*7740*/  @!P2 ST.E.128 desc[UR52][R10.64], R24 ;  /* 0x000000180a00a985 */ /* 0x0005f0000c101d34 */
[----:B------:R-:W-:Y:S05]  /*7750*/  @P0 BRA `(.L_x_8620) ;  /* 0x0000000800a40947 */ /* 0x000fea0003800000 */
[----:B--2---:R-:W-:-:S04]  /*7760*/  LEA R2, P0, R18, R8, 0x1 ;  /* 0x0000000812027211 */ /* 0x004fc800078008ff */
[----:B------:R-:W-:-:S05]  /*7770*/  LEA.HI.X R3, R18, R9, R157, 0x1, P0 ;  /* 0x0000000912037211 */ /* 0x000fca00000f0c9d */
[----:B------:R0:W-:Y:S01]  /*7780*/  ST.E.128 desc[UR52][R2.64], R28 ;  /* 0x0000001c02007985 */ /* 0x0001e2000c101d34 */
[----:B------:R-:W-:Y:S05]  /*7790*/  BRA `(.L_x_8620) ;  /* 0x0000000800947947 */ /* 0x000fea0003800000 */
.L_x_8616:
        /* <DEDUP_REMOVED lines=37> */
.L_x_8621:
        /* <DEDUP_REMOVED lines=46> */
.L_x_8623:
[----:B------:R-:W-:Y:S05]  /*7cd0*/  BSYNC B1 ;  /* 0x0000000000017941 */ /* 0x000fea0003800000 */
.L_x_8622:
[----:B0-----:R-:W0:Y:S01]  /*7ce0*/  @P0 LDC R3, c[0x0][0xbf0] ;  /* 0x0002fc00ff030b82 */ /* 0x001e220000000800 */
[----:B------:R-:W-:Y:S01]  /*7cf0*/  ULDC.64 UR12, c[0x0][0xaa0] ;  /* 0x0002a800000c7ab9 */ /* 0x000fe20000000a00 */
[----:B------:R-:W-:Y:S01]  /*7d00*/  IMAD.U32 R5, RZ, RZ, UR44 ;  /* 0x0000002cff057e24 */ /* 0x000fe2000f8e00ff */
[----:B------:R-:W-:Y:S01]  /*7d10*/  UIMAD UR8, UR9, UR12, URZ ;  /* 0x0000000c090872a4 */ /* 0x000fe2000f8e023f */
[----:B------:R-:W-:Y:S01]  /*7d20*/  IMAD R2, R19, 0x60, R22 ;  /* 0x0000006013027824 */ /* 0x000fe200078e0216 */
        /* <DEDUP_REMOVED lines=32> */
[----:B------:R-:W-:Y:S02]  /*7f30*/  IMAD.U32 R9, RZ, RZ, UR44 ;  /* 0x0000002cff097e24 */ /* 0x000fe4000f8e00ff */
[----:B------:R-:W-:Y:S02]  /*7f40*/  IMAD R4, R4, UR6, RZ ;  /* 0x0000000604047c24 */ /* 0x000fe4000f8e02ff */
[----:B-----5:R-:W-:Y:S02]  /*7f50*/  IMAD R11, R0, R11, RZ ;  /* 0x0000000b000b7224 */ /* 0x020fe400078e02ff */
[----:B------:R-:W-:Y:S02]  /*7f60*/  IMAD R0, R9, 0xc0, R22 ;  /* 0x000000c009007824 */ /* 0x000fe400078e0216 */
[----:B------:R-:W-:-:S02]  /*7f70*/  IMAD R5, R7, UR7, R4 ;  /* 0x0000000707057c24 */ /* 0x000fc4000f8e0204 */
[----:B------:R-:W-:Y:S01]  /*7f80*/  IMAD.WIDE.U32 R2, R7, UR6, R2 ;  /* 0x0000000607027c25 */ /* 0x000fe2000f8e0002 */
[----:B------:R-:W-:Y:S01]  /*7f90*/  ISETP.GE.AND P0, PT, R0, R11, PT ;  /* 0x0000000b0000720c */ /* 0x000fe20003f06270 */
[----:B------:R-:W-:Y:S02]  /*7fa0*/  ULDC.64 UR6, c[0x0][0xa80] ;  /* 0x0002a00000067ab9 */ /* 0x000fe40000000a00 */
[----:B------:R-:W-:Y:S01]  /*7fb0*/  IMAD.IADD R3, R3, 0x1, R5 ;  /* 0x0000000103037824 */ /* 0x000fe200078e0205 */
[----:B------:R-:W-:-:S04]  /*7fc0*/  LEA R4, P1, R2, UR6, 0x1 ;  /* 0x0000000602047c11 */ /* 0x000fc8000f8208ff */
[----:B------:R-:W-:Y:S02]  /*7fd0*/  LEA.HI.X R5, R2, UR7, R3, 0x1, P1 ;  /* 0x0000000702057c11 */ /* 0x000fe400088f0c03 */
[----:B------:R0:W1:Y:S04]  /*7fe0*/  SHFL.IDX PT, R2, R4, RZ, 0x1c1f ;  /* 0x001c1fff04027589 */ /* 0x00006800000e0000 */
[----:B------:R0:W2:Y:S01]  /*7ff0*/  SHFL.IDX PT, R3, R5, RZ, 0x1c1f ;  /* 0x001c1fff05037589 */ /* 0x0000a200000e0000 */
[----:B------:R-:W-:Y:S05]  /*8000*/  @P0 BRA `(.L_x_8625) ;  /* 0x0000000000300947 */ /* 0x000fea0003800000 */
        /* <DEDUP_REMOVED lines=9> */
[----:B------:R3:W-:Y:S04]  /*80a0*/  @!P2 ST.E.128 desc[UR52][R6.64], RZ ;  /* 0x000000ff0600a985 */ /* 0x0007e8000c101d34 */
[----:B------:R3:W-:Y:S04]  /*80b0*/  @!P3 ST.E.128 desc[UR52][R8.64], RZ ;  /* 0x000000ff0800b985 */ /* 0x0007e8000c101d34 */
[----:B------:R3:W-:Y:S02]  /*80c0*/  @!P4 ST.E.128 desc[UR52][R12.64], RZ ;  /* 0x000000ff0c00c985 */ /* 0x0007e4000c101d34 */
.L_x_8625:
[----:B------:R-:W-:Y:S05]  /*80d0*/  BSYNC B1 ;  /* 0x0000000000017941 */ /* 0x000fea0003800000 */
.L_x_8624:
[----:B------:R-:W-:Y:S01]  /*80e0*/  VIADD R0, R0, 0x60 ;  /* 0x0000006000007836 */ /* 0x000fe20000000000 */
[----:B--2---:R2:W4:Y:S04]  /*80f0*/  SHFL.IDX PT, R3, R5, 0x1, 0x1c1f ;  /* 0x003c1f0005037f89 */ /* 0x00452800000e0000 */
        /* <DEDUP_REMOVED lines=9> */
[----:B0---4-:R-:W-:Y:S01]  /*8190*/  @!P2 IMAD.WIDE R4, R16, 0x2, R2 ;  /* 0x000000021004a825 */ /* 0x011fe200078e0202 */
[-C--:B------:R-:W-:Y:S02]  /*81a0*/  @!P3 LEA.HI.X R7, R17, R3.reuse, R10, 0x1, P0 ;  /* 0x000000031107b211 */ /* 0x080fe400000f0c0a */
[----:B------:R-:W-:Y:S02]  /*81b0*/  @!P4 LEA.HI.X R9, R18, R3, R157, 0x1, P1 ;  /* 0x000000031209c211 */ /* 0x000fe400008f0c9d */
[----:B------:R0:W-:Y:S04]  /*81c0*/  @!P2 ST.E.128 desc[UR52][R4.64], RZ ;  /* 0x000000ff0400a985 */ /* 0x0001e8000c101d34 */
[----:B------:R0:W-:Y:S04]  /*81d0*/  @!P3 ST.E.128 desc[UR52][R6.64], RZ ;  /* 0x000000ff0600b985 */ /* 0x0001e8000c101d34 */
[----:B------:R0:W-:Y:S02]  /*81e0*/  @!P4 ST.E.128 desc[UR52][R8.64], RZ ;  /* 0x000000ff0800c985 */ /* 0x0001e4000c101d34 */
.L_x_8620:
[----:B------:R-:W-:Y:S05]  /*81f0*/  BSYNC B0 ;  /* 0x0000000000007941 */ /* 0x000fea0003800000 */
.L_x_8615:
[----:B------:R-:W-:Y:S02]  /*8200*/  ULDC UR4, c[0x0][0xc3c] ;  /* 0x00030f0000047ab9 */ /* 0x000fe40000000800 */
[----:B------:R-:W-:-:S13]  /*8210*/  ISETP.GE.AND P0, PT, R47, UR4, PT ;  /* 0x000000042f007c0c */ /* 0x000fda000bf06270 */
[----:B------:R-:W-:Y:S05]  /*8220*/  @!P0 BRA `(.L_x_8626) ;  /* 0xffffff8800e88947 */ /* 0x000fea000383ffff */
[----:B------:R-:W-:Y:S05]  /*8230*/  EXIT ;  /* 0x000000000000794d */ /* 0x000fea0003800000 */
.L_x_8589:
        /* <DEDUP_REMOVED lines=19> */
[----:B------:R1:W-:Y:S01]  /*8370*/  STL [R1], R4 ;  /* 0x0000000401007387 */ /* 0x0003e20000100800 */
[----:B------:R-:W-:Y:S06]  /*8380*/  BAR.ARV 0x4, 0x200 ;  /* 0x0108000000007b1d */ /* 0x000fec0000002000 */
[----:B------:R-:W-:Y:S07]  /*8390*/  BRA `(.L_x_8628) ;  /* 0x0000000800307947 */ /* 0x000fee0003800000 */
.L_x_8627:
        /* <DEDUP_REMOVED lines=28> */
[----:B-1----:R-:W-:Y:S02]  /*8560*/  SEL R7, R2, RZ, P5 ;  /* 0x000000ff02077207 */ /* 0x002fe40002800000 */
[----:B------:R-:W1:Y:S03]  /*8570*/  LDC R2, c[0x0][0xc38] ;  /* 0x00030e00ff027b82 */ /* 0x000e660000000800 */
[----:B------:R-:W-:Y:S02]  /*8580*/  IMAD.IADD R11, R8, 0x1, R7 ;  /* 0x00000001080b7824 */ /* 0x000fe400078e0207 */
[----:B------:R-:W-:-:S03]  /*8590*/  IMAD.MOV.U32 R7, RZ, RZ, RZ ;  /* 0x000000ffff077224 */ /* 0x000fc600078e00ff */
[----:B------:R-:W1:Y:S02]  /*85a0*/  SHFL.IDX PT, R9, R11, 0x1f, 0x1f ;  /* 0x03e01f000b097f89 */ /* 0x000e6400000e0000 */
[----:B-1----:R-:W-:-:S04]  /*85b0*/  IMAD R9, R9, R2, RZ ;  /* 0x0000000209097224 */ /* 0x002fc800078e02ff */
[----:B------:R-:W-:Y:S01]  /*85c0*/  IMAD.MOV.U32 R10, RZ, RZ, R9 ;  /* 0x000000ffff0a7224 */ /* 0x000fe200078e0009 */
[----:B0-----:R-:W-:-:S13]  /*85d0*/  ISETP.GT.AND P6, PT, R9, R6, PT ;  /* 0x000000060900720c */ /* 0x001fda0003fc4270 */
[----:B------:R-:W-:Y:S05]  /*85e0*/  @P6 BRA `(.L_x_8629) ;  /* 0x0000000000a46947 */ /* 0x000fea0003800000 */
[----:B------:R-:W-:Y:S01]  /*85f0*/  IMAD.MOV.U32 R9, RZ, RZ, R10 ;  /* 0x000000ffff097224 */ /* 0x000fe200078e000a */
[----:B------:R-:W-:Y:S01]  /*8600*/  UMOV UR45, URZ ;  /* 0x0000003f002d7c82 */ /* 0x000fe20008000000 */
[----:B------:R-:W-:Y:S01]  /*8610*/  ULDC UR6, c[0x0][0xc3c] ;  /* 0x00030f0000067ab9 */ /* 0x000fe20000000800 */
[----:B------:R-:W-:-:S05]  /*8620*/  ULDC UR5, c[0x0][0xc3c] ;  /* 0x00030f0000057ab9 */ /* 0x000fca0000000800 */
.L_x_8633:
        /* <DEDUP_REMOVED lines=14> */
.L_x_8632:
[----:B------:R-:W-:Y:S05]  /*8710*/  BSYNC B0 ;  /* 0x0000000000007941 */ /* 0x000fea0003800000 */
.L_x_8631:
        /* <DEDUP_REMOVED lines=21> */
[----:B------:R-:W-:-:S07]  /*8870*/  IMAD.MOV.U32 R11, RZ, RZ, R13 ;  /* 0x000000ffff0b7224 */ /* 0x000fce00078e000d */
.L_x_8629:
        /* <DEDUP_REMOVED lines=17> */
.L_x_8634:
[----:B0-----:R-:W-:Y:S01]  /*8990*/  IMAD.MOV R9, RZ, RZ, -R3 ;  /* 0x000000ffff097224 */ /* 0x001fe200078e0a03 */
[----:B------:R-:W-:Y:S01]  /*89a0*/  UIADD3 UR45, UR4, UR45, URZ ;  /* 0x0000002d042d7290 */ /* 0x000fe2000fffe03f */
[----:B--2---:R-:W-:Y:S01]  /*89b0*/  IMAD R10, R7, R2, R10 ;  /* 0x00000002070a7224 */ /* 0x004fe200078e020a */
[----:B------:R-:W-:Y:S01]  /*89c0*/  IABS R2, R4 ;  /* 0x0000000400027213 */ /* 0x000fe20000000000 */
[----:B------:R-:W-:Y:S02]  /*89d0*/  IMAD.MOV.U32 R7, RZ, RZ, R9 ;  /* 0x000000ffff077224 */ /* 0x000fe400078e0009 */
[----:B------:R-:W-:Y:S01]  /*89e0*/  IMAD.IADD R9, R6, 0x1, -R10 ;  /* 0x0000000106097824 */ /* 0x000fe200078e0a0a */
[----:B------:R0:W-:Y:S01]  /*89f0*/  STL [R1], R10 ;  /* 0x0000000a01007387 */ /* 0x0001e20000100800 */
[----:B------:R-:W-:-:S03]  /*8a00*/  IMAD R7, R7, R8, RZ ;  /* 0x0000000807077224 */ /* 0x000fc600078e02ff */
[----:B------:R-:W-:Y:S01]  /*8a10*/  IABS R6, R9 ;  /* 0x0000000900067213 */ /* 0x000fe20000000000 */
[----:B0-----:R-:W-:Y:S02]  /*8a20*/  IMAD.MOV R10, RZ, RZ, -R2 ;  /* 0x000000ffff0a7224 */ /* 0x001fe400078e0a02 */
[----:B------:R-:W-:-:S04]  /*8a30*/  IMAD.MOV.U32 R2, RZ, RZ, RZ ;  /* 0x000000ffff027224 */ /* 0x000fc800078e00ff */
[----:B------:R-:W-:-:S04]  /*8a40*/  IMAD.HI.U32 R2, R3, R7, R2 ;  /* 0x0000000703027227 */ /* 0x000fc800078e0002 */
[----:B------:R-:W-:Y:S02]  /*8a50*/  IMAD.MOV.U32 R3, RZ, RZ, R6 ;  /* 0x000000ffff037224 */ /* 0x000fe400078e0006 */
        /* <DEDUP_REMOVED lines=18> */
.L_x_8630:
[----:B------:R0:W-:Y:S01]  /*8b80*/  STL [R1], R6 ;  /* 0x0000000601007387 */ /* 0x0001e20000100800 */
[----:B------:R-:W-:-:S03]  /*8b90*/  UMOV UR36, URZ ;  /* 0x0000003f00247c82 */ /* 0x000fc60008000000 */
[----:B------:R0:W-:Y:S02]  /*8ba0*/  STL [R1+0x4], RZ ;  /* 0x000004ff01007387 */ /* 0x0001e40000100800 */
.L_x_8635:
[----:B------:R-:W3:Y:S04]  /*8bb0*/  LDL R8, [R1+0x4] ;  /* 0x0000040001087983 */ /* 0x000ee80000100800 */
[----:B------:R-:W4:Y:S01]  /*8bc0*/  LDL R4, [R1] ;  /* 0x0000000001047983 */ /* 0x000f220000100800 */
[----:B------:R-:W-:-:S13]  /*8bd0*/  ISETP.NE.AND P0, PT, R5, RZ, PT ;  /* 0x000000ff0500720c */ /* 0x000fda0003f05270 */
[----:B------:R-:W5:Y:S01]  /*8be0*/  @!P0 S2R R3, SR_CgaCtaId ;  /* 0x0000000000038919 */ /* 0x000f620000008800 */
[----:B--2---:R-:W-:Y:S01]  /*8bf0*/  @!P0 MOV R2, 0x400 ;  /* 0x0000040000028802 */ /* 0x004fe20000000f00 */
[----:B0-----:R-:W-:Y:S02]  /*8c00*/  IMAD.U32 R6, RZ, RZ, UR36 ;  /* 0x00000024ff067e24 */ /* 0x001fe4000f8e00ff */
[----:B------:R-:W-:Y:S01]  /*8c10*/  IMAD.U32 R7, RZ, RZ, UR45 ;  /* 0x0000002dff077e24 */ /* 0x000fe2000f8e00ff */
[----:B-----5:R-:W-:Y:S01]  /*8c20*/  @!P0 LEA R2, R3, R2, 0x18 ;  /* 0x0000000203028211 */ /* 0x020fe200078ec0ff */
[----:B---3--:R-:W-:-:S05]  /*8c30*/  IMAD.MOV.U32 R5, RZ, RZ, R8 ;  /* 0x000000ffff057224 */ /* 0x008fca00078e0008 */
[----:B----4-:R2:W-:Y:S01]  /*8c40*/  @!P0 STS.128 [R2+0x19cd0], R4 ;  /* 0x019cd00402008388 */ /* 0x0105e20000000c00 */
[----:B------:R-:W-:Y:S06]  /*8c50*/  BAR.ARV 0x5, 0x200 ;  /* 0x0148000000007b1d */ /* 0x000fec0000002000 */
.L_x_8628:
[----:B------:R-:W-:Y:S01]  /*8c60*/  ULDC UR4, c[0x0][0xc3c] ;  /* 0x00030f0000047ab9 */ /* 0x000fe20000000800 */
[----:B------:R3:W-:Y:S01]  /*8c70*/  STL [R1+0x14], RZ ;  /* 0x000014ff01007387 */ /* 0x0007e20000100800 */
[----:B------:R-:W-:Y:S01]  /*8c80*/  UISETP.GE.AND UP0, UPT, UR45, UR4, UPT ;  /* 0x000000042d00728c */ /* 0x000fe2000bf06270 */
[----:B------:R-:W-:Y:S02]  /*8c90*/  IMAD.MOV.U32 R23, RZ, RZ, 0x1 ;  /* 0x00000001ff177424 */ /* 0x000fe400078e00ff */
[----:B------:R-:W-:-:S03]  /*8ca0*/  IMAD.MOV.U32 R18, RZ, RZ, RZ ;  /* 0x000000ffff127224 */ /* 0x000fc600078e00ff */
[----:B------:R-:W-:-:S13]  /*8cb0*/  PLOP3.LUT P0, PT, PT, PT, UP0, 0x80, 0x0 ;  /* 0x000000000000781c */ /* 0x000fda0003f0f008 */
[----:B---3--:R-:W-:Y:S05]  /*8cc0*/  @P0 BRA `(.L_x_8636) ;  /* 0x0000004400600947 */ /* 0x008fea0003800000 */
[----:B------:R-:W3:Y:S01]  /*8cd0*/  S2R R10, SR_TID.X ;  /* 0x00000000000a7919 */ /* 0x000ee20000002100 */
[----:B------:R-:W4:Y:S01]  /*8ce0*/  S2UR UR5, SR_CgaCtaId ;  /* 0x00000000000579c3 */ /* 0x000f220000008800 */
[----:B------:R-:W-:Y:S01]  /*8cf0*/  IMAD.SHL.U32 R9, R0, 0x800, RZ ;  /* 0x0000080000097824 */ /* 0x000fe200078e00ff */
[----:B------:R-:W-:Y:S01]  /*8d00*/  UMOV UR4, 0x400 ;  /* 0x0000040000047882 */ /* 0x000fe20000000000 */
[----:B------:R-:W-:Y:S01]  /*8d10*/  STL [R1+0x14], RZ ;  /* 0x000014ff01007387 */ /* 0x000fe20000100800 */
[----:B------:R-:W-:Y:S01]  /*8d20*/  IMAD.MOV.U32 R23, RZ, RZ, 0x1 ;  /* 0x00000001ff177424 */ /* 0x000fe200078e00ff */
[----:B------:R-:W-:Y:S01]  /*8d30*/  ULDC UR43, c[0x0][0xc] ;  /* 0x00000300002b7ab9 */ /* 0x000fe20000000800 */
[----:B------:R-:W-:Y:S01]  /*8d40*/  IMAD.MOV.U32 R18, RZ, RZ, RZ ;  /* 0x000000ffff127224 */ /* 0x000fe200078e00ff */
[----:B------:R-:W-:Y:S02]  /*8d50*/  ULOP3.LUT UR38, UR42, 0x1, URZ, 0xfc, !UPT ;  /* 0x000000012a267892 */ /* 0x000fe4000f8efc3f */
[----:B------:R-:W-:Y:S01]  /*8d60*/  ULOP3.LUT UR44, UR42, 0x2, URZ, 0xfc, !UPT ;  /* 0x000000022a2c7892 */ /* 0x000fe2000f8efc3f */
[----:B------:R-:W-:Y:S01]  /*8d70*/  ULDC.64 UR50, c[0x0][0x198] ;  /* 0x0000660000327ab9 */ /* 0x000fe20000000a00 */
[----:B----4-:R-:W-:-:S06]  /*8d80*/  ULEA UR4, UR5, UR4, 0x18 ;  /* 0x0000000405047291 */ /* 0x010fcc000f8ec03f */
[----:B------:R-:W-:Y:S01]  /*8d90*/  IMAD.U32 R16, RZ, RZ, UR4 ;  /* 0x00000004ff107e24 */ /* 0x000fe2000f8e00ff */
[C---:B---3--:R-:W-:Y:S01]  /*8da0*/  LOP3.LUT R8, R10.reuse, 0x7f, RZ, 0xc0, !PT ;  /* 0x0000007f0a087812 */ /* 0x048fe200078ec0ff */
[C---:B0-----:R-:W-:Y:S01]  /*8db0*/  IMAD.SHL.U32 R3, R10.reuse, 0x20, RZ ;  /* 0x000000200a037824 */ /* 0x041fe200078e00ff */
[----:B-12---:R-:W-:Y:S01]  /*8dc0*/  SHF.R.U32.HI R4, RZ, 0x1, R10 ;  /* 0x00000001ff047819 */ /* 0x006fe2000001160a */
[C---:B------:R-:W-:Y:S01]  /*8dd0*/  IMAD.SHL.U32 R2, R10.reuse, 0x10, RZ ;  /* 0x000000100a027824 */ /* 0x040fe200078e00ff */
[----:B------:R-:W-:Y:S01]  /*8de0*/  LOP3.LUT P0, RZ, R10, 0x4, RZ, 0xc0, !PT ;  /* 0x000000040aff7812 */ /* 0x000fe2000780c0ff */
[----:B------:R-:W-:Y:S01]  /*8df0*/  IMAD.SHL.U32 R6, R8, 0x10, RZ ;  /* 0x0000001008067824 */ /* 0x000fe200078e00ff */
[C---:B------:R-:W-:Y:S01]  /*8e00*/  LOP3.LUT R5, R3.reuse, 0x360, RZ, 0xc0, !PT ;  /* 0x0000036003057812 */ /* 0x040fe200078ec0ff */
[C---:B------:R-:W-:Y:S01]  /*8e10*/  IMAD.SHL.U32 R11, R10.reuse, 0x2, RZ ;  /* 0x000000020a0b7824 */ /* 0x040fe200078e00ff */
[----:B------:R-:W-:Y:S01]  /*8e20*/  LOP3.LUT R3, R3, 0x80, RZ, 0xc0, !PT ;  /* 0x0000008003037812 */ /* 0x000fe200078ec0ff */
[----:B------:R-:W-:Y:S01]  /*8e30*/  IMAD.SHL.U32 R0, R10, 0x80, RZ ;  /* 0x000000800a007824 */ /* 0x000fe200078e00ff */
[----:B------:R-:W-:Y:S01]  /*8e40*/  LOP3.LUT R7, R2, 0x60, RZ, 0xc0, !PT ;  /* 0x0000006002077812 */ /* 0x000fe200078ec0ff */
[----:B------:R-:W-:Y:S01]  /*8e50*/  IMAD.SHL.U32 R22, R10, 0x4, RZ ;  /* 0x000000040a167824 */ /* 0x000fe200078e00ff */
[----:B------:R-:W-:-:S02]  /*8e60*/  LOP3.LUT R3, R3, 0x10, R4, 0xf8, !PT ;  /* 0x0000001003037812 */ /* 0x000fc400078ef804 */
[----:B------:R-:W-:Y:S02]  /*8e70*/  LOP3.LUT R4, R4, 0x20, RZ, 0xc0, !PT ;  /* 0x0000002004047812 */ /* 0x000fe400078ec0ff */
[--C-:B------:R-:W-:Y:S02]  /*8e80*/  LOP3.LUT R5, R5, 0x400, R6.reuse, 0xf8, !PT ;  /* 0x0000040005057812 */ /* 0x100fe400078ef806 */
[----:B------:R-:W-:Y:S02]  /*8e90*/  LOP3.LUT R13, R7, 0x700, R6, 0xf8, !PT ;  /* 0x00000700070d7812 */ /* 0x000fe400078ef806 */
[----:B------:R-:W-:Y:S02]  /*8ea0*/  LOP3.LUT R6, R2, 0x90, RZ, 0xc0, !PT ;  /* 0x0000009002067812 */ /* 0x000fe400078ec0ff */
[----:B------:R-:W-:Y:S02]  /*8eb0*/  LOP3.LUT R7, R4, 0x10, R10, 0xf8, !PT ;  /* 0x0000001004077812 */ /* 0x000fe400078ef80a */
[----:B------:R-:W-:-:S02]  /*8ec0*/  LOP3.LUT R6, R6, 0x10, R11, 0x78, !PT ;  /* 0x0000001006067812 */ /* 0x000fc400078e780b */
[----:B------:R-:W-:Y:S02]  /*8ed0*/  LOP3.LUT R4, R0, 0x400, RZ, 0xc0, !PT ;  /* 0x0000040000047812 */ /* 0x000fe400078ec0ff */
[----:B------:R-:W-:Y:S01]  /*8ee0*/  LOP3.LUT R7, R7, 0x380, R0, 0xf8, !PT ;  /* 0x0000038007077812 */ /* 0x000fe200078ef800 */
[----:B------:R-:W-:Y:S01]  /*8ef0*/  IMAD.SHL.U32 R0, R10, 0x40, RZ ;  /* 0x000000400a007824 */ /* 0x000fe200078e00ff */
[----:B------:R-:W-:Y:S02]  /*8f00*/  LOP3.LUT R22, R3, 0x10, R22, 0x78, !PT ;  /* 0x0000001003167812 */ /* 0x000fe400078e7816 */
[----:B------:R-:W-:Y:S02]  /*8f10*/  LOP3.LUT R13, R13, R6, RZ, 0xfc, !PT ;  /* 0x000000060d0d7212 */ /* 0x000fe400078efcff */
[----:B------:R-:W-:Y:S02]  /*8f20*/  SHF.R.U32.HI R3, RZ, 0x1, R8 ;  /* 0x00000001ff037819 */ /* 0x000fe40000011608 */
[----:B------:R-:W-:-:S02]  /*8f30*/  LOP3.LUT R4, R4, 0x800, R9, 0xf8, !PT ;  /* 0x0000080004047812 */ /* 0x000fc400078ef809 */
[----:B------:R-:W-:Y:S02]  /*8f40*/  LOP3.LUT R7, R7, 0x70, R2, 0x78, !PT ;  /* 0x0000007007077812 */ /* 0x000fe400078e7802 */
[----:B------:R-:W-:Y:S01]  /*8f50*/  LOP3.LUT R3, R3, 0x40, R0, 0xf8, !PT ;  /* 0x0000004003037812 */ /* 0x000fe200078ef800 */
[----:B------:R-:W-:Y:S01]  /*8f60*/  IMAD.IADD R0, R16, 0x1, R13 ;  /* 0x0000000110007824 */ /* 0x000fe200078e020d */
[----:B------:R-:W-:Y:S02]  /*8f70*/  LOP3.LUT R24, R4, R7, RZ, 0xfc, !PT ;  /* 0x0000000704187212 */ /* 0x000fe400078efcff */
[----:B------:R-:W-:Y:S02]  /*8f80*/  LOP3.LUT R22, R5, R22, RZ, 0xfc, !PT ;  /* 0x0000001605167212 */ /* 0x000fe400078efcff */
[----:B------:R-:W-:Y:S01]  /*8f90*/  LOP3.LUT R2, R2, 0x10, RZ, 0xc0, !PT ;  /* 0x0000001002027812 */ /* 0x000fe200078ec0ff */
[C---:B------:R-:W-:Y:S01]  /*8fa0*/  VIADD R27, R24.reuse, 0x40 ;  /* 0x00000040181b7836 */ /* 0x040fe20000000000 */
[----:B------:R0:W-:Y:S01]  /*8fb0*/  STL [R1+0x10], R0 ;  /* 0x0000100001007387 */ /* 0x0001e20000100800 */
[----:B------:R-:W-:Y:S01]  /*8fc0*/  @P0 VIADD R27, R24, 0xffffffc0 ;  /* 0xffffffc0181b0836 */ /* 0x000fe20000000000 */
[----:B------:R-:W-:-:S02]  /*8fd0*/  LOP3.LUT R3, R2, 0x20, RZ, 0xfc, !PT ;  /* 0x0000002002037812 */ /* 0x000fc400078efcff */
[C---:B------:R-:W-:Y:S02]  /*8fe0*/  LOP3.LUT R29, R22.reuse, 0x1800, RZ, 0xfc, !PT ;  /* 0x00001800161d7812 */ /* 0x040fe400078efcff */
[----:B------:R-:W-:Y:S02]  /*8ff0*/  LOP3.LUT R28, R22, 0x2800, RZ, 0xfc, !PT ;  /* 0x00002800161c7812 */ /* 0x000fe400078efcff */
[----:B0-----:R-:W-:-:S07]  /*9000*/  LOP3.LUT R0, R2, 0x40, RZ, 0xfc, !PT ;  /* 0x0000004002007812 */ /* 0x001fce00078efcff */
.L_x_8709:
        /* <DEDUP_REMOVED lines=42> */
[----:B------:R-:W-:-:S04]  /*92b0*/  IMAD.U32 R5, RZ, RZ, UR7 ;  /* 0x00000007ff057e24 */ /* 0x000fc8000f8e00ff */
[----:B------:R0:W5:Y:S04]  /*92c0*/  @P0 LDG.E R7, desc[UR52][R2.64] ;  /* 0x0000003402070981 */ /* 0x000168000c1e1900 */
[----:B--2---:R1:W-:Y:S04]  /*92d0*/  STL [R1+0x8], R0 ;  /* 0x0000080001007387 */ /* 0x0043e80000100800 */
[----:B-1----:R0:W5:Y:S01]  /*92e0*/  @P1 LDG.E R0, desc[UR52][R4.64] ;  /* 0x0000003404001981 */ /* 0x002162000c1e1900 */
[----:B------:R-:W-:Y:S01]  /*92f0*/  UMOV UR40, URZ ;  /* 0x0000003f00287c82 */ /* 0x000fe20008000000 */
[----:B---3--:R-:W-:Y:S01]  /*9300*/  @P2 R2UR UR40, R6 ;  /* 0x00000000062822ca */ /* 0x008fe200000e0000 */
[----:B------:R-:W-:-:S14]  /*9310*/  @P3 BRA `(.L_x_8637) ;  /* 0x0000000000143947 */ /* 0x000fdc0003800000 */
[----:B------:R-:W-:Y:S05]  /*9320*/  @!P0 BRA `(.L_x_8637) ;  /* 0x0000000000108947 */ /* 0x000fea0003800000 */
[----:B------:R-:W0:Y:S04]  /*9330*/  LDG.E R9, desc[UR52][R2.64] ;  /* 0x0000003402097981 */ /* 0x000e28000c1e1900 */
[----:B------:R-:W0:Y:S02]  /*9340*/  LDG.E R6, desc[UR52][R2.64+0x4] ;  /* 0x0000043402067981 */ /* 0x000e24000c1e1900 */
[----:B0-----:R-:W-:-:S05]  /*9350*/  IMAD.IADD R2, R6, 0x1, -R9 ;  /* 0x0000000106027824 */ /* 0x001fca00078e0a09 */
[----:B------:R1:W-:Y:S02]  /*9360*/  STL [R1+0x8], R2 ;  /* 0x0000080201007387 */ /* 0x0003e40000100800 */
.L_x_8637:
[----:B------:R-:W-:Y:S01]  /*9370*/  UMOV UR54, URZ ;  /* 0x0000003f00367c82 */ /* 0x000fe20008000000 */
[----:B------:R-:W-:Y:S01]  /*9380*/  ULDC.64 UR6, c[0x0][0xa20] ;  /* 0x0002880000067ab9 */ /* 0x000fe20000000a00 */
[----:B-----5:R-:W-:Y:S01]  /*9390*/  @P0 R2UR UR54, R7 ;  /* 0x00000000073602ca */ /* 0x020fe200000e0000 */
[----:B------:R-:W-:Y:S01]  /*93a0*/  UMOV UR41, URZ ;  /* 0x0000003f00297c82 */ /* 0x000fe20008000000 */
[----:B------:R-:W-:Y:S01]  /*93b0*/  ISETP.NE.U32.AND P0, PT, RZ, UR6, PT ;  /* 0x00000006ff007c0c */ /* 0x000fe2000bf05070 */
[----:B------:R-:W-:Y:S01]  /*93c0*/  ULDC.64 UR4, c[0x0][0x418] ;  /* 0x0001060000047ab9 */ /* 0x000fe20000000a00 */
[----:B------:R-:W-:Y:S01]  /*93d0*/  @P1 R2UR UR41, R0 ;  /* 0x00000000002912ca */ /* 0x000fe200000e0000 */
[----:B------:R-:W-:Y:S01]  /*93e0*/  UISETP.NE.U32.AND UP0, UPT, UR4, URZ, UPT ;  /* 0x0000003f0400728c */ /* 0x000fe2000bf05070 */
[----:B------:R-:W-:Y:S01]  /*93f0*/  ISETP.NE.AND.EX P0, PT, RZ, UR7, PT, P0 ;  /* 0x00000007ff007c0c */ /* 0x000fe2000bf05300 */
[----:B------:R-:W-:Y:S01]  /*9400*/  IMAD.U32 R25, RZ, RZ, UR46 ;  /* 0x0000002eff197e24 */ /* 0x000fe2000f8e00ff */
[----:B------:R-:W-:Y:S01]  /*9410*/  ULDC UR4, c[0x0][0x424] ;  /* 0x0001090000047ab9 */ /* 0x000fe20000000800 */
[----:B------:R-:W-:-:S03]  /*9420*/  UISETP.NE.AND.EX UP0, UPT, UR5, URZ, UPT, UP0 ;  /* 0x0000003f0500728c */ /* 0x000fc6000bf05300 */
[----:B------:R-:W-:Y:S01]  /*9430*/  ULDC UR5, c[0x0][0x2f0] ;  /* 0x0000bc0000057ab9 */ /* 0x000fe20000000800 */
[----:B------:R-:W-:-:S04]  /*9440*/  USEL UR4, UR4, 0x1, UP0 ;  /* 0x0000000104047887 */ /* 0x000fc80008000000 */
[----:B------:R-:W-:Y:S02]  /*9450*/  UIMAD UR4, UR4, UR5, URZ ;  /* 0x00000005040472a4 */ /* 0x000fe4000f8e023f */
[----:B------:R-:W-:Y:S01]  /*9460*/  UIADD3 UR41, UR41, UR40, URZ ;  /* 0x0000002829297290 */ /* 0x000fe2000fffe03f */
[----:B------:R-:W-:Y:S11]  /*9470*/  @!P0 BRA `(.L_x_8638) ;  /* 0x00000000001c8947 */ /* 0x000ff60003800000 */
[----:B------:R-:W-:-:S04]  /*9480*/  UIADD3 UR4, UP0, UR47, UR6, URZ ;  /* 0x000000062f047290 */ /* 0x000fc8000ff1e03f */
[----:B------:R-:W-:Y:S02]  /*9490*/  UIADD3.X UR5, UR49, UR7, URZ, UP0, !UPT ;  /* 0x0000000731057290 */ /* 0x000fe400087fe43f */
[----:B01----:R-:W-:-:S04]  /*94a0*/  IMAD.U32 R2, RZ, RZ, UR4 ;  /* 0x00000004ff027e24 */ /* 0x003fc8000f8e00ff */
[----:B------:R-:W-:-:S05]  /*94b0*/  IMAD.U32 R3, RZ, RZ, UR5 ;  /* 0x00000005ff037e24 */ /* 0x000fca000f8e00ff */
[----:B------:R-:W2:Y:S02]  /*94c0*/  LDG.E R2, desc[UR52][R2.64] ;  /* 0x0000003402027981 */ /* 0x000ea4000c1e1900 */
[----:B--2---:R-:W-:Y:S01]  /*94d0*/  R2UR UR4, R2 ;  /* 0x00000000020472ca */ /* 0x004fe200000e0000 */
[----:B------:R-:W-:-:S14]  /*94e0*/  BRA `(.L_x_8639) ;  /* 0x0000000000187947 */ /* 0x000fdc0003800000 */
.L_x_8638:
[----:B------:R-:W-:Y:S05]  /*94f0*/  @!P1 BRA `(.L_x_8639) ;  /* 0x0000000000149947 */ /* 0x000fea0003800000 */
[----:B01----:R-:W2:Y:S04]  /*9500*/  LDG.E R2, desc[UR52][R4.64] ;  /* 0x0000003404027981 */ /* 0x003ea8000c1e1900 */
[----:B------:R-:W3:Y:S01]  /*9510*/  LDG.E R0, desc[UR52][R4.64+0x4] ;  /* 0x0000043404007981 */ /* 0x000ee2000c1e1900 */
[----:B--2---:R-:W-:Y:S02]  /*9520*/  R2UR UR5, R2 ;  /* 0x00000000020572ca */ /* 0x004fe400000e0000 */
[----:B---3--:R-:W-:-:S13]  /*9530*/  R2UR UR4, R0 ;  /* 0x00000000000472ca */ /* 0x008fda00000e0000 */
[----:B------:R-:W-:-:S12]  /*9540*/  UIADD3 UR4, -UR5, UR4, URZ ;  /* 0x0000000405047290 */ /* 0x000fd8000fffe13f */
.L_x_8639:
[----:B------:R-:W-:Y:S01]  /*9550*/  UIADD3 UR40, -UR40, UR4, URZ ;  /* 0x0000000428287290 */ /* 0x000fe2000fffe13f */
[----:B------:R-:W-:Y:S03]  /*9560*/  BSSY B7, `(.L_x_8640) ;  /* 0x0000329000077945 */ /* 0x000fe60003800000 */
[----:B------:R-:W-:Y:S02]  /*9570*/  UIADD3 UR39, UR40, 0x7f, URZ ;  /* 0x0000007f28277890 */ /* 0x000fe4000fffe03f */
[----:B------:R-:W-:Y:S02]  /*9580*/  ISETP.LT.AND P0, PT, RZ, UR40, PT ;  /* 0x00000028ff007c0c */ /* 0x000fe4000bf01270 */
[----:B------:R-:W-:-:S04]  /*9590*/  USHF.R.S32.HI UR4, URZ, 0x1f, UR39 ;  /* 0x0000001f3f047899 */ /* 0x000fc80008011427 */
[----:B------:R-:W-:-:S07]  /*95a0*/  ULEA.HI UR39, UR4, UR39, URZ, 0x7 ;  /* 0x0000002704277291 */ /* 0x000fce000f8f383f */
[----:B------:R-:W-:Y:S05]  /*95b0*/  @P0 BRA `(.L_x_8641) ;  /* 0x0000000000480947 */ /* 0x000fea0003800000 */
[----:B------:R-:W2:Y:S02]  /*95c0*/  S2R R0, SR_TID.X ;  /* 0x0000000000007919 */ /* 0x000ea40000002100 */
[----:B--2---:R-:W-:-:S04]  /*95d0*/  LOP3.LUT R0, R0, 0x7f, RZ, 0xc0, !PT ;  /* 0x0000007f00007812 */ /* 0x004fc800078ec0ff */
[----:B------:R-:W-:-:S13]  /*95e0*/  ISETP.NE.AND P0, PT, R0, RZ, PT ;  /* 0x000000ff0000720c */ /* 0x000fda0003f05270 */
[----:B------:R-:W-:Y:S05]  /*95f0*/  @P0 BRA `(.L_x_8642) ;  /* 0x00000030007c0947 */ /* 0x000fea0003800000 */
[----:B0-----:R-:W0:Y:S01]  /*9600*/  S2R R5, SR_LANEID ;  /* 0x0000000000057919 */ /* 0x001e220000000000 */
[----:B------:R-:W-:Y:S01]  /*9610*/  VOTEU.ANY UR4, UPT, PT ;  /* 0x0000000000047886 */ /* 0x000fe200038e0100 */
[----:B-1----:R-:W1:Y:S01]  /*9620*/  LDC.64 R2, c[0x0][0xc60] ;  /* 0x00031800ff027b82 */ /* 0x002e620000000a00 */
[----:B------:R-:W0:Y:S02]  /*9630*/  FLO.U32 R0, UR4 ;  /* 0x0000000400007d00 */ /* 0x000e2400080e0000 */
[----:B0-----:R-:W-:-:S06]  /*9640*/  ISETP.EQ.U32.AND P0, PT, R0, R5, PT ;  /* 0x000000050000720c */ /* 0x001fcc0003f02070 */
[----:B------:R-:W1:Y:S07]  /*9650*/  POPC R5, UR4 ;  /* 0x0000000400057d09 */ /* 0x000e6e0008000000 */
[----:B-1----:R-:W2:Y:S01]  /*9660*/  @P0 ATOMG.E.ADD.STRONG.GPU PT, R3, desc[UR52][R2.64], R5 ;  /* 0x00000005020309a8 */ /* 0x002ea200081ee1f4 */
[----:B------:R-:W0:Y:S02]  /*9670*/  S2R R4, SR_LTMASK ;  /* 0x0000000000047919 */ /* 0x000e240000003900 */
[----:B0-----:R-:W-:-:S04]  /*9680*/  LOP3.LUT R4, R4, UR4, RZ, 0xc0, !PT ;  /* 0x0000000404047c12 */ /* 0x001fc8000f8ec0ff */
[----:B------:R-:W0:Y:S01]  /*9690*/  POPC R7, R4 ;  /* 0x0000000400077309 */ /* 0x000e220000000000 */
[----:B--2---:R-:W0:Y:S02]  /*96a0*/  SHFL.IDX PT, R0, R3, R0, 0x1f ;  /* 0x00001f0003007589 */ /* 0x004e2400000e0000 */
[----:B0-----:R-:W-:-:S05]  /*96b0*/  IADD3 R0, R0, UR43, R7 ;  /* 0x0000002b00007c10 */ /* 0x001fca000fffe007 */
[----:B------:R2:W-:Y:S01]  /*96c0*/  STL [R1], R0 ;  /* 0x0000000001007387 */ /* 0x0005e20000100800 */
[----:B------:R-:W-:Y:S05]  /*96d0*/  BRA `(.L_x_8642) ;  /* 0x0000003000447947 */ /* 0x000fea0003800000 */
.L_x_8641:
        /* <DEDUP_REMOVED lines=20> */
.L_x_8644:
[----:B------:R-:W-:Y:S05]  /*9820*/  BSYNC B6 ;  /* 0x0000000000067941 */ /* 0x000fea0003800000 */
.L_x_8643:
        /* <DEDUP_REMOVED lines=24> */
.L_x_8646:
[----:B------:R-:W-:Y:S05]  /*99b0*/  BSYNC B6 ;  /* 0x0000000000067941 */ /* 0x000fea0003800000 */
.L_x_8645:
        /* <DEDUP_REMOVED lines=20> */
.L_x_8648:
[----:B------:R-:W-:Y:S05]  /*9b00*/  BSYNC B6 ;  /* 0x0000000000067941 */ /* 0x000fea0003800000 */
.L_x_8647:
        /* <DEDUP_REMOVED lines=19> */
.L_x_8650:
[----:B------:R-:W-:Y:S05]  /*9c40*/  BSYNC B6 ;  /* 0x0000000000067941 */ /* 0x000fea0003800000 */
.L_x_8649:
        /* <DEDUP_REMOVED lines=8> */
[----:B--2---:R-:W0:Y:S01]  /*9cd0*/  S2R R17, SR_TID.X ;  /* 0x0000000000117919 */ /* 0x004e220000002100 */
        /* <DEDUP_REMOVED lines=8> */
[----:B--2---:R-:W-:Y:S02]  /*9d60*/  SHF.R.S32.HI R26, RZ, 0x1f, R25 ;  /* 0x0000001fff1a7819 */ /* 0x004fe40000011419 */
[----:B------:R-:W-:Y:S01]  /*9d70*/  SEL R17, R25, RZ, !P0 ;  /* 0x000000ff19117207 */ /* 0x000fe20004000000 */
[----:B------:R-:W-:Y:S08]  /*9d80*/  BRA.DIV UR4, `(.L_x_8651) ;  /* 0x0000003a049c7947 */ /* 0x000ff0000b800000 */
[----:B------:R0:W1:Y:S02]  /*9d90*/  SHFL.IDX PT, R14, R20, RZ, 0x1f ;  /* 0x00001fff140e7589 */ /* 0x00006400000e0000 */
.L_x_8728:
[----:B------:R-:W2:Y:S01]  /*9da0*/  LDL.LU R0, [R1+0xc] ;  /* 0x00000c0001007983 */ /* 0x000ea20000300800 */
[----:B------:R-:W-:Y:S02]  /*9db0*/  PLOP3.LUT P1, PT, PT, PT, PT, 0x8, 0x0 ;  /* 0x000000000000781c */ /* 0x000fe40003f2e170 */
[----:B-1----:R-:W-:Y:S02]  /*9dc0*/  ISETP.NE.AND P0, PT, R14, RZ, PT ;  /* 0x000000ff0e00720c */ /* 0x002fe40003f05270 */
[----:B--2---:R-:W-:-:S09]  /*9dd0*/  LOP3.LUT R0, R0, 0xfffffffe, RZ, 0xc0, !PT ;  /* 0xfffffffe00007812 */ /* 0x004fd200078ec0ff */
        /* <DEDUP_REMOVED lines=8> */
.L_x_8731:
        /* <DEDUP_REMOVED lines=21> */
.L_x_8654:
[----:B------:R-:W-:Y:S01]  /*9fb0*/  IMAD R4, R18, 0x8, R16 ;  /* 0x0000000812047824 */ /* 0x000fe200078e0210 */
[----:B-1----:R-:W-:Y:S01]  /*9fc0*/  SHF.L.U32 R3, R23, 0x1f, RZ ;  /* 0x0000001f17037819 */ /* 0x002fe200000006ff */
[----:B------:R-:W1:Y:S03]  /*9fd0*/  S2R R2, SR_TID.X ;  /* 0x0000000000027919 */ /* 0x000e660000002100 */
[----:B------:R-:W2:Y:S01]  /*9fe0*/  SYNCS.PHASECHK.TRANS64.TRYWAIT P0, [R4+URZ+0x19c80], R3 ;  /* 0x019c8003040075a7 */ /* 0x000ea2000800017f */
[----:B-1----:R-:W-:-:S04]  /*9ff0*/  LOP3.LUT R2, R2, 0x7f, RZ, 0xc0, !PT ;  /* 0x0000007f02027812 */ /* 0x002fc800078ec0ff */
[----:B------:R-:W-:Y:S01]  /*a000*/  ISETP.NE.AND P1, PT, R2, RZ, PT ;  /* 0x000000ff0200720c */ /* 0x000fe20003f25270 */
[----:B--2---:R-:W-:-:S12]  /*a010*/  @!P0 BRA `(.L_x_8655) ;  /* 0x0000003800388947 */ /* 0x004fd80003800000 */
.L_x_8732:
        /* <DEDUP_REMOVED lines=8> */
.L_x_8656:
[----:B------:R-:W-:Y:S01]  /*a0a0*/  IMAD R2, R18, 0x3000, R16 ;  /* 0x0000300012027824 */ /* 0x000fe200078e0210 */
[----:B------:R-:W-:Y:S01]  /*a0b0*/  R2UR UR33, R4 ;  /* 0x00000000042172ca */ /* 0x000fe200000e0000 */
[----:B------:R-:W-:Y:S01]  /*a0c0*/  UIADD3 UR4, UP0, UR50, 0x470, URZ ;  /* 0x0000047032047890 */ /* 0x000fe2000ff1e03f */
[----:B------:R-:W-:Y:S01]  /*a0d0*/  LEA R0, R0, UR41, 0x7 ;  /* 0x0000002900007c11 */ /* 0x000fe2000f8e38ff */
[----:B------:R-:W-:Y:S01]  /*a0e0*/  UMOV UR6, 0x0 ;  /* 0x0000000000067882 */ /* 0x000fe20000000000 */
[----:B------:R-:W-:Y:S01]  /*a0f0*/  R2UR UR8, R2 ;  /* 0x00000000020872ca */ /* 0x000fe200000e0000 */
[----:B------:R-:W-:Y:S01]  /*a100*/  UIADD3.X UR5, URZ, UR51, URZ, UP0, !UPT ;  /* 0x000000333f057290 */ /* 0x000fe200087fe43f */
[----:B-----5:R-:W-:Y:S01]  /*a110*/  R2UR UR37, R17 ;  /* 0x00000000112572ca */ /* 0x020fe200000e0000 */
[----:B------:R-:W-:Y:S01]  /*a120*/  UMOV UR7, 0x14f00000 ;  /* 0x14f0000000077882 */ /* 0x000fe20000000000 */
[----:B------:R-:W-:Y:S01]  /*a130*/  R2UR UR35, R0 ;  /* 0x00000000002372ca */ /* 0x000fe200000e0000 */
[----:B------:R-:W-:Y:S01]  /*a140*/  UMOV UR34, URZ ;  /* 0x0000003f00227c82 */ /* 0x000fe20008000000 */
[----:B------:R-:W-:Y:S01]  /*a150*/  UMOV UR18, 0x20 ;  /* 0x0000002000127882 */ /* 0x000fe20000000000 */
[----:B------:R-:W-:Y:S01]  /*a160*/  UMOV UR20, UR36 ;  /* 0x0000002400147c82 */ /* 0x000fe20008000000 */
[----:B------:R-:W-:Y:S01]  /*a170*/  UMOV UR10, 0x40 ;  /* 0x00000040000a7882 */ /* 0x000fe20000000000 */
[----:B------:R-:W-:Y:S01]  /*a180*/  UIADD3 UR33, UR33, 0x19c70, URZ ;  /* 0x00019c7021217890 */ /* 0x000fe2000fffe03f */
[----:B------:R-:W-:-:S03]  /*a190*/  UMOV UR12, UR36 ;  /* 0x00000024000c7c82 */ /* 0x000fc60008000000 */
        /* <DEDUP_REMOVED lines=14> */
.L_x_8733:
        /* <DEDUP_REMOVED lines=8> */
.L_x_8658:
        /* <DEDUP_REMOVED lines=33> */
.L_x_8652:
[----:B------:R-:W-:Y:S05]  /*a510*/  WARPSYNC.ALL ;  /* 0x0000000000007948 */ /* 0x000fea0003800000 */
[----:B-1----:R-:W-:Y:S01]  /*a520*/  VIADD R0, R16, 0xf000 ;  /* 0x0000f00010007836 */ /* 0x002fe20000000000 */
        /* <DEDUP_REMOVED lines=31> */
[----:B-1----:R-:W-:Y:S05]  /*a720*/  CALL.ABS.NOINC R2 ;  /* 0x0000000002007343 */ /* 0x002fea0003c00000 */
.L_x_8660:
[----:B------:R-:W-:Y:S05]  /*a730*/  BSYNC B6 ;  /* 0x0000000000067941 */ /* 0x000fea0003800000 */
.L_x_8659:
[----:B------:R-:W2:Y:S01]  /*a740*/  LDL R21, [R1+0x4] ;  /* 0x0000040001157983 */ /* 0x000ea20000100800 */
[----:B------:R-:W1:Y:S01]  /*a750*/  LDC R9, c[0x0][0x448] ;  /* 0x00011200ff097b82 */ /* 0x000e620000000800 */
[----:B------:R-:W-:Y:S01]  /*a760*/  ULDC.64 UR8, c[0x0][0x2d8] ;  /* 0x0000b60000087ab9 */ /* 0x000fe20000000a00 */
[----:B------:R-:W0:Y:S01]  /*a770*/  S2R R2, SR_TID.X ;  /* 0x0000000000027919 */ /* 0x000e220000002100 */
[----:B------:R-:W-:Y:S01]  /*a780*/  UMOV UR48, UR56 ;  /* 0x0000003800307c82 */ /* 0x000fe20008000000 */
[----:B------:R-:W-:Y:S01]  /*a790*/  ULDC.64 UR10, c[0x0][0x280] ;  /* 0x0000a000000a7ab9 */ /* 0x000fe20000000a00 */
[----:B-1----:R-:W-:Y:S01]  /*a7a0*/  ISETP.NE.AND P0, PT, R9, 0x1, PT ;  /* 0x000000010900780c */ /* 0x002fe20003f05270 */
[----:B------:R-:W-:Y:S01]  /*a7b0*/  UIMAD UR6, UR47, UR8, URZ ;  /* 0x000000082f0672a4 */ /* 0x000fe2000f8e023f */
[----:B0-----:R-:W-:-:S11]  /*a7c0*/  LOP3.LUT R20, R2, 0x7f, RZ, 0xc0, !PT ;  /* 0x0000007f02147812 */ /* 0x001fd600078ec0ff */
[----:B------:R-:W0:Y:S01]  /*a7d0*/  @P0 LDC R3, c[0x0][0x44c] ;  /* 0x00011300ff030b82 */ /* 0x000e220000000800 */
[----:B------:R-:W-:Y:S01]  /*a7e0*/  IMAD.SHL.U32 R2, R2, 0x40, RZ ;  /* 0x0000004002027824 */ /* 0x000fe200078e00ff */
[----:B------:R-:W-:-:S06]  /*a7f0*/  SHF.R.U32.HI R20, RZ, 0x1, R20 ;  /* 0x00000001ff147819 */ /* 0x000fcc0000011614 */
[----:B------:R-:W1:Y:S01]  /*a800*/  @P0 LDC R0, c[0x0][0x450] ;  /* 0x00011400ff000b82 */ /* 0x000e620000000800 */
[----:B------:R-:W-:Y:S01]  /*a810*/  LOP3.LUT R2, R20, 0x40, R2, 0xf8, !PT ;  /* 0x0000004014027812 */ /* 0x000fe200078ef802 */
        /* <DEDUP_REMOVED lines=8> */
[----:B------:R-:W-:-:S03]  /*a8a0*/  UIADD3 UR5, UR5, UR6, URZ ;  /* 0x0000000605057290 */ /* 0x000fc6000fffe03f */
[----:B------:R-:W-:Y:S02]  /*a8b0*/  ULDC.64 UR6, c[0x0][0x2d0] ;  /* 0x0000b40000067ab9 */ /* 0x000fe40000000a00 */
[----:B------:R-:W-:Y:S01]  /*a8c0*/  IMAD.U32 R5, RZ, RZ, UR6 ;  /* 0x00000006ff057e24 */ /* 0x000fe2000f8e00ff */
[----:B------:R-:W3:Y:S02]  /*a8d0*/  S2R R8, SR_TID.X ;  /* 0x0000000000087919 */ /* 0x000ee40000002100 */
[----:B---3--:R-:W-:-:S05]  /*a8e0*/  IMAD.SHL.U32 R10, R8, 0x10, RZ ;  /* 0x00000010080a7824 */ /* 0x008fca00078e00ff */
[----:B------:R-:W-:-:S04]  /*a8f0*/  LOP3.LUT R10, R10, 0x10, RZ, 0xc0, !PT ;  /* 0x000000100a0a7812 */ /* 0x000fc800078ec0ff */
[C---:B------:R-:W-:Y:S02]  /*a900*/  LOP3.LUT R11, R10.reuse, 0x20, RZ, 0xfc, !PT ;  /* 0x000000200a0b7812 */ /* 0x040fe400078efcff */
[----:B------:R-:W-:Y:S01]  /*a910*/  LOP3.LUT R10, R10, 0x40, RZ, 0xfc, !PT ;  /* 0x000000400a0a7812 */ /* 0x000fe200078efcff */
[----:B--2---:R-:W-:-:S04]  /*a920*/  IMAD R6, R21, 0xc0, R2 ;  /* 0x000000c015067824 */ /* 0x004fc800078e0202 */
[----:B0-----:R-:W-:-:S04]  /*a930*/  @P0 IMAD.HI.U32 R3, R6, R3, RZ ;  /* 0x0000000306030227 */ /* 0x001fc800078e00ff */
[----:B------:R-:W-:Y:S01]  /*a940*/  IMAD.MOV.U32 R2, RZ, RZ, R6 ;  /* 0x000000ffff027224 */ /* 0x000fe200078e0006 */
[----:B-1----:R-:W-:-:S04]  /*a950*/  @P0 SHF.R.U32.HI R2, RZ, R0, R3 ;  /* 0x00000000ff020219 */ /* 0x002fc80000011603 */
[--C-:B------:R-:W-:Y:S01]  /*a960*/  SHF.R.S32.HI R4, RZ, 0x1f, R2.reuse ;  /* 0x0000001fff047819 */ /* 0x100fe20000011402 */
[----:B------:R-:W-:-:S04]  /*a970*/  IMAD.MOV R0, RZ, RZ, -R2 ;  /* 0x000000ffff007224 */ /* 0x000fc800078e0a02 */
[----:B------:R-:W-:Y:S02]  /*a980*/  IMAD R4, R4, UR6, RZ ;  /* 0x0000000604047c24 */ /* 0x000fe4000f8e02ff */
[----:B------:R-:W-:Y:S02]  /*a990*/  IMAD R0, R9, R0, R6 ;  /* 0x0000000009007224 */ /* 0x000fe400078e0206 */
[C---:B------:R-:W-:Y:S02]  /*a9a0*/  IMAD R4, R2.reuse, UR7, R4 ;  /* 0x0000000702047c24 */ /* 0x040fe4000f8e0204 */
[----:B------:R-:W-:-:S04]  /*a9b0*/  IMAD.WIDE.U32 R2, R2, R5, UR4 ;  /* 0x0000000402027e25 */ /* 0x000fc8000f8e0005 */
[----:B------:R-:W-:Y:S01]  /*a9c0*/  IMAD.IADD R3, R3, 0x1, R4 ;  /* 0x0000000103037824 */ /* 0x000fe200078e0204 */
[----:B------:R-:W-:Y:S01]  /*a9d0*/  SHF.R.S32.HI R4, RZ, 0x1f, R0 ;  /* 0x0000001fff047819 */ /* 0x000fe20000011400 */
[----:B------:R-:W-:-:S04]  /*a9e0*/  IMAD.WIDE.U32 R2, R0, UR8, R2 ;  /* 0x0000000800027c25 */ /* 0x000fc8000f8e0002 */
[----:B------:R-:W-:-:S04]  /*a9f0*/  IMAD R4, R4, UR8, RZ ;  /* 0x0000000804047c24 */ /* 0x000fc8000f8e02ff */
[----:B------:R-:W-:Y:S01]  /*aa00*/  IMAD R0, R0, UR9, R4 ;  /* 0x0000000900007c24 */ /* 0x000fe2000f8e0204 */
[----:B------:R-:W-:Y:S02]  /*aa10*/  IADD3 R4, P1, R2, UR10, RZ ;  /* 0x0000000a02047c10 */ /* 0x000fe4000ff3e0ff */
[----:B------:R-:W0:Y:S02]  /*aa20*/  @P0 LDC R2, c[0x0][0x44c] ;  /* 0x00011300ff020b82 */ /* 0x000e240000000800 */
[----:B------:R-:W-:-:S06]  /*aa30*/  IADD3.X R0, R3, UR11, R0, P1, !PT ;  /* 0x0000000b03007c10 */ /* 0x000fcc0008ffe400 */
[----:B------:R-:W1:Y:S01]  /*aa40*/  @P0 LDC R3, c[0x0][0x450] ;  /* 0x00011400ff030b82 */ /* 0x000e620000000800 */
[----:B------:R-:W-:-:S04]  /*aa50*/  VIADD R6, R6, 0x80 ;  /* 0x0000008006067836 */ /* 0x000fc80000000000 */
[----:B0-----:R-:W-:-:S04]  /*aa60*/  @P0 IMAD.HI.U32 R7, R6, R2, RZ ;  /* 0x0000000206070227 */ /* 0x001fc800078e00ff */
[----:B------:R-:W-:Y:S01]  /*aa70*/  IMAD.MOV.U32 R2, RZ, RZ, R6 ;  /* 0x000000ffff027224 */ /* 0x000fe200078e0006 */
[----:B-1----:R-:W-:-:S05]  /*aa80*/  @P0 SHF.R.U32.HI R2, RZ, R3, R7 ;  /* 0x00000003ff020219 */ /* 0x002fca0000011607 */
[----:B------:R-:W-:-:S04]  /*aa90*/  IMAD.MOV R3, RZ, RZ, -R2 ;  /* 0x000000ffff037224 */ /* 0x000fc800078e0a02 */
[----:B------:R-:W-:Y:S01]  /*aaa0*/  IMAD R6, R9, R3, R6 ;  /* 0x0000000309067224 */ /* 0x000fe200078e0206 */
[----:B------:R-:W-:-:S05]  /*aab0*/  SHF.R.S32.HI R3, RZ, 0x1f, R2 ;  /* 0x0000001fff037819 */ /* 0x000fca0000011402 */
[----:B------:R-:W-:-:S04]  /*aac0*/  IMAD R3, R3, UR6, RZ ;  /* 0x0000000603037c24 */ /* 0x000fc8000f8e02ff */
[C---:B------:R-:W-:Y:S02]  /*aad0*/  IMAD R7, R2.reuse, UR7, R3 ;  /* 0x0000000702077c24 */ /* 0x040fe4000f8e0203 */
[----:B------:R-:W-:Y:S01]  /*aae0*/  IMAD.WIDE.U32 R2, R2, R5, UR4 ;  /* 0x0000000402027e25 */ /* 0x000fe2000f8e0005 */
[----:B------:R-:W-:Y:S01]  /*aaf0*/  SHF.R.S32.HI R5, RZ, 0x1f, R6 ;  /* 0x0000001fff057819 */ /* 0x000fe20000011406 */
[----:B------:R-:W-:Y:S02]  /*ab00*/  ULDC UR4, c[0x0][0x2b8] ;  /* 0x0000ae0000047ab9 */ /* 0x000fe40000000800 */
[----:B------:R-:W-:Y:S02]  /*ab10*/  IMAD.IADD R3, R3, 0x1, R7 ;  /* 0x0000000103037824 */ /* 0x000fe400078e0207 */
[----:B------:R-:W-:Y:S02]  /*ab20*/  IMAD R5, R5, UR8, RZ ;  /* 0x0000000805057c24 */ /* 0x000fe4000f8e02ff */
[----:B------:R-:W-:-:S04]  /*ab30*/  IMAD.WIDE.U32 R2, R6, UR8, R2 ;  /* 0x0000000806027c25 */ /* 0x000fc8000f8e0002 */
[----:B------:R-:W-:Y:S01]  /*ab40*/  IMAD R5, R6, UR9, R5 ;  /* 0x0000000906057c24 */ /* 0x000fe2000f8e0205 */
[----:B------:R-:W-:-:S04]  /*ab50*/  IADD3 R8, P0, R2, UR10, RZ ;  /* 0x0000000a02087c10 */ /* 0x000fc8000ff1e0ff */
[----:B------:R-:W-:Y:S02]  /*ab60*/  IADD3.X R7, R3, UR11, R5, P0, !PT ;  /* 0x0000000b03077c10 */ /* 0x000fe400087fe405 */
[----:B------:R-:W-:Y:S02]  /*ab70*/  ISETP.GE.AND P0, PT, R10, UR4, PT ;  /* 0x000000040a007c0c */ /* 0x000fe4000bf06270 */
[----:B------:R0:W5:Y:S01]  /*ab80*/  LDL R10, [R1+0x10] ;  /* 0x00001000010a7983 */ /* 0x0001620000100800 */
[----:B------:R-:W1:Y:S01]  /*ab90*/  S2R R6, SR_TID.X ;  /* 0x0000000000067919 */ /* 0x000e620000002100 */
        /* <DEDUP_REMOVED lines=10> */
[----:B------:R-:W0:Y:S03]  /*ac40*/  SHFL.IDX PT, R3, R4, RZ, 0x1e1f ;  /* 0x001e1fff04037589 */ /* 0x000e2600000e0000 */
[----:B------:R-:W-:Y:S01]  /*ac50*/  IMAD R6, R21, 0xc0, R11 ;  /* 0x000000c015067824 */ /* 0x000fe200078e020b */
[----:B------:R-:W-:Y:S04]  /*ac60*/  SHFL.IDX PT, R4, R4, 0x1, 0x1e1f ;  /* 0x003e1f0004047f89 */ /* 0x000fe800000e0000 */
[----:B------:R-:W-:Y:S04]  /*ac70*/  SHFL.IDX PT, R7, R7, RZ, 0x1e1f ;  /* 0x001e1fff07077589 */ /* 0x000fe800000e0000 */
[----:B------:R-:W-:Y:S01]  /*ac80*/  SHFL.IDX PT, R14, R8, RZ, 0x1e1f ;  /* 0x001e1fff080e7589 */ /* 0x000fe200000e0000 */
[----:B--2---:R-:W-:-:S03]  /*ac90*/  IMAD R5, R2, R9, RZ ;  /* 0x0000000902057224 */ /* 0x004fc600078e02ff */
[----:B------:R-:W1:Y:S02]  /*aca0*/  SHFL.IDX PT, R2, R0, RZ, 0x1e1f ;  /* 0x001e1fff00027589 */ /* 0x000e6400000e0000 */
[----:B------:R-:W-:Y:S02]  /*acb0*/  ISETP.GE.AND P4, PT, R6, R5, PT ;  /* 0x000000050600720c */ /* 0x000fe40003f86270 */
[----:B------:R-:W2:Y:S11]  /*acc0*/  SHFL.IDX PT, R0, R0, 0x1, 0x1e1f ;  /* 0x003e1f0000007f89 */ /* 0x000eb600000e0000 */
[----:B0-----:R-:W-:-:S05]  /*acd0*/  @!P4 IADD3 R3, P3, R20, R3, RZ ;  /* 0x000000031403c210 */ /* 0x001fca0007f7e0ff */
[----:B-1----:R-:W-:-:S05]  /*ace0*/  @!P4 IMAD.X R2, RZ, RZ, R2, P3 ;  /* 0x000000ffff02c224 */ /* 0x002fca00018e0602 */
[----:B------:R-:W-:-:S04]  /*acf0*/  @!P4 LOP3.LUT R3, R3, R2, RZ, 0x3c, !PT ;  /* 0x000000020303c212 */ /* 0x000fc800078e3cff */
[----:B------:R-:W-:-:S04]  /*ad00*/  @!P4 LOP3.LUT R2, R3, R2, RZ, 0x3c, !PT ;  /* 0x000000020302c212 */ /* 0x000fc800078e3cff */
[----:B------:R-:W-:-:S05]  /*ad10*/  @!P4 LOP3.LUT R3, R3, R2, RZ, 0x3c, !PT ;  /* 0x000000020303c212 */ /* 0x000fca00078e3cff */
[----:B-----5:R-:W-:Y:S04]  /*ad20*/  @!P4 LDGSTS.E.BYPASS.LTC128B.128 [R10+0xf000], desc[UR52][R2.64], !P2 ;  /* 0x0f000000020acfae */ /* 0x020fe8000d101d74 */
[----:B------:R-:W-:Y:S04]  /*ad30*/  @!P4 LDGSTS.E.BYPASS.LTC128B.128 [R10+0x10800], desc[UR52][R2.64+0x20], !P1 ;  /* 0x10800020020acfae */ /* 0x000fe8000c901d74 */
[----:B------:R0:W-:Y:S02]  /*ad40*/  @!P4 LDGSTS.E.BYPASS.LTC128B.128 [R10+0x12000], desc[UR52][R2.64+0x40], !P0 ;  /* 0x12000040020acfae */ /* 0x0001e4000c101d74 */
[----:B0-----:R-:W-:-:S05]  /*ad50*/  VIADD R2, R6, 0x40 ;  /* 0x0000004006027836 */ /* 0x001fca0000000000 */
[----:B------:R-:W-:-:S13]  /*ad60*/  ISETP.GE.AND P4, PT, R2, R5, PT ;  /* 0x000000050200720c */ /* 0x000fda0003f86270 */
[----:B------:R-:W-:-:S05]  /*ad70*/  @!P4 IADD3 R2, P3, R20, R4, RZ ;  /* 0x000000041402c210 */ /* 0x000fca0007f7e0ff */
[----:B--2---:R-:W-:-:S04]  /*ad80*/  @!P4 IMAD.X R0, RZ, RZ, R0, P3 ;  /* 0x000000ffff00c224 */ /* 0x004fc800018e0600 */
[----:B------:R-:W-:-:S05]  /*ad90*/  @!P4 IMAD.MOV.U32 R3, RZ, RZ, R0 ;  /* 0x000000ffff03c224 */ /* 0x000fca00078e0000 */
[----:B------:R0:W-:Y:S04]  /*ada0*/  @!P4 LDGSTS.E.BYPASS.LTC128B.128 [R10+0xf800], desc[UR52][R2.64], !P2 ;  /* 0x0f800000020acfae */ /* 0x0001e8000d101d74 */
[----:B------:R0:W-:Y:S04]  /*adb0*/  @!P4 LDGSTS.E.BYPASS.LTC128B.128 [R10+0x11000], desc[UR52][R2.64+0x20], !P1 ;  /* 0x11000020020acfae */ /* 0x0001e8000c901d74 */
[----:B------:R0:W-:Y:S02]  /*adc0*/  @!P4 LDGSTS.E.BYPASS.LTC128B.128 [R10+0x12800], desc[UR52][R2.64+0x40], !P0 ;  /* 0x12800040020acfae */ /* 0x0001e4000c101d74 */
.L_x_8740:
[----:B------:R-:W-:Y:S01]  /*add0*/  VIADD R6, R6, 0x80 ;  /* 0x0000008006067836 */ /* 0x000fe20000000000 */
[----:B------:R-:W-:Y:S04]  /*ade0*/  BSSY B0, `(.L_x_8662) ;  /* 0x000000b000007945 */ /* 0x000fe80003800000 */
[----:B------:R-:W-:-:S13]  /*adf0*/  ISETP.GE.AND P3, PT, R6, R5, PT ;  /* 0x000000050600720c */ /* 0x000fda0003f66270 */
[----:B------:R-:W-:Y:S05]  /*ae00*/  @P3 BRA `(.L_x_8663) ;  /* 0x0000000000203947 */ /* 0x000fea0003800000 */
[----:B01----:R-:W-:-:S05]  /*ae10*/  IADD3 R2, P3, R20, R14, RZ ;  /* 0x0000000e14027210 */ /* 0x003fca0007f7e0ff */
[----:B------:R-:W-:-:S05]  /*ae20*/  IMAD.X R3, RZ, RZ, R7, P3 ;  /* 0x000000ffff037224 */ /* 0x000fca00018e0607 */
[----:B------:R-:W-:Y:S01]  /*ae30*/  @!PT LDS RZ, [RZ] ;  /* 0x00000000fffff984 */ /* 0x000fe20000000800 */
[----:B------:R-:W-:Y:S01]  /*ae40*/  @!PT LDS RZ, [RZ] ;  /* 0x00000000fffff984 */ /* 0x000fe20000000800 */
[----:B------:R-:W-:Y:S01]  /*ae50*/  @!PT LDS RZ, [RZ] ;  /* 0x00000000fffff984 */ /* 0x000fe20000000800 */
[----:B------:R2:W-:Y:S04]  /*ae60*/  LDGSTS.E.BYPASS.LTC128B.128 [R10+0x10000], desc[UR52][R2.64], !P2 ;  /* 0x10000000020a7fae */ /* 0x0005e8000d101d74 */
[----:B------:R2:W-:Y:S04]  /*ae70*/  LDGSTS.E.BYPASS.LTC128B.128 [R10+0x11800], desc[UR52][R2.64+0x20], !P1 ;  /* 0x11800020020a7fae */ /* 0x0005e8000c901d74 */
[----:B------:R2:W-:Y:S02]  /*ae80*/  LDGSTS.E.BYPASS.LTC128B.128 [R10+0x13000], desc[UR52][R2.64+0x40], !P0 ;  /* 0x13000040020a7fae */ /* 0x0005e4000c101d74 */
.L_x_8663:
[----:B------:R-:W-:Y:S05]  /*ae90*/  BSYNC B0 ;  /* 0x0000000000007941 */ /* 0x000fea0003800000 */
.L_x_8662:
[----:B------:R-:W-:Y:S01]  /*aea0*/  NOP ;  /* 0x0000000000007918 */ /* 0x000fe20000000000 */
[----:B------:R-:W-:-:S13]  /*aeb0*/  PLOP3.LUT P0, PT, PT, PT, PT, 0x80, 0x0 ;  /* 0x000000000000781c */ /* 0x000fda0003f0f070 */
.L_x_8664:
[----:B------:R-:W-:Y:S02]  /*aec0*/  PLOP3.LUT P1, PT, P1, P0, PT, 0xa2, 0x0 ;  /* 0x000000000000781c */ /* 0x000fe40000f21472 */
[----:B------:R-:W-:-:S08]  /*aed0*/  @P0 R2UR P1, UR4, R16 ;  /* 0x00000000100402ca */ /* 0x000fd00000020000 */
[----:B------:R-:W-:-:S05]  /*aee0*/  @P0 PLOP3.LUT P0, PT, P1, PT, PT, 0x80, 0x0 ;  /* 0x000000000000081c */ /* 0x000fca0000f0f070 */
[----:B------:R-:W-:Y:S01]  /*aef0*/  @!P1 SYNCS.ARRIVE.TRANS64.RED.A0T1 RZ, [UR4+0x19c00], RZ ;  /* 0x019c00ffffff99a7 */ /* 0x000fe20008200404 */
[----:B------:R-:W-:Y:S07]  /*af00*/  @!P1 ARRIVES.LDGSTSBAR.64.TRANSCNT [UR4+0x19c00] ;  /* 0x019c0000ff0099b0 */ /* 0x000fee0008000a84 */
[----:B------:R-:W-:Y:S05]  /*af10*/  @P0 BRA.U.ANY `(.L_x_8664) ;  /* 0xfffffffd00e80947 */ /* 0x000fea000393ffff */
[----:B012---:R-:W2:Y:S02]  /*af20*/  LDL.LU R2, [R1+0x14] ;  /* 0x0000140001027983 */ /* 0x007ea40000300800 */
        /* <DEDUP_REMOVED lines=11> */
.L_x_8741:
[----:B------:R-:W-:Y:S05]  /*afe0*/  BSYNC B0 ;  /* 0x0000000000007941 */ /* 0x000fea0003800000 */
.L_x_8665:
[----:B------:R-:W-:-:S06]  /*aff0*/  UISETP.GE.AND UP0, UPT, UR40, 0x81, UPT ;  /* 0x000000812800788c */ /* 0x000fcc000bf06270 */
[----:B------:R-:W-:-:S13]  /*b000*/  PLOP3.LUT P0, PT, PT, PT, UP0, 0x80, 0x0 ;  /* 0x000000000000781c */ /* 0x000fda0003f0f008 */
[----:B------:R-:W-:Y:S05]  /*b010*/  @!P0 BRA `(.L_x_8667) ;  /* 0x0000001000348947 */ /* 0x000fea0003800000 */
[----:B------:R-:W-:Y:S01]  /*b020*/  ULEA.HI.SX32 UR4, UR39, 0xfffffffe, 0x19 ;  /* 0xfffffffe27047891 */ /* 0x000fe2000f8fca3f */
[----:B------:R-:W-:Y:S02]  /*b030*/  IMAD.MOV.U32 R8, RZ, RZ, R23 ;  /* 0x000000ffff087224 */ /* 0x000fe400078e0017 */
[----:B------:R-:W-:-:S03]  /*b040*/  IMAD.MOV.U32 R0, RZ, RZ, R18 ;  /* 0x000000ffff007224 */ /* 0x000fc600078e0012 */
[----:B------:R-:W-:-:S07]  /*b050*/  IMAD.U32 R2, RZ, RZ, UR4 ;  /* 0x00000004ff027e24 */ /* 0x000fce000f8e00ff */
.L_x_8691:
[----:B0-----:R-:W2:Y:S01]  /*b060*/  LDL R3, [R1+0xc] ;  /* 0x00000c0001037983 */ /* 0x001ea20000100800 */
[----:B------:R-:W-:Y:S01]  /*b070*/  VIADD R18, R0, 0x1 ;  /* 0x0000000100127836 */ /* 0x000fe20000000000 */
[----:B------:R-:W-:Y:S05]  /*b080*/  YIELD ;  /* 0x0000000000007946 */ /* 0x000fea0003800000 */
[----:B------:R-:W-:Y:S01]  /*b090*/  ISETP.NE.AND P0, PT, R18, 0x2, PT ;  /* 0x000000021200780c */ /* 0x000fe20003f05270 */
[----:B------:R-:W-:Y:S03]  /*b0a0*/  BSSY B0, `(.L_x_8668) ;  /* 0x00000a4000007945 */ /* 0x000fe60003800000 */
[----:B------:R-:W-:-:S02]  /*b0b0*/  SEL R23, RZ, 0x1, P0 ;  /* 0x00000001ff177807 */ /* 0x000fc40000000000 */
[----:B------:R-:W-:Y:S02]  /*b0c0*/  SEL R18, R18, RZ, P0 ;  /* 0x000000ff12127207 */ /* 0x000fe40000000000 */
[----:B------:R-:W-:Y:S02]  /*b0d0*/  LOP3.LUT R23, R8, R23, RZ, 0x3c, !PT ;  /* 0x0000001708177212 */ /* 0x000fe400078e3cff */
[----:B--2---:R-:W-:-:S13]  /*b0e0*/  LOP3.LUT P1, RZ, R3, 0x1, RZ, 0xc0, !PT ;  /* 0x0000000103ff7812 */ /* 0x004fda000782c0ff */
[----:B------:R-:W-:Y:S05]  /*b0f0*/  @!P1 BRA `(.L_x_8669) ;  /* 0x0000000800789947 */ /* 0x000fea0003800000 */
[----:B------:R-:W-:Y:S01]  /*b100*/  ULDC.64 UR4, c[0x0][0x418] ;  /* 0x0001060000047ab9 */ /* 0x000fe20000000a00 */
[----:B------:R-:W-:Y:S01]  /*b110*/  IMAD.MOV.U32 R3, RZ, RZ, R2 ;  /* 0x000000ffff037224 */ /* 0x000fe200078e0002 */
[----:B------:R-:W-:-:S04]  /*b120*/  ISETP.NE.U32.AND P0, PT, RZ, UR4, PT ;  /* 0x00000004ff007c0c */ /* 0x000fc8000bf05070 */
[----:B------:R-:W-:-:S13]  /*b130*/  ISETP.NE.AND.EX P0, PT, RZ, UR5, PT, P0 ;  /* 0x00000005ff007c0c */ /* 0x000fda000bf05300 */
        /* <DEDUP_REMOVED lines=15> */
[----:B------:R-:W-:-:S04]  /*b230*/  LEA R6, P0, R4, UR4, 0x2 ;  /* 0x0000000404067c11 */ /* 0x000fc8000f8010ff */
[----:B------:R-:W-:-:S05]  /*b240*/  LEA.HI.X R7, R4, UR5, R5, 0x2, P0 ;  /* 0x0000000504077c11 */ /* 0x000fca00080f1405 */
[----:B------:R0:W5:Y:S04]  /*b250*/  LDG.E R17, desc[UR52][R6.64] ;  /* 0x0000003406117981 */ /* 0x000168000c1e1900 */
.L_x_8670:
[----:B------:R-:W1:Y:S01]  /*b260*/  S2R R4, SR_TID.X ;  /* 0x0000000000047919 */ /* 0x000e620000002100 */
[----:B0-----:R-:W-:Y:S01]  /*b270*/  IMAD R6, R18, 0x8, R16 ;  /* 0x0000000812067824 */ /* 0x001fe200078e0210 */
[----:B------:R-:W-:Y:S01]  /*b280*/  BSSY B1, `(.L_x_8671) ;  /* 0x0000006000017945 */ /* 0x000fe20003800000 */
[----:B-1----:R-:W-:Y:S02]  /*b290*/  LOP3.LUT R5, R4, 0x7f, RZ, 0xc0, !PT ;  /* 0x0000007f04057812 */ /* 0x002fe400078ec0ff */
[----:B------:R-:W-:Y:S02]  /*b2a0*/  SHF.L.U32 R4, R23, 0x1f, RZ ;  /* 0x0000001f17047819 */ /* 0x000fe400000006ff */
[----:B------:R-:W-:Y:S02]  /*b2b0*/  ISETP.NE.AND P1, PT, R5, RZ, PT ;  /* 0x000000ff0500720c */ /* 0x000fe40003f25270 */
[----:B------:R-:W0:Y:S02]  /*b2c0*/  SYNCS.PHASECHK.TRANS64.TRYWAIT P0, [R6+URZ+0x19c80], R4 ;  /* 0x019c8004060075a7 */ /* 0x000e24000800017f */
[----:B0-----:R-:W-:Y:S09]  /*b2d0*/  @!P0 BRA `(.L_x_8672) ;  /* 0x0000002800c08947 */ /* 0x001ff20003800000 */
.L_x_8742:
[----:B------:R-:W-:Y:S05]  /*b2e0*/  BSYNC B1 ;  /* 0x0000000000017941 */ /* 0x000fea0003800000 */
.L_x_8671:
        /* <DEDUP_REMOVED lines=9> */
.L_x_8674:
[----:B------:R-:W-:Y:S05]  /*b380*/  BSYNC B1 ;  /* 0x0000000000017941 */ /* 0x000fea0003800000 */
.L_x_8673:
[----:B------:R-:W-:Y:S01]  /*b390*/  IMAD.MOV.U32 R7, RZ, RZ, RZ ;  /* 0x000000ffff077224 */ /* 0x000fe200078e00ff */
[----:B------:R-:W-:Y:S01]  /*b3a0*/  UIADD3 UR4, UP0, UR50, 0x470, URZ ;  /* 0x0000047032047890 */ /* 0x000fe2000ff1e03f */
[----:B------:R-:W-:Y:S01]  /*b3b0*/  IMAD R9, R18, 0x3000, R16 ;  /* 0x0000300012097824 */ /* 0x000fe200078e0210 */
[----:B------:R-:W-:Y:S01]  /*b3c0*/  PLOP3.LUT P0, PT, PT, PT, PT, 0x80, 0x0 ;  /* 0x000000000000781c */ /* 0x000fe20003f0f070 */
[----:B------:R-:W-:Y:S01]  /*b3d0*/  VIADD R5, R6, 0x19c70 ;  /* 0x00019c7006057836 */ /* 0x000fe20000000000 */
[----:B------:R-:W-:Y:S01]  /*b3e0*/  R2UR UR10, R7 ;  /* 0x00000000070a72ca */ /* 0x000fe200000e0000 */
[----:B------:R-:W-:Y:S01]  /*b3f0*/  VIADD R10, R9, 0x9000 ;  /* 0x00009000090a7836 */ /* 0x000fe20000000000 */
[----:B------:R-:W-:Y:S01]  /*b400*/  LEA R3, R3, UR41, 0x7 ;  /* 0x0000002903037c11 */ /* 0x000fe2000f8e38ff */
[----:B------:R-:W-:Y:S01]  /*b410*/  UIADD3.X UR5, URZ, UR51, URZ, UP0, !UPT ;  /* 0x000000333f057290 */ /* 0x000fe200087fe43f */
[----:B------:R-:W-:Y:S01]  /*b420*/  UMOV UR6, 0x0 ;  /* 0x0000000000067882 */ /* 0x000fe20000000000 */
[----:B------:R-:W-:-:S10]  /*b430*/  UMOV UR7, 0x14f00000 ;  /* 0x14f0000000077882 */ /* 0x000fd40000000000 */
.L_x_8675:
        /* <DEDUP_REMOVED lines=16> */
.L_x_8676:
        /* <DEDUP_REMOVED lines=16> */
.L_x_8677:
        /* <DEDUP_REMOVED lines=13> */
.L_x_8743:
[----:B------:R-:W-:Y:S05]  /*b710*/  BSYNC B1 ;  /* 0x0000000000017941 */ /* 0x000fea0003800000 */
.L_x_8678:
[----:B------:R-:W-:Y:S01]  /*b720*/  BSSY B1, `(.L_x_8680) ;  /* 0x000000b000017945 */ /* 0x000fe20003800000 */
[----:B01----:R-:W-:Y:S02]  /*b730*/  IMAD.MOV.U32 R4, RZ, RZ, 0x0 ;  /* 0x00000000ff047424 */ /* 0x003fe400078e00ff */
        /* <DEDUP_REMOVED lines=9> */
.L_x_8681:
[----:B------:R-:W-:Y:S05]  /*b7d0*/  BSYNC B1 ;  /* 0x0000000000017941 */ /* 0x000fea0003800000 */
.L_x_8680:
        /* <DEDUP_REMOVED lines=8> */
.L_x_8682:
        /* <DEDUP_REMOVED lines=15> */
.L_x_8683:
        /* <DEDUP_REMOVED lines=15> */
.L_x_8684:
        /* <DEDUP_REMOVED lines=10> */
.L_x_8669:
[----:B------:R-:W-:Y:S05]  /*bae0*/  BSYNC B0 ;  /* 0x0000000000007941 */ /* 0x000fea0003800000 */
.L_x_8668:
[----:B------:R-:W-:-:S06]  /*baf0*/  UISETP.NE.AND UP0, UPT, UR38, 0x3, UPT ;  /* 0x000000032600788c */ /* 0x000fcc000bf05270 */
[----:B------:R-:W-:-:S13]  /*bb00*/  PLOP3.LUT P0, PT, PT, PT, UP0, 0x80, 0x0 ;  /* 0x000000000000781c */ /* 0x000fda0003f0f008 */
[----:B------:R-:W-:Y:S05]  /*bb10*/  @!P0 BRA `(.L_x_8685) ;  /* 0x0000000000048947 */ /* 0x000fea0003800000 */
[----:B------:R-:W-:Y:S01]  /*bb20*/  BPT.TRAP 0x1 ;  /* 0x000000040000795c */ /* 0x000fe20000300000 */
.L_x_8685:
        /* <DEDUP_REMOVED lines=8> */
.L_x_8744:
[----:B------:R-:W-:Y:S05]  /*bbb0*/  BSYNC B0 ;  /* 0x0000000000007941 */ /* 0x000fea0003800000 */
.L_x_8686:
[----:B------:R-:W-:Y:S05]  /*bbc0*/  @!P1 BRA `(.L_x_8688) ;  /* 0x0000000000049947 */ /* 0x000fea0003800000 */
[----:B------:R-:W-:Y:S01]  /*bbd0*/  BPT.TRAP 0x1 ;  /* 0x000000040000795c */ /* 0x000fe20000300000 */
.L_x_8688:
[----:B0-----:R-:W-:Y:S01]  /*bbe0*/  SHF.L.U32 R4, R8, 0x1f, RZ ;  /* 0x0000001f08047819 */ /* 0x001fe200000006ff */
[----:B------:R-:W-:-:S03]  /*bbf0*/  IMAD R0, R0, 0x3000, RZ ;  /* 0x0000300000007824 */ /* 0x000fc600078e02ff */
[----:B------:R-:W0:Y:S02]  /*bc00*/  SYNCS.PHASECHK.TRANS64.TRYWAIT P0, [R3+URZ+0x19c60], R4 ;  /* 0x019c6004030075a7 */ /* 0x000e24000800017f */
[----:B0-----:R-:W-:Y:S05]  /*bc10*/  @!P0 BRA `(.L_x_8689) ;  /* 0x0000002000ac8947 */ /* 0x001fea0003800000 */
.L_x_8745:
[----:B------:R-:W-:Y:S01]  /*bc20*/  LOP3.LUT R5, R0, R22, RZ, 0xfc, !PT ;  /* 0x0000001600057212 */ /* 0x000fe200078efcff */
[----:B------:R-:W-:Y:S05]  /*bc30*/  WARPSYNC.ALL ;  /* 0x0000000000007948 */ /* 0x000fea0003800000 */
[C---:B------:R-:W-:Y:S01]  /*bc40*/  IMAD.IADD R6, R16.reuse, 0x1, R5 ;  /* 0x0000000110067824 */ /* 0x040fe200078e0205 */
[----:B------:R-:W-:-:S05]  /*bc50*/  IADD3 R14, R16, R29, R0 ;  /* 0x0000001d100e7210 */ /* 0x000fca0007ffe000 */
[----:B0-----:R-:W0:Y:S02]  /*bc60*/  LDSM.16.MT88.4 R4, [R6+0x9000] ;  /* 0x009000000604783b */ /* 0x001e240000004200 */
        /* <DEDUP_REMOVED lines=20> */
[----:B------:R-:W-:-:S05]  /*bdb0*/  IMAD.IADD R12, R16, 0x1, R5 ;  /* 0x00000001100c7824 */ /* 0x000fca00078e0205 */
[----:B------:R0:W1:Y:S02]  /*bdc0*/  LDSM.16.MT88.4 R4, [R12+0x9000] ;  /* 0x009000000c04783b */ /* 0x0000640000004200 */
[----:B0-----:R-:W-:Y:S02]  /*bdd0*/  IADD3 R12, R19, R27, R0 ;  /* 0x0000001b130c7210 */ /* 0x001fe40007ffe000 */
[C-C-:B-1----:R-:W-:Y:S02]  /*bde0*/  PRMT R8, R4.reuse, 0x6420, R5.reuse ;  /* 0x0000642004087816 */ /* 0x142fe40000000005 */
[----:B------:R-:W-:Y:S02]  /*bdf0*/  PRMT R9, R4, 0x7531, R5 ;  /* 0x0000753104097816 */ /* 0x000fe40000000005 */
[----:B------:R-:W-:Y:S02]  /*be00*/  LOP3.LUT R4, R10, R24, RZ, 0xfc, !PT ;  /* 0x000000180a047212 */ /* 0x000fe400078efcff */
[----:B------:R-:W-:-:S02]  /*be10*/  LOP3.LUT R5, R0, 0x800, R22, 0xfe, !PT ;  /* 0x0000080000057812 */ /* 0x000fc400078efe16 */
[C-C-:B------:R-:W-:Y:S01]  /*be20*/  PRMT R10, R6.reuse, 0x6420, R7.reuse ;  /* 0x00006420060a7816 */ /* 0x140fe20000000007 */
[----:B------:R-:W-:Y:S01]  /*be30*/  IMAD.IADD R4, R19, 0x1, R4 ;  /* 0x0000000113047824 */ /* 0x000fe200078e0204 */
[----:B------:R-:W-:Y:S01]  /*be40*/  PRMT R11, R6, 0x7531, R7 ;  /* 0x00007531060b7816 */ /* 0x000fe20000000007 */
[----:B------:R-:W-:-:S04]  /*be50*/  IMAD.IADD R13, R16, 0x1, R5 ;  /* 0x00000001100d7824 */ /* 0x000fc800078e0205 */
[----:B------:R-:W-:Y:S04]  /*be60*/  STSM.16.M88.4 [R4], R8 ;  /* 0x0000000804007844 */ /* 0x000fe80000000200 */
[----:B------:R-:W0:Y:S02]  /*be70*/  LDSM.16.MT88.4 R4, [R13+0x9000] ;  /* 0x009000000d04783b */ /* 0x000e240000004200 */
        /* <DEDUP_REMOVED lines=10> */
[----:B------:R-:W-:-:S03]  /*bf20*/  IADD3 R4, R16, R28, R0 ;  /* 0x0000001c10047210 */ /* 0x000fc60007ffe000 */
        /* <DEDUP_REMOVED lines=15> */
.L_x_8690:
[----:B------:R-:W2:Y:S01]  /*c020*/  S2R R0, SR_TID.X ;  /* 0x0000000000007919 */ /* 0x000ea20000002100 */
[----:B-1----:R-:W-:Y:S01]  /*c030*/  SYNCS.ARRIVE.TRANS64.A1T0 RZ, [R3+URZ+0x19c50], RZ ;  /* 0x019c50ff03ff79a7 */ /* 0x002fe2000810003f */
[----:B0-----:R-:W-:Y:S01]  /*c040*/  IMAD.MOV.U32 R8, RZ, RZ, R23 ;  /* 0x000000ffff087224 */ /* 0x001fe200078e0017 */
[----:B--2---:R-:W-:Y:S01]  /*c050*/  LOP3.LUT R0, R0, 0x7f, RZ, 0xc0, !PT ;  /* 0x0000007f00007812 */ /* 0x004fe200078ec0ff */
[----:B------:R-:W-:Y:S03]  /*c060*/  BAR.SYNC.DEFER_BLOCKING 0x2, 0x80 ;  /* 0x0082000000007b1d */ /* 0x000fe60000010000 */
[----:B------:R-:W-:-:S13]  /*c070*/  ISETP.NE.AND P0, PT, R0, RZ, PT ;  /* 0x000000ff0000720c */ /* 0x000fda0003f05270 */
[----:B------:R-:W-:-:S05]  /*c080*/  @!P0 VIADD R0, R3, 0x19c80 ;  /* 0x00019c8003008836 */ /* 0x000fca0000000000 */
[----:B------:R-:W-:-:S04]  /*c090*/  @!P0 PRMT R0, RZ, 0x654, R0 ;  /* 0x00000654ff008816 */ /* 0x000fc80000000000 */
[----:B------:R0:W-:Y:S01]  /*c0a0*/  @!P0 SYNCS.ARRIVE.TRANS64.RED.A1T0 RZ, [R0+URZ], RZ ;  /* 0x000000ff00ff89a7 */ /* 0x0001e2000810043f */
[C---:B------:R-:W-:Y:S01]  /*c0b0*/  ISETP.GT.AND P0, PT, R2.reuse, RZ, PT ;  /* 0x000000ff0200720c */ /* 0x040fe20003f04270 */
[----:B------:R-:W-:Y:S02]  /*c0c0*/  VIADD R2, R2, 0xffffffff ;  /* 0xffffffff02027836 */ /* 0x000fe40000000000 */
[----:B0-----:R-:W-:-:S10]  /*c0d0*/  IMAD.MOV.U32 R0, RZ, RZ, R18 ;  /* 0x000000ffff007224 */ /* 0x001fd400078e0012 */
[----:B------:R-:W-:Y:S05]  /*c0e0*/  @P0 BRA `(.L_x_8691) ;  /* 0xffffffec00dc0947 */ /* 0x000fea000383ffff */
.L_x_8667:
[----:B0-----:R-:W0:Y:S01]  /*c0f0*/  S2R R3, SR_TID.X ;  /* 0x0000000000037919 */ /* 0x001e220000002100 */
[----:B------:R-:W-:Y:S01]  /*c100*/  BSSY B0, `(.L_x_8692) ;  /* 0x0000011000007945 */ /* 0x000fe20003800000 */
        /* <DEDUP_REMOVED lines=15> */
[----:B------:R0:W-:Y:S02]  /*c200*/  STL [R1], R0 ;  /* 0x0000000001007387 */ /* 0x0001e40000100800 */
.L_x_8693:
[----:B------:R-:W-:Y:S05]  /*c210*/  BSYNC B0 ;  /* 0x0000000000007941 */ /* 0x000fea0003800000 */
.L_x_8692:
[----:B------:R-:W-:-:S06]  /*c220*/  UISETP.NE.AND UP0, UPT, UR38, 0x3, UPT ;  /* 0x000000032600788c */ /* 0x000fcc000bf05270 */
[----:B------:R-:W-:-:S13]  /*c230*/  PLOP3.LUT P1, PT, PT, PT, UP0, 0x80, 0x0 ;  /* 0x000000000000781c */ /* 0x000fda0003f2f008 */
[----:B------:R-:W-:Y:S05]  /*c240*/  @!P1 BRA `(.L_x_8694) ;  /* 0x0000000000049947 */ /* 0x000fea0003800000 */
[----:B------:R-:W-:Y:S01]  /*c250*/  BPT.TRAP 0x1 ;  /* 0x000000040000795c */ /* 0x000fe20000300000 */
.L_x_8694:
[----:B------:R-:W-:Y:S01]  /*c260*/  LOP3.LUT R3, R23, 0x1, RZ, 0x3c, !PT ;  /* 0x0000000117037812 */ /* 0x000fe200078e3cff */
[----:B0-----:R-:W-:Y:S01]  /*c270*/  IMAD R0, R18, 0x8, R16 ;  /* 0x0000000812007824 */ /* 0x001fe200078e0210 */
[----:B------:R-:W-:Y:S01]  /*c280*/  BSSY B0, `(.L_x_8695) ;  /* 0x0000006000007945 */ /* 0x000fe20003800000 */
[----:B------:R-:W-:Y:S01]  /*c290*/  IMAD.U32 R2, RZ, RZ, UR44 ;  /* 0x0000002cff027e24 */ /* 0x000fe2000f8e00ff */
[----:B------:R-:W-:-:S04]  /*c2a0*/  SHF.L.U32 R3, R3, 0x1f, RZ ;  /* 0x0000001f03037819 */ /* 0x000fc800000006ff */
[----:B------:R-:W0:Y:S01]  /*c2b0*/  SYNCS.PHASECHK.TRANS64.TRYWAIT P1, [R0+URZ+0x19c70], R3 ;  /* 0x019c7003000075a7 */ /* 0x000e22000802017f */
[----:B------:R-:W-:Y:S01]  /*c2c0*/  ISETP.NE.AND P2, PT, R2, 0x3, PT ;  /* 0x000000030200780c */ /* 0x000fe20003f45270 */
[----:B0-----:R-:W-:-:S12]  /*c2d0*/  @!P1 BRA `(.L_x_8696) ;  /* 0x0000001c00109947 */ /* 0x001fd80003800000 */
.L_x_8746:
[----:B------:R-:W-:Y:S05]  /*c2e0*/  BSYNC B0 ;  /* 0x0000000000007941 */ /* 0x000fea0003800000 */
.L_x_8695:
[----:B------:R-:W-:Y:S05]  /*c2f0*/  @!P2 BRA `(.L_x_8697) ;  /* 0x000000000004a947 */ /* 0x000fea0003800000 */
[----:B------:R-:W-:Y:S01]  /*c300*/  BPT.TRAP 0x1 ;  /* 0x000000040000795c */ /* 0x000fe20000300000 */
.L_x_8697:
[----:B0-----:R-:W-:-:S04]  /*c310*/  SHF.L.U32 R3, R23, 0x1f, RZ ;  /* 0x0000001f17037819 */ /* 0x001fc800000006ff */
[----:B------:R-:W0:Y:S02]  /*c320*/  SYNCS.PHASECHK.TRANS64.TRYWAIT P1, [R0+URZ+0x19c60], R3 ;  /* 0x019c6003000075a7 */ /* 0x000e24000802017f */
[----:B0-----:R-:W-:Y:S05]  /*c330*/  @!P1 BRA `(.L_x_8698) ;  /* 0x0000001c000c9947 */ /* 0x001fea0003800000 */
.L_x_8747:
[----:B------:R-:W-:Y:S01]  /*c340*/  IMAD R2, R18, 0x3000, RZ ;  /* 0x0000300012027824 */ /* 0x000fe200078e02ff */
[----:B------:R-:W-:Y:S05]  /*c350*/  WARPSYNC.ALL ;  /* 0x0000000000007948 */ /* 0x000fea0003800000 */
[----:B0-----:R-:W-:-:S05]  /*c360*/  LOP3.LUT R3, R2, R22, RZ, 0xfc, !PT ;  /* 0x0000001602037212 */ /* 0x001fca00078efcff */
[----:B------:R-:W-:Y:S02]  /*c370*/  IMAD.IADD R6, R16, 0x1, R3 ;  /* 0x0000000110067824 */ /* 0x000fe400078e0203 */
[----:B------:R-:W-:-:S04]  /*c380*/  VIADD R3, R2, 0x1000 ;  /* 0x0000100002037836 */ /* 0x000fc80000000000 */
[----:B------:R-:W0:Y:S02]  /*c390*/  LDSM.16.MT88.4 R4, [R6+0x9000] ;  /* 0x009000000604783b */ /* 0x000e240000004200 */
[C-C-:B0-----:R-:W-:Y:S02]  /*c3a0*/  PRMT R8, R4.reuse, 0x6420, R5.reuse ;  /* 0x0000642004087816 */ /* 0x141fe40000000005 */
[----:B------:R-:W-:Y:S02]  /*c3b0*/  PRMT R9, R4, 0x7531, R5 ;  /* 0x0000753104097816 */ /* 0x000fe40000000005 */
[----:B------:R-:W-:Y:S02]  /*c3c0*/  LOP3.LUT R4, R2, R24, RZ, 0xfc, !PT ;  /* 0x0000001802047212 */ /* 0x000fe400078efcff */
[----:B------:R-:W-:Y:S02]  /*c3d0*/  LOP3.LUT R5, R3, R22, RZ, 0xfc, !PT ;  /* 0x0000001603057212 */ /* 0x000fe400078efcff */
[C-C-:B------:R-:W-:Y:S01]  /*c3e0*/  PRMT R10, R6.reuse, 0x6420, R7.reuse ;  /* 0x00006420060a7816 */ /* 0x140fe20000000007 */
[----:B------:R-:W-:Y:S01]  /*c3f0*/  IMAD.IADD R12, R19, 0x1, R4 ;  /* 0x00000001130c7824 */ /* 0x000fe200078e0204 */
[----:B------:R-:W-:Y:S01]  /*c400*/  PRMT R11, R6, 0x7531, R7 ;  /* 0x00007531060b7816 */ /* 0x000fe20000000007 */
[----:B------:R-:W-:Y:S01]  /*c410*/  IMAD.IADD R4, R16, 0x1, R5 ;  /* 0x0000000110047824 */ /* 0x000fe200078e0205 */
[----:B------:R-:W-:-:S03]  /*c420*/  LOP3.LUT R3, R3, R24, RZ, 0xfc, !PT ;  /* 0x0000001803037212 */ /* 0x000fc600078efcff */
[----:B------:R-:W-:Y:S02]  /*c430*/  STSM.16.M88.4 [R12], R8 ;  /* 0x000000080c007844 */ /* 0x000fe40000000200 */
[----:B------:R-:W-:Y:S02]  /*c440*/  IMAD.IADD R13, R19, 0x1, R3 ;  /* 0x00000001130d7824 */ /* 0x000fe400078e0203 */
[----:B------:R-:W0:Y:S01]  /*c450*/  LDSM.16.MT88.4 R4, [R4+0x9000] ;  /* 0x009000000404783b */ /* 0x000e220000004200 */
[----:B------:R-:W-:Y:S01]  /*c460*/  VIADD R3, R2, 0x2000 ;  /* 0x0000200002037836 */ /* 0x000fe20000000000 */
        /* <DEDUP_REMOVED lines=8> */
[C---:B------:R-:W-:Y:S01]  /*c4f0*/  IMAD.IADD R3, R19.reuse, 0x1, R3 ;  /* 0x0000000113037824 */ /* 0x040fe200078e0203 */
[--C-:B------:R-:W-:Y:S01]  /*c500*/  IADD3 R19, R19, R27, R2.reuse ;  /* 0x0000001b13137210 */ /* 0x100fe20007ffe002 */
[----:B------:R0:W1:Y:S02]  /*c510*/  LDSM.16.MT88.4 R4, [R12+0x9000] ;  /* 0x009000000c04783b */ /* 0x0000640000004200 */
[----:B0-----:R-:W-:Y:S02]  /*c520*/  IADD3 R12, R16, R29, R2 ;  /* 0x0000001d100c7210 */ /* 0x001fe40007ffe002 */
[C-C-:B-1----:R-:W-:Y:S02]  /*c530*/  PRMT R8, R4.reuse, 0x6420, R5.reuse ;  /* 0x0000642004087816 */ /* 0x142fe40000000005 */
[----:B------:R-:W-:-:S02]  /*c540*/  PRMT R9, R4, 0x7531, R5 ;  /* 0x0000753104097816 */ /* 0x000fc40000000005 */
[----:B------:R-:W-:Y:S02]  /*c550*/  LOP3.LUT R5, R2, 0x800, R22, 0xfe, !PT ;  /* 0x0000080002057812 */ /* 0x000fe400078efe16 */
[C-C-:B------:R-:W-:Y:S02]  /*c560*/  PRMT R10, R6.reuse, 0x6420, R7.reuse ;  /* 0x00006420060a7816 */ /* 0x140fe40000000007 */
        /* <DEDUP_REMOVED lines=30> */
.L_x_8699:
[----:B-1----:R1:W-:Y:S01]  /*c750*/  SYNCS.ARRIVE.TRANS64.A1T0 RZ, [R0+URZ+0x19c50], RZ ;  /* 0x019c50ff00ff79a7 */ /* 0x0023e2000810003f */
[----:B------:R-:W-:Y:S02]  /*c760*/  @!P0 VIADD R2, R0, 0x19c80 ;  /* 0x00019c8000028836 */ /* 0x000fe40000000000 */
[----:B------:R-:W-:-:S03]  /*c770*/  VIADD R18, R18, 0x1 ;  /* 0x0000000112127836 */ /* 0x000fc60000000000 */
[----:B------:R-:W-:Y:S01]  /*c780*/  @!P0 PRMT R2, RZ, 0x654, R2 ;  /* 0x00000654ff028816 */ /* 0x000fe20000000002 */
[----:B------:R-:W-:Y:S06]  /*c790*/  BAR.SYNC.DEFER_BLOCKING 0x2, 0x80 ;  /* 0x0082000000007b1d */ /* 0x000fec0000010000 */
[----:B------:R2:W-:Y:S01]  /*c7a0*/  @!P0 SYNCS.ARRIVE.TRANS64.RED.A1T0 RZ, [R2+URZ], RZ ;  /* 0x000000ff02ff89a7 */ /* 0x0005e2000810043f */
[----:B------:R-:W-:-:S04]  /*c7b0*/  ISETP.NE.AND P0, PT, R18, 0x2, PT ;  /* 0x000000021200780c */ /* 0x000fc80003f05270 */
[----:B-1----:R-:W-:Y:S02]  /*c7c0*/  SEL R0, RZ, 0x1, P0 ;  /* 0x00000001ff007807 */ /* 0x002fe40000000000 */
[----:B------:R-:W-:Y:S02]  /*c7d0*/  SEL R18, R18, RZ, P0 ;  /* 0x000000ff12127207 */ /* 0x000fe40000000000 */
[----:B--2---:R-:W-:-:S07]  /*c7e0*/  LOP3.LUT R23, R23, R0, RZ, 0x3c, !PT ;  /* 0x0000000017177212 */ /* 0x004fce00078e3cff */
.L_x_8642:
[----:B------:R-:W-:Y:S05]  /*c7f0*/  BSYNC B7 ;  /* 0x0000000000077941 */ /* 0x000fea0003800000 */
.L_x_8640:
[----:B--2---:R-:W2:Y:S02]  /*c800*/  LDL R0, [R1+0xc] ;  /* 0x00000c0001007983 */ /* 0x004ea40000100800 */
        /* <DEDUP_REMOVED lines=8> */
[----:B0-----:R0:W-:Y:S01]  /*c890*/  STL.64 [R1], R4 ;  /* 0x0000000401007387 */ /* 0x0011e20000100a00 */
[----:B-1----:R-:W-:Y:S02]  /*c8a0*/  IMAD.MOV.U32 R2, RZ, RZ, R7 ;  /* 0x000000ffff027224 */ /* 0x002fe400078e0007 */
[----:B------:R-:W-:-:S03]  /*c8b0*/  IMAD.MOV.U32 R0, RZ, RZ, R6 ;  /* 0x000000ffff007224 */ /* 0x000fc600078e0006 */
[----:B------:R-:W-:Y:S02]  /*c8c0*/  R2UR UR45, R2 ;  /* 0x00000000022d72ca */ /* 0x000fe400000e0000 */
[----:B------:R-:W-:Y:S01]  /*c8d0*/  R2UR UR36, R0 ;  /* 0x00000000002472ca */ /* 0x000fe200000e0000 */
[----:B------:R-:W-:Y:S06]  /*c8e0*/  BAR.ARV 0x4, 0x200 ;  /* 0x0108000000007b1d */ /* 0x000fec0000002000 */
[----:B------:R-:W-:Y:S08]  /*c8f0*/  BRA `(.L_x_8701) ;  /* 0x0000000800447947 */ /* 0x000ff00003800000 */
.L_x_8700:
[----:B01----:R-:W0:Y:S01]  /*c900*/  S2R R2, SR_TID.X ;  /* 0x0000000000027919 */ /* 0x003e220000002100 */
[----:B------:R-:W-:Y:S01]  /*c910*/  ULDC UR4, c[0x0][0xc3c] ;  /* 0x00030f0000047ab9 */ /* 0x000fe20000000800 */
[----:B------:R-:W2:Y:S01]  /*c920*/  LDL.LU R0, [R1] ;  /* 0x0000000001007983 */ /* 0x000ea20000300800 */
[----:B------:R-:W-:Y:S01]  /*c930*/  IMAD.MOV.U32 R4, RZ, RZ, RZ ;  /* 0x000000ffff047224 */ /* 0x000fe200078e00ff */
[----:B0-----:R-:W-:-:S04]  /*c940*/  LOP3.LUT R8, R2, 0x1f, RZ, 0xc0, !PT ;  /* 0x0000001f02087812 */ /* 0x001fc800078ec0ff */
[C---:B------:R-:W-:Y:S01]  /*c950*/  ISETP.NE.AND P0, PT, R8.reuse, 0x1f, PT ;  /* 0x0000001f0800780c */ /* 0x040fe20003f05270 */
[----:B------:R-:W-:-:S05]  /*c960*/  VIADD R5, R8, UR45 ;  /* 0x0000002d08057c36 */ /* 0x000fca0008000000 */
[----:B------:R-:W-:Y:S01]  /*c970*/  ISETP.GE.OR P1, PT, R5, UR4, !P0 ;  /* 0x0000000405007c0c */ /* 0x000fe2000c726670 */
[----:B------:R-:W-:-:S12]  /*c980*/  ULDC UR4, c[0x0][0xc3c] ;  /* 0x00030f0000047ab9 */ /* 0x000fd80000000800 */
[----:B------:R-:W0:Y:S02]  /*c990*/  @!P1 LDC.64 R2, c[0x0][0xc80] ;  /* 0x00032000ff029b82 */ /* 0x000e240000000a00 */
[----:B0-----:R-:W-:-:S05]  /*c9a0*/  @!P1 IMAD.WIDE R2, R5, 0x4, R2 ;  /* 0x0000000405029825 */ /* 0x001fca00078e0202 */
        /* <DEDUP_REMOVED lines=30> */
.L_x_8706:
        /* <DEDUP_REMOVED lines=14> */
.L_x_8705:
[----:B------:R-:W-:Y:S05]  /*cc70*/  BSYNC B0 ;  /* 0x0000000000007941 */ /* 0x000fea0003800000 */
.L_x_8704:
[----:B0----5:R-:W0:Y:S02]  /*cc80*/  SHFL.UP PT, R2, R4, 0x1, RZ ;  /* 0x0420000004027989 */ /* 0x021e2400000e00ff */
        /* <DEDUP_REMOVED lines=19> */
[----:B------:R-:W-:Y:S05]  /*cdc0*/  @!P6 BRA `(.L_x_8706) ;  /* 0xfffffffc0070e947 */ /* 0x000fea000383ffff */
[----:B------:R-:W-:Y:S02]  /*cdd0*/  IMAD.MOV.U32 R2, RZ, RZ, R9 ;  /* 0x000000ffff027224 */ /* 0x000fe400078e0009 */
[----:B------:R-:W-:-:S07]  /*cde0*/  IMAD.MOV.U32 R6, RZ, RZ, R8 ;  /* 0x000000ffff067224 */ /* 0x000fce00078e0008 */
.L_x_8702:
[----:B------:R-:W-:Y:S02]  /*cdf0*/  IMAD.IADD R6, R5, 0x1, -R6 ;  /* 0x0000000105067824 */ /* 0x000fe400078e0a06 */
[----:B------:R-:W-:Y:S02]  /*ce00*/  IMAD.MOV.U32 R8, RZ, RZ, RZ ;  /* 0x000000ffff087224 */ /* 0x000fe400078e00ff */
        /* <DEDUP_REMOVED lines=16> */
.L_x_8707:
[----:B--2---:R-:W-:Y:S01]  /*cf10*/  IMAD R8, R8, R3, R6 ;  /* 0x0000000308087224 */ /* 0x004fe200078e0206 */
[----:B------:R-:W-:Y:S01]  /*cf20*/  UIADD3 UR45, UR4, UR45, URZ ;  /* 0x0000002d042d7290 */ /* 0x000fe2000fffe03f */
[--C-:B0-----:R-:W-:Y:S02]  /*cf30*/  IMAD.MOV R6, RZ, RZ, -R7.reuse ;  /* 0x000000ffff067224 */ /* 0x101fe400078e0a07 */
[----:B-1----:R-:W-:Y:S01]  /*cf40*/  IMAD.MOV.U32 R2, RZ, RZ, RZ ;  /* 0x000000ffff027224 */ /* 0x002fe200078e00ff */
[----:B------:R1:W-:Y:S01]  /*cf50*/  STL [R1], R8 ;  /* 0x0000000801007387 */ /* 0x0003e20000100800 */
[----:B------:R-:W-:Y:S02]  /*cf60*/  IMAD R6, R6, R5, RZ ;  /* 0x0000000506067224 */ /* 0x000fe400078e02ff */
[----:B------:R-:W-:Y:S02]  /*cf70*/  IMAD.MOV.U32 R3, RZ, RZ, R7 ;  /* 0x000000ffff037224 */ /* 0x000fe400078e0007 */
        /* <DEDUP_REMOVED lines=22> */
.L_x_8703:
[----:B------:R0:W-:Y:S01]  /*d0e0*/  STL [R1], R0 ;  /* 0x0000000001007387 */ /* 0x0001e20000100800 */
[----:B------:R-:W-:Y:S01]  /*d0f0*/  ULDC UR45, c[0x0][0xc3c] ;  /* 0x00030f00002d7ab9 */ /* 0x000fe20000000800 */
[----:B------:R-:W-:Y:S02]  /*d100*/  UMOV UR36, URZ ;  /* 0x0000003f00247c82 */ /* 0x000fe40008000000 */
[----:B------:R0:W-:Y:S03]  /*d110*/  STL [R1+0x4], RZ ;  /* 0x000004ff01007387 */ /* 0x0001e60000100800 */
.L_x_8708:
[----:B------:R-:W2:Y:S04]  /*d120*/  LDL R3, [R1] ;  /* 0x0000000001037983 */ /* 0x000ea80000100800 */
        /* <DEDUP_REMOVED lines=14> */
.L_x_8701:
[----:B------:R-:W-:Y:S02]  /*d210*/  ULDC UR4, c[0x0][0xc3c] ;  /* 0x00030f0000047ab9 */ /* 0x000fe40000000800 */
[----:B------:R-:W-:-:S06]  /*d220*/  UISETP.GE.AND UP0, UPT, UR45, UR4, UPT ;  /* 0x000000042d00728c */ /* 0x000fcc000bf06270 */
[----:B------:R-:W-:-:S13]  /*d230*/  PLOP3.LUT P0, PT, PT, PT, UP0, 0x80, 0x0 ;  /* 0x000000000000781c */ /* 0x000fda0003f0f008 */
[----:B------:R-:W-:Y:S05]  /*d240*/  @!P0 BRA `(.L_x_8709) ;  /* 0xffffffbc00708947 */ /* 0x000fea000383ffff */
.L_x_8636:
[----:B------:R-:W3:Y:S01]  /*d250*/  LDL.LU R0, [R1+0x14] ;  /* 0x0000140001007983 */ /* 0x000ee20000300800 */
[----:B------:R-:W-:Y:S01]  /*d260*/  BSSY B0, `(.L_x_8710) ;  /* 0x000000b000007945 */ /* 0x000fe20003800000 */
[----:B012---:R-:W0:Y:S01]  /*d270*/  S2R R5, SR_CgaCtaId ;  /* 0x0000000000057919 */ /* 0x007e220000008800 */
[----:B---3--:R-:W-:-:S05]  /*d280*/  VIADD R0, R0, 0x1 ;  /* 0x0000000100007836 */ /* 0x008fca0000000000 */
[----:B------:R-:W-:-:S04]  /*d290*/  LEA.HI R2, R0, R0, RZ, 0x1 ;  /* 0x0000000000027211 */ /* 0x000fc800078f08ff */
[----:B------:R-:W-:Y:S02]  /*d2a0*/  LOP3.LUT R3, R2, 0xfffffffe, RZ, 0xc0, !PT ;  /* 0xfffffffe02037812 */ /* 0x000fe400078ec0ff */
[----:B------:R-:W-:-:S03]  /*d2b0*/  MOV R2, 0x400 ;  /* 0x0000040000027802 */ /* 0x000fc60000000f00 */
[----:B------:R-:W-:Y:S01]  /*d2c0*/  IMAD.IADD R0, R0, 0x1, -R3 ;  /* 0x0000000100007824 */ /* 0x000fe200078e0a03 */
[----:B0-----:R-:W-:-:S04]  /*d2d0*/  LEA R7, R5, R2, 0x18 ;  /* 0x0000000205077211 */ /* 0x001fc800078ec0ff */
[----:B------:R-:W-:-:S04]  /*d2e0*/  SHF.L.U32 R0, R0, 0x1f, RZ ;  /* 0x0000001f00007819 */ /* 0x000fc800000006ff */
[----:B------:R-:W0:Y:S02]  /*d2f0*/  SYNCS.PHASECHK.TRANS64.TRYWAIT P0, [R7+URZ+0x19c20], R0 ;  /* 0x019c2000070075a7 */ /* 0x000e24000800017f */
[----:B0-----:R-:W-:Y:S05]  /*d300*/  @!P0 BRA `(.L_x_8711) ;  /* 0x0000000c002c8947 */ /* 0x001fea0003800000 */
.L_x_8748:
[----:B------:R-:W-:Y:S05]  /*d310*/  BSYNC B0 ;  /* 0x0000000000007941 */ /* 0x000fea0003800000 */
.L_x_8710:
[----:B------:R-:W-:-:S03]  /*d320*/  UMOV UR4, 0xffffffff ;  /* 0xffffffff00047882 */ /* 0x000fc60000000000 */
[----:B------:R-:W-:Y:S05]  /*d330*/  BRA.DIV UR4, `(.L_x_8712) ;  /* 0x0000000e04347947 */ /* 0x000fea000b800000 */
[----:B0-----:R-:W0:Y:S02]  /*d340*/  S2R R0, SR_TID.X ;  /* 0x0000000000007919 */ /* 0x001e240000002100 */
[----:B0-----:R-:W-:-:S04]  /*d350*/  SHF.R.U32.HI R0, RZ, 0x5, R0 ;  /* 0x00000005ff007819 */ /* 0x001fc80000011600 */
[----:B------:R-:W-:-:S05]  /*d360*/  LOP3.LUT R0, R0, 0x3, RZ, 0xc0, !PT ;  /* 0x0000000300007812 */ /* 0x000fca00078ec0ff */
[----:B------:R0:W1:Y:S02]  /*d370*/  SHFL.IDX PT, R14, R0, RZ, 0x1f ;  /* 0x00001fff000e7589 */ /* 0x00006400000e0000 */
.L_x_8751:
[----:B-1----:R-:W-:Y:S01]  /*d380*/  ISETP.NE.AND P0, PT, R14, RZ, PT ;  /* 0x000000ff0e00720c */ /* 0x002fe20003f05270 */
[----:B------:R-:W-:-:S12]  /*d390*/  BSSY B0, `(.L_x_8713) ;  /* 0x000002b000007945 */ /* 0x000fd80003800000 */
[----:B------:R-:W-:Y:S05]  /*d3a0*/  @P0 BRA `(.L_x_8714) ;  /* 0x0000000000a40947 */ /* 0x000fea0003800000 */
[----:B------:R-:W-:-:S03]  /*d3b0*/  UMOV UR4, 0xffffffff ;  /* 0xffffffff00047882 */ /* 0x000fc60000000000 */
[----:B------:R-:W-:Y:S05]  /*d3c0*/  BRA.DIV UR4, `(.L_x_8715) ;  /* 0x0000000e04447947 */ /* 0x000fea000b800000 */
[----:B------:R-:W-:-:S13]  /*d3d0*/  ELECT P6, URZ, PT ;  /* 0x00000000003f782f */ /* 0x000fda00038c0000 */
.L_x_8754:
[----:B------:R-:W-:Y:S05]  /*d3e0*/  @!P6 BRA `(.L_x_8714) ;  /* 0x000000000094e947 */ /* 0x000fea0003800000 */
[----:B------:R-:W-:-:S06]  /*d3f0*/  ULOP3.LUT UR4, UR42, 0x2, URZ, 0xfc, !UPT ;  /* 0x000000022a047892 */ /* 0x000fcc000f8efc3f */
[----:B0-----:R-:W-:-:S05]  /*d400*/  IMAD.U32 R0, RZ, RZ, UR4 ;  /* 0x00000004ff007e24 */ /* 0x001fca000f8e00ff */
[----:B------:R-:W-:-:S13]  /*d410*/  ISETP.NE.AND P0, PT, R0, 0x3, PT ;  /* 0x000000030000780c */ /* 0x000fda0003f05270 */
[----:B------:R-:W-:Y:S05]  /*d420*/  @!P0 BRA `(.L_x_8716) ;  /* 0x0000000000048947 */ /* 0x000fea0003800000 */
[----:B------:R-:W-:Y:S01]  /*d430*/  BPT.TRAP 0x1 ;  /* 0x000000040000795c */ /* 0x000fe20000300000 */
.L_x_8716:
        /* <DEDUP_REMOVED lines=12> */
.L_x_8755:
[----:B------:R-:W1:Y:S02]  /*d500*/  SYNCS.PHASECHK.TRANS64.TRYWAIT P1, [R3+URZ], R0 ;  /* 0x00000000030075a7 */ /* 0x000e64000802017f */
[----:B-1----:R-:W-:Y:S05]  /*d510*/  @!P1 BRA `(.L_x_8718) ;  /* 0x0000000c00249947 */ /* 0x002fea0003800000 */
.L_x_8756:
[----:B------:R-:W-:Y:S05]  /*d520*/  @!P0 BRA `(.L_x_8719) ;  /* 0x0000000000048947 */ /* 0x000fea0003800000 */
[----:B------:R-:W-:Y:S01]  /*d530*/  BPT.TRAP 0x1 ;  /* 0x000000040000795c */ /* 0x000fe20000300000 */
.L_x_8719:
[----:B-1----:R-:W-:-:S04]  /*d540*/  IMAD R3, R18, 0x8, R7 ;  /* 0x0000000812037824 */ /* 0x002fc800078e0207 */
[----:B------:R-:W1:Y:S02]  /*d550*/  SYNCS.PHASECHK.TRANS64.TRYWAIT P1, [R3+URZ+0x19c60], R4 ;  /* 0x019c6004030075a7 */ /* 0x000e64000802017f */
[----:B-1----:R-:W-:Y:S05]  /*d560*/  @!P1 BRA `(.L_x_8720) ;  /* 0x0000000c00249947 */ /* 0x002fea0003800000 */
.L_x_8757:
[----:B------:R-:W-:Y:S05]  /*d570*/  @!P0 BRA `(.L_x_8721) ;  /* 0x0000000000048947 */ /* 0x000fea0003800000 */
[----:B------:R-:W-:Y:S01]  /*d580*/  BPT.TRAP 0x1 ;  /* 0x000000040000795c */ /* 0x000fe20000300000 */
.L_x_8721:
[----:B0-----:R-:W-:-:S04]  /*d590*/  IMAD R5, R6, 0x8, R7 ;  /* 0x0000000806057824 */ /* 0x001fc800078e0207 */
[----:B------:R-:W0:Y:S02]  /*d5a0*/  SYNCS.PHASECHK.TRANS64.TRYWAIT P1, [R5+URZ+0x19c60], R0 ;  /* 0x019c6000050075a7 */ /* 0x000e24000802017f */
[----:B0-----:R-:W-:Y:S05]  /*d5b0*/  @!P1 BRA `(.L_x_8722) ;  /* 0x0000000c00249947 */ /* 0x001fea0003800000 */
.L_x_8758:
[----:B------:R-:W-:Y:S05]  /*d5c0*/  @!P0 BRA `(.L_x_8723) ;  /* 0x0000000000048947 */ /* 0x000fea0003800000 */
[----:B------:R-:W-:Y:S01]  /*d5d0*/  BPT.TRAP 0x1 ;  /* 0x000000040000795c */ /* 0x000fe20000300000 */
.L_x_8723:
[----:B------:R-:W2:Y:S02]  /*d5e0*/  SYNCS.PHASECHK.TRANS64.TRYWAIT P0, [R3+URZ+0x19c80], R4 ;  /* 0x019c8004030075a7 */ /* 0x000ea4000800017f */
[----:B--2---:R-:W-:Y:S05]  /*d5f0*/  @!P0 BRA `(.L_x_8724) ;  /* 0x0000000c00288947 */ /* 0x004fea0003800000 */
.L_x_8725:
[----:B---3--:R3:W4:Y:S02]  /*d600*/  SYNCS.PHASECHK.TRANS64.TRYWAIT P0, [R5+URZ+0x19c80], R0 ;  /* 0x019c8000050075a7 */ /* 0x008724000800017f */
[----:B----4-:R-:W-:Y:S05]  /*d610*/  @!P0 NANOSLEEP.SYNCS 0x989680 ;  /* 0x009896800000895d */ /* 0x010fea0003900000 */
[----:B------:R-:W4:Y:S02]  /*d620*/  @!P0 SYNCS.PHASECHK.TRANS64 P0, [R5+URZ+0x19c80], R0 ;  /* 0x019c8000050085a7 */ /* 0x000f24000800007f */
[----:B----4-:R-:W-:Y:S05]  /*d630*/  @!P0 BRA `(.L_x_8725) ;  /* 0xfffffffc00f08947 */ /* 0x010fea000383ffff */
.L_x_8714:
[----:B------:R-:W-:Y:S05]  /*d640*/  BSYNC B0 ;  /* 0x0000000000007941 */ /* 0x000fea0003800000 */
.L_x_8713:
[----:B------:R-:W-:Y:S05]  /*d650*/  EXIT ;  /* 0x000000000000794d */ /* 0x000fea0003800000 */
.L_x_8594:
[----:B0-----:R0:W1:Y:S02]  /*d660*/  SYNCS.PHASECHK.TRANS64.TRYWAIT P1, [R0+URZ+0x19c00], R3 ;  /* 0x019c0003000075a7 */ /* 0x001064000802017f */
[----:B-1----:R-:W-:Y:S05]  /*d670*/  @!P1 NANOSLEEP.SYNCS 0x989680 ;  /* 0x009896800000995d */ /* 0x002fea0003900000 */
[----:B------:R-:W1:Y:S02]  /*d680*/  @!P1 SYNCS.PHASECHK.TRANS64 P1, [R0+URZ+0x19c00], R3 ;  /* 0x019c0003000095a7 */ /* 0x000e64000802007f */
[----:B-1----:R-:W-:Y:S05]  /*d690*/  @!P1 BRA `(.L_x_8594) ;  /* 0xfffffffc00f09947 */ /* 0x002fea000383ffff */
[----:B------:R-:W-:Y:S05]  /*d6a0*/  BRA `(.L_x_8726) ;  /* 0xffffff4000887947 */ /* 0x000fea000383ffff */
.L_x_8598:
[----:B-1----:R1:W3:Y:S02]  /*d6b0*/  SYNCS.PHASECHK.TRANS64.TRYWAIT P1, [R4+URZ+0x19c30], R3 ;  /* 0x019c3003040075a7 */ /* 0x0022e4000802017f */
[----:B---3--:R-:W-:Y:S05]  /*d6c0*/  @!P1 NANOSLEEP.SYNCS 0x989680 ;  /* 0x009896800000995d */ /* 0x008fea0003900000 */
[----:B------:R-:W3:Y:S02]  /*d6d0*/  @!P1 SYNCS.PHASECHK.TRANS64 P1, [R4+URZ+0x19c30], R3 ;  /* 0x019c3003040095a7 */ /* 0x000ee4000802007f */
[----:B---3--:R-:W-:Y:S05]  /*d6e0*/  @!P1 BRA `(.L_x_8598) ;  /* 0xfffffffc00f09947 */ /* 0x008fea000383ffff */
[----:B------:R-:W-:Y:S05]  /*d6f0*/  BRA `(.L_x_8597) ;  /* 0xffffff4000c07947 */ /* 0x000fea000383ffff */
.L_x_8603:
[----:B-1----:R1:W2:Y:S02]  /*d700*/  SYNCS.PHASECHK.TRANS64.TRYWAIT P1, [R4+URZ+0x19c30], R3 ;  /* 0x019c3003040075a7 */ /* 0x0022a4000802017f */
[----:B--2---:R-:W-:Y:S05]  /*d710*/  @!P1 NANOSLEEP.SYNCS 0x989680 ;  /* 0x009896800000995d */ /* 0x004fea0003900000 */
[----:B------:R-:W2:Y:S02]  /*d720*/  @!P1 SYNCS.PHASECHK.TRANS64 P1, [R4+URZ+0x19c30], R3 ;  /* 0x019c3003040095a7 */ /* 0x000ea4000802007f */
[----:B--2---:R-:W-:Y:S05]  /*d730*/  @!P1 BRA `(.L_x_8603) ;  /* 0xfffffffc00f09947 */ /* 0x004fea000383ffff */
[----:B------:R-:W-:Y:S05]  /*d740*/  BRA `(.L_x_8602) ;  /* 0xffffff6400247947 */ /* 0x000fea000383ffff */
.L_x_8607:
[----:B-1----:R-:W-:-:S04]  /*d750*/  IMAD.U32 R10, RZ, RZ, UR11 ;  /* 0x0000000bff0a7e24 */ /* 0x002fc8000f8e00ff */
[----:B------:R1:W2:Y:S03]  /*d760*/  SYNCS.PHASECHK.TRANS64.TRYWAIT P1, [R10+URZ+0x19c50], R3 ;  /* 0x019c50030a0075a7 */ /* 0x0002a6000802017f */
[----:B--2---:R-:W-:Y:S05]  /*d770*/  @!P1 NANOSLEEP.SYNCS 0x989680 ;  /* 0x009896800000995d */ /* 0x004fea0003900000 */
[----:B------:R-:W2:Y:S02]  /*d780*/  @!P1 SYNCS.PHASECHK.TRANS64 P1, [R10+URZ+0x19c50], R3 ;  /* 0x019c50030a0095a7 */ /* 0x000ea4000802007f */
[----:B--2---:R-:W-:Y:S05]  /*d790*/  @!P1 BRA `(.L_x_8607) ;  /* 0xfffffffc00ec9947 */ /* 0x004fea000383ffff */
[----:B------:R-:W-:Y:S05]  /*d7a0*/  BRA `(.L_x_8606) ;  /* 0xffffff6400787947 */ /* 0x000fea000383ffff */
.L_x_8613:
[----:B-1----:R1:W2:Y:S02]  /*d7b0*/  SYNCS.PHASECHK.TRANS64.TRYWAIT P1, [R15+URZ+0x19c50], R4 ;  /* 0x019c50040f0075a7 */ /* 0x0022a4000802017f */
[----:B--2---:R-:W-:Y:S05]  /*d7c0*/  @!P1 NANOSLEEP.SYNCS 0x989680 ;  /* 0x009896800000995d */ /* 0x004fea0003900000 */
[----:B------:R-:W2:Y:S02]  /*d7d0*/  @!P1 SYNCS.PHASECHK.TRANS64 P1, [R15+URZ+0x19c50], R4 ;  /* 0x019c50040f0095a7 */ /* 0x000ea4000802007f */
[----:B--2---:R-:W-:Y:S05]  /*d7e0*/  @!P1 BRA `(.L_x_8613) ;  /* 0xfffffffc00f09947 */ /* 0x004fea000383ffff */
[----:B------:R-:W-:Y:S05]  /*d7f0*/  BRA `(.L_x_8612) ;  /* 0xffffff7c00d87947 */ /* 0x000fea000383ffff */
.L_x_8651:
[----:B------:R-:W-:Y:S02]  /*d800*/  IMAD.MOV.U32 R13, RZ, RZ, R20 ;  /* 0x000000ffff0d7224 */ /* 0x000fe400078e0014 */
[----:B------:R-:W-:Y:S02]  /*d810*/  IMAD.MOV.U32 R12, RZ, RZ, RZ ;  /* 0x000000ffff0c7224 */ /* 0x000fe400078e00ff */
[----:B------:R-:W-:Y:S02]  /*d820*/  IMAD.MOV.U32 R11, RZ, RZ, 0x1f ;  /* 0x0000001fff0b7424 */ /* 0x000fe400078e00ff */
[----:B------:R-:W-:-:S07]  /*d830*/  IMAD.MOV.U32 R15, RZ, RZ, -0x1 ;  /* 0xffffffffff0f7424 */ /* 0x000fce00078e00ff */
[----:B------:R-:W-:Y:S05]  /*d840*/  WARPSYNC.COLLECTIVE R15, `(.L_x_8727) ;  /* 0x000000000f087348 */ /* 0x000fea0003c00000 */
[----:B------:R0:W1:Y:S02]  /*d850*/  SHFL.IDX P6, R14, R13, R12, R11 ;  /* 0x0000000c0d0e7389 */ /* 0x00006400000c000b */
[----:B01----:R-:W-:Y:S01]  /*d860*/  ENDCOLLECTIVE ;  /* 0x000000000000791b */ /* 0x003fe20003800000 */
.L_x_8727:
[----:B------:R-:W-:Y:S05]  /*d870*/  BRA `(.L_x_8728) ;  /* 0xffffffc400487947 */ /* 0x000fea000383ffff */
.L_x_8653:
[----:B------:R-:W-:Y:S01]  /*d880*/  BSSY B0, `(.L_x_8729) ;  /* 0x0000006000007945 */ /* 0x000fe20003800000 */
[----:B------:R-:W-:-:S07]  /*d890*/  IMAD.MOV.U32 R15, RZ, RZ, -0x1 ;  /* 0xffffffffff0f7424 */ /* 0x000fce00078e00ff */
[----:B0-----:R-:W-:Y:S05]  /*d8a0*/  WARPSYNC.COLLECTIVE R15, `(.L_x_8730) ;  /* 0x000000000f0c7348 */ /* 0x001fea0003c00000 */
[----:B------:R-:W-:Y:S02]  /*d8b0*/  ELECT P6, UR62, PT ;  /* 0x00000000003e782f */ /* 0x000fe400038c0000 */
[----:B------:R-:W-:Y:S01]  /*d8c0*/  MOV R14, UR62 ;  /* 0x0000003e000e7c02 */ /* 0x000fe20008000f00 */
[----:B0-----:R-:W-:Y:S10]  /*d8d0*/  ENDCOLLECTIVE ;  /* 0x000000000000791b */ /* 0x001ff40003800000 */
.L_x_8730:
[----:B------:R-:W-:Y:S05]  /*d8e0*/  BSYNC B0 ;  /* 0x0000000000007941 */ /* 0x000fea0003800000 */
.L_x_8729:
[----:B------:R-:W-:Y:S05]  /*d8f0*/  BRA `(.L_x_8731) ;  /* 0xffffffc400587947 */ /* 0x000fea000383ffff */
.L_x_8655:
[----:B-1----:R1:W2:Y:S02]  /*d900*/  SYNCS.PHASECHK.TRANS64.TRYWAIT P0, [R4+URZ+0x19c80], R3 ;  /* 0x019c8003040075a7 */ /* 0x0022a4000800017f */
[----:B--2---:R-:W-:Y:S05]  /*d910*/  @!P0 NANOSLEEP.SYNCS 0x989680 ;  /* 0x009896800000895d */ /* 0x004fea0003900000 */
[----:B------:R-:W2:Y:S02]  /*d920*/  @!P0 SYNCS.PHASECHK.TRANS64 P0, [R4+URZ+0x19c80], R3 ;  /* 0x019c8003040085a7 */ /* 0x000ea4000800007f */
[----:B--2---:R-:W-:Y:S05]  /*d930*/  @!P0 BRA `(.L_x_8655) ;  /* 0xfffffffc00f08947 */ /* 0x004fea000383ffff */
[----:B------:R-:W-:Y:S05]  /*d940*/  BRA `(.L_x_8732) ;  /* 0xffffffc400b47947 */ /* 0x000fea000383ffff */
.L_x_8657:
[----:B--2---:R2:W3:Y:S02]  /*d950*/  SYNCS.PHASECHK.TRANS64.TRYWAIT P0, [R4+URZ+0x19c40], R3 ;  /* 0x019c4003040075a7 */ /* 0x0044e4000800017f */
[----:B---3--:R-:W-:Y:S05]  /*d960*/  @!P0 NANOSLEEP.SYNCS 0x989680 ;  /* 0x009896800000895d */ /* 0x008fea0003900000 */
[----:B------:R-:W3:Y:S02]  /*d970*/  @!P0 SYNCS.PHASECHK.TRANS64 P0, [R4+URZ+0x19c40], R3 ;  /* 0x019c4003040085a7 */ /* 0x000ee4000800007f */
[----:B---3--:R-:W-:Y:S05]  /*d980*/  @!P0 BRA `(.L_x_8657) ;  /* 0xfffffffc00f08947 */ /* 0x008fea000383ffff */
[----:B------:R-:W-:Y:S05]  /*d990*/  BRA `(.L_x_8733) ;  /* 0xffffffc800387947 */ /* 0x000fea000383ffff */
.L_x_8661:
        /* <DEDUP_REMOVED lines=13> */
.L_x_8734:
[----:B------:R-:W-:Y:S02]  /*da70*/  IMAD.MOV.U32 R13, RZ, RZ, R4 ;  /* 0x000000ffff0d7224 */ /* 0x000fe400078e0004 */
[----:B------:R-:W-:-:S07]  /*da80*/  IMAD.MOV.U32 R2, RZ, RZ, R14 ;  /* 0x000000ffff027224 */ /* 0x000fce00078e000e */
[----:B------:R-:W-:Y:S05]  /*da90*/  WARPSYNC.COLLECTIVE R15, `(.L_x_8735) ;  /* 0x000000000f087348 */ /* 0x000fea0003c00000 */
[----:B------:R0:W1:Y:S02]  /*daa0*/  SHFL.IDX P6, R14, R13, R12, R11 ;  /* 0x0000000c0d0e7389 */ /* 0x00006400000c000b */
[----:B01----:R-:W-:Y:S01]  /*dab0*/  ENDCOLLECTIVE ;  /* 0x000000000000791b */ /* 0x003fe20003800000 */
.L_x_8735:
[----:B------:R-:W-:Y:S02]  /*dac0*/  IMAD.MOV.U32 R13, RZ, RZ, R0 ;  /* 0x000000ffff0d7224 */ /* 0x000fe400078e0000 */
[----:B------:R-:W-:Y:S02]  /*dad0*/  IMAD.MOV.U32 R12, RZ, RZ, 0x1 ;  /* 0x00000001ff0c7424 */ /* 0x000fe400078e00ff */
[----:B------:R-:W-:-:S07]  /*dae0*/  IMAD.MOV.U32 R3, RZ, RZ, R14 ;  /* 0x000000ffff037224 */ /* 0x000fce00078e000e */
[----:B------:R-:W-:Y:S05]  /*daf0*/  WARPSYNC.COLLECTIVE R15, `(.L_x_8736) ;  /* 0x000000000f087348 */ /* 0x000fea0003c00000 */
[----:B------:R0:W1:Y:S02]  /*db00*/  SHFL.IDX P6, R14, R13, R12, R11 ;  /* 0x0000000c0d0e7389 */ /* 0x00006400000c000b */
[----:B01----:R-:W-:Y:S01]  /*db10*/  ENDCOLLECTIVE ;  /* 0x000000000000791b */ /* 0x003fe20003800000 */
.L_x_8736:
        /* <DEDUP_REMOVED lines=10> */
.L_x_8737:
        /* <DEDUP_REMOVED lines=8> */
[----:B0-----:R-:W-:Y:S02]  /*dc40*/  VIADD R2, R6, 0x40 ;  /* 0x0000004006027836 */ /* 0x001fe40000000000 */
[----:B------:R-:W-:-:S07]  /*dc50*/  IMAD.MOV.U32 R4, RZ, RZ, R14 ;  /* 0x000000ffff047224 */ /* 0x000fce00078e000e */
[----:B------:R-:W-:Y:S05]  /*dc60*/  WARPSYNC.COLLECTIVE R15, `(.L_x_8738) ;  /* 0x000000000f087348 */ /* 0x000fea0003c00000 */
[----:B------:R0:W1:Y:S02]  /*dc70*/  SHFL.IDX P6, R14, R13, R12, R11 ;  /* 0x0000000c0d0e7389 */ /* 0x00006400000c000b */
[----:B01----:R-:W-:Y:S01]  /*dc80*/  ENDCOLLECTIVE ;  /* 0x000000000000791b */ /* 0x003fe20003800000 */
.L_x_8738:
[----:B------:R-:W-:-:S13]  /*dc90*/  ISETP.GE.AND P4, PT, R2, R5, PT ;  /* 0x000000050200720c */ /* 0x000fda0003f86270 */
[----:B------:R-:W-:Y:S01]  /*dca0*/  @!P4 IADD3 R2, P3, R20, R4, RZ ;  /* 0x000000041402c210 */ /* 0x000fe20007f7e0ff */
[----:B------:R-:W-:-:S04]  /*dcb0*/  IMAD.MOV.U32 R13, RZ, RZ, R8 ;  /* 0x000000ffff0d7224 */ /* 0x000fc800078e0008 */
[----:B------:R-:W-:-:S04]  /*dcc0*/  @!P4 IMAD.X R0, RZ, RZ, R0, P3 ;  /* 0x000000ffff00c224 */ /* 0x000fc800018e0600 */
[----:B------:R-:W-:Y:S02]  /*dcd0*/  @!P4 IMAD.MOV.U32 R3, RZ, RZ, R0 ;  /* 0x000000ffff03c224 */ /* 0x000fe400078e0000 */
[----:B------:R-:W-:-:S07]  /*dce0*/  IMAD.MOV.U32 R7, RZ, RZ, R14 ;  /* 0x000000ffff077224 */ /* 0x000fce00078e000e */
[----:B------:R-:W-:Y:S05]  /*dcf0*/  WARPSYNC.COLLECTIVE R15, `(.L_x_8739) ;  /* 0x000000000f087348 */ /* 0x000fea0003c00000 */
[----:B------:R0:W1:Y:S02]  /*dd00*/  SHFL.IDX P6, R14, R13, R12, R11 ;  /* 0x0000000c0d0e7389 */ /* 0x00006400000c000b */
[----:B01----:R-:W-:Y:S01]  /*dd10*/  ENDCOLLECTIVE ;  /* 0x000000000000791b */ /* 0x003fe20003800000 */
.L_x_8739:
[----:B------:R-:W-:Y:S01]  /*dd20*/  @!PT LDS RZ, [RZ] ;  /* 0x00000000fffff984 */ /* 0x000fe20000000800 */
[----:B------:R-:W-:Y:S01]  /*dd30*/  @!PT LDS RZ, [RZ] ;  /* 0x00000000fffff984 */ /* 0x000fe20000000800 */
[----:B------:R-:W-:Y:S01]  /*dd40*/  @!PT LDS RZ, [RZ] ;  /* 0x00000000fffff984 */ /* 0x000fe20000000800 */
[----:B------:R1:W-:Y:S04]  /*dd50*/  @!P4 LDGSTS.E.BYPASS.LTC128B.128 [R10+0xf800], desc[UR52][R2.64], !P2 ;  /* 0x0f800000020acfae */ /* 0x0003e8000d101d74 */
[----:B------:R1:W-:Y:S04]  /*dd60*/  @!P4 LDGSTS.E.BYPASS.LTC128B.128 [R10+0x11000], desc[UR52][R2.64+0x20], !P1 ;  /* 0x11000020020acfae */ /* 0x0003e8000c901d74 */
[----:B------:R1:W-:Y:S01]  /*dd70*/  @!P4 LDGSTS.E.BYPASS.LTC128B.128 [R10+0x12800], desc[UR52][R2.64+0x40], !P0 ;  /* 0x12800040020acfae */ /* 0x0003e2000c101d74 */
[----:B------:R-:W-:Y:S05]  /*dd80*/  BRA `(.L_x_8740) ;  /* 0xffffffd000107947 */ /* 0x000fea000383ffff */
.L_x_8666:
[----:B0-----:R0:W1:Y:S02]  /*dd90*/  SYNCS.PHASECHK.TRANS64.TRYWAIT P0, [R16+URZ+0x19c20], R3 ;  /* 0x019c2003100075a7 */ /* 0x001064000800017f */
[----:B-1----:R-:W-:Y:S05]  /*dda0*/  @!P0 NANOSLEEP.SYNCS 0x989680 ;  /* 0x009896800000895d */ /* 0x002fea0003900000 */
[----:B------:R-:W1:Y:S02]  /*ddb0*/  @!P0 SYNCS.PHASECHK.TRANS64 P0, [R16+URZ+0x19c20], R3 ;  /* 0x019c2003100085a7 */ /* 0x000e64000800007f */
[----:B-1----:R-:W-:Y:S05]  /*ddc0*/  @!P0 BRA `(.L_x_8666) ;  /* 0xfffffffc00f08947 */ /* 0x002fea000383ffff */
[----:B------:R-:W-:Y:S05]  /*ddd0*/  BRA `(.L_x_8741) ;  /* 0xffffffd000807947 */ /* 0x000fea000383ffff */
.L_x_8672:
[----:B0-----:R0:W1:Y:S02]  /*dde0*/  SYNCS.PHASECHK.TRANS64.TRYWAIT P0, [R6+URZ+0x19c80], R4 ;  /* 0x019c8004060075a7 */ /* 0x001064000800017f */
[----:B-1----:R-:W-:Y:S05]  /*ddf0*/  @!P0 NANOSLEEP.SYNCS 0x989680 ;  /* 0x009896800000895d */ /* 0x002fea0003900000 */
[----:B------:R-:W1:Y:S02]  /*de00*/  @!P0 SYNCS.PHASECHK.TRANS64 P0, [R6+URZ+0x19c80], R4 ;  /* 0x019c8004060085a7 */ /* 0x000e64000800007f */
[----:B-1----:R-:W-:Y:S05]  /*de10*/  @!P0 BRA `(.L_x_8672) ;  /* 0xfffffffc00f08947 */ /* 0x002fea000383ffff */
[----:B------:R-:W-:Y:S05]  /*de20*/  BRA `(.L_x_8742) ;  /* 0xffffffd4002c7947 */ /* 0x000fea000383ffff */
.L_x_8679:
[----:B-1----:R1:W2:Y:S02]  /*de30*/  SYNCS.PHASECHK.TRANS64.TRYWAIT P0, [R6+URZ+0x19c40], R4 ;  /* 0x019c4004060075a7 */ /* 0x0022a4000800017f */
[----:B--2---:R-:W-:Y:S05]  /*de40*/  @!P0 NANOSLEEP.SYNCS 0x989680 ;  /* 0x009896800000895d */ /* 0x004fea0003900000 */
[----:B------:R-:W2:Y:S02]  /*de50*/  @!P0 SYNCS.PHASECHK.TRANS64 P0, [R6+URZ+0x19c40], R4 ;  /* 0x019c4004060085a7 */ /* 0x000ea4000800007f */
[----:B--2---:R-:W-:Y:S05]  /*de60*/  @!P0 BRA `(.L_x_8679) ;  /* 0xfffffffc00f08947 */ /* 0x004fea000383ffff */
[----:B------:R-:W-:Y:S05]  /*de70*/  BRA `(.L_x_8743) ;  /* 0xffffffd800247947 */ /* 0x000fea000383ffff */
.L_x_8687:
[----:B0-----:R0:W1:Y:S02]  /*de80*/  SYNCS.PHASECHK.TRANS64.TRYWAIT P0, [R3+URZ+0x19c70], R4 ;  /* 0x019c7004030075a7 */ /* 0x001064000800017f */
[----:B-1----:R-:W-:Y:S05]  /*de90*/  @!P0 NANOSLEEP.SYNCS 0x989680 ;  /* 0x009896800000895d */ /* 0x002fea0003900000 */
[----:B------:R-:W1:Y:S02]  /*dea0*/  @!P0 SYNCS.PHASECHK.TRANS64 P0, [R3+URZ+0x19c70], R4 ;  /* 0x019c7004030085a7 */ /* 0x000e64000800007f */
[----:B-1----:R-:W-:Y:S05]  /*deb0*/  @!P0 BRA `(.L_x_8687) ;  /* 0xfffffffc00f08947 */ /* 0x002fea000383ffff */
[----:B------:R-:W-:Y:S05]  /*dec0*/  BRA `(.L_x_8744) ;  /* 0xffffffdc00387947 */ /* 0x000fea000383ffff */
.L_x_8689:
[----:B0-----:R0:W1:Y:S02]  /*ded0*/  SYNCS.PHASECHK.TRANS64.TRYWAIT P0, [R3+URZ+0x19c60], R4 ;  /* 0x019c6004030075a7 */ /* 0x001064000800017f */
[----:B-1----:R-:W-:Y:S05]  /*dee0*/  @!P0 NANOSLEEP.SYNCS 0x989680 ;  /* 0x009896800000895d */ /* 0x002fea0003900000 */
[----:B------:R-:W1:Y:S02]  /*def0*/  @!P0 SYNCS.PHASECHK.TRANS64 P0, [R3+URZ+0x19c60], R4 ;  /* 0x019c6004030085a7 */ /* 0x000e64000800007f */
[----:B-1----:R-:W-:Y:S05]  /*df00*/  @!P0 BRA `(.L_x_8689) ;  /* 0xfffffffc00f08947 */ /* 0x002fea000383ffff */
[----:B------:R-:W-:Y:S05]  /*df10*/  BRA `(.L_x_8745) ;  /* 0xffffffdc00407947 */ /* 0x000fea000383ffff */
.L_x_8696:
[----:B0-----:R0:W1:Y:S02]  /*df20*/  SYNCS.PHASECHK.TRANS64.TRYWAIT P1, [R0+URZ+0x19c70], R3 ;  /* 0x019c7003000075a7 */ /* 0x001064000802017f */
[----:B-1----:R-:W-:Y:S05]  /*df30*/  @!P1 NANOSLEEP.SYNCS 0x989680 ;  /* 0x009896800000995d */ /* 0x002fea0003900000 */
[----:B------:R-:W1:Y:S02]  /*df40*/  @!P1 SYNCS.PHASECHK.TRANS64 P1, [R0+URZ+0x19c70], R3 ;  /* 0x019c7003000095a7 */ /* 0x000e64000802007f */
[----:B-1----:R-:W-:Y:S05]  /*df50*/  @!P1 BRA `(.L_x_8696) ;  /* 0xfffffffc00f09947 */ /* 0x002fea000383ffff */
[----:B------:R-:W-:Y:S05]  /*df60*/  BRA `(.L_x_8746) ;  /* 0xffffffe000dc7947 */ /* 0x000fea000383ffff */
.L_x_8698:
[----:B0-----:R0:W1:Y:S02]  /*df70*/  SYNCS.PHASECHK.TRANS64.TRYWAIT P1, [R0+URZ+0x19c60], R3 ;  /* 0x019c6003000075a7 */ /* 0x001064000802017f */
[----:B-1----:R-:W-:Y:S05]  /*df80*/  @!P1 NANOSLEEP.SYNCS 0x989680 ;  /* 0x009896800000995d */ /* 0x002fea0003900000 */
[----:B------:R-:W1:Y:S02]  /*df90*/  @!P1 SYNCS.PHASECHK.TRANS64 P1, [R0+URZ+0x19c60], R3 ;  /* 0x019c6003000095a7 */ /* 0x000e64000802007f */
[----:B-1----:R-:W-:Y:S05]  /*dfa0*/  @!P1 BRA `(.L_x_8698) ;  /* 0xfffffffc00f09947 */ /* 0x002fea000383ffff */
[----:B------:R-:W-:Y:S05]  /*dfb0*/  BRA `(.L_x_8747) ;  /* 0xffffffe000e07947 */ /* 0x000fea000383ffff */
.L_x_8711:
[----:B0-----:R0:W1:Y:S02]  /*dfc0*/  SYNCS.PHASECHK.TRANS64.TRYWAIT P0, [R7+URZ+0x19c20], R0 ;  /* 0x019c2000070075a7 */ /* 0x001064000800017f */
[----:B-1----:R-:W-:Y:S05]  /*dfd0*/  @!P0 NANOSLEEP.SYNCS 0x989680 ;  /* 0x009896800000895d */ /* 0x002fea0003900000 */
[----:B------:R-:W1:Y:S02]  /*dfe0*/  @!P0 SYNCS.PHASECHK.TRANS64 P0, [R7+URZ+0x19c20], R0 ;  /* 0x019c2000070085a7 */ /* 0x000e64000800007f */
[----:B-1----:R-:W-:Y:S05]  /*dff0*/  @!P0 BRA `(.L_x_8711) ;  /* 0xfffffffc00f08947 */ /* 0x002fea000383ffff */
[----:B------:R-:W-:Y:S05]  /*e000*/  BRA `(.L_x_8748) ;  /* 0xfffffff000c07947 */ /* 0x000fea000383ffff */
.L_x_8712:
        /* <DEDUP_REMOVED lines=11> */
.L_x_8750:
[----:B------:R-:W-:Y:S05]  /*e0c0*/  BSYNC B0 ;  /* 0x0000000000007941 */ /* 0x000fea0003800000 */
.L_x_8749:
[----:B------:R-:W-:Y:S05]  /*e0d0*/  BRA `(.L_x_8751) ;  /* 0xfffffff000a87947 */ /* 0x000fea000383ffff */
.L_x_8715:
[----:B------:R-:W-:Y:S01]  /*e0e0*/  BSSY B1, `(.L_x_8752) ;  /* 0x0000006000017945 */ /* 0x000fe20003800000 */
[----:B------:R-:W-:-:S07]  /*e0f0*/  IMAD.MOV.U32 R15, RZ, RZ, -0x1 ;  /* 0xffffffffff0f7424 */ /* 0x000fce00078e00ff */
[----:B0-----:R-:W-:Y:S05]  /*e100*/  WARPSYNC.COLLECTIVE R15, `(.L_x_8753) ;  /* 0x000000000f0c7348 */ /* 0x001fea0003c00000 */
[----:B------:R-:W-:Y:S02]  /*e110*/  ELECT P6, UR62, PT ;  /* 0x00000000003e782f */ /* 0x000fe400038c0000 */
[----:B------:R-:W-:Y:S01]  /*e120*/  MOV R14, UR62 ;  /* 0x0000003e000e7c02 */ /* 0x000fe20008000f00 */
[----:B0-----:R-:W-:Y:S10]  /*e130*/  ENDCOLLECTIVE ;  /* 0x000000000000791b */ /* 0x001ff40003800000 */
.L_x_8753:
[----:B------:R-:W-:Y:S05]  /*e140*/  BSYNC B1 ;  /* 0x0000000000017941 */ /* 0x000fea0003800000 */
.L_x_8752:
[----:B------:R-:W-:Y:S05]  /*e150*/  BRA `(.L_x_8754) ;  /* 0xfffffff000a07947 */ /* 0x000fea000383ffff */
.L_x_8717:
[----:B0-----:R0:W1:Y:S02]  /*e160*/  SYNCS.PHASECHK.TRANS64.TRYWAIT P1, [R5+URZ], R4 ;  /* 0x00000004050075a7 */ /* 0x001064000802017f */
[----:B-1----:R-:W-:Y:S05]  /*e170*/  @!P1 NANOSLEEP.SYNCS 0x989680 ;  /* 0x009896800000995d */ /* 0x002fea0003900000 */
[----:B------:R-:W1:Y:S02]  /*e180*/  @!P1 SYNCS.PHASECHK.TRANS64 P1, [R5+URZ], R4 ;  /* 0x00000004050095a7 */ /* 0x000e64000802007f */
[----:B-1----:R-:W-:Y:S05]  /*e190*/  @!P1 BRA `(.L_x_8717) ;  /* 0xfffffffc00f09947 */ /* 0x002fea000383ffff */
[----:B------:R-:W-:Y:S05]  /*e1a0*/  BRA `(.L_x_8755) ;  /* 0xfffffff000d47947 */ /* 0x000fea000383ffff */
.L_x_8718:
[----:B-1----:R1:W2:Y:S02]  /*e1b0*/  SYNCS.PHASECHK.TRANS64.TRYWAIT P1, [R3+URZ], R0 ;  /* 0x00000000030075a7 */ /* 0x0022a4000802017f */
[----:B--2---:R-:W-:Y:S05]  /*e1c0*/  @!P1 NANOSLEEP.SYNCS 0x989680 ;  /* 0x009896800000995d */ /* 0x004fea0003900000 */
[----:B------:R-:W2:Y:S02]  /*e1d0*/  @!P1 SYNCS.PHASECHK.TRANS64 P1, [R3+URZ], R0 ;  /* 0x00000000030095a7 */ /* 0x000ea4000802007f */
[----:B--2---:R-:W-:Y:S05]  /*e1e0*/  @!P1 BRA `(.L_x_8718) ;  /* 0xfffffffc00f09947 */ /* 0x004fea000383ffff */
[----:B------:R-:W-:Y:S05]  /*e1f0*/  BRA `(.L_x_8756) ;  /* 0xfffffff000c87947 */ /* 0x000fea000383ffff */
.L_x_8720:
[----:B-1----:R1:W2:Y:S02]  /*e200*/  SYNCS.PHASECHK.TRANS64.TRYWAIT P1, [R3+URZ+0x19c60], R4 ;  /* 0x019c6004030075a7 */ /* 0x0022a4000802017f */
[----:B--2---:R-:W-:Y:S05]  /*e210*/  @!P1 NANOSLEEP.SYNCS 0x989680 ;  /* 0x009896800000995d */ /* 0x004fea0003900000 */
[----:B------:R-:W2:Y:S02]  /*e220*/  @!P1 SYNCS.PHASECHK.TRANS64 P1, [R3+URZ+0x19c60], R4 ;  /* 0x019c6004030095a7 */ /* 0x000ea4000802007f */
[----:B--2---:R-:W-:Y:S05]  /*e230*/  @!P1 BRA `(.L_x_8720) ;  /* 0xfffffffc00f09947 */ /* 0x004fea000383ffff */
[----:B------:R-:W-:Y:S05]  /*e240*/  BRA `(.L_x_8757) ;  /* 0xfffffff000c87947 */ /* 0x000fea000383ffff */
.L_x_8722:
[----:B0-----:R0:W2:Y:S02]  /*e250*/  SYNCS.PHASECHK.TRANS64.TRYWAIT P1, [R5+URZ+0x19c60], R0 ;  /* 0x019c6000050075a7 */ /* 0x0010a4000802017f */
[----:B--2---:R-:W-:Y:S05]  /*e260*/  @!P1 NANOSLEEP.SYNCS 0x989680 ;  /* 0x009896800000995d */ /* 0x004fea0003900000 */
[----:B------:R-:W2:Y:S02]  /*e270*/  @!P1 SYNCS.PHASECHK.TRANS64 P1, [R5+URZ+0x19c60], R0 ;  /* 0x019c6000050095a7 */ /* 0x000ea4000802007f */
[----:B--2---:R-:W-:Y:S05]  /*e280*/  @!P1 BRA `(.L_x_8722) ;  /* 0xfffffffc00f09947 */ /* 0x004fea000383ffff */
[----:B------:R-:W-:Y:S05]  /*e290*/  BRA `(.L_x_8758) ;  /* 0xfffffff000c87947 */ /* 0x000fea000383ffff */
.L_x_8724:
[----:B--2---:R2:W3:Y:S02]  /*e2a0*/  SYNCS.PHASECHK.TRANS64.TRYWAIT P0, [R3+URZ+0x19c80], R4 ;  /* 0x019c8004030075a7 */ /* 0x0044e4000800017f */
[----:B---3--:R-:W-:Y:S05]  /*e2b0*/  @!P0 NANOSLEEP.SYNCS 0x989680 ;  /* 0x009896800000895d */ /* 0x008fea0003900000 */
[----:B------:R-:W3:Y:S02]  /*e2c0*/  @!P0 SYNCS.PHASECHK.TRANS64 P0, [R3+URZ+0x19c80], R4 ;  /* 0x019c8004030085a7 */ /* 0x000ee4000800007f */
[----:B---3--:R-:W-:Y:S05]  /*e2d0*/  @!P0 BRA `(.L_x_8724) ;  /* 0xfffffffc00f08947 */ /* 0x008fea000383ffff */
[----:B------:R-:W-:Y:S05]  /*e2e0*/  BRA `(.L_x_8725) ;  /* 0xfffffff000c47947 */ /* 0x000fea000383ffff */
.L_x_8759:
        /* <DEDUP_REMOVED lines=9> */
.L_x_12980:


//--------------------- .text._ZN7cutlass13device_kernelIN5flash11enable_sm90INS1_16FlashAttnFwdSm90INS1_25CollectiveMainloopFwdSm90ILi2EN4cute5tupleIJNS5_1CILi1EEES8_S8_EEENS6_IJNS7_ILi192EEENS7_ILi128EEENS7_ILi96EEEEEELi96ENS_12float_e4m3_tEfNS_4arch4Sm90ELb0ELb0ELb0ELb1ELb0ELb1ELb0ELb1ELb1ELb1ELb0ELb0EEENS1_21CollectiveEpilogueFwdINS6_IJSA_SC_SB_EEES9_NS_10bfloat16_tESG_Li384ELb1ELb1ELb0ELb1EEENS1_36VarlenDynamicPersistentTileSchedulerILi192ELi128ELi384ELi128ELb0ELb1ELb1ELb0ELb1ELb1EEEEEEEEEvNT_6ParamsE --------------------------
	.section	.text._ZN7cutlass13device_kernelIN5flash11enable_sm90INS1_16FlashAttnFwdSm90INS1_25CollectiveMainloopFwdSm90ILi2EN4cute5tupleIJNS5_1CILi1EEES8_S8_EEENS6_IJNS7_ILi192EEENS7_ILi128EEENS7_ILi96EEEEEELi96ENS_12float_e4m3_tEfNS_4arch4Sm90ELb0ELb0ELb0ELb1ELb0ELb1ELb0ELb1ELb1ELb1ELb0ELb0EEENS1_21CollectiveEpilogueFwdINS6_IJSA_SC_SB_EEES9_NS_10bfloat16_tESG_Li384ELb1ELb1ELb0ELb1EEENS1_36VarlenDynamicPersistentTileSchedulerILi192ELi128ELi384ELi128ELb0ELb1ELb1ELb0ELb1ELb1EEEEEEEEEvNT_6ParamsE,"ax",@progbits
	.align	128
.text._ZN7cutlass13device_kernelIN5flash11enable_sm90INS1_16FlashAttnFwdSm90INS1_25CollectiveMainloopFwdSm90ILi2EN4cute5tupleIJNS5_1CILi1EEES8_S8_EEENS6_IJNS7_ILi192EEENS7_ILi128EEENS7_ILi96EEEEEELi96ENS_12float_e4m3_tEfNS_4arch4Sm90ELb0ELb0ELb0ELb1ELb0ELb1ELb0ELb1ELb1ELb1ELb0ELb0EEENS1_21CollectiveEpilogueFwdINS6_IJSA_SC_SB_EEES9_NS_10bfloat16_tESG_Li384ELb1ELb1ELb0ELb1EEENS1_36VarlenDynamicPersistentTileSchedulerILi192ELi128ELi384ELi128ELb0ELb1ELb1ELb0ELb1ELb1EEEEEEEEEvNT_6ParamsE:
        .type           _ZN7cutlass13device_kernelIN5flash11enable_sm90INS1_16FlashAttnFwdSm90INS1_25CollectiveMainloopFwdSm90ILi2EN4cute5tupleIJNS5_1CILi1EEES8_S8_EEENS6_IJNS7_ILi192EEENS7_ILi128EEENS7_ILi96EEEEEELi96ENS_12float_e4m3_tEfNS_4arch4Sm90ELb0ELb0ELb0ELb1ELb0ELb1ELb0ELb1ELb1ELb1ELb0ELb0EEENS1_21CollectiveEpilogueFwdINS6_IJSA_SC_SB_EEES9_NS_10bfloat16_tESG_Li384ELb1ELb1ELb0ELb1EEENS1_36VarlenDynamicPersistentTileSchedulerILi192ELi128ELi384ELi128ELb0ELb1ELb1ELb0ELb1ELb1EEEEEEEEEvNT_6ParamsE,@function
        .size           _ZN7cutlass13device_kernelIN5flash11enable_sm90INS1_16FlashAttnFwdSm90INS1_25CollectiveMainloopFwdSm90ILi2EN4cute5tupleIJNS5_1CILi1EEES8_S8_EEENS6_IJNS7_ILi192EEENS7_ILi128EEENS7_ILi96EEEEEELi96ENS_12float_e4m3_tEfNS_4arch4Sm90ELb0ELb0ELb0ELb1ELb0ELb1ELb0ELb1ELb1ELb1ELb0ELb0EEENS1_21CollectiveEpilogueFwdINS6_IJSA_SC_SB_EEES9_NS_10bfloat16_tESG_Li384ELb1ELb1ELb0ELb1EEENS1_36VarlenDynamicPersistentTileSchedulerILi192ELi128ELi384ELi128ELb0ELb1ELb1ELb0ELb1ELb1EEEEEEEEEvNT_6ParamsE,(.L_x_12981 - _ZN7cutlass13device_kernelIN5flash11enable_sm90INS1_16FlashAttnFwdSm90INS1_25CollectiveMainloopFwdSm90ILi2EN4cute5tupleIJNS5_1CILi1EEES8_S8_EEENS6_IJNS7_ILi192EEENS7_ILi128EEENS7_ILi96EEEEEELi96ENS_12float_e4m3_tEfNS_4arch4Sm90ELb0ELb0ELb0ELb1ELb0ELb1ELb0ELb1ELb1ELb1ELb0ELb0EEENS1_21CollectiveEpilogueFwdINS6_IJSA_SC_SB_EEES9_NS_10bfloat16_tESG_Li384ELb1ELb1ELb0ELb1EEENS1_36VarlenDynamicPersistentTileSchedulerILi192ELi128ELi384ELi128ELb0ELb1ELb1ELb0ELb1ELb1EEEEEEEEEvNT_6ParamsE)
        .other          _ZN7cutlass13device_kernelIN5flash11enable_sm90INS1_16FlashAttnFwdSm90INS1_25CollectiveMainloopFwdSm90ILi2EN4cute5tupleIJNS5_1CILi1EEES8_S8_EEENS6_IJNS7_ILi192EEENS7_ILi128EEENS7_ILi96EEEEEELi96ENS_12float_e4m3_tEfNS_4arch4Sm90ELb0ELb0ELb0ELb1ELb0ELb1ELb0ELb1ELb1ELb1ELb0ELb0EEENS1_21CollectiveEpilogueFwdINS6_IJSA_SC_SB_EEES9_NS_10bfloat16_tESG_Li384ELb1ELb1ELb0ELb1EEENS1_36VarlenDynamicPersistentTileSchedulerILi192ELi128ELi384ELi128ELb0ELb1ELb1ELb0ELb1ELb1EEEEEEEEEvNT_6ParamsE,@"STO_CUDA_ENTRY STV_DEFAULT"
_ZN7cutlass13device_kernelIN5flash11enable_sm90INS1_16FlashAttnFwdSm90INS1_25CollectiveMainloopFwdSm90ILi2EN4cute5tupleIJNS5_1CILi1EEES8_S8_EEENS6_IJNS7_ILi192EEENS7_ILi128EEENS7_ILi96EEEEEELi96ENS_12float_e4m3_tEfNS_4arch4Sm90ELb0ELb0ELb0ELb1ELb0ELb1ELb0ELb1ELb1ELb1ELb0ELb0EEENS1_21CollectiveEpilogueFwdINS6_IJSA_SC_SB_EEES9_NS_10bfloat16_tESG_Li384ELb1ELb1ELb0ELb1EEENS1_36VarlenDynamicPersistentTileSchedulerILi192ELi128ELi384ELi128ELb0ELb1ELb1ELb0ELb1ELb1EEEEEEEEEvNT_6ParamsE:
        /* <DEDUP_REMOVED lines=24> */
.L_x_8761:
[----:B------:R-:W-:Y:S05]  /*0180*/  BSYNC B0 ;  /* 0x0000000000007941 */ /* 0x000fea0003800000 */
.L_x_8760:
        /* <DEDUP_REMOVED lines=41> */
.L_x_8762:
        /* <DEDUP_REMOVED lines=22> */
.L_x_8763:
        /* <DEDUP_REMOVED lines=18> */
.L_x_8764:
        /* <DEDUP_REMOVED lines=22> */
.L_x_8765:
        /* <DEDUP_REMOVED lines=22> */
.L_x_8766:
        /* <DEDUP_REMOVED lines=8> */
.L_x_8769:
[----:B------:R-:W-:-:S08]  /*09e0*/  NOP ;  /* 0x0000000000007918 */ /* 0x000fd00000000000 */
[----:B------:R-:W0:Y:S02]  /*09f0*/  USETMAXREG.TRY_ALLOC.CTAPOOL UP0, 0xa0 ;  /* 0x000000a0000079c8 */ /* 0x000e240008000600 */
[----:B0-----:R-:W-:-:S13]  /*0a00*/  PLOP3.LUT P0, PT, PT, PT, UP0, 0x80, 0x0 ;  /* 0x000000000000781c */ /* 0x001fda0003f0f008 */
[----:B------:R-:W-:Y:S05]  /*0a10*/  @!P0 BRA `(.L_x_8769) ;  /* 0xfffffffc00f08947 */ /* 0x000fea000383ffff */
[----:B------:R-:W0:Y:S08]  /*0a20*/  S2UR UR4, SR_CgaCtaId ;  /* 0x00000000000479c3 */ /* 0x000e300000008800 */
[----:B------:R-:W-:Y:S06]  /*0a30*/  BAR.ARV 0x8, 0x200 ;  /* 0x0208000000007b1d */ /* 0x000fec0000002000 */
[----:B------:R-:W-:-:S02]  /*0a40*/  MOV R16, 0x400 ;  /* 0x0000040000107802 */ /* 0x000fc40000000f00 */
[----:B------:R-:W-:Y:S01]  /*0a50*/  BAR.SYNC.DEFER_BLOCKING 0x5, 0x200 ;  /* 0x0148000000007b1d */ /* 0x000fe20000010000 */
[----:B0-----:R-:W-:-:S05]  /*0a60*/  IMAD.U32 R0, RZ, RZ, UR4 ;  /* 0x00000004ff007e24 */ /* 0x001fca000f8e00ff */
[----:B------:R-:W-:Y:S01]  /*0a70*/  ULDC UR4, c[0x0][0xc3c] ;  /* 0x00030f0000047ab9 */ /* 0x000fe20000000800 */
[----:B------:R-:W-:Y:S01]  /*0a80*/  LEA R16, R0, R16, 0x18 ;  /* 0x0000001000107211 */ /* 0x000fe200078ec0ff */
[----:B------:R-:W-:Y:S04]  /*0a90*/  STL [R1+0x20], R0 ;  /* 0x0000200001007387 */ /* 0x000fe80000100800 */
[----:B------:R-:W0:Y:S01]  /*0aa0*/  LDS.128 R8, [R16+0x19cd0] ;  /* 0x019cd00010087984 */ /* 0x000e220000000c00 */
[----:B------:R-:W-:Y:S06]  /*0ab0*/  BAR.ARV 0x4, 0x200 ;  /* 0x0108000000007b1d */ /* 0x000fec0000002000 */
[----:B0-----:R-:W-:-:S13]  /*0ac0*/  ISETP.GE.AND P0, PT, R11, UR4, PT ;  /* 0x000000040b007c0c */ /* 0x001fda000bf06270 */
[----:B------:R-:W-:Y:S05]  /*0ad0*/  @P0 BRA `(.L_x_8770) ;  /* 0x0000017800d80947 */ /* 0x000fea0003800000 */
[----:B------:R-:W0:Y:S01]  /*0ae0*/  S2R R0, SR_TID.X ;  /* 0x0000000000007919 */ /* 0x000e220000002100 */
[----:B------:R-:W-:Y:S01]  /*0af0*/  IMAD.MOV.U32 R19, RZ, RZ, -0x2 ;  /* 0xfffffffeff137424 */ /* 0x000fe200078e00ff */
[----:B------:R-:W-:Y:S01]  /*0b00*/  CS2R R154, SRZ ;  /* 0x00000000009a7805 */ /* 0x000fe2000001ff00 */
[----:B------:R-:W-:Y:S01]  /*0b10*/  ULOP3.LUT UR36, UR37, 0x1, URZ, 0xfc, !UPT ;  /* 0x0000000125247892 */ /* 0x000fe2000f8efc3f */
[----:B0-----:R-:W-:-:S05]  /*0b20*/  VIADD R25, R0, 0xffffff80 ;  /* 0xffffff8000197836 */ /* 0x001fca0000000000 */
[----:B------:R-:W-:Y:S02]  /*0b30*/  SHF.R.S32.HI R0, RZ, 0x1f, R25 ;  /* 0x0000001fff007819 */ /* 0x000fe40000011419 */
[-C--:B------:R-:W-:Y:S02]  /*0b40*/  LEA.HI R3, R25, R25.reuse, RZ, 0x1 ;  /* 0x0000001919037211 */ /* 0x080fe400078f08ff */
[CC--:B------:R-:W-:Y:S02]  /*0b50*/  LEA.HI R2, R0.reuse, R25.reuse, RZ, 0x5 ;  /* 0x0000001900027211 */ /* 0x0c0fe400078f28ff */
[----:B------:R-:W-:Y:S02]  /*0b60*/  LEA.HI R6, R0, R25, RZ, 0x4 ;  /* 0x0000001900067211 */ /* 0x000fe400078f20ff */
[----:B------:R-:W-:Y:S01]  /*0b70*/  SHF.R.S32.HI R22, RZ, 0x1, R3 ;  /* 0x00000001ff167819 */ /* 0x000fe20000011403 */
[----:B------:R-:W-:Y:S01]  /*0b80*/  IMAD.SHL.U32 R4, R2, 0x10, RZ ;  /* 0x0000001002047824 */ /* 0x000fe200078e00ff */
[----:B------:R-:W-:-:S04]  /*0b90*/  LOP3.LUT R2, R6, 0x7fffff0, RZ, 0xc0, !PT ;  /* 0x07fffff006027812 */ /* 0x000fc800078ec0ff */
[----:B------:R-:W-:Y:S01]  /*0ba0*/  LOP3.LUT R5, R4, 0xfffffe00, RZ, 0xc0, !PT ;  /* 0xfffffe0004057812 */ /* 0x000fe200078ec0ff */
[----:B------:R-:W-:Y:S01]  /*0bb0*/  IMAD.IADD R4, R25, 0x1, -R2 ;  /* 0x0000000119047824 */ /* 0x000fe200078e0a02 */
[----:B------:R-:W-:-:S03]  /*0bc0*/  LEA.HI R2, R0, R25, RZ, 0x7 ;  /* 0x0000001900027211 */ /* 0x000fc600078f38ff */
[----:B------:R-:W-:Y:S01]  /*0bd0*/  IMAD R7, R4, 0x20, R5 ;  /* 0x0000002004077824 */ /* 0x000fe200078e0205 */
        /* <DEDUP_REMOVED lines=8> */
[----:B------:R-:W-:Y:S01]  /*0c60*/  SHF.R.S32.HI R8, RZ, 0x1f, R23 ;  /* 0x0000001fff087819 */ /* 0x000fe20000011417 */
[----:B------:R-:W-:Y:S01]  /*0c70*/  IMAD.SHL.U32 R152, R24, 0x8, RZ ;  /* 0x0000000818987824 */ /* 0x000fe200078e00ff */
[----:B------:R-:W-:Y:S02]  /*0c80*/  LEA.HI R6, R6, R3, RZ, 0x1 ;  /* 0x0000000306067211 */ /* 0x000fe400078f08ff */
[----:B------:R-:W-:Y:S01]  /*0c90*/  LOP3.LUT R5, R5, 0x7fffffc, RZ, 0xc0, !PT ;  /* 0x07fffffc05057812 */ /* 0x000fe200078ec0ff */
[----:B------:R-:W-:Y:S01]  /*0ca0*/  VIADD R21, R152, 0x20 ;  /* 0x0000002098157836 */ /* 0x000fe20000000000 */
[----:B------:R-:W-:Y:S01]  /*0cb0*/  LEA.HI R12, R8, R23, RZ, 0x2 ;  /* 0x00000017080c7211 */ /* 0x000fe200078f10ff */
[----:B------:R-:W-:Y:S01]  /*0cc0*/  VIADD R157, R152, 0x10 ;  /* 0x00000010989d7836 */ /* 0x000fe20000000000 */
[----:B------:R-:W-:Y:S01]  /*0cd0*/  LOP3.LUT R6, R6, 0x1ffffffe, RZ, 0xc0, !PT ;  /* 0x1ffffffe06067812 */ /* 0x000fe200078ec0ff */
[----:B------:R-:W-:Y:S01]  /*0ce0*/  IMAD.IADD R5, R22, 0x1, -R5 ;  /* 0x0000000116057824 */ /* 0x000fe200078e0a05 */
[----:B------:R-:W-:Y:S01]  /*0cf0*/  SHF.R.S32.HI R20, RZ, 0x7, R2 ;  /* 0x00000007ff147819 */ /* 0x000fe20000011402 */
[----:B------:R-:W-:Y:S01]  /*0d00*/  IMAD.IADD R15, R152, 0x1, R21 ;  /* 0x00000001980f7824 */ /* 0x000fe200078e0215 */
[--C-:B------:R-:W-:Y:S01]  /*0d10*/  SHF.R.S32.HI R13, RZ, 0x2, R12.reuse ;  /* 0x00000002ff0d7819 */ /* 0x100fe2000001140c */
[C---:B------:R-:W-:Y:S01]  /*0d20*/  IMAD R17, R3.reuse, 0x8, R5 ;  /* 0x0000000803117824 */ /* 0x040fe200078e0205 */
[----:B------:R-:W-:Y:S01]  /*0d30*/  SHF.R.S32.HI R2, RZ, 0x1f, R12 ;  /* 0x0000001fff027819 */ /* 0x000fe2000001140c */
[----:B------:R-:W-:Y:S01]  /*0d40*/  IMAD.IADD R6, R3, 0x1, -R6 ;  /* 0x0000000103067824 */ /* 0x000fe200078e0a06 */
[----:B------:R-:W-:Y:S01]  /*0d50*/  SHF.R.S32.HI R4, RZ, 0x3, R4 ;  /* 0x00000003ff047819 */ /* 0x000fe20000011404 */
[----:B------:R-:W-:Y:S01]  /*0d60*/  STL [R1+0x8], R21 ;  /* 0x0000081501007387 */ /* 0x000fe20000100800 */
[----:B------:R-:W-:Y:S01]  /*0d70*/  LEA.HI R3, R2, R13, RZ, 0x3 ;  /* 0x0000000d02037211 */ /* 0x000fe200078f18ff */
[----:B------:R-:W-:Y:S01]  /*0d80*/  IMAD.HI R2, R20, 0x55555556, RZ ;  /* 0x5555555614027827 */ /* 0x000fe200078e02ff */
[----:B------:R-:W-:-:S02]  /*0d90*/  SHF.R.S32.HI R18, RZ, 0x1f, R15 ;  /* 0x0000001fff127819 */ /* 0x000fc4000001140f */
[----:B------:R-:W-:Y:S01]  /*0da0*/  LOP3.LUT R14, R3, 0xfffffff8, RZ, 0xc0, !PT ;  /* 0xfffffff8030e7812 */ /* 0x000fe200078ec0ff */
[----:B------:R-:W-:Y:S01]  /*0db0*/  IMAD.SHL.U32 R4, R4, 0x80, RZ ;  /* 0x0000008004047824 */ /* 0x000fe200078e00ff */
[----:B------:R-:W-:Y:S02]  /*0dc0*/  LEA.HI R8, R8, R23, RZ, 0x5 ;  /* 0x0000001708087211 */ /* 0x000fe400078f28ff */
[CC--:B------:R-:W-:Y:S01]  /*0dd0*/  LEA.HI R5, R18.reuse, R15.reuse, RZ, 0x4 ;  /* 0x0000000f12057211 */ /* 0x0c0fe200078f20ff */
[----:B------:R-:W-:Y:S01]  /*0de0*/  IMAD.IADD R13, R13, 0x1, -R14 ;  /* 0x000000010d0d7824 */ /* 0x000fe200078e0a0e */
[----:B------:R-:W-:Y:S01]  /*0df0*/  LEA.HI R15, R18, R15, RZ, 0x5 ;  /* 0x0000000f120f7211 */ /* 0x000fe200078f28ff */
[----:B------:R-:W-:Y:S01]  /*0e00*/  IMAD.SHL.U32 R14, R17, 0x20, RZ ;  /* 0x00000020110e7824 */ /* 0x000fe200078e00ff */
[----:B------:R-:W-:Y:S01]  /*0e10*/  LEA.HI R2, R2, R2, RZ, 0x1 ;  /* 0x0000000202027211 */ /* 0x000fe200078f08ff */
[----:B------:R-:W-:Y:S01]  /*0e20*/  IMAD.SHL.U32 R18, R24, 0x10, RZ ;  /* 0x0000001018127824 */ /* 0x000fe200078e00ff */
[----:B------:R-:W-:Y:S01]  /*0e30*/  SHF.R.S32.HI R8, RZ, 0x5, R8 ;  /* 0x00000005ff087819 */ /* 0x000fe20000011408 */
[----:B------:R-:W-:Y:S01]  /*0e40*/  IMAD.MOV.U32 R17, RZ, RZ, RZ ;  /* 0x000000ffff117224 */ /* 0x000fe200078e00ff */
[----:B------:R-:W-:Y:S01]  /*0e50*/  LOP3.LUT R156, R4, 0x80, RZ, 0xc0, !PT ;  /* 0x00000080049c7812 */ /* 0x000fe200078ec0ff */
[----:B------:R-:W-:Y:S01]  /*0e60*/  IMAD R4, R6, 0x8, R7 ;  /* 0x0000000806047824 */ /* 0x000fe200078e0207 */
[----:B------:R-:W-:Y:S01]  /*0e70*/  LOP3.LUT R12, R12, 0x7ffffffc, RZ, 0xc0, !PT ;  /* 0x7ffffffc0c0c7812 */ /* 0x000fe200078ec0ff */
[----:B------:R-:W-:Y:S01]  /*0e80*/  IMAD R2, R2, -0x3, R20 ;  /* 0xfffffffd02027824 */ /* 0x000fe200078e0214 */
[----:B------:R-:W-:Y:S01]  /*0e90*/  SHF.R.S32.HI R15, RZ, 0x5, R15 ;  /* 0x00000005ff0f7819 */ /* 0x000fe2000001140f */
[----:B------:R-:W-:Y:S01]  /*0ea0*/  IMAD R13, R8, 0x10, R13 ;  /* 0x00000010080d7824 */ /* 0x000fe200078e020d */
[----:B------:R-:W-:Y:S01]  /*0eb0*/  SHF.R.U32.HI R20, RZ, 0x3, R156 ;  /* 0x00000003ff147819 */ /* 0x000fe2000001169c */
[----:B------:R-:W-:Y:S01]  /*0ec0*/  STL [R1+0xc], R14 ;  /* 0x00000c0e01007387 */ /* 0x000fe20000100800 */
[----:B------:R-:W-:Y:S01]  /*0ed0*/  LOP3.LUT R3, R156, 0x10, R5, 0xf8, !PT ;  /* 0x000000109c037812 */ /* 0x000fe200078ef805 */
[----:B------:R-:W-:Y:S01]  /*0ee0*/  IMAD.IADD R12, R23, 0x1, -R12 ;  /* 0x00000001170c7824 */ /* 0x000fe200078e0a0c */
[----:B------:R-:W-:Y:S01]  /*0ef0*/  LEA.HI R0, R0, R25, RZ, 0x2 ;  /* 0x0000001900007211 */ /* 0x000fe200078f10ff */
[----:B------:R-:W-:Y:S01]  /*0f00*/  IMAD R15, R15, 0x1800, R14 ;  /* 0x000018000f0f7824 */ /* 0x000fe200078e020e */
[----:B------:R0:W-:Y:S01]  /*0f10*/  STL [R1+0x6c], R4 ;  /* 0x00006c0401007387 */ /* 0x0001e20000100800 */
[----:B------:R-:W-:Y:S01]  /*0f20*/  LOP3.LUT R3, R3, R20, RZ, 0x3c, !PT ;  /* 0x0000001403037212 */ /* 0x000fe200078e3cff */
[----:B------:R-:W-:Y:S01]  /*0f30*/  IMAD R6, R12, R19, 0x80 ;  /* 0x000000800c067424 */ /* 0x000fe200078e0213 */
[----:B------:R-:W-:Y:S01]  /*0f40*/  SHF.R.S32.HI R8, RZ, 0x1f, R21 ;  /* 0x0000001fff087819 */ /* 0x000fe20000011415 */
[----:B------:R-:W-:Y:S01]  /*0f50*/  IMAD.MOV.U32 R23, RZ, RZ, RZ ;  /* 0x000000ffff177224 */ /* 0x000fe200078e00ff */
[----:B------:R-:W-:-:S02]  /*0f60*/  IADD3 R3, R16, R15, R3 ;  /* 0x0000000f10037210 */ /* 0x000fc40007ffe003 */
[----:B------:R1:W-:Y:S01]  /*0f70*/  STL [R1+0x64], R6 ;  /* 0x0000640601007387 */ /* 0x0003e20000100800 */
[----:B0-----:R-:W-:Y:S01]  /*0f80*/  IMAD R4, R2, 0x40, R13 ;  /* 0x0000004002047824 */ /* 0x001fe200078e020d */
[----:B------:R-:W-:Y:S02]  /*0f90*/  LOP3.LUT R2, R0, 0xfffffffc, RZ, 0xc0, !PT ;  /* 0xfffffffc00027812 */ /* 0x000fe400078ec0ff */
[----:B------:R0:W-:Y:S01]  /*0fa0*/  STL [R1+0x5c], R3 ;  /* 0x00005c0301007387 */ /* 0x0001e20000100800 */
[----:B------:R-:W-:Y:S02]  /*0fb0*/  SHF.R.S32.HI R0, RZ, 0x2, R0 ;  /* 0x00000002ff007819 */ /* 0x000fe40000011400 */
[----:B------:R-:W-:Y:S01]  /*0fc0*/  IMAD.IADD R7, R25, 0x1, -R2 ;  /* 0x0000000119077824 */ /* 0x000fe200078e0a02 */
[----:B------:R-:W-:Y:S01]  /*0fd0*/  STL [R1+0x14], R9 ;  /* 0x0000140901007387 */ /* 0x000fe20000100800 */
[----:B-1----:R-:W-:Y:S02]  /*0fe0*/  SHF.R.S32.HI R6, RZ, 0x1f, R157 ;  /* 0x0000001fff067819 */ /* 0x002fe4000001149d */
[----:B------:R-:W-:Y:S01]  /*0ff0*/  SHF.R.S32.HI R2, RZ, 0x1f, R22 ;  /* 0x0000001fff027819 */ /* 0x000fe20000011416 */
[----:B------:R-:W-:Y:S01]  /*1000*/  STL [R1+0x18], R10 ;  /* 0x0000180a01007387 */ /* 0x000fe20000100800 */
[C---:B0-----:R-:W-:Y:S01]  /*1010*/  IMAD.SHL.U32 R3, R7.reuse, 0x8, RZ ;  /* 0x0000000807037824 */ /* 0x041fe200078e00ff */
[----:B------:R-:W-:-:S02]  /*1020*/  LEA.HI R0, R7, R7, RZ, 0x1 ;  /* 0x0000000707007211 */ /* 0x000fc400078f08ff */
[----:B------:R-:W-:Y:S02]  /*1030*/  STL [R1+0x60], R4 ;  /* 0x0000600401007387 */ /* 0x000fe40000100800 */
[----:B------:R-:W-:Y:S02]  /*1040*/  LOP3.LUT R2, R0, 0x1ffffffe, RZ, 0xc0, !PT ;  /* 0x1ffffffe00027812 */ /* 0x000fe400078ec0ff */
[----:B------:R-:W-:Y:S01]  /*1050*/  STL [R1+0x1c], R11 ;  /* 0x00001c0b01007387 */ /* 0x000fe20000100800 */
[----:B------:R-:W-:Y:S02]  /*1060*/  LOP3.LUT R0, R156, 0x10, R18, 0xf8, !PT ;  /* 0x000000109c007812 */ /* 0x000fe400078ef812 */
[----:B------:R-:W-:Y:S01]  /*1070*/  IMAD.IADD R2, R7, 0x1, -R2 ;  /* 0x0000000107027824 */ /* 0x000fe200078e0a02 */
[----:B------:R-:W-:Y:S01]  /*1080*/  STL [R1+0x3c], RZ ;  /* 0x00003cff01007387 */ /* 0x000fe20000100800 */
[----:B------:R-:W-:-:S03]  /*1090*/  LOP3.LUT R0, R0, R20, RZ, 0x3c, !PT ;  /* 0x0000001400007212 */ /* 0x000fc600078e3cff */
[----:B------:R-:W-:Y:S04]  /*10a0*/  STL [R1+0x2c], R3 ;  /* 0x00002c0301007387 */ /* 0x000fe80000100800 */
[----:B------:R0:W-:Y:S04]  /*10b0*/  STL [R1+0x58], R6 ;  /* 0x0000580601007387 */ /* 0x0001e80000100800 */
[----:B------:R-:W-:Y:S01]  /*10c0*/  STL [R1+0x54], R8 ;  /* 0x0000540801007387 */ /* 0x000fe20000100800 */
[C---:B0-----:R-:W-:Y:S02]  /*10d0*/  VIADD R6, R3.reuse, 0x20 ;  /* 0x0000002003067836 */ /* 0x041fe40000000000 */
[----:B------:R-:W-:-:S03]  /*10e0*/  VIADD R3, R3, 0x40 ;  /* 0x0000004003037836 */ /* 0x000fc60000000000 */
[----:B------:R0:W-:Y:S02]  /*10f0*/  STL [R1+0x48], R6 ;  /* 0x0000480601007387 */ /* 0x0001e40000100800 */
[----:B------:R-:W-:Y:S02]  /*1100*/  SHF.R.S32.HI R7, RZ, 0x1f, R3 ;  /* 0x0000001fff077819 */ /* 0x000fe40000011403 */
[----:B------:R1:W-:Y:S01]  /*1110*/  STL [R1+0x4c], R3 ;  /* 0x00004c0301007387 */ /* 0x0003e20000100800 */
[----:B0-----:R-:W-:Y:S02]  /*1120*/  SHF.R.S32.HI R6, RZ, 0x1f, R6 ;  /* 0x0000001fff067819 */ /* 0x001fe40000011406 */
[----:B-1----:R-:W-:-:S03]  /*1130*/  SHF.R.S32.HI R3, RZ, 0x4, R5 ;  /* 0x00000004ff037819 */ /* 0x002fc60000011405 */
[----:B------:R0:W-:Y:S04]  /*1140*/  STL [R1+0x74], R6 ;  /* 0x0000740601007387 */ /* 0x0001e80000100800 */
[----:B------:R1:W-:Y:S01]  /*1150*/  STL [R1+0x70], R7 ;  /* 0x0000700701007387 */ /* 0x0003e20000100800 */
[----:B0-----:R-:W-:Y:S02]  /*1160*/  IMAD.IADD R6, R14, 0x1, R0 ;  /* 0x000000010e067824 */ /* 0x001fe400078e0200 */
[----:B------:R-:W-:-:S03]  /*1170*/  IMAD R0, R2, 0x8, R4 ;  /* 0x0000000802007824 */ /* 0x000fc600078e0204 */
[----:B------:R1:W-:Y:S04]  /*1180*/  STL [R1+0x24], R6 ;  /* 0x0000240601007387 */ /* 0x0003e80000100800 */
[----:B------:R1:W-:Y:S04]  /*1190*/  STL [R1+0x68], R0 ;  /* 0x0000680001007387 */ /* 0x0003e80000100800 */
[----:B------:R1:W-:Y:S02]  /*11a0*/  STL [R1+0x50], R3 ;  /* 0x0000500301007387 */ /* 0x0003e40000100800 */
.L_x_8885:
[----:B-1----:R-:W2:Y:S01]  /*11b0*/  LDL.LU R0, [R1+0x1c] ;  /* 0x00001c0001007983 */ /* 0x002ea20000300800 */
[----:B----4-:R-:W2:Y:S01]  /*11c0*/  LDC.64 R2, c[0x0][0xc88] ;  /* 0x00032200ff027b82 */ /* 0x010ea20000000a00 */
[----:B------:R-:W-:Y:S01]  /*11d0*/  ULDC.64 UR4, c[0x0][0xa28] ;  /* 0x00028a0000047ab9 */ /* 0x000fe20000000a00 */
[----:B------:R-:W-:Y:S01]  /*11e0*/  ULDC.64 UR8, c[0x0][0xa18] ;  /* 0x0002860000087ab9 */ /* 0x000fe20000000a00 */
[----:B------:R-:W-:Y:S01]  /*11f0*/  ISETP.NE.U32.AND P2, PT, RZ, UR4, PT ;  /* 0x00000004ff007c0c */ /* 0x000fe2000bf45070 */
[----:B---3--:R-:W-:Y:S01]  /*1200*/  IMAD.MOV.U32 R9, RZ, RZ, RZ ;  /* 0x000000ffff097224 */ /* 0x008fe200078e00ff */
[----:B------:R-:W3:Y:S01]  /*1210*/  LDL R30, [R1+0x18] ;  /* 0x00001800011e7983 */ /* 0x000ee20000100800 */
[----:B------:R-:W-:Y:S01]  /*1220*/  ULDC.64 UR6, c[0x0][0xa08] ;  /* 0x0002820000067ab9 */ /* 0x000fe20000000a00 */
[----:B------:R-:W-:Y:S01]  /*1230*/  ISETP.NE.AND.EX P2, PT, RZ, UR5, PT, P2 ;  /* 0x00000005ff007c0c */ /* 0x000fe2000bf45320 */
[----:B--2---:R-:W-:-:S05]  /*1240*/  IMAD.WIDE R2, R0, 0x4, R2 ;  /* 0x0000000400027825 */ /* 0x004fca00078e0202 */
[----:B------:R-:W2:Y:S01]  /*1250*/  LDG.E R0, desc[UR42][R2.64] ;  /* 0x0000002a02007981 */ /* 0x000ea2000c1e1900 */
[----:B------:R-:W-:Y:S01]  /*1260*/  ISETP.NE.U32.AND P1, PT, RZ, UR8, PT ;  /* 0x00000008ff007c0c */ /* 0x000fe2000bf25070 */
[----:B------:R-:W-:Y:S01]  /*1270*/  IMAD.MOV.U32 R47, RZ, RZ, RZ ;  /* 0x000000ffff2f7224 */ /* 0x000fe200078e00ff */
[----:B------:R-:W-:Y:S02]  /*1280*/  ISETP.NE.U32.AND P0, PT, RZ, UR6, PT ;  /* 0x00000006ff007c0c */ /* 0x000fe4000bf05070 */
[----:B------:R-:W-:Y:S02]  /*1290*/  ISETP.NE.AND.EX P1, PT, RZ, UR9, PT, P1 ;  /* 0x00000009ff007c0c */ /* 0x000fe4000bf25310 */
[----:B------:R-:W-:Y:S02]  /*12a0*/  ISETP.NE.AND.EX P0, PT, RZ, UR7, PT, P0 ;  /* 0x00000007ff007c0c */ /* 0x000fe4000bf05300 */
[----:B--2---:R-:W-:Y:S01]  /*12b0*/  SHF.R.S32.HI R4, RZ, 0x1f, R0 ;  /* 0x0000001fff047819 */ /* 0x004fe20000011400 */
[C---:B------:R-:W-:Y:S01]  /*12c0*/  IMAD.SHL.U32 R32, R0.reuse, 0x4, RZ ;  /* 0x0000000400207824 */ /* 0x040fe200078e00ff */
[C---:B------:R-:W-:Y:S01]  /*12d0*/  @P2 LEA R2, P3, R0.reuse, UR4, 0x2 ;  /* 0x0000000400022c11 */ /* 0x040fe2000f8610ff */
[----:B------:R-:W-:Y:S01]  /*12e0*/  STL [R1+0x28], R0 ;  /* 0x0000280001007387 */ /* 0x000fe20000100800 */
[----:B------:R-:W-:-:S02]  /*12f0*/  SHF.L.U64.HI R31, R0, 0x2, R4 ;  /* 0x00000002001f7819 */ /* 0x000fc40000010204 */
[----:B------:R-:W-:Y:S01]  /*1300*/  @P2 LEA.HI.X R3, R0, UR5, R4, 0x2, P3 ;  /* 0x0000000500032c11 */ /* 0x000fe200098f1404 */
[----:B------:R0:W-:Y:S01]  /*1310*/  STL [R1+0x40], R4 ;  /* 0x0000400401007387 */ /* 0x0001e20000100800 */
[----:B------:R-:W-:-:S03]  /*1320*/  IADD3 R6, P4, R32, UR6, RZ ;  /* 0x0000000620067c10 */ /* 0x000fc6000ff9e0ff */
[----:B------:R1:W-:Y:S01]  /*1330*/  STL [R1+0x34], R32 ;  /* 0x0000342001007387 */ /* 0x0003e20000100800 */
[----:B------:R-:W-:Y:S01]  /*1340*/  ULDC UR4, c[0x0][0x288] ;  /* 0x0000a20000047ab9 */ /* 0x000fe20000000800 */
[C---:B------:R-:W-:Y:S02]  /*1350*/  IADD3.X R7, R31.reuse, UR7, RZ, P4, !PT ;  /* 0x000000071f077c10 */ /* 0x040fe4000a7fe4ff */
[----:B------:R1:W-:Y:S04]  /*1360*/  STL [R1+0x38], R31 ;  /* 0x0000381f01007387 */ /* 0x0003e80000100800 */
[----:B-----5:R1:W5:Y:S01]  /*1370*/  @P2 LDG.E R9, desc[UR42][R2.64] ;  /* 0x0000002a02092981 */ /* 0x020362000c1e1900 */
[----:B0-----:R-:W-:Y:S01]  /*1380*/  @P1 IADD3 R4, P2, R32, UR8, RZ ;  /* 0x0000000820041c10 */ /* 0x001fe2000ff5e0ff */
[----:B------:R-:W-:Y:S01]  /*1390*/  IMAD.U32 R25, RZ, RZ, UR4 ;  /* 0x00000004ff197e24 */ /* 0x000fe2000f8e00ff */
[----:B------:R-:W-:Y:S01]  /*13a0*/  ULDC.64 UR4, c[0x0][0x418] ;  /* 0x0001060000047ab9 */ /* 0x000fe20000000a00 */
[----:B------:R1:W5:Y:S01]  /*13b0*/  @P0 LDG.E R47, desc[UR42][R6.64] ;  /* 0x0000002a062f0981 */ /* 0x000362000c1e1900 */
[----:B------:R-:W-:-:S03]  /*13c0*/  @P1 IADD3.X R5, R31, UR9, RZ, P2, !PT ;  /* 0x000000091f051c10 */ /* 0x000fc600097fe4ff */
[----:B------:R-:W2:Y:S01]  /*13d0*/  LDL R2, [R1+0x14] ;  /* 0x0000140001027983 */ /* 0x000ea20000100800 */
[----:B------:R-:W-:Y:S01]  /*13e0*/  UISETP.NE.U32.AND UP0, UPT, UR4, URZ, UPT ;  /* 0x0000003f0400728c */ /* 0x000fe2000bf05070 */
[----:B------:R-:W-:Y:S02]  /*13f0*/  ULDC.64 UR8, c[0x0][0xa20] ;  /* 0x0002880000087ab9 */ /* 0x000fe40000000a00 */
[----:B------:R1:W5:Y:S01]  /*1400*/  @P1 LDG.E R25, desc[UR42][R4.64] ;  /* 0x0000002a04191981 */ /* 0x000362000c1e1900 */
[----:B------:R-:W-:Y:S01]  /*1410*/  UISETP.NE.AND.EX UP0, UPT, UR5, URZ, UPT, UP0 ;  /* 0x0000003f0500728c */ /* 0x000fe2000bf05300 */
[----:B------:R-:W-:Y:S01]  /*1420*/  ISETP.NE.U32.AND P2, PT, RZ, UR8, PT ;  /* 0x00000008ff007c0c */ /* 0x000fe2000bf45070 */
[----:B------:R-:W-:Y:S01]  /*1430*/  ULDC UR4, c[0x0][0x424] ;  /* 0x0001090000047ab9 */ /* 0x000fe20000000800 */
[----:B---3--:R1:W-:Y:S01]  /*1440*/  STL [R1+0x30], R30 ;  /* 0x0000301e01007387 */ /* 0x0083e20000100800 */
[----:B------:R-:W-:Y:S01]  /*1450*/  USEL UR4, UR4, 0x1, UP0 ;  /* 0x0000000104047887 */ /* 0x000fe20008000000 */
[----:B------:R-:W-:Y:S01]  /*1460*/  ISETP.NE.AND.EX P2, PT, RZ, UR9, PT, P2 ;  /* 0x00000009ff007c0c */ /* 0x000fe2000bf45320 */
[----:B------:R-:W-:-:S02]  /*1470*/  ULDC UR5, c[0x0][0x2f0] ;  /* 0x0000bc0000057ab9 */ /* 0x000fc40000000800 */
[----:B------:R-:W-:-:S03]  /*1480*/  UIMAD UR4, UR4, UR5, URZ ;  /* 0x00000005040472a4 */ /* 0x000fc6000f8e023f */
[----:B------:R-:W-:Y:S01]  /*1490*/  ULDC UR5, c[0x0][0x348] ;  /* 0x0000d20000057ab9 */ /* 0x000fe20000000800 */
[----:B------:R-:W-:Y:S01]  /*14a0*/  IMAD.MOV.U32 R29, RZ, RZ, R0 ;  /* 0x000000ffff1d7224 */ /* 0x000fe200078e0000 */
[----:B--2---:R1:W-:Y:S01]  /*14b0*/  STL [R1+0x44], R2 ;  /* 0x0000440201007387 */ /* 0x0043e20000100800 */
[----:B------:R-:W-:Y:S06]  /*14c0*/  @P1 BRA `(.L_x_8771) ;  /* 0x0000000000241947 */ /* 0x000fec0003800000 */
[----:B------:R-:W-:Y:S02]  /*14d0*/  ULDC.64 UR6, c[0x0][0xa00] ;  /* 0x0002800000067ab9 */ /* 0x000fe40000000a00 */
[----:B------:R-:W-:-:S04]  /*14e0*/  ISETP.NE.U32.AND P1, PT, RZ, UR6, PT ;  /* 0x00000006ff007c0c */ /* 0x000fc8000bf25070 */
[----:B------:R-:W-:-:S13]  /*14f0*/  ISETP.NE.AND.EX P1, PT, RZ, UR7, PT, P1 ;  /* 0x00000007ff007c0c */ /* 0x000fda000bf25310 */
[----:B------:R-:W-:Y:S05]  /*1500*/  @!P1 BRA `(.L_x_8771) ;  /* 0x0000000000149947 */ /* 0x000fea0003800000 */
[----:B-1----:R-:W0:Y:S02]  /*1510*/  LDC.64 R2, c[0x0][0xa00] ;  /* 0x00028000ff027b82 */ /* 0x002e240000000a00 */
[----:B0-----:R-:W-:-:S05]  /*1520*/  IMAD.WIDE R2, R29, 0x4, R2 ;  /* 0x000000041d027825 */ /* 0x001fca00078e0202 */
[----:B-----5:R-:W2:Y:S04]  /*1530*/  LDG.E R25, desc[UR42][R2.64] ;  /* 0x0000002a02197981 */ /* 0x020ea8000c1e1900 */
[----:B------:R-:W2:Y:S02]  /*1540*/  LDG.E R0, desc[UR42][R2.64+0x4] ;  /* 0x0000042a02007981 */ /* 0x000ea4000c1e1900 */
[----:B--2---:R-:W-:-:S07]  /*1550*/  IMAD.IADD R25, R0, 0x1, -R25 ;  /* 0x0000000100197824 */ /* 0x004fce00078e0a19 */
.L_x_8771:
[----:B------:R-:W-:Y:S02]  /*1560*/  IMAD.U32 R27, RZ, RZ, UR5 ;  /* 0x00000005ff1b7e24 */ /* 0x000fe4000f8e00ff */
[----:B------:R-:W-:Y:S01]  /*1570*/  IMAD.U32 R28, RZ, RZ, UR4 ;  /* 0x00000004ff1c7e24 */ /* 0x000fe2000f8e00ff */
[----:B------:R-:W-:Y:S06]  /*1580*/  @!P2 BRA `(.L_x_8772) ;  /* 0x000000000010a947 */ /* 0x000fec0003800000 */
[----:B-1----:R-:W-:-:S04]  /*1590*/  IADD3 R2, P0, R32, UR8, RZ ;  /* 0x0000000820027c10 */ /* 0x002fc8000ff1e0ff */
[----:B------:R-:W-:-:S05]  /*15a0*/  IADD3.X R3, R31, UR9, RZ, P0, !PT ;  /* 0x000000091f037c10 */ /* 0x000fca00087fe4ff */
[----:B------:R0:W5:Y:S01]  /*15b0*/  LDG.E R28, desc[UR42][R2.64] ;  /* 0x0000002a021c7981 */ /* 0x000162000c1e1900 */
[----:B------:R-:W-:Y:S05]  /*15c0*/  BRA `(.L_x_8773) ;  /* 0x0000000000107947 */ /* 0x000fea0003800000 */
.L_x_8772:
[----:B------:R-:W-:Y:S05]  /*15d0*/  @!P0 BRA `(.L_x_8773) ;  /* 0x00000000000c8947 */ /* 0x000fea0003800000 */
[----:B-1----:R-:W2:Y:S04]  /*15e0*/  LDG.E R3, desc[UR42][R6.64] ;  /* 0x0000002a06037981 */ /* 0x002ea8000c1e1900 */
[----:B------:R-:W2:Y:S02]  /*15f0*/  LDG.E R28, desc[UR42][R6.64+0x4] ;  /* 0x0000042a061c7981 */ /* 0x000ea4000c1e1900 */
[----:B--2---:R-:W-:-:S07]  /*1600*/  IMAD.IADD R28, R28, 0x1, -R3 ;  /* 0x000000011c1c7824 */ /* 0x004fce00078e0a03 */
.L_x_8773:
[----:B------:R-:W-:Y:S02]  /*1610*/  ULDC.64 UR4, c[0x0][0xa10] ;  /* 0x0002840000047ab9 */ /* 0x000fe40000000a00 */
[----:B------:R-:W-:-:S04]  /*1620*/  ISETP.NE.U32.AND P0, PT, RZ, UR4, PT ;  /* 0x00000004ff007c0c */ /* 0x000fc8000bf05070 */
[----:B------:R-:W-:Y:S01]  /*1630*/  ISETP.NE.AND.EX P0, PT, RZ, UR5, PT, P0 ;  /* 0x00000005ff007c0c */ /* 0x000fe2000bf05300 */
[----:B-1---5:R-:W-:Y:S01]  /*1640*/  IMAD.IADD R6, R28, 0x1, -R9 ;  /* 0x000000011c067824 */ /* 0x022fe200078e0a09 */
[----:B------:R-:W-:-:S11]  /*1650*/  ULDC.64 UR4, c[0x0][0xa30] ;  /* 0x00028c0000047ab9 */ /* 0x000fd60000000a00 */
[----:B0-----:R-:W0:Y:S02]  /*1660*/  @P0 LDC.64 R2, c[0x0][0xa10] ;  /* 0x00028400ff020b82 */ /* 0x001e240000000a00 */
[----:B0-----:R-:W-:-:S05]  /*1670*/  @P0 IMAD.WIDE R2, R29, 0x4, R2 ;  /* 0x000000041d020825 */ /* 0x001fca00078e0202 */
[----:B------:R-:W2:Y:S04]  /*1680*/  @P0 LDG.E R0, desc[UR42][R2.64] ;  /* 0x0000002a02000981 */ /* 0x000ea8000c1e1900 */
[----:B------:R-:W2:Y:S01]  /*1690*/  @P0 LDG.E R7, desc[UR42][R2.64+0x4] ;  /* 0x0000042a02070981 */ /* 0x000ea2000c1e1900 */
[----:B------:R-:W-:Y:S01]  /*16a0*/  ISETP.NE.U32.AND P1, PT, RZ, UR4, PT ;  /* 0x00000004ff007c0c */ /* 0x000fe2000bf25070 */
[----:B------:R-:W-:Y:S02]  /*16b0*/  IMAD.MOV R26, RZ, RZ, -R6 ;  /* 0x000000ffff1a7224 */ /* 0x000fe400078e0a06 */
[----:B------:R-:W-:Y:S01]  /*16c0*/  IMAD.MOV.U32 R24, RZ, RZ, R28 ;  /* 0x000000ffff187224 */ /* 0x000fe200078e001c */
[----:B------:R-:W-:Y:S02]  /*16d0*/  ISETP.NE.AND.EX P1, PT, RZ, UR5, PT, P1 ;  /* 0x00000005ff007c0c */ /* 0x000fe4000bf25310 */
[----:B------:R-:W-:-:S11]  /*16e0*/  VIMNMX R26, RZ, R26, !PT ;  /* 0x0000001aff1a7248 */ /* 0x000fd60007fe0100 */
[----:B------:R-:W-:-:S04]  /*16f0*/  @P1 IADD3 R4, P2, R32, UR4, RZ ;  /* 0x0000000420041c10 */ /* 0x000fc8000ff5e0ff */
[----:B------:R-:W-:-:S05]  /*1700*/  @P1 IADD3.X R5, R31, UR5, RZ, P2, !PT ;  /* 0x000000051f051c10 */ /* 0x000fca00097fe4ff */
[----:B------:R0:W5:Y:S01]  /*1710*/  @P1 LDG.E R24, desc[UR42][R4.64] ;  /* 0x0000002a04181981 */ /* 0x000162000c1e1900 */
[----:B------:R-:W-:Y:S01]  /*1720*/  PLOP3.LUT P3, PT, PT, PT, PT, 0x80, 0x0 ;  /* 0x000000000000781c */ /* 0x000fe20003f6f070 */
[----:B--2---:R-:W-:-:S04]  /*1730*/  @P0 IMAD.IADD R27, R7, 0x1, -R0 ;  /* 0x00000001071b0824 */ /* 0x004fc800078e0a00 */
[----:B------:R-:W-:-:S04]  /*1740*/  IMAD.IADD R88, R6, 0x1, R27 ;  /* 0x0000000106587824 */ /* 0x000fc800078e021b */
[----:B------:R-:W-:-:S05]  /*1750*/  VIADD R0, R88, 0x7f ;  /* 0x0000007f58007836 */ /* 0x000fca0000000000 */
[----:B------:R-:W-:-:S04]  /*1760*/  SHF.R.S32.HI R3, RZ, 0x1f, R0 ;  /* 0x0000001fff037819 */ /* 0x000fc80000011400 */
[----:B------:R-:W-:-:S04]  /*1770*/  LEA.HI R3, R3, R0, RZ, 0x7 ;  /* 0x0000000003037211 */ /* 0x000fc800078f38ff */
[----:B------:R-:W-:-:S04]  /*1780*/  LOP3.LUT R0, R3, 0xffffff80, RZ, 0xc0, !PT ;  /* 0xffffff8003007812 */ /* 0x000fc800078ec0ff */
[----:B------:R-:W-:-:S04]  /*1790*/  VIADDMNMX R7, R0, -R6, R27, PT ;  /* 0x8000000600077246 */ /* 0x000fc8000380011b */
[----:B------:R-:W-:Y:S02]  /*17a0*/  ISETP.GT.AND P0, PT, R7, R26, PT ;  /* 0x0000001a0700720c */ /* 0x000fe40003f04270 */
[----:B------:R-:W-:-:S05]  /*17b0*/  SHF.R.U32.HI R26, RZ, 0x7, R26 ;  /* 0x00000007ff1a7819 */ /* 0x000fca000001161a */
[----:B------:R-:W-:-:S06]  /*17c0*/  IMAD.MOV.U32 R2, RZ, RZ, R26 ;  /* 0x000000ffff027224 */ /* 0x000fcc00078e001a */
[----:B------:R-:W-:-:S05]  /*17d0*/  @P0 VIADD R0, R7, 0x7f ;  /* 0x0000007f07000836 */ /* 0x000fca0000000000 */
[----:B0-----:R-:W-:-:S04]  /*17e0*/  @P0 SHF.R.S32.HI R5, RZ, 0x1f, R0 ;  /* 0x0000001fff050819 */ /* 0x001fc80000011400 */
[----:B------:R-:W-:Y:S02]  /*17f0*/  @P0 LEA.HI R5, R5, R0, RZ, 0x7 ;  /* 0x0000000005050211 */ /* 0x000fe400078f38ff */
[----:B------:R-:W-:Y:S02]  /*1800*/  SHF.R.S32.HI R0, RZ, 0x7, R3 ;  /* 0x00000007ff007819 */ /* 0x000fe40000011403 */
[----:B------:R-:W-:-:S03]  /*1810*/  @P0 SHF.R.S32.HI R2, RZ, 0x7, R5 ;  /* 0x00000007ff020819 */ /* 0x000fc60000011405 */
[----:B------:R0:W-:Y:S01]  /*1820*/  STL [R1+0x1c], R0 ;  /* 0x00001c0001007387 */ /* 0x0001e20000100800 */
        /* <DEDUP_REMOVED lines=22> */
.L_x_8776:
[----:B------:R-:W-:Y:S05]  /*1990*/  BSYNC B6 ;  /* 0x0000000000067941 */ /* 0x000fea0003800000 */
.L_x_8775:
        /* <DEDUP_REMOVED lines=20> */
.L_x_8778:
[----:B------:R-:W-:Y:S05]  /*1ae0*/  BSYNC B6 ;  /* 0x0000000000067941 */ /* 0x000fea0003800000 */
.L_x_8777:
[----:B------:R-:W-:Y:S01]  /*1af0*/  ULDC.64 UR4, c[0x0][0x9f8] ;  /* 0x00027e0000047ab9 */ /* 0x000fe20000000a00 */
[----:B------:R-:W2:Y:S01]  /*1b00*/  LDL R14, [R1+0xc] ;  /* 0x00000c00010e7983 */ /* 0x000ea20000100800 */
[----:B------:R-:W-:Y:S01]  /*1b10*/  ISETP.NE.U32.AND P0, PT, RZ, UR4, PT ;  /* 0x00000004ff007c0c */ /* 0x000fe2000bf05070 */
[----:B------:R-:W0:Y:S01]  /*1b20*/  LDC.64 R68, c[0x0][0x300] ;  /* 0x0000c000ff447b82 */ /* 0x000e220000000a00 */
[----:B------:R-:W-:Y:S01]  /*1b30*/  IMAD.IADD R47, R47, 0x1, R28 ;  /* 0x000000012f2f7824 */ /* 0x000fe200078e021c */
[----:B------:R-:W-:Y:S01]  /*1b40*/  ULDC.64 UR6, c[0x0][0x330] ;  /* 0x0000cc0000067ab9 */ /* 0x000fe20000000a00 */
[----:B------:R-:W-:Y:S01]  /*1b50*/  ISETP.NE.AND.EX P0, PT, RZ, UR5, PT, P0 ;  /* 0x00000005ff007c0c */ /* 0x000fe2000bf05300 */
[----:B------:R-:W-:Y:S01]  /*1b60*/  ULDC.64 UR8, c[0x0][0xa08] ;  /* 0x0002820000087ab9 */ /* 0x000fe20000000a00 */
[----:B------:R-:W-:-:S03]  /*1b70*/  SHF.R.S32.HI R19, RZ, 0x1f, R18 ;  /* 0x0000001fff137819 */ /* 0x000fc60000011412 */
[----:B------:R-:W1:Y:S08]  /*1b80*/  LDC.64 R66, c[0x0][0x3f8] ;  /* 0x0000fe00ff427b82 */ /* 0x000e700000000a00 */
[----:B------:R-:W-:Y:S01]  /*1b90*/  @P0 IADD3 R4, P1, R32, UR4, RZ ;  /* 0x0000000420040c10 */ /* 0x000fe2000ff3e0ff */
[----:B------:R-:W3:Y:S03]  /*1ba0*/  LDC R61, c[0x0][0x3f4] ;  /* 0x0000fd00ff3d7b82 */ /* 0x000ee60000000800 */
[----:B------:R-:W-:Y:S01]  /*1bb0*/  @P0 IADD3.X R5, R31, UR5, RZ, P1, !PT ;  /* 0x000000051f050c10 */ /* 0x000fe20008ffe4ff */
[----:B------:R-:W-:-:S04]  /*1bc0*/  ULDC.64 UR4, c[0x0][0x308] ;  /* 0x0000c20000047ab9 */ /* 0x000fc80000000a00 */
[----:B------:R4:W2:Y:S01]  /*1bd0*/  @P0 LDG.E R29, desc[UR42][R4.64] ;  /* 0x0000002a041d0981 */ /* 0x0008a2000c1e1900 */
[----:B------:R-:W-:Y:S01]  /*1be0*/  SHF.R.S32.HI R3, RZ, 0x1f, R47 ;  /* 0x0000001fff037819 */ /* 0x000fe2000001142f */
[----:B0-----:R-:W-:Y:S01]  /*1bf0*/  IMAD.WIDE.U32 R6, R47, R68, RZ ;  /* 0x000000442f067225 */ /* 0x001fe200078e00ff */
[----:B------:R-:W-:-:S03]  /*1c00*/  ISETP.NE.U32.AND P0, PT, RZ, UR8, PT ;  /* 0x00000008ff007c0c */ /* 0x000fc6000bf05070 */
[----:B------:R-:W-:Y:S02]  /*1c10*/  IMAD R0, R3, R68, RZ ;  /* 0x0000004403007224 */ /* 0x000fe400078e02ff */
[----:B------:R-:W-:-:S04]  /*1c20*/  IMAD.WIDE.U32 R56, R30, UR6, R18 ;  /* 0x000000061e387c25 */ /* 0x000fc8000f8e0012 */
[----:B------:R-:W-:Y:S01]  /*1c30*/  IMAD R9, R47, R69, R0 ;  /* 0x000000452f097224 */ /* 0x000fe200078e0200 */
[----:B------:R-:W-:-:S03]  /*1c40*/  SHF.R.S32.HI R0, RZ, 0x1f, R30 ;  /* 0x0000001fff007819 */ /* 0x000fc6000001141e */
[----:B------:R-:W-:Y:S02]  /*1c50*/  IMAD.IADD R7, R7, 0x1, R9 ;  /* 0x0000000107077824 */ /* 0x000fe400078e0209 */
[C---:B----4-:R-:W-:Y:S02]  /*1c60*/  IMAD R4, R0.reuse, UR6, RZ ;  /* 0x0000000600047c24 */ /* 0x050fe4000f8e02ff */
[----:B------:R-:W-:Y:S02]  /*1c70*/  IMAD R0, R0, UR4, RZ ;  /* 0x0000000400007c24 */ /* 0x000fe4000f8e02ff */
[C---:B------:R-:W-:Y:S01]  /*1c80*/  IMAD R9, R30.reuse, UR7, R4 ;  /* 0x000000071e097c24 */ /* 0x040fe2000f8e0204 */
[----:B------:R-:W-:Y:S01]  /*1c90*/  ISETP.NE.AND.EX P0, PT, RZ, UR9, PT, P0 ;  /* 0x00000009ff007c0c */ /* 0x000fe2000bf05300 */
[----:B------:R-:W-:Y:S01]  /*1ca0*/  IMAD.WIDE.U32 R4, R30, UR4, R6 ;  /* 0x000000041e047c25 */ /* 0x000fe2000f8e0006 */
[----:B------:R-:W-:Y:S01]  /*1cb0*/  SHF.R.S32.HI R12, RZ, 0x1f, R22 ;  /* 0x0000001fff0c7819 */ /* 0x000fe20000011416 */
[----:B------:R-:W-:-:S02]  /*1cc0*/  ULDC.64 UR6, c[0x0][0x338] ;  /* 0x0000ce0000067ab9 */ /* 0x000fc40000000a00 */
[----:B------:R-:W-:Y:S01]  /*1cd0*/  IMAD R59, R30, UR5, R0 ;  /* 0x000000051e3b7c24 */ /* 0x000fe2000f8e0200 */
[----:B------:R-:W-:Y:S01]  /*1ce0*/  ULDC.64 UR4, c[0x0][0x310] ;  /* 0x0000c40000047ab9 */ /* 0x000fe20000000a00 */
[----:B------:R-:W-:Y:S02]  /*1cf0*/  IMAD.MOV.U32 R58, RZ, RZ, R4 ;  /* 0x000000ffff3a7224 */ /* 0x000fe400078e0004 */
[----:B------:R-:W-:Y:S02]  /*1d00*/  IMAD.IADD R59, R5, 0x1, R59 ;  /* 0x00000001053b7824 */ /* 0x000fe400078e023b */
[----:B------:R-:W0:Y:S01]  /*1d10*/  LDC.64 R4, c[0x0][0x408] ;  /* 0x00010200ff047b82 */ /* 0x000e220000000a00 */
[----:B------:R-:W-:Y:S02]  /*1d20*/  IMAD.IADD R57, R57, 0x1, R9 ;  /* 0x0000000139397824 */ /* 0x000fe400078e0209 */
[----:B------:R-:W-:Y:S02]  /*1d30*/  VIADD R81, R18, 0x20 ;  /* 0x0000002012517836 */ /* 0x000fe40000000000 */
[----:B------:R-:W-:-:S02]  /*1d40*/  IMAD R11, R12, R68, RZ ;  /* 0x000000440c0b7224 */ /* 0x000fc400078e02ff */
[----:B------:R-:W-:-:S04]  /*1d50*/  IMAD.WIDE.U32 R6, R22, R68, R18 ;  /* 0x0000004416067225 */ /* 0x000fc800078e0012 */
[C---:B------:R-:W-:Y:S01]  /*1d60*/  IMAD R11, R22.reuse, R69, R11 ;  /* 0x00000045160b7224 */ /* 0x040fe200078e020b */
[----:B---3--:R-:W-:Y:S02]  /*1d70*/  ISETP.GE.AND P2, PT, R81, R61, PT ;  /* 0x0000003d5100720c */ /* 0x008fe40003f46270 */
[----:B------:R-:W-:Y:S01]  /*1d80*/  SHF.R.S32.HI R153, RZ, 0x1f, R152 ;  /* 0x0000001fff997819 */ /* 0x000fe20000011498 */
[----:B-1----:R-:W-:-:S04]  /*1d90*/  IMAD.WIDE.U32 R52, R22, R66, R18 ;  /* 0x0000004216347225 */ /* 0x002fc800078e0012 */
[----:B------:R-:W-:Y:S01]  /*1da0*/  IMAD.WIDE.U32 R54, R22, R66, R152 ;  /* 0x0000004216367225 */ /* 0x000fe200078e0098 */
[----:B------:R-:W-:-:S03]  /*1db0*/  SHF.R.U32.HI R20, RZ, 0x3, R156 ;  /* 0x00000003ff147819 */ /* 0x000fc6000001169c */
[----:B0-----:R-:W-:-:S04]  /*1dc0*/  IMAD.WIDE.U32 R50, R22, R4, R152 ;  /* 0x0000000416327225 */ /* 0x001fc800078e0098 */
[----:B------:R-:W-:Y:S01]  /*1dd0*/  IMAD.WIDE.U32 R48, R22, R4, R18 ;  /* 0x0000000416307225 */ /* 0x000fe200078e0012 */
[----:B------:R-:W-:-:S03]  /*1de0*/  P2R R82, PR, RZ, 0x4 ;  /* 0x00000004ff527803 */ /* 0x000fc60000000000 */
[----:B------:R-:W-:Y:S01]  /*1df0*/  VIADD R65, R18, 0x40 ;  /* 0x0000004012417836 */ /* 0x000fe20000000000 */
[----:B------:R-:W-:Y:S01]  /*1e00*/  SHF.L.U64.HI R69, R68, 0x7, R69 ;  /* 0x0000000744457819 */ /* 0x000fe20000010245 */
[C---:B------:R-:W-:Y:S01]  /*1e10*/  IMAD.SHL.U32 R63, R4.reuse, 0x80, RZ ;  /* 0x00000080043f7824 */ /* 0x040fe200078e00ff */
[----:B------:R-:W-:Y:S01]  /*1e20*/  SHF.L.U64.HI R64, R4, 0x7, R5 ;  /* 0x0000000704407819 */ /* 0x000fe20000010205 */
[----:B------:R-:W-:Y:S01]  /*1e30*/  IMAD.SHL.U32 R68, R68, 0x80, RZ ;  /* 0x0000008044447824 */ /* 0x000fe200078e00ff */
[----:B--2---:R-:W-:Y:S02]  /*1e40*/  SHF.R.S32.HI R0, RZ, 0x1f, R29 ;  /* 0x0000001fff007819 */ /* 0x004fe4000001141d */
[----:B------:R-:W-:Y:S02]  /*1e50*/  SEL R9, R29, RZ, !P0 ;  /* 0x000000ff1d097207 */ /* 0x000fe40004000000 */
[----:B------:R-:W-:-:S03]  /*1e60*/  SEL R10, R0, RZ, !P0 ;  /* 0x000000ff000a7207 */ /* 0x000fc60004000000 */
[----:B------:R-:W-:-:S04]  /*1e70*/  IMAD.WIDE.U32 R58, R9, UR4, R58 ;  /* 0x00000004093a7c25 */ /* 0x000fc8000f8e003a */
[----:B------:R-:W-:Y:S01]  /*1e80*/  IMAD R0, R10, UR4, RZ ;  /* 0x000000040a007c24 */ /* 0x000fe2000f8e02ff */
[----:B------:R-:W-:Y:S02]  /*1e90*/  ULDC UR4, c[0x0][0x2f4] ;  /* 0x0000bd0000047ab9 */ /* 0x000fe40000000800 */
[----:B------:R-:W-:Y:S01]  /*1ea0*/  ISETP.GE.AND P1, PT, R81, UR4, PT ;  /* 0x0000000451007c0c */ /* 0x000fe2000bf26270 */
[----:B------:R-:W-:Y:S01]  /*1eb0*/  IMAD R75, R9, UR5, R0 ;  /* 0x00000005094b7c24 */ /* 0x000fe2000f8e0200 */
[----:B------:R-:W-:Y:S02]  /*1ec0*/  ISETP.GE.AND P0, PT, R18, UR4, PT ;  /* 0x0000000412007c0c */ /* 0x000fe4000bf06270 */
[----:B------:R-:W-:Y:S01]  /*1ed0*/  SEL R8, RZ, 0xffffffff, P1 ;  /* 0xffffffffff087807 */ /* 0x000fe20000800000 */
[----:B------:R-:W-:Y:S01]  /*1ee0*/  IMAD.IADD R75, R59, 0x1, R75 ;  /* 0x000000013b4b7824 */ /* 0x000fe200078e024b */
[----:B------:R-:W-:Y:S02]  /*1ef0*/  SEL R0, RZ, 0x1, P0 ;  /* 0x00000001ff007807 */ /* 0x000fe40000000000 */
[----:B------:R-:W-:Y:S01]  /*1f00*/  IADD3 R80, P0, R58, R6, RZ ;  /* 0x000000063a507210 */ /* 0x000fe20007f1e0ff */
[----:B------:R-:W-:-:S02]  /*1f10*/  IMAD.SHL.U32 R13, R8, 0x2, RZ ;  /* 0x00000002080d7824 */ /* 0x000fc400078e00ff */
[----:B------:R-:W-:Y:S01]  /*1f20*/  IMAD R10, R10, UR6, RZ ;  /* 0x000000060a0a7c24 */ /* 0x000fe2000f8e02ff */
[----:B------:R-:W-:Y:S01]  /*1f30*/  IADD3.X R74, R75, R7, R11, P0, !PT ;  /* 0x000000074b4a7210 */ /* 0x000fe200007fe40b */
[----:B------:R-:W-:Y:S01]  /*1f40*/  IMAD R6, R12, R66, RZ ;  /* 0x000000420c067224 */ /* 0x000fe200078e02ff */
[----:B------:R-:W-:Y:S01]  /*1f50*/  ISETP.GE.AND P0, PT, R18, R61, PT ;  /* 0x0000003d1200720c */ /* 0x000fe20003f06270 */
[----:B------:R-:W-:Y:S01]  /*1f60*/  IMAD R7, R12, R4, RZ ;  /* 0x000000040c077224 */ /* 0x000fe200078e02ff */
[----:B------:R-:W-:Y:S01]  /*1f70*/  LOP3.LUT R0, R13, 0x2, R0, 0xe2, !PT ;  /* 0x000000020d007812 */ /* 0x000fe200078ee200 */
[----:B------:R-:W-:-:S04]  /*1f80*/  IMAD.WIDE.U32 R56, R9, UR6, R56 ;  /* 0x0000000609387c25 */ /* 0x000fc8000f8e0038 */
[----:B------:R-:W-:Y:S02]  /*1f90*/  IMAD R15, R9, UR7, R10 ;  /* 0x00000007090f7c24 */ /* 0x000fe4000f8e020a */
[C---:B------:R-:W-:Y:S01]  /*1fa0*/  IMAD R9, R22.reuse, R67, R6 ;  /* 0x0000004316097224 */ /* 0x040fe200078e0206 */
[C---:B------:R-:W-:Y:S01]  /*1fb0*/  SEL R6, R61.reuse, RZ, P2 ;  /* 0x000000ff3d067207 */ /* 0x040fe20001000000 */
[----:B------:R-:W-:Y:S01]  /*1fc0*/  IMAD R13, R22, R5, R7 ;  /* 0x00000005160d7224 */ /* 0x000fe200078e0207 */
[----:B------:R-:W-:-:S03]  /*1fd0*/  SEL R7, R61, RZ, P0 ;  /* 0x000000ff3d077207 */ /* 0x000fc60000000000 */
[----:B------:R-:W-:Y:S02]  /*1fe0*/  IMAD.IADD R8, R81, 0x1, R6 ;  /* 0x0000000151087824 */ /* 0x000fe400078e0206 */
[----:B------:R-:W-:Y:S02]  /*1ff0*/  IMAD.IADD R7, R18, 0x1, R7 ;  /* 0x0000000112077824 */ /* 0x000fe400078e0207 */
[----:B------:R-:W-:Y:S02]  /*2000*/  IMAD.IADD R55, R55, 0x1, R9 ;  /* 0x0000000137377824 */ /* 0x000fe400078e0209 */
[----:B------:R-:W-:Y:S01]  /*2010*/  IMAD.IADD R53, R9, 0x1, R53 ;  /* 0x0000000109357824 */ /* 0x000fe200078e0235 */
[----:B------:R-:W-:Y:S02]  /*2020*/  SHF.R.S32.HI R6, RZ, 0x1f, R7 ;  /* 0x0000001fff067819 */ /* 0x000fe40000011407 */
[----:B------:R-:W-:Y:S02]  /*2030*/  SHF.R.S32.HI R9, RZ, 0x1f, R8 ;  /* 0x0000001fff097819 */ /* 0x000fe40000011408 */
[----:B------:R-:W-:-:S02]  /*2040*/  LEA.HI R73, R6, R7, RZ, 0x4 ;  /* 0x0000000706497211 */ /* 0x000fc400078f20ff */
[CC--:B------:R-:W-:Y:S02]  /*2050*/  LEA.HI R72, R9.reuse, R8.reuse, RZ, 0x4 ;  /* 0x0000000809487211 */ /* 0x0c0fe400078f20ff */
[----:B------:R-:W-:Y:S02]  /*2060*/  LEA.HI R6, R6, R7, RZ, 0x5 ;  /* 0x0000000706067211 */ /* 0x000fe400078f28ff */
[----:B------:R-:W-:-:S03]  /*2070*/  LEA.HI R8, R9, R8, RZ, 0x5 ;  /* 0x0000000809087211 */ /* 0x000fc600078f28ff */
[----:B------:R-:W-:Y:S01]  /*2080*/  IMAD.SHL.U32 R7, R6, 0x80, RZ ;  /* 0x0000008006077824 */ /* 0x000fe200078e00ff */
[----:B------:R-:W-:Y:S01]  /*2090*/  LOP3.LUT R6, R156, 0x10, R73, 0xf8, !PT ;  /* 0x000000109c067812 */ /* 0x000fe200078ef849 */
[----:B------:R-:W-:Y:S01]  /*20a0*/  IMAD.SHL.U32 R9, R8, 0x80, RZ ;  /* 0x0000008008097824 */ /* 0x000fe200078e00ff */
[----:B------:R-:W-:Y:S02]  /*20b0*/  LOP3.LUT R8, R156, 0x10, R72, 0xf8, !PT ;  /* 0x000000109c087812 */ /* 0x000fe400078ef848 */
[-C--:B------:R-:W-:Y:S02]  /*20c0*/  LOP3.LUT R6, R6, R20.reuse, RZ, 0x3c, !PT ;  /* 0x0000001406067212 */ /* 0x080fe400078e3cff */
[----:B------:R-:W-:Y:S02]  /*20d0*/  LOP3.LUT R8, R8, R20, RZ, 0x3c, !PT ;  /* 0x0000001408087212 */ /* 0x000fe400078e3cff */
[----:B------:R-:W0:Y:S01]  /*20e0*/  S2R R20, SR_TID.X ;  /* 0x0000000000147919 */ /* 0x000e220000002100 */
[----:B-----5:R-:W-:-:S02]  /*20f0*/  SHF.R.S32.HI R11, RZ, 0x1f, R24 ;  /* 0x0000001fff0b7819 */ /* 0x020fc40000011418 */
[----:B------:R-:W-:Y:S02]  /*2100*/  LOP3.LUT R7, R7, 0xfffff000, RZ, 0xc0, !PT ;  /* 0xfffff00007077812 */ /* 0x000fe400078ec0ff */
[----:B------:R-:W-:Y:S02]  /*2110*/  LOP3.LUT R9, R9, 0xfffff000, RZ, 0xc0, !PT ;  /* 0xfffff00009097812 */ /* 0x000fe400078ec0ff */
[--C-:B------:R-:W-:Y:S01]  /*2120*/  IADD3 R71, R6, R7, R14.reuse ;  /* 0x0000000706477210 */ /* 0x100fe20007ffe00e */
[----:B------:R-:W-:Y:S02]  /*2130*/  IMAD R6, R11, R66, RZ ;  /* 0x000000420b067224 */ /* 0x000fe400078e02ff */
[----:B------:R-:W-:Y:S02]  /*2140*/  IMAD.IADD R51, R51, 0x1, R13 ;  /* 0x0000000133337824 */ /* 0x000fe400078e020d */
[----:B------:R-:W-:Y:S02]  /*2150*/  IMAD.IADD R49, R13, 0x1, R49 ;  /* 0x000000010d317824 */ /* 0x000fe400078e0231 */
[----:B------:R-:W-:Y:S01]  /*2160*/  IMAD R11, R11, R4, RZ ;  /* 0x000000040b0b7224 */ /* 0x000fe200078e02ff */
[----:B------:R-:W-:Y:S01]  /*2170*/  IADD3 R70, R8, R9, R14 ;  /* 0x0000000908467210 */ /* 0x000fe20007ffe00e */
[----:B------:R-:W-:Y:S01]  /*2180*/  IMAD R21, R24, R67, R6 ;  /* 0x0000004318157224 */ /* 0x000fe200078e0206 */
[----:B------:R-:W-:Y:S01]  /*2190*/  IADD3 R46, P2, R22, R47, RZ ;  /* 0x0000002f162e7210 */ /* 0x000fe20007f5e0ff */
[----:B------:R-:W-:Y:S01]  /*21a0*/  IMAD.WIDE.U32 R54, R24, R66, R54 ;  /* 0x0000004218367225 */ /* 0x000fe200078e0036 */
[----:B------:R-:W-:-:S03]  /*21b0*/  LOP3.LUT R7, R72, 0xfffffff0, RZ, 0xc0, !PT ;  /* 0xfffffff048077812 */ /* 0x000fc600078ec0ff */
[----:B------:R-:W-:Y:S01]  /*21c0*/  IMAD.WIDE.U32 R52, R24, R66, R52 ;  /* 0x0000004218347225 */ /* 0x000fe200078e0034 */
[----:B------:R-:W-:-:S03]  /*21d0*/  SHF.L.U64.HI R67, R66, 0x7, R67 ;  /* 0x0000000742437819 */ /* 0x000fc60000010243 */
[C---:B------:R-:W-:Y:S02]  /*21e0*/  IMAD R11, R24.reuse, R5, R11 ;  /* 0x00000005180b7224 */ /* 0x040fe400078e020b */
[----:B------:R-:W-:Y:S01]  /*21f0*/  IMAD.WIDE.U32 R50, R24, R4, R50 ;  /* 0x0000000418327225 */ /* 0x000fe200078e0032 */
[----:B0-----:R-:W-:-:S03]  /*2200*/  SHF.R.U32.HI R14, RZ, 0x7, R20 ;  /* 0x00000007ff0e7819 */ /* 0x001fc60000011614 */
[----:B------:R-:W-:Y:S01]  /*2210*/  IMAD.WIDE.U32 R48, R24, R4, R48 ;  /* 0x0000000418307225 */ /* 0x000fe200078e0030 */
[----:B------:R-:W-:Y:S02]  /*2220*/  LOP3.LUT R20, R73, 0xfffffff0, RZ, 0xc0, !PT ;  /* 0xfffffff049147812 */ /* 0x000fe400078ec0ff */
[----:B------:R-:W-:Y:S01]  /*2230*/  LOP3.LUT R60, R0, 0x1, RZ, 0xc0, !PT ;  /* 0x00000001003c7812 */ /* 0x000fe200078ec0ff */
[----:B------:R-:W-:Y:S01]  /*2240*/  IMAD.X R47, R12, 0x1, R3, P2 ;  /* 0x000000010c2f7824 */ /* 0x000fe200010e0603 */
[----:B------:R-:W-:Y:S01]  /*2250*/  LOP3.LUT R45, R0, 0x2, RZ, 0xc0, !PT ;  /* 0x00000002002d7812 */ /* 0x000fe200078ec0ff */
[----:B------:R-:W-:Y:S01]  /*2260*/  IMAD.IADD R44, R55, 0x1, R21 ;  /* 0x00000001372c7824 */ /* 0x000fe200078e0215 */
[----:B------:R-:W-:Y:S01]  /*2270*/  ISETP.GE.AND P1, PT, R65, UR4, PT ;  /* 0x0000000441007c0c */ /* 0x000fe2000bf26270 */
[----:B------:R-:W-:Y:S01]  /*2280*/  IMAD.SHL.U32 R66, R66, 0x80, RZ ;  /* 0x0000008042427824 */ /* 0x000fe200078e00ff */
[----:B------:R-:W-:Y:S01]  /*2290*/  SHF.R.S32.HI R4, RZ, 0x1f, R20 ;  /* 0x0000001fff047819 */ /* 0x000fe20000011414 */
[----:B------:R-:W-:Y:S01]  /*22a0*/  VIADD R62, R14, 0x8 ;  /* 0x000000080e3e7836 */ /* 0x000fe20000000000 */
[----:B------:R-:W-:Y:S01]  /*22b0*/  SHF.R.S32.HI R3, RZ, 0x1f, R7 ;  /* 0x0000001fff037819 */ /* 0x000fe20000011407 */
[----:B------:R-:W-:-:S02]  /*22c0*/  IMAD.SHL.U32 R61, R61, 0x2, RZ ;  /* 0x000000023d3d7824 */ /* 0x000fc400078e00ff */
[----:B------:R-:W-:Y:S02]  /*22d0*/  IMAD.IADD R21, R21, 0x1, R53 ;  /* 0x0000000115157824 */ /* 0x000fe400078e0235 */
[----:B------:R-:W-:Y:S02]  /*22e0*/  IMAD.IADD R6, R51, 0x1, R11 ;  /* 0x0000000133067824 */ /* 0x000fe400078e020b */
[----:B------:R-:W-:Y:S02]  /*22f0*/  IMAD.IADD R5, R11, 0x1, R49 ;  /* 0x000000010b057824 */ /* 0x000fe400078e0231 */
[----:B------:R-:W-:-:S07]  /*2300*/  IMAD.IADD R0, R57, 0x1, R15 ;  /* 0x0000000139007824 */ /* 0x000fce00078e020f */
.L_x_8818:
[----:B------:R-:W2:Y:S01]  /*2310*/  LDL R8, [R1+0x24] ;  /* 0x0000240001087983 */ /* 0x000ea20000100800 */
[----:B------:R-:W0:Y:S01]  /*2320*/  LDC R87, c[0x0][0x3f4] ;  /* 0x0000fd00ff577b82 */ /* 0x000e220000000800 */
[----:B------:R-:W-:Y:S01]  /*2330*/  VIADD R2, R2, 0xffffffff ;  /* 0xffffffff02027836 */ /* 0x000fe20000000000 */
[----:B------:R-:W-:Y:S05]  /*2340*/  YIELD ;  /* 0x0000000000007946 */ /* 0x000fea0003800000 */
[----:B------:R-:W-:Y:S01]  /*2350*/  SHF.R.S32.HI R10, RZ, 0x1f, R2 ;  /* 0x0000001fff0a7819 */ /* 0x000fe20000011402 */
[----:B------:R-:W1:Y:S01]  /*2360*/  LDC.64 R76, c[0x0][0x2e8] ;  /* 0x0000ba00ff4c7b82 */ /* 0x000e620000000a00 */
[-C--:B------:R-:W-:Y:S01]  /*2370*/  IMAD R9, R69, R2.reuse, RZ ;  /* 0x0000000245097224 */ /* 0x080fe200078e02ff */
[----:B------:R-:W-:Y:S01]  /*2380*/  BSSY B0, `(.L_x_8779) ;  /* 0x00003f1000007945 */ /* 0x000fe20003800000 */
[----:B----4-:R-:W-:Y:S01]  /*2390*/  IMAD.WIDE.U32 R36, R68, R2, RZ ;  /* 0x0000000244247225 */ /* 0x010fe200078e00ff */
[----:B------:R-:W-:-:S03]  /*23a0*/  ISETP.GT.AND P2, PT, R2, R26, PT ;  /* 0x0000001a0200720c */ /* 0x000fc60003f44270 */
[----:B------:R-:W-:-:S04]  /*23b0*/  IMAD R11, R10, R68, R9 ;  /* 0x000000440a0b7224 */ /* 0x000fc800078e0209 */
[----:B------:R-:W-:Y:S01]  /*23c0*/  IMAD.IADD R79, R37, 0x1, R11 ;  /* 0x00000001254f7824 */ /* 0x000fe200078e020b */
[----:B0-----:R-:W-:Y:S02]  /*23d0*/  ISETP.GE.AND P3, PT, R87, 0x1, PT ;  /* 0x000000015700780c */ /* 0x001fe40003f66270 */
[----:B-1----:R-:W-:-:S04]  /*23e0*/  IADD3 R32, P4, P5, R36, R76, R80 ;  /* 0x0000004c24207210 */ /* 0x002fc80007d9e050 */
[----:B------:R-:W-:Y:S01]  /*23f0*/  IADD3.X R33, R79, R77, R74, P4, P5 ;  /* 0x0000004d4f217210 */ /* 0x000fe200027ea44a */
[----:B--2---:R-:W-:-:S04]  /*2400*/  IMAD R9, R17, 0x3000, R8 ;  /* 0x0000300011097824 */ /* 0x004fc800078e0208 */
[----:B------:R-:W-:Y:S02]  /*2410*/  IMAD.IADD R84, R16, 0x1, R9 ;  /* 0x0000000110547824 */ /* 0x000fe400078e0209 */
[----:B------:R-:W-:Y:S05]  /*2420*/  @!P3 BRA `(.L_x_8780) ;  /* 0x0000003c0040b947 */ /* 0x000fea0003800000 */
[----:B------:R-:W-:Y:S01]  /*2430*/  ULDC.U8 UR4, c[0x0][0x410] ;  /* 0x0001040000047ab9 */ /* 0x000fe20000000000 */
[-C--:B------:R-:W-:Y:S01]  /*2440*/  IMAD R9, R67, R2.reuse, RZ ;  /* 0x0000000243097224 */ /* 0x080fe200078e02ff */
[----:B------:R-:W-:Y:S01]  /*2450*/  ISETP.NE.AND P3, PT, RZ, UR4, PT ;  /* 0x00000004ff007c0c */ /* 0x000fe2000bf65270 */
[----:B------:R-:W-:Y:S02]  /*2460*/  IMAD R8, R64, R2, RZ ;  /* 0x0000000240087224 */ /* 0x000fe400078e02ff */
        /* <DEDUP_REMOVED lines=16> */
[----:B------:R-:W-:Y:S01]  /*2570*/  CS2R R36, SRZ ;  /* 0x0000000000247805 */ /* 0x000fe2000001ff00 */
[----:B------:R-:W-:Y:S06]  /*2580*/  @P4 BRA `(.L_x_8783) ;  /* 0x0000000000584947 */ /* 0x000fec0003800000 */
[----:B------:R-:W2:Y:S01]  /*2590*/  LDL R78, [R1+0x8] ;  /* 0x00000800014e7983 */ /* 0x000ea20000100800 */
[----:B------:R-:W-:Y:S01]  /*25a0*/  ULDC.64 UR4, c[0x0][0x3e8] ;  /* 0x0000fa0000047ab9 */ /* 0x000fe20000000a00 */
[----:B------:R-:W-:Y:S01]  /*25b0*/  ULDC.64 UR6, c[0x0][0x400] ;  /* 0x0001000000067ab9 */ /* 0x000fe20000000a00 */
[----:B------:R-:W-:Y:S02]  /*25c0*/  IADD3 R40, P3, P5, R54, UR4, R40 ;  /* 0x0000000436287c10 */ /* 0x000fe4000fd7e028 */
[----:B------:R-:W-:Y:S02]  /*25d0*/  CS2R R34, SRZ ;  /* 0x0000000000227805 */ /* 0x000fe4000001ff00 */
[----:B------:R-:W-:Y:S02]  /*25e0*/  CS2R R36, SRZ ;  /* 0x0000000000247805 */ /* 0x000fe4000001ff00 */
[----:B------:R-:W-:Y:S02]  /*25f0*/  IADD3.X R41, R44, UR5, R42, P3, P5 ;  /* 0x000000052c297c10 */ /* 0x000fe40009fea42a */
[----:B------:R-:W-:-:S04]  /*2600*/  IADD3 R38, P3, P5, R50, UR6, R38 ;  /* 0x0000000632267c10 */ /* 0x000fc8000fd7e026 */
[----:B------:R-:W-:Y:S02]  /*2610*/  IADD3.X R39, R6, UR7, R43, P3, P5 ;  /* 0x0000000706277c10 */ /* 0x000fe40009fea42b */
[-C--:B------:R-:W-:Y:S02]  /*2620*/  ISETP.GE.AND P5, PT, R152, R87.reuse, PT ;  /* 0x000000579800720c */ /* 0x080fe40003fa6270 */
[----:B------:R-:W-:Y:S02]  /*2630*/  ISETP.GE.AND P3, PT, R157, R87, PT ;  /* 0x000000579d00720c */ /* 0x000fe40003f66270 */
[----:B------:R-:W-:Y:S02]  /*2640*/  CS2R R28, SRZ ;  /* 0x00000000001c7805 */ /* 0x000fe4000001ff00 */
[----:B------:R-:W-:Y:S02]  /*2650*/  CS2R R12, SRZ ;  /* 0x00000000000c7805 */ /* 0x000fe4000001ff00 */
[----:B------:R-:W-:-:S05]  /*2660*/  CS2R R30, SRZ ;  /* 0x00000000001e7805 */ /* 0x000fca000001ff00 */
[----:B------:R0:W5:Y:S04]  /*2670*/  @!P5 LDG.E.64 R34, desc[UR42][R40.64] ;  /* 0x0000002a2822d981 */ /* 0x000168000c1e1b00 */
[----:B------:R0:W5:Y:S01]  /*2680*/  @!P5 LDG.E.64 R36, desc[UR42][R38.64] ;  /* 0x0000002a2624d981 */ /* 0x000162000c1e1b00 */
[----:B------:R-:W-:-:S03]  /*2690*/  CS2R R14, SRZ ;  /* 0x00000000000e7805 */ /* 0x000fc6000001ff00 */
[----:B------:R0:W5:Y:S04]  /*26a0*/  @!P3 LDG.E.64 R28, desc[UR42][R40.64+0x10] ;  /* 0x0000102a281cb981 */ /* 0x000168000c1e1b00 */
[----:B------:R0:W5:Y:S01]  /*26b0*/  @!P3 LDG.E.64 R30, desc[UR42][R38.64+0x10] ;  /* 0x0000102a261eb981 */ /* 0x000162000c1e1b00 */
[----:B--2---:R-:W-:-:S13]  /*26c0*/  ISETP.GE.AND P5, PT, R78, R87, PT ;  /* 0x000000574e00720c */ /* 0x004fda0003fa6270 */
[----:B------:R0:W5:Y:S04]  /*26d0*/  @!P5 LDG.E.64 R12, desc[UR42][R40.64+0x20] ;  /* 0x0000202a280cd981 */ /* 0x000168000c1e1b00 */
[----:B------:R0:W5:Y:S02]  /*26e0*/  @!P5 LDG.E.64 R14, desc[UR42][R38.64+0x20] ;  /* 0x0000202a260ed981 */ /* 0x000164000c1e1b00 */
.L_x_8783:
[----:B------:R-:W-:Y:S05]  /*26f0*/  BSYNC B1 ;  /* 0x0000000000017941 */ /* 0x000fea0003800000 */
.L_x_8782:
[----:B------:R-:W-:Y:S01]  /*2700*/  UISETP.NE.AND UP0, UPT, UR36, 0x3, UPT ;  /* 0x000000032400788c */ /* 0x000fe2000bf05270 */
[----:B0----5:R-:W-:Y:S02]  /*2710*/  IMAD.MOV.U32 R39, RZ, RZ, R12 ;  /* 0x000000ffff277224 */ /* 0x021fe400078e000c */
[----:B------:R-:W-:Y:S02]  /*2720*/  IMAD.MOV.U32 R40, RZ, RZ, R28 ;  /* 0x000000ffff287224 */ /* 0x000fe400078e001c */
[----:B------:R-:W-:Y:S01]  /*2730*/  IMAD.MOV.U32 R42, RZ, RZ, R34 ;  /* 0x000000ffff2a7224 */ /* 0x000fe200078e0022 */
[----:B------:R-:W-:Y:S01]  /*2740*/  PLOP3.LUT P3, PT, PT, PT, UP0, 0x80, 0x0 ;  /* 0x000000000000781c */ /* 0x000fe20003f6f008 */
[----:B------:R-:W-:Y:S02]  /*2750*/  IMAD.MOV.U32 R38, RZ, RZ, R14 ;  /* 0x000000ffff267224 */ /* 0x000fe400078e000e */
[----:B------:R-:W-:Y:S02]  /*2760*/  IMAD.MOV.U32 R41, RZ, RZ, R30 ;  /* 0x000000ffff297224 */ /* 0x000fe400078e001e */
[----:B------:R-:W-:-:S08]  /*2770*/  IMAD.MOV.U32 R43, RZ, RZ, R36 ;  /* 0x000000ffff2b7224 */ /* 0x000fd000078e0024 */
[----:B------:R-:W-:Y:S05]  /*2780*/  @!P3 BRA `(.L_x_8784) ;  /* 0x000000000004b947 */ /* 0x000fea0003800000 */
[----:B------:R-:W-:Y:S01]  /*2790*/  BPT.TRAP 0x1 ;  /* 0x000000040000795c */ /* 0x000fe20000300000 */
.L_x_8784:
[----:B------:R-:W-:Y:S01]  /*27a0*/  IMAD R83, R17, 0x8, R16 ;  /* 0x0000000811537824 */ /* 0x000fe200078e0210 */
[----:B------:R-:W-:Y:S01]  /*27b0*/  SHF.L.U32 R86, R23, 0x1f, RZ ;  /* 0x0000001f17567819 */ /* 0x000fe200000006ff */
[----:B------:R-:W-:Y:S03]  /*27c0*/  BSSY B1, `(.L_x_8785) ;  /* 0x0000003000017945 */ /* 0x000fe60003800000 */
[----:B------:R-:W0:Y:S02]  /*27d0*/  SYNCS.PHASECHK.TRANS64.TRYWAIT P5, [R83+URZ+0x19c90], R86 ;  /* 0x019c9056530075a7 */ /* 0x000e2400080a017f */
[----:B0-----:R-:W-:Y:S05]  /*27e0*/  @!P5 BRA `(.L_x_8786) ;  /* 0x0000015c009cd947 */ /* 0x001fea0003800000 */
.L_x_9026:
[----:B------:R-:W-:Y:S05]  /*27f0*/  BSYNC B1 ;  /* 0x0000000000017941 */ /* 0x000fea0003800000 */
.L_x_8785:
[----:B------:R-:W-:Y:S05]  /*2800*/  @P4 BRA `(.L_x_8787) ;  /* 0x0000003800a04947 */ /* 0x000fea0003800000 */
[----:B------:R-:W-:Y:S01]  /*2810*/  ISETP.NE.AND P4, PT, R60, RZ, PT ;  /* 0x000000ff3c00720c */ /* 0x000fe20003f85270 */
[----:B------:R-:W-:-:S12]  /*2820*/  BSSY B1, `(.L_x_8788) ;  /* 0x0000073000017945 */ /* 0x000fd80003800000 */
[----:B------:R-:W-:Y:S05]  /*2830*/  @!P4 BRA `(.L_x_8789) ;  /* 0x0000000400c4c947 */ /* 0x000fea0003800000 */
        /* <DEDUP_REMOVED lines=32> */
[-C--:B------:R-:W-:Y:S01]  /*2a40*/  FMUL.FTZ R91, R37, R89.reuse ;  /* 0x00000059255b7220 */ /* 0x080fe20000410000 */
[--C-:B------:R-:W-:Y:S02]  /*2a50*/  HADD2.F32 R77, -RZ, R9.reuse.H1_H1 ;  /* 0x30000009ff4d7230 */ /* 0x100fe40000004100 */
[----:B------:R-:W-:Y:S01]  /*2a60*/  FMUL.FTZ R92, R8, R89 ;  /* 0x00000059085c7220 */ /* 0x000fe20000410000 */
[--C-:B------:R-:W-:Y:S02]  /*2a70*/  HADD2.F32 R79, -RZ, R78.reuse.H0_H0 ;  /* 0x2000004eff4f7230 */ /* 0x100fe40000004100 */
[----:B------:R-:W-:Y:S02]  /*2a80*/  HADD2.F32 R76, -RZ, R9.H0_H0 ;  /* 0x20000009ff4c7230 */ /* 0x000fe40000004100 */
[----:B------:R-:W-:Y:S01]  /*2a90*/  FMUL.FTZ R89, R77, R90 ;  /* 0x0000005a4d597220 */ /* 0x000fe20000410000 */
[----:B------:R-:W-:Y:S02]  /*2aa0*/  HADD2.F32 R78, -RZ, R78.H1_H1 ;  /* 0x3000004eff4e7230 */ /* 0x000fe40000004100 */
[-C--:B------:R-:W-:Y:S01]  /*2ab0*/  FFMA.FTZ R9, R37, R79.reuse, R92 ;  /* 0x0000004f25097223 */ /* 0x080fe2000001005c */
[----:B------:R-:W-:Y:S01]  /*2ac0*/  F2FP.F16.E4M3.UNPACK_B R37, R36.H1 ;  /* 0x00000024ff25723e */ /* 0x000fe200030006ff */
[----:B------:R-:W-:Y:S01]  /*2ad0*/  FMUL.FTZ R90, R76, R90 ;  /* 0x0000005a4c5a7220 */ /* 0x000fe20000410000 */
        /* <DEDUP_REMOVED lines=52> */
[--C-:B------:R-:W-:Y:S02]  /*2e20*/  HADD2.F32 R11, -RZ, R10.reuse.H0_H0 ;  /* 0x2000000aff0b7230 */ /* 0x100fe40000004100 */
[-C--:B------:R-:W-:Y:S01]  /*2e30*/  FMUL.FTZ R77, R35, R92.reuse ;  /* 0x0000005c234d7220 */ /* 0x080fe20000410000 */
[----:B------:R-:W-:Y:S02]  /*2e40*/  HADD2.F32 R10, -RZ, R10.H1_H1 ;  /* 0x3000000aff0a7230 */ /* 0x000fe40000004100 */
        /* <DEDUP_REMOVED lines=10> */
[----:B------:R-:W-:Y:S02]  /*2ef0*/  F2FP.SATFINITE.E4M3.F32.PACK_AB_MERGE_C R34, R93, R34, RZ ;  /* 0x000000225d22723e */ /* 0x000fe400048070ff */
[----:B------:R-:W-:Y:S02]  /*2f00*/  F2FP.SATFINITE.E4M3.F32.PACK_AB_MERGE_C R8, R37, R36, R43 ;  /* 0x000000242508723e */ /* 0x000fe4000480702b */
[----:B------:R-:W-:-:S02]  /*2f10*/  F2FP.SATFINITE.E4M3.F32.PACK_AB_MERGE_C R10, R91, R78, R94 ;  /* 0x0000004e5b0a723e */ /* 0x000fc4000480705e */
[----:B------:R-:W-:-:S07]  /*2f20*/  F2FP.SATFINITE.E4M3.F32.PACK_AB_MERGE_C R11, R77, R90, R34 ;  /* 0x0000005a4d0b723e */ /* 0x000fce0004807022 */
.L_x_8791:
[----:B------:R-:W-:Y:S05]  /*2f30*/  BSYNC B2 ;  /* 0x0000000000027941 */ /* 0x000fea0003800000 */
.L_x_8790:
[----:B--2---:R1:W-:Y:S02]  /*2f40*/  STG.E.128 desc[UR42][R32.64], R8 ;  /* 0x0000000820007986 */ /* 0x0043e4000c101d2a */
.L_x_8789:
[----:B------:R-:W-:Y:S05]  /*2f50*/  BSYNC B1 ;  /* 0x0000000000017941 */ /* 0x000fea0003800000 */
.L_x_8788:
[----:B------:R-:W-:Y:S01]  /*2f60*/  ISETP.NE.AND P4, PT, R45, RZ, PT ;  /* 0x000000ff2d00720c */ /* 0x000fe20003f85270 */
[----:B------:R-:W-:-:S12]  /*2f70*/  BSSY B1, `(.L_x_8792) ;  /* 0x0000074000017945 */ /* 0x000fd80003800000 */
[----:B------:R-:W-:Y:S05]  /*2f80*/  @!P4 BRA `(.L_x_8793) ;  /* 0x0000000400c8c947 */ /* 0x000fea0003800000 */
        /* <DEDUP_REMOVED lines=112> */
.L_x_8795:
[----:B------:R-:W-:Y:S05]  /*3690*/  BSYNC B2 ;  /* 0x0000000000027941 */ /* 0x000fea0003800000 */
.L_x_8794:
[----:B--2---:R2:W-:Y:S02]  /*36a0*/  STG.E.128 desc[UR42][R32.64+0x20], R8 ;  /* 0x0000200820007986 */ /* 0x0045e4000c101d2a */
.L_x_8793:
[----:B------:R-:W-:Y:S05]  /*36b0*/  BSYNC B1 ;  /* 0x0000000000017941 */ /* 0x000fea0003800000 */
.L_x_8792:
[----:B------:R-:W-:Y:S05]  /*36c0*/  @P1 BRA `(.L_x_8787) ;  /* 0x0000002800f01947 */ /* 0x000fea0003800000 */
[----:B------:R-:W3:Y:S01]  /*36d0*/  LDL R28, [R1+0x8] ;  /* 0x00000800011c7983 */ /* 0x000ee20000100800 */
[----:B------:R-:W-:Y:S03]  /*36e0*/  BSSY B1, `(.L_x_8796) ;  /* 0x000006d000017945 */ /* 0x000fe60003800000 */
[----:B-12---:R1:W2:Y:S01]  /*36f0*/  LDS.128 R8, [R84+0x15800] ;  /* 0x0158000054087984 */ /* 0x0062a20000000c00 */
[----:B---3--:R-:W-:-:S13]  /*3700*/  ISETP.GE.AND P4, PT, R28, R87, PT ;  /* 0x000000571c00720c */ /* 0x008fda0003f86270 */
[----:B-12---:R-:W-:Y:S05]  /*3710*/  @P4 BRA `(.L_x_8797) ;  /* 0x0000000400a44947 */ /* 0x006fea0003800000 */
[--C-:B------:R-:W-:Y:S02]  /*3720*/  SHF.R.U32.HI R31, RZ, 0x10, R13.reuse ;  /* 0x00000010ff1f7819 */ /* 0x100fe4000001160d */
[--C-:B------:R-:W-:Y:S02]  /*3730*/  SHF.R.U32.HI R30, RZ, 0x8, R13.reuse ;  /* 0x00000008ff1e7819 */ /* 0x100fe4000001160d */
[----:B------:R-:W-:Y:S02]  /*3740*/  LOP3.LUT R12, R13, 0xff, RZ, 0xc0, !PT ;  /* 0x000000ff0d0c7812 */ /* 0x000fe400078ec0ff */
[----:B------:R-:W-:Y:S02]  /*3750*/  SHF.R.U32.HI R13, RZ, 0x18, R13 ;  /* 0x00000018ff0d7819 */ /* 0x000fe4000001160d */
[--C-:B------:R-:W-:Y:S02]  /*3760*/  SHF.R.U32.HI R14, RZ, 0x8, R15.reuse ;  /* 0x00000008ff0e7819 */ /* 0x100fe4000001160f */
[----:B------:R-:W-:Y:S01]  /*3770*/  PRMT R13, R13, 0x654, R12 ;  /* 0x000006540d0d7816 */ /* 0x000fe2000000000c */
[----:B------:R-:W-:Y:S01]  /*3780*/  IMAD.SHL.U32 R12, R30, 0x100, RZ ;  /* 0x000001001e0c7824 */ /* 0x000fe200078e00ff */
[----:B------:R-:W-:-:S02]  /*3790*/  SHF.R.U32.HI R29, RZ, 0x10, R15 ;  /* 0x00000010ff1d7819 */ /* 0x000fc4000001160f */
[----:B------:R-:W-:Y:S01]  /*37a0*/  LOP3.LUT R28, R15, 0xff0000ff, RZ, 0xc0, !PT ;  /* 0xff0000ff0f1c7812 */ /* 0x000fe200078ec0ff */
[----:B------:R-:W-:Y:S01]  /*37b0*/  IMAD.SHL.U32 R15, R14, 0x100, RZ ;  /* 0x000001000e0f7824 */ /* 0x000fe200078e00ff */
[----:B------:R-:W-:Y:S01]  /*37c0*/  LOP3.LUT R13, R13, 0xff00, R12, 0xf8, !PT ;  /* 0x0000ff000d0d7812 */ /* 0x000fe200078ef80c */
[----:B------:R-:W-:Y:S02]  /*37d0*/  IMAD.U32 R12, R31, 0x10000, RZ ;  /* 0x000100001f0c7824 */ /* 0x000fe400078e00ff */
[----:B------:R-:W-:Y:S01]  /*37e0*/  IMAD.MOV.U32 R14, RZ, RZ, R8 ;  /* 0x000000ffff0e7224 */ /* 0x000fe200078e0008 */
[----:B------:R-:W-:Y:S01]  /*37f0*/  LOP3.LUT R30, R28, 0xff00, R15, 0xf8, !PT ;  /* 0x0000ff001c1e7812 */ /* 0x000fe200078ef80f */
[----:B------:R-:W-:Y:S01]  /*3800*/  IMAD.U32 R15, R29, 0x10000, RZ ;  /* 0x000100001d0f7824 */ /* 0x000fe200078e00ff */
[----:B------:R-:W-:Y:S02]  /*3810*/  F2FP.F16.E4M3.UNPACK_B R28, R38.H1 ;  /* 0x00000026ff1c723e */ /* 0x000fe400030006ff */
[----:B------:R-:W-:-:S02]  /*3820*/  F2FP.F16.E4M3.UNPACK_B R8, R9 ;  /* 0x00000009ff08723e */ /* 0x000fc400020006ff */
        /* <DEDUP_REMOVED lines=45> */
[----:B------:R-:W-:Y:S01]  /*3b00*/  F2FP.F16.E4M3.UNPACK_B R30, R10.H1 ;  /* 0x0000000aff1e723e */ /* 0x000fe200030006ff */
[----:B------:R-:W-:Y:S01]  /*3b10*/  HADD2.F32 R31, -RZ, R31.H1_H1 ;  /* 0x3000001fff1f7230 */ /* 0x000fe20000004100 */
[----:B------:R-:W-:Y:S01]  /*3b20*/  F2FP.SATFINITE.E4M3.F32.PACK_AB_MERGE_C R28, R40, R37, RZ ;  /* 0x00000025281c723e */ /* 0x000fe200048070ff */
[----:B------:R-:W-:Y:S01]  /*3b30*/  HADD2.F32 R41, -RZ, R39.H1_H1 ;  /* 0x30000027ff297230 */ /* 0x000fe20000004100 */
[-C--:B------:R-:W-:Y:S01]  /*3b40*/  F2FP.F16.E4M3.UNPACK_B R35, R12.reuse ;  /* 0x0000000cff23723e */ /* 0x080fe200020006ff */
[----:B------:R-:W-:Y:S01]  /*3b50*/  HADD2.F32 R13, -RZ, R30.H1_H1 ;  /* 0x3000001eff0d7230 */ /* 0x000fe20000004100 */
[----:B------:R-:W-:Y:S01]  /*3b60*/  F2FP.F16.E4M3.UNPACK_B R36, R12.H1 ;  /* 0x0000000cff24723e */ /* 0x000fe200030006ff */
[----:B------:R-:W-:Y:S02]  /*3b70*/  HADD2.F32 R40, -RZ, R38.H1_H1 ;  /* 0x30000026ff287230 */ /* 0x000fe40000004100 */
[----:B------:R-:W-:Y:S01]  /*3b80*/  FMUL.FTZ R43, R31, R41 ;  /* 0x000000291f2b7220 */ /* 0x000fe20000410000 */
[----:B------:R-:W-:-:S02]  /*3b90*/  HADD2.F32 R30, -RZ, R30.H0_H0 ;  /* 0x2000001eff1e7230 */ /* 0x000fc40000004100 */
[----:B------:R-:W-:Y:S01]  /*3ba0*/  FMUL.FTZ R42, R34, R41 ;  /* 0x00000029222a7220 */ /* 0x000fe20000410000 */
[----:B------:R-:W-:Y:S02]  /*3bb0*/  HADD2.F32 R12, -RZ, R35.H1_H1 ;  /* 0x30000023ff0c7230 */ /* 0x000fe40000004100 */
[CC--:B------:R-:W-:Y:S01]  /*3bc0*/  FMUL.FTZ R41, R13.reuse, R40.reuse ;  /* 0x000000280d297220 */ /* 0x0c0fe20000410000 */
[----:B------:R-:W-:Y:S01]  /*3bd0*/  F2FP.F16.E4M3.UNPACK_B R11, R11 ;  /* 0x0000000bff0b723e */ /* 0x000fe200020006ff */
[C---:B------:R-:W-:Y:S01]  /*3be0*/  FMUL.FTZ R40, R30.reuse, R40 ;  /* 0x000000281e287220 */ /* 0x040fe20000410000 */
[----:B------:R-:W-:Y:S01]  /*3bf0*/  F2FP.F16.E4M3.UNPACK_B R10, R10 ;  /* 0x0000000aff0a723e */ /* 0x000fe200020006ff */
[-C--:B------:R-:W-:Y:S01]  /*3c00*/  FFMA.FTZ R41, R30, R12.reuse, -R41 ;  /* 0x0000000c1e297223 */ /* 0x080fe20000010829 */
[----:B------:R-:W-:Y:S02]  /*3c10*/  HADD2.F32 R37, -RZ, R36.H1_H1 ;  /* 0x30000024ff257230 */ /* 0x000fe40000004100 */
[----:B------:R-:W-:Y:S01]  /*3c20*/  FFMA.FTZ R40, R13, R12, R40 ;  /* 0x0000000c0d287223 */ /* 0x000fe20000010028 */
[--C-:B------:R-:W-:Y:S01]  /*3c30*/  HADD2.F32 R12, -RZ, R11.reuse.H0_H0 ;  /* 0x2000000bff0c7230 */ /* 0x100fe20000004100 */
[----:B------:R-:W-:Y:S01]  /*3c40*/  F2FP.SATFINITE.E4M3.F32.PACK_AB_MERGE_C R9, R9, R8, R28 ;  /* 0x000000080909723e */ /* 0x000fe2000480701c */
[----:B------:R-:W-:-:S02]  /*3c50*/  HADD2.F32 R13, -RZ, R11.H1_H1 ;  /* 0x3000000bff0d7230 */ /* 0x000fc40000004100 */
[-C--:B------:R-:W-:Y:S01]  /*3c60*/  FFMA.FTZ R43, R34, R37.reuse, -R43 ;  /* 0x00000025222b7223 */ /* 0x080fe2000001082b */
[--C-:B------:R-:W-:Y:S02]  /*3c70*/  HADD2.F32 R11, -RZ, R10.reuse.H0_H0 ;  /* 0x2000000aff0b7230 */ /* 0x100fe40000004100 */
[----:B------:R-:W-:Y:S01]  /*3c80*/  FFMA.FTZ R42, R31, R37, R42 ;  /* 0x000000251f2a7223 */ /* 0x000fe2000001002a */
[----:B------:R-:W-:Y:S01]  /*3c90*/  HADD2.F32 R39, -RZ, R39.H0_H0 ;  /* 0x20000027ff277230 */ /* 0x000fe20000004100 */
[----:B------:R-:W-:Y:S01]  /*3ca0*/  F2FP.SATFINITE.E4M3.F32.PACK_AB_MERGE_C R40, R40, R41, RZ ;  /* 0x000000292828723e */ /* 0x000fe200048070ff */
[----:B------:R-:W-:Y:S01]  /*3cb0*/  HADD2.F32 R10, -RZ, R10.H1_H1 ;  /* 0x3000000aff0a7230 */ /* 0x000fe20000004100 */
[----:B------:R-:W-:Y:S01]  /*3cc0*/  F2FP.SATFINITE.E4M3.F32.PACK_AB_MERGE_C R8, R15, R14, R29 ;  /* 0x0000000e0f08723e */ /* 0x000fe2000480701d */
[----:B------:R-:W-:Y:S02]  /*3cd0*/  HADD2.F32 R38, -RZ, R38.H0_H0 ;  /* 0x20000026ff267230 */ /* 0x000fe40000004100 */
        /* <DEDUP_REMOVED lines=13> */
.L_x_8797:
[----:B------:R-:W-:Y:S05]  /*3db0*/  BSYNC B1 ;  /* 0x0000000000017941 */ /* 0x000fea0003800000 */
.L_x_8796:
[----:B------:R3:W-:Y:S01]  /*3dc0*/  STG.E.128 desc[UR42][R32.64+0x40], R8 ;  /* 0x0000400820007986 */ /* 0x0007e2000c101d2a */
[----:B------:R-:W-:Y:S05]  /*3dd0*/  BRA `(.L_x_8787) ;  /* 0x00000024002c7947 */ /* 0x000fea0003800000 */
.L_x_8781:
        /* <DEDUP_REMOVED lines=10> */
[----:B------:R-:W-:Y:S06]  /*3e80*/  @P4 BRA `(.L_x_8799) ;  /* 0x0000000000404947 */ /* 0x000fec0003800000 */
[----:B------:R-:W-:Y:S01]  /*3e90*/  ULDC.64 UR4, c[0x0][0x3e8] ;  /* 0x0000fa0000047ab9 */ /* 0x000fe20000000a00 */
[----:B------:R-:W-:Y:S01]  /*3ea0*/  ULDC.64 UR6, c[0x0][0x400] ;  /* 0x0001000000067ab9 */ /* 0x000fe20000000a00 */
[----:B------:R-:W-:Y:S02]  /*3eb0*/  IADD3 R40, P3, P5, R52, UR4, R40 ;  /* 0x0000000434287c10 */ /* 0x000fe4000fd7e028 */
[----:B------:R-:W-:Y:S02]  /*3ec0*/  CS2R R10, SRZ ;  /* 0x00000000000a7805 */ /* 0x000fe4000001ff00 */
[----:B------:R-:W-:Y:S02]  /*3ed0*/  CS2R R8, SRZ ;  /* 0x0000000000087805 */ /* 0x000fe4000001ff00 */
[----:B------:R-:W-:Y:S02]  /*3ee0*/  CS2R R30, SRZ ;  /* 0x00000000001e7805 */ /* 0x000fe4000001ff00 */
[----:B------:R-:W-:-:S02]  /*3ef0*/  IADD3.X R41, R21, UR5, R42, P3, P5 ;  /* 0x0000000515297c10 */ /* 0x000fc40009fea42a */
[----:B------:R-:W-:Y:S02]  /*3f00*/  CS2R R28, SRZ ;  /* 0x00000000001c7805 */ /* 0x000fe4000001ff00 */
[----:B------:R-:W-:-:S04]  /*3f10*/  IADD3 R38, P3, P5, R48, UR6, R38 ;  /* 0x0000000630267c10 */ /* 0x000fc8000fd7e026 */
[----:B------:R-:W-:Y:S02]  /*3f20*/  IADD3.X R39, R5, UR7, R43, P3, P5 ;  /* 0x0000000705277c10 */ /* 0x000fe40009fea42b */
[-C--:B------:R-:W-:Y:S02]  /*3f30*/  ISETP.GE.AND P3, PT, R18, R87.reuse, PT ;  /* 0x000000571200720c */ /* 0x080fe40003f66270 */
[----:B------:R-:W-:-:S11]  /*3f40*/  ISETP.GE.AND P5, PT, R81, R87, PT ;  /* 0x000000575100720c */ /* 0x000fd60003fa6270 */
[----:B------:R0:W5:Y:S04]  /*3f50*/  @!P3 LDG.E.128 R12, desc[UR42][R40.64] ;  /* 0x0000002a280cb981 */ /* 0x000168000c1e1d00 */
[----:B------:R0:W5:Y:S04]  /*3f60*/  @!P5 LDG.E.128 R8, desc[UR42][R40.64+0x20] ;  /* 0x0000202a2808d981 */ /* 0x000168000c1e1d00 */
[----:B------:R0:W5:Y:S04]  /*3f70*/  @!P3 LDG.E.128 R32, desc[UR42][R38.64] ;  /* 0x0000002a2620b981 */ /* 0x000168000c1e1d00 */
[----:B------:R0:W5:Y:S02]  /*3f80*/  @!P5 LDG.E.128 R28, desc[UR42][R38.64+0x20] ;  /* 0x0000202a261cd981 */ /* 0x000164000c1e1d00 */
.L_x_8799:
[----:B------:R-:W-:Y:S05]  /*3f90*/  BSYNC B1 ;  /* 0x0000000000017941 */ /* 0x000fea0003800000 */
.L_x_8798:
[----:B------:R-:W-:Y:S01]  /*3fa0*/  UISETP.NE.AND UP0, UPT, UR36, 0x3, UPT ;  /* 0x000000032400788c */ /* 0x000fe2000bf05270 */
[----:B-----5:R-:W-:Y:S02]  /*3fb0*/  IMAD.MOV.U32 R92, RZ, RZ, R10 ;  /* 0x000000ffff5c7224 */ /* 0x020fe400078e000a */
[----:B------:R-:W-:Y:S02]  /*3fc0*/  IMAD.MOV.U32 R91, RZ, RZ, R8 ;  /* 0x000000ffff5b7224 */ /* 0x000fe400078e0008 */
[----:B------:R-:W-:Y:S01]  /*3fd0*/  IMAD.MOV.U32 R99, RZ, RZ, R14 ;  /* 0x000000ffff637224 */ /* 0x000fe200078e000e */
[----:B------:R-:W-:Y:S01]  /*3fe0*/  PLOP3.LUT P3, PT, PT, PT, UP0, 0x80, 0x0 ;  /* 0x000000000000781c */ /* 0x000fe20003f6f008 */
[----:B------:R-:W-:Y:S02]  /*3ff0*/  IMAD.MOV.U32 R96, RZ, RZ, R12 ;  /* 0x000000ffff607224 */ /* 0x000fe400078e000c */
[----:B------:R-:W-:Y:S02]  /*4000*/  IMAD.MOV.U32 R90, RZ, RZ, R30 ;  /* 0x000000ffff5a7224 */ /* 0x000fe400078e001e */
[----:B------:R-:W-:-:S02]  /*4010*/  IMAD.MOV.U32 R89, RZ, RZ, R28 ;  /* 0x000000ffff597224 */ /* 0x000fc400078e001c */
[----:B------:R-:W-:Y:S02]  /*4020*/  IMAD.MOV.U32 R98, RZ, RZ, R34 ;  /* 0x000000ffff627224 */ /* 0x000fe400078e0022 */
[----:B------:R-:W-:-:S04]  /*4030*/  IMAD.MOV.U32 R97, RZ, RZ, R32 ;  /* 0x000000ffff617224 */ /* 0x000fc800078e0020 */
[----:B------:R-:W-:Y:S05]  /*4040*/  @!P3 BRA `(.L_x_8800) ;  /* 0x000000000004b947 */ /* 0x000fea0003800000 */
[----:B------:R-:W-:Y:S01]  /*4050*/  BPT.TRAP 0x1 ;  /* 0x000000040000795c */ /* 0x000fe20000300000 */
.L_x_8800:
[----:B------:R-:W-:Y:S01]  /*4060*/  IMAD R83, R17, 0x8, R16 ;  /* 0x0000000811537824 */ /* 0x000fe200078e0210 */
[----:B------:R-:W-:Y:S01]  /*4070*/  SHF.L.U32 R86, R23, 0x1f, RZ ;  /* 0x0000001f17567819 */ /* 0x000fe200000006ff */
[----:B------:R-:W-:Y:S03]  /*4080*/  BSSY B1, `(.L_x_8801) ;  /* 0x0000003000017945 */ /* 0x000fe60003800000 */
[----:B------:R-:W1:Y:S02]  /*4090*/  SYNCS.PHASECHK.TRANS64.TRYWAIT P5, [R83+URZ+0x19c90], R86 ;  /* 0x019c9056530075a7 */ /* 0x000e6400080a017f */
[----:B-1----:R-:W-:Y:S05]  /*40a0*/  @!P5 BRA `(.L_x_8802) ;  /* 0x000001440080d947 */ /* 0x002fea0003800000 */
.L_x_9027:
[----:B------:R-:W-:Y:S05]  /*40b0*/  BSYNC B1 ;  /* 0x0000000000017941 */ /* 0x000fea0003800000 */
.L_x_8801:
[----:B------:R-:W-:Y:S05]  /*40c0*/  @P4 BRA `(.L_x_8787) ;  /* 0x0000002000704947 */ /* 0x000fea0003800000 */
[----:B------:R-:W2:Y:S01]  /*40d0*/  LDC R93, c[0x0][0x2f4] ;  /* 0x0000bd00ff5d7b82 */ /* 0x000ea20000000800 */
[----:B------:R-:W-:Y:S01]  /*40e0*/  ISETP.NE.AND P4, PT, R60, RZ, PT ;  /* 0x000000ff3c00720c */ /* 0x000fe20003f85270 */
[----:B------:R-:W-:Y:S01]  /*40f0*/  ULDC.64 UR4, c[0x0][0x300] ;  /* 0x0000c00000047ab9 */ /* 0x000fe20000000a00 */
[----:B0-----:R-:W-:Y:S01]  /*4100*/  SHF.R.S32.HI R38, RZ, 0x1f, R22 ;  /* 0x0000001fff267819 */ /* 0x001fe20000011416 */
[----:B------:R-:W-:Y:S01]  /*4110*/  IMAD.MOV.U32 R78, RZ, RZ, R36 ;  /* 0x000000ffff4e7224 */ /* 0x000fe200078e0024 */
[----:B------:R-:W-:Y:S03]  /*4120*/  BSSY B1, `(.L_x_8803) ;  /* 0x0000104000017945 */ /* 0x000fe60003800000 */
[----:B------:R-:W-:Y:S02]  /*4130*/  IMAD R37, R38, UR4, RZ ;  /* 0x0000000426257c24 */ /* 0x000fe4000f8e02ff */
[----:B------:R-:W-:-:S04]  /*4140*/  IMAD.WIDE.U32 R78, R22, UR4, R78 ;  /* 0x00000004164e7c25 */ /* 0x000fc8000f8e004e */
[----:B------:R-:W-:-:S04]  /*4150*/  IMAD R37, R22, UR5, R37 ;  /* 0x0000000516257c24 */ /* 0x000fc8000f8e0225 */
[----:B------:R-:W-:Y:S02]  /*4160*/  IMAD.IADD R94, R37, 0x1, R79 ;  /* 0x00000001255e7824 */ /* 0x000fe400078e024f */
[----:B--2---:R-:W-:Y:S01]  /*4170*/  IMAD.IADD R95, R93, 0x1, -R61 ;  /* 0x000000015d5f7824 */ /* 0x004fe200078e0a3d */
[----:B------:R-:W-:Y:S06]  /*4180*/  @!P4 BRA `(.L_x_8804) ;  /* 0x0000000c00f4c947 */ /* 0x000fec0003800000 */
[----:B------:R-:W2:Y:S01]  /*4190*/  LDL R38, [R1+0xc] ;  /* 0x00000c0001267983 */ /* 0x000ea20000100800 */
[----:B------:R-:W-:Y:S01]  /*41a0*/  SEL R36, R61, R95, !P0 ;  /* 0x0000005f3d247207 */ /* 0x000fe20004000000 */
[----:B------:R-:W-:Y:S01]  /*41b0*/  BSSY B2, `(.L_x_8805) ;  /* 0x00000f1000027945 */ /* 0x000fe20003800000 */
[----:B------:R-:W-:Y:S02]  /*41c0*/  SHF.R.U32.HI R39, RZ, 0x3, R156 ;  /* 0x00000003ff277819 */ /* 0x000fe4000001169c */
[----:B------:R-:W-:Y:S02]  /*41d0*/  SHF.R.S32.HI R37, RZ, 0x1f, R36 ;  /* 0x0000001fff257819 */ /* 0x000fe40000011424 */
[----:B------:R-:W-:Y:S02]  /*41e0*/  IADD3 R102, P4, P5, R58, R78, R20 ;  /* 0x0000004e3a667210 */ /* 0x000fe40007d9e014 */
[----:B------:R-:W-:Y:S02]  /*41f0*/  LEA.HI R37, R37, R36, RZ, 0x5 ;  /* 0x0000002425257211 */ /* 0x000fe400078f28ff */
[----:B------:R-:W-:-:S02]  /*4200*/  IADD3.X R100, R75, R94, R4, P4, P5 ;  /* 0x0000005e4b647210 */ /* 0x000fc400027ea404 */
[----:B------:R-:W-:Y:S02]  /*4210*/  SHF.R.S32.HI R36, RZ, 0x5, R37 ;  /* 0x00000005ff247819 */ /* 0x000fe40000011425 */
[----:B------:R-:W-:Y:S02]  /*4220*/  ISETP.GE.AND P5, PT, R18, R87, PT ;  /* 0x000000571200720c */ /* 0x000fe40003fa6270 */
[----:B------:R-:W-:-:S04]  /*4230*/  LEA.HI.SX32 R36, R73, R36, 0x1c ;  /* 0x0000002449247211 */ /* 0x000fc800078fe2ff */
[C---:B------:R-:W-:Y:S01]  /*4240*/  LEA.HI R37, R36.reuse, R36, RZ, 0x1 ;  /* 0x0000002424257211 */ /* 0x040fe200078f08ff */
[----:B------:R-:W-:-:S04]  /*4250*/  IMAD.SHL.U32 R101, R36, 0x10, RZ ;  /* 0x0000001024657824 */ /* 0x000fc800078e00ff */
[----:B------:R-:W-:Y:S01]  /*4260*/  IMAD.SHL.U32 R37, R37, 0x800, RZ ;  /* 0x0000080025257824 */ /* 0x000fe200078e00ff */
[----:B------:R-:W-:Y:S02]  /*4270*/  LOP3.LUT R36, R156, 0x10, R101, 0xf8, !PT ;  /* 0x000000109c247812 */ /* 0x000fe400078ef865 */
[----:B------:R-:W-:Y:S02]  /*4280*/  ISETP.GE.AND P4, PT, R101, R93, PT ;  /* 0x0000005d6500720c */ /* 0x000fe40003f86270 */
[----:B------:R-:W-:Y:S02]  /*4290*/  LOP3.LUT R37, R37, 0xfffff000, RZ, 0xc0, !PT ;  /* 0xfffff00025257812 */ /* 0x000fe400078ec0ff */
[----:B------:R-:W-:-:S04]  /*42a0*/  LOP3.LUT R36, R36, R39, RZ, 0x3c, !PT ;  /* 0x0000002724247212 */ /* 0x000fc800078e3cff */
[----:B--2---:R-:W-:Y:S01]  /*42b0*/  IADD3 R36, R36, R37, R38 ;  /* 0x0000002524247210 */ /* 0x004fe20007ffe026 */
[----:B------:R-:W-:-:S04]  /*42c0*/  IMAD R37, R17, 0x3000, R71 ;  /* 0x0000300011257824 */ /* 0x000fc800078e0247 */
[----:B------:R-:W-:Y:S02]  /*42d0*/  IMAD R39, R17, 0x3000, R36 ;  /* 0x0000300011277824 */ /* 0x000fe400078e0224 */
[C---:B------:R-:W-:Y:S02]  /*42e0*/  IMAD.IADD R37, R16.reuse, 0x1, R37 ;  /* 0x0000000110257824 */ /* 0x040fe400078e0225 */
[----:B------:R-:W-:-:S04]  /*42f0*/  IMAD.IADD R40, R16, 0x1, R39 ;  /* 0x0000000110287824 */ /* 0x000fc800078e0227 */
[----:B------:R-:W0:Y:S04]  /*4300*/  LDS.128 R36, [R37+0x13800] ;  /* 0x0138000025247984 */ /* 0x000e280000000c00 */
[----:B------:R-:W2:Y:S01]  /*4310*/  LDS.128 R40, [R40+0x13800] ;  /* 0x0138000028287984 */ /* 0x000ea20000000c00 */
[----:B------:R-:W-:Y:S05]  /*4320*/  @P5 BRA `(.L_x_8806) ;  /* 0x0000000c00645947 */ /* 0x000fea0003800000 */
[--C-:B------:R-:W-:Y:S02]  /*4330*/  SHF.R.U32.HI R103, RZ, 0x8, R13.reuse ;  /* 0x00000008ff677819 */ /* 0x100fe4000001160d */
[----:B------:R-:W-:Y:S02]  /*4340*/  LOP3.LUT R104, R13, 0xff, RZ, 0xc0, !PT ;  /* 0x000000ff0d687812 */ /* 0x000fe400078ec0ff */
[----:B------:R-:W-:Y:S01]  /*4350*/  SHF.R.U32.HI R107, RZ, 0x18, R13 ;  /* 0x00000018ff6b7819 */ /* 0x000fe2000001160d */
[----:B------:R-:W-:Y:S01]  /*4360*/  IMAD.SHL.U32 R103, R103, 0x100, RZ ;  /* 0x0000010067677824 */ /* 0x000fe200078e00ff */
[--C-:B------:R-:W-:Y:S02]  /*4370*/  SHF.R.U32.HI R109, RZ, 0x8, R33.reuse ;  /* 0x00000008ff6d7819 */ /* 0x100fe40000011621 */
[----:B------:R-:W-:Y:S02]  /*4380*/  LOP3.LUT R110, R33, 0xff, RZ, 0xc0, !PT ;  /* 0x000000ff216e7812 */ /* 0x000fe400078ec0ff */
[----:B------:R-:W-:Y:S01]  /*4390*/  SHF.R.U32.HI R111, RZ, 0x18, R33 ;  /* 0x00000018ff6f7819 */ /* 0x000fe20000011621 */
[----:B------:R-:W-:Y:S01]  /*43a0*/  IMAD.SHL.U32 R109, R109, 0x100, RZ ;  /* 0x000001006d6d7824 */ /* 0x000fe200078e00ff */
[----:B------:R-:W-:-:S02]  /*43b0*/  SHF.R.U32.HI R105, RZ, 0x10, R13 ;  /* 0x00000010ff697819 */ /* 0x000fc4000001160d */
[----:B------:R-:W-:Y:S02]  /*43c0*/  PRMT R104, R107, 0x654, R104 ;  /* 0x000006546b687816 */ /* 0x000fe40000000068 */
[----:B------:R-:W-:Y:S02]  /*43d0*/  SHF.R.U32.HI R108, RZ, 0x10, R33 ;  /* 0x00000010ff6c7819 */ /* 0x000fe40000011621 */
[----:B------:R-:W-:Y:S02]  /*43e0*/  PRMT R110, R111, 0x654, R110 ;  /* 0x000006546f6e7816 */ /* 0x000fe4000000006e */
[----:B------:R-:W-:Y:S01]  /*43f0*/  LOP3.LUT R104, R104, 0xff00, R103, 0xf8, !PT ;  /* 0x0000ff0068687812 */ /* 0x000fe200078ef867 */
[----:B------:R-:W-:Y:S01]  /*4400*/  IMAD.U32 R103, R105, 0x10000, RZ ;  /* 0x0001000069677824 */ /* 0x000fe200078e00ff */
[--C-:B------:R-:W-:Y:S02]  /*4410*/  SHF.R.U32.HI R32, RZ, 0x10, R35.reuse ;  /* 0x00000010ff207819 */ /* 0x100fe40000011623 */
[----:B------:R-:W-:-:S02]  /*4420*/  SHF.R.U32.HI R33, RZ, 0x8, R35 ;  /* 0x00000008ff217819 */ /* 0x000fc40000011623 */
[----:B------:R-:W-:Y:S02]  /*4430*/  LOP3.LUT R34, R35, 0xff, RZ, 0xc0, !PT ;  /* 0x000000ff23227812 */ /* 0x000fe400078ec0ff */
[----:B------:R-:W-:Y:S01]  /*4440*/  SHF.R.U32.HI R106, RZ, 0x18, R35 ;  /* 0x00000018ff6a7819 */ /* 0x000fe20000011623 */
[----:B------:R-:W-:Y:S01]  /*4450*/  IMAD.U32 R35, R108, 0x10000, RZ ;  /* 0x000100006c237824 */ /* 0x000fe200078e00ff */
[----:B------:R-:W-:Y:S01]  /*4460*/  LOP3.LUT R110, R110, 0xff00, R109, 0xf8, !PT ;  /* 0x0000ff006e6e7812 */ /* 0x000fe200078ef86d */
[----:B------:R-:W-:Y:S01]  /*4470*/  IMAD.SHL.U32 R33, R33, 0x100, RZ ;  /* 0x0000010021217824 */ /* 0x000fe200078e00ff */
[----:B------:R-:W-:Y:S01]  /*4480*/  LOP3.LUT R103, R104, 0xff0000, R103, 0xf8, !PT ;  /* 0x00ff000068677812 */ /* 0x000fe200078ef867 */
[----:B0-----:R-:W-:Y:S01]  /*4490*/  IMAD.MOV.U32 R104, RZ, RZ, R37 ;  /* 0x000000ffff687224 */ /* 0x001fe200078e0025 */
[----:B------:R-:W-:Y:S02]  /*44a0*/  LOP3.LUT R35, R110, 0xff0000, R35, 0xf8, !PT ;  /* 0x00ff00006e237812 */ /* 0x000fe400078ef823 */
[----:B--2---:R-:W-:-:S02]  /*44b0*/  F2FP.F16.E4M3.UNPACK_B R37, R41 ;  /* 0x00000029ff25723e */ /* 0x004fc400020006ff */
[----:B------:R-:W-:Y:S02]  /*44c0*/  F2FP.F16.E4M3.UNPACK_B R107, R35 ;  /* 0x00000023ff6b723e */ /* 0x000fe400020006ff */
[----:B------:R-:W-:Y:S01]  /*44d0*/  F2FP.F16.E4M3.UNPACK_B R105, R104 ;  /* 0x00000068ff69723e */ /* 0x000fe200020006ff */
[----:B------:R-:W-:Y:S01]  /*44e0*/  HADD2.F32 R109, -RZ, R37.H0_H0 ;  /* 0x20000025ff6d7230 */ /* 0x000fe20000004100 */
[----:B------:R-:W-:Y:S01]  /*44f0*/  F2FP.F16.E4M3.UNPACK_B R108, R103 ;  /* 0x00000067ff6c723e */ /* 0x000fe200020006ff */
[----:B------:R-:W-:Y:S01]  /*4500*/  HADD2.F32 R111, -RZ, R107.H0_H0 ;  /* 0x2000006bff6f7230 */ /* 0x000fe20000004100 */
[--C-:B------:R-:W-:Y:S01]  /*4510*/  SHF.R.U32.HI R13, RZ, 0x10, R15.reuse ;  /* 0x00000010ff0d7819 */ /* 0x100fe2000001160f */
[----:B------:R-:W-:Y:S01]  /*4520*/  HADD2.F32 R112, -RZ, R105.H0_H0 ;  /* 0x20000069ff707230 */ /* 0x000fe20000004100 */
[----:B------:R-:W-:Y:S01]  /*4530*/  SHF.R.U32.HI R14, RZ, 0x8, R15 ;  /* 0x00000008ff0e7819 */ /* 0x000fe2000001160f */
[----:B------:R-:W-:Y:S02]  /*4540*/  HADD2.F32 R110, -RZ, R108.H0_H0 ;  /* 0x2000006cff6e7230 */ /* 0x000fe40000004100 */
[----:B------:R-:W-:Y:S01]  /*4550*/  FMUL.FTZ R113, R109, R111 ;  /* 0x0000006f6d717220 */ /* 0x000fe20000410000 */
[----:B------:R-:W-:-:S02]  /*4560*/  HADD2.F32 R37, -RZ, R37.H1_H1 ;  /* 0x30000025ff257230 */ /* 0x000fc40000004100 */
[C---:B------:R-:W-:Y:S01]  /*4570*/  FMUL.FTZ R111, R112.reuse, R111 ;  /* 0x0000006f706f7220 */ /* 0x040fe20000410000 */
[----:B------:R-:W-:Y:S01]  /*4580*/  HADD2.F32 R107, -RZ, R107.H1_H1 ;  /* 0x3000006bff6b7230 */ /* 0x000fe20000004100 */
[----:B------:R-:W-:Y:S01]  /*4590*/  LOP3.LUT R12, R15, 0xff, RZ, 0xc0, !PT ;  /* 0x000000ff0f0c7812 */ /* 0x000fe200078ec0ff */
        /* <DEDUP_REMOVED lines=8> */
[----:B------:R-:W-:Y:S01]  /*4620*/  SHF.R.U32.HI R15, RZ, 0x18, R15 ;  /* 0x00000018ff0f7819 */ /* 0x000fe2000001160f */
[----:B------:R-:W-:Y:S01]  /*4630*/  FFMA.FTZ R37, R37, R108, R107 ;  /* 0x0000006c25257223 */ /* 0x000fe2000001006b */
[----:B------:R-:W-:Y:S01]  /*4640*/  F2FP.F16.E4M3.UNPACK_B R104, R104.H1 ;  /* 0x00000068ff68723e */ /* 0x000fe200030006ff */
[----:B------:R-:W-:Y:S01]  /*4650*/  FFMA.FTZ R113, R112, R110, -R113 ;  /* 0x0000006e70717223 */ /* 0x000fe20000010871 */
[----:B------:R-:W-:Y:S01]  /*4660*/  PRMT R34, R106, 0x654, R34 ;  /* 0x000006546a227816 */ /* 0x000fe20000000022 */
[----:B------:R-:W-:Y:S01]  /*4670*/  HADD2.F32 R107, -RZ, R41.H0_H0 ;  /* 0x20000029ff6b7230 */ /* 0x000fe20000004100 */
[----:B------:R-:W-:Y:S01]  /*4680*/  F2FP.F16.E4M3.UNPACK_B R103, R103.H1 ;  /* 0x00000067ff67723e */ /* 0x000fe200030006ff */
[----:B------:R-:W-:Y:S01]  /*4690*/  HADD2.F32 R109, -RZ, R35.H0_H0 ;  /* 0x20000023ff6d7230 */ /* 0x000fe20000004100 */
[----:B------:R-:W-:Y:S01]  /*46a0*/  PRMT R15, R15, 0x654, R12 ;  /* 0x000006540f0f7816 */ /* 0x000fe2000000000c */
[----:B------:R-:W-:Y:S01]  /*46b0*/  IMAD.SHL.U32 R14, R14, 0x100, RZ ;  /* 0x000001000e0e7824 */ /* 0x000fe200078e00ff */
[----:B------:R-:W-:Y:S01]  /*46c0*/  LOP3.LUT R34, R34, 0xff00, R33, 0xf8, !PT ;  /* 0x0000ff0022227812 */ /* 0x000fe200078ef821 */
[----:B------:R-:W-:-:S02]  /*46d0*/  HADD2.F32 R110, -RZ, R104.H0_H0 ;  /* 0x20000068ff6e7230 */ /* 0x000fc40000004100 */
[-C--:B------:R-:W-:Y:S01]  /*46e0*/  FMUL.FTZ R112, R107, R109.reuse ;  /* 0x0000006d6b707220 */ /* 0x080fe20000410000 */
[----:B------:R-:W-:Y:S01]  /*46f0*/  IMAD.U32 R12, R13, 0x10000, RZ ;  /* 0x000100000d0c7824 */ /* 0x000fe200078e00ff */
[----:B------:R-:W-:Y:S01]  /*4700*/  LOP3.LUT R15, R15, 0xff00, R14, 0xf8, !PT ;  /* 0x0000ff000f0f7812 */ /* 0x000fe200078ef80e */
[----:B------:R-:W-:Y:S02]  /*4710*/  IMAD.U32 R13, R32, 0x10000, RZ ;  /* 0x00010000200d7824 */ /* 0x000fe400078e00ff */
[----:B------:R-:W-:Y:S01]  /*4720*/  FMUL.FTZ R109, R110, R109 ;  /* 0x0000006d6e6d7220 */ /* 0x000fe20000410000 */
[----:B------:R-:W-:Y:S01]  /*4730*/  HADD2.F32 R108, -RZ, R103.H0_H0 ;  /* 0x20000067ff6c7230 */ /* 0x000fe20000004100 */
[----:B------:R-:W-:Y:S01]  /*4740*/  LOP3.LUT R12, R15, 0xff0000, R12, 0xf8, !PT ;  /* 0x00ff00000f0c7812 */ /* 0x000fe200078ef80c */
[----:B------:R-:W-:Y:S01]  /*4750*/  HADD2.F32 R41, -RZ, R41.H1_H1 ;  /* 0x30000029ff297230 */ /* 0x000fe20000004100 */
[----:B------:R-:W-:Y:S01]  /*4760*/  LOP3.LUT R13, R34, 0xff0000, R13, 0xf8, !PT ;  /* 0x00ff0000220d7812 */ /* 0x000fe200078ef80d */
[----:B------:R-:W-:-:S02]  /*4770*/  HADD2.F32 R35, -RZ, R35.H1_H1 ;  /* 0x30000023ff237230 */ /* 0x000fc40000004100 */
[----:B------:R-:W-:Y:S01]  /*4780*/  FFMA.FTZ R109, R107, R108, R109 ;  /* 0x0000006c6b6d7223 */ /* 0x000fe2000001006d */
[----:B------:R-:W-:Y:S01]  /*4790*/  IMAD.MOV.U32 R14, RZ, RZ, R43 ;  /* 0x000000ffff0e7224 */ /* 0x000fe200078e002b */
[----:B------:R-:W-:Y:S01]  /*47a0*/  F2FP.F16.E4M3.UNPACK_B R34, R13 ;  /* 0x0000000dff22723e */ /* 0x000fe200020006ff */
[----:B------:R-:W-:Y:S02]  /*47b0*/  IMAD.MOV.U32 R33, RZ, RZ, R39 ;  /* 0x000000ffff217224 */ /* 0x000fe400078e0027 */
[----:B------:R-:W-:Y:S01]  /*47c0*/  FMUL.FTZ R107, R41, R35 ;  /* 0x00000023296b7220 */ /* 0x000fe20000410000 */
[----:B------:R-:W-:Y:S01]  /*47d0*/  HADD2.F32 R104, -RZ, R104.H1_H1 ;  /* 0x30000068ff687230 */ /* 0x000fe20000004100 */
[----:B------:R-:W-:Y:S01]  /*47e0*/  F2FP.F16.E4M3.UNPACK_B R15, R14 ;  /* 0x0000000eff0f723e */ /* 0x000fe200020006ff */
[----:B------:R-:W-:Y:S01]  /*47f0*/  HADD2.F32 R103, -RZ, R103.H1_H1 ;  /* 0x30000067ff677230 */ /* 0x000fe20000004100 */
[----:B------:R-:W-:Y:S01]  /*4800*/  F2FP.F16.E4M3.UNPACK_B R32, R33 ;  /* 0x00000021ff20723e */ /* 0x000fe200020006ff */
[----:B------:R-:W-:Y:S01]  /*4810*/  FFMA.FTZ R112, R110, R108, -R112 ;  /* 0x0000006c6e707223 */ /* 0x000fe20000010870 */
[----:B------:R-:W-:Y:S01]  /*4820*/  FMUL.FTZ R108, R104, R35 ;  /* 0x00000023686c7220 */ /* 0x000fe20000410000 */
[----:B------:R-:W-:-:S02]  /*4830*/  HADD2.F32 R43, -RZ, R15.H0_H0 ;  /* 0x2000000fff2b7230 */ /* 0x000fc40000004100 */
[-C--:B------:R-:W-:Y:S01]  /*4840*/  FFMA.FTZ R35, R104, R103.reuse, -R107 ;  /* 0x0000006768237223 */ /* 0x080fe2000001086b */
[----:B------:R-:W-:Y:S01]  /*4850*/  HADD2.F32 R104, -RZ, R34.H0_H0 ;  /* 0x20000022ff687230 */ /* 0x000fe20000004100 */
[----:B------:R-:W-:Y:S01]  /*4860*/  F2FP.F16.E4M3.UNPACK_B R39, R12 ;  /* 0x0000000cff27723e */ /* 0x000fe200020006ff */
[----:B------:R-:W-:Y:S02]  /*4870*/  HADD2.F32 R106, -RZ, R32.H0_H0 ;  /* 0x20000020ff6a7230 */ /* 0x000fe40000004100 */
[----:B------:R-:W-:Y:S01]  /*4880*/  FFMA.FTZ R41, R41, R103, R108 ;  /* 0x0000006729297223 */ /* 0x000fe2000001006c */
[----:B------:R-:W-:Y:S02]  /*4890*/  HADD2.F32 R15, -RZ, R15.H1_H1 ;  /* 0x3000000fff0f7230 */ /* 0x000fe40000004100 */
[-C--:B------:R-:W-:Y:S01]  /*48a0*/  FMUL.FTZ R107, R43, R104.reuse ;  /* 0x000000682b6b7220 */ /* 0x080fe20000410000 */
[----:B------:R-:W-:Y:S02]  /*48b0*/  HADD2.F32 R103, -RZ, R39.H0_H0 ;  /* 0x20000027ff677230 */ /* 0x000fe40000004100 */
[----:B------:R-:W-:Y:S01]  /*48c0*/  FMUL.FTZ R104, R106, R104 ;  /* 0x000000686a687220 */ /* 0x000fe20000410000 */
[----:B------:R-:W-:Y:S01]  /*48d0*/  HADD2.F32 R34, -RZ, R34.H1_H1 ;  /* 0x30000022ff227230 */ /* 0x000fe20000004100 */
[----:B------:R-:W-:Y:S01]  /*48e0*/  F2FP.F16.E4M3.UNPACK_B R14, R14.H1 ;  /* 0x0000000eff0e723e */ /* 0x000fe200030006ff */
[----:B------:R-:W-:-:S02]  /*48f0*/  HADD2.F32 R32, -RZ, R32.H1_H1 ;  /* 0x30000020ff207230 */ /* 0x000fc40000004100 */
[----:B------:R-:W-:Y:S01]  /*4900*/  FFMA.FTZ R104, R43, R103, R104 ;  /* 0x000000672b687223 */ /* 0x000fe20000010068 */
[----:B------:R-:W-:Y:S02]  /*4910*/  HADD2.F32 R39, -RZ, R39.H1_H1 ;  /* 0x30000027ff277230 */ /* 0x000fe40000004100 */
[CC--:B------:R-:W-:Y:S01]  /*4920*/  FMUL.FTZ R43, R15.reuse, R34.reuse ;  /* 0x000000220f2b7220 */ /* 0x0c0fe20000410000 */
[----:B------:R-:W-:Y:S01]  /*4930*/  F2FP.F16.E4M3.UNPACK_B R13, R13.H1 ;  /* 0x0000000dff0d723e */ /* 0x000fe200030006ff */
[C---:B------:R-:W-:Y:S01]  /*4940*/  FMUL.FTZ R34, R32.reuse, R34 ;  /* 0x0000002220227220 */ /* 0x040fe20000410000 */
[----:B------:R-:W-:Y:S01]  /*4950*/  F2FP.F16.E4M3.UNPACK_B R33, R33.H1 ;  /* 0x00000021ff21723e */ /* 0x000fe200030006ff */
[----:B------:R-:W-:Y:S01]  /*4960*/  FFMA.FTZ R32, R32, R39, -R43 ;  /* 0x0000002720207223 */ /* 0x000fe2000001082b */
[----:B------:R-:W-:Y:S01]  /*4970*/  FFMA.FTZ R107, R106, R103, -R107 ;  /* 0x000000676a6b7223 */ /* 0x000fe2000001086b */
[----:B------:R-:W-:Y:S01]  /*4980*/  FFMA.FTZ R15, R15, R39, R34 ;  /* 0x000000270f0f7223 */ /* 0x000fe20000010022 */
[----:B------:R-:W-:Y:S01]  /*4990*/  F2FP.F16.E4M3.UNPACK_B R12, R12.H1 ;  /* 0x0000000cff0c723e */ /* 0x000fe200030006ff */
[----:B------:R-:W-:Y:S01]  /*49a0*/  HADD2.F32 R34, -RZ, R14.H0_H0 ;  /* 0x2000000eff227230 */ /* 0x000fe20000004100 */
[----:B------:R-:W-:Y:S01]  /*49b0*/  F2FP.SATFINITE.E4M3.F32.PACK_AB_MERGE_C R35, R35, R112, RZ ;  /* 0x000000702323723e */ /* 0x000fe200048070ff */
        /* <DEDUP_REMOVED lines=12> */
[----:B------:R-:W-:-:S03]  /*4a80*/  FMUL.FTZ R39, R33, R13 ;  /* 0x0000000d21277220 */ /* 0x000fc60000410000 */
[----:B------:R-:W-:Y:S01]  /*4a90*/  FFMA.FTZ R13, R33, R12, -R34 ;  /* 0x0000000c210d7223 */ /* 0x000fe20000010822 */
[----:B------:R-:W-:Y:S01]  /*4aa0*/  F2FP.F16.E4M3.UNPACK_B R33, R40.H1 ;  /* 0x00000028ff21723e */ /* 0x000fe200030006ff */
[----:B------:R-:W-:Y:S01]  /*4ab0*/  FFMA.FTZ R12, R14, R12, R39 ;  /* 0x0000000c0e0c7223 */ /* 0x000fe20000010027 */
[----:B------:R-:W-:Y:S02]  /*4ac0*/  F2FP.F16.E4M3.UNPACK_B R14, R36.H1 ;  /* 0x00000024ff0e723e */ /* 0x000fe400030006ff */
[----:B------:R-:W-:Y:S01]  /*4ad0*/  F2FP.SATFINITE.E4M3.F32.PACK_AB_MERGE_C R106, R13, R106, RZ ;  /* 0x0000006a0d6a723e */ /* 0x000fe200048070ff */
[--C-:B------:R-:W-:Y:S01]  /*4ae0*/  HADD2.F32 R34, -RZ, R33.reuse.H0_H0 ;  /* 0x20000021ff227230 */ /* 0x100fe20000004100 */
[-C--:B------:R-:W-:Y:S01]  /*4af0*/  F2FP.F16.E4M3.UNPACK_B R13, R97.reuse.H1 ;  /* 0x00000061ff0d723e */ /* 0x080fe200030006ff */
[----:B------:R-:W-:Y:S01]  /*4b00*/  HADD2.F32 R103, -RZ, R14.H0_H0 ;  /* 0x2000000eff677230 */ /* 0x000fe20000004100 */
[----:B------:R-:W-:Y:S01]  /*4b10*/  F2FP.F16.E4M3.UNPACK_B R39, R96.H1 ;  /* 0x00000060ff27723e */ /* 0x000fe200030006ff */
[----:B------:R-:W-:Y:S01]  /*4b20*/  HADD2.F32 R33, -RZ, R33.H1_H1 ;  /* 0x30000021ff217230 */ /* 0x000fe20000004100 */
[----:B------:R-:W-:Y:S01]  /*4b30*/  F2FP.F16.E4M3.UNPACK_B R97, R97 ;  /* 0x00000061ff61723e */ /* 0x000fe200020006ff */
[----:B------:R-:W-:Y:S01]  /*4b40*/  HADD2.F32 R112, -RZ, R13.H0_H0 ;  /* 0x2000000dff707230 */ /* 0x000fe20000004100 */
[----:B------:R-:W-:Y:S01]  /*4b50*/  F2FP.F16.E4M3.UNPACK_B R40, R40 ;  /* 0x00000028ff28723e */ /* 0x000fe200020006ff */
[----:B------:R-:W-:Y:S01]  /*4b60*/  HADD2.F32 R108, -RZ, R39.H0_H0 ;  /* 0x20000027ff6c7230 */ /* 0x000fe20000004100 */
[----:B------:R-:W-:Y:S01]  /*4b70*/  F2FP.F16.E4M3.UNPACK_B R36, R36 ;  /* 0x00000024ff24723e */ /* 0x000fe200020006ff */
[----:B------:R-:W-:-:S02]  /*4b80*/  HADD2.F32 R13, -RZ, R13.H1_H1 ;  /* 0x3000000dff0d7230 */ /* 0x000fc40000004100 */
[CC--:B------:R-:W-:Y:S01]  /*4b90*/  FMUL.FTZ R110, R34.reuse, R112.reuse ;  /* 0x00000070226e7220 */ /* 0x0c0fe20000410000 */
[----:B------:R-:W-:Y:S01]  /*4ba0*/  FMUL.FTZ R112, R103, R112 ;  /* 0x0000007067707220 */ /* 0x000fe20000410000 */
[----:B------:R-:W-:Y:S01]  /*4bb0*/  HADD2.F32 R14, -RZ, R14.H1_H1 ;  /* 0x3000000eff0e7230 */ /* 0x000fe20000004100 */
[----:B------:R-:W-:Y:S01]  /*4bc0*/  F2FP.F16.E4M3.UNPACK_B R96, R96 ;  /* 0x00000060ff60723e */ /* 0x000fe200020006ff */
[----:B------:R-:W-:Y:S02]  /*4bd0*/  HADD2.F32 R39, -RZ, R39.H1_H1 ;  /* 0x30000027ff277230 */ /* 0x000fe40000004100 */
[-C--:B------:R-:W-:Y:S01]  /*4be0*/  FFMA.FTZ R112, R34, R108.reuse, R112 ;  /* 0x0000006c22707223 */ /* 0x080fe20000010070 */
[-C--:B------:R-:W-:Y:S01]  /*4bf0*/  FMUL.FTZ R34, R33, R13.reuse ;  /* 0x0000000d21227220 */ /* 0x080fe20000410000 */
[----:B------:R-:W-:Y:S01]  /*4c00*/  FMUL.FTZ R13, R14, R13 ;  /* 0x0000000d0e0d7220 */ /* 0x000fe20000410000 */
[----:B------:R-:W-:Y:S01]  /*4c10*/  FFMA.FTZ R110, R103, R108, -R110 ;  /* 0x0000006c676e7223 */ /* 0x000fe2000001086e */
[----:B------:R-:W-:-:S02]  /*4c20*/  HADD2.F32 R108, -RZ, R97.H0_H0 ;  /* 0x20000061ff6c7230 */ /* 0x000fc40000004100 */
[-C--:B------:R-:W-:Y:S01]  /*4c30*/  FFMA.FTZ R14, R14, R39.reuse, -R34 ;  /* 0x000000270e0e7223 */ /* 0x080fe20000010822 */
        /* <DEDUP_REMOVED lines=15> */
[-C--:B------:R-:W-:Y:S01]  /*4d30*/  F2FP.F16.E4M3.UNPACK_B R34, R38.reuse.H1 ;  /* 0x00000026ff22723e */ /* 0x080fe200030006ff */
        /* <DEDUP_REMOVED lines=9> */
[----:B------:R-:W-:Y:S01]  /*4dd0*/  F2FP.F16.E4M3.UNPACK_B R36, R42.H1 ;  /* 0x0000002aff24723e */ /* 0x000fe200030006ff */
[--C-:B------:R-:W-:Y:S01]  /*4de0*/  HADD2.F32 R114, -RZ, R33.reuse.H0_H0 ;  /* 0x20000021ff727230 */ /* 0x100fe20000004100 */
[-C--:B------:R-:W-:Y:S01]  /*4df0*/  F2FP.F16.E4M3.UNPACK_B R40, R99.reuse.H1 ;  /* 0x00000063ff28723e */ /* 0x080fe200030006ff */
[----:B------:R-:W-:Y:S01]  /*4e00*/  HADD2.F32 R33, -RZ, R33.H1_H1 ;  /* 0x30000021ff217230 */ /* 0x000fe20000004100 */
[----:B------:R-:W-:Y:S01]  /*4e10*/  F2FP.F16.E4M3.UNPACK_B R98, R98 ;  /* 0x00000062ff62723e */ /* 0x000fe200020006ff */
[----:B------:R-:W-:Y:S01]  /*4e20*/  HADD2.F32 R39, -RZ, R36.H0_H0 ;  /* 0x20000024ff277230 */ /* 0x000fe20000004100 */
[----:B------:R-:W-:Y:S01]  /*4e30*/  F2FP.F16.E4M3.UNPACK_B R42, R42 ;  /* 0x0000002aff2a723e */ /* 0x000fe200020006ff */
[----:B------:R-:W-:Y:S01]  /*4e40*/  HADD2.F32 R97, -RZ, R40.H0_H0 ;  /* 0x20000028ff617230 */ /* 0x000fe20000004100 */
[----:B------:R-:W-:Y:S01]  /*4e50*/  F2FP.F16.E4M3.UNPACK_B R99, R99 ;  /* 0x00000063ff63723e */ /* 0x000fe200020006ff */
[----:B------:R-:W-:-:S02]  /*4e60*/  HADD2.F32 R36, -RZ, R36.H1_H1 ;  /* 0x30000024ff247230 */ /* 0x000fc40000004100 */
[-C--:B------:R-:W-:Y:S01]  /*4e70*/  FMUL.FTZ R110, R39, R114.reuse ;  /* 0x00000072276e7220 */ /* 0x080fe20000410000 */
[C---:B------:R-:W-:Y:S01]  /*4e80*/  FMUL.FTZ R114, R96.reuse, R114 ;  /* 0x0000007260727220 */ /* 0x040fe20000410000 */
[----:B------:R-:W-:Y:S01]  /*4e90*/  HADD2.F32 R115, -RZ, R38.H1_H1 ;  /* 0x30000026ff737230 */ /* 0x000fe20000004100 */
[----:B------:R-:W-:Y:S01]  /*4ea0*/  F2FP.SATFINITE.E4M3.F32.PACK_AB_MERGE_C R12, R105, R113, R35 ;  /* 0x00000071690c723e */ /* 0x000fe20004807023 */
[-C--:B------:R-:W-:Y:S01]  /*4eb0*/  FFMA.FTZ R110, R96, R97.reuse, -R110 ;  /* 0x00000061606e7223 */ /* 0x080fe2000001086e */
[----:B------:R-:W-:Y:S01]  /*4ec0*/  FFMA.FTZ R114, R39, R97, R114 ;  /* 0x0000006127727223 */ /* 0x000fe20000010072 */
[----:B------:R-:W-:Y:S02]  /*4ed0*/  HADD2.F32 R39, -RZ, R40.H1_H1 ;  /* 0x30000028ff277230 */ /* 0x000fe40000004100 */
[-C--:B------:R-:W-:Y:S01]  /*4ee0*/  FMUL.FTZ R97, R36, R33.reuse ;  /* 0x0000002124617220 */ /* 0x080fe20000410000 */
[C---:B------:R-:W-:Y:S01]  /*4ef0*/  FMUL.FTZ R33, R34.reuse, R33 ;  /* 0x0000002122217220 */ /* 0x040fe20000410000 */
[----:B------:R-:W-:Y:S01]  /*4f00*/  HADD2.F32 R40, -RZ, R38.H0_H0 ;  /* 0x20000026ff287230 */ /* 0x000fe20000004100 */
[----:B------:R-:W-:Y:S01]  /*4f10*/  F2FP.SATFINITE.E4M3.F32.PACK_AB_MERGE_C R43, R15, R104, R43 ;  /* 0x000000680f2b723e */ /* 0x000fe2000480702b */
[-C--:B------:R-:W-:Y:S01]  /*4f20*/  FFMA.FTZ R34, R34, R39.reuse, -R97 ;  /* 0x0000002722227223 */ /* 0x080fe20000010861 */
[----:B------:R-:W-:Y:S01]  /*4f30*/  FFMA.FTZ R33, R36, R39, R33 ;  /* 0x0000002724217223 */ /* 0x000fe20000010021 */
[----:B------:R-:W-:-:S02]  /*4f40*/  HADD2.F32 R97, -RZ, R98.H0_H0 ;  /* 0x20000062ff617230 */ /* 0x000fc40000004100 */
[----:B------:R-:W-:Y:S01]  /*4f50*/  HADD2.F32 R36, -RZ, R42.H0_H0 ;  /* 0x2000002aff247230 */ /* 0x000fe20000004100 */
[----:B------:R-:W-:Y:S01]  /*4f60*/  F2FP.SATFINITE.E4M3.F32.PACK_AB_MERGE_C R34, R34, R110, RZ ;  /* 0x0000006e2222723e */ /* 0x000fe200048070ff */
[----:B------:R-:W-:Y:S01]  /*4f70*/  HADD2.F32 R39, -RZ, R99.H0_H0 ;  /* 0x20000063ff277230 */ /* 0x000fe20000004100 */
[----:B------:R-:W-:Y:S01]  /*4f80*/  F2FP.SATFINITE.E4M3.F32.PACK_AB_MERGE_C R33, R33, R114, RZ ;  /* 0x000000722121723e */ /* 0x000fe200048070ff */
[----:B------:R-:W-:Y:S02]  /*4f90*/  HADD2.F32 R98, -RZ, R98.H1_H1 ;  /* 0x30000062ff627230 */ /* 0x000fe40000004100 */
[-C--:B------:R-:W-:Y:S01]  /*4fa0*/  FMUL.FTZ R96, R36, R97.reuse ;  /* 0x0000006124607220 */ /* 0x080fe20000410000 */
[----:B------:R-:W-:-:S03]  /*4fb0*/  FMUL.FTZ R97, R40, R97 ;  /* 0x0000006128617220 */ /* 0x000fc60000410000 */
[-C--:B------:R-:W-:Y:S01]  /*4fc0*/  FFMA.FTZ R96, R40, R39.reuse, -R96 ;  /* 0x0000002728607223 */ /* 0x080fe20000010860 */
[----:B------:R-:W-:Y:S01]  /*4fd0*/  FFMA.FTZ R97, R36, R39, R97 ;  /* 0x0000002724617223 */ /* 0x000fe20000010061 */
[----:B------:R-:W-:Y:S01]  /*4fe0*/  HADD2.F32 R39, -RZ, R42.H1_H1 ;  /* 0x3000002aff277230 */ /* 0x000fe20000004100 */
[----:B------:R-:W-:Y:S01]  /*4ff0*/  F2FP.SATFINITE.E4M3.F32.PACK_AB_MERGE_C R40, R14, R108, R13 ;  /* 0x0000006c0e28723e */ /* 0x000fe2000480700d */
[----:B------:R-:W-:Y:S01]  /*5000*/  HADD2.F32 R36, -RZ, R99.H1_H1 ;  /* 0x30000063ff247230 */ /* 0x000fe20000004100 */
[----:B------:R-:W-:Y:S02]  /*5010*/  F2FP.SATFINITE.E4M3.F32.PACK_AB_MERGE_C R14, R41, R109, RZ ;  /* 0x0000006d290e723e */ /* 0x000fe400048070ff */
[-C--:B------:R-:W-:Y:S01]  /*5020*/  FMUL.FTZ R38, R39, R98.reuse ;  /* 0x0000006227267220 */ /* 0x080fe20000410000 */
[----:B------:R-:W-:Y:S01]  /*5030*/  FMUL.FTZ R98, R115, R98 ;  /* 0x0000006273627220 */ /* 0x000fe20000410000 */
[----:B------:R-:W-:Y:S01]  /*5040*/  F2FP.SATFINITE.E4M3.F32.PACK_AB_MERGE_C R41, R37, R111, R14 ;  /* 0x0000006f2529723e */ /* 0x000fe2000480700e */
[----:B------:R-:W-:-:S02]  /*5050*/  IMAD.MOV.U32 R37, RZ, RZ, R12 ;  /* 0x000000ffff257224 */ /* 0x000fc400078e000c */
[-C--:B------:R-:W-:Y:S01]  /*5060*/  FFMA.FTZ R115, R115, R36.reuse, -R38 ;  /* 0x0000002473737223 */ /* 0x080fe20000010826 */
[----:B------:R-:W-:Y:S01]  /*5070*/  FFMA.FTZ R36, R39, R36, R98 ;  /* 0x0000002427247223 */ /* 0x000fe20000010062 */
[----:B------:R-:W-:-:S03]  /*5080*/  F2FP.SATFINITE.E4M3.F32.PACK_AB_MERGE_C R39, R32, R107, R106 ;  /* 0x0000006b2027723e */ /* 0x000fc6000480706a */
[----:B------:R-:W-:Y:S02]  /*5090*/  F2FP.SATFINITE.E4M3.F32.PACK_AB_MERGE_C R38, R115, R96, R34 ;  /* 0x000000607326723e */ /* 0x000fe40004807022 */
[----:B------:R-:W-:Y:S01]  /*50a0*/  F2FP.SATFINITE.E4M3.F32.PACK_AB_MERGE_C R42, R36, R97, R33 ;  /* 0x00000061242a723e */ /* 0x000fe20004807021 */
[----:B------:R-:W-:-:S07]  /*50b0*/  IMAD.MOV.U32 R36, RZ, RZ, R103 ;  /* 0x000000ffff247224 */ /* 0x000fce00078e0067 */
.L_x_8806:
[----:B------:R-:W-:Y:S05]  /*50c0*/  BSYNC B2 ;  /* 0x0000000000027941 */ /* 0x000fea0003800000 */
.L_x_8805:
        /* <DEDUP_REMOVED lines=8> */
[----:B--2---:R0:W-:Y:S03]  /*5150*/  @!P4 STG.E.128 desc[UR42][R14.64], R40 ;  /* 0x000000280e00c986 */ /* 0x0041e6000c101d2a */
.L_x_8804:
[----:B------:R-:W-:Y:S05]  /*5160*/  BSYNC B1 ;  /* 0x0000000000017941 */ /* 0x000fea0003800000 */
.L_x_8803:
[----:B------:R-:W-:-:S13]  /*5170*/  ISETP.NE.AND P4, PT, R45, RZ, PT ;  /* 0x000000ff2d00720c */ /* 0x000fda0003f85270 */
[----:B------:R-:W-:Y:S05]  /*5180*/  @!P4 BRA `(.L_x_8787) ;  /* 0x000000100040c947 */ /* 0x000fea0003800000 */
[----:B0-----:R-:W2:Y:S01]  /*5190*/  LDL R14, [R1+0xc] ;  /* 0x00000c00010e7983 */ /* 0x001ea20000100800 */
[----:B------:R-:W-:Y:S01]  /*51a0*/  ISETP.NE.AND P5, PT, R82, RZ, PT ;  /* 0x000000ff5200720c */ /* 0x000fe20003fa5270 */
[----:B------:R-:W-:Y:S01]  /*51b0*/  BSSY B1, `(.L_x_8807) ;  /* 0x00000ed000017945 */ /* 0x000fe20003800000 */
[----:B------:R-:W-:Y:S02]  /*51c0*/  SHF.R.U32.HI R15, RZ, 0x3, R156 ;  /* 0x00000003ff0f7819 */ /* 0x000fe4000001169c */
[----:B------:R-:W-:Y:S02]  /*51d0*/  SEL R95, R61, R95, !P5 ;  /* 0x0000005f3d5f7207 */ /* 0x000fe40006800000 */
[----:B------:R-:W-:Y:S02]  /*51e0*/  IADD3 R37, P4, P5, R58, R78, R7 ;  /* 0x0000004e3a257210 */ /* 0x000fe40007d9e007 */
[----:B------:R-:W-:Y:S02]  /*51f0*/  SHF.R.S32.HI R12, RZ, 0x1f, R95 ;  /* 0x0000001fff0c7819 */ /* 0x000fe4000001145f */
[----:B------:R-:W-:-:S02]  /*5200*/  IADD3.X R38, R75, R94, R3, P4, P5 ;  /* 0x0000005e4b267210 */ /* 0x000fc400027ea403 */
[----:B------:R-:W-:Y:S02]  /*5210*/  LEA.HI R12, R12, R95, RZ, 0x5 ;  /* 0x0000005f0c0c7211 */ /* 0x000fe400078f28ff */
[----:B------:R-:W-:Y:S02]  /*5220*/  ISETP.GE.AND P5, PT, R81, R87, PT ;  /* 0x000000575100720c */ /* 0x000fe40003fa6270 */
[----:B------:R-:W-:Y:S02]  /*5230*/  SHF.R.S32.HI R13, RZ, 0x5, R12 ;  /* 0x00000005ff0d7819 */ /* 0x000fe4000001140c */
[----:B------:R-:W-:Y:S02]  /*5240*/  IADD3 R36, P4, R37, R76, RZ ;  /* 0x0000004c25247210 */ /* 0x000fe40007f9e0ff */
[----:B------:R-:W-:-:S03]  /*5250*/  LEA.HI.SX32 R13, R72, R13, 0x1c ;  /* 0x0000000d480d7211 */ /* 0x000fc600078fe2ff */
[----:B------:R-:W-:Y:S01]  /*5260*/  IMAD.X R37, R38, 0x1, R77, P4 ;  /* 0x0000000126257824 */ /* 0x000fe200020e064d */
[C---:B------:R-:W-:Y:S01]  /*5270*/  LEA.HI R12, R13.reuse, R13, RZ, 0x1 ;  /* 0x0000000d0d0c7211 */ /* 0x040fe200078f08ff */
[----:B------:R-:W-:-:S04]  /*5280*/  IMAD.SHL.U32 R39, R13, 0x10, RZ ;  /* 0x000000100d277824 */ /* 0x000fc800078e00ff */
[----:B------:R-:W-:Y:S01]  /*5290*/  IMAD.SHL.U32 R13, R12, 0x800, RZ ;  /* 0x000008000c0d7824 */ /* 0x000fe200078e00ff */
[----:B------:R-:W-:-:S04]  /*52a0*/  LOP3.LUT R12, R156, 0x10, R39, 0xf8, !PT ;  /* 0x000000109c0c7812 */ /* 0x000fc800078ef827 */
        /* <DEDUP_REMOVED lines=17> */
[----:B------:R-:W-:Y:S02]  /*53c0*/  SHF.R.U32.HI R10, RZ, 0x10, R9 ;  /* 0x00000010ff0a7819 */ /* 0x000fe40000011609 */
[--C-:B------:R-:W-:Y:S02]  /*53d0*/  SHF.R.U32.HI R87, RZ, 0x8, R31.reuse ;  /* 0x00000008ff577819 */ /* 0x100fe4000001161f */
[----:B------:R-:W-:Y:S01]  /*53e0*/  LOP3.LUT R28, R31, 0xff0000ff, RZ, 0xc0, !PT ;  /* 0xff0000ff1f1c7812 */ /* 0x000fe200078ec0ff */
[----:B------:R-:W-:Y:S01]  /*53f0*/  IMAD.U32 R10, R10, 0x10000, RZ ;  /* 0x000100000a0a7824 */ /* 0x000fe200078e00ff */
[----:B------:R-:W-:Y:S01]  /*5400*/  SHF.R.U32.HI R11, RZ, 0x10, R31 ;  /* 0x00000010ff0b7819 */ /* 0x000fe2000001161f */
[----:B------:R-:W-:Y:S01]  /*5410*/  IMAD.SHL.U32 R31, R96, 0x100, RZ ;  /* 0x00000100601f7824 */ /* 0x000fe200078e00ff */
[--C-:B------:R-:W-:Y:S01]  /*5420*/  SHF.R.U32.HI R43, RZ, 0x8, R29.reuse ;  /* 0x00000008ff2b7819 */ /* 0x100fe2000001161d */
[----:B------:R-:W-:Y:S01]  /*5430*/  IMAD.SHL.U32 R87, R87, 0x100, RZ ;  /* 0x0000010057577824 */ /* 0x000fe200078e00ff */
[----:B------:R-:W-:-:S02]  /*5440*/  SHF.R.U32.HI R42, RZ, 0x18, R29 ;  /* 0x00000018ff2a7819 */ /* 0x000fc4000001161d */
[----:B------:R-:W-:Y:S01]  /*5450*/  LOP3.LUT R41, R29, 0xff, RZ, 0xc0, !PT ;  /* 0x000000ff1d297812 */ /* 0x000fe200078ec0ff */
[----:B------:R-:W-:Y:S01]  /*5460*/  IMAD.SHL.U32 R43, R43, 0x100, RZ ;  /* 0x000001002b2b7824 */ /* 0x000fe200078e00ff */
[----:B------:R-:W-:Y:S02]  /*5470*/  PRMT R38, R97, 0x654, R38 ;  /* 0x0000065461267816 */ /* 0x000fe40000000026 */
[----:B------:R-:W-:Y:S01]  /*5480*/  SHF.R.U32.HI R9, RZ, 0x10, R29 ;  /* 0x00000010ff097819 */ /* 0x000fe2000001161d */
[----:B0-----:R-:W-:Y:S01]  /*5490*/  IMAD.MOV.U32 R29, RZ, RZ, R12 ;  /* 0x000000ffff1d7224 */ /* 0x001fe200078e000c */
[----:B------:R-:W-:Y:S01]  /*54a0*/  PRMT R12, R42, 0x654, R41 ;  /* 0x000006542a0c7816 */ /* 0x000fe20000000029 */
[----:B------:R-:W-:Y:S01]  /*54b0*/  IMAD.SHL.U32 R41, R30, 0x100, RZ ;  /* 0x000001001e297824 */ /* 0x000fe200078e00ff */
[----:B------:R-:W-:Y:S01]  /*54c0*/  LOP3.LUT R31, R38, 0xff00, R31, 0xf8, !PT ;  /* 0x0000ff00261f7812 */ /* 0x000fe200078ef81f */
[----:B------:R-:W-:Y:S01]  /*54d0*/  IMAD.U32 R9, R9, 0x10000, RZ ;  /* 0x0001000009097824 */ /* 0x000fe200078e00ff */
[----:B------:R-:W-:-:S02]  /*54e0*/  PRMT R40, R95, 0x654, R40 ;  /* 0x000006545f287816 */ /* 0x000fc40000000028 */
[----:B------:R-:W-:Y:S01]  /*54f0*/  LOP3.LUT R10, R31, 0xff0000, R10, 0xf8, !PT ;  /* 0x00ff00001f0a7812 */ /* 0x000fe200078ef80a */
[----:B------:R-:W-:Y:S01]  /*5500*/  IMAD.U32 R31, R8, 0x10000, RZ ;  /* 0x00010000081f7824 */ /* 0x000fe200078e00ff */
[----:B------:R-:W-:Y:S02]  /*5510*/  LOP3.LUT R42, R12, 0xff00, R43, 0xf8, !PT ;  /* 0x0000ff000c2a7812 */ /* 0x000fe400078ef82b */
[----:B------:R-:W-:Y:S02]  /*5520*/  LOP3.LUT R40, R40, 0xff00, R41, 0xf8, !PT ;  /* 0x0000ff0028287812 */ /* 0x000fe400078ef829 */
[----:B------:R-:W-:Y:S02]  /*5530*/  F2FP.F16.E4M3.UNPACK_B R43, R89.H1 ;  /* 0x00000059ff2b723e */ /* 0x000fe400030006ff */
[----:B--2---:R-:W-:Y:S02]  /*5540*/  F2FP.F16.E4M3.UNPACK_B R38, R32.H1 ;  /* 0x00000020ff26723e */ /* 0x004fe400030006ff */
        /* <DEDUP_REMOVED lines=25> */
[----:B------:R-:W-:Y:S02]  /*56e0*/  HADD2.F32 R43, -RZ, R91.H0_H0 ;  /* 0x2000005bff2b7230 */ /* 0x000fe40000004100 */
[----:B------:R-:W-:Y:S01]  /*56f0*/  FMUL.FTZ R96, R41, R40 ;  /* 0x0000002829607220 */ /* 0x000fe20000410000 */
[----:B------:R-:W-:Y:S02]  /*5700*/  HADD2.F32 R40, -RZ, R32.H0_H0 ;  /* 0x20000020ff287230 */ /* 0x000fe40000004100 */
[----:B------:R-:W-:Y:S02]  /*5710*/  HADD2.F32 R30, -RZ, R38.H0_H0 ;  /* 0x20000026ff1e7230 */ /* 0x000fe40000004100 */
[-C--:B------:R-:W-:Y:S01]  /*5720*/  FFMA.FTZ R29, R31, R42.reuse, -R96 ;  /* 0x0000002a1f1d7223 */ /* 0x080fe20000010860 */
        /* <DEDUP_REMOVED lines=23> */
[----:B------:R-:W-:Y:S01]  /*58a0*/  HADD2.F32 R42, -RZ, R42.H1_H1 ;  /* 0x3000002aff2a7230 */ /* 0x000fe20000004100 */
[----:B------:R-:W-:Y:S01]  /*58b0*/  F2FP.F16.E4M3.UNPACK_B R14, R14 ;  /* 0x0000000eff0e723e */ /* 0x000fe200020006ff */
[----:B------:R-:W-:Y:S02]  /*58c0*/  HADD2.F32 R87, -RZ, R38.H1_H1 ;  /* 0x30000026ff577230 */ /* 0x000fe40000004100 */
[----:B------:R-:W-:Y:S01]  /*58d0*/  FMUL.FTZ R96, R40, R96 ;  /* 0x0000006028607220 */ /* 0x000fe20000410000 */
[----:B------:R-:W-:-:S02]  /*58e0*/  HADD2.F32 R91, -RZ, R95.H0_H0 ;  /* 0x2000005fff5b7230 */ /* 0x000fc40000004100 */
[-C--:B------:R-:W-:Y:S01]  /*58f0*/  FMUL.FTZ R98, R42, R97.reuse ;  /* 0x000000612a627220 */ /* 0x080fe20000410000 */
[----:B------:R-:W-:Y:S02]  /*5900*/  HADD2.F32 R95, -RZ, R95.H1_H1 ;  /* 0x3000005fff5f7230 */ /* 0x000fe40000004100 */
[----:B------:R-:W-:Y:S01]  /*5910*/  FMUL.FTZ R97, R87, R97 ;  /* 0x0000006157617220 */ /* 0x000fe20000410000 */
[----:B------:R-:W-:Y:S01]  /*5920*/  F2FP.F16.E4M3.UNPACK_B R92, R92 ;  /* 0x0000005cff5c723e */ /* 0x000fe200020006ff */
[-C--:B------:R-:W-:Y:S01]  /*5930*/  FFMA.FTZ R38, R40, R91.reuse, -R99 ;  /* 0x0000005b28267223 */ /* 0x080fe20000010863 */
[----:B------:R-:W-:Y:S01]  /*5940*/  FFMA.FTZ R40, R89, R91, R96 ;  /* 0x0000005b59287223 */ /* 0x000fe20000010060 */
[-C--:B------:R-:W-:Y:S01]  /*5950*/  FFMA.FTZ R89, R42, R95.reuse, R97 ;  /* 0x0000005f2a597223 */ /* 0x080fe20000010061 */
[----:B------:R-:W-:Y:S01]  /*5960*/  F2FP.F16.E4M3.UNPACK_B R42, R34 ;  /* 0x00000022ff2a723e */ /* 0x000fe200020006ff */
[--C-:B------:R-:W-:Y:S02]  /*5970*/  HADD2.F32 R97, -RZ, R90.reuse.H0_H0 ;  /* 0x2000005aff617230 */ /* 0x100fe40000004100 */
[----:B------:R-:W-:Y:S01]  /*5980*/  FFMA.FTZ R87, R87, R95, -R98 ;  /* 0x0000005f57577223 */ /* 0x000fe20000010862 */
[----:B------:R-:W-:Y:S01]  /*5990*/  HADD2.F32 R99, -RZ, R90.H1_H1 ;  /* 0x3000005aff637230 */ /* 0x000fe20000004100 */
[----:B------:R-:W-:Y:S01]  /*59a0*/  F2FP.SATFINITE.E4M3.F32.PACK_AB_MERGE_C R12, R29, R12, RZ ;  /* 0x0000000c1d0c723e */ /* 0x000fe200048070ff */
[--C-:B------:R-:W-:Y:S01]  /*59b0*/  HADD2.F32 R90, -RZ, R42.reuse.H0_H0 ;  /* 0x2000002aff5a7230 */ /* 0x100fe20000004100 */
[----:B------:R-:W-:Y:S01]  /*59c0*/  F2FP.SATFINITE.E4M3.F32.PACK_AB_MERGE_C R29, R31, R28, RZ ;  /* 0x0000001c1f1d723e */ /* 0x000fe200048070ff */
[----:B------:R-:W-:Y:S01]  /*59d0*/  HADD2.F32 R42, -RZ, R42.H1_H1 ;  /* 0x3000002aff2a7230 */ /* 0x000fe20000004100 */
[----:B------:R-:W-:Y:S01]  /*59e0*/  F2FP.SATFINITE.E4M3.F32.PACK_AB_MERGE_C R12, R43, R30, R12 ;  /* 0x0000001e2b0c723e */ /* 0x000fe2000480700c */
[----:B------:R-:W-:-:S02]  /*59f0*/  HADD2.F32 R34, -RZ, R14.H0_H0 ;  /* 0x2000000eff227230 */ /* 0x000fc40000004100 */
[----:B------:R-:W-:Y:S01]  /*5a00*/  FMUL.FTZ R101, R90, R97 ;  /* 0x000000615a657220 */ /* 0x000fe20000410000 */
[----:B------:R-:W-:Y:S02]  /*5a10*/  HADD2.F32 R14, -RZ, R14.H1_H1 ;  /* 0x3000000eff0e7230 */ /* 0x000fe40000004100 */
[----:B------:R-:W-:Y:S01]  /*5a20*/  FMUL.FTZ R103, R42, R99 ;  /* 0x000000632a677220 */ /* 0x000fe20000410000 */
[--C-:B------:R-:W-:Y:S02]  /*5a30*/  HADD2.F32 R91, -RZ, R92.reuse.H0_H0 ;  /* 0x2000005cff5b7230 */ /* 0x100fe40000004100 */
[----:B------:R-:W-:Y:S01]  /*5a40*/  FMUL.FTZ R97, R34, R97 ;  /* 0x0000006122617220 */ /* 0x000fe20000410000 */
[----:B------:R-:W-:Y:S02]  /*5a50*/  HADD2.F32 R95, -RZ, R92.H1_H1 ;  /* 0x3000005cff5f7230 */ /* 0x000fe40000004100 */
[----:B------:R-:W-:Y:S01]  /*5a60*/  FMUL.FTZ R99, R14, R99 ;  /* 0x000000630e637220 */ /* 0x000fe20000410000 */
[----:B------:R-:W-:Y:S01]  /*5a70*/  F2FP.SATFINITE.E4M3.F32.PACK_AB_MERGE_C R32, R41, R32, R29 ;  /* 0x000000202920723e */ /* 0x000fe2000480701d */
[----:B------:R-:W-:Y:S01]  /*5a80*/  FFMA.FTZ R101, R34, R91, -R101 ;  /* 0x0000005b22657223 */ /* 0x000fe20000010865 */
[----:B------:R-:W-:Y:S01]  /*5a90*/  F2FP.SATFINITE.E4M3.F32.PACK_AB_MERGE_C R28, R87, R38, RZ ;  /* 0x00000026571c723e */ /* 0x000fe200048070ff */
[----:B------:R-:W-:Y:S01]  /*5aa0*/  FFMA.FTZ R14, R14, R95, -R103 ;  /* 0x0000005f0e0e7223 */ /* 0x000fe20000010867 */
[----:B------:R-:W-:Y:S01]  /*5ab0*/  F2FP.F16.E4M3.UNPACK_B R31, R33 ;  /* 0x00000021ff1f723e */ /* 0x000fe200020006ff */
[----:B------:R-:W-:Y:S01]  /*5ac0*/  FFMA.FTZ R34, R90, R91, R97 ;  /* 0x0000005b5a227223 */ /* 0x000fe20000010061 */
[----:B------:R-:W-:Y:S01]  /*5ad0*/  F2FP.F16.E4M3.UNPACK_B R30, R11 ;  /* 0x0000000bff1e723e */ /* 0x000fe200020006ff */
[----:B------:R-:W-:Y:S01]  /*5ae0*/  FFMA.FTZ R99, R42, R95, R99 ;  /* 0x0000005f2a637223 */ /* 0x000fe20000010063 */
[----:B------:R-:W-:Y:S01]  /*5af0*/  F2FP.F16.E4M3.UNPACK_B R29, R13 ;  /* 0x0000000dff1d723e */ /* 0x000fe200020006ff */
[----:B------:R-:W-:Y:S01]  /*5b00*/  HADD2.F32 R38, -RZ, R31.H0_H0 ;  /* 0x2000001fff267230 */ /* 0x000fe20000004100 */
[----:B------:R-:W-:Y:S01]  /*5b10*/  F2FP.SATFINITE.E4M3.F32.PACK_AB_MERGE_C R40, R89, R40, RZ ;  /* 0x000000285928723e */ /* 0x000fe200048070ff */
[----:B------:R-:W-:Y:S01]  /*5b20*/  HADD2.F32 R87, -RZ, R30.H0_H0 ;  /* 0x2000001eff577230 */ /* 0x000fe20000004100 */
[----:B------:R-:W-:Y:S01]  /*5b30*/  F2FP.SATFINITE.E4M3.F32.PACK_AB_MERGE_C R14, R14, R101, R28 ;  /* 0x000000650e0e723e */ /* 0x000fe2000480701c */
[----:B------:R-:W-:Y:S01]  /*5b40*/  HADD2.F32 R28, -RZ, R29.H0_H0 ;  /* 0x2000001dff1c7230 */ /* 0x000fe20000004100 */
[----:B------:R-:W-:-:S02]  /*5b50*/  F2FP.F16.E4M3.UNPACK_B R41, R10 ;  /* 0x0000000aff29723e */ /* 0x000fc400020006ff */
[----:B------:R-:W-:Y:S01]  /*5b60*/  F2FP.SATFINITE.E4M3.F32.PACK_AB_MERGE_C R34, R99, R34, R40 ;  /* 0x000000226322723e */ /* 0x000fe20004807028 */
[----:B------:R-:W-:Y:S02]  /*5b70*/  HADD2.F32 R40, -RZ, R31.H1_H1 ;  /* 0x3000001fff287230 */ /* 0x000fe40000004100 */
        /* <DEDUP_REMOVED lines=18> */
[-C--:B------:R-:W-:Y:S01]  /*5ca0*/  F2FP.F16.E4M3.UNPACK_B R95, R9.reuse ;  /* 0x00000009ff5f723e */ /* 0x080fe200020006ff */
[----:B------:R-:W-:Y:S01]  /*5cb0*/  HADD2.F32 R11, -RZ, R31.H0_H0 ;  /* 0x2000001fff0b7230 */ /* 0x000fe20000004100 */
[----:B------:R-:W-:Y:S01]  /*5cc0*/  F2FP.F16.E4M3.UNPACK_B R96, R9.H1 ;  /* 0x00000009ff60723e */ /* 0x000fe200030006ff */
[----:B------:R-:W-:-:S02]  /*5cd0*/  HADD2.F32 R40, -RZ, R33.H1_H1 ;  /* 0x30000021ff287230 */ /* 0x000fc40000004100 */
[-C--:B------:R-:W-:Y:S01]  /*5ce0*/  FMUL.FTZ R90, R38, R41.reuse ;  /* 0x00000029265a7220 */ /* 0x080fe20000410000 */
[----:B------:R-:W-:Y:S02]  /*5cf0*/  HADD2.F32 R43, -RZ, R42.H1_H1 ;  /* 0x3000002aff2b7230 */ /* 0x000fe40000004100 */
[----:B------:R-:W-:Y:S01]  /*5d00*/  FMUL.FTZ R41, R11, R41 ;  /* 0x000000290b297220 */ /* 0x000fe20000410000 */
[----:B------:R-:W-:Y:S01]  /*5d10*/  HADD2.F32 R31, -RZ, R31.H1_H1 ;  /* 0x3000001fff1f7230 */ /* 0x000fe20000004100 */
[----:B------:R-:W-:Y:S01]  /*5d20*/  F2FP.F16.E4M3.UNPACK_B R89, R8 ;  /* 0x00000008ff59723e */ /* 0x000fe200020006ff */
[--C-:B------:R-:W-:Y:S02]  /*5d30*/  HADD2.F32 R33, -RZ, R10.reuse.H0_H0 ;  /* 0x2000000aff217230 */ /* 0x100fe40000004100 */
[-C--:B------:R-:W-:Y:S01]  /*5d40*/  FMUL.FTZ R92, R40, R43.reuse ;  /* 0x0000002b285c7220 */ /* 0x080fe20000410000 */
[----:B------:R-:W-:Y:S02]  /*5d50*/  HADD2.F32 R42, -RZ, R10.H1_H1 ;  /* 0x3000000aff2a7230 */ /* 0x000fe40000004100 */
[----:B------:R-:W-:Y:S01]  /*5d60*/  FMUL.FTZ R43, R31, R43 ;  /* 0x0000002b1f2b7220 */ /* 0x000fe20000410000 */
[----:B------:R-:W-:-:S02]  /*5d70*/  HADD2.F32 R9, -RZ, R96.H0_H0 ;  /* 0x20000060ff097230 */ /* 0x000fc40000004100 */
[-C--:B------:R-:W-:Y:S01]  /*5d80*/  FFMA.FTZ R10, R11, R33.reuse, -R90 ;  /* 0x000000210b0a7223 */ /* 0x080fe2000001085a */
[----:B------:R-:W-:Y:S01]  /*5d90*/  FFMA.FTZ R11, R38, R33, R41 ;  /* 0x00000021260b7223 */ /* 0x000fe20000010029 */
        /* <DEDUP_REMOVED lines=17> */
[----:B------:R-:W-:Y:S01]  /*5eb0*/  FMUL.FTZ R100, R35, R8 ;  /* 0x0000000823647220 */ /* 0x000fe20000410000 */
[----:B------:R-:W-:Y:S02]  /*5ec0*/  HADD2.F32 R42, -RZ, R42.H1_H1 ;  /* 0x3000002aff2a7230 */ /* 0x000fe40000004100 */
[-C--:B------:R-:W-:Y:S01]  /*5ed0*/  FMUL.FTZ R102, R40, R9.reuse ;  /* 0x0000000928667220 */ /* 0x080fe20000410000 */
[----:B------:R-:W-:Y:S02]  /*5ee0*/  HADD2.F32 R96, -RZ, R96.H1_H1 ;  /* 0x30000060ff607230 */ /* 0x000fe40000004100 */
[----:B------:R-:W-:Y:S01]  /*5ef0*/  FMUL.FTZ R97, R87, R9 ;  /* 0x0000000957617220 */ /* 0x000fe20000410000 */
[----:B------:R-:W-:Y:S02]  /*5f00*/  HADD2.F32 R15, -RZ, R15.H1_H1 ;  /* 0x3000000fff0f7230 */ /* 0x000fe40000004100 */
[----:B------:R-:W-:Y:S01]  /*5f10*/  FFMA.FTZ R8, R35, R92, -R98 ;  /* 0x0000005c23087223 */ /* 0x000fe20000010862 */
[----:B------:R-:W-:-:S02]  /*5f20*/  HADD2.F32 R91, -RZ, R90.H0_H0 ;  /* 0x2000005aff5b7230 */ /* 0x000fc40000004100 */
[----:B------:R-:W-:Y:S01]  /*5f30*/  FFMA.FTZ R9, R43, R92, R100 ;  /* 0x0000005c2b097223 */ /* 0x000fe20000010064 */
[----:B------:R-:W-:Y:S02]  /*5f40*/  HADD2.F32 R41, -RZ, R41.H1_H1 ;  /* 0x30000029ff297230 */ /* 0x000fe40000004100 */
[-C--:B------:R-:W-:Y:S01]  /*5f50*/  FMUL.FTZ R98, R42, R96.reuse ;  /* 0x000000602a627220 */ /* 0x080fe20000410000 */
[----:B------:R-:W-:Y:S02]  /*5f60*/  HADD2.F32 R92, -RZ, R95.H1_H1 ;  /* 0x3000005fff5c7230 */ /* 0x000fe40000004100 */
[----:B------:R-:W-:Y:S01]  /*5f70*/  FMUL.FTZ R35, R15, R96 ;  /* 0x000000600f237220 */ /* 0x000fe20000410000 */
[----:B------:R-:W-:Y:S02]  /*5f80*/  HADD2.F32 R90, -RZ, R90.H1_H1 ;  /* 0x3000005aff5a7230 */ /* 0x000fe40000004100 */
[----:B------:R-:W-:Y:S01]  /*5f90*/  FFMA.FTZ R97, R40, R91, -R97 ;  /* 0x0000005b28617223 */ /* 0x000fe20000010861 */
[----:B------:R-:W-:-:S02]  /*5fa0*/  HADD2.F32 R33, -RZ, R33.H1_H1 ;  /* 0x30000021ff217230 */ /* 0x000fc40000004100 */
[----:B------:R-:W-:Y:S01]  /*5fb0*/  FMUL.FTZ R96, R41, R92 ;  /* 0x0000005c29607220 */ /* 0x000fe20000410000 */
[----:B------:R-:W-:Y:S02]  /*5fc0*/  HADD2.F32 R40, -RZ, R89.H1_H1 ;  /* 0x30000059ff287230 */ /* 0x000fe40000004100 */
[----:B------:R-:W-:Y:S01]  /*5fd0*/  FFMA.FTZ R98, R15, R90, -R98 ;  /* 0x0000005a0f627223 */ /* 0x000fe20000010862 */
[----:B------:R-:W-:Y:S01]  /*5fe0*/  FFMA.FTZ R102, R87, R91, R102 ;  /* 0x0000005b57667223 */ /* 0x000fe20000010066 */
[C---:B------:R-:W-:Y:S01]  /*5ff0*/  FMUL.FTZ R92, R33.reuse, R92 ;  /* 0x0000005c215c7220 */ /* 0x040fe20000410000 */
[----:B------:R-:W-:Y:S01]  /*6000*/  FFMA.FTZ R35, R42, R90, R35 ;  /* 0x0000005a2a237223 */ /* 0x000fe20000010023 */
[-C--:B------:R-:W-:Y:S01]  /*6010*/  FFMA.FTZ R33, R33, R40.reuse, -R96 ;  /* 0x0000002821217223 */ /* 0x080fe20000010860 */
[----:B------:R-:W-:Y:S01]  /*6020*/  F2FP.SATFINITE.E4M3.F32.PACK_AB_MERGE_C R97, R98, R97, RZ ;  /* 0x000000616261723e */ /* 0x000fe200048070ff */
[----:B------:R-:W-:Y:S02]  /*6030*/  FFMA.FTZ R92, R41, R40, R92 ;  /* 0x00000028295c7223 */ /* 0x000fe4000001005c */
[----:B------:R-:W-:-:S02]  /*6040*/  F2FP.SATFINITE.E4M3.F32.PACK_AB_MERGE_C R35, R35, R102, RZ ;  /* 0x000000662323723e */ /* 0x000fc400048070ff */
[----:B------:R-:W-:Y:S02]  /*6050*/  F2FP.SATFINITE.E4M3.F32.PACK_AB_MERGE_C R15, R33, R8, R97 ;  /* 0x00000008210f723e */ /* 0x000fe40004807061 */
[----:B------:R-:W-:Y:S02]  /*6060*/  F2FP.SATFINITE.E4M3.F32.PACK_AB_MERGE_C R33, R30, R29, R11 ;  /* 0x0000001d1e21723e */ /* 0x000fe4000480700b */
[----:B------:R-:W-:-:S07]  /*6070*/  F2FP.SATFINITE.E4M3.F32.PACK_AB_MERGE_C R35, R92, R9, R35 ;  /* 0x000000095c23723e */ /* 0x000fce0004807023 */
.L_x_8808:
[----:B------:R-:W-:Y:S05]  /*6080*/  BSYNC B1 ;  /* 0x0000000000017941 */ /* 0x000fea0003800000 */
.L_x_8807:
[----:B0-----:R4:W-:Y:S01]  /*6090*/  STG.E.128 desc[UR42][R36.64], R12 ;  /* 0x0000000c24007986 */ /* 0x0019e2000c101d2a */
[----:B------:R-:W-:-:S13]  /*60a0*/  ISETP.GE.AND P4, PT, R39, R93, PT ;  /* 0x0000005d2700720c */ /* 0x000fda0003f86270 */
[----:B------:R-:W-:Y:S05]  /*60b0*/  @P4 BRA `(.L_x_8787) ;  /* 0x0000000000744947 */ /* 0x000fea0003800000 */
[--C-:B------:R-:W-:Y:S02]  /*60c0*/  IADD3 R79, P4, P5, R58, R78, R39.reuse ;  /* 0x0000004e3a4f7210 */ /* 0x100fe40007d9e027 */
[----:B------:R-:W-:-:S04]  /*60d0*/  SHF.R.S32.HI R39, RZ, 0x1f, R39 ;  /* 0x0000001fff277819 */ /* 0x000fc80000011427 */
[----:B------:R-:W-:Y:S02]  /*60e0*/  IADD3.X R94, R75, R94, R39, P4, P5 ;  /* 0x0000005e4b5e7210 */ /* 0x000fe400027ea427 */
[----:B------:R-:W-:-:S05]  /*60f0*/  IADD3 R76, P4, R79, R76, RZ ;  /* 0x0000004c4f4c7210 */ /* 0x000fca0007f9e0ff */
[----:B------:R-:W-:-:S05]  /*6100*/  IMAD.X R77, R94, 0x1, R77, P4 ;  /* 0x000000015e4d7824 */ /* 0x000fca00020e064d */
[----:B--2---:R0:W-:Y:S01]  /*6110*/  STG.E.128 desc[UR42][R76.64], R32 ;  /* 0x000000204c007986 */ /* 0x0041e2000c101d2a */
[----:B------:R-:W-:Y:S05]  /*6120*/  BRA `(.L_x_8787) ;  /* 0x0000000000587947 */ /* 0x000fea0003800000 */
.L_x_8780:
[----:B------:R-:W-:-:S06]  /*6130*/  UISETP.NE.AND UP0, UPT, UR36, 0x3, UPT ;  /* 0x000000032400788c */ /* 0x000fcc000bf05270 */
[----:B------:R-:W-:-:S13]  /*6140*/  PLOP3.LUT P3, PT, PT, PT, UP0, 0x80, 0x0 ;  /* 0x000000000000781c */ /* 0x000fda0003f6f008 */
[----:B------:R-:W-:Y:S05]  /*6150*/  @!P3 BRA `(.L_x_8809) ;  /* 0x000000000004b947 */ /* 0x000fea0003800000 */
[----:B------:R-:W-:Y:S01]  /*6160*/  BPT.TRAP 0x1 ;  /* 0x000000040000795c */ /* 0x000fe20000300000 */
.L_x_8809:
[----:B------:R-:W-:Y:S01]  /*6170*/  IMAD R83, R17, 0x8, R16 ;  /* 0x0000000811537824 */ /* 0x000fe200078e0210 */
[----:B------:R-:W-:Y:S01]  /*6180*/  SHF.L.U32 R86, R23, 0x1f, RZ ;  /* 0x0000001f17567819 */ /* 0x000fe200000006ff */
[----:B------:R-:W-:Y:S01]  /*6190*/  IMAD R85, R2, -0x80, R27 ;  /* 0xffffff8002557824 */ /* 0x000fe200078e021b */
[----:B------:R-:W-:Y:S02]  /*61a0*/  BSSY B1, `(.L_x_8810) ;  /* 0x0000005000017945 */ /* 0x000fe40003800000 */
[----:B------:R-:W0:Y:S02]  /*61b0*/  SYNCS.PHASECHK.TRANS64.TRYWAIT P5, [R83+URZ+0x19c90], R86 ;  /* 0x019c9056530075a7 */ /* 0x000e2400080a017f */
[----:B------:R-:W-:-:S04]  /*61c0*/  VIMNMX R85, R85, 0x80, PT ;  /* 0x0000008055557848 */ /* 0x000fc80003fe0100 */
[----:B------:R-:W-:Y:S01]  /*61d0*/  ISETP.GE.AND P4, PT, R22, R85, PT ;  /* 0x000000551600720c */ /* 0x000fe20003f86270 */
[----:B0-----:R-:W-:-:S12]  /*61e0*/  @!P5 BRA `(.L_x_8811) ;  /* 0x000001240044d947 */ /* 0x001fd80003800000 */
.L_x_9028:
[----:B------:R-:W-:Y:S05]  /*61f0*/  BSYNC B1 ;  /* 0x0000000000017941 */ /* 0x000fea0003800000 */
.L_x_8810:
[----:B------:R-:W-:Y:S05]  /*6200*/  @P4 BRA `(.L_x_8787) ;  /* 0x0000000000204947 */ /* 0x000fea0003800000 */
[----:B------:R-:W-:Y:S01]  /*6210*/  ISETP.NE.AND P4, PT, R60, RZ, PT ;  /* 0x000000ff3c00720c */ /* 0x000fe20003f85270 */
[----:B------:R-:W1:Y:S01]  /*6220*/  @!P1 LDS.128 R8, [R84+0x15800] ;  /* 0x0158000054089984 */ /* 0x000e620000000c00 */
[----:B------:R-:W-:-:S11]  /*6230*/  ISETP.NE.AND P5, PT, R45, RZ, PT ;  /* 0x000000ff2d00720c */ /* 0x000fd60003fa5270 */
[----:B------:R-:W2:Y:S04]  /*6240*/  @P4 LDS.128 R12, [R84+0x13800] ;  /* 0x01380000540c4984 */ /* 0x000ea80000000c00 */
[----:B------:R-:W3:Y:S04]  /*6250*/  @P5 LDS.128 R28, [R84+0x14800] ;  /* 0x01480000541c5984 */ /* 0x000ee80000000c00 */
[----:B-1----:R1:W-:Y:S04]  /*6260*/  @!P1 STG.E.128 desc[UR42][R32.64+0x40], R8 ;  /* 0x0000400820009986 */ /* 0x0023e8000c101d2a */
[----:B--2---:R1:W-:Y:S04]  /*6270*/  @P4 STG.E.128 desc[UR42][R32.64], R12 ;  /* 0x0000000c20004986 */ /* 0x0043e8000c101d2a */
[----:B---3--:R1:W-:Y:S02]  /*6280*/  @P5 STG.E.128 desc[UR42][R32.64+0x20], R28 ;  /* 0x0000201c20005986 */ /* 0x0083e4000c101d2a */
.L_x_8787:
[----:B------:R-:W-:Y:S05]  /*6290*/  BSYNC B0 ;  /* 0x0000000000007941 */ /* 0x000fea0003800000 */
.L_x_8779:
[----:B-123--:R-:W1:Y:S01]  /*62a0*/  S2R R8, SR_TID.X ;  /* 0x0000000000087919 */ /* 0x00ee620000002100 */
        /* <DEDUP_REMOVED lines=16> */
.L_x_8813:
[----:B------:R-:W-:Y:S05]  /*63b0*/  BSYNC B0 ;  /* 0x0000000000007941 */ /* 0x000fea0003800000 */
.L_x_8812:
[----:B------:R-:W2:Y:S01]  /*63c0*/  SYNCS.PHASECHK.TRANS64.TRYWAIT P5, [R83+URZ+0x19cb0], R86 ;  /* 0x019cb056530075a7 */ /* 0x000ea200080a017f */
[----:B------:R-:W-:Y:S01]  /*63d0*/  BSSY B0, `(.L_x_8814) ;  /* 0x0000003000007945 */ /* 0x000fe20003800000 */
[----:B------:R-:W-:-:S03]  /*63e0*/  ISETP.GE.AND P3, PT, R22, R85, PT ;  /* 0x000000551600720c */ /* 0x000fc60003f66270 */
[----:B--2---:R-:W-:Y:S10]  /*63f0*/  @!P5 BRA `(.L_x_8815) ;  /* 0x0000012000d4d947 */ /* 0x004ff40003800000 */
.L_x_9029:
[----:B------:R-:W-:Y:S05]  /*6400*/  BSYNC B0 ;  /* 0x0000000000007941 */ /* 0x000fea0003800000 */
.L_x_8814:
[----:B------:R-:W-:Y:S04]  /*6410*/  BSSY B0, `(.L_x_8816) ;  /* 0x0000016000007945 */ /* 0x000fe80003800000 */
[----:B------:R-:W-:Y:S05]  /*6420*/  @P3 BRA `(.L_x_8817) ;  /* 0x0000000000503947 */ /* 0x000fea0003800000 */
[----:B------:R-:W-:Y:S01]  /*6430*/  ULDC UR8, c[0x0][0x2f4] ;  /* 0x0000bd0000087ab9 */ /* 0x000fe20000000800 */
[----:B0---4-:R-:W-:Y:S01]  /*6440*/  IMAD.WIDE R12, R2, 0x80, R46 ;  /* 0x00000080020c7825 */ /* 0x011fe200078e022e */
[----:B------:R-:W-:Y:S01]  /*6450*/  ISETP.GE.AND P5, PT, R18, UR8, PT ;  /* 0x0000000812007c0c */ /* 0x000fe2000bfa6270 */
[----:B------:R-:W-:Y:S01]  /*6460*/  ULDC.64 UR4, c[0x0][0x328] ;  /* 0x0000ca0000047ab9 */ /* 0x000fe20000000a00 */
[----:B------:R-:W-:Y:S01]  /*6470*/  ULDC.64 UR6, c[0x0][0x318] ;  /* 0x0000c60000067ab9 */ /* 0x000fe20000000a00 */
[----:B------:R-:W-:Y:S02]  /*6480*/  IMAD.MOV.U32 R14, RZ, RZ, R56 ;  /* 0x000000ffff0e7224 */ /* 0x000fe400078e0038 */
[----:B------:R-:W-:Y:S02]  /*6490*/  IMAD.MOV.U32 R15, RZ, RZ, R0 ;  /* 0x000000ffff0f7224 */ /* 0x000fe400078e0000 */
[----:B------:R-:W-:Y:S02]  /*64a0*/  IMAD R13, R13, UR4, RZ ;  /* 0x000000040d0d7c24 */ /* 0x000fe4000f8e02ff */
[----:B------:R-:W-:-:S04]  /*64b0*/  IMAD.WIDE.U32 R14, R12, UR4, R14 ;  /* 0x000000040c0e7c25 */ /* 0x000fc8000f8e000e */
[----:B-1----:R-:W0:Y:S01]  /*64c0*/  @!P5 LDS.128 R8, [R84+0x9000] ;  /* 0x009000005408d984 */ /* 0x002e220000000c00 */
[----:B------:R-:W-:Y:S01]  /*64d0*/  IMAD R13, R12, UR5, R13 ;  /* 0x000000050c0d7c24 */ /* 0x000fe2000f8e020d */
[----:B------:R-:W-:-:S04]  /*64e0*/  IADD3 R28, P3, R14, UR6, RZ ;  /* 0x000000060e1c7c10 */ /* 0x000fc8000ff7e0ff */
[----:B------:R-:W-:Y:S02]  /*64f0*/  IADD3.X R29, R15, UR7, R13, P3, !PT ;  /* 0x000000070f1d7c10 */ /* 0x000fe40009ffe40d */
[----:B------:R-:W-:-:S03]  /*6500*/  ISETP.GE.AND P3, PT, R81, UR8, PT ;  /* 0x0000000851007c0c */ /* 0x000fc6000bf66270 */
[----:B0-----:R-:W-:Y:S01]  /*6510*/  @!P5 STG.E.128 desc[UR42][R28.64], R8 ;  /* 0x000000081c00d986 */ /* 0x001fe2000c101d2a */
[----:B------:R-:W-:-:S09]  /*6520*/  ISETP.GE.AND P5, PT, R65, UR8, PT ;  /* 0x0000000841007c0c */ /* 0x000fd2000bfa6270 */
[----:B------:R-:W0:Y:S04]  /*6530*/  @!P3 LDS.128 R8, [R84+0xa000] ;  /* 0x00a000005408b984 */ /* 0x000e280000000c00 */
[----:B------:R-:W1:Y:S04]  /*6540*/  @!P5 LDS.128 R12, [R84+0xb000] ;  /* 0x00b00000540cd984 */ /* 0x000e680000000c00 */
[----:B0-----:R3:W-:Y:S04]  /*6550*/  @!P3 STG.E.128 desc[UR42][R28.64+0x20], R8 ;  /* 0x000020081c00b986 */ /* 0x0017e8000c101d2a */
[----:B-1----:R3:W-:Y:S02]  /*6560*/  @!P5 STG.E.128 desc[UR42][R28.64+0x40], R12 ;  /* 0x0000400c1c00d986 */ /* 0x0027e4000c101d2a */
.L_x_8817:
[----:B------:R-:W-:Y:S05]  /*6570*/  BSYNC B0 ;  /* 0x0000000000007941 */ /* 0x000fea0003800000 */
.L_x_8816:
[----:B------:R-:W-:Y:S01]  /*6580*/  @!PT LDS RZ, [RZ] ;  /* 0x00000000fffff984 */ /* 0x000fe20000000800 */
[----:B------:R-:W-:Y:S01]  /*6590*/  @!PT LDS RZ, [RZ] ;  /* 0x00000000fffff984 */ /* 0x000fe20000000800 */
[----:B------:R-:W-:Y:S01]  /*65a0*/  @!PT LDS RZ, [RZ] ;  /* 0x00000000fffff984 */ /* 0x000fe20000000800 */
[----:B------:R-:W-:Y:S01]  /*65b0*/  @!PT LDS RZ, [RZ] ;  /* 0x00000000fffff984 */ /* 0x000fe20000000800 */
[----:B------:R5:W-:Y:S06]  /*65c0*/  MEMBAR.ALL.CTA ;  /* 0x0000000000007992 */ /* 0x000bec0000008000 */
[----:B-----5:R-:W5:Y:S01]  /*65d0*/  FENCE.VIEW.ASYNC.S ;  /* 0x00000000000073c6 */ /* 0x020f620000000000 */
[----:B0-2---:R-:W-:Y:S01]  /*65e0*/  @!P4 VIADD R83, R83, 0x19cc0 ;  /* 0x00019cc05353c836 */ /* 0x005fe20000000000 */
[----:B-----5:R0:W-:Y:S04]  /*65f0*/  BAR.SYNC.DEFER_BLOCKING R62, 0x80 ;  /* 0x0002003e0000751d */ /* 0x0201e80000010000 */
[----:B------:R-:W-:Y:S01]  /*6600*/  @!P4 PRMT R83, RZ, 0x654, R83 ;  /* 0x00000654ff53c816 */ /* 0x000fe20000000053 */
[----:B------:R-:W-:Y:S01]  /*6610*/  VIADD R17, R17, 0x1 ;  /* 0x0000000111117836 */ /* 0x000fe20000000000 */
[----:B------:R-:W-:-:S02]  /*6620*/  PLOP3.LUT P3, PT, PT, PT, PT, 0x8, 0x0 ;  /* 0x000000000000781c */ /* 0x000fc40003f6e170 */
[----:B------:R0:W-:Y:S02]  /*6630*/  @!P4 SYNCS.ARRIVE.TRANS64.RED.A1T0 RZ, [R83+URZ], RZ ;  /* 0x000000ff53ffc9a7 */ /* 0x0001e4000810043f */
[----:B------:R-:W-:-:S04]  /*6640*/  ISETP.NE.AND P4, PT, R17, 0x2, PT ;  /* 0x000000021100780c */ /* 0x000fc80003f85270 */
[----:B-1-3--:R-:W-:Y:S02]  /*6650*/  SEL R8, RZ, 0x1, P4 ;  /* 0x00000001ff087807 */ /* 0x00afe40002000000 */
[----:B------:R-:W-:Y:S02]  /*6660*/  SEL R17, R17, RZ, P4 ;  /* 0x000000ff11117207 */ /* 0x000fe40002000000 */
[----:B------:R-:W-:Y:S01]  /*6670*/  LOP3.LUT R23, R23, R8, RZ, 0x3c, !PT ;  /* 0x0000000817177212 */ /* 0x000fe200078e3cff */
[----:B0-----:R-:W-:Y:S06]  /*6680*/  @P2 BRA `(.L_x_8818) ;  /* 0xffffffbc00202947 */ /* 0x001fec000383ffff */
.L_x_8774:
[----:B------:R-:W-:Y:S04]  /*6690*/  BSSY B0, `(.L_x_8819) ;  /* 0x0000004000007945 */ /* 0x000fe80003800000 */
[----:B------:R-:W-:Y:S05]  /*66a0*/  @P3 BRA `(.L_x_8820) ;  /* 0x0000000000083947 */ /* 0x000fea0003800000 */
[----:B------:R-:W0:Y:S02]  /*66b0*/  FENCE.VIEW.ASYNC.G ;  /* 0x00000000000073c6 */ /* 0x000e240000000100 */
[----:B0-----:R-:W-:Y:S06]  /*66c0*/  BAR.ARV 0xc, 0x200 ;  /* 0x0308000000007b1d */ /* 0x001fec0000002000 */
.L_x_8820:
[----:B------:R-:W-:Y:S05]  /*66d0*/  BSYNC B0 ;  /* 0x0000000000007941 */ /* 0x000fea0003800000 */
.L_x_8819:
[----:B------:R-:W2:Y:S01]  /*66e0*/  LDL R2, [R1+0x40] ;  /* 0x0000400001027983 */ /* 0x000ea20000100800 */
[----:B------:R-:W-:Y:S01]  /*66f0*/  ULDC.64 UR4, c[0x0][0x990] ;  /* 0x0002640000047ab9 */ /* 0x000fe20000000a00 */
[----:B------:R-:W-:Y:S02]  /*6700*/  ULDC.64 UR6, c[0x0][0x998] ;  /* 0x0002660000067ab9 */ /* 0x000fe40000000a00 */
[----:B------:R-:W3:Y:S04]  /*6710*/  LDL R5, [R1+0x28] ;  /* 0x0000280001057983 */ /* 0x000ee80000100800 */
[----:B----4-:R-:W4:Y:S01]  /*6720*/  LDL R14, [R1+0x18] ;  /* 0x00001800010e7983 */ /* 0x010f220000100800 */
        /* <DEDUP_REMOVED lines=18> */
[----:B------:R-:W-:Y:S02]  /*6850*/  @P1 IMAD R6, R7, R12, RZ ;  /* 0x0000000c07061224 */ /* 0x000fe400078e02ff */
[----:B------:R-:W-:Y:S02]  /*6860*/  @P1 IMAD.IADD R5, R5, 0x1, R9 ;  /* 0x0000000105051824 */ /* 0x000fe400078e0209 */
[C---:B------:R-:W-:Y:S02]  /*6870*/  @P0 IMAD R9, R14.reuse, R11, R0 ;  /* 0x0000000b0e090224 */ /* 0x040fe400078e0200 */
[----:B------:R-:W-:-:S04]  /*6880*/  @P0 IMAD.WIDE.U32 R2, R14, R10, R2 ;  /* 0x0000000a0e020225 */ /* 0x000fc800078e0002 */
[C---:B------:R-:W-:Y:S02]  /*6890*/  @P1 IMAD R11, R14.reuse, R13, R6 ;  /* 0x0000000d0e0b1224 */ /* 0x040fe400078e0206 */
[----:B------:R-:W-:Y:S01]  /*68a0*/  @P1 IMAD.WIDE.U32 R6, R14, R12, R4 ;  /* 0x0000000c0e061225 */ /* 0x000fe200078e0004 */
[----:B------:R-:W-:Y:S01]  /*68b0*/  @P0 LEA R4, P2, R2, UR4, 0x2 ;  /* 0x0000000402040c11 */ /* 0x000fe2000f8410ff */
[----:B------:R-:W-:Y:S02]  /*68c0*/  ULDC UR4, c[0x0][0x988] ;  /* 0x0002620000047ab9 */ /* 0x000fe40000000800 */
[----:B------:R-:W-:Y:S01]  /*68d0*/  @P0 IMAD.IADD R5, R3, 0x1, R9 ;  /* 0x0000000103050824 */ /* 0x000fe200078e0209 */
[----:B------:R-:W-:Y:S01]  /*68e0*/  @P1 LEA R8, P3, R6, UR6, 0x2 ;  /* 0x0000000606081c11 */ /* 0x000fe2000f8610ff */
[----:B------:R-:W-:Y:S02]  /*68f0*/  @P1 IMAD.IADD R3, R7, 0x1, R11 ;  /* 0x0000000107031824 */ /* 0x000fe400078e020b */
[----:B------:R-:W-:Y:S01]  /*6900*/  IMAD.MOV.U32 R0, RZ, RZ, 0x3f800000 ;  /* 0x3f800000ff007424 */ /* 0x000fe200078e00ff */
[----:B------:R-:W-:-:S02]  /*6910*/  @P0 LEA.HI.X R5, R2, UR5, R5, 0x2, P2 ;  /* 0x0000000502050c11 */ /* 0x000fc400090f1405 */
[----:B------:R-:W-:Y:S01]  /*6920*/  @P1 LEA.HI.X R9, R6, UR7, R3, 0x2, P3 ;  /* 0x0000000706091c11 */ /* 0x000fe200098f1403 */
[----:B------:R-:W-:-:S04]  /*6930*/  IMAD.MOV.U32 R3, RZ, RZ, 0x3f800000 ;  /* 0x3f800000ff037424 */ /* 0x000fc800078e00ff */
[----:B------:R0:W2:Y:S04]  /*6940*/  @P1 LDG.E R0, desc[UR42][R8.64] ;  /* 0x0000002a08001981 */ /* 0x0000a8000c1e1900 */
[----:B------:R-:W2:Y:S01]  /*6950*/  @P0 LDG.E R3, desc[UR42][R4.64] ;  /* 0x0000002a04030981 */ /* 0x000ea2000c1e1900 */
[----:B------:R-:W-:Y:S02]  /*6960*/  ISETP.GE.AND P1, PT, R88, 0x1, PT ;  /* 0x000000015800780c */ /* 0x000fe40003f26270 */
[----:B------:R-:W-:Y:S02]  /*6970*/  CS2R R20, SRZ ;  /* 0x0000000000147805 */ /* 0x000fe4000001ff00 */
[----:B------:R-:W-:Y:S01]  /*6980*/  PLOP3.LUT P0, PT, PT, PT, PT, 0x80, 0x0 ;  /* 0x000000000000781c */ /* 0x000fe20003f0f070 */
        /* <DEDUP_REMOVED lines=20> */
[----:B0-----:R-:W-:Y:S02]  /*6ad0*/  CS2R R8, SRZ ;  /* 0x0000000000087805 */ /* 0x001fe4000001ff00 */
[----:B------:R-:W-:Y:S02]  /*6ae0*/  CS2R R58, SRZ ;  /* 0x00000000003a7805 */ /* 0x000fe4000001ff00 */
[----:B------:R-:W-:Y:S01]  /*6af0*/  CS2R R6, SRZ ;  /* 0x0000000000067805 */ /* 0x000fe2000001ff00 */
[----:B------:R-:W-:Y:S02]  /*6b00*/  IMAD.MOV.U32 R60, RZ, RZ, RZ ;  /* 0x000000ffff3c7224 */ /* 0x000fe400078e00ff */
[----:B--2---:R-:W-:Y:S01]  /*6b10*/  FMUL.FTZ R2, R3, R0 ;  /* 0x0000000003027220 */ /* 0x004fe20000410000 */
[----:B------:R-:W-:-:S03]  /*6b20*/  IMAD.MOV.U32 R3, RZ, RZ, RZ ;  /* 0x000000ffff037224 */ /* 0x000fc600078e00ff */
[----:B------:R-:W-:Y:S01]  /*6b30*/  FMUL.FTZ R2, R2, UR4 ;  /* 0x0000000402027c20 */ /* 0x000fe20008410000 */
[----:B------:R-:W-:Y:S01]  /*6b40*/  IMAD.MOV.U32 R0, RZ, RZ, RZ ;  /* 0x000000ffff007224 */ /* 0x000fe200078e00ff */
[----:B------:R-:W-:Y:S06]  /*6b50*/  @!P1 BRA `(.L_x_8821) ;  /* 0x0000008c00c89947 */ /* 0x000fec0003800000 */
[----:B------:R-:W0:Y:S01]  /*6b60*/  S2R R61, SR_TID.X ;  /* 0x00000000003d7919 */ /* 0x000e220000002100 */
[----:B------:R-:W-:Y:S01]  /*6b70*/  VIADD R30, R16, 0xf000 ;  /* 0x0000f000101e7836 */ /* 0x000fe20000000000 */
[----:B------:R-:W-:Y:S04]  /*6b80*/  BSSY B6, `(.L_x_8822) ;  /* 0x000001e000067945 */ /* 0x000fe80003800000 */
[----:B------:R-:W-:Y:S01]  /*6b90*/  LOP3.LUT P0, RZ, R30, 0x3ff, RZ, 0xc0, !PT ;  /* 0x000003ff1eff7812 */ /* 0x000fe2000780c0ff */
[----:B0-----:R-:W-:-:S05]  /*6ba0*/  VIADD R62, R61, 0xffffff80 ;  /* 0xffffff803d3e7836 */ /* 0x001fca0000000000 */
[----:B------:R-:W-:-:S04]  /*6bb0*/  SHF.R.S32.HI R61, RZ, 0x1f, R62 ;  /* 0x0000001fff3d7819 */ /* 0x000fc8000001143e */
[----:B------:R-:W-:-:S04]  /*6bc0*/  LEA.HI R61, R61, R62, RZ, 0x7 ;  /* 0x0000003e3d3d7211 */ /* 0x000fc800078f38ff */
[----:B------:R-:W-:-:S05]  /*6bd0*/  SHF.R.S32.HI R61, RZ, 0x7, R61 ;  /* 0x00000007ff3d7819 */ /* 0x000fca000001143d */
[----:B------:R-:W0:Y:S02]  /*6be0*/  SHFL.IDX PT, R0, R61, RZ, 0x1f ;  /* 0x00001fff3d007589 */ /* 0x000e2400000e0000 */
[----:B0-----:R-:W-:-:S05]  /*6bf0*/  IMAD.HI R3, R0, 0x55555556, RZ ;  /* 0x5555555600037827 */ /* 0x001fca00078e02ff */
[----:B------:R-:W-:-:S05]  /*6c00*/  LEA.HI R3, R3, R3, RZ, 0x1 ;  /* 0x0000000303037211 */ /* 0x000fca00078f08ff */
[----:B------:R-:W-:-:S04]  /*6c10*/  IMAD R3, R3, -0x3, R0 ;  /* 0xfffffffd03037824 */ /* 0x000fc800078e0200 */
        /* <DEDUP_REMOVED lines=20> */
.L_x_8823:
[----:B------:R-:W-:Y:S05]  /*6d60*/  BSYNC B6 ;  /* 0x0000000000067941 */ /* 0x000fea0003800000 */
.L_x_8822:
[----:B------:R-:W-:Y:S02]  /*6d70*/  ULDC UR4, c[0x0][0x3f4] ;  /* 0x0000fd0000047ab9 */ /* 0x000fe40000000800 */
[----:B------:R-:W-:-:S13]  /*6d80*/  ISETP.LT.AND P0, PT, RZ, UR4, PT ;  /* 0x00000004ff007c0c */ /* 0x000fda000bf01270 */
[----:B------:R-:W-:Y:S05]  /*6d90*/  @P0 BRA `(.L_x_8824) ;  /* 0x0000000000400947 */ /* 0x000fea0003800000 */
[----:B------:R-:W2:Y:S02]  /*6da0*/  LDL R20, [R1+0x3c] ;  /* 0x00003c0001147983 */ /* 0x000ea40000100800 */
[----:B--2---:R-:W-:-:S04]  /*6db0*/  LEA.HI R0, R20, R20, RZ, 0x1 ;  /* 0x0000001414007211 */ /* 0x004fc800078f08ff */
[----:B------:R-:W-:-:S05]  /*6dc0*/  LOP3.LUT R0, R0, 0xfffffffe, RZ, 0xc0, !PT ;  /* 0xfffffffe00007812 */ /* 0x000fca00078ec0ff */
[----:B------:R-:W-:-:S05]  /*6dd0*/  IMAD.IADD R0, R20, 0x1, -R0 ;  /* 0x0000000114007824 */ /* 0x000fca00078e0a00 */
[----:B------:R-:W-:-:S04]  /*6de0*/  SHF.L.U32 R3, R0, 0x1f, RZ ;  /* 0x0000001f00037819 */ /* 0x000fc800000006ff */
[----:B------:R0:W1:Y:S03]  /*6df0*/  SYNCS.PHASECHK.TRANS64.TRYWAIT P0, [R16+URZ+0x19c00], R3 ;  /* 0x019c0003100075a7 */ /* 0x000066000800017f */
[----:B-1----:R-:W-:Y:S05]  /*6e00*/  @!P0 NANOSLEEP.SYNCS 0x989680 ;  /* 0x009896800000895d */ /* 0x002fea0003900000 */
[----:B------:R-:W1:Y:S01]  /*6e10*/  @!P0 SYNCS.PHASECHK.TRANS64 P0, [R16+URZ+0x19c00], R3 ;  /* 0x019c0003100085a7 */ /* 0x000e62000800007f */
[----:B------:R-:W-:Y:S04]  /*6e20*/  BSSY B0, `(.L_x_8825) ;  /* 0x0000006000007945 */ /* 0x000fe80003800000 */
[----:B-1----:R-:W-:Y:S05]  /*6e30*/  @P0 BRA `(.L_x_8826) ;  /* 0x0000000000100947 */ /* 0x002fea0003800000 */
.L_x_8827:
[----:B-1----:R1:W2:Y:S02]  /*6e40*/  SYNCS.PHASECHK.TRANS64.TRYWAIT P0, [R16+URZ+0x19c00], R3 ;  /* 0x019c0003100075a7 */ /* 0x0022a4000800017f */
[----:B--2---:R-:W-:Y:S05]  /*6e50*/  @!P0 NANOSLEEP.SYNCS 0x989680 ;  /* 0x009896800000895d */ /* 0x004fea0003900000 */
[----:B------:R-:W2:Y:S02]  /*6e60*/  @!P0 SYNCS.PHASECHK.TRANS64 P0, [R16+URZ+0x19c00], R3 ;  /* 0x019c0003100085a7 */ /* 0x000ea4000800007f */
[----:B--2---:R-:W-:Y:S05]  /*6e70*/  @!P0 BRA `(.L_x_8827) ;  /* 0xfffffffc00f08947 */ /* 0x004fea000383ffff */
.L_x_8826:
[----:B------:R-:W-:Y:S05]  /*6e80*/  BSYNC B0 ;  /* 0x0000000000007941 */ /* 0x000fea0003800000 */
.L_x_8825:
[----:B------:R-:W-:Y:S05]  /*6e90*/  BRA `(.L_x_8828) ;  /* 0x00000040008c7947 */ /* 0x000fea0003800000 */
.L_x_8824:
[----:B------:R-:W0:Y:S01]  /*6ea0*/  LDC.64 R28, c[0x0][0x3e8] ;  /* 0x0000fa00ff1c7b82 */ /* 0x000e220000000a00 */
[----:B------:R-:W-:Y:S01]  /*6eb0*/  LOP3.LUT P0, RZ, R30, 0x9f, RZ, 0xc0, !PT ;  /* 0x0000009f1eff7812 */ /* 0x000fe2000780c0ff */
[----:B------:R-:W-:Y:S01]  /*6ec0*/  ULDC.64 UR4, c[0x0][0x3f8] ;  /* 0x0000fe0000047ab9 */ /* 0x000fe20000000a00 */
[----:B-----5:R-:W-:Y:S01]  /*6ed0*/  SHF.R.S32.HI R0, RZ, 0x1f, R24 ;  /* 0x0000001fff007819 */ /* 0x020fe20000011418 */
[----:B------:R-:W-:Y:S01]  /*6ee0*/  ULDC.64 UR6, c[0x0][0x408] ;  /* 0x0001020000067ab9 */ /* 0x000fe20000000a00 */
[----:B------:R-:W-:Y:S03]  /*6ef0*/  BSSY B6, `(.L_x_8829) ;  /* 0x000001b000067945 */ /* 0x000fe60003800000 */
[----:B------:R-:W1:Y:S01]  /*6f00*/  LDC.64 R26, c[0x0][0x400] ;  /* 0x00010000ff1a7b82 */ /* 0x000e620000000a00 */
[C---:B------:R-:W-:Y:S02]  /*6f10*/  IMAD R3, R0.reuse, UR4, RZ ;  /* 0x0000000400037c24 */ /* 0x040fe4000f8e02ff */
[----:B------:R-:W-:-:S02]  /*6f20*/  IMAD R5, R0, UR6, RZ ;  /* 0x0000000600057c24 */ /* 0x000fc4000f8e02ff */
[C---:B------:R-:W-:Y:S02]  /*6f30*/  IMAD R3, R24.reuse, UR5, R3 ;  /* 0x0000000518037c24 */ /* 0x040fe4000f8e0203 */
[C---:B------:R-:W-:Y:S02]  /*6f40*/  IMAD R5, R24.reuse, UR7, R5 ;  /* 0x0000000718057c24 */ /* 0x040fe4000f8e0205 */
[----:B0-----:R-:W-:-:S04]  /*6f50*/  IMAD.WIDE.U32 R28, R24, UR4, R28 ;  /* 0x00000004181c7c25 */ /* 0x001fc8000f8e001c */
[----:B-1----:R-:W-:-:S04]  /*6f60*/  IMAD.WIDE.U32 R26, R24, UR6, R26 ;  /* 0x00000006181a7c25 */ /* 0x002fc8000f8e001a */
        /* <DEDUP_REMOVED lines=19> */
.L_x_8830:
[----:B------:R-:W-:Y:S05]  /*70a0*/  BSYNC B6 ;  /* 0x0000000000067941 */ /* 0x000fea0003800000 */
.L_x_8829:
[----:B------:R-:W2:Y:S01]  /*70b0*/  LDL R20, [R1+0x24] ;  /* 0x0000240001147983 */ /* 0x000ea20000100800 */
[----:B------:R-:W-:-:S03]  /*70c0*/  ULDC.U8 UR4, c[0x0][0x410] ;  /* 0x0001040000047ab9 */ /* 0x000fc60000000000 */
[----:B------:R-:W3:Y:S01]  /*70d0*/  LDL R38, [R1+0x14] ;  /* 0x0000140001267983 */ /* 0x000ee20000100800 */
[----:B------:R-:W-:Y:S01]  /*70e0*/  ISETP.NE.AND P0, PT, RZ, UR4, PT ;  /* 0x00000004ff007c0c */ /* 0x000fe2000bf05270 */
[----:B------:R-:W-:Y:S01]  /*70f0*/  BSSY B0, `(.L_x_8831) ;  /* 0x00003f5000007945 */ /* 0x000fe20003800000 */
[----:B--2---:R-:W-:Y:S02]  /*7100*/  IMAD.IADD R20, R16, 0x1, R20 ;  /* 0x0000000110147824 */ /* 0x004fe400078e0214 */
[----:B---3--:R-:W-:-:S09]  /*7110*/  IMAD R6, R38, 0xc0, R22 ;  /* 0x000000c026067824 */ /* 0x008fd200078e0216 */
[----:B------:R-:W-:Y:S05]  /*7120*/  @!P0 BRA `(.L_x_8832) ;  /* 0x0000001800c88947 */ /* 0x000fea0003800000 */
[----:B------:R-:W-:-:S03]  /*7130*/  UMOV UR4, 0xffffffff ;  /* 0xffffffff00047882 */ /* 0x000fc60000000000 */
[----:B------:R-:W-:Y:S05]  /*7140*/  BRA.DIV UR4, `(.L_x_8833) ;  /* 0x0000011604947947 */ /* 0x000fea000b800000 */
[----:B------:R-:W0:Y:S04]  /*7150*/  SHFL.IDX PT, R28, R28, RZ, 0x1e1f ;  /* 0x001e1fff1c1c7589 */ /* 0x000e2800000e0000 */
[----:B------:R1:W2:Y:S04]  /*7160*/  SHFL.IDX PT, R14, R26, RZ, 0x1e1f ;  /* 0x001e1fff1a0e7589 */ /* 0x0002a800000e0000 */
[----:B------:R1:W3:Y:S04]  /*7170*/  SHFL.IDX PT, R0, R24, RZ, 0x1e1f ;  /* 0x001e1fff18007589 */ /* 0x0002e800000e0000 */
[----:B------:R1:W4:Y:S02]  /*7180*/  SHFL.IDX PT, R3, R30, RZ, 0x1e1f ;  /* 0x001e1fff1e037589 */ /* 0x00032400000e0000 */
.L_x_9035:
[----:B------:R-:W5:Y:S01]  /*7190*/  LDL R5, [R1+0x3c] ;  /* 0x00003c0001057983 */ /* 0x000f620000100800 */
[----:B------:R-:W-:Y:S01]  /*71a0*/  ULDC UR4, c[0x0][0x448] ;  /* 0x0001120000047ab9 */ /* 0x000fe20000000800 */
[----:B------:R-:W-:Y:S01]  /*71b0*/  BSSY B1, `(.L_x_8834) ;  /* 0x000002e000017945 */ /* 0x000fe20003800000 */
[----:B------:R-:W-:Y:S01]  /*71c0*/  IMAD R37, R25, UR4, RZ ;  /* 0x0000000419257c24 */ /* 0x000fe2000f8e02ff */
[----:B------:R-:W-:Y:S02]  /*71d0*/  CS2R R8, SRZ ;  /* 0x0000000000087805 */ /* 0x000fe4000001ff00 */
[----:B------:R-:W-:Y:S02]  /*71e0*/  CS2R R12, SRZ ;  /* 0x00000000000c7805 */ /* 0x000fe4000001ff00 */
[----:B-1----:R-:W-:Y:S02]  /*71f0*/  CS2R R26, SRZ ;  /* 0x00000000001a7805 */ /* 0x002fe4000001ff00 */
[----:B------:R-:W-:-:S02]  /*7200*/  CS2R R10, SRZ ;  /* 0x00000000000a7805 */ /* 0x000fc4000001ff00 */
[----:B------:R-:W-:Y:S02]  /*7210*/  ISETP.GE.AND P0, PT, R6, R37, PT ;  /* 0x000000250600720c */ /* 0x000fe40003f06270 */
[----:B------:R-:W-:Y:S02]  /*7220*/  CS2R R24, SRZ ;  /* 0x0000000000187805 */ /* 0x000fe4000001ff00 */
[----:B------:R-:W-:Y:S02]  /*7230*/  CS2R R30, SRZ ;  /* 0x00000000001e7805 */ /* 0x000fe4000001ff00 */
[----:B-----5:R-:W-:-:S04]  /*7240*/  LEA.HI R4, R5, R5, RZ, 0x1 ;  /* 0x0000000505047211 */ /* 0x020fc800078f08ff */
[----:B------:R-:W-:-:S05]  /*7250*/  LOP3.LUT R4, R4, 0xfffffffe, RZ, 0xc0, !PT ;  /* 0xfffffffe04047812 */ /* 0x000fca00078ec0ff */
[----:B------:R-:W-:-:S05]  /*7260*/  IMAD.IADD R4, R5, 0x1, -R4 ;  /* 0x0000000105047824 */ /* 0x000fca00078e0a04 */
[----:B------:R-:W-:Y:S01]  /*7270*/  SHF.L.U32 R21, R4, 0x1f, RZ ;  /* 0x0000001f04157819 */ /* 0x000fe200000006ff */
[----:B------:R-:W-:Y:S06]  /*7280*/  @P0 BRA `(.L_x_8835) ;  /* 0x0000000000800947 */ /* 0x000fec0003800000 */
[----:B------:R-:W4:Y:S01]  /*7290*/  LDL R15, [R1+0x8] ;  /* 0x00000800010f7983 */ /* 0x000f220000100800 */
[----:B------:R-:W-:-:S03]  /*72a0*/  ULDC UR4, c[0x0][0x3f4] ;  /* 0x0000fd0000047ab9 */ /* 0x000fc60000000800 */
[----:B------:R-:W4:Y:S04]  /*72b0*/  LDL R40, [R1+0x58] ;  /* 0x0000580001287983 */ /* 0x000f280000100800 */
[----:B------:R-:W4:Y:S01]  /*72c0*/  LDL R39, [R1+0x54] ;  /* 0x0000540001277983 */ /* 0x000f220000100800 */
[----:B------:R-:W-:Y:S02]  /*72d0*/  ISETP.GE.AND P5, PT, R152, UR4, PT ;  /* 0x0000000498007c0c */ /* 0x000fe4000bfa6270 */
[----:B------:R-:W-:Y:S02]  /*72e0*/  CS2R R26, SRZ ;  /* 0x00000000001a7805 */ /* 0x000fe4000001ff00 */
[----:B------:R-:W-:Y:S02]  /*72f0*/  ISETP.GE.AND P1, PT, R157, UR4, PT ;  /* 0x000000049d007c0c */ /* 0x000fe4000bf26270 */
[----:B------:R-:W-:-:S02]  /*7300*/  CS2R R30, SRZ ;  /* 0x00000000001e7805 */ /* 0x000fc4000001ff00 */
[----:B------:R-:W-:-:S05]  /*7310*/  CS2R R12, SRZ ;  /* 0x00000000000c7805 */ /* 0x000fca000001ff00 */
[----:B------:R-:W-:Y:S02]  /*7320*/  @!P5 SHF.R.S32.HI R7, RZ, 0x1f, R152 ;  /* 0x0000001fff07d819 */ /* 0x000fe40000011498 */
[C---:B0-----:R-:W-:Y:S02]  /*7330*/  @!P5 IADD3 R4, P2, R152.reuse, R28, RZ ;  /* 0x0000001c9804d210 */ /* 0x041fe40007f5e0ff */
[----:B--2---:R-:W-:Y:S02]  /*7340*/  @!P5 IADD3 R6, P3, R152, R14, RZ ;  /* 0x0000000e9806d210 */ /* 0x004fe40007f7e0ff */
[C---:B------:R-:W-:Y:S01]  /*7350*/  @!P1 IADD3 R32, P4, R157.reuse, R28, RZ ;  /* 0x0000001c9d209210 */ /* 0x040fe20007f9e0ff */
[--C-:B---3--:R-:W-:Y:S01]  /*7360*/  @!P5 IMAD.X R5, R0, 0x1, R7.reuse, P2 ;  /* 0x000000010005d824 */ /* 0x108fe200010e0607 */
[----:B------:R-:W-:Y:S01]  /*7370*/  @!P1 IADD3 R34, P2, R157, R14, RZ ;  /* 0x0000000e9d229210 */ /* 0x000fe20007f5e0ff */
[----:B----4-:R-:W-:Y:S01]  /*7380*/  @!P5 IMAD.X R7, R3, 0x1, R7, P3 ;  /* 0x000000010307d824 */ /* 0x010fe200018e0607 */
[----:B------:R-:W-:-:S02]  /*7390*/  CS2R R24, SRZ ;  /* 0x0000000000187805 */ /* 0x000fc4000001ff00 */
[----:B------:R-:W-:Y:S02]  /*73a0*/  CS2R R8, SRZ ;  /* 0x0000000000087805 */ /* 0x000fe4000001ff00 */
[----:B------:R-:W-:Y:S01]  /*73b0*/  CS2R R10, SRZ ;  /* 0x00000000000a7805 */ /* 0x000fe2000001ff00 */
[----:B------:R1:W5:Y:S04]  /*73c0*/  @!P5 LD.E.64 R26, desc[UR42][R4.64] ;  /* 0x0000002a041ad980 */ /* 0x000368000c101b00 */
[----:B------:R1:W5:Y:S01]  /*73d0*/  @!P5 LD.E.64 R30, desc[UR42][R6.64] ;  /* 0x0000002a061ed980 */ /* 0x000362000c101b00 */
[----:B------:R-:W-:Y:S01]  /*73e0*/  ISETP.GE.AND P0, PT, R15, UR4, PT ;  /* 0x000000040f007c0c */ /* 0x000fe2000bf06270 */
[--C-:B------:R-:W-:Y:S02]  /*73f0*/  @!P1 IMAD.X R33, R0, 0x1, R40.reuse, P4 ;  /* 0x0000000100219824 */ /* 0x100fe400020e0628 */
[----:B------:R-:W-:-:S03]  /*7400*/  @!P1 IMAD.X R35, R3, 0x1, R40, P2 ;  /* 0x0000000103239824 */ /* 0x000fc600010e0628 */
[----:B------:R1:W5:Y:S07]  /*7410*/  @!P1 LD.E.64 R12, desc[UR42][R32.64] ;  /* 0x0000002a200c9980 */ /* 0x00036e000c101b00 */
[C---:B------:R-:W-:Y:S01]  /*7420*/  @!P0 IADD3 R28, P3, R15.reuse, R28, RZ ;  /* 0x0000001c0f1c8210 */ /* 0x040fe20007f7e0ff */
[----:B------:R1:W5:Y:S01]  /*7430*/  @!P1 LD.E.64 R24, desc[UR42][R34.64] ;  /* 0x0000002a22189980 */ /* 0x000362000c101b00 */
[----:B------:R-:W-:-:S03]  /*7440*/  @!P0 IADD3 R14, P4, R15, R14, RZ ;  /* 0x0000000e0f0e8210 */ /* 0x000fc60007f9e0ff */
[--C-:B------:R-:W-:Y:S02]  /*7450*/  @!P0 IMAD.X R29, R0, 0x1, R39.reuse, P3 ;  /* 0x00000001001d8824 */ /* 0x100fe400018e0627 */
[----:B------:R-:W-:-:S03]  /*7460*/  @!P0 IMAD.X R15, R3, 0x1, R39, P4 ;  /* 0x00000001030f8824 */ /* 0x000fc600020e0627 */
[----:B------:R1:W5:Y:S04]  /*7470*/  @!P0 LD.E.64 R8, desc[UR42][R28.64] ;  /* 0x0000002a1c088980 */ /* 0x000368000c101b00 */
[----:B------:R1:W5:Y:S02]  /*7480*/  @!P0 LD.E.64 R10, desc[UR42][R14.64] ;  /* 0x0000002a0e0a8980 */ /* 0x000364000c101b00 */
.L_x_8835:
[----:B------:R-:W-:Y:S05]  /*7490*/  BSYNC B1 ;  /* 0x0000000000017941 */ /* 0x000fea0003800000 */
.L_x_8834:
[----:B------:R-:W0:Y:S01]  /*74a0*/  SYNCS.PHASECHK.TRANS64.TRYWAIT P0, [R16+URZ+0x19c00], R21 ;  /* 0x019c0015100075a7 */ /* 0x000e22000800017f */
[----:B---3--:R-:W-:Y:S01]  /*74b0*/  IMAD R0, R38, -0xc0, R37 ;  /* 0xffffff4026007824 */ /* 0x008fe200078e0225 */
[----:B------:R-:W-:Y:S04]  /*74c0*/  BSSY B1, `(.L_x_8836) ;  /* 0x0000004000017945 */ /* 0x000fe80003800000 */
[----:B----4-:R-:W-:-:S04]  /*74d0*/  VIMNMX R3, R0, 0xc0, PT ;  /* 0x000000c000037848 */ /* 0x010fc80003fe0100 */
[----:B------:R-:W-:Y:S01]  /*74e0*/  ISETP.GE.AND P1, PT, R22, R3, PT ;  /* 0x000000031600720c */ /* 0x000fe20003f26270 */
[----:B0-----:R-:W-:-:S12]  /*74f0*/  @!P0 BRA `(.L_x_8837) ;  /* 0x0000011400188947 */ /* 0x001fd80003800000 */
.L_x_9036:
[----:B------:R-:W-:Y:S05]  /*7500*/  BSYNC B1 ;  /* 0x0000000000017941 */ /* 0x000fea0003800000 */
.L_x_8836:
[----:B------:R-:W-:Y:S05]  /*7510*/  @P1 BRA `(.L_x_8838) ;  /* 0x0000003800c81947 */ /* 0x000fea0003800000 */
[----:B------:R-:W3:Y:S01]  /*7520*/  LDL R3, [R1+0x8] ;  /* 0x0000080001037983 */ /* 0x000ee20000100800 */
[----:B------:R-:W4:Y:S01]  /*7530*/  LDC R0, c[0x0][0x3f4] ;  /* 0x0000fd00ff007b82 */ /* 0x000f220000000800 */
[----:B------:R-:W-:Y:S01]  /*7540*/  BSSY B1, `(.L_x_8839) ;  /* 0x000007b000017945 */ /* 0x000fe20003800000 */
[-C--:B----4-:R-:W-:Y:S02]  /*7550*/  ISETP.GE.AND P0, PT, R152, R0.reuse, PT ;  /* 0x000000009800720c */ /* 0x090fe40003f06270 */
[-C--:B------:R-:W-:Y:S02]  /*7560*/  ISETP.GE.AND P1, PT, R157, R0.reuse, PT ;  /* 0x000000009d00720c */ /* 0x080fe40003f26270 */
[----:B---3--:R-:W-:-:S09]  /*7570*/  ISETP.GE.AND P2, PT, R3, R0, PT ;  /* 0x000000000300720c */ /* 0x008fd20003f46270 */
[----:B------:R-:W-:Y:S05]  /*7580*/  @P0 BRA `(.L_x_8840) ;  /* 0x0000000400d80947 */ /* 0x000fea0003800000 */
[----:B-1----:R-:W1:Y:S01]  /*7590*/  LDS.128 R4, [R20+0xf000] ;  /* 0x00f0000014047984 */ /* 0x002e620000000c00 */
[----:B-----5:R-:W-:Y:S02]  /*75a0*/  SHF.R.U32.HI R15, RZ, 0x8, R27 ;  /* 0x00000008ff0f7819 */ /* 0x020fe4000001161b */
[----:B--2---:R-:W-:Y:S02]  /*75b0*/  LOP3.LUT R14, R27, 0xff, RZ, 0xc0, !PT ;  /* 0x000000ff1b0e7812 */ /* 0x004fe400078ec0ff */
[----:B------:R-:W-:Y:S02]  /*75c0*/  LOP3.LUT R15, R15, 0xff, RZ, 0xc0, !PT ;  /* 0x000000ff0f0f7812 */ /* 0x000fe400078ec0ff */
[----:B------:R-:W-:Y:S02]  /*75d0*/  SHF.R.U32.HI R29, RZ, 0x8, R31 ;  /* 0x00000008ff1d7819 */ /* 0x000fe4000001161f */
[----:B------:R-:W-:Y:S02]  /*75e0*/  PRMT R14, R15, 0x7604, R14 ;  /* 0x000076040f0e7816 */ /* 0x000fe4000000000e */
[----:B------:R-:W-:-:S02]  /*75f0*/  LOP3.LUT R28, R31, 0xff, RZ, 0xc0, !PT ;  /* 0x000000ff1f1c7812 */ /* 0x000fc400078ec0ff */
[----:B------:R-:W-:Y:S02]  /*7600*/  LOP3.LUT R29, R29, 0xff, RZ, 0xc0, !PT ;  /* 0x000000ff1d1d7812 */ /* 0x000fe400078ec0ff */
[----:B------:R-:W-:Y:S02]  /*7610*/  SHF.R.U32.HI R32, RZ, 0x10, R31 ;  /* 0x00000010ff207819 */ /* 0x000fe4000001161f */
[----:B------:R-:W-:Y:S02]  /*7620*/  SHF.R.U32.HI R33, RZ, 0x10, R27 ;  /* 0x00000010ff217819 */ /* 0x000fe4000001161b */
[----:B------:R-:W-:Y:S02]  /*7630*/  SHF.R.U32.HI R15, RZ, 0x8, R30 ;  /* 0x00000008ff0f7819 */ /* 0x000fe4000001161e */
[----:B------:R-:W-:Y:S02]  /*7640*/  SHF.R.U32.HI R3, RZ, 0x8, R26 ;  /* 0x00000008ff037819 */ /* 0x000fe4000001161a */
[----:B------:R-:W-:Y:S01]  /*7650*/  PRMT R28, R29, 0x7604, R28 ;  /* 0x000076041d1c7816 */ /* 0x000fe2000000001c */
[----:B------:R-:W-:Y:S01]  /*7660*/  IMAD.U32 R29, R32, 0x10000, RZ ;  /* 0x00010000201d7824 */ /* 0x000fe200078e00ff */
[----:B0-----:R-:W-:Y:S01]  /*7670*/  LOP3.LUT R21, R15, 0xff, RZ, 0xc0, !PT ;  /* 0x000000ff0f157812 */ /* 0x001fe200078ec0ff */
[----:B------:R-:W-:Y:S01]  /*7680*/  IMAD.U32 R15, R33, 0x10000, RZ ;  /* 0x00010000210f7824 */ /* 0x000fe200078e00ff */
[----:B------:R-:W-:-:S02]  /*7690*/  LOP3.LUT R0, R26, 0xff, RZ, 0xc0, !PT ;  /* 0x000000ff1a007812 */ /* 0x000fc400078ec0ff */
[----:B------:R-:W-:Y:S02]  /*76a0*/  LOP3.LUT R3, R3, 0xff, RZ, 0xc0, !PT ;  /* 0x000000ff03037812 */ /* 0x000fe400078ec0ff */
[----:B------:R-:W-:Y:S02]  /*76b0*/  LOP3.LUT R29, R28, 0xff0000, R29, 0xf8, !PT ;  /* 0x00ff00001c1d7812 */ /* 0x000fe400078ef81d */
[----:B------:R-:W-:Y:S02]  /*76c0*/  PRMT R3, R3, 0x7604, R0 ;  /* 0x0000760403037816 */ /* 0x000fe40000000000 */
[----:B------:R-:W-:Y:S02]  /*76d0*/  LOP3.LUT R0, R30, 0xff, RZ, 0xc0, !PT ;  /* 0x000000ff1e007812 */ /* 0x000fe400078ec0ff */
[----:B------:R-:W-:Y:S02]  /*76e0*/  LOP3.LUT R15, R14, 0xff0000, R15, 0xf8, !PT ;  /* 0x00ff00000e0f7812 */ /* 0x000fe400078ef80f */
[----:B------:R-:W-:-:S02]  /*76f0*/  LOP3.LUT R32, R29, 0xff000000, R31, 0xf8, !PT ;  /* 0xff0000001d207812 */ /* 0x000fc400078ef81f */
[----:B------:R-:W-:Y:S02]  /*7700*/  PRMT R21, R21, 0x7604, R0 ;  /* 0x0000760415157816 */ /* 0x000fe40000000000 */
[----:B------:R-:W-:Y:S02]  /*7710*/  LOP3.LUT R27, R15, 0xff000000, R27, 0xf8, !PT ;  /* 0xff0000000f1b7812 */ /* 0x000fe400078ef81b */
[----:B-1----:R-:W-:Y:S02]  /*7720*/  F2FP.F16.E4M3.UNPACK_B R0, R6.H1 ;  /* 0x00000006ff00723e */ /* 0x002fe400030006ff */
[----:B------:R-:W-:Y:S02]  /*7730*/  F2FP.F16.E4M3.UNPACK_B R33, R32 ;  /* 0x00000020ff21723e */ /* 0x000fe400020006ff */
[----:B------:R-:W-:Y:S01]  /*7740*/  LOP3.LUT R21, R21, 0xff0000, R30, 0xf8, !PT ;  /* 0x00ff000015157812 */ /* 0x000fe200078ef81e */
[--C-:B------:R-:W-:Y:S01]  /*7750*/  HADD2.F32 R15, -RZ, R0.reuse.H1_H1 ;  /* 0x30000000ff0f7230 */ /* 0x100fe20000004100 */
[----:B------:R-:W-:Y:S01]  /*7760*/  F2FP.F16.E4M3.UNPACK_B R29, R27 ;  /* 0x0000001bff1d723e */ /* 0x000fe200020006ff */
[----:B------:R-:W-:Y:S01]  /*7770*/  HADD2.F32 R34, -RZ, R33.H1_H1 ;  /* 0x30000021ff227230 */ /* 0x000fe20000004100 */
[----:B------:R-:W-:Y:S01]  /*7780*/  LOP3.LUT R3, R3, 0xff0000, R26, 0xf8, !PT ;  /* 0x00ff000003037812 */ /* 0x000fe200078ef81a */
[----:B------:R-:W-:Y:S01]  /*7790*/  HADD2.F32 R14, -RZ, R0.H0_H0 ;  /* 0x20000000ff0e7230 */ /* 0x000fe20000004100 */
[----:B------:R-:W-:Y:S01]  /*77a0*/  LOP3.LUT R31, R21, 0xff000000, R30, 0xf8, !PT ;  /* 0xff000000151f7812 */ /* 0x000fe200078ef81e */
[----:B------:R-:W-:Y:S01]  /*77b0*/  HADD2.F32 R30, -RZ, R29.H1_H1 ;  /* 0x3000001dff1e7230 */ /* 0x000fe20000004100 */
[----:B------:R-:W-:Y:S01]  /*77c0*/  LOP3.LUT R28, R3, 0xff000000, R26, 0xf8, !PT ;  /* 0xff000000031c7812 */ /* 0x000fe200078ef81a */
[----:B------:R-:W-:Y:S01]  /*77d0*/  FMUL.FTZ R35, R15, R34 ;  /* 0x000000220f237220 */ /* 0x000fe20000410000 */
[----:B------:R-:W-:-:S02]  /*77e0*/  F2FP.F16.E4M3.UNPACK_B R3, R6 ;  /* 0x00000006ff03723e */ /* 0x000fc400020006ff */
[-C--:B------:R-:W-:Y:S01]  /*77f0*/  FMUL.FTZ R15, R15, R30.reuse ;  /* 0x0000001e0f0f7220 */ /* 0x080fe20000410000 */
[-C--:B------:R-:W-:Y:S01]  /*7800*/  F2FP.F16.E4M3.UNPACK_B R21, R7.reuse ;  /* 0x00000007ff15723e */ /* 0x080fe200020006ff */
[C---:B------:R-:W-:Y:S01]  /*7810*/  FFMA.FTZ R37, R14.reuse, R30, -R35 ;  /* 0x0000001e0e257223 */ /* 0x040fe20000010823 */
[----:B------:R-:W-:Y:S01]  /*7820*/  F2FP.F16.E4M3.UNPACK_B R26, R7.H1 ;  /* 0x00000007ff1a723e */ /* 0x000fe200030006ff */
[----:B------:R-:W-:Y:S01]  /*7830*/  FFMA.FTZ R40, R14, R34, R15 ;  /* 0x000000220e287223 */ /* 0x000fe2000001000f */
[-C--:B------:R-:W-:Y:S01]  /*7840*/  F2FP.F16.E4M3.UNPACK_B R6, R5.reuse ;  /* 0x00000005ff06723e */ /* 0x080fe200020006ff */
[----:B------:R-:W-:Y:S01]  /*7850*/  HADD2.F32 R30, -RZ, R33.H0_H0 ;  /* 0x20000021ff1e7230 */ /* 0x000fe20000004100 */
        /* <DEDUP_REMOVED lines=14> */
[C---:B------:R-:W-:Y:S01]  /*7940*/  FMUL.FTZ R30, R5.reuse, R34 ;  /* 0x00000022051e7220 */ /* 0x040fe20000410000 */
[----:B------:R-:W-:Y:S02]  /*7950*/  HADD2.F32 R32, -RZ, R32.H1_H1 ;  /* 0x30000020ff207230 */ /* 0x000fe40000004100 */
[----:B------:R-:W-:Y:S01]  /*7960*/  FMUL.FTZ R42, R5, R14 ;  /* 0x0000000e052a7220 */ /* 0x000fe20000410000 */
[--C-:B------:R-:W-:Y:S01]  /*7970*/  HADD2.F32 R3, -RZ, R26.reuse.H1_H1 ;  /* 0x3000001aff037230 */ /* 0x100fe20000004100 */
[----:B------:R-:W-:Y:S01]  /*7980*/  F2FP.F16.E4M3.UNPACK_B R0, R4 ;  /* 0x00000004ff00723e */ /* 0x000fe200020006ff */
[----:B------:R-:W-:Y:S02]  /*7990*/  HADD2.F32 R27, -RZ, R27.H1_H1 ;  /* 0x3000001bff1b7230 */ /* 0x000fe40000004100 */
[----:B------:R-:W-:Y:S01]  /*79a0*/  FFMA.FTZ R39, R21, R14, -R30 ;  /* 0x0000000e15277223 */ /* 0x000fe2000001081e */
[----:B------:R-:W-:Y:S02]  /*79b0*/  HADD2.F32 R26, -RZ, R26.H0_H0 ;  /* 0x2000001aff1a7230 */ /* 0x000fe40000004100 */
[C---:B------:R-:W-:Y:S01]  /*79c0*/  FMUL.FTZ R5, R3.reuse, R32 ;  /* 0x0000002003057220 */ /* 0x040fe20000410000 */
[----:B------:R-:W-:Y:S01]  /*79d0*/  F2FP.F16.E4M3.UNPACK_B R15, R31 ;  /* 0x0000001fff0f723e */ /* 0x000fe200020006ff */
[-C--:B------:R-:W-:Y:S01]  /*79e0*/  FMUL.FTZ R3, R3, R27.reuse ;  /* 0x0000001b03037220 */ /* 0x080fe20000410000 */
[----:B------:R-:W-:Y:S01]  /*79f0*/  F2FP.F16.E4M3.UNPACK_B R4, R4.H1 ;  /* 0x00000004ff04723e */ /* 0x000fe200030006ff */
[----:B------:R-:W-:Y:S01]  /*7a00*/  FFMA.FTZ R42, R21, R34, R42 ;  /* 0x00000022152a7223 */ /* 0x000fe2000001002a */
[----:B------:R-:W-:Y:S01]  /*7a10*/  F2FP.F16.E4M3.UNPACK_B R14, R28 ;  /* 0x0000001cff0e723e */ /* 0x000fe200020006ff */
[----:B------:R-:W-:Y:S01]  /*7a20*/  FFMA.FTZ R34, R26, R27, -R5 ;  /* 0x0000001b1a227223 */ /* 0x000fe20000010805 */
[----:B------:R-:W-:-:S02]  /*7a30*/  HADD2.F32 R27, -RZ, R15.H1_H1 ;  /* 0x3000000fff1b7230 */ /* 0x000fc40000004100 */
[----:B------:R-:W-:Y:S01]  /*7a40*/  FFMA.FTZ R41, R26, R32, R3 ;  /* 0x000000201a297223 */ /* 0x000fe20000010003 */
[----:B------:R-:W-:Y:S01]  /*7a50*/  HADD2.F32 R21, -RZ, R15.H0_H0 ;  /* 0x2000000fff157230 */ /* 0x000fe20000004100 */
[----:B------:R-:W-:Y:S01]  /*7a60*/  F2FP.F16.E4M3.UNPACK_B R28, R28.H1 ;  /* 0x0000001cff1c723e */ /* 0x000fe200030006ff */
[----:B------:R-:W-:Y:S01]  /*7a70*/  HADD2.F32 R5, -RZ, R4.H1_H1 ;  /* 0x30000004ff057230 */ /* 0x000fe20000004100 */
[----:B------:R-:W-:Y:S01]  /*7a80*/  F2FP.F16.E4M3.UNPACK_B R31, R31.H1 ;  /* 0x0000001fff1f723e */ /* 0x000fe200030006ff */
[----:B------:R-:W-:Y:S02]  /*7a90*/  HADD2.F32 R15, -RZ, R14.H1_H1 ;  /* 0x3000000eff0f7230 */ /* 0x000fe40000004100 */
[----:B------:R-:W-:Y:S02]  /*7aa0*/  HADD2.F32 R3, -RZ, R0.H1_H1 ;  /* 0x30000000ff037230 */ /* 0x000fe40000004100 */
[----:B------:R-:W-:Y:S01]  /*7ab0*/  FMUL.FTZ R29, R5, R27 ;  /* 0x0000001b051d7220 */ /* 0x000fe20000410000 */
[----:B------:R-:W-:-:S02]  /*7ac0*/  HADD2.F32 R4, -RZ, R4.H0_H0 ;  /* 0x20000004ff047230 */ /* 0x000fc40000004100 */
[----:B------:R-:W-:Y:S01]  /*7ad0*/  FMUL.FTZ R33, R5, R15 ;  /* 0x0000000f05217220 */ /* 0x000fe20000410000 */
[----:B------:R-:W-:Y:S02]  /*7ae0*/  HADD2.F32 R14, -RZ, R14.H0_H0 ;  /* 0x2000000eff0e7230 */ /* 0x000fe40000004100 */
[C---:B------:R-:W-:Y:S01]  /*7af0*/  FMUL.FTZ R5, R3.reuse, R21 ;  /* 0x0000001503057220 */ /* 0x040fe20000410000 */
[----:B------:R-:W-:Y:S02]  /*7b00*/  HADD2.F32 R0, -RZ, R0.H0_H0 ;  /* 0x20000000ff007230 */ /* 0x000fe40000004100 */
[C---:B------:R-:W-:Y:S01]  /*7b10*/  FFMA.FTZ R29, R4.reuse, R15, -R29 ;  /* 0x0000000f041d7223 */ /* 0x040fe2000001081d */
[----:B------:R-:W-:Y:S01]  /*7b20*/  FFMA.FTZ R30, R4, R27, R33 ;  /* 0x0000001b041e7223 */ /* 0x000fe20000010021 */
[-C--:B------:R-:W-:Y:S01]  /*7b30*/  FMUL.FTZ R26, R3, R14.reuse ;  /* 0x0000000e031a7220 */ /* 0x080fe20000410000 */
[----:B------:R-:W-:Y:S02]  /*7b40*/  HADD2.F32 R4, -RZ, R28.H1_H1 ;  /* 0x3000001cff047230 */ /* 0x000fe40000004100 */
[----:B------:R-:W-:Y:S01]  /*7b50*/  FFMA.FTZ R15, R0, R14, -R5 ;  /* 0x0000000e000f7223 */ /* 0x000fe20000010805 */
[----:B------:R-:W-:-:S02]  /*7b60*/  HADD2.F32 R3, -RZ, R7.H1_H1 ;  /* 0x30000007ff037230 */ /* 0x000fc40000004100 */
[----:B------:R-:W-:Y:S01]  /*7b70*/  FFMA.FTZ R26, R0, R21, R26 ;  /* 0x00000015001a7223 */ /* 0x000fe2000001001a */
        /* <DEDUP_REMOVED lines=23> */
.L_x_8840:
[----:B------:R-:W-:Y:S05]  /*7cf0*/  BSYNC B1 ;  /* 0x0000000000017941 */ /* 0x000fea0003800000 */
.L_x_8839:
[----:B------:R-:W-:Y:S04]  /*7d00*/  BSSY B1, `(.L_x_8841) ;  /* 0x000007c000017945 */ /* 0x000fe80003800000 */
[----:B------:R-:W-:Y:S05]  /*7d10*/  @P1 BRA `(.L_x_8842) ;  /* 0x0000000400e81947 */ /* 0x000fea0003800000 */
[----:B-1-3--:R-:W1:Y:S01]  /*7d20*/  LDS.128 R4, [R20+0x10800] ;  /* 0x0108000014047984 */ /* 0x00ae620000000c00 */
[----:B-----5:R-:W-:Y:S02]  /*7d30*/  SHF.R.U32.HI R27, RZ, 0x8, R25 ;  /* 0x00000008ff1b7819 */ /* 0x020fe40000011619 */
[----:B--2---:R-:W-:Y:S02]  /*7d40*/  SHF.R.U32.HI R14, RZ, 0x8, R13 ;  /* 0x00000008ff0e7819 */ /* 0x004fe4000001160d */
[----:B0-----:R-:W-:Y:S02]  /*7d50*/  SHF.R.U32.HI R21, RZ, 0x8, R24 ;  /* 0x00000008ff157819 */ /* 0x001fe40000011618 */
        /* <DEDUP_REMOVED lines=27> */
[-C--:B-1----:R-:W-:Y:S02]  /*7f10*/  F2FP.F16.E4M3.UNPACK_B R0, R6.reuse.H1 ;  /* 0x00000006ff00723e */ /* 0x082fe400030006ff */
[----:B------:R-:W-:Y:S02]  /*7f20*/  LOP3.LUT R27, R27, 0xff000000, R24, 0xf8, !PT ;  /* 0xff0000001b1b7812 */ /* 0x000fe400078ef818 */
[----:B------:R-:W-:Y:S01]  /*7f30*/  F2FP.F16.E4M3.UNPACK_B R28, R29 ;  /* 0x0000001dff1c723e */ /* 0x000fe200020006ff */
[----:B------:R-:W-:Y:S01]  /*7f40*/  HADD2.F32 R13, -RZ, R0.H1_H1 ;  /* 0x30000000ff0d7230 */ /* 0x000fe20000004100 */
[----:B------:R-:W-:Y:S02]  /*7f50*/  F2FP.F16.E4M3.UNPACK_B R24, R25 ;  /* 0x00000019ff18723e */ /* 0x000fe400020006ff */
[----:B------:R-:W-:Y:S01]  /*7f60*/  LOP3.LUT R21, R3, 0xff000000, R12, 0xf8, !PT ;  /* 0xff00000003157812 */ /* 0x000fe200078ef80c */
[----:B------:R-:W-:Y:S01]  /*7f70*/  HADD2.F32 R30, -RZ, R28.H1_H1 ;  /* 0x3000001cff1e7230 */ /* 0x000fe20000004100 */
[----:B------:R-:W-:Y:S01]  /*7f80*/  F2FP.F16.E4M3.UNPACK_B R3, R6 ;  /* 0x00000006ff03723e */ /* 0x000fe200020006ff */
[----:B------:R-:W-:Y:S01]  /*7f90*/  HADD2.F32 R26, -RZ, R24.H1_H1 ;  /* 0x30000018ff1a7230 */ /* 0x000fe20000004100 */
[-C--:B------:R-:W-:Y:S01]  /*7fa0*/  F2FP.F16.E4M3.UNPACK_B R14, R7.reuse ;  /* 0x00000007ff0e723e */ /* 0x080fe200020006ff */
[----:B------:R-:W-:Y:S01]  /*7fb0*/  HADD2.F32 R12, -RZ, R0.H0_H0 ;  /* 0x20000000ff0c7230 */ /* 0x000fe20000004100 */
[----:B------:R-:W-:Y:S01]  /*7fc0*/  F2FP.F16.E4M3.UNPACK_B R15, R7.H1 ;  /* 0x00000007ff0f723e */ /* 0x000fe200030006ff */
[C---:B------:R-:W-:Y:S01]  /*7fd0*/  FMUL.FTZ R31, R13.reuse, R30 ;  /* 0x0000001e0d1f7220 */ /* 0x040fe20000410000 */
[-C--:B------:R-:W-:Y:S01]  /*7fe0*/  F2FP.F16.E4M3.UNPACK_B R6, R5.reuse ;  /* 0x00000005ff06723e */ /* 0x080fe200020006ff */
[----:B------:R-:W-:Y:S01]  /*7ff0*/  FMUL.FTZ R13, R13, R26 ;  /* 0x0000001a0d0d7220 */ /* 0x000fe20000410000 */
[----:B------:R-:W-:Y:S01]  /*8000*/  F2FP.F16.E4M3.UNPACK_B R7, R5.H1 ;  /* 0x00000005ff07723e */ /* 0x000fe200030006ff */
        /* <DEDUP_REMOVED lines=45> */
[----:B------:R-:W-:Y:S01]  /*82e0*/  FMUL.FTZ R3, R3, R12 ;  /* 0x0000000c03037220 */ /* 0x000fe20000410000 */
        /* <DEDUP_REMOVED lines=29> */
.L_x_8842:
[----:B------:R-:W-:Y:S05]  /*84c0*/  BSYNC B1 ;  /* 0x0000000000017941 */ /* 0x000fea0003800000 */
.L_x_8841:
[----:B------:R-:W-:Y:S05]  /*84d0*/  @P2 BRA `(.L_x_8838) ;  /* 0x0000002800d82947 */ /* 0x000fea0003800000 */
[----:B-1-34-:R-:W1:Y:S01]  /*84e0*/  LDS.128 R4, [R20+0x12000] ;  /* 0x0120000014047984 */ /* 0x01ae620000000c00 */
[----:B-----5:R-:W-:Y:S02]  /*84f0*/  SHF.R.U32.HI R13, RZ, 0x8, R9 ;  /* 0x00000008ff0d7819 */ /* 0x020fe40000011609 */
[----:B------:R-:W-:Y:S02]  /*8500*/  LOP3.LUT R12, R9, 0xff, RZ, 0xc0, !PT ;  /* 0x000000ff090c7812 */ /* 0x000fe400078ec0ff */
[----:B------:R-:W-:Y:S02]  /*8510*/  LOP3.LUT R13, R13, 0xff, RZ, 0xc0, !PT ;  /* 0x000000ff0d0d7812 */ /* 0x000fe400078ec0ff */
[----:B0-----:R-:W-:Y:S02]  /*8520*/  SHF.R.U32.HI R21, RZ, 0x8, R11 ;  /* 0x00000008ff157819 */ /* 0x001fe4000001160b */
[----:B------:R-:W-:Y:S02]  /*8530*/  PRMT R12, R13, 0x7604, R12 ;  /* 0x000076040d0c7816 */ /* 0x000fe4000000000c */
[----:B--2---:R-:W-:-:S02]  /*8540*/  LOP3.LUT R14, R11, 0xff, RZ, 0xc0, !PT ;  /* 0x000000ff0b0e7812 */ /* 0x004fc400078ec0ff */
[----:B------:R-:W-:Y:S02]  /*8550*/  LOP3.LUT R21, R21, 0xff, RZ, 0xc0, !PT ;  /* 0x000000ff15157812 */ /* 0x000fe400078ec0ff */
[----:B------:R-:W-:Y:S02]  /*8560*/  SHF.R.U32.HI R24, RZ, 0x10, R11 ;  /* 0x00000010ff187819 */ /* 0x000fe4000001160b */
[----:B------:R-:W-:Y:S02]  /*8570*/  SHF.R.U32.HI R25, RZ, 0x10, R9 ;  /* 0x00000010ff197819 */ /* 0x000fe40000011609 */
[----:B------:R-:W-:Y:S02]  /*8580*/  SHF.R.U32.HI R13, RZ, 0x8, R10 ;  /* 0x00000008ff0d7819 */ /* 0x000fe4000001160a */
[----:B------:R-:W-:Y:S02]  /*8590*/  SHF.R.U32.HI R3, RZ, 0x8, R8 ;  /* 0x00000008ff037819 */ /* 0x000fe40000011608 */
[----:B------:R-:W-:Y:S01]  /*85a0*/  PRMT R14, R21, 0x7604, R14 ;  /* 0x00007604150e7816 */ /* 0x000fe2000000000e */
[----:B------:R-:W-:Y:S01]  /*85b0*/  IMAD.U32 R21, R24, 0x10000, RZ ;  /* 0x0001000018157824 */ /* 0x000fe200078e00ff */
[----:B------:R-:W-:Y:S01]  /*85c0*/  LOP3.LUT R15, R13, 0xff, RZ, 0xc0, !PT ;  /* 0x000000ff0d0f7812 */ /* 0x000fe200078ec0ff */
        /* <DEDUP_REMOVED lines=13> */
[----:B------:R-:W-:Y:S01]  /*86a0*/  HADD2.F32 R9, -RZ, R0.H1_H1 ;  /* 0x30000000ff097230 */ /* 0x000fe20000004100 */
[----:B------:R-:W-:Y:S01]  /*86b0*/  F2FP.F16.E4M3.UNPACK_B R14, R13 ;  /* 0x0000000dff0e723e */ /* 0x000fe200020006ff */
[----:B------:R-:W-:Y:S01]  /*86c0*/  HADD2.F32 R26, -RZ, R25.H1_H1 ;  /* 0x30000019ff1a7230 */ /* 0x000fe20000004100 */
[----:B------:R-:W-:-:S02]  /*86d0*/  LOP3.LUT R3, R3, 0xff0000, R8, 0xf8, !PT ;  /* 0x00ff000003037812 */ /* 0x000fc400078ef808 */
[----:B------:R-:W-:Y:S01]  /*86e0*/  LOP3.LUT R21, R15, 0xff000000, R10, 0xf8, !PT ;  /* 0xff0000000f157812 */ /* 0x000fe200078ef80a */
[----:B------:R-:W-:Y:S01]  /*86f0*/  HADD2.F32 R15, -RZ, R14.H1_H1 ;  /* 0x3000000eff0f7230 */ /* 0x000fe20000004100 */
[----:B------:R-:W-:Y:S01]  /*8700*/  LOP3.LUT R12, R3, 0xff000000, R8, 0xf8, !PT ;  /* 0xff000000030c7812 */ /* 0x000fe200078ef808 */
[----:B------:R-:W-:Y:S02]  /*8710*/  HADD2.F32 R8, -RZ, R0.H0_H0 ;  /* 0x20000000ff087230 */ /* 0x000fe40000004100 */
[C---:B------:R-:W-:Y:S01]  /*8720*/  FMUL.FTZ R27, R9.reuse, R26 ;  /* 0x0000001a091b7220 */ /* 0x040fe20000410000 */
[----:B------:R-:W-:Y:S01]  /*8730*/  F2FP.F16.E4M3.UNPACK_B R3, R6 ;  /* 0x00000006ff03723e */ /* 0x000fe200020006ff */
[----:B------:R-:W-:Y:S01]  /*8740*/  FMUL.FTZ R9, R9, R15 ;  /* 0x0000000f09097220 */ /* 0x000fe20000410000 */
[----:B------:R-:W-:Y:S01]  /*8750*/  F2FP.F16.E4M3.UNPACK_B R10, R7 ;  /* 0x00000007ff0a723e */ /* 0x000fe200020006ff */
[C---:B------:R-:W-:Y:S01]  /*8760*/  FFMA.FTZ R27, R8.reuse, R15, -R27 ;  /* 0x0000000f081b7223 */ /* 0x040fe2000001081b */
[----:B------:R-:W-:Y:S01]  /*8770*/  F2FP.F16.E4M3.UNPACK_B R11, R7.H1 ;  /* 0x00000007ff0b723e */ /* 0x000fe200030006ff */
[----:B------:R-:W-:Y:S01]  /*8780*/  FFMA.FTZ R28, R8, R26, R9 ;  /* 0x0000001a081c7223 */ /* 0x000fe20000010009 */
[-C--:B------:R-:W-:Y:S01]  /*8790*/  F2FP.F16.E4M3.UNPACK_B R6, R5.reuse ;  /* 0x00000005ff06723e */ /* 0x080fe200020006ff */
[----:B------:R-:W-:Y:S01]  /*87a0*/  HADD2.F32 R8, -RZ, R25.H0_H0 ;  /* 0x20000019ff087230 */ /* 0x000fe20000004100 */
[----:B------:R-:W-:Y:S01]  /*87b0*/  F2FP.F16.E4M3.UNPACK_B R7, R5.H1 ;  /* 0x00000005ff07723e */ /* 0x000fe200030006ff */
[--C-:B------:R-:W-:Y:S01]  /*87c0*/  HADD2.F32 R5, -RZ, R3.reuse.H1_H1 ;  /* 0x30000003ff057230 */ /* 0x100fe20000004100 */
[----:B------:R-:W-:Y:S01]  /*87d0*/  F2FP.F16.E4M3.UNPACK_B R24, R24.H1 ;  /* 0x00000018ff18723e */ /* 0x000fe200030006ff */
[----:B------:R-:W-:Y:S01]  /*87e0*/  HADD2.F32 R14, -RZ, R14.H0_H0 ;  /* 0x2000000eff0e7230 */ /* 0x000fe20000004100 */
[----:B------:R-:W-:Y:S01]  /*87f0*/  F2FP.F16.E4M3.UNPACK_B R13, R13.H1 ;  /* 0x0000000dff0d723e */ /* 0x000fe200030006ff */
        /* <DEDUP_REMOVED lines=9> */
[CC--:B------:R-:W-:Y:S01]  /*8890*/  FMUL.FTZ R15, R5.reuse, R9.reuse ;  /* 0x00000009050f7220 */ /* 0x0c0fe20000410000 */
[----:B------:R-:W-:Y:S01]  /*88a0*/  HADD2.F32 R24, -RZ, R24.H1_H1 ;  /* 0x30000018ff187230 */ /* 0x000fe20000004100 */
[----:B------:R-:W-:Y:S01]  /*88b0*/  F2FP.F16.E4M3.UNPACK_B R0, R4 ;  /* 0x00000004ff00723e */ /* 0x000fe200020006ff */
[----:B------:R-:W-:Y:S02]  /*88c0*/  HADD2.F32 R3, -RZ, R11.H1_H1 ;  /* 0x3000000bff037230 */ /* 0x000fe40000004100 */
[-C--:B------:R-:W-:Y:S01]  /*88d0*/  FMUL.FTZ R5, R5, R8.reuse ;  /* 0x0000000805057220 */ /* 0x080fe20000410000 */
[C---:B------:R-:W-:Y:S01]  /*88e0*/  FFMA.FTZ R29, R10.reuse, R8, -R15 ;  /* 0x000000080a1d7223 */ /* 0x040fe2000001080f */
[----:B------:R-:W-:Y:S01]  /*88f0*/  HADD2.F32 R8, -RZ, R13.H1_H1 ;  /* 0x3000000dff087230 */ /* 0x000fe20000004100 */
[----:B------:R-:W-:Y:S01]  /*8900*/  F2FP.F16.E4M3.UNPACK_B R4, R4.H1 ;  /* 0x00000004ff04723e */ /* 0x000fe200030006ff */
[----:B------:R-:W-:Y:S02]  /*8910*/  HADD2.F32 R11, -RZ, R11.H0_H0 ;  /* 0x2000000bff0b7230 */ /* 0x000fe40000004100 */
[C---:B------:R-:W-:Y:S01]  /*8920*/  FMUL.FTZ R14, R3.reuse, R24 ;  /* 0x00000018030e7220 */ /* 0x040fe20000410000 */
[----:B------:R-:W-:Y:S01]  /*8930*/  FFMA.FTZ R30, R10, R9, R5 ;  /* 0x000000090a1e7223 */ /* 0x000fe20000010005 */
[----:B------:R-:W-:Y:S01]  /*8940*/  F2FP.F16.E4M3.UNPACK_B R9, R21 ;  /* 0x00000015ff09723e */ /* 0x000fe200020006ff */
[-C--:B------:R-:W-:Y:S01]  /*8950*/  FMUL.FTZ R10, R3, R8.reuse ;  /* 0x00000008030a7220 */ /* 0x080fe20000410000 */
[----:B------:R-:W-:Y:S01]  /*8960*/  FFMA.FTZ R31, R11, R8, -R14 ;  /* 0x000000080b1f7223 */ /* 0x000fe2000001080e */
[----:B------:R-:W-:Y:S01]  /*8970*/  F2FP.F16.E4M3.UNPACK_B R8, R12 ;  /* 0x0000000cff08723e */ /* 0x000fe200020006ff */
[----:B------:R-:W-:-:S02]  /*8980*/  HADD2.F32 R5, -RZ, R4.H1_H1 ;  /* 0x30000004ff057230 */ /* 0x000fc40000004100 */
[----:B------:R-:W-:Y:S01]  /*8990*/  FFMA.FTZ R24, R11, R24, R10 ;  /* 0x000000180b187223 */ /* 0x000fe2000001000a */
[--C-:B------:R-:W-:Y:S01]  /*89a0*/  HADD2.F32 R13, -RZ, R9.reuse.H1_H1 ;  /* 0x30000009ff0d7230 */ /* 0x100fe20000004100 */
[----:B------:R-:W-:Y:S01]  /*89b0*/  F2FP.F16.E4M3.UNPACK_B R12, R12.H1 ;  /* 0x0000000cff0c723e */ /* 0x000fe200030006ff */
[----:B------:R-:W-:Y:S01]  /*89c0*/  HADD2.F32 R10, -RZ, R9.H0_H0 ;  /* 0x20000009ff0a7230 */ /* 0x000fe20000004100 */
[----:B------:R-:W-:Y:S01]  /*89d0*/  F2FP.F16.E4M3.UNPACK_B R21, R21.H1 ;  /* 0x00000015ff15723e */ /* 0x000fe200030006ff */
[----:B------:R-:W-:Y:S02]  /*89e0*/  HADD2.F32 R9, -RZ, R8.H1_H1 ;  /* 0x30000008ff097230 */ /* 0x000fe40000004100 */
[----:B------:R-:W-:Y:S01]  /*89f0*/  FMUL.FTZ R11, R5, R13 ;  /* 0x0000000d050b7220 */ /* 0x000fe20000410000 */
[----:B------:R-:W-:Y:S02]  /*8a00*/  HADD2.F32 R3, -RZ, R0.H1_H1 ;  /* 0x30000000ff037230 */ /* 0x000fe40000004100 */
        /* <DEDUP_REMOVED lines=11> */
[----:B------:R-:W-:Y:S02]  /*8ac0*/  HADD2.F32 R3, -RZ, R7.H1_H1 ;  /* 0x30000007ff037230 */ /* 0x000fe40000004100 */
        /* <DEDUP_REMOVED lines=24> */
.L_x_8832:
[----:B------:R-:W-:-:S03]  /*8c50*/  UMOV UR4, 0xffffffff ;  /* 0xffffffff00047882 */ /* 0x000fc60000000000 */
[----:B------:R-:W-:Y:S05]  /*8c60*/  BRA.DIV UR4, `(.L_x_8843) ;  /* 0x000000fe04507947 */ /* 0x000fea000b800000 */
[----:B------:R0:W1:Y:S04]  /*8c70*/  SHFL.IDX PT, R29, R28, RZ, 0x1e1f ;  /* 0x001e1fff1c1d7589 */ /* 0x00006800000e0000 */
[----:B------:R0:W2:Y:S04]  /*8c80*/  SHFL.IDX PT, R21, R26, RZ, 0x1e1f ;  /* 0x001e1fff1a157589 */ /* 0x0000a800000e0000 */
[----:B------:R0:W3:Y:S04]  /*8c90*/  SHFL.IDX PT, R0, R24, RZ, 0x1e1f ;  /* 0x001e1fff18007589 */ /* 0x0000e800000e0000 */
[----:B------:R0:W4:Y:S02]  /*8ca0*/  SHFL.IDX PT, R3, R30, RZ, 0x1e1f ;  /* 0x001e1fff1e037589 */ /* 0x00012400000e0000 */
.L_x_9042:
[----:B------:R-:W5:Y:S01]  /*8cb0*/  LDL R13, [R1+0x3c] ;  /* 0x00003c00010d7983 */ /* 0x000f620000100800 */
[----:B------:R-:W-:Y:S01]  /*8cc0*/  ULDC UR4, c[0x0][0x448] ;  /* 0x0001120000047ab9 */ /* 0x000fe20000000800 */
[----:B------:R-:W-:Y:S01]  /*8cd0*/  BSSY B1, `(.L_x_8844) ;  /* 0x000002c000017945 */ /* 0x000fe20003800000 */
[----:B------:R-:W-:Y:S01]  /*8ce0*/  IMAD R39, R25, UR4, RZ ;  /* 0x0000000419277c24 */ /* 0x000fe2000f8e02ff */
[----:B------:R-:W-:Y:S02]  /*8cf0*/  CS2R R4, SRZ ;  /* 0x0000000000047805 */ /* 0x000fe4000001ff00 */
[----:B------:R-:W-:Y:S02]  /*8d00*/  CS2R R8, SRZ ;  /* 0x0000000000087805 */ /* 0x000fe4000001ff00 */
[----:B------:R-:W-:Y:S02]  /*8d10*/  CS2R R10, SRZ ;  /* 0x00000000000a7805 */ /* 0x000fe4000001ff00 */
[----:B------:R-:W-:-:S02]  /*8d20*/  CS2R R14, SRZ ;  /* 0x00000000000e7805 */ /* 0x000fc4000001ff00 */
[----:B------:R-:W-:Y:S02]  /*8d30*/  ISETP.GE.AND P0, PT, R6, R39, PT ;  /* 0x000000270600720c */ /* 0x000fe40003f06270 */
[----:B0-----:R-:W-:Y:S02]  /*8d40*/  CS2R R24, SRZ ;  /* 0x0000000000187805 */ /* 0x001fe4000001ff00 */
[----:B------:R-:W-:Y:S02]  /*8d50*/  CS2R R26, SRZ ;  /* 0x00000000001a7805 */ /* 0x000fe4000001ff00 */
[----:B-----5:R-:W-:-:S04]  /*8d60*/  LEA.HI R7, R13, R13, RZ, 0x1 ;  /* 0x0000000d0d077211 */ /* 0x020fc800078f08ff */
[----:B------:R-:W-:Y:S02]  /*8d70*/  LOP3.LUT R12, R7, 0xfffffffe, RZ, 0xc0, !PT ;  /* 0xfffffffe070c7812 */ /* 0x000fe400078ec0ff */
[----:B------:R-:W-:-:S03]  /*8d80*/  CS2R R6, SRZ ;  /* 0x0000000000067805 */ /* 0x000fc6000001ff00 */
[----:B------:R-:W-:Y:S01]  /*8d90*/  IMAD.IADD R37, R13, 0x1, -R12 ;  /* 0x000000010d257824 */ /* 0x000fe200078e0a0c */
[----:B------:R-:W-:-:S04]  /*8da0*/  CS2R R12, SRZ ;  /* 0x00000000000c7805 */ /* 0x000fc8000001ff00 */
[----:B------:R-:W-:Y:S01]  /*8db0*/  SHF.L.U32 R37, R37, 0x1f, RZ ;  /* 0x0000001f25257819 */ /* 0x000fe200000006ff */
[----:B------:R-:W-:Y:S06]  /*8dc0*/  @P0 BRA `(.L_x_8845) ;  /* 0x0000000000700947 */ /* 0x000fec0003800000 */
[----:B------:R-:W3:Y:S01]  /*8dd0*/  LDL R28, [R1+0x50] ;  /* 0x00005000011c7983 */ /* 0x000ee20000100800 */
[C---:B------:R-:W-:Y:S01]  /*8de0*/  VIADD R4, R18.reuse, 0x20 ;  /* 0x0000002012047836 */ /* 0x040fe20000000000 */
[----:B------:R-:W-:Y:S01]  /*8df0*/  ULDC UR4, c[0x0][0x3f4] ;  /* 0x0000fd0000047ab9 */ /* 0x000fe20000000800 */
[----:B------:R-:W-:Y:S02]  /*8e00*/  CS2R R12, SRZ ;  /* 0x00000000000c7805 */ /* 0x000fe4000001ff00 */
[----:B------:R-:W-:Y:S02]  /*8e10*/  ISETP.GE.AND P4, PT, R18, UR4, PT ;  /* 0x0000000412007c0c */ /* 0x000fe4000bf86270 */
[----:B------:R-:W-:Y:S02]  /*8e20*/  CS2R R14, SRZ ;  /* 0x00000000000e7805 */ /* 0x000fe4000001ff00 */
[----:B------:R-:W-:Y:S02]  /*8e30*/  ISETP.GE.AND P5, PT, R4, UR4, PT ;  /* 0x0000000404007c0c */ /* 0x000fe4000bfa6270 */
[----:B------:R-:W-:-:S02]  /*8e40*/  CS2R R6, SRZ ;  /* 0x0000000000067805 */ /* 0x000fc4000001ff00 */
[----:B------:R-:W-:Y:S02]  /*8e50*/  CS2R R24, SRZ ;  /* 0x0000000000187805 */ /* 0x000fe4000001ff00 */
[----:B------:R-:W-:Y:S02]  /*8e60*/  CS2R R26, SRZ ;  /* 0x00000000001a7805 */ /* 0x000fe4000001ff00 */
[----:B------:R-:W-:Y:S02]  /*8e70*/  CS2R R8, SRZ ;  /* 0x0000000000087805 */ /* 0x000fe4000001ff00 */
[----:B------:R-:W-:Y:S02]  /*8e80*/  CS2R R10, SRZ ;  /* 0x00000000000a7805 */ /* 0x000fe4000001ff00 */
[----:B------:R-:W-:Y:S02]  /*8e90*/  @!P4 SHF.R.S32.HI R5, RZ, 0x1f, R18 ;  /* 0x0000001fff05c819 */ /* 0x000fe40000011412 */
[----:B--2---:R-:W-:-:S05]  /*8ea0*/  @!P4 IADD3 R30, P1, R18, R21, RZ ;  /* 0x00000015121ec210 */ /* 0x004fca0007f3e0ff */
[----:B----4-:R-:W-:Y:S02]  /*8eb0*/  @!P4 IMAD.X R31, R3, 0x1, R5, P1 ;  /* 0x00000001031fc824 */ /* 0x010fe400008e0605 */
[----:B---3--:R-:W-:Y:S01]  /*8ec0*/  @!P5 IMAD.SHL.U32 R4, R28, 0x10, RZ ;  /* 0x000000101c04d824 */ /* 0x008fe200078e00ff */
[----:B-1----:R-:W-:-:S04]  /*8ed0*/  @!P4 IADD3 R28, P0, R18, R29, RZ ;  /* 0x0000001d121cc210 */ /* 0x002fc80007f1e0ff */
[-C--:B------:R-:W-:Y:S01]  /*8ee0*/  @!P5 IADD3 R32, P2, R29, R4.reuse, RZ ;  /* 0x000000041d20d210 */ /* 0x080fe20007f5e0ff */
[C---:B------:R-:W-:Y:S01]  /*8ef0*/  @!P4 IMAD.X R29, R0.reuse, 0x1, R5, P0 ;  /* 0x00000001001dc824 */ /* 0x040fe200000e0605 */
[----:B------:R-:W-:Y:S02]  /*8f00*/  @!P5 IADD3 R34, P3, R21, R4, RZ ;  /* 0x000000041522d210 */ /* 0x000fe40007f7e0ff */
[----:B------:R-:W-:Y:S02]  /*8f10*/  @!P5 SHF.R.S32.HI R4, RZ, 0x1f, R4 ;  /* 0x0000001fff04d819 */ /* 0x000fe40000011404 */
[----:B------:R0:W5:Y:S03]  /*8f20*/  @!P4 LD.E.128 R12, desc[UR42][R28.64] ;  /* 0x0000002a1c0cc980 */ /* 0x000166000c101d00 */
[--C-:B------:R-:W-:Y:S02]  /*8f30*/  @!P5 IMAD.X R33, R0, 0x1, R4.reuse, P2 ;  /* 0x000000010021d824 */ /* 0x100fe400010e0604 */
[----:B------:R-:W-:Y:S01]  /*8f40*/  @!P5 IMAD.X R35, R3, 0x1, R4, P3 ;  /* 0x000000010323d824 */ /* 0x000fe200018e0604 */
[----:B------:R-:W-:-:S02]  /*8f50*/  CS2R R4, SRZ ;  /* 0x0000000000047805 */ /* 0x000fc4000001ff00 */
[----:B------:R0:W5:Y:S04]  /*8f60*/  @!P5 LD.E.128 R24, desc[UR42][R32.64] ;  /* 0x0000002a2018d980 */ /* 0x000168000c101d00 */
[----:B------:R0:W5:Y:S04]  /*8f70*/  @!P4 LD.E.128 R4, desc[UR42][R30.64] ;  /* 0x0000002a1e04c980 */ /* 0x000168000c101d00 */
[----:B------:R0:W5:Y:S02]  /*8f80*/  @!P5 LD.E.128 R8, desc[UR42][R34.64] ;  /* 0x0000002a2208d980 */ /* 0x000164000c101d00 */
.L_x_8845:
[----:B------:R-:W-:Y:S05]  /*8f90*/  BSYNC B1 ;  /* 0x0000000000017941 */ /* 0x000fea0003800000 */
.L_x_8844:
[----:B---3--:R-:W3:Y:S01]  /*8fa0*/  LDL.LU R0, [R1+0x14] ;  /* 0x0000140001007983 */ /* 0x008ee20000300800 */
[----:B------:R-:W1:Y:S01]  /*8fb0*/  SYNCS.PHASECHK.TRANS64.TRYWAIT P0, [R16+URZ+0x19c00], R37 ;  /* 0x019c0025100075a7 */ /* 0x000e62000800017f */
[----:B------:R-:W-:Y:S01]  /*8fc0*/  BSSY B1, `(.L_x_8846) ;  /* 0x0000005000017945 */ /* 0x000fe20003800000 */
[----:B---3--:R-:W-:-:S05]  /*8fd0*/  IMAD R0, R0, -0xc0, R39 ;  /* 0xffffff4000007824 */ /* 0x008fca00078e0227 */
[----:B----4-:R-:W-:-:S04]  /*8fe0*/  VIMNMX R3, R0, 0xc0, PT ;  /* 0x000000c000037848 */ /* 0x010fc80003fe0100 */
[----:B------:R-:W-:Y:S01]  /*8ff0*/  ISETP.GE.AND P1, PT, R22, R3, PT ;  /* 0x000000031600720c */ /* 0x000fe20003f26270 */
[----:B-1----:R-:W-:-:S12]  /*9000*/  @!P0 BRA `(.L_x_8847) ;  /* 0x000000f800dc8947 */ /* 0x002fd80003800000 */
.L_x_9043:
[----:B------:R-:W-:Y:S05]  /*9010*/  BSYNC B1 ;  /* 0x0000000000017941 */ /* 0x000fea0003800000 */
.L_x_8846:
[----:B------:R-:W-:Y:S05]  /*9020*/  @P1 BRA `(.L_x_8838) ;  /* 0x0000002000041947 */ /* 0x000fea0003800000 */
[----:B------:R3:W5:Y:S01]  /*9030*/  LDL R62, [R1+0xc] ;  /* 0x00000c00013e7983 */ /* 0x0007620000100800 */
[----:B------:R-:W4:Y:S01]  /*9040*/  LDC R3, c[0x0][0x3f4] ;  /* 0x0000fd00ff037b82 */ /* 0x000f220000000800 */
[C---:B------:R-:W-:Y:S01]  /*9050*/  VIADD R0, R18.reuse, 0x20 ;  /* 0x0000002012007836 */ /* 0x040fe20000000000 */
[----:B------:R-:W-:Y:S01]  /*9060*/  BSSY B1, `(.L_x_8848) ;  /* 0x00000fe000017945 */ /* 0x000fe20003800000 */
[----:B------:R-:W-:Y:S02]  /*9070*/  SHF.R.U32.HI R61, RZ, 0x3, R156 ;  /* 0x00000003ff3d7819 */ /* 0x000fe4000001169c */
[-C--:B----4-:R-:W-:Y:S02]  /*9080*/  ISETP.GE.AND P0, PT, R18, R3.reuse, PT ;  /* 0x000000031200720c */ /* 0x090fe40003f06270 */
[----:B------:R-:W-:-:S11]  /*9090*/  ISETP.GE.AND P1, PT, R0, R3, PT ;  /* 0x000000030000720c */ /* 0x000fd60003f26270 */
[----:B---3--:R-:W-:Y:S05]  /*90a0*/  @P0 BRA `(.L_x_8849) ;  /* 0x0000000c00e40947 */ /* 0x008fea0003800000 */
[----:B0-----:R-:W0:Y:S01]  /*90b0*/  S2R R30, SR_TID.X ;  /* 0x00000000001e7919 */ /* 0x001e220000002100 */
[----:B--2--5:R-:W-:Y:S02]  /*90c0*/  SHF.R.U32.HI R21, RZ, 0x8, R12 ;  /* 0x00000008ff157819 */ /* 0x024fe4000001160c */
[----:B------:R-:W-:Y:S02]  /*90d0*/  LOP3.LUT R0, R12, 0xff, RZ, 0xc0, !PT ;  /* 0x000000ff0c007812 */ /* 0x000fe400078ec0ff */
[----:B------:R-:W-:Y:S02]  /*90e0*/  LOP3.LUT R21, R21, 0xff, RZ, 0xc0, !PT ;  /* 0x000000ff15157812 */ /* 0x000fe400078ec0ff */
[----:B------:R-:W-:Y:S02]  /*90f0*/  SHF.R.U32.HI R29, RZ, 0x8, R13 ;  /* 0x00000008ff1d7819 */ /* 0x000fe4000001160d */
[----:B-1----:R-:W-:Y:S02]  /*9100*/  PRMT R37, R21, 0x7604, R0 ;  /* 0x0000760415257816 */ /* 0x002fe40000000000 */
[----:B------:R-:W-:-:S02]  /*9110*/  LOP3.LUT R28, R13, 0xff, RZ, 0xc0, !PT ;  /* 0x000000ff0d1c7812 */ /* 0x000fc400078ec0ff */
[----:B------:R-:W-:Y:S02]  /*9120*/  LOP3.LUT R29, R29, 0xff, RZ, 0xc0, !PT ;  /* 0x000000ff1d1d7812 */ /* 0x000fe400078ec0ff */
[----:B------:R-:W-:Y:S02]  /*9130*/  SHF.R.U32.HI R31, RZ, 0x8, R14 ;  /* 0x00000008ff1f7819 */ /* 0x000fe4000001160e */
[----:B------:R-:W-:Y:S02]  /*9140*/  PRMT R38, R29, 0x7604, R28 ;  /* 0x000076041d267816 */ /* 0x000fe4000000001c */
[----:B------:R-:W-:Y:S02]  /*9150*/  LOP3.LUT R31, R31, 0xff, RZ, 0xc0, !PT ;  /* 0x000000ff1f1f7812 */ /* 0x000fe400078ec0ff */
[----:B------:R-:W-:Y:S02]  /*9160*/  LOP3.LUT R28, R15, 0xff, RZ, 0xc0, !PT ;  /* 0x000000ff0f1c7812 */ /* 0x000fe400078ec0ff */
[----:B------:R-:W-:-:S02]  /*9170*/  SHF.R.U32.HI R42, RZ, 0x8, R5 ;  /* 0x00000008ff2a7819 */ /* 0x000fc40000011605 */
[----:B------:R-:W-:Y:S02]  /*9180*/  SHF.R.U32.HI R43, RZ, 0x8, R6 ;  /* 0x00000008ff2b7819 */ /* 0x000fe40000011606 */
[----:B------:R-:W-:Y:S02]  /*9190*/  SHF.R.U32.HI R47, RZ, 0x8, R7 ;  /* 0x00000008ff2f7819 */ /* 0x000fe40000011607 */
[----:B------:R-:W-:Y:S02]  /*91a0*/  LOP3.LUT R42, R42, 0xff, RZ, 0xc0, !PT ;  /* 0x000000ff2a2a7812 */ /* 0x000fe400078ec0ff */
[----:B------:R-:W-:Y:S01]  /*91b0*/  LOP3.LUT R44, R43, 0xff, RZ, 0xc0, !PT ;  /* 0x000000ff2b2c7812 */ /* 0x000fe200078ec0ff */
[----:B0-----:R-:W-:Y:S01]  /*91c0*/  VIADD R33, R30, 0xffffff80 ;  /* 0xffffff801e217836 */ /* 0x001fe20000000000 */
[----:B------:R-:W-:Y:S02]  /*91d0*/  LOP3.LUT R30, R14, 0xff, RZ, 0xc0, !PT ;  /* 0x000000ff0e1e7812 */ /* 0x000fe400078ec0ff */
[----:B------:R-:W-:-:S02]  /*91e0*/  LOP3.LUT R46, R7, 0xff, RZ, 0xc0, !PT ;  /* 0x000000ff072e7812 */ /* 0x000fc400078ec0ff */
[----:B------:R-:W-:Y:S02]  /*91f0*/  LEA.HI R32, R33, R33, RZ, 0x1 ;  /* 0x0000002121207211 */ /* 0x000fe400078f08ff */
[----:B------:R-:W-:Y:S02]  /*9200*/  PRMT R41, R31, 0x7604, R30 ;  /* 0x000076041f297816 */ /* 0x000fe4000000001e */
[----:B------:R-:W-:Y:S02]  /*9210*/  LOP3.LUT R32, R32, 0xfffffffe, RZ, 0xc0, !PT ;  /* 0xfffffffe20207812 */ /* 0x000fe400078ec0ff */
[----:B------:R-:W-:Y:S02]  /*9220*/  SHF.R.U32.HI R31, RZ, 0x8, R15 ;  /* 0x00000008ff1f7819 */ /* 0x000fe4000001160f */
[----:B------:R-:W-:Y:S01]  /*9230*/  LOP3.LUT R43, R47, 0xff, RZ, 0xc0, !PT ;  /* 0x000000ff2f2b7812 */ /* 0x000fe200078ec0ff */
[----:B------:R-:W-:Y:S01]  /*9240*/  IMAD.IADD R32, R33, 0x1, -R32 ;  /* 0x0000000121207824 */ /* 0x000fe200078e0a20 */
[----:B------:R-:W-:-:S02]  /*9250*/  LOP3.LUT R31, R31, 0xff, RZ, 0xc0, !PT ;  /* 0x000000ff1f1f7812 */ /* 0x000fc400078ec0ff */
[----:B------:R-:W-:Y:S02]  /*9260*/  PRMT R46, R43, 0x7604, R46 ;  /* 0x000076042b2e7816 */ /* 0x000fe4000000002e */
[----:B------:R-:W-:Y:S02]  /*9270*/  LEA.HI R0, R3, R32, RZ, 0x1c ;  /* 0x0000002003007211 */ /* 0x000fe400078fe0ff */
[----:B------:R-:W-:Y:S02]  /*9280*/  LOP3.LUT R32, R4, 0xff, RZ, 0xc0, !PT ;  /* 0x000000ff04207812 */ /* 0x000fe400078ec0ff */
[C---:B------:R-:W-:Y:S01]  /*9290*/  LEA.HI R21, R0.reuse, R0, RZ, 0x1 ;  /* 0x0000000000157211 */ /* 0x040fe200078f08ff */
[----:B------:R-:W-:Y:S01]  /*92a0*/  IMAD.SHL.U32 R29, R0, 0x10, RZ ;  /* 0x00000010001d7824 */ /* 0x000fe200078e00ff */
[----:B------:R-:W-:Y:S02]  /*92b0*/  SHF.R.U32.HI R0, RZ, 0x8, R4 ;  /* 0x00000008ff007819 */ /* 0x000fe40000011604 */
[----:B------:R-:W-:-:S02]  /*92c0*/  SHF.R.S32.HI R21, RZ, 0x1, R21 ;  /* 0x00000001ff157819 */ /* 0x000fc40000011415 */
[----:B------:R-:W-:Y:S02]  /*92d0*/  LOP3.LUT R29, R156, 0x10, R29, 0xf8, !PT ;  /* 0x000000109c1d7812 */ /* 0x000fe400078ef81d */
[----:B------:R-:W-:Y:S01]  /*92e0*/  LOP3.LUT R33, R0, 0xff, RZ, 0xc0, !PT ;  /* 0x000000ff00217812 */ /* 0x000fe200078ec0ff */
[----:B------:R-:W-:Y:S01]  /*92f0*/  IMAD R21, R21, 0x1800, R62 ;  /* 0x0000180015157824 */ /* 0x000fe200078e023e */
[----:B------:R-:W-:Y:S02]  /*9300*/  LOP3.LUT R0, R29, R61, RZ, 0x3c, !PT ;  /* 0x0000003d1d007212 */ /* 0x000fe400078e3cff */
[----:B------:R-:W-:Y:S02]  /*9310*/  PRMT R40, R31, 0x7604, R28 ;  /* 0x000076041f287816 */ /* 0x000fe4000000001c */
[----:B------:R-:W-:Y:S01]  /*9320*/  IADD3 R0, R16, R21, R0 ;  /* 0x0000001510007210 */ /* 0x000fe20007ffe000 */
[----:B------:R-:W0:Y:S01]  /*9330*/  LDS.128 R28, [R20+0xf000] ;  /* 0x00f00000141c7984 */ /* 0x000e220000000c00 */
[----:B------:R-:W-:-:S02]  /*9340*/  PRMT R45, R33, 0x7604, R32 ;  /* 0x00007604212d7816 */ /* 0x000fc40000000020 */
[----:B------:R-:W-:Y:S01]  /*9350*/  LOP3.LUT R21, R5, 0xff, RZ, 0xc0, !PT ;  /* 0x000000ff05157812 */ /* 0x000fe200078ec0ff */
[----:B------:R-:W1:Y:S01]  /*9360*/  LDS.128 R32, [R0+0xf000] ;  /* 0x00f0000000207984 */ /* 0x000e620000000c00 */
[----:B------:R-:W-:Y:S02]  /*9370*/  SHF.R.U32.HI R47, RZ, 0x10, R5 ;  /* 0x00000010ff2f7819 */ /* 0x000fe40000011605 */
[----:B------:R-:W-:Y:S02]  /*9380*/  PRMT R42, R42, 0x7604, R21 ;  /* 0x000076042a2a7816 */ /* 0x000fe40000000015 */
[----:B------:R-:W-:Y:S01]  /*9390*/  SHF.R.U32.HI R21, RZ, 0x10, R13 ;  /* 0x00000010ff157819 */ /* 0x000fe2000001160d */
[----:B------:R-:W-:Y:S01]  /*93a0*/  IMAD.U32 R47, R47, 0x10000, RZ ;  /* 0x000100002f2f7824 */ /* 0x000fe200078e00ff */
[----:B------:R-:W-:Y:S02]  /*93b0*/  SHF.R.U32.HI R43, RZ, 0x10, R15 ;  /* 0x00000010ff2b7819 */ /* 0x000fe4000001160f */
[----:B------:R-:W-:Y:S01]  /*93c0*/  LOP3.LUT R39, R6, 0xff, RZ, 0xc0, !PT ;  /* 0x000000ff06277812 */ /* 0x000fe200078ec0ff */
[----:B------:R-:W-:Y:S01]  /*93d0*/  IMAD.U32 R21, R21, 0x10000, RZ ;  /* 0x0001000015157824 */ /* 0x000fe200078e00ff */
[----:B------:R-:W-:Y:S01]  /*93e0*/  LOP3.LUT R47, R42, 0xff0000, R47, 0xf8, !PT ;  /* 0x00ff00002a2f7812 */ /* 0x000fe200078ef82f */
[----:B------:R-:W-:Y:S01]  /*93f0*/  IMAD.U32 R43, R43, 0x10000, RZ ;  /* 0x000100002b2b7824 */ /* 0x000fe200078e00ff */
[----:B------:R-:W-:-:S02]  /*9400*/  PRMT R49, R44, 0x7604, R39 ;  /* 0x000076042c317816 */ /* 0x000fc40000000027 */
[----:B------:R-:W-:Y:S02]  /*9410*/  LOP3.LUT R39, R38, 0xff0000, R21, 0xf8, !PT ;  /* 0x00ff000026277812 */ /* 0x000fe400078ef815 */
[----:B------:R-:W-:Y:S02]  /*9420*/  LOP3.LUT R43, R40, 0xff0000, R43, 0xf8, !PT ;  /* 0x00ff0000282b7812 */ /* 0x000fe400078ef82b */
[----:B------:R-:W-:Y:S02]  /*9430*/  LOP3.LUT R21, R37, 0xff0000, R12, 0xf8, !PT ;  /* 0x00ff000025157812 */ /* 0x000fe400078ef80c */
[----:B------:R-:W-:Y:S02]  /*9440*/  LOP3.LUT R44, R39, 0xff000000, R13, 0xf8, !PT ;  /* 0xff000000272c7812 */ /* 0x000fe400078ef80d */
[----:B------:R-:W-:Y:S02]  /*9450*/  SHF.R.U32.HI R51, RZ, 0x10, R7 ;  /* 0x00000010ff337819 */ /* 0x000fe40000011607 */
[----:B------:R-:W-:-:S02]  /*9460*/  LOP3.LUT R41, R41, 0xff0000, R14, 0xf8, !PT ;  /* 0x00ff000029297812 */ /* 0x000fc400078ef80e */
        /* <DEDUP_REMOVED lines=9> */
[-C--:B0-----:R-:W-:Y:S02]  /*9500*/  F2FP.F16.E4M3.UNPACK_B R14, R28.reuse ;  /* 0x0000001cff0e723e */ /* 0x081fe400020006ff */
[----:B------:R-:W-:Y:S02]  /*9510*/  F2FP.F16.E4M3.UNPACK_B R37, R28.H1 ;  /* 0x0000001cff25723e */ /* 0x000fe400030006ff */
[-C--:B------:R-:W-:Y:S02]  /*9520*/  F2FP.F16.E4M3.UNPACK_B R38, R29.reuse ;  /* 0x0000001dff26723e */ /* 0x080fe400020006ff */
[----:B------:R-:W-:-:S02]  /*9530*/  F2FP.F16.E4M3.UNPACK_B R39, R29.H1 ;  /* 0x0000001dff27723e */ /* 0x000fc400030006ff */
[----:B------:R-:W-:Y:S01]  /*9540*/  F2FP.F16.E4M3.UNPACK_B R49, R48 ;  /* 0x00000030ff31723e */ /* 0x000fe200020006ff */
[--C-:B------:R-:W-:Y:S01]  /*9550*/  HADD2.F32 R13, -RZ, R38.reuse.H0_H0 ;  /* 0x20000026ff0d7230 */ /* 0x100fe20000004100 */
[----:B-1----:R-:W-:Y:S01]  /*9560*/  F2FP.F16.E4M3.UNPACK_B R28, R33 ;  /* 0x00000021ff1c723e */ /* 0x002fe200020006ff */
[----:B------:R-:W-:Y:S01]  /*9570*/  HADD2.F32 R38, -RZ, R38.H1_H1 ;  /* 0x30000026ff267230 */ /* 0x000fe20000004100 */
[----:B------:R-:W-:Y:S01]  /*9580*/  F2FP.F16.E4M3.UNPACK_B R29, R44 ;  /* 0x0000002cff1d723e */ /* 0x000fe200020006ff */
[--C-:B------:R-:W-:Y:S01]  /*9590*/  HADD2.F32 R50, -RZ, R49.reuse.H0_H0 ;  /* 0x20000031ff327230 */ /* 0x100fe20000004100 */
[----:B------:R-:W-:Y:S01]  /*95a0*/  LOP3.LUT R51, R46, 0xff0000, R51, 0xf8, !PT ;  /* 0x00ff00002e337812 */ /* 0x000fe200078ef833 */
[--C-:B------:R-:W-:Y:S01]  /*95b0*/  HADD2.F32 R6, -RZ, R28.reuse.H0_H0 ;  /* 0x2000001cff067230 */ /* 0x100fe20000004100 */
[-C--:B------:R-:W-:Y:S01]  /*95c0*/  F2FP.F16.E4M3.UNPACK_B R40, R31.reuse ;  /* 0x0000001fff28723e */ /* 0x080fe200020006ff */
[----:B------:R-:W-:Y:S01]  /*95d0*/  HADD2.F32 R49, -RZ, R49.H1_H1 ;  /* 0x30000031ff317230 */ /* 0x000fe20000004100 */
[----:B------:R-:W-:Y:S01]  /*95e0*/  F2FP.F16.E4M3.UNPACK_B R46, R31.H1 ;  /* 0x0000001fff2e723e */ /* 0x000fe200030006ff */
[----:B------:R-:W-:Y:S01]  /*95f0*/  HADD2.F32 R31, -RZ, R29.H0_H0 ;  /* 0x2000001dff1f7230 */ /* 0x000fe20000004100 */
[----:B------:R-:W-:Y:S01]  /*9600*/  F2FP.F16.E4M3.UNPACK_B R41, R33.H1 ;  /* 0x00000021ff29723e */ /* 0x000fe200030006ff */
[----:B------:R-:W-:Y:S01]  /*9610*/  HADD2.F32 R28, -RZ, R28.H1_H1 ;  /* 0x3000001cff1c7230 */ /* 0x000fe20000004100 */
[----:B------:R-:W-:-:S02]  /*9620*/  F2FP.F16.E4M3.UNPACK_B R33, R32 ;  /* 0x00000020ff21723e */ /* 0x000fc400020006ff */
[----:B------:R-:W-:Y:S01]  /*9630*/  F2FP.F16.E4M3.UNPACK_B R43, R32.H1 ;  /* 0x00000020ff2b723e */ /* 0x000fe200030006ff */
[----:B------:R-:W-:Y:S01]  /*9640*/  FMUL.FTZ R32, R6, R50 ;  /* 0x0000003206207220 */ /* 0x000fe20000410000 */
[----:B------:R-:W-:Y:S01]  /*9650*/  F2FP.F16.E4M3.UNPACK_B R42, R35 ;  /* 0x00000023ff2a723e */ /* 0x000fe200020006ff */
[----:B------:R-:W-:Y:S01]  /*9660*/  FMUL.FTZ R53, R28, R49 ;  /* 0x000000311c357220 */ /* 0x000fe20000410000 */
[----:B------:R-:W-:Y:S01]  /*9670*/  F2FP.F16.E4M3.UNPACK_B R47, R35.H1 ;  /* 0x00000023ff2f723e */ /* 0x000fe200030006ff */
[-C--:B------:R-:W-:Y:S01]  /*9680*/  FMUL.FTZ R35, R6, R31.reuse ;  /* 0x0000001f06237220 */ /* 0x080fe20000410000 */
[----:B------:R-:W-:Y:S01]  /*9690*/  F2FP.F16.E4M3.UNPACK_B R48, R48.H1 ;  /* 0x00000030ff30723e */ /* 0x000fe200030006ff */
[C---:B------:R-:W-:Y:S01]  /*96a0*/  FFMA.FTZ R6, R13.reuse, R31, -R32 ;  /* 0x0000001f0d067223 */ /* 0x040fe20000010820 */
[----:B------:R-:W-:Y:S01]  /*96b0*/  F2FP.F16.E4M3.UNPACK_B R44, R44.H1 ;  /* 0x0000002cff2c723e */ /* 0x000fe200030006ff */
[----:B------:R-:W-:Y:S01]  /*96c0*/  FFMA.FTZ R13, R13, R50, R35 ;  /* 0x000000320d0d7223 */ /* 0x000fe20000010023 */
[----:B------:R-:W-:Y:S01]  /*96d0*/  HADD2.F32 R31, -RZ, R29.H1_H1 ;  /* 0x3000001dff1f7230 */ /* 0x000fe20000004100 */
[----:B------:R-:W-:Y:S01]  /*96e0*/  LOP3.LUT R51, R51, 0xff000000, R7, 0xf8, !PT ;  /* 0xff00000033337812 */ /* 0x000fe200078ef807 */
[----:B------:R-:W-:Y:S01]  /*96f0*/  HADD2.F32 R50, -RZ, R48.H0_H0 ;  /* 0x20000030ff327230 */ /* 0x000fe20000004100 */
[----:B------:R-:W-:Y:S01]  /*9700*/  F2FP.F16.E4M3.UNPACK_B R7, R34 ;  /* 0x00000022ff07723e */ /* 0x000fe200020006ff */
[----:B------:R-:W-:-:S02]  /*9710*/  HADD2.F32 R29, -RZ, R41.H0_H0 ;  /* 0x20000029ff1d7230 */ /* 0x000fc40000004100 */
[----:B------:R-:W-:Y:S01]  /*9720*/  FMUL.FTZ R28, R28, R31 ;  /* 0x0000001f1c1c7220 */ /* 0x000fe20000410000 */
[----:B------:R-:W-:Y:S01]  /*9730*/  HADD2.F32 R35, -RZ, R44.H0_H0 ;  /* 0x2000002cff237230 */ /* 0x000fe20000004100 */
[----:B------:R-:W-:Y:S01]  /*9740*/  F2FP.F16.E4M3.UNPACK_B R52, R51 ;  /* 0x00000033ff34723e */ /* 0x000fe200020006ff */
[----:B------:R-:W-:Y:S02]  /*9750*/  HADD2.F32 R32, -RZ, R39.H0_H0 ;  /* 0x20000027ff207230 */ /* 0x000fe40000004100 */
[CC--:B------:R-:W-:Y:S01]  /*9760*/  FMUL.FTZ R55, R29.reuse, R50.reuse ;  /* 0x000000321d377220 */ /* 0x0c0fe20000410000 */
[----:B------:R-:W-:Y:S02]  /*9770*/  HADD2.F32 R41, -RZ, R41.H1_H1 ;  /* 0x30000029ff297230 */ /* 0x000fe40000004100 */
[----:B------:R-:W-:Y:S01]  /*9780*/  FMUL.FTZ R57, R29, R35 ;  /* 0x000000231d397220 */ /* 0x000fe20000410000 */
[----:B------:R-:W-:Y:S01]  /*9790*/  FFMA.FTZ R29, R38, R31, -R53 ;  /* 0x0000001f261d7223 */ /* 0x000fe20000010835 */
[----:B------:R-:W-:Y:S01]  /*97a0*/  FFMA.FTZ R31, R32, R35, -R55 ;  /* 0x00000023201f7223 */ /* 0x000fe20000010837 */
[----:B------:R-:W-:Y:S01]  /*97b0*/  FFMA.FTZ R28, R38, R49, R28 ;  /* 0x00000031261c7223 */ /* 0x000fe2000001001c */
[----:B------:R-:W-:Y:S01]  /*97c0*/  FFMA.FTZ R32, R32, R50, R57 ;  /* 0x0000003220207223 */ /* 0x000fe20000010039 */
        /* <DEDUP_REMOVED lines=18> */
[----:B------:R-:W-:Y:S01]  /*98f0*/  F2FP.F16.E4M3.UNPACK_B R54, R51.H1 ;  /* 0x00000033ff36723e */ /* 0x000fe200030006ff */
[----:B------:R-:W-:Y:S01]  /*9900*/  HADD2.F32 R49, -RZ, R48.H1_H1 ;  /* 0x30000030ff317230 */ /* 0x000fe20000004100 */
[----:B------:R-:W-:Y:S01]  /*9910*/  F2FP.F16.E4M3.UNPACK_B R48, R45.H1 ;  /* 0x0000002dff30723e */ /* 0x000fe200030006ff */
[----:B------:R-:W-:Y:S02]  /*9920*/  HADD2.F32 R51, -RZ, R52.H1_H1 ;  /* 0x30000034ff337230 */ /* 0x000fe40000004100 */
[----:B------:R-:W-:Y:S01]  /*9930*/  FFMA.FTZ R35, R35, R53, R58 ;  /* 0x0000003523237223 */ /* 0x000fe2000001003a */
[----:B------:R-:W-:Y:S02]  /*9940*/  HADD2.F32 R52, -RZ, R54.H0_H0 ;  /* 0x20000036ff347230 */ /* 0x000fe40000004100 */
[----:B------:R-:W-:Y:S01]  /*9950*/  FMUL.FTZ R56, R42, R49 ;  /* 0x000000312a387220 */ /* 0x000fe20000410000 */
[----:B------:R-:W-:-:S02]  /*9960*/  HADD2.F32 R44, -RZ, R47.H0_H0 ;  /* 0x2000002fff2c7230 */ /* 0x000fc40000004100 */
[----:B------:R-:W-:Y:S01]  /*9970*/  FMUL.FTZ R53, R42, R51 ;  /* 0x000000332a357220 */ /* 0x000fe20000410000 */
[----:B------:R-:W-:Y:S01]  /*9980*/  HADD2.F32 R50, -RZ, R48.H0_H0 ;  /* 0x20000030ff327230 */ /* 0x000fe20000004100 */
[----:B------:R-:W-:Y:S01]  /*9990*/  F2FP.F16.E4M3.UNPACK_B R30, R30.H1 ;  /* 0x0000001eff1e723e */ /* 0x000fe200030006ff */
[----:B------:R-:W-:Y:S02]  /*99a0*/  HADD2.F32 R40, -RZ, R40.H1_H1 ;  /* 0x30000028ff287230 */ /* 0x000fe40000004100 */
[C---:B------:R-:W-:Y:S01]  /*99b0*/  FMUL.FTZ R58, R44.reuse, R52 ;  /* 0x000000342c3a7220 */ /* 0x040fe20000410000 */
[--C-:B------:R-:W-:Y:S02]  /*99c0*/  HADD2.F32 R45, -RZ, R46.reuse.H0_H0 ;  /* 0x2000002eff2d7230 */ /* 0x100fe40000004100 */
[-C--:B------:R-:W-:Y:S01]  /*99d0*/  FMUL.FTZ R55, R44, R50.reuse ;  /* 0x000000322c377220 */ /* 0x080fe20000410000 */
[----:B------:R-:W-:Y:S02]  /*99e0*/  HADD2.F32 R46, -RZ, R46.H1_H1 ;  /* 0x3000002eff2e7230 */ /* 0x000fe40000004100 */
[C---:B------:R-:W-:Y:S01]  /*99f0*/  FFMA.FTZ R42, R40.reuse, R49, -R53 ;  /* 0x00000031282a7223 */ /* 0x040fe20000010835 */
[----:B------:R-:W-:Y:S01]  /*9a00*/  FFMA.FTZ R40, R40, R51, R56 ;  /* 0x0000003328287223 */ /* 0x000fe20000010038 */
[C---:B------:R-:W-:Y:S01]  /*9a10*/  FFMA.FTZ R44, R45.reuse, R50, -R58 ;  /* 0x000000322d2c7223 */ /* 0x040fe2000001083a */
[----:B------:R-:W-:Y:S01]  /*9a20*/  F2FP.F16.E4M3.UNPACK_B R53, R15.H1 ;  /* 0x0000000fff35723e */ /* 0x000fe200030006ff */
[----:B------:R-:W-:Y:S01]  /*9a30*/  FFMA.FTZ R45, R45, R52, R55 ;  /* 0x000000342d2d7223 */ /* 0x000fe20000010037 */
[----:B------:R-:W-:Y:S01]  /*9a40*/  F2FP.F16.E4M3.UNPACK_B R50, R21.H1 ;  /* 0x00000015ff32723e */ /* 0x000fe200030006ff */
[----:B------:R-:W-:Y:S01]  /*9a50*/  HADD2.F32 R51, -RZ, R48.H1_H1 ;  /* 0x30000030ff337230 */ /* 0x000fe20000004100 */
[----:B------:R-:W-:Y:S01]  /*9a60*/  F2FP.SATFINITE.E4M3.F32.PACK_AB_MERGE_C R32, R41, R32, RZ ;  /* 0x000000202920723e */ /* 0x000fe200048070ff */
[----:B------:R-:W-:-:S02]  /*9a70*/  HADD2.F32 R55, -RZ, R54.H1_H1 ;  /* 0x30000036ff377230 */ /* 0x000fc40000004100 */
[----:B------:R-:W-:Y:S01]  /*9a80*/  HADD2.F32 R48, -RZ, R47.H1_H1 ;  /* 0x3000002fff307230 */ /* 0x000fe20000004100 */
[----:B------:R-:W-:Y:S01]  /*9a90*/  F2FP.SATFINITE.E4M3.F32.PACK_AB_MERGE_C R13, R28, R13, R32 ;  /* 0x0000000d1c0d723e */ /* 0x000fe20004807020 */
[----:B------:R-:W-:Y:S02]  /*9aa0*/  HADD2.F32 R54, -RZ, R53.H0_H0 ;  /* 0x20000035ff367230 */ /* 0x000fe40000004100 */
        /* <DEDUP_REMOVED lines=8> */
[C---:B------:R-:W-:Y:S01]  /*9b30*/  FFMA.FTZ R47, R46.reuse, R51, -R59 ;  /* 0x000000332e2f7223 */ /* 0x040fe2000001083b */
[----:B------:R-:W-:Y:S01]  /*9b40*/  FFMA.FTZ R46, R46, R55, R56 ;  /* 0x000000372e2e7223 */ /* 0x000fe20000010038 */
[----:B------:R-:W-:Y:S02]  /*9b50*/  HADD2.F32 R56, -RZ, R53.H1_H1 ;  /* 0x30000035ff387230 */ /* 0x000fe40000004100 */
[----:B------:R-:W-:Y:S01]  /*9b60*/  FFMA.FTZ R48, R49, R52, -R48 ;  /* 0x0000003431307223 */ /* 0x000fe20000010830 */
[----:B------:R-:W-:Y:S01]  /*9b70*/  HADD2.F32 R52, -RZ, R50.H1_H1 ;  /* 0x30000032ff347230 */ /* 0x000fe20000004100 */
[----:B------:R-:W-:Y:S01]  /*9b80*/  F2FP.F16.E4M3.UNPACK_B R51, R15 ;  /* 0x0000000fff33723e */ /* 0x000fe200020006ff */
[----:B------:R-:W-:Y:S01]  /*9b90*/  HADD2.F32 R37, -RZ, R37.H1_H1 ;  /* 0x30000025ff257230 */ /* 0x000fe20000004100 */
[----:B------:R-:W-:Y:S01]  /*9ba0*/  F2FP.F16.E4M3.UNPACK_B R50, R21 ;  /* 0x00000015ff32723e */ /* 0x000fe200020006ff */
        /* <DEDUP_REMOVED lines=14> */
[----:B------:R-:W-:Y:S01]  /*9c90*/  F2FP.F16.E4M3.UNPACK_B R21, R12.H1 ;  /* 0x0000000cff15723e */ /* 0x000fe200030006ff */
[----:B------:R-:W-:-:S02]  /*9ca0*/  HADD2.F32 R50, -RZ, R50.H1_H1 ;  /* 0x30000032ff327230 */ /* 0x000fc40000004100 */
[-C--:B------:R-:W-:Y:S01]  /*9cb0*/  FMUL.FTZ R43, R33, R51.reuse ;  /* 0x00000033212b7220 */ /* 0x080fe20000410000 */
        /* <DEDUP_REMOVED lines=24> */
[----:B------:R-:W-:Y:S02]  /*9e40*/  HADD2.F32 R14, -RZ, R12.H1_H1 ;  /* 0x3000000cff0e7230 */ /* 0x000fe40000004100 */
[----:B------:R-:W-:Y:S01]  /*9e50*/  FFMA.FTZ R52, R30, R37, R34 ;  /* 0x000000251e347223 */ /* 0x000fe20000010022 */
[--C-:B------:R-:W-:Y:S02]  /*9e60*/  HADD2.F32 R12, -RZ, R7.reuse.H0_H0 ;  /* 0x20000007ff0c7230 */ /* 0x100fe40000004100 */
[--C-:B------:R-:W-:Y:S01]  /*9e70*/  HADD2.F32 R30, -RZ, R4.reuse.H1_H1 ;  /* 0x30000004ff1e7230 */ /* 0x100fe20000004100 */
[----:B------:R-:W-:Y:S01]  /*9e80*/  F2FP.SATFINITE.E4M3.F32.PACK_AB_MERGE_C R50, R50, R57, RZ ;  /* 0x000000393232723e */ /* 0x000fe200048070ff */
[----:B------:R-:W-:Y:S01]  /*9e90*/  HADD2.F32 R7, -RZ, R7.H1_H1 ;  /* 0x30000007ff077230 */ /* 0x000fe20000004100 */
[----:B------:R-:W-:Y:S01]  /*9ea0*/  F2FP.SATFINITE.E4M3.F32.PACK_AB_MERGE_C R43, R52, R43, RZ ;  /* 0x0000002b342b723e */ /* 0x000fe200048070ff */
[----:B------:R-:W-:-:S02]  /*9eb0*/  HADD2.F32 R21, -RZ, R4.H0_H0 ;  /* 0x20000004ff157230 */ /* 0x000fc40000004100 */
[--C-:B------:R-:W-:Y:S02]  /*9ec0*/  HADD2.F32 R4, -RZ, R5.reuse.H0_H0 ;  /* 0x20000005ff047230 */ /* 0x100fe40000004100 */
[C---:B------:R-:W-:Y:S01]  /*9ed0*/  FMUL.FTZ R34, R7.reuse, R30 ;  /* 0x0000001e07227220 */ /* 0x040fe20000410000 */
[----:B------:R-:W-:Y:S02]  /*9ee0*/  HADD2.F32 R5, -RZ, R5.H1_H1 ;  /* 0x30000005ff057230 */ /* 0x000fe40000004100 */
[C---:B------:R-:W-:Y:S01]  /*9ef0*/  FMUL.FTZ R33, R12.reuse, R21 ;  /* 0x000000150c217220 */ /* 0x040fe20000410000 */
[-C--:B------:R-:W-:Y:S01]  /*9f00*/  FMUL.FTZ R7, R7, R14.reuse ;  /* 0x0000000e07077220 */ /* 0x080fe20000410000 */
[-C--:B------:R-:W-:Y:S01]  /*9f10*/  FMUL.FTZ R12, R12, R15.reuse ;  /* 0x0000000f0c0c7220 */ /* 0x080fe20000410000 */
[C---:B------:R-:W-:Y:S02]  /*9f20*/  FFMA.FTZ R34, R5.reuse, R14, -R34 ;  /* 0x0000000e05227223 */ /* 0x040fe40000010822 */
        /* <DEDUP_REMOVED lines=17> */
.L_x_8849:
[----:B------:R-:W-:Y:S05]  /*a040*/  BSYNC B1 ;  /* 0x0000000000017941 */ /* 0x000fea0003800000 */
.L_x_8848:
[----:B------:R-:W-:Y:S05]  /*a050*/  @P1 BRA `(.L_x_8838) ;  /* 0x0000000c00f81947 */ /* 0x000fea0003800000 */
[----:B--2---:R-:W2:Y:S04]  /*a060*/  LDL R21, [R1+0x50] ;  /* 0x0000500001157983 */ /* 0x004ea80000100800 */
[----:B------:R-:W4:Y:S01]  /*a070*/  LDL R49, [R1+0x5c] ;  /* 0x00005c0001317983 */ /* 0x000f220000100800 */
[----:B---3-5:R-:W-:Y:S02]  /*a080*/  SHF.R.U32.HI R0, RZ, 0x8, R24 ;  /* 0x00000008ff007819 */ /* 0x028fe40000011618 */
[----:B------:R-:W-:Y:S02]  /*a090*/  LOP3.LUT R5, R24, 0xff, RZ, 0xc0, !PT ;  /* 0x000000ff18057812 */ /* 0x000fe400078ec0ff */
[----:B------:R-:W-:Y:S02]  /*a0a0*/  LOP3.LUT R0, R0, 0xff, RZ, 0xc0, !PT ;  /* 0x000000ff00007812 */ /* 0x000fe400078ec0ff */
[----:B------:R-:W-:-:S02]  /*a0b0*/  SHF.R.U32.HI R14, RZ, 0x8, R25 ;  /* 0x00000008ff0e7819 */ /* 0x000fc40000011619 */
[----:B------:R-:W-:Y:S02]  /*a0c0*/  PRMT R20, R0, 0x7604, R5 ;  /* 0x0000760400147816 */ /* 0x000fe40000000005 */
[----:B------:R-:W-:Y:S02]  /*a0d0*/  LOP3.LUT R7, R25, 0xff, RZ, 0xc0, !PT ;  /* 0x000000ff19077812 */ /* 0x000fe400078ec0ff */
[----:B------:R-:W-:Y:S02]  /*a0e0*/  SHF.R.U32.HI R6, RZ, 0x8, R27 ;  /* 0x00000008ff067819 */ /* 0x000fe4000001161b */
[----:B------:R-:W-:Y:S02]  /*a0f0*/  LOP3.LUT R0, R14, 0xff, RZ, 0xc0, !PT ;  /* 0x000000ff0e007812 */ /* 0x000fe400078ec0ff */
[----:B------:R-:W-:Y:S02]  /*a100*/  LOP3.LUT R13, R27, 0xff, RZ, 0xc0, !PT ;  /* 0x000000ff1b0d7812 */ /* 0x000fe400078ec0ff */
[----:B------:R-:W-:-:S02]  /*a110*/  LOP3.LUT R6, R6, 0xff, RZ, 0xc0, !PT ;  /* 0x000000ff06067812 */ /* 0x000fc400078ec0ff */
[----:B0-----:R-:W-:Y:S02]  /*a120*/  PRMT R28, R0, 0x7604, R7 ;  /* 0x00007604001c7816 */ /* 0x001fe40000000007 */
[----:B------:R-:W-:Y:S02]  /*a130*/  SHF.R.U32.HI R12, RZ, 0x8, R8 ;  /* 0x00000008ff0c7819 */ /* 0x000fe40000011608 */
[----:B------:R-:W-:Y:S02]  /*a140*/  PRMT R32, R6, 0x7604, R13 ;  /* 0x0000760406207816 */ /* 0x000fe4000000000d */
[----:B------:R-:W-:Y:S02]  /*a150*/  LOP3.LUT R15, R8, 0xff, RZ, 0xc0, !PT ;  /* 0x000000ff080f7812 */ /* 0x000fe400078ec0ff */
[----:B------:R-:W-:Y:S02]  /*a160*/  LOP3.LUT R12, R12, 0xff, RZ, 0xc0, !PT ;  /* 0x000000ff0c0c7812 */ /* 0x000fe400078ec0ff */
        /* <DEDUP_REMOVED lines=9> */
[----:B------:R-:W-:Y:S02]  /*a200*/  PRMT R35, R12, 0x7604, R15 ;  /* 0x000076040c237816 */ /* 0x000fe4000000000f */
[----:B------:R-:W-:Y:S02]  /*a210*/  PRMT R30, R4, 0x7604, R5 ;  /* 0x00007604041e7816 */ /* 0x000fe40000000005 */
[----:B------:R-:W-:Y:S02]  /*a220*/  SHF.R.U32.HI R29, RZ, 0x8, R11 ;  /* 0x00000008ff1d7819 */ /* 0x000fe4000001160b */
[----:B------:R-:W-:-:S02]  /*a230*/  LOP3.LUT R34, R11, 0xff, RZ, 0xc0, !PT ;  /* 0x000000ff0b227812 */ /* 0x000fc400078ec0ff */
[----:B------:R-:W-:-:S04]  /*a240*/  SHF.R.U32.HI R31, RZ, 0x10, R27 ;  /* 0x00000010ff1f7819 */ /* 0x000fc8000001161b */
[----:B------:R-:W-:-:S04]  /*a250*/  LOP3.LUT R31, R31, 0xff, RZ, 0xc0, !PT ;  /* 0x000000ff1f1f7812 */ /* 0x000fc800078ec0ff */
[----:B------:R-:W-:Y:S02]  /*a260*/  PRMT R31, R31, 0x7054, R32 ;  /* 0x000070541f1f7816 */ /* 0x000fe40000000020 */
[----:B------:R-:W-:-:S04]  /*a270*/  SHF.R.U32.HI R32, RZ, 0x10, R11 ;  /* 0x00000010ff207819 */ /* 0x000fc8000001160b */
[----:B------:R-:W-:Y:S02]  /*a280*/  LOP3.LUT R32, R32, 0xff, RZ, 0xc0, !PT ;  /* 0x000000ff20207812 */ /* 0x000fe400078ec0ff */
[----:B--2---:R-:W-:Y:S02]  /*a290*/  LEA.HI R3, R3, R21, RZ, 0x1c ;  /* 0x0000001503037211 */ /* 0x004fe400078fe0ff */
[----:B------:R-:W-:Y:S02]  /*a2a0*/  LOP3.LUT R21, R10, 0xff, RZ, 0xc0, !PT ;  /* 0x000000ff0a157812 */ /* 0x000fe400078ec0ff */
[C---:B------:R-:W-:Y:S01]  /*a2b0*/  LEA.HI R0, R3.reuse, R3, RZ, 0x1 ;  /* 0x0000000303007211 */ /* 0x040fe200078f08ff */
[----:B------:R-:W-:Y:S01]  /*a2c0*/  IMAD.SHL.U32 R3, R3, 0x10, RZ ;  /* 0x0000001003037824 */ /* 0x000fe200078e00ff */
[----:B-1----:R-:W-:Y:S01]  /*a2d0*/  PRMT R37, R14, 0x7604, R21 ;  /* 0x000076040e257816 */ /* 0x002fe20000000015 */
[----:B----4-:R-:W-:Y:S01]  /*a2e0*/  LDS.128 R4, [R49+0xf000] ;  /* 0x00f0000031047984 */ /* 0x010fe20000000c00 */
[----:B------:R-:W-:-:S02]  /*a2f0*/  SHF.R.S32.HI R0, RZ, 0x1, R0 ;  /* 0x00000001ff007819 */ /* 0x000fc40000011400 */
[----:B------:R-:W-:Y:S02]  /*a300*/  LOP3.LUT R3, R156, 0x10, R3, 0xf8, !PT ;  /* 0x000000109c037812 */ /* 0x000fe400078ef803 */
[----:B------:R-:W-:Y:S01]  /*a310*/  SHF.R.U32.HI R21, RZ, 0x10, R25 ;  /* 0x00000010ff157819 */ /* 0x000fe20000011619 */
[----:B------:R-:W-:Y:S01]  /*a320*/  IMAD R13, R0, 0x1800, R62 ;  /* 0x00001800000d7824 */ /* 0x000fe200078e023e */
[----:B------:R-:W-:Y:S02]  /*a330*/  LOP3.LUT R0, R3, R61, RZ, 0x3c, !PT ;  /* 0x0000003d03007212 */ /* 0x000fe400078e3cff */
[----:B------:R-:W-:Y:S02]  /*a340*/  LOP3.LUT R3, R29, 0xff, RZ, 0xc0, !PT ;  /* 0x000000ff1d037812 */ /* 0x000fe400078ec0ff */
[----:B------:R-:W-:Y:S02]  /*a350*/  IADD3 R0, R16, R13, R0 ;  /* 0x0000000d10007210 */ /* 0x000fe40007ffe000 */
[----:B------:R-:W-:-:S02]  /*a360*/  PRMT R41, R3, 0x7604, R34 ;  /* 0x0000760403297816 */ /* 0x000fc40000000022 */
[----:B------:R-:W-:Y:S01]  /*a370*/  SHF.R.U32.HI R3, RZ, 0x10, R24 ;  /* 0x00000010ff037819 */ /* 0x000fe20000011618 */
[----:B------:R-:W0:Y:S01]  /*a380*/  LDS.128 R12, [R0+0xf000] ;  /* 0x00f00000000c7984 */ /* 0x000e220000000c00 */
[----:B------:R-:W-:Y:S02]  /*a390*/  SHF.R.U32.HI R29, RZ, 0x10, R26 ;  /* 0x00000010ff1d7819 */ /* 0x000fe4000001161a */
        /* <DEDUP_REMOVED lines=12> */
[----:B------:R-:W-:Y:S02]  /*a460*/  PRMT R33, R20, 0x7054, R33 ;  /* 0x0000705414217816 */ /* 0x000fe40000000021 */
[----:B------:R-:W-:Y:S02]  /*a470*/  PRMT R35, R28, 0x7054, R35 ;  /* 0x000070541c237816 */ /* 0x000fe40000000023 */
[----:B------:R-:W-:Y:S02]  /*a480*/  LOP3.LUT R28, R21, 0xff000000, R25, 0xf8, !PT ;  /* 0xff000000151c7812 */ /* 0x000fe400078ef819 */
[----:B------:R-:W-:-:S02]  /*a490*/  PRMT R39, R30, 0x7054, R37 ;  /* 0x000070541e277816 */ /* 0x000fc40000000025 */
[----:B------:R-:W-:Y:S02]  /*a4a0*/  LOP3.LUT R21, R33, 0xff000000, R8, 0xf8, !PT ;  /* 0xff00000021157812 */ /* 0x000fe400078ef808 */
[----:B------:R-:W-:Y:S02]  /*a4b0*/  LOP3.LUT R33, R35, 0xff000000, R9, 0xf8, !PT ;  /* 0xff00000023217812 */ /* 0x000fe400078ef809 */
[----:B------:R-:W-:Y:S02]  /*a4c0*/  LOP3.LUT R8, R39, 0xff000000, R10, 0xf8, !PT ;  /* 0xff00000027087812 */ /* 0x000fe400078ef80a */
[----:B------:R-:W-:Y:S02]  /*a4d0*/  F2FP.F16.E4M3.UNPACK_B R39, R33 ;  /* 0x00000021ff27723e */ /* 0x000fe400020006ff */
[----:B0-----:R-:W-:Y:S02]  /*a4e0*/  F2FP.F16.E4M3.UNPACK_B R25, R13 ;  /* 0x0000000dff19723e */ /* 0x001fe400020006ff */
[----:B------:R-:W-:Y:S01]  /*a4f0*/  PRMT R41, R32, 0x7054, R41 ;  /* 0x0000705420297816 */ /* 0x000fe20000000029 */
[--C-:B------:R-:W-:Y:S01]  /*a500*/  HADD2.F32 R42, -RZ, R39.reuse.H0_H0 ;  /* 0x20000027ff2a7230 */ /* 0x100fe20000004100 */
[----:B------:R-:W-:Y:S01]  /*a510*/  LOP3.LUT R20, R3, 0xff000000, R24, 0xf8, !PT ;  /* 0xff00000003147812 */ /* 0x000fe200078ef818 */
[----:B------:R-:W-:Y:S01]  /*a520*/  HADD2.F32 R39, -RZ, R39.H1_H1 ;  /* 0x30000027ff277230 */ /* 0x000fe20000004100 */
[----:B------:R-:W-:-:S02]  /*a530*/  F2FP.F16.E4M3.UNPACK_B R32, R28 ;  /* 0x0000001cff20723e */ /* 0x000fc400020006ff */
[-C--:B------:R-:W-:Y:S02]  /*a540*/  F2FP.F16.E4M3.UNPACK_B R10, R5.reuse ;  /* 0x00000005ff0a723e */ /* 0x080fe400020006ff */
[----:B------:R-:W-:Y:S01]  /*a550*/  F2FP.F16.E4M3.UNPACK_B R24, R5.H1 ;  /* 0x00000005ff18723e */ /* 0x000fe200030006ff */
[--C-:B------:R-:W-:Y:S01]  /*a560*/  HADD2.F32 R5, -RZ, R25.reuse.H0_H0 ;  /* 0x20000019ff057230 */ /* 0x100fe20000004100 */
[----:B------:R-:W-:Y:S01]  /*a570*/  LOP3.LUT R37, R31, 0xff000000, R27, 0xf8, !PT ;  /* 0xff0000001f257812 */ /* 0x000fe200078ef81b */
[----:B------:R-:W-:Y:S01]  /*a580*/  HADD2.F32 R40, -RZ, R32.H0_H0 ;  /* 0x20000020ff287230 */ /* 0x000fe20000004100 */
[-C--:B------:R-:W-:Y:S01]  /*a590*/  F2FP.F16.E4M3.UNPACK_B R27, R12.reuse ;  /* 0x0000000cff1b723e */ /* 0x080fe200020006ff */
[----:B------:R-:W-:Y:S01]  /*a5a0*/  HADD2.F32 R9, -RZ, R10.H0_H0 ;  /* 0x2000000aff097230 */ /* 0x000fe20000004100 */
[----:B------:R-:W-:Y:S01]  /*a5b0*/  F2FP.F16.E4M3.UNPACK_B R34, R12.H1 ;  /* 0x0000000cff22723e */ /* 0x000fe200030006ff */
[----:B------:R-:W-:Y:S01]  /*a5c0*/  FMUL.FTZ R12, R5, R42 ;  /* 0x0000002a050c7220 */ /* 0x000fe20000410000 */
[----:B------:R-:W-:Y:S01]  /*a5d0*/  LOP3.LUT R3, R29, 0xff000000, R26, 0xf8, !PT ;  /* 0xff0000001d037812 */ /* 0x000fe200078ef81a */
[----:B------:R-:W-:Y:S01]  /*a5e0*/  HADD2.F32 R25, -RZ, R25.H1_H1 ;  /* 0x30000019ff197230 */ /* 0x000fe20000004100 */
[----:B------:R-:W-:Y:S01]  /*a5f0*/  F2FP.F16.E4M3.UNPACK_B R26, R13.H1 ;  /* 0x0000000dff1a723e */ /* 0x000fe200030006ff */
[-C--:B------:R-:W-:Y:S01]  /*a600*/  FMUL.FTZ R13, R5, R40.reuse ;  /* 0x00000028050d7220 */ /* 0x080fe20000410000 */
[C---:B------:R-:W-:Y:S01]  /*a610*/  FFMA.FTZ R5, R9.reuse, R40, -R12 ;  /* 0x0000002809057223 */ /* 0x040fe2000001080c */
[----:B------:R-:W-:Y:S01]  /*a620*/  F2FP.F16.E4M3.UNPACK_B R40, R33.H1 ;  /* 0x00000021ff28723e */ /* 0x000fe200030006ff */
[----:B------:R-:W-:Y:S01]  /*a630*/  HADD2.F32 R32, -RZ, R32.H1_H1 ;  /* 0x30000020ff207230 */ /* 0x000fe20000004100 */
[----:B------:R-:W-:Y:S01]  /*a640*/  F2FP.F16.E4M3.UNPACK_B R28, R28.H1 ;  /* 0x0000001cff1c723e */ /* 0x000fe200030006ff */
[----:B------:R-:W-:Y:S01]  /*a650*/  FFMA.FTZ R9, R9, R42, R13 ;  /* 0x0000002a09097223 */ /* 0x000fe2000001000d */
[----:B------:R-:W-:Y:S01]  /*a660*/  HADD2.F32 R12, -RZ, R26.H0_H0 ;  /* 0x2000001aff0c7230 */ /* 0x000fe20000004100 */
[----:B------:R-:W-:Y:S01]  /*a670*/  LOP3.LUT R43, R41, 0xff000000, R11, 0xf8, !PT ;  /* 0xff000000292b7812 */ /* 0x000fe200078ef80b */
[----:B------:R-:W-:-:S02]  /*a680*/  HADD2.F32 R33, -RZ, R40.H0_H0 ;  /* 0x20000028ff217230 */ /* 0x000fc40000004100 */
[C---:B------:R-:W-:Y:S01]  /*a690*/  FMUL.FTZ R41, R25.reuse, R39 ;  /* 0x0000002719297220 */ /* 0x040fe20000410000 */
[----:B------:R-:W-:Y:S01]  /*a6a0*/  HADD2.F32 R13, -RZ, R28.H0_H0 ;  /* 0x2000001cff0d7230 */ /* 0x000fe20000004100 */
[-C--:B------:R-:W-:Y:S01]  /*a6b0*/  F2FP.F16.E4M3.UNPACK_B R31, R15.reuse ;  /* 0x0000000fff1f723e */ /* 0x080fe200020006ff */
[----:B------:R-:W-:Y:S01]  /*a6c0*/  HADD2.F32 R10, -RZ, R10.H1_H1 ;  /* 0x3000000aff0a7230 */ /* 0x000fe20000004100 */
[----:B------:R-:W-:Y:S01]  /*a6d0*/  F2FP.F16.E4M3.UNPACK_B R38, R15.H1 ;  /* 0x0000000fff26723e */ /* 0x000fe200030006ff */
[-C--:B------:R-:W-:Y:S01]  /*a6e0*/  FMUL.FTZ R42, R25, R32.reuse ;  /* 0x00000020192a7220 */ /* 0x080fe20000410000 */
[----:B------:R-:W-:Y:S02]  /*a6f0*/  HADD2.F32 R15, -RZ, R24.H0_H0 ;  /* 0x20000018ff0f7230 */ /* 0x000fe40000004100 */
[C---:B------:R-:W-:Y:S01]  /*a700*/  FMUL.FTZ R44, R12.reuse, R33 ;  /* 0x000000210c2c7220 */ /* 0x040fe20000410000 */
[----:B------:R-:W-:Y:S01]  /*a710*/  FMUL.FTZ R46, R12, R13 ;  /* 0x0000000d0c2e7220 */ /* 0x000fe20000410000 */
[C---:B------:R-:W-:Y:S01]  /*a720*/  FFMA.FTZ R12, R10.reuse, R32, -R41 ;  /* 0x000000200a0c7223 */ /* 0x040fe20000010829 */
[----:B------:R-:W-:Y:S01]  /*a730*/  FFMA.FTZ R10, R10, R39, R42 ;  /* 0x000000270a0a7223 */ /* 0x000fe2000001002a */
[----:B------:R-:W-:Y:S01]  /*a740*/  F2FP.F16.E4M3.UNPACK_B R42, R43 ;  /* 0x0000002bff2a723e */ /* 0x000fe200020006ff */
[C---:B------:R-:W-:Y:S01]  /*a750*/  FFMA.FTZ R13, R15.reuse, R13, -R44 ;  /* 0x0000000d0f0d7223 */ /* 0x040fe2000001082c */
[----:B------:R-:W-:Y:S01]  /*a760*/  F2FP.F16.E4M3.UNPACK_B R32, R37 ;  /* 0x00000025ff20723e */ /* 0x000fe200020006ff */
[----:B------:R-:W-:Y:S01]  /*a770*/  FFMA.FTZ R15, R15, R33, R46 ;  /* 0x000000210f0f7223 */ /* 0x000fe2000001002e */
[----:B------:R-:W-:Y:S01]  /*a780*/  HADD2.F32 R41, -RZ, R40.H1_H1 ;  /* 0x30000028ff297230 */ /* 0x000fe20000004100 */
[----:B------:R-:W-:Y:S01]  /*a790*/  F2FP.F16.E4M3.UNPACK_B R30, R7 ;  /* 0x00000007ff1e723e */ /* 0x000fe200020006ff */
[----:B------:R-:W-:Y:S01]  /*a7a0*/  HADD2.F32 R26, -RZ, R26.H1_H1 ;  /* 0x3000001aff1a7230 */ /* 0x000fe20000004100 */
[----:B------:R-:W-:Y:S01]  /*a7b0*/  F2FP.F16.E4M3.UNPACK_B R37, R37.H1 ;  /* 0x00000025ff25723e */ /* 0x000fe200030006ff */
[----:B------:R-:W-:Y:S01]  /*a7c0*/  HADD2.F32 R33, -RZ, R28.H1_H1 ;  /* 0x3000001cff217230 */ /* 0x000fe20000004100 */
[----:B------:R-:W-:Y:S01]  /*a7d0*/  F2FP.F16.E4M3.UNPACK_B R35, R7.H1 ;  /* 0x00000007ff23723e */ /* 0x000fe200030006ff */
[----:B------:R-:W-:-:S02]  /*a7e0*/  HADD2.F32 R28, -RZ, R24.H1_H1 ;  /* 0x30000018ff1c7230 */ /* 0x000fc40000004100 */
[C---:B------:R-:W-:Y:S01]  /*a7f0*/  FMUL.FTZ R45, R26.reuse, R41 ;  /* 0x000000291a2d7220 */ /* 0x040fe20000410000 */
[----:B------:R-:W-:Y:S02]  /*a800*/  HADD2.F32 R40, -RZ, R42.H0_H0 ;  /* 0x2000002aff287230 */ /* 0x000fe40000004100 */
[----:B------:R-:W-:Y:S01]  /*a810*/  FMUL.FTZ R26, R26, R33 ;  /* 0x000000211a1a7220 */ /* 0x000fe20000410000 */
[----:B------:R-:W-:Y:S01]  /*a820*/  HADD2.F32 R24, -RZ, R31.H0_H0 ;  /* 0x2000001fff187230 */ /* 0x000fe20000004100 */
[-C--:B------:R-:W-:Y:S01]  /*a830*/  F2FP.F16.E4M3.UNPACK_B R29, R4.reuse.H1 ;  /* 0x00000004ff1d723e */ /* 0x080fe200030006ff */
[----:B------:R-:W-:Y:S01]  /*a840*/  HADD2.F32 R39, -RZ, R32.H0_H0 ;  /* 0x20000020ff277230 */ /* 0x000fe20000004100 */
[----:B------:R-:W-:Y:S01]  /*a850*/  F2FP.F16.E4M3.UNPACK_B R11, R4 ;  /* 0x00000004ff0b723e */ /* 0x000fe200020006ff */
[----:B------:R-:W-:Y:S02]  /*a860*/  HADD2.F32 R25, -RZ, R30.H0_H0 ;  /* 0x2000001eff197230 */ /* 0x000fe40000004100 */
[----:B------:R-:W-:Y:S01]  /*a870*/  FMUL.FTZ R44, R24, R40 ;  /* 0x00000028182c7220 */ /* 0x000fe20000410000 */
[----:B------:R-:W-:-:S02]  /*a880*/  HADD2.F32 R42, -RZ, R42.H1_H1 ;  /* 0x3000002aff2a7230 */ /* 0x000fc40000004100 */
[----:B------:R-:W-:Y:S01]  /*a890*/  FMUL.FTZ R47, R24, R39 ;  /* 0x00000027182f7220 */ /* 0x000fe20000410000 */
[C---:B------:R-:W-:Y:S01]  /*a8a0*/  FFMA.FTZ R24, R28.reuse, R33, -R45 ;  /* 0x000000211c187223 */ /* 0x040fe2000001082d */
[----:B------:R-:W-:Y:S01]  /*a8b0*/  FFMA.FTZ R28, R28, R41, R26 ;  /* 0x000000291c1c7223 */ /* 0x000fe2000001001a */
[----:B------:R-:W-:Y:S01]  /*a8c0*/  F2FP.F16.E4M3.UNPACK_B R41, R43.H1 ;  /* 0x0000002bff29723e */ /* 0x000fe200030006ff */
[C---:B------:R-:W-:Y:S01]  /*a8d0*/  FFMA.FTZ R26, R25.reuse, R39, -R44 ;  /* 0x00000027191a7223 */ /* 0x040fe2000001082c */
[----:B------:R-:W-:Y:S02]  /*a8e0*/  HADD2.F32 R39, -RZ, R32.H1_H1 ;  /* 0x30000020ff277230 */ /* 0x000fe40000004100 */
[----:B------:R-:W-:Y:S01]  /*a8f0*/  FFMA.FTZ R25, R25, R40, R47 ;  /* 0x0000002819197223 */ /* 0x000fe2000001002f */
[----:B------:R-:W-:Y:S01]  /*a900*/  HADD2.F32 R32, -RZ, R38.H0_H0 ;  /* 0x20000026ff207230 */ /* 0x000fe20000004100 */
[-C--:B------:R-:W-:Y:S01]  /*a910*/  F2FP.F16.E4M3.UNPACK_B R4, R6.reuse ;  /* 0x00000006ff04723e */ /* 0x080fe200020006ff */
[----:B------:R-:W-:Y:S01]  /*a920*/  HADD2.F32 R43, -RZ, R41.H0_H0 ;  /* 0x20000029ff2b7230 */ /* 0x000fe20000004100 */
[----:B------:R-:W-:Y:S01]  /*a930*/  F2FP.F16.E4M3.UNPACK_B R7, R6.H1 ;  /* 0x00000006ff07723e */ /* 0x000fe200030006ff */
[----:B------:R-:W-:Y:S01]  /*a940*/  HADD2.F32 R40, -RZ, R37.H0_H0 ;  /* 0x20000025ff287230 */ /* 0x000fe20000004100 */
[----:B------:R-:W-:Y:S01]  /*a950*/  F2FP.F16.E4M3.UNPACK_B R6, R14 ;  /* 0x0000000eff06723e */ /* 0x000fe200020006ff */
[----:B------:R-:W-:-:S02]  /*a960*/  HADD2.F32 R31, -RZ, R31.H1_H1 ;  /* 0x3000001fff1f7230 */ /* 0x000fc40000004100 */
[C---:B------:R-:W-:Y:S01]  /*a970*/  FMUL.FTZ R44, R32.reuse, R43 ;  /* 0x0000002b202c7220 */ /* 0x040fe20000410000 */
[----:B------:R-:W-:Y:S02]  /*a980*/  HADD2.F32 R33, -RZ, R35.H0_H0 ;  /* 0x20000023ff217230 */ /* 0x000fe40000004100 */
[----:B------:R-:W-:Y:S01]  /*a990*/  FMUL.FTZ R46, R32, R40 ;  /* 0x00000028202e7220 */ /* 0x000fe20000410000 */
[----:B------:R-:W-:Y:S02]  /*a9a0*/  HADD2.F32 R30, -RZ, R30.H1_H1 ;  /* 0x3000001eff1e7230 */ /* 0x000fe40000004100 */
[C---:B------:R-:W-:Y:S01]  /*a9b0*/  FMUL.FTZ R45, R31.reuse, R42 ;  /* 0x0000002a1f2d7220 */ /* 0x040fe20000410000 */
[----:B------:R-:W-:Y:S01]  /*a9c0*/  FMUL.FTZ R47, R31, R39 ;  /* 0x000000271f2f7220 */ /* 0x000fe20000410000 */
[C---:B------:R-:W-:Y:S01]  /*a9d0*/  FFMA.FTZ R32, R33.reuse, R40, -R44 ;  /* 0x0000002821207223 */ /* 0x040fe2000001082c */
[----:B------:R-:W-:Y:S01]  /*a9e0*/  FFMA.FTZ R33, R33, R43, R46 ;  /* 0x0000002b21217223 */ /* 0x000fe2000001002e */
[----:B------:R-:W-:Y:S01]  /*a9f0*/  F2FP.F16.E4M3.UNPACK_B R43, R21.H1 ;  /* 0x00000015ff2b723e */ /* 0x000fe200030006ff */
[C---:B------:R-:W-:Y:S01]  /*aa00*/  FFMA.FTZ R31, R30.reuse, R39, -R45 ;  /* 0x000000271e1f7223 */ /* 0x040fe2000001082d */
[----:B------:R-:W-:Y:S01]  /*aa10*/  F2FP.F16.E4M3.UNPACK_B R40, R20.H1 ;  /* 0x00000014ff28723e */ /* 0x000fe200030006ff */
[----:B------:R-:W-:Y:S01]  /*aa20*/  FFMA.FTZ R30, R30, R42, R47 ;  /* 0x0000002a1e1e7223 */ /* 0x000fe2000001002f */
[----:B------:R-:W-:Y:S01]  /*aa30*/  HADD2.F32 R42, -RZ, R37.H1_H1 ;  /* 0x30000025ff2a7230 */ /* 0x000fe20000004100 */
[----:B------:R-:W-:Y:S01]  /*aa40*/  F2FP.F16.E4M3.UNPACK_B R14, R14.H1 ;  /* 0x0000000eff0e723e */ /* 0x000fe200030006ff */
[----:B------:R-:W-:Y:S01]  /*aa50*/  HADD2.F32 R46, -RZ, R41.H1_H1 ;  /* 0x30000029ff2e7230 */ /* 0x000fe20000004100 */
[----:B------:R-:W-:Y:S01]  /*aa60*/  F2FP.SATFINITE.E4M3.F32.PACK_AB_MERGE_C R13, R24, R13, RZ ;  /* 0x0000000d180d723e */ /* 0x000fe200048070ff */
[----:B------:R-:W-:Y:S01]  /*aa70*/  HADD2.F32 R39, -RZ, R38.H1_H1 ;  /* 0x30000026ff277230 */ /* 0x000fe20000004100 */
[----:B------:R-:W-:Y:S01]  /*aa80*/  F2FP.SATFINITE.E4M3.F32.PACK_AB_MERGE_C R15, R28, R15, RZ ;  /* 0x0000000f1c0f723e */ /* 0x000fe200048070ff */
[----:B------:R-:W-:Y:S01]  /*aa90*/  HADD2.F32 R44, -RZ, R43.H0_H0 ;  /* 0x2000002bff2c7230 */ /* 0x000fe20000004100 */
[----:B------:R-:W-:Y:S01]  /*aaa0*/  F2FP.SATFINITE.E4M3.F32.PACK_AB_MERGE_C R5, R12, R5, R13 ;  /* 0x000000050c05723e */ /* 0x000fe2000480700d */
        /* <DEDUP_REMOVED lines=14> */
[----:B------:R-:W-:Y:S01]  /*ab90*/  FFMA.FTZ R52, R37, R46, R45 ;  /* 0x0000002e25347223 */ /* 0x000fe2000001002d */
[----:B------:R-:W-:Y:S01]  /*aba0*/  F2FP.F16.E4M3.UNPACK_B R35, R20 ;  /* 0x00000014ff23723e */ /* 0x000fe200020006ff */
[----:B------:R-:W-:Y:S01]  /*abb0*/  HADD2.F32 R29, -RZ, R29.H1_H1 ;  /* 0x3000001dff1d7230 */ /* 0x000fe20000004100 */
[----:B------:R-:W-:Y:S01]  /*abc0*/  F2FP.F16.E4M3.UNPACK_B R37, R21 ;  /* 0x00000015ff25723e */ /* 0x000fe200020006ff */
[C---:B------:R-:W-:Y:S01]  /*abd0*/  FMUL.FTZ R20, R34.reuse, R43 ;  /* 0x0000002b22147220 */ /* 0x040fe20000410000 */
[----:B------:R-:W-:Y:S01]  /*abe0*/  FMUL.FTZ R34, R34, R40 ;  /* 0x0000002822227220 */ /* 0x000fe20000410000 */
[----:B------:R-:W-:Y:S01]  /*abf0*/  HADD2.F32 R21, -RZ, R27.H0_H0 ;  /* 0x2000001bff157230 */ /* 0x000fe20000004100 */
[----:B------:R-:W-:Y:S01]  /*ac00*/  F2FP.SATFINITE.E4M3.F32.PACK_AB_MERGE_C R9, R10, R9, R15 ;  /* 0x000000090a09723e */ /* 0x000fe2000480700f */
[----:B------:R-:W-:-:S02]  /*ac10*/  HADD2.F32 R38, -RZ, R37.H0_H0 ;  /* 0x20000025ff267230 */ /* 0x000fc40000004100 */
        /* <DEDUP_REMOVED lines=17> */
[----:B------:R-:W-:-:S02]  /*ad30*/  HADD2.F32 R20, -RZ, R14.H0_H0 ;  /* 0x2000000eff147230 */ /* 0x000fc40000004100 */
[----:B------:R-:W-:Y:S01]  /*ad40*/  FFMA.FTZ R35, R11, R40, R27 ;  /* 0x000000280b237223 */ /* 0x000fe2000001001b */
[----:B------:R-:W-:Y:S01]  /*ad50*/  HADD2.F32 R34, -RZ, R29.H0_H0 ;  /* 0x2000001dff227230 */ /* 0x000fe20000004100 */
[----:B------:R-:W-:Y:S01]  /*ad60*/  F2FP.F16.E4M3.UNPACK_B R3, R3 ;  /* 0x00000003ff03723e */ /* 0x000fe200020006ff */
[--C-:B------:R-:W-:Y:S02]  /*ad70*/  HADD2.F32 R27, -RZ, R21.reuse.H0_H0 ;  /* 0x20000015ff1b7230 */ /* 0x100fe40000004100 */
[----:B------:R-:W-:Y:S02]  /*ad80*/  HADD2.F32 R21, -RZ, R21.H1_H1 ;  /* 0x30000015ff157230 */ /* 0x000fe40000004100 */
[C---:B------:R-:W-:Y:S01]  /*ad90*/  FMUL.FTZ R40, R20.reuse, R34 ;  /* 0x0000002214287220 */ /* 0x040fe20000410000 */
[----:B------:R-:W-:Y:S02]  /*ada0*/  HADD2.F32 R29, -RZ, R29.H1_H1 ;  /* 0x3000001dff1d7230 */ /* 0x000fe40000004100 */
[----:B------:R-:W-:Y:S01]  /*adb0*/  FMUL.FTZ R20, R20, R27 ;  /* 0x0000001b14147220 */ /* 0x000fe20000410000 */
[----:B------:R-:W-:-:S02]  /*adc0*/  HADD2.F32 R14, -RZ, R14.H1_H1 ;  /* 0x3000000eff0e7230 */ /* 0x000fc40000004100 */
[--C-:B------:R-:W-:Y:S02]  /*add0*/  HADD2.F32 R11, -RZ, R7.reuse.H0_H0 ;  /* 0x20000007ff0b7230 */ /* 0x100fe40000004100 */
[----:B------:R-:W-:Y:S02]  /*ade0*/  HADD2.F32 R7, -RZ, R7.H1_H1 ;  /* 0x30000007ff077230 */ /* 0x000fe40000004100 */
[C---:B------:R-:W-:Y:S01]  /*adf0*/  FMUL.FTZ R46, R14.reuse, R29 ;  /* 0x0000001d0e2e7220 */ /* 0x040fe20000410000 */
[-C--:B------:R-:W-:Y:S01]  /*ae00*/  FMUL.FTZ R50, R14, R21.reuse ;  /* 0x000000150e327220 */ /* 0x080fe20000410000 */
[----:B------:R-:W-:Y:S01]  /*ae10*/  F2FP.F16.E4M3.UNPACK_B R14, R8 ;  /* 0x00000008ff0e723e */ /* 0x000fe200020006ff */
[----:B------:R-:W-:Y:S01]  /*ae20*/  FFMA.FTZ R37, R11, R34, R20 ;  /* 0x000000220b257223 */ /* 0x000fe20000010014 */
[C---:B------:R-:W-:Y:S01]  /*ae30*/  FFMA.FTZ R45, R7.reuse, R21, -R46 ;  /* 0x00000015072d7223 */ /* 0x040fe2000001082e */
[----:B------:R-:W-:Y:S01]  /*ae40*/  FFMA.FTZ R50, R7, R29, R50 ;  /* 0x0000001d07327223 */ /* 0x000fe20000010032 */
[----:B------:R-:W-:Y:S01]  /*ae50*/  FFMA.FTZ R40, R11, R27, -R40 ;  /* 0x0000001b0b287223 */ /* 0x000fe20000010828 */
[----:B------:R-:W-:-:S02]  /*ae60*/  HADD2.F32 R20, -RZ, R14.H0_H0 ;  /* 0x2000000eff147230 */ /* 0x000fc40000004100 */
[----:B------:R-:W-:Y:S01]  /*ae70*/  HADD2.F32 R7, -RZ, R6.H0_H0 ;  /* 0x20000006ff077230 */ /* 0x000fe20000004100 */
[----:B------:R-:W-:Y:S01]  /*ae80*/  F2FP.SATFINITE.E4M3.F32.PACK_AB_MERGE_C R37, R50, R37, RZ ;  /* 0x000000253225723e */ /* 0x000fe200048070ff */
[--C-:B------:R-:W-:Y:S01]  /*ae90*/  HADD2.F32 R8, -RZ, R3.reuse.H0_H0 ;  /* 0x20000003ff087230 */ /* 0x100fe20000004100 */
[----:B------:R-:W-:Y:S01]  /*aea0*/  F2FP.SATFINITE.E4M3.F32.PACK_AB_MERGE_C R40, R45, R40, RZ ;  /* 0x000000282d28723e */ /* 0x000fe200048070ff */
[----:B------:R-:W-:Y:S02]  /*aeb0*/  HADD2.F32 R11, -RZ, R3.H1_H1 ;  /* 0x30000003ff0b7230 */ /* 0x000fe40000004100 */
[----:B------:R-:W-:Y:S02]  /*aec0*/  HADD2.F32 R21, -RZ, R14.H1_H1 ;  /* 0x3000000eff157230 */ /* 0x000fe40000004100 */
[C---:B------:R-:W-:Y:S01]  /*aed0*/  FMUL.FTZ R14, R7.reuse, R20 ;  /* 0x00000014070e7220 */ /* 0x040fe20000410000 */
[----:B------:R-:W-:Y:S02]  /*aee0*/  HADD2.F32 R6, -RZ, R6.H1_H1 ;  /* 0x30000006ff067230 */ /* 0x000fe40000004100 */
[----:B------:R-:W-:Y:S01]  /*aef0*/  FMUL.FTZ R7, R7, R8 ;  /* 0x0000000807077220 */ /* 0x000fe20000410000 */
[----:B------:R-:W-:-:S02]  /*af00*/  HADD2.F32 R3, -RZ, R4.H0_H0 ;  /* 0x20000004ff037230 */ /* 0x000fc40000004100 */
        /* <DEDUP_REMOVED lines=14> */
[----:B------:R-:W-:-:S02]  /*aff0*/  F2FP.SATFINITE.E4M3.F32.PACK_AB_MERGE_C R11, R30, R25, R11 ;  /* 0x000000191e0b723e */ /* 0x000fc4000480700b */
[----:B------:R-:W-:Y:S01]  /*b000*/  F2FP.SATFINITE.E4M3.F32.PACK_AB_MERGE_C R8, R35, R38, R8 ;  /* 0x000000262308723e */ /* 0x000fe20004807008 */
[----:B------:R4:W-:Y:S01]  /*b010*/  STS.128 [R49+0xf000], R4 ;  /* 0x00f0000431007388 */ /* 0x0009e20000000c00 */
[----:B------:R-:W-:-:S05]  /*b020*/  F2FP.SATFINITE.E4M3.F32.PACK_AB_MERGE_C R10, R34, R3, R37 ;  /* 0x00000003220a723e */ /* 0x000fca0004807025 */
[----:B------:R4:W-:Y:S02]  /*b030*/  STS.128 [R0+0xf000], R8 ;  /* 0x00f0000800007388 */ /* 0x0009e40000000c00 */
.L_x_8838:
[----:B------:R-:W-:Y:S05]  /*b040*/  BSYNC B0 ;  /* 0x0000000000007941 */ /* 0x000fea0003800000 */
.L_x_8831:
        /* <DEDUP_REMOVED lines=8> */
.L_x_8828:
[----:B---34-:R-:W-:-:S05]  /*b0d0*/  IMAD.U32 R0, RZ, RZ, UR36 ;  /* 0x00000024ff007e24 */ /* 0x018fca000f8e00ff */
[----:B------:R-:W-:-:S13]  /*b0e0*/  ISETP.NE.AND P0, PT, R0, 0x3, PT ;  /* 0x000000030000780c */ /* 0x000fda0003f05270 */
[----:B------:R-:W-:Y:S05]  /*b0f0*/  @!P0 BRA `(.L_x_8850) ;  /* 0x0000000000048947 */ /* 0x000fea0003800000 */
[----:B------:R-:W-:Y:S01]  /*b100*/  BPT.TRAP 0x1 ;  /* 0x000000040000795c */ /* 0x000fe20000300000 */
.L_x_8850:
[----:B01----:R-:W-:Y:S01]  /*b110*/  IMAD R3, R154, 0x8, R16 ;  /* 0x000000089a037824 */ /* 0x003fe200078e0210 */
[----:B-----5:R-:W-:-:S04]  /*b120*/  SHF.L.U32 R6, R155, 0x1f, RZ ;  /* 0x0000001f9b067819 */ /* 0x020fc800000006ff */
[----:B------:R0:W1:Y:S01]  /*b130*/  SYNCS.PHASECHK.TRANS64.TRYWAIT P1, [R3+URZ+0x19c30], R6 ;  /* 0x019c3006030075a7 */ /* 0x000062000802017f */
[----:B------:R-:W-:Y:S05]  /*b140*/  @!P0 BRA `(.L_x_8851) ;  /* 0x0000000000048947 */ /* 0x000fea0003800000 */
[----:B------:R-:W-:Y:S01]  /*b150*/  BPT.TRAP 0x1 ;  /* 0x000000040000795c */ /* 0x000fe20000300000 */
.L_x_8851:
[----:B------:R-:W-:Y:S01]  /*b160*/  VIADD R0, R16, 0x13800 ;  /* 0x0001380010007836 */ /* 0x000fe20000000000 */
[----:B------:R-:W-:Y:S01]  /*b170*/  LOP3.LUT R4, R36, 0x10000, RZ, 0xfc, !PT ;  /* 0x0001000024047812 */ /* 0x000fe200078efcff */
[----:B------:R-:W-:-:S03]  /*b180*/  IMAD.MOV.U32 R5, RZ, RZ, -0x3ffffff0 ;  /* 0xc0000010ff057424 */ /* 0x000fc600078e00ff */
[----:B------:R-:W-:-:S04]  /*b190*/  SHF.R.U32.HI R0, RZ, 0x4, R0 ;  /* 0x00000004ff007819 */ /* 0x000fc80000011600 */
[----:B------:R-:W-:-:S04]  /*b1a0*/  LOP3.LUT R0, R0, 0x3fff, RZ, 0xc0, !PT ;  /* 0x00003fff00007812 */ /* 0x000fc800078ec0ff */
[----:B------:R-:W-:-:S05]  /*b1b0*/  LOP3.LUT R0, R0, 0x10000, RZ, 0xfc, !PT ;  /* 0x0001000000007812 */ /* 0x000fca00078efcff */
[----:B------:R3:W-:Y:S01]  /*b1c0*/  STL [R1+0x10], R0 ;  /* 0x0000100001007387 */ /* 0x0007e20000100800 */
[----:B-1----:R-:W-:Y:S05]  /*b1d0*/  @P1 BRA `(.L_x_8852) ;  /* 0x0000000000081947 */ /* 0x002fea0003800000 */
[----:B------:R-:W1:Y:S02]  /*b1e0*/  SYNCS.PHASECHK.TRANS64.TRYWAIT P1, [R3+URZ+0x19c30], R6 ;  /* 0x019c3006030075a7 */ /* 0x000e64000802017f */
[----:B-1----:R-:W-:Y:S05]  /*b1f0*/  @!P1 BRA `(.L_x_8853) ;  /* 0x000000d800749947 */ /* 0x002fea0003800000 */
.L_x_8852:
[----:B------:R-:W0:Y:S01]  /*b200*/  LDL R8, [R1+0x10] ;  /* 0x0000100001087983 */ /* 0x000e220000100800 */
[----:B------:R-:W-:Y:S01]  /*b210*/  IMAD.MOV.U32 R7, RZ, RZ, -0x3ffffff0 ;  /* 0xc0000010ff077424 */ /* 0x000fe200078e00ff */
[----:B------:R-:W-:Y:S05]  /*b220*/  WARPSYNC.ALL ;  /* 0x0000000000007948 */ /* 0x000fea0003800000 */
[C---:B------:R-:W-:Y:S01]  /*b230*/  R2UR UR4, R4.reuse ;  /* 0x00000000040472ca */ /* 0x040fe200000e0000 */
[----:B------:R-:W4:Y:S01]  /*b240*/  LDL R11, [R1+0x64] ;  /* 0x00006400010b7983 */ /* 0x000f220000100800 */
[----:B------:R-:W-:Y:S02]  /*b250*/  R2UR UR5, R5 ;  /* 0x00000000050572ca */ /* 0x000fe400000e0000 */
[----:B------:R-:W-:Y:S01]  /*b260*/  R2UR UR7, R7 ;  /* 0x00000000070772ca */ /* 0x000fe200000e0000 */
[----:B------:R-:W-:Y:S01]  /*b270*/  WARPGROUP.ARRIVE ;  /* 0x00000000000079c5 */ /* 0x000fe20000000000 */
[----:B---3--:R-:W3:Y:S01]  /*b280*/  LDL R0, [R1+0x1c] ;  /* 0x00001c0001007983 */ /* 0x008ee20000100800 */
[----:B------:R-:W-:Y:S01]  /*b290*/  VIADD R12, R4, 0x180 ;  /* 0x00000180040c7836 */ /* 0x000fe20000000000 */
[----:B------:R-:W-:Y:S01]  /*b2a0*/  P2R R10, PR, RZ, 0x1 ;  /* 0x00000001ff0a7803 */ /* 0x000fe20000000000 */
[----:B------:R-:W-:-:S02]  /*b2b0*/  IMAD.MOV.U32 R13, RZ, RZ, -0x3ffffff0 ;  /* 0xc0000010ff0d7424 */ /* 0x000fc400078e00ff */
[----:B------:R-:W5:Y:S01]  /*b2c0*/  S2R R90, SR_TID.X ;  /* 0x00000000005a7919 */ /* 0x000f620000002100 */
[----:B------:R-:W-:Y:S01]  /*b2d0*/  IMAD.MOV.U32 R9, RZ, RZ, -0x3ffffff0 ;  /* 0xc0000010ff097424 */ /* 0x000fe200078e00ff */
[----:B------:R-:W-:Y:S01]  /*b2e0*/  BSSY B0, `(.L_x_8854) ;  /* 0x00003da000007945 */ /* 0x000fe20003800000 */
[----:B------:R-:W-:Y:S01]  /*b2f0*/  VIADD R20, R4, 0x300 ;  /* 0x0000030004147836 */ /* 0x000fe20000000000 */
[----:B------:R3:W-:Y:S01]  /*b300*/  STL.64 [R1], R12 ;  /* 0x0000000c01007387 */ /* 0x0007e20000100a00 */
[----:B--2---:R-:W-:Y:S02]  /*b310*/  IMAD.MOV.U32 R21, RZ, RZ, -0x3ffffff0 ;  /* 0xc0000010ff157424 */ /* 0x004fe400078e00ff */
[----:B------:R-:W-:Y:S01]  /*b320*/  IMAD.MOV.U32 R7, RZ, RZ, -0x3ffffff0 ;  /* 0xc0000010ff077424 */ /* 0x000fe200078e00ff */
[----:B-----5:R-:W-:Y:S01]  /*b330*/  LOP3.LUT R90, R90, 0x7f, RZ, 0xc0, !PT ;  /* 0x0000007f5a5a7812 */ /* 0x020fe200078ec0ff */
[----:B01----:R-:W-:-:S04]  /*b340*/  IMAD R6, R154, 0x300, R8 ;  /* 0x000003009a067824 */ /* 0x003fc800078e0208 */
[C---:B------:R-:W-:Y:S01]  /*b350*/  VIADD R8, R6.reuse, 0x100 ;  /* 0x0000010006087836 */ /* 0x040fe20000000000 */
[C---:B------:R-:W-:Y:S01]  /*b360*/  R2UR UR6, R6.reuse ;  /* 0x00000000060672ca */ /* 0x040fe200000e0000 */
[----:B------:R-:W-:-:S12]  /*b370*/  VIADD R6, R6, 0x200 ;  /* 0x0000020006067836 */ /* 0x000fd80000000000 */
[----:B------:R-:W-:Y:S01]  /*b380*/  QGMMA.64x128x32.F32.E4M3.E4M3 R24, gdesc[UR4], RZ, !UPT, gsb0 ;  /* 0x01e00000041879f3 */ /* 0x000fe2000c0008ff */
[----:B------:R-:W-:Y:S02]  /*b390*/  R2UR UR4, R12 ;  /* 0x000000000c0472ca */ /* 0x000fe400000e0000 */
[----:B------:R-:W-:Y:S02]  /*b3a0*/  R2UR UR5, R13 ;  /* 0x000000000d0572ca */ /* 0x000fe400000e0000 */
[----:B------:R-:W-:Y:S02]  /*b3b0*/  R2UR UR6, R8 ;  /* 0x00000000080672ca */ /* 0x000fe400000e0000 */
[----:B------:R-:W-:Y:S01]  /*b3c0*/  R2UR UR7, R9 ;  /* 0x00000000090772ca */ /* 0x000fe200000e0000 */
[----:B------:R-:W-:Y:S02]  /*b3d0*/  WARPGROUP.DEPBAR.LE gsb0, 0x0 ;  /* 0x00008000000079c5 */ /* 0x000fe40000010000 */
[----:B------:R-:W-:-:S10]  /*b3e0*/  WARPGROUP.ARRIVE ;  /* 0x00000000000079c5 */ /* 0x000fd40000000000 */
[----:B------:R-:W-:Y:S01]  /*b3f0*/  QGMMA.64x128x32.F32.E4M3.E4M3 R24, gdesc[UR4], R24, gsb0 ;  /* 0x01e00000041879f3 */ /* 0x000fe20008000818 */
[----:B------:R-:W-:Y:S02]  /*b400*/  R2UR UR4, R20 ;  /* 0x00000000140472ca */ /* 0x000fe400000e0000 */
[----:B------:R-:W-:Y:S02]  /*b410*/  R2UR UR5, R21 ;  /* 0x00000000150572ca */ /* 0x000fe400000e0000 */
[----:B------:R-:W-:Y:S01]  /*b420*/  R2UR UR6, R6 ;  /* 0x00000000060672ca */ /* 0x000fe200000e0000 */
[----:B----4-:R-:W-:Y:S01]  /*b430*/  IMAD.IADD R6, R11, 0x1, R88 ;  /* 0x000000010b067824 */ /* 0x010fe200078e0258 */
[----:B------:R-:W-:-:S03]  /*b440*/  R2UR UR7, R7 ;  /* 0x00000000070772ca */ /* 0x000fc600000e0000 */
[----:B---3--:R-:W-:-:S05]  /*b450*/  IMAD R6, R0, -0x80, R6 ;  /* 0xffffff8000067824 */ /* 0x008fca00078e0206 */
        /* <DEDUP_REMOVED lines=111> */
[C---:B------:R-:W-:Y:S02]  /*bb50*/  ISETP.GT.AND P4, PT, R6.reuse, 0x71, PT ;  /* 0x000000710600780c */ /* 0x040fe40003f84270 */
[----:B------:R-:W-:Y:S02]  /*bb60*/  FMNMX.FTZ R0, R129, R0, !PT ;  /* 0x0000000081007209 */ /* 0x000fe40007810000 */
[----:B------:R-:W-:Y:S02]  /*bb70*/  FSEL R131, R81, -INF , P4 ;  /* 0xff80000051837808 */ /* 0x000fe40002000000 */
[----:B------:R-:W-:Y:S02]  /*bb80*/  ISETP.GT.AND P5, PT, R6, 0x78, PT ;  /* 0x000000780600780c */ /* 0x000fe40003fa4270 */
[----:B------:R-:W-:Y:S02]  /*bb90*/  FMNMX.FTZ R0, R131, R0, !PT ;  /* 0x0000000083007209 */ /* 0x000fe40007810000 */
[----:B------:R-:W-:-:S02]  /*bba0*/  FSEL R81, R84, -INF , P5 ;  /* 0xff80000054517808 */ /* 0x000fc40002800000 */
[C---:B------:R-:W-:Y:S02]  /*bbb0*/  ISETP.GT.AND P6, PT, R6.reuse, 0x79, PT ;  /* 0x000000790600780c */ /* 0x040fe40003fc4270 */
[----:B------:R-:W-:Y:S02]  /*bbc0*/  FMNMX.FTZ R0, R81, R0, !PT ;  /* 0x0000000051007209 */ /* 0x000fe40007810000 */
[----:B------:R-:W-:Y:S02]  /*bbd0*/  FSEL R85, R85, -INF , P6 ;  /* 0xff80000055557808 */ /* 0x000fe40003000000 */
[----:B------:R-:W-:Y:S02]  /*bbe0*/  P2R R26, PR, RZ, 0x4 ;  /* 0x00000004ff1a7803 */ /* 0x000fe40000000000 */
[----:B------:R-:W-:Y:S02]  /*bbf0*/  FMNMX.FTZ R8, R85, R0, !PT ;  /* 0x0000000055087209 */ /* 0x000fe40007810000 */
[----:B------:R-:W-:-:S02]  /*bc00*/  ISETP.GT.AND P2, PT, R6, 0x58, PT ;  /* 0x000000580600780c */ /* 0x000fc40003f44270 */
[----:B------:R-:W-:Y:S01]  /*bc10*/  P2R R28, PR, RZ, 0x2 ;  /* 0x00000002ff1c7803 */ /* 0x000fe20000000000 */
[----:B------:R-:W0:Y:S01]  /*bc20*/  SHFL.BFLY PT, R133, R8, 0x2, 0x1f ;  /* 0x0c401f0008857f89 */ /* 0x000e2200000e0000 */
[C---:B------:R-:W-:Y:S02]  /*bc30*/  ISETP.GT.AND P1, PT, R6.reuse, 0x59, PT ;  /* 0x000000590600780c */ /* 0x040fe40003f24270 */
[----:B------:R-:W-:Y:S02]  /*bc40*/  P2R R30, PR, RZ, 0x1 ;  /* 0x00000001ff1e7803 */ /* 0x000fe40000000000 */
[----:B------:R-:W-:Y:S02]  /*bc50*/  ISETP.GT.AND P0, PT, R6, 0x60, PT ;  /* 0x000000600600780c */ /* 0x000fe40003f04270 */
[----:B------:R-:W-:Y:S02]  /*bc60*/  FSEL R71, R71, -INF , P1 ;  /* 0xff80000047477808 */ /* 0x000fe40000800000 */
[----:B------:R-:W-:-:S02]  /*bc70*/  P2R R24, PR, RZ, 0x8 ;  /* 0x00000008ff187803 */ /* 0x000fc40000000000 */
[----:B------:R-:W-:Y:S02]  /*bc80*/  FSEL R135, R74, -INF , P0 ;  /* 0xff8000004a877808 */ /* 0x000fe40000000000 */
[----:B------:R-:W-:Y:S02]  /*bc90*/  ISETP.NE.AND P0, PT, R30, RZ, PT ;  /* 0x000000ff1e00720c */ /* 0x000fe40003f05270 */
[----:B------:R-:W-:Y:S02]  /*bca0*/  ISETP.NE.AND P1, PT, R28, RZ, PT ;  /* 0x000000ff1c00720c */ /* 0x000fe40003f25270 */
[----:B------:R-:W-:Y:S02]  /*bcb0*/  FSEL R75, R75, -INF , P0 ;  /* 0xff8000004b4b7808 */ /* 0x000fe40000000000 */
[----:B------:R-:W-:Y:S02]  /*bcc0*/  FSEL R83, R83, -INF , P4 ;  /* 0xff80000053537808 */ /* 0x000fe40002000000 */
[----:B------:R-:W-:-:S02]  /*bcd0*/  FSEL R87, R87, -INF , P6 ;  /* 0xff80000057577808 */ /* 0x000fc40003000000 */
[----:B------:R-:W-:Y:S02]  /*bce0*/  ISETP.NE.AND P0, PT, R10, RZ, PT ;  /* 0x000000ff0a00720c */ /* 0x000fe40003f05270 */
[----:B0-----:R-:W-:Y:S02]  /*bcf0*/  FMNMX.FTZ R12, R8, R133, !PT ;  /* 0x00000085080c7209 */ /* 0x001fe40007810000 */
        /* <DEDUP_REMOVED lines=8> */
[----:B0-----:R-:W-:Y:S02]  /*bd80*/  FMNMX.FTZ R0, R12, R133, !PT ;  /* 0x000000850c007209 */ /* 0x001fe40007810000 */
[----:B------:R-:W-:Y:S02]  /*bd90*/  FMNMX.FTZ R8, R101, R8, !PT ;  /* 0x0000000865087209 */ /* 0x000fe40007810000 */
[----:B------:R-:W-:Y:S01]  /*bda0*/  FSEL R133, R70, -INF , P2 ;  /* 0xff80000046857808 */ /* 0x000fe20001000000 */
[----:B------:R-:W-:-:S01]  /*bdb0*/  FFMA.FTZ R14, R2, R0, -8 ;  /* 0xc1000000020e7423 */ /* 0x000fc20000010000 */
[----:B------:R-:W-:Y:S02]  /*bdc0*/  FMNMX.FTZ R8, R43, R8, !PT ;  /* 0x000000082b087209 */ /* 0x000fe40007810000 */
[----:B------:R-:W-:-:S02]  /*bdd0*/  FSETP.NEU.FTZ.AND P3, PT, R0, -INF , PT ;  /* 0xff8000000000780b */ /* 0x000fc40003f7d000 */
[----:B------:R-:W-:Y:S02]  /*bde0*/  FMNMX.FTZ R8, R105, R8, !PT ;  /* 0x0000000869087209 */ /* 0x000fe40007810000 */
[----:B------:R-:W-:Y:S02]  /*bdf0*/  FSEL R6, R14, RZ, P3 ;  /* 0x000000ff0e067208 */ /* 0x000fe40001800000 */
[----:B------:R-:W-:Y:S02]  /*be00*/  FMNMX.FTZ R8, R47, R8, !PT ;  /* 0x000000082f087209 */ /* 0x000fe40007810000 */
[----:B------:R-:W-:Y:S01]  /*be10*/  ISETP.NE.AND P3, PT, R24, RZ, PT ;  /* 0x000000ff1800720c */ /* 0x000fe20003f65270 */
[C-C-:B------:R-:W-:Y:S01]  /*be20*/  FFMA.FTZ R24, R2.reuse, R37, -R6.reuse ;  /* 0x0000002502187223 */ /* 0x140fe20000010806 */
[----:B------:R-:W-:Y:S01]  /*be30*/  FMNMX.FTZ R8, R109, R8, !PT ;  /* 0x000000086d087209 */ /* 0x000fe20007810000 */
[--C-:B------:R-:W-:Y:S01]  /*be40*/  FFMA.FTZ R30, R2, R45, -R6.reuse ;  /* 0x0000002d021e7223 */ /* 0x100fe20000010806 */
[----:B------:R-:W-:Y:S01]  /*be50*/  ISETP.NE.AND P2, PT, R26, RZ, PT ;  /* 0x000000ff1a00720c */ /* 0x000fe20003f45270 */
[C-C-:B------:R-:W-:Y:S01]  /*be60*/  FFMA.FTZ R26, R2.reuse, R41, -R6.reuse ;  /* 0x00000029021a7223 */ /* 0x140fe20000010806 */
[----:B------:R-:W-:Y:S01]  /*be70*/  FMNMX.FTZ R8, R51, R8, !PT ;  /* 0x0000000833087209 */ /* 0x000fe20007810000 */
[--C-:B------:R-:W-:Y:S01]  /*be80*/  FFMA.FTZ R41, R2, R53, -R6.reuse ;  /* 0x0000003502297223 */ /* 0x100fe20000010806 */
[----:B------:R-:W-:Y:S01]  /*be90*/  FSEL R37, R78, -INF , P1 ;  /* 0xff8000004e257808 */ /* 0x000fe20000800000 */
[C-C-:B------:R-:W-:Y:S01]  /*bea0*/  FFMA.FTZ R12, R2.reuse, R29, -R6.reuse ;  /* 0x0000001d020c7223 */ /* 0x140fe20000010806 */
[----:B------:R-:W-:Y:S01]  /*beb0*/  FMNMX.FTZ R8, R111, R8, !PT ;  /* 0x000000086f087209 */ /* 0x000fe20007810000 */
[C-C-:B------:R-:W-:Y:S01]  /*bec0*/  FFMA.FTZ R29, R2.reuse, R95, -R6.reuse ;  /* 0x0000005f021d7223 */ /* 0x140fe20000010806 */
[----:B------:R-:W-:Y:S01]  /*bed0*/  FSEL R79, R79, -INF , P2 ;  /* 0xff8000004f4f7808 */ /* 0x000fe20001000000 */
[C-C-:B------:R-:W-:Y:S01]  /*bee0*/  FFMA.FTZ R10, R2.reuse, R25, -R6.reuse ;  /* 0x00000019020a7223 */ /* 0x140fe20000010806 */
[----:B------:R-:W-:Y:S01]  /*bef0*/  FMNMX.FTZ R8, R55, R8, !PT ;  /* 0x0000000837087209 */ /* 0x000fe20007810000 */
[--C-:B------:R-:W-:Y:S01]  /*bf00*/  FFMA.FTZ R14, R2, R33, -R6.reuse ;  /* 0x00000021020e7223 */ /* 0x100fe20000010806 */
[----:B------:R-:W-:Y:S01]  /*bf10*/  FSEL R45, R82, -INF , P3 ;  /* 0xff800000522d7808 */ /* 0x000fe20001800000 */
[C-C-:B------:R-:W-:Y:S01]  /*bf20*/  FFMA.FTZ R25, R2.reuse, R91, -R6.reuse ;  /* 0x0000005b02197223 */ /* 0x140fe20000010806 */
[----:B------:R-:W-:Y:S01]  /*bf30*/  FMNMX.FTZ R8, R117, R8, !PT ;  /* 0x0000000875087209 */ /* 0x000fe20007810000 */
[--C-:B------:R-:W-:Y:S01]  /*bf40*/  FFMA.FTZ R33, R2, R49, -R6.reuse ;  /* 0x0000003102217223 */ /* 0x100fe20000010806 */
[----:B------:R-:W-:Y:S01]  /*bf50*/  FSEL R53, R86, -INF , P5 ;  /* 0xff80000056357808 */ /* 0x000fe20002800000 */
[C-C-:B------:R-:W-:Y:S01]  /*bf60*/  FFMA.FTZ R49, R2.reuse, R57, -R6.reuse ;  /* 0x0000003902317223 */ /* 0x140fe20000010806 */
        /* <DEDUP_REMOVED lines=27> */
[----:B------:R-:W-:Y:S01]  /*c120*/  FFMA.FTZ R77, R2, R85, -R6 ;  /* 0x00000055024d7223 */ /* 0x000fe20000010806 */
[----:B------:R-:W-:Y:S01]  /*c130*/  FMNMX.FTZ R8, R135, R8, !PT ;  /* 0x0000000887087209 */ /* 0x000fe20007810000 */
[----:B------:R-:W-:Y:S01]  /*c140*/  MUFU.EX2 R7, R7 ;  /* 0x0000000700077308 */ /* 0x000fe20000000800 */
[----:B------:R-:W-:-:S02]  /*c150*/  ISETP.NE.AND P2, PT, R90, RZ, PT ;  /* 0x000000ff5a00720c */ /* 0x000fc40003f45270 */
[----:B------:R-:W-:-:S04]  /*c160*/  FMNMX.FTZ R8, R75, R8, !PT ;  /* 0x000000084b087209 */ /* 0x000fc80007810000 */
[----:B------:R-:W-:Y:S01]  /*c170*/  FMNMX.FTZ R8, R37, R8, !PT ;  /* 0x0000000825087209 */ /* 0x000fe20007810000 */
[----:B------:R-:W0:Y:S03]  /*c180*/  MUFU.EX2 R10, R10 ;  /* 0x0000000a000a7308 */ /* 0x000e260000000800 */
[----:B------:R-:W-:-:S03]  /*c190*/  FMNMX.FTZ R8, R79, R8, !PT ;  /* 0x000000084f087209 */ /* 0x000fc60007810000 */
[----:B------:R-:W-:Y:S01]  /*c1a0*/  @!P2 VIADD R3, R3, 0x19c40 ;  /* 0x00019c400303a836 */ /* 0x000fe20000000000 */
[----:B------:R-:W-:Y:S01]  /*c1b0*/  FMNMX.FTZ R8, R45, R8, !PT ;  /* 0x000000082d087209 */ /* 0x000fe20007810000 */
[----:B------:R-:W1:Y:S03]  /*c1c0*/  MUFU.EX2 R9, R9 ;  /* 0x0000000900097308 */ /* 0x000e660000000800 */
[----:B------:R-:W-:Y:S02]  /*c1d0*/  FMNMX.FTZ R8, R83, R8, !PT ;  /* 0x0000000853087209 */ /* 0x000fe40007810000 */
[----:B------:R-:W-:Y:S02]  /*c1e0*/  @!P2 PRMT R3, RZ, 0x654, R3 ;  /* 0x00000654ff03a816 */ /* 0x000fe40000000003 */
[----:B------:R-:W-:Y:S01]  /*c1f0*/  FMNMX.FTZ R8, R53, R8, !PT ;  /* 0x0000000835087209 */ /* 0x000fe20007810000 */
[----:B------:R-:W2:Y:S01]  /*c200*/  MUFU.EX2 R12, R12 ;  /* 0x0000000c000c7308 */ /* 0x000ea20000000800 */
[----:B0-----:R-:W-:-:S01]  /*c210*/  FADD.FTZ R68, R7, R10 ;  /* 0x0000000a07447221 */ /* 0x001fc20000010000 */
[----:B------:R0:W-:Y:S01]  /*c220*/  @!P2 SYNCS.ARRIVE.TRANS64.RED.A1T0 RZ, [R3+URZ], RZ ;  /* 0x000000ff03ffa9a7 */ /* 0x0001e2000810043f */
[----:B------:R-:W-:-:S05]  /*c230*/  FMNMX.FTZ R8, R87, R8, !PT ;  /* 0x0000000857087209 */ /* 0x000fca0007810000 */
[----:B------:R-:W3:Y:S01]  /*c240*/  SHFL.BFLY PT, R95, R8, 0x2, 0x1f ;  /* 0x0c401f00085f7f89 */ /* 0x000ee200000e0000 */
[----:B------:R-:W-:Y:S01]  /*c250*/  MUFU.EX2 R13, R13 ;  /* 0x0000000d000d7308 */ /* 0x000fe20000000800 */
[----:B-1----:R-:W-:-:S07]  /*c260*/  FADD.FTZ R85, R9, R68 ;  /* 0x0000004409557221 */ /* 0x002fce0000010000 */
[----:B------:R-:W-:Y:S01]  /*c270*/  MUFU.EX2 R14, R14 ;  /* 0x0000000e000e7308 */ /* 0x000fe20000000800 */
[----:B--2---:R-:W-:-:S01]  /*c280*/  FADD.FTZ R72, R12, R85 ;  /* 0x000000550c487221 */ /* 0x004fc20000010000 */
[----:B------:R-:W-:-:S04]  /*c290*/  F2FP.SATFINITE.E4M3.F32.PACK_AB_MERGE_C R148, R12, R9, RZ ;  /* 0x000000090c94723e */ /* 0x000fc800048070ff */
[----:B------:R-:W-:Y:S02]  /*c2a0*/  F2FP.SATFINITE.E4M3.F32.PACK_AB_MERGE_C R148, R10, R7, R148 ;  /* 0x000000070a94723e */ /* 0x000fe40004807094 */
[----:B------:R-:W-:Y:S01]  /*c2b0*/  MUFU.EX2 R15, R15 ;  /* 0x0000000f000f7308 */ /* 0x000fe20000000800 */
[----:B---3--:R-:W-:-:S07]  /*c2c0*/  FMNMX.FTZ R95, R8, R95, !PT ;  /* 0x0000005f085f7209 */ /* 0x008fce0007810000 */
[----:B------:R-:W1:Y:S01]  /*c2d0*/  MUFU.EX2 R24, R24 ;  /* 0x0000001800187308 */ /* 0x000e620000000800 */
[----:B------:R-:W2:Y:S07]  /*c2e0*/  SHFL.BFLY PT, R8, R95, 0x1, 0x1f ;  /* 0x0c201f005f087f89 */ /* 0x000eae00000e0000 */
[----:B------:R-:W-:Y:S08]  /*c2f0*/  MUFU.EX2 R25, R25 ;  /* 0x0000001900197308 */ /* 0x000ff00000000800 */
[----:B------:R-:W-:Y:S01]  /*c300*/  MUFU.EX2 R26, R26 ;  /* 0x0000001a001a7308 */ /* 0x000fe20000000800 */
[----:B-1----:R-:W-:-:S04]  /*c310*/  F2FP.SATFINITE.E4M3.F32.PACK_AB_MERGE_C R150, R24, R15, RZ ;  /* 0x0000000f1896723e */ /* 0x002fc800048070ff */
[----:B------:R-:W-:-:S03]  /*c320*/  F2FP.SATFINITE.E4M3.F32.PACK_AB_MERGE_C R150, R14, R13, R150 ;  /* 0x0000000d0e96723e */ /* 0x000fc60004807096 */
[----:B------:R-:W-:Y:S01]  /*c330*/  MUFU.EX2 R29, R29 ;  /* 0x0000001d001d7308 */ /* 0x000fe20000000800 */
[----:B--2---:R-:W-:-:S04]  /*c340*/  FMNMX.FTZ R8, R95, R8, !PT ;  /* 0x000000085f087209 */ /* 0x004fc80007810000 */
[----:B------:R-:W-:Y:S01]  /*c350*/  FSETP.NEU.FTZ.AND P1, PT, R8, -INF , PT ;  /* 0xff8000000800780b */ /* 0x000fe20003f3d000 */
[----:B------:R-:W-:-:S02]  /*c360*/  FFMA.FTZ R56, R2, R8, -8 ;  /* 0xc100000002387423 */ /* 0x000fc40000010008 */
[----:B------:R-:W1:Y:S03]  /*c370*/  MUFU.EX2 R30, R30 ;  /* 0x0000001e001e7308 */ /* 0x000e660000000800 */
        /* <DEDUP_REMOVED lines=24> */
[--C-:B------:R-:W-:Y:S01]  /*c500*/  FFMA.FTZ R59, R2, R119, -R56.reuse ;  /* 0x00000077023b7223 */ /* 0x100fe20000010838 */
[----:B-1----:R-:W-:Y:S01]  /*c510*/  F2FP.SATFINITE.E4M3.F32.PACK_AB_MERGE_C R136, R30, R29, RZ ;  /* 0x0000001d1e88723e */ /* 0x002fe200048070ff */
[----:B------:R-:W1:Y:S01]  /*c520*/  MUFU.EX2 R58, R58 ;  /* 0x0000003a003a7308 */ /* 0x000e620000000800 */
[----:B------:R-:W-:-:S01]  /*c530*/  FFMA.FTZ R51, R2, R123, -R56 ;  /* 0x0000007b02337223 */ /* 0x000fc20000010838 */
[C-C-:B0-----:R-:W-:Y:S01]  /*c540*/  FFMA.FTZ R3, R2.reuse, R133, -R56.reuse ;  /* 0x0000008502037223 */ /* 0x141fe20000010838 */
[----:B------:R-:W-:-:S01]  /*c550*/  FFMA.FTZ R135, R2, R135, -R56 ;  /* 0x0000008702877223 */ /* 0x000fc20000010838 */
[C-C-:B------:R-:W-:Y:S01]  /*c560*/  FFMA.FTZ R75, R2.reuse, R75, -R56.reuse ;  /* 0x0000004b024b7223 */ /* 0x140fe20000010838 */
[----:B------:R-:W-:-:S01]  /*c570*/  FFMA.FTZ R79, R2, R79, -R56 ;  /* 0x0000004f024f7223 */ /* 0x000fc20000010838 */
[C-C-:B------:R-:W-:Y:S01]  /*c580*/  FFMA.FTZ R45, R2.reuse, R45, -R56.reuse ;  /* 0x0000002d022d7223 */ /* 0x140fe20000010838 */
[----:B------:R-:W-:-:S01]  /*c590*/  FFMA.FTZ R83, R2, R83, -R56 ;  /* 0x0000005302537223 */ /* 0x000fc20000010838 */
[----:B------:R-:W0:Y:S01]  /*c5a0*/  MUFU.EX2 R81, R81 ;  /* 0x0000005100517308 */ /* 0x000e220000000800 */
[----:B--2---:R-:W-:-:S01]  /*c5b0*/  FADD.FTZ R63, R6, R11 ;  /* 0x0000000b063f7221 */ /* 0x004fc20000010000 */
[----:B------:R-:W-:Y:S01]  /*c5c0*/  FFMA.FTZ R53, R2, R53, -R56 ;  /* 0x0000003502357223 */ /* 0x000fe20000010838 */
[----:B------:R-:W-:-:S05]  /*c5d0*/  F2FP.SATFINITE.E4M3.F32.PACK_AB_MERGE_C R136, R26, R25, R136 ;  /* 0x000000191a88723e */ /* 0x000fca0004807088 */
[----:B------:R-:W2:Y:S01]  /*c5e0*/  MUFU.EX2 R27, R27 ;  /* 0x0000001b001b7308 */ /* 0x000ea20000000800 */
[----:B-1----:R-:W-:-:S01]  /*c5f0*/  FADD.FTZ R68, R58, R63 ;  /* 0x0000003f3a447221 */ /* 0x002fc20000010000 */
[----:B------:R-:W-:-:S04]  /*c600*/  FADD.FTZ R63, R13, R72 ;  /* 0x000000480d3f7221 */ /* 0x000fc80000010000 */
[----:B------:R-:W-:Y:S02]  /*c610*/  FADD.FTZ R72, R14, R63 ;  /* 0x0000003f0e487221 */ /* 0x000fe40000010000 */
[----:B------:R-:W1:Y:S01]  /*c620*/  MUFU.EX2 R50, R50 ;  /* 0x0000003200327308 */ /* 0x000e620000000800 */
[----:B0-----:R-:W-:-:S01]  /*c630*/  FADD.FTZ R74, R81, R68 ;  /* 0x00000044514a7221 */ /* 0x001fc20000010000 */
[----:B------:R-:W-:Y:S01]  /*c640*/  FFMA.FTZ R68, R2, R67, -R56 ;  /* 0x0000004302447223 */ /* 0x000fe20000010838 */
[----:B------:R-:W-:-:S01]  /*c650*/  FADD.FTZ R63, R15, R72 ;  /* 0x000000480f3f7221 */ /* 0x000fc20000010000 */
[----:B------:R-:W-:Y:S01]  /*c660*/  FFMA.FTZ R72, R2, R71, -R56 ;  /* 0x0000004702487223 */ /* 0x000fe20000010838 */
[----:B------:R-:W-:Y:S02]  /*c670*/  F2FP.SATFINITE.E4M3.F32.PACK_AB_MERGE_C R149, R81, R58, RZ ;  /* 0x0000003a5195723e */ /* 0x000fe400048070ff */
[----:B------:R-:W-:Y:S01]  /*c680*/  FADD.FTZ R76, R24, R63 ;  /* 0x0000003f184c7221 */ /* 0x000fe20000010000 */
[----:B------:R-:W0:Y:S01]  /*c690*/  MUFU.EX2 R60, R60 ;  /* 0x0000003c003c7308 */ /* 0x000e220000000800 */
[----:B--2---:R-:W-:-:S01]  /*c6a0*/  FADD.FTZ R67, R27, R74 ;  /* 0x0000004a1b437221 */ /* 0x004fc20000010000 */
[C-C-:B------:R-:W-:Y:S01]  /*c6b0*/  FFMA.FTZ R63, R2.reuse, R37, -R56.reuse ;  /* 0x00000025023f7223 */ /* 0x140fe20000010838 */
[----:B------:R-:W-:-:S01]  /*c6c0*/  FFMA.FTZ R56, R2, R87, -R56 ;  /* 0x0000005702387223 */ /* 0x000fc20000010838 */
[----:B------:R-:W-:-:S04]  /*c6d0*/  F2FP.SATFINITE.E4M3.F32.PACK_AB_MERGE_C R149, R11, R6, R149 ;  /* 0x000000060b95723e */ /* 0x000fc80004807095 */
[----:B------:R-:W2:Y:S01]  /*c6e0*/  MUFU.EX2 R39, R39 ;  /* 0x0000002700277308 */ /* 0x000ea20000000800 */
[----:B-1----:R-:W-:-:S07]  /*c6f0*/  FADD.FTZ R67, R50, R67 ;  /* 0x0000004332437221 */ /* 0x002fce0000010000 */
[----:B------:R-:W1:Y:S01]  /*c700*/  MUFU.EX2 R31, R31 ;  /* 0x0000001f001f7308 */ /* 0x000e620000000800 */
[----:B0-----:R-:W-:-:S01]  /*c710*/  FADD.FTZ R74, R60, R67 ;  /* 0x000000433c4a7221 */ /* 0x001fc20000010000 */
[----:B------:R-:W-:-:S06]  /*c720*/  FADD.FTZ R67, R25, R76 ;  /* 0x0000004c19437221 */ /* 0x000fcc0000010000 */
[----:B------:R-:W0:Y:S01]  /*c730*/  MUFU.EX2 R52, R52 ;  /* 0x0000003400347308 */ /* 0x000e220000000800 */
[----:B--2---:R-:W-:-:S01]  /*c740*/  FADD.FTZ R74, R39, R74 ;  /* 0x0000004a274a7221 */ /* 0x004fc20000010000 */
[----:B------:R-:W-:-:S04]  /*c750*/  F2FP.SATFINITE.E4M3.F32.PACK_AB_MERGE_C R151, R39, R60, RZ ;  /* 0x0000003c2797723e */ /* 0x000fc800048070ff */
[----:B------:R-:W-:Y:S02]  /*c760*/  F2FP.SATFINITE.E4M3.F32.PACK_AB_MERGE_C R151, R50, R27, R151 ;  /* 0x0000001b3297723e */ /* 0x000fe40004807097 */
        /* <DEDUP_REMOVED lines=11> */
[----:B-1----:R-:W-:-:S01]  /*c820*/  FADD.FTZ R74, R47, R74 ;  /* 0x0000004a2f4a7221 */ /* 0x002fc20000010000 */
[----:B------:R-:W-:-:S04]  /*c830*/  F2FP.SATFINITE.E4M3.F32.PACK_AB_MERGE_C R137, R47, R62, RZ ;  /* 0x0000003e2f89723e */ /* 0x000fc800048070ff */
        /* <DEDUP_REMOVED lines=12> */
[C---:B-1----:R-:W-:Y:S01]  /*c900*/  F2FP.SATFINITE.E4M3.F32.PACK_AB_MERGE_C R138, R41.reuse, R32, RZ ;  /* 0x00000020298a723e */ /* 0x042fe200048070ff */
[----:B------:R-:W-:-:S03]  /*c910*/  FADD.FTZ R41, R41, R24 ;  /* 0x0000001829297221 */ /* 0x000fc60000010000 */
[----:B------:R-:W-:-:S03]  /*c920*/  F2FP.SATFINITE.E4M3.F32.PACK_AB_MERGE_C R138, R33, R28, R138 ;  /* 0x0000001c218a723e */ /* 0x000fc6000480708a */
        /* <DEDUP_REMOVED lines=17> */
[C---:B--2---:R-:W-:Y:S01]  /*ca40*/  F2FP.SATFINITE.E4M3.F32.PACK_AB_MERGE_C R140, R91.reuse, R38, RZ ;  /* 0x000000265b8c723e */ /* 0x044fe200048070ff */
[----:B------:R-:W-:-:S03]  /*ca50*/  FADD.FTZ R91, R91, R32 ;  /* 0x000000205b5b7221 */ /* 0x000fc60000010000 */
[----:B------:R-:W-:-:S03]  /*ca60*/  F2FP.SATFINITE.E4M3.F32.PACK_AB_MERGE_C R140, R49, R34, R140 ;  /* 0x00000022318c723e */ /* 0x000fc6000480708c */
[----:B------:R-:W2:Y:S01]  /*ca70*/  MUFU.EX2 R51, R51 ;  /* 0x0000003300337308 */ /* 0x000ea20000000800 */
[C---:B-1----:R-:W-:Y:S01]  /*ca80*/  F2FP.SATFINITE.E4M3.F32.PACK_AB_MERGE_C R141, R70.reuse, R59, RZ ;  /* 0x0000003b468d723e */ /* 0x042fe200048070ff */
[----:B------:R-:W-:-:S03]  /*ca90*/  FADD.FTZ R70, R70, R7 ;  /* 0x0000000746467221 */ /* 0x000fc60000010000 */
[----:B------:R-:W-:-:S03]  /*caa0*/  F2FP.SATFINITE.E4M3.F32.PACK_AB_MERGE_C R141, R64, R43, R141 ;  /* 0x0000002b408d723e */ /* 0x000fc6000480708d */
[----:B------:R-:W1:Y:S01]  /*cab0*/  MUFU.EX2 R57, R57 ;  /* 0x0000003900397308 */ /* 0x000e620000000800 */
[----:B0-----:R-:W-:-:S07]  /*cac0*/  FADD.FTZ R10, R36, R91 ;  /* 0x0000005b240a7221 */ /* 0x001fce0000010000 */
[----:B------:R-:W0:Y:S01]  /*cad0*/  MUFU.EX2 R68, R68 ;  /* 0x0000004400447308 */ /* 0x000e220000000800 */
[----:B--2---:R-:W-:-:S07]  /*cae0*/  FADD.FTZ R7, R51, R70 ;  /* 0x0000004633077221 */ /* 0x004fce0000010000 */
[----:B------:R-:W-:Y:S01]  /*caf0*/  MUFU.EX2 R40, R40 ;  /* 0x0000002800287308 */ /* 0x000fe20000000800 */
[----:B-1----:R-:W-:-:S07]  /*cb00*/  FADD.FTZ R13, R57, R10 ;  /* 0x0000000a390d7221 */ /* 0x002fce0000010000 */
        /* <DEDUP_REMOVED lines=9> */
[----:B0-----:R-:W-:-:S07]  /*cba0*/  FADD.FTZ R7, R3, R14 ;  /* 0x0000000e03077221 */ /* 0x001fce0000010000 */
[----:B------:R-:W0:Y:S01]  /*cbb0*/  MUFU.EX2 R69, R69 ;  /* 0x0000004500457308 */ /* 0x000e220000000800 */
[C---:B--2---:R-:W-:Y:S01]  /*cbc0*/  F2FP.SATFINITE.E4M3.F32.PACK_AB_MERGE_C R13, R72.reuse, R3, RZ ;  /* 0x00000003480d723e */ /* 0x044fe200048070ff */
[----:B------:R-:W-:-:S03]  /*cbd0*/  FADD.FTZ R72, R72, R7 ;  /* 0x0000000748487221 */ /* 0x000fc60000010000 */
[----:B------:R-:W-:-:S03]  /*cbe0*/  F2FP.SATFINITE.E4M3.F32.PACK_AB_MERGE_C R143, R68, R51, R13 ;  /* 0x00000033448f723e */ /* 0x000fc6000480700d */
[----:B------:R-:W1:Y:S08]  /*cbf0*/  MUFU.EX2 R42, R42 ;  /* 0x0000002a002a7308 */ /* 0x000e700000000800 */
[----:B------:R2:W3:Y:S01]  /*cc00*/  MUFU.EX2 R37, R135 ;  /* 0x0000008700257308 */ /* 0x0004e20000000800 */
[----:B0-----:R-:W-:-:S07]  /*cc10*/  F2FP.SATFINITE.E4M3.F32.PACK_AB_MERGE_C R144, R69, R44, RZ ;  /* 0x0000002c4590723e */ /* 0x001fce00048070ff */
[----:B------:R-:W0:Y:S01]  /*cc20*/  MUFU.EX2 R65, R65 ;  /* 0x0000004100417308 */ /* 0x000e220000000800 */
[----:B-1----:R-:W-:-:S01]  /*cc30*/  FADD.FTZ R14, R42, R61 ;  /* 0x0000003d2a0e7221 */ /* 0x002fc20000010000 */
[----:B--2---:R-:W-:-:S04]  /*cc40*/  IMAD.MOV.U32 R135, RZ, RZ, RZ ;  /* 0x000000ffff877224 */ /* 0x004fc800078e00ff */
[----:B------:R-:W-:Y:S02]  /*cc50*/  IMAD.MOV.U32 R134, RZ, RZ, R135 ;  /* 0x000000ffff867224 */ /* 0x000fe400078e0087 */
[----:B------:R-:W1:Y:S01]  /*cc60*/  MUFU.EX2 R12, R75 ;  /* 0x0000004b000c7308 */ /* 0x000e620000000800 */
[----:B---3--:R-:W-:-:S01]  /*cc70*/  FADD.FTZ R3, R37, R72 ;  /* 0x0000004825037221 */ /* 0x008fc20000010000 */
[--C-:B------:R-:W-:Y:S02]  /*cc80*/  IMAD.MOV.U32 R133, RZ, RZ, R135.reuse ;  /* 0x000000ffff857224 */ /* 0x100fe400078e0087 */
[--C-:B------:R-:W-:Y:S02]  /*cc90*/  IMAD.MOV.U32 R132, RZ, RZ, R135.reuse ;  /* 0x000000ffff847224 */ /* 0x100fe400078e0087 */
[--C-:B------:R-:W-:Y:S02]  /*cca0*/  IMAD.MOV.U32 R131, RZ, RZ, R135.reuse ;  /* 0x000000ffff837224 */ /* 0x100fe400078e0087 */
[----:B------:R-:W2:Y:S01]  /*ccb0*/  MUFU.EX2 R9, R63 ;  /* 0x0000003f00097308 */ /* 0x000ea20000000800 */
[C---:B0-----:R-:W-:Y:S01]  /*ccc0*/  F2FP.SATFINITE.E4M3.F32.PACK_AB_MERGE_C R144, R65.reuse, R42, R144 ;  /* 0x0000002a4190723e */ /* 0x041fe20004807090 */
[----:B------:R-:W-:Y:S01]  /*ccd0*/  FADD.FTZ R65, R65, R14 ;  /* 0x0000000e41417221 */ /* 0x000fe20000010000 */
[----:B------:R-:W-:-:S02]  /*cce0*/  IMAD.MOV.U32 R130, RZ, RZ, R135 ;  /* 0x000000ffff827224 */ /* 0x000fc400078e0087 */
[----:B------:R-:W-:Y:S02]  /*ccf0*/  IMAD.MOV.U32 R129, RZ, RZ, R135 ;  /* 0x000000ffff817224 */ /* 0x000fe400078e0087 */
[----:B------:R-:W-:-:S01]  /*cd00*/  FADD.FTZ R44, R44, R65 ;  /* 0x000000412c2c7221 */ /* 0x000fc20000010000 */
[----:B------:R-:W-:Y:S01]  /*cd10*/  IMAD.MOV.U32 R128, RZ, RZ, R135 ;  /* 0x000000ffff807224 */ /* 0x000fe200078e0087 */
[----:B------:R-:W0:Y:S01]  /*cd20*/  MUFU.EX2 R24, R79 ;  /* 0x0000004f00187308 */ /* 0x000e220000000800 */
[----:B-1----:R-:W-:-:S01]  /*cd30*/  FADD.FTZ R6, R12, R3 ;  /* 0x000000030c067221 */ /* 0x002fc20000010000 */
[----:B------:R-:W-:Y:S01]  /*cd40*/  FADD.FTZ R69, R69, R44 ;  /* 0x0000002c45457221 */ /* 0x000fe20000010000 */
[--C-:B------:R-:W-:Y:S02]  /*cd50*/  IMAD.MOV.U32 R127, RZ, RZ, R135.reuse ;  /* 0x000000ffff7f7224 */ /* 0x100fe400078e0087 */
[--C-:B------:R-:W-:Y:S02]  /*cd60*/  IMAD.MOV.U32 R126, RZ, RZ, R135.reuse ;  /* 0x000000ffff7e7224 */ /* 0x100fe400078e0087 */
[----:B------:R-:W-:Y:S01]  /*cd70*/  IMAD.MOV.U32 R125, RZ, RZ, R135 ;  /* 0x000000ffff7d7224 */ /* 0x000fe200078e0087 */
[----:B------:R-:W-:Y:S01]  /*cd80*/  MUFU.EX2 R48, R48 ;  /* 0x0000003000307308 */ /* 0x000fe20000000800 */
[----:B--2---:R-:W-:-:S01]  /*cd90*/  FADD.FTZ R3, R9, R6 ;  /* 0x0000000609037221 */ /* 0x004fc20000010000 */
[----:B------:R-:W-:-:S02]  /*cda0*/  IMAD.MOV.U32 R124, RZ, RZ, R135 ;  /* 0x000000ffff7c7224 */ /* 0x000fc400078e0087 */
[--C-:B------:R-:W-:Y:S02]  /*cdb0*/  IMAD.MOV.U32 R123, RZ, RZ, R135.reuse ;  /* 0x000000ffff7b7224 */ /* 0x100fe400078e0087 */
[----:B------:R-:W-:Y:S02]  /*cdc0*/  IMAD.MOV.U32 R122, RZ, RZ, R135 ;  /* 0x000000ffff7a7224 */ /* 0x000fe400078e0087 */
[----:B------:R-:W1:Y:S01]  /*cdd0*/  MUFU.EX2 R77, R77 ;  /* 0x0000004d004d7308 */ /* 0x000e620000000800 */
[C---:B0-----:R-:W-:Y:S01]  /*cde0*/  F2FP.SATFINITE.E4M3.F32.PACK_AB_MERGE_C R9, R24.reuse, R9, RZ ;  /* 0x000000091809723e */ /* 0x041fe200048070ff */
[----:B------:R-:W-:Y:S01]  /*cdf0*/  FADD.FTZ R24, R24, R3 ;  /* 0x0000000318187221 */ /* 0x000fe20000010000 */
[----:B------:R-:W-:Y:S02]  /*ce00*/  IMAD.MOV.U32 R121, RZ, RZ, R135 ;  /* 0x000000ffff797224 */ /* 0x000fe400078e0087 */
[----:B------:R-:W-:Y:S01]  /*ce10*/  F2FP.SATFINITE.E4M3.F32.PACK_AB_MERGE_C R145, R12, R37, R9 ;  /* 0x000000250c91723e */ /* 0x000fe20004807009 */
[----:B------:R-:W-:-:S02]  /*ce20*/  IMAD.MOV.U32 R120, RZ, RZ, R135 ;  /* 0x000000ffff787224 */ /* 0x000fc400078e0087 */
[----:B------:R-:W0:Y:S01]  /*ce30*/  MUFU.EX2 R46, R46 ;  /* 0x0000002e002e7308 */ /* 0x000e220000000800 */
[--C-:B------:R-:W-:Y:S02]  /*ce40*/  IMAD.MOV.U32 R119, RZ, RZ, R135.reuse ;  /* 0x000000ffff777224 */ /* 0x100fe400078e0087 */
[--C-:B------:R-:W-:Y:S02]  /*ce50*/  IMAD.MOV.U32 R118, RZ, RZ, R135.reuse ;  /* 0x000000ffff767224 */ /* 0x100fe400078e0087 */
[--C-:B------:R-:W-:Y:S02]  /*ce60*/  IMAD.MOV.U32 R117, RZ, RZ, R135.reuse ;  /* 0x000000ffff757224 */ /* 0x100fe400078e0087 */
[--C-:B------:R-:W-:Y:S01]  /*ce70*/  IMAD.MOV.U32 R116, RZ, RZ, R135.reuse ;  /* 0x000000ffff747224 */ /* 0x100fe200078e0087 */
[----:B------:R-:W2:Y:S01]  /*ce80*/  MUFU.EX2 R45, R45 ;  /* 0x0000002d002d7308 */ /* 0x000ea20000000800 */
[----:B-1----:R-:W-:Y:S01]  /*ce90*/  F2FP.SATFINITE.E4M3.F32.PACK_AB_MERGE_C R7, R77, R48, RZ ;  /* 0x000000304d07723e */ /* 0x002fe200048070ff */
[----:B------:R-:W-:-:S02]  /*cea0*/  IMAD.MOV.U32 R115, RZ, RZ, R135 ;  /* 0x000000ffff737224 */ /* 0x000fc400078e0087 */
[--C-:B------:R-:W-:Y:S02]  /*ceb0*/  IMAD.MOV.U32 R114, RZ, RZ, R135.reuse ;  /* 0x000000ffff727224 */ /* 0x100fe400078e0087 */
[----:B------:R-:W-:Y:S02]  /*cec0*/  IMAD.MOV.U32 R113, RZ, RZ, R135 ;  /* 0x000000ffff717224 */ /* 0x000fe400078e0087 */
[----:B------:R-:W1:Y:S01]  /*ced0*/  MUFU.EX2 R73, R73 ;  /* 0x0000004900497308 */ /* 0x000e620000000800 */
[----:B0-----:R-:W-:-:S01]  /*cee0*/  FADD.FTZ R6, R46, R69 ;  /* 0x000000452e067221 */ /* 0x001fc20000010000 */
[--C-:B------:R-:W-:Y:S02]  /*cef0*/  IMAD.MOV.U32 R112, RZ, RZ, R135.reuse ;  /* 0x000000ffff707224 */ /* 0x100fe400078e0087 */
[--C-:B------:R-:W-:Y:S02]  /*cf00*/  IMAD.MOV.U32 R111, RZ, RZ, R135.reuse ;  /* 0x000000ffff6f7224 */ /* 0x100fe400078e0087 */
[----:B------:R-:W-:-:S02]  /*cf10*/  IMAD.MOV.U32 R110, RZ, RZ, R135 ;  /* 0x000000ffff6e7224 */ /* 0x000fc400078e0087 */
[----:B------:R-:W0:Y:S01]  /*cf20*/  MUFU.EX2 R10, R83 ;  /* 0x00000053000a7308 */ /* 0x000e220000000800 */
[----:B--2---:R-:W-:-:S01]  /*cf30*/  FADD.FTZ R3, R45, R24 ;  /* 0x000000182d037221 */ /* 0x004fc20000010000 */
[--C-:B------:R-:W-:Y:S02]  /*cf40*/  IMAD.MOV.U32 R109, RZ, RZ, R135.reuse ;  /* 0x000000ffff6d7224 */ /* 0x100fe400078e0087 */
[--C-:B------:R-:W-:Y:S02]  /*cf50*/  IMAD.MOV.U32 R108, RZ, RZ, R135.reuse ;  /* 0x000000ffff6c7224 */ /* 0x100fe400078e0087 */
[----:B------:R-:W-:Y:S02]  /*cf60*/  IMAD.MOV.U32 R107, RZ, RZ, R135 ;  /* 0x000000ffff6b7224 */ /* 0x000fe400078e0087 */
[----:B------:R-:W-:Y:S01]  /*cf70*/  MUFU.EX2 R53, R53 ;  /* 0x0000003500357308 */ /* 0x000fe20000000800 */
[C---:B-1----:R-:W-:Y:S01]  /*cf80*/  F2FP.SATFINITE.E4M3.F32.PACK_AB_MERGE_C R146, R73.reuse, R46, R7 ;  /* 0x0000002e4992723e */ /* 0x042fe20004807007 */
[----:B------:R-:W-:Y:S01]  /*cf90*/  FADD.FTZ R73, R73, R6 ;  /* 0x0000000649497221 */ /* 0x000fe20000010000 */
[----:B------:R-:W-:-:S02]  /*cfa0*/  IMAD.MOV.U32 R106, RZ, RZ, R135 ;  /* 0x000000ffff6a7224 */ /* 0x000fc400078e0087 */
[----:B------:R-:W-:Y:S02]  /*cfb0*/  IMAD.MOV.U32 R105, RZ, RZ, R135 ;  /* 0x000000ffff697224 */ /* 0x000fe400078e0087 */
[----:B------:R-:W-:-:S01]  /*cfc0*/  FADD.FTZ R48, R48, R73 ;  /* 0x0000004930307221 */ /* 0x000fc20000010000 */
[----:B------:R-:W-:Y:S01]  /*cfd0*/  IMAD.MOV.U32 R104, RZ, RZ, R135 ;  /* 0x000000ffff687224 */ /* 0x000fe200078e0087 */
[----:B------:R-:W1:Y:S01]  /*cfe0*/  MUFU.EX2 R56, R56 ;  /* 0x0000003800387308 */ /* 0x000e620000000800 */
[----:B0-----:R-:W-:-:S01]  /*cff0*/  FADD.FTZ R6, R10, R3 ;  /* 0x000000030a067221 */ /* 0x001fc20000010000 */
        /* <DEDUP_REMOVED lines=8> */
[----:B-1----:R-:W-:Y:S01]  /*d080*/  F2FP.SATFINITE.E4M3.F32.PACK_AB_MERGE_C R3, R56, R53, RZ ;  /* 0x000000353803723e */ /* 0x002fe200048070ff */
[----:B------:R-:W-:-:S01]  /*d090*/  FADD.FTZ R53, R53, R6 ;  /* 0x0000000635357221 */ /* 0x000fc20000010000 */
[----:B------:R-:W-:-:S02]  /*d0a0*/  IMAD.MOV.U32 R95, RZ, RZ, R135 ;  /* 0x000000ffff5f7224 */ /* 0x000fc400078e0087 */
[----:B------:R-:W-:Y:S01]  /*d0b0*/  F2FP.SATFINITE.E4M3.F32.PACK_AB_MERGE_C R147, R10, R45, R3 ;  /* 0x0000002d0a93723e */ /* 0x000fe20004807003 */
[----:B------:R-:W-:Y:S01]  /*d0c0*/  FADD.FTZ R3, R77, R48 ;  /* 0x000000304d037221 */ /* 0x000fe20000010000 */
[----:B------:R-:W-:-:S01]  /*d0d0*/  FADD.FTZ R6, R56, R53 ;  /* 0x0000003538067221 */ /* 0x000fc20000010000 */
[--C-:B------:R-:W-:Y:S02]  /*d0e0*/  IMAD.MOV.U32 R94, RZ, RZ, R135.reuse ;  /* 0x000000ffff5e7224 */ /* 0x100fe400078e0087 */
[--C-:B------:R-:W-:Y:S02]  /*d0f0*/  IMAD.MOV.U32 R93, RZ, RZ, R135.reuse ;  /* 0x000000ffff5d7224 */ /* 0x100fe400078e0087 */
[--C-:B------:R-:W-:Y:S02]  /*d100*/  IMAD.MOV.U32 R92, RZ, RZ, R135.reuse ;  /* 0x000000ffff5c7224 */ /* 0x100fe400078e0087 */
[--C-:B------:R-:W-:Y:S02]  /*d110*/  IMAD.MOV.U32 R91, RZ, RZ, R135.reuse ;  /* 0x000000ffff5b7224 */ /* 0x100fe400078e0087 */
[----:B------:R-:W-:-:S02]  /*d120*/  IMAD.MOV.U32 R90, RZ, RZ, R135 ;  /* 0x000000ffff5a7224 */ /* 0x000fc400078e0087 */
[--C-:B------:R-:W-:Y:S02]  /*d130*/  IMAD.MOV.U32 R89, RZ, RZ, R135.reuse ;  /* 0x000000ffff597224 */ /* 0x100fe400078e0087 */
[----:B------:R-:W-:Y:S01]  /*d140*/  IMAD.MOV.U32 R88, RZ, RZ, R135 ;  /* 0x000000ffff587224 */ /* 0x000fe200078e0087 */
[----:B------:R-:W-:Y:S06]  /*d150*/  @!P1 BRA `(.L_x_8855) ;  /* 0x0000001c00c89947 */ /* 0x000fec0003800000 */
[----:B------:R-:W2:Y:S01]  /*d160*/  LDL.LU R80, [R1+0x1c] ;  /* 0x00001c0001507983 */ /* 0x000ea20000300800 */
[----:B------:R-:W-:Y:S01]  /*d170*/  IMAD.MOV.U32 R12, RZ, RZ, R8 ;  /* 0x000000ffff0c7224 */ /* 0x000fe200078e0008 */
[----:B------:R-:W-:Y:S01]  /*d180*/  CS2R R134, SRZ ;  /* 0x0000000000867805 */ /* 0x000fe2000001ff00 */
[----:B------:R-:W-:Y:S01]  /*d190*/  IMAD.MOV.U32 R13, RZ, RZ, R0 ;  /* 0x000000ffff0d7224 */ /* 0x000fe200078e0000 */
[----:B------:R-:W-:Y:S01]  /*d1a0*/  CS2R R132, SRZ ;  /* 0x0000000000847805 */ /* 0x000fe2000001ff00 */
[----:B------:R-:W-:Y:S01]  /*d1b0*/  IMAD.MOV.U32 R10, RZ, RZ, R155 ;  /* 0x000000ffff0a7224 */ /* 0x000fe200078e009b */
[----:B------:R-:W-:Y:S01]  /*d1c0*/  CS2R R130, SRZ ;  /* 0x0000000000827805 */ /* 0x000fe2000001ff00 */
[----:B------:R-:W-:Y:S01]  /*d1d0*/  IMAD.MOV.U32 R9, RZ, RZ, R154 ;  /* 0x000000ffff097224 */ /* 0x000fe200078e009a */
        /* <DEDUP_REMOVED lines=21> */
[----:B--2---:R-:W-:-:S07]  /*d330*/  VIADD R7, R80, 0xfffffffe ;  /* 0xfffffffe50077836 */ /* 0x004fce0000000000 */
.L_x_8867:
[----:B------:R-:W-:-:S04]  /*d340*/  ISETP.NE.AND P1, PT, R9, 0x1, PT ;  /* 0x000000010900780c */ /* 0x000fc80003f25270 */
[----:B------:R-:W-:-:S04]  /*d350*/  SEL R155, RZ, 0x1, P1 ;  /* 0x00000001ff9b7807 */ /* 0x000fc80000800000 */
[----:B------:R-:W-:Y:S01]  /*d360*/  LOP3.LUT R155, R10, R155, RZ, 0x3c, !PT ;  /* 0x0000009b0a9b7212 */ /* 0x000fe200078e3cff */
[----:B0-----:R-:W-:Y:S06]  /*d370*/  @!P0 BRA `(.L_x_8856) ;  /* 0x0000000000048947 */ /* 0x001fec0003800000 */
[----:B------:R-:W-:Y:S01]  /*d380*/  BPT.TRAP 0x1 ;  /* 0x000000040000795c */ /* 0x000fe20000300000 */
.L_x_8856:
        /* <DEDUP_REMOVED lines=8> */
.L_x_8857:
[----:B------:R-:W2:Y:S01]  /*d410*/  LDL R0, [R1+0x10] ;  /* 0x0000100001007983 */ /* 0x000ea20000100800 */
[----:B------:R-:W-:Y:S01]  /*d420*/  BSSY B1, `(.L_x_8858) ;  /* 0x0000006000017945 */ /* 0x000fe20003800000 */
[----:B------:R-:W-:Y:S02]  /*d430*/  IMAD.MOV.U32 R27, RZ, RZ, -0x3ffffff0 ;  /* 0xc0000010ff1b7424 */ /* 0x000fe400078e00ff */
[----:B--2---:R-:W-:Y:S01]  /*d440*/  IMAD R26, R154, 0x300, R0 ;  /* 0x000003009a1a7824 */ /* 0x004fe200078e0200 */
[----:B-1----:R-:W-:Y:S06]  /*d450*/  @P1 BRA `(.L_x_8859) ;  /* 0x0000000000081947 */ /* 0x002fec0003800000 */
[----:B------:R-:W1:Y:S02]  /*d460*/  SYNCS.PHASECHK.TRANS64.TRYWAIT P1, [R14+URZ+0x19c30], R11 ;  /* 0x019c300b0e0075a7 */ /* 0x000e64000802017f */
[----:B-1----:R-:W-:Y:S05]  /*d470*/  @!P1 BRA `(.L_x_8860) ;  /* 0x000000b400e89947 */ /* 0x002fea0003800000 */
.L_x_8859:
[----:B------:R-:W-:Y:S05]  /*d480*/  BSYNC B1 ;  /* 0x0000000000017941 */ /* 0x000fea0003800000 */
.L_x_8858:
[----:B------:R2:W-:Y:S04]  /*d490*/  STL.64 [R1+0x78], R2 ;  /* 0x0000780201007387 */ /* 0x0005e80000100a00 */
[----:B--2---:R-:W2:Y:S01]  /*d4a0*/  LDL.64 R2, [R1] ;  /* 0x0000000001027983 */ /* 0x004ea20000100a00 */
[C---:B------:R-:W-:Y:S01]  /*d4b0*/  R2UR UR6, R26.reuse ;  /* 0x000000001a0672ca */ /* 0x040fe200000e0000 */
[C---:B------:R-:W-:Y:S01]  /*d4c0*/  VIADD R24, R26.reuse, 0x100 ;  /* 0x000001001a187836 */ /* 0x040fe20000000000 */
[----:B------:R-:W-:Y:S01]  /*d4d0*/  R2UR UR7, R27 ;  /* 0x000000001b0772ca */ /* 0x000fe200000e0000 */
[----:B------:R-:W-:Y:S01]  /*d4e0*/  VIADD R26, R26, 0x200 ;  /* 0x000002001a1a7836 */ /* 0x000fe20000000000 */
[----:B------:R-:W-:Y:S01]  /*d4f0*/  R2UR UR4, R4 ;  /* 0x00000000040472ca */ /* 0x000fe200000e0000 */
[----:B------:R-:W-:Y:S01]  /*d500*/  IMAD.MOV.U32 R25, RZ, RZ, -0x3ffffff0 ;  /* 0xc0000010ff197424 */ /* 0x000fe200078e00ff */
[----:B------:R-:W-:Y:S01]  /*d510*/  R2UR UR5, R5 ;  /* 0x00000000050572ca */ /* 0x000fe200000e0000 */
[----:B------:R-:W-:Y:S01]  /*d520*/  IMAD.MOV.U32 R27, RZ, RZ, -0x3ffffff0 ;  /* 0xc0000010ff1b7424 */ /* 0x000fe200078e00ff */
[----:B------:R-:W-:-:S02]  /*d530*/  R2UR UR10, R24 ;  /* 0x00000000180a72ca */ /* 0x000fc400000e0000 */
[----:B------:R-:W-:Y:S02]  /*d540*/  R2UR UR11, R25 ;  /* 0x00000000190b72ca */ /* 0x000fe400000e0000 */
[----:B------:R-:W-:Y:S02]  /*d550*/  R2UR UR14, R26 ;  /* 0x000000001a0e72ca */ /* 0x000fe400000e0000 */
[----:B------:R-:W-:Y:S02]  /*d560*/  R2UR UR15, R27 ;  /* 0x000000001b0f72ca */ /* 0x000fe400000e0000 */
[----:B------:R-:W-:-:S06]  /*d570*/  WARPGROUP.ARRIVE ;  /* 0x00000000000079c5 */ /* 0x000fcc0000000000 */
[----:B------:R-:W-:Y:S01]  /*d580*/  QGMMA.64x128x32.F32.E4M3.E4M3 R24, gdesc[UR4], RZ, !UPT, gsb0 ;  /* 0x01e00000041879f3 */ /* 0x000fe2000c0008ff */
[----:B------:R-:W-:Y:S02]  /*d590*/  R2UR UR12, R20 ;  /* 0x00000000140c72ca */ /* 0x000fe400000e0000 */
[----:B------:R-:W-:Y:S01]  /*d5a0*/  R2UR UR13, R21 ;  /* 0x00000000150d72ca */ /* 0x000fe200000e0000 */
[----:B------:R-:W-:Y:S02]  /*d5b0*/  WARPGROUP.DEPBAR.LE gsb0, 0x0 ;  /* 0x00008000000079c5 */ /* 0x000fe40000010000 */
[----:B------:R-:W-:Y:S01]  /*d5c0*/  WARPGROUP.ARRIVE ;  /* 0x00000000000079c5 */ /* 0x000fe20000000000 */
[----:B--2---:R-:W-:Y:S02]  /*d5d0*/  R2UR UR8, R2 ;  /* 0x00000000020872ca */ /* 0x004fe400000e0000 */
[----:B------:R-:W-:Y:S02]  /*d5e0*/  R2UR UR9, R3 ;  /* 0x00000000030972ca */ /* 0x000fe400000e0000 */
[----:B------:R2:W5:Y:S11]  /*d5f0*/  LDL.LU.64 R2, [R1+0x78] ;  /* 0x0000780001027983 */ /* 0x0005760000300a00 */
[----:B------:R-:W-:Y:S03]  /*d600*/  QGMMA.64x128x32.F32.E4M3.E4M3 R24, gdesc[UR8], R24, gsb0 ;  /* 0x01e00000081879f3 */ /* 0x000fe60008000818 */
[----:B------:R-:W-:-:S02]  /*d610*/  WARPGROUP.DEPBAR.LE gsb0, 0x0 ;  /* 0x00008000000079c5 */ /* 0x000fc40000010000 */
[----:B------:R-:W-:-:S07]  /*d620*/  WARPGROUP.ARRIVE ;  /* 0x00000000000079c5 */ /* 0x000fce0000000000 */
[----:B------:R-:W-:Y:S03]  /*d630*/  QGMMA.64x128x32.F32.E4M3.E4M3 R24, gdesc[UR12], R24, gsb0 ;  /* 0x01e000000c1879f3 */ /* 0x000fe60008000818 */
[----:B------:R-:W-:Y:S02]  /*d640*/  WARPGROUP.DEPBAR.LE gsb0, 0x0 ;  /* 0x00008000000079c5 */ /* 0x000fe40000010000 */
[----:B--2---:R-:W-:Y:S05]  /*d650*/  @!P0 BRA `(.L_x_8861) ;  /* 0x0000000000048947 */ /* 0x004fea0003800000 */
[----:B------:R-:W-:Y:S01]  /*d660*/  BPT.TRAP 0x1 ;  /* 0x000000040000795c */ /* 0x000fe20000300000 */
.L_x_8861:
[----:B------:R-:W-:Y:S01]  /*d670*/  SHF.L.U32 R0, R10, 0x1f, RZ ;  /* 0x0000001f0a007819 */ /* 0x000fe200000006ff */
[----:B------:R-:W-:-:S04]  /*d680*/  IMAD R15, R9, 0x8, R16 ;  /* 0x00000008090f7824 */ /* 0x000fc800078e0210 */
[----:B------:R2:W3:Y:S01]  /*d690*/  SYNCS.PHASECHK.TRANS64.TRYWAIT P1, [R15+URZ+0x19c50], R0 ;  /* 0x019c50000f0075a7 */ /* 0x0004e2000802017f */
[----:B------:R-:W-:Y:S05]  /*d6a0*/  @!P0 BRA `(.L_x_8862) ;  /* 0x0000000000048947 */ /* 0x000fea0003800000 */
[----:B------:R-:W-:Y:S01]  /*d6b0*/  BPT.TRAP 0x1 ;  /* 0x000000040000795c */ /* 0x000fe20000300000 */
.L_x_8862:
[----:B------:R-:W-:Y:S04]  /*d6c0*/  BSSY B1, `(.L_x_8863) ;  /* 0x0000004000017945 */ /* 0x000fe80003800000 */
[----:B---3--:R-:W-:Y:S05]  /*d6d0*/  @P1 BRA `(.L_x_8864) ;  /* 0x0000000000081947 */ /* 0x008fea0003800000 */
[----:B------:R-:W3:Y:S02]  /*d6e0*/  SYNCS.PHASECHK.TRANS64.TRYWAIT P1, [R15+URZ+0x19c50], R0 ;  /* 0x019c50000f0075a7 */ /* 0x000ee4000802017f */
[----:B---3--:R-:W-:Y:S05]  /*d6f0*/  @!P1 BRA `(.L_x_8865) ;  /* 0x000000b4005c9947 */ /* 0x008fea0003800000 */
.L_x_8864:
[----:B------:R-:W-:Y:S05]  /*d700*/  BSYNC B1 ;  /* 0x0000000000017941 */ /* 0x000fea0003800000 */
.L_x_8863:
[----:B--23--:R-:W-:Y:S01]  /*d710*/  VIADD R0, R16, 0x3000 ;  /* 0x0000300010007836 */ /* 0x00cfe20000000000 */
[----:B------:R-:W-:Y:S01]  /*d720*/  WARPGROUP.ARRIVE ;  /* 0x00000000000079c5 */ /* 0x000fe20000000000 */
[----:B01----:R-:W-:-:S03]  /*d730*/  IMAD.MOV.U32 R11, RZ, RZ, 0x40000040 ;  /* 0x40000040ff0b7424 */ /* 0x003fc600078e00ff */
[----:B------:R-:W-:-:S04]  /*d740*/  SHF.R.U32.HI R0, RZ, 0x4, R0 ;  /* 0x00000004ff007819 */ /* 0x000fc80000011600 */
[----:B------:R-:W-:-:S04]  /*d750*/  LOP3.LUT R0, R0, 0x3fff, RZ, 0xc0, !PT ;  /* 0x00003fff00007812 */ /* 0x000fc800078ec0ff */
[----:B------:R-:W-:-:S05]  /*d760*/  LOP3.LUT R0, R0, 0x10000, RZ, 0xfc, !PT ;  /* 0x0001000000007812 */ /* 0x000fca00078efcff */
[----:B------:R-:W-:Y:S01]  /*d770*/  IMAD R8, R9, 0x300, R0 ;  /* 0x0000030009087824 */ /* 0x000fe200078e0200 */
[----:B------:R-:W-:Y:S01]  /*d780*/  FMNMX.FTZ R0, R24, R13, !PT ;  /* 0x0000000d18007209 */ /* 0x000fe20007810000 */
[----:B------:R-:W-:Y:S02]  /*d790*/  IMAD.MOV.U32 R9, RZ, RZ, 0x40000040 ;  /* 0x40000040ff097424 */ /* 0x000fe400078e00ff */
[C---:B------:R-:W-:Y:S01]  /*d7a0*/  VIADD R10, R8.reuse, 0x2 ;  /* 0x00000002080a7836 */ /* 0x040fe20000000000 */
[----:B------:R-:W-:Y:S02]  /*d7b0*/  R2UR UR6, R8 ;  /* 0x00000000080672ca */ /* 0x000fe400000e0000 */
[----:B------:R-:W-:Y:S02]  /*d7c0*/  R2UR UR7, R9 ;  /* 0x00000000090772ca */ /* 0x000fe400000e0000 */
[----:B------:R-:W-:-:S04]  /*d7d0*/  FMNMX.FTZ R0, R25, R0, !PT ;  /* 0x0000000019007209 */ /* 0x000fc80007810000 */
[----:B------:R-:W-:-:S04]  /*d7e0*/  FMNMX.FTZ R0, R28, R0, !PT ;  /* 0x000000001c007209 */ /* 0x000fc80007810000 */
[----:B------:R-:W-:-:S03]  /*d7f0*/  FMNMX.FTZ R0, R29, R0, !PT ;  /* 0x000000001d007209 */ /* 0x000fc60007810000 */
[----:B------:R-:W-:Y:S01]  /*d800*/  QGMMA.64x96x32.F32.E4M3.E4M3 R88, R148, gdesc[UR4], R88, gsb0 ;  /* 0x0160000494587df3 */ /* 0x000fe20008000858 */
[----:B------:R-:W-:Y:S01]  /*d810*/  R2UR UR6, R10 ;  /* 0x000000000a0672ca */ /* 0x000fe200000e0000 */
[----:B------:R-:W-:Y:S01]  /*d820*/  VIADD R10, R8, 0x4 ;  /* 0x00000004080a7836 */ /* 0x000fe20000000000 */
[----:B------:R-:W-:Y:S01]  /*d830*/  R2UR UR7, R11 ;  /* 0x000000000b0772ca */ /* 0x000fe200000e0000 */
[----:B------:R-:W-:Y:S01]  /*d840*/  IMAD.MOV.U32 R11, RZ, RZ, 0x40000040 ;  /* 0x40000040ff0b7424 */ /* 0x000fe200078e00ff */
[----:B------:R-:W-:Y:S01]  /*d850*/  FMNMX.FTZ R0, R32, R0, !PT ;  /* 0x0000000020007209 */ /* 0x000fe20007810000 */
[----:B------:R-:W-:-:S03]  /*d860*/  VIADD R8, R8, 0x6 ;  /* 0x0000000608087836 */ /* 0x000fc60000000000 */
        /* <DEDUP_REMOVED lines=26> */
[----:B------:R-:W-:Y:S02]  /*da10*/  WARPGROUP.DEPBAR.LE gsb0, 0x0 ;  /* 0x00008000000079c5 */ /* 0x000fe40000010000 */
[----:B------:R-:W-:Y:S01]  /*da20*/  WARPGROUP.ARRIVE ;  /* 0x00000000000079c5 */ /* 0x000fe20000000000 */
[----:B------:R-:W-:-:S05]  /*da30*/  FMNMX.FTZ R0, R85, R0, !PT ;  /* 0x0000000055007209 */ /* 0x000fca0007810000 */
[----:B------:R-:W0:Y:S01]  /*da40*/  S2R R151, SR_TID.X ;  /* 0x0000000000977919 */ /* 0x000e220000002100 */
[----:B------:R-:W-:Y:S01]  /*da50*/  QGMMA.64x96x32.F32.E4M3.E4M3 R88, R136, gdesc[UR4], R88, gsb0 ;  /* 0x0160000488587df3 */ /* 0x000fe20008000858 */
[----:B------:R-:W-:Y:S01]  /*da60*/  R2UR UR6, R10 ;  /* 0x000000000a0672ca */ /* 0x000fe200000e0000 */
[----:B------:R-:W1:Y:S01]  /*da70*/  SHFL.BFLY PT, R9, R0, 0x2, 0x1f ;  /* 0x0c401f0000097f89 */ /* 0x000e6200000e0000 */
[----:B------:R-:W-:Y:S02]  /*da80*/  FMNMX.FTZ R10, R26, R12, !PT ;  /* 0x0000000c1a0a7209 */ /* 0x000fe40007810000 */
[----:B------:R-:W-:Y:S02]  /*da90*/  R2UR UR7, R11 ;  /* 0x000000000b0772ca */ /* 0x000fe400000e0000 */
[----:B------:R-:W-:-:S04]  /*daa0*/  FMNMX.FTZ R10, R27, R10, !PT ;  /* 0x0000000a1b0a7209 */ /* 0x000fc80007810000 */
[----:B------:R-:W-:-:S04]  /*dab0*/  FMNMX.FTZ R10, R30, R10, !PT ;  /* 0x0000000a1e0a7209 */ /* 0x000fc80007810000 */
[----:B------:R-:W-:-:S04]  /*dac0*/  FMNMX.FTZ R10, R31, R10, !PT ;  /* 0x0000000a1f0a7209 */ /* 0x000fc80007810000 */
[----:B------:R-:W-:-:S04]  /*dad0*/  FMNMX.FTZ R10, R34, R10, !PT ;  /* 0x0000000a220a7209 */ /* 0x000fc80007810000 */
[----:B------:R-:W-:Y:S02]  /*dae0*/  FMNMX.FTZ R10, R35, R10, !PT ;  /* 0x0000000a230a7209 */ /* 0x000fe40007810000 */
[----:B-1----:R-:W-:Y:S01]  /*daf0*/  FMNMX.FTZ R0, R0, R9, !PT ;  /* 0x0000000900007209 */ /* 0x002fe20007810000 */
[----:B------:R-:W-:Y:S01]  /*db00*/  IMAD.MOV.U32 R9, RZ, RZ, 0x40000040 ;  /* 0x40000040ff097424 */ /* 0x000fe200078e00ff */
[----:B------:R-:W-:Y:S02]  /*db10*/  FMNMX.FTZ R10, R38, R10, !PT ;  /* 0x0000000a260a7209 */ /* 0x000fe40007810000 */
[----:B0-----:R-:W-:Y:S02]  /*db20*/  LOP3.LUT R151, R151, 0x7f, RZ, 0xc0, !PT ;  /* 0x0000007f97977812 */ /* 0x001fe400078ec0ff */
[----:B------:R-:W-:Y:S02]  /*db30*/  FMNMX.FTZ R10, R39, R10, !PT ;  /* 0x0000000a270a7209 */ /* 0x000fe40007810000 */
[----:B------:R-:W-:-:S02]  /*db40*/  ISETP.NE.AND P1, PT, R151, RZ, PT ;  /* 0x000000ff9700720c */ /* 0x000fc40003f25270 */
[----:B------:R-:W-:-:S04]  /*db50*/  FMNMX.FTZ R10, R42, R10, !PT ;  /* 0x0000000a2a0a7209 */ /* 0x000fc80007810000 */
[----:B------:R-:W-:-:S04]  /*db60*/  FMNMX.FTZ R10, R43, R10, !PT ;  /* 0x0000000a2b0a7209 */ /* 0x000fc80007810000 */
[----:B------:R-:W-:-:S03]  /*db70*/  FMNMX.FTZ R10, R46, R10, !PT ;  /* 0x0000000a2e0a7209 */ /* 0x000fc60007810000 */
[----:B------:R-:W-:Y:S01]  /*db80*/  @!P1 VIADD R14, R14, 0x19c40 ;  /* 0x00019c400e0e9836 */ /* 0x000fe20000000000 */
[----:B------:R-:W-:-:S04]  /*db90*/  FMNMX.FTZ R10, R47, R10, !PT ;  /* 0x0000000a2f0a7209 */ /* 0x000fc80007810000 */
[----:B------:R-:W-:Y:S02]  /*dba0*/  FMNMX.FTZ R10, R50, R10, !PT ;  /* 0x0000000a320a7209 */ /* 0x000fe40007810000 */
[----:B------:R-:W-:Y:S02]  /*dbb0*/  @!P1 PRMT R14, RZ, 0x654, R14 ;  /* 0x00000654ff0e9816 */ /* 0x000fe4000000000e */
        /* <DEDUP_REMOVED lines=14> */
[----:B------:R-:W-:-:S03]  /*dca0*/  WARPGROUP.DEPBAR.LE gsb0, 0x0 ;  /* 0x00008000000079c5 */ /* 0x000fc60000010000 */
[----:B------:R-:W-:Y:S01]  /*dcb0*/  FMNMX.FTZ R10, R79, R10, !PT ;  /* 0x0000000a4f0a7209 */ /* 0x000fe20007810000 */
[----:B------:R-:W-:-:S03]  /*dcc0*/  WARPGROUP.ARRIVE ;  /* 0x00000000000079c5 */ /* 0x000fc60000000000 */
[----:B------:R-:W-:-:S03]  /*dcd0*/  FMNMX.FTZ R10, R82, R10, !PT ;  /* 0x0000000a520a7209 */ /* 0x000fc60007810000 */
[----:B------:R-:W-:Y:S01]  /*dce0*/  QGMMA.64x96x32.F32.E4M3.E4M3 R88, R140, gdesc[UR4], R88, gsb0 ;  /* 0x016000048c587df3 */ /* 0x000fe20008000858 */
[----:B------:R-:W-:Y:S02]  /*dcf0*/  FMNMX.FTZ R10, R83, R10, !PT ;  /* 0x0000000a530a7209 */ /* 0x000fe40007810000 */
[----:B------:R-:W-:Y:S02]  /*dd00*/  R2UR UR7, R9 ;  /* 0x00000000090772ca */ /* 0x000fe400000e0000 */
[----:B------:R-:W-:Y:S01]  /*dd10*/  FMNMX.FTZ R10, R86, R10, !PT ;  /* 0x0000000a560a7209 */ /* 0x000fe20007810000 */
[----:B------:R-:W0:Y:S01]  /*dd20*/  SHFL.BFLY PT, R9, R0, 0x1, 0x1f ;  /* 0x0c201f0000097f89 */ /* 0x000e2200000e0000 */
[----:B------:R-:W-:Y:S02]  /*dd30*/  R2UR UR6, R8 ;  /* 0x00000000080672ca */ /* 0x000fe400000e0000 */
[----:B------:R-:W-:-:S05]  /*dd40*/  FMNMX.FTZ R10, R87, R10, !PT ;  /* 0x0000000a570a7209 */ /* 0x000fca0007810000 */
[----:B------:R-:W1:Y:S01]  /*dd50*/  SHFL.BFLY PT, R11, R10, 0x2, 0x1f ;  /* 0x0c401f000a0b7f89 */ /* 0x000e6200000e0000 */
[----:B0-----:R-:W-:Y:S02]  /*dd60*/  FMNMX.FTZ R0, R0, R9, !PT ;  /* 0x0000000900007209 */ /* 0x001fe40007810000 */
[----:B-1----:R-:W-:-:S03]  /*dd70*/  FMNMX.FTZ R11, R10, R11, !PT ;  /* 0x0000000b0a0b7209 */ /* 0x002fc60007810000 */
[----:B------:R-:W-:Y:S01]  /*dd80*/  FADD.FTZ R10, -R0, R13 ;  /* 0x0000000d000a7221 */ /* 0x000fe20000010100 */
[----:B-----5:R-:W-:-:S01]  /*dd90*/  FFMA.FTZ R13, R2, R0, -8 ;  /* 0xc1000000020d7423 */ /* 0x020fc20000010000 */
[----:B------:R-:W0:Y:S02]  /*dda0*/  SHFL.BFLY PT, R8, R11, 0x1, 0x1f ;  /* 0x0c201f000b087f89 */ /* 0x000e2400000e0000 */
[----:B------:R-:W-:-:S06]  /*ddb0*/  FMUL.FTZ R10, R2, R10 ;  /* 0x0000000a020a7220 */ /* 0x000fcc0000410000 */
[----:B------:R-:W-:Y:S01]  /*ddc0*/  MUFU.EX2 R10, R10 ;  /* 0x0000000a000a7308 */ /* 0x000fe20000000800 */
[----:B0-----:R-:W-:Y:S01]  /*ddd0*/  FMNMX.FTZ R8, R11, R8, !PT ;  /* 0x000000080b087209 */ /* 0x001fe20007810000 */
[C-C-:B------:R-:W-:Y:S01]  /*dde0*/  FFMA.FTZ R11, R2.reuse, R24, -R13.reuse ;  /* 0x00000018020b7223 */ /* 0x140fe2000001080d */
[----:B------:R-:W-:-:S01]  /*ddf0*/  FFMA.FTZ R24, R2, R28, -R13 ;  /* 0x0000001c02187223 */ /* 0x000fc2000001080d */
[C-C-:B------:R-:W-:Y:S01]  /*de00*/  FFMA.FTZ R28, R2.reuse, R32, -R13.reuse ;  /* 0x00000020021c7223 */ /* 0x140fe2000001080d */
[----:B------:R-:W-:-:S01]  /*de10*/  FFMA.FTZ R32, R2, R36, -R13 ;  /* 0x0000002402207223 */ /* 0x000fc2000001080d */
[----:B------:R-:W-:Y:S01]  /*de20*/  FADD.FTZ R9, -R8, R12 ;  /* 0x0000000c08097221 */ /* 0x000fe20000010100 */
        /* <DEDUP_REMOVED lines=15> */
[C---:B------:R-:W-:Y:S01]  /*df20*/  FFMA.FTZ R81, R2.reuse, R8, -8 ;  /* 0xc100000002517423 */ /* 0x040fe20000010008 */
        /* <DEDUP_REMOVED lines=13> */
[C---:B------:R-:W-:Y:S01]  /*e000*/  FFMA.FTZ R43, R2.reuse, R43, -R81 ;  /* 0x0000002b022b7223 */ /* 0x040fe20000010851 */
[----:B------:R-:W-:-:S01]  /*e010*/  FFMA.FTZ R40, R2, R44, -R13 ;  /* 0x0000002c02287223 */ /* 0x000fc2000001080d */
[C-C-:B------:R-:W-:Y:S01]  /*e020*/  FFMA.FTZ R46, R2.reuse, R46, -R81.reuse ;  /* 0x0000002e022e7223 */ /* 0x140fe20000010851 */
[----:B------:R-:W-:-:S01]  /*e030*/  FFMA.FTZ R47, R2, R47, -R81 ;  /* 0x0000002f022f7223 */ /* 0x000fc20000010851 */
[----:B------:R-:W1:Y:S01]  /*e040*/  MUFU.EX2 R26, R26 ;  /* 0x0000001a001a7308 */ /* 0x000e620000000800 */
[----:B0-----:R-:W-:-:S01]  /*e050*/  FFMA.FTZ R3, R10, R3, R11 ;  /* 0x000000030a037223 */ /* 0x001fc2000001000b */
[C---:B------:R-:W-:Y:S01]  /*e060*/  FFMA.FTZ R44, R2.reuse, R48, -R13 ;  /* 0x00000030022c7223 */ /* 0x040fe2000001080d */
[----:B------:R-:W-:-:S01]  /*e070*/  FFMA.FTZ R50, R2, R50, -R81 ;  /* 0x0000003202327223 */ /* 0x000fc20000010851 */
[----:B------:R-:W-:Y:S01]  /*e080*/  FFMA.FTZ R51, R2, R51, -R81 ;  /* 0x0000003302337223 */ /* 0x000fe20000010851 */
[----:B------:R-:W-:-:S02]  /*e090*/  WARPGROUP.DEPBAR.LE gsb0, 0x0 ;  /* 0x00008000000079c5 */ /* 0x000fc40000010000 */
[----:B------:R-:W-:Y:S01]  /*e0a0*/  WARPGROUP.ARRIVE ;  /* 0x00000000000079c5 */ /* 0x000fe20000000000 */
[----:B------:R-:W0:Y:S01]  /*e0b0*/  MUFU.EX2 R12, R12 ;  /* 0x0000000c000c7308 */ /* 0x000e220000000800 */
[----:B------:R-:W-:-:S01]  /*e0c0*/  FFMA.FTZ R48, R2, R52, -R13 ;  /* 0x0000003402307223 */ /* 0x000fc2000001080d */
[C-C-:B------:R-:W-:Y:S01]  /*e0d0*/  FFMA.FTZ R54, R2.reuse, R54, -R81.reuse ;  /* 0x0000003602367223 */ /* 0x140fe20000010851 */
[----:B------:R-:W-:-:S01]  /*e0e0*/  FFMA.FTZ R55, R2, R55, -R81 ;  /* 0x0000003702377223 */ /* 0x000fc20000010851 */
[C---:B------:R-:W-:Y:S01]  /*e0f0*/  FFMA.FTZ R52, R2.reuse, R56, -R13 ;  /* 0x0000003802347223 */ /* 0x040fe2000001080d */
[----:B------:R-:W-:Y:S01]  /*e100*/  QGMMA.64x96x32.F32.E4M3.E4M3 R88, R144, gdesc[UR4], R88, gsb0 ;  /* 0x0160000490587df3 */ /* 0x000fe20008000858 */
[----:B------:R-:W-:-:S01]  /*e110*/  FFMA.FTZ R58, R2, R58, -R81 ;  /* 0x0000003a023a7223 */ /* 0x000fc20000010851 */
[----:B------:R-:W-:Y:S01]  /*e120*/  FFMA.FTZ R59, R2, R59, -R81 ;  /* 0x0000003b023b7223 */ /* 0x000fe20000010851 */
[----:B------:R-:W2:Y:S01]  /*e130*/  MUFU.EX2 R27, R27 ;  /* 0x0000001b001b7308 */ /* 0x000ea20000000800 */
[----:B-1----:R-:W-:-:S01]  /*e140*/  FFMA.FTZ R6, R9, R6, R26 ;  /* 0x0000000609067223 */ /* 0x002fc2000001001a */
[C---:B------:R-:W-:Y:S01]  /*e150*/  FFMA.FTZ R56, R2.reuse, R60, -R13 ;  /* 0x0000003c02387223 */ /* 0x040fe2000001080d */
[----:B------:R-:W-:-:S01]  /*e160*/  FFMA.FTZ R62, R2, R62, -R81 ;  /* 0x0000003e023e7223 */ /* 0x000fc20000010851 */
[C---:B------:R-:W-:Y:S01]  /*e170*/  FFMA.FTZ R63, R2.reuse, R63, -R81 ;  /* 0x0000003f023f7223 */ /* 0x040fe20000010851 */
[----:B------:R-:W-:-:S01]  /*e180*/  FFMA.FTZ R60, R2, R64, -R13 ;  /* 0x00000040023c7223 */ /* 0x000fc2000001080d */
[C-C-:B------:R-:W-:Y:S01]  /*e190*/  FFMA.FTZ R66, R2.reuse, R66, -R81.reuse ;  /* 0x0000004202427223 */ /* 0x140fe20000010851 */
[----:B------:R-:W-:-:S01]  /*e1a0*/  FFMA.FTZ R67, R2, R67, -R81 ;  /* 0x0000004302437223 */ /* 0x000fc20000010851 */
[----:B------:R-:W1:Y:S01]  /*e1b0*/  MUFU.EX2 R24, R24 ;  /* 0x0000001800187308 */ /* 0x000e620000000800 */
[----:B0-----:R-:W-:-:S01]  /*e1c0*/  FADD.FTZ R3, R12, R3 ;  /* 0x000000030c037221 */ /* 0x001fc20000010000 */
[C---:B------:R-:W-:Y:S01]  /*e1d0*/  FFMA.FTZ R64, R2.reuse, R68, -R13 ;  /* 0x0000004402407223 */ /* 0x040fe2000001080d */
[----:B------:R-:W-:-:S01]  /*e1e0*/  FFMA.FTZ R70, R2, R70, -R81 ;  /* 0x0000004602467223 */ /* 0x000fc20000010851 */
[C---:B------:R-:W-:Y:S01]  /*e1f0*/  FFMA.FTZ R71, R2.reuse, R71, -R81 ;  /* 0x0000004702477223 */ /* 0x040fe20000010851 */
[----:B------:R-:W-:-:S01]  /*e200*/  FFMA.FTZ R68, R2, R72, -R13 ;  /* 0x0000004802447223 */ /* 0x000fc2000001080d */
[C-C-:B------:R-:W-:Y:S01]  /*e210*/  FFMA.FTZ R74, R2.reuse, R74, -R81.reuse ;  /* 0x0000004a024a7223 */ /* 0x140fe20000010851 */
[----:B------:R-:W-:-:S01]  /*e220*/  FFMA.FTZ R75, R2, R75, -R81 ;  /* 0x0000004b024b7223 */ /* 0x000fc20000010851 */
[----:B------:R-:W0:Y:S01]  /*e230*/  MUFU.EX2 R30, R30 ;  /* 0x0000001e001e7308 */ /* 0x000e220000000800 */
        /* <DEDUP_REMOVED lines=8> */
[----:B-1----:R-:W-:-:S01]  /*e2c0*/  FADD.FTZ R3, R24, R3 ;  /* 0x0000000318037221 */ /* 0x002fc20000010000 */
[C---:B------:R-:W-:Y:S01]  /*e2d0*/  FFMA.FTZ R80, R2.reuse, R84, -R13 ;  /* 0x0000005402507223 */ /* 0x040fe2000001080d */
[----:B------:R-:W-:-:S01]  /*e2e0*/  FFMA.FTZ R86, R2, R86, -R81 ;  /* 0x0000005602567223 */ /* 0x000fc20000010851 */
[C---:B------:R-:W-:Y:S01]  /*e2f0*/  FFMA.FTZ R13, R2.reuse, R85, -R13 ;  /* 0x00000055020d7223 */ /* 0x040fe2000001080d */
[----:B------:R-:W-:-:S03]  /*e300*/  FFMA.FTZ R81, R2, R87, -R81 ;  /* 0x0000005702517223 */ /* 0x000fc60000010851 */
        /* <DEDUP_REMOVED lines=21> */
[----:B------:R0:W-:Y:S04]  /*e460*/  @!P1 SYNCS.ARRIVE.TRANS64.RED.A1T0 RZ, [R14+URZ], RZ ;  /* 0x000000ff0eff99a7 */ /* 0x0001e8000810043f */
[----:B------:R-:W3:Y:S01]  /*e470*/  MUFU.EX2 R42, R42 ;  /* 0x0000002a002a7308 */ /* 0x000ee20000000800 */
[----:B--2---:R-:W-:-:S07]  /*e480*/  FADD.FTZ R6, R39, R6 ;  /* 0x0000000627067221 */ /* 0x004fce0000010000 */
[----:B------:R-:W2:Y:S01]  /*e490*/  MUFU.EX2 R37, R37 ;  /* 0x0000002500257308 */ /* 0x000ea20000000800 */
[----:B-1----:R-:W-:-:S07]  /*e4a0*/  FADD.FTZ R3, R36, R3 ;  /* 0x0000000324037221 */ /* 0x002fce0000010000 */
[----:B------:R-:W1:Y:S01]  /*e4b0*/  MUFU.EX2 R43, R43 ;  /* 0x0000002b002b7308 */ /* 0x000e620000000800 */
[----:B---3--:R-:W-:-:S07]  /*e4c0*/  FADD.FTZ R6, R42, R6 ;  /* 0x000000062a067221 */ /* 0x008fce0000010000 */
        /* <DEDUP_REMOVED lines=87> */
[----:B-1----:R-:W-:-:S01]  /*ea40*/  FADD.FTZ R6, R86, R6 ;  /* 0x0000000656067221 */ /* 0x002fc20000010000 */
[----:B---3--:R-:W-:-:S03]  /*ea50*/  FADD.FTZ R3, R13, R3 ;  /* 0x000000030d037221 */ /* 0x008fc60000010000 */
[----:B--2---:R-:W-:Y:S01]  /*ea60*/  FADD.FTZ R6, R81, R6 ;  /* 0x0000000651067221 */ /* 0x004fe20000010000 */
[----:B0-----:R-:W-:Y:S06]  /*ea70*/  @!P0 BRA `(.L_x_8866) ;  /* 0x0000000000048947 */ /* 0x001fec0003800000 */
[----:B------:R-:W-:Y:S01]  /*ea80*/  BPT.TRAP 0x1 ;  /* 0x000000040000795c */ /* 0x000fe20000300000 */
.L_x_8866:
[----:B------:R-:W2:Y:S01]  /*ea90*/  LDL R14, [R1+0x20] ;  /* 0x00002000010e7983 */ /* 0x000ea20000100800 */
[----:B------:R-:W-:Y:S01]  /*eaa0*/  ISETP.GT.AND P1, PT, R7, RZ, PT ;  /* 0x000000ff0700720c */ /* 0x000fe20003f24270 */
[----:B------:R-:W-:Y:S01]  /*eab0*/  VIADD R15, R15, 0x19c60 ;  /* 0x00019c600f0f7836 */ /* 0x000fe20000000000 */
        /* <DEDUP_REMOVED lines=89> */
[----:B--2---:R-:W-:-:S04]  /*f050*/  PRMT R15, R14, 0x654, R15 ;  /* 0x000006540e0f7816 */ /* 0x004fc8000000000f */
[----:B------:R0:W-:Y:S01]  /*f060*/  SYNCS.ARRIVE.TRANS64.RED.A1T0 RZ, [R15+URZ], RZ ;  /* 0x000000ff0fff79a7 */ /* 0x0001e2000810043f */
[----:B------:R-:W-:Y:S05]  /*f070*/  @P1 BRA `(.L_x_8867) ;  /* 0xffffffe000b01947 */ /* 0x000fea000383ffff */
.L_x_8855:
[----:B------:R-:W-:Y:S05]  /*f080*/  BSYNC B0 ;  /* 0x0000000000007941 */ /* 0x000fea0003800000 */
.L_x_8854:
[----:B------:R-:W-:Y:S06]  /*f090*/  BAR.ARV 0x8, 0x200 ;  /* 0x0208000000007b1d */ /* 0x000fec0000002000 */
[----:B------:R-:W-:Y:S05]  /*f0a0*/  @!P0 BRA `(.L_x_8868) ;  /* 0x0000000000048947 */ /* 0x000fea0003800000 */
[----:B------:R-:W-:Y:S01]  /*f0b0*/  BPT.TRAP 0x1 ;  /* 0x000000040000795c */ /* 0x000fe20000300000 */
.L_x_8868:
[----:B------:R-:W-:Y:S01]  /*f0c0*/  IMAD R7, R154, 0x8, R16 ;  /* 0x000000089a077824 */ /* 0x000fe200078e0210 */
[----:B------:R-:W-:-:S04]  /*f0d0*/  SHF.L.U32 R4, R155, 0x1f, RZ ;  /* 0x0000001f9b047819 */ /* 0x000fc800000006ff */
[----:B------:R1:W2:Y:S01]  /*f0e0*/  SYNCS.PHASECHK.TRANS64.TRYWAIT P1, [R7+URZ+0x19c50], R4 ;  /* 0x019c5004070075a7 */ /* 0x0002a2000802017f */
[----:B------:R-:W-:Y:S05]  /*f0f0*/  @!P0 BRA `(.L_x_8869) ;  /* 0x0000000000048947 */ /* 0x000fea0003800000 */
[----:B------:R-:W-:Y:S01]  /*f100*/  BPT.TRAP 0x1 ;  /* 0x000000040000795c */ /* 0x000fe20000300000 */
.L_x_8869:
[----:B------:R-:W-:Y:S04]  /*f110*/  BSSY B0, `(.L_x_8870) ;  /* 0x0000004000007945 */ /* 0x000fe80003800000 */
[----:B--2---:R-:W-:Y:S05]  /*f120*/  @P1 BRA `(.L_x_8871) ;  /* 0x0000000000081947 */ /* 0x004fea0003800000 */
[----:B------:R-:W2:Y:S02]  /*f130*/  SYNCS.PHASECHK.TRANS64.TRYWAIT P1, [R7+URZ+0x19c50], R4 ;  /* 0x019c5004070075a7 */ /* 0x000ea4000802017f */
[----:B--2---:R-:W-:Y:S05]  /*f140*/  @!P1 BRA `(.L_x_8872) ;  /* 0x0000009800dc9947 */ /* 0x004fea0003800000 */
.L_x_8871:
[----:B------:R-:W-:Y:S05]  /*f150*/  BSYNC B0 ;  /* 0x0000000000007941 */ /* 0x000fea0003800000 */
.L_x_8870:
[----:B------:R-:W3:Y:S04]  /*f160*/  LDL R9, [R1+0x40] ;  /* 0x0000400001097983 */ /* 0x000ee80000100800 */
[----:B------:R-:W4:Y:S01]  /*f170*/  LDL R20, [R1+0x28] ;  /* 0x0000280001147983 */ /* 0x000f220000100800 */
[----:B------:R-:W-:-:S03]  /*f180*/  ULDC.64 UR4, c[0x0][0x9a0] ;  /* 0x0002680000047ab9 */ /* 0x000fc60000000a00 */
[----:B0-----:R-:W5:Y:S01]  /*f190*/  LDL.LU R15, [R1+0x18] ;  /* 0x00001800010f7983 */ /* 0x001f620000300800 */
[----:B------:R-:W-:Y:S01]  /*f1a0*/  VIADD R16, R16, 0x3000 ;  /* 0x0000300010107836 */ /* 0x000fe20000000000 */
[----:B------:R-:W-:Y:S01]  /*f1b0*/  ISETP.NE.U32.AND P1, PT, RZ, UR4, PT ;  /* 0x00000004ff007c0c */ /* 0x000fe2000bf25070 */
[----:B------:R-:W-:-:S03]  /*f1c0*/  WARPGROUP.ARRIVE ;  /* 0x00000000000079c5 */ /* 0x000fc60000000000 */
[----:B------:R-:W-:Y:S02]  /*f1d0*/  SHF.R.U32.HI R16, RZ, 0x4, R16 ;  /* 0x00000004ff107819 */ /* 0x000fe40000011610 */
[----:B------:R-:W-:Y:S02]  /*f1e0*/  ISETP.NE.AND.EX P1, PT, RZ, UR5, PT, P1 ;  /* 0x00000005ff007c0c */ /* 0x000fe4000bf25310 */
[----:B------:R-:W-:-:S04]  /*f1f0*/  LOP3.LUT R16, R16, 0x3fff, RZ, 0xc0, !PT ;  /* 0x00003fff10107812 */ /* 0x000fc800078ec0ff */
[----:B------:R-:W-:-:S05]  /*f200*/  LOP3.LUT R5, R16, 0x10000, RZ, 0xfc, !PT ;  /* 0x0001000010057812 */ /* 0x000fca00078efcff */
[----:B-12---:R-:W-:Y:S02]  /*f210*/  IMAD R4, R154, 0x300, R5 ;  /* 0x000003009a047824 */ /* 0x006fe400078e0205 */
[----:B------:R-:W-:Y:S01]  /*f220*/  IMAD.MOV.U32 R5, RZ, RZ, 0x40000040 ;  /* 0x40000040ff057424 */ /* 0x000fe200078e00ff */
[----:B------:R-:W3:Y:S02]  /*f230*/  @P1 LDC.64 R12, c[0x0][0x9c8] ;  /* 0x00027200ff0c1b82 */ /* 0x000ee40000000a00 */
[----:B------:R-:W-:Y:S02]  /*f240*/  R2UR UR6, R4 ;  /* 0x00000000040672ca */ /* 0x000fe400000e0000 */
[----:B------:R-:W-:-:S04]  /*f250*/  R2UR UR7, R5 ;  /* 0x00000000050772ca */ /* 0x000fc800000e0000 */
[----:B------:R-:W0:Y:S09]  /*f260*/  @P1 LDC.64 R10, c[0x0][0x9d0] ;  /* 0x00027400ff0a1b82 */ /* 0x000e320000000a00 */
[----:B------:R-:W-:Y:S03]  /*f270*/  QGMMA.64x96x32.F32.E4M3.E4M3 R88, R148, gdesc[UR4], R88, gsb0 ;  /* 0x0160000494587df3 */ /* 0x000fe60008000858 */
[----:B------:R-:W-:-:S02]  /*f280*/  WARPGROUP.DEPBAR.LE gsb0, 0x0 ;  /* 0x00008000000079c5 */ /* 0x000fc40000010000 */
[----:B------:R-:W-:Y:S01]  /*f290*/  WARPGROUP.ARRIVE ;  /* 0x00000000000079c5 */ /* 0x000fe20000000000 */
[----:B---3--:R-:W-:-:S04]  /*f2a0*/  @P1 IMAD R14, R9, R12, RZ ;  /* 0x0000000c090e1224 */ /* 0x008fc800078e02ff */
[C---:B----4-:R-:W-:Y:S02]  /*f2b0*/  @P1 IMAD R5, R20.reuse, R13, R14 ;  /* 0x0000000d14051224 */ /* 0x050fe400078e020e */
[----:B------:R-:W-:Y:S01]  /*f2c0*/  @P1 IMAD.WIDE.U32 R12, R20, R12, RZ ;  /* 0x0000000c140c1225 */ /* 0x000fe200078e00ff */
[----:B-----5:R-:W-:-:S03]  /*f2d0*/  @P1 SHF.R.S32.HI R9, RZ, 0x1f, R15 ;  /* 0x0000001fff091819 */ /* 0x020fc6000001140f */
[----:B------:R-:W-:Y:S02]  /*f2e0*/  @P1 IMAD.IADD R13, R13, 0x1, R5 ;  /* 0x000000010d0d1824 */ /* 0x000fe400078e0205 */
[-C--:B0-----:R-:W-:Y:S02]  /*f2f0*/  @P1 IMAD R14, R9, R10.reuse, RZ ;  /* 0x0000000a090e1224 */ /* 0x081fe400078e02ff */
[----:B------:R-:W-:Y:S02]  /*f300*/  IMAD.MOV.U32 R9, RZ, RZ, 0x3f800000 ;  /* 0x3f800000ff097424 */ /* 0x000fe400078e00ff */
[C---:B------:R-:W-:Y:S02]  /*f310*/  @P1 IMAD R5, R15.reuse, R11, R14 ;  /* 0x0000000b0f051224 */ /* 0x040fe400078e020e */
[----:B------:R-:W-:-:S04]  /*f320*/  @P1 IMAD.WIDE.U32 R10, R15, R10, R12 ;  /* 0x0000000a0f0a1225 */ /* 0x000fc800078e000c */
[----:B------:R-:W-:Y:S01]  /*f330*/  @P1 IMAD.IADD R5, R11, 0x1, R5 ;  /* 0x000000010b051824 */ /* 0x000fe200078e0205 */
[----:B------:R-:W-:-:S04]  /*f340*/  @P1 LEA R12, P2, R10, UR4, 0x2 ;  /* 0x000000040a0c1c11 */ /* 0x000fc8000f8410ff */
[----:B------:R-:W-:-:S05]  /*f350*/  @P1 LEA.HI.X R13, R10, UR5, R5, 0x2, P2 ;  /* 0x000000050a0d1c11 */ /* 0x000fca00090f1405 */
[----:B------:R0:W2:Y:S01]  /*f360*/  @P1 LDG.E R9, desc[UR42][R12.64] ;  /* 0x0000002a0c091981 */ /* 0x0000a2000c1e1900 */
[----:B------:R-:W-:Y:S02]  /*f370*/  VIADD R10, R4, 0x2 ;  /* 0x00000002040a7836 */ /* 0x000fe40000000000 */
[----:B------:R-:W-:Y:S02]  /*f380*/  IMAD.MOV.U32 R11, RZ, RZ, 0x40000040 ;  /* 0x40000040ff0b7424 */ /* 0x000fe400078e00ff */
[----:B------:R-:W-:Y:S01]  /*f390*/  IMAD.MOV.U32 R5, RZ, RZ, 0x40000040 ;  /* 0x40000040ff057424 */ /* 0x000fe200078e00ff */
[----:B------:R-:W-:Y:S01]  /*f3a0*/  R2UR UR6, R10 ;  /* 0x000000000a0672ca */ /* 0x000fe200000e0000 */
[C---:B------:R-:W-:Y:S01]  /*f3b0*/  VIADD R10, R4.reuse, 0x4 ;  /* 0x00000004040a7836 */ /* 0x040fe20000000000 */
[----:B------:R-:W-:Y:S01]  /*f3c0*/  R2UR UR7, R11 ;  /* 0x000000000b0772ca */ /* 0x000fe200000e0000 */
[----:B------:R-:W-:Y:S02]  /*f3d0*/  IMAD.MOV.U32 R11, RZ, RZ, 0x40000040 ;  /* 0x40000040ff0b7424 */ /* 0x000fe400078e00ff */
[----:B------:R-:W-:-:S02]  /*f3e0*/  VIADD R4, R4, 0x6 ;  /* 0x0000000604047836 */ /* 0x000fc40000000000 */
[----:B------:R-:W-:-:S08]  /*f3f0*/  IMAD.MOV.U32 R20, RZ, RZ, -0x800000 ;  /* 0xff800000ff147424 */ /* 0x000fd000078e00ff */
[----:B------:R-:W-:Y:S01]  /*f400*/  QGMMA.64x96x32.F32.E4M3.E4M3 R88, R136, gdesc[UR4], R88, gsb0 ;  /* 0x0160000488587df3 */ /* 0x000fe20008000858 */
[----:B------:R-:W-:Y:S02]  /*f410*/  R2UR UR6, R10 ;  /* 0x000000000a0672ca */ /* 0x000fe400000e0000 */
[----:B------:R-:W-:Y:S01]  /*f420*/  R2UR UR7, R11 ;  /* 0x000000000b0772ca */ /* 0x000fe200000e0000 */
[----:B------:R-:W1:Y:S04]  /*f430*/  SHFL.BFLY PT, R10, R3, 0x2, 0x1f ;  /* 0x0c401f00030a7f89 */ /* 0x000e6800000e0000 */
[----:B------:R-:W3:Y:S01]  /*f440*/  SHFL.BFLY PT, R11, R6, 0x2, 0x1f ;  /* 0x0c401f00060b7f89 */ /* 0x000ee200000e0000 */
[----:B-1----:R-:W-:-:S01]  /*f450*/  FADD.FTZ R10, R10, R3 ;  /* 0x000000030a0a7221 */ /* 0x002fc20000010000 */
[----:B------:R-:W-:-:S02]  /*f460*/  IMAD.MOV.U32 R3, RZ, RZ, -0x800000 ;  /* 0xff800000ff037424 */ /* 0x000fc400078e00ff */
[----:B---3--:R-:W-:-:S01]  /*f470*/  FADD.FTZ R11, R11, R6 ;  /* 0x000000060b0b7221 */ /* 0x008fc20000010000 */
[----:B------:R-:W-:Y:S02]  /*f480*/  WARPGROUP.DEPBAR.LE gsb0, 0x0 ;  /* 0x00008000000079c5 */ /* 0x000fe40000010000 */
[----:B------:R-:W-:-:S06]  /*f490*/  WARPGROUP.ARRIVE ;  /* 0x00000000000079c5 */ /* 0x000fcc0000000000 */
[----:B------:R-:W-:Y:S01]  /*f4a0*/  QGMMA.64x96x32.F32.E4M3.E4M3 R88, R140, gdesc[UR4], R88, gsb0 ;  /* 0x016000048c587df3 */ /* 0x000fe20008000858 */
[----:B------:R-:W-:Y:S02]  /*f4b0*/  R2UR UR6, R4 ;  /* 0x00000000040672ca */ /* 0x000fe400000e0000 */
[----:B------:R-:W-:Y:S01]  /*f4c0*/  R2UR UR7, R5 ;  /* 0x00000000050772ca */ /* 0x000fe200000e0000 */
[----:B------:R-:W0:Y:S04]  /*f4d0*/  SHFL.BFLY PT, R4, R11, 0x1, 0x1f ;  /* 0x0c201f000b047f89 */ /* 0x000e2800000e0000 */
[----:B------:R-:W1:Y:S01]  /*f4e0*/  SHFL.BFLY PT, R5, R10, 0x1, 0x1f ;  /* 0x0c201f000a057f89 */ /* 0x000e6200000e0000 */
[----:B0-----:R-:W-:-:S01]  /*f4f0*/  FADD.FTZ R13, R11, R4 ;  /* 0x000000040b0d7221 */ /* 0x001fc20000010000 */
[----:B------:R-:W-:-:S02]  /*f500*/  IMAD.MOV.U32 R4, RZ, RZ, RZ ;  /* 0x000000ffff047224 */ /* 0x000fc400078e00ff */
[----:B-1----:R-:W-:-:S01]  /*f510*/  FADD.FTZ R12, R10, R5 ;  /* 0x000000050a0c7221 */ /* 0x002fc20000010000 */
[----:B------:R-:W-:Y:S01]  /*f520*/  FMUL.FTZ R15, R13, 0.00390625 ;  /* 0x3b8000000d0f7820 */ /* 0x000fe20000410000 */
[----:B------:R-:W-:Y:S02]  /*f530*/  IMAD.MOV.U32 R10, RZ, RZ, RZ ;  /* 0x000000ffff0a7224 */ /* 0x000fe400078e00ff */
[C---:B------:R-:W-:Y:S01]  /*f540*/  FMUL.FTZ R14, R12.reuse, 0.00390625 ;  /* 0x3b8000000c0e7820 */ /* 0x040fe20000410000 */
[----:B------:R-:W-:Y:S02]  /*f550*/  FSETP.NE.FTZ.AND P1, PT, R12, RZ, PT ;  /* 0x000000ff0c00720b */ /* 0x000fe40003f35000 */
[----:B------:R-:W-:Y:S02]  /*f560*/  FSETP.NE.FTZ.AND P3, PT, R15, RZ, PT ;  /* 0x000000ff0f00720b */ /* 0x000fe40003f75000 */
[----:B------:R-:W-:-:S09]  /*f570*/  FSETP.NE.FTZ.AND P2, PT, R14, RZ, PT ;  /* 0x000000ff0e00720b */ /* 0x000fd20003f55000 */
[----:B------:R-:W-:Y:S01]  /*f580*/  @P1 MUFU.RCP R4, R12 ;  /* 0x0000000c00041308 */ /* 0x000fe20000001000 */
[----:B------:R-:W-:-:S03]  /*f590*/  FSETP.NE.FTZ.AND P1, PT, R13, RZ, PT ;  /* 0x000000ff0d00720b */ /* 0x000fc60003f35000 */
[C---:B------:R-:W-:Y:S01]  /*f5a0*/  @P2 FMUL.FTZ R5, R2.reuse, 0.69314718246459960938 ;  /* 0x3f31721802052820 */ /* 0x040fe20000410000 */
[----:B------:R-:W-:-:S03]  /*f5b0*/  @P3 FMUL.FTZ R2, R2, 0.69314718246459960938 ;  /* 0x3f31721802023820 */ /* 0x000fc60000410000 */
[----:B------:R-:W0:Y:S08]  /*f5c0*/  @P2 MUFU.LG2 R6, R14 ;  /* 0x0000000e00062308 */ /* 0x000e300000000c00 */
[----:B------:R-:W1:Y:S08]  /*f5d0*/  @P3 MUFU.LG2 R11, R15 ;  /* 0x0000000f000b3308 */ /* 0x000e700000000c00 */
[----:B------:R-:W3:Y:S01]  /*f5e0*/  @P1 MUFU.RCP R10, R13 ;  /* 0x0000000d000a1308 */ /* 0x000ee20000001000 */
[----:B0-----:R-:W-:-:S04]  /*f5f0*/  @P2 FMUL.FTZ R6, R6, 0.69314718246459960938 ;  /* 0x3f31721806062820 */ /* 0x001fc80000410000 */
[----:B------:R-:W-:Y:S01]  /*f600*/  @P2 FFMA.FTZ R3, R5, R0, R6 ;  /* 0x0000000005032223 */ /* 0x000fe20000010006 */
[----:B-1----:R-:W-:-:S04]  /*f610*/  @P3 FMUL.FTZ R11, R11, 0.69314718246459960938 ;  /* 0x3f3172180b0b3820 */ /* 0x002fc80000410000 */
[----:B------:R-:W-:Y:S01]  /*f620*/  @P3 FFMA.FTZ R20, R2, R8, R11 ;  /* 0x0000000802143223 */ /* 0x000fe2000001000b */
[----:B------:R-:W-:Y:S02]  /*f630*/  WARPGROUP.DEPBAR.LE gsb0, 0x0 ;  /* 0x00008000000079c5 */ /* 0x000fe40000010000 */
[----:B------:R-:W-:-:S06]  /*f640*/  WARPGROUP.ARRIVE ;  /* 0x00000000000079c5 */ /* 0x000fcc0000000000 */
[----:B------:R-:W-:Y:S01]  /*f650*/  QGMMA.64x96x32.F32.E4M3.E4M3 R88, R144, gdesc[UR4], R88, gsb0 ;  /* 0x0160000490587df3 */ /* 0x000fe20008000858 */
[-C--:B--2---:R-:W-:Y:S01]  /*f660*/  FMUL.FTZ R4, R4, R9.reuse ;  /* 0x0000000904047220 */ /* 0x084fe20000410000 */
[----:B---3--:R-:W-:Y:S01]  /*f670*/  FMUL.FTZ R5, R10, R9 ;  /* 0x000000090a057220 */ /* 0x008fe20000410000 */
[----:B------:R-:W-:Y:S02]  /*f680*/  WARPGROUP.DEPBAR.LE gsb0, 0x0 ;  /* 0x00008000000079c5 */ /* 0x000fe40000010000 */
[----:B------:R-:W-:Y:S05]  /*f690*/  @!P0 BRA `(.L_x_8873) ;  /* 0x0000000000048947 */ /* 0x000fea0003800000 */
[----:B------:R-:W-:Y:S01]  /*f6a0*/  BPT.TRAP 0x1 ;  /* 0x000000040000795c */ /* 0x000fe20000300000 */
.L_x_8873:
[----:B------:R-:W2:Y:S01]  /*f6b0*/  LDL.LU R2, [R1+0x20] ;  /* 0x0000200001027983 */ /* 0x000ea20000300800 */
[----:B------:R-:W-:Y:S02]  /*f6c0*/  VIADD R7, R7, 0x19c60 ;  /* 0x00019c6007077836 */ /* 0x000fe40000000000 */
[-C--:B------:R-:W-:Y:S01]  /*f6d0*/  FMUL.FTZ R0, R88, R4.reuse ;  /* 0x0000000458007220 */ /* 0x080fe20000410000 */
[----:B------:R-:W-:Y:S01]  /*f6e0*/  FMUL.FTZ R6, R89, R4 ;  /* 0x0000000459067220 */ /* 0x000fe20000410000 */
[----:B------:R-:W3:Y:S01]  /*f6f0*/  LDL.LU R16, [R1+0x3c] ;  /* 0x00003c0001107983 */ /* 0x000ee20000300800 */
[----:B------:R-:W-:-:S05]  /*f700*/  VIADD R154, R154, 0x1 ;  /* 0x000000019a9a7836 */ /* 0x000fca0000000000 */
        /* <DEDUP_REMOVED lines=48> */
[----:B--2---:R-:W-:Y:S01]  /*fa10*/  PRMT R2, R2, 0x654, R7 ;  /* 0x0000065402027816 */ /* 0x004fe20000000007 */
[----:B---3--:R-:W-:-:S03]  /*fa20*/  VIADD R16, R16, 0x1 ;  /* 0x0000000110107836 */ /* 0x008fc60000000000 */
[----:B------:R0:W-:Y:S02]  /*fa30*/  SYNCS.ARRIVE.TRANS64.RED.A1T0 RZ, [R2+URZ], RZ ;  /* 0x000000ff02ff79a7 */ /* 0x0001e4000810043f */
[----:B------:R1:W-:Y:S01]  /*fa40*/  STL [R1+0x3c], R16 ;  /* 0x00003c1001007387 */ /* 0x0003e20000100800 */
[----:B0-----:R-:W-:Y:S01]  /*fa50*/  SEL R2, RZ, 0x1, P1 ;  /* 0x00000001ff027807 */ /* 0x001fe20000800000 */
[----:B------:R-:W-:-:S03]  /*fa60*/  FMUL.FTZ R7, R92, R4 ;  /* 0x000000045c077220 */ /* 0x000fc60000410000 */
[----:B------:R-:W-:-:S07]  /*fa70*/  LOP3.LUT R155, R155, R2, RZ, 0x3c, !PT ;  /* 0x000000029b9b7212 */ /* 0x000fce00078e3cff */
.L_x_8821:
[----:B------:R-:W0:Y:S08]  /*fa80*/  S2UR UR4, SR_CgaCtaId ;  /* 0x00000000000479c3 */ /* 0x000e300000008800 */
[----:B------:R-:W-:Y:S01]  /*fa90*/  BAR.SYNC.DEFER_BLOCKING 0x5, 0x200 ;  /* 0x0148000000007b1d */ /* 0x000fe20000010000 */
[----:B-1----:R-:W-:-:S05]  /*faa0*/  MOV R16, 0x400 ;  /* 0x0000040000107802 */ /* 0x002fca0000000f00 */
[----:B------:R-:W-:Y:S01]  /*fab0*/  BSSY B0, `(.L_x_8874) ;  /* 0x0000222000007945 */ /* 0x000fe20003800000 */
[----:B0-----:R-:W-:-:S05]  /*fac0*/  IMAD.U32 R2, RZ, RZ, UR4 ;  /* 0x00000004ff027e24 */ /* 0x001fca000f8e00ff */
[----:B------:R-:W-:Y:S01]  /*fad0*/  LEA R16, R2, R16, 0x18 ;  /* 0x0000001002107211 */ /* 0x000fe200078ec0ff */
[----:B------:R-:W-:Y:S04]  /*fae0*/  STL [R1+0x20], R2 ;  /* 0x0000200201007387 */ /* 0x000fe80000100800 */
[----:B------:R-:W0:Y:S04]  /*faf0*/  LDS.128 R64, [R16+0x19cd0] ;  /* 0x019cd00010407984 */ /* 0x000e280000000c00 */
[----:B0-----:R0:W-:Y:S04]  /*fb00*/  STL.64 [R1+0x10], R64 ;  /* 0x0000104001007387 */ /* 0x0011e80000100a00 */
[----:B------:R0:W-:Y:S01]  /*fb10*/  STL.64 [R1+0x18], R66 ;  /* 0x0000184201007387 */ /* 0x0001e20000100a00 */
[----:B------:R-:W-:Y:S06]  /*fb20*/  BAR.ARV 0x4, 0x200 ;  /* 0x0108000000007b1d */ /* 0x000fec0000002000 */
[----:B------:R-:W-:Y:S05]  /*fb30*/  @P0 BRA `(.L_x_8875) ;  /* 0x0000001400d00947 */ /* 0x000fea0003800000 */
[----:B-----5:R-:W1:Y:S01]  /*fb40*/  S2R R24, SR_TID.X ;  /* 0x0000000000187919 */ /* 0x020e620000002100 */
[----:B------:R-:W-:Y:S01]  /*fb50*/  ULDC.64 UR4, c[0x4][0x70] ;  /* 0x01001c0000047ab9 */ /* 0x000fe20000000a00 */
[----:B------:R-:W2:Y:S01]  /*fb60*/  LDL R61, [R1+0x6c] ;  /* 0x00006c00013d7983 */ /* 0x000ea20000100800 */
[----:B-1----:R-:W-:-:S05]  /*fb70*/  IMAD.SHL.U32 R2, R24, 0x4, RZ ;  /* 0x0000000418027824 */ /* 0x002fca00078e00ff */
[----:B------:R-:W-:-:S04]  /*fb80*/  LOP3.LUT R2, R2, 0xc, RZ, 0xc0, !PT ;  /* 0x0000000c02027812 */ /* 0x000fc800078ec0ff */
[----:B------:R-:W-:-:S05]  /*fb90*/  IADD3 R4, P0, R2, UR4, RZ ;  /* 0x0000000402047c10 */ /* 0x000fca000ff1e0ff */
[----:B------:R-:W-:Y:S01]  /*fba0*/  IMAD.X R5, RZ, RZ, UR5, P0 ;  /* 0x00000005ff057e24 */ /* 0x000fe200080e06ff */
[----:B------:R-:W-:Y:S01]  /*fbb0*/  F2FP.BF16.F32.PACK_AB R30, R33, R30 ;  /* 0x0000001e211e723e */ /* 0x000fe200000010ff */
[----:B------:R-:W-:-:S04]  /*fbc0*/  ULDC.64 UR4, c[0x0][0xc00] ;  /* 0x0003000000047ab9 */ /* 0x000fc80000000a00 */
[----:B------:R1:W3:Y:S01]  /*fbd0*/  LDG.E.CONSTANT R5, desc[UR42][R4.64] ;  /* 0x0000002a04057981 */ /* 0x0002e2000c1e9900 */
[----:B------:R-:W-:Y:S02]  /*fbe0*/  LOP3.LUT P0, R2, R24, 0x3, RZ, 0xc0, !PT ;  /* 0x0000000318027812 */ /* 0x000fe4000780c0ff */
[----:B------:R-:W-:Y:S02]  /*fbf0*/  F2FP.BF16.F32.PACK_AB R31, R32, R31 ;  /* 0x0000001f201f723e */ /* 0x000fe400000010ff */
[----:B------:R-:W-:Y:S02]  /*fc00*/  ISETP.EQ.OR P0, PT, R2, 0x3, !P0 ;  /* 0x000000030200780c */ /* 0x000fe40004702670 */
        /* <DEDUP_REMOVED lines=10> */
[----:B------:R-:W4:Y:S01]  /*fcb0*/  LDL.LU R58, [R1+0x34] ;  /* 0x00003400013a7983 */ /* 0x000f220000300800 */
[----:B------:R-:W-:Y:S02]  /*fcc0*/  F2FP.BF16.F32.PACK_AB R55, R55, R56 ;  /* 0x000000383737723e */ /* 0x000fe400000010ff */
[----:B------:R-:W-:Y:S01]  /*fcd0*/  F2FP.BF16.F32.PACK_AB R0, R7, R0 ;  /* 0x000000000700723e */ /* 0x000fe200000010ff */
[----:B------:R-:W4:Y:S01]  /*fce0*/  LDL.LU R56, [R1+0x38] ;  /* 0x0000380001387983 */ /* 0x000f220000300800 */
[----:B------:R-:W-:Y:S02]  /*fcf0*/  F2FP.BF16.F32.PACK_AB R9, R9, R6 ;  /* 0x000000060909723e */ /* 0x000fe400000010ff */
[----:B------:R-:W-:Y:S01]  /*fd00*/  F2FP.BF16.F32.PACK_AB R8, R11, R8 ;  /* 0x000000080b08723e */ /* 0x000fe200000010ff */
[----:B------:R-:W0:Y:S01]  /*fd10*/  S2R R7, SR_SWINHI ;  /* 0x0000000000077919 */ /* 0x000e220000002f00 */
[----:B------:R-:W-:-:S02]  /*fd20*/  F2FP.BF16.F32.PACK_AB R13, R13, R10 ;  /* 0x0000000a0d0d723e */ /* 0x000fc400000010ff */
[----:B------:R-:W-:Y:S02]  /*fd30*/  F2FP.BF16.F32.PACK_AB R26, R29, R26 ;  /* 0x0000001a1d1a723e */ /* 0x000fe400000010ff */
[----:B------:R-:W-:Y:S02]  /*fd40*/  SEL R2, R0, R9, P0 ;  /* 0x0000000900027207 */ /* 0x000fe40000000000 */
[----:B------:R-:W-:Y:S02]  /*fd50*/  SEL R29, R9, R0, P0 ;  /* 0x00000000091d7207 */ /* 0x000fe40000000000 */
[----:B-1----:R-:W-:Y:S02]  /*fd60*/  SEL R4, R8, R13, P0 ;  /* 0x0000000d08047207 */ /* 0x002fe40000000000 */
        /* <DEDUP_REMOVED lines=12> */
[----:B0-----:R-:W-:Y:S01]  /*fe30*/  MOV R25, R7 ;  /* 0x0000000700197202 */ /* 0x001fe20000000f00 */
[----:B------:R-:W4:Y:S01]  /*fe40*/  LDL R52, [R1+0x44] ;  /* 0x0000440001347983 */ /* 0x000f220000100800 */
[----:B------:R-:W-:-:S02]  /*fe50*/  F2FP.BF16.F32.PACK_AB R47, R47, R48 ;  /* 0x000000302f2f723e */ /* 0x000fc400000010ff */
[----:B------:R-:W-:Y:S02]  /*fe60*/  F2FP.BF16.F32.PACK_AB R39, R39, R40 ;  /* 0x000000282727723e */ /* 0x000fe400000010ff */
[----:B------:R-:W-:Y:S02]  /*fe70*/  F2FP.BF16.F32.PACK_AB R43, R43, R44 ;  /* 0x0000002c2b2b723e */ /* 0x000fe400000010ff */
[----:B------:R-:W-:Y:S02]  /*fe80*/  SEL R40, R55, R54, P0 ;  /* 0x0000003637287207 */ /* 0x000fe40000000000 */
[----:B------:R-:W-:Y:S02]  /*fe90*/  SEL R55, R54, R55, P0 ;  /* 0x0000003736377207 */ /* 0x000fe40000000000 */
[----:B------:R-:W-:Y:S01]  /*fea0*/  SEL R44, R51, R50, P0 ;  /* 0x00000032332c7207 */ /* 0x000fe20000000000 */
[----:B------:R-:W4:Y:S01]  /*feb0*/  LDL R54, [R1+0x68] ;  /* 0x0000680001367983 */ /* 0x000f220000100800 */
[----:B------:R-:W-:-:S02]  /*fec0*/  SEL R51, R50, R51, P0 ;  /* 0x0000003332337207 */ /* 0x000fc40000000000 */
        /* <DEDUP_REMOVED lines=9> */
[----:B--2---:R-:W-:-:S03]  /*ff60*/  IMAD.WIDE R8, R61, 0x2, R24 ;  /* 0x000000023d087825 */ /* 0x004fc600078e0218 */
[----:B------:R-:W-:-:S04]  /*ff70*/  IADD3 R41, P5, R8, 0x20, RZ ;  /* 0x0000002008297810 */ /* 0x000fc80007fbe0ff */
[----:B------:R-:W-:Y:S02]  /*ff80*/  LOP3.LUT R0, R41, 0x180, RZ, 0xc0, !PT ;  /* 0x0000018029007812 */ /* 0x000fe400078ec0ff */
[----:B------:R-:W-:Y:S02]  /*ff90*/  IADD3 R45, P4, R8, 0x3000, RZ ;  /* 0x00003000082d7810 */ /* 0x000fe40007f9e0ff */
[----:B------:R-:W-:Y:S02]  /*ffa0*/  SHF.R.U64 R0, R0, 0x3, RZ ;  /* 0x0000000300007819 */ /* 0x000fe400000012ff */
[----:B------:R-:W-:Y:S02]  /*ffb0*/  IADD3 R49, P3, R8, 0x3020, RZ ;  /* 0x0000302008317810 */ /* 0x000fe40007f7e0ff */
[----:B------:R-:W-:Y:S02]  /*ffc0*/  LOP3.LUT R12, R0, R41, RZ, 0x3c, !PT ;  /* 0x00000029000c7212 */ /* 0x000fe400078e3cff */
[----:B------:R-:W-:-:S02]  /*ffd0*/  LOP3.LUT R0, R45, 0x180, RZ, 0xc0, !PT ;  /* 0x000001802d007812 */ /* 0x000fc400078ec0ff */
[----:B------:R-:W-:Y:S02]  /*ffe0*/  LOP3.LUT R6, R49, 0x180, RZ, 0xc0, !PT ;  /* 0x0000018031067812 */ /* 0x000fe400078ec0ff */
[----:B------:R-:W-:Y:S02]  /*fff0*/  SHF.R.U64 R0, R0, 0x3, RZ ;  /* 0x0000000300007819 */ /* 0x000fe400000012ff */
[----:B------:R-:W-:Y:S01]  /*10000*/  SHF.R.U64 R6, R6, 0x3, RZ ;  /* 0x0000000306067819 */ /* 0x000fe200000012ff */
[----:B------:R-:W-:Y:S01]  /*10010*/  IMAD.X R11, RZ, RZ, R9, P3 ;  /* 0x000000ffff0b7224 */ /* 0x000fe200018e0609 */
[----:B------:R-:W-:Y:S02]  /*10020*/  LOP3.LUT R14, R0, R45, RZ, 0x3c, !PT ;  /* 0x0000002d000e7212 */ /* 0x000fe400078e3cff */
[----:B------:R-:W-:-:S04]  /*10030*/  LOP3.LUT R10, R6, R49, RZ, 0x3c, !PT ;  /* 0x00000031060a7212 */ /* 0x000fc800078e3cff */
[----:B------:R-:W-:Y:S02]  /*10040*/  MOV R41, R10 ;  /* 0x0000000a00297202 */ /* 0x000fe40000000f00 */
[C---:B------:R-:W-:Y:S02]  /*10050*/  IADD3 R53, P2, R8.reuse, 0x6000, RZ ;  /* 0x0000600008357810 */ /* 0x040fe40007f5e0ff */
[----:B---3--:R-:W-:Y:S01]  /*10060*/  LOP3.LUT R0, R5, 0x2, RZ, 0x3c, !PT ;  /* 0x0000000205007812 */ /* 0x008fe200078e3cff */
[----:B------:R-:W-:Y:S04]  /*10070*/  SHFL.IDX PT, R2, R2, R5, 0x1c1f ;  /* 0x001c1f0502027589 */ /* 0x000fe800000e0000 */
[----:B------:R-:W-:Y:S04]  /*10080*/  SHFL.IDX PT, R10, R4, R5, 0x1c1f ;  /* 0x001c1f05040a7589 */ /* 0x000fe800000e0000 */
[----:B------:R-:W0:Y:S04]  /*10090*/  SHFL.IDX PT, R29, R29, R0, 0x1c1f ;  /* 0x001c1f001d1d7589 */ /* 0x000e2800000e0000 */
[----:B------:R-:W1:Y:S04]  /*100a0*/  SHFL.IDX PT, R33, R33, R0, 0x1c1f ;  /* 0x001c1f0021217589 */ /* 0x000e6800000e0000 */
[----:B------:R-:W-:Y:S04]  /*100b0*/  SHFL.IDX PT, R34, R34, R5, 0x1c1f ;  /* 0x001c1f0522227589 */ /* 0x000fe800000e0000 */
[----:B------:R-:W2:Y:S04]  /*100c0*/  SHFL.IDX PT, R59, R59, R0, 0x1c1f ;  /* 0x001c1f003b3b7589 */ /* 0x000ea800000e0000 */
[----:B------:R-:W-:Y:S04]  /*100d0*/  SHFL.IDX PT, R40, R40, R5, 0x1c1f ;  /* 0x001c1f0528287589 */ /* 0x000fe800000e0000 */
[----:B------:R-:W3:Y:S04]  /*100e0*/  SHFL.IDX PT, R55, R55, R0, 0x1c1f ;  /* 0x001c1f0037377589 */ /* 0x000ee800000e0000 */
[----:B------:R-:W-:Y:S04]  /*100f0*/  SHFL.IDX PT, R28, R28, R5, 0x1c1f ;  /* 0x001c1f051c1c7589 */ /* 0x000fe800000e0000 */
[----:B------:R-:W3:Y:S04]  /*10100*/  SHFL.IDX PT, R21, R21, R0, 0x1c1f ;  /* 0x001c1f0015157589 */ /* 0x000ee800000e0000 */
[----:B------:R-:W-:Y:S04]  /*10110*/  SHFL.IDX PT, R44, R44, R5, 0x1c1f ;  /* 0x001c1f052c2c7589 */ /* 0x000fe800000e0000 */
[----:B------:R-:W3:Y:S01]  /*10120*/  SHFL.IDX PT, R51, R51, R0, 0x1c1f ;  /* 0x001c1f0033337589 */ /* 0x000ee200000e0000 */
[----:B------:R-:W-:-:S03]  /*10130*/  LOP3.LUT R7, R8, 0x180, RZ, 0xc0, !PT ;  /* 0x0000018008077812 */ /* 0x000fc600078ec0ff */
[----:B------:R-:W-:Y:S04]  /*10140*/  SHFL.IDX PT, R32, R32, R5, 0x1c1f ;  /* 0x001c1f0520207589 */ /* 0x000fe800000e0000 */
[----:B------:R-:W-:Y:S04]  /*10150*/  SHFL.IDX PT, R48, R48, R5, 0x1c1f ;  /* 0x001c1f0530307589 */ /* 0x000fe800000e0000 */
[----:B------:R-:W4:Y:S04]  /*10160*/  SHFL.IDX PT, R37, R37, R0, 0x1c1f ;  /* 0x001c1f0025257589 */ /* 0x000f2800000e0000 */
[----:B------:R-:W4:Y:S01]  /*10170*/  SHFL.IDX PT, R47, R47, R0, 0x1c1f ;  /* 0x001c1f002f2f7589 */ /* 0x000f2200000e0000 */
[----:B------:R-:W-:-:S03]  /*10180*/  IADD3 R57, P1, R8, 0x6020, RZ ;  /* 0x0000602008397810 */ /* 0x000fc60007f3e0ff */
[----:B------:R-:W-:Y:S04]  /*10190*/  SHFL.IDX PT, R36, R36, R5, 0x1c1f ;  /* 0x001c1f0524247589 */ /* 0x000fe800000e0000 */
[----:B------:R-:W-:Y:S04]  /*101a0*/  SHFL.IDX PT, R46, R46, R5, 0x1c1f ;  /* 0x001c1f052e2e7589 */ /* 0x000fe800000e0000 */
[----:B------:R-:W4:Y:S04]  /*101b0*/  SHFL.IDX PT, R31, R31, R0, 0x1c1f ;  /* 0x001c1f001f1f7589 */ /* 0x000f2800000e0000 */
[----:B------:R-:W4:Y:S01]  /*101c0*/  SHFL.IDX PT, R43, R43, R0, 0x1c1f ;  /* 0x001c1f002b2b7589 */ /* 0x000f2200000e0000 */
[----:B------:R-:W-:-:S03]  /*101d0*/  LOP3.LUT R26, R53, 0x180, RZ, 0xc0, !PT ;  /* 0x00000180351a7812 */ /* 0x000fc600078ec0ff */
[----:B------:R-:W-:Y:S04]  /*101e0*/  SHFL.IDX PT, R30, R30, R5, 0x1c1f ;  /* 0x001c1f051e1e7589 */ /* 0x000fe800000e0000 */
[----:B------:R-:W-:Y:S04]  /*101f0*/  SHFL.IDX PT, R42, R42, R5, 0x1c1f ;  /* 0x001c1f052a2a7589 */ /* 0x000fe800000e0000 */
[----:B------:R-:W4:Y:S04]  /*10200*/  SHFL.IDX PT, R35, R35, R0, 0x1c1f ;  /* 0x001c1f0023237589 */ /* 0x000f2800000e0000 */
[----:B------:R0:W4:Y:S01]  /*10210*/  SHFL.IDX PT, R39, R39, R0, 0x1c1f ;  /* 0x001c1f0027277589 */ /* 0x00012200000e0000 */
[----:B------:R-:W-:-:S02]  /*10220*/  SHF.R.U64 R7, R7, 0x3, RZ ;  /* 0x0000000307077819 */ /* 0x000fc400000012ff */
[----:B------:R-:W-:Y:S02]  /*10230*/  LOP3.LUT R38, R57, 0x180, RZ, 0xc0, !PT ;  /* 0x0000018039267812 */ /* 0x000fe400078ec0ff */
[----:B------:R-:W-:Y:S02]  /*10240*/  SHF.R.U64 R26, R26, 0x3, RZ ;  /* 0x000000031a1a7819 */ /* 0x000fe400000012ff */
[----:B------:R-:W-:Y:S01]  /*10250*/  LOP3.LUT R8, R7, R8, RZ, 0x3c, !PT ;  /* 0x0000000807087212 */ /* 0x000fe200078e3cff */
[--C-:B------:R-:W-:Y:S01]  /*10260*/  IMAD.X R7, RZ, RZ, R9.reuse, P2 ;  /* 0x000000ffff077224 */ /* 0x100fe200010e0609 */
[----:B------:R-:W-:Y:S01]  /*10270*/  SHF.R.U64 R38, R38, 0x3, RZ ;  /* 0x0000000326267819 */ /* 0x000fe200000012ff */
[--C-:B------:R-:W-:Y:S01]  /*10280*/  IMAD.X R13, RZ, RZ, R9.reuse, P5 ;  /* 0x000000ffff0d7224 */ /* 0x100fe200028e0609 */
[----:B------:R-:W-:Y:S01]  /*10290*/  LOP3.LUT R6, R26, R53, RZ, 0x3c, !PT ;  /* 0x000000351a067212 */ /* 0x000fe200078e3cff */
[--C-:B------:R-:W-:Y:S01]  /*102a0*/  IMAD.X R15, RZ, RZ, R9.reuse, P4 ;  /* 0x000000ffff0f7224 */ /* 0x100fe200020e0609 */
[----:B------:R-:W-:Y:S01]  /*102b0*/  LOP3.LUT R26, R38, R57, RZ, 0x3c, !PT ;  /* 0x00000039261a7212 */ /* 0x000fe200078e3cff */
[----:B------:R-:W-:Y:S01]  /*102c0*/  IMAD.X R27, RZ, RZ, R9, P1 ;  /* 0x000000ffff1b7224 */ /* 0x000fe200008e0609 */
[----:B------:R-:W-:Y:S01]  /*102d0*/  MOV R50, R8 ;  /* 0x0000000800327202 */ /* 0x000fe20000000f00 */
[----:B0-----:R-:W0:Y:S01]  /*102e0*/  LDC R0, c[0x0][0xbe8] ;  /* 0x0002fa00ff007b82 */ /* 0x001e220000000800 */
[----:B------:R-:W-:-:S02]  /*102f0*/  MOV R38, R6 ;  /* 0x0000000600267202 */ /* 0x000fc40000000f00 */
[----:B------:R-:W-:Y:S02]  /*10300*/  SEL R4, R2, R29, P0 ;  /* 0x0000001d02047207 */ /* 0x000fe40000000000 */
[----:B------:R-:W-:Y:S02]  /*10310*/  SEL R6, R29, R2, P0 ;  /* 0x000000021d067207 */ /* 0x000fe40000000000 */
[----:B-1----:R-:W-:Y:S02]  /*10320*/  SEL R8, R10, R33, P0 ;  /* 0x000000210a087207 */ /* 0x002fe40000000000 */
[----:B--2---:R-:W-:Y:S02]  /*10330*/  SEL R5, R34, R59, P0 ;  /* 0x0000003b22057207 */ /* 0x004fe40000000000 */
[----:B------:R-:W-:Y:S01]  /*10340*/  SEL R7, R59, R34, P0 ;  /* 0x000000223b077207 */ /* 0x000fe20000000000 */
[----:B------:R-:W-:Y:S01]  /*10350*/  BAR.SYNC.DEFER_BLOCKING 0x1, 0x180 ;  /* 0x0046000000007b1d */ /* 0x000fe20000010000 */
[----:B------:R-:W-:-:S02]  /*10360*/  MOV R49, R12 ;  /* 0x0000000c00317202 */ /* 0x000fc40000000f00 */
[----:B------:R-:W-:Y:S02]  /*10370*/  MOV R45, R14 ;  /* 0x0000000e002d7202 */ /* 0x000fe40000000f00 */
[----:B------:R-:W-:Y:S02]  /*10380*/  SEL R10, R33, R10, P0 ;  /* 0x0000000a210a7207 */ /* 0x000fe40000000000 */
[----:B---3--:R-:W-:Y:S02]  /*10390*/  SEL R9, R40, R55, P0 ;  /* 0x0000003728097207 */ /* 0x008fe40000000000 */
[----:B------:R-:W-:Y:S02]  /*103a0*/  SEL R11, R55, R40, P0 ;  /* 0x00000028370b7207 */ /* 0x000fe40000000000 */
[----:B------:R-:W-:Y:S02]  /*103b0*/  SEL R12, R28, R21, P0 ;  /* 0x000000151c0c7207 */ /* 0x000fe40000000000 */
[----:B------:R-:W-:-:S02]  /*103c0*/  SEL R14, R21, R28, P0 ;  /* 0x0000001c150e7207 */ /* 0x000fc40000000000 */
[----:B------:R-:W-:Y:S02]  /*103d0*/  SEL R13, R44, R51, P0 ;  /* 0x000000332c0d7207 */ /* 0x000fe40000000000 */
[----:B------:R-:W-:Y:S02]  /*103e0*/  SEL R15, R51, R44, P0 ;  /* 0x0000002c330f7207 */ /* 0x000fe40000000000 */
[----:B------:R-:W-:Y:S02]  /*103f0*/  MOV R2, R26 ;  /* 0x0000001a00027202 */ /* 0x000fe40000000f00 */
[----:B------:R-:W-:Y:S02]  /*10400*/  ISETP.NE.U32.AND P2, PT, RZ, UR4, PT ;  /* 0x00000004ff007c0c */ /* 0x000fe4000bf45070 */
[----:B----4-:R-:W-:Y:S01]  /*10410*/  IADD3 R26, P1, R58, UR4, RZ ;  /* 0x000000043a1a7c10 */ /* 0x010fe2000ff3e0ff */
[----:B------:R1:W-:Y:S01]  /*10420*/  STSM.16.M88.4 [R50], R4 ;  /* 0x0000000432007844 */ /* 0x0003e20000000200 */
[----:B------:R-:W-:-:S03]  /*10430*/  ISETP.NE.AND.EX P2, PT, RZ, UR5, PT, P2 ;  /* 0x00000005ff007c0c */ /* 0x000fc6000bf45320 */
[----:B------:R2:W-:Y:S01]  /*10440*/  STSM.16.M88.4 [R49], R8 ;  /* 0x0000000831007844 */ /* 0x0005e20000000200 */
[----:B------:R-:W-:Y:S01]  /*10450*/  IADD3.X R27, R56, UR5, RZ, P1, !PT ;  /* 0x00000005381b7c10 */ /* 0x000fe20008ffe4ff */
[----:B------:R-:W-:Y:S02]  /*10460*/  ULDC.64 UR4, c[0x0][0xc08] ;  /* 0x0003020000047ab9 */ /* 0x000fe40000000a00 */
[----:B------:R3:W-:Y:S01]  /*10470*/  STSM.16.M88.4 [R45], R12 ;  /* 0x0000000c2d007844 */ /* 0x0007e20000000200 */
[----:B-1----:R-:W-:Y:S02]  /*10480*/  SEL R4, R32, R37, P0 ;  /* 0x0000002520047207 */ /* 0x002fe40000000000 */
[----:B------:R-:W-:Y:S02]  /*10490*/  SEL R6, R37, R32, P0 ;  /* 0x0000002025067207 */ /* 0x000fe40000000000 */
[----:B------:R-:W-:Y:S02]  /*104a0*/  SEL R5, R48, R47, P0 ;  /* 0x0000002f30057207 */ /* 0x000fe40000000000 */
[----:B------:R-:W-:-:S02]  /*104b0*/  SEL R7, R47, R48, P0 ;  /* 0x000000302f077207 */ /* 0x000fc40000000000 */
[----:B--2---:R-:W-:Y:S02]  /*104c0*/  SEL R8, R36, R31, P0 ;  /* 0x0000001f24087207 */ /* 0x004fe40000000000 */
[----:B------:R-:W-:Y:S02]  /*104d0*/  SEL R10, R31, R36, P0 ;  /* 0x000000241f0a7207 */ /* 0x000fe40000000000 */
[----:B------:R-:W-:Y:S02]  /*104e0*/  SEL R9, R46, R43, P0 ;  /* 0x0000002b2e097207 */ /* 0x000fe40000000000 */
[----:B------:R-:W-:Y:S02]  /*104f0*/  SEL R11, R43, R46, P0 ;  /* 0x0000002e2b0b7207 */ /* 0x000fe40000000000 */
[----:B---3--:R-:W-:Y:S02]  /*10500*/  SEL R12, R30, R35, P0 ;  /* 0x000000231e0c7207 */ /* 0x008fe40000000000 */
[----:B------:R-:W-:-:S02]  /*10510*/  SEL R14, R35, R30, P0 ;  /* 0x0000001e230e7207 */ /* 0x000fc40000000000 */
[----:B------:R-:W-:Y:S02]  /*10520*/  SEL R13, R42, R39, P0 ;  /* 0x000000272a0d7207 */ /* 0x000fe40000000000 */
[----:B------:R-:W-:Y:S01]  /*10530*/  SEL R15, R39, R42, P0 ;  /* 0x0000002a270f7207 */ /* 0x000fe20000000000 */
[----:B------:R1:W-:Y:S01]  /*10540*/  STSM.16.M88.4 [R41], R4 ;  /* 0x0000000429007844 */ /* 0x0003e20000000200 */
[----:B------:R-:W-:-:S03]  /*10550*/  ISETP.NE.U32.AND P0, PT, RZ, UR4, PT ;  /* 0x00000004ff007c0c */ /* 0x000fc6000bf05070 */
[----:B------:R-:W-:Y:S01]  /*10560*/  STSM.16.M88.4 [R38], R8 ;  /* 0x0000000826007844 */ /* 0x000fe20000000200 */
[----:B------:R-:W-:-:S03]  /*10570*/  ISETP.NE.AND.EX P0, PT, RZ, UR5, PT, P0 ;  /* 0x00000005ff007c0c */ /* 0x000fc6000bf05300 */
[----:B------:R2:W-:Y:S01]  /*10580*/  STSM.16.M88.4 [R2], R12 ;  /* 0x0000000c02007844 */ /* 0x0005e20000000200 */
[----:B------:R-:W-:Y:S01]  /*10590*/  IMAD.MOV.U32 R36, RZ, RZ, RZ ;  /* 0x000000ffff247224 */ /* 0x000fe200078e00ff */
[----:B------:R-:W-:Y:S08]  /*105a0*/  BAR.SYNC.DEFER_BLOCKING 0x1, 0x180 ;  /* 0x0046000000007b1d */ /* 0x000ff00000010000 */
[----:B-1----:R-:W-:Y:S01]  /*105b0*/  @P0 IADD3 R4, P3, R58, UR4, RZ ;  /* 0x000000043a040c10 */ /* 0x002fe2000ff7e0ff */
[----:B------:R-:W-:-:S02]  /*105c0*/  ULDC UR4, c[0x0][0xa88] ;  /* 0x0002a20000047ab9 */ /* 0x000fc40000000800 */
[----:B------:R-:W-:Y:S01]  /*105d0*/  IMAD.U32 R7, RZ, RZ, UR4 ;  /* 0x00000004ff077e24 */ /* 0x000fe2000f8e00ff */
[----:B------:R-:W-:Y:S01]  /*105e0*/  @P0 IADD3.X R5, R56, UR5, RZ, P3, !PT ;  /* 0x0000000538050c10 */ /* 0x000fe20009ffe4ff */
[----:B------:R1:W5:Y:S04]  /*105f0*/  @P2 LDG.E R36, desc[UR42][R26.64] ;  /* 0x0000002a1a242981 */ /* 0x000368000c1e1900 */
[----:B------:R1:W5:Y:S01]  /*10600*/  @P0 LDG.E R7, desc[UR42][R4.64] ;  /* 0x0000002a04070981 */ /* 0x000362000c1e1900 */
[----:B0-----:R-:W-:-:S13]  /*10610*/  ISETP.NE.AND P1, PT, R0, 0x1, PT ;  /* 0x000000010000780c */ /* 0x001fda0003f25270 */
[----:B------:R-:W0:Y:S08]  /*10620*/  @P1 LDC R6, c[0x0][0xbec] ;  /* 0x0002fb00ff061b82 */ /* 0x000e300000000800 */
[----:B------:R-:W3:Y:S01]  /*10630*/  @P1 LDC R21, c[0x0][0xbf0] ;  /* 0x0002fc00ff151b82 */ /* 0x000ee20000000800 */
[----:B--2---:R-:W-:Y:S01]  /*10640*/  IMAD R15, R52, 0xc0, R54 ;  /* 0x000000c0340f7824 */ /* 0x004fe200078e0236 */
[----:B-1----:R-:W-:Y:S06]  /*10650*/  @P0 BRA `(.L_x_8876) ;  /* 0x0000000000100947 */ /* 0x002fec0003800000 */
[----:B------:R-:W-:Y:S05]  /*10660*/  @!P2 BRA `(.L_x_8876) ;  /* 0x00000000000ca947 */ /* 0x000fea0003800000 */
[----:B------:R-:W2:Y:S04]  /*10670*/  LDG.E R2, desc[UR42][R26.64] ;  /* 0x0000002a1a027981 */ /* 0x000ea8000c1e1900 */
[----:B-----5:R-:W2:Y:S02]  /*10680*/  LDG.E R7, desc[UR42][R26.64+0x4] ;  /* 0x0000042a1a077981 */ /* 0x020ea4000c1e1900 */
[----:B--2---:R-:W-:-:S07]  /*10690*/  IMAD.IADD R7, R7, 0x1, -R2 ;  /* 0x0000000107077824 */ /* 0x004fce00078e0a02 */
.L_x_8876:
[----:B------:R-:W2:Y:S01]  /*106a0*/  LDL.LU R4, [R1+0x28] ;  /* 0x0000280001047983 */ /* 0x000ea20000300800 */
[----:B------:R-:W-:Y:S01]  /*106b0*/  ULDC.64 UR4, c[0x0][0xb90] ;  /* 0x0002e40000047ab9 */ /* 0x000fe20000000a00 */
[----:B------:R-:W1:Y:S01]  /*106c0*/  S2R R2, SR_TID.X ;  /* 0x0000000000027919 */ /* 0x000e620000002100 */
[----:B------:R-:W4:Y:S01]  /*106d0*/  S2R R14, SR_TID.X ;  /* 0x00000000000e7919 */ /* 0x000f220000002100 */
[----:B-----5:R-:W-:Y:S01]  /*106e0*/  SHF.R.S32.HI R37, RZ, 0x1f, R36 ;  /* 0x0000001fff257819 */ /* 0x020fe20000011424 */
[----:B------:R-:W-:Y:S01]  /*106f0*/  IMAD.MOV.U32 R9, RZ, RZ, R15 ;  /* 0x000000ffff097224 */ /* 0x000fe200078e000f */
[----:B------:R-:W2:Y:S01]  /*10700*/  @P1 LDC R45, c[0x0][0xbec] ;  /* 0x0002fb00ff2d1b82 */ /* 0x000ea20000000800 */
[----:B------:R-:W2:Y:S04]  /*10710*/  LDL.LU R10, [R1+0x40] ;  /* 0x00004000010a7983 */ /* 0x000ea80000300800 */
[----:B------:R-:W2:Y:S04]  /*10720*/  LDL.LU R44, [R1+0x30] ;  /* 0x00003000012c7983 */ /* 0x000ea80000300800 */
[----:B------:R-:W2:Y:S04]  /*10730*/  LDL R49, [R1+0x2c] ;  /* 0x00002c0001317983 */ /* 0x000ea80000100800 */
[----:B------:R-:W2:Y:S01]  /*10740*/  LDL R30, [R1+0x60] ;  /* 0x00006000011e7983 */ /* 0x000ea20000100800 */
[----:B------:R-:W-:-:S03]  /*10750*/  IMAD R38, R7, R0, RZ ;  /* 0x0000000007267224 */ /* 0x000fc600078e02ff */
[----:B------:R0:W5:Y:S01]  /*10760*/  LDL R48, [R1+0x74] ;  /* 0x0000740001307983 */ /* 0x0001620000100800 */
[----:B-1----:R-:W-:-:S05]  /*10770*/  VIADD R47, R2, 0xffffff80 ;  /* 0xffffff80022f7836 */ /* 0x002fca0000000000 */
[----:B------:R-:W-:-:S04]  /*10780*/  SHF.R.S32.HI R50, RZ, 0x1f, R47 ;  /* 0x0000001fff327819 */ /* 0x000fc8000001142f */
[----:B------:R-:W-:Y:S01]  /*10790*/  LEA.HI R50, R50, R47, RZ, 0x2 ;  /* 0x0000002f32327211 */ /* 0x000fe200078f10ff */
[----:B0-----:R-:W-:-:S03]  /*107a0*/  @P1 IMAD.HI.U32 R2, R15, R6, RZ ;  /* 0x000000060f021227 */ /* 0x001fc600078e00ff */
[----:B------:R-:W-:Y:S02]  /*107b0*/  SHF.R.S32.HI R50, RZ, 0x2, R50 ;  /* 0x00000002ff327819 */ /* 0x000fe40000011432 */
[----:B---3--:R-:W-:Y:S01]  /*107c0*/  @P1 SHF.R.U32.HI R9, RZ, R21, R2 ;  /* 0x00000015ff091219 */ /* 0x008fe20000011602 */
[----:B----4-:R-:W-:-:S05]  /*107d0*/  VIADD R31, R14, 0xffffff80 ;  /* 0xffffff800e1f7836 */ /* 0x010fca0000000000 */
[----:B------:R-:W-:-:S04]  /*107e0*/  SHF.R.S32.HI R14, RZ, 0x1f, R31 ;  /* 0x0000001fff0e7819 */ /* 0x000fc8000001141f */
[----:B------:R-:W-:-:S04]  /*107f0*/  LEA.HI R14, R14, R31, RZ, 0x7 ;  /* 0x0000001f0e0e7211 */ /* 0x000fc800078f38ff */
[----:B------:R-:W-:-:S05]  /*10800*/  LOP3.LUT R14, R14, 0xffffff80, RZ, 0xc0, !PT ;  /* 0xffffff800e0e7812 */ /* 0x000fca00078ec0ff */
[----:B------:R-:W-:Y:S01]  /*10810*/  IMAD.IADD R14, R31, 0x1, -R14 ;  /* 0x000000011f0e7824 */ /* 0x000fe200078e0a0e */
[----:B------:R-:W-:-:S04]  /*10820*/  SHF.R.S32.HI R46, RZ, 0x1f, R47 ;  /* 0x0000001fff2e7819 */ /* 0x000fc8000001142f */
[----:B------:R-:W-:-:S04]  /*10830*/  LEA.HI R46, R46, R47, RZ, 0x2 ;  /* 0x0000002f2e2e7211 */ /* 0x000fc800078f10ff */
[----:B------:R-:W-:-:S05]  /*10840*/  LOP3.LUT R46, R46, 0xfffffffc, RZ, 0xc0, !PT ;  /* 0xfffffffc2e2e7812 */ /* 0x000fca00078ec0ff */
[----:B------:R-:W-:Y:S02]  /*10850*/  IMAD.IADD R46, R47, 0x1, -R46 ;  /* 0x000000012f2e7824 */ /* 0x000fe400078e0a2e */
[----:B------:R0:W5:Y:S01]  /*10860*/  LDL R47, [R1+0x48] ;  /* 0x00004800012f7983 */ /* 0x0001620000100800 */
[----:B--2---:R-:W-:Y:S01]  /*10870*/  IMAD.MOV.U32 R8, RZ, RZ, R4 ;  /* 0x000000ffff087224 */ /* 0x004fe200078e0004 */
[----:B------:R-:W-:-:S05]  /*10880*/  SHF.R.S32.HI R39, RZ, 0x1f, R44 ;  /* 0x0000001fff277819 */ /* 0x000fca000001142c */
[----:B------:R-:W-:Y:S02]  /*10890*/  IMAD R4, R39, UR4, RZ ;  /* 0x0000000427047c24 */ /* 0x000fe4000f8e02ff */
[----:B------:R-:W-:Y:S02]  /*108a0*/  IMAD R11, R50, 0x20, R49 ;  /* 0x00000020320b7824 */ /* 0x000fe400078e0231 */
[C---:B------:R-:W-:Y:S02]  /*108b0*/  IMAD R13, R44.reuse, UR5, R4 ;  /* 0x000000052c0d7c24 */ /* 0x040fe4000f8e0204 */
[----:B------:R-:W-:Y:S01]  /*108c0*/  IMAD.WIDE.U32 R4, R44, UR4, R36 ;  /* 0x000000042c047c25 */ /* 0x000fe2000f8e0024 */
[----:B------:R-:W-:Y:S01]  /*108d0*/  SEL R21, R10, RZ, !P2 ;  /* 0x000000ff0a157207 */ /* 0x000fe20005000000 */
[----:B------:R-:W-:Y:S01]  /*108e0*/  ULDC.64 UR4, c[0x0][0xb98] ;  /* 0x0002e60000047ab9 */ /* 0x000fe20000000a00 */
[----:B------:R-:W-:Y:S01]  /*108f0*/  SEL R2, R8, RZ, !P2 ;  /* 0x000000ff08027207 */ /* 0x000fe20005000000 */
[----:B------:R-:W-:-:S04]  /*10900*/  IMAD.WIDE R24, R11, 0x2, R24 ;  /* 0x000000020b187825 */ /* 0x000fc800078e0218 */
[----:B------:R-:W-:Y:S02]  /*10910*/  IMAD.MOV R11, RZ, RZ, -R9 ;  /* 0x000000ffff0b7224 */ /* 0x000fe400078e0a09 */
[----:B------:R-:W-:Y:S02]  /*10920*/  IMAD.IADD R5, R5, 0x1, R13 ;  /* 0x0000000105057824 */ /* 0x000fe400078e020d */
[----:B------:R-:W-:Y:S02]  /*10930*/  IMAD R11, R0, R11, R15 ;  /* 0x0000000b000b7224 */ /* 0x000fe400078e020f */
[----:B------:R-:W-:Y:S02]  /*10940*/  IMAD R13, R21, UR4, RZ ;  /* 0x00000004150d7c24 */ /* 0x000fe4000f8e02ff */
[----:B------:R-:W-:Y:S01]  /*10950*/  IMAD.WIDE.U32 R4, R2, UR4, R4 ;  /* 0x0000000402047c25 */ /* 0x000fe2000f8e0004 */
[----:B------:R-:W-:-:S03]  /*10960*/  SHF.R.S32.HI R6, RZ, 0x1f, R11 ;  /* 0x0000001fff067819 */ /* 0x000fc6000001140b */
[----:B------:R-:W-:Y:S01]  /*10970*/  IMAD R10, R2, UR5, R13 ;  /* 0x00000005020a7c24 */ /* 0x000fe2000f8e020d */
[----:B------:R-:W-:Y:S01]  /*10980*/  SHF.R.S32.HI R13, RZ, 0x1f, R9 ;  /* 0x0000001fff0d7819 */ /* 0x000fe20000011409 */
[----:B------:R-:W-:Y:S01]  /*10990*/  ULDC.64 UR4, c[0x0][0xb88] ;  /* 0x0002e20000047ab9 */ /* 0x000fe20000000a00 */
[----:B------:R-:W-:Y:S01]  /*109a0*/  IADD3 R4, P0, R9, R4, RZ ;  /* 0x0000000409047210 */ /* 0x000fe20007f1e0ff */
[----:B------:R-:W-:-:S03]  /*109b0*/  IMAD R6, R6, UR4, RZ ;  /* 0x0000000406067c24 */ /* 0x000fc6000f8e02ff */
[----:B------:R-:W-:Y:S01]  /*109c0*/  IADD3.X R5, R13, R5, R10, P0, !PT ;  /* 0x000000050d057210 */ /* 0x000fe200007fe40a */
[C---:B------:R-:W-:Y:S02]  /*109d0*/  IMAD R9, R11.reuse, UR5, R6 ;  /* 0x000000050b097c24 */ /* 0x040fe4000f8e0206 */
[----:B------:R-:W-:Y:S01]  /*109e0*/  IMAD.WIDE.U32 R4, R11, UR4, R4 ;  /* 0x000000040b047c25 */ /* 0x000fe2000f8e0004 */
[----:B------:R-:W-:-:S03]  /*109f0*/  ULDC.64 UR4, c[0x0][0xb50] ;  /* 0x0002d40000047ab9 */ /* 0x000fc60000000a00 */
[----:B------:R-:W-:Y:S01]  /*10a00*/  IMAD.IADD R5, R5, 0x1, R9 ;  /* 0x0000000105057824 */ /* 0x000fe200078e0209 */
[----:B------:R-:W-:Y:S02]  /*10a10*/  LEA R6, P0, R4, UR4, 0x2 ;  /* 0x0000000404067c11 */ /* 0x000fe4000f8010ff */
[----:B------:R-:W-:Y:S02]  /*10a20*/  IADD3 R13, P6, R24, 0x3000, RZ ;  /* 0x00003000180d7810 */ /* 0x000fe40007fde0ff */
[----:B------:R-:W-:Y:S01]  /*10a30*/  LEA.HI.X R4, R4, UR5, R5, 0x2, P0 ;  /* 0x0000000504047c11 */ /* 0x000fe200080f1405 */
[----:B------:R-:W-:Y:S01]  /*10a40*/  SHFL.IDX PT, R40, R6, RZ, 0x1c1f ;  /* 0x001c1fff06287589 */ /* 0x000fe200000e0000 */
[----:B------:R-:W-:Y:S01]  /*10a50*/  LOP3.LUT R12, R13, 0x180, RZ, 0xc0, !PT ;  /* 0x000001800d0c7812 */ /* 0x000fe200078ec0ff */
[----:B------:R-:W-:Y:S02]  /*10a60*/  ULDC.64 UR4, c[0x0][0xaa0] ;  /* 0x0002a80000047ab9 */ /* 0x000fe40000000a00 */
[----:B------:R-:W1:Y:S01]  /*10a70*/  SHFL.IDX PT, R41, R4, RZ, 0x1c1f ;  /* 0x001c1fff04297589 */ /* 0x000e6200000e0000 */
[----:B------:R-:W-:-:S02]  /*10a80*/  SHF.R.U64 R12, R12, 0x3, RZ ;  /* 0x000000030c0c7819 */ /* 0x000fc400000012ff */
[----:B------:R-:W-:Y:S02]  /*10a90*/  IADD3 R15, P2, R24, 0x1800, RZ ;  /* 0x00001800180f7810 */ /* 0x000fe40007f5e0ff */
[----:B------:R-:W-:Y:S01]  /*10aa0*/  LOP3.LUT R12, R12, R13, RZ, 0x3c, !PT ;  /* 0x0000000d0c0c7212 */ /* 0x000fe200078e3cff */
[----:B------:R-:W-:Y:S01]  /*10ab0*/  IMAD R13, R52, 0xc0, R30 ;  /* 0x000000c0340d7824 */ /* 0x000fe200078e021e */
[----:B------:R-:W-:Y:S01]  /*10ac0*/  LOP3.LUT P0, RZ, R14, 0x3, RZ, 0xc0, !PT ;  /* 0x000000030eff7812 */ /* 0x000fe2000780c0ff */
[----:B------:R-:W-:-:S03]  /*10ad0*/  IMAD.X R9, RZ, RZ, R25, P2 ;  /* 0x000000ffff097224 */ /* 0x000fc600010e0619 */
[----:B------:R-:W-:Y:S01]  /*10ae0*/  ISETP.GE.OR P2, PT, R13, R38, P0 ;  /* 0x000000260d00720c */ /* 0x000fe20000746670 */
[----:B------:R-:W-:-:S12]  /*10af0*/  IMAD R37, R37, UR4, RZ ;  /* 0x0000000425257c24 */ /* 0x000fd8000f8e02ff */
[----:B-1----:R1:W-:Y:S02]  /*10b00*/  @!P2 ST.E desc[UR42][R40.64], R3 ;  /* 0x000000032800a985 */ /* 0x0023e4000c10192a */
[C---:B-1----:R-:W-:Y:S02]  /*10b10*/  IMAD R3, R36.reuse, UR5, R37 ;  /* 0x0000000524037c24 */ /* 0x042fe4000f8e0225 */
[----:B------:R-:W-:Y:S01]  /*10b20*/  IMAD.WIDE.U32 R36, R36, UR4, RZ ;  /* 0x0000000424247c25 */ /* 0x000fe2000f8e00ff */
[----:B------:R-:W-:-:S03]  /*10b30*/  ULDC.64 UR4, c[0x0][0xae8] ;  /* 0x0002ba0000047ab9 */ /* 0x000fc60000000a00 */
[----:B------:R-:W-:Y:S02]  /*10b40*/  IMAD.IADD R37, R37, 0x1, R3 ;  /* 0x0000000125257824 */ /* 0x000fe400078e0203 */
[----:B------:R-:W-:Y:S02]  /*10b50*/  IMAD R39, R39, UR4, RZ ;  /* 0x0000000427277c24 */ /* 0x000fe4000f8e02ff */
[----:B------:R-:W-:Y:S02]  /*10b60*/  IMAD R3, R46, 0x60, R50 ;  /* 0x000000602e037824 */ /* 0x000fe400078e0232 */
[C---:B------:R-:W-:Y:S01]  /*10b70*/  IMAD R39, R44.reuse, UR5, R39 ;  /* 0x000000052c277c24 */ /* 0x040fe2000f8e0227 */
[----:B------:R0:W5:Y:S01]  /*10b80*/  LDL R46, [R1+0x70] ;  /* 0x00007000012e7983 */ /* 0x0001620000100800 */
[----:B------:R-:W-:Y:S01]  /*10b90*/  IMAD.WIDE.U32 R36, R44, UR4, R36 ;  /* 0x000000042c247c25 */ /* 0x000fe2000f8e0024 */
[----:B------:R-:W-:Y:S01]  /*10ba0*/  IADD3 R27, P5, R24, 0x4800, RZ ;  /* 0x00004800181b7810 */ /* 0x000fe20007fbe0ff */
[----:B------:R-:W-:Y:S01]  /*10bb0*/  ULDC.64 UR4, c[0x0][0xaf0] ;  /* 0x0002bc0000047ab9 */ /* 0x000fe20000000a00 */
[----:B------:R0:W5:Y:S04]  /*10bc0*/  LDL R44, [R1+0x4c] ;  /* 0x00004c00012c7983 */ /* 0x0001680000100800 */
[----:B------:R-:W-:Y:S04]  /*10bd0*/  SHFL.IDX PT, R42, R6, 0x1, 0x1c1f ;  /* 0x003c1f00062a7f89 */ /* 0x000fe800000e0000 */
[----:B------:R-:W1:Y:S01]  /*10be0*/  SHFL.IDX PT, R43, R4, 0x1, 0x1c1f ;  /* 0x003c1f00042b7f89 */ /* 0x000e6200000e0000 */
[----:B------:R-:W-:-:S05]  /*10bf0*/  VIADD R5, R13, 0x8 ;  /* 0x000000080d057836 */ /* 0x000fca0000000000 */
[----:B------:R-:W-:Y:S01]  /*10c00*/  ISETP.GE.OR P0, PT, R5, R38, P0 ;  /* 0x000000260500720c */ /* 0x000fe20000706670 */
[----:B------:R-:W-:-:S12]  /*10c10*/  IMAD R40, R52, 0xc0, R3 ;  /* 0x000000c034287824 */ /* 0x000fd800078e0203 */
[----:B-1----:R1:W-:Y:S02]  /*10c20*/  @!P0 ST.E desc[UR42][R42.64], R20 ;  /* 0x000000142a008985 */ /* 0x0023e4000c10192a */
[----:B-1----:R-:W1:Y:S01]  /*10c30*/  @P1 LDC R20, c[0x0][0xbf0] ;  /* 0x0002fc00ff141b82 */ /* 0x002e620000000800 */
[----:B------:R-:W-:Y:S01]  /*10c40*/  IADD3 R29, P4, R24, 0x6000, RZ ;  /* 0x00006000181d7810 */ /* 0x000fe20007f9e0ff */
[----:B------:R-:W-:Y:S01]  /*10c50*/  @P1 IMAD.HI.U32 R3, R40, R45, RZ ;  /* 0x0000002d28031227 */ /* 0x000fe200078e00ff */
[C---:B------:R-:W-:Y:S02]  /*10c60*/  IADD3 R7, P3, R24.reuse, 0x7800, RZ ;  /* 0x0000780018077810 */ /* 0x040fe40007f7e0ff */
[----:B------:R-:W-:Y:S01]  /*10c70*/  LOP3.LUT R26, R27, 0x180, RZ, 0xc0, !PT ;  /* 0x000001801b1a7812 */ /* 0x000fe200078ec0ff */
[----:B------:R-:W-:Y:S01]  /*10c80*/  IMAD.IADD R37, R37, 0x1, R39 ;  /* 0x0000000125257824 */ /* 0x000fe200078e0227 */
[----:B------:R-:W-:Y:S01]  /*10c90*/  LOP3.LUT R28, R29, 0x180, RZ, 0xc0, !PT ;  /* 0x000001801d1c7812 */ /* 0x000fe200078ec0ff */
[----:B------:R-:W-:Y:S01]  /*10ca0*/  IMAD.MOV.U32 R39, RZ, RZ, R40 ;  /* 0x000000ffff277224 */ /* 0x000fe200078e0028 */
[----:B------:R-:W-:Y:S01]  /*10cb0*/  LOP3.LUT R8, R15, 0x180, RZ, 0xc0, !PT ;  /* 0x000001800f087812 */ /* 0x000fe200078ec0ff */
[----:B------:R-:W-:Y:S01]  /*10cc0*/  IMAD R21, R21, UR4, RZ ;  /* 0x0000000415157c24 */ /* 0x000fe2000f8e02ff */
[----:B------:R-:W-:-:S02]  /*10cd0*/  LOP3.LUT R11, R24, 0x180, RZ, 0xc0, !PT ;  /* 0x00000180180b7812 */ /* 0x000fc400078ec0ff */
[----:B------:R-:W-:Y:S02]  /*10ce0*/  LOP3.LUT R6, R7, 0x180, RZ, 0xc0, !PT ;  /* 0x0000018007067812 */ /* 0x000fe400078ec0ff */
[----:B------:R-:W-:Y:S02]  /*10cf0*/  SHF.R.U64 R26, R26, 0x3, RZ ;  /* 0x000000031a1a7819 */ /* 0x000fe400000012ff */
[----:B------:R-:W-:Y:S01]  /*10d00*/  SHF.R.U64 R28, R28, 0x3, RZ ;  /* 0x000000031c1c7819 */ /* 0x000fe200000012ff */
[----:B------:R-:W-:Y:S01]  /*10d10*/  IMAD R21, R2, UR5, R21 ;  /* 0x0000000502157c24 */ /* 0x000fe2000f8e0215 */
[----:B------:R-:W-:Y:S02]  /*10d20*/  SHF.R.U64 R8, R8, 0x3, RZ ;  /* 0x0000000308087819 */ /* 0x000fe400000012ff */
[----:B------:R-:W-:Y:S02]  /*10d30*/  SHF.R.U64 R11, R11, 0x3, RZ ;  /* 0x000000030b0b7819 */ /* 0x000fe400000012ff */
[----:B-1----:R-:W-:-:S02]  /*10d40*/  @P1 SHF.R.U32.HI R39, RZ, R20, R3 ;  /* 0x00000014ff271219 */ /* 0x002fc40000011603 */
[----:B------:R-:W-:Y:S01]  /*10d50*/  SHF.R.U64 R6, R6, 0x3, RZ ;  /* 0x0000000306067819 */ /* 0x000fe200000012ff */
[----:B------:R-:W-:Y:S01]  /*10d60*/  IMAD.WIDE.U32 R2, R2, UR4, R36 ;  /* 0x0000000402027c25 */ /* 0x000fe2000f8e0024 */
[----:B------:R-:W-:Y:S01]  /*10d70*/  LOP3.LUT R26, R26, R27, RZ, 0x3c, !PT ;  /* 0x0000001b1a1a7212 */ /* 0x000fe200078e3cff */
[----:B------:R-:W-:Y:S01]  /*10d80*/  ULDC.64 UR4, c[0x0][0xae0] ;  /* 0x0002b80000047ab9 */ /* 0x000fe20000000a00 */
[----:B------:R-:W-:Y:S01]  /*10d90*/  LOP3.LUT R28, R28, R29, RZ, 0x3c, !PT ;  /* 0x0000001d1c1c7212 */ /* 0x000fe200078e3cff */
[----:B------:R-:W-:Y:S01]  /*10da0*/  IMAD.MOV R37, RZ, RZ, -R39 ;  /* 0x000000ffff257224 */ /* 0x000fe200078e0a27 */
[----:B------:R-:W-:Y:S01]  /*10db0*/  LOP3.LUT R8, R8, R15, RZ, 0x3c, !PT ;  /* 0x0000000f08087212 */ /* 0x000fe200078e3cff */
[--C-:B------:R-:W-:Y:S01]  /*10dc0*/  IMAD.X R13, RZ, RZ, R25.reuse, P6 ;  /* 0x000000ffff0d7224 */ /* 0x100fe200030e0619 */
[----:B------:R-:W-:Y:S01]  /*10dd0*/  LOP3.LUT R4, R11, R24, RZ, 0x3c, !PT ;  /* 0x000000180b047212 */ /* 0x000fe200078e3cff */
[--C-:B------:R-:W-:Y:S01]  /*10de0*/  IMAD.X R27, RZ, RZ, R25.reuse, P5 ;  /* 0x000000ffff1b7224 */ /* 0x100fe200028e0619 */
[----:B------:R-:W-:Y:S01]  /*10df0*/  LOP3.LUT R32, R6, R7, RZ, 0x3c, !PT ;  /* 0x0000000706207212 */ /* 0x000fe200078e3cff */
[----:B------:R-:W-:Y:S01]  /*10e00*/  IMAD.X R29, RZ, RZ, R25, P4 ;  /* 0x000000ffff1d7224 */ /* 0x000fe200020e0619 */
[----:B------:R-:W-:Y:S01]  /*10e10*/  SHF.R.S32.HI R20, RZ, 0x1f, R39 ;  /* 0x0000001fff147819 */ /* 0x000fe20000011427 */
[--C-:B------:R-:W-:Y:S01]  /*10e20*/  IMAD.X R33, RZ, RZ, R25.reuse, P3 ;  /* 0x000000ffff217224 */ /* 0x100fe200018e0619 */
[----:B------:R-:W5:Y:S01]  /*10e30*/  LD.E.128 R8, desc[UR42][R8.64] ;  /* 0x0000002a08087980 */ /* 0x000f62000c101d00 */
[----:B------:R-:W-:-:S02]  /*10e40*/  IMAD.MOV.U32 R5, RZ, RZ, R25 ;  /* 0x000000ffff057224 */ /* 0x000fc400078e0019 */
[----:B------:R-:W-:Y:S01]  /*10e50*/  IMAD.IADD R3, R3, 0x1, R21 ;  /* 0x0000000103037824 */ /* 0x000fe200078e0215 */
[----:B------:R-:W5:Y:S01]  /*10e60*/  LD.E.128 R12, desc[UR42][R12.64] ;  /* 0x0000002a0c0c7980 */ /* 0x000f62000c101d00 */
[----:B------:R-:W-:Y:S02]  /*10e70*/  IMAD R21, R0, R37, R40 ;  /* 0x0000002500157224 */ /* 0x000fe400078e0228 */
[----:B------:R-:W-:Y:S01]  /*10e80*/  IMAD R20, R20, UR4, RZ ;  /* 0x0000000414147c24 */ /* 0x000fe2000f8e02ff */
[----:B------:R-:W5:Y:S01]  /*10e90*/  LD.E.128 R4, desc[UR42][R4.64] ;  /* 0x0000002a04047980 */ /* 0x000f62000c101d00 */
[C---:B------:R-:W-:Y:S01]  /*10ea0*/  IMAD.WIDE.U32 R2, R39.reuse, UR4, R2 ;  /* 0x0000000427027c25 */ /* 0x040fe2000f8e0002 */
[----:B------:R-:W-:Y:S02]  /*10eb0*/  SHF.R.S32.HI R0, RZ, 0x1f, R21 ;  /* 0x0000001fff007819 */ /* 0x000fe40000011415 */
[----:B------:R-:W5:Y:S01]  /*10ec0*/  LD.E.128 R24, desc[UR42][R26.64] ;  /* 0x0000002a1a187980 */ /* 0x000f62000c101d00 */
[----:B------:R-:W-:Y:S01]  /*10ed0*/  IMAD R37, R39, UR5, R20 ;  /* 0x0000000527257c24 */ /* 0x000fe2000f8e0214 */
[----:B------:R-:W-:-:S02]  /*10ee0*/  ULDC.64 UR4, c[0x0][0xad8] ;  /* 0x0002b60000047ab9 */ /* 0x000fc40000000a00 */
[----:B------:R-:W5:Y:S04]  /*10ef0*/  LD.E.128 R28, desc[UR42][R28.64] ;  /* 0x0000002a1c1c7980 */ /* 0x000f68000c101d00 */
[----:B------:R-:W5:Y:S01]  /*10f00*/  LD.E.128 R32, desc[UR42][R32.64] ;  /* 0x0000002a20207980 */ /* 0x000f62000c101d00 */
        /* <DEDUP_REMOVED lines=8> */
[----:B------:R-:W-:Y:S02]  /*10f90*/  IMAD R43, R52, 0xc0, R50 ;  /* 0x000000c0342b7824 */ /* 0x000fe400078e0232 */
[C---:B------:R-:W-:Y:S02]  /*10fa0*/  IMAD R37, R21.reuse, UR5, R0 ;  /* 0x0000000515257c24 */ /* 0x040fe4000f8e0200 */
[----:B------:R-:W-:Y:S01]  /*10fb0*/  IMAD.WIDE.U32 R2, R21, UR4, R2 ;  /* 0x0000000415027c25 */ /* 0x000fe2000f8e0002 */
[----:B------:R-:W-:Y:S01]  /*10fc0*/  ISETP.GE.AND P0, PT, R43, R38, PT ;  /* 0x000000262b00720c */ /* 0x000fe20003f06270 */
[----:B------:R-:W-:Y:S02]  /*10fd0*/  ULDC.64 UR4, c[0x0][0xa80] ;  /* 0x0002a00000047ab9 */ /* 0x000fe40000000a00 */
[----:B------:R-:W-:Y:S01]  /*10fe0*/  IMAD.IADD R3, R3, 0x1, R37 ;  /* 0x0000000103037824 */ /* 0x000fe200078e0225 */
[----:B------:R-:W-:Y:S01]  /*10ff0*/  LEA R39, P1, R2, UR4, 0x1 ;  /* 0x0000000402277c11 */ /* 0x000fe2000f8208ff */
[----:B------:R-:W-:-:S03]  /*11000*/  VIADD R0, R16, 0x19c20 ;  /* 0x00019c2010007836 */ /* 0x000fc60000000000 */
[----:B------:R-:W-:Y:S02]  /*11010*/  LEA.HI.X R42, R2, UR5, R3, 0x1, P1 ;  /* 0x00000005022a7c11 */ /* 0x000fe400088f0c03 */
[----:B------:R-:W-:Y:S01]  /*11020*/  PRMT R0, RZ, 0x654, R0 ;  /* 0x00000654ff007816 */ /* 0x000fe20000000000 */
[----:B-1----:R0:W1:Y:S01]  /*11030*/  SHFL.IDX PT, R20, R39, RZ, 0x1c1f ;  /* 0x001c1fff27147589 */ /* 0x00206200000e0000 */
[----:B------:R-:W-:Y:S02]  /*11040*/  BSSY B1, `(.L_x_8877) ;  /* 0x0000010000017945 */ /* 0x000fe40003800000 */
[----:B------:R0:W-:Y:S01]  /*11050*/  SYNCS.ARRIVE.TRANS64.RED.A1T0 RZ, [R0+URZ], RZ ;  /* 0x000000ff00ff79a7 */ /* 0x0001e2000810043f */
[----:B------:R0:W2:Y:S01]  /*11060*/  SHFL.IDX PT, R21, R42, RZ, 0x1c1f ;  /* 0x001c1fff2a157589 */ /* 0x0000a200000e0000 */
[----:B------:R-:W-:Y:S05]  /*11070*/  @P0 BRA `(.L_x_8878) ;  /* 0x0000000000300947 */ /* 0x000fea0003800000 */
[----:B------:R-:W-:Y:S02]  /*11080*/  ULDC UR4, c[0x0][0xac8] ;  /* 0x0002b20000047ab9 */ /* 0x000fe40000000800 */
[----:B-----5:R-:W-:Y:S02]  /*11090*/  ISETP.GE.AND P1, PT, R47, UR4, PT ;  /* 0x000000042f007c0c */ /* 0x020fe4000bf26270 */
[----:B------:R-:W-:Y:S02]  /*110a0*/  ISETP.GE.AND P2, PT, R44, UR4, PT ;  /* 0x000000042c007c0c */ /* 0x000fe4000bf46270 */
[----:B------:R-:W-:-:S09]  /*110b0*/  ISETP.GE.AND P0, PT, R49, UR4, PT ;  /* 0x0000000431007c0c */ /* 0x000fd2000bf06270 */
[-C--:B-1----:R-:W-:Y:S02]  /*110c0*/  @!P1 LEA R36, P3, R47, R20.reuse, 0x1 ;  /* 0x000000142f249211 */ /* 0x082fe400078608ff */
[C---:B------:R-:W-:Y:S02]  /*110d0*/  @!P2 LEA R40, P4, R44.reuse, R20, 0x1 ;  /* 0x000000142c28a211 */ /* 0x040fe400078808ff */
[----:B--2---:R-:W-:Y:S01]  /*110e0*/  @!P0 IMAD.WIDE R2, R49, 0x2, R20 ;  /* 0x0000000231028825 */ /* 0x004fe200078e0214 */
[-C--:B------:R-:W-:Y:S02]  /*110f0*/  @!P1 LEA.HI.X R37, R47, R21.reuse, R48, 0x1, P3 ;  /* 0x000000152f259211 */ /* 0x080fe400018f0c30 */
[----:B------:R-:W-:Y:S02]  /*11100*/  @!P2 LEA.HI.X R41, R44, R21, R46, 0x1, P4 ;  /* 0x000000152c29a211 */ /* 0x000fe400020f0c2e */
[----:B------:R3:W-:Y:S04]  /*11110*/  @!P0 ST.E.128 desc[UR42][R2.64], R4 ;  /* 0x0000000402008985 */ /* 0x0007e8000c101d2a */
[----:B------:R3:W-:Y:S04]  /*11120*/  @!P1 ST.E.128 desc[UR42][R36.64], R12 ;  /* 0x0000000c24009985 */ /* 0x0007e8000c101d2a */
[----:B------:R3:W-:Y:S02]  /*11130*/  @!P2 ST.E.128 desc[UR42][R40.64], R28 ;  /* 0x0000001c2800a985 */ /* 0x0007e4000c101d2a */
.L_x_8878:
[----:B------:R-:W-:Y:S05]  /*11140*/  BSYNC B1 ;  /* 0x0000000000017941 */ /* 0x000fea0003800000 */
.L_x_8877:
[----:B---3--:R-:W-:Y:S01]  /*11150*/  VIADD R3, R43, 0x60 ;  /* 0x000000602b037836 */ /* 0x008fe20000000000 */
[----:B-----5:R3:W4:Y:S04]  /*11160*/  SHFL.IDX PT, R5, R42, 0x1, 0x1c1f ;  /* 0x003c1f002a057f89 */ /* 0x02072800000e0000 */
[----:B------:R-:W-:Y:S01]  /*11170*/  ISETP.GE.AND P0, PT, R3, R38, PT ;  /* 0x000000260300720c */ /* 0x000fe20003f06270 */
[----:B------:R3:W0:-:S12]  /*11180*/  SHFL.IDX PT, R4, R39, 0x1, 0x1c1f ;  /* 0x003c1f0027047f89 */ /* 0x00061800000e0000 */
[----:B---3--:R-:W-:Y:S05]  /*11190*/  @P0 BRA `(.L_x_8879) ;  /* 0x0000000800cc0947 */ /* 0x008fea0003800000 */
[----:B------:R-:W-:Y:S02]  /*111a0*/  ULDC UR4, c[0x0][0xac8] ;  /* 0x0002b20000047ab9 */ /* 0x000fe40000000800 */
[----:B------:R-:W-:Y:S02]  /*111b0*/  ISETP.GE.AND P2, PT, R47, UR4, PT ;  /* 0x000000042f007c0c */ /* 0x000fe4000bf46270 */
[----:B------:R-:W-:-:S11]  /*111c0*/  ISETP.GE.AND P1, PT, R49, UR4, PT ;  /* 0x0000000431007c0c */ /* 0x000fd6000bf26270 */
[----:B0-----:R-:W-:Y:S02]  /*111d0*/  @!P2 LEA R6, P0, R47, R4, 0x1 ;  /* 0x000000042f06a211 */ /* 0x001fe400078008ff */
[----:B----4-:R-:W-:Y:S02]  /*111e0*/  @!P1 IMAD.WIDE R2, R49, 0x2, R4 ;  /* 0x0000000231029825 */ /* 0x010fe400078e0204 */
        /* <DEDUP_REMOVED lines=9> */
.L_x_8875:
        /* <DEDUP_REMOVED lines=28> */
.L_x_8880:
        /* <DEDUP_REMOVED lines=49> */
.L_x_8882:
[----:B------:R-:W-:Y:S05]  /*11750*/  BSYNC B1 ;  /* 0x0000000000017941 */ /* 0x000fea0003800000 */
.L_x_8881:
[----:B------:R2:W5:Y:S04]  /*11760*/  LDL R14, [R1+0x4c] ;  /* 0x00004c00010e7983 */ /* 0x0005680000100800 */
[----:B------:R2:W5:Y:S04]  /*11770*/  LDL R15, [R1+0x70] ;  /* 0x00007000010f7983 */ /* 0x0005680000100800 */
[----:B------:R2:W5:Y:S04]  /*11780*/  LDL R20, [R1+0x48] ;  /* 0x0000480001147983 */ /* 0x0005680000100800 */
[----:B------:R2:W5:Y:S04]  /*11790*/  LDL R21, [R1+0x74] ;  /* 0x0000740001157983 */ /* 0x0005680000100800 */
[----:B------:R2:W5:Y:S01]  /*117a0*/  LDL R24, [R1+0x2c] ;  /* 0x00002c0001187983 */ /* 0x0005620000100800 */
[--C-:B0-----:R-:W-:Y:S01]  /*117b0*/  SHF.R.S32.HI R4, RZ, 0x1f, R30.reuse ;  /* 0x0000001fff047819 */ /* 0x101fe2000001141e */
[----:B------:R-:W0:Y:S01]  /*117c0*/  @P2 LDC R9, c[0x0][0xbf0] ;  /* 0x0002fc00ff092b82 */ /* 0x000e220000000800 */
[----:B------:R-:W-:Y:S01]  /*117d0*/  SHF.R.S32.HI R28, RZ, 0x1f, R30 ;  /* 0x0000001fff1c7819 */ /* 0x000fe2000001141e */
[----:B------:R-:W-:Y:S01]  /*117e0*/  ULDC.64 UR4, c[0x0][0xaa0] ;  /* 0x0002a80000047ab9 */ /* 0x000fe20000000a00 */
[-C--:B------:R-:W-:Y:S01]  /*117f0*/  LEA.HI R4, R4, R30.reuse, RZ, 0x2 ;  /* 0x0000001e04047211 */ /* 0x080fe200078f10ff */
[----:B------:R-:W-:Y:S01]  /*11800*/  IMAD R3, R11, UR4, RZ ;  /* 0x000000040b037c24 */ /* 0x000fe2000f8e02ff */
[----:B------:R-:W-:Y:S01]  /*11810*/  LEA.HI R28, R28, R30, RZ, 0x2 ;  /* 0x0000001e1c1c7211 */ /* 0x000fe200078f10ff */
[----:B------:R-:W-:Y:S01]  /*11820*/  BSSY B1, `(.L_x_8883) ;  /* 0x0000039000017945 */ /* 0x000fe20003800000 */
[----:B------:R-:W-:Y:S01]  /*11830*/  LOP3.LUT R4, R4, 0xfffffffc, RZ, 0xc0, !PT ;  /* 0xfffffffc04047812 */ /* 0x000fe200078ec0ff */
[C---:B------:R-:W-:Y:S01]  /*11840*/  IMAD R5, R6.reuse, UR5, R3 ;  /* 0x0000000506057c24 */ /* 0x040fe2000f8e0203 */
[----:B------:R-:W-:Y:S01]  /*11850*/  SHF.R.S32.HI R28, RZ, 0x2, R28 ;  /* 0x00000002ff1c7819 */ /* 0x000fe2000001141c */
[----:B------:R-:W-:Y:S01]  /*11860*/  IMAD.WIDE.U32 R2, R6, UR4, RZ ;  /* 0x0000000406027c25 */ /* 0x000fe2000f8e00ff */
[----:B------:R-:W-:-:S03]  /*11870*/  ULDC.64 UR4, c[0x0][0xae8] ;  /* 0x0002ba0000047ab9 */ /* 0x000fc60000000a00 */
[----:B------:R-:W-:Y:S02]  /*11880*/  IMAD.IADD R4, R30, 0x1, -R4 ;  /* 0x000000011e047824 */ /* 0x000fe400078e0a04 */
[----:B------:R-:W-:Y:S02]  /*11890*/  IMAD.IADD R3, R3, 0x1, R5 ;  /* 0x0000000103037824 */ /* 0x000fe400078e0205 */
[----:B------:R-:W-:Y:S02]  /*118a0*/  IMAD R6, R4, 0x60, R28 ;  /* 0x0000006004067824 */ /* 0x000fe400078e021c */
[----:B------:R-:W-:Y:S02]  /*118b0*/  IMAD R4, R10, UR4, RZ ;  /* 0x000000040a047c24 */ /* 0x000fe4000f8e02ff */
[----:B------:R-:W-:Y:S02]  /*118c0*/  IMAD R8, R26, 0xc0, R6 ;  /* 0x000000c01a087824 */ /* 0x000fe400078e0206 */
[----:B------:R-:W-:-:S02]  /*118d0*/  IMAD R7, R29, UR5, R4 ;  /* 0x000000051d077c24 */ /* 0x000fc4000f8e0204 */
[----:B-1----:R-:W-:-:S04]  /*118e0*/  @P2 IMAD.HI.U32 R4, R8, R27, RZ ;  /* 0x0000001b08042227 */ /* 0x002fc800078e00ff */
[----:B------:R-:W-:Y:S01]  /*118f0*/  IMAD.WIDE.U32 R2, R29, UR4, R2 ;  /* 0x000000041d027c25 */ /* 0x000fe2000f8e0002 */
[----:B------:R-:W-:-:S03]  /*11900*/  ULDC.64 UR4, c[0x0][0xaf0] ;  /* 0x0002bc0000047ab9 */ /* 0x000fc60000000a00 */
[----:B------:R-:W-:Y:S01]  /*11910*/  IMAD.MOV.U32 R5, RZ, RZ, R8 ;  /* 0x000000ffff057224 */ /* 0x000fe200078e0008 */
[----:B0-----:R-:W-:Y:S01]  /*11920*/  @P2 SHF.R.U32.HI R5, RZ, R9, R4 ;  /* 0x00000009ff052219 */ /* 0x001fe20000011604 */
        /* <DEDUP_REMOVED lines=16> */
[----:B------:R-:W-:Y:S02]  /*11a30*/  IMAD R25, R0, R25, RZ ;  /* 0x0000001900197224 */ /* 0x000fe400078e02ff */
[----:B------:R-:W-:Y:S02]  /*11a40*/  IMAD R0, R26, 0xc0, R28 ;  /* 0x000000c01a007824 */ /* 0x000fe400078e021c */
[C---:B------:R-:W-:Y:S02]  /*11a50*/  IMAD R5, R7.reuse, UR5, R4 ;  /* 0x0000000507057c24 */ /* 0x040fe4000f8e0204 */
[----:B------:R-:W-:Y:S01]  /*11a60*/  IMAD.WIDE.U32 R2, R7, UR4, R2 ;  /* 0x0000000407027c25 */ /* 0x000fe2000f8e0002 */
[----:B------:R-:W-:Y:S01]  /*11a70*/  ISETP.GE.AND P0, PT, R0, R25, PT ;  /* 0x000000190000720c */ /* 0x000fe20003f06270 */
[----:B------:R-:W-:-:S02]  /*11a80*/  ULDC.64 UR4, c[0x0][0xa80] ;  /* 0x0002a00000047ab9 */ /* 0x000fc40000000a00 */
[----:B------:R-:W-:Y:S01]  /*11a90*/  IMAD.IADD R3, R3, 0x1, R5 ;  /* 0x0000000103037824 */ /* 0x000fe200078e0205 */
[----:B------:R-:W-:-:S04]  /*11aa0*/  LEA R4, P1, R2, UR4, 0x1 ;  /* 0x0000000402047c11 */ /* 0x000fc8000f8208ff */
[----:B------:R-:W-:Y:S02]  /*11ab0*/  LEA.HI.X R5, R2, UR5, R3, 0x1, P1 ;  /* 0x0000000502057c11 */ /* 0x000fe400088f0c03 */
[----:B------:R2:W0:Y:S04]  /*11ac0*/  SHFL.IDX PT, R2, R4, RZ, 0x1c1f ;  /* 0x001c1fff04027589 */ /* 0x00042800000e0000 */
[----:B------:R2:W1:Y:S01]  /*11ad0*/  SHFL.IDX PT, R3, R5, RZ, 0x1c1f ;  /* 0x001c1fff05037589 */ /* 0x00046200000e0000 */
[----:B------:R-:W-:Y:S05]  /*11ae0*/  @P0 BRA `(.L_x_8884) ;  /* 0x0000000000300947 */ /* 0x000fea0003800000 */
[----:B------:R-:W-:Y:S02]  /*11af0*/  ULDC UR4, c[0x0][0xac8] ;  /* 0x0002b20000047ab9 */ /* 0x000fe40000000800 */
[----:B-----5:R-:W-:Y:S02]  /*11b00*/  ISETP.GE.AND P3, PT, R20, UR4, PT ;  /* 0x0000000414007c0c */ /* 0x020fe4000bf66270 */
[----:B------:R-:W-:Y:S02]  /*11b10*/  ISETP.GE.AND P4, PT, R14, UR4, PT ;  /* 0x000000040e007c0c */ /* 0x000fe4000bf86270 */
[----:B------:R-:W-:-:S09]  /*11b20*/  ISETP.GE.AND P2, PT, R24, UR4, PT ;  /* 0x0000000418007c0c */ /* 0x000fd2000bf46270 */
[-C--:B0-----:R-:W-:Y:S02]  /*11b30*/  @!P3 LEA R8, P0, R20, R2.reuse, 0x1 ;  /* 0x000000021408b211 */ /* 0x081fe400078008ff */
[----:B------:R-:W-:Y:S02]  /*11b40*/  @!P4 LEA R10, P1, R14, R2, 0x1 ;  /* 0x000000020e0ac211 */ /* 0x000fe400078208ff */
[----:B-1----:R-:W-:Y:S01]  /*11b50*/  @!P2 IMAD.WIDE R6, R24, 0x2, R2 ;  /* 0x000000021806a825 */ /* 0x002fe200078e0202 */
[-C--:B------:R-:W-:Y:S02]  /*11b60*/  @!P3 LEA.HI.X R9, R20, R3.reuse, R21, 0x1, P0 ;  /* 0x000000031409b211 */ /* 0x080fe400000f0c15 */
[----:B------:R-:W-:Y:S02]  /*11b70*/  @!P4 LEA.HI.X R11, R14, R3, R15, 0x1, P1 ;  /* 0x000000030e0bc211 */ /* 0x000fe400008f0c0f */
[----:B------:R3:W-:Y:S04]  /*11b80*/  @!P2 ST.E.128 desc[UR42][R6.64], RZ ;  /* 0x000000ff0600a985 */ /* 0x0007e8000c101d2a */
[----:B------:R3:W-:Y:S04]  /*11b90*/  @!P3 ST.E.128 desc[UR42][R8.64], RZ ;  /* 0x000000ff0800b985 */ /* 0x0007e8000c101d2a */
[----:B------:R3:W-:Y:S02]  /*11ba0*/  @!P4 ST.E.128 desc[UR42][R10.64], RZ ;  /* 0x000000ff0a00c985 */ /* 0x0007e4000c101d2a */
.L_x_8884:
[----:B------:R-:W-:Y:S05]  /*11bb0*/  BSYNC B1 ;  /* 0x0000000000017941 */ /* 0x000fea0003800000 */
.L_x_8883:
[----:B------:R-:W-:Y:S01]  /*11bc0*/  VIADD R0, R0, 0x60 ;  /* 0x0000006000007836 */ /* 0x000fe20000000000 */
[----:B-1----:R1:W4:Y:S04]  /*11bd0*/  SHFL.IDX PT, R3, R5, 0x1, 0x1c1f ;  /* 0x003c1f0005037f89 */ /* 0x00232800000e0000 */
[----:B------:R-:W-:Y:S01]  /*11be0*/  ISETP.GE.AND P0, PT, R0, R25, PT ;  /* 0x000000190000720c */ /* 0x000fe20003f06270 */
[----:B0-----:R1:W0:-:S12]  /*11bf0*/  SHFL.IDX PT, R2, R4, 0x1, 0x1c1f ;  /* 0x003c1f0004027f89 */ /* 0x00121800000e0000 */
[----:B-1----:R-:W-:Y:S05]  /*11c00*/  @P0 BRA `(.L_x_8879) ;  /* 0x0000000000300947 */ /* 0x002fea0003800000 */
[----:B------:R-:W-:Y:S02]  /*11c10*/  ULDC UR4, c[0x0][0xac8] ;  /* 0x0002b20000047ab9 */ /* 0x000fe40000000800 */
[----:B-----5:R-:W-:Y:S02]  /*11c20*/  ISETP.GE.AND P3, PT, R20, UR4, PT ;  /* 0x0000000414007c0c */ /* 0x020fe4000bf66270 */
[----:B------:R-:W-:Y:S02]  /*11c30*/  ISETP.GE.AND P4, PT, R14, UR4, PT ;  /* 0x000000040e007c0c */ /* 0x000fe4000bf86270 */
[----:B------:R-:W-:-:S09]  /*11c40*/  ISETP.GE.AND P2, PT, R24, UR4, PT ;  /* 0x0000000418007c0c */ /* 0x000fd2000bf46270 */
[-C--:B0--3--:R-:W-:Y:S02]  /*11c50*/  @!P3 LEA R6, P0, R20, R2.reuse, 0x1 ;  /* 0x000000021406b211 */ /* 0x089fe400078008ff */
[----:B------:R-:W-:Y:S02]  /*11c60*/  @!P4 LEA R8, P1, R14, R2, 0x1 ;  /* 0x000000020e08c211 */ /* 0x000fe400078208ff */
[----:B--2-4-:R-:W-:Y:S01]  /*11c70*/  @!P2 IMAD.WIDE R4, R24, 0x2, R2 ;  /* 0x000000021804a825 */ /* 0x014fe200078e0202 */
[-C--:B------:R-:W-:Y:S02]  /*11c80*/  @!P3 LEA.HI.X R7, R20, R3.reuse, R21, 0x1, P0 ;  /* 0x000000031407b211 */ /* 0x080fe400000f0c15 */
[----:B------:R-:W-:Y:S02]  /*11c90*/  @!P4 LEA.HI.X R9, R14, R3, R15, 0x1, P1 ;  /* 0x000000030e09c211 */ /* 0x000fe400008f0c0f */
[----:B------:R1:W-:Y:S04]  /*11ca0*/  @!P2 ST.E.128 desc[UR42][R4.64], RZ ;  /* 0x000000ff0400a985 */ /* 0x0003e8000c101d2a */
[----:B------:R1:W-:Y:S04]  /*11cb0*/  @!P3 ST.E.128 desc[UR42][R6.64], RZ ;  /* 0x000000ff0600b985 */ /* 0x0003e8000c101d2a */
[----:B------:R1:W-:Y:S02]  /*11cc0*/  @!P4 ST.E.128 desc[UR42][R8.64], RZ ;  /* 0x000000ff0800c985 */ /* 0x0003e4000c101d2a */
.L_x_8879:
[----:B------:R-:W-:Y:S05]  /*11cd0*/  BSYNC B0 ;  /* 0x0000000000007941 */ /* 0x000fea0003800000 */
.L_x_8874:
[----:B0-----:R-:W2:Y:S01]  /*11ce0*/  LDL R0, [R1+0x1c] ;  /* 0x00001c0001007983 */ /* 0x001ea20000100800 */
[----:B------:R-:W-:Y:S02]  /*11cf0*/  ULDC UR4, c[0x0][0xc3c] ;  /* 0x00030f0000047ab9 */ /* 0x000fe40000000800 */
[----:B--2---:R-:W-:-:S13]  /*11d00*/  ISETP.GE.AND P0, PT, R0, UR4, PT ;  /* 0x0000000400007c0c */ /* 0x004fda000bf06270 */
[----:B------:R-:W-:Y:S05]  /*11d10*/  @!P0 BRA `(.L_x_8885) ;  /* 0xfffffef400248947 */ /* 0x000fea000383ffff */
[----:B------:R-:W-:Y:S05]  /*11d20*/  BRA `(.L_x_8770) ;  /* 0x0000006800447947 */ /* 0x000fea0003800000 */
.L_x_8768:
        /* <DEDUP_REMOVED lines=18> */
.L_x_8886:
        /* <DEDUP_REMOVED lines=42> */
.L_x_8892:
        /* <DEDUP_REMOVED lines=12> */
.L_x_8891:
[----:B------:R-:W-:Y:S05]  /*121b0*/  BSYNC B0 ;  /* 0x0000000000007941 */ /* 0x000fea0003800000 */
.L_x_8890:
        /* <DEDUP_REMOVED lines=21> */
.L_x_8888:
        /* <DEDUP_REMOVED lines=11> */
[----:B------:R0:W1:Y:S01]  /*123c0*/  F2I.FTZ.U32.TRUNC.NTZ R3, R2 ;  /* 0x0000000200037305 */ /* 0x000062000021f000 */
[----:B------:R-:W-:Y:S05]  /*123d0*/  @!P0 BRA `(.L_x_8893) ;  /* 0x0000000000088947 */ /* 0x000fea0003800000 */
[----:B------:R-:W-:-:S06]  /*123e0*/  VIADD R16, R19, 0xffffffff ;  /* 0xffffffff13107836 */ /* 0x000fcc0000000000 */
[----:B------:R2:W3:Y:S02]  /*123f0*/  SHFL.IDX PT, R16, R7, R16, 0x1f ;  /* 0x00001f1007107589 */ /* 0x0004e400000e0000 */
.L_x_8893:
[----:B---3--:R-:W-:Y:S01]  /*12400*/  IMAD R16, R16, UR5, R10 ;  /* 0x0000000510107c24 */ /* 0x008fe2000f8e020a */
[----:B0-----:R-:W-:Y:S01]  /*12410*/  IABS R2, R4 ;  /* 0x0000000400027213 */ /* 0x001fe20000000000 */
[----:B-12---:R-:W-:Y:S02]  /*12420*/  IMAD.MOV R7, RZ, RZ, -R3 ;  /* 0x000000ffff077224 */ /* 0x006fe400078e0a03 */
[----:B------:R-:W-:Y:S01]  /*12430*/  VIADD R19, R19, UR4 ;  /* 0x0000000413137c36 */ /* 0x000fe20008000000 */
[----:B------:R-:W-:Y:S01]  /*12440*/  IADD3 R9, -R16, UR6, RZ ;  /* 0x0000000610097c10 */ /* 0x000fe2000fffe1ff */
[----:B------:R-:W-:Y:S02]  /*12450*/  IMAD.MOV R10, RZ, RZ, -R2 ;  /* 0x000000ffff0a7224 */ /* 0x000fe400078e0a02 */
[----:B------:R-:W-:Y:S01]  /*12460*/  IMAD R7, R7, R6, RZ ;  /* 0x0000000607077224 */ /* 0x000fe200078e02ff */
[----:B------:R-:W-:Y:S01]  /*12470*/  IABS R8, R9 ;  /* 0x0000000900087213 */ /* 0x000fe20000000000 */
        /* <DEDUP_REMOVED lines=20> */
.L_x_8889:
[----:B------:R-:W-:Y:S02]  /*125c0*/  IMAD.MOV.U32 R17, RZ, RZ, RZ ;  /* 0x000000ffff117224 */ /* 0x000fe400078e00ff */
[----:B------:R-:W-:Y:S02]  /*125d0*/  IMAD.U32 R16, RZ, RZ, UR6 ;  /* 0x00000006ff107e24 */ /* 0x000fe4000f8e00ff */
[----:B------:R-:W-:-:S07]  /*125e0*/  IMAD.MOV.U32 R18, RZ, RZ, RZ ;  /* 0x000000ffff127224 */ /* 0x000fce00078e00ff */
.L_x_8894:
[----:B------:R-:W-:-:S13]  /*125f0*/  ISETP.NE.AND P0, PT, R5, RZ, PT ;  /* 0x000000ff0500720c */ /* 0x000fda0003f05270 */
[----:B------:R-:W0:Y:S01]  /*12600*/  @!P0 S2R R3, SR_CgaCtaId ;  /* 0x0000000000038919 */ /* 0x000e220000008800 */
[----:B------:R-:W-:-:S04]  /*12610*/  @!P0 MOV R2, 0x400 ;  /* 0x0000040000028802 */ /* 0x000fc80000000f00 */
[----:B0-----:R-:W-:-:S05]  /*12620*/  @!P0 LEA R2, R3, R2, 0x18 ;  /* 0x0000000203028211 */ /* 0x001fca00078ec0ff */
[----:B------:R2:W-:Y:S01]  /*12630*/  @!P0 STS.128 [R2+0x19cd0], R16 ;  /* 0x019cd01002008388 */ /* 0x0005e20000000c00 */
[----:B------:R-:W-:Y:S06]  /*12640*/  BAR.ARV 0x5, 0x200 ;  /* 0x0148000000007b1d */ /* 0x000fec0000002000 */
.L_x_8887:
[----:B------:R3:W-:Y:S01]  /*12650*/  STL [R1+0x48], RZ ;  /* 0x000048ff01007387 */ /* 0x0007e20000100800 */
[----:B------:R-:W-:Y:S01]  /*12660*/  ULDC UR4, c[0x0][0xc3c] ;  /* 0x00030f0000047ab9 */ /* 0x000fe20000000800 */
[----:B------:R-:W-:Y:S01]  /*12670*/  IMAD.MOV.U32 R28, RZ, RZ, 0x1 ;  /* 0x00000001ff1c7424 */ /* 0x000fe200078e00ff */
[----:B-1----:R-:W-:Y:S01]  /*12680*/  ISETP.GE.AND P0, PT, R19, UR4, PT ;  /* 0x0000000413007c0c */ /* 0x002fe2000bf06270 */
[----:B------:R-:W-:-:S12]  /*12690*/  IMAD.MOV.U32 R24, RZ, RZ, RZ ;  /* 0x000000ffff187224 */ /* 0x000fd800078e00ff */
[----:B---3--:R-:W-:Y:S05]  /*126a0*/  @P0 BRA `(.L_x_8895) ;  /* 0x0000005800ec0947 */ /* 0x008fea0003800000 */
[----:B------:R-:W1:Y:S01]  /*126b0*/  S2R R11, SR_TID.X ;  /* 0x00000000000b7919 */ /* 0x000e620000002100 */
[----:B------:R-:W3:Y:S01]  /*126c0*/  S2UR UR5, SR_CgaCtaId ;  /* 0x00000000000579c3 */ /* 0x000ee20000008800 */
[----:B------:R-:W-:Y:S01]  /*126d0*/  UMOV UR4, 0x400 ;  /* 0x0000040000047882 */ /* 0x000fe20000000000 */
[----:B------:R-:W-:Y:S01]  /*126e0*/  BSSY B7, `(.L_x_8895) ;  /* 0x00005b7000077945 */ /* 0x000fe20003800000 */
[----:B------:R-:W-:Y:S01]  /*126f0*/  IMAD.MOV.U32 R27, RZ, RZ, RZ ;  /* 0x000000ffff1b7224 */ /* 0x000fe200078e00ff */
[----:B------:R-:W-:Y:S01]  /*12700*/  ULDC.64 UR40, c[0x0][0x198] ;  /* 0x0000660000287ab9 */ /* 0x000fe20000000a00 */
[----:B------:R-:W-:Y:S01]  /*12710*/  IMAD.MOV.U32 R24, RZ, RZ, RZ ;  /* 0x000000ffff187224 */ /* 0x000fe200078e00ff */
[----:B------:R-:W-:Y:S01]  /*12720*/  ULOP3.LUT UR36, UR37, 0x1, URZ, 0xfc, !UPT ;  /* 0x0000000125247892 */ /* 0x000fe2000f8efc3f */
[----:B------:R-:W-:Y:S01]  /*12730*/  IMAD.MOV.U32 R28, RZ, RZ, 0x1 ;  /* 0x00000001ff1c7424 */ /* 0x000fe200078e00ff */
[----:B------:R-:W-:Y:S01]  /*12740*/  ULOP3.LUT UR39, UR37, 0x2, URZ, 0xfc, !UPT ;  /* 0x0000000225277892 */ /* 0x000fe2000f8efc3f */
[----:B------:R-:W-:Y:S01]  /*12750*/  ULDC UR38, c[0x0][0xc] ;  /* 0x0000030000267ab9 */ /* 0x000fe20000000800 */
[----:B---3--:R-:W-:-:S06]  /*12760*/  ULEA UR4, UR5, UR4, 0x18 ;  /* 0x0000000405047291 */ /* 0x008fcc000f8ec03f */
[----:B------:R-:W-:Y:S01]  /*12770*/  IMAD.U32 R22, RZ, RZ, UR4 ;  /* 0x00000004ff167e24 */ /* 0x000fe2000f8e00ff */
[C---:B-1----:R-:W-:Y:S01]  /*12780*/  LOP3.LUT R10, R11.reuse, 0x7f, RZ, 0xc0, !PT ;  /* 0x0000007f0b0a7812 */ /* 0x042fe200078ec0ff */
[C---:B0-----:R-:W-:Y:S01]  /*12790*/  IMAD.SHL.U32 R3, R11.reuse, 0x20, RZ ;  /* 0x000000200b037824 */ /* 0x041fe200078e00ff */
[----:B------:R-:W-:Y:S01]  /*127a0*/  SHF.R.U32.HI R4, RZ, 0x1, R11 ;  /* 0x00000001ff047819 */ /* 0x000fe2000001160b */
[C---:B--2---:R-:W-:Y:S01]  /*127b0*/  IMAD.SHL.U32 R2, R11.reuse, 0x10, RZ ;  /* 0x000000100b027824 */ /* 0x044fe200078e00ff */
[----:B------:R-:W-:Y:S01]  /*127c0*/  LOP3.LUT P0, RZ, R11, 0x4, RZ, 0xc0, !PT ;  /* 0x000000040bff7812 */ /* 0x000fe2000780c0ff */
[----:B------:R-:W-:Y:S01]  /*127d0*/  IMAD.SHL.U32 R5, R10, 0x10, RZ ;  /* 0x000000100a057824 */ /* 0x000fe200078e00ff */
[----:B------:R-:W-:Y:S01]  /*127e0*/  LOP3.LUT R26, R3, 0x360, RZ, 0xc0, !PT ;  /* 0x00000360031a7812 */ /* 0x000fe200078ec0ff */
[----:B------:R-:W-:Y:S01]  /*127f0*/  IMAD.SHL.U32 R7, R11, 0x2, RZ ;  /* 0x000000020b077824 */ /* 0x000fe200078e00ff */
[----:B------:R-:W-:Y:S02]  /*12800*/  LOP3.LUT R3, R3, 0x80, RZ, 0xc0, !PT ;  /* 0x0000008003037812 */ /* 0x000fe400078ec0ff */
[----:B------:R-:W-:-:S02]  /*12810*/  LOP3.LUT R8, R2, 0x60, RZ, 0xc0, !PT ;  /* 0x0000006002087812 */ /* 0x000fc400078ec0ff */
[----:B------:R-:W-:Y:S02]  /*12820*/  LOP3.LUT R3, R3, 0x10, R4, 0xf8, !PT ;  /* 0x0000001003037812 */ /* 0x000fe400078ef804 */
[----:B------:R-:W-:Y:S02]  /*12830*/  LOP3.LUT R4, R4, 0x20, RZ, 0xc0, !PT ;  /* 0x0000002004047812 */ /* 0x000fe400078ec0ff */
[----:B------:R-:W-:Y:S02]  /*12840*/  LOP3.LUT R6, R2, 0x90, RZ, 0xc0, !PT ;  /* 0x0000009002067812 */ /* 0x000fe400078ec0ff */
[--C-:B------:R-:W-:Y:S02]  /*12850*/  LOP3.LUT R26, R26, 0x400, R5.reuse, 0xf8, !PT ;  /* 0x000004001a1a7812 */ /* 0x100fe400078ef805 */
[----:B------:R-:W-:Y:S01]  /*12860*/  LOP3.LUT R9, R8, 0x700, R5, 0xf8, !PT ;  /* 0x0000070008097812 */ /* 0x000fe200078ef805 */
[C---:B------:R-:W-:Y:S01]  /*12870*/  IMAD.SHL.U32 R5, R11.reuse, 0x80, RZ ;  /* 0x000000800b057824 */ /* 0x040fe200078e00ff */
[----:B------:R-:W-:Y:S01]  /*12880*/  LOP3.LUT R4, R4, 0x10, R11, 0xf8, !PT ;  /* 0x0000001004047812 */ /* 0x000fe200078ef80b */
[----:B------:R-:W-:Y:S01]  /*12890*/  IMAD.SHL.U32 R8, R11, 0x4, RZ ;  /* 0x000000040b087824 */ /* 0x000fe200078e00ff */
[----:B------:R-:W-:Y:S01]  /*128a0*/  LOP3.LUT R6, R6, 0x10, R7, 0x78, !PT ;  /* 0x0000001006067812 */ /* 0x000fe200078e7807 */
[----:B------:R-:W-:Y:S01]  /*128b0*/  IMAD.SHL.U32 R7, R0, 0x800, RZ ;  /* 0x0000080000077824 */ /* 0x000fe200078e00ff */
[----:B------:R-:W-:-:S02]  /*128c0*/  LOP3.LUT R0, R5, 0x400, RZ, 0xc0, !PT ;  /* 0x0000040005007812 */ /* 0x000fc400078ec0ff */
[----:B------:R-:W-:Y:S02]  /*128d0*/  LOP3.LUT R5, R4, 0x380, R5, 0xf8, !PT ;  /* 0x0000038004057812 */ /* 0x000fe400078ef805 */
[----:B------:R-:W-:Y:S02]  /*128e0*/  LOP3.LUT R0, R0, 0x800, R7, 0xf8, !PT ;  /* 0x0000080000007812 */ /* 0x000fe400078ef807 */
[----:B------:R-:W-:Y:S02]  /*128f0*/  LOP3.LUT R5, R5, 0x70, R2, 0x78, !PT ;  /* 0x0000007005057812 */ /* 0x000fe400078e7802 */
[----:B------:R-:W-:Y:S02]  /*12900*/  LOP3.LUT R9, R9, R6, RZ, 0xfc, !PT ;  /* 0x0000000609097212 */ /* 0x000fe400078efcff */
[----:B------:R-:W-:Y:S01]  /*12910*/  LOP3.LUT R29, R0, R5, RZ, 0xfc, !PT ;  /* 0x00000005001d7212 */ /* 0x000fe200078efcff */
[----:B------:R-:W-:Y:S01]  /*12920*/  IMAD.SHL.U32 R0, R11, 0x40, RZ ;  /* 0x000000400b007824 */ /* 0x000fe200078e00ff */
[----:B------:R-:W-:Y:S01]  /*12930*/  SHF.R.U32.HI R4, RZ, 0x1, R10 ;  /* 0x00000001ff047819 */ /* 0x000fe2000001160a */
[----:B------:R-:W-:Y:S01]  /*12940*/  IMAD.MOV.U32 R5, RZ, RZ, 0x1 ;  /* 0x00000001ff057424 */ /* 0x000fe200078e00ff */
[----:B------:R-:W-:-:S02]  /*12950*/  LOP3.LUT R3, R3, 0x10, R8, 0x78, !PT ;  /* 0x0000001003037812 */ /* 0x000fc400078e7808 */
[----:B------:R-:W-:Y:S01]  /*12960*/  LOP3.LUT R4, R4, 0x40, R0, 0xf8, !PT ;  /* 0x0000004004047812 */ /* 0x000fe200078ef800 */
[----:B------:R-:W-:Y:S01]  /*12970*/  IMAD.IADD R0, R22, 0x1, R9 ;  /* 0x0000000116007824 */ /* 0x000fe200078e0209 */
[----:B------:R-:W-:Y:S01]  /*12980*/  LOP3.LUT R26, R26, R3, RZ, 0xfc, !PT ;  /* 0x000000031a1a7212 */ /* 0x000fe200078efcff */
[C---:B------:R-:W-:Y:S01]  /*12990*/  VIADD R3, R29.reuse, 0x40 ;  /* 0x000000401d037836 */ /* 0x040fe20000000000 */
[----:B------:R-:W-:Y:S01]  /*129a0*/  STL [R1], R5 ;  /* 0x0000000501007387 */ /* 0x000fe20000100800 */
[----:B------:R-:W-:Y:S01]  /*129b0*/  @P0 VIADD R3, R29, 0xffffffc0 ;  /* 0xffffffc01d030836 */ /* 0x000fe20000000000 */
[----:B------:R-:W-:Y:S02]  /*129c0*/  LOP3.LUT R2, R2, 0x10, RZ, 0xc0, !PT ;  /* 0x0000001002027812 */ /* 0x000fe400078ec0ff */
[----:B------:R0:W-:Y:S04]  /*129d0*/  STL [R1+0x24], R0 ;  /* 0x0000240001007387 */ /* 0x0001e80000100800 */
[----:B------:R-:W-:Y:S04]  /*129e0*/  STL [R1+0x48], RZ ;  /* 0x000048ff01007387 */ /* 0x000fe80000100800 */
[----:B------:R1:W-:Y:S01]  /*129f0*/  STL [R1+0x14], R3 ;  /* 0x0000140301007387 */ /* 0x0003e20000100800 */
[----:B0-----:R-:W-:-:S02]  /*12a00*/  LOP3.LUT R0, R2, 0x20, RZ, 0xfc, !PT ;  /* 0x0000002002007812 */ /* 0x001fc400078efcff */
[----:B------:R-:W-:Y:S02]  /*12a10*/  LOP3.LUT R0, R26, 0x2800, RZ, 0xfc, !PT ;  /* 0x000028001a007812 */ /* 0x000fe400078efcff */
[----:B-1----:R-:W-:Y:S02]  /*12a20*/  LOP3.LUT R3, R2, 0x40, RZ, 0xfc, !PT ;  /* 0x0000004002037812 */ /* 0x002fe400078efcff */
[----:B------:R-:W-:-:S07]  /*12a30*/  LOP3.LUT R2, R26, 0x1800, RZ, 0xfc, !PT ;  /* 0x000018001a027812 */ /* 0x000fce00078efcff */
.L_x_9011:
[----:B0-----:R-:W0:Y:S02]  /*12a40*/  LDC.64 R2, c[0x0][0xc88] ;  /* 0x00032200ff027b82 */ /* 0x001e240000000a00 */
[----:B0-----:R-:W-:-:S05]  /*12a50*/  IMAD.WIDE R2, R19, 0x4, R2 ;  /* 0x0000000413027825 */ /* 0x001fca00078e0202 */
[----:B--2---:R-:W2:Y:S01]  /*12a60*/  LDG.E R14, desc[UR42][R2.64] ;  /* 0x0000002a020e7981 */ /* 0x004ea2000c1e1900 */
[----:B------:R-:W-:Y:S05]  /*12a70*/  YIELD ;  /* 0x0000000000007946 */ /* 0x000fea0003800000 */
[----:B------:R-:W-:Y:S01]  /*12a80*/  ULDC.64 UR4, c[0x0][0xa28] ;  /* 0x00028a0000047ab9 */ /* 0x000fe20000000a00 */
[----:B------:R-:W-:Y:S01]  /*12a90*/  ULDC.64 UR6, c[0x0][0xa00] ;  /* 0x0002800000067ab9 */ /* 0x000fe20000000a00 */
[----:B------:R-:W-:Y:S01]  /*12aa0*/  ISETP.NE.U32.AND P0, PT, RZ, UR4, PT ;  /* 0x00000004ff007c0c */ /* 0x000fe2000bf05070 */
[----:B------:R-:W-:Y:S01]  /*12ab0*/  IMAD.MOV.U32 R10, RZ, RZ, RZ ;  /* 0x000000ffff0a7224 */ /* 0x000fe200078e00ff */
[----:B------:R-:W-:-:S02]  /*12ac0*/  ULDC.64 UR8, c[0x0][0xa18] ;  /* 0x0002860000087ab9 */ /* 0x000fc40000000a00 */
[----:B------:R-:W-:Y:S02]  /*12ad0*/  ISETP.NE.AND.EX P1, PT, RZ, UR5, PT, P0 ;  /* 0x00000005ff007c0c */ /* 0x000fe4000bf25300 */
[----:B------:R-:W-:-:S04]  /*12ae0*/  ISETP.NE.U32.AND P0, PT, RZ, UR6, PT ;  /* 0x00000006ff007c0c */ /* 0x000fc8000bf05070 */
[----:B------:R-:W-:Y:S02]  /*12af0*/  ISETP.NE.AND.EX P0, PT, RZ, UR7, PT, P0 ;  /* 0x00000007ff007c0c */ /* 0x000fe4000bf05300 */
[----:B--2---:R-:W-:Y:S01]  /*12b00*/  SHF.R.S32.HI R0, RZ, 0x1f, R14 ;  /* 0x0000001fff007819 */ /* 0x004fe2000001140e */
[----:B------:R-:W-:-:S04]  /*12b10*/  IMAD.SHL.U32 R23, R14, 0x4, RZ ;  /* 0x000000040e177824 */ /* 0x000fc800078e00ff */
[C---:B------:R-:W-:Y:S01]  /*12b20*/  @P1 LEA R2, P2, R14.reuse, UR4, 0x2 ;  /* 0x000000040e021c11 */ /* 0x040fe2000f8410ff */
[----:B------:R-:W-:Y:S01]  /*12b30*/  STL [R1+0x20], R14 ;  /* 0x0000200e01007387 */ /* 0x000fe20000100800 */
[C-C-:B------:R-:W-:Y:S02]  /*12b40*/  SHF.L.U64.HI R13, R14.reuse, 0x2, R0.reuse ;  /* 0x000000020e0d7819 */ /* 0x140fe40000010200 */
[----:B------:R-:W-:Y:S01]  /*12b50*/  @P1 LEA.HI.X R3, R14, UR5, R0, 0x2, P2 ;  /* 0x000000050e031c11 */ /* 0x000fe200090f1400 */
[----:B------:R-:W-:Y:S01]  /*12b60*/  ULDC.64 UR4, c[0x0][0xa08] ;  /* 0x0002820000047ab9 */ /* 0x000fe20000000a00 */
[----:B------:R-:W-:Y:S01]  /*12b70*/  IADD3 R4, P2, R23, UR6, RZ ;  /* 0x0000000617047c10 */ /* 0x000fe2000ff5e0ff */
[----:B------:R0:W-:Y:S03]  /*12b80*/  STL [R1+0x30], R0 ;  /* 0x0000300001007387 */ /* 0x0001e60000100800 */
[----:B-1----:R-:W-:Y:S01]  /*12b90*/  IADD3.X R5, R13, UR7, RZ, P2, !PT ;  /* 0x000000070d057c10 */ /* 0x002fe200097fe4ff */
[----:B------:R-:W-:Y:S01]  /*12ba0*/  ULDC.64 UR6, c[0x0][0xa10] ;  /* 0x0002840000067ab9 */ /* 0x000fe20000000a00 */
[----:B------:R-:W-:Y:S01]  /*12bb0*/  ISETP.NE.U32.AND P3, PT, RZ, UR8, PT ;  /* 0x00000008ff007c0c */ /* 0x000fe2000bf65070 */
[----:B------:R-:W-:Y:S04]  /*12bc0*/  STL [R1+0xc], R13 ;  /* 0x00000c0d01007387 */ /* 0x000fe80000100800 */
[----:B------:R-:W2:Y:S01]  /*12bd0*/  @P0 LDG.E R10, desc[UR42][R4.64] ;  /* 0x0000002a040a0981 */ /* 0x000ea2000c1e1900 */
[----:B------:R-:W-:Y:S01]  /*12be0*/  ISETP.NE.AND.EX P3, PT, RZ, UR9, PT, P3 ;  /* 0x00000009ff007c0c */ /* 0x000fe2000bf65330 */
[----:B0-----:R-:W-:Y:S01]  /*12bf0*/  IMAD.MOV.U32 R0, RZ, RZ, RZ ;  /* 0x000000ffff007224 */ /* 0x001fe200078e00ff */
[----:B------:R-:W-:-:S04]  /*12c00*/  IADD3 R8, P4, R23, UR4, RZ ;  /* 0x0000000417087c10 */ /* 0x000fc8000ff9e0ff */
[----:B------:R-:W-:Y:S01]  /*12c10*/  IADD3.X R9, R13, UR5, RZ, P4, !PT ;  /* 0x000000050d097c10 */ /* 0x000fe2000a7fe4ff */
[----:B------:R0:W5:Y:S01]  /*12c20*/  @P1 LDG.E R0, desc[UR42][R2.64] ;  /* 0x0000002a02001981 */ /* 0x000162000c1e1900 */
[----:B------:R-:W-:Y:S01]  /*12c30*/  IADD3 R6, P4, R23, UR6, RZ ;  /* 0x0000000617067c10 */ /* 0x000fe2000ff9e0ff */
[----:B------:R-:W-:Y:S01]  /*12c40*/  IMAD.MOV.U32 R12, RZ, RZ, RZ ;  /* 0x000000ffff0c7224 */ /* 0x000fe200078e00ff */
[----:B------:R-:W-:Y:S02]  /*12c50*/  ISETP.NE.U32.AND P1, PT, RZ, UR4, PT ;  /* 0x00000004ff007c0c */ /* 0x000fe4000bf25070 */
[----:B------:R-:W-:Y:S01]  /*12c60*/  IADD3.X R7, R13, UR7, RZ, P4, !PT ;  /* 0x000000070d077c10 */ /* 0x000fe2000a7fe4ff */
[----:B------:R-:W-:Y:S01]  /*12c70*/  ULDC UR4, c[0x0][0x288] ;  /* 0x0000a20000047ab9 */ /* 0x000fe20000000800 */
[----:B------:R-:W-:Y:S02]  /*12c80*/  ISETP.NE.U32.AND P2, PT, RZ, UR6, PT ;  /* 0x00000006ff007c0c */ /* 0x000fe4000bf45070 */
[----:B------:R-:W-:Y:S01]  /*12c90*/  ISETP.NE.AND.EX P1, PT, RZ, UR5, PT, P1 ;  /* 0x00000005ff007c0c */ /* 0x000fe2000bf25310 */
[----:B0-----:R-:W-:Y:S01]  /*12ca0*/  IMAD.U32 R2, RZ, RZ, UR4 ;  /* 0x00000004ff027e24 */ /* 0x001fe2000f8e00ff */
[----:B------:R-:W-:Y:S01]  /*12cb0*/  ISETP.NE.AND.EX P2, PT, RZ, UR7, PT, P2 ;  /* 0x00000007ff007c0c */ /* 0x000fe2000bf45320 */
[----:B------:R-:W-:Y:S01]  /*12cc0*/  IMAD.MOV.U32 R3, RZ, RZ, RZ ;  /* 0x000000ffff037224 */ /* 0x000fe200078e00ff */
[----:B------:R-:W-:-:S09]  /*12cd0*/  ULDC.64 UR4, c[0x0][0x418] ;  /* 0x0001060000047ab9 */ /* 0x000fd20000000a00 */
        /* <DEDUP_REMOVED lines=12> */
[----:B------:R-:W-:-:S03]  /*12da0*/  ULDC UR5, c[0x0][0x348] ;  /* 0x0000d20000057ab9 */ /* 0x000fc60000000800 */
[----:B0-----:R-:W-:Y:S01]  /*12db0*/  IMAD.U32 R10, RZ, RZ, UR4 ;  /* 0x00000004ff0a7e24 */ /* 0x001fe2000f8e00ff */
[----:B--2---:R0:W-:Y:S02]  /*12dc0*/  STL [R1+0x40], R2 ;  /* 0x0000400201007387 */ /* 0x0041e40000100800 */
[----:B0-----:R-:W-:Y:S01]  /*12dd0*/  IMAD.U32 R2, RZ, RZ, UR5 ;  /* 0x00000005ff027e24 */ /* 0x001fe2000f8e00ff */
[----:B---3--:R-:W-:Y:S06]  /*12de0*/  @P3 BRA `(.L_x_8896) ;  /* 0x0000000000143947 */ /* 0x008fec0003800000 */
[----:B------:R-:W-:Y:S05]  /*12df0*/  @!P0 BRA `(.L_x_8896) ;  /* 0x0000000000108947 */ /* 0x000fea0003800000 */
[----:B------:R-:W2:Y:S04]  /*12e00*/  LDG.E R11, desc[UR42][R4.64] ;  /* 0x0000002a040b7981 */ /* 0x000ea8000c1e1900 */
[----:B------:R-:W2:Y:S02]  /*12e10*/  LDG.E R4, desc[UR42][R4.64+0x4] ;  /* 0x0000042a04047981 */ /* 0x000ea4000c1e1900 */
[----:B--2---:R-:W-:-:S05]  /*12e20*/  IMAD.IADD R4, R4, 0x1, -R11 ;  /* 0x0000000104047824 */ /* 0x004fca00078e0a0b */
[----:B------:R0:W-:Y:S02]  /*12e30*/  STL [R1+0x40], R4 ;  /* 0x0000400401007387 */ /* 0x0001e40000100800 */
.L_x_8896:
[----:B------:R-:W-:Y:S01]  /*12e40*/  IMAD.MOV.U32 R5, RZ, RZ, R14 ;  /* 0x000000ffff057224 */ /* 0x000fe200078e000e */
[----:B------:R-:W-:Y:S01]  /*12e50*/  ULDC.64 UR4, c[0x0][0xa20] ;  /* 0x0002880000047ab9 */ /* 0x000fe20000000a00 */
[----:B0----5:R-:W-:Y:S01]  /*12e60*/  IMAD.IADD R4, R12, 0x1, R0 ;  /* 0x000000010c047824 */ /* 0x021fe200078e0200 */
        /* <DEDUP_REMOVED lines=9> */
.L_x_8897:
[----:B------:R-:W-:Y:S05]  /*12f00*/  @!P1 BRA `(.L_x_8898) ;  /* 0x00000000000c9947 */ /* 0x000fea0003800000 */
[----:B------:R-:W2:Y:S04]  /*12f10*/  LDG.E R10, desc[UR42][R8.64] ;  /* 0x0000002a080a7981 */ /* 0x000ea8000c1e1900 */
[----:B------:R-:W2:Y:S02]  /*12f20*/  LDG.E R8, desc[UR42][R8.64+0x4] ;  /* 0x0000042a08087981 */ /* 0x000ea4000c1e1900 */
[----:B--2---:R-:W-:-:S07]  /*12f30*/  IMAD.IADD R10, R8, 0x1, -R10 ;  /* 0x00000001080a7824 */ /* 0x004fce00078e0a0a */
.L_x_8898:
[----:B-----5:R-:W-:Y:S02]  /*12f40*/  IMAD.IADD R10, R10, 0x1, -R0 ;  /* 0x000000010a0a7824 */ /* 0x020fe400078e0a00 */
[----:B------:R-:W2:Y:S04]  /*12f50*/  @P2 LDG.E R0, desc[UR42][R6.64] ;  /* 0x0000002a06002981 */ /* 0x000ea8000c1e1900 */
[----:B------:R-:W2:Y:S01]  /*12f60*/  @P2 LDG.E R6, desc[UR42][R6.64+0x4] ;  /* 0x0000042a06062981 */ /* 0x000ea2000c1e1900 */
[----:B------:R-:W-:Y:S01]  /*12f70*/  BSSY B0, `(.L_x_8899) ;  /* 0x000015c000007945 */ /* 0x000fe20003800000 */
[----:B--2---:R-:W-:-:S04]  /*12f80*/  @P2 IMAD.IADD R2, R6, 0x1, -R0 ;  /* 0x0000000106022824 */ /* 0x004fc800078e0a00 */
[----:B------:R-:W-:-:S04]  /*12f90*/  IMAD.IADD R4, R10, 0x1, R2 ;  /* 0x000000010a047824 */ /* 0x000fc800078e0202 */
[----:B------:R-:W-:Y:S01]  /*12fa0*/  VIADD R0, R4, 0x7f ;  /* 0x0000007f04007836 */ /* 0x000fe20000000000 */
[----:B------:R1:W-:Y:S04]  /*12fb0*/  STL [R1+0x38], R4 ;  /* 0x0000380401007387 */ /* 0x0003e80000100800 */
[----:B-1----:R-:W-:-:S04]  /*12fc0*/  SHF.R.S32.HI R4, RZ, 0x1f, R0 ;  /* 0x0000001fff047819 */ /* 0x002fc80000011400 */
[----:B------:R-:W-:-:S04]  /*12fd0*/  LEA.HI R6, R4, R0, RZ, 0x7 ;  /* 0x0000000004067211 */ /* 0x000fc800078f38ff */
[----:B------:R-:W-:Y:S01]  /*12fe0*/  LOP3.LUT R0, R6, 0xffffff80, RZ, 0xc0, !PT ;  /* 0xffffff8006007812 */ /* 0x000fe200078ec0ff */
[----:B------:R1:W-:Y:S03]  /*12ff0*/  STL [R1+0x3c], R6 ;  /* 0x00003c0601007387 */ /* 0x0003e60000100800 */
[----:B------:R-:W-:Y:S01]  /*13000*/  VIADDMNMX R2, R0, -R10, R2, PT ;  /* 0x8000000a00027246 */ /* 0x000fe20003800102 */
[----:B------:R-:W-:-:S05]  /*13010*/  IMAD.MOV R0, RZ, RZ, -R10 ;  /* 0x000000ffff007224 */ /* 0x000fca00078e0a0a */
[----:B------:R-:W-:-:S04]  /*13020*/  VIMNMX R0, RZ, R0, !PT ;  /* 0x00000000ff007248 */ /* 0x000fc80007fe0100 */
[----:B------:R-:W-:-:S13]  /*13030*/  ISETP.GT.AND P0, PT, R2, R0, PT ;  /* 0x000000000200720c */ /* 0x000fda0003f04270 */
[----:B------:R-:W-:Y:S01]  /*13040*/  @P0 VIADD R4, R2, 0x7f ;  /* 0x0000007f02040836 */ /* 0x000fe20000000000 */
[----:B------:R-:W-:-:S04]  /*13050*/  SHF.R.U32.HI R2, RZ, 0x7, R0 ;  /* 0x00000007ff027819 */ /* 0x000fc80000011600 */
[----:B------:R-:W-:-:S04]  /*13060*/  @P0 SHF.R.S32.HI R0, RZ, 0x1f, R4 ;  /* 0x0000001fff000819 */ /* 0x000fc80000011404 */
[----:B------:R-:W-:Y:S01]  /*13070*/  @P0 LEA.HI R0, R0, R4, RZ, 0x7 ;  /* 0x0000000400000211 */ /* 0x000fe200078f38ff */
[----:B------:R-:W-:-:S03]  /*13080*/  IMAD.MOV.U32 R4, RZ, RZ, R2 ;  /* 0x000000ffff047224 */ /* 0x000fc600078e0002 */
[----:B------:R-:W-:Y:S02]  /*13090*/  @P0 SHF.R.S32.HI R4, RZ, 0x7, R0 ;  /* 0x00000007ff040819 */ /* 0x000fe40000011400 */
[----:B------:R-:W-:Y:S02]  /*130a0*/  PLOP3.LUT P0, PT, PT, PT, PT, 0x80, 0x0 ;  /* 0x000000000000781c */ /* 0x000fe40003f0f070 */
[----:B------:R-:W-:-:S13]  /*130b0*/  ISETP.GT.AND P1, PT, R4, R2, PT ;  /* 0x000000020400720c */ /* 0x000fda0003f24270 */
[----:B-1----:R-:W-:Y:S05]  /*130c0*/  @!P1 BRA `(.L_x_8900) ;  /* 0x0000001400189947 */ /* 0x002fea0003800000 */
[----:B------:R-:W-:Y:S01]  /*130d0*/  UMOV UR4, 0xffffffff ;  /* 0xffffffff00047882 */ /* 0x000fe20000000000 */
[----:B------:R-:W-:Y:S02]  /*130e0*/  SEL R0, R5, RZ, !P2 ;  /* 0x000000ff05007207 */ /* 0x000fe40005000000 */
[----:B------:R-:W-:Y:S05]  /*130f0*/  BRA.DIV UR4, `(.L_x_8901) ;  /* 0x0000005e04047947 */ /* 0x000fea000b800000 */
[----:B------:R-:W1:Y:S02]  /*13100*/  S2R R5, SR_TID.X ;  /* 0x0000000000057919 */ /* 0x000e640000002100 */
[----:B-1----:R-:W-:-:S04]  /*13110*/  SHF.R.U32.HI R5, RZ, 0x5, R5 ;  /* 0x00000005ff057819 */ /* 0x002fc80000011605 */
[----:B------:R-:W-:-:S05]  /*13120*/  LOP3.LUT R5, R5, 0x3, RZ, 0xc0, !PT ;  /* 0x0000000305057812 */ /* 0x000fca00078ec0ff */
[----:B------:R1:W2:Y:S02]  /*13130*/  SHFL.IDX PT, R14, R5, RZ, 0x1f ;  /* 0x00001fff050e7589 */ /* 0x0002a400000e0000 */
.L_x_9046:
[----:B--2---:R-:W-:Y:S02]  /*13140*/  ISETP.NE.AND P0, PT, R14, RZ, PT ;  /* 0x000000ff0e00720c */ /* 0x004fe40003f05270 */
[----:B------:R-:W-:-:S11]  /*13150*/  PLOP3.LUT P6, PT, PT, PT, PT, 0x8, 0x0 ;  /* 0x000000000000781c */ /* 0x000fd60003fce170 */
[----:B------:R-:W-:Y:S05]  /*13160*/  @P0 BRA `(.L_x_8902) ;  /* 0x00000000000c0947 */ /* 0x000fea0003800000 */
[----:B------:R-:W-:-:S03]  /*13170*/  UMOV UR4, 0xffffffff ;  /* 0xffffffff00047882 */ /* 0x000fc60000000000 */
[----:B------:R-:W-:Y:S05]  /*13180*/  BRA.DIV UR4, `(.L_x_8903) ;  /* 0x0000005e04147947 */ /* 0x000fea000b800000 */
[----:B------:R-:W-:-:S13]  /*13190*/  ELECT P6, URZ, PT ;  /* 0x00000000003f782f */ /* 0x000fda00038c0000 */
.L_x_8902:
[----:B-1----:R-:W2:Y:S01]  /*131a0*/  LDL R5, [R1+0x48] ;  /* 0x0000480001057983 */ /* 0x002ea20000100800 */
[----:B------:R-:W-:Y:S01]  /*131b0*/  BSSY B1, `(.L_x_8904) ;  /* 0x0000008000017945 */ /* 0x000fe20003800000 */
[----:B--2---:R-:W-:-:S05]  /*131c0*/  VIADD R5, R5, 0x1 ;  /* 0x0000000105057836 */ /* 0x004fca0000000000 */
[----:B------:R-:W-:-:S04]  /*131d0*/  LEA.HI R6, R5, R5, RZ, 0x1 ;  /* 0x0000000505067211 */ /* 0x000fc800078f08ff */
[----:B------:R-:W-:-:S05]  /*131e0*/  LOP3.LUT R6, R6, 0xfffffffe, RZ, 0xc0, !PT ;  /* 0xfffffffe06067812 */ /* 0x000fca00078ec0ff */
[----:B------:R-:W-:-:S05]  /*131f0*/  IMAD.IADD R5, R5, 0x1, -R6 ;  /* 0x0000000105057824 */ /* 0x000fca00078e0a06 */
[----:B------:R-:W-:-:S04]  /*13200*/  SHF.L.U32 R5, R5, 0x1f, RZ ;  /* 0x0000001f05057819 */ /* 0x000fc800000006ff */
[----:B------:R-:W1:Y:S02]  /*13210*/  SYNCS.PHASECHK.TRANS64.TRYWAIT P0, [R22+URZ+0x19c20], R5 ;  /* 0x019c2005160075a7 */ /* 0x000e64000800017f */
[----:B-1----:R-:W-:Y:S05]  /*13220*/  @!P0 BRA `(.L_x_8905) ;  /* 0x0000005c000c8947 */ /* 0x002fea0003800000 */
.L_x_9049:
[----:B------:R-:W-:Y:S05]  /*13230*/  BSYNC B1 ;  /* 0x0000000000017941 */ /* 0x000fea0003800000 */
.L_x_8904:
[----:B------:R-:W-:Y:S04]  /*13240*/  BSSY B1, `(.L_x_8906) ;  /* 0x000008c000017945 */ /* 0x000fe80003800000 */
[----:B------:R-:W-:Y:S05]  /*13250*/  @!P6 BRA `(.L_x_8907) ;  /* 0x000000080028e947 */ /* 0x000fea0003800000 */
[----:B------:R-:W2:Y:S01]  /*13260*/  LDL R7, [R1] ;  /* 0x0000000001077983 */ /* 0x000ea20000100800 */
[----:B------:R-:W-:Y:S01]  /*13270*/  IMAD R8, R27, 0x8, R22 ;  /* 0x000000081b087824 */ /* 0x000fe200078e0216 */
[----:B------:R-:W3:Y:S01]  /*13280*/  S2R R6, SR_TID.X ;  /* 0x0000000000067919 */ /* 0x000ee20000002100 */
[----:B------:R-:W-:Y:S01]  /*13290*/  BSSY B2, `(.L_x_8908) ;  /* 0x0000006000027945 */ /* 0x000fe20003800000 */
[----:B---3--:R-:W-:-:S04]  /*132a0*/  LOP3.LUT R6, R6, 0x7f, RZ, 0xc0, !PT ;  /* 0x0000007f06067812 */ /* 0x008fc800078ec0ff */
[----:B------:R-:W-:Y:S02]  /*132b0*/  ISETP.NE.AND P1, PT, R6, RZ, PT ;  /* 0x000000ff0600720c */ /* 0x000fe40003f25270 */
[----:B--2---:R-:W-:-:S04]  /*132c0*/  SHF.L.U32 R10, R7, 0x1f, RZ ;  /* 0x0000001f070a7819 */ /* 0x004fc800000006ff */
[----:B------:R-:W2:Y:S02]  /*132d0*/  SYNCS.PHASECHK.TRANS64.TRYWAIT P0, [R8+URZ+0x19ca0], R10 ;  /* 0x019ca00a080075a7 */ /* 0x000ea4000800017f */
[----:B--2---:R-:W-:Y:S05]  /*132e0*/  @!P0 BRA `(.L_x_8909) ;  /* 0x0000005800f08947 */ /* 0x004fea0003800000 */
.L_x_9050:
[----:B------:R-:W-:Y:S05]  /*132f0*/  BSYNC B2 ;  /* 0x0000000000027941 */ /* 0x000fea0003800000 */
.L_x_8908:
[----:B------:R-:W-:Y:S04]  /*13300*/  BSSY B2, `(.L_x_8910) ;  /* 0x0000009000027945 */ /* 0x000fe80003800000 */
[----:B------:R-:W-:Y:S05]  /*13310*/  @P1 BRA `(.L_x_8911) ;  /* 0x00000000001c1947 */ /* 0x000fea0003800000 */
[----:B-1----:R-:W1:Y:S02]  /*13320*/  S2R R5, SR_TID.X ;  /* 0x0000000000057919 */ /* 0x002e640000002100 */
[----:B-1----:R-:W-:Y:S01]  /*13330*/  LOP3.LUT R6, R5, 0x1f, RZ, 0xc0, !PT ;  /* 0x0000001f05067812 */ /* 0x002fe200078ec0ff */
[----:B------:R-:W-:-:S03]  /*13340*/  IMAD.MOV.U32 R5, RZ, RZ, 0x3000 ;  /* 0x00003000ff057424 */ /* 0x000fc600078e00ff */
[----:B------:R-:W-:Y:S01]  /*13350*/  ISETP.NE.AND P0, PT, R6, RZ, PT ;  /* 0x000000ff0600720c */ /* 0x000fe20003f05270 */
[----:B------:R3:W-:-:S12]  /*13360*/  SYNCS.ARRIVE.TRANS64 RZ, [R8+URZ+0x19c90], R5 ;  /* 0x019c900508ff79a7 */ /* 0x0007d8000800003f */
[----:B---3--:R-:W-:Y:S05]  /*13370*/  @!P0 BRA `(.L_x_8911) ;  /* 0x0000000000048947 */ /* 0x008fea0003800000 */
[----:B------:R-:W-:Y:S01]  /*13380*/  BPT.TRAP 0x1 ;  /* 0x000000040000795c */ /* 0x000fe20000300000 */
.L_x_8911:
[----:B------:R-:W-:Y:S05]  /*13390*/  BSYNC B2 ;  /* 0x0000000000027941 */ /* 0x000fea0003800000 */
.L_x_8910:
[----:B------:R-:W-:Y:S01]  /*133a0*/  IMAD.MOV.U32 R14, RZ, RZ, RZ ;  /* 0x000000ffff0e7224 */ /* 0x000fe200078e00ff */
[----:B------:R-:W-:Y:S01]  /*133b0*/  UIADD3 UR4, UP0, UR40, 0x570, URZ ;  /* 0x0000057028047890 */ /* 0x000fe2000ff1e03f */
[----:B------:R-:W-:Y:S01]  /*133c0*/  IMAD R6, R4, 0x80, R3 ;  /* 0x0000008004067824 */ /* 0x000fe200078e0203 */
[----:B------:R-:W-:Y:S01]  /*133d0*/  PLOP3.LUT P0, PT, PT, PT, PT, 0x80, 0x0 ;  /* 0x000000000000781c */ /* 0x000fe20003f0f070 */
[----:B------:R-:W-:Y:S01]  /*133e0*/  IMAD R7, R27, 0x3000, R22 ;  /* 0x000030001b077824 */ /* 0x000fe200078e0216 */
[----:B------:R-:W-:Y:S01]  /*133f0*/  R2UR UR10, R14 ;  /* 0x000000000e0a72ca */ /* 0x000fe200000e0000 */
[----:B------:R-:W-:Y:S01]  /*13400*/  VIADD R6, R6, 0xffffff80 ;  /* 0xffffff8006067836 */ /* 0x000fe20000000000 */
[----:B------:R-:W-:Y:S01]  /*13410*/  UIADD3.X UR5, URZ, UR41, URZ, UP0, !UPT ;  /* 0x000000293f057290 */ /* 0x000fe200087fe43f */
[----:B-1----:R-:W-:Y:S01]  /*13420*/  VIADD R5, R8, 0x19c90 ;  /* 0x00019c9008057836 */ /* 0x002fe20000000000 */
[----:B------:R-:W-:Y:S01]  /*13430*/  UMOV UR6, 0x0 ;  /* 0x0000000000067882 */ /* 0x000fe20000000000 */
[----:B------:R-:W-:Y:S01]  /*13440*/  VIADD R9, R7, 0x13800 ;  /* 0x0001380007097836 */ /* 0x000fe20000000000 */
[----:B------:R-:W-:-:S09]  /*13450*/  UMOV UR7, 0x12f00000 ;  /* 0x12f0000000077882 */ /* 0x000fd20000000000 */
.L_x_8912:
        /* <DEDUP_REMOVED lines=16> */
.L_x_8913:
        /* <DEDUP_REMOVED lines=16> */
.L_x_8914:
        /* <DEDUP_REMOVED lines=13> */
.L_x_9051:
[----:B------:R-:W-:Y:S05]  /*13730*/  BSYNC B2 ;  /* 0x0000000000027941 */ /* 0x000fea0003800000 */
.L_x_8915:
        /* <DEDUP_REMOVED lines=11> */
.L_x_8918:
[----:B------:R-:W-:Y:S05]  /*137f0*/  BSYNC B2 ;  /* 0x0000000000027941 */ /* 0x000fea0003800000 */
.L_x_8917:
        /* <DEDUP_REMOVED lines=8> */
.L_x_8919:
        /* <DEDUP_REMOVED lines=15> */
.L_x_8920:
        /* <DEDUP_REMOVED lines=15> */
.L_x_8921:
        /* <DEDUP_REMOVED lines=10> */
.L_x_8907:
[----:B------:R-:W-:Y:S05]  /*13b00*/  BSYNC B1 ;  /* 0x0000000000017941 */ /* 0x000fea0003800000 */
.L_x_8906:
[----:B-1----:R-:W2:Y:S01]  /*13b10*/  LDL.LU R5, [R1] ;  /* 0x0000000001057983 */ /* 0x002ea20000300800 */
[----:B------:R-:W-:Y:S01]  /*13b20*/  VIADD R27, R27, 0x1 ;  /* 0x000000011b1b7836 */ /* 0x000fe20000000000 */
[----:B------:R-:W-:Y:S01]  /*13b30*/  PLOP3.LUT P0, PT, PT, PT, PT, 0x8, 0x0 ;  /* 0x000000000000781c */ /* 0x000fe20003f0e170 */
[----:B------:R-:W-:-:S03]  /*13b40*/  VIADD R9, R4, 0xfffffffe ;  /* 0xfffffffe04097836 */ /* 0x000fc60000000000 */
[----:B------:R-:W-:Y:S02]  /*13b50*/  ISETP.NE.AND P1, PT, R27, 0x2, PT ;  /* 0x000000021b00780c */ /* 0x000fe40003f25270 */
[----:B------:R-:W-:Y:S02]  /*13b60*/  ISETP.GE.AND P2, PT, R9, R2, PT ;  /* 0x000000020900720c */ /* 0x000fe40003f46270 */
[----:B------:R-:W-:Y:S02]  /*13b70*/  SEL R4, RZ, 0x1, P1 ;  /* 0x00000001ff047807 */ /* 0x000fe40000800000 */
[----:B------:R-:W-:Y:S02]  /*13b80*/  SEL R27, R27, RZ, P1 ;  /* 0x000000ff1b1b7207 */ /* 0x000fe40000800000 */
[----:B--2---:R-:W-:-:S05]  /*13b90*/  LOP3.LUT R5, R5, R4, RZ, 0x3c, !PT ;  /* 0x0000000405057212 */ /* 0x004fca00078e3cff */
[----:B------:R1:W-:Y:S02]  /*13ba0*/  STL [R1], R5 ;  /* 0x0000000501007387 */ /* 0x0003e40000100800 */
[----:B------:R-:W-:Y:S05]  /*13bb0*/  @!P2 BRA `(.L_x_8900) ;  /* 0x00000008005ca947 */ /* 0x000fea0003800000 */
.L_x_8938:
[----:B------:R-:W-:Y:S05]  /*13bc0*/  YIELD ;  /* 0x0000000000007946 */ /* 0x000fea0003800000 */
[----:B------:R-:W-:Y:S04]  /*13bd0*/  BSSY B1, `(.L_x_8922) ;  /* 0x000008b000017945 */ /* 0x000fe80003800000 */
[----:B--2---:R-:W-:Y:S05]  /*13be0*/  @!P6 BRA `(.L_x_8923) ;  /* 0x000000080024e947 */ /* 0x004fea0003800000 */
[----:B-1----:R-:W2:Y:S01]  /*13bf0*/  LDL R5, [R1] ;  /* 0x0000000001057983 */ /* 0x002ea20000100800 */
[----:B------:R-:W-:Y:S01]  /*13c00*/  IMAD R8, R27, 0x8, R22 ;  /* 0x000000081b087824 */ /* 0x000fe200078e0216 */
[----:B------:R-:W1:Y:S01]  /*13c10*/  S2R R4, SR_TID.X ;  /* 0x0000000000047919 */ /* 0x000e620000002100 */
[----:B------:R-:W-:Y:S01]  /*13c20*/  BSSY B2, `(.L_x_8924) ;  /* 0x0000006000027945 */ /* 0x000fe20003800000 */
[----:B-1----:R-:W-:-:S04]  /*13c30*/  LOP3.LUT R4, R4, 0x7f, RZ, 0xc0, !PT ;  /* 0x0000007f04047812 */ /* 0x002fc800078ec0ff */
[----:B------:R-:W-:Y:S02]  /*13c40*/  ISETP.NE.AND P2, PT, R4, RZ, PT ;  /* 0x000000ff0400720c */ /* 0x000fe40003f45270 */
[----:B--2---:R-:W-:-:S04]  /*13c50*/  SHF.L.U32 R7, R5, 0x1f, RZ ;  /* 0x0000001f05077819 */ /* 0x004fc800000006ff */
[----:B------:R-:W1:Y:S02]  /*13c60*/  SYNCS.PHASECHK.TRANS64.TRYWAIT P1, [R8+URZ+0x19ca0], R7 ;  /* 0x019ca007080075a7 */ /* 0x000e64000802017f */
[----:B-1----:R-:W-:Y:S05]  /*13c70*/  @!P1 BRA `(.L_x_8925) ;  /* 0x0000005000b49947 */ /* 0x002fea0003800000 */
.L_x_9052:
[----:B------:R-:W-:Y:S05]  /*13c80*/  BSYNC B2 ;  /* 0x0000000000027941 */ /* 0x000fea0003800000 */
.L_x_8924:
        /* <DEDUP_REMOVED lines=9> */
.L_x_8927:
[----:B------:R-:W-:Y:S05]  /*13d20*/  BSYNC B2 ;  /* 0x0000000000027941 */ /* 0x000fea0003800000 */
.L_x_8926:
        /* <DEDUP_REMOVED lines=8> */
[----:B------:R-:W-:Y:S01]  /*13db0*/  VIADD R10, R6, 0x13800 ;  /* 0x00013800060a7836 */ /* 0x000fe20000000000 */
[----:B------:R-:W-:Y:S01]  /*13dc0*/  UMOV UR6, 0x0 ;  /* 0x0000000000067882 */ /* 0x000fe20000000000 */
[----:B------:R-:W-:-:S10]  /*13dd0*/  UMOV UR7, 0x12f00000 ;  /* 0x12f0000000077882 */ /* 0x000fd40000000000 */
.L_x_8928:
        /* <DEDUP_REMOVED lines=16> */
.L_x_8929:
        /* <DEDUP_REMOVED lines=16> */
.L_x_8930:
        /* <DEDUP_REMOVED lines=13> */
.L_x_9053:
[----:B------:R-:W-:Y:S05]  /*140b0*/  BSYNC B2 ;  /* 0x0000000000027941 */ /* 0x000fea0003800000 */
.L_x_8931:
        /* <DEDUP_REMOVED lines=11> */
.L_x_8934:
[----:B------:R-:W-:Y:S05]  /*14170*/  BSYNC B2 ;  /* 0x0000000000027941 */ /* 0x000fea0003800000 */
.L_x_8933:
        /* <DEDUP_REMOVED lines=8> */
.L_x_8935:
        /* <DEDUP_REMOVED lines=15> */
.L_x_8936:
        /* <DEDUP_REMOVED lines=15> */
.L_x_8937:
        /* <DEDUP_REMOVED lines=10> */
.L_x_8923:
[----:B------:R-:W-:Y:S05]  /*14480*/  BSYNC B1 ;  /* 0x0000000000017941 */ /* 0x000fea0003800000 */
.L_x_8922:
[----:B------:R-:W2:Y:S01]  /*14490*/  LDL.LU R7, [R1] ;  /* 0x0000000001077983 */ /* 0x000ea20000300800 */
[----:B------:R-:W-:Y:S01]  /*144a0*/  VIADD R27, R27, 0x1 ;  /* 0x000000011b1b7836 */ /* 0x000fe20000000000 */
[C---:B------:R-:W-:Y:S01]  /*144b0*/  ISETP.GT.AND P2, PT, R9.reuse, R2, PT ;  /* 0x000000020900720c */ /* 0x040fe20003f44270 */
[----:B------:R-:W-:-:S03]  /*144c0*/  VIADD R9, R9, 0xffffffff ;  /* 0xffffffff09097836 */ /* 0x000fc60000000000 */
[----:B------:R-:W-:-:S04]  /*144d0*/  ISETP.NE.AND P1, PT, R27, 0x2, PT ;  /* 0x000000021b00780c */ /* 0x000fc80003f25270 */
[----:B------:R-:W-:Y:S02]  /*144e0*/  SEL R4, RZ, 0x1, P1 ;  /* 0x00000001ff047807 */ /* 0x000fe40000800000 */
[----:B------:R-:W-:Y:S02]  /*144f0*/  SEL R27, R27, RZ, P1 ;  /* 0x000000ff1b1b7207 */ /* 0x000fe40000800000 */
[----:B--2---:R-:W-:-:S05]  /*14500*/  LOP3.LUT R7, R7, R4, RZ, 0x3c, !PT ;  /* 0x0000000407077212 */ /* 0x004fca00078e3cff */
[----:B------:R2:W-:Y:S01]  /*14510*/  STL [R1], R7 ;  /* 0x0000000701007387 */ /* 0x0005e20000100800 */
[----:B------:R-:W-:Y:S05]  /*14520*/  @P2 BRA `(.L_x_8938) ;  /* 0xfffffff400a42947 */ /* 0x000fea000383ffff */
.L_x_8900:
[----:B------:R-:W-:Y:S05]  /*14530*/  BSYNC B0 ;  /* 0x0000000000007941 */ /* 0x000fea0003800000 */
.L_x_8899:
[----:B------:R-:W3:Y:S01]  /*14540*/  LDL R4, [R1+0x38] ;  /* 0x0000380001047983 */ /* 0x000ee20000100800 */
[----:B------:R-:W-:Y:S05]  /*14550*/  @!P0 WARPSYNC.ALL ;  /* 0x0000000000008948 */ /* 0x000fea0003800000 */
[----:B------:R-:W-:Y:S01]  /*14560*/  @!P0 BAR.SYNC.DEFER_BLOCKING 0xc, 0x200 ;  /* 0x0308000000008b1d */ /* 0x000fe20000010000 */
[----:B---3--:R-:W-:-:S13]  /*14570*/  ISETP.GT.AND P0, PT, R4, RZ, PT ;  /* 0x000000ff0400720c */ /* 0x008fda0003f04270 */
[----:B------:R-:W-:Y:S05]  /*14580*/  @P0 BRA `(.L_x_8939) ;  /* 0x0000000000440947 */ /* 0x000fea0003800000 */
[----:B------:R-:W3:Y:S02]  /*14590*/  S2R R4, SR_TID.X ;  /* 0x0000000000047919 */ /* 0x000ee40000002100 */
[----:B---3--:R-:W-:-:S04]  /*145a0*/  LOP3.LUT R4, R4, 0x7f, RZ, 0xc0, !PT ;  /* 0x0000007f04047812 */ /* 0x008fc800078ec0ff */
[----:B------:R-:W-:-:S13]  /*145b0*/  ISETP.NE.AND P0, PT, R4, RZ, PT ;  /* 0x000000ff0400720c */ /* 0x000fda0003f05270 */
[----:B------:R-:W-:Y:S05]  /*145c0*/  @P0 BRA `(.L_x_8940) ;  /* 0x0000003000a40947 */ /* 0x000fea0003800000 */
[----:B-1----:R-:W1:Y:S01]  /*145d0*/  S2R R5, SR_LANEID ;  /* 0x0000000000057919 */ /* 0x002e620000000000 */
[----:B------:R-:W-:Y:S01]  /*145e0*/  VOTEU.ANY UR4, UPT, PT ;  /* 0x0000000000047886 */ /* 0x000fe200038e0100 */
[----:B------:R-:W3:Y:S01]  /*145f0*/  LDC.64 R2, c[0x0][0xc60] ;  /* 0x00031800ff027b82 */ /* 0x000ee20000000a00 */
[----:B------:R-:W1:Y:S02]  /*14600*/  FLO.U32 R0, UR4 ;  /* 0x0000000400007d00 */ /* 0x000e6400080e0000 */
[----:B-1----:R-:W-:-:S06]  /*14610*/  ISETP.EQ.U32.AND P0, PT, R0, R5, PT ;  /* 0x000000050000720c */ /* 0x002fcc0003f02070 */
[----:B------:R-:W3:Y:S07]  /*14620*/  POPC R5, UR4 ;  /* 0x0000000400057d09 */ /* 0x000eee0008000000 */
[----:B---3--:R-:W3:Y:S01]  /*14630*/  @P0 ATOMG.E.ADD.STRONG.GPU PT, R3, desc[UR42][R2.64], R5 ;  /* 0x00000005020309a8 */ /* 0x008ee200081ee1ea */
[----:B------:R-:W1:Y:S02]  /*14640*/  S2R R4, SR_LTMASK ;  /* 0x0000000000047919 */ /* 0x000e640000003900 */
[----:B-1----:R-:W-:-:S04]  /*14650*/  LOP3.LUT R4, R4, UR4, RZ, 0xc0, !PT ;  /* 0x0000000404047c12 */ /* 0x002fc8000f8ec0ff */
[----:B--2---:R-:W1:Y:S01]  /*14660*/  POPC R7, R4 ;  /* 0x0000000400077309 */ /* 0x004e620000000000 */
[----:B---3--:R-:W1:Y:S02]  /*14670*/  SHFL.IDX PT, R0, R3, R0, 0x1f ;  /* 0x00001f0003007589 */ /* 0x008e6400000e0000 */
[----:B-1----:R-:W-:Y:S01]  /*14680*/  IADD3 R16, R0, UR38, R7 ;  /* 0x0000002600107c10 */ /* 0x002fe2000fffe007 */
[----:B------:R-:W-:Y:S06]  /*14690*/  BRA `(.L_x_8940) ;  /* 0x0000003000707947 */ /* 0x000fec0003800000 */
.L_x_8939:
        /* <DEDUP_REMOVED lines=9> */
[----:B------:R-:W3:Y:S01]  /*14730*/  LDC.64 R2, c[0x4][R2] ;  /* 0x0100000002027b82 */ /* 0x000ee20000000a00 */
[----:B-1----:R-:W-:Y:S02]  /*14740*/  IMAD.U32 R5, RZ, RZ, UR7 ;  /* 0x00000007ff057e24 */ /* 0x002fe4000f8e00ff */
[----:B------:R-:W-:Y:S02]  /*14750*/  IMAD.U32 R6, RZ, RZ, UR8 ;  /* 0x00000008ff067e24 */ /* 0x000fe4000f8e00ff */
[----:B--2---:R-:W-:-:S02]  /*14760*/  IMAD.U32 R7, RZ, RZ, UR9 ;  /* 0x00000009ff077e24 */ /* 0x004fc4000f8e00ff */
[----:B------:R-:W-:Y:S02]  /*14770*/  IMAD.U32 R10, RZ, RZ, UR4 ;  /* 0x00000004ff0a7e24 */ /* 0x000fe4000f8e00ff */
[----:B0-----:R-:W-:Y:S02]  /*14780*/  IMAD.U32 R11, RZ, RZ, UR5 ;  /* 0x00000005ff0b7e24 */ /* 0x001fe4000f8e00ff */
[----:B------:R-:W-:Y:S02]  /*14790*/  IMAD.MOV.U32 R8, RZ, RZ, 0x70 ;  /* 0x00000070ff087424 */ /* 0x000fe400078e00ff */
[----:B------:R-:W-:Y:S02]  /*147a0*/  IMAD.MOV.U32 R12, RZ, RZ, 0x1 ;  /* 0x00000001ff0c7424 */ /* 0x000fe400078e00ff */
[----:B------:R-:W-:-:S07]  /*147b0*/  IMAD.MOV.U32 R13, RZ, RZ, RZ ;  /* 0x000000ffff0d7224 */ /* 0x000fce00078e00ff */
[----:B------:R-:W-:-:S07]  /*147c0*/  LEPC R20, `(.L_x_8942) ;  /* 0x000000001014794e */ /* 0x000fce0000000000 */
[----:B---3--:R-:W-:Y:S05]  /*147d0*/  CALL.ABS.NOINC R2 ;  /* 0x0000000002007343 */ /* 0x008fea0003c00000 */
.L_x_8942:
[----:B------:R-:W-:Y:S05]  /*147e0*/  BSYNC B6 ;  /* 0x0000000000067941 */ /* 0x000fea0003800000 */
.L_x_8941:
[----:B------:R-:W3:Y:S01]  /*147f0*/  LDL.LU R2, [R1+0x8] ;  /* 0x0000080001027983 */ /* 0x000ee20000300800 */
[----:B------:R-:W-:Y:S01]  /*14800*/  VIADD R0, R22, 0x9000 ;  /* 0x0000900016007836 */ /* 0x000fe20000000000 */
[----:B------:R-:W-:Y:S04]  /*14810*/  BSSY B6, `(.L_x_8943) ;  /* 0x0000016000067945 */ /* 0x000fe80003800000 */
[----:B------:R-:W-:Y:S02]  /*14820*/  LOP3.LUT P0, RZ, R0, 0x9f, RZ, 0xc0, !PT ;  /* 0x0000009f00ff7812 */ /* 0x000fe4000780c0ff */
[----:B---3--:R-:W-:-:S11]  /*14830*/  LOP3.LUT R2, R2, 0xfffffffe, RZ, 0xc0, !PT ;  /* 0xfffffffe02027812 */ /* 0x008fd600078ec0ff */
[----:B------:R-:W-:-:S05]  /*14840*/  @P0 LOP3.LUT R2, R2, 0x1, RZ, 0xfc, !PT ;  /* 0x0000000102020812 */ /* 0x000fca00078efcff */
[----:B------:R3:W-:Y:S01]  /*14850*/  STL [R1+0x8], R2 ;  /* 0x0000080201007387 */ /* 0x0007e20000100800 */
[----:B------:R-:W-:Y:S05]  /*14860*/  @!P0 BRA `(.L_x_8944) ;  /* 0x0000000000408947 */ /* 0x000fea0003800000 */
[----:B---3--:R-:W-:Y:S01]  /*14870*/  MOV R2, 0x0 ;  /* 0x0000000000027802 */ /* 0x008fe20000000f00 */
        /* <DEDUP_REMOVED lines=15> */
.L_x_8944:
[----:B------:R-:W-:Y:S05]  /*14970*/  BSYNC B6 ;  /* 0x0000000000067941 */ /* 0x000fea0003800000 */
.L_x_8943:
[----:B------:R-:W-:Y:S01]  /*14980*/  VIADD R25, R22, 0x3000 ;  /* 0x0000300016197836 */ /* 0x000fe20000000000 */
[----:B------:R-:W-:Y:S04]  /*14990*/  BSSY B6, `(.L_x_8945) ;  /* 0x0000013000067945 */ /* 0x000fe80003800000 */
[----:B------:R-:W-:-:S13]  /*149a0*/  LOP3.LUT P0, RZ, R25, 0x3ff, RZ, 0xc0, !PT ;  /* 0x000003ff19ff7812 */ /* 0x000fda000780c0ff */
        /* <DEDUP_REMOVED lines=17> */
.L_x_8946:
[----:B------:R-:W-:Y:S05]  /*14ac0*/  BSYNC B6 ;  /* 0x0000000000067941 */ /* 0x000fea0003800000 */
.L_x_8945:
[----:B---3--:R-:W3:Y:S01]  /*14ad0*/  LDL R2, [R1+0x8] ;  /* 0x0000080001027983 */ /* 0x008ee20000100800 */
[----:B------:R-:W-:Y:S01]  /*14ae0*/  BSSY B6, `(.L_x_8947) ;  /* 0x0000013000067945 */ /* 0x000fe20003800000 */
[----:B---3--:R-:W-:-:S13]  /*14af0*/  LOP3.LUT P6, RZ, R2, 0x1, RZ, 0xc0, !PT ;  /* 0x0000000102ff7812 */ /* 0x008fda00078cc0ff */
        /* <DEDUP_REMOVED lines=17> */
.L_x_8948:
[----:B------:R-:W-:Y:S05]  /*14c10*/  BSYNC B6 ;  /* 0x0000000000067941 */ /* 0x000fea0003800000 */
.L_x_8947:
[----:B------:R-:W3:Y:S01]  /*14c20*/  LDL.LU R21, [R1+0xc] ;  /* 0x00000c0001157983 */ /* 0x000ee20000300800 */
[----:B------:R-:W-:-:S03]  /*14c30*/  ULDC.64 UR4, c[0x0][0x9f8] ;  /* 0x00027e0000047ab9 */ /* 0x000fc60000000a00 */
[----:B------:R-:W4:Y:S01]  /*14c40*/  LDL R20, [R1+0x4] ;  /* 0x0000040001147983 */ /* 0x000f220000100800 */
[----:B------:R-:W-:-:S04]  /*14c50*/  ISETP.NE.U32.AND P0, PT, RZ, UR4, PT ;  /* 0x00000004ff007c0c */ /* 0x000fc8000bf05070 */
[----:B------:R-:W-:-:S13]  /*14c60*/  ISETP.NE.AND.EX P0, PT, RZ, UR5, PT, P0 ;  /* 0x00000005ff007c0c */ /* 0x000fda000bf05300 */
[----:B------:R-:W-:-:S04]  /*14c70*/  @P0 IADD3 R2, P1, R23, UR4, RZ ;  /* 0x0000000417020c10 */ /* 0x000fc8000ff3e0ff */
[----:B---3--:R-:W-:Y:S01]  /*14c80*/  @P0 IADD3.X R3, R21, UR5, RZ, P1, !PT ;  /* 0x0000000515030c10 */ /* 0x008fe20008ffe4ff */
[----:B------:R-:W-:-:S04]  /*14c90*/  ULDC.64 UR4, c[0x0][0xa08] ;  /* 0x0002820000047ab9 */ /* 0x000fc80000000a00 */
[----:B----4-:R3:W4:Y:S02]  /*14ca0*/  @P0 LDG.E R20, desc[UR42][R2.64] ;  /* 0x0000002a02140981 */ /* 0x010724000c1e1900 */
[----:B---3--:R-:W3:Y:S01]  /*14cb0*/  LDC.64 R2, c[0x0][0x418] ;  /* 0x00010600ff027b82 */ /* 0x008ee20000000a00 */
[----:B----4-:R-:W-:Y:S01]  /*14cc0*/  SHF.R.S32.HI R8, RZ, 0x1f, R20 ;  /* 0x0000001fff087819 */ /* 0x010fe20000011414 */
[----:B------:R4:W-:Y:S01]  /*14cd0*/  @P0 STL [R1+0x4], R20 ;  /* 0x0000041401000387 */ /* 0x0009e20000100800 */
[----:B---3--:R-:W-:Y:S01]  /*14ce0*/  LOP3.LUT P0, RZ, R2, UR4, RZ, 0xfc, !PT ;  /* 0x0000000402ff7c12 */ /* 0x008fe2000f80fcff */
[----:B------:R-:W-:Y:S02]  /*14cf0*/  UMOV UR4, 0xffffffff ;  /* 0xffffffff00047882 */ /* 0x000fe40000000000 */
[----:B------:R4:W-:Y:S01]  /*14d00*/  STL [R1+0xc], R8 ;  /* 0x00000c0801007387 */ /* 0x0009e20000100800 */
[----:B------:R-:W-:-:S04]  /*14d10*/  LOP3.LUT P0, RZ, R3, UR5, RZ, 0xfc, P0 ;  /* 0x0000000503ff7c12 */ /* 0x000fc8000800fcff */
[----:B------:R-:W-:Y:S01]  /*14d20*/  SEL R23, R20, RZ, !P0 ;  /* 0x000000ff14177207 */ /* 0x000fe20004000000 */
[----:B------:R-:W-:Y:S08]  /*14d30*/  BRA.DIV UR4, `(.L_x_8949) ;  /* 0x0000004204ac7947 */ /* 0x000ff0000b800000 */
[----:B------:R-:W3:Y:S02]  /*14d40*/  S2R R0, SR_TID.X ;  /* 0x0000000000007919 */ /* 0x000ee40000002100 */
[----:B---3--:R-:W-:-:S04]  /*14d50*/  SHF.R.U32.HI R0, RZ, 0x5, R0 ;  /* 0x00000005ff007819 */ /* 0x008fc80000011600 */
[----:B------:R-:W-:-:S05]  /*14d60*/  LOP3.LUT R0, R0, 0x3, RZ, 0xc0, !PT ;  /* 0x0000000300007812 */ /* 0x000fca00078ec0ff */
[----:B------:R3:W0:Y:S02]  /*14d70*/  SHFL.IDX PT, R14, R0, RZ, 0x1f ;  /* 0x00001fff000e7589 */ /* 0x00062400000e0000 */
.L_x_9056:
[----:B---3--:R-:W3:Y:S01]  /*14d80*/  LDL.LU R0, [R1+0x8] ;  /* 0x0000080001007983 */ /* 0x008ee20000300800 */
[----:B------:R-:W-:Y:S02]  /*14d90*/  PLOP3.LUT P1, PT, PT, PT, PT, 0x8, 0x0 ;  /* 0x000000000000781c */ /* 0x000fe40003f2e170 */
[----:B0-----:R-:W-:Y:S02]  /*14da0*/  ISETP.NE.AND P0, PT, R14, RZ, PT ;  /* 0x000000ff0e00720c */ /* 0x001fe40003f05270 */
[----:B---3--:R-:W-:-:S09]  /*14db0*/  LOP3.LUT R0, R0, 0xfffffffe, RZ, 0xc0, !PT ;  /* 0xfffffffe00007812 */ /* 0x008fd200078ec0ff */
[----:B------:R-:W-:-:S05]  /*14dc0*/  @P1 LOP3.LUT R0, R0, 0x1, RZ, 0xfc, !PT ;  /* 0x0000000100001812 */ /* 0x000fca00078efcff */
[----:B------:R0:W-:Y:S01]  /*14dd0*/  STL [R1+0x8], R0 ;  /* 0x0000080001007387 */ /* 0x0001e20000100800 */
[----:B------:R-:W-:Y:S05]  /*14de0*/  @P0 BRA `(.L_x_8950) ;  /* 0x0000000400a80947 */ /* 0x000fea0003800000 */
[----:B------:R-:W-:-:S03]  /*14df0*/  UMOV UR4, 0xffffffff ;  /* 0xffffffff00047882 */ /* 0x000fc60000000000 */
[----:B------:R-:W-:Y:S05]  /*14e00*/  BRA.DIV UR4, `(.L_x_8951) ;  /* 0x0000004204ac7947 */ /* 0x000fea000b800000 */
[----:B------:R-:W-:-:S13]  /*14e10*/  ELECT P6, URZ, PT ;  /* 0x00000000003f782f */ /* 0x000fda00038c0000 */
.L_x_9059:
[----:B------:R-:W-:Y:S05]  /*14e20*/  @!P6 BRA `(.L_x_8950) ;  /* 0x000000040098e947 */ /* 0x000fea0003800000 */
[----:B0-----:R-:W3:Y:S01]  /*14e30*/  LDL R0, [R1+0x3c] ;  /* 0x00003c0001007983 */ /* 0x001ee20000100800 */
[----:B------:R-:W-:-:S04]  /*14e40*/  ISETP.NE.U32.AND P0, PT, R2, RZ, PT ;  /* 0x000000ff0200720c */ /* 0x000fc80003f05070 */
[----:B------:R-:W-:Y:S02]  /*14e50*/  ISETP.NE.AND.EX P0, PT, R3, RZ, PT, P0 ;  /* 0x000000ff0300720c */ /* 0x000fe40003f05300 */
[----:B---3--:R-:W-:-:S11]  /*14e60*/  LEA.HI.SX32 R0, R0, 0xffffffff, 0x19 ;  /* 0xffffffff00007811 */ /* 0x008fd600078fcaff */
[----:B------:R-:W-:Y:S05]  /*14e70*/  @!P0 BRA `(.L_x_8952) ;  /* 0x0000000000448947 */ /* 0x000fea0003800000 */
[----:B--2---:R-:W0:Y:S01]  /*14e80*/  LDC R7, c[0x0][0x43c] ;  /* 0x00010f00ff077b82 */ /* 0x004e220000000800 */
        /* <DEDUP_REMOVED lines=16> */
.L_x_8952:
[----:B------:R-:W-:Y:S01]  /*14f90*/  IMAD R4, R24, 0x8, R22 ;  /* 0x0000000818047824 */ /* 0x000fe200078e0216 */
[----:B0-----:R-:W-:Y:S01]  /*14fa0*/  SHF.L.U32 R3, R28, 0x1f, RZ ;  /* 0x0000001f1c037819 */ /* 0x001fe200000006ff */
[----:B------:R-:W0:Y:S03]  /*14fb0*/  S2R R2, SR_TID.X ;  /* 0x0000000000027919 */ /* 0x000e260000002100 */
[----:B------:R-:W3:Y:S01]  /*14fc0*/  SYNCS.PHASECHK.TRANS64.TRYWAIT P0, [R4+URZ+0x19c80], R3 ;  /* 0x019c8003040075a7 */ /* 0x000ee2000800017f */
[----:B0-----:R-:W-:-:S04]  /*14fd0*/  LOP3.LUT R2, R2, 0x7f, RZ, 0xc0, !PT ;  /* 0x0000007f02027812 */ /* 0x001fc800078ec0ff */
[----:B------:R-:W-:Y:S01]  /*14fe0*/  ISETP.NE.AND P1, PT, R2, RZ, PT ;  /* 0x000000ff0200720c */ /* 0x000fe20003f25270 */
[----:B---3--:R-:W-:-:S12]  /*14ff0*/  @!P0 BRA `(.L_x_8953) ;  /* 0x0000004000508947 */ /* 0x008fd80003800000 */
.L_x_9060:
[----:B------:R-:W-:Y:S05]  /*15000*/  @P1 BRA `(.L_x_8954) ;  /* 0x00000000001c1947 */ /* 0x000fea0003800000 */
[----:B------:R-:W1:Y:S02]  /*15010*/  S2R R2, SR_TID.X ;  /* 0x0000000000027919 */ /* 0x000e640000002100 */
[----:B-1----:R-:W-:Y:S01]  /*15020*/  LOP3.LUT R5, R2, 0x1f, RZ, 0xc0, !PT ;  /* 0x0000001f02057812 */ /* 0x002fe200078ec0ff */
[----:B------:R-:W-:-:S03]  /*15030*/  IMAD.MOV.U32 R2, RZ, RZ, 0x3000 ;  /* 0x00003000ff027424 */ /* 0x000fc600078e00ff */
[----:B------:R-:W-:Y:S01]  /*15040*/  ISETP.NE.AND P0, PT, R5, RZ, PT ;  /* 0x000000ff0500720c */ /* 0x000fe20003f05270 */
[----:B------:R3:W-:-:S12]  /*15050*/  SYNCS.ARRIVE.TRANS64 RZ, [R4+URZ+0x19c70], R2 ;  /* 0x019c700204ff79a7 */ /* 0x0007d8000800003f */
[----:B---3--:R-:W-:Y:S05]  /*15060*/  @!P0 BRA `(.L_x_8954) ;  /* 0x0000000000048947 */ /* 0x008fea0003800000 */
[----:B------:R-:W-:Y:S01]  /*15070*/  BPT.TRAP 0x1 ;  /* 0x000000040000795c */ /* 0x000fe20000300000 */
.L_x_8954:
[----:B-1----:R-:W3:Y:S01]  /*15080*/  LDL R5, [R1+0x10] ;  /* 0x0000100001057983 */ /* 0x002ee20000100800 */
[----:B------:R-:W-:Y:S01]  /*15090*/  IMAD R2, R24, 0x3000, R22 ;  /* 0x0000300018027824 */ /* 0x000fe200078e0216 */
[----:B------:R-:W-:Y:S01]  /*150a0*/  R2UR UR9, R4 ;  /* 0x00000000040972ca */ /* 0x000fe200000e0000 */
[----:B------:R-:W-:Y:S01]  /*150b0*/  UIADD3 UR4, UP0, UR40, 0x470, URZ ;  /* 0x0000047028047890 */ /* 0x000fe2000ff1e03f */
[----:B------:R-:W-:Y:S01]  /*150c0*/  R2UR UR12, R18 ;  /* 0x00000000120c72ca */ /* 0x000fe200000e0000 */
[----:B------:R-:W-:Y:S01]  /*150d0*/  UMOV UR10, URZ ;  /* 0x0000003f000a7c82 */ /* 0x000fe20008000000 */
[----:B------:R-:W-:Y:S01]  /*150e0*/  R2UR UR15, R2 ;  /* 0x00000000020f72ca */ /* 0x000fe200000e0000 */
[----:B------:R-:W-:Y:S01]  /*150f0*/  UIADD3.X UR5, URZ, UR41, URZ, UP0, !UPT ;  /* 0x000000293f057290 */ /* 0x000fe200087fe43f */
[----:B-----5:R-:W-:Y:S01]  /*15100*/  R2UR UR13, R23 ;  /* 0x00000000170d72ca */ /* 0x020fe200000e0000 */
[----:B------:R-:W-:Y:S01]  /*15110*/  UMOV UR6, 0x0 ;  /* 0x0000000000067882 */ /* 0x000fe20000000000 */
[----:B------:R-:W-:Y:S01]  /*15120*/  UMOV UR7, 0x14f00000 ;  /* 0x14f0000000077882 */ /* 0x000fe20000000000 */
[----:B------:R-:W-:-:S04]  /*15130*/  UMOV UR16, 0x20 ;  /* 0x0000002000107882 */ /* 0x000fc80000000000 */
[----:B------:R-:W-:-:S04]  /*15140*/  UIADD3 UR9, UR9, 0x19c70, URZ ;  /* 0x00019c7009097890 */ /* 0x000fc8000fffe03f */
[----:B------:R-:W-:Y:S02]  /*15150*/  UIADD3 UR8, UR15, 0x9000, URZ ;  /* 0x000090000f087890 */ /* 0x000fe4000fffe03f */
[----:B------:R-:W-:Y:S02]  /*15160*/  UIADD3 UR14, UR15, 0xa000, URZ ;  /* 0x0000a0000f0e7890 */ /* 0x000fe4000fffe03f */
[----:B------:R-:W-:Y:S01]  /*15170*/  UIADD3 UR15, UR15, 0xb000, URZ ;  /* 0x0000b0000f0f7890 */ /* 0x000fe2000fffe03f */
[----:B---3--:R-:W-:-:S05]  /*15180*/  IMAD R0, R0, 0x80, R5 ;  /* 0x0000008000007824 */ /* 0x008fca00078e0205 */
[----:B------:R-:W-:-:S13]  /*15190*/  R2UR UR11, R0 ;  /* 0x00000000000b72ca */ /* 0x000fda00000e0000 */
        /* <DEDUP_REMOVED lines=8> */
[----:B------:R-:W3:Y:S02]  /*15220*/  SYNCS.PHASECHK.TRANS64.TRYWAIT P0, [R4+URZ+0x19c40], R3 ;  /* 0x019c4003040075a7 */ /* 0x000ee4000800017f */
[----:B-1-3--:R-:W-:Y:S05]  /*15230*/  @!P0 BRA `(.L_x_8955) ;  /* 0x0000003c00d48947 */ /* 0x00afea0003800000 */
.L_x_9061:
[----:B------:R-:W-:Y:S05]  /*15240*/  @P1 BRA `(.L_x_8956) ;  /* 0x00000000001c1947 */ /* 0x000fea0003800000 */
[----:B------:R-:W3:Y:S01]  /*15250*/  S2R R5, SR_TID.X ;  /* 0x0000000000057919 */ /* 0x000ee20000002100 */
[----:B01----:R-:W-:-:S04]  /*15260*/  IMAD.MOV.U32 R3, RZ, RZ, 0x3000 ;  /* 0x00003000ff037424 */ /* 0x003fc800078e00ff */
[----:B------:R0:W-:Y:S01]  /*15270*/  SYNCS.ARRIVE.TRANS64 RZ, [R4+URZ+0x19c30], R3 ;  /* 0x019c300304ff79a7 */ /* 0x0001e2000800003f */
[----:B---3--:R-:W-:-:S04]  /*15280*/  LOP3.LUT R5, R5, 0x1f, RZ, 0xc0, !PT ;  /* 0x0000001f05057812 */ /* 0x008fc800078ec0ff */
[----:B------:R-:W-:-:S13]  /*15290*/  ISETP.NE.AND P0, PT, R5, RZ, PT ;  /* 0x000000ff0500720c */ /* 0x000fda0003f05270 */
[----:B0-----:R-:W-:Y:S05]  /*152a0*/  @!P0 BRA `(.L_x_8956) ;  /* 0x0000000000048947 */ /* 0x001fea0003800000 */
[----:B------:R-:W-:Y:S01]  /*152b0*/  BPT.TRAP 0x1 ;  /* 0x000000040000795c */ /* 0x000fe20000300000 */
.L_x_8956:
        /* <DEDUP_REMOVED lines=18> */
[----:B0-----:R-:W-:Y:S01]  /*153e0*/  UMOV UR8, UR14 ;  /* 0x0000000e00087c82 */ /* 0x001fe20008000000 */
[----:B------:R-:W-:Y:S01]  /*153f0*/  UMOV UR10, UR16 ;  /* 0x00000010000a7c82 */ /* 0x000fe20008000000 */
[----:B------:R-:W-:Y:S01]  /*15400*/  UMOV UR14, 0x40 ;  /* 0x00000040000e7882 */ /* 0x000fe20000000000 */
[----:B------:R0:W-:Y:S02]  /*15410*/  UTMALDG.4D [UR8], [UR4], desc[UR6] ;  /* 0x00000608040075b4 */ /* 0x0001e40008019000 */
[----:B0-----:R-:W-:Y:S01]  /*15420*/  UMOV UR8, UR15 ;  /* 0x0000000f00087c82 */ /* 0x001fe20008000000 */
[----:B------:R-:W-:Y:S02]  /*15430*/  UMOV UR10, UR14 ;  /* 0x0000000e000a7c82 */ /* 0x000fe40008000000 */
[----:B------:R0:W-:Y:S01]  /*15440*/  UTMALDG.4D [UR8], [UR4], desc[UR6] ;  /* 0x00000608040075b4 */ /* 0x0001e20008019000 */
[----:B---3--:R-:W-:-:S04]  /*15450*/  LOP3.LUT R3, R3, 0xfffffffe, RZ, 0xc0, !PT ;  /* 0xfffffffe03037812 */ /* 0x008fc800078ec0ff */
[----:B------:R-:W-:-:S05]  /*15460*/  @P0 LOP3.LUT R3, R3, 0x1, RZ, 0xfc, !PT ;  /* 0x0000000103030812 */ /* 0x000fca00078efcff */
[----:B------:R0:W-:Y:S01]  /*15470*/  STL [R1+0x8], R3 ;  /* 0x0000080301007387 */ /* 0x0001e20000100800 */
[----:B------:R-:W-:Y:S01]  /*15480*/  NOP ;  /* 0x0000000000007918 */ /* 0x000fe20000000000 */
.L_x_8950:
[----:B------:R-:W3:Y:S04]  /*15490*/  LDL.LU R4, [R1+0x28] ;  /* 0x0000280001047983 */ /* 0x000ee80000300800 */
[----:B------:R-:W5:Y:S04]  /*154a0*/  LDL.LU R6, [R1+0x20] ;  /* 0x0000200001067983 */ /* 0x000f680000300800 */
[----:B0-----:R-:W2:Y:S01]  /*154b0*/  LDL.LU R3, [R1+0x30] ;  /* 0x0000300001037983 */ /* 0x001ea20000300800 */
[----:B------:R-:W-:Y:S05]  /*154c0*/  WARPSYNC.ALL ;  /* 0x0000000000007948 */ /* 0x000fea0003800000 */
[----:B------:R-:W-:Y:S01]  /*154d0*/  ULDC.64 UR6, c[0x0][0xa00] ;  /* 0x0002800000067ab9 */ /* 0x000fe20000000a00 */
[----:B------:R-:W-:Y:S01]  /*154e0*/  ULDC.64 UR4, c[0x0][0x298] ;  /* 0x0000a60000047ab9 */ /* 0x000fe20000000a00 */
[----:B------:R-:W-:Y:S01]  /*154f0*/  BAR.SYNC.DEFER_BLOCKING 0x8, 0x200 ;  /* 0x0208000000007b1d */ /* 0x000fe20000010000 */
[----:B------:R-:W-:Y:S01]  /*15500*/  ISETP.NE.U32.AND P0, PT, RZ, UR6, PT ;  /* 0x00000006ff007c0c */ /* 0x000fe2000bf05070 */
[----:B------:R-:W-:-:S03]  /*15510*/  VIADD R0, R22, 0xf000 ;  /* 0x0000f00016007836 */ /* 0x000fc60000000000 */
[----:B------:R-:W-:Y:S01]  /*15520*/  ISETP.NE.AND.EX P0, PT, RZ, UR7, PT, P0 ;  /* 0x00000007ff007c0c */ /* 0x000fe2000bf05300 */
[----:B------:R-:W-:Y:S01]  /*15530*/  BSSY B6, `(.L_x_8957) ;  /* 0x0000020000067945 */ /* 0x000fe20003800000 */
[----:B------:R-:W-:Y:S02]  /*15540*/  LOP3.LUT P1, RZ, R0, 0x9f, RZ, 0xc0, !PT ;  /* 0x0000009f00ff7812 */ /* 0x000fe4000782c0ff */
[----:B---3--:R-:W-:-:S05]  /*15550*/  SHF.R.S32.HI R2, RZ, 0x1f, R4 ;  /* 0x0000001fff027819 */ /* 0x008fca0000011404 */
[----:B------:R-:W-:Y:S01]  /*15560*/  IMAD R2, R2, UR4, RZ ;  /* 0x0000000402027c24 */ /* 0x000fe2000f8e02ff */
[----:B--2---:R-:W-:-:S03]  /*15570*/  SEL R3, R3, RZ, !P0 ;  /* 0x000000ff03037207 */ /* 0x004fc60004000000 */
[----:B------:R-:W-:Y:S01]  /*15580*/  IMAD R0, R4, UR5, R2 ;  /* 0x0000000504007c24 */ /* 0x000fe2000f8e0202 */
[----:B-----5:R-:W-:Y:S01]  /*15590*/  SEL R2, R6, RZ, !P0 ;  /* 0x000000ff06027207 */ /* 0x020fe20004000000 */
[----:B-1----:R-:W-:-:S05]  /*155a0*/  IMAD.WIDE.U32 R4, R4, UR4, RZ ;  /* 0x0000000404047c25 */ /* 0x002fca000f8e00ff */
[----:B------:R-:W-:Y:S04]  /*155b0*/  STL.64 [R1+0x28], R4 ;  /* 0x0000280401007387 */ /* 0x000fe80000100a00 */
[----:B------:R0:W-:Y:S04]  /*155c0*/  STL [R1+0x20], R2 ;  /* 0x0000200201007387 */ /* 0x0001e80000100800 */
[----:B------:R1:W-:Y:S01]  /*155d0*/  STL [R1+0x4c], R3 ;  /* 0x00004c0301007387 */ /* 0x0003e20000100800 */
[----:B0-----:R-:W-:Y:S01]  /*155e0*/  IMAD.IADD R2, R5, 0x1, R0 ;  /* 0x0000000105027824 */ /* 0x001fe200078e0200 */
[----:B------:R-:W-:-:S05]  /*155f0*/  SHF.R.S32.HI R0, RZ, 0x1f, R18 ;  /* 0x0000001fff007819 */ /* 0x000fca0000011412 */
[----:B------:R1:W-:Y:S04]  /*15600*/  STL [R1+0x44], R0 ;  /* 0x0000440001007387 */ /* 0x0003e80000100800 */
[----:B------:R1:W-:Y:S01]  /*15610*/  STL [R1+0x30], R2 ;  /* 0x0000300201007387 */ /* 0x0003e20000100800 */
        /* <DEDUP_REMOVED lines=12> */
[----:B----4-:R-:W-:Y:S02]  /*156e0*/  IMAD.MOV.U32 R8, RZ, RZ, 0x70 ;  /* 0x00000070ff087424 */ /* 0x010fe400078e00ff */
[----:B------:R-:W-:Y:S02]  /*156f0*/  IMAD.MOV.U32 R12, RZ, RZ, 0x1 ;  /* 0x00000001ff0c7424 */ /* 0x000fe400078e00ff */
[----:B------:R-:W-:-:S07]  /*15700*/  IMAD.MOV.U32 R13, RZ, RZ, RZ ;  /* 0x000000ffff0d7224 */ /* 0x000fce00078e00ff */
[----:B------:R-:W-:-:S07]  /*15710*/  LEPC R20, `(.L_x_8958) ;  /* 0x000000001014794e */ /* 0x000fce0000000000 */
[----:B0-----:R-:W-:Y:S05]  /*15720*/  CALL.ABS.NOINC R2 ;  /* 0x0000000002007343 */ /* 0x001fea0003c00000 */
.L_x_8958:
[----:B------:R-:W-:Y:S05]  /*15730*/  BSYNC B6 ;  /* 0x0000000000067941 */ /* 0x000fea0003800000 */
.L_x_8957:
[----:B-1----:R-:W2:Y:S01]  /*15740*/  LDL.LU R0, [R1+0x30] ;  /* 0x0000300001007983 */ /* 0x002ea20000300800 */
[----:B------:R-:W0:Y:S01]  /*15750*/  LDC R9, c[0x0][0x448] ;  /* 0x00011200ff097b82 */ /* 0x000e220000000800 */
[----:B------:R-:W-:Y:S01]  /*15760*/  ULDC.64 UR4, c[0x0][0x2d8] ;  /* 0x0000b60000047ab9 */ /* 0x000fe20000000a00 */
[----:B------:R-:W-:Y:S01]  /*15770*/  ULDC.64 UR6, c[0x0][0x2c8] ;  /* 0x0000b20000067ab9 */ /* 0x000fe20000000a00 */
[----:B------:R-:W2:Y:S01]  /*15780*/  LDL.LU.64 R2, [R1+0x28] ;  /* 0x0000280001027983 */ /* 0x000ea20000300a00 */
[----:B------:R-:W-:-:S03]  /*15790*/  ULDC.64 UR8, c[0x0][0x280] ;  /* 0x0000a00000087ab9 */ /* 0x000fc60000000a00 */
[----:B----4-:R-:W3:Y:S04]  /*157a0*/  LDL.LU R20, [R1+0x44] ;  /* 0x0000440001147983 */ /* 0x010ee80000300800 */
[----:B------:R-:W4:Y:S04]  /*157b0*/  LDL.LU R21, [R1+0x4c] ;  /* 0x00004c0001157983 */ /* 0x000f280000300800 */
[----:B------:R-:W4:Y:S01]  /*157c0*/  LDL.LU R4, [R1+0x20] ;  /* 0x0000200001047983 */ /* 0x000f220000300800 */
[----:B0-----:R-:W-:-:S13]  /*157d0*/  ISETP.NE.AND P0, PT, R9, 0x1, PT ;  /* 0x000000010900780c */ /* 0x001fda0003f05270 */
[----:B------:R-:W0:Y:S08]  /*157e0*/  @P0 LDC R5, c[0x0][0x44c] ;  /* 0x00011300ff050b82 */ /* 0x000e300000000800 */
[----:B------:R-:W1:Y:S08]  /*157f0*/  @P0 LDC R6, c[0x0][0x450] ;  /* 0x00011400ff060b82 */ /* 0x000e700000000800 */
[----:B------:R-:W1:Y:S01]  /*15800*/  @P0 LDC R8, c[0x0][0x450] ;  /* 0x00011400ff080b82 */ /* 0x000e620000000800 */
[----:B--2---:R-:W-:-:S02]  /*15810*/  IMAD.MOV.U32 R3, RZ, RZ, R0 ;  /* 0x000000ffff037224 */ /* 0x004fc400078e0000 */
[----:B---3--:R-:W-:Y:S02]  /*15820*/  IMAD R0, R20, UR4, RZ ;  /* 0x0000000414007c24 */ /* 0x008fe4000f8e02ff */
[C---:B------:R-:W-:Y:S01]  /*15830*/  IMAD.WIDE.U32 R2, R18.reuse, UR4, R2 ;  /* 0x0000000412027c25 */ /* 0x040fe2000f8e0002 */
[----:B------:R-:W2:Y:S03]  /*15840*/  S2R R20, SR_TID.X ;  /* 0x0000000000147919 */ /* 0x000ea60000002100 */
[----:B------:R-:W-:Y:S01]  /*15850*/  IMAD R0, R18, UR5, R0 ;  /* 0x0000000512007c24 */ /* 0x000fe2000f8e0200 */
[----:B------:R-:W-:-:S03]  /*15860*/  ULDC.64 UR4, c[0x0][0x2e0] ;  /* 0x0000b80000047ab9 */ /* 0x000fc60000000a00 */
[----:B------:R-:W-:Y:S02]  /*15870*/  IMAD.IADD R3, R3, 0x1, R0 ;  /* 0x0000000103037824 */ /* 0x000fe400078e0200 */
[----:B----4-:R-:W-:Y:S02]  /*15880*/  IMAD R0, R21, UR4, RZ ;  /* 0x0000000415007c24 */ /* 0x010fe4000f8e02ff */
[----:B------:R-:W3:Y:S01]  /*15890*/  S2R R21, SR_TID.X ;  /* 0x0000000000157919 */ /* 0x000ee20000002100 */
[----:B------:R-:W-:-:S04]  /*158a0*/  IMAD.WIDE.U32 R2, R4, UR4, R2 ;  /* 0x0000000404027c25 */ /* 0x000fc8000f8e0002 */
[----:B------:R-:W-:Y:S01]  /*158b0*/  IMAD R0, R4, UR5, R0 ;  /* 0x0000000504007c24 */ /* 0x000fe2000f8e0200 */
[----:B------:R-:W-:-:S03]  /*158c0*/  ULDC.64 UR4, c[0x0][0x2d0] ;  /* 0x0000b40000047ab9 */ /* 0x000fc60000000a00 */
[----:B------:R-:W-:Y:S01]  /*158d0*/  IMAD.IADD R3, R3, 0x1, R0 ;  /* 0x0000000103037824 */ /* 0x000fe200078e0200 */
[----:B--2---:R-:W-:-:S04]  /*158e0*/  LOP3.LUT R20, R20, 0x7f, RZ, 0xc0, !PT ;  /* 0x0000007f14147812 */ /* 0x004fc800078ec0ff */
[----:B------:R-:W-:Y:S01]  /*158f0*/  SHF.R.U32.HI R20, RZ, 0x1, R20 ;  /* 0x00000001ff147819 */ /* 0x000fe20000011614 */
[----:B---3--:R-:W-:Y:S02]  /*15900*/  IMAD.SHL.U32 R4, R21, 0x40, RZ ;  /* 0x0000004015047824 */ /* 0x008fe400078e00ff */
[----:B------:R2:W5:Y:S03]  /*15910*/  LDL R21, [R1+0x40] ;  /* 0x0000400001157983 */ /* 0x0005660000100800 */
[----:B------:R-:W-:-:S05]  /*15920*/  LOP3.LUT R4, R20, 0x40, R4, 0xf8, !PT ;  /* 0x0000004014047812 */ /* 0x000fca00078ef804 */
[----:B------:R-:W-:-:S04]  /*15930*/  IMAD R0, R17, 0xc0, R4 ;  /* 0x000000c011007824 */ /* 0x000fc800078e0204 */
[----:B0-----:R-:W-:-:S04]  /*15940*/  @P0 IMAD.HI.U32 R5, R0, R5, RZ ;  /* 0x0000000500050227 */ /* 0x001fc800078e00ff */
[----:B------:R-:W-:Y:S01]  /*15950*/  IMAD.MOV.U32 R4, RZ, RZ, R0 ;  /* 0x000000ffff047224 */ /* 0x000fe200078e0000 */
[----:B-1----:R-:W-:-:S04]  /*15960*/  @P0 SHF.R.U32.HI R4, RZ, R6, R5 ;  /* 0x00000006ff040219 */ /* 0x002fc80000011605 */
[--C-:B------:R-:W-:Y:S01]  /*15970*/  SHF.R.S32.HI R5, RZ, 0x1f, R4.reuse ;  /* 0x0000001fff057819 */ /* 0x100fe20000011404 */
[----:B------:R-:W-:-:S04]  /*15980*/  IMAD.MOV R7, RZ, RZ, -R4 ;  /* 0x000000ffff077224 */ /* 0x000fc800078e0a04 */
[----:B------:R-:W-:-:S04]  /*15990*/  IMAD R5, R5, UR4, RZ ;  /* 0x0000000405057c24 */ /* 0x000fc8000f8e02ff */
[C---:B------:R-:W-:Y:S02]  /*159a0*/  IMAD R6, R4.reuse, UR5, R5 ;  /* 0x0000000504067c24 */ /* 0x040fe4000f8e0205 */
[----:B------:R-:W-:-:S04]  /*159b0*/  IMAD.WIDE.U32 R4, R4, UR4, R2 ;  /* 0x0000000404047c25 */ /* 0x000fc8000f8e0002 */
[----:B------:R-:W-:Y:S02]  /*159c0*/  IMAD.IADD R5, R5, 0x1, R6 ;  /* 0x0000000105057824 */ /* 0x000fe400078e0206 */
[----:B------:R-:W-:-:S05]  /*159d0*/  IMAD R6, R9, R7, R0 ;  /* 0x0000000709067224 */ /* 0x000fca00078e0200 */
[----:B------:R-:W-:Y:S01]  /*159e0*/  SHF.R.S32.HI R7, RZ, 0x1f, R6 ;  /* 0x0000001fff077819 */ /* 0x000fe20000011406 */
[----:B------:R-:W-:-:S04]  /*159f0*/  IMAD.WIDE.U32 R4, R6, UR6, R4 ;  /* 0x0000000606047c25 */ /* 0x000fc8000f8e0004 */
[----:B------:R-:W-:-:S04]  /*15a00*/  IMAD R7, R7, UR6, RZ ;  /* 0x0000000607077c24 */ /* 0x000fc8000f8e02ff */
[----:B------:R-:W-:Y:S01]  /*15a10*/  IMAD R7, R6, UR7, R7 ;  /* 0x0000000706077c24 */ /* 0x000fe2000f8e0207 */
[----:B------:R-:W-:-:S04]  /*15a20*/  IADD3 R6, P1, R4, UR8, RZ ;  /* 0x0000000804067c10 */ /* 0x000fc8000ff3e0ff */
[----:B------:R-:W-:Y:S02]  /*15a30*/  IADD3.X R4, R5, UR9, R7, P1, !PT ;  /* 0x0000000905047c10 */ /* 0x000fe40008ffe407 */
[----:B------:R-:W0:Y:S01]  /*15a40*/  @P0 LDC R7, c[0x0][0x44c] ;  /* 0x00011300ff070b82 */ /* 0x000e220000000800 */
[----:B------:R-:W-:-:S04]  /*15a50*/  VIADD R0, R0, 0x80 ;  /* 0x0000008000007836 */ /* 0x000fc80000000000 */
[----:B------:R-:W-:Y:S02]  /*15a60*/  IMAD.MOV.U32 R5, RZ, RZ, R0 ;  /* 0x000000ffff057224 */ /* 0x000fe400078e0000 */
[----:B0-----:R-:W-:-:S05]  /*15a70*/  @P0 IMAD.HI.U32 R7, R0, R7, RZ ;  /* 0x0000000700070227 */ /* 0x001fca00078e00ff */
[----:B------:R-:W-:Y:S02]  /*15a80*/  @P0 SHF.R.U32.HI R5, RZ, R8, R7 ;  /* 0x00000008ff050219 */ /* 0x000fe40000011607 */
[----:B------:R2:W5:Y:S01]  /*15a90*/  LDL R8, [R1+0x24] ;  /* 0x0000240001087983 */ /* 0x0005620000100800 */
[----:B------:R-:W0:Y:S01]  /*15aa0*/  S2R R11, SR_TID.X ;  /* 0x00000000000b7919 */ /* 0x000e220000002100 */
[----:B------:R-:W1:Y:S01]  /*15ab0*/  S2R R20, SR_TID.X ;  /* 0x0000000000147919 */ /* 0x000e620000002100 */
[----:B------:R-:W-:-:S04]  /*15ac0*/  IMAD.MOV R7, RZ, RZ, -R5 ;  /* 0x000000ffff077224 */ /* 0x000fc800078e0a05 */
[----:B------:R-:W-:Y:S01]  /*15ad0*/  IMAD R0, R9, R7, R0 ;  /* 0x0000000709007224 */ /* 0x000fe200078e0200 */
[----:B------:R-:W-:Y:S01]  /*15ae0*/  SHF.R.S32.HI R7, RZ, 0x1f, R5 ;  /* 0x0000001fff077819 */ /* 0x000fe20000011405 */
[----:B------:R-:W-:-:S04]  /*15af0*/  IMAD.WIDE.U32 R2, R5, UR4, R2 ;  /* 0x0000000405027c25 */ /* 0x000fc8000f8e0002 */
[----:B------:R-:W-:Y:S01]  /*15b00*/  IMAD R7, R7, UR4, RZ ;  /* 0x0000000407077c24 */ /* 0x000fe2000f8e02ff */
[----:B------:R-:W-:-:S03]  /*15b10*/  ULDC UR4, c[0x0][0x2b8] ;  /* 0x0000ae0000047ab9 */ /* 0x000fc60000000800 */
[----:B------:R-:W-:-:S04]  /*15b20*/  IMAD R5, R5, UR5, R7 ;  /* 0x0000000505057c24 */ /* 0x000fc8000f8e0207 */
[----:B------:R-:W-:Y:S01]  /*15b30*/  IMAD.IADD R3, R3, 0x1, R5 ;  /* 0x0000000103037824 */ /* 0x000fe200078e0205 */
[----:B------:R-:W-:Y:S01]  /*15b40*/  SHF.R.S32.HI R5, RZ, 0x1f, R0 ;  /* 0x0000001fff057819 */ /* 0x000fe20000011400 */
[----:B0-----:R-:W-:Y:S02]  /*15b50*/  IMAD.SHL.U32 R11, R11, 0x10, RZ ;  /* 0x000000100b0b7824 */ /* 0x001fe400078e00ff */
[----:B-1----:R-:W-:-:S03]  /*15b60*/  IMAD.SHL.U32 R10, R20, 0x10, RZ ;  /* 0x00000010140a7824 */ /* 0x002fc600078e00ff */
[----:B------:R-:W-:Y:S01]  /*15b70*/  LOP3.LUT R11, R11, 0x10, RZ, 0xc0, !PT ;  /* 0x000000100b0b7812 */ /* 0x000fe200078ec0ff */
[----:B------:R-:W-:Y:S02]  /*15b80*/  IMAD R5, R5, UR6, RZ ;  /* 0x0000000605057c24 */ /* 0x000fe4000f8e02ff */
[----:B------:R-:W-:Y:S01]  /*15b90*/  IMAD.WIDE.U32 R2, R0, UR6, R2 ;  /* 0x0000000600027c25 */ /* 0x000fe2000f8e0002 */
[C---:B------:R-:W-:Y:S02]  /*15ba0*/  LOP3.LUT R12, R11.reuse, 0x20, RZ, 0xfc, !PT ;  /* 0x000000200b0c7812 */ /* 0x040fe400078efcff */
[----:B------:R-:W-:Y:S02]  /*15bb0*/  LOP3.LUT R10, R10, 0x10, RZ, 0xc0, !PT ;  /* 0x000000100a0a7812 */ /* 0x000fe400078ec0ff */
[----:B------:R-:W-:Y:S01]  /*15bc0*/  LOP3.LUT R11, R11, 0x40, RZ, 0xfc, !PT ;  /* 0x000000400b0b7812 */ /* 0x000fe200078efcff */
[----:B------:R-:W-:Y:S01]  /*15bd0*/  IMAD R5, R0, UR7, R5 ;  /* 0x0000000700057c24 */ /* 0x000fe2000f8e0205 */
[----:B------:R-:W-:-:S02]  /*15be0*/  IADD3 R7, P3, R2, UR8, RZ ;  /* 0x0000000802077c10 */ /* 0x000fc4000ff7e0ff */
[----:B------:R-:W-:Y:S02]  /*15bf0*/  ISETP.GE.AND P2, PT, R10, UR4, PT ;  /* 0x000000040a007c0c */ /* 0x000fe4000bf46270 */
        /* <DEDUP_REMOVED lines=8> */
[----:B-----5:R-:W-:Y:S02]  /*15c80*/  IMAD R0, R21, R9, RZ ;  /* 0x0000000915007224 */ /* 0x020fe400078e02ff */
[----:B------:R-:W-:Y:S01]  /*15c90*/  IMAD R17, R17, 0xc0, R20 ;  /* 0x000000c011117824 */ /* 0x000fe200078e0214 */
[----:B------:R-:W1:Y:S04]  /*15ca0*/  SHFL.IDX PT, R3, R4, RZ, 0x1e1f ;  /* 0x001e1fff04037589 */ /* 0x000e6800000e0000 */
[----:B------:R-:W-:Y:S01]  /*15cb0*/  ISETP.GE.AND P4, PT, R17, R0, PT ;  /* 0x000000001100720c */ /* 0x000fe20003f86270 */
[----:B------:R-:W2:Y:S04]  /*15cc0*/  SHFL.IDX PT, R6, R6, 0x1, 0x1e1f ;  /* 0x003e1f0006067f89 */ /* 0x000ea800000e0000 */
[----:B------:R-:W3:Y:S08]  /*15cd0*/  SHFL.IDX PT, R4, R4, 0x1, 0x1e1f ;  /* 0x003e1f0004047f89 */ /* 0x000ef000000e0000 */
[----:B0-----:R-:W-:-:S05]  /*15ce0*/  @!P4 IADD3 R2, P3, R10, R2, RZ ;  /* 0x000000020a02c210 */ /* 0x001fca0007f7e0ff */
[----:B-1----:R-:W-:-:S05]  /*15cf0*/  @!P4 IMAD.X R3, RZ, RZ, R3, P3 ;  /* 0x000000ffff03c224 */ /* 0x002fca00018e0603 */
[----:B------:R-:W-:Y:S04]  /*15d00*/  @!P4 LDGSTS.E.BYPASS.LTC128B.128 [R8+0xf000], desc[UR42][R2.64], !P2 ;  /* 0x0f0000000208cfae */ /* 0x000fe8000d101d6a */
[----:B------:R-:W-:Y:S04]  /*15d10*/  @!P4 LDGSTS.E.BYPASS.LTC128B.128 [R8+0x10800], desc[UR42][R2.64+0x20], !P1 ;  /* 0x108000200208cfae */ /* 0x000fe8000c901d6a */
[----:B------:R0:W-:Y:S02]  /*15d20*/  @!P4 LDGSTS.E.BYPASS.LTC128B.128 [R8+0x12000], desc[UR42][R2.64+0x40], !P0 ;  /* 0x120000400208cfae */ /* 0x0001e4000c101d6a */
[----:B0-----:R-:W-:-:S05]  /*15d30*/  VIADD R2, R17, 0x40 ;  /* 0x0000004011027836 */ /* 0x001fca0000000000 */
[----:B------:R-:W-:-:S13]  /*15d40*/  ISETP.GE.AND P4, PT, R2, R0, PT ;  /* 0x000000000200720c */ /* 0x000fda0003f86270 */
[----:B--2---:R-:W-:-:S05]  /*15d50*/  @!P4 IADD3 R2, P3, R10, R6, RZ ;  /* 0x000000060a02c210 */ /* 0x004fca0007f7e0ff */
[----:B---3--:R-:W-:-:S05]  /*15d60*/  @!P4 IMAD.X R3, RZ, RZ, R4, P3 ;  /* 0x000000ffff03c224 */ /* 0x008fca00018e0604 */
[----:B------:R-:W-:Y:S04]  /*15d70*/  @!P4 LDGSTS.E.BYPASS.LTC128B.128 [R8+0xf800], desc[UR42][R2.64], !P2 ;  /* 0x0f8000000208cfae */ /* 0x000fe8000d101d6a */
[----:B------:R-:W-:Y:S04]  /*15d80*/  @!P4 LDGSTS.E.BYPASS.LTC128B.128 [R8+0x11000], desc[UR42][R2.64+0x20], !P1 ;  /* 0x110000200208cfae */ /* 0x000fe8000c901d6a */
[----:B------:R0:W-:Y:S04]  /*15d90*/  @!P4 LDGSTS.E.BYPASS.LTC128B.128 [R8+0x12800], desc[UR42][R2.64+0x40], !P0 ;  /* 0x128000400208cfae */ /* 0x0001e8000c101d6a */
[----:B0-----:R0:W1:Y:S04]  /*15da0*/  SHFL.IDX PT, R3, R5, RZ, 0x1e1f ;  /* 0x001e1fff05037589 */ /* 0x00106800000e0000 */
[----:B------:R0:W2:Y:S02]  /*15db0*/  SHFL.IDX PT, R2, R7, RZ, 0x1e1f ;  /* 0x001e1fff07027589 */ /* 0x0000a400000e0000 */
.L_x_9068:
[----:B------:R-:W-:Y:S01]  /*15dc0*/  VIADD R17, R17, 0x80 ;  /* 0x0000008011117836 */ /* 0x000fe20000000000 */
[----:B------:R-:W-:Y:S04]  /*15dd0*/  BSSY B0, `(.L_x_8960) ;  /* 0x000000b000007945 */ /* 0x000fe80003800000 */
[----:B------:R-:W-:-:S13]  /*15de0*/  ISETP.GE.AND P3, PT, R17, R0, PT ;  /* 0x000000001100720c */ /* 0x000fda0003f66270 */
[----:B------:R-:W-:Y:S05]  /*15df0*/  @P3 BRA `(.L_x_8961) ;  /* 0x0000000000203947 */ /* 0x000fea0003800000 */
[----:B--2---:R-:W-:-:S05]  /*15e00*/  IADD3 R2, P3, R10, R2, RZ ;  /* 0x000000020a027210 */ /* 0x004fca0007f7e0ff */
[----:B-1----:R-:W-:-:S05]  /*15e10*/  IMAD.X R3, RZ, RZ, R3, P3 ;  /* 0x000000ffff037224 */ /* 0x002fca00018e0603 */
[----:B------:R-:W-:Y:S01]  /*15e20*/  @!PT LDS RZ, [RZ] ;  /* 0x00000000fffff984 */ /* 0x000fe20000000800 */
[----:B------:R-:W-:Y:S01]  /*15e30*/  @!PT LDS RZ, [RZ] ;  /* 0x00000000fffff984 */ /* 0x000fe20000000800 */
[----:B------:R-:W-:Y:S01]  /*15e40*/  @!PT LDS RZ, [RZ] ;  /* 0x00000000fffff984 */ /* 0x000fe20000000800 */
[----:B------:R3:W-:Y:S04]  /*15e50*/  LDGSTS.E.BYPASS.LTC128B.128 [R8+0x10000], desc[UR42][R2.64], !P2 ;  /* 0x1000000002087fae */ /* 0x0007e8000d101d6a */
[----:B------:R3:W-:Y:S04]  /*15e60*/  LDGSTS.E.BYPASS.LTC128B.128 [R8+0x11800], desc[UR42][R2.64+0x20], !P1 ;  /* 0x1180002002087fae */ /* 0x0007e8000c901d6a */
[----:B------:R3:W-:Y:S02]  /*15e70*/  LDGSTS.E.BYPASS.LTC128B.128 [R8+0x13000], desc[UR42][R2.64+0x40], !P0 ;  /* 0x1300004002087fae */ /* 0x0007e4000c101d6a */
.L_x_8961:
[----:B------:R-:W-:Y:S05]  /*15e80*/  BSYNC B0 ;  /* 0x0000000000007941 */ /* 0x000fea0003800000 */
.L_x_8960:
[----:B------:R-:W-:Y:S01]  /*15e90*/  NOP ;  /* 0x0000000000007918 */ /* 0x000fe20000000000 */
[----:B------:R-:W-:-:S13]  /*15ea0*/  PLOP3.LUT P0, PT, PT, PT, PT, 0x80, 0x0 ;  /* 0x000000000000781c */ /* 0x000fda0003f0f070 */
.L_x_8962:
        /* <DEDUP_REMOVED lines=18> */
.L_x_9069:
[----:B------:R-:W-:Y:S05]  /*15fd0*/  BSYNC B0 ;  /* 0x0000000000007941 */ /* 0x000fea0003800000 */
.L_x_8963:
[----:B------:R-:W3:Y:S02]  /*15fe0*/  LDL.LU R2, [R1+0x38] ;  /* 0x0000380001027983 */ /* 0x000ee40000300800 */
[----:B---3--:R-:W-:-:S13]  /*15ff0*/  ISETP.GE.AND P0, PT, R2, 0x81, PT ;  /* 0x000000810200780c */ /* 0x008fda0003f06270 */
[----:B------:R-:W-:Y:S05]  /*16000*/  @!P0 BRA `(.L_x_8965) ;  /* 0x00000010004c8947 */ /* 0x000fea0003800000 */
[----:B------:R-:W3:Y:S01]  /*16010*/  LDL.LU R2, [R1+0x3c] ;  /* 0x00003c0001027983 */ /* 0x000ee20000300800 */
[----:B--2---:R-:W-:Y:S02]  /*16020*/  IMAD.MOV.U32 R0, RZ, RZ, R24 ;  /* 0x000000ffff007224 */ /* 0x004fe400078e0018 */
[----:B------:R-:W-:Y:S01]  /*16030*/  IMAD.MOV.U32 R8, RZ, RZ, R28 ;  /* 0x000000ffff087224 */ /* 0x000fe200078e001c */
[----:B---3--:R-:W-:-:S07]  /*16040*/  LEA.HI.SX32 R2, R2, 0xfffffffe, 0x19 ;  /* 0xfffffffe02027811 */ /* 0x008fce00078fcaff */
.L_x_8989:
[----:B-1----:R-:W2:Y:S01]  /*16050*/  LDL R3, [R1+0x8] ;  /* 0x0000080001037983 */ /* 0x002ea20000100800 */
        /* <DEDUP_REMOVED lines=17> */
[----:B0-----:R-:W3:Y:S01]  /*16170*/  LDL R7, [R1+0x4] ;  /* 0x0000040001077983 */ /* 0x001ee20000100800 */
[----:B-1----:R-:W-:-:S13]  /*16180*/  ISETP.NE.AND P0, PT, R3, 0x1, PT ;  /* 0x000000010300780c */ /* 0x002fda0003f05270 */
        /* <DEDUP_REMOVED lines=9> */
[----:B------:R-:W-:-:S04]  /*16220*/  IMAD.WIDE.U32 R4, R7, UR6, R4 ;  /* 0x0000000607047c25 */ /* 0x000fc8000f8e0004 */
[----:B------:R-:W-:Y:S01]  /*16230*/  IMAD.IADD R5, R6, 0x1, R5 ;  /* 0x0000000106057824 */ /* 0x000fe200078e0205 */
[----:B------:R-:W-:-:S04]  /*16240*/  LEA R6, P0, R4, UR4, 0x2 ;  /* 0x0000000404067c11 */ /* 0x000fc8000f8010ff */
[----:B------:R-:W-:-:S05]  /*16250*/  LEA.HI.X R7, R4, UR5, R5, 0x2, P0 ;  /* 0x0000000504077c11 */ /* 0x000fca00080f1405 */
[----:B------:R1:W5:Y:S04]  /*16260*/  LDG.E R23, desc[UR42][R6.64] ;  /* 0x0000002a06177981 */ /* 0x000368000c1e1900 */
.L_x_8968:
[----:B-1----:R-:W-:Y:S01]  /*16270*/  IMAD R6, R24, 0x8, R22 ;  /* 0x0000000818067824 */ /* 0x002fe200078e0216 */
[----:B0-----:R-:W-:Y:S01]  /*16280*/  SHF.L.U32 R5, R28, 0x1f, RZ ;  /* 0x0000001f1c057819 */ /* 0x001fe200000006ff */
[----:B------:R-:W0:Y:S01]  /*16290*/  S2R R4, SR_TID.X ;  /* 0x0000000000047919 */ /* 0x000e220000002100 */
[----:B------:R-:W-:Y:S02]  /*162a0*/  BSSY B1, `(.L_x_8969) ;  /* 0x0000005000017945 */ /* 0x000fe40003800000 */
[----:B------:R-:W1:Y:S01]  /*162b0*/  SYNCS.PHASECHK.TRANS64.TRYWAIT P0, [R6+URZ+0x19c80], R5 ;  /* 0x019c8005060075a7 */ /* 0x000e62000800017f */
[----:B0-----:R-:W-:-:S04]  /*162c0*/  LOP3.LUT R4, R4, 0x7f, RZ, 0xc0, !PT ;  /* 0x0000007f04047812 */ /* 0x001fc800078ec0ff */
[----:B------:R-:W-:Y:S01]  /*162d0*/  ISETP.NE.AND P1, PT, R4, RZ, PT ;  /* 0x000000ff0400720c */ /* 0x000fe20003f25270 */
[----:B-1----:R-:W-:-:S12]  /*162e0*/  @!P0 BRA `(.L_x_8970) ;  /* 0x0000003000b48947 */ /* 0x002fd80003800000 */
.L_x_9070:
[----:B------:R-:W-:Y:S05]  /*162f0*/  BSYNC B1 ;  /* 0x0000000000017941 */ /* 0x000fea0003800000 */
.L_x_8969:
        /* <DEDUP_REMOVED lines=9> */
.L_x_8972:
[----:B------:R-:W-:Y:S05]  /*16390*/  BSYNC B1 ;  /* 0x0000000000017941 */ /* 0x000fea0003800000 */
.L_x_8971:
        /* <DEDUP_REMOVED lines=11> */
[----:B------:R-:W-:-:S09]  /*16450*/  VIADD R3, R6, 0x19c70 ;  /* 0x00019c7006037836 */ /* 0x000fd20000000000 */
.L_x_8973:
        /* <DEDUP_REMOVED lines=16> */
.L_x_8974:
        /* <DEDUP_REMOVED lines=16> */
.L_x_8975:
        /* <DEDUP_REMOVED lines=13> */
.L_x_9071:
[----:B------:R-:W-:Y:S05]  /*16730*/  BSYNC B1 ;  /* 0x0000000000017941 */ /* 0x000fea0003800000 */
.L_x_8976:
        /* <DEDUP_REMOVED lines=11> */
.L_x_8979:
[----:B------:R-:W-:Y:S05]  /*167f0*/  BSYNC B1 ;  /* 0x0000000000017941 */ /* 0x000fea0003800000 */
.L_x_8978:
        /* <DEDUP_REMOVED lines=8> */
.L_x_8980:
        /* <DEDUP_REMOVED lines=15> */
.L_x_8981:
        /* <DEDUP_REMOVED lines=15> */
.L_x_8982:
        /* <DEDUP_REMOVED lines=10> */
.L_x_8967:
[----:B------:R-:W-:Y:S05]  /*16b00*/  BSYNC B0 ;  /* 0x0000000000007941 */ /* 0x000fea0003800000 */
.L_x_8966:
[----:B------:R-:W-:-:S06]  /*16b10*/  UISETP.NE.AND UP0, UPT, UR36, 0x3, UPT ;  /* 0x000000032400788c */ /* 0x000fcc000bf05270 */
[----:B------:R-:W-:-:S13]  /*16b20*/  PLOP3.LUT P0, PT, PT, PT, UP0, 0x80, 0x0 ;  /* 0x000000000000781c */ /* 0x000fda0003f0f008 */
[----:B------:R-:W-:Y:S05]  /*16b30*/  @!P0 BRA `(.L_x_8983) ;  /* 0x0000000000048947 */ /* 0x000fea0003800000 */
[----:B------:R-:W-:Y:S01]  /*16b40*/  BPT.TRAP 0x1 ;  /* 0x000000040000795c */ /* 0x000fe20000300000 */
.L_x_8983:
[----:B------:R-:W-:Y:S01]  /*16b50*/  IMAD.U32 R3, RZ, RZ, UR39 ;  /* 0x00000027ff037e24 */ /* 0x000fe2000f8e00ff */
[----:B------:R-:W-:Y:S01]  /*16b60*/  LOP3.LUT R4, R8, 0x1, RZ, 0x3c, !PT ;  /* 0x0000000108047812 */ /* 0x000fe200078e3cff */
[----:B------:R-:W-:Y:S03]  /*16b70*/  BSSY B0, `(.L_x_8984) ;  /* 0x0000006000007945 */ /* 0x000fe60003800000 */
[----:B------:R-:W-:Y:S01]  /*16b80*/  ISETP.NE.AND P1, PT, R3, 0x3, PT ;  /* 0x000000030300780c */ /* 0x000fe20003f25270 */
[----:B------:R-:W-:Y:S01]  /*16b90*/  IMAD R3, R0, 0x8, R22 ;  /* 0x0000000800037824 */ /* 0x000fe200078e0216 */
[----:B------:R-:W-:-:S04]  /*16ba0*/  SHF.L.U32 R4, R4, 0x1f, RZ ;  /* 0x0000001f04047819 */ /* 0x000fc800000006ff */
[----:B------:R-:W1:Y:S02]  /*16bb0*/  SYNCS.PHASECHK.TRANS64.TRYWAIT P0, [R3+URZ+0x19c70], R4 ;  /* 0x019c7004030075a7 */ /* 0x000e64000800017f */
[----:B-1----:R-:W-:Y:S05]  /*16bc0*/  @!P0 BRA `(.L_x_8985) ;  /* 0x0000002800a48947 */ /* 0x002fea0003800000 */
.L_x_9072:
[----:B------:R-:W-:Y:S05]  /*16bd0*/  BSYNC B0 ;  /* 0x0000000000007941 */ /* 0x000fea0003800000 */
.L_x_8984:
[----:B------:R-:W-:Y:S05]  /*16be0*/  @!P1 BRA `(.L_x_8986) ;  /* 0x0000000000049947 */ /* 0x000fea0003800000 */
[----:B------:R-:W-:Y:S01]  /*16bf0*/  BPT.TRAP 0x1 ;  /* 0x000000040000795c */ /* 0x000fe20000300000 */
.L_x_8986:
[----:B-1----:R-:W-:Y:S01]  /*16c00*/  SHF.L.U32 R4, R8, 0x1f, RZ ;  /* 0x0000001f08047819 */ /* 0x002fe200000006ff */
[----:B------:R-:W-:-:S03]  /*16c10*/  IMAD R0, R0, 0x3000, RZ ;  /* 0x0000300000007824 */ /* 0x000fc600078e02ff */
[----:B------:R-:W1:Y:S02]  /*16c20*/  SYNCS.PHASECHK.TRANS64.TRYWAIT P0, [R3+URZ+0x19c60], R4 ;  /* 0x019c6004030075a7 */ /* 0x000e64000800017f */
[----:B-1----:R-:W-:Y:S05]  /*16c30*/  @!P0 BRA `(.L_x_8987) ;  /* 0x00000028009c8947 */ /* 0x002fea0003800000 */
.L_x_9073:
[----:B------:R-:W2:Y:S01]  /*16c40*/  LDL R12, [R1+0x14] ;  /* 0x00001400010c7983 */ /* 0x000ea20000100800 */
[----:B-1----:R-:W-:Y:S01]  /*16c50*/  LOP3.LUT R4, R0, R26, RZ, 0xfc, !PT ;  /* 0x0000001a00047212 */ /* 0x002fe200078efcff */
[----:B------:R-:W-:Y:S05]  /*16c60*/  WARPSYNC.ALL ;  /* 0x0000000000007948 */ /* 0x000fea0003800000 */
[----:B------:R-:W-:Y:S01]  /*16c70*/  IMAD.IADD R4, R22, 0x1, R4 ;  /* 0x0000000116047824 */ /* 0x000fe200078e0204 */
[----:B------:R-:W-:-:S05]  /*16c80*/  LOP3.LUT R13, R26, 0x1800, RZ, 0xfc, !PT ;  /* 0x000018001a0d7812 */ /* 0x000fca00078efcff */
        /* <DEDUP_REMOVED lines=30> */
[----:B0-----:R-:W-:-:S05]  /*16e70*/  LOP3.LUT R4, R0, 0x800, R26, 0xfe, !PT ;  /* 0x0000080000047812 */ /* 0x001fca00078efe1a */
[----:B------:R-:W-:-:S06]  /*16e80*/  IMAD.IADD R4, R22, 0x1, R4 ;  /* 0x0000000116047824 */ /* 0x000fcc00078e0204 */
[----:B------:R-:W0:Y:S01]  /*16e90*/  LDSM.16.MT88.4 R4, [R4+0x9000] ;  /* 0x009000000404783b */ /* 0x000e220000004200 */
[--C-:B--2---:R-:W-:Y:S02]  /*16ea0*/  IADD3 R12, R25, R12, R0.reuse ;  /* 0x0000000c190c7210 */ /* 0x104fe40007ffe000 */
[C-C-:B0-----:R-:W-:Y:S02]  /*16eb0*/  PRMT R8, R4.reuse, 0x6420, R5.reuse ;  /* 0x0000642004087816 */ /* 0x141fe40000000005 */
[----:B------:R-:W-:Y:S02]  /*16ec0*/  PRMT R9, R4, 0x7531, R5 ;  /* 0x0000753104097816 */ /* 0x000fe40000000005 */
[C-C-:B------:R-:W-:Y:S02]  /*16ed0*/  PRMT R10, R6.reuse, 0x6420, R7.reuse ;  /* 0x00006420060a7816 */ /* 0x140fe40000000007 */
[----:B------:R-:W-:Y:S02]  /*16ee0*/  PRMT R11, R6, 0x7531, R7 ;  /* 0x00007531060b7816 */ /* 0x000fe40000000007 */
[----:B------:R-:W-:-:S02]  /*16ef0*/  IADD3 R4, R22, R13, R0 ;  /* 0x0000000d16047210 */ /* 0x000fc40007ffe000 */
[----:B------:R-:W-:Y:S01]  /*16f00*/  LOP3.LUT R13, R26, 0x2800, RZ, 0xfc, !PT ;  /* 0x000028001a0d7812 */ /* 0x000fe200078efcff */
        /* <DEDUP_REMOVED lines=22> */
.L_x_8988:
[----:B------:R-:W2:Y:S01]  /*17070*/  S2R R0, SR_TID.X ;  /* 0x0000000000007919 */ /* 0x000ea20000002100 */
[----:B-1----:R1:W-:Y:S01]  /*17080*/  SYNCS.ARRIVE.TRANS64.A1T0 RZ, [R3+URZ+0x19c50], RZ ;  /* 0x019c50ff03ff79a7 */ /* 0x0023e2000810003f */
[----:B0-----:R-:W-:Y:S01]  /*17090*/  IMAD.MOV.U32 R8, RZ, RZ, R28 ;  /* 0x000000ffff087224 */ /* 0x001fe200078e001c */
[----:B--2---:R-:W-:Y:S01]  /*170a0*/  LOP3.LUT R0, R0, 0x7f, RZ, 0xc0, !PT ;  /* 0x0000007f00007812 */ /* 0x004fe200078ec0ff */
[----:B------:R-:W-:Y:S03]  /*170b0*/  BAR.SYNC.DEFER_BLOCKING 0x2, 0x80 ;  /* 0x0082000000007b1d */ /* 0x000fe60000010000 */
[----:B------:R-:W-:Y:S01]  /*170c0*/  ISETP.NE.AND P0, PT, R0, RZ, PT ;  /* 0x000000ff0000720c */ /* 0x000fe20003f05270 */
[----:B------:R-:W-:-:S12]  /*170d0*/  IMAD.MOV.U32 R0, RZ, RZ, R24 ;  /* 0x000000ffff007224 */ /* 0x000fd800078e0018 */
[----:B-1----:R-:W-:-:S05]  /*170e0*/  @!P0 VIADD R3, R3, 0x19c80 ;  /* 0x00019c8003038836 */ /* 0x002fca0000000000 */
[----:B------:R-:W-:-:S04]  /*170f0*/  @!P0 PRMT R3, RZ, 0x654, R3 ;  /* 0x00000654ff038816 */ /* 0x000fc80000000003 */
[----:B------:R3:W-:Y:S01]  /*17100*/  @!P0 SYNCS.ARRIVE.TRANS64.RED.A1T0 RZ, [R3+URZ], RZ ;  /* 0x000000ff03ff89a7 */ /* 0x0007e2000810043f */
[C---:B------:R-:W-:Y:S01]  /*17110*/  ISETP.GT.AND P0, PT, R2.reuse, RZ, PT ;  /* 0x000000ff0200720c */ /* 0x040fe20003f04270 */
[----:B------:R-:W-:-:S12]  /*17120*/  VIADD R2, R2, 0xffffffff ;  /* 0xffffffff02027836 */ /* 0x000fd80000000000 */
[----:B---3--:R-:W-:Y:S05]  /*17130*/  @P0 BRA `(.L_x_8989) ;  /* 0xffffffec00c40947 */ /* 0x008fea000383ffff */
.L_x_8965:
[----:B-1----:R-:W1:Y:S01]  /*17140*/  S2R R3, SR_TID.X ;  /* 0x0000000000037919 */ /* 0x002e620000002100 */
[----:B------:R-:W-:Y:S01]  /*17150*/  BSSY B0, `(.L_x_8990) ;  /* 0x0000010000007945 */ /* 0x000fe20003800000 */
[----:B-1----:R-:W-:-:S04]  /*17160*/  LOP3.LUT R3, R3, 0x7f, RZ, 0xc0, !PT ;  /* 0x0000007f03037812 */ /* 0x002fc800078ec0ff */
[----:B------:R-:W-:-:S13]  /*17170*/  ISETP.NE.AND P0, PT, R3, RZ, PT ;  /* 0x000000ff0300720c */ /* 0x000fda0003f05270 */
[----:B------:R-:W-:Y:S05]  /*17180*/  @P0 BRA `(.L_x_8991) ;  /* 0x0000000000300947 */ /* 0x000fea0003800000 */
[----:B0-----:R-:W0:Y:S01]  /*17190*/  S2R R5, SR_LANEID ;  /* 0x0000000000057919 */ /* 0x001e220000000000 */
[----:B------:R-:W-:Y:S01]  /*171a0*/  VOTEU.ANY UR4, UPT, PT ;  /* 0x0000000000047886 */ /* 0x000fe200038e0100 */
[----:B------:R-:W1:Y:S01]  /*171b0*/  LDC.64 R2, c[0x0][0xc60] ;  /* 0x00031800ff027b82 */ /* 0x000e620000000a00 */
[----:B--2---:R-:W0:Y:S02]  /*171c0*/  FLO.U32 R0, UR4 ;  /* 0x0000000400007d00 */ /* 0x004e2400080e0000 */
[----:B0-----:R-:W-:-:S06]  /*171d0*/  ISETP.EQ.U32.AND P1, PT, R0, R5, PT ;  /* 0x000000050000720c */ /* 0x001fcc0003f22070 */
[----:B------:R-:W1:Y:S07]  /*171e0*/  POPC R5, UR4 ;  /* 0x0000000400057d09 */ /* 0x000e6e0008000000 */
[----:B-1----:R-:W2:Y:S01]  /*171f0*/  @P1 ATOMG.E.ADD.STRONG.GPU PT, R3, desc[UR42][R2.64], R5 ;  /* 0x00000005020319a8 */ /* 0x002ea200081ee1ea */
[----:B------:R-:W0:Y:S02]  /*17200*/  S2R R4, SR_LTMASK ;  /* 0x0000000000047919 */ /* 0x000e240000003900 */
[----:B0-----:R-:W-:-:S04]  /*17210*/  LOP3.LUT R4, R4, UR4, RZ, 0xc0, !PT ;  /* 0x0000000404047c12 */ /* 0x001fc8000f8ec0ff */
[----:B------:R-:W0:Y:S01]  /*17220*/  POPC R7, R4 ;  /* 0x0000000400077309 */ /* 0x000e220000000000 */
[----:B--2---:R-:W0:Y:S02]  /*17230*/  SHFL.IDX PT, R0, R3, R0, 0x1f ;  /* 0x00001f0003007589 */ /* 0x004e2400000e0000 */
[----:B0-----:R-:W-:-:S07]  /*17240*/  IADD3 R16, R0, UR38, R7 ;  /* 0x0000002600107c10 */ /* 0x001fce000fffe007 */
.L_x_8991:
[----:B------:R-:W-:Y:S05]  /*17250*/  BSYNC B0 ;  /* 0x0000000000007941 */ /* 0x000fea0003800000 */
.L_x_8990:
[----:B------:R-:W-:-:S06]  /*17260*/  UISETP.NE.AND UP0, UPT, UR36, 0x3, UPT ;  /* 0x000000032400788c */ /* 0x000fcc000bf05270 */
[----:B------:R-:W-:-:S13]  /*17270*/  PLOP3.LUT P1, PT, PT, PT, UP0, 0x80, 0x0 ;  /* 0x000000000000781c */ /* 0x000fda0003f2f008 */
[----:B------:R-:W-:Y:S05]  /*17280*/  @!P1 BRA `(.L_x_8992) ;  /* 0x0000000000049947 */ /* 0x000fea0003800000 */
[----:B------:R-:W-:Y:S01]  /*17290*/  BPT.TRAP 0x1 ;  /* 0x000000040000795c */ /* 0x000fe20000300000 */
.L_x_8992:
[----:B------:R-:W-:Y:S01]  /*172a0*/  LOP3.LUT R3, R28, 0x1, RZ, 0x3c, !PT ;  /* 0x000000011c037812 */ /* 0x000fe200078e3cff */
[----:B--2---:R-:W-:Y:S01]  /*172b0*/  IMAD R0, R24, 0x8, R22 ;  /* 0x0000000818007824 */ /* 0x004fe200078e0216 */
[----:B------:R-:W-:Y:S01]  /*172c0*/  BSSY B0, `(.L_x_8993) ;  /* 0x0000006000007945 */ /* 0x000fe20003800000 */
[----:B------:R-:W-:Y:S01]  /*172d0*/  IMAD.U32 R2, RZ, RZ, UR39 ;  /* 0x00000027ff027e24 */ /* 0x000fe2000f8e00ff */
[----:B------:R-:W-:-:S04]  /*172e0*/  SHF.L.U32 R3, R3, 0x1f, RZ ;  /* 0x0000001f03037819 */ /* 0x000fc800000006ff */
[----:B------:R-:W1:Y:S01]  /*172f0*/  SYNCS.PHASECHK.TRANS64.TRYWAIT P1, [R0+URZ+0x19c70], R3 ;  /* 0x019c7003000075a7 */ /* 0x000e62000802017f */
[----:B------:R-:W-:Y:S01]  /*17300*/  ISETP.NE.AND P2, PT, R2, 0x3, PT ;  /* 0x000000030200780c */ /* 0x000fe20003f45270 */
[----:B-1----:R-:W-:-:S12]  /*17310*/  @!P1 BRA `(.L_x_8994) ;  /* 0x0000002000f89947 */ /* 0x002fd80003800000 */
.L_x_9074:
[----:B------:R-:W-:Y:S05]  /*17320*/  BSYNC B0 ;  /* 0x0000000000007941 */ /* 0x000fea0003800000 */
.L_x_8993:
[----:B------:R-:W-:Y:S05]  /*17330*/  @!P2 BRA `(.L_x_8995) ;  /* 0x000000000004a947 */ /* 0x000fea0003800000 */
[----:B------:R-:W-:Y:S01]  /*17340*/  BPT.TRAP 0x1 ;  /* 0x000000040000795c */ /* 0x000fe20000300000 */
.L_x_8995:
[----:B-1----:R-:W-:-:S04]  /*17350*/  SHF.L.U32 R3, R28, 0x1f, RZ ;  /* 0x0000001f1c037819 */ /* 0x002fc800000006ff */
[----:B------:R-:W1:Y:S02]  /*17360*/  SYNCS.PHASECHK.TRANS64.TRYWAIT P1, [R0+URZ+0x19c60], R3 ;  /* 0x019c6003000075a7 */ /* 0x000e64000802017f */
[----:B-1----:R-:W-:Y:S05]  /*17370*/  @!P1 BRA `(.L_x_8996) ;  /* 0x0000002000f49947 */ /* 0x002fea0003800000 */
.L_x_9075:
[----:B------:R-:W2:Y:S01]  /*17380*/  LDL R15, [R1+0x14] ;  /* 0x00001400010f7983 */ /* 0x000ea20000100800 */
[----:B------:R-:W-:Y:S01]  /*17390*/  IMAD R2, R24, 0x3000, RZ ;  /* 0x0000300018027824 */ /* 0x000fe200078e02ff */
[----:B------:R-:W-:Y:S05]  /*173a0*/  WARPSYNC.ALL ;  /* 0x0000000000007948 */ /* 0x000fea0003800000 */
[----:B-1----:R-:W-:Y:S02]  /*173b0*/  LOP3.LUT R3, R2, R26, RZ, 0xfc, !PT ;  /* 0x0000001a02037212 */ /* 0x002fe400078efcff */
[----:B------:R-:W-:-:S03]  /*173c0*/  LOP3.LUT R14, R26, 0x1800, RZ, 0xfc, !PT ;  /* 0x000018001a0e7812 */ /* 0x000fc600078efcff */
[----:B------:R-:W-:Y:S01]  /*173d0*/  IMAD.IADD R4, R22, 0x1, R3 ;  /* 0x0000000116047824 */ /* 0x000fe200078e0203 */
[----:B------:R-:W-:-:S05]  /*173e0*/  LOP3.LUT R3, R2, R29, RZ, 0xfc, !PT ;  /* 0x0000001d02037212 */ /* 0x000fca00078efcff */
[----:B0-----:R-:W0:Y:S01]  /*173f0*/  LDSM.16.MT88.4 R4, [R4+0x9000] ;  /* 0x009000000404783b */ /* 0x001e220000004200 */
        /* <DEDUP_REMOVED lines=21> */
[----:B------:R-:W-:-:S03]  /*17550*/  IMAD.IADD R3, R25, 0x1, R3 ;  /* 0x0000000119037824 */ /* 0x000fc600078e0203 */
[----:B------:R0:W1:Y:S02]  /*17560*/  LDSM.16.MT88.4 R4, [R12+0x9000] ;  /* 0x009000000c04783b */ /* 0x0000640000004200 */
[----:B0-----:R-:W-:Y:S02]  /*17570*/  IADD3 R12, R22, R14, R2 ;  /* 0x0000000e160c7210 */ /* 0x001fe40007ffe002 */
[----:B------:R-:W-:Y:S02]  /*17580*/  LOP3.LUT R14, R26, 0x2800, RZ, 0xfc, !PT ;  /* 0x000028001a0e7812 */ /* 0x000fe400078efcff */
[C-C-:B-1----:R-:W-:Y:S02]  /*17590*/  PRMT R8, R4.reuse, 0x6420, R5.reuse ;  /* 0x0000642004087816 */ /* 0x142fe40000000005 */
[----:B------:R-:W-:Y:S02]  /*175a0*/  PRMT R9, R4, 0x7531, R5 ;  /* 0x0000753104097816 */ /* 0x000fe40000000005 */
[----:B------:R-:W-:-:S02]  /*175b0*/  LOP3.LUT R5, R2, 0x800, R26, 0xfe, !PT ;  /* 0x0000080002057812 */ /* 0x000fc400078efe1a */
        /* <DEDUP_REMOVED lines=32> */
.L_x_8997:
[----:B-1----:R1:W-:Y:S01]  /*177c0*/  SYNCS.ARRIVE.TRANS64.A1T0 RZ, [R0+URZ+0x19c50], RZ ;  /* 0x019c50ff00ff79a7 */ /* 0x0023e2000810003f */
[----:B------:R-:W-:Y:S02]  /*177d0*/  @!P0 VIADD R2, R0, 0x19c80 ;  /* 0x00019c8000028836 */ /* 0x000fe40000000000 */
[----:B------:R-:W-:-:S03]  /*177e0*/  VIADD R24, R24, 0x1 ;  /* 0x0000000118187836 */ /* 0x000fc60000000000 */
[----:B------:R-:W-:Y:S01]  /*177f0*/  @!P0 PRMT R2, RZ, 0x654, R2 ;  /* 0x00000654ff028816 */ /* 0x000fe20000000002 */
[----:B------:R-:W-:Y:S06]  /*17800*/  BAR.SYNC.DEFER_BLOCKING 0x2, 0x80 ;  /* 0x0082000000007b1d */ /* 0x000fec0000010000 */
[----:B------:R1:W-:Y:S01]  /*17810*/  @!P0 SYNCS.ARRIVE.TRANS64.RED.A1T0 RZ, [R2+URZ], RZ ;  /* 0x000000ff02ff89a7 */ /* 0x0003e2000810043f */
[----:B------:R-:W-:-:S04]  /*17820*/  ISETP.NE.AND P0, PT, R24, 0x2, PT ;  /* 0x000000021800780c */ /* 0x000fc80003f05270 */
[----:B------:R-:W-:Y:S02]  /*17830*/  SEL R3, RZ, 0x1, P0 ;  /* 0x00000001ff037807 */ /* 0x000fe40000000000 */
[----:B------:R-:W-:Y:S02]  /*17840*/  SEL R24, R24, RZ, P0 ;  /* 0x000000ff18187207 */ /* 0x000fe40000000000 */
[----:B-1----:R-:W-:-:S07]  /*17850*/  LOP3.LUT R28, R28, R3, RZ, 0x3c, !PT ;  /* 0x000000031c1c7212 */ /* 0x002fce00078e3cff */
.L_x_8940:
[----:B------:R-:W3:Y:S02]  /*17860*/  LDL R0, [R1+0x8] ;  /* 0x0000080001007983 */ /* 0x000ee40000100800 */
[----:B---3--:R-:W-:-:S13]  /*17870*/  LOP3.LUT P0, RZ, R0, 0x2, RZ, 0xc0, !PT ;  /* 0x0000000200ff7812 */ /* 0x008fda000780c0ff */
[----:B------:R-:W-:Y:S05]  /*17880*/  @!P0 BRA `(.L_x_8998) ;  /* 0x0000000000248947 */ /* 0x000fea0003800000 */
[----:B------:R-:W-:Y:S05]  /*17890*/  WARPSYNC.ALL ;  /* 0x0000000000007948 */ /* 0x000fea0003800000 */
[----:B------:R-:W3:Y:S08]  /*178a0*/  S2UR UR5, SR_CgaCtaId ;  /* 0x00000000000579c3 */ /* 0x000ef00000008800 */
[----:B------:R-:W-:Y:S06]  /*178b0*/  BAR.SYNC.DEFER_BLOCKING 0x5, 0x200 ;  /* 0x0148000000007b1d */ /* 0x000fec0000010000 */
[----:B------:R-:W-:-:S02]  /*178c0*/  UMOV UR4, 0x400 ;  /* 0x0000040000047882 */ /* 0x000fc40000000000 */
[----:B---3--:R-:W-:-:S06]  /*178d0*/  ULEA UR4, UR5, UR4, 0x18 ;  /* 0x0000000405047291 */ /* 0x008fcc000f8ec03f */
[----:B------:R-:W-:-:S05]  /*178e0*/  IMAD.U32 R22, RZ, RZ, UR4 ;  /* 0x00000004ff167e24 */ /* 0x000fca000f8e00ff */
[----:B------:R3:W4:Y:S01]  /*178f0*/  LDS.128 R16, [R22+0x19cd0] ;  /* 0x019cd00016107984 */ /* 0x0007220000000c00 */
[----:B------:R-:W-:Y:S06]  /*17900*/  BAR.ARV 0x4, 0x200 ;  /* 0x0108000000007b1d */ /* 0x000fec0000002000 */
[----:B------:R-:W-:Y:S05]  /*17910*/  BRA `(.L_x_8999) ;  /* 0x0000000800407947 */ /* 0x000fea0003800000 */
.L_x_8998:
[----:B------:R-:W3:Y:S01]  /*17920*/  S2R R0, SR_TID.X ;  /* 0x0000000000007919 */ /* 0x000ee20000002100 */
[----:B------:R-:W-:Y:S01]  /*17930*/  UMOV UR4, 0xffffffff ;  /* 0xffffffff00047882 */ /* 0x000fe20000000000 */
[----:B---3--:R-:W-:-:S04]  /*17940*/  LOP3.LUT R6, R0, 0x1f, RZ, 0xc0, !PT ;  /* 0x0000001f00067812 */ /* 0x008fc800078ec0ff */
[----:B------:R-:W-:Y:S01]  /*17950*/  ISETP.NE.AND P0, PT, R6, 0x1f, PT ;  /* 0x0000001f0600780c */ /* 0x000fe20003f05270 */
[----:B------:R-:W-:-:S12]  /*17960*/  BRA.DIV UR4, `(.L_x_9000) ;  /* 0x0000001e048c7947 */ /* 0x000fd8000b800000 */
[----:B-1----:R-:W-:Y:S01]  /*17970*/  IMAD.IADD R5, R19, 0x1, R6 ;  /* 0x0000000113057824 */ /* 0x002fe200078e0206 */
[----:B------:R-:W-:-:S04]  /*17980*/  ULDC UR4, c[0x0][0xc3c] ;  /* 0x00030f0000047ab9 */ /* 0x000fc80000000800 */
[----:B------:R-:W-:-:S13]  /*17990*/  ISETP.GE.OR P1, PT, R5, UR4, !P0 ;  /* 0x0000000405007c0c */ /* 0x000fda000c726670 */
[----:B------:R-:W1:Y:S02]  /*179a0*/  @!P1 LDC.64 R2, c[0x0][0xc80] ;  /* 0x00032000ff029b82 */ /* 0x000e640000000a00 */
[----:B-1----:R-:W-:-:S06]  /*179b0*/  @!P1 IMAD.WIDE R2, R5, 0x4, R2 ;  /* 0x0000000405029825 */ /* 0x002fcc00078e0202 */
[----:B------:R1:W3:Y:S01]  /*179c0*/  @!P1 LDG.E R3, desc[UR42][R2.64] ;  /* 0x0000002a02039981 */ /* 0x0002e2000c1e1900 */
[C---:B------:R-:W-:Y:S02]  /*179d0*/  ISETP.GE.U32.AND P2, PT, R6.reuse, 0x2, PT ;  /* 0x000000020600780c */ /* 0x040fe40003f46070 */
[C---:B------:R-:W-:Y:S01]  /*179e0*/  ISETP.GE.U32.AND P3, PT, R6.reuse, 0x4, PT ;  /* 0x000000040600780c */ /* 0x040fe20003f66070 */
[----:B------:R-:W-:Y:S01]  /*179f0*/  SHFL.IDX PT, R0, R16, RZ, 0x1f ;  /* 0x00001fff10007589 */ /* 0x000fe200000e0000 */
[C---:B------:R-:W-:Y:S02]  /*17a00*/  ISETP.GE.U32.AND P4, PT, R6.reuse, 0x8, PT ;  /* 0x000000080600780c */ /* 0x040fe40003f86070 */
[C---:B------:R-:W-:Y:S01]  /*17a10*/  ISETP.GE.U32.AND P5, PT, R6.reuse, 0x10, PT ;  /* 0x000000100600780c */ /* 0x040fe20003fa6070 */
[----:B------:R-:W-:Y:S01]  /*17a20*/  SHFL.IDX PT, R4, R16, 0x1, 0x1f ;  /* 0x00201f0010047f89 */ /* 0x000fe200000e0000 */
[----:B-1----:R-:W-:Y:S02]  /*17a30*/  IMAD.MOV.U32 R2, RZ, RZ, RZ ;  /* 0x000000ffff027224 */ /* 0x002fe400078e00ff */
[----:B---3--:R-:W-:Y:S01]  /*17a40*/  @!P1 IMAD.MOV.U32 R2, RZ, RZ, R3 ;  /* 0x000000ffff029224 */ /* 0x008fe200078e0003 */
[----:B------:R-:W-:-:S04]  /*17a50*/  ISETP.NE.AND P1, PT, R6, RZ, PT ;  /* 0x000000ff0600720c */ /* 0x000fc80003f25270 */
        /* <DEDUP_REMOVED lines=15> */
[----:B------:R1:W3:Y:S02]  /*17b50*/  SHFL.IDX PT, R14, R3, 0x1f, 0x1f ;  /* 0x03e01f00030e7f89 */ /* 0x0002e400000e0000 */
.L_x_9085:
[----:B------:R-:W-:Y:S02]  /*17b60*/  ULDC UR4, c[0x0][0xc38] ;  /* 0x00030e0000047ab9 */ /* 0x000fe40000000800 */
[----:B------:R-:W-:-:S04]  /*17b70*/  IMAD.U32 R16, RZ, RZ, UR4 ;  /* 0x00000004ff107e24 */ /* 0x000fc8000f8e00ff */
[----:B---3--:R-:W-:-:S04]  /*17b80*/  IMAD R6, R14, R16, RZ ;  /* 0x000000100e067224 */ /* 0x008fc800078e02ff */
[----:B------:R-:W-:-:S05]  /*17b90*/  IMAD.IADD R4, R4, 0x1, R6 ;  /* 0x0000000104047824 */ /* 0x000fca00078e0206 */
[----:B------:R-:W-:-:S13]  /*17ba0*/  ISETP.GT.AND P6, PT, R4, R0, PT ;  /* 0x000000000400720c */ /* 0x000fda0003fc4270 */
[----:B------:R-:W-:Y:S05]  /*17bb0*/  @P6 BRA `(.L_x_9001) ;  /* 0x00000000009c6947 */ /* 0x000fea0003800000 */
.L_x_9006:
[----:B------:R-:W3:Y:S01]  /*17bc0*/  LDC R6, c[0x0][0xc3c] ;  /* 0x00030f00ff067b82 */ /* 0x000ee20000000800 */
[----:B------:R-:W-:-:S05]  /*17bd0*/  VIADD R19, R19, 0x1f ;  /* 0x0000001f13137836 */ /* 0x000fca0000000000 */
[----:B---3--:R-:W-:-:S13]  /*17be0*/  ISETP.GE.AND P6, PT, R19, R6, PT ;  /* 0x000000061300720c */ /* 0x008fda0003fc6270 */
[----:B------:R-:W-:Y:S05]  /*17bf0*/  @P6 BRA `(.L_x_9002) ;  /* 0x0000000400446947 */ /* 0x000fea0003800000 */
[----:B------:R-:W3:Y:S01]  /*17c00*/  S2R R2, SR_TID.X ;  /* 0x0000000000027919 */ /* 0x000ee20000002100 */
[----:B------:R-:W-:Y:S01]  /*17c10*/  BSSY B0, `(.L_x_9003) ;  /* 0x0000009000007945 */ /* 0x000fe20003800000 */
[----:B---3--:R-:W-:-:S05]  /*17c20*/  LOP3.LUT R2, R2, 0x1f, RZ, 0xc0, !PT ;  /* 0x0000001f02027812 */ /* 0x008fca00078ec0ff */
[----:B------:R-:W-:Y:S02]  /*17c30*/  IMAD.IADD R5, R19, 0x1, R2 ;  /* 0x0000000113057824 */ /* 0x000fe400078e0202 */
[----:B------:R-:W-:-:S03]  /*17c40*/  IMAD.MOV.U32 R2, RZ, RZ, RZ ;  /* 0x000000ffff027224 */ /* 0x000fc600078e00ff */
[----:B------:R-:W-:-:S13]  /*17c50*/  ISETP.GE.OR P6, PT, R5, R6, !P0 ;  /* 0x000000060500720c */ /* 0x000fda00047c6670 */
[----:B------:R-:W-:Y:S05]  /*17c60*/  @P6 BRA `(.L_x_9004) ;  /* 0x00000000000c6947 */ /* 0x000fea0003800000 */
[----:B-1----:R-:W1:Y:S02]  /*17c70*/  LDC.64 R2, c[0x0][0xc80] ;  /* 0x00032000ff027b82 */ /* 0x002e640000000a00 */
[----:B-1----:R-:W-:-:S06]  /*17c80*/  IMAD.WIDE R2, R5, 0x4, R2 ;  /* 0x0000000405027825 */ /* 0x002fcc00078e0202 */
[----:B------:R3:W5:Y:S02]  /*17c90*/  LDG.E R2, desc[UR42][R2.64] ;  /* 0x0000002a02027981 */ /* 0x000764000c1e1900 */
.L_x_9004:
[----:B------:R-:W-:Y:S05]  /*17ca0*/  BSYNC B0 ;  /* 0x0000000000007941 */ /* 0x000fea0003800000 */
.L_x_9003:
[----:B------:R-:W-:-:S03]  /*17cb0*/  UMOV UR4, 0xffffffff ;  /* 0xffffffff00047882 */ /* 0x000fc60000000000 */
[----:B------:R-:W-:Y:S05]  /*17cc0*/  BRA.DIV UR4, `(.L_x_9005) ;  /* 0x0000001e04d87947 */ /* 0x000fea000b800000 */
[----:B-----5:R-:W1:Y:S02]  /*17cd0*/  SHFL.UP PT, R14, R2, 0x1, RZ ;  /* 0x04200000020e7989 */ /* 0x020e6400000e00ff */
[----:B-1-3--:R-:W-:-:S05]  /*17ce0*/  SEL R3, R14, RZ, P1 ;  /* 0x000000ff0e037207 */ /* 0x00afca0000800000 */
        /* <DEDUP_REMOVED lines=14> */
.L_x_9093:
[----:B------:R-:W-:Y:S02]  /*17dd0*/  ULDC UR4, c[0x0][0xc38] ;  /* 0x00030e0000047ab9 */ /* 0x000fe40000000800 */
[----:B------:R-:W-:-:S04]  /*17de0*/  IMAD.U32 R16, RZ, RZ, UR4 ;  /* 0x00000004ff107e24 */ /* 0x000fc8000f8e00ff */
[----:B---3--:R-:W-:-:S04]  /*17df0*/  IMAD R6, R14, R16, RZ ;  /* 0x000000100e067224 */ /* 0x008fc800078e02ff */
[----:B------:R-:W-:-:S05]  /*17e00*/  IMAD.IADD R4, R6, 0x1, R4 ;  /* 0x0000000106047824 */ /* 0x000fca00078e0204 */
[----:B------:R-:W-:-:S13]  /*17e10*/  ISETP.GT.AND P6, PT, R4, R0, PT ;  /* 0x000000000400720c */ /* 0x000fda0003fc4270 */
[----:B------:R-:W-:Y:S05]  /*17e20*/  @!P6 BRA `(.L_x_9006) ;  /* 0xfffffffc0064e947 */ /* 0x000fea000383ffff */
.L_x_9001:
[----:B------:R-:W-:Y:S01]  /*17e30*/  IMAD.IADD R6, R4, 0x1, -R6 ;  /* 0x0000000104067824 */ /* 0x000fe200078e0a06 */
[----:B------:R-:W-:-:S03]  /*17e40*/  UMOV UR4, 0xffffffff ;  /* 0xffffffff00047882 */ /* 0x000fc60000000000 */
[----:B------:R-:W-:-:S05]  /*17e50*/  IMAD R5, R3, R16, R6 ;  /* 0x0000001003057224 */ /* 0x000fca00078e0206 */
[----:B------:R-:W-:Y:S01]  /*17e60*/  ISETP.GT.AND P6, PT, R5, R0, PT ;  /* 0x000000000500720c */ /* 0x000fe20003fc4270 */
[----:B------:R-:W-:-:S12]  /*17e70*/  BRA.DIV UR4, `(.L_x_9007) ;  /* 0x00000022042c7947 */ /* 0x000fd8000b800000 */
[----:B------:R-:W-:-:S04]  /*17e80*/  VOTE.ANY R5, PT, !P6 ;  /* 0x0000000000057806 */ /* 0x000fc800070e0100 */
[----:B------:R-:W3:Y:S02]  /*17e90*/  POPC R4, R5 ;  /* 0x0000000500047309 */ /* 0x000ee40000000000 */
[----:B---3--:R3:W4:Y:S02]  /*17ea0*/  SHFL.IDX PT, R17, R2, R4, 0x1f ;  /* 0x00001f0402117589 */ /* 0x00872400000e0000 */
.L_x_9097:
[----:B------:R-:W-:Y:S01]  /*17eb0*/  ISETP.NE.AND P0, PT, R5, RZ, PT ;  /* 0x000000ff0500720c */ /* 0x000fe20003f05270 */
[----:B------:R-:W-:-:S12]  /*17ec0*/  IMAD.MOV.U32 R14, RZ, RZ, RZ ;  /* 0x000000ffff0e7224 */ /* 0x000fd800078e00ff */
[----:B------:R-:W-:Y:S05]  /*17ed0*/  @!P0 BRA `(.L_x_9008) ;  /* 0x0000000000108947 */ /* 0x000fea0003800000 */
[----:B------:R-:W-:Y:S01]  /*17ee0*/  UMOV UR4, 0xffffffff ;  /* 0xffffffff00047882 */ /* 0x000fe20000000000 */
[----:B------:R-:W-:Y:S02]  /*17ef0*/  VIADD R12, R4, 0xffffffff ;  /* 0xffffffff040c7836 */ /* 0x000fe40000000000 */
[----:B------:R-:W-:Y:S05]  /*17f00*/  BRA.DIV UR4, `(.L_x_9009) ;  /* 0x0000002204507947 */ /* 0x000fea000b800000 */
[----:B------:R0:W0:Y:S02]  /*17f10*/  SHFL.IDX PT, R14, R3, R12, 0x1f ;  /* 0x00001f0c030e7589 */ /* 0x00002400000e0000 */
.L_x_9008:
[----:B----4-:R-:W-:Y:S01]  /*17f20*/  IABS R5, R17 ;  /* 0x0000001100057213 */ /* 0x010fe20000000000 */
[----:B0-----:R-:W-:Y:S02]  /*17f30*/  IMAD R16, R14, R16, R6 ;  /* 0x000000100e107224 */ /* 0x001fe400078e0206 */
[----:B------:R-:W-:Y:S01]  /*17f40*/  IMAD.IADD R19, R4, 0x1, R19 ;  /* 0x0000000104137824 */ /* 0x000fe200078e0213 */
[----:B--2---:R-:W0:Y:S01]  /*17f50*/  I2F.RP R7, R5 ;  /* 0x0000000500077306 */ /* 0x004e220000209400 */
[----:B------:R-:W-:-:S07]  /*17f60*/  IMAD.IADD R0, R0, 0x1, -R16 ;  /* 0x0000000100007824 */ /* 0x000fce00078e0a10 */
[----:B0-----:R-:W0:Y:S02]  /*17f70*/  MUFU.RCP R7, R7 ;  /* 0x0000000700077308 */ /* 0x001e240000001000 */
[----:B0-----:R-:W-:-:S06]  /*17f80*/  VIADD R8, R7, 0xffffffe ;  /* 0x0ffffffe07087836 */ /* 0x001fcc0000000000 */
[----:B-1----:R-:W3:Y:S02]  /*17f90*/  F2I.FTZ.U32.TRUNC.NTZ R3, R8 ;  /* 0x0000000800037305 */ /* 0x002ee4000021f000 */
[----:B---3--:R-:W-:-:S04]  /*17fa0*/  IMAD.MOV R2, RZ, RZ, -R3 ;  /* 0x000000ffff027224 */ /* 0x008fc800078e0a03 */
[----:B------:R-:W-:Y:S02]  /*17fb0*/  IMAD R6, R2, R5, RZ ;  /* 0x0000000502067224 */ /* 0x000fe400078e02ff */
[----:B------:R-:W-:-:S04]  /*17fc0*/  IMAD.MOV.U32 R2, RZ, RZ, RZ ;  /* 0x000000ffff027224 */ /* 0x000fc800078e00ff */
[----:B------:R-:W-:Y:S01]  /*17fd0*/  IMAD.HI.U32 R2, R3, R6, R2 ;  /* 0x0000000603027227 */ /* 0x000fe200078e0002 */
[----:B------:R-:W-:Y:S02]  /*17fe0*/  IABS R6, R17 ;  /* 0x0000001100067213 */ /* 0x000fe40000000000 */
[----:B------:R-:W-:-:S03]  /*17ff0*/  IABS R3, R0 ;  /* 0x0000000000037213 */ /* 0x000fc60000000000 */
[----:B------:R-:W-:Y:S02]  /*18000*/  IMAD.MOV R6, RZ, RZ, -R6 ;  /* 0x000000ffff067224 */ /* 0x000fe400078e0a06 */
        /* <DEDUP_REMOVED lines=12> */
[--C-:B------:R-:W-:Y:S02]  /*180d0*/  IMAD.MOV R3, RZ, RZ, -R2.reuse ;  /* 0x000000ffff037224 */ /* 0x100fe400078e0a02 */
[----:B------:R-:W-:Y:S02]  /*180e0*/  IMAD.MOV.U32 R18, RZ, RZ, R2 ;  /* 0x000000ffff127224 */ /* 0x000fe400078e0002 */
[----:B------:R-:W-:Y:S01]  /*180f0*/  IMAD R17, R17, R3, R0 ;  /* 0x0000000311117224 */ /* 0x000fe200078e0200 */
[----:B------:R-:W-:Y:S06]  /*18100*/  BRA `(.L_x_9010) ;  /* 0x00000000001c7947 */ /* 0x000fec0003800000 */
.L_x_9002:
[----:B------:R-:W-:Y:S01]  /*18110*/  UMOV UR4, URZ ;  /* 0x0000003f00047c82 */ /* 0x000fe20008000000 */
[----:B------:R-:W-:Y:S01]  /*18120*/  UMOV UR5, URZ ;  /* 0x0000003f00057c82 */ /* 0x000fe20008000000 */
[----:B------:R-:W-:Y:S01]  /*18130*/  ULDC UR6, c[0x0][0xc3c] ;  /* 0x00030f0000067ab9 */ /* 0x000fe20000000800 */
[----:B------:R-:W-:Y:S02]  /*18140*/  IMAD.MOV.U32 R16, RZ, RZ, R0 ;  /* 0x000000ffff107224 */ /* 0x000fe400078e0000 */
[----:B------:R-:W-:Y:S02]  /*18150*/  IMAD.U32 R17, RZ, RZ, UR4 ;  /* 0x00000004ff117e24 */ /* 0x000fe4000f8e00ff */
[----:B------:R-:W-:Y:S02]  /*18160*/  IMAD.U32 R18, RZ, RZ, UR5 ;  /* 0x00000005ff127e24 */ /* 0x000fe4000f8e00ff */
[----:B------:R-:W-:-:S07]  /*18170*/  IMAD.U32 R19, RZ, RZ, UR6 ;  /* 0x00000006ff137e24 */ /* 0x000fce000f8e00ff */
.L_x_9010:
[----:B------:R-:W3:Y:S01]  /*18180*/  S2R R0, SR_TID.X ;  /* 0x0000000000007919 */ /* 0x000ee20000002100 */
[----:B------:R-:W-:Y:S05]  /*18190*/  WARPSYNC.ALL ;  /* 0x0000000000007948 */ /* 0x000fea0003800000 */
[----:B------:R-:W-:Y:S01]  /*181a0*/  BAR.SYNC.DEFER_BLOCKING 0x4, 0x200 ;  /* 0x0108000000007b1d */ /* 0x000fe20000010000 */
[----:B---3--:R-:W-:-:S04]  /*181b0*/  LOP3.LUT R0, R0, 0x1f, RZ, 0xc0, !PT ;  /* 0x0000001f00007812 */ /* 0x008fc800078ec0ff */
[----:B------:R-:W-:-:S13]  /*181c0*/  ISETP.NE.AND P0, PT, R0, RZ, PT ;  /* 0x000000ff0000720c */ /* 0x000fda0003f05270 */
[----:B-1----:R-:W1:Y:S01]  /*181d0*/  @!P0 S2R R3, SR_CgaCtaId ;  /* 0x0000000000038919 */ /* 0x002e620000008800 */
[----:B------:R-:W-:-:S04]  /*181e0*/  @!P0 MOV R0, 0x400 ;  /* 0x0000040000008802 */ /* 0x000fc80000000f00 */
[----:B-1----:R-:W-:-:S05]  /*181f0*/  @!P0 LEA R22, R3, R0, 0x18 ;  /* 0x0000000003168211 */ /* 0x002fca00078ec0ff */
[----:B------:R1:W-:Y:S01]  /*18200*/  @!P0 STS.128 [R22+0x19cd0], R16 ;  /* 0x019cd01016008388 */ /* 0x0003e20000000c00 */
[----:B------:R-:W-:Y:S06]  /*18210*/  BAR.ARV 0x5, 0x200 ;  /* 0x0148000000007b1d */ /* 0x000fec0000002000 */
.L_x_8999:
[----:B------:R-:W-:Y:S02]  /*18220*/  ULDC UR4, c[0x0][0xc3c] ;  /* 0x00030f0000047ab9 */ /* 0x000fe40000000800 */
[----:B----4-:R-:W-:-:S13]  /*18230*/  ISETP.GE.AND P0, PT, R19, UR4, PT ;  /* 0x0000000413007c0c */ /* 0x010fda000bf06270 */
[----:B------:R-:W-:Y:S05]  /*18240*/  @!P0 BRA `(.L_x_9011) ;  /* 0xffffffa400fc8947 */ /* 0x000fea000383ffff */
[----:B------:R-:W-:Y:S05]  /*18250*/  BSYNC B7 ;  /* 0x0000000000077941 */ /* 0x000fea0003800000 */
.L_x_8895:
[----:B------:R-:W4:Y:S01]  /*18260*/  LDL.LU R0, [R1+0x48] ;  /* 0x0000480001007983 */ /* 0x000f220000300800 */
[----:B------:R-:W-:Y:S01]  /*18270*/  BSSY B0, `(.L_x_9012) ;  /* 0x000000b000007945 */ /* 0x000fe20003800000 */
[----:B-1----:R-:W1:Y:S01]  /*18280*/  S2R R5, SR_CgaCtaId ;  /* 0x0000000000057919 */ /* 0x002e620000008800 */
[----:B----4-:R-:W-:-:S05]  /*18290*/  VIADD R0, R0, 0x1 ;  /* 0x0000000100007836 */ /* 0x010fca0000000000 */
[----:B--2---:R-:W-:-:S04]  /*182a0*/  LEA.HI R2, R0, R0, RZ, 0x1 ;  /* 0x0000000000027211 */ /* 0x004fc800078f08ff */
[----:B0-----:R-:W-:Y:S02]  /*182b0*/  LOP3.LUT R3, R2, 0xfffffffe, RZ, 0xc0, !PT ;  /* 0xfffffffe02037812 */ /* 0x001fe400078ec0ff */
[----:B------:R-:W-:-:S03]  /*182c0*/  MOV R2, 0x400 ;  /* 0x0000040000027802 */ /* 0x000fc60000000f00 */
[----:B------:R-:W-:Y:S01]  /*182d0*/  IMAD.IADD R0, R0, 0x1, -R3 ;  /* 0x0000000100007824 */ /* 0x000fe200078e0a03 */
[----:B-1----:R-:W-:-:S04]  /*182e0*/  LEA R9, R5, R2, 0x18 ;  /* 0x0000000205097211 */ /* 0x002fc800078ec0ff */
[----:B------:R-:W-:-:S04]  /*182f0*/  SHF.L.U32 R0, R0, 0x1f, RZ ;  /* 0x0000001f00007819 */ /* 0x000fc800000006ff */
[----:B------:R-:W0:Y:S02]  /*18300*/  SYNCS.PHASECHK.TRANS64.TRYWAIT P0, [R9+URZ+0x19c20], R0 ;  /* 0x019c2000090075a7 */ /* 0x000e24000800017f */
[----:B0-----:R-:W-:Y:S05]  /*18310*/  @!P0 BRA `(.L_x_9013) ;  /* 0x0000001c00708947 */ /* 0x001fea0003800000 */
.L_x_9100:
[----:B------:R-:W-:Y:S05]  /*18320*/  BSYNC B0 ;  /* 0x0000000000007941 */ /* 0x000fea0003800000 */
.L_x_9012:
[----:B------:R-:W-:-:S03]  /*18330*/  UMOV UR4, 0xffffffff ;  /* 0xffffffff00047882 */ /* 0x000fc60000000000 */
[----:B------:R-:W-:Y:S05]  /*18340*/  BRA.DIV UR4, `(.L_x_9014) ;  /* 0x0000001e04787947 */ /* 0x000fea000b800000 */
[----:B0-----:R-:W0:Y:S02]  /*18350*/  S2R R0, SR_TID.X ;  /* 0x0000000000007919 */ /* 0x001e240000002100 */
[----:B0-----:R-:W-:-:S04]  /*18360*/  SHF.R.U32.HI R0, RZ, 0x5, R0 ;  /* 0x00000005ff007819 */ /* 0x001fc80000011600 */
[----:B------:R-:W-:-:S05]  /*18370*/  LOP3.LUT R0, R0, 0x3, RZ, 0xc0, !PT ;  /* 0x0000000300007812 */ /* 0x000fca00078ec0ff */
[----:B------:R0:W1:Y:S02]  /*18380*/  SHFL.IDX PT, R14, R0, RZ, 0x1f ;  /* 0x00001fff000e7589 */ /* 0x00006400000e0000 */
.L_x_9103:
[----:B-1----:R-:W-:-:S13]  /*18390*/  ISETP.NE.AND P0, PT, R14, RZ, PT ;  /* 0x000000ff0e00720c */ /* 0x002fda0003f05270 */
[----:B------:R-:W-:Y:S05]  /*183a0*/  @P0 BRA `(.L_x_8770) ;  /* 0x0000000000a40947 */ /* 0x000fea0003800000 */
[----:B------:R-:W-:-:S03]  /*183b0*/  UMOV UR4, 0xffffffff ;  /* 0xffffffff00047882 */ /* 0x000fc60000000000 */
[----:B------:R-:W-:Y:S05]  /*183c0*/  BRA.DIV UR4, `(.L_x_9015) ;  /* 0x0000001e048c7947 */ /* 0x000fea000b800000 */
[----:B------:R-:W-:-:S13]  /*183d0*/  ELECT P6, URZ, PT ;  /* 0x00000000003f782f */ /* 0x000fda00038c0000 */
.L_x_9106:
[----:B------:R-:W-:Y:S05]  /*183e0*/  @!P6 BRA `(.L_x_8770) ;  /* 0x000000000094e947 */ /* 0x000fea0003800000 */
[----:B------:R-:W-:-:S06]  /*183f0*/  ULOP3.LUT UR4, UR37, 0x2, URZ, 0xfc, !UPT ;  /* 0x0000000225047892 */ /* 0x000fcc000f8efc3f */
[----:B0-----:R-:W-:-:S05]  /*18400*/  IMAD.U32 R0, RZ, RZ, UR4 ;  /* 0x00000004ff007e24 */ /* 0x001fca000f8e00ff */
[----:B------:R-:W-:-:S13]  /*18410*/  ISETP.NE.AND P0, PT, R0, 0x3, PT ;  /* 0x000000030000780c */ /* 0x000fda0003f05270 */
[----:B------:R-:W-:Y:S05]  /*18420*/  @!P0 BRA `(.L_x_9016) ;  /* 0x0000000000048947 */ /* 0x000fea0003800000 */
[----:B------:R-:W-:Y:S01]  /*18430*/  BPT.TRAP 0x1 ;  /* 0x000000040000795c */ /* 0x000fe20000300000 */
.L_x_9016:
        /* <DEDUP_REMOVED lines=12> */
.L_x_9107:
[----:B------:R-:W1:Y:S02]  /*18500*/  SYNCS.PHASECHK.TRANS64.TRYWAIT P1, [R3+URZ], R0 ;  /* 0x00000000030075a7 */ /* 0x000e64000802017f */
[----:B-1----:R-:W-:Y:S05]  /*18510*/  @!P1 BRA `(.L_x_9018) ;  /* 0x0000001c006c9947 */ /* 0x002fea0003800000 */
.L_x_9108:
[----:B------:R-:W-:Y:S05]  /*18520*/  @!P0 BRA `(.L_x_9019) ;  /* 0x0000000000048947 */ /* 0x000fea0003800000 */
[----:B------:R-:W-:Y:S01]  /*18530*/  BPT.TRAP 0x1 ;  /* 0x000000040000795c */ /* 0x000fe20000300000 */
.L_x_9019:
[----:B-1----:R-:W-:-:S04]  /*18540*/  IMAD R3, R24, 0x8, R9 ;  /* 0x0000000818037824 */ /* 0x002fc800078e0209 */
[----:B------:R-:W1:Y:S02]  /*18550*/  SYNCS.PHASECHK.TRANS64.TRYWAIT P1, [R3+URZ+0x19c60], R2 ;  /* 0x019c6002030075a7 */ /* 0x000e64000802017f */
[----:B-1----:R-:W-:Y:S05]  /*18560*/  @!P1 BRA `(.L_x_9020) ;  /* 0x0000001c006c9947 */ /* 0x002fea0003800000 */
.L_x_9109:
[----:B------:R-:W-:Y:S05]  /*18570*/  @!P0 BRA `(.L_x_9021) ;  /* 0x0000000000048947 */ /* 0x000fea0003800000 */
[----:B------:R-:W-:Y:S01]  /*18580*/  BPT.TRAP 0x1 ;  /* 0x000000040000795c */ /* 0x000fe20000300000 */
.L_x_9021:
[----:B------:R-:W-:-:S04]  /*18590*/  IMAD R5, R4, 0x8, R9 ;  /* 0x0000000804057824 */ /* 0x000fc800078e0209 */
[----:B------:R-:W2:Y:S02]  /*185a0*/  SYNCS.PHASECHK.TRANS64.TRYWAIT P1, [R5+URZ+0x19c60], R0 ;  /* 0x019c6000050075a7 */ /* 0x000ea4000802017f */
[----:B--2---:R-:W-:Y:S05]  /*185b0*/  @!P1 BRA `(.L_x_9022) ;  /* 0x0000001c006c9947 */ /* 0x004fea0003800000 */
.L_x_9110:
[----:B------:R-:W-:Y:S05]  /*185c0*/  @!P0 BRA `(.L_x_9023) ;  /* 0x0000000000048947 */ /* 0x000fea0003800000 */
[----:B------:R-:W-:Y:S01]  /*185d0*/  BPT.TRAP 0x1 ;  /* 0x000000040000795c */ /* 0x000fe20000300000 */
.L_x_9023:
[----:B------:R-:W4:Y:S02]  /*185e0*/  SYNCS.PHASECHK.TRANS64.TRYWAIT P0, [R3+URZ+0x19c80], R2 ;  /* 0x019c8002030075a7 */ /* 0x000f24000800017f */
[----:B----4-:R-:W-:Y:S05]  /*185f0*/  @!P0 BRA `(.L_x_9024) ;  /* 0x0000001c00708947 */ /* 0x010fea0003800000 */
.L_x_9025:
[----:B------:R0:W0:Y:S02]  /*18600*/  SYNCS.PHASECHK.TRANS64.TRYWAIT P0, [R5+URZ+0x19c80], R0 ;  /* 0x019c8000050075a7 */ /* 0x000024000800017f */
[----:B0-----:R-:W-:Y:S05]  /*18610*/  @!P0 NANOSLEEP.SYNCS 0x989680 ;  /* 0x009896800000895d */ /* 0x001fea0003900000 */
[----:B------:R-:W0:Y:S02]  /*18620*/  @!P0 SYNCS.PHASECHK.TRANS64 P0, [R5+URZ+0x19c80], R0 ;  /* 0x019c8000050085a7 */ /* 0x000e24000800007f */
[----:B0-----:R-:W-:Y:S05]  /*18630*/  @!P0 BRA `(.L_x_9025) ;  /* 0xfffffffc00f08947 */ /* 0x001fea000383ffff */
.L_x_8770:
[----:B------:R-:W-:Y:S05]  /*18640*/  BSYNC B8 ;  /* 0x0000000000087941 */ /* 0x000fea0003800000 */
.L_x_8767:
[----:B------:R-:W-:Y:S05]  /*18650*/  EXIT ;  /* 0x000000000000794d */ /* 0x000fea0003800000 */
.L_x_8786:
[----:B0-----:R0:W1:Y:S02]  /*18660*/  SYNCS.PHASECHK.TRANS64.TRYWAIT P5, [R83+URZ+0x19c90], R86 ;  /* 0x019c9056530075a7 */ /* 0x00106400080a017f */
[----:B-1----:R-:W-:Y:S05]  /*18670*/  @!P5 NANOSLEEP.SYNCS 0x989680 ;  /* 0x009896800000d95d */ /* 0x002fea0003900000 */
[----:B------:R-:W1:Y:S02]  /*18680*/  @!P5 SYNCS.PHASECHK.TRANS64 P5, [R83+URZ+0x19c90], R86 ;  /* 0x019c90565300d5a7 */ /* 0x000e6400080a007f */
[----:B-1----:R-:W-:Y:S05]  /*18690*/  @!P5 BRA `(.L_x_8786) ;  /* 0xfffffffc00f0d947 */ /* 0x002fea000383ffff */
[----:B------:R-:W-:Y:S05]  /*186a0*/  BRA `(.L_x_9026) ;  /* 0xfffffea000507947 */ /* 0x000fea000383ffff */
.L_x_8802:
[----:B-1----:R1:W2:Y:S02]  /*186b0*/  SYNCS.PHASECHK.TRANS64.TRYWAIT P5, [R83+URZ+0x19c90], R86 ;  /* 0x019c9056530075a7 */ /* 0x0022a400080a017f */
[----:B--2---:R-:W-:Y:S05]  /*186c0*/  @!P5 NANOSLEEP.SYNCS 0x989680 ;  /* 0x009896800000d95d */ /* 0x004fea0003900000 */
[----:B------:R-:W2:Y:S02]  /*186d0*/  @!P5 SYNCS.PHASECHK.TRANS64 P5, [R83+URZ+0x19c90], R86 ;  /* 0x019c90565300d5a7 */ /* 0x000ea400080a007f */
[----:B--2---:R-:W-:Y:S05]  /*186e0*/  @!P5 BRA `(.L_x_8802) ;  /* 0xfffffffc00f0d947 */ /* 0x004fea000383ffff */
[----:B------:R-:W-:Y:S05]  /*186f0*/  BRA `(.L_x_9027) ;  /* 0xfffffeb8006c7947 */ /* 0x000fea000383ffff */
.L_x_8811:
[----:B0-----:R0:W1:Y:S02]  /*18700*/  SYNCS.PHASECHK.TRANS64.TRYWAIT P5, [R83+URZ+0x19c90], R86 ;  /* 0x019c9056530075a7 */ /* 0x00106400080a017f */
[----:B-1----:R-:W-:Y:S05]  /*18710*/  @!P5 NANOSLEEP.SYNCS 0x989680 ;  /* 0x009896800000d95d */ /* 0x002fea0003900000 */
[----:B------:R-:W1:Y:S02]  /*18720*/  @!P5 SYNCS.PHASECHK.TRANS64 P5, [R83+URZ+0x19c90], R86 ;  /* 0x019c90565300d5a7 */ /* 0x000e6400080a007f */
[----:B-1----:R-:W-:Y:S05]  /*18730*/  @!P5 BRA `(.L_x_8811) ;  /* 0xfffffffc00f0d947 */ /* 0x002fea000383ffff */
[----:B------:R-:W-:Y:S05]  /*18740*/  BRA `(.L_x_9028) ;  /* 0xfffffed800a87947 */ /* 0x000fea000383ffff */
.L_x_8815:
[----:B--2---:R2:W3:Y:S02]  /*18750*/  SYNCS.PHASECHK.TRANS64.TRYWAIT P5, [R83+URZ+0x19cb0], R86 ;  /* 0x019cb056530075a7 */ /* 0x0044e400080a017f */
[----:B---3--:R-:W-:Y:S05]  /*18760*/  @!P5 NANOSLEEP.SYNCS 0x989680 ;  /* 0x009896800000d95d */ /* 0x008fea0003900000 */
[----:B------:R-:W3:Y:S02]  /*18770*/  @!P5 SYNCS.PHASECHK.TRANS64 P5, [R83+URZ+0x19cb0], R86 ;  /* 0x019cb0565300d5a7 */ /* 0x000ee400080a007f */
[----:B---3--:R-:W-:Y:S05]  /*18780*/  @!P5 BRA `(.L_x_8815) ;  /* 0xfffffffc00f0d947 */ /* 0x008fea000383ffff */
[----:B------:R-:W-:Y:S05]  /*18790*/  BRA `(.L_x_9029) ;  /* 0xfffffedc00187947 */ /* 0x000fea000383ffff */
.L_x_8833:
        /* <DEDUP_REMOVED lines=8> */
.L_x_9031:
[----:B------:R-:W-:Y:S05]  /*18820*/  BSYNC B1 ;  /* 0x0000000000017941 */ /* 0x000fea0003800000 */
.L_x_9030:
        /* <DEDUP_REMOVED lines=8> */
.L_x_9032:
[----:B------:R-:W-:Y:S02]  /*188b0*/  IMAD.MOV.U32 R13, RZ, RZ, R30 ;  /* 0x000000ffff0d7224 */ /* 0x000fe400078e001e */
[----:B------:R-:W-:-:S07]  /*188c0*/  IMAD.MOV.U32 R28, RZ, RZ, R14 ;  /* 0x000000ffff1c7224 */ /* 0x000fce00078e000e */
[----:B------:R-:W-:Y:S05]  /*188d0*/  WARPSYNC.COLLECTIVE R15, `(.L_x_9033) ;  /* 0x000000000f087348 */ /* 0x000fea0003c00000 */
[----:B------:R0:W1:Y:S02]  /*188e0*/  SHFL.IDX P6, R14, R13, R12, R11 ;  /* 0x0000000c0d0e7389 */ /* 0x00006400000c000b */
[----:B01----:R-:W-:Y:S01]  /*188f0*/  ENDCOLLECTIVE ;  /* 0x000000000000791b */ /* 0x003fe20003800000 */
.L_x_9033:
[----:B------:R-:W-:Y:S02]  /*18900*/  IMAD.MOV.U32 R13, RZ, RZ, R26 ;  /* 0x000000ffff0d7224 */ /* 0x000fe400078e001a */
[----:B------:R-:W-:-:S07]  /*18910*/  IMAD.MOV.U32 R3, RZ, RZ, R14 ;  /* 0x000000ffff037224 */ /* 0x000fce00078e000e */
[----:B------:R-:W-:Y:S05]  /*18920*/  WARPSYNC.COLLECTIVE R15, `(.L_x_9034) ;  /* 0x000000000f087348 */ /* 0x000fea0003c00000 */
[----:B------:R0:W1:Y:S02]  /*18930*/  SHFL.IDX P6, R14, R13, R12, R11 ;  /* 0x0000000c0d0e7389 */ /* 0x00006400000c000b */
[----:B01----:R-:W-:Y:S01]  /*18940*/  ENDCOLLECTIVE ;  /* 0x000000000000791b */ /* 0x003fe20003800000 */
.L_x_9034:
[----:B------:R-:W-:Y:S05]  /*18950*/  BRA `(.L_x_9035) ;  /* 0xfffffee8000c7947 */ /* 0x000fea000383ffff */
.L_x_8837:
[----:B0-----:R0:W3:Y:S02]  /*18960*/  SYNCS.PHASECHK.TRANS64.TRYWAIT P0, [R16+URZ+0x19c00], R21 ;  /* 0x019c0015100075a7 */ /* 0x0010e4000800017f */
[----:B---3--:R-:W-:Y:S05]  /*18970*/  @!P0 NANOSLEEP.SYNCS 0x989680 ;  /* 0x009896800000895d */ /* 0x008fea0003900000 */
[----:B------:R-:W3:Y:S02]  /*18980*/  @!P0 SYNCS.PHASECHK.TRANS64 P0, [R16+URZ+0x19c00], R21 ;  /* 0x019c0015100085a7 */ /* 0x000ee4000800007f */
[----:B---3--:R-:W-:Y:S05]  /*18990*/  @!P0 BRA `(.L_x_8837) ;  /* 0xfffffffc00f08947 */ /* 0x008fea000383ffff */
[----:B------:R-:W-:Y:S05]  /*189a0*/  BRA `(.L_x_9036) ;  /* 0xfffffee800d47947 */ /* 0x000fea000383ffff */
.L_x_8843:
        /* <DEDUP_REMOVED lines=8> */
.L_x_9038:
[----:B------:R-:W-:Y:S05]  /*18a30*/  BSYNC B1 ;  /* 0x0000000000017941 */ /* 0x000fea0003800000 */
.L_x_9037:
        /* <DEDUP_REMOVED lines=8> */
.L_x_9039:
[----:B------:R-:W-:Y:S02]  /*18ac0*/  IMAD.MOV.U32 R13, RZ, RZ, R30 ;  /* 0x000000ffff0d7224 */ /* 0x000fe400078e001e */
[----:B------:R-:W-:-:S07]  /*18ad0*/  IMAD.MOV.U32 R29, RZ, RZ, R14 ;  /* 0x000000ffff1d7224 */ /* 0x000fce00078e000e */
[----:B------:R-:W-:Y:S05]  /*18ae0*/  WARPSYNC.COLLECTIVE R15, `(.L_x_9040) ;  /* 0x000000000f087348 */ /* 0x000fea0003c00000 */
[----:B------:R0:W1:Y:S02]  /*18af0*/  SHFL.IDX P6, R14, R13, R12, R11 ;  /* 0x0000000c0d0e7389 */ /* 0x00006400000c000b */
[----:B01----:R-:W-:Y:S01]  /*18b00*/  ENDCOLLECTIVE ;  /* 0x000000000000791b */ /* 0x003fe20003800000 */
.L_x_9040:
[----:B------:R-:W-:Y:S02]  /*18b10*/  IMAD.MOV.U32 R13, RZ, RZ, R26 ;  /* 0x000000ffff0d7224 */ /* 0x000fe400078e001a */
[----:B------:R-:W-:-:S07]  /*18b20*/  IMAD.MOV.U32 R3, RZ, RZ, R14 ;  /* 0x000000ffff037224 */ /* 0x000fce00078e000e */
[----:B------:R-:W-:Y:S05]  /*18b30*/  WARPSYNC.COLLECTIVE R15, `(.L_x_9041) ;  /* 0x000000000f087348 */ /* 0x000fea0003c00000 */
[----:B------:R0:W1:Y:S02]  /*18b40*/  SHFL.IDX P6, R14, R13, R12, R11 ;  /* 0x0000000c0d0e7389 */ /* 0x00006400000c000b */
[----:B01----:R-:W-:Y:S01]  /*18b50*/  ENDCOLLECTIVE ;  /* 0x000000000000791b */ /* 0x003fe20003800000 */
.L_x_9041:
[----:B------:R-:W-:Y:S01]  /*18b60*/  IMAD.MOV.U32 R21, RZ, RZ, R14 ;  /* 0x000000ffff157224 */ /* 0x000fe200078e000e */
[----:B------:R-:W-:Y:S06]  /*18b70*/  BRA `(.L_x_9042) ;  /* 0xffffff00004c7947 */ /* 0x000fec000383ffff */
.L_x_8847:
[----:B-1----:R1:W3:Y:S02]  /*18b80*/  SYNCS.PHASECHK.TRANS64.TRYWAIT P0, [R16+URZ+0x19c00], R37 ;  /* 0x019c0025100075a7 */ /* 0x0022e4000800017f */
[----:B---3--:R-:W-:Y:S05]  /*18b90*/  @!P0 NANOSLEEP.SYNCS 0x989680 ;  /* 0x009896800000895d */ /* 0x008fea0003900000 */
[----:B------:R-:W3:Y:S02]  /*18ba0*/  @!P0 SYNCS.PHASECHK.TRANS64 P0, [R16+URZ+0x19c00], R37 ;  /* 0x019c0025100085a7 */ /* 0x000ee4000800007f */
[----:B---3--:R-:W-:Y:S05]  /*18bb0*/  @!P0 BRA `(.L_x_8847) ;  /* 0xfffffffc00f08947 */ /* 0x008fea000383ffff */
[----:B------:R-:W-:Y:S05]  /*18bc0*/  BRA `(.L_x_9043) ;  /* 0xffffff0400107947 */ /* 0x000fea000383ffff */
.L_x_8853:
[----:B-1----:R1:W4:Y:S02]  /*18bd0*/  SYNCS.PHASECHK.TRANS64.TRYWAIT P1, [R3+URZ+0x19c30], R6 ;  /* 0x019c3006030075a7 */ /* 0x002324000802017f */
[----:B----4-:R-:W-:Y:S05]  /*18be0*/  @!P1 NANOSLEEP.SYNCS 0x989680 ;  /* 0x009896800000995d */ /* 0x010fea0003900000 */
[----:B------:R-:W4:Y:S02]  /*18bf0*/  @!P1 SYNCS.PHASECHK.TRANS64 P1, [R3+URZ+0x19c30], R6 ;  /* 0x019c3006030095a7 */ /* 0x000f24000802007f */
[----:B----4-:R-:W-:Y:S05]  /*18c00*/  @!P1 BRA `(.L_x_8853) ;  /* 0xfffffffc00f09947 */ /* 0x010fea000383ffff */
[----:B------:R-:W-:Y:S05]  /*18c10*/  BRA `(.L_x_8852) ;  /* 0xffffff2400787947 */ /* 0x000fea000383ffff */
.L_x_8860:
[----:B-1----:R1:W2:Y:S02]  /*18c20*/  SYNCS.PHASECHK.TRANS64.TRYWAIT P1, [R14+URZ+0x19c30], R11 ;  /* 0x019c300b0e0075a7 */ /* 0x0022a4000802017f */
[----:B--2---:R-:W-:Y:S05]  /*18c30*/  @!P1 NANOSLEEP.SYNCS 0x989680 ;  /* 0x009896800000995d */ /* 0x004fea0003900000 */
[----:B------:R-:W2:Y:S02]  /*18c40*/  @!P1 SYNCS.PHASECHK.TRANS64 P1, [R14+URZ+0x19c30], R11 ;  /* 0x019c300b0e0095a7 */ /* 0x000ea4000802007f */
[----:B--2---:R-:W-:Y:S05]  /*18c50*/  @!P1 BRA `(.L_x_8860) ;  /* 0xfffffffc00f09947 */ /* 0x004fea000383ffff */
[----:B------:R-:W-:Y:S05]  /*18c60*/  BRA `(.L_x_8859) ;  /* 0xffffff4800047947 */ /* 0x000fea000383ffff */
.L_x_8865:
[----:B---3--:R3:W4:Y:S02]  /*18c70*/  SYNCS.PHASECHK.TRANS64.TRYWAIT P1, [R15+URZ+0x19c50], R0 ;  /* 0x019c50000f0075a7 */ /* 0x008724000802017f */
[----:B----4-:R-:W-:Y:S05]  /*18c80*/  @!P1 NANOSLEEP.SYNCS 0x989680 ;  /* 0x009896800000995d */ /* 0x010fea0003900000 */
[----:B------:R-:W4:Y:S02]  /*18c90*/  @!P1 SYNCS.PHASECHK.TRANS64 P1, [R15+URZ+0x19c50], R0 ;  /* 0x019c50000f0095a7 */ /* 0x000f24000802007f */
[----:B----4-:R-:W-:Y:S05]  /*18ca0*/  @!P1 BRA `(.L_x_8865) ;  /* 0xfffffffc00f09947 */ /* 0x010fea000383ffff */
[----:B------:R-:W-:Y:S05]  /*18cb0*/  BRA `(.L_x_8864) ;  /* 0xffffff4800907947 */ /* 0x000fea000383ffff */
.L_x_8872:
[----:B--2---:R2:W3:Y:S02]  /*18cc0*/  SYNCS.PHASECHK.TRANS64.TRYWAIT P1, [R7+URZ+0x19c50], R4 ;  /* 0x019c5004070075a7 */ /* 0x0044e4000802017f */
[----:B---3--:R-:W-:Y:S05]  /*18cd0*/  @!P1 NANOSLEEP.SYNCS 0x989680 ;  /* 0x009896800000995d */ /* 0x008fea0003900000 */
[----:B------:R-:W3:Y:S02]  /*18ce0*/  @!P1 SYNCS.PHASECHK.TRANS64 P1, [R7+URZ+0x19c50], R4 ;  /* 0x019c5004070095a7 */ /* 0x000ee4000802007f */
[----:B---3--:R-:W-:Y:S05]  /*18cf0*/  @!P1 BRA `(.L_x_8872) ;  /* 0xfffffffc00f09947 */ /* 0x008fea000383ffff */
[----:B------:R-:W-:Y:S05]  /*18d00*/  BRA `(.L_x_8871) ;  /* 0xffffff6400107947 */ /* 0x000fea000383ffff */
.L_x_8901:
        /* <DEDUP_REMOVED lines=11> */
.L_x_9045:
[----:B------:R-:W-:Y:S05]  /*18dc0*/  BSYNC B1 ;  /* 0x0000000000017941 */ /* 0x000fea0003800000 */
.L_x_9044:
[----:B------:R-:W-:Y:S05]  /*18dd0*/  BRA `(.L_x_9046) ;  /* 0xffffffa000d87947 */ /* 0x000fea000383ffff */
.L_x_8903:
[----:B------:R-:W-:Y:S01]  /*18de0*/  BSSY B1, `(.L_x_9047) ;  /* 0x0000006000017945 */ /* 0x000fe20003800000 */
[----:B------:R-:W-:-:S07]  /*18df0*/  IMAD.MOV.U32 R15, RZ, RZ, -0x1 ;  /* 0xffffffffff0f7424 */ /* 0x000fce00078e00ff */
[----:B01----:R-:W-:Y:S05]  /*18e00*/  WARPSYNC.COLLECTIVE R15, `(.L_x_9048) ;  /* 0x000000000f0c7348 */ /* 0x003fea0003c00000 */
[----:B------:R-:W-:Y:S02]  /*18e10*/  ELECT P6, UR62, PT ;  /* 0x00000000003e782f */ /* 0x000fe400038c0000 */
[----:B------:R-:W-:Y:S01]  /*18e20*/  MOV R14, UR62 ;  /* 0x0000003e000e7c02 */ /* 0x000fe20008000f00 */
[----:B01----:R-:W-:Y:S10]  /*18e30*/  ENDCOLLECTIVE ;  /* 0x000000000000791b */ /* 0x003ff40003800000 */
.L_x_9048:
[----:B------:R-:W-:Y:S05]  /*18e40*/  BSYNC B1 ;  /* 0x0000000000017941 */ /* 0x000fea0003800000 */
.L_x_9047:
[----:B------:R-:W-:Y:S05]  /*18e50*/  BRA `(.L_x_8902) ;  /* 0xffffffa000d07947 */ /* 0x000fea000383ffff */
.L_x_8905:
[----:B-1----:R1:W2:Y:S02]  /*18e60*/  SYNCS.PHASECHK.TRANS64.TRYWAIT P0, [R22+URZ+0x19c20], R5 ;  /* 0x019c2005160075a7 */ /* 0x0022a4000800017f */
[----:B--2---:R-:W-:Y:S05]  /*18e70*/  @!P0 NANOSLEEP.SYNCS 0x989680 ;  /* 0x009896800000895d */ /* 0x004fea0003900000 */
[----:B------:R-:W2:Y:S02]  /*18e80*/  @!P0 SYNCS.PHASECHK.TRANS64 P0, [R22+URZ+0x19c20], R5 ;  /* 0x019c2005160085a7 */ /* 0x000ea4000800007f */
[----:B--2---:R-:W-:Y:S05]  /*18e90*/  @!P0 BRA `(.L_x_8905) ;  /* 0xfffffffc00f08947 */ /* 0x004fea000383ffff */
[----:B------:R-:W-:Y:S05]  /*18ea0*/  BRA `(.L_x_9049) ;  /* 0xffffffa000e07947 */ /* 0x000fea000383ffff */
.L_x_8909:
[----:B--2---:R2:W3:Y:S02]  /*18eb0*/  SYNCS.PHASECHK.TRANS64.TRYWAIT P0, [R8+URZ+0x19ca0], R10 ;  /* 0x019ca00a080075a7 */ /* 0x0044e4000800017f */
[----:B---3--:R-:W-:Y:S05]  /*18ec0*/  @!P0 NANOSLEEP.SYNCS 0x989680 ;  /* 0x009896800000895d */ /* 0x008fea0003900000 */
[----:B------:R-:W3:Y:S02]  /*18ed0*/  @!P0 SYNCS.PHASECHK.TRANS64 P0, [R8+URZ+0x19ca0], R10 ;  /* 0x019ca00a080085a7 */ /* 0x000ee4000800007f */
[----:B---3--:R-:W-:Y:S05]  /*18ee0*/  @!P0 BRA `(.L_x_8909) ;  /* 0xfffffffc00f08947 */ /* 0x008fea000383ffff */
[----:B------:R-:W-:Y:S05]  /*18ef0*/  BRA `(.L_x_9050) ;  /* 0xffffffa000fc7947 */ /* 0x000fea000383ffff */
.L_x_8916:
[----:B-1----:R1:W3:Y:S02]  /*18f00*/  SYNCS.PHASECHK.TRANS64.TRYWAIT P0, [R8+URZ+0x19cc0], R10 ;  /* 0x019cc00a080075a7 */ /* 0x0022e4000800017f */
[----:B---3--:R-:W-:Y:S05]  /*18f10*/  @!P0 NANOSLEEP.SYNCS 0x989680 ;  /* 0x009896800000895d */ /* 0x008fea0003900000 */
[----:B------:R-:W3:Y:S02]  /*18f20*/  @!P0 SYNCS.PHASECHK.TRANS64 P0, [R8+URZ+0x19cc0], R10 ;  /* 0x019cc00a080085a7 */ /* 0x000ee4000800007f */
[----:B---3--:R-:W-:Y:S05]  /*18f30*/  @!P0 BRA `(.L_x_8916) ;  /* 0xfffffffc00f08947 */ /* 0x008fea000383ffff */
[----:B------:R-:W-:Y:S05]  /*18f40*/  BRA `(.L_x_9051) ;  /* 0xffffffa400f87947 */ /* 0x000fea000383ffff */
.L_x_8925:
[----:B-1----:R1:W2:Y:S02]  /*18f50*/  SYNCS.PHASECHK.TRANS64.TRYWAIT P1, [R8+URZ+0x19ca0], R7 ;  /* 0x019ca007080075a7 */ /* 0x0022a4000802017f */
[----:B--2---:R-:W-:Y:S05]  /*18f60*/  @!P1 NANOSLEEP.SYNCS 0x989680 ;  /* 0x009896800000995d */ /* 0x004fea0003900000 */
[----:B------:R-:W2:Y:S02]  /*18f70*/  @!P1 SYNCS.PHASECHK.TRANS64 P1, [R8+URZ+0x19ca0], R7 ;  /* 0x019ca007080095a7 */ /* 0x000ea4000802007f */
[----:B--2---:R-:W-:Y:S05]  /*18f80*/  @!P1 BRA `(.L_x_8925) ;  /* 0xfffffffc00f09947 */ /* 0x004fea000383ffff */
[----:B------:R-:W-:Y:S05]  /*18f90*/  BRA `(.L_x_9052) ;  /* 0xffffffac00387947 */ /* 0x000fea000383ffff */
.L_x_8932:
[----:B--2---:R2:W3:Y:S02]  /*18fa0*/  SYNCS.PHASECHK.TRANS64.TRYWAIT P1, [R8+URZ+0x19cc0], R7 ;  /* 0x019cc007080075a7 */ /* 0x0044e4000802017f */
[----:B---3--:R-:W-:Y:S05]  /*18fb0*/  @!P1 NANOSLEEP.SYNCS 0x989680 ;  /* 0x009896800000995d */ /* 0x008fea0003900000 */
[----:B------:R-:W3:Y:S02]  /*18fc0*/  @!P1 SYNCS.PHASECHK.TRANS64 P1, [R8+URZ+0x19cc0], R7 ;  /* 0x019cc007080095a7 */ /* 0x000ee4000802007f */
[----:B---3--:R-:W-:Y:S05]  /*18fd0*/  @!P1 BRA `(.L_x_8932) ;  /* 0xfffffffc00f09947 */ /* 0x008fea000383ffff */
[----:B------:R-:W-:Y:S05]  /*18fe0*/  BRA `(.L_x_9053) ;  /* 0xffffffb000307947 */ /* 0x000fea000383ffff */
.L_x_8949:
[----:B------:R-:W3:Y:S01]  /*18ff0*/  S2R R21, SR_TID.X ;  /* 0x0000000000157919 */ /* 0x000ee20000002100 */
[----:B------:R-:W-:Y:S01]  /*19000*/  BSSY B0, `(.L_x_9054) ;  /* 0x000000a000007945 */ /* 0x000fe20003800000 */
[----:B------:R-:W-:Y:S02]  /*19010*/  IMAD.MOV.U32 R12, RZ, RZ, RZ ;  /* 0x000000ffff0c7224 */ /* 0x000fe400078e00ff */
[----:B0-----:R-:W-:Y:S02]  /*19020*/  IMAD.MOV.U32 R11, RZ, RZ, 0x1f ;  /* 0x0000001fff0b7424 */ /* 0x001fe400078e00ff */
[----:B------:R-:W-:Y:S01]  /*19030*/  IMAD.MOV.U32 R15, RZ, RZ, -0x1 ;  /* 0xffffffffff0f7424 */ /* 0x000fe200078e00ff */
[----:B---3--:R-:W-:-:S04]  /*19040*/  SHF.R.U32.HI R21, RZ, 0x5, R21 ;  /* 0x00000005ff157819 */ /* 0x008fc80000011615 */
[----:B------:R-:W-:-:S05]  /*19050*/  LOP3.LUT R21, R21, 0x3, RZ, 0xc0, !PT ;  /* 0x0000000315157812 */ /* 0x000fca00078ec0ff */
[----:B------:R-:W-:-:S07]  /*19060*/  IMAD.MOV.U32 R13, RZ, RZ, R21 ;  /* 0x000000ffff0d7224 */ /* 0x000fce00078e0015 */
[----:B-12-4-:R-:W-:Y:S05]  /*19070*/  WARPSYNC.COLLECTIVE R15, `(.L_x_9055) ;  /* 0x000000000f087348 */ /* 0x016fea0003c00000 */
[----:B------:R0:W3:Y:S02]  /*19080*/  SHFL.IDX P6, R14, R13, R12, R11 ;  /* 0x0000000c0d0e7389 */ /* 0x0000e400000c000b */
[----:B01234-:R-:W-:Y:S01]  /*19090*/  ENDCOLLECTIVE ;  /* 0x000000000000791b */ /* 0x01ffe20003800000 */
.L_x_9055:
[----:B------:R-:W-:Y:S05]  /*190a0*/  BSYNC B0 ;  /* 0x0000000000007941 */ /* 0x000fea0003800000 */
.L_x_9054:
[----:B------:R-:W-:Y:S05]  /*190b0*/  BRA `(.L_x_9056) ;  /* 0xffffffbc00307947 */ /* 0x000fea000383ffff */
.L_x_8951:
[----:B------:R-:W-:Y:S01]  /*190c0*/  BSSY B0, `(.L_x_9057) ;  /* 0x0000006000007945 */ /* 0x000fe20003800000 */
[----:B------:R-:W-:-:S07]  /*190d0*/  IMAD.MOV.U32 R15, RZ, RZ, -0x1 ;  /* 0xffffffffff0f7424 */ /* 0x000fce00078e00ff */
[----:B012-4-:R-:W-:Y:S05]  /*190e0*/  WARPSYNC.COLLECTIVE R15, `(.L_x_9058) ;  /* 0x000000000f0c7348 */ /* 0x017fea0003c00000 */
[----:B------:R-:W-:Y:S02]  /*190f0*/  ELECT P6, UR62, PT ;  /* 0x00000000003e782f */ /* 0x000fe400038c0000 */
[----:B------:R-:W-:Y:S01]  /*19100*/  MOV R14, UR62 ;  /* 0x0000003e000e7c02 */ /* 0x000fe20008000f00 */
[----:B012-4-:R-:W-:Y:S10]  /*19110*/  ENDCOLLECTIVE ;  /* 0x000000000000791b */ /* 0x017ff40003800000 */
.L_x_9058:
[----:B------:R-:W-:Y:S05]  /*19120*/  BSYNC B0 ;  /* 0x0000000000007941 */ /* 0x000fea0003800000 */
.L_x_9057:
[----:B------:R-:W-:Y:S05]  /*19130*/  BRA `(.L_x_9059) ;  /* 0xffffffbc00387947 */ /* 0x000fea000383ffff */
.L_x_8953:
[----:B0-----:R0:W3:Y:S02]  /*19140*/  SYNCS.PHASECHK.TRANS64.TRYWAIT P0, [R4+URZ+0x19c80], R3 ;  /* 0x019c8003040075a7 */ /* 0x0010e4000800017f */
[----:B---3--:R-:W-:Y:S05]  /*19150*/  @!P0 NANOSLEEP.SYNCS 0x989680 ;  /* 0x009896800000895d */ /* 0x008fea0003900000 */
[----:B------:R-:W3:Y:S02]  /*19160*/  @!P0 SYNCS.PHASECHK.TRANS64 P0, [R4+URZ+0x19c80], R3 ;  /* 0x019c8003040085a7 */ /* 0x000ee4000800007f */
[----:B---3--:R-:W-:Y:S05]  /*19170*/  @!P0 BRA `(.L_x_8953) ;  /* 0xfffffffc00f08947 */ /* 0x008fea000383ffff */
[----:B------:R-:W-:Y:S05]  /*19180*/  BRA `(.L_x_9060) ;  /* 0xffffffbc009c7947 */ /* 0x000fea000383ffff */
.L_x_8955:
[----:B-1----:R1:W3:Y:S02]  /*19190*/  SYNCS.PHASECHK.TRANS64.TRYWAIT P0, [R4+URZ+0x19c40], R3 ;  /* 0x019c4003040075a7 */ /* 0x0022e4000800017f */
[----:B---3--:R-:W-:Y:S05]  /*191a0*/  @!P0 NANOSLEEP.SYNCS 0x989680 ;  /* 0x009896800000895d */ /* 0x008fea0003900000 */
[----:B------:R-:W3:Y:S02]  /*191b0*/  @!P0 SYNCS.PHASECHK.TRANS64 P0, [R4+URZ+0x19c40], R3 ;  /* 0x019c4003040085a7 */ /* 0x000ee4000800007f */
[----:B---3--:R-:W-:Y:S05]  /*191c0*/  @!P0 BRA `(.L_x_8955) ;  /* 0xfffffffc00f08947 */ /* 0x008fea000383ffff */
[----:B------:R-:W-:Y:S05]  /*191d0*/  BRA `(.L_x_9061) ;  /* 0xffffffc000187947 */ /* 0x000fea000383ffff */
.L_x_8959:
[----:B------:R-:W-:Y:S02]  /*191e0*/  IMAD.MOV.U32 R13, RZ, RZ, R4 ;  /* 0x000000ffff0d7224 */ /* 0x000fe400078e0004 */
[----:B------:R-:W-:Y:S02]  /*191f0*/  IMAD.MOV.U32 R12, RZ, RZ, RZ ;  /* 0x000000ffff0c7224 */ /* 0x000fe400078e00ff */
[----:B------:R-:W-:Y:S02]  /*19200*/  IMAD.MOV.U32 R11, RZ, RZ, 0x1e1f ;  /* 0x00001e1fff0b7424 */ /* 0x000fe400078e00ff */
[----:B------:R-:W-:Y:S02]  /*19210*/  IMAD.MOV.U32 R15, RZ, RZ, -0x1 ;  /* 0xffffffffff0f7424 */ /* 0x000fe400078e00ff */
[----:B-----5:R-:W-:Y:S02]  /*19220*/  IMAD R0, R21, R9, RZ ;  /* 0x0000000915007224 */ /* 0x020fe400078e02ff */
[----:B------:R-:W-:-:S07]  /*19230*/  IMAD R17, R17, 0xc0, R20 ;  /* 0x000000c011117824 */ /* 0x000fce00078e0214 */
[----:B------:R-:W-:Y:S05]  /*19240*/  WARPSYNC.COLLECTIVE R15, `(.L_x_9062) ;  /* 0x000000000f087348 */ /* 0x000fea0003c00000 */
[----:B------:R0:W1:Y:S02]  /*19250*/  SHFL.IDX P6, R14, R13, R12, R11 ;  /* 0x0000000c0d0e7389 */ /* 0x00006400000c000b */
[----:B01----:R-:W-:Y:S01]  /*19260*/  ENDCOLLECTIVE ;  /* 0x000000000000791b */ /* 0x003fe20003800000 */
.L_x_9062:
[----:B------:R-:W-:Y:S01]  /*19270*/  ISETP.GE.AND P4, PT, R17, R0, PT ;  /* 0x000000001100720c */ /* 0x000fe20003f86270 */
[----:B------:R-:W-:Y:S02]  /*19280*/  IMAD.MOV.U32 R13, RZ, RZ, R6 ;  /* 0x000000ffff0d7224 */ /* 0x000fe400078e0006 */
[----:B------:R-:W-:-:S10]  /*19290*/  IMAD.MOV.U32 R3, RZ, RZ, R14 ;  /* 0x000000ffff037224 */ /* 0x000fd400078e000e */
[----:B------:R-:W-:Y:S05]  /*192a0*/  WARPSYNC.COLLECTIVE R15, `(.L_x_9063) ;  /* 0x000000000f087348 */ /* 0x000fea0003c00000 */
[----:B------:R0:W1:Y:S02]  /*192b0*/  SHFL.IDX P6, R14, R13, R12, R11 ;  /* 0x0000000c0d0e7389 */ /* 0x00006400000c000b */
[----:B01----:R-:W-:Y:S01]  /*192c0*/  ENDCOLLECTIVE ;  /* 0x000000000000791b */ /* 0x003fe20003800000 */
.L_x_9063:
[----:B------:R-:W-:Y:S02]  /*192d0*/  IMAD.MOV.U32 R13, RZ, RZ, R4 ;  /* 0x000000ffff0d7224 */ /* 0x000fe400078e0004 */
[----:B------:R-:W-:Y:S02]  /*192e0*/  IMAD.MOV.U32 R12, RZ, RZ, 0x1 ;  /* 0x00000001ff0c7424 */ /* 0x000fe400078e00ff */
[----:B------:R-:W-:-:S07]  /*192f0*/  IMAD.MOV.U32 R2, RZ, RZ, R14 ;  /* 0x000000ffff027224 */ /* 0x000fce00078e000e */
[----:B------:R-:W-:Y:S05]  /*19300*/  WARPSYNC.COLLECTIVE R15, `(.L_x_9064) ;  /* 0x000000000f087348 */ /* 0x000fea0003c00000 */
[----:B------:R0:W1:Y:S02]  /*19310*/  SHFL.IDX P6, R14, R13, R12, R11 ;  /* 0x0000000c0d0e7389 */ /* 0x00006400000c000b */
[----:B01----:R-:W-:Y:S01]  /*19320*/  ENDCOLLECTIVE ;  /* 0x000000000000791b */ /* 0x003fe20003800000 */
.L_x_9064:
[----:B------:R-:W-:-:S05]  /*19330*/  @!P4 IADD3 R2, P3, R10, R2, RZ ;  /* 0x000000020a02c210 */ /* 0x000fca0007f7e0ff */
[----:B------:R-:W-:-:S05]  /*19340*/  @!P4 IMAD.X R3, RZ, RZ, R3, P3 ;  /* 0x000000ffff03c224 */ /* 0x000fca00018e0603 */
        /* <DEDUP_REMOVED lines=11> */
.L_x_9065:
[----:B------:R-:W-:-:S05]  /*19400*/  VIADD R3, R17, 0x40 ;  /* 0x0000004011037836 */ /* 0x000fca0000000000 */
[----:B------:R-:W-:Y:S01]  /*19410*/  ISETP.GE.AND P4, PT, R3, R0, PT ;  /* 0x000000000300720c */ /* 0x000fe20003f86270 */
[----:B------:R-:W-:Y:S02]  /*19420*/  IMAD.MOV.U32 R13, RZ, RZ, R5 ;  /* 0x000000ffff0d7224 */ /* 0x000fe400078e0005 */
[----:B------:R-:W-:Y:S02]  /*19430*/  IMAD.MOV.U32 R12, RZ, RZ, RZ ;  /* 0x000000ffff0c7224 */ /* 0x000fe400078e00ff */
[----:B------:R-:W-:-:S08]  /*19440*/  IMAD.MOV.U32 R6, RZ, RZ, R14 ;  /* 0x000000ffff067224 */ /* 0x000fd000078e000e */
[----:B------:R-:W-:Y:S05]  /*19450*/  WARPSYNC.COLLECTIVE R15, `(.L_x_9066) ;  /* 0x000000000f087348 */ /* 0x000fea0003c00000 */
[----:B------:R0:W1:Y:S02]  /*19460*/  SHFL.IDX P6, R14, R13, R12, R11 ;  /* 0x0000000c0d0e7389 */ /* 0x00006400000c000b */
[----:B01----:R-:W-:Y:S01]  /*19470*/  ENDCOLLECTIVE ;  /* 0x000000000000791b */ /* 0x003fe20003800000 */
.L_x_9066:
[----:B------:R-:W-:-:S05]  /*19480*/  @!P4 IADD3 R2, P3, R10, R6, RZ ;  /* 0x000000060a02c210 */ /* 0x000fca0007f7e0ff */
[----:B------:R-:W-:-:S05]  /*19490*/  @!P4 IMAD.X R3, RZ, RZ, R4, P3 ;  /* 0x000000ffff03c224 */ /* 0x000fca00018e0604 */
[----:B------:R-:W-:Y:S01]  /*194a0*/  @!PT LDS RZ, [RZ] ;  /* 0x00000000fffff984 */ /* 0x000fe20000000800 */
[----:B------:R-:W-:Y:S01]  /*194b0*/  @!PT LDS RZ, [RZ] ;  /* 0x00000000fffff984 */ /* 0x000fe20000000800 */
[----:B------:R-:W-:Y:S01]  /*194c0*/  @!PT LDS RZ, [RZ] ;  /* 0x00000000fffff984 */ /* 0x000fe20000000800 */
[----:B------:R-:W-:Y:S01]  /*194d0*/  @!P4 LDGSTS.E.BYPASS.LTC128B.128 [R8+0xf800], desc[UR42][R2.64], !P2 ;  /* 0x0f8000000208cfae */ /* 0x000fe2000d101d6a */
[----:B------:R-:W-:-:S03]  /*194e0*/  IMAD.MOV.U32 R13, RZ, RZ, R7 ;  /* 0x000000ffff0d7224 */ /* 0x000fc600078e0007 */
[----:B------:R-:W-:Y:S04]  /*194f0*/  @!P4 LDGSTS.E.BYPASS.LTC128B.128 [R8+0x11000], desc[UR42][R2.64+0x20], !P1 ;  /* 0x110000200208cfae */ /* 0x000fe8000c901d6a */
[----:B------:R0:W-:Y:S02]  /*19500*/  @!P4 LDGSTS.E.BYPASS.LTC128B.128 [R8+0x12800], desc[UR42][R2.64+0x40], !P0 ;  /* 0x128000400208cfae */ /* 0x0001e4000c101d6a */
[----:B0-----:R-:W-:-:S07]  /*19510*/  IMAD.MOV.U32 R3, RZ, RZ, R14 ;  /* 0x000000ffff037224 */ /* 0x001fce00078e000e */
[----:B------:R-:W-:Y:S05]  /*19520*/  WARPSYNC.COLLECTIVE R15, `(.L_x_9067) ;  /* 0x000000000f087348 */ /* 0x000fea0003c00000 */
[----:B------:R0:W1:Y:S02]  /*19530*/  SHFL.IDX P6, R14, R13, R12, R11 ;  /* 0x0000000c0d0e7389 */ /* 0x00006400000c000b */
[----:B01----:R-:W-:Y:S01]  /*19540*/  ENDCOLLECTIVE ;  /* 0x000000000000791b */ /* 0x003fe20003800000 */
.L_x_9067:
[----:B------:R-:W-:Y:S01]  /*19550*/  IMAD.MOV.U32 R2, RZ, RZ, R14 ;  /* 0x000000ffff027224 */ /* 0x000fe200078e000e */
[----:B------:R-:W-:Y:S06]  /*19560*/  BRA `(.L_x_9068) ;  /* 0xffffffc800147947 */ /* 0x000fec000383ffff */
.L_x_8964:
[----:B--2---:R2:W3:Y:S02]  /*19570*/  SYNCS.PHASECHK.TRANS64.TRYWAIT P0, [R22+URZ+0x19c20], R0 ;  /* 0x019c2000160075a7 */ /* 0x0044e4000800017f */
[----:B---3--:R-:W-:Y:S05]  /*19580*/  @!P0 NANOSLEEP.SYNCS 0x989680 ;  /* 0x009896800000895d */ /* 0x008fea0003900000 */
[----:B------:R-:W3:Y:S02]  /*19590*/  @!P0 SYNCS.PHASECHK.TRANS64 P0, [R22+URZ+0x19c20], R0 ;  /* 0x019c2000160085a7 */ /* 0x000ee4000800007f */
[----:B---3--:R-:W-:Y:S05]  /*195a0*/  @!P0 BRA `(.L_x_8964) ;  /* 0xfffffffc00f08947 */ /* 0x008fea000383ffff */
[----:B------:R-:W-:Y:S05]  /*195b0*/  BRA `(.L_x_9069) ;  /* 0xffffffc800847947 */ /* 0x000fea000383ffff */
.L_x_8970:
[----:B0-----:R0:W1:Y:S02]  /*195c0*/  SYNCS.PHASECHK.TRANS64.TRYWAIT P0, [R6+URZ+0x19c80], R5 ;  /* 0x019c8005060075a7 */ /* 0x001064000800017f */
[----:B-1----:R-:W-:Y:S05]  /*195d0*/  @!P0 NANOSLEEP.SYNCS 0x989680 ;  /* 0x009896800000895d */ /* 0x002fea0003900000 */
[----:B------:R-:W1:Y:S02]  /*195e0*/  @!P0 SYNCS.PHASECHK.TRANS64 P0, [R6+URZ+0x19c80], R5 ;  /* 0x019c8005060085a7 */ /* 0x000e64000800007f */
[----:B-1----:R-:W-:Y:S05]  /*195f0*/  @!P0 BRA `(.L_x_8970) ;  /* 0xfffffffc00f08947 */ /* 0x002fea000383ffff */
[----:B------:R-:W-:Y:S05]  /*19600*/  BRA `(.L_x_9070) ;  /* 0xffffffcc00387947 */ /* 0x000fea000383ffff */
.L_x_8977:
[----:B-1----:R1:W2:Y:S02]  /*19610*/  SYNCS.PHASECHK.TRANS64.TRYWAIT P0, [R6+URZ+0x19c40], R5 ;  /* 0x019c4005060075a7 */ /* 0x0022a4000800017f */
[----:B--2---:R-:W-:Y:S05]  /*19620*/  @!P0 NANOSLEEP.SYNCS 0x989680 ;  /* 0x009896800000895d */ /* 0x004fea0003900000 */
[----:B------:R-:W2:Y:S02]  /*19630*/  @!P0 SYNCS.PHASECHK.TRANS64 P0, [R6+URZ+0x19c40], R5 ;  /* 0x019c4005060085a7 */ /* 0x000ea4000800007f */
[----:B--2---:R-:W-:Y:S05]  /*19640*/  @!P0 BRA `(.L_x_8977) ;  /* 0xfffffffc00f08947 */ /* 0x004fea000383ffff */
[----:B------:R-:W-:Y:S05]  /*19650*/  BRA `(.L_x_9071) ;  /* 0xffffffd000347947 */ /* 0x000fea000383ffff */
.L_x_8985:
[----:B-1----:R1:W2:Y:S02]  /*19660*/  SYNCS.PHASECHK.TRANS64.TRYWAIT P0, [R3+URZ+0x19c70], R4 ;  /* 0x019c7004030075a7 */ /* 0x0022a4000800017f */
[----:B--2---:R-:W-:Y:S05]  /*19670*/  @!P0 NANOSLEEP.SYNCS 0x989680 ;  /* 0x009896800000895d */ /* 0x004fea0003900000 */
[----:B------:R-:W2:Y:S02]  /*19680*/  @!P0 SYNCS.PHASECHK.TRANS64 P0, [R3+URZ+0x19c70], R4 ;  /* 0x019c7004030085a7 */ /* 0x000ea4000800007f */
[----:B--2---:R-:W-:Y:S05]  /*19690*/  @!P0 BRA `(.L_x_8985) ;  /* 0xfffffffc00f08947 */ /* 0x004fea000383ffff */
[----:B------:R-:W-:Y:S05]  /*196a0*/  BRA `(.L_x_9072) ;  /* 0xffffffd400487947 */ /* 0x000fea000383ffff */
.L_x_8987:
[----:B-1----:R1:W2:Y:S02]  /*196b0*/  SYNCS.PHASECHK.TRANS64.TRYWAIT P0, [R3+URZ+0x19c60], R4 ;  /* 0x019c6004030075a7 */ /* 0x0022a4000800017f */
[----:B--2---:R-:W-:Y:S05]  /*196c0*/  @!P0 NANOSLEEP.SYNCS 0x989680 ;  /* 0x009896800000895d */ /* 0x004fea0003900000 */
[----:B------:R-:W2:Y:S02]  /*196d0*/  @!P0 SYNCS.PHASECHK.TRANS64 P0, [R3+URZ+0x19c60], R4 ;  /* 0x019c6004030085a7 */ /* 0x000ea4000800007f */
[----:B--2---:R-:W-:Y:S05]  /*196e0*/  @!P0 BRA `(.L_x_8987) ;  /* 0xfffffffc00f08947 */ /* 0x004fea000383ffff */
[----:B------:R-:W-:Y:S05]  /*196f0*/  BRA `(.L_x_9073) ;  /* 0xffffffd400507947 */ /* 0x000fea000383ffff */
.L_x_8994:
[----:B-1----:R1:W2:Y:S02]  /*19700*/  SYNCS.PHASECHK.TRANS64.TRYWAIT P1, [R0+URZ+0x19c70], R3 ;  /* 0x019c7003000075a7 */ /* 0x0022a4000802017f */
[----:B--2---:R-:W-:Y:S05]  /*19710*/  @!P1 NANOSLEEP.SYNCS 0x989680 ;  /* 0x009896800000995d */ /* 0x004fea0003900000 */
[----:B------:R-:W2:Y:S02]  /*19720*/  @!P1 SYNCS.PHASECHK.TRANS64 P1, [R0+URZ+0x19c70], R3 ;  /* 0x019c7003000095a7 */ /* 0x000ea4000802007f */
[----:B--2---:R-:W-:Y:S05]  /*19730*/  @!P1 BRA `(.L_x_8994) ;  /* 0xfffffffc00f09947 */ /* 0x004fea000383ffff */
[----:B------:R-:W-:Y:S05]  /*19740*/  BRA `(.L_x_9074) ;  /* 0xffffffd800f47947 */ /* 0x000fea000383ffff */
.L_x_8996:
[----:B-1----:R1:W2:Y:S02]  /*19750*/  SYNCS.PHASECHK.TRANS64.TRYWAIT P1, [R0+URZ+0x19c60], R3 ;  /* 0x019c6003000075a7 */ /* 0x0022a4000802017f */
[----:B--2---:R-:W-:Y:S05]  /*19760*/  @!P1 NANOSLEEP.SYNCS 0x989680 ;  /* 0x009896800000995d */ /* 0x004fea0003900000 */
[----:B------:R-:W2:Y:S02]  /*19770*/  @!P1 SYNCS.PHASECHK.TRANS64 P1, [R0+URZ+0x19c60], R3 ;  /* 0x019c6003000095a7 */ /* 0x000ea4000802007f */
[----:B--2---:R-:W-:Y:S05]  /*19780*/  @!P1 BRA `(.L_x_8996) ;  /* 0xfffffffc00f09947 */ /* 0x004fea000383ffff */
[----:B------:R-:W-:Y:S05]  /*19790*/  BRA `(.L_x_9075) ;  /* 0xffffffd800f87947 */ /* 0x000fea000383ffff */
.L_x_9000:
[----:B------:R-:W-:Y:S01]  /*197a0*/  BSSY B0, `(.L_x_9076) ;  /* 0x0000008000007945 */ /* 0x000fe20003800000 */
[----:B------:R-:W-:Y:S02]  /*197b0*/  IMAD.MOV.U32 R13, RZ, RZ, R16 ;  /* 0x000000ffff0d7224 */ /* 0x000fe400078e0010 */
[----:B------:R-:W-:Y:S02]  /*197c0*/  IMAD.MOV.U32 R12, RZ, RZ, RZ ;  /* 0x000000ffff0c7224 */ /* 0x000fe400078e00ff */
[----:B0-----:R-:W-:Y:S02]  /*197d0*/  IMAD.MOV.U32 R11, RZ, RZ, 0x1f ;  /* 0x0000001fff0b7424 */ /* 0x001fe400078e00ff */
[----:B------:R-:W-:-:S07]  /*197e0*/  IMAD.MOV.U32 R15, RZ, RZ, -0x1 ;  /* 0xffffffffff0f7424 */ /* 0x000fce00078e00ff */
[----:B-12---:R-:W-:Y:S05]  /*197f0*/  WARPSYNC.COLLECTIVE R15, `(.L_x_9077) ;  /* 0x000000000f087348 */ /* 0x006fea0003c00000 */
[----:B------:R0:W3:Y:S02]  /*19800*/  SHFL.IDX P6, R14, R13, R12, R11 ;  /* 0x0000000c0d0e7389 */ /* 0x0000e400000c000b */
[----:B0123--:R-:W-:Y:S01]  /*19810*/  ENDCOLLECTIVE ;  /* 0x000000000000791b */ /* 0x00ffe20003800000 */
.L_x_9077:
[----:B------:R-:W-:Y:S05]  /*19820*/  BSYNC B0 ;  /* 0x0000000000007941 */ /* 0x000fea0003800000 */
.L_x_9076:
        /* <DEDUP_REMOVED lines=9> */
.L_x_9078:
        /* <DEDUP_REMOVED lines=18> */
.L_x_9079:
[----:B------:R-:W-:Y:S01]  /*199e0*/  IMAD.MOV.U32 R12, RZ, RZ, 0x2 ;  /* 0x00000002ff0c7424 */ /* 0x000fe200078e00ff */
[----:B------:R-:W-:-:S05]  /*199f0*/  SEL R5, R14, RZ, P1 ;  /* 0x000000ff0e057207 */ /* 0x000fca0000800000 */
[----:B------:R-:W-:-:S04]  /*19a00*/  IMAD.IADD R3, R2, 0x1, R5 ;  /* 0x0000000102037824 */ /* 0x000fc800078e0205 */
[----:B------:R-:W-:-:S07]  /*19a10*/  IMAD.MOV.U32 R13, RZ, RZ, R3 ;  /* 0x000000ffff0d7224 */ /* 0x000fce00078e0003 */
[----:B------:R-:W-:Y:S05]  /*19a20*/  WARPSYNC.COLLECTIVE R15, `(.L_x_9080) ;  /* 0x000000000f087348 */ /* 0x000fea0003c00000 */
[----:B------:R0:W1:Y:S02]  /*19a30*/  SHFL.UP P6, R14, R13, R12, R11 ;  /* 0x0400000c0d0e7389 */ /* 0x00006400000c000b */
[----:B01----:R-:W-:Y:S01]  /*19a40*/  ENDCOLLECTIVE ;  /* 0x000000000000791b */ /* 0x003fe20003800000 */
.L_x_9080:
[----:B------:R-:W-:Y:S01]  /*19a50*/  IMAD.MOV.U32 R12, RZ, RZ, 0x4 ;  /* 0x00000004ff0c7424 */ /* 0x000fe200078e00ff */
[----:B------:R-:W-:-:S05]  /*19a60*/  SEL R14, R14, RZ, P2 ;  /* 0x000000ff0e0e7207 */ /* 0x000fca0001000000 */
[----:B------:R-:W-:-:S04]  /*19a70*/  IMAD.IADD R3, R3, 0x1, R14 ;  /* 0x0000000103037824 */ /* 0x000fc800078e020e */
[----:B------:R-:W-:-:S07]  /*19a80*/  IMAD.MOV.U32 R13, RZ, RZ, R3 ;  /* 0x000000ffff0d7224 */ /* 0x000fce00078e0003 */
[----:B------:R-:W-:Y:S05]  /*19a90*/  WARPSYNC.COLLECTIVE R15, `(.L_x_9081) ;  /* 0x000000000f087348 */ /* 0x000fea0003c00000 */
[----:B------:R0:W1:Y:S02]  /*19aa0*/  SHFL.UP P6, R14, R13, R12, R11 ;  /* 0x0400000c0d0e7389 */ /* 0x00006400000c000b */
[----:B01----:R-:W-:Y:S01]  /*19ab0*/  ENDCOLLECTIVE ;  /* 0x000000000000791b */ /* 0x003fe20003800000 */
.L_x_9081:
[----:B------:R-:W-:Y:S01]  /*19ac0*/  IMAD.MOV.U32 R12, RZ, RZ, 0x8 ;  /* 0x00000008ff0c7424 */ /* 0x000fe200078e00ff */
[----:B------:R-:W-:-:S05]  /*19ad0*/  SEL R14, R14, RZ, P3 ;  /* 0x000000ff0e0e7207 */ /* 0x000fca0001800000 */
[----:B------:R-:W-:-:S04]  /*19ae0*/  IMAD.IADD R3, R3, 0x1, R14 ;  /* 0x0000000103037824 */ /* 0x000fc800078e020e */
[----:B------:R-:W-:-:S07]  /*19af0*/  IMAD.MOV.U32 R13, RZ, RZ, R3 ;  /* 0x000000ffff0d7224 */ /* 0x000fce00078e0003 */
[----:B------:R-:W-:Y:S05]  /*19b00*/  WARPSYNC.COLLECTIVE R15, `(.L_x_9082) ;  /* 0x000000000f087348 */ /* 0x000fea0003c00000 */
[----:B------:R0:W1:Y:S02]  /*19b10*/  SHFL.UP P6, R14, R13, R12, R11 ;  /* 0x0400000c0d0e7389 */ /* 0x00006400000c000b */
[----:B01----:R-:W-:Y:S01]  /*19b20*/  ENDCOLLECTIVE ;  /* 0x000000000000791b */ /* 0x003fe20003800000 */
.L_x_9082:
[----:B------:R-:W-:Y:S01]  /*19b30*/  IMAD.MOV.U32 R12, RZ, RZ, 0x10 ;  /* 0x00000010ff0c7424 */ /* 0x000fe200078e00ff */
[----:B------:R-:W-:-:S05]  /*19b40*/  SEL R14, R14, RZ, P4 ;  /* 0x000000ff0e0e7207 */ /* 0x000fca0002000000 */
[----:B------:R-:W-:-:S04]  /*19b50*/  IMAD.IADD R3, R3, 0x1, R14 ;  /* 0x0000000103037824 */ /* 0x000fc800078e020e */
[----:B------:R-:W-:-:S07]  /*19b60*/  IMAD.MOV.U32 R13, RZ, RZ, R3 ;  /* 0x000000ffff0d7224 */ /* 0x000fce00078e0003 */
[----:B------:R-:W-:Y:S05]  /*19b70*/  WARPSYNC.COLLECTIVE R15, `(.L_x_9083) ;  /* 0x000000000f087348 */ /* 0x000fea0003c00000 */
[----:B------:R0:W1:Y:S02]  /*19b80*/  SHFL.UP P6, R14, R13, R12, R11 ;  /* 0x0400000c0d0e7389 */ /* 0x00006400000c000b */
[----:B01----:R-:W-:Y:S01]  /*19b90*/  ENDCOLLECTIVE ;  /* 0x000000000000791b */ /* 0x003fe20003800000 */
.L_x_9083:
[----:B------:R-:W-:Y:S02]  /*19ba0*/  IMAD.MOV.U32 R12, RZ, RZ, 0x1f ;  /* 0x0000001fff0c7424 */ /* 0x000fe400078e00ff */
[----:B------:R-:W-:Y:S01]  /*19bb0*/  IMAD.MOV.U32 R11, RZ, RZ, 0x1f ;  /* 0x0000001fff0b7424 */ /* 0x000fe200078e00ff */
[----:B------:R-:W-:-:S05]  /*19bc0*/  SEL R14, R14, RZ, P5 ;  /* 0x000000ff0e0e7207 */ /* 0x000fca0002800000 */
[----:B------:R-:W-:-:S04]  /*19bd0*/  IMAD.IADD R3, R3, 0x1, R14 ;  /* 0x0000000103037824 */ /* 0x000fc800078e020e */
[----:B------:R-:W-:-:S07]  /*19be0*/  IMAD.MOV.U32 R13, RZ, RZ, R3 ;  /* 0x000000ffff0d7224 */ /* 0x000fce00078e0003 */
[----:B------:R-:W-:Y:S05]  /*19bf0*/  WARPSYNC.COLLECTIVE R15, `(.L_x_9084) ;  /* 0x000000000f087348 */ /* 0x000fea0003c00000 */
[----:B------:R0:W1:Y:S02]  /*19c00*/  SHFL.IDX P6, R14, R13, R12, R11 ;  /* 0x0000000c0d0e7389 */ /* 0x00006400000c000b */
[----:B01----:R-:W-:Y:S01]  /*19c10*/  ENDCOLLECTIVE ;  /* 0x000000000000791b */ /* 0x003fe20003800000 */
.L_x_9084:
[----:B------:R-:W-:Y:S05]  /*19c20*/  BRA `(.L_x_9085) ;  /* 0xffffffdc00cc7947 */ /* 0x000fea000383ffff */
.L_x_9005:
[----:B------:R-:W-:Y:S01]  /*19c30*/  BSSY B0, `(.L_x_9086) ;  /* 0x0000008000007945 */ /* 0x000fe20003800000 */
[----:B-----5:R-:W-:Y:S02]  /*19c40*/  IMAD.MOV.U32 R13, RZ, RZ, R2 ;  /* 0x000000ffff0d7224 */ /* 0x020fe400078e0002 */
[----:B------:R-:W-:Y:S02]  /*19c50*/  IMAD.MOV.U32 R12, RZ, RZ, 0x1 ;  /* 0x00000001ff0c7424 */ /* 0x000fe400078e00ff */
[----:B0-----:R-:W-:Y:S02]  /*19c60*/  IMAD.MOV.U32 R11, RZ, RZ, RZ ;  /* 0x000000ffff0b7224 */ /* 0x001fe400078e00ff */
[----:B------:R-:W-:-:S07]  /*19c70*/  IMAD.MOV.U32 R15, RZ, RZ, -0x1 ;  /* 0xffffffffff0f7424 */ /* 0x000fce00078e00ff */
[----:B-123--:R-:W-:Y:S05]  /*19c80*/  WARPSYNC.COLLECTIVE R15, `(.L_x_9087) ;  /* 0x000000000f087348 */ /* 0x00efea0003c00000 */
[----:B------:R0:W4:Y:S02]  /*19c90*/  SHFL.UP P6, R14, R13, R12, R11 ;  /* 0x0400000c0d0e7389 */ /* 0x00012400000c000b */
[----:B01234-:R-:W-:Y:S01]  /*19ca0*/  ENDCOLLECTIVE ;  /* 0x000000000000791b */ /* 0x01ffe20003800000 */
.L_x_9087:
[----:B------:R-:W-:Y:S05]  /*19cb0*/  BSYNC B0 ;  /* 0x0000000000007941 */ /* 0x000fea0003800000 */
.L_x_9086:
[----:B------:R-:W-:Y:S01]  /*19cc0*/  SEL R3, R14, RZ, P1 ;  /* 0x000000ff0e037207 */ /* 0x000fe20000800000 */
[----:B------:R-:W-:Y:S02]  /*19cd0*/  IMAD.MOV.U32 R12, RZ, RZ, 0x2 ;  /* 0x00000002ff0c7424 */ /* 0x000fe400078e00ff */
[----:B------:R-:W-:Y:S02]  /*19ce0*/  IMAD.MOV.U32 R11, RZ, RZ, RZ ;  /* 0x000000ffff0b7224 */ /* 0x000fe400078e00ff */
[----:B------:R-:W-:Y:S02]  /*19cf0*/  IMAD.IADD R3, R2, 0x1, R3 ;  /* 0x0000000102037824 */ /* 0x000fe400078e0203 */
[----:B------:R-:W-:Y:S02]  /*19d00*/  IMAD.MOV.U32 R15, RZ, RZ, -0x1 ;  /* 0xffffffffff0f7424 */ /* 0x000fe400078e00ff */
[----:B------:R-:W-:-:S07]  /*19d10*/  IMAD.MOV.U32 R13, RZ, RZ, R3 ;  /* 0x000000ffff0d7224 */ /* 0x000fce00078e0003 */
[----:B------:R-:W-:Y:S05]  /*19d20*/  WARPSYNC.COLLECTIVE R15, `(.L_x_9088) ;  /* 0x000000000f087348 */ /* 0x000fea0003c00000 */
[----:B------:R0:W1:Y:S02]  /*19d30*/  SHFL.UP P6, R14, R13, R12, R11 ;  /* 0x0400000c0d0e7389 */ /* 0x00006400000c000b */
[----:B01----:R-:W-:Y:S01]  /*19d40*/  ENDCOLLECTIVE ;  /* 0x000000000000791b */ /* 0x003fe20003800000 */
.L_x_9088:
[----:B------:R-:W-:Y:S01]  /*19d50*/  IMAD.MOV.U32 R12, RZ, RZ, 0x4 ;  /* 0x00000004ff0c7424 */ /* 0x000fe200078e00ff */
[----:B------:R-:W-:-:S05]  /*19d60*/  SEL R14, R14, RZ, P2 ;  /* 0x000000ff0e0e7207 */ /* 0x000fca0001000000 */
[----:B------:R-:W-:-:S04]  /*19d70*/  IMAD.IADD R3, R3, 0x1, R14 ;  /* 0x0000000103037824 */ /* 0x000fc800078e020e */
[----:B------:R-:W-:-:S07]  /*19d80*/  IMAD.MOV.U32 R13, RZ, RZ, R3 ;  /* 0x000000ffff0d7224 */ /* 0x000fce00078e0003 */
[----:B------:R-:W-:Y:S05]  /*19d90*/  WARPSYNC.COLLECTIVE R15, `(.L_x_9089) ;  /* 0x000000000f087348 */ /* 0x000fea0003c00000 */
[----:B------:R0:W1:Y:S02]  /*19da0*/  SHFL.UP P6, R14, R13, R12, R11 ;  /* 0x0400000c0d0e7389 */ /* 0x00006400000c000b */
[----:B01----:R-:W-:Y:S01]  /*19db0*/  ENDCOLLECTIVE ;  /* 0x000000000000791b */ /* 0x003fe20003800000 */
.L_x_9089:
[----:B------:R-:W-:Y:S01]  /*19dc0*/  IMAD.MOV.U32 R12, RZ, RZ, 0x8 ;  /* 0x00000008ff0c7424 */ /* 0x000fe200078e00ff */
[----:B------:R-:W-:-:S05]  /*19dd0*/  SEL R14, R14, RZ, P3 ;  /* 0x000000ff0e0e7207 */ /* 0x000fca0001800000 */
[----:B------:R-:W-:-:S04]  /*19de0*/  IMAD.IADD R3, R3, 0x1, R14 ;  /* 0x0000000103037824 */ /* 0x000fc800078e020e */
[----:B------:R-:W-:-:S07]  /*19df0*/  IMAD.MOV.U32 R13, RZ, RZ, R3 ;  /* 0x000000ffff0d7224 */ /* 0x000fce00078e0003 */
[----:B------:R-:W-:Y:S05]  /*19e00*/  WARPSYNC.COLLECTIVE R15, `(.L_x_9090) ;  /* 0x000000000f087348 */ /* 0x000fea0003c00000 */
[----:B------:R0:W1:Y:S02]  /*19e10*/  SHFL.UP P6, R14, R13, R12, R11 ;  /* 0x0400000c0d0e7389 */ /* 0x00006400000c000b */
[----:B01----:R-:W-:Y:S01]  /*19e20*/  ENDCOLLECTIVE ;  /* 0x000000000000791b */ /* 0x003fe20003800000 */
.L_x_9090:
[----:B------:R-:W-:Y:S01]  /*19e30*/  IMAD.MOV.U32 R12, RZ, RZ, 0x10 ;  /* 0x00000010ff0c7424 */ /* 0x000fe200078e00ff */
[----:B------:R-:W-:-:S05]  /*19e40*/  SEL R14, R14, RZ, P4 ;  /* 0x000000ff0e0e7207 */ /* 0x000fca0002000000 */
[----:B------:R-:W-:-:S04]  /*19e50*/  IMAD.IADD R3, R3, 0x1, R14 ;  /* 0x0000000103037824 */ /* 0x000fc800078e020e */
[----:B------:R-:W-:-:S07]  /*19e60*/  IMAD.MOV.U32 R13, RZ, RZ, R3 ;  /* 0x000000ffff0d7224 */ /* 0x000fce00078e0003 */
[----:B------:R-:W-:Y:S05]  /*19e70*/  WARPSYNC.COLLECTIVE R15, `(.L_x_9091) ;  /* 0x000000000f087348 */ /* 0x000fea0003c00000 */
[----:B------:R0:W1:Y:S02]  /*19e80*/  SHFL.UP P6, R14, R13, R12, R11 ;  /* 0x0400000c0d0e7389 */ /* 0x00006400000c000b */
[----:B01----:R-:W-:Y:S01]  /*19e90*/  ENDCOLLECTIVE ;  /* 0x000000000000791b */ /* 0x003fe20003800000 */
.L_x_9091:
        /* <DEDUP_REMOVED lines=8> */
.L_x_9092:
[----:B------:R-:W-:Y:S05]  /*19f20*/  BRA `(.L_x_9093) ;  /* 0xffffffdc00a87947 */ /* 0x000fea000383ffff */
.L_x_9007:
[----:B------:R-:W-:Y:S01]  /*19f30*/  BSSY B0, `(.L_x_9094) ;  /* 0x0000006000007945 */ /* 0x000fe20003800000 */
[----:B------:R-:W-:Y:S01]  /*19f40*/  PLOP3.LUT P6, PT, P6, PT, PT, 0x8, 0x0 ;  /* 0x000000000000781c */ /* 0x000fe200037ce170 */
[----:B------:R-:W-:-:S12]  /*19f50*/  IMAD.MOV.U32 R15, RZ, RZ, -0x1 ;  /* 0xffffffffff0f7424 */ /* 0x000fd800078e00ff */
[----:B012---:R-:W-:Y:S05]  /*19f60*/  WARPSYNC.COLLECTIVE R15, `(.L_x_9095) ;  /* 0x000000000f087348 */ /* 0x007fea0003c00000 */
[----:B------:R-:W-:Y:S01]  /*19f70*/  VOTE.ANY R14, PT, P6 ;  /* 0x00000000000e7806 */ /* 0x000fe200030e0100 */
[----:B012---:R-:W-:Y:S06]  /*19f80*/  ENDCOLLECTIVE ;  /* 0x000000000000791b */ /* 0x007fec0003800000 */
.L_x_9095:
[----:B------:R-:W-:Y:S05]  /*19f90*/  BSYNC B0 ;  /* 0x0000000000007941 */ /* 0x000fea0003800000 */
.L_x_9094:
        /* <DEDUP_REMOVED lines=9> */
.L_x_9096:
[----:B------:R-:W-:Y:S01]  /*1a030*/  IMAD.MOV.U32 R17, RZ, RZ, R14 ;  /* 0x000000ffff117224 */ /* 0x000fe200078e000e */
[----:B------:R-:W-:Y:S06]  /*1a040*/  BRA `(.L_x_9097) ;  /* 0xffffffdc00987947 */ /* 0x000fec000383ffff */
.L_x_9009:
[----:B------:R-:W-:Y:S01]  /*1a050*/  BSSY B0, `(.L_x_9098) ;  /* 0x0000007000007945 */ /* 0x000fe20003800000 */
[----:B------:R-:W-:Y:S02]  /*1a060*/  IMAD.MOV.U32 R13, RZ, RZ, R3 ;  /* 0x000000ffff0d7224 */ /* 0x000fe400078e0003 */
[----:B0-----:R-:W-:Y:S02]  /*1a070*/  IMAD.MOV.U32 R11, RZ, RZ, 0x1f ;  /* 0x0000001fff0b7424 */ /* 0x001fe400078e00ff */
[----:B------:R-:W-:-:S07]  /*1a080*/  IMAD.MOV.U32 R15, RZ, RZ, -0x1 ;  /* 0xffffffffff0f7424 */ /* 0x000fce00078e00ff */
[----:B-1234-:R-:W-:Y:S05]  /*1a090*/  WARPSYNC.COLLECTIVE R15, `(.L_x_9099) ;  /* 0x000000000f087348 */ /* 0x01efea0003c00000 */
[----:B------:R0:W0:Y:S02]  /*1a0a0*/  SHFL.IDX P6, R14, R13, R12, R11 ;  /* 0x0000000c0d0e7389 */ /* 0x00002400000c000b */
[----:B01234-:R-:W-:Y:S01]  /*1a0b0*/  ENDCOLLECTIVE ;  /* 0x000000000000791b */ /* 0x01ffe20003800000 */
.L_x_9099:
[----:B------:R-:W-:Y:S05]  /*1a0c0*/  BSYNC B0 ;  /* 0x0000000000007941 */ /* 0x000fea0003800000 */
.L_x_9098:
[----:B------:R-:W-:Y:S05]  /*1a0d0*/  BRA `(.L_x_9008) ;  /* 0xffffffdc00907947 */ /* 0x000fea000383ffff */
.L_x_9013:
[----:B0-----:R0:W1:Y:S02]  /*1a0e0*/  SYNCS.PHASECHK.TRANS64.TRYWAIT P0, [R9+URZ+0x19c20], R0 ;  /* 0x019c2000090075a7 */ /* 0x001064000800017f */
[----:B-1----:R-:W-:Y:S05]  /*1a0f0*/  @!P0 NANOSLEEP.SYNCS 0x989680 ;  /* 0x009896800000895d */ /* 0x002fea0003900000 */
[----:B------:R-:W1:Y:S02]  /*1a100*/  @!P0 SYNCS.PHASECHK.TRANS64 P0, [R9+URZ+0x19c20], R0 ;  /* 0x019c2000090085a7 */ /* 0x000e64000800007f */
[----:B-1----:R-:W-:Y:S05]  /*1a110*/  @!P0 BRA `(.L_x_9013) ;  /* 0xfffffffc00f08947 */ /* 0x002fea000383ffff */
[----:B------:R-:W-:Y:S05]  /*1a120*/  BRA `(.L_x_9100) ;  /* 0xffffffe0007c7947 */ /* 0x000fea000383ffff */
.L_x_9014:
        /* <DEDUP_REMOVED lines=8> */
[----:B0--3--:R-:W-:Y:S05]  /*1a1b0*/  WARPSYNC.COLLECTIVE R15, `(.L_x_9102) ;  /* 0x000000000f087348 */ /* 0x009fea0003c00000 */
[----:B------:R1:W2:Y:S02]  /*1a1c0*/  SHFL.IDX P6, R14, R13, R12, R11 ;  /* 0x0000000c0d0e7389 */ /* 0x0002a400000c000b */
[----:B0123--:R-:W-:Y:S01]  /*1a1d0*/  ENDCOLLECTIVE ;  /* 0x000000000000791b */ /* 0x00ffe20003800000 */
.L_x_9102:
[----:B------:R-:W-:Y:S05]  /*1a1e0*/  BSYNC B0 ;  /* 0x0000000000007941 */ /* 0x000fea0003800000 */
.L_x_9101:
[----:B------:R-:W-:Y:S05]  /*1a1f0*/  BRA `(.L_x_9103) ;  /* 0xffffffe000647947 */ /* 0x000fea000383ffff */
.L_x_9015:
[----:B------:R-:W-:Y:S01]  /*1a200*/  BSSY B0, `(.L_x_9104) ;  /* 0x0000006000007945 */ /* 0x000fe20003800000 */
[----:B------:R-:W-:-:S07]  /*1a210*/  IMAD.MOV.U32 R15, RZ, RZ, -0x1 ;  /* 0xffffffffff0f7424 */ /* 0x000fce00078e00ff */
[----:B0--3--:R-:W-:Y:S05]  /*1a220*/  WARPSYNC.COLLECTIVE R15, `(.L_x_9105) ;  /* 0x000000000f0c7348 */ /* 0x009fea0003c00000 */
[----:B------:R-:W-:Y:S02]  /*1a230*/  ELECT P6, UR62, PT ;  /* 0x00000000003e782f */ /* 0x000fe400038c0000 */
[----:B------:R-:W-:Y:S01]  /*1a240*/  MOV R14, UR62 ;  /* 0x0000003e000e7c02 */ /* 0x000fe20008000f00 */
[----:B0--3--:R-:W-:Y:S10]  /*1a250*/  ENDCOLLECTIVE ;  /* 0x000000000000791b */ /* 0x009ff40003800000 */
.L_x_9105:
[----:B------:R-:W-:Y:S05]  /*1a260*/  BSYNC B0 ;  /* 0x0000000000007941 */ /* 0x000fea0003800000 */
.L_x_9104:
[----:B------:R-:W-:Y:S05]  /*1a270*/  BRA `(.L_x_9106) ;  /* 0xffffffe000587947 */ /* 0x000fea000383ffff */
.L_x_9017:
[----:B0-----:R0:W1:Y:S02]  /*1a280*/  SYNCS.PHASECHK.TRANS64.TRYWAIT P1, [R7+URZ], R2 ;  /* 0x00000002070075a7 */ /* 0x001064000802017f */
[----:B-1----:R-:W-:Y:S05]  /*1a290*/  @!P1 NANOSLEEP.SYNCS 0x989680 ;  /* 0x009896800000995d */ /* 0x002fea0003900000 */
[----:B------:R-:W1:Y:S02]  /*1a2a0*/  @!P1 SYNCS.PHASECHK.TRANS64 P1, [R7+URZ], R2 ;  /* 0x00000002070095a7 */ /* 0x000e64000802007f */
[----:B-1----:R-:W-:Y:S05]  /*1a2b0*/  @!P1 BRA `(.L_x_9017) ;  /* 0xfffffffc00f09947 */ /* 0x002fea000383ffff */
[----:B------:R-:W-:Y:S05]  /*1a2c0*/  BRA `(.L_x_9107) ;  /* 0xffffffe0008c7947 */ /* 0x000fea000383ffff */
.L_x_9018:
[----:B-1----:R1:W2:Y:S02]  /*1a2d0*/  SYNCS.PHASECHK.TRANS64.TRYWAIT P1, [R3+URZ], R0 ;  /* 0x00000000030075a7 */ /* 0x0022a4000802017f */
[----:B--2---:R-:W-:Y:S05]  /*1a2e0*/  @!P1 NANOSLEEP.SYNCS 0x989680 ;  /* 0x009896800000995d */ /* 0x004fea0003900000 */
[----:B------:R-:W2:Y:S02]  /*1a2f0*/  @!P1 SYNCS.PHASECHK.TRANS64 P1, [R3+URZ], R0 ;  /* 0x00000000030095a7 */ /* 0x000ea4000802007f */
[----:B--2---:R-:W-:Y:S05]  /*1a300*/  @!P1 BRA `(.L_x_9018) ;  /* 0xfffffffc00f09947 */ /* 0x004fea000383ffff */
[----:B------:R-:W-:Y:S05]  /*1a310*/  BRA `(.L_x_9108) ;  /* 0xffffffe000807947 */ /* 0x000fea000383ffff */
.L_x_9020:
[----:B-1----:R1:W2:Y:S02]  /*1a320*/  SYNCS.PHASECHK.TRANS64.TRYWAIT P1, [R3+URZ+0x19c60], R2 ;  /* 0x019c6002030075a7 */ /* 0x0022a4000802017f */
[----:B--2---:R-:W-:Y:S05]  /*1a330*/  @!P1 NANOSLEEP.SYNCS 0x989680 ;  /* 0x009896800000995d */ /* 0x004fea0003900000 */
[----:B------:R-:W2:Y:S02]  /*1a340*/  @!P1 SYNCS.PHASECHK.TRANS64 P1, [R3+URZ+0x19c60], R2 ;  /* 0x019c6002030095a7 */ /* 0x000ea4000802007f */
[----:B--2---:R-:W-:Y:S05]  /*1a350*/  @!P1 BRA `(.L_x_9020) ;  /* 0xfffffffc00f09947 */ /* 0x004fea000383ffff */
[----:B------:R-:W-:Y:S05]  /*1a360*/  BRA `(.L_x_9109) ;  /* 0xffffffe000807947 */ /* 0x000fea000383ffff */
.L_x_9022:
[----:B--2---:R2:W4:Y:S02]  /*1a370*/  SYNCS.PHASECHK.TRANS64.TRYWAIT P1, [R5+URZ+0x19c60], R0 ;  /* 0x019c6000050075a7 */ /* 0x004524000802017f */
[----:B----4-:R-:W-:Y:S05]  /*1a380*/  @!P1 NANOSLEEP.SYNCS 0x989680 ;  /* 0x009896800000995d */ /* 0x010fea0003900000 */
[----:B------:R-:W4:Y:S02]  /*1a390*/  @!P1 SYNCS.PHASECHK.TRANS64 P1, [R5+URZ+0x19c60], R0 ;  /* 0x019c6000050095a7 */ /* 0x000f24000802007f */
[----:B----4-:R-:W-:Y:S05]  /*1a3a0*/  @!P1 BRA `(.L_x_9022) ;  /* 0xfffffffc00f09947 */ /* 0x010fea000383ffff */
[----:B------:R-:W-:Y:S05]  /*1a3b0*/  BRA `(.L_x_9110) ;  /* 0xffffffe000807947 */ /* 0x000fea000383ffff */
.L_x_9024:
[----:B----4-:R4:W0:Y:S02]  /*1a3c0*/  SYNCS.PHASECHK.TRANS64.TRYWAIT P0, [R3+URZ+0x19c80], R2 ;  /* 0x019c8002030075a7 */ /* 0x010824000800017f */
[----:B0-----:R-:W-:Y:S05]  /*1a3d0*/  @!P0 NANOSLEEP.SYNCS 0x989680 ;  /* 0x009896800000895d */ /* 0x001fea0003900000 */
[----:B------:R-:W0:Y:S02]  /*1a3e0*/  @!P0 SYNCS.PHASECHK.TRANS64 P0, [R3+URZ+0x19c80], R2 ;  /* 0x019c8002030085a7 */ /* 0x000e24000800007f */
[----:B0-----:R-:W-:Y:S05]  /*1a3f0*/  @!P0 BRA `(.L_x_9024) ;  /* 0xfffffffc00f08947 */ /* 0x001fea000383ffff */
[----:B------:R-:W-:Y:S05]  /*1a400*/  BRA `(.L_x_9025) ;  /* 0xffffffe0007c7947 */ /* 0x000fea000383ffff */
.L_x_9111:
        /* <DEDUP_REMOVED lines=15> */
.L_x_12981:


//--------------------- .text._ZN7cutlass13device_kernelIN5flash11enable_sm90INS1_16FlashAttnFwdSm90INS1_25CollectiveMainloopFwdSm90ILi2EN4cute5tupleIJNS5_1CILi1EEES8_S8_EEENS6_IJNS7_ILi192EEENS7_ILi128EEENS7_ILi96EEEEEELi96ENS_12float_e4m3_tEfNS_4arch4Sm90ELb0ELb1ELb0ELb0ELb0ELb0ELb0ELb1ELb1ELb1ELb0ELb0EEENS1_21CollectiveEpilogueFwdINS6_IJSA_SC_SB_EEES9_NS_10bfloat16_tESG_Li384ELb0ELb1ELb0ELb1EEENS1_30DynamicPersistentTileSchedulerILi384ELi128ELb0ELb1ELb1EEEEEEEEEvNT_6ParamsE --------------------------
	.section	.text._ZN7cutlass13device_kernelIN5flash11enable_sm90INS1_16FlashAttnFwdSm90INS1_25CollectiveMainloopFwdSm90ILi2EN4cute5tupleIJNS5_1CILi1EEES8_S8_EEENS6_IJNS7_ILi192EEENS7_ILi128EEENS7_ILi96EEEEEELi96ENS_12float_e4m3_tEfNS_4arch4Sm90ELb0ELb1ELb0ELb0ELb0ELb0ELb0ELb1ELb1ELb1ELb0ELb0EEENS1_21CollectiveEpilogueFwdINS6_IJSA_SC_SB_EEES9_NS_10bfloat16_tESG_Li384ELb0ELb1ELb0ELb1EEENS1_30DynamicPersistentTileSchedulerILi384ELi128ELb0ELb1ELb1EEEEEEEEEvNT_6ParamsE,"ax",@progbits
	.align	128
.text._ZN7cutlass13device_kernelIN5flash11enable_sm90INS1_16FlashAttnFwdSm90INS1_25CollectiveMainloopFwdSm90ILi2EN4cute5tupleIJNS5_1CILi1EEES8_S8_EEENS6_IJNS7_ILi192EEENS7_ILi128EEENS7_ILi96EEEEEELi96ENS_12float_e4m3_tEfNS_4arch4Sm90ELb0ELb1ELb0ELb0ELb0ELb0ELb0ELb1ELb1ELb1ELb0ELb0EEENS1_21CollectiveEpilogueFwdINS6_IJSA_SC_SB_EEES9_NS_10bfloat16_tESG_Li384ELb0ELb1ELb0ELb1EEENS1_30DynamicPersistentTileSchedulerILi384ELi128ELb0ELb1ELb1EEEEEEEEEvNT_6ParamsE:
        .type           _ZN7cutlass13device_kernelIN5flash11enable_sm90INS1_16FlashAttnFwdSm90INS1_25CollectiveMainloopFwdSm90ILi2EN4cute5tupleIJNS5_1CILi1EEES8_S8_EEENS6_IJNS7_ILi192EEENS7_ILi128EEENS7_ILi96EEEEEELi96ENS_12float_e4m3_tEfNS_4arch4Sm90ELb0ELb1ELb0ELb0ELb0ELb0ELb0ELb1ELb1ELb1ELb0ELb0EEENS1_21CollectiveEpilogueFwdINS6_IJSA_SC_SB_EEES9_NS_10bfloat16_tESG_Li384ELb0ELb1ELb0ELb1EEENS1_30DynamicPersistentTileSchedulerILi384ELi128ELb0ELb1ELb1EEEEEEEEEvNT_6ParamsE,@function
        .size           _ZN7cutlass13device_kernelIN5flash11enable_sm90INS1_16FlashAttnFwdSm90INS1_25CollectiveMainloopFwdSm90ILi2EN4cute5tupleIJNS5_1CILi1EEES8_S8_EEENS6_IJNS7_ILi192EEENS7_ILi128EEENS7_ILi96EEEEEELi96ENS_12float_e4m3_tEfNS_4arch4Sm90ELb0ELb1ELb0ELb0ELb0ELb0ELb0ELb1ELb1ELb1ELb0ELb0EEENS1_21CollectiveEpilogueFwdINS6_IJSA_SC_SB_EEES9_NS_10bfloat16_tESG_Li384ELb0ELb1ELb0ELb1EEENS1_30DynamicPersistentTileSchedulerILi384ELi128ELb0ELb1ELb1EEEEEEEEEvNT_6ParamsE,(.L_x_12982 - _ZN7cutlass13device_kernelIN5flash11enable_sm90INS1_16FlashAttnFwdSm90INS1_25CollectiveMainloopFwdSm90ILi2EN4cute5tupleIJNS5_1CILi1EEES8_S8_EEENS6_IJNS7_ILi192EEENS7_ILi128EEENS7_ILi96EEEEEELi96ENS_12float_e4m3_tEfNS_4arch4Sm90ELb0ELb1ELb0ELb0ELb0ELb0ELb0ELb1ELb1ELb1ELb0ELb0EEENS1_21CollectiveEpilogueFwdINS6_IJSA_SC_SB_EEES9_NS_10bfloat16_tESG_Li384ELb0ELb1ELb0ELb1EEENS1_30DynamicPersistentTileSchedulerILi384ELi128ELb0ELb1ELb1EEEEEEEEEvNT_6ParamsE)
        .other          _ZN7cutlass13device_kernelIN5flash11enable_sm90INS1_16FlashAttnFwdSm90INS1_25CollectiveMainloopFwdSm90ILi2EN4cute5tupleIJNS5_1CILi1EEES8_S8_EEENS6_IJNS7_ILi192EEENS7_ILi128EEENS7_ILi96EEEEEELi96ENS_12float_e4m3_tEfNS_4arch4Sm90ELb0ELb1ELb0ELb0ELb0ELb0ELb0ELb1ELb1ELb1ELb0ELb0EEENS1_21CollectiveEpilogueFwdINS6_IJSA_SC_SB_EEES9_NS_10bfloat16_tESG_Li384ELb0ELb1ELb0ELb1EEENS1_30DynamicPersistentTileSchedulerILi384ELi128ELb0ELb1ELb1EEEEEEEEEvNT_6ParamsE,@"STO_CUDA_ENTRY STV_DEFAULT"
_ZN7cutlass13device_kernelIN5flash11enable_sm90INS1_16FlashAttnFwdSm90INS1_25CollectiveMainloopFwdSm90ILi2EN4cute5tupleIJNS5_1CILi1EEES8_S8_EEENS6_IJNS7_ILi192EEENS7_ILi128EEENS7_ILi96EEEEEELi96ENS_12float_e4m3_tEfNS_4arch4Sm90ELb0ELb1ELb0ELb0ELb0ELb0ELb0ELb1ELb1ELb1ELb0ELb0EEENS1_21CollectiveEpilogueFwdINS6_IJSA_SC_SB_EEES9_NS_10bfloat16_tESG_Li384ELb0ELb1ELb0ELb1EEENS1_30DynamicPersistentTileSchedulerILi384ELi128ELb0ELb1ELb1EEEEEEEEEvNT_6ParamsE:
        /* <DEDUP_REMOVED lines=18> */
.L_x_9113:
[----:B------:R-:W-:Y:S05]  /*0120*/  BSYNC B0 ;  /* 0x0000000000007941 */ /* 0x000fea0003800000 */
.L_x_9112:
        /* <DEDUP_REMOVED lines=41> */
.L_x_9114:
        /* <DEDUP_REMOVED lines=22> */
.L_x_9115:
        /* <DEDUP_REMOVED lines=18> */
.L_x_9116:
        /* <DEDUP_REMOVED lines=22> */
.L_x_9117:
        /* <DEDUP_REMOVED lines=22> */
.L_x_9118:
[----:B------:R-:W-:Y:S01]  /*0900*/  PLOP3.LUT P0, PT, PT, PT, UP0, 0x80, 0x0 ;  /* 0x000000000000781c */ /* 0x000fe20003f0f008 */
[----:B------:R-:W-:Y:S01]  /*0910*/  UMOV UR42, 0x1 ;  /* 0x00000001002a7882 */ /* 0x000fe20000000000 */
[----:B------:R-:W-:Y:S01]  /*0920*/  NOP ;  /* 0x0000000000007918 */ /* 0x000fe20000000000 */
[----:B------:R-:W-:Y:S01]  /*0930*/  USEL UR42, UR42, 0x2, !UP0 ;  /* 0x000000022a2a7887 */ /* 0x000fe2000c000000 */
[----:B------:R-:W-:Y:S01]  /*0940*/  ULDC.64 UR46, c[0x0][0x208] ;  /* 0x00008200002e7ab9 */ /* 0x000fe20000000a00 */
[----:B012-4-:R-:W-:Y:S08]  /*0950*/  BAR.SYNC.DEFER_BLOCKING 0x0 ;  /* 0x0000000000007b1d */ /* 0x017ff00000010000 */
[----:B------:R-:W-:Y:S05]  /*0960*/  @!P0 BRA `(.L_x_9119) ;  /* 0x000000e000a08947 */ /* 0x000fea0003800000 */
.L_x_9120:
[----:B------:R-:W-:-:S08]  /*0970*/  NOP ;  /* 0x0000000000007918 */ /* 0x000fd00000000000 */
[----:B------:R-:W0:Y:S02]  /*0980*/  USETMAXREG.TRY_ALLOC.CTAPOOL UP0, 0xa0 ;  /* 0x000000a0000079c8 */ /* 0x000e240008000600 */
[----:B0-----:R-:W-:-:S13]  /*0990*/  PLOP3.LUT P0, PT, PT, PT, UP0, 0x80, 0x0 ;  /* 0x000000000000781c */ /* 0x001fda0003f0f008 */
[----:B------:R-:W-:Y:S05]  /*09a0*/  @!P0 BRA `(.L_x_9120) ;  /* 0xfffffffc00f08947 */ /* 0x000fea000383ffff */
[----:B------:R-:W0:Y:S08]  /*09b0*/  S2UR UR4, SR_CTAID.X ;  /* 0x00000000000479c3 */ /* 0x000e300000002500 */
[----:B------:R-:W-:Y:S08]  /*09c0*/  BAR.ARV 0x4, 0x200 ;  /* 0x0108000000007b1d */ /* 0x000ff00000002000 */
[----:B------:R-:W0:Y:S08]  /*09d0*/  LDC R0, c[0x0][0xc38] ;  /* 0x00030e00ff007b82 */ /* 0x000e300000000800 */
[----:B------:R-:W-:Y:S06]  /*09e0*/  BAR.ARV 0x8, 0x200 ;  /* 0x0208000000007b1d */ /* 0x000fec0000002000 */
        /* <DEDUP_REMOVED lines=10> */
[CC--:B------:R-:W-:Y:S02]  /*0a90*/  LEA.HI R2, R0.reuse, R10.reuse, RZ, 0x4 ;  /* 0x0000000a00027211 */ /* 0x0c0fe400078f20ff */
        /* <DEDUP_REMOVED lines=37> */
[----:B------:R-:W-:Y:S01]  /*0cf0*/  IMAD R156, R4, 0x40, R7 ;  /* 0x00000040049c7824 */ /* 0x000fe200078e0207 */
[----:B------:R-:W-:Y:S01]  /*0d00*/  SHF.R.S32.HI R2, RZ, 0x1f, R22 ;  /* 0x0000001fff027819 */ /* 0x000fe20000011416 */
[----:B------:R-:W-:Y:S01]  /*0d10*/  IMAD.IADD R3, R152, 0x1, -R3 ;  /* 0x0000000198037824 */ /* 0x000fe200078e0a03 */
[----:B------:R-:W-:Y:S01]  /*0d20*/  SHF.R.S32.HI R0, RZ, 0x1f, R23 ;  /* 0x0000001fff007819 */ /* 0x000fe20000011417 */
[----:B------:R-:W-:Y:S02]  /*0d30*/  IMAD.IADD R16, R154, 0x1, -R5 ;  /* 0x000000019a107824 */ /* 0x000fe400078e0a05 */
[----:B------:R-:W-:-:S07]  /*0d40*/  IMAD R17, R3, 0x8, R156 ;  /* 0x0000000803117824 */ /* 0x000fce00078e029c */
.L_x_9213:
        /* <DEDUP_REMOVED lines=12> */
[----:B01234-:R-:W-:Y:S05]  /*0e10*/  @!P0 BRA `(.L_x_9121) ;  /* 0x0000000000208947 */ /* 0x01ffea0003800000 */
        /* <DEDUP_REMOVED lines=8> */
.L_x_9121:
[----:B------:R-:W-:Y:S01]  /*0ea0*/  ULDC UR6, c[0x0][0xc54] ;  /* 0x0003150000067ab9 */ /* 0x000fe20000000800 */
[----:B------:R-:W-:Y:S01]  /*0eb0*/  UMOV UR8, UR7 ;  /* 0x0000000700087c82 */ /* 0x000fe20008000000 */
[----:B------:R-:W-:-:S11]  /*0ec0*/  UISETP.NE.AND UP0, UPT, UR6, 0x1, UPT ;  /* 0x000000010600788c */ /* 0x000fd6000bf05270 */
[----:B------:R-:W-:Y:S02]  /*0ed0*/  @UP0 ULDC.64 UR10, c[0x0][0xc58] ;  /* 0x00031600000a0ab9 */ /* 0x000fe40000000a00 */
[----:B------:R-:W-:-:S04]  /*0ee0*/  UIMAD.WIDE.U32 UR4, UR7, UR10, URZ ;  /* 0x0000000a070472a5 */ /* 0x000fc8000f8e003f */
[----:B------:R-:W-:-:S04]  /*0ef0*/  @UP0 USHF.R.U32.HI UR8, URZ, UR11, UR5 ;  /* 0x0000000b3f080299 */ /* 0x000fc80008011605 */
[----:B------:R-:W-:-:S12]  /*0f00*/  UIMAD UR4, UR8, UR6, URZ ;  /* 0x00000006080472a4 */ /* 0x000fd8000f8e023f */
.L_x_9122:
        /* <DEDUP_REMOVED lines=19> */
[----:B------:R-:W-:-:S02]  /*1040*/  ULOP3.LUT UR8, URZ, UR8, URZ, 0x33, !UPT ;  /* 0x000000083f087292 */ /* 0x000fc4000f8e333f */
        /* <DEDUP_REMOVED lines=49> */
[----:B------:R-:W-:Y:S02]  /*1360*/  UIMAD UR39, UR4, 0xc0, URZ ;  /* 0x000000c0042778a4 */ /* 0x000fe4000f8e023f */
        /* <DEDUP_REMOVED lines=27> */
.L_x_9124:
[----:B------:R-:W-:-:S11]  /*1520*/  UISETP.NE.AND UP0, UPT, UR5, 0x1, UPT ;  /* 0x000000010500788c */ /* 0x000fd6000bf05270 */
[----:B------:R-:W-:Y:S02]  /*1530*/  @UP0 ULDC.64 UR8, c[0x0][0x9e8] ;  /* 0x00027a0000080ab9 */ /* 0x000fe40000000a00 */
[----:B------:R-:W-:-:S04]  /*1540*/  UIMAD.WIDE.U32 UR6, UR4, UR8, URZ ;  /* 0x00000008040672a5 */ /* 0x000fc8000f8e003f */
[----:B------:R-:W-:-:S12]  /*1550*/  @UP0 USHF.R.U32.HI UR4, URZ, UR9, UR7 ;  /* 0x000000093f040299 */ /* 0x000fd80008011607 */
.L_x_9125:
[----:B------:R-:W-:-:S06]  /*1560*/  UIMAD UR4, UR4, UR5, UR5 ;  /* 0x00000005040472a4 */ /* 0x000fcc000f8e0205 */
[----:B------:R-:W-:-:S07]  /*1570*/  VIMNMX R0, R0, UR4, PT ;  /* 0x0000000400007c48 */ /* 0x000fce000bfe0100 */
.L_x_9123:
        /* <DEDUP_REMOVED lines=29> */
.L_x_9127:
[----:B------:R-:W-:-:S11]  /*1750*/  UISETP.NE.AND UP0, UPT, UR5, 0x1, UPT ;  /* 0x000000010500788c */ /* 0x000fd6000bf05270 */
[----:B------:R-:W-:Y:S02]  /*1760*/  @UP0 ULDC.64 UR10, c[0x0][0x9e8] ;  /* 0x00027a00000a0ab9 */ /* 0x000fe40000000a00 */
[----:B------:R-:W-:-:S04]  /*1770*/  UIMAD.WIDE.U32 UR6, UR4, UR10, URZ ;  /* 0x0000000a040672a5 */ /* 0x000fc8000f8e003f */
[----:B------:R-:W-:-:S12]  /*1780*/  @UP0 USHF.R.U32.HI UR4, URZ, UR11, UR7 ;  /* 0x0000000b3f040299 */ /* 0x000fd80008011607 */
.L_x_9128:
[----:B------:R-:W-:-:S04]  /*1790*/  UIMAD UR4, UR4, UR5, URZ ;  /* 0x00000005040472a4 */ /* 0x000fc8000f8e023f */
[----:B------:R-:W-:-:S04]  /*17a0*/  UISETP.LT.AND UP0, UPT, UR9, UR4, UPT ;  /* 0x000000040900728c */ /* 0x000fc8000bf01270 */
[----:B------:R-:W-:-:S12]  /*17b0*/  USEL UR9, UR9, UR4, !UP0 ;  /* 0x0000000409097287 */ /* 0x000fd8000c000000 */
.L_x_9126:
[----:B------:R-:W-:Y:S01]  /*17c0*/  USHF.R.S32.HI UR4, URZ, 0x1f, UR9 ;  /* 0x0000001f3f047899 */ /* 0x000fe20008011409 */
[----:B------:R-:W-:Y:S02]  /*17d0*/  PLOP3.LUT P0, PT, PT, PT, PT, 0x80, 0x0 ;  /* 0x000000000000781c */ /* 0x000fe40003f0f070 */
[----:B------:R-:W-:Y:S01]  /*17e0*/  CS2R R20, SRZ ;  /* 0x0000000000147805 */ /* 0x000fe2000001ff00 */
[----:B------:R-:W-:Y:S01]  /*17f0*/  IMAD.MOV.U32 R3, RZ, RZ, RZ ;  /* 0x000000ffff037224 */ /* 0x000fe200078e00ff */
        /* <DEDUP_REMOVED lines=29> */
[----:B------:R-:W-:Y:S06]  /*19d0*/  @!P1 BRA `(.L_x_9129) ;  /* 0x000000b400489947 */ /* 0x000fec0003800000 */
[----:B------:R-:W0:Y:S01]  /*19e0*/  SHFL.IDX PT, R0, R155, RZ, 0x1f ;  /* 0x00001fff9b007589 */ /* 0x000e2200000e0000 */
[----:B------:R-:W1:Y:S01]  /*19f0*/  S2UR UR44, SR_CgaCtaId ;  /* 0x00000000002c79c3 */ /* 0x000e620000008800 */
[----:B------:R-:W-:Y:S01]  /*1a00*/  UMOV UR45, 0x400 ;  /* 0x00000400002d7882 */ /* 0x000fe20000000000 */
        /* <DEDUP_REMOVED lines=28> */
.L_x_9130:
        /* <DEDUP_REMOVED lines=9> */
.L_x_9302:
[----:B------:R-:W-:Y:S05]  /*1c60*/  @!P0 BRA `(.L_x_9132) ;  /* 0x0000000000048947 */ /* 0x000fea0003800000 */
[----:B------:R-:W-:Y:S01]  /*1c70*/  BPT.TRAP 0x1 ;  /* 0x000000040000795c */ /* 0x000fe20000300000 */
.L_x_9132:
[----:B------:R-:W-:Y:S02]  /*1c80*/  IMAD.U32 R5, RZ, RZ, UR36 ;  /* 0x00000024ff057e24 */ /* 0x000fe4000f8e00ff */
[----:B0-----:R-:W-:-:S03]  /*1c90*/  IMAD.U32 R0, RZ, RZ, UR48 ;  /* 0x00000030ff007e24 */ /* 0x001fc6000f8e00ff */
[----:B------:R-:W-:Y:S02]  /*1ca0*/  LEA R5, R5, UR45, 0x3 ;  /* 0x0000002d05057c11 */ /* 0x000fe4000f8e18ff */
[----:B------:R-:W-:-:S04]  /*1cb0*/  SHF.L.U32 R0, R0, 0x1f, RZ ;  /* 0x0000001f00007819 */ /* 0x000fc800000006ff */
[----:B------:R0:W1:Y:S01]  /*1cc0*/  SYNCS.PHASECHK.TRANS64.TRYWAIT P2, [R5+URZ+0x19c30], R0 ;  /* 0x019c3000050075a7 */ /* 0x000062000804017f */
[----:B------:R-:W-:Y:S05]  /*1cd0*/  @!P0 BRA `(.L_x_9133) ;  /* 0x0000000000048947 */ /* 0x000fea0003800000 */
[----:B------:R-:W-:Y:S01]  /*1ce0*/  BPT.TRAP 0x1 ;  /* 0x000000040000795c */ /* 0x000fe20000300000 */
.L_x_9133:
[----:B------:R-:W2:Y:S02]  /*1cf0*/  S2R R2, SR_TID.X ;  /* 0x0000000000027919 */ /* 0x000ea40000002100 */
[----:B--2---:R-:W-:Y:S01]  /*1d00*/  LOP3.LUT P1, RZ, R2, 0x7f, RZ, 0xc0, !PT ;  /* 0x0000007f02ff7812 */ /* 0x004fe2000782c0ff */
[----:B-1----:R-:W-:-:S12]  /*1d10*/  @P2 BRA `(.L_x_9134) ;  /* 0x0000000000082947 */ /* 0x002fd80003800000 */
[----:B------:R-:W1:Y:S02]  /*1d20*/  SYNCS.PHASECHK.TRANS64.TRYWAIT P2, [R5+URZ+0x19c30], R0 ;  /* 0x019c3000050075a7 */ /* 0x000e64000804017f */
[----:B-1----:R-:W-:Y:S05]  /*1d30*/  @!P2 BRA `(.L_x_9135) ;  /* 0x0000011000a4a947 */ /* 0x002fea0003800000 */
.L_x_9134:
        /* <DEDUP_REMOVED lines=17> */
[----:B------:R-:W-:-:S02]  /*1e50*/  UIMAD UR14, UR36, 0x300, UR16 ;  /* 0x00000300240e78a4 */ /* 0x000fc4000f8e0210 */
[----:B------:R-:W-:Y:S01]  /*1e60*/  UIADD3 UR8, UR12, 0x300, URZ ;  /* 0x000003000c087890 */ /* 0x000fe2000fffe03f */
[----:B------:R-:W-:Y:S01]  /*1e70*/  IMAD R9, R88, R3, 0x80 ;  /* 0x0000008058097424 */ /* 0x000fe200078e0203 */
[----:B------:R-:W-:Y:S02]  /*1e80*/  UIADD3 UR6, UR14, 0x100, URZ ;  /* 0x000001000e067890 */ /* 0x000fe4000fffe03f */
[----:B------:R-:W-:Y:S01]  /*1e90*/  UIADD3 UR10, UR14, 0x200, URZ ;  /* 0x000002000e0a7890 */ /* 0x000fe2000fffe03f */
[----:B------:R-:W-:Y:S01]  /*1ea0*/  VIADD R3, R9, 0x1 ;  /* 0x0000000109037836 */ /* 0x000fe20000000000 */
[----:B------:R-:W-:Y:S01]  /*1eb0*/  UMOV UR9, 0xc0000010 ;  /* 0xc000001000097882 */ /* 0x000fe20000000000 */
[----:B------:R-:W-:Y:S01]  /*1ec0*/  QGMMA.64x128x32.F32.E4M3.E4M3 R24, gdesc[UR12], RZ, !UPT, gsb0 ;  /* 0x01e000000c1879f3 */ /* 0x000fe2000c0008ff */
[----:B------:R-:W-:Y:S01]  /*1ed0*/  UMOV UR11, 0xc0000010 ;  /* 0xc0000010000b7882 */ /* 0x000fe20000000000 */
[----:B------:R-:W-:Y:S01]  /*1ee0*/  IMAD R3, R16, -0x2, R3 ;  /* 0xfffffffe10037824 */ /* 0x000fe200078e0203 */
[----:B------:R-:W-:Y:S01]  /*1ef0*/  ULDC UR18, c[0x0][0x9dc] ;  /* 0x0002770000127ab9 */ /* 0x000fe20000000800 */
[----:B------:R-:W-:-:S02]  /*1f00*/  WARPGROUP.DEPBAR.LE gsb0, 0x0 ;  /* 0x00008000000079c5 */ /* 0x000fc40000010000 */
[----:B------:R-:W-:-:S06]  /*1f10*/  WARPGROUP.ARRIVE ;  /* 0x00000000000079c5 */ /* 0x000fcc0000000000 */
[----:B------:R-:W-:Y:S01]  /*1f20*/  QGMMA.64x128x32.F32.E4M3.E4M3 R24, gdesc[UR4], R24, gsb0 ;  /* 0x01e00000041879f3 */ /* 0x000fe20008000818 */
        /* <DEDUP_REMOVED lines=9> */
[----:B------:R-:W-:Y:S01]  /*1fc0*/  ULDC.64 UR6, c[0x0][0x9e0] ;  /* 0x0002780000067ab9 */ /* 0x000fe20000000a00 */
[----:B------:R-:W-:Y:S01]  /*1fd0*/  LEA R5, R88, 0xffffff80, 0x7 ;  /* 0xffffff8058057811 */ /* 0x000fe200078e38ff */
[----:B------:R-:W-:Y:S01]  /*1fe0*/  UISETP.GE.AND UP1, UPT, UR7, 0x1, UPT ;  /* 0x000000010700788c */ /* 0x000fe2000bf26270 */
[----:B------:R-:W-:Y:S01]  /*1ff0*/  @!P1 PRMT R0, RZ, 0x654, R0 ;  /* 0x00000654ff009816 */ /* 0x000fe20000000000 */
[----:B------:R-:W2:Y:S04]  /*2000*/  SHFL.IDX PT, R13, R2, RZ, 0x1c1f ;  /* 0x001c1fff020d7589 */ /* 0x000ea800000e0000 */
[----:B------:R-:W-:Y:S01]  /*2010*/  PLOP3.LUT P2, PT, PT, PT, UP1, 0x40, 0x0 ;  /* 0x000000000000781c */ /* 0x000fe20003f4e818 */
[----:B------:R-:W-:-:S02]  /*2020*/  WARPGROUP.DEPBAR.LE gsb0, 0x0 ;  /* 0x00008000000079c5 */ /* 0x000fc40000010000 */
[----:B------:R-:W-:-:S06]  /*2030*/  WARPGROUP.ARRIVE ;  /* 0x00000000000079c5 */ /* 0x000fcc0000000000 */
[----:B------:R-:W-:Y:S01]  /*2040*/  QGMMA.64x128x32.F32.E4M3.E4M3 R24, gdesc[UR8], R24, gsb0 ;  /* 0x01e00000081879f3 */ /* 0x000fe20008000818 */
[----:B------:R-:W-:Y:S02]  /*2050*/  ULOP3.LUT UR10, URZ, UR18, URZ, 0x33, !UPT ;  /* 0x000000123f0a7292 */ /* 0x000fe4000f8e333f */
        /* <DEDUP_REMOVED lines=24> */
.L_x_9138:
[----:B------:R-:W-:-:S06]  /*21e0*/  UISETP.NE.AND UP2, UPT, UR7, 0x1, UPT ;  /* 0x000000010700788c */ /* 0x000fcc000bf45270 */
[----:B------:R-:W-:-:S05]  /*21f0*/  PLOP3.LUT P2, PT, PT, PT, UP2, 0x80, 0x0 ;  /* 0x000000000000781c */ /* 0x000fca0003f4f028 */
[----:B------:R-:W-:-:S08]  /*2200*/  @UP2 ULDC.64 UR10, c[0x0][0x9e8] ;  /* 0x00027a00000a2ab9 */ /* 0x000fd00000000a00 */
[----:B------:R-:W-:-:S05]  /*2210*/  @P2 IMAD.HI.U32 R3, R8, UR10, RZ ;  /* 0x0000000a08032c27 */ /* 0x000fca000f8e00ff */
[----:B------:R-:W-:-:S07]  /*2220*/  @P2 SHF.R.U32.HI R8, RZ, UR11, R3 ;  /* 0x0000000bff082c19 */ /* 0x000fce0008011603 */
.L_x_9139:
[----:B------:R-:W-:Y:S05]  /*2230*/  BSYNC B0 ;  /* 0x0000000000007941 */ /* 0x000fea0003800000 */
.L_x_9137:
[----:B------:R-:W-:-:S04]  /*2240*/  IMAD R3, R8, UR7, -R5 ;  /* 0x0000000708037c24 */ /* 0x000fc8000f8e0a05 */
[----:B------:R-:W-:-:S05]  /*2250*/  IMAD R3, R16, -0x2, R3 ;  /* 0xfffffffe10037824 */ /* 0x000fca00078e0203 */
[----:B------:R-:W-:Y:S02]  /*2260*/  VIMNMX R4, R4, R3, !PT ;  /* 0x0000000304047248 */ /* 0x000fe40007fe0100 */
[----:B------:R-:W-:-:S07]  /*2270*/  VIADDMNMX R0, R3, UR7, R0, PT ;  /* 0x0000000703007c46 */ /* 0x000fce000b800100 */
.L_x_9136:
[C---:B------:R-:W-:Y:S02]  /*2280*/  ISETP.GE.AND P4, PT, R9.reuse, 0x9, PT ;  /* 0x000000090900780c */ /* 0x040fe40003f86270 */
[C---:B------:R-:W-:Y:S02]  /*2290*/  ISETP.GE.AND P2, PT, R9.reuse, 0x2, PT ;  /* 0x000000020900780c */ /* 0x040fe40003f46270 */
[----:B------:R-:W-:Y:S02]  /*22a0*/  ISETP.GE.AND P5, PT, R9, 0xa, PT ;  /* 0x0000000a0900780c */ /* 0x000fe40003fa6270 */
[----:B------:R-:W-:Y:S02]  /*22b0*/  LOP3.LUT R18, R18, 0xfffffffd, RZ, 0xc0, !PT ;  /* 0xfffffffd12127812 */ /* 0x000fe400078ec0ff */
[----:B------:R-:W-:-:S04]  /*22c0*/  ISETP.GT.AND P3, PT, R4, 0x1, !P2 ;  /* 0x000000010400780c */ /* 0x000fc80005764270 */
[----:B------:R-:W-:Y:S02]  /*22d0*/  ISETP.LT.OR P3, PT, R0, 0x2, P3 ;  /* 0x000000020000780c */ /* 0x000fe40001f61670 */
[----:B------:R-:W-:Y:S02]  /*22e0*/  @P4 LOP3.LUT R18, R18, 0x2, RZ, 0xfc, !PT ;  /* 0x0000000212124812 */ /* 0x000fe400078efcff */
[----:B------:R-:W-:Y:S02]  /*22f0*/  FSEL R25, R25, -INF , !P3 ;  /* 0xff80000019197808 */ /* 0x000fe40005800000 */
[----:B------:R-:W-:Y:S02]  /*2300*/  LOP3.LUT R18, R18, 0xfffffffb, RZ, 0xc0, !PT ;  /* 0xfffffffb12127812 */ /* 0x000fe400078ec0ff */
[----:B------:R-:W-:Y:S02]  /*2310*/  ISETP.GT.AND P4, PT, R4, 0x8, !P4 ;  /* 0x000000080400780c */ /* 0x000fe40006784270 */
[----:B------:R-:W-:-:S02]  /*2320*/  @P5 LOP3.LUT R18, R18, 0x4, RZ, 0xfc, !PT ;  /* 0x0000000412125812 */ /* 0x000fc400078efcff */
[----:B------:R-:W-:Y:S02]  /*2330*/  ISETP.GT.AND P3, PT, R4, 0x9, !P5 ;  /* 0x000000090400780c */ /* 0x000fe40006f64270 */
[C---:B------:R-:W-:Y:S02]  /*2340*/  ISETP.GE.AND P5, PT, R9.reuse, 0x11, PT ;  /* 0x000000110900780c */ /* 0x040fe40003fa6270 */
[C---:B------:R-:W-:Y:S02]  /*2350*/  ISETP.LT.OR P4, PT, R0.reuse, 0x9, P4 ;  /* 0x000000090000780c */ /* 0x040fe40002781670 */
[----:B------:R-:W-:Y:S02]  /*2360*/  ISETP.LT.OR P3, PT, R0, 0xa, P3 ;  /* 0x0000000a0000780c */ /* 0x000fe40001f61670 */
[----:B------:R-:W-:Y:S02]  /*2370*/  FSEL R28, R28, -INF , !P4 ;  /* 0xff8000001c1c7808 */ /* 0x000fe40006000000 */
[----:B------:R-:W-:-:S02]  /*2380*/  ISETP.GE.AND P4, PT, R9, 0x12, PT ;  /* 0x000000120900780c */ /* 0x000fc40003f86270 */
[----:B------:R-:W-:Y:S02]  /*2390*/  LOP3.LUT R18, R18, 0xfffffff7, RZ, 0xc0, !PT ;  /* 0xfffffff712127812 */ /* 0x000fe400078ec0ff */
[----:B------:R-:W-:Y:S02]  /*23a0*/  FSEL R29, R29, -INF , !P3 ;  /* 0xff8000001d1d7808 */ /* 0x000fe40005800000 */
[----:B------:R-:W-:Y:S02]  /*23b0*/  ISETP.GT.AND P3, PT, R4, 0x10, !P5 ;  /* 0x000000100400780c */ /* 0x000fe40006f64270 */
[----:B------:R-:W-:Y:S02]  /*23c0*/  @P5 LOP3.LUT R18, R18, 0x8, RZ, 0xfc, !PT ;  /* 0x0000000812125812 */ /* 0x000fe400078efcff */
[----:B------:R-:W-:Y:S02]  /*23d0*/  ISETP.LT.OR P3, PT, R0, 0x11, P3 ;  /* 0x000000110000780c */ /* 0x000fe40001f61670 */
[----:B------:R-:W-:-:S02]  /*23e0*/  LOP3.LUT R18, R18, 0xfdffffff, RZ, 0xc0, !PT ;  /* 0xfdffffff12127812 */ /* 0x000fc400078ec0ff */
[----:B------:R-:W-:Y:S02]  /*23f0*/  FSEL R32, R32, -INF , !P3 ;  /* 0xff80000020207808 */ /* 0x000fe40005800000 */
[----:B------:R-:W-:Y:S02]  /*2400*/  @P4 LOP3.LUT R18, R18, 0x2000000, RZ, 0xfc, !PT ;  /* 0x0200000012124812 */ /* 0x000fe400078efcff */
[----:B------:R-:W-:Y:S02]  /*2410*/  ISETP.GT.AND P3, PT, R4, 0x11, !P4 ;  /* 0x000000110400780c */ /* 0x000fe40006764270 */
[----:B------:R-:W-:Y:S02]  /*2420*/  ISETP.GE.AND P4, PT, R9, 0x19, PT ;  /* 0x000000190900780c */ /* 0x000fe40003f86270 */
[----:B------:R-:W-:Y:S02]  /*2430*/  ISETP.LT.OR P3, PT, R0, 0x12, P3 ;  /* 0x000000120000780c */ /* 0x000fe40001f61670 */
[----:B------:R-:W-:-:S02]  /*2440*/  LOP3.LUT R18, R18, 0xfeffffff, RZ, 0xc0, !PT ;  /* 0xfeffffff12127812 */ /* 0x000fc400078ec0ff */
        /* <DEDUP_REMOVED lines=150> */
[----:B------:R-:W-:Y:S02]  /*2db0*/  ISETP.GE.AND P6, PT, R9, 0x7a, PT ;  /* 0x0000007a0900780c */ /* 0x000fe40003fc6270 */
[----:B------:R-:W0:Y:S11]  /*2dc0*/  SHFL.IDX PT, R9, R2, 0x1, 0x1c1f ;  /* 0x003c1f0002097f89 */ /* 0x000e3600000e0000 */
[----:B------:R-:W-:-:S02]  /*2dd0*/  @P6 LOP3.LUT R18, R18, 0x8000000, RZ, 0xfc, !PT ;  /* 0x0800000012126812 */ /* 0x000fc400078efcff */
[----:B------:R-:W-:-:S04]  /*2de0*/  ISETP.GT.AND P6, PT, R4, 0x79, !P6 ;  /* 0x000000790400780c */ /* 0x000fc800077c4270 */
[----:B------:R-:W-:-:S04]  /*2df0*/  ISETP.LT.OR P6, PT, R0, 0x7a, P6 ;  /* 0x0000007a0000780c */ /* 0x000fc800037c1670 */
[----:B------:R-:W-:Y:S02]  /*2e00*/  FSEL R85, R85, -INF , !P6 ;  /* 0xff80000055557808 */ /* 0x000fe40007000000 */
[----:B------:R-:W-:Y:S01]  /*2e10*/  PLOP3.LUT P6, PT, PT, PT, UP1, 0x40, 0x0 ;  /* 0x000000000000781c */ /* 0x000fe20003fce818 */
[----:B0-----:R-:W-:Y:S01]  /*2e20*/  IMAD.IADD R4, R12, 0x1, R9 ;  /* 0x000000010c047824 */ /* 0x001fe200078e0209 */
[----:B------:R-:W-:-:S11]  /*2e30*/  VIADDMNMX R0, R9, R11, R10, PT ;  /* 0x0000000b09007246 */ /* 0x000fd6000380010a */
        /* <DEDUP_REMOVED lines=15> */
.L_x_9142:
[----:B------:R-:W-:-:S06]  /*2f30*/  UISETP.NE.AND UP2, UPT, UR7, 0x1, UPT ;  /* 0x000000010700788c */ /* 0x000fcc000bf45270 */
[----:B------:R-:W-:-:S05]  /*2f40*/  PLOP3.LUT P6, PT, PT, PT, UP2, 0x80, 0x0 ;  /* 0x000000000000781c */ /* 0x000fca0003fcf028 */
[----:B------:R-:W-:-:S08]  /*2f50*/  @UP2 ULDC.64 UR10, c[0x0][0x9e8] ;  /* 0x00027a00000a2ab9 */ /* 0x000fd00000000a00 */
[----:B------:R-:W-:Y:S01]  /*2f60*/  @P6 IMAD.HI.U32 R8, R2, UR10, RZ ;  /* 0x0000000a02086c27 */ /* 0x000fe2000f8e00ff */
[----:B------:R-:W-:-:S13]  /*2f70*/  PLOP3.LUT P6, PT, PT, PT, UP2, 0x80, 0x0 ;  /* 0x000000000000781c */ /* 0x000fda0003fcf028 */
[----:B------:R-:W-:-:S07]  /*2f80*/  @P6 SHF.R.U32.HI R2, RZ, UR11, R8 ;  /* 0x0000000bff026c19 */ /* 0x000fce0008011608 */
.L_x_9143:
[----:B------:R-:W-:Y:S05]  /*2f90*/  BSYNC B0 ;  /* 0x0000000000007941 */ /* 0x000fea0003800000 */
.L_x_9141:
[----:B------:R-:W-:-:S04]  /*2fa0*/  IMAD R5, R2, UR7, -R5 ;  /* 0x0000000702057c24 */ /* 0x000fc8000f8e0a05 */
[----:B------:R-:W-:-:S05]  /*2fb0*/  IMAD R5, R16, -0x2, R5 ;  /* 0xfffffffe10057824 */ /* 0x000fca00078e0205 */
[----:B------:R-:W-:Y:S02]  /*2fc0*/  VIMNMX R4, R4, R5, !PT ;  /* 0x0000000504047248 */ /* 0x000fe40007fe0100 */
[----:B------:R-:W-:-:S07]  /*2fd0*/  VIADDMNMX R0, R5, UR7, R0, PT ;  /* 0x0000000705007c46 */ /* 0x000fce000b800100 */
.L_x_9140:
[----:B------:R-:W-:Y:S01]  /*2fe0*/  ISETP.GT.AND P2, PT, R4, 0x1, !P2 ;  /* 0x000000010400780c */ /* 0x000fe20005744270 */
[----:B------:R-:W-:Y:S01]  /*2ff0*/  @UP0 ULDC UR10, c[0x0][0x44c] ;  /* 0x00011300000a0ab9 */ /* 0x000fe20000000800 */
[----:B------:R-:W-:Y:S01]  /*3000*/  LOP3.LUT P6, RZ, R18, 0x8, RZ, 0xc0, !PT ;  /* 0x0000000812ff7812 */ /* 0x000fe200078cc0ff */
[----:B------:R-:W-:Y:S01]  /*3010*/  UIMAD.WIDE.U32 UR10, UR39, UR10, URZ ;  /* 0x0000000a270a72a5 */ /* 0x000fe2000f8e003f */
[----:B------:R-:W-:Y:S01]  /*3020*/  ISETP.LT.OR P2, PT, R0, 0x2, P2 ;  /* 0x000000020000780c */ /* 0x000fe20001741670 */
[----:B------:R-:W-:Y:S01]  /*3030*/  @UP0 ULDC UR15, c[0x0][0x450] ;  /* 0x00011400000f0ab9 */ /* 0x000fe20000000800 */
[----:B------:R-:W-:Y:S01]  /*3040*/  FMNMX.FTZ R5, R3, R25, !PT ;  /* 0x0000001903057209 */ /* 0x000fe20007810000 */
[----:B------:R-:W-:Y:S01]  /*3050*/  UMOV UR14, UR39 ;  /* 0x00000027000e7c82 */ /* 0x000fe20008000000 */
[----:B------:R-:W-:Y:S01]  /*3060*/  FSEL R27, R27, -INF , !P2 ;  /* 0xff8000001b1b7808 */ /* 0x000fe20005000000 */
[----:B------:R-:W-:Y:S01]  /*3070*/  @UP0 USHF.R.U32.HI UR14, URZ, UR15, UR11 ;  /* 0x0000000f3f0e0299 */ /* 0x000fe2000801160b */
[----:B------:R-:W-:-:S02]  /*3080*/  LOP3.LUT P2, RZ, R18, 0x2, RZ, 0xc0, !PT ;  /* 0x0000000212ff7812 */ /* 0x000fc4000784c0ff */
        /* <DEDUP_REMOVED lines=15> */
[----:B------:R-:W-:Y:S02]  /*3180*/  ISETP.GT.AND P2, PT, R4, 0x10, !P6 ;  /* 0x000000100400780c */ /* 0x000fe40007744270 */
[----:B------:R-:W-:Y:S02]  /*3190*/  FMNMX.FTZ R2, R40, R5, !PT ;  /* 0x0000000528027209 */ /* 0x000fe40007810000 */
[----:B------:R-:W-:Y:S02]  /*31a0*/  ISETP.LT.OR P2, PT, R0, 0x11, P2 ;  /* 0x000000110000780c */ /* 0x000fe40001741670 */
[----:B------:R-:W-:Y:S02]  /*31b0*/  LOP3.LUT P6, RZ, R18, 0x8000, RZ, 0xc0, !PT ;  /* 0x0000800012ff7812 */ /* 0x000fe400078cc0ff */
        /* <DEDUP_REMOVED lines=55> */
[----:B------:R-:W-:Y:S01]  /*3530*/  ISETP.GT.AND P3, PT, R4, 0x70, !P3 ;  /* 0x000000700400780c */ /* 0x000fe20005f64270 */
[----:B------:R-:W0:Y:S01]  /*3540*/  SHFL.BFLY PT, R2, R5, 0x2, 0x1f ;  /* 0x0c401f0005027f89 */ /* 0x000e2200000e0000 */
[----:B------:R-:W-:Y:S02]  /*3550*/  FSEL R50, R50, -INF , !P2 ;  /* 0xff80000032327808 */ /* 0x000fe40005000000 */
[----:B------:R-:W-:Y:S02]  /*3560*/  LOP3.LUT P2, RZ, R18, 0x20000, RZ, 0xc0, !PT ;  /* 0x0002000012ff7812 */ /* 0x000fe4000784c0ff */
[C---:B------:R-:W-:Y:S02]  /*3570*/  ISETP.GT.AND P4, PT, R4.reuse, 0x71, !P4 ;  /* 0x000000710400780c */ /* 0x040fe40006784270 */
[----:B------:R-:W-:Y:S02]  /*3580*/  ISETP.GT.AND P2, PT, R4, 0x31, !P2 ;  /* 0x000000310400780c */ /* 0x000fe40005744270 */
[----:B------:R-:W-:-:S02]  /*3590*/  ISETP.LT.OR P3, PT, R0, 0x71, P3 ;  /* 0x000000710000780c */ /* 0x000fc40001f61670 */
[----:B------:R-:W-:Y:S02]  /*35a0*/  ISETP.LT.OR P2, PT, R0, 0x32, P2 ;  /* 0x000000320000780c */ /* 0x000fe40001741670 */
[----:B------:R-:W-:Y:S02]  /*35b0*/  ISETP.GT.AND P5, PT, R4, 0x78, !P5 ;  /* 0x000000780400780c */ /* 0x000fe40006fa4270 */
[----:B------:R-:W-:Y:S02]  /*35c0*/  FSEL R51, R51, -INF , !P2 ;  /* 0xff80000033337808 */ /* 0x000fe40005000000 */
[----:B------:R-:W-:Y:S02]  /*35d0*/  LOP3.LUT P2, RZ, R18, 0x10000, RZ, 0xc0, !PT ;  /* 0x0001000012ff7812 */ /* 0x000fe4000784c0ff */
[----:B------:R-:W-:Y:S02]  /*35e0*/  ISETP.LT.OR P4, PT, R0, 0x72, P4 ;  /* 0x000000720000780c */ /* 0x000fe40002781670 */
[----:B------:R-:W-:-:S02]  /*35f0*/  ISETP.GT.AND P2, PT, R4, 0x38, !P2 ;  /* 0x000000380400780c */ /* 0x000fc40005744270 */
[----:B------:R-:W-:Y:S02]  /*3600*/  FSEL R82, R82, -INF , !P3 ;  /* 0xff80000052527808 */ /* 0x000fe40005800000 */
[----:B------:R-:W-:Y:S02]  /*3610*/  ISETP.LT.OR P2, PT, R0, 0x39, P2 ;  /* 0x000000390000780c */ /* 0x000fe40001741670 */
[----:B0-----:R-:W-:Y:S02]  /*3620*/  FMNMX.FTZ R8, R5, R2, !PT ;  /* 0x0000000205087209 */ /* 0x001fe40007810000 */
[----:B------:R-:W-:Y:S02]  /*3630*/  FSEL R54, R54, -INF , !P2 ;  /* 0xff80000036367808 */ /* 0x000fe40005000000 */
[----:B------:R-:W-:Y:S01]  /*3640*/  ISETP.GT.AND P2, PT, R4, 0x39, !P6 ;  /* 0x000000390400780c */ /* 0x000fe20007744270 */
[----:B------:R-:W0:Y:S01]  /*3650*/  SHFL.BFLY PT, R9, R8, 0x1, 0x1f ;  /* 0x0c201f0008097f89 */ /* 0x000e2200000e0000 */
[----:B------:R-:W-:-:S02]  /*3660*/  LOP3.LUT P6, RZ, R18, 0x10, RZ, 0xc0, !PT ;  /* 0x0000001012ff7812 */ /* 0x000fc400078cc0ff */
[C---:B------:R-:W-:Y:S02]  /*3670*/  ISETP.LT.OR P2, PT, R0.reuse, 0x3a, P2 ;  /* 0x0000003a0000780c */ /* 0x040fe40001741670 */
[----:B------:R-:W-:Y:S02]  /*3680*/  ISETP.LT.OR P5, PT, R0, 0x79, P5 ;  /* 0x000000790000780c */ /* 0x000fe40002fa1670 */
[----:B------:R-:W-:Y:S02]  /*3690*/  FSEL R55, R55, -INF , !P2 ;  /* 0xff80000037377808 */ /* 0x000fe40005000000 */
[----:B------:R-:W-:Y:S02]  /*36a0*/  LOP3.LUT P2, RZ, R18, 0x4000, RZ, 0xc0, !PT ;  /* 0x0000400012ff7812 */ /* 0x000fe4000784c0ff */
[----:B------:R-:W-:Y:S02]  /*36b0*/  FSEL R83, R83, -INF , !P4 ;  /* 0xff80000053537808 */ /* 0x000fe40006000000 */
[----:B------:R-:W-:-:S02]  /*36c0*/  ISETP.GT.AND P2, PT, R4, 0x40, !P2 ;  /* 0x000000400400780c */ /* 0x000fc40005744270 */
[----:B------:R-:W-:Y:S02]  /*36d0*/  FSEL R86, R86, -INF , !P5 ;  /* 0xff80000056567808 */ /* 0x000fe40006800000 */
[----:B------:R-:W-:-:S04]  /*36e0*/  ISETP.LT.OR P2, PT, R0, 0x41, P2 ;  /* 0x000000410000780c */ /* 0x000fc80001741670 */
[----:B------:R-:W-:Y:S02]  /*36f0*/  FSEL R58, R58, -INF , !P2 ;  /* 0xff8000003a3a7808 */ /* 0x000fe40005000000 */
        /* <DEDUP_REMOVED lines=43> */
[----:B------:R-:W-:-:S04]  /*39b0*/  FSETP.NEU.FTZ.AND P2, PT, R2, -INF , PT ;  /* 0xff8000000200780b */ /* 0x000fc80003f5d000 */
[----:B------:R-:W-:Y:S02]  /*39c0*/  FSEL R24, R24, RZ, P2 ;  /* 0x000000ff18187208 */ /* 0x000fe40001000000 */
[----:B------:R-:W-:Y:S02]  /*39d0*/  ISETP.GT.AND P2, PT, R4, RZ, !P6 ;  /* 0x000000ff0400720c */ /* 0x000fe40007744270 */
[----:B------:R-:W-:Y:S01]  /*39e0*/  LOP3.LUT P6, RZ, R18, 0x8000000, RZ, 0xc0, !PT ;  /* 0x0800000012ff7812 */ /* 0x000fe200078cc0ff */
[----:B------:R-:W-:-:S01]  /*39f0*/  FFMA.FTZ R5, R28, UR41, -R24 ;  /* 0x000000291c057c23 */ /* 0x000fc20008010818 */
[----:B------:R-:W-:Y:S01]  /*3a00*/  ISETP.LT.OR P2, PT, R0, 0x1, P2 ;  /* 0x000000010000780c */ /* 0x000fe20001741670 */
[----:B------:R-:W-:-:S01]  /*3a10*/  FFMA.FTZ R32, R32, UR41, -R24 ;  /* 0x0000002920207c23 */ /* 0x000fc20008010818 */
[--C-:B------:R-:W-:Y:S01]  /*3a20*/  FFMA.FTZ R8, R25, UR41, -R24.reuse ;  /* 0x0000002919087c23 */ /* 0x100fe20008010818 */
[----:B------:R-:W-:-:S01]  /*3a30*/  FFMA.FTZ R36, R36, UR41, -R24 ;  /* 0x0000002924247c23 */ /* 0x000fc20008010818 */
[----:B------:R-:W-:Y:S01]  /*3a40*/  FSEL R26, R26, -INF , !P2 ;  /* 0xff8000001a1a7808 */ /* 0x000fe20005000000 */
[----:B------:R-:W-:-:S01]  /*3a50*/  FFMA.FTZ R10, R29, UR41, -R24 ;  /* 0x000000291d0a7c23 */ /* 0x000fc20008010818 */
[----:B------:R-:W-:Y:S01]  /*3a60*/  LOP3.LUT P2, RZ, R18, 0x4000000, RZ, 0xc0, !PT ;  /* 0x0400000012ff7812 */ /* 0x000fe2000784c0ff */
[----:B------:R-:W-:-:S01]  /*3a70*/  FFMA.FTZ R40, R40, UR41, -R24 ;  /* 0x0000002928287c23 */ /* 0x000fc20008010818 */
[----:B------:R-:W-:Y:S01]  /*3a80*/  FMNMX.FTZ R9, R26, R27, !PT ;  /* 0x0000001b1a097209 */ /* 0x000fe20007810000 */
[----:B------:R-:W-:-:S01]  /*3a90*/  FFMA.FTZ R3, R3, UR41, -R24 ;  /* 0x0000002903037c23 */ /* 0x000fc20008010818 */
        /* <DEDUP_REMOVED lines=8> */
[----:B------:R-:W-:Y:S01]  /*3b20*/  FSEL R79, R79, -INF , !P2 ;  /* 0xff8000004f4f7808 */ /* 0x000fe20005000000 */
        /* <DEDUP_REMOVED lines=24> */
[----:B------:R-:W-:Y:S01]  /*3cb0*/  MUFU.EX2 R13, R40 ;  /* 0x00000028000d7308 */ /* 0x000fe20000000800 */
[----:B------:R-:W-:-:S04]  /*3cc0*/  FMNMX.FTZ R28, R50, R15, !PT ;  /* 0x0000000f321c7209 */ /* 0x000fc80007810000 */
[----:B------:R-:W-:-:S03]  /*3cd0*/  FMNMX.FTZ R15, R51, R28, !PT ;  /* 0x0000001c330f7209 */ /* 0x000fc60007810000 */
[----:B------:R-:W1:Y:S01]  /*3ce0*/  MUFU.EX2 R10, R10 ;  /* 0x0000000a000a7308 */ /* 0x000e620000000800 */
[----:B------:R-:W-:-:S04]  /*3cf0*/  FMNMX.FTZ R28, R54, R15, !PT ;  /* 0x0000000f361c7209 */ /* 0x000fc80007810000 */
[----:B------:R-:W-:Y:S01]  /*3d00*/  FMNMX.FTZ R21, R55, R28, !PT ;  /* 0x0000001c37157209 */ /* 0x000fe20007810000 */
[----:B------:R-:W-:-:S02]  /*3d10*/  FFMA.FTZ R28, R45, UR41, -R24 ;  /* 0x000000292d1c7c23 */ /* 0x000fc40008010818 */
[----:B------:R2:W-:Y:S01]  /*3d20*/  MUFU.EX2 R15, R44 ;  /* 0x0000002c000f7308 */ /* 0x0005e20000000800 */
[----:B0-----:R-:W-:-:S04]  /*3d30*/  FMNMX.FTZ R32, R58, R21, !PT ;  /* 0x000000153a207209 */ /* 0x001fc80007810000 */
[----:B------:R-:W-:-:S03]  /*3d40*/  FMNMX.FTZ R21, R59, R32, !PT ;  /* 0x000000203b157209 */ /* 0x000fc60007810000 */
[----:B------:R-:W-:Y:S01]  /*3d50*/  MUFU.EX2 R12, R12 ;  /* 0x0000000c000c7308 */ /* 0x000fe20000000800 */
[----:B------:R-:W-:Y:S01]  /*3d60*/  FMNMX.FTZ R32, R62, R21, !PT ;  /* 0x000000153e207209 */ /* 0x000fe20007810000 */
[--C-:B--2---:R-:W-:Y:S01]  /*3d70*/  FFMA.FTZ R44, R65, UR41, -R24.reuse ;  /* 0x00000029412c7c23 */ /* 0x104fe20008010818 */
[----:B-1----:R-:W-:Y:S02]  /*3d80*/  F2FP.SATFINITE.E4M3.F32.PACK_AB_MERGE_C R148, R10, R5, RZ ;  /* 0x000000050a94723e */ /* 0x002fe400048070ff */
[----:B------:R-:W-:Y:S01]  /*3d90*/  FMNMX.FTZ R25, R63, R32, !PT ;  /* 0x000000203f197209 */ /* 0x000fe20007810000 */
[----:B------:R-:W-:-:S01]  /*3da0*/  FFMA.FTZ R32, R49, UR41, -R24 ;  /* 0x0000002931207c23 */ /* 0x000fc20008010818 */
[----:B------:R-:W-:Y:S01]  /*3db0*/  F2FP.SATFINITE.E4M3.F32.PACK_AB_MERGE_C R148, R8, R3, R148 ;  /* 0x000000030894723e */ /* 0x000fe20004807094 */
[----:B------:R0:W-:Y:S01]  /*3dc0*/  MUFU.EX2 R21, R48 ;  /* 0x0000003000157308 */ /* 0x0001e20000000800 */
[----:B------:R-:W-:Y:S01]  /*3dd0*/  FMNMX.FTZ R36, R66, R25, !PT ;  /* 0x0000001942247209 */ /* 0x000fe20007810000 */
[----:B------:R-:W-:-:S03]  /*3de0*/  FFMA.FTZ R49, R76, UR41, -R24 ;  /* 0x000000294c317c23 */ /* 0x000fc60008010818 */
[----:B------:R-:W-:-:S03]  /*3df0*/  FMNMX.FTZ R25, R67, R36, !PT ;  /* 0x0000002443197209 */ /* 0x000fc60007810000 */
[----:B------:R-:W1:Y:S01]  /*3e00*/  MUFU.EX2 R14, R14 ;  /* 0x0000000e000e7308 */ /* 0x000e620000000800 */
[----:B------:R-:W-:Y:S01]  /*3e10*/  FMNMX.FTZ R36, R70, R25, !PT ;  /* 0x0000001946247209 */ /* 0x000fe20007810000 */
[----:B0-----:R-:W-:-:S03]  /*3e20*/  FFMA.FTZ R48, R69, UR41, -R24 ;  /* 0x0000002945307c23 */ /* 0x001fc60008010818 */
[----:B------:R-:W-:-:S03]  /*3e30*/  FMNMX.FTZ R29, R71, R36, !PT ;  /* 0x00000024471d7209 */ /* 0x000fc60007810000 */
[----:B------:R-:W-:Y:S01]  /*3e40*/  MUFU.EX2 R20, R20 ;  /* 0x0000001400147308 */ /* 0x000fe20000000800 */
[----:B------:R-:W-:-:S04]  /*3e50*/  FMNMX.FTZ R36, R74, R29, !PT ;  /* 0x0000001d4a247209 */ /* 0x000fc80007810000 */
[----:B------:R-:W-:-:S03]  /*3e60*/  FMNMX.FTZ R29, R75, R36, !PT ;  /* 0x000000244b1d7209 */ /* 0x000fc60007810000 */
[----:B------:R-:W0:Y:S01]  /*3e70*/  MUFU.EX2 R28, R28 ;  /* 0x0000001c001c7308 */ /* 0x000e220000000800 */
[----:B------:R-:W-:Y:S02]  /*3e80*/  FMNMX.FTZ R36, R78, R29, !PT ;  /* 0x0000001d4e247209 */ /* 0x000fe40007810000 */
[----:B-1----:R-:W-:Y:S02]  /*3e90*/  F2FP.SATFINITE.E4M3.F32.PACK_AB_MERGE_C R150, R14, R11, RZ ;  /* 0x0000000b0e96723e */ /* 0x002fe400048070ff */
[----:B------:R-:W-:Y:S01]  /*3ea0*/  FMNMX.FTZ R33, R79, R36, !PT ;  /* 0x000000244f217209 */ /* 0x000fe20007810000 */
[----:B------:R-:W-:Y:S01]  /*3eb0*/  FFMA.FTZ R36, R57, UR41, -R24 ;  /* 0x0000002939247c23 */ /* 0x000fe20008010818 */
[----:B------:R-:W-:Y:S01]  /*3ec0*/  F2FP.SATFINITE.E4M3.F32.PACK_AB_MERGE_C R150, R12, R9, R150 ;  /* 0x000000090c96723e */ /* 0x000fe20004807096 */
[----:B------:R-:W-:Y:S01]  /*3ed0*/  MUFU.EX2 R32, R32 ;  /* 0x0000002000207308 */ /* 0x000fe20000000800 */
[----:B------:R-:W-:-:S04]  /*3ee0*/  FMNMX.FTZ R40, R82, R33, !PT ;  /* 0x0000002152287209 */ /* 0x000fc80007810000 */
[----:B------:R-:W-:Y:S01]  /*3ef0*/  FMNMX.FTZ R33, R83, R40, !PT ;  /* 0x0000002853217209 */ /* 0x000fe20007810000 */
[----:B------:R-:W-:-:S01]  /*3f00*/  FFMA.FTZ R40, R61, UR41, -R24 ;  /* 0x000000293d287c23 */ /* 0x000fc20008010818 */
[----:B------:R-:W-:Y:S01]  /*3f10*/  IMAD.U32 R61, RZ, RZ, UR41 ;  /* 0x00000029ff3d7e24 */ /* 0x000fe2000f8e00ff */
[----:B------:R1:W-:Y:S01]  /*3f20*/  MUFU.EX2 R25, R52 ;  /* 0x0000003400197308 */ /* 0x0003e20000000800 */
[----:B------:R-:W-:Y:S02]  /*3f30*/  FMNMX.FTZ R0, R86, R33, !PT ;  /* 0x0000002156007209 */ /* 0x000fe40007810000 */
[----:B0-----:R-:W-:Y:S02]  /*3f40*/  F2FP.SATFINITE.E4M3.F32.PACK_AB_MERGE_C R144, R28, R15, RZ ;  /* 0x0000000f1c90723e */ /* 0x001fe400048070ff */
[----:B------:R-:W-:Y:S02]  /*3f50*/  FMNMX.FTZ R0, R87, R0, !PT ;  /* 0x0000000057007209 */ /* 0x000fe40007810000 */
[----:B------:R-:W-:Y:S01]  /*3f60*/  F2FP.SATFINITE.E4M3.F32.PACK_AB_MERGE_C R144, R20, R13, R144 ;  /* 0x0000000d1490723e */ /* 0x000fe20004807090 */
[----:B------:R0:W-:Y:S01]  /*3f70*/  MUFU.EX2 R33, R60 ;  /* 0x0000003c00217308 */ /* 0x0001e20000000800 */
[----:B-1----:R-:W-:-:S01]  /*3f80*/  FFMA.FTZ R52, R73, UR41, -R24 ;  /* 0x0000002949347c23 */ /* 0x002fc20008010818 */
[----:B------:R-:W1:Y:S06]  /*3f90*/  SHFL.BFLY PT, R45, R0, 0x2, 0x1f ;  /* 0x0c401f00002d7f89 */ /* 0x000e6c00000e0000 */
[----:B------:R-:W-:Y:S01]  /*3fa0*/  MUFU.EX2 R40, R40 ;  /* 0x0000002800287308 */ /* 0x000fe20000000800 */
[----:B0-----:R-:W-:-:S07]  /*3fb0*/  FFMA.FTZ R60, R81, UR41, -R24 ;  /* 0x00000029513c7c23 */ /* 0x001fce0008010818 */
[----:B------:R0:W2:Y:S08]  /*3fc0*/  MUFU.EX2 R4, R53 ;  /* 0x0000003500047308 */ /* 0x0000b00000000800 */
[----:B------:R3:W-:Y:S01]  /*3fd0*/  MUFU.EX2 R29, R56 ;  /* 0x00000038001d7308 */ /* 0x0007e20000000800 */
[----:B0-----:R-:W-:-:S01]  /*3fe0*/  FFMA.FTZ R53, R80, UR41, -R24 ;  /* 0x0000002950357c23 */ /* 0x001fc20008010818 */
[----:B-1----:R-:W-:-:S05]  /*3ff0*/  FMNMX.FTZ R57, R0, R45, !PT ;  /* 0x0000002d00397209 */ /* 0x002fca0007810000 */
[----:B------:R-:W0:Y:S01]  /*4000*/  SHFL.BFLY PT, R0, R57, 0x1, 0x1f ;  /* 0x0c201f0039007f89 */ /* 0x000e2200000e0000 */
[----:B------:R-:W-:Y:S01]  /*4010*/  MUFU.EX2 R36, R36 ;  /* 0x0000002400247308 */ /* 0x000fe20000000800 */
[----:B--2---:R-:W-:Y:S01]  /*4020*/  F2FP.SATFINITE.E4M3.F32.PACK_AB_MERGE_C R146, R4, R25, RZ ;  /* 0x000000190492723e */ /* 0x004fe200048070ff */
[----:B---3--:R-:W-:-:S03]  /*4030*/  FFMA.FTZ R56, R77, UR41, -R24 ;  /* 0x000000294d387c23 */ /* 0x008fc60008010818 */
[----:B------:R-:W-:-:S03]  /*4040*/  F2FP.SATFINITE.E4M3.F32.PACK_AB_MERGE_C R146, R32, R21, R146 ;  /* 0x000000152092723e */ /* 0x000fc60004807092 */
[----:B------:R-:W-:Y:S08]  /*4050*/  MUFU.EX2 R41, R41 ;  /* 0x0000002900297308 */ /* 0x000ff00000000800 */
[----:B------:R-:W-:Y:S01]  /*4060*/  MUFU.EX2 R48, R48 ;  /* 0x0000003000307308 */ /* 0x000fe20000000800 */
[----:B0-----:R-:W-:-:S07]  /*4070*/  FMNMX.FTZ R0, R57, R0, !PT ;  /* 0x0000000039007209 */ /* 0x001fce0007810000 */
[----:B------:R-:W-:Y:S01]  /*4080*/  MUFU.EX2 R37, R37 ;  /* 0x0000002500257308 */ /* 0x000fe20000000800 */
[----:B------:R-:W-:-:S01]  /*4090*/  FFMA.FTZ R57, R84, UR41, -R24 ;  /* 0x0000002954397c23 */ /* 0x000fc20008010818 */
[----:B------:R-:W-:Y:S01]  /*40a0*/  FFMA.FTZ R24, R85, UR41, -R24 ;  /* 0x0000002955187c23 */ /* 0x000fe20008010818 */
[C---:B------:R-:W-:Y:S01]  /*40b0*/  FSETP.NEU.FTZ.AND P2, PT, R0.reuse, -INF , PT ;  /* 0xff8000000000780b */ /* 0x040fe20003f5d000 */
[----:B------:R-:W-:-:S04]  /*40c0*/  FFMA.FTZ R61, R0, R61, -8 ;  /* 0xc1000000003d7423 */ /* 0x000fc8000001003d */
        /* <DEDUP_REMOVED lines=49> */
[----:B------:R-:W-:-:S04]  /*43e0*/  FADD.FTZ R63, R13, R68 ;  /* 0x000000440d3f7221 */ /* 0x000fc80000010000 */
[----:B------:R-:W-:Y:S02]  /*43f0*/  FADD.FTZ R10, R20, R63 ;  /* 0x0000003f140a7221 */ /* 0x000fe40000010000 */
[----:B------:R-:W1:Y:S01]  /*4400*/  MUFU.EX2 R34, R34 ;  /* 0x0000002200227308 */ /* 0x000e620000000800 */
[----:B--2---:R-:W-:-:S01]  /*4410*/  FADD.FTZ R66, R65, R66 ;  /* 0x0000004241427221 */ /* 0x004fc20000010000 */
[----:B------:R-:W-:-:S04]  /*4420*/  F2FP.SATFINITE.E4M3.F32.PACK_AB_MERGE_C R30, R65, R30, RZ ;  /* 0x0000001e411e723e */ /* 0x000fc800048070ff */
[----:B------:R-:W-:Y:S02]  /*4430*/  F2FP.SATFINITE.E4M3.F32.PACK_AB_MERGE_C R149, R27, R26, R30 ;  /* 0x0000001a1b95723e */ /* 0x000fe4000480701e */
        /* <DEDUP_REMOVED lines=24> */
[C---:B------:R-:W-:Y:S01]  /*45c0*/  F2FP.SATFINITE.E4M3.F32.PACK_AB_MERGE_C R140, R36.reuse, R29, R3 ;  /* 0x0000001d248c723e */ /* 0x040fe20004807003 */
[----:B------:R-:W-:-:S01]  /*45d0*/  FADD.FTZ R36, R36, R9 ;  /* 0x0000000924247221 */ /* 0x000fc20000010000 */
        /* <DEDUP_REMOVED lines=8> */
[----:B------:R-:W-:-:S04]  /*4660*/  F2FP.SATFINITE.E4M3.F32.PACK_AB_MERGE_C R8, R48, R41, RZ ;  /* 0x000000293008723e */ /* 0x000fc800048070ff */
[----:B------:R-:W-:Y:S01]  /*4670*/  F2FP.SATFINITE.E4M3.F32.PACK_AB_MERGE_C R142, R44, R37, R8 ;  /* 0x000000252c8e723e */ /* 0x000fe20004807008 */
[----:B------:R-:W-:-:S01]  /*4680*/  FADD.FTZ R37, R37, R40 ;  /* 0x0000002825257221 */ /* 0x000fc20000010000 */
[----:B------:R-:W2:Y:S01]  /*4690*/  MUFU.EX2 R55, R55 ;  /* 0x0000003700377308 */ /* 0x000ea20000000800 */
[----:B0-----:R-:W-:-:S02]  /*46a0*/  FADD.FTZ R3, R46, R3 ;  /* 0x000000032e037221 */ /* 0x001fc40000010000 */
[----:B------:R-:W-:-:S04]  /*46b0*/  FADD.FTZ R44, R44, R37 ;  /* 0x000000252c2c7221 */ /* 0x000fc80000010000 */
[----:B------:R-:W-:Y:S01]  /*46c0*/  FADD.FTZ R41, R41, R44 ;  /* 0x0000002c29297221 */ /* 0x000fe20000010000 */
[----:B------:R-:W0:Y:S01]  /*46d0*/  MUFU.EX2 R51, R51 ;  /* 0x0000003300337308 */ /* 0x000e220000000800 */
[----:B-1----:R-:W-:-:S02]  /*46e0*/  FADD.FTZ R4, R50, R3 ;  /* 0x0000000332047221 */ /* 0x002fc40000010000 */
[----:B------:R-:W-:-:S05]  /*46f0*/  FADD.FTZ R48, R48, R41 ;  /* 0x0000002930307221 */ /* 0x000fca0000010000 */
        /* <DEDUP_REMOVED lines=56> */
[----:B------:R-:W1:Y:S01]  /*4a80*/  MUFU.EX2 R61, R61 ;  /* 0x0000003d003d7308 */ /* 0x000e620000000800 */
[----:B--2---:R-:W-:-:S04]  /*4a90*/  FADD.FTZ R3, R83, R4 ;  /* 0x0000000453037221 */ /* 0x004fc80000010000 */
[----:B0-----:R-:W-:Y:S01]  /*4aa0*/  FADD.FTZ R4, R86, R3 ;  /* 0x0000000356047221 */ /* 0x001fe20000010000 */
[----:B------:R-:W-:Y:S01]  /*4ab0*/  VIADD R3, R88, 0xfffffffe ;  /* 0xfffffffe58037836 */ /* 0x000fe20000000000 */
[C---:B-1----:R-:W-:Y:S02]  /*4ac0*/  F2FP.SATFINITE.E4M3.F32.PACK_AB_MERGE_C R8, R61.reuse, R86, RZ ;  /* 0x000000563d08723e */ /* 0x042fe400048070ff */
[----:B------:R-:W-:-:S02]  /*4ad0*/  FADD.FTZ R4, R61, R4 ;  /* 0x000000043d047221 */ /* 0x000fc40000010000 */
[----:B------:R-:W-:Y:S01]  /*4ae0*/  F2FP.SATFINITE.E4M3.F32.PACK_AB_MERGE_C R139, R83, R82, R8 ;  /* 0x00000052538b723e */ /* 0x000fe20004807008 */
        /* <DEDUP_REMOVED lines=11> */
.L_x_9145:
[----:B------:R-:W-:-:S11]  /*4ba0*/  UISETP.NE.AND UP2, UPT, UR7, 0x1, UPT ;  /* 0x000000010700788c */ /* 0x000fd6000bf45270 */
[----:B------:R-:W-:Y:S02]  /*4bb0*/  @UP2 ULDC.64 UR20, c[0x0][0x9e8] ;  /* 0x00027a0000142ab9 */ /* 0x000fe40000000a00 */
[----:B------:R-:W-:-:S04]  /*4bc0*/  UIMAD.WIDE.U32 UR10, UR14, UR20, URZ ;  /* 0x000000140e0a72a5 */ /* 0x000fc8000f8e003f */
[----:B------:R-:W-:-:S12]  /*4bd0*/  @UP2 USHF.R.U32.HI UR14, URZ, UR21, UR11 ;  /* 0x000000153f0e2299 */ /* 0x000fd8000801160b */
.L_x_9146:
[----:B------:R-:W-:-:S04]  /*4be0*/  UIMAD UR7, UR14, UR7, UR7 ;  /* 0x000000070e0772a4 */ /* 0x000fc8000f8e0207 */
[----:B------:R-:W-:-:S04]  /*4bf0*/  UISETP.LT.AND UP2, UPT, UR6, UR7, UPT ;  /* 0x000000070600728c */ /* 0x000fc8000bf41270 */
[----:B------:R-:W-:-:S12]  /*4c00*/  USEL UR6, UR6, UR7, UP2 ;  /* 0x0000000706067287 */ /* 0x000fd80009000000 */
.L_x_9144:
        /* <DEDUP_REMOVED lines=35> */
.L_x_9165:
[----:B------:R-:W-:-:S04]  /*4e40*/  UIADD3 UR19, UR36, 0x1, URZ ;  /* 0x0000000124137890 */ /* 0x000fc8000fffe03f */
[----:B------:R-:W-:-:S04]  /*4e50*/  UISETP.NE.AND UP2, UPT, UR19, 0x2, UPT ;  /* 0x000000021300788c */ /* 0x000fc8000bf45270 */
[----:B------:R-:W-:Y:S02]  /*4e60*/  USEL UR20, URZ, 0x1, UP2 ;  /* 0x000000013f147887 */ /* 0x000fe40009000000 */
[----:B------:R-:W-:Y:S02]  /*4e70*/  USEL UR19, UR19, URZ, UP2 ;  /* 0x0000003f13137287 */ /* 0x000fe40009000000 */
[----:B------:R-:W-:Y:S01]  /*4e80*/  ULOP3.LUT UR20, UR48, UR20, URZ, 0x3c, !UPT ;  /* 0x0000001430147292 */ /* 0x000fe2000f8e3c3f */
[----:B------:R-:W-:Y:S11]  /*4e90*/  @!P0 BRA `(.L_x_9148) ;  /* 0x0000000000048947 */ /* 0x000ff60003800000 */
[----:B------:R-:W-:Y:S01]  /*4ea0*/  BPT.TRAP 0x1 ;  /* 0x000000040000795c */ /* 0x000fe20000300000 */
.L_x_9148:
[----:B------:R-:W-:Y:S01]  /*4eb0*/  ULEA UR6, UR19, UR45, 0x3 ;  /* 0x0000002d13067291 */ /* 0x000fe2000f8e183f */
[----:B------:R-:W-:-:S05]  /*4ec0*/  IMAD.U32 R6, RZ, RZ, UR20 ;  /* 0x00000014ff067e24 */ /* 0x000fca000f8e00ff */
[----:B------:R-:W-:-:S04]  /*4ed0*/  SHF.L.U32 R6, R6, 0x1f, RZ ;  /* 0x0000001f06067819 */ /* 0x000fc800000006ff */
[----:B------:R0:W1:Y:S01]  /*4ee0*/  SYNCS.PHASECHK.TRANS64.TRYWAIT P2, [UR6+0x19c30], R6 ;  /* 0x019c3006ff0075a7 */ /* 0x0000620008040146 */
[----:B------:R-:W-:Y:S05]  /*4ef0*/  @!P0 BRA `(.L_x_9149) ;  /* 0x0000000000048947 */ /* 0x000fea0003800000 */
[----:B------:R-:W-:Y:S01]  /*4f00*/  BPT.TRAP 0x1 ;  /* 0x000000040000795c */ /* 0x000fe20000300000 */
.L_x_9149:
[----:B-1----:R-:W-:Y:S05]  /*4f10*/  @P2 BRA `(.L_x_9150) ;  /* 0x0000000000082947 */ /* 0x002fea0003800000 */
[----:B------:R-:W1:Y:S02]  /*4f20*/  SYNCS.PHASECHK.TRANS64.TRYWAIT P2, [UR6+0x19c30], R6 ;  /* 0x019c3006ff0075a7 */ /* 0x000e640008040146 */
[----:B-1----:R-:W-:Y:S05]  /*4f30*/  @!P2 BRA `(.L_x_9151) ;  /* 0x000000e00038a947 */ /* 0x002fea0003800000 */
.L_x_9150:
        /* <DEDUP_REMOVED lines=17> */
.L_x_9152:
[----:B------:R-:W-:Y:S01]  /*5050*/  ULEA UR11, UR36, UR45, 0x3 ;  /* 0x0000002d240b7291 */ /* 0x000fe2000f8e183f */
[----:B01----:R-:W-:-:S05]  /*5060*/  IMAD.U32 R6, RZ, RZ, UR48 ;  /* 0x00000030ff067e24 */ /* 0x003fca000f8e00ff */
[----:B------:R-:W-:-:S04]  /*5070*/  SHF.L.U32 R6, R6, 0x1f, RZ ;  /* 0x0000001f06067819 */ /* 0x000fc800000006ff */
[----:B------:R0:W1:Y:S01]  /*5080*/  SYNCS.PHASECHK.TRANS64.TRYWAIT P2, [UR11+0x19c50], R6 ;  /* 0x019c5006ff0075a7 */ /* 0x000062000804014b */
[----:B------:R-:W-:Y:S05]  /*5090*/  @!P0 BRA `(.L_x_9153) ;  /* 0x0000000000048947 */ /* 0x000fea0003800000 */
[----:B------:R-:W-:Y:S01]  /*50a0*/  BPT.TRAP 0x1 ;  /* 0x000000040000795c */ /* 0x000fe20000300000 */
.L_x_9153:
[----:B-1----:R-:W-:Y:S05]  /*50b0*/  @P2 BRA `(.L_x_9154) ;  /* 0x0000000000082947 */ /* 0x002fea0003800000 */
[----:B------:R-:W1:Y:S02]  /*50c0*/  SYNCS.PHASECHK.TRANS64.TRYWAIT P2, [UR11+0x19c50], R6 ;  /* 0x019c5006ff0075a7 */ /* 0x000e64000804014b */
[----:B-1----:R-:W-:Y:S05]  /*50d0*/  @!P2 BRA `(.L_x_9155) ;  /* 0x000000dc00e8a947 */ /* 0x002fea0003800000 */
.L_x_9154:
[----:B------:R-:W-:Y:S01]  /*50e0*/  UIADD3 UR6, UR45, 0x3000, URZ ;  /* 0x000030002d067890 */ /* 0x000fe2000fffe03f */
[----:B------:R-:W-:Y:S01]  /*50f0*/  WARPGROUP.ARRIVE ;  /* 0x00000000000079c5 */ /* 0x000fe20000000000 */
[----:B------:R-:W-:Y:S01]  /*5100*/  UMOV UR7, 0x40000040 ;  /* 0x4000004000077882 */ /* 0x000fe20000000000 */
[----:B------:R-:W-:Y:S01]  /*5110*/  PLOP3.LUT P2, PT, PT, PT, UP0, 0x80, 0x0 ;  /* 0x000000000000781c */ /* 0x000fe20003f4f008 */
[----:B------:R-:W-:Y:S01]  /*5120*/  USHF.R.U32.HI UR6, URZ, 0x4, UR6 ;  /* 0x000000043f067899 */ /* 0x000fe20008011606 */
[----:B------:R-:W-:Y:S01]  /*5130*/  PLOP3.LUT P3, PT, PT, PT, UP0, 0x80, 0x0 ;  /* 0x000000000000781c */ /* 0x000fe20003f6f008 */
[----:B------:R-:W-:Y:S01]  /*5140*/  VIADD R15, R17, UR39 ;  /* 0x00000027110f7c36 */ /* 0x000fe20008000000 */
[----:B01----:R-:W0:Y:S01]  /*5150*/  LDC R6, c[0x0][0x2f0] ;  /* 0x0000bc00ff067b82 */ /* 0x003e220000000800 */
[----:B------:R-:W-:Y:S01]  /*5160*/  ULOP3.LUT UR6, UR6, 0x3fff, URZ, 0xc0, !UPT ;  /* 0x00003fff06067892 */ /* 0x000fe2000f8ec03f */
[----:B------:R-:W-:Y:S02]  /*5170*/  IMAD.U32 R8, RZ, RZ, UR19 ;  /* 0x00000013ff087e24 */ /* 0x000fe4000f8e00ff */
[----:B------:R-:W-:Y:S01]  /*5180*/  IMAD.SHL.U32 R10, R3, 0x80, RZ ;  /* 0x00000080030a7824 */ /* 0x000fe200078e00ff */
[----:B------:R-:W-:-:S02]  /*5190*/  ULOP3.LUT UR6, UR6, 0x10000, URZ, 0xfc, !UPT ;  /* 0x0001000006067892 */ /* 0x000fc4000f8efc3f */
[----:B------:R-:W-:Y:S01]  /*51a0*/  @!P1 LEA R8, R8, UR45, 0x3 ;  /* 0x0000002d08089c11 */ /* 0x000fe2000f8e18ff */
[----:B------:R-:W1:Y:S01]  /*51b0*/  LDC R7, c[0x0][0x288] ;  /* 0x0000a200ff077b82 */ /* 0x000e620000000800 */
[----:B------:R-:W-:-:S03]  /*51c0*/  UIMAD UR10, UR36, 0x300, UR6 ;  /* 0x00000300240a78a4 */ /* 0x000fc6000f8e0206 */
[----:B------:R-:W-:-:S04]  /*51d0*/  @!P1 VIADD R8, R8, 0x19c40 ;  /* 0x00019c4008089836 */ /* 0x000fc80000000000 */
[----:B------:R-:W-:Y:S01]  /*51e0*/  UMOV UR6, UR10 ;  /* 0x0000000a00067c82 */ /* 0x000fe20008000000 */
[----:B------:R-:W-:Y:S01]  /*51f0*/  @!P1 PRMT R8, RZ, 0x654, R8 ;  /* 0x00000654ff089816 */ /* 0x000fe20000000008 */
[----:B------:R-:W-:Y:S01]  /*5200*/  QGMMA.64x96x32.F32.E4M3.E4M3 R88, R148, gdesc[UR4], R88, gsb0 ;  /* 0x0160000494587df3 */ /* 0x000fe20008000858 */
[----:B------:R-:W-:Y:S01]  /*5210*/  UIADD3 UR6, UR10, 0x2, URZ ;  /* 0x000000020a067890 */ /* 0x000fe2000fffe03f */
[----:B------:R-:W-:Y:S01]  /*5220*/  UMOV UR7, 0x40000040 ;  /* 0x4000004000077882 */ /* 0x000fe20000000000 */
[----:B------:R-:W-:Y:S02]  /*5230*/  WARPGROUP.DEPBAR.LE gsb0, 0x0 ;  /* 0x00008000000079c5 */ /* 0x000fe40000010000 */
[----:B------:R-:W-:-:S06]  /*5240*/  WARPGROUP.ARRIVE ;  /* 0x00000000000079c5 */ /* 0x000fcc0000000000 */
        /* <DEDUP_REMOVED lines=11> */
[----:B------:R-:W-:Y:S02]  /*5300*/  @UP0 ULDC UR6, c[0x0][0x44c] ;  /* 0x0001130000060ab9 */ /* 0x000fe40000000800 */
[----:B------:R-:W-:Y:S01]  /*5310*/  @P2 IMAD.HI.U32 R9, R15, UR6, RZ ;  /* 0x000000060f092c27 */ /* 0x000fe2000f8e00ff */
[----:B------:R-:W-:Y:S01]  /*5320*/  @UP0 ULDC UR6, c[0x0][0x450] ;  /* 0x0001140000060ab9 */ /* 0x000fe20000000800 */
[----:B------:R-:W-:-:S03]  /*5330*/  PLOP3.LUT P2, PT, PT, PT, UP1, 0x40, 0x0 ;  /* 0x000000000000781c */ /* 0x000fc60003f4e818 */
[----:B------:R-:W-:Y:S01]  /*5340*/  @P3 SHF.R.U32.HI R15, RZ, UR6, R9 ;  /* 0x00000006ff0f3c19 */ /* 0x000fe20008011609 */
[----:B------:R-:W-:Y:S01]  /*5350*/  ULOP3.LUT UR6, URZ, UR18, URZ, 0x33, !UPT ;  /* 0x000000123f067292 */ /* 0x000fe2000f8e333f */
[----:B------:R-:W-:-:S03]  /*5360*/  IADD3 R9, -R10, 0x1, RZ ;  /* 0x000000010a097810 */ /* 0x000fc60007ffe1ff */
[----:B------:R-:W2:Y:S02]  /*5370*/  SHFL.IDX PT, R21, R15, RZ, 0x1c1f ;  /* 0x001c1fff0f157589 */ /* 0x000ea400000e0000 */
[----:B------:R-:W-:Y:S01]  /*5380*/  IMAD R9, R16, -0x2, R9 ;  /* 0xfffffffe10097824 */ /* 0x000fe200078e0209 */
[----:B------:R-:W-:Y:S02]  /*5390*/  WARPGROUP.DEPBAR.LE gsb0, 0x0 ;  /* 0x00008000000079c5 */ /* 0x000fe40000010000 */
[----:B------:R0:W-:Y:S02]  /*53a0*/  @!P1 SYNCS.ARRIVE.TRANS64.RED.A1T0 RZ, [R8+URZ], RZ ;  /* 0x000000ff08ff99a7 */ /* 0x0001e4000810043f */
[----:B0-----:R-:W-:-:S04]  /*53b0*/  IMAD R8, R6, UR40, R9 ;  /* 0x0000002806087c24 */ /* 0x001fc8000f8e0209 */
[----:B-1----:R-:W-:-:S04]  /*53c0*/  IMAD.IADD R8, R8, 0x1, -R7 ;  /* 0x0000000108087824 */ /* 0x002fc800078e0a07 */
[C---:B------:R-:W-:Y:S02]  /*53d0*/  VIADD R14, R8.reuse, UR22 ;  /* 0x00000016080e7c36 */ /* 0x040fe40008000000 */
[----:B------:R-:W-:Y:S02]  /*53e0*/  VIADD R13, R8, UR6 ;  /* 0x00000006080d7c36 */ /* 0x000fe40008000000 */
[--C-:B--2---:R-:W-:Y:S02]  /*53f0*/  IMAD.IADD R12, R14, 0x1, R21.reuse ;  /* 0x000000010e0c7824 */ /* 0x104fe400078e0215 */
[----:B------:R-:W-:Y:S01]  /*5400*/  IMAD.IADD R11, R13, 0x1, R21 ;  /* 0x000000010d0b7824 */ /* 0x000fe200078e0215 */
        /* <DEDUP_REMOVED lines=14> */
.L_x_9158:
[----:B------:R-:W-:-:S05]  /*54f0*/  IMAD.U32 R20, RZ, RZ, UR21 ;  /* 0x00000015ff147e24 */ /* 0x000fca000f8e00ff */
[----:B------:R-:W-:-:S13]  /*5500*/  ISETP.NE.AND P2, PT, R20, 0x1, PT ;  /* 0x000000011400780c */ /* 0x000fda0003f45270 */
[----:B------:R-:W0:Y:S02]  /*5510*/  @P2 LDC.64 R8, c[0x0][0x9e8] ;  /* 0x00027a00ff082b82 */ /* 0x000e240000000a00 */
[----:B0-----:R-:W-:-:S05]  /*5520*/  @P2 IMAD.HI.U32 R8, R21, R8, RZ ;  /* 0x0000000815082227 */ /* 0x001fca00078e00ff */
[----:B------:R-:W-:-:S07]  /*5530*/  @P2 SHF.R.U32.HI R21, RZ, R9, R8 ;  /* 0x00000009ff152219 */ /* 0x000fce0000011608 */
.L_x_9159:
[----:B------:R-:W-:Y:S05]  /*5540*/  BSYNC B0 ;  /* 0x0000000000007941 */ /* 0x000fea0003800000 */
.L_x_9157:
[----:B------:R-:W-:-:S04]  /*5550*/  IMAD R21, R21, R20, -R10 ;  /* 0x0000001415157224 */ /* 0x000fc800078e0a0a */
[----:B------:R-:W-:-:S05]  /*5560*/  IMAD R21, R16, -0x2, R21 ;  /* 0xfffffffe10157824 */ /* 0x000fca00078e0215 */
[----:B------:R-:W-:Y:S02]  /*5570*/  VIADDMNMX R12, R21, R20, R12, PT ;  /* 0x00000014150c7246 */ /* 0x000fe4000380010c */
[----:B------:R-:W-:-:S07]  /*5580*/  VIMNMX R11, R11, R21, !PT ;  /* 0x000000150b0b7248 */ /* 0x000fce0007fe0100 */
.L_x_9156:
        /* <DEDUP_REMOVED lines=13> */
[----:B0-----:R-:W-:Y:S01]  /*5660*/  IMAD.IADD R14, R14, 0x1, R15 ;  /* 0x000000010e0e7824 */ /* 0x001fe200078e020f */
        /* <DEDUP_REMOVED lines=8> */
[C---:B------:R-:W-:Y:S02]  /*56f0*/  ISETP.GT.AND P3, PT, R11.reuse, 0x19, P2 ;  /* 0x000000190b00780c */ /* 0x040fe40001764270 */
        /* <DEDUP_REMOVED lines=70> */
[----:B------:R-:W-:Y:S01]  /*5b60*/  ISETP.GT.AND P3, PT, R11, 0x79, P2 ;  /* 0x000000790b00780c */ /* 0x000fe20001764270 */
[----:B------:R-:W-:Y:S01]  /*5b70*/  IMAD.IADD R11, R13, 0x1, R15 ;  /* 0x000000010d0b7824 */ /* 0x000fe200078e020f */
        /* <DEDUP_REMOVED lines=20> */
.L_x_9162:
[----:B------:R-:W-:-:S05]  /*5cc0*/  IMAD.U32 R8, RZ, RZ, UR21 ;  /* 0x00000015ff087e24 */ /* 0x000fca000f8e00ff */
[----:B------:R-:W-:-:S13]  /*5cd0*/  ISETP.NE.AND P3, PT, R8, 0x1, PT ;  /* 0x000000010800780c */ /* 0x000fda0003f65270 */
[----:B------:R-:W0:Y:S02]  /*5ce0*/  @P3 LDC.64 R12, c[0x0][0x9e8] ;  /* 0x00027a00ff0c3b82 */ /* 0x000e240000000a00 */
[----:B0-----:R-:W-:-:S05]  /*5cf0*/  @P3 IMAD.HI.U32 R12, R15, R12, RZ ;  /* 0x0000000c0f0c3227 */ /* 0x001fca00078e00ff */
[----:B------:R-:W-:-:S07]  /*5d00*/  @P3 SHF.R.U32.HI R15, RZ, R13, R12 ;  /* 0x0000000dff0f3219 */ /* 0x000fce000001160c */
.L_x_9163:
[----:B------:R-:W-:Y:S05]  /*5d10*/  BSYNC B0 ;  /* 0x0000000000007941 */ /* 0x000fea0003800000 */
.L_x_9161:
[----:B------:R-:W-:-:S04]  /*5d20*/  IMAD R15, R15, R8, -R10 ;  /* 0x000000080f0f7224 */ /* 0x000fc800078e0a0a */
[----:B------:R-:W-:-:S05]  /*5d30*/  IMAD R15, R16, -0x2, R15 ;  /* 0xfffffffe100f7824 */ /* 0x000fca00078e020f */
[----:B------:R-:W-:Y:S02]  /*5d40*/  VIADDMNMX R14, R15, R8, R14, PT ;  /* 0x000000080f0e7246 */ /* 0x000fe4000380010e */
[----:B------:R-:W-:-:S07]  /*5d50*/  VIMNMX R11, R11, R15, !PT ;  /* 0x0000000f0b0b7248 */ /* 0x000fce0007fe0100 */
.L_x_9160:
        /* <DEDUP_REMOVED lines=20> */
[C---:B------:R-:W-:Y:S02]  /*5ea0*/  ISETP.GT.AND P5, PT, R11.reuse, RZ, P2 ;  /* 0x000000ff0b00720c */ /* 0x040fe400017a4270 */
        /* <DEDUP_REMOVED lines=13> */
[----:B------:R-:W-:Y:S02]  /*5f80*/  FMNMX.FTZ R24, R21, R0, !PT ;  /* 0x0000000015187209 */ /* 0x000fe40007810000 */
[----:B------:R-:W-:Y:S02]  /*5f90*/  FMNMX.FTZ R13, R57, R8, !PT ;  /* 0x00000008390d7209 */ /* 0x000fe40007810000 */
[----:B------:R-:W-:-:S02]  /*5fa0*/  ISETP.GT.AND P4, PT, R11, 0x10, P2 ;  /* 0x000000100b00780c */ /* 0x000fc40001784270 */
[----:B------:R-:W-:Y:S02]  /*5fb0*/  FMNMX.FTZ R8, R60, R13, !PT ;  /* 0x0000000d3c087209 */ /* 0x000fe40007810000 */
[C---:B------:R-:W-:Y:S02]  /*5fc0*/  ISETP.LT.OR P3, PT, R14.reuse, 0xa, P3 ;  /* 0x0000000a0e00780c */ /* 0x040fe40001f61670 */
[----:B------:R-:W-:Y:S02]  /*5fd0*/  FMNMX.FTZ R13, R61, R8, !PT ;  /* 0x000000083d0d7209 */ /* 0x000fe40007810000 */
[----:B------:R-:W-:Y:S02]  /*5fe0*/  ISETP.LT.OR P4, PT, R14, 0x11, P4 ;  /* 0x000000110e00780c */ /* 0x000fe40002781670 */
[----:B------:R-:W-:Y:S02]  /*5ff0*/  FMNMX.FTZ R8, R64, R13, !PT ;  /* 0x0000000d40087209 */ /* 0x000fe40007810000 */
[----:B------:R-:W-:-:S02]  /*6000*/  FSEL R31, R31, -INF , !P3 ;  /* 0xff8000001f1f7808 */ /* 0x000fc40005800000 */
[----:B------:R-:W-:Y:S02]  /*6010*/  FMNMX.FTZ R13, R65, R8, !PT ;  /* 0x00000008410d7209 */ /* 0x000fe40007810000 */
[----:B------:R-:W-:Y:S02]  /*6020*/  ISETP.GT.AND P3, PT, R11, 0x18, P2 ;  /* 0x000000180b00780c */ /* 0x000fe40001764270 */
[----:B------:R-:W-:Y:S02]  /*6030*/  FMNMX.FTZ R8, R68, R13, !PT ;  /* 0x0000000d44087209 */ /* 0x000fe40007810000 */
[----:B------:R-:W-:Y:S02]  /*6040*/  FSEL R34, R34, -INF , !P4 ;  /* 0xff80000022227808 */ /* 0x000fe40006000000 */
        /* <DEDUP_REMOVED lines=18> */
[----:B------:R-:W-:Y:S01]  /*6170*/  FSEL R43, R43, -INF , !P3 ;  /* 0xff8000002b2b7808 */ /* 0x000fe20005800000 */
[----:B------:R-:W0:Y:S01]  /*6180*/  SHFL.BFLY PT, R13, R10, 0x2, 0x1f ;  /* 0x0c401f000a0d7f89 */ /* 0x000e2200000e0000 */
[----:B------:R-:W-:-:S02]  /*6190*/  ISETP.GT.AND P3, PT, R11, 0x29, P2 ;  /* 0x000000290b00780c */ /* 0x000fc40001764270 */
[----:B------:R-:W-:Y:S02]  /*61a0*/  FSEL R46, R46, -INF , !P4 ;  /* 0xff8000002e2e7808 */ /* 0x000fe40006000000 */
[C---:B------:R-:W-:Y:S02]  /*61b0*/  ISETP.GT.AND P4, PT, R11.reuse, 0x30, P2 ;  /* 0x000000300b00780c */ /* 0x040fe40001784270 */
[C---:B------:R-:W-:Y:S02]  /*61c0*/  ISETP.LT.OR P5, PT, R14.reuse, 0x2a, P3 ;  /* 0x0000002a0e00780c */ /* 0x040fe40001fa1670 */
[----:B------:R-:W-:Y:S02]  /*61d0*/  ISETP.GT.AND P3, PT, R11, 0x31, P2 ;  /* 0x000000310b00780c */ /* 0x000fe40001764270 */
[----:B------:R-:W-:Y:S02]  /*61e0*/  FSEL R47, R47, -INF , !P5 ;  /* 0xff8000002f2f7808 */ /* 0x000fe40006800000 */
[----:B------:R-:W-:-:S02]  /*61f0*/  ISETP.LT.OR P4, PT, R14, 0x31, P4 ;  /* 0x000000310e00780c */ /* 0x000fc40002781670 */
[C---:B------:R-:W-:Y:S02]  /*6200*/  ISETP.GT.AND P5, PT, R11.reuse, 0x38, P2 ;  /* 0x000000380b00780c */ /* 0x040fe400017a4270 */
[----:B------:R-:W-:Y:S02]  /*6210*/  ISETP.LT.OR P3, PT, R14, 0x32, P3 ;  /* 0x000000320e00780c */ /* 0x000fe40001f61670 */
[----:B------:R-:W-:Y:S02]  /*6220*/  FSEL R50, R50, -INF , !P4 ;  /* 0xff80000032327808 */ /* 0x000fe40006000000 */
[----:B------:R-:W-:Y:S02]  /*6230*/  ISETP.GT.AND P4, PT, R11, 0x39, P2 ;  /* 0x000000390b00780c */ /* 0x000fe40001784270 */
[----:B------:R-:W-:Y:S02]  /*6240*/  FSEL R51, R51, -INF , !P3 ;  /* 0xff80000033337808 */ /* 0x000fe40005800000 */
[----:B0-----:R-:W-:-:S02]  /*6250*/  FMNMX.FTZ R13, R10, R13, !PT ;  /* 0x0000000d0a0d7209 */ /* 0x001fc40007810000 */
[C---:B------:R-:W-:Y:S02]  /*6260*/  ISETP.LT.OR P5, PT, R14.reuse, 0x39, P5 ;  /* 0x000000390e00780c */ /* 0x040fe40002fa1670 */
[C---:B------:R-:W-:Y:S01]  /*6270*/  ISETP.GT.AND P3, PT, R11.reuse, 0x40, P2 ;  /* 0x000000400b00780c */ /* 0x040fe20001764270 */
[----:B------:R-:W0:Y:S01]  /*6280*/  SHFL.BFLY PT, R8, R13, 0x1, 0x1f ;  /* 0x0c201f000d087f89 */ /* 0x000e2200000e0000 */
[----:B------:R-:W-:Y:S02]  /*6290*/  ISETP.LT.OR P4, PT, R14, 0x3a, P4 ;  /* 0x0000003a0e00780c */ /* 0x000fe40002781670 */
[----:B------:R-:W-:Y:S02]  /*62a0*/  FSEL R54, R54, -INF , !P5 ;  /* 0xff80000036367808 */ /* 0x000fe40006800000 */
[----:B------:R-:W-:Y:S02]  /*62b0*/  ISETP.GT.AND P5, PT, R11, 0x41, P2 ;  /* 0x000000410b00780c */ /* 0x000fe400017a4270 */
[----:B------:R-:W-:-:S02]  /*62c0*/  FSEL R55, R55, -INF , !P4 ;  /* 0xff80000037377808 */ /* 0x000fc40006000000 */
[C---:B------:R-:W-:Y:S02]  /*62d0*/  ISETP.LT.OR P3, PT, R14.reuse, 0x41, P3 ;  /* 0x000000410e00780c */ /* 0x040fe40001f61670 */
[C---:B------:R-:W-:Y:S02]  /*62e0*/  ISETP.GT.AND P4, PT, R11.reuse, 0x48, P2 ;  /* 0x000000480b00780c */ /* 0x040fe40001784270 */
[----:B------:R-:W-:Y:S02]  /*62f0*/  ISETP.LT.OR P5, PT, R14, 0x42, P5 ;  /* 0x000000420e00780c */ /* 0x000fe40002fa1670 */
[----:B------:R-:W-:Y:S02]  /*6300*/  FSEL R58, R58, -INF , !P3 ;  /* 0xff8000003a3a7808 */ /* 0x000fe40005800000 */
[----:B------:R-:W-:Y:S02]  /*6310*/  ISETP.GT.AND P3, PT, R11, 0x49, P2 ;  /* 0x000000490b00780c */ /* 0x000fe40001764270 */
[----:B------:R-:W-:-:S02]  /*6320*/  FSEL R59, R59, -INF , !P5 ;  /* 0xff8000003b3b7808 */ /* 0x000fc40006800000 */
[C---:B------:R-:W-:Y:S02]  /*6330*/  ISETP.LT.OR P4, PT, R14.reuse, 0x49, P4 ;  /* 0x000000490e00780c */ /* 0x040fe40002781670 */
[----:B------:R-:W-:Y:S02]  /*6340*/  ISETP.GT.AND P5, PT, R11, 0x50, P2 ;  /* 0x000000500b00780c */ /* 0x000fe400017a4270 */
[----:B0-----:R-:W-:Y:S02]  /*6350*/  FMNMX.FTZ R8, R13, R8, !PT ;  /* 0x000000080d087209 */ /* 0x001fe40007810000 */
[----:B------:R-:W-:Y:S02]  /*6360*/  ISETP.LT.OR P3, PT, R14, 0x4a, P3 ;  /* 0x0000004a0e00780c */ /* 0x000fe40001f61670 */
[C---:B------:R-:W-:Y:S01]  /*6370*/  FSETP.NEU.FTZ.AND P6, PT, R8.reuse, -INF , PT ;  /* 0xff8000000800780b */ /* 0x040fe20003fdd000 */
[----:B------:R-:W-:-:S01]  /*6380*/  FFMA.FTZ R12, R8, R15, -8 ;  /* 0xc1000000080c7423 */ /* 0x000fc2000001000f */
[----:B------:R-:W-:-:S02]  /*6390*/  FSEL R62, R62, -INF , !P4 ;  /* 0xff8000003e3e7808 */ /* 0x000fc40006000000 */
[----:B------:R-:W-:Y:S02]  /*63a0*/  ISETP.GT.AND P4, PT, R11, 0x51, P2 ;  /* 0x000000510b00780c */ /* 0x000fe40001784270 */
[----:B------:R-:W-:Y:S02]  /*63b0*/  FSEL R10, R12, RZ, P6 ;  /* 0x000000ff0c0a7208 */ /* 0x000fe40003000000 */
[----:B------:R-:W-:Y:S02]  /*63c0*/  FSEL R63, R63, -INF , !P3 ;  /* 0xff8000003f3f7808 */ /* 0x000fe40005800000 */
[----:B------:R-:W-:Y:S01]  /*63d0*/  ISETP.LT.OR P5, PT, R14, 0x51, P5 ;  /* 0x000000510e00780c */ /* 0x000fe20002fa1670 */
        /* <DEDUP_REMOVED lines=11> */
[----:B------:R0:W-:Y:S01]  /*6490*/  MUFU.EX2 R24, R33 ;  /* 0x0000002100187308 */ /* 0x0001e20000000800 */
[----:B------:R-:W-:-:S01]  /*64a0*/  FFMA.FTZ R40, R40, UR41, -R10 ;  /* 0x0000002928287c23 */ /* 0x000fc2000801080a */
[--C-:B------:R-:W-:Y:S01]  /*64b0*/  FFMA.FTZ R44, R44, UR41, -R10.reuse ;  /* 0x000000292c2c7c23 */ /* 0x100fe2000801080a */
[----:B------:R-:W-:Y:S01]  /*64c0*/  FMNMX.FTZ R26, R34, R29, !PT ;  /* 0x0000001d221a7209 */ /* 0x000fe20007810000 */
[--C-:B------:R-:W-:Y:S01]  /*64d0*/  FFMA.FTZ R48, R48, UR41, -R10.reuse ;  /* 0x0000002930307c23 */ /* 0x100fe2000801080a */
[----:B------:R-:W-:Y:S01]  /*64e0*/  ISETP.GT.AND P3, PT, R11, 0x58, P2 ;  /* 0x000000580b00780c */ /* 0x000fe20001764270 */
[--C-:B------:R-:W-:Y:S01]  /*64f0*/  FFMA.FTZ R56, R56, UR41, -R10.reuse ;  /* 0x0000002938387c23 */ /* 0x100fe2000801080a */
[----:B------:R-:W-:Y:S01]  /*6500*/  FMNMX.FTZ R29, R35, R26, !PT ;  /* 0x0000001a231d7209 */ /* 0x000fe20007810000 */
[--C-:B------:R-:W-:Y:S01]  /*6510*/  FFMA.FTZ R52, R52, UR41, -R10.reuse ;  /* 0x0000002934347c23 */ /* 0x100fe2000801080a */
[----:B------:R1:W-:Y:S01]  /*6520*/  MUFU.EX2 R26, R37 ;  /* 0x00000025001a7308 */ /* 0x0003e20000000800 */
[----:B------:R-:W-:Y:S01]  /*6530*/  ISETP.LT.OR P4, PT, R14, 0x52, P4 ;  /* 0x000000520e00780c */ /* 0x000fe20002781670 */
[--C-:B------:R-:W-:Y:S01]  /*6540*/  FFMA.FTZ R57, R57, UR41, -R10.reuse ;  /* 0x0000002939397c23 */ /* 0x100fe2000801080a */
[----:B------:R-:W-:Y:S01]  /*6550*/  FMNMX.FTZ R28, R38, R29, !PT ;  /* 0x0000001d261c7209 */ /* 0x000fe20007810000 */
[--C-:B------:R-:W-:Y:S01]  /*6560*/  FFMA.FTZ R64, R64, UR41, -R10.reuse ;  /* 0x0000002940407c23 */ /* 0x100fe2000801080a */
[----:B------:R-:W-:Y:S01]  /*6570*/  FSEL R66, R66, -INF , !P5 ;  /* 0xff80000042427808 */ /* 0x000fe20006800000 */
[----:B------:R-:W-:Y:S01]  /*6580*/  FFMA.FTZ R85, R85, UR41, -R10 ;  /* 0x0000002955557c23 */ /* 0x000fe2000801080a */
[----:B------:R-:W-:Y:S01]  /*6590*/  FMNMX.FTZ R29, R39, R28, !PT ;  /* 0x0000001c271d7209 */ /* 0x000fe20007810000 */
[----:B------:R-:W-:Y:S01]  /*65a0*/  MUFU.EX2 R12, R12 ;  /* 0x0000000c000c7308 */ /* 0x000fe20000000800 */
[----:B------:R-:W-:-:S02]  /*65b0*/  ISETP.GT.AND P5, PT, R11, 0x59, P2 ;  /* 0x000000590b00780c */ /* 0x000fc400017a4270 */
[----:B------:R-:W-:Y:S01]  /*65c0*/  FMNMX.FTZ R32, R42, R29, !PT ;  /* 0x0000001d2a207209 */ /* 0x000fe20007810000 */
[----:B------:R-:W-:-:S01]  /*65d0*/  FFMA.FTZ R29, R41, UR41, -R10 ;  /* 0x00000029291d7c23 */ /* 0x000fc2000801080a */
[----:B------:R-:W-:Y:S02]  /*65e0*/  FSEL R67, R67, -INF , !P4 ;  /* 0xff80000043437808 */ /* 0x000fe40006000000 */
[----:B0-----:R-:W-:Y:S01]  /*65f0*/  FMNMX.FTZ R33, R43, R32, !PT ;  /* 0x000000202b217209 */ /* 0x001fe20007810000 */
[----:B------:R0:W-:Y:S01]  /*6600*/  MUFU.EX2 R28, R40 ;  /* 0x00000028001c7308 */ /* 0x0001e20000000800 */
[----:B------:R-:W-:Y:S02]  /*6610*/  ISETP.LT.OR P3, PT, R14, 0x59, P3 ;  /* 0x000000590e00780c */ /* 0x000fe40001f61670 */
[----:B------:R-:W-:Y:S02]  /*6620*/  FMNMX.FTZ R32, R46, R33, !PT ;  /* 0x000000212e207209 */ /* 0x000fe40007810000 */
[----:B------:R-:W-:-:S02]  /*6630*/  ISETP.GT.AND P4, PT, R11, 0x60, P2 ;  /* 0x000000600b00780c */ /* 0x000fc40001784270 */
[----:B------:R-:W-:Y:S01]  /*6640*/  FMNMX.FTZ R33, R47, R32, !PT ;  /* 0x000000202f217209 */ /* 0x000fe20007810000 */
[----:B------:R-:W-:Y:S01]  /*6650*/  MUFU.EX2 R9, R9 ;  /* 0x0000000900097308 */ /* 0x000fe20000000800 */
[----:B------:R-:W-:Y:S02]  /*6660*/  ISETP.LT.OR P5, PT, R14, 0x5a, P5 ;  /* 0x0000005a0e00780c */ /* 0x000fe40002fa1670 */
[----:B------:R-:W-:Y:S01]  /*6670*/  FMNMX.FTZ R36, R50, R33, !PT ;  /* 0x0000002132247209 */ /* 0x000fe20007810000 */
[----:B------:R-:W-:-:S01]  /*6680*/  FFMA.FTZ R33, R45, UR41, -R10 ;  /* 0x000000292d217c23 */ /* 0x000fc2000801080a */
[----:B------:R-:W-:Y:S02]  /*6690*/  FSEL R70, R70, -INF , !P3 ;  /* 0xff80000046467808 */ /* 0x000fe40005800000 */
[----:B-1----:R-:W-:Y:S01]  /*66a0*/  FMNMX.FTZ R37, R51, R36, !PT ;  /* 0x0000002433257209 */ /* 0x002fe20007810000 */
[----:B------:R1:W-:Y:S01]  /*66b0*/  MUFU.EX2 R32, R44 ;  /* 0x0000002c00207308 */ /* 0x0003e20000000800 */
[----:B------:R-:W-:-:S02]  /*66c0*/  ISETP.GT.AND P3, PT, R11, 0x61, P2 ;  /* 0x000000610b00780c */ /* 0x000fc40001764270 */
[----:B------:R-:W-:Y:S02]  /*66d0*/  FMNMX.FTZ R36, R54, R37, !PT ;  /* 0x0000002536247209 */ /* 0x000fe40007810000 */
[----:B------:R-:W-:Y:S02]  /*66e0*/  FSEL R71, R71, -INF , !P5 ;  /* 0xff80000047477808 */ /* 0x000fe40006800000 */
[----:B------:R-:W-:Y:S01]  /*66f0*/  FMNMX.FTZ R37, R55, R36, !PT ;  /* 0x0000002437257209 */ /* 0x000fe20007810000 */
[----:B------:R-:W-:Y:S01]  /*6700*/  MUFU.EX2 R13, R13 ;  /* 0x0000000d000d7308 */ /* 0x000fe20000000800 */
[----:B------:R-:W-:Y:S02]  /*6710*/  ISETP.LT.OR P4, PT, R14, 0x61, P4 ;  /* 0x000000610e00780c */ /* 0x000fe40002781670 */
[----:B0-----:R-:W-:Y:S01]  /*6720*/  FMNMX.FTZ R40, R58, R37, !PT ;  /* 0x000000253a287209 */ /* 0x001fe20007810000 */
[----:B------:R-:W-:-:S01]  /*6730*/  FFMA.FTZ R37, R49, UR41, -R10 ;  /* 0x0000002931257c23 */ /* 0x000fc2000801080a */
[----:B------:R-:W-:-:S02]  /*6740*/  ISETP.GT.AND P5, PT, R11, 0x68, P2 ;  /* 0x000000680b00780c */ /* 0x000fc400017a4270 */
[----:B------:R-:W-:Y:S01]  /*6750*/  FMNMX.FTZ R41, R59, R40, !PT ;  /* 0x000000283b297209 */ /* 0x000fe20007810000 */
[----:B------:R-:W-:Y:S01]  /*6760*/  MUFU.EX2 R36, R48 ;  /* 0x0000003000247308 */ /* 0x000fe20000000800 */
[----:B------:R-:W-:Y:S02]  /*6770*/  ISETP.LT.OR P3, PT, R14, 0x62, P3 ;  /* 0x000000620e00780c */ /* 0x000fe40001f61670 */
[----:B------:R-:W-:Y:S02]  /*6780*/  FMNMX.FTZ R40, R62, R41, !PT ;  /* 0x000000293e287209 */ /* 0x000fe40007810000 */
[----:B------:R-:W-:Y:S02]  /*6790*/  FSEL R74, R74, -INF , !P4 ;  /* 0xff8000004a4a7808 */ /* 0x000fe40006000000 */
[----:B------:R-:W-:Y:S01]  /*67a0*/  FMNMX.FTZ R41, R63, R40, !PT ;  /* 0x000000283f297209 */ /* 0x000fe20007810000 */
[----:B------:R-:W-:Y:S01]  /*67b0*/  MUFU.EX2 R20, R20 ;  /* 0x0000001400147308 */ /* 0x000fe20000000800 */
[----:B------:R-:W-:-:S02]  /*67c0*/  ISETP.GT.AND P4, PT, R11, 0x69, P2 ;  /* 0x000000690b00780c */ /* 0x000fc40001784270 */
[----:B-1----:R-:W-:Y:S01]  /*67d0*/  FMNMX.FTZ R44, R66, R41, !PT ;  /* 0x00000029422c7209 */ /* 0x002fe20007810000 */
[----:B------:R-:W-:-:S01]  /*67e0*/  FFMA.FTZ R41, R53, UR41, -R10 ;  /* 0x0000002935297c23 */ /* 0x000fc2000801080a */
[----:B------:R-:W-:Y:S01]  /*67f0*/  FSEL R75, R75, -INF , !P3 ;  /* 0xff8000004b4b7808 */ /* 0x000fe20005800000 */
[----:B------:R-:W-:-:S01]  /*6800*/  FFMA.FTZ R53, R69, UR41, -R10 ;  /* 0x0000002945357c23 */ /* 0x000fc2000801080a */
[----:B------:R-:W-:Y:S01]  /*6810*/  FMNMX.FTZ R45, R67, R44, !PT ;  /* 0x0000002c432d7209 */ /* 0x000fe20007810000 */
[----:B------:R0:W-:Y:S01]  /*6820*/  MUFU.EX2 R40, R52 ;  /* 0x0000003400287308 */ /* 0x0001e20000000800 */
[----:B------:R-:W-:Y:S02]  /*6830*/  ISETP.LT.OR P5, PT, R14, 0x69, P5 ;  /* 0x000000690e00780c */ /* 0x000fe40002fa1670 */
[----:B------:R-:W-:Y:S02]  /*6840*/  FMNMX.FTZ R44, R70, R45, !PT ;  /* 0x0000002d462c7209 */ /* 0x000fe40007810000 */
[----:B------:R-:W-:-:S02]  /*6850*/  ISETP.GT.AND P3, PT, R11, 0x70, P2 ;  /* 0x000000700b00780c */ /* 0x000fc40001764270 */
[----:B------:R-:W-:Y:S01]  /*6860*/  FMNMX.FTZ R45, R71, R44, !PT ;  /* 0x0000002c472d7209 */ /* 0x000fe20007810000 */
[----:B------:R-:W-:Y:S01]  /*6870*/  MUFU.EX2 R15, R15 ;  /* 0x0000000f000f7308 */ /* 0x000fe20000000800 */
[----:B------:R-:W-:Y:S01]  /*6880*/  ISETP.LT.OR P4, PT, R14, 0x6a, P4 ;  /* 0x0000006a0e00780c */ /* 0x000fe20002781670 */
[--C-:B0-----:R-:W-:Y:S01]  /*6890*/  FFMA.FTZ R52, R68, UR41, -R10.reuse ;  /* 0x0000002944347c23 */ /* 0x101fe2000801080a */
[----:B------:R-:W-:Y:S01]  /*68a0*/  FMNMX.FTZ R48, R74, R45, !PT ;  /* 0x0000002d4a307209 */ /* 0x000fe20007810000 */
[----:B------:R-:W-:Y:S01]  /*68b0*/  FFMA.FTZ R68, R84, UR41, -R10 ;  /* 0x0000002954447c23 */ /* 0x000fe2000801080a */
[----:B------:R-:W-:Y:S02]  /*68c0*/  FSEL R78, R78, -INF , !P5 ;  /* 0xff8000004e4e7808 */ /* 0x000fe40006800000 */
[----:B------:R-:W-:Y:S01]  /*68d0*/  FMNMX.FTZ R45, R75, R48, !PT ;  /* 0x000000304b2d7209 */ /* 0x000fe20007810000 */
[----:B------:R0:W-:Y:S01]  /*68e0*/  MUFU.EX2 R44, R56 ;  /* 0x00000038002c7308 */ /* 0x0001e20000000800 */
[----:B------:R-:W-:-:S02]  /*68f0*/  ISETP.GT.AND P5, PT, R11, 0x71, P2 ;  /* 0x000000710b00780c */ /* 0x000fc400017a4270 */
[----:B------:R-:W-:Y:S02]  /*6900*/  FSEL R79, R79, -INF , !P4 ;  /* 0xff8000004f4f7808 */ /* 0x000fe40006000000 */
[----:B------:R-:W-:Y:S02]  /*6910*/  ISETP.LT.OR P3, PT, R14, 0x71, P3 ;  /* 0x000000710e00780c */ /* 0x000fe40001f61670 */
[----:B------:R-:W-:Y:S01]  /*6920*/  FMNMX.FTZ R48, R78, R45, !PT ;  /* 0x0000002d4e307209 */ /* 0x000fe20007810000 */
[----:B------:R-:W-:-:S01]  /*6930*/  FFMA.FTZ R45, R60, UR41, -R10 ;  /* 0x000000293c2d7c23 */ /* 0x000fc2000801080a */
[----:B------:R-:W-:Y:S01]  /*6940*/  ISETP.GT.AND P4, PT, R11, 0x78, P2 ;  /* 0x000000780b00780c */ /* 0x000fe20001784270 */
[----:B0-----:R-:W-:-:S01]  /*6950*/  FFMA.FTZ R56, R72, UR41, -R10 ;  /* 0x0000002948387c23 */ /* 0x001fc2000801080a */
[----:B------:R-:W-:Y:S01]  /*6960*/  ISETP.LT.OR P5, PT, R14, 0x72, P5 ;  /* 0x000000720e00780c */ /* 0x000fe20002fa1670 */
[----:B------:R-:W-:Y:S01]  /*6970*/  MUFU.EX2 R25, R25 ;  /* 0x0000001900197308 */ /* 0x000fe20000000800 */
[----:B------:R-:W-:-:S02]  /*6980*/  FSEL R82, R82, -INF , !P3 ;  /* 0xff80000052527808 */ /* 0x000fc40005800000 */
[----:B------:R-:W-:Y:S02]  /*6990*/  FMNMX.FTZ R49, R79, R48, !PT ;  /* 0x000000304f317209 */ /* 0x000fe40007810000 */
[----:B------:R-:W-:Y:S02]  /*69a0*/  ISETP.GT.AND P2, PT, R11, 0x79, P2 ;  /* 0x000000790b00780c */ /* 0x000fe40001744270 */
[----:B------:R-:W-:Y:S01]  /*69b0*/  ISETP.LT.OR P4, PT, R14, 0x79, P4 ;  /* 0x000000790e00780c */ /* 0x000fe20002781670 */
[----:B------:R0:W-:Y:S01]  /*69c0*/  MUFU.EX2 R11, R57 ;  /* 0x00000039000b7308 */ /* 0x0001e20000000800 */
[----:B------:R-:W-:Y:S02]  /*69d0*/  FSEL R83, R83, -INF , !P5 ;  /* 0xff80000053537808 */ /* 0x000fe40006800000 */
[----:B------:R-:W-:Y:S02]  /*69e0*/  FMNMX.FTZ R48, R82, R49, !PT ;  /* 0x0000003152307209 */ /* 0x000fe40007810000 */
[----:B------:R-:W-:Y:S01]  /*69f0*/  ISETP.LT.OR P2, PT, R14, 0x7a, P2 ;  /* 0x0000007a0e00780c */ /* 0x000fe20001741670 */
[--C-:B------:R-:W-:Y:S01]  /*6a00*/  FFMA.FTZ R14, R61, UR41, -R10.reuse ;  /* 0x000000293d0e7c23 */ /* 0x100fe2000801080a */
[----:B------:R-:W-:Y:S01]  /*6a10*/  FSEL R86, R86, -INF , !P4 ;  /* 0xff80000056567808 */ /* 0x000fe20006000000 */
[----:B------:R-:W-:Y:S01]  /*6a20*/  MUFU.EX2 R29, R29 ;  /* 0x0000001d001d7308 */ /* 0x000fe20000000800 */
[----:B------:R-:W-:Y:S01]  /*6a30*/  FMNMX.FTZ R49, R83, R48, !PT ;  /* 0x0000003053317209 */ /* 0x000fe20007810000 */
[----:B0-----:R-:W-:Y:S01]  /*6a40*/  FFMA.FTZ R57, R73, UR41, -R10 ;  /* 0x0000002949397c23 */ /* 0x001fe2000801080a */
[----:B------:R-:W-:-:S02]  /*6a50*/  FSEL R87, R87, -INF , !P2 ;  /* 0xff80000057577808 */ /* 0x000fc40005000000 */
[----:B------:R-:W-:Y:S01]  /*6a60*/  FMNMX.FTZ R48, R86, R49, !PT ;  /* 0x0000003156307209 */ /* 0x000fe20007810000 */
[----:B------:R-:W-:-:S01]  /*6a70*/  FFMA.FTZ R49, R65, UR41, -R10 ;  /* 0x0000002941317c23 */ /* 0x000fc2000801080a */
[----:B------:R-:W-:Y:S01]  /*6a80*/  FFMA.FTZ R65, R81, UR41, -R10 ;  /* 0x0000002951417c23 */ /* 0x000fe2000801080a */
[----:B------:R-:W-:Y:S01]  /*6a90*/  FSEL R73, R8, RZ, P6 ;  /* 0x000000ff08497208 */ /* 0x000fe20003000000 */
[----:B------:R-:W-:Y:S01]  /*6aa0*/  MUFU.EX2 R33, R33 ;  /* 0x0000002100217308 */ /* 0x000fe20000000800 */
[----:B------:R-:W-:-:S03]  /*6ab0*/  FMNMX.FTZ R60, R87, R48, !PT ;  /* 0x00000030573c7209 */ /* 0x000fc60007810000 */
[----:B------:R-:W-:Y:S02]  /*6ac0*/  FADD.FTZ R2, -R73, R2 ;  /* 0x0000000249027221 */ /* 0x000fe40000010100 */
[----:B------:R-:W0:Y:S02]  /*6ad0*/  SHFL.BFLY PT, R61, R60, 0x2, 0x1f ;  /* 0x0c401f003c3d7f89 */ /* 0x000e2400000e0000 */
        /* <DEDUP_REMOVED lines=13> */
[----:B------:R-:W-:-:S03]  /*6bb0*/  IMAD.U32 R69, RZ, RZ, UR41 ;  /* 0x00000029ff457e24 */ /* 0x000fc6000f8e00ff */
[C---:B------:R-:W-:Y:S01]  /*6bc0*/  FSETP.NEU.FTZ.AND P2, PT, R10.reuse, -INF , PT ;  /* 0xff8000000a00780b */ /* 0x040fe20003f5d000 */
[----:B------:R-:W-:-:S01]  /*6bd0*/  FFMA.FTZ R72, R10, R69, -8 ;  /* 0xc10000000a487423 */ /* 0x000fc20000010045 */
[----:B------:R-:W-:Y:S01]  /*6be0*/  FMUL.FTZ R69, R2, UR41 ;  /* 0x0000002902457c20 */ /* 0x000fe20008410000 */
        /* <DEDUP_REMOVED lines=15> */
[----:B------:R-:W-:Y:S01]  /*6ce0*/  FSEL R51, R10, RZ, P2 ;  /* 0x000000ff0a337208 */ /* 0x000fe20001000000 */
[--C-:B------:R-:W-:Y:S01]  /*6cf0*/  FFMA.FTZ R76, R54, UR41, -R2.reuse ;  /* 0x00000029364c7c23 */ /* 0x100fe20008010802 */
[----:B------:R-:W-:-:S01]  /*6d00*/  FFMA.FTZ R21, R21, UR41, -R2 ;  /* 0x0000002915157c23 */ /* 0x000fc20008010802 */
[----:B------:R-:W0:Y:S02]  /*6d10*/  MUFU.EX2 R69, R69 ;  /* 0x0000004500457308 */ /* 0x000e240000000800 */
[----:B------:R-:W-:-:S04]  /*6d20*/  FADD.FTZ R51, -R51, R0 ;  /* 0x0000000033337221 */ /* 0x000fc80000010100 */
[----:B------:R-:W-:Y:S01]  /*6d30*/  FMUL.FTZ R54, R51, UR41 ;  /* 0x0000002933367c20 */ /* 0x000fe20008410000 */
[----:B------:R-:W-:-:S01]  /*6d40*/  FFMA.FTZ R51, R55, UR41, -R2 ;  /* 0x0000002937337c23 */ /* 0x000fc20008010802 */
[----:B------:R-:W-:Y:S01]  /*6d50*/  MUFU.EX2 R21, R21 ;  /* 0x0000001500157308 */ /* 0x000fe20000000800 */
[----:B------:R-:W-:-:S01]  /*6d60*/  FFMA.FTZ R55, R58, UR41, -R2 ;  /* 0x000000293a377c23 */ /* 0x000fc20008010802 */
[--C-:B------:R-:W-:Y:S01]  /*6d70*/  FFMA.FTZ R58, R59, UR41, -R2.reuse ;  /* 0x000000293b3a7c23 */ /* 0x100fe20008010802 */
[----:B------:R-:W-:-:S05]  /*6d80*/  FFMA.FTZ R59, R62, UR41, -R2 ;  /* 0x000000293e3b7c23 */ /* 0x000fca0008010802 */
[----:B------:R-:W1:Y:S01]  /*6d90*/  MUFU.EX2 R54, R54 ;  /* 0x0000003600367308 */ /* 0x000e620000000800 */
[----:B0-----:R-:W-:-:S07]  /*6da0*/  FFMA.FTZ R62, R69, R5, R12 ;  /* 0x00000005453e7223 */ /* 0x001fce000001000c */
[----:B------:R-:W0:Y:S08]  /*6db0*/  MUFU.EX2 R72, R72 ;  /* 0x0000004800487308 */ /* 0x000e300000000800 */
[----:B------:R-:W2:Y:S01]  /*6dc0*/  MUFU.EX2 R27, R27 ;  /* 0x0000001b001b7308 */ /* 0x000ea20000000800 */
[----:B-1----:R-:W-:-:S01]  /*6dd0*/  FFMA.FTZ R5, R54, R4, R21 ;  /* 0x0000000436057223 */ /* 0x002fc20000010015 */
[----:B------:R-:W-:Y:S01]  /*6de0*/  FADD.FTZ R4, R9, R62 ;  /* 0x0000003e09047221 */ /* 0x000fe20000010000 */
[----:B------:R-:W-:-:S05]  /*6df0*/  FFMA.FTZ R62, R63, UR41, -R2 ;  /* 0x000000293f3e7c23 */ /* 0x000fca0008010802 */
[----:B------:R-:W1:Y:S08]  /*6e00*/  MUFU.EX2 R30, R30 ;  /* 0x0000001e001e7308 */ /* 0x000e700000000800 */
[----:B------:R-:W3:Y:S08]  /*6e10*/  MUFU.EX2 R31, R31 ;  /* 0x0000001f001f7308 */ /* 0x000ef00000000800 */
[----:B------:R-:W4:Y:S08]  /*6e20*/  MUFU.EX2 R34, R34 ;  /* 0x0000002200227308 */ /* 0x000f300000000800 */
[----:B------:R0:W-:Y:S08]  /*6e30*/  MUFU.EX2 R0, R76 ;  /* 0x0000004c00007308 */ /* 0x0001f00000000800 */
[----:B------:R-:W5:Y:S01]  /*6e40*/  MUFU.EX2 R35, R35 ;  /* 0x0000002300237308 */ /* 0x000f620000000800 */
[----:B0-----:R-:W-:-:S01]  /*6e50*/  FADD.FTZ R76, R72, R5 ;  /* 0x00000005484c7221 */ /* 0x001fc20000010000 */
[----:B------:R-:W-:-:S03]  /*6e60*/  FADD.FTZ R5, R13, R4 ;  /* 0x000000040d057221 */ /* 0x000fc60000010000 */
[----:B--2---:R-:W-:Y:S01]  /*6e70*/  FADD.FTZ R63, R27, R76 ;  /* 0x0000004c1b3f7221 */ /* 0x004fe20000010000 */
[----:B------:R-:W-:-:S02]  /*6e80*/  FADD.FTZ R4, R20, R5 ;  /* 0x0000000514047221 */ /* 0x000fc40000010000 */
[----:B------:R-:W0:Y:S01]  /*6e90*/  MUFU.EX2 R38, R38 ;  /* 0x0000002600267308 */ /* 0x000e220000000800 */
[----:B-1----:R-:W-:-:S01]  /*6ea0*/  FADD.FTZ R76, R30, R63 ;  /* 0x0000003f1e4c7221 */ /* 0x002fc20000010000 */
[----:B------:R-:W-:Y:S01]  /*6eb0*/  FADD.FTZ R5, R15, R4 ;  /* 0x000000040f057221 */ /* 0x000fe20000010000 */
[----:B------:R-:W-:-:S01]  /*6ec0*/  FFMA.FTZ R63, R66, UR41, -R2 ;  /* 0x00000029423f7c23 */ /* 0x000fc20008010802 */
[----:B------:R-:W-:Y:S01]  /*6ed0*/  FFMA.FTZ R66, R67, UR41, -R2 ;  /* 0x0000002943427c23 */ /* 0x000fe20008010802 */
[----:B---3--:R-:W-:-:S01]  /*6ee0*/  FADD.FTZ R77, R31, R76 ;  /* 0x0000004c1f4d7221 */ /* 0x008fc20000010000 */
[----:B------:R-:W-:Y:S02]  /*6ef0*/  FADD.FTZ R4, R24, R5 ;  /* 0x0000000518047221 */ /* 0x000fe40000010000 */
[----:B------:R-:W1:Y:S01]  /*6f00*/  MUFU.EX2 R39, R39 ;  /* 0x0000002700277308 */ /* 0x000e620000000800 */
[----:B----4-:R-:W-:-:S01]  /*6f10*/  FADD.FTZ R76, R34, R77 ;  /* 0x0000004d224c7221 */ /* 0x010fc20000010000 */
[----:B------:R-:W-:-:S03]  /*6f20*/  FADD.FTZ R5, R25, R4 ;  /* 0x0000000419057221 */ /* 0x000fc60000010000 */
[----:B-----5:R-:W-:Y:S01]  /*6f30*/  FADD.FTZ R67, R35, R76 ;  /* 0x0000004c23437221 */ /* 0x020fe20000010000 */
[----:B------:R-:W-:-:S02]  /*6f40*/  FADD.FTZ R5, R26, R5 ;  /* 0x000000051a057221 */ /* 0x000fc40000010000 */
[----:B------:R-:W2:Y:S01]  /*6f50*/  MUFU.EX2 R42, R42 ;  /* 0x0000002a002a7308 */ /* 0x000ea20000000800 */
[----:B0-----:R-:W-:-:S01]  /*6f60*/  FADD.FTZ R4, R38, R67 ;  /* 0x0000004326047221 */ /* 0x001fc20000010000 */
[----:B------:R-:W-:Y:S01]  /*6f70*/  FFMA.FTZ R67, R70, UR41, -R2 ;  /* 0x0000002946437c23 */ /* 0x000fe20008010802 */
[----:B------:R-:W-:-:S04]  /*6f80*/  FADD.FTZ R70, R28, R5 ;  /* 0x000000051c467221 */ /* 0x000fc80000010000 */
[----:B------:R-:W-:Y:S01]  /*6f90*/  FADD.FTZ R77, R29, R70 ;  /* 0x000000461d4d7221 */ /* 0x000fe20000010000 */
[----:B------:R-:W0:Y:S01]  /*6fa0*/  MUFU.EX2 R43, R43 ;  /* 0x0000002b002b7308 */ /* 0x000e220000000800 */
[----:B-1----:R-:W-:-:S01]  /*6fb0*/  FADD.FTZ R5, R39, R4 ;  /* 0x0000000427057221 */ /* 0x002fc20000010000 */
[----:B------:R-:W-:Y:S01]  /*6fc0*/  FFMA.FTZ R70, R71, UR41, -R2 ;  /* 0x0000002947467c23 */ /* 0x000fe20008010802 */
[----:B------:R-:W-:-:S01]  /*6fd0*/  FADD.FTZ R76, R32, R77 ;  /* 0x0000004d204c7221 */ /* 0x000fc20000010000 */
[----:B------:R-:W-:-:S03]  /*6fe0*/  FFMA.FTZ R71, R74, UR41, -R2 ;  /* 0x000000294a477c23 */ /* 0x000fc60008010802 */
[----:B------:R-:W-:Y:S01]  /*6ff0*/  FADD.FTZ R77, R33, R76 ;  /* 0x0000004c214d7221 */ /* 0x000fe20000010000 */
[----:B------:R-:W1:Y:S01]  /*7000*/  MUFU.EX2 R46, R46 ;  /* 0x0000002e002e7308 */ /* 0x000e620000000800 */
[----:B--2---:R-:W-:-:S02]  /*7010*/  FADD.FTZ R4, R42, R5 ;  /* 0x000000052a047221 */ /* 0x004fc40000010000 */
[----:B------:R-:W-:-:S04]  /*7020*/  FADD.FTZ R74, R36, R77 ;  /* 0x0000004d244a7221 */ /* 0x000fc80000010000 */
[----:B------:R-:W-:Y:S01]  /*7030*/  FADD.FTZ R77, R37, R74 ;  /* 0x0000004a254d7221 */ /* 0x000fe20000010000 */
[----:B------:R-:W2:Y:S01]  /*7040*/  MUFU.EX2 R47, R47 ;  /* 0x0000002f002f7308 */ /* 0x000ea20000000800 */
[----:B0-----:R-:W-:-:S01]  /*7050*/  FADD.FTZ R5, R43, R4 ;  /* 0x000000042b057221 */ /* 0x001fc20000010000 */
[--C-:B------:R-:W-:Y:S01]  /*7060*/  FFMA.FTZ R74, R75, UR41, -R2.reuse ;  /* 0x000000294b4a7c23 */ /* 0x100fe20008010802 */
[----:B------:R-:W-:-:S05]  /*7070*/  FFMA.FTZ R75, R78, UR41, -R2 ;  /* 0x000000294e4b7c23 */ /* 0x000fca0008010802 */
[----:B------:R-:W0:Y:S01]  /*7080*/  MUFU.EX2 R50, R50 ;  /* 0x0000003200327308 */ /* 0x000e220000000800 */
[----:B-1----:R-:W-:-:S07]  /*7090*/  FADD.FTZ R4, R46, R5 ;  /* 0x000000052e047221 */ /* 0x002fce0000010000 */
[----:B------:R-:W1:Y:S01]  /*70a0*/  MUFU.EX2 R51, R51 ;  /* 0x0000003300337308 */ /* 0x000e620000000800 */
[----:B--2---:R-:W-:-:S01]  /*70b0*/  FADD.FTZ R5, R47, R4 ;  /* 0x000000042f057221 */ /* 0x004fc20000010000 */
[----:B------:R-:W-:-:S06]  /*70c0*/  FADD.FTZ R4, R40, R77 ;  /* 0x0000004d28047221 */ /* 0x000fcc0000010000 */
[----:B------:R-:W2:Y:S01]  /*70d0*/  MUFU.EX2 R55, R55 ;  /* 0x0000003700377308 */ /* 0x000ea20000000800 */
[----:B0-----:R-:W-:-:S04]  /*70e0*/  FADD.FTZ R5, R50, R5 ;  /* 0x0000000532057221 */ /* 0x001fc80000010000 */
[----:B------:R-:W-:Y:S01]  /*70f0*/  FADD.FTZ R76, R0, R5 ;  /* 0x00000005004c7221 */ /* 0x000fe20000010000 */
[----:B------:R-:W-:-:S02]  /*7100*/  FADD.FTZ R5, R41, R4 ;  /* 0x0000000429057221 */ /* 0x000fc40000010000 */
[----:B------:R-:W0:Y:S01]  /*7110*/  MUFU.EX2 R58, R58 ;  /* 0x0000003a003a7308 */ /* 0x000e220000000800 */
[----:B-1----:R-:W-:-:S01]  /*7120*/  FADD.FTZ R76, R51, R76 ;  /* 0x0000004c334c7221 */ /* 0x002fc20000010000 */
[----:B------:R-:W-:-:S04]  /*7130*/  FADD.FTZ R4, R44, R5 ;  /* 0x000000052c047221 */ /* 0x000fc80000010000 */
[----:B------:R-:W-:Y:S02]  /*7140*/  FADD.FTZ R4, R11, R4 ;  /* 0x000000040b047221 */ /* 0x000fe40000010000 */
[----:B------:R-:W1:Y:S01]  /*7150*/  MUFU.EX2 R59, R59 ;  /* 0x0000003b003b7308 */ /* 0x000e620000000800 */
[----:B--2---:R-:W-:-:S01]  /*7160*/  FADD.FTZ R5, R55, R76 ;  /* 0x0000004c37057221 */ /* 0x004fc20000010000 */
[----:B------:R-:W-:-:S06]  /*7170*/  FFMA.FTZ R76, R79, UR41, -R2 ;  /* 0x000000294f4c7c23 */ /* 0x000fcc0008010802 */
[----:B------:R-:W2:Y:S01]  /*7180*/  MUFU.EX2 R62, R62 ;  /* 0x0000003e003e7308 */ /* 0x000ea20000000800 */
[----:B0-----:R-:W-:-:S01]  /*7190*/  FADD.FTZ R78, R58, R5 ;  /* 0x000000053a4e7221 */ /* 0x001fc20000010000 */
[----:B------:R-:W-:-:S04]  /*71a0*/  FADD.FTZ R5, R45, R4 ;  /* 0x000000042d057221 */ /* 0x000fc80000010000 */
[----:B------:R-:W-:Y:S02]  /*71b0*/  FADD.FTZ R5, R14, R5 ;  /* 0x000000050e057221 */ /* 0x000fe40000010000 */
[----:B------:R-:W0:Y:S01]  /*71c0*/  MUFU.EX2 R63, R63 ;  /* 0x0000003f003f7308 */ /* 0x000e220000000800 */
[----:B-1----:R-:W-:-:S01]  /*71d0*/  FADD.FTZ R77, R59, R78 ;  /* 0x0000004e3b4d7221 */ /* 0x002fc20000010000 */
[----:B------:R-:W-:-:S04]  /*71e0*/  FADD.FTZ R78, R48, R5 ;  /* 0x00000005304e7221 */ /* 0x000fc80000010000 */
        /* <DEDUP_REMOVED lines=49> */
.L_x_9164:
[----:B------:R-:W-:Y:S01]  /*7500*/  UIADD3 UR6, UR11, 0x19c60, URZ ;  /* 0x00019c600b067890 */ /* 0x000fe2000fffe03f */
[----:B------:R-:W-:Y:S01]  /*7510*/  ISETP.GT.AND P2, PT, R3, UR17, PT ;  /* 0x0000001103007c0c */ /* 0x000fe2000bf44270 */
[----:B------:R-:W-:Y:S01]  /*7520*/  UMOV UR48, UR20 ;  /* 0x0000001400307c82 */ /* 0x000fe20008000000 */
[----:B------:R-:W-:Y:S01]  /*7530*/  F2FP.SATFINITE.E4M3.F32.PACK_AB_MERGE_C R0, R51, R0, RZ ;  /* 0x000000003300723e */ /* 0x000fe200048070ff */
[----:B------:R-:W-:Y:S01]  /*7540*/  UPRMT UR6, UR44, 0x654, UR6 ;  /* 0x000006542c067896 */ /* 0x000fe20008000006 */
        /* <DEDUP_REMOVED lines=89> */
.L_x_9147:
        /* <DEDUP_REMOVED lines=24> */
.L_x_9167:
[----:B------:R-:W-:-:S13]  /*7c60*/  ISETP.NE.AND P2, PT, R10, 0x1, PT ;  /* 0x000000010a00780c */ /* 0x000fda0003f45270 */
[----:B------:R-:W0:Y:S02]  /*7c70*/  @P2 LDC.64 R8, c[0x0][0x9e8] ;  /* 0x00027a00ff082b82 */ /* 0x000e240000000a00 */
[----:B0-----:R-:W-:-:S05]  /*7c80*/  @P2 IMAD.HI.U32 R8, R7, R8, RZ ;  /* 0x0000000807082227 */ /* 0x001fca00078e00ff */
[----:B------:R-:W-:-:S07]  /*7c90*/  @P2 SHF.R.U32.HI R7, RZ, R9, R8 ;  /* 0x00000009ff072219 */ /* 0x000fce0000011608 */
.L_x_9168:
[----:B------:R-:W-:-:S05]  /*7ca0*/  IMAD R7, R7, R10, RZ ;  /* 0x0000000a07077224 */ /* 0x000fca00078e02ff */
[----:B------:R-:W-:-:S07]  /*7cb0*/  VIMNMX R6, R6, R7, !PT ;  /* 0x0000000706067248 */ /* 0x000fce0007fe0100 */
.L_x_9166:
        /* <DEDUP_REMOVED lines=11> */
.L_x_9179:
[----:B------:R-:W-:-:S04]  /*7d70*/  UIADD3 UR6, UR18, 0x1, URZ ;  /* 0x0000000112067890 */ /* 0x000fc8000fffe03f */
[----:B------:R-:W-:-:S04]  /*7d80*/  UISETP.NE.AND UP0, UPT, UR6, 0x2, UPT ;  /* 0x000000020600788c */ /* 0x000fc8000bf05270 */
[----:B------:R-:W-:Y:S02]  /*7d90*/  USEL UR48, URZ, 0x1, UP0 ;  /* 0x000000013f307887 */ /* 0x000fe40008000000 */
[----:B------:R-:W-:Y:S02]  /*7da0*/  USEL UR36, UR6, URZ, UP0 ;  /* 0x0000003f06247287 */ /* 0x000fe40008000000 */
[----:B------:R-:W-:Y:S01]  /*7db0*/  ULOP3.LUT UR48, UR17, UR48, URZ, 0x3c, !UPT ;  /* 0x0000003011307292 */ /* 0x000fe2000f8e3c3f */
[----:B------:R-:W-:Y:S11]  /*7dc0*/  @!P0 BRA `(.L_x_9170) ;  /* 0x0000000000048947 */ /* 0x000ff60003800000 */
[----:B------:R-:W-:Y:S01]  /*7dd0*/  BPT.TRAP 0x1 ;  /* 0x000000040000795c */ /* 0x000fe20000300000 */
.L_x_9170:
[----:B------:R-:W-:Y:S01]  /*7de0*/  ULEA UR6, UR36, UR45, 0x3 ;  /* 0x0000002d24067291 */ /* 0x000fe2000f8e183f */
[----:B------:R-:W-:-:S05]  /*7df0*/  IMAD.U32 R0, RZ, RZ, UR48 ;  /* 0x00000030ff007e24 */ /* 0x000fca000f8e00ff */
[----:B------:R-:W-:-:S04]  /*7e00*/  SHF.L.U32 R0, R0, 0x1f, RZ ;  /* 0x0000001f00007819 */ /* 0x000fc800000006ff */
[----:B------:R0:W1:Y:S01]  /*7e10*/  SYNCS.PHASECHK.TRANS64.TRYWAIT P2, [UR6+0x19c30], R0 ;  /* 0x019c3000ff0075a7 */ /* 0x0000620008040146 */
[----:B------:R-:W-:Y:S05]  /*7e20*/  @!P0 BRA `(.L_x_9171) ;  /* 0x0000000000048947 */ /* 0x000fea0003800000 */
[----:B------:R-:W-:Y:S01]  /*7e30*/  BPT.TRAP 0x1 ;  /* 0x000000040000795c */ /* 0x000fe20000300000 */
.L_x_9171:
[----:B-1----:R-:W-:Y:S05]  /*7e40*/  @P2 BRA `(.L_x_9172) ;  /* 0x0000000000082947 */ /* 0x002fea0003800000 */
[----:B------:R-:W1:Y:S02]  /*7e50*/  SYNCS.PHASECHK.TRANS64.TRYWAIT P2, [UR6+0x19c30], R0 ;  /* 0x019c3000ff0075a7 */ /* 0x000e640008040146 */
[----:B-1----:R-:W-:Y:S05]  /*7e60*/  @!P2 BRA `(.L_x_9173) ;  /* 0x000000b0009ca947 */ /* 0x002fea0003800000 */
.L_x_9172:
        /* <DEDUP_REMOVED lines=17> */
.L_x_9174:
[----:B------:R-:W-:Y:S01]  /*7f80*/  ULEA UR11, UR18, UR45, 0x3 ;  /* 0x0000002d120b7291 */ /* 0x000fe2000f8e183f */
[----:B01----:R-:W-:-:S05]  /*7f90*/  IMAD.U32 R0, RZ, RZ, UR17 ;  /* 0x00000011ff007e24 */ /* 0x003fca000f8e00ff */
[----:B------:R-:W-:-:S04]  /*7fa0*/  SHF.L.U32 R0, R0, 0x1f, RZ ;  /* 0x0000001f00007819 */ /* 0x000fc800000006ff */
[----:B------:R0:W1:Y:S01]  /*7fb0*/  SYNCS.PHASECHK.TRANS64.TRYWAIT P2, [UR11+0x19c50], R0 ;  /* 0x019c5000ff0075a7 */ /* 0x000062000804014b */
[----:B------:R-:W-:Y:S05]  /*7fc0*/  @!P0 BRA `(.L_x_9175) ;  /* 0x0000000000048947 */ /* 0x000fea0003800000 */
[----:B------:R-:W-:Y:S01]  /*7fd0*/  BPT.TRAP 0x1 ;  /* 0x000000040000795c */ /* 0x000fe20000300000 */
.L_x_9175:
[----:B-1----:R-:W-:Y:S05]  /*7fe0*/  @P2 BRA `(.L_x_9176) ;  /* 0x0000000000082947 */ /* 0x002fea0003800000 */
[----:B------:R-:W1:Y:S02]  /*7ff0*/  SYNCS.PHASECHK.TRANS64.TRYWAIT P2, [UR11+0x19c50], R0 ;  /* 0x019c5000ff0075a7 */ /* 0x000e64000804014b */
[----:B-1----:R-:W-:Y:S05]  /*8000*/  @!P2 BRA `(.L_x_9177) ;  /* 0x000000b0004ca947 */ /* 0x002fea0003800000 */
.L_x_9176:
        /* <DEDUP_REMOVED lines=78> */
[----:B------:R-:W0:Y:S04]  /*84f0*/  SHFL.BFLY PT, R11, R8, 0x2, 0x1f ;  /* 0x0c401f00080b7f89 */ /* 0x000e2800000e0000 */
[----:B------:R-:W1:Y:S01]  /*8500*/  SHFL.BFLY PT, R13, R10, 0x2, 0x1f ;  /* 0x0c401f000a0d7f89 */ /* 0x000e6200000e0000 */
[----:B------:R-:W-:Y:S01]  /*8510*/  QGMMA.64x96x32.F32.E4M3.E4M3 R88, R144, gdesc[UR4], R88, gsb0 ;  /* 0x0160000490587df3 */ /* 0x000fe20008000858 */
[----:B------:R-:W-:Y:S01]  /*8520*/  UIADD3 UR6, UR10, 0x4, URZ ;  /* 0x000000040a067890 */ /* 0x000fe2000fffe03f */
[----:B------:R-:W-:Y:S01]  /*8530*/  UMOV UR7, 0x40000040 ;  /* 0x4000004000077882 */ /* 0x000fe20000000000 */
[----:B0-----:R-:W-:-:S02]  /*8540*/  FMNMX.FTZ R11, R8, R11, !PT ;  /* 0x0000000b080b7209 */ /* 0x001fc40007810000 */
        /* <DEDUP_REMOVED lines=15> */
[----:B------:R-:W-:Y:S01]  /*8640*/  FFMA.FTZ R10, R25, UR41, -R9 ;  /* 0x00000029190a7c23 */ /* 0x000fe20008010809 */
        /* <DEDUP_REMOVED lines=25> */
[----:B0-----:R-:W-:-:S01]  /*87e0*/  FFMA.FTZ R5, R8, R5, R11 ;  /* 0x0000000508057223 */ /* 0x001fc2000001000b */
[----:B------:R-:W-:Y:S01]  /*87f0*/  FFMA.FTZ R43, R43, UR41, -R69 ;  /* 0x000000292b2b7c23 */ /* 0x000fe20008010845 */
        /* <DEDUP_REMOVED lines=14> */
[----:B------:R-:W-:-:S02]  /*88e0*/  WARPGROUP.DEPBAR.LE gsb0, 0x0 ;  /* 0x00008000000079c5 */ /* 0x000fc40000010000 */
[----:B------:R-:W-:Y:S01]  /*88f0*/  WARPGROUP.ARRIVE ;  /* 0x00000000000079c5 */ /* 0x000fe20000000000 */
[----:B-1----:R-:W-:-:S01]  /*8900*/  FFMA.FTZ R4, R7, R4, R26 ;  /* 0x0000000407047223 */ /* 0x002fc2000001001a */
[----:B------:R-:W-:Y:S01]  /*8910*/  FFMA.FTZ R59, R59, UR41, -R69 ;  /* 0x000000293b3b7c23 */ /* 0x000fe20008010845 */
[----:B------:R-:W-:-:S01]  /*8920*/  FFMA.FTZ R44, R60, UR41, -R9 ;  /* 0x000000293c2c7c23 */ /* 0x000fc20008010809 */
[----:B------:R-:W-:Y:S01]  /*8930*/  FFMA.FTZ R62, R62, UR41, -R69 ;  /* 0x000000293e3e7c23 */ /* 0x000fe20008010845 */
[----:B------:R-:W1:Y:S01]  /*8940*/  MUFU.EX2 R12, R12 ;  /* 0x0000000c000c7308 */ /* 0x000e620000000800 */
[----:B------:R-:W-:Y:S01]  /*8950*/  QGMMA.64x96x32.F32.E4M3.E4M3 R88, R140, gdesc[UR4], R88, gsb0 ;  /* 0x016000048c587df3 */ /* 0x000fe20008000858 */
[----:B0-----:R-:W-:-:S01]  /*8960*/  FADD.FTZ R5, R10, R5 ;  /* 0x000000050a057221 */ /* 0x001fc20000010000 */
[----:B------:R-:W-:Y:S01]  /*8970*/  UIADD3 UR6, UR10, 0x6, URZ ;  /* 0x000000060a067890 */ /* 0x000fe2000fffe03f */
[----:B------:R-:W-:-:S01]  /*8980*/  FFMA.FTZ R45, R61, UR41, -R9 ;  /* 0x000000293d2d7c23 */ /* 0x000fc20008010809 */
[----:B------:R-:W-:Y:S01]  /*8990*/  UMOV UR7, 0x40000040 ;  /* 0x4000004000077882 */ /* 0x000fe20000000000 */
[----:B------:R-:W-:-:S01]  /*89a0*/  FFMA.FTZ R61, R77, UR41, -R9 ;  /* 0x000000294d3d7c23 */ /* 0x000fc20008010809 */
[----:B------:R-:W-:Y:S01]  /*89b0*/  FFMA.FTZ R63, R63, UR41, -R69 ;  /* 0x000000293f3f7c23 */ /* 0x000fe20008010845 */
[----:B------:R-:W0:Y:S01]  /*89c0*/  MUFU.EX2 R30, R30 ;  /* 0x0000001e001e7308 */ /* 0x000e220000000800 */
[----:B--2---:R-:W-:-:S01]  /*89d0*/  FADD.FTZ R73, R27, R4 ;  /* 0x000000041b497221 */ /* 0x004fc20000010000 */
[----:B------:R-:W-:Y:S01]  /*89e0*/  FFMA.FTZ R48, R64, UR41, -R9 ;  /* 0x0000002940307c23 */ /* 0x000fe20008010809 */
[----:B------:R-:W-:-:S01]  /*89f0*/  FFMA.FTZ R66, R66, UR41, -R69 ;  /* 0x0000002942427c23 */ /* 0x000fc20008010845 */
[----:B------:R-:W-:Y:S01]  /*8a00*/  FFMA.FTZ R49, R65, UR41, -R9 ;  /* 0x0000002941317c23 */ /* 0x000fe20008010809 */
        /* <DEDUP_REMOVED lines=36> */
[----:B------:R-:W-:Y:S01]  /*8c50*/  WARPGROUP.ARRIVE ;  /* 0x00000000000079c5 */ /* 0x000fe20000000000 */
[----:B-1----:R-:W-:-:S05]  /*8c60*/  FADD.FTZ R4, R24, R5 ;  /* 0x0000000518047221 */ /* 0x002fca0000010000 */
[----:B------:R-:W-:Y:S01]  /*8c70*/  QGMMA.64x96x32.F32.E4M3.E4M3 R88, R136, gdesc[UR4], R88, gsb0 ;  /* 0x0160000488587df3 */ /* 0x000fe20008000858 */
        /* <DEDUP_REMOVED lines=67> */
[----:B------:R-:W-:-:S05]  /*90b0*/  @!P1 LEA R4, R80, UR45, 0x3 ;  /* 0x0000002d50049c11 */ /* 0x000fca000f8e18ff */
[----:B------:R-:W-:Y:S01]  /*90c0*/  @!P1 VIADD R4, R4, 0x19c40 ;  /* 0x00019c4004049836 */ /* 0x000fe20000000000 */
        /* <DEDUP_REMOVED lines=38> */
.L_x_9178:
[----:B------:R-:W-:Y:S01]  /*9330*/  UIADD3 UR6, UR11, 0x19c60, URZ ;  /* 0x00019c600b067890 */ /* 0x000fe2000fffe03f */
[----:B------:R-:W-:Y:S01]  /*9340*/  ISETP.GT.AND P2, PT, R3, R6, PT ;  /* 0x000000060300720c */ /* 0x000fe20003f44270 */
        /* <DEDUP_REMOVED lines=88> */
.L_x_9169:
        /* <DEDUP_REMOVED lines=10> */
.L_x_9198:
[----:B------:R-:W-:-:S04]  /*9970*/  UIADD3 UR36, UR18, 0x1, URZ ;  /* 0x0000000112247890 */ /* 0x000fc8000fffe03f */
[----:B------:R-:W-:-:S04]  /*9980*/  UISETP.NE.AND UP0, UPT, UR36, 0x2, UPT ;  /* 0x000000022400788c */ /* 0x000fc8000bf05270 */
[----:B------:R-:W-:Y:S02]  /*9990*/  USEL UR48, URZ, 0x1, UP0 ;  /* 0x000000013f307887 */ /* 0x000fe40008000000 */
[----:B------:R-:W-:Y:S02]  /*99a0*/  USEL UR36, UR36, URZ, UP0 ;  /* 0x0000003f24247287 */ /* 0x000fe40008000000 */
[----:B------:R-:W-:Y:S01]  /*99b0*/  ULOP3.LUT UR48, UR17, UR48, URZ, 0x3c, !UPT ;  /* 0x0000003011307292 */ /* 0x000fe2000f8e3c3f */
[----:B------:R-:W-:Y:S11]  /*99c0*/  @!P0 BRA `(.L_x_9181) ;  /* 0x0000000000048947 */ /* 0x000ff60003800000 */
[----:B------:R-:W-:Y:S01]  /*99d0*/  BPT.TRAP 0x1 ;  /* 0x000000040000795c */ /* 0x000fe20000300000 */
.L_x_9181:
[----:B------:R-:W-:Y:S01]  /*99e0*/  ULEA UR6, UR36, UR45, 0x3 ;  /* 0x0000002d24067291 */ /* 0x000fe2000f8e183f */
[----:B------:R-:W-:-:S05]  /*99f0*/  IMAD.U32 R0, RZ, RZ, UR48 ;  /* 0x00000030ff007e24 */ /* 0x000fca000f8e00ff */
[----:B------:R-:W-:-:S04]  /*9a00*/  SHF.L.U32 R0, R0, 0x1f, RZ ;  /* 0x0000001f00007819 */ /* 0x000fc800000006ff */
[----:B------:R0:W1:Y:S01]  /*9a10*/  SYNCS.PHASECHK.TRANS64.TRYWAIT P2, [UR6+0x19c30], R0 ;  /* 0x019c3000ff0075a7 */ /* 0x0000620008040146 */
[----:B------:R-:W-:Y:S05]  /*9a20*/  @!P0 BRA `(.L_x_9182) ;  /* 0x0000000000048947 */ /* 0x000fea0003800000 */
[----:B------:R-:W-:Y:S01]  /*9a30*/  BPT.TRAP 0x1 ;  /* 0x000000040000795c */ /* 0x000fe20000300000 */
.L_x_9182:
[----:B-1----:R-:W-:Y:S05]  /*9a40*/  @P2 BRA `(.L_x_9183) ;  /* 0x0000000000082947 */ /* 0x002fea0003800000 */
[----:B------:R-:W1:Y:S02]  /*9a50*/  SYNCS.PHASECHK.TRANS64.TRYWAIT P2, [UR6+0x19c30], R0 ;  /* 0x019c3000ff0075a7 */ /* 0x000e640008040146 */
[----:B-1----:R-:W-:Y:S05]  /*9a60*/  @!P2 BRA `(.L_x_9184) ;  /* 0x0000009400cca947 */ /* 0x002fea0003800000 */
.L_x_9183:
        /* <DEDUP_REMOVED lines=17> */
.L_x_9185:
[----:B------:R-:W-:Y:S01]  /*9b80*/  ULEA UR11, UR18, UR45, 0x3 ;  /* 0x0000002d120b7291 */ /* 0x000fe2000f8e183f */
[----:B01----:R-:W-:-:S05]  /*9b90*/  IMAD.U32 R0, RZ, RZ, UR17 ;  /* 0x00000011ff007e24 */ /* 0x003fca000f8e00ff */
[----:B------:R-:W-:-:S04]  /*9ba0*/  SHF.L.U32 R0, R0, 0x1f, RZ ;  /* 0x0000001f00007819 */ /* 0x000fc800000006ff */
[----:B------:R0:W1:Y:S01]  /*9bb0*/  SYNCS.PHASECHK.TRANS64.TRYWAIT P2, [UR11+0x19c50], R0 ;  /* 0x019c5000ff0075a7 */ /* 0x000062000804014b */
[----:B------:R-:W-:Y:S05]  /*9bc0*/  @!P0 BRA `(.L_x_9186) ;  /* 0x0000000000048947 */ /* 0x000fea0003800000 */
[----:B------:R-:W-:Y:S01]  /*9bd0*/  BPT.TRAP 0x1 ;  /* 0x000000040000795c */ /* 0x000fe20000300000 */
.L_x_9186:
[----:B-1----:R-:W-:Y:S05]  /*9be0*/  @P2 BRA `(.L_x_9187) ;  /* 0x0000000000082947 */ /* 0x002fea0003800000 */
[----:B------:R-:W1:Y:S02]  /*9bf0*/  SYNCS.PHASECHK.TRANS64.TRYWAIT P2, [UR11+0x19c50], R0 ;  /* 0x019c5000ff0075a7 */ /* 0x000e64000804014b */
[----:B-1----:R-:W-:Y:S05]  /*9c00*/  @!P2 BRA `(.L_x_9188) ;  /* 0x00000094007ca947 */ /* 0x002fea0003800000 */
.L_x_9187:
[----:B------:R-:W-:Y:S01]  /*9c10*/  UIADD3 UR6, UR45, 0x3000, URZ ;  /* 0x000030002d067890 */ /* 0x000fe2000fffe03f */
[----:B------:R-:W-:Y:S01]  /*9c20*/  WARPGROUP.ARRIVE ;  /* 0x00000000000079c5 */ /* 0x000fe20000000000 */
[----:B------:R-:W-:Y:S01]  /*9c30*/  UMOV UR7, 0x40000040 ;  /* 0x4000004000077882 */ /* 0x000fe20000000000 */
[----:B01----:R-:W0:Y:S01]  /*9c40*/  @P5 LDC R0, c[0x0][0x44c] ;  /* 0x00011300ff005b82 */ /* 0x003e220000000800 */
[----:B------:R-:W-:Y:S01]  /*9c50*/  USHF.R.U32.HI UR6, URZ, 0x4, UR6 ;  /* 0x000000043f067899 */ /* 0x000fe20008011606 */
[----:B------:R-:W-:Y:S02]  /*9c60*/  VIADD R13, R17, UR39 ;  /* 0x00000027110d7c36 */ /* 0x000fe40008000000 */
[----:B------:R-:W-:Y:S01]  /*9c70*/  IMAD.U32 R2, RZ, RZ, UR36 ;  /* 0x00000024ff027e24 */ /* 0x000fe2000f8e00ff */
[----:B------:R-:W-:-:S03]  /*9c80*/  ULOP3.LUT UR6, UR6, 0x3fff, URZ, 0xc0, !UPT ;  /* 0x00003fff06067892 */ /* 0x000fc6000f8ec03f */
[----:B------:R-:W1:Y:S01]  /*9c90*/  @P5 LDC R7, c[0x0][0x450] ;  /* 0x00011400ff075b82 */ /* 0x000e620000000800 */
[----:B------:R-:W-:Y:S01]  /*9ca0*/  ULOP3.LUT UR6, UR6, 0x10000, URZ, 0xfc, !UPT ;  /* 0x0001000006067892 */ /* 0x000fe2000f8efc3f */
[----:B------:R-:W-:-:S03]  /*9cb0*/  @!P1 LEA R2, R2, UR45, 0x3 ;  /* 0x0000002d02029c11 */ /* 0x000fc6000f8e18ff */
[----:B------:R-:W-:Y:S02]  /*9cc0*/  UIMAD UR10, UR18, 0x300, UR6 ;  /* 0x00000300120a78a4 */ /* 0x000fe4000f8e0206 */
[----:B------:R-:W-:Y:S01]  /*9cd0*/  @!P1 VIADD R2, R2, 0x19c40 ;  /* 0x00019c4002029836 */ /* 0x000fe20000000000 */
[----:B------:R-:W2:Y:S04]  /*9ce0*/  LDC R14, c[0x0][0x2f0] ;  /* 0x0000bc00ff0e7b82 */ /* 0x000ea80000000800 */
[----:B------:R-:W-:Y:S01]  /*9cf0*/  UMOV UR6, UR10 ;  /* 0x0000000a00067c82 */ /* 0x000fe20008000000 */
[----:B------:R-:W-:Y:S01]  /*9d00*/  @!P1 PRMT R2, RZ, 0x654, R2 ;  /* 0x00000654ff029816 */ /* 0x000fe20000000002 */
[----:B------:R-:W-:Y:S01]  /*9d10*/  QGMMA.64x96x32.F32.E4M3.E4M3 R88, R148, gdesc[UR4], R88, gsb0 ;  /* 0x0160000494587df3 */ /* 0x000fe20008000858 */
[----:B------:R-:W-:Y:S01]  /*9d20*/  UIADD3 UR6, UR10, 0x2, URZ ;  /* 0x000000020a067890 */ /* 0x000fe2000fffe03f */
[----:B0-----:R-:W-:Y:S01]  /*9d30*/  @P5 IMAD.HI.U32 R0, R13, R0, RZ ;  /* 0x000000000d005227 */ /* 0x001fe200078e00ff */
[----:B------:R-:W-:-:S04]  /*9d40*/  UMOV UR7, 0x40000040 ;  /* 0x4000004000077882 */ /* 0x000fc80000000000 */
[----:B-1----:R-:W-:Y:S01]  /*9d50*/  @P5 SHF.R.U32.HI R13, RZ, R7, R0 ;  /* 0x00000007ff0d5219 */ /* 0x002fe20000011600 */
[----:B------:R-:W-:-:S04]  /*9d60*/  IMAD.SHL.U32 R0, R3, 0x80, RZ ;  /* 0x0000008003007824 */ /* 0x000fc800078e00ff */
[----:B------:R-:W0:Y:S01]  /*9d70*/  SHFL.IDX PT, R15, R13, RZ, 0x1c1f ;  /* 0x001c1fff0d0f7589 */ /* 0x000e2200000e0000 */
[----:B------:R-:W-:-:S05]  /*9d80*/  IADD3 R7, -R0, 0x1, RZ ;  /* 0x0000000100077810 */ /* 0x000fca0007ffe1ff */
[----:B------:R-:W-:-:S04]  /*9d90*/  IMAD R7, R16, -0x2, R7 ;  /* 0xfffffffe10077824 */ /* 0x000fc800078e0207 */
[----:B--2---:R-:W-:-:S04]  /*9da0*/  IMAD R7, R14, UR40, R7 ;  /* 0x000000280e077c24 */ /* 0x004fc8000f8e0207 */
[----:B------:R-:W-:-:S04]  /*9db0*/  VIADD R7, R7, -UR20 ;  /* 0x8000001407077c36 */ /* 0x000fc80008000000 */
[----:B------:R-:W-:-:S04]  /*9dc0*/  VIADD R12, R7, UR22 ;  /* 0x00000016070c7c36 */ /* 0x000fc80008000000 */
[----:B0-----:R-:W-:Y:S01]  /*9dd0*/  IMAD.IADD R10, R12, 0x1, R15 ;  /* 0x000000010c0a7824 */ /* 0x001fe200078e020f */
        /* <DEDUP_REMOVED lines=13> */
[----:B------:R-:W-:-:S06]  /*9eb0*/  ULOP3.LUT UR6, URZ, UR21, URZ, 0x33, !UPT ;  /* 0x000000153f067292 */ /* 0x000fcc000f8e333f */
[----:B------:R-:W-:Y:S01]  /*9ec0*/  VIADD R11, R7, UR6 ;  /* 0x00000006070b7c36 */ /* 0x000fe20008000000 */
[----:B------:R-:W-:Y:S02]  /*9ed0*/  WARPGROUP.DEPBAR.LE gsb0, 0x0 ;  /* 0x00008000000079c5 */ /* 0x000fe40000010000 */
[----:B------:R0:W-:Y:S02]  /*9ee0*/  @!P1 SYNCS.ARRIVE.TRANS64.RED.A1T0 RZ, [R2+URZ], RZ ;  /* 0x000000ff02ff99a7 */ /* 0x0001e4000810043f */
[----:B0-----:R-:W-:Y:S01]  /*9ef0*/  IMAD.IADD R2, R11, 0x1, R15 ;  /* 0x000000010b027824 */ /* 0x001fe200078e020f */
[----:B------:R-:W-:Y:S06]  /*9f00*/  @!P6 BRA `(.L_x_9189) ;  /* 0x00000000005ce947 */ /* 0x000fec0003800000 */
        /* <DEDUP_REMOVED lines=13> */
.L_x_9191:
[----:B------:R-:W-:-:S05]  /*9fe0*/  IMAD.U32 R20, RZ, RZ, UR19 ;  /* 0x00000013ff147e24 */ /* 0x000fca000f8e00ff */
[----:B------:R-:W-:-:S13]  /*9ff0*/  ISETP.NE.AND P2, PT, R20, 0x1, PT ;  /* 0x000000011400780c */ /* 0x000fda0003f45270 */
[----:B------:R-:W0:Y:S02]  /*a000*/  @P2 LDC.64 R6, c[0x0][0x9e8] ;  /* 0x00027a00ff062b82 */ /* 0x000e240000000a00 */
[----:B0-----:R-:W-:-:S05]  /*a010*/  @P2 IMAD.HI.U32 R6, R15, R6, RZ ;  /* 0x000000060f062227 */ /* 0x001fca00078e00ff */
[----:B------:R-:W-:-:S07]  /*a020*/  @P2 SHF.R.U32.HI R15, RZ, R7, R6 ;  /* 0x00000007ff0f2219 */ /* 0x000fce0000011606 */
.L_x_9192:
[----:B------:R-:W-:Y:S05]  /*a030*/  BSYNC B0 ;  /* 0x0000000000007941 */ /* 0x000fea0003800000 */
.L_x_9190:
[----:B------:R-:W-:-:S04]  /*a040*/  IMAD R15, R15, R20, -R0 ;  /* 0x000000140f0f7224 */ /* 0x000fc800078e0a00 */
[----:B------:R-:W-:-:S05]  /*a050*/  IMAD R15, R16, -0x2, R15 ;  /* 0xfffffffe100f7824 */ /* 0x000fca00078e020f */
[----:B------:R-:W-:Y:S02]  /*a060*/  VIADDMNMX R10, R15, R20, R10, PT ;  /* 0x000000140f0a7246 */ /* 0x000fe4000380010a */
[----:B------:R-:W-:-:S07]  /*a070*/  VIMNMX R2, R2, R15, !PT ;  /* 0x0000000f02027248 */ /* 0x000fce0007fe0100 */
.L_x_9189:
        /* <DEDUP_REMOVED lines=13> */
[--C-:B0-----:R-:W-:Y:S01]  /*a150*/  IMAD.IADD R12, R12, 0x1, R13.reuse ;  /* 0x000000010c0c7824 */ /* 0x101fe200078e020d */
[----:B------:R-:W-:Y:S01]  /*a160*/  FSEL R29, R29, -INF , !P3 ;  /* 0xff8000001d1d7808 */ /* 0x000fe20005800000 */
[----:B------:R-:W-:Y:S01]  /*a170*/  IMAD.IADD R6, R11, 0x1, R13 ;  /* 0x000000010b067824 */ /* 0x000fe200078e020d */
        /* <DEDUP_REMOVED lines=98> */
.L_x_9195:
[----:B------:R-:W-:-:S05]  /*a7a0*/  IMAD.U32 R2, RZ, RZ, UR19 ;  /* 0x00000013ff027e24 */ /* 0x000fca000f8e00ff */
[----:B------:R-:W-:-:S13]  /*a7b0*/  ISETP.NE.AND P3, PT, R2, 0x1, PT ;  /* 0x000000010200780c */ /* 0x000fda0003f65270 */
[----:B------:R-:W0:Y:S02]  /*a7c0*/  @P3 LDC.64 R10, c[0x0][0x9e8] ;  /* 0x00027a00ff0a3b82 */ /* 0x000e240000000a00 */
[----:B0-----:R-:W-:-:S05]  /*a7d0*/  @P3 IMAD.HI.U32 R10, R13, R10, RZ ;  /* 0x0000000a0d0a3227 */ /* 0x001fca00078e00ff */
[----:B------:R-:W-:-:S07]  /*a7e0*/  @P3 SHF.R.U32.HI R13, RZ, R11, R10 ;  /* 0x0000000bff0d3219 */ /* 0x000fce000001160a */
.L_x_9196:
[----:B------:R-:W-:Y:S05]  /*a7f0*/  BSYNC B0 ;  /* 0x0000000000007941 */ /* 0x000fea0003800000 */
.L_x_9194:
[----:B------:R-:W-:-:S04]  /*a800*/  IMAD R13, R13, R2, -R0 ;  /* 0x000000020d0d7224 */ /* 0x000fc800078e0a00 */
[----:B------:R-:W-:-:S05]  /*a810*/  IMAD R13, R16, -0x2, R13 ;  /* 0xfffffffe100d7824 */ /* 0x000fca00078e020d */
[----:B------:R-:W-:Y:S02]  /*a820*/  VIADDMNMX R12, R13, R2, R12, PT ;  /* 0x000000020d0c7246 */ /* 0x000fe4000380010c */
[----:B------:R-:W-:-:S07]  /*a830*/  VIMNMX R6, R6, R13, !PT ;  /* 0x0000000d06067248 */ /* 0x000fce0007fe0100 */
.L_x_9193:
        /* <DEDUP_REMOVED lines=64> */
[----:B------:R-:W-:Y:S01]  /*ac40*/  ISETP.GT.AND P3, PT, R6, 0x19, P2 ;  /* 0x000000190600780c */ /* 0x000fe20001764270 */
[----:B------:R-:W0:Y:S01]  /*ac50*/  SHFL.BFLY PT, R11, R0, 0x2, 0x1f ;  /* 0x0c401f00000b7f89 */ /* 0x000e2200000e0000 */
[----:B------:R-:W-:-:S02]  /*ac60*/  FSEL R58, R58, -INF , !P4 ;  /* 0xff8000003a3a7808 */ /* 0x000fc40006000000 */
[----:B------:R-:W-:Y:S02]  /*ac70*/  ISETP.GT.AND P4, PT, R6, 0x41, P2 ;  /* 0x000000410600780c */ /* 0x000fe40001784270 */
[C---:B------:R-:W-:Y:S02]  /*ac80*/  ISETP.LT.OR P3, PT, R12.reuse, 0x1a, P3 ;  /* 0x0000001a0c00780c */ /* 0x040fe40001f61670 */
[----:B------:R-:W-:Y:S02]  /*ac90*/  ISETP.LT.OR P4, PT, R12, 0x42, P4 ;  /* 0x000000420c00780c */ /* 0x000fe40002781670 */
[----:B------:R-:W-:Y:S02]  /*aca0*/  FSEL R39, R39, -INF , !P3 ;  /* 0xff80000027277808 */ /* 0x000fe40005800000 */
[----:B------:R-:W-:Y:S02]  /*acb0*/  ISETP.GT.AND P3, PT, R6, 0x21, P2 ;  /* 0x000000210600780c */ /* 0x000fe40001764270 */
[----:B------:R-:W-:-:S02]  /*acc0*/  FSEL R59, R59, -INF , !P4 ;  /* 0xff8000003b3b7808 */ /* 0x000fc40006000000 */
[----:B------:R-:W-:Y:S02]  /*acd0*/  ISETP.GT.AND P4, PT, R6, 0x48, P2 ;  /* 0x000000480600780c */ /* 0x000fe40001784270 */
[C---:B------:R-:W-:Y:S02]  /*ace0*/  ISETP.LT.OR P3, PT, R12.reuse, 0x22, P3 ;  /* 0x000000220c00780c */ /* 0x040fe40001f61670 */
[----:B------:R-:W-:Y:S02]  /*acf0*/  ISETP.LT.OR P4, PT, R12, 0x49, P4 ;  /* 0x000000490c00780c */ /* 0x000fe40002781670 */
[----:B------:R-:W-:Y:S02]  /*ad00*/  FSEL R43, R43, -INF , !P3 ;  /* 0xff8000002b2b7808 */ /* 0x000fe40005800000 */
[----:B------:R-:W-:Y:S02]  /*ad10*/  ISETP.GT.AND P3, PT, R6, 0x29, P2 ;  /* 0x000000290600780c */ /* 0x000fe40001764270 */
[----:B0-----:R-:W-:-:S02]  /*ad20*/  FMNMX.FTZ R11, R0, R11, !PT ;  /* 0x0000000b000b7209 */ /* 0x001fc40007810000 */
[----:B------:R-:W-:Y:S02]  /*ad30*/  FSEL R62, R62, -INF , !P4 ;  /* 0xff8000003e3e7808 */ /* 0x000fe40006000000 */
[----:B------:R-:W-:Y:S01]  /*ad40*/  ISETP.GT.AND P4, PT, R6, RZ, P2 ;  /* 0x000000ff0600720c */ /* 0x000fe20001784270 */
[----:B------:R-:W0:Y:S01]  /*ad50*/  SHFL.BFLY PT, R2, R11, 0x1, 0x1f ;  /* 0x0c201f000b027f89 */ /* 0x000e2200000e0000 */
[C---:B------:R-:W-:Y:S02]  /*ad60*/  ISETP.LT.OR P3, PT, R12.reuse, 0x2a, P3 ;  /* 0x0000002a0c00780c */ /* 0x040fe40001f61670 */
[----:B------:R-:W-:Y:S02]  /*ad70*/  ISETP.LT.OR P4, PT, R12, 0x1, P4 ;  /* 0x000000010c00780c */ /* 0x000fe40002781670 */
[----:B------:R-:W-:Y:S02]  /*ad80*/  FSEL R47, R47, -INF , !P3 ;  /* 0xff8000002f2f7808 */ /* 0x000fe40005800000 */
[----:B------:R-:W-:-:S02]  /*ad90*/  ISETP.GT.AND P3, PT, R6, 0x31, P2 ;  /* 0x000000310600780c */ /* 0x000fc40001764270 */
[----:B------:R-:W-:Y:S02]  /*ada0*/  FSEL R26, R26, -INF , !P4 ;  /* 0xff8000001a1a7808 */ /* 0x000fe40006000000 */
[----:B------:R-:W-:Y:S02]  /*adb0*/  ISETP.LT.OR P3, PT, R12, 0x32, P3 ;  /* 0x000000320c00780c */ /* 0x000fe40001f61670 */
[----:B------:R-:W-:Y:S02]  /*adc0*/  FMNMX.FTZ R20, R26, R9, !PT ;  /* 0x000000091a147209 */ /* 0x000fe40007810000 */
[----:B------:R-:W-:Y:S02]  /*add0*/  FSEL R51, R51, -INF , !P3 ;  /* 0xff80000033337808 */ /* 0x000fe40005800000 */
[----:B------:R-:W-:Y:S02]  /*ade0*/  FMNMX.FTZ R15, R27, R20, !PT ;  /* 0x000000141b0f7209 */ /* 0x000fe40007810000 */
[----:B------:R-:W-:-:S02]  /*adf0*/  ISETP.GT.AND P3, PT, R6, 0x39, P2 ;  /* 0x000000390600780c */ /* 0x000fc40001764270 */
[----:B------:R-:W-:Y:S02]  /*ae00*/  FMNMX.FTZ R24, R30, R15, !PT ;  /* 0x0000000f1e187209 */ /* 0x000fe40007810000 */
[----:B------:R-:W-:Y:S02]  /*ae10*/  ISETP.LT.OR P3, PT, R12, 0x3a, P3 ;  /* 0x0000003a0c00780c */ /* 0x000fe40001f61670 */
[----:B0-----:R-:W-:Y:S01]  /*ae20*/  FMNMX.FTZ R2, R11, R2, !PT ;  /* 0x000000020b027209 */ /* 0x001fe20007810000 */
[----:B------:R-:W-:Y:S01]  /*ae30*/  IMAD.U32 R11, RZ, RZ, UR41 ;  /* 0x00000029ff0b7e24 */ /* 0x000fe2000f8e00ff */
[----:B------:R-:W-:Y:S02]  /*ae40*/  ISETP.GT.AND P4, PT, R6, 0x49, P2 ;  /* 0x000000490600780c */ /* 0x000fe40001784270 */
[----:B------:R-:W-:Y:S01]  /*ae50*/  FMNMX.FTZ R21, R31, R24, !PT ;  /* 0x000000181f157209 */ /* 0x000fe20007810000 */
[----:B------:R-:W-:-:S01]  /*ae60*/  FFMA.FTZ R0, R2, R11, -8 ;  /* 0xc100000002007423 */ /* 0x000fc2000001000b */
[----:B------:R-:W-:-:S02]  /*ae70*/  FSEL R55, R55, -INF , !P3 ;  /* 0xff80000037377808 */ /* 0x000fc40005800000 */
[----:B------:R-:W-:Y:S02]  /*ae80*/  ISETP.LT.OR P4, PT, R12, 0x4a, P4 ;  /* 0x0000004a0c00780c */ /* 0x000fe40002781670 */
[----:B------:R-:W-:Y:S02]  /*ae90*/  FSETP.NEU.FTZ.AND P3, PT, R2, -INF , PT ;  /* 0xff8000000200780b */ /* 0x000fe40003f7d000 */
[----:B------:R-:W-:Y:S02]  /*aea0*/  FMNMX.FTZ R24, R34, R21, !PT ;  /* 0x0000001522187209 */ /* 0x000fe40007810000 */
[----:B------:R-:W-:Y:S02]  /*aeb0*/  FSEL R63, R63, -INF , !P4 ;  /* 0xff8000003f3f7808 */ /* 0x000fe40006000000 */
[----:B------:R-:W-:Y:S02]  /*aec0*/  FSEL R0, R0, RZ, P3 ;  /* 0x000000ff00007208 */ /* 0x000fe40001800000 */
[----:B------:R-:W-:-:S02]  /*aed0*/  ISETP.GT.AND P4, PT, R6, 0x50, P2 ;  /* 0x000000500600780c */ /* 0x000fc40001784270 */
        /* <DEDUP_REMOVED lines=8> */
[----:B------:R-:W-:Y:S01]  /*af60*/  ISETP.GT.AND P4, PT, R6, 0x51, P2 ;  /* 0x000000510600780c */ /* 0x000fe20001784270 */
        /* <DEDUP_REMOVED lines=8> */
[--C-:B------:R-:W-:Y:S01]  /*aff0*/  FFMA.FTZ R37, R37, UR41, -R0.reuse ;  /* 0x0000002925257c23 */ /* 0x100fe20008010800 */
[----:B------:R-:W-:Y:S01]  /*b000*/  ISETP.GT.AND P4, PT, R6, 0x58, P2 ;  /* 0x000000580600780c */ /* 0x000fe20001784270 */
[--C-:B------:R-:W-:Y:S01]  /*b010*/  FFMA.FTZ R21, R40, UR41, -R0.reuse ;  /* 0x0000002928157c23 */ /* 0x100fe20008010800 */
[----:B------:R-:W-:Y:S01]  /*b020*/  FMNMX.FTZ R25, R43, R28, !PT ;  /* 0x0000001c2b197209 */ /* 0x000fe20007810000 */
[--C-:B------:R-:W-:Y:S01]  /*b030*/  FFMA.FTZ R41, R41, UR41, -R0.reuse ;  /* 0x0000002929297c23 */ /* 0x100fe20008010800 */
[----:B------:R-:W-:Y:S01]  /*b040*/  ISETP.LT.OR P4, PT, R12, 0x59, P4 ;  /* 0x000000590c00780c */ /* 0x000fe20002781670 */
[----:B------:R1:W-:Y:S01]  /*b050*/  MUFU.EX2 R24, R37 ;  /* 0x0000002500187308 */ /* 0x0003e20000000800 */
[----:B------:R-:W-:Y:S01]  /*b060*/  FMNMX.FTZ R32, R46, R25, !PT ;  /* 0x000000192e207209 */ /* 0x000fe20007810000 */
[--C-:B------:R-:W-:Y:S01]  /*b070*/  FFMA.FTZ R25, R44, UR41, -R0.reuse ;  /* 0x000000292c197c23 */ /* 0x100fe20008010800 */
[----:B------:R-:W-:Y:S01]  /*b080*/  FSEL R70, R70, -INF , !P4 ;  /* 0xff80000046467808 */ /* 0x000fe20006000000 */
[--C-:B------:R-:W-:Y:S01]  /*b090*/  FFMA.FTZ R45, R45, UR41, -R0.reuse ;  /* 0x000000292d2d7c23 */ /* 0x100fe20008010800 */
[----:B------:R-:W-:Y:S01]  /*b0a0*/  FMNMX.FTZ R29, R47, R32, !PT ;  /* 0x000000202f1d7209 */ /* 0x000fe20007810000 */
[--C-:B------:R-:W-:Y:S01]  /*b0b0*/  FFMA.FTZ R57, R57, UR41, -R0.reuse ;  /* 0x0000002939397c23 */ /* 0x100fe20008010800 */
[----:B------:R-:W-:Y:S01]  /*b0c0*/  ISETP.GT.AND P4, PT, R6, 0x59, P2 ;  /* 0x000000590600780c */ /* 0x000fe20001784270 */
        /* <DEDUP_REMOVED lines=8> */
[----:B------:R-:W-:Y:S01]  /*b150*/  MUFU.EX2 R32, R45 ;  /* 0x0000002d00207308 */ /* 0x000fe20000000800 */
[----:B------:R-:W-:Y:S01]  /*b160*/  ISETP.GT.AND P4, PT, R6, 0x60, P2 ;  /* 0x000000600600780c */ /* 0x000fe20001784270 */
[--C-:B------:R-:W-:Y:S01]  /*b170*/  FFMA.FTZ R64, R64, UR41, -R0.reuse ;  /* 0x0000002940407c23 */ /* 0x100fe20008010800 */
[----:B------:R-:W-:Y:S01]  /*b180*/  FMNMX.FTZ R36, R54, R29, !PT ;  /* 0x0000001d36247209 */ /* 0x000fe20007810000 */
[--C-:B------:R-:W-:Y:S01]  /*b190*/  FFMA.FTZ R29, R48, UR41, -R0.reuse ;  /* 0x00000029301d7c23 */ /* 0x100fe20008010800 */
[----:B------:R-:W-:Y:S01]  /*b1a0*/  ISETP.LT.OR P4, PT, R12, 0x61, P4 ;  /* 0x000000610c00780c */ /* 0x000fe20002781670 */
[----:B------:R-:W-:Y:S01]  /*b1b0*/  FFMA.FTZ R85, R85, UR41, -R0 ;  /* 0x0000002955557c23 */ /* 0x000fe20008010800 */
[----:B0-----:R-:W-:Y:S01]  /*b1c0*/  FMNMX.FTZ R33, R55, R36, !PT ;  /* 0x0000002437217209 */ /* 0x001fe20007810000 */
[----:B------:R-:W-:Y:S01]  /*b1d0*/  MUFU.EX2 R10, R10 ;  /* 0x0000000a000a7308 */ /* 0x000fe20000000800 */
[----:B------:R-:W-:-:S02]  /*b1e0*/  FSEL R74, R74, -INF , !P4 ;  /* 0xff8000004a4a7808 */ /* 0x000fc40006000000 */
[----:B------:R-:W-:Y:S02]  /*b1f0*/  ISETP.GT.AND P4, PT, R6, 0x61, P2 ;  /* 0x000000610600780c */ /* 0x000fe40001784270 */
[----:B------:R-:W-:Y:S02]  /*b200*/  FMNMX.FTZ R36, R58, R33, !PT ;  /* 0x000000213a247209 */ /* 0x000fe40007810000 */
[----:B------:R-:W-:Y:S01]  /*b210*/  ISETP.LT.OR P4, PT, R12, 0x62, P4 ;  /* 0x000000620c00780c */ /* 0x000fe20002781670 */
[----:B------:R-:W-:Y:S01]  /*b220*/  MUFU.EX2 R7, R7 ;  /* 0x0000000700077308 */ /* 0x000fe20000000800 */
[----:B------:R-:W-:Y:S02]  /*b230*/  FMNMX.FTZ R33, R59, R36, !PT ;  /* 0x000000243b217209 */ /* 0x000fe40007810000 */
[----:B------:R-:W-:Y:S02]  /*b240*/  FSEL R75, R75, -INF , !P4 ;  /* 0xff8000004b4b7808 */ /* 0x000fe40006000000 */
[----:B------:R-:W-:-:S02]  /*b250*/  ISETP.GT.AND P4, PT, R6, 0x68, P2 ;  /* 0x000000680600780c */ /* 0x000fc40001784270 */
[----:B------:R-:W-:Y:S01]  /*b260*/  FMNMX.FTZ R40, R62, R33, !PT ;  /* 0x000000213e287209 */ /* 0x000fe20007810000 */
[----:B------:R0:W-:Y:S01]  /*b270*/  MUFU.EX2 R36, R49 ;  /* 0x0000003100247308 */ /* 0x0001e20000000800 */
[----:B------:R-:W-:Y:S01]  /*b280*/  ISETP.LT.OR P4, PT, R12, 0x69, P4 ;  /* 0x000000690c00780c */ /* 0x000fe20002781670 */
[--C-:B------:R-:W-:Y:S01]  /*b290*/  FFMA.FTZ R33, R52, UR41, -R0.reuse ;  /* 0x0000002934217c23 */ /* 0x100fe20008010800 */
[----:B-1----:R-:W-:Y:S01]  /*b2a0*/  FMNMX.FTZ R37, R63, R40, !PT ;  /* 0x000000283f257209 */ /* 0x002fe20007810000 */
[--C-:B------:R-:W-:Y:S01]  /*b2b0*/  FFMA.FTZ R52, R72, UR41, -R0.reuse ;  /* 0x0000002948347c23 */ /* 0x100fe20008010800 */
[----:B------:R-:W-:Y:S02]  /*b2c0*/  FSEL R78, R78, -INF , !P4 ;  /* 0xff8000004e4e7808 */ /* 0x000fe40006000000 */
[----:B------:R-:W-:Y:S01]  /*b2d0*/  FMNMX.FTZ R40, R66, R37, !PT ;  /* 0x0000002542287209 */ /* 0x000fe20007810000 */
[----:B------:R-:W-:Y:S01]  /*b2e0*/  MUFU.EX2 R11, R11 ;  /* 0x0000000b000b7308 */ /* 0x000fe20000000800 */
[----:B------:R-:W-:Y:S01]  /*b2f0*/  ISETP.GT.AND P4, PT, R6, 0x69, P2 ;  /* 0x000000690600780c */ /* 0x000fe20001784270 */
[----:B0-----:R-:W-:Y:S01]  /*b300*/  FFMA.FTZ R49, R69, UR41, -R0 ;  /* 0x0000002945317c23 */ /* 0x001fe20008010800 */
[----:B------:R-:W-:-:S02]  /*b310*/  FMNMX.FTZ R37, R67, R40, !PT ;  /* 0x0000002843257209 */ /* 0x000fc40007810000 */
[----:B------:R-:W-:Y:S02]  /*b320*/  ISETP.LT.OR P4, PT, R12, 0x6a, P4 ;  /* 0x0000006a0c00780c */ /* 0x000fe40002781670 */
[----:B------:R-:W-:Y:S01]  /*b330*/  FMNMX.FTZ R44, R70, R37, !PT ;  /* 0x00000025462c7209 */ /* 0x000fe20007810000 */
[----:B------:R-:W-:Y:S01]  /*b340*/  FFMA.FTZ R37, R56, UR41, -R0 ;  /* 0x0000002938257c23 */ /* 0x000fe20008010800 */
[----:B------:R-:W-:Y:S01]  /*b350*/  FSEL R79, R79, -INF , !P4 ;  /* 0xff8000004f4f7808 */ /* 0x000fe20006000000 */
[----:B------:R0:W-:Y:S01]  /*b360*/  MUFU.EX2 R40, R53 ;  /* 0x0000003500287308 */ /* 0x0001e20000000800 */
[----:B------:R-:W-:Y:S02]  /*b370*/  ISETP.GT.AND P4, PT, R6, 0x70, P2 ;  /* 0x000000700600780c */ /* 0x000fe40001784270 */
[----:B------:R-:W-:Y:S02]  /*b380*/  FMNMX.FTZ R41, R71, R44, !PT ;  /* 0x0000002c47297209 */ /* 0x000fe40007810000 */
[----:B------:R-:W-:-:S02]  /*b390*/  ISETP.LT.OR P4, PT, R12, 0x71, P4 ;  /* 0x000000710c00780c */ /* 0x000fc40002781670 */
[----:B------:R-:W-:Y:S01]  /*b3a0*/  FMNMX.FTZ R44, R74, R41, !PT ;  /* 0x000000294a2c7209 */ /* 0x000fe20007810000 */
[----:B------:R-:W-:Y:S01]  /*b3b0*/  MUFU.EX2 R14, R14 ;  /* 0x0000000e000e7308 */ /* 0x000fe20000000800 */
[----:B------:R-:W-:Y:S01]  /*b3c0*/  FSEL R82, R82, -INF , !P4 ;  /* 0xff80000052527808 */ /* 0x000fe20006000000 */
[----:B0-----:R-:W-:Y:S01]  /*b3d0*/  FFMA.FTZ R53, R73, UR41, -R0 ;  /* 0x0000002949357c23 */ /* 0x001fe20008010800 */
[----:B------:R-:W-:Y:S02]  /*b3e0*/  ISETP.GT.AND P4, PT, R6, 0x71, P2 ;  /* 0x000000710600780c */ /* 0x000fe40001784270 */
[----:B------:R-:W-:Y:S02]  /*b3f0*/  FMNMX.FTZ R41, R75, R44, !PT ;  /* 0x0000002c4b297209 */ /* 0x000fe40007810000 */
[----:B------:R-:W-:Y:S01]  /*b400*/  ISETP.LT.OR P4, PT, R12, 0x72, P4 ;  /* 0x000000720c00780c */ /* 0x000fe20002781670 */
[----:B------:R-:W-:Y:S01]  /*b410*/  MUFU.EX2 R44, R57 ;  /* 0x00000039002c7308 */ /* 0x000fe20000000800 */
[----:B------:R-:W-:-:S02]  /*b420*/  FMNMX.FTZ R48, R78, R41, !PT ;  /* 0x000000294e307209 */ /* 0x000fc40007810000 */
[----:B------:R-:W-:Y:S02]  /*b430*/  FSEL R83, R83, -INF , !P4 ;  /* 0xff80000053537808 */ /* 0x000fe40006000000 */
[C---:B------:R-:W-:Y:S02]  /*b440*/  ISETP.GT.AND P4, PT, R6.reuse, 0x78, P2 ;  /* 0x000000780600780c */ /* 0x040fe40001784270 */
[----:B------:R-:W-:Y:S01]  /*b450*/  FMNMX.FTZ R41, R79, R48, !PT ;  /* 0x000000304f297209 */ /* 0x000fe20007810000 */
[----:B------:R-:W-:Y:S01]  /*b460*/  MUFU.EX2 R13, R13 ;  /* 0x0000000d000d7308 */ /* 0x000fe20000000800 */
[----:B------:R-:W-:Y:S02]  /*b470*/  ISETP.GT.AND P2, PT, R6, 0x79, P2 ;  /* 0x000000790600780c */ /* 0x000fe40001744270 */
[----:B------:R-:W-:Y:S02]  /*b480*/  ISETP.LT.OR P4, PT, R12, 0x79, P4 ;  /* 0x000000790c00780c */ /* 0x000fe40002781670 */
[----:B------:R-:W-:Y:S01]  /*b490*/  FMNMX.FTZ R48, R82, R41, !PT ;  /* 0x0000002952307209 */ /* 0x000fe20007810000 */
[--C-:B------:R-:W-:Y:S01]  /*b4a0*/  FFMA.FTZ R41, R61, UR41, -R0.reuse ;  /* 0x000000293d297c23 */ /* 0x100fe20008010800 */
[----:B------:R-:W-:Y:S01]  /*b4b0*/  ISETP.LT.OR P2, PT, R12, 0x7a, P2 ;  /* 0x0000007a0c00780c */ /* 0x000fe20001741670 */
[----:B------:R0:W-:Y:S01]  /*b4c0*/  MUFU.EX2 R6, R60 ;  /* 0x0000003c00067308 */ /* 0x0001e20000000800 */
[----:B------:R-:W-:Y:S01]  /*b4d0*/  FSEL R86, R86, -INF , !P4 ;  /* 0xff80000056567808 */ /* 0x000fe20006000000 */
[--C-:B------:R-:W-:Y:S01]  /*b4e0*/  FFMA.FTZ R61, R81, UR41, -R0.reuse ;  /* 0x00000029513d7c23 */ /* 0x100fe20008010800 */
[----:B------:R-:W-:Y:S01]  /*b4f0*/  FMNMX.FTZ R45, R83, R48, !PT ;  /* 0x00000030532d7209 */ /* 0x000fe20007810000 */
[----:B------:R-:W-:Y:S01]  /*b500*/  FFMA.FTZ R48, R68, UR41, -R0 ;  /* 0x0000002944307c23 */ /* 0x000fe20008010800 */
[----:B------:R-:W-:-:S02]  /*b510*/  FSEL R87, R87, -INF , !P2 ;  /* 0xff80000057577808 */ /* 0x000fc40005000000 */
[----:B------:R-:W-:Y:S01]  /*b520*/  FMNMX.FTZ R12, R86, R45, !PT ;  /* 0x0000002d560c7209 */ /* 0x000fe20007810000 */
[----:B------:R-:W-:-:S01]  /*b530*/  FFMA.FTZ R45, R65, UR41, -R0 ;  /* 0x00000029412d7c23 */ /* 0x000fc20008010800 */
[----:B0-----:R-:W-:Y:S01]  /*b540*/  FFMA.FTZ R60, R80, UR41, -R0 ;  /* 0x00000029503c7c23 */ /* 0x001fe20008010800 */
        /* <DEDUP_REMOVED lines=23> */
[----:B------:R-:W-:Y:S02]  /*b6c0*/  FSEL R8, R68, RZ, P2 ;  /* 0x000000ff44087208 */ /* 0x000fe40001000000 */
[----:B------:R-:W-:-:S03]  /*b6d0*/  FSEL R68, R0, RZ, P2 ;  /* 0x000000ff00447208 */ /* 0x000fc60001000000 */
[--C-:B------:R-:W-:Y:S01]  /*b6e0*/  FFMA.FTZ R72, R54, UR41, -R8.reuse ;  /* 0x0000002936487c23 */ /* 0x100fe20008010808 */
[----:B------:R-:W-:-:S01]  /*b6f0*/  FFMA.FTZ R73, R26, UR41, -R8 ;  /* 0x000000291a497c23 */ /* 0x000fc20008010808 */
[----:B------:R-:W-:Y:S01]  /*b700*/  FADD.FTZ R68, -R68, R9 ;  /* 0x0000000944447221 */ /* 0x000fe20000010100 */
[----:B------:R-:W-:-:S01]  /*b710*/  FFMA.FTZ R26, R27, UR41, -R8 ;  /* 0x000000291b1a7c23 */ /* 0x000fc20008010808 */
[----:B------:R-:W0:Y:S01]  /*b720*/  MUFU.EX2 R65, R65 ;  /* 0x0000004100417308 */ /* 0x000e220000000800 */
[----:B------:R-:W-:-:S01]  /*b730*/  FFMA.FTZ R27, R30, UR41, -R8 ;  /* 0x000000291e1b7c23 */ /* 0x000fc20008010808 */
        /* <DEDUP_REMOVED lines=18> */
[----:B------:R-:W-:-:S04]  /*b860*/  FFMA.FTZ R58, R59, UR41, -R8 ;  /* 0x000000293b3a7c23 */ /* 0x000fc80008010808 */
        /* <DEDUP_REMOVED lines=28> */
[----:B------:R-:W-:Y:S01]  /*ba30*/  FADD.FTZ R5, R21, R4 ;  /* 0x0000000415057221 */ /* 0x000fe20000010000 */
[----:B------:R-:W-:-:S01]  /*ba40*/  FFMA.FTZ R63, R70, UR41, -R8 ;  /* 0x00000029463f7c23 */ /* 0x000fc20008010808 */
[----:B------:R-:W-:Y:S02]  /*ba50*/  FFMA.FTZ R70, R71, UR41, -R8 ;  /* 0x0000002947467c23 */ /* 0x000fe40008010808 */
[----:B------:R-:W-:-:S02]  /*ba60*/  FADD.FTZ R4, R28, R5 ;  /* 0x000000051c047221 */ /* 0x000fc40000010000 */
        /* <DEDUP_REMOVED lines=14> */
[----:B------:R-:W-:Y:S01]  /*bb50*/  FFMA.FTZ R67, R74, UR41, -R8 ;  /* 0x000000294a437c23 */ /* 0x000fe20008010808 */
[----:B------:R-:W-:-:S04]  /*bb60*/  FADD.FTZ R5, R37, R4 ;  /* 0x0000000425057221 */ /* 0x000fc80000010000 */
[----:B------:R-:W-:Y:S01]  /*bb70*/  FADD.FTZ R5, R44, R5 ;  /* 0x000000052c057221 */ /* 0x000fe20000010000 */
[----:B------:R-:W1:Y:S01]  /*bb80*/  MUFU.EX2 R68, R68 ;  /* 0x0000004400447308 */ /* 0x000e620000000800 */
[----:B--2---:R-:W-:-:S01]  /*bb90*/  FADD.FTZ R71, R47, R72 ;  /* 0x000000482f477221 */ /* 0x004fc20000010000 */
[----:B------:R-:W-:Y:S01]  /*bba0*/  FFMA.FTZ R72, R75, UR41, -R8 ;  /* 0x000000294b487c23 */ /* 0x000fe20008010808 */
[----:B------:R-:W-:-:S04]  /*bbb0*/  FADD.FTZ R76, R6, R5 ;  /* 0x00000005064c7221 */ /* 0x000fc80000010000 */
[----:B------:R-:W-:Y:S01]  /*bbc0*/  FADD.FTZ R77, R41, R76 ;  /* 0x0000004c294d7221 */ /* 0x000fe20000010000 */
[----:B------:R-:W2:Y:S01]  /*bbd0*/  MUFU.EX2 R51, R51 ;  /* 0x0000003300337308 */ /* 0x000ea20000000800 */
[----:B0-----:R-:W-:-:S02]  /*bbe0*/  FADD.FTZ R74, R50, R71 ;  /* 0x00000047324a7221 */ /* 0x001fc40000010000 */
[----:B------:R-:W-:Y:S02]  /*bbf0*/  FADD.FTZ R76, R12, R77 ;  /* 0x0000004d0c4c7221 */ /* 0x000fe40000010000 */
[----:B------:R-:W-:-:S02]  /*bc00*/  FADD.FTZ R71, R9, R74 ;  /* 0x0000004a09477221 */ /* 0x000fc40000010000 */
[----:B------:R-:W-:Y:S01]  /*bc10*/  FADD.FTZ R77, R45, R76 ;  /* 0x0000004c2d4d7221 */ /* 0x000fe20000010000 */
[----:B------:R-:W0:Y:S01]  /*bc20*/  MUFU.EX2 R58, R58 ;  /* 0x0000003a003a7308 */ /* 0x000e220000000800 */
[----:B-1----:R-:W-:-:S01]  /*bc30*/  FADD.FTZ R74, R68, R71 ;  /* 0x00000047444a7221 */ /* 0x002fc20000010000 */
[--C-:B------:R-:W-:Y:S01]  /*bc40*/  FFMA.FTZ R71, R78, UR41, -R8.reuse ;  /* 0x000000294e477c23 */ /* 0x100fe20008010808 */
[----:B------:R-:W-:-:S05]  /*bc50*/  FFMA.FTZ R76, R83, UR41, -R8 ;  /* 0x00000029534c7c23 */ /* 0x000fca0008010808 */
[----:B------:R-:W1:Y:S01]  /*bc60*/  MUFU.EX2 R55, R55 ;  /* 0x0000003700377308 */ /* 0x000e620000000800 */
[----:B--2---:R-:W-:-:S01]  /*bc70*/  FADD.FTZ R75, R51, R74 ;  /* 0x0000004a334b7221 */ /* 0x004fc20000010000 */
[----:B------:R-:W-:-:S06]  /*bc80*/  FFMA.FTZ R74, R79, UR41, -R8 ;  /* 0x000000294f4a7c23 */ /* 0x000fcc0008010808 */
        /* <DEDUP_REMOVED lines=53> */
.L_x_9197:
        /* <DEDUP_REMOVED lines=90> */
.L_x_9180:
[----:B------:R-:W-:Y:S06]  /*c580*/  BAR.ARV 0x8, 0x200 ;  /* 0x0208000000007b1d */ /* 0x000fec0000002000 */
[----:B------:R-:W-:Y:S05]  /*c590*/  @!P0 BRA `(.L_x_9199) ;  /* 0x0000000000048947 */ /* 0x000fea0003800000 */
[----:B------:R-:W-:Y:S01]  /*c5a0*/  BPT.TRAP 0x1 ;  /* 0x000000040000795c */ /* 0x000fe20000300000 */
.L_x_9199:
[----:B------:R-:W-:Y:S01]  /*c5b0*/  ULEA UR14, UR36, UR45, 0x3 ;  /* 0x0000002d240e7291 */ /* 0x000fe2000f8e183f */
[----:B------:R-:W-:-:S05]  /*c5c0*/  IMAD.U32 R3, RZ, RZ, UR48 ;  /* 0x00000030ff037e24 */ /* 0x000fca000f8e00ff */
[----:B------:R-:W-:-:S04]  /*c5d0*/  SHF.L.U32 R3, R3, 0x1f, RZ ;  /* 0x0000001f03037819 */ /* 0x000fc800000006ff */
[----:B------:R0:W1:Y:S01]  /*c5e0*/  SYNCS.PHASECHK.TRANS64.TRYWAIT P1, [UR14+0x19c50], R3 ;  /* 0x019c5003ff0075a7 */ /* 0x000062000802014e */
[----:B------:R-:W-:Y:S05]  /*c5f0*/  @!P0 BRA `(.L_x_9200) ;  /* 0x0000000000048947 */ /* 0x000fea0003800000 */
[----:B------:R-:W-:Y:S01]  /*c600*/  BPT.TRAP 0x1 ;  /* 0x000000040000795c */ /* 0x000fe20000300000 */
.L_x_9200:
[----:B-1----:R-:W-:Y:S05]  /*c610*/  @P1 BRA `(.L_x_9201) ;  /* 0x0000000000081947 */ /* 0x002fea0003800000 */
[----:B------:R-:W1:Y:S02]  /*c620*/  SYNCS.PHASECHK.TRANS64.TRYWAIT P1, [UR14+0x19c50], R3 ;  /* 0x019c5003ff0075a7 */ /* 0x000e64000802014e */
[----:B-1----:R-:W-:Y:S05]  /*c630*/  @!P1 BRA `(.L_x_9202) ;  /* 0x0000006c00089947 */ /* 0x002fea0003800000 */
.L_x_9201:
        /* <DEDUP_REMOVED lines=10> */
[----:B------:R-:W-:Y:S01]  /*c6e0*/  @UP0 USHF.R.S32.HI UR8, URZ, 0x1f, UR37 ;  /* 0x0000001f3f080899 */ /* 0x000fe20008011425 */
[----:B------:R-:W-:Y:S01]  /*c6f0*/  @UP0 ULDC.64 UR10, c[0x0][0x9c8] ;  /* 0x00027200000a0ab9 */ /* 0x000fe20000000a00 */
[----:B------:R-:W-:Y:S02]  /*c700*/  @UP0 USHF.R.S32.HI UR9, URZ, 0x1f, UR38 ;  /* 0x0000001f3f090899 */ /* 0x000fe40008011426 */
[----:B------:R-:W-:Y:S02]  /*c710*/  @UP0 UIMAD UR8, UR8, UR10, URZ ;  /* 0x0000000a080802a4 */ /* 0x000fe4000f8e023f */
[----:B------:R-:W-:Y:S02]  /*c720*/  @UP0 UIMAD.WIDE.U32 UR6, UR37, UR10, URZ ;  /* 0x0000000a250602a5 */ /* 0x000fe4000f8e003f */
[----:B------:R-:W-:Y:S02]  /*c730*/  UIMAD UR10, UR36, 0x300, UR45 ;  /* 0x00000300240a78a4 */ /* 0x000fe4000f8e022d */
[----:B------:R-:W-:Y:S01]  /*c740*/  @UP0 UIMAD UR8, UR37, UR11, UR8 ;  /* 0x0000000b250802a4 */ /* 0x000fe2000f8e0208 */
[----:B------:R-:W-:-:S02]  /*c750*/  @UP0 ULDC.64 UR12, c[0x0][0x9d0] ;  /* 0x00027400000c0ab9 */ /* 0x000fc40000000a00 */
[----:B------:R-:W-:Y:S01]  /*c760*/  UMOV UR11, 0x40000040 ;  /* 0x40000040000b7882 */ /* 0x000fe20000000000 */
[----:B------:R-:W-:Y:S02]  /*c770*/  @UP0 UIMAD UR9, UR9, UR12, URZ ;  /* 0x0000000c090902a4 */ /* 0x000fe4000f8e023f */
[----:B------:R-:W-:-:S07]  /*c780*/  @UP0 UIADD3 UR7, UR7, UR8, URZ ;  /* 0x0000000807070290 */ /* 0x000fce000fffe03f */
[----:B------:R-:W-:Y:S01]  /*c790*/  QGMMA.64x96x32.F32.E4M3.E4M3 R88, R148, gdesc[UR8], R88, gsb0 ;  /* 0x0160000894587df3 */ /* 0x000fe20008000858 */
[----:B------:R-:W-:Y:S02]  /*c7a0*/  @UP0 UIMAD UR9, UR38, UR13, UR9 ;  /* 0x0000000d260902a4 */ /* 0x000fe4000f8e0209 */
[----:B------:R-:W-:-:S04]  /*c7b0*/  @UP0 UIMAD.WIDE.U32 UR6, UR38, UR12, UR6 ;  /* 0x0000000c260602a5 */ /* 0x000fc8000f8e0006 */
[----:B------:R-:W-:Y:S02]  /*c7c0*/  @UP0 UIADD3 UR7, UR7, UR9, URZ ;  /* 0x0000000907070290 */ /* 0x000fe4000fffe03f */
[----:B------:R-:W-:-:S04]  /*c7d0*/  @UP0 ULEA UR4, UP1, UR6, UR4, 0x2 ;  /* 0x0000000406040291 */ /* 0x000fc8000f82103f */
[----:B------:R-:W-:Y:S02]  /*c7e0*/  @UP0 ULEA.HI.X UR5, UR6, UR5, UR7, 0x2, UP1 ;  /* 0x0000000506050291 */ /* 0x000fe400088f1407 */
[----:B-1----:R-:W-:-:S04]  /*c7f0*/  IMAD.U32 R6, RZ, RZ, UR4 ;  /* 0x00000004ff067e24 */ /* 0x002fc8000f8e00ff */
[----:B------:R-:W-:-:S05]  /*c800*/  IMAD.U32 R7, RZ, RZ, UR5 ;  /* 0x00000005ff077e24 */ /* 0x000fca000f8e00ff */
[----:B------:R1:W2:Y:S01]  /*c810*/  @P1 LDG.E R8, desc[UR46][R6.64] ;  /* 0x0000002e06081981 */ /* 0x0002a2000c1e1900 */
[----:B------:R-:W-:Y:S01]  /*c820*/  UIADD3 UR4, UR10, 0x2, URZ ;  /* 0x000000020a047890 */ /* 0x000fe2000fffe03f */
[----:B------:R-:W-:-:S06]  /*c830*/  UMOV UR7, 0x40000040 ;  /* 0x4000004000077882 */ /* 0x000fcc0000000000 */
[----:B------:R-:W-:Y:S01]  /*c840*/  UMOV UR6, UR4 ;  /* 0x0000000400067c82 */ /* 0x000fe20008000000 */
[----:B------:R-:W-:Y:S02]  /*c850*/  WARPGROUP.DEPBAR.LE gsb0, 0x0 ;  /* 0x00008000000079c5 */ /* 0x000fe40000010000 */
[----:B------:R-:W-:-:S06]  /*c860*/  WARPGROUP.ARRIVE ;  /* 0x00000000000079c5 */ /* 0x000fcc0000000000 */
[----:B------:R-:W-:Y:S01]  /*c870*/  QGMMA.64x96x32.F32.E4M3.E4M3 R88, R144, gdesc[UR4], R88, gsb0 ;  /* 0x0160000490587df3 */ /* 0x000fe20008000858 */
[----:B------:R-:W-:Y:S01]  /*c880*/  UIADD3 UR4, UR10, 0x4, URZ ;  /* 0x000000040a047890 */ /* 0x000fe2000fffe03f */
[----:B------:R-:W-:-:S06]  /*c890*/  UMOV UR7, 0x40000040 ;  /* 0x4000004000077882 */ /* 0x000fcc0000000000 */
[----:B------:R-:W-:Y:S01]  /*c8a0*/  UMOV UR6, UR4 ;  /* 0x0000000400067c82 */ /* 0x000fe20008000000 */
[----:B------:R-:W3:Y:S01]  /*c8b0*/  SHFL.BFLY PT, R10, R5, 0x2, 0x1f ;  /* 0x0c401f00050a7f89 */ /* 0x000ee200000e0000 */
[----:B------:R-:W-:-:S03]  /*c8c0*/  UIADD3 UR10, UR10, 0x6, URZ ;  /* 0x000000060a0a7890 */ /* 0x000fc6000fffe03f */
[----:B------:R-:W4:Y:S01]  /*c8d0*/  SHFL.BFLY PT, R9, R4, 0x2, 0x1f ;  /* 0x0c401f0004097f89 */ /* 0x000f2200000e0000 */
[----:B------:R-:W-:Y:S01]  /*c8e0*/  UMOV UR11, 0x40000040 ;  /* 0x40000040000b7882 */ /* 0x000fe20000000000 */
[----:B------:R-:W-:Y:S02]  /*c8f0*/  WARPGROUP.DEPBAR.LE gsb0, 0x0 ;  /* 0x00008000000079c5 */ /* 0x000fe40000010000 */
[----:B------:R-:W-:-:S06]  /*c900*/  WARPGROUP.ARRIVE ;  /* 0x00000000000079c5 */ /* 0x000fcc0000000000 */
[----:B------:R-:W-:Y:S01]  /*c910*/  QGMMA.64x96x32.F32.E4M3.E4M3 R88, R140, gdesc[UR4], R88, gsb0 ;  /* 0x016000048c587df3 */ /* 0x000fe20008000858 */
        /* <DEDUP_REMOVED lines=12> */
[----:B------:R0:W-:Y:S01]  /*c9e0*/  @P1 MUFU.RCP R5, R7 ;  /* 0x0000000700051308 */ /* 0x0001e20000001000 */
[----:B------:R-:W-:Y:S02]  /*c9f0*/  WARPGROUP.DEPBAR.LE gsb0, 0x0 ;  /* 0x00008000000079c5 */ /* 0x000fe40000010000 */
[----:B------:R-:W-:-:S06]  /*ca00*/  WARPGROUP.ARRIVE ;  /* 0x00000000000079c5 */ /* 0x000fcc0000000000 */
[----:B------:R-:W-:Y:S01]  /*ca10*/  QGMMA.64x96x32.F32.E4M3.E4M3 R88, R136, gdesc[UR8], R88, gsb0 ;  /* 0x0160000888587df3 */ /* 0x000fe20008000858 */
[----:B------:R-:W-:Y:S01]  /*ca20*/  FSETP.NE.FTZ.AND P1, PT, R12, RZ, PT ;  /* 0x000000ff0c00720b */ /* 0x000fe20003f35000 */
[----:B------:R-:W-:Y:S01]  /*ca30*/  IMAD.MOV.U32 R9, RZ, RZ, RZ ;  /* 0x000000ffff097224 */ /* 0x000fe200078e00ff */
[----:B------:R-:W1:Y:S08]  /*ca40*/  @P3 MUFU.LG2 R6, R6 ;  /* 0x0000000600063308 */ /* 0x000e700000000c00 */
[----:B------:R1:W3:Y:S01]  /*ca50*/  @P2 MUFU.LG2 R4, R11 ;  /* 0x0000000b00042308 */ /* 0x0002e20000000c00 */
[----:B------:R-:W-:-:S07]  /*ca60*/  IMAD.U32 R10, RZ, RZ, UR41 ;  /* 0x00000029ff0a7e24 */ /* 0x000fce000f8e00ff */
[----:B------:R-:W4:Y:S01]  /*ca70*/  @P1 MUFU.RCP R9, R12 ;  /* 0x0000000c00091308 */ /* 0x000f220000001000 */
[----:B------:R-:W-:Y:S02]  /*ca80*/  IMAD.U32 R13, RZ, RZ, UR41 ;  /* 0x00000029ff0d7e24 */ /* 0x000fe4000f8e00ff */
[----:B0-----:R-:W-:Y:S01]  /*ca90*/  @P2 FMUL.FTZ R7, R10, 0.69314718246459960938 ;  /* 0x3f3172180a072820 */ /* 0x001fe20000410000 */
[----:B-1----:R-:W-:Y:S01]  /*caa0*/  @P3 FMUL.FTZ R11, R6, 0.69314718246459960938 ;  /* 0x3f317218060b3820 */ /* 0x002fe20000410000 */
[----:B------:R-:W-:Y:S01]  /*cab0*/  @P3 FMUL.FTZ R10, R13, 0.69314718246459960938 ;  /* 0x3f3172180d0a3820 */ /* 0x000fe20000410000 */
[----:B------:R-:W-:Y:S02]  /*cac0*/  IMAD.MOV.U32 R20, RZ, RZ, -0x800000 ;  /* 0xff800000ff147424 */ /* 0x000fe400078e00ff */
[----:B---3--:R-:W-:Y:S01]  /*cad0*/  @P2 FMUL.FTZ R4, R4, 0.69314718246459960938 ;  /* 0x3f31721804042820 */ /* 0x008fe20000410000 */
[----:B------:R-:W-:Y:S02]  /*cae0*/  IMAD.MOV.U32 R3, RZ, RZ, -0x800000 ;  /* 0xff800000ff037424 */ /* 0x000fe400078e00ff */
[----:B------:R-:W-:Y:S01]  /*caf0*/  @P3 FFMA.FTZ R20, R10, R0, R11 ;  /* 0x000000000a143223 */ /* 0x000fe2000001000b */
[----:B--2---:R-:W-:Y:S01]  /*cb00*/  FMUL.FTZ R5, R5, R8 ;  /* 0x0000000805057220 */ /* 0x004fe20000410000 */
[----:B------:R-:W-:Y:S01]  /*cb10*/  @P2 FFMA.FTZ R3, R7, R2, R4 ;  /* 0x0000000207032223 */ /* 0x000fe20000010004 */
[----:B----4-:R-:W-:Y:S01]  /*cb20*/  FMUL.FTZ R0, R9, R8 ;  /* 0x0000000809007220 */ /* 0x010fe20000410000 */
[----:B------:R-:W-:-:S02]  /*cb30*/  WARPGROUP.DEPBAR.LE gsb0, 0x0 ;  /* 0x00008000000079c5 */ /* 0x000fc40000010000 */
[----:B------:R-:W-:Y:S05]  /*cb40*/  @!P0 BRA `(.L_x_9203) ;  /* 0x0000000000048947 */ /* 0x000fea0003800000 */
[----:B------:R-:W-:Y:S01]  /*cb50*/  BPT.TRAP 0x1 ;  /* 0x000000040000795c */ /* 0x000fe20000300000 */
.L_x_9203:
        /* <DEDUP_REMOVED lines=58> */
.L_x_9129:
        /* <DEDUP_REMOVED lines=38> */
[----:B------:R-:W-:-:S02]  /*d160*/  F2FP.BF16.F32.PACK_AB R25, R110, R25 ;  /* 0x000000196e19723e */ /* 0x000fc400000010ff */
[----:B------:R-:W-:Y:S01]  /*d170*/  F2FP.BF16.F32.PACK_AB R26, R111, R26 ;  /* 0x0000001a6f1a723e */ /* 0x000fe200000010ff */
        /* <DEDUP_REMOVED lines=13> */
[----:B------:R-:W-:Y:S01]  /*d250*/  IMAD R5, R153, 0x20, R19 ;  /* 0x0000002099057824 */ /* 0x000fe200078e0213 */
[----:B------:R-:W-:-:S02]  /*d260*/  UIADD3 UR7, UR7, UR5, URZ ;  /* 0x0000000507077290 */ /* 0x000fc4000fffe03f */
[----:B------:R-:W-:Y:S01]  /*d270*/  ISETP.EQ.OR P0, PT, R4, 0x3, !P0 ;  /* 0x000000030400780c */ /* 0x000fe20004702670 */
[----:B------:R-:W-:Y:S02]  /*d280*/  UIMAD UR8, UR37, UR11, UR8 ;  /* 0x0000000b250872a4 */ /* 0x000fe4000f8e0208 */
[----:B------:R-:W-:Y:S01]  /*d290*/  UIMAD.WIDE.U32 UR6, UR37, UR10, UR6 ;  /* 0x0000000a250672a5 */ /* 0x000fe2000f8e0006 */
[----:B------:R-:W-:Y:S01]  /*d2a0*/  SEL R39, R35, R36, P0 ;  /* 0x0000002423277207 */ /* 0x000fe20000000000 */
[----:B------:R-:W-:Y:S01]  /*d2b0*/  ULDC UR5, c[0x0][0xa88] ;  /* 0x0002a20000057ab9 */ /* 0x000fe20000000800 */
[----:B------:R-:W-:Y:S01]  /*d2c0*/  SEL R42, R36, R35, P0 ;  /* 0x00000023242a7207 */ /* 0x000fe20000000000 */
[----:B------:R-:W-:Y:S01]  /*d2d0*/  ULDC.64 UR10, c[0x0][0xaf0] ;  /* 0x0002bc00000a7ab9 */ /* 0x000fe20000000a00 */
[----:B------:R-:W-:Y:S02]  /*d2e0*/  SEL R47, R21, R24, P0 ;  /* 0x00000018152f7207 */ /* 0x000fe40000000000 */
[----:B------:R-:W-:-:S02]  /*d2f0*/  SEL R36, R24, R21, P0 ;  /* 0x0000001518247207 */ /* 0x000fc40000000000 */
[----:B------:R-:W0:Y:S01]  /*d300*/  LDC R21, c[0x0][0xbe8] ;  /* 0x0002fa00ff157b82 */ /* 0x000e220000000800 */
[----:B------:R-:W-:Y:S02]  /*d310*/  SEL R43, R31, R32, P0 ;  /* 0x000000201f2b7207 */ /* 0x000fe40000000000 */
[----:B------:R-:W-:Y:S02]  /*d320*/  SEL R30, R32, R31, P0 ;  /* 0x0000001f201e7207 */ /* 0x000fe40000000000 */
[----:B------:R-:W-:Y:S02]  /*d330*/  SEL R45, R27, R28, P0 ;  /* 0x0000001c1b2d7207 */ /* 0x000fe40000000000 */
[----:B------:R-:W-:Y:S01]  /*d340*/  SEL R31, R28, R27, P0 ;  /* 0x0000001b1c1f7207 */ /* 0x000fe20000000000 */
[--C-:B------:R-:W-:Y:S01]  /*d350*/  IMAD.WIDE R28, R157, 0x2, R8.reuse ;  /* 0x000000029d1c7825 */ /* 0x100fe200078e0208 */
[----:B------:R-:W-:Y:S02]  /*d360*/  SEL R59, R15, R14, P0 ;  /* 0x0000000e0f3b7207 */ /* 0x000fe40000000000 */
[----:B------:R-:W-:Y:S01]  /*d370*/  SEL R54, R14, R15, P0 ;  /* 0x0000000f0e367207 */ /* 0x000fe20000000000 */
[----:B------:R-:W-:Y:S01]  /*d380*/  IMAD.WIDE R8, R5, 0x2, R8 ;  /* 0x0000000205087825 */ /* 0x000fe200078e0208 */
[----:B------:R-:W-:-:S02]  /*d390*/  IADD3 R35, P2, R28, 0x6000, RZ ;  /* 0x000060001c237810 */ /* 0x000fc40007f5e0ff */
[----:B------:R-:W-:Y:S02]  /*d3a0*/  SEL R53, R33, R34, P0 ;  /* 0x0000002221357207 */ /* 0x000fe40000000000 */
[----:B------:R-:W-:Y:S01]  /*d3b0*/  SEL R50, R34, R33, P0 ;  /* 0x0000002122327207 */ /* 0x000fe20000000000 */
[----:B------:R-:W-:Y:S01]  /*d3c0*/  IMAD.X R15, RZ, RZ, R29, P2 ;  /* 0x000000ffff0f7224 */ /* 0x000fe200010e061d */
[----:B------:R-:W-:Y:S02]  /*d3d0*/  IADD3 R33, P3, R28, 0x3020, RZ ;  /* 0x000030201c217810 */ /* 0x000fe40007f7e0ff */
[----:B------:R-:W-:Y:S02]  /*d3e0*/  SEL R49, R13, R12, P0 ;  /* 0x0000000c0d317207 */ /* 0x000fe40000000000 */
[----:B------:R-:W-:Y:S02]  /*d3f0*/  SEL R37, R12, R13, P0 ;  /* 0x0000000d0c257207 */ /* 0x000fe40000000000 */
[----:B0-----:R-:W-:-:S02]  /*d400*/  ISETP.NE.AND P2, PT, R21, 0x1, PT ;  /* 0x000000011500780c */ /* 0x001fc40003f45270 */
[----:B------:R-:W-:Y:S02]  /*d410*/  IADD3 R13, P1, R28, 0x6020, RZ ;  /* 0x000060201c0d7810 */ /* 0x000fe40007f3e0ff */
[----:B------:R-:W-:Y:S02]  /*d420*/  SEL R61, R11, R10, P0 ;  /* 0x0000000a0b3d7207 */ /* 0x000fe40000000000 */
[----:B------:R-:W-:Y:S01]  /*d430*/  SEL R56, R10, R11, P0 ;  /* 0x0000000b0a387207 */ /* 0x000fe20000000000 */
[----:B------:R-:W-:Y:S01]  /*d440*/  IMAD.X R11, RZ, RZ, R29, P3 ;  /* 0x000000ffff0b7224 */ /* 0x000fe200018e061d */
[----:B------:R-:W-:Y:S02]  /*d450*/  IADD3 R27, P4, R28, 0x3000, RZ ;  /* 0x000030001c1b7810 */ /* 0x000fe40007f9e0ff */
[----:B------:R-:W-:Y:S02]  /*d460*/  LOP3.LUT R10, R33, 0x180, RZ, 0xc0, !PT ;  /* 0x00000180210a7812 */ /* 0x000fe400078ec0ff */
[----:B------:R-:W-:Y:S01]  /*d470*/  LOP3.LUT R12, R13, 0x180, RZ, 0xc0, !PT ;  /* 0x000001800d0c7812 */ /* 0x000fe200078ec0ff */
[----:B------:R-:W0:Y:S01]  /*d480*/  @P2 LDC R44, c[0x0][0xbec] ;  /* 0x0002fb00ff2c2b82 */ /* 0x000e220000000800 */
[----:B------:R-:W-:-:S02]  /*d490*/  SEL R63, R7, R6, P0 ;  /* 0x00000006073f7207 */ /* 0x000fc40000000000 */
[----:B------:R-:W-:Y:S01]  /*d4a0*/  SEL R60, R6, R7, P0 ;  /* 0x00000007063c7207 */ /* 0x000fe20000000000 */
[----:B------:R-:W-:Y:S01]  /*d4b0*/  IMAD.X R7, RZ, RZ, R29, P4 ;  /* 0x000000ffff077224 */ /* 0x000fe200020e061d */
[----:B------:R-:W-:Y:S02]  /*d4c0*/  LOP3.LUT R6, R27, 0x180, RZ, 0xc0, !PT ;  /* 0x000001801b067812 */ /* 0x000fe400078ec0ff */
[----:B------:R-:W-:Y:S01]  /*d4d0*/  SHF.R.U64 R10, R10, 0x3, RZ ;  /* 0x000000030a0a7819 */ /* 0x000fe200000012ff */
[----:B------:R-:W1:Y:S01]  /*d4e0*/  @P2 LDC R46, c[0x0][0xbf0] ;  /* 0x0002fc00ff2e2b82 */ /* 0x000e620000000800 */
[----:B------:R-:W-:Y:S02]  /*d4f0*/  SHF.R.U64 R12, R12, 0x3, RZ ;  /* 0x000000030c0c7819 */ /* 0x000fe400000012ff */
[----:B------:R-:W-:Y:S02]  /*d500*/  SHF.R.U64 R6, R6, 0x3, RZ ;  /* 0x0000000306067819 */ /* 0x000fe400000012ff */
[----:B------:R-:W-:-:S02]  /*d510*/  LOP3.LUT R10, R10, R33, RZ, 0x3c, !PT ;  /* 0x000000210a0a7212 */ /* 0x000fc400078e3cff */
[----:B------:R-:W-:Y:S01]  /*d520*/  LOP3.LUT R12, R12, R13, RZ, 0x3c, !PT ;  /* 0x0000000d0c0c7212 */ /* 0x000fe200078e3cff */
[----:B------:R-:W-:Y:S01]  /*d530*/  IMAD.X R13, RZ, RZ, R29, P1 ;  /* 0x000000ffff0d7224 */ /* 0x000fe200008e061d */
[----:B------:R-:W-:Y:S02]  /*d540*/  LOP3.LUT R6, R6, R27, RZ, 0x3c, !PT ;  /* 0x0000001b06067212 */ /* 0x000fe400078e3cff */
[----:B------:R-:W-:Y:S01]  /*d550*/  MOV R67, R10 ;  /* 0x0000000a00437202 */ /* 0x000fe20000000f00 */
[----:B------:R-:W-:Y:S01]  /*d560*/  VIADD R11, R17, UR39 ;  /* 0x00000027110b7c36 */ /* 0x000fe20008000000 */
[----:B------:R-:W-:Y:S02]  /*d570*/  SEL R57, R25, R26, P0 ;  /* 0x0000001a19397207 */ /* 0x000fe40000000000 */
[----:B------:R-:W-:Y:S02]  /*d580*/  SEL R52, R26, R25, P0 ;  /* 0x000000191a347207 */ /* 0x000fe40000000000 */
[----:B------:R-:W-:-:S02]  /*d590*/  IADD3 R25, P5, R28, 0x20, RZ ;  /* 0x000000201c197810 */ /* 0x000fc40007fbe0ff */
[----:B------:R-:W-:Y:S02]  /*d5a0*/  LOP3.LUT R14, R35, 0x180, RZ, 0xc0, !PT ;  /* 0x00000180230e7812 */ /* 0x000fe400078ec0ff */
[----:B------:R-:W-:Y:S02]  /*d5b0*/  LOP3.LUT R5, R28, 0x180, RZ, 0xc0, !PT ;  /* 0x000001801c057812 */ /* 0x000fe400078ec0ff */
[----:B------:R-:W-:Y:S01]  /*d5c0*/  MOV R68, R6 ;  /* 0x0000000600447202 */ /* 0x000fe20000000f00 */
[----:B0-----:R-:W-:Y:S01]  /*d5d0*/  @P2 IMAD.HI.U32 R7, R11, R44, RZ ;  /* 0x0000002c0b072227 */ /* 0x001fe200078e00ff */
[----:B------:R-:W-:Y:S02]  /*d5e0*/  IADD3 R41, P1, R8, 0x1800, RZ ;  /* 0x0000180008297810 */ /* 0x000fe40007f3e0ff */
[----:B------:R-:W-:Y:S01]  /*d5f0*/  MOV R64, R12 ;  /* 0x0000000c00407202 */ /* 0x000fe20000000f00 */
[----:B------:R-:W-:Y:S01]  /*d600*/  IMAD.MOV.U32 R6, RZ, RZ, R11 ;  /* 0x000000ffff067224 */ /* 0x000fe200078e000b */
[----:B------:R-:W-:-:S02]  /*d610*/  LOP3.LUT R4, R25, 0x180, RZ, 0xc0, !PT ;  /* 0x0000018019047812 */ /* 0x000fc400078ec0ff */
[----:B------:R-:W-:Y:S02]  /*d620*/  SHF.R.U64 R14, R14, 0x3, RZ ;  /* 0x000000030e0e7819 */ /* 0x000fe400000012ff */
[----:B------:R-:W-:Y:S02]  /*d630*/  IADD3 R65, P6, R8, 0x7800, RZ ;  /* 0x0000780008417810 */ /* 0x000fe40007fde0ff */
[----:B------:R-:W-:Y:S02]  /*d640*/  SHF.R.U64 R5, R5, 0x3, RZ ;  /* 0x0000000305057819 */ /* 0x000fe400000012ff */
[----:B------:R-:W-:Y:S02]  /*d650*/  SEL R55, R102, R103, P0 ;  /* 0x0000006766377207 */ /* 0x000fe40000000000 */
[----:B------:R-:W-:Y:S02]  /*d660*/  LOP3.LUT R40, R41, 0x180, RZ, 0xc0, !PT ;  /* 0x0000018029287812 */ /* 0x000fe400078ec0ff */
[----:B------:R-:W-:-:S02]  /*d670*/  SEL R102, R103, R102, P0 ;  /* 0x0000006667667207 */ /* 0x000fc40000000000 */
[----:B------:R-:W-:Y:S02]  /*d680*/  SHF.R.U64 R4, R4, 0x3, RZ ;  /* 0x0000000304047819 */ /* 0x000fe400000012ff */
[----:B------:R-:W-:Y:S02]  /*d690*/  LOP3.LUT R14, R14, R35, RZ, 0x3c, !PT ;  /* 0x000000230e0e7212 */ /* 0x000fe400078e3cff */
[----:B-1----:R-:W-:Y:S01]  /*d6a0*/  @P2 SHF.R.U32.HI R6, RZ, R46, R7 ;  /* 0x0000002eff062219 */ /* 0x002fe20000011607 */
[----:B------:R-:W-:Y:S01]  /*d6b0*/  IMAD.U32 R7, RZ, RZ, UR8 ;  /* 0x00000008ff077e24 */ /* 0x000fe2000f8e00ff */
[----:B------:R-:W-:Y:S01]  /*d6c0*/  LOP3.LUT R24, R65, 0x180, RZ, 0xc0, !PT ;  /* 0x0000018041187812 */ /* 0x000fe200078ec0ff */
[----:B------:R-:W-:Y:S01]  /*d6d0*/  ULDC.64 UR8, c[0x0][0xae8] ;  /* 0x0002ba0000087ab9 */ /* 0x000fe20000000a00 */
[----:B------:R-:W-:Y:S02]  /*d6e0*/  SEL R51, R132, R133, P0 ;  /* 0x0000008584337207 */ /* 0x000fe40000000000 */
[----:B------:R-:W-:Y:S01]  /*d6f0*/  LOP3.LUT R28, R5, R28, RZ, 0x3c, !PT ;  /* 0x0000001c051c7212 */ /* 0x000fe200078e3cff */
[----:B------:R-:W-:Y:S01]  /*d700*/  IMAD.X R5, RZ, RZ, R29, P5 ;  /* 0x000000ffff057224 */ /* 0x000fe200028e061d */
[----:B------:R-:W-:-:S02]  /*d710*/  SEL R38, R133, R132, P0 ;  /* 0x0000008485267207 */ /* 0x000fc40000000000 */
[----:B------:R-:W-:Y:S02]  /*d720*/  SHF.R.U64 R40, R40, 0x3, RZ ;  /* 0x0000000328287819 */ /* 0x000fe400000012ff */
[----:B------:R-:W-:Y:S02]  /*d730*/  LOP3.LUT R4, R4, R25, RZ, 0x3c, !PT ;  /* 0x0000001904047212 */ /* 0x000fe400078e3cff */
[----:B------:R-:W-:Y:S01]  /*d740*/  MOV R66, R14 ;  /* 0x0000000e00427202 */ /* 0x000fe20000000f00 */
[----:B------:R-:W-:Y:S01]  /*d750*/  IMAD.MOV R14, RZ, RZ, -R6 ;  /* 0x000000ffff0e7224 */ /* 0x000fe200078e0a06 */
[----:B------:R-:W-:Y:S02]  /*d760*/  SHF.R.U64 R24, R24, 0x3, RZ ;  /* 0x0000000318187819 */ /* 0x000fe400000012ff */
[----:B------:R-:W-:Y:S01]  /*d770*/  LOP3.LUT R40, R40, R41, RZ, 0x3c, !PT ;  /* 0x0000002928287212 */ /* 0x000fe200078e3cff */
[----:B------:R-:W-:Y:S01]  /*d780*/  IMAD.X R41, RZ, RZ, R9, P1 ;  /* 0x000000ffff297224 */ /* 0x000fe200008e0609 */
[----:B------:R-:W-:Y:S01]  /*d790*/  MOV R69, R4 ;  /* 0x0000000400457202 */ /* 0x000fe20000000f00 */
[----:B------:R-:W-:Y:S01]  /*d7a0*/  IMAD R5, R21, R14, R11 ;  /* 0x0000000e15057224 */ /* 0x000fe200078e020b */
[----:B------:R-:W-:-:S02]  /*d7b0*/  LOP3.LUT R24, R24, R65, RZ, 0x3c, !PT ;  /* 0x0000004118187212 */ /* 0x000fc400078e3cff */
[----:B------:R-:W-:Y:S02]  /*d7c0*/  SHF.R.S32.HI R4, RZ, 0x1f, R6 ;  /* 0x0000001fff047819 */ /* 0x000fe40000011406 */
[----:B------:R-:W-:Y:S02]  /*d7d0*/  IADD3 R10, P1, R6, UR6, RZ ;  /* 0x00000006060a7c10 */ /* 0x000fe4000ff3e0ff */
[----:B------:R-:W-:Y:S02]  /*d7e0*/  IADD3 R33, P4, R8, 0x4800, RZ ;  /* 0x0000480008217810 */ /* 0x000fe40007f9e0ff */
[----:B------:R-:W-:Y:S01]  /*d7f0*/  IADD3.X R11, R4, UR7, R7, P1, !PT ;  /* 0x00000007040b7c10 */ /* 0x000fe20008ffe407 */
[----:B------:R-:W-:Y:S01]  /*d800*/  ULDC.64 UR6, c[0x0][0xb88] ;  /* 0x0002e20000067ab9 */ /* 0x000fe20000000a00 */
[----:B------:R-:W-:Y:S02]  /*d810*/  IADD3 R35, P3, R8, 0x3000, RZ ;  /* 0x0000300008237810 */ /* 0x000fe40007f7e0ff */
[----:B------:R-:W-:Y:S01]  /*d820*/  SHF.R.S32.HI R4, RZ, 0x1f, R5 ;  /* 0x0000001fff047819 */ /* 0x000fe20000011405 */
[----:B------:R-:W-:Y:S01]  /*d830*/  IMAD.WIDE.U32 R10, R5, UR6, R10 ;  /* 0x00000006050a7c25 */ /* 0x000fe2000f8e000a */
[----:B------:R-:W-:-:S02]  /*d840*/  LOP3.LUT R32, R33, 0x180, RZ, 0xc0, !PT ;  /* 0x0000018021207812 */ /* 0x000fc400078ec0ff */
[----:B------:R-:W-:Y:S01]  /*d850*/  LOP3.LUT R34, R35, 0x180, RZ, 0xc0, !PT ;  /* 0x0000018023227812 */ /* 0x000fe200078ec0ff */
[----:B------:R-:W-:Y:S01]  /*d860*/  IMAD R4, R4, UR6, RZ ;  /* 0x0000000604047c24 */ /* 0x000fe2000f8e02ff */
[----:B------:R-:W-:Y:S02]  /*d870*/  SHF.R.U64 R32, R32, 0x3, RZ ;  /* 0x0000000320207819 */ /* 0x000fe400000012ff */
[----:B------:R-:W-:Y:S01]  /*d880*/  SHF.R.U64 R34, R34, 0x3, RZ ;  /* 0x0000000322227819 */ /* 0x000fe200000012ff */
[----:B------:R-:W-:Y:S01]  /*d890*/  IMAD R15, R5, UR7, R4 ;  /* 0x00000007050f7c24 */ /* 0x000fe2000f8e0204 */
[----:B------:R-:W-:Y:S01]  /*d8a0*/  LOP3.LUT R32, R32, R33, RZ, 0x3c, !PT ;  /* 0x0000002120207212 */ /* 0x000fe200078e3cff */
[----:B------:R-:W-:Y:S01]  /*d8b0*/  ULDC.64 UR6, c[0x0][0xb50] ;  /* 0x0002d40000067ab9 */ /* 0x000fe20000000a00 */
[----:B------:R-:W-:Y:S01]  /*d8c0*/  LOP3.LUT P1, RZ, R154, 0x3, RZ, 0xc0, !PT ;  /* 0x000000039aff7812 */ /* 0x000fe2000782c0ff */
[----:B------:R-:W-:Y:S01]  /*d8d0*/  IMAD.X R33, RZ, RZ, R9, P4 ;  /* 0x000000ffff217224 */ /* 0x000fe200020e0609 */
[----:B------:R-:W-:Y:S01]  /*d8e0*/  MOV R29, R28 ;  /* 0x0000001c001d7202 */ /* 0x000fe20000000f00 */
[----:B------:R-:W-:Y:S01]  /*d8f0*/  IMAD.IADD R11, R11, 0x1, R15 ;  /* 0x000000010b0b7824 */ /* 0x000fe200078e020f */
        /* <DEDUP_REMOVED lines=24> */
[----:B------:R0:W3:Y:S01]  /*da80*/  SHFL.IDX PT, R44, R31, R13, 0x1c1f ;  /* 0x001c1f0d1f2c7589 */ /* 0x0000e200000e0000 */
[----:B-1----:R-:W-:Y:S02]  /*da90*/  SEL R5, R53, R12, P0 ;  /* 0x0000000c35057207 */ /* 0x002fe40000000000 */
[----:B------:R-:W-:Y:S01]  /*daa0*/  SEL R7, R12, R53, P0 ;  /* 0x000000350c077207 */ /* 0x000fe20000000000 */
[----:B------:R-:W1:Y:S04]  /*dab0*/  SHFL.IDX PT, R46, R36, R13, 0x1c1f ;  /* 0x001c1f0d242e7589 */ /* 0x000e6800000e0000 */
[----:B------:R-:W4:Y:S01]  /*dac0*/  SHFL.IDX PT, R102, R102, R13, 0x1c1f ;  /* 0x001c1f0d66667589 */ /* 0x000f2200000e0000 */
[----:B--2---:R-:W-:Y:S01]  /*dad0*/  SEL R12, R43, R30, P0 ;  /* 0x0000001e2b0c7207 */ /* 0x004fe20000000000 */
[----:B0-----:R-:W-:Y:S01]  /*dae0*/  VIADD R31, R156, UR39 ;  /* 0x000000279c1f7c36 */ /* 0x001fe20008000000 */
[----:B------:R-:W-:Y:S01]  /*daf0*/  SEL R14, R30, R43, P0 ;  /* 0x0000002b1e0e7207 */ /* 0x000fe20000000000 */
[----:B------:R-:W-:Y:S04]  /*db00*/  SHFL.IDX PT, R49, R49, R2, 0x1c1f ;  /* 0x001c1f0231317589 */ /* 0x000fe800000e0000 */
[----:B------:R-:W-:Y:S04]  /*db10*/  SHFL.IDX PT, R57, R57, R2, 0x1c1f ;  /* 0x001c1f0239397589 */ /* 0x000fe800000e0000 */
[----:B------:R0:W2:Y:S04]  /*db20*/  SHFL.IDX PT, R48, R37, R13, 0x1c1f ;  /* 0x001c1f0d25307589 */ /* 0x0000a800000e0000 */
[----:B------:R-:W-:Y:S01]  /*db30*/  SHFL.IDX PT, R52, R52, R13, 0x1c1f ;  /* 0x001c1f0d34347589 */ /* 0x000fe200000e0000 */
[----:B---3--:R-:W-:-:S02]  /*db40*/  SEL R28, R45, R44, P0 ;  /* 0x0000002c2d1c7207 */ /* 0x008fc40000000000 */
[----:B------:R-:W-:Y:S01]  /*db50*/  SEL R30, R44, R45, P0 ;  /* 0x0000002d2c1e7207 */ /* 0x000fe20000000000 */
[----:B------:R-:W-:Y:S01]  /*db60*/  SHFL.IDX PT, R51, R51, R2, 0x1c1f ;  /* 0x001c1f0233337589 */ /* 0x000fe200000e0000 */
[----:B-1----:R-:W-:Y:S02]  /*db70*/  SEL R36, R47, R46, P0 ;  /* 0x0000002e2f247207 */ /* 0x002fe40000000000 */
[----:B0-----:R-:W-:Y:S01]  /*db80*/  LEA R37, P4, R10, UR6, 0x2 ;  /* 0x000000060a257c11 */ /* 0x001fe2000f8810ff */
[----:B------:R-:W-:Y:S01]  /*db90*/  SHFL.IDX PT, R59, R59, R2, 0x1c1f ;  /* 0x001c1f023b3b7589 */ /* 0x000fe200000e0000 */
[----:B----4-:R-:W-:Y:S02]  /*dba0*/  SEL R15, R102, R55, P0 ;  /* 0x00000037660f7207 */ /* 0x010fe40000000000 */
[----:B------:R-:W-:Y:S01]  /*dbb0*/  LEA.HI.X R11, R10, UR7, R11, 0x2, P4 ;  /* 0x000000070a0b7c11 */ /* 0x000fe2000a0f140b */
[----:B------:R-:W-:Y:S04]  /*dbc0*/  SHFL.IDX PT, R62, R63, R2, 0x1c1f ;  /* 0x001c1f023f3e7589 */ /* 0x000fe800000e0000 */
[----:B------:R0:W1:Y:S04]  /*dbd0*/  SHFL.IDX PT, R50, R38, R13, 0x1c1f ;  /* 0x001c1f0d26327589 */ /* 0x00006800000e0000 */
[----:B------:R-:W3:Y:S01]  /*dbe0*/  SHFL.IDX PT, R54, R54, R13, 0x1c1f ;  /* 0x001c1f0d36367589 */ /* 0x000ee200000e0000 */
[----:B--2---:R-:W-:-:S03]  /*dbf0*/  SEL R44, R49, R48, P0 ;  /* 0x00000030312c7207 */ /* 0x004fc60000000000 */
[----:B------:R2:W-:Y:S01]  /*dc00*/  SHFL.IDX PT, R58, R61, R2, 0x1c1f ;  /* 0x001c1f023d3a7589 */ /* 0x0005e200000e0000 */
[----:B0-----:R-:W-:-:S03]  /*dc10*/  SEL R38, R46, R47, P0 ;  /* 0x0000002f2e267207 */ /* 0x001fc60000000000 */
[----:B------:R-:W0:Y:S01]  /*dc20*/  SHFL.IDX PT, R63, R56, R13, 0x1c1f ;  /* 0x001c1f0d383f7589 */ /* 0x000e2200000e0000 */
[----:B------:R-:W-:-:S03]  /*dc30*/  SEL R46, R48, R49, P0 ;  /* 0x00000031302e7207 */ /* 0x000fc60000000000 */
[----:B------:R4:W0:Y:S01]  /*dc40*/  SHFL.IDX PT, R65, R60, R13, 0x1c1f ;  /* 0x001c1f0d3c417589 */ /* 0x00082200000e0000 */
[----:B--2---:R-:W-:-:S03]  /*dc50*/  IMAD R2, R21, UR5, RZ ;  /* 0x0000000515027c24 */ /* 0x004fc6000f8e02ff */
[----:B------:R2:W-:Y:S02]  /*dc60*/  STSM.16.M88.4 [R29], R4 ;  /* 0x000000041d007844 */ /* 0x0005e40000000200 */
[----:B------:R-:W-:Y:S02]  /*dc70*/  ISETP.GE.OR P3, PT, R31, R2, P1 ;  /* 0x000000021f00720c */ /* 0x000fe40000f66670 */
[----:B------:R-:W-:Y:S01]  /*dc80*/  SHFL.IDX PT, R42, R37, RZ, 0x1c1f ;  /* 0x001c1fff252a7589 */ /* 0x000fe200000e0000 */
[----:B-1----:R-:W-:Y:S01]  /*dc90*/  SEL R48, R51, R50, P0 ;  /* 0x0000003233307207 */ /* 0x002fe20000000000 */
[----:B----4-:R-:W-:Y:S01]  /*dca0*/  VIADD R13, R31, 0x8 ;  /* 0x000000081f0d7836 */ /* 0x010fe20000000000 */
[----:B------:R-:W-:Y:S01]  /*dcb0*/  SEL R31, R52, R57, P0 ;  /* 0x00000039341f7207 */ /* 0x000fe20000000000 */
[----:B------:R1:W-:Y:S01]  /*dcc0*/  SHFL.IDX PT, R60, R37, 0x1, 0x1c1f ;  /* 0x003c1f00253c7f89 */ /* 0x0003e200000e0000 */
[----:B---3--:R-:W-:Y:S02]  /*dcd0*/  SEL R39, R54, R59, P0 ;  /* 0x0000003b36277207 */ /* 0x008fe40000000000 */
[----:B------:R-:W-:Y:S01]  /*dce0*/  ISETP.GE.OR P1, PT, R13, R2, P1 ;  /* 0x000000020d00720c */ /* 0x000fe20000f26670 */
[----:B------:R-:W3:Y:S01]  /*dcf0*/  SHFL.IDX PT, R43, R11, RZ, 0x1c1f ;  /* 0x001c1fff0b2b7589 */ /* 0x000ee200000e0000 */
[----:B------:R-:W-:-:S02]  /*dd00*/  SEL R13, R55, R102, P0 ;  /* 0x00000066370d7207 */ /* 0x000fc40000000000 */
[----:B------:R-:W-:Y:S01]  /*dd10*/  SEL R50, R50, R51, P0 ;  /* 0x0000003332327207 */ /* 0x000fe20000000000 */
[----:B------:R-:W4:Y:S01]  /*dd20*/  SHFL.IDX PT, R61, R11, 0x1, 0x1c1f ;  /* 0x003c1f000b3d7f89 */ /* 0x000f2200000e0000 */
[----:B--2---:R-:W-:Y:S02]  /*dd30*/  SEL R29, R57, R52, P0 ;  /* 0x00000034391d7207 */ /* 0x004fe40000000000 */
[----:B-1----:R-:W-:Y:S01]  /*dd40*/  SEL R37, R59, R54, P0 ;  /* 0x000000363b257207 */ /* 0x002fe20000000000 */
[----:B------:R-:W-:Y:S01]  /*dd50*/  STSM.16.M88.4 [R69], R12 ;  /* 0x0000000c45007844 */ /* 0x000fe20000000200 */
[----:B0-----:R-:W-:Y:S02]  /*dd60*/  SEL R45, R58, R63, P0 ;  /* 0x0000003f3a2d7207 */ /* 0x001fe40000000000 */
[----:B------:R-:W-:Y:S01]  /*dd70*/  SEL R47, R63, R58, P0 ;  /* 0x0000003a3f2f7207 */ /* 0x000fe20000000000 */
[----:B------:R-:W-:Y:S01]  /*dd80*/  STSM.16.M88.4 [R68], R28 ;  /* 0x0000001c44007844 */ /* 0x000fe20000000200 */
[----:B------:R-:W-:-:S02]  /*dd90*/  SEL R49, R62, R65, P0 ;  /* 0x000000413e317207 */ /* 0x000fc40000000000 */
[----:B------:R-:W-:Y:S01]  /*dda0*/  SEL R51, R65, R62, P0 ;  /* 0x0000003e41337207 */ /* 0x000fe20000000000 */
[----:B------:R0:W-:Y:S04]  /*ddb0*/  STSM.16.M88.4 [R67], R36 ;  /* 0x0000002443007844 */ /* 0x0001e80000000200 */
[----:B------:R-:W-:Y:S04]  /*ddc0*/  STSM.16.M88.4 [R66], R44 ;  /* 0x0000002c42007844 */ /* 0x000fe80000000200 */
[----:B------:R-:W-:Y:S01]  /*ddd0*/  STSM.16.M88.4 [R64], R48 ;  /* 0x0000003040007844 */ /* 0x000fe20000000200 */
[----:B------:R-:W-:Y:S08]  /*dde0*/  BAR.SYNC.DEFER_BLOCKING 0x1, 0x180 ;  /* 0x0046000000007b1d */ /* 0x000ff00000010000 */
[----:B0-----:R-:W0:Y:S08]  /*ddf0*/  @P2 LDC R36, c[0x0][0xbec] ;  /* 0x0002fb00ff242b82 */ /* 0x001e300000000800 */
[----:B------:R-:W1:Y:S01]  /*de00*/  @P2 LDC R37, c[0x0][0xbf0] ;  /* 0x0002fc00ff252b82 */ /* 0x000e620000000800 */
[----:B------:R-:W-:-:S02]  /*de10*/  UIMAD UR5, UR12, UR8, URZ ;  /* 0x000000080c0572a4 */ /* 0x000fc4000f8e023f */
[----:B------:R-:W-:Y:S01]  /*de20*/  UIMAD.WIDE.U32 UR6, UR38, UR8, URZ ;  /* 0x00000008260672a5 */ /* 0x000fe2000f8e003f */
[----:B---3--:R2:W-:Y:S01]  /*de30*/  @!P3 ST.E desc[UR46][R42.64], R3 ;  /* 0x000000032a00b985 */ /* 0x0085e2000c10192e */
[----:B------:R-:W-:-:S03]  /*de40*/  UIMAD UR5, UR38, UR9, UR5 ;  /* 0x00000009260572a4 */ /* 0x000fc6000f8e0205 */
[----:B----4-:R0:W-:Y:S04]  /*de50*/  @!P1 ST.E desc[UR46][R60.64], R20 ;  /* 0x000000143c009985 */ /* 0x0101e8000c10192e */
[----:B------:R3:W5:Y:S01]  /*de60*/  LD.E.128 R56, desc[UR46][R26.64] ;  /* 0x0000002e1a387980 */ /* 0x000762000c101d00 */
[----:B--2---:R-:W-:Y:S01]  /*de70*/  IMAD R3, R152, 0x60, R153 ;  /* 0x0000006098037824 */ /* 0x004fe200078e0299 */
[----:B------:R-:W-:Y:S02]  /*de80*/  UIMAD UR8, UR13, UR10, URZ ;  /* 0x0000000a0d0872a4 */ /* 0x000fe4000f8e023f */
[----:B------:R2:W5:Y:S01]  /*de90*/  LD.E.128 R28, desc[UR46][R24.64] ;  /* 0x0000002e181c7980 */ /* 0x000562000c101d00 */
[----:B---3--:R-:W-:Y:S01]  /*dea0*/  VIADD R27, R3, UR39 ;  /* 0x00000027031b7c36 */ /* 0x008fe20008000000 */
[----:B------:R-:W-:-:S02]  /*deb0*/  UIADD3 UR7, UR7, UR5, URZ ;  /* 0x0000000507077290 */ /* 0x000fc4000fffe03f */
[----:B------:R3:W5:Y:S01]  /*dec0*/  LD.E.128 R12, desc[UR46][R32.64] ;  /* 0x0000002e200c7980 */ /* 0x000762000c101d00 */
[----:B0-----:R-:W-:Y:S01]  /*ded0*/  @P2 IMAD.HI.U32 R20, R27, R36, RZ ;  /* 0x000000241b142227 */ /* 0x001fe200078e00ff */
[----:B------:R-:W-:Y:S02]  /*dee0*/  UIMAD UR5, UR37, UR11, UR8 ;  /* 0x0000000b250572a4 */ /* 0x000fe4000f8e0208 */
[----:B------:R-:W5:Y:S01]  /*def0*/  LD.E.128 R8, desc[UR46][R8.64] ;  /* 0x0000002e08087980 */ /* 0x000f62000c101d00 */
[----:B------:R-:W-:Y:S01]  /*df00*/  UIMAD.WIDE.U32 UR6, UR37, UR10, UR6 ;  /* 0x0000000a250672a5 */ /* 0x000fe2000f8e0006 */
[----:B------:R-:W-:Y:S01]  /*df10*/  IMAD.MOV.U32 R3, RZ, RZ, R27 ;  /* 0x000000ffff037224 */ /* 0x000fe200078e001b */
[----:B-1----:R-:W-:Y:S01]  /*df20*/  @P2 SHF.R.U32.HI R3, RZ, R37, R20 ;  /* 0x00000025ff032219 */ /* 0x002fe20000011614 */
[----:B------:R-:W-:Y:S01]  /*df30*/  ULDC.64 UR8, c[0x0][0xae0] ;  /* 0x0002b80000087ab9 */ /* 0x000fe20000000a00 */
[----:B------:R-:W-:Y:S01]  /*df40*/  UIADD3 UR5, UR7, UR5, URZ ;  /* 0x0000000507057290 */ /* 0x000fe2000fffe03f */
[----:B------:R-:W5:Y:S01]  /*df50*/  LD.E.128 R4, desc[UR46][R40.64] ;  /* 0x0000002e28047980 */ /* 0x000f62000c101d00 */
[--C-:B------:R-:W-:Y:S01]  /*df60*/  SHF.R.S32.HI R20, RZ, 0x1f, R3.reuse ;  /* 0x0000001fff147819 */ /* 0x100fe20000011403 */
[----:B------:R-:W-:-:S02]  /*df70*/  IMAD.MOV R26, RZ, RZ, -R3 ;  /* 0x000000ffff1a7224 */ /* 0x000fc400078e0a03 */
[----:B--2---:R-:W-:Y:S01]  /*df80*/  IMAD.U32 R25, RZ, RZ, UR7 ;  /* 0x00000007ff197e24 */ /* 0x004fe2000f8e00ff */
[----:B------:R0:W5:Y:S01]  /*df90*/  LD.E.128 R52, desc[UR46][R34.64] ;  /* 0x0000002e22347980 */ /* 0x000162000c101d00 */
[----:B------:R-:W-:Y:S02]  /*dfa0*/  IMAD R20, R20, UR8, RZ ;  /* 0x0000000814147c24 */ /* 0x000fe4000f8e02ff */
        /* <DEDUP_REMOVED lines=9> */
[----:B------:R-:W-:-:S02]  /*e040*/  IMAD R27, R21, R26, R27 ;  /* 0x0000001a151b7224 */ /* 0x000fc400078e021b */
[C---:B---3--:R-:W-:Y:S02]  /*e050*/  IMAD R33, R3.reuse, UR9, R20 ;  /* 0x0000000903217c24 */ /* 0x048fe4000f8e0214 */
[----:B------:R-:W-:Y:S01]  /*e060*/  IMAD.WIDE.U32 R20, R3, UR8, R24 ;  /* 0x0000000803147c25 */ /* 0x000fe2000f8e0018 */
[----:B------:R-:W-:-:S03]  /*e070*/  SHF.R.S32.HI R3, RZ, 0x1f, R27 ;  /* 0x0000001fff037819 */ /* 0x000fc6000001141b */
[----:B------:R-:W-:Y:S02]  /*e080*/  IMAD.IADD R21, R21, 0x1, R33 ;  /* 0x0000000115157824 */ /* 0x000fe400078e0221 */
[----:B------:R-:W-:Y:S02]  /*e090*/  IMAD R24, R3, UR6, RZ ;  /* 0x0000000603187c24 */ /* 0x000fe4000f8e02ff */
[----:B------:R-:W-:Y:S02]  /*e0a0*/  VIADD R37, R153, UR39 ;  /* 0x0000002799257c36 */ /* 0x000fe40008000000 */
[C---:B------:R-:W-:Y:S02]  /*e0b0*/  IMAD R3, R27.reuse, UR7, R24 ;  /* 0x000000071b037c24 */ /* 0x040fe4000f8e0218 */
[----:B------:R-:W-:Y:S01]  /*e0c0*/  IMAD.WIDE.U32 R20, R27, UR6, R20 ;  /* 0x000000061b147c25 */ /* 0x000fe2000f8e0014 */
[----:B------:R-:W-:Y:S01]  /*e0d0*/  ISETP.GE.AND P0, PT, R37, R2, PT ;  /* 0x000000022500720c */ /* 0x000fe20003f06270 */
[----:B------:R-:W-:-:S02]  /*e0e0*/  ULDC.64 UR6, c[0x0][0xa80] ;  /* 0x0002a00000067ab9 */ /* 0x000fc40000000a00 */
[----:B------:R-:W-:Y:S01]  /*e0f0*/  IMAD.IADD R3, R21, 0x1, R3 ;  /* 0x0000000115037824 */ /* 0x000fe200078e0203 */
[C---:B0-----:R-:W-:Y:S02]  /*e100*/  LEA R34, P1, R20.reuse, UR6, 0x1 ;  /* 0x0000000614227c11 */ /* 0x041fe4000f8208ff */
[----:B------:R-:W-:Y:S02]  /*e110*/  PRMT R0, RZ, 0x654, R0 ;  /* 0x00000654ff007816 */ /* 0x000fe40000000000 */
[----:B------:R-:W-:Y:S01]  /*e120*/  LEA.HI.X R35, R20, UR7, R3, 0x1, P1 ;  /* 0x0000000714237c11 */ /* 0x000fe200088f0c03 */
[----:B-1----:R0:W1:Y:S01]  /*e130*/  SHFL.IDX PT, R24, R34, RZ, 0x1c1f ;  /* 0x001c1fff22187589 */ /* 0x00206200000e0000 */
[----:B------:R0:W-:Y:S01]  /*e140*/  SYNCS.ARRIVE.TRANS64.RED.A1T0 RZ, [R0+URZ], RZ ;  /* 0x000000ff00ff79a7 */ /* 0x0001e2000810043f */
[----:B------:R-:W-:Y:S02]  /*e150*/  BSSY B1, `(.L_x_9206) ;  /* 0x0000011000017945 */ /* 0x000fe40003800000 */
[----:B------:R0:W2:Y:S01]  /*e160*/  SHFL.IDX PT, R25, R35, RZ, 0x1c1f ;  /* 0x001c1fff23197589 */ /* 0x0000a200000e0000 */
[----:B------:R-:W-:-:S02]  /*e170*/  SHF.R.S32.HI R70, RZ, 0x1f, R23 ;  /* 0x0000001fff467819 */ /* 0x000fc40000011417 */
        /* <DEDUP_REMOVED lines=14> */
.L_x_9207:
[----:B------:R-:W-:Y:S05]  /*e260*/  BSYNC B1 ;  /* 0x0000000000017941 */ /* 0x000fea0003800000 */
.L_x_9206:
[----:B------:R-:W-:Y:S01]  /*e270*/  VIADD R3, R37, 0x60 ;  /* 0x0000006025037836 */ /* 0x000fe20000000000 */
[----:B---3-5:R3:W4:Y:S04]  /*e280*/  SHFL.IDX PT, R9, R35, 0x1, 0x1c1f ;  /* 0x003c1f0023097f89 */ /* 0x02872800000e0000 */
[----:B------:R-:W-:Y:S01]  /*e290*/  ISETP.GE.AND P0, PT, R3, R2, PT ;  /* 0x000000020300720c */ /* 0x000fe20003f06270 */
[----:B------:R3:W0:-:S12]  /*e2a0*/  SHFL.IDX PT, R8, R34, 0x1, 0x1c1f ;  /* 0x003c1f0022087f89 */ /* 0x00061800000e0000 */
[----:B---3--:R-:W-:Y:S05]  /*e2b0*/  @P0 BRA `(.L_x_9208) ;  /* 0x0000000800340947 */ /* 0x008fea0003800000 */
[----:B------:R-:W-:Y:S02]  /*e2c0*/  ULDC UR5, c[0x0][0xac8] ;  /* 0x0002b20000057ab9 */ /* 0x000fe40000000800 */
[----:B------:R-:W-:Y:S02]  /*e2d0*/  ISETP.GE.AND P2, PT, R22, UR5, PT ;  /* 0x0000000516007c0c */ /* 0x000fe4000bf46270 */
[----:B------:R-:W-:-:S11]  /*e2e0*/  ISETP.GE.AND P1, PT, R19, UR5, PT ;  /* 0x0000000513007c0c */ /* 0x000fd6000bf26270 */
[C---:B0-----:R-:W-:Y:S02]  /*e2f0*/  @!P2 LEA R10, P0, R22.reuse, R8, 0x1 ;  /* 0x00000008160aa211 */ /* 0x041fe400078008ff */
[----:B----4-:R-:W-:Y:S02]  /*e300*/  @!P1 IMAD.WIDE R2, R19, 0x2, R8 ;  /* 0x0000000213029825 */ /* 0x010fe400078e0208 */
        /* <DEDUP_REMOVED lines=9> */
.L_x_9205:
        /* <DEDUP_REMOVED lines=52> */
.L_x_9210:
[----:B------:R-:W-:Y:S05]  /*e6e0*/  BSYNC B1 ;  /* 0x0000000000017941 */ /* 0x000fea0003800000 */
.L_x_9209:
        /* <DEDUP_REMOVED lines=20> */
[----:B------:R-:W-:Y:S02]  /*e830*/  IMAD.U32 R3, RZ, RZ, UR7 ;  /* 0x00000007ff037e24 */ /* 0x000fe4000f8e00ff */
[----:B------:R-:W-:Y:S02]  /*e840*/  IMAD R7, R8, R7, R6 ;  /* 0x0000000708077224 */ /* 0x000fe400078e0206 */
[----:B------:R-:W-:Y:S02]  /*e850*/  IMAD R0, R0, UR8, RZ ;  /* 0x0000000800007c24 */ /* 0x000fe4000f8e02ff */
[----:B------:R-:W-:Y:S01]  /*e860*/  IMAD.U32 R2, RZ, RZ, UR6 ;  /* 0x00000006ff027e24 */ /* 0x000fe2000f8e00ff */
[----:B------:R-:W-:Y:S01]  /*e870*/  ULDC.64 UR6, c[0x0][0xad8] ;  /* 0x0002b60000067ab9 */ /* 0x000fe20000000a00 */
[----:B------:R-:W-:Y:S01]  /*e880*/  IMAD.U32 R3, RZ, RZ, UR5 ;  /* 0x00000005ff037e24 */ /* 0x000fe2000f8e00ff */
[----:B------:R-:W-:Y:S01]  /*e890*/  ULDC UR5, c[0x0][0xa88] ;  /* 0x0002a20000057ab9 */ /* 0x000fe20000000800 */
[C---:B------:R-:W-:Y:S01]  /*e8a0*/  IMAD R9, R5.reuse, UR9, R0 ;  /* 0x0000000905097c24 */ /* 0x040fe2000f8e0200 */
[----:B------:R-:W-:Y:S01]  /*e8b0*/  SHF.R.S32.HI R0, RZ, 0x1f, R7 ;  /* 0x0000001fff007819 */ /* 0x000fe20000011407 */
[----:B------:R-:W-:-:S04]  /*e8c0*/  IMAD.WIDE.U32 R2, R5, UR8, R2 ;  /* 0x0000000805027c25 */ /* 0x000fc8000f8e0002 */
[----:B------:R-:W-:Y:S02]  /*e8d0*/  IMAD R0, R0, UR6, RZ ;  /* 0x0000000600007c24 */ /* 0x000fe4000f8e02ff */
[----:B------:R-:W-:Y:S02]  /*e8e0*/  IMAD.IADD R3, R3, 0x1, R9 ;  /* 0x0000000103037824 */ /* 0x000fe400078e0209 */
[C---:B------:R-:W-:Y:S02]  /*e8f0*/  IMAD R5, R7.reuse, UR7, R0 ;  /* 0x0000000707057c24 */ /* 0x040fe4000f8e0200 */
[----:B------:R-:W-:Y:S01]  /*e900*/  IMAD.WIDE.U32 R2, R7, UR6, R2 ;  /* 0x0000000607027c25 */ /* 0x000fe2000f8e0002 */
[----:B------:R-:W-:-:S03]  /*e910*/  ULDC.64 UR6, c[0x0][0xa80] ;  /* 0x0002a00000067ab9 */ /* 0x000fc60000000a00 */
[----:B------:R-:W-:Y:S01]  /*e920*/  IMAD R7, R8, UR5, RZ ;  /* 0x0000000508077c24 */ /* 0x000fe2000f8e02ff */
[----:B------:R-:W-:Y:S01]  /*e930*/  LEA R4, P1, R2, UR6, 0x1 ;  /* 0x0000000602047c11 */ /* 0x000fe2000f8208ff */
[----:B------:R-:W-:Y:S02]  /*e940*/  VIADD R0, R153, UR39 ;  /* 0x0000002799007c36 */ /* 0x000fe40008000000 */
[----:B------:R-:W-:-:S03]  /*e950*/  IMAD.IADD R3, R3, 0x1, R5 ;  /* 0x0000000103037824 */ /* 0x000fc600078e0205 */
[----:B------:R-:W-:Y:S02]  /*e960*/  ISETP.GE.AND P0, PT, R0, R7, PT ;  /* 0x000000070000720c */ /* 0x000fe40003f06270 */
[----:B------:R-:W-:Y:S02]  /*e970*/  LEA.HI.X R5, R2, UR7, R3, 0x1, P1 ;  /* 0x0000000702057c11 */ /* 0x000fe400088f0c03 */
[----:B------:R0:W1:Y:S04]  /*e980*/  SHFL.IDX PT, R2, R4, RZ, 0x1c1f ;  /* 0x001c1fff04027589 */ /* 0x00006800000e0000 */
[----:B------:R0:W2:Y:S05]  /*e990*/  SHFL.IDX PT, R3, R5, RZ, 0x1c1f ;  /* 0x001c1fff05037589 */ /* 0x0000aa00000e0000 */
        /* <DEDUP_REMOVED lines=13> */
.L_x_9212:
[----:B------:R-:W-:Y:S05]  /*ea70*/  BSYNC B1 ;  /* 0x0000000000017941 */ /* 0x000fea0003800000 */
.L_x_9211:
        /* <DEDUP_REMOVED lines=9> */
[CC--:B-1----:R-:W-:Y:S02]  /*eb10*/  @!P3 LEA R6, P0, R22.reuse, R2.reuse, 0x1 ;  /* 0x000000021606b211 */ /* 0x0c2fe400078008ff */
[----:B---3--:R-:W-:Y:S02]  /*eb20*/  @!P4 LEA R8, P1, R23, R2, 0x1 ;  /* 0x000000021708c211 */ /* 0x008fe400078208ff */
[----:B0---4-:R-:W-:Y:S01]  /*eb30*/  @!P2 IMAD.WIDE R4, R19, 0x2, R2 ;  /* 0x000000021304a825 */ /* 0x011fe200078e0202 */
[-C--:B------:R-:W-:Y:S02]  /*eb40*/  @!P3 LEA.HI.X R7, R22, R3.reuse, R15, 0x1, P0 ;  /* 0x000000031607b211 */ /* 0x080fe400000f0c0f */
[----:B------:R-:W-:Y:S02]  /*eb50*/  @!P4 LEA.HI.X R9, R23, R3, R14, 0x1, P1 ;  /* 0x000000031709c211 */ /* 0x000fe400008f0c0e */
[----:B------:R0:W-:Y:S04]  /*eb60*/  @!P2 ST.E.128 desc[UR46][R4.64], RZ ;  /* 0x000000ff0400a985 */ /* 0x0001e8000c101d2e */
[----:B------:R0:W-:Y:S04]  /*eb70*/  @!P3 ST.E.128 desc[UR46][R6.64], RZ ;  /* 0x000000ff0600b985 */ /* 0x0001e8000c101d2e */
[----:B------:R0:W-:Y:S02]  /*eb80*/  @!P4 ST.E.128 desc[UR46][R8.64], RZ ;  /* 0x000000ff0800c985 */ /* 0x0001e4000c101d2e */
.L_x_9208:
[----:B------:R-:W-:Y:S05]  /*eb90*/  BSYNC B0 ;  /* 0x0000000000007941 */ /* 0x000fea0003800000 */
.L_x_9204:
[----:B------:R-:W-:Y:S02]  /*eba0*/  ULDC UR5, c[0x0][0xc38] ;  /* 0x00030e0000057ab9 */ /* 0x000fe40000000800 */
[----:B------:R-:W-:-:S06]  /*ebb0*/  UISETP.GE.AND UP0, UPT, UR4, UR5, UPT ;  /* 0x000000050400728c */ /* 0x000fcc000bf06270 */
[----:B------:R-:W-:-:S13]  /*ebc0*/  PLOP3.LUT P0, PT, PT, PT, UP0, 0x80, 0x0 ;  /* 0x000000000000781c */ /* 0x000fda0003f0f008 */
[----:B------:R-:W-:Y:S05]  /*ebd0*/  @!P0 BRA `(.L_x_9213) ;  /* 0xffffff20005c8947 */ /* 0x000fea000383ffff */
[----:B------:R-:W-:Y:S05]  /*ebe0*/  EXIT ;  /* 0x000000000000794d */ /* 0x000fea0003800000 */
.L_x_9119:
[----:B------:R-:W-:-:S08]  /*ebf0*/  NOP ;  /* 0x0000000000007918 */ /* 0x000fd00000000000 */
[----:B------:R-:W0:-:S00]  /*ec00*/  USETMAXREG.DEALLOC.CTAPOOL 0x20 ;  /* 0x00000020000079c8 */ /* 0x000e0000080e0500 */
[----:B0-----:R-:W-:-:S06]  /*ec10*/  LOP3.LUT R0, R2, 0x3, RZ, 0xc0, !PT ;  /* 0x0000000302007812 */ /* 0x001fcc00078ec0ff */
[----:B------:R-:W0:Y:S01]  /*ec20*/  S2UR UR6, SR_CTAID.X ;  /* 0x00000000000679c3 */ /* 0x000e220000002500 */
[----:B------:R-:W-:Y:S01]  /*ec30*/  LOP3.LUT R18, R18, 0xfffffffb, RZ, 0xc0, !PT ;  /* 0xfffffffb12127812 */ /* 0x000fe200078ec0ff */
[----:B------:R-:W-:Y:S01]  /*ec40*/  STL [R1+0x8], RZ ;  /* 0x000008ff01007387 */ /* 0x000fe20000100800 */
[----:B------:R-:W-:Y:S02]  /*ec50*/  IMAD.MOV.U32 R19, RZ, RZ, RZ ;  /* 0x000000ffff137224 */ /* 0x000fe400078e00ff */
[----:B------:R-:W-:Y:S01]  /*ec60*/  IMAD.MOV.U32 R24, RZ, RZ, 0x1 ;  /* 0x00000001ff187424 */ /* 0x000fe200078e00ff */
[----:B------:R1:W2:Y:S02]  /*ec70*/  SHFL.IDX PT, R3, R0, RZ, 0x1f ;  /* 0x00001fff00037589 */ /* 0x0002a400000e0000 */
[----:B-1----:R-:W0:Y:S01]  /*ec80*/  LDC R0, c[0x0][0xc38] ;  /* 0x00030e00ff007b82 */ /* 0x002e220000000800 */
[----:B--2---:R-:W-:-:S13]  /*ec90*/  ISETP.NE.AND P0, PT, R3, RZ, PT ;  /* 0x000000ff0300720c */ /* 0x004fda0003f05270 */
[----:B------:R-:W-:Y:S01]  /*eca0*/  @P0 LOP3.LUT R18, R18, 0x4, RZ, 0xfc, !PT ;  /* 0x0000000412120812 */ /* 0x000fe200078efcff */
[----:B------:R-:W-:Y:S06]  /*ecb0*/  @P0 BAR.ARV 0x4, 0x200 ;  /* 0x0108000000000b1d */ /* 0x000fec0000002000 */
[----:B0-----:R-:W-:-:S13]  /*ecc0*/  ISETP.LE.AND P0, PT, R0, UR6, PT ;  /* 0x0000000600007c0c */ /* 0x001fda000bf03270 */
[----:B------:R-:W-:Y:S05]  /*ecd0*/  @P0 BRA `(.L_x_9214) ;  /* 0x0000003c00a00947 */ /* 0x000fea0003800000 */
[----:B------:R-:W0:Y:S01]  /*ece0*/  S2R R12, SR_TID.X ;  /* 0x00000000000c7919 */ /* 0x000e220000002100 */
[----:B------:R-:W1:Y:S01]  /*ecf0*/  S2UR UR5, SR_CgaCtaId ;  /* 0x00000000000579c3 */ /* 0x000e620000008800 */
[----:B------:R-:W-:Y:S01]  /*ed00*/  IMAD.SHL.U32 R9, R2, 0x800, RZ ;  /* 0x0000080002097824 */ /* 0x000fe200078e00ff */
[----:B------:R-:W-:Y:S01]  /*ed10*/  UMOV UR4, 0x400 ;  /* 0x0000040000047882 */ /* 0x000fe20000000000 */
[----:B------:R-:W-:Y:S01]  /*ed20*/  IMAD.MOV.U32 R24, RZ, RZ, 0x1 ;  /* 0x00000001ff187424 */ /* 0x000fe200078e00ff */
[----:B------:R-:W-:Y:S01]  /*ed30*/  ULDC UR43, c[0x0][0xc] ;  /* 0x00000300002b7ab9 */ /* 0x000fe20000000800 */
[----:B------:R-:W-:Y:S01]  /*ed40*/  IMAD.MOV.U32 R19, RZ, RZ, RZ ;  /* 0x000000ffff137224 */ /* 0x000fe200078e00ff */
[----:B------:R-:W-:Y:S02]  /*ed50*/  ULOP3.LUT UR38, UR42, 0x1, URZ, 0xfc, !UPT ;  /* 0x000000012a267892 */ /* 0x000fe4000f8efc3f */
[----:B------:R-:W-:Y:S01]  /*ed60*/  ULOP3.LUT UR45, UR42, 0x2, URZ, 0xfc, !UPT ;  /* 0x000000022a2d7892 */ /* 0x000fe2000f8efc3f */
[----:B------:R-:W-:Y:S01]  /*ed70*/  ULDC.64 UR50, c[0x0][0x198] ;  /* 0x0000660000327ab9 */ /* 0x000fe20000000a00 */
[----:B-1----:R-:W-:-:S06]  /*ed80*/  ULEA UR4, UR5, UR4, 0x18 ;  /* 0x0000000405047291 */ /* 0x002fcc000f8ec03f */
[----:B------:R-:W-:Y:S01]  /*ed90*/  IMAD.U32 R16, RZ, RZ, UR4 ;  /* 0x00000004ff107e24 */ /* 0x000fe2000f8e00ff */
[C---:B0-----:R-:W-:Y:S01]  /*eda0*/  LOP3.LUT R10, R12.reuse, 0x7f, RZ, 0xc0, !PT ;  /* 0x0000007f0c0a7812 */ /* 0x041fe200078ec0ff */
[C---:B------:R-:W-:Y:S01]  /*edb0*/  IMAD.SHL.U32 R3, R12.reuse, 0x20, RZ ;  /* 0x000000200c037824 */ /* 0x040fe200078e00ff */
[----:B------:R-:W-:Y:S01]  /*edc0*/  SHF.R.U32.HI R4, RZ, 0x1, R12 ;  /* 0x00000001ff047819 */ /* 0x000fe2000001160c */
        /* <DEDUP_REMOVED lines=13> */
[----:B------:R-:W-:Y:S02]  /*eea0*/  LOP3.LUT R4, R2, 0x400, RZ, 0xc0, !PT ;  /* 0x0000040002047812 */ /* 0x000fe400078ec0ff */
[----:B------:R-:W-:Y:S02]  /*eeb0*/  LOP3.LUT R7, R7, 0x380, R2, 0xf8, !PT ;  /* 0x0000038007077812 */ /* 0x000fe400078ef802 */
[----:B------:R-:W-:-:S02]  /*eec0*/  LOP3.LUT R5, R5, 0x400, R6, 0xf8, !PT ;  /* 0x0000040005057812 */ /* 0x000fc400078ef806 */
[----:B------:R-:W-:Y:S02]  /*eed0*/  LOP3.LUT R6, R0, 0x90, RZ, 0xc0, !PT ;  /* 0x0000009000067812 */ /* 0x000fe400078ec0ff */
[----:B------:R-:W-:Y:S02]  /*eee0*/  LOP3.LUT R4, R4, 0x800, R9, 0xf8, !PT ;  /* 0x0000080004047812 */ /* 0x000fe400078ef809 */
[----:B------:R-:W-:Y:S02]  /*eef0*/  LOP3.LUT R7, R7, 0x70, R0, 0x78, !PT ;  /* 0x0000007007077812 */ /* 0x000fe400078e7800 */
[----:B------:R-:W-:Y:S02]  /*ef00*/  LOP3.LUT R2, R3, 0x10, R8, 0x78, !PT ;  /* 0x0000001003027812 */ /* 0x000fe400078e7808 */
[----:B------:R-:W-:Y:S02]  /*ef10*/  LOP3.LUT R6, R6, 0x10, R11, 0x78, !PT ;  /* 0x0000001006067812 */ /* 0x000fe400078e780b */
[----:B------:R-:W-:Y:S01]  /*ef20*/  LOP3.LUT R25, R4, R7, RZ, 0xfc, !PT ;  /* 0x0000000704197212 */ /* 0x000fe200078efcff */
[----:B------:R-:W-:Y:S01]  /*ef30*/  IMAD.U32 R4, RZ, RZ, UR6 ;  /* 0x00000006ff047e24 */ /* 0x000fe2000f8e00ff */
[----:B------:R-:W-:Y:S01]  /*ef40*/  LOP3.LUT R23, R5, R2, RZ, 0xfc, !PT ;  /* 0x0000000205177212 */ /* 0x000fe200078efcff */
[----:B------:R-:W-:Y:S01]  /*ef50*/  IMAD.SHL.U32 R2, R12, 0x40, RZ ;  /* 0x000000400c027824 */ /* 0x000fe200078e00ff */
[----:B------:R-:W-:Y:S01]  /*ef60*/  LOP3.LUT R13, R13, R6, RZ, 0xfc, !PT ;  /* 0x000000060d0d7212 */ /* 0x000fe200078efcff */
[C---:B------:R-:W-:Y:S01]  /*ef70*/  VIADD R28, R25.reuse, 0x40 ;  /* 0x00000040191c7836 */ /* 0x040fe20000000000 */
[----:B------:R-:W-:Y:S01]  /*ef80*/  SHF.R.U32.HI R3, RZ, 0x1, R10 ;  /* 0x00000001ff037819 */ /* 0x000fe2000001160a */
[----:B------:R0:W-:Y:S01]  /*ef90*/  STL [R1], R4 ;  /* 0x0000000401007387 */ /* 0x0001e20000100800 */
[----:B------:R-:W-:Y:S01]  /*efa0*/  LOP3.LUT R0, R0, 0x10, RZ, 0xc0, !PT ;  /* 0x0000001000007812 */ /* 0x000fe200078ec0ff */
[----:B------:R-:W-:Y:S01]  /*efb0*/  @P0 VIADD R28, R25, 0xffffffc0 ;  /* 0xffffffc0191c0836 */ /* 0x000fe20000000000 */
[----:B------:R-:W-:Y:S01]  /*efc0*/  LOP3.LUT R29, R23, 0x2800, RZ, 0xfc, !PT ;  /* 0x00002800171d7812 */ /* 0x000fe200078efcff */
[----:B------:R1:W-:Y:S01]  /*efd0*/  STL [R1+0x8], RZ ;  /* 0x000008ff01007387 */ /* 0x0003e20000100800 */
[----:B0-----:R-:W-:Y:S01]  /*efe0*/  LOP3.LUT R4, R3, 0x40, R2, 0xf8, !PT ;  /* 0x0000004003047812 */ /* 0x001fe200078ef802 */
[----:B------:R-:W-:Y:S01]  /*eff0*/  IMAD.IADD R3, R16, 0x1, R13 ;  /* 0x0000000110037824 */ /* 0x000fe200078e020d */
[----:B------:R-:W-:-:S02]  /*f000*/  LOP3.LUT R2, R0, 0x20, RZ, 0xfc, !PT ;  /* 0x0000002000027812 */ /* 0x000fc400078efcff */
[----:B------:R-:W-:Y:S02]  /*f010*/  LOP3.LUT R2, R0, 0x40, RZ, 0xfc, !PT ;  /* 0x0000004000027812 */ /* 0x000fe400078efcff */
[----:B------:R1:W-:Y:S01]  /*f020*/  STL [R1+0x4], R3 ;  /* 0x0000040301007387 */ /* 0x0003e20000100800 */
[----:B------:R-:W-:-:S07]  /*f030*/  LOP3.LUT R0, R23, 0x1800, RZ, 0xfc, !PT ;  /* 0x0000180017007812 */ /* 0x000fce00078efcff */
.L_x_9285:
[----:B------:R-:W2:Y:S01]  /*f040*/  LDL R0, [R1] ;  /* 0x0000000001007983 */ /* 0x000ea20000100800 */
        /* <DEDUP_REMOVED lines=22> */
.L_x_9215:
[----:B------:R-:W-:Y:S01]  /*f1b0*/  ULDC UR9, c[0x0][0xc54] ;  /* 0x0003150000097ab9 */ /* 0x000fe20000000800 */
[----:B------:R-:W-:Y:S01]  /*f1c0*/  UMOV UR6, UR8 ;  /* 0x0000000800067c82 */ /* 0x000fe20008000000 */
[----:B------:R-:W-:-:S11]  /*f1d0*/  UISETP.NE.AND UP0, UPT, UR9, 0x1, UPT ;  /* 0x000000010900788c */ /* 0x000fd6000bf05270 */
[----:B------:R-:W-:Y:S02]  /*f1e0*/  @UP0 ULDC.64 UR10, c[0x0][0xc58] ;  /* 0x00031600000a0ab9 */ /* 0x000fe40000000a00 */
[----:B------:R-:W-:-:S04]  /*f1f0*/  UIMAD.WIDE.U32 UR4, UR8, UR10, URZ ;  /* 0x0000000a080472a5 */ /* 0x000fc8000f8e003f */
[----:B------:R-:W-:-:S04]  /*f200*/  @UP0 USHF.R.U32.HI UR6, URZ, UR11, UR5 ;  /* 0x0000000b3f060299 */ /* 0x000fc80008011605 */
[----:B------:R-:W-:-:S12]  /*f210*/  UIMAD UR4, UR6, UR9, URZ ;  /* 0x00000009060472a4 */ /* 0x000fd8000f8e023f */
.L_x_9216:
        /* <DEDUP_REMOVED lines=12> */
[----:B------:R-:W-:Y:S01]  /*f2e0*/  UIMAD UR41, UR41, 0xc0, URZ ;  /* 0x000000c0292978a4 */ /* 0x000fe2000f8e023f */
        /* <DEDUP_REMOVED lines=35> */
.L_x_9218:
[----:B------:R-:W-:-:S11]  /*f520*/  UISETP.NE.AND UP0, UPT, UR5, 0x1, UPT ;  /* 0x000000010500788c */ /* 0x000fd6000bf05270 */
[----:B------:R-:W-:Y:S02]  /*f530*/  @UP0 ULDC.64 UR12, c[0x0][0x9e8] ;  /* 0x00027a00000c0ab9 */ /* 0x000fe40000000a00 */
[----:B------:R-:W-:-:S04]  /*f540*/  UIMAD.WIDE.U32 UR8, UR10, UR12, URZ ;  /* 0x0000000c0a0872a5 */ /* 0x000fc8000f8e003f */
[----:B------:R-:W-:-:S12]  /*f550*/  @UP0 USHF.R.U32.HI UR10, URZ, UR13, UR9 ;  /* 0x0000000d3f0a0299 */ /* 0x000fd80008011609 */
.L_x_9219:
[----:B------:R-:W-:-:S04]  /*f560*/  UIMAD UR10, UR10, UR5, UR5 ;  /* 0x000000050a0a72a4 */ /* 0x000fc8000f8e0205 */
[----:B------:R-:W-:-:S04]  /*f570*/  UISETP.LT.AND UP0, UPT, UR4, UR10, UPT ;  /* 0x0000000a0400728c */ /* 0x000fc8000bf01270 */
[----:B------:R-:W-:-:S12]  /*f580*/  USEL UR4, UR4, UR10, UP0 ;  /* 0x0000000a04047287 */ /* 0x000fd80008000000 */
.L_x_9217:
        /* <DEDUP_REMOVED lines=30> */
.L_x_9221:
[----:B------:R-:W-:-:S11]  /*f770*/  UISETP.NE.AND UP0, UPT, UR5, 0x1, UPT ;  /* 0x000000010500788c */ /* 0x000fd6000bf05270 */
[----:B------:R-:W-:Y:S02]  /*f780*/  @UP0 ULDC.64 UR10, c[0x0][0x9e8] ;  /* 0x00027a00000a0ab9 */ /* 0x000fe40000000a00 */
[----:B------:R-:W-:-:S04]  /*f790*/  UIMAD.WIDE.U32 UR6, UR4, UR10, URZ ;  /* 0x0000000a040672a5 */ /* 0x000fc8000f8e003f */
[----:B------:R-:W-:-:S12]  /*f7a0*/  @UP0 USHF.R.U32.HI UR4, URZ, UR11, UR7 ;  /* 0x0000000b3f040299 */ /* 0x000fd80008011607 */
.L_x_9222:
[----:B------:R-:W-:-:S04]  /*f7b0*/  UIMAD UR4, UR4, UR5, URZ ;  /* 0x00000005040472a4 */ /* 0x000fc8000f8e023f */
[----:B------:R-:W-:-:S04]  /*f7c0*/  UISETP.LT.AND UP0, UPT, UR8, UR4, UPT ;  /* 0x000000040800728c */ /* 0x000fc8000bf01270 */
[----:B------:R-:W-:-:S12]  /*f7d0*/  USEL UR8, UR8, UR4, !UP0 ;  /* 0x0000000408087287 */ /* 0x000fd8000c000000 */
.L_x_9220:
        /* <DEDUP_REMOVED lines=27> */
.L_x_9224:
        /* <DEDUP_REMOVED lines=20> */
.L_x_9227:
[----:B------:R-:W-:Y:S05]  /*fad0*/  BSYNC B6 ;  /* 0x0000000000067941 */ /* 0x000fea0003800000 */
.L_x_9226:
        /* <DEDUP_REMOVED lines=22> */
.L_x_9229:
[----:B------:R-:W-:Y:S05]  /*fc40*/  BSYNC B6 ;  /* 0x0000000000067941 */ /* 0x000fea0003800000 */
.L_x_9228:
        /* <DEDUP_REMOVED lines=20> */
.L_x_9231:
[----:B------:R-:W-:Y:S05]  /*fd90*/  BSYNC B6 ;  /* 0x0000000000067941 */ /* 0x000fea0003800000 */
.L_x_9230:
        /* <DEDUP_REMOVED lines=19> */
.L_x_9233:
[----:B------:R-:W-:Y:S05]  /*fed0*/  BSYNC B6 ;  /* 0x0000000000067941 */ /* 0x000fea0003800000 */
.L_x_9232:
        /* <DEDUP_REMOVED lines=8> */
[----:B-1----:R-:W-:-:S05]  /*ff60*/  IMAD.U32 R3, RZ, RZ, UR5 ;  /* 0x00000005ff037e24 */ /* 0x002fca000f8e00ff */
        /* <DEDUP_REMOVED lines=10> */
[----:B--2---:R-:W-:Y:S02]  /*10010*/  SHF.R.S32.HI R27, RZ, 0x1f, R26 ;  /* 0x0000001fff1b7819 */ /* 0x004fe4000001141a */
[----:B------:R-:W-:Y:S01]  /*10020*/  SEL R17, R26, RZ, !P1 ;  /* 0x000000ff1a117207 */ /* 0x000fe20004800000 */
[----:B------:R-:W-:Y:S06]  /*10030*/  BRA.DIV UR4, `(.L_x_9234) ;  /* 0x0000003204a07947 */ /* 0x000fec000b800000 */
[----:B------:R0:W1:Y:S02]  /*10040*/  SHFL.IDX PT, R14, R20, RZ, 0x1f ;  /* 0x00001fff140e7589 */ /* 0x00006400000e0000 */
.L_x_9304:
[----:B-1----:R-:W-:Y:S02]  /*10050*/  ISETP.NE.AND P0, PT, R14, RZ, PT ;  /* 0x000000ff0e00720c */ /* 0x002fe40003f05270 */
        /* <DEDUP_REMOVED lines=9> */
.L_x_9307:
        /* <DEDUP_REMOVED lines=20> */
.L_x_9237:
[----:B-1----:R-:W1:Y:S01]  /*10230*/  S2R R2, SR_TID.X ;  /* 0x0000000000027919 */ /* 0x002e620000002100 */
[----:B------:R-:W-:Y:S01]  /*10240*/  IMAD R3, R19, 0x8, R16 ;  /* 0x0000000813037824 */ /* 0x000fe200078e0210 */
[----:B-1----:R-:W-:Y:S02]  /*10250*/  LOP3.LUT R4, R2, 0x7f, RZ, 0xc0, !PT ;  /* 0x0000007f02047812 */ /* 0x002fe400078ec0ff */
[----:B------:R-:W-:Y:S02]  /*10260*/  SHF.L.U32 R2, R24, 0x1f, RZ ;  /* 0x0000001f18027819 */ /* 0x000fe400000006ff */
[----:B------:R-:W-:Y:S02]  /*10270*/  ISETP.NE.AND P0, PT, R4, RZ, PT ;  /* 0x000000ff0400720c */ /* 0x000fe40003f05270 */
[----:B------:R-:W1:Y:S02]  /*10280*/  SYNCS.PHASECHK.TRANS64.TRYWAIT P1, [R3+URZ+0x19c80], R2 ;  /* 0x019c8002030075a7 */ /* 0x000e64000802017f */
[----:B-1----:R-:W-:Y:S09]  /*10290*/  @!P1 BRA `(.L_x_9238) ;  /* 0x0000003000489947 */ /* 0x002ff20003800000 */
.L_x_9308:
        /* <DEDUP_REMOVED lines=8> */
.L_x_9239:
        /* <DEDUP_REMOVED lines=30> */
.L_x_9309:
        /* <DEDUP_REMOVED lines=8> */
.L_x_9241:
        /* <DEDUP_REMOVED lines=30> */
[----:B---3--:R-:W-:-:S03]  /*10760*/  NOP ;  /* 0x0000000000007918 */ /* 0x008fc60000000000 */
.L_x_9235:
[----:B------:R-:W-:Y:S05]  /*10770*/  WARPSYNC.ALL ;  /* 0x0000000000007948 */ /* 0x000fea0003800000 */
[----:B------:R-:W-:Y:S01]  /*10780*/  VIADD R0, R16, 0xf000 ;  /* 0x0000f00010007836 */ /* 0x000fe20000000000 */
[----:B------:R-:W-:Y:S01]  /*10790*/  USHF.R.S32.HI UR4, URZ, 0x1f, UR36 ;  /* 0x0000001f3f047899 */ /* 0x000fe20008011424 */
[----:B------:R-:W-:Y:S01]  /*107a0*/  BAR.SYNC.DEFER_BLOCKING 0x8, 0x200 ;  /* 0x0208000000007b1d */ /* 0x000fe20000010000 */
[----:B------:R-:W-:Y:S02]  /*107b0*/  USHF.R.S32.HI UR37, URZ, 0x1f, UR44 ;  /* 0x0000001f3f257899 */ /* 0x000fe4000801142c */
        /* <DEDUP_REMOVED lines=8> */
[----:B-12---:R-:W-:Y:S01]  /*10840*/  MOV R2, 0x0 ;  /* 0x0000000000027802 */ /* 0x006fe20000000f00 */
        /* <DEDUP_REMOVED lines=15> */
.L_x_9243:
[----:B------:R-:W-:Y:S05]  /*10940*/  BSYNC B6 ;  /* 0x0000000000067941 */ /* 0x000fea0003800000 */
.L_x_9242:
[----:B------:R-:W3:Y:S01]  /*10950*/  LDC R9, c[0x0][0x448] ;  /* 0x00011200ff097b82 */ /* 0x000ee20000000800 */
[----:B0-----:R-:W0:Y:S01]  /*10960*/  S2R R20, SR_TID.X ;  /* 0x0000000000147919 */ /* 0x001e220000002100 */
[----:B------:R-:W-:Y:S01]  /*10970*/  ULDC.64 UR8, c[0x0][0x2e0] ;  /* 0x0000b80000087ab9 */ /* 0x000fe20000000a00 */
[----:B------:R-:W-:Y:S01]  /*10980*/  UMOV UR48, UR52 ;  /* 0x0000003400307c82 */ /* 0x000fe20008000000 */
[----:B------:R-:W-:Y:S01]  /*10990*/  UIMAD UR6, UR37, UR8, URZ ;  /* 0x00000008250672a4 */ /* 0x000fe2000f8e023f */
[----:B------:R-:W4:Y:S01]  /*109a0*/  S2R R10, SR_TID.X ;  /* 0x00000000000a7919 */ /* 0x000f220000002100 */
[----:B------:R-:W-:Y:S02]  /*109b0*/  UIMAD.WIDE.U32 UR4, UR44, UR8, UR48 ;  /* 0x000000082c0472a5 */ /* 0x000fe4000f8e0030 */
[----:B------:R-:W-:-:S03]  /*109c0*/  UIMAD UR6, UR44, UR9, UR6 ;  /* 0x000000092c0672a4 */ /* 0x000fc6000f8e0206 */
[----:B------:R-:W-:Y:S01]  /*109d0*/  ULDC.64 UR8, c[0x0][0x280] ;  /* 0x0000a00000087ab9 */ /* 0x000fe20000000a00 */
[----:B------:R-:W-:Y:S01]  /*109e0*/  UIADD3 UR6, UR5, UR6, URZ ;  /* 0x0000000605067290 */ /* 0x000fe2000fffe03f */
[----:B------:R-:W-:Y:S02]  /*109f0*/  IMAD.U32 R4, RZ, RZ, UR4 ;  /* 0x00000004ff047e24 */ /* 0x000fe4000f8e00ff */
[----:B------:R-:W-:Y:S01]  /*10a00*/  IMAD.U32 R5, RZ, RZ, UR5 ;  /* 0x00000005ff057e24 */ /* 0x000fe2000f8e00ff */
[----:B------:R-:W-:Y:S01]  /*10a10*/  ULDC.64 UR4, c[0x0][0x2d0] ;  /* 0x0000b40000047ab9 */ /* 0x000fe20000000a00 */
[----:B-12---:R-:W-:Y:S01]  /*10a20*/  IMAD.MOV.U32 R2, RZ, RZ, R4 ;  /* 0x000000ffff027224 */ /* 0x006fe200078e0004 */
[----:B---3--:R-:W-:Y:S02]  /*10a30*/  ISETP.NE.AND P1, PT, R9, 0x1, PT ;  /* 0x000000010900780c */ /* 0x008fe40003f25270 */
[C---:B0-----:R-:W-:Y:S01]  /*10a40*/  LOP3.LUT R21, R20.reuse, 0x7f, RZ, 0xc0, !PT ;  /* 0x0000007f14157812 */ /* 0x041fe200078ec0ff */
[----:B------:R-:W-:-:S10]  /*10a50*/  IMAD.SHL.U32 R20, R20, 0x40, RZ ;  /* 0x0000004014147824 */ /* 0x000fd400078e00ff */
[----:B------:R-:W0:Y:S01]  /*10a60*/  @P1 LDC R3, c[0x0][0x44c] ;  /* 0x00011300ff031b82 */ /* 0x000e220000000800 */
[----:B------:R-:W-:Y:S01]  /*10a70*/  SHF.R.U32.HI R21, RZ, 0x1, R21 ;  /* 0x00000001ff157819 */ /* 0x000fe20000011615 */
[----:B----4-:R-:W-:-:S03]  /*10a80*/  IMAD.SHL.U32 R10, R10, 0x10, RZ ;  /* 0x000000100a0a7824 */ /* 0x010fc600078e00ff */
[----:B------:R-:W-:Y:S02]  /*10a90*/  LOP3.LUT R20, R21, 0x40, R20, 0xf8, !PT ;  /* 0x0000004015147812 */ /* 0x000fe400078ef814 */
[----:B------:R-:W-:Y:S01]  /*10aa0*/  LOP3.LUT R10, R10, 0x10, RZ, 0xc0, !PT ;  /* 0x000000100a0a7812 */ /* 0x000fe200078ec0ff */
[----:B------:R-:W1:Y:S01]  /*10ab0*/  @P1 LDC R0, c[0x0][0x450] ;  /* 0x00011400ff001b82 */ /* 0x000e620000000800 */
[----:B------:R-:W2:Y:S01]  /*10ac0*/  S2R R21, SR_TID.X ;  /* 0x0000000000157919 */ /* 0x000ea20000002100 */
[----:B------:R-:W-:Y:S01]  /*10ad0*/  VIADD R6, R20, UR41 ;  /* 0x0000002914067c36 */ /* 0x000fe20008000000 */
[C---:B------:R-:W-:Y:S02]  /*10ae0*/  LOP3.LUT R11, R10.reuse, 0x20, RZ, 0xfc, !PT ;  /* 0x000000200a0b7812 */ /* 0x040fe400078efcff */
[----:B------:R-:W-:Y:S01]  /*10af0*/  LOP3.LUT R10, R10, 0x40, RZ, 0xfc, !PT ;  /* 0x000000400a0a7812 */ /* 0x000fe200078efcff */
[----:B------:R-:W-:Y:S02]  /*10b00*/  IMAD.MOV.U32 R7, RZ, RZ, R6 ;  /* 0x000000ffff077224 */ /* 0x000fe400078e0006 */
[----:B0-----:R-:W-:-:S05]  /*10b10*/  @P1 IMAD.HI.U32 R3, R6, R3, RZ ;  /* 0x0000000306031227 */ /* 0x001fca00078e00ff */
[----:B-1----:R-:W-:Y:S01]  /*10b20*/  @P1 SHF.R.U32.HI R7, RZ, R0, R3 ;  /* 0x00000000ff071219 */ /* 0x002fe20000011603 */
[----:B------:R-:W-:Y:S01]  /*10b30*/  IMAD.U32 R3, RZ, RZ, UR6 ;  /* 0x00000006ff037e24 */ /* 0x000fe2000f8e00ff */
[----:B------:R-:W-:Y:S02]  /*10b40*/  ULDC.64 UR6, c[0x0][0x2c8] ;  /* 0x0000b20000067ab9 */ /* 0x000fe40000000a00 */
[----:B------:R-:W-:Y:S01]  /*10b50*/  SHF.R.S32.HI R0, RZ, 0x1f, R7 ;  /* 0x0000001fff007819 */ /* 0x000fe20000011407 */
[----:B------:R-:W-:-:S04]  /*10b60*/  IMAD.WIDE.U32 R4, R7, UR4, R2 ;  /* 0x0000000407047c25 */ /* 0x000fc8000f8e0002 */
[----:B------:R-:W-:Y:S02]  /*10b70*/  IMAD R0, R0, UR4, RZ ;  /* 0x0000000400007c24 */ /* 0x000fe4000f8e02ff */
[----:B--2---:R-:W-:Y:S02]  /*10b80*/  IMAD.SHL.U32 R20, R21, 0x10, RZ ;  /* 0x0000001015147824 */ /* 0x004fe400078e00ff */
[----:B------:R-:W-:Y:S02]  /*10b90*/  IMAD R8, R7, UR5, R0 ;  /* 0x0000000507087c24 */ /* 0x000fe4000f8e0200 */
[----:B------:R-:W-:Y:S01]  /*10ba0*/  IMAD.MOV R0, RZ, RZ, -R7 ;  /* 0x000000ffff007224 */ /* 0x000fe200078e0a07 */
[----:B------:R-:W-:Y:S01]  /*10bb0*/  LOP3.LUT R20, R20, 0x10, RZ, 0xc0, !PT ;  /* 0x0000001014147812 */ /* 0x000fe200078ec0ff */
[----:B------:R-:W-:Y:S02]  /*10bc0*/  IMAD.IADD R5, R5, 0x1, R8 ;  /* 0x0000000105057824 */ /* 0x000fe400078e0208 */
[----:B------:R-:W-:Y:S01]  /*10bd0*/  IMAD R0, R9, R0, R6 ;  /* 0x0000000009007224 */ /* 0x000fe200078e0206 */
[----:B------:R-:W0:Y:S03]  /*10be0*/  @P1 LDC R8, c[0x0][0x44c] ;  /* 0x00011300ff081b82 */ /* 0x000e260000000800 */
[----:B------:R-:W-:Y:S01]  /*10bf0*/  IMAD.WIDE.U32 R4, R0, UR6, R4 ;  /* 0x0000000600047c25 */ /* 0x000fe2000f8e0004 */
[----:B------:R-:W-:-:S05]  /*10c00*/  SHF.R.S32.HI R7, RZ, 0x1f, R0 ;  /* 0x0000001fff077819 */ /* 0x000fca0000011400 */
[----:B------:R-:W-:-:S04]  /*10c10*/  IMAD R7, R7, UR6, RZ ;  /* 0x0000000607077c24 */ /* 0x000fc8000f8e02ff */
[----:B------:R-:W-:Y:S01]  /*10c20*/  IMAD R7, R0, UR7, R7 ;  /* 0x0000000700077c24 */ /* 0x000fe2000f8e0207 */
[----:B------:R-:W-:-:S04]  /*10c30*/  IADD3 R0, P0, R4, UR8, RZ ;  /* 0x0000000804007c10 */ /* 0x000fc8000ff1e0ff */
[----:B------:R-:W-:Y:S01]  /*10c40*/  IADD3.X R4, R5, UR9, R7, P0, !PT ;  /* 0x0000000905047c10 */ /* 0x000fe200087fe407 */
[----:B------:R-:W-:Y:S01]  /*10c50*/  VIADD R7, R6, 0x80 ;  /* 0x0000008006077836 */ /* 0x000fe20000000000 */
[----:B------:R-:W1:Y:S03]  /*10c60*/  @P1 LDC R5, c[0x0][0x450] ;  /* 0x00011400ff051b82 */ /* 0x000e660000000800 */
[----:B------:R-:W-:Y:S02]  /*10c70*/  IMAD.MOV.U32 R6, RZ, RZ, R7 ;  /* 0x000000ffff067224 */ /* 0x000fe400078e0007 */
[----:B0-----:R-:W-:-:S05]  /*10c80*/  @P1 IMAD.HI.U32 R8, R7, R8, RZ ;  /* 0x0000000807081227 */ /* 0x001fca00078e00ff */
[----:B-1----:R-:W-:-:S05]  /*10c90*/  @P1 SHF.R.U32.HI R6, RZ, R5, R8 ;  /* 0x00000005ff061219 */ /* 0x002fca0000011608 */
[----:B------:R-:W-:Y:S02]  /*10ca0*/  IMAD.MOV R5, RZ, RZ, -R6 ;  /* 0x000000ffff057224 */ /* 0x000fe400078e0a06 */
[----:B------:R-:W-:-:S04]  /*10cb0*/  IMAD.WIDE.U32 R2, R6, UR4, R2 ;  /* 0x0000000406027c25 */ /* 0x000fc8000f8e0002 */
[----:B------:R-:W-:Y:S01]  /*10cc0*/  IMAD R5, R9, R5, R7 ;  /* 0x0000000509057224 */ /* 0x000fe200078e0207 */
[----:B------:R-:W-:-:S05]  /*10cd0*/  SHF.R.S32.HI R7, RZ, 0x1f, R6 ;  /* 0x0000001fff077819 */ /* 0x000fca0000011406 */
[----:B------:R-:W-:Y:S01]  /*10ce0*/  IMAD R7, R7, UR4, RZ ;  /* 0x0000000407077c24 */ /* 0x000fe2000f8e02ff */
[----:B------:R-:W-:Y:S02]  /*10cf0*/  ULDC UR4, c[0x0][0x2b8] ;  /* 0x0000ae0000047ab9 */ /* 0x000fe40000000800 */
[----:B------:R-:W-:Y:S01]  /*10d00*/  ISETP.GE.AND P2, PT, R10, UR4, PT ;  /* 0x000000040a007c0c */ /* 0x000fe2000bf46270 */
[----:B------:R-:W-:Y:S01]  /*10d10*/  IMAD R7, R6, UR5, R7 ;  /* 0x0000000506077c24 */ /* 0x000fe2000f8e0207 */
[----:B------:R0:W5:Y:S01]  /*10d20*/  LDL R10, [R1+0x4] ;  /* 0x00000400010a7983 */ /* 0x0001620000100800 */
[----:B------:R-:W-:Y:S02]  /*10d30*/  SHF.R.S32.HI R6, RZ, 0x1f, R5 ;  /* 0x0000001fff067819 */ /* 0x000fe40000011405 */
[----:B------:R-:W-:Y:S01]  /*10d40*/  IMAD.IADD R3, R3, 0x1, R7 ;  /* 0x0000000103037824 */ /* 0x000fe200078e0207 */
[----:B------:R-:W-:Y:S02]  /*10d50*/  ISETP.GE.AND P1, PT, R11, UR4, PT ;  /* 0x000000040b007c0c */ /* 0x000fe4000bf26270 */
[----:B------:R-:W-:-:S02]  /*10d60*/  IMAD R6, R6, UR6, RZ ;  /* 0x0000000606067c24 */ /* 0x000fc4000f8e02ff */
[----:B------:R-:W-:-:S04]  /*10d70*/  IMAD.WIDE.U32 R2, R5, UR6, R2 ;  /* 0x0000000605027c25 */ /* 0x000fc8000f8e0002 */
[----:B------:R-:W-:Y:S01]  /*10d80*/  IMAD R6, R5, UR7, R6 ;  /* 0x0000000705067c24 */ /* 0x000fe2000f8e0206 */
[----:B------:R-:W-:-:S04]  /*10d90*/  IADD3 R8, P0, R2, UR8, RZ ;  /* 0x0000000802087c10 */ /* 0x000fc8000ff1e0ff */
[----:B------:R-:W-:Y:S02]  /*10da0*/  IADD3.X R7, R3, UR9, R6, P0, !PT ;  /* 0x0000000903077c10 */ /* 0x000fe400087fe406 */
[----:B------:R-:W-:Y:S01]  /*10db0*/  ISETP.GE.AND P0, PT, R20, UR4, PT ;  /* 0x0000000414007c0c */ /* 0x000fe2000bf06270 */
[----:B------:R-:W-:Y:S01]  /*10dc0*/  UMOV UR4, 0xffffffff ;  /* 0xffffffff00047882 */ /* 0x000fe20000000000 */
[----:B------:R-:W-:-:S04]  /*10dd0*/  LOP3.LUT R21, R21, 0x7f, RZ, 0xc0, !PT ;  /* 0x0000007f15157812 */ /* 0x000fc800078ec0ff */
[----:B------:R-:W-:Y:S01]  /*10de0*/  SHF.R.U32.HI R21, RZ, 0x1, R21 ;  /* 0x00000001ff157819 */ /* 0x000fe20000011615 */
[----:B0-----:R-:W-:Y:S06]  /*10df0*/  BRA.DIV UR4, `(.L_x_9244) ;  /* 0x0000002604987947 */ /* 0x001fec000b800000 */
[----:B------:R-:W0:Y:S01]  /*10e00*/  SHFL.IDX PT, R3, R0, RZ, 0x1e1f ;  /* 0x001e1fff00037589 */ /* 0x000e2200000e0000 */
[----:B------:R-:W-:Y:S01]  /*10e10*/  ULDC UR4, c[0x0][0x288] ;  /* 0x0000a20000047ab9 */ /* 0x000fe20000000800 */
[----:B------:R-:W-:Y:S02]  /*10e20*/  VIADD R6, R21, UR41 ;  /* 0x0000002915067c36 */ /* 0x000fe40008000000 */
[----:B------:R-:W1:Y:S01]  /*10e30*/  SHFL.IDX PT, R2, R4, RZ, 0x1e1f ;  /* 0x001e1fff04027589 */ /* 0x000e6200000e0000 */
[----:B------:R-:W-:-:S03]  /*10e40*/  IMAD R5, R9, UR4, RZ ;  /* 0x0000000409057c24 */ /* 0x000fc6000f8e02ff */
[----:B------:R-:W2:Y:S02]  /*10e50*/  SHFL.IDX PT, R0, R0, 0x1, 0x1e1f ;  /* 0x003e1f0000007f89 */ /* 0x000ea400000e0000 */
[----:B------:R-:W-:Y:S02]  /*10e60*/  ISETP.GE.AND P4, PT, R6, R5, PT ;  /* 0x000000050600720c */ /* 0x000fe40003f86270 */
[----:B------:R-:W3:Y:S04]  /*10e70*/  SHFL.IDX PT, R4, R4, 0x1, 0x1e1f ;  /* 0x003e1f0004047f89 */ /* 0x000ee800000e0000 */
[----:B------:R-:W4:Y:S04]  /*10e80*/  SHFL.IDX PT, R7, R7, RZ, 0x1e1f ;  /* 0x001e1fff07077589 */ /* 0x000f2800000e0000 */
[----:B------:R1:W2:Y:S03]  /*10e90*/  SHFL.IDX PT, R14, R8, RZ, 0x1e1f ;  /* 0x001e1fff080e7589 */ /* 0x0002a600000e0000 */
        /* <DEDUP_REMOVED lines=10> */
[----:B--2---:R-:W-:-:S05]  /*10f40*/  @!P4 IADD3 R0, P3, R20, R0, RZ ;  /* 0x000000001400c210 */ /* 0x004fca0007f7e0ff */
[----:B---3--:R-:W-:-:S04]  /*10f50*/  @!P4 IMAD.X R2, RZ, RZ, R4, P3 ;  /* 0x000000ffff02c224 */ /* 0x008fc800018e0604 */
[----:B------:R-:W-:Y:S02]  /*10f60*/  @!P4 IMAD.MOV.U32 R3, RZ, RZ, R2 ;  /* 0x000000ffff03c224 */ /* 0x000fe400078e0002 */
[----:B------:R-:W-:-:S05]  /*10f70*/  @!P4 IMAD.MOV.U32 R2, RZ, RZ, R0 ;  /* 0x000000ffff02c224 */ /* 0x000fca00078e0000 */
[----:B------:R1:W-:Y:S04]  /*10f80*/  @!P4 LDGSTS.E.BYPASS.LTC128B.128 [R10+0xf800], desc[UR46][R2.64], !P0 ;  /* 0x0f800000020acfae */ /* 0x0003e8000c101d6e */
[----:B------:R1:W-:Y:S04]  /*10f90*/  @!P4 LDGSTS.E.BYPASS.LTC128B.128 [R10+0x11000], desc[UR46][R2.64+0x20], !P1 ;  /* 0x11000020020acfae */ /* 0x0003e8000c901d6e */
[----:B----4-:R1:W-:Y:S02]  /*10fa0*/  @!P4 LDGSTS.E.BYPASS.LTC128B.128 [R10+0x12800], desc[UR46][R2.64+0x40], !P2 ;  /* 0x12800040020acfae */ /* 0x0103e4000d101d6e */
.L_x_9316:
        /* <DEDUP_REMOVED lines=12> */
.L_x_9246:
[----:B------:R-:W-:Y:S05]  /*11070*/  BSYNC B0 ;  /* 0x0000000000007941 */ /* 0x000fea0003800000 */
.L_x_9245:
[----:B------:R-:W-:Y:S01]  /*11080*/  NOP ;  /* 0x0000000000007918 */ /* 0x000fe20000000000 */
[----:B------:R-:W-:-:S13]  /*11090*/  PLOP3.LUT P0, PT, PT, PT, PT, 0x80, 0x0 ;  /* 0x000000000000781c */ /* 0x000fda0003f0f070 */
.L_x_9247:
        /* <DEDUP_REMOVED lines=18> */
.L_x_9317:
[----:B------:R-:W-:Y:S05]  /*111c0*/  BSYNC B0 ;  /* 0x0000000000007941 */ /* 0x000fea0003800000 */
.L_x_9248:
[----:B------:R-:W-:-:S04]  /*111d0*/  UIADD3 UR4, UR40, -0x2, URZ ;  /* 0xfffffffe28047890 */ /* 0x000fc8000fffe03f */
[----:B------:R-:W-:-:S06]  /*111e0*/  UISETP.GE.AND UP0, UPT, UR4, UR39, UPT ;  /* 0x000000270400728c */ /* 0x000fcc000bf06270 */
[----:B------:R-:W-:-:S13]  /*111f0*/  PLOP3.LUT P0, PT, PT, PT, UP0, 0x80, 0x0 ;  /* 0x000000000000781c */ /* 0x000fda0003f0f008 */
[----:B------:R-:W-:Y:S05]  /*11200*/  @!P0 BRA `(.L_x_9250) ;  /* 0x00000010002c8947 */ /* 0x000fea0003800000 */
[----:B------:R-:W-:Y:S02]  /*11210*/  IMAD.MOV.U32 R8, RZ, RZ, R19 ;  /* 0x000000ffff087224 */ /* 0x000fe400078e0013 */
[----:B------:R-:W-:Y:S02]  /*11220*/  IMAD.MOV.U32 R0, RZ, RZ, R24 ;  /* 0x000000ffff007224 */ /* 0x000fe400078e0018 */
[----:B------:R-:W-:-:S07]  /*11230*/  IMAD.U32 R2, RZ, RZ, UR4 ;  /* 0x00000004ff027e24 */ /* 0x000fce000f8e00ff */
.L_x_9274:
[----:B------:R-:W-:Y:S01]  /*11240*/  LOP3.LUT P1, RZ, R18, 0x2, RZ, 0xc0, !PT ;  /* 0x0000000212ff7812 */ /* 0x000fe2000782c0ff */
[----:B------:R-:W-:Y:S01]  /*11250*/  VIADD R19, R8, 0x1 ;  /* 0x0000000108137836 */ /* 0x000fe20000000000 */
[----:B------:R-:W-:Y:S05]  /*11260*/  YIELD ;  /* 0x0000000000007946 */ /* 0x000fea0003800000 */
[----:B------:R-:W-:Y:S01]  /*11270*/  ISETP.NE.AND P0, PT, R19, 0x2, PT ;  /* 0x000000021300780c */ /* 0x000fe20003f05270 */
[----:B------:R-:W-:Y:S03]  /*11280*/  BSSY B0, `(.L_x_9251) ;  /* 0x00000a2000007945 */ /* 0x000fe60003800000 */
[----:B0-----:R-:W-:-:S02]  /*11290*/  SEL R3, RZ, 0x1, P0 ;  /* 0x00000001ff037807 */ /* 0x001fc40000000000 */
[----:B------:R-:W-:Y:S02]  /*112a0*/  SEL R19, R19, RZ, P0 ;  /* 0x000000ff13137207 */ /* 0x000fe40000000000 */
[----:B------:R-:W-:Y:S01]  /*112b0*/  LOP3.LUT R24, R0, R3, RZ, 0x3c, !PT ;  /* 0x0000000300187212 */ /* 0x000fe200078e3cff */
[----:B------:R-:W-:Y:S06]  /*112c0*/  @!P1 BRA `(.L_x_9252) ;  /* 0x0000000800749947 */ /* 0x000fec0003800000 */
        /* <DEDUP_REMOVED lines=15> */
[----:B------:R-:W-:Y:S01]  /*113c0*/  IMAD.WIDE.U32 R4, R26, UR4, R4 ;  /* 0x000000041a047c25 */ /* 0x000fe2000f8e0004 */
[----:B------:R-:W-:-:S03]  /*113d0*/  ULDC.64 UR4, c[0x0][0x418] ;  /* 0x0001060000047ab9 */ /* 0x000fc60000000a00 */
[----:B------:R-:W-:Y:S01]  /*113e0*/  IMAD.IADD R5, R6, 0x1, R5 ;  /* 0x0000000106057824 */ /* 0x000fe200078e0205 */
[----:B------:R-:W-:-:S04]  /*113f0*/  LEA R6, P0, R4, UR4, 0x2 ;  /* 0x0000000404067c11 */ /* 0x000fc8000f8010ff */
[----:B------:R-:W-:-:S05]  /*11400*/  LEA.HI.X R7, R4, UR5, R5, 0x2, P0 ;  /* 0x0000000504077c11 */ /* 0x000fca00080f1405 */
[----:B------:R0:W5:Y:S04]  /*11410*/  LDG.E R17, desc[UR46][R6.64] ;  /* 0x0000002e06117981 */ /* 0x000168000c1e1900 */
.L_x_9253:
        /* <DEDUP_REMOVED lines=8> */
.L_x_9318:
[----:B------:R-:W-:Y:S05]  /*114a0*/  BSYNC B1 ;  /* 0x0000000000017941 */ /* 0x000fea0003800000 */
.L_x_9254:
        /* <DEDUP_REMOVED lines=9> */
.L_x_9257:
[----:B------:R-:W-:Y:S05]  /*11540*/  BSYNC B1 ;  /* 0x0000000000017941 */ /* 0x000fea0003800000 */
.L_x_9256:
        /* <DEDUP_REMOVED lines=11> */
.L_x_9258:
        /* <DEDUP_REMOVED lines=16> */
.L_x_9259:
        /* <DEDUP_REMOVED lines=16> */
.L_x_9260:
        /* <DEDUP_REMOVED lines=13> */
.L_x_9319:
[----:B------:R-:W-:Y:S05]  /*118d0*/  BSYNC B1 ;  /* 0x0000000000017941 */ /* 0x000fea0003800000 */
.L_x_9261:
        /* <DEDUP_REMOVED lines=11> */
.L_x_9264:
[----:B------:R-:W-:Y:S05]  /*11990*/  BSYNC B1 ;  /* 0x0000000000017941 */ /* 0x000fea0003800000 */
.L_x_9263:
        /* <DEDUP_REMOVED lines=8> */
.L_x_9265:
        /* <DEDUP_REMOVED lines=15> */
.L_x_9266:
        /* <DEDUP_REMOVED lines=15> */
.L_x_9267:
        /* <DEDUP_REMOVED lines=10> */
.L_x_9252:
[----:B------:R-:W-:Y:S05]  /*11ca0*/  BSYNC B0 ;  /* 0x0000000000007941 */ /* 0x000fea0003800000 */
.L_x_9251:
[----:B------:R-:W-:-:S06]  /*11cb0*/  UISETP.NE.AND UP0, UPT, UR38, 0x3, UPT ;  /* 0x000000032600788c */ /* 0x000fcc000bf05270 */
[----:B------:R-:W-:-:S13]  /*11cc0*/  PLOP3.LUT P0, PT, PT, PT, UP0, 0x80, 0x0 ;  /* 0x000000000000781c */ /* 0x000fda0003f0f008 */
[----:B------:R-:W-:Y:S05]  /*11cd0*/  @!P0 BRA `(.L_x_9268) ;  /* 0x0000000000048947 */ /* 0x000fea0003800000 */
[----:B------:R-:W-:Y:S01]  /*11ce0*/  BPT.TRAP 0x1 ;  /* 0x000000040000795c */ /* 0x000fe20000300000 */
.L_x_9268:
        /* <DEDUP_REMOVED lines=8> */
.L_x_9320:
[----:B------:R-:W-:Y:S05]  /*11d70*/  BSYNC B0 ;  /* 0x0000000000007941 */ /* 0x000fea0003800000 */
.L_x_9269:
[----:B------:R-:W-:Y:S05]  /*11d80*/  @!P0 BRA `(.L_x_9271) ;  /* 0x0000000000048947 */ /* 0x000fea0003800000 */
[----:B------:R-:W-:Y:S01]  /*11d90*/  BPT.TRAP 0x1 ;  /* 0x000000040000795c */ /* 0x000fe20000300000 */
.L_x_9271:
[----:B0-----:R-:W-:Y:S01]  /*11da0*/  SHF.L.U32 R4, R0, 0x1f, RZ ;  /* 0x0000001f00047819 */ /* 0x001fe200000006ff */
[----:B------:R-:W-:-:S03]  /*11db0*/  IMAD R0, R8, 0x3000, RZ ;  /* 0x0000300008007824 */ /* 0x000fc600078e02ff */
[----:B------:R-:W0:Y:S02]  /*11dc0*/  SYNCS.PHASECHK.TRANS64.TRYWAIT P1, [R3+URZ+0x19c60], R4 ;  /* 0x019c6004030075a7 */ /* 0x000e24000802017f */
[----:B0-----:R-:W-:Y:S05]  /*11dd0*/  @!P1 BRA `(.L_x_9272) ;  /* 0x0000001800e89947 */ /* 0x001fea0003800000 */
.L_x_9321:
[----:B------:R-:W-:Y:S01]  /*11de0*/  LOP3.LUT R5, R0, R23, RZ, 0xfc, !PT ;  /* 0x0000001700057212 */ /* 0x000fe200078efcff */
[----:B------:R-:W-:Y:S05]  /*11df0*/  WARPSYNC.ALL ;  /* 0x0000000000007948 */ /* 0x000fea0003800000 */
[----:B------:R-:W-:Y:S01]  /*11e00*/  IMAD.IADD R6, R16, 0x1, R5 ;  /* 0x0000000110067824 */ /* 0x000fe200078e0205 */
[----:B------:R-:W-:-:S04]  /*11e10*/  LOP3.LUT R14, R23, 0x1800, RZ, 0xfc, !PT ;  /* 0x00001800170e7812 */ /* 0x000fc800078efcff */
[----:B------:R-:W-:Y:S01]  /*11e20*/  IADD3 R14, R16, R14, R0 ;  /* 0x0000000e100e7210 */ /* 0x000fe20007ffe000 */
        /* <DEDUP_REMOVED lines=28> */
[--C-:B------:R-:W-:Y:S01]  /*11ff0*/  PRMT R10, R6, 0x6420, R7.reuse ;  /* 0x00006420060a7816 */ /* 0x100fe20000000007 */
        /* <DEDUP_REMOVED lines=31> */
.L_x_9273:
        /* <DEDUP_REMOVED lines=9> */
[C---:B------:R-:W-:Y:S01]  /*12280*/  ISETP.GT.AND P0, PT, R2.reuse, UR39, PT ;  /* 0x0000002702007c0c */ /* 0x040fe2000bf04270 */
[----:B------:R-:W-:Y:S02]  /*12290*/  VIADD R2, R2, 0xffffffff ;  /* 0xffffffff02027836 */ /* 0x000fe40000000000 */
[----:B0-----:R-:W-:-:S10]  /*122a0*/  IMAD.MOV.U32 R0, RZ, RZ, R24 ;  /* 0x000000ffff007224 */ /* 0x001fd400078e0018 */
[----:B------:R-:W-:Y:S05]  /*122b0*/  @P0 BRA `(.L_x_9274) ;  /* 0xffffffec00e00947 */ /* 0x000fea000383ffff */
.L_x_9250:
        /* <DEDUP_REMOVED lines=18> */
.L_x_9276:
[----:B------:R-:W-:Y:S05]  /*123e0*/  BSYNC B0 ;  /* 0x0000000000007941 */ /* 0x000fea0003800000 */
.L_x_9275:
[----:B------:R-:W-:-:S06]  /*123f0*/  UISETP.NE.AND UP0, UPT, UR38, 0x3, UPT ;  /* 0x000000032600788c */ /* 0x000fcc000bf05270 */
[----:B------:R-:W-:-:S13]  /*12400*/  PLOP3.LUT P1, PT, PT, PT, UP0, 0x80, 0x0 ;  /* 0x000000000000781c */ /* 0x000fda0003f2f008 */
[----:B------:R-:W-:Y:S05]  /*12410*/  @!P1 BRA `(.L_x_9277) ;  /* 0x0000000000049947 */ /* 0x000fea0003800000 */
[----:B------:R-:W-:Y:S01]  /*12420*/  BPT.TRAP 0x1 ;  /* 0x000000040000795c */ /* 0x000fe20000300000 */
.L_x_9277:
        /* <DEDUP_REMOVED lines=8> */
.L_x_9322:
[----:B------:R-:W-:Y:S05]  /*124b0*/  BSYNC B0 ;  /* 0x0000000000007941 */ /* 0x000fea0003800000 */
.L_x_9278:
[----:B------:R-:W-:Y:S05]  /*124c0*/  @!P2 BRA `(.L_x_9280) ;  /* 0x000000000004a947 */ /* 0x000fea0003800000 */
[----:B------:R-:W-:Y:S01]  /*124d0*/  BPT.TRAP 0x1 ;  /* 0x000000040000795c */ /* 0x000fe20000300000 */
.L_x_9280:
[----:B0-----:R-:W-:-:S04]  /*124e0*/  SHF.L.U32 R3, R24, 0x1f, RZ ;  /* 0x0000001f18037819 */ /* 0x001fc800000006ff */
[----:B------:R-:W0:Y:S02]  /*124f0*/  SYNCS.PHASECHK.TRANS64.TRYWAIT P1, [R0+URZ+0x19c60], R3 ;  /* 0x019c6003000075a7 */ /* 0x000e24000802017f */
[----:B0-----:R-:W-:Y:S05]  /*12500*/  @!P1 BRA `(.L_x_9281) ;  /* 0x0000001400449947 */ /* 0x001fea0003800000 */
.L_x_9323:
[----:B------:R-:W-:Y:S01]  /*12510*/  IMAD R2, R19, 0x3000, RZ ;  /* 0x0000300013027824 */ /* 0x000fe200078e02ff */
[----:B------:R-:W-:Y:S05]  /*12520*/  WARPSYNC.ALL ;  /* 0x0000000000007948 */ /* 0x000fea0003800000 */
[----:B0-----:R-:W-:Y:S02]  /*12530*/  LOP3.LUT R3, R2, R23, RZ, 0xfc, !PT ;  /* 0x0000001702037212 */ /* 0x001fe400078efcff */
[----:B------:R-:W-:-:S03]  /*12540*/  LOP3.LUT R14, R23, 0x1800, RZ, 0xfc, !PT ;  /* 0x00001800170e7812 */ /* 0x000fc600078efcff */
[----:B------:R-:W-:Y:S01]  /*12550*/  IMAD.IADD R4, R16, 0x1, R3 ;  /* 0x0000000110047824 */ /* 0x000fe200078e0203 */
[----:B------:R-:W-:-:S05]  /*12560*/  LOP3.LUT R3, R2, R25, RZ, 0xfc, !PT ;  /* 0x0000001902037212 */ /* 0x000fca00078efcff */
[----:B------:R-:W0:Y:S01]  /*12570*/  LDSM.16.MT88.4 R4, [R4+0x9000] ;  /* 0x009000000404783b */ /* 0x000e220000004200 */
[----:B------:R-:W-:Y:S02]  /*12580*/  IMAD.IADD R12, R22, 0x1, R3 ;  /* 0x00000001160c7824 */ /* 0x000fe400078e0203 */
[----:B------:R-:W-:Y:S01]  /*12590*/  VIADD R3, R2, 0x1000 ;  /* 0x0000100002037836 */ /* 0x000fe20000000000 */
[C-C-:B0-----:R-:W-:Y:S02]  /*125a0*/  PRMT R8, R4.reuse, 0x6420, R5.reuse ;  /* 0x0000642004087816 */ /* 0x141fe40000000005 */
[----:B------:R-:W-:Y:S02]  /*125b0*/  PRMT R9, R4, 0x7531, R5 ;  /* 0x0000753104097816 */ /* 0x000fe40000000005 */
[----:B------:R-:W-:Y:S02]  /*125c0*/  LOP3.LUT R5, R3, R23, RZ, 0xfc, !PT ;  /* 0x0000001703057212 */ /* 0x000fe400078efcff */
[----:B------:R-:W-:-:S02]  /*125d0*/  PRMT R10, R6, 0x6420, R7 ;  /* 0x00006420060a7816 */ /* 0x000fc40000000007 */
        /* <DEDUP_REMOVED lines=53> */
.L_x_9282:
[----:B-1----:R1:W-:Y:S01]  /*12930*/  SYNCS.ARRIVE.TRANS64.A1T0 RZ, [R0+URZ+0x19c50], RZ ;  /* 0x019c50ff00ff79a7 */ /* 0x0023e2000810003f */
[----:B------:R-:W-:Y:S02]  /*12940*/  @!P0 VIADD R2, R0, 0x19c80 ;  /* 0x00019c8000028836 */ /* 0x000fe40000000000 */
[----:B------:R-:W-:-:S03]  /*12950*/  VIADD R19, R19, 0x1 ;  /* 0x0000000113137836 */ /* 0x000fc60000000000 */
[----:B------:R-:W-:Y:S01]  /*12960*/  @!P0 PRMT R2, RZ, 0x654, R2 ;  /* 0x00000654ff028816 */ /* 0x000fe20000000002 */
[----:B------:R-:W-:Y:S01]  /*12970*/  BAR.SYNC.DEFER_BLOCKING 0x2, 0x80 ;  /* 0x0082000000007b1d */ /* 0x000fe20000010000 */
[----:B------:R-:W-:-:S04]  /*12980*/  ISETP.NE.AND P1, PT, R19, 0x2, PT ;  /* 0x000000021300780c */ /* 0x000fc80003f25270 */
[----:B------:R-:W-:Y:S02]  /*12990*/  SEL R3, RZ, 0x1, P1 ;  /* 0x00000001ff037807 */ /* 0x000fe40000800000 */
[----:B------:R-:W-:Y:S02]  /*129a0*/  SEL R19, R19, RZ, P1 ;  /* 0x000000ff13137207 */ /* 0x000fe40000800000 */
[----:B------:R-:W-:Y:S01]  /*129b0*/  LOP3.LUT R24, R24, R3, RZ, 0x3c, !PT ;  /* 0x0000000318187212 */ /* 0x000fe200078e3cff */
[----:B------:R1:W-:Y:S06]  /*129c0*/  @!P0 SYNCS.ARRIVE.TRANS64.RED.A1T0 RZ, [R2+URZ], RZ ;  /* 0x000000ff02ff89a7 */ /* 0x0003ec000810043f */
.L_x_9225:
[----:B------:R-:W-:Y:S05]  /*129d0*/  BSYNC B7 ;  /* 0x0000000000077941 */ /* 0x000fea0003800000 */
.L_x_9223:
[----:B-1----:R1:W5:Y:S01]  /*129e0*/  LDL R2, [R1] ;  /* 0x0000000001027983 */ /* 0x0023620000100800 */
[----:B------:R-:W-:-:S13]  /*129f0*/  LOP3.LUT P1, RZ, R18, 0x4, RZ, 0xc0, !PT ;  /* 0x0000000412ff7812 */ /* 0x000fda000782c0ff */
[----:B-1----:R-:W-:Y:S05]  /*12a00*/  @!P1 BRA `(.L_x_9283) ;  /* 0x0000000000249947 */ /* 0x002fea0003800000 */
[----:B------:R-:W1:Y:S08]  /*12a10*/  S2UR UR5, SR_CgaCtaId ;  /* 0x00000000000579c3 */ /* 0x000e700000008800 */
[----:B------:R-:W-:Y:S06]  /*12a20*/  BAR.SYNC.DEFER_BLOCKING 0x5, 0x200 ;  /* 0x0148000000007b1d */ /* 0x000fec0000010000 */
[----:B------:R-:W-:-:S02]  /*12a30*/  UMOV UR4, 0x400 ;  /* 0x0000040000047882 */ /* 0x000fc40000000000 */
[----:B-1----:R-:W-:-:S06]  /*12a40*/  ULEA UR4, UR5, UR4, 0x18 ;  /* 0x0000000405047291 */ /* 0x002fcc000f8ec03f */
[----:B------:R-:W-:-:S05]  /*12a50*/  IMAD.U32 R16, RZ, RZ, UR4 ;  /* 0x00000004ff107e24 */ /* 0x000fca000f8e00ff */
[----:B-----5:R-:W1:Y:S04]  /*12a60*/  LDS R2, [R16+0x19cd0] ;  /* 0x019cd00010027984 */ /* 0x020e680000000800 */
[----:B-1----:R1:W-:Y:S01]  /*12a70*/  STL [R1], R2 ;  /* 0x0000000201007387 */ /* 0x0023e20000100800 */
[----:B------:R-:W-:Y:S06]  /*12a80*/  BAR.ARV 0x4, 0x200 ;  /* 0x0108000000007b1d */ /* 0x000fec0000002000 */
[----:B------:R-:W-:Y:S05]  /*12a90*/  BRA `(.L_x_9284) ;  /* 0x0000000000207947 */ /* 0x000fea0003800000 */
.L_x_9283:
[----:B------:R-:W1:Y:S01]  /*12aa0*/  @!P0 S2R R3, SR_CgaCtaId ;  /* 0x0000000000038919 */ /* 0x000e620000008800 */
[----:B--2---:R-:W-:Y:S01]  /*12ab0*/  @!P0 MOV R0, 0x400 ;  /* 0x0000040000008802 */ /* 0x004fe20000000f00 */
[----:B------:R-:W-:Y:S03]  /*12ac0*/  BAR.SYNC.DEFER_BLOCKING 0x4, 0x200 ;  /* 0x0108000000007b1d */ /* 0x000fe60000010000 */
[----:B-1----:R-:W-:-:S03]  /*12ad0*/  @!P0 LEA R16, R3, R0, 0x18 ;  /* 0x0000000003108211 */ /* 0x002fc600078ec0ff */
[----:B-----5:R-:W1:Y:S04]  /*12ae0*/  SHFL.IDX PT, R0, R2, RZ, 0x1f ;  /* 0x00001fff02007589 */ /* 0x020e6800000e0000 */
[----:B------:R3:W-:Y:S04]  /*12af0*/  @!P0 STS [R16+0x19cd0], R2 ;  /* 0x019cd00210008388 */ /* 0x0007e80000000800 */
[----:B-1----:R3:W-:Y:S01]  /*12b00*/  STL [R1], R0 ;  /* 0x0000000001007387 */ /* 0x0027e20000100800 */
[----:B------:R-:W-:Y:S06]  /*12b10*/  BAR.ARV 0x5, 0x200 ;  /* 0x0148000000007b1d */ /* 0x000fec0000002000 */
.L_x_9284:
[----:B--23--:R-:W2:Y:S01]  /*12b20*/  LDL R0, [R1] ;  /* 0x0000000001007983 */ /* 0x00cea20000100800 */
[----:B------:R-:W-:Y:S02]  /*12b30*/  ULDC UR4, c[0x0][0xc38] ;  /* 0x00030e0000047ab9 */ /* 0x000fe40000000800 */
[----:B--2---:R-:W-:-:S13]  /*12b40*/  ISETP.GE.AND P0, PT, R0, UR4, PT ;  /* 0x0000000400007c0c */ /* 0x004fda000bf06270 */
[----:B------:R-:W-:Y:S05]  /*12b50*/  @!P0 BRA `(.L_x_9285) ;  /* 0xffffffc400388947 */ /* 0x000fea000383ffff */
.L_x_9214:
[----:B------:R-:W2:Y:S01]  /*12b60*/  LDL.LU R0, [R1+0x8] ;  /* 0x0000080001007983 */ /* 0x000ea20000300800 */
[----:B------:R-:W-:Y:S01]  /*12b70*/  BSSY B0, `(.L_x_9286) ;  /* 0x000000b000007945 */ /* 0x000fe20003800000 */
[----:B------:R-:W3:Y:S01]  /*12b80*/  S2R R5, SR_CgaCtaId ;  /* 0x0000000000057919 */ /* 0x000ee20000008800 */
[----:B--2---:R-:W-:-:S05]  /*12b90*/  VIADD R0, R0, 0x1 ;  /* 0x0000000100007836 */ /* 0x004fca0000000000 */
[----:B-1----:R-:W-:-:S04]  /*12ba0*/  LEA.HI R2, R0, R0, RZ, 0x1 ;  /* 0x0000000000027211 */ /* 0x002fc800078f08ff */
[----:B------:R-:W-:Y:S02]  /*12bb0*/  LOP3.LUT R3, R2, 0xfffffffe, RZ, 0xc0, !PT ;  /* 0xfffffffe02037812 */ /* 0x000fe400078ec0ff */
[----:B------:R-:W-:-:S03]  /*12bc0*/  MOV R2, 0x400 ;  /* 0x0000040000027802 */ /* 0x000fc60000000f00 */
[----:B------:R-:W-:Y:S01]  /*12bd0*/  IMAD.IADD R0, R0, 0x1, -R3 ;  /* 0x0000000100007824 */ /* 0x000fe200078e0a03 */
[----:B---3--:R-:W-:-:S04]  /*12be0*/  LEA R6, R5, R2, 0x18 ;  /* 0x0000000205067211 */ /* 0x008fc800078ec0ff */
[----:B------:R-:W-:-:S04]  /*12bf0*/  SHF.L.U32 R0, R0, 0x1f, RZ ;  /* 0x0000001f00007819 */ /* 0x000fc800000006ff */
[----:B------:R-:W1:Y:S02]  /*12c00*/  SYNCS.PHASECHK.TRANS64.TRYWAIT P0, [R6+URZ+0x19c20], R0 ;  /* 0x019c2000060075a7 */ /* 0x000e64000800017f */
[----:B-1----:R-:W-:Y:S05]  /*12c10*/  @!P0 BRA `(.L_x_9287) ;  /* 0x0000000c00948947 */ /* 0x002fea0003800000 */
.L_x_9324:
[----:B------:R-:W-:Y:S05]  /*12c20*/  BSYNC B0 ;  /* 0x0000000000007941 */ /* 0x000fea0003800000 */
.L_x_9286:
[----:B------:R-:W-:-:S03]  /*12c30*/  UMOV UR4, 0xffffffff ;  /* 0xffffffff00047882 */ /* 0x000fc60000000000 */
[----:B------:R-:W-:Y:S05]  /*12c40*/  BRA.DIV UR4, `(.L_x_9288) ;  /* 0x0000000e049c7947 */ /* 0x000fea000b800000 */
[----:B-1----:R-:W1:Y:S02]  /*12c50*/  S2R R0, SR_TID.X ;  /* 0x0000000000007919 */ /* 0x002e640000002100 */
[----:B-1----:R-:W-:-:S04]  /*12c60*/  SHF.R.U32.HI R0, RZ, 0x5, R0 ;  /* 0x00000005ff007819 */ /* 0x002fc80000011600 */
[----:B------:R-:W-:-:S05]  /*12c70*/  LOP3.LUT R0, R0, 0x3, RZ, 0xc0, !PT ;  /* 0x0000000300007812 */ /* 0x000fca00078ec0ff */
[----:B------:R1:W2:Y:S02]  /*12c80*/  SHFL.IDX PT, R14, R0, RZ, 0x1f ;  /* 0x00001fff000e7589 */ /* 0x0002a400000e0000 */
.L_x_9327:
[----:B--2---:R-:W-:Y:S01]  /*12c90*/  ISETP.NE.AND P0, PT, R14, RZ, PT ;  /* 0x000000ff0e00720c */ /* 0x004fe20003f05270 */
[----:B------:R-:W-:-:S12]  /*12ca0*/  BSSY B0, `(.L_x_9289) ;  /* 0x000002b000007945 */ /* 0x000fd80003800000 */
[----:B------:R-:W-:Y:S05]  /*12cb0*/  @P0 BRA `(.L_x_9290) ;  /* 0x0000000000a40947 */ /* 0x000fea0003800000 */
[----:B------:R-:W-:-:S03]  /*12cc0*/  UMOV UR4, 0xffffffff ;  /* 0xffffffff00047882 */ /* 0x000fc60000000000 */
[----:B------:R-:W-:Y:S05]  /*12cd0*/  BRA.DIV UR4, `(.L_x_9291) ;  /* 0x0000000e04ac7947 */ /* 0x000fea000b800000 */
[----:B------:R-:W-:-:S13]  /*12ce0*/  ELECT P6, URZ, PT ;  /* 0x00000000003f782f */ /* 0x000fda00038c0000 */
.L_x_9330:
[----:B------:R-:W-:Y:S05]  /*12cf0*/  @!P6 BRA `(.L_x_9290) ;  /* 0x000000000094e947 */ /* 0x000fea0003800000 */
[----:B------:R-:W-:-:S06]  /*12d00*/  ULOP3.LUT UR4, UR42, 0x2, URZ, 0xfc, !UPT ;  /* 0x000000022a047892 */ /* 0x000fcc000f8efc3f */
[----:B-1----:R-:W-:-:S05]  /*12d10*/  IMAD.U32 R0, RZ, RZ, UR4 ;  /* 0x00000004ff007e24 */ /* 0x002fca000f8e00ff */
[----:B------:R-:W-:-:S13]  /*12d20*/  ISETP.NE.AND P0, PT, R0, 0x3, PT ;  /* 0x000000030000780c */ /* 0x000fda0003f05270 */
[----:B------:R-:W-:Y:S05]  /*12d30*/  @!P0 BRA `(.L_x_9292) ;  /* 0x0000000000048947 */ /* 0x000fea0003800000 */
[----:B------:R-:W-:Y:S01]  /*12d40*/  BPT.TRAP 0x1 ;  /* 0x000000040000795c */ /* 0x000fe20000300000 */
.L_x_9292:
[----:B------:R-:W-:Y:S01]  /*12d50*/  VIADD R0, R6, 0x19c40 ;  /* 0x00019c4006007836 */ /* 0x000fe20000000000 */
[----:B------:R-:W-:Y:S01]  /*12d60*/  SHF.L.U32 R4, R24, 0x1f, RZ ;  /* 0x0000001f18047819 */ /* 0x000fe200000006ff */
[C---:B------:R-:W-:Y:S02]  /*12d70*/  VIADD R2, R19.reuse, 0x1 ;  /* 0x0000000113027836 */ /* 0x040fe40000000000 */
[----:B------:R-:W-:-:S03]  /*12d80*/  IMAD R5, R19, 0x8, R0 ;  /* 0x0000000813057824 */ /* 0x000fc600078e0200 */
[C---:B------:R-:W-:Y:S01]  /*12d90*/  ISETP.NE.AND P2, PT, R2.reuse, 0x2, PT ;  /* 0x000000020200780c */ /* 0x040fe20003f45270 */
[----:B------:R-:W1:Y:S03]  /*12da0*/  SYNCS.PHASECHK.TRANS64.TRYWAIT P1, [R5+URZ], R4 ;  /* 0x00000004050075a7 */ /* 0x000e66000802017f */
[----:B------:R-:W-:Y:S02]  /*12db0*/  SEL R3, RZ, 0x1, P2 ;  /* 0x00000001ff037807 */ /* 0x000fe40001000000 */
[----:B------:R-:W-:Y:S02]  /*12dc0*/  SEL R7, R2, RZ, P2 ;  /* 0x000000ff02077207 */ /* 0x000fe40001000000 */
[----:B------:R-:W-:-:S03]  /*12dd0*/  LOP3.LUT R3, R24, R3, RZ, 0x3c, !PT ;  /* 0x0000000318037212 */ /* 0x000fc600078e3cff */
[----:B0-----:R-:W-:Y:S01]  /*12de0*/  IMAD R9, R7, 0x8, R0 ;  /* 0x0000000807097824 */ /* 0x001fe200078e0200 */
[----:B------:R-:W-:Y:S01]  /*12df0*/  SHF.L.U32 R0, R3, 0x1f, RZ ;  /* 0x0000001f03007819 */ /* 0x000fe200000006ff */
[----:B-1----:R-:W-:Y:S06]  /*12e00*/  @!P1 BRA `(.L_x_9293) ;  /* 0x0000000c00809947 */ /* 0x002fec0003800000 */
.L_x_9331:
[----:B------:R-:W1:Y:S02]  /*12e10*/  SYNCS.PHASECHK.TRANS64.TRYWAIT P1, [R9+URZ], R0 ;  /* 0x00000000090075a7 */ /* 0x000e64000802017f */
[----:B-1----:R-:W-:Y:S05]  /*12e20*/  @!P1 BRA `(.L_x_9294) ;  /* 0x0000000c008c9947 */ /* 0x002fea0003800000 */
.L_x_9332:
[----:B------:R-:W-:Y:S05]  /*12e30*/  @!P0 BRA `(.L_x_9295) ;  /* 0x0000000000048947 */ /* 0x000fea0003800000 */
[----:B------:R-:W-:Y:S01]  /*12e40*/  BPT.TRAP 0x1 ;  /* 0x000000040000795c */ /* 0x000fe20000300000 */
.L_x_9295:
[----:B------:R-:W-:-:S04]  /*12e50*/  IMAD R19, R19, 0x8, R6 ;  /* 0x0000000813137824 */ /* 0x000fc800078e0206 */
[----:B------:R-:W2:Y:S02]  /*12e60*/  SYNCS.PHASECHK.TRANS64.TRYWAIT P1, [R19+URZ+0x19c60], R4 ;  /* 0x019c6004130075a7 */ /* 0x000ea4000802017f */
[----:B--2---:R-:W-:Y:S05]  /*12e70*/  @!P1 BRA `(.L_x_9296) ;  /* 0x0000000c008c9947 */ /* 0x004fea0003800000 */
.L_x_9333:
[----:B------:R-:W-:Y:S05]  /*12e80*/  @!P0 BRA `(.L_x_9297) ;  /* 0x0000000000048947 */ /* 0x000fea0003800000 */
[----:B------:R-:W-:Y:S01]  /*12e90*/  BPT.TRAP 0x1 ;  /* 0x000000040000795c */ /* 0x000fe20000300000 */
.L_x_9297:
[----:B------:R-:W-:-:S04]  /*12ea0*/  IMAD R7, R7, 0x8, R6 ;  /* 0x0000000807077824 */ /* 0x000fc800078e0206 */
[----:B------:R-:W3:Y:S02]  /*12eb0*/  SYNCS.PHASECHK.TRANS64.TRYWAIT P1, [R7+URZ+0x19c60], R0 ;  /* 0x019c6000070075a7 */ /* 0x000ee4000802017f */
[----:B---3--:R-:W-:Y:S05]  /*12ec0*/  @!P1 BRA `(.L_x_9298) ;  /* 0x0000000c008c9947 */ /* 0x008fea0003800000 */
.L_x_9334:
[----:B------:R-:W-:Y:S05]  /*12ed0*/  @!P0 BRA `(.L_x_9299) ;  /* 0x0000000000048947 */ /* 0x000fea0003800000 */
[----:B------:R-:W-:Y:S01]  /*12ee0*/  BPT.TRAP 0x1 ;  /* 0x000000040000795c */ /* 0x000fe20000300000 */
.L_x_9299:
[----:B------:R-:W4:Y:S02]  /*12ef0*/  SYNCS.PHASECHK.TRANS64.TRYWAIT P0, [R19+URZ+0x19c80], R4 ;  /* 0x019c8004130075a7 */ /* 0x000f24000800017f */
[----:B----4-:R-:W-:Y:S05]  /*12f00*/  @!P0 BRA `(.L_x_9300) ;  /* 0x0000000c00908947 */ /* 0x010fea0003800000 */
.L_x_9301:
[----:B------:R0:W0:Y:S02]  /*12f10*/  SYNCS.PHASECHK.TRANS64.TRYWAIT P0, [R7+URZ+0x19c80], R0 ;  /* 0x019c8000070075a7 */ /* 0x000024000800017f */
[----:B0-----:R-:W-:Y:S05]  /*12f20*/  @!P0 NANOSLEEP.SYNCS 0x989680 ;  /* 0x009896800000895d */ /* 0x001fea0003900000 */
[----:B------:R-:W0:Y:S02]  /*12f30*/  @!P0 SYNCS.PHASECHK.TRANS64 P0, [R7+URZ+0x19c80], R0 ;  /* 0x019c8000070085a7 */ /* 0x000e24000800007f */
[----:B0-----:R-:W-:Y:S05]  /*12f40*/  @!P0 BRA `(.L_x_9301) ;  /* 0xfffffffc00f08947 */ /* 0x001fea000383ffff */
.L_x_9290:
[----:B------:R-:W-:Y:S05]  /*12f50*/  BSYNC B0 ;  /* 0x0000000000007941 */ /* 0x000fea0003800000 */
.L_x_9289:
[----:B------:R-:W-:Y:S05]  /*12f60*/  EXIT ;  /* 0x000000000000794d */ /* 0x000fea0003800000 */
.L_x_9131:
[----:B0-----:R-:W-:-:S04]  /*12f70*/  IMAD.U32 R3, RZ, RZ, UR45 ;  /* 0x0000002dff037e24 */ /* 0x001fc8000f8e00ff */
[----:B------:R0:W1:Y:S03]  /*12f80*/  SYNCS.PHASECHK.TRANS64.TRYWAIT P1, [R3+URZ+0x19c00], R0 ;  /* 0x019c0000030075a7 */ /* 0x000066000802017f */
[----:B-1----:R-:W-:Y:S05]  /*12f90*/  @!P1 NANOSLEEP.SYNCS 0x989680 ;  /* 0x009896800000995d */ /* 0x002fea0003900000 */
[----:B------:R-:W1:Y:S02]  /*12fa0*/  @!P1 SYNCS.PHASECHK.TRANS64 P1, [R3+URZ+0x19c00], R0 ;  /* 0x019c0000030095a7 */ /* 0x000e64000802007f */
[----:B-1----:R-:W-:Y:S05]  /*12fb0*/  @!P1 BRA `(.L_x_9131) ;  /* 0xfffffffc00ec9947 */ /* 0x002fea000383ffff */
[----:B------:R-:W-:Y:S05]  /*12fc0*/  BRA `(.L_x_9302) ;  /* 0xfffffeec00247947 */ /* 0x000fea000383ffff */
.L_x_9135:
[----:B-1----:R1:W2:Y:S02]  /*12fd0*/  SYNCS.PHASECHK.TRANS64.TRYWAIT P2, [R5+URZ+0x19c30], R0 ;  /* 0x019c3000050075a7 */ /* 0x0022a4000804017f */
[----:B--2---:R-:W-:Y:S05]  /*12fe0*/  @!P2 NANOSLEEP.SYNCS 0x989680 ;  /* 0x009896800000a95d */ /* 0x004fea0003900000 */
[----:B------:R-:W2:Y:S02]  /*12ff0*/  @!P2 SYNCS.PHASECHK.TRANS64 P2, [R5+URZ+0x19c30], R0 ;  /* 0x019c30000500a5a7 */ /* 0x000ea4000804007f */
[----:B--2---:R-:W-:Y:S05]  /*13000*/  @!P2 BRA `(.L_x_9135) ;  /* 0xfffffffc00f0a947 */ /* 0x004fea000383ffff */
[----:B------:R-:W-:Y:S05]  /*13010*/  BRA `(.L_x_9134) ;  /* 0xfffffeec00487947 */ /* 0x000fea000383ffff */
.L_x_9151:
[----:B-1----:R-:W-:-:S04]  /*13020*/  IMAD.U32 R7, RZ, RZ, UR6 ;  /* 0x00000006ff077e24 */ /* 0x002fc8000f8e00ff */
[----:B------:R1:W2:Y:S03]  /*13030*/  SYNCS.PHASECHK.TRANS64.TRYWAIT P2, [R7+URZ+0x19c30], R6 ;  /* 0x019c3006070075a7 */ /* 0x0002a6000804017f */
[----:B--2---:R-:W-:Y:S05]  /*13040*/  @!P2 NANOSLEEP.SYNCS 0x989680 ;  /* 0x009896800000a95d */ /* 0x004fea0003900000 */
[----:B------:R-:W2:Y:S02]  /*13050*/  @!P2 SYNCS.PHASECHK.TRANS64 P2, [R7+URZ+0x19c30], R6 ;  /* 0x019c30060700a5a7 */ /* 0x000ea4000804007f */
[----:B--2---:R-:W-:Y:S05]  /*13060*/  @!P2 BRA `(.L_x_9151) ;  /* 0xfffffffc00eca947 */ /* 0x004fea000383ffff */
[----:B------:R-:W-:Y:S05]  /*13070*/  BRA `(.L_x_9150) ;  /* 0xffffff1c00b07947 */ /* 0x000fea000383ffff */
.L_x_9155:
[----:B-1----:R-:W-:-:S04]  /*13080*/  IMAD.U32 R7, RZ, RZ, UR11 ;  /* 0x0000000bff077e24 */ /* 0x002fc8000f8e00ff */
[----:B------:R1:W2:Y:S03]  /*13090*/  SYNCS.PHASECHK.TRANS64.TRYWAIT P2, [R7+URZ+0x19c50], R6 ;  /* 0x019c5006070075a7 */ /* 0x0002a6000804017f */
[----:B--2---:R-:W-:Y:S05]  /*130a0*/  @!P2 NANOSLEEP.SYNCS 0x989680 ;  /* 0x009896800000a95d */ /* 0x004fea0003900000 */
[----:B------:R-:W2:Y:S02]  /*130b0*/  @!P2 SYNCS.PHASECHK.TRANS64 P2, [R7+URZ+0x19c50], R6 ;  /* 0x019c50060700a5a7 */ /* 0x000ea4000804007f */
[----:B--2---:R-:W-:Y:S05]  /*130c0*/  @!P2 BRA `(.L_x_9155) ;  /* 0xfffffffc00eca947 */ /* 0x004fea000383ffff */
[----:B------:R-:W-:Y:S05]  /*130d0*/  BRA `(.L_x_9154) ;  /* 0xffffff2000007947 */ /* 0x000fea000383ffff */
.L_x_9173:
[----:B-1----:R-:W-:-:S04]  /*130e0*/  IMAD.U32 R11, RZ, RZ, UR6 ;  /* 0x00000006ff0b7e24 */ /* 0x002fc8000f8e00ff */
[----:B------:R1:W2:Y:S03]  /*130f0*/  SYNCS.PHASECHK.TRANS64.TRYWAIT P2, [R11+URZ+0x19c30], R0 ;  /* 0x019c30000b0075a7 */ /* 0x0002a6000804017f */
[----:B--2---:R-:W-:Y:S05]  /*13100*/  @!P2 NANOSLEEP.SYNCS 0x989680 ;  /* 0x009896800000a95d */ /* 0x004fea0003900000 */
[----:B------:R-:W2:Y:S02]  /*13110*/  @!P2 SYNCS.PHASECHK.TRANS64 P2, [R11+URZ+0x19c30], R0 ;  /* 0x019c30000b00a5a7 */ /* 0x000ea4000804007f */
[----:B--2---:R-:W-:Y:S05]  /*13120*/  @!P2 BRA `(.L_x_9173) ;  /* 0xfffffffc00eca947 */ /* 0x004fea000383ffff */
[----:B------:R-:W-:Y:S05]  /*13130*/  BRA `(.L_x_9172) ;  /* 0xffffff4c004c7947 */ /* 0x000fea000383ffff */
.L_x_9177:
[----:B-1----:R-:W-:-:S04]  /*13140*/  IMAD.U32 R11, RZ, RZ, UR11 ;  /* 0x0000000bff0b7e24 */ /* 0x002fc8000f8e00ff */
[----:B------:R1:W2:Y:S03]  /*13150*/  SYNCS.PHASECHK.TRANS64.TRYWAIT P2, [R11+URZ+0x19c50], R0 ;  /* 0x019c50000b0075a7 */ /* 0x0002a6000804017f */
[----:B--2---:R-:W-:Y:S05]  /*13160*/  @!P2 NANOSLEEP.SYNCS 0x989680 ;  /* 0x009896800000a95d */ /* 0x004fea0003900000 */
[----:B------:R-:W2:Y:S02]  /*13170*/  @!P2 SYNCS.PHASECHK.TRANS64 P2, [R11+URZ+0x19c50], R0 ;  /* 0x019c50000b00a5a7 */ /* 0x000ea4000804007f */
[----:B--2---:R-:W-:Y:S05]  /*13180*/  @!P2 BRA `(.L_x_9177) ;  /* 0xfffffffc00eca947 */ /* 0x004fea000383ffff */
[----:B------:R-:W-:Y:S05]  /*13190*/  BRA `(.L_x_9176) ;  /* 0xffffff4c009c7947 */ /* 0x000fea000383ffff */
.L_x_9184:
[----:B-1----:R-:W-:-:S04]  /*131a0*/  IMAD.U32 R7, RZ, RZ, UR6 ;  /* 0x00000006ff077e24 */ /* 0x002fc8000f8e00ff */
[----:B------:R1:W2:Y:S03]  /*131b0*/  SYNCS.PHASECHK.TRANS64.TRYWAIT P2, [R7+URZ+0x19c30], R0 ;  /* 0x019c3000070075a7 */ /* 0x0002a6000804017f */
[----:B--2---:R-:W-:Y:S05]  /*131c0*/  @!P2 NANOSLEEP.SYNCS 0x989680 ;  /* 0x009896800000a95d */ /* 0x004fea0003900000 */
[----:B------:R-:W2:Y:S02]  /*131d0*/  @!P2 SYNCS.PHASECHK.TRANS64 P2, [R7+URZ+0x19c30], R0 ;  /* 0x019c30000700a5a7 */ /* 0x000ea4000804007f */
[----:B--2---:R-:W-:Y:S05]  /*131e0*/  @!P2 BRA `(.L_x_9184) ;  /* 0xfffffffc00eca947 */ /* 0x004fea000383ffff */
[----:B------:R-:W-:Y:S05]  /*131f0*/  BRA `(.L_x_9183) ;  /* 0xffffff68001c7947 */ /* 0x000fea000383ffff */
.L_x_9188:
[----:B-1----:R-:W-:-:S04]  /*13200*/  IMAD.U32 R7, RZ, RZ, UR11 ;  /* 0x0000000bff077e24 */ /* 0x002fc8000f8e00ff */
[----:B------:R1:W2:Y:S03]  /*13210*/  SYNCS.PHASECHK.TRANS64.TRYWAIT P2, [R7+URZ+0x19c50], R0 ;  /* 0x019c5000070075a7 */ /* 0x0002a6000804017f */
[----:B--2---:R-:W-:Y:S05]  /*13220*/  @!P2 NANOSLEEP.SYNCS 0x989680 ;  /* 0x009896800000a95d */ /* 0x004fea0003900000 */
[----:B------:R-:W2:Y:S02]  /*13230*/  @!P2 SYNCS.PHASECHK.TRANS64 P2, [R7+URZ+0x19c50], R0 ;  /* 0x019c50000700a5a7 */ /* 0x000ea4000804007f */
[----:B--2---:R-:W-:Y:S05]  /*13240*/  @!P2 BRA `(.L_x_9188) ;  /* 0xfffffffc00eca947 */ /* 0x004fea000383ffff */
[----:B------:R-:W-:Y:S05]  /*13250*/  BRA `(.L_x_9187) ;  /* 0xffffff68006c7947 */ /* 0x000fea000383ffff */
.L_x_9202:
[----:B-1----:R-:W-:-:S04]  /*13260*/  IMAD.U32 R6, RZ, RZ, UR14 ;  /* 0x0000000eff067e24 */ /* 0x002fc8000f8e00ff */
[----:B------:R1:W2:Y:S03]  /*13270*/  SYNCS.PHASECHK.TRANS64.TRYWAIT P1, [R6+URZ+0x19c50], R3 ;  /* 0x019c5003060075a7 */ /* 0x0002a6000802017f */
[----:B--2---:R-:W-:Y:S05]  /*13280*/  @!P1 NANOSLEEP.SYNCS 0x989680 ;  /* 0x009896800000995d */ /* 0x004fea0003900000 */
[----:B------:R-:W2:Y:S02]  /*13290*/  @!P1 SYNCS.PHASECHK.TRANS64 P1, [R6+URZ+0x19c50], R3 ;  /* 0x019c5003060095a7 */ /* 0x000ea4000802007f */
[----:B--2---:R-:W-:Y:S05]  /*132a0*/  @!P1 BRA `(.L_x_9202) ;  /* 0xfffffffc00ec9947 */ /* 0x004fea000383ffff */
[----:B------:R-:W-:Y:S05]  /*132b0*/  BRA `(.L_x_9201) ;  /* 0xffffff9000e07947 */ /* 0x000fea000383ffff */
.L_x_9234:
[----:B------:R-:W-:Y:S02]  /*132c0*/  IMAD.MOV.U32 R13, RZ, RZ, R20 ;  /* 0x000000ffff0d7224 */ /* 0x000fe400078e0014 */
[----:B------:R-:W-:Y:S02]  /*132d0*/  IMAD.MOV.U32 R12, RZ, RZ, RZ ;  /* 0x000000ffff0c7224 */ /* 0x000fe400078e00ff */
[----:B------:R-:W-:Y:S02]  /*132e0*/  IMAD.MOV.U32 R11, RZ, RZ, 0x1f ;  /* 0x0000001fff0b7424 */ /* 0x000fe400078e00ff */
[----:B------:R-:W-:-:S07]  /*132f0*/  IMAD.MOV.U32 R15, RZ, RZ, -0x1 ;  /* 0xffffffffff0f7424 */ /* 0x000fce00078e00ff */
[----:B------:R-:W-:Y:S05]  /*13300*/  WARPSYNC.COLLECTIVE R15, `(.L_x_9303) ;  /* 0x000000000f087348 */ /* 0x000fea0003c00000 */
[----:B------:R0:W1:Y:S02]  /*13310*/  SHFL.IDX P6, R14, R13, R12, R11 ;  /* 0x0000000c0d0e7389 */ /* 0x00006400000c000b */
[----:B01----:R-:W-:Y:S01]  /*13320*/  ENDCOLLECTIVE ;  /* 0x000000000000791b */ /* 0x003fe20003800000 */
.L_x_9303:
[----:B------:R-:W-:Y:S05]  /*13330*/  BRA `(.L_x_9304) ;  /* 0xffffffcc00447947 */ /* 0x000fea000383ffff */
.L_x_9236:
[----:B------:R-:W-:Y:S01]  /*13340*/  BSSY B0, `(.L_x_9305) ;  /* 0x0000006000007945 */ /* 0x000fe20003800000 */
[----:B------:R-:W-:-:S07]  /*13350*/  IMAD.MOV.U32 R15, RZ, RZ, -0x1 ;  /* 0xffffffffff0f7424 */ /* 0x000fce00078e00ff */
[----:B0-----:R-:W-:Y:S05]  /*13360*/  WARPSYNC.COLLECTIVE R15, `(.L_x_9306) ;  /* 0x000000000f0c7348 */ /* 0x001fea0003c00000 */
[----:B------:R-:W-:Y:S02]  /*13370*/  ELECT P6, UR62, PT ;  /* 0x00000000003e782f */ /* 0x000fe400038c0000 */
[----:B------:R-:W-:Y:S01]  /*13380*/  MOV R14, UR62 ;  /* 0x0000003e000e7c02 */ /* 0x000fe20008000f00 */
[----:B0-----:R-:W-:Y:S10]  /*13390*/  ENDCOLLECTIVE ;  /* 0x000000000000791b */ /* 0x001ff40003800000 */
.L_x_9306:
[----:B------:R-:W-:Y:S05]  /*133a0*/  BSYNC B0 ;  /* 0x0000000000007941 */ /* 0x000fea0003800000 */
.L_x_9305:
[----:B------:R-:W-:Y:S05]  /*133b0*/  BRA `(.L_x_9307) ;  /* 0xffffffcc004c7947 */ /* 0x000fea000383ffff */
.L_x_9238:
[----:B-1----:R1:W2:Y:S02]  /*133c0*/  SYNCS.PHASECHK.TRANS64.TRYWAIT P1, [R3+URZ+0x19c80], R2 ;  /* 0x019c8002030075a7 */ /* 0x0022a4000802017f */
[----:B--2---:R-:W-:Y:S05]  /*133d0*/  @!P1 NANOSLEEP.SYNCS 0x989680 ;  /* 0x009896800000995d */ /* 0x004fea0003900000 */
[----:B------:R-:W2:Y:S02]  /*133e0*/  @!P1 SYNCS.PHASECHK.TRANS64 P1, [R3+URZ+0x19c80], R2 ;  /* 0x019c8002030095a7 */ /* 0x000ea4000802007f */
[----:B--2---:R-:W-:Y:S05]  /*133f0*/  @!P1 BRA `(.L_x_9238) ;  /* 0xfffffffc00f09947 */ /* 0x004fea000383ffff */
[----:B------:R-:W-:Y:S05]  /*13400*/  BRA `(.L_x_9308) ;  /* 0xffffffcc00a47947 */ /* 0x000fea000383ffff */
.L_x_9240:
[----:B--2---:R2:W3:Y:S02]  /*13410*/  SYNCS.PHASECHK.TRANS64.TRYWAIT P1, [R3+URZ+0x19c40], R2 ;  /* 0x019c4002030075a7 */ /* 0x0044e4000802017f */
[----:B---3--:R-:W-:Y:S05]  /*13420*/  @!P1 NANOSLEEP.SYNCS 0x989680 ;  /* 0x009896800000995d */ /* 0x008fea0003900000 */
[----:B------:R-:W3:Y:S02]  /*13430*/  @!P1 SYNCS.PHASECHK.TRANS64 P1, [R3+URZ+0x19c40], R2 ;  /* 0x019c4002030095a7 */ /* 0x000ee4000802007f */
[----:B---3--:R-:W-:Y:S05]  /*13440*/  @!P1 BRA `(.L_x_9240) ;  /* 0xfffffffc00f09947 */ /* 0x008fea000383ffff */
[----:B------:R-:W-:Y:S05]  /*13450*/  BRA `(.L_x_9309) ;  /* 0xffffffd000287947 */ /* 0x000fea000383ffff */
.L_x_9244:
        /* <DEDUP_REMOVED lines=8> */
.L_x_9310:
[----:B------:R-:W-:Y:S02]  /*134e0*/  IMAD.MOV.U32 R13, RZ, RZ, R0 ;  /* 0x000000ffff0d7224 */ /* 0x000fe400078e0000 */
[----:B------:R-:W-:-:S07]  /*134f0*/  IMAD.MOV.U32 R2, RZ, RZ, R14 ;  /* 0x000000ffff027224 */ /* 0x000fce00078e000e */
[----:B------:R-:W-:Y:S05]  /*13500*/  WARPSYNC.COLLECTIVE R15, `(.L_x_9311) ;  /* 0x000000000f087348 */ /* 0x000fea0003c00000 */
[----:B------:R0:W1:Y:S02]  /*13510*/  SHFL.IDX P6, R14, R13, R12, R11 ;  /* 0x0000000c0d0e7389 */ /* 0x00006400000c000b */
[----:B01----:R-:W-:Y:S01]  /*13520*/  ENDCOLLECTIVE ;  /* 0x000000000000791b */ /* 0x003fe20003800000 */
.L_x_9311:
        /* <DEDUP_REMOVED lines=9> */
.L_x_9312:
        /* <DEDUP_REMOVED lines=10> */
.L_x_9313:
        /* <DEDUP_REMOVED lines=13> */
.L_x_9314:
[----:B------:R-:W-:-:S13]  /*13730*/  ISETP.GE.AND P4, PT, R2, R5, PT ;  /* 0x000000050200720c */ /* 0x000fda0003f86270 */
[----:B------:R-:W-:Y:S01]  /*13740*/  @!P4 IADD3 R0, P3, R20, R0, RZ ;  /* 0x000000001400c210 */ /* 0x000fe20007f7e0ff */
[----:B------:R-:W-:-:S04]  /*13750*/  IMAD.MOV.U32 R13, RZ, RZ, R8 ;  /* 0x000000ffff0d7224 */ /* 0x000fc800078e0008 */
[----:B------:R-:W-:-:S04]  /*13760*/  @!P4 IMAD.X R2, RZ, RZ, R4, P3 ;  /* 0x000000ffff02c224 */ /* 0x000fc800018e0604 */
[----:B------:R-:W-:Y:S02]  /*13770*/  @!P4 IMAD.MOV.U32 R3, RZ, RZ, R2 ;  /* 0x000000ffff03c224 */ /* 0x000fe400078e0002 */
[----:B------:R-:W-:Y:S02]  /*13780*/  @!P4 IMAD.MOV.U32 R2, RZ, RZ, R0 ;  /* 0x000000ffff02c224 */ /* 0x000fe400078e0000 */
[----:B------:R-:W-:-:S07]  /*13790*/  IMAD.MOV.U32 R7, RZ, RZ, R14 ;  /* 0x000000ffff077224 */ /* 0x000fce00078e000e */
[----:B------:R-:W-:Y:S05]  /*137a0*/  WARPSYNC.COLLECTIVE R15, `(.L_x_9315) ;  /* 0x000000000f087348 */ /* 0x000fea0003c00000 */
[----:B------:R0:W1:Y:S02]  /*137b0*/  SHFL.IDX P6, R14, R13, R12, R11 ;  /* 0x0000000c0d0e7389 */ /* 0x00006400000c000b */
[----:B01----:R-:W-:Y:S01]  /*137c0*/  ENDCOLLECTIVE ;  /* 0x000000000000791b */ /* 0x003fe20003800000 */
.L_x_9315:
[----:B------:R-:W-:Y:S01]  /*137d0*/  @!PT LDS RZ, [RZ] ;  /* 0x00000000fffff984 */ /* 0x000fe20000000800 */
[----:B------:R-:W-:Y:S01]  /*137e0*/  @!PT LDS RZ, [RZ] ;  /* 0x00000000fffff984 */ /* 0x000fe20000000800 */
[----:B------:R-:W-:Y:S01]  /*137f0*/  @!PT LDS RZ, [RZ] ;  /* 0x00000000fffff984 */ /* 0x000fe20000000800 */
[----:B------:R0:W-:Y:S04]  /*13800*/  @!P4 LDGSTS.E.BYPASS.LTC128B.128 [R10+0xf800], desc[UR46][R2.64], !P0 ;  /* 0x0f800000020acfae */ /* 0x0001e8000c101d6e */
[----:B------:R0:W-:Y:S04]  /*13810*/  @!P4 LDGSTS.E.BYPASS.LTC128B.128 [R10+0x11000], desc[UR46][R2.64+0x20], !P1 ;  /* 0x11000020020acfae */ /* 0x0001e8000c901d6e */
[----:B------:R0:W-:Y:S01]  /*13820*/  @!P4 LDGSTS.E.BYPASS.LTC128B.128 [R10+0x12800], desc[UR46][R2.64+0x40], !P2 ;  /* 0x12800040020acfae */ /* 0x0001e2000d101d6e */
[----:B------:R-:W-:Y:S05]  /*13830*/  BRA `(.L_x_9316) ;  /* 0xffffffd400dc7947 */ /* 0x000fea000383ffff */
.L_x_9249:
[----:B0-----:R0:W1:Y:S02]  /*13840*/  SYNCS.PHASECHK.TRANS64.TRYWAIT P0, [R16+URZ+0x19c20], R3 ;  /* 0x019c2003100075a7 */ /* 0x001064000800017f */
[----:B-1----:R-:W-:Y:S05]  /*13850*/  @!P0 NANOSLEEP.SYNCS 0x989680 ;  /* 0x009896800000895d */ /* 0x002fea0003900000 */
[----:B------:R-:W1:Y:S02]  /*13860*/  @!P0 SYNCS.PHASECHK.TRANS64 P0, [R16+URZ+0x19c20], R3 ;  /* 0x019c2003100085a7 */ /* 0x000e64000800007f */
[----:B-1----:R-:W-:Y:S05]  /*13870*/  @!P0 BRA `(.L_x_9249) ;  /* 0xfffffffc00f08947 */ /* 0x002fea000383ffff */
[----:B------:R-:W-:Y:S05]  /*13880*/  BRA `(.L_x_9317) ;  /* 0xffffffd8004c7947 */ /* 0x000fea000383ffff */
.L_x_9255:
[----:B0-----:R0:W1:Y:S02]  /*13890*/  SYNCS.PHASECHK.TRANS64.TRYWAIT P0, [R6+URZ+0x19c80], R4 ;  /* 0x019c8004060075a7 */ /* 0x001064000800017f */
[----:B-1----:R-:W-:Y:S05]  /*138a0*/  @!P0 NANOSLEEP.SYNCS 0x989680 ;  /* 0x009896800000895d */ /* 0x002fea0003900000 */
[----:B------:R-:W1:Y:S02]  /*138b0*/  @!P0 SYNCS.PHASECHK.TRANS64 P0, [R6+URZ+0x19c80], R4 ;  /* 0x019c8004060085a7 */ /* 0x000e64000800007f */
[----:B-1----:R-:W-:Y:S05]  /*138c0*/  @!P0 BRA `(.L_x_9255) ;  /* 0xfffffffc00f08947 */ /* 0x002fea000383ffff */
[----:B------:R-:W-:Y:S05]  /*138d0*/  BRA `(.L_x_9318) ;  /* 0xffffffd800f07947 */ /* 0x000fea000383ffff */
.L_x_9262:
[----:B-1----:R1:W2:Y:S02]  /*138e0*/  SYNCS.PHASECHK.TRANS64.TRYWAIT P0, [R6+URZ+0x19c40], R4 ;  /* 0x019c4004060075a7 */ /* 0x0022a4000800017f */
[----:B--2---:R-:W-:Y:S05]  /*138f0*/  @!P0 NANOSLEEP.SYNCS 0x989680 ;  /* 0x009896800000895d */ /* 0x004fea0003900000 */
[----:B------:R-:W2:Y:S02]  /*13900*/  @!P0 SYNCS.PHASECHK.TRANS64 P0, [R6+URZ+0x19c40], R4 ;  /* 0x019c4004060085a7 */ /* 0x000ea4000800007f */
[----:B--2---:R-:W-:Y:S05]  /*13910*/  @!P0 BRA `(.L_x_9262) ;  /* 0xfffffffc00f08947 */ /* 0x004fea000383ffff */
[----:B------:R-:W-:Y:S05]  /*13920*/  BRA `(.L_x_9319) ;  /* 0xffffffdc00e87947 */ /* 0x000fea000383ffff */
.L_x_9270:
[----:B0-----:R0:W1:Y:S02]  /*13930*/  SYNCS.PHASECHK.TRANS64.TRYWAIT P1, [R3+URZ+0x19c70], R4 ;  /* 0x019c7004030075a7 */ /* 0x001064000802017f */
[----:B-1----:R-:W-:Y:S05]  /*13940*/  @!P1 NANOSLEEP.SYNCS 0x989680 ;  /* 0x009896800000995d */ /* 0x002fea0003900000 */
[----:B------:R-:W1:Y:S02]  /*13950*/  @!P1 SYNCS.PHASECHK.TRANS64 P1, [R3+URZ+0x19c70], R4 ;  /* 0x019c7004030095a7 */ /* 0x000e64000802007f */
[----:B-1----:R-:W-:Y:S05]  /*13960*/  @!P1 BRA `(.L_x_9270) ;  /* 0xfffffffc00f09947 */ /* 0x002fea000383ffff */
[----:B------:R-:W-:Y:S05]  /*13970*/  BRA `(.L_x_9320) ;  /* 0xffffffe000fc7947 */ /* 0x000fea000383ffff */
.L_x_9272:
[----:B0-----:R0:W1:Y:S02]  /*13980*/  SYNCS.PHASECHK.TRANS64.TRYWAIT P1, [R3+URZ+0x19c60], R4 ;  /* 0x019c6004030075a7 */ /* 0x001064000802017f */
[----:B-1----:R-:W-:Y:S05]  /*13990*/  @!P1 NANOSLEEP.SYNCS 0x989680 ;  /* 0x009896800000995d */ /* 0x002fea0003900000 */
[----:B------:R-:W1:Y:S02]  /*139a0*/  @!P1 SYNCS.PHASECHK.TRANS64 P1, [R3+URZ+0x19c60], R4 ;  /* 0x019c6004030095a7 */ /* 0x000e64000802007f */
[----:B-1----:R-:W-:Y:S05]  /*139b0*/  @!P1 BRA `(.L_x_9272) ;  /* 0xfffffffc00f09947 */ /* 0x002fea000383ffff */
[----:B------:R-:W-:Y:S05]  /*139c0*/  BRA `(.L_x_9321) ;  /* 0xffffffe400047947 */ /* 0x000fea000383ffff */
.L_x_9279:
[----:B0-----:R0:W1:Y:S02]  /*139d0*/  SYNCS.PHASECHK.TRANS64.TRYWAIT P1, [R0+URZ+0x19c70], R3 ;  /* 0x019c7003000075a7 */ /* 0x001064000802017f */
[----:B-1----:R-:W-:Y:S05]  /*139e0*/  @!P1 NANOSLEEP.SYNCS 0x989680 ;  /* 0x009896800000995d */ /* 0x002fea0003900000 */
[----:B------:R-:W1:Y:S02]  /*139f0*/  @!P1 SYNCS.PHASECHK.TRANS64 P1, [R0+URZ+0x19c70], R3 ;  /* 0x019c7003000095a7 */ /* 0x000e64000802007f */
[----:B-1----:R-:W-:Y:S05]  /*13a00*/  @!P1 BRA `(.L_x_9279) ;  /* 0xfffffffc00f09947 */ /* 0x002fea000383ffff */
[----:B------:R-:W-:Y:S05]  /*13a10*/  BRA `(.L_x_9322) ;  /* 0xffffffe800a47947 */ /* 0x000fea000383ffff */
.L_x_9281:
[----:B0-----:R0:W1:Y:S02]  /*13a20*/  SYNCS.PHASECHK.TRANS64.TRYWAIT P1, [R0+URZ+0x19c60], R3 ;  /* 0x019c6003000075a7 */ /* 0x001064000802017f */
[----:B-1----:R-:W-:Y:S05]  /*13a30*/  @!P1 NANOSLEEP.SYNCS 0x989680 ;  /* 0x009896800000995d */ /* 0x002fea0003900000 */
[----:B------:R-:W1:Y:S02]  /*13a40*/  @!P1 SYNCS.PHASECHK.TRANS64 P1, [R0+URZ+0x19c60], R3 ;  /* 0x019c6003000095a7 */ /* 0x000e64000802007f */
[----:B-1----:R-:W-:Y:S05]  /*13a50*/  @!P1 BRA `(.L_x_9281) ;  /* 0xfffffffc00f09947 */ /* 0x002fea000383ffff */
[----:B------:R-:W-:Y:S05]  /*13a60*/  BRA `(.L_x_9323) ;  /* 0xffffffe800a87947 */ /* 0x000fea000383ffff */
.L_x_9287:
[----:B-1----:R1:W2:Y:S02]  /*13a70*/  SYNCS.PHASECHK.TRANS64.TRYWAIT P0, [R6+URZ+0x19c20], R0 ;  /* 0x019c2000060075a7 */ /* 0x0022a4000800017f */
[----:B--2---:R-:W-:Y:S05]  /*13a80*/  @!P0 NANOSLEEP.SYNCS 0x989680 ;  /* 0x009896800000895d */ /* 0x004fea0003900000 */
[----:B------:R-:W2:Y:S02]  /*13a90*/  @!P0 SYNCS.PHASECHK.TRANS64 P0, [R6+URZ+0x19c20], R0 ;  /* 0x019c2000060085a7 */ /* 0x000ea4000800007f */
[----:B--2---:R-:W-:Y:S05]  /*13aa0*/  @!P0 BRA `(.L_x_9287) ;  /* 0xfffffffc00f08947 */ /* 0x004fea000383ffff */
[----:B------:R-:W-:Y:S05]  /*13ab0*/  BRA `(.L_x_9324) ;  /* 0xfffffff000587947 */ /* 0x000fea000383ffff */
.L_x_9288:
[----:B------:R-:W2:Y:S01]  /*13ac0*/  S2R R2, SR_TID.X ;  /* 0x0000000000027919 */ /* 0x000ea20000002100 */
[----:B------:R-:W-:Y:S01]  /*13ad0*/  BSSY B0, `(.L_x_9325) ;  /* 0x000000a000007945 */ /* 0x000fe20003800000 */
[----:B------:R-:W-:Y:S02]  /*13ae0*/  IMAD.MOV.U32 R12, RZ, RZ, RZ ;  /* 0x000000ffff0c7224 */ /* 0x000fe400078e00ff */
[----:B0-----:R-:W-:Y:S02]  /*13af0*/  IMAD.MOV.U32 R11, RZ, RZ, 0x1f ;  /* 0x0000001fff0b7424 */ /* 0x001fe400078e00ff */
[----:B------:R-:W-:Y:S01]  /*13b00*/  IMAD.MOV.U32 R15, RZ, RZ, -0x1 ;  /* 0xffffffffff0f7424 */ /* 0x000fe200078e00ff */
[----:B--2---:R-:W-:-:S04]  /*13b10*/  SHF.R.U32.HI R2, RZ, 0x5, R2 ;  /* 0x00000005ff027819 */ /* 0x004fc80000011602 */
[----:B------:R-:W-:-:S05]  /*13b20*/  LOP3.LUT R2, R2, 0x3, RZ, 0xc0, !PT ;  /* 0x0000000302027812 */ /* 0x000fca00078ec0ff */
[----:B------:R-:W-:-:S07]  /*13b30*/  IMAD.MOV.U32 R13, RZ, RZ, R2 ;  /* 0x000000ffff0d7224 */ /* 0x000fce00078e0002 */
[----:B-1----:R-:W-:Y:S05]  /*13b40*/  WARPSYNC.COLLECTIVE R15, `(.L_x_9326) ;  /* 0x000000000f087348 */ /* 0x002fea0003c00000 */
[----:B------:R0:W2:Y:S02]  /*13b50*/  SHFL.IDX P6, R14, R13, R12, R11 ;  /* 0x0000000c0d0e7389 */ /* 0x0000a400000c000b */
[----:B012---:R-:W-:Y:S01]  /*13b60*/  ENDCOLLECTIVE ;  /* 0x000000000000791b */ /* 0x007fe20003800000 */
.L_x_9326:
[----:B------:R-:W-:Y:S05]  /*13b70*/  BSYNC B0 ;  /* 0x0000000000007941 */ /* 0x000fea0003800000 */
.L_x_9325:
[----:B------:R-:W-:Y:S05]  /*13b80*/  BRA `(.L_x_9327) ;  /* 0xfffffff000407947 */ /* 0x000fea000383ffff */
.L_x_9291:
[----:B------:R-:W-:Y:S01]  /*13b90*/  BSSY B1, `(.L_x_9328) ;  /* 0x0000006000017945 */ /* 0x000fe20003800000 */
[----:B------:R-:W-:-:S07]  /*13ba0*/  IMAD.MOV.U32 R15, RZ, RZ, -0x1 ;  /* 0xffffffffff0f7424 */ /* 0x000fce00078e00ff */
[----:B01----:R-:W-:Y:S05]  /*13bb0*/  WARPSYNC.COLLECTIVE R15, `(.L_x_9329) ;  /* 0x000000000f0c7348 */ /* 0x003fea0003c00000 */
[----:B------:R-:W-:Y:S02]  /*13bc0*/  ELECT P6, UR62, PT ;  /* 0x00000000003e782f */ /* 0x000fe400038c0000 */
[----:B------:R-:W-:Y:S01]  /*13bd0*/  MOV R14, UR62 ;  /* 0x0000003e000e7c02 */ /* 0x000fe20008000f00 */
[----:B01----:R-:W-:Y:S10]  /*13be0*/  ENDCOLLECTIVE ;  /* 0x000000000000791b */ /* 0x003ff40003800000 */
.L_x_9329:
[----:B------:R-:W-:Y:S05]  /*13bf0*/  BSYNC B1 ;  /* 0x0000000000017941 */ /* 0x000fea0003800000 */
.L_x_9328:
[----:B------:R-:W-:Y:S05]  /*13c00*/  BRA `(.L_x_9330) ;  /* 0xfffffff000387947 */ /* 0x000fea000383ffff */
.L_x_9293:
[----:B0-----:R0:W1:Y:S02]  /*13c10*/  SYNCS.PHASECHK.TRANS64.TRYWAIT P1, [R5+URZ], R4 ;  /* 0x00000004050075a7 */ /* 0x001064000802017f */
[----:B-1----:R-:W-:Y:S05]  /*13c20*/  @!P1 NANOSLEEP.SYNCS 0x989680 ;  /* 0x009896800000995d */ /* 0x002fea0003900000 */
[----:B------:R-:W1:Y:S02]  /*13c30*/  @!P1 SYNCS.PHASECHK.TRANS64 P1, [R5+URZ], R4 ;  /* 0x00000004050095a7 */ /* 0x000e64000802007f */
[----:B-1----:R-:W-:Y:S05]  /*13c40*/  @!P1 BRA `(.L_x_9293) ;  /* 0xfffffffc00f09947 */ /* 0x002fea000383ffff */
[----:B------:R-:W-:Y:S05]  /*13c50*/  BRA `(.L_x_9331) ;  /* 0xfffffff0006c7947 */ /* 0x000fea000383ffff */
.L_x_9294:
[----:B-1----:R1:W2:Y:S02]  /*13c60*/  SYNCS.PHASECHK.TRANS64.TRYWAIT P1, [R9+URZ], R0 ;  /* 0x00000000090075a7 */ /* 0x0022a4000802017f */
[----:B--2---:R-:W-:Y:S05]  /*13c70*/  @!P1 NANOSLEEP.SYNCS 0x989680 ;  /* 0x009896800000995d */ /* 0x004fea0003900000 */
[----:B------:R-:W2:Y:S02]  /*13c80*/  @!P1 SYNCS.PHASECHK.TRANS64 P1, [R9+URZ], R0 ;  /* 0x00000000090095a7 */ /* 0x000ea4000802007f */
[----:B--2---:R-:W-:Y:S05]  /*13c90*/  @!P1 BRA `(.L_x_9294) ;  /* 0xfffffffc00f09947 */ /* 0x004fea000383ffff */
[----:B------:R-:W-:Y:S05]  /*13ca0*/  BRA `(.L_x_9332) ;  /* 0xfffffff000607947 */ /* 0x000fea000383ffff */
.L_x_9296:
[----:B--2---:R2:W3:Y:S02]  /*13cb0*/  SYNCS.PHASECHK.TRANS64.TRYWAIT P1, [R19+URZ+0x19c60], R4 ;  /* 0x019c6004130075a7 */ /* 0x0044e4000802017f */
[----:B---3--:R-:W-:Y:S05]  /*13cc0*/  @!P1 NANOSLEEP.SYNCS 0x989680 ;  /* 0x009896800000995d */ /* 0x008fea0003900000 */
[----:B------:R-:W3:Y:S02]  /*13cd0*/  @!P1 SYNCS.PHASECHK.TRANS64 P1, [R19+URZ+0x19c60], R4 ;  /* 0x019c6004130095a7 */ /* 0x000ee4000802007f */
[----:B---3--:R-:W-:Y:S05]  /*13ce0*/  @!P1 BRA `(.L_x_9296) ;  /* 0xfffffffc00f09947 */ /* 0x008fea000383ffff */
[----:B------:R-:W-:Y:S05]  /*13cf0*/  BRA `(.L_x_9333) ;  /* 0xfffffff000607947 */ /* 0x000fea000383ffff */
.L_x_9298:
[----:B---3--:R3:W4:Y:S02]  /*13d00*/  SYNCS.PHASECHK.TRANS64.TRYWAIT P1, [R7+URZ+0x19c60], R0 ;  /* 0x019c6000070075a7 */ /* 0x008724000802017f */
[----:B----4-:R-:W-:Y:S05]  /*13d10*/  @!P1 NANOSLEEP.SYNCS 0x989680 ;  /* 0x009896800000995d */ /* 0x010fea0003900000 */
[----:B------:R-:W4:Y:S02]  /*13d20*/  @!P1 SYNCS.PHASECHK.TRANS64 P1, [R7+URZ+0x19c60], R0 ;  /* 0x019c6000070095a7 */ /* 0x000f24000802007f */
[----:B----4-:R-:W-:Y:S05]  /*13d30*/  @!P1 BRA `(.L_x_9298) ;  /* 0xfffffffc00f09947 */ /* 0x010fea000383ffff */
[----:B------:R-:W-:Y:S05]  /*13d40*/  BRA `(.L_x_9334) ;  /* 0xfffffff000607947 */ /* 0x000fea000383ffff */
.L_x_9300:
[----:B----4-:R4:W0:Y:S02]  /*13d50*/  SYNCS.PHASECHK.TRANS64.TRYWAIT P0, [R19+URZ+0x19c80], R4 ;  /* 0x019c8004130075a7 */ /* 0x010824000800017f */
[----:B0-----:R-:W-:Y:S05]  /*13d60*/  @!P0 NANOSLEEP.SYNCS 0x989680 ;  /* 0x009896800000895d */ /* 0x001fea0003900000 */
[----:B------:R-:W0:Y:S02]  /*13d70*/  @!P0 SYNCS.PHASECHK.TRANS64 P0, [R19+URZ+0x19c80], R4 ;  /* 0x019c8004130085a7 */ /* 0x000e24000800007f */
[----:B0-----:R-:W-:Y:S05]  /*13d80*/  @!P0 BRA `(.L_x_9300) ;  /* 0xfffffffc00f08947 */ /* 0x001fea000383ffff */
[----:B------:R-:W-:Y:S05]  /*13d90*/  BRA `(.L_x_9301) ;  /* 0xfffffff0005c7947 */ /* 0x000fea000383ffff */
.L_x_9335:
        /* <DEDUP_REMOVED lines=14> */
.L_x_12982:


//--------------------- .text._ZN7cutlass13device_kernelIN5flash11enable_sm90INS1_16FlashAttnFwdSm90INS1_25CollectiveMainloopFwdSm90ILi2EN4cute5tupleIJNS5_1CILi1EEES8_S8_EEENS6_IJNS7_ILi192EEENS7_ILi128EEENS7_ILi96EEEEEELi96ENS_12float_e4m3_tEfNS_4arch4Sm90ELb0ELb1ELb0ELb1ELb0ELb0ELb0ELb1ELb1ELb1ELb0ELb0EEENS1_21CollectiveEpilogueFwdINS6_IJSA_SC_SB_EEES9_NS_10bfloat16_tESG_Li384ELb1ELb1ELb0ELb1EEENS1_36VarlenDynamicPersistentTileSchedulerILi192ELi128ELi384ELi128ELb0ELb1ELb1ELb1ELb0ELb1EEEEEEEEEvNT_6ParamsE --------------------------
	.section	.text._ZN7cutlass13device_kernelIN5flash11enable_sm90INS1_16FlashAttnFwdSm90INS1_25CollectiveMainloopFwdSm90ILi2EN4cute5tupleIJNS5_1CILi1EEES8_S8_EEENS6_IJNS7_ILi192EEENS7_ILi128EEENS7_ILi96EEEEEELi96ENS_12float_e4m3_tEfNS_4arch4Sm90ELb0ELb1ELb0ELb1ELb0ELb0ELb0ELb1ELb1ELb1ELb0ELb0EEENS1_21CollectiveEpilogueFwdINS6_IJSA_SC_SB_EEES9_NS_10bfloat16_tESG_Li384ELb1ELb1ELb0ELb1EEENS1_36VarlenDynamicPersistentTileSchedulerILi192ELi128ELi384ELi128ELb0ELb1ELb1ELb1ELb0ELb1EEEEEEEEEvNT_6ParamsE,"ax",@progbits
	.align	128
.text._ZN7cutlass13device_kernelIN5flash11enable_sm90INS1_16FlashAttnFwdSm90INS1_25CollectiveMainloopFwdSm90ILi2EN4cute5tupleIJNS5_1CILi1EEES8_S8_EEENS6_IJNS7_ILi192EEENS7_ILi128EEENS7_ILi96EEEEEELi96ENS_12float_e4m3_tEfNS_4arch4Sm90ELb0ELb1ELb0ELb1ELb0ELb0ELb0ELb1ELb1ELb1ELb0ELb0EEENS1_21CollectiveEpilogueFwdINS6_IJSA_SC_SB_EEES9_NS_10bfloat16_tESG_Li384ELb1ELb1ELb0ELb1EEENS1_36VarlenDynamicPersistentTileSchedulerILi192ELi128ELi384ELi128ELb0ELb1ELb1ELb1ELb0ELb1EEEEEEEEEvNT_6ParamsE:
        .type           _ZN7cutlass13device_kernelIN5flash11enable_sm90INS1_16FlashAttnFwdSm90INS1_25CollectiveMainloopFwdSm90ILi2EN4cute5tupleIJNS5_1CILi1EEES8_S8_EEENS6_IJNS7_ILi192EEENS7_ILi128EEENS7_ILi96EEEEEELi96ENS_12float_e4m3_tEfNS_4arch4Sm90ELb0ELb1ELb0ELb1ELb0ELb0ELb0ELb1ELb1ELb1ELb0ELb0EEENS1_21CollectiveEpilogueFwdINS6_IJSA_SC_SB_EEES9_NS_10bfloat16_tESG_Li384ELb1ELb1ELb0ELb1EEENS1_36VarlenDynamicPersistentTileSchedulerILi192ELi128ELi384ELi128ELb0ELb1ELb1ELb1ELb0ELb1EEEEEEEEEvNT_6ParamsE,@function
        .size           _ZN7cutlass13device_kernelIN5flash11enable_sm90INS1_16FlashAttnFwdSm90INS1_25CollectiveMainloopFwdSm90ILi2EN4cute5tupleIJNS5_1CILi1EEES8_S8_EEENS6_IJNS7_ILi192EEENS7_ILi128EEENS7_ILi96EEEEEELi96ENS_12float_e4m3_tEfNS_4arch4Sm90ELb0ELb1ELb0ELb1ELb0ELb0ELb0ELb1ELb1ELb1ELb0ELb0EEENS1_21CollectiveEpilogueFwdINS6_IJSA_SC_SB_EEES9_NS_10bfloat16_tESG_Li384ELb1ELb1ELb0ELb1EEENS1_36VarlenDynamicPersistentTileSchedulerILi192ELi128ELi384ELi128ELb0ELb1ELb1ELb1ELb0ELb1EEEEEEEEEvNT_6ParamsE,(.L_x_12983 - _ZN7cutlass13device_kernelIN5flash11enable_sm90INS1_16FlashAttnFwdSm90INS1_25CollectiveMainloopFwdSm90ILi2EN4cute5tupleIJNS5_1CILi1EEES8_S8_EEENS6_IJNS7_ILi192EEENS7_ILi128EEENS7_ILi96EEEEEELi96ENS_12float_e4m3_tEfNS_4arch4Sm90ELb0ELb1ELb0ELb1ELb0ELb0ELb0ELb1ELb1ELb1ELb0ELb0EEENS1_21CollectiveEpilogueFwdINS6_IJSA_SC_SB_EEES9_NS_10bfloat16_tESG_Li384ELb1ELb1ELb0ELb1EEENS1_36VarlenDynamicPersistentTileSchedulerILi192ELi128ELi384ELi128ELb0ELb1ELb1ELb1ELb0ELb1EEEEEEEEEvNT_6ParamsE)
        .other          _ZN7cutlass13device_kernelIN5flash11enable_sm90INS1_16FlashAttnFwdSm90INS1_25CollectiveMainloopFwdSm90ILi2EN4cute5tupleIJNS5_1CILi1EEES8_S8_EEENS6_IJNS7_ILi192EEENS7_ILi128EEENS7_ILi96EEEEEELi96ENS_12float_e4m3_tEfNS_4arch4Sm90ELb0ELb1ELb0ELb1ELb0ELb0ELb0ELb1ELb1ELb1ELb0ELb0EEENS1_21CollectiveEpilogueFwdINS6_IJSA_SC_SB_EEES9_NS_10bfloat16_tESG_Li384ELb1ELb1ELb0ELb1EEENS1_36VarlenDynamicPersistentTileSchedulerILi192ELi128ELi384ELi128ELb0ELb1ELb1ELb1ELb0ELb1EEEEEEEEEvNT_6ParamsE,@"STO_CUDA_ENTRY STV_DEFAULT"
_ZN7cutlass13device_kernelIN5flash11enable_sm90INS1_16FlashAttnFwdSm90INS1_25CollectiveMainloopFwdSm90ILi2EN4cute5tupleIJNS5_1CILi1EEES8_S8_EEENS6_IJNS7_ILi192EEENS7_ILi128EEENS7_ILi96EEEEEELi96ENS_12float_e4m3_tEfNS_4arch4Sm90ELb0ELb1ELb0ELb1ELb0ELb0ELb0ELb1ELb1ELb1ELb0ELb0EEENS1_21CollectiveEpilogueFwdINS6_IJSA_SC_SB_EEES9_NS_10bfloat16_tESG_Li384ELb1ELb1ELb0ELb1EEENS1_36VarlenDynamicPersistentTileSchedulerILi192ELi128ELi384ELi128ELb0ELb1ELb1ELb1ELb0ELb1EEEEEEEEEvNT_6ParamsE:
        /* <DEDUP_REMOVED lines=18> */
.L_x_9337:
[----:B------:R-:W-:Y:S05]  /*0120*/  BSYNC B0 ;  /* 0x0000000000007941 */ /* 0x000fea0003800000 */
.L_x_9336:
        /* <DEDUP_REMOVED lines=41> */
.L_x_9338:
        /* <DEDUP_REMOVED lines=22> */
.L_x_9339:
        /* <DEDUP_REMOVED lines=18> */
.L_x_9340:
        /* <DEDUP_REMOVED lines=22> */
.L_x_9341:
        /* <DEDUP_REMOVED lines=22> */
.L_x_9342:
[----:B------:R-:W-:Y:S01]  /*0900*/  PLOP3.LUT P0, PT, PT, PT, UP0, 0x80, 0x0 ;  /* 0x000000000000781c */ /* 0x000fe20003f0f008 */
[----:B------:R-:W-:Y:S01]  /*0910*/  UMOV UR38, 0x1 ;  /* 0x0000000100267882 */ /* 0x000fe20000000000 */
[----:B------:R-:W-:Y:S01]  /*0920*/  NOP ;  /* 0x0000000000007918 */ /* 0x000fe20000000000 */
[----:B------:R-:W-:Y:S01]  /*0930*/  USEL UR38, UR38, 0x2, !UP0 ;  /* 0x0000000226267887 */ /* 0x000fe2000c000000 */
[----:B------:R-:W-:Y:S01]  /*0940*/  ULDC.64 UR50, c[0x0][0x208] ;  /* 0x0000820000327ab9 */ /* 0x000fe20000000a00 */
[----:B012-4-:R-:W-:Y:S08]  /*0950*/  BAR.SYNC.DEFER_BLOCKING 0x0 ;  /* 0x0000000000007b1d */ /* 0x017ff00000010000 */
[----:B------:R-:W-:Y:S05]  /*0960*/  @!P0 BRA `(.L_x_9343) ;  /* 0x000000e8001c8947 */ /* 0x000fea0003800000 */
.L_x_9344:
        /* <DEDUP_REMOVED lines=19> */
[----:B------:R-:W-:Y:S01]  /*0aa0*/  R2UR UR48, R11 ;  /* 0x000000000b3072ca */ /* 0x000fe200000e0000 */
        /* <DEDUP_REMOVED lines=49> */
.L_x_9440:
        /* <DEDUP_REMOVED lines=12> */
[----:B01-34-:R-:W-:Y:S02]  /*0e80*/  IMAD.U32 R2, RZ, RZ, UR6 ;  /* 0x00000006ff027e24 */ /* 0x01bfe4000f8e00ff */
[----:B------:R-:W-:Y:S01]  /*0e90*/  IMAD.U32 R3, RZ, RZ, UR7 ;  /* 0x00000007ff037e24 */ /* 0x000fe2000f8e00ff */
[----:B------:R-:W-:-:S04]  /*0ea0*/  @UP1 UIMAD.WIDE UR6, UR48, 0x4, UR8 ;  /* 0x00000004300618a5 */ /* 0x000fc8000f8e0208 */
[----:B--2---:R-:W2:Y:S02]  /*0eb0*/  @P0 LDG.E R2, desc[UR50][R2.64] ;  /* 0x0000003202020981 */ /* 0x004ea4000c1e1900 */
[----:B-----5:R-:W-:Y:S02]  /*0ec0*/  IMAD.U32 R4, RZ, RZ, UR6 ;  /* 0x00000006ff047e24 */ /* 0x020fe4000f8e00ff */
[----:B------:R-:W-:Y:S01]  /*0ed0*/  IMAD.U32 R5, RZ, RZ, UR7 ;  /* 0x00000007ff057e24 */ /* 0x000fe2000f8e00ff */
[----:B------:R-:W-:-:S04]  /*0ee0*/  ULDC.64 UR6, c[0x0][0x418] ;  /* 0x0001060000067ab9 */ /* 0x000fc80000000a00 */
[----:B------:R-:W3:Y:S01]  /*0ef0*/  @P2 LDG.E R4, desc[UR50][R4.64] ;  /* 0x0000003204042981 */ /* 0x000ee2000c1e1900 */
        /* <DEDUP_REMOVED lines=26> */
.L_x_9345:
        /* <DEDUP_REMOVED lines=10> */
.L_x_9346:
        /* <DEDUP_REMOVED lines=13> */
.L_x_9347:
        /* <DEDUP_REMOVED lines=42> */
[----:B------:R-:W-:Y:S01]  /*14b0*/  UIMAD UR41, UR5, 0xc0, URZ ;  /* 0x000000c0052978a4 */ /* 0x000fe2000f8e023f */
        /* <DEDUP_REMOVED lines=32> */
.L_x_9349:
[----:B------:R-:W-:-:S11]  /*16c0*/  UISETP.NE.AND UP0, UPT, UR5, 0x1, UPT ;  /* 0x000000010500788c */ /* 0x000fd6000bf05270 */
[----:B------:R-:W-:Y:S02]  /*16d0*/  @UP0 ULDC.64 UR8, c[0x0][0x9e8] ;  /* 0x00027a0000080ab9 */ /* 0x000fe40000000a00 */
[----:B------:R-:W-:-:S04]  /*16e0*/  UIMAD.WIDE.U32 UR6, UR4, UR8, URZ ;  /* 0x00000008040672a5 */ /* 0x000fc8000f8e003f */
[----:B------:R-:W-:-:S12]  /*16f0*/  @UP0 USHF.R.U32.HI UR4, URZ, UR9, UR7 ;  /* 0x000000093f040299 */ /* 0x000fd80008011607 */
.L_x_9350:
[----:B------:R-:W-:-:S06]  /*1700*/  UIMAD UR4, UR4, UR5, UR5 ;  /* 0x00000005040472a4 */ /* 0x000fcc000f8e0205 */
[----:B------:R-:W-:-:S07]  /*1710*/  VIMNMX R0, R0, UR4, PT ;  /* 0x0000000400007c48 */ /* 0x000fce000bfe0100 */
.L_x_9348:
        /* <DEDUP_REMOVED lines=29> */
.L_x_9352:
[----:B------:R-:W-:-:S11]  /*18f0*/  UISETP.NE.AND UP0, UPT, UR5, 0x1, UPT ;  /* 0x000000010500788c */ /* 0x000fd6000bf05270 */
[----:B------:R-:W-:Y:S02]  /*1900*/  @UP0 ULDC.64 UR10, c[0x0][0x9e8] ;  /* 0x00027a00000a0ab9 */ /* 0x000fe40000000a00 */
[----:B------:R-:W-:-:S04]  /*1910*/  UIMAD.WIDE.U32 UR6, UR4, UR10, URZ ;  /* 0x0000000a040672a5 */ /* 0x000fc8000f8e003f */
[----:B------:R-:W-:-:S12]  /*1920*/  @UP0 USHF.R.U32.HI UR4, URZ, UR11, UR7 ;  /* 0x0000000b3f040299 */ /* 0x000fd80008011607 */
.L_x_9353:
[----:B------:R-:W-:-:S04]  /*1930*/  UIMAD UR4, UR4, UR5, URZ ;  /* 0x00000005040472a4 */ /* 0x000fc8000f8e023f */
[----:B------:R-:W-:-:S04]  /*1940*/  UISETP.LT.AND UP0, UPT, UR9, UR4, UPT ;  /* 0x000000040900728c */ /* 0x000fc8000bf01270 */
[----:B------:R-:W-:-:S12]  /*1950*/  USEL UR9, UR9, UR4, !UP0 ;  /* 0x0000000409097287 */ /* 0x000fd8000c000000 */
.L_x_9351:
[----:B------:R-:W-:Y:S01]  /*1960*/  USHF.R.S32.HI UR4, URZ, 0x1f, UR9 ;  /* 0x0000001f3f047899 */ /* 0x000fe20008011409 */
[----:B------:R-:W-:Y:S01]  /*1970*/  PLOP3.LUT P0, PT, PT, PT, PT, 0x80, 0x0 ;  /* 0x000000000000781c */ /* 0x000fe20003f0f070 */
[----:B------:R-:W-:Y:S01]  /*1980*/  IMAD.MOV.U32 R3, RZ, RZ, RZ ;  /* 0x000000ffff037224 */ /* 0x000fe200078e00ff */
        /* <DEDUP_REMOVED lines=62> */
.L_x_9355:
        /* <DEDUP_REMOVED lines=9> */
.L_x_9546:
[----:B------:R-:W-:Y:S05]  /*1e00*/  @!P0 BRA `(.L_x_9357) ;  /* 0x0000000000048947 */ /* 0x000fea0003800000 */
[----:B------:R-:W-:Y:S01]  /*1e10*/  BPT.TRAP 0x1 ;  /* 0x000000040000795c */ /* 0x000fe20000300000 */
.L_x_9357:
[----:B------:R-:W-:Y:S02]  /*1e20*/  IMAD.U32 R5, RZ, RZ, UR52 ;  /* 0x00000034ff057e24 */ /* 0x000fe4000f8e00ff */
[----:B0-----:R-:W-:-:S03]  /*1e30*/  IMAD.U32 R0, RZ, RZ, UR53 ;  /* 0x00000035ff007e24 */ /* 0x001fc6000f8e00ff */
[----:B------:R-:W-:Y:S02]  /*1e40*/  LEA R5, R5, UR46, 0x3 ;  /* 0x0000002e05057c11 */ /* 0x000fe4000f8e18ff */
[----:B------:R-:W-:-:S04]  /*1e50*/  SHF.L.U32 R0, R0, 0x1f, RZ ;  /* 0x0000001f00007819 */ /* 0x000fc800000006ff */
[----:B------:R0:W1:Y:S01]  /*1e60*/  SYNCS.PHASECHK.TRANS64.TRYWAIT P2, [R5+URZ+0x19c30], R0 ;  /* 0x019c3000050075a7 */ /* 0x000062000804017f */
[----:B------:R-:W-:Y:S05]  /*1e70*/  @!P0 BRA `(.L_x_9358) ;  /* 0x0000000000048947 */ /* 0x000fea0003800000 */
[----:B------:R-:W-:Y:S01]  /*1e80*/  BPT.TRAP 0x1 ;  /* 0x000000040000795c */ /* 0x000fe20000300000 */
.L_x_9358:
[----:B------:R-:W2:Y:S02]  /*1e90*/  S2R R2, SR_TID.X ;  /* 0x0000000000027919 */ /* 0x000ea40000002100 */
[----:B--2---:R-:W-:Y:S01]  /*1ea0*/  LOP3.LUT P1, RZ, R2, 0x7f, RZ, 0xc0, !PT ;  /* 0x0000007f02ff7812 */ /* 0x004fe2000782c0ff */
[----:B-1----:R-:W-:-:S12]  /*1eb0*/  @P2 BRA `(.L_x_9359) ;  /* 0x0000000000082947 */ /* 0x002fd80003800000 */
[----:B------:R-:W1:Y:S02]  /*1ec0*/  SYNCS.PHASECHK.TRANS64.TRYWAIT P2, [R5+URZ+0x19c30], R0 ;  /* 0x019c3000050075a7 */ /* 0x000e64000804017f */
[----:B-1----:R-:W-:Y:S05]  /*1ed0*/  @!P2 BRA `(.L_x_9360) ;  /* 0x000001300008a947 */ /* 0x002fea0003800000 */
.L_x_9359:
[----:B------:R-:W-:Y:S05]  /*1ee0*/  WARPSYNC.ALL ;  /* 0x0000000000007948 */ /* 0x000fea0003800000 */
[----:B------:R-:W-:Y:S01]  /*1ef0*/  UIADD3 UR4, UR46, 0x13800, URZ ;  /* 0x000138002e047890 */ /* 0x000fe2000fffe03f */
[----:B------:R-:W-:Y:S01]  /*1f00*/  WARPGROUP.ARRIVE ;  /* 0x00000000000079c5 */ /* 0x000fe20000000000 */
[----:B------:R-:W-:Y:S01]  /*1f10*/  ULOP3.LUT UR12, UR55, 0x10000, URZ, 0xfc, !UPT ;  /* 0x00010000370c7892 */ /* 0x000fe2000f8efc3f */
[----:B01----:R-:W-:Y:S01]  /*1f20*/  VIADD R0, R17, UR41 ;  /* 0x0000002911007c36 */ /* 0x003fe20008000000 */
[----:B------:R-:W-:Y:S01]  /*1f30*/  USHF.R.U32.HI UR4, URZ, 0x4, UR4 ;  /* 0x000000043f047899 */ /* 0x000fe20008011604 */
[----:B------:R-:W-:Y:S01]  /*1f40*/  UMOV UR13, 0xc0000010 ;  /* 0xc0000010000d7882 */ /* 0x000fe20000000000 */
[----:B------:R-:W-:-:S02]  /*1f50*/  UMOV UR15, 0xc0000010 ;  /* 0xc0000010000f7882 */ /* 0x000fc40000000000 */
[----:B------:R-:W-:Y:S01]  /*1f60*/  ULOP3.LUT UR4, UR4, 0x3fff, URZ, 0xc0, !UPT ;  /* 0x00003fff04047892 */ /* 0x000fe2000f8ec03f */
[----:B------:R-:W-:Y:S01]  /*1f70*/  IMAD.MOV.U32 R2, RZ, RZ, R0 ;  /* 0x000000ffff027224 */ /* 0x000fe200078e0000 */
[----:B------:R-:W-:Y:S01]  /*1f80*/  UMOV UR5, 0xc0000010 ;  /* 0xc000001000057882 */ /* 0x000fe20000000000 */
[----:B------:R-:W-:Y:S01]  /*1f90*/  UMOV UR7, 0xc0000010 ;  /* 0xc000001000077882 */ /* 0x000fe20000000000 */
[----:B------:R-:W-:Y:S02]  /*1fa0*/  ULOP3.LUT UR16, UR4, 0x10000, URZ, 0xfc, !UPT ;  /* 0x0001000004107892 */ /* 0x000fe4000f8efc3f */
[----:B------:R-:W-:Y:S02]  /*1fb0*/  UIADD3 UR4, UR12, 0x180, URZ ;  /* 0x000001800c047890 */ /* 0x000fe4000fffe03f */
[----:B------:R-:W-:Y:S02]  /*1fc0*/  UIMAD UR14, UR52, 0x300, UR16 ;  /* 0x00000300340e78a4 */ /* 0x000fe4000f8e0210 */
[----:B------:R-:W-:-:S02]  /*1fd0*/  UIADD3 UR8, UR12, 0x300, URZ ;  /* 0x000003000c087890 */ /* 0x000fc4000fffe03f */
[----:B------:R-:W-:Y:S02]  /*1fe0*/  UIADD3 UR6, UR14, 0x100, URZ ;  /* 0x000001000e067890 */ /* 0x000fe4000fffe03f */
[----:B------:R-:W-:Y:S01]  /*1ff0*/  UIADD3 UR10, UR14, 0x200, URZ ;  /* 0x000002000e0a7890 */ /* 0x000fe2000fffe03f */
[----:B------:R-:W-:Y:S02]  /*2000*/  UMOV UR9, 0xc0000010 ;  /* 0xc000001000097882 */ /* 0x000fe40000000000 */
[----:B------:R-:W-:Y:S01]  /*2010*/  QGMMA.64x128x32.F32.E4M3.E4M3 R24, gdesc[UR12], RZ, !UPT, gsb0 ;  /* 0x01e000000c1879f3 */ /* 0x000fe2000c0008ff */
[----:B------:R-:W-:Y:S01]  /*2020*/  UMOV UR11, 0xc0000010 ;  /* 0xc0000010000b7882 */ /* 0x000fe20000000000 */
[----:B------:R-:W-:Y:S01]  /*2030*/  ULDC UR18, c[0x0][0x9dc] ;  /* 0x0002770000127ab9 */ /* 0x000fe20000000800 */
[----:B------:R-:W-:Y:S02]  /*2040*/  WARPGROUP.DEPBAR.LE gsb0, 0x0 ;  /* 0x00008000000079c5 */ /* 0x000fe40000010000 */
[----:B------:R-:W-:-:S07]  /*2050*/  WARPGROUP.ARRIVE ;  /* 0x00000000000079c5 */ /* 0x000fce0000000000 */
        /* <DEDUP_REMOVED lines=11> */
[----:B------:R-:W-:Y:S01]  /*2110*/  ULDC.64 UR6, c[0x0][0x9e0] ;  /* 0x0002780000067ab9 */ /* 0x000fe20000000a00 */
[----:B------:R-:W-:Y:S01]  /*2120*/  IMAD.U32 R5, RZ, RZ, UR37 ;  /* 0x00000025ff057e24 */ /* 0x000fe2000f8e00ff */
        /* <DEDUP_REMOVED lines=8> */
[----:B------:R-:W-:Y:S01]  /*21b0*/  QGMMA.64x128x32.F32.E4M3.E4M3 R24, gdesc[UR8], R24, gsb0 ;  /* 0x01e00000081879f3 */ /* 0x000fe20008000818 */
[----:B------:R-:W-:Y:S02]  /*21c0*/  ULOP3.LUT UR10, URZ, UR18, URZ, 0x33, !UPT ;  /* 0x000000123f0a7292 */ /* 0x000fe4000f8e333f */
[----:B------:R-:W-:Y:S02]  /*21d0*/  WARPGROUP.DEPBAR.LE gsb0, 0x0 ;  /* 0x00008000000079c5 */ /* 0x000fe40000010000 */
[----:B------:R1:W-:Y:S02]  /*21e0*/  @!P1 SYNCS.ARRIVE.TRANS64.RED.A1T0 RZ, [R0+URZ], RZ ;  /* 0x000000ff00ff99a7 */ /* 0x0003e4000810043f */
[----:B-1----:R-:W-:Y:S02]  /*21f0*/  IMAD R0, R16, -0x2, R3 ;  /* 0xfffffffe10007824 */ /* 0x002fe400078e0203 */
[----:B------:R-:W-:-:S03]  /*2200*/  VIADD R3, R6, UR42 ;  /* 0x0000002a06037c36 */ /* 0x000fc60008000000 */
[----:B------:R-:W-:Y:S01]  /*2210*/  IADD3 R0, -R5, UR42, R0 ;  /* 0x0000002a05007c10 */ /* 0x000fe2000fffe100 */
[----:B------:R-:W-:Y:S01]  /*2220*/  IMAD R7, R16, -0x2, R3 ;  /* 0xfffffffe10077824 */ /* 0x000fe200078e0203 */
[----:B------:R-:W-:-:S03]  /*2230*/  LEA R5, R88, 0xffffff80, 0x7 ;  /* 0xffffff8058057811 */ /* 0x000fc600078e38ff */
        /* <DEDUP_REMOVED lines=18> */
.L_x_9363:
[----:B------:R-:W-:-:S06]  /*2360*/  UISETP.NE.AND UP2, UPT, UR7, 0x1, UPT ;  /* 0x000000010700788c */ /* 0x000fcc000bf45270 */
[----:B------:R-:W-:-:S05]  /*2370*/  PLOP3.LUT P2, PT, PT, PT, UP2, 0x80, 0x0 ;  /* 0x000000000000781c */ /* 0x000fca0003f4f028 */
[----:B------:R-:W-:-:S08]  /*2380*/  @UP2 ULDC.64 UR10, c[0x0][0x9e8] ;  /* 0x00027a00000a2ab9 */ /* 0x000fd00000000a00 */
[----:B------:R-:W-:-:S05]  /*2390*/  @P2 IMAD.HI.U32 R10, R3, UR10, RZ ;  /* 0x0000000a030a2c27 */ /* 0x000fca000f8e00ff */
[----:B------:R-:W-:-:S07]  /*23a0*/  @P2 SHF.R.U32.HI R3, RZ, UR11, R10 ;  /* 0x0000000bff032c19 */ /* 0x000fce000801160a */
.L_x_9364:
[----:B------:R-:W-:Y:S05]  /*23b0*/  BSYNC B0 ;  /* 0x0000000000007941 */ /* 0x000fea0003800000 */
.L_x_9362:
[----:B------:R-:W-:-:S04]  /*23c0*/  IMAD R3, R3, UR7, -R5 ;  /* 0x0000000703037c24 */ /* 0x000fc8000f8e0a05 */
[----:B------:R-:W-:-:S05]  /*23d0*/  IMAD R3, R16, -0x2, R3 ;  /* 0xfffffffe10037824 */ /* 0x000fca00078e0203 */
[----:B------:R-:W-:Y:S02]  /*23e0*/  VIMNMX R4, R4, R3, !PT ;  /* 0x0000000304047248 */ /* 0x000fe40007fe0100 */
[----:B------:R-:W-:-:S07]  /*23f0*/  VIADDMNMX R0, R3, UR7, R0, PT ;  /* 0x0000000703007c46 */ /* 0x000fce000b800100 */
.L_x_9361:
[C---:B------:R-:W-:Y:S01]  /*2400*/  ISETP.GE.AND P4, PT, R6.reuse, 0x9, PT ;  /* 0x000000090600780c */ /* 0x040fe20003f86270 */
[----:B------:R-:W0:Y:S01]  /*2410*/  SHFL.IDX PT, R2, R2, 0x1, 0x1c1f ;  /* 0x003c1f0002027f89 */ /* 0x000e2200000e0000 */
        /* <DEDUP_REMOVED lines=11> */
[----:B------:R-:W-:Y:S02]  /*24d0*/  ISETP.GE.AND P5, PT, R6, 0x11, PT ;  /* 0x000000110600780c */ /* 0x000fe40003fa6270 */
        /* <DEDUP_REMOVED lines=189> */
.L_x_9367:
[----:B------:R-:W-:-:S06]  /*30b0*/  UISETP.NE.AND UP2, UPT, UR7, 0x1, UPT ;  /* 0x000000010700788c */ /* 0x000fcc000bf45270 */
[----:B------:R-:W-:-:S05]  /*30c0*/  PLOP3.LUT P6, PT, PT, PT, UP2, 0x80, 0x0 ;  /* 0x000000000000781c */ /* 0x000fca0003fcf028 */
[----:B------:R-:W-:-:S08]  /*30d0*/  @UP2 ULDC.64 UR10, c[0x0][0x9e8] ;  /* 0x00027a00000a2ab9 */ /* 0x000fd00000000a00 */
[----:B------:R-:W-:Y:S01]  /*30e0*/  @P6 IMAD.HI.U32 R6, R2, UR10, RZ ;  /* 0x0000000a02066c27 */ /* 0x000fe2000f8e00ff */
[----:B------:R-:W-:-:S13]  /*30f0*/  PLOP3.LUT P6, PT, PT, PT, UP2, 0x80, 0x0 ;  /* 0x000000000000781c */ /* 0x000fda0003fcf028 */
[----:B------:R-:W-:-:S07]  /*3100*/  @P6 SHF.R.U32.HI R2, RZ, UR11, R6 ;  /* 0x0000000bff026c19 */ /* 0x000fce0008011606 */
.L_x_9368:
[----:B------:R-:W-:Y:S05]  /*3110*/  BSYNC B0 ;  /* 0x0000000000007941 */ /* 0x000fea0003800000 */
.L_x_9366:
[----:B------:R-:W-:-:S04]  /*3120*/  IMAD R5, R2, UR7, -R5 ;  /* 0x0000000702057c24 */ /* 0x000fc8000f8e0a05 */
[----:B------:R-:W-:-:S05]  /*3130*/  IMAD R5, R16, -0x2, R5 ;  /* 0xfffffffe10057824 */ /* 0x000fca00078e0205 */
[----:B------:R-:W-:Y:S02]  /*3140*/  VIMNMX R4, R4, R5, !PT ;  /* 0x0000000504047248 */ /* 0x000fe40007fe0100 */
[----:B------:R-:W-:-:S07]  /*3150*/  VIADDMNMX R0, R5, UR7, R0, PT ;  /* 0x0000000705007c46 */ /* 0x000fce000b800100 */
.L_x_9365:
        /* <DEDUP_REMOVED lines=198> */
[----:B------:R-:W-:Y:S01]  /*3dc0*/  FMNMX.FTZ R14, R42, R11, !PT ;  /* 0x0000000b2a0e7209 */ /* 0x000fe20007810000 */
[----:B------:R-:W-:-:S03]  /*3dd0*/  FFMA.FTZ R72, R72, UR43, -R20 ;  /* 0x0000002b48487c23 */ /* 0x000fc60008010814 */
[----:B------:R-:W-:-:S03]  /*3de0*/  FMNMX.FTZ R11, R43, R14, !PT ;  /* 0x0000000e2b0b7209 */ /* 0x000fc60007810000 */
[----:B------:R-:W-:Y:S01]  /*3df0*/  MUFU.EX2 R3, R3 ;  /* 0x0000000300037308 */ /* 0x000fe20000000800 */
[----:B------:R-:W-:-:S04]  /*3e00*/  FMNMX.FTZ R14, R46, R11, !PT ;  /* 0x0000000b2e0e7209 */ /* 0x000fc80007810000 */
[----:B------:R-:W-:Y:S01]  /*3e10*/  FMNMX.FTZ R13, R47, R14, !PT ;  /* 0x0000000e2f0d7209 */ /* 0x000fe20007810000 */
[----:B------:R-:W-:-:S02]  /*3e20*/  FFMA.FTZ R14, R41, UR43, -R20 ;  /* 0x0000002b290e7c23 */ /* 0x000fc40008010814 */
[----:B------:R-:W-:Y:S01]  /*3e30*/  MUFU.EX2 R5, R5 ;  /* 0x0000000500057308 */ /* 0x000fe20000000800 */
[----:B------:R-:W-:-:S04]  /*3e40*/  FMNMX.FTZ R24, R50, R13, !PT ;  /* 0x0000000d32187209 */ /* 0x000fc80007810000 */
[----:B------:R-:W-:-:S03]  /*3e50*/  FMNMX.FTZ R13, R51, R24, !PT ;  /* 0x00000018330d7209 */ /* 0x000fc60007810000 */
[----:B------:R-:W0:Y:S01]  /*3e60*/  MUFU.EX2 R8, R8 ;  /* 0x0000000800087308 */ /* 0x000e220000000800 */
[----:B------:R-:W-:-:S04]  /*3e70*/  FMNMX.FTZ R24, R54, R13, !PT ;  /* 0x0000000d36187209 */ /* 0x000fc80007810000 */
[----:B------:R-:W-:Y:S01]  /*3e80*/  FMNMX.FTZ R15, R55, R24, !PT ;  /* 0x00000018370f7209 */ /* 0x000fe20007810000 */
[----:B------:R-:W-:-:S01]  /*3e90*/  FFMA.FTZ R24, R45, UR43, -R20 ;  /* 0x0000002b2d187c23 */ /* 0x000fc20008010814 */
[----:B------:R-:W-:Y:S01]  /*3ea0*/  FFMA.FTZ R45, R76, UR43, -R20 ;  /* 0x0000002b4c2d7c23 */ /* 0x000fe20008010814 */
[----:B------:R-:W-:Y:S01]  /*3eb0*/  MUFU.EX2 R10, R10 ;  /* 0x0000000a000a7308 */ /* 0x000fe20000000800 */
[----:B------:R-:W-:-:S04]  /*3ec0*/  FMNMX.FTZ R28, R58, R15, !PT ;  /* 0x0000000f3a1c7209 */ /* 0x000fc80007810000 */
[----:B------:R-:W-:-:S03]  /*3ed0*/  FMNMX.FTZ R15, R59, R28, !PT ;  /* 0x0000001c3b0f7209 */ /* 0x000fc60007810000 */
[----:B------:R1:W-:Y:S01]  /*3ee0*/  MUFU.EX2 R11, R40 ;  /* 0x00000028000b7308 */ /* 0x0003e20000000800 */
[----:B------:R-:W-:Y:S02]  /*3ef0*/  FMNMX.FTZ R28, R62, R15, !PT ;  /* 0x0000000f3e1c7209 */ /* 0x000fe40007810000 */
[----:B0-----:R-:W-:Y:S02]  /*3f00*/  F2FP.SATFINITE.E4M3.F32.PACK_AB_MERGE_C R148, R8, R5, RZ ;  /* 0x000000050894723e */ /* 0x001fe400048070ff */
[----:B------:R-:W-:Y:S01]  /*3f10*/  FMNMX.FTZ R21, R63, R28, !PT ;  /* 0x0000001c3f157209 */ /* 0x000fe20007810000 */
[----:B------:R-:W-:Y:S01]  /*3f20*/  FFMA.FTZ R28, R49, UR43, -R20 ;  /* 0x0000002b311c7c23 */ /* 0x000fe20008010814 */
[----:B------:R-:W-:Y:S01]  /*3f30*/  F2FP.SATFINITE.E4M3.F32.PACK_AB_MERGE_C R148, R6, R3, R148 ;  /* 0x000000030694723e */ /* 0x000fe20004807094 */
[----:B------:R-:W0:Y:S01]  /*3f40*/  MUFU.EX2 R12, R12 ;  /* 0x0000000c000c7308 */ /* 0x000e220000000800 */
[----:B------:R-:W-:Y:S01]  /*3f50*/  FMNMX.FTZ R32, R66, R21, !PT ;  /* 0x0000001542207209 */ /* 0x000fe20007810000 */
[--C-:B-1----:R-:W-:Y:S01]  /*3f60*/  FFMA.FTZ R40, R65, UR43, -R20.reuse ;  /* 0x0000002b41287c23 */ /* 0x102fe20008010814 */
[----:B------:R-:W-:-:S02]  /*3f70*/  FFMA.FTZ R49, R80, UR43, -R20 ;  /* 0x0000002b50317c23 */ /* 0x000fc40008010814 */
[----:B------:R-:W-:-:S03]  /*3f80*/  FMNMX.FTZ R21, R67, R32, !PT ;  /* 0x0000002043157209 */ /* 0x000fc60007810000 */
[----:B------:R1:W-:Y:S01]  /*3f90*/  MUFU.EX2 R13, R44 ;  /* 0x0000002c000d7308 */ /* 0x0003e20000000800 */
[----:B------:R-:W-:-:S04]  /*3fa0*/  FMNMX.FTZ R32, R70, R21, !PT ;  /* 0x0000001546207209 */ /* 0x000fc80007810000 */
[----:B------:R-:W-:-:S03]  /*3fb0*/  FMNMX.FTZ R25, R71, R32, !PT ;  /* 0x0000002047197209 */ /* 0x000fc60007810000 */
[----:B------:R-:W-:Y:S01]  /*3fc0*/  MUFU.EX2 R14, R14 ;  /* 0x0000000e000e7308 */ /* 0x000fe20000000800 */
[----:B------:R-:W-:Y:S01]  /*3fd0*/  FMNMX.FTZ R32, R74, R25, !PT ;  /* 0x000000194a207209 */ /* 0x000fe20007810000 */
[----:B-1----:R-:W-:Y:S01]  /*3fe0*/  FFMA.FTZ R44, R69, UR43, -R20 ;  /* 0x0000002b452c7c23 */ /* 0x002fe20008010814 */
[----:B0-----:R-:W-:Y:S02]  /*3ff0*/  F2FP.SATFINITE.E4M3.F32.PACK_AB_MERGE_C R150, R12, R9, RZ ;  /* 0x000000090c96723e */ /* 0x001fe400048070ff */
[----:B------:R-:W-:Y:S02]  /*4000*/  FMNMX.FTZ R25, R75, R32, !PT ;  /* 0x000000204b197209 */ /* 0x000fe40007810000 */
[----:B------:R-:W-:Y:S01]  /*4010*/  F2FP.SATFINITE.E4M3.F32.PACK_AB_MERGE_C R150, R10, R7, R150 ;  /* 0x000000070a96723e */ /* 0x000fe20004807096 */
[----:B------:R-:W0:Y:S01]  /*4020*/  MUFU.EX2 R24, R24 ;  /* 0x0000001800187308 */ /* 0x000e220000000800 */
[----:B------:R-:W-:-:S04]  /*4030*/  FMNMX.FTZ R32, R78, R25, !PT ;  /* 0x000000194e207209 */ /* 0x000fc80007810000 */
[----:B------:R-:W-:Y:S01]  /*4040*/  FMNMX.FTZ R29, R79, R32, !PT ;  /* 0x000000204f1d7209 */ /* 0x000fe20007810000 */
[----:B------:R-:W-:-:S01]  /*4050*/  FFMA.FTZ R32, R57, UR43, -R20 ;  /* 0x0000002b39207c23 */ /* 0x000fc20008010814 */
[----:B------:R-:W-:Y:S01]  /*4060*/  IMAD.U32 R57, RZ, RZ, UR43 ;  /* 0x0000002bff397e24 */ /* 0x000fe2000f8e00ff */
[----:B------:R1:W-:Y:S01]  /*4070*/  MUFU.EX2 R15, R48 ;  /* 0x00000030000f7308 */ /* 0x0003e20000000800 */
[----:B------:R-:W-:-:S04]  /*4080*/  FMNMX.FTZ R36, R82, R29, !PT ;  /* 0x0000001d52247209 */ /* 0x000fc80007810000 */
[----:B------:R-:W-:Y:S01]  /*4090*/  FMNMX.FTZ R29, R83, R36, !PT ;  /* 0x00000024531d7209 */ /* 0x000fe20007810000 */
[----:B------:R-:W-:-:S02]  /*40a0*/  FFMA.FTZ R36, R61, UR43, -R20 ;  /* 0x0000002b3d247c23 */ /* 0x000fc40008010814 */
[----:B------:R-:W-:Y:S01]  /*40b0*/  MUFU.EX2 R28, R28 ;  /* 0x0000001c001c7308 */ /* 0x000fe20000000800 */
[----:B------:R-:W-:Y:S01]  /*40c0*/  FMNMX.FTZ R0, R86, R29, !PT ;  /* 0x0000001d56007209 */ /* 0x000fe20007810000 */
[----:B-1----:R-:W-:Y:S01]  /*40d0*/  FFMA.FTZ R48, R73, UR43, -R20 ;  /* 0x0000002b49307c23 */ /* 0x002fe20008010814 */
[----:B0-----:R-:W-:Y:S02]  /*40e0*/  F2FP.SATFINITE.E4M3.F32.PACK_AB_MERGE_C R144, R24, R13, RZ ;  /* 0x0000000d1890723e */ /* 0x001fe400048070ff */
[----:B------:R-:W-:Y:S02]  /*40f0*/  FMNMX.FTZ R0, R87, R0, !PT ;  /* 0x0000000057007209 */ /* 0x000fe40007810000 */
[----:B------:R-:W-:Y:S01]  /*4100*/  F2FP.SATFINITE.E4M3.F32.PACK_AB_MERGE_C R144, R14, R11, R144 ;  /* 0x0000000b0e90723e */ /* 0x000fe20004807090 */
[----:B------:R-:W-:Y:S02]  /*4110*/  MUFU.EX2 R29, R60 ;  /* 0x0000003c001d7308 */ /* 0x000fe40000000800 */
[----:B------:R-:W0:Y:S06]  /*4120*/  SHFL.BFLY PT, R41, R0, 0x2, 0x1f ;  /* 0x0c401f0000297f89 */ /* 0x000e2c00000e0000 */
[----:B------:R-:W-:Y:S08]  /*4130*/  MUFU.EX2 R36, R36 ;  /* 0x0000002400247308 */ /* 0x000ff00000000800 */
[----:B------:R1:W-:Y:S08]  /*4140*/  MUFU.EX2 R21, R52 ;  /* 0x0000003400157308 */ /* 0x0003f00000000800 */
[----:B------:R2:W-:Y:S01]  /*4150*/  MUFU.EX2 R25, R56 ;  /* 0x0000003800197308 */ /* 0x0005e20000000800 */
[----:B-1----:R-:W-:-:S01]  /*4160*/  FFMA.FTZ R52, R77, UR43, -R20 ;  /* 0x0000002b4d347c23 */ /* 0x002fc20008010814 */
[----:B0-----:R-:W-:-:S05]  /*4170*/  FMNMX.FTZ R53, R0, R41, !PT ;  /* 0x0000002900357209 */ /* 0x001fca0007810000 */
[----:B------:R-:W0:Y:S01]  /*4180*/  SHFL.BFLY PT, R0, R53, 0x1, 0x1f ;  /* 0x0c201f0035007f89 */ /* 0x000e2200000e0000 */
[----:B------:R-:W-:Y:S01]  /*4190*/  MUFU.EX2 R32, R32 ;  /* 0x0000002000207308 */ /* 0x000fe20000000800 */
[----:B--2---:R-:W-:-:S07]  /*41a0*/  FFMA.FTZ R56, R81, UR43, -R20 ;  /* 0x0000002b51387c23 */ /* 0x004fce0008010814 */
        /* <DEDUP_REMOVED lines=60> */
[----:B------:R-:W-:Y:S01]  /*4570*/  FFMA.FTZ R57, R87, UR43, -R57 ;  /* 0x0000002b57397c23 */ /* 0x000fe20008010839 */
[----:B------:R-:W-:-:S04]  /*4580*/  F2FP.SATFINITE.E4M3.F32.PACK_AB_MERGE_C R30, R61, R30, RZ ;  /* 0x0000001e3d1e723e */ /* 0x000fc800048070ff */
[----:B------:R-:W-:Y:S01]  /*4590*/  F2FP.SATFINITE.E4M3.F32.PACK_AB_MERGE_C R149, R27, R26, R30 ;  /* 0x0000001a1b95723e */ /* 0x000fe2000480701e */
        /* <DEDUP_REMOVED lines=19> */
[----:B------:R-:W-:Y:S01]  /*46d0*/  FADD.FTZ R5, R25, R4 ;  /* 0x0000000419057221 */ /* 0x000fe20000010000 */
[----:B------:R-:W-:-:S05]  /*46e0*/  F2FP.SATFINITE.E4M3.F32.PACK_AB_MERGE_C R151, R34, R31, R35 ;  /* 0x0000001f2297723e */ /* 0x000fca0004807023 */
        /* <DEDUP_REMOVED lines=10> */
[----:B------:R-:W-:-:S01]  /*4790*/  FADD.FTZ R29, R29, R32 ;  /* 0x000000201d1d7221 */ /* 0x000fc20000010000 */
[----:B------:R-:W-:Y:S02]  /*47a0*/  F2FP.SATFINITE.E4M3.F32.PACK_AB_MERGE_C R42, R47, R42, RZ ;  /* 0x0000002a2f2a723e */ /* 0x000fe400048070ff */
[----:B------:R-:W-:Y:S01]  /*47b0*/  F2FP.SATFINITE.E4M3.F32.PACK_AB_MERGE_C R142, R40, R33, R5 ;  /* 0x00000021288e723e */ /* 0x000fe20004807005 */
[----:B------:R-:W-:Y:S01]  /*47c0*/  FADD.FTZ R36, R36, R29 ;  /* 0x0000001d24247221 */ /* 0x000fe20000010000 */
[----:B------:R-:W1:Y:S01]  /*47d0*/  MUFU.EX2 R54, R54 ;  /* 0x0000003600367308 */ /* 0x000e620000000800 */
[----:B--2---:R-:W-:-:S01]  /*47e0*/  FADD.FTZ R3, R43, R6 ;  /* 0x000000062b037221 */ /* 0x004fc20000010000 */
[----:B------:R-:W-:Y:S01]  /*47f0*/  F2FP.SATFINITE.E4M3.F32.PACK_AB_MERGE_C R145, R39, R38, R42 ;  /* 0x000000262791723e */ /* 0x000fe2000480702a */
        /* <DEDUP_REMOVED lines=82> */
.L_x_9370:
[----:B------:R-:W-:-:S11]  /*4d20*/  UISETP.NE.AND UP2, UPT, UR7, 0x1, UPT ;  /* 0x000000010700788c */ /* 0x000fd6000bf45270 */
[----:B------:R-:W-:Y:S02]  /*4d30*/  @UP2 ULDC.64 UR20, c[0x0][0x9e8] ;  /* 0x00027a0000142ab9 */ /* 0x000fe40000000a00 */
[----:B------:R-:W-:-:S04]  /*4d40*/  UIMAD.WIDE.U32 UR10, UR14, UR20, URZ ;  /* 0x000000140e0a72a5 */ /* 0x000fc8000f8e003f */
[----:B------:R-:W-:-:S12]  /*4d50*/  @UP2 USHF.R.U32.HI UR14, URZ, UR21, UR11 ;  /* 0x000000153f0e2299 */ /* 0x000fd8000801160b */
.L_x_9371:
[----:B------:R-:W-:-:S04]  /*4d60*/  UIMAD UR7, UR14, UR7, UR7 ;  /* 0x000000070e0772a4 */ /* 0x000fc8000f8e0207 */
[----:B------:R-:W-:-:S04]  /*4d70*/  UISETP.LT.AND UP2, UPT, UR6, UR7, UPT ;  /* 0x000000070600728c */ /* 0x000fc8000bf41270 */
[----:B------:R-:W-:-:S12]  /*4d80*/  USEL UR6, UR6, UR7, UP2 ;  /* 0x0000000706067287 */ /* 0x000fd80009000000 */
.L_x_9369:
        /* <DEDUP_REMOVED lines=35> */
.L_x_9390:
[----:B------:R-:W-:-:S04]  /*4fc0*/  UIADD3 UR19, UR52, 0x1, URZ ;  /* 0x0000000134137890 */ /* 0x000fc8000fffe03f */
[----:B------:R-:W-:-:S04]  /*4fd0*/  UISETP.NE.AND UP2, UPT, UR19, 0x2, UPT ;  /* 0x000000021300788c */ /* 0x000fc8000bf45270 */
[----:B------:R-:W-:Y:S02]  /*4fe0*/  USEL UR20, URZ, 0x1, UP2 ;  /* 0x000000013f147887 */ /* 0x000fe40009000000 */
[----:B------:R-:W-:Y:S02]  /*4ff0*/  USEL UR19, UR19, URZ, UP2 ;  /* 0x0000003f13137287 */ /* 0x000fe40009000000 */
[----:B------:R-:W-:Y:S01]  /*5000*/  ULOP3.LUT UR20, UR53, UR20, URZ, 0x3c, !UPT ;  /* 0x0000001435147292 */ /* 0x000fe2000f8e3c3f */
[----:B------:R-:W-:Y:S11]  /*5010*/  @!P0 BRA `(.L_x_9373) ;  /* 0x0000000000048947 */ /* 0x000ff60003800000 */
[----:B------:R-:W-:Y:S01]  /*5020*/  BPT.TRAP 0x1 ;  /* 0x000000040000795c */ /* 0x000fe20000300000 */
.L_x_9373:
[----:B------:R-:W-:Y:S01]  /*5030*/  ULEA UR23, UR19, UR46, 0x3 ;  /* 0x0000002e13177291 */ /* 0x000fe2000f8e183f */
[----:B------:R-:W-:-:S05]  /*5040*/  IMAD.U32 R6, RZ, RZ, UR20 ;  /* 0x00000014ff067e24 */ /* 0x000fca000f8e00ff */
[----:B------:R-:W-:-:S04]  /*5050*/  SHF.L.U32 R6, R6, 0x1f, RZ ;  /* 0x0000001f06067819 */ /* 0x000fc800000006ff */
[----:B------:R0:W1:Y:S01]  /*5060*/  SYNCS.PHASECHK.TRANS64.TRYWAIT P2, [UR23+0x19c30], R6 ;  /* 0x019c3006ff0075a7 */ /* 0x0000620008040157 */
[----:B------:R-:W-:Y:S05]  /*5070*/  @!P0 BRA `(.L_x_9374) ;  /* 0x0000000000048947 */ /* 0x000fea0003800000 */
[----:B------:R-:W-:Y:S01]  /*5080*/  BPT.TRAP 0x1 ;  /* 0x000000040000795c */ /* 0x000fe20000300000 */
.L_x_9374:
[----:B-1----:R-:W-:Y:S05]  /*5090*/  @P2 BRA `(.L_x_9375) ;  /* 0x0000000000082947 */ /* 0x002fea0003800000 */
[----:B------:R-:W1:Y:S02]  /*50a0*/  SYNCS.PHASECHK.TRANS64.TRYWAIT P2, [UR23+0x19c30], R6 ;  /* 0x019c3006ff0075a7 */ /* 0x000e640008040157 */
[----:B-1----:R-:W-:Y:S05]  /*50b0*/  @!P2 BRA `(.L_x_9376) ;  /* 0x000000fc00a4a947 */ /* 0x002fea0003800000 */
.L_x_9375:
        /* <DEDUP_REMOVED lines=17> */
.L_x_9377:
[----:B------:R-:W-:Y:S01]  /*51d0*/  ULEA UR11, UR52, UR46, 0x3 ;  /* 0x0000002e340b7291 */ /* 0x000fe2000f8e183f */
[----:B01----:R-:W-:-:S05]  /*51e0*/  IMAD.U32 R6, RZ, RZ, UR53 ;  /* 0x00000035ff067e24 */ /* 0x003fca000f8e00ff */
[----:B------:R-:W-:-:S04]  /*51f0*/  SHF.L.U32 R6, R6, 0x1f, RZ ;  /* 0x0000001f06067819 */ /* 0x000fc800000006ff */
[----:B------:R0:W1:Y:S01]  /*5200*/  SYNCS.PHASECHK.TRANS64.TRYWAIT P2, [UR11+0x19c50], R6 ;  /* 0x019c5006ff0075a7 */ /* 0x000062000804014b */
[----:B------:R-:W-:Y:S05]  /*5210*/  @!P0 BRA `(.L_x_9378) ;  /* 0x0000000000048947 */ /* 0x000fea0003800000 */
[----:B------:R-:W-:Y:S01]  /*5220*/  BPT.TRAP 0x1 ;  /* 0x000000040000795c */ /* 0x000fe20000300000 */
.L_x_9378:
[----:B-1----:R-:W-:Y:S05]  /*5230*/  @P2 BRA `(.L_x_9379) ;  /* 0x0000000000082947 */ /* 0x002fea0003800000 */
[----:B------:R-:W1:Y:S02]  /*5240*/  SYNCS.PHASECHK.TRANS64.TRYWAIT P2, [UR11+0x19c50], R6 ;  /* 0x019c5006ff0075a7 */ /* 0x000e64000804014b */
[----:B-1----:R-:W-:Y:S05]  /*5250*/  @!P2 BRA `(.L_x_9380) ;  /* 0x000000fc0054a947 */ /* 0x002fea0003800000 */
.L_x_9379:
[----:B------:R-:W-:Y:S01]  /*5260*/  UIADD3 UR6, UR46, 0x3000, URZ ;  /* 0x000030002e067890 */ /* 0x000fe2000fffe03f */
[----:B------:R-:W-:Y:S01]  /*5270*/  WARPGROUP.ARRIVE ;  /* 0x00000000000079c5 */ /* 0x000fe20000000000 */
[----:B------:R-:W-:Y:S01]  /*5280*/  UMOV UR7, 0x40000040 ;  /* 0x4000004000077882 */ /* 0x000fe20000000000 */
[----:B------:R-:W-:Y:S01]  /*5290*/  PLOP3.LUT P2, PT, PT, PT, UP0, 0x80, 0x0 ;  /* 0x000000000000781c */ /* 0x000fe20003f4f008 */
[----:B------:R-:W-:Y:S01]  /*52a0*/  USHF.R.U32.HI UR6, URZ, 0x4, UR6 ;  /* 0x000000043f067899 */ /* 0x000fe20008011606 */
[----:B------:R-:W-:Y:S01]  /*52b0*/  PLOP3.LUT P3, PT, PT, PT, UP0, 0x80, 0x0 ;  /* 0x000000000000781c */ /* 0x000fe20003f6f008 */
[----:B------:R-:W-:Y:S02]  /*52c0*/  VIADD R13, R17, UR41 ;  /* 0x00000029110d7c36 */ /* 0x000fe40008000000 */
[----:B------:R-:W-:Y:S01]  /*52d0*/  ULOP3.LUT UR6, UR6, 0x3fff, URZ, 0xc0, !UPT ;  /* 0x00003fff06067892 */ /* 0x000fe2000f8ec03f */
[----:B01----:R-:W-:Y:S02]  /*52e0*/  IMAD.U32 R6, RZ, RZ, UR23 ;  /* 0x00000017ff067e24 */ /* 0x003fe4000f8e00ff */
[----:B------:R-:W-:Y:S01]  /*52f0*/  IMAD.SHL.U32 R8, R3, 0x80, RZ ;  /* 0x0000008003087824 */ /* 0x000fe200078e00ff */
[----:B------:R-:W-:Y:S01]  /*5300*/  ULOP3.LUT UR6, UR6, 0x10000, URZ, 0xfc, !UPT ;  /* 0x0001000006067892 */ /* 0x000fe2000f8efc3f */
[----:B------:R-:W-:-:S03]  /*5310*/  @!P1 VIADD R6, R6, 0x19c40 ;  /* 0x00019c4006069836 */ /* 0x000fc60000000000 */
[----:B------:R-:W-:Y:S02]  /*5320*/  UIMAD UR10, UR52, 0x300, UR6 ;  /* 0x00000300340a78a4 */ /* 0x000fe4000f8e0206 */
[----:B------:R-:W-:-:S05]  /*5330*/  @!P1 PRMT R6, RZ, 0x654, R6 ;  /* 0x00000654ff069816 */ /* 0x000fca0000000006 */
[----:B------:R-:W-:Y:S02]  /*5340*/  UMOV UR6, UR10 ;  /* 0x0000000a00067c82 */ /* 0x000fe40008000000 */
        /* <DEDUP_REMOVED lines=24> */
[----:B------:R-:W-:Y:S01]  /*54d0*/  IMAD R7, R16, -0x2, R7 ;  /* 0xfffffffe10077824 */ /* 0x000fe200078e0207 */
[----:B------:R-:W-:Y:S02]  /*54e0*/  WARPGROUP.DEPBAR.LE gsb0, 0x0 ;  /* 0x00008000000079c5 */ /* 0x000fe40000010000 */
[----:B------:R1:W-:Y:S02]  /*54f0*/  @!P1 SYNCS.ARRIVE.TRANS64.RED.A1T0 RZ, [R6+URZ], RZ ;  /* 0x000000ff06ff99a7 */ /* 0x0003e4000810043f */
[----:B-1----:R-:W-:-:S05]  /*5500*/  IMAD.U32 R6, RZ, RZ, UR37 ;  /* 0x00000025ff067e24 */ /* 0x002fca000f8e00ff */
[----:B------:R-:W-:-:S05]  /*5510*/  IADD3 R7, -R6, UR42, R7 ;  /* 0x0000002a06077c10 */ /* 0x000fca000fffe107 */
[C---:B------:R-:W-:Y:S02]  /*5520*/  VIADD R12, R7.reuse, UR22 ;  /* 0x00000016070c7c36 */ /* 0x040fe40008000000 */
[----:B------:R-:W-:Y:S02]  /*5530*/  VIADD R11, R7, UR6 ;  /* 0x00000006070b7c36 */ /* 0x000fe40008000000 */
[--C-:B0-----:R-:W-:Y:S02]  /*5540*/  IMAD.IADD R10, R12, 0x1, R15.reuse ;  /* 0x000000010c0a7824 */ /* 0x101fe400078e020f */
[----:B------:R-:W-:Y:S01]  /*5550*/  IMAD.IADD R9, R11, 0x1, R15 ;  /* 0x000000010b097824 */ /* 0x000fe200078e020f */
        /* <DEDUP_REMOVED lines=14> */
.L_x_9383:
[----:B------:R-:W-:-:S05]  /*5640*/  IMAD.U32 R14, RZ, RZ, UR21 ;  /* 0x00000015ff0e7e24 */ /* 0x000fca000f8e00ff */
[----:B------:R-:W-:-:S13]  /*5650*/  ISETP.NE.AND P2, PT, R14, 0x1, PT ;  /* 0x000000010e00780c */ /* 0x000fda0003f45270 */
[----:B------:R-:W0:Y:S02]  /*5660*/  @P2 LDC.64 R6, c[0x0][0x9e8] ;  /* 0x00027a00ff062b82 */ /* 0x000e240000000a00 */
[----:B0-----:R-:W-:-:S05]  /*5670*/  @P2 IMAD.HI.U32 R6, R15, R6, RZ ;  /* 0x000000060f062227 */ /* 0x001fca00078e00ff */
[----:B------:R-:W-:-:S07]  /*5680*/  @P2 SHF.R.U32.HI R15, RZ, R7, R6 ;  /* 0x00000007ff0f2219 */ /* 0x000fce0000011606 */
.L_x_9384:
[----:B------:R-:W-:Y:S05]  /*5690*/  BSYNC B0 ;  /* 0x0000000000007941 */ /* 0x000fea0003800000 */
.L_x_9382:
[----:B------:R-:W-:-:S04]  /*56a0*/  IMAD R15, R15, R14, -R8 ;  /* 0x0000000e0f0f7224 */ /* 0x000fc800078e0a08 */
[----:B------:R-:W-:-:S05]  /*56b0*/  IMAD R15, R16, -0x2, R15 ;  /* 0xfffffffe100f7824 */ /* 0x000fca00078e020f */
[----:B------:R-:W-:Y:S02]  /*56c0*/  VIADDMNMX R10, R15, R14, R10, PT ;  /* 0x0000000e0f0a7246 */ /* 0x000fe4000380010a */
[----:B------:R-:W-:-:S07]  /*56d0*/  VIMNMX R9, R9, R15, !PT ;  /* 0x0000000f09097248 */ /* 0x000fce0007fe0100 */
.L_x_9381:
        /* <DEDUP_REMOVED lines=115> */
.L_x_9387:
[----:B------:R-:W-:-:S05]  /*5e10*/  IMAD.U32 R6, RZ, RZ, UR21 ;  /* 0x00000015ff067e24 */ /* 0x000fca000f8e00ff */
[----:B------:R-:W-:-:S13]  /*5e20*/  ISETP.NE.AND P3, PT, R6, 0x1, PT ;  /* 0x000000010600780c */ /* 0x000fda0003f65270 */
[----:B------:R-:W0:Y:S02]  /*5e30*/  @P3 LDC.64 R10, c[0x0][0x9e8] ;  /* 0x00027a00ff0a3b82 */ /* 0x000e240000000a00 */
[----:B0-----:R-:W-:-:S05]  /*5e40*/  @P3 IMAD.HI.U32 R10, R13, R10, RZ ;  /* 0x0000000a0d0a3227 */ /* 0x001fca00078e00ff */
[----:B------:R-:W-:-:S07]  /*5e50*/  @P3 SHF.R.U32.HI R13, RZ, R11, R10 ;  /* 0x0000000bff0d3219 */ /* 0x000fce000001160a */
.L_x_9388:
[----:B------:R-:W-:Y:S05]  /*5e60*/  BSYNC B0 ;  /* 0x0000000000007941 */ /* 0x000fea0003800000 */
.L_x_9386:
[----:B------:R-:W-:-:S04]  /*5e70*/  IMAD R13, R13, R6, -R8 ;  /* 0x000000060d0d7224 */ /* 0x000fc800078e0a08 */
[----:B------:R-:W-:-:S05]  /*5e80*/  IMAD R13, R16, -0x2, R13 ;  /* 0xfffffffe100d7824 */ /* 0x000fca00078e020d */
[----:B------:R-:W-:Y:S02]  /*5e90*/  VIADDMNMX R12, R13, R6, R12, PT ;  /* 0x000000060d0c7246 */ /* 0x000fe4000380010c */
[----:B------:R-:W-:-:S07]  /*5ea0*/  VIMNMX R9, R9, R13, !PT ;  /* 0x0000000d09097248 */ /* 0x000fce0007fe0100 */
.L_x_9385:
        /* <DEDUP_REMOVED lines=38> */
[----:B------:R-:W-:Y:S02]  /*6110*/  ISETP.LT.OR P3, PT, R12, 0xa, P3 ;  /* 0x0000000a0c00780c */ /* 0x000fe40001f61670 */
[----:B------:R-:W-:Y:S02]  /*6120*/  FMNMX.FTZ R11, R61, R6, !PT ;  /* 0x000000063d0b7209 */ /* 0x000fe40007810000 */
[----:B------:R-:W-:Y:S02]  /*6130*/  FMNMX.FTZ R21, R27, R20, !PT ;  /* 0x000000141b157209 */ /* 0x000fe40007810000 */
[----:B------:R-:W-:Y:S02]  /*6140*/  FMNMX.FTZ R6, R64, R11, !PT ;  /* 0x0000000b40067209 */ /* 0x000fe40007810000 */
[----:B------:R-:W-:-:S02]  /*6150*/  ISETP.LT.OR P4, PT, R12, 0x11, P4 ;  /* 0x000000110c00780c */ /* 0x000fc40002781670 */
[----:B------:R-:W-:Y:S02]  /*6160*/  FMNMX.FTZ R11, R65, R6, !PT ;  /* 0x00000006410b7209 */ /* 0x000fe40007810000 */
[----:B------:R-:W-:Y:S02]  /*6170*/  FSEL R31, R31, -INF , !P3 ;  /* 0xff8000001f1f7808 */ /* 0x000fe40005800000 */
[----:B------:R-:W-:Y:S02]  /*6180*/  FMNMX.FTZ R6, R68, R11, !PT ;  /* 0x0000000b44067209 */ /* 0x000fe40007810000 */
[----:B------:R-:W-:Y:S02]  /*6190*/  FMNMX.FTZ R24, R30, R21, !PT ;  /* 0x000000151e187209 */ /* 0x000fe40007810000 */
        /* <DEDUP_REMOVED lines=18> */
[C---:B------:R-:W-:Y:S01]  /*62c0*/  ISETP.LT.OR P3, PT, R12.reuse, 0x22, P3 ;  /* 0x000000220c00780c */ /* 0x040fe20001f61670 */
[----:B------:R-:W0:Y:S01]  /*62d0*/  SHFL.BFLY PT, R11, R8, 0x2, 0x1f ;  /* 0x0c401f00080b7f89 */ /* 0x000e2200000e0000 */
[----:B------:R-:W-:-:S02]  /*62e0*/  ISETP.LT.OR P4, PT, R12, 0x29, P4 ;  /* 0x000000290c00780c */ /* 0x000fc40002781670 */
[----:B------:R-:W-:Y:S02]  /*62f0*/  FSEL R43, R43, -INF , !P3 ;  /* 0xff8000002b2b7808 */ /* 0x000fe40005800000 */
[C---:B------:R-:W-:Y:S02]  /*6300*/  ISETP.GT.AND P3, PT, R9.reuse, 0x29, P2 ;  /* 0x000000290900780c */ /* 0x040fe40001764270 */
[----:B------:R-:W-:Y:S02]  /*6310*/  FSEL R46, R46, -INF , !P4 ;  /* 0xff8000002e2e7808 */ /* 0x000fe40006000000 */
[C---:B------:R-:W-:Y:S02]  /*6320*/  ISETP.GT.AND P4, PT, R9.reuse, 0x30, P2 ;  /* 0x000000300900780c */ /* 0x040fe40001784270 */
[----:B------:R-:W-:Y:S02]  /*6330*/  ISETP.LT.OR P5, PT, R12, 0x2a, P3 ;  /* 0x0000002a0c00780c */ /* 0x000fe40001fa1670 */
[----:B------:R-:W-:-:S02]  /*6340*/  ISETP.GT.AND P3, PT, R9, 0x31, P2 ;  /* 0x000000310900780c */ /* 0x000fc40001764270 */
[----:B------:R-:W-:Y:S02]  /*6350*/  FSEL R47, R47, -INF , !P5 ;  /* 0xff8000002f2f7808 */ /* 0x000fe40006800000 */
[C---:B------:R-:W-:Y:S02]  /*6360*/  ISETP.LT.OR P4, PT, R12.reuse, 0x31, P4 ;  /* 0x000000310c00780c */ /* 0x040fe40002781670 */
[----:B------:R-:W-:Y:S02]  /*6370*/  ISETP.GT.AND P5, PT, R9, 0x38, P2 ;  /* 0x000000380900780c */ /* 0x000fe400017a4270 */
[----:B------:R-:W-:Y:S02]  /*6380*/  ISETP.LT.OR P3, PT, R12, 0x32, P3 ;  /* 0x000000320c00780c */ /* 0x000fe40001f61670 */
[----:B------:R-:W-:Y:S02]  /*6390*/  FSEL R50, R50, -INF , !P4 ;  /* 0xff80000032327808 */ /* 0x000fe40006000000 */
[----:B0-----:R-:W-:-:S02]  /*63a0*/  FMNMX.FTZ R11, R8, R11, !PT ;  /* 0x0000000b080b7209 */ /* 0x001fc40007810000 */
[----:B------:R-:W-:Y:S02]  /*63b0*/  ISETP.GT.AND P4, PT, R9, 0x39, P2 ;  /* 0x000000390900780c */ /* 0x000fe40001784270 */
[----:B------:R-:W-:Y:S01]  /*63c0*/  FSEL R51, R51, -INF , !P3 ;  /* 0xff80000033337808 */ /* 0x000fe20005800000 */
[----:B------:R-:W0:Y:S01]  /*63d0*/  SHFL.BFLY PT, R6, R11, 0x1, 0x1f ;  /* 0x0c201f000b067f89 */ /* 0x000e2200000e0000 */
[C---:B------:R-:W-:Y:S02]  /*63e0*/  ISETP.LT.OR P5, PT, R12.reuse, 0x39, P5 ;  /* 0x000000390c00780c */ /* 0x040fe40002fa1670 */
[----:B------:R-:W-:Y:S02]  /*63f0*/  ISETP.GT.AND P3, PT, R9, 0x40, P2 ;  /* 0x000000400900780c */ /* 0x000fe40001764270 */
[----:B------:R-:W-:Y:S02]  /*6400*/  ISETP.LT.OR P4, PT, R12, 0x3a, P4 ;  /* 0x0000003a0c00780c */ /* 0x000fe40002781670 */
[----:B------:R-:W-:-:S02]  /*6410*/  FSEL R54, R54, -INF , !P5 ;  /* 0xff80000036367808 */ /* 0x000fc40006800000 */
[----:B------:R-:W-:Y:S02]  /*6420*/  ISETP.GT.AND P5, PT, R9, 0x41, P2 ;  /* 0x000000410900780c */ /* 0x000fe400017a4270 */
[----:B------:R-:W-:Y:S02]  /*6430*/  FSEL R55, R55, -INF , !P4 ;  /* 0xff80000037377808 */ /* 0x000fe40006000000 */
[C---:B------:R-:W-:Y:S02]  /*6440*/  ISETP.LT.OR P3, PT, R12.reuse, 0x41, P3 ;  /* 0x000000410c00780c */ /* 0x040fe40001f61670 */
[----:B------:R-:W-:Y:S02]  /*6450*/  ISETP.GT.AND P4, PT, R9, 0x48, P2 ;  /* 0x000000480900780c */ /* 0x000fe40001784270 */
[----:B------:R-:W-:Y:S02]  /*6460*/  ISETP.LT.OR P5, PT, R12, 0x42, P5 ;  /* 0x000000420c00780c */ /* 0x000fe40002fa1670 */
[----:B------:R-:W-:-:S02]  /*6470*/  FSEL R58, R58, -INF , !P3 ;  /* 0xff8000003a3a7808 */ /* 0x000fc40005800000 */
[----:B------:R-:W-:Y:S02]  /*6480*/  ISETP.GT.AND P3, PT, R9, 0x49, P2 ;  /* 0x000000490900780c */ /* 0x000fe40001764270 */
[----:B------:R-:W-:Y:S02]  /*6490*/  FSEL R59, R59, -INF , !P5 ;  /* 0xff8000003b3b7808 */ /* 0x000fe40006800000 */
[----:B0-----:R-:W-:Y:S02]  /*64a0*/  FMNMX.FTZ R6, R11, R6, !PT ;  /* 0x000000060b067209 */ /* 0x001fe40007810000 */
[----:B------:R-:W-:Y:S02]  /*64b0*/  ISETP.LT.OR P4, PT, R12, 0x49, P4 ;  /* 0x000000490c00780c */ /* 0x000fe40002781670 */
[C---:B------:R-:W-:Y:S01]  /*64c0*/  FSETP.NEU.FTZ.AND P6, PT, R6.reuse, -INF , PT ;  /* 0xff8000000600780b */ /* 0x040fe20003fdd000 */
[----:B------:R-:W-:-:S01]  /*64d0*/  FFMA.FTZ R10, R6, R13, -8 ;  /* 0xc1000000060a7423 */ /* 0x000fc2000001000d */
[----:B------:R-:W-:-:S02]  /*64e0*/  ISETP.GT.AND P5, PT, R9, 0x50, P2 ;  /* 0x000000500900780c */ /* 0x000fc400017a4270 */
[----:B------:R-:W-:Y:S02]  /*64f0*/  ISETP.LT.OR P3, PT, R12, 0x4a, P3 ;  /* 0x0000004a0c00780c */ /* 0x000fe40001f61670 */
[----:B------:R-:W-:Y:S02]  /*6500*/  FSEL R8, R10, RZ, P6 ;  /* 0x000000ff0a087208 */ /* 0x000fe40003000000 */
[----:B------:R-:W-:Y:S02]  /*6510*/  FSEL R62, R62, -INF , !P4 ;  /* 0xff8000003e3e7808 */ /* 0x000fe40006000000 */
[----:B------:R-:W-:Y:S01]  /*6520*/  ISETP.GT.AND P4, PT, R9, 0x51, P2 ;  /* 0x000000510900780c */ /* 0x000fe20001784270 */
        /* <DEDUP_REMOVED lines=12> */
[----:B------:R-:W-:Y:S01]  /*65f0*/  FSEL R63, R63, -INF , !P3 ;  /* 0xff8000003f3f7808 */ /* 0x000fe20005800000 */
[--C-:B------:R-:W-:Y:S01]  /*6600*/  FFMA.FTZ R41, R41, UR43, -R8.reuse ;  /* 0x0000002b29297c23 */ /* 0x100fe20008010808 */
[----:B------:R-:W-:Y:S01]  /*6610*/  FMNMX.FTZ R26, R38, R25, !PT ;  /* 0x00000019261a7209 */ /* 0x000fe20007810000 */
[--C-:B------:R-:W-:Y:S01]  /*6620*/  FFMA.FTZ R25, R40, UR43, -R8.reuse ;  /* 0x0000002b28197c23 */ /* 0x100fe20008010808 */
[----:B------:R-:W-:Y:S01]  /*6630*/  ISETP.LT.OR P5, PT, R12, 0x51, P5 ;  /* 0x000000510c00780c */ /* 0x000fe20002fa1670 */
[--C-:B------:R-:W-:Y:S01]  /*6640*/  FFMA.FTZ R44, R44, UR43, -R8.reuse ;  /* 0x0000002b2c2c7c23 */ /* 0x100fe20008010808 */
[----:B------:R-:W-:Y:S01]  /*6650*/  FMNMX.FTZ R29, R39, R26, !PT ;  /* 0x0000001a271d7209 */ /* 0x000fe20007810000 */
[----:B------:R1:W-:Y:S01]  /*6660*/  MUFU.EX2 R24, R37 ;  /* 0x0000002500187308 */ /* 0x0003e20000000800 */
[----:B------:R-:W-:Y:S01]  /*6670*/  ISETP.GT.AND P3, PT, R9, 0x58, P2 ;  /* 0x000000580900780c */ /* 0x000fe20001764270 */
        /* <DEDUP_REMOVED lines=11> */
[----:B------:R-:W-:Y:S01]  /*6730*/  ISETP.GT.AND P5, PT, R9, 0x59, P2 ;  /* 0x000000590900780c */ /* 0x000fe200017a4270 */
[----:B------:R-:W-:Y:S01]  /*6740*/  FFMA.FTZ R85, R85, UR43, -R8 ;  /* 0x0000002b55557c23 */ /* 0x000fe20008010808 */
[----:B------:R-:W-:-:S02]  /*6750*/  FMNMX.FTZ R29, R47, R28, !PT ;  /* 0x0000001c2f1d7209 */ /* 0x000fc40007810000 */
[----:B------:R-:W-:Y:S01]  /*6760*/  FSEL R67, R67, -INF , !P4 ;  /* 0xff80000043437808 */ /* 0x000fe20006000000 */
[----:B------:R-:W-:Y:S01]  /*6770*/  MUFU.EX2 R28, R44 ;  /* 0x0000002c001c7308 */ /* 0x000fe20000000800 */
[----:B------:R-:W-:Y:S01]  /*6780*/  FMNMX.FTZ R32, R50, R29, !PT ;  /* 0x0000001d32207209 */ /* 0x000fe20007810000 */
[----:B------:R-:W-:Y:S01]  /*6790*/  FFMA.FTZ R29, R45, UR43, -R8 ;  /* 0x0000002b2d1d7c23 */ /* 0x000fe20008010808 */
[----:B------:R-:W-:Y:S02]  /*67a0*/  ISETP.LT.OR P3, PT, R12, 0x59, P3 ;  /* 0x000000590c00780c */ /* 0x000fe40001f61670 */
[----:B0-----:R-:W-:Y:S02]  /*67b0*/  FMNMX.FTZ R33, R51, R32, !PT ;  /* 0x0000002033217209 */ /* 0x001fe40007810000 */
[----:B------:R-:W-:Y:S01]  /*67c0*/  ISETP.GT.AND P4, PT, R9, 0x60, P2 ;  /* 0x000000600900780c */ /* 0x000fe20001784270 */
[----:B------:R-:W-:Y:S01]  /*67d0*/  MUFU.EX2 R10, R10 ;  /* 0x0000000a000a7308 */ /* 0x000fe20000000800 */
[----:B------:R-:W-:-:S02]  /*67e0*/  FMNMX.FTZ R32, R54, R33, !PT ;  /* 0x0000002136207209 */ /* 0x000fc40007810000 */
[----:B------:R-:W-:Y:S02]  /*67f0*/  ISETP.LT.OR P5, PT, R12, 0x5a, P5 ;  /* 0x0000005a0c00780c */ /* 0x000fe40002fa1670 */
[----:B------:R-:W-:Y:S02]  /*6800*/  FMNMX.FTZ R33, R55, R32, !PT ;  /* 0x0000002037217209 */ /* 0x000fe40007810000 */
[----:B------:R-:W-:Y:S01]  /*6810*/  FSEL R70, R70, -INF , !P3 ;  /* 0xff80000046467808 */ /* 0x000fe20005800000 */
[----:B------:R0:W-:Y:S01]  /*6820*/  MUFU.EX2 R32, R48 ;  /* 0x0000003000207308 */ /* 0x0001e20000000800 */
[----:B------:R-:W-:Y:S01]  /*6830*/  FMNMX.FTZ R36, R58, R33, !PT ;  /* 0x000000213a247209 */ /* 0x000fe20007810000 */
[--C-:B------:R-:W-:Y:S01]  /*6840*/  FFMA.FTZ R33, R49, UR43, -R8.reuse ;  /* 0x0000002b31217c23 */ /* 0x100fe20008010808 */
[----:B------:R-:W-:Y:S01]  /*6850*/  ISETP.GT.AND P3, PT, R9, 0x61, P2 ;  /* 0x000000610900780c */ /* 0x000fe20001764270 */
[----:B------:R-:W-:Y:S01]  /*6860*/  FFMA.FTZ R49, R69, UR43, -R8 ;  /* 0x0000002b45317c23 */ /* 0x000fe20008010808 */
[----:B-1----:R-:W-:-:S02]  /*6870*/  FMNMX.FTZ R37, R59, R36, !PT ;  /* 0x000000243b257209 */ /* 0x002fc40007810000 */
[----:B------:R-:W-:Y:S01]  /*6880*/  FSEL R71, R71, -INF , !P5 ;  /* 0xff80000047477808 */ /* 0x000fe20006800000 */
[----:B------:R-:W-:Y:S01]  /*6890*/  MUFU.EX2 R7, R7 ;  /* 0x0000000700077308 */ /* 0x000fe20000000800 */
[----:B------:R-:W-:Y:S01]  /*68a0*/  FMNMX.FTZ R36, R62, R37, !PT ;  /* 0x000000253e247209 */ /* 0x000fe20007810000 */
[--C-:B0-----:R-:W-:Y:S01]  /*68b0*/  FFMA.FTZ R48, R68, UR43, -R8.reuse ;  /* 0x0000002b44307c23 */ /* 0x101fe20008010808 */
[----:B------:R-:W-:Y:S02]  /*68c0*/  ISETP.LT.OR P4, PT, R12, 0x61, P4 ;  /* 0x000000610c00780c */ /* 0x000fe40002781670 */
[----:B------:R-:W-:Y:S02]  /*68d0*/  FMNMX.FTZ R37, R63, R36, !PT ;  /* 0x000000243f257209 */ /* 0x000fe40007810000 */
[----:B------:R-:W-:Y:S01]  /*68e0*/  ISETP.GT.AND P5, PT, R9, 0x68, P2 ;  /* 0x000000680900780c */ /* 0x000fe200017a4270 */
[----:B------:R0:W-:Y:S01]  /*68f0*/  MUFU.EX2 R36, R52 ;  /* 0x0000003400247308 */ /* 0x0001e20000000800 */
[----:B------:R-:W-:Y:S01]  /*6900*/  FMNMX.FTZ R40, R66, R37, !PT ;  /* 0x0000002542287209 */ /* 0x000fe20007810000 */
[--C-:B------:R-:W-:Y:S01]  /*6910*/  FFMA.FTZ R37, R53, UR43, -R8.reuse ;  /* 0x0000002b35257c23 */ /* 0x100fe20008010808 */
[----:B------:R-:W-:Y:S01]  /*6920*/  ISETP.LT.OR P3, PT, R12, 0x62, P3 ;  /* 0x000000620c00780c */ /* 0x000fe20001f61670 */
[----:B------:R-:W-:Y:S01]  /*6930*/  FFMA.FTZ R53, R73, UR43, -R8 ;  /* 0x0000002b49357c23 */ /* 0x000fe20008010808 */
[----:B------:R-:W-:-:S02]  /*6940*/  FMNMX.FTZ R41, R67, R40, !PT ;  /* 0x0000002843297209 */ /* 0x000fc40007810000 */
[----:B------:R-:W-:Y:S01]  /*6950*/  FSEL R74, R74, -INF , !P4 ;  /* 0xff8000004a4a7808 */ /* 0x000fe20006000000 */
[----:B------:R-:W-:Y:S01]  /*6960*/  MUFU.EX2 R11, R11 ;  /* 0x0000000b000b7308 */ /* 0x000fe20000000800 */
[----:B------:R-:W-:Y:S01]  /*6970*/  FMNMX.FTZ R40, R70, R41, !PT ;  /* 0x0000002946287209 */ /* 0x000fe20007810000 */
[----:B0-----:R-:W-:Y:S01]  /*6980*/  FFMA.FTZ R52, R72, UR43, -R8 ;  /* 0x0000002b48347c23 */ /* 0x001fe20008010808 */
[----:B------:R-:W-:Y:S02]  /*6990*/  ISETP.GT.AND P4, PT, R9, 0x69, P2 ;  /* 0x000000690900780c */ /* 0x000fe40001784270 */
[----:B------:R-:W-:Y:S02]  /*69a0*/  FMNMX.FTZ R41, R71, R40, !PT ;  /* 0x0000002847297209 */ /* 0x000fe40007810000 */
[----:B------:R-:W-:Y:S01]  /*69b0*/  FSEL R75, R75, -INF , !P3 ;  /* 0xff8000004b4b7808 */ /* 0x000fe20005800000 */
[----:B------:R0:W-:Y:S01]  /*69c0*/  MUFU.EX2 R40, R56 ;  /* 0x0000003800287308 */ /* 0x0001e20000000800 */
[----:B------:R-:W-:-:S02]  /*69d0*/  ISETP.LT.OR P5, PT, R12, 0x69, P5 ;  /* 0x000000690c00780c */ /* 0x000fc40002fa1670 */
[----:B------:R-:W-:Y:S02]  /*69e0*/  FMNMX.FTZ R44, R74, R41, !PT ;  /* 0x000000294a2c7209 */ /* 0x000fe40007810000 */
[----:B------:R-:W-:Y:S02]  /*69f0*/  ISETP.GT.AND P3, PT, R9, 0x70, P2 ;  /* 0x000000700900780c */ /* 0x000fe40001764270 */
[----:B------:R-:W-:Y:S01]  /*6a00*/  ISETP.LT.OR P4, PT, R12, 0x6a, P4 ;  /* 0x0000006a0c00780c */ /* 0x000fe20002781670 */
[----:B------:R-:W-:Y:S01]  /*6a10*/  MUFU.EX2 R14, R14 ;  /* 0x0000000e000e7308 */ /* 0x000fe20000000800 */
[----:B------:R-:W-:Y:S02]  /*6a20*/  FSEL R78, R78, -INF , !P5 ;  /* 0xff8000004e4e7808 */ /* 0x000fe40006800000 */
[----:B------:R-:W-:Y:S02]  /*6a30*/  FMNMX.FTZ R41, R75, R44, !PT ;  /* 0x0000002c4b297209 */ /* 0x000fe40007810000 */
[----:B------:R-:W-:-:S02]  /*6a40*/  ISETP.GT.AND P5, PT, R9, 0x71, P2 ;  /* 0x000000710900780c */ /* 0x000fc400017a4270 */
[----:B------:R-:W-:Y:S01]  /*6a50*/  FSEL R79, R79, -INF , !P4 ;  /* 0xff8000004f4f7808 */ /* 0x000fe20006000000 */
[----:B------:R-:W-:Y:S01]  /*6a60*/  MUFU.EX2 R13, R13 ;  /* 0x0000000d000d7308 */ /* 0x000fe20000000800 */
[----:B------:R-:W-:Y:S02]  /*6a70*/  ISETP.LT.OR P3, PT, R12, 0x71, P3 ;  /* 0x000000710c00780c */ /* 0x000fe40001f61670 */
[----:B------:R-:W-:Y:S01]  /*6a80*/  FMNMX.FTZ R44, R78, R41, !PT ;  /* 0x000000294e2c7209 */ /* 0x000fe20007810000 */
[----:B------:R-:W-:-:S01]  /*6a90*/  FFMA.FTZ R41, R60, UR43, -R8 ;  /* 0x0000002b3c297c23 */ /* 0x000fc20008010808 */
[----:B------:R-:W-:Y:S01]  /*6aa0*/  ISETP.GT.AND P4, PT, R9, 0x78, P2 ;  /* 0x000000780900780c */ /* 0x000fe20001784270 */
[----:B------:R-:W-:-:S01]  /*6ab0*/  FFMA.FTZ R60, R80, UR43, -R8 ;  /* 0x0000002b503c7c23 */ /* 0x000fc20008010808 */
        /* <DEDUP_REMOVED lines=12> */
[----:B------:R-:W-:Y:S01]  /*6b80*/  FFMA.FTZ R61, R81, UR43, -R8 ;  /* 0x0000002b513d7c23 */ /* 0x000fe20008010808 */
[----:B------:R-:W-:Y:S01]  /*6b90*/  FMNMX.FTZ R45, R83, R44, !PT ;  /* 0x0000002c532d7209 */ /* 0x000fe20007810000 */
[----:B------:R-:W-:Y:S01]  /*6ba0*/  MUFU.EX2 R25, R25 ;  /* 0x0000001900197308 */ /* 0x000fe20000000800 */
[----:B------:R-:W-:-:S02]  /*6bb0*/  FSEL R87, R87, -INF , !P2 ;  /* 0xff80000057577808 */ /* 0x000fc40005000000 */
[----:B------:R-:W-:Y:S01]  /*6bc0*/  FMNMX.FTZ R44, R86, R45, !PT ;  /* 0x0000002d562c7209 */ /* 0x000fe20007810000 */
[----:B------:R-:W-:-:S01]  /*6bd0*/  FFMA.FTZ R45, R65, UR43, -R8 ;  /* 0x0000002b412d7c23 */ /* 0x000fc20008010808 */
[----:B------:R-:W-:Y:S02]  /*6be0*/  FSEL R69, R6, RZ, P6 ;  /* 0x000000ff06457208 */ /* 0x000fe40003000000 */
[----:B0-----:R-:W-:Y:S01]  /*6bf0*/  FMNMX.FTZ R56, R87, R44, !PT ;  /* 0x0000002c57387209 */ /* 0x001fe20007810000 */
[----:B------:R-:W-:Y:S02]  /*6c00*/  MUFU.EX2 R29, R29 ;  /* 0x0000001d001d7308 */ /* 0x000fe40000000800 */
[----:B------:R-:W-:-:S02]  /*6c10*/  FADD.FTZ R2, -R69, R2 ;  /* 0x0000000245027221 */ /* 0x000fc40000010100 */
[----:B-1----:R-:W0:Y:S04]  /*6c20*/  SHFL.BFLY PT, R57, R56, 0x2, 0x1f ;  /* 0x0c401f0038397f89 */ /* 0x002e2800000e0000 */
        /* <DEDUP_REMOVED lines=75> */
[--C-:B------:R-:W-:Y:S01]  /*70e0*/  FFMA.FTZ R70, R71, UR43, -R2.reuse ;  /* 0x0000002b47467c23 */ /* 0x100fe20008010802 */
[----:B------:R-:W-:-:S01]  /*70f0*/  FFMA.FTZ R71, R74, UR43, -R2 ;  /* 0x0000002b4a477c23 */ /* 0x000fc20008010802 */
[----:B------:R-:W-:Y:S02]  /*7100*/  FADD.FTZ R5, R26, R5 ;  /* 0x000000051a057221 */ /* 0x000fe40000010000 */
[----:B------:R-:W0:Y:S01]  /*7110*/  MUFU.EX2 R43, R43 ;  /* 0x0000002b002b7308 */ /* 0x000e220000000800 */
[----:B-1----:R-:W-:-:S01]  /*7120*/  FADD.FTZ R73, R39, R72 ;  /* 0x0000004827497221 */ /* 0x002fc20000010000 */
[----:B------:R-:W-:-:S06]  /*7130*/  FADD.FTZ R72, R28, R5 ;  /* 0x000000051c487221 */ /* 0x000fcc0000010000 */
[----:B------:R-:W1:Y:S01]  /*7140*/  MUFU.EX2 R46, R46 ;  /* 0x0000002e002e7308 */ /* 0x000e620000000800 */
[----:B--2---:R-:W-:-:S01]  /*7150*/  FADD.FTZ R4, R42, R73 ;  /* 0x000000492a047221 */ /* 0x004fc20000010000 */
[----:B------:R-:W-:-:S04]  /*7160*/  FADD.FTZ R73, R29, R72 ;  /* 0x000000481d497221 */ /* 0x000fc80000010000 */
[----:B------:R-:W-:Y:S02]  /*7170*/  FADD.FTZ R72, R32, R73 ;  /* 0x0000004920487221 */ /* 0x000fe40000010000 */
[----:B------:R-:W2:Y:S01]  /*7180*/  MUFU.EX2 R47, R47 ;  /* 0x0000002f002f7308 */ /* 0x000ea20000000800 */
[----:B0-----:R-:W-:-:S01]  /*7190*/  FADD.FTZ R5, R43, R4 ;  /* 0x000000042b057221 */ /* 0x001fc20000010000 */
[----:B------:R-:W-:Y:S01]  /*71a0*/  FADD.FTZ R73, R33, R72 ;  /* 0x0000004821497221 */ /* 0x000fe20000010000 */
[----:B------:R-:W-:-:S05]  /*71b0*/  FFMA.FTZ R72, R75, UR43, -R2 ;  /* 0x0000002b4b487c23 */ /* 0x000fca0008010802 */
[----:B------:R-:W0:Y:S01]  /*71c0*/  MUFU.EX2 R50, R50 ;  /* 0x0000003200327308 */ /* 0x000e220000000800 */
[----:B-1----:R-:W-:-:S07]  /*71d0*/  FADD.FTZ R4, R46, R5 ;  /* 0x000000052e047221 */ /* 0x002fce0000010000 */
[----:B------:R-:W1:Y:S01]  /*71e0*/  MUFU.EX2 R51, R51 ;  /* 0x0000003300337308 */ /* 0x000e620000000800 */
[----:B--2---:R-:W-:-:S01]  /*71f0*/  FADD.FTZ R5, R47, R4 ;  /* 0x000000042f057221 */ /* 0x004fc20000010000 */
[----:B------:R-:W-:Y:S01]  /*7200*/  FADD.FTZ R4, R36, R73 ;  /* 0x0000004924047221 */ /* 0x000fe20000010000 */
[----:B------:R-:W-:-:S05]  /*7210*/  FFMA.FTZ R73, R78, UR43, -R2 ;  /* 0x0000002b4e497c23 */ /* 0x000fca0008010802 */
        /* <DEDUP_REMOVED lines=67> */
.L_x_9389:
        /* <DEDUP_REMOVED lines=94> */
.L_x_9372:
        /* <DEDUP_REMOVED lines=24> */
.L_x_9392:
[----:B------:R-:W-:-:S11]  /*7db0*/  UISETP.NE.AND UP1, UPT, UR14, 0x1, UPT ;  /* 0x000000010e00788c */ /* 0x000fd6000bf25270 */
[----:B------:R-:W-:Y:S02]  /*7dc0*/  @UP1 ULDC.64 UR20, c[0x0][0x9e8] ;  /* 0x00027a0000141ab9 */ /* 0x000fe40000000a00 */
[----:B------:R-:W-:-:S04]  /*7dd0*/  UIMAD.WIDE.U32 UR6, UR10, UR20, URZ ;  /* 0x000000140a0672a5 */ /* 0x000fc8000f8e003f */
[----:B------:R-:W-:-:S12]  /*7de0*/  @UP1 USHF.R.U32.HI UR10, URZ, UR21, UR7 ;  /* 0x000000153f0a1299 */ /* 0x000fd80008011607 */
.L_x_9393:
[----:B------:R-:W-:-:S04]  /*7df0*/  UIMAD UR10, UR10, UR14, URZ ;  /* 0x0000000e0a0a72a4 */ /* 0x000fc8000f8e023f */
[----:B------:R-:W-:-:S04]  /*7e00*/  UISETP.LT.AND UP1, UPT, UR18, UR10, UPT ;  /* 0x0000000a1200728c */ /* 0x000fc8000bf21270 */
[----:B------:R-:W-:-:S12]  /*7e10*/  USEL UR18, UR18, UR10, !UP1 ;  /* 0x0000000a12127287 */ /* 0x000fd8000c800000 */
.L_x_9391:
        /* <DEDUP_REMOVED lines=12> */
.L_x_9404:
[----:B------:R-:W-:-:S04]  /*7ee0*/  UISETP.NE.AND UP1, UPT, UR19, 0x1, UPT ;  /* 0x000000011300788c */ /* 0x000fc8000bf25270 */
[----:B------:R-:W-:-:S04]  /*7ef0*/  USEL UR53, URZ, 0x1, UP1 ;  /* 0x000000013f357887 */ /* 0x000fc80008800000 */
[----:B------:R-:W-:Y:S01]  /*7f00*/  ULOP3.LUT UR53, UR18, UR53, URZ, 0x3c, !UPT ;  /* 0x0000003512357292 */ /* 0x000fe2000f8e3c3f */
[----:B------:R-:W-:Y:S11]  /*7f10*/  @!P0 BRA `(.L_x_9395) ;  /* 0x0000000000048947 */ /* 0x000ff60003800000 */
[----:B------:R-:W-:Y:S01]  /*7f20*/  BPT.TRAP 0x1 ;  /* 0x000000040000795c */ /* 0x000fe20000300000 */
.L_x_9395:
        /* <DEDUP_REMOVED lines=9> */
.L_x_9396:
[----:B-1----:R-:W-:Y:S05]  /*7fc0*/  @P2 BRA `(.L_x_9397) ;  /* 0x0000000000082947 */ /* 0x002fea0003800000 */
[----:B------:R-:W1:Y:S02]  /*7fd0*/  SYNCS.PHASECHK.TRANS64.TRYWAIT P2, [UR20+0x19c30], R0 ;  /* 0x019c3000ff0075a7 */ /* 0x000e640008040154 */
[----:B-1----:R-:W-:Y:S05]  /*7fe0*/  @!P2 BRA `(.L_x_9398) ;  /* 0x000000d00008a947 */ /* 0x002fea0003800000 */
.L_x_9397:
        /* <DEDUP_REMOVED lines=17> */
.L_x_9399:
[----:B------:R-:W-:Y:S01]  /*8100*/  ULEA UR11, UR19, UR46, 0x3 ;  /* 0x0000002e130b7291 */ /* 0x000fe2000f8e183f */
[----:B01----:R-:W-:-:S05]  /*8110*/  IMAD.U32 R0, RZ, RZ, UR18 ;  /* 0x00000012ff007e24 */ /* 0x003fca000f8e00ff */
[----:B------:R-:W-:-:S04]  /*8120*/  SHF.L.U32 R0, R0, 0x1f, RZ ;  /* 0x0000001f00007819 */ /* 0x000fc800000006ff */
[----:B------:R0:W1:Y:S01]  /*8130*/  SYNCS.PHASECHK.TRANS64.TRYWAIT P2, [UR11+0x19c50], R0 ;  /* 0x019c5000ff0075a7 */ /* 0x000062000804014b */
[----:B------:R-:W-:Y:S05]  /*8140*/  @!P0 BRA `(.L_x_9400) ;  /* 0x0000000000048947 */ /* 0x000fea0003800000 */
[----:B------:R-:W-:Y:S01]  /*8150*/  BPT.TRAP 0x1 ;  /* 0x000000040000795c */ /* 0x000fe20000300000 */
.L_x_9400:
[----:B-1----:R-:W-:Y:S05]  /*8160*/  @P2 BRA `(.L_x_9401) ;  /* 0x0000000000082947 */ /* 0x002fea0003800000 */
[----:B------:R-:W1:Y:S02]  /*8170*/  SYNCS.PHASECHK.TRANS64.TRYWAIT P2, [UR11+0x19c50], R0 ;  /* 0x019c5000ff0075a7 */ /* 0x000e64000804014b */
[----:B-1----:R-:W-:Y:S05]  /*8180*/  @!P2 BRA `(.L_x_9402) ;  /* 0x000000cc00b8a947 */ /* 0x002fea0003800000 */
.L_x_9401:
        /* <DEDUP_REMOVED lines=94> */
[----:B------:R-:W-:Y:S02]  /*8770*/  IMAD.U32 R69, RZ, RZ, UR43 ;  /* 0x0000002bff457e24 */ /* 0x000fe4000f8e00ff */
[--C-:B------:R-:W-:Y:S01]  /*8780*/  FFMA.FTZ R13, R32, UR43, -R8.reuse ;  /* 0x0000002b200d7c23 */ /* 0x100fe20008010808 */
[----:B------:R-:W-:-:S01]  /*8790*/  FFMA.FTZ R32, R49, UR43, -R8 ;  /* 0x0000002b31207c23 */ /* 0x000fc20008010808 */
[----:B------:R-:W-:Y:S01]  /*87a0*/  FFMA.FTZ R49, R68, UR43, -R8 ;  /* 0x0000002b44317c23 */ /* 0x000fe20008010808 */
[----:B------:R-:W-:-:S01]  /*87b0*/  FADD.FTZ R7, -R0, R9 ;  /* 0x0000000900077221 */ /* 0x000fc20000010100 */
[----:B------:R-:W-:Y:S01]  /*87c0*/  FFMA.FTZ R68, R0, R69, -8 ;  /* 0xc100000000447423 */ /* 0x000fe20000010045 */
[----:B------:R-:W-:Y:S01]  /*87d0*/  FMUL.FTZ R6, R6, UR43 ;  /* 0x0000002b06067c20 */ /* 0x000fe20008410000 */
        /* <DEDUP_REMOVED lines=43> */
[----:B------:R-:W-:-:S02]  /*8a90*/  WARPGROUP.DEPBAR.LE gsb0, 0x0 ;  /* 0x00008000000079c5 */ /* 0x000fc40000010000 */
[----:B------:R-:W-:Y:S01]  /*8aa0*/  WARPGROUP.ARRIVE ;  /* 0x00000000000079c5 */ /* 0x000fe20000000000 */
[----:B------:R-:W2:Y:S01]  /*8ab0*/  MUFU.EX2 R27, R27 ;  /* 0x0000001b001b7308 */ /* 0x000ea20000000800 */
[----:B-1----:R-:W-:-:S01]  /*8ac0*/  FFMA.FTZ R4, R7, R4, R26 ;  /* 0x0000000407047223 */ /* 0x002fc2000001001a */
[----:B------:R-:W-:Y:S01]  /*8ad0*/  FFMA.FTZ R44, R61, UR43, -R8 ;  /* 0x0000002b3d2c7c23 */ /* 0x000fe20008010808 */
[----:B------:R-:W-:-:S01]  /*8ae0*/  FFMA.FTZ R63, R63, UR43, -R68 ;  /* 0x0000002b3f3f7c23 */ /* 0x000fc20008010844 */
[----:B------:R-:W-:Y:S01]  /*8af0*/  FFMA.FTZ R45, R64, UR43, -R8 ;  /* 0x0000002b402d7c23 */ /* 0x000fe20008010808 */
[----:B------:R-:W-:Y:S01]  /*8b00*/  QGMMA.64x96x32.F32.E4M3.E4M3 R88, R140, gdesc[UR4], R88, gsb0 ;  /* 0x016000048c587df3 */ /* 0x000fe20008000858 */
[----:B------:R-:W-:Y:S01]  /*8b10*/  UIADD3 UR6, UR10, 0x6, URZ ;  /* 0x000000060a067890 */ /* 0x000fe2000fffe03f */
[----:B------:R-:W-:Y:S01]  /*8b20*/  FFMA.FTZ R66, R66, UR43, -R68 ;  /* 0x0000002b42427c23 */ /* 0x000fe20008010844 */
[----:B------:R-:W1:Y:S01]  /*8b30*/  MUFU.EX2 R11, R11 ;  /* 0x0000000b000b7308 */ /* 0x000e620000000800 */
[----:B0-----:R-:W-:-:S01]  /*8b40*/  FADD.FTZ R72, R10, R5 ;  /* 0x000000050a487221 */ /* 0x001fc20000010000 */
[----:B------:R-:W-:Y:S01]  /*8b50*/  UMOV UR7, 0x40000040 ;  /* 0x4000004000077882 */ /* 0x000fe20000000000 */
[----:B------:R-:W-:-:S01]  /*8b60*/  FFMA.FTZ R48, R65, UR43, -R8 ;  /* 0x0000002b41307c23 */ /* 0x000fc20008010808 */
[----:B------:R-:W-:Y:S01]  /*8b70*/  FFMA.FTZ R67, R67, UR43, -R68 ;  /* 0x0000002b43437c23 */ /* 0x000fe20008010844 */
[----:B------:R-:W-:-:S01]  /*8b80*/  FFMA.FTZ R57, R76, UR43, -R8 ;  /* 0x0000002b4c397c23 */ /* 0x000fc20008010808 */
[--C-:B------:R-:W-:Y:S01]  /*8b90*/  FFMA.FTZ R60, R77, UR43, -R8.reuse ;  /* 0x0000002b4d3c7c23 */ /* 0x100fe20008010808 */
[----:B------:R-:W-:-:S01]  /*8ba0*/  FFMA.FTZ R61, R80, UR43, -R8 ;  /* 0x0000002b503d7c23 */ /* 0x000fc20008010808 */
[----:B------:R-:W0:Y:S01]  /*8bb0*/  MUFU.EX2 R30, R30 ;  /* 0x0000001e001e7308 */ /* 0x000e220000000800 */
[----:B--2---:R-:W-:-:S01]  /*8bc0*/  FADD.FTZ R5, R27, R4 ;  /* 0x000000041b057221 */ /* 0x004fc20000010000 */
[----:B------:R-:W-:Y:S01]  /*8bd0*/  FFMA.FTZ R64, R81, UR43, -R8 ;  /* 0x0000002b51407c23 */ /* 0x000fe20008010808 */
[----:B------:R-:W-:-:S02]  /*8be0*/  IMAD.U32 R80, RZ, RZ, UR20 ;  /* 0x00000014ff507e24 */ /* 0x000fc4000f8e00ff */
[--C-:B------:R-:W-:Y:S01]  /*8bf0*/  FFMA.FTZ R65, R84, UR43, -R8.reuse ;  /* 0x0000002b54417c23 */ /* 0x100fe20008010808 */
[----:B------:R-:W-:-:S02]  /*8c00*/  FFMA.FTZ R8, R85, UR43, -R8 ;  /* 0x0000002b55087c23 */ /* 0x000fc40008010808 */
        /* <DEDUP_REMOVED lines=25> */
[----:B--2---:R-:W-:-:S01]  /*8da0*/  FADD.FTZ R5, R39, R4 ;  /* 0x0000000427057221 */ /* 0x004fc20000010000 */
[----:B------:R-:W-:Y:S02]  /*8db0*/  WARPGROUP.DEPBAR.LE gsb0, 0x0 ;  /* 0x00008000000079c5 */ /* 0x000fe40000010000 */
[----:B------:R-:W-:-:S04]  /*8dc0*/  WARPGROUP.ARRIVE ;  /* 0x00000000000079c5 */ /* 0x000fc80000000000 */
[----:B------:R-:W2:Y:S01]  /*8dd0*/  MUFU.EX2 R24, R24 ;  /* 0x0000001800187308 */ /* 0x000ea20000000800 */
[----:B-1----:R-:W-:-:S01]  /*8de0*/  FADD.FTZ R73, R21, R72 ;  /* 0x0000004815497221 */ /* 0x002fc20000010000 */
[----:B------:R-:W-:Y:S06]  /*8df0*/  QGMMA.64x96x32.F32.E4M3.E4M3 R88, R136, gdesc[UR4], R88, gsb0 ;  /* 0x0160000488587df3 */ /* 0x000fec0008000858 */
        /* <DEDUP_REMOVED lines=31> */
[----:B------:R-:W-:-:S05]  /*8ff0*/  WARPGROUP.DEPBAR.LE gsb0, 0x0 ;  /* 0x00008000000079c5 */ /* 0x000fca0000010000 */
        /* <DEDUP_REMOVED lines=41> */
[----:B------:R-:W-:-:S05]  /*9290*/  @!P1 VIADD R4, R80, 0x19c40 ;  /* 0x00019c4050049836 */ /* 0x000fca0000000000 */
[----:B------:R-:W-:Y:S01]  /*92a0*/  @!P1 PRMT R4, RZ, 0x654, R4 ;  /* 0x00000654ff049816 */ /* 0x000fe20000000004 */
[----:B------:R-:W2:Y:S01]  /*92b0*/  MUFU.EX2 R72, R72 ;  /* 0x0000004800487308 */ /* 0x000ea20000000800 */
[----:B-1----:R-:W-:-:S02]  /*92c0*/  FADD.FTZ R79, R71, R78 ;  /* 0x0000004e474f7221 */ /* 0x002fc40000010000 */
[----:B------:R1:W-:Y:S05]  /*92d0*/  @!P1 SYNCS.ARRIVE.TRANS64.RED.A1T0 RZ, [R4+URZ], RZ ;  /* 0x000000ff04ff99a7 */ /* 0x0003ea000810043f */
        /* <DEDUP_REMOVED lines=28> */
.L_x_9403:
        /* <DEDUP_REMOVED lines=90> */
.L_x_9394:
        /* <DEDUP_REMOVED lines=9> */
.L_x_9423:
[----:B------:R-:W-:-:S04]  /*9ad0*/  UISETP.NE.AND UP1, UPT, UR18, 0x1, UPT ;  /* 0x000000011200788c */ /* 0x000fc8000bf25270 */
[----:B------:R-:W-:-:S04]  /*9ae0*/  USEL UR53, URZ, 0x1, UP1 ;  /* 0x000000013f357887 */ /* 0x000fc80008800000 */
[----:B------:R-:W-:Y:S01]  /*9af0*/  ULOP3.LUT UR53, UR17, UR53, URZ, 0x3c, !UPT ;  /* 0x0000003511357292 */ /* 0x000fe2000f8e3c3f */
[----:B------:R-:W-:Y:S11]  /*9b00*/  @!P0 BRA `(.L_x_9406) ;  /* 0x0000000000048947 */ /* 0x000ff60003800000 */
[----:B------:R-:W-:Y:S01]  /*9b10*/  BPT.TRAP 0x1 ;  /* 0x000000040000795c */ /* 0x000fe20000300000 */
.L_x_9406:
        /* <DEDUP_REMOVED lines=9> */
.L_x_9407:
[----:B-1----:R-:W-:Y:S05]  /*9bb0*/  @P2 BRA `(.L_x_9408) ;  /* 0x0000000000082947 */ /* 0x002fea0003800000 */
[----:B------:R-:W1:Y:S02]  /*9bc0*/  SYNCS.PHASECHK.TRANS64.TRYWAIT P2, [UR22+0x19c30], R0 ;  /* 0x019c3000ff0075a7 */ /* 0x000e640008040156 */
[----:B-1----:R-:W-:Y:S05]  /*9bd0*/  @!P2 BRA `(.L_x_9409) ;  /* 0x000000b4003ca947 */ /* 0x002fea0003800000 */
.L_x_9408:
        /* <DEDUP_REMOVED lines=17> */
.L_x_9410:
[----:B------:R-:W-:Y:S01]  /*9cf0*/  ULEA UR11, UR18, UR46, 0x3 ;  /* 0x0000002e120b7291 */ /* 0x000fe2000f8e183f */
[----:B01----:R-:W-:-:S05]  /*9d00*/  IMAD.U32 R0, RZ, RZ, UR17 ;  /* 0x00000011ff007e24 */ /* 0x003fca000f8e00ff */
[----:B------:R-:W-:-:S04]  /*9d10*/  SHF.L.U32 R0, R0, 0x1f, RZ ;  /* 0x0000001f00007819 */ /* 0x000fc800000006ff */
[----:B------:R0:W1:Y:S01]  /*9d20*/  SYNCS.PHASECHK.TRANS64.TRYWAIT P2, [UR11+0x19c50], R0 ;  /* 0x019c5000ff0075a7 */ /* 0x000062000804014b */
[----:B------:R-:W-:Y:S05]  /*9d30*/  @!P0 BRA `(.L_x_9411) ;  /* 0x0000000000048947 */ /* 0x000fea0003800000 */
[----:B------:R-:W-:Y:S01]  /*9d40*/  BPT.TRAP 0x1 ;  /* 0x000000040000795c */ /* 0x000fe20000300000 */
.L_x_9411:
[----:B-1----:R-:W-:Y:S05]  /*9d50*/  @P2 BRA `(.L_x_9412) ;  /* 0x0000000000082947 */ /* 0x002fea0003800000 */
[----:B------:R-:W1:Y:S02]  /*9d60*/  SYNCS.PHASECHK.TRANS64.TRYWAIT P2, [UR11+0x19c50], R0 ;  /* 0x019c5000ff0075a7 */ /* 0x000e64000804014b */
[----:B-1----:R-:W-:Y:S05]  /*9d70*/  @!P2 BRA `(.L_x_9413) ;  /* 0x000000b000eca947 */ /* 0x002fea0003800000 */
.L_x_9412:
[----:B------:R-:W-:Y:S01]  /*9d80*/  UIADD3 UR6, UR46, 0x3000, URZ ;  /* 0x000030002e067890 */ /* 0x000fe2000fffe03f */
[----:B------:R-:W-:Y:S01]  /*9d90*/  WARPGROUP.ARRIVE ;  /* 0x00000000000079c5 */ /* 0x000fe20000000000 */
[----:B------:R-:W-:Y:S01]  /*9da0*/  UMOV UR7, 0x40000040 ;  /* 0x4000004000077882 */ /* 0x000fe20000000000 */
[----:B------:R-:W-:Y:S01]  /*9db0*/  PLOP3.LUT P2, PT, PT, PT, UP0, 0x80, 0x0 ;  /* 0x000000000000781c */ /* 0x000fe20003f4f008 */
[----:B------:R-:W-:Y:S01]  /*9dc0*/  USHF.R.U32.HI UR6, URZ, 0x4, UR6 ;  /* 0x000000043f067899 */ /* 0x000fe20008011606 */
[----:B------:R-:W-:Y:S02]  /*9dd0*/  VIADD R13, R17, UR41 ;  /* 0x00000029110d7c36 */ /* 0x000fe40008000000 */
[----:B------:R-:W-:Y:S01]  /*9de0*/  IMAD.U32 R2, RZ, RZ, UR22 ;  /* 0x00000016ff027e24 */ /* 0x000fe2000f8e00ff */
[----:B------:R-:W-:-:S03]  /*9df0*/  ULOP3.LUT UR6, UR6, 0x3fff, URZ, 0xc0, !UPT ;  /* 0x00003fff06067892 */ /* 0x000fc6000f8ec03f */
[----:B------:R-:W-:Y:S01]  /*9e00*/  @!P1 VIADD R2, R2, 0x19c40 ;  /* 0x00019c4002029836 */ /* 0x000fe20000000000 */
[----:B------:R-:W-:-:S04]  /*9e10*/  ULOP3.LUT UR6, UR6, 0x10000, URZ, 0xfc, !UPT ;  /* 0x0001000006067892 */ /* 0x000fc8000f8efc3f */
[----:B------:R-:W-:Y:S01]  /*9e20*/  UIMAD UR10, UR18, 0x300, UR6 ;  /* 0x00000300120a78a4 */ /* 0x000fe2000f8e0206 */
[----:B------:R-:W-:-:S06]  /*9e30*/  @!P1 PRMT R2, RZ, 0x654, R2 ;  /* 0x00000654ff029816 */ /* 0x000fcc0000000002 */
        /* <DEDUP_REMOVED lines=18> */
[----:B01----:R-:W-:Y:S01]  /*9f60*/  @P2 IMAD.HI.U32 R0, R13, UR6, RZ ;  /* 0x000000060d002c27 */ /* 0x003fe2000f8e00ff */
[----:B------:R-:W-:-:S04]  /*9f70*/  @UP0 ULDC UR6, c[0x0][0x450] ;  /* 0x0001140000060ab9 */ /* 0x000fc80000000800 */
[----:B------:R-:W-:Y:S01]  /*9f80*/  @P2 SHF.R.U32.HI R13, RZ, UR6, R0 ;  /* 0x00000006ff0d2c19 */ /* 0x000fe20008011600 */
[----:B------:R-:W-:Y:S01]  /*9f90*/  IMAD.SHL.U32 R0, R3, 0x80, RZ ;  /* 0x0000008003007824 */ /* 0x000fe200078e00ff */
[----:B------:R-:W-:-:S03]  /*9fa0*/  ULOP3.LUT UR6, URZ, UR20, URZ, 0x33, !UPT ;  /* 0x000000143f067292 */ /* 0x000fc6000f8e333f */
[----:B------:R-:W0:Y:S01]  /*9fb0*/  SHFL.IDX PT, R15, R13, RZ, 0x1c1f ;  /* 0x001c1fff0d0f7589 */ /* 0x000e2200000e0000 */
[----:B------:R-:W-:-:S05]  /*9fc0*/  IADD3 R7, -R0, 0x1, RZ ;  /* 0x0000000100077810 */ /* 0x000fca0007ffe1ff */
        /* <DEDUP_REMOVED lines=23> */
.L_x_9416:
[----:B------:R-:W-:-:S05]  /*a140*/  IMAD.U32 R14, RZ, RZ, UR21 ;  /* 0x00000015ff0e7e24 */ /* 0x000fca000f8e00ff */
[----:B------:R-:W-:-:S13]  /*a150*/  ISETP.NE.AND P2, PT, R14, 0x1, PT ;  /* 0x000000010e00780c */ /* 0x000fda0003f45270 */
[----:B------:R-:W0:Y:S02]  /*a160*/  @P2 LDC.64 R6, c[0x0][0x9e8] ;  /* 0x00027a00ff062b82 */ /* 0x000e240000000a00 */
[----:B0-----:R-:W-:-:S05]  /*a170*/  @P2 IMAD.HI.U32 R6, R15, R6, RZ ;  /* 0x000000060f062227 */ /* 0x001fca00078e00ff */
[----:B------:R-:W-:-:S07]  /*a180*/  @P2 SHF.R.U32.HI R15, RZ, R7, R6 ;  /* 0x00000007ff0f2219 */ /* 0x000fce0000011606 */
.L_x_9417:
[----:B------:R-:W-:Y:S05]  /*a190*/  BSYNC B0 ;  /* 0x0000000000007941 */ /* 0x000fea0003800000 */
.L_x_9415:
[----:B------:R-:W-:-:S04]  /*a1a0*/  IMAD R15, R15, R14, -R0 ;  /* 0x0000000e0f0f7224 */ /* 0x000fc800078e0a00 */
[----:B------:R-:W-:-:S05]  /*a1b0*/  IMAD R15, R16, -0x2, R15 ;  /* 0xfffffffe100f7824 */ /* 0x000fca00078e020f */
[----:B------:R-:W-:Y:S02]  /*a1c0*/  VIADDMNMX R10, R15, R14, R10, PT ;  /* 0x0000000e0f0a7246 */ /* 0x000fe4000380010a */
[----:B------:R-:W-:-:S07]  /*a1d0*/  VIMNMX R2, R2, R15, !PT ;  /* 0x0000000f02027248 */ /* 0x000fce0007fe0100 */
.L_x_9414:
        /* <DEDUP_REMOVED lines=9> */
[C---:B------:R-:W-:Y:S02]  /*a270*/  ISETP.GT.AND P4, PT, R2.reuse, 0x9, P2 ;  /* 0x000000090200780c */ /* 0x040fe40001784270 */
[----:B------:R-:W-:Y:S02]  /*a280*/  ISETP.GT.AND P6, PT, R2, 0x10, P2 ;  /* 0x000000100200780c */ /* 0x000fe400017c4270 */
[----:B------:R-:W-:-:S02]  /*a290*/  ISETP.LT.OR P3, PT, R10, 0x9, P3 ;  /* 0x000000090a00780c */ /* 0x000fc40001f61670 */
[----:B------:R-:W-:Y:S01]  /*a2a0*/  ISETP.LT.OR P4, PT, R10, 0xa, P4 ;  /* 0x0000000a0a00780c */ /* 0x000fe20002781670 */
[--C-:B0-----:R-:W-:Y:S01]  /*a2b0*/  IMAD.IADD R12, R12, 0x1, R13.reuse ;  /* 0x000000010c0c7824 */ /* 0x101fe200078e020d */
[----:B------:R-:W-:Y:S01]  /*a2c0*/  ISETP.LT.OR P6, PT, R10, 0x11, P6 ;  /* 0x000000110a00780c */ /* 0x000fe200037c1670 */
[----:B------:R-:W-:Y:S01]  /*a2d0*/  IMAD.IADD R6, R11, 0x1, R13 ;  /* 0x000000010b067824 */ /* 0x000fe200078e020d */
        /* <DEDUP_REMOVED lines=98> */
.L_x_9420:
[----:B------:R-:W-:-:S05]  /*a900*/  IMAD.U32 R2, RZ, RZ, UR21 ;  /* 0x00000015ff027e24 */ /* 0x000fca000f8e00ff */
[----:B------:R-:W-:-:S13]  /*a910*/  ISETP.NE.AND P3, PT, R2, 0x1, PT ;  /* 0x000000010200780c */ /* 0x000fda0003f65270 */
[----:B------:R-:W0:Y:S02]  /*a920*/  @P3 LDC.64 R10, c[0x0][0x9e8] ;  /* 0x00027a00ff0a3b82 */ /* 0x000e240000000a00 */
[----:B0-----:R-:W-:-:S05]  /*a930*/  @P3 IMAD.HI.U32 R10, R13, R10, RZ ;  /* 0x0000000a0d0a3227 */ /* 0x001fca00078e00ff */
[----:B------:R-:W-:-:S07]  /*a940*/  @P3 SHF.R.U32.HI R13, RZ, R11, R10 ;  /* 0x0000000bff0d3219 */ /* 0x000fce000001160a */
.L_x_9421:
[----:B------:R-:W-:Y:S05]  /*a950*/  BSYNC B0 ;  /* 0x0000000000007941 */ /* 0x000fea0003800000 */
.L_x_9419:
[----:B------:R-:W-:-:S04]  /*a960*/  IMAD R13, R13, R2, -R0 ;  /* 0x000000020d0d7224 */ /* 0x000fc800078e0a00 */
[----:B------:R-:W-:-:S05]  /*a970*/  IMAD R13, R16, -0x2, R13 ;  /* 0xfffffffe100d7824 */ /* 0x000fca00078e020d */
[----:B------:R-:W-:Y:S02]  /*a980*/  VIADDMNMX R12, R13, R2, R12, PT ;  /* 0x000000020d0c7246 */ /* 0x000fe4000380010c */
[----:B------:R-:W-:-:S07]  /*a990*/  VIMNMX R6, R6, R13, !PT ;  /* 0x0000000d06067248 */ /* 0x000fce0007fe0100 */
.L_x_9418:
        /* <DEDUP_REMOVED lines=34> */
[----:B------:R-:W-:Y:S02]  /*abc0*/  ISETP.GT.AND P3, PT, R6, RZ, P2 ;  /* 0x000000ff0600720c */ /* 0x000fe40001764270 */
        /* <DEDUP_REMOVED lines=9> */
[----:B------:R-:W-:Y:S02]  /*ac60*/  ISETP.GT.AND P4, PT, R6, 0x18, P2 ;  /* 0x000000180600780c */ /* 0x000fe40001784270 */
[----:B------:R-:W-:Y:S02]  /*ac70*/  FMNMX.FTZ R0, R68, R11, !PT ;  /* 0x0000000b44007209 */ /* 0x000fe40007810000 */
[----:B------:R-:W-:Y:S02]  /*ac80*/  FSEL R26, R26, -INF , !P3 ;  /* 0xff8000001a1a7808 */ /* 0x000fe40005800000 */
[----:B------:R-:W-:Y:S02]  /*ac90*/  FMNMX.FTZ R11, R69, R0, !PT ;  /* 0x00000000450b7209 */ /* 0x000fe40007810000 */
[----:B------:R-:W-:-:S02]  /*aca0*/  ISETP.LT.OR P6, PT, R12, 0x9, P6 ;  /* 0x000000090c00780c */ /* 0x000fc400037c1670 */
[----:B------:R-:W-:Y:S02]  /*acb0*/  FMNMX.FTZ R0, R72, R11, !PT ;  /* 0x0000000b48007209 */ /* 0x000fe40007810000 */
[----:B------:R-:W-:Y:S02]  /*acc0*/  ISETP.LT.OR P4, PT, R12, 0x19, P4 ;  /* 0x000000190c00780c */ /* 0x000fe40002781670 */
[----:B------:R-:W-:Y:S02]  /*acd0*/  FMNMX.FTZ R11, R73, R0, !PT ;  /* 0x00000000490b7209 */ /* 0x000fe40007810000 */
[----:B------:R-:W-:Y:S02]  /*ace0*/  FMNMX.FTZ R20, R26, R9, !PT ;  /* 0x000000091a147209 */ /* 0x000fe40007810000 */
[----:B------:R-:W-:Y:S02]  /*acf0*/  FMNMX.FTZ R0, R76, R11, !PT ;  /* 0x0000000b4c007209 */ /* 0x000fe40007810000 */
[----:B------:R-:W-:-:S02]  /*ad00*/  FSEL R30, R30, -INF , !P6 ;  /* 0xff8000001e1e7808 */ /* 0x000fc40007000000 */
[----:B------:R-:W-:Y:S02]  /*ad10*/  FMNMX.FTZ R11, R77, R0, !PT ;  /* 0x000000004d0b7209 */ /* 0x000fe40007810000 */
[----:B------:R-:W-:Y:S02]  /*ad20*/  FSEL R38, R38, -INF , !P4 ;  /* 0xff80000026267808 */ /* 0x000fe40006000000 */
[----:B------:R-:W-:Y:S02]  /*ad30*/  FMNMX.FTZ R0, R80, R11, !PT ;  /* 0x0000000b50007209 */ /* 0x000fe40007810000 */
[----:B------:R-:W-:Y:S02]  /*ad40*/  FMNMX.FTZ R15, R27, R20, !PT ;  /* 0x000000141b0f7209 */ /* 0x000fe40007810000 */
[----:B------:R-:W-:Y:S02]  /*ad50*/  FMNMX.FTZ R11, R81, R0, !PT ;  /* 0x00000000510b7209 */ /* 0x000fe40007810000 */
[----:B------:R-:W-:-:S02]  /*ad60*/  ISETP.GT.AND P4, PT, R6, 0x20, P2 ;  /* 0x000000200600780c */ /* 0x000fc40001784270 */
[----:B------:R-:W-:Y:S02]  /*ad70*/  FMNMX.FTZ R0, R84, R11, !PT ;  /* 0x0000000b54007209 */ /* 0x000fe40007810000 */
[----:B------:R-:W-:Y:S02]  /*ad80*/  FMNMX.FTZ R24, R30, R15, !PT ;  /* 0x0000000f1e187209 */ /* 0x000fe40007810000 */
[----:B------:R-:W-:Y:S02]  /*ad90*/  FMNMX.FTZ R0, R85, R0, !PT ;  /* 0x0000000055007209 */ /* 0x000fe40007810000 */
[----:B------:R-:W-:Y:S02]  /*ada0*/  ISETP.LT.OR P4, PT, R12, 0x21, P4 ;  /* 0x000000210c00780c */ /* 0x000fe40002781670 */
[----:B------:R-:W-:Y:S01]  /*adb0*/  FMNMX.FTZ R21, R31, R24, !PT ;  /* 0x000000181f157209 */ /* 0x000fe20007810000 */
[----:B------:R-:W0:Y:S01]  /*adc0*/  SHFL.BFLY PT, R11, R0, 0x2, 0x1f ;  /* 0x0c401f00000b7f89 */ /* 0x000e2200000e0000 */
[----:B------:R-:W-:-:S02]  /*add0*/  FSEL R42, R42, -INF , !P4 ;  /* 0xff8000002a2a7808 */ /* 0x000fc40006000000 */
[----:B------:R-:W-:Y:S02]  /*ade0*/  ISETP.GT.AND P4, PT, R6, 0x28, P2 ;  /* 0x000000280600780c */ /* 0x000fe40001784270 */
[----:B------:R-:W-:Y:S02]  /*adf0*/  FMNMX.FTZ R24, R34, R21, !PT ;  /* 0x0000001522187209 */ /* 0x000fe40007810000 */
[----:B------:R-:W-:Y:S02]  /*ae00*/  ISETP.LT.OR P4, PT, R12, 0x29, P4 ;  /* 0x000000290c00780c */ /* 0x000fe40002781670 */
[----:B------:R-:W-:Y:S02]  /*ae10*/  FMNMX.FTZ R21, R35, R24, !PT ;  /* 0x0000001823157209 */ /* 0x000fe40007810000 */
[----:B------:R-:W-:Y:S02]  /*ae20*/  FSEL R46, R46, -INF , !P4 ;  /* 0xff8000002e2e7808 */ /* 0x000fe40006000000 */
[----:B------:R-:W-:-:S02]  /*ae30*/  ISETP.GT.AND P4, PT, R6, 0x29, P2 ;  /* 0x000000290600780c */ /* 0x000fc40001784270 */
[----:B------:R-:W-:Y:S02]  /*ae40*/  ISETP.GT.AND P3, PT, R6, 0x30, P2 ;  /* 0x000000300600780c */ /* 0x000fe40001764270 */
[C---:B------:R-:W-:Y:S02]  /*ae50*/  ISETP.LT.OR P4, PT, R12.reuse, 0x2a, P4 ;  /* 0x0000002a0c00780c */ /* 0x040fe40002781670 */
[----:B------:R-:W-:Y:S02]  /*ae60*/  ISETP.LT.OR P3, PT, R12, 0x31, P3 ;  /* 0x000000310c00780c */ /* 0x000fe40001f61670 */
[----:B------:R-:W-:Y:S02]  /*ae70*/  FSEL R47, R47, -INF , !P4 ;  /* 0xff8000002f2f7808 */ /* 0x000fe40006000000 */
[----:B------:R-:W-:Y:S02]  /*ae80*/  ISETP.GT.AND P4, PT, R6, 0x31, P2 ;  /* 0x000000310600780c */ /* 0x000fe40001784270 */
[----:B0-----:R-:W-:-:S02]  /*ae90*/  FMNMX.FTZ R11, R0, R11, !PT ;  /* 0x0000000b000b7209 */ /* 0x001fc40007810000 */
[----:B------:R-:W-:Y:S02]  /*aea0*/  FSEL R50, R50, -INF , !P3 ;  /* 0xff80000032327808 */ /* 0x000fe40005800000 */
[----:B------:R-:W-:Y:S01]  /*aeb0*/  ISETP.GT.AND P3, PT, R6, 0x38, P2 ;  /* 0x000000380600780c */ /* 0x000fe20001764270 */
[----:B------:R-:W0:Y:S01]  /*aec0*/  SHFL.BFLY PT, R2, R11, 0x1, 0x1f ;  /* 0x0c201f000b027f89 */ /* 0x000e2200000e0000 */
[C---:B------:R-:W-:Y:S02]  /*aed0*/  ISETP.LT.OR P4, PT, R12.reuse, 0x32, P4 ;  /* 0x000000320c00780c */ /* 0x040fe40002781670 */
[----:B------:R-:W-:Y:S02]  /*aee0*/  ISETP.LT.OR P3, PT, R12, 0x39, P3 ;  /* 0x000000390c00780c */ /* 0x000fe40001f61670 */
[----:B------:R-:W-:Y:S02]  /*aef0*/  FSEL R51, R51, -INF , !P4 ;  /* 0xff80000033337808 */ /* 0x000fe40006000000 */
[----:B------:R-:W-:-:S02]  /*af00*/  ISETP.GT.AND P4, PT, R6, 0x39, P2 ;  /* 0x000000390600780c */ /* 0x000fc40001784270 */
[----:B------:R-:W-:Y:S02]  /*af10*/  FSEL R54, R54, -INF , !P3 ;  /* 0xff80000036367808 */ /* 0x000fe40005800000 */
[----:B------:R-:W-:Y:S02]  /*af20*/  ISETP.GT.AND P3, PT, R6, 0x40, P2 ;  /* 0x000000400600780c */ /* 0x000fe40001764270 */
[C---:B------:R-:W-:Y:S02]  /*af30*/  ISETP.LT.OR P4, PT, R12.reuse, 0x3a, P4 ;  /* 0x0000003a0c00780c */ /* 0x040fe40002781670 */
[----:B------:R-:W-:Y:S02]  /*af40*/  ISETP.LT.OR P3, PT, R12, 0x41, P3 ;  /* 0x000000410c00780c */ /* 0x000fe40001f61670 */
[----:B------:R-:W-:Y:S02]  /*af50*/  FSEL R55, R55, -INF , !P4 ;  /* 0xff80000037377808 */ /* 0x000fe40006000000 */
[----:B------:R-:W-:-:S02]  /*af60*/  ISETP.GT.AND P4, PT, R6, 0x41, P2 ;  /* 0x000000410600780c */ /* 0x000fc40001784270 */
[----:B------:R-:W-:Y:S02]  /*af70*/  FSEL R58, R58, -INF , !P3 ;  /* 0xff8000003a3a7808 */ /* 0x000fe40005800000 */
[----:B------:R-:W-:Y:S02]  /*af80*/  ISETP.GT.AND P3, PT, R6, 0x48, P2 ;  /* 0x000000480600780c */ /* 0x000fe40001764270 */
[----:B0-----:R-:W-:Y:S02]  /*af90*/  FMNMX.FTZ R2, R11, R2, !PT ;  /* 0x000000020b027209 */ /* 0x001fe40007810000 */
[----:B------:R-:W-:Y:S02]  /*afa0*/  ISETP.LT.OR P4, PT, R12, 0x42, P4 ;  /* 0x000000420c00780c */ /* 0x000fe40002781670 */
[C---:B------:R-:W-:Y:S01]  /*afb0*/  FSETP.NEU.FTZ.AND P6, PT, R2.reuse, -INF , PT ;  /* 0xff8000000200780b */ /* 0x040fe20003fdd000 */
[----:B------:R-:W-:-:S01]  /*afc0*/  FFMA.FTZ R0, R2, R13, -8 ;  /* 0xc100000002007423 */ /* 0x000fc2000001000d */
[----:B------:R-:W-:-:S02]  /*afd0*/  ISETP.LT.OR P3, PT, R12, 0x49, P3 ;  /* 0x000000490c00780c */ /* 0x000fc40001f61670 */
[----:B------:R-:W-:Y:S02]  /*afe0*/  FSEL R59, R59, -INF , !P4 ;  /* 0xff8000003b3b7808 */ /* 0x000fe40006000000 */
[----:B------:R-:W-:Y:S02]  /*aff0*/  FSEL R0, R0, RZ, P6 ;  /* 0x000000ff00007208 */ /* 0x000fe40003000000 */
[----:B------:R-:W-:Y:S02]  /*b000*/  ISETP.GT.AND P4, PT, R6, 0x49, P2 ;  /* 0x000000490600780c */ /* 0x000fe40001784270 */
        /* <DEDUP_REMOVED lines=21> */
[----:B------:R-:W-:Y:S01]  /*b160*/  ISETP.LT.OR P3, PT, R12, 0x51, P3 ;  /* 0x000000510c00780c */ /* 0x000fe20001f61670 */
[--C-:B------:R-:W-:Y:S01]  /*b170*/  FFMA.FTZ R25, R44, UR43, -R0.reuse ;  /* 0x0000002b2c197c23 */ /* 0x100fe20008010800 */
[----:B------:R-:W-:Y:S01]  /*b180*/  FMNMX.FTZ R29, R47, R32, !PT ;  /* 0x000000202f1d7209 */ /* 0x000fe20007810000 */
[--C-:B------:R-:W-:Y:S01]  /*b190*/  FFMA.FTZ R57, R57, UR43, -R0.reuse ;  /* 0x0000002b39397c23 */ /* 0x100fe20008010800 */
[----:B------:R-:W-:Y:S01]  /*b1a0*/  FSEL R63, R63, -INF , !P4 ;  /* 0xff8000003f3f7808 */ /* 0x000fe20006000000 */
[--C-:B------:R-:W-:Y:S01]  /*b1b0*/  FFMA.FTZ R49, R49, UR43, -R0.reuse ;  /* 0x0000002b31317c23 */ /* 0x100fe20008010800 */
[----:B------:R-:W-:Y:S01]  /*b1c0*/  FMNMX.FTZ R32, R50, R29, !PT ;  /* 0x0000001d32207209 */ /* 0x000fe20007810000 */
[----:B------:R-:W-:Y:S01]  /*b1d0*/  MUFU.EX2 R28, R41 ;  /* 0x00000029001c7308 */ /* 0x000fe20000000800 */
[----:B------:R-:W-:Y:S01]  /*b1e0*/  ISETP.GT.AND P4, PT, R6, 0x51, P2 ;  /* 0x000000510600780c */ /* 0x000fe20001784270 */
[--C-:B------:R-:W-:Y:S01]  /*b1f0*/  FFMA.FTZ R53, R53, UR43, -R0.reuse ;  /* 0x0000002b35357c23 */ /* 0x100fe20008010800 */
[----:B------:R-:W-:Y:S01]  /*b200*/  FMNMX.FTZ R29, R51, R32, !PT ;  /* 0x00000020331d7209 */ /* 0x000fe20007810000 */
[--C-:B------:R-:W-:Y:S01]  /*b210*/  FFMA.FTZ R64, R64, UR43, -R0.reuse ;  /* 0x0000002b40407c23 */ /* 0x100fe20008010800 */
[----:B------:R-:W-:Y:S01]  /*b220*/  FSEL R66, R66, -INF , !P3 ;  /* 0xff80000042427808 */ /* 0x000fe20005800000 */
[--C-:B------:R-:W-:Y:S01]  /*b230*/  FFMA.FTZ R85, R85, UR43, -R0.reuse ;  /* 0x0000002b55557c23 */ /* 0x100fe20008010800 */
[----:B------:R-:W-:Y:S01]  /*b240*/  FMNMX.FTZ R36, R54, R29, !PT ;  /* 0x0000001d36247209 */ /* 0x000fe20007810000 */
[----:B------:R-:W-:Y:S01]  /*b250*/  FFMA.FTZ R29, R48, UR43, -R0 ;  /* 0x0000002b301d7c23 */ /* 0x000fe20008010800 */
[----:B------:R-:W-:Y:S01]  /*b260*/  ISETP.GT.AND P3, PT, R6, 0x58, P2 ;  /* 0x000000580600780c */ /* 0x000fe20001764270 */
[----:B------:R-:W-:Y:S01]  /*b270*/  MUFU.EX2 R32, R45 ;  /* 0x0000002d00207308 */ /* 0x000fe20000000800 */
[----:B0-----:R-:W-:-:S02]  /*b280*/  FMNMX.FTZ R33, R55, R36, !PT ;  /* 0x0000002437217209 */ /* 0x001fc40007810000 */
[----:B------:R-:W-:Y:S02]  /*b290*/  ISETP.LT.OR P4, PT, R12, 0x52, P4 ;  /* 0x000000520c00780c */ /* 0x000fe40002781670 */
[----:B------:R-:W-:Y:S02]  /*b2a0*/  FMNMX.FTZ R36, R58, R33, !PT ;  /* 0x000000213a247209 */ /* 0x000fe40007810000 */
[----:B------:R-:W-:Y:S01]  /*b2b0*/  ISETP.LT.OR P3, PT, R12, 0x59, P3 ;  /* 0x000000590c00780c */ /* 0x000fe20001f61670 */
[----:B------:R-:W-:Y:S01]  /*b2c0*/  MUFU.EX2 R10, R10 ;  /* 0x0000000a000a7308 */ /* 0x000fe20000000800 */
[----:B------:R-:W-:Y:S02]  /*b2d0*/  FMNMX.FTZ R33, R59, R36, !PT ;  /* 0x000000243b217209 */ /* 0x000fe40007810000 */
[----:B------:R-:W-:Y:S02]  /*b2e0*/  FSEL R67, R67, -INF , !P4 ;  /* 0xff80000043437808 */ /* 0x000fe40006000000 */
[----:B------:R-:W-:Y:S01]  /*b2f0*/  FMNMX.FTZ R40, R62, R33, !PT ;  /* 0x000000213e287209 */ /* 0x000fe20007810000 */
[--C-:B------:R-:W-:Y:S01]  /*b300*/  FFMA.FTZ R33, R52, UR43, -R0.reuse ;  /* 0x0000002b34217c23 */ /* 0x100fe20008010800 */
[----:B------:R-:W-:Y:S01]  /*b310*/  ISETP.GT.AND P4, PT, R6, 0x59, P2 ;  /* 0x000000590600780c */ /* 0x000fe20001784270 */
[----:B------:R0:W-:Y:S01]  /*b320*/  MUFU.EX2 R36, R49 ;  /* 0x0000003100247308 */ /* 0x0001e20000000800 */
[----:B-1----:R-:W-:Y:S01]  /*b330*/  FMNMX.FTZ R37, R63, R40, !PT ;  /* 0x000000283f257209 */ /* 0x002fe20007810000 */
[----:B------:R-:W-:Y:S01]  /*b340*/  FFMA.FTZ R52, R72, UR43, -R0 ;  /* 0x0000002b48347c23 */ /* 0x000fe20008010800 */
[----:B------:R-:W-:-:S02]  /*b350*/  FSEL R70, R70, -INF , !P3 ;  /* 0xff80000046467808 */ /* 0x000fc40005800000 */
[----:B------:R-:W-:Y:S02]  /*b360*/  FMNMX.FTZ R40, R66, R37, !PT ;  /* 0x0000002542287209 */ /* 0x000fe40007810000 */
[----:B------:R-:W-:Y:S01]  /*b370*/  ISETP.GT.AND P3, PT, R6, 0x60, P2 ;  /* 0x000000600600780c */ /* 0x000fe20001764270 */
[----:B------:R-:W-:Y:S01]  /*b380*/  MUFU.EX2 R7, R7 ;  /* 0x0000000700077308 */ /* 0x000fe20000000800 */
[C---:B------:R-:W-:Y:S01]  /*b390*/  ISETP.LT.OR P4, PT, R12.reuse, 0x5a, P4 ;  /* 0x0000005a0c00780c */ /* 0x040fe20002781670 */
[----:B0-----:R-:W-:Y:S01]  /*b3a0*/  FFMA.FTZ R49, R69, UR43, -R0 ;  /* 0x0000002b45317c23 */ /* 0x001fe20008010800 */
[----:B------:R-:W-:Y:S02]  /*b3b0*/  FMNMX.FTZ R37, R67, R40, !PT ;  /* 0x0000002843257209 */ /* 0x000fe40007810000 */
[----:B------:R-:W-:Y:S02]  /*b3c0*/  ISETP.LT.OR P3, PT, R12, 0x61, P3 ;  /* 0x000000610c00780c */ /* 0x000fe40001f61670 */
[----:B------:R-:W-:Y:S01]  /*b3d0*/  FSEL R71, R71, -INF , !P4 ;  /* 0xff80000047477808 */ /* 0x000fe20006000000 */
[----:B------:R0:W-:Y:S01]  /*b3e0*/  MUFU.EX2 R40, R53 ;  /* 0x0000003500287308 */ /* 0x0001e20000000800 */
[----:B------:R-:W-:-:S02]  /*b3f0*/  ISETP.GT.AND P4, PT, R6, 0x61, P2 ;  /* 0x000000610600780c */ /* 0x000fc40001784270 */
[----:B------:R-:W-:Y:S01]  /*b400*/  FMNMX.FTZ R44, R70, R37, !PT ;  /* 0x00000025462c7209 */ /* 0x000fe20007810000 */
[----:B------:R-:W-:-:S01]  /*b410*/  FFMA.FTZ R37, R56, UR43, -R0 ;  /* 0x0000002b38257c23 */ /* 0x000fc20008010800 */
[----:B------:R-:W-:Y:S02]  /*b420*/  FSEL R74, R74, -INF , !P3 ;  /* 0xff8000004a4a7808 */ /* 0x000fe40005800000 */
[----:B------:R-:W-:Y:S01]  /*b430*/  ISETP.GT.AND P3, PT, R6, 0x68, P2 ;  /* 0x000000680600780c */ /* 0x000fe20001764270 */
[----:B------:R-:W-:Y:S01]  /*b440*/  MUFU.EX2 R11, R11 ;  /* 0x0000000b000b7308 */ /* 0x000fe20000000800 */
[C---:B------:R-:W-:Y:S01]  /*b450*/  ISETP.LT.OR P4, PT, R12.reuse, 0x62, P4 ;  /* 0x000000620c00780c */ /* 0x040fe20002781670 */
[----:B0-----:R-:W-:Y:S01]  /*b460*/  FFMA.FTZ R53, R73, UR43, -R0 ;  /* 0x0000002b49357c23 */ /* 0x001fe20008010800 */
[----:B------:R-:W-:Y:S02]  /*b470*/  FMNMX.FTZ R41, R71, R44, !PT ;  /* 0x0000002c47297209 */ /* 0x000fe40007810000 */
[----:B------:R-:W-:-:S02]  /*b480*/  ISETP.LT.OR P3, PT, R12, 0x69, P3 ;  /* 0x000000690c00780c */ /* 0x000fc40001f61670 */
[----:B------:R-:W-:Y:S01]  /*b490*/  FSEL R75, R75, -INF , !P4 ;  /* 0xff8000004b4b7808 */ /* 0x000fe20006000000 */
[----:B------:R-:W-:Y:S01]  /*b4a0*/  MUFU.EX2 R14, R14 ;  /* 0x0000000e000e7308 */ /* 0x000fe20000000800 */
[----:B------:R-:W-:Y:S02]  /*b4b0*/  ISETP.GT.AND P4, PT, R6, 0x69, P2 ;  /* 0x000000690600780c */ /* 0x000fe40001784270 */
[----:B------:R-:W-:Y:S02]  /*b4c0*/  FMNMX.FTZ R44, R74, R41, !PT ;  /* 0x000000294a2c7209 */ /* 0x000fe40007810000 */
[----:B------:R-:W-:Y:S02]  /*b4d0*/  FSEL R78, R78, -INF , !P3 ;  /* 0xff8000004e4e7808 */ /* 0x000fe40005800000 */
[----:B------:R-:W-:Y:S01]  /*b4e0*/  ISETP.GT.AND P3, PT, R6, 0x70, P2 ;  /* 0x000000700600780c */ /* 0x000fe20001764270 */
[----:B------:R-:W-:Y:S01]  /*b4f0*/  MUFU.EX2 R13, R13 ;  /* 0x0000000d000d7308 */ /* 0x000fe20000000800 */
[----:B------:R-:W-:-:S02]  /*b500*/  ISETP.LT.OR P4, PT, R12, 0x6a, P4 ;  /* 0x0000006a0c00780c */ /* 0x000fc40002781670 */
[----:B------:R-:W-:Y:S02]  /*b510*/  FMNMX.FTZ R41, R75, R44, !PT ;  /* 0x0000002c4b297209 */ /* 0x000fe40007810000 */
[----:B------:R-:W-:Y:S02]  /*b520*/  ISETP.LT.OR P3, PT, R12, 0x71, P3 ;  /* 0x000000710c00780c */ /* 0x000fe40001f61670 */
[----:B------:R-:W-:Y:S01]  /*b530*/  FSEL R79, R79, -INF , !P4 ;  /* 0xff8000004f4f7808 */ /* 0x000fe20006000000 */
[----:B------:R0:W-:Y:S01]  /*b540*/  MUFU.EX2 R44, R57 ;  /* 0x00000039002c7308 */ /* 0x0001e20000000800 */
[----:B------:R-:W-:Y:S02]  /*b550*/  ISETP.GT.AND P4, PT, R6, 0x71, P2 ;  /* 0x000000710600780c */ /* 0x000fe40001784270 */
[----:B------:R-:W-:Y:S02]  /*b560*/  FMNMX.FTZ R48, R78, R41, !PT ;  /* 0x000000294e307209 */ /* 0x000fe40007810000 */
[----:B------:R-:W-:-:S02]  /*b570*/  FSEL R82, R82, -INF , !P3 ;  /* 0xff80000052527808 */ /* 0x000fc40005800000 */
[----:B------:R-:W-:Y:S01]  /*b580*/  ISETP.GT.AND P3, PT, R6, 0x78, P2 ;  /* 0x000000780600780c */ /* 0x000fe20001764270 */
[----:B------:R-:W-:Y:S01]  /*b590*/  MUFU.EX2 R15, R15 ;  /* 0x0000000f000f7308 */ /* 0x000fe20000000800 */
[----:B------:R-:W-:Y:S02]  /*b5a0*/  ISETP.LT.OR P4, PT, R12, 0x72, P4 ;  /* 0x000000720c00780c */ /* 0x000fe40002781670 */
[----:B------:R-:W-:Y:S02]  /*b5b0*/  FMNMX.FTZ R41, R79, R48, !PT ;  /* 0x000000304f297209 */ /* 0x000fe40007810000 */
[----:B------:R-:W-:Y:S01]  /*b5c0*/  ISETP.GT.AND P2, PT, R6, 0x79, P2 ;  /* 0x000000790600780c */ /* 0x000fe20001744270 */
[--C-:B------:R-:W-:Y:S01]  /*b5d0*/  FFMA.FTZ R6, R60, UR43, -R0.reuse ;  /* 0x0000002b3c067c23 */ /* 0x100fe20008010800 */
[----:B------:R-:W-:Y:S01]  /*b5e0*/  ISETP.LT.OR P3, PT, R12, 0x79, P3 ;  /* 0x000000790c00780c */ /* 0x000fe20001f61670 */
[--C-:B------:R-:W-:Y:S01]  /*b5f0*/  FFMA.FTZ R60, R80, UR43, -R0.reuse ;  /* 0x0000002b503c7c23 */ /* 0x100fe20008010800 */
[----:B------:R-:W-:Y:S01]  /*b600*/  FSEL R83, R83, -INF , !P4 ;  /* 0xff80000053537808 */ /* 0x000fe20006000000 */
[----:B------:R-:W-:Y:S01]  /*b610*/  MUFU.EX2 R21, R21 ;  /* 0x0000001500157308 */ /* 0x000fe20000000800 */
[----:B------:R-:W-:Y:S01]  /*b620*/  FMNMX.FTZ R48, R82, R41, !PT ;  /* 0x0000002952307209 */ /* 0x000fe20007810000 */
[--C-:B------:R-:W-:Y:S01]  /*b630*/  FFMA.FTZ R41, R61, UR43, -R0.reuse ;  /* 0x0000002b3d297c23 */ /* 0x100fe20008010800 */
[----:B------:R-:W-:Y:S01]  /*b640*/  ISETP.LT.OR P2, PT, R12, 0x7a, P2 ;  /* 0x0000007a0c00780c */ /* 0x000fe20001741670 */
[----:B------:R-:W-:Y:S01]  /*b650*/  FFMA.FTZ R61, R81, UR43, -R0 ;  /* 0x0000002b513d7c23 */ /* 0x000fe20008010800 */
[----:B------:R-:W-:-:S02]  /*b660*/  FSEL R86, R86, -INF , !P3 ;  /* 0xff80000056567808 */ /* 0x000fc40005800000 */
[----:B------:R-:W-:Y:S01]  /*b670*/  FMNMX.FTZ R45, R83, R48, !PT ;  /* 0x00000030532d7209 */ /* 0x000fe20007810000 */
[----:B------:R-:W-:-:S01]  /*b680*/  FFMA.FTZ R48, R68, UR43, -R0 ;  /* 0x0000002b44307c23 */ /* 0x000fc20008010800 */
[----:B------:R-:W-:Y:S01]  /*b690*/  FSEL R87, R87, -INF , !P2 ;  /* 0xff80000057577808 */ /* 0x000fe20005000000 */
[----:B------:R-:W-:Y:S01]  /*b6a0*/  MUFU.EX2 R25, R25 ;  /* 0x0000001900197308 */ /* 0x000fe20000000800 */
[----:B------:R-:W-:Y:S01]  /*b6b0*/  FMNMX.FTZ R12, R86, R45, !PT ;  /* 0x0000002d560c7209 */ /* 0x000fe20007810000 */
[----:B------:R-:W-:Y:S01]  /*b6c0*/  FFMA.FTZ R45, R65, UR43, -R0 ;  /* 0x0000002b412d7c23 */ /* 0x000fe20008010800 */
[----:B------:R-:W-:Y:S02]  /*b6d0*/  FSEL R69, R2, RZ, P6 ;  /* 0x000000ff02457208 */ /* 0x000fe40003000000 */
[----:B------:R-:W-:-:S03]  /*b6e0*/  FMNMX.FTZ R56, R87, R12, !PT ;  /* 0x0000000c57387209 */ /* 0x000fc60007810000 */
[----:B------:R1:W-:Y:S01]  /*b6f0*/  MUFU.EX2 R12, R64 ;  /* 0x00000040000c7308 */ /* 0x0003e20000000800 */
[----:B------:R-:W-:-:S01]  /*b700*/  FADD.FTZ R8, -R69, R8 ;  /* 0x0000000845087221 */ /* 0x000fc20000010100 */
[----:B0-----:R-:W0:Y:S06]  /*b710*/  SHFL.BFLY PT, R57, R56, 0x2, 0x1f ;  /* 0x0c401f0038397f89 */ /* 0x001e2c00000e0000 */
[----:B------:R-:W-:Y:S01]  /*b720*/  MUFU.EX2 R29, R29 ;  /* 0x0000001d001d7308 */ /* 0x000fe20000000800 */
[----:B-1----:R-:W-:-:S07]  /*b730*/  FFMA.FTZ R64, R84, UR43, -R0 ;  /* 0x0000002b54407c23 */ /* 0x002fce0008010800 */
[----:B------:R-:W-:Y:S08]  /*b740*/  MUFU.EX2 R33, R33 ;  /* 0x0000002100217308 */ /* 0x000ff00000000800 */
[----:B------:R-:W-:Y:S01]  /*b750*/  MUFU.EX2 R37, R37 ;  /* 0x0000002500257308 */ /* 0x000fe20000000800 */
[----:B0-----:R-:W-:Y:S01]  /*b760*/  FMNMX.FTZ R65, R56, R57, !PT ;  /* 0x0000003938417209 */ /* 0x001fe20007810000 */
[--C-:B------:R-:W-:Y:S01]  /*b770*/  FFMA.FTZ R56, R76, UR43, -R0.reuse ;  /* 0x0000002b4c387c23 */ /* 0x100fe20008010800 */
[----:B------:R-:W-:-:S03]  /*b780*/  FFMA.FTZ R57, R77, UR43, -R0 ;  /* 0x0000002b4d397c23 */ /* 0x000fc60008010800 */
[----:B------:R-:W0:Y:S02]  /*b790*/  SHFL.BFLY PT, R68, R65, 0x1, 0x1f ;  /* 0x0c201f0041447f89 */ /* 0x000e2400000e0000 */
[----:B------:R-:W-:Y:S08]  /*b7a0*/  MUFU.EX2 R6, R6 ;  /* 0x0000000600067308 */ /* 0x000ff00000000800 */
[----:B------:R-:W-:Y:S08]  /*b7b0*/  MUFU.EX2 R41, R41 ;  /* 0x0000002900297308 */ /* 0x000ff00000000800 */
[----:B------:R-:W-:Y:S01]  /*b7c0*/  MUFU.EX2 R45, R45 ;  /* 0x0000002d002d7308 */ /* 0x000fe20000000800 */
[----:B0-----:R-:W-:Y:S01]  /*b7d0*/  FMNMX.FTZ R0, R65, R68, !PT ;  /* 0x0000004441007209 */ /* 0x001fe20007810000 */
[----:B------:R-:W-:-:S06]  /*b7e0*/  IMAD.U32 R65, RZ, RZ, UR43 ;  /* 0x0000002bff417e24 */ /* 0x000fcc000f8e00ff */
[----:B------:R-:W-:Y:S01]  /*b7f0*/  MUFU.EX2 R48, R48 ;  /* 0x0000003000307308 */ /* 0x000fe20000000800 */
[C---:B------:R-:W-:Y:S01]  /*b800*/  FSETP.NEU.FTZ.AND P2, PT, R0.reuse, -INF , PT ;  /* 0xff8000000000780b */ /* 0x040fe20003f5d000 */
[----:B------:R-:W-:Y:S01]  /*b810*/  FFMA.FTZ R68, R0, R65, -8 ;  /* 0xc100000000447423 */ /* 0x000fe20000010041 */
[----:B------:R-:W-:-:S04]  /*b820*/  FMUL.FTZ R65, R8, UR43 ;  /* 0x0000002b08417c20 */ /* 0x000fc80008410000 */
[----:B------:R-:W-:Y:S01]  /*b830*/  FSEL R8, R68, RZ, P2 ;  /* 0x000000ff44087208 */ /* 0x000fe20001000000 */
[----:B------:R-:W-:Y:S01]  /*b840*/  MUFU.EX2 R49, R49 ;  /* 0x0000003100317308 */ /* 0x000fe20000000800 */
        /* <DEDUP_REMOVED lines=87> */
[----:B------:R-:W-:Y:S01]  /*bdc0*/  FFMA.FTZ R71, R78, UR43, -R8 ;  /* 0x0000002b4e477c23 */ /* 0x000fe20008010808 */
[----:B------:R-:W-:-:S01]  /*bdd0*/  FADD.FTZ R78, R48, R77 ;  /* 0x0000004d304e7221 */ /* 0x000fc20000010000 */
[--C-:B------:R-:W-:Y:S01]  /*bde0*/  FFMA.FTZ R76, R83, UR43, -R8.reuse ;  /* 0x0000002b534c7c23 */ /* 0x100fe20008010808 */
[----:B------:R-:W-:-:S03]  /*bdf0*/  FFMA.FTZ R77, R86, UR43, -R8 ;  /* 0x0000002b564d7c23 */ /* 0x000fc60008010808 */
[----:B------:R-:W1:Y:S01]  /*be00*/  MUFU.EX2 R55, R55 ;  /* 0x0000003700377308 */ /* 0x000e620000000800 */
[----:B--2---:R-:W-:-:S01]  /*be10*/  FADD.FTZ R75, R51, R74 ;  /* 0x0000004a334b7221 */ /* 0x004fc20000010000 */
[----:B------:R-:W-:Y:S01]  /*be20*/  FFMA.FTZ R74, R79, UR43, -R8 ;  /* 0x0000002b4f4a7c23 */ /* 0x000fe20008010808 */
[----:B------:R-:W-:-:S05]  /*be30*/  FADD.FTZ R79, R49, R78 ;  /* 0x0000004e314f7221 */ /* 0x000fca0000010000 */
[----:B------:R-:W2:Y:S01]  /*be40*/  MUFU.EX2 R62, R62 ;  /* 0x0000003e003e7308 */ /* 0x000ea20000000800 */
[----:B0-----:R-:W-:-:S01]  /*be50*/  FADD.FTZ R4, R58, R75 ;  /* 0x0000004b3a047221 */ /* 0x001fc20000010000 */
[--C-:B------:R-:W-:Y:S01]  /*be60*/  FFMA.FTZ R75, R82, UR43, -R8.reuse ;  /* 0x0000002b524b7c23 */ /* 0x100fe20008010808 */
[----:B------:R-:W-:-:S05]  /*be70*/  FFMA.FTZ R8, R87, UR43, -R8 ;  /* 0x0000002b57087c23 */ /* 0x000fca0008010808 */
        /* <DEDUP_REMOVED lines=44> */
.L_x_9422:
        /* <DEDUP_REMOVED lines=90> */
.L_x_9405:
[----:B------:R-:W-:Y:S06]  /*c6e0*/  BAR.ARV 0x8, 0x200 ;  /* 0x0208000000007b1d */ /* 0x000fec0000002000 */
[----:B------:R-:W-:Y:S05]  /*c6f0*/  @!P0 BRA `(.L_x_9424) ;  /* 0x0000000000048947 */ /* 0x000fea0003800000 */
[----:B------:R-:W-:Y:S01]  /*c700*/  BPT.TRAP 0x1 ;  /* 0x000000040000795c */ /* 0x000fe20000300000 */
.L_x_9424:
[----:B------:R-:W-:Y:S01]  /*c710*/  ULEA UR14, UR52, UR46, 0x3 ;  /* 0x0000002e340e7291 */ /* 0x000fe2000f8e183f */
[----:B------:R-:W-:-:S05]  /*c720*/  IMAD.U32 R3, RZ, RZ, UR53 ;  /* 0x00000035ff037e24 */ /* 0x000fca000f8e00ff */
[----:B------:R-:W-:-:S04]  /*c730*/  SHF.L.U32 R3, R3, 0x1f, RZ ;  /* 0x0000001f03037819 */ /* 0x000fc800000006ff */
[----:B------:R0:W1:Y:S01]  /*c740*/  SYNCS.PHASECHK.TRANS64.TRYWAIT P1, [UR14+0x19c50], R3 ;  /* 0x019c5003ff0075a7 */ /* 0x000062000802014e */
[----:B------:R-:W-:Y:S05]  /*c750*/  @!P0 BRA `(.L_x_9425) ;  /* 0x0000000000048947 */ /* 0x000fea0003800000 */
[----:B------:R-:W-:Y:S01]  /*c760*/  BPT.TRAP 0x1 ;  /* 0x000000040000795c */ /* 0x000fe20000300000 */
.L_x_9425:
[----:B-1----:R-:W-:Y:S05]  /*c770*/  @P1 BRA `(.L_x_9426) ;  /* 0x0000000000081947 */ /* 0x002fea0003800000 */
[----:B------:R-:W1:Y:S02]  /*c780*/  SYNCS.PHASECHK.TRANS64.TRYWAIT P1, [UR14+0x19c50], R3 ;  /* 0x019c5003ff0075a7 */ /* 0x000e64000802014e */
[----:B-1----:R-:W-:Y:S05]  /*c790*/  @!P1 BRA `(.L_x_9427) ;  /* 0x00000088007c9947 */ /* 0x002fea0003800000 */
.L_x_9426:
        /* <DEDUP_REMOVED lines=15> */
[----:B------:R-:W-:Y:S02]  /*c890*/  @UP0 UIMAD UR7, UR48, UR11, UR6 ;  /* 0x0000000b300702a4 */ /* 0x000fe4000f8e0206 */
[----:B------:R-:W-:-:S02]  /*c8a0*/  UIMAD UR6, UR52, 0x300, UR46 ;  /* 0x00000300340678a4 */ /* 0x000fc4000f8e022e */
[----:B------:R-:W-:Y:S01]  /*c8b0*/  @UP0 UIADD3 UR9, UR9, UR7, URZ ;  /* 0x0000000709090290 */ /* 0x000fe2000fffe03f */
[----:B------:R-:W-:Y:S02]  /*c8c0*/  @UP0 ULDC.64 UR12, c[0x0][0x9d0] ;  /* 0x00027400000c0ab9 */ /* 0x000fe40000000a00 */
[----:B------:R-:W-:Y:S01]  /*c8d0*/  UMOV UR7, 0x40000040 ;  /* 0x4000004000077882 */ /* 0x000fe20000000000 */
[----:B------:R-:W-:Y:S02]  /*c8e0*/  @UP0 UIMAD UR10, UR15, UR12, URZ ;  /* 0x0000000c0f0a02a4 */ /* 0x000fe4000f8e023f */
[----:B------:R-:W-:Y:S01]  /*c8f0*/  @UP0 UIMAD.WIDE.U32 UR8, UR49, UR12, UR8 ;  /* 0x0000000c310802a5 */ /* 0x000fe2000f8e0008 */
[----:B------:R-:W-:Y:S01]  /*c900*/  QGMMA.64x96x32.F32.E4M3.E4M3 R88, R148, gdesc[UR4], R88, gsb0 ;  /* 0x0160000494587df3 */ /* 0x000fe20008000858 */
[----:B------:R-:W-:Y:S02]  /*c910*/  @UP0 UIMAD UR10, UR49, UR13, UR10 ;  /* 0x0000000d310a02a4 */ /* 0x000fe4000f8e020a */
[----:B------:R-:W-:-:S02]  /*c920*/  @UP0 ULEA UR4, UP1, UR8, UR4, 0x2 ;  /* 0x0000000408040291 */ /* 0x000fc4000f82103f */
[----:B------:R-:W-:-:S04]  /*c930*/  @UP0 UIADD3 UR7, UR9, UR10, URZ ;  /* 0x0000000a09070290 */ /* 0x000fc8000fffe03f */
[----:B------:R-:W-:Y:S01]  /*c940*/  @UP0 ULEA.HI.X UR5, UR8, UR5, UR7, 0x2, UP1 ;  /* 0x0000000508050291 */ /* 0x000fe200088f1407 */
[----:B-1----:R-:W-:-:S05]  /*c950*/  IMAD.U32 R6, RZ, RZ, UR4 ;  /* 0x00000004ff067e24 */ /* 0x002fca000f8e00ff */
        /* <DEDUP_REMOVED lines=31> */
[----:B------:R-:W-:Y:S02]  /*cb50*/  WARPGROUP.DEPBAR.LE gsb0, 0x0 ;  /* 0x00008000000079c5 */ /* 0x000fe40000010000 */
[----:B------:R-:W-:-:S06]  /*cb60*/  WARPGROUP.ARRIVE ;  /* 0x00000000000079c5 */ /* 0x000fcc0000000000 */
[----:B------:R-:W-:Y:S01]  /*cb70*/  QGMMA.64x96x32.F32.E4M3.E4M3 R88, R136, gdesc[UR4], R88, gsb0 ;  /* 0x0160000488587df3 */ /* 0x000fe20008000858 */
[----:B------:R-:W-:Y:S01]  /*cb80*/  FSETP.NE.FTZ.AND P1, PT, R13, RZ, PT ;  /* 0x000000ff0d00720b */ /* 0x000fe20003f35000 */
[----:B------:R-:W-:Y:S01]  /*cb90*/  IMAD.MOV.U32 R10, RZ, RZ, RZ ;  /* 0x000000ffff0a7224 */ /* 0x000fe200078e00ff */
        /* <DEDUP_REMOVED lines=18> */
.L_x_9428:
        /* <DEDUP_REMOVED lines=58> */
.L_x_9354:
        /* <DEDUP_REMOVED lines=38> */
[----:B------:R-:W-:Y:S02]  /*d2c0*/  SEL R49, R7, R6, P0 ;  /* 0x0000000607317207 */ /* 0x000fe40000000000 */
[----:B------:R-:W-:Y:S02]  /*d2d0*/  MOV R4, R0 ;  /* 0x0000000000047202 */ /* 0x000fe40000000f00 */
[----:B0-----:R-:W-:-:S02]  /*d2e0*/  MOV R5, R25 ;  /* 0x0000001900057202 */ /* 0x001fc40000000f00 */
[----:B------:R-:W-:Y:S02]  /*d2f0*/  SEL R50, R6, R7, P0 ;  /* 0x0000000706327207 */ /* 0x000fe40000000000 */
[----:B------:R-:W-:Y:S01]  /*d300*/  F2FP.BF16.F32.PACK_AB R39, R92, R39 ;  /* 0x000000275c27723e */ /* 0x000fe200000010ff */
[----:B------:R-:W-:Y:S01]  /*d310*/  IMAD.WIDE R12, R157, 0x2, R4 ;  /* 0x000000029d0c7825 */ /* 0x000fe200078e0204 */
[----:B------:R-:W-:Y:S02]  /*d320*/  F2FP.BF16.F32.PACK_AB R40, R93, R40 ;  /* 0x000000285d28723e */ /* 0x000fe400000010ff */
[----:B------:R-:W-:Y:S02]  /*d330*/  F2FP.BF16.F32.PACK_AB R37, R94, R37 ;  /* 0x000000255e25723e */ /* 0x000fe400000010ff */
[C---:B------:R-:W-:Y:S02]  /*d340*/  IADD3 R9, P5, R12.reuse, 0x20, RZ ;  /* 0x000000200c097810 */ /* 0x040fe40007fbe0ff */
[----:B------:R-:W-:-:S02]  /*d350*/  IADD3 R51, P4, R12, 0x3000, RZ ;  /* 0x000030000c337810 */ /* 0x000fc40007f9e0ff */
[----:B------:R-:W-:Y:S01]  /*d360*/  LOP3.LUT R6, R9, 0x180, RZ, 0xc0, !PT ;  /* 0x0000018009067812 */ /* 0x000fe200078ec0ff */
[----:B------:R-:W-:Y:S01]  /*d370*/  IMAD.X R25, RZ, RZ, R13, P5 ;  /* 0x000000ffff197224 */ /* 0x000fe200028e060d */
[----:B------:R-:W-:Y:S02]  /*d380*/  IADD3 R10, P3, R12, 0x3020, RZ ;  /* 0x000030200c0a7810 */ /* 0x000fe40007f7e0ff */
[----:B------:R-:W-:Y:S02]  /*d390*/  SHF.R.U64 R6, R6, 0x3, RZ ;  /* 0x0000000306067819 */ /* 0x000fe400000012ff */
[----:B------:R-:W-:Y:S02]  /*d3a0*/  F2FP.BF16.F32.PACK_AB R38, R95, R38 ;  /* 0x000000265f26723e */ /* 0x000fe400000010ff */
[----:B------:R-:W-:Y:S02]  /*d3b0*/  F2FP.BF16.F32.PACK_AB R35, R100, R35 ;  /* 0x000000236423723e */ /* 0x000fe400000010ff */
[----:B------:R-:W-:-:S02]  /*d3c0*/  F2FP.BF16.F32.PACK_AB R36, R101, R36 ;  /* 0x000000246524723e */ /* 0x000fc400000010ff */
[----:B------:R-:W-:Y:S02]  /*d3d0*/  SEL R47, R11, R24, P0 ;  /* 0x000000180b2f7207 */ /* 0x000fe40000000000 */
[----:B------:R-:W-:Y:S02]  /*d3e0*/  SEL R48, R24, R11, P0 ;  /* 0x0000000b18307207 */ /* 0x000fe40000000000 */
[----:B------:R-:W-:Y:S02]  /*d3f0*/  F2FP.BF16.F32.PACK_AB R33, R102, R33 ;  /* 0x000000216621723e */ /* 0x000fe400000010ff */
[----:B------:R-:W-:Y:S02]  /*d400*/  F2FP.BF16.F32.PACK_AB R34, R103, R34 ;  /* 0x000000226722723e */ /* 0x000fe400000010ff */
[----:B------:R-:W-:Y:S02]  /*d410*/  IADD3 R53, P2, R12, 0x6000, RZ ;  /* 0x000060000c357810 */ /* 0x000fe40007f5e0ff */
[----:B------:R-:W-:-:S02]  /*d420*/  LOP3.LUT R24, R6, R9, RZ, 0x3c, !PT ;  /* 0x0000000906187212 */ /* 0x000fc400078e3cff */
[----:B------:R-:W-:Y:S01]  /*d430*/  F2FP.BF16.F32.PACK_AB R31, R108, R31 ;  /* 0x0000001f6c1f723e */ /* 0x000fe200000010ff */
[----:B------:R-:W-:Y:S01]  /*d440*/  IMAD.X R11, RZ, RZ, R13, P2 ;  /* 0x000000ffff0b7224 */ /* 0x000fe200010e060d */
[----:B------:R-:W-:Y:S02]  /*d450*/  F2FP.BF16.F32.PACK_AB R32, R109, R32 ;  /* 0x000000206d20723e */ /* 0x000fe400000010ff */
[----:B------:R-:W-:Y:S02]  /*d460*/  SEL R27, R39, R40, P0 ;  /* 0x00000028271b7207 */ /* 0x000fe40000000000 */
[----:B------:R-:W-:Y:S02]  /*d470*/  IADD3 R55, P1, R12, 0x6020, RZ ;  /* 0x000060200c377810 */ /* 0x000fe40007f3e0ff */
[----:B------:R-:W-:Y:S02]  /*d480*/  LOP3.LUT R6, R51, 0x180, RZ, 0xc0, !PT ;  /* 0x0000018033067812 */ /* 0x000fe400078ec0ff */
[----:B------:R-:W-:-:S02]  /*d490*/  LOP3.LUT R9, R10, 0x180, RZ, 0xc0, !PT ;  /* 0x000001800a097812 */ /* 0x000fc400078ec0ff */
[----:B------:R-:W-:Y:S02]  /*d4a0*/  F2FP.BF16.F32.PACK_AB R29, R110, R29 ;  /* 0x0000001d6e1d723e */ /* 0x000fe400000010ff */
[----:B------:R-:W-:Y:S02]  /*d4b0*/  F2FP.BF16.F32.PACK_AB R30, R111, R30 ;  /* 0x0000001e6f1e723e */ /* 0x000fe400000010ff */
[----:B------:R-:W-:Y:S02]  /*d4c0*/  SEL R40, R40, R39, P0 ;  /* 0x0000002728287207 */ /* 0x000fe40000000000 */
        /* <DEDUP_REMOVED lines=9> */
[----:B------:R-:W-:Y:S02]  /*d560*/  LOP3.LUT R26, R53, 0x180, RZ, 0xc0, !PT ;  /* 0x00000180351a7812 */ /* 0x000fe400078ec0ff */
[----:B------:R-:W-:Y:S02]  /*d570*/  SEL R35, R31, R32, P0 ;  /* 0x000000201f237207 */ /* 0x000fe40000000000 */
[----:B------:R-:W-:Y:S02]  /*d580*/  SEL R34, R34, R33, P0 ;  /* 0x0000002122227207 */ /* 0x000fe40000000000 */
[----:B------:R-:W-:Y:S02]  /*d590*/  LOP3.LUT R52, R55, 0x180, RZ, 0xc0, !PT ;  /* 0x0000018037347812 */ /* 0x000fe400078ec0ff */
[----:B------:R-:W-:Y:S02]  /*d5a0*/  SHF.R.U64 R6, R6, 0x3, RZ ;  /* 0x0000000306067819 */ /* 0x000fe400000012ff */
[----:B------:R-:W-:-:S02]  /*d5b0*/  SHF.R.U64 R9, R9, 0x3, RZ ;  /* 0x0000000309097819 */ /* 0x000fc400000012ff */
[----:B------:R-:W-:Y:S02]  /*d5c0*/  SEL R32, R32, R31, P0 ;  /* 0x0000001f20207207 */ /* 0x000fe40000000000 */
[----:B------:R-:W-:Y:S02]  /*d5d0*/  SEL R33, R29, R30, P0 ;  /* 0x0000001e1d217207 */ /* 0x000fe40000000000 */
[----:B------:R-:W-:Y:S02]  /*d5e0*/  SEL R31, R21, R28, P0 ;  /* 0x0000001c151f7207 */ /* 0x000fe40000000000 */
[----:B------:R-:W-:Y:S02]  /*d5f0*/  SEL R30, R30, R29, P0 ;  /* 0x0000001d1e1e7207 */ /* 0x000fe40000000000 */
[----:B------:R-:W-:Y:S01]  /*d600*/  SEL R28, R28, R21, P0 ;  /* 0x000000151c1c7207 */ /* 0x000fe20000000000 */
[----:B------:R-:W-:Y:S01]  /*d610*/  IMAD.X R21, RZ, RZ, R13, P4 ;  /* 0x000000ffff157224 */ /* 0x000fe200020e060d */
[----:B------:R-:W-:-:S02]  /*d620*/  SEL R29, R15, R20, P0 ;  /* 0x000000140f1d7207 */ /* 0x000fc40000000000 */
[----:B------:R-:W-:Y:S01]  /*d630*/  SEL R46, R20, R15, P0 ;  /* 0x0000000f142e7207 */ /* 0x000fe20000000000 */
[----:B------:R-:W-:Y:S01]  /*d640*/  IMAD.X R15, RZ, RZ, R13, P3 ;  /* 0x000000ffff0f7224 */ /* 0x000fe200018e060d */
[----:B------:R-:W-:Y:S02]  /*d650*/  SHF.R.U64 R26, R26, 0x3, RZ ;  /* 0x000000031a1a7819 */ /* 0x000fe400000012ff */
[----:B------:R-:W-:Y:S02]  /*d660*/  SHF.R.U64 R52, R52, 0x3, RZ ;  /* 0x0000000334347819 */ /* 0x000fe400000012ff */
[----:B------:R-:W-:Y:S02]  /*d670*/  LOP3.LUT R20, R6, R51, RZ, 0x3c, !PT ;  /* 0x0000003306147212 */ /* 0x000fe400078e3cff */
[----:B------:R-:W-:Y:S02]  /*d680*/  LOP3.LUT R14, R9, R10, RZ, 0x3c, !PT ;  /* 0x0000000a090e7212 */ /* 0x000fe400078e3cff */
[----:B------:R-:W-:-:S02]  /*d690*/  LOP3.LUT R10, R26, R53, RZ, 0x3c, !PT ;  /* 0x000000351a0a7212 */ /* 0x000fc400078e3cff */
[----:B------:R-:W-:Y:S02]  /*d6a0*/  LOP3.LUT R6, R52, R55, RZ, 0x3c, !PT ;  /* 0x0000003734067212 */ /* 0x000fe400078e3cff */
[----:B------:R-:W-:Y:S02]  /*d6b0*/  MOV R52, R20 ;  /* 0x0000001400347202 */ /* 0x000fe40000000f00 */
[----:B------:R-:W-:Y:S02]  /*d6c0*/  MOV R21, R10 ;  /* 0x0000000a00157202 */ /* 0x000fe40000000f00 */
[----:B------:R-:W-:Y:S02]  /*d6d0*/  LOP3.LUT R7, R12, 0x180, RZ, 0xc0, !PT ;  /* 0x000001800c077812 */ /* 0x000fe400078ec0ff */
[----:B------:R-:W-:Y:S02]  /*d6e0*/  MOV R51, R14 ;  /* 0x0000000e00337202 */ /* 0x000fe40000000f00 */
[----:B------:R-:W-:-:S02]  /*d6f0*/  SHF.R.U64 R7, R7, 0x3, RZ ;  /* 0x0000000307077819 */ /* 0x000fc400000012ff */
[----:B------:R-:W-:Y:S02]  /*d700*/  MOV R53, R24 ;  /* 0x0000001800357202 */ /* 0x000fe40000000f00 */
[----:B------:R-:W-:Y:S01]  /*d710*/  LOP3.LUT R12, R7, R12, RZ, 0x3c, !PT ;  /* 0x0000000c070c7212 */ /* 0x000fe200078e3cff */
[----:B------:R-:W-:Y:S01]  /*d720*/  IMAD.X R7, RZ, RZ, R13, P1 ;  /* 0x000000ffff077224 */ /* 0x000fe200008e060d */
[----:B------:R-:W-:Y:S02]  /*d730*/  PLOP3.LUT P2, PT, PT, PT, UP0, 0x80, 0x0 ;  /* 0x000000000000781c */ /* 0x000fe40003f4f008 */
[----:B------:R-:W-:Y:S02]  /*d740*/  MOV R54, R12 ;  /* 0x0000000c00367202 */ /* 0x000fe40000000f00 */
[----:B--2---:R-:W-:Y:S01]  /*d750*/  LOP3.LUT R9, R2, 0x2, RZ, 0x3c, !PT ;  /* 0x0000000202097812 */ /* 0x004fe200078e3cff */
[----:B------:R-:W-:Y:S04]  /*d760*/  SHFL.IDX PT, R35, R35, R2, 0x1c1f ;  /* 0x001c1f0223237589 */ /* 0x000fe800000e0000 */
[----:B------:R-:W-:Y:S04]  /*d770*/  SHFL.IDX PT, R20, R34, R9, 0x1c1f ;  /* 0x001c1f0922147589 */ /* 0x000fe800000e0000 */
[----:B------:R-:W-:Y:S04]  /*d780*/  SHFL.IDX PT, R32, R32, R9, 0x1c1f ;  /* 0x001c1f0920207589 */ /* 0x000fe800000e0000 */
[----:B------:R-:W-:Y:S04]  /*d790*/  SHFL.IDX PT, R27, R27, R2, 0x1c1f ;  /* 0x001c1f021b1b7589 */ /* 0x000fe800000e0000 */
[----:B------:R-:W0:Y:S04]  /*d7a0*/  SHFL.IDX PT, R40, R40, R9, 0x1c1f ;  /* 0x001c1f0928287589 */ /* 0x000e2800000e0000 */
[----:B------:R-:W-:Y:S04]  /*d7b0*/  SHFL.IDX PT, R45, R45, R2, 0x1c1f ;  /* 0x001c1f022d2d7589 */ /* 0x000fe800000e0000 */
[----:B------:R-:W1:Y:S04]  /*d7c0*/  SHFL.IDX PT, R38, R38, R9, 0x1c1f ;  /* 0x001c1f0926267589 */ /* 0x000e6800000e0000 */
[----:B------:R-:W-:Y:S04]  /*d7d0*/  SHFL.IDX PT, R31, R31, R2, 0x1c1f ;  /* 0x001c1f021f1f7589 */ /* 0x000fe800000e0000 */
[----:B------:R2:W3:Y:S04]  /*d7e0*/  SHFL.IDX PT, R34, R28, R9, 0x1c1f ;  /* 0x001c1f091c227589 */ /* 0x0004e800000e0000 */
[----:B------:R-:W-:Y:S04]  /*d7f0*/  SHFL.IDX PT, R39, R39, R2, 0x1c1f ;  /* 0x001c1f0227277589 */ /* 0x000fe800000e0000 */
[----:B------:R-:W4:Y:S01]  /*d800*/  SHFL.IDX PT, R36, R36, R9, 0x1c1f ;  /* 0x001c1f0924247589 */ /* 0x000f2200000e0000 */
[----:B0-----:R-:W-:-:S02]  /*d810*/  SEL R12, R27, R40, P0 ;  /* 0x000000281b0c7207 */ /* 0x001fc40000000000 */
[----:B--2---:R-:W-:Y:S01]  /*d820*/  SEL R28, R35, R32, P0 ;  /* 0x00000020231c7207 */ /* 0x004fe20000000000 */
[----:B------:R-:W0:Y:S01]  /*d830*/  SHFL.IDX PT, R37, R37, R2, 0x1c1f ;  /* 0x001c1f0225257589 */ /* 0x000e2200000e0000 */
[----:B------:R-:W-:-:S03]  /*d840*/  SEL R14, R40, R27, P0 ;  /* 0x0000001b280e7207 */ /* 0x000fc60000000000 */
[----:B------:R-:W-:Y:S01]  /*d850*/  SHFL.IDX PT, R33, R33, R2, 0x1c1f ;  /* 0x001c1f0221217589 */ /* 0x000fe200000e0000 */
[----:B-1----:R-:W-:Y:S02]  /*d860*/  SEL R13, R45, R38, P0 ;  /* 0x000000262d0d7207 */ /* 0x002fe40000000000 */
[----:B------:R-:W-:Y:S01]  /*d870*/  SEL R15, R38, R45, P0 ;  /* 0x0000002d260f7207 */ /* 0x000fe20000000000 */
[----:B------:R1:W2:Y:S01]  /*d880*/  SHFL.IDX PT, R10, R30, R9, 0x1c1f ;  /* 0x001c1f091e0a7589 */ /* 0x0002a200000e0000 */
[----:B------:R-:W-:Y:S01]  /*d890*/  BAR.SYNC.DEFER_BLOCKING 0x1, 0x180 ;  /* 0x0046000000007b1d */ /* 0x000fe20000010000 */
[----:B-1----:R-:W-:-:S05]  /*d8a0*/  SEL R30, R32, R35, P0 ;  /* 0x00000023201e7207 */ /* 0x002fca0000000000 */
[----:B------:R-:W-:Y:S01]  /*d8b0*/  UMOV UR4, URZ ;  /* 0x0000003f00047c82 */ /* 0x000fe20008000000 */
[----:B------:R-:W-:Y:S01]  /*d8c0*/  SHFL.IDX PT, R41, R41, R2, 0x1c1f ;  /* 0x001c1f0229297589 */ /* 0x000fe200000e0000 */
[----:B---3--:R-:W-:Y:S01]  /*d8d0*/  SEL R32, R31, R34, P0 ;  /* 0x000000221f207207 */ /* 0x008fe20000000000 */
[----:B------:R-:W-:Y:S01]  /*d8e0*/  ULDC UR8, c[0x0][0xa88] ;  /* 0x0002a20000087ab9 */ /* 0x000fe20000000800 */
[----:B----4-:R-:W-:Y:S01]  /*d8f0*/  SEL R24, R39, R36, P0 ;  /* 0x0000002427187207 */ /* 0x010fe20000000000 */
[----:B------:R1:W-:Y:S01]  /*d900*/  SHFL.IDX PT, R11, R29, R2, 0x1c1f ;  /* 0x001c1f021d0b7589 */ /* 0x0003e200000e0000 */
[----:B------:R-:W-:Y:S01]  /*d910*/  SEL R26, R36, R39, P0 ;  /* 0x00000027241a7207 */ /* 0x000fe20000000000 */
[----:B------:R-:W3:Y:S01]  /*d920*/  LDC R45, c[0x0][0xbe8] ;  /* 0x0002fa00ff2d7b82 */ /* 0x000ee20000000800 */
[----:B0-----:R-:W-:Y:S01]  /*d930*/  SEL R25, R37, R20, P0 ;  /* 0x0000001425197207 */ /* 0x001fe20000000000 */
[----:B------:R-:W0:Y:S01]  /*d940*/  SHFL.IDX PT, R42, R42, R9, 0x1c1f ;  /* 0x001c1f092a2a7589 */ /* 0x000e2200000e0000 */
[----:B------:R-:W-:-:S02]  /*d950*/  SEL R27, R20, R37, P0 ;  /* 0x00000025141b7207 */ /* 0x000fc40000000000 */
[----:B------:R-:W-:Y:S01]  /*d960*/  SEL R34, R34, R31, P0 ;  /* 0x0000001f22227207 */ /* 0x000fe20000000000 */
[----:B------:R-:W4:Y:S01]  /*d970*/  SHFL.IDX PT, R46, R46, R9, 0x1c1f ;  /* 0x001c1f092e2e7589 */ /* 0x000f2200000e0000 */
[----:B--2---:R-:W-:Y:S02]  /*d980*/  SEL R31, R10, R33, P0 ;  /* 0x000000210a1f7207 */ /* 0x004fe40000000000 */
[----:B-1----:R-:W-:Y:S01]  /*d990*/  SEL R29, R33, R10, P0 ;  /* 0x0000000a211d7207 */ /* 0x002fe20000000000 */
[----:B------:R-:W-:Y:S01]  /*d9a0*/  SHFL.IDX PT, R43, R43, R2, 0x1c1f ;  /* 0x001c1f022b2b7589 */ /* 0x000fe200000e0000 */
[----:B------:R-:W-:Y:S01]  /*d9b0*/  MOV R20, R6 ;  /* 0x0000000600147202 */ /* 0x000fe20000000f00 */
[----:B------:R-:W-:Y:S02]  /*d9c0*/  IMAD.U32 R6, RZ, RZ, UR6 ;  /* 0x00000006ff067e24 */ /* 0x000fe4000f8e00ff */
[----:B------:R-:W-:Y:S01]  /*d9d0*/  SHFL.IDX PT, R47, R47, R2, 0x1c1f ;  /* 0x001c1f022f2f7589 */ /* 0x000fe200000e0000 */
[----:B------:R-:W-:Y:S01]  /*d9e0*/  IMAD.U32 R7, RZ, RZ, UR7 ;  /* 0x00000007ff077e24 */ /* 0x000fe2000f8e00ff */
[----:B------:R-:W-:-:S02]  /*d9f0*/  ULDC.64 UR6, c[0x0][0xc08] ;  /* 0x0003020000067ab9 */ /* 0x000fc40000000a00 */
[----:B------:R-:W1:Y:S04]  /*da00*/  SHFL.IDX PT, R44, R44, R9, 0x1c1f ;  /* 0x001c1f092c2c7589 */ /* 0x000e6800000e0000 */
[----:B------:R-:W2:Y:S04]  /*da10*/  SHFL.IDX PT, R48, R48, R9, 0x1c1f ;  /* 0x001c1f0930307589 */ /* 0x000ea800000e0000 */
[----:B------:R-:W-:Y:S01]  /*da20*/  SHFL.IDX PT, R49, R49, R2, 0x1c1f ;  /* 0x001c1f0231317589 */ /* 0x000fe200000e0000 */
[----:B0-----:R-:W-:Y:S02]  /*da30*/  SEL R36, R41, R42, P0 ;  /* 0x0000002a29247207 */ /* 0x001fe40000000000 */
[----:B------:R-:W-:Y:S01]  /*da40*/  SEL R38, R42, R41, P0 ;  /* 0x000000292a267207 */ /* 0x000fe20000000000 */
[----:B------:R-:W0:Y:S01]  /*da50*/  SHFL.IDX PT, R50, R50, R9, 0x1c1f ;  /* 0x001c1f0932327589 */ /* 0x000e2200000e0000 */
[----:B----4-:R-:W-:-:S02]  /*da60*/  SEL R33, R11, R46, P0 ;  /* 0x0000002e0b217207 */ /* 0x010fc40000000000 */
[----:B------:R-:W-:Y:S01]  /*da70*/  SEL R35, R46, R11, P0 ;  /* 0x0000000b2e237207 */ /* 0x000fe20000000000 */
[----:B------:R4:W-:Y:S04]  /*da80*/  STSM.16.M88.4 [R54], R12 ;  /* 0x0000000c36007844 */ /* 0x0009e80000000200 */
[----:B------:R0:W-:Y:S01]  /*da90*/  STSM.16.M88.4 [R53], R24 ;  /* 0x0000001835007844 */ /* 0x0001e20000000200 */
[----:B-1----:R-:W-:-:S03]  /*daa0*/  SEL R40, R43, R44, P0 ;  /* 0x0000002c2b287207 */ /* 0x002fc60000000000 */
[----:B------:R1:W-:Y:S01]  /*dab0*/  STSM.16.M88.4 [R52], R28 ;  /* 0x0000001c34007844 */ /* 0x0003e20000000200 */
[----:B------:R-:W-:Y:S02]  /*dac0*/  SEL R42, R44, R43, P0 ;  /* 0x0000002b2c2a7207 */ /* 0x000fe40000000000 */
[----:B--2---:R-:W-:Y:S01]  /*dad0*/  SEL R37, R47, R48, P0 ;  /* 0x000000302f257207 */ /* 0x004fe20000000000 */
[----:B------:R1:W-:Y:S01]  /*dae0*/  STSM.16.M88.4 [R51], R32 ;  /* 0x0000002033007844 */ /* 0x0003e20000000200 */
[----:B------:R-:W-:-:S05]  /*daf0*/  SEL R39, R48, R47, P0 ;  /* 0x0000002f30277207 */ /* 0x000fca0000000000 */
[----:B------:R1:W-:Y:S01]  /*db00*/  STSM.16.M88.4 [R21], R36 ;  /* 0x0000002415007844 */ /* 0x0003e20000000200 */
[----:B0-----:R-:W-:Y:S02]  /*db10*/  SEL R41, R49, R50, P0 ;  /* 0x0000003231297207 */ /* 0x001fe40000000000 */
[----:B------:R-:W-:-:S05]  /*db20*/  SEL R43, R50, R49, P0 ;  /* 0x00000031322b7207 */ /* 0x000fca0000000000 */
[----:B------:R1:W-:Y:S01]  /*db30*/  STSM.16.M88.4 [R20], R40 ;  /* 0x0000002814007844 */ /* 0x0003e20000000200 */
[----:B------:R-:W-:Y:S06]  /*db40*/  BAR.SYNC.DEFER_BLOCKING 0x1, 0x180 ;  /* 0x0046000000007b1d */ /* 0x000fec0000010000 */
[----:B------:R-:W2:Y:S01]  /*db50*/  @P2 LDG.E R2, desc[UR50][R6.64] ;  /* 0x0000003206022981 */ /* 0x000ea2000c1e1900 */
[----:B------:R-:W-:Y:S01]  /*db60*/  UISETP.NE.U32.AND UP1, UPT, UR6, URZ, UPT ;  /* 0x0000003f0600728c */ /* 0x000fe2000bf25070 */
[----:B---3--:R-:W-:-:S03]  /*db70*/  ISETP.NE.AND P1, PT, R45, 0x1, PT ;  /* 0x000000012d00780c */ /* 0x008fc60003f25270 */
[----:B------:R-:W-:-:S06]  /*db80*/  UISETP.NE.AND.EX UP1, UPT, UR7, URZ, UPT, UP1 ;  /* 0x0000003f0700728c */ /* 0x000fcc000bf25310 */
[----:B------:R-:W-:-:S04]  /*db90*/  PLOP3.LUT P0, PT, PT, PT, UP1, 0x80, 0x0 ;  /* 0x000000000000781c */ /* 0x000fc80003f0f018 */
[----:B------:R-:W0:Y:S01]  /*dba0*/  @P1 LDC R9, c[0x0][0xbec] ;  /* 0x0002fb00ff091b82 */ /* 0x000e220000000800 */
[----:B------:R-:W-:Y:S02]  /*dbb0*/  @UP1 ULDC.64 UR6, c[0x0][0xc08] ;  /* 0x0003020000061ab9 */ /* 0x000fe40000000a00 */
[----:B------:R-:W-:-:S05]  /*dbc0*/  @UP1 UIMAD.WIDE UR6, UR40, 0x4, UR6 ;  /* 0x00000004280618a5 */ /* 0x000fca000f8e0206 */
[----:B------:R-:W3:Y:S01]  /*dbd0*/  @P1 LDC R10, c[0x0][0xbf0] ;  /* 0x0002fc00ff0a1b82 */ /* 0x000ee20000000800 */
[----:B----4-:R-:W-:Y:S02]  /*dbe0*/  IMAD.U32 R12, RZ, RZ, UR6 ;  /* 0x00000006ff0c7e24 */ /* 0x010fe4000f8e00ff */
[----:B------:R-:W-:Y:S01]  /*dbf0*/  IMAD.U32 R13, RZ, RZ, UR7 ;  /* 0x00000007ff0d7e24 */ /* 0x000fe2000f8e00ff */
[----:B--2---:R-:W-:Y:S01]  /*dc00*/  @P2 R2UR UR4, R2 ;  /* 0x00000000020422ca */ /* 0x004fe200000e0000 */
[----:B------:R-:W-:-:S06]  /*dc10*/  IMAD.U32 R2, RZ, RZ, UR8 ;  /* 0x00000008ff027e24 */ /* 0x000fcc000f8e00ff */
[----:B------:R1:W5:Y:S01]  /*dc20*/  @P0 LDG.E R2, desc[UR50][R12.64] ;  /* 0x000000320c020981 */ /* 0x000362000c1e1900 */
[----:B0--3--:R-:W-:Y:S07]  /*dc30*/  @P0 BRA `(.L_x_9431) ;  /* 0x0000000000100947 */ /* 0x009fee0003800000 */
[----:B------:R-:W-:Y:S05]  /*dc40*/  @!P2 BRA `(.L_x_9431) ;  /* 0x00000000000ca947 */ /* 0x000fea0003800000 */
[----:B------:R-:W2:Y:S04]  /*dc50*/  LDG.E R11, desc[UR50][R6.64] ;  /* 0x00000032060b7981 */ /* 0x000ea8000c1e1900 */
[----:B-----5:R-:W2:Y:S02]  /*dc60*/  LDG.E R2, desc[UR50][R6.64+0x4] ;  /* 0x0000043206027981 */ /* 0x020ea4000c1e1900 */
[----:B--2---:R-:W-:-:S07]  /*dc70*/  IMAD.IADD R2, R2, 0x1, -R11 ;  /* 0x0000000102027824 */ /* 0x004fce00078e0a0b */
.L_x_9431:
[----:B-1----:R-:W-:Y:S01]  /*dc80*/  VIADD R12, R17, UR41 ;  /* 0x00000029110c7c36 */ /* 0x002fe20008000000 */
[----:B------:R-:W-:Y:S01]  /*dc90*/  USHF.R.S32.HI UR16, URZ, 0x1f, UR39 ;  /* 0x0000001f3f107899 */ /* 0x000fe20008011427 */
[----:B-----5:R-:W-:Y:S01]  /*dca0*/  IMAD R43, R2, R45, RZ ;  /* 0x0000002d022b7224 */ /* 0x020fe200078e02ff */
        /* <DEDUP_REMOVED lines=20> */
[----:B------:R-:W-:Y:S01]  /*ddf0*/  IADD3 R12, P2, R4, 0x1800, RZ ;  /* 0x00001800040c7810 */ /* 0x000fe20007f5e0ff */
[----:B------:R-:W-:Y:S01]  /*de00*/  UIMAD.WIDE.U32 UR8, UR14, UR12, UR8 ;  /* 0x0000000c0e0872a5 */ /* 0x000fe2000f8e0008 */
[----:B------:R-:W-:Y:S01]  /*de10*/  SHF.R.S32.HI R10, RZ, 0x1f, R6 ;  /* 0x0000001fff0a7819 */ /* 0x000fe20000011406 */
[----:B------:R-:W-:Y:S01]  /*de20*/  UIMAD UR6, UR14, UR13, UR6 ;  /* 0x0000000d0e0672a4 */ /* 0x000fe2000f8e0206 */
[----:B------:R-:W-:Y:S01]  /*de30*/  SHF.R.S32.HI R7, RZ, 0x1f, R9 ;  /* 0x0000001fff077819 */ /* 0x000fe20000011409 */
[----:B------:R-:W-:Y:S01]  /*de40*/  ULDC.64 UR10, c[0x0][0xb88] ;  /* 0x0002e200000a7ab9 */ /* 0x000fe20000000a00 */
[----:B------:R-:W-:-:S02]  /*de50*/  LOP3.LUT R11, R12, 0x180, RZ, 0xc0, !PT ;  /* 0x000001800c0b7812 */ /* 0x000fc400078ec0ff */
[----:B------:R-:W-:Y:S01]  /*de60*/  IADD3 R6, P0, R6, UR8, RZ ;  /* 0x0000000806067c10 */ /* 0x000fe2000ff1e0ff */
[----:B------:R-:W-:Y:S01]  /*de70*/  IMAD.U32 R13, RZ, RZ, UR6 ;  /* 0x00000006ff0d7e24 */ /* 0x000fe2000f8e00ff */
[----:B------:R-:W-:Y:S01]  /*de80*/  SHF.R.U64 R11, R11, 0x3, RZ ;  /* 0x000000030b0b7819 */ /* 0x000fe200000012ff */
[----:B------:R-:W-:Y:S01]  /*de90*/  IMAD R14, R7, UR10, RZ ;  /* 0x0000000a070e7c24 */ /* 0x000fe2000f8e02ff */
[----:B------:R-:W-:Y:S02]  /*dea0*/  IADD3 R33, P6, R4, 0x3000, RZ ;  /* 0x0000300004217810 */ /* 0x000fe40007fde0ff */
[----:B------:R-:W-:Y:S01]  /*deb0*/  IADD3.X R7, R10, UR9, R13, P0, !PT ;  /* 0x000000090a077c10 */ /* 0x000fe200087fe40d */
[----:B------:R-:W-:Y:S01]  /*dec0*/  ULDC.64 UR8, c[0x0][0xb50] ;  /* 0x0002d40000087ab9 */ /* 0x000fe20000000a00 */
[----:B------:R-:W-:Y:S01]  /*ded0*/  LOP3.LUT R10, R11, R12, RZ, 0x3c, !PT ;  /* 0x0000000c0b0a7212 */ /* 0x000fe200078e3cff */
[C---:B------:R-:W-:Y:S01]  /*dee0*/  IMAD R11, R9.reuse, UR11, R14 ;  /* 0x0000000b090b7c24 */ /* 0x040fe2000f8e020e */
[C---:B------:R-:W-:Y:S01]  /*def0*/  IADD3 R25, P5, R4.reuse, 0x4800, RZ ;  /* 0x0000480004197810 */ /* 0x040fe20007fbe0ff */
[----:B------:R-:W-:Y:S01]  /*df00*/  IMAD.WIDE.U32 R6, R9, UR10, R6 ;  /* 0x0000000a09067c25 */ /* 0x000fe2000f8e0006 */
[----:B------:R-:W-:Y:S01]  /*df10*/  IADD3 R37, P4, R4, 0x6000, RZ ;  /* 0x0000600004257810 */ /* 0x000fe20007f9e0ff */
[----:B------:R-:W-:Y:S01]  /*df20*/  ULDC.64 UR10, c[0x0][0xaa0] ;  /* 0x0002a800000a7ab9 */ /* 0x000fe20000000a00 */
[----:B------:R-:W-:Y:S01]  /*df30*/  LOP3.LUT R32, R33, 0x180, RZ, 0xc0, !PT ;  /* 0x0000018021207812 */ /* 0x000fe200078ec0ff */
[----:B------:R-:W-:Y:S01]  /*df40*/  IMAD.IADD R7, R7, 0x1, R11 ;  /* 0x0000000107077824 */ /* 0x000fe200078e020b */
[----:B------:R-:W-:Y:S01]  /*df50*/  LEA R9, P0, R6, UR8, 0x2 ;  /* 0x0000000806097c11 */ /* 0x000fe2000f8010ff */
[----:B------:R-:W-:Y:S01]  /*df60*/  VIADD R12, R156, UR41 ;  /* 0x000000299c0c7c36 */ /* 0x000fe20008000000 */
[----:B------:R-:W-:Y:S01]  /*df70*/  LOP3.LUT R24, R25, 0x180, RZ, 0xc0, !PT ;  /* 0x0000018019187812 */ /* 0x000fe200078ec0ff */
[----:B------:R-:W-:Y:S01]  /*df80*/  IMAD.X R11, RZ, RZ, R5, P2 ;  /* 0x000000ffff0b7224 */ /* 0x000fe200010e0605 */
[----:B------:R-:W-:Y:S01]  /*df90*/  LEA.HI.X R6, R6, UR9, R7, 0x2, P0 ;  /* 0x0000000906067c11 */ /* 0x000fe200080f1407 */
[----:B------:R-:W-:Y:S01]  /*dfa0*/  SHFL.IDX PT, R20, R9, RZ, 0x1c1f ;  /* 0x001c1fff09147589 */ /* 0x000fe200000e0000 */
[----:B------:R-:W-:Y:S01]  /*dfb0*/  LOP3.LUT P0, RZ, R154, 0x3, RZ, 0xc0, !PT ;  /* 0x000000039aff7812 */ /* 0x000fe2000780c0ff */
[----:B------:R-:W-:Y:S01]  /*dfc0*/  VIADD R2, R12, 0x8 ;  /* 0x000000080c027836 */ /* 0x000fe20000000000 */
[----:B------:R-:W-:Y:S01]  /*dfd0*/  IADD3 R7, P3, R4, 0x7800, RZ ;  /* 0x0000780004077810 */ /* 0x000fe20007f7e0ff */
[----:B------:R-:W1:Y:S01]  /*dfe0*/  SHFL.IDX PT, R21, R6, RZ, 0x1c1f ;  /* 0x001c1fff06157589 */ /* 0x000e6200000e0000 */
[----:B------:R-:W-:-:S02]  /*dff0*/  ISETP.GE.OR P2, PT, R12, R43, P0 ;  /* 0x0000002b0c00720c */ /* 0x000fc40000746670 */
[----:B------:R-:W-:Y:S01]  /*e000*/  ISETP.GE.OR P0, PT, R2, R43, P0 ;  /* 0x0000002b0200720c */ /* 0x000fe20000706670 */
[----:B------:R-:W-:Y:S01]  /*e010*/  SHFL.IDX PT, R40, R9, 0x1, 0x1c1f ;  /* 0x003c1f0009287f89 */ /* 0x000fe200000e0000 */
[----:B------:R-:W-:Y:S01]  /*e020*/  LOP3.LUT R2, R7, 0x180, RZ, 0xc0, !PT ;  /* 0x0000018007027812 */ /* 0x000fe200078ec0ff */
[----:B------:R-:W-:Y:S01]  /*e030*/  UIMAD UR8, UR7, UR10, URZ ;  /* 0x0000000a070872a4 */ /* 0x000fe2000f8e023f */
[----:B------:R-:W-:Y:S01]  /*e040*/  LOP3.LUT R36, R37, 0x180, RZ, 0xc0, !PT ;  /* 0x0000018025247812 */ /* 0x000fe200078ec0ff */
[----:B------:R-:W2:Y:S01]  /*e050*/  SHFL.IDX PT, R41, R6, 0x1, 0x1c1f ;  /* 0x003c1f0006297f89 */ /* 0x000ea200000e0000 */
[----:B------:R-:W-:Y:S01]  /*e060*/  LOP3.LUT R13, R4, 0x180, RZ, 0xc0, !PT ;  /* 0x00000180040d7812 */ /* 0x000fe200078ec0ff */
[----:B------:R-:W-:Y:S01]  /*e070*/  IMAD.X R29, RZ, RZ, R5, P3 ;  /* 0x000000ffff1d7224 */ /* 0x000fe200018e0605 */
[----:B------:R-:W-:Y:S01]  /*e080*/  SHF.R.U64 R2, R2, 0x3, RZ ;  /* 0x0000000302027819 */ /* 0x000fe200000012ff */
[----:B------:R-:W-:Y:S01]  /*e090*/  UIMAD.WIDE.U32 UR6, UR4, UR10, URZ ;  /* 0x0000000a040672a5 */ /* 0x000fe2000f8e003f */
[----:B------:R-:W-:Y:S01]  /*e0a0*/  SHF.R.U64 R32, R32, 0x3, RZ ;  /* 0x0000000320207819 */ /* 0x000fe200000012ff */
[----:B------:R-:W-:Y:S01]  /*e0b0*/  UIMAD UR8, UR4, UR11, UR8 ;  /* 0x0000000b040872a4 */ /* 0x000fe2000f8e0208 */
[----:B------:R-:W-:-:S02]  /*e0c0*/  SHF.R.U64 R24, R24, 0x3, RZ ;  /* 0x0000000318187819 */ /* 0x000fc400000012ff */
[----:B------:R-:W-:Y:S01]  /*e0d0*/  SHF.R.U64 R36, R36, 0x3, RZ ;  /* 0x0000000324247819 */ /* 0x000fe200000012ff */
[----:B------:R-:W-:Y:S01]  /*e0e0*/  ULDC.64 UR10, c[0x0][0xae8] ;  /* 0x0002ba00000a7ab9 */ /* 0x000fe20000000a00 */
[----:B------:R-:W-:Y:S02]  /*e0f0*/  SHF.R.U64 R13, R13, 0x3, RZ ;  /* 0x000000030d0d7819 */ /* 0x000fe400000012ff */
[----:B------:R-:W-:Y:S01]  /*e100*/  LOP3.LUT R28, R2, R7, RZ, 0x3c, !PT ;  /* 0x00000007021c7212 */ /* 0x000fe200078e3cff */
[----:B-1----:R-:W-:Y:S01]  /*e110*/  @!P2 ST.E desc[UR50][R20.64], R8 ;  /* 0x000000081400a985 */ /* 0x002fe2000c101932 */
[----:B------:R-:W-:Y:S01]  /*e120*/  LOP3.LUT R32, R32, R33, RZ, 0x3c, !PT ;  /* 0x0000002120207212 */ /* 0x000fe200078e3cff */
[----:B------:R-:W-:Y:S01]  /*e130*/  IMAD R2, R152, 0x60, R153 ;  /* 0x0000006098027824 */ /* 0x000fe200078e0299 */
[----:B------:R-:W-:Y:S01]  /*e140*/  LOP3.LUT R24, R24, R25, RZ, 0x3c, !PT ;  /* 0x0000001918187212 */ /* 0x000fe200078e3cff */
[----:B------:R-:W-:Y:S01]  /*e150*/  UIADD3 UR7, UR7, UR8, URZ ;  /* 0x0000000807077290 */ /* 0x000fe2000fffe03f */
[----:B------:R-:W-:Y:S01]  /*e160*/  LOP3.LUT R36, R36, R37, RZ, 0x3c, !PT ;  /* 0x0000002524247212 */ /* 0x000fe200078e3cff */
[----:B------:R-:W-:Y:S01]  /*e170*/  UIMAD UR4, UR16, UR10, URZ ;  /* 0x0000000a100472a4 */ /* 0x000fe2000f8e023f */
[----:B------:R-:W-:Y:S01]  /*e180*/  LOP3.LUT R12, R13, R4, RZ, 0x3c, !PT ;  /* 0x000000040d0c7212 */ /* 0x000fe200078e3cff */
[----:B--2---:R1:W-:Y:S01]  /*e190*/  @!P0 ST.E desc[UR50][R40.64], R3 ;  /* 0x0000000328008985 */ /* 0x0043e2000c101932 */
[--C-:B------:R-:W-:Y:S01]  /*e1a0*/  IMAD.X R33, RZ, RZ, R5.reuse, P6 ;  /* 0x000000ffff217224 */ /* 0x100fe200030e0605 */
[----:B------:R-:W-:Y:S01]  /*e1b0*/  ULDC.64 UR8, c[0x0][0xaf0] ;  /* 0x0002bc0000087ab9 */ /* 0x000fe20000000a00 */
[----:B------:R-:W-:-:S02]  /*e1c0*/  IMAD.X R25, RZ, RZ, R5, P5 ;  /* 0x000000ffff197224 */ /* 0x000fc400028e0605 */
[--C-:B------:R-:W-:Y:S01]  /*e1d0*/  IMAD.X R37, RZ, RZ, R5.reuse, P4 ;  /* 0x000000ffff257224 */ /* 0x100fe200020e0605 */
[----:B------:R-:W-:Y:S01]  /*e1e0*/  UIMAD UR4, UR39, UR11, UR4 ;  /* 0x0000000b270472a4 */ /* 0x000fe2000f8e0204 */
[----:B------:R-:W-:Y:S01]  /*e1f0*/  IMAD.MOV.U32 R13, RZ, RZ, R5 ;  /* 0x000000ffff0d7224 */ /* 0x000fe200078e0005 */
[----:B------:R-:W-:Y:S01]  /*e200*/  UIMAD.WIDE.U32 UR6, UR39, UR10, UR6 ;  /* 0x0000000a270672a5 */ /* 0x000fe2000f8e0006 */
[----:B------:R2:W5:Y:S01]  /*e210*/  LD.E.128 R4, desc[UR50][R10.64] ;  /* 0x000000320a047980 */ /* 0x000562000c101d00 */
[----:B-1----:R-:W1:Y:S02]  /*e220*/  @P1 LDC R3, c[0x0][0xbf0] ;  /* 0x0002fc00ff031b82 */ /* 0x002e640000000800 */
[----:B------:R-:W-:Y:S01]  /*e230*/  UIADD3 UR7, UR7, UR4, URZ ;  /* 0x0000000407077290 */ /* 0x000fe2000fffe03f */
[----:B------:R-:W5:Y:S04]  /*e240*/  LD.E.128 R12, desc[UR50][R12.64] ;  /* 0x000000320c0c7980 */ /* 0x000f68000c101d00 */
[----:B------:R-:W5:Y:S01]  /*e250*/  LD.E.128 R32, desc[UR50][R32.64] ;  /* 0x0000003220207980 */ /* 0x000f62000c101d00 */
[----:B--2---:R-:W-:Y:S01]  /*e260*/  VIADD R11, R2, UR41 ;  /* 0x00000029020b7c36 */ /* 0x004fe20008000000 */
[----:B------:R-:W-:-:S02]  /*e270*/  UIMAD UR4, UR15, UR8, URZ ;  /* 0x000000080f0472a4 */ /* 0x000fc4000f8e023f */
[----:B------:R-:W5:Y:S01]  /*e280*/  LD.E.128 R24, desc[UR50][R24.64] ;  /* 0x0000003218187980 */ /* 0x000f62000c101d00 */
[----:B0-----:R-:W-:Y:S01]  /*e290*/  @P1 IMAD.HI.U32 R2, R11, R42, RZ ;  /* 0x0000002a0b021227 */ /* 0x001fe200078e00ff */
[----:B------:R-:W-:Y:S02]  /*e2a0*/  UIMAD UR4, UR14, UR9, UR4 ;  /* 0x000000090e0472a4 */ /* 0x000fe4000f8e0204 */
[----:B------:R-:W5:Y:S01]  /*e2b0*/  LD.E.128 R36, desc[UR50][R36.64] ;  /* 0x0000003224247980 */ /* 0x000f62000c101d00 */
[----:B------:R-:W-:Y:S01]  /*e2c0*/  IMAD.MOV.U32 R9, RZ, RZ, R11 ;  /* 0x000000ffff097224 */ /* 0x000fe200078e000b */
[----:B------:R-:W-:Y:S02]  /*e2d0*/  UIMAD.WIDE.U32 UR6, UR14, UR8, UR6 ;  /* 0x000000080e0672a5 */ /* 0x000fe4000f8e0006 */
[----:B------:R-:W5:Y:S01]  /*e2e0*/  LD.E.128 R28, desc[UR50][R28.64] ;  /* 0x000000321c1c7980 */ /* 0x000f62000c101d00 */
[----:B------:R-:W-:Y:S01]  /*e2f0*/  ULDC.64 UR8, c[0x0][0xae0] ;  /* 0x0002b80000087ab9 */ /* 0x000fe20000000a00 */
[----:B-1----:R-:W-:Y:S01]  /*e300*/  @P1 SHF.R.U32.HI R9, RZ, R3, R2 ;  /* 0x00000003ff091219 */ /* 0x002fe20000011602 */
[----:B------:R-:W-:Y:S01]  /*e310*/  UIADD3 UR4, UR7, UR4, URZ ;  /* 0x0000000407047290 */ /* 0x000fe2000fffe03f */
[----:B------:R-:W-:Y:S01]  /*e320*/  @!PT LDS RZ, [RZ] ;  /* 0x00000000fffff984 */ /* 0x000fe20000000800 */
[----:B------:R-:W-:Y:S01]  /*e330*/  @!PT LDS RZ, [RZ] ;  /* 0x00000000fffff984 */ /* 0x000fe20000000800 */
[----:B------:R-:W-:Y:S01]  /*e340*/  @!PT LDS RZ, [RZ] ;  /* 0x00000000fffff984 */ /* 0x000fe20000000800 */
[----:B------:R-:W-:Y:S01]  /*e350*/  @!PT LDS RZ, [RZ] ;  /* 0x00000000fffff984 */ /* 0x000fe20000000800 */
[----:B------:R0:W-:Y:S06]  /*e360*/  MEMBAR.ALL.CTA ;  /* 0x0000000000007992 */ /* 0x0001ec0000008000 */
[----:B0-----:R-:W0:Y:S01]  /*e370*/  FENCE.VIEW.ASYNC.S ;  /* 0x00000000000073c6 */ /* 0x001e220000000000 */
[--C-:B------:R-:W-:Y:S01]  /*e380*/  SHF.R.S32.HI R8, RZ, 0x1f, R9.reuse ;  /* 0x0000001fff087819 */ /* 0x100fe20000011409 */
[----:B------:R-:W-:-:S02]  /*e390*/  IMAD.MOV R10, RZ, RZ, -R9 ;  /* 0x000000ffff0a7224 */ /* 0x000fc400078e0a09 */
        /* <DEDUP_REMOVED lines=32> */
[-C--:B-1----:R-:W-:Y:S02]  /*e5a0*/  @!P1 LEA R10, P3, R19, R8.reuse, 0x1 ;  /* 0x00000008130a9211 */ /* 0x082fe400078608ff */
[----:B------:R-:W-:Y:S02]  /*e5b0*/  @!P2 LEA R20, P4, R23, R8, 0x1 ;  /* 0x000000081714a211 */ /* 0x000fe400078808ff */
[----:B--2---:R-:W-:Y:S01]  /*e5c0*/  @!P0 IMAD.WIDE R2, R18, 0x2, R8 ;  /* 0x0000000212028825 */ /* 0x004fe200078e0208 */
[-C--:B------:R-:W-:Y:S02]  /*e5d0*/  @!P1 LEA.HI.X R11, R19, R9.reuse, R46, 0x1, P3 ;  /* 0x00000009130b9211 */ /* 0x080fe400018f0c2e */
[----:B------:R-:W-:Y:S02]  /*e5e0*/  @!P2 LEA.HI.X R21, R23, R9, R44, 0x1, P4 ;  /* 0x000000091715a211 */ /* 0x000fe400020f0c2c */
[----:B-----5:R3:W-:Y:S04]  /*e5f0*/  @!P0 ST.E.128 desc[UR50][R2.64], R12 ;  /* 0x0000000c02008985 */ /* 0x0207e8000c101d32 */
[----:B------:R3:W-:Y:S04]  /*e600*/  @!P1 ST.E.128 desc[UR50][R10.64], R32 ;  /* 0x000000200a009985 */ /* 0x0007e8000c101d32 */
[----:B------:R3:W-:Y:S02]  /*e610*/  @!P2 ST.E.128 desc[UR50][R20.64], R36 ;  /* 0x000000241400a985 */ /* 0x0007e4000c101d32 */
.L_x_9433:
[----:B------:R-:W-:Y:S05]  /*e620*/  BSYNC B1 ;  /* 0x0000000000017941 */ /* 0x000fea0003800000 */
.L_x_9432:
[----:B0-----:R-:W-:Y:S01]  /*e630*/  VIADD R0, R42, 0x60 ;  /* 0x000000602a007836 */ /* 0x001fe20000000000 */
[----:B--2---:R0:W2:Y:S04]  /*e640*/  SHFL.IDX PT, R9, R41, 0x1, 0x1c1f ;  /* 0x003c1f0029097f89 */ /* 0x0040a800000e0000 */
[----:B------:R-:W-:Y:S01]  /*e650*/  ISETP.GE.AND P0, PT, R0, R43, PT ;  /* 0x0000002b0000720c */ /* 0x000fe20003f06270 */
[----:B-1----:R0:W1:-:S12]  /*e660*/  SHFL.IDX PT, R8, R40, 0x1, 0x1c1f ;  /* 0x003c1f0028087f89 */ /* 0x00205800000e0000 */
[----:B0-----:R-:W-:Y:S05]  /*e670*/  @P0 BRA `(.L_x_9434) ;  /* 0x0000000800c00947 */ /* 0x001fea0003800000 */
[----:B------:R-:W-:Y:S02]  /*e680*/  ULDC UR4, c[0x0][0xac8] ;  /* 0x0002b20000047ab9 */ /* 0x000fe40000000800 */
[----:B------:R-:W-:Y:S02]  /*e690*/  ISETP.GE.AND P2, PT, R19, UR4, PT ;  /* 0x0000000413007c0c */ /* 0x000fe4000bf46270 */
[----:B------:R-:W-:-:S11]  /*e6a0*/  ISETP.GE.AND P1, PT, R18, UR4, PT ;  /* 0x0000000412007c0c */ /* 0x000fd6000bf26270 */
[C---:B-1-3--:R-:W-:Y:S02]  /*e6b0*/  @!P2 LEA R10, P0, R19.reuse, R8, 0x1 ;  /* 0x00000008130aa211 */ /* 0x04afe400078008ff */
[----:B--2---:R-:W-:Y:S02]  /*e6c0*/  @!P1 IMAD.WIDE R2, R18, 0x2, R8 ;  /* 0x0000000212029825 */ /* 0x004fe400078e0208 */
        /* <DEDUP_REMOVED lines=9> */
.L_x_9430:
        /* <DEDUP_REMOVED lines=14> */
[----:B------:R-:W-:Y:S01]  /*e840*/  UISETP.NE.AND.EX UP1, UPT, UR7, URZ, UPT, UP1 ;  /* 0x0000003f0700728c */ /* 0x000fe2000bf25310 */
[----:B------:R-:W1:Y:S05]  /*e850*/  S2R R7, SR_TID.X ;  /* 0x0000000000077919 */ /* 0x000e6a0000002100 */
        /* <DEDUP_REMOVED lines=9> */
[----:B-1----:R-:W-:-:S10]  /*e8f0*/  VIADD R7, R7, 0xffffff80 ;  /* 0xffffff8007077836 */ /* 0x002fd40000000000 */
[----:B------:R-:W0:Y:S01]  /*e900*/  @P0 LDC R9, c[0x0][0xbec] ;  /* 0x0002fb00ff090b82 */ /* 0x000e220000000800 */
[----:B------:R-:W-:Y:S02]  /*e910*/  ISETP.GE.AND P1, PT, R7, 0xc0, PT ;  /* 0x000000c00700780c */ /* 0x000fe40003f26270 */
[----:B--2---:R-:W-:Y:S01]  /*e920*/  @P2 R2UR UR4, R6 ;  /* 0x00000000060422ca */ /* 0x004fe200000e0000 */
[----:B0--3--:R-:W-:-:S14]  /*e930*/  @P3 BRA `(.L_x_9435) ;  /* 0x0000000000103947 */ /* 0x009fdc0003800000 */
[----:B------:R-:W-:Y:S05]  /*e940*/  @!P2 BRA `(.L_x_9435) ;  /* 0x00000000000ca947 */ /* 0x000fea0003800000 */
[----:B------:R-:W2:Y:S04]  /*e950*/  LDG.E R5, desc[UR50][R2.64] ;  /* 0x0000003202057981 */ /* 0x000ea8000c1e1900 */
[----:B-----5:R-:W2:Y:S02]  /*e960*/  LDG.E R0, desc[UR50][R2.64+0x4] ;  /* 0x0000043202007981 */ /* 0x020ea4000c1e1900 */
[----:B--2---:R-:W-:-:S07]  /*e970*/  IMAD.IADD R0, R0, 0x1, -R5 ;  /* 0x0000000100007824 */ /* 0x004fce00078e0a05 */
.L_x_9435:
        /* <DEDUP_REMOVED lines=47> */
.L_x_9437:
[----:B------:R-:W-:Y:S05]  /*ec70*/  BSYNC B1 ;  /* 0x0000000000017941 */ /* 0x000fea0003800000 */
.L_x_9436:
        /* <DEDUP_REMOVED lines=31> */
[----:B------:R-:W-:Y:S01]  /*ee70*/  SHF.R.S32.HI R4, RZ, 0x1f, R7 ;  /* 0x0000001fff047819 */ /* 0x000fe20000011407 */
[----:B------:R-:W-:Y:S01]  /*ee80*/  IMAD.U32 R3, RZ, RZ, UR4 ;  /* 0x00000004ff037e24 */ /* 0x000fe2000f8e00ff */
[----:B------:R-:W-:Y:S01]  /*ee90*/  ULDC.64 UR6, c[0x0][0xad8] ;  /* 0x0002b60000067ab9 */ /* 0x000fe20000000a00 */
[----:B------:R-:W-:-:S02]  /*eea0*/  IMAD R9, R5, UR9, R6 ;  /* 0x0000000905097c24 */ /* 0x000fc4000f8e0206 */
[----:B------:R-:W-:-:S04]  /*eeb0*/  IMAD.WIDE.U32 R2, R5, UR8, R2 ;  /* 0x0000000805027c25 */ /* 0x000fc8000f8e0002 */
[----:B------:R-:W-:Y:S02]  /*eec0*/  IMAD R4, R4, UR6, RZ ;  /* 0x0000000604047c24 */ /* 0x000fe4000f8e02ff */
[----:B------:R-:W-:Y:S02]  /*eed0*/  IMAD.IADD R3, R3, 0x1, R9 ;  /* 0x0000000103037824 */ /* 0x000fe400078e0209 */
[----:B-----5:R-:W-:Y:S02]  /*eee0*/  IMAD R11, R0, R11, RZ ;  /* 0x0000000b000b7224 */ /* 0x020fe400078e02ff */
[----:B------:R-:W-:Y:S02]  /*eef0*/  VIADD R0, R153, UR41 ;  /* 0x0000002999007c36 */ /* 0x000fe40008000000 */
[C---:B------:R-:W-:Y:S02]  /*ef00*/  IMAD R5, R7.reuse, UR7, R4 ;  /* 0x0000000707057c24 */ /* 0x040fe4000f8e0204 */
[----:B------:R-:W-:Y:S01]  /*ef10*/  IMAD.WIDE.U32 R2, R7, UR6, R2 ;  /* 0x0000000607027c25 */ /* 0x000fe2000f8e0002 */
[----:B------:R-:W-:Y:S01]  /*ef20*/  ISETP.GE.AND P0, PT, R0, R11, PT ;  /* 0x0000000b0000720c */ /* 0x000fe20003f06270 */
[----:B------:R-:W-:-:S02]  /*ef30*/  ULDC.64 UR6, c[0x0][0xa80] ;  /* 0x0002a00000067ab9 */ /* 0x000fc40000000a00 */
        /* <DEDUP_REMOVED lines=15> */
[----:B------:R3:W-:Y:S04]  /*f030*/  @!P2 ST.E.128 desc[UR50][R6.64], RZ ;  /* 0x000000ff0600a985 */ /* 0x0007e8000c101d32 */
[----:B------:R3:W-:Y:S04]  /*f040*/  @!P3 ST.E.128 desc[UR50][R8.64], RZ ;  /* 0x000000ff0800b985 */ /* 0x0007e8000c101d32 */
[----:B------:R3:W-:Y:S02]  /*f050*/  @!P4 ST.E.128 desc[UR50][R12.64], RZ ;  /* 0x000000ff0c00c985 */ /* 0x0007e4000c101d32 */
.L_x_9439:
[----:B------:R-:W-:Y:S05]  /*f060*/  BSYNC B1 ;  /* 0x0000000000017941 */ /* 0x000fea0003800000 */
.L_x_9438:
        /* <DEDUP_REMOVED lines=9> */
[-C--:B-1-3--:R-:W-:Y:S02]  /*f100*/  @!P3 LEA R6, P0, R19, R2.reuse, 0x1 ;  /* 0x000000021306b211 */ /* 0x08afe400078008ff */
[----:B------:R-:W-:Y:S02]  /*f110*/  @!P4 LEA R8, P1, R23, R2, 0x1 ;  /* 0x000000021708c211 */ /* 0x000fe400078208ff */
[----:B0---4-:R-:W-:Y:S01]  /*f120*/  @!P2 IMAD.WIDE R4, R18, 0x2, R2 ;  /* 0x000000021204a825 */ /* 0x011fe200078e0202 */
[-C--:B------:R-:W-:Y:S02]  /*f130*/  @!P3 LEA.HI.X R7, R19, R3.reuse, R14, 0x1, P0 ;  /* 0x000000031307b211 */ /* 0x080fe400000f0c0e */
[----:B------:R-:W-:Y:S02]  /*f140*/  @!P4 LEA.HI.X R9, R23, R3, R10, 0x1, P1 ;  /* 0x000000031709c211 */ /* 0x000fe400008f0c0a */
[----:B------:R0:W-:Y:S04]  /*f150*/  @!P2 ST.E.128 desc[UR50][R4.64], RZ ;  /* 0x000000ff0400a985 */ /* 0x0001e8000c101d32 */
[----:B------:R0:W-:Y:S04]  /*f160*/  @!P3 ST.E.128 desc[UR50][R6.64], RZ ;  /* 0x000000ff0600b985 */ /* 0x0001e8000c101d32 */
[----:B------:R0:W-:Y:S02]  /*f170*/  @!P4 ST.E.128 desc[UR50][R8.64], RZ ;  /* 0x000000ff0800c985 */ /* 0x0001e4000c101d32 */
.L_x_9434:
[----:B------:R-:W-:Y:S05]  /*f180*/  BSYNC B0 ;  /* 0x0000000000007941 */ /* 0x000fea0003800000 */
.L_x_9429:
[----:B------:R-:W-:Y:S02]  /*f190*/  ULDC UR4, c[0x0][0xc3c] ;  /* 0x00030f0000047ab9 */ /* 0x000fe40000000800 */
[----:B------:R-:W-:-:S06]  /*f1a0*/  UISETP.GE.AND UP0, UPT, UR48, UR4, UPT ;  /* 0x000000043000728c */ /* 0x000fcc000bf06270 */
[----:B------:R-:W-:-:S13]  /*f1b0*/  PLOP3.LUT P0, PT, PT, PT, UP0, 0x80, 0x0 ;  /* 0x000000000000781c */ /* 0x000fda0003f0f008 */
[----:B------:R-:W-:Y:S05]  /*f1c0*/  @!P0 BRA `(.L_x_9440) ;  /* 0xffffff1800fc8947 */ /* 0x000fea000383ffff */
[----:B------:R-:W-:Y:S05]  /*f1d0*/  EXIT ;  /* 0x000000000000794d */ /* 0x000fea0003800000 */
.L_x_9343:
        /* <DEDUP_REMOVED lines=17> */
[----:B------:R0:W-:Y:S01]  /*f2f0*/  STL [R1], R4 ;  /* 0x0000000401007387 */ /* 0x0001e20000100800 */
[----:B------:R-:W-:Y:S06]  /*f300*/  BAR.ARV 0x4, 0x200 ;  /* 0x0108000000007b1d */ /* 0x000fec0000002000 */
[----:B------:R-:W-:Y:S07]  /*f310*/  BRA `(.L_x_9442) ;  /* 0x0000000800bc7947 */ /* 0x000fee0003800000 */
.L_x_9441:
        /* <DEDUP_REMOVED lines=23> */
[----:B------:R-:W-:Y:S02]  /*f490*/  IMAD.IADD R3, R6, 0x1, R3 ;  /* 0x0000000106037824 */ /* 0x000fe400078e0203 */
[----:B------:R-:W1:Y:S03]  /*f4a0*/  S2R R6, SR_CTAID.X ;  /* 0x0000000000067919 */ /* 0x000e660000002500 */
[----:B------:R-:W2:Y:S02]  /*f4b0*/  SHFL.UP PT, R2, R3, 0x8, RZ ;  /* 0x0500000003027989 */ /* 0x000ea400000e00ff */
[----:B--2---:R-:W-:-:S05]  /*f4c0*/  SEL R2, R2, RZ, P4 ;  /* 0x000000ff02027207 */ /* 0x004fca0002000000 */
[----:B------:R-:W-:-:S05]  /*f4d0*/  IMAD.IADD R2, R3, 0x1, R2 ;  /* 0x0000000103027824 */ /* 0x000fca00078e0202 */
[----:B------:R-:W2:Y:S02]  /*f4e0*/  SHFL.UP PT, R7, R2, 0x10, RZ ;  /* 0x0600000002077989 */ /* 0x000ea400000e00ff */
[----:B--2---:R-:W-:-:S05]  /*f4f0*/  SEL R7, R7, RZ, P5 ;  /* 0x000000ff07077207 */ /* 0x004fca0002800000 */
[----:B------:R-:W-:Y:S02]  /*f500*/  IMAD.IADD R13, R2, 0x1, R7 ;  /* 0x00000001020d7824 */ /* 0x000fe400078e0207 */
[----:B------:R-:W-:-:S03]  /*f510*/  IMAD.MOV.U32 R7, RZ, RZ, RZ ;  /* 0x000000ffff077224 */ /* 0x000fc600078e00ff */
[----:B------:R-:W0:Y:S02]  /*f520*/  SHFL.IDX PT, R9, R13, 0x1f, 0x1f ;  /* 0x03e01f000d097f89 */ /* 0x000e2400000e0000 */
[----:B0-----:R-:W-:-:S04]  /*f530*/  IMAD R9, R9, R8, RZ ;  /* 0x0000000809097224 */ /* 0x001fc800078e02ff */
[----:B------:R-:W-:Y:S01]  /*f540*/  IMAD.MOV.U32 R10, RZ, RZ, R9 ;  /* 0x000000ffff0a7224 */ /* 0x000fe200078e0009 */
[----:B-1----:R-:W-:-:S13]  /*f550*/  ISETP.GT.AND P6, PT, R9, R6, PT ;  /* 0x000000060900720c */ /* 0x002fda0003fc4270 */
[----:B------:R-:W-:Y:S05]  /*f560*/  @P6 BRA `(.L_x_9443) ;  /* 0x0000000000a06947 */ /* 0x000fea0003800000 */
[----:B------:R-:W-:Y:S01]  /*f570*/  IMAD.MOV.U32 R9, RZ, RZ, R10 ;  /* 0x000000ffff097224 */ /* 0x000fe200078e000a */
[----:B------:R-:W-:Y:S01]  /*f580*/  UMOV UR45, URZ ;  /* 0x0000003f002d7c82 */ /* 0x000fe20008000000 */
[----:B------:R-:W-:Y:S01]  /*f590*/  ULDC UR6, c[0x0][0xc3c] ;  /* 0x00030f0000067ab9 */ /* 0x000fe20000000800 */
[----:B------:R-:W-:-:S05]  /*f5a0*/  ULDC UR5, c[0x0][0xc3c] ;  /* 0x00030f0000057ab9 */ /* 0x000fca0000000800 */
.L_x_9447:
        /* <DEDUP_REMOVED lines=14> */
.L_x_9446:
[----:B------:R-:W-:Y:S05]  /*f690*/  BSYNC B0 ;  /* 0x0000000000007941 */ /* 0x000fea0003800000 */
.L_x_9445:
        /* <DEDUP_REMOVED lines=21> */
.L_x_9443:
        /* <DEDUP_REMOVED lines=25> */
.L_x_9448:
[----:B01----:R-:W-:Y:S02]  /*f980*/  IMAD R12, R7, R8, R15 ;  /* 0x00000008070c7224 */ /* 0x003fe400078e020f */
[----:B------:R-:W-:Y:S02]  /*f990*/  IMAD R7, R19, R10, RZ ;  /* 0x0000000a13077224 */ /* 0x000fe400078e02ff */
[----:B------:R-:W-:Y:S01]  /*f9a0*/  IMAD.IADD R6, R6, 0x1, -R12 ;  /* 0x0000000106067824 */ /* 0x000fe200078e0a0c */
[----:B------:R0:W-:Y:S01]  /*f9b0*/  STL [R1], R12 ;  /* 0x0000000c01007387 */ /* 0x0001e20000100800 */
        /* <DEDUP_REMOVED lines=20> */
[----:B------:R-:W-:Y:S02]  /*fb00*/  IMAD R6, R9, R2, R6 ;  /* 0x0000000209067224 */ /* 0x000fe400078e0206 */
[----:B------:R-:W-:Y:S01]  /*fb10*/  IMAD.MOV.U32 R2, RZ, RZ, RZ ;  /* 0x000000ffff027224 */ /* 0x000fe200078e00ff */
[----:B------:R-:W-:Y:S01]  /*fb20*/  VIADDMNMX R8, R3, R8, R11, PT ;  /* 0x0000000803087246 */ /* 0x000fe2000380010b */
[----:B------:R-:W-:Y:S01]  /*fb30*/  IMAD.IADD R7, R6, 0x1, R7 ;  /* 0x0000000106077824 */ /* 0x000fe200078e0207 */
[----:B0-----:R-:W-:-:S02]  /*fb40*/  IABS R12, R6 ;  /* 0x00000006000c7213 */ /* 0x001fc40000000000 */
[----:B------:R-:W-:-:S04]  /*fb50*/  IABS R10, R8 ;  /* 0x00000008000a7213 */ /* 0x000fc80000000000 */
[----:B------:R-:W0:Y:S08]  /*fb60*/  I2F.RP R11, R10 ;  /* 0x0000000a000b7306 */ /* 0x000e300000209400 */
[----:B0-----:R-:W0:Y:S02]  /*fb70*/  MUFU.RCP R11, R11 ;  /* 0x0000000b000b7308 */ /* 0x001e240000001000 */
[----:B0-----:R-:W-:-:S06]  /*fb80*/  VIADD R3, R11, 0xffffffe ;  /* 0x0ffffffe0b037836 */ /* 0x001fcc0000000000 */
[----:B------:R-:W0:Y:S02]  /*fb90*/  F2I.FTZ.U32.TRUNC.NTZ R3, R3 ;  /* 0x0000000300037305 */ /* 0x000e24000021f000 */
[----:B0-----:R-:W-:-:S04]  /*fba0*/  IMAD.MOV R13, RZ, RZ, -R3 ;  /* 0x000000ffff0d7224 */ /* 0x001fc800078e0a03 */
[----:B------:R-:W-:Y:S01]  /*fbb0*/  IMAD R9, R13, R10, RZ ;  /* 0x0000000a0d097224 */ /* 0x000fe200078e02ff */
[----:B------:R-:W-:-:S03]  /*fbc0*/  IABS R13, R8 ;  /* 0x00000008000d7213 */ /* 0x000fc60000000000 */
[----:B------:R-:W-:-:S04]  /*fbd0*/  IMAD.HI.U32 R2, R3, R9, R2 ;  /* 0x0000000903027227 */ /* 0x000fc800078e0002 */
[----:B------:R-:W-:Y:S02]  /*fbe0*/  IMAD.MOV.U32 R9, RZ, RZ, R12 ;  /* 0x000000ffff097224 */ /* 0x000fe400078e000c */
        /* <DEDUP_REMOVED lines=10> */
[----:B------:R-:W-:-:S06]  /*fc90*/  IMAD.MOV R3, RZ, RZ, -R8 ;  /* 0x000000ffff037224 */ /* 0x000fcc00078e0a08 */
[----:B------:R-:W-:-:S06]  /*fca0*/  @P0 VIADD R2, R2, 0x1 ;  /* 0x0000000102020836 */ /* 0x000fcc0000000000 */
[----:B------:R-:W-:Y:S01]  /*fcb0*/  @!P2 IMAD.MOV R2, RZ, RZ, -R2 ;  /* 0x000000ffff02a224 */ /* 0x000fe200078e0a02 */
[----:B------:R-:W-:-:S05]  /*fcc0*/  @!P1 LOP3.LUT R2, RZ, R8, RZ, 0x33, !PT ;  /* 0x00000008ff029212 */ /* 0x000fca00078e33ff */
[----:B------:R-:W-:Y:S01]  /*fcd0*/  IMAD R7, R2, R3, R7 ;  /* 0x0000000302077224 */ /* 0x000fe200078e0207 */
[----:B------:R-:W-:-:S04]  /*fce0*/  LOP3.LUT R3, RZ, R2, RZ, 0x33, !PT ;  /* 0x00000002ff037212 */ /* 0x000fc800078e33ff */
[----:B------:R-:W-:Y:S01]  /*fcf0*/  R2UR UR36, R7 ;  /* 0x00000000072472ca */ /* 0x000fe200000e0000 */
[----:B------:R-:W-:-:S05]  /*fd00*/  IMAD.IADD R2, R4, 0x1, R3 ;  /* 0x0000000104027824 */ /* 0x000fca00078e0203 */
[----:B------:R1:W-:Y:S01]  /*fd10*/  STL [R1+0x4], R2 ;  /* 0x0000040201007387 */ /* 0x0003e20000100800 */
[----:B------:R-:W-:Y:S08]  /*fd20*/  BRA `(.L_x_9449) ;  /* 0x00000000000c7947 */ /* 0x000ff00003800000 */
.L_x_9444:
[----:B------:R0:W-:Y:S01]  /*fd30*/  STL [R1], R6 ;  /* 0x0000000601007387 */ /* 0x0001e20000100800 */
[----:B------:R-:W-:-:S03]  /*fd40*/  UMOV UR36, URZ ;  /* 0x0000003f00247c82 */ /* 0x000fc60008000000 */
[----:B------:R0:W-:Y:S02]  /*fd50*/  STL [R1+0x4], RZ ;  /* 0x000004ff01007387 */ /* 0x0001e40000100800 */
.L_x_9449:
[----:B------:R-:W2:Y:S04]  /*fd60*/  LDL R8, [R1+0x4] ;  /* 0x0000040001087983 */ /* 0x000ea80000100800 */
[----:B------:R-:W3:Y:S01]  /*fd70*/  LDL R4, [R1] ;  /* 0x0000000001047983 */ /* 0x000ee20000100800 */
[----:B------:R-:W-:-:S13]  /*fd80*/  ISETP.NE.AND P0, PT, R5, RZ, PT ;  /* 0x000000ff0500720c */ /* 0x000fda0003f05270 */
[----:B------:R-:W4:Y:S01]  /*fd90*/  @!P0 S2R R3, SR_CgaCtaId ;  /* 0x0000000000038919 */ /* 0x000f220000008800 */
[----:B-1----:R-:W-:Y:S01]  /*fda0*/  @!P0 MOV R2, 0x400 ;  /* 0x0000040000028802 */ /* 0x002fe20000000f00 */
[----:B0-----:R-:W-:Y:S02]  /*fdb0*/  IMAD.U32 R6, RZ, RZ, UR36 ;  /* 0x00000024ff067e24 */ /* 0x001fe4000f8e00ff */
[----:B------:R-:W-:Y:S01]  /*fdc0*/  IMAD.U32 R7, RZ, RZ, UR45 ;  /* 0x0000002dff077e24 */ /* 0x000fe2000f8e00ff */
[----:B----4-:R-:W-:Y:S01]  /*fdd0*/  @!P0 LEA R2, R3, R2, 0x18 ;  /* 0x0000000203028211 */ /* 0x010fe200078ec0ff */
[----:B--2---:R-:W-:-:S05]  /*fde0*/  IMAD.MOV.U32 R5, RZ, RZ, R8 ;  /* 0x000000ffff057224 */ /* 0x004fca00078e0008 */
[----:B---3--:R1:W-:Y:S01]  /*fdf0*/  @!P0 STS.128 [R2+0x19cd0], R4 ;  /* 0x019cd00402008388 */ /* 0x0083e20000000c00 */
[----:B------:R-:W-:Y:S06]  /*fe00*/  BAR.ARV 0x5, 0x200 ;  /* 0x0148000000007b1d */ /* 0x000fec0000002000 */
.L_x_9442:
[----:B------:R-:W-:Y:S01]  /*fe10*/  ULDC UR4, c[0x0][0xc3c] ;  /* 0x00030f0000047ab9 */ /* 0x000fe20000000800 */
[----:B------:R2:W-:Y:S01]  /*fe20*/  STL [R1+0xc], RZ ;  /* 0x00000cff01007387 */ /* 0x0005e20000100800 */
[----:B------:R-:W-:Y:S01]  /*fe30*/  UISETP.GE.AND UP0, UPT, UR45, UR4, UPT ;  /* 0x000000042d00728c */ /* 0x000fe2000bf06270 */
[----:B------:R-:W-:Y:S02]  /*fe40*/  IMAD.MOV.U32 R24, RZ, RZ, 0x1 ;  /* 0x00000001ff187424 */ /* 0x000fe400078e00ff */
[----:B------:R-:W-:-:S03]  /*fe50*/  IMAD.MOV.U32 R18, RZ, RZ, RZ ;  /* 0x000000ffff127224 */ /* 0x000fc600078e00ff */
[----:B------:R-:W-:-:S13]  /*fe60*/  PLOP3.LUT P0, PT, PT, PT, UP0, 0x80, 0x0 ;  /* 0x000000000000781c */ /* 0x000fda0003f0f008 */
[----:B--2---:R-:W-:Y:S05]  /*fe70*/  @P0 BRA `(.L_x_9450) ;  /* 0x0000004c00040947 */ /* 0x004fea0003800000 */
[----:B------:R-:W2:Y:S01]  /*fe80*/  S2R R12, SR_TID.X ;  /* 0x00000000000c7919 */ /* 0x000ea20000002100 */
[----:B------:R-:W3:Y:S01]  /*fe90*/  S2UR UR5, SR_CgaCtaId ;  /* 0x00000000000579c3 */ /* 0x000ee20000008800 */
        /* <DEDUP_REMOVED lines=9> */
[----:B---3--:R-:W-:-:S06]  /*ff30*/  ULEA UR4, UR5, UR4, 0x18 ;  /* 0x0000000405047291 */ /* 0x008fcc000f8ec03f */
[----:B------:R-:W-:Y:S01]  /*ff40*/  IMAD.U32 R16, RZ, RZ, UR4 ;  /* 0x00000004ff107e24 */ /* 0x000fe2000f8e00ff */
[C---:B--2---:R-:W-:Y:S01]  /*ff50*/  LOP3.LUT R10, R12.reuse, 0x7f, RZ, 0xc0, !PT ;  /* 0x0000007f0c0a7812 */ /* 0x044fe200078ec0ff */
[C---:B------:R-:W-:Y:S01]  /*ff60*/  IMAD.SHL.U32 R3, R12.reuse, 0x20, RZ ;  /* 0x000000200c037824 */ /* 0x040fe200078e00ff */
[----:B01----:R-:W-:Y:S01]  /*ff70*/  SHF.R.U32.HI R4, RZ, 0x1, R12 ;  /* 0x00000001ff047819 */ /* 0x003fe2000001160c */
        /* <DEDUP_REMOVED lines=21> */
[----:B------:R-:W-:Y:S02]  /*100d0*/  LOP3.LUT R13, R13, R6, RZ, 0xfc, !PT ;  /* 0x000000060d0d7212 */ /* 0x000fe400078efcff */
[----:B------:R-:W-:-:S02]  /*100e0*/  SHF.R.U32.HI R3, RZ, 0x1, R10 ;  /* 0x00000001ff037819 */ /* 0x000fc4000001160a */
[----:B------:R-:W-:Y:S02]  /*100f0*/  LOP3.LUT R4, R4, 0x800, R9, 0xf8, !PT ;  /* 0x0000080004047812 */ /* 0x000fe400078ef809 */
[----:B------:R-:W-:Y:S02]  /*10100*/  LOP3.LUT R7, R7, 0x70, R2, 0x78, !PT ;  /* 0x0000007007077812 */ /* 0x000fe400078e7802 */
[----:B------:R-:W-:Y:S01]  /*10110*/  LOP3.LUT R0, R3, 0x40, R0, 0xf8, !PT ;  /* 0x0000004003007812 */ /* 0x000fe200078ef800 */
[----:B------:R-:W-:Y:S01]  /*10120*/  IMAD.IADD R3, R16, 0x1, R13 ;  /* 0x0000000110037824 */ /* 0x000fe200078e020d */
[----:B------:R-:W-:Y:S02]  /*10130*/  LOP3.LUT R25, R4, R7, RZ, 0xfc, !PT ;  /* 0x0000000704197212 */ /* 0x000fe400078efcff */
[----:B------:R-:W-:Y:S02]  /*10140*/  LOP3.LUT R2, R2, 0x10, RZ, 0xc0, !PT ;  /* 0x0000001002027812 */ /* 0x000fe400078ec0ff */
[----:B------:R0:W-:Y:S01]  /*10150*/  STL [R1+0x8], R3 ;  /* 0x0000080301007387 */ /* 0x0001e20000100800 */
[C---:B------:R-:W-:Y:S01]  /*10160*/  VIADD R29, R25.reuse, 0x40 ;  /* 0x00000040191d7836 */ /* 0x040fe20000000000 */
[----:B------:R-:W-:Y:S01]  /*10170*/  LOP3.LUT R0, R2, 0x20, RZ, 0xfc, !PT ;  /* 0x0000002002007812 */ /* 0x000fe200078efcff */
[----:B------:R-:W-:Y:S01]  /*10180*/  @P0 VIADD R29, R25, 0xffffffc0 ;  /* 0xffffffc0191d0836 */ /* 0x000fe20000000000 */
[----:B------:R-:W-:-:S02]  /*10190*/  LOP3.LUT R0, R23, 0x2800, RZ, 0xfc, !PT ;  /* 0x0000280017007812 */ /* 0x000fc400078efcff */
[----:B0-----:R-:W-:Y:S02]  /*101a0*/  LOP3.LUT R3, R2, 0x40, RZ, 0xfc, !PT ;  /* 0x0000004002037812 */ /* 0x001fe400078efcff */
[----:B------:R-:W-:-:S07]  /*101b0*/  LOP3.LUT R2, R23, 0x1800, RZ, 0xfc, !PT ;  /* 0x0000180017027812 */ /* 0x000fce00078efcff */
.L_x_9529:
[----:B------:R-:W-:Y:S01]  /*101c0*/  ULDC.64 UR4, c[0x0][0xa28] ;  /* 0x00028a0000047ab9 */ /* 0x000fe20000000a00 */
[----:B------:R-:W-:Y:S01]  /*101d0*/  ULDC.64 UR6, c[0x0][0xa08] ;  /* 0x0002820000067ab9 */ /* 0x000fe20000000a00 */
[----:B------:R-:W-:Y:S01]  /*101e0*/  UISETP.NE.U32.AND UP0, UPT, UR4, URZ, UPT ;  /* 0x0000003f0400728c */ /* 0x000fe2000bf05070 */
[----:B------:R-:W-:Y:S01]  /*101f0*/  ULDC.64 UR10, c[0x0][0xa18] ;  /* 0x00028600000a7ab9 */ /* 0x000fe20000000a00 */
[----:B------:R-:W-:Y:S02]  /*10200*/  ULDC.64 UR8, c[0x0][0xa08] ;  /* 0x0002820000087ab9 */ /* 0x000fe40000000a00 */
[----:B------:R-:W-:Y:S01]  /*10210*/  UISETP.NE.AND.EX UP0, UPT, UR5, URZ, UPT, UP0 ;  /* 0x0000003f0500728c */ /* 0x000fe2000bf05300 */
[----:B------:R-:W-:-:S05]  /*10220*/  ISETP.NE.U32.AND P0, PT, RZ, UR6, PT ;  /* 0x00000006ff007c0c */ /* 0x000fca000bf05070 */
[----:B------:R-:W-:-:S05]  /*10230*/  PLOP3.LUT P2, PT, PT, PT, UP0, 0x80, 0x0 ;  /* 0x000000000000781c */ /* 0x000fca0003f4f008 */
[----:B------:R-:W-:Y:S02]  /*10240*/  @UP0 ULDC.64 UR4, c[0x0][0xa28] ;  /* 0x00028a0000040ab9 */ /* 0x000fe40000000a00 */
[----:B------:R-:W-:Y:S02]  /*10250*/  @UP0 UIMAD.WIDE UR4, UR45, 0x4, UR4 ;  /* 0x000000042d0408a5 */ /* 0x000fe4000f8e0204 */
[----:B------:R-:W-:Y:S01]  /*10260*/  UISETP.NE.U32.AND UP0, UPT, UR10, URZ, UPT ;  /* 0x0000003f0a00728c */ /* 0x000fe2000bf05070 */
[----:B------:R-:W-:Y:S01]  /*10270*/  ISETP.NE.AND.EX P0, PT, RZ, UR7, PT, P0 ;  /* 0x00000007ff007c0c */ /* 0x000fe2000bf05300 */
[----:B------:R-:W-:Y:S02]  /*10280*/  UIMAD.WIDE UR8, UR45, 0x4, UR8 ;  /* 0x000000042d0878a5 */ /* 0x000fe4000f8e0208 */
[----:B------:R-:W-:Y:S02]  /*10290*/  IMAD.U32 R2, RZ, RZ, UR4 ;  /* 0x00000004ff027e24 */ /* 0x000fe4000f8e00ff */
[----:B------:R-:W-:Y:S01]  /*102a0*/  IMAD.U32 R3, RZ, RZ, UR5 ;  /* 0x00000005ff037e24 */ /* 0x000fe2000f8e00ff */
[----:B------:R-:W-:Y:S01]  /*102b0*/  ULDC.64 UR4, c[0x0][0xa00] ;  /* 0x0002800000047ab9 */ /* 0x000fe20000000a00 */
[----:B------:R-:W-:Y:S01]  /*102c0*/  UISETP.NE.AND.EX UP0, UPT, UR11, URZ, UPT, UP0 ;  /* 0x0000003f0b00728c */ /* 0x000fe2000bf05300 */
[----:B------:R-:W-:Y:S01]  /*102d0*/  ISETP.NE.U32.AND P1, PT, RZ, UR4, PT ;  /* 0x00000004ff007c0c */ /* 0x000fe2000bf25070 */
[----:B------:R-:W-:Y:S01]  /*102e0*/  ULDC.64 UR6, c[0x0][0xa00] ;  /* 0x0002800000067ab9 */ /* 0x000fe20000000a00 */
[----:B0-2---:R0:W2:Y:S01]  /*102f0*/  @P2 LDG.E R0, desc[UR50][R2.64] ;  /* 0x0000003202002981 */ /* 0x0050a2000c1e1900 */
[----:B------:R-:W-:Y:S01]  /*10300*/  UIMAD.WIDE UR6, UR45, 0x4, UR6 ;  /* 0x000000042d0678a5 */ /* 0x000fe2000f8e0206 */
[----:B------:R-:W-:Y:S01]  /*10310*/  ISETP.NE.AND.EX P1, PT, RZ, UR5, PT, P1 ;  /* 0x00000005ff007c0c */ /* 0x000fe2000bf25310 */
[----:B------:R-:W-:Y:S01]  /*10320*/  UMOV UR41, URZ ;  /* 0x0000003f00297c82 */ /* 0x000fe20008000000 */
[----:B------:R-:W-:Y:S01]  /*10330*/  PLOP3.LUT P3, PT, PT, PT, UP0, 0x80, 0x0 ;  /* 0x000000000000781c */ /* 0x000fe20003f6f008 */
[----:B------:R-:W-:-:S03]  /*10340*/  ULDC.64 UR10, c[0x0][0x418] ;  /* 0x00010600000a7ab9 */ /* 0x000fc60000000a00 */
[----:B------:R-:W-:Y:S01]  /*10350*/  @UP0 ULDC.64 UR4, c[0x0][0xa18] ;  /* 0x0002860000040ab9 */ /* 0x000fe20000000a00 */
[----:B0-----:R-:W-:Y:S02]  /*10360*/  IMAD.U32 R2, RZ, RZ, UR8 ;  /* 0x00000008ff027e24 */ /* 0x001fe4000f8e00ff */
[----:B------:R-:W-:Y:S01]  /*10370*/  IMAD.U32 R3, RZ, RZ, UR9 ;  /* 0x00000009ff037e24 */ /* 0x000fe2000f8e00ff */
[----:B------:R-:W-:-:S04]  /*10380*/  @UP0 UIMAD.WIDE UR4, UR45, 0x4, UR4 ;  /* 0x000000042d0408a5 */ /* 0x000fc8000f8e0204 */
[----:B------:R0:W3:Y:S02]  /*10390*/  @P0 LDG.E R5, desc[UR50][R2.64] ;  /* 0x0000003202050981 */ /* 0x0000e4000c1e1900 */
[----:B0-----:R-:W-:Y:S02]  /*103a0*/  IMAD.U32 R2, RZ, RZ, UR6 ;  /* 0x00000006ff027e24 */ /* 0x001fe4000f8e00ff */
[----:B------:R-:W-:-:S05]  /*103b0*/  IMAD.U32 R3, RZ, RZ, UR7 ;  /* 0x00000007ff037e24 */ /* 0x000fca000f8e00ff */
[----:B------:R0:W4:Y:S02]  /*103c0*/  @P1 LDG.E R4, desc[UR50][R2.64] ;  /* 0x0000003202041981 */ /* 0x000124000c1e1900 */
[----:B0-----:R-:W-:Y:S02]  /*103d0*/  IMAD.U32 R2, RZ, RZ, UR4 ;  /* 0x00000004ff027e24 */ /* 0x001fe4000f8e00ff */
[----:B------:R-:W-:Y:S01]  /*103e0*/  IMAD.U32 R3, RZ, RZ, UR5 ;  /* 0x00000005ff037e24 */ /* 0x000fe2000f8e00ff */
[----:B------:R-:W-:Y:S01]  /*103f0*/  UMOV UR4, URZ ;  /* 0x0000003f00047c82 */ /* 0x000fe20008000000 */
[----:B------:R-:W-:Y:S01]  /*10400*/  UISETP.NE.U32.AND UP0, UPT, UR10, URZ, UPT ;  /* 0x0000003f0a00728c */ /* 0x000fe2000bf05070 */
[----:B------:R-:W-:Y:S02]  /*10410*/  ULDC UR5, c[0x0][0x424] ;  /* 0x0001090000057ab9 */ /* 0x000fe40000000800 */
[----:B------:R-:W5:Y:S01]  /*10420*/  @P3 LDG.E R6, desc[UR50][R2.64] ;  /* 0x0000003202063981 */ /* 0x000f62000c1e1900 */
[----:B------:R-:W-:Y:S01]  /*10430*/  UISETP.NE.AND.EX UP0, UPT, UR11, URZ, UPT, UP0 ;  /* 0x0000003f0b00728c */ /* 0x000fe2000bf05300 */
[----:B------:R-:W-:-:S02]  /*10440*/  UMOV UR46, URZ ;  /* 0x0000003f002e7c82 */ /* 0x000fc40008000000 */
[----:B------:R-:W-:Y:S01]  /*10450*/  ULDC.64 UR10, c[0x0][0xa20] ;  /* 0x00028800000a7ab9 */ /* 0x000fe20000000a00 */
[----:B------:R-:W-:Y:S01]  /*10460*/  USEL UR5, UR5, 0x1, UP0 ;  /* 0x0000000105057887 */ /* 0x000fe20008000000 */
[----:B------:R-:W-:Y:S01]  /*10470*/  ULDC UR43, c[0x0][0x288] ;  /* 0x0000a200002b7ab9 */ /* 0x000fe20000000800 */
[----:B--2---:R-:W-:Y:S02]  /*10480*/  @P2 R2UR UR4, R0 ;  /* 0x00000000000422ca */ /* 0x004fe400000e0000 */
[----:B------:R-:W-:Y:S01]  /*10490*/  ISETP.NE.U32.AND P2, PT, RZ, UR10, PT ;  /* 0x0000000aff007c0c */ /* 0x000fe2000bf45070 */
[----:B------:R-:W-:Y:S02]  /*104a0*/  ULDC UR10, c[0x0][0x2f0] ;  /* 0x0000bc00000a7ab9 */ /* 0x000fe40000000800 */
[----:B------:R-:W-:Y:S01]  /*104b0*/  UIMAD UR5, UR5, UR10, URZ ;  /* 0x0000000a050572a4 */ /* 0x000fe2000f8e023f */
[----:B------:R-:W-:Y:S02]  /*104c0*/  ISETP.NE.AND.EX P2, PT, RZ, UR11, PT, P2 ;  /* 0x0000000bff007c0c */ /* 0x000fe4000bf45320 */
[----:B---3--:R-:W-:-:S13]  /*104d0*/  @P0 R2UR UR41, R5 ;  /* 0x00000000052902ca */ /* 0x008fda00000e0000 */
[----:B------:R-:W-:Y:S01]  /*104e0*/  UIADD3 UR41, UR41, UR4, URZ ;  /* 0x0000000429297290 */ /* 0x000fe2000fffe03f */
[----:B----4-:R-:W-:Y:S02]  /*104f0*/  @P1 R2UR UR46, R4 ;  /* 0x00000000042e12ca */ /* 0x010fe400000e0000 */
[----:B-----5:R-:W-:Y:S01]  /*10500*/  @P3 R2UR UR43, R6 ;  /* 0x00000000062b32ca */ /* 0x020fe200000e0000 */
[----:B------:R-:W-:-:S14]  /*10510*/  @P3 BRA `(.L_x_9451) ;  /* 0x0000000000203947 */ /* 0x000fdc0003800000 */
[----:B------:R-:W-:Y:S05]  /*10520*/  @!P1 BRA `(.L_x_9451) ;  /* 0x00000000001c9947 */ /* 0x000fea0003800000 */
[----:B------:R-:W-:Y:S02]  /*10530*/  IMAD.U32 R2, RZ, RZ, UR6 ;  /* 0x00000006ff027e24 */ /* 0x000fe4000f8e00ff */
[----:B------:R-:W-:-:S05]  /*10540*/  IMAD.U32 R3, RZ, RZ, UR7 ;  /* 0x00000007ff037e24 */ /* 0x000fca000f8e00ff */
[----:B------:R-:W2:Y:S04]  /*10550*/  LDG.E R0, desc[UR50][R2.64] ;  /* 0x0000003202007981 */ /* 0x000ea8000c1e1900 */
[----:B------:R-:W3:Y:S01]  /*10560*/  LDG.E R4, desc[UR50][R2.64+0x4] ;  /* 0x0000043202047981 */ /* 0x000ee2000c1e1900 */
[----:B--2---:R-:W-:Y:S02]  /*10570*/  R2UR UR6, R0 ;  /* 0x00000000000672ca */ /* 0x004fe400000e0000 */
[----:B---3--:R-:W-:-:S13]  /*10580*/  R2UR UR43, R4 ;  /* 0x00000000042b72ca */ /* 0x008fda00000e0000 */
[----:B------:R-:W-:-:S12]  /*10590*/  UIADD3 UR43, -UR6, UR43, URZ ;  /* 0x0000002b062b7290 */ /* 0x000fd8000fffe13f */
.L_x_9451:
        /* <DEDUP_REMOVED lines=8> */
.L_x_9452:
        /* <DEDUP_REMOVED lines=8> */
.L_x_9453:
[----:B------:R-:W2:Y:S01]  /*106a0*/  LDL.LU R0, [R1+0x4] ;  /* 0x0000040001007983 */ /* 0x000ea20000300800 */
[----:B------:R-:W-:Y:S01]  /*106b0*/  ULDC UR6, c[0x0][0x448] ;  /* 0x0001120000067ab9 */ /* 0x000fe20000000800 */
[----:B------:R-:W-:Y:S02]  /*106c0*/  UIADD3 UR11, -UR4, UR5, URZ ;  /* 0x00000005040b7290 */ /* 0x000fe4000fffe13f */
[----:B------:R-:W-:Y:S01]  /*106d0*/  UISETP.NE.AND UP0, UPT, UR6, 0x1, UPT ;  /* 0x000000010600788c */ /* 0x000fe2000bf05270 */
[----:B------:R-:W-:Y:S01]  /*106e0*/  ULDC.64 UR4, c[0x0][0x9e0] ;  /* 0x0002780000047ab9 */ /* 0x000fe20000000a00 */
[----:B------:R-:W-:Y:S02]  /*106f0*/  UIADD3 UR7, UR11, 0x1, -UR43 ;  /* 0x000000010b077890 */ /* 0x000fe4000fffe82b */
[----:B------:R-:W-:Y:S02]  /*10700*/  UISETP.GE.AND UP1, UPT, UR5, 0x1, UPT ;  /* 0x000000010500788c */ /* 0x000fe4000bf26270 */
[----:B------:R-:W-:-:S02]  /*10710*/  PLOP3.LUT P0, PT, PT, PT, UP0, 0x80, 0x0 ;  /* 0x000000000000781c */ /* 0x000fc40003f0f008 */
[----:B------:R-:W-:-:S03]  /*10720*/  PLOP3.LUT P1, PT, PT, PT, UP0, 0x80, 0x0 ;  /* 0x000000000000781c */ /* 0x000fc60003f2f008 */
[----:B------:R-:W-:Y:S01]  /*10730*/  @UP0 ULDC UR6, c[0x0][0x44c] ;  /* 0x0001130000060ab9 */ /* 0x000fe20000000800 */
[----:B--2---:R-:W-:-:S04]  /*10740*/  IMAD R3, R0, 0xc0, RZ ;  /* 0x000000c000037824 */ /* 0x004fc800078e02ff */
[----:B------:R-:W-:Y:S01]  /*10750*/  VIADD R2, R3, 0xbf ;  /* 0x000000bf03027836 */ /* 0x000fe20000000000 */
[----:B------:R0:W-:Y:S03]  /*10760*/  STL [R1+0x4], R3 ;  /* 0x0000040301007387 */ /* 0x0001e60000100800 */
[----:B------:R-:W-:Y:S01]  /*10770*/  @P0 IMAD.HI.U32 R0, R2, UR6, RZ ;  /* 0x0000000602000c27 */ /* 0x000fe2000f8e00ff */
[----:B------:R-:W-:-:S04]  /*10780*/  @UP0 ULDC UR6, c[0x0][0x450] ;  /* 0x0001140000060ab9 */ /* 0x000fc80000000800 */
[----:B------:R-:W-:Y:S02]  /*10790*/  @P0 SHF.R.U32.HI R0, RZ, UR6, R0 ;  /* 0x00000006ff000c19 */ /* 0x000fe40008011600 */
[----:B------:R-:W-:Y:S02]  /*107a0*/  R2UR UR6, R2 ;  /* 0x00000000020672ca */ /* 0x000fe400000e0000 */
[----:B------:R-:W-:Y:S02]  /*107b0*/  @P1 R2UR UR6, R0 ;  /* 0x00000000000612ca */ /* 0x000fe400000e0000 */
[----:B------:R-:W-:-:S11]  /*107c0*/  PLOP3.LUT P1, PT, PT, PT, UP1, 0x80, 0x0 ;  /* 0x000000000000781c */ /* 0x000fd60003f2f018 */
        /* <DEDUP_REMOVED lines=13> */
.L_x_9455:
[----:B------:R-:W-:-:S11]  /*108a0*/  UISETP.NE.AND UP1, UPT, UR5, 0x1, UPT ;  /* 0x000000010500788c */ /* 0x000fd6000bf25270 */
[----:B------:R-:W-:Y:S02]  /*108b0*/  @UP1 ULDC.64 UR12, c[0x0][0x9e8] ;  /* 0x00027a00000c1ab9 */ /* 0x000fe40000000a00 */
[----:B------:R-:W-:-:S04]  /*108c0*/  UIMAD.WIDE.U32 UR6, UR8, UR12, URZ ;  /* 0x0000000c080672a5 */ /* 0x000fc8000f8e003f */
[----:B------:R-:W-:-:S12]  /*108d0*/  @UP1 USHF.R.U32.HI UR8, URZ, UR13, UR7 ;  /* 0x0000000d3f081299 */ /* 0x000fd80008011607 */
.L_x_9456:
[----:B------:R-:W-:-:S04]  /*108e0*/  UIMAD UR8, UR8, UR5, UR5 ;  /* 0x00000005080872a4 */ /* 0x000fc8000f8e0205 */
[----:B------:R-:W-:-:S04]  /*108f0*/  UISETP.LT.AND UP1, UPT, UR4, UR8, UPT ;  /* 0x000000080400728c */ /* 0x000fc8000bf21270 */
[----:B------:R-:W-:-:S12]  /*10900*/  USEL UR4, UR4, UR8, UP1 ;  /* 0x0000000804047287 */ /* 0x000fd80008800000 */
.L_x_9454:
        /* <DEDUP_REMOVED lines=31> */
.L_x_9458:
[----:B------:R-:W-:-:S11]  /*10b00*/  UISETP.NE.AND UP0, UPT, UR5, 0x1, UPT ;  /* 0x000000010500788c */ /* 0x000fd6000bf05270 */
[----:B------:R-:W-:Y:S02]  /*10b10*/  @UP0 ULDC.64 UR10, c[0x0][0x9e8] ;  /* 0x00027a00000a0ab9 */ /* 0x000fe40000000a00 */
[----:B------:R-:W-:-:S04]  /*10b20*/  UIMAD.WIDE.U32 UR6, UR8, UR10, URZ ;  /* 0x0000000a080672a5 */ /* 0x000fc8000f8e003f */
[----:B------:R-:W-:-:S12]  /*10b30*/  @UP0 USHF.R.U32.HI UR8, URZ, UR11, UR7 ;  /* 0x0000000b3f080299 */ /* 0x000fd80008011607 */
.L_x_9459:
[----:B------:R-:W-:-:S06]  /*10b40*/  UIMAD UR5, UR8, UR5, URZ ;  /* 0x00000005080572a4 */ /* 0x000fcc000f8e023f */
[----:B------:R-:W-:-:S07]  /*10b50*/  VIMNMX R0, R0, UR5, !PT ;  /* 0x0000000500007c48 */ /* 0x000fce000ffe0100 */
.L_x_9457:
[----:B------:R-:W-:Y:S01]  /*10b60*/  SHF.R.S32.HI R3, RZ, 0x1f, R0 ;  /* 0x0000001fff037819 */ /* 0x000fe20000011400 */
[----:B------:R-:W-:Y:S03]  /*10b70*/  BSSY B7, `(.L_x_9460) ;  /* 0x000032a000077945 */ /* 0x000fe60003800000 */
[----:B------:R-:W-:-:S04]  /*10b80*/  LEA.HI R3, R3, R0, RZ, 0x7 ;  /* 0x0000000003037211 */ /* 0x000fc800078f38ff */
[----:B------:R-:W-:-:S04]  /*10b90*/  SHF.R.S32.HI R3, RZ, 0x7, R3 ;  /* 0x00000007ff037819 */ /* 0x000fc80000011403 */
[----:B------:R-:W-:-:S04]  /*10ba0*/  VIMNMX R28, RZ, R3, !PT ;  /* 0x00000003ff1c7248 */ /* 0x000fc80007fe0100 */
[----:B------:R-:W-:-:S13]  /*10bb0*/  ISETP.LT.AND P0, PT, R28, UR40, PT ;  /* 0x000000281c007c0c */ /* 0x000fda000bf01270 */
        /* <DEDUP_REMOVED lines=19> */
.L_x_9461:
        /* <DEDUP_REMOVED lines=20> */
.L_x_9464:
[----:B------:R-:W-:Y:S05]  /*10e30*/  BSYNC B6 ;  /* 0x0000000000067941 */ /* 0x000fea0003800000 */
.L_x_9463:
        /* <DEDUP_REMOVED lines=22> */
.L_x_9466:
[----:B------:R-:W-:Y:S05]  /*10fa0*/  BSYNC B6 ;  /* 0x0000000000067941 */ /* 0x000fea0003800000 */
.L_x_9465:
        /* <DEDUP_REMOVED lines=20> */
.L_x_9468:
[----:B------:R-:W-:Y:S05]  /*110f0*/  BSYNC B6 ;  /* 0x0000000000067941 */ /* 0x000fea0003800000 */
.L_x_9467:
        /* <DEDUP_REMOVED lines=19> */
.L_x_9470:
[----:B------:R-:W-:Y:S05]  /*11230*/  BSYNC B6 ;  /* 0x0000000000067941 */ /* 0x000fea0003800000 */
.L_x_9469:
        /* <DEDUP_REMOVED lines=22> */
.L_x_9548:
        /* <DEDUP_REMOVED lines=10> */
.L_x_9551:
        /* <DEDUP_REMOVED lines=21> */
.L_x_9474:
[----:B------:R-:W-:Y:S01]  /*11590*/  IMAD R4, R18, 0x8, R16 ;  /* 0x0000000812047824 */ /* 0x000fe200078e0210 */
[----:B-1----:R-:W-:Y:S01]  /*115a0*/  SHF.L.U32 R3, R24, 0x1f, RZ ;  /* 0x0000001f18037819 */ /* 0x002fe200000006ff */
[----:B------:R-:W1:Y:S03]  /*115b0*/  S2R R2, SR_TID.X ;  /* 0x0000000000027919 */ /* 0x000e660000002100 */
[----:B------:R-:W2:Y:S01]  /*115c0*/  SYNCS.PHASECHK.TRANS64.TRYWAIT P0, [R4+URZ+0x19c80], R3 ;  /* 0x019c8003040075a7 */ /* 0x000ea2000800017f */
[----:B-1----:R-:W-:-:S04]  /*115d0*/  LOP3.LUT R2, R2, 0x7f, RZ, 0xc0, !PT ;  /* 0x0000007f02027812 */ /* 0x002fc800078ec0ff */
[----:B------:R-:W-:Y:S01]  /*115e0*/  ISETP.NE.AND P1, PT, R2, RZ, PT ;  /* 0x000000ff0200720c */ /* 0x000fe20003f25270 */
[----:B--2---:R-:W-:-:S12]  /*115f0*/  @!P0 BRA `(.L_x_9475) ;  /* 0x0000003c003c8947 */ /* 0x004fd80003800000 */
.L_x_9552:
        /* <DEDUP_REMOVED lines=8> */
.L_x_9476:
        /* <DEDUP_REMOVED lines=30> */
.L_x_9553:
        /* <DEDUP_REMOVED lines=8> */
.L_x_9478:
        /* <DEDUP_REMOVED lines=31> */
.L_x_9472:
[----:B------:R-:W-:Y:S05]  /*11ad0*/  WARPSYNC.ALL ;  /* 0x0000000000007948 */ /* 0x000fea0003800000 */
[----:B------:R-:W-:Y:S01]  /*11ae0*/  VIADD R0, R16, 0xf000 ;  /* 0x0000f00010007836 */ /* 0x000fe20000000000 */
[----:B------:R-:W-:Y:S01]  /*11af0*/  USHF.R.S32.HI UR4, URZ, 0x1f, UR46 ;  /* 0x0000001f3f047899 */ /* 0x000fe2000801142e */
[----:B------:R-:W-:Y:S01]  /*11b00*/  BAR.SYNC.DEFER_BLOCKING 0x8, 0x200 ;  /* 0x0208000000007b1d */ /* 0x000fe20000010000 */
[----:B------:R-:W-:Y:S02]  /*11b10*/  USHF.R.S32.HI UR37, URZ, 0x1f, UR45 ;  /* 0x0000001f3f257899 */ /* 0x000fe4000801142d */
[----:B------:R-:W-:Y:S01]  /*11b20*/  LOP3.LUT P0, RZ, R0, 0x9f, RZ, 0xc0, !PT ;  /* 0x0000009f00ff7812 */ /* 0x000fe2000780c0ff */
[----:B------:R-:W-:-:S02]  /*11b30*/  USHF.R.S32.HI UR47, URZ, 0x1f, UR36 ;  /* 0x0000001f3f2f7899 */ /* 0x000fc40008011424 */
        /* <DEDUP_REMOVED lines=16> */
[----:B-12---:R-:W-:Y:S02]  /*11c40*/  IMAD.U32 R4, RZ, RZ, UR6 ;  /* 0x00000006ff047e24 */ /* 0x006fe4000f8e00ff */
        /* <DEDUP_REMOVED lines=11> */
.L_x_9480:
[----:B------:R-:W-:Y:S05]  /*11d00*/  BSYNC B6 ;  /* 0x0000000000067941 */ /* 0x000fea0003800000 */
.L_x_9479:
[----:B------:R-:W3:Y:S01]  /*11d10*/  LDL R11, [R1+0x4] ;  /* 0x00000400010b7983 */ /* 0x000ee20000100800 */
[----:B------:R-:W4:Y:S01]  /*11d20*/  LDC R9, c[0x0][0x448] ;  /* 0x00011200ff097b82 */ /* 0x000f220000000800 */
[----:B------:R-:W-:Y:S01]  /*11d30*/  ULDC.64 UR8, c[0x0][0x2d8] ;  /* 0x0000b60000087ab9 */ /* 0x000fe20000000a00 */
[----:B------:R-:W-:Y:S01]  /*11d40*/  UMOV UR48, UR54 ;  /* 0x0000003600307c82 */ /* 0x000fe20008000000 */
[----:B0-----:R-:W0:Y:S01]  /*11d50*/  S2R R20, SR_TID.X ;  /* 0x0000000000147919 */ /* 0x001e220000002100 */
[----:B------:R-:W-:Y:S02]  /*11d60*/  UIMAD UR6, UR47, UR8, URZ ;  /* 0x000000082f0672a4 */ /* 0x000fe4000f8e023f */
[----:B------:R-:W-:Y:S01]  /*11d70*/  UIMAD.WIDE.U32 UR4, UR36, UR8, UR48 ;  /* 0x00000008240472a5 */ /* 0x000fe2000f8e0030 */
[----:B------:R-:W0:Y:S01]  /*11d80*/  S2R R10, SR_TID.X ;  /* 0x00000000000a7919 */ /* 0x000e220000002100 */
        /* <DEDUP_REMOVED lines=8> */
[----:B-12---:R-:W-:Y:S01]  /*11e10*/  IMAD.U32 R4, RZ, RZ, UR4 ;  /* 0x00000004ff047e24 */ /* 0x006fe2000f8e00ff */
[----:B----4-:R-:W-:Y:S01]  /*11e20*/  ISETP.NE.AND P1, PT, R9, 0x1, PT ;  /* 0x000000010900780c */ /* 0x010fe20003f25270 */
[----:B------:R-:W-:Y:S01]  /*11e30*/  IMAD.U32 R5, RZ, RZ, UR5 ;  /* 0x00000005ff057e24 */ /* 0x000fe2000f8e00ff */
[----:B------:R-:W-:Y:S02]  /*11e40*/  ULDC.64 UR4, c[0x0][0x2d0] ;  /* 0x0000b40000047ab9 */ /* 0x000fe40000000a00 */
[----:B------:R-:W-:Y:S01]  /*11e50*/  IMAD.U32 R3, RZ, RZ, UR6 ;  /* 0x00000006ff037e24 */ /* 0x000fe2000f8e00ff */
[----:B------:R-:W-:Y:S01]  /*11e60*/  ULDC.64 UR6, c[0x0][0x2c8] ;  /* 0x0000b20000067ab9 */ /* 0x000fe20000000a00 */
[C---:B0-----:R-:W-:Y:S01]  /*11e70*/  LOP3.LUT R21, R20.reuse, 0x7f, RZ, 0xc0, !PT ;  /* 0x0000007f14157812 */ /* 0x041fe200078ec0ff */
[----:B------:R-:W-:-:S06]  /*11e80*/  IMAD.SHL.U32 R20, R20, 0x40, RZ ;  /* 0x0000004014147824 */ /* 0x000fcc00078e00ff */
[----:B------:R-:W0:Y:S01]  /*11e90*/  @P1 LDC R2, c[0x0][0x44c] ;  /* 0x00011300ff021b82 */ /* 0x000e220000000800 */
[----:B------:R-:W-:Y:S01]  /*11ea0*/  SHF.R.U32.HI R21, RZ, 0x1, R21 ;  /* 0x00000001ff157819 */ /* 0x000fe20000011615 */
[----:B------:R-:W-:-:S03]  /*11eb0*/  IMAD.SHL.U32 R10, R10, 0x10, RZ ;  /* 0x000000100a0a7824 */ /* 0x000fc600078e00ff */
[----:B------:R-:W-:-:S03]  /*11ec0*/  LOP3.LUT R20, R21, 0x40, R20, 0xf8, !PT ;  /* 0x0000004015147812 */ /* 0x000fc600078ef814 */
[----:B------:R-:W1:Y:S01]  /*11ed0*/  @P1 LDC R0, c[0x0][0x450] ;  /* 0x00011400ff001b82 */ /* 0x000e620000000800 */
[----:B------:R-:W-:Y:S01]  /*11ee0*/  LOP3.LUT R10, R10, 0x10, RZ, 0xc0, !PT ;  /* 0x000000100a0a7812 */ /* 0x000fe200078ec0ff */
[----:B------:R-:W2:Y:S03]  /*11ef0*/  S2R R21, SR_TID.X ;  /* 0x0000000000157919 */ /* 0x000ea60000002100 */
[C---:B------:R-:W-:Y:S02]  /*11f00*/  LOP3.LUT R12, R10.reuse, 0x20, RZ, 0xfc, !PT ;  /* 0x000000200a0c7812 */ /* 0x040fe400078efcff */
[----:B------:R-:W-:Y:S01]  /*11f10*/  LOP3.LUT R10, R10, 0x40, RZ, 0xfc, !PT ;  /* 0x000000400a0a7812 */ /* 0x000fe200078efcff */
[----:B---3--:R-:W-:Y:S02]  /*11f20*/  IMAD.IADD R6, R20, 0x1, R11 ;  /* 0x0000000114067824 */ /* 0x008fe400078e020b */
[----:B--2---:R-:W-:-:S02]  /*11f30*/  IMAD.SHL.U32 R20, R21, 0x10, RZ ;  /* 0x0000001015147824 */ /* 0x004fc400078e00ff */
[----:B0-----:R-:W-:-:S03]  /*11f40*/  @P1 IMAD.HI.U32 R2, R6, R2, RZ ;  /* 0x0000000206021227 */ /* 0x001fc600078e00ff */
[----:B------:R-:W-:Y:S01]  /*11f50*/  LOP3.LUT R20, R20, 0x10, RZ, 0xc0, !PT ;  /* 0x0000001014147812 */ /* 0x000fe200078ec0ff */
[----:B------:R-:W-:Y:S01]  /*11f60*/  IMAD.MOV.U32 R7, RZ, RZ, R6 ;  /* 0x000000ffff077224 */ /* 0x000fe200078e0006 */
[----:B-1----:R-:W-:Y:S01]  /*11f70*/  @P1 SHF.R.U32.HI R7, RZ, R0, R2 ;  /* 0x00000000ff071219 */ /* 0x002fe20000011602 */
[----:B------:R-:W-:-:S03]  /*11f80*/  IMAD.MOV.U32 R2, RZ, RZ, R4 ;  /* 0x000000ffff027224 */ /* 0x000fc600078e0004 */
[----:B------:R-:W-:Y:S01]  /*11f90*/  SHF.R.S32.HI R0, RZ, 0x1f, R7 ;  /* 0x0000001fff007819 */ /* 0x000fe20000011407 */
[----:B------:R-:W-:-:S04]  /*11fa0*/  IMAD.WIDE.U32 R4, R7, UR4, R2 ;  /* 0x0000000407047c25 */ /* 0x000fc8000f8e0002 */
[----:B------:R-:W-:-:S04]  /*11fb0*/  IMAD R0, R0, UR4, RZ ;  /* 0x0000000400007c24 */ /* 0x000fc8000f8e02ff */
[----:B------:R-:W-:Y:S02]  /*11fc0*/  IMAD R8, R7, UR5, R0 ;  /* 0x0000000507087c24 */ /* 0x000fe4000f8e0200 */
[----:B------:R-:W-:Y:S02]  /*11fd0*/  IMAD.MOV R0, RZ, RZ, -R7 ;  /* 0x000000ffff007224 */ /* 0x000fe400078e0a07 */
        /* <DEDUP_REMOVED lines=22> */
[----:B------:R-:W-:Y:S02]  /*12140*/  SHF.R.S32.HI R6, RZ, 0x1f, R5 ;  /* 0x0000001fff067819 */ /* 0x000fe40000011405 */
[----:B------:R-:W-:Y:S01]  /*12150*/  ISETP.GE.AND P1, PT, R12, UR4, PT ;  /* 0x000000040c007c0c */ /* 0x000fe2000bf26270 */
[----:B------:R-:W-:Y:S02]  /*12160*/  IMAD.IADD R3, R3, 0x1, R7 ;  /* 0x0000000103037824 */ /* 0x000fe400078e0207 */
[----:B------:R-:W-:-:S02]  /*12170*/  IMAD R6, R6, UR6, RZ ;  /* 0x0000000606067c24 */ /* 0x000fc4000f8e02ff */
[----:B------:R-:W-:-:S04]  /*12180*/  IMAD.WIDE.U32 R2, R5, UR6, R2 ;  /* 0x0000000605027c25 */ /* 0x000fc8000f8e0002 */
[----:B------:R-:W-:Y:S01]  /*12190*/  IMAD R6, R5, UR7, R6 ;  /* 0x0000000705067c24 */ /* 0x000fe2000f8e0206 */
[----:B------:R-:W-:-:S04]  /*121a0*/  IADD3 R8, P0, R2, UR8, RZ ;  /* 0x0000000802087c10 */ /* 0x000fc8000ff1e0ff */
[----:B------:R-:W-:Y:S02]  /*121b0*/  IADD3.X R7, R3, UR9, R6, P0, !PT ;  /* 0x0000000903077c10 */ /* 0x000fe400087fe406 */
[----:B------:R-:W-:Y:S02]  /*121c0*/  ISETP.GE.AND P0, PT, R10, UR4, PT ;  /* 0x000000040a007c0c */ /* 0x000fe4000bf06270 */
[----:B------:R0:W5:Y:S01]  /*121d0*/  LDL R10, [R1+0x8] ;  /* 0x00000800010a7983 */ /* 0x0001620000100800 */
[----:B------:R-:W-:Y:S01]  /*121e0*/  UMOV UR4, 0xffffffff ;  /* 0xffffffff00047882 */ /* 0x000fe20000000000 */
[----:B------:R-:W-:-:S04]  /*121f0*/  LOP3.LUT R21, R21, 0x7f, RZ, 0xc0, !PT ;  /* 0x0000007f15157812 */ /* 0x000fc800078ec0ff */
[----:B------:R-:W-:Y:S01]  /*12200*/  SHF.R.U32.HI R21, RZ, 0x1, R21 ;  /* 0x00000001ff157819 */ /* 0x000fe20000011615 */
[----:B------:R-:W-:Y:S06]  /*12210*/  BRA.DIV UR4, `(.L_x_9481) ;  /* 0x00000032045c7947 */ /* 0x000fec000b800000 */
[----:B------:R-:W2:Y:S01]  /*12220*/  LDL.LU R11, [R1+0x4] ;  /* 0x00000400010b7983 */ /* 0x000ea20000300800 */
[----:B------:R-:W-:-:S03]  /*12230*/  IMAD R5, R9, UR43, RZ ;  /* 0x0000002b09057c24 */ /* 0x000fc6000f8e02ff */
[----:B------:R-:W1:Y:S04]  /*12240*/  SHFL.IDX PT, R3, R0, RZ, 0x1e1f ;  /* 0x001e1fff00037589 */ /* 0x000e6800000e0000 */
[----:B------:R-:W3:Y:S04]  /*12250*/  SHFL.IDX PT, R2, R4, RZ, 0x1e1f ;  /* 0x001e1fff04027589 */ /* 0x000ee800000e0000 */
[----:B------:R-:W4:Y:S04]  /*12260*/  SHFL.IDX PT, R0, R0, 0x1, 0x1e1f ;  /* 0x003e1f0000007f89 */ /* 0x000f2800000e0000 */
[----:B------:R-:W0:Y:S04]  /*12270*/  SHFL.IDX PT, R4, R4, 0x1, 0x1e1f ;  /* 0x003e1f0004047f89 */ /* 0x000e2800000e0000 */
[----:B------:R-:W0:Y:S04]  /*12280*/  SHFL.IDX PT, R7, R7, RZ, 0x1e1f ;  /* 0x001e1fff07077589 */ /* 0x000e2800000e0000 */
[----:B------:R0:W0:Y:S01]  /*12290*/  SHFL.IDX PT, R14, R8, RZ, 0x1e1f ;  /* 0x001e1fff080e7589 */ /* 0x00002200000e0000 */
[----:B--2---:R-:W-:-:S05]  /*122a0*/  IMAD.IADD R6, R21, 0x1, R11 ;  /* 0x0000000115067824 */ /* 0x004fca00078e020b */
[----:B------:R-:W-:-:S13]  /*122b0*/  ISETP.GE.AND P4, PT, R6, R5, PT ;  /* 0x000000050600720c */ /* 0x000fda0003f86270 */
[----:B-1----:R-:W-:-:S05]  /*122c0*/  @!P4 IADD3 R3, P3, R20, R3, RZ ;  /* 0x000000031403c210 */ /* 0x002fca0007f7e0ff */
[----:B---3--:R-:W-:-:S05]  /*122d0*/  @!P4 IMAD.X R2, RZ, RZ, R2, P3 ;  /* 0x000000ffff02c224 */ /* 0x008fca00018e0602 */
[----:B------:R-:W-:-:S04]  /*122e0*/  @!P4 LOP3.LUT R3, R3, R2, RZ, 0x3c, !PT ;  /* 0x000000020303c212 */ /* 0x000fc800078e3cff */
[----:B------:R-:W-:-:S04]  /*122f0*/  @!P4 LOP3.LUT R2, R3, R2, RZ, 0x3c, !PT ;  /* 0x000000020302c212 */ /* 0x000fc800078e3cff */
[----:B------:R-:W-:-:S05]  /*12300*/  @!P4 LOP3.LUT R3, R3, R2, RZ, 0x3c, !PT ;  /* 0x000000020303c212 */ /* 0x000fca00078e3cff */
[----:B-----5:R-:W-:Y:S04]  /*12310*/  @!P4 LDGSTS.E.BYPASS.LTC128B.128 [R10+0xf000], desc[UR50][R2.64], !P2 ;  /* 0x0f000000020acfae */ /* 0x020fe8000d101d72 */
[----:B------:R-:W-:Y:S04]  /*12320*/  @!P4 LDGSTS.E.BYPASS.LTC128B.128 [R10+0x10800], desc[UR50][R2.64+0x20], !P1 ;  /* 0x10800020020acfae */ /* 0x000fe8000c901d72 */
[----:B------:R1:W-:Y:S02]  /*12330*/  @!P4 LDGSTS.E.BYPASS.LTC128B.128 [R10+0x12000], desc[UR50][R2.64+0x40], !P0 ;  /* 0x12000040020acfae */ /* 0x0003e4000c101d72 */
[----:B-1----:R-:W-:-:S05]  /*12340*/  VIADD R2, R6, 0x40 ;  /* 0x0000004006027836 */ /* 0x002fca0000000000 */
[----:B------:R-:W-:-:S13]  /*12350*/  ISETP.GE.AND P4, PT, R2, R5, PT ;  /* 0x000000050200720c */ /* 0x000fda0003f86270 */
[----:B----4-:R-:W-:-:S05]  /*12360*/  @!P4 IADD3 R0, P3, R20, R0, RZ ;  /* 0x000000001400c210 */ /* 0x010fca0007f7e0ff */
[----:B0-----:R-:W-:-:S04]  /*12370*/  @!P4 IMAD.X R2, RZ, RZ, R4, P3 ;  /* 0x000000ffff02c224 */ /* 0x001fc800018e0604 */
[----:B------:R-:W-:Y:S02]  /*12380*/  @!P4 IMAD.MOV.U32 R3, RZ, RZ, R2 ;  /* 0x000000ffff03c224 */ /* 0x000fe400078e0002 */
[----:B------:R-:W-:-:S05]  /*12390*/  @!P4 IMAD.MOV.U32 R2, RZ, RZ, R0 ;  /* 0x000000ffff02c224 */ /* 0x000fca00078e0000 */
[----:B------:R0:W-:Y:S04]  /*123a0*/  @!P4 LDGSTS.E.BYPASS.LTC128B.128 [R10+0xf800], desc[UR50][R2.64], !P2 ;  /* 0x0f800000020acfae */ /* 0x0001e8000d101d72 */
[----:B------:R0:W-:Y:S04]  /*123b0*/  @!P4 LDGSTS.E.BYPASS.LTC128B.128 [R10+0x11000], desc[UR50][R2.64+0x20], !P1 ;  /* 0x11000020020acfae */ /* 0x0001e8000c901d72 */
[----:B------:R0:W-:Y:S02]  /*123c0*/  @!P4 LDGSTS.E.BYPASS.LTC128B.128 [R10+0x12800], desc[UR50][R2.64+0x40], !P0 ;  /* 0x12800040020acfae */ /* 0x0001e4000c101d72 */
.L_x_9560:
        /* <DEDUP_REMOVED lines=12> */
.L_x_9483:
[----:B------:R-:W-:Y:S05]  /*12490*/  BSYNC B0 ;  /* 0x0000000000007941 */ /* 0x000fea0003800000 */
.L_x_9482:
[----:B------:R-:W-:Y:S01]  /*124a0*/  NOP ;  /* 0x0000000000007918 */ /* 0x000fe20000000000 */
[----:B------:R-:W-:-:S13]  /*124b0*/  PLOP3.LUT P0, PT, PT, PT, PT, 0x80, 0x0 ;  /* 0x000000000000781c */ /* 0x000fda0003f0f070 */
.L_x_9484:
        /* <DEDUP_REMOVED lines=18> */
.L_x_9561:
[----:B------:R-:W-:Y:S05]  /*125e0*/  BSYNC B0 ;  /* 0x0000000000007941 */ /* 0x000fea0003800000 */
.L_x_9485:
[----:B------:R-:W-:-:S06]  /*125f0*/  UIADD3 UR4, UR40, -0x2, URZ ;  /* 0xfffffffe28047890 */ /* 0x000fcc000fffe03f */
[----:B------:R-:W-:-:S13]  /*12600*/  ISETP.LE.AND P0, PT, R28, UR4, PT ;  /* 0x000000041c007c0c */ /* 0x000fda000bf03270 */
[----:B------:R-:W-:Y:S05]  /*12610*/  @!P0 BRA `(.L_x_9487) ;  /* 0x0000001000348947 */ /* 0x000fea0003800000 */
[----:B------:R-:W-:Y:S02]  /*12620*/  IMAD.MOV.U32 R0, RZ, RZ, R18 ;  /* 0x000000ffff007224 */ /* 0x000fe400078e0012 */
[----:B------:R-:W-:Y:S02]  /*12630*/  IMAD.MOV.U32 R8, RZ, RZ, R24 ;  /* 0x000000ffff087224 */ /* 0x000fe400078e0018 */
[----:B------:R-:W-:-:S07]  /*12640*/  IMAD.U32 R2, RZ, RZ, UR4 ;  /* 0x00000004ff027e24 */ /* 0x000fce000f8e00ff */
.L_x_9511:
        /* <DEDUP_REMOVED lines=31> */
.L_x_9490:
        /* <DEDUP_REMOVED lines=8> */
.L_x_9562:
[----:B------:R-:W-:Y:S05]  /*128c0*/  BSYNC B1 ;  /* 0x0000000000017941 */ /* 0x000fea0003800000 */
.L_x_9491:
        /* <DEDUP_REMOVED lines=9> */
.L_x_9494:
[----:B------:R-:W-:Y:S05]  /*12960*/  BSYNC B1 ;  /* 0x0000000000017941 */ /* 0x000fea0003800000 */
.L_x_9493:
        /* <DEDUP_REMOVED lines=11> */
.L_x_9495:
        /* <DEDUP_REMOVED lines=16> */
.L_x_9496:
        /* <DEDUP_REMOVED lines=16> */
.L_x_9497:
        /* <DEDUP_REMOVED lines=13> */
.L_x_9563:
[----:B------:R-:W-:Y:S05]  /*12cf0*/  BSYNC B1 ;  /* 0x0000000000017941 */ /* 0x000fea0003800000 */
.L_x_9498:
        /* <DEDUP_REMOVED lines=11> */
.L_x_9501:
[----:B------:R-:W-:Y:S05]  /*12db0*/  BSYNC B1 ;  /* 0x0000000000017941 */ /* 0x000fea0003800000 */
.L_x_9500:
        /* <DEDUP_REMOVED lines=8> */
.L_x_9502:
        /* <DEDUP_REMOVED lines=10> */
[----:B------:R-:W-:Y:S02]  /*12ee0*/  R2UR UR6, R4 ;  /* 0x00000000040672ca */ /* 0x000fe400000e0000 */
[----:B------:R-:W-:Y:S02]  /*12ef0*/  R2UR UR7, R5 ;  /* 0x00000000050772ca */ /* 0x000fe400000e0000 */
[----:B------:R-:W-:Y:S01]  /*12f00*/  R2UR UR10, R9 ;  /* 0x00000000090a72ca */ /* 0x000fe200000e0000 */
[----:B------:R-:W-:Y:S01]  /*12f10*/  VIADD R9, R7, 0x14800 ;  /* 0x0001480007097836 */ /* 0x000fe20000000000 */
[----:B------:R-:W-:-:S13]  /*12f20*/  PLOP3.LUT P0, PT, PT, PT, PT, 0x80, 0x0 ;  /* 0x000000000000781c */ /* 0x000fda0003f0f070 */
.L_x_9503:
        /* <DEDUP_REMOVED lines=15> */
.L_x_9504:
        /* <DEDUP_REMOVED lines=10> */
.L_x_9489:
[----:B------:R-:W-:Y:S05]  /*130c0*/  BSYNC B0 ;  /* 0x0000000000007941 */ /* 0x000fea0003800000 */
.L_x_9488:
[----:B------:R-:W-:-:S06]  /*130d0*/  UISETP.NE.AND UP0, UPT, UR39, 0x3, UPT ;  /* 0x000000032700788c */ /* 0x000fcc000bf05270 */
[----:B------:R-:W-:-:S13]  /*130e0*/  PLOP3.LUT P0, PT, PT, PT, UP0, 0x80, 0x0 ;  /* 0x000000000000781c */ /* 0x000fda0003f0f008 */
[----:B------:R-:W-:Y:S05]  /*130f0*/  @!P0 BRA `(.L_x_9505) ;  /* 0x0000000000048947 */ /* 0x000fea0003800000 */
[----:B------:R-:W-:Y:S01]  /*13100*/  BPT.TRAP 0x1 ;  /* 0x000000040000795c */ /* 0x000fe20000300000 */
.L_x_9505:
        /* <DEDUP_REMOVED lines=8> */
.L_x_9564:
[----:B------:R-:W-:Y:S05]  /*13190*/  BSYNC B0 ;  /* 0x0000000000007941 */ /* 0x000fea0003800000 */
.L_x_9506:
[----:B------:R-:W-:Y:S05]  /*131a0*/  @!P1 BRA `(.L_x_9508) ;  /* 0x0000000000049947 */ /* 0x000fea0003800000 */
[----:B------:R-:W-:Y:S01]  /*131b0*/  BPT.TRAP 0x1 ;  /* 0x000000040000795c */ /* 0x000fe20000300000 */
.L_x_9508:
[----:B0-----:R-:W-:Y:S01]  /*131c0*/  SHF.L.U32 R4, R8, 0x1f, RZ ;  /* 0x0000001f08047819 */ /* 0x001fe200000006ff */
[----:B------:R-:W-:-:S03]  /*131d0*/  IMAD R0, R0, 0x3000, RZ ;  /* 0x0000300000007824 */ /* 0x000fc600078e02ff */
[----:B------:R-:W0:Y:S02]  /*131e0*/  SYNCS.PHASECHK.TRANS64.TRYWAIT P0, [R3+URZ+0x19c60], R4 ;  /* 0x019c6004030075a7 */ /* 0x000e24000800017f */
[----:B0-----:R-:W-:Y:S05]  /*131f0*/  @!P0 BRA `(.L_x_9509) ;  /* 0x0000002400ac8947 */ /* 0x001fea0003800000 */
.L_x_9565:
[----:B------:R-:W-:Y:S01]  /*13200*/  LOP3.LUT R5, R0, R23, RZ, 0xfc, !PT ;  /* 0x0000001700057212 */ /* 0x000fe200078efcff */
[----:B------:R-:W-:Y:S05]  /*13210*/  WARPSYNC.ALL ;  /* 0x0000000000007948 */ /* 0x000fea0003800000 */
[----:B------:R-:W-:Y:S01]  /*13220*/  IMAD.IADD R5, R16, 0x1, R5 ;  /* 0x0000000110057824 */ /* 0x000fe200078e0205 */
[----:B------:R-:W-:Y:S02]  /*13230*/  LOP3.LUT R14, R23, 0x1800, RZ, 0xfc, !PT ;  /* 0x00001800170e7812 */ /* 0x000fe400078efcff */
[----:B------:R-:W-:-:S03]  /*13240*/  IADD3 R12, R19, R29, R0 ;  /* 0x0000001d130c7210 */ /* 0x000fc60007ffe000 */
        /* <DEDUP_REMOVED lines=26> */
[----:B------:R-:W-:Y:S02]  /*133f0*/  LOP3.LUT R5, R0, 0x800, R23, 0xfe, !PT ;  /* 0x0000080000057812 */ /* 0x000fe400078efe17 */
        /* <DEDUP_REMOVED lines=10> */
[----:B------:R-:W-:Y:S02]  /*134a0*/  IADD3 R4, R16, R14, R0 ;  /* 0x0000000e10047210 */ /* 0x000fe40007ffe000 */
[----:B------:R-:W-:Y:S01]  /*134b0*/  LOP3.LUT R14, R23, 0x2800, RZ, 0xfc, !PT ;  /* 0x00002800170e7812 */ /* 0x000fe200078efcff */
[----:B------:R-:W-:Y:S04]  /*134c0*/  STSM.16.M88.4 [R12], R8 ;  /* 0x000000080c007844 */ /* 0x000fe80000000200 */
[----:B------:R-:W0:Y:S02]  /*134d0*/  LDSM.16.MT88.4 R4, [R4+0x9000] ;  /* 0x009000000404783b */ /* 0x000e240000004200 */
[----:B0-----:R-:W-:-:S02]  /*134e0*/  PRMT R8, R4, 0x6420, R5 ;  /* 0x0000642004087816 */ /* 0x001fc40000000005 */
[----:B------:R-:W-:Y:S02]  /*134f0*/  PRMT R9, R4, 0x7531, R5 ;  /* 0x0000753104097816 */ /* 0x000fe40000000005 */
[C-C-:B------:R-:W-:Y:S02]  /*13500*/  PRMT R10, R6.reuse, 0x6420, R7.reuse ;  /* 0x00006420060a7816 */ /* 0x140fe40000000007 */
        /* <DEDUP_REMOVED lines=17> */
.L_x_9510:
        /* <DEDUP_REMOVED lines=10> */
[C---:B------:R-:W-:Y:S01]  /*136c0*/  ISETP.GT.AND P0, PT, R2.reuse, R28, PT ;  /* 0x0000001c0200720c */ /* 0x040fe20003f04270 */
[----:B------:R-:W-:-:S12]  /*136d0*/  VIADD R2, R2, 0xffffffff ;  /* 0xffffffff02027836 */ /* 0x000fd80000000000 */
[----:B-1----:R-:W-:Y:S05]  /*136e0*/  @P0 BRA `(.L_x_9511) ;  /* 0xffffffec00d80947 */ /* 0x002fea000383ffff */
.L_x_9487:
        /* <DEDUP_REMOVED lines=18> */
.L_x_9513:
[----:B------:R-:W-:Y:S05]  /*13810*/  BSYNC B0 ;  /* 0x0000000000007941 */ /* 0x000fea0003800000 */
.L_x_9512:
[----:B------:R-:W-:-:S06]  /*13820*/  UISETP.NE.AND UP0, UPT, UR39, 0x3, UPT ;  /* 0x000000032700788c */ /* 0x000fcc000bf05270 */
[----:B------:R-:W-:-:S13]  /*13830*/  PLOP3.LUT P1, PT, PT, PT, UP0, 0x80, 0x0 ;  /* 0x000000000000781c */ /* 0x000fda0003f2f008 */
[----:B------:R-:W-:Y:S05]  /*13840*/  @!P1 BRA `(.L_x_9514) ;  /* 0x0000000000049947 */ /* 0x000fea0003800000 */
[----:B------:R-:W-:Y:S01]  /*13850*/  BPT.TRAP 0x1 ;  /* 0x000000040000795c */ /* 0x000fe20000300000 */
.L_x_9514:
        /* <DEDUP_REMOVED lines=8> */
.L_x_9566:
[----:B------:R-:W-:Y:S05]  /*138e0*/  BSYNC B0 ;  /* 0x0000000000007941 */ /* 0x000fea0003800000 */
.L_x_9515:
[----:B------:R-:W-:Y:S05]  /*138f0*/  @!P2 BRA `(.L_x_9517) ;  /* 0x000000000004a947 */ /* 0x000fea0003800000 */
[----:B------:R-:W-:Y:S01]  /*13900*/  BPT.TRAP 0x1 ;  /* 0x000000040000795c */ /* 0x000fe20000300000 */
.L_x_9517:
[----:B0-----:R-:W-:-:S04]  /*13910*/  SHF.L.U32 R3, R24, 0x1f, RZ ;  /* 0x0000001f18037819 */ /* 0x001fc800000006ff */
[----:B------:R-:W0:Y:S02]  /*13920*/  SYNCS.PHASECHK.TRANS64.TRYWAIT P1, [R0+URZ+0x19c60], R3 ;  /* 0x019c6003000075a7 */ /* 0x000e24000802017f */
[----:B0-----:R-:W-:Y:S05]  /*13930*/  @!P1 BRA `(.L_x_9518) ;  /* 0x0000002000049947 */ /* 0x001fea0003800000 */
.L_x_9567:
[----:B------:R-:W-:Y:S01]  /*13940*/  IMAD R2, R18, 0x3000, RZ ;  /* 0x0000300012027824 */ /* 0x000fe200078e02ff */
[----:B------:R-:W-:Y:S05]  /*13950*/  WARPSYNC.ALL ;  /* 0x0000000000007948 */ /* 0x000fea0003800000 */
[----:B0-----:R-:W-:Y:S02]  /*13960*/  LOP3.LUT R3, R2, R23, RZ, 0xfc, !PT ;  /* 0x0000001702037212 */ /* 0x001fe400078efcff */
[----:B------:R-:W-:-:S03]  /*13970*/  LOP3.LUT R14, R23, 0x1800, RZ, 0xfc, !PT ;  /* 0x00001800170e7812 */ /* 0x000fc600078efcff */
        /* <DEDUP_REMOVED lines=28> */
[----:B------:R-:W-:Y:S02]  /*13b40*/  LOP3.LUT R14, R23, 0x2800, RZ, 0xfc, !PT ;  /* 0x00002800170e7812 */ /* 0x000fe400078efcff */
[----:B-1----:R-:W-:-:S02]  /*13b50*/  PRMT R8, R4, 0x6420, R5 ;  /* 0x0000642004087816 */ /* 0x002fc40000000005 */
[----:B------:R-:W-:Y:S02]  /*13b60*/  PRMT R9, R4, 0x7531, R5 ;  /* 0x0000753104097816 */ /* 0x000fe40000000005 */
        /* <DEDUP_REMOVED lines=32> */
.L_x_9519:
        /* <DEDUP_REMOVED lines=10> */
.L_x_9462:
[----:B------:R-:W-:Y:S05]  /*13e10*/  BSYNC B7 ;  /* 0x0000000000077941 */ /* 0x000fea0003800000 */
.L_x_9460:
        /* <DEDUP_REMOVED lines=8> */
[----:B--2---:R2:W-:Y:S01]  /*13ea0*/  STL.64 [R1], R4 ;  /* 0x0000000401007387 */ /* 0x0045e20000100a00 */
[----:B------:R-:W-:Y:S02]  /*13eb0*/  IMAD.MOV.U32 R2, RZ, RZ, R7 ;  /* 0x000000ffff027224 */ /* 0x000fe400078e0007 */
[----:B-1----:R-:W-:-:S03]  /*13ec0*/  IMAD.MOV.U32 R0, RZ, RZ, R6 ;  /* 0x000000ffff007224 */ /* 0x002fc600078e0006 */
[----:B------:R-:W-:Y:S02]  /*13ed0*/  R2UR UR45, R2 ;  /* 0x00000000022d72ca */ /* 0x000fe400000e0000 */
[----:B------:R-:W-:Y:S01]  /*13ee0*/  R2UR UR36, R0 ;  /* 0x00000000002472ca */ /* 0x000fe200000e0000 */
[----:B------:R-:W-:Y:S06]  /*13ef0*/  BAR.ARV 0x4, 0x200 ;  /* 0x0108000000007b1d */ /* 0x000fec0000002000 */
[----:B------:R-:W-:Y:S08]  /*13f00*/  BRA `(.L_x_9521) ;  /* 0x0000000800d07947 */ /* 0x000ff00003800000 */
.L_x_9520:
[----:B------:R-:W0:Y:S01]  /*13f10*/  S2R R2, SR_TID.X ;  /* 0x0000000000027919 */ /* 0x000e220000002100 */
[----:B------:R-:W-:Y:S01]  /*13f20*/  ULDC UR4, c[0x0][0xc3c] ;  /* 0x00030f0000047ab9 */ /* 0x000fe20000000800 */
[----:B-1----:R-:W2:Y:S01]  /*13f30*/  LDL.LU R0, [R1] ;  /* 0x0000000001007983 */ /* 0x002ea20000300800 */
        /* <DEDUP_REMOVED lines=38> */
.L_x_9526:
        /* <DEDUP_REMOVED lines=14> */
.L_x_9525:
[----:B------:R-:W-:Y:S05]  /*14280*/  BSYNC B0 ;  /* 0x0000000000007941 */ /* 0x000fea0003800000 */
.L_x_9524:
        /* <DEDUP_REMOVED lines=21> */
.L_x_9522:
        /* <DEDUP_REMOVED lines=11> */
[----:B------:R-:W-:Y:S01]  /*14490*/  IMAD.U32 R12, RZ, RZ, UR6 ;  /* 0x00000006ff0c7e24 */ /* 0x000fe2000f8e00ff */
[----:B------:R-:W-:-:S04]  /*144a0*/  ISETP.NE.AND P0, PT, RZ, UR7, PT ;  /* 0x00000007ff007c0c */ /* 0x000fc8000bf05270 */
[----:B------:R-:W2:Y:S01]  /*144b0*/  SHFL.IDX PT, R5, R5, R12, 0x1f ;  /* 0x00001f0c05057589 */ /* 0x000ea200000e0000 */
[----:B0-----:R-:W-:Y:S02]  /*144c0*/  IMAD.MOV.U32 R2, RZ, RZ, RZ ;  /* 0x000000ffff027224 */ /* 0x001fe400078e00ff */
[----:B--2---:R-:W-:-:S05]  /*144d0*/  IMAD R6, R5, R9, RZ ;  /* 0x0000000905067224 */ /* 0x004fca00078e02ff */
[----:B------:R-:W-:Y:S01]  /*144e0*/  IABS R10, R6 ;  /* 0x00000006000a7213 */ /* 0x000fe20000000000 */
[----:B------:R-:W-:Y:S06]  /*144f0*/  @!P0 BRA `(.L_x_9527) ;  /* 0x00000000000c8947 */ /* 0x000fec0003800000 */
[----:B------:R-:W-:-:S06]  /*14500*/  UIADD3 UR4, UR6, -0x1, URZ ;  /* 0xffffffff06047890 */ /* 0x000fcc000fffe03f */
[----:B------:R-:W-:-:S05]  /*14510*/  IMAD.U32 R3, RZ, RZ, UR4 ;  /* 0x00000004ff037e24 */ /* 0x000fca000f8e00ff */
[----:B------:R0:W1:Y:S02]  /*14520*/  SHFL.IDX PT, R2, R8, R3, 0x1f ;  /* 0x00001f0308027589 */ /* 0x00006400000e0000 */
.L_x_9527:
[----:B0-----:R-:W0:Y:S01]  /*14530*/  I2F.RP R8, R10 ;  /* 0x0000000a00087306 */ /* 0x001e220000209400 */
[----:B-1----:R-:W-:Y:S02]  /*14540*/  IMAD R12, R2, R4, R7 ;  /* 0x00000004020c7224 */ /* 0x002fe400078e0207 */
[----:B------:R-:W-:-:S03]  /*14550*/  IMAD.MOV.U32 R2, RZ, RZ, RZ ;  /* 0x000000ffff027224 */ /* 0x000fc600078e00ff */
[----:B------:R1:W-:Y:S02]  /*14560*/  STL [R1], R12 ;  /* 0x0000000c01007387 */ /* 0x0003e40000100800 */
[----:B0-----:R-:W0:Y:S02]  /*14570*/  MUFU.RCP R8, R8 ;  /* 0x0000000800087308 */ /* 0x001e240000001000 */
[----:B0-----:R-:W-:-:S06]  /*14580*/  VIADD R11, R8, 0xffffffe ;  /* 0x0ffffffe080b7836 */ /* 0x001fcc0000000000 */
[----:B------:R-:W0:Y:S02]  /*14590*/  F2I.FTZ.U32.TRUNC.NTZ R3, R11 ;  /* 0x0000000b00037305 */ /* 0x000e24000021f000 */
[----:B0-----:R-:W-:-:S04]  /*145a0*/  IMAD.MOV R7, RZ, RZ, -R3 ;  /* 0x000000ffff077224 */ /* 0x001fc800078e0a03 */
[----:B------:R-:W-:-:S04]  /*145b0*/  IMAD R7, R7, R10, RZ ;  /* 0x0000000a07077224 */ /* 0x000fc800078e02ff */
        /* <DEDUP_REMOVED lines=19> */
[----:B------:R-:W-:Y:S02]  /*146f0*/  IMAD.MOV R3, RZ, RZ, -R0 ;  /* 0x000000ffff037224 */ /* 0x000fe400078e0a00 */
[----:B------:R-:W-:Y:S02]  /*14700*/  IMAD R7, R6, R2, R7 ;  /* 0x0000000206077224 */ /* 0x000fe400078e0207 */
[----:B------:R-:W-:Y:S01]  /*14710*/  IMAD.MOV.U32 R2, RZ, RZ, RZ ;  /* 0x000000ffff027224 */ /* 0x000fe200078e00ff */
[----:B------:R-:W-:-:S04]  /*14720*/  VIADDMNMX R4, R3, R4, R9, PT ;  /* 0x0000000403047246 */ /* 0x000fc80003800109 */
        /* <DEDUP_REMOVED lines=8> */
[----:B------:R-:W-:-:S04]  /*147b0*/  IMAD R11, R11, R8, RZ ;  /* 0x000000080b0b7224 */ /* 0x000fc800078e02ff */
[----:B------:R-:W-:Y:S01]  /*147c0*/  IMAD.HI.U32 R2, R3, R11, R2 ;  /* 0x0000000b03027227 */ /* 0x000fe200078e0002 */
        /* <DEDUP_REMOVED lines=21> */
.L_x_9523:
[----:B------:R0:W-:Y:S01]  /*14920*/  STL [R1], R0 ;  /* 0x0000000001007387 */ /* 0x0001e20000100800 */
[----:B------:R-:W-:Y:S01]  /*14930*/  ULDC UR45, c[0x0][0xc3c] ;  /* 0x00030f00002d7ab9 */ /* 0x000fe20000000800 */
[----:B------:R-:W-:Y:S02]  /*14940*/  UMOV UR36, URZ ;  /* 0x0000003f00247c82 */ /* 0x000fe40008000000 */
[----:B------:R0:W-:Y:S03]  /*14950*/  STL [R1+0x4], RZ ;  /* 0x000004ff01007387 */ /* 0x0001e60000100800 */
.L_x_9528:
        /* <DEDUP_REMOVED lines=15> */
.L_x_9521:
[----:B------:R-:W-:Y:S02]  /*14a50*/  ULDC UR4, c[0x0][0xc3c] ;  /* 0x00030f0000047ab9 */ /* 0x000fe40000000800 */
[----:B------:R-:W-:-:S06]  /*14a60*/  UISETP.GE.AND UP0, UPT, UR45, UR4, UPT ;  /* 0x000000042d00728c */ /* 0x000fcc000bf06270 */
[----:B------:R-:W-:-:S13]  /*14a70*/  PLOP3.LUT P0, PT, PT, PT, UP0, 0x80, 0x0 ;  /* 0x000000000000781c */ /* 0x000fda0003f0f008 */
[----:B------:R-:W-:Y:S05]  /*14a80*/  @!P0 BRA `(.L_x_9529) ;  /* 0xffffffb400cc8947 */ /* 0x000fea000383ffff */
.L_x_9450:
        /* <DEDUP_REMOVED lines=12> */
.L_x_9568:
[----:B------:R-:W-:Y:S05]  /*14b50*/  BSYNC B0 ;  /* 0x0000000000007941 */ /* 0x000fea0003800000 */
.L_x_9530:
[----:B------:R-:W-:-:S03]  /*14b60*/  UMOV UR4, 0xffffffff ;  /* 0xffffffff00047882 */ /* 0x000fc60000000000 */
[----:B------:R-:W-:Y:S05]  /*14b70*/  BRA.DIV UR4, `(.L_x_9532) ;  /* 0x0000000e049c7947 */ /* 0x000fea000b800000 */
[----:B0-----:R-:W0:Y:S02]  /*14b80*/  S2R R0, SR_TID.X ;  /* 0x0000000000007919 */ /* 0x001e240000002100 */
[----:B0-----:R-:W-:-:S04]  /*14b90*/  SHF.R.U32.HI R0, RZ, 0x5, R0 ;  /* 0x00000005ff007819 */ /* 0x001fc80000011600 */
[----:B------:R-:W-:-:S05]  /*14ba0*/  LOP3.LUT R0, R0, 0x3, RZ, 0xc0, !PT ;  /* 0x0000000300007812 */ /* 0x000fca00078ec0ff */
[----:B------:R0:W1:Y:S02]  /*14bb0*/  SHFL.IDX PT, R14, R0, RZ, 0x1f ;  /* 0x00001fff000e7589 */ /* 0x00006400000e0000 */
.L_x_9571:
[----:B-1----:R-:W-:Y:S01]  /*14bc0*/  ISETP.NE.AND P0, PT, R14, RZ, PT ;  /* 0x000000ff0e00720c */ /* 0x002fe20003f05270 */
[----:B------:R-:W-:-:S12]  /*14bd0*/  BSSY B0, `(.L_x_9533) ;  /* 0x000002b000007945 */ /* 0x000fd80003800000 */
[----:B------:R-:W-:Y:S05]  /*14be0*/  @P0 BRA `(.L_x_9534) ;  /* 0x0000000000a40947 */ /* 0x000fea0003800000 */
[----:B------:R-:W-:-:S03]  /*14bf0*/  UMOV UR4, 0xffffffff ;  /* 0xffffffff00047882 */ /* 0x000fc60000000000 */
[----:B------:R-:W-:Y:S05]  /*14c00*/  BRA.DIV UR4, `(.L_x_9535) ;  /* 0x0000000e04ac7947 */ /* 0x000fea000b800000 */
[----:B------:R-:W-:-:S13]  /*14c10*/  ELECT P6, URZ, PT ;  /* 0x00000000003f782f */ /* 0x000fda00038c0000 */
.L_x_9574:
[----:B------:R-:W-:Y:S05]  /*14c20*/  @!P6 BRA `(.L_x_9534) ;  /* 0x000000000094e947 */ /* 0x000fea0003800000 */
[----:B------:R-:W-:-:S06]  /*14c30*/  ULOP3.LUT UR4, UR38, 0x2, URZ, 0xfc, !UPT ;  /* 0x0000000226047892 */ /* 0x000fcc000f8efc3f */
[----:B0-----:R-:W-:-:S05]  /*14c40*/  IMAD.U32 R0, RZ, RZ, UR4 ;  /* 0x00000004ff007e24 */ /* 0x001fca000f8e00ff */
[----:B------:R-:W-:-:S13]  /*14c50*/  ISETP.NE.AND P0, PT, R0, 0x3, PT ;  /* 0x000000030000780c */ /* 0x000fda0003f05270 */
[----:B------:R-:W-:Y:S05]  /*14c60*/  @!P0 BRA `(.L_x_9536) ;  /* 0x0000000000048947 */ /* 0x000fea0003800000 */
[----:B------:R-:W-:Y:S01]  /*14c70*/  BPT.TRAP 0x1 ;  /* 0x000000040000795c */ /* 0x000fe20000300000 */
.L_x_9536:
        /* <DEDUP_REMOVED lines=12> */
.L_x_9575:
[----:B------:R-:W1:Y:S02]  /*14d40*/  SYNCS.PHASECHK.TRANS64.TRYWAIT P1, [R3+URZ], R0 ;  /* 0x00000000030075a7 */ /* 0x000e64000802017f */
[----:B-1----:R-:W-:Y:S05]  /*14d50*/  @!P1 BRA `(.L_x_9538) ;  /* 0x0000000c008c9947 */ /* 0x002fea0003800000 */
.L_x_9576:
[----:B------:R-:W-:Y:S05]  /*14d60*/  @!P0 BRA `(.L_x_9539) ;  /* 0x0000000000048947 */ /* 0x000fea0003800000 */
[----:B------:R-:W-:Y:S01]  /*14d70*/  BPT.TRAP 0x1 ;  /* 0x000000040000795c */ /* 0x000fe20000300000 */
.L_x_9539:
[----:B-1----:R-:W-:-:S04]  /*14d80*/  IMAD R3, R18, 0x8, R9 ;  /* 0x0000000812037824 */ /* 0x002fc800078e0209 */
[----:B------:R-:W1:Y:S02]  /*14d90*/  SYNCS.PHASECHK.TRANS64.TRYWAIT P1, [R3+URZ+0x19c60], R2 ;  /* 0x019c6002030075a7 */ /* 0x000e64000802017f */
[----:B-1----:R-:W-:Y:S05]  /*14da0*/  @!P1 BRA `(.L_x_9540) ;  /* 0x0000000c008c9947 */ /* 0x002fea0003800000 */
.L_x_9577:
[----:B------:R-:W-:Y:S05]  /*14db0*/  @!P0 BRA `(.L_x_9541) ;  /* 0x0000000000048947 */ /* 0x000fea0003800000 */
[----:B------:R-:W-:Y:S01]  /*14dc0*/  BPT.TRAP 0x1 ;  /* 0x000000040000795c */ /* 0x000fe20000300000 */
.L_x_9541:
[----:B------:R-:W-:-:S04]  /*14dd0*/  IMAD R5, R4, 0x8, R9 ;  /* 0x0000000804057824 */ /* 0x000fc800078e0209 */
[----:B------:R-:W2:Y:S02]  /*14de0*/  SYNCS.PHASECHK.TRANS64.TRYWAIT P1, [R5+URZ+0x19c60], R0 ;  /* 0x019c6000050075a7 */ /* 0x000ea4000802017f */
[----:B--2---:R-:W-:Y:S05]  /*14df0*/  @!P1 BRA `(.L_x_9542) ;  /* 0x0000000c008c9947 */ /* 0x004fea0003800000 */
.L_x_9578:
[----:B------:R-:W-:Y:S05]  /*14e00*/  @!P0 BRA `(.L_x_9543) ;  /* 0x0000000000048947 */ /* 0x000fea0003800000 */
[----:B------:R-:W-:Y:S01]  /*14e10*/  BPT.TRAP 0x1 ;  /* 0x000000040000795c */ /* 0x000fe20000300000 */
.L_x_9543:
[----:B------:R-:W3:Y:S02]  /*14e20*/  SYNCS.PHASECHK.TRANS64.TRYWAIT P0, [R3+URZ+0x19c80], R2 ;  /* 0x019c8002030075a7 */ /* 0x000ee4000800017f */
[----:B---3--:R-:W-:Y:S05]  /*14e30*/  @!P0 BRA `(.L_x_9544) ;  /* 0x0000000c00908947 */ /* 0x008fea0003800000 */
.L_x_9545:
[----:B----4-:R4:W0:Y:S02]  /*14e40*/  SYNCS.PHASECHK.TRANS64.TRYWAIT P0, [R5+URZ+0x19c80], R0 ;  /* 0x019c8000050075a7 */ /* 0x010824000800017f */
[----:B0-----:R-:W-:Y:S05]  /*14e50*/  @!P0 NANOSLEEP.SYNCS 0x989680 ;  /* 0x009896800000895d */ /* 0x001fea0003900000 */
[----:B------:R-:W0:Y:S02]  /*14e60*/  @!P0 SYNCS.PHASECHK.TRANS64 P0, [R5+URZ+0x19c80], R0 ;  /* 0x019c8000050085a7 */ /* 0x000e24000800007f */
[----:B0-----:R-:W-:Y:S05]  /*14e70*/  @!P0 BRA `(.L_x_9545) ;  /* 0xfffffffc00f08947 */ /* 0x001fea000383ffff */
.L_x_9534:
[----:B------:R-:W-:Y:S05]  /*14e80*/  BSYNC B0 ;  /* 0x0000000000007941 */ /* 0x000fea0003800000 */
.L_x_9533:
[----:B------:R-:W-:Y:S05]  /*14e90*/  EXIT ;  /* 0x000000000000794d */ /* 0x000fea0003800000 */
.L_x_9356:
[----:B0-----:R-:W-:-:S04]  /*14ea0*/  IMAD.U32 R3, RZ, RZ, UR46 ;  /* 0x0000002eff037e24 */ /* 0x001fc8000f8e00ff */
[----:B------:R0:W1:Y:S03]  /*14eb0*/  SYNCS.PHASECHK.TRANS64.TRYWAIT P1, [R3+URZ+0x19c00], R0 ;  /* 0x019c0000030075a7 */ /* 0x000066000802017f */
[----:B-1----:R-:W-:Y:S05]  /*14ec0*/  @!P1 NANOSLEEP.SYNCS 0x989680 ;  /* 0x009896800000995d */ /* 0x002fea0003900000 */
[----:B------:R-:W1:Y:S02]  /*14ed0*/  @!P1 SYNCS.PHASECHK.TRANS64 P1, [R3+URZ+0x19c00], R0 ;  /* 0x019c0000030095a7 */ /* 0x000e64000802007f */
[----:B-1----:R-:W-:Y:S05]  /*14ee0*/  @!P1 BRA `(.L_x_9356) ;  /* 0xfffffffc00ec9947 */ /* 0x002fea000383ffff */
[----:B------:R-:W-:Y:S05]  /*14ef0*/  BRA `(.L_x_9546) ;  /* 0xfffffecc00c07947 */ /* 0x000fea000383ffff */
.L_x_9360:
[----:B-1----:R1:W2:Y:S02]  /*14f00*/  SYNCS.PHASECHK.TRANS64.TRYWAIT P2, [R5+URZ+0x19c30], R0 ;  /* 0x019c3000050075a7 */ /* 0x0022a4000804017f */
[----:B--2---:R-:W-:Y:S05]  /*14f10*/  @!P2 NANOSLEEP.SYNCS 0x989680 ;  /* 0x009896800000a95d */ /* 0x004fea0003900000 */
[----:B------:R-:W2:Y:S02]  /*14f20*/  @!P2 SYNCS.PHASECHK.TRANS64 P2, [R5+URZ+0x19c30], R0 ;  /* 0x019c30000500a5a7 */ /* 0x000ea4000804007f */
[----:B--2---:R-:W-:Y:S05]  /*14f30*/  @!P2 BRA `(.L_x_9360) ;  /* 0xfffffffc00f0a947 */ /* 0x004fea000383ffff */
[----:B------:R-:W-:Y:S05]  /*14f40*/  BRA `(.L_x_9359) ;  /* 0xfffffecc00e47947 */ /* 0x000fea000383ffff */
.L_x_9376:
[----:B-1----:R-:W-:-:S04]  /*14f50*/  IMAD.U32 R7, RZ, RZ, UR23 ;  /* 0x00000017ff077e24 */ /* 0x002fc8000f8e00ff */
[----:B------:R1:W2:Y:S03]  /*14f60*/  SYNCS.PHASECHK.TRANS64.TRYWAIT P2, [R7+URZ+0x19c30], R6 ;  /* 0x019c3006070075a7 */ /* 0x0002a6000804017f */
[----:B--2---:R-:W-:Y:S05]  /*14f70*/  @!P2 NANOSLEEP.SYNCS 0x989680 ;  /* 0x009896800000a95d */ /* 0x004fea0003900000 */
[----:B------:R-:W2:Y:S02]  /*14f80*/  @!P2 SYNCS.PHASECHK.TRANS64 P2, [R7+URZ+0x19c30], R6 ;  /* 0x019c30060700a5a7 */ /* 0x000ea4000804007f */
[----:B--2---:R-:W-:Y:S05]  /*14f90*/  @!P2 BRA `(.L_x_9376) ;  /* 0xfffffffc00eca947 */ /* 0x004fea000383ffff */
[----:B------:R-:W-:Y:S05]  /*14fa0*/  BRA `(.L_x_9375) ;  /* 0xffffff0000447947 */ /* 0x000fea000383ffff */
.L_x_9380:
[----:B-1----:R-:W-:-:S04]  /*14fb0*/  IMAD.U32 R7, RZ, RZ, UR11 ;  /* 0x0000000bff077e24 */ /* 0x002fc8000f8e00ff */
[----:B------:R1:W2:Y:S03]  /*14fc0*/  SYNCS.PHASECHK.TRANS64.TRYWAIT P2, [R7+URZ+0x19c50], R6 ;  /* 0x019c5006070075a7 */ /* 0x0002a6000804017f */
[----:B--2---:R-:W-:Y:S05]  /*14fd0*/  @!P2 NANOSLEEP.SYNCS 0x989680 ;  /* 0x009896800000a95d */ /* 0x004fea0003900000 */
[----:B------:R-:W2:Y:S02]  /*14fe0*/  @!P2 SYNCS.PHASECHK.TRANS64 P2, [R7+URZ+0x19c50], R6 ;  /* 0x019c50060700a5a7 */ /* 0x000ea4000804007f */
[----:B--2---:R-:W-:Y:S05]  /*14ff0*/  @!P2 BRA `(.L_x_9380) ;  /* 0xfffffffc00eca947 */ /* 0x004fea000383ffff */
[----:B------:R-:W-:Y:S05]  /*15000*/  BRA `(.L_x_9379) ;  /* 0xffffff0000947947 */ /* 0x000fea000383ffff */
.L_x_9398:
[----:B-1----:R-:W-:-:S04]  /*15010*/  IMAD.U32 R11, RZ, RZ, UR20 ;  /* 0x00000014ff0b7e24 */ /* 0x002fc8000f8e00ff */
[----:B------:R1:W2:Y:S03]  /*15020*/  SYNCS.PHASECHK.TRANS64.TRYWAIT P2, [R11+URZ+0x19c30], R0 ;  /* 0x019c30000b0075a7 */ /* 0x0002a6000804017f */
[----:B--2---:R-:W-:Y:S05]  /*15030*/  @!P2 NANOSLEEP.SYNCS 0x989680 ;  /* 0x009896800000a95d */ /* 0x004fea0003900000 */
[----:B------:R-:W2:Y:S02]  /*15040*/  @!P2 SYNCS.PHASECHK.TRANS64 P2, [R11+URZ+0x19c30], R0 ;  /* 0x019c30000b00a5a7 */ /* 0x000ea4000804007f */
[----:B--2---:R-:W-:Y:S05]  /*15050*/  @!P2 BRA `(.L_x_9398) ;  /* 0xfffffffc00eca947 */ /* 0x004fea000383ffff */
[----:B------:R-:W-:Y:S05]  /*15060*/  BRA `(.L_x_9397) ;  /* 0xffffff2c00e07947 */ /* 0x000fea000383ffff */
.L_x_9402:
[----:B-1----:R-:W-:-:S04]  /*15070*/  IMAD.U32 R11, RZ, RZ, UR11 ;  /* 0x0000000bff0b7e24 */ /* 0x002fc8000f8e00ff */
[----:B------:R1:W2:Y:S03]  /*15080*/  SYNCS.PHASECHK.TRANS64.TRYWAIT P2, [R11+URZ+0x19c50], R0 ;  /* 0x019c50000b0075a7 */ /* 0x0002a6000804017f */
[----:B--2---:R-:W-:Y:S05]  /*15090*/  @!P2 NANOSLEEP.SYNCS 0x989680 ;  /* 0x009896800000a95d */ /* 0x004fea0003900000 */
[----:B------:R-:W2:Y:S02]  /*150a0*/  @!P2 SYNCS.PHASECHK.TRANS64 P2, [R11+URZ+0x19c50], R0 ;  /* 0x019c50000b00a5a7 */ /* 0x000ea4000804007f */
[----:B--2---:R-:W-:Y:S05]  /*150b0*/  @!P2 BRA `(.L_x_9402) ;  /* 0xfffffffc00eca947 */ /* 0x004fea000383ffff */
[----:B------:R-:W-:Y:S05]  /*150c0*/  BRA `(.L_x_9401) ;  /* 0xffffff3000307947 */ /* 0x000fea000383ffff */
.L_x_9409:
[----:B-1----:R-:W-:-:S04]  /*150d0*/  IMAD.U32 R7, RZ, RZ, UR22 ;  /* 0x00000016ff077e24 */ /* 0x002fc8000f8e00ff */
[----:B------:R1:W2:Y:S03]  /*150e0*/  SYNCS.PHASECHK.TRANS64.TRYWAIT P2, [R7+URZ+0x19c30], R0 ;  /* 0x019c3000070075a7 */ /* 0x0002a6000804017f */
[----:B--2---:R-:W-:Y:S05]  /*150f0*/  @!P2 NANOSLEEP.SYNCS 0x989680 ;  /* 0x009896800000a95d */ /* 0x004fea0003900000 */
[----:B------:R-:W2:Y:S02]  /*15100*/  @!P2 SYNCS.PHASECHK.TRANS64 P2, [R7+URZ+0x19c30], R0 ;  /* 0x019c30000700a5a7 */ /* 0x000ea4000804007f */
[----:B--2---:R-:W-:Y:S05]  /*15110*/  @!P2 BRA `(.L_x_9409) ;  /* 0xfffffffc00eca947 */ /* 0x004fea000383ffff */
[----:B------:R-:W-:Y:S05]  /*15120*/  BRA `(.L_x_9408) ;  /* 0xffffff4800ac7947 */ /* 0x000fea000383ffff */
.L_x_9413:
[----:B-1----:R-:W-:-:S04]  /*15130*/  IMAD.U32 R7, RZ, RZ, UR11 ;  /* 0x0000000bff077e24 */ /* 0x002fc8000f8e00ff */
[----:B------:R1:W2:Y:S03]  /*15140*/  SYNCS.PHASECHK.TRANS64.TRYWAIT P2, [R7+URZ+0x19c50], R0 ;  /* 0x019c5000070075a7 */ /* 0x0002a6000804017f */
[----:B--2---:R-:W-:Y:S05]  /*15150*/  @!P2 NANOSLEEP.SYNCS 0x989680 ;  /* 0x009896800000a95d */ /* 0x004fea0003900000 */
[----:B------:R-:W2:Y:S02]  /*15160*/  @!P2 SYNCS.PHASECHK.TRANS64 P2, [R7+URZ+0x19c50], R0 ;  /* 0x019c50000700a5a7 */ /* 0x000ea4000804007f */
[----:B--2---:R-:W-:Y:S05]  /*15170*/  @!P2 BRA `(.L_x_9413) ;  /* 0xfffffffc00eca947 */ /* 0x004fea000383ffff */
[----:B------:R-:W-:Y:S05]  /*15180*/  BRA `(.L_x_9412) ;  /* 0xffffff4800fc7947 */ /* 0x000fea000383ffff */
.L_x_9427:
[----:B-1----:R-:W-:-:S04]  /*15190*/  IMAD.U32 R6, RZ, RZ, UR14 ;  /* 0x0000000eff067e24 */ /* 0x002fc8000f8e00ff */
[----:B------:R1:W2:Y:S03]  /*151a0*/  SYNCS.PHASECHK.TRANS64.TRYWAIT P1, [R6+URZ+0x19c50], R3 ;  /* 0x019c5003060075a7 */ /* 0x0002a6000802017f */
[----:B--2---:R-:W-:Y:S05]  /*151b0*/  @!P1 NANOSLEEP.SYNCS 0x989680 ;  /* 0x009896800000995d */ /* 0x004fea0003900000 */
[----:B------:R-:W2:Y:S02]  /*151c0*/  @!P1 SYNCS.PHASECHK.TRANS64 P1, [R6+URZ+0x19c50], R3 ;  /* 0x019c5003060095a7 */ /* 0x000ea4000802007f */
[----:B--2---:R-:W-:Y:S05]  /*151d0*/  @!P1 BRA `(.L_x_9427) ;  /* 0xfffffffc00ec9947 */ /* 0x004fea000383ffff */
[----:B------:R-:W-:Y:S05]  /*151e0*/  BRA `(.L_x_9426) ;  /* 0xffffff74006c7947 */ /* 0x000fea000383ffff */
.L_x_9471:
[----:B------:R-:W-:Y:S02]  /*151f0*/  IMAD.MOV.U32 R13, RZ, RZ, R20 ;  /* 0x000000ffff0d7224 */ /* 0x000fe400078e0014 */
[----:B------:R-:W-:Y:S02]  /*15200*/  IMAD.MOV.U32 R12, RZ, RZ, RZ ;  /* 0x000000ffff0c7224 */ /* 0x000fe400078e00ff */
[----:B------:R-:W-:Y:S02]  /*15210*/  IMAD.MOV.U32 R11, RZ, RZ, 0x1f ;  /* 0x0000001fff0b7424 */ /* 0x000fe400078e00ff */
[----:B------:R-:W-:-:S07]  /*15220*/  IMAD.MOV.U32 R15, RZ, RZ, -0x1 ;  /* 0xffffffffff0f7424 */ /* 0x000fce00078e00ff */
[----:B------:R-:W-:Y:S05]  /*15230*/  WARPSYNC.COLLECTIVE R15, `(.L_x_9547) ;  /* 0x000000000f087348 */ /* 0x000fea0003c00000 */
[----:B------:R0:W1:Y:S02]  /*15240*/  SHFL.IDX P6, R14, R13, R12, R11 ;  /* 0x0000000c0d0e7389 */ /* 0x00006400000c000b */
[----:B01----:R-:W-:Y:S01]  /*15250*/  ENDCOLLECTIVE ;  /* 0x000000000000791b */ /* 0x003fe20003800000 */
.L_x_9547:
[----:B------:R-:W-:Y:S05]  /*15260*/  BRA `(.L_x_9548) ;  /* 0xffffffc0004c7947 */ /* 0x000fea000383ffff */
.L_x_9473:
[----:B------:R-:W-:Y:S01]  /*15270*/  BSSY B0, `(.L_x_9549) ;  /* 0x0000006000007945 */ /* 0x000fe20003800000 */
[----:B------:R-:W-:-:S07]  /*15280*/  IMAD.MOV.U32 R15, RZ, RZ, -0x1 ;  /* 0xffffffffff0f7424 */ /* 0x000fce00078e00ff */
[----:B0-----:R-:W-:Y:S05]  /*15290*/  WARPSYNC.COLLECTIVE R15, `(.L_x_9550) ;  /* 0x000000000f0c7348 */ /* 0x001fea0003c00000 */
[----:B------:R-:W-:Y:S02]  /*152a0*/  ELECT P6, UR62, PT ;  /* 0x00000000003e782f */ /* 0x000fe400038c0000 */
[----:B------:R-:W-:Y:S01]  /*152b0*/  MOV R14, UR62 ;  /* 0x0000003e000e7c02 */ /* 0x000fe20008000f00 */
[----:B0-----:R-:W-:Y:S10]  /*152c0*/  ENDCOLLECTIVE ;  /* 0x000000000000791b */ /* 0x001ff40003800000 */
.L_x_9550:
[----:B------:R-:W-:Y:S05]  /*152d0*/  BSYNC B0 ;  /* 0x0000000000007941 */ /* 0x000fea0003800000 */
.L_x_9549:
[----:B------:R-:W-:Y:S05]  /*152e0*/  BRA `(.L_x_9551) ;  /* 0xffffffc000547947 */ /* 0x000fea000383ffff */
.L_x_9475:
[----:B-1----:R1:W2:Y:S02]  /*152f0*/  SYNCS.PHASECHK.TRANS64.TRYWAIT P0, [R4+URZ+0x19c80], R3 ;  /* 0x019c8003040075a7 */ /* 0x0022a4000800017f */
[----:B--2---:R-:W-:Y:S05]  /*15300*/  @!P0 NANOSLEEP.SYNCS 0x989680 ;  /* 0x009896800000895d */ /* 0x004fea0003900000 */
[----:B------:R-:W2:Y:S02]  /*15310*/  @!P0 SYNCS.PHASECHK.TRANS64 P0, [R4+URZ+0x19c80], R3 ;  /* 0x019c8003040085a7 */ /* 0x000ea4000800007f */
[----:B--2---:R-:W-:Y:S05]  /*15320*/  @!P0 BRA `(.L_x_9475) ;  /* 0xfffffffc00f08947 */ /* 0x004fea000383ffff */
[----:B------:R-:W-:Y:S05]  /*15330*/  BRA `(.L_x_9552) ;  /* 0xffffffc000b07947 */ /* 0x000fea000383ffff */
.L_x_9477:
[----:B--2---:R2:W3:Y:S02]  /*15340*/  SYNCS.PHASECHK.TRANS64.TRYWAIT P0, [R4+URZ+0x19c40], R3 ;  /* 0x019c4003040075a7 */ /* 0x0044e4000800017f */
[----:B---3--:R-:W-:Y:S05]  /*15350*/  @!P0 NANOSLEEP.SYNCS 0x989680 ;  /* 0x009896800000895d */ /* 0x008fea0003900000 */
[----:B------:R-:W3:Y:S02]  /*15360*/  @!P0 SYNCS.PHASECHK.TRANS64 P0, [R4+URZ+0x19c40], R3 ;  /* 0x019c4003040085a7 */ /* 0x000ee4000800007f */
[----:B---3--:R-:W-:Y:S05]  /*15370*/  @!P0 BRA `(.L_x_9477) ;  /* 0xfffffffc00f08947 */ /* 0x008fea000383ffff */
[----:B------:R-:W-:Y:S05]  /*15380*/  BRA `(.L_x_9553) ;  /* 0xffffffc400347947 */ /* 0x000fea000383ffff */
.L_x_9481:
[----:B------:R-:W-:Y:S02]  /*15390*/  IMAD.MOV.U32 R6, RZ, RZ, R11 ;  /* 0x000000ffff067224 */ /* 0x000fe400078e000b */
[----:B------:R-:W-:Y:S02]  /*153a0*/  IMAD.MOV.U32 R13, RZ, RZ, R4 ;  /* 0x000000ffff0d7224 */ /* 0x000fe400078e0004 */
[----:B------:R-:W-:Y:S02]  /*153b0*/  IMAD.MOV.U32 R12, RZ, RZ, RZ ;  /* 0x000000ffff0c7224 */ /* 0x000fe400078e00ff */
[----:B------:R-:W-:Y:S02]  /*153c0*/  IMAD.MOV.U32 R11, RZ, RZ, 0x1e1f ;  /* 0x00001e1fff0b7424 */ /* 0x000fe400078e00ff */
[----:B------:R-:W-:Y:S02]  /*153d0*/  IMAD.MOV.U32 R15, RZ, RZ, -0x1 ;  /* 0xffffffffff0f7424 */ /* 0x000fe400078e00ff */
[----:B------:R-:W-:-:S02]  /*153e0*/  IMAD R5, R9, UR43, RZ ;  /* 0x0000002b09057c24 */ /* 0x000fc4000f8e02ff */
[----:B------:R-:W-:-:S07]  /*153f0*/  IMAD.IADD R6, R21, 0x1, R6 ;  /* 0x0000000115067824 */ /* 0x000fce00078e0206 */
[----:B0----5:R-:W-:Y:S05]  /*15400*/  WARPSYNC.COLLECTIVE R15, `(.L_x_9554) ;  /* 0x000000000f087348 */ /* 0x021fea0003c00000 */
[----:B------:R1:W2:Y:S02]  /*15410*/  SHFL.IDX P6, R14, R13, R12, R11 ;  /* 0x0000000c0d0e7389 */ /* 0x0002a400000c000b */
[----:B012--5:R-:W-:Y:S01]  /*15420*/  ENDCOLLECTIVE ;  /* 0x000000000000791b */ /* 0x027fe20003800000 */
.L_x_9554:
[----:B------:R-:W-:Y:S01]  /*15430*/  ISETP.GE.AND P4, PT, R6, R5, PT ;  /* 0x000000050600720c */ /* 0x000fe20003f86270 */
[----:B------:R-:W-:Y:S02]  /*15440*/  IMAD.MOV.U32 R13, RZ, RZ, R0 ;  /* 0x000000ffff0d7224 */ /* 0x000fe400078e0000 */
[----:B------:R-:W-:-:S10]  /*15450*/  IMAD.MOV.U32 R2, RZ, RZ, R14 ;  /* 0x000000ffff027224 */ /* 0x000fd400078e000e */
[----:B------:R-:W-:Y:S05]  /*15460*/  WARPSYNC.COLLECTIVE R15, `(.L_x_9555) ;  /* 0x000000000f087348 */ /* 0x000fea0003c00000 */
[----:B------:R0:W1:Y:S02]  /*15470*/  SHFL.IDX P6, R14, R13, R12, R11 ;  /* 0x0000000c0d0e7389 */ /* 0x00006400000c000b */
[----:B01----:R-:W-:Y:S01]  /*15480*/  ENDCOLLECTIVE ;  /* 0x000000000000791b */ /* 0x003fe20003800000 */
.L_x_9555:
[----:B------:R-:W-:Y:S02]  /*15490*/  IMAD.MOV.U32 R13, RZ, RZ, R4 ;  /* 0x000000ffff0d7224 */ /* 0x000fe400078e0004 */
[----:B------:R-:W-:Y:S02]  /*154a0*/  IMAD.MOV.U32 R12, RZ, RZ, 0x1 ;  /* 0x00000001ff0c7424 */ /* 0x000fe400078e00ff */
[----:B------:R-:W-:-:S07]  /*154b0*/  IMAD.MOV.U32 R3, RZ, RZ, R14 ;  /* 0x000000ffff037224 */ /* 0x000fce00078e000e */
[----:B------:R-:W-:Y:S05]  /*154c0*/  WARPSYNC.COLLECTIVE R15, `(.L_x_9556) ;  /* 0x000000000f087348 */ /* 0x000fea0003c00000 */
[----:B------:R0:W1:Y:S02]  /*154d0*/  SHFL.IDX P6, R14, R13, R12, R11 ;  /* 0x0000000c0d0e7389 */ /* 0x00006400000c000b */
[----:B01----:R-:W-:Y:S01]  /*154e0*/  ENDCOLLECTIVE ;  /* 0x000000000000791b */ /* 0x003fe20003800000 */
.L_x_9556:
        /* <DEDUP_REMOVED lines=10> */
.L_x_9557:
        /* <DEDUP_REMOVED lines=13> */
.L_x_9558:
        /* <DEDUP_REMOVED lines=10> */
.L_x_9559:
[----:B------:R-:W-:Y:S01]  /*15700*/  @!PT LDS RZ, [RZ] ;  /* 0x00000000fffff984 */ /* 0x000fe20000000800 */
[----:B------:R-:W-:Y:S01]  /*15710*/  @!PT LDS RZ, [RZ] ;  /* 0x00000000fffff984 */ /* 0x000fe20000000800 */
[----:B------:R-:W-:Y:S01]  /*15720*/  @!PT LDS RZ, [RZ] ;  /* 0x00000000fffff984 */ /* 0x000fe20000000800 */
[----:B------:R1:W-:Y:S04]  /*15730*/  @!P4 LDGSTS.E.BYPASS.LTC128B.128 [R10+0xf800], desc[UR50][R2.64], !P2 ;  /* 0x0f800000020acfae */ /* 0x0003e8000d101d72 */
[----:B------:R1:W-:Y:S04]  /*15740*/  @!P4 LDGSTS.E.BYPASS.LTC128B.128 [R10+0x11000], desc[UR50][R2.64+0x20], !P1 ;  /* 0x11000020020acfae */ /* 0x0003e8000c901d72 */
[----:B------:R1:W-:Y:S01]  /*15750*/  @!P4 LDGSTS.E.BYPASS.LTC128B.128 [R10+0x12800], desc[UR50][R2.64+0x40], !P0 ;  /* 0x12800040020acfae */ /* 0x0003e2000c101d72 */
[----:B------:R-:W-:Y:S05]  /*15760*/  BRA `(.L_x_9560) ;  /* 0xffffffcc00187947 */ /* 0x000fea000383ffff */
.L_x_9486:
[----:B0-----:R0:W1:Y:S02]  /*15770*/  SYNCS.PHASECHK.TRANS64.TRYWAIT P0, [R16+URZ+0x19c20], R3 ;  /* 0x019c2003100075a7 */ /* 0x001064000800017f */
[----:B-1----:R-:W-:Y:S05]  /*15780*/  @!P0 NANOSLEEP.SYNCS 0x989680 ;  /* 0x009896800000895d */ /* 0x002fea0003900000 */
[----:B------:R-:W1:Y:S02]  /*15790*/  @!P0 SYNCS.PHASECHK.TRANS64 P0, [R16+URZ+0x19c20], R3 ;  /* 0x019c2003100085a7 */ /* 0x000e64000800007f */
[----:B-1----:R-:W-:Y:S05]  /*157a0*/  @!P0 BRA `(.L_x_9486) ;  /* 0xfffffffc00f08947 */ /* 0x002fea000383ffff */
[----:B------:R-:W-:Y:S05]  /*157b0*/  BRA `(.L_x_9561) ;  /* 0xffffffcc00887947 */ /* 0x000fea000383ffff */
.L_x_9492:
[----:B0-----:R0:W1:Y:S02]  /*157c0*/  SYNCS.PHASECHK.TRANS64.TRYWAIT P0, [R6+URZ+0x19c80], R4 ;  /* 0x019c8004060075a7 */ /* 0x001064000800017f */
[----:B-1----:R-:W-:Y:S05]  /*157d0*/  @!P0 NANOSLEEP.SYNCS 0x989680 ;  /* 0x009896800000895d */ /* 0x002fea0003900000 */
[----:B------:R-:W1:Y:S02]  /*157e0*/  @!P0 SYNCS.PHASECHK.TRANS64 P0, [R6+URZ+0x19c80], R4 ;  /* 0x019c8004060085a7 */ /* 0x000e64000800007f */
[----:B-1----:R-:W-:Y:S05]  /*157f0*/  @!P0 BRA `(.L_x_9492) ;  /* 0xfffffffc00f08947 */ /* 0x002fea000383ffff */
[----:B------:R-:W-:Y:S05]  /*15800*/  BRA `(.L_x_9562) ;  /* 0xffffffd0002c7947 */ /* 0x000fea000383ffff */
.L_x_9499:
[----:B-1----:R1:W2:Y:S02]  /*15810*/  SYNCS.PHASECHK.TRANS64.TRYWAIT P0, [R6+URZ+0x19c40], R4 ;  /* 0x019c4004060075a7 */ /* 0x0022a4000800017f */
[----:B--2---:R-:W-:Y:S05]  /*15820*/  @!P0 NANOSLEEP.SYNCS 0x989680 ;  /* 0x009896800000895d */ /* 0x004fea0003900000 */
[----:B------:R-:W2:Y:S02]  /*15830*/  @!P0 SYNCS.PHASECHK.TRANS64 P0, [R6+URZ+0x19c40], R4 ;  /* 0x019c4004060085a7 */ /* 0x000ea4000800007f */
[----:B--2---:R-:W-:Y:S05]  /*15840*/  @!P0 BRA `(.L_x_9499) ;  /* 0xfffffffc00f08947 */ /* 0x004fea000383ffff */
[----:B------:R-:W-:Y:S05]  /*15850*/  BRA `(.L_x_9563) ;  /* 0xffffffd400247947 */ /* 0x000fea000383ffff */
.L_x_9507:
[----:B0-----:R0:W1:Y:S02]  /*15860*/  SYNCS.PHASECHK.TRANS64.TRYWAIT P0, [R3+URZ+0x19c70], R4 ;  /* 0x019c7004030075a7 */ /* 0x001064000800017f */
[----:B-1----:R-:W-:Y:S05]  /*15870*/  @!P0 NANOSLEEP.SYNCS 0x989680 ;  /* 0x009896800000895d */ /* 0x002fea0003900000 */
[----:B------:R-:W1:Y:S02]  /*15880*/  @!P0 SYNCS.PHASECHK.TRANS64 P0, [R3+URZ+0x19c70], R4 ;  /* 0x019c7004030085a7 */ /* 0x000e64000800007f */
[----:B-1----:R-:W-:Y:S05]  /*15890*/  @!P0 BRA `(.L_x_9507) ;  /* 0xfffffffc00f08947 */ /* 0x002fea000383ffff */
[----:B------:R-:W-:Y:S05]  /*158a0*/  BRA `(.L_x_9564) ;  /* 0xffffffd800387947 */ /* 0x000fea000383ffff */
.L_x_9509:
[----:B0-----:R0:W1:Y:S02]  /*158b0*/  SYNCS.PHASECHK.TRANS64.TRYWAIT P0, [R3+URZ+0x19c60], R4 ;  /* 0x019c6004030075a7 */ /* 0x001064000800017f */
[----:B-1----:R-:W-:Y:S05]  /*158c0*/  @!P0 NANOSLEEP.SYNCS 0x989680 ;  /* 0x009896800000895d */ /* 0x002fea0003900000 */
[----:B------:R-:W1:Y:S02]  /*158d0*/  @!P0 SYNCS.PHASECHK.TRANS64 P0, [R3+URZ+0x19c60], R4 ;  /* 0x019c6004030085a7 */ /* 0x000e64000800007f */
[----:B-1----:R-:W-:Y:S05]  /*158e0*/  @!P0 BRA `(.L_x_9509) ;  /* 0xfffffffc00f08947 */ /* 0x002fea000383ffff */
[----:B------:R-:W-:Y:S05]  /*158f0*/  BRA `(.L_x_9565) ;  /* 0xffffffd800407947 */ /* 0x000fea000383ffff */
.L_x_9516:
[----:B0-----:R0:W1:Y:S02]  /*15900*/  SYNCS.PHASECHK.TRANS64.TRYWAIT P1, [R0+URZ+0x19c70], R3 ;  /* 0x019c7003000075a7 */ /* 0x001064000802017f */
[----:B-1----:R-:W-:Y:S05]  /*15910*/  @!P1 NANOSLEEP.SYNCS 0x989680 ;  /* 0x009896800000995d */ /* 0x002fea0003900000 */
[----:B------:R-:W1:Y:S02]  /*15920*/  @!P1 SYNCS.PHASECHK.TRANS64 P1, [R0+URZ+0x19c70], R3 ;  /* 0x019c7003000095a7 */ /* 0x000e64000802007f */
[----:B-1----:R-:W-:Y:S05]  /*15930*/  @!P1 BRA `(.L_x_9516) ;  /* 0xfffffffc00f09947 */ /* 0x002fea000383ffff */
[----:B------:R-:W-:Y:S05]  /*15940*/  BRA `(.L_x_9566) ;  /* 0xffffffdc00e47947 */ /* 0x000fea000383ffff */
.L_x_9518:
[----:B0-----:R0:W1:Y:S02]  /*15950*/  SYNCS.PHASECHK.TRANS64.TRYWAIT P1, [R0+URZ+0x19c60], R3 ;  /* 0x019c6003000075a7 */ /* 0x001064000802017f */
[----:B-1----:R-:W-:Y:S05]  /*15960*/  @!P1 NANOSLEEP.SYNCS 0x989680 ;  /* 0x009896800000995d */ /* 0x002fea0003900000 */
[----:B------:R-:W1:Y:S02]  /*15970*/  @!P1 SYNCS.PHASECHK.TRANS64 P1, [R0+URZ+0x19c60], R3 ;  /* 0x019c6003000095a7 */ /* 0x000e64000802007f */
[----:B-1----:R-:W-:Y:S05]  /*15980*/  @!P1 BRA `(.L_x_9518) ;  /* 0xfffffffc00f09947 */ /* 0x002fea000383ffff */
[----:B------:R-:W-:Y:S05]  /*15990*/  BRA `(.L_x_9567) ;  /* 0xffffffdc00e87947 */ /* 0x000fea000383ffff */
.L_x_9531:
[----:B0-----:R0:W1:Y:S02]  /*159a0*/  SYNCS.PHASECHK.TRANS64.TRYWAIT P0, [R9+URZ+0x19c20], R0 ;  /* 0x019c2000090075a7 */ /* 0x001064000800017f */
[----:B-1----:R-:W-:Y:S05]  /*159b0*/  @!P0 NANOSLEEP.SYNCS 0x989680 ;  /* 0x009896800000895d */ /* 0x002fea0003900000 */
[----:B------:R-:W1:Y:S02]  /*159c0*/  @!P0 SYNCS.PHASECHK.TRANS64 P0, [R9+URZ+0x19c20], R0 ;  /* 0x019c2000090085a7 */ /* 0x000e64000800007f */
[----:B-1----:R-:W-:Y:S05]  /*159d0*/  @!P0 BRA `(.L_x_9531) ;  /* 0xfffffffc00f08947 */ /* 0x002fea000383ffff */
[----:B------:R-:W-:Y:S05]  /*159e0*/  BRA `(.L_x_9568) ;  /* 0xfffffff000587947 */ /* 0x000fea000383ffff */
.L_x_9532:
        /* <DEDUP_REMOVED lines=11> */
.L_x_9570:
[----:B------:R-:W-:Y:S05]  /*15aa0*/  BSYNC B0 ;  /* 0x0000000000007941 */ /* 0x000fea0003800000 */
.L_x_9569:
[----:B------:R-:W-:Y:S05]  /*15ab0*/  BRA `(.L_x_9571) ;  /* 0xfffffff000407947 */ /* 0x000fea000383ffff */
.L_x_9535:
[----:B------:R-:W-:Y:S01]  /*15ac0*/  BSSY B1, `(.L_x_9572) ;  /* 0x0000006000017945 */ /* 0x000fe20003800000 */
[----:B------:R-:W-:-:S07]  /*15ad0*/  IMAD.MOV.U32 R15, RZ, RZ, -0x1 ;  /* 0xffffffffff0f7424 */ /* 0x000fce00078e00ff */
[----:B0-----:R-:W-:Y:S05]  /*15ae0*/  WARPSYNC.COLLECTIVE R15, `(.L_x_9573) ;  /* 0x000000000f0c7348 */ /* 0x001fea0003c00000 */
[----:B------:R-:W-:Y:S02]  /*15af0*/  ELECT P6, UR62, PT ;  /* 0x00000000003e782f */ /* 0x000fe400038c0000 */
[----:B------:R-:W-:Y:S01]  /*15b00*/  MOV R14, UR62 ;  /* 0x0000003e000e7c02 */ /* 0x000fe20008000f00 */
[----:B0-----:R-:W-:Y:S10]  /*15b10*/  ENDCOLLECTIVE ;  /* 0x000000000000791b */ /* 0x001ff40003800000 */
.L_x_9573:
[----:B------:R-:W-:Y:S05]  /*15b20*/  BSYNC B1 ;  /* 0x0000000000017941 */ /* 0x000fea0003800000 */
.L_x_9572:
[----:B------:R-:W-:Y:S05]  /*15b30*/  BRA `(.L_x_9574) ;  /* 0xfffffff000387947 */ /* 0x000fea000383ffff */
.L_x_9537:
[----:B0-----:R0:W1:Y:S02]  /*15b40*/  SYNCS.PHASECHK.TRANS64.TRYWAIT P1, [R7+URZ], R2 ;  /* 0x00000002070075a7 */ /* 0x001064000802017f */
[----:B-1----:R-:W-:Y:S05]  /*15b50*/  @!P1 NANOSLEEP.SYNCS 0x989680 ;  /* 0x009896800000995d */ /* 0x002fea0003900000 */
[----:B------:R-:W1:Y:S02]  /*15b60*/  @!P1 SYNCS.PHASECHK.TRANS64 P1, [R7+URZ], R2 ;  /* 0x00000002070095a7 */ /* 0x000e64000802007f */
[----:B-1----:R-:W-:Y:S05]  /*15b70*/  @!P1 BRA `(.L_x_9537) ;  /* 0xfffffffc00f09947 */ /* 0x002fea000383ffff */
[----:B------:R-:W-:Y:S05]  /*15b80*/  BRA `(.L_x_9575) ;  /* 0xfffffff0006c7947 */ /* 0x000fea000383ffff */
.L_x_9538:
[----:B-1----:R1:W2:Y:S02]  /*15b90*/  SYNCS.PHASECHK.TRANS64.TRYWAIT P1, [R3+URZ], R0 ;  /* 0x00000000030075a7 */ /* 0x0022a4000802017f */
[----:B--2---:R-:W-:Y:S05]  /*15ba0*/  @!P1 NANOSLEEP.SYNCS 0x989680 ;  /* 0x009896800000995d */ /* 0x004fea0003900000 */
[----:B------:R-:W2:Y:S02]  /*15bb0*/  @!P1 SYNCS.PHASECHK.TRANS64 P1, [R3+URZ], R0 ;  /* 0x00000000030095a7 */ /* 0x000ea4000802007f */
[----:B--2---:R-:W-:Y:S05]  /*15bc0*/  @!P1 BRA `(.L_x_9538) ;  /* 0xfffffffc00f09947 */ /* 0x004fea000383ffff */
[----:B------:R-:W-:Y:S05]  /*15bd0*/  BRA `(.L_x_9576) ;  /* 0xfffffff000607947 */ /* 0x000fea000383ffff */
.L_x_9540:
[----:B-1----:R1:W2:Y:S02]  /*15be0*/  SYNCS.PHASECHK.TRANS64.TRYWAIT P1, [R3+URZ+0x19c60], R2 ;  /* 0x019c6002030075a7 */ /* 0x0022a4000802017f */
[----:B--2---:R-:W-:Y:S05]  /*15bf0*/  @!P1 NANOSLEEP.SYNCS 0x989680 ;  /* 0x009896800000995d */ /* 0x004fea0003900000 */
[----:B------:R-:W2:Y:S02]  /*15c00*/  @!P1 SYNCS.PHASECHK.TRANS64 P1, [R3+URZ+0x19c60], R2 ;  /* 0x019c6002030095a7 */ /* 0x000ea4000802007f */
[----:B--2---:R-:W-:Y:S05]  /*15c10*/  @!P1 BRA `(.L_x_9540) ;  /* 0xfffffffc00f09947 */ /* 0x004fea000383ffff */
[----:B------:R-:W-:Y:S05]  /*15c20*/  BRA `(.L_x_9577) ;  /* 0xfffffff000607947 */ /* 0x000fea000383ffff */
.L_x_9542:
[----:B--2---:R2:W3:Y:S02]  /*15c30*/  SYNCS.PHASECHK.TRANS64.TRYWAIT P1, [R5+URZ+0x19c60], R0 ;  /* 0x019c6000050075a7 */ /* 0x0044e4000802017f */
[----:B---3--:R-:W-:Y:S05]  /*15c40*/  @!P1 NANOSLEEP.SYNCS 0x989680 ;  /* 0x009896800000995d */ /* 0x008fea0003900000 */
[----:B------:R-:W3:Y:S02]  /*15c50*/  @!P1 SYNCS.PHASECHK.TRANS64 P1, [R5+URZ+0x19c60], R0 ;  /* 0x019c6000050095a7 */ /* 0x000ee4000802007f */
[----:B---3--:R-:W-:Y:S05]  /*15c60*/  @!P1 BRA `(.L_x_9542) ;  /* 0xfffffffc00f09947 */ /* 0x008fea000383ffff */
[----:B------:R-:W-:Y:S05]  /*15c70*/  BRA `(.L_x_9578) ;  /* 0xfffffff000607947 */ /* 0x000fea000383ffff */
.L_x_9544:
[----:B---3--:R3:W4:Y:S02]  /*15c80*/  SYNCS.PHASECHK.TRANS64.TRYWAIT P0, [R3+URZ+0x19c80], R2 ;  /* 0x019c8002030075a7 */ /* 0x008724000800017f */
[----:B----4-:R-:W-:Y:S05]  /*15c90*/  @!P0 NANOSLEEP.SYNCS 0x989680 ;  /* 0x009896800000895d */ /* 0x010fea0003900000 */
[----:B------:R-:W4:Y:S02]  /*15ca0*/  @!P0 SYNCS.PHASECHK.TRANS64 P0, [R3+URZ+0x19c80], R2 ;  /* 0x019c8002030085a7 */ /* 0x000f24000800007f */
[----:B----4-:R-:W-:Y:S05]  /*15cb0*/  @!P0 BRA `(.L_x_9544) ;  /* 0xfffffffc00f08947 */ /* 0x010fea000383ffff */
[----:B------:R-:W-:Y:S05]  /*15cc0*/  BRA `(.L_x_9545) ;  /* 0xfffffff0005c7947 */ /* 0x000fea000383ffff */
.L_x_9579:
        /* <DEDUP_REMOVED lines=11> */
.L_x_12983:


//--------------------- .text._ZN7cutlass13device_kernelIN5flash11enable_sm90INS1_16FlashAttnFwdSm90INS1_25CollectiveMainloopFwdSm90ILi2EN4cute5tupleIJNS5_1CILi1EEES8_S8_EEENS6_IJNS7_ILi192EEENS7_ILi128EEENS7_ILi96EEEEEELi96ENS_12float_e4m3_tEfNS_4arch4Sm90ELb0ELb1ELb0ELb1ELb0ELb1ELb0ELb1ELb1ELb1ELb0ELb0EEENS1_21CollectiveEpilogueFwdINS6_IJSA_SC_SB_EEES9_NS_10bfloat16_tESG_Li384ELb1ELb1ELb0ELb1EEENS1_36VarlenDynamicPersistentTileSchedulerILi192ELi128ELi384ELi128ELb0ELb1ELb1ELb1ELb0ELb1EEEEEEEEEvNT_6ParamsE --------------------------
	.section	.text._ZN7cutlass13device_kernelIN5flash11enable_sm90INS1_16FlashAttnFwdSm90INS1_25CollectiveMainloopFwdSm90ILi2EN4cute5tupleIJNS5_1CILi1EEES8_S8_EEENS6_IJNS7_ILi192EEENS7_ILi128EEENS7_ILi96EEEEEELi96ENS_12float_e4m3_tEfNS_4arch4Sm90ELb0ELb1ELb0ELb1ELb0ELb1ELb0ELb1ELb1ELb1ELb0ELb0EEENS1_21CollectiveEpilogueFwdINS6_IJSA_SC_SB_EEES9_NS_10bfloat16_tESG_Li384ELb1ELb1ELb0ELb1EEENS1_36VarlenDynamicPersistentTileSchedulerILi192ELi128ELi384ELi128ELb0ELb1ELb1ELb1ELb0ELb1EEEEEEEEEvNT_6ParamsE,"ax",@progbits
	.align	128
.text._ZN7cutlass13device_kernelIN5flash11enable_sm90INS1_16FlashAttnFwdSm90INS1_25CollectiveMainloopFwdSm90ILi2EN4cute5tupleIJNS5_1CILi1EEES8_S8_EEENS6_IJNS7_ILi192EEENS7_ILi128EEENS7_ILi96EEEEEELi96ENS_12float_e4m3_tEfNS_4arch4Sm90ELb0ELb1ELb0ELb1ELb0ELb1ELb0ELb1ELb1ELb1ELb0ELb0EEENS1_21CollectiveEpilogueFwdINS6_IJSA_SC_SB_EEES9_NS_10bfloat16_tESG_Li384ELb1ELb1ELb0ELb1EEENS1_36VarlenDynamicPersistentTileSchedulerILi192ELi128ELi384ELi128ELb0ELb1ELb1ELb1ELb0ELb1EEEEEEEEEvNT_6ParamsE:
        .type           _ZN7cutlass13device_kernelIN5flash11enable_sm90INS1_16FlashAttnFwdSm90INS1_25CollectiveMainloopFwdSm90ILi2EN4cute5tupleIJNS5_1CILi1EEES8_S8_EEENS6_IJNS7_ILi192EEENS7_ILi128EEENS7_ILi96EEEEEELi96ENS_12float_e4m3_tEfNS_4arch4Sm90ELb0ELb1ELb0ELb1ELb0ELb1ELb0ELb1ELb1ELb1ELb0ELb0EEENS1_21CollectiveEpilogueFwdINS6_IJSA_SC_SB_EEES9_NS_10bfloat16_tESG_Li384ELb1ELb1ELb0ELb1EEENS1_36VarlenDynamicPersistentTileSchedulerILi192ELi128ELi384ELi128ELb0ELb1ELb1ELb1ELb0ELb1EEEEEEEEEvNT_6ParamsE,@function
        .size           _ZN7cutlass13device_kernelIN5flash11enable_sm90INS1_16FlashAttnFwdSm90INS1_25CollectiveMainloopFwdSm90ILi2EN4cute5tupleIJNS5_1CILi1EEES8_S8_EEENS6_IJNS7_ILi192EEENS7_ILi128EEENS7_ILi96EEEEEELi96ENS_12float_e4m3_tEfNS_4arch4Sm90ELb0ELb1ELb0ELb1ELb0ELb1ELb0ELb1ELb1ELb1ELb0ELb0EEENS1_21CollectiveEpilogueFwdINS6_IJSA_SC_SB_EEES9_NS_10bfloat16_tESG_Li384ELb1ELb1ELb0ELb1EEENS1_36VarlenDynamicPersistentTileSchedulerILi192ELi128ELi384ELi128ELb0ELb1ELb1ELb1ELb0ELb1EEEEEEEEEvNT_6ParamsE,(.L_x_12984 - _ZN7cutlass13device_kernelIN5flash11enable_sm90INS1_16FlashAttnFwdSm90INS1_25CollectiveMainloopFwdSm90ILi2EN4cute5tupleIJNS5_1CILi1EEES8_S8_EEENS6_IJNS7_ILi192EEENS7_ILi128EEENS7_ILi96EEEEEELi96ENS_12float_e4m3_tEfNS_4arch4Sm90ELb0ELb1ELb0ELb1ELb0ELb1ELb0ELb1ELb1ELb1ELb0ELb0EEENS1_21CollectiveEpilogueFwdINS6_IJSA_SC_SB_EEES9_NS_10bfloat16_tESG_Li384ELb1ELb1ELb0ELb1EEENS1_36VarlenDynamicPersistentTileSchedulerILi192ELi128ELi384ELi128ELb0ELb1ELb1ELb1ELb0ELb1EEEEEEEEEvNT_6ParamsE)
        .other          _ZN7cutlass13device_kernelIN5flash11enable_sm90INS1_16FlashAttnFwdSm90INS1_25CollectiveMainloopFwdSm90ILi2EN4cute5tupleIJNS5_1CILi1EEES8_S8_EEENS6_IJNS7_ILi192EEENS7_ILi128EEENS7_ILi96EEEEEELi96ENS_12float_e4m3_tEfNS_4arch4Sm90ELb0ELb1ELb0ELb1ELb0ELb1ELb0ELb1ELb1ELb1ELb0ELb0EEENS1_21CollectiveEpilogueFwdINS6_IJSA_SC_SB_EEES9_NS_10bfloat16_tESG_Li384ELb1ELb1ELb0ELb1EEENS1_36VarlenDynamicPersistentTileSchedulerILi192ELi128ELi384ELi128ELb0ELb1ELb1ELb1ELb0ELb1EEEEEEEEEvNT_6ParamsE,@"STO_CUDA_ENTRY STV_DEFAULT"
_ZN7cutlass13device_kernelIN5flash11enable_sm90INS1_16FlashAttnFwdSm90INS1_25CollectiveMainloopFwdSm90ILi2EN4cute5tupleIJNS5_1CILi1EEES8_S8_EEENS6_IJNS7_ILi192EEENS7_ILi128EEENS7_ILi96EEEEEELi96ENS_12float_e4m3_tEfNS_4arch4Sm90ELb0ELb1ELb0ELb1ELb0ELb1ELb0ELb1ELb1ELb1ELb0ELb0EEENS1_21CollectiveEpilogueFwdINS6_IJSA_SC_SB_EEES9_NS_10bfloat16_tESG_Li384ELb1ELb1ELb0ELb1EEENS1_36VarlenDynamicPersistentTileSchedulerILi192ELi128ELi384ELi128ELb0ELb1ELb1ELb1ELb0ELb1EEEEEEEEEvNT_6ParamsE:
        /* <DEDUP_REMOVED lines=24> */
.L_x_9581:
[----:B------:R-:W-:Y:S05]  /*0180*/  BSYNC B0 ;  /* 0x0000000000007941 */ /* 0x000fea0003800000 */
.L_x_9580:
        /* <DEDUP_REMOVED lines=41> */
.L_x_9582:
        /* <DEDUP_REMOVED lines=22> */
.L_x_9583:
        /* <DEDUP_REMOVED lines=18> */
.L_x_9584:
        /* <DEDUP_REMOVED lines=22> */
.L_x_9585:
        /* <DEDUP_REMOVED lines=22> */
.L_x_9586:
        /* <DEDUP_REMOVED lines=8> */
.L_x_9589:
        /* <DEDUP_REMOVED lines=17> */
[----:B------:R-:W-:Y:S01]  /*0af0*/  ULOP3.LUT UR36, UR37, 0x1, URZ, 0xfc, !UPT ;  /* 0x0000000125247892 */ /* 0x000fe2000f8efc3f */
[----:B0-----:R-:W-:-:S05]  /*0b00*/  VIADD R29, R0, 0xffffff80 ;  /* 0xffffff80001d7836 */ /* 0x001fca0000000000 */
[----:B------:R-:W-:-:S04]  /*0b10*/  SHF.R.S32.HI R0, RZ, 0x1f, R29 ;  /* 0x0000001fff007819 */ /* 0x000fc8000001141d */
[CC--:B------:R-:W-:Y:S02]  /*0b20*/  LEA.HI R2, R0.reuse, R29.reuse, RZ, 0x5 ;  /* 0x0000001d00027211 */ /* 0x0c0fe400078f28ff */
[----:B------:R-:W-:-:S03]  /*0b30*/  LEA.HI R5, R0, R29, RZ, 0x4 ;  /* 0x0000001d00057211 */ /* 0x000fc600078f20ff */
[----:B------:R-:W-:Y:S01]  /*0b40*/  IMAD.SHL.U32 R3, R2, 0x10, RZ ;  /* 0x0000001002037824 */ /* 0x000fe200078e00ff */
[----:B------:R-:W-:-:S04]  /*0b50*/  LOP3.LUT R2, R5, 0x7fffff0, RZ, 0xc0, !PT ;  /* 0x07fffff005027812 */ /* 0x000fc800078ec0ff */
[----:B------:R-:W-:Y:S01]  /*0b60*/  LOP3.LUT R7, R3, 0xfffffe00, RZ, 0xc0, !PT ;  /* 0xfffffe0003077812 */ /* 0x000fe200078ec0ff */
[C---:B------:R-:W-:Y:S01]  /*0b70*/  IMAD.IADD R4, R29.reuse, 0x1, -R2 ;  /* 0x000000011d047824 */ /* 0x040fe200078e0a02 */
[-C--:B------:R-:W-:Y:S02]  /*0b80*/  LEA.HI R3, R29, R29.reuse, RZ, 0x1 ;  /* 0x0000001d1d037211 */ /* 0x080fe400078f08ff */
[----:B------:R-:W-:Y:S01]  /*0b90*/  LEA.HI R2, R0, R29, RZ, 0x7 ;  /* 0x0000001d00027211 */ /* 0x000fe200078f38ff */
[----:B------:R-:W-:Y:S01]  /*0ba0*/  IMAD R8, R4, 0x20, R7 ;  /* 0x0000002004087824 */ /* 0x000fe200078e0207 */
[--C-:B------:R-:W-:Y:S02]  /*0bb0*/  SHF.R.S32.HI R23, RZ, 0x1, R3.reuse ;  /* 0x00000001ff177819 */ /* 0x100fe40000011403 */
[----:B------:R-:W-:Y:S02]  /*0bc0*/  SHF.R.S32.HI R6, RZ, 0x1f, R3 ;  /* 0x0000001fff067819 */ /* 0x000fe40000011403 */
[----:B------:R-:W-:-:S02]  /*0bd0*/  LOP3.LUT R7, R2, 0xffffff80, RZ, 0xc0, !PT ;  /* 0xffffff8002077812 */ /* 0x000fc400078ec0ff */
[----:B------:R-:W-:Y:S02]  /*0be0*/  LOP3.LUT R3, R3, 0xfffffffe, RZ, 0xc0, !PT ;  /* 0xfffffffe03037812 */ /* 0x000fe400078ec0ff */
[----:B------:R-:W-:Y:S01]  /*0bf0*/  SHF.R.S32.HI R18, RZ, 0x7, R2 ;  /* 0x00000007ff127819 */ /* 0x000fe20000011402 */
[C---:B------:R-:W-:Y:S01]  /*0c00*/  IMAD.IADD R21, R29.reuse, 0x1, -R7 ;  /* 0x000000011d157824 */ /* 0x040fe200078e0a07 */
[----:B------:R-:W-:Y:S01]  /*0c10*/  LEA.HI R6, R6, R23, RZ, 0x2 ;  /* 0x0000001706067211 */ /* 0x000fe200078f10ff */
[----:B------:R-:W-:Y:S01]  /*0c20*/  IMAD.IADD R28, R29, 0x1, -R3 ;  /* 0x000000011d1c7824 */ /* 0x000fe200078e0a03 */
[----:B------:R-:W-:Y:S02]  /*0c30*/  SHF.R.S32.HI R2, RZ, 0x4, R5 ;  /* 0x00000004ff027819 */ /* 0x000fe40000011405 */
[----:B------:R-:W-:Y:S01]  /*0c40*/  SHF.R.S32.HI R3, RZ, 0x1f, R21 ;  /* 0x0000001fff037819 */ /* 0x000fe20000011415 */
[----:B------:R-:W-:Y:S01]  /*0c50*/  IMAD.SHL.U32 R26, R28, 0x8, RZ ;  /* 0x000000081c1a7824 */ /* 0x000fe200078e00ff */
[----:B------:R-:W-:Y:S01]  /*0c60*/  LEA.HI R4, R0, R29, RZ, 0x3 ;  /* 0x0000001d00047211 */ /* 0x000fe200078f18ff */
[----:B------:R-:W-:Y:S01]  /*0c70*/  IMAD.SHL.U32 R152, R28, 0x10, RZ ;  /* 0x000000101c987824 */ /* 0x000fe200078e00ff */
[----:B------:R-:W-:Y:S01]  /*0c80*/  LEA.HI R7, R3, R21, RZ, 0x2 ;  /* 0x0000001503077211 */ /* 0x000fe200078f10ff */
[----:B------:R-:W-:Y:S01]  /*0c90*/  VIADD R24, R26, 0x20 ;  /* 0x000000201a187836 */ /* 0x000fe20000000000 */
[----:B------:R-:W-:Y:S01]  /*0ca0*/  LOP3.LUT R6, R6, 0x7fffffc, RZ, 0xc0, !PT ;  /* 0x07fffffc06067812 */ /* 0x000fe200078ec0ff */
[----:B------:R-:W-:Y:S01]  /*0cb0*/  STL [R1+0x10], R26 ;  /* 0x0000101a01007387 */ /* 0x000fe20000100800 */
[----:B------:R-:W-:Y:S01]  /*0cc0*/  LEA.HI R5, R5, R2, RZ, 0x1 ;  /* 0x0000000205057211 */ /* 0x000fe200078f08ff */
[----:B------:R-:W-:Y:S01]  /*0cd0*/  IMAD.IADD R14, R26, 0x1, R24 ;  /* 0x000000011a0e7824 */ /* 0x000fe200078e0218 */
[--C-:B------:R-:W-:Y:S01]  /*0ce0*/  SHF.R.S32.HI R12, RZ, 0x2, R7.reuse ;  /* 0x00000002ff0c7819 */ /* 0x100fe20000011407 */
[----:B------:R-:W-:Y:S01]  /*0cf0*/  IMAD.IADD R6, R23, 0x1, -R6 ;  /* 0x0000000117067824 */ /* 0x000fe200078e0a06 */
[----:B------:R-:W-:Y:S01]  /*0d00*/  SHF.R.S32.HI R13, RZ, 0x1f, R7 ;  /* 0x0000001fff0d7819 */ /* 0x000fe20000011407 */
[----:B------:R-:W-:Y:S01]  /*0d10*/  STL [R1+0x38], R24 ;  /* 0x0000381801007387 */ /* 0x000fe20000100800 */
[----:B------:R-:W-:Y:S01]  /*0d20*/  SHF.R.S32.HI R4, RZ, 0x3, R4 ;  /* 0x00000003ff047819 */ /* 0x000fe20000011404 */
[----:B------:R-:W-:Y:S01]  /*0d30*/  IMAD R17, R2, 0x8, R6 ;  /* 0x0000000802117824 */ /* 0x000fe200078e0206 */
[----:B------:R-:W-:-:S02]  /*0d40*/  LOP3.LUT R5, R5, 0x1ffffffe, RZ, 0xc0, !PT ;  /* 0x1ffffffe05057812 */ /* 0x000fc400078ec0ff */
[----:B------:R-:W-:Y:S01]  /*0d50*/  LEA.HI R13, R13, R12, RZ, 0x3 ;  /* 0x0000000c0d0d7211 */ /* 0x000fe200078f18ff */
[----:B------:R-:W-:Y:S01]  /*0d60*/  IMAD.SHL.U32 R4, R4, 0x80, RZ ;  /* 0x0000008004047824 */ /* 0x000fe200078e00ff */
[----:B------:R-:W-:Y:S01]  /*0d70*/  SHF.R.S32.HI R15, RZ, 0x1f, R14 ;  /* 0x0000001fff0f7819 */ /* 0x000fe2000001140e */
[----:B------:R-:W-:Y:S01]  /*0d80*/  IMAD.IADD R5, R2, 0x1, -R5 ;  /* 0x0000000102057824 */ /* 0x000fe200078e0a05 */
[----:B------:R-:W-:Y:S01]  /*0d90*/  LOP3.LUT R13, R13, 0xfffffff8, RZ, 0xc0, !PT ;  /* 0xfffffff80d0d7812 */ /* 0x000fe200078ec0ff */
[----:B------:R-:W-:Y:S01]  /*0da0*/  IMAD.HI R2, R18, 0x55555556, RZ ;  /* 0x5555555612027827 */ /* 0x000fe200078e02ff */
[-C--:B------:R-:W-:Y:S02]  /*0db0*/  LEA.HI R6, R15, R14.reuse, RZ, 0x4 ;  /* 0x0000000e0f067211 */ /* 0x080fe400078f20ff */
[----:B------:R-:W-:Y:S01]  /*0dc0*/  LEA.HI R3, R3, R21, RZ, 0x5 ;  /* 0x0000001503037211 */ /* 0x000fe200078f28ff */
[----:B------:R-:W-:Y:S01]  /*0dd0*/  IMAD.IADD R12, R12, 0x1, -R13 ;  /* 0x000000010c0c7824 */ /* 0x000fe200078e0a0d */
[----:B------:R-:W-:Y:S01]  /*0de0*/  LEA.HI R14, R15, R14, RZ, 0x5 ;  /* 0x0000000e0f0e7211 */ /* 0x000fe200078f28ff */
[----:B------:R-:W-:Y:S01]  /*0df0*/  IMAD.SHL.U32 R20, R17, 0x20, RZ ;  /* 0x0000002011147824 */ /* 0x000fe200078e00ff */
[----:B------:R-:W-:Y:S01]  /*0e00*/  LOP3.LUT R25, R4, 0x80, RZ, 0xc0, !PT ;  /* 0x0000008004197812 */ /* 0x000fe200078ec0ff */
[----:B------:R-:W-:Y:S01]  /*0e10*/  IMAD R5, R5, 0x8, R8 ;  /* 0x0000000805057824 */ /* 0x000fe200078e0208 */
[----:B------:R-:W-:Y:S01]  /*0e20*/  LEA.HI R2, R2, R2, RZ, 0x1 ;  /* 0x0000000202027211 */ /* 0x000fe200078f08ff */
[----:B------:R-:W-:Y:S01]  /*0e30*/  IMAD.MOV.U32 R17, RZ, RZ, RZ ;  /* 0x000000ffff117224 */ /* 0x000fe200078e00ff */
[----:B------:R-:W-:Y:S01]  /*0e40*/  SHF.R.S32.HI R3, RZ, 0x5, R3 ;  /* 0x00000005ff037819 */ /* 0x000fe20000011403 */
[----:B------:R-:W-:Y:S01]  /*0e50*/  STL [R1+0x30], R25 ;  /* 0x0000301901007387 */ /* 0x000fe20000100800 */
[----:B------:R-:W-:Y:S01]  /*0e60*/  SHF.R.S32.HI R14, RZ, 0x5, R14 ;  /* 0x00000005ff0e7819 */ /* 0x000fe2000001140e */
[----:B------:R-:W-:Y:S01]  /*0e70*/  IMAD R2, R2, -0x3, R18 ;  /* 0xfffffffd02027824 */ /* 0x000fe200078e0212 */
[----:B------:R-:W-:Y:S01]  /*0e80*/  SHF.R.U32.HI R22, RZ, 0x3, R25 ;  /* 0x00000003ff167819 */ /* 0x000fe20000011619 */
[----:B------:R-:W-:Y:S01]  /*0e90*/  IMAD R3, R3, 0x10, R12 ;  /* 0x0000001003037824 */ /* 0x000fe200078e020c */
[----:B------:R-:W-:Y:S01]  /*0ea0*/  LOP3.LUT R4, R25, 0x10, R6, 0xf8, !PT ;  /* 0x0000001019047812 */ /* 0x000fe200078ef806 */
[----:B------:R-:W-:Y:S01]  /*0eb0*/  IMAD R13, R14, 0x1800, R20 ;  /* 0x000018000e0d7824 */ /* 0x000fe200078e0214 */
[----:B------:R-:W-:Y:S01]  /*0ec0*/  LEA.HI R0, R0, R29, RZ, 0x2 ;  /* 0x0000001d00007211 */ /* 0x000fe200078f10ff */
[----:B------:R-:W-:Y:S01]  /*0ed0*/  IMAD R3, R2, 0x40, R3 ;  /* 0x0000004002037824 */ /* 0x000fe200078e0203 */
[----:B------:R-:W-:Y:S01]  /*0ee0*/  LOP3.LUT R4, R4, R22, RZ, 0x3c, !PT ;  /* 0x0000001604047212 */ /* 0x000fe200078e3cff */
[----:B------:R-:W-:Y:S01]  /*0ef0*/  STL [R1+0x3c], R20 ;  /* 0x00003c1401007387 */ /* 0x000fe20000100800 */
[----:B------:R-:W-:-:S02]  /*0f00*/  LOP3.LUT R2, R0, 0xfffffffc, RZ, 0xc0, !PT ;  /* 0xfffffffc00027812 */ /* 0x000fc400078ec0ff */
[----:B------:R-:W-:Y:S02]  /*0f10*/  CS2R R18, SRZ ;  /* 0x0000000000127805 */ /* 0x000fe4000001ff00 */
[----:B------:R-:W-:Y:S01]  /*0f20*/  IADD3 R4, R16, R13, R4 ;  /* 0x0000000d10047210 */ /* 0x000fe20007ffe004 */
[----:B------:R-:W-:Y:S01]  /*0f30*/  STL [R1+0x74], R22 ;  /* 0x0000741601007387 */ /* 0x000fe20000100800 */
[----:B------:R-:W-:Y:S01]  /*0f40*/  SHF.R.S32.HI R0, RZ, 0x2, R0 ;  /* 0x00000002ff007819 */ /* 0x000fe20000011400 */
[----:B------:R-:W-:Y:S01]  /*0f50*/  IMAD.IADD R8, R29, 0x1, -R2 ;  /* 0x000000011d087824 */ /* 0x000fe200078e0a02 */
[----:B------:R-:W-:Y:S01]  /*0f60*/  SHF.R.S32.HI R2, RZ, 0x1f, R23 ;  /* 0x0000001fff027819 */ /* 0x000fe20000011417 */
[----:B------:R0:W-:Y:S01]  /*0f70*/  STL [R1+0x7c], R5 ;  /* 0x00007c0501007387 */ /* 0x0001e20000100800 */
[----:B------:R-:W-:Y:S02]  /*0f80*/  LOP3.LUT R7, R7, 0x7ffffffc, RZ, 0xc0, !PT ;  /* 0x7ffffffc07077812 */ /* 0x000fe400078ec0ff */
[----:B------:R-:W-:Y:S01]  /*0f90*/  LEA.HI R0, R8, R8, RZ, 0x1 ;  /* 0x0000000808007211 */ /* 0x000fe200078f08ff */
[----:B------:R1:W-:Y:S02]  /*0fa0*/  STL [R1+0x70], R4 ;  /* 0x0000700401007387 */ /* 0x0003e40000100800 */
[----:B------:R-:W-:Y:S01]  /*0fb0*/  IMAD.IADD R7, R21, 0x1, -R7 ;  /* 0x0000000115077824 */ /* 0x000fe200078e0a07 */
[----:B------:R-:W-:Y:S01]  /*0fc0*/  LOP3.LUT R2, R0, 0x1ffffffe, RZ, 0xc0, !PT ;  /* 0x1ffffffe00027812 */ /* 0x000fe200078ec0ff */
[----:B------:R2:W-:Y:S01]  /*0fd0*/  STL [R1+0x24], R9 ;  /* 0x0000240901007387 */ /* 0x0005e20000100800 */
[----:B------:R-:W-:Y:S01]  /*0fe0*/  LOP3.LUT R0, R25, 0x10, R152, 0xf8, !PT ;  /* 0x0000001019007812 */ /* 0x000fe200078ef898 */
[----:B0-----:R-:W-:-:S02]  /*0ff0*/  VIADD R5, R26, 0x10 ;  /* 0x000000101a057836 */ /* 0x001fc40000000000 */
[----:B------:R-:W-:Y:S01]  /*1000*/  STL [R1+0x28], R10 ;  /* 0x0000280a01007387 */ /* 0x000fe20000100800 */
[----:B------:R-:W-:Y:S01]  /*1010*/  LOP3.LUT R0, R0, R22, RZ, 0x3c, !PT ;  /* 0x0000001600007212 */ /* 0x000fe200078e3cff */
[C---:B-1----:R-:W-:Y:S02]  /*1020*/  IMAD.SHL.U32 R4, R8.reuse, 0x8, RZ ;  /* 0x0000000808047824 */ /* 0x042fe400078e00ff */
[----:B------:R-:W-:Y:S01]  /*1030*/  STL [R1+0x78], R3 ;  /* 0x0000780301007387 */ /* 0x000fe20000100800 */
[----:B------:R-:W-:Y:S01]  /*1040*/  IMAD.IADD R2, R8, 0x1, -R2 ;  /* 0x0000000108027824 */ /* 0x000fe200078e0a02 */
[----:B--2---:R-:W-:Y:S02]  /*1050*/  SHF.R.S32.HI R9, RZ, 0x1f, R5 ;  /* 0x0000001fff097819 */ /* 0x004fe40000011405 */
[----:B------:R-:W-:Y:S04]  /*1060*/  STL [R1+0x2c], R11 ;  /* 0x00002c0b01007387 */ /* 0x000fe80000100800 */
[----:B------:R-:W-:Y:S04]  /*1070*/  STL [R1+0x58], RZ ;  /* 0x000058ff01007387 */ /* 0x000fe80000100800 */
[----:B------:R-:W-:Y:S04]  /*1080*/  STL [R1+0x8], RZ ;  /* 0x000008ff01007387 */ /* 0x000fe80000100800 */
[----:B------:R0:W-:Y:S04]  /*1090*/  STL [R1+0x34], R5 ;  /* 0x0000340501007387 */ /* 0x0001e80000100800 */
[----:B------:R1:W-:Y:S04]  /*10a0*/  STL [R1+0x4c], R4 ;  /* 0x00004c0401007387 */ /* 0x0003e80000100800 */
[----:B------:R2:W-:Y:S01]  /*10b0*/  STL [R1+0x6c], R9 ;  /* 0x00006c0901007387 */ /* 0x0005e20000100800 */
[----:B0-----:R-:W-:-:S02]  /*10c0*/  VIADD R5, R4, 0x20 ;  /* 0x0000002004057836 */ /* 0x001fc40000000000 */
[----:B-1----:R-:W-:Y:S01]  /*10d0*/  VIADD R4, R4, 0x40 ;  /* 0x0000004004047836 */ /* 0x002fe20000000000 */
[----:B--2---:R-:W-:-:S05]  /*10e0*/  SHF.R.S32.HI R9, RZ, 0x1f, R24 ;  /* 0x0000001fff097819 */ /* 0x004fca0000011418 */
[----:B------:R-:W-:Y:S04]  /*10f0*/  STL [R1+0x68], R9 ;  /* 0x0000680901007387 */ /* 0x000fe80000100800 */
[----:B------:R0:W-:Y:S04]  /*1100*/  STL [R1+0x5c], R5 ;  /* 0x00005c0501007387 */ /* 0x0001e80000100800 */
[----:B------:R1:W-:Y:S01]  /*1110*/  STL [R1+0x60], R4 ;  /* 0x0000600401007387 */ /* 0x0003e20000100800 */
[----:B0-----:R-:W-:Y:S02]  /*1120*/  SHF.R.S32.HI R5, RZ, 0x1f, R5 ;  /* 0x0000001fff057819 */ /* 0x001fe40000011405 */
[----:B-1----:R-:W-:-:S03]  /*1130*/  SHF.R.S32.HI R4, RZ, 0x1f, R4 ;  /* 0x0000001fff047819 */ /* 0x002fc60000011404 */
[----:B------:R0:W-:Y:S04]  /*1140*/  STL [R1+0x84], R5 ;  /* 0x0000840501007387 */ /* 0x0001e80000100800 */
[----:B------:R1:W-:Y:S04]  /*1150*/  STL [R1+0x80], R4 ;  /* 0x0000800401007387 */ /* 0x0003e80000100800 */
[----:B------:R2:W-:Y:S01]  /*1160*/  STL [R1+0x4], R7 ;  /* 0x0000040701007387 */ /* 0x0005e20000100800 */
[----:B0-----:R-:W-:Y:S02]  /*1170*/  IMAD.IADD R5, R20, 0x1, R0 ;  /* 0x0000000114057824 */ /* 0x001fe400078e0200 */
[----:B------:R-:W-:Y:S01]  /*1180*/  IMAD R0, R2, 0x8, R3 ;  /* 0x0000000802007824 */ /* 0x000fe200078e0203 */
[----:B-1----:R-:W-:-:S02]  /*1190*/  SHF.R.S32.HI R4, RZ, 0x4, R6 ;  /* 0x00000004ff047819 */ /* 0x002fc40000011406 */
[----:B------:R2:W-:Y:S04]  /*11a0*/  STL [R1+0x48], R5 ;  /* 0x0000480501007387 */ /* 0x0005e80000100800 */
[----:B------:R2:W-:Y:S04]  /*11b0*/  STL [R1+0x40], R0 ;  /* 0x0000400001007387 */ /* 0x0005e80000100800 */
[----:B------:R2:W-:Y:S02]  /*11c0*/  STL [R1+0x64], R4 ;  /* 0x0000640401007387 */ /* 0x0005e40000100800 */
.L_x_9782:
[----:B0-----:R-:W3:Y:S01]  /*11d0*/  LDL R35, [R1+0x2c] ;  /* 0x00002c0001237983 */ /* 0x001ee20000100800 */
[----:B------:R-:W-:Y:S01]  /*11e0*/  ULDC.64 UR4, c[0x0][0xa28] ;  /* 0x00028a0000047ab9 */ /* 0x000fe20000000a00 */
[----:B--2-4-:R-:W3:Y:S01]  /*11f0*/  LDC.64 R4, c[0x0][0xa08] ;  /* 0x00028200ff047b82 */ /* 0x014ee20000000a00 */
[----:B------:R-:W-:Y:S01]  /*1200*/  ISETP.NE.U32.AND P0, PT, RZ, UR4, PT ;  /* 0x00000004ff007c0c */ /* 0x000fe2000bf05070 */
[----:B------:R-:W2:Y:S01]  /*1210*/  LDL R34, [R1+0x28] ;  /* 0x0000280001227983 */ /* 0x000ea20000100800 */
[----:B------:R-:W-:Y:S01]  /*1220*/  IMAD.MOV.U32 R0, RZ, RZ, RZ ;  /* 0x000000ffff007224 */ /* 0x000fe200078e00ff */
[----:B------:R-:W-:Y:S01]  /*1230*/  ULDC.64 UR6, c[0x0][0xa20] ;  /* 0x0002880000067ab9 */ /* 0x000fe20000000a00 */
[----:B------:R-:W-:Y:S01]  /*1240*/  ISETP.NE.AND.EX P0, PT, RZ, UR5, PT, P0 ;  /* 0x00000005ff007c0c */ /* 0x000fe2000bf05300 */
[----:B------:R-:W-:Y:S01]  /*1250*/  ULDC.64 UR4, c[0x0][0xa18] ;  /* 0x0002860000047ab9 */ /* 0x000fe20000000a00 */
[----:B------:R-:W-:Y:S01]  /*1260*/  IMAD.MOV.U32 R28, RZ, RZ, RZ ;  /* 0x000000ffff1c7224 */ /* 0x000fe200078e00ff */
[----:B------:R-:W-:-:S04]  /*1270*/  ISETP.NE.U32.AND P1, PT, RZ, UR4, PT ;  /* 0x00000004ff007c0c */ /* 0x000fc8000bf25070 */
[----:B------:R-:W-:Y:S01]  /*1280*/  ISETP.NE.AND.EX P1, PT, RZ, UR5, PT, P1 ;  /* 0x00000005ff007c0c */ /* 0x000fe2000bf25310 */
[----:B------:R-:W-:Y:S02]  /*1290*/  ULDC.64 UR4, c[0x0][0xa08] ;  /* 0x0002820000047ab9 */ /* 0x000fe40000000a00 */
[----:B------:R-:W-:-:S03]  /*12a0*/  ISETP.NE.U32.AND P3, PT, RZ, UR4, PT ;  /* 0x00000004ff007c0c */ /* 0x000fc6000bf65070 */
[----:B-1----:R-:W0:Y:S01]  /*12b0*/  @P0 LDC.64 R2, c[0x0][0xa28] ;  /* 0x00028a00ff020b82 */ /* 0x002e220000000a00 */
[----:B------:R-:W-:-:S07]  /*12c0*/  ISETP.NE.AND.EX P3, PT, RZ, UR5, PT, P3 ;  /* 0x00000005ff007c0c */ /* 0x000fce000bf65330 */
[----:B------:R-:W1:Y:S01]  /*12d0*/  @P1 LDC.64 R6, c[0x0][0xa18] ;  /* 0x00028600ff061b82 */ /* 0x000e620000000a00 */
[----:B------:R-:W-:Y:S02]  /*12e0*/  ULDC UR4, c[0x0][0x288] ;  /* 0x0000a20000047ab9 */ /* 0x000fe40000000800 */
[----:B------:R-:W-:Y:S01]  /*12f0*/  IMAD.U32 R155, RZ, RZ, UR4 ;  /* 0x00000004ff9b7e24 */ /* 0x000fe2000f8e00ff */
[----:B------:R-:W-:Y:S01]  /*1300*/  ULDC.64 UR4, c[0x0][0x418] ;  /* 0x0001060000047ab9 */ /* 0x000fe20000000a00 */
[----:B---3--:R-:W-:-:S04]  /*1310*/  IMAD.WIDE R8, R35, 0x4, R4 ;  /* 0x0000000423087825 */ /* 0x008fc800078e0204 */
[C---:B0-----:R-:W-:Y:S01]  /*1320*/  @P0 IMAD.WIDE R2, R35.reuse, 0x4, R2 ;  /* 0x0000000423020825 */ /* 0x041fe200078e0202 */
[----:B-----5:R0:W5:Y:S03]  /*1330*/  @P3 LDG.E R28, desc[UR42][R8.64] ;  /* 0x0000002a081c3981 */ /* 0x020166000c1e1900 */
[----:B-1----:R-:W-:Y:S01]  /*1340*/  @P1 IMAD.WIDE R4, R35, 0x4, R6 ;  /* 0x0000000423041825 */ /* 0x002fe200078e0206 */
[----:B------:R0:W5:Y:S04]  /*1350*/  @P0 LDG.E R0, desc[UR42][R2.64] ;  /* 0x0000002a02000981 */ /* 0x000168000c1e1900 */
[----:B------:R0:W5:Y:S01]  /*1360*/  @P1 LDG.E R155, desc[UR42][R4.64] ;  /* 0x0000002a049b1981 */ /* 0x000162000c1e1900 */
[----:B------:R-:W-:Y:S01]  /*1370*/  UISETP.NE.U32.AND UP0, UPT, UR4, URZ, UPT ;  /* 0x0000003f0400728c */ /* 0x000fe2000bf05070 */
[----:B------:R-:W-:-:S02]  /*1380*/  ISETP.NE.U32.AND P2, PT, RZ, UR6, PT ;  /* 0x00000006ff007c0c */ /* 0x000fc4000bf45070 */
[----:B--2---:R0:W-:Y:S01]  /*1390*/  STL [R1+0x50], R34 ;  /* 0x0000502201007387 */ /* 0x0041e20000100800 */
[----:B------:R-:W-:Y:S01]  /*13a0*/  UISETP.NE.AND.EX UP0, UPT, UR5, URZ, UPT, UP0 ;  /* 0x0000003f0500728c */ /* 0x000fe2000bf05300 */
[----:B------:R-:W-:Y:S01]  /*13b0*/  ISETP.NE.AND.EX P2, PT, RZ, UR7, PT, P2 ;  /* 0x00000007ff007c0c */ /* 0x000fe2000bf45320 */
[----:B------:R-:W-:Y:S01]  /*13c0*/  ULDC UR4, c[0x0][0x424] ;  /* 0x0001090000047ab9 */ /* 0x000fe20000000800 */
[----:B------:R0:W-:Y:S01]  /*13d0*/  STL [R1+0x54], R35 ;  /* 0x0000542301007387 */ /* 0x0001e20000100800 */
[----:B------:R-:W-:Y:S01]  /*13e0*/  USEL UR4, UR4, 0x1, UP0 ;  /* 0x0000000104047887 */ /* 0x000fe20008000000 */
[----:B------:R-:W-:-:S03]  /*13f0*/  ULDC UR5, c[0x0][0x2f0] ;  /* 0x0000bc0000057ab9 */ /* 0x000fc60000000800 */
[----:B------:R-:W-:-:S03]  /*1400*/  UIMAD UR4, UR4, UR5, URZ ;  /* 0x00000005040472a4 */ /* 0x000fc6000f8e023f */
[----:B------:R-:W-:Y:S01]  /*1410*/  ULDC UR5, c[0x0][0x348] ;  /* 0x0000d20000057ab9 */ /* 0x000fe20000000800 */
[----:B------:R-:W-:Y:S08]  /*1420*/  @P1 BRA `(.L_x_9591) ;  /* 0x0000000000241947 */ /* 0x000ff00003800000 */
[----:B------:R-:W-:Y:S02]  /*1430*/  ULDC.64 UR6, c[0x0][0xa00] ;  /* 0x0002800000067ab9 */ /* 0x000fe40000000a00 */
[----:B------:R-:W-:-:S04]  /*1440*/  ISETP.NE.U32.AND P0, PT, RZ, UR6, PT ;  /* 0x00000006ff007c0c */ /* 0x000fc8000bf05070 */
[----:B------:R-:W-:-:S13]  /*1450*/  ISETP.NE.AND.EX P0, PT, RZ, UR7, PT, P0 ;  /* 0x00000007ff007c0c */ /* 0x000fda000bf05300 */
[----:B------:R-:W-:Y:S05]  /*1460*/  @!P0 BRA `(.L_x_9591) ;  /* 0x0000000000148947 */ /* 0x000fea0003800000 */
[----:B0-----:R-:W0:Y:S02]  /*1470*/  LDC.64 R2, c[0x0][0xa00] ;  /* 0x00028000ff027b82 */ /* 0x001e240000000a00 */
[----:B0-----:R-:W-:-:S05]  /*1480*/  IMAD.WIDE R2, R35, 0x4, R2 ;  /* 0x0000000423027825 */ /* 0x001fca00078e0202 */
[----:B-----5:R-:W2:Y:S04]  /*1490*/  LDG.E R155, desc[UR42][R2.64] ;  /* 0x0000002a029b7981 */ /* 0x020ea8000c1e1900 */
[----:B------:R-:W2:Y:S02]  /*14a0*/  LDG.E R4, desc[UR42][R2.64+0x4] ;  /* 0x0000042a02047981 */ /* 0x000ea4000c1e1900 */
[----:B--2---:R-:W-:-:S07]  /*14b0*/  IMAD.IADD R155, R4, 0x1, -R155 ;  /* 0x00000001049b7824 */ /* 0x004fce00078e0a9b */
.L_x_9591:
[----:B------:R-:W-:Y:S02]  /*14c0*/  IMAD.U32 R27, RZ, RZ, UR5 ;  /* 0x00000005ff1b7e24 */ /* 0x000fe4000f8e00ff */
[----:B------:R-:W-:Y:S01]  /*14d0*/  IMAD.U32 R29, RZ, RZ, UR4 ;  /* 0x00000004ff1d7e24 */ /* 0x000fe2000f8e00ff */
[----:B------:R-:W-:Y:S06]  /*14e0*/  @!P2 BRA `(.L_x_9592) ;  /* 0x000000000010a947 */ /* 0x000fec0003800000 */
[----:B0-----:R-:W0:Y:S02]  /*14f0*/  LDC.64 R2, c[0x0][0xa20] ;  /* 0x00028800ff027b82 */ /* 0x001e240000000a00 */
[----:B0-----:R-:W-:-:S05]  /*1500*/  IMAD.WIDE R2, R35, 0x4, R2 ;  /* 0x0000000423027825 */ /* 0x001fca00078e0202 */
[----:B------:R1:W5:Y:S01]  /*1510*/  LDG.E R29, desc[UR42][R2.64] ;  /* 0x0000002a021d7981 */ /* 0x000362000c1e1900 */
[----:B------:R-:W-:Y:S05]  /*1520*/  BRA `(.L_x_9593) ;  /* 0x0000000000107947 */ /* 0x000fea0003800000 */
.L_x_9592:
[----:B------:R-:W-:Y:S05]  /*1530*/  @!P3 BRA `(.L_x_9593) ;  /* 0x00000000000cb947 */ /* 0x000fea0003800000 */
[----:B0-----:R-:W2:Y:S04]  /*1540*/  LDG.E R2, desc[UR42][R8.64] ;  /* 0x0000002a08027981 */ /* 0x001ea8000c1e1900 */
[----:B------:R-:W2:Y:S02]  /*1550*/  LDG.E R29, desc[UR42][R8.64+0x4] ;  /* 0x0000042a081d7981 */ /* 0x000ea4000c1e1900 */
[----:B--2---:R-:W-:-:S07]  /*1560*/  IMAD.IADD R29, R29, 0x1, -R2 ;  /* 0x000000011d1d7824 */ /* 0x004fce00078e0a02 */
.L_x_9593:
[----:B------:R-:W-:Y:S01]  /*1570*/  ULDC.64 UR4, c[0x0][0xa10] ;  /* 0x0002840000047ab9 */ /* 0x000fe20000000a00 */
[----:B------:R-:W2:Y:S01]  /*1580*/  LDL R10, [R1+0x24] ;  /* 0x00002400010a7983 */ /* 0x000ea20000100800 */
[----:B------:R-:W-:Y:S01]  /*1590*/  ISETP.NE.U32.AND P0, PT, RZ, UR4, PT ;  /* 0x00000004ff007c0c */ /* 0x000fe2000bf05070 */
[----:B01----:R-:W0:Y:S03]  /*15a0*/  LDC R2, c[0x0][0x448] ;  /* 0x00011200ff027b82 */ /* 0x003e260000000800 */
[----:B------:R-:W-:Y:S01]  /*15b0*/  ISETP.NE.AND.EX P0, PT, RZ, UR5, PT, P0 ;  /* 0x00000005ff007c0c */ /* 0x000fe2000bf05300 */
[----:B------:R-:W-:Y:S02]  /*15c0*/  ULDC.64 UR4, c[0x0][0xa30] ;  /* 0x00028c0000047ab9 */ /* 0x000fe40000000a00 */
[----:B------:R-:W-:-:S04]  /*15d0*/  ISETP.NE.U32.AND P1, PT, RZ, UR4, PT ;  /* 0x00000004ff007c0c */ /* 0x000fc8000bf25070 */
[----:B------:R-:W-:-:S06]  /*15e0*/  ISETP.NE.AND.EX P1, PT, RZ, UR5, PT, P1 ;  /* 0x00000005ff007c0c */ /* 0x000fcc000bf25310 */
[----:B------:R-:W1:Y:S08]  /*15f0*/  @P0 LDC.64 R4, c[0x0][0xa10] ;  /* 0x00028400ff040b82 */ /* 0x000e700000000a00 */
[----:B------:R-:W3:Y:S01]  /*1600*/  @P1 LDC.64 R6, c[0x0][0xa30] ;  /* 0x00028c00ff061b82 */ /* 0x000ee20000000a00 */
[----:B-1----:R-:W-:-:S05]  /*1610*/  @P0 IMAD.WIDE R4, R35, 0x4, R4 ;  /* 0x0000000423040825 */ /* 0x002fca00078e0204 */
[----:B------:R-:W4:Y:S04]  /*1620*/  @P0 LDG.E R8, desc[UR42][R4.64] ;  /* 0x0000002a04080981 */ /* 0x000f28000c1e1900 */
[----:B------:R-:W4:Y:S01]  /*1630*/  @P0 LDG.E R9, desc[UR42][R4.64+0x4] ;  /* 0x0000042a04090981 */ /* 0x000f22000c1e1900 */
[----:B-----5:R-:W-:Y:S02]  /*1640*/  IMAD.MOV.U32 R24, RZ, RZ, R29 ;  /* 0x000000ffff187224 */ /* 0x020fe400078e001d */
[----:B---3--:R-:W-:-:S05]  /*1650*/  @P1 IMAD.WIDE R6, R35, 0x4, R6 ;  /* 0x0000000423061825 */ /* 0x008fca00078e0206 */
[----:B------:R1:W5:Y:S01]  /*1660*/  @P1 LDG.E R24, desc[UR42][R6.64] ;  /* 0x0000002a06181981 */ /* 0x000362000c1e1900 */
[----:B0-----:R-:W-:Y:S02]  /*1670*/  ISETP.NE.AND P1, PT, R2, 0x1, PT ;  /* 0x000000010200780c */ /* 0x001fe40003f25270 */
[----:B------:R-:W0:Y:S11]  /*1680*/  LDC.64 R2, c[0x0][0x9e0] ;  /* 0x00027800ff027b82 */ /* 0x000e360000000a00 */
[----:B------:R-:W3:Y:S08]  /*1690*/  @P1 LDC R11, c[0x0][0x44c] ;  /* 0x00011300ff0b1b82 */ /* 0x000ef00000000800 */
[----:B------:R-:W1:Y:S01]  /*16a0*/  @P1 LDC R13, c[0x0][0x450] ;  /* 0x00011400ff0d1b82 */ /* 0x000e620000000800 */
[----:B0-----:R-:W-:Y:S01]  /*16b0*/  ISETP.GE.AND P2, PT, R3, 0x1, PT ;  /* 0x000000010300780c */ /* 0x001fe20003f46270 */
[----:B--2---:R-:W-:-:S05]  /*16c0*/  IMAD R12, R10, 0xc0, RZ ;  /* 0x000000c00a0c7824 */ /* 0x004fca00078e02ff */
[----:B------:R0:W-:Y:S01]  /*16d0*/  STL [R1+0xc], R12 ;  /* 0x00000c0c01007387 */ /* 0x0001e20000100800 */
[----:B----4-:R-:W-:Y:S02]  /*16e0*/  @P0 IMAD.IADD R27, R9, 0x1, -R8 ;  /* 0x00000001091b0824 */ /* 0x010fe400078e0a08 */
[----:B------:R-:W-:Y:S02]  /*16f0*/  IMAD.IADD R8, R29, 0x1, -R0 ;  /* 0x000000011d087824 */ /* 0x000fe400078e0a00 */
[----:B------:R-:W-:Y:S02]  /*1700*/  VIADD R0, R12, 0xbf ;  /* 0x000000bf0c007836 */ /* 0x000fe40000000000 */
[----:B------:R-:W-:Y:S02]  /*1710*/  IMAD.IADD R10, R8, 0x1, R27 ;  /* 0x00000001080a7824 */ /* 0x000fe400078e021b */
[----:B---3--:R-:W-:-:S03]  /*1720*/  @P1 IMAD.HI.U32 R4, R0, R11, RZ ;  /* 0x0000000b00041227 */ /* 0x008fc600078e00ff */
[----:B------:R0:W-:Y:S01]  /*1730*/  STL [R1], R10 ;  /* 0x0000000a01007387 */ /* 0x0001e20000100800 */
[----:B-1----:R-:W-:Y:S01]  /*1740*/  IMAD.MOV.U32 R7, RZ, RZ, R0 ;  /* 0x000000ffff077224 */ /* 0x002fe200078e0000 */
[----:B------:R-:W-:Y:S01]  /*1750*/  @P1 SHF.R.U32.HI R7, RZ, R13, R4 ;  /* 0x0000000dff071219 */ /* 0x000fe20000011604 */
[C---:B------:R-:W-:Y:S01]  /*1760*/  VIADD R0, R10.reuse, 0x7f ;  /* 0x0000007f0a007836 */ /* 0x040fe20000000000 */
[----:B------:R-:W-:-:S04]  /*1770*/  IADD3 R26, R10, 0x1, -R155 ;  /* 0x000000010a1a7810 */ /* 0x000fc80007ffe89b */
[----:B------:R-:W-:Y:S01]  /*1780*/  SHF.R.S32.HI R5, RZ, 0x1f, R0 ;  /* 0x0000001fff057819 */ /* 0x000fe20000011400 */
[----:B------:R-:W-:-:S03]  /*1790*/  IMAD.IADD R9, R26, 0x1, R7 ;  /* 0x000000011a097824 */ /* 0x000fc600078e0207 */
        /* <DEDUP_REMOVED lines=15> */
.L_x_9596:
[----:B------:R-:W-:-:S13]  /*1890*/  ISETP.NE.AND P0, PT, R3, 0x1, PT ;  /* 0x000000010300780c */ /* 0x000fda0003f05270 */
[----:B------:R-:W0:Y:S02]  /*18a0*/  @P0 LDC.64 R4, c[0x0][0x9e8] ;  /* 0x00027a00ff040b82 */ /* 0x000e240000000a00 */
[----:B0-----:R-:W-:-:S05]  /*18b0*/  @P0 IMAD.HI.U32 R4, R0, R4, RZ ;  /* 0x0000000400040227 */ /* 0x001fca00078e00ff */
[----:B------:R-:W-:-:S07]  /*18c0*/  @P0 SHF.R.U32.HI R0, RZ, R5, R4 ;  /* 0x00000005ff000219 */ /* 0x000fce0000011604 */
.L_x_9597:
[----:B------:R-:W-:Y:S05]  /*18d0*/  BSYNC B0 ;  /* 0x0000000000007941 */ /* 0x000fea0003800000 */
.L_x_9595:
[----:B------:R-:W-:-:S05]  /*18e0*/  IMAD R5, R0, R3, R3 ;  /* 0x0000000300057224 */ /* 0x000fca00078e0203 */
[----:B------:R-:W-:-:S07]  /*18f0*/  VIMNMX R2, R2, R5, PT ;  /* 0x0000000502027248 */ /* 0x000fce0003fe0100 */
.L_x_9594:
        /* <DEDUP_REMOVED lines=20> */
.L_x_9600:
[----:B------:R-:W-:-:S13]  /*1a40*/  ISETP.NE.AND P0, PT, R3, 0x1, PT ;  /* 0x000000010300780c */ /* 0x000fda0003f05270 */
[----:B------:R-:W0:Y:S02]  /*1a50*/  @P0 LDC.64 R6, c[0x0][0x9e8] ;  /* 0x00027a00ff060b82 */ /* 0x000e240000000a00 */
[----:B0-----:R-:W-:-:S05]  /*1a60*/  @P0 IMAD.HI.U32 R6, R0, R6, RZ ;  /* 0x0000000600060227 */ /* 0x001fca00078e00ff */
[----:B------:R-:W-:-:S07]  /*1a70*/  @P0 SHF.R.U32.HI R0, RZ, R7, R6 ;  /* 0x00000007ff000219 */ /* 0x000fce0000011606 */
.L_x_9601:
[----:B------:R-:W-:Y:S05]  /*1a80*/  BSYNC B0 ;  /* 0x0000000000007941 */ /* 0x000fea0003800000 */
.L_x_9599:
[----:B------:R-:W-:-:S05]  /*1a90*/  IMAD R3, R0, R3, RZ ;  /* 0x0000000300037224 */ /* 0x000fca00078e02ff */
[----:B------:R-:W-:-:S07]  /*1aa0*/  VIMNMX R4, R4, R3, !PT ;  /* 0x0000000304047248 */ /* 0x000fce0007fe0100 */
.L_x_9598:
[----:B------:R-:W-:Y:S01]  /*1ab0*/  VIADD R2, R2, 0x7f ;  /* 0x0000007f02027836 */ /* 0x000fe20000000000 */
[----:B------:R-:W-:Y:S02]  /*1ac0*/  SHF.R.S32.HI R5, RZ, 0x1f, R4 ;  /* 0x0000001fff057819 */ /* 0x000fe40000011404 */
[----:B------:R-:W-:Y:S02]  /*1ad0*/  PLOP3.LUT P3, PT, PT, PT, PT, 0x80, 0x0 ;  /* 0x000000000000781c */ /* 0x000fe40003f6f070 */
        /* <DEDUP_REMOVED lines=17> */
[----:B------:R-:W-:-:S04]  /*1bf0*/  @P0 SHF.R.S32.HI R2, RZ, 0x7, R3 ;  /* 0x00000007ff020819 */ /* 0x000fc80000011403 */
        /* <DEDUP_REMOVED lines=22> */
.L_x_9604:
[----:B------:R-:W-:Y:S05]  /*1d60*/  BSYNC B6 ;  /* 0x0000000000067941 */ /* 0x000fea0003800000 */
.L_x_9603:
        /* <DEDUP_REMOVED lines=20> */
.L_x_9606:
[----:B------:R-:W-:Y:S05]  /*1eb0*/  BSYNC B6 ;  /* 0x0000000000067941 */ /* 0x000fea0003800000 */
.L_x_9605:
[----:B------:R-:W-:Y:S01]  /*1ec0*/  ULDC.64 UR4, c[0x0][0x9f8] ;  /* 0x00027e0000047ab9 */ /* 0x000fe20000000a00 */
[----:B------:R-:W-:Y:S01]  /*1ed0*/  IMAD.MOV.U32 R0, RZ, RZ, R35 ;  /* 0x000000ffff007224 */ /* 0x000fe200078e0023 */
[----:B------:R-:W-:Y:S01]  /*1ee0*/  ISETP.NE.U32.AND P0, PT, RZ, UR4, PT ;  /* 0x00000004ff007c0c */ /* 0x000fe2000bf05070 */
[----:B------:R-:W2:Y:S01]  /*1ef0*/  LDL.64 R32, [R1+0x10] ;  /* 0x0000100001207983 */ /* 0x000ea20000100a00 */
[----:B------:R-:W0:Y:S03]  /*1f00*/  LDC.64 R68, c[0x0][0x300] ;  /* 0x0000c000ff447b82 */ /* 0x000e260000000a00 */
[----:B------:R-:W2:Y:S01]  /*1f10*/  LDL.64 R30, [R1+0x10] ;  /* 0x00001000011e7983 */ /* 0x000ea20000100a00 */
[----:B------:R-:W-:Y:S01]  /*1f20*/  ISETP.NE.AND.EX P0, PT, RZ, UR5, PT, P0 ;  /* 0x00000005ff007c0c */ /* 0x000fe2000bf05300 */
[----:B------:R-:W-:Y:S01]  /*1f30*/  IMAD.IADD R28, R28, 0x1, R29 ;  /* 0x000000011c1c7824 */ /* 0x000fe200078e021d */
[----:B------:R-:W-:Y:S01]  /*1f40*/  ULDC.64 UR6, c[0x0][0x330] ;  /* 0x0000cc0000067ab9 */ /* 0x000fe20000000a00 */
[----:B------:R-:W-:Y:S01]  /*1f50*/  SHF.R.S32.HI R153, RZ, 0x1f, R152 ;  /* 0x0000001fff997819 */ /* 0x000fe20000011498 */
[----:B------:R-:W-:Y:S01]  /*1f60*/  ULDC.64 UR8, c[0x0][0xa08] ;  /* 0x0002820000087ab9 */ /* 0x000fe20000000a00 */
[----:B------:R-:W-:Y:S01]  /*1f70*/  ULDC.64 UR4, c[0x0][0x308] ;  /* 0x0000c20000047ab9 */ /* 0x000fe20000000a00 */
[----:B------:R-:W-:Y:S01]  /*1f80*/  VIADD R81, R152, 0x20 ;  /* 0x0000002098517836 */ /* 0x000fe20000000000 */
[----:B------:R-:W3:Y:S01]  /*1f90*/  LDL R21, [R1+0x30] ;  /* 0x0000300001157983 */ /* 0x000ee20000100800 */
[----:B------:R-:W1:Y:S03]  /*1fa0*/  LDC R61, c[0x0][0x3f4] ;  /* 0x0000fd00ff3d7b82 */ /* 0x000e660000000800 */
[----:B------:R-:W4:Y:S05]  /*1fb0*/  LDL R14, [R1+0x74] ;  /* 0x00007400010e7983 */ /* 0x000f2a0000100800 */
[----:B------:R-:W0:Y:S08]  /*1fc0*/  @P0 LDC.64 R4, c[0x0][0x9f8] ;  /* 0x00027e00ff040b82 */ /* 0x000e300000000a00 */
[----:B------:R-:W1:Y:S01]  /*1fd0*/  LDC.64 R66, c[0x0][0x3f8] ;  /* 0x0000fe00ff427b82 */ /* 0x000e620000000a00 */
[----:B0-----:R-:W-:-:S05]  /*1fe0*/  @P0 IMAD.WIDE R4, R35, 0x4, R4 ;  /* 0x0000000423040825 */ /* 0x001fca00078e0204 */
[----:B------:R0:W3:Y:S01]  /*1ff0*/  @P0 LDG.E R0, desc[UR42][R4.64] ;  /* 0x0000002a04000981 */ /* 0x0000e2000c1e1900 */
[----:B------:R-:W-:Y:S01]  /*2000*/  SHF.R.S32.HI R3, RZ, 0x1f, R28 ;  /* 0x0000001fff037819 */ /* 0x000fe2000001141c */
[----:B------:R-:W-:Y:S01]  /*2010*/  IMAD.WIDE.U32 R6, R28, R68, RZ ;  /* 0x000000441c067225 */ /* 0x000fe200078e00ff */
[----:B------:R-:W-:-:S03]  /*2020*/  ISETP.NE.U32.AND P0, PT, RZ, UR8, PT ;  /* 0x00000008ff007c0c */ /* 0x000fc6000bf05070 */
[----:B------:R-:W-:Y:S02]  /*2030*/  IMAD R8, R3, R68, RZ ;  /* 0x0000004403087224 */ /* 0x000fe400078e02ff */
[----:B------:R-:W-:-:S04]  /*2040*/  IMAD.WIDE.U32 R56, R34, UR6, R152 ;  /* 0x0000000622387c25 */ /* 0x000fc8000f8e0098 */
[----:B------:R-:W-:Y:S01]  /*2050*/  IMAD R9, R28, R69, R8 ;  /* 0x000000451c097224 */ /* 0x000fe200078e0208 */
[----:B------:R-:W-:-:S03]  /*2060*/  SHF.R.S32.HI R8, RZ, 0x1f, R34 ;  /* 0x0000001fff087819 */ /* 0x000fc60000011422 */
[----:B------:R-:W-:Y:S02]  /*2070*/  IMAD.IADD R7, R7, 0x1, R9 ;  /* 0x0000000107077824 */ /* 0x000fe400078e0209 */
[C---:B0-----:R-:W-:Y:S02]  /*2080*/  IMAD R4, R8.reuse, UR6, RZ ;  /* 0x0000000608047c24 */ /* 0x041fe4000f8e02ff */
[----:B------:R-:W-:Y:S02]  /*2090*/  IMAD R8, R8, UR4, RZ ;  /* 0x0000000408087c24 */ /* 0x000fe4000f8e02ff */
[C---:B------:R-:W-:Y:S01]  /*20a0*/  IMAD R9, R34.reuse, UR7, R4 ;  /* 0x0000000722097c24 */ /* 0x040fe2000f8e0204 */
[----:B------:R-:W-:Y:S01]  /*20b0*/  ISETP.NE.AND.EX P0, PT, RZ, UR9, PT, P0 ;  /* 0x00000009ff007c0c */ /* 0x000fe2000bf05300 */
[----:B------:R-:W-:Y:S01]  /*20c0*/  IMAD.WIDE.U32 R4, R34, UR4, R6 ;  /* 0x0000000422047c25 */ /* 0x000fe2000f8e0006 */
[----:B------:R-:W-:-:S03]  /*20d0*/  ULDC.64 UR6, c[0x0][0x338] ;  /* 0x0000ce0000067ab9 */ /* 0x000fc60000000a00 */
[----:B------:R-:W-:Y:S01]  /*20e0*/  IMAD R59, R34, UR5, R8 ;  /* 0x00000005223b7c24 */ /* 0x000fe2000f8e0208 */
[----:B------:R-:W-:Y:S01]  /*20f0*/  ULDC.64 UR4, c[0x0][0x310] ;  /* 0x0000c40000047ab9 */ /* 0x000fe20000000a00 */
[----:B------:R-:W-:Y:S02]  /*2100*/  IMAD.IADD R57, R57, 0x1, R9 ;  /* 0x0000000139397824 */ /* 0x000fe400078e0209 */
[----:B------:R-:W-:Y:S02]  /*2110*/  IMAD.IADD R59, R5, 0x1, R59 ;  /* 0x00000001053b7824 */ /* 0x000fe400078e023b */
[----:B------:R-:W-:Y:S02]  /*2120*/  IMAD.MOV.U32 R58, RZ, RZ, R4 ;  /* 0x000000ffff3a7224 */ /* 0x000fe400078e0004 */
[----:B------:R-:W0:Y:S01]  /*2130*/  LDC.64 R4, c[0x0][0x408] ;  /* 0x00010200ff047b82 */ /* 0x000e220000000a00 */
[----:B--2---:R-:W-:-:S05]  /*2140*/  IMAD.MOV.U32 R30, RZ, RZ, R32 ;  /* 0x000000ffff1e7224 */ /* 0x004fca00078e0020 */
[----:B------:R-:W-:-:S05]  /*2150*/  SHF.R.S32.HI R31, RZ, 0x1f, R30 ;  /* 0x0000001fff1f7819 */ /* 0x000fca000001141e */
[----:B------:R2:W-:Y:S01]  /*2160*/  STL [R1+0x14], R31 ;  /* 0x0000141f01007387 */ /* 0x0005e20000100800 */
[----:B---3--:R-:W-:Y:S02]  /*2170*/  SHF.R.S32.HI R6, RZ, 0x1f, R0 ;  /* 0x0000001fff067819 */ /* 0x008fe40000011400 */
[----:B------:R-:W-:Y:S02]  /*2180*/  SEL R9, R0, RZ, !P0 ;  /* 0x000000ff00097207 */ /* 0x000fe40004000000 */
[----:B------:R-:W-:-:S03]  /*2190*/  SEL R10, R6, RZ, !P0 ;  /* 0x000000ff060a7207 */ /* 0x000fc60004000000 */
[----:B------:R-:W-:-:S04]  /*21a0*/  IMAD.WIDE.U32 R58, R9, UR4, R58 ;  /* 0x00000004093a7c25 */ /* 0x000fc8000f8e003a */
[----:B------:R-:W-:Y:S01]  /*21b0*/  IMAD R0, R10, UR4, RZ ;  /* 0x000000040a007c24 */ /* 0x000fe2000f8e02ff */
[----:B------:R-:W-:Y:S02]  /*21c0*/  ULDC UR4, c[0x0][0x2f4] ;  /* 0x0000bd0000047ab9 */ /* 0x000fe40000000800 */
[----:B------:R-:W-:Y:S02]  /*21d0*/  ISETP.GE.AND P1, PT, R81, UR4, PT ;  /* 0x0000000451007c0c */ /* 0x000fe4000bf26270 */
[----:B------:R-:W-:Y:S02]  /*21e0*/  ISETP.GE.AND P0, PT, R152, UR4, PT ;  /* 0x0000000498007c0c */ /* 0x000fe4000bf06270 */
[----:B------:R-:W-:Y:S01]  /*21f0*/  SEL R8, RZ, 0xffffffff, P1 ;  /* 0xffffffffff087807 */ /* 0x000fe20000800000 */
[----:B------:R-:W-:Y:S01]  /*2200*/  IMAD R11, R9, UR5, R0 ;  /* 0x00000005090b7c24 */ /* 0x000fe2000f8e0200 */
[----:B------:R-:W-:Y:S01]  /*2210*/  SEL R0, RZ, 0x1, P0 ;  /* 0x00000001ff007807 */ /* 0x000fe20000000000 */
[----:B------:R-:W-:-:S02]  /*2220*/  IMAD R10, R10, UR6, RZ ;  /* 0x000000060a0a7c24 */ /* 0x000fc4000f8e02ff */
[----:B------:R-:W-:-:S05]  /*2230*/  IMAD.SHL.U32 R15, R8, 0x2, RZ ;  /* 0x00000002080f7824 */ /* 0x000fca00078e00ff */
[----:B------:R-:W-:Y:S01]  /*2240*/  LOP3.LUT R0, R15, 0x2, R0, 0xe2, !PT ;  /* 0x000000020f007812 */ /* 0x000fe200078ee200 */
[----:B------:R-:W-:Y:S02]  /*2250*/  IMAD R15, R9, UR7, R10 ;  /* 0x00000007090f7c24 */ /* 0x000fe4000f8e020a */
[----:B------:R-:W3:Y:S01]  /*2260*/  LDL R10, [R1+0x3c] ;  /* 0x00003c00010a7983 */ /* 0x000ee20000100800 */
[----:B------:R-:W-:Y:S01]  /*2270*/  SHF.R.S32.HI R20, RZ, 0x1f, R23 ;  /* 0x0000001fff147819 */ /* 0x000fe20000011417 */
[----:B------:R-:W-:-:S04]  /*2280*/  IMAD.WIDE.U32 R6, R23, R68, R152 ;  /* 0x0000004417067225 */ /* 0x000fc800078e0098 */
[----:B------:R-:W-:Y:S01]  /*2290*/  IMAD R12, R20, R68, RZ ;  /* 0x00000044140c7224 */ /* 0x000fe200078e02ff */
[----:B------:R-:W-:Y:S01]  /*22a0*/  IADD3 R75, P0, R58, R6, RZ ;  /* 0x000000063a4b7210 */ /* 0x000fe20007f1e0ff */
[----:B------:R-:W-:Y:S02]  /*22b0*/  IMAD.IADD R80, R59, 0x1, R11 ;  /* 0x000000013b507824 */ /* 0x000fe400078e020b */
[----:B------:R-:W-:-:S05]  /*22c0*/  IMAD R13, R23, R69, R12 ;  /* 0x00000045170d7224 */ /* 0x000fca00078e020c */
[----:B------:R-:W-:Y:S02]  /*22d0*/  IADD3.X R74, R80, R7, R13, P0, !PT ;  /* 0x00000007504a7210 */ /* 0x000fe400007fe40d */
[-C--:B-1----:R-:W-:Y:S01]  /*22e0*/  ISETP.GE.AND P0, PT, R152, R61.reuse, PT ;  /* 0x0000003d9800720c */ /* 0x082fe20003f06270 */
[-C--:B------:R-:W-:Y:S01]  /*22f0*/  IMAD R6, R20, R66.reuse, RZ ;  /* 0x0000004214067224 */ /* 0x080fe200078e02ff */
[----:B------:R-:W-:Y:S01]  /*2300*/  ISETP.GE.AND P2, PT, R81, R61, PT ;  /* 0x0000003d5100720c */ /* 0x000fe20003f46270 */
[----:B------:R-:W-:Y:S01]  /*2310*/  IMAD.WIDE.U32 R54, R23, R66, R30 ;  /* 0x0000004217367225 */ /* 0x000fe200078e001e */
[----:B------:R-:W-:-:S03]  /*2320*/  SEL R7, R61, RZ, P0 ;  /* 0x000000ff3d077207 */ /* 0x000fc60000000000 */
[----:B0-----:R-:W-:Y:S02]  /*2330*/  IMAD.WIDE.U32 R50, R23, R4, R30 ;  /* 0x0000000417327225 */ /* 0x001fe400078e001e */
[----:B------:R-:W0:Y:S02]  /*2340*/  S2R R30, SR_TID.X ;  /* 0x00000000001e7919 */ /* 0x000e240000002100 */
[----:B------:R-:W-:-:S04]  /*2350*/  IMAD.WIDE.U32 R56, R9, UR6, R56 ;  /* 0x0000000609387c25 */ /* 0x000fc8000f8e0038 */
[----:B------:R-:W-:Y:S01]  /*2360*/  IMAD R9, R23, R67, R6 ;  /* 0x0000004317097224 */ /* 0x000fe200078e0206 */
[----:B------:R-:W-:Y:S01]  /*2370*/  SEL R6, R61, RZ, P2 ;  /* 0x000000ff3d067207 */ /* 0x000fe20001000000 */
[----:B------:R-:W-:Y:S02]  /*2380*/  IMAD R8, R20, R4, RZ ;  /* 0x0000000414087224 */ /* 0x000fe400078e02ff */
[----:B------:R-:W-:Y:S02]  /*2390*/  IMAD.IADD R7, R152, 0x1, R7 ;  /* 0x0000000198077824 */ /* 0x000fe400078e0207 */
[C---:B------:R-:W-:Y:S02]  /*23a0*/  IMAD R13, R23.reuse, R5, R8 ;  /* 0x00000005170d7224 */ /* 0x040fe400078e0208 */
[----:B------:R-:W-:-:S04]  /*23b0*/  IMAD.WIDE.U32 R52, R23, R66, R152 ;  /* 0x0000004217347225 */ /* 0x000fc800078e0098 */
[----:B------:R-:W-:Y:S01]  /*23c0*/  IMAD.IADD R8, R81, 0x1, R6 ;  /* 0x0000000151087824 */ /* 0x000fe200078e0206 */
[----:B------:R-:W-:Y:S01]  /*23d0*/  SHF.R.S32.HI R6, RZ, 0x1f, R7 ;  /* 0x0000001fff067819 */ /* 0x000fe20000011407 */
[----:B------:R-:W-:Y:S02]  /*23e0*/  IMAD.IADD R55, R55, 0x1, R9 ;  /* 0x0000000137377824 */ /* 0x000fe400078e0209 */
[----:B------:R-:W-:Y:S01]  /*23f0*/  IMAD.IADD R53, R9, 0x1, R53 ;  /* 0x0000000109357824 */ /* 0x000fe200078e0235 */
[----:B------:R-:W-:Y:S02]  /*2400*/  SHF.R.S32.HI R9, RZ, 0x1f, R8 ;  /* 0x0000001fff097819 */ /* 0x000fe40000011408 */
[CC--:B------:R-:W-:Y:S02]  /*2410*/  LEA.HI R73, R6.reuse, R7.reuse, RZ, 0x4 ;  /* 0x0000000706497211 */ /* 0x0c0fe400078f20ff */
[----:B------:R-:W-:Y:S02]  /*2420*/  LEA.HI R6, R6, R7, RZ, 0x5 ;  /* 0x0000000706067211 */ /* 0x000fe400078f28ff */
[----:B------:R-:W-:-:S02]  /*2430*/  LEA.HI R72, R9, R8, RZ, 0x4 ;  /* 0x0000000809487211 */ /* 0x000fc400078f20ff */
[----:B------:R-:W-:Y:S01]  /*2440*/  LEA.HI R8, R9, R8, RZ, 0x5 ;  /* 0x0000000809087211 */ /* 0x000fe200078f28ff */
[----:B------:R-:W-:Y:S01]  /*2450*/  IMAD.SHL.U32 R7, R6, 0x80, RZ ;  /* 0x0000008006077824 */ /* 0x000fe200078e00ff */
[C---:B------:R-:W-:Y:S02]  /*2460*/  LOP3.LUT R6, R21.reuse, 0x10, R73, 0xf8, !PT ;  /* 0x0000001015067812 */ /* 0x040fe400078ef849 */
[----:B-----5:R-:W-:Y:S01]  /*2470*/  SHF.R.S32.HI R11, RZ, 0x1f, R24 ;  /* 0x0000001fff0b7819 */ /* 0x020fe20000011418 */
[----:B------:R-:W-:Y:S01]  /*2480*/  IMAD.SHL.U32 R9, R8, 0x80, RZ ;  /* 0x0000008008097824 */ /* 0x000fe200078e00ff */
[----:B------:R-:W-:Y:S02]  /*2490*/  LOP3.LUT R8, R21, 0x10, R72, 0xf8, !PT ;  /* 0x0000001015087812 */ /* 0x000fe400078ef848 */
[----:B------:R-:W-:Y:S02]  /*24a0*/  LOP3.LUT R7, R7, 0xfffff000, RZ, 0xc0, !PT ;  /* 0xfffff00007077812 */ /* 0x000fe400078ec0ff */
[----:B----4-:R-:W-:Y:S01]  /*24b0*/  LOP3.LUT R6, R6, R14, RZ, 0x3c, !PT ;  /* 0x0000000e06067212 */ /* 0x010fe200078e3cff */
[----:B------:R-:W-:Y:S01]  /*24c0*/  IMAD.WIDE.U32 R48, R23, R4, R152 ;  /* 0x0000000417307225 */ /* 0x000fe200078e0098 */
[----:B------:R-:W-:-:S02]  /*24d0*/  P2R R82, PR, RZ, 0x4 ;  /* 0x00000004ff527803 */ /* 0x000fc40000000000 */
[----:B------:R-:W-:Y:S02]  /*24e0*/  LOP3.LUT R9, R9, 0xfffff000, RZ, 0xc0, !PT ;  /* 0xfffff00009097812 */ /* 0x000fe400078ec0ff */
[----:B------:R-:W-:Y:S02]  /*24f0*/  LOP3.LUT R8, R8, R14, RZ, 0x3c, !PT ;  /* 0x0000000e08087212 */ /* 0x000fe400078e3cff */
[----:B------:R-:W-:Y:S01]  /*2500*/  IADD3 R46, P2, R23, R28, RZ ;  /* 0x0000001c172e7210 */ /* 0x000fe20007f5e0ff */
[----:B------:R-:W-:Y:S02]  /*2510*/  IMAD.IADD R51, R51, 0x1, R13 ;  /* 0x0000000133337824 */ /* 0x000fe400078e020d */
[----:B------:R-:W-:Y:S02]  /*2520*/  IMAD.IADD R49, R13, 0x1, R49 ;  /* 0x000000010d317824 */ /* 0x000fe400078e0231 */
[----:B------:R-:W-:-:S04]  /*2530*/  IMAD.WIDE.U32 R54, R24, R66, R54 ;  /* 0x0000004218367225 */ /* 0x000fc800078e0036 */
[----:B------:R-:W-:Y:S02]  /*2540*/  VIADD R65, R152, 0x40 ;  /* 0x0000004098417836 */ /* 0x000fe40000000000 */
[----:B------:R-:W-:Y:S01]  /*2550*/  IMAD.X R47, R20, 0x1, R3, P2 ;  /* 0x00000001142f7824 */ /* 0x000fe200010e0603 */
[----:B------:R-:W-:Y:S01]  /*2560*/  LOP3.LUT R20, R73, 0xfffffff0, RZ, 0xc0, !PT ;  /* 0xfffffff049147812 */ /* 0x000fe200078ec0ff */
[----:B------:R-:W-:Y:S01]  /*2570*/  IMAD.WIDE.U32 R52, R24, R66, R52 ;  /* 0x0000004218347225 */ /* 0x000fe200078e0034 */
[----:B------:R-:W-:-:S03]  /*2580*/  SHF.L.U64.HI R69, R68, 0x7, R69 ;  /* 0x0000000744457819 */ /* 0x000fc60000010245 */
[----:B------:R-:W-:Y:S01]  /*2590*/  IMAD.WIDE.U32 R50, R24, R4, R50 ;  /* 0x0000000418327225 */ /* 0x000fe200078e0032 */
[----:B------:R-:W-:-:S03]  /*25a0*/  SHF.L.U64.HI R64, R4, 0x7, R5 ;  /* 0x0000000704407819 */ /* 0x000fc60000010205 */
[----:B------:R-:W-:Y:S01]  /*25b0*/  IMAD.WIDE.U32 R48, R24, R4, R48 ;  /* 0x0000000418307225 */ /* 0x000fe200078e0030 */
[C---:B------:R-:W-:Y:S02]  /*25c0*/  LOP3.LUT R60, R0.reuse, 0x1, RZ, 0xc0, !PT ;  /* 0x00000001003c7812 */ /* 0x040fe400078ec0ff */
[----:B------:R-:W-:Y:S01]  /*25d0*/  LOP3.LUT R45, R0, 0x2, RZ, 0xc0, !PT ;  /* 0x00000002002d7812 */ /* 0x000fe200078ec0ff */
[----:B------:R-:W-:Y:S01]  /*25e0*/  IMAD.SHL.U32 R63, R4, 0x80, RZ ;  /* 0x00000080043f7824 */ /* 0x000fe200078e00ff */
[----:B------:R-:W-:Y:S01]  /*25f0*/  ISETP.GE.AND P1, PT, R65, UR4, PT ;  /* 0x0000000441007c0c */ /* 0x000fe2000bf26270 */
[----:B------:R-:W-:Y:S02]  /*2600*/  IMAD.SHL.U32 R68, R68, 0x80, RZ ;  /* 0x0000008044447824 */ /* 0x000fe400078e00ff */
[----:B------:R-:W-:Y:S02]  /*2610*/  IMAD.SHL.U32 R61, R61, 0x2, RZ ;  /* 0x000000023d3d7824 */ /* 0x000fe400078e00ff */
[----:B------:R-:W-:Y:S01]  /*2620*/  IMAD.IADD R0, R57, 0x1, R15 ;  /* 0x0000000139007824 */ /* 0x000fe200078e020f */
[----:B---3--:R-:W-:Y:S01]  /*2630*/  IADD3 R71, R6, R7, R10 ;  /* 0x0000000706477210 */ /* 0x008fe20007ffe00a */
[----:B------:R-:W-:-:S02]  /*2640*/  IMAD R6, R11, R66, RZ ;  /* 0x000000420b067224 */ /* 0x000fc400078e02ff */
[----:B------:R-:W-:Y:S01]  /*2650*/  IMAD R11, R11, R4, RZ ;  /* 0x000000040b0b7224 */ /* 0x000fe200078e02ff */
[----:B------:R-:W-:Y:S01]  /*2660*/  IADD3 R70, R8, R9, R10 ;  /* 0x0000000908467210 */ /* 0x000fe20007ffe00a */
[C---:B------:R-:W-:Y:S01]  /*2670*/  IMAD R21, R24.reuse, R67, R6 ;  /* 0x0000004318157224 */ /* 0x040fe200078e0206 */
[----:B0-----:R-:W-:Y:S01]  /*2680*/  SHF.R.U32.HI R10, RZ, 0x7, R30 ;  /* 0x00000007ff0a7819 */ /* 0x001fe2000001161e */
[----:B------:R-:W-:Y:S01]  /*2690*/  IMAD R11, R24, R5, R11 ;  /* 0x00000005180b7224 */ /* 0x000fe200078e020b */
[----:B------:R-:W-:Y:S01]  /*26a0*/  LOP3.LUT R7, R72, 0xfffffff0, RZ, 0xc0, !PT ;  /* 0xfffffff048077812 */ /* 0x000fe200078ec0ff */
[----:B------:R-:W-:Y:S01]  /*26b0*/  IMAD.IADD R44, R55, 0x1, R21 ;  /* 0x00000001372c7824 */ /* 0x000fe200078e0215 */
[C---:B------:R-:W-:Y:S01]  /*26c0*/  SHF.L.U64.HI R67, R66.reuse, 0x7, R67 ;  /* 0x0000000742437819 */ /* 0x040fe20000010243 */
[----:B------:R-:W-:Y:S01]  /*26d0*/  IMAD.SHL.U32 R66, R66, 0x80, RZ ;  /* 0x0000008042427824 */ /* 0x000fe200078e00ff */
[----:B------:R-:W-:Y:S01]  /*26e0*/  SHF.R.S32.HI R4, RZ, 0x1f, R20 ;  /* 0x0000001fff047819 */ /* 0x000fe20000011414 */
[----:B------:R-:W-:Y:S01]  /*26f0*/  VIADD R62, R10, 0x8 ;  /* 0x000000080a3e7836 */ /* 0x000fe20000000000 */
[----:B------:R-:W-:Y:S01]  /*2700*/  SHF.R.S32.HI R3, RZ, 0x1f, R7 ;  /* 0x0000001fff037819 */ /* 0x000fe20000011407 */
[----:B------:R-:W-:-:S02]  /*2710*/  IMAD.IADD R21, R21, 0x1, R53 ;  /* 0x0000000115157824 */ /* 0x000fc400078e0235 */
[----:B------:R-:W-:Y:S02]  /*2720*/  IMAD.IADD R6, R51, 0x1, R11 ;  /* 0x0000000133067824 */ /* 0x000fe400078e020b */
[----:B--2---:R-:W-:-:S07]  /*2730*/  IMAD.IADD R5, R11, 0x1, R49 ;  /* 0x000000010b057824 */ /* 0x004fce00078e0231 */
.L_x_9646:
[----:B------:R-:W2:Y:S01]  /*2740*/  LDL R8, [R1+0x48] ;  /* 0x0000480001087983 */ /* 0x000ea20000100800 */
[----:B0-----:R-:W0:Y:S01]  /*2750*/  LDC R87, c[0x0][0x3f4] ;  /* 0x0000fd00ff577b82 */ /* 0x001e220000000800 */
        /* <DEDUP_REMOVED lines=38> */
[----:B------:R-:W2:Y:S01]  /*29c0*/  LDL.64 R90, [R1+0x10] ;  /* 0x00001000015a7983 */ /* 0x000ea20000100a00 */
[----:B------:R-:W-:Y:S01]  /*29d0*/  ULDC.64 UR4, c[0x0][0x3e8] ;  /* 0x0000fa0000047ab9 */ /* 0x000fe20000000a00 */
[----:B------:R-:W-:Y:S02]  /*29e0*/  ULDC.64 UR6, c[0x0][0x400] ;  /* 0x0001000000067ab9 */ /* 0x000fe40000000a00 */
[----:B------:R-:W3:Y:S04]  /*29f0*/  LDL R83, [R1+0x34] ;  /* 0x0000340001537983 */ /* 0x000ee80000100800 */
[----:B------:R-:W4:Y:S01]  /*2a00*/  LDL R78, [R1+0x38] ;  /* 0x00003800014e7983 */ /* 0x000f220000100800 */
[----:B------:R-:W-:Y:S02]  /*2a10*/  IADD3 R40, P3, P5, R54, UR4, R40 ;  /* 0x0000000436287c10 */ /* 0x000fe4000fd7e028 */
[----:B------:R-:W-:-:S02]  /*2a20*/  CS2R R34, SRZ ;  /* 0x0000000000227805 */ /* 0x000fc4000001ff00 */
[----:B------:R-:W-:Y:S02]  /*2a30*/  CS2R R36, SRZ ;  /* 0x0000000000247805 */ /* 0x000fe4000001ff00 */
[----:B------:R-:W-:Y:S02]  /*2a40*/  IADD3.X R41, R44, UR5, R42, P3, P5 ;  /* 0x000000052c297c10 */ /* 0x000fe40009fea42a */
[----:B------:R-:W-:-:S04]  /*2a50*/  IADD3 R38, P3, P5, R50, UR6, R38 ;  /* 0x0000000632267c10 */ /* 0x000fc8000fd7e026 */
[----:B------:R-:W-:Y:S02]  /*2a60*/  IADD3.X R39, R6, UR7, R43, P3, P5 ;  /* 0x0000000706277c10 */ /* 0x000fe40009fea42b */
[----:B------:R-:W-:Y:S02]  /*2a70*/  CS2R R28, SRZ ;  /* 0x00000000001c7805 */ /* 0x000fe4000001ff00 */
[----:B------:R-:W-:Y:S02]  /*2a80*/  CS2R R12, SRZ ;  /* 0x00000000000c7805 */ /* 0x000fe4000001ff00 */
[----:B------:R-:W-:Y:S02]  /*2a90*/  CS2R R30, SRZ ;  /* 0x00000000001e7805 */ /* 0x000fe4000001ff00 */
[----:B------:R-:W-:Y:S02]  /*2aa0*/  CS2R R14, SRZ ;  /* 0x00000000000e7805 */ /* 0x000fe4000001ff00 */
[----:B--2---:R-:W-:-:S02]  /*2ab0*/  ISETP.GE.AND P5, PT, R90, R87, PT ;  /* 0x000000575a00720c */ /* 0x004fc40003fa6270 */
[----:B---3--:R-:W-:-:S11]  /*2ac0*/  ISETP.GE.AND P3, PT, R83, R87, PT ;  /* 0x000000575300720c */ /* 0x008fd60003f66270 */
[----:B------:R0:W5:Y:S04]  /*2ad0*/  @!P5 LDG.E.64 R34, desc[UR42][R40.64] ;  /* 0x0000002a2822d981 */ /* 0x000168000c1e1b00 */
[----:B------:R0:W5:Y:S01]  /*2ae0*/  @!P5 LDG.E.64 R36, desc[UR42][R38.64] ;  /* 0x0000002a2624d981 */ /* 0x000162000c1e1b00 */
[----:B----4-:R-:W-:-:S03]  /*2af0*/  ISETP.GE.AND P5, PT, R78, R87, PT ;  /* 0x000000574e00720c */ /* 0x010fc60003fa6270 */
[----:B------:R0:W5:Y:S04]  /*2b00*/  @!P3 LDG.E.64 R28, desc[UR42][R40.64+0x10] ;  /* 0x0000102a281cb981 */ /* 0x000168000c1e1b00 */
[----:B------:R0:W5:Y:S06]  /*2b10*/  @!P3 LDG.E.64 R30, desc[UR42][R38.64+0x10] ;  /* 0x0000102a261eb981 */ /* 0x00016c000c1e1b00 */
[----:B------:R0:W5:Y:S04]  /*2b20*/  @!P5 LDG.E.64 R12, desc[UR42][R40.64+0x20] ;  /* 0x0000202a280cd981 */ /* 0x000168000c1e1b00 */
[----:B------:R0:W5:Y:S02]  /*2b30*/  @!P5 LDG.E.64 R14, desc[UR42][R38.64+0x20] ;  /* 0x0000202a260ed981 */ /* 0x000164000c1e1b00 */
.L_x_9611:
[----:B------:R-:W-:Y:S05]  /*2b40*/  BSYNC B1 ;  /* 0x0000000000017941 */ /* 0x000fea0003800000 */
.L_x_9610:
        /* <DEDUP_REMOVED lines=10> */
.L_x_9612:
[----:B------:R-:W2:Y:S01]  /*2bf0*/  LDL R8, [R1+0x8] ;  /* 0x0000080001087983 */ /* 0x000ea20000100800 */
[----:B------:R-:W-:Y:S01]  /*2c00*/  IMAD R83, R18, 0x8, R16 ;  /* 0x0000000812537824 */ /* 0x000fe200078e0210 */
[----:B------:R-:W-:Y:S01]  /*2c10*/  BSSY B1, `(.L_x_9613) ;  /* 0x0000004000017945 */ /* 0x000fe20003800000 */
[----:B--2---:R-:W-:-:S04]  /*2c20*/  SHF.L.U32 R86, R8, 0x1f, RZ ;  /* 0x0000001f08567819 */ /* 0x004fc800000006ff */
[----:B------:R-:W0:Y:S02]  /*2c30*/  SYNCS.PHASECHK.TRANS64.TRYWAIT P5, [R83+URZ+0x19c90], R86 ;  /* 0x019c9056530075a7 */ /* 0x000e2400080a017f */
[----:B0-----:R-:W-:Y:S05]  /*2c40*/  @!P5 BRA `(.L_x_9614) ;  /* 0x000001e4004cd947 */ /* 0x001fea0003800000 */
.L_x_9939:
[----:B------:R-:W-:Y:S05]  /*2c50*/  BSYNC B1 ;  /* 0x0000000000017941 */ /* 0x000fea0003800000 */
.L_x_9613:
[----:B------:R-:W-:Y:S05]  /*2c60*/  @P4 BRA `(.L_x_9615) ;  /* 0x0000003800b44947 */ /* 0x000fea0003800000 */
[----:B------:R-:W-:Y:S01]  /*2c70*/  ISETP.NE.AND P4, PT, R60, RZ, PT ;  /* 0x000000ff3c00720c */ /* 0x000fe20003f85270 */
[----:B------:R-:W-:-:S12]  /*2c80*/  BSSY B1, `(.L_x_9616) ;  /* 0x0000074000017945 */ /* 0x000fd80003800000 */
[----:B------:R-:W-:Y:S05]  /*2c90*/  @!P4 BRA `(.L_x_9617) ;  /* 0x0000000400c8c947 */ /* 0x000fea0003800000 */
[----:B------:R-:W2:Y:S01]  /*2ca0*/  LDL.64 R76, [R1+0x10] ;  /* 0x00001000014c7983 */ /* 0x000ea20000100a00 */
[----:B------:R-:W-:Y:S03]  /*2cb0*/  BSSY B2, `(.L_x_9618) ;  /* 0x000006f000027945 */ /* 0x000fe60003800000 */
[----:B------:R1:W3:Y:S01]  /*2cc0*/  LDS.128 R8, [R84+0x13800] ;  /* 0x0138000054087984 */ /* 0x0002e20000000c00 */
[----:B--2---:R-:W-:-:S13]  /*2cd0*/  ISETP.GE.AND P4, PT, R76, R87, PT ;  /* 0x000000574c00720c */ /* 0x004fda0003f86270 */
[----:B-1-3--:R-:W-:Y:S05]  /*2ce0*/  @P4 BRA `(.L_x_9619) ;  /* 0x0000000400ac4947 */ /* 0x00afea0003800000 */
        /* <DEDUP_REMOVED lines=33> */
[----:B------:R-:W-:Y:S01]  /*2f00*/  FFMA.FTZ R8, R8, R79, -R93 ;  /* 0x0000004f08087223 */ /* 0x000fe2000001085d */
[----:B------:R-:W-:Y:S02]  /*2f10*/  HADD2.F32 R78, -RZ, R78.H1_H1 ;  /* 0x3000004eff4e7230 */ /* 0x000fe40000004100 */
[----:B------:R-:W-:Y:S01]  /*2f20*/  FMUL.FTZ R93, R77, R91 ;  /* 0x0000005b4d5d7220 */ /* 0x000fe20000410000 */
[----:B------:R-:W-:Y:S01]  /*2f30*/  FFMA.FTZ R9, R37, R79, R90 ;  /* 0x0000004f25097223 */ /* 0x000fe2000001005a */
[C---:B------:R-:W-:Y:S01]  /*2f40*/  FMUL.FTZ R92, R76.reuse, R91 ;  /* 0x0000005b4c5c7220 */ /* 0x040fe20000410000 */
[----:B------:R-:W-:Y:S01]  /*2f50*/  F2FP.F16.E4M3.UNPACK_B R37, R36.H1 ;  /* 0x00000024ff25723e */ /* 0x000fe200030006ff */
[----:B------:R-:W-:Y:S01]  /*2f60*/  FFMA.FTZ R93, R76, R78, -R93 ;  /* 0x0000004e4c5d7223 */ /* 0x000fe2000001085d */
[----:B------:R-:W-:Y:S01]  /*2f70*/  F2FP.F16.E4M3.UNPACK_B R36, R36 ;  /* 0x00000024ff24723e */ /* 0x000fe200020006ff */
        /* <DEDUP_REMOVED lines=21> */
[--C-:B------:R-:W-:Y:S01]  /*30d0*/  HADD2.F32 R79, -RZ, R76.reuse.H1_H1 ;  /* 0x3000004cff4f7230 */ /* 0x100fe20000004100 */
[----:B------:R-:W-:Y:S01]  /*30e0*/  F2FP.SATFINITE.E4M3.F32.PACK_AB_MERGE_C R43, R78, R43, RZ ;  /* 0x0000002b4e2b723e */ /* 0x000fe200048070ff */
[----:B------:R-:W-:Y:S01]  /*30f0*/  HADD2.F32 R78, -RZ, R76.H0_H0 ;  /* 0x2000004cff4e7230 */ /* 0x000fe20000004100 */
[----:B------:R-:W-:Y:S01]  /*3100*/  F2FP.F16.E4M3.UNPACK_B R77, R10.H1 ;  /* 0x0000000aff4d723e */ /* 0x000fe200030006ff */
[--C-:B------:R-:W-:Y:S01]  /*3110*/  HADD2.F32 R92, -RZ, R94.reuse.H1_H1 ;  /* 0x3000005eff5c7230 */ /* 0x100fe20000004100 */
[----:B------:R-:W-:Y:S01]  /*3120*/  F2FP.F16.E4M3.UNPACK_B R93, R35 ;  /* 0x00000023ff5d723e */ /* 0x000fe200020006ff */
[----:B------:R-:W-:Y:S01]  /*3130*/  HADD2.F32 R94, -RZ, R94.H0_H0 ;  /* 0x2000005eff5e7230 */ /* 0x000fe20000004100 */
[-C--:B------:R-:W-:Y:S01]  /*3140*/  F2FP.F16.E4M3.UNPACK_B R76, R34.reuse.H1 ;  /* 0x00000022ff4c723e */ /* 0x080fe200030006ff */
[----:B------:R-:W-:Y:S01]  /*3150*/  HADD2.F32 R35, -RZ, R77.H1_H1 ;  /* 0x3000004dff237230 */ /* 0x000fe20000004100 */
[----:B------:R-:W-:Y:S01]  /*3160*/  F2FP.F16.E4M3.UNPACK_B R90, R34 ;  /* 0x00000022ff5a723e */ /* 0x000fe200020006ff */
[----:B------:R-:W-:-:S02]  /*3170*/  HADD2.F32 R96, -RZ, R93.H1_H1 ;  /* 0x3000005dff607230 */ /* 0x000fc40000004100 */
[-C--:B------:R-:W-:Y:S01]  /*3180*/  FMUL.FTZ R95, R79, R92.reuse ;  /* 0x0000005c4f5f7220 */ /* 0x080fe20000410000 */
[----:B------:R-:W-:Y:S02]  /*3190*/  HADD2.F32 R91, -RZ, R76.H1_H1 ;  /* 0x3000004cff5b7230 */ /* 0x000fe40000004100 */
[C---:B------:R-:W-:Y:S01]  /*31a0*/  FMUL.FTZ R100, R78.reuse, R92 ;  /* 0x0000005c4e647220 */ /* 0x040fe20000410000 */
[----:B------:R-:W-:Y:S02]  /*31b0*/  HADD2.F32 R77, -RZ, R77.H0_H0 ;  /* 0x2000004dff4d7230 */ /* 0x000fe40000004100 */
[----:B------:R-:W-:Y:S01]  /*31c0*/  FMUL.FTZ R98, R35, R96 ;  /* 0x0000006023627220 */ /* 0x000fe20000410000 */
[----:B------:R-:W-:Y:S02]  /*31d0*/  HADD2.F32 R92, -RZ, R90.H1_H1 ;  /* 0x3000005aff5c7230 */ /* 0x000fe40000004100 */
[----:B------:R-:W-:Y:S01]  /*31e0*/  FFMA.FTZ R34, R78, R91, -R95 ;  /* 0x0000005b4e227223 */ /* 0x000fe2000001085f */
[----:B------:R-:W-:Y:S01]  /*31f0*/  F2FP.F16.E4M3.UNPACK_B R10, R10 ;  /* 0x0000000aff0a723e */ /* 0x000fe200020006ff */
[----:B------:R-:W-:Y:S01]  /*3200*/  FMUL.FTZ R96, R77, R96 ;  /* 0x000000604d607220 */ /* 0x000fe20000410000 */
[----:B------:R-:W-:Y:S01]  /*3210*/  F2FP.F16.E4M3.UNPACK_B R78, R11 ;  /* 0x0000000bff4e723e */ /* 0x000fe200020006ff */
[----:B------:R-:W-:Y:S01]  /*3220*/  FFMA.FTZ R11, R79, R91, R100 ;  /* 0x0000005b4f0b7223 */ /* 0x000fe20000010064 */
[-C--:B------:R-:W-:Y:S01]  /*3230*/  FFMA.FTZ R98, R77, R92.reuse, -R98 ;  /* 0x0000005c4d627223 */ /* 0x080fe20000010862 */
[----:B------:R-:W-:Y:S01]  /*3240*/  FFMA.FTZ R79, R35, R92, R96 ;  /* 0x0000005c234f7223 */ /* 0x000fe20000010060 */
[----:B------:R-:W-:Y:S01]  /*3250*/  HADD2.F32 R35, -RZ, R10.H0_H0 ;  /* 0x2000000aff237230 */ /* 0x000fe20000004100 */
[----:B------:R-:W-:Y:S01]  /*3260*/  F2FP.SATFINITE.E4M3.F32.PACK_AB_MERGE_C R9, R9, R8, R42 ;  /* 0x000000080909723e */ /* 0x000fe2000480702a */
        /* <DEDUP_REMOVED lines=8> */
[----:B------:R-:W-:Y:S02]  /*32f0*/  HADD2.F32 R76, -RZ, R76.H0_H0 ;  /* 0x2000004cff4c7230 */ /* 0x000fe40000004100 */
[-C--:B------:R-:W-:Y:S01]  /*3300*/  FMUL.FTZ R92, R10, R93.reuse ;  /* 0x0000005d0a5c7220 */ /* 0x080fe20000410000 */
[----:B------:R-:W-:Y:S02]  /*3310*/  HADD2.F32 R90, -RZ, R90.H0_H0 ;  /* 0x2000005aff5a7230 */ /* 0x000fe40000004100 */
[C---:B------:R-:W-:Y:S01]  /*3320*/  FMUL.FTZ R96, R78.reuse, R94 ;  /* 0x0000005e4e607220 */ /* 0x040fe20000410000 */
[----:B------:R-:W-:Y:S01]  /*3330*/  FMUL.FTZ R93, R35, R93 ;  /* 0x0000005d235d7220 */ /* 0x000fe20000410000 */
[----:B------:R-:W-:-:S02]  /*3340*/  FFMA.FTZ R91, R78, R76, R91 ;  /* 0x0000004c4e5b7223 */ /* 0x000fc4000001005b */
[----:B------:R-:W-:Y:S01]  /*3350*/  FFMA.FTZ R96, R77, R76, -R96 ;  /* 0x0000004c4d607223 */ /* 0x000fe20000010860 */
[-C--:B------:R-:W-:Y:S01]  /*3360*/  FFMA.FTZ R92, R35, R90.reuse, -R92 ;  /* 0x0000005a235c7223 */ /* 0x080fe2000001085c */
[----:B------:R-:W-:-:S03]  /*3370*/  FFMA.FTZ R93, R10, R90, R93 ;  /* 0x0000005a0a5d7223 */ /* 0x000fc6000001005d */
[----:B------:R-:W-:Y:S02]  /*3380*/  F2FP.SATFINITE.E4M3.F32.PACK_AB_MERGE_C R11, R91, R96, R11 ;  /* 0x000000605b0b723e */ /* 0x000fe4000480700b */
[----:B------:R-:W-:-:S07]  /*3390*/  F2FP.SATFINITE.E4M3.F32.PACK_AB_MERGE_C R10, R93, R92, R79 ;  /* 0x0000005c5d0a723e */ /* 0x000fce000480704f */
.L_x_9619:
[----:B------:R-:W-:Y:S05]  /*33a0*/  BSYNC B2 ;  /* 0x0000000000027941 */ /* 0x000fea0003800000 */
.L_x_9618:
[----:B------:R1:W-:Y:S02]  /*33b0*/  STG.E.128 desc[UR42][R32.64], R8 ;  /* 0x0000000820007986 */ /* 0x0003e4000c101d2a */
.L_x_9617:
[----:B------:R-:W-:Y:S05]  /*33c0*/  BSYNC B1 ;  /* 0x0000000000017941 */ /* 0x000fea0003800000 */
.L_x_9616:
[----:B------:R-:W-:Y:S01]  /*33d0*/  ISETP.NE.AND P4, PT, R45, RZ, PT ;  /* 0x000000ff2d00720c */ /* 0x000fe20003f85270 */
[----:B------:R-:W-:-:S12]  /*33e0*/  BSSY B1, `(.L_x_9620) ;  /* 0x0000074000017945 */ /* 0x000fd80003800000 */
[----:B------:R-:W-:Y:S05]  /*33f0*/  @!P4 BRA `(.L_x_9621) ;  /* 0x0000000400c8c947 */ /* 0x000fea0003800000 */
[----:B------:R-:W2:Y:S01]  /*3400*/  LDL R34, [R1+0x34] ;  /* 0x0000340001227983 */ /* 0x000ea20000100800 */
[----:B------:R-:W-:Y:S03]  /*3410*/  BSSY B2, `(.L_x_9622) ;  /* 0x000006f000027945 */ /* 0x000fe60003800000 */
[----:B-1----:R1:W3:Y:S01]  /*3420*/  LDS.128 R8, [R84+0x14800] ;  /* 0x0148000054087984 */ /* 0x0022e20000000c00 */
[----:B--2---:R-:W-:-:S13]  /*3430*/  ISETP.GE.AND P4, PT, R34, R87, PT ;  /* 0x000000572200720c */ /* 0x004fda0003f86270 */
[----:B-1-3--:R-:W-:Y:S05]  /*3440*/  @P4 BRA `(.L_x_9623) ;  /* 0x0000000400ac4947 */ /* 0x00afea0003800000 */
        /* <DEDUP_REMOVED lines=61> */
[----:B------:R-:W-:Y:S01]  /*3820*/  F2FP.SATFINITE.E4M3.F32.PACK_AB_MERGE_C R35, R36, R35, RZ ;  /* 0x000000232423723e */ /* 0x000fe200048070ff */
[--C-:B------:R-:W-:Y:S01]  /*3830*/  HADD2.F32 R40, -RZ, R37.reuse.H0_H0 ;  /* 0x20000025ff287230 */ /* 0x100fe20000004100 */
[-C--:B------:R-:W-:Y:S01]  /*3840*/  F2FP.F16.E4M3.UNPACK_B R77, R29.reuse.H1 ;  /* 0x0000001dff4d723e */ /* 0x080fe200030006ff */
[----:B------:R-:W-:Y:S01]  /*3850*/  HADD2.F32 R37, -RZ, R37.H1_H1 ;  /* 0x30000025ff257230 */ /* 0x000fe20000004100 */
[----:B------:R-:W-:Y:S02]  /*3860*/  F2FP.F16.E4M3.UNPACK_B R36, R10.H1 ;  /* 0x0000000aff24723e */ /* 0x000fe400030006ff */
        /* <DEDUP_REMOVED lines=25> */
[----:B------:R-:W-:Y:S01]  /*3a00*/  HADD2.F32 R10, -RZ, R10.H1_H1 ;  /* 0x3000000aff0a7230 */ /* 0x000fe20000004100 */
[----:B------:R-:W-:Y:S01]  /*3a10*/  F2FP.SATFINITE.E4M3.F32.PACK_AB_MERGE_C R8, R31, R30, R35 ;  /* 0x0000001e1f08723e */ /* 0x000fe20004807023 */
[----:B------:R-:W-:-:S02]  /*3a20*/  HADD2.F32 R76, -RZ, R76.H0_H0 ;  /* 0x2000004cff4c7230 */ /* 0x000fc40000004100 */
        /* <DEDUP_REMOVED lines=13> */
.L_x_9623:
[----:B------:R-:W-:Y:S05]  /*3b00*/  BSYNC B2 ;  /* 0x0000000000027941 */ /* 0x000fea0003800000 */
.L_x_9622:
[----:B------:R2:W-:Y:S02]  /*3b10*/  STG.E.128 desc[UR42][R32.64+0x20], R8 ;  /* 0x0000200820007986 */ /* 0x0005e4000c101d2a */
.L_x_9621:
[----:B------:R-:W-:Y:S05]  /*3b20*/  BSYNC B1 ;  /* 0x0000000000017941 */ /* 0x000fea0003800000 */
.L_x_9620:
        /* <DEDUP_REMOVED lines=40> */
[-C--:B------:R-:W-:Y:S01]  /*3db0*/  FMUL.FTZ R37, R29, R35.reuse ;  /* 0x000000231d257220 */ /* 0x080fe20000410000 */
[----:B------:R-:W-:Y:S01]  /*3dc0*/  FMUL.FTZ R36, R28, R35 ;  /* 0x000000231c247220 */ /* 0x000fe20000410000 */
[----:B------:R-:W-:Y:S01]  /*3dd0*/  F2FP.F16.E4M3.UNPACK_B R15, R14.H1 ;  /* 0x0000000eff0f723e */ /* 0x000fe200030006ff */
[----:B------:R-:W-:-:S02]  /*3de0*/  HADD2.F32 R31, -RZ, R39.H1_H1 ;  /* 0x30000027ff1f7230 */ /* 0x000fc40000004100 */
[-C--:B------:R-:W-:Y:S01]  /*3df0*/  FFMA.FTZ R37, R28, R30.reuse, -R37 ;  /* 0x0000001e1c257223 */ /* 0x080fe20000010825 */
[----:B------:R-:W-:Y:S01]  /*3e00*/  FFMA.FTZ R40, R29, R30, R36 ;  /* 0x0000001e1d287223 */ /* 0x000fe20000010024 */
[----:B------:R-:W-:Y:S01]  /*3e10*/  F2FP.F16.E4M3.UNPACK_B R14, R14 ;  /* 0x0000000eff0e723e */ /* 0x000fe200020006ff */
[--C-:B------:R-:W-:Y:S01]  /*3e20*/  HADD2.F32 R30, -RZ, R15.reuse.H1_H1 ;  /* 0x3000000fff1e7230 */ /* 0x100fe20000004100 */
[----:B------:R-:W-:Y:S01]  /*3e30*/  F2FP.F16.E4M3.UNPACK_B R38, R38 ;  /* 0x00000026ff26723e */ /* 0x000fe200020006ff */
[----:B------:R-:W-:Y:S01]  /*3e40*/  HADD2.F32 R29, -RZ, R15.H0_H0 ;  /* 0x2000000fff1d7230 */ /* 0x000fe20000004100 */
[----:B------:R-:W-:Y:S01]  /*3e50*/  F2FP.F16.E4M3.UNPACK_B R35, R12 ;  /* 0x0000000cff23723e */ /* 0x000fe200020006ff */
[----:B------:R-:W-:Y:S02]  /*3e60*/  HADD2.F32 R39, -RZ, R39.H0_H0 ;  /* 0x20000027ff277230 */ /* 0x000fe40000004100 */
[----:B------:R-:W-:Y:S01]  /*3e70*/  FMUL.FTZ R36, R30, R31 ;  /* 0x0000001f1e247220 */ /* 0x000fe20000410000 */
[----:B------:R-:W-:-:S02]  /*3e80*/  HADD2.F32 R15, -RZ, R14.H0_H0 ;  /* 0x2000000eff0f7230 */ /* 0x000fc40000004100 */
[----:B------:R-:W-:Y:S01]  /*3e90*/  FMUL.FTZ R31, R29, R31 ;  /* 0x0000001f1d1f7220 */ /* 0x000fe20000410000 */
[----:B------:R-:W-:Y:S02]  /*3ea0*/  HADD2.F32 R28, -RZ, R14.H1_H1 ;  /* 0x3000000eff1c7230 */ /* 0x000fe40000004100 */
        /* <DEDUP_REMOVED lines=10> */
[-C--:B------:R-:W-:Y:S01]  /*3f50*/  F2FP.F16.E4M3.UNPACK_B R39, R13.reuse.H1 ;  /* 0x0000000dff27723e */ /* 0x080fe200030006ff */
[--C-:B------:R-:W-:Y:S01]  /*3f60*/  HADD2.F32 R34, -RZ, R31.reuse.H0_H0 ;  /* 0x2000001fff227230 */ /* 0x100fe20000004100 */
[----:B------:R-:W-:Y:S01]  /*3f70*/  F2FP.F16.E4M3.UNPACK_B R30, R10.H1 ;  /* 0x0000000aff1e723e */ /* 0x000fe200030006ff */
[----:B------:R-:W-:Y:S01]  /*3f80*/  HADD2.F32 R31, -RZ, R31.H1_H1 ;  /* 0x3000001fff1f7230 */ /* 0x000fe20000004100 */
[----:B------:R-:W-:Y:S01]  /*3f90*/  F2FP.F16.E4M3.UNPACK_B R38, R13 ;  /* 0x0000000dff26723e */ /* 0x000fe200020006ff */
[----:B------:R-:W-:Y:S01]  /*3fa0*/  HADD2.F32 R41, -RZ, R39.H1_H1 ;  /* 0x30000027ff297230 */ /* 0x000fe20000004100 */
[----:B------:R-:W-:Y:S01]  /*3fb0*/  F2FP.SATFINITE.E4M3.F32.PACK_AB_MERGE_C R28, R40, R37, RZ ;  /* 0x00000025281c723e */ /* 0x000fe200048070ff */
        /* <DEDUP_REMOVED lines=38> */
.L_x_9625:
[----:B------:R-:W-:Y:S05]  /*4220*/  BSYNC B1 ;  /* 0x0000000000017941 */ /* 0x000fea0003800000 */
.L_x_9624:
[----:B------:R3:W-:Y:S01]  /*4230*/  STG.E.128 desc[UR42][R32.64+0x40], R8 ;  /* 0x0000400820007986 */ /* 0x0007e2000c101d2a */
[----:B------:R-:W-:Y:S05]  /*4240*/  BRA `(.L_x_9615) ;  /* 0x00000024003c7947 */ /* 0x000fea0003800000 */
.L_x_9609:
        /* <DEDUP_REMOVED lines=27> */
.L_x_9627:
[----:B------:R-:W-:Y:S05]  /*4400*/  BSYNC B1 ;  /* 0x0000000000017941 */ /* 0x000fea0003800000 */
.L_x_9626:
        /* <DEDUP_REMOVED lines=12> */
.L_x_9628:
[----:B0-----:R-:W2:Y:S01]  /*44d0*/  LDL R38, [R1+0x8] ;  /* 0x0000080001267983 */ /* 0x001ea20000100800 */
[----:B------:R-:W-:Y:S01]  /*44e0*/  IMAD R83, R18, 0x8, R16 ;  /* 0x0000000812537824 */ /* 0x000fe200078e0210 */
[----:B------:R-:W-:Y:S01]  /*44f0*/  BSSY B1, `(.L_x_9629) ;  /* 0x0000004000017945 */ /* 0x000fe20003800000 */
[----:B--2---:R-:W-:-:S04]  /*4500*/  SHF.L.U32 R86, R38, 0x1f, RZ ;  /* 0x0000001f26567819 */ /* 0x004fc800000006ff */
[----:B------:R-:W0:Y:S02]  /*4510*/  SYNCS.PHASECHK.TRANS64.TRYWAIT P5, [R83+URZ+0x19c90], R86 ;  /* 0x019c9056530075a7 */ /* 0x000e2400080a017f */
[----:B0-----:R-:W-:Y:S05]  /*4520*/  @!P5 BRA `(.L_x_9630) ;  /* 0x000001cc0028d947 */ /* 0x001fea0003800000 */
.L_x_9940:
[----:B------:R-:W-:Y:S05]  /*4530*/  BSYNC B1 ;  /* 0x0000000000017941 */ /* 0x000fea0003800000 */
.L_x_9629:
[----:B------:R-:W-:Y:S05]  /*4540*/  @P4 BRA `(.L_x_9615) ;  /* 0x00000020007c4947 */ /* 0x000fea0003800000 */
[----:B------:R-:W1:Y:S01]  /*4550*/  LDC R94, c[0x0][0x2f4] ;  /* 0x0000bd00ff5e7b82 */ /* 0x000e620000000800 */
[----:B------:R-:W-:Y:S01]  /*4560*/  ISETP.NE.AND P4, PT, R60, RZ, PT ;  /* 0x000000ff3c00720c */ /* 0x000fe20003f85270 */
[----:B------:R-:W-:Y:S01]  /*4570*/  ULDC.64 UR4, c[0x0][0x300] ;  /* 0x0000c00000047ab9 */ /* 0x000fe20000000a00 */
[----:B------:R-:W-:Y:S01]  /*4580*/  SHF.R.S32.HI R38, RZ, 0x1f, R23 ;  /* 0x0000001fff267819 */ /* 0x000fe20000011417 */
[----:B------:R-:W-:Y:S01]  /*4590*/  IMAD.MOV.U32 R78, RZ, RZ, R36 ;  /* 0x000000ffff4e7224 */ /* 0x000fe200078e0024 */
[----:B------:R-:W-:Y:S03]  /*45a0*/  BSSY B1, `(.L_x_9631) ;  /* 0x0000105000017945 */ /* 0x000fe60003800000 */
[----:B------:R-:W-:Y:S02]  /*45b0*/  IMAD R38, R38, UR4, RZ ;  /* 0x0000000426267c24 */ /* 0x000fe4000f8e02ff */
[----:B------:R-:W-:-:S04]  /*45c0*/  IMAD.WIDE.U32 R78, R23, UR4, R78 ;  /* 0x00000004174e7c25 */ /* 0x000fc8000f8e004e */
[----:B------:R-:W-:-:S04]  /*45d0*/  IMAD R95, R23, UR5, R38 ;  /* 0x00000005175f7c24 */ /* 0x000fc8000f8e0226 */
[----:B------:R-:W-:Y:S02]  /*45e0*/  IMAD.IADD R95, R95, 0x1, R79 ;  /* 0x000000015f5f7824 */ /* 0x000fe400078e024f */
[----:B-1----:R-:W-:Y:S01]  /*45f0*/  IMAD.IADD R96, R94, 0x1, -R61 ;  /* 0x000000015e607824 */ /* 0x002fe200078e0a3d */
[----:B------:R-:W-:Y:S06]  /*4600*/  @!P4 BRA `(.L_x_9632) ;  /* 0x0000000c00f8c947 */ /* 0x000fec0003800000 */
[----:B------:R-:W2:Y:S04]  /*4610*/  LDL R41, [R1+0x30] ;  /* 0x0000300001297983 */ /* 0x000ea80000100800 */
[----:B------:R-:W3:Y:S04]  /*4620*/  LDL R40, [R1+0x74] ;  /* 0x0000740001287983 */ /* 0x000ee80000100800 */
[----:B------:R-:W4:Y:S01]  /*4630*/  LDL R39, [R1+0x3c] ;  /* 0x00003c0001277983 */ /* 0x000f220000100800 */
[----:B------:R-:W-:Y:S01]  /*4640*/  SEL R36, R61, R96, !P0 ;  /* 0x000000603d247207 */ /* 0x000fe20004000000 */
[----:B------:R-:W-:Y:S01]  /*4650*/  BSSY B2, `(.L_x_9633) ;  /* 0x00000f0000027945 */ /* 0x000fe20003800000 */
[----:B------:R-:W-:-:S02]  /*4660*/  IADD3 R103, P4, P5, R58, R78, R20 ;  /* 0x0000004e3a677210 */ /* 0x000fc40007d9e014 */
[----:B------:R-:W-:Y:S02]  /*4670*/  SHF.R.S32.HI R37, RZ, 0x1f, R36 ;  /* 0x0000001fff257819 */ /* 0x000fe40000011424 */
[----:B------:R-:W-:Y:S02]  /*4680*/  IADD3.X R101, R80, R95, R4, P4, P5 ;  /* 0x0000005f50657210 */ /* 0x000fe400027ea404 */
[----:B------:R-:W-:Y:S02]  /*4690*/  LEA.HI R37, R37, R36, RZ, 0x5 ;  /* 0x0000002425257211 */ /* 0x000fe400078f28ff */
[----:B------:R-:W-:Y:S02]  /*46a0*/  ISETP.GE.AND P5, PT, R152, R87, PT ;  /* 0x000000579800720c */ /* 0x000fe40003fa6270 */
[----:B------:R-:W-:-:S04]  /*46b0*/  SHF.R.S32.HI R36, RZ, 0x5, R37 ;  /* 0x00000005ff247819 */ /* 0x000fc80000011425 */
[----:B------:R-:W-:-:S04]  /*46c0*/  LEA.HI.SX32 R36, R73, R36, 0x1c ;  /* 0x0000002449247211 */ /* 0x000fc800078fe2ff */
[C---:B------:R-:W-:Y:S01]  /*46d0*/  LEA.HI R37, R36.reuse, R36, RZ, 0x1 ;  /* 0x0000002424257211 */ /* 0x040fe200078f08ff */
[----:B------:R-:W-:-:S04]  /*46e0*/  IMAD.SHL.U32 R102, R36, 0x10, RZ ;  /* 0x0000001024667824 */ /* 0x000fc800078e00ff */
[----:B------:R-:W-:Y:S01]  /*46f0*/  IMAD.SHL.U32 R37, R37, 0x800, RZ ;  /* 0x0000080025257824 */ /* 0x000fe200078e00ff */
[----:B------:R-:W-:-:S04]  /*4700*/  ISETP.GE.AND P4, PT, R102, R94, PT ;  /* 0x0000005e6600720c */ /* 0x000fc80003f86270 */
[----:B------:R-:W-:Y:S02]  /*4710*/  LOP3.LUT R37, R37, 0xfffff000, RZ, 0xc0, !PT ;  /* 0xfffff00025257812 */ /* 0x000fe400078ec0ff */
[----:B--2---:R-:W-:-:S04]  /*4720*/  LOP3.LUT R36, R41, 0x10, R102, 0xf8, !PT ;  /* 0x0000001029247812 */ /* 0x004fc800078ef866 */
[----:B---3--:R-:W-:-:S04]  /*4730*/  LOP3.LUT R36, R36, R40, RZ, 0x3c, !PT ;  /* 0x0000002824247212 */ /* 0x008fc800078e3cff */
[----:B----4-:R-:W-:Y:S01]  /*4740*/  IADD3 R39, R36, R37, R39 ;  /* 0x0000002524277210 */ /* 0x010fe20007ffe027 */
        /* <DEDUP_REMOVED lines=29> */
[----:B-1----:R-:W-:Y:S01]  /*4920*/  IMAD.MOV.U32 R105, RZ, RZ, R37 ;  /* 0x000000ffff697224 */ /* 0x002fe200078e0025 */
        /* <DEDUP_REMOVED lines=13> */
[----:B------:R-:W-:Y:S01]  /*4a00*/  FMUL.FTZ R112, R113, R112 ;  /* 0x0000007071707220 */ /* 0x000fe20000410000 */
[----:B------:R-:W-:Y:S01]  /*4a10*/  HADD2.F32 R108, -RZ, R108.H1_H1 ;  /* 0x3000006cff6c7230 */ /* 0x000fe20000004100 */
[----:B------:R-:W-:Y:S01]  /*4a20*/  LOP3.LUT R12, R15, 0xff, RZ, 0xc0, !PT ;  /* 0x000000ff0f0c7812 */ /* 0x000fe200078ec0ff */
[----:B------:R-:W-:Y:S02]  /*4a30*/  HADD2.F32 R106, -RZ, R106.H1_H1 ;  /* 0x3000006aff6a7230 */ /* 0x000fe40000004100 */
[----:B------:R-:W-:Y:S01]  /*4a40*/  FFMA.FTZ R112, R110, R111, R112 ;  /* 0x0000006f6e707223 */ /* 0x000fe20000010070 */
[----:B------:R-:W-:Y:S02]  /*4a50*/  HADD2.F32 R109, -RZ, R109.H1_H1 ;  /* 0x3000006dff6d7230 */ /* 0x000fe40000004100 */
[CC--:B------:R-:W-:Y:S01]  /*4a60*/  FMUL.FTZ R110, R37.reuse, R108.reuse ;  /* 0x0000006c256e7220 */ /* 0x0c0fe20000410000 */
        /* <DEDUP_REMOVED lines=38> */
[----:B------:R-:W-:Y:S01]  /*4cd0*/  FFMA.FTZ R35, R105, R104, -R108 ;  /* 0x0000006869237223 */ /* 0x000fe2000001086c */
        /* <DEDUP_REMOVED lines=13> */
[-C--:B------:R-:W-:Y:S01]  /*4db0*/  FMUL.FTZ R43, R15, R34.reuse ;  /* 0x000000220f2b7220 */ /* 0x080fe20000410000 */
[----:B------:R-:W-:Y:S01]  /*4dc0*/  F2FP.F16.E4M3.UNPACK_B R13, R13.H1 ;  /* 0x0000000dff0d723e */ /* 0x000fe200030006ff */
[C---:B------:R-:W-:Y:S01]  /*4dd0*/  FMUL.FTZ R34, R32.reuse, R34 ;  /* 0x0000002220227220 */ /* 0x040fe20000410000 */
[----:B------:R-:W-:Y:S01]  /*4de0*/  F2FP.F16.E4M3.UNPACK_B R33, R33.H1 ;  /* 0x00000021ff21723e */ /* 0x000fe200030006ff */
[-C--:B------:R-:W-:Y:S01]  /*4df0*/  FFMA.FTZ R32, R32, R39.reuse, -R43 ;  /* 0x0000002720207223 */ /* 0x080fe2000001082b */
[----:B------:R-:W-:Y:S01]  /*4e00*/  FFMA.FTZ R108, R107, R104, -R108 ;  /* 0x000000686b6c7223 */ /* 0x000fe2000001086c */
[----:B------:R-:W-:Y:S01]  /*4e10*/  FFMA.FTZ R15, R15, R39, R34 ;  /* 0x000000270f0f7223 */ /* 0x000fe20000010022 */
        /* <DEDUP_REMOVED lines=17> */
[----:B------:R-:W-:Y:S01]  /*4f30*/  F2FP.SATFINITE.E4M3.F32.PACK_AB_MERGE_C R41, R37, R112, R41 ;  /* 0x000000702529723e */ /* 0x000fe20004807029 */
[C---:B------:R-:W-:Y:S01]  /*4f40*/  FMUL.FTZ R39, R33.reuse, R13 ;  /* 0x0000000d21277220 */ /* 0x040fe20000410000 */
[----:B------:R-:W-:Y:S02]  /*4f50*/  IMAD.MOV.U32 R37, RZ, RZ, R35 ;  /* 0x000000ffff257224 */ /* 0x000fe400078e0023 */
        /* <DEDUP_REMOVED lines=17> */
[----:B------:R-:W-:Y:S01]  /*5070*/  FMUL.FTZ R113, R104, R113 ;  /* 0x0000007168717220 */ /* 0x000fe20000410000 */
[----:B------:R-:W-:Y:S01]  /*5080*/  HADD2.F32 R14, -RZ, R14.H1_H1 ;  /* 0x3000000eff0e7230 */ /* 0x000fe20000004100 */
[----:B------:R-:W-:Y:S01]  /*5090*/  F2FP.F16.E4M3.UNPACK_B R97, R97 ;  /* 0x00000061ff61723e */ /* 0x000fe200020006ff */
[----:B------:R-:W-:Y:S02]  /*50a0*/  HADD2.F32 R39, -RZ, R39.H1_H1 ;  /* 0x30000027ff277230 */ /* 0x000fe40000004100 */
[----:B------:R-:W-:Y:S01]  /*50b0*/  FFMA.FTZ R113, R34, R109, R113 ;  /* 0x0000006d22717223 */ /* 0x000fe20000010071 */
        /* <DEDUP_REMOVED lines=22> */
[----:B------:R-:W-:Y:S01]  /*5220*/  F2FP.F16.E4M3.UNPACK_B R38, R38 ;  /* 0x00000026ff26723e */ /* 0x000fe200020006ff */
[-C--:B------:R-:W-:Y:S01]  /*5230*/  FFMA.FTZ R33, R36, R97.reuse, -R33 ;  /* 0x0000006124217223 */ /* 0x080fe20000010821 */
[----:B------:R-:W-:Y:S01]  /*5240*/  F2FP.F16.E4M3.UNPACK_B R36, R42.H1 ;  /* 0x0000002aff24723e */ /* 0x000fe200030006ff */
        /* <DEDUP_REMOVED lines=8> */
[----:B------:R-:W-:Y:S01]  /*52d0*/  HADD2.F32 R36, -RZ, R36.H1_H1 ;  /* 0x30000024ff247230 */ /* 0x000fe20000004100 */
[----:B------:R-:W-:Y:S01]  /*52e0*/  F2FP.F16.E4M3.UNPACK_B R42, R42 ;  /* 0x0000002aff2a723e */ /* 0x000fe200020006ff */
[--C-:B------:R-:W-:Y:S01]  /*52f0*/  HADD2.F32 R115, -RZ, R33.reuse.H0_H0 ;  /* 0x20000021ff737230 */ /* 0x100fe20000004100 */
[----:B------:R-:W-:Y:S01]  /*5300*/  F2FP.F16.E4M3.UNPACK_B R100, R100 ;  /* 0x00000064ff64723e */ /* 0x000fe200020006ff */
[----:B------:R-:W-:Y:S01]  /*5310*/  HADD2.F32 R33, -RZ, R33.H1_H1 ;  /* 0x30000021ff217230 */ /* 0x000fe20000004100 */
[----:B------:R-:W-:Y:S01]  /*5320*/  F2FP.SATFINITE.E4M3.F32.PACK_AB_MERGE_C R13, R13, R113, RZ ;  /* 0x000000710d0d723e */ /* 0x000fe200048070ff */
[----:B------:R-:W-:-:S02]  /*5330*/  HADD2.F32 R34, -RZ, R34.H1_H1 ;  /* 0x30000022ff227230 */ /* 0x000fc40000004100 */
[-C--:B------:R-:W-:Y:S01]  /*5340*/  FMUL.FTZ R111, R39, R115.reuse ;  /* 0x00000073276f7220 */ /* 0x080fe20000410000 */
[----:B------:R-:W-:Y:S01]  /*5350*/  FMUL.FTZ R115, R97, R115 ;  /* 0x0000007361737220 */ /* 0x000fe20000410000 */
[----:B------:R-:W-:Y:S01]  /*5360*/  HADD2.F32 R40, -RZ, R40.H1_H1 ;  /* 0x30000028ff287230 */ /* 0x000fe20000004100 */
[----:B------:R-:W-:Y:S01]  /*5370*/  F2FP.SATFINITE.E4M3.F32.PACK_AB_MERGE_C R43, R15, R105, R12 ;  /* 0x000000690f2b723e */ /* 0x000fe2000480700c */
[-C--:B------:R-:W-:Y:S01]  /*5380*/  FFMA.FTZ R111, R97, R98.reuse, -R111 ;  /* 0x00000062616f7223 */ /* 0x080fe2000001086f */
[----:B------:R-:W-:Y:S01]  /*5390*/  FFMA.FTZ R115, R39, R98, R115 ;  /* 0x0000006227737223 */ /* 0x000fe20000010073 */
[-C--:B------:R-:W-:Y:S01]  /*53a0*/  FMUL.FTZ R39, R36, R33.reuse ;  /* 0x0000002124277220 */ /* 0x080fe20000410000 */
        /* <DEDUP_REMOVED lines=16> */
[----:B------:R-:W-:Y:S01]  /*54b0*/  FMUL.FTZ R117, R42, R99 ;  /* 0x000000632a757220 */ /* 0x000fe20000410000 */
[----:B------:R-:W-:Y:S01]  /*54c0*/  F2FP.SATFINITE.E4M3.F32.PACK_AB_MERGE_C R33, R33, R115, RZ ;  /* 0x000000732121723e */ /* 0x000fe200048070ff */
[----:B------:R-:W-:Y:S01]  /*54d0*/  FMUL.FTZ R99, R38, R99 ;  /* 0x0000006326637220 */ /* 0x000fe20000410000 */
[----:B------:R-:W-:Y:S01]  /*54e0*/  F2FP.SATFINITE.E4M3.F32.PACK_AB_MERGE_C R40, R14, R109, R13 ;  /* 0x0000006d0e28723e */ /* 0x000fe2000480700d */
[-C--:B------:R-:W-:Y:S01]  /*54f0*/  FFMA.FTZ R38, R38, R39.reuse, -R117 ;  /* 0x0000002726267223 */ /* 0x080fe20000010875 */
[----:B------:R-:W-:Y:S02]  /*5500*/  IMAD.MOV.U32 R36, RZ, RZ, R104 ;  /* 0x000000ffff247224 */ /* 0x000fe400078e0068 */
[----:B------:R-:W-:Y:S01]  /*5510*/  FFMA.FTZ R99, R42, R39, R99 ;  /* 0x000000272a637223 */ /* 0x000fe20000010063 */
[----:B------:R-:W-:-:S02]  /*5520*/  F2FP.SATFINITE.E4M3.F32.PACK_AB_MERGE_C R39, R32, R108, R107 ;  /* 0x0000006c2027723e */ /* 0x000fc4000480706b */
[----:B------:R-:W-:Y:S02]  /*5530*/  F2FP.SATFINITE.E4M3.F32.PACK_AB_MERGE_C R38, R38, R97, R34 ;  /* 0x000000612626723e */ /* 0x000fe40004807022 */
[----:B------:R-:W-:-:S07]  /*5540*/  F2FP.SATFINITE.E4M3.F32.PACK_AB_MERGE_C R42, R99, R98, R33 ;  /* 0x00000062632a723e */ /* 0x000fce0004807021 */
.L_x_9634:
[----:B------:R-:W-:Y:S05]  /*5550*/  BSYNC B2 ;  /* 0x0000000000027941 */ /* 0x000fea0003800000 */
.L_x_9633:
[--C-:B------:R-:W-:Y:S02]  /*5560*/  @!P4 SHF.R.S32.HI R12, RZ, 0x1f, R102.reuse ;  /* 0x0000001fff0cc819 */ /* 0x100fe40000011466 */
[----:B------:R-:W-:-:S04]  /*5570*/  @!P4 IADD3 R15, P5, P6, R58, R78, R102 ;  /* 0x0000004e3a0fc210 */ /* 0x000fc80007ebe066 */
[----:B------:R-:W-:Y:S02]  /*5580*/  @!P4 IADD3.X R32, R80, R95, R12, P5, P6 ;  /* 0x0000005f5020c210 */ /* 0x000fe40002fec40c */
[----:B------:R-:W-:-:S05]  /*5590*/  IADD3 R12, P5, R103, R76, RZ ;  /* 0x0000004c670c7210 */ /* 0x000fca0007fbe0ff */
[----:B------:R-:W-:Y:S01]  /*55a0*/  IMAD.X R13, R101, 0x1, R77, P5 ;  /* 0x00000001650d7824 */ /* 0x000fe200028e064d */
[----:B------:R-:W-:-:S04]  /*55b0*/  @!P4 IADD3 R14, P5, R15, R76, RZ ;  /* 0x0000004c0f0ec210 */ /* 0x000fc80007fbe0ff */
[----:B-1----:R1:W-:Y:S01]  /*55c0*/  STG.E.128 desc[UR42][R12.64], R36 ;  /* 0x000000240c007986 */ /* 0x0023e2000c101d2a */
[----:B------:R-:W-:-:S05]  /*55d0*/  @!P4 IMAD.X R15, R32, 0x1, R77, P5 ;  /* 0x00000001200fc824 */ /* 0x000fca00028e064d */
[----:B--2---:R1:W-:Y:S03]  /*55e0*/  @!P4 STG.E.128 desc[UR42][R14.64], R40 ;  /* 0x000000280e00c986 */ /* 0x0043e6000c101d2a */
.L_x_9632:
[----:B------:R-:W-:Y:S05]  /*55f0*/  BSYNC B1 ;  /* 0x0000000000017941 */ /* 0x000fea0003800000 */
.L_x_9631:
[----:B------:R-:W-:-:S13]  /*5600*/  ISETP.NE.AND P4, PT, R45, RZ, PT ;  /* 0x000000ff2d00720c */ /* 0x000fda0003f85270 */
[----:B------:R-:W-:Y:S05]  /*5610*/  @!P4 BRA `(.L_x_9615) ;  /* 0x000000100048c947 */ /* 0x000fea0003800000 */
[----:B------:R-:W2:Y:S04]  /*5620*/  LDL R32, [R1+0x30] ;  /* 0x0000300001207983 */ /* 0x000ea80000100800 */
[----:B-1----:R-:W3:Y:S04]  /*5630*/  LDL R15, [R1+0x74] ;  /* 0x00007400010f7983 */ /* 0x002ee80000100800 */
[----:B------:R-:W4:Y:S01]  /*5640*/  LDL R14, [R1+0x3c] ;  /* 0x00003c00010e7983 */ /* 0x000f220000100800 */
[----:B------:R-:W-:Y:S01]  /*5650*/  ISETP.NE.AND P5, PT, R82, RZ, PT ;  /* 0x000000ff5200720c */ /* 0x000fe20003fa5270 */
[----:B------:R-:W-:Y:S03]  /*5660*/  BSSY B1, `(.L_x_9635) ;  /* 0x00000ec000017945 */ /* 0x000fe60003800000 */
[----:B------:R-:W-:-:S02]  /*5670*/  SEL R96, R61, R96, !P5 ;  /* 0x000000603d607207 */ /* 0x000fc40006800000 */
[----:B------:R-:W-:Y:S02]  /*5680*/  IADD3 R37, P4, P5, R58, R78, R7 ;  /* 0x0000004e3a257210 */ /* 0x000fe40007d9e007 */
[----:B------:R-:W-:Y:S02]  /*5690*/  SHF.R.S32.HI R13, RZ, 0x1f, R96 ;  /* 0x0000001fff0d7819 */ /* 0x000fe40000011460 */
[----:B------:R-:W-:Y:S02]  /*56a0*/  IADD3.X R38, R80, R95, R3, P4, P5 ;  /* 0x0000005f50267210 */ /* 0x000fe400027ea403 */
[----:B------:R-:W-:Y:S02]  /*56b0*/  LEA.HI R13, R13, R96, RZ, 0x5 ;  /* 0x000000600d0d7211 */ /* 0x000fe400078f28ff */
[----:B------:R-:W-:Y:S02]  /*56c0*/  ISETP.GE.AND P5, PT, R81, R87, PT ;  /* 0x000000575100720c */ /* 0x000fe40003fa6270 */
[----:B------:R-:W-:-:S02]  /*56d0*/  SHF.R.S32.HI R13, RZ, 0x5, R13 ;  /* 0x00000005ff0d7819 */ /* 0x000fc4000001140d */
[----:B------:R-:W-:Y:S02]  /*56e0*/  IADD3 R36, P4, R37, R76, RZ ;  /* 0x0000004c25247210 */ /* 0x000fe40007f9e0ff */
[----:B------:R-:W-:-:S03]  /*56f0*/  LEA.HI.SX32 R13, R72, R13, 0x1c ;  /* 0x0000000d480d7211 */ /* 0x000fc600078fe2ff */
[----:B------:R-:W-:Y:S01]  /*5700*/  IMAD.X R37, R38, 0x1, R77, P4 ;  /* 0x0000000126257824 */ /* 0x000fe200020e064d */
[C---:B------:R-:W-:Y:S01]  /*5710*/  LEA.HI R12, R13.reuse, R13, RZ, 0x1 ;  /* 0x0000000d0d0c7211 */ /* 0x040fe200078f08ff */
[----:B------:R-:W-:-:S04]  /*5720*/  IMAD.SHL.U32 R39, R13, 0x10, RZ ;  /* 0x000000100d277824 */ /* 0x000fc800078e00ff */
[----:B------:R-:W-:-:S05]  /*5730*/  IMAD.SHL.U32 R13, R12, 0x800, RZ ;  /* 0x000008000c0d7824 */ /* 0x000fca00078e00ff */
        /* <DEDUP_REMOVED lines=11> */
[----:B------:R-:W-:Y:S02]  /*57f0*/  SHF.R.U32.HI R97, RZ, 0x8, R9 ;  /* 0x00000008ff617819 */ /* 0x000fe40000011609 */
[----:B------:R-:W-:Y:S02]  /*5800*/  SHF.R.U32.HI R30, RZ, 0x8, R11 ;  /* 0x00000008ff1e7819 */ /* 0x000fe4000001160b */
[----:B------:R-:W-:Y:S02]  /*5810*/  SHF.R.U32.HI R99, RZ, 0x18, R9 ;  /* 0x00000018ff637819 */ /* 0x000fe40000011609 */
[----:B------:R-:W-:Y:S01]  /*5820*/  LOP3.LUT R40, R9, 0xff, RZ, 0xc0, !PT ;  /* 0x000000ff09287812 */ /* 0x000fe200078ec0ff */
[----:B------:R-:W-:Y:S01]  /*5830*/  IMAD.SHL.U32 R30, R30, 0x100, RZ ;  /* 0x000001001e1e7824 */ /* 0x000fe200078e00ff */
[----:B------:R-:W-:Y:S02]  /*5840*/  SHF.R.U32.HI R96, RZ, 0x18, R11 ;  /* 0x00000018ff607819 */ /* 0x000fe4000001160b */
[----:B------:R-:W-:-:S02]  /*5850*/  LOP3.LUT R41, R11, 0xff, RZ, 0xc0, !PT ;  /* 0x000000ff0b297812 */ /* 0x000fc400078ec0ff */
[----:B------:R-:W-:Y:S02]  /*5860*/  SHF.R.U32.HI R8, RZ, 0x10, R11 ;  /* 0x00000010ff087819 */ /* 0x000fe4000001160b */
[--C-:B------:R-:W-:Y:S02]  /*5870*/  SHF.R.U32.HI R87, RZ, 0x8, R31.reuse ;  /* 0x00000008ff577819 */ /* 0x100fe4000001161f */
[----:B------:R-:W-:Y:S01]  /*5880*/  LOP3.LUT R28, R31, 0xff0000ff, RZ, 0xc0, !PT ;  /* 0xff0000ff1f1c7812 */ /* 0x000fe200078ec0ff */
[----:B------:R-:W-:Y:S01]  /*5890*/  IMAD.U32 R8, R8, 0x10000, RZ ;  /* 0x0001000008087824 */ /* 0x000fe200078e00ff */
[----:B------:R-:W-:Y:S01]  /*58a0*/  SHF.R.U32.HI R11, RZ, 0x10, R31 ;  /* 0x00000010ff0b7819 */ /* 0x000fe2000001161f */
[----:B------:R-:W-:Y:S01]  /*58b0*/  IMAD.SHL.U32 R31, R97, 0x100, RZ ;  /* 0x00000100611f7824 */ /* 0x000fe200078e00ff */
[----:B------:R-:W-:Y:S01]  /*58c0*/  SHF.R.U32.HI R10, RZ, 0x10, R9 ;  /* 0x00000010ff0a7819 */ /* 0x000fe20000011609 */
[----:B------:R-:W-:Y:S01]  /*58d0*/  IMAD.SHL.U32 R87, R87, 0x100, RZ ;  /* 0x0000010057577824 */ /* 0x000fe200078e00ff */
[----:B------:R-:W-:-:S02]  /*58e0*/  SHF.R.U32.HI R43, RZ, 0x18, R29 ;  /* 0x00000018ff2b7819 */ /* 0x000fc4000001161d */
[----:B------:R-:W-:Y:S01]  /*58f0*/  LOP3.LUT R42, R29, 0xff, RZ, 0xc0, !PT ;  /* 0x000000ff1d2a7812 */ /* 0x000fe200078ec0ff */
[----:B------:R-:W-:Y:S01]  /*5900*/  IMAD.U32 R10, R10, 0x10000, RZ ;  /* 0x000100000a0a7824 */ /* 0x000fe200078e00ff */
[--C-:B------:R-:W-:Y:S02]  /*5910*/  SHF.R.U32.HI R38, RZ, 0x8, R29.reuse ;  /* 0x00000008ff267819 */ /* 0x100fe4000001161d */
[----:B------:R-:W-:Y:S01]  /*5920*/  SHF.R.U32.HI R9, RZ, 0x10, R29 ;  /* 0x00000010ff097819 */ /* 0x000fe2000001161d */
[----:B-1----:R-:W-:Y:S01]  /*5930*/  IMAD.MOV.U32 R29, RZ, RZ, R12 ;  /* 0x000000ffff1d7224 */ /* 0x002fe200078e000c */
[----:B------:R-:W-:Y:S02]  /*5940*/  PRMT R40, R99, 0x654, R40 ;  /* 0x0000065463287816 */ /* 0x000fe40000000028 */
[----:B------:R-:W-:Y:S01]  /*5950*/  PRMT R41, R96, 0x654, R41 ;  /* 0x0000065460297816 */ /* 0x000fe20000000029 */
[----:B------:R-:W-:Y:S01]  /*5960*/  IMAD.U32 R9, R9, 0x10000, RZ ;  /* 0x0001000009097824 */ /* 0x000fe200078e00ff */
[----:B------:R-:W-:Y:S01]  /*5970*/  PRMT R42, R43, 0x654, R42 ;  /* 0x000006542b2a7816 */ /* 0x000fe2000000002a */
[----:B------:R-:W-:Y:S01]  /*5980*/  IMAD.SHL.U32 R43, R38, 0x100, RZ ;  /* 0x00000100262b7824 */ /* 0x000fe200078e00ff */
[----:B------:R-:W-:Y:S01]  /*5990*/  LOP3.LUT R31, R40, 0xff00, R31, 0xf8, !PT ;  /* 0x0000ff00281f7812 */ /* 0x000fe200078ef81f */
[----:B------:R-:W-:Y:S01]  /*59a0*/  IMAD.U32 R96, R11, 0x10000, RZ ;  /* 0x000100000b607824 */ /* 0x000fe200078e00ff */
[----:B------:R-:W-:-:S02]  /*59b0*/  LOP3.LUT R41, R41, 0xff00, R30, 0xf8, !PT ;  /* 0x0000ff0029297812 */ /* 0x000fc400078ef81e */
[----:B------:R-:W-:Y:S02]  /*59c0*/  F2FP.F16.E4M3.UNPACK_B R40, R90.H1 ;  /* 0x0000005aff28723e */ /* 0x000fe400030006ff */
[----:B--2---:R-:W-:Y:S02]  /*59d0*/  F2FP.F16.E4M3.UNPACK_B R38, R32.H1 ;  /* 0x00000020ff26723e */ /* 0x004fe400030006ff */
[----:B------:R-:W-:Y:S02]  /*59e0*/  F2FP.F16.E4M3.UNPACK_B R30, R29.H1 ;  /* 0x0000001dff1e723e */ /* 0x000fe400030006ff */
[----:B------:R-:W-:Y:S01]  /*59f0*/  LOP3.LUT R42, R42, 0xff00, R43, 0xf8, !PT ;  /* 0x0000ff002a2a7812 */ /* 0x000fe200078ef82b */
        /* <DEDUP_REMOVED lines=8> */
[-C--:B------:R-:W-:Y:S01]  /*5a80*/  FMUL.FTZ R97, R28, R43.reuse ;  /* 0x0000002b1c617220 */ /* 0x080fe20000410000 */
[----:B------:R-:W-:Y:S01]  /*5a90*/  FMUL.FTZ R43, R12, R43 ;  /* 0x0000002b0c2b7220 */ /* 0x000fe20000410000 */
[--C-:B------:R-:W-:Y:S01]  /*5aa0*/  HADD2.F32 R41, -RZ, R31.reuse.H0_H0 ;  /* 0x2000001fff297230 */ /* 0x100fe20000004100 */
[----:B------:R-:W-:Y:S01]  /*5ab0*/  LOP3.LUT R11, R42, 0xff0000, R9, 0xf8, !PT ;  /* 0x00ff00002a0b7812 */ /* 0x000fe200078ef809 */
[----:B------:R-:W-:Y:S01]  /*5ac0*/  HADD2.F32 R42, -RZ, R31.H1_H1 ;  /* 0x3000001fff2a7230 */ /* 0x000fe20000004100 */
[----:B------:R-:W-:Y:S01]  /*5ad0*/  F2FP.F16.E4M3.UNPACK_B R90, R90 ;  /* 0x0000005aff5a723e */ /* 0x000fe200020006ff */
[----:B------:R-:W-:-:S02]  /*5ae0*/  HADD2.F32 R31, -RZ, R30.H1_H1 ;  /* 0x3000001eff1f7230 */ /* 0x000fc40000004100 */
[-C--:B------:R-:W-:Y:S01]  /*5af0*/  FFMA.FTZ R12, R12, R41.reuse, -R97 ;  /* 0x000000290c0c7223 */ /* 0x080fe20000010861 */
[----:B------:R-:W-:Y:S01]  /*5b00*/  FFMA.FTZ R28, R28, R41, R43 ;  /* 0x000000291c1c7223 */ /* 0x000fe2000001002b */
[----:B------:R-:W-:Y:S01]  /*5b10*/  HADD2.F32 R41, -RZ, R38.H1_H1 ;  /* 0x30000026ff297230 */ /* 0x000fe20000004100 */
[----:B------:R-:W-:Y:S01]  /*5b20*/  F2FP.F16.E4M3.UNPACK_B R32, R32 ;  /* 0x00000020ff20723e */ /* 0x000fe200020006ff */
[-C--:B------:R-:W-:Y:S01]  /*5b30*/  FMUL.FTZ R98, R31, R40.reuse ;  /* 0x000000281f627220 */ /* 0x080fe20000410000 */
[----:B------:R-:W-:Y:S01]  /*5b40*/  F2FP.F16.E4M3.UNPACK_B R38, R29 ;  /* 0x0000001dff26723e */ /* 0x000fe200020006ff */
[----:B------:R-:W-:Y:S01]  /*5b50*/  HADD2.F32 R43, -RZ, R90.H0_H0 ;  /* 0x2000005aff2b7230 */ /* 0x000fe20000004100 */
[----:B------:R-:W-:Y:S01]  /*5b60*/  LOP3.LUT R9, R87, 0xff0000, R96, 0xf8, !PT ;  /* 0x00ff000057097812 */ /* 0x000fe200078ef860 */
[----:B------:R-:W-:Y:S01]  /*5b70*/  FMUL.FTZ R96, R41, R40 ;  /* 0x0000002829607220 */ /* 0x000fe20000410000 */
[----:B------:R-:W-:Y:S01]  /*5b80*/  F2FP.F16.E4M3.UNPACK_B R92, R92 ;  /* 0x0000005cff5c723e */ /* 0x000fe200020006ff */
        /* <DEDUP_REMOVED lines=10> */
[-C--:B------:R-:W-:Y:S01]  /*5c30*/  FFMA.FTZ R30, R30, R41.reuse, -R87 ;  /* 0x000000291e1e7223 */ /* 0x080fe20000010857 */
[----:B------:R-:W-:Y:S01]  /*5c40*/  FFMA.FTZ R32, R40, R41, R97 ;  /* 0x0000002928207223 */ /* 0x000fe20000010061 */
[----:B------:R-:W-:Y:S01]  /*5c50*/  HADD2.F32 R38, -RZ, R38.H1_H1 ;  /* 0x30000026ff267230 */ /* 0x000fe20000004100 */
[----:B------:R-:W-:Y:S01]  /*5c60*/  F2FP.F16.E4M3.UNPACK_B R40, R91.H1 ;  /* 0x0000005bff28723e */ /* 0x000fe200030006ff */
[----:B------:R-:W-:Y:S02]  /*5c70*/  HADD2.F32 R92, -RZ, R92.H1_H1 ;  /* 0x3000005cff5c7230 */ /* 0x000fe40000004100 */
[-C--:B------:R-:W-:Y:S01]  /*5c80*/  FMUL.FTZ R41, R43, R90.reuse ;  /* 0x0000005a2b297220 */ /* 0x080fe20000410000 */
[----:B------:R-:W-:Y:S01]  /*5c90*/  F2FP.F16.E4M3.UNPACK_B R96, R93.H1 ;  /* 0x0000005dff60723e */ /* 0x000fe200030006ff */
[C---:B------:R-:W-:Y:S01]  /*5ca0*/  FMUL.FTZ R98, R38.reuse, R90 ;  /* 0x0000005a26627220 */ /* 0x040fe20000410000 */
[----:B------:R-:W-:Y:S02]  /*5cb0*/  HADD2.F32 R99, -RZ, R40.H0_H0 ;  /* 0x20000028ff637230 */ /* 0x000fe40000004100 */
[----:B------:R-:W-:Y:S01]  /*5cc0*/  FFMA.FTZ R41, R38, R92, -R41 ;  /* 0x0000005c26297223 */ /* 0x000fe20000010829 */
        /* <DEDUP_REMOVED lines=16> */
[----:B------:R-:W-:Y:S01]  /*5dd0*/  F2FP.F16.E4M3.UNPACK_B R90, R91 ;  /* 0x0000005bff5a723e */ /* 0x000fe200020006ff */
[C---:B------:R-:W-:Y:S01]  /*5de0*/  FMUL.FTZ R98, R42.reuse, R92 ;  /* 0x0000005c2a627220 */ /* 0x040fe20000410000 */
[----:B------:R-:W-:Y:S01]  /*5df0*/  FFMA.FTZ R91, R42, R96, R101 ;  /* 0x000000602a5b7223 */ /* 0x000fe20000010065 */
[----:B------:R-:W-:Y:S01]  /*5e00*/  F2FP.F16.E4M3.UNPACK_B R42, R34 ;  /* 0x00000022ff2a723e */ /* 0x000fe200020006ff */
[----:B------:R-:W-:Y:S01]  /*5e10*/  HADD2.F32 R34, -RZ, R14.H0_H0 ;  /* 0x2000000eff227230 */ /* 0x000fe20000004100 */
[----:B------:R-:W-:Y:S01]  /*5e20*/  F2FP.SATFINITE.E4M3.F32.PACK_AB_MERGE_C R12, R29, R12, RZ ;  /* 0x0000000c1d0c723e */ /* 0x000fe200048070ff */
[----:B------:R-:W-:-:S02]  /*5e30*/  HADD2.F32 R99, -RZ, R90.H0_H0 ;  /* 0x2000005aff637230 */ /* 0x000fc40000004100 */
[----:B------:R-:W-:Y:S01]  /*5e40*/  FFMA.FTZ R87, R87, R96, -R98 ;  /* 0x0000006057577223 */ /* 0x000fe20000010862 */
[----:B------:R-:W-:Y:S01]  /*5e50*/  HADD2.F32 R101, -RZ, R90.H1_H1 ;  /* 0x3000005aff657230 */ /* 0x000fe20000004100 */
[----:B------:R-:W-:Y:S01]  /*5e60*/  F2FP.SATFINITE.E4M3.F32.PACK_AB_MERGE_C R29, R31, R28, RZ ;  /* 0x0000001c1f1d723e */ /* 0x000fe200048070ff */
[--C-:B------:R-:W-:Y:S01]  /*5e70*/  HADD2.F32 R90, -RZ, R42.reuse.H0_H0 ;  /* 0x2000002aff5a7230 */ /* 0x100fe20000004100 */
[----:B------:R-:W-:Y:S01]  /*5e80*/  F2FP.SATFINITE.E4M3.F32.PACK_AB_MERGE_C R12, R41, R30, R12 ;  /* 0x0000001e290c723e */ /* 0x000fe2000480700c */
[----:B------:R-:W-:Y:S01]  /*5e90*/  HADD2.F32 R42, -RZ, R42.H1_H1 ;  /* 0x3000002aff2a7230 */ /* 0x000fe20000004100 */
[----:B------:R-:W-:Y:S01]  /*5ea0*/  F2FP.SATFINITE.E4M3.F32.PACK_AB_MERGE_C R32, R43, R32, R29 ;  /* 0x000000202b20723e */ /* 0x000fe2000480701d */
[----:B------:R-:W-:Y:S02]  /*5eb0*/  HADD2.F32 R14, -RZ, R14.H1_H1 ;  /* 0x3000000eff0e7230 */ /* 0x000fe40000004100 */
[----:B------:R-:W-:Y:S01]  /*5ec0*/  FMUL.FTZ R103, R90, R99 ;  /* 0x000000635a677220 */ /* 0x000fe20000410000 */
[----:B------:R-:W-:-:S02]  /*5ed0*/  HADD2.F32 R97, -RZ, R93.H0_H0 ;  /* 0x2000005dff617230 */ /* 0x000fc40000004100 */
[-C--:B------:R-:W-:Y:S01]  /*5ee0*/  FMUL.FTZ R105, R42, R101.reuse ;  /* 0x000000652a697220 */ /* 0x080fe20000410000 */
[----:B------:R-:W-:Y:S02]  /*5ef0*/  HADD2.F32 R93, -RZ, R93.H1_H1 ;  /* 0x3000005dff5d7230 */ /* 0x000fe40000004100 */
[----:B------:R-:W-:Y:S01]  /*5f00*/  FMUL.FTZ R101, R14, R101 ;  /* 0x000000650e657220 */ /* 0x000fe20000410000 */
[C---:B------:R-:W-:Y:S01]  /*5f10*/  FMUL.FTZ R99, R34.reuse, R99 ;  /* 0x0000006322637220 */ /* 0x040fe20000410000 */
        /* <DEDUP_REMOVED lines=42> */
[----:B------:R-:W-:Y:S01]  /*61c0*/  F2FP.F16.E4M3.UNPACK_B R91, R8.H1 ;  /* 0x00000008ff5b723e */ /* 0x000fe200030006ff */
        /* <DEDUP_REMOVED lines=12> */
[----:B------:R-:W-:Y:S01]  /*6290*/  HADD2.F32 R97, -RZ, R97.H1_H1 ;  /* 0x30000061ff617230 */ /* 0x000fe20000004100 */
[----:B------:R-:W-:Y:S01]  /*62a0*/  F2FP.F16.E4M3.UNPACK_B R42, R35.H1 ;  /* 0x00000023ff2a723e */ /* 0x000fe200030006ff */
[----:B------:R-:W-:Y:S01]  /*62b0*/  HADD2.F32 R35, -RZ, R33.H0_H0 ;  /* 0x20000021ff237230 */ /* 0x000fe20000004100 */
[----:B------:R-:W-:Y:S01]  /*62c0*/  F2FP.F16.E4M3.UNPACK_B R90, R8 ;  /* 0x00000008ff5a723e */ /* 0x000fe200020006ff */
        /* <DEDUP_REMOVED lines=14> */
[----:B------:R-:W-:-:S02]  /*63b0*/  HADD2.F32 R93, -RZ, R91.H0_H0 ;  /* 0x2000005bff5d7230 */ /* 0x000fc40000004100 */
[-C--:B------:R-:W-:Y:S01]  /*63c0*/  FFMA.FTZ R8, R35, R92.reuse, -R98 ;  /* 0x0000005c23087223 */ /* 0x080fe20000010862 */
        /* <DEDUP_REMOVED lines=8> */
[-C--:B------:R-:W-:Y:S01]  /*6450*/  FMUL.FTZ R40, R41, R96.reuse ;  /* 0x0000006029287220 */ /* 0x080fe20000410000 */
        /* <DEDUP_REMOVED lines=12> */
.L_x_9636:
[----:B------:R-:W-:Y:S05]  /*6520*/  BSYNC B1 ;  /* 0x0000000000017941 */ /* 0x000fea0003800000 */
.L_x_9635:
[----:B-1----:R4:W-:Y:S01]  /*6530*/  STG.E.128 desc[UR42][R36.64], R12 ;  /* 0x0000000c24007986 */ /* 0x0029e2000c101d2a */
        /* <DEDUP_REMOVED lines=9> */
.L_x_9608:
[----:B------:R-:W-:-:S06]  /*65d0*/  UISETP.NE.AND UP0, UPT, UR36, 0x3, UPT ;  /* 0x000000032400788c */ /* 0x000fcc000bf05270 */
[----:B------:R-:W-:-:S13]  /*65e0*/  PLOP3.LUT P3, PT, PT, PT, UP0, 0x80, 0x0 ;  /* 0x000000000000781c */ /* 0x000fda0003f6f008 */
[----:B------:R-:W-:Y:S05]  /*65f0*/  @!P3 BRA `(.L_x_9637) ;  /* 0x000000000004b947 */ /* 0x000fea0003800000 */
[----:B------:R-:W-:Y:S01]  /*6600*/  BPT.TRAP 0x1 ;  /* 0x000000040000795c */ /* 0x000fe20000300000 */
.L_x_9637:
[----:B------:R-:W2:Y:S01]  /*6610*/  LDL R8, [R1+0x8] ;  /* 0x0000080001087983 */ /* 0x000ea20000100800 */
[----:B------:R-:W-:Y:S01]  /*6620*/  IMAD R83, R18, 0x8, R16 ;  /* 0x0000000812537824 */ /* 0x000fe200078e0210 */
[----:B------:R-:W-:Y:S01]  /*6630*/  BSSY B1, `(.L_x_9638) ;  /* 0x0000007000017945 */ /* 0x000fe20003800000 */
[----:B------:R-:W-:-:S05]  /*6640*/  IMAD R85, R2, -0x80, R27 ;  /* 0xffffff8002557824 */ /* 0x000fca00078e021b */
[----:B------:R-:W-:-:S04]  /*6650*/  VIMNMX R85, R85, 0x80, PT ;  /* 0x0000008055557848 */ /* 0x000fc80003fe0100 */
[----:B------:R-:W-:Y:S02]  /*6660*/  ISETP.GE.AND P4, PT, R23, R85, PT ;  /* 0x000000551700720c */ /* 0x000fe40003f86270 */
[----:B--2---:R-:W-:-:S04]  /*6670*/  SHF.L.U32 R86, R8, 0x1f, RZ ;  /* 0x0000001f08567819 */ /* 0x004fc800000006ff */
[----:B------:R-:W0:Y:S02]  /*6680*/  SYNCS.PHASECHK.TRANS64.TRYWAIT P5, [R83+URZ+0x19c90], R86 ;  /* 0x019c9056530075a7 */ /* 0x000e2400080a017f */
[----:B0-----:R-:W-:Y:S05]  /*6690*/  @!P5 BRA `(.L_x_9639) ;  /* 0x000001a800e0d947 */ /* 0x001fea0003800000 */
.L_x_9941:
[----:B------:R-:W-:Y:S05]  /*66a0*/  BSYNC B1 ;  /* 0x0000000000017941 */ /* 0x000fea0003800000 */
.L_x_9638:
        /* <DEDUP_REMOVED lines=9> */
.L_x_9615:
[----:B------:R-:W-:Y:S05]  /*6740*/  BSYNC B0 ;  /* 0x0000000000007941 */ /* 0x000fea0003800000 */
.L_x_9607:
        /* <DEDUP_REMOVED lines=17> */
.L_x_9641:
[----:B------:R-:W-:Y:S05]  /*6860*/  BSYNC B0 ;  /* 0x0000000000007941 */ /* 0x000fea0003800000 */
.L_x_9640:
[----:B------:R-:W2:Y:S01]  /*6870*/  SYNCS.PHASECHK.TRANS64.TRYWAIT P5, [R83+URZ+0x19cb0], R86 ;  /* 0x019cb056530075a7 */ /* 0x000ea200080a017f */
[----:B------:R-:W-:Y:S01]  /*6880*/  BSSY B0, `(.L_x_9642) ;  /* 0x0000003000007945 */ /* 0x000fe20003800000 */
[----:B------:R-:W-:-:S03]  /*6890*/  ISETP.GE.AND P3, PT, R23, R85, PT ;  /* 0x000000551700720c */ /* 0x000fc60003f66270 */
[----:B--2---:R-:W-:Y:S10]  /*68a0*/  @!P5 BRA `(.L_x_9643) ;  /* 0x000001a80070d947 */ /* 0x004ff40003800000 */
.L_x_9942:
[----:B------:R-:W-:Y:S05]  /*68b0*/  BSYNC B0 ;  /* 0x0000000000007941 */ /* 0x000fea0003800000 */
.L_x_9642:
[----:B------:R-:W-:Y:S04]  /*68c0*/  BSSY B0, `(.L_x_9644) ;  /* 0x0000016000007945 */ /* 0x000fe80003800000 */
[----:B------:R-:W-:Y:S05]  /*68d0*/  @P3 BRA `(.L_x_9645) ;  /* 0x0000000000503947 */ /* 0x000fea0003800000 */
[----:B------:R-:W-:Y:S01]  /*68e0*/  ULDC UR8, c[0x0][0x2f4] ;  /* 0x0000bd0000087ab9 */ /* 0x000fe20000000800 */
[----:B----4-:R-:W-:Y:S01]  /*68f0*/  IMAD.WIDE R12, R2, 0x80, R46 ;  /* 0x00000080020c7825 */ /* 0x010fe200078e022e */
[----:B------:R-:W-:Y:S01]  /*6900*/  ISETP.GE.AND P5, PT, R152, UR8, PT ;  /* 0x0000000898007c0c */ /* 0x000fe2000bfa6270 */
[----:B------:R-:W-:Y:S01]  /*6910*/  ULDC.64 UR4, c[0x0][0x328] ;  /* 0x0000ca0000047ab9 */ /* 0x000fe20000000a00 */
[----:B------:R-:W-:Y:S01]  /*6920*/  ULDC.64 UR6, c[0x0][0x318] ;  /* 0x0000c60000067ab9 */ /* 0x000fe20000000a00 */
[----:B------:R-:W-:Y:S02]  /*6930*/  IMAD.MOV.U32 R14, RZ, RZ, R56 ;  /* 0x000000ffff0e7224 */ /* 0x000fe400078e0038 */
[----:B------:R-:W-:Y:S02]  /*6940*/  IMAD.MOV.U32 R15, RZ, RZ, R0 ;  /* 0x000000ffff0f7224 */ /* 0x000fe400078e0000 */
[----:B------:R-:W-:Y:S02]  /*6950*/  IMAD R13, R13, UR4, RZ ;  /* 0x000000040d0d7c24 */ /* 0x000fe4000f8e02ff */
[----:B------:R-:W-:-:S04]  /*6960*/  IMAD.WIDE.U32 R14, R12, UR4, R14 ;  /* 0x000000040c0e7c25 */ /* 0x000fc8000f8e000e */
[----:B-1----:R-:W1:Y:S01]  /*6970*/  @!P5 LDS.128 R8, [R84+0x9000] ;  /* 0x009000005408d984 */ /* 0x002e620000000c00 */
[----:B------:R-:W-:Y:S01]  /*6980*/  IMAD R13, R12, UR5, R13 ;  /* 0x000000050c0d7c24 */ /* 0x000fe2000f8e020d */
[----:B------:R-:W-:-:S04]  /*6990*/  IADD3 R28, P3, R14, UR6, RZ ;  /* 0x000000060e1c7c10 */ /* 0x000fc8000ff7e0ff */
[----:B------:R-:W-:Y:S02]  /*69a0*/  IADD3.X R29, R15, UR7, R13, P3, !PT ;  /* 0x000000070f1d7c10 */ /* 0x000fe40009ffe40d */
[----:B------:R-:W-:-:S03]  /*69b0*/  ISETP.GE.AND P3, PT, R81, UR8, PT ;  /* 0x0000000851007c0c */ /* 0x000fc6000bf66270 */
[----:B-1----:R-:W-:Y:S01]  /*69c0*/  @!P5 STG.E.128 desc[UR42][R28.64], R8 ;  /* 0x000000081c00d986 */ /* 0x002fe2000c101d2a */
[----:B------:R-:W-:-:S09]  /*69d0*/  ISETP.GE.AND P5, PT, R65, UR8, PT ;  /* 0x0000000841007c0c */ /* 0x000fd2000bfa6270 */
[----:B------:R-:W1:Y:S04]  /*69e0*/  @!P3 LDS.128 R8, [R84+0xa000] ;  /* 0x00a000005408b984 */ /* 0x000e680000000c00 */
[----:B------:R-:W3:Y:S04]  /*69f0*/  @!P5 LDS.128 R12, [R84+0xb000] ;  /* 0x00b00000540cd984 */ /* 0x000ee80000000c00 */
[----:B-1----:R1:W-:Y:S04]  /*6a00*/  @!P3 STG.E.128 desc[UR42][R28.64+0x20], R8 ;  /* 0x000020081c00b986 */ /* 0x0023e8000c101d2a */
[----:B---3--:R1:W-:Y:S02]  /*6a10*/  @!P5 STG.E.128 desc[UR42][R28.64+0x40], R12 ;  /* 0x0000400c1c00d986 */ /* 0x0083e4000c101d2a */
.L_x_9645:
[----:B------:R-:W-:Y:S05]  /*6a20*/  BSYNC B0 ;  /* 0x0000000000007941 */ /* 0x000fea0003800000 */
.L_x_9644:
[----:B-1----:R-:W3:Y:S01]  /*6a30*/  LDL.LU R9, [R1+0x8] ;  /* 0x0000080001097983 */ /* 0x002ee20000300800 */
[----:B0-2---:R-:W-:Y:S01]  /*6a40*/  @!P4 VIADD R83, R83, 0x19cc0 ;  /* 0x00019cc05353c836 */ /* 0x005fe20000000000 */
[----:B------:R-:W-:Y:S01]  /*6a50*/  PLOP3.LUT P3, PT, PT, PT, PT, 0x8, 0x0 ;  /* 0x000000000000781c */ /* 0x000fe20003f6e170 */
        /* <DEDUP_REMOVED lines=13> */
[----:B---3--:R-:W-:-:S05]  /*6b30*/  LOP3.LUT R9, R9, R8, RZ, 0x3c, !PT ;  /* 0x0000000809097212 */ /* 0x008fca00078e3cff */
[----:B------:R0:W-:Y:S01]  /*6b40*/  STL [R1+0x8], R9 ;  /* 0x0000080901007387 */ /* 0x0001e20000100800 */
[----:B------:R-:W-:Y:S05]  /*6b50*/  @P2 BRA `(.L_x_9646) ;  /* 0xffffffb800f82947 */ /* 0x000fea000383ffff */
.L_x_9602:
[----:B------:R-:W-:Y:S04]  /*6b60*/  BSSY B0, `(.L_x_9647) ;  /* 0x0000004000007945 */ /* 0x000fe80003800000 */
[----:B------:R-:W-:Y:S05]  /*6b70*/  @P3 BRA `(.L_x_9648) ;  /* 0x0000000000083947 */ /* 0x000fea0003800000 */
[----:B------:R-:W1:Y:S02]  /*6b80*/  FENCE.VIEW.ASYNC.G ;  /* 0x00000000000073c6 */ /* 0x000e640000000100 */
[----:B-1----:R-:W-:Y:S06]  /*6b90*/  BAR.ARV 0xc, 0x200 ;  /* 0x0308000000007b1d */ /* 0x002fec0000002000 */
.L_x_9648:
[----:B------:R-:W-:Y:S05]  /*6ba0*/  BSYNC B0 ;  /* 0x0000000000007941 */ /* 0x000fea0003800000 */
.L_x_9647:
[----:B------:R-:W2:Y:S01]  /*6bb0*/  LDL R21, [R1+0x2c] ;  /* 0x00002c0001157983 */ /* 0x000ea20000100800 */
[----:B------:R-:W-:Y:S01]  /*6bc0*/  ULDC.64 UR4, c[0x0][0x990] ;  /* 0x0002640000047ab9 */ /* 0x000fe20000000a00 */
[----:B------:R-:W-:Y:S02]  /*6bd0*/  ULDC.64 UR6, c[0x0][0x998] ;  /* 0x0002660000067ab9 */ /* 0x000fe40000000a00 */
[----:B------:R-:W3:Y:S01]  /*6be0*/  LDL R20, [R1+0x28] ;  /* 0x0000280001147983 */ /* 0x000ee20000100800 */
[----:B------:R-:W-:Y:S02]  /*6bf0*/  ISETP.NE.U32.AND P0, PT, RZ, UR4, PT ;  /* 0x00000004ff007c0c */ /* 0x000fe4000bf05070 */
[----:B------:R-:W-:Y:S01]  /*6c00*/  ISETP.NE.U32.AND P1, PT, RZ, UR6, PT ;  /* 0x00000006ff007c0c */ /* 0x000fe2000bf25070 */
[----:B----4-:R-:W4:Y:S01]  /*6c10*/  LDL R14, [R1+0xc] ;  /* 0x00000c00010e7983 */ /* 0x010f220000100800 */
[----:B------:R-:W-:Y:S02]  /*6c20*/  ISETP.NE.AND.EX P0, PT, RZ, UR5, PT, P0 ;  /* 0x00000005ff007c0c */ /* 0x000fe4000bf05300 */
[----:B------:R-:W-:-:S11]  /*6c30*/  ISETP.NE.AND.EX P1, PT, RZ, UR7, PT, P1 ;  /* 0x00000007ff007c0c */ /* 0x000fd6000bf25310 */
[----:B------:R-:W1:Y:S08]  /*6c40*/  @P0 LDC.64 R6, c[0x0][0x9a8] ;  /* 0x00026a00ff060b82 */ /* 0x000e700000000a00 */
[----:B0-----:R-:W0:Y:S08]  /*6c50*/  @P1 LDC.64 R8, c[0x0][0x9b8] ;  /* 0x00026e00ff081b82 */ /* 0x001e300000000a00 */
[----:B------:R-:W0:Y:S08]  /*6c60*/  @P0 LDC.64 R10, c[0x0][0x9b0] ;  /* 0x00026c00ff0a0b82 */ /* 0x000e300000000a00 */
[----:B------:R-:W0:Y:S01]  /*6c70*/  @P1 LDC.64 R12, c[0x0][0x9c0] ;  /* 0x00027000ff0c1b82 */ /* 0x000e220000000a00 */
[----:B--2---:R-:W-:-:S02]  /*6c80*/  @P0 SHF.R.S32.HI R3, RZ, 0x1f, R21 ;  /* 0x0000001fff030819 */ /* 0x004fc40000011415 */
[----:B------:R-:W-:Y:S02]  /*6c90*/  @P1 SHF.R.S32.HI R5, RZ, 0x1f, R21 ;  /* 0x0000001fff051819 */ /* 0x000fe40000011415 */
[----:B---3--:R-:W-:Y:S01]  /*6ca0*/  @P0 SHF.R.S32.HI R15, RZ, 0x1f, R20 ;  /* 0x0000001fff0f0819 */ /* 0x008fe20000011414 */
[-C--:B-1----:R-:W-:Y:S02]  /*6cb0*/  @P0 IMAD R0, R3, R6.reuse, RZ ;  /* 0x0000000603000224 */ /* 0x082fe400078e02ff */
[----:B------:R-:W-:-:S04]  /*6cc0*/  @P0 IMAD.WIDE.U32 R2, R21, R6, RZ ;  /* 0x0000000615020225 */ /* 0x000fc800078e00ff */
[----:B------:R-:W-:Y:S02]  /*6cd0*/  @P0 IMAD R7, R21, R7, R0 ;  /* 0x0000000715070224 */ /* 0x000fe400078e0200 */
[-C--:B0-----:R-:W-:Y:S02]  /*6ce0*/  @P1 IMAD R4, R5, R8.reuse, RZ ;  /* 0x0000000805041224 */ /* 0x081fe400078e02ff */
[----:B------:R-:W-:Y:S01]  /*6cf0*/  @P0 IMAD.IADD R3, R3, 0x1, R7 ;  /* 0x0000000103030824 */ /* 0x000fe200078e0207 */
[----:B------:R-:W-:Y:S01]  /*6d00*/  @P1 SHF.R.S32.HI R7, RZ, 0x1f, R20 ;  /* 0x0000001fff071819 */ /* 0x000fe20000011414 */
[C---:B------:R-:W-:Y:S02]  /*6d10*/  @P1 IMAD R9, R21.reuse, R9, R4 ;  /* 0x0000000915091224 */ /* 0x040fe400078e0204 */
[----:B------:R-:W-:-:S04]  /*6d20*/  @P1 IMAD.WIDE.U32 R4, R21, R8, RZ ;  /* 0x0000000815041225 */ /* 0x000fc800078e00ff */
[----:B------:R-:W-:Y:S02]  /*6d30*/  @P0 IMAD R0, R15, R10, RZ ;  /* 0x0000000a0f000224 */ /* 0x000fe400078e02ff */
        /* <DEDUP_REMOVED lines=12> */
[----:B------:R-:W-:Y:S01]  /*6e00*/  @P0 LEA.HI.X R5, R2, UR5, R5, 0x2, P2 ;  /* 0x0000000502050c11 */ /* 0x000fe200090f1405 */
[----:B------:R-:W-:Y:S01]  /*6e10*/  IMAD.MOV.U32 R0, RZ, RZ, 0x3f800000 ;  /* 0x3f800000ff007424 */ /* 0x000fe200078e00ff */
[----:B------:R-:W-:Y:S01]  /*6e20*/  @P1 LEA.HI.X R9, R6, UR7, R3, 0x2, P3 ;  /* 0x0000000706091c11 */ /* 0x000fe200098f1403 */
[----:B------:R-:W0:Y:S02]  /*6e30*/  LDC R2, c[0x0][0x448] ;  /* 0x00011200ff027b82 */ /* 0x000e240000000800 */
[----:B------:R1:W2:Y:S04]  /*6e40*/  @P0 LDG.E R7, desc[UR42][R4.64] ;  /* 0x0000002a04070981 */ /* 0x0002a8000c1e1900 */
[----:B------:R-:W2:Y:S01]  /*6e50*/  @P1 LDG.E R0, desc[UR42][R8.64] ;  /* 0x0000002a08001981 */ /* 0x000ea2000c1e1900 */
[----:B----4-:R-:W-:Y:S01]  /*6e60*/  VIADD R11, R14, 0xbf ;  /* 0x000000bf0e0b7836 */ /* 0x010fe20000000000 */
[----:B0-----:R-:W-:-:S02]  /*6e70*/  ISETP.NE.AND P1, PT, R2, 0x1, PT ;  /* 0x000000010200780c */ /* 0x001fc40003f25270 */
[----:B------:R-:W0:Y:S11]  /*6e80*/  LDC.64 R2, c[0x0][0x9e0] ;  /* 0x00027800ff027b82 */ /* 0x000e360000000a00 */
[----:B------:R-:W3:Y:S08]  /*6e90*/  @P1 LDC R6, c[0x0][0x44c] ;  /* 0x00011300ff061b82 */ /* 0x000ef00000000800 */
[----:B------:R-:W4:Y:S01]  /*6ea0*/  @P1 LDC R13, c[0x0][0x450] ;  /* 0x00011400ff0d1b82 */ /* 0x000f220000000800 */
[----:B0-----:R-:W-:Y:S01]  /*6eb0*/  ISETP.GE.AND P2, PT, R3, 0x1, PT ;  /* 0x000000010300780c */ /* 0x001fe20003f46270 */
[----:B---3--:R-:W-:-:S05]  /*6ec0*/  @P1 IMAD.HI.U32 R6, R11, R6, RZ ;  /* 0x000000060b061227 */ /* 0x008fca00078e00ff */
[----:B----4-:R-:W-:-:S05]  /*6ed0*/  @P1 SHF.R.U32.HI R11, RZ, R13, R6 ;  /* 0x0000000dff0b1219 */ /* 0x010fca0000011606 */
[----:B------:R-:W-:-:S04]  /*6ee0*/  IMAD.IADD R11, R26, 0x1, R11 ;  /* 0x000000011a0b7824 */ /* 0x000fc800078e020b */
[----:B-1----:R-:W-:Y:S02]  /*6ef0*/  IMAD.IADD R4, R11, 0x1, R2 ;  /* 0x000000010b047824 */ /* 0x002fe400078e0202 */
        /* <DEDUP_REMOVED lines=14> */
.L_x_9651:
[----:B------:R-:W-:-:S13]  /*6fe0*/  ISETP.NE.AND P0, PT, R3, 0x1, PT ;  /* 0x000000010300780c */ /* 0x000fda0003f05270 */
[----:B------:R-:W0:Y:S02]  /*6ff0*/  @P0 LDC.64 R6, c[0x0][0x9e8] ;  /* 0x00027a00ff060b82 */ /* 0x000e240000000a00 */
[----:B0-----:R-:W-:-:S05]  /*7000*/  @P0 IMAD.HI.U32 R6, R0, R6, RZ ;  /* 0x0000000600060227 */ /* 0x001fca00078e00ff */
[----:B------:R-:W-:-:S07]  /*7010*/  @P0 SHF.R.U32.HI R0, RZ, R7, R6 ;  /* 0x00000007ff000219 */ /* 0x000fce0000011606 */
.L_x_9652:
[----:B------:R-:W-:Y:S05]  /*7020*/  BSYNC B0 ;  /* 0x0000000000007941 */ /* 0x000fea0003800000 */
.L_x_9650:
[----:B------:R-:W-:-:S05]  /*7030*/  IMAD R5, R0, R3, R3 ;  /* 0x0000000300057224 */ /* 0x000fca00078e0203 */
[----:B------:R-:W-:-:S07]  /*7040*/  VIMNMX R4, R4, R5, PT ;  /* 0x0000000504047248 */ /* 0x000fce0003fe0100 */
.L_x_9649:
[----:B------:R-:W0:Y:S01]  /*7050*/  @P1 LDC R0, c[0x0][0x44c] ;  /* 0x00011300ff001b82 */ /* 0x000e220000000800 */
[----:B------:R-:W-:Y:S01]  /*7060*/  VIADD R4, R4, 0x7f ;  /* 0x0000007f04047836 */ /* 0x000fe20000000000 */
[----:B------:R-:W-:-:S04]  /*7070*/  ULDC UR4, c[0x0][0x9dc] ;  /* 0x0002770000047ab9 */ /* 0x000fc80000000800 */
[----:B------:R-:W-:Y:S02]  /*7080*/  SHF.R.S32.HI R5, RZ, 0x1f, R4 ;  /* 0x0000001fff057819 */ /* 0x000fe40000011404 */
[----:B------:R-:W1:Y:S02]  /*7090*/  @P1 LDC R7, c[0x0][0x450] ;  /* 0x00011400ff071b82 */ /* 0x000e640000000800 */
[----:B------:R-:W-:-:S04]  /*70a0*/  LEA.HI R5, R5, R4, RZ, 0x7 ;  /* 0x0000000405057211 */ /* 0x000fc800078f38ff */
[----:B------:R-:W-:-:S04]  /*70b0*/  SHF.R.S32.HI R5, RZ, 0x7, R5 ;  /* 0x00000007ff057819 */ /* 0x000fc80000011405 */
[----:B------:R-:W-:Y:S01]  /*70c0*/  VIMNMX R88, R88, R5, PT ;  /* 0x0000000558587248 */ /* 0x000fe20003fe0100 */
[----:B0-----:R-:W-:-:S04]  /*70d0*/  @P1 IMAD.HI.U32 R6, R14, R0, RZ ;  /* 0x000000000e061227 */ /* 0x001fc800078e00ff */
[----:B------:R-:W-:Y:S01]  /*70e0*/  IMAD.MOV.U32 R0, RZ, RZ, R14 ;  /* 0x000000ffff007224 */ /* 0x000fe200078e000e */
        /* <DEDUP_REMOVED lines=14> */
.L_x_9655:
[----:B------:R-:W-:-:S13]  /*71d0*/  ISETP.NE.AND P0, PT, R3, 0x1, PT ;  /* 0x000000010300780c */ /* 0x000fda0003f05270 */
[----:B------:R-:W0:Y:S02]  /*71e0*/  @P0 LDC.64 R6, c[0x0][0x9e8] ;  /* 0x00027a00ff060b82 */ /* 0x000e240000000a00 */
[----:B0-----:R-:W-:-:S05]  /*71f0*/  @P0 IMAD.HI.U32 R6, R0, R6, RZ ;  /* 0x0000000600060227 */ /* 0x001fca00078e00ff */
[----:B------:R-:W-:-:S07]  /*7200*/  @P0 SHF.R.U32.HI R0, RZ, R7, R6 ;  /* 0x00000007ff000219 */ /* 0x000fce0000011606 */
.L_x_9656:
[----:B------:R-:W-:Y:S05]  /*7210*/  BSYNC B0 ;  /* 0x0000000000007941 */ /* 0x000fea0003800000 */
.L_x_9654:
[----:B------:R-:W-:-:S05]  /*7220*/  IMAD R3, R0, R3, RZ ;  /* 0x0000000300037224 */ /* 0x000fca00078e02ff */
[----:B------:R-:W-:-:S07]  /*7230*/  VIMNMX R4, R4, R3, !PT ;  /* 0x0000000304047248 */ /* 0x000fce0007fe0100 */
.L_x_9653:
[----:B------:R-:W-:Y:S02]  /*7240*/  SHF.R.S32.HI R3, RZ, 0x1f, R4 ;  /* 0x0000001fff037819 */ /* 0x000fe40000011404 */
[----:B------:R-:W-:Y:S02]  /*7250*/  CS2R R20, SRZ ;  /* 0x0000000000147805 */ /* 0x000fe4000001ff00 */
[----:B------:R-:W-:Y:S02]  /*7260*/  PLOP3.LUT P0, PT, PT, PT, PT, 0x80, 0x0 ;  /* 0x000000000000781c */ /* 0x000fe40003f0f070 */
[----:B------:R-:W-:Y:S02]  /*7270*/  CS2R R134, SRZ ;  /* 0x0000000000867805 */ /* 0x000fe4000001ff00 */
[----:B------:R-:W-:Y:S02]  /*7280*/  LEA.HI R3, R3, R4, RZ, 0x7 ;  /* 0x0000000403037211 */ /* 0x000fe400078f38ff */
[----:B------:R-:W-:-:S02]  /*7290*/  CS2R R26, SRZ ;  /* 0x00000000001a7805 */ /* 0x000fc4000001ff00 */
[----:B------:R-:W-:Y:S02]  /*72a0*/  CS2R R14, SRZ ;  /* 0x00000000000e7805 */ /* 0x000fe4000001ff00 */
[----:B------:R-:W-:Y:S02]  /*72b0*/  CS2R R128, SRZ ;  /* 0x0000000000807805 */ /* 0x000fe4000001ff00 */
[----:B------:R-:W-:Y:S01]  /*72c0*/  SHF.R.S32.HI R3, RZ, 0x7, R3 ;  /* 0x00000007ff037819 */ /* 0x000fe20000011403 */
[----:B------:R-:W-:Y:S01]  /*72d0*/  IMAD.MOV.U32 R25, RZ, RZ, RZ ;  /* 0x000000ffff197224 */ /* 0x000fe200078e00ff */
[----:B------:R-:W-:Y:S02]  /*72e0*/  CS2R R12, SRZ ;  /* 0x00000000000c7805 */ /* 0x000fe4000001ff00 */
[----:B------:R-:W-:Y:S02]  /*72f0*/  CS2R R126, SRZ ;  /* 0x00000000007e7805 */ /* 0x000fe4000001ff00 */
[----:B------:R-:W-:-:S02]  /*7300*/  VIMNMX R0, RZ, R3, !PT ;  /* 0x00000003ff007248 */ /* 0x000fc40007fe0100 */
[----:B------:R-:W-:Y:S02]  /*7310*/  CS2R R28, SRZ ;  /* 0x00000000001c7805 */ /* 0x000fe4000001ff00 */
[----:B------:R-:W-:Y:S02]  /*7320*/  CS2R R120, SRZ ;  /* 0x0000000000787805 */ /* 0x000fe4000001ff00 */
[----:B------:R-:W-:Y:S02]  /*7330*/  CS2R R10, SRZ ;  /* 0x00000000000a7805 */ /* 0x000fe4000001ff00 */
[----:B------:R-:W-:Y:S01]  /*7340*/  ISETP.GT.AND P1, PT, R88, R0, PT ;  /* 0x000000005800720c */ /* 0x000fe20003f24270 */
[----:B------:R0:W-:Y:S01]  /*7350*/  STL [R1+0x44], R0 ;  /* 0x0000440001007387 */ /* 0x0001e20000100800 */
        /* <DEDUP_REMOVED lines=15> */
[----:B0-----:R-:W-:Y:S01]  /*7450*/  IMAD.MOV.U32 R0, RZ, RZ, RZ ;  /* 0x000000ffff007224 */ /* 0x001fe200078e00ff */
        /* <DEDUP_REMOVED lines=33> */
.L_x_9659:
[----:B------:R-:W-:Y:S05]  /*7670*/  BSYNC B6 ;  /* 0x0000000000067941 */ /* 0x000fea0003800000 */
.L_x_9658:
        /* <DEDUP_REMOVED lines=13> */
.L_x_9663:
[----:B-1----:R1:W2:Y:S02]  /*7750*/  SYNCS.PHASECHK.TRANS64.TRYWAIT P0, [R16+URZ+0x19c00], R3 ;  /* 0x019c0003100075a7 */ /* 0x0022a4000800017f */
[----:B--2---:R-:W-:Y:S05]  /*7760*/  @!P0 NANOSLEEP.SYNCS 0x989680 ;  /* 0x009896800000895d */ /* 0x004fea0003900000 */
[----:B------:R-:W2:Y:S02]  /*7770*/  @!P0 SYNCS.PHASECHK.TRANS64 P0, [R16+URZ+0x19c00], R3 ;  /* 0x019c0003100085a7 */ /* 0x000ea4000800007f */
[----:B--2---:R-:W-:Y:S05]  /*7780*/  @!P0 BRA `(.L_x_9663) ;  /* 0xfffffffc00f08947 */ /* 0x004fea000383ffff */
.L_x_9662:
[----:B------:R-:W-:Y:S05]  /*7790*/  BSYNC B0 ;  /* 0x0000000000007941 */ /* 0x000fea0003800000 */
.L_x_9661:
[----:B------:R-:W-:Y:S05]  /*77a0*/  BRA `(.L_x_9664) ;  /* 0x0000004400647947 */ /* 0x000fea0003800000 */
.L_x_9660:
        /* <DEDUP_REMOVED lines=30> */
.L_x_9666:
[----:B------:R-:W-:Y:S05]  /*7990*/  BSYNC B6 ;  /* 0x0000000000067941 */ /* 0x000fea0003800000 */
.L_x_9665:
[----:B------:R-:W2:Y:S01]  /*79a0*/  LDL R21, [R1+0xc] ;  /* 0x00000c0001157983 */ /* 0x000ea20000100800 */
[----:B------:R-:W-:-:S03]  /*79b0*/  ULDC.U8 UR4, c[0x0][0x410] ;  /* 0x0001040000047ab9 */ /* 0x000fc60000000000 */
[----:B------:R-:W3:Y:S01]  /*79c0*/  LDL R20, [R1+0x48] ;  /* 0x0000480001147983 */ /* 0x000ee20000100800 */
[----:B------:R-:W-:Y:S01]  /*79d0*/  ISETP.NE.AND P0, PT, RZ, UR4, PT ;  /* 0x00000004ff007c0c */ /* 0x000fe2000bf05270 */
[----:B------:R-:W-:Y:S01]  /*79e0*/  BSSY B0, `(.L_x_9667) ;  /* 0x000042d000007945 */ /* 0x000fe20003800000 */
[----:B--2---:R-:W-:Y:S02]  /*79f0*/  IMAD.IADD R10, R23, 0x1, R21 ;  /* 0x00000001170a7824 */ /* 0x004fe400078e0215 */
[----:B---3--:R-:W-:-:S09]  /*7a00*/  IMAD.IADD R37, R16, 0x1, R20 ;  /* 0x0000000110257824 */ /* 0x008fd200078e0214 */
[----:B------:R-:W-:Y:S05]  /*7a10*/  @!P0 BRA `(.L_x_9668) ;  /* 0x0000001c00408947 */ /* 0x000fea0003800000 */
[----:B------:R-:W0:Y:S01]  /*7a20*/  LDC R20, c[0x0][0x448] ;  /* 0x00011200ff147b82 */ /* 0x000e220000000800 */
[----:B------:R-:W-:Y:S01]  /*7a30*/  IMAD.MOV.U32 R5, RZ, RZ, R10 ;  /* 0x000000ffff057224 */ /* 0x000fe200078e000a */
        /* <DEDUP_REMOVED lines=30> */
.L_x_9948:
[----:B------:R-:W5:Y:S01]  /*7c20*/  LDL R6, [R1+0x58] ;  /* 0x0000580001067983 */ /* 0x000f620000100800 */
[----:B------:R-:W-:Y:S01]  /*7c30*/  IMAD R39, R155, R20, RZ ;  /* 0x000000149b277224 */ /* 0x000fe200078e02ff */
[----:B------:R-:W-:Y:S01]  /*7c40*/  BSSY B1, `(.L_x_9670) ;  /* 0x000002f000017945 */ /* 0x000fe20003800000 */
[----:B------:R-:W-:Y:S02]  /*7c50*/  CS2R R26, SRZ ;  /* 0x00000000001a7805 */ /* 0x000fe4000001ff00 */
[----:B------:R-:W-:Y:S02]  /*7c60*/  CS2R R20, SRZ ;  /* 0x0000000000147805 */ /* 0x000fe4000001ff00 */
[----:B------:R-:W-:Y:S02]  /*7c70*/  CS2R R8, SRZ ;  /* 0x0000000000087805 */ /* 0x000fe4000001ff00 */
[----:B------:R-:W-:Y:S02]  /*7c80*/  ISETP.GE.AND P0, PT, R10, R39, PT ;  /* 0x000000270a00720c */ /* 0x000fe40003f06270 */
[----:B------:R-:W-:-:S02]  /*7c90*/  CS2R R24, SRZ ;  /* 0x0000000000187805 */ /* 0x000fc4000001ff00 */
[----:B0-----:R-:W-:Y:S02]  /*7ca0*/  CS2R R12, SRZ ;  /* 0x00000000000c7805 */ /* 0x001fe4000001ff00 */
[----:B------:R-:W-:Y:S02]  /*7cb0*/  CS2R R10, SRZ ;  /* 0x00000000000a7805 */ /* 0x000fe4000001ff00 */
[----:B-----5:R-:W-:-:S04]  /*7cc0*/  LEA.HI R5, R6, R6, RZ, 0x1 ;  /* 0x0000000606057211 */ /* 0x020fc800078f08ff */
[----:B------:R-:W-:-:S05]  /*7cd0*/  LOP3.LUT R5, R5, 0xfffffffe, RZ, 0xc0, !PT ;  /* 0xfffffffe05057812 */ /* 0x000fca00078ec0ff */
[----:B------:R-:W-:-:S05]  /*7ce0*/  IMAD.IADD R5, R6, 0x1, -R5 ;  /* 0x0000000106057824 */ /* 0x000fca00078e0a05 */
[----:B------:R-:W-:Y:S01]  /*7cf0*/  SHF.L.U32 R5, R5, 0x1f, RZ ;  /* 0x0000001f05057819 */ /* 0x000fe200000006ff */
[----:B------:R-:W-:Y:S06]  /*7d00*/  @P0 BRA `(.L_x_9671) ;  /* 0x0000000000880947 */ /* 0x000fec0003800000 */
[----:B------:R-:W2:Y:S01]  /*7d10*/  LDL.64 R28, [R1+0x10] ;  /* 0x00001000011c7983 */ /* 0x000ea20000100a00 */
[----:B------:R-:W-:-:S03]  /*7d20*/  ULDC UR4, c[0x0][0x3f4] ;  /* 0x0000fd0000047ab9 */ /* 0x000fc60000000800 */
[----:B------:R-:W3:Y:S04]  /*7d30*/  LDL R32, [R1+0x34] ;  /* 0x0000340001207983 */ /* 0x000ee80000100800 */
[----:B------:R-:W4:Y:S04]  /*7d40*/  LDL R15, [R1+0x38] ;  /* 0x00003800010f7983 */ /* 0x000f280000100800 */
[----:B------:R-:W4:Y:S04]  /*7d50*/  LDL R40, [R1+0x6c] ;  /* 0x00006c0001287983 */ /* 0x000f280000100800 */
[----:B------:R-:W4:Y:S01]  /*7d60*/  LDL R38, [R1+0x68] ;  /* 0x0000680001267983 */ /* 0x000f220000100800 */
[----:B------:R-:W-:-:S02]  /*7d70*/  CS2R R24, SRZ ;  /* 0x0000000000187805 */ /* 0x000fc4000001ff00 */
[----:B------:R-:W-:Y:S02]  /*7d80*/  CS2R R26, SRZ ;  /* 0x00000000001a7805 */ /* 0x000fe4000001ff00 */
[----:B------:R-:W-:Y:S02]  /*7d90*/  CS2R R12, SRZ ;  /* 0x00000000000c7805 */ /* 0x000fe4000001ff00 */
[----:B------:R-:W-:Y:S02]  /*7da0*/  CS2R R20, SRZ ;  /* 0x0000000000147805 */ /* 0x000fe4000001ff00 */
[----:B------:R-:W-:Y:S02]  /*7db0*/  CS2R R10, SRZ ;  /* 0x00000000000a7805 */ /* 0x000fe4000001ff00 */
[----:B--2---:R-:W-:Y:S02]  /*7dc0*/  ISETP.GE.AND P5, PT, R28, UR4, PT ;  /* 0x000000041c007c0c */ /* 0x004fe4000bfa6270 */
[----:B---3--:R-:W-:-:S02]  /*7dd0*/  ISETP.GE.AND P1, PT, R32, UR4, PT ;  /* 0x0000000420007c0c */ /* 0x008fc4000bf26270 */
[----:B----4-:R-:W-:-:S09]  /*7de0*/  ISETP.GE.AND P0, PT, R15, UR4, PT ;  /* 0x000000040f007c0c */ /* 0x010fd2000bf06270 */
[----:B------:R-:W-:Y:S02]  /*7df0*/  @!P5 SHF.R.S32.HI R9, RZ, 0x1f, R28 ;  /* 0x0000001fff09d819 */ /* 0x000fe4000001141c */
[CC--:B------:R-:W-:Y:S02]  /*7e00*/  @!P5 IADD3 R6, P2, R28.reuse, R3.reuse, RZ ;  /* 0x000000031c06d210 */ /* 0x0c0fe40007f5e0ff */
[-C--:B------:R-:W-:Y:S02]  /*7e10*/  @!P5 IADD3 R28, P3, R28, R14.reuse, RZ ;  /* 0x0000000e1c1cd210 */ /* 0x080fe40007f7e0ff */
[-C--:B------:R-:W-:Y:S01]  /*7e20*/  @!P1 IADD3 R30, P4, R32, R3.reuse, RZ ;  /* 0x00000003201e9210 */ /* 0x080fe20007f9e0ff */
[--C-:B-1----:R-:W-:Y:S01]  /*7e30*/  @!P5 IMAD.X R7, R0, 0x1, R9.reuse, P2 ;  /* 0x000000010007d824 */ /* 0x102fe200010e0609 */
[-C--:B------:R-:W-:Y:S01]  /*7e40*/  @!P1 IADD3 R32, P2, R32, R14.reuse, RZ ;  /* 0x0000000e20209210 */ /* 0x080fe20007f5e0ff */
[----:B------:R-:W-:Y:S01]  /*7e50*/  @!P5 IMAD.X R29, R4, 0x1, R9, P3 ;  /* 0x00000001041dd824 */ /* 0x000fe200018e0609 */
[C---:B------:R-:W-:Y:S01]  /*7e60*/  @!P0 IADD3 R34, P3, R15.reuse, R3, RZ ;  /* 0x000000030f228210 */ /* 0x040fe20007f7e0ff */
[----:B------:R-:W-:Y:S01]  /*7e70*/  @!P1 IMAD.X R31, R0, 0x1, R40, P4 ;  /* 0x00000001001f9824 */ /* 0x000fe200020e0628 */
[----:B------:R-:W-:-:S02]  /*7e80*/  @!P0 IADD3 R14, P4, R15, R14, RZ ;  /* 0x0000000e0f0e8210 */ /* 0x000fc40007f9e0ff */
[----:B------:R-:W-:Y:S01]  /*7e90*/  CS2R R8, SRZ ;  /* 0x0000000000087805 */ /* 0x000fe2000001ff00 */
[----:B------:R-:W-:Y:S01]  /*7ea0*/  @!P1 IMAD.X R33, R4, 0x1, R40, P2 ;  /* 0x0000000104219824 */ /* 0x000fe200010e0628 */
[----:B------:R0:W5:Y:S01]  /*7eb0*/  @!P5 LD.E.64 R24, desc[UR42][R6.64] ;  /* 0x0000002a0618d980 */ /* 0x000162000c101b00 */
[--C-:B------:R-:W-:Y:S02]  /*7ec0*/  @!P0 IMAD.X R35, R0, 0x1, R38.reuse, P3 ;  /* 0x0000000100238824 */ /* 0x100fe400018e0626 */
[----:B------:R-:W-:Y:S01]  /*7ed0*/  @!P0 IMAD.X R15, R4, 0x1, R38, P4 ;  /* 0x00000001040f8824 */ /* 0x000fe200020e0626 */
[----:B------:R0:W5:Y:S04]  /*7ee0*/  @!P5 LD.E.64 R26, desc[UR42][R28.64] ;  /* 0x0000002a1c1ad980 */ /* 0x000168000c101b00 */
[----:B------:R0:W5:Y:S04]  /*7ef0*/  @!P1 LD.E.64 R12, desc[UR42][R30.64] ;  /* 0x0000002a1e0c9980 */ /* 0x000168000c101b00 */
[----:B------:R0:W5:Y:S04]  /*7f00*/  @!P1 LD.E.64 R20, desc[UR42][R32.64] ;  /* 0x0000002a20149980 */ /* 0x000168000c101b00 */
[----:B------:R0:W5:Y:S04]  /*7f10*/  @!P0 LD.E.64 R10, desc[UR42][R34.64] ;  /* 0x0000002a220a8980 */ /* 0x000168000c101b00 */
[----:B------:R0:W5:Y:S02]  /*7f20*/  @!P0 LD.E.64 R8, desc[UR42][R14.64] ;  /* 0x0000002a0e088980 */ /* 0x000164000c101b00 */
.L_x_9671:
[----:B------:R-:W-:Y:S05]  /*7f30*/  BSYNC B1 ;  /* 0x0000000000017941 */ /* 0x000fea0003800000 */
.L_x_9670:
[----:B-1----:R-:W2:Y:S01]  /*7f40*/  LDL.LU R0, [R1+0x24] ;  /* 0x0000240001007983 */ /* 0x002ea20000300800 */
[----:B------:R-:W1:Y:S01]  /*7f50*/  SYNCS.PHASECHK.TRANS64.TRYWAIT P0, [R16+URZ+0x19c00], R5 ;  /* 0x019c0005100075a7 */ /* 0x000e62000800017f */
[----:B------:R-:W-:Y:S01]  /*7f60*/  BSSY B1, `(.L_x_9672) ;  /* 0x0000005000017945 */ /* 0x000fe20003800000 */
[----:B--2---:R-:W-:-:S05]  /*7f70*/  IMAD R0, R0, -0xc0, R39 ;  /* 0xffffff4000007824 */ /* 0x004fca00078e0227 */
[----:B------:R-:W-:-:S04]  /*7f80*/  VIMNMX R0, R0, 0xc0, PT ;  /* 0x000000c000007848 */ /* 0x000fc80003fe0100 */
[----:B------:R-:W-:Y:S01]  /*7f90*/  ISETP.GE.AND P1, PT, R23, R0, PT ;  /* 0x000000001700720c */ /* 0x000fe20003f26270 */
[----:B-1----:R-:W-:-:S12]  /*7fa0*/  @!P0 BRA `(.L_x_9673) ;  /* 0x0000019400308947 */ /* 0x002fd80003800000 */
.L_x_9949:
[----:B------:R-:W-:Y:S05]  /*7fb0*/  BSYNC B1 ;  /* 0x0000000000017941 */ /* 0x000fea0003800000 */
.L_x_9672:
[----:B------:R-:W-:Y:S05]  /*7fc0*/  @P1 BRA `(.L_x_9674) ;  /* 0x0000003c00381947 */ /* 0x000fea0003800000 */
[----:B0-----:R-:W2:Y:S01]  /*7fd0*/  LDL.64 R6, [R1+0x10] ;  /* 0x0000100001067983 */ /* 0x001ea20000100a00 */
[----:B------:R-:W2:Y:S03]  /*7fe0*/  LDC R0, c[0x0][0x3f4] ;  /* 0x0000fd00ff007b82 */ /* 0x000ea60000000800 */
[----:B---3--:R-:W3:Y:S04]  /*7ff0*/  LDL R4, [R1+0x34] ;  /* 0x0000340001047983 */ /* 0x008ee80000100800 */
[----:B------:R-:W4:Y:S01]  /*8000*/  LDL R3, [R1+0x38] ;  /* 0x0000380001037983 */ /* 0x000f220000100800 */
[----:B------:R-:W-:Y:S01]  /*8010*/  BSSY B1, `(.L_x_9675) ;  /* 0x000007b000017945 */ /* 0x000fe20003800000 */
[----:B--2---:R-:W-:-:S02]  /*8020*/  ISETP.GE.AND P0, PT, R6, R0, PT ;  /* 0x000000000600720c */ /* 0x004fc40003f06270 */
[-C--:B---3--:R-:W-:Y:S02]  /*8030*/  ISETP.GE.AND P1, PT, R4, R0.reuse, PT ;  /* 0x000000000400720c */ /* 0x088fe40003f26270 */
[----:B----4-:R-:W-:-:S09]  /*8040*/  ISETP.GE.AND P2, PT, R3, R0, PT ;  /* 0x000000000300720c */ /* 0x010fd20003f46270 */
[----:B------:R-:W-:Y:S05]  /*8050*/  @P0 BRA `(.L_x_9676) ;  /* 0x0000000400d80947 */ /* 0x000fea0003800000 */
[----:B-1----:R-:W0:Y:S01]  /*8060*/  LDS.128 R4, [R37+0xf000] ;  /* 0x00f0000025047984 */ /* 0x002e220000000c00 */
        /* <DEDUP_REMOVED lines=22> */
[--C-:B------:R-:W-:Y:S02]  /*81d0*/  LOP3.LUT R29, R29, 0xff0000, R26.reuse, 0xf8, !PT ;  /* 0x00ff00001d1d7812 */ /* 0x100fe400078ef81a */
[----:B------:R-:W-:Y:S02]  /*81e0*/  LOP3.LUT R31, R31, 0xff000000, R27, 0xf8, !PT ;  /* 0xff0000001f1f7812 */ /* 0x000fe400078ef81b */
[----:B------:R-:W-:Y:S02]  /*81f0*/  LOP3.LUT R27, R15, 0xff000000, R25, 0xf8, !PT ;  /* 0xff0000000f1b7812 */ /* 0x000fe400078ef819 */
[----:B------:R-:W-:-:S02]  /*8200*/  LOP3.LUT R30, R29, 0xff000000, R26, 0xf8, !PT ;  /* 0xff0000001d1e7812 */ /* 0x000fc400078ef81a */
[--C-:B------:R-:W-:Y:S02]  /*8210*/  LOP3.LUT R3, R3, 0xff0000, R24.reuse, 0xf8, !PT ;  /* 0x00ff000003037812 */ /* 0x100fe400078ef818 */
[-C--:B0-----:R-:W-:Y:S02]  /*8220*/  F2FP.F16.E4M3.UNPACK_B R0, R6.reuse.H1 ;  /* 0x00000006ff00723e */ /* 0x081fe400030006ff */
[----:B------:R-:W-:Y:S02]  /*8230*/  F2FP.F16.E4M3.UNPACK_B R32, R31 ;  /* 0x0000001fff20723e */ /* 0x000fe400020006ff */
[----:B------:R-:W-:Y:S01]  /*8240*/  F2FP.F16.E4M3.UNPACK_B R26, R27 ;  /* 0x0000001bff1a723e */ /* 0x000fe200020006ff */
[----:B------:R-:W-:Y:S01]  /*8250*/  HADD2.F32 R15, -RZ, R0.H1_H1 ;  /* 0x30000000ff0f7230 */ /* 0x000fe20000004100 */
        /* <DEDUP_REMOVED lines=8> */
[----:B------:R-:W-:Y:S01]  /*82e0*/  F2FP.F16.E4M3.UNPACK_B R6, R5 ;  /* 0x00000005ff06723e */ /* 0x000fe200020006ff */
        /* <DEDUP_REMOVED lines=16> */
[----:B------:R-:W-:Y:S01]  /*83f0*/  FFMA.FTZ R34, R3, R32, R29 ;  /* 0x0000002003227223 */ /* 0x000fe2000001001d */
        /* <DEDUP_REMOVED lines=30> */
[----:B------:R-:W-:Y:S01]  /*85e0*/  FMUL.FTZ R3, R3, R14 ;  /* 0x0000000e03037220 */ /* 0x000fe20000410000 */
        /* <DEDUP_REMOVED lines=29> */
.L_x_9676:
[----:B------:R-:W-:Y:S05]  /*87c0*/  BSYNC B1 ;  /* 0x0000000000017941 */ /* 0x000fea0003800000 */
.L_x_9675:
[----:B------:R-:W-:Y:S04]  /*87d0*/  BSSY B1, `(.L_x_9677) ;  /* 0x000007c000017945 */ /* 0x000fe80003800000 */
[----:B------:R-:W-:Y:S05]  /*87e0*/  @P1 BRA `(.L_x_9678) ;  /* 0x0000000400e81947 */ /* 0x000fea0003800000 */
[----:B01----:R-:W0:Y:S01]  /*87f0*/  LDS.128 R4, [R37+0x10800] ;  /* 0x0108000025047984 */ /* 0x003e220000000c00 */
        /* <DEDUP_REMOVED lines=121> */
.L_x_9678:
[----:B------:R-:W-:Y:S05]  /*8f90*/  BSYNC B1 ;  /* 0x0000000000017941 */ /* 0x000fea0003800000 */
.L_x_9677:
        /* <DEDUP_REMOVED lines=20> */
[----:B------:R-:W-:Y:S02]  /*90e0*/  PRMT R3, R3, 0x7604, R0 ;  /* 0x0000760403037816 */ /* 0x000fe40000000000 */
[----:B------:R-:W-:Y:S02]  /*90f0*/  LOP3.LUT R0, R8, 0xff, RZ, 0xc0, !PT ;  /* 0x000000ff08007812 */ /* 0x000fe400078ec0ff */
[----:B------:R-:W-:Y:S02]  /*9100*/  LOP3.LUT R21, R14, 0xff0000, R21, 0xf8, !PT ;  /* 0x00ff00000e157812 */ /* 0x000fe400078ef815 */
[----:B------:R-:W-:-:S02]  /*9110*/  PRMT R15, R15, 0x7604, R0 ;  /* 0x000076040f0f7816 */ /* 0x000fc40000000000 */
[----:B------:R-:W-:Y:S02]  /*9120*/  LOP3.LUT R21, R21, 0xff000000, R9, 0xf8, !PT ;  /* 0xff00000015157812 */ /* 0x000fe400078ef809 */
[----:B------:R-:W-:Y:S02]  /*9130*/  LOP3.LUT R13, R13, 0xff000000, R11, 0xf8, !PT ;  /* 0xff0000000d0d7812 */ /* 0x000fe400078ef80b */
[----:B------:R-:W-:Y:S02]  /*9140*/  LOP3.LUT R3, R3, 0xff0000, R10, 0xf8, !PT ;  /* 0x00ff000003037812 */ /* 0x000fe400078ef80a */
[----:B0-----:R-:W-:Y:S02]  /*9150*/  F2FP.F16.E4M3.UNPACK_B R0, R6.H1 ;  /* 0x00000006ff00723e */ /* 0x001fe400030006ff */
[----:B------:R-:W-:Y:S02]  /*9160*/  LOP3.LUT R15, R15, 0xff0000, R8, 0xf8, !PT ;  /* 0x00ff00000f0f7812 */ /* 0x000fe400078ef808 */
[----:B------:R-:W-:Y:S01]  /*9170*/  F2FP.F16.E4M3.UNPACK_B R24, R21 ;  /* 0x00000015ff18723e */ /* 0x000fe200020006ff */
[----:B------:R-:W-:Y:S01]  /*9180*/  HADD2.F32 R9, -RZ, R0.H1_H1 ;  /* 0x30000000ff097230 */ /* 0x000fe20000004100 */
[----:B------:R-:W-:-:S02]  /*9190*/  F2FP.F16.E4M3.UNPACK_B R14, R13 ;  /* 0x0000000dff0e723e */ /* 0x000fc400020006ff */
        /* <DEDUP_REMOVED lines=88> */
.L_x_9668:
[----:B------:R-:W0:Y:S01]  /*9720*/  LDC R28, c[0x0][0x448] ;  /* 0x00011200ff1c7b82 */ /* 0x000e220000000800 */
[----:B------:R-:W-:Y:S01]  /*9730*/  IMAD.MOV.U32 R9, RZ, RZ, R10 ;  /* 0x000000ffff097224 */ /* 0x000fe200078e000a */
[----:B------:R-:W-:Y:S01]  /*9740*/  ULDC.64 UR4, c[0x0][0x3f8] ;  /* 0x0000fe0000047ab9 */ /* 0x000fe20000000a00 */
[----:B------:R-:W-:Y:S01]  /*9750*/  IMAD.MOV.U32 R4, RZ, RZ, R26 ;  /* 0x000000ffff047224 */ /* 0x000fe200078e001a */
[----:B------:R-:W-:Y:S01]  /*9760*/  ULDC.64 UR6, c[0x0][0x408] ;  /* 0x0001020000067ab9 */ /* 0x000fe20000000a00 */
[----:B------:R-:W-:Y:S01]  /*9770*/  IMAD.MOV.U32 R5, RZ, RZ, R29 ;  /* 0x000000ffff057224 */ /* 0x000fe200078e001d */
[----:B------:R-:W-:Y:S01]  /*9780*/  ULDC.64 UR8, c[0x0][0x400] ;  /* 0x0001000000087ab9 */ /* 0x000fe20000000a00 */
[----:B------:R-:W-:Y:S02]  /*9790*/  IMAD.MOV.U32 R6, RZ, RZ, R24 ;  /* 0x000000ffff067224 */ /* 0x000fe400078e0018 */
[----:B------:R-:W-:Y:S01]  /*97a0*/  IMAD.MOV.U32 R7, RZ, RZ, R31 ;  /* 0x000000ffff077224 */ /* 0x000fe200078e001f */
        /* <DEDUP_REMOVED lines=23> */
.L_x_9955:
        /* <DEDUP_REMOVED lines=30> */
[----:B--2---:R-:W-:-:S02]  /*9b00*/  @!P4 IADD3 R28, P0, R152, R3, RZ ;  /* 0x00000003981cc210 */ /* 0x004fc40007f1e0ff */
[----:B----4-:R-:W-:-:S05]  /*9b10*/  @!P4 IADD3 R30, P1, R152, R21, RZ ;  /* 0x00000015981ec210 */ /* 0x010fca0007f3e0ff */
[--C-:B---3--:R-:W-:Y:S02]  /*9b20*/  @!P4 IMAD.X R31, R20, 0x1, R5.reuse, P1 ;  /* 0x00000001141fc824 */ /* 0x108fe400008e0605 */
[----:B------:R-:W-:Y:S02]  /*9b30*/  @!P5 IMAD.SHL.U32 R4, R29, 0x10, RZ ;  /* 0x000000101d04d824 */ /* 0x000fe400078e00ff */
[----:B-1----:R-:W-:-:S03]  /*9b40*/  @!P4 IMAD.X R29, R0, 0x1, R5, P0 ;  /* 0x00000001001dc824 */ /* 0x002fc600000e0605 */
[-C--:B------:R-:W-:Y:S02]  /*9b50*/  @!P5 IADD3 R32, P2, R3, R4.reuse, RZ ;  /* 0x000000040320d210 */ /* 0x080fe40007f5e0ff */
[----:B------:R-:W-:Y:S01]  /*9b60*/  @!P5 IADD3 R34, P3, R21, R4, RZ ;  /* 0x000000041522d210 */ /* 0x000fe20007f7e0ff */
[----:B------:R0:W5:Y:S01]  /*9b70*/  @!P4 LD.E.128 R12, desc[UR42][R28.64] ;  /* 0x0000002a1c0cc980 */ /* 0x000162000c101d00 */
[----:B------:R-:W-:Y:S02]  /*9b80*/  @!P5 SHF.R.S32.HI R3, RZ, 0x1f, R4 ;  /* 0x0000001fff03d819 */ /* 0x000fe40000011404 */
[----:B------:R-:W-:-:S03]  /*9b90*/  CS2R R4, SRZ ;  /* 0x0000000000047805 */ /* 0x000fc6000001ff00 */
[--C-:B------:R-:W-:Y:S02]  /*9ba0*/  @!P5 IMAD.X R33, R0, 0x1, R3.reuse, P2 ;  /* 0x000000010021d824 */ /* 0x100fe400010e0603 */
[----:B------:R-:W-:Y:S01]  /*9bb0*/  @!P5 IMAD.X R35, R20, 0x1, R3, P3 ;  /* 0x000000011423d824 */ /* 0x000fe200018e0603 */
[----:B------:R0:W5:Y:S04]  /*9bc0*/  @!P4 LD.E.128 R4, desc[UR42][R30.64] ;  /* 0x0000002a1e04c980 */ /* 0x000168000c101d00 */
[----:B------:R0:W5:Y:S04]  /*9bd0*/  @!P5 LD.E.128 R24, desc[UR42][R32.64] ;  /* 0x0000002a2018d980 */ /* 0x000168000c101d00 */
[----:B------:R0:W5:Y:S02]  /*9be0*/  @!P5 LD.E.128 R8, desc[UR42][R34.64] ;  /* 0x0000002a2208d980 */ /* 0x000164000c101d00 */
.L_x_9681:
[----:B------:R-:W-:Y:S05]  /*9bf0*/  BSYNC B1 ;  /* 0x0000000000017941 */ /* 0x000fea0003800000 */
.L_x_9680:
[----:B-1----:R-:W2:Y:S01]  /*9c00*/  LDL.LU R0, [R1+0x24] ;  /* 0x0000240001007983 */ /* 0x002ea20000300800 */
[----:B------:R-:W1:Y:S01]  /*9c10*/  SYNCS.PHASECHK.TRANS64.TRYWAIT P0, [R16+URZ+0x19c00], R39 ;  /* 0x019c0027100075a7 */ /* 0x000e62000800017f */
[----:B------:R-:W-:Y:S01]  /*9c20*/  BSSY B1, `(.L_x_9682) ;  /* 0x0000005000017945 */ /* 0x000fe20003800000 */
[----:B--2---:R-:W-:-:S05]  /*9c30*/  IMAD R0, R0, -0xc0, R41 ;  /* 0xffffff4000007824 */ /* 0x004fca00078e0229 */
[----:B------:R-:W-:-:S04]  /*9c40*/  VIMNMX R0, R0, 0xc0, PT ;  /* 0x000000c000007848 */ /* 0x000fc80003fe0100 */
[----:B------:R-:W-:Y:S01]  /*9c50*/  ISETP.GE.AND P1, PT, R23, R0, PT ;  /* 0x000000001700720c */ /* 0x000fe20003f26270 */
[----:B-1----:R-:W-:-:S12]  /*9c60*/  @!P0 BRA `(.L_x_9683) ;  /* 0x0000017800848947 */ /* 0x002fd80003800000 */
.L_x_9956:
[----:B------:R-:W-:Y:S05]  /*9c70*/  BSYNC B1 ;  /* 0x0000000000017941 */ /* 0x000fea0003800000 */
.L_x_9682:
[----:B------:R-:W-:Y:S05]  /*9c80*/  @P1 BRA `(.L_x_9674) ;  /* 0x0000002000081947 */ /* 0x000fea0003800000 */
[----:B------:R2:W5:Y:S01]  /*9c90*/  LDL R62, [R1+0x30] ;  /* 0x00003000013e7983 */ /* 0x0005620000100800 */
[----:B------:R-:W0:Y:S03]  /*9ca0*/  LDC R3, c[0x0][0x3f4] ;  /* 0x0000fd00ff037b82 */ /* 0x000e260000000800 */
[----:B------:R2:W5:Y:S04]  /*9cb0*/  LDL R61, [R1+0x3c] ;  /* 0x00003c00013d7983 */ /* 0x0005680000100800 */
[----:B------:R2:W5:Y:S01]  /*9cc0*/  LDL R60, [R1+0x74] ;  /* 0x00007400013c7983 */ /* 0x0005620000100800 */
[C---:B------:R-:W-:Y:S01]  /*9cd0*/  VIADD R0, R152.reuse, 0x20 ;  /* 0x0000002098007836 */ /* 0x040fe20000000000 */
[----:B------:R-:W-:Y:S01]  /*9ce0*/  BSSY B1, `(.L_x_9684) ;  /* 0x00000fd000017945 */ /* 0x000fe20003800000 */
[----:B0-----:R-:W-:-:S03]  /*9cf0*/  ISETP.GE.AND P0, PT, R152, R3, PT ;  /* 0x000000039800720c */ /* 0x001fc60003f06270 */
[----:B------:R-:W-:-:S10]  /*9d00*/  ISETP.GE.AND P1, PT, R0, R3, PT ;  /* 0x000000030000720c */ /* 0x000fd40003f26270 */
[----:B--2---:R-:W-:Y:S05]  /*9d10*/  @P0 BRA `(.L_x_9685) ;  /* 0x0000000c00e40947 */ /* 0x004fea0003800000 */
[----:B----4-:R-:W0:Y:S01]  /*9d20*/  S2R R21, SR_TID.X ;  /* 0x0000000000157919 */ /* 0x010e220000002100 */
[----:B---3-5:R-:W-:Y:S02]  /*9d30*/  SHF.R.U32.HI R20, RZ, 0x8, R12 ;  /* 0x00000008ff147819 */ /* 0x028fe4000001160c */
[----:B------:R-:W-:Y:S02]  /*9d40*/  LOP3.LUT R0, R12, 0xff, RZ, 0xc0, !PT ;  /* 0x000000ff0c007812 */ /* 0x000fe400078ec0ff */
[----:B------:R-:W-:Y:S02]  /*9d50*/  SHF.R.U32.HI R30, RZ, 0x8, R14 ;  /* 0x00000008ff1e7819 */ /* 0x000fe4000001160e */
        /* <DEDUP_REMOVED lines=8> */
[----:B------:R-:W-:-:S02]  /*9de0*/  SHF.R.U32.HI R40, RZ, 0x8, R5 ;  /* 0x00000008ff287819 */ /* 0x000fc40000011605 */
[----:B------:R-:W-:Y:S02]  /*9df0*/  LOP3.LUT R44, R7, 0xff, RZ, 0xc0, !PT ;  /* 0x000000ff072c7812 */ /* 0x000fe400078ec0ff */
[----:B------:R-:W-:Y:S02]  /*9e00*/  LOP3.LUT R47, R47, 0xff, RZ, 0xc0, !PT ;  /* 0x000000ff2f2f7812 */ /* 0x000fe400078ec0ff */
[----:B------:R-:W-:Y:S02]  /*9e10*/  SHF.R.U32.HI R43, RZ, 0x8, R6 ;  /* 0x00000008ff2b7819 */ /* 0x000fe40000011606 */
[----:B------:R-:W-:Y:S01]  /*9e20*/  LOP3.LUT R40, R40, 0xff, RZ, 0xc0, !PT ;  /* 0x000000ff28287812 */ /* 0x000fe200078ec0ff */
[----:B0-----:R-:W-:Y:S01]  /*9e30*/  VIADD R31, R21, 0xffffff80 ;  /* 0xffffff80151f7836 */ /* 0x001fe20000000000 */
[----:B------:R-:W-:Y:S02]  /*9e40*/  LOP3.LUT R21, R20, 0xff, RZ, 0xc0, !PT ;  /* 0x000000ff14157812 */ /* 0x000fe400078ec0ff */
[----:B------:R-:W-:-:S02]  /*9e50*/  LOP3.LUT R20, R14, 0xff, RZ, 0xc0, !PT ;  /* 0x000000ff0e147812 */ /* 0x000fc400078ec0ff */
[----:B------:R-:W-:Y:S02]  /*9e60*/  LEA.HI R32, R31, R31, RZ, 0x1 ;  /* 0x0000001f1f207211 */ /* 0x000fe400078f08ff */
[----:B-1----:R-:W-:Y:S02]  /*9e70*/  PRMT R39, R21, 0x7604, R0 ;  /* 0x0000760415277816 */ /* 0x002fe40000000000 */
[----:B------:R-:W-:Y:S02]  /*9e80*/  LOP3.LUT R32, R32, 0xfffffffe, RZ, 0xc0, !PT ;  /* 0xfffffffe20207812 */ /* 0x000fe400078ec0ff */
[----:B------:R-:W-:Y:S02]  /*9e90*/  SHF.R.U32.HI R21, RZ, 0x8, R4 ;  /* 0x00000008ff157819 */ /* 0x000fe40000011604 */
[----:B------:R-:W-:Y:S01]  /*9ea0*/  PRMT R44, R47, 0x7604, R44 ;  /* 0x000076042f2c7816 */ /* 0x000fe2000000002c */
[----:B------:R-:W-:Y:S01]  /*9eb0*/  IMAD.IADD R32, R31, 0x1, -R32 ;  /* 0x000000011f207824 */ /* 0x000fe200078e0a20 */
[----:B------:R-:W-:-:S02]  /*9ec0*/  LOP3.LUT R31, R30, 0xff, RZ, 0xc0, !PT ;  /* 0x000000ff1e1f7812 */ /* 0x000fc400078ec0ff */
[----:B------:R-:W-:Y:S02]  /*9ed0*/  LOP3.LUT R33, R21, 0xff, RZ, 0xc0, !PT ;  /* 0x000000ff15217812 */ /* 0x000fe400078ec0ff */
[----:B------:R-:W-:Y:S02]  /*9ee0*/  LEA.HI R0, R3, R32, RZ, 0x1c ;  /* 0x0000002003007211 */ /* 0x000fe400078fe0ff */
[----:B------:R-:W-:Y:S02]  /*9ef0*/  PRMT R41, R31, 0x7604, R20 ;  /* 0x000076041f297816 */ /* 0x000fe40000000014 */
[C---:B------:R-:W-:Y:S01]  /*9f00*/  LEA.HI R20, R0.reuse, R0, RZ, 0x1 ;  /* 0x0000000000147211 */ /* 0x040fe200078f08ff */
[----:B------:R-:W-:Y:S01]  /*9f10*/  IMAD.SHL.U32 R0, R0, 0x10, RZ ;  /* 0x0000001000007824 */ /* 0x000fe200078e00ff */
[----:B------:R-:W-:Y:S02]  /*9f20*/  LOP3.LUT R32, R4, 0xff, RZ, 0xc0, !PT ;  /* 0x000000ff04207812 */ /* 0x000fe400078ec0ff */
[----:B------:R-:W-:-:S02]  /*9f30*/  SHF.R.S32.HI R20, RZ, 0x1, R20 ;  /* 0x00000001ff147819 */ /* 0x000fc40000011414 */
[----:B------:R-:W-:Y:S02]  /*9f40*/  LOP3.LUT R0, R62, 0x10, R0, 0xf8, !PT ;  /* 0x000000103e007812 */ /* 0x000fe400078ef800 */
[----:B------:R-:W-:Y:S01]  /*9f50*/  PRMT R45, R33, 0x7604, R32 ;  /* 0x00007604212d7816 */ /* 0x000fe20000000020 */
[----:B------:R-:W-:Y:S01]  /*9f60*/  IMAD R21, R20, 0x1800, R61 ;  /* 0x0000180014157824 */ /* 0x000fe200078e023d */
[----:B------:R-:W-:Y:S02]  /*9f70*/  LOP3.LUT R0, R0, R60, RZ, 0x3c, !PT ;  /* 0x0000003c00007212 */ /* 0x000fe400078e3cff */
[----:B------:R-:W-:Y:S02]  /*9f80*/  PRMT R20, R29, 0x7604, R28 ;  /* 0x000076041d147816 */ /* 0x000fe4000000001c */
[----:B------:R-:W-:Y:S01]  /*9f90*/  IADD3 R0, R16, R21, R0 ;  /* 0x0000001510007210 */ /* 0x000fe20007ffe000 */
[----:B------:R-:W0:Y:S01]  /*9fa0*/  LDS.128 R28, [R37+0xf000] ;  /* 0x00f00000251c7984 */ /* 0x000e220000000c00 */
[----:B------:R-:W-:-:S02]  /*9fb0*/  LOP3.LUT R21, R5, 0xff, RZ, 0xc0, !PT ;  /* 0x000000ff05157812 */ /* 0x000fc400078ec0ff */
[----:B------:R-:W-:Y:S01]  /*9fc0*/  LOP3.LUT R42, R6, 0xff, RZ, 0xc0, !PT ;  /* 0x000000ff062a7812 */ /* 0x000fe200078ec0ff */
[----:B------:R-:W1:Y:S01]  /*9fd0*/  LDS.128 R32, [R0+0xf000] ;  /* 0x00f0000000207984 */ /* 0x000e620000000c00 */
        /* <DEDUP_REMOVED lines=23> */
[--C-:B------:R-:W-:Y:S02]  /*a150*/  LOP3.LUT R13, R49, 0xff0000, R6.reuse, 0xf8, !PT ;  /* 0x00ff0000310d7812 */ /* 0x100fe400078ef806 */
[-C--:B0-----:R-:W-:Y:S02]  /*a160*/  F2FP.F16.E4M3.UNPACK_B R14, R29.reuse ;  /* 0x0000001dff0e723e */ /* 0x081fe400020006ff */
[----:B------:R-:W-:Y:S02]  /*a170*/  F2FP.F16.E4M3.UNPACK_B R40, R29.H1 ;  /* 0x0000001dff28723e */ /* 0x000fe400030006ff */
[----:B------:R-:W-:Y:S02]  /*a180*/  F2FP.F16.E4M3.UNPACK_B R48, R45 ;  /* 0x0000002dff30723e */ /* 0x000fe400020006ff */
[----:B-1----:R-:W-:Y:S02]  /*a190*/  F2FP.F16.E4M3.UNPACK_B R21, R33 ;  /* 0x00000021ff15723e */ /* 0x002fe400020006ff */
[----:B------:R-:W-:Y:S01]  /*a1a0*/  F2FP.F16.E4M3.UNPACK_B R29, R44 ;  /* 0x0000002cff1d723e */ /* 0x000fe200020006ff */
[----:B------:R-:W-:Y:S01]  /*a1b0*/  HADD2.F32 R50, -RZ, R48.H0_H0 ;  /* 0x20000030ff327230 */ /* 0x000fe20000004100 */
[----:B------:R-:W-:Y:S01]  /*a1c0*/  LOP3.LUT R4, R13, 0xff000000, R6, 0xf8, !PT ;  /* 0xff0000000d047812 */ /* 0x000fe200078ef806 */
[----:B------:R-:W-:Y:S01]  /*a1d0*/  HADD2.F32 R6, -RZ, R21.H0_H0 ;  /* 0x20000015ff067230 */ /* 0x000fe20000004100 */
[-C--:B------:R-:W-:Y:S01]  /*a1e0*/  F2FP.F16.E4M3.UNPACK_B R41, R31.reuse ;  /* 0x0000001fff29723e */ /* 0x080fe200020006ff */
[--C-:B------:R-:W-:Y:S01]  /*a1f0*/  HADD2.F32 R13, -RZ, R14.reuse.H0_H0 ;  /* 0x2000000eff0d7230 */ /* 0x100fe20000004100 */
[----:B------:R-:W-:Y:S01]  /*a200*/  F2FP.F16.E4M3.UNPACK_B R46, R31.H1 ;  /* 0x0000001fff2e723e */ /* 0x000fe200030006ff */
[----:B------:R-:W-:Y:S01]  /*a210*/  HADD2.F32 R31, -RZ, R29.H0_H0 ;  /* 0x2000001dff1f7230 */ /* 0x000fe20000004100 */
[----:B------:R-:W-:Y:S01]  /*a220*/  LOP3.LUT R49, R43, 0xff000000, R15, 0xf8, !PT ;  /* 0xff0000002b317812 */ /* 0x000fe200078ef80f */
[----:B------:R-:W-:Y:S01]  /*a230*/  HADD2.F32 R21, -RZ, R21.H1_H1 ;  /* 0x30000015ff157230 */ /* 0x000fe20000004100 */
[-C--:B------:R-:W-:Y:S01]  /*a240*/  F2FP.F16.E4M3.UNPACK_B R15, R28.reuse ;  /* 0x0000001cff0f723e */ /* 0x080fe200020006ff */
[----:B------:R-:W-:Y:S01]  /*a250*/  HADD2.F32 R14, -RZ, R14.H1_H1 ;  /* 0x3000000eff0e7230 */ /* 0x000fe20000004100 */
[----:B------:R-:W-:-:S02]  /*a260*/  F2FP.F16.E4M3.UNPACK_B R39, R28.H1 ;  /* 0x0000001cff27723e */ /* 0x000fc400030006ff */
[-C--:B------:R-:W-:Y:S02]  /*a270*/  F2FP.F16.E4M3.UNPACK_B R28, R32.reuse ;  /* 0x00000020ff1c723e */ /* 0x080fe400020006ff */
[----:B------:R-:W-:Y:S01]  /*a280*/  F2FP.F16.E4M3.UNPACK_B R43, R32.H1 ;  /* 0x00000020ff2b723e */ /* 0x000fe200030006ff */
[C---:B------:R-:W-:Y:S01]  /*a290*/  FMUL.FTZ R32, R6.reuse, R50 ;  /* 0x0000003206207220 */ /* 0x040fe20000410000 */
[-C--:B------:R-:W-:Y:S02]  /*a2a0*/  F2FP.F16.E4M3.UNPACK_B R42, R35.reuse ;  /* 0x00000023ff2a723e */ /* 0x080fe400020006ff */
[----:B------:R-:W-:Y:S01]  /*a2b0*/  F2FP.F16.E4M3.UNPACK_B R47, R35.H1 ;  /* 0x00000023ff2f723e */ /* 0x000fe200030006ff */
[-C--:B------:R-:W-:Y:S01]  /*a2c0*/  FMUL.FTZ R35, R6, R31.reuse ;  /* 0x0000001f06237220 */ /* 0x080fe20000410000 */
[----:B------:R-:W-:Y:S01]  /*a2d0*/  FFMA.FTZ R6, R13, R31, -R32 ;  /* 0x0000001f0d067223 */ /* 0x000fe20000010820 */
[----:B------:R-:W-:Y:S01]  /*a2e0*/  F2FP.F16.E4M3.UNPACK_B R33, R33.H1 ;  /* 0x00000021ff21723e */ /* 0x000fe200030006ff */
[----:B------:R-:W-:-:S02]  /*a2f0*/  HADD2.F32 R32, -RZ, R29.H1_H1 ;  /* 0x3000001dff207230 */ /* 0x000fc40000004100 */
[----:B------:R-:W-:Y:S01]  /*a300*/  FFMA.FTZ R13, R13, R50, R35 ;  /* 0x000000320d0d7223 */ /* 0x000fe20000010023 */
[----:B------:R-:W-:Y:S01]  /*a310*/  F2FP.F16.E4M3.UNPACK_B R35, R45.H1 ;  /* 0x0000002dff23723e */ /* 0x000fe200030006ff */
[----:B------:R-:W-:Y:S01]  /*a320*/  HADD2.F32 R45, -RZ, R48.H1_H1 ;  /* 0x30000030ff2d7230 */ /* 0x000fe20000004100 */
[----:B------:R-:W-:Y:S01]  /*a330*/  F2FP.F16.E4M3.UNPACK_B R44, R44.H1 ;  /* 0x0000002cff2c723e */ /* 0x000fe200030006ff */
[----:B------:R-:W-:Y:S01]  /*a340*/  HADD2.F32 R29, -RZ, R33.H0_H0 ;  /* 0x20000021ff1d7230 */ /* 0x000fe20000004100 */
[----:B------:R-:W-:Y:S01]  /*a350*/  LOP3.LUT R52, R51, 0xff000000, R7, 0xf8, !PT ;  /* 0xff00000033347812 */ /* 0x000fe200078ef807 */
[----:B------:R-:W-:Y:S02]  /*a360*/  HADD2.F32 R50, -RZ, R35.H0_H0 ;  /* 0x20000023ff327230 */ /* 0x000fe40000004100 */
[C---:B------:R-:W-:Y:S01]  /*a370*/  FMUL.FTZ R51, R21.reuse, R45 ;  /* 0x0000002d15337220 */ /* 0x040fe20000410000 */
[----:B------:R-:W-:Y:S02]  /*a380*/  HADD2.F32 R48, -RZ, R44.H0_H0 ;  /* 0x2000002cff307230 */ /* 0x000fe40000004100 */
[----:B------:R-:W-:Y:S01]  /*a390*/  FMUL.FTZ R54, R21, R32 ;  /* 0x0000002015367220 */ /* 0x000fe20000410000 */
[----:B------:R-:W-:-:S02]  /*a3a0*/  HADD2.F32 R31, -RZ, R40.H0_H0 ;  /* 0x20000028ff1f7230 */ /* 0x000fc40000004100 */
[C---:B------:R-:W-:Y:S01]  /*a3b0*/  FMUL.FTZ R56, R29.reuse, R50 ;  /* 0x000000321d387220 */ /* 0x040fe20000410000 */
[C---:B------:R-:W-:Y:S01]  /*a3c0*/  FFMA.FTZ R21, R14.reuse, R32, -R51 ;  /* 0x000000200e157223 */ /* 0x040fe20000010833 */
[-C--:B------:R-:W-:Y:S01]  /*a3d0*/  FMUL.FTZ R53, R29, R48.reuse ;  /* 0x000000301d357220 */ /* 0x080fe20000410000 */
[----:B------:R-:W-:Y:S01]  /*a3e0*/  FFMA.FTZ R14, R14, R45, R54 ;  /* 0x0000002d0e0e7223 */ /* 0x000fe20000010036 */
[C---:B------:R-:W-:Y:S01]  /*a3f0*/  FFMA.FTZ R29, R31.reuse, R48, -R56 ;  /* 0x000000301f1d7223 */ /* 0x040fe20000010838 */
[----:B------:R-:W-:Y:S02]  /*a400*/  HADD2.F32 R51, -RZ, R35.H1_H1 ;  /* 0x30000023ff337230 */ /* 0x000fe40000004100 */
[----:B------:R-:W-:Y:S01]  /*a410*/  FFMA.FTZ R31, R31, R50, R53 ;  /* 0x000000321f1f7223 */ /* 0x000fe20000010035 */
[----:B------:R-:W-:Y:S01]  /*a420*/  F2FP.F16.E4M3.UNPACK_B R50, R52 ;  /* 0x00000034ff32723e */ /* 0x000fe200020006ff */
[----:B------:R-:W-:Y:S01]  /*a430*/  HADD2.F32 R32, -RZ, R33.H1_H1 ;  /* 0x30000021ff207230 */ /* 0x000fe20000004100 */
[----:B------:R-:W-:Y:S01]  /*a440*/  F2FP.F16.E4M3.UNPACK_B R7, R34 ;  /* 0x00000022ff07723e */ /* 0x000fe200020006ff */
[----:B------:R-:W-:Y:S01]  /*a450*/  HADD2.F32 R45, -RZ, R44.H1_H1 ;  /* 0x3000002cff2d7230 */ /* 0x000fe20000004100 */
[----:B------:R-:W-:Y:S01]  /*a460*/  F2FP.F16.E4M3.UNPACK_B R44, R49 ;  /* 0x00000031ff2c723e */ /* 0x000fe200020006ff */
        /* <DEDUP_REMOVED lines=11> */
[-C--:B------:R-:W-:Y:S01]  /*a520*/  FMUL.FTZ R55, R35, R48.reuse ;  /* 0x0000003023377220 */ /* 0x080fe20000410000 */
[----:B------:R-:W-:Y:S01]  /*a530*/  F2FP.F16.E4M3.UNPACK_B R49, R49.H1 ;  /* 0x00000031ff31723e */ /* 0x000fe200030006ff */
[C---:B------:R-:W-:Y:S01]  /*a540*/  FFMA.FTZ R35, R33.reuse, R48, -R58 ;  /* 0x0000003021237223 */ /* 0x040fe2000001083a */
[----:B------:R-:W-:Y:S02]  /*a550*/  HADD2.F32 R48, -RZ, R44.H1_H1 ;  /* 0x3000002cff307230 */ /* 0x000fe40000004100 */
[----:B------:R-:W-:Y:S01]  /*a560*/  FFMA.FTZ R33, R33, R54, R55 ;  /* 0x0000003621217223 */ /* 0x000fe20000010037 */
        /* <DEDUP_REMOVED lines=19> */
[----:B------:R-:W-:Y:S01]  /*a6a0*/  F2FP.F16.E4M3.UNPACK_B R53, R38.H1 ;  /* 0x00000026ff35723e */ /* 0x000fe200030006ff */
[----:B------:R-:W-:Y:S01]  /*a6b0*/  HADD2.F32 R48, -RZ, R46.H1_H1 ;  /* 0x3000002eff307230 */ /* 0x000fe20000004100 */
[----:B------:R-:W-:Y:S01]  /*a6c0*/  F2FP.F16.E4M3.UNPACK_B R50, R20.H1 ;  /* 0x00000014ff32723e */ /* 0x000fe200030006ff */
[----:B------:R-:W-:Y:S01]  /*a6d0*/  HADD2.F32 R55, -RZ, R51.H1_H1 ;  /* 0x30000033ff377230 */ /* 0x000fe20000004100 */
[----:B------:R-:W-:Y:S01]  /*a6e0*/  F2FP.SATFINITE.E4M3.F32.PACK_AB_MERGE_C R31, R40, R31, RZ ;  /* 0x0000001f281f723e */ /* 0x000fe200048070ff */
[----:B------:R-:W-:Y:S02]  /*a6f0*/  HADD2.F32 R54, -RZ, R53.H0_H0 ;  /* 0x20000035ff367230 */ /* 0x000fe40000004100 */
[----:B------:R-:W-:-:S02]  /*a700*/  HADD2.F32 R46, -RZ, R43.H0_H0 ;  /* 0x2000002bff2e7230 */ /* 0x000fc40000004100 */
[C---:B------:R-:W-:Y:S01]  /*a710*/  FMUL.FTZ R59, R47.reuse, R55 ;  /* 0x000000372f3b7220 */ /* 0x040fe20000410000 */
[--C-:B------:R-:W-:Y:S01]  /*a720*/  HADD2.F32 R51, -RZ, R50.reuse.H0_H0 ;  /* 0x20000032ff337230 */ /* 0x100fe20000004100 */
[----:B------:R-:W-:Y:S01]  /*a730*/  F2FP.SATFINITE.E4M3.F32.PACK_AB_MERGE_C R13, R14, R13, R31 ;  /* 0x0000000d0e0d723e */ /* 0x000fe2000480701f */
[----:B------:R-:W-:Y:S02]  /*a740*/  HADD2.F32 R52, -RZ, R49.H1_H1 ;  /* 0x30000031ff347230 */ /* 0x000fe40000004100 */
[C---:B------:R-:W-:Y:S01]  /*a750*/  FMUL.FTZ R56, R46.reuse, R54 ;  /* 0x000000362e387220 */ /* 0x040fe20000410000 */
[----:B------:R-:W-:Y:S02]  /*a760*/  HADD2.F32 R49, -RZ, R39.H0_H0 ;  /* 0x20000027ff317230 */ /* 0x000fe40000004100 */
[-C--:B------:R-:W-:Y:S01]  /*a770*/  FMUL.FTZ R57, R46, R51.reuse ;  /* 0x000000332e397220 */ /* 0x080fe20000410000 */
[----:B------:R-:W-:Y:S02]  /*a780*/  HADD2.F32 R43, -RZ, R43.H1_H1 ;  /* 0x3000002bff2b7230 */ /* 0x000fe40000004100 */
[-C--:B------:R-:W-:Y:S01]  /*a790*/  FMUL.FTZ R58, R47, R52.reuse ;  /* 0x000000342f3a7220 */ /* 0x080fe20000410000 */
[----:B------:R-:W-:Y:S01]  /*a7a0*/  FFMA.FTZ R46, R48, R52, -R59 ;  /* 0x00000034302e7223 */ /* 0x000fe2000001083b */
[C---:B------:R-:W-:Y:S01]  /*a7b0*/  FFMA.FTZ R47, R49.reuse, R51, -R56 ;  /* 0x00000033312f7223 */ /* 0x040fe20000010838 */
[----:B------:R-:W-:Y:S01]  /*a7c0*/  FFMA.FTZ R49, R49, R54, R57 ;  /* 0x0000003631317223 */ /* 0x000fe20000010039 */
[----:B------:R-:W-:Y:S01]  /*a7d0*/  HADD2.F32 R54, -RZ, R53.H1_H1 ;  /* 0x30000035ff367230 */ /* 0x000fe20000004100 */
[----:B------:R-:W-:Y:S01]  /*a7e0*/  F2FP.F16.E4M3.UNPACK_B R51, R38 ;  /* 0x00000026ff33723e */ /* 0x000fe200020006ff */
[----:B------:R-:W-:Y:S01]  /*a7f0*/  HADD2.F32 R52, -RZ, R50.H1_H1 ;  /* 0x30000032ff347230 */ /* 0x000fe20000004100 */
[----:B------:R-:W-:Y:S01]  /*a800*/  F2FP.F16.E4M3.UNPACK_B R50, R20 ;  /* 0x00000014ff32723e */ /* 0x000fe200020006ff */
[----:B------:R-:W-:-:S02]  /*a810*/  HADD2.F32 R39, -RZ, R39.H1_H1 ;  /* 0x30000027ff277230 */ /* 0x000fc40000004100 */
[C---:B------:R-:W-:Y:S01]  /*a820*/  FMUL.FTZ R20, R43.reuse, R54 ;  /* 0x000000362b147220 */ /* 0x040fe20000410000 */
[----:B------:R-:W-:Y:S01]  /*a830*/  FFMA.FTZ R48, R48, R55, R58 ;  /* 0x0000003730307223 */ /* 0x000fe2000001003a */
[-C--:B------:R-:W-:Y:S01]  /*a840*/  FMUL.FTZ R53, R43, R52.reuse ;  /* 0x000000342b357220 */ /* 0x080fe20000410000 */
[--C-:B------:R-:W-:Y:S02]  /*a850*/  HADD2.F32 R43, -RZ, R51.reuse.H0_H0 ;  /* 0x20000033ff2b7230 */ /* 0x100fe40000004100 */
[C---:B------:R-:W-:Y:S01]  /*a860*/  FFMA.FTZ R56, R39.reuse, R52, -R20 ;  /* 0x0000003427387223 */ /* 0x040fe20000010814 */
[----:B------:R-:W-:Y:S02]  /*a870*/  HADD2.F32 R38, -RZ, R28.H0_H0 ;  /* 0x2000001cff267230 */ /* 0x000fe40000004100 */
[----:B------:R-:W-:Y:S01]  /*a880*/  FFMA.FTZ R58, R39, R54, R53 ;  /* 0x00000036273a7223 */ /* 0x000fe20000010035 */
[----:B------:R-:W-:Y:S01]  /*a890*/  HADD2.F32 R39, -RZ, R50.H0_H0 ;  /* 0x20000032ff277230 */ /* 0x000fe20000004100 */
[----:B------:R-:W-:Y:S01]  /*a8a0*/  F2FP.F16.E4M3.UNPACK_B R52, R4.H1 ;  /* 0x00000004ff34723e */ /* 0x000fe200030006ff */
[----:B------:R-:W-:-:S02]  /*a8b0*/  HADD2.F32 R51, -RZ, R51.H1_H1 ;  /* 0x30000033ff337230 */ /* 0x000fc40000004100 */
[C---:B------:R-:W-:Y:S01]  /*a8c0*/  FMUL.FTZ R53, R38.reuse, R43 ;  /* 0x0000002b26357220 */ /* 0x040fe20000410000 */
[----:B------:R-:W-:Y:S02]  /*a8d0*/  HADD2.F32 R28, -RZ, R28.H1_H1 ;  /* 0x3000001cff1c7230 */ /* 0x000fe40000004100 */
[----:B------:R-:W-:Y:S01]  /*a8e0*/  FMUL.FTZ R55, R38, R39 ;  /* 0x0000002726377220 */ /* 0x000fe20000410000 */
[----:B------:R-:W-:Y:S01]  /*a8f0*/  HADD2.F32 R50, -RZ, R50.H1_H1 ;  /* 0x30000032ff327230 */ /* 0x000fe20000004100 */
[----:B------:R-:W-:Y:S01]  /*a900*/  F2FP.F16.E4M3.UNPACK_B R38, R12.H1 ;  /* 0x0000000cff26723e */ /* 0x000fe200030006ff */
[--C-:B------:R-:W-:Y:S02]  /*a910*/  HADD2.F32 R20, -RZ, R15.reuse.H0_H0 ;  /* 0x2000000fff147230 */ /* 0x100fe40000004100 */
[C---:B------:R-:W-:Y:S01]  /*a920*/  FMUL.FTZ R54, R28.reuse, R51 ;  /* 0x000000331c367220 */ /* 0x040fe20000410000 */
[----:B------:R-:W-:Y:S02]  /*a930*/  HADD2.F32 R15, -RZ, R15.H1_H1 ;  /* 0x3000000fff0f7230 */ /* 0x000fe40000004100 */
[----:B------:R-:W-:Y:S01]  /*a940*/  FMUL.FTZ R28, R28, R50 ;  /* 0x000000321c1c7220 */ /* 0x000fe20000410000 */
[----:B------:R-:W-:Y:S01]  /*a950*/  F2FP.F16.E4M3.UNPACK_B R12, R12 ;  /* 0x0000000cff0c723e */ /* 0x000fe200020006ff */
[C---:B------:R-:W-:Y:S01]  /*a960*/  FFMA.FTZ R53, R20.reuse, R39, -R53 ;  /* 0x0000002714357223 */ /* 0x040fe20000010835 */
[----:B------:R-:W-:Y:S01]  /*a970*/  FFMA.FTZ R55, R20, R43, R55 ;  /* 0x0000002b14377223 */ /* 0x000fe20000010037 */
        /* <DEDUP_REMOVED lines=10> */
[----:B------:R-:W-:-:S02]  /*aa20*/  HADD2.F32 R34, -RZ, R34.H1_H1 ;  /* 0x30000022ff227230 */ /* 0x000fc40000004100 */
[----:B------:R-:W-:Y:S02]  /*aa30*/  HADD2.F32 R51, -RZ, R52.H1_H1 ;  /* 0x30000034ff337230 */ /* 0x000fe40000004100 */
[C---:B------:R-:W-:Y:S01]  /*aa40*/  FFMA.FTZ R38, R15.reuse, R28, -R38 ;  /* 0x0000001c0f267223 */ /* 0x040fe20000010826 */
[----:B------:R-:W-:Y:S02]  /*aa50*/  HADD2.F32 R30, -RZ, R30.H1_H1 ;  /* 0x3000001eff1e7230 */ /* 0x000fe40000004100 */
[C---:B------:R-:W-:Y:S01]  /*aa60*/  FMUL.FTZ R28, R34.reuse, R39 ;  /* 0x00000027221c7220 */ /* 0x040fe20000410000 */
[----:B------:R-:W-:Y:S01]  /*aa70*/  FMUL.FTZ R57, R34, R51 ;  /* 0x0000003322397220 */ /* 0x000fe20000410000 */
[----:B------:R-:W-:Y:S01]  /*aa80*/  FFMA.FTZ R34, R15, R43, R20 ;  /* 0x0000002b0f227223 */ /* 0x000fe20000010014 */
[--C-:B------:R-:W-:Y:S02]  /*aa90*/  HADD2.F32 R15, -RZ, R12.reuse.H0_H0 ;  /* 0x2000000cff0f7230 */ /* 0x100fe40000004100 */
[----:B------:R-:W-:Y:S01]  /*aaa0*/  FFMA.FTZ R51, R30, R51, R28 ;  /* 0x000000331e337223 */ /* 0x000fe2000001001c */
[----:B------:R-:W-:-:S02]  /*aab0*/  HADD2.F32 R20, -RZ, R12.H1_H1 ;  /* 0x3000000cff147230 */ /* 0x000fc40000004100 */
[----:B------:R-:W-:Y:S01]  /*aac0*/  FFMA.FTZ R57, R30, R39, -R57 ;  /* 0x000000271e397223 */ /* 0x000fe20000010839 */
[--C-:B------:R-:W-:Y:S02]  /*aad0*/  HADD2.F32 R12, -RZ, R7.reuse.H0_H0 ;  /* 0x20000007ff0c7230 */ /* 0x100fe40000004100 */
[--C-:B------:R-:W-:Y:S01]  /*aae0*/  HADD2.F32 R28, -RZ, R4.reuse.H1_H1 ;  /* 0x30000004ff1c7230 */ /* 0x100fe20000004100 */
[----:B------:R-:W-:Y:S01]  /*aaf0*/  F2FP.SATFINITE.E4M3.F32.PACK_AB_MERGE_C R34, R51, R34, RZ ;  /* 0x000000223322723e */ /* 0x000fe200048070ff */
[----:B------:R-:W-:Y:S01]  /*ab00*/  HADD2.F32 R7, -RZ, R7.H1_H1 ;  /* 0x30000007ff077230 */ /* 0x000fe20000004100 */
[----:B------:R-:W-:Y:S01]  /*ab10*/  F2FP.SATFINITE.E4M3.F32.PACK_AB_MERGE_C R38, R57, R38, RZ ;  /* 0x000000263926723e */ /* 0x000fe200048070ff */
[----:B------:R-:W-:Y:S02]  /*ab20*/  HADD2.F32 R39, -RZ, R4.H0_H0 ;  /* 0x20000004ff277230 */ /* 0x000fe40000004100 */
[--C-:B------:R-:W-:Y:S02]  /*ab30*/  HADD2.F32 R4, -RZ, R5.reuse.H0_H0 ;  /* 0x20000005ff047230 */ /* 0x100fe40000004100 */
[----:B------:R-:W-:Y:S01]  /*ab40*/  FMUL.FTZ R30, R7, R28 ;  /* 0x0000001c071e7220 */ /* 0x000fe20000410000 */
[----:B------:R-:W-:-:S02]  /*ab50*/  HADD2.F32 R5, -RZ, R5.H1_H1 ;  /* 0x30000005ff057230 */ /* 0x000fc40000004100 */
[C---:B------:R-:W-:Y:S01]  /*ab60*/  FMUL.FTZ R43, R12.reuse, R39 ;  /* 0x000000270c2b7220 */ /* 0x040fe20000410000 */
[-C--:B------:R-:W-:Y:S01]  /*ab70*/  FMUL.FTZ R7, R7, R20.reuse ;  /* 0x0000001407077220 */ /* 0x080fe20000410000 */
[-C--:B------:R-:W-:Y:S01]  /*ab80*/  FMUL.FTZ R12, R12, R15.reuse ;  /* 0x0000000f0c0c7220 */ /* 0x080fe20000410000 */
[C---:B------:R-:W-:Y:S02]  /*ab90*/  FFMA.FTZ R30, R5.reuse, R20, -R30 ;  /* 0x00000014051e7223 */ /* 0x040fe4000001081e */
        /* <DEDUP_REMOVED lines=17> */
.L_x_9685:
[----:B------:R-:W-:Y:S05]  /*acb0*/  BSYNC B1 ;  /* 0x0000000000017941 */ /* 0x000fea0003800000 */
.L_x_9684:
[----:B------:R-:W-:Y:S05]  /*acc0*/  @P1 BRA `(.L_x_9674) ;  /* 0x0000000c00f81947 */ /* 0x000fea0003800000 */
[----:B----4-:R-:W2:Y:S04]  /*acd0*/  LDL R21, [R1+0x64] ;  /* 0x0000640001157983 */ /* 0x010ea80000100800 */
[----:B------:R-:W4:Y:S01]  /*ace0*/  LDL R49, [R1+0x70] ;  /* 0x0000700001317983 */ /* 0x000f220000100800 */
[----:B0----5:R-:W-:Y:S02]  /*acf0*/  SHF.R.U32.HI R0, RZ, 0x8, R24 ;  /* 0x00000008ff007819 */ /* 0x021fe40000011618 */
[----:B------:R-:W-:Y:S02]  /*ad00*/  LOP3.LUT R5, R24, 0xff, RZ, 0xc0, !PT ;  /* 0x000000ff18057812 */ /* 0x000fe400078ec0ff */
[----:B------:R-:W-:Y:S02]  /*ad10*/  LOP3.LUT R0, R0, 0xff, RZ, 0xc0, !PT ;  /* 0x000000ff00007812 */ /* 0x000fe400078ec0ff */
[----:B------:R-:W-:-:S02]  /*ad20*/  SHF.R.U32.HI R14, RZ, 0x8, R25 ;  /* 0x00000008ff0e7819 */ /* 0x000fc40000011619 */
[----:B---3--:R-:W-:Y:S02]  /*ad30*/  PRMT R20, R0, 0x7604, R5 ;  /* 0x0000760400147816 */ /* 0x008fe40000000005 */
[----:B------:R-:W-:Y:S02]  /*ad40*/  LOP3.LUT R7, R25, 0xff, RZ, 0xc0, !PT ;  /* 0x000000ff19077812 */ /* 0x000fe400078ec0ff */
[----:B------:R-:W-:Y:S02]  /*ad50*/  SHF.R.U32.HI R6, RZ, 0x8, R27 ;  /* 0x00000008ff067819 */ /* 0x000fe4000001161b */
[----:B------:R-:W-:Y:S02]  /*ad60*/  LOP3.LUT R0, R14, 0xff, RZ, 0xc0, !PT ;  /* 0x000000ff0e007812 */ /* 0x000fe400078ec0ff */
[----:B------:R-:W-:Y:S02]  /*ad70*/  LOP3.LUT R13, R27, 0xff, RZ, 0xc0, !PT ;  /* 0x000000ff1b0d7812 */ /* 0x000fe400078ec0ff */
[----:B------:R-:W-:-:S02]  /*ad80*/  LOP3.LUT R6, R6, 0xff, RZ, 0xc0, !PT ;  /* 0x000000ff06067812 */ /* 0x000fc400078ec0ff */
[----:B------:R-:W-:Y:S02]  /*ad90*/  PRMT R28, R0, 0x7604, R7 ;  /* 0x00007604001c7816 */ /* 0x000fe40000000007 */
        /* <DEDUP_REMOVED lines=26> */
[----:B------:R-:W-:Y:S01]  /*af40*/  PRMT R37, R14, 0x7604, R21 ;  /* 0x000076040e257816 */ /* 0x000fe20000000015 */
        /* <DEDUP_REMOVED lines=8> */
[----:B-1----:R-:W-:-:S02]  /*afd0*/  PRMT R39, R3, 0x7604, R34 ;  /* 0x0000760403277816 */ /* 0x002fc40000000022 */
[----:B------:R-:W-:Y:S01]  /*afe0*/  SHF.R.U32.HI R3, RZ, 0x10, R24 ;  /* 0x00000010ff037819 */ /* 0x000fe20000011618 */
[----:B------:R-:W0:Y:S01]  /*aff0*/  LDS.128 R12, [R0+0xf000] ;  /* 0x00f00000000c7984 */ /* 0x000e220000000c00 */
[----:B------:R-:W-:Y:S02]  /*b000*/  LOP3.LUT R21, R21, 0xff, RZ, 0xc0, !PT ;  /* 0x000000ff15157812 */ /* 0x000fe400078ec0ff */
[----:B------:R-:W-:Y:S02]  /*b010*/  LOP3.LUT R3, R3, 0xff, RZ, 0xc0, !PT ;  /* 0x000000ff03037812 */ /* 0x000fe400078ec0ff */
[----:B------:R-:W-:Y:S02]  /*b020*/  SHF.R.U32.HI R29, RZ, 0x10, R26 ;  /* 0x00000010ff1d7819 */ /* 0x000fe4000001161a */
[----:B------:R-:W-:Y:S02]  /*b030*/  PRMT R3, R3, 0x7054, R20 ;  /* 0x0000705403037816 */ /* 0x000fe40000000014 */
[----:B------:R-:W-:-:S02]  /*b040*/  PRMT R21, R21, 0x7054, R28 ;  /* 0x0000705415157816 */ /* 0x000fc4000000001c */
[----:B------:R-:W-:Y:S02]  /*b050*/  SHF.R.U32.HI R20, RZ, 0x10, R8 ;  /* 0x00000010ff147819 */ /* 0x000fe40000011608 */
        /* <DEDUP_REMOVED lines=8> */
[----:B------:R-:W-:Y:S02]  /*b0e0*/  LOP3.LUT R28, R21, 0xff000000, R25, 0xf8, !PT ;  /* 0xff000000151c7812 */ /* 0x000fe400078ef819 */
[----:B------:R-:W-:Y:S02]  /*b0f0*/  LOP3.LUT R30, R30, 0xff, RZ, 0xc0, !PT ;  /* 0x000000ff1e1e7812 */ /* 0x000fe400078ec0ff */
[----:B------:R-:W-:-:S02]  /*b100*/  LOP3.LUT R21, R33, 0xff000000, R8, 0xf8, !PT ;  /* 0xff00000021157812 */ /* 0x000fc400078ef808 */
[----:B------:R-:W-:Y:S02]  /*b110*/  LOP3.LUT R33, R35, 0xff000000, R9, 0xf8, !PT ;  /* 0xff00000023217812 */ /* 0x000fe400078ef809 */
[----:B------:R-:W-:Y:S02]  /*b120*/  PRMT R37, R30, 0x7054, R37 ;  /* 0x000070541e257816 */ /* 0x000fe40000000025 */
[----:B------:R-:W-:Y:S02]  /*b130*/  F2FP.F16.E4M3.UNPACK_B R40, R33 ;  /* 0x00000021ff28723e */ /* 0x000fe400020006ff */
[----:B0-----:R-:W-:Y:S02]  /*b140*/  F2FP.F16.E4M3.UNPACK_B R25, R13 ;  /* 0x0000000dff19723e */ /* 0x001fe400020006ff */
[----:B------:R-:W-:Y:S01]  /*b150*/  PRMT R41, R32, 0x7054, R39 ;  /* 0x0000705420297816 */ /* 0x000fe20000000027 */
[--C-:B------:R-:W-:Y:S01]  /*b160*/  HADD2.F32 R42, -RZ, R40.reuse.H0_H0 ;  /* 0x20000028ff2a7230 */ /* 0x100fe20000004100 */
[----:B------:R-:W-:Y:S01]  /*b170*/  LOP3.LUT R20, R3, 0xff000000, R24, 0xf8, !PT ;  /* 0xff00000003147812 */ /* 0x000fe200078ef818 */
[----:B------:R-:W-:Y:S01]  /*b180*/  HADD2.F32 R40, -RZ, R40.H1_H1 ;  /* 0x30000028ff287230 */ /* 0x000fe20000004100 */
[----:B------:R-:W-:-:S02]  /*b190*/  LOP3.LUT R8, R37, 0xff000000, R10, 0xf8, !PT ;  /* 0xff00000025087812 */ /* 0x000fc400078ef80a */
[----:B------:R-:W-:Y:S02]  /*b1a0*/  F2FP.F16.E4M3.UNPACK_B R32, R28 ;  /* 0x0000001cff20723e */ /* 0x000fe400020006ff */
        /* <DEDUP_REMOVED lines=42> */
[----:B------:R-:W-:Y:S01]  /*b450*/  HADD2.F32 R28, -RZ, R24.H1_H1 ;  /* 0x30000018ff1c7230 */ /* 0x000fe20000004100 */
[----:B------:R-:W-:Y:S01]  /*b460*/  F2FP.F16.E4M3.UNPACK_B R29, R4.H1 ;  /* 0x00000004ff1d723e */ /* 0x000fe200030006ff */
[----:B------:R-:W-:-:S02]  /*b470*/  HADD2.F32 R42, -RZ, R40.H0_H0 ;  /* 0x20000028ff2a7230 */ /* 0x000fc40000004100 */
[C---:B------:R-:W-:Y:S01]  /*b480*/  FMUL.FTZ R45, R26.reuse, R41 ;  /* 0x000000291a2d7220 */ /* 0x040fe20000410000 */
[--C-:B------:R-:W-:Y:S02]  /*b490*/  HADD2.F32 R24, -RZ, R31.reuse.H0_H0 ;  /* 0x2000001fff187230 */ /* 0x100fe40000004100 */
[-C--:B------:R-:W-:Y:S01]  /*b4a0*/  FMUL.FTZ R26, R26, R33.reuse ;  /* 0x000000211a1a7220 */ /* 0x080fe20000410000 */
[----:B------:R-:W-:Y:S01]  /*b4b0*/  HADD2.F32 R38, -RZ, R32.H0_H0 ;  /* 0x20000020ff267230 */ /* 0x000fe20000004100 */
[----:B------:R-:W-:Y:S01]  /*b4c0*/  F2FP.F16.E4M3.UNPACK_B R11, R4 ;  /* 0x00000004ff0b723e */ /* 0x000fe200020006ff */
[----:B------:R-:W-:Y:S02]  /*b4d0*/  HADD2.F32 R25, -RZ, R30.H0_H0 ;  /* 0x2000001eff197230 */ /* 0x000fe40000004100 */
[C---:B------:R-:W-:Y:S01]  /*b4e0*/  FMUL.FTZ R44, R24.reuse, R42 ;  /* 0x0000002a182c7220 */ /* 0x040fe20000410000 */
[----:B------:R-:W-:Y:S02]  /*b4f0*/  HADD2.F32 R31, -RZ, R31.H1_H1 ;  /* 0x3000001fff1f7230 */ /* 0x000fe40000004100 */
[-C--:B------:R-:W-:Y:S01]  /*b500*/  FMUL.FTZ R47, R24, R38.reuse ;  /* 0x00000026182f7220 */ /* 0x080fe20000410000 */
[C---:B------:R-:W-:Y:S01]  /*b510*/  FFMA.FTZ R24, R28.reuse, R33, -R45 ;  /* 0x000000211c187223 */ /* 0x040fe2000001082d */
[----:B------:R-:W-:Y:S01]  /*b520*/  FFMA.FTZ R28, R28, R41, R26 ;  /* 0x000000291c1c7223 */ /* 0x000fe2000001001a */
[C---:B------:R-:W-:Y:S01]  /*b530*/  FFMA.FTZ R26, R25.reuse, R38, -R44 ;  /* 0x00000026191a7223 */ /* 0x040fe2000001082c */
[----:B------:R-:W-:Y:S01]  /*b540*/  FFMA.FTZ R25, R25, R42, R47 ;  /* 0x0000002a19197223 */ /* 0x000fe2000001002f */
[----:B------:R-:W-:Y:S01]  /*b550*/  F2FP.F16.E4M3.UNPACK_B R42, R43.H1 ;  /* 0x0000002bff2a723e */ /* 0x000fe200030006ff */
[----:B------:R-:W-:Y:S01]  /*b560*/  HADD2.F32 R38, -RZ, R32.H1_H1 ;  /* 0x30000020ff267230 */ /* 0x000fe20000004100 */
[-C--:B------:R-:W-:Y:S01]  /*b570*/  F2FP.F16.E4M3.UNPACK_B R4, R6.reuse ;  /* 0x00000006ff04723e */ /* 0x080fe200020006ff */
        /* <DEDUP_REMOVED lines=8> */
[----:B------:R-:W-:Y:S02]  /*b600*/  HADD2.F32 R33, -RZ, R35.H0_H0 ;  /* 0x20000023ff217230 */ /* 0x000fe40000004100 */
[CC--:B------:R-:W-:Y:S01]  /*b610*/  FMUL.FTZ R46, R32.reuse, R43.reuse ;  /* 0x0000002b202e7220 */ /* 0x0c0fe20000410000 */
[----:B------:R-:W-:Y:S02]  /*b620*/  HADD2.F32 R30, -RZ, R30.H1_H1 ;  /* 0x3000001eff1e7230 */ /* 0x000fe40000004100 */
[----:B------:R-:W-:Y:S01]  /*b630*/  FMUL.FTZ R48, R32, R40 ;  /* 0x0000002820307220 */ /* 0x000fe20000410000 */
[----:B------:R-:W-:Y:S01]  /*b640*/  F2FP.F16.E4M3.UNPACK_B R14, R14.H1 ;  /* 0x0000000eff0e723e */ /* 0x000fe200030006ff */
[C---:B------:R-:W-:Y:S01]  /*b650*/  FFMA.FTZ R32, R33.reuse, R40, -R46 ;  /* 0x0000002821207223 */ /* 0x040fe2000001082e */
[----:B------:R-:W-:Y:S01]  /*b660*/  F2FP.F16.E4M3.UNPACK_B R40, R20.H1 ;  /* 0x00000014ff28723e */ /* 0x000fe200030006ff */
[----:B------:R-:W-:Y:S01]  /*b670*/  FFMA.FTZ R33, R33, R43, R48 ;  /* 0x0000002b21217223 */ /* 0x000fe20000010030 */
[----:B------:R-:W-:Y:S01]  /*b680*/  F2FP.F16.E4M3.UNPACK_B R43, R21.H1 ;  /* 0x00000015ff2b723e */ /* 0x000fe200030006ff */
[C---:B------:R-:W-:Y:S01]  /*b690*/  FFMA.FTZ R31, R30.reuse, R38, -R45 ;  /* 0x000000261e1f7223 */ /* 0x040fe2000001082d */
[----:B------:R-:W-:Y:S01]  /*b6a0*/  FFMA.FTZ R30, R30, R41, R44 ;  /* 0x000000291e1e7223 */ /* 0x000fe2000001002c */
[----:B------:R-:W-:Y:S01]  /*b6b0*/  HADD2.F32 R41, -RZ, R39.H1_H1 ;  /* 0x30000027ff297230 */ /* 0x000fe20000004100 */
[----:B------:R-:W-:Y:S01]  /*b6c0*/  F2FP.SATFINITE.E4M3.F32.PACK_AB_MERGE_C R13, R24, R13, RZ ;  /* 0x0000000d180d723e */ /* 0x000fe200048070ff */
[----:B------:R-:W-:Y:S01]  /*b6d0*/  HADD2.F32 R45, -RZ, R42.H1_H1 ;  /* 0x3000002aff2d7230 */ /* 0x000fe20000004100 */
[----:B------:R-:W-:Y:S01]  /*b6e0*/  F2FP.SATFINITE.E4M3.F32.PACK_AB_MERGE_C R15, R28, R15, RZ ;  /* 0x0000000f1c0f723e */ /* 0x000fe200048070ff */
[----:B------:R-:W-:Y:S01]  /*b6f0*/  HADD2.F32 R38, -RZ, R35.H1_H1 ;  /* 0x30000023ff267230 */ /* 0x000fe20000004100 */
[----:B------:R-:W-:Y:S01]  /*b700*/  F2FP.SATFINITE.E4M3.F32.PACK_AB_MERGE_C R5, R12, R5, R13 ;  /* 0x000000050c05723e */ /* 0x000fe2000480700d */
[----:B------:R-:W-:Y:S01]  /*b710*/  HADD2.F32 R39, -RZ, R37.H1_H1 ;  /* 0x30000025ff277230 */ /* 0x000fe20000004100 */
[----:B------:R-:W-:Y:S01]  /*b720*/  F2FP.SATFINITE.E4M3.F32.PACK_AB_MERGE_C R9, R10, R9, R15 ;  /* 0x000000090a09723e */ /* 0x000fe2000480700f */
[----:B------:R-:W-:-:S02]  /*b730*/  HADD2.F32 R44, -RZ, R43.H0_H0 ;  /* 0x2000002bff2c7230 */ /* 0x000fc40000004100 */
[----:B------:R-:W-:Y:S02]  /*b740*/  HADD2.F32 R35, -RZ, R34.H0_H0 ;  /* 0x20000022ff237230 */ /* 0x000fe40000004100 */
        /* <DEDUP_REMOVED lines=11> */
[C---:B------:R-:W-:Y:S01]  /*b800*/  FFMA.FTZ R35, R38.reuse, R41, -R47 ;  /* 0x0000002926237223 */ /* 0x040fe2000001082f */
[----:B------:R-:W-:Y:S01]  /*b810*/  FFMA.FTZ R52, R38, R45, R48 ;  /* 0x0000002d26347223 */ /* 0x000fe20000010030 */
[----:B------:R-:W-:Y:S01]  /*b820*/  F2FP.F16.E4M3.UNPACK_B R37, R20 ;  /* 0x00000014ff25723e */ /* 0x000fe200020006ff */
[----:B------:R-:W-:Y:S01]  /*b830*/  HADD2.F32 R29, -RZ, R29.H1_H1 ;  /* 0x3000001dff1d7230 */ /* 0x000fe20000004100 */
[----:B------:R-:W-:Y:S01]  /*b840*/  F2FP.F16.E4M3.UNPACK_B R38, R21 ;  /* 0x00000015ff26723e */ /* 0x000fe200020006ff */
[C---:B------:R-:W-:Y:S01]  /*b850*/  FMUL.FTZ R20, R34.reuse, R43 ;  /* 0x0000002b22147220 */ /* 0x040fe20000410000 */
[----:B------:R-:W-:Y:S01]  /*b860*/  FMUL.FTZ R34, R34, R40 ;  /* 0x0000002822227220 */ /* 0x000fe20000410000 */
[----:B------:R-:W-:-:S02]  /*b870*/  HADD2.F32 R21, -RZ, R27.H0_H0 ;  /* 0x2000001bff157230 */ /* 0x000fc40000004100 */
[--C-:B------:R-:W-:Y:S02]  /*b880*/  HADD2.F32 R39, -RZ, R38.reuse.H0_H0 ;  /* 0x20000026ff277230 */ /* 0x100fe40000004100 */
        /* <DEDUP_REMOVED lines=66> */
.L_x_9674:
[----:B------:R-:W-:Y:S05]  /*bcb0*/  BSYNC B0 ;  /* 0x0000000000007941 */ /* 0x000fea0003800000 */
.L_x_9667:
        /* <DEDUP_REMOVED lines=8> */
.L_x_9664:
[----:B0-2---:R-:W-:Y:S01]  /*bd40*/  IMAD.U32 R0, RZ, RZ, UR36 ;  /* 0x00000024ff007e24 */ /* 0x005fe2000f8e00ff */
[----:B------:R-:W-:-:S04]  /*bd50*/  LOP3.LUT R22, R22, 0xfffffffe, RZ, 0xc0, !PT ;  /* 0xfffffffe16167812 */ /* 0x000fc800078ec0ff */
[----:B------:R-:W-:-:S13]  /*bd60*/  ISETP.NE.AND P0, PT, R0, 0x3, PT ;  /* 0x000000030000780c */ /* 0x000fda0003f05270 */
[----:B------:R-:W-:Y:S01]  /*bd70*/  @P0 LOP3.LUT R22, R22, 0x1, RZ, 0xfc, !PT ;  /* 0x0000000116160812 */ /* 0x000fe200078efcff */
[----:B------:R-:W-:Y:S06]  /*bd80*/  @!P0 BRA `(.L_x_9686) ;  /* 0x0000000000048947 */ /* 0x000fec0003800000 */
[----:B------:R-:W-:Y:S01]  /*bd90*/  BPT.TRAP 0x1 ;  /* 0x000000040000795c */ /* 0x000fe20000300000 */
.L_x_9686:
[----:B-----5:R-:W-:Y:S01]  /*bda0*/  IMAD R15, R17, 0x8, R16 ;  /* 0x00000008110f7824 */ /* 0x020fe200078e0210 */
[----:B------:R-:W-:-:S04]  /*bdb0*/  SHF.L.U32 R0, R19, 0x1f, RZ ;  /* 0x0000001f13007819 */ /* 0x000fc800000006ff */
[----:B------:R0:W2:Y:S01]  /*bdc0*/  SYNCS.PHASECHK.TRANS64.TRYWAIT P1, [R15+URZ+0x19c30], R0 ;  /* 0x019c30000f0075a7 */ /* 0x0000a2000802017f */
[----:B------:R-:W-:Y:S05]  /*bdd0*/  @!P0 BRA `(.L_x_9687) ;  /* 0x0000000000048947 */ /* 0x000fea0003800000 */
[----:B------:R-:W-:Y:S01]  /*bde0*/  BPT.TRAP 0x1 ;  /* 0x000000040000795c */ /* 0x000fe20000300000 */
.L_x_9687:
[----:B-1----:R-:W1:Y:S02]  /*bdf0*/  S2R R3, SR_TID.X ;  /* 0x0000000000037919 */ /* 0x002e640000002100 */
[----:B-1----:R-:W-:-:S04]  /*be00*/  LOP3.LUT R3, R3, 0x7f, RZ, 0xc0, !PT ;  /* 0x0000007f03037812 */ /* 0x002fc800078ec0ff */
[----:B------:R-:W-:Y:S01]  /*be10*/  ISETP.NE.AND P0, PT, R3, RZ, PT ;  /* 0x000000ff0300720c */ /* 0x000fe20003f05270 */
[----:B--2---:R-:W-:-:S12]  /*be20*/  @P1 BRA `(.L_x_9688) ;  /* 0x0000000000081947 */ /* 0x004fd80003800000 */
[----:B------:R-:W1:Y:S02]  /*be30*/  SYNCS.PHASECHK.TRANS64.TRYWAIT P1, [R15+URZ+0x19c30], R0 ;  /* 0x019c30000f0075a7 */ /* 0x000e64000802017f */
[----:B-1----:R-:W-:Y:S05]  /*be40*/  @!P1 BRA `(.L_x_9689) ;  /* 0x0000015800209947 */ /* 0x002fea0003800000 */
.L_x_9688:
[----:B------:R-:W-:Y:S05]  /*be50*/  WARPSYNC.ALL ;  /* 0x0000000000007948 */ /* 0x000fea0003800000 */
[----:B01----:R-:W-:Y:S01]  /*be60*/  VIADD R0, R16, 0x13800 ;  /* 0x0001380010007836 */ /* 0x003fe20000000000 */
[----:B------:R-:W-:Y:S01]  /*be70*/  LOP3.LUT R8, R36, 0x10000, RZ, 0xfc, !PT ;  /* 0x0001000024087812 */ /* 0x000fe200078efcff */
[----:B------:R-:W-:Y:S01]  /*be80*/  IMAD.MOV.U32 R9, RZ, RZ, -0x3ffffff0 ;  /* 0xc0000010ff097424 */ /* 0x000fe200078e00ff */
[----:B------:R-:W2:Y:S01]  /*be90*/  LDL R12, [R1+0x40] ;  /* 0x00004000010c7983 */ /* 0x000ea20000100800 */
[----:B------:R-:W-:Y:S01]  /*bea0*/  IMAD.MOV.U32 R5, RZ, RZ, -0x3ffffff0 ;  /* 0xc0000010ff057424 */ /* 0x000fe200078e00ff */
[----:B------:R-:W-:-:S02]  /*beb0*/  SHF.R.U32.HI R0, RZ, 0x4, R0 ;  /* 0x00000004ff007819 */ /* 0x000fc40000011600 */
[----:B------:R-:W2:Y:S01]  /*bec0*/  LDL R94, [R1+0xc] ;  /* 0x00000c00015e7983 */ /* 0x000ea20000100800 */
[----:B------:R-:W-:Y:S01]  /*bed0*/  IMAD.MOV.U32 R157, RZ, RZ, -0x3ffffff0 ;  /* 0xc0000010ff9d7424 */ /* 0x000fe200078e00ff */
[----:B------:R-:W-:Y:S01]  /*bee0*/  LOP3.LUT R0, R0, 0x3fff, RZ, 0xc0, !PT ;  /* 0x00003fff00007812 */ /* 0x000fe200078ec0ff */
[----:B------:R-:W-:Y:S01]  /*bef0*/  IMAD.MOV.U32 R7, RZ, RZ, -0x3ffffff0 ;  /* 0xc0000010ff077424 */ /* 0x000fe200078e00ff */
[----:B------:R-:W0:Y:S02]  /*bf00*/  LDC R96, c[0x0][0x448] ;  /* 0x00011200ff607b82 */ /* 0x000e240000000800 */
[----:B------:R-:W-:-:S05]  /*bf10*/  LOP3.LUT R3, R0, 0x10000, RZ, 0xfc, !PT ;  /* 0x0001000000037812 */ /* 0x000fca00078efcff */
[----:B---3--:R-:W-:Y:S01]  /*bf20*/  IMAD R4, R17, 0x300, R3 ;  /* 0x0000030011047824 */ /* 0x008fe200078e0203 */
[----:B------:R-:W-:Y:S01]  /*bf30*/  R2UR UR4, R8 ;  /* 0x00000000080472ca */ /* 0x000fe200000e0000 */
[----:B------:R-:W-:Y:S01]  /*bf40*/  WARPGROUP.ARRIVE ;  /* 0x00000000000079c5 */ /* 0x000fe20000000000 */
[----:B------:R-:W-:Y:S01]  /*bf50*/  R2UR UR5, R9 ;  /* 0x00000000090572ca */ /* 0x000fe200000e0000 */
[----:B------:R1:W-:Y:S01]  /*bf60*/  STL [R1+0x18], R3 ;  /* 0x0000180301007387 */ /* 0x0003e20000100800 */
[----:B------:R-:W-:Y:S02]  /*bf70*/  R2UR UR6, R4 ;  /* 0x00000000040672ca */ /* 0x000fe400000e0000 */
[----:B------:R-:W-:Y:S01]  /*bf80*/  R2UR UR7, R5 ;  /* 0x00000000050772ca */ /* 0x000fe200000e0000 */
[----:B------:R-:W3:Y:S04]  /*bf90*/  LDL R98, [R1+0x4] ;  /* 0x0000040001627983 */ /* 0x000ee80000100800 */
[----:B------:R-:W4:Y:S08]  /*bfa0*/  LDL R100, [R1] ;  /* 0x0000000001647983 */ /* 0x000f300000100800 */
[----:B------:R-:W-:Y:S01]  /*bfb0*/  QGMMA.64x128x32.F32.E4M3.E4M3 R24, gdesc[UR4], RZ, !UPT, gsb0 ;  /* 0x01e00000041879f3 */ /* 0x000fe2000c0008ff */
[----:B------:R-:W-:-:S02]  /*bfc0*/  VIADD R156, R8, 0x180 ;  /* 0x00000180089c7836 */ /* 0x000fc40000000000 */
[----:B------:R-:W-:Y:S01]  /*bfd0*/  VIADD R6, R4, 0x100 ;  /* 0x0000010004067836 */ /* 0x000fe20000000000 */
[----:B------:R-:W-:Y:S02]  /*bfe0*/  R2UR UR5, R157 ;  /* 0x000000009d0572ca */ /* 0x000fe400000e0000 */
[----:B------:R-:W-:Y:S02]  /*bff0*/  R2UR UR4, R156 ;  /* 0x000000009c0472ca */ /* 0x000fe400000e0000 */
[----:B------:R-:W-:Y:S02]  /*c000*/  R2UR UR6, R6 ;  /* 0x00000000060672ca */ /* 0x000fe400000e0000 */
[----:B------:R-:W-:Y:S01]  /*c010*/  R2UR UR7, R7 ;  /* 0x00000000070772ca */ /* 0x000fe200000e0000 */
[----:B------:R-:W-:Y:S02]  /*c020*/  VIADD R10, R8, 0x300 ;  /* 0x00000300080a7836 */ /* 0x000fe40000000000 */
[----:B------:R-:W-:-:S02]  /*c030*/  VIADD R4, R4, 0x200 ;  /* 0x0000020004047836 */ /* 0x000fc40000000000 */
[----:B------:R-:W-:Y:S02]  /*c040*/  IMAD.MOV.U32 R11, RZ, RZ, -0x3ffffff0 ;  /* 0xc0000010ff0b7424 */ /* 0x000fe400078e00ff */
[----:B------:R-:W-:Y:S01]  /*c050*/  IMAD.MOV.U32 R5, RZ, RZ, -0x3ffffff0 ;  /* 0xc0000010ff057424 */ /* 0x000fe200078e00ff */
[----:B------:R-:W-:Y:S02]  /*c060*/  WARPGROUP.DEPBAR.LE gsb0, 0x0 ;  /* 0x00008000000079c5 */ /* 0x000fe40000010000 */
[----:B------:R-:W-:-:S06]  /*c070*/  WARPGROUP.ARRIVE ;  /* 0x00000000000079c5 */ /* 0x000fcc0000000000 */
[----:B------:R-:W-:Y:S01]  /*c080*/  QGMMA.64x128x32.F32.E4M3.E4M3 R24, gdesc[UR4], R24, gsb0 ;  /* 0x01e00000041879f3 */ /* 0x000fe20008000818 */
[----:B------:R-:W-:Y:S02]  /*c090*/  R2UR UR4, R10 ;  /* 0x000000000a0472ca */ /* 0x000fe400000e0000 */
[----:B------:R-:W-:Y:S02]  /*c0a0*/  R2UR UR5, R11 ;  /* 0x000000000b0572ca */ /* 0x000fe400000e0000 */
[----:B------:R-:W-:Y:S02]  /*c0b0*/  R2UR UR6, R4 ;  /* 0x00000000040672ca */ /* 0x000fe400000e0000 */
[----:B------:R-:W-:Y:S02]  /*c0c0*/  R2UR UR7, R5 ;  /* 0x00000000050772ca */ /* 0x000fe400000e0000 */
[----:B0-----:R-:W-:-:S13]  /*c0d0*/  ISETP.NE.AND P1, PT, R96, 0x1, PT ;  /* 0x000000016000780c */ /* 0x001fda0003f25270 */
[----:B-1----:R-:W0:Y:S08]  /*c0e0*/  @P1 LDC R3, c[0x0][0x44c] ;  /* 0x00011300ff031b82 */ /* 0x002e300000000800 */
[----:B------:R-:W1:Y:S01]  /*c0f0*/  @P1 LDC R5, c[0x0][0x450] ;  /* 0x00011400ff051b82 */ /* 0x000e620000000800 */
[----:B------:R-:W-:Y:S02]  /*c100*/  WARPGROUP.DEPBAR.LE gsb0, 0x0 ;  /* 0x00008000000079c5 */ /* 0x000fe40000010000 */
[----:B------:R-:W-:-:S06]  /*c110*/  WARPGROUP.ARRIVE ;  /* 0x00000000000079c5 */ /* 0x000fcc0000000000 */
[----:B------:R-:W-:Y:S01]  /*c120*/  QGMMA.64x128x32.F32.E4M3.E4M3 R24, gdesc[UR4], R24, gsb0 ;  /* 0x01e00000041879f3 */ /* 0x000fe20008000818 */
[----:B--2---:R-:W-:Y:S01]  /*c130*/  IMAD.IADD R90, R12, 0x1, R94 ;  /* 0x000000010c5a7824 */ /* 0x004fe200078e025e */
[----:B------:R-:W-:Y:S01]  /*c140*/  LOP3.LUT R22, R22, 0xffffffbf, RZ, 0xc0, !PT ;  /* 0xffffffbf16167812 */ /* 0x000fe200078ec0ff */
[----:B------:R-:W2:Y:S01]  /*c150*/  LDC.64 R12, c[0x0][0x9e0] ;  /* 0x00027800ff0c7b82 */ /* 0x000ea20000000a00 */
[----:B------:R-:W-:Y:S01]  /*c160*/  ULDC UR4, c[0x0][0x9dc] ;  /* 0x0002770000047ab9 */ /* 0x000fe20000000800 */
[----:B0-----:R-:W-:-:S05]  /*c170*/  @P1 IMAD.HI.U32 R0, R90, R3, RZ ;  /* 0x000000035a001227 */ /* 0x001fca00078e00ff */
[----:B-1----:R-:W-:Y:S01]  /*c180*/  @P1 SHF.R.U32.HI R90, RZ, R5, R0 ;  /* 0x00000005ff5a1219 */ /* 0x002fe20000011600 */
[----:B------:R-:W-:Y:S02]  /*c190*/  IMAD.MOV.U32 R3, RZ, RZ, -0x80 ;  /* 0xffffff80ff037424 */ /* 0x000fe400078e00ff */
[----:B------:R-:W-:Y:S02]  /*c1a0*/  @!P0 VIADD R0, R15, 0x19c40 ;  /* 0x00019c400f008836 */ /* 0x000fe40000000000 */
[----:B------:R-:W0:Y:S01]  /*c1b0*/  SHFL.IDX PT, R92, R90, RZ, 0x1c1f ;  /* 0x001c1fff5a5c7589 */ /* 0x000e2200000e0000 */
[----:B------:R-:W-:Y:S02]  /*c1c0*/  IMAD R20, R88, R3, 0x80 ;  /* 0x0000008058147424 */ /* 0x000fe400078e0203 */
[----:B------:R-:W-:Y:S02]  /*c1d0*/  @!P0 PRMT R0, RZ, 0x654, R0 ;  /* 0x00000654ff008816 */ /* 0x000fe40000000000 */
[----:B------:R-:W-:Y:S01]  /*c1e0*/  VIADD R3, R20, 0x1 ;  /* 0x0000000114037836 */ /* 0x000fe20000000000 */
[----:B------:R-:W-:Y:S01]  /*c1f0*/  @P1 LOP3.LUT R22, R22, 0x40, RZ, 0xfc, !PT ;  /* 0x0000004016161812 */ /* 0x000fe200078efcff */
[----:B------:R-:W-:Y:S01]  /*c200*/  IMAD.U32 R7, RZ, RZ, UR4 ;  /* 0x00000004ff077e24 */ /* 0x000fe2000f8e00ff */
[----:B--2---:R-:W-:Y:S01]  /*c210*/  ISETP.GE.AND P1, PT, R13, 0x1, PT ;  /* 0x000000010d00780c */ /* 0x004fe20003f26270 */
[----:B----4-:R-:W-:-:S03]  /*c220*/  IMAD.IADD R21, R100, 0x1, R20 ;  /* 0x0000000164157824 */ /* 0x010fc600078e0214 */
[----:B------:R-:W-:Y:S02]  /*c230*/  LOP3.LUT R4, RZ, R7, RZ, 0x33, !PT ;  /* 0x00000007ff047212 */ /* 0x000fe400078e33ff */
[----:B------:R-:W-:Y:S01]  /*c240*/  LOP3.LUT R22, R22, 0xffffffdf, RZ, 0xc0, !PT ;  /* 0xffffffdf16167812 */ /* 0x000fe200078ec0ff */
[----:B---3--:R-:W-:-:S06]  /*c250*/  IMAD R21, R98, -0x2, R21 ;  /* 0xfffffffe62157824 */ /* 0x008fcc00078e0215 */
[----:B------:R-:W-:Y:S01]  /*c260*/  @P1 LOP3.LUT R22, R22, 0x20, RZ, 0xfc, !PT ;  /* 0x0000002016161812 */ /* 0x000fe200078efcff */
[----:B------:R-:W-:Y:S02]  /*c270*/  WARPGROUP.DEPBAR.LE gsb0, 0x0 ;  /* 0x00008000000079c5 */ /* 0x000fe40000010000 */
[----:B------:R1:W-:Y:S02]  /*c280*/  @!P0 SYNCS.ARRIVE.TRANS64.RED.A1T0 RZ, [R0+URZ], RZ ;  /* 0x000000ff00ff89a7 */ /* 0x0003e4000810043f */
[----:B-1----:R-:W-:-:S05]  /*c290*/  IMAD R0, R98, -0x2, R3 ;  /* 0xfffffffe62007824 */ /* 0x002fca00078e0203 */
[----:B------:R-:W-:-:S05]  /*c2a0*/  IADD3 R3, -R155, R0, R100 ;  /* 0x000000009b037210 */ /* 0x000fca0007ffe164 */
[C---:B------:R-:W-:Y:S02]  /*c2b0*/  IMAD.IADD R14, R3.reuse, 0x1, R12 ;  /* 0x00000001030e7824 */ /* 0x040fe400078e020c */
[----:B------:R-:W-:Y:S01]  /*c2c0*/  IMAD.IADD R15, R3, 0x1, R4 ;  /* 0x00000001030f7824 */ /* 0x000fe200078e0204 */
[----:B------:R-:W-:Y:S02]  /*c2d0*/  LEA R0, R88, 0xffffff80, 0x7 ;  /* 0xffffff8058007811 */ /* 0x000fe400078e38ff */
[----:B0-----:R-:W-:Y:S01]  /*c2e0*/  VIADDMNMX R6, R92, R14, R21, PT ;  /* 0x0000000e5c067246 */ /* 0x001fe20003800115 */
[----:B------:R-:W-:Y:S01]  /*c2f0*/  IMAD.IADD R3, R15, 0x1, R92 ;  /* 0x000000010f037824 */ /* 0x000fe200078e025c */
        /* <DEDUP_REMOVED lines=12> */
.L_x_9692:
[----:B------:R-:W-:-:S13]  /*c3c0*/  ISETP.NE.AND P1, PT, R13, 0x1, PT ;  /* 0x000000010d00780c */ /* 0x000fda0003f25270 */
[----:B------:R-:W0:Y:S02]  /*c3d0*/  @P1 LDC.64 R4, c[0x0][0x9e8] ;  /* 0x00027a00ff041b82 */ /* 0x000e240000000a00 */
[----:B0-----:R-:W-:-:S05]  /*c3e0*/  @P1 IMAD.HI.U32 R4, R91, R4, RZ ;  /* 0x000000045b041227 */ /* 0x001fca00078e00ff */
[----:B------:R-:W-:-:S07]  /*c3f0*/  @P1 SHF.R.U32.HI R91, RZ, R5, R4 ;  /* 0x00000005ff5b1219 */ /* 0x000fce0000011604 */
.L_x_9693:
[----:B------:R-:W-:Y:S05]  /*c400*/  BSYNC B0 ;  /* 0x0000000000007941 */ /* 0x000fea0003800000 */
.L_x_9691:
[----:B------:R-:W-:-:S04]  /*c410*/  IMAD R91, R91, R13, -R0 ;  /* 0x0000000d5b5b7224 */ /* 0x000fc800078e0a00 */
[----:B------:R-:W-:-:S05]  /*c420*/  IMAD R4, R98, -0x2, R91 ;  /* 0xfffffffe62047824 */ /* 0x000fca00078e025b */
[----:B------:R-:W-:Y:S02]  /*c430*/  VIMNMX R3, R3, R4, !PT ;  /* 0x0000000403037248 */ /* 0x000fe40007fe0100 */
[----:B------:R-:W-:-:S07]  /*c440*/  VIADDMNMX R6, R4, R13, R6, PT ;  /* 0x0000000d04067246 */ /* 0x000fce0003800106 */
.L_x_9690:
[C---:B------:R-:W-:Y:S01]  /*c450*/  ISETP.GE.AND P1, PT, R20.reuse, 0x2, PT ;  /* 0x000000021400780c */ /* 0x040fe20003f26270 */
[----:B------:R-:W0:Y:S01]  /*c460*/  SHFL.IDX PT, R90, R90, 0x1, 0x1c1f ;  /* 0x003c1f005a5a7f89 */ /* 0x000e2200000e0000 */
[C---:B------:R-:W-:Y:S02]  /*c470*/  ISETP.GE.AND P5, PT, R20.reuse, 0x9, PT ;  /* 0x000000091400780c */ /* 0x040fe40003fa6270 */
[----:B------:R-:W-:Y:S02]  /*c480*/  ISETP.GT.AND P2, PT, R3, 0x1, !P1 ;  /* 0x000000010300780c */ /* 0x000fe40004f44270 */
[----:B------:R-:W-:Y:S02]  /*c490*/  ISETP.GE.AND P3, PT, R20, 0xa, PT ;  /* 0x0000000a1400780c */ /* 0x000fe40003f66270 */
[----:B------:R-:W-:Y:S02]  /*c4a0*/  ISETP.LT.OR P2, PT, R6, 0x2, P2 ;  /* 0x000000020600780c */ /* 0x000fe40001741670 */
[----:B------:R-:W-:-:S02]  /*c4b0*/  LOP3.LUT R22, R22, 0xf7ffffff, RZ, 0xc0, !PT ;  /* 0xf7ffffff16167812 */ /* 0x000fc400078ec0ff */
[----:B------:R-:W-:Y:S02]  /*c4c0*/  FSEL R25, R25, -INF , !P2 ;  /* 0xff80000019197808 */ /* 0x000fe40005000000 */
[----:B------:R-:W-:Y:S02]  /*c4d0*/  ISETP.GT.AND P2, PT, R3, 0x8, !P5 ;  /* 0x000000080300780c */ /* 0x000fe40006f44270 */
[----:B------:R-:W-:Y:S02]  /*c4e0*/  ISETP.GE.AND P6, PT, R20, 0x71, PT ;  /* 0x000000711400780c */ /* 0x000fe40003fc6270 */
[----:B------:R-:W-:Y:S02]  /*c4f0*/  ISETP.LT.OR P2, PT, R6, 0x9, P2 ;  /* 0x000000090600780c */ /* 0x000fe40001741670 */
[----:B------:R-:W-:Y:S02]  /*c500*/  @P3 LOP3.LUT R22, R22, 0x8000000, RZ, 0xfc, !PT ;  /* 0x0800000016163812 */ /* 0x000fe400078efcff */
[----:B------:R-:W-:-:S02]  /*c510*/  FSEL R91, R28, -INF , !P2 ;  /* 0xff8000001c5b7808 */ /* 0x000fc40005000000 */
[----:B------:R-:W-:Y:S01]  /*c520*/  ISETP.GT.AND P2, PT, R3, 0x9, !P3 ;  /* 0x000000090300780c */ /* 0x000fe20005f44270 */
[----:B0-----:R-:W-:Y:S01]  /*c530*/  IMAD.IADD R15, R15, 0x1, R90 ;  /* 0x000000010f0f7824 */ /* 0x001fe200078e025a */
[----:B------:R-:W-:Y:S02]  /*c540*/  ISETP.GE.AND P3, PT, R20, 0x11, PT ;  /* 0x000000111400780c */ /* 0x000fe40003f66270 */
[----:B------:R-:W-:Y:S02]  /*c550*/  ISETP.LT.OR P2, PT, R6, 0xa, P2 ;  /* 0x0000000a0600780c */ /* 0x000fe40001741670 */
[----:B------:R-:W-:Y:S02]  /*c560*/  LOP3.LUT R22, R22, 0xfbffffff, RZ, 0xc0, !PT ;  /* 0xfbffffff16167812 */ /* 0x000fe400078ec0ff */
[----:B------:R-:W-:Y:S02]  /*c570*/  FSEL R29, R29, -INF , !P2 ;  /* 0xff8000001d1d7808 */ /* 0x000fe40005000000 */
[----:B------:R-:W-:-:S02]  /*c580*/  ISETP.GT.AND P2, PT, R3, 0x10, !P3 ;  /* 0x000000100300780c */ /* 0x000fc40005f44270 */
[----:B------:R-:W-:Y:S02]  /*c590*/  ISETP.GE.AND P4, PT, R20, 0x1, PT ;  /* 0x000000011400780c */ /* 0x000fe40003f86270 */
[----:B------:R-:W-:Y:S02]  /*c5a0*/  ISETP.LT.OR P2, PT, R6, 0x11, P2 ;  /* 0x000000110600780c */ /* 0x000fe40001741670 */
[----:B------:R-:W-:Y:S02]  /*c5b0*/  @P3 LOP3.LUT R22, R22, 0x4000000, RZ, 0xfc, !PT ;  /* 0x0400000016163812 */ /* 0x000fe400078efcff */
[----:B------:R-:W-:Y:S02]  /*c5c0*/  ISETP.GE.AND P3, PT, R20, 0x12, PT ;  /* 0x000000121400780c */ /* 0x000fe40003f66270 */
[----:B------:R-:W-:Y:S02]  /*c5d0*/  LOP3.LUT R22, R22, 0xfdffffff, RZ, 0xc0, !PT ;  /* 0xfdffffff16167812 */ /* 0x000fe400078ec0ff */
[----:B------:R-:W-:-:S02]  /*c5e0*/  FSEL R93, R32, -INF , !P2 ;  /* 0xff800000205d7808 */ /* 0x000fc40005000000 */
[----:B------:R-:W-:Y:S02]  /*c5f0*/  ISETP.GT.AND P2, PT, R3, 0x11, !P3 ;  /* 0x000000110300780c */ /* 0x000fe40005f44270 */
[----:B------:R-:W-:Y:S02]  /*c600*/  VIADDMNMX R14, R90, R14, R21, PT ;  /* 0x0000000e5a0e7246 */ /* 0x000fe40003800115 */
        /* <DEDUP_REMOVED lines=134> */
[----:B------:R-:W-:Y:S02]  /*ce70*/  ISETP.GT.AND P2, PT, R3, 0x70, !P6 ;  /* 0x000000700300780c */ /* 0x000fe40007744270 */
[----:B------:R-:W-:Y:S02]  /*ce80*/  @P3 LOP3.LUT R22, R22, 0x2, RZ, 0xfc, !PT ;  /* 0x0000000216163812 */ /* 0x000fe400078efcff */
[----:B------:R-:W-:Y:S02]  /*ce90*/  ISETP.LT.OR P2, PT, R6, 0x71, P2 ;  /* 0x000000710600780c */ /* 0x000fe40001741670 */
[----:B------:R-:W-:Y:S02]  /*cea0*/  ISETP.GE.AND P3, PT, R20, 0x72, PT ;  /* 0x000000721400780c */ /* 0x000fe40003f66270 */
[----:B------:R-:W-:-:S02]  /*ceb0*/  FSEL R117, R80, -INF , !P2 ;  /* 0xff80000050757808 */ /* 0x000fc40005000000 */
        /* <DEDUP_REMOVED lines=31> */
.L_x_9696:
[----:B------:R-:W-:-:S13]  /*d0b0*/  ISETP.NE.AND P3, PT, R13, 0x1, PT ;  /* 0x000000010d00780c */ /* 0x000fda0003f65270 */
[----:B------:R-:W0:Y:S02]  /*d0c0*/  @P3 LDC.64 R4, c[0x0][0x9e8] ;  /* 0x00027a00ff043b82 */ /* 0x000e240000000a00 */
[----:B0-----:R-:W-:-:S05]  /*d0d0*/  @P3 IMAD.HI.U32 R4, R3, R4, RZ ;  /* 0x0000000403043227 */ /* 0x001fca00078e00ff */
[----:B------:R-:W-:-:S07]  /*d0e0*/  @P3 SHF.R.U32.HI R3, RZ, R5, R4 ;  /* 0x00000005ff033219 */ /* 0x000fce0000011604 */
.L_x_9697:
[----:B------:R-:W-:Y:S05]  /*d0f0*/  BSYNC B0 ;  /* 0x0000000000007941 */ /* 0x000fea0003800000 */
.L_x_9695:
[----:B------:R-:W-:-:S04]  /*d100*/  IMAD R0, R3, R13, -R0 ;  /* 0x0000000d03007224 */ /* 0x000fc800078e0a00 */
[----:B------:R-:W-:-:S05]  /*d110*/  IMAD R0, R98, -0x2, R0 ;  /* 0xfffffffe62007824 */ /* 0x000fca00078e0200 */
[----:B------:R-:W-:Y:S02]  /*d120*/  VIMNMX R15, R15, R0, !PT ;  /* 0x000000000f0f7248 */ /* 0x000fe40007fe0100 */
[----:B------:R-:W-:-:S07]  /*d130*/  VIADDMNMX R14, R0, R13, R14, PT ;  /* 0x0000000d000e7246 */ /* 0x000fce000380010e */
.L_x_9694:
[C---:B------:R-:W-:Y:S02]  /*d140*/  ISETP.GT.AND P1, PT, R15.reuse, 0x1, !P1 ;  /* 0x000000010f00780c */ /* 0x040fe40004f24270 */
[----:B------:R-:W-:Y:S02]  /*d150*/  ISETP.GT.AND P5, PT, R15, 0x8, !P5 ;  /* 0x000000080f00780c */ /* 0x000fe40006fa4270 */
[C---:B------:R-:W-:Y:S02]  /*d160*/  ISETP.LT.OR P1, PT, R14.reuse, 0x2, P1 ;  /* 0x000000020e00780c */ /* 0x040fe40000f21670 */
[----:B------:R-:W-:Y:S02]  /*d170*/  ISETP.LT.OR P5, PT, R14, 0x9, P5 ;  /* 0x000000090e00780c */ /* 0x000fe40002fa1670 */
[----:B------:R-:W-:Y:S02]  /*d180*/  FSEL R27, R27, -INF , !P1 ;  /* 0xff8000001b1b7808 */ /* 0x000fe40004800000 */
[----:B------:R-:W-:-:S02]  /*d190*/  LOP3.LUT P1, RZ, R22, 0x8000000, RZ, 0xc0, !PT ;  /* 0x0800000016ff7812 */ /* 0x000fc4000782c0ff */
[----:B------:R-:W-:Y:S02]  /*d1a0*/  FSEL R5, R30, -INF , !P5 ;  /* 0xff8000001e057808 */ /* 0x000fe40006800000 */
[----:B------:R-:W-:Y:S02]  /*d1b0*/  ISETP.GT.AND P1, PT, R15, 0x9, !P1 ;  /* 0x000000090f00780c */ /* 0x000fe40004f24270 */
[----:B------:R-:W-:Y:S02]  /*d1c0*/  LOP3.LUT P5, RZ, R22, 0x4000000, RZ, 0xc0, !PT ;  /* 0x0400000016ff7812 */ /* 0x000fe400078ac0ff */
[----:B------:R-:W-:Y:S02]  /*d1d0*/  ISETP.LT.OR P1, PT, R14, 0xa, P1 ;  /* 0x0000000a0e00780c */ /* 0x000fe40000f21670 */
[----:B------:R-:W-:Y:S02]  /*d1e0*/  LOP3.LUT P3, RZ, R22, 0x2000000, RZ, 0xc0, !PT ;  /* 0x0200000016ff7812 */ /* 0x000fe4000786c0ff */
[----:B------:R-:W-:-:S02]  /*d1f0*/  FSEL R31, R31, -INF , !P1 ;  /* 0xff8000001f1f7808 */ /* 0x000fc40004800000 */
[----:B------:R-:W-:Y:S02]  /*d200*/  ISETP.GT.AND P1, PT, R15, 0x10, !P5 ;  /* 0x000000100f00780c */ /* 0x000fe40006f24270 */
[----:B------:R-:W-:Y:S02]  /*d210*/  FMNMX.FTZ R0, R24, R25, !PT ;  /* 0x0000001918007209 */ /* 0x000fe40007810000 */
[----:B------:R-:W-:Y:S02]  /*d220*/  ISETP.LT.OR P1, PT, R14, 0x11, P1 ;  /* 0x000000110e00780c */ /* 0x000fe40000f21670 */
[----:B------:R-:W-:Y:S02]  /*d230*/  FMNMX.FTZ R0, R91, R0, !PT ;  /* 0x000000005b007209 */ /* 0x000fe40007810000 */
[----:B------:R-:W-:Y:S02]  /*d240*/  FSEL R21, R34, -INF , !P1 ;  /* 0xff80000022157808 */ /* 0x000fe40004800000 */
        /* <DEDUP_REMOVED lines=47> */
[C---:B------:R-:W-:Y:S02]  /*d540*/  LOP3.LUT P1, RZ, R22.reuse, 0x40000, RZ, 0xc0, !PT ;  /* 0x0004000016ff7812 */ /* 0x040fe4000782c0ff */
[----:B------:R-:W-:-:S02]  /*d550*/  LOP3.LUT P5, RZ, R22, 0x8000, RZ, 0xc0, !PT ;  /* 0x0000800016ff7812 */ /* 0x000fc400078ac0ff */
        /* <DEDUP_REMOVED lines=8> */
[----:B------:R-:W-:Y:S02]  /*d5e0*/  LOP3.LUT P3, RZ, R22, 0x4000, RZ, 0xc0, !PT ;  /* 0x0000400016ff7812 */ /* 0x000fe4000786c0ff */
        /* <DEDUP_REMOVED lines=13> */
[----:B------:R-:W-:Y:S02]  /*d6c0*/  FMNMX.FTZ R0, R85, R0, !PT ;  /* 0x0000000055007209 */ /* 0x000fe40007810000 */
[----:B------:R-:W-:-:S02]  /*d6d0*/  FSEL R55, R55, -INF , !P1 ;  /* 0xff80000037377808 */ /* 0x000fc40004800000 */
[C---:B------:R-:W-:Y:S01]  /*d6e0*/  ISETP.GT.AND P1, PT, R15.reuse, 0x40, !P3 ;  /* 0x000000400f00780c */ /* 0x040fe20005f24270 */
[----:B------:R-:W0:Y:S01]  /*d6f0*/  SHFL.BFLY PT, R3, R0, 0x2, 0x1f ;  /* 0x0c401f0000037f89 */ /* 0x000e2200000e0000 */
[----:B------:R-:W-:Y:S02]  /*d700*/  ISETP.GT.AND P4, PT, R15, RZ, !P4 ;  /* 0x000000ff0f00720c */ /* 0x000fe40006784270 */
        /* <DEDUP_REMOVED lines=10> */
[----:B------:R-:W-:Y:S02]  /*d7b0*/  LOP3.LUT P1, RZ, R22, 0x1000, RZ, 0xc0, !PT ;  /* 0x0000100016ff7812 */ /* 0x000fe4000782c0ff */
[----:B0-----:R-:W-:Y:S02]  /*d7c0*/  FMNMX.FTZ R6, R0, R3, !PT ;  /* 0x0000000300067209 */ /* 0x001fe40007810000 */
[----:B------:R-:W-:Y:S02]  /*d7d0*/  ISETP.GT.AND P1, PT, R15, 0x48, !P1 ;  /* 0x000000480f00780c */ /* 0x000fe40004f24270 */
[----:B------:R-:W-:Y:S01]  /*d7e0*/  FMNMX.FTZ R0, R26, R27, !PT ;  /* 0x0000001b1a007209 */ /* 0x000fe20007810000 */
[----:B------:R-:W0:Y:S01]  /*d7f0*/  SHFL.BFLY PT, R3, R6, 0x1, 0x1f ;  /* 0x0c201f0006037f89 */ /* 0x000e2200000e0000 */
        /* <DEDUP_REMOVED lines=53> */
[----:B0-----:R-:W-:Y:S02]  /*db50*/  FMNMX.FTZ R3, R6, R3, !PT ;  /* 0x0000000306037209 */ /* 0x001fe40007810000 */
[----:B------:R-:W-:Y:S02]  /*db60*/  ISETP.LT.OR P1, PT, R14, 0x69, P1 ;  /* 0x000000690e00780c */ /* 0x000fe40000f21670 */
[----:B------:R-:W-:Y:S01]  /*db70*/  FMNMX.FTZ R0, R139, R0, !PT ;  /* 0x000000008b007209 */ /* 0x000fe20007810000 */
[----:B------:R-:W-:-:S01]  /*db80*/  FFMA.FTZ R143, R2, R3, -8 ;  /* 0xc1000000028f7423 */ /* 0x000fc20000010003 */
[----:B------:R-:W-:-:S02]  /*db90*/  FSEL R141, R78, -INF , !P1 ;  /* 0xff8000004e8d7808 */ /* 0x000fc40004800000 */
[C---:B------:R-:W-:Y:S02]  /*dba0*/  ISETP.GT.AND P1, PT, R15.reuse, 0x69, !P3 ;  /* 0x000000690f00780c */ /* 0x040fe40005f24270 */
[----:B------:R-:W-:Y:S02]  /*dbb0*/  LOP3.LUT P5, RZ, R22, 0x10000000, RZ, 0xc0, !PT ;  /* 0x1000000016ff7812 */ /* 0x000fe400078ac0ff */
[----:B------:R-:W-:Y:S02]  /*dbc0*/  ISETP.LT.OR P1, PT, R14, 0x6a, P1 ;  /* 0x0000006a0e00780c */ /* 0x000fe40000f21670 */
[----:B------:R-:W-:Y:S02]  /*dbd0*/  ISETP.GT.AND P6, PT, R15, 0x70, !P6 ;  /* 0x000000700f00780c */ /* 0x000fe400077c4270 */
[----:B------:R-:W-:Y:S02]  /*dbe0*/  FSEL R79, R79, -INF , !P1 ;  /* 0xff8000004f4f7808 */ /* 0x000fe40004800000 */
[----:B------:R-:W-:-:S02]  /*dbf0*/  FSETP.NEU.FTZ.AND P1, PT, R3, -INF , PT ;  /* 0xff8000000300780b */ /* 0x000fc40003f3d000 */
[----:B------:R-:W-:Y:S02]  /*dc00*/  FMNMX.FTZ R0, R75, R0, !PT ;  /* 0x000000004b007209 */ /* 0x000fe40007810000 */
[----:B------:R-:W-:Y:S02]  /*dc10*/  FSEL R143, R143, RZ, P1 ;  /* 0x000000ff8f8f7208 */ /* 0x000fe40000800000 */
[----:B------:R-:W-:Y:S02]  /*dc20*/  ISETP.LT.OR P6, PT, R14, 0x71, P6 ;  /* 0x000000710e00780c */ /* 0x000fe400037c1670 */
[----:B------:R-:W-:Y:S01]  /*dc30*/  ISETP.GT.AND P1, PT, R15, 0x71, !P5 ;  /* 0x000000710f00780c */ /* 0x000fe20006f24270 */
[----:B------:R-:W-:-:S01]  /*dc40*/  FFMA.FTZ R38, R2, R57, -R143 ;  /* 0x0000003902267223 */ /* 0x000fc2000001088f */
[----:B------:R-:W-:Y:S01]  /*dc50*/  FMNMX.FTZ R0, R141, R0, !PT ;  /* 0x000000008d007209 */ /* 0x000fe20007810000 */
[----:B------:R-:W-:-:S01]  /*dc60*/  FFMA.FTZ R6, R2, R91, -R143 ;  /* 0x0000005b02067223 */ /* 0x000fc2000001088f */
[----:B------:R-:W-:Y:S01]  /*dc70*/  LOP3.LUT P3, RZ, R22, 0x20000000, RZ, 0xc0, !PT ;  /* 0x2000000016ff7812 */ /* 0x000fe2000786c0ff */
[----:B------:R-:W-:-:S01]  /*dc80*/  FFMA.FTZ R20, R2, R93, -R143 ;  /* 0x0000005d02147223 */ /* 0x000fc2000001088f */
[----:B------:R-:W-:Y:S01]  /*dc90*/  FSEL R145, R82, -INF , !P6 ;  /* 0xff80000052917808 */ /* 0x000fe20007000000 */
[----:B------:R-:W-:-:S01]  /*dca0*/  FFMA.FTZ R4, R2, R24, -R143 ;  /* 0x0000001802047223 */ /* 0x000fc2000001088f */
[----:B------:R-:W-:Y:S01]  /*dcb0*/  ISETP.GT.AND P2, PT, R15, 0x78, !P2 ;  /* 0x000000780f00780c */ /* 0x000fe20005744270 */
[----:B------:R-:W-:-:S01]  /*dcc0*/  FFMA.FTZ R25, R2, R25, -R143 ;  /* 0x0000001902197223 */ /* 0x000fc2000001088f */
[----:B------:R-:W-:Y:S01]  /*dcd0*/  ISETP.LT.OR P1, PT, R14, 0x72, P1 ;  /* 0x000000720e00780c */ /* 0x000fe20000f21670 */
[----:B------:R-:W-:-:S01]  /*dce0*/  FFMA.FTZ R29, R2, R29, -R143 ;  /* 0x0000001d021d7223 */ /* 0x000fc2000001088f */
[----:B------:R-:W-:Y:S01]  /*dcf0*/  FMNMX.FTZ R0, R79, R0, !PT ;  /* 0x000000004f007209 */ /* 0x000fe20007810000 */
[----:B------:R-:W-:Y:S01]  /*dd00*/  MUFU.EX2 R4, R4 ;  /* 0x0000000400047308 */ /* 0x000fe20000000800 */
[----:B------:R-:W-:Y:S01]  /*dd10*/  ISETP.GT.AND P3, PT, R15, 0x79, !P3 ;  /* 0x000000790f00780c */ /* 0x000fe20005f64270 */
[--C-:B------:R-:W-:Y:S01]  /*dd20*/  FFMA.FTZ R33, R2, R33, -R143.reuse ;  /* 0x0000002102217223 */ /* 0x100fe2000001088f */
[----:B------:R-:W-:Y:S01]  /*dd30*/  ISETP.LT.OR P2, PT, R14, 0x79, P2 ;  /* 0x000000790e00780c */ /* 0x000fe20001741670 */
[C-C-:B------:R-:W-:Y:S01]  /*dd40*/  FFMA.FTZ R24, R2.reuse, R95, -R143.reuse ;  /* 0x0000005f02187223 */ /* 0x140fe2000001088f */
[----:B------:R-:W-:Y:S01]  /*dd50*/  FSEL R83, R83, -INF , !P1 ;  /* 0xff80000053537808 */ /* 0x000fe20004800000 */
[--C-:B------:R-:W-:Y:S01]  /*dd60*/  FFMA.FTZ R37, R2, R37, -R143.reuse ;  /* 0x0000002502257223 */ /* 0x100fe2000001088f */
[----:B------:R-:W-:Y:S01]  /*dd70*/  FMNMX.FTZ R0, R145, R0, !PT ;  /* 0x0000000091007209 */ /* 0x000fe20007810000 */
[----:B------:R-:W-:Y:S01]  /*dd80*/  MUFU.EX2 R25, R25 ;  /* 0x0000001900197308 */ /* 0x000fe20000000800 */
[----:B------:R-:W-:Y:S01]  /*dd90*/  ISETP.LT.OR P3, PT, R14, 0x7a, P3 ;  /* 0x0000007a0e00780c */ /* 0x000fe20001f61670 */
        /* <DEDUP_REMOVED lines=15> */
[----:B------:R-:W-:-:S01]  /*de90*/  FFMA.FTZ R36, R2, R107, -R143 ;  /* 0x0000006b02247223 */ /* 0x000fc2000001088f */
[----:B------:R-:W1:Y:S01]  /*dea0*/  SHFL.BFLY PT, R91, R0, 0x2, 0x1f ;  /* 0x0c401f00005b7f89 */ /* 0x000e6200000e0000 */
[----:B------:R-:W-:-:S01]  /*deb0*/  FFMA.FTZ R61, R2, R61, -R143 ;  /* 0x0000003d023d7223 */ /* 0x000fc2000001088f */
[C-C-:B------:R-:W-:Y:S01]  /*dec0*/  FFMA.FTZ R105, R2.reuse, R105, -R143.reuse ;  /* 0x0000006902697223 */ /* 0x140fe2000001088f */
[----:B------:R-:W-:-:S01]  /*ded0*/  FFMA.FTZ R40, R2, R111, -R143 ;  /* 0x0000006f02287223 */ /* 0x000fc2000001088f */
[C-C-:B------:R-:W-:Y:S01]  /*dee0*/  FFMA.FTZ R69, R2.reuse, R69, -R143.reuse ;  /* 0x0000004502457223 */ /* 0x140fe2000001088f */
[----:B------:R-:W-:-:S01]  /*def0*/  FFMA.FTZ R65, R2, R65, -R143 ;  /* 0x0000004102417223 */ /* 0x000fc2000001088f */
[----:B------:R-:W-:Y:S01]  /*df00*/  MUFU.EX2 R20, R20 ;  /* 0x0000001400147308 */ /* 0x000fe20000000800 */
[----:B------:R-:W-:-:S01]  /*df10*/  FFMA.FTZ R109, R2, R109, -R143 ;  /* 0x0000006d026d7223 */ /* 0x000fc2000001088f */
[----:B------:R-:W-:Y:S01]  /*df20*/  ISETP.NE.AND P5, PT, R96, 0x1, PT ;  /* 0x000000016000780c */ /* 0x000fe20003fa5270 */
[----:B------:R-:W-:-:S01]  /*df30*/  FFMA.FTZ R44, R2, R115, -R143 ;  /* 0x00000073022c7223 */ /* 0x000fc2000001088f */
[C-C-:B------:R-:W-:Y:S01]  /*df40*/  FFMA.FTZ R77, R2.reuse, R77, -R143.reuse ;  /* 0x0000004d024d7223 */ /* 0x140fe2000001088f */
[----:B------:R-:W-:-:S01]  /*df50*/  FFMA.FTZ R42, R2, R113, -R143 ;  /* 0x00000071022a7223 */ /* 0x000fc2000001088f */
[C-C-:B------:R-:W-:Y:S01]  /*df60*/  FFMA.FTZ R73, R2.reuse, R73, -R143.reuse ;  /* 0x0000004902497223 */ /* 0x140fe2000001088f */
[----:B------:R-:W-:-:S01]  /*df70*/  FFMA.FTZ R46, R2, R117, -R143 ;  /* 0x00000075022e7223 */ /* 0x000fc2000001088f */
[----:B------:R-:W-:Y:S01]  /*df80*/  MUFU.EX2 R33, R33 ;  /* 0x0000002100217308 */ /* 0x000fe20000000800 */
[----:B0-----:R-:W-:-:S04]  /*df90*/  F2FP.SATFINITE.E4M3.F32.PACK_AB_MERGE_C R148, R29, R6, RZ ;  /* 0x000000061d94723e */ /* 0x001fc800048070ff */
[----:B------:R-:W-:-:S03]  /*dfa0*/  F2FP.SATFINITE.E4M3.F32.PACK_AB_MERGE_C R148, R25, R4, R148 ;  /* 0x000000041994723e */ /* 0x000fc60004807094 */
[----:B------:R-:W-:Y:S01]  /*dfb0*/  MUFU.EX2 R24, R24 ;  /* 0x0000001800187308 */ /* 0x000fe20000000800 */
[----:B-1----:R-:W-:Y:S01]  /*dfc0*/  FMNMX.FTZ R48, R0, R91, !PT ;  /* 0x0000005b00307209 */ /* 0x002fe20007810000 */
[----:B------:R-:W-:-:S04]  /*dfd0*/  FFMA.FTZ R91, R2, R119, -R143 ;  /* 0x00000077025b7223 */ /* 0x000fc8000001088f */
[----:B------:R-:W0:Y:S02]  /*dfe0*/  SHFL.BFLY PT, R93, R48, 0x1, 0x1f ;  /* 0x0c201f00305d7f89 */ /* 0x000e2400000e0000 */
[----:B------:R-:W1:Y:S08]  /*dff0*/  MUFU.EX2 R37, R37 ;  /* 0x0000002500257308 */ /* 0x000e700000000800 */
[----:B------:R-:W-:Y:S08]  /*e000*/  MUFU.EX2 R28, R28 ;  /* 0x0000001c001c7308 */ /* 0x000ff00000000800 */
[----:B------:R-:W-:Y:S01]  /*e010*/  MUFU.EX2 R41, R41 ;  /* 0x0000002900297308 */ /* 0x000fe20000000800 */
[----:B-1----:R-:W-:-:S04]  /*e020*/  F2FP.SATFINITE.E4M3.F32.PACK_AB_MERGE_C R150, R37, R24, RZ ;  /* 0x000000182596723e */ /* 0x002fc800048070ff */
[----:B------:R-:W-:Y:S02]  /*e030*/  F2FP.SATFINITE.E4M3.F32.PACK_AB_MERGE_C R150, R33, R20, R150 ;  /* 0x000000142196723e */ /* 0x000fe40004807096 */
[----:B0-----:R-:W-:Y:S01]  /*e040*/  FMNMX.FTZ R0, R48, R93, !PT ;  /* 0x0000005d30007209 */ /* 0x001fe20007810000 */
[C-C-:B------:R-:W-:Y:S01]  /*e050*/  FFMA.FTZ R48, R2.reuse, R81, -R143.reuse ;  /* 0x0000005102307223 */ /* 0x140fe2000001088f */
[----:B------:R-:W-:-:S01]  /*e060*/  FFMA.FTZ R81, R2, R85, -R143 ;  /* 0x0000005502517223 */ /* 0x000fc2000001088f */
[----:B------:R-:W-:Y:S01]  /*e070*/  MUFU.EX2 R30, R30 ;  /* 0x0000001e001e7308 */ /* 0x000fe20000000800 */
[----:B------:R-:W-:Y:S01]  /*e080*/  FSETP.NEU.FTZ.AND P1, PT, R0, -INF , PT ;  /* 0xff8000000000780b */ /* 0x000fe20003f3d000 */
[----:B------:R-:W-:-:S05]  /*e090*/  FFMA.FTZ R50, R2, R0, -8 ;  /* 0xc100000002327423 */ /* 0x000fca0000010000 */
[----:B------:R-:W-:Y:S01]  /*e0a0*/  FSEL R50, R50, RZ, P1 ;  /* 0x000000ff32327208 */ /* 0x000fe20000800000 */
[----:B------:R-:W0:Y:S04]  /*e0b0*/  MUFU.EX2 R45, R45 ;  /* 0x0000002d002d7308 */ /* 0x000e280000000800 */
[----:B------:R-:W-:-:S01]  /*e0c0*/  FFMA.FTZ R26, R2, R26, -R50 ;  /* 0x0000001a021a7223 */ /* 0x000fc20000010832 */
[C-C-:B------:R-:W-:Y:S01]  /*e0d0*/  FFMA.FTZ R27, R2.reuse, R27, -R50.reuse ;  /* 0x0000001b021b7223 */ /* 0x140fe20000010832 */
[----:B------:R-:W-:-:S01]  /*e0e0*/  FFMA.FTZ R5, R2, R5, -R50 ;  /* 0x0000000502057223 */ /* 0x000fc20000010832 */
[C-C-:B------:R-:W-:Y:S01]  /*e0f0*/  FFMA.FTZ R52, R2.reuse, R31, -R50.reuse ;  /* 0x0000001f02347223 */ /* 0x140fe20000010832 */
[----:B------:R-:W-:-:S01]  /*e100*/  FFMA.FTZ R21, R2, R21, -R50 ;  /* 0x0000001502157223 */ /* 0x000fc20000010832 */
[----:B------:R-:W-:Y:S01]  /*e110*/  FFMA.FTZ R66, R2, R59, -R50 ;  /* 0x0000003b02427223 */ /* 0x000fe20000010832 */
[----:B------:R-:W-:Y:S01]  /*e120*/  MUFU.EX2 R26, R26 ;  /* 0x0000001a001a7308 */ /* 0x000fe20000000800 */
[----:B------:R-:W-:-:S01]  /*e130*/  FADD.FTZ R59, R4, R25 ;  /* 0x00000019043b7221 */ /* 0x000fc20000010000 */
[C-C-:B------:R-:W-:Y:S01]  /*e140*/  FFMA.FTZ R54, R2.reuse, R35, -R50.reuse ;  /* 0x0000002302367223 */ /* 0x140fe20000010832 */
[----:B------:R-:W-:-:S01]  /*e150*/  FFMA.FTZ R35, R2, R121, -R50 ;  /* 0x0000007902237223 */ /* 0x000fc20000010832 */
[----:B------:R-:W-:Y:S01]  /*e160*/  FFMA.FTZ R58, R2, R39, -R50 ;  /* 0x00000027023a7223 */ /* 0x000fe20000010832 */
[----:B------:R-:W-:-:S01]  /*e170*/  FADD.FTZ R68, R6, R59 ;  /* 0x0000003b06447221 */ /* 0x000fc20000010000 */
[C-C-:B------:R-:W-:Y:S01]  /*e180*/  FFMA.FTZ R31, R2.reuse, R123, -R50.reuse ;  /* 0x0000007b021f7223 */ /* 0x140fe20000010832 */
[----:B------:R-:W-:-:S01]  /*e190*/  FFMA.FTZ R56, R2, R43, -R50 ;  /* 0x0000002b02387223 */ /* 0x000fc20000010832 */
[----:B------:R-:W1:Y:S01]  /*e1a0*/  MUFU.EX2 R27, R27 ;  /* 0x0000001b001b7308 */ /* 0x000e620000000800 */
[----:B------:R-:W-:-:S01]  /*e1b0*/  FADD.FTZ R59, R29, R68 ;  /* 0x000000441d3b7221 */ /* 0x000fc20000010000 */
[C-C-:B------:R-:W-:Y:S01]  /*e1c0*/  FFMA.FTZ R68, R2.reuse, R63, -R50.reuse ;  /* 0x0000003f02447223 */ /* 0x140fe20000010832 */
[----:B------:R-:W-:-:S01]  /*e1d0*/  FFMA.FTZ R39, R2, R125, -R50 ;  /* 0x0000007d02277223 */ /* 0x000fc20000010832 */
[----:B------:R-:W-:Y:S01]  /*e1e0*/  FFMA.FTZ R60, R2, R47, -R50 ;  /* 0x0000002f023c7223 */ /* 0x000fe20000010832 */
[----:B------:R-:W-:-:S01]  /*e1f0*/  FADD.FTZ R72, R20, R59 ;  /* 0x0000003b14487221 */ /* 0x000fc20000010000 */
[C-C-:B------:R-:W-:Y:S01]  /*e200*/  FFMA.FTZ R43, R2.reuse, R127, -R50.reuse ;  /* 0x0000007f022b7223 */ /* 0x140fe20000010832 */
[----:B------:R-:W-:-:S01]  /*e210*/  FFMA.FTZ R62, R2, R51, -R50 ;  /* 0x00000033023e7223 */ /* 0x000fc20000010832 */
[----:B------:R-:W2:Y:S01]  /*e220*/  MUFU.EX2 R5, R5 ;  /* 0x0000000500057308 */ /* 0x000ea20000000800 */
[----:B------:R-:W-:-:S01]  /*e230*/  FADD.FTZ R85, R33, R72 ;  /* 0x0000004821557221 */ /* 0x000fc20000010000 */
[C-C-:B------:R-:W-:Y:S01]  /*e240*/  FFMA.FTZ R47, R2.reuse, R129, -R50.reuse ;  /* 0x00000081022f7223 */ /* 0x140fe20000010832 */
[----:B0-----:R-:W-:Y:S01]  /*e250*/  F2FP.SATFINITE.E4M3.F32.PACK_AB_MERGE_C R144, R45, R30, RZ ;  /* 0x0000001e2d90723e */ /* 0x001fe200048070ff */
[----:B------:R-:W-:Y:S01]  /*e260*/  FFMA.FTZ R64, R2, R55, -R50 ;  /* 0x0000003702407223 */ /* 0x000fe20000010832 */
[----:B------:R-:W-:-:S01]  /*e270*/  FADD.FTZ R72, R24, R85 ;  /* 0x0000005518487221 */ /* 0x000fc20000010000 */
[C-C-:B------:R-:W-:Y:S01]  /*e280*/  FFMA.FTZ R51, R2.reuse, R131, -R50.reuse ;  /* 0x0000008302337223 */ /* 0x140fe20000010832 */
[----:B------:R-:W-:-:S01]  /*e290*/  FFMA.FTZ R55, R2, R133, -R50 ;  /* 0x0000008502377223 */ /* 0x000fc20000010832 */
[----:B------:R-:W0:Y:S01]  /*e2a0*/  MUFU.EX2 R52, R52 ;  /* 0x0000003400347308 */ /* 0x000e220000000800 */
[----:B-1----:R-:W-:-:S01]  /*e2b0*/  FADD.FTZ R70, R26, R27 ;  /* 0x0000001b1a467221 */ /* 0x002fc20000010000 */
[----:B------:R-:W-:Y:S01]  /*e2c0*/  F2FP.SATFINITE.E4M3.F32.PACK_AB_MERGE_C R144, R41, R28, R144 ;  /* 0x0000001c2990723e */ /* 0x000fe20004807090 */
        /* <DEDUP_REMOVED lines=9> */
[----:B------:R-:W-:-:S04]  /*e360*/  FFMA.FTZ R57, R2, R57, -R50 ;  /* 0x0000003902397223 */ /* 0x000fc80000010832 */
[----:B------:R-:W2:Y:S01]  /*e370*/  MUFU.EX2 R54, R54 ;  /* 0x0000003600367308 */ /* 0x000ea20000000800 */
[----:B0-----:R-:W-:-:S01]  /*e380*/  FADD.FTZ R70, R52, R63 ;  /* 0x0000003f34467221 */ /* 0x001fc20000010000 */
[----:B------:R-:W-:Y:S01]  /*e390*/  FADD.FTZ R63, R37, R72 ;  /* 0x00000048253f7221 */ /* 0x000fe20000010000 */
[----:B------:R-:W-:-:S04]  /*e3a0*/  F2FP.SATFINITE.E4M3.F32.PACK_AB_MERGE_C R149, R52, R5, RZ ;  /* 0x000000053495723e */ /* 0x000fc800048070ff */
[----:B------:R-:W-:Y:S01]  /*e3b0*/  F2FP.SATFINITE.E4M3.F32.PACK_AB_MERGE_C R149, R27, R26, R149 ;  /* 0x0000001a1b95723e */ /* 0x000fe20004807095 */
[----:B------:R-:W0:Y:S01]  /*e3c0*/  MUFU.EX2 R35, R35 ;  /* 0x0000002300237308 */ /* 0x000e220000000800 */
[----:B-1----:R-:W-:-:S01]  /*e3d0*/  FADD.FTZ R29, R21, R70 ;  /* 0x00000046151d7221 */ /* 0x002fc20000010000 */
[----:B------:R-:W-:-:S06]  /*e3e0*/  FADD.FTZ R70, R28, R63 ;  /* 0x0000003f1c467221 */ /* 0x000fcc0000010000 */
        /* <DEDUP_REMOVED lines=9> */
[----:B------:R-:W-:Y:S01]  /*e480*/  FFMA.FTZ R25, R2, R71, -R50 ;  /* 0x0000004702197223 */ /* 0x000fe20000010832 */
[----:B------:R-:W-:-:S04]  /*e490*/  F2FP.SATFINITE.E4M3.F32.PACK_AB_MERGE_C R35, R58, R35, RZ ;  /* 0x000000233a23723e */ /* 0x000fc800048070ff */
[----:B------:R-:W-:Y:S01]  /*e4a0*/  F2FP.SATFINITE.E4M3.F32.PACK_AB_MERGE_C R151, R54, R21, R35 ;  /* 0x000000153697723e */ /* 0x000fe20004807023 */
        /* <DEDUP_REMOVED lines=8> */
[----:B------:R-:W-:-:S06]  /*e530*/  FFMA.FTZ R20, R2, R139, -R50 ;  /* 0x0000008b02147223 */ /* 0x000fcc0000010832 */
[----:B------:R-:W2:Y:S01]  /*e540*/  MUFU.EX2 R43, R43 ;  /* 0x0000002b002b7308 */ /* 0x000ea20000000800 */
[----:B0-----:R-:W-:-:S07]  /*e550*/  FADD.FTZ R33, R49, R24 ;  /* 0x0000001831217221 */ /* 0x001fce0000010000 */
[----:B------:R-:W0:Y:S01]  /*e560*/  MUFU.EX2 R62, R62 ;  /* 0x0000003e003e7308 */ /* 0x000e220000000800 */
[----:B-1----:R-:W-:-:S01]  /*e570*/  FADD.FTZ R24, R60, R29 ;  /* 0x0000001d3c187221 */ /* 0x002fc20000010000 */
[----:B------:R-:W-:-:S06]  /*e580*/  F2FP.SATFINITE.E4M3.F32.PACK_AB_MERGE_C R39, R60, R39, RZ ;  /* 0x000000273c27723e */ /* 0x000fcc00048070ff */
[----:B------:R-:W-:Y:S01]  /*e590*/  MUFU.EX2 R34, R34 ;  /* 0x0000002200227308 */ /* 0x000fe20000000800 */
[----:B--2---:R-:W-:-:S01]  /*e5a0*/  FADD.FTZ R29, R43, R24 ;  /* 0x000000182b1d7221 */ /* 0x004fc20000010000 */
[C-C-:B------:R-:W-:Y:S01]  /*e5b0*/  FFMA.FTZ R24, R2.reuse, R141, -R50.reuse ;  /* 0x0000008d02187223 */ /* 0x140fe20000010832 */
[----:B------:R-:W-:-:S05]  /*e5c0*/  FFMA.FTZ R50, R2, R87, -R50 ;  /* 0x0000005702327223 */ /* 0x000fca0000010832 */
        /* <DEDUP_REMOVED lines=8> */
[----:B------:R-:W1:Y:S01]  /*e650*/  MUFU.EX2 R15, R105 ;  /* 0x00000069000f7308 */ /* 0x000e620000000800 */
[----:B0-----:R-:W-:-:S07]  /*e660*/  FADD.FTZ R29, R47, R28 ;  /* 0x0000001c2f1d7221 */ /* 0x001fce0000010000 */
        /* <DEDUP_REMOVED lines=10> */
[----:B-1----:R-:W-:-:S02]  /*e710*/  FADD.FTZ R29, R51, R28 ;  /* 0x0000001c331d7221 */ /* 0x002fc40000010000 */
[----:B------:R-:W1:Y:S05]  /*e720*/  @P5 LDC R28, c[0x0][0x44c] ;  /* 0x00011300ff1c5b82 */ /* 0x000e6a0000000800 */
[----:B------:R-:W3:Y:S01]  /*e730*/  MUFU.EX2 R55, R55 ;  /* 0x0000003700377308 */ /* 0x000ee20000000800 */
[C---:B--2---:R-:W-:Y:S01]  /*e740*/  F2FP.SATFINITE.E4M3.F32.PACK_AB_MERGE_C R140, R14.reuse, R15, R140 ;  /* 0x0000000f0e8c723e */ /* 0x044fe2000480708c */
[----:B------:R-:W-:-:S04]  /*e750*/  FADD.FTZ R33, R14, R33 ;  /* 0x000000210e217221 */ /* 0x000fc80000010000 */
[----:B------:R-:W-:Y:S02]  /*e760*/  FADD.FTZ R36, R36, R33 ;  /* 0x0000002124247221 */ /* 0x000fe40000010000 */
[----:B------:R-:W2:Y:S01]  /*e770*/  MUFU.EX2 R68, R68 ;  /* 0x0000004400447308 */ /* 0x000ea20000000800 */
[----:B0-----:R-:W-:-:S01]  /*e780*/  FADD.FTZ R14, R66, R29 ;  /* 0x0000001d420e7221 */ /* 0x001fc20000010000 */
[----:B------:R-:W-:-:S06]  /*e790*/  FADD.FTZ R61, R61, R36 ;  /* 0x000000243d3d7221 */ /* 0x000fcc0000010000 */
[----:B------:R-:W0:Y:S01]  /*e7a0*/  MUFU.EX2 R59, R59 ;  /* 0x0000003b003b7308 */ /* 0x000e220000000800 */
[----:B---3--:R-:W-:-:S01]  /*e7b0*/  FADD.FTZ R5, R55, R14 ;  /* 0x0000000e37057221 */ /* 0x008fc20000010000 */
[----:B-1----:R-:W-:-:S06]  /*e7c0*/  @P5 IMAD.HI.U32 R28, R94, R28, RZ ;  /* 0x0000001c5e1c5227 */ /* 0x002fcc00078e00ff */
        /* <DEDUP_REMOVED lines=19> */
[----:B------:R-:W0:Y:S03]  /*e900*/  @P5 LDC R29, c[0x0][0x450] ;  /* 0x00011400ff1d5b82 */ /* 0x000e260000000800 */
[----:B------:R-:W-:-:S02]  /*e910*/  FADD.FTZ R69, R69, R40 ;  /* 0x0000002845457221 */ /* 0x000fc40000010000 */
[----:B------:R-:W1:Y:S01]  /*e920*/  MUFU.EX2 R77, R77 ;  /* 0x0000004d004d7308 */ /* 0x000e620000000800 */
[C---:B--2---:R-:W-:Y:S01]  /*e930*/  F2FP.SATFINITE.E4M3.F32.PACK_AB_MERGE_C R27, R25.reuse, R4, RZ ;  /* 0x00000004191b723e */ /* 0x044fe200048070ff */
[----:B------:R-:W-:-:S03]  /*e940*/  FADD.FTZ R25, R25, R26 ;  /* 0x0000001a19197221 */ /* 0x000fc60000010000 */
[----:B------:R-:W-:-:S03]  /*e950*/  F2FP.SATFINITE.E4M3.F32.PACK_AB_MERGE_C R143, R6, R59, R27 ;  /* 0x0000003b068f723e */ /* 0x000fc6000480701b */
[----:B------:R-:W2:Y:S08]  /*e960*/  MUFU.EX2 R20, R20 ;  /* 0x0000001400147308 */ /* 0x000eb00000000800 */
[----:B------:R-:W-:Y:S01]  /*e970*/  MUFU.EX2 R42, R42 ;  /* 0x0000002a002a7308 */ /* 0x000fe20000000800 */
[----:B-1----:R-:W-:-:S07]  /*e980*/  F2FP.SATFINITE.E4M3.F32.PACK_AB_MERGE_C R21, R77, R44, RZ ;  /* 0x0000002c4d15723e */ /* 0x002fce00048070ff */
[----:B------:R-:W1:Y:S01]  /*e990*/  MUFU.EX2 R73, R73 ;  /* 0x0000004900497308 */ /* 0x000e620000000800 */
[----:B--2---:R-:W-:-:S07]  /*e9a0*/  FADD.FTZ R4, R20, R25 ;  /* 0x0000001914047221 */ /* 0x004fce0000010000 */
[----:B------:R-:W2:Y:S08]  /*e9b0*/  MUFU.EX2 R15, R75 ;  /* 0x0000004b000f7308 */ /* 0x000eb00000000800 */
[----:B------:R-:W3:Y:S01]  /*e9c0*/  MUFU.EX2 R24, R24 ;  /* 0x0000001800187308 */ /* 0x000ee20000000800 */
[----:B-1----:R-:W-:Y:S01]  /*e9d0*/  F2FP.SATFINITE.E4M3.F32.PACK_AB_MERGE_C R136, R73, R42, R21 ;  /* 0x0000002a4988723e */ /* 0x002fe20004807015 */
[----:B------:R-:W-:-:S04]  /*e9e0*/  FADD.FTZ R42, R42, R69 ;  /* 0x000000452a2a7221 */ /* 0x000fc80000010000 */
[----:B------:R-:W-:Y:S02]  /*e9f0*/  FADD.FTZ R73, R73, R42 ;  /* 0x0000002a49497221 */ /* 0x000fe40000010000 */
[----:B------:R-:W1:Y:S01]  /*ea00*/  MUFU.EX2 R79, R79 ;  /* 0x0000004f004f7308 */ /* 0x000e620000000800 */
[----:B--2---:R-:W-:-:S01]  /*ea10*/  FADD.FTZ R21, R15, R4 ;  /* 0x000000040f157221 */ /* 0x004fc20000010000 */
[----:B------:R-:W-:-:S04]  /*ea20*/  FADD.FTZ R44, R44, R73 ;  /* 0x000000492c2c7221 */ /* 0x000fc80000010000 */
[----:B------:R-:W-:Y:S02]  /*ea30*/  FADD.FTZ R77, R77, R44 ;  /* 0x0000002c4d4d7221 */ /* 0x000fe40000010000 */
[----:B------:R-:W-:Y:S01]  /*ea40*/  MUFU.EX2 R48, R48 ;  /* 0x0000003000307308 */ /* 0x000fe20000000800 */
[----:B---3--:R-:W-:-:S07]  /*ea50*/  FADD.FTZ R4, R24, R21 ;  /* 0x0000001518047221 */ /* 0x008fce0000010000 */
[----:B------:R-:W2:Y:S01]  /*ea60*/  MUFU.EX2 R81, R81 ;  /* 0x0000005100517308 */ /* 0x000ea20000000800 */
[C---:B-1----:R-:W-:Y:S01]  /*ea70*/  F2FP.SATFINITE.E4M3.F32.PACK_AB_MERGE_C R24, R79.reuse, R24, RZ ;  /* 0x000000184f18723e */ /* 0x042fe200048070ff */
[----:B------:R-:W-:-:S03]  /*ea80*/  FADD.FTZ R4, R79, R4 ;  /* 0x000000044f047221 */ /* 0x000fc60000010000 */
[----:B------:R-:W-:Y:S01]  /*ea90*/  F2FP.SATFINITE.E4M3.F32.PACK_AB_MERGE_C R137, R15, R20, R24 ;  /* 0x000000140f89723e */ /* 0x000fe20004807018 */
[----:B------:R-:W-:Y:S01]  /*eaa0*/  IMAD.MOV.U32 R20, RZ, RZ, R94 ;  /* 0x000000ffff147224 */ /* 0x000fe200078e005e */
[----:B0-----:R-:W-:Y:S01]  /*eab0*/  @P5 SHF.R.U32.HI R20, RZ, R29, R28 ;  /* 0x0000001dff145219 */ /* 0x001fe2000001161c */
[----:B------:R0:W1:Y:S01]  /*eac0*/  MUFU.EX2 R5, R145 ;  /* 0x0000009100057308 */ /* 0x0000620000000800 */
[----:B------:R-:W-:-:S07]  /*ead0*/  ISETP.GE.AND P5, PT, R13, 0x1, PT ;  /* 0x000000010d00780c */ /* 0x000fce0003fa6270 */
[----:B------:R-:W-:Y:S01]  /*eae0*/  MUFU.EX2 R46, R46 ;  /* 0x0000002e002e7308 */ /* 0x000fe20000000800 */
[----:B--2---:R-:W-:Y:S02]  /*eaf0*/  F2FP.SATFINITE.E4M3.F32.PACK_AB_MERGE_C R6, R81, R48, RZ ;  /* 0x000000305106723e */ /* 0x004fe400048070ff */
[----:B0-----:R-:W-:-:S05]  /*eb00*/  F2FP.SATFINITE.E4M3.F32.PACK_AB_MERGE_C R145, R56, R31, R39 ;  /* 0x0000001f3891723e */ /* 0x001fca0004807027 */
[----:B------:R-:W0:Y:S01]  /*eb10*/  MUFU.EX2 R91, R91 ;  /* 0x0000005b005b7308 */ /* 0x000e220000000800 */
[----:B-1----:R-:W-:-:S07]  /*eb20*/  FADD.FTZ R15, R5, R4 ;  /* 0x00000004050f7221 */ /* 0x002fce0000010000 */
[----:B------:R-:W1:Y:S08]  /*eb30*/  MUFU.EX2 R14, R83 ;  /* 0x00000053000e7308 */ /* 0x000e700000000800 */
[----:B------:R-:W-:Y:S01]  /*eb40*/  MUFU.EX2 R57, R57 ;  /* 0x0000003900397308 */ /* 0x000fe20000000800 */
[----:B0-----:R-:W-:Y:S01]  /*eb50*/  F2FP.SATFINITE.E4M3.F32.PACK_AB_MERGE_C R138, R91, R46, R6 ;  /* 0x0000002e5b8a723e */ /* 0x001fe20004807006 */
[----:B------:R-:W-:-:S04]  /*eb60*/  FADD.FTZ R46, R46, R77 ;  /* 0x0000004d2e2e7221 */ /* 0x000fc80000010000 */
[----:B------:R-:W-:Y:S02]  /*eb70*/  FADD.FTZ R91, R91, R46 ;  /* 0x0000002e5b5b7221 */ /* 0x000fe40000010000 */
[----:B------:R-:W0:Y:S01]  /*eb80*/  MUFU.EX2 R50, R50 ;  /* 0x0000003200327308 */ /* 0x000e220000000800 */
[----:B-1----:R-:W-:-:S01]  /*eb90*/  FADD.FTZ R4, R14, R15 ;  /* 0x0000000f0e047221 */ /* 0x002fc20000010000 */
[----:B------:R-:W-:-:S04]  /*eba0*/  FADD.FTZ R6, R48, R91 ;  /* 0x0000005b30067221 */ /* 0x000fc80000010000 */
[----:B------:R-:W-:Y:S01]  /*ebb0*/  FADD.FTZ R6, R81, R6 ;  /* 0x0000000651067221 */ /* 0x000fe20000010000 */
[----:B0-----:R-:W-:Y:S01]  /*ebc0*/  F2FP.SATFINITE.E4M3.F32.PACK_AB_MERGE_C R15, R50, R57, RZ ;  /* 0x00000039320f723e */ /* 0x001fe200048070ff */
[----:B------:R-:W-:Y:S01]  /*ebd0*/  FADD.FTZ R57, R57, R4 ;  /* 0x0000000439397221 */ /* 0x000fe20000010000 */
[----:B------:R-:W-:Y:S02]  /*ebe0*/  VIADD R4, R88, 0xfffffffe ;  /* 0xfffffffe58047836 */ /* 0x000fe40000000000 */
[----:B------:R-:W-:Y:S01]  /*ebf0*/  F2FP.SATFINITE.E4M3.F32.PACK_AB_MERGE_C R139, R14, R5, R15 ;  /* 0x000000050e8b723e */ /* 0x000fe2000480700f */
[----:B------:R-:W-:Y:S02]  /*ec00*/  IMAD.IADD R15, R89, 0x1, R20 ;  /* 0x00000001590f7824 */ /* 0x000fe400078e0214 */
[----:B------:R-:W-:Y:S02]  /*ec10*/  FADD.FTZ R5, R50, R57 ;  /* 0x0000003932057221 */ /* 0x000fe40000010000 */
[----:B------:R-:W-:Y:S01]  /*ec20*/  IMAD.IADD R12, R15, 0x1, R12 ;  /* 0x000000010f0c7824 */ /* 0x000fe200078e020c */
        /* <DEDUP_REMOVED lines=12> */
.L_x_9700:
[----:B------:R-:W-:-:S13]  /*ecf0*/  ISETP.NE.AND P1, PT, R13, 0x1, PT ;  /* 0x000000010d00780c */ /* 0x000fda0003f25270 */
[----:B------:R-:W0:Y:S02]  /*ed00*/  @P1 LDC.64 R20, c[0x0][0x9e8] ;  /* 0x00027a00ff141b82 */ /* 0x000e240000000a00 */
[----:B0-----:R-:W-:-:S05]  /*ed10*/  @P1 IMAD.HI.U32 R20, R14, R20, RZ ;  /* 0x000000140e141227 */ /* 0x001fca00078e00ff */
[----:B------:R-:W-:-:S07]  /*ed20*/  @P1 SHF.R.U32.HI R14, RZ, R21, R20 ;  /* 0x00000015ff0e1219 */ /* 0x000fce0000011614 */
.L_x_9701:
[----:B------:R-:W-:Y:S05]  /*ed30*/  BSYNC B0 ;  /* 0x0000000000007941 */ /* 0x000fea0003800000 */
.L_x_9699:
[----:B------:R-:W-:-:S05]  /*ed40*/  IMAD R13, R14, R13, R13 ;  /* 0x0000000d0e0d7224 */ /* 0x000fca00078e020d */
[----:B------:R-:W-:-:S07]  /*ed50*/  VIMNMX R12, R12, R13, PT ;  /* 0x0000000d0c0c7248 */ /* 0x000fce0003fe0100 */
.L_x_9698:
[----:B------:R-:W2:Y:S01]  /*ed60*/  LDL R14, [R1+0x44] ;  /* 0x00004400010e7983 */ /* 0x000ea20000100800 */
        /* <DEDUP_REMOVED lines=8> */
[----:B------:R-:W-:Y:S01]  /*edf0*/  SHF.R.S32.HI R13, RZ, 0x7, R13 ;  /* 0x00000007ff0d7819 */ /* 0x000fe2000001140d */
[----:B------:R-:W-:Y:S01]  /*ee00*/  BSSY B1, `(.L_x_9702) ;  /* 0x0000317000017945 */ /* 0x000fe20003800000 */
        /* <DEDUP_REMOVED lines=25> */
[----:B------:R-:W-:-:S13]  /*efa0*/  ISETP.GE.AND P1, PT, R4, R154, PT ;  /* 0x0000009a0400720c */ /* 0x000fda0003f26270 */
[----:B------:R-:W-:Y:S05]  /*efb0*/  @!P1 BRA `(.L_x_9703) ;  /* 0x0000002c00ec9947 */ /* 0x000fea0003800000 */
[----:B------:R-:W-:Y:S01]  /*efc0*/  BSSY B0, `(.L_x_9704) ;  /* 0x00002f6000007945 */ /* 0x000fe20003800000 */
[----:B------:R-:W-:-:S07]  /*efd0*/  IMAD.MOV.U32 R135, RZ, RZ, RZ ;  /* 0x000000ffff877224 */ /* 0x000fce00078e00ff */
.L_x_9724:
[----:B------:R-:W-:Y:S02]  /*efe0*/  IMAD.U32 R7, RZ, RZ, UR36 ;  /* 0x00000024ff077e24 */ /* 0x000fe4000f8e00ff */
[----:B------:R-:W-:-:S03]  /*eff0*/  VIADD R21, R17, 0x1 ;  /* 0x0000000111157836 */ /* 0x000fc60000000000 */
[----:B------:R-:W-:Y:S02]  /*f000*/  ISETP.NE.AND P2, PT, R7, 0x3, PT ;  /* 0x000000030700780c */ /* 0x000fe40003f45270 */
[----:B------:R-:W-:-:S04]  /*f010*/  ISETP.NE.AND P1, PT, R21, 0x2, PT ;  /* 0x000000021500780c */ /* 0x000fc80003f25270 */
[----:B------:R-:W-:Y:S02]  /*f020*/  SEL R20, RZ, 0x1, P1 ;  /* 0x00000001ff147807 */ /* 0x000fe40000800000 */
[----:B------:R-:W-:Y:S02]  /*f030*/  SEL R21, R21, RZ, P1 ;  /* 0x000000ff15157207 */ /* 0x000fe40000800000 */
[----:B------:R-:W-:-:S03]  /*f040*/  LOP3.LUT R20, R19, R20, RZ, 0x3c, !PT ;  /* 0x0000001413147212 */ /* 0x000fc600078e3cff */
[----:B------:R-:W-:Y:S05]  /*f050*/  @!P2 BRA `(.L_x_9705) ;  /* 0x000000000004a947 */ /* 0x000fea0003800000 */
[----:B------:R-:W-:Y:S01]  /*f060*/  BPT.TRAP 0x1 ;  /* 0x000000040000795c */ /* 0x000fe20000300000 */
.L_x_9705:
[----:B------:R-:W-:Y:S01]  /*f070*/  IMAD R7, R21, 0x8, R16 ;  /* 0x0000000815077824 */ /* 0x000fe200078e0210 */
[----:B------:R-:W-:-:S04]  /*f080*/  SHF.L.U32 R12, R20, 0x1f, RZ ;  /* 0x0000001f140c7819 */ /* 0x000fc800000006ff */
[----:B------:R0:W1:Y:S01]  /*f090*/  SYNCS.PHASECHK.TRANS64.TRYWAIT P1, [R7+URZ+0x19c30], R12 ;  /* 0x019c300c070075a7 */ /* 0x000062000802017f */
[----:B------:R-:W-:Y:S05]  /*f0a0*/  @!P2 BRA `(.L_x_9706) ;  /* 0x000000000004a947 */ /* 0x000fea0003800000 */
[----:B------:R-:W-:Y:S01]  /*f0b0*/  BPT.TRAP 0x1 ;  /* 0x000000040000795c */ /* 0x000fe20000300000 */
.L_x_9706:
[----:B------:R-:W2:Y:S01]  /*f0c0*/  LDL R13, [R1+0x18] ;  /* 0x00001800010d7983 */ /* 0x000ea20000100800 */
[----:B------:R-:W-:Y:S01]  /*f0d0*/  BSSY B2, `(.L_x_9707) ;  /* 0x0000006000027945 */ /* 0x000fe20003800000 */
[----:B------:R-:W-:Y:S02]  /*f0e0*/  IMAD.MOV.U32 R15, RZ, RZ, -0x3ffffff0 ;  /* 0xc0000010ff0f7424 */ /* 0x000fe400078e00ff */
[----:B--2---:R-:W-:Y:S01]  /*f0f0*/  IMAD R14, R21, 0x300, R13 ;  /* 0x00000300150e7824 */ /* 0x004fe200078e020d */
[----:B-1----:R-:W-:Y:S06]  /*f100*/  @P1 BRA `(.L_x_9708) ;  /* 0x0000000000081947 */ /* 0x002fec0003800000 */
[----:B------:R-:W1:Y:S02]  /*f110*/  SYNCS.PHASECHK.TRANS64.TRYWAIT P1, [R7+URZ+0x19c30], R12 ;  /* 0x019c300c070075a7 */ /* 0x000e64000802017f */
[----:B-1----:R-:W-:Y:S05]  /*f120*/  @!P1 BRA `(.L_x_9709) ;  /* 0x00000124007c9947 */ /* 0x002fea0003800000 */
.L_x_9708:
[----:B------:R-:W-:Y:S05]  /*f130*/  BSYNC B2 ;  /* 0x0000000000027941 */ /* 0x000fea0003800000 */
.L_x_9707:
[C---:B------:R-:W-:Y:S01]  /*f140*/  R2UR UR6, R14.reuse ;  /* 0x000000000e0672ca */ /* 0x040fe200000e0000 */
[----:B------:R-:W-:Y:S01]  /*f150*/  WARPGROUP.ARRIVE ;  /* 0x00000000000079c5 */ /* 0x000fe20000000000 */
[----:B------:R-:W-:Y:S01]  /*f160*/  R2UR UR7, R15 ;  /* 0x000000000f0772ca */ /* 0x000fe200000e0000 */
[----:B01----:R-:W-:Y:S01]  /*f170*/  VIADD R12, R14, 0x100 ;  /* 0x000001000e0c7836 */ /* 0x003fe20000000000 */
[----:B------:R-:W-:Y:S01]  /*f180*/  R2UR UR4, R8 ;  /* 0x00000000080472ca */ /* 0x000fe200000e0000 */
[----:B------:R-:W-:Y:S01]  /*f190*/  IMAD.MOV.U32 R13, RZ, RZ, -0x3ffffff0 ;  /* 0xc0000010ff0d7424 */ /* 0x000fe200078e00ff */
[----:B------:R-:W-:Y:S01]  /*f1a0*/  R2UR UR5, R9 ;  /* 0x00000000090572ca */ /* 0x000fe200000e0000 */
[----:B------:R-:W-:Y:S01]  /*f1b0*/  VIADD R14, R14, 0x200 ;  /* 0x000002000e0e7836 */ /* 0x000fe20000000000 */
[----:B------:R-:W-:Y:S01]  /*f1c0*/  R2UR UR10, R12 ;  /* 0x000000000c0a72ca */ /* 0x000fe200000e0000 */
[----:B------:R-:W-:Y:S01]  /*f1d0*/  IMAD.MOV.U32 R15, RZ, RZ, -0x3ffffff0 ;  /* 0xc0000010ff0f7424 */ /* 0x000fe200078e00ff */
[----:B------:R-:W-:Y:S01]  /*f1e0*/  R2UR UR11, R13 ;  /* 0x000000000d0b72ca */ /* 0x000fe200000e0000 */
[----:B------:R-:W-:Y:S01]  /*f1f0*/  IMAD.U32 R13, RZ, RZ, UR36 ;  /* 0x00000024ff0d7e24 */ /* 0x000fe2000f8e00ff */
[----:B------:R-:W-:-:S02]  /*f200*/  R2UR UR8, R156 ;  /* 0x000000009c0872ca */ /* 0x000fc400000e0000 */
[----:B------:R-:W-:Y:S02]  /*f210*/  R2UR UR9, R157 ;  /* 0x000000009d0972ca */ /* 0x000fe400000e0000 */
[----:B------:R-:W-:Y:S02]  /*f220*/  R2UR UR14, R14 ;  /* 0x000000000e0e72ca */ /* 0x000fe400000e0000 */
[----:B------:R-:W-:Y:S01]  /*f230*/  R2UR UR15, R15 ;  /* 0x000000000f0f72ca */ /* 0x000fe200000e0000 */
[----:B------:R-:W-:Y:S01]  /*f240*/  QGMMA.64x128x32.F32.E4M3.E4M3 R24, gdesc[UR4], RZ, !UPT, gsb0 ;  /* 0x01e00000041879f3 */ /* 0x000fe2000c0008ff */
[----:B------:R-:W-:Y:S02]  /*f250*/  R2UR UR12, R10 ;  /* 0x000000000a0c72ca */ /* 0x000fe400000e0000 */
[----:B------:R-:W-:Y:S02]  /*f260*/  R2UR UR13, R11 ;  /* 0x000000000b0d72ca */ /* 0x000fe400000e0000 */
[----:B------:R-:W-:Y:S01]  /*f270*/  ISETP.NE.AND P2, PT, R13, 0x3, PT ;  /* 0x000000030d00780c */ /* 0x000fe20003f45270 */
[----:B------:R-:W-:-:S02]  /*f280*/  WARPGROUP.DEPBAR.LE gsb0, 0x0 ;  /* 0x00008000000079c5 */ /* 0x000fc40000010000 */
[----:B------:R-:W-:-:S06]  /*f290*/  WARPGROUP.ARRIVE ;  /* 0x00000000000079c5 */ /* 0x000fcc0000000000 */
[----:B------:R-:W-:Y:S03]  /*f2a0*/  QGMMA.64x128x32.F32.E4M3.E4M3 R24, gdesc[UR8], R24, gsb0 ;  /* 0x01e00000081879f3 */ /* 0x000fe60008000818 */
[----:B------:R-:W-:Y:S02]  /*f2b0*/  WARPGROUP.DEPBAR.LE gsb0, 0x0 ;  /* 0x00008000000079c5 */ /* 0x000fe40000010000 */
[----:B------:R-:W-:-:S07]  /*f2c0*/  WARPGROUP.ARRIVE ;  /* 0x00000000000079c5 */ /* 0x000fce0000000000 */
[----:B------:R-:W-:Y:S03]  /*f2d0*/  QGMMA.64x128x32.F32.E4M3.E4M3 R24, gdesc[UR12], R24, gsb0 ;  /* 0x01e000000c1879f3 */ /* 0x000fe60008000818 */
[----:B------:R-:W-:Y:S02]  /*f2e0*/  WARPGROUP.DEPBAR.LE gsb0, 0x0 ;  /* 0x00008000000079c5 */ /* 0x000fe40000010000 */
[----:B------:R-:W-:Y:S05]  /*f2f0*/  @!P2 BRA `(.L_x_9710) ;  /* 0x000000000004a947 */ /* 0x000fea0003800000 */
[----:B------:R-:W-:Y:S01]  /*f300*/  BPT.TRAP 0x1 ;  /* 0x000000040000795c */ /* 0x000fe20000300000 */
.L_x_9710:
[----:B------:R-:W-:Y:S01]  /*f310*/  SHF.L.U32 R12, R19, 0x1f, RZ ;  /* 0x0000001f130c7819 */ /* 0x000fe200000006ff */
[----:B------:R-:W-:-:S04]  /*f320*/  IMAD R19, R17, 0x8, R16 ;  /* 0x0000000811137824 */ /* 0x000fc800078e0210 */
[----:B------:R0:W1:Y:S01]  /*f330*/  SYNCS.PHASECHK.TRANS64.TRYWAIT P1, [R19+URZ+0x19c50], R12 ;  /* 0x019c500c130075a7 */ /* 0x000062000802017f */
[----:B------:R-:W-:Y:S05]  /*f340*/  @!P2 BRA `(.L_x_9711) ;  /* 0x000000000004a947 */ /* 0x000fea0003800000 */
[----:B------:R-:W-:Y:S01]  /*f350*/  BPT.TRAP 0x1 ;  /* 0x000000040000795c */ /* 0x000fe20000300000 */
.L_x_9711:
[----:B------:R-:W-:Y:S04]  /*f360*/  BSSY B2, `(.L_x_9712) ;  /* 0x0000004000027945 */ /* 0x000fe80003800000 */
[----:B-1----:R-:W-:Y:S05]  /*f370*/  @P1 BRA `(.L_x_9713) ;  /* 0x0000000000081947 */ /* 0x002fea0003800000 */
[----:B------:R-:W1:Y:S02]  /*f380*/  SYNCS.PHASECHK.TRANS64.TRYWAIT P1, [R19+URZ+0x19c50], R12 ;  /* 0x019c500c130075a7 */ /* 0x000e64000802017f */
[----:B-1----:R-:W-:Y:S05]  /*f390*/  @!P1 BRA `(.L_x_9714) ;  /* 0x0000012000f49947 */ /* 0x002fea0003800000 */
.L_x_9713:
[----:B------:R-:W-:Y:S05]  /*f3a0*/  BSYNC B2 ;  /* 0x0000000000027941 */ /* 0x000fea0003800000 */
.L_x_9712:
[----:B01----:R-:W-:Y:S01]  /*f3b0*/  VIADD R12, R16, 0x3000 ;  /* 0x00003000100c7836 */ /* 0x003fe20000000000 */
[----:B------:R-:W-:-:S04]  /*f3c0*/  LOP3.LUT P4, RZ, R22, 0x20, RZ, 0xc0, !PT ;  /* 0x0000002016ff7812 */ /* 0x000fc8000788c0ff */
[----:B------:R-:W-:-:S04]  /*f3d0*/  SHF.R.U32.HI R12, RZ, 0x4, R12 ;  /* 0x00000004ff0c7819 */ /* 0x000fc8000001160c */
[----:B------:R-:W-:-:S04]  /*f3e0*/  LOP3.LUT R12, R12, 0x3fff, RZ, 0xc0, !PT ;  /* 0x00003fff0c0c7812 */ /* 0x000fc800078ec0ff */
[----:B------:R-:W-:Y:S01]  /*f3f0*/  LOP3.LUT R12, R12, 0x10000, RZ, 0xfc, !PT ;  /* 0x000100000c0c7812 */ /* 0x000fe200078efcff */
[----:B------:R-:W-:-:S04]  /*f400*/  IMAD.MOV.U32 R13, RZ, RZ, 0x40000040 ;  /* 0x40000040ff0d7424 */ /* 0x000fc800078e00ff */
[----:B------:R-:W-:Y:S01]  /*f410*/  IMAD R12, R17, 0x300, R12 ;  /* 0x00000300110c7824 */ /* 0x000fe200078e020c */
[----:B------:R-:W-:Y:S01]  /*f420*/  R2UR UR7, R13 ;  /* 0x000000000d0772ca */ /* 0x000fe200000e0000 */
[----:B------:R-:W-:Y:S01]  /*f430*/  WARPGROUP.ARRIVE ;  /* 0x00000000000079c5 */ /* 0x000fe20000000000 */
[----:B------:R-:W2:Y:S02]  /*f440*/  LDL R17, [R1+0x40] ;  /* 0x0000400001117983 */ /* 0x000ea40000100800 */
[----:B------:R-:W-:-:S13]  /*f450*/  R2UR UR6, R12 ;  /* 0x000000000c0672ca */ /* 0x000fda00000e0000 */
[----:B------:R-:W-:Y:S01]  /*f460*/  QGMMA.64x96x32.F32.E4M3.E4M3 R88, R148, gdesc[UR4], R88, gsb0 ;  /* 0x0160000494587df3 */ /* 0x000fe20008000858 */
[----:B------:R-:W-:Y:S02]  /*f470*/  VIADD R14, R12, 0x2 ;  /* 0x000000020c0e7836 */ /* 0x000fe40000000000 */
[----:B------:R-:W-:-:S03]  /*f480*/  IMAD.MOV.U32 R15, RZ, RZ, 0x40000040 ;  /* 0x40000040ff0f7424 */ /* 0x000fc600078e00ff */
[----:B------:R-:W-:Y:S02]  /*f490*/  R2UR UR6, R14 ;  /* 0x000000000e0672ca */ /* 0x000fe400000e0000 */
[----:B------:R-:W-:Y:S01]  /*f4a0*/  R2UR UR7, R15 ;  /* 0x000000000f0772ca */ /* 0x000fe200000e0000 */
[----:B------:R-:W-:Y:S02]  /*f4b0*/  WARPGROUP.DEPBAR.LE gsb0, 0x0 ;  /* 0x00008000000079c5 */ /* 0x000fe40000010000 */
[----:B------:R-:W2:Y:S01]  /*f4c0*/  LDL R149, [R1+0xc] ;  /* 0x00000c0001957983 */ /* 0x000ea20000100800 */
[----:B------:R-:W-:Y:S01]  /*f4d0*/  VIADD R14, R12, 0x4 ;  /* 0x000000040c0e7836 */ /* 0x000fe20000000000 */
[----:B------:R-:W0:Y:S02]  /*f4e0*/  LDC R148, c[0x0][0x448] ;  /* 0x00011200ff947b82 */ /* 0x000e240000000800 */
[----:B------:R-:W3:Y:S04]  /*f4f0*/  LDL R151, [R1+0x4] ;  /* 0x0000040001977983 */ /* 0x000ee80000100800 */
[----:B------:R-:W4:Y:S01]  /*f500*/  LDL R150, [R1] ;  /* 0x0000000001967983 */ /* 0x000f220000100800 */
[----:B------:R-:W-:-:S06]  /*f510*/  WARPGROUP.ARRIVE ;  /* 0x00000000000079c5 */ /* 0x000fcc0000000000 */
[----:B------:R-:W-:Y:S01]  /*f520*/  QGMMA.64x96x32.F32.E4M3.E4M3 R88, R144, gdesc[UR4], R88, gsb0 ;  /* 0x0160000490587df3 */ /* 0x000fe20008000858 */
[----:B------:R-:W-:Y:S01]  /*f530*/  IMAD.MOV.U32 R15, RZ, RZ, 0x40000040 ;  /* 0x40000040ff0f7424 */ /* 0x000fe200078e00ff */
[----:B------:R-:W-:-:S04]  /*f540*/  R2UR UR6, R14 ;  /* 0x000000000e0672ca */ /* 0x000fc800000e0000 */
[----:B------:R-:W-:Y:S01]  /*f550*/  R2UR UR7, R15 ;  /* 0x000000000f0772ca */ /* 0x000fe200000e0000 */
[----:B------:R-:W-:Y:S02]  /*f560*/  VIADD R12, R12, 0x6 ;  /* 0x000000060c0c7836 */ /* 0x000fe40000000000 */
[----:B------:R-:W-:Y:S01]  /*f570*/  IMAD.MOV.U32 R13, RZ, RZ, 0x40000040 ;  /* 0x40000040ff0d7424 */ /* 0x000fe200078e00ff */
[----:B------:R-:W-:Y:S02]  /*f580*/  WARPGROUP.DEPBAR.LE gsb0, 0x0 ;  /* 0x00008000000079c5 */ /* 0x000fe40000010000 */
[----:B------:R-:W-:-:S07]  /*f590*/  WARPGROUP.ARRIVE ;  /* 0x00000000000079c5 */ /* 0x000fce0000000000 */
[----:B------:R-:W-:Y:S01]  /*f5a0*/  QGMMA.64x96x32.F32.E4M3.E4M3 R88, R140, gdesc[UR4], R88, gsb0 ;  /* 0x016000048c587df3 */ /* 0x000fe20008000858 */
[----:B------:R-:W-:Y:S02]  /*f5b0*/  R2UR UR6, R12 ;  /* 0x000000000c0672ca */ /* 0x000fe400000e0000 */
[----:B------:R-:W-:Y:S02]  /*f5c0*/  R2UR UR7, R13 ;  /* 0x000000000d0772ca */ /* 0x000fe400000e0000 */
[----:B0-----:R-:W-:-:S13]  /*f5d0*/  ISETP.NE.AND P1, PT, R148, 0x1, PT ;  /* 0x000000019400780c */ /* 0x001fda0003f25270 */
[----:B------:R-:W0:Y:S08]  /*f5e0*/  @P1 LDC R13, c[0x0][0x44c] ;  /* 0x00011300ff0d1b82 */ /* 0x000e300000000800 */
[----:B------:R-:W1:Y:S01]  /*f5f0*/  @P1 LDC R12, c[0x0][0x450] ;  /* 0x00011400ff0c1b82 */ /* 0x000e620000000800 */
[----:B------:R-:W-:Y:S02]  /*f600*/  WARPGROUP.DEPBAR.LE gsb0, 0x0 ;  /* 0x00008000000079c5 */ /* 0x000fe40000010000 */
[----:B------:R-:W-:-:S06]  /*f610*/  WARPGROUP.ARRIVE ;  /* 0x00000000000079c5 */ /* 0x000fcc0000000000 */
[----:B------:R-:W-:Y:S01]  /*f620*/  QGMMA.64x96x32.F32.E4M3.E4M3 R88, R136, gdesc[UR4], R88, gsb0 ;  /* 0x0160000488587df3 */ /* 0x000fe20008000858 */
[----:B------:R-:W-:Y:S02]  /*f630*/  @!P0 VIADD R7, R7, 0x19c40 ;  /* 0x00019c4007078836 */ /* 0x000fe40000000000 */
[----:B------:R-:W-:-:S03]  /*f640*/  IMAD.SHL.U32 R15, R4, 0x80, RZ ;  /* 0x00000080040f7824 */ /* 0x000fc600078e00ff */
[----:B------:R-:W-:Y:S01]  /*f650*/  @!P0 PRMT R7, RZ, 0x654, R7 ;  /* 0x00000654ff078816 */ /* 0x000fe20000000007 */
[----:B--2---:R-:W-:-:S04]  /*f660*/  IMAD.IADD R14, R17, 0x1, R149 ;  /* 0x00000001110e7824 */ /* 0x004fc800078e0295 */
[----:B0-----:R-:W-:-:S05]  /*f670*/  @P1 IMAD.HI.U32 R13, R14, R13, RZ ;  /* 0x0000000d0e0d1227 */ /* 0x001fca00078e00ff */
[----:B-1----:R-:W-:Y:S02]  /*f680*/  @P1 SHF.R.U32.HI R14, RZ, R12, R13 ;  /* 0x0000000cff0e1219 */ /* 0x002fe4000001160d */
[----:B------:R-:W-:-:S05]  /*f690*/  IADD3 R12, -R15, 0x1, RZ ;  /* 0x000000010f0c7810 */ /* 0x000fca0007ffe1ff */
[----:B---3--:R-:W-:Y:S01]  /*f6a0*/  IMAD R12, R151, -0x2, R12 ;  /* 0xfffffffe970c7824 */ /* 0x008fe200078e020c */
[----:B------:R-:W-:Y:S02]  /*f6b0*/  WARPGROUP.DEPBAR.LE gsb0, 0x0 ;  /* 0x00008000000079c5 */ /* 0x000fe40000010000 */
[----:B------:R-:W0:Y:S01]  /*f6c0*/  SHFL.IDX PT, R139, R14, RZ, 0x1c1f ;  /* 0x001c1fff0e8b7589 */ /* 0x000e2200000e0000 */
[----:B------:R1:W-:Y:S01]  /*f6d0*/  @!P0 SYNCS.ARRIVE.TRANS64.RED.A1T0 RZ, [R7+URZ], RZ ;  /* 0x000000ff07ff89a7 */ /* 0x0003e2000810043f */
[----:B----4-:R-:W-:Y:S01]  /*f6e0*/  IADD3 R136, -R155, R12, R150 ;  /* 0x0000000c9b887210 */ /* 0x010fe20007ffe196 */
[----:B-1----:R-:W-:-:S05]  /*f6f0*/  IMAD.U32 R7, RZ, RZ, UR40 ;  /* 0x00000028ff077e24 */ /* 0x002fca000f8e00ff */
[----:B------:R-:W-:-:S05]  /*f700*/  LOP3.LUT R17, RZ, R7, RZ, 0x33, !PT ;  /* 0x00000007ff117212 */ /* 0x000fca00078e33ff */
[----:B------:R-:W-:Y:S02]  /*f710*/  IMAD.IADD R17, R17, 0x1, R136 ;  /* 0x0000000111117824 */ /* 0x000fe400078e0288 */
[----:B------:R-:W-:Y:S02]  /*f720*/  VIADD R136, R136, UR45 ;  /* 0x0000002d88887c36 */ /* 0x000fe40008000000 */
[--C-:B0-----:R-:W-:Y:S02]  /*f730*/  IMAD.IADD R138, R17, 0x1, R139.reuse ;  /* 0x00000001118a7824 */ /* 0x101fe400078e028b */
[----:B------:R-:W-:Y:S01]  /*f740*/  IMAD.IADD R137, R136, 0x1, R139 ;  /* 0x0000000188897824 */ /* 0x000fe200078e028b */
[----:B------:R-:W-:Y:S06]  /*f750*/  @!P4 BRA `(.L_x_9715) ;  /* 0x000000000058c947 */ /* 0x000fec0003800000 */
        /* <DEDUP_REMOVED lines=12> */
.L_x_9717:
[----:B------:R-:W-:-:S05]  /*f820*/  IMAD.U32 R140, RZ, RZ, UR39 ;  /* 0x00000027ff8c7e24 */ /* 0x000fca000f8e00ff */
[----:B------:R-:W-:-:S13]  /*f830*/  ISETP.NE.AND P1, PT, R140, 0x1, PT ;  /* 0x000000018c00780c */ /* 0x000fda0003f25270 */
[----:B------:R-:W0:Y:S02]  /*f840*/  @P1 LDC.64 R12, c[0x0][0x9e8] ;  /* 0x00027a00ff0c1b82 */ /* 0x000e240000000a00 */
[----:B0-----:R-:W-:-:S05]  /*f850*/  @P1 IMAD.HI.U32 R12, R139, R12, RZ ;  /* 0x0000000c8b0c1227 */ /* 0x001fca00078e00ff */
[----:B------:R-:W-:-:S07]  /*f860*/  @P1 SHF.R.U32.HI R139, RZ, R13, R12 ;  /* 0x0000000dff8b1219 */ /* 0x000fce000001160c */
.L_x_9718:
[----:B------:R-:W-:Y:S05]  /*f870*/  BSYNC B2 ;  /* 0x0000000000027941 */ /* 0x000fea0003800000 */
.L_x_9716:
[----:B------:R-:W-:-:S04]  /*f880*/  IMAD R139, R139, R140, -R15 ;  /* 0x0000008c8b8b7224 */ /* 0x000fc800078e0a0f */
[----:B------:R-:W-:-:S05]  /*f890*/  IMAD R139, R151, -0x2, R139 ;  /* 0xfffffffe978b7824 */ /* 0x000fca00078e028b */
[----:B------:R-:W-:Y:S02]  /*f8a0*/  VIMNMX R138, R138, R139, !PT ;  /* 0x0000008b8a8a7248 */ /* 0x000fe40007fe0100 */
[----:B------:R-:W-:-:S07]  /*f8b0*/  VIADDMNMX R137, R139, R140, R137, PT ;  /* 0x0000008c8b897246 */ /* 0x000fce0003800189 */
.L_x_9715:
        /* <DEDUP_REMOVED lines=113> */
.L_x_9721:
[----:B------:R-:W-:-:S05]  /*ffd0*/  IMAD.U32 R137, RZ, RZ, UR39 ;  /* 0x00000027ff897e24 */ /* 0x000fca000f8e00ff */
[----:B------:R-:W-:-:S13]  /*ffe0*/  ISETP.NE.AND P1, PT, R137, 0x1, PT ;  /* 0x000000018900780c */ /* 0x000fda0003f25270 */
[----:B------:R-:W0:Y:S02]  /*fff0*/  @P1 LDC.64 R12, c[0x0][0x9e8] ;  /* 0x00027a00ff0c1b82 */ /* 0x000e240000000a00 */
[----:B0-----:R-:W-:-:S05]  /*10000*/  @P1 IMAD.HI.U32 R12, R14, R12, RZ ;  /* 0x0000000c0e0c1227 */ /* 0x001fca00078e00ff */
[----:B------:R-:W-:-:S07]  /*10010*/  @P1 SHF.R.U32.HI R14, RZ, R13, R12 ;  /* 0x0000000dff0e1219 */ /* 0x000fce000001160c */
.L_x_9722:
[----:B------:R-:W-:Y:S05]  /*10020*/  BSYNC B2 ;  /* 0x0000000000027941 */ /* 0x000fea0003800000 */
.L_x_9720:
[----:B------:R-:W-:-:S04]  /*10030*/  IMAD R14, R14, R137, -R15 ;  /* 0x000000890e0e7224 */ /* 0x000fc800078e0a0f */
[----:B------:R-:W-:-:S05]  /*10040*/  IMAD R14, R151, -0x2, R14 ;  /* 0xfffffffe970e7824 */ /* 0x000fca00078e020e */
[----:B------:R-:W-:Y:S02]  /*10050*/  VIMNMX R17, R17, R14, !PT ;  /* 0x0000000e11117248 */ /* 0x000fe40007fe0100 */
[----:B------:R-:W-:-:S07]  /*10060*/  VIADDMNMX R136, R14, R137, R136, PT ;  /* 0x000000890e887246 */ /* 0x000fce0003800188 */
.L_x_9719:
[C---:B------:R-:W-:Y:S01]  /*10070*/  ISETP.GT.AND P1, PT, R17.reuse, 0x1, P3 ;  /* 0x000000011100780c */ /* 0x040fe20001f24270 */
[----:B------:R-:W-:Y:S01]  /*10080*/  IMAD.U32 R137, RZ, RZ, UR36 ;  /* 0x00000024ff897e24 */ /* 0x000fe2000f8e00ff */
[----:B------:R-:W-:Y:S02]  /*10090*/  ISETP.GT.AND P2, PT, R17, 0x8, P3 ;  /* 0x000000081100780c */ /* 0x000fe40001f44270 */
[C---:B------:R-:W-:Y:S02]  /*100a0*/  ISETP.LT.OR P1, PT, R136.reuse, 0x2, P1 ;  /* 0x000000028800780c */ /* 0x040fe40000f21670 */
[----:B------:R-:W-:Y:S02]  /*100b0*/  ISETP.LT.OR P2, PT, R136, 0x9, P2 ;  /* 0x000000098800780c */ /* 0x000fe40001741670 */
[----:B------:R-:W-:Y:S02]  /*100c0*/  FSEL R27, R27, -INF , !P1 ;  /* 0xff8000001b1b7808 */ /* 0x000fe40004800000 */
[----:B------:R-:W-:-:S02]  /*100d0*/  ISETP.GT.AND P1, PT, R17, 0x9, P3 ;  /* 0x000000091100780c */ /* 0x000fc40001f24270 */
[----:B------:R-:W-:Y:S02]  /*100e0*/  FSEL R30, R30, -INF , !P2 ;  /* 0xff8000001e1e7808 */ /* 0x000fe40005000000 */
[C---:B------:R-:W-:Y:S02]  /*100f0*/  ISETP.LT.OR P1, PT, R136.reuse, 0xa, P1 ;  /* 0x0000000a8800780c */ /* 0x040fe40000f21670 */
[----:B------:R-:W-:Y:S02]  /*10100*/  ISETP.GT.AND P2, PT, R17, 0x10, P3 ;  /* 0x000000101100780c */ /* 0x000fe40001f44270 */
[----:B------:R-:W-:Y:S02]  /*10110*/  FSEL R31, R31, -INF , !P1 ;  /* 0xff8000001f1f7808 */ /* 0x000fe40004800000 */
[----:B------:R-:W-:Y:S02]  /*10120*/  ISETP.GT.AND P1, PT, R17, 0x11, P3 ;  /* 0x000000111100780c */ /* 0x000fe40001f24270 */
[----:B------:R-:W-:-:S02]  /*10130*/  ISETP.LT.OR P2, PT, R136, 0x11, P2 ;  /* 0x000000118800780c */ /* 0x000fc40001741670 */
[----:B------:R-:W-:Y:S02]  /*10140*/  ISETP.LT.OR P1, PT, R136, 0x12, P1 ;  /* 0x000000128800780c */ /* 0x000fe40000f21670 */
[----:B------:R-:W-:Y:S02]  /*10150*/  FMNMX.FTZ R12, R24, R3, !PT ;  /* 0x00000003180c7209 */ /* 0x000fe40007810000 */
[----:B------:R-:W-:Y:S02]  /*10160*/  FSEL R34, R34, -INF , !P2 ;  /* 0xff80000022227808 */ /* 0x000fe40005000000 */
[----:B------:R-:W-:Y:S02]  /*10170*/  FSEL R35, R35, -INF , !P1 ;  /* 0xff80000023237808 */ /* 0x000fe40004800000 */
[C---:B------:R-:W-:Y:S02]  /*10180*/  ISETP.GT.AND P2, PT, R17.reuse, 0x18, P3 ;  /* 0x000000181100780c */ /* 0x040fe40001f44270 */
[----:B------:R-:W-:-:S02]  /*10190*/  ISETP.GT.AND P1, PT, R17, 0x19, P3 ;  /* 0x000000191100780c */ /* 0x000fc40001f24270 */
[----:B------:R-:W-:Y:S02]  /*101a0*/  FMNMX.FTZ R12, R25, R12, !PT ;  /* 0x0000000c190c7209 */ /* 0x000fe40007810000 */
[C---:B------:R-:W-:Y:S02]  /*101b0*/  ISETP.LT.OR P2, PT, R136.reuse, 0x19, P2 ;  /* 0x000000198800780c */ /* 0x040fe40001741670 */
[----:B------:R-:W-:Y:S02]  /*101c0*/  ISETP.LT.OR P1, PT, R136, 0x1a, P1 ;  /* 0x0000001a8800780c */ /* 0x000fe40000f21670 */
[----:B------:R-:W-:Y:S02]  /*101d0*/  FMNMX.FTZ R12, R28, R12, !PT ;  /* 0x0000000c1c0c7209 */ /* 0x000fe40007810000 */
[----:B------:R-:W-:Y:S02]  /*101e0*/  FSEL R38, R38, -INF , !P2 ;  /* 0xff80000026267808 */ /* 0x000fe40005000000 */
[----:B------:R-:W-:-:S02]  /*101f0*/  FSEL R39, R39, -INF , !P1 ;  /* 0xff80000027277808 */ /* 0x000fc40004800000 */
[C---:B------:R-:W-:Y:S02]  /*10200*/  ISETP.GT.AND P2, PT, R17.reuse, 0x20, P3 ;  /* 0x000000201100780c */ /* 0x040fe40001f44270 */
[----:B------:R-:W-:Y:S02]  /*10210*/  ISETP.GT.AND P1, PT, R17, 0x21, P3 ;  /* 0x000000211100780c */ /* 0x000fe40001f24270 */
[----:B------:R-:W-:Y:S02]  /*10220*/  FMNMX.FTZ R12, R29, R12, !PT ;  /* 0x0000000c1d0c7209 */ /* 0x000fe40007810000 */
[C---:B------:R-:W-:Y:S02]  /*10230*/  ISETP.LT.OR P2, PT, R136.reuse, 0x21, P2 ;  /* 0x000000218800780c */ /* 0x040fe40001741670 */
[----:B------:R-:W-:Y:S02]  /*10240*/  ISETP.LT.OR P1, PT, R136, 0x22, P1 ;  /* 0x000000228800780c */ /* 0x000fe40000f21670 */
[----:B------:R-:W-:-:S02]  /*10250*/  FMNMX.FTZ R12, R32, R12, !PT ;  /* 0x0000000c200c7209 */ /* 0x000fc40007810000 */
[----:B------:R-:W-:Y:S02]  /*10260*/  FSEL R42, R42, -INF , !P2 ;  /* 0xff8000002a2a7808 */ /* 0x000fe40005000000 */
[----:B------:R-:W-:Y:S02]  /*10270*/  FSEL R43, R43, -INF , !P1 ;  /* 0xff8000002b2b7808 */ /* 0x000fe40004800000 */
[----:B------:R-:W-:Y:S02]  /*10280*/  FMNMX.FTZ R12, R33, R12, !PT ;  /* 0x0000000c210c7209 */ /* 0x000fe40007810000 */
[C---:B------:R-:W-:Y:S02]  /*10290*/  ISETP.GT.AND P2, PT, R17.reuse, 0x28, P3 ;  /* 0x000000281100780c */ /* 0x040fe40001f44270 */
[----:B------:R-:W-:Y:S02]  /*102a0*/  ISETP.GT.AND P1, PT, R17, 0x29, P3 ;  /* 0x000000291100780c */ /* 0x000fe40001f24270 */
[----:B------:R-:W-:-:S02]  /*102b0*/  FMNMX.FTZ R12, R36, R12, !PT ;  /* 0x0000000c240c7209 */ /* 0x000fc40007810000 */
[C---:B------:R-:W-:Y:S02]  /*102c0*/  ISETP.LT.OR P2, PT, R136.reuse, 0x29, P2 ;  /* 0x000000298800780c */ /* 0x040fe40001741670 */
[----:B------:R-:W-:Y:S02]  /*102d0*/  ISETP.LT.OR P1, PT, R136, 0x2a, P1 ;  /* 0x0000002a8800780c */ /* 0x000fe40000f21670 */
[----:B------:R-:W-:Y:S02]  /*102e0*/  FMNMX.FTZ R12, R37, R12, !PT ;  /* 0x0000000c250c7209 */ /* 0x000fe40007810000 */
[----:B------:R-:W-:Y:S02]  /*102f0*/  FSEL R46, R46, -INF , !P2 ;  /* 0xff8000002e2e7808 */ /* 0x000fe40005000000 */
[----:B------:R-:W-:Y:S02]  /*10300*/  FSEL R47, R47, -INF , !P1 ;  /* 0xff8000002f2f7808 */ /* 0x000fe40004800000 */
[----:B------:R-:W-:-:S02]  /*10310*/  ISETP.GT.AND P2, PT, R17, 0x30, P3 ;  /* 0x000000301100780c */ /* 0x000fc40001f44270 */
[----:B------:R-:W-:Y:S02]  /*10320*/  ISETP.GT.AND P1, PT, R17, 0x31, P3 ;  /* 0x000000311100780c */ /* 0x000fe40001f24270 */
[----:B------:R-:W-:Y:S02]  /*10330*/  FMNMX.FTZ R12, R40, R12, !PT ;  /* 0x0000000c280c7209 */ /* 0x000fe40007810000 */
[C---:B------:R-:W-:Y:S02]  /*10340*/  ISETP.LT.OR P2, PT, R136.reuse, 0x31, P2 ;  /* 0x000000318800780c */ /* 0x040fe40001741670 */
[----:B------:R-:W-:Y:S02]  /*10350*/  ISETP.LT.OR P1, PT, R136, 0x32, P1 ;  /* 0x000000328800780c */ /* 0x000fe40000f21670 */
[----:B------:R-:W-:Y:S02]  /*10360*/  FMNMX.FTZ R12, R41, R12, !PT ;  /* 0x0000000c290c7209 */ /* 0x000fe40007810000 */
[----:B------:R-:W-:-:S02]  /*10370*/  FSEL R50, R50, -INF , !P2 ;  /* 0xff80000032327808 */ /* 0x000fc40005000000 */
[----:B------:R-:W-:Y:S02]  /*10380*/  FSEL R51, R51, -INF , !P1 ;  /* 0xff80000033337808 */ /* 0x000fe40004800000 */
[C---:B------:R-:W-:Y:S02]  /*10390*/  ISETP.GT.AND P2, PT, R17.reuse, 0x38, P3 ;  /* 0x000000381100780c */ /* 0x040fe40001f44270 */
[----:B------:R-:W-:Y:S02]  /*103a0*/  ISETP.GT.AND P1, PT, R17, 0x39, P3 ;  /* 0x000000391100780c */ /* 0x000fe40001f24270 */
[----:B------:R-:W-:Y:S02]  /*103b0*/  FMNMX.FTZ R12, R44, R12, !PT ;  /* 0x0000000c2c0c7209 */ /* 0x000fe40007810000 */
[C---:B------:R-:W-:Y:S02]  /*103c0*/  ISETP.LT.OR P2, PT, R136.reuse, 0x39, P2 ;  /* 0x000000398800780c */ /* 0x040fe40001741670 */
[----:B------:R-:W-:-:S02]  /*103d0*/  ISETP.LT.OR P1, PT, R136, 0x3a, P1 ;  /* 0x0000003a8800780c */ /* 0x000fc40000f21670 */
[----:B------:R-:W-:Y:S02]  /*103e0*/  FMNMX.FTZ R12, R45, R12, !PT ;  /* 0x0000000c2d0c7209 */ /* 0x000fe40007810000 */
[----:B------:R-:W-:Y:S02]  /*103f0*/  FSEL R54, R54, -INF , !P2 ;  /* 0xff80000036367808 */ /* 0x000fe40005000000 */
[----:B------:R-:W-:Y:S02]  /*10400*/  FSEL R55, R55, -INF , !P1 ;  /* 0xff80000037377808 */ /* 0x000fe40004800000 */
        /* <DEDUP_REMOVED lines=8> */
[----:B------:R-:W-:-:S02]  /*10490*/  FMNMX.FTZ R12, R52, R12, !PT ;  /* 0x0000000c340c7209 */ /* 0x000fc40007810000 */
        /* <DEDUP_REMOVED lines=8> */
[C---:B------:R-:W-:Y:S02]  /*10520*/  ISETP.GT.AND P2, PT, R17.reuse, 0x50, P3 ;  /* 0x000000501100780c */ /* 0x040fe40001f44270 */
[----:B------:R-:W-:Y:S02]  /*10530*/  ISETP.GT.AND P1, PT, R17, 0x51, P3 ;  /* 0x000000511100780c */ /* 0x000fe40001f24270 */
[----:B------:R-:W-:Y:S02]  /*10540*/  FMNMX.FTZ R12, R57, R12, !PT ;  /* 0x0000000c390c7209 */ /* 0x000fe40007810000 */
[----:B------:R-:W-:-:S02]  /*10550*/  ISETP.LT.OR P2, PT, R136, 0x51, P2 ;  /* 0x000000518800780c */ /* 0x000fc40001741670 */
[----:B------:R-:W-:Y:S02]  /*10560*/  ISETP.LT.OR P1, PT, R136, 0x52, P1 ;  /* 0x000000528800780c */ /* 0x000fe40000f21670 */
[----:B------:R-:W-:Y:S02]  /*10570*/  LOP3.LUT R22, R22, 0xbfffffff, RZ, 0xc0, !PT ;  /* 0xbfffffff16167812 */ /* 0x000fe400078ec0ff */
[----:B------:R-:W-:Y:S02]  /*10580*/  FMNMX.FTZ R12, R60, R12, !PT ;  /* 0x0000000c3c0c7209 */ /* 0x000fe40007810000 */
[----:B------:R-:W-:Y:S02]  /*10590*/  FSEL R66, R66, -INF , !P2 ;  /* 0xff80000042427808 */ /* 0x000fe40005000000 */
[----:B------:R-:W-:Y:S02]  /*105a0*/  FSEL R67, R67, -INF , !P1 ;  /* 0xff80000043437808 */ /* 0x000fe40004800000 */
[----:B------:R-:W-:-:S02]  /*105b0*/  ISETP.GT.AND P2, PT, R17, 0x58, P3 ;  /* 0x000000581100780c */ /* 0x000fc40001f44270 */
[----:B------:R-:W-:Y:S02]  /*105c0*/  ISETP.GT.AND P1, PT, R17, 0x59, P3 ;  /* 0x000000591100780c */ /* 0x000fe40001f24270 */
[----:B------:R-:W-:Y:S02]  /*105d0*/  @P0 LOP3.LUT R22, R22, 0x40000000, RZ, 0xfc, !PT ;  /* 0x4000000016160812 */ /* 0x000fe400078efcff */
[----:B------:R-:W-:Y:S02]  /*105e0*/  FMNMX.FTZ R12, R61, R12, !PT ;  /* 0x0000000c3d0c7209 */ /* 0x000fe40007810000 */
[----:B------:R-:W-:Y:S02]  /*105f0*/  ISETP.GT.AND P0, PT, R17, RZ, P3 ;  /* 0x000000ff1100720c */ /* 0x000fe40001f04270 */
        /* <DEDUP_REMOVED lines=8> */
[----:B------:R-:W-:Y:S02]  /*10680*/  LOP3.LUT R22, R22, 0xfffffff7, RZ, 0xc0, !PT ;  /* 0xfffffff716167812 */ /* 0x000fe400078ec0ff */
[C---:B------:R-:W-:Y:S02]  /*10690*/  ISETP.LT.OR P2, PT, R136.reuse, 0x61, P2 ;  /* 0x000000618800780c */ /* 0x040fe40001741670 */
[----:B------:R-:W-:Y:S02]  /*106a0*/  ISETP.LT.OR P1, PT, R136, 0x62, P1 ;  /* 0x000000628800780c */ /* 0x000fe40000f21670 */
[----:B------:R-:W-:Y:S02]  /*106b0*/  FMNMX.FTZ R12, R68, R12, !PT ;  /* 0x0000000c440c7209 */ /* 0x000fe40007810000 */
[----:B------:R-:W-:Y:S02]  /*106c0*/  @P0 LOP3.LUT R22, R22, 0x8, RZ, 0xfc, !PT ;  /* 0x0000000816160812 */ /* 0x000fe400078efcff */
[----:B------:R-:W-:-:S02]  /*106d0*/  FSEL R74, R74, -INF , !P2 ;  /* 0xff8000004a4a7808 */ /* 0x000fc40005000000 */
[----:B------:R-:W-:Y:S02]  /*106e0*/  FSEL R75, R75, -INF , !P1 ;  /* 0xff8000004b4b7808 */ /* 0x000fe40004800000 */
[----:B------:R-:W-:Y:S02]  /*106f0*/  FMNMX.FTZ R12, R69, R12, !PT ;  /* 0x0000000c450c7209 */ /* 0x000fe40007810000 */
[C---:B------:R-:W-:Y:S02]  /*10700*/  ISETP.GT.AND P4, PT, R17.reuse, 0x68, P3 ;  /* 0x000000681100780c */ /* 0x040fe40001f84270 */
[C---:B------:R-:W-:Y:S02]  /*10710*/  ISETP.GT.AND P5, PT, R17.reuse, 0x69, P3 ;  /* 0x000000691100780c */ /* 0x040fe40001fa4270 */
[C---:B------:R-:W-:Y:S02]  /*10720*/  ISETP.GT.AND P6, PT, R17.reuse, 0x70, P3 ;  /* 0x000000701100780c */ /* 0x040fe40001fc4270 */
[----:B------:R-:W-:-:S02]  /*10730*/  ISETP.GT.AND P2, PT, R17, 0x71, P3 ;  /* 0x000000711100780c */ /* 0x000fc40001f44270 */
[C---:B------:R-:W-:Y:S02]  /*10740*/  ISETP.GT.AND P1, PT, R17.reuse, 0x78, P3 ;  /* 0x000000781100780c */ /* 0x040fe40001f24270 */
[----:B------:R-:W-:Y:S02]  /*10750*/  ISETP.GT.AND P0, PT, R17, 0x79, P3 ;  /* 0x000000791100780c */ /* 0x000fe40001f04270 */
[----:B------:R-:W-:Y:S02]  /*10760*/  LOP3.LUT P3, RZ, R22, 0x8, RZ, 0xc0, !PT ;  /* 0x0000000816ff7812 */ /* 0x000fe4000786c0ff */
[----:B------:R-:W-:Y:S02]  /*10770*/  FMNMX.FTZ R12, R72, R12, !PT ;  /* 0x0000000c480c7209 */ /* 0x000fe40007810000 */
[----:B------:R-:W-:Y:S02]  /*10780*/  ISETP.LT.OR P3, PT, R136, 0x1, P3 ;  /* 0x000000018800780c */ /* 0x000fe40001f61670 */
[----:B------:R-:W-:-:S02]  /*10790*/  FMNMX.FTZ R12, R73, R12, !PT ;  /* 0x0000000c490c7209 */ /* 0x000fc40007810000 */
[----:B------:R-:W-:Y:S02]  /*107a0*/  FSEL R26, R26, -INF , !P3 ;  /* 0xff8000001a1a7808 */ /* 0x000fe40005800000 */
        /* <DEDUP_REMOVED lines=12> */
[----:B------:R-:W-:Y:S01]  /*10870*/  LOP3.LUT R22, R22, 0xfffffffd, RZ, 0xc0, !PT ;  /* 0xfffffffd16167812 */ /* 0x000fe200078ec0ff */
[----:B------:R-:W0:Y:S01]  /*10880*/  SHFL.BFLY PT, R13, R12, 0x2, 0x1f ;  /* 0x0c401f000c0d7f89 */ /* 0x000e2200000e0000 */
[----:B------:R-:W-:Y:S02]  /*10890*/  FMNMX.FTZ R14, R38, R14, !PT ;  /* 0x0000000e260e7209 */ /* 0x000fe40007810000 */
[----:B------:R-:W-:Y:S02]  /*108a0*/  @P0 LOP3.LUT R22, R22, 0x2, RZ, 0xfc, !PT ;  /* 0x0000000216160812 */ /* 0x000fe400078efcff */
[----:B------:R-:W-:Y:S02]  /*108b0*/  FMNMX.FTZ R14, R39, R14, !PT ;  /* 0x0000000e270e7209 */ /* 0x000fe40007810000 */
[----:B------:R-:W-:-:S02]  /*108c0*/  ISETP.LT.OR P0, PT, R136, 0x69, P4 ;  /* 0x000000698800780c */ /* 0x000fc40002701670 */
[----:B------:R-:W-:Y:S02]  /*108d0*/  FMNMX.FTZ R14, R42, R14, !PT ;  /* 0x0000000e2a0e7209 */ /* 0x000fe40007810000 */
[C---:B------:R-:W-:Y:S02]  /*108e0*/  LOP3.LUT P4, RZ, R22.reuse, 0x2, RZ, 0xc0, !PT ;  /* 0x0000000216ff7812 */ /* 0x040fe4000788c0ff */
[----:B------:R-:W-:Y:S02]  /*108f0*/  FMNMX.FTZ R14, R43, R14, !PT ;  /* 0x0000000e2b0e7209 */ /* 0x000fe40007810000 */
[----:B------:R-:W-:Y:S02]  /*10900*/  LOP3.LUT R22, R22, 0xffffffef, RZ, 0xc0, !PT ;  /* 0xffffffef16167812 */ /* 0x000fe400078ec0ff */
[----:B------:R-:W-:Y:S02]  /*10910*/  FMNMX.FTZ R14, R46, R14, !PT ;  /* 0x0000000e2e0e7209 */ /* 0x000fe40007810000 */
[----:B------:R-:W-:-:S02]  /*10920*/  ISETP.LT.OR P6, PT, R136, 0x71, P6 ;  /* 0x000000718800780c */ /* 0x000fc400037c1670 */
[----:B------:R-:W-:Y:S02]  /*10930*/  FMNMX.FTZ R14, R47, R14, !PT ;  /* 0x0000000e2f0e7209 */ /* 0x000fe40007810000 */
[----:B------:R-:W-:Y:S02]  /*10940*/  @P0 LOP3.LUT R22, R22, 0x10, RZ, 0xfc, !PT ;  /* 0x0000001016160812 */ /* 0x000fe400078efcff */
[----:B0-----:R-:W-:Y:S02]  /*10950*/  FMNMX.FTZ R12, R12, R13, !PT ;  /* 0x0000000d0c0c7209 */ /* 0x001fe40007810000 */
[----:B------:R-:W-:Y:S02]  /*10960*/  FMNMX.FTZ R14, R50, R14, !PT ;  /* 0x0000000e320e7209 */ /* 0x000fe40007810000 */
[----:B------:R-:W-:Y:S01]  /*10970*/  ISETP.LT.OR P0, PT, R136, 0x6a, P5 ;  /* 0x0000006a8800780c */ /* 0x000fe20002f01670 */
[----:B------:R-:W0:Y:S01]  /*10980*/  SHFL.BFLY PT, R13, R12, 0x1, 0x1f ;  /* 0x0c201f000c0d7f89 */ /* 0x000e2200000e0000 */
[----:B------:R-:W-:-:S02]  /*10990*/  FMNMX.FTZ R14, R51, R14, !PT ;  /* 0x0000000e330e7209 */ /* 0x000fc40007810000 */
[----:B------:R-:W-:Y:S02]  /*109a0*/  FSEL R79, R79, -INF , !P0 ;  /* 0xff8000004f4f7808 */ /* 0x000fe40004000000 */
[----:B------:R-:W-:Y:S02]  /*109b0*/  FMNMX.FTZ R14, R54, R14, !PT ;  /* 0x0000000e360e7209 */ /* 0x000fe40007810000 */
[----:B------:R-:W-:Y:S02]  /*109c0*/  ISETP.LT.OR P2, PT, R136, 0x72, P2 ;  /* 0x000000728800780c */ /* 0x000fe40001741670 */
[----:B------:R-:W-:Y:S02]  /*109d0*/  FMNMX.FTZ R14, R55, R14, !PT ;  /* 0x0000000e370e7209 */ /* 0x000fe40007810000 */
[----:B------:R-:W-:Y:S02]  /*109e0*/  FSEL R82, R82, -INF , !P6 ;  /* 0xff80000052527808 */ /* 0x000fe40007000000 */
[----:B------:R-:W-:-:S02]  /*109f0*/  FMNMX.FTZ R14, R58, R14, !PT ;  /* 0x0000000e3a0e7209 */ /* 0x000fc40007810000 */
[----:B------:R-:W-:Y:S02]  /*10a00*/  ISETP.LT.OR P1, PT, R136, 0x79, P1 ;  /* 0x000000798800780c */ /* 0x000fe40000f21670 */
[----:B------:R-:W-:Y:S02]  /*10a10*/  FMNMX.FTZ R14, R59, R14, !PT ;  /* 0x0000000e3b0e7209 */ /* 0x000fe40007810000 */
[----:B------:R-:W-:Y:S02]  /*10a20*/  FSEL R83, R83, -INF , !P2 ;  /* 0xff80000053537808 */ /* 0x000fe40005000000 */
[----:B------:R-:W-:Y:S02]  /*10a30*/  FMNMX.FTZ R14, R62, R14, !PT ;  /* 0x0000000e3e0e7209 */ /* 0x000fe40007810000 */
[----:B------:R-:W-:Y:S02]  /*10a40*/  ISETP.LT.OR P4, PT, R136, 0x7a, P4 ;  /* 0x0000007a8800780c */ /* 0x000fe40002781670 */
[----:B0-----:R-:W-:-:S02]  /*10a50*/  FMNMX.FTZ R12, R12, R13, !PT ;  /* 0x0000000d0c0c7209 */ /* 0x001fc40007810000 */
[----:B------:R-:W-:Y:S02]  /*10a60*/  FMNMX.FTZ R14, R63, R14, !PT ;  /* 0x0000000e3f0e7209 */ /* 0x000fe40007810000 */
[----:B------:R-:W-:Y:S02]  /*10a70*/  FSETP.NEU.FTZ.AND P5, PT, R12, -INF , PT ;  /* 0xff8000000c00780b */ /* 0x000fe40003fbd000 */
[----:B------:R-:W-:Y:S02]  /*10a80*/  FMNMX.FTZ R14, R66, R14, !PT ;  /* 0x0000000e420e7209 */ /* 0x000fe40007810000 */
[----:B------:R-:W-:Y:S02]  /*10a90*/  FSEL R13, R12, RZ, P5 ;  /* 0x000000ff0c0d7208 */ /* 0x000fe40002800000 */
[----:B------:R-:W-:Y:S02]  /*10aa0*/  FMNMX.FTZ R14, R67, R14, !PT ;  /* 0x0000000e430e7209 */ /* 0x000fe40007810000 */
[----:B------:R-:W-:Y:S01]  /*10ab0*/  FSEL R86, R86, -INF , !P1 ;  /* 0xff80000056567808 */ /* 0x000fe20004800000 */
[----:B------:R-:W-:-:S01]  /*10ac0*/  FADD.FTZ R3, -R13, R3 ;  /* 0x000000030d037221 */ /* 0x000fc20000010100 */
[----:B------:R-:W-:Y:S01]  /*10ad0*/  FMNMX.FTZ R14, R70, R14, !PT ;  /* 0x0000000e460e7209 */ /* 0x000fe20007810000 */
[----:B------:R-:W-:-:S01]  /*10ae0*/  FFMA.FTZ R13, R2, R12, -8 ;  /* 0xc1000000020d7423 */ /* 0x000fc2000001000c */
[----:B------:R-:W-:Y:S01]  /*10af0*/  FSEL R87, R87, -INF , !P4 ;  /* 0xff80000057577808 */ /* 0x000fe20006000000 */
[----:B------:R-:W-:Y:S01]  /*10b00*/  FMUL.FTZ R3, R2, R3 ;  /* 0x0000000302037220 */ /* 0x000fe20000410000 */
[----:B------:R-:W-:-:S02]  /*10b10*/  FMNMX.FTZ R14, R71, R14, !PT ;  /* 0x0000000e470e7209 */ /* 0x000fc40007810000 */
[----:B------:R-:W-:Y:S02]  /*10b20*/  FSEL R13, R13, RZ, P5 ;  /* 0x000000ff0d0d7208 */ /* 0x000fe40002800000 */
[----:B------:R-:W-:Y:S01]  /*10b30*/  LOP3.LUT P5, RZ, R22, 0x10, RZ, 0xc0, !PT ;  /* 0x0000001016ff7812 */ /* 0x000fe200078ac0ff */
[----:B------:R-:W-:Y:S01]  /*10b40*/  MUFU.EX2 R3, R3 ;  /* 0x0000000300037308 */ /* 0x000fe20000000800 */
[----:B------:R-:W-:Y:S01]  /*10b50*/  FMNMX.FTZ R14, R74, R14, !PT ;  /* 0x0000000e4a0e7209 */ /* 0x000fe20007810000 */
[--C-:B------:R-:W-:Y:S01]  /*10b60*/  FFMA.FTZ R24, R2, R24, -R13.reuse ;  /* 0x0000001802187223 */ /* 0x100fe2000001080d */
[----:B------:R-:W-:Y:S01]  /*10b70*/  FSEL R78, R78, -INF , !P5 ;  /* 0xff8000004e4e7808 */ /* 0x000fe20006800000 */
        /* <DEDUP_REMOVED lines=12> */
[----:B------:R-:W1:Y:S01]  /*10c40*/  MUFU.EX2 R25, R25 ;  /* 0x0000001900197308 */ /* 0x000e620000000800 */
        /* <DEDUP_REMOVED lines=9> */
[----:B0-----:R-:W-:Y:S01]  /*10ce0*/  FFMA.FTZ R6, R3, R6, R24 ;  /* 0x0000000603067223 */ /* 0x001fe20000010018 */
[----:B------:R-:W-:-:S01]  /*10cf0*/  FFMA.FTZ R52, R2, R52, -R13 ;  /* 0x0000003402347223 */ /* 0x000fc2000001080d */
[C-C-:B------:R-:W-:Y:S01]  /*10d00*/  FFMA.FTZ R53, R2.reuse, R53, -R13.reuse ;  /* 0x0000003502357223 */ /* 0x140fe2000001080d */
[----:B------:R-:W-:Y:S01]  /*10d10*/  FMNMX.FTZ R14, R87, R14, !PT ;  /* 0x0000000e570e7209 */ /* 0x000fe20007810000 */
[C-C-:B------:R-:W-:Y:S01]  /*10d20*/  FFMA.FTZ R56, R2.reuse, R56, -R13.reuse ;  /* 0x0000003802387223 */ /* 0x140fe2000001080d */
[----:B------:R-:W-:-:S01]  /*10d30*/  FFMA.FTZ R57, R2, R57, -R13 ;  /* 0x0000003902397223 */ /* 0x000fc2000001080d */
[----:B------:R-:W-:Y:S01]  /*10d40*/  MUFU.EX2 R29, R29 ;  /* 0x0000001d001d7308 */ /* 0x000fe20000000800 */
[----:B-1----:R-:W-:-:S01]  /*10d50*/  FADD.FTZ R6, R25, R6 ;  /* 0x0000000619067221 */ /* 0x002fc20000010000 */
[----:B------:R-:W0:Y:S01]  /*10d60*/  SHFL.BFLY PT, R15, R14, 0x2, 0x1f ;  /* 0x0c401f000e0f7f89 */ /* 0x000e2200000e0000 */
        /* <DEDUP_REMOVED lines=15> */
[----:B------:R-:W-:Y:S01]  /*10e60*/  FFMA.FTZ R13, R2, R85, -R13 ;  /* 0x00000055020d7223 */ /* 0x000fe2000001080d */
[----:B------:R-:W-:-:S02]  /*10e70*/  ISETP.NE.AND P5, PT, R137, 0x3, PT ;  /* 0x000000038900780c */ /* 0x000fc40003fa5270 */
[----:B------:R-:W-:-:S03]  /*10e80*/  LOP3.LUT P0, RZ, R22, 0x40000000, RZ, 0xc0, !PT ;  /* 0x4000000016ff7812 */ /* 0x000fc6000780c0ff */
        /* <DEDUP_REMOVED lines=8> */
[----:B------:R-:W-:-:S04]  /*10f10*/  FSETP.NEU.FTZ.AND P1, PT, R14, -INF , PT ;  /* 0xff8000000e00780b */ /* 0x000fc80003f3d000 */
[----:B------:R-:W-:-:S03]  /*10f20*/  FSEL R15, R14, RZ, P1 ;  /* 0x000000ff0e0f7208 */ /* 0x000fc60000800000 */
[----:B------:R-:W-:Y:S02]  /*10f30*/  MUFU.EX2 R45, R45 ;  /* 0x0000002d002d7308 */ /* 0x000fe40000000800 */
[----:B------:R-:W-:-:S01]  /*10f40*/  FADD.FTZ R0, -R15, R0 ;  /* 0x000000000f007221 */ /* 0x000fc20000010100 */
[----:B------:R-:W-:-:S03]  /*10f50*/  FFMA.FTZ R15, R2, R14, -8 ;  /* 0xc1000000020f7423 */ /* 0x000fc6000001000e */
[----:B------:R-:W-:Y:S02]  /*10f60*/  FMUL.FTZ R0, R2, R0 ;  /* 0x0000000002007220 */ /* 0x000fe40000410000 */
[----:B------:R-:W-:Y:S01]  /*10f70*/  MUFU.EX2 R48, R48 ;  /* 0x0000003000307308 */ /* 0x000fe20000000800 */
[----:B------:R-:W-:-:S05]  /*10f80*/  FSEL R15, R15, RZ, P1 ;  /* 0x000000ff0f0f7208 */ /* 0x000fca0000800000 */
        /* <DEDUP_REMOVED lines=148> */
.L_x_9723:
[----:B------:R-:W2:Y:S01]  /*118d0*/  LDL R17, [R1+0x1c] ;  /* 0x00001c0001117983 */ /* 0x000ea20000100800 */
[----:B------:R-:W-:Y:S01]  /*118e0*/  ISETP.GT.AND P1, PT, R4, R154, PT ;  /* 0x0000009a0400720c */ /* 0x000fe20003f24270 */
[----:B------:R-:W-:Y:S01]  /*118f0*/  VIADD R19, R19, 0x19c60 ;  /* 0x00019c6013137836 */ /* 0x000fe20000000000 */
        /* <DEDUP_REMOVED lines=93> */
[----:B--2---:R-:W-:Y:S01]  /*11ed0*/  PRMT R19, R17, 0x654, R19 ;  /* 0x0000065411137816 */ /* 0x004fe20000000013 */
[----:B------:R-:W-:-:S03]  /*11ee0*/  IMAD.MOV.U32 R17, RZ, RZ, R21 ;  /* 0x000000ffff117224 */ /* 0x000fc600078e0015 */
[----:B------:R0:W-:Y:S02]  /*11ef0*/  SYNCS.ARRIVE.TRANS64.RED.A1T0 RZ, [R19+URZ], RZ ;  /* 0x000000ff13ff79a7 */ /* 0x0001e4000810043f */
[----:B0-----:R-:W-:Y:S01]  /*11f00*/  IMAD.MOV.U32 R19, RZ, RZ, R20 ;  /* 0x000000ffff137224 */ /* 0x001fe200078e0014 */
[----:B------:R-:W-:Y:S06]  /*11f10*/  @P1 BRA `(.L_x_9724) ;  /* 0xffffffd000301947 */ /* 0x000fec000383ffff */
[----:B------:R-:W-:Y:S05]  /*11f20*/  BSYNC B0 ;  /* 0x0000000000007941 */ /* 0x000fea0003800000 */
.L_x_9704:
[----:B------:R-:W-:Y:S02]  /*11f30*/  IMAD.MOV.U32 R0, RZ, RZ, R14 ;  /* 0x000000ffff007224 */ /* 0x000fe400078e000e */
[----:B------:R-:W-:Y:S02]  /*11f40*/  IMAD.MOV.U32 R3, RZ, RZ, R12 ;  /* 0x000000ffff037224 */ /* 0x000fe400078e000c */
[----:B------:R-:W-:Y:S02]  /*11f50*/  IMAD.MOV.U32 R17, RZ, RZ, R21 ;  /* 0x000000ffff117224 */ /* 0x000fe400078e0015 */
[----:B------:R-:W-:-:S07]  /*11f60*/  IMAD.MOV.U32 R19, RZ, RZ, R20 ;  /* 0x000000ffff137224 */ /* 0x000fce00078e0014 */
.L_x_9703:
[----:B------:R-:W-:Y:S05]  /*11f70*/  BSYNC B1 ;  /* 0x0000000000017941 */ /* 0x000fea0003800000 */
.L_x_9702:
[----:B------:R-:W2:Y:S01]  /*11f80*/  LDL R12, [R1+0xc] ;  /* 0x00000c00010c7983 */ /* 0x000ea20000100800 */
[----:B------:R-:W0:Y:S03]  /*11f90*/  LDC R13, c[0x0][0x448] ;  /* 0x00011200ff0d7b82 */ /* 0x000e260000000800 */
[----:B------:R-:W3:Y:S01]  /*11fa0*/  LDL R15, [R1] ;  /* 0x00000000010f7983 */ /* 0x000ee20000100800 */
[----:B------:R-:W-:-:S04]  /*11fb0*/  LOP3.LUT R22, R22, 0xffffffdf, RZ, 0xc0, !PT ;  /* 0xffffffdf16167812 */ /* 0x000fc800078ec0ff */
[----:B------:R-:W1:Y:S01]  /*11fc0*/  LDC R20, c[0x0][0x9e4] ;  /* 0x00027900ff147b82 */ /* 0x000e620000000800 */
        /* <DEDUP_REMOVED lines=14> */
[----:B------:R-:W-:Y:S01]  /*120b0*/  IMAD.MOV.U32 R7, RZ, RZ, R12 ;  /* 0x000000ffff077224 */ /* 0x000fe200078e000c */
[----:B------:R-:W-:Y:S04]  /*120c0*/  BSSY B0, `(.L_x_9726) ;  /* 0x000000e000007945 */ /* 0x000fe80003800000 */
        /* <DEDUP_REMOVED lines=9> */
.L_x_9727:
[----:B------:R-:W-:-:S13]  /*12160*/  ISETP.NE.AND P1, PT, R20, 0x1, PT ;  /* 0x000000011400780c */ /* 0x000fda0003f25270 */
[----:B------:R-:W0:Y:S02]  /*12170*/  @P1 LDC.64 R12, c[0x0][0x9e8] ;  /* 0x00027a00ff0c1b82 */ /* 0x000e240000000a00 */
[----:B0-----:R-:W-:-:S05]  /*12180*/  @P1 IMAD.HI.U32 R12, R7, R12, RZ ;  /* 0x0000000c070c1227 */ /* 0x001fca00078e00ff */
[----:B------:R-:W-:-:S07]  /*12190*/  @P1 SHF.R.U32.HI R7, RZ, R13, R12 ;  /* 0x0000000dff071219 */ /* 0x000fce000001160c */
.L_x_9728:
[----:B------:R-:W-:Y:S05]  /*121a0*/  BSYNC B0 ;  /* 0x0000000000007941 */ /* 0x000fea0003800000 */
.L_x_9726:
[----:B------:R-:W-:-:S05]  /*121b0*/  IMAD R7, R7, R20, RZ ;  /* 0x0000001407077224 */ /* 0x000fca00078e02ff */
[----:B------:R-:W-:-:S07]  /*121c0*/  VIMNMX R14, R14, R7, !PT ;  /* 0x000000070e0e7248 */ /* 0x000fce0007fe0100 */
.L_x_9725:
[----:B------:R-:W2:Y:S01]  /*121d0*/  LDL R12, [R1+0x44] ;  /* 0x00004400010c7983 */ /* 0x000ea20000100800 */
[----:B------:R-:W-:Y:S01]  /*121e0*/  VIADD R14, R14, 0x7f ;  /* 0x0000007f0e0e7836 */ /* 0x000fe20000000000 */
[----:B------:R-:W-:Y:S04]  /*121f0*/  BSSY B0, `(.L_x_9729) ;  /* 0x00001e9000007945 */ /* 0x000fe80003800000 */
[----:B------:R-:W-:-:S04]  /*12200*/  SHF.R.S32.HI R7, RZ, 0x1f, R14 ;  /* 0x0000001fff077819 */ /* 0x000fc8000001140e */
[----:B------:R-:W-:-:S04]  /*12210*/  LEA.HI R7, R7, R14, RZ, 0x7 ;  /* 0x0000000e07077211 */ /* 0x000fc800078f38ff */
[----:B------:R-:W-:-:S04]  /*12220*/  SHF.R.S32.HI R7, RZ, 0x7, R7 ;  /* 0x00000007ff077819 */ /* 0x000fc80000011407 */
[----:B--2---:R-:W-:-:S04]  /*12230*/  VIMNMX R12, R12, R7, !PT ;  /* 0x000000070c0c7248 */ /* 0x004fc80007fe0100 */
[----:B------:R-:W-:Y:S01]  /*12240*/  ISETP.GE.AND P1, PT, R4, R12, PT ;  /* 0x0000000c0400720c */ /* 0x000fe20003f26270 */
[----:B------:R0:W-:-:S12]  /*12250*/  STL [R1+0x20], R12 ;  /* 0x0000200c01007387 */ /* 0x0001d80000100800 */
[----:B0-----:R-:W-:Y:S05]  /*12260*/  @!P1 BRA `(.L_x_9730) ;  /* 0x0000001c00849947 */ /* 0x001fea0003800000 */
[----:B------:R-:W-:Y:S01]  /*12270*/  BSSY B1, `(.L_x_9730) ;  /* 0x00001e0000017945 */ /* 0x000fe20003800000 */
[----:B------:R-:W-:Y:S02]  /*12280*/  IMAD.MOV.U32 R7, RZ, RZ, R0 ;  /* 0x000000ffff077224 */ /* 0x000fe400078e0000 */
[----:B------:R-:W-:Y:S02]  /*12290*/  IMAD.MOV.U32 R14, RZ, RZ, R3 ;  /* 0x000000ffff0e7224 */ /* 0x000fe400078e0003 */
[----:B------:R-:W-:Y:S02]  /*122a0*/  IMAD.MOV.U32 R13, RZ, RZ, R19 ;  /* 0x000000ffff0d7224 */ /* 0x000fe400078e0013 */
[----:B------:R-:W-:-:S07]  /*122b0*/  IMAD.MOV.U32 R12, RZ, RZ, R17 ;  /* 0x000000ffff0c7224 */ /* 0x000fce00078e0011 */
.L_x_9742:
[----:B------:R-:W-:Y:S01]  /*122c0*/  IMAD.U32 R0, RZ, RZ, UR36 ;  /* 0x00000024ff007e24 */ /* 0x000fe2000f8e00ff */
[----:B------:R-:W-:-:S04]  /*122d0*/  ISETP.NE.AND P1, PT, R12, 0x1, PT ;  /* 0x000000010c00780c */ /* 0x000fc80003f25270 */
[----:B------:R-:W-:Y:S02]  /*122e0*/  ISETP.NE.AND P2, PT, R0, 0x3, PT ;  /* 0x000000030000780c */ /* 0x000fe40003f45270 */
[----:B------:R-:W-:-:S04]  /*122f0*/  SEL R0, RZ, 0x1, P1 ;  /* 0x00000001ff007807 */ /* 0x000fc80000800000 */
[----:B------:R-:W-:-:S07]  /*12300*/  LOP3.LUT R19, R13, R0, RZ, 0x3c, !PT ;  /* 0x000000000d137212 */ /* 0x000fce00078e3cff */
[----:B------:R-:W-:Y:S05]  /*12310*/  @!P2 BRA `(.L_x_9731) ;  /* 0x000000000004a947 */ /* 0x000fea0003800000 */
[----:B------:R-:W-:Y:S01]  /*12320*/  BPT.TRAP 0x1 ;  /* 0x000000040000795c */ /* 0x000fe20000300000 */
.L_x_9731:
        /* <DEDUP_REMOVED lines=8> */
.L_x_9732:
[----:B------:R-:W2:Y:S01]  /*123b0*/  LDL R3, [R1+0x18] ;  /* 0x0000180001037983 */ /* 0x000ea20000100800 */
[----:B------:R-:W-:Y:S01]  /*123c0*/  BSSY B2, `(.L_x_9733) ;  /* 0x0000006000027945 */ /* 0x000fe20003800000 */
[----:B------:R-:W-:Y:S02]  /*123d0*/  IMAD.MOV.U32 R25, RZ, RZ, -0x3ffffff0 ;  /* 0xc0000010ff197424 */ /* 0x000fe400078e00ff */
[----:B--2---:R-:W-:Y:S01]  /*123e0*/  IMAD R24, R17, 0x300, R3 ;  /* 0x0000030011187824 */ /* 0x004fe200078e0203 */
[----:B-1----:R-:W-:Y:S06]  /*123f0*/  @P1 BRA `(.L_x_9734) ;  /* 0x0000000000081947 */ /* 0x002fec0003800000 */
[----:B------:R-:W1:Y:S02]  /*12400*/  SYNCS.PHASECHK.TRANS64.TRYWAIT P1, [R15+URZ+0x19c30], R0 ;  /* 0x019c30000f0075a7 */ /* 0x000e64000802017f */
[----:B-1----:R-:W-:Y:S05]  /*12410*/  @!P1 BRA `(.L_x_9735) ;  /* 0x000000f000e89947 */ /* 0x002fea0003800000 */
.L_x_9734:
[----:B------:R-:W-:Y:S05]  /*12420*/  BSYNC B2 ;  /* 0x0000000000027941 */ /* 0x000fea0003800000 */
.L_x_9733:
        /* <DEDUP_REMOVED lines=8> */
[----:B------:R-:W-:Y:S01]  /*124b0*/  R2UR UR14, R24 ;  /* 0x00000000180e72ca */ /* 0x000fe200000e0000 */
[----:B------:R-:W-:Y:S01]  /*124c0*/  IMAD.U32 R3, RZ, RZ, UR36 ;  /* 0x00000024ff037e24 */ /* 0x000fe2000f8e00ff */
[----:B------:R-:W-:-:S02]  /*124d0*/  R2UR UR15, R25 ;  /* 0x00000000190f72ca */ /* 0x000fc400000e0000 */
[----:B------:R-:W-:Y:S01]  /*124e0*/  WARPGROUP.ARRIVE ;  /* 0x00000000000079c5 */ /* 0x000fe20000000000 */
[----:B------:R-:W-:Y:S02]  /*124f0*/  R2UR UR10, R20 ;  /* 0x00000000140a72ca */ /* 0x000fe400000e0000 */
[----:B------:R-:W-:Y:S02]  /*12500*/  R2UR UR11, R21 ;  /* 0x00000000150b72ca */ /* 0x000fe400000e0000 */
[----:B------:R-:W-:Y:S02]  /*12510*/  R2UR UR8, R156 ;  /* 0x000000009c0872ca */ /* 0x000fe400000e0000 */
[----:B------:R-:W-:Y:S01]  /*12520*/  QGMMA.64x128x32.F32.E4M3.E4M3 R24, gdesc[UR4], RZ, !UPT, gsb0 ;  /* 0x01e00000041879f3 */ /* 0x000fe2000c0008ff */
[----:B------:R-:W-:Y:S02]  /*12530*/  R2UR UR9, R157 ;  /* 0x000000009d0972ca */ /* 0x000fe400000e0000 */
[----:B------:R-:W-:-:S02]  /*12540*/  R2UR UR12, R10 ;  /* 0x000000000a0c72ca */ /* 0x000fc400000e0000 */
[----:B------:R-:W-:Y:S02]  /*12550*/  R2UR UR13, R11 ;  /* 0x000000000b0d72ca */ /* 0x000fe400000e0000 */
[----:B------:R-:W-:Y:S01]  /*12560*/  ISETP.NE.AND P2, PT, R3, 0x3, PT ;  /* 0x000000030300780c */ /* 0x000fe20003f45270 */
[----:B------:R-:W-:Y:S02]  /*12570*/  WARPGROUP.DEPBAR.LE gsb0, 0x0 ;  /* 0x00008000000079c5 */ /* 0x000fe40000010000 */
        /* <DEDUP_REMOVED lines=8> */
.L_x_9736:
[----:B01----:R-:W-:Y:S01]  /*12600*/  SHF.L.U32 R0, R13, 0x1f, RZ ;  /* 0x0000001f0d007819 */ /* 0x003fe200000006ff */
[----:B------:R-:W-:-:S04]  /*12610*/  IMAD R154, R12, 0x8, R16 ;  /* 0x000000080c9a7824 */ /* 0x000fc800078e0210 */
[----:B------:R0:W1:Y:S01]  /*12620*/  SYNCS.PHASECHK.TRANS64.TRYWAIT P1, [R154+URZ+0x19c50], R0 ;  /* 0x019c50009a0075a7 */ /* 0x000062000802017f */
[----:B------:R-:W-:Y:S05]  /*12630*/  @!P2 BRA `(.L_x_9737) ;  /* 0x000000000004a947 */ /* 0x000fea0003800000 */
[----:B------:R-:W-:Y:S01]  /*12640*/  BPT.TRAP 0x1 ;  /* 0x000000040000795c */ /* 0x000fe20000300000 */
.L_x_9737:
[----:B------:R-:W-:Y:S04]  /*12650*/  BSSY B2, `(.L_x_9738) ;  /* 0x0000004000027945 */ /* 0x000fe80003800000 */
[----:B-1----:R-:W-:Y:S05]  /*12660*/  @P1 BRA `(.L_x_9739) ;  /* 0x0000000000081947 */ /* 0x002fea0003800000 */
[----:B------:R-:W1:Y:S02]  /*12670*/  SYNCS.PHASECHK.TRANS64.TRYWAIT P1, [R154+URZ+0x19c50], R0 ;  /* 0x019c50009a0075a7 */ /* 0x000e64000802017f */
[----:B-1----:R-:W-:Y:S05]  /*12680*/  @!P1 BRA `(.L_x_9740) ;  /* 0x000000f000609947 */ /* 0x002fea0003800000 */
.L_x_9739:
[----:B------:R-:W-:Y:S05]  /*12690*/  BSYNC B2 ;  /* 0x0000000000027941 */ /* 0x000fea0003800000 */
.L_x_9738:
[----:B01----:R-:W-:Y:S01]  /*126a0*/  VIADD R0, R16, 0x3000 ;  /* 0x0000300010007836 */ /* 0x003fe20000000000 */
[----:B------:R-:W-:Y:S01]  /*126b0*/  WARPGROUP.ARRIVE ;  /* 0x00000000000079c5 */ /* 0x000fe20000000000 */
[----:B------:R-:W-:Y:S01]  /*126c0*/  IMAD.MOV.U32 R13, RZ, RZ, 0x40000040 ;  /* 0x40000040ff0d7424 */ /* 0x000fe200078e00ff */
[----:B------:R-:W-:Y:S01]  /*126d0*/  FMNMX.FTZ R3, R26, R7, !PT ;  /* 0x000000071a037209 */ /* 0x000fe20007810000 */
[----:B------:R-:W-:Y:S01]  /*126e0*/  IMAD.MOV.U32 R21, RZ, RZ, 0x40000040 ;  /* 0x40000040ff157424 */ /* 0x000fe200078e00ff */
[----:B------:R-:W-:Y:S01]  /*126f0*/  SHF.R.U32.HI R0, RZ, 0x4, R0 ;  /* 0x00000004ff007819 */ /* 0x000fe20000011600 */
[----:B------:R-:W-:Y:S01]  /*12700*/  @!P0 VIADD R15, R15, 0x19c40 ;  /* 0x00019c400f0f8836 */ /* 0x000fe20000000000 */
[----:B------:R-:W-:Y:S02]  /*12710*/  R2UR UR7, R13 ;  /* 0x000000000d0772ca */ /* 0x000fe400000e0000 */
[----:B------:R-:W-:Y:S02]  /*12720*/  LOP3.LUT R0, R0, 0x3fff, RZ, 0xc0, !PT ;  /* 0x00003fff00007812 */ /* 0x000fe400078ec0ff */
[----:B------:R-:W-:-:S02]  /*12730*/  FMNMX.FTZ R3, R27, R3, !PT ;  /* 0x000000031b037209 */ /* 0x000fc40007810000 */
[----:B------:R-:W-:Y:S02]  /*12740*/  LOP3.LUT R0, R0, 0x10000, RZ, 0xfc, !PT ;  /* 0x0001000000007812 */ /* 0x000fe400078efcff */
[----:B------:R-:W-:Y:S02]  /*12750*/  FMNMX.FTZ R3, R30, R3, !PT ;  /* 0x000000031e037209 */ /* 0x000fe40007810000 */
[----:B------:R-:W-:Y:S01]  /*12760*/  @!P0 PRMT R15, RZ, 0x654, R15 ;  /* 0x00000654ff0f8816 */ /* 0x000fe2000000000f */
[----:B------:R-:W-:Y:S01]  /*12770*/  IMAD R12, R12, 0x300, R0 ;  /* 0x000003000c0c7824 */ /* 0x000fe200078e0200 */
[----:B------:R-:W-:Y:S02]  /*12780*/  FMNMX.FTZ R0, R24, R14, !PT ;  /* 0x0000000e18007209 */ /* 0x000fe40007810000 */
[----:B------:R-:W-:Y:S01]  /*12790*/  FMNMX.FTZ R3, R31, R3, !PT ;  /* 0x000000031f037209 */ /* 0x000fe20007810000 */
[C---:B------:R-:W-:Y:S01]  /*127a0*/  VIADD R20, R12.reuse, 0x2 ;  /* 0x000000020c147836 */ /* 0x040fe20000000000 */
[----:B------:R-:W-:-:S02]  /*127b0*/  R2UR UR6, R12 ;  /* 0x000000000c0672ca */ /* 0x000fc400000e0000 */
[----:B------:R-:W-:Y:S02]  /*127c0*/  FMNMX.FTZ R0, R25, R0, !PT ;  /* 0x0000000019007209 */ /* 0x000fe40007810000 */
[----:B------:R-:W-:Y:S02]  /*127d0*/  FMNMX.FTZ R3, R34, R3, !PT ;  /* 0x0000000322037209 */ /* 0x000fe40007810000 */
[----:B------:R-:W-:Y:S02]  /*127e0*/  FMNMX.FTZ R0, R28, R0, !PT ;  /* 0x000000001c007209 */ /* 0x000fe40007810000 */
[----:B------:R-:W-:Y:S02]  /*127f0*/  FMNMX.FTZ R3, R35, R3, !PT ;  /* 0x0000000323037209 */ /* 0x000fe40007810000 */
[----:B------:R-:W-:Y:S02]  /*12800*/  FMNMX.FTZ R0, R29, R0, !PT ;  /* 0x000000001d007209 */ /* 0x000fe40007810000 */
[----:B------:R-:W-:Y:S01]  /*12810*/  FMNMX.FTZ R3, R38, R3, !PT ;  /* 0x0000000326037209 */ /* 0x000fe20007810000 */
[----:B------:R-:W-:Y:S01]  /*12820*/  QGMMA.64x96x32.F32.E4M3.E4M3 R88, R148, gdesc[UR4], R88, gsb0 ;  /* 0x0160000494587df3 */ /* 0x000fe20008000858 */
        /* <DEDUP_REMOVED lines=19> */
[----:B------:R-:W-:Y:S01]  /*12960*/  R2UR UR6, R20 ;  /* 0x00000000140672ca */ /* 0x000fe200000e0000 */
[----:B------:R-:W-:Y:S01]  /*12970*/  VIADD R20, R12, 0x4 ;  /* 0x000000040c147836 */ /* 0x000fe20000000000 */
[----:B------:R-:W-:Y:S01]  /*12980*/  FMNMX.FTZ R0, R52, R0, !PT ;  /* 0x0000000034007209 */ /* 0x000fe20007810000 */
[----:B------:R-:W-:Y:S01]  /*12990*/  VIADD R12, R12, 0x6 ;  /* 0x000000060c0c7836 */ /* 0x000fe20000000000 */
[----:B------:R-:W-:Y:S01]  /*129a0*/  R2UR UR7, R21 ;  /* 0x00000000150772ca */ /* 0x000fe200000e0000 */
[----:B------:R-:W-:Y:S01]  /*129b0*/  IMAD.MOV.U32 R21, RZ, RZ, 0x40000040 ;  /* 0x40000040ff157424 */ /* 0x000fe200078e00ff */
        /* <DEDUP_REMOVED lines=35> */
[----:B------:R-:W-:Y:S01]  /*12bf0*/  IMAD.U32 R151, RZ, RZ, UR36 ;  /* 0x00000024ff977e24 */ /* 0x000fe2000f8e00ff */
[----:B------:R-:W0:Y:S04]  /*12c00*/  SHFL.BFLY PT, R13, R0, 0x2, 0x1f ;  /* 0x0c401f00000d7f89 */ /* 0x000e2800000e0000 */
[----:B------:R-:W-:Y:S01]  /*12c10*/  QGMMA.64x96x32.F32.E4M3.E4M3 R88, R144, gdesc[UR4], R88, gsb0 ;  /* 0x0160000490587df3 */ /* 0x000fe20008000858 */
[----:B------:R-:W-:Y:S02]  /*12c20*/  R2UR UR6, R20 ;  /* 0x00000000140672ca */ /* 0x000fe400000e0000 */
[----:B------:R-:W1:Y:S01]  /*12c30*/  SHFL.BFLY PT, R20, R3, 0x2, 0x1f ;  /* 0x0c401f0003147f89 */ /* 0x000e6200000e0000 */
[----:B------:R-:W-:-:S02]  /*12c40*/  R2UR UR7, R21 ;  /* 0x00000000150772ca */ /* 0x000fc400000e0000 */
[----:B------:R-:W-:Y:S02]  /*12c50*/  ISETP.NE.AND P1, PT, R151, 0x3, PT ;  /* 0x000000039700780c */ /* 0x000fe40003f25270 */
[----:B0-----:R-:W-:Y:S01]  /*12c60*/  FMNMX.FTZ R0, R0, R13, !PT ;  /* 0x0000000d00007209 */ /* 0x001fe20007810000 */
[----:B------:R-:W-:Y:S01]  /*12c70*/  IMAD.MOV.U32 R13, RZ, RZ, 0x40000040 ;  /* 0x40000040ff0d7424 */ /* 0x000fe200078e00ff */
[----:B-1----:R-:W-:-:S03]  /*12c80*/  FMNMX.FTZ R20, R3, R20, !PT ;  /* 0x0000001403147209 */ /* 0x002fc60007810000 */
[----:B------:R-:W0:Y:S02]  /*12c90*/  SHFL.BFLY PT, R3, R0, 0x1, 0x1f ;  /* 0x0c201f0000037f89 */ /* 0x000e2400000e0000 */
[----:B0-----:R-:W-:Y:S01]  /*12ca0*/  FMNMX.FTZ R3, R0, R3, !PT ;  /* 0x0000000300037209 */ /* 0x001fe20007810000 */
[----:B------:R-:W-:Y:S02]  /*12cb0*/  WARPGROUP.DEPBAR.LE gsb0, 0x0 ;  /* 0x00008000000079c5 */ /* 0x000fe40000010000 */
[----:B------:R-:W-:-:S06]  /*12cc0*/  WARPGROUP.ARRIVE ;  /* 0x00000000000079c5 */ /* 0x000fcc0000000000 */
[----:B------:R-:W-:Y:S01]  /*12cd0*/  QGMMA.64x96x32.F32.E4M3.E4M3 R88, R140, gdesc[UR4], R88, gsb0 ;  /* 0x016000048c587df3 */ /* 0x000fe20008000858 */
        /* <DEDUP_REMOVED lines=15> */
[----:B0-----:R-:W-:Y:S01]  /*12dd0*/  FMNMX.FTZ R0, R20, R12, !PT ;  /* 0x0000000c14007209 */ /* 0x001fe20007810000 */
[----:B------:R-:W-:Y:S01]  /*12de0*/  FADD.FTZ R12, -R3, R14 ;  /* 0x0000000e030c7221 */ /* 0x000fe20000010100 */
        /* <DEDUP_REMOVED lines=12> */
[C---:B------:R-:W-:Y:S01]  /*12eb0*/  FFMA.FTZ R25, R2.reuse, R32, -R13 ;  /* 0x0000002002197223 */ /* 0x040fe2000001080d */
[----:B------:R-:W-:-:S01]  /*12ec0*/  FFMA.FTZ R34, R2, R34, -R81 ;  /* 0x0000002202227223 */ /* 0x000fc20000010851 */
[----:B------:R-:W0:Y:S01]  /*12ed0*/  MUFU.EX2 R12, R12 ;  /* 0x0000000c000c7308 */ /* 0x000e220000000800 */
        /* <DEDUP_REMOVED lines=15> */
[----:B------:R-:W1:Y:S01]  /*12fd0*/  MUFU.EX2 R26, R26 ;  /* 0x0000001a001a7308 */ /* 0x000e620000000800 */
[----:B0-----:R-:W-:-:S01]  /*12fe0*/  FFMA.FTZ R6, R12, R6, R14 ;  /* 0x000000060c067223 */ /* 0x001fc2000001000e */
        /* <DEDUP_REMOVED lines=14> */
[----:B------:R-:W2:Y:S01]  /*130d0*/  MUFU.EX2 R27, R27 ;  /* 0x0000001b001b7308 */ /* 0x000ea20000000800 */
[----:B-1----:R-:W-:-:S01]  /*130e0*/  FFMA.FTZ R5, R7, R5, R26 ;  /* 0x0000000507057223 */ /* 0x002fc2000001001a */
[C---:B------:R-:W-:Y:S01]  /*130f0*/  FFMA.FTZ R67, R2.reuse, R67, -R81 ;  /* 0x0000004302437223 */ /* 0x040fe20000010851 */
[----:B------:R-:W-:-:S01]  /*13100*/  FFMA.FTZ R61, R2, R68, -R13 ;  /* 0x00000044023d7223 */ /* 0x000fc2000001080d */
[C-C-:B------:R-:W-:Y:S01]  /*13110*/  FFMA.FTZ R70, R2.reuse, R70, -R81.reuse ;  /* 0x0000004602467223 */ /* 0x140fe20000010851 */
[----:B------:R-:W-:-:S01]  /*13120*/  FFMA.FTZ R71, R2, R71, -R81 ;  /* 0x0000004702477223 */ /* 0x000fc20000010851 */
[C---:B------:R-:W-:Y:S01]  /*13130*/  FFMA.FTZ R65, R2.reuse, R72, -R13 ;  /* 0x0000004802417223 */ /* 0x040fe2000001080d */
[----:B------:R-:W-:-:S01]  /*13140*/  FFMA.FTZ R74, R2, R74, -R81 ;  /* 0x0000004a024a7223 */ /* 0x000fc20000010851 */
[----:B------:R-:W1:Y:S01]  /*13150*/  MUFU.EX2 R30, R30 ;  /* 0x0000001e001e7308 */ /* 0x000e620000000800 */
[----:B0-----:R-:W-:-:S01]  /*13160*/  FADD.FTZ R6, R20, R6 ;  /* 0x0000000614067221 */ /* 0x001fc20000010000 */
[C---:B------:R-:W-:Y:S01]  /*13170*/  FFMA.FTZ R68, R2.reuse, R73, -R13 ;  /* 0x0000004902447223 */ /* 0x040fe2000001080d */
[----:B------:R-:W-:-:S01]  /*13180*/  FFMA.FTZ R75, R2, R75, -R81 ;  /* 0x0000004b024b7223 */ /* 0x000fc20000010851 */
[----:B------:R-:W-:Y:S01]  /*13190*/  FFMA.FTZ R78, R2, R78, -R81 ;  /* 0x0000004e024e7223 */ /* 0x000fe20000010851 */
[----:B------:R-:W-:-:S01]  /*131a0*/  FADD.FTZ R6, R21, R6 ;  /* 0x0000000615067221 */ /* 0x000fc20000010000 */
[C---:B------:R-:W-:Y:S01]  /*131b0*/  FFMA.FTZ R72, R2.reuse, R77, -R13 ;  /* 0x0000004d02487223 */ /* 0x040fe2000001080d */
[----:B------:R-:W-:-:S01]  /*131c0*/  FFMA.FTZ R79, R2, R79, -R81 ;  /* 0x0000004f024f7223 */ /* 0x000fc20000010851 */
[----:B------:R-:W0:Y:S01]  /*131d0*/  MUFU.EX2 R24, R24 ;  /* 0x0000001800187308 */ /* 0x000e220000000800 */
[----:B--2---:R-:W-:-:S01]  /*131e0*/  FADD.FTZ R5, R27, R5 ;  /* 0x000000051b057221 */ /* 0x004fc20000010000 */
[C---:B------:R-:W-:Y:S01]  /*131f0*/  FFMA.FTZ R73, R2.reuse, R80, -R13 ;  /* 0x0000005002497223 */ /* 0x040fe2000001080d */
[----:B------:R-:W-:-:S01]  /*13200*/  FFMA.FTZ R80, R2, R82, -R81 ;  /* 0x0000005202507223 */ /* 0x000fc20000010851 */
[C---:B------:R-:W-:Y:S01]  /*13210*/  FFMA.FTZ R82, R2.reuse, R83, -R81 ;  /* 0x0000005302527223 */ /* 0x040fe20000010851 */
[----:B------:R-:W-:-:S01]  /*13220*/  FFMA.FTZ R77, R2, R84, -R13 ;  /* 0x00000054024d7223 */ /* 0x000fc2000001080d */
[C---:B------:R-:W-:Y:S01]  /*13230*/  FFMA.FTZ R86, R2.reuse, R86, -R81 ;  /* 0x0000005602567223 */ /* 0x040fe20000010851 */
[----:B------:R-:W-:-:S01]  /*13240*/  FFMA.FTZ R13, R2, R85, -R13 ;  /* 0x00000055020d7223 */ /* 0x000fc2000001080d */
[----:B------:R-:W2:Y:S01]  /*13250*/  MUFU.EX2 R31, R31 ;  /* 0x0000001f001f7308 */ /* 0x000ea20000000800 */
[----:B-1----:R-:W-:-:S01]  /*13260*/  FADD.FTZ R5, R30, R5 ;  /* 0x000000051e057221 */ /* 0x002fc20000010000 */
[----:B------:R-:W-:-:S06]  /*13270*/  FFMA.FTZ R81, R2, R87, -R81 ;  /* 0x0000005702517223 */ /* 0x000fcc0000010851 */
[----:B------:R-:W1:Y:S01]  /*13280*/  MUFU.EX2 R25, R25 ;  /* 0x0000001900197308 */ /* 0x000e620000000800 */
[----:B0-----:R-:W-:-:S01]  /*13290*/  FADD.FTZ R6, R24, R6 ;  /* 0x0000000618067221 */ /* 0x001fc20000010000 */
[----:B------:R-:W-:Y:S02]  /*132a0*/  WARPGROUP.DEPBAR.LE gsb0, 0x0 ;  /* 0x00008000000079c5 */ /* 0x000fe40000010000 */
[----:B------:R-:W-:-:S04]  /*132b0*/  WARPGROUP.ARRIVE ;  /* 0x00000000000079c5 */ /* 0x000fc80000000000 */
[----:B------:R-:W0:Y:S01]  /*132c0*/  MUFU.EX2 R34, R34 ;  /* 0x0000002200227308 */ /* 0x000e220000000800 */
[----:B--2---:R-:W-:-:S01]  /*132d0*/  FADD.FTZ R5, R31, R5 ;  /* 0x000000051f057221 */ /* 0x004fc20000010000 */
[----:B------:R-:W-:Y:S06]  /*132e0*/  QGMMA.64x96x32.F32.E4M3.E4M3 R88, R136, gdesc[UR4], R88, gsb0 ;  /* 0x0160000488587df3 */ /* 0x000fec0008000858 */
        /* <DEDUP_REMOVED lines=109> */
[----:B--2---:R-:W-:-:S01]  /*139c0*/  FADD.FTZ R5, R86, R5 ;  /* 0x0000000556057221 */ /* 0x004fc20000010000 */
[----:B-1----:R-:W-:-:S03]  /*139d0*/  FADD.FTZ R6, R13, R6 ;  /* 0x000000060d067221 */ /* 0x002fc60000010000 */
[----:B---3--:R-:W-:Y:S01]  /*139e0*/  FADD.FTZ R5, R81, R5 ;  /* 0x0000000551057221 */ /* 0x008fe20000010000 */
[----:B0-----:R-:W-:Y:S06]  /*139f0*/  @!P1 BRA `(.L_x_9741) ;  /* 0x0000000000049947 */ /* 0x001fec0003800000 */
[----:B------:R-:W-:Y:S01]  /*13a00*/  BPT.TRAP 0x1 ;  /* 0x000000040000795c */ /* 0x000fe20000300000 */
.L_x_9741:
[----:B------:R-:W2:Y:S01]  /*13a10*/  LDL R15, [R1+0x1c] ;  /* 0x00001c00010f7983 */ /* 0x000ea20000100800 */
[----:B------:R-:W-:-:S05]  /*13a20*/  VIADD R154, R154, 0x19c60 ;  /* 0x00019c609a9a7836 */ /* 0x000fca0000000000 */
[----:B--2---:R-:W-:Y:S02]  /*13a30*/  PRMT R154, R15, 0x654, R154 ;  /* 0x000006540f9a7816 */ /* 0x004fe4000000009a */
[----:B------:R-:W2:Y:S01]  /*13a40*/  LDL R15, [R1+0x20] ;  /* 0x00002000010f7983 */ /* 0x000ea20000100800 */
        /* <DEDUP_REMOVED lines=94> */
[----:B------:R-:W-:Y:S01]  /*14030*/  IMAD.MOV.U32 R141, RZ, RZ, R62 ;  /* 0x000000ffff8d7224 */ /* 0x000fe200078e003e */
[C---:B--2---:R-:W-:Y:S01]  /*14040*/  ISETP.GT.AND P1, PT, R4.reuse, R15, PT ;  /* 0x0000000f0400720c */ /* 0x044fe20003f24270 */
[----:B------:R-:W-:-:S12]  /*14050*/  VIADD R4, R4, 0xffffffff ;  /* 0xffffffff04047836 */ /* 0x000fd80000000000 */
[----:B0-----:R-:W-:Y:S05]  /*14060*/  @P1 BRA `(.L_x_9742) ;  /* 0xffffffe000941947 */ /* 0x001fea000383ffff */
[----:B------:R-:W-:Y:S05]  /*14070*/  BSYNC B1 ;  /* 0x0000000000017941 */ /* 0x000fea0003800000 */
.L_x_9730:
[----:B------:R-:W-:Y:S05]  /*14080*/  BSYNC B0 ;  /* 0x0000000000007941 */ /* 0x000fea0003800000 */
.L_x_9729:
[----:B------:R-:W2:Y:S01]  /*14090*/  LDL R7, [R1+0x44] ;  /* 0x0000440001077983 */ /* 0x000ea20000100800 */
[----:B------:R-:W-:Y:S01]  /*140a0*/  BSSY B0, `(.L_x_9743) ;  /* 0x00002fc000007945 */ /* 0x000fe20003800000 */
[----:B--2---:R-:W-:-:S13]  /*140b0*/  ISETP.GE.AND P1, PT, R4, R7, PT ;  /* 0x000000070400720c */ /* 0x004fda0003f26270 */
[----:B------:R-:W-:Y:S05]  /*140c0*/  @!P1 BRA `(.L_x_9744) ;  /* 0x0000002c00e49947 */ /* 0x000fea0003800000 */
[----:B------:R-:W-:Y:S02]  /*140d0*/  IMAD.MOV.U32 R7, RZ, RZ, R0 ;  /* 0x000000ffff077224 */ /* 0x000fe400078e0000 */
[----:B------:R-:W-:Y:S02]  /*140e0*/  IMAD.MOV.U32 R20, RZ, RZ, R3 ;  /* 0x000000ffff147224 */ /* 0x000fe400078e0003 */
[----:B------:R-:W-:Y:S02]  /*140f0*/  IMAD.MOV.U32 R13, RZ, RZ, R19 ;  /* 0x000000ffff0d7224 */ /* 0x000fe400078e0013 */
[----:B------:R-:W-:-:S07]  /*14100*/  IMAD.MOV.U32 R12, RZ, RZ, R17 ;  /* 0x000000ffff0c7224 */ /* 0x000fce00078e0011 */
.L_x_9764:
[----:B------:R-:W-:Y:S01]  /*14110*/  IMAD.U32 R0, RZ, RZ, UR36 ;  /* 0x00000024ff007e24 */ /* 0x000fe2000f8e00ff */
[----:B------:R-:W-:-:S04]  /*14120*/  ISETP.NE.AND P1, PT, R12, 0x1, PT ;  /* 0x000000010c00780c */ /* 0x000fc80003f25270 */
[----:B------:R-:W-:Y:S02]  /*14130*/  ISETP.NE.AND P2, PT, R0, 0x3, PT ;  /* 0x000000030000780c */ /* 0x000fe40003f45270 */
[----:B------:R-:W-:-:S04]  /*14140*/  SEL R0, RZ, 0x1, P1 ;  /* 0x00000001ff007807 */ /* 0x000fc80000800000 */
[----:B------:R-:W-:-:S07]  /*14150*/  LOP3.LUT R19, R13, R0, RZ, 0x3c, !PT ;  /* 0x000000000d137212 */ /* 0x000fce00078e3cff */
[----:B------:R-:W-:Y:S05]  /*14160*/  @!P2 BRA `(.L_x_9745) ;  /* 0x000000000004a947 */ /* 0x000fea0003800000 */
[----:B------:R-:W-:Y:S01]  /*14170*/  BPT.TRAP 0x1 ;  /* 0x000000040000795c */ /* 0x000fe20000300000 */
.L_x_9745:
        /* <DEDUP_REMOVED lines=8> */
.L_x_9746:
[----:B------:R-:W2:Y:S01]  /*14200*/  LDL R14, [R1+0x18] ;  /* 0x00001800010e7983 */ /* 0x000ea20000100800 */
[----:B------:R-:W-:Y:S01]  /*14210*/  BSSY B1, `(.L_x_9747) ;  /* 0x0000006000017945 */ /* 0x000fe20003800000 */
[----:B------:R-:W-:Y:S02]  /*14220*/  IMAD.MOV.U32 R25, RZ, RZ, -0x3ffffff0 ;  /* 0xc0000010ff197424 */ /* 0x000fe400078e00ff */
[----:B--2---:R-:W-:Y:S01]  /*14230*/  IMAD R24, R17, 0x300, R14 ;  /* 0x0000030011187824 */ /* 0x004fe200078e020e */
[----:B-1----:R-:W-:Y:S06]  /*14240*/  @P1 BRA `(.L_x_9748) ;  /* 0x0000000000081947 */ /* 0x002fec0003800000 */
[----:B------:R-:W1:Y:S02]  /*14250*/  SYNCS.PHASECHK.TRANS64.TRYWAIT P1, [R0+URZ+0x19c30], R3 ;  /* 0x019c3003000075a7 */ /* 0x000e64000802017f */
[----:B-1----:R-:W-:Y:S05]  /*14260*/  @!P1 BRA `(.L_x_9749) ;  /* 0x000000d4007c9947 */ /* 0x002fea0003800000 */
.L_x_9748:
[----:B------:R-:W-:Y:S05]  /*14270*/  BSYNC B1 ;  /* 0x0000000000017941 */ /* 0x000fea0003800000 */
.L_x_9747:
        /* <DEDUP_REMOVED lines=29> */
.L_x_9750:
[----:B01----:R-:W-:Y:S01]  /*14450*/  SHF.L.U32 R3, R13, 0x1f, RZ ;  /* 0x0000001f0d037819 */ /* 0x003fe200000006ff */
[----:B------:R-:W-:-:S04]  /*14460*/  IMAD R21, R12, 0x8, R16 ;  /* 0x000000080c157824 */ /* 0x000fc800078e0210 */
[----:B------:R0:W1:Y:S01]  /*14470*/  SYNCS.PHASECHK.TRANS64.TRYWAIT P1, [R21+URZ+0x19c50], R3 ;  /* 0x019c5003150075a7 */ /* 0x000062000802017f */
[----:B------:R-:W-:Y:S05]  /*14480*/  @!P2 BRA `(.L_x_9751) ;  /* 0x000000000004a947 */ /* 0x000fea0003800000 */
[----:B------:R-:W-:Y:S01]  /*14490*/  BPT.TRAP 0x1 ;  /* 0x000000040000795c */ /* 0x000fe20000300000 */
.L_x_9751:
[----:B------:R-:W-:Y:S04]  /*144a0*/  BSSY B1, `(.L_x_9752) ;  /* 0x0000004000017945 */ /* 0x000fe80003800000 */
[----:B-1----:R-:W-:Y:S05]  /*144b0*/  @P1 BRA `(.L_x_9753) ;  /* 0x0000000000081947 */ /* 0x002fea0003800000 */
[----:B------:R-:W1:Y:S02]  /*144c0*/  SYNCS.PHASECHK.TRANS64.TRYWAIT P1, [R21+URZ+0x19c50], R3 ;  /* 0x019c5003150075a7 */ /* 0x000e64000802017f */
[----:B-1----:R-:W-:Y:S05]  /*144d0*/  @!P1 BRA `(.L_x_9754) ;  /* 0x000000d000f49947 */ /* 0x002fea0003800000 */
.L_x_9753:
[----:B------:R-:W-:Y:S05]  /*144e0*/  BSYNC B1 ;  /* 0x0000000000017941 */ /* 0x000fea0003800000 */
.L_x_9752:
[----:B01----:R-:W-:Y:S01]  /*144f0*/  VIADD R3, R16, 0x3000 ;  /* 0x0000300010037836 */ /* 0x003fe20000000000 */
[----:B------:R-:W2:Y:S04]  /*14500*/  LDL R154, [R1+0x4] ;  /* 0x00000400019a7983 */ /* 0x000ea80000100800 */
[----:B------:R-:W-:-:S04]  /*14510*/  SHF.R.U32.HI R3, RZ, 0x4, R3 ;  /* 0x00000004ff037819 */ /* 0x000fc80000011603 */
[----:B------:R-:W-:-:S04]  /*14520*/  LOP3.LUT R3, R3, 0x3fff, RZ, 0xc0, !PT ;  /* 0x00003fff03037812 */ /* 0x000fc800078ec0ff */
[----:B------:R-:W-:Y:S01]  /*14530*/  LOP3.LUT R3, R3, 0x10000, RZ, 0xfc, !PT ;  /* 0x0001000003037812 */ /* 0x000fe200078efcff */
[----:B------:R-:W-:-:S04]  /*14540*/  IMAD.MOV.U32 R13, RZ, RZ, 0x40000040 ;  /* 0x40000040ff0d7424 */ /* 0x000fc800078e00ff */
[----:B------:R-:W-:Y:S01]  /*14550*/  IMAD R12, R12, 0x300, R3 ;  /* 0x000003000c0c7824 */ /* 0x000fe200078e0203 */
[----:B------:R-:W-:Y:S01]  /*14560*/  R2UR UR7, R13 ;  /* 0x000000000d0772ca */ /* 0x000fe200000e0000 */
[----:B------:R-:W-:Y:S01]  /*14570*/  WARPGROUP.ARRIVE ;  /* 0x00000000000079c5 */ /* 0x000fe20000000000 */
[----:B------:R-:W3:Y:S02]  /*14580*/  LDL R3, [R1+0x40] ;  /* 0x0000400001037983 */ /* 0x000ee40000100800 */
[----:B------:R-:W-:-:S13]  /*14590*/  R2UR UR6, R12 ;  /* 0x000000000c0672ca */ /* 0x000fda00000e0000 */
[----:B------:R-:W-:Y:S01]  /*145a0*/  QGMMA.64x96x32.F32.E4M3.E4M3 R88, R148, gdesc[UR4], R88, gsb0 ;  /* 0x0160000494587df3 */ /* 0x000fe20008000858 */
[----:B------:R-:W-:Y:S02]  /*145b0*/  VIADD R14, R12, 0x2 ;  /* 0x000000020c0e7836 */ /* 0x000fe40000000000 */
[----:B------:R-:W-:-:S03]  /*145c0*/  IMAD.MOV.U32 R15, RZ, RZ, 0x40000040 ;  /* 0x40000040ff0f7424 */ /* 0x000fc600078e00ff */
[----:B------:R-:W-:Y:S02]  /*145d0*/  R2UR UR6, R14 ;  /* 0x000000000e0672ca */ /* 0x000fe400000e0000 */
[----:B------:R-:W-:Y:S01]  /*145e0*/  R2UR UR7, R15 ;  /* 0x000000000f0772ca */ /* 0x000fe200000e0000 */
[----:B------:R-:W-:Y:S02]  /*145f0*/  WARPGROUP.DEPBAR.LE gsb0, 0x0 ;  /* 0x00008000000079c5 */ /* 0x000fe40000010000 */
[----:B------:R-:W3:Y:S01]  /*14600*/  LDL R150, [R1+0xc] ;  /* 0x00000c0001967983 */ /* 0x000ee20000100800 */
[C---:B------:R-:W-:Y:S01]  /*14610*/  VIADD R14, R12.reuse, 0x4 ;  /* 0x000000040c0e7836 */ /* 0x040fe20000000000 */
[----:B------:R-:W0:Y:S02]  /*14620*/  LDC R149, c[0x0][0x448] ;  /* 0x00011200ff957b82 */ /* 0x000e240000000800 */
[----:B------:R-:W4:Y:S01]  /*14630*/  LDL R151, [R1] ;  /* 0x0000000001977983 */ /* 0x000f220000100800 */
[----:B------:R-:W-:Y:S01]  /*14640*/  WARPGROUP.ARRIVE ;  /* 0x00000000000079c5 */ /* 0x000fe20000000000 */
[----:B------:R-:W-:Y:S01]  /*14650*/  IMAD.MOV.U32 R15, RZ, RZ, 0x40000040 ;  /* 0x40000040ff0f7424 */ /* 0x000fe200078e00ff */
[----:B------:R-:W-:Y:S01]  /*14660*/  ULOP3.LUT UR4, URZ, UR44, URZ, 0x33, !UPT ;  /* 0x0000002c3f047292 */ /* 0x000fe2000f8e333f */
[----:B------:R-:W-:-:S02]  /*14670*/  VIADD R12, R12, 0x6 ;  /* 0x000000060c0c7836 */ /* 0x000fc40000000000 */
[----:B------:R-:W-:-:S06]  /*14680*/  IMAD.MOV.U32 R13, RZ, RZ, 0x40000040 ;  /* 0x40000040ff0d7424 */ /* 0x000fcc00078e00ff */
[----:B------:R-:W-:Y:S01]  /*14690*/  QGMMA.64x96x32.F32.E4M3.E4M3 R88, R144, gdesc[UR4], R88, gsb0 ;  /* 0x0160000490587df3 */ /* 0x000fe20008000858 */
[----:B------:R-:W-:Y:S02]  /*146a0*/  R2UR UR6, R14 ;  /* 0x000000000e0672ca */ /* 0x000fe400000e0000 */
[----:B------:R-:W-:Y:S02]  /*146b0*/  R2UR UR7, R15 ;  /* 0x000000000f0772ca */ /* 0x000fe400000e0000 */
[----:B0-----:R-:W-:Y:S01]  /*146c0*/  ISETP.NE.AND P1, PT, R149, 0x1, PT ;  /* 0x000000019500780c */ /* 0x001fe20003f25270 */
[----:B------:R-:W-:Y:S02]  /*146d0*/  WARPGROUP.DEPBAR.LE gsb0, 0x0 ;  /* 0x00008000000079c5 */ /* 0x000fe40000010000 */
[----:B------:R-:W-:-:S08]  /*146e0*/  WARPGROUP.ARRIVE ;  /* 0x00000000000079c5 */ /* 0x000fd00000000000 */
[----:B------:R-:W-:Y:S01]  /*146f0*/  QGMMA.64x96x32.F32.E4M3.E4M3 R88, R140, gdesc[UR4], R88, gsb0 ;  /* 0x016000048c587df3 */ /* 0x000fe20008000858 */
[----:B------:R-:W-:Y:S02]  /*14700*/  R2UR UR6, R12 ;  /* 0x000000000c0672ca */ /* 0x000fe400000e0000 */
[----:B------:R-:W-:Y:S01]  /*14710*/  R2UR UR7, R13 ;  /* 0x000000000d0772ca */ /* 0x000fe200000e0000 */
[----:B------:R-:W0:Y:S08]  /*14720*/  @P1 LDC R12, c[0x0][0x450] ;  /* 0x00011400ff0c1b82 */ /* 0x000e300000000800 */
[----:B------:R-:W1:Y:S01]  /*14730*/  @P1 LDC R13, c[0x0][0x44c] ;  /* 0x00011300ff0d1b82 */ /* 0x000e620000000800 */
[----:B------:R-:W-:-:S02]  /*14740*/  WARPGROUP.DEPBAR.LE gsb0, 0x0 ;  /* 0x00008000000079c5 */ /* 0x000fc40000010000 */
[----:B------:R-:W-:-:S06]  /*14750*/  WARPGROUP.ARRIVE ;  /* 0x00000000000079c5 */ /* 0x000fcc0000000000 */
[----:B------:R-:W-:Y:S01]  /*14760*/  QGMMA.64x96x32.F32.E4M3.E4M3 R88, R136, gdesc[UR4], R88, gsb0 ;  /* 0x0160000488587df3 */ /* 0x000fe20008000858 */
[----:B---3--:R-:W-:Y:S02]  /*14770*/  IMAD.IADD R3, R3, 0x1, R150 ;  /* 0x0000000103037824 */ /* 0x008fe400078e0296 */
[----:B------:R-:W3:Y:S02]  /*14780*/  LDC R150, c[0x0][0x9e4] ;  /* 0x00027900ff967b82 */ /* 0x000ee40000000800 */
[----:B-1----:R-:W-:-:S05]  /*14790*/  @P1 IMAD.HI.U32 R13, R3, R13, RZ ;  /* 0x0000000d030d1227 */ /* 0x002fca00078e00ff */
[----:B0-----:R-:W-:Y:S01]  /*147a0*/  @P1 SHF.R.U32.HI R3, RZ, R12, R13 ;  /* 0x0000000cff031219 */ /* 0x001fe2000001160d */
[----:B------:R-:W-:Y:S02]  /*147b0*/  @!P0 VIADD R12, R0, 0x19c40 ;  /* 0x00019c40000c8836 */ /* 0x000fe40000000000 */
[----:B------:R-:W-:-:S03]  /*147c0*/  IMAD.SHL.U32 R0, R4, 0x80, RZ ;  /* 0x0000008004007824 */ /* 0x000fc600078e00ff */
[----:B------:R-:W-:Y:S02]  /*147d0*/  @!P0 PRMT R12, RZ, 0x654, R12 ;  /* 0x00000654ff0c8816 */ /* 0x000fe4000000000c */
[----:B------:R-:W-:-:S05]  /*147e0*/  IADD3 R13, -R0, 0x1, RZ ;  /* 0x00000001000d7810 */ /* 0x000fca0007ffe1ff */
[----:B--2---:R-:W-:Y:S01]  /*147f0*/  IMAD R13, R154, -0x2, R13 ;  /* 0xfffffffe9a0d7824 */ /* 0x004fe200078e020d */
[----:B---3--:R-:W-:-:S04]  /*14800*/  ISETP.GE.AND P4, PT, R150, 0x1, PT ;  /* 0x000000019600780c */ /* 0x008fc80003f86270 */
[----:B----4-:R-:W-:-:S05]  /*14810*/  IADD3 R15, -R155, R13, R151 ;  /* 0x0000000d9b0f7210 */ /* 0x010fca0007ffe197 */
[C---:B------:R-:W-:Y:S02]  /*14820*/  VIADD R14, R15.reuse, UR41 ;  /* 0x000000290f0e7c36 */ /* 0x040fe40008000000 */
[----:B------:R-:W-:Y:S01]  /*14830*/  VIADD R15, R15, UR4 ;  /* 0x000000040f0f7c36 */ /* 0x000fe20008000000 */
[----:B------:R-:W-:Y:S02]  /*14840*/  WARPGROUP.DEPBAR.LE gsb0, 0x0 ;  /* 0x00008000000079c5 */ /* 0x000fe40000010000 */
[----:B------:R-:W0:Y:S01]  /*14850*/  SHFL.IDX PT, R138, R3, RZ, 0x1c1f ;  /* 0x001c1fff038a7589 */ /* 0x000e2200000e0000 */
[----:B------:R1:W-:Y:S01]  /*14860*/  @!P0 SYNCS.ARRIVE.TRANS64.RED.A1T0 RZ, [R12+URZ], RZ ;  /* 0x000000ff0cff89a7 */ /* 0x0003e2000810043f */
        /* <DEDUP_REMOVED lines=15> */
.L_x_9757:
[----:B------:R-:W-:-:S05]  /*14960*/  IMAD.U32 R139, RZ, RZ, UR38 ;  /* 0x00000026ff8b7e24 */ /* 0x000fca000f8e00ff */
[----:B------:R-:W-:-:S13]  /*14970*/  ISETP.NE.AND P1, PT, R139, 0x1, PT ;  /* 0x000000018b00780c */ /* 0x000fda0003f25270 */
[----:B------:R-:W0:Y:S02]  /*14980*/  @P1 LDC.64 R12, c[0x0][0x9e8] ;  /* 0x00027a00ff0c1b82 */ /* 0x000e240000000a00 */
[----:B0-----:R-:W-:-:S05]  /*14990*/  @P1 IMAD.HI.U32 R12, R138, R12, RZ ;  /* 0x0000000c8a0c1227 */ /* 0x001fca00078e00ff */
[----:B------:R-:W-:-:S07]  /*149a0*/  @P1 SHF.R.U32.HI R138, RZ, R13, R12 ;  /* 0x0000000dff8a1219 */ /* 0x000fce000001160c */
.L_x_9758:
[----:B------:R-:W-:Y:S05]  /*149b0*/  BSYNC B1 ;  /* 0x0000000000017941 */ /* 0x000fea0003800000 */
.L_x_9756:
[----:B------:R-:W-:-:S04]  /*149c0*/  IMAD R138, R138, R139, -R0 ;  /* 0x0000008b8a8a7224 */ /* 0x000fc800078e0a00 */
[----:B------:R-:W-:-:S05]  /*149d0*/  IMAD R138, R154, -0x2, R138 ;  /* 0xfffffffe9a8a7824 */ /* 0x000fca00078e028a */
[----:B------:R-:W-:Y:S02]  /*149e0*/  VIMNMX R137, R137, R138, !PT ;  /* 0x0000008a89897248 */ /* 0x000fe40007fe0100 */
[----:B------:R-:W-:-:S07]  /*149f0*/  VIADDMNMX R136, R138, R139, R136, PT ;  /* 0x0000008b8a887246 */ /* 0x000fce0003800188 */
.L_x_9755:
        /* <DEDUP_REMOVED lines=113> */
.L_x_9761:
[----:B------:R-:W-:-:S05]  /*15110*/  IMAD.U32 R136, RZ, RZ, UR38 ;  /* 0x00000026ff887e24 */ /* 0x000fca000f8e00ff */
[----:B------:R-:W-:-:S13]  /*15120*/  ISETP.NE.AND P1, PT, R136, 0x1, PT ;  /* 0x000000018800780c */ /* 0x000fda0003f25270 */
[----:B------:R-:W0:Y:S02]  /*15130*/  @P1 LDC.64 R12, c[0x0][0x9e8] ;  /* 0x00027a00ff0c1b82 */ /* 0x000e240000000a00 */
[----:B0-----:R-:W-:-:S05]  /*15140*/  @P1 IMAD.HI.U32 R12, R3, R12, RZ ;  /* 0x0000000c030c1227 */ /* 0x001fca00078e00ff */
[----:B------:R-:W-:-:S07]  /*15150*/  @P1 SHF.R.U32.HI R3, RZ, R13, R12 ;  /* 0x0000000dff031219 */ /* 0x000fce000001160c */
.L_x_9762:
[----:B------:R-:W-:Y:S05]  /*15160*/  BSYNC B1 ;  /* 0x0000000000017941 */ /* 0x000fea0003800000 */
.L_x_9760:
[----:B------:R-:W-:-:S04]  /*15170*/  IMAD R0, R3, R136, -R0 ;  /* 0x0000008803007224 */ /* 0x000fc800078e0a00 */
[----:B------:R-:W-:-:S05]  /*15180*/  IMAD R0, R154, -0x2, R0 ;  /* 0xfffffffe9a007824 */ /* 0x000fca00078e0200 */
[----:B------:R-:W-:Y:S02]  /*15190*/  VIMNMX R15, R15, R0, !PT ;  /* 0x000000000f0f7248 */ /* 0x000fe40007fe0100 */
[----:B------:R-:W-:-:S07]  /*151a0*/  VIADDMNMX R14, R0, R136, R14, PT ;  /* 0x00000088000e7246 */ /* 0x000fce000380010e */
.L_x_9759:
        /* <DEDUP_REMOVED lines=74> */
[----:B------:R-:W-:Y:S02]  /*15650*/  FMNMX.FTZ R0, R84, R0, !PT ;  /* 0x0000000054007209 */ /* 0x000fe40007810000 */
[----:B------:R-:W-:Y:S02]  /*15660*/  FSEL R54, R54, -INF , !P2 ;  /* 0xff80000036367808 */ /* 0x000fe40005000000 */
[----:B------:R-:W-:Y:S02]  /*15670*/  FSEL R55, R55, -INF , !P1 ;  /* 0xff80000037377808 */ /* 0x000fe40004800000 */
[----:B------:R-:W-:Y:S02]  /*15680*/  FMNMX.FTZ R0, R85, R0, !PT ;  /* 0x0000000055007209 */ /* 0x000fe40007810000 */
[----:B------:R-:W-:-:S02]  /*15690*/  ISETP.GT.AND P2, PT, R15, 0x40, P3 ;  /* 0x000000400f00780c */ /* 0x000fc40001f44270 */
[----:B------:R-:W-:Y:S01]  /*156a0*/  ISETP.GT.AND P1, PT, R15, 0x41, P3 ;  /* 0x000000410f00780c */ /* 0x000fe20001f24270 */
[----:B------:R-:W0:Y:S01]  /*156b0*/  SHFL.BFLY PT, R3, R0, 0x2, 0x1f ;  /* 0x0c401f0000037f89 */ /* 0x000e2200000e0000 */
[C---:B------:R-:W-:Y:S02]  /*156c0*/  ISETP.LT.OR P2, PT, R14.reuse, 0x41, P2 ;  /* 0x000000410e00780c */ /* 0x040fe40001741670 */
[----:B------:R-:W-:Y:S02]  /*156d0*/  ISETP.LT.OR P1, PT, R14, 0x42, P1 ;  /* 0x000000420e00780c */ /* 0x000fe40000f21670 */
[----:B------:R-:W-:Y:S02]  /*156e0*/  FSEL R58, R58, -INF , !P2 ;  /* 0xff8000003a3a7808 */ /* 0x000fe40005000000 */
[----:B------:R-:W-:Y:S02]  /*156f0*/  FSEL R59, R59, -INF , !P1 ;  /* 0xff8000003b3b7808 */ /* 0x000fe40004800000 */
[----:B------:R-:W-:-:S02]  /*15700*/  ISETP.GT.AND P2, PT, R15, 0x48, P3 ;  /* 0x000000480f00780c */ /* 0x000fc40001f44270 */
[----:B------:R-:W-:Y:S02]  /*15710*/  ISETP.GT.AND P1, PT, R15, 0x49, P3 ;  /* 0x000000490f00780c */ /* 0x000fe40001f24270 */
        /* <DEDUP_REMOVED lines=8> */
[----:B------:R-:W-:Y:S02]  /*157a0*/  LOP3.LUT R22, R22, 0xbfffffff, RZ, 0xc0, !PT ;  /* 0xbfffffff16167812 */ /* 0x000fe400078ec0ff */
[----:B------:R-:W-:Y:S02]  /*157b0*/  FSEL R66, R66, -INF , !P2 ;  /* 0xff80000042427808 */ /* 0x000fe40005000000 */
[----:B------:R-:W-:-:S02]  /*157c0*/  FSEL R67, R67, -INF , !P1 ;  /* 0xff80000043437808 */ /* 0x000fc40004800000 */
[C---:B------:R-:W-:Y:S02]  /*157d0*/  ISETP.GT.AND P2, PT, R15.reuse, 0x58, P3 ;  /* 0x000000580f00780c */ /* 0x040fe40001f44270 */
[C---:B------:R-:W-:Y:S02]  /*157e0*/  ISETP.GT.AND P1, PT, R15.reuse, 0x59, P3 ;  /* 0x000000590f00780c */ /* 0x040fe40001f24270 */
[----:B------:R-:W-:Y:S02]  /*157f0*/  @P0 LOP3.LUT R22, R22, 0x40000000, RZ, 0xfc, !PT ;  /* 0x4000000016160812 */ /* 0x000fe400078efcff */
[----:B0-----:R-:W-:Y:S02]  /*15800*/  FMNMX.FTZ R3, R0, R3, !PT ;  /* 0x0000000300037209 */ /* 0x001fe40007810000 */
[----:B------:R-:W-:Y:S02]  /*15810*/  ISETP.GT.AND P0, PT, R15, RZ, P3 ;  /* 0x000000ff0f00720c */ /* 0x000fe40001f04270 */
[C---:B------:R-:W-:Y:S01]  /*15820*/  ISETP.LT.OR P2, PT, R14.reuse, 0x59, P2 ;  /* 0x000000590e00780c */ /* 0x040fe20001741670 */
[----:B------:R-:W0:Y:S01]  /*15830*/  SHFL.BFLY PT, R0, R3, 0x1, 0x1f ;  /* 0x0c201f0003007f89 */ /* 0x000e2200000e0000 */
[----:B------:R-:W-:-:S02]  /*15840*/  ISETP.LT.OR P1, PT, R14, 0x5a, P1 ;  /* 0x0000005a0e00780c */ /* 0x000fc40000f21670 */
[----:B------:R-:W-:Y:S02]  /*15850*/  FSEL R70, R70, -INF , !P2 ;  /* 0xff80000046467808 */ /* 0x000fe40005000000 */
[----:B------:R-:W-:Y:S02]  /*15860*/  FSEL R71, R71, -INF , !P1 ;  /* 0xff80000047477808 */ /* 0x000fe40004800000 */
[C---:B------:R-:W-:Y:S02]  /*15870*/  ISETP.GT.AND P2, PT, R15.reuse, 0x60, P3 ;  /* 0x000000600f00780c */ /* 0x040fe40001f44270 */
[----:B------:R-:W-:Y:S02]  /*15880*/  ISETP.GT.AND P1, PT, R15, 0x61, P3 ;  /* 0x000000610f00780c */ /* 0x000fe40001f24270 */
[----:B------:R-:W-:Y:S02]  /*15890*/  LOP3.LUT R22, R22, 0xfffffff7, RZ, 0xc0, !PT ;  /* 0xfffffff716167812 */ /* 0x000fe400078ec0ff */
[----:B------:R-:W-:-:S02]  /*158a0*/  ISETP.LT.OR P2, PT, R14, 0x61, P2 ;  /* 0x000000610e00780c */ /* 0x000fc40001741670 */
[----:B------:R-:W-:Y:S02]  /*158b0*/  ISETP.LT.OR P1, PT, R14, 0x62, P1 ;  /* 0x000000620e00780c */ /* 0x000fe40000f21670 */
[----:B------:R-:W-:Y:S02]  /*158c0*/  @P0 LOP3.LUT R22, R22, 0x8, RZ, 0xfc, !PT ;  /* 0x0000000816160812 */ /* 0x000fe400078efcff */
[----:B------:R-:W-:Y:S02]  /*158d0*/  FSEL R74, R74, -INF , !P2 ;  /* 0xff8000004a4a7808 */ /* 0x000fe40005000000 */
[----:B------:R-:W-:Y:S02]  /*158e0*/  FSEL R75, R75, -INF , !P1 ;  /* 0xff8000004b4b7808 */ /* 0x000fe40004800000 */
[C---:B------:R-:W-:Y:S02]  /*158f0*/  ISETP.GT.AND P4, PT, R15.reuse, 0x68, P3 ;  /* 0x000000680f00780c */ /* 0x040fe40001f84270 */
[----:B------:R-:W-:-:S02]  /*15900*/  ISETP.GT.AND P5, PT, R15, 0x69, P3 ;  /* 0x000000690f00780c */ /* 0x000fc40001fa4270 */
[C---:B------:R-:W-:Y:S02]  /*15910*/  ISETP.GT.AND P6, PT, R15.reuse, 0x70, P3 ;  /* 0x000000700f00780c */ /* 0x040fe40001fc4270 */
[C---:B------:R-:W-:Y:S02]  /*15920*/  ISETP.GT.AND P2, PT, R15.reuse, 0x71, P3 ;  /* 0x000000710f00780c */ /* 0x040fe40001f44270 */
[C---:B------:R-:W-:Y:S02]  /*15930*/  ISETP.GT.AND P1, PT, R15.reuse, 0x78, P3 ;  /* 0x000000780f00780c */ /* 0x040fe40001f24270 */
[----:B------:R-:W-:Y:S02]  /*15940*/  ISETP.GT.AND P0, PT, R15, 0x79, P3 ;  /* 0x000000790f00780c */ /* 0x000fe40001f04270 */
[----:B------:R-:W-:Y:S02]  /*15950*/  LOP3.LUT P3, RZ, R22, 0x8, RZ, 0xc0, !PT ;  /* 0x0000000816ff7812 */ /* 0x000fe4000786c0ff */
[----:B0-----:R-:W-:-:S02]  /*15960*/  FMNMX.FTZ R3, R3, R0, !PT ;  /* 0x0000000003037209 */ /* 0x001fc40007810000 */
[----:B------:R-:W-:Y:S02]  /*15970*/  ISETP.LT.OR P3, PT, R14, 0x1, P3 ;  /* 0x000000010e00780c */ /* 0x000fe40001f61670 */
[----:B------:R-:W-:Y:S01]  /*15980*/  LOP3.LUT R22, R22, 0xfffffffd, RZ, 0xc0, !PT ;  /* 0xfffffffd16167812 */ /* 0x000fe200078ec0ff */
[----:B------:R-:W-:-:S01]  /*15990*/  FFMA.FTZ R13, R2, R3, -8 ;  /* 0xc1000000020d7423 */ /* 0x000fc20000010003 */
[----:B------:R-:W-:Y:S02]  /*159a0*/  FSEL R26, R26, -INF , !P3 ;  /* 0xff8000001a1a7808 */ /* 0x000fe40005800000 */
[----:B------:R-:W-:Y:S02]  /*159b0*/  ISETP.LT.OR P6, PT, R14, 0x71, P6 ;  /* 0x000000710e00780c */ /* 0x000fe400037c1670 */
[----:B------:R-:W-:Y:S02]  /*159c0*/  FMNMX.FTZ R0, R26, R7, !PT ;  /* 0x000000071a007209 */ /* 0x000fe40007810000 */
[----:B------:R-:W-:-:S02]  /*159d0*/  @P0 LOP3.LUT R22, R22, 0x2, RZ, 0xfc, !PT ;  /* 0x0000000216160812 */ /* 0x000fc400078efcff */
[----:B------:R-:W-:Y:S02]  /*159e0*/  FMNMX.FTZ R0, R27, R0, !PT ;  /* 0x000000001b007209 */ /* 0x000fe40007810000 */
[----:B------:R-:W-:Y:S02]  /*159f0*/  ISETP.LT.OR P0, PT, R14, 0x69, P4 ;  /* 0x000000690e00780c */ /* 0x000fe40002701670 */
[----:B------:R-:W-:Y:S02]  /*15a00*/  FMNMX.FTZ R0, R30, R0, !PT ;  /* 0x000000001e007209 */ /* 0x000fe40007810000 */
[C---:B------:R-:W-:Y:S02]  /*15a10*/  LOP3.LUT P4, RZ, R22.reuse, 0x2, RZ, 0xc0, !PT ;  /* 0x0000000216ff7812 */ /* 0x040fe4000788c0ff */
[----:B------:R-:W-:Y:S02]  /*15a20*/  FMNMX.FTZ R0, R31, R0, !PT ;  /* 0x000000001f007209 */ /* 0x000fe40007810000 */
[----:B------:R-:W-:-:S02]  /*15a30*/  LOP3.LUT R22, R22, 0xffffffef, RZ, 0xc0, !PT ;  /* 0xffffffef16167812 */ /* 0x000fc400078ec0ff */
[----:B------:R-:W-:Y:S02]  /*15a40*/  FMNMX.FTZ R0, R34, R0, !PT ;  /* 0x0000000022007209 */ /* 0x000fe40007810000 */
[----:B------:R-:W-:Y:S02]  /*15a50*/  ISETP.LT.OR P2, PT, R14, 0x72, P2 ;  /* 0x000000720e00780c */ /* 0x000fe40001741670 */
[----:B------:R-:W-:Y:S02]  /*15a60*/  FMNMX.FTZ R0, R35, R0, !PT ;  /* 0x0000000023007209 */ /* 0x000fe40007810000 */
[----:B------:R-:W-:Y:S02]  /*15a70*/  @P0 LOP3.LUT R22, R22, 0x10, RZ, 0xfc, !PT ;  /* 0x0000001016160812 */ /* 0x000fe400078efcff */
[----:B------:R-:W-:Y:S02]  /*15a80*/  FMNMX.FTZ R0, R38, R0, !PT ;  /* 0x0000000026007209 */ /* 0x000fe40007810000 */
[----:B------:R-:W-:-:S02]  /*15a90*/  ISETP.LT.OR P0, PT, R14, 0x6a, P5 ;  /* 0x0000006a0e00780c */ /* 0x000fc40002f01670 */
[----:B------:R-:W-:Y:S02]  /*15aa0*/  FMNMX.FTZ R0, R39, R0, !PT ;  /* 0x0000000027007209 */ /* 0x000fe40007810000 */
[C---:B------:R-:W-:Y:S02]  /*15ab0*/  FSETP.NEU.FTZ.AND P5, PT, R3.reuse, -INF , PT ;  /* 0xff8000000300780b */ /* 0x040fe40003fbd000 */
[----:B------:R-:W-:Y:S02]  /*15ac0*/  FMNMX.FTZ R0, R42, R0, !PT ;  /* 0x000000002a007209 */ /* 0x000fe40007810000 */
[----:B------:R-:W-:Y:S02]  /*15ad0*/  FSEL R12, R3, RZ, P5 ;  /* 0x000000ff030c7208 */ /* 0x000fe40002800000 */
[----:B------:R-:W-:Y:S02]  /*15ae0*/  FMNMX.FTZ R0, R43, R0, !PT ;  /* 0x000000002b007209 */ /* 0x000fe40007810000 */
[----:B------:R-:W-:Y:S01]  /*15af0*/  FSEL R13, R13, RZ, P5 ;  /* 0x000000ff0d0d7208 */ /* 0x000fe20002800000 */
[----:B------:R-:W-:Y:S01]  /*15b00*/  FADD.FTZ R12, -R12, R20 ;  /* 0x000000140c0c7221 */ /* 0x000fe20000010100 */
[----:B------:R-:W-:-:S02]  /*15b10*/  FMNMX.FTZ R0, R46, R0, !PT ;  /* 0x000000002e007209 */ /* 0x000fc40007810000 */
[----:B------:R-:W-:Y:S01]  /*15b20*/  LOP3.LUT P5, RZ, R22, 0x10, RZ, 0xc0, !PT ;  /* 0x0000001016ff7812 */ /* 0x000fe200078ac0ff */
[----:B------:R-:W-:-:S01]  /*15b30*/  FFMA.FTZ R24, R2, R24, -R13 ;  /* 0x0000001802187223 */ /* 0x000fc2000001080d */
[----:B------:R-:W-:Y:S01]  /*15b40*/  FMNMX.FTZ R0, R47, R0, !PT ;  /* 0x000000002f007209 */ /* 0x000fe20007810000 */
[----:B------:R-:W-:Y:S01]  /*15b50*/  FMUL.FTZ R12, R2, R12 ;  /* 0x0000000c020c7220 */ /* 0x000fe20000410000 */
[----:B------:R-:W-:Y:S01]  /*15b60*/  FSEL R78, R78, -INF , !P5 ;  /* 0xff8000004e4e7808 */ /* 0x000fe20006800000 */
[----:B------:R-:W-:-:S01]  /*15b70*/  FFMA.FTZ R25, R2, R25, -R13 ;  /* 0x0000001902197223 */ /* 0x000fc2000001080d */
[----:B------:R-:W-:Y:S01]  /*15b80*/  FMNMX.FTZ R0, R50, R0, !PT ;  /* 0x0000000032007209 */ /* 0x000fe20007810000 */
[----:B------:R-:W-:Y:S01]  /*15b90*/  MUFU.EX2 R24, R24 ;  /* 0x0000001800187308 */ /* 0x000fe20000000800 */
[----:B------:R-:W-:Y:S01]  /*15ba0*/  FSEL R79, R79, -INF , !P0 ;  /* 0xff8000004f4f7808 */ /* 0x000fe20004000000 */
[C-C-:B------:R-:W-:Y:S01]  /*15bb0*/  FFMA.FTZ R28, R2.reuse, R28, -R13.reuse ;  /* 0x0000001c021c7223 */ /* 0x140fe2000001080d */
[----:B------:R-:W-:Y:S01]  /*15bc0*/  FMNMX.FTZ R0, R51, R0, !PT ;  /* 0x0000000033007209 */ /* 0x000fe20007810000 */
[--C-:B------:R-:W-:Y:S01]  /*15bd0*/  FFMA.FTZ R29, R2, R29, -R13.reuse ;  /* 0x0000001d021d7223 */ /* 0x100fe2000001080d */
[----:B------:R-:W-:Y:S01]  /*15be0*/  FSEL R82, R82, -INF , !P6 ;  /* 0xff80000052527808 */ /* 0x000fe20007000000 */
[--C-:B------:R-:W-:Y:S01]  /*15bf0*/  FFMA.FTZ R32, R2, R32, -R13.reuse ;  /* 0x0000002002207223 */ /* 0x100fe2000001080d */
[----:B------:R-:W-:Y:S01]  /*15c00*/  FMNMX.FTZ R0, R54, R0, !PT ;  /* 0x0000000036007209 */ /* 0x000fe20007810000 */
[----:B------:R-:W0:Y:S01]  /*15c10*/  MUFU.EX2 R12, R12 ;  /* 0x0000000c000c7308 */ /* 0x000e220000000800 */
[----:B------:R-:W-:Y:S01]  /*15c20*/  ISETP.LT.OR P1, PT, R14, 0x79, P1 ;  /* 0x000000790e00780c */ /* 0x000fe20000f21670 */
[C-C-:B------:R-:W-:Y:S01]  /*15c30*/  FFMA.FTZ R33, R2.reuse, R33, -R13.reuse ;  /* 0x0000002102217223 */ /* 0x140fe2000001080d */
[----:B------:R-:W-:Y:S01]  /*15c40*/  FMNMX.FTZ R0, R55, R0, !PT ;  /* 0x0000000037007209 */ /* 0x000fe20007810000 */
[C-C-:B------:R-:W-:Y:S01]  /*15c50*/  FFMA.FTZ R36, R2.reuse, R36, -R13.reuse ;  /* 0x0000002402247223 */ /* 0x140fe2000001080d */
[----:B------:R-:W-:Y:S01]  /*15c60*/  FSEL R83, R83, -INF , !P2 ;  /* 0xff80000053537808 */ /* 0x000fe20005000000 */
[--C-:B------:R-:W-:Y:S01]  /*15c70*/  FFMA.FTZ R37, R2, R37, -R13.reuse ;  /* 0x0000002502257223 */ /* 0x100fe2000001080d */
[----:B------:R-:W-:Y:S01]  /*15c80*/  FMNMX.FTZ R0, R58, R0, !PT ;  /* 0x000000003a007209 */ /* 0x000fe20007810000 */
[----:B------:R-:W1:Y:S01]  /*15c90*/  MUFU.EX2 R25, R25 ;  /* 0x0000001900197308 */ /* 0x000e620000000800 */
[----:B------:R-:W-:Y:S01]  /*15ca0*/  ISETP.LT.OR P4, PT, R14, 0x7a, P4 ;  /* 0x0000007a0e00780c */ /* 0x000fe20002781670 */
[C-C-:B------:R-:W-:Y:S01]  /*15cb0*/  FFMA.FTZ R40, R2.reuse, R40, -R13.reuse ;  /* 0x0000002802287223 */ /* 0x140fe2000001080d */
[----:B------:R-:W-:Y:S01]  /*15cc0*/  FMNMX.FTZ R0, R59, R0, !PT ;  /* 0x000000003b007209 */ /* 0x000fe20007810000 */
[--C-:B------:R-:W-:Y:S01]  /*15cd0*/  FFMA.FTZ R41, R2, R41, -R13.reuse ;  /* 0x0000002902297223 */ /* 0x100fe2000001080d */
[----:B------:R-:W-:Y:S01]  /*15ce0*/  FSEL R86, R86, -INF , !P1 ;  /* 0xff80000056567808 */ /* 0x000fe20004800000 */
[--C-:B------:R-:W-:Y:S01]  /*15cf0*/  FFMA.FTZ R44, R2, R44, -R13.reuse ;  /* 0x0000002c022c7223 */ /* 0x100fe2000001080d */
[----:B------:R-:W-:Y:S01]  /*15d00*/  FMNMX.FTZ R0, R62, R0, !PT ;  /* 0x000000003e007209 */ /* 0x000fe20007810000 */
[----:B------:R-:W-:Y:S01]  /*15d10*/  MUFU.EX2 R28, R28 ;  /* 0x0000001c001c7308 */ /* 0x000fe20000000800 */
[----:B------:R-:W-:Y:S01]  /*15d20*/  FSEL R87, R87, -INF , !P4 ;  /* 0xff80000057577808 */ /* 0x000fe20006000000 */
[----:B0-----:R-:W-:Y:S01]  /*15d30*/  FFMA.FTZ R6, R12, R6, R24 ;  /* 0x000000060c067223 */ /* 0x001fe20000010018 */
[----:B------:R-:W-:Y:S01]  /*15d40*/  FMNMX.FTZ R0, R63, R0, !PT ;  /* 0x000000003f007209 */ /* 0x000fe20007810000 */
[C-C-:B------:R-:W-:Y:S01]  /*15d50*/  FFMA.FTZ R45, R2.reuse, R45, -R13.reuse ;  /* 0x0000002d022d7223 */ /* 0x140fe2000001080d */
[----:B------:R-:W-:-:S01]  /*15d60*/  FFMA.FTZ R48, R2, R48, -R13 ;  /* 0x0000003002307223 */ /* 0x000fc2000001080d */
[----:B------:R-:W-:Y:S01]  /*15d70*/  FFMA.FTZ R49, R2, R49, -R13 ;  /* 0x0000003102317223 */ /* 0x000fe2000001080d */
[----:B------:R-:W-:Y:S01]  /*15d80*/  FMNMX.FTZ R0, R66, R0, !PT ;  /* 0x0000000042007209 */ /* 0x000fe20007810000 */
[----:B------:R-:W-:Y:S01]  /*15d90*/  MUFU.EX2 R29, R29 ;  /* 0x0000001d001d7308 */ /* 0x000fe20000000800 */
[----:B-1----:R-:W-:-:S01]  /*15da0*/  FADD.FTZ R6, R25, R6 ;  /* 0x0000000619067221 */ /* 0x002fc20000010000 */
[C-C-:B------:R-:W-:Y:S01]  /*15db0*/  FFMA.FTZ R52, R2.reuse, R52, -R13.reuse ;  /* 0x0000003402347223 */ /* 0x140fe2000001080d */
[----:B------:R-:W-:Y:S01]  /*15dc0*/  FMNMX.FTZ R0, R67, R0, !PT ;  /* 0x0000000043007209 */ /* 0x000fe20007810000 */
[C-C-:B------:R-:W-:Y:S01]  /*15dd0*/  FFMA.FTZ R53, R2.reuse, R53, -R13.reuse ;  /* 0x0000003502357223 */ /* 0x140fe2000001080d */
[----:B------:R-:W-:-:S01]  /*15de0*/  FFMA.FTZ R56, R2, R56, -R13 ;  /* 0x0000003802387223 */ /* 0x000fc2000001080d */
[--C-:B------:R-:W-:Y:S01]  /*15df0*/  FFMA.FTZ R57, R2, R57, -R13.reuse ;  /* 0x0000003902397223 */ /* 0x100fe2000001080d */
[----:B------:R-:W-:Y:S01]  /*15e00*/  FMNMX.FTZ R0, R70, R0, !PT ;  /* 0x0000000046007209 */ /* 0x000fe20007810000 */
[----:B------:R-:W-:Y:S01]  /*15e10*/  MUFU.EX2 R32, R32 ;  /* 0x0000002000207308 */ /* 0x000fe20000000800 */
[----:B------:R-:W-:-:S01]  /*15e20*/  FFMA.FTZ R60, R2, R60, -R13 ;  /* 0x0000003c023c7223 */ /* 0x000fc2000001080d */
        /* <DEDUP_REMOVED lines=20> */
[----:B------:R-:W-:-:S02]  /*15f70*/  ISETP.NE.AND P5, PT, R136, 0x3, PT ;  /* 0x000000038800780c */ /* 0x000fc40003fa5270 */
[----:B------:R-:W-:Y:S01]  /*15f80*/  FMNMX.FTZ R0, R82, R0, !PT ;  /* 0x0000000052007209 */ /* 0x000fe20007810000 */
[----:B------:R-:W-:Y:S01]  /*15f90*/  MUFU.EX2 R37, R37 ;  /* 0x0000002500257308 */ /* 0x000fe20000000800 */
[----:B------:R-:W-:Y:S02]  /*15fa0*/  LOP3.LUT P0, RZ, R22, 0x40000000, RZ, 0xc0, !PT ;  /* 0x4000000016ff7812 */ /* 0x000fe4000780c0ff */
[----:B------:R-:W-:-:S04]  /*15fb0*/  FMNMX.FTZ R0, R83, R0, !PT ;  /* 0x0000000053007209 */ /* 0x000fc80007810000 */
[----:B------:R-:W-:Y:S01]  /*15fc0*/  FMNMX.FTZ R0, R86, R0, !PT ;  /* 0x0000000056007209 */ /* 0x000fe20007810000 */
[----:B------:R-:W-:Y:S03]  /*15fd0*/  MUFU.EX2 R40, R40 ;  /* 0x0000002800287308 */ /* 0x000fe60000000800 */
[----:B------:R-:W-:-:S05]  /*15fe0*/  FMNMX.FTZ R0, R87, R0, !PT ;  /* 0x0000000057007209 */ /* 0x000fca0007810000 */
[----:B------:R-:W0:Y:S01]  /*15ff0*/  SHFL.BFLY PT, R14, R0, 0x2, 0x1f ;  /* 0x0c401f00000e7f89 */ /* 0x000e2200000e0000 */
[----:B------:R-:W-:Y:S08]  /*16000*/  MUFU.EX2 R41, R41 ;  /* 0x0000002900297308 */ /* 0x000ff00000000800 */
        /* <DEDUP_REMOVED lines=8> */
[----:B0-----:R-:W-:-:S04]  /*16090*/  FMNMX.FTZ R0, R0, R14, !PT ;  /* 0x0000000e00007209 */ /* 0x001fc80007810000 */
[----:B------:R-:W-:-:S03]  /*160a0*/  FSETP.NEU.FTZ.AND P1, PT, R0, -INF , PT ;  /* 0xff8000000000780b */ /* 0x000fc60003f3d000 */
[----:B------:R-:W-:Y:S01]  /*160b0*/  MUFU.EX2 R56, R56 ;  /* 0x0000003800387308 */ /* 0x000fe20000000800 */
[----:B------:R-:W-:-:S05]  /*160c0*/  FSEL R14, R0, RZ, P1 ;  /* 0x000000ff000e7208 */ /* 0x000fca0000800000 */
[----:B------:R-:W-:Y:S01]  /*160d0*/  FADD.FTZ R7, -R14, R7 ;  /* 0x000000070e077221 */ /* 0x000fe20000010100 */
[----:B------:R-:W-:-:S01]  /*160e0*/  FFMA.FTZ R14, R2, R0, -8 ;  /* 0xc1000000020e7423 */ /* 0x000fc20000010000 */
[----:B------:R-:W-:Y:S02]  /*160f0*/  MUFU.EX2 R57, R57 ;  /* 0x0000003900397308 */ /* 0x000fe40000000800 */
[----:B------:R-:W-:Y:S02]  /*16100*/  FMUL.FTZ R7, R2, R7 ;  /* 0x0000000702077220 */ /* 0x000fe40000410000 */
[----:B------:R-:W-:-:S04]  /*16110*/  FSEL R15, R14, RZ, P1 ;  /* 0x000000ff0e0f7208 */ /* 0x000fc80000800000 */
        /* <DEDUP_REMOVED lines=43> */
[----:B------:R-:W-:-:S03]  /*163d0*/  FFMA.FTZ R15, R2, R87, -R15 ;  /* 0x00000057020f7223 */ /* 0x000fc6000001080f */
        /* <DEDUP_REMOVED lines=99> */
.L_x_9763:
[----:B------:R-:W2:Y:S01]  /*16a10*/  LDL R14, [R1+0x1c] ;  /* 0x00001c00010e7983 */ /* 0x000ea20000100800 */
[----:B------:R-:W-:-:S05]  /*16a20*/  VIADD R21, R21, 0x19c60 ;  /* 0x00019c6015157836 */ /* 0x000fca0000000000 */
[----:B--2---:R-:W-:Y:S02]  /*16a30*/  PRMT R21, R14, 0x654, R21 ;  /* 0x000006540e157816 */ /* 0x004fe40000000015 */
[----:B------:R-:W2:Y:S01]  /*16a40*/  LDL R14, [R1+0x44] ;  /* 0x00004400010e7983 */ /* 0x000ea20000100800 */
        /* <DEDUP_REMOVED lines=94> */
[C---:B--2---:R-:W-:Y:S01]  /*17030*/  ISETP.GT.AND P1, PT, R4.reuse, R14, PT ;  /* 0x0000000e0400720c */ /* 0x044fe20003f24270 */
[----:B------:R-:W-:-:S12]  /*17040*/  VIADD R4, R4, 0xffffffff ;  /* 0xffffffff04047836 */ /* 0x000fd80000000000 */
[----:B0-----:R-:W-:Y:S05]  /*17050*/  @P1 BRA `(.L_x_9764) ;  /* 0xffffffd0002c1947 */ /* 0x001fea000383ffff */
.L_x_9744:
[----:B------:R-:W-:Y:S05]  /*17060*/  BSYNC B0 ;  /* 0x0000000000007941 */ /* 0x000fea0003800000 */
.L_x_9743:
[----:B------:R-:W-:Y:S01]  /*17070*/  IMAD.U32 R14, RZ, RZ, UR36 ;  /* 0x00000024ff0e7e24 */ /* 0x000fe2000f8e00ff */
[----:B------:R-:W-:Y:S06]  /*17080*/  BAR.ARV 0x8, 0x200 ;  /* 0x0208000000007b1d */ /* 0x000fec0000002000 */
[----:B------:R-:W-:-:S13]  /*17090*/  ISETP.NE.AND P1, PT, R14, 0x3, PT ;  /* 0x000000030e00780c */ /* 0x000fda0003f25270 */
[----:B------:R-:W-:Y:S05]  /*170a0*/  @!P1 BRA `(.L_x_9765) ;  /* 0x0000000000049947 */ /* 0x000fea0003800000 */
[----:B------:R-:W-:Y:S01]  /*170b0*/  BPT.TRAP 0x1 ;  /* 0x000000040000795c */ /* 0x000fe20000300000 */
.L_x_9765:
[----:B------:R-:W-:Y:S01]  /*170c0*/  IMAD R4, R17, 0x8, R16 ;  /* 0x0000000811047824 */ /* 0x000fe200078e0210 */
[----:B------:R-:W-:-:S04]  /*170d0*/  SHF.L.U32 R7, R19, 0x1f, RZ ;  /* 0x0000001f13077819 */ /* 0x000fc800000006ff */
[----:B------:R0:W1:Y:S01]  /*170e0*/  SYNCS.PHASECHK.TRANS64.TRYWAIT P0, [R4+URZ+0x19c50], R7 ;  /* 0x019c5007040075a7 */ /* 0x000062000800017f */
[----:B------:R-:W-:Y:S05]  /*170f0*/  @!P1 BRA `(.L_x_9766) ;  /* 0x0000000000049947 */ /* 0x000fea0003800000 */
[----:B------:R-:W-:Y:S01]  /*17100*/  BPT.TRAP 0x1 ;  /* 0x000000040000795c */ /* 0x000fe20000300000 */
.L_x_9766:
[----:B------:R-:W-:Y:S04]  /*17110*/  BSSY B0, `(.L_x_9767) ;  /* 0x0000004000007945 */ /* 0x000fe80003800000 */
[----:B-1----:R-:W-:Y:S05]  /*17120*/  @P0 BRA `(.L_x_9768) ;  /* 0x0000000000080947 */ /* 0x002fea0003800000 */
[----:B------:R-:W1:Y:S02]  /*17130*/  SYNCS.PHASECHK.TRANS64.TRYWAIT P0, [R4+URZ+0x19c50], R7 ;  /* 0x019c5007040075a7 */ /* 0x000e64000800017f */
[----:B-1----:R-:W-:Y:S05]  /*17140*/  @!P0 BRA `(.L_x_9769) ;  /* 0x000000a400ec8947 */ /* 0x002fea0003800000 */
.L_x_9768:
[----:B------:R-:W-:Y:S05]  /*17150*/  BSYNC B0 ;  /* 0x0000000000007941 */ /* 0x000fea0003800000 */
.L_x_9767:
[----:B------:R-:W0:Y:S01]  /*17160*/  LDL.LU R20, [R1+0x2c] ;  /* 0x00002c0001147983 */ /* 0x000e220000300800 */
[----:B------:R-:W-:-:S03]  /*17170*/  ULDC.64 UR4, c[0x0][0x9a0] ;  /* 0x0002680000047ab9 */ /* 0x000fc60000000a00 */
[----:B------:R-:W2:Y:S01]  /*17180*/  LDL.LU R15, [R1+0x28] ;  /* 0x00002800010f7983 */ /* 0x000ea20000300800 */
[----:B------:R-:W-:Y:S01]  /*17190*/  VIADD R16, R16, 0x3000 ;  /* 0x0000300010107836 */ /* 0x000fe20000000000 */
[----:B------:R-:W-:Y:S01]  /*171a0*/  ISETP.NE.U32.AND P0, PT, RZ, UR4, PT ;  /* 0x00000004ff007c0c */ /* 0x000fe2000bf05070 */
[----:B------:R-:W-:Y:S01]  /*171b0*/  IMAD.MOV.U32 R9, RZ, RZ, 0x40000040 ;  /* 0x40000040ff097424 */ /* 0x000fe200078e00ff */
[----:B------:R-:W-:Y:S02]  /*171c0*/  WARPGROUP.ARRIVE ;  /* 0x00000000000079c5 */ /* 0x000fe40000000000 */
[----:B------:R-:W-:Y:S02]  /*171d0*/  SHF.R.U32.HI R16, RZ, 0x4, R16 ;  /* 0x00000004ff107819 */ /* 0x000fe40000011610 */
[----:B------:R-:W-:Y:S02]  /*171e0*/  ISETP.NE.AND.EX P0, PT, RZ, UR5, PT, P0 ;  /* 0x00000005ff007c0c */ /* 0x000fe4000bf05300 */
[----:B------:R-:W-:-:S02]  /*171f0*/  LOP3.LUT R16, R16, 0x3fff, RZ, 0xc0, !PT ;  /* 0x00003fff10107812 */ /* 0x000fc400078ec0ff */
[----:B------:R-:W-:Y:S02]  /*17200*/  R2UR UR7, R9 ;  /* 0x00000000090772ca */ /* 0x000fe400000e0000 */
[----:B------:R-:W-:-:S05]  /*17210*/  LOP3.LUT R16, R16, 0x10000, RZ, 0xfc, !PT ;  /* 0x0001000010107812 */ /* 0x000fca00078efcff */
[----:B------:R-:W-:Y:S02]  /*17220*/  IMAD R8, R17, 0x300, R16 ;  /* 0x0000030011087824 */ /* 0x000fe400078e0210 */
[----:B------:R-:W3:Y:S03]  /*17230*/  @P0 LDC.64 R12, c[0x0][0x9c8] ;  /* 0x00027200ff0c0b82 */ /* 0x000ee60000000a00 */
[----:B------:R-:W-:-:S05]  /*17240*/  R2UR UR6, R8 ;  /* 0x00000000080672ca */ /* 0x000fca00000e0000 */
[----:B------:R-:W4:Y:S08]  /*17250*/  @P0 LDC.64 R10, c[0x0][0x9d0] ;  /* 0x00027400ff0a0b82 */ /* 0x000f300000000a00 */
[----:B------:R-:W-:Y:S03]  /*17260*/  QGMMA.64x96x32.F32.E4M3.E4M3 R88, R148, gdesc[UR4], R88, gsb0 ;  /* 0x0160000494587df3 */ /* 0x000fe60008000858 */
[----:B------:R-:W-:-:S02]  /*17270*/  WARPGROUP.DEPBAR.LE gsb0, 0x0 ;  /* 0x00008000000079c5 */ /* 0x000fc40000010000 */
[----:B------:R-:W-:Y:S01]  /*17280*/  WARPGROUP.ARRIVE ;  /* 0x00000000000079c5 */ /* 0x000fe20000000000 */
[----:B01----:R-:W-:Y:S02]  /*17290*/  @P0 SHF.R.S32.HI R7, RZ, 0x1f, R20 ;  /* 0x0000001fff070819 */ /* 0x003fe40000011414 */
[----:B--2---:R-:W-:-:S03]  /*172a0*/  @P0 SHF.R.S32.HI R9, RZ, 0x1f, R15 ;  /* 0x0000001fff090819 */ /* 0x004fc6000001140f */
[----:B---3--:R-:W-:-:S04]  /*172b0*/  @P0 IMAD R14, R7, R12, RZ ;  /* 0x0000000c070e0224 */ /* 0x008fc800078e02ff */
[C---:B------:R-:W-:Y:S02]  /*172c0*/  @P0 IMAD R7, R20.reuse, R13, R14 ;  /* 0x0000000d14070224 */ /* 0x040fe400078e020e */
[----:B------:R-:W-:-:S04]  /*172d0*/  @P0 IMAD.WIDE.U32 R12, R20, R12, RZ ;  /* 0x0000000c140c0225 */ /* 0x000fc800078e00ff */
[-C--:B----4-:R-:W-:Y:S02]  /*172e0*/  @P0 IMAD R14, R9, R10.reuse, RZ ;  /* 0x0000000a090e0224 */ /* 0x090fe400078e02ff */
[----:B------:R-:W-:Y:S02]  /*172f0*/  @P0 IMAD.IADD R13, R13, 0x1, R7 ;  /* 0x000000010d0d0824 */ /* 0x000fe400078e0207 */
        /* <DEDUP_REMOVED lines=15> */
[----:B------:R-:W-:Y:S02]  /*173f0*/  IMAD.U32 R16, RZ, RZ, UR36 ;  /* 0x00000024ff107e24 */ /* 0x000fe4000f8e00ff */
[----:B------:R-:W-:Y:S02]  /*17400*/  IMAD.MOV.U32 R20, RZ, RZ, -0x800000 ;  /* 0xff800000ff147424 */ /* 0x000fe400078e00ff */
[----:B------:R-:W-:Y:S01]  /*17410*/  IMAD.MOV.U32 R21, RZ, RZ, -0x800000 ;  /* 0xff800000ff157424 */ /* 0x000fe200078e00ff */
[----:B------:R-:W-:-:S03]  /*17420*/  ISETP.NE.AND P3, PT, R16, 0x3, PT ;  /* 0x000000031000780c */ /* 0x000fc60003f65270 */
[----:B------:R-:W-:Y:S01]  /*17430*/  QGMMA.64x96x32.F32.E4M3.E4M3 R88, R144, gdesc[UR4], R88, gsb0 ;  /* 0x0160000490587df3 */ /* 0x000fe20008000858 */
[----:B------:R-:W-:Y:S02]  /*17440*/  R2UR UR6, R10 ;  /* 0x000000000a0672ca */ /* 0x000fe400000e0000 */
[----:B------:R-:W-:Y:S01]  /*17450*/  R2UR UR7, R11 ;  /* 0x000000000b0772ca */ /* 0x000fe200000e0000 */
[----:B------:R-:W1:Y:S04]  /*17460*/  SHFL.BFLY PT, R10, R5, 0x2, 0x1f ;  /* 0x0c401f00050a7f89 */ /* 0x000e6800000e0000 */
[----:B------:R-:W3:Y:S01]  /*17470*/  SHFL.BFLY PT, R11, R6, 0x2, 0x1f ;  /* 0x0c401f00060b7f89 */ /* 0x000ee200000e0000 */
[----:B-1----:R-:W-:-:S01]  /*17480*/  FADD.FTZ R10, R10, R5 ;  /* 0x000000050a0a7221 */ /* 0x002fc20000010000 */
[----:B---3--:R-:W-:Y:S01]  /*17490*/  FADD.FTZ R11, R11, R6 ;  /* 0x000000060b0b7221 */ /* 0x008fe20000010000 */
[----:B------:R-:W-:Y:S01]  /*174a0*/  IMAD.MOV.U32 R6, RZ, RZ, RZ ;  /* 0x000000ffff067224 */ /* 0x000fe200078e00ff */
[----:B------:R-:W-:-:S02]  /*174b0*/  WARPGROUP.DEPBAR.LE gsb0, 0x0 ;  /* 0x00008000000079c5 */ /* 0x000fc40000010000 */
[----:B------:R-:W-:-:S06]  /*174c0*/  WARPGROUP.ARRIVE ;  /* 0x00000000000079c5 */ /* 0x000fcc0000000000 */
[----:B------:R-:W-:Y:S01]  /*174d0*/  QGMMA.64x96x32.F32.E4M3.E4M3 R88, R140, gdesc[UR4], R88, gsb0 ;  /* 0x016000048c587df3 */ /* 0x000fe20008000858 */
[----:B------:R-:W-:Y:S02]  /*174e0*/  R2UR UR6, R8 ;  /* 0x00000000080672ca */ /* 0x000fe400000e0000 */
[----:B------:R-:W-:Y:S01]  /*174f0*/  R2UR UR7, R9 ;  /* 0x00000000090772ca */ /* 0x000fe200000e0000 */
[----:B------:R-:W0:Y:S04]  /*17500*/  SHFL.BFLY PT, R8, R11, 0x1, 0x1f ;  /* 0x0c201f000b087f89 */ /* 0x000e2800000e0000 */
[----:B------:R-:W1:Y:S01]  /*17510*/  SHFL.BFLY PT, R9, R10, 0x1, 0x1f ;  /* 0x0c201f000a097f89 */ /* 0x000e6200000e0000 */
[----:B0-----:R-:W-:-:S01]  /*17520*/  FADD.FTZ R12, R11, R8 ;  /* 0x000000080b0c7221 */ /* 0x001fc20000010000 */
[----:B-1----:R-:W-:-:S04]  /*17530*/  FADD.FTZ R13, R10, R9 ;  /* 0x000000090a0d7221 */ /* 0x002fc80000010000 */
[C---:B------:R-:W-:Y:S01]  /*17540*/  FSETP.NE.FTZ.AND P0, PT, R12.reuse, RZ, PT ;  /* 0x000000ff0c00720b */ /* 0x040fe20003f15000 */
[----:B------:R-:W-:Y:S01]  /*17550*/  FMUL.FTZ R14, R12, 0.00390625 ;  /* 0x3b8000000c0e7820 */ /* 0x000fe20000410000 */
[----:B------:R-:W-:Y:S02]  /*17560*/  IMAD.MOV.U32 R10, RZ, RZ, RZ ;  /* 0x000000ffff0a7224 */ /* 0x000fe400078e00ff */
[----:B------:R-:W-:Y:S02]  /*17570*/  FMUL.FTZ R15, R13, 0.00390625 ;  /* 0x3b8000000d0f7820 */ /* 0x000fe40000410000 */
[----:B------:R-:W-:-:S03]  /*17580*/  FSETP.NE.FTZ.AND P1, PT, R14, RZ, PT ;  /* 0x000000ff0e00720b */ /* 0x000fc60003f35000 */
[----:B------:R-:W-:-:S04]  /*17590*/  FSETP.NE.FTZ.AND P2, PT, R15, RZ, PT ;  /* 0x000000ff0f00720b */ /* 0x000fc80003f55000 */
[----:B------:R-:W-:Y:S01]  /*175a0*/  @P0 MUFU.RCP R6, R12 ;  /* 0x0000000c00060308 */ /* 0x000fe20000001000 */
[----:B------:R-:W-:-:S05]  /*175b0*/  FSETP.NE.FTZ.AND P0, PT, R13, RZ, PT ;  /* 0x000000ff0d00720b */ /* 0x000fca0003f15000 */
[C---:B------:R-:W-:Y:S02]  /*175c0*/  @P1 FMUL.FTZ R8, R2.reuse, 0.69314718246459960938 ;  /* 0x3f31721802081820 */ /* 0x040fe40000410000 */
[----:B------:R-:W0:Y:S01]  /*175d0*/  @P1 MUFU.LG2 R5, R14 ;  /* 0x0000000e00051308 */ /* 0x000e220000000c00 */
[----:B------:R-:W-:-:S07]  /*175e0*/  @P2 FMUL.FTZ R2, R2, 0.69314718246459960938 ;  /* 0x3f31721802022820 */ /* 0x000fce0000410000 */
        /* <DEDUP_REMOVED lines=14> */
.L_x_9770:
[----:B------:R-:W2:Y:S01]  /*176d0*/  LDL.LU R5, [R1+0x1c] ;  /* 0x00001c0001057983 */ /* 0x000ea20000300800 */
[----:B------:R-:W-:Y:S02]  /*176e0*/  VIADD R2, R4, 0x19c60 ;  /* 0x00019c6004027836 */ /* 0x000fe40000000000 */
[-C--:B------:R-:W-:Y:S01]  /*176f0*/  FMUL.FTZ R0, R88, R14.reuse ;  /* 0x0000000e58007220 */ /* 0x080fe20000410000 */
[----:B------:R-:W-:Y:S01]  /*17700*/  VIADD R17, R17, 0x1 ;  /* 0x0000000111117836 */ /* 0x000fe20000000000 */
[----:B------:R-:W3:Y:S01]  /*17710*/  LDL.LU R16, [R1+0x58] ;  /* 0x0000580001107983 */ /* 0x000ee20000300800 */
[----:B------:R-:W-:-:S03]  /*17720*/  FMUL.FTZ R4, R89, R14 ;  /* 0x0000000e59047220 */ /* 0x000fc60000410000 */
        /* <DEDUP_REMOVED lines=51> */
[-C--:B------:R-:W-:Y:S01]  /*17a60*/  FMUL.FTZ R5, R100, R14.reuse ;  /* 0x0000000e64057220 */ /* 0x080fe20000410000 */
[----:B0-----:R-:W-:Y:S01]  /*17a70*/  SEL R2, RZ, 0x1, P1 ;  /* 0x00000001ff027807 */ /* 0x001fe20000800000 */
[----:B------:R-:W-:-:S03]  /*17a80*/  FMUL.FTZ R14, R133, R14 ;  /* 0x0000000e850e7220 */ /* 0x000fc60000410000 */
[----:B------:R-:W-:-:S07]  /*17a90*/  LOP3.LUT R19, R19, R2, RZ, 0x3c, !PT ;  /* 0x0000000213137212 */ /* 0x000fce00078e3cff */
.L_x_9657:
        /* <DEDUP_REMOVED lines=14> */
[----:B------:R-:W2:Y:S04]  /*17b80*/  LDL R38, [R1+0x7c] ;  /* 0x00007c0001267983 */ /* 0x000ea80000100800 */
[----:B------:R-:W3:Y:S01]  /*17b90*/  LDL R60, [R1+0x54] ;  /* 0x00005400013c7983 */ /* 0x000ee20000100800 */
[----:B------:R-:W-:Y:S02]  /*17ba0*/  F2FP.BF16.F32.PACK_AB R0, R15, R0 ;  /* 0x000000000f00723e */ /* 0x000fe400000010ff */
[----:B------:R-:W-:Y:S01]  /*17bb0*/  F2FP.BF16.F32.PACK_AB R134, R134, R25 ;  /* 0x000000198686723e */ /* 0x000fe200000010ff */
[----:B------:R-:W4:Y:S01]  /*17bc0*/  LDL R62, [R1+0x40] ;  /* 0x00004000013e7983 */ /* 0x000f220000100800 */
[----:B------:R-:W-:-:S02]  /*17bd0*/  F2FP.BF16.F32.PACK_AB R5, R5, R96 ;  /* 0x000000600505723e */ /* 0x000fc400000010ff */
[----:B------:R-:W-:Y:S01]  /*17be0*/  F2FP.BF16.F32.PACK_AB R6, R6, R97 ;  /* 0x000000610606723e */ /* 0x000fe200000010ff */
[----:B------:R-:W4:Y:S01]  /*17bf0*/  LDL R56, [R1+0xc] ;  /* 0x00000c0001387983 */ /* 0x000f220000100800 */
[----:B------:R-:W-:Y:S02]  /*17c00*/  F2FP.BF16.F32.PACK_AB R7, R7, R104 ;  /* 0x000000680707723e */ /* 0x000fe400000010ff */
[----:B------:R-:W-:Y:S01]  /*17c10*/  F2FP.BF16.F32.PACK_AB R8, R8, R105 ;  /* 0x000000690808723e */ /* 0x000fe200000010ff */
[----:B------:R-:W4:Y:S01]  /*17c20*/  LDL R58, [R1+0x50] ;  /* 0x00005000013a7983 */ /* 0x000f220000100800 */
[----:B-1----:R-:W-:-:S05]  /*17c30*/  IMAD.SHL.U32 R2, R24, 0x4, RZ ;  /* 0x0000000418027824 */ /* 0x002fca00078e00ff */
[----:B------:R-:W-:-:S04]  /*17c40*/  LOP3.LUT R2, R2, 0xc, RZ, 0xc0, !PT ;  /* 0x0000000c02027812 */ /* 0x000fc800078ec0ff */
[----:B------:R-:W-:-:S05]  /*17c50*/  IADD3 R2, P0, R2, UR4, RZ ;  /* 0x0000000402027c10 */ /* 0x000fca000ff1e0ff */
[----:B------:R-:W-:Y:S01]  /*17c60*/  IMAD.X R3, RZ, RZ, UR5, P0 ;  /* 0x00000005ff037e24 */ /* 0x000fe200080e06ff */
[----:B------:R-:W1:Y:S01]  /*17c70*/  S2R R15, SR_SWINHI ;  /* 0x00000000000f7919 */ /* 0x000e620000002f00 */
[----:B------:R-:W-:Y:S01]  /*17c80*/  F2FP.BF16.F32.PACK_AB R93, R93, R4 ;  /* 0x000000045d5d723e */ /* 0x000fe200000010ff */
[----:B------:R-:W-:Y:S02]  /*17c90*/  ULDC.64 UR4, c[0x0][0xc00] ;  /* 0x0003000000047ab9 */ /* 0x000fe40000000a00 */
[----:B------:R0:W3:Y:S01]  /*17ca0*/  LDG.E.CONSTANT R2, desc[UR42][R2.64] ;  /* 0x0000002a02027981 */ /* 0x0000e2000c1e9900 */
[----:B------:R-:W-:Y:S02]  /*17cb0*/  F2FP.BF16.F32.PACK_AB R9, R9, R112 ;  /* 0x000000700909723e */ /* 0x000fe400000010ff */
[----:B------:R-:W-:Y:S02]  /*17cc0*/  F2FP.BF16.F32.PACK_AB R10, R10, R113 ;  /* 0x000000710a0a723e */ /* 0x000fe400000010ff */
[----:B------:R-:W-:-:S02]  /*17cd0*/  F2FP.BF16.F32.PACK_AB R11, R11, R120 ;  /* 0x000000780b0b723e */ /* 0x000fc400000010ff */
[----:B------:R-:W-:Y:S02]  /*17ce0*/  F2FP.BF16.F32.PACK_AB R12, R12, R121 ;  /* 0x000000790c0c723e */ /* 0x000fe400000010ff */
[----:B------:R-:W-:Y:S02]  /*17cf0*/  F2FP.BF16.F32.PACK_AB R35, R94, R35 ;  /* 0x000000235e23723e */ /* 0x000fe400000010ff */
[----:B0-----:R-:W-:Y:S02]  /*17d00*/  LOP3.LUT P0, R3, R24, 0x3, RZ, 0xc0, !PT ;  /* 0x0000000318037812 */ /* 0x001fe4000780c0ff */
[----:B------:R-:W-:Y:S02]  /*17d10*/  F2FP.BF16.F32.PACK_AB R36, R95, R36 ;  /* 0x000000245f24723e */ /* 0x000fe400000010ff */
[----:B------:R-:W-:Y:S02]  /*17d20*/  ISETP.EQ.OR P0, PT, R3, 0x3, !P0 ;  /* 0x000000030300780c */ /* 0x000fe40004702670 */
[----:B------:R-:W-:-:S02]  /*17d30*/  F2FP.BF16.F32.PACK_AB R13, R13, R128 ;  /* 0x000000800d0d723e */ /* 0x000fc400000010ff */
[----:B------:R-:W-:Y:S02]  /*17d40*/  SEL R37, R5, R6, P0 ;  /* 0x0000000605257207 */ /* 0x000fe40000000000 */
[----:B------:R-:W-:Y:S02]  /*17d50*/  SEL R39, R6, R5, P0 ;  /* 0x0000000506277207 */ /* 0x000fe40000000000 */
[----:B------:R-:W-:Y:S02]  /*17d60*/  SEL R41, R7, R8, P0 ;  /* 0x0000000807297207 */ /* 0x000fe40000000000 */
[----:B------:R-:W-:Y:S02]  /*17d70*/  SEL R43, R8, R7, P0 ;  /* 0x00000007082b7207 */ /* 0x000fe40000000000 */
[----:B------:R-:W-:Y:S02]  /*17d80*/  SEL R3, R0, R93, P0 ;  /* 0x0000005d00037207 */ /* 0x000fe40000000000 */
[----:B------:R-:W-:-:S02]  /*17d90*/  MOV R24, R16 ;  /* 0x0000001000187202 */ /* 0x000fc40000000f00 */
[----:B-1----:R-:W-:Y:S02]  /*17da0*/  MOV R25, R15 ;  /* 0x0000000f00197202 */ /* 0x002fe40000000f00 */
        /* <DEDUP_REMOVED lines=17> */
[----:B------:R-:W-:Y:S02]  /*17ec0*/  F2FP.BF16.F32.PACK_AB R135, R135, R26 ;  /* 0x0000001a8787723e */ /* 0x000fe400000010ff */
[----:B------:R-:W-:Y:S02]  /*17ed0*/  SEL R31, R32, R31, P0 ;  /* 0x0000001f201f7207 */ /* 0x000fe40000000000 */
        /* <DEDUP_REMOVED lines=19> */
[----:B------:R-:W-:Y:S02]  /*18010*/  LOP3.LUT R4, R73, 0x180, RZ, 0xc0, !PT ;  /* 0x0000018049047812 */ /* 0x000fe400078ec0ff */
[----:B------:R-:W-:Y:S02]  /*18020*/  SHF.R.U64 R5, R5, 0x3, RZ ;  /* 0x0000000305057819 */ /* 0x000fe400000012ff */
[----:B------:R-:W-:Y:S02]  /*18030*/  SHF.R.U64 R0, R0, 0x3, RZ ;  /* 0x0000000300007819 */ /* 0x000fe400000012ff */
[----:B------:R-:W-:Y:S02]  /*18040*/  SHF.R.U64 R4, R4, 0x3, RZ ;  /* 0x0000000304047819 */ /* 0x000fe400000012ff */
[----:B------:R-:W-:-:S02]  /*18050*/  IADD3 R75, P2, R6, 0x6000, RZ ;  /* 0x00006000064b7810 */ /* 0x000fc40007f5e0ff */
[----:B------:R-:W-:Y:S01]  /*18060*/  IADD3 R77, P1, R6, 0x6020, RZ ;  /* 0x00006020064d7810 */ /* 0x000fe20007f3e0ff */
[--C-:B------:R-:W-:Y:S01]  /*18070*/  IMAD.X R11, RZ, RZ, R7.reuse, P5 ;  /* 0x000000ffff0b7224 */ /* 0x100fe200028e0607 */
[----:B------:R-:W-:Y:S02]  /*18080*/  LOP3.LUT R6, R5, R6, RZ, 0x3c, !PT ;  /* 0x0000000605067212 */ /* 0x000fe400078e3cff */
[----:B------:R-:W-:Y:S01]  /*18090*/  LOP3.LUT R12, R0, R71, RZ, 0x3c, !PT ;  /* 0x00000047000c7212 */ /* 0x000fe200078e3cff */
[----:B------:R-:W-:Y:S01]  /*180a0*/  IMAD.X R15, RZ, RZ, R7, P3 ;  /* 0x000000ffff0f7224 */ /* 0x000fe200018e0607 */
[----:B------:R-:W-:Y:S02]  /*180b0*/  LOP3.LUT R14, R4, R73, RZ, 0x3c, !PT ;  /* 0x00000049040e7212 */ /* 0x000fe400078e3cff */
[----:B------:R-:W-:Y:S02]  /*180c0*/  LOP3.LUT R26, R77, 0x180, RZ, 0xc0, !PT ;  /* 0x000001804d1a7812 */ /* 0x000fe400078ec0ff */
[----:B------:R-:W-:-:S02]  /*180d0*/  MOV R54, R6 ;  /* 0x0000000600367202 */ /* 0x000fc40000000f00 */
[----:B---3--:R-:W-:Y:S01]  /*180e0*/  LOP3.LUT R0, R2, 0x2, RZ, 0x3c, !PT ;  /* 0x0000000202007812 */ /* 0x008fe200078e3cff */
[----:B------:R-:W-:Y:S01]  /*180f0*/  SHFL.IDX PT, R3, R3, R2, 0x1c1f ;  /* 0x001c1f0203037589 */ /* 0x000fe200000e0000 */
[----:B------:R-:W-:Y:S02]  /*18100*/  MOV R52, R10 ;  /* 0x0000000a00347202 */ /* 0x000fe40000000f00 */
[----:B------:R-:W-:Y:S01]  /*18110*/  MOV R48, R14 ;  /* 0x0000000e00307202 */ /* 0x000fe20000000f00 */
[----:B------:R-:W0:Y:S01]  /*18120*/  SHFL.IDX PT, R6, R93, R0, 0x1c1f ;  /* 0x001c1f005d067589 */ /* 0x000e2200000e0000 */
[----:B------:R-:W-:-:S03]  /*18130*/  SHF.R.U64 R26, R26, 0x3, RZ ;  /* 0x000000031a1a7819 */ /* 0x000fc600000012ff */
[----:B------:R-:W-:Y:S04]  /*18140*/  SHFL.IDX PT, R37, R37, R2, 0x1c1f ;  /* 0x001c1f0225257589 */ /* 0x000fe800000e0000 */
[----:B------:R-:W1:Y:S04]  /*18150*/  SHFL.IDX PT, R10, R39, R0, 0x1c1f ;  /* 0x001c1f00270a7589 */ /* 0x000e6800000e0000 */
[----:B------:R-:W-:Y:S04]  /*18160*/  SHFL.IDX PT, R57, R57, R2, 0x1c1f ;  /* 0x001c1f0239397589 */ /* 0x000fe800000e0000 */
[----:B------:R-:W2:Y:S04]  /*18170*/  SHFL.IDX PT, R32, R35, R0, 0x1c1f ;  /* 0x001c1f0023207589 */ /* 0x000ea800000e0000 */
[----:B------:R-:W-:Y:S04]  /*18180*/  SHFL.IDX PT, R41, R41, R2, 0x1c1f ;  /* 0x001c1f0229297589 */ /* 0x000fe800000e0000 */
[----:B------:R-:W3:Y:S04]  /*18190*/  SHFL.IDX PT, R14, R43, R0, 0x1c1f ;  /* 0x001c1f002b0e7589 */ /* 0x000ee800000e0000 */
[----:B------:R-:W-:Y:S04]  /*181a0*/  SHFL.IDX PT, R59, R59, R2, 0x1c1f ;  /* 0x001c1f023b3b7589 */ /* 0x000fe800000e0000 */
[----:B------:R-:W4:Y:S04]  /*181b0*/  SHFL.IDX PT, R34, R33, R0, 0x1c1f ;  /* 0x001c1f0021227589 */ /* 0x000f2800000e0000 */
[----:B------:R-:W-:Y:S04]  /*181c0*/  SHFL.IDX PT, R61, R61, R2, 0x1c1f ;  /* 0x001c1f023d3d7589 */ /* 0x000fe800000e0000 */
[----:B------:R-:W4:Y:S01]  /*181d0*/  SHFL.IDX PT, R36, R31, R0, 0x1c1f ;  /* 0x001c1f001f247589 */ /* 0x000f2200000e0000 */
[----:B------:R-:W-:-:S03]  /*181e0*/  LOP3.LUT R4, R26, R77, RZ, 0x3c, !PT ;  /* 0x0000004d1a047212 */ /* 0x000fc600078e3cff */
[----:B------:R-:W-:Y:S01]  /*181f0*/  SHFL.IDX PT, R45, R45, R2, 0x1c1f ;  /* 0x001c1f022d2d7589 */ /* 0x000fe200000e0000 */
[----:B------:R-:W-:-:S03]  /*18200*/  LOP3.LUT R8, R75, 0x180, RZ, 0xc0, !PT ;  /* 0x000001804b087812 */ /* 0x000fc600078ec0ff */
[----:B------:R-:W-:Y:S04]  /*18210*/  SHFL.IDX PT, R49, R49, R2, 0x1c1f ;  /* 0x001c1f0231317589 */ /* 0x000fe800000e0000 */
[----:B------:R-:W-:Y:S04]  /*18220*/  SHFL.IDX PT, R53, R53, R2, 0x1c1f ;  /* 0x001c1f0235357589 */ /* 0x000fe800000e0000 */
[----:B------:R-:W-:Y:S04]  /*18230*/  SHFL.IDX PT, R63, R63, R2, 0x1c1f ;  /* 0x001c1f023f3f7589 */ /* 0x000fe800000e0000 */
[----:B------:R-:W-:Y:S04]  /*18240*/  SHFL.IDX PT, R65, R65, R2, 0x1c1f ;  /* 0x001c1f0241417589 */ /* 0x000fe800000e0000 */
[----:B------:R-:W-:Y:S04]  /*18250*/  SHFL.IDX PT, R67, R67, R2, 0x1c1f ;  /* 0x001c1f0243437589 */ /* 0x000fe800000e0000 */
[----:B------:R-:W4:Y:S04]  /*18260*/  SHFL.IDX PT, R26, R47, R0, 0x1c1f ;  /* 0x001c1f002f1a7589 */ /* 0x000f2800000e0000 */
[----:B------:R-:W4:Y:S04]  /*18270*/  SHFL.IDX PT, R28, R51, R0, 0x1c1f ;  /* 0x001c1f00331c7589 */ /* 0x000f2800000e0000 */
[----:B------:R-:W4:Y:S04]  /*18280*/  SHFL.IDX PT, R30, R55, R0, 0x1c1f ;  /* 0x001c1f00371e7589 */ /* 0x000f2800000e0000 */
[----:B------:R-:W4:Y:S04]  /*18290*/  SHFL.IDX PT, R38, R29, R0, 0x1c1f ;  /* 0x001c1f001d267589 */ /* 0x000f2800000e0000 */
[----:B------:R-:W4:Y:S04]  /*182a0*/  SHFL.IDX PT, R40, R27, R0, 0x1c1f ;  /* 0x001c1f001b287589 */ /* 0x000f2800000e0000 */
[----:B------:R0:W4:Y:S01]  /*182b0*/  SHFL.IDX PT, R42, R135, R0, 0x1c1f ;  /* 0x001c1f00872a7589 */ /* 0x00012200000e0000 */
[----:B------:R-:W-:Y:S01]  /*182c0*/  SHF.R.U64 R8, R8, 0x3, RZ ;  /* 0x0000000308087819 */ /* 0x000fe200000012ff */
[----:B------:R-:W-:-:S02]  /*182d0*/  IMAD.X R5, RZ, RZ, R7, P1 ;  /* 0x000000ffff057224 */ /* 0x000fc400008e0607 */
[--C-:B------:R-:W-:Y:S01]  /*182e0*/  IMAD.X R9, RZ, RZ, R7.reuse, P2 ;  /* 0x000000ffff097224 */ /* 0x100fe200010e0607 */
[----:B------:R-:W-:Y:S01]  /*182f0*/  LOP3.LUT R8, R8, R75, RZ, 0x3c, !PT ;  /* 0x0000004b08087212 */ /* 0x000fe200078e3cff */
[----:B------:R-:W-:Y:S01]  /*18300*/  IMAD.X R13, RZ, RZ, R7, P4 ;  /* 0x000000ffff0d7224 */ /* 0x000fe200020e0607 */
[----:B------:R-:W-:Y:S02]  /*18310*/  MOV R44, R4 ;  /* 0x00000004002c7202 */ /* 0x000fe40000000f00 */
[----:B------:R-:W-:Y:S01]  /*18320*/  MOV R46, R8 ;  /* 0x00000008002e7202 */ /* 0x000fe20000000f00 */
[----:B0-----:R-:W0:Y:S01]  /*18330*/  LDC R0, c[0x0][0xbe8] ;  /* 0x0002fa00ff007b82 */ /* 0x001e220000000800 */
[----:B------:R-:W-:Y:S02]  /*18340*/  SEL R4, R3, R6, P0 ;  /* 0x0000000603047207 */ /* 0x000fe40000000000 */
[----:B------:R-:W-:Y:S02]  /*18350*/  MOV R50, R12 ;  /* 0x0000000c00327202 */ /* 0x000fe40000000f00 */
[----:B------:R-:W-:-:S02]  /*18360*/  SEL R6, R6, R3, P0 ;  /* 0x0000000306067207 */ /* 0x000fc40000000000 */
[----:B-1----:R-:W-:Y:S01]  /*18370*/  SEL R8, R37, R10, P0 ;  /* 0x0000000a25087207 */ /* 0x002fe20000000000 */
[----:B------:R-:W1:Y:S01]  /*18380*/  LDC.64 R2, c[0x0][0xc00] ;  /* 0x00030000ff027b82 */ /* 0x000e620000000a00 */
[----:B--2---:R-:W-:Y:S02]  /*18390*/  SEL R5, R57, R32, P0 ;  /* 0x0000002039057207 */ /* 0x004fe40000000000 */
[----:B------:R-:W-:-:S05]  /*183a0*/  SEL R7, R32, R57, P0 ;  /* 0x0000003920077207 */ /* 0x000fca0000000000 */
[----:B------:R-:W-:Y:S01]  /*183b0*/  BAR.SYNC.DEFER_BLOCKING 0x1, 0x180 ;  /* 0x0046000000007b1d */ /* 0x000fe20000010000 */
[----:B------:R-:W-:Y:S02]  /*183c0*/  SEL R10, R10, R37, P0 ;  /* 0x000000250a0a7207 */ /* 0x000fe40000000000 */
[----:B---3--:R-:W-:Y:S02]  /*183d0*/  SEL R12, R41, R14, P0 ;  /* 0x0000000e290c7207 */ /* 0x008fe40000000000 */
[----:B----4-:R-:W-:Y:S02]  /*183e0*/  SEL R9, R59, R34, P0 ;  /* 0x000000223b097207 */ /* 0x010fe40000000000 */
[----:B------:R-:W-:Y:S02]  /*183f0*/  SEL R11, R34, R59, P0 ;  /* 0x0000003b220b7207 */ /* 0x000fe40000000000 */
[----:B------:R-:W-:Y:S02]  /*18400*/  SEL R14, R14, R41, P0 ;  /* 0x000000290e0e7207 */ /* 0x000fe40000000000 */
[----:B------:R-:W-:-:S02]  /*18410*/  SEL R13, R61, R36, P0 ;  /* 0x000000243d0d7207 */ /* 0x000fc40000000000 */
[----:B------:R-:W-:Y:S02]  /*18420*/  SEL R15, R36, R61, P0 ;  /* 0x0000003d240f7207 */ /* 0x000fe40000000000 */
[----:B------:R-:W-:-:S04]  /*18430*/  ISETP.NE.U32.AND P2, PT, RZ, UR4, PT ;  /* 0x00000004ff007c0c */ /* 0x000fc8000bf45070 */
[----:B------:R-:W-:Y:S01]  /*18440*/  ISETP.NE.AND.EX P2, PT, RZ, UR5, PT, P2 ;  /* 0x00000005ff007c0c */ /* 0x000fe2000bf45320 */
[----:B------:R-:W-:Y:S01]  /*18450*/  ULDC.64 UR4, c[0x0][0xc08] ;  /* 0x0003020000047ab9 */ /* 0x000fe20000000a00 */
[----:B------:R2:W-:Y:S04]  /*18460*/  STSM.16.M88.4 [R54], R4 ;  /* 0x0000000436007844 */ /* 0x0005e80000000200 */
[----:B------:R3:W-:Y:S04]  /*18470*/  STSM.16.M88.4 [R52], R8 ;  /* 0x0000000834007844 */ /* 0x0007e80000000200 */
[----:B------:R4:W-:Y:S01]  /*18480*/  STSM.16.M88.4 [R50], R12 ;  /* 0x0000000c32007844 */ /* 0x0009e20000000200 */
[----:B--2---:R-:W-:-:S02]  /*18490*/  SEL R4, R45, R26, P0 ;  /* 0x0000001a2d047207 */ /* 0x004fc40000000000 */
[----:B------:R-:W-:Y:S02]  /*184a0*/  SEL R6, R26, R45, P0 ;  /* 0x0000002d1a067207 */ /* 0x000fe40000000000 */
[----:B---3--:R-:W-:Y:S02]  /*184b0*/  SEL R8, R49, R28, P0 ;  /* 0x0000001c31087207 */ /* 0x008fe40000000000 */
[----:B------:R-:W-:Y:S02]  /*184c0*/  SEL R10, R28, R49, P0 ;  /* 0x000000311c0a7207 */ /* 0x000fe40000000000 */
[----:B----4-:R-:W-:Y:S02]  /*184d0*/  SEL R12, R53, R30, P0 ;  /* 0x0000001e350c7207 */ /* 0x010fe40000000000 */
[----:B------:R-:W-:Y:S02]  /*184e0*/  SEL R14, R30, R53, P0 ;  /* 0x000000351e0e7207 */ /* 0x000fe40000000000 */
[----:B------:R-:W-:-:S02]  /*184f0*/  SEL R5, R63, R38, P0 ;  /* 0x000000263f057207 */ /* 0x000fc40000000000 */
[----:B------:R-:W-:Y:S02]  /*18500*/  SEL R7, R38, R63, P0 ;  /* 0x0000003f26077207 */ /* 0x000fe40000000000 */
[----:B------:R-:W-:Y:S02]  /*18510*/  SEL R9, R65, R40, P0 ;  /* 0x0000002841097207 */ /* 0x000fe40000000000 */
[----:B------:R-:W-:Y:S02]  /*18520*/  SEL R11, R40, R65, P0 ;  /* 0x00000041280b7207 */ /* 0x000fe40000000000 */
[----:B------:R-:W-:Y:S02]  /*18530*/  SEL R13, R67, R42, P0 ;  /* 0x0000002a430d7207 */ /* 0x000fe40000000000 */
[----:B------:R-:W-:Y:S02]  /*18540*/  SEL R15, R42, R67, P0 ;  /* 0x000000432a0f7207 */ /* 0x000fe40000000000 */
[----:B------:R-:W-:-:S04]  /*18550*/  ISETP.NE.U32.AND P0, PT, RZ, UR4, PT ;  /* 0x00000004ff007c0c */ /* 0x000fc8000bf05070 */
[----:B------:R-:W-:Y:S01]  /*18560*/  ISETP.NE.AND.EX P0, PT, RZ, UR5, PT, P0 ;  /* 0x00000005ff007c0c */ /* 0x000fe2000bf05300 */
[----:B-1----:R-:W-:Y:S01]  /*18570*/  IMAD.WIDE R26, R60, 0x4, R2 ;  /* 0x000000043c1a7825 */ /* 0x002fe200078e0202 */
[----:B------:R1:W-:Y:S04]  /*18580*/  STSM.16.M88.4 [R48], R4 ;  /* 0x0000000430007844 */ /* 0x0003e80000000200 */
[----:B------:R-:W-:Y:S07]  /*18590*/  STSM.16.M88.4 [R46], R8 ;  /* 0x000000082e007844 */ /* 0x000fee0000000200 */
[----:B------:R-:W2:Y:S01]  /*185a0*/  @P0 LDC.64 R2, c[0x0][0xc08] ;  /* 0x00030200ff020b82 */ /* 0x000ea20000000a00 */
[----:B------:R3:W-:Y:S01]  /*185b0*/  STSM.16.M88.4 [R44], R12 ;  /* 0x0000000c2c007844 */ /* 0x0007e20000000200 */
[----:B------:R-:W-:Y:S01]  /*185c0*/  ULDC UR4, c[0x0][0xa88] ;  /* 0x0002a20000047ab9 */ /* 0x000fe20000000800 */
[----:B------:R-:W-:-:S05]  /*185d0*/  IMAD.MOV.U32 R37, RZ, RZ, RZ ;  /* 0x000000ffff257224 */ /* 0x000fca00078e00ff */
[----:B------:R-:W-:Y:S01]  /*185e0*/  BAR.SYNC.DEFER_BLOCKING 0x1, 0x180 ;  /* 0x0046000000007b1d */ /* 0x000fe20000010000 */
[----:B------:R-:W-:Y:S02]  /*185f0*/  IMAD.U32 R39, RZ, RZ, UR4 ;  /* 0x00000004ff277e24 */ /* 0x000fe4000f8e00ff */
[----:B--2---:R-:W-:-:S03]  /*18600*/  @P0 IMAD.WIDE R2, R60, 0x4, R2 ;  /* 0x000000043c020825 */ /* 0x004fc600078e0202 */
[----:B------:R2:W5:Y:S04]  /*18610*/  @P2 LDG.E R37, desc[UR42][R26.64] ;  /* 0x0000002a1a252981 */ /* 0x000568000c1e1900 */
[----:B------:R2:W5:Y:S01]  /*18620*/  @P0 LDG.E R39, desc[UR42][R2.64] ;  /* 0x0000002a02270981 */ /* 0x000562000c1e1900 */
[----:B0-----:R-:W-:-:S13]  /*18630*/  ISETP.NE.AND P1, PT, R0, 0x1, PT ;  /* 0x000000010000780c */ /* 0x001fda0003f25270 */
[----:B-1----:R-:W0:Y:S08]  /*18640*/  @P1 LDC R4, c[0x0][0xbec] ;  /* 0x0002fb00ff041b82 */ /* 0x002e300000000800 */
[----:B------:R-:W1:Y:S01]  /*18650*/  @P1 LDC R5, c[0x0][0xbf0] ;  /* 0x0002fc00ff051b82 */ /* 0x000e620000000800 */
[----:B---3--:R-:W-:Y:S01]  /*18660*/  IMAD.IADD R13, R62, 0x1, R56 ;  /* 0x000000013e0d7824 */ /* 0x008fe200078e0238 */
[----:B------:R-:W-:-:S03]  /*18670*/  SHF.R.S32.HI R36, RZ, 0x1f, R58 ;  /* 0x0000001fff247819 */ /* 0x000fc6000001143a */
[----:B------:R-:W-:Y:S02]  /*18680*/  IMAD.MOV.U32 R7, RZ, RZ, R13 ;  /* 0x000000ffff077224 */ /* 0x000fe400078e000d */
[----:B0-----:R-:W-:Y:S01]  /*18690*/  @P1 IMAD.HI.U32 R4, R13, R4, RZ ;  /* 0x000000040d041227 */ /* 0x001fe200078e00ff */
[----:B--2---:R-:W-:Y:S06]  /*186a0*/  @P0 BRA `(.L_x_9773) ;  /* 0x0000000000100947 */ /* 0x004fec0003800000 */
[----:B------:R-:W-:Y:S05]  /*186b0*/  @!P2 BRA `(.L_x_9773) ;  /* 0x00000000000ca947 */ /* 0x000fea0003800000 */
[----:B------:R-:W2:Y:S04]  /*186c0*/  LDG.E R2, desc[UR42][R26.64] ;  /* 0x0000002a1a027981 */ /* 0x000ea8000c1e1900 */
[----:B-----5:R-:W2:Y:S02]  /*186d0*/  LDG.E R39, desc[UR42][R26.64+0x4] ;  /* 0x0000042a1a277981 */ /* 0x020ea4000c1e1900 */
[----:B--2---:R-:W-:-:S07]  /*186e0*/  IMAD.IADD R39, R39, 0x1, -R2 ;  /* 0x0000000127277824 */ /* 0x004fce00078e0a02 */
.L_x_9773:
[----:B------:R-:W2:Y:S01]  /*186f0*/  LDL R49, [R1+0x4c] ;  /* 0x00004c0001317983 */ /* 0x000ea20000100800 */
[----:B------:R-:W-:-:S03]  /*18700*/  ULDC.64 UR4, c[0x0][0xb90] ;  /* 0x0002e40000047ab9 */ /* 0x000fc60000000a00 */
[----:B------:R-:W3:Y:S01]  /*18710*/  LDL R14, [R1+0x78] ;  /* 0x00007800010e7983 */ /* 0x000ee20000100800 */
[----:B------:R-:W0:Y:S01]  /*18720*/  S2R R3, SR_TID.X ;  /* 0x0000000000037919 */ /* 0x000e220000002100 */
[----:B------:R-:W4:Y:S01]  /*18730*/  S2R R15, SR_TID.X ;  /* 0x00000000000f7919 */ /* 0x000f220000002100 */
[----:B-1----:R-:W-:Y:S01]  /*18740*/  @P1 SHF.R.U32.HI R7, RZ, R5, R4 ;  /* 0x00000005ff071219 */ /* 0x002fe20000011604 */
[----:B------:R-:W-:Y:S01]  /*18750*/  IMAD R4, R36, UR4, RZ ;  /* 0x0000000424047c24 */ /* 0x000fe2000f8e02ff */
[----:B------:R-:W-:Y:S01]  /*18760*/  SHF.R.S32.HI R38, RZ, 0x1f, R60 ;  /* 0x0000001fff267819 */ /* 0x000fe2000001143c */
[----:B-----5:R-:W-:Y:S01]  /*18770*/  IMAD.MOV.U32 R2, RZ, RZ, R37 ;  /* 0x000000ffff027224 */ /* 0x020fe200078e0025 */
[----:B------:R1:W5:Y:S01]  /*18780*/  LDL R48, [R1+0x84] ;  /* 0x0000840001307983 */ /* 0x0003620000100800 */
[----:B------:R-:W-:Y:S01]  /*18790*/  IMAD R11, R58, UR5, R4 ;  /* 0x000000053a0b7c24 */ /* 0x000fe2000f8e0204 */
[----:B------:R-:W1:Y:S01]  /*187a0*/  @P1 LDC R45, c[0x0][0xbec] ;  /* 0x0002fb00ff2d1b82 */ /* 0x000e620000000800 */
[----:B0-----:R-:W-:-:S05]  /*187b0*/  VIADD R47, R3, 0xffffff80 ;  /* 0xffffff80032f7836 */ /* 0x001fca0000000000 */
[----:B------:R-:W-:-:S04]  /*187c0*/  SHF.R.S32.HI R50, RZ, 0x1f, R47 ;  /* 0x0000001fff327819 */ /* 0x000fc8000001142f */
[----:B------:R-:W-:Y:S02]  /*187d0*/  LEA.HI R50, R50, R47, RZ, 0x2 ;  /* 0x0000002f32327211 */ /* 0x000fe400078f10ff */
[----:B------:R-:W-:Y:S02]  /*187e0*/  SHF.R.S32.HI R3, RZ, 0x1f, R37 ;  /* 0x0000001fff037819 */ /* 0x000fe40000011425 */
[----:B------:R-:W-:Y:S01]  /*187f0*/  SHF.R.S32.HI R50, RZ, 0x2, R50 ;  /* 0x00000002ff327819 */ /* 0x000fe20000011432 */
[----:B------:R-:W-:Y:S01]  /*18800*/  IMAD.WIDE.U32 R4, R58, UR4, R2 ;  /* 0x000000043a047c25 */ /* 0x000fe2000f8e0002 */
[----:B------:R-:W-:Y:S01]  /*18810*/  SEL R38, R38, RZ, !P2 ;  /* 0x000000ff26267207 */ /* 0x000fe20005000000 */
[----:B------:R-:W-:Y:S01]  /*18820*/  ULDC.64 UR4, c[0x0][0xb98] ;  /* 0x0002e60000047ab9 */ /* 0x000fe20000000a00 */
[----:B------:R-:W-:Y:S01]  /*18830*/  SEL R2, R60, RZ, !P2 ;  /* 0x000000ff3c027207 */ /* 0x000fe20005000000 */
[----:B------:R-:W-:Y:S02]  /*18840*/  IMAD.IADD R5, R5, 0x1, R11 ;  /* 0x0000000105057824 */ /* 0x000fe400078e020b */
[----:B------:R-:W-:-:S02]  /*18850*/  IMAD R11, R38, UR4, RZ ;  /* 0x00000004260b7c24 */ /* 0x000fc4000f8e02ff */
[----:B------:R-:W-:-:S04]  /*18860*/  IMAD.WIDE.U32 R4, R2, UR4, R4 ;  /* 0x0000000402047c25 */ /* 0x000fc8000f8e0004 */
[----:B------:R-:W-:Y:S01]  /*18870*/  IMAD R10, R2, UR5, R11 ;  /* 0x00000005020a7c24 */ /* 0x000fe2000f8e020b */
[----:B------:R-:W-:Y:S01]  /*18880*/  SHF.R.S32.HI R11, RZ, 0x1f, R7 ;  /* 0x0000001fff0b7819 */ /* 0x000fe20000011407 */
[----:B------:R-:W-:Y:S01]  /*18890*/  ULDC.64 UR4, c[0x0][0xb88] ;  /* 0x0002e20000047ab9 */ /* 0x000fe20000000a00 */
[----:B------:R-:W-:Y:S01]  /*188a0*/  IADD3 R4, P0, R7, R4, RZ ;  /* 0x0000000407047210 */ /* 0x000fe20007f1e0ff */
[----:B----4-:R-:W-:-:S03]  /*188b0*/  VIADD R30, R15, 0xffffff80 ;  /* 0xffffff800f1e7836 */ /* 0x010fc60000000000 */
[----:B------:R-:W-:Y:S02]  /*188c0*/  IADD3.X R5, R11, R5, R10, P0, !PT ;  /* 0x000000050b057210 */ /* 0x000fe400007fe40a */
[----:B------:R-:W-:-:S04]  /*188d0*/  SHF.R.S32.HI R15, RZ, 0x1f, R30 ;  /* 0x0000001fff0f7819 */ /* 0x000fc8000001141e */
[----:B------:R-:W-:-:S04]  /*188e0*/  LEA.HI R15, R15, R30, RZ, 0x7 ;  /* 0x0000001e0f0f7211 */ /* 0x000fc800078f38ff */
[----:B------:R-:W-:Y:S01]  /*188f0*/  LOP3.LUT R15, R15, 0xffffff80, RZ, 0xc0, !PT ;  /* 0xffffff800f0f7812 */ /* 0x000fe200078ec0ff */
[----:B------:R-:W-:-:S04]  /*18900*/  IMAD R39, R39, R0, RZ ;  /* 0x0000000027277224 */ /* 0x000fc800078e02ff */
[----:B------:R-:W-:Y:S01]  /*18910*/  IMAD.IADD R15, R30, 0x1, -R15 ;  /* 0x000000011e0f7824 */ /* 0x000fe200078e0a0f */
[----:B------:R-:W-:-:S04]  /*18920*/  SHF.R.S32.HI R46, RZ, 0x1f, R47 ;  /* 0x0000001fff2e7819 */ /* 0x000fc8000001142f */
[----:B------:R-:W-:-:S04]  /*18930*/  LEA.HI R46, R46, R47, RZ, 0x2 ;  /* 0x0000002f2e2e7211 */ /* 0x000fc800078f10ff */
[----:B------:R-:W-:-:S05]  /*18940*/  LOP3.LUT R46, R46, 0xfffffffc, RZ, 0xc0, !PT ;  /* 0xfffffffc2e2e7812 */ /* 0x000fca00078ec0ff */
[----:B------:R-:W-:Y:S02]  /*18950*/  IMAD.IADD R46, R47, 0x1, -R46 ;  /* 0x000000012f2e7824 */ /* 0x000fe400078e0a2e */
[----:B------:R0:W5:Y:S01]  /*18960*/  LDL R47, [R1+0x5c] ;  /* 0x00005c00012f7983 */ /* 0x0001620000100800 */
[----:B--2---:R-:W-:-:S04]  /*18970*/  IMAD R9, R50, 0x20, R49 ;  /* 0x0000002032097824 */ /* 0x004fc800078e0231 */
[----:B------:R-:W-:-:S04]  /*18980*/  IMAD.WIDE R24, R9, 0x2, R24 ;  /* 0x0000000209187825 */ /* 0x000fc800078e0218 */
[----:B------:R-:W-:-:S04]  /*18990*/  IMAD.MOV R9, RZ, RZ, -R7 ;  /* 0x000000ffff097224 */ /* 0x000fc800078e0a07 */
[----:B------:R-:W-:-:S05]  /*189a0*/  IMAD R9, R0, R9, R13 ;  /* 0x0000000900097224 */ /* 0x000fca00078e020d */
[----:B------:R-:W-:Y:S01]  /*189b0*/  SHF.R.S32.HI R6, RZ, 0x1f, R9 ;  /* 0x0000001fff067819 */ /* 0x000fe20000011409 */
[----:B------:R-:W-:-:S04]  /*189c0*/  IMAD.WIDE.U32 R4, R9, UR4, R4 ;  /* 0x0000000409047c25 */ /* 0x000fc8000f8e0004 */
[----:B------:R-:W-:-:S04]  /*189d0*/  IMAD R6, R6, UR4, RZ ;  /* 0x0000000406067c24 */ /* 0x000fc8000f8e02ff */
[----:B------:R-:W-:Y:S01]  /*189e0*/  IMAD R7, R9, UR5, R6 ;  /* 0x0000000509077c24 */ /* 0x000fe2000f8e0206 */
[----:B------:R-:W-:Y:S02]  /*189f0*/  ULDC.64 UR4, c[0x0][0xb50] ;  /* 0x0002d40000047ab9 */ /* 0x000fe40000000a00 */
[----:B------:R-:W-:Y:S01]  /*18a00*/  LEA R6, P0, R4, UR4, 0x2 ;  /* 0x0000000404067c11 */ /* 0x000fe2000f8010ff */
[----:B------:R-:W-:-:S05]  /*18a10*/  IMAD.IADD R5, R5, 0x1, R7 ;  /* 0x0000000105057824 */ /* 0x000fca00078e0207 */
[----:B------:R-:W-:Y:S01]  /*18a20*/  LEA.HI.X R10, R4, UR5, R5, 0x2, P0 ;  /* 0x00000005040a7c11 */ /* 0x000fe200080f1405 */
[----:B------:R-:W-:Y:S01]  /*18a30*/  SHFL.IDX PT, R40, R6, RZ, 0x1c1f ;  /* 0x001c1fff06287589 */ /* 0x000fe200000e0000 */
[----:B---3--:R-:W-:Y:S01]  /*18a40*/  IMAD.IADD R14, R14, 0x1, R56 ;  /* 0x000000010e0e7824 */ /* 0x008fe200078e0238 */
[----:B------:R-:W-:Y:S01]  /*18a50*/  IADD3 R13, P2, R24, 0x1800, RZ ;  /* 0x00001800180d7810 */ /* 0x000fe20007f5e0ff */
[----:B------:R-:W-:Y:S01]  /*18a60*/  ULDC.64 UR4, c[0x0][0xaa0] ;  /* 0x0002a80000047ab9 */ /* 0x000fe20000000a00 */
[----:B------:R-:W2:Y:S04]  /*18a70*/  SHFL.IDX PT, R41, R10, RZ, 0x1c1f ;  /* 0x001c1fff0a297589 */ /* 0x000ea800000e0000 */
[----:B------:R-:W-:Y:S04]  /*18a80*/  SHFL.IDX PT, R42, R6, 0x1, 0x1c1f ;  /* 0x003c1f00062a7f89 */ /* 0x000fe800000e0000 */
[----:B------:R-:W3:Y:S01]  /*18a90*/  SHFL.IDX PT, R43, R10, 0x1, 0x1c1f ;  /* 0x003c1f000a2b7f89 */ /* 0x000ee200000e0000 */
[----:B------:R-:W-:Y:S01]  /*18aa0*/  LOP3.LUT P0, RZ, R15, 0x3, RZ, 0xc0, !PT ;  /* 0x000000030fff7812 */ /* 0x000fe2000780c0ff */
[----:B------:R-:W-:-:S02]  /*18ab0*/  VIADD R4, R14, 0x8 ;  /* 0x000000080e047836 */ /* 0x000fc40000000000 */
[----:B------:R-:W-:Y:S01]  /*18ac0*/  IMAD.X R9, RZ, RZ, R25, P2 ;  /* 0x000000ffff097224 */ /* 0x000fe200010e0619 */
[-C--:B------:R-:W-:Y:S02]  /*18ad0*/  ISETP.GE.OR P2, PT, R14, R39.reuse, P0 ;  /* 0x000000270e00720c */ /* 0x080fe40000746670 */
[----:B------:R-:W-:Y:S01]  /*18ae0*/  ISETP.GE.OR P0, PT, R4, R39, P0 ;  /* 0x000000270400720c */ /* 0x000fe20000706670 */
[----:B------:R-:W-:Y:S02]  /*18af0*/  IMAD R44, R3, UR4, RZ ;  /* 0x00000004032c7c24 */ /* 0x000fe4000f8e02ff */
[----:B------:R-:W-:Y:S02]  /*18b00*/  IMAD R3, R46, 0x60, R50 ;  /* 0x000000602e037824 */ /* 0x000fe400078e0232 */
[----:B------:R0:W5:Y:S06]  /*18b10*/  LDL R46, [R1+0x80] ;  /* 0x00008000012e7983 */ /* 0x00016c0000100800 */
[----:B--2---:R-:W-:Y:S04]  /*18b20*/  @!P2 ST.E desc[UR42][R40.64], R20 ;  /* 0x000000142800a985 */ /* 0x004fe8000c10192a */
[----:B---3--:R2:W-:Y:S04]  /*18b30*/  @!P0 ST.E desc[UR42][R42.64], R21 ;  /* 0x000000152a008985 */ /* 0x0085e8000c10192a */
[----:B--2---:R0:W5:Y:S01]  /*18b40*/  LDL R43, [R1+0x60] ;  /* 0x00006000012b7983 */ /* 0x0041620000100800 */
[----:B------:R-:W2:Y:S01]  /*18b50*/  @P1 LDC R42, c[0x0][0xbf0] ;  /* 0x0002fc00ff2a1b82 */ /* 0x000ea20000000800 */
[----:B------:R-:W-:Y:S01]  /*18b60*/  LOP3.LUT R8, R13, 0x180, RZ, 0xc0, !PT ;  /* 0x000001800d087812 */ /* 0x000fe200078ec0ff */
[----:B------:R-:W-:-:S02]  /*18b70*/  IMAD R41, R37, UR5, R44 ;  /* 0x0000000525297c24 */ /* 0x000fc4000f8e022c */
[----:B------:R-:W-:Y:S01]  /*18b80*/  IMAD.WIDE.U32 R20, R37, UR4, RZ ;  /* 0x0000000425147c25 */ /* 0x000fe2000f8e00ff */
[----:B------:R-:W-:Y:S01]  /*18b90*/  SHF.R.U64 R8, R8, 0x3, RZ ;  /* 0x0000000308087819 */ /* 0x000fe200000012ff */
[----:B------:R-:W-:Y:S02]  /*18ba0*/  ULDC.64 UR4, c[0x0][0xae8] ;  /* 0x0002ba0000047ab9 */ /* 0x000fe40000000a00 */
[----:B------:R-:W-:Y:S02]  /*18bb0*/  IMAD.IADD R21, R21, 0x1, R41 ;  /* 0x0000000115157824 */ /* 0x000fe400078e0229 */
[----:B------:R-:W-:Y:S01]  /*18bc0*/  IMAD R36, R36, UR4, RZ ;  /* 0x0000000424247c24 */ /* 0x000fe2000f8e02ff */
[----:B------:R-:W-:Y:S01]  /*18bd0*/  LOP3.LUT R8, R8, R13, RZ, 0x3c, !PT ;  /* 0x0000000d08087212 */ /* 0x000fe200078e3cff */
[----:B------:R-:W-:Y:S01]  /*18be0*/  IMAD.IADD R40, R56, 0x1, R3 ;  /* 0x0000000138287824 */ /* 0x000fe200078e0203 */
[----:B------:R-:W-:Y:S01]  /*18bf0*/  IADD3 R13, P6, R24, 0x3000, RZ ;  /* 0x00003000180d7810 */ /* 0x000fe20007fde0ff */
[----:B------:R-:W-:Y:S01]  /*18c00*/  IMAD R37, R58, UR5, R36 ;  /* 0x000000053a257c24 */ /* 0x000fe2000f8e0224 */
[----:B------:R-:W-:Y:S01]  /*18c10*/  IADD3 R27, P5, R24, 0x4800, RZ ;  /* 0x00004800181b7810 */ /* 0x000fe20007fbe0ff */
[----:B------:R-:W-:Y:S01]  /*18c20*/  IMAD.WIDE.U32 R20, R58, UR4, R20 ;  /* 0x000000043a147c25 */ /* 0x000fe2000f8e0014 */
[C---:B------:R-:W-:Y:S01]  /*18c30*/  IADD3 R29, P4, R24.reuse, 0x6000, RZ ;  /* 0x00006000181d7810 */ /* 0x040fe20007f9e0ff */
[----:B------:R-:W-:Y:S01]  /*18c40*/  ULDC.64 UR4, c[0x0][0xaf0] ;  /* 0x0002bc0000047ab9 */ /* 0x000fe20000000a00 */
[----:B------:R-:W-:Y:S01]  /*18c50*/  IADD3 R7, P3, R24, 0x7800, RZ ;  /* 0x0000780018077810 */ /* 0x000fe20007f7e0ff */
[----:B-1----:R-:W-:Y:S01]  /*18c60*/  @P1 IMAD.HI.U32 R3, R40, R45, RZ ;  /* 0x0000002d28031227 */ /* 0x002fe200078e00ff */
[----:B------:R-:W-:Y:S01]  /*18c70*/  LOP3.LUT R12, R13, 0x180, RZ, 0xc0, !PT ;  /* 0x000001800d0c7812 */ /* 0x000fe200078ec0ff */
[----:B------:R-:W5:Y:S01]  /*18c80*/  LD.E.128 R8, desc[UR42][R8.64] ;  /* 0x0000002a08087980 */ /* 0x000f62000c101d00 */
[----:B------:R-:W-:Y:S01]  /*18c90*/  LOP3.LUT R26, R27, 0x180, RZ, 0xc0, !PT ;  /* 0x000001801b1a7812 */ /* 0x000fe200078ec0ff */
[----:B------:R-:W-:Y:S01]  /*18ca0*/  IMAD.IADD R21, R21, 0x1, R37 ;  /* 0x0000000115157824 */ /* 0x000fe200078e0225 */
[----:B------:R-:W-:-:S02]  /*18cb0*/  LOP3.LUT R28, R29, 0x180, RZ, 0xc0, !PT ;  /* 0x000001801d1c7812 */ /* 0x000fc400078ec0ff */
[----:B------:R-:W-:Y:S01]  /*18cc0*/  LOP3.LUT R5, R24, 0x180, RZ, 0xc0, !PT ;  /* 0x0000018018057812 */ /* 0x000fe200078ec0ff */
[----:B------:R-:W-:Y:S01]  /*18cd0*/  IMAD.MOV.U32 R37, RZ, RZ, R40 ;  /* 0x000000ffff257224 */ /* 0x000fe200078e0028 */
[----:B------:R-:W-:Y:S01]  /*18ce0*/  LOP3.LUT R6, R7, 0x180, RZ, 0xc0, !PT ;  /* 0x0000018007067812 */ /* 0x000fe200078ec0ff */
[----:B------:R-:W-:Y:S01]  /*18cf0*/  IMAD R41, R38, UR4, RZ ;  /* 0x0000000426297c24 */ /* 0x000fe2000f8e02ff */
[----:B--2---:R-:W-:Y:S02]  /*18d00*/  @P1 SHF.R.U32.HI R37, RZ, R42, R3 ;  /* 0x0000002aff251219 */ /* 0x004fe40000011603 */
[----:B------:R-:W-:Y:S02]  /*18d10*/  SHF.R.U64 R12, R12, 0x3, RZ ;  /* 0x000000030c0c7819 */ /* 0x000fe400000012ff */
[----:B------:R-:W-:Y:S02]  /*18d20*/  SHF.R.U64 R26, R26, 0x3, RZ ;  /* 0x000000031a1a7819 */ /* 0x000fe400000012ff */
[----:B------:R-:W-:-:S02]  /*18d30*/  SHF.R.U64 R28, R28, 0x3, RZ ;  /* 0x000000031c1c7819 */ /* 0x000fc400000012ff */
[----:B------:R-:W-:Y:S01]  /*18d40*/  SHF.R.U64 R5, R5, 0x3, RZ ;  /* 0x0000000305057819 */ /* 0x000fe200000012ff */
[----:B------:R-:W-:Y:S01]  /*18d50*/  IMAD R41, R2, UR5, R41 ;  /* 0x0000000502297c24 */ /* 0x000fe2000f8e0229 */
        /* <DEDUP_REMOVED lines=16> */
[----:B------:R-:W-:Y:S01]  /*18e60*/  IMAD R21, R0, R21, R40 ;  /* 0x0000001500157224 */ /* 0x000fe200078e0228 */
[----:B------:R-:W5:Y:S01]  /*18e70*/  LD.E.128 R24, desc[UR42][R26.64] ;  /* 0x0000002a1a187980 */ /* 0x000f62000c101d00 */
[----:B------:R-:W-:Y:S02]  /*18e80*/  IMAD.IADD R3, R3, 0x1, R41 ;  /* 0x0000000103037824 */ /* 0x000fe400078e0229 */
[----:B------:R-:W-:Y:S01]  /*18e90*/  IMAD R20, R20, UR4, RZ ;  /* 0x0000000414147c24 */ /* 0x000fe2000f8e02ff */
[----:B------:R-:W5:Y:S01]  /*18ea0*/  LD.E.128 R4, desc[UR42][R4.64] ;  /* 0x0000002a04047980 */ /* 0x000f62000c101d00 */
[----:B------:R-:W-:-:S03]  /*18eb0*/  SHF.R.S32.HI R0, RZ, 0x1f, R21 ;  /* 0x0000001fff007819 */ /* 0x000fc60000011415 */
[----:B------:R-:W5:Y:S01]  /*18ec0*/  LD.E.128 R28, desc[UR42][R28.64] ;  /* 0x0000002a1c1c7980 */ /* 0x000f62000c101d00 */
[----:B------:R-:W-:-:S03]  /*18ed0*/  IMAD R41, R37, UR5, R20 ;  /* 0x0000000525297c24 */ /* 0x000fc6000f8e0214 */
        /* <DEDUP_REMOVED lines=11> */
[----:B------:R-:W-:Y:S02]  /*18f90*/  IMAD.IADD R44, R50, 0x1, R56 ;  /* 0x00000001322c7824 */ /* 0x000fe400078e0238 */
        /* <DEDUP_REMOVED lines=19> */
[----:B------:R-:W-:Y:S02]  /*190d0*/  @!P2 LEA R40, P4, R43, R20, 0x1 ;  /* 0x000000142b28a211 */ /* 0x000fe400078808ff */
[----:B--2---:R-:W-:Y:S01]  /*190e0*/  @!P0 IMAD.WIDE R2, R49, 0x2, R20 ;  /* 0x0000000231028825 */ /* 0x004fe200078e0214 */
[-C--:B------:R-:W-:Y:S02]  /*190f0*/  @!P1 LEA.HI.X R37, R47, R21.reuse, R48, 0x1, P3 ;  /* 0x000000152f259211 */ /* 0x080fe400018f0c30 */
[----:B------:R-:W-:Y:S02]  /*19100*/  @!P2 LEA.HI.X R41, R43, R21, R46, 0x1, P4 ;  /* 0x000000152b29a211 */ /* 0x000fe400020f0c2e */
[----:B------:R3:W-:Y:S04]  /*19110*/  @!P0 ST.E.128 desc[UR42][R2.64], R4 ;  /* 0x0000000402008985 */ /* 0x0007e8000c101d2a */
[----:B------:R3:W-:Y:S04]  /*19120*/  @!P1 ST.E.128 desc[UR42][R36.64], R12 ;  /* 0x0000000c24009985 */ /* 0x0007e8000c101d2a */
[----:B------:R3:W-:Y:S02]  /*19130*/  @!P2 ST.E.128 desc[UR42][R40.64], R28 ;  /* 0x0000001c2800a985 */ /* 0x0007e4000c101d2a */
.L_x_9775:
[----:B------:R-:W-:Y:S05]  /*19140*/  BSYNC B1 ;  /* 0x0000000000017941 */ /* 0x000fea0003800000 */
.L_x_9774:
[----:B0-----:R-:W-:Y:S01]  /*19150*/  VIADD R0, R44, 0x60 ;  /* 0x000000602c007836 */ /* 0x001fe20000000000 */
[----:B---3-5:R0:W3:Y:S04]  /*19160*/  SHFL.IDX PT, R5, R42, 0x1, 0x1c1f ;  /* 0x003c1f002a057f89 */ /* 0x0280e800000e0000 */
[----:B------:R-:W-:Y:S01]  /*19170*/  ISETP.GE.AND P0, PT, R0, R39, PT ;  /* 0x000000270000720c */ /* 0x000fe20003f06270 */
[----:B------:R0:W4:-:S12]  /*19180*/  SHFL.IDX PT, R4, R38, 0x1, 0x1c1f ;  /* 0x003c1f0026047f89 */ /* 0x00011800000e0000 */
[----:B0-----:R-:W-:Y:S05]  /*19190*/  @P0 BRA `(.L_x_9776) ;  /* 0x0000000800c00947 */ /* 0x001fea0003800000 */
[----:B------:R-:W-:Y:S02]  /*191a0*/  ULDC UR4, c[0x0][0xac8] ;  /* 0x0002b20000047ab9 */ /* 0x000fe40000000800 */
[----:B------:R-:W-:Y:S02]  /*191b0*/  ISETP.GE.AND P2, PT, R47, UR4, PT ;  /* 0x000000042f007c0c */ /* 0x000fe4000bf46270 */
[----:B------:R-:W-:-:S11]  /*191c0*/  ISETP.GE.AND P1, PT, R49, UR4, PT ;  /* 0x0000000431007c0c */ /* 0x000fd6000bf26270 */
[----:B----4-:R-:W-:Y:S02]  /*191d0*/  @!P2 LEA R6, P0, R47, R4, 0x1 ;  /* 0x000000042f06a211 */ /* 0x010fe400078008ff */
[----:B---3--:R-:W-:Y:S02]  /*191e0*/  @!P1 IMAD.WIDE R2, R49, 0x2, R4 ;  /* 0x0000000231029825 */ /* 0x008fe400078e0204 */
        /* <DEDUP_REMOVED lines=9> */
.L_x_9772:
[----:B------:R-:W2:Y:S01]  /*19280*/  LDL R9, [R1+0x54] ;  /* 0x0000540001097983 */ /* 0x000ea20000100800 */
[----:B------:R-:W-:Y:S01]  /*19290*/  ULDC.64 UR4, c[0x0][0xc00] ;  /* 0x0003000000047ab9 */ /* 0x000fe20000000a00 */
[----:B------:R-:W2:Y:S01]  /*192a0*/  LDC.64 R2, c[0x0][0xc00] ;  /* 0x00030000ff027b82 */ /* 0x000ea20000000a00 */
[----:B------:R-:W-:Y:S01]  /*192b0*/  ISETP.NE.U32.AND P0, PT, RZ, UR4, PT ;  /* 0x00000004ff007c0c */ /* 0x000fe2000bf05070 */
[----:B------:R-:W-:-:S03]  /*192c0*/  IMAD.MOV.U32 R6, RZ, RZ, RZ ;  /* 0x000000ffff067224 */ /* 0x000fc600078e00ff */
[----:B------:R-:W-:Y:S01]  /*192d0*/  ISETP.NE.AND.EX P0, PT, RZ, UR5, PT, P0 ;  /* 0x00000005ff007c0c */ /* 0x000fe2000bf05300 */
[----:B------:R-:W-:Y:S02]  /*192e0*/  ULDC.64 UR4, c[0x0][0xc08] ;  /* 0x0003020000047ab9 */ /* 0x000fe40000000a00 */
[----:B------:R-:W-:Y:S01]  /*192f0*/  ISETP.NE.U32.AND P1, PT, RZ, UR4, PT ;  /* 0x00000004ff007c0c */ /* 0x000fe2000bf25070 */
[----:B------:R-:W1:Y:S03]  /*19300*/  LDC R25, c[0x0][0xbe8] ;  /* 0x0002fa00ff197b82 */ /* 0x000e660000000800 */
[----:B------:R-:W-:-:S13]  /*19310*/  ISETP.NE.AND.EX P1, PT, RZ, UR5, PT, P1 ;  /* 0x00000005ff007c0c */ /* 0x000fda000bf25310 */
[----:B------:R-:W3:Y:S01]  /*19320*/  @P1 LDC.64 R4, c[0x0][0xc08] ;  /* 0x00030200ff041b82 */ /* 0x000ee20000000a00 */
[----:B------:R-:W-:Y:S02]  /*19330*/  ULDC UR4, c[0x0][0xa88] ;  /* 0x0002a20000047ab9 */ /* 0x000fe40000000800 */
[----:B------:R-:W-:Y:S01]  /*19340*/  IMAD.U32 R0, RZ, RZ, UR4 ;  /* 0x00000004ff007e24 */ /* 0x000fe2000f8e00ff */
[----:B------:R-:W4:Y:S01]  /*19350*/  S2R R8, SR_TID.X ;  /* 0x0000000000087919 */ /* 0x000f220000002100 */
[----:B--2---:R-:W-:-:S04]  /*19360*/  IMAD.WIDE R2, R9, 0x4, R2 ;  /* 0x0000000409027825 */ /* 0x004fc800078e0202 */
[----:B---3--:R-:W-:Y:S01]  /*19370*/  @P1 IMAD.WIDE R4, R9, 0x4, R4 ;  /* 0x0000000409041825 */ /* 0x008fe200078e0204 */
[----:B------:R2:W5:Y:S04]  /*19380*/  @P0 LDG.E R6, desc[UR42][R2.64] ;  /* 0x0000002a02060981 */ /* 0x000568000c1e1900 */
[----:B------:R2:W5:Y:S01]  /*19390*/  @P1 LDG.E R0, desc[UR42][R4.64] ;  /* 0x0000002a04001981 */ /* 0x000562000c1e1900 */
[----:B-1----:R-:W-:Y:S01]  /*193a0*/  ISETP.NE.AND P2, PT, R25, 0x1, PT ;  /* 0x000000011900780c */ /* 0x002fe20003f45270 */
[----:B----4-:R-:W-:Y:S01]  /*193b0*/  VIADD R30, R8, 0xffffff80 ;  /* 0xffffff80081e7836 */ /* 0x010fe20000000000 */
[----:B------:R-:W-:-:S04]  /*193c0*/  SHF.R.S32.HI R7, RZ, 0x1f, R9 ;  /* 0x0000001fff077819 */ /* 0x000fc80000011409 */
[----:B------:R-:W-:-:S07]  /*193d0*/  ISETP.GE.AND P3, PT, R30, 0xc0, PT ;  /* 0x000000c01e00780c */ /* 0x000fce0003f66270 */
[----:B------:R-:W1:Y:S01]  /*193e0*/  @P2 LDC R27, c[0x0][0xbec] ;  /* 0x0002fb00ff1b2b82 */ /* 0x000e620000000800 */
[----:B--2---:R-:W-:Y:S05]  /*193f0*/  @P1 BRA `(.L_x_9777) ;  /* 0x0000000000101947 */ /* 0x004fea0003800000 */
[----:B------:R-:W-:Y:S05]  /*19400*/  @!P0 BRA `(.L_x_9777) ;  /* 0x00000000000c8947 */ /* 0x000fea0003800000 */
[----:B------:R-:W2:Y:S04]  /*19410*/  LDG.E R5, desc[UR42][R2.64] ;  /* 0x0000002a02057981 */ /* 0x000ea8000c1e1900 */
[----:B-----5:R-:W2:Y:S02]  /*19420*/  LDG.E R0, desc[UR42][R2.64+0x4] ;  /* 0x0000042a02007981 */ /* 0x020ea4000c1e1900 */
[----:B--2---:R-:W-:-:S07]  /*19430*/  IMAD.IADD R0, R0, 0x1, -R5 ;  /* 0x0000000100007824 */ /* 0x004fce00078e0a05 */
.L_x_9777:
        /* <DEDUP_REMOVED lines=46> */
.L_x_9779:
[----:B------:R-:W-:Y:S05]  /*19720*/  BSYNC B1 ;  /* 0x0000000000017941 */ /* 0x000fea0003800000 */
.L_x_9778:
[----:B------:R3:W5:Y:S04]  /*19730*/  LDL R14, [R1+0x60] ;  /* 0x00006000010e7983 */ /* 0x0007680000100800 */
[----:B------:R3:W5:Y:S04]  /*19740*/  LDL R15, [R1+0x80] ;  /* 0x00008000010f7983 */ /* 0x0007680000100800 */
[----:B------:R3:W5:Y:S04]  /*19750*/  LDL R20, [R1+0x5c] ;  /* 0x00005c0001147983 */ /* 0x0007680000100800 */
[----:B------:R3:W5:Y:S04]  /*19760*/  LDL R21, [R1+0x84] ;  /* 0x0000840001157983 */ /* 0x0007680000100800 */
[----:B------:R3:W5:Y:S01]  /*19770*/  LDL R24, [R1+0x4c] ;  /* 0x00004c0001187983 */ /* 0x0007620000100800 */
[--C-:B--2---:R-:W-:Y:S01]  /*19780*/  SHF.R.S32.HI R4, RZ, 0x1f, R30.reuse ;  /* 0x0000001fff047819 */ /* 0x104fe2000001141e */
[----:B------:R-:W2:Y:S01]  /*19790*/  @P2 LDC R9, c[0x0][0xbf0] ;  /* 0x0002fc00ff092b82 */ /* 0x000ea20000000800 */
        /* <DEDUP_REMOVED lines=15> */
[----:B------:R-:W-:Y:S02]  /*19890*/  IMAD.IADD R8, R28, 0x1, R6 ;  /* 0x000000011c087824 */ /* 0x000fe400078e0206 */
[----:B------:R-:W-:-:S02]  /*198a0*/  IMAD R7, R29, UR5, R4 ;  /* 0x000000051d077c24 */ /* 0x000fc4000f8e0204 */
[----:B-1----:R-:W-:-:S04]  /*198b0*/  @P2 IMAD.HI.U32 R4, R8, R27, RZ ;  /* 0x0000001b08042227 */ /* 0x002fc800078e00ff */
[----:B------:R-:W-:Y:S01]  /*198c0*/  IMAD.WIDE.U32 R2, R29, UR4, R2 ;  /* 0x000000041d027c25 */ /* 0x000fe2000f8e0002 */
[----:B------:R-:W-:-:S03]  /*198d0*/  ULDC.64 UR4, c[0x0][0xaf0] ;  /* 0x0002bc0000047ab9 */ /* 0x000fc60000000a00 */
[----:B------:R-:W-:Y:S01]  /*198e0*/  IMAD.MOV.U32 R5, RZ, RZ, R8 ;  /* 0x000000ffff057224 */ /* 0x000fe200078e0008 */
[----:B--2---:R-:W-:Y:S01]  /*198f0*/  @P2 SHF.R.U32.HI R5, RZ, R9, R4 ;  /* 0x00000009ff052219 */ /* 0x004fe20000011604 */
        /* <DEDUP_REMOVED lines=17> */
[----:B------:R-:W-:Y:S02]  /*19a10*/  IMAD.IADD R0, R26, 0x1, R28 ;  /* 0x000000011a007824 */ /* 0x000fe400078e021c */
        /* <DEDUP_REMOVED lines=22> */
.L_x_9781:
[----:B------:R-:W-:Y:S05]  /*19b80*/  BSYNC B1 ;  /* 0x0000000000017941 */ /* 0x000fea0003800000 */
.L_x_9780:
[----:B------:R-:W-:Y:S01]  /*19b90*/  VIADD R0, R0, 0x60 ;  /* 0x0000006000007836 */ /* 0x000fe20000000000 */
[----:B--2---:R2:W0:Y:S04]  /*19ba0*/  SHFL.IDX PT, R3, R5, 0x1, 0x1c1f ;  /* 0x003c1f0005037f89 */ /* 0x00442800000e0000 */
[----:B------:R-:W-:Y:S01]  /*19bb0*/  ISETP.GE.AND P0, PT, R0, R25, PT ;  /* 0x000000190000720c */ /* 0x000fe20003f06270 */
[----:B-1----:R2:W1:-:S12]  /*19bc0*/  SHFL.IDX PT, R2, R4, 0x1, 0x1c1f ;  /* 0x003c1f0004027f89 */ /* 0x00245800000e0000 */
[----:B--2---:R-:W-:Y:S05]  /*19bd0*/  @P0 BRA `(.L_x_9776) ;  /* 0x0000000000300947 */ /* 0x004fea0003800000 */
[----:B------:R-:W-:Y:S02]  /*19be0*/  ULDC UR4, c[0x0][0xac8] ;  /* 0x0002b20000047ab9 */ /* 0x000fe40000000800 */
[----:B-----5:R-:W-:Y:S02]  /*19bf0*/  ISETP.GE.AND P3, PT, R20, UR4, PT ;  /* 0x0000000414007c0c */ /* 0x020fe4000bf66270 */
[----:B------:R-:W-:Y:S02]  /*19c00*/  ISETP.GE.AND P4, PT, R14, UR4, PT ;  /* 0x000000040e007c0c */ /* 0x000fe4000bf86270 */
[----:B------:R-:W-:-:S09]  /*19c10*/  ISETP.GE.AND P2, PT, R24, UR4, PT ;  /* 0x0000000418007c0c */ /* 0x000fd2000bf46270 */
[-C--:B-1--4-:R-:W-:Y:S02]  /*19c20*/  @!P3 LEA R6, P0, R20, R2.reuse, 0x1 ;  /* 0x000000021406b211 */ /* 0x092fe400078008ff */
[----:B------:R-:W-:Y:S02]  /*19c30*/  @!P4 LEA R8, P1, R14, R2, 0x1 ;  /* 0x000000020e08c211 */ /* 0x000fe400078208ff */
[----:B0--3--:R-:W-:Y:S01]  /*19c40*/  @!P2 IMAD.WIDE R4, R24, 0x2, R2 ;  /* 0x000000021804a825 */ /* 0x009fe200078e0202 */
[-C--:B------:R-:W-:Y:S02]  /*19c50*/  @!P3 LEA.HI.X R7, R20, R3.reuse, R21, 0x1, P0 ;  /* 0x000000031407b211 */ /* 0x080fe400000f0c15 */
[----:B------:R-:W-:Y:S02]  /*19c60*/  @!P4 LEA.HI.X R9, R14, R3, R15, 0x1, P1 ;  /* 0x000000030e09c211 */ /* 0x000fe400008f0c0f */
[----:B------:R2:W-:Y:S04]  /*19c70*/  @!P2 ST.E.128 desc[UR42][R4.64], RZ ;  /* 0x000000ff0400a985 */ /* 0x0005e8000c101d2a */
[----:B------:R2:W-:Y:S04]  /*19c80*/  @!P3 ST.E.128 desc[UR42][R6.64], RZ ;  /* 0x000000ff0600b985 */ /* 0x0005e8000c101d2a */
[----:B------:R2:W-:Y:S02]  /*19c90*/  @!P4 ST.E.128 desc[UR42][R8.64], RZ ;  /* 0x000000ff0800c985 */ /* 0x0005e4000c101d2a */
.L_x_9776:
[----:B------:R-:W-:Y:S05]  /*19ca0*/  BSYNC B0 ;  /* 0x0000000000007941 */ /* 0x000fea0003800000 */
.L_x_9771:
[----:B------:R-:W3:Y:S01]  /*19cb0*/  LDL R0, [R1+0x2c] ;  /* 0x00002c0001007983 */ /* 0x000ee20000100800 */
[----:B------:R-:W-:Y:S02]  /*19cc0*/  ULDC UR4, c[0x0][0xc3c] ;  /* 0x00030f0000047ab9 */ /* 0x000fe40000000800 */
[----:B---3--:R-:W-:-:S13]  /*19cd0*/  ISETP.GE.AND P0, PT, R0, UR4, PT ;  /* 0x0000000400007c0c */ /* 0x008fda000bf06270 */
[----:B------:R-:W-:Y:S05]  /*19ce0*/  @!P0 BRA `(.L_x_9782) ;  /* 0xfffffe7400388947 */ /* 0x000fea000383ffff */
[----:B------:R-:W-:Y:S05]  /*19cf0*/  BRA `(.L_x_9590) ;  /* 0x0000007400187947 */ /* 0x000fea0003800000 */
.L_x_9588:
        /* <DEDUP_REMOVED lines=13> */
[----:B------:R-:W0:Y:S01]  /*19dd0*/  LDS.128 R16, [UR4+0x19cd0] ;  /* 0x019cd004ff107984 */ /* 0x000e220008000c00 */
[----:B------:R-:W-:Y:S06]  /*19de0*/  BAR.ARV 0x4, 0x200 ;  /* 0x0108000000007b1d */ /* 0x000fec0000002000 */
[----:B------:R-:W-:Y:S05]  /*19df0*/  BRA `(.L_x_9784) ;  /* 0x0000000800847947 */ /* 0x000fea0003800000 */
.L_x_9783:
[----:B------:R-:W0:Y:S01]  /*19e00*/  S2R R2, SR_TID.X ;  /* 0x0000000000027919 */ /* 0x000e220000002100 */
        /* <DEDUP_REMOVED lines=41> */
.L_x_9789:
        /* <DEDUP_REMOVED lines=12> */
.L_x_9788:
[----:B------:R-:W-:Y:S05]  /*1a160*/  BSYNC B0 ;  /* 0x0000000000007941 */ /* 0x000fea0003800000 */
.L_x_9787:
        /* <DEDUP_REMOVED lines=21> */
.L_x_9785:
        /* <DEDUP_REMOVED lines=19> */
[----:B------:R-:W-:-:S06]  /*1a3f0*/  VIADD R16, R15, 0xffffffff ;  /* 0xffffffff0f107836 */ /* 0x000fcc0000000000 */
[----:B------:R0:W1:Y:S02]  /*1a400*/  SHFL.IDX PT, R16, R7, R16, 0x1f ;  /* 0x00001f1007107589 */ /* 0x00006400000e0000 */
.L_x_9790:
[----:B-1----:R-:W-:Y:S01]  /*1a410*/  IMAD R16, R16, UR5, R10 ;  /* 0x0000000510107c24 */ /* 0x002fe2000f8e020a */
[----:B------:R-:W-:Y:S01]  /*1a420*/  IABS R10, R6 ;  /* 0x00000006000a7213 */ /* 0x000fe20000000000 */
[----:B------:R-:W-:Y:S02]  /*1a430*/  IMAD R11, R11, R8, RZ ;  /* 0x000000080b0b7224 */ /* 0x000fe400078e02ff */
[----:B------:R-:W-:Y:S01]  /*1a440*/  IMAD.MOV.U32 R2, RZ, RZ, RZ ;  /* 0x000000ffff027224 */ /* 0x000fe200078e00ff */
[----:B0-----:R-:W-:Y:S01]  /*1a450*/  IADD3 R7, -R16, UR6, RZ ;  /* 0x0000000610077c10 */ /* 0x001fe2000fffe1ff */
[----:B------:R-:W-:Y:S02]  /*1a460*/  IMAD.MOV R10, RZ, RZ, -R10 ;  /* 0x000000ffff0a7224 */ /* 0x000fe400078e0a0a */
        /* <DEDUP_REMOVED lines=19> */
[----:B------:R-:W-:-:S04]  /*1a5a0*/  VIADDMNMX R9, R10, UR5, R9, PT ;  /* 0x000000050a097c46 */ /* 0x000fc8000b800109 */
[----:B------:R-:W-:-:S04]  /*1a5b0*/  IABS R10, R9 ;  /* 0x00000009000a7213 */ /* 0x000fc80000000000 */
[----:B------:R-:W0:Y:S08]  /*1a5c0*/  I2F.RP R11, R10 ;  /* 0x0000000a000b7306 */ /* 0x000e300000209400 */
[----:B0-----:R-:W0:Y:S02]  /*1a5d0*/  MUFU.RCP R11, R11 ;  /* 0x0000000b000b7308 */ /* 0x001e240000001000 */
[----:B0-----:R-:W-:Y:S01]  /*1a5e0*/  VIADD R3, R11, 0xffffffe ;  /* 0x0ffffffe0b037836 */ /* 0x001fe20000000000 */
[----:B------:R-:W-:-:S05]  /*1a5f0*/  IABS R11, R9 ;  /* 0x00000009000b7213 */ /* 0x000fca0000000000 */
[----:B------:R-:W0:Y:S02]  /*1a600*/  F2I.FTZ.U32.TRUNC.NTZ R3, R3 ;  /* 0x0000000300037305 */ /* 0x000e24000021f000 */
[----:B0-----:R-:W-:-:S04]  /*1a610*/  IMAD.MOV R13, RZ, RZ, -R3 ;  /* 0x000000ffff0d7224 */ /* 0x001fc800078e0a03 */
[----:B------:R-:W-:-:S04]  /*1a620*/  IMAD R7, R13, R10, RZ ;  /* 0x0000000a0d077224 */ /* 0x000fc800078e02ff */
[----:B------:R-:W-:Y:S01]  /*1a630*/  IMAD.HI.U32 R2, R3, R7, R2 ;  /* 0x0000000703027227 */ /* 0x000fe200078e0002 */
        /* <DEDUP_REMOVED lines=15> */
[----:B------:R-:W-:-:S03]  /*1a730*/  IMAD.MOV R9, RZ, RZ, -R9 ;  /* 0x000000ffff097224 */ /* 0x000fc600078e0a09 */
[----:B------:R-:W-:Y:S01]  /*1a740*/  LOP3.LUT R17, RZ, R2, RZ, 0x33, !PT ;  /* 0x00000002ff117212 */ /* 0x000fe200078e33ff */
[----:B------:R-:W-:-:S04]  /*1a750*/  IMAD R18, R2, R9, R3 ;  /* 0x0000000902127224 */ /* 0x000fc800078e0203 */
[----:B------:R-:W-:Y:S01]  /*1a760*/  IMAD.IADD R17, R4, 0x1, R17 ;  /* 0x0000000104117824 */ /* 0x000fe200078e0211 */
[----:B------:R-:W-:Y:S06]  /*1a770*/  BRA `(.L_x_9791) ;  /* 0x00000000000c7947 */ /* 0x000fec0003800000 */
.L_x_9786:
[----:B------:R-:W-:Y:S02]  /*1a780*/  IMAD.MOV.U32 R17, RZ, RZ, RZ ;  /* 0x000000ffff117224 */ /* 0x000fe400078e00ff */
[----:B------:R-:W-:Y:S02]  /*1a790*/  IMAD.U32 R16, RZ, RZ, UR6 ;  /* 0x00000006ff107e24 */ /* 0x000fe4000f8e00ff */
[----:B------:R-:W-:-:S07]  /*1a7a0*/  IMAD.MOV.U32 R18, RZ, RZ, RZ ;  /* 0x000000ffff127224 */ /* 0x000fce00078e00ff */
.L_x_9791:
[----:B------:R-:W-:-:S13]  /*1a7b0*/  ISETP.NE.AND P0, PT, R5, RZ, PT ;  /* 0x000000ff0500720c */ /* 0x000fda0003f05270 */
[----:B------:R-:W0:Y:S01]  /*1a7c0*/  @!P0 S2R R3, SR_CgaCtaId ;  /* 0x0000000000038919 */ /* 0x000e220000008800 */
[----:B------:R-:W-:-:S04]  /*1a7d0*/  @!P0 MOV R2, 0x400 ;  /* 0x0000040000028802 */ /* 0x000fc80000000f00 */
[----:B0-----:R-:W-:-:S05]  /*1a7e0*/  @!P0 LEA R2, R3, R2, 0x18 ;  /* 0x0000000203028211 */ /* 0x001fca00078ec0ff */
[----:B------:R1:W-:Y:S01]  /*1a7f0*/  @!P0 STS.128 [R2+0x19cd0], R16 ;  /* 0x019cd01002008388 */ /* 0x0003e20000000c00 */
[----:B------:R-:W-:Y:S06]  /*1a800*/  BAR.ARV 0x5, 0x200 ;  /* 0x0148000000007b1d */ /* 0x000fec0000002000 */
.L_x_9784:
[----:B------:R2:W-:Y:S01]  /*1a810*/  STL [R1+0x4c], RZ ;  /* 0x00004cff01007387 */ /* 0x0005e20000100800 */
[----:B------:R-:W-:Y:S01]  /*1a820*/  ULDC UR4, c[0x0][0xc3c] ;  /* 0x00030f0000047ab9 */ /* 0x000fe20000000800 */
[----:B------:R-:W-:Y:S01]  /*1a830*/  IMAD.MOV.U32 R28, RZ, RZ, 0x1 ;  /* 0x00000001ff1c7424 */ /* 0x000fe200078e00ff */
[----:B0-----:R-:W-:Y:S01]  /*1a840*/  ISETP.GE.AND P0, PT, R19, UR4, PT ;  /* 0x0000000413007c0c */ /* 0x001fe2000bf06270 */
[----:B------:R-:W-:-:S12]  /*1a850*/  IMAD.MOV.U32 R24, RZ, RZ, RZ ;  /* 0x000000ffff187224 */ /* 0x000fd800078e00ff */
[----:B--2---:R-:W-:Y:S05]  /*1a860*/  @P0 BRA `(.L_x_9792) ;  /* 0x0000006400440947 */ /* 0x004fea0003800000 */
[----:B------:R-:W0:Y:S01]  /*1a870*/  S2R R11, SR_TID.X ;  /* 0x00000000000b7919 */ /* 0x000e220000002100 */
[----:B------:R-:W2:Y:S01]  /*1a880*/  S2UR UR5, SR_CgaCtaId ;  /* 0x00000000000579c3 */ /* 0x000ea20000008800 */
        /* <DEDUP_REMOVED lines=9> */
[----:B--2---:R-:W-:-:S06]  /*1a920*/  ULEA UR4, UR5, UR4, 0x18 ;  /* 0x0000000405047291 */ /* 0x004fcc000f8ec03f */
[----:B------:R-:W-:Y:S01]  /*1a930*/  IMAD.U32 R23, RZ, RZ, UR4 ;  /* 0x00000004ff177e24 */ /* 0x000fe2000f8e00ff */
[C---:B0-----:R-:W-:Y:S01]  /*1a940*/  LOP3.LUT R10, R11.reuse, 0x7f, RZ, 0xc0, !PT ;  /* 0x0000007f0b0a7812 */ /* 0x041fe200078ec0ff */
[C---:B------:R-:W-:Y:S01]  /*1a950*/  IMAD.SHL.U32 R3, R11.reuse, 0x20, RZ ;  /* 0x000000200b037824 */ /* 0x040fe200078e00ff */
[----:B------:R-:W-:Y:S01]  /*1a960*/  SHF.R.U32.HI R4, RZ, 0x1, R11 ;  /* 0x00000001ff047819 */ /* 0x000fe2000001160b */
[C---:B-1----:R-:W-:Y:S01]  /*1a970*/  IMAD.SHL.U32 R2, R11.reuse, 0x10, RZ ;  /* 0x000000100b027824 */ /* 0x042fe200078e00ff */
        /* <DEDUP_REMOVED lines=40> */
.L_x_9924:
[----:B------:R-:W-:Y:S05]  /*1ac00*/  YIELD ;  /* 0x0000000000007946 */ /* 0x000fea0003800000 */
[----:B------:R-:W-:Y:S01]  /*1ac10*/  ULDC.64 UR4, c[0x0][0xa28] ;  /* 0x00028a0000047ab9 */ /* 0x000fe20000000a00 */
[----:B------:R-:W-:Y:S02]  /*1ac20*/  CS2R R6, SRZ ;  /* 0x0000000000067805 */ /* 0x000fe4000001ff00 */
[----:B------:R-:W-:Y:S01]  /*1ac30*/  ISETP.NE.U32.AND P0, PT, RZ, UR4, PT ;  /* 0x00000004ff007c0c */ /* 0x000fe2000bf05070 */
[----:B0-----:R-:W0:Y:S01]  /*1ac40*/  LDC.64 R10, c[0x0][0xa00] ;  /* 0x00028000ff0a7b82 */ /* 0x001e220000000a00 */
[----:B------:R-:W-:Y:S01]  /*1ac50*/  ULDC.64 UR6, c[0x0][0xa08] ;  /* 0x0002820000067ab9 */ /* 0x000fe20000000a00 */
[----:B------:R-:W-:Y:S01]  /*1ac60*/  ULDC.64 UR8, c[0x0][0xa10] ;  /* 0x0002840000087ab9 */ /* 0x000fe20000000a00 */
[----:B------:R-:W-:Y:S01]  /*1ac70*/  ISETP.NE.AND.EX P0, PT, RZ, UR5, PT, P0 ;  /* 0x00000005ff007c0c */ /* 0x000fe2000bf05300 */
[----:B------:R-:W-:-:S04]  /*1ac80*/  ULDC.64 UR4, c[0x0][0xa18] ;  /* 0x0002860000047ab9 */ /* 0x000fc80000000a00 */
[----:B-1----:R-:W1:Y:S08]  /*1ac90*/  LDC.64 R4, c[0x0][0xa08] ;  /* 0x00028200ff047b82 */ /* 0x002e700000000a00 */
[----:B--2---:R-:W2:Y:S02]  /*1aca0*/  @P0 LDC.64 R2, c[0x0][0xa28] ;  /* 0x00028a00ff020b82 */ /* 0x004ea40000000a00 */
        /* <DEDUP_REMOVED lines=19> */
[----:B------:R3:W5:Y:S01]  /*1ade0*/  @P1 LDG.E R9, desc[UR42][R4.64] ;  /* 0x0000002a04091981 */ /* 0x000762000c1e1900 */
[----:B0-----:R-:W-:-:S05]  /*1adf0*/  IMAD.WIDE R2, R19, 0x4, R2 ;  /* 0x0000000413027825 */ /* 0x001fca00078e0202 */
[----:B------:R3:W5:Y:S01]  /*1ae00*/  @P2 LDG.E R0, desc[UR42][R2.64] ;  /* 0x0000002a02002981 */ /* 0x000762000c1e1900 */
[----:B-1----:R-:W-:-:S03]  /*1ae10*/  @P0 IMAD.WIDE R12, R19, 0x4, R12 ;  /* 0x00000004130c0825 */ /* 0x002fc600078e020c */
[----:B--2---:R0:W-:Y:S02]  /*1ae20*/  STL [R1+0x2c], R7 ;  /* 0x00002c0701007387 */ /* 0x0041e40000100800 */
[----:B0-----:R-:W-:Y:S01]  /*1ae30*/  IMAD.U32 R7, RZ, RZ, UR4 ;  /* 0x00000004ff077e24 */ /* 0x001fe2000f8e00ff */
[----:B------:R-:W-:-:S05]  /*1ae40*/  ULDC.64 UR4, c[0x0][0x418] ;  /* 0x0001060000047ab9 */ /* 0x000fca0000000a00 */
        /* <DEDUP_REMOVED lines=8> */
[----:B------:R-:W-:Y:S01]  /*1aed0*/  IMAD.U32 R8, RZ, RZ, UR4 ;  /* 0x00000004ff087e24 */ /* 0x000fe2000f8e00ff */
[----:B--2---:R0:W-:Y:S01]  /*1aee0*/  STL [R1+0x24], R7 ;  /* 0x0000240701007387 */ /* 0x0041e20000100800 */
[----:B------:R-:W-:Y:S02]  /*1aef0*/  IMAD.MOV.U32 R13, RZ, RZ, R7 ;  /* 0x000000ffff0d7224 */ /* 0x000fe400078e0007 */
[----:B0-----:R-:W-:Y:S01]  /*1af00*/  IMAD.U32 R7, RZ, RZ, UR5 ;  /* 0x00000005ff077e24 */ /* 0x001fe2000f8e00ff */
[----:B---3--:R-:W-:Y:S06]  /*1af10*/  @P0 BRA `(.L_x_9793) ;  /* 0x0000000000140947 */ /* 0x008fec0003800000 */
[----:B------:R-:W-:Y:S05]  /*1af20*/  @!P3 BRA `(.L_x_9793) ;  /* 0x000000000010b947 */ /* 0x000fea0003800000 */
[----:B------:R-:W2:Y:S04]  /*1af30*/  LDG.E R12, desc[UR42][R10.64] ;  /* 0x0000002a0a0c7981 */ /* 0x000ea8000c1e1900 */
[----:B------:R-:W2:Y:S02]  /*1af40*/  LDG.E R10, desc[UR42][R10.64+0x4] ;  /* 0x0000042a0a0a7981 */ /* 0x000ea4000c1e1900 */
[----:B--2---:R-:W-:-:S05]  /*1af50*/  IMAD.IADD R13, R10, 0x1, -R12 ;  /* 0x000000010a0d7824 */ /* 0x004fca00078e0a0c */
[----:B------:R0:W-:Y:S02]  /*1af60*/  STL [R1+0x24], R13 ;  /* 0x0000240d01007387 */ /* 0x0001e40000100800 */
.L_x_9793:
[----:B-----5:R-:W-:Y:S01]  /*1af70*/  IMAD.IADD R9, R9, 0x1, R6 ;  /* 0x0000000109097824 */ /* 0x020fe200078e0206 */
[----:B------:R-:W-:Y:S02]  /*1af80*/  ULDC.64 UR4, c[0x0][0xa20] ;  /* 0x0002880000047ab9 */ /* 0x000fe40000000a00 */
[----:B------:R-:W-:Y:S02]  /*1af90*/  ISETP.NE.U32.AND P0, PT, RZ, UR4, PT ;  /* 0x00000004ff007c0c */ /* 0x000fe4000bf05070 */
[----:B------:R1:W-:Y:S02]  /*1afa0*/  STL [R1+0x10], R9 ;  /* 0x0000100901007387 */ /* 0x0003e40000100800 */
[----:B------:R-:W-:-:S13]  /*1afb0*/  ISETP.NE.AND.EX P0, PT, RZ, UR5, PT, P0 ;  /* 0x00000005ff007c0c */ /* 0x000fda000bf05300 */
[----:B-1----:R-:W-:Y:S05]  /*1afc0*/  @!P0 BRA `(.L_x_9794) ;  /* 0x0000000000108947 */ /* 0x002fea0003800000 */
[----:B------:R-:W1:Y:S02]  /*1afd0*/  LDC.64 R8, c[0x0][0xa20] ;  /* 0x00028800ff087b82 */ /* 0x000e640000000a00 */
[----:B-1----:R-:W-:-:S06]  /*1afe0*/  IMAD.WIDE R8, R19, 0x4, R8 ;  /* 0x0000000413087825 */ /* 0x002fcc00078e0208 */
[----:B------:R1:W5:Y:S01]  /*1aff0*/  LDG.E R8, desc[UR42][R8.64] ;  /* 0x0000002a08087981 */ /* 0x000362000c1e1900 */
[----:B------:R-:W-:Y:S05]  /*1b000*/  BRA `(.L_x_9795) ;  /* 0x0000000000107947 */ /* 0x000fea0003800000 */
.L_x_9794:
[----:B------:R-:W-:Y:S05]  /*1b010*/  @!P1 BRA `(.L_x_9795) ;  /* 0x00000000000c9947 */ /* 0x000fea0003800000 */
[----:B------:R-:W2:Y:S04]  /*1b020*/  LDG.E R8, desc[UR42][R4.64] ;  /* 0x0000002a04087981 */ /* 0x000ea8000c1e1900 */
[----:B------:R-:W2:Y:S02]  /*1b030*/  LDG.E R4, desc[UR42][R4.64+0x4] ;  /* 0x0000042a04047981 */ /* 0x000ea4000c1e1900 */
[----:B--2---:R-:W-:-:S07]  /*1b040*/  IMAD.IADD R8, R4, 0x1, -R8 ;  /* 0x0000000104087824 */ /* 0x004fce00078e0a08 */
.L_x_9795:
[----:B------:R-:W2:Y:S04]  /*1b050*/  @P2 LDG.E R4, desc[UR42][R2.64] ;  /* 0x0000002a02042981 */ /* 0x000ea8000c1e1900 */
[----:B------:R3:W2:Y:S01]  /*1b060*/  @P2 LDG.E R5, desc[UR42][R2.64+0x4] ;  /* 0x0000042a02052981 */ /* 0x0006a2000c1e1900 */
[----:B------:R-:W-:Y:S02]  /*1b070*/  IMAD R11, R17, 0xc0, RZ ;  /* 0x000000c0110b7824 */ /* 0x000fe400078e02ff */
[----:B-----5:R-:W-:Y:S02]  /*1b080*/  IMAD.IADD R6, R8, 0x1, -R6 ;  /* 0x0000000108067824 */ /* 0x020fe400078e0a06 */
[----:B-1----:R-:W-:Y:S01]  /*1b090*/  VIADD R9, R11, 0xbf ;  /* 0x000000bf0b097836 */ /* 0x002fe20000000000 */
[----:B------:R1:W-:Y:S01]  /*1b0a0*/  STL [R1+0x20], R11 ;  /* 0x0000200b01007387 */ /* 0x0003e20000100800 */
[----:B---3--:R-:W3:Y:S02]  /*1b0b0*/  LDC R2, c[0x0][0x448] ;  /* 0x00011200ff027b82 */ /* 0x008ee40000000800 */
[----:B---3--:R-:W-:-:S13]  /*1b0c0*/  ISETP.NE.AND P1, PT, R2, 0x1, PT ;  /* 0x000000010200780c */ /* 0x008fda0003f25270 */
[----:B------:R-:W3:Y:S08]  /*1b0d0*/  @P1 LDC R2, c[0x0][0x44c] ;  /* 0x00011300ff021b82 */ /* 0x000ef00000000800 */
[----:B------:R-:W4:Y:S01]  /*1b0e0*/  @P1 LDC R3, c[0x0][0x450] ;  /* 0x00011400ff031b82 */ /* 0x000f220000000800 */
[----:B---3--:R-:W-:-:S05]  /*1b0f0*/  @P1 IMAD.HI.U32 R2, R9, R2, RZ ;  /* 0x0000000209021227 */ /* 0x008fca00078e00ff */
[----:B----4-:R-:W-:Y:S01]  /*1b100*/  @P1 SHF.R.U32.HI R9, RZ, R3, R2 ;  /* 0x00000003ff091219 */ /* 0x010fe20000011602 */
[----:B--2---:R-:W-:-:S04]  /*1b110*/  @P2 IMAD.IADD R7, R5, 0x1, -R4 ;  /* 0x0000000105072824 */ /* 0x004fc800078e0a04 */
[----:B------:R-:W-:-:S04]  /*1b120*/  IMAD.IADD R8, R6, 0x1, R7 ;  /* 0x0000000106087824 */ /* 0x000fc800078e0207 */
[C---:B------:R-:W-:Y:S01]  /*1b130*/  VIADD R21, R8.reuse, 0x7f ;  /* 0x0000007f08157836 */ /* 0x040fe20000000000 */
[----:B------:R-:W-:-:S04]  /*1b140*/  IADD3 R20, R8, 0x1, -R13 ;  /* 0x0000000108147810 */ /* 0x000fc80007ffe80d */
[----:B------:R-:W-:Y:S01]  /*1b150*/  SHF.R.S32.HI R2, RZ, 0x1f, R21 ;  /* 0x0000001fff027819 */ /* 0x000fe20000011415 */
[----:B------:R-:W-:-:S03]  /*1b160*/  IMAD.IADD R9, R20, 0x1, R9 ;  /* 0x0000000114097824 */ /* 0x000fc600078e0209 */
[----:B------:R-:W-:Y:S02]  /*1b170*/  LEA.HI R21, R2, R21, RZ, 0x7 ;  /* 0x0000001502157211 */ /* 0x000fe400078f38ff */
[----:B------:R-:W2:Y:S02]  /*1b180*/  LDC.64 R2, c[0x0][0x9e0] ;  /* 0x00027800ff027b82 */ /* 0x000ea40000000a00 */
[----:B------:R-:W-:Y:S02]  /*1b190*/  SHF.R.S32.HI R21, RZ, 0x7, R21 ;  /* 0x00000007ff157819 */ /* 0x000fe40000011415 */
[----:B--2---:R-:W-:Y:S01]  /*1b1a0*/  ISETP.GE.AND P3, PT, R3, 0x1, PT ;  /* 0x000000010300780c */ /* 0x004fe20003f66270 */
[----:B------:R-:W-:-:S12]  /*1b1b0*/  IMAD.IADD R2, R9, 0x1, R2 ;  /* 0x0000000109027824 */ /* 0x000fd800078e0202 */
[----:B-1----:R-:W-:Y:S05]  /*1b1c0*/  @!P3 BRA `(.L_x_9796) ;  /* 0x000000000048b947 */ /* 0x002fea0003800000 */
        /* <DEDUP_REMOVED lines=11> */
.L_x_9798:
[----:B------:R-:W-:-:S13]  /*1b280*/  ISETP.NE.AND P0, PT, R3, 0x1, PT ;  /* 0x000000010300780c */ /* 0x000fda0003f05270 */
[----:B------:R-:W1:Y:S02]  /*1b290*/  @P0 LDC.64 R4, c[0x0][0x9e8] ;  /* 0x00027a00ff040b82 */ /* 0x000e640000000a00 */
[----:B-1----:R-:W-:-:S05]  /*1b2a0*/  @P0 IMAD.HI.U32 R4, R10, R4, RZ ;  /* 0x000000040a040227 */ /* 0x002fca00078e00ff */
[----:B------:R-:W-:-:S07]  /*1b2b0*/  @P0 SHF.R.U32.HI R10, RZ, R5, R4 ;  /* 0x00000005ff0a0219 */ /* 0x000fce0000011604 */
.L_x_9799:
[----:B------:R-:W-:Y:S05]  /*1b2c0*/  BSYNC B0 ;  /* 0x0000000000007941 */ /* 0x000fea0003800000 */
.L_x_9797:
[----:B------:R-:W-:-:S05]  /*1b2d0*/  IMAD R10, R10, R3, R3 ;  /* 0x000000030a0a7224 */ /* 0x000fca00078e0203 */
[----:B------:R-:W-:-:S07]  /*1b2e0*/  VIMNMX R2, R2, R10, PT ;  /* 0x0000000a02027248 */ /* 0x000fce0003fe0100 */
.L_x_9796:
        /* <DEDUP_REMOVED lines=20> */
.L_x_9802:
[----:B------:R-:W-:-:S13]  /*1b430*/  ISETP.NE.AND P0, PT, R3, 0x1, PT ;  /* 0x000000010300780c */ /* 0x000fda0003f05270 */
[----:B------:R-:W1:Y:S02]  /*1b440*/  @P0 LDC.64 R4, c[0x0][0x9e8] ;  /* 0x00027a00ff040b82 */ /* 0x000e640000000a00 */
[----:B-1----:R-:W-:-:S05]  /*1b450*/  @P0 IMAD.HI.U32 R4, R9, R4, RZ ;  /* 0x0000000409040227 */ /* 0x002fca00078e00ff */
[----:B------:R-:W-:-:S07]  /*1b460*/  @P0 SHF.R.U32.HI R9, RZ, R5, R4 ;  /* 0x00000005ff090219 */ /* 0x000fce0000011604 */
.L_x_9803:
[----:B------:R-:W-:Y:S05]  /*1b470*/  BSYNC B0 ;  /* 0x0000000000007941 */ /* 0x000fea0003800000 */
.L_x_9801:
[----:B------:R-:W-:-:S05]  /*1b480*/  IMAD R3, R9, R3, RZ ;  /* 0x0000000309037224 */ /* 0x000fca00078e02ff */
[----:B------:R-:W-:-:S07]  /*1b490*/  VIMNMX R8, R8, R3, !PT ;  /* 0x0000000308087248 */ /* 0x000fce0007fe0100 */
.L_x_9800:
[----:B------:R-:W-:Y:S01]  /*1b4a0*/  VIADD R2, R2, 0x7f ;  /* 0x0000007f02027836 */ /* 0x000fe20000000000 */
[----:B------:R-:W-:Y:S04]  /*1b4b0*/  BSSY B0, `(.L_x_9804) ;  /* 0x000015d000007945 */ /* 0x000fe80003800000 */
[----:B------:R-:W-:-:S04]  /*1b4c0*/  SHF.R.S32.HI R3, RZ, 0x1f, R2 ;  /* 0x0000001fff037819 */ /* 0x000fc80000011402 */
[----:B------:R-:W-:Y:S02]  /*1b4d0*/  LEA.HI R3, R3, R2, RZ, 0x7 ;  /* 0x0000000203037211 */ /* 0x000fe400078f38ff */
[----:B------:R-:W-:Y:S02]  /*1b4e0*/  SHF.R.S32.HI R2, RZ, 0x1f, R8 ;  /* 0x0000001fff027819 */ /* 0x000fe40000011408 */
[----:B------:R-:W-:Y:S02]  /*1b4f0*/  SHF.R.S32.HI R3, RZ, 0x7, R3 ;  /* 0x00000007ff037819 */ /* 0x000fe40000011403 */
[----:B------:R-:W-:Y:S02]  /*1b500*/  LEA.HI R2, R2, R8, RZ, 0x7 ;  /* 0x0000000802027211 */ /* 0x000fe400078f38ff */
[----:B------:R-:W-:Y:S02]  /*1b510*/  VIMNMX R3, R21, R3, PT ;  /* 0x0000000315037248 */ /* 0x000fe40003fe0100 */
[----:B------:R-:W-:-:S03]  /*1b520*/  SHF.R.S32.HI R2, RZ, 0x7, R2 ;  /* 0x00000007ff027819 */ /* 0x000fc60000011402 */
[----:B------:R-:W-:Y:S01]  /*1b530*/  IMAD R3, R3, 0x80, -R6 ;  /* 0x0000008003037824 */ /* 0x000fe200078e0a06 */
[----:B------:R-:W-:-:S04]  /*1b540*/  VIMNMX R2, RZ, R2, !PT ;  /* 0x00000002ff027248 */ /* 0x000fc80007fe0100 */
[----:B------:R-:W-:Y:S01]  /*1b550*/  VIMNMX R3, R3, R7, PT ;  /* 0x0000000703037248 */ /* 0x000fe20003fe0100 */
[----:B------:R-:W-:-:S05]  /*1b560*/  IMAD R2, R2, 0x80, -R6 ;  /* 0x0000008002027824 */ /* 0x000fca00078e0a06 */
[----:B------:R-:W-:-:S04]  /*1b570*/  VIMNMX R4, RZ, R2, !PT ;  /* 0x00000002ff047248 */ /* 0x000fc80007fe0100 */
[----:B------:R-:W-:Y:S02]  /*1b580*/  ISETP.GT.AND P0, PT, R3, R4, PT ;  /* 0x000000040300720c */ /* 0x000fe40003f04270 */
[----:B------:R-:W-:-:S11]  /*1b590*/  SHF.R.U32.HI R4, RZ, 0x7, R4 ;  /* 0x00000007ff047819 */ /* 0x000fd60000011604 */
[----:B------:R-:W-:-:S05]  /*1b5a0*/  @P0 VIADD R2, R3, 0x7f ;  /* 0x0000007f03020836 */ /* 0x000fca0000000000 */
[----:B------:R-:W-:-:S04]  /*1b5b0*/  @P0 SHF.R.S32.HI R3, RZ, 0x1f, R2 ;  /* 0x0000001fff030819 */ /* 0x000fc80000011402 */
[----:B------:R-:W-:Y:S01]  /*1b5c0*/  @P0 LEA.HI R2, R3, R2, RZ, 0x7 ;  /* 0x0000000203020211 */ /* 0x000fe200078f38ff */
[----:B------:R-:W-:-:S03]  /*1b5d0*/  IMAD.MOV.U32 R3, RZ, RZ, R4 ;  /* 0x000000ffff037224 */ /* 0x000fc600078e0004 */
        /* <DEDUP_REMOVED lines=11> */
.L_x_9959:
[----:B--2---:R-:W-:Y:S02]  /*1b690*/  ISETP.NE.AND P0, PT, R14, RZ, PT ;  /* 0x000000ff0e00720c */ /* 0x004fe40003f05270 */
[----:B------:R-:W-:-:S11]  /*1b6a0*/  PLOP3.LUT P6, PT, PT, PT, PT, 0x8, 0x0 ;  /* 0x000000000000781c */ /* 0x000fd60003fce170 */
[----:B------:R-:W-:Y:S05]  /*1b6b0*/  @P0 BRA `(.L_x_9807) ;  /* 0x00000000000c0947 */ /* 0x000fea0003800000 */
[----:B------:R-:W-:-:S03]  /*1b6c0*/  UMOV UR4, 0xffffffff ;  /* 0xffffffff00047882 */ /* 0x000fc60000000000 */
[----:B------:R-:W-:Y:S05]  /*1b6d0*/  BRA.DIV UR4, `(.L_x_9808) ;  /* 0x0000006204d07947 */ /* 0x000fea000b800000 */
[----:B------:R-:W-:-:S13]  /*1b6e0*/  ELECT P6, URZ, PT ;  /* 0x00000000003f782f */ /* 0x000fda00038c0000 */
.L_x_9807:
        /* <DEDUP_REMOVED lines=9> */
.L_x_9962:
[----:B------:R-:W-:Y:S05]  /*1b780*/  BSYNC B1 ;  /* 0x0000000000017941 */ /* 0x000fea0003800000 */
.L_x_9809:
        /* <DEDUP_REMOVED lines=11> */
.L_x_9963:
[----:B------:R-:W-:Y:S05]  /*1b840*/  BSYNC B2 ;  /* 0x0000000000027941 */ /* 0x000fea0003800000 */
.L_x_9813:
        /* <DEDUP_REMOVED lines=9> */
.L_x_9816:
[----:B------:R-:W-:Y:S05]  /*1b8e0*/  BSYNC B2 ;  /* 0x0000000000027941 */ /* 0x000fea0003800000 */
.L_x_9815:
        /* <DEDUP_REMOVED lines=12> */
.L_x_9817:
        /* <DEDUP_REMOVED lines=10> */
[----:B0-----:R-:W-:Y:S01]  /*1ba50*/  IMAD.MOV.U32 R13, RZ, RZ, 0x20 ;  /* 0x00000020ff0d7424 */ /* 0x001fe200078e00ff */
[----:B------:R-:W-:Y:S01]  /*1ba60*/  PLOP3.LUT P0, PT, PT, PT, PT, 0x80, 0x0 ;  /* 0x000000000000781c */ /* 0x000fe20003f0f070 */
[----:B------:R-:W-:Y:S01]  /*1ba70*/  VIADD R10, R7, 0x14800 ;  /* 0x00014800070a7836 */ /* 0x000fe20000000000 */
[----:B------:R-:W-:Y:S01]  /*1ba80*/  UMOV UR6, 0x0 ;  /* 0x0000000000067882 */ /* 0x000fe20000000000 */
[----:B------:R-:W-:Y:S01]  /*1ba90*/  UMOV UR7, 0x12f00000 ;  /* 0x12f0000000077882 */ /* 0x000fe20000000000 */
[----:B------:R-:W-:-:S15]  /*1baa0*/  R2UR UR10, R13 ;  /* 0x000000000d0a72ca */ /* 0x000fde00000e0000 */
.L_x_9818:
        /* <DEDUP_REMOVED lines=16> */
.L_x_9819:
        /* <DEDUP_REMOVED lines=13> */
.L_x_9964:
[----:B------:R-:W-:Y:S05]  /*1bc80*/  BSYNC B2 ;  /* 0x0000000000027941 */ /* 0x000fea0003800000 */
.L_x_9820:
[----:B------:R-:W-:Y:S01]  /*1bc90*/  BSSY B2, `(.L_x_9822) ;  /* 0x000000b000027945 */ /* 0x000fe20003800000 */
[----:B------:R-:W-:Y:S02]  /*1bca0*/  IMAD.MOV.U32 R10, RZ, RZ, 0x0 ;  /* 0x00000000ff0a7424 */ /* 0x000fe400078e00ff */
        /* <DEDUP_REMOVED lines=9> */
.L_x_9823:
[----:B------:R-:W-:Y:S05]  /*1bd40*/  BSYNC B2 ;  /* 0x0000000000027941 */ /* 0x000fea0003800000 */
.L_x_9822:
        /* <DEDUP_REMOVED lines=8> */
.L_x_9824:
        /* <DEDUP_REMOVED lines=15> */
.L_x_9825:
        /* <DEDUP_REMOVED lines=15> */
.L_x_9826:
        /* <DEDUP_REMOVED lines=10> */
.L_x_9812:
[----:B------:R-:W-:Y:S05]  /*1c050*/  BSYNC B1 ;  /* 0x0000000000017941 */ /* 0x000fea0003800000 */
.L_x_9811:
        /* <DEDUP_REMOVED lines=11> */
.L_x_9843:
        /* <DEDUP_REMOVED lines=12> */
.L_x_9965:
[----:B------:R-:W-:Y:S05]  /*1c1d0*/  BSYNC B2 ;  /* 0x0000000000027941 */ /* 0x000fea0003800000 */
.L_x_9829:
        /* <DEDUP_REMOVED lines=9> */
.L_x_9832:
[----:B------:R-:W-:Y:S05]  /*1c270*/  BSYNC B2 ;  /* 0x0000000000027941 */ /* 0x000fea0003800000 */
.L_x_9831:
        /* <DEDUP_REMOVED lines=11> */
.L_x_9833:
        /* <DEDUP_REMOVED lines=16> */
.L_x_9834:
        /* <DEDUP_REMOVED lines=10> */
[----:B0-----:R-:W-:Y:S01]  /*1c4d0*/  IMAD.MOV.U32 R13, RZ, RZ, 0x40 ;  /* 0x00000040ff0d7424 */ /* 0x001fe200078e00ff */
[----:B------:R-:W-:Y:S01]  /*1c4e0*/  PLOP3.LUT P1, PT, PT, PT, PT, 0x80, 0x0 ;  /* 0x000000000000781c */ /* 0x000fe20003f2f070 */
[----:B------:R-:W-:Y:S01]  /*1c4f0*/  VIADD R10, R6, 0x15800 ;  /* 0x00015800060a7836 */ /* 0x000fe20000000000 */
[----:B------:R-:W-:Y:S01]  /*1c500*/  UMOV UR6, 0x0 ;  /* 0x0000000000067882 */ /* 0x000fe20000000000 */
[----:B------:R-:W-:Y:S01]  /*1c510*/  UMOV UR7, 0x12f00000 ;  /* 0x12f0000000077882 */ /* 0x000fe20000000000 */
[----:B------:R-:W-:-:S15]  /*1c520*/  R2UR UR10, R13 ;  /* 0x000000000d0a72ca */ /* 0x000fde00000e0000 */
.L_x_9835:
        /* <DEDUP_REMOVED lines=13> */
.L_x_9966:
[----:B------:R-:W-:Y:S05]  /*1c600*/  BSYNC B2 ;  /* 0x0000000000027941 */ /* 0x000fea0003800000 */
.L_x_9836:
        /* <DEDUP_REMOVED lines=11> */
.L_x_9839:
[----:B------:R-:W-:Y:S05]  /*1c6c0*/  BSYNC B2 ;  /* 0x0000000000027941 */ /* 0x000fea0003800000 */
.L_x_9838:
        /* <DEDUP_REMOVED lines=8> */
.L_x_9840:
        /* <DEDUP_REMOVED lines=15> */
.L_x_9841:
        /* <DEDUP_REMOVED lines=15> */
.L_x_9842:
        /* <DEDUP_REMOVED lines=10> */
.L_x_9828:
[----:B------:R-:W-:Y:S05]  /*1c9d0*/  BSYNC B1 ;  /* 0x0000000000017941 */ /* 0x000fea0003800000 */
.L_x_9827:
        /* <DEDUP_REMOVED lines=10> */
.L_x_9805:
[----:B------:R-:W-:Y:S05]  /*1ca80*/  BSYNC B0 ;  /* 0x0000000000007941 */ /* 0x000fea0003800000 */
.L_x_9804:
        /* <DEDUP_REMOVED lines=26> */
.L_x_9846:
[----:B------:R-:W-:-:S13]  /*1cc30*/  ISETP.NE.AND P0, PT, R3, 0x1, PT ;  /* 0x000000010300780c */ /* 0x000fda0003f05270 */
[----:B-1----:R-:W1:Y:S02]  /*1cc40*/  @P0 LDC.64 R4, c[0x0][0x9e8] ;  /* 0x00027a00ff040b82 */ /* 0x002e640000000a00 */
[----:B-1----:R-:W-:-:S05]  /*1cc50*/  @P0 IMAD.HI.U32 R4, R0, R4, RZ ;  /* 0x0000000400040227 */ /* 0x002fca00078e00ff */
[----:B------:R-:W-:-:S07]  /*1cc60*/  @P0 SHF.R.U32.HI R0, RZ, R5, R4 ;  /* 0x00000005ff000219 */ /* 0x000fce0000011604 */
.L_x_9847:
[----:B------:R-:W-:Y:S05]  /*1cc70*/  BSYNC B0 ;  /* 0x0000000000007941 */ /* 0x000fea0003800000 */
.L_x_9845:
[----:B------:R-:W-:-:S05]  /*1cc80*/  IMAD R0, R0, R3, R3 ;  /* 0x0000000300007224 */ /* 0x000fca00078e0203 */
[----:B------:R-:W-:-:S07]  /*1cc90*/  VIMNMX R2, R2, R0, PT ;  /* 0x0000000002027248 */ /* 0x000fce0003fe0100 */
.L_x_9844:
[----:B------:R-:W-:Y:S01]  /*1cca0*/  VIADD R2, R2, 0x7f ;  /* 0x0000007f02027836 */ /* 0x000fe20000000000 */
[----:B------:R-:W-:Y:S01]  /*1ccb0*/  ULDC UR4, c[0x0][0x9dc] ;  /* 0x0002770000047ab9 */ /* 0x000fe20000000800 */
[----:B------:R-:W-:-:S03]  /*1ccc0*/  IMAD.MOV.U32 R4, RZ, RZ, R7 ;  /* 0x000000ffff047224 */ /* 0x000fc600078e0007 */
[----:B------:R-:W-:-:S04]  /*1ccd0*/  SHF.R.S32.HI R0, RZ, 0x1f, R2 ;  /* 0x0000001fff007819 */ /* 0x000fc80000011402 */
[----:B------:R-:W-:Y:S02]  /*1cce0*/  LEA.HI R0, R0, R2, RZ, 0x7 ;  /* 0x0000000200007211 */ /* 0x000fe400078f38ff */
[----:B------:R-:W2:Y:S02]  /*1ccf0*/  @P1 LDC R2, c[0x0][0x44c] ;  /* 0x00011300ff021b82 */ /* 0x000ea40000000800 */
[----:B------:R-:W-:-:S04]  /*1cd00*/  SHF.R.S32.HI R0, RZ, 0x7, R0 ;  /* 0x00000007ff007819 */ /* 0x000fc80000011400 */
[----:B------:R-:W-:Y:S02]  /*1cd10*/  VIMNMX R6, R21, R0, PT ;  /* 0x0000000015067248 */ /* 0x000fe40003fe0100 */
[----:B------:R-:W3:Y:S03]  /*1cd20*/  @P1 LDC R0, c[0x0][0x450] ;  /* 0x00011400ff001b82 */ /* 0x000ee60000000800 */
[----:B------:R4:W-:Y:S01]  /*1cd30*/  STL [R1+0x38], R6 ;  /* 0x0000380601007387 */ /* 0x0009e20000100800 */
[----:B--2---:R-:W-:-:S05]  /*1cd40*/  @P1 IMAD.HI.U32 R2, R7, R2, RZ ;  /* 0x0000000207021227 */ /* 0x004fca00078e00ff */
[----:B---3--:R-:W-:-:S05]  /*1cd50*/  @P1 SHF.R.U32.HI R4, RZ, R0, R2 ;  /* 0x00000000ff041219 */ /* 0x008fca0000011602 */
[----:B------:R-:W-:-:S04]  /*1cd60*/  IMAD.IADD R2, R17, 0x1, R4 ;  /* 0x0000000111027824 */ /* 0x000fc800078e0204 */
[----:B------:R-:W-:Y:S01]  /*1cd70*/  VIADD R0, R2, -UR4 ;  /* 0x8000000402007c36 */ /* 0x000fe20008000000 */
[----:B----4-:R-:W-:Y:S06]  /*1cd80*/  @!P2 BRA `(.L_x_9848) ;  /* 0x000000000044a947 */ /* 0x010fec0003800000 */
[----:B------:R-:W-:Y:S01]  /*1cd90*/  ISETP.GT.AND P0, PT, R2, -0x1, PT ;  /* 0xffffffff0200780c */ /* 0x000fe20003f04270 */
[----:B------:R-:W-:-:S12]  /*1cda0*/  BSSY B0, `(.L_x_9849) ;  /* 0x000000d000007945 */ /* 0x000fd80003800000 */
[----:B------:R-:W-:Y:S05]  /*1cdb0*/  @P0 BRA `(.L_x_9850) ;  /* 0x00000000001c0947 */ /* 0x000fea0003800000 */
[----:B------:R-:W-:Y:S02]  /*1cdc0*/  ISETP.NE.AND P0, PT, R3, 0x1, PT ;  /* 0x000000010300780c */ /* 0x000fe40003f05270 */
[----:B------:R-:W-:-:S11]  /*1cdd0*/  LOP3.LUT R2, RZ, R2, RZ, 0x33, !PT ;  /* 0x00000002ff027212 */ /* 0x000fd600078e33ff */
[----:B-1----:R-:W1:Y:S02]  /*1cde0*/  @P0 LDC.64 R4, c[0x0][0x9e8] ;  /* 0x00027a00ff040b82 */ /* 0x002e640000000a00 */
[----:B-1----:R-:W-:-:S05]  /*1cdf0*/  @P0 IMAD.HI.U32 R4, R2, R4, RZ ;  /* 0x0000000402040227 */ /* 0x002fca00078e00ff */
[----:B------:R-:W-:-:S04]  /*1ce00*/  @P0 SHF.R.U32.HI R2, RZ, R5, R4 ;  /* 0x00000005ff020219 */ /* 0x000fc80000011604 */
[----:B------:R-:W-:Y:S01]  /*1ce10*/  LOP3.LUT R2, RZ, R2, RZ, 0x33, !PT ;  /* 0x00000002ff027212 */ /* 0x000fe200078e33ff */
[----:B------:R-:W-:Y:S06]  /*1ce20*/  BRA `(.L_x_9851) ;  /* 0x0000000000107947 */ /* 0x000fec0003800000 */
.L_x_9850:
[----:B------:R-:W-:-:S13]  /*1ce30*/  ISETP.NE.AND P0, PT, R3, 0x1, PT ;  /* 0x000000010300780c */ /* 0x000fda0003f05270 */
[----:B-1----:R-:W1:Y:S02]  /*1ce40*/  @P0 LDC.64 R4, c[0x0][0x9e8] ;  /* 0x00027a00ff040b82 */ /* 0x002e640000000a00 */
[----:B-1----:R-:W-:-:S05]  /*1ce50*/  @P0 IMAD.HI.U32 R4, R2, R4, RZ ;  /* 0x0000000402040227 */ /* 0x002fca00078e00ff */
[----:B------:R-:W-:-:S07]  /*1ce60*/  @P0 SHF.R.U32.HI R2, RZ, R5, R4 ;  /* 0x00000005ff020219 */ /* 0x000fce0000011604 */
.L_x_9851:
[----:B------:R-:W-:Y:S05]  /*1ce70*/  BSYNC B0 ;  /* 0x0000000000007941 */ /* 0x000fea0003800000 */
.L_x_9849:
[----:B------:R-:W-:-:S05]  /*1ce80*/  IMAD R2, R2, R3, RZ ;  /* 0x0000000302027224 */ /* 0x000fca00078e02ff */
[----:B------:R-:W-:-:S07]  /*1ce90*/  VIMNMX R0, R0, R2, !PT ;  /* 0x0000000200007248 */ /* 0x000fce0007fe0100 */
.L_x_9848:
[----:B------:R-:W-:-:S04]  /*1cea0*/  SHF.R.S32.HI R2, RZ, 0x1f, R0 ;  /* 0x0000001fff027819 */ /* 0x000fc80000011400 */
[----:B------:R-:W-:-:S04]  /*1ceb0*/  LEA.HI R2, R2, R0, RZ, 0x7 ;  /* 0x0000000002027211 */ /* 0x000fc800078f38ff */
[----:B------:R-:W-:-:S04]  /*1cec0*/  SHF.R.S32.HI R2, RZ, 0x7, R2 ;  /* 0x00000007ff027819 */ /* 0x000fc80000011402 */
[----:B------:R-:W-:-:S04]  /*1ced0*/  VIMNMX R3, RZ, R2, !PT ;  /* 0x00000002ff037248 */ /* 0x000fc80007fe0100 */
[----:B------:R-:W-:Y:S01]  /*1cee0*/  ISETP.GT.AND P0, PT, R6, R3, PT ;  /* 0x000000030600720c */ /* 0x000fe20003f04270 */
[----:B------:R2:W-:-:S12]  /*1cef0*/  STL [R1+0xc], R3 ;  /* 0x00000c0301007387 */ /* 0x0005d80000100800 */
[----:B--2---:R-:W-:Y:S05]  /*1cf00*/  @P0 BRA `(.L_x_9852) ;  /* 0x0000000000440947 */ /* 0x004fea0003800000 */
[----:B------:R-:W2:Y:S02]  /*1cf10*/  S2R R3, SR_TID.X ;  /* 0x0000000000037919 */ /* 0x000ea40000002100 */
[----:B--2---:R-:W-:-:S04]  /*1cf20*/  LOP3.LUT R3, R3, 0x7f, RZ, 0xc0, !PT ;  /* 0x0000007f03037812 */ /* 0x004fc800078ec0ff */
[----:B------:R-:W-:-:S13]  /*1cf30*/  ISETP.NE.AND P0, PT, R3, RZ, PT ;  /* 0x000000ff0300720c */ /* 0x000fda0003f05270 */
[----:B------:R-:W-:Y:S05]  /*1cf40*/  @P0 BRA `(.L_x_9853) ;  /* 0x0000003000840947 */ /* 0x000fea0003800000 */
[----:B-1----:R-:W1:Y:S01]  /*1cf50*/  S2R R5, SR_LANEID ;  /* 0x0000000000057919 */ /* 0x002e620000000000 */
[----:B------:R-:W-:Y:S01]  /*1cf60*/  VOTEU.ANY UR4, UPT, PT ;  /* 0x0000000000047886 */ /* 0x000fe200038e0100 */
[----:B------:R-:W2:Y:S01]  /*1cf70*/  LDC.64 R2, c[0x0][0xc60] ;  /* 0x00031800ff027b82 */ /* 0x000ea20000000a00 */
[----:B------:R-:W1:Y:S02]  /*1cf80*/  FLO.U32 R0, UR4 ;  /* 0x0000000400007d00 */ /* 0x000e6400080e0000 */
[----:B-1----:R-:W-:-:S06]  /*1cf90*/  ISETP.EQ.U32.AND P0, PT, R0, R5, PT ;  /* 0x000000050000720c */ /* 0x002fcc0003f02070 */
[----:B------:R-:W2:Y:S07]  /*1cfa0*/  POPC R5, UR4 ;  /* 0x0000000400057d09 */ /* 0x000eae0008000000 */
[----:B--2---:R-:W2:Y:S01]  /*1cfb0*/  @P0 ATOMG.E.ADD.STRONG.GPU PT, R3, desc[UR42][R2.64], R5 ;  /* 0x00000005020309a8 */ /* 0x004ea200081ee1ea */
[----:B------:R-:W1:Y:S02]  /*1cfc0*/  S2R R4, SR_LTMASK ;  /* 0x0000000000047919 */ /* 0x000e640000003900 */
[----:B-1----:R-:W-:-:S04]  /*1cfd0*/  LOP3.LUT R4, R4, UR4, RZ, 0xc0, !PT ;  /* 0x0000000404047c12 */ /* 0x002fc8000f8ec0ff */
[----:B------:R-:W1:Y:S01]  /*1cfe0*/  POPC R7, R4 ;  /* 0x0000000400077309 */ /* 0x000e620000000000 */
[----:B--2---:R-:W1:Y:S02]  /*1cff0*/  SHFL.IDX PT, R0, R3, R0, 0x1f ;  /* 0x00001f0003007589 */ /* 0x004e6400000e0000 */
[----:B-1----:R-:W-:Y:S01]  /*1d000*/  IADD3 R16, R0, UR38, R7 ;  /* 0x0000002600107c10 */ /* 0x002fe2000fffe007 */
[----:B------:R-:W-:Y:S06]  /*1d010*/  BRA `(.L_x_9853) ;  /* 0x0000003000507947 */ /* 0x000fec0003800000 */
.L_x_9852:
        /* <DEDUP_REMOVED lines=9> */
[----:B------:R-:W2:Y:S01]  /*1d0b0*/  LDC.64 R2, c[0x4][R2] ;  /* 0x0100000002027b82 */ /* 0x000ea20000000a00 */
[----:B-1----:R-:W-:Y:S02]  /*1d0c0*/  IMAD.U32 R5, RZ, RZ, UR7 ;  /* 0x00000007ff057e24 */ /* 0x002fe4000f8e00ff */
        /* <DEDUP_REMOVED lines=8> */
[----:B--2---:R-:W-:Y:S05]  /*1d150*/  CALL.ABS.NOINC R2 ;  /* 0x0000000002007343 */ /* 0x004fea0003c00000 */
.L_x_9855:
[----:B------:R-:W-:Y:S05]  /*1d160*/  BSYNC B6 ;  /* 0x0000000000067941 */ /* 0x000fea0003800000 */
.L_x_9854:
        /* <DEDUP_REMOVED lines=22> */
.L_x_9857:
[----:B------:R-:W-:Y:S05]  /*1d2d0*/  BSYNC B6 ;  /* 0x0000000000067941 */ /* 0x000fea0003800000 */
.L_x_9856:
        /* <DEDUP_REMOVED lines=20> */
.L_x_9859:
[----:B------:R-:W-:Y:S05]  /*1d420*/  BSYNC B6 ;  /* 0x0000000000067941 */ /* 0x000fea0003800000 */
.L_x_9858:
        /* <DEDUP_REMOVED lines=19> */
.L_x_9861:
[----:B------:R-:W-:Y:S05]  /*1d560*/  BSYNC B6 ;  /* 0x0000000000067941 */ /* 0x000fea0003800000 */
.L_x_9860:
        /* <DEDUP_REMOVED lines=17> */
[----:B------:R-:W3:Y:S02]  /*1d680*/  S2R R0, SR_TID.X ;  /* 0x0000000000007919 */ /* 0x000ee40000002100 */
[----:B---3--:R-:W-:-:S04]  /*1d690*/  SHF.R.U32.HI R0, RZ, 0x5, R0 ;  /* 0x00000005ff007819 */ /* 0x008fc80000011600 */
[----:B------:R-:W-:-:S05]  /*1d6a0*/  LOP3.LUT R0, R0, 0x3, RZ, 0xc0, !PT ;  /* 0x0000000300007812 */ /* 0x000fca00078ec0ff */
[----:B------:R3:W4:Y:S02]  /*1d6b0*/  SHFL.IDX PT, R14, R0, RZ, 0x1f ;  /* 0x00001fff000e7589 */ /* 0x00072400000e0000 */
.L_x_9969:
[----:B----4-:R-:W-:Y:S02]  /*1d6c0*/  ISETP.NE.AND P0, PT, R14, RZ, PT ;  /* 0x000000ff0e00720c */ /* 0x010fe40003f05270 */
[----:B------:R-:W-:Y:S02]  /*1d6d0*/  PLOP3.LUT P1, PT, PT, PT, PT, 0x8, 0x0 ;  /* 0x000000000000781c */ /* 0x000fe40003f2e170 */
[----:B------:R-:W-:-:S11]  /*1d6e0*/  LOP3.LUT R22, R22, 0xfffffffe, RZ, 0xc0, !PT ;  /* 0xfffffffe16167812 */ /* 0x000fd600078ec0ff */
[----:B------:R-:W-:Y:S01]  /*1d6f0*/  @P1 LOP3.LUT R22, R22, 0x1, RZ, 0xfc, !PT ;  /* 0x0000000116161812 */ /* 0x000fe200078efcff */
[----:B------:R-:W-:Y:S06]  /*1d700*/  @P0 BRA `(.L_x_9863) ;  /* 0x0000000400a00947 */ /* 0x000fec0003800000 */
[----:B------:R-:W-:-:S03]  /*1d710*/  UMOV UR4, 0xffffffff ;  /* 0xffffffff00047882 */ /* 0x000fc60000000000 */
[----:B------:R-:W-:Y:S05]  /*1d720*/  BRA.DIV UR4, `(.L_x_9864) ;  /* 0x0000004604747947 */ /* 0x000fea000b800000 */
[----:B------:R-:W-:-:S13]  /*1d730*/  ELECT P6, URZ, PT ;  /* 0x00000000003f782f */ /* 0x000fda00038c0000 */
.L_x_9972:
[----:B------:R-:W-:Y:S05]  /*1d740*/  @!P6 BRA `(.L_x_9863) ;  /* 0x000000040090e947 */ /* 0x000fea0003800000 */
[----:B---3--:R-:W3:Y:S01]  /*1d750*/  LDL R0, [R1+0x38] ;  /* 0x0000380001007983 */ /* 0x008ee20000100800 */
[----:B------:R-:W-:-:S04]  /*1d760*/  ISETP.NE.U32.AND P0, PT, R2, RZ, PT ;  /* 0x000000ff0200720c */ /* 0x000fc80003f05070 */
[----:B------:R-:W-:Y:S01]  /*1d770*/  ISETP.NE.AND.EX P0, PT, R3, RZ, PT, P0 ;  /* 0x000000ff0300720c */ /* 0x000fe20003f05300 */
[----:B---3--:R-:W-:-:S12]  /*1d780*/  VIADD R0, R0, 0xffffffff ;  /* 0xffffffff00007836 */ /* 0x008fd80000000000 */
[----:B------:R-:W-:Y:S05]  /*1d790*/  @!P0 BRA `(.L_x_9865) ;  /* 0x0000000000448947 */ /* 0x000fea0003800000 */
[----:B------:R-:W3:Y:S01]  /*1d7a0*/  LDC R7, c[0x0][0x43c] ;  /* 0x00010f00ff077b82 */ /* 0x000ee20000000800 */
[----:B------:R-:W-:Y:S01]  /*1d7b0*/  ULDC.64 UR4, c[0x0][0x428] ;  /* 0x00010a0000047ab9 */ /* 0x000fe20000000a00 */
[----:B---3--:R-:W-:-:S13]  /*1d7c0*/  ISETP.NE.AND P0, PT, R7, 0x1, PT ;  /* 0x000000010700780c */ /* 0x008fda0003f05270 */
[----:B-1----:R-:W1:Y:S02]  /*1d7d0*/  @P0 LDC.64 R4, c[0x0][0x440] ;  /* 0x00011000ff040b82 */ /* 0x002e640000000a00 */
        /* <DEDUP_REMOVED lines=13> */
.L_x_9865:
[----:B------:R-:W-:Y:S01]  /*1d8b0*/  IMAD R4, R24, 0x8, R23 ;  /* 0x0000000818047824 */ /* 0x000fe200078e0217 */
[----:B---3--:R-:W-:Y:S01]  /*1d8c0*/  SHF.L.U32 R3, R28, 0x1f, RZ ;  /* 0x0000001f1c037819 */ /* 0x008fe200000006ff */
[----:B------:R-:W3:Y:S03]  /*1d8d0*/  S2R R2, SR_TID.X ;  /* 0x0000000000027919 */ /* 0x000ee60000002100 */
[----:B------:R-:W4:Y:S01]  /*1d8e0*/  SYNCS.PHASECHK.TRANS64.TRYWAIT P0, [R4+URZ+0x19c80], R3 ;  /* 0x019c8003040075a7 */ /* 0x000f22000800017f */
[----:B---3--:R-:W-:-:S04]  /*1d8f0*/  LOP3.LUT R2, R2, 0x7f, RZ, 0xc0, !PT ;  /* 0x0000007f02027812 */ /* 0x008fc800078ec0ff */
[----:B------:R-:W-:Y:S01]  /*1d900*/  ISETP.NE.AND P1, PT, R2, RZ, PT ;  /* 0x000000ff0200720c */ /* 0x000fe20003f25270 */
[----:B----4-:R-:W-:-:S12]  /*1d910*/  @!P0 BRA `(.L_x_9866) ;  /* 0x0000004400188947 */ /* 0x010fd80003800000 */
.L_x_9973:
[----:B------:R-:W-:Y:S05]  /*1d920*/  @P1 BRA `(.L_x_9867) ;  /* 0x00000000001c1947 */ /* 0x000fea0003800000 */
[----:B------:R-:W1:Y:S02]  /*1d930*/  S2R R2, SR_TID.X ;  /* 0x0000000000027919 */ /* 0x000e640000002100 */
[----:B-1----:R-:W-:Y:S01]  /*1d940*/  LOP3.LUT R5, R2, 0x1f, RZ, 0xc0, !PT ;  /* 0x0000001f02057812 */ /* 0x002fe200078ec0ff */
[----:B------:R-:W-:-:S03]  /*1d950*/  IMAD.MOV.U32 R2, RZ, RZ, 0x3000 ;  /* 0x00003000ff027424 */ /* 0x000fc600078e00ff */
[----:B------:R-:W-:Y:S01]  /*1d960*/  ISETP.NE.AND P0, PT, R5, RZ, PT ;  /* 0x000000ff0500720c */ /* 0x000fe20003f05270 */
[----:B------:R4:W-:-:S12]  /*1d970*/  SYNCS.ARRIVE.TRANS64 RZ, [R4+URZ+0x19c70], R2 ;  /* 0x019c700204ff79a7 */ /* 0x0009d8000800003f */
[----:B----4-:R-:W-:Y:S05]  /*1d980*/  @!P0 BRA `(.L_x_9867) ;  /* 0x0000000000048947 */ /* 0x010fea0003800000 */
[----:B------:R-:W-:Y:S01]  /*1d990*/  BPT.TRAP 0x1 ;  /* 0x000000040000795c */ /* 0x000fe20000300000 */
.L_x_9867:
[----:B-1----:R-:W4:Y:S01]  /*1d9a0*/  LDL R5, [R1+0x10] ;  /* 0x0000100001057983 */ /* 0x002f220000100800 */
        /* <DEDUP_REMOVED lines=15> */
[----:B----4-:R-:W-:-:S05]  /*1daa0*/  IMAD R0, R0, 0x80, R5 ;  /* 0x0000008000007824 */ /* 0x010fca00078e0205 */
        /* <DEDUP_REMOVED lines=9> */
[----:B------:R-:W4:Y:S02]  /*1db40*/  SYNCS.PHASECHK.TRANS64.TRYWAIT P0, [R4+URZ+0x19c40], R3 ;  /* 0x019c4003040075a7 */ /* 0x000f24000800017f */
[----:B-1--4-:R-:W-:Y:S05]  /*1db50*/  @!P0 BRA `(.L_x_9868) ;  /* 0x00000040009c8947 */ /* 0x012fea0003800000 */
.L_x_9974:
[----:B------:R-:W-:Y:S05]  /*1db60*/  @P1 BRA `(.L_x_9869) ;  /* 0x00000000001c1947 */ /* 0x000fea0003800000 */
[----:B------:R-:W4:Y:S01]  /*1db70*/  S2R R5, SR_TID.X ;  /* 0x0000000000057919 */ /* 0x000f220000002100 */
[----:B-1-3--:R-:W-:-:S04]  /*1db80*/  IMAD.MOV.U32 R3, RZ, RZ, 0x3000 ;  /* 0x00003000ff037424 */ /* 0x00afc800078e00ff */
[----:B------:R1:W-:Y:S01]  /*1db90*/  SYNCS.ARRIVE.TRANS64 RZ, [R4+URZ+0x19c30], R3 ;  /* 0x019c300304ff79a7 */ /* 0x0003e2000800003f */
[----:B----4-:R-:W-:-:S04]  /*1dba0*/  LOP3.LUT R5, R5, 0x1f, RZ, 0xc0, !PT ;  /* 0x0000001f05057812 */ /* 0x010fc800078ec0ff */
[----:B------:R-:W-:-:S13]  /*1dbb0*/  ISETP.NE.AND P0, PT, R5, RZ, PT ;  /* 0x000000ff0500720c */ /* 0x000fda0003f05270 */
[----:B-1----:R-:W-:Y:S05]  /*1dbc0*/  @!P0 BRA `(.L_x_9869) ;  /* 0x0000000000048947 */ /* 0x002fea0003800000 */
[----:B------:R-:W-:Y:S01]  /*1dbd0*/  BPT.TRAP 0x1 ;  /* 0x000000040000795c */ /* 0x000fe20000300000 */
.L_x_9869:
        /* <DEDUP_REMOVED lines=10> */
[----:B------:R-:W-:Y:S01]  /*1dc80*/  UMOV UR16, 0x20 ;  /* 0x0000002000107882 */ /* 0x000fe20000000000 */
[----:B------:R-:W-:-:S02]  /*1dc90*/  PLOP3.LUT P0, PT, PT, PT, PT, 0x80, 0x0 ;  /* 0x000000000000781c */ /* 0x000fc40003f0f070 */
[----:B------:R-:W-:Y:S01]  /*1dca0*/  UIADD3 UR8, UR15, 0x13800, URZ ;  /* 0x000138000f087890 */ /* 0x000fe2000fffe03f */
[----:B------:R-:W-:Y:S01]  /*1dcb0*/  LOP3.LUT R22, R22, 0xfffffffe, RZ, 0xc0, !PT ;  /* 0xfffffffe16167812 */ /* 0x000fe200078ec0ff */
[----:B------:R-:W-:Y:S02]  /*1dcc0*/  UIADD3 UR9, UR9, 0x19c30, URZ ;  /* 0x00019c3009097890 */ /* 0x000fe4000fffe03f */
[----:B------:R-:W-:Y:S02]  /*1dcd0*/  UIADD3 UR14, UR15, 0x14800, URZ ;  /* 0x000148000f0e7890 */ /* 0x000fe4000fffe03f */
[----:B------:R-:W-:-:S05]  /*1dce0*/  UIADD3 UR15, UR15, 0x15800, URZ ;  /* 0x000158000f0f7890 */ /* 0x000fca000fffe03f */
[----:B------:R4:W-:Y:S01]  /*1dcf0*/  UTMALDG.4D [UR8], [UR4], desc[UR6] ;  /* 0x00000608040075b4 */ /* 0x0009e20008019000 */
[----:B------:R-:W-:Y:S01]  /*1dd00*/  @P0 LOP3.LUT R22, R22, 0x1, RZ, 0xfc, !PT ;  /* 0x0000000116160812 */ /* 0x000fe200078efcff */
[----:B----4-:R-:W-:Y:S01]  /*1dd10*/  UMOV UR8, UR14 ;  /* 0x0000000e00087c82 */ /* 0x010fe20008000000 */
[----:B------:R-:W-:Y:S01]  /*1dd20*/  UMOV UR10, UR16 ;  /* 0x00000010000a7c82 */ /* 0x000fe20008000000 */
[----:B------:R-:W-:Y:S01]  /*1dd30*/  UMOV UR14, 0x40 ;  /* 0x00000040000e7882 */ /* 0x000fe20000000000 */
[----:B------:R4:W-:Y:S02]  /*1dd40*/  UTMALDG.4D [UR8], [UR4], desc[UR6] ;  /* 0x00000608040075b4 */ /* 0x0009e40008019000 */
[----:B----4-:R-:W-:Y:S01]  /*1dd50*/  UMOV UR8, UR15 ;  /* 0x0000000f00087c82 */ /* 0x010fe20008000000 */
[----:B------:R-:W-:Y:S02]  /*1dd60*/  UMOV UR10, UR14 ;  /* 0x0000000e000a7c82 */ /* 0x000fe40008000000 */
[----:B------:R4:W-:Y:S02]  /*1dd70*/  UTMALDG.4D [UR8], [UR4], desc[UR6] ;  /* 0x00000608040075b4 */ /* 0x0009e40008019000 */
[----:B----4-:R-:W-:Y:S01]  /*1dd80*/  NOP ;  /* 0x0000000000007918 */ /* 0x010fe20000000000 */
.L_x_9863:
[----:B-1-3--:R-:W3:Y:S01]  /*1dd90*/  LDL.LU R3, [R1+0x2c] ;  /* 0x00002c0001037983 */ /* 0x00aee20000300800 */
[----:B------:R-:W-:Y:S05]  /*1dda0*/  WARPSYNC.ALL ;  /* 0x0000000000007948 */ /* 0x000fea0003800000 */
[----:B------:R-:W-:Y:S01]  /*1ddb0*/  ULDC.64 UR4, c[0x0][0x298] ;  /* 0x0000a60000047ab9 */ /* 0x000fe20000000a00 */
[----:B------:R-:W-:Y:S01]  /*1ddc0*/  VIADD R0, R23, 0xf000 ;  /* 0x0000f00017007836 */ /* 0x000fe20000000000 */
[----:B------:R-:W-:Y:S01]  /*1ddd0*/  ULDC.64 UR6, c[0x0][0xa00] ;  /* 0x0002800000067ab9 */ /* 0x000fe20000000a00 */
[----:B------:R-:W-:Y:S01]  /*1dde0*/  BSSY B6, `(.L_x_9870) ;  /* 0x0000024000067945 */ /* 0x000fe20003800000 */
[----:B------:R-:W-:Y:S01]  /*1ddf0*/  BAR.SYNC.DEFER_BLOCKING 0x8, 0x200 ;  /* 0x0208000000007b1d */ /* 0x000fe20000010000 */
[----:B------:R-:W-:-:S02]  /*1de00*/  ISETP.NE.U32.AND P0, PT, RZ, UR6, PT ;  /* 0x00000006ff007c0c */ /* 0x000fc4000bf05070 */
[----:B------:R-:W-:Y:S02]  /*1de10*/  LOP3.LUT P1, RZ, R0, 0x9f, RZ, 0xc0, !PT ;  /* 0x0000009f00ff7812 */ /* 0x000fe4000782c0ff */
[----:B------:R-:W-:Y:S02]  /*1de20*/  ISETP.NE.AND.EX P0, PT, RZ, UR7, PT, P0 ;  /* 0x00000007ff007c0c */ /* 0x000fe4000bf05300 */
[----:B---3--:R-:W-:Y:S01]  /*1de30*/  SHF.R.S32.HI R2, RZ, 0x1f, R3 ;  /* 0x0000001fff027819 */ /* 0x008fe20000011403 */
[----:B------:R-:W-:-:S04]  /*1de40*/  IMAD.WIDE.U32 R4, R3, UR4, RZ ;  /* 0x0000000403047c25 */ /* 0x000fc8000f8e00ff */
[----:B------:R-:W-:Y:S01]  /*1de50*/  IMAD R2, R2, UR4, RZ ;  /* 0x0000000402027c24 */ /* 0x000fe2000f8e02ff */
[----:B------:R-:W-:Y:S03]  /*1de60*/  STL.64 [R1+0x30], R4 ;  /* 0x0000300401007387 */ /* 0x000fe60000100a00 */
[----:B------:R-:W-:Y:S01]  /*1de70*/  IMAD R0, R3, UR5, R2 ;  /* 0x0000000503007c24 */ /* 0x000fe2000f8e0202 */
[----:B------:R-:W-:-:S03]  /*1de80*/  SHF.R.S32.HI R2, RZ, 0x1f, R19 ;  /* 0x0000001fff027819 */ /* 0x000fc60000011413 */
[----:B------:R-:W-:Y:S01]  /*1de90*/  IMAD.IADD R0, R5, 0x1, R0 ;  /* 0x0000000105007824 */ /* 0x000fe200078e0200 */
[----:B------:R-:W-:Y:S02]  /*1dea0*/  SEL R3, R2, RZ, !P0 ;  /* 0x000000ff02037207 */ /* 0x000fe40004000000 */
[----:B------:R-:W-:Y:S02]  /*1deb0*/  SHF.R.S32.HI R2, RZ, 0x1f, R18 ;  /* 0x0000001fff027819 */ /* 0x000fe40000011412 */
[----:B------:R1:W-:Y:S04]  /*1dec0*/  STL [R1+0x40], R0 ;  /* 0x0000400001007387 */ /* 0x0003e80000100800 */
[----:B------:R3:W-:Y:S01]  /*1ded0*/  STL [R1+0x48], R3 ;  /* 0x0000480301007387 */ /* 0x0007e20000100800 */
[----:B-1----:R-:W-:-:S05]  /*1dee0*/  SEL R0, R19, RZ, !P0 ;  /* 0x000000ff13007207 */ /* 0x002fca0004000000 */
[----:B------:R3:W-:Y:S04]  /*1def0*/  STL [R1+0x2c], R0 ;  /* 0x00002c0001007387 */ /* 0x0007e80000100800 */
[----:B------:R3:W-:Y:S01]  /*1df00*/  STL [R1+0x44], R2 ;  /* 0x0000440201007387 */ /* 0x0007e20000100800 */
[----:B------:R-:W-:Y:S05]  /*1df10*/  @!P1 BRA `(.L_x_9871) ;  /* 0x0000000000409947 */ /* 0x000fea0003800000 */
[----:B---3--:R-:W-:Y:S01]  /*1df20*/  MOV R2, 0x0 ;  /* 0x0000000000027802 */ /* 0x008fe20000000f00 */
        /* <DEDUP_REMOVED lines=10> */
[----:B--2---:R-:W-:Y:S02]  /*1dfd0*/  IMAD.MOV.U32 R8, RZ, RZ, 0x70 ;  /* 0x00000070ff087424 */ /* 0x004fe400078e00ff */
[----:B------:R-:W-:Y:S02]  /*1dfe0*/  IMAD.MOV.U32 R12, RZ, RZ, 0x1 ;  /* 0x00000001ff0c7424 */ /* 0x000fe400078e00ff */
[----:B0-----:R-:W-:-:S07]  /*1dff0*/  IMAD.MOV.U32 R13, RZ, RZ, RZ ;  /* 0x000000ffff0d7224 */ /* 0x001fce00078e00ff */
[----:B------:R-:W-:-:S07]  /*1e000*/  LEPC R20, `(.L_x_9871) ;  /* 0x000000001014794e */ /* 0x000fce0000000000 */
[----:B-1----:R-:W-:Y:S05]  /*1e010*/  CALL.ABS.NOINC R2 ;  /* 0x0000000002007343 */ /* 0x002fea0003c00000 */
.L_x_9871:
[----:B------:R-:W-:Y:S05]  /*1e020*/  BSYNC B6 ;  /* 0x0000000000067941 */ /* 0x000fea0003800000 */
.L_x_9870:
[----:B---3--:R-:W3:Y:S01]  /*1e030*/  LDL.LU R0, [R1+0x40] ;  /* 0x0000400001007983 */ /* 0x008ee20000300800 */
[----:B--2---:R-:W1:Y:S01]  /*1e040*/  LDC R9, c[0x0][0x448] ;  /* 0x00011200ff097b82 */ /* 0x004e620000000800 */
[----:B------:R-:W-:Y:S01]  /*1e050*/  ULDC.64 UR4, c[0x0][0x2d8] ;  /* 0x0000b60000047ab9 */ /* 0x000fe20000000a00 */
[----:B------:R-:W-:Y:S01]  /*1e060*/  ULDC.64 UR6, c[0x0][0x2c8] ;  /* 0x0000b20000067ab9 */ /* 0x000fe20000000a00 */
[----:B------:R-:W3:Y:S01]  /*1e070*/  LDL.LU.64 R2, [R1+0x30] ;  /* 0x0000300001027983 */ /* 0x000ee20000300a00 */
[----:B------:R-:W-:-:S03]  /*1e080*/  ULDC.64 UR8, c[0x0][0x280] ;  /* 0x0000a00000087ab9 */ /* 0x000fc60000000a00 */
[----:B------:R-:W2:Y:S04]  /*1e090*/  LDL.LU R20, [R1+0x44] ;  /* 0x0000440001147983 */ /* 0x000ea80000300800 */
[----:B------:R-:W4:Y:S04]  /*1e0a0*/  LDL.LU R21, [R1+0x48] ;  /* 0x0000480001157983 */ /* 0x000f280000300800 */
[----:B------:R-:W4:Y:S04]  /*1e0b0*/  LDL.LU R4, [R1+0x2c] ;  /* 0x00002c0001047983 */ /* 0x000f280000300800 */
[----:B------:R-:W4:Y:S01]  /*1e0c0*/  LDL R12, [R1+0x20] ;  /* 0x00002000010c7983 */ /* 0x000f220000100800 */
[----:B-1----:R-:W-:-:S13]  /*1e0d0*/  ISETP.NE.AND P1, PT, R9, 0x1, PT ;  /* 0x000000010900780c */ /* 0x002fda0003f25270 */
[----:B------:R-:W1:Y:S08]  /*1e0e0*/  @P1 LDC R5, c[0x0][0x44c] ;  /* 0x00011300ff051b82 */ /* 0x000e700000000800 */
[----:B------:R-:W0:Y:S01]  /*1e0f0*/  @P1 LDC R6, c[0x0][0x450] ;  /* 0x00011400ff061b82 */ /* 0x000e220000000800 */
[----:B------:R-:W1:Y:S07]  /*1e100*/  S2R R10, SR_TID.X ;  /* 0x00000000000a7919 */ /* 0x000e6e0000002100 */
[----:B------:R-:W0:Y:S01]  /*1e110*/  @P1 LDC R8, c[0x0][0x450] ;  /* 0x00011400ff081b82 */ /* 0x000e220000000800 */
[----:B-1----:R-:W-:-:S05]  /*1e120*/  IMAD.SHL.U32 R10, R10, 0x10, RZ ;  /* 0x000000100a0a7824 */ /* 0x002fca00078e00ff */
[----:B------:R-:W-:-:S04]  /*1e130*/  LOP3.LUT R10, R10, 0x10, RZ, 0xc0, !PT ;  /* 0x000000100a0a7812 */ /* 0x000fc800078ec0ff */
[C---:B------:R-:W-:Y:S02]  /*1e140*/  LOP3.LUT R11, R10.reuse, 0x20, RZ, 0xfc, !PT ;  /* 0x000000200a0b7812 */ /* 0x040fe400078efcff */
[----:B------:R-:W-:Y:S01]  /*1e150*/  LOP3.LUT R10, R10, 0x40, RZ, 0xfc, !PT ;  /* 0x000000400a0a7812 */ /* 0x000fe200078efcff */
[----:B---3--:R-:W-:Y:S02]  /*1e160*/  IMAD.MOV.U32 R3, RZ, RZ, R0 ;  /* 0x000000ffff037224 */ /* 0x008fe400078e0000 */
[----:B--2---:R-:W-:Y:S02]  /*1e170*/  IMAD R0, R20, UR4, RZ ;  /* 0x0000000414007c24 */ /* 0x004fe4000f8e02ff */
[C---:B------:R-:W-:Y:S01]  /*1e180*/  IMAD.WIDE.U32 R2, R18.reuse, UR4, R2 ;  /* 0x0000000412027c25 */ /* 0x040fe2000f8e0002 */
[----:B------:R-:W1:Y:S03]  /*1e190*/  S2R R20, SR_TID.X ;  /* 0x0000000000147919 */ /* 0x000e660000002100 */
[----:B------:R-:W-:Y:S01]  /*1e1a0*/  IMAD R0, R18, UR5, R0 ;  /* 0x0000000512007c24 */ /* 0x000fe2000f8e0200 */
[----:B------:R-:W-:-:S03]  /*1e1b0*/  ULDC.64 UR4, c[0x0][0x2e0] ;  /* 0x0000b80000047ab9 */ /* 0x000fc60000000a00 */
[----:B------:R-:W-:Y:S02]  /*1e1c0*/  IMAD.IADD R3, R3, 0x1, R0 ;  /* 0x0000000103037824 */ /* 0x000fe400078e0200 */
[----:B----4-:R-:W-:Y:S02]  /*1e1d0*/  IMAD R0, R21, UR4, RZ ;  /* 0x0000000415007c24 */ /* 0x010fe4000f8e02ff */
[----:B------:R-:W2:Y:S01]  /*1e1e0*/  S2R R21, SR_TID.X ;  /* 0x0000000000157919 */ /* 0x000ea20000002100 */
[----:B------:R-:W-:-:S04]  /*1e1f0*/  IMAD.WIDE.U32 R2, R4, UR4, R2 ;  /* 0x0000000404027c25 */ /* 0x000fc8000f8e0002 */
[----:B------:R-:W-:Y:S01]  /*1e200*/  IMAD R0, R4, UR5, R0 ;  /* 0x0000000504007c24 */ /* 0x000fe2000f8e0200 */
[----:B------:R-:W-:-:S03]  /*1e210*/  ULDC.64 UR4, c[0x0][0x2d0] ;  /* 0x0000b40000047ab9 */ /* 0x000fc60000000a00 */
[----:B------:R-:W-:Y:S01]  /*1e220*/  IMAD.IADD R3, R3, 0x1, R0 ;  /* 0x0000000103037824 */ /* 0x000fe200078e0200 */
[----:B-1----:R-:W-:-:S04]  /*1e230*/  LOP3.LUT R20, R20, 0x7f, RZ, 0xc0, !PT ;  /* 0x0000007f14147812 */ /* 0x002fc800078ec0ff */
[----:B------:R-:W-:Y:S01]  /*1e240*/  SHF.R.U32.HI R20, RZ, 0x1, R20 ;  /* 0x00000001ff147819 */ /* 0x000fe20000011614 */
[----:B--2---:R-:W-:-:S05]  /*1e250*/  IMAD.SHL.U32 R4, R21, 0x40, RZ ;  /* 0x0000004015047824 */ /* 0x004fca00078e00ff */
[----:B------:R-:W-:-:S05]  /*1e260*/  LOP3.LUT R4, R20, 0x40, R4, 0xf8, !PT ;  /* 0x0000004014047812 */ /* 0x000fca00078ef804 */
[----:B------:R-:W-:-:S04]  /*1e270*/  IMAD.IADD R0, R4, 0x1, R12 ;  /* 0x0000000104007824 */ /* 0x000fc800078e020c */
[----:B------:R-:W-:-:S04]  /*1e280*/  @P1 IMAD.HI.U32 R5, R0, R5, RZ ;  /* 0x0000000500051227 */ /* 0x000fc800078e00ff */
[----:B------:R-:W-:Y:S01]  /*1e290*/  IMAD.MOV.U32 R4, RZ, RZ, R0 ;  /* 0x000000ffff047224 */ /* 0x000fe200078e0000 */
[----:B0-----:R-:W-:-:S04]  /*1e2a0*/  @P1 SHF.R.U32.HI R4, RZ, R6, R5 ;  /* 0x00000006ff041219 */ /* 0x001fc80000011605 */
        /* <DEDUP_REMOVED lines=17> */
[----:B------:R-:W-:-:S05]  /*1e3c0*/  @P1 SHF.R.U32.HI R4, RZ, R8, R7 ;  /* 0x00000008ff041219 */ /* 0x000fca0000011607 */
[----:B------:R-:W-:-:S04]  /*1e3d0*/  IMAD.MOV R7, RZ, RZ, -R4 ;  /* 0x000000ffff077224 */ /* 0x000fc800078e0a04 */
[----:B------:R-:W-:Y:S01]  /*1e3e0*/  IMAD R0, R9, R7, R0 ;  /* 0x0000000709007224 */ /* 0x000fe200078e0200 */
[----:B------:R-:W-:Y:S01]  /*1e3f0*/  SHF.R.S32.HI R7, RZ, 0x1f, R4 ;  /* 0x0000001fff077819 */ /* 0x000fe20000011404 */
[----:B------:R-:W-:-:S04]  /*1e400*/  IMAD.WIDE.U32 R2, R4, UR4, R2 ;  /* 0x0000000404027c25 */ /* 0x000fc8000f8e0002 */
[----:B------:R-:W-:Y:S01]  /*1e410*/  IMAD R7, R7, UR4, RZ ;  /* 0x0000000407077c24 */ /* 0x000fe2000f8e02ff */
[----:B------:R-:W-:Y:S02]  /*1e420*/  ULDC UR4, c[0x0][0x2b8] ;  /* 0x0000ae0000047ab9 */ /* 0x000fe40000000800 */
[----:B------:R-:W-:Y:S02]  /*1e430*/  ISETP.GE.AND P0, PT, R10, UR4, PT ;  /* 0x000000040a007c0c */ /* 0x000fe4000bf06270 */
[----:B------:R0:W5:Y:S01]  /*1e440*/  LDL R10, [R1+0x28] ;  /* 0x00002800010a7983 */ /* 0x0001620000100800 */
[----:B------:R-:W-:-:S04]  /*1e450*/  IMAD R4, R4, UR5, R7 ;  /* 0x0000000504047c24 */ /* 0x000fc8000f8e0207 */
[----:B------:R-:W-:Y:S01]  /*1e460*/  IMAD.IADD R3, R3, 0x1, R4 ;  /* 0x0000000103037824 */ /* 0x000fe200078e0204 */
[----:B------:R-:W-:Y:S01]  /*1e470*/  SHF.R.S32.HI R4, RZ, 0x1f, R0 ;  /* 0x0000001fff047819 */ /* 0x000fe20000011400 */
[----:B------:R-:W-:Y:S02]  /*1e480*/  IMAD.SHL.U32 R20, R21, 0x10, RZ ;  /* 0x0000001015147824 */ /* 0x000fe400078e00ff */
[----:B------:R-:W-:-:S04]  /*1e490*/  IMAD.WIDE.U32 R2, R0, UR6, R2 ;  /* 0x0000000600027c25 */ /* 0x000fc8000f8e0002 */
[----:B------:R-:W-:Y:S01]  /*1e4a0*/  IMAD R4, R4, UR6, RZ ;  /* 0x0000000604047c24 */ /* 0x000fe2000f8e02ff */
[----:B------:R-:W-:Y:S02]  /*1e4b0*/  LOP3.LUT R20, R20, 0x10, RZ, 0xc0, !PT ;  /* 0x0000001014147812 */ /* 0x000fe400078ec0ff */
[----:B------:R-:W-:Y:S01]  /*1e4c0*/  IADD3 R8, P3, R2, UR8, RZ ;  /* 0x0000000802087c10 */ /* 0x000fe2000ff7e0ff */
[----:B------:R-:W-:Y:S01]  /*1e4d0*/  IMAD R0, R0, UR7, R4 ;  /* 0x0000000700007c24 */ /* 0x000fe2000f8e0204 */
[----:B------:R-:W-:Y:S02]  /*1e4e0*/  ISETP.GE.AND P2, PT, R20, UR4, PT ;  /* 0x0000000414007c0c */ /* 0x000fe4000bf46270 */
[----:B------:R-:W-:Y:S01]  /*1e4f0*/  ISETP.GE.AND P1, PT, R11, UR4, PT ;  /* 0x000000040b007c0c */ /* 0x000fe2000bf26270 */
[----:B------:R-:W-:Y:S01]  /*1e500*/  UMOV UR4, 0xffffffff ;  /* 0xffffffff00047882 */ /* 0x000fe20000000000 */
[----:B------:R-:W-:Y:S02]  /*1e510*/  LOP3.LUT R21, R21, 0x7f, RZ, 0xc0, !PT ;  /* 0x0000007f15157812 */ /* 0x000fe400078ec0ff */
[----:B------:R-:W-:-:S02]  /*1e520*/  IADD3.X R7, R3, UR9, R0, P3, !PT ;  /* 0x0000000903077c10 */ /* 0x000fc40009ffe400 */
[----:B------:R-:W-:Y:S01]  /*1e530*/  SHF.R.U32.HI R21, RZ, 0x1, R21 ;  /* 0x00000001ff157819 */ /* 0x000fe20000011615 */
[----:B0-----:R-:W-:Y:S06]  /*1e540*/  BRA.DIV UR4, `(.L_x_9872) ;  /* 0x0000003a04347947 */ /* 0x001fec000b800000 */
[----:B------:R-:W2:Y:S04]  /*1e550*/  LDL.LU R12, [R1+0x24] ;  /* 0x00002400010c7983 */ /* 0x000ea80000300800 */
[----:B------:R-:W3:Y:S04]  /*1e560*/  LDL.LU R11, [R1+0x20] ;  /* 0x00002000010b7983 */ /* 0x000ee80000300800 */
[----:B------:R-:W0:Y:S04]  /*1e570*/  SHFL.IDX PT, R2, R6, RZ, 0x1e1f ;  /* 0x001e1fff06027589 */ /* 0x000e2800000e0000 */
[----:B------:R-:W1:Y:S04]  /*1e580*/  SHFL.IDX PT, R3, R5, RZ, 0x1e1f ;  /* 0x001e1fff05037589 */ /* 0x000e6800000e0000 */
[----:B------:R-:W4:Y:S04]  /*1e590*/  SHFL.IDX PT, R6, R6, 0x1, 0x1e1f ;  /* 0x003e1f0006067f89 */ /* 0x000f2800000e0000 */
[----:B------:R-:W4:Y:S01]  /*1e5a0*/  SHFL.IDX PT, R5, R5, 0x1, 0x1e1f ;  /* 0x003e1f0005057f89 */ /* 0x000f2200000e0000 */
[----:B--2---:R-:W-:-:S02]  /*1e5b0*/  IMAD R4, R12, R9, RZ ;  /* 0x000000090c047224 */ /* 0x004fc400078e02ff */
[----:B---3--:R-:W-:-:S05]  /*1e5c0*/  IMAD.IADD R0, R21, 0x1, R11 ;  /* 0x0000000115007824 */ /* 0x008fca00078e020b */
[----:B------:R-:W-:-:S13]  /*1e5d0*/  ISETP.GE.AND P4, PT, R0, R4, PT ;  /* 0x000000040000720c */ /* 0x000fda0003f86270 */
[----:B0-----:R-:W-:-:S05]  /*1e5e0*/  @!P4 IADD3 R2, P3, R20, R2, RZ ;  /* 0x000000021402c210 */ /* 0x001fca0007f7e0ff */
[----:B-1----:R-:W-:-:S05]  /*1e5f0*/  @!P4 IMAD.X R3, RZ, RZ, R3, P3 ;  /* 0x000000ffff03c224 */ /* 0x002fca00018e0603 */
[----:B-----5:R-:W-:Y:S04]  /*1e600*/  @!P4 LDGSTS.E.BYPASS.LTC128B.128 [R10+0xf000], desc[UR42][R2.64], !P2 ;  /* 0x0f000000020acfae */ /* 0x020fe8000d101d6a */
[----:B------:R-:W-:Y:S04]  /*1e610*/  @!P4 LDGSTS.E.BYPASS.LTC128B.128 [R10+0x10800], desc[UR42][R2.64+0x20], !P1 ;  /* 0x10800020020acfae */ /* 0x000fe8000c901d6a */
[----:B------:R0:W-:Y:S02]  /*1e620*/  @!P4 LDGSTS.E.BYPASS.LTC128B.128 [R10+0x12000], desc[UR42][R2.64+0x40], !P0 ;  /* 0x12000040020acfae */ /* 0x0001e4000c101d6a */
[----:B0-----:R-:W-:-:S05]  /*1e630*/  VIADD R2, R0, 0x40 ;  /* 0x0000004000027836 */ /* 0x001fca0000000000 */
[----:B------:R-:W-:-:S13]  /*1e640*/  ISETP.GE.AND P4, PT, R2, R4, PT ;  /* 0x000000040200720c */ /* 0x000fda0003f86270 */
[----:B----4-:R-:W-:-:S05]  /*1e650*/  @!P4 IADD3 R2, P3, R20, R6, RZ ;  /* 0x000000061402c210 */ /* 0x010fca0007f7e0ff */
[----:B------:R-:W-:-:S05]  /*1e660*/  @!P4 IMAD.X R3, RZ, RZ, R5, P3 ;  /* 0x000000ffff03c224 */ /* 0x000fca00018e0605 */
[----:B------:R-:W-:Y:S04]  /*1e670*/  @!P4 LDGSTS.E.BYPASS.LTC128B.128 [R10+0xf800], desc[UR42][R2.64], !P2 ;  /* 0x0f800000020acfae */ /* 0x000fe8000d101d6a */
[----:B------:R-:W-:Y:S04]  /*1e680*/  @!P4 LDGSTS.E.BYPASS.LTC128B.128 [R10+0x11000], desc[UR42][R2.64+0x20], !P1 ;  /* 0x11000020020acfae */ /* 0x000fe8000c901d6a */
[----:B------:R0:W-:Y:S04]  /*1e690*/  @!P4 LDGSTS.E.BYPASS.LTC128B.128 [R10+0x12800], desc[UR42][R2.64+0x40], !P0 ;  /* 0x12800040020acfae */ /* 0x0001e8000c101d6a */
[----:B0-----:R0:W1:Y:S04]  /*1e6a0*/  SHFL.IDX PT, R3, R7, RZ, 0x1e1f ;  /* 0x001e1fff07037589 */ /* 0x00106800000e0000 */
[----:B------:R0:W2:Y:S02]  /*1e6b0*/  SHFL.IDX PT, R2, R8, RZ, 0x1e1f ;  /* 0x001e1fff08027589 */ /* 0x0000a400000e0000 */
.L_x_9981:
        /* <DEDUP_REMOVED lines=12> */
.L_x_9874:
[----:B------:R-:W-:Y:S05]  /*1e780*/  BSYNC B0 ;  /* 0x0000000000007941 */ /* 0x000fea0003800000 */
.L_x_9873:
[----:B------:R-:W-:Y:S01]  /*1e790*/  NOP ;  /* 0x0000000000007918 */ /* 0x000fe20000000000 */
[----:B------:R-:W-:-:S13]  /*1e7a0*/  PLOP3.LUT P0, PT, PT, PT, PT, 0x80, 0x0 ;  /* 0x000000000000781c */ /* 0x000fda0003f0f070 */
.L_x_9875:
        /* <DEDUP_REMOVED lines=18> */
.L_x_9982:
[----:B------:R-:W-:Y:S05]  /*1e8d0*/  BSYNC B0 ;  /* 0x0000000000007941 */ /* 0x000fea0003800000 */
.L_x_9876:
[----:B------:R-:W3:Y:S04]  /*1e8e0*/  LDL.LU R2, [R1+0x38] ;  /* 0x0000380001027983 */ /* 0x000ee80000300800 */
[----:B-1----:R-:W4:Y:S01]  /*1e8f0*/  LDL R3, [R1+0xc] ;  /* 0x00000c0001037983 */ /* 0x002f220000100800 */
[----:B---3--:R-:W-:-:S05]  /*1e900*/  VIADD R2, R2, 0xfffffffe ;  /* 0xfffffffe02027836 */ /* 0x008fca0000000000 */
[----:B----4-:R-:W-:-:S13]  /*1e910*/  ISETP.GE.AND P0, PT, R2, R3, PT ;  /* 0x000000030200720c */ /* 0x010fda0003f06270 */
[----:B------:R-:W-:Y:S05]  /*1e920*/  @!P0 BRA `(.L_x_9878) ;  /* 0x0000001000448947 */ /* 0x000fea0003800000 */
[----:B--2---:R-:W-:Y:S02]  /*1e930*/  IMAD.MOV.U32 R0, RZ, RZ, R24 ;  /* 0x000000ffff007224 */ /* 0x004fe400078e0018 */
[----:B0-----:R-:W-:-:S07]  /*1e940*/  IMAD.MOV.U32 R8, RZ, RZ, R28 ;  /* 0x000000ffff087224 */ /* 0x001fce00078e001c */
.L_x_9902:
[----:B------:R-:W-:Y:S01]  /*1e950*/  LOP3.LUT P1, RZ, R22, 0x1, RZ, 0xc0, !PT ;  /* 0x0000000116ff7812 */ /* 0x000fe2000782c0ff */
[----:B------:R-:W-:Y:S01]  /*1e960*/  VIADD R24, R0, 0x1 ;  /* 0x0000000100187836 */ /* 0x000fe20000000000 */
[----:B------:R-:W-:Y:S05]  /*1e970*/  YIELD ;  /* 0x0000000000007946 */ /* 0x000fea0003800000 */
[----:B------:R-:W-:Y:S01]  /*1e980*/  ISETP.NE.AND P0, PT, R24, 0x2, PT ;  /* 0x000000021800780c */ /* 0x000fe20003f05270 */
[----:B------:R-:W-:Y:S03]  /*1e990*/  BSSY B0, `(.L_x_9879) ;  /* 0x00000a6000007945 */ /* 0x000fe60003800000 */
[----:B------:R-:W-:-:S02]  /*1e9a0*/  SEL R28, RZ, 0x1, P0 ;  /* 0x00000001ff1c7807 */ /* 0x000fc40000000000 */
        /* <DEDUP_REMOVED lines=27> */
.L_x_9881:
        /* <DEDUP_REMOVED lines=8> */
.L_x_9983:
[----:B------:R-:W-:Y:S05]  /*1ebe0*/  BSYNC B1 ;  /* 0x0000000000017941 */ /* 0x000fea0003800000 */
.L_x_9882:
        /* <DEDUP_REMOVED lines=9> */
.L_x_9885:
[----:B------:R-:W-:Y:S05]  /*1ec80*/  BSYNC B1 ;  /* 0x0000000000017941 */ /* 0x000fea0003800000 */
.L_x_9884:
        /* <DEDUP_REMOVED lines=12> */
.L_x_9886:
        /* <DEDUP_REMOVED lines=16> */
.L_x_9887:
        /* <DEDUP_REMOVED lines=16> */
.L_x_9888:
        /* <DEDUP_REMOVED lines=13> */
.L_x_9984:
[----:B------:R-:W-:Y:S05]  /*1f020*/  BSYNC B1 ;  /* 0x0000000000017941 */ /* 0x000fea0003800000 */
.L_x_9889:
        /* <DEDUP_REMOVED lines=11> */
.L_x_9892:
[----:B------:R-:W-:Y:S05]  /*1f0e0*/  BSYNC B1 ;  /* 0x0000000000017941 */ /* 0x000fea0003800000 */
.L_x_9891:
        /* <DEDUP_REMOVED lines=8> */
.L_x_9893:
        /* <DEDUP_REMOVED lines=15> */
.L_x_9894:
        /* <DEDUP_REMOVED lines=15> */
.L_x_9895:
        /* <DEDUP_REMOVED lines=10> */
.L_x_9880:
[----:B------:R-:W-:Y:S05]  /*1f3f0*/  BSYNC B0 ;  /* 0x0000000000007941 */ /* 0x000fea0003800000 */
.L_x_9879:
[----:B------:R-:W-:-:S06]  /*1f400*/  UISETP.NE.AND UP0, UPT, UR36, 0x3, UPT ;  /* 0x000000032400788c */ /* 0x000fcc000bf05270 */
[----:B------:R-:W-:-:S13]  /*1f410*/  PLOP3.LUT P0, PT, PT, PT, UP0, 0x80, 0x0 ;  /* 0x000000000000781c */ /* 0x000fda0003f0f008 */
[----:B------:R-:W-:Y:S05]  /*1f420*/  @!P0 BRA `(.L_x_9896) ;  /* 0x0000000000048947 */ /* 0x000fea0003800000 */
[----:B------:R-:W-:Y:S01]  /*1f430*/  BPT.TRAP 0x1 ;  /* 0x000000040000795c */ /* 0x000fe20000300000 */
.L_x_9896:
        /* <DEDUP_REMOVED lines=8> */
.L_x_9985:
[----:B------:R-:W-:Y:S05]  /*1f4c0*/  BSYNC B0 ;  /* 0x0000000000007941 */ /* 0x000fea0003800000 */
.L_x_9897:
[----:B------:R-:W-:Y:S05]  /*1f4d0*/  @!P1 BRA `(.L_x_9899) ;  /* 0x0000000000049947 */ /* 0x000fea0003800000 */
[----:B------:R-:W-:Y:S01]  /*1f4e0*/  BPT.TRAP 0x1 ;  /* 0x000000040000795c */ /* 0x000fe20000300000 */
.L_x_9899:
[----:B0-----:R-:W-:Y:S01]  /*1f4f0*/  SHF.L.U32 R4, R8, 0x1f, RZ ;  /* 0x0000001f08047819 */ /* 0x001fe200000006ff */
[----:B------:R-:W-:-:S03]  /*1f500*/  IMAD R0, R0, 0x3000, RZ ;  /* 0x0000300000007824 */ /* 0x000fc600078e02ff */
[----:B------:R-:W0:Y:S02]  /*1f510*/  SYNCS.PHASECHK.TRANS64.TRYWAIT P0, [R3+URZ+0x19c60], R4 ;  /* 0x019c6004030075a7 */ /* 0x000e24000800017f */
[----:B0-----:R-:W-:Y:S05]  /*1f520*/  @!P0 BRA `(.L_x_9900) ;  /* 0x0000002c00788947 */ /* 0x001fea0003800000 */
.L_x_9986:
[----:B------:R-:W2:Y:S01]  /*1f530*/  LDL R12, [R1+0x14] ;  /* 0x00001400010c7983 */ /* 0x000ea20000100800 */
[----:B0-----:R-:W-:Y:S01]  /*1f540*/  LOP3.LUT R4, R0, R26, RZ, 0xfc, !PT ;  /* 0x0000001a00047212 */ /* 0x001fe200078efcff */
[----:B------:R-:W-:Y:S05]  /*1f550*/  WARPSYNC.ALL ;  /* 0x0000000000007948 */ /* 0x000fea0003800000 */
[----:B------:R-:W-:Y:S01]  /*1f560*/  IMAD.IADD R4, R23, 0x1, R4 ;  /* 0x0000000117047824 */ /* 0x000fe200078e0204 */
[----:B------:R-:W-:-:S05]  /*1f570*/  LOP3.LUT R13, R26, 0x1800, RZ, 0xfc, !PT ;  /* 0x000018001a0d7812 */ /* 0x000fca00078efcff */
        /* <DEDUP_REMOVED lines=62> */
.L_x_9901:
[----:B------:R-:W2:Y:S01]  /*1f960*/  S2R R0, SR_TID.X ;  /* 0x0000000000007919 */ /* 0x000ea20000002100 */
[----:B-1----:R1:W-:Y:S01]  /*1f970*/  SYNCS.ARRIVE.TRANS64.A1T0 RZ, [R3+URZ+0x19c50], RZ ;  /* 0x019c50ff03ff79a7 */ /* 0x0023e2000810003f */
[----:B--2---:R-:W-:Y:S02]  /*1f980*/  LOP3.LUT R4, R0, 0x7f, RZ, 0xc0, !PT ;  /* 0x0000007f00047812 */ /* 0x004fe400078ec0ff */
[----:B------:R-:W2:Y:S01]  /*1f990*/  LDL R0, [R1+0xc] ;  /* 0x00000c0001007983 */ /* 0x000ea20000100800 */
[----:B0-----:R-:W-:Y:S01]  /*1f9a0*/  IMAD.MOV.U32 R8, RZ, RZ, R28 ;  /* 0x000000ffff087224 */ /* 0x001fe200078e001c */
[----:B------:R-:W-:Y:S01]  /*1f9b0*/  BAR.SYNC.DEFER_BLOCKING 0x2, 0x80 ;  /* 0x0082000000007b1d */ /* 0x000fe20000010000 */
[----:B------:R-:W-:-:S13]  /*1f9c0*/  ISETP.NE.AND P0, PT, R4, RZ, PT ;  /* 0x000000ff0400720c */ /* 0x000fda0003f05270 */
[----:B-1----:R-:W-:-:S05]  /*1f9d0*/  @!P0 VIADD R3, R3, 0x19c80 ;  /* 0x00019c8003038836 */ /* 0x002fca0000000000 */
[----:B------:R-:W-:-:S04]  /*1f9e0*/  @!P0 PRMT R3, RZ, 0x654, R3 ;  /* 0x00000654ff038816 */ /* 0x000fc80000000003 */
[----:B------:R1:W-:Y:S01]  /*1f9f0*/  @!P0 SYNCS.ARRIVE.TRANS64.RED.A1T0 RZ, [R3+URZ], RZ ;  /* 0x000000ff03ff89a7 */ /* 0x0003e2000810043f */
[C---:B--2---:R-:W-:Y:S01]  /*1fa00*/  ISETP.GT.AND P0, PT, R2.reuse, R0, PT ;  /* 0x000000000200720c */ /* 0x044fe20003f04270 */
[----:B------:R-:W-:Y:S02]  /*1fa10*/  VIADD R2, R2, 0xffffffff ;  /* 0xffffffff02027836 */ /* 0x000fe40000000000 */
[----:B------:R-:W-:-:S10]  /*1fa20*/  IMAD.MOV.U32 R0, RZ, RZ, R24 ;  /* 0x000000ffff007224 */ /* 0x000fd400078e0018 */
[----:B-1----:R-:W-:Y:S05]  /*1fa30*/  @P0 BRA `(.L_x_9902) ;  /* 0xffffffec00c40947 */ /* 0x002fea000383ffff */
.L_x_9878:
[----:B------:R-:W1:Y:S01]  /*1fa40*/  S2R R3, SR_TID.X ;  /* 0x0000000000037919 */ /* 0x000e620000002100 */
[----:B------:R-:W-:Y:S01]  /*1fa50*/  BSSY B0, `(.L_x_9903) ;  /* 0x0000010000007945 */ /* 0x000fe20003800000 */
[----:B-1----:R-:W-:-:S04]  /*1fa60*/  LOP3.LUT R3, R3, 0x7f, RZ, 0xc0, !PT ;  /* 0x0000007f03037812 */ /* 0x002fc800078ec0ff */
[----:B------:R-:W-:-:S13]  /*1fa70*/  ISETP.NE.AND P0, PT, R3, RZ, PT ;  /* 0x000000ff0300720c */ /* 0x000fda0003f05270 */
[----:B------:R-:W-:Y:S05]  /*1fa80*/  @P0 BRA `(.L_x_9904) ;  /* 0x0000000000300947 */ /* 0x000fea0003800000 */
[----:B------:R-:W1:Y:S01]  /*1fa90*/  S2R R5, SR_LANEID ;  /* 0x0000000000057919 */ /* 0x000e620000000000 */
[----:B------:R-:W-:Y:S01]  /*1faa0*/  VOTEU.ANY UR4, UPT, PT ;  /* 0x0000000000047886 */ /* 0x000fe200038e0100 */
[----:B------:R-:W3:Y:S01]  /*1fab0*/  LDC.64 R2, c[0x0][0xc60] ;  /* 0x00031800ff027b82 */ /* 0x000ee20000000a00 */
[----:B--2---:R-:W1:Y:S02]  /*1fac0*/  FLO.U32 R0, UR4 ;  /* 0x0000000400007d00 */ /* 0x004e6400080e0000 */
[----:B-1----:R-:W-:-:S06]  /*1fad0*/  ISETP.EQ.U32.AND P1, PT, R0, R5, PT ;  /* 0x000000050000720c */ /* 0x002fcc0003f22070 */
[----:B------:R-:W3:Y:S07]  /*1fae0*/  POPC R5, UR4 ;  /* 0x0000000400057d09 */ /* 0x000eee0008000000 */
[----:B---3--:R-:W2:Y:S01]  /*1faf0*/  @P1 ATOMG.E.ADD.STRONG.GPU PT, R3, desc[UR42][R2.64], R5 ;  /* 0x00000005020319a8 */ /* 0x008ea200081ee1ea */
[----:B------:R-:W1:Y:S02]  /*1fb00*/  S2R R4, SR_LTMASK ;  /* 0x0000000000047919 */ /* 0x000e640000003900 */
[----:B-1----:R-:W-:-:S04]  /*1fb10*/  LOP3.LUT R4, R4, UR4, RZ, 0xc0, !PT ;  /* 0x0000000404047c12 */ /* 0x002fc8000f8ec0ff */
[----:B0-----:R-:W0:Y:S01]  /*1fb20*/  POPC R7, R4 ;  /* 0x0000000400077309 */ /* 0x001e220000000000 */
[----:B--2---:R-:W0:Y:S02]  /*1fb30*/  SHFL.IDX PT, R0, R3, R0, 0x1f ;  /* 0x00001f0003007589 */ /* 0x004e2400000e0000 */
[----:B0-----:R-:W-:-:S07]  /*1fb40*/  IADD3 R16, R0, UR38, R7 ;  /* 0x0000002600107c10 */ /* 0x001fce000fffe007 */
.L_x_9904:
[----:B------:R-:W-:Y:S05]  /*1fb50*/  BSYNC B0 ;  /* 0x0000000000007941 */ /* 0x000fea0003800000 */
.L_x_9903:
[----:B------:R-:W-:-:S06]  /*1fb60*/  UISETP.NE.AND UP0, UPT, UR36, 0x3, UPT ;  /* 0x000000032400788c */ /* 0x000fcc000bf05270 */
[----:B------:R-:W-:-:S13]  /*1fb70*/  PLOP3.LUT P1, PT, PT, PT, UP0, 0x80, 0x0 ;  /* 0x000000000000781c */ /* 0x000fda0003f2f008 */
[----:B------:R-:W-:Y:S05]  /*1fb80*/  @!P1 BRA `(.L_x_9905) ;  /* 0x0000000000049947 */ /* 0x000fea0003800000 */
[----:B------:R-:W-:Y:S01]  /*1fb90*/  BPT.TRAP 0x1 ;  /* 0x000000040000795c */ /* 0x000fe20000300000 */
.L_x_9905:
        /* <DEDUP_REMOVED lines=8> */
.L_x_9987:
[----:B------:R-:W-:Y:S05]  /*1fc20*/  BSYNC B0 ;  /* 0x0000000000007941 */ /* 0x000fea0003800000 */
.L_x_9906:
[----:B------:R-:W-:Y:S05]  /*1fc30*/  @!P2 BRA `(.L_x_9908) ;  /* 0x000000000004a947 */ /* 0x000fea0003800000 */
[----:B------:R-:W-:Y:S01]  /*1fc40*/  BPT.TRAP 0x1 ;  /* 0x000000040000795c */ /* 0x000fe20000300000 */
.L_x_9908:
[----:B-1----:R-:W-:-:S04]  /*1fc50*/  SHF.L.U32 R3, R28, 0x1f, RZ ;  /* 0x0000001f1c037819 */ /* 0x002fc800000006ff */
[----:B------:R-:W1:Y:S02]  /*1fc60*/  SYNCS.PHASECHK.TRANS64.TRYWAIT P1, [R0+URZ+0x19c60], R3 ;  /* 0x019c6003000075a7 */ /* 0x000e64000802017f */
[----:B-1----:R-:W-:Y:S05]  /*1fc70*/  @!P1 BRA `(.L_x_9909) ;  /* 0x0000002400cc9947 */ /* 0x002fea0003800000 */
.L_x_9988:
[----:B------:R-:W2:Y:S01]  /*1fc80*/  LDL R15, [R1+0x14] ;  /* 0x00001400010f7983 */ /* 0x000ea20000100800 */
[----:B------:R-:W-:Y:S01]  /*1fc90*/  IMAD R2, R24, 0x3000, RZ ;  /* 0x0000300018027824 */ /* 0x000fe200078e02ff */
[----:B------:R-:W-:Y:S05]  /*1fca0*/  WARPSYNC.ALL ;  /* 0x0000000000007948 */ /* 0x000fea0003800000 */
[C---:B------:R-:W-:Y:S02]  /*1fcb0*/  LOP3.LUT R4, R2.reuse, R26, RZ, 0xfc, !PT ;  /* 0x0000001a02047212 */ /* 0x040fe400078efcff */
[----:B-1----:R-:W-:Y:S02]  /*1fcc0*/  LOP3.LUT R3, R2, R29, RZ, 0xfc, !PT ;  /* 0x0000001d02037212 */ /* 0x002fe400078efcff */
[----:B------:R-:W-:Y:S01]  /*1fcd0*/  LOP3.LUT R14, R26, 0x1800, RZ, 0xfc, !PT ;  /* 0x000018001a0e7812 */ /* 0x000fe200078efcff */
[----:B------:R-:W-:-:S02]  /*1fce0*/  IMAD.IADD R5, R23, 0x1, R4 ;  /* 0x0000000117057824 */ /* 0x000fc400078e0204 */
[----:B------:R-:W-:-:S04]  /*1fcf0*/  IMAD.IADD R3, R25, 0x1, R3 ;  /* 0x0000000119037824 */ /* 0x000fc800078e0203 */
[----:B0-----:R-:W0:Y:S02]  /*1fd00*/  LDSM.16.MT88.4 R4, [R5+0x9000] ;  /* 0x009000000504783b */ /* 0x001e240000004200 */
        /* <DEDUP_REMOVED lines=59> */
.L_x_9910:
        /* <DEDUP_REMOVED lines=10> */
.L_x_9853:
[----:B------:R-:W-:-:S13]  /*20160*/  LOP3.LUT P0, RZ, R22, 0x2, RZ, 0xc0, !PT ;  /* 0x0000000216ff7812 */ /* 0x000fda000780c0ff */
[----:B------:R-:W-:Y:S05]  /*20170*/  @!P0 BRA `(.L_x_9911) ;  /* 0x0000000000248947 */ /* 0x000fea0003800000 */
[----:B------:R-:W-:Y:S05]  /*20180*/  WARPSYNC.ALL ;  /* 0x0000000000007948 */ /* 0x000fea0003800000 */
[----:B------:R-:W2:Y:S08]  /*20190*/  S2UR UR5, SR_CgaCtaId ;  /* 0x00000000000579c3 */ /* 0x000eb00000008800 */
[----:B------:R-:W-:Y:S06]  /*201a0*/  BAR.SYNC.DEFER_BLOCKING 0x5, 0x200 ;  /* 0x0148000000007b1d */ /* 0x000fec0000010000 */
[----:B------:R-:W-:-:S02]  /*201b0*/  UMOV UR4, 0x400 ;  /* 0x0000040000047882 */ /* 0x000fc40000000000 */
[----:B--2---:R-:W-:-:S06]  /*201c0*/  ULEA UR4, UR5, UR4, 0x18 ;  /* 0x0000000405047291 */ /* 0x004fcc000f8ec03f */
[----:B------:R-:W-:-:S05]  /*201d0*/  IMAD.U32 R23, RZ, RZ, UR4 ;  /* 0x00000004ff177e24 */ /* 0x000fca000f8e00ff */
[----:B------:R2:W3:Y:S01]  /*201e0*/  LDS.128 R16, [R23+0x19cd0] ;  /* 0x019cd00017107984 */ /* 0x0004e20000000c00 */
[----:B------:R-:W-:Y:S06]  /*201f0*/  BAR.ARV 0x4, 0x200 ;  /* 0x0108000000007b1d */ /* 0x000fec0000002000 */
[----:B------:R-:W-:Y:S05]  /*20200*/  BRA `(.L_x_9912) ;  /* 0x0000000800cc7947 */ /* 0x000fea0003800000 */
.L_x_9911:
[----:B------:R-:W2:Y:S01]  /*20210*/  S2R R0, SR_TID.X ;  /* 0x0000000000007919 */ /* 0x000ea20000002100 */
[----:B------:R-:W-:Y:S01]  /*20220*/  UMOV UR4, 0xffffffff ;  /* 0xffffffff00047882 */ /* 0x000fe20000000000 */
[----:B--2---:R-:W-:-:S04]  /*20230*/  LOP3.LUT R4, R0, 0x1f, RZ, 0xc0, !PT ;  /* 0x0000001f00047812 */ /* 0x004fc800078ec0ff */
[----:B------:R-:W-:Y:S01]  /*20240*/  ISETP.NE.AND P0, PT, R4, 0x1f, PT ;  /* 0x0000001f0400780c */ /* 0x000fe20003f05270 */
[----:B------:R-:W-:-:S12]  /*20250*/  BRA.DIV UR4, `(.L_x_9913) ;  /* 0x0000002204687947 */ /* 0x000fd8000b800000 */
[----:B-1----:R-:W-:Y:S01]  /*20260*/  IMAD.IADD R5, R19, 0x1, R4 ;  /* 0x0000000113057824 */ /* 0x002fe200078e0204 */
        /* <DEDUP_REMOVED lines=30> */
.L_x_9998:
[----:B------:R-:W-:Y:S02]  /*20450*/  ULDC UR4, c[0x0][0xc38] ;  /* 0x00030e0000047ab9 */ /* 0x000fe40000000800 */
[----:B------:R-:W-:-:S04]  /*20460*/  IMAD.U32 R4, RZ, RZ, UR4 ;  /* 0x00000004ff047e24 */ /* 0x000fc8000f8e00ff */
[----:B--2---:R-:W-:-:S04]  /*20470*/  IMAD R5, R14, R4, RZ ;  /* 0x000000040e057224 */ /* 0x004fc800078e02ff */
[----:B------:R-:W-:-:S05]  /*20480*/  IMAD.IADD R16, R16, 0x1, R5 ;  /* 0x0000000110107824 */ /* 0x000fca00078e0205 */
[----:B------:R-:W-:-:S13]  /*20490*/  ISETP.GT.AND P6, PT, R16, R0, PT ;  /* 0x000000001000720c */ /* 0x000fda0003fc4270 */
[----:B------:R-:W-:Y:S05]  /*204a0*/  @P6 BRA `(.L_x_9914) ;  /* 0x00000000009c6947 */ /* 0x000fea0003800000 */
.L_x_9919:
[----:B------:R-:W2:Y:S01]  /*204b0*/  LDC R4, c[0x0][0xc3c] ;  /* 0x00030f00ff047b82 */ /* 0x000ea20000000800 */
[----:B------:R-:W-:-:S05]  /*204c0*/  VIADD R19, R19, 0x1f ;  /* 0x0000001f13137836 */ /* 0x000fca0000000000 */
[----:B--2---:R-:W-:-:S13]  /*204d0*/  ISETP.GE.AND P6, PT, R19, R4, PT ;  /* 0x000000041300720c */ /* 0x004fda0003fc6270 */
[----:B------:R-:W-:Y:S05]  /*204e0*/  @P6 BRA `(.L_x_9915) ;  /* 0x0000000400d06947 */ /* 0x000fea0003800000 */
[----:B------:R-:W2:Y:S01]  /*204f0*/  S2R R2, SR_TID.X ;  /* 0x0000000000027919 */ /* 0x000ea20000002100 */
[----:B------:R-:W-:Y:S01]  /*20500*/  BSSY B0, `(.L_x_9916) ;  /* 0x0000009000007945 */ /* 0x000fe20003800000 */
[----:B--2---:R-:W-:-:S05]  /*20510*/  LOP3.LUT R2, R2, 0x1f, RZ, 0xc0, !PT ;  /* 0x0000001f02027812 */ /* 0x004fca00078ec0ff */
[----:B------:R-:W-:Y:S02]  /*20520*/  IMAD.IADD R5, R19, 0x1, R2 ;  /* 0x0000000113057824 */ /* 0x000fe400078e0202 */
[----:B------:R-:W-:-:S03]  /*20530*/  IMAD.MOV.U32 R2, RZ, RZ, RZ ;  /* 0x000000ffff027224 */ /* 0x000fc600078e00ff */
[----:B------:R-:W-:-:S13]  /*20540*/  ISETP.GE.OR P6, PT, R5, R4, !P0 ;  /* 0x000000040500720c */ /* 0x000fda00047c6670 */
[----:B------:R-:W-:Y:S05]  /*20550*/  @P6 BRA `(.L_x_9917) ;  /* 0x00000000000c6947 */ /* 0x000fea0003800000 */
[----:B-1----:R-:W1:Y:S02]  /*20560*/  LDC.64 R2, c[0x0][0xc80] ;  /* 0x00032000ff027b82 */ /* 0x002e640000000a00 */
[----:B-1----:R-:W-:-:S06]  /*20570*/  IMAD.WIDE R2, R5, 0x4, R2 ;  /* 0x0000000405027825 */ /* 0x002fcc00078e0202 */
[----:B------:R2:W5:Y:S02]  /*20580*/  LDG.E R2, desc[UR42][R2.64] ;  /* 0x0000002a02027981 */ /* 0x000564000c1e1900 */
.L_x_9917:
[----:B------:R-:W-:Y:S05]  /*20590*/  BSYNC B0 ;  /* 0x0000000000007941 */ /* 0x000fea0003800000 */
.L_x_9916:
[----:B------:R-:W-:-:S03]  /*205a0*/  UMOV UR4, 0xffffffff ;  /* 0xffffffff00047882 */ /* 0x000fc60000000000 */
[----:B------:R-:W-:Y:S05]  /*205b0*/  BRA.DIV UR4, `(.L_x_9918) ;  /* 0x0000002204b47947 */ /* 0x000fea000b800000 */
[----:B-----5:R-:W1:Y:S02]  /*205c0*/  SHFL.UP PT, R14, R2, 0x1, RZ ;  /* 0x04200000020e7989 */ /* 0x020e6400000e00ff */
[----:B-12---:R-:W-:-:S05]  /*205d0*/  SEL R3, R14, RZ, P1 ;  /* 0x000000ff0e037207 */ /* 0x006fca0000800000 */
        /* <DEDUP_REMOVED lines=14> */
.L_x_10006:
[----:B------:R-:W-:Y:S02]  /*206c0*/  ULDC UR4, c[0x0][0xc38] ;  /* 0x00030e0000047ab9 */ /* 0x000fe40000000800 */
[----:B------:R-:W-:-:S04]  /*206d0*/  IMAD.U32 R4, RZ, RZ, UR4 ;  /* 0x00000004ff047e24 */ /* 0x000fc8000f8e00ff */
[----:B--2---:R-:W-:-:S04]  /*206e0*/  IMAD R5, R14, R4, RZ ;  /* 0x000000040e057224 */ /* 0x004fc800078e02ff */
[----:B------:R-:W-:-:S05]  /*206f0*/  IMAD.IADD R16, R5, 0x1, R16 ;  /* 0x0000000105107824 */ /* 0x000fca00078e0210 */
[----:B------:R-:W-:-:S13]  /*20700*/  ISETP.GT.AND P6, PT, R16, R0, PT ;  /* 0x000000001000720c */ /* 0x000fda0003fc4270 */
[----:B------:R-:W-:Y:S05]  /*20710*/  @!P6 BRA `(.L_x_9919) ;  /* 0xfffffffc0064e947 */ /* 0x000fea000383ffff */
.L_x_9914:
        /* <DEDUP_REMOVED lines=8> */
.L_x_10010:
[----:B------:R-:W-:Y:S01]  /*207a0*/  ISETP.NE.AND P0, PT, R5, RZ, PT ;  /* 0x000000ff0500720c */ /* 0x000fe20003f05270 */
[----:B------:R-:W-:-:S12]  /*207b0*/  IMAD.MOV.U32 R5, RZ, RZ, RZ ;  /* 0x000000ffff057224 */ /* 0x000fd800078e00ff */
[----:B------:R-:W-:Y:S05]  /*207c0*/  @!P0 BRA `(.L_x_9921) ;  /* 0x0000000000108947 */ /* 0x000fea0003800000 */
[----:B------:R-:W-:Y:S01]  /*207d0*/  UMOV UR4, 0xffffffff ;  /* 0xffffffff00047882 */ /* 0x000fe20000000000 */
[----:B------:R-:W-:Y:S02]  /*207e0*/  VIADD R12, R6, 0xffffffff ;  /* 0xffffffff060c7836 */ /* 0x000fe40000000000 */
[----:B------:R-:W-:Y:S05]  /*207f0*/  BRA.DIV UR4, `(.L_x_9922) ;  /* 0x00000026042c7947 */ /* 0x000fea000b800000 */
[----:B------:R4:W0:Y:S02]  /*20800*/  SHFL.IDX PT, R5, R3, R12, 0x1f ;  /* 0x00001f0c03057589 */ /* 0x00082400000e0000 */
.L_x_9921:
[----:B-12-4-:R-:W1:Y:S01]  /*20810*/  LDC.64 R2, c[0x0][0xc90] ;  /* 0x00032400ff027b82 */ /* 0x016e620000000a00 */
[----:B------:R-:W-:-:S04]  /*20820*/  IMAD.IADD R19, R6, 0x1, R19 ;  /* 0x0000000106137824 */ /* 0x000fc800078e0213 */
[----:B-1----:R-:W-:-:S05]  /*20830*/  IMAD.WIDE R2, R19, 0x4, R2 ;  /* 0x0000000413027825 */ /* 0x002fca00078e0202 */
[----:B------:R-:W3:Y:S01]  /*20840*/  LDG.E R7, desc[UR42][R2.64] ;  /* 0x0000002a02077981 */ /* 0x000ee2000c1e1900 */
[----:B0-----:R-:W-:-:S04]  /*20850*/  IMAD R16, R5, R4, R16 ;  /* 0x0000000405107224 */ /* 0x001fc800078e0210 */
        /* <DEDUP_REMOVED lines=61> */
.L_x_9915:
[----:B------:R-:W-:Y:S01]  /*20c30*/  UMOV UR4, URZ ;  /* 0x0000003f00047c82 */ /* 0x000fe20008000000 */
[----:B------:R-:W-:Y:S01]  /*20c40*/  UMOV UR5, URZ ;  /* 0x0000003f00057c82 */ /* 0x000fe20008000000 */
[----:B------:R-:W-:Y:S01]  /*20c50*/  ULDC UR6, c[0x0][0xc3c] ;  /* 0x00030f0000067ab9 */ /* 0x000fe20000000800 */
[----:B------:R-:W-:Y:S02]  /*20c60*/  IMAD.MOV.U32 R16, RZ, RZ, R0 ;  /* 0x000000ffff107224 */ /* 0x000fe400078e0000 */
[----:B------:R-:W-:Y:S02]  /*20c70*/  IMAD.U32 R17, RZ, RZ, UR4 ;  /* 0x00000004ff117e24 */ /* 0x000fe4000f8e00ff */
[----:B------:R-:W-:Y:S02]  /*20c80*/  IMAD.U32 R18, RZ, RZ, UR5 ;  /* 0x00000005ff127e24 */ /* 0x000fe4000f8e00ff */
[----:B------:R-:W-:-:S07]  /*20c90*/  IMAD.U32 R19, RZ, RZ, UR6 ;  /* 0x00000006ff137e24 */ /* 0x000fce000f8e00ff */
.L_x_9923:
[----:B------:R-:W2:Y:S01]  /*20ca0*/  S2R R0, SR_TID.X ;  /* 0x0000000000007919 */ /* 0x000ea20000002100 */
[----:B------:R-:W-:Y:S05]  /*20cb0*/  WARPSYNC.ALL ;  /* 0x0000000000007948 */ /* 0x000fea0003800000 */
[----:B------:R-:W-:Y:S01]  /*20cc0*/  BAR.SYNC.DEFER_BLOCKING 0x4, 0x200 ;  /* 0x0108000000007b1d */ /* 0x000fe20000010000 */
[----:B--2---:R-:W-:-:S04]  /*20cd0*/  LOP3.LUT R0, R0, 0x1f, RZ, 0xc0, !PT ;  /* 0x0000001f00007812 */ /* 0x004fc800078ec0ff */
[----:B------:R-:W-:-:S13]  /*20ce0*/  ISETP.NE.AND P0, PT, R0, RZ, PT ;  /* 0x000000ff0000720c */ /* 0x000fda0003f05270 */
[----:B-1----:R-:W1:Y:S01]  /*20cf0*/  @!P0 S2R R3, SR_CgaCtaId ;  /* 0x0000000000038919 */ /* 0x002e620000008800 */
[----:B------:R-:W-:-:S04]  /*20d00*/  @!P0 MOV R0, 0x400 ;  /* 0x0000040000008802 */ /* 0x000fc80000000f00 */
[----:B-1----:R-:W-:-:S05]  /*20d10*/  @!P0 LEA R23, R3, R0, 0x18 ;  /* 0x0000000003178211 */ /* 0x002fca00078ec0ff */
[----:B------:R1:W-:Y:S01]  /*20d20*/  @!P0 STS.128 [R23+0x19cd0], R16 ;  /* 0x019cd01017008388 */ /* 0x0003e20000000c00 */
[----:B------:R-:W-:Y:S06]  /*20d30*/  BAR.ARV 0x5, 0x200 ;  /* 0x0148000000007b1d */ /* 0x000fec0000002000 */
.L_x_9912:
[----:B------:R-:W-:Y:S02]  /*20d40*/  ULDC UR4, c[0x0][0xc3c] ;  /* 0x00030f0000047ab9 */ /* 0x000fe40000000800 */
[----:B---3--:R-:W-:-:S13]  /*20d50*/  ISETP.GE.AND P0, PT, R19, UR4, PT ;  /* 0x0000000413007c0c */ /* 0x008fda000bf06270 */
[----:B------:R-:W-:Y:S05]  /*20d60*/  @!P0 BRA `(.L_x_9924) ;  /* 0xffffff9c00a48947 */ /* 0x000fea000383ffff */
[----:B------:R-:W-:Y:S05]  /*20d70*/  BSYNC B7 ;  /* 0x0000000000077941 */ /* 0x000fea0003800000 */
.L_x_9792:
[----:B------:R-:W3:Y:S01]  /*20d80*/  LDL.LU R0, [R1+0x4c] ;  /* 0x00004c0001007983 */ /* 0x000ee20000300800 */
[----:B------:R-:W-:Y:S01]  /*20d90*/  BSSY B0, `(.L_x_9925) ;  /* 0x000000b000007945 */ /* 0x000fe20003800000 */
[----:B-1----:R-:W0:Y:S01]  /*20da0*/  S2R R5, SR_CgaCtaId ;  /* 0x0000000000057919 */ /* 0x002e220000008800 */
        /* <DEDUP_REMOVED lines=9> */
.L_x_10013:
[----:B------:R-:W-:Y:S05]  /*20e40*/  BSYNC B0 ;  /* 0x0000000000007941 */ /* 0x000fea0003800000 */
.L_x_9925:
[----:B------:R-:W-:-:S03]  /*20e50*/  UMOV UR4, 0xffffffff ;  /* 0xffffffff00047882 */ /* 0x000fc60000000000 */
[----:B------:R-:W-:Y:S05]  /*20e60*/  BRA.DIV UR4, `(.L_x_9927) ;  /* 0x0000001e04cc7947 */ /* 0x000fea000b800000 */
[----:B0-----:R-:W0:Y:S02]  /*20e70*/  S2R R0, SR_TID.X ;  /* 0x0000000000007919 */ /* 0x001e240000002100 */
[----:B0-----:R-:W-:-:S04]  /*20e80*/  SHF.R.U32.HI R0, RZ, 0x5, R0 ;  /* 0x00000005ff007819 */ /* 0x001fc80000011600 */
[----:B------:R-:W-:-:S05]  /*20e90*/  LOP3.LUT R0, R0, 0x3, RZ, 0xc0, !PT ;  /* 0x0000000300007812 */ /* 0x000fca00078ec0ff */
[----:B------:R0:W1:Y:S02]  /*20ea0*/  SHFL.IDX PT, R14, R0, RZ, 0x1f ;  /* 0x00001fff000e7589 */ /* 0x00006400000e0000 */
.L_x_10016:
[----:B-1----:R-:W-:-:S13]  /*20eb0*/  ISETP.NE.AND P0, PT, R14, RZ, PT ;  /* 0x000000ff0e00720c */ /* 0x002fda0003f05270 */
[----:B------:R-:W-:Y:S05]  /*20ec0*/  @P0 BRA `(.L_x_9590) ;  /* 0x0000000000a40947 */ /* 0x000fea0003800000 */
[----:B------:R-:W-:-:S03]  /*20ed0*/  UMOV UR4, 0xffffffff ;  /* 0xffffffff00047882 */ /* 0x000fc60000000000 */
[----:B------:R-:W-:Y:S05]  /*20ee0*/  BRA.DIV UR4, `(.L_x_9928) ;  /* 0x0000001e04e07947 */ /* 0x000fea000b800000 */
[----:B------:R-:W-:-:S13]  /*20ef0*/  ELECT P6, URZ, PT ;  /* 0x00000000003f782f */ /* 0x000fda00038c0000 */
.L_x_10019:
[----:B------:R-:W-:Y:S05]  /*20f00*/  @!P6 BRA `(.L_x_9590) ;  /* 0x000000000094e947 */ /* 0x000fea0003800000 */
[----:B------:R-:W-:-:S06]  /*20f10*/  ULOP3.LUT UR4, UR37, 0x2, URZ, 0xfc, !UPT ;  /* 0x0000000225047892 */ /* 0x000fcc000f8efc3f */
[----:B0-----:R-:W-:-:S05]  /*20f20*/  IMAD.U32 R0, RZ, RZ, UR4 ;  /* 0x00000004ff007e24 */ /* 0x001fca000f8e00ff */
[----:B------:R-:W-:-:S13]  /*20f30*/  ISETP.NE.AND P0, PT, R0, 0x3, PT ;  /* 0x000000030000780c */ /* 0x000fda0003f05270 */
[----:B------:R-:W-:Y:S05]  /*20f40*/  @!P0 BRA `(.L_x_9929) ;  /* 0x0000000000048947 */ /* 0x000fea0003800000 */
[----:B------:R-:W-:Y:S01]  /*20f50*/  BPT.TRAP 0x1 ;  /* 0x000000040000795c */ /* 0x000fe20000300000 */
.L_x_9929:
        /* <DEDUP_REMOVED lines=12> */
.L_x_10020:
[----:B------:R-:W1:Y:S02]  /*21020*/  SYNCS.PHASECHK.TRANS64.TRYWAIT P1, [R3+URZ], R0 ;  /* 0x00000000030075a7 */ /* 0x000e64000802017f */
[----:B-1----:R-:W-:Y:S05]  /*21030*/  @!P1 BRA `(.L_x_9931) ;  /* 0x0000001c00c09947 */ /* 0x002fea0003800000 */
.L_x_10021:
[----:B------:R-:W-:Y:S05]  /*21040*/  @!P0 BRA `(.L_x_9932) ;  /* 0x0000000000048947 */ /* 0x000fea0003800000 */
[----:B------:R-:W-:Y:S01]  /*21050*/  BPT.TRAP 0x1 ;  /* 0x000000040000795c */ /* 0x000fe20000300000 */
.L_x_9932:
[----:B-1----:R-:W-:-:S04]  /*21060*/  IMAD R3, R24, 0x8, R9 ;  /* 0x0000000818037824 */ /* 0x002fc800078e0209 */
[----:B------:R-:W1:Y:S02]  /*21070*/  SYNCS.PHASECHK.TRANS64.TRYWAIT P1, [R3+URZ+0x19c60], R2 ;  /* 0x019c6002030075a7 */ /* 0x000e64000802017f */
[----:B-1----:R-:W-:Y:S05]  /*21080*/  @!P1 BRA `(.L_x_9933) ;  /* 0x0000001c00c09947 */ /* 0x002fea0003800000 */
.L_x_10022:
[----:B------:R-:W-:Y:S05]  /*21090*/  @!P0 BRA `(.L_x_9934) ;  /* 0x0000000000048947 */ /* 0x000fea0003800000 */
[----:B------:R-:W-:Y:S01]  /*210a0*/  BPT.TRAP 0x1 ;  /* 0x000000040000795c */ /* 0x000fe20000300000 */
.L_x_9934:
[----:B------:R-:W-:-:S04]  /*210b0*/  IMAD R5, R4, 0x8, R9 ;  /* 0x0000000804057824 */ /* 0x000fc800078e0209 */
[----:B------:R-:W3:Y:S02]  /*210c0*/  SYNCS.PHASECHK.TRANS64.TRYWAIT P1, [R5+URZ+0x19c60], R0 ;  /* 0x019c6000050075a7 */ /* 0x000ee4000802017f */
[----:B---3--:R-:W-:Y:S05]  /*210d0*/  @!P1 BRA `(.L_x_9935) ;  /* 0x0000001c00c09947 */ /* 0x008fea0003800000 */
.L_x_10023:
[----:B------:R-:W-:Y:S05]  /*210e0*/  @!P0 BRA `(.L_x_9936) ;  /* 0x0000000000048947 */ /* 0x000fea0003800000 */
[----:B------:R-:W-:Y:S01]  /*210f0*/  BPT.TRAP 0x1 ;  /* 0x000000040000795c */ /* 0x000fe20000300000 */
.L_x_9936:
[----:B------:R-:W4:Y:S02]  /*21100*/  SYNCS.PHASECHK.TRANS64.TRYWAIT P0, [R3+URZ+0x19c80], R2 ;  /* 0x019c8002030075a7 */ /* 0x000f24000800017f */
[----:B----4-:R-:W-:Y:S05]  /*21110*/  @!P0 BRA `(.L_x_9937) ;  /* 0x0000001c00c48947 */ /* 0x010fea0003800000 */
.L_x_9938:
[----:B------:R0:W0:Y:S02]  /*21120*/  SYNCS.PHASECHK.TRANS64.TRYWAIT P0, [R5+URZ+0x19c80], R0 ;  /* 0x019c8000050075a7 */ /* 0x000024000800017f */
[----:B0-----:R-:W-:Y:S05]  /*21130*/  @!P0 NANOSLEEP.SYNCS 0x989680 ;  /* 0x009896800000895d */ /* 0x001fea0003900000 */
[----:B------:R-:W0:Y:S02]  /*21140*/  @!P0 SYNCS.PHASECHK.TRANS64 P0, [R5+URZ+0x19c80], R0 ;  /* 0x019c8000050085a7 */ /* 0x000e24000800007f */
[----:B0-----:R-:W-:Y:S05]  /*21150*/  @!P0 BRA `(.L_x_9938) ;  /* 0xfffffffc00f08947 */ /* 0x001fea000383ffff */
.L_x_9590:
[----:B------:R-:W-:Y:S05]  /*21160*/  BSYNC B8 ;  /* 0x0000000000087941 */ /* 0x000fea0003800000 */
.L_x_9587:
[----:B------:R-:W-:Y:S05]  /*21170*/  EXIT ;  /* 0x000000000000794d */ /* 0x000fea0003800000 */
.L_x_9614:
[----:B0-----:R0:W1:Y:S02]  /*21180*/  SYNCS.PHASECHK.TRANS64.TRYWAIT P5, [R83+URZ+0x19c90], R86 ;  /* 0x019c9056530075a7 */ /* 0x00106400080a017f */
[----:B-1----:R-:W-:Y:S05]  /*21190*/  @!P5 NANOSLEEP.SYNCS 0x989680 ;  /* 0x009896800000d95d */ /* 0x002fea0003900000 */
[----:B------:R-:W1:Y:S02]  /*211a0*/  @!P5 SYNCS.PHASECHK.TRANS64 P5, [R83+URZ+0x19c90], R86 ;  /* 0x019c90565300d5a7 */ /* 0x000e6400080a007f */
[----:B-1----:R-:W-:Y:S05]  /*211b0*/  @!P5 BRA `(.L_x_9614) ;  /* 0xfffffffc00f0d947 */ /* 0x002fea000383ffff */
[----:B------:R-:W-:Y:S05]  /*211c0*/  BRA `(.L_x_9939) ;  /* 0xfffffe1800a07947 */ /* 0x000fea000383ffff */
.L_x_9630:
[----:B0-----:R0:W1:Y:S02]  /*211d0*/  SYNCS.PHASECHK.TRANS64.TRYWAIT P5, [R83+URZ+0x19c90], R86 ;  /* 0x019c9056530075a7 */ /* 0x00106400080a017f */
[----:B-1----:R-:W-:Y:S05]  /*211e0*/  @!P5 NANOSLEEP.SYNCS 0x989680 ;  /* 0x009896800000d95d */ /* 0x002fea0003900000 */
[----:B------:R-:W1:Y:S02]  /*211f0*/  @!P5 SYNCS.PHASECHK.TRANS64 P5, [R83+URZ+0x19c90], R86 ;  /* 0x019c90565300d5a7 */ /* 0x000e6400080a007f */
[----:B-1----:R-:W-:Y:S05]  /*21200*/  @!P5 BRA `(.L_x_9630) ;  /* 0xfffffffc00f0d947 */ /* 0x002fea000383ffff */
[----:B------:R-:W-:Y:S05]  /*21210*/  BRA `(.L_x_9940) ;  /* 0xfffffe3000c47947 */ /* 0x000fea000383ffff */
.L_x_9639:
[----:B0-----:R0:W1:Y:S02]  /*21220*/  SYNCS.PHASECHK.TRANS64.TRYWAIT P5, [R83+URZ+0x19c90], R86 ;  /* 0x019c9056530075a7 */ /* 0x00106400080a017f */
[----:B-1----:R-:W-:Y:S05]  /*21230*/  @!P5 NANOSLEEP.SYNCS 0x989680 ;  /* 0x009896800000d95d */ /* 0x002fea0003900000 */
[----:B------:R-:W1:Y:S02]  /*21240*/  @!P5 SYNCS.PHASECHK.TRANS64 P5, [R83+URZ+0x19c90], R86 ;  /* 0x019c90565300d5a7 */ /* 0x000e6400080a007f */
[----:B-1----:R-:W-:Y:S05]  /*21250*/  @!P5 BRA `(.L_x_9639) ;  /* 0xfffffffc00f0d947 */ /* 0x002fea000383ffff */
[----:B------:R-:W-:Y:S05]  /*21260*/  BRA `(.L_x_9941) ;  /* 0xfffffe54000c7947 */ /* 0x000fea000383ffff */
.L_x_9643:
[----:B--2---:R2:W3:Y:S02]  /*21270*/  SYNCS.PHASECHK.TRANS64.TRYWAIT P5, [R83+URZ+0x19cb0], R86 ;  /* 0x019cb056530075a7 */ /* 0x0044e400080a017f */
[----:B---3--:R-:W-:Y:S05]  /*21280*/  @!P5 NANOSLEEP.SYNCS 0x989680 ;  /* 0x009896800000d95d */ /* 0x008fea0003900000 */
[----:B------:R-:W3:Y:S02]  /*21290*/  @!P5 SYNCS.PHASECHK.TRANS64 P5, [R83+URZ+0x19cb0], R86 ;  /* 0x019cb0565300d5a7 */ /* 0x000ee400080a007f */
[----:B---3--:R-:W-:Y:S05]  /*212a0*/  @!P5 BRA `(.L_x_9643) ;  /* 0xfffffffc00f0d947 */ /* 0x008fea000383ffff */
[----:B------:R-:W-:Y:S05]  /*212b0*/  BRA `(.L_x_9942) ;  /* 0xfffffe54007c7947 */ /* 0x000fea000383ffff */
.L_x_9669:
[----:B------:R-:W-:Y:S01]  /*212c0*/  BSSY B1, `(.L_x_9943) ;  /* 0x0000007000017945 */ /* 0x000fe20003800000 */
[----:B------:R-:W-:Y:S02]  /*212d0*/  IMAD.MOV.U32 R12, RZ, RZ, RZ ;  /* 0x000000ffff0c7224 */ /* 0x000fe400078e00ff */
[----:B------:R-:W-:Y:S02]  /*212e0*/  IMAD.MOV.U32 R11, RZ, RZ, 0x1e1f ;  /* 0x00001e1fff0b7424 */ /* 0x000fe400078e00ff */
[----:B------:R-:W-:-:S07]  /*212f0*/  IMAD.MOV.U32 R15, RZ, RZ, -0x1 ;  /* 0xffffffffff0f7424 */ /* 0x000fce00078e00ff */
[----:B------:R-:W-:Y:S05]  /*21300*/  WARPSYNC.COLLECTIVE R15, `(.L_x_9944) ;  /* 0x000000000f087348 */ /* 0x000fea0003c00000 */
[----:B------:R0:W1:Y:S02]  /*21310*/  SHFL.IDX P6, R14, R13, R12, R11 ;  /* 0x0000000c0d0e7389 */ /* 0x00006400000c000b */
[----:B01----:R-:W-:Y:S01]  /*21320*/  ENDCOLLECTIVE ;  /* 0x000000000000791b */ /* 0x003fe20003800000 */
.L_x_9944:
[----:B------:R-:W-:Y:S05]  /*21330*/  BSYNC B1 ;  /* 0x0000000000017941 */ /* 0x000fea0003800000 */
.L_x_9943:
        /* <DEDUP_REMOVED lines=8> */
.L_x_9945:
[----:B------:R-:W-:Y:S02]  /*213c0*/  IMAD.MOV.U32 R13, RZ, RZ, R4 ;  /* 0x000000ffff0d7224 */ /* 0x000fe400078e0004 */
[----:B------:R-:W-:-:S07]  /*213d0*/  IMAD.MOV.U32 R3, RZ, RZ, R14 ;  /* 0x000000ffff037224 */ /* 0x000fce00078e000e */
[----:B------:R-:W-:Y:S05]  /*213e0*/  WARPSYNC.COLLECTIVE R15, `(.L_x_9946) ;  /* 0x000000000f087348 */ /* 0x000fea0003c00000 */
[----:B------:R0:W1:Y:S02]  /*213f0*/  SHFL.IDX P6, R14, R13, R12, R11 ;  /* 0x0000000c0d0e7389 */ /* 0x00006400000c000b */
[----:B01----:R-:W-:Y:S01]  /*21400*/  ENDCOLLECTIVE ;  /* 0x000000000000791b */ /* 0x003fe20003800000 */
.L_x_9946:
[----:B------:R-:W-:Y:S02]  /*21410*/  IMAD.MOV.U32 R13, RZ, RZ, R5 ;  /* 0x000000ffff0d7224 */ /* 0x000fe400078e0005 */
[----:B------:R-:W-:-:S07]  /*21420*/  IMAD.MOV.U32 R4, RZ, RZ, R14 ;  /* 0x000000ffff047224 */ /* 0x000fce00078e000e */
[----:B------:R-:W-:Y:S05]  /*21430*/  WARPSYNC.COLLECTIVE R15, `(.L_x_9947) ;  /* 0x000000000f087348 */ /* 0x000fea0003c00000 */
[----:B------:R0:W1:Y:S02]  /*21440*/  SHFL.IDX P6, R14, R13, R12, R11 ;  /* 0x0000000c0d0e7389 */ /* 0x00006400000c000b */
[----:B01----:R-:W-:Y:S01]  /*21450*/  ENDCOLLECTIVE ;  /* 0x000000000000791b */ /* 0x003fe20003800000 */
.L_x_9947:
[----:B------:R-:W-:Y:S05]  /*21460*/  BRA `(.L_x_9948) ;  /* 0xfffffe6400ec7947 */ /* 0x000fea000383ffff */
.L_x_9673:
[----:B-1----:R1:W2:Y:S02]  /*21470*/  SYNCS.PHASECHK.TRANS64.TRYWAIT P0, [R16+URZ+0x19c00], R5 ;  /* 0x019c0005100075a7 */ /* 0x0022a4000800017f */
[----:B--2---:R-:W-:Y:S05]  /*21480*/  @!P0 NANOSLEEP.SYNCS 0x989680 ;  /* 0x009896800000895d */ /* 0x004fea0003900000 */
[----:B------:R-:W2:Y:S02]  /*21490*/  @!P0 SYNCS.PHASECHK.TRANS64 P0, [R16+URZ+0x19c00], R5 ;  /* 0x019c0005100085a7 */ /* 0x000ea4000800007f */
[----:B--2---:R-:W-:Y:S05]  /*214a0*/  @!P0 BRA `(.L_x_9673) ;  /* 0xfffffffc00f08947 */ /* 0x004fea000383ffff */
[----:B------:R-:W-:Y:S05]  /*214b0*/  BRA `(.L_x_9949) ;  /* 0xfffffe6800bc7947 */ /* 0x000fea000383ffff */
.L_x_9679:
[----:B------:R-:W-:Y:S01]  /*214c0*/  BSSY B1, `(.L_x_9950) ;  /* 0x0000007000017945 */ /* 0x000fe20003800000 */
[----:B------:R-:W-:Y:S02]  /*214d0*/  IMAD.MOV.U32 R12, RZ, RZ, RZ ;  /* 0x000000ffff0c7224 */ /* 0x000fe400078e00ff */
[----:B------:R-:W-:Y:S02]  /*214e0*/  IMAD.MOV.U32 R11, RZ, RZ, 0x1e1f ;  /* 0x00001e1fff0b7424 */ /* 0x000fe400078e00ff */
[----:B------:R-:W-:-:S07]  /*214f0*/  IMAD.MOV.U32 R15, RZ, RZ, -0x1 ;  /* 0xffffffffff0f7424 */ /* 0x000fce00078e00ff */
[----:B------:R-:W-:Y:S05]  /*21500*/  WARPSYNC.COLLECTIVE R15, `(.L_x_9951) ;  /* 0x000000000f087348 */ /* 0x000fea0003c00000 */
[----:B------:R0:W1:Y:S02]  /*21510*/  SHFL.IDX P6, R14, R13, R12, R11 ;  /* 0x0000000c0d0e7389 */ /* 0x00006400000c000b */
[----:B01----:R-:W-:Y:S01]  /*21520*/  ENDCOLLECTIVE ;  /* 0x000000000000791b */ /* 0x003fe20003800000 */
.L_x_9951:
[----:B------:R-:W-:Y:S05]  /*21530*/  BSYNC B1 ;  /* 0x0000000000017941 */ /* 0x000fea0003800000 */
.L_x_9950:
        /* <DEDUP_REMOVED lines=8> */
.L_x_9952:
[----:B------:R-:W-:Y:S02]  /*215c0*/  IMAD.MOV.U32 R13, RZ, RZ, R20 ;  /* 0x000000ffff0d7224 */ /* 0x000fe400078e0014 */
[----:B------:R-:W-:-:S07]  /*215d0*/  IMAD.MOV.U32 R3, RZ, RZ, R14 ;  /* 0x000000ffff037224 */ /* 0x000fce00078e000e */
[----:B------:R-:W-:Y:S05]  /*215e0*/  WARPSYNC.COLLECTIVE R15, `(.L_x_9953) ;  /* 0x000000000f087348 */ /* 0x000fea0003c00000 */
[----:B------:R0:W1:Y:S02]  /*215f0*/  SHFL.IDX P6, R14, R13, R12, R11 ;  /* 0x0000000c0d0e7389 */ /* 0x00006400000c000b */
[----:B01----:R-:W-:Y:S01]  /*21600*/  ENDCOLLECTIVE ;  /* 0x000000000000791b */ /* 0x003fe20003800000 */
.L_x_9953:
[----:B------:R-:W-:Y:S02]  /*21610*/  IMAD.MOV.U32 R13, RZ, RZ, R21 ;  /* 0x000000ffff0d7224 */ /* 0x000fe400078e0015 */
[----:B------:R-:W-:-:S07]  /*21620*/  IMAD.MOV.U32 R20, RZ, RZ, R14 ;  /* 0x000000ffff147224 */ /* 0x000fce00078e000e */
[----:B------:R-:W-:Y:S05]  /*21630*/  WARPSYNC.COLLECTIVE R15, `(.L_x_9954) ;  /* 0x000000000f087348 */ /* 0x000fea0003c00000 */
[----:B------:R0:W1:Y:S02]  /*21640*/  SHFL.IDX P6, R14, R13, R12, R11 ;  /* 0x0000000c0d0e7389 */ /* 0x00006400000c000b */
[----:B01----:R-:W-:Y:S01]  /*21650*/  ENDCOLLECTIVE ;  /* 0x000000000000791b */ /* 0x003fe20003800000 */
.L_x_9954:
[----:B------:R-:W-:Y:S01]  /*21660*/  IMAD.MOV.U32 R21, RZ, RZ, R14 ;  /* 0x000000ffff157224 */ /* 0x000fe200078e000e */
[----:B------:R-:W-:Y:S06]  /*21670*/  BRA `(.L_x_9955) ;  /* 0xfffffe8000a87947 */ /* 0x000fec000383ffff */
.L_x_9683:
[----:B-1----:R1:W2:Y:S02]  /*21680*/  SYNCS.PHASECHK.TRANS64.TRYWAIT P0, [R16+URZ+0x19c00], R39 ;  /* 0x019c0027100075a7 */ /* 0x0022a4000800017f */
[----:B--2---:R-:W-:Y:S05]  /*21690*/  @!P0 NANOSLEEP.SYNCS 0x989680 ;  /* 0x009896800000895d */ /* 0x004fea0003900000 */
[----:B------:R-:W2:Y:S02]  /*216a0*/  @!P0 SYNCS.PHASECHK.TRANS64 P0, [R16+URZ+0x19c00], R39 ;  /* 0x019c0027100085a7 */ /* 0x000ea4000800007f */
[----:B--2---:R-:W-:Y:S05]  /*216b0*/  @!P0 BRA `(.L_x_9683) ;  /* 0xfffffffc00f08947 */ /* 0x004fea000383ffff */
[----:B------:R-:W-:Y:S05]  /*216c0*/  BRA `(.L_x_9956) ;  /* 0xfffffe8400687947 */ /* 0x000fea000383ffff */
.L_x_9689:
[----:B-1----:R1:W2:Y:S02]  /*216d0*/  SYNCS.PHASECHK.TRANS64.TRYWAIT P1, [R15+URZ+0x19c30], R0 ;  /* 0x019c30000f0075a7 */ /* 0x0022a4000802017f */
[----:B--2---:R-:W-:Y:S05]  /*216e0*/  @!P1 NANOSLEEP.SYNCS 0x989680 ;  /* 0x009896800000995d */ /* 0x004fea0003900000 */
[----:B------:R-:W2:Y:S02]  /*216f0*/  @!P1 SYNCS.PHASECHK.TRANS64 P1, [R15+URZ+0x19c30], R0 ;  /* 0x019c30000f0095a7 */ /* 0x000ea4000802007f */
[----:B--2---:R-:W-:Y:S05]  /*21700*/  @!P1 BRA `(.L_x_9689) ;  /* 0xfffffffc00f09947 */ /* 0x004fea000383ffff */
[----:B------:R-:W-:Y:S05]  /*21710*/  BRA `(.L_x_9688) ;  /* 0xfffffea400cc7947 */ /* 0x000fea000383ffff */
.L_x_9709:
[----:B-1----:R1:W2:Y:S02]  /*21720*/  SYNCS.PHASECHK.TRANS64.TRYWAIT P1, [R7+URZ+0x19c30], R12 ;  /* 0x019c300c070075a7 */ /* 0x0022a4000802017f */
[----:B--2---:R-:W-:Y:S05]  /*21730*/  @!P1 NANOSLEEP.SYNCS 0x989680 ;  /* 0x009896800000995d */ /* 0x004fea0003900000 */
[----:B------:R-:W2:Y:S02]  /*21740*/  @!P1 SYNCS.PHASECHK.TRANS64 P1, [R7+URZ+0x19c30], R12 ;  /* 0x019c300c070095a7 */ /* 0x000ea4000802007f */
[----:B--2---:R-:W-:Y:S05]  /*21750*/  @!P1 BRA `(.L_x_9709) ;  /* 0xfffffffc00f09947 */ /* 0x004fea000383ffff */
[----:B------:R-:W-:Y:S05]  /*21760*/  BRA `(.L_x_9708) ;  /* 0xfffffed800707947 */ /* 0x000fea000383ffff */
.L_x_9714:
[----:B-1----:R1:W2:Y:S02]  /*21770*/  SYNCS.PHASECHK.TRANS64.TRYWAIT P1, [R19+URZ+0x19c50], R12 ;  /* 0x019c500c130075a7 */ /* 0x0022a4000802017f */
[----:B--2---:R-:W-:Y:S05]  /*21780*/  @!P1 NANOSLEEP.SYNCS 0x989680 ;  /* 0x009896800000995d */ /* 0x004fea0003900000 */
[----:B------:R-:W2:Y:S02]  /*21790*/  @!P1 SYNCS.PHASECHK.TRANS64 P1, [R19+URZ+0x19c50], R12 ;  /* 0x019c500c130095a7 */ /* 0x000ea4000802007f */
[----:B--2---:R-:W-:Y:S05]  /*217a0*/  @!P1 BRA `(.L_x_9714) ;  /* 0xfffffffc00f09947 */ /* 0x004fea000383ffff */
[----:B------:R-:W-:Y:S05]  /*217b0*/  BRA `(.L_x_9713) ;  /* 0xfffffed800f87947 */ /* 0x000fea000383ffff */
.L_x_9735:
[----:B-1----:R1:W2:Y:S02]  /*217c0*/  SYNCS.PHASECHK.TRANS64.TRYWAIT P1, [R15+URZ+0x19c30], R0 ;  /* 0x019c30000f0075a7 */ /* 0x0022a4000802017f */
[----:B--2---:R-:W-:Y:S05]  /*217d0*/  @!P1 NANOSLEEP.SYNCS 0x989680 ;  /* 0x009896800000995d */ /* 0x004fea0003900000 */
[----:B------:R-:W2:Y:S02]  /*217e0*/  @!P1 SYNCS.PHASECHK.TRANS64 P1, [R15+URZ+0x19c30], R0 ;  /* 0x019c30000f0095a7 */ /* 0x000ea4000802007f */
[----:B--2---:R-:W-:Y:S05]  /*217f0*/  @!P1 BRA `(.L_x_9735) ;  /* 0xfffffffc00f09947 */ /* 0x004fea000383ffff */
[----:B------:R-:W-:Y:S05]  /*21800*/  BRA `(.L_x_9734) ;  /* 0xffffff0c00047947 */ /* 0x000fea000383ffff */
.L_x_9740:
[----:B-1----:R1:W2:Y:S02]  /*21810*/  SYNCS.PHASECHK.TRANS64.TRYWAIT P1, [R154+URZ+0x19c50], R0 ;  /* 0x019c50009a0075a7 */ /* 0x0022a4000802017f */
[----:B--2---:R-:W-:Y:S05]  /*21820*/  @!P1 NANOSLEEP.SYNCS 0x989680 ;  /* 0x009896800000995d */ /* 0x004fea0003900000 */
[----:B------:R-:W2:Y:S02]  /*21830*/  @!P1 SYNCS.PHASECHK.TRANS64 P1, [R154+URZ+0x19c50], R0 ;  /* 0x019c50009a0095a7 */ /* 0x000ea4000802007f */
[----:B--2---:R-:W-:Y:S05]  /*21840*/  @!P1 BRA `(.L_x_9740) ;  /* 0xfffffffc00f09947 */ /* 0x004fea000383ffff */
[----:B------:R-:W-:Y:S05]  /*21850*/  BRA `(.L_x_9739) ;  /* 0xffffff0c008c7947 */ /* 0x000fea000383ffff */
.L_x_9749:
[----:B-1----:R1:W2:Y:S02]  /*21860*/  SYNCS.PHASECHK.TRANS64.TRYWAIT P1, [R0+URZ+0x19c30], R3 ;  /* 0x019c3003000075a7 */ /* 0x0022a4000802017f */
[----:B--2---:R-:W-:Y:S05]  /*21870*/  @!P1 NANOSLEEP.SYNCS 0x989680 ;  /* 0x009896800000995d */ /* 0x004fea0003900000 */
[----:B------:R-:W2:Y:S02]  /*21880*/  @!P1 SYNCS.PHASECHK.TRANS64 P1, [R0+URZ+0x19c30], R3 ;  /* 0x019c3003000095a7 */ /* 0x000ea4000802007f */
[----:B--2---:R-:W-:Y:S05]  /*21890*/  @!P1 BRA `(.L_x_9749) ;  /* 0xfffffffc00f09947 */ /* 0x004fea000383ffff */
[----:B------:R-:W-:Y:S05]  /*218a0*/  BRA `(.L_x_9748) ;  /* 0xffffff2800707947 */ /* 0x000fea000383ffff */
.L_x_9754:
[----:B-1----:R1:W2:Y:S02]  /*218b0*/  SYNCS.PHASECHK.TRANS64.TRYWAIT P1, [R21+URZ+0x19c50], R3 ;  /* 0x019c5003150075a7 */ /* 0x0022a4000802017f */
[----:B--2---:R-:W-:Y:S05]  /*218c0*/  @!P1 NANOSLEEP.SYNCS 0x989680 ;  /* 0x009896800000995d */ /* 0x004fea0003900000 */
[----:B------:R-:W2:Y:S02]  /*218d0*/  @!P1 SYNCS.PHASECHK.TRANS64 P1, [R21+URZ+0x19c50], R3 ;  /* 0x019c5003150095a7 */ /* 0x000ea4000802007f */
[----:B--2---:R-:W-:Y:S05]  /*218e0*/  @!P1 BRA `(.L_x_9754) ;  /* 0xfffffffc00f09947 */ /* 0x004fea000383ffff */
[----:B------:R-:W-:Y:S05]  /*218f0*/  BRA `(.L_x_9753) ;  /* 0xffffff2800f87947 */ /* 0x000fea000383ffff */
.L_x_9769:
[----:B-1----:R1:W2:Y:S02]  /*21900*/  SYNCS.PHASECHK.TRANS64.TRYWAIT P0, [R4+URZ+0x19c50], R7 ;  /* 0x019c5007040075a7 */ /* 0x0022a4000800017f */
[----:B--2---:R-:W-:Y:S05]  /*21910*/  @!P0 NANOSLEEP.SYNCS 0x989680 ;  /* 0x009896800000895d */ /* 0x004fea0003900000 */
[----:B------:R-:W2:Y:S02]  /*21920*/  @!P0 SYNCS.PHASECHK.TRANS64 P0, [R4+URZ+0x19c50], R7 ;  /* 0x019c5007040085a7 */ /* 0x000ea4000800007f */
[----:B--2---:R-:W-:Y:S05]  /*21930*/  @!P0 BRA `(.L_x_9769) ;  /* 0xfffffffc00f08947 */ /* 0x004fea000383ffff */
[----:B------:R-:W-:Y:S05]  /*21940*/  BRA `(.L_x_9768) ;  /* 0xffffff5800007947 */ /* 0x000fea000383ffff */
.L_x_9806:
        /* <DEDUP_REMOVED lines=11> */
.L_x_9958:
[----:B------:R-:W-:Y:S05]  /*21a00*/  BSYNC B1 ;  /* 0x0000000000017941 */ /* 0x000fea0003800000 */
.L_x_9957:
[----:B------:R-:W-:Y:S05]  /*21a10*/  BRA `(.L_x_9959) ;  /* 0xffffff9c001c7947 */ /* 0x000fea000383ffff */
.L_x_9808:
[----:B------:R-:W-:Y:S01]  /*21a20*/  BSSY B1, `(.L_x_9960) ;  /* 0x0000006000017945 */ /* 0x000fe20003800000 */
[----:B------:R-:W-:-:S07]  /*21a30*/  IMAD.MOV.U32 R15, RZ, RZ, -0x1 ;  /* 0xffffffffff0f7424 */ /* 0x000fce00078e00ff */
[----:B01----:R-:W-:Y:S05]  /*21a40*/  WARPSYNC.COLLECTIVE R15, `(.L_x_9961) ;  /* 0x000000000f0c7348 */ /* 0x003fea0003c00000 */
[----:B------:R-:W-:Y:S02]  /*21a50*/  ELECT P6, UR62, PT ;  /* 0x00000000003e782f */ /* 0x000fe400038c0000 */
[----:B------:R-:W-:Y:S01]  /*21a60*/  MOV R14, UR62 ;  /* 0x0000003e000e7c02 */ /* 0x000fe20008000f00 */
[----:B01----:R-:W-:Y:S10]  /*21a70*/  ENDCOLLECTIVE ;  /* 0x000000000000791b */ /* 0x003ff40003800000 */
.L_x_9961:
[----:B------:R-:W-:Y:S05]  /*21a80*/  BSYNC B1 ;  /* 0x0000000000017941 */ /* 0x000fea0003800000 */
.L_x_9960:
[----:B------:R-:W-:Y:S05]  /*21a90*/  BRA `(.L_x_9807) ;  /* 0xffffff9c00147947 */ /* 0x000fea000383ffff */
.L_x_9810:
[----:B-1----:R1:W2:Y:S02]  /*21aa0*/  SYNCS.PHASECHK.TRANS64.TRYWAIT P0, [R23+URZ+0x19c20], R5 ;  /* 0x019c2005170075a7 */ /* 0x0022a4000800017f */
[----:B--2---:R-:W-:Y:S05]  /*21ab0*/  @!P0 NANOSLEEP.SYNCS 0x989680 ;  /* 0x009896800000895d */ /* 0x004fea0003900000 */
[----:B------:R-:W2:Y:S02]  /*21ac0*/  @!P0 SYNCS.PHASECHK.TRANS64 P0, [R23+URZ+0x19c20], R5 ;  /* 0x019c2005170085a7 */ /* 0x000ea4000800007f */
[----:B--2---:R-:W-:Y:S05]  /*21ad0*/  @!P0 BRA `(.L_x_9810) ;  /* 0xfffffffc00f08947 */ /* 0x004fea000383ffff */
[----:B------:R-:W-:Y:S05]  /*21ae0*/  BRA `(.L_x_9962) ;  /* 0xffffff9c00247947 */ /* 0x000fea000383ffff */
.L_x_9814:
[----:B--2---:R2:W3:Y:S02]  /*21af0*/  SYNCS.PHASECHK.TRANS64.TRYWAIT P0, [R9+URZ+0x19ca0], R8 ;  /* 0x019ca008090075a7 */ /* 0x0044e4000800017f */
[----:B---3--:R-:W-:Y:S05]  /*21b00*/  @!P0 NANOSLEEP.SYNCS 0x989680 ;  /* 0x009896800000895d */ /* 0x008fea0003900000 */
[----:B------:R-:W3:Y:S02]  /*21b10*/  @!P0 SYNCS.PHASECHK.TRANS64 P0, [R9+URZ+0x19ca0], R8 ;  /* 0x019ca008090085a7 */ /* 0x000ee4000800007f */
[----:B---3--:R-:W-:Y:S05]  /*21b20*/  @!P0 BRA `(.L_x_9814) ;  /* 0xfffffffc00f08947 */ /* 0x008fea000383ffff */
[----:B------:R-:W-:Y:S05]  /*21b30*/  BRA `(.L_x_9963) ;  /* 0xffffff9c00407947 */ /* 0x000fea000383ffff */
.L_x_9821:
[----:B0-----:R0:W1:Y:S02]  /*21b40*/  SYNCS.PHASECHK.TRANS64.TRYWAIT P0, [R9+URZ+0x19cc0], R8 ;  /* 0x019cc008090075a7 */ /* 0x001064000800017f */
[----:B-1----:R-:W-:Y:S05]  /*21b50*/  @!P0 NANOSLEEP.SYNCS 0x989680 ;  /* 0x009896800000895d */ /* 0x002fea0003900000 */
[----:B------:R-:W1:Y:S02]  /*21b60*/  @!P0 SYNCS.PHASECHK.TRANS64 P0, [R9+URZ+0x19cc0], R8 ;  /* 0x019cc008090085a7 */ /* 0x000e64000800007f */
[----:B-1----:R-:W-:Y:S05]  /*21b70*/  @!P0 BRA `(.L_x_9821) ;  /* 0xfffffffc00f08947 */ /* 0x002fea000383ffff */
[----:B------:R-:W-:Y:S05]  /*21b80*/  BRA `(.L_x_9964) ;  /* 0xffffffa0003c7947 */ /* 0x000fea000383ffff */
.L_x_9830:
[----:B-1----:R1:W2:Y:S02]  /*21b90*/  SYNCS.PHASECHK.TRANS64.TRYWAIT P1, [R8+URZ+0x19ca0], R7 ;  /* 0x019ca007080075a7 */ /* 0x0022a4000802017f */
[----:B--2---:R-:W-:Y:S05]  /*21ba0*/  @!P1 NANOSLEEP.SYNCS 0x989680 ;  /* 0x009896800000995d */ /* 0x004fea0003900000 */
[----:B------:R-:W2:Y:S02]  /*21bb0*/  @!P1 SYNCS.PHASECHK.TRANS64 P1, [R8+URZ+0x19ca0], R7 ;  /* 0x019ca007080095a7 */ /* 0x000ea4000802007f */
[----:B--2---:R-:W-:Y:S05]  /*21bc0*/  @!P1 BRA `(.L_x_9830) ;  /* 0xfffffffc00f09947 */ /* 0x004fea000383ffff */
[----:B------:R-:W-:Y:S05]  /*21bd0*/  BRA `(.L_x_9965) ;  /* 0xffffffa4007c7947 */ /* 0x000fea000383ffff */
.L_x_9837:
[----:B0-----:R0:W2:Y:S02]  /*21be0*/  SYNCS.PHASECHK.TRANS64.TRYWAIT P1, [R8+URZ+0x19cc0], R7 ;  /* 0x019cc007080075a7 */ /* 0x0010a4000802017f */
[----:B--2---:R-:W-:Y:S05]  /*21bf0*/  @!P1 NANOSLEEP.SYNCS 0x989680 ;  /* 0x009896800000995d */ /* 0x004fea0003900000 */
[----:B------:R-:W2:Y:S02]  /*21c00*/  @!P1 SYNCS.PHASECHK.TRANS64 P1, [R8+URZ+0x19cc0], R7 ;  /* 0x019cc007080095a7 */ /* 0x000ea4000802007f */
[----:B--2---:R-:W-:Y:S05]  /*21c10*/  @!P1 BRA `(.L_x_9837) ;  /* 0xfffffffc00f09947 */ /* 0x004fea000383ffff */
[----:B------:R-:W-:Y:S05]  /*21c20*/  BRA `(.L_x_9966) ;  /* 0xffffffa800747947 */ /* 0x000fea000383ffff */
.L_x_9862:
[----:B------:R-:W3:Y:S01]  /*21c30*/  S2R R20, SR_TID.X ;  /* 0x0000000000147919 */ /* 0x000ee20000002100 */
[----:B------:R-:W-:Y:S01]  /*21c40*/  BSSY B0, `(.L_x_9967) ;  /* 0x000000a000007945 */ /* 0x000fe20003800000 */
[----:B------:R-:W-:Y:S02]  /*21c50*/  IMAD.MOV.U32 R12, RZ, RZ, RZ ;  /* 0x000000ffff0c7224 */ /* 0x000fe400078e00ff */
[----:B------:R-:W-:Y:S02]  /*21c60*/  IMAD.MOV.U32 R11, RZ, RZ, 0x1f ;  /* 0x0000001fff0b7424 */ /* 0x000fe400078e00ff */
[----:B------:R-:W-:Y:S01]  /*21c70*/  IMAD.MOV.U32 R15, RZ, RZ, -0x1 ;  /* 0xffffffffff0f7424 */ /* 0x000fe200078e00ff */
[----:B---3--:R-:W-:-:S04]  /*21c80*/  SHF.R.U32.HI R20, RZ, 0x5, R20 ;  /* 0x00000005ff147819 */ /* 0x008fc80000011614 */
[----:B------:R-:W-:-:S05]  /*21c90*/  LOP3.LUT R20, R20, 0x3, RZ, 0xc0, !PT ;  /* 0x0000000314147812 */ /* 0x000fca00078ec0ff */
[----:B0-----:R-:W-:-:S07]  /*21ca0*/  IMAD.MOV.U32 R13, RZ, RZ, R20 ;  /* 0x000000ffff0d7224 */ /* 0x001fce00078e0014 */
[----:B-12---:R-:W-:Y:S05]  /*21cb0*/  WARPSYNC.COLLECTIVE R15, `(.L_x_9968) ;  /* 0x000000000f087348 */ /* 0x006fea0003c00000 */
[----:B------:R0:W3:Y:S02]  /*21cc0*/  SHFL.IDX P6, R14, R13, R12, R11 ;  /* 0x0000000c0d0e7389 */ /* 0x0000e400000c000b */
[----:B0123--:R-:W-:Y:S01]  /*21cd0*/  ENDCOLLECTIVE ;  /* 0x000000000000791b */ /* 0x00ffe20003800000 */
.L_x_9968:
[----:B------:R-:W-:Y:S05]  /*21ce0*/  BSYNC B0 ;  /* 0x0000000000007941 */ /* 0x000fea0003800000 */
.L_x_9967:
[----:B------:R-:W-:Y:S05]  /*21cf0*/  BRA `(.L_x_9969) ;  /* 0xffffffb800707947 */ /* 0x000fea000383ffff */
.L_x_9864:
[----:B------:R-:W-:Y:S01]  /*21d00*/  BSSY B0, `(.L_x_9970) ;  /* 0x0000006000007945 */ /* 0x000fe20003800000 */
[----:B------:R-:W-:-:S07]  /*21d10*/  IMAD.MOV.U32 R15, RZ, RZ, -0x1 ;  /* 0xffffffffff0f7424 */ /* 0x000fce00078e00ff */
[----:B0123--:R-:W-:Y:S05]  /*21d20*/  WARPSYNC.COLLECTIVE R15, `(.L_x_9971) ;  /* 0x000000000f0c7348 */ /* 0x00ffea0003c00000 */
[----:B------:R-:W-:Y:S02]  /*21d30*/  ELECT P6, UR62, PT ;  /* 0x00000000003e782f */ /* 0x000fe400038c0000 */
[----:B------:R-:W-:Y:S01]  /*21d40*/  MOV R14, UR62 ;  /* 0x0000003e000e7c02 */ /* 0x000fe20008000f00 */
[----:B0123--:R-:W-:Y:S10]  /*21d50*/  ENDCOLLECTIVE ;  /* 0x000000000000791b */ /* 0x00fff40003800000 */
.L_x_9971:
[----:B------:R-:W-:Y:S05]  /*21d60*/  BSYNC B0 ;  /* 0x0000000000007941 */ /* 0x000fea0003800000 */
.L_x_9970:
[----:B------:R-:W-:Y:S05]  /*21d70*/  BRA `(.L_x_9972) ;  /* 0xffffffb800707947 */ /* 0x000fea000383ffff */
.L_x_9866:
[----:B---3--:R3:W4:Y:S02]  /*21d80*/  SYNCS.PHASECHK.TRANS64.TRYWAIT P0, [R4+URZ+0x19c80], R3 ;  /* 0x019c8003040075a7 */ /* 0x008724000800017f */
[----:B----4-:R-:W-:Y:S05]  /*21d90*/  @!P0 NANOSLEEP.SYNCS 0x989680 ;  /* 0x009896800000895d */ /* 0x010fea0003900000 */
[----:B------:R-:W4:Y:S02]  /*21da0*/  @!P0 SYNCS.PHASECHK.TRANS64 P0, [R4+URZ+0x19c80], R3 ;  /* 0x019c8003040085a7 */ /* 0x000f24000800007f */
[----:B----4-:R-:W-:Y:S05]  /*21db0*/  @!P0 BRA `(.L_x_9866) ;  /* 0xfffffffc00f08947 */ /* 0x010fea000383ffff */
[----:B------:R-:W-:Y:S05]  /*21dc0*/  BRA `(.L_x_9973) ;  /* 0xffffffb800d47947 */ /* 0x000fea000383ffff */
.L_x_9868:
[----:B-1----:R1:W4:Y:S02]  /*21dd0*/  SYNCS.PHASECHK.TRANS64.TRYWAIT P0, [R4+URZ+0x19c40], R3 ;  /* 0x019c4003040075a7 */ /* 0x002324000800017f */
[----:B----4-:R-:W-:Y:S05]  /*21de0*/  @!P0 NANOSLEEP.SYNCS 0x989680 ;  /* 0x009896800000895d */ /* 0x010fea0003900000 */
[----:B------:R-:W4:Y:S02]  /*21df0*/  @!P0 SYNCS.PHASECHK.TRANS64 P0, [R4+URZ+0x19c40], R3 ;  /* 0x019c4003040085a7 */ /* 0x000f24000800007f */
[----:B----4-:R-:W-:Y:S05]  /*21e00*/  @!P0 BRA `(.L_x_9868) ;  /* 0xfffffffc00f08947 */ /* 0x010fea000383ffff */
[----:B------:R-:W-:Y:S05]  /*21e10*/  BRA `(.L_x_9974) ;  /* 0xffffffbc00507947 */ /* 0x000fea000383ffff */
.L_x_9872:
[----:B------:R-:W2:Y:S01]  /*21e20*/  LDL.LU R11, [R1+0x24] ;  /* 0x00002400010b7983 */ /* 0x000ea20000300800 */
[----:B------:R-:W-:Y:S02]  /*21e30*/  IMAD.MOV.U32 R0, RZ, RZ, R12 ;  /* 0x000000ffff007224 */ /* 0x000fe400078e000c */
[----:B------:R-:W-:Y:S02]  /*21e40*/  IMAD.MOV.U32 R13, RZ, RZ, R5 ;  /* 0x000000ffff0d7224 */ /* 0x000fe400078e0005 */
[----:B------:R-:W-:Y:S02]  /*21e50*/  IMAD.MOV.U32 R12, RZ, RZ, RZ ;  /* 0x000000ffff0c7224 */ /* 0x000fe400078e00ff */
[----:B------:R-:W-:Y:S02]  /*21e60*/  IMAD.MOV.U32 R15, RZ, RZ, -0x1 ;  /* 0xffffffffff0f7424 */ /* 0x000fe400078e00ff */
[----:B------:R-:W-:Y:S02]  /*21e70*/  IMAD.IADD R0, R21, 0x1, R0 ;  /* 0x0000000115007824 */ /* 0x000fe400078e0200 */
[----:B--2---:R-:W-:-:S02]  /*21e80*/  IMAD R4, R11, R9, RZ ;  /* 0x000000090b047224 */ /* 0x004fc400078e02ff */
[----:B------:R-:W-:-:S03]  /*21e90*/  IMAD.MOV.U32 R11, RZ, RZ, 0x1e1f ;  /* 0x00001e1fff0b7424 */ /* 0x000fc600078e00ff */
[----:B------:R-:W-:-:S13]  /*21ea0*/  ISETP.GE.AND P4, PT, R0, R4, PT ;  /* 0x000000040000720c */ /* 0x000fda0003f86270 */
[----:B-----5:R-:W-:Y:S05]  /*21eb0*/  WARPSYNC.COLLECTIVE R15, `(.L_x_9975) ;  /* 0x000000000f087348 */ /* 0x020fea0003c00000 */
[----:B------:R0:W1:Y:S02]  /*21ec0*/  SHFL.IDX P6, R14, R13, R12, R11 ;  /* 0x0000000c0d0e7389 */ /* 0x00006400000c000b */
[----:B01---5:R-:W-:Y:S01]  /*21ed0*/  ENDCOLLECTIVE ;  /* 0x000000000000791b */ /* 0x023fe20003800000 */
.L_x_9975:
[----:B------:R-:W-:Y:S02]  /*21ee0*/  IMAD.MOV.U32 R13, RZ, RZ, R6 ;  /* 0x000000ffff0d7224 */ /* 0x000fe400078e0006 */
[----:B------:R-:W-:-:S07]  /*21ef0*/  IMAD.MOV.U32 R3, RZ, RZ, R14 ;  /* 0x000000ffff037224 */ /* 0x000fce00078e000e */
[----:B------:R-:W-:Y:S05]  /*21f00*/  WARPSYNC.COLLECTIVE R15, `(.L_x_9976) ;  /* 0x000000000f087348 */ /* 0x000fea0003c00000 */
[----:B------:R0:W1:Y:S02]  /*21f10*/  SHFL.IDX P6, R14, R13, R12, R11 ;  /* 0x0000000c0d0e7389 */ /* 0x00006400000c000b */
[----:B01----:R-:W-:Y:S01]  /*21f20*/  ENDCOLLECTIVE ;  /* 0x000000000000791b */ /* 0x003fe20003800000 */
.L_x_9976:
[----:B------:R-:W-:Y:S02]  /*21f30*/  IMAD.MOV.U32 R13, RZ, RZ, R5 ;  /* 0x000000ffff0d7224 */ /* 0x000fe400078e0005 */
[----:B------:R-:W-:Y:S02]  /*21f40*/  IMAD.MOV.U32 R12, RZ, RZ, 0x1 ;  /* 0x00000001ff0c7424 */ /* 0x000fe400078e00ff */
[----:B------:R-:W-:-:S07]  /*21f50*/  IMAD.MOV.U32 R2, RZ, RZ, R14 ;  /* 0x000000ffff027224 */ /* 0x000fce00078e000e */
[----:B------:R-:W-:Y:S05]  /*21f60*/  WARPSYNC.COLLECTIVE R15, `(.L_x_9977) ;  /* 0x000000000f087348 */ /* 0x000fea0003c00000 */
[----:B------:R0:W1:Y:S02]  /*21f70*/  SHFL.IDX P6, R14, R13, R12, R11 ;  /* 0x0000000c0d0e7389 */ /* 0x00006400000c000b */
[----:B01----:R-:W-:Y:S01]  /*21f80*/  ENDCOLLECTIVE ;  /* 0x000000000000791b */ /* 0x003fe20003800000 */
.L_x_9977:
        /* <DEDUP_REMOVED lines=13> */
.L_x_9978:
        /* <DEDUP_REMOVED lines=8> */
.L_x_9979:
        /* <DEDUP_REMOVED lines=13> */
.L_x_9980:
[----:B------:R-:W-:Y:S01]  /*221b0*/  IMAD.MOV.U32 R2, RZ, RZ, R14 ;  /* 0x000000ffff027224 */ /* 0x000fe200078e000e */
[----:B------:R-:W-:Y:S06]  /*221c0*/  BRA `(.L_x_9981) ;  /* 0xffffffc4003c7947 */ /* 0x000fec000383ffff */
.L_x_9877:
[----:B--2---:R2:W3:Y:S02]  /*221d0*/  SYNCS.PHASECHK.TRANS64.TRYWAIT P0, [R23+URZ+0x19c20], R0 ;  /* 0x019c2000170075a7 */ /* 0x0044e4000800017f */
[----:B---3--:R-:W-:Y:S05]  /*221e0*/  @!P0 NANOSLEEP.SYNCS 0x989680 ;  /* 0x009896800000895d */ /* 0x008fea0003900000 */
[----:B------:R-:W3:Y:S02]  /*221f0*/  @!P0 SYNCS.PHASECHK.TRANS64 P0, [R23+URZ+0x19c20], R0 ;  /* 0x019c2000170085a7 */ /* 0x000ee4000800007f */
[----:B---3--:R-:W-:Y:S05]  /*22200*/  @!P0 BRA `(.L_x_9877) ;  /* 0xfffffffc00f08947 */ /* 0x008fea000383ffff */
[----:B------:R-:W-:Y:S05]  /*22210*/  BRA `(.L_x_9982) ;  /* 0xffffffc400ac7947 */ /* 0x000fea000383ffff */
.L_x_9883:
[----:B0-----:R0:W1:Y:S02]  /*22220*/  SYNCS.PHASECHK.TRANS64.TRYWAIT P0, [R6+URZ+0x19c80], R5 ;  /* 0x019c8005060075a7 */ /* 0x001064000800017f */
[----:B-1----:R-:W-:Y:S05]  /*22230*/  @!P0 NANOSLEEP.SYNCS 0x989680 ;  /* 0x009896800000895d */ /* 0x002fea0003900000 */
[----:B------:R-:W1:Y:S02]  /*22240*/  @!P0 SYNCS.PHASECHK.TRANS64 P0, [R6+URZ+0x19c80], R5 ;  /* 0x019c8005060085a7 */ /* 0x000e64000800007f */
[----:B-1----:R-:W-:Y:S05]  /*22250*/  @!P0 BRA `(.L_x_9883) ;  /* 0xfffffffc00f08947 */ /* 0x002fea000383ffff */
[----:B------:R-:W-:Y:S05]  /*22260*/  BRA `(.L_x_9983) ;  /* 0xffffffc8005c7947 */ /* 0x000fea000383ffff */
.L_x_9890:
[----:B-1----:R1:W2:Y:S02]  /*22270*/  SYNCS.PHASECHK.TRANS64.TRYWAIT P0, [R6+URZ+0x19c40], R5 ;  /* 0x019c4005060075a7 */ /* 0x0022a4000800017f */
[----:B--2---:R-:W-:Y:S05]  /*22280*/  @!P0 NANOSLEEP.SYNCS 0x989680 ;  /* 0x009896800000895d */ /* 0x004fea0003900000 */
[----:B------:R-:W2:Y:S02]  /*22290*/  @!P0 SYNCS.PHASECHK.TRANS64 P0, [R6+URZ+0x19c40], R5 ;  /* 0x019c4005060085a7 */ /* 0x000ea4000800007f */
[----:B--2---:R-:W-:Y:S05]  /*222a0*/  @!P0 BRA `(.L_x_9890) ;  /* 0xfffffffc00f08947 */ /* 0x004fea000383ffff */
[----:B------:R-:W-:Y:S05]  /*222b0*/  BRA `(.L_x_9984) ;  /* 0xffffffcc00587947 */ /* 0x000fea000383ffff */
.L_x_9898:
[----:B0-----:R0:W1:Y:S02]  /*222c0*/  SYNCS.PHASECHK.TRANS64.TRYWAIT P0, [R3+URZ+0x19c70], R4 ;  /* 0x019c7004030075a7 */ /* 0x001064000800017f */
[----:B-1----:R-:W-:Y:S05]  /*222d0*/  @!P0 NANOSLEEP.SYNCS 0x989680 ;  /* 0x009896800000895d */ /* 0x002fea0003900000 */
[----:B------:R-:W1:Y:S02]  /*222e0*/  @!P0 SYNCS.PHASECHK.TRANS64 P0, [R3+URZ+0x19c70], R4 ;  /* 0x019c7004030085a7 */ /* 0x000e64000800007f */
[----:B-1----:R-:W-:Y:S05]  /*222f0*/  @!P0 BRA `(.L_x_9898) ;  /* 0xfffffffc00f08947 */ /* 0x002fea000383ffff */
[----:B------:R-:W-:Y:S05]  /*22300*/  BRA `(.L_x_9985) ;  /* 0xffffffd0006c7947 */ /* 0x000fea000383ffff */
.L_x_9900:
[----:B0-----:R0:W1:Y:S02]  /*22310*/  SYNCS.PHASECHK.TRANS64.TRYWAIT P0, [R3+URZ+0x19c60], R4 ;  /* 0x019c6004030075a7 */ /* 0x001064000800017f */
[----:B-1----:R-:W-:Y:S05]  /*22320*/  @!P0 NANOSLEEP.SYNCS 0x989680 ;  /* 0x009896800000895d */ /* 0x002fea0003900000 */
[----:B------:R-:W1:Y:S02]  /*22330*/  @!P0 SYNCS.PHASECHK.TRANS64 P0, [R3+URZ+0x19c60], R4 ;  /* 0x019c6004030085a7 */ /* 0x000e64000800007f */
[----:B-1----:R-:W-:Y:S05]  /*22340*/  @!P0 BRA `(.L_x_9900) ;  /* 0xfffffffc00f08947 */ /* 0x002fea000383ffff */
[----:B------:R-:W-:Y:S05]  /*22350*/  BRA `(.L_x_9986) ;  /* 0xffffffd000747947 */ /* 0x000fea000383ffff */
.L_x_9907:
[----:B-1----:R1:W2:Y:S02]  /*22360*/  SYNCS.PHASECHK.TRANS64.TRYWAIT P1, [R0+URZ+0x19c70], R3 ;  /* 0x019c7003000075a7 */ /* 0x0022a4000802017f */
[----:B--2---:R-:W-:Y:S05]  /*22370*/  @!P1 NANOSLEEP.SYNCS 0x989680 ;  /* 0x009896800000995d */ /* 0x004fea0003900000 */
[----:B------:R-:W2:Y:S02]  /*22380*/  @!P1 SYNCS.PHASECHK.TRANS64 P1, [R0+URZ+0x19c70], R3 ;  /* 0x019c7003000095a7 */ /* 0x000ea4000802007f */
[----:B--2---:R-:W-:Y:S05]  /*22390*/  @!P1 BRA `(.L_x_9907) ;  /* 0xfffffffc00f09947 */ /* 0x004fea000383ffff */
[----:B------:R-:W-:Y:S05]  /*223a0*/  BRA `(.L_x_9987) ;  /* 0xffffffd8001c7947 */ /* 0x000fea000383ffff */
.L_x_9909:
[----:B-1----:R1:W2:Y:S02]  /*223b0*/  SYNCS.PHASECHK.TRANS64.TRYWAIT P1, [R0+URZ+0x19c60], R3 ;  /* 0x019c6003000075a7 */ /* 0x0022a4000802017f */
[----:B--2---:R-:W-:Y:S05]  /*223c0*/  @!P1 NANOSLEEP.SYNCS 0x989680 ;  /* 0x009896800000995d */ /* 0x004fea0003900000 */
[----:B------:R-:W2:Y:S02]  /*223d0*/  @!P1 SYNCS.PHASECHK.TRANS64 P1, [R0+URZ+0x19c60], R3 ;  /* 0x019c6003000095a7 */ /* 0x000ea4000802007f */
[----:B--2---:R-:W-:Y:S05]  /*223e0*/  @!P1 BRA `(.L_x_9909) ;  /* 0xfffffffc00f09947 */ /* 0x004fea000383ffff */
[----:B------:R-:W-:Y:S05]  /*223f0*/  BRA `(.L_x_9988) ;  /* 0xffffffd800207947 */ /* 0x000fea000383ffff */
.L_x_9913:
        /* <DEDUP_REMOVED lines=8> */
.L_x_9990:
[----:B------:R-:W-:Y:S05]  /*22480*/  BSYNC B0 ;  /* 0x0000000000007941 */ /* 0x000fea0003800000 */
.L_x_9989:
        /* <DEDUP_REMOVED lines=9> */
.L_x_9991:
        /* <DEDUP_REMOVED lines=18> */
.L_x_9992:
[----:B------:R-:W-:Y:S01]  /*22640*/  IMAD.MOV.U32 R12, RZ, RZ, 0x2 ;  /* 0x00000002ff0c7424 */ /* 0x000fe200078e00ff */
[----:B------:R-:W-:-:S05]  /*22650*/  SEL R5, R14, RZ, P1 ;  /* 0x000000ff0e057207 */ /* 0x000fca0000800000 */
[----:B------:R-:W-:-:S04]  /*22660*/  IMAD.IADD R3, R2, 0x1, R5 ;  /* 0x0000000102037824 */ /* 0x000fc800078e0205 */
[----:B------:R-:W-:-:S07]  /*22670*/  IMAD.MOV.U32 R13, RZ, RZ, R3 ;  /* 0x000000ffff0d7224 */ /* 0x000fce00078e0003 */
[----:B------:R-:W-:Y:S05]  /*22680*/  WARPSYNC.COLLECTIVE R15, `(.L_x_9993) ;  /* 0x000000000f087348 */ /* 0x000fea0003c00000 */
[----:B------:R0:W1:Y:S02]  /*22690*/  SHFL.UP P6, R14, R13, R12, R11 ;  /* 0x0400000c0d0e7389 */ /* 0x00006400000c000b */
[----:B01----:R-:W-:Y:S01]  /*226a0*/  ENDCOLLECTIVE ;  /* 0x000000000000791b */ /* 0x003fe20003800000 */
.L_x_9993:
[----:B------:R-:W-:Y:S01]  /*226b0*/  IMAD.MOV.U32 R12, RZ, RZ, 0x4 ;  /* 0x00000004ff0c7424 */ /* 0x000fe200078e00ff */
[----:B------:R-:W-:-:S05]  /*226c0*/  SEL R14, R14, RZ, P2 ;  /* 0x000000ff0e0e7207 */ /* 0x000fca0001000000 */
[----:B------:R-:W-:-:S04]  /*226d0*/  IMAD.IADD R3, R3, 0x1, R14 ;  /* 0x0000000103037824 */ /* 0x000fc800078e020e */
[----:B------:R-:W-:-:S07]  /*226e0*/  IMAD.MOV.U32 R13, RZ, RZ, R3 ;  /* 0x000000ffff0d7224 */ /* 0x000fce00078e0003 */
[----:B------:R-:W-:Y:S05]  /*226f0*/  WARPSYNC.COLLECTIVE R15, `(.L_x_9994) ;  /* 0x000000000f087348 */ /* 0x000fea0003c00000 */
[----:B------:R0:W1:Y:S02]  /*22700*/  SHFL.UP P6, R14, R13, R12, R11 ;  /* 0x0400000c0d0e7389 */ /* 0x00006400000c000b */
[----:B01----:R-:W-:Y:S01]  /*22710*/  ENDCOLLECTIVE ;  /* 0x000000000000791b */ /* 0x003fe20003800000 */
.L_x_9994:
[----:B------:R-:W-:Y:S01]  /*22720*/  IMAD.MOV.U32 R12, RZ, RZ, 0x8 ;  /* 0x00000008ff0c7424 */ /* 0x000fe200078e00ff */
[----:B------:R-:W-:-:S05]  /*22730*/  SEL R14, R14, RZ, P3 ;  /* 0x000000ff0e0e7207 */ /* 0x000fca0001800000 */
[----:B------:R-:W-:-:S04]  /*22740*/  IMAD.IADD R3, R3, 0x1, R14 ;  /* 0x0000000103037824 */ /* 0x000fc800078e020e */
[----:B------:R-:W-:-:S07]  /*22750*/  IMAD.MOV.U32 R13, RZ, RZ, R3 ;  /* 0x000000ffff0d7224 */ /* 0x000fce00078e0003 */
[----:B------:R-:W-:Y:S05]  /*22760*/  WARPSYNC.COLLECTIVE R15, `(.L_x_9995) ;  /* 0x000000000f087348 */ /* 0x000fea0003c00000 */
[----:B------:R0:W1:Y:S02]  /*22770*/  SHFL.UP P6, R14, R13, R12, R11 ;  /* 0x0400000c0d0e7389 */ /* 0x00006400000c000b */
[----:B01----:R-:W-:Y:S01]  /*22780*/  ENDCOLLECTIVE ;  /* 0x000000000000791b */ /* 0x003fe20003800000 */
.L_x_9995:
[----:B------:R-:W-:Y:S01]  /*22790*/  IMAD.MOV.U32 R12, RZ, RZ, 0x10 ;  /* 0x00000010ff0c7424 */ /* 0x000fe200078e00ff */
[----:B------:R-:W-:-:S05]  /*227a0*/  SEL R14, R14, RZ, P4 ;  /* 0x000000ff0e0e7207 */ /* 0x000fca0002000000 */
[----:B------:R-:W-:-:S04]  /*227b0*/  IMAD.IADD R3, R3, 0x1, R14 ;  /* 0x0000000103037824 */ /* 0x000fc800078e020e */
[----:B------:R-:W-:-:S07]  /*227c0*/  IMAD.MOV.U32 R13, RZ, RZ, R3 ;  /* 0x000000ffff0d7224 */ /* 0x000fce00078e0003 */
[----:B------:R-:W-:Y:S05]  /*227d0*/  WARPSYNC.COLLECTIVE R15, `(.L_x_9996) ;  /* 0x000000000f087348 */ /* 0x000fea0003c00000 */
[----:B------:R0:W1:Y:S02]  /*227e0*/  SHFL.UP P6, R14, R13, R12, R11 ;  /* 0x0400000c0d0e7389 */ /* 0x00006400000c000b */
[----:B01----:R-:W-:Y:S01]  /*227f0*/  ENDCOLLECTIVE ;  /* 0x000000000000791b */ /* 0x003fe20003800000 */
.L_x_9996:
        /* <DEDUP_REMOVED lines=8> */
.L_x_9997:
[----:B------:R-:W-:Y:S05]  /*22880*/  BRA `(.L_x_9998) ;  /* 0xffffffd800f07947 */ /* 0x000fea000383ffff */
.L_x_9918:
[----:B------:R-:W-:Y:S01]  /*22890*/  BSSY B0, `(.L_x_9999) ;  /* 0x0000008000007945 */ /* 0x000fe20003800000 */
[----:B0----5:R-:W-:Y:S02]  /*228a0*/  IMAD.MOV.U32 R13, RZ, RZ, R2 ;  /* 0x000000ffff0d7224 */ /* 0x021fe400078e0002 */
[----:B------:R-:W-:Y:S02]  /*228b0*/  IMAD.MOV.U32 R12, RZ, RZ, 0x1 ;  /* 0x00000001ff0c7424 */ /* 0x000fe400078e00ff */
[----:B------:R-:W-:Y:S02]  /*228c0*/  IMAD.MOV.U32 R11, RZ, RZ, RZ ;  /* 0x000000ffff0b7224 */ /* 0x000fe400078e00ff */
[----:B------:R-:W-:-:S07]  /*228d0*/  IMAD.MOV.U32 R15, RZ, RZ, -0x1 ;  /* 0xffffffffff0f7424 */ /* 0x000fce00078e00ff */
[----:B-12---:R-:W-:Y:S05]  /*228e0*/  WARPSYNC.COLLECTIVE R15, `(.L_x_10000) ;  /* 0x000000000f087348 */ /* 0x006fea0003c00000 */
[----:B------:R0:W3:Y:S02]  /*228f0*/  SHFL.UP P6, R14, R13, R12, R11 ;  /* 0x0400000c0d0e7389 */ /* 0x0000e400000c000b */
[----:B0123--:R-:W-:Y:S01]  /*22900*/  ENDCOLLECTIVE ;  /* 0x000000000000791b */ /* 0x00ffe20003800000 */
.L_x_10000:
[----:B------:R-:W-:Y:S05]  /*22910*/  BSYNC B0 ;  /* 0x0000000000007941 */ /* 0x000fea0003800000 */
.L_x_9999:
        /* <DEDUP_REMOVED lines=9> */
.L_x_10001:
[----:B------:R-:W-:Y:S01]  /*229b0*/  IMAD.MOV.U32 R12, RZ, RZ, 0x4 ;  /* 0x00000004ff0c7424 */ /* 0x000fe200078e00ff */
[----:B------:R-:W-:-:S05]  /*229c0*/  SEL R14, R14, RZ, P2 ;  /* 0x000000ff0e0e7207 */ /* 0x000fca0001000000 */
[----:B------:R-:W-:-:S04]  /*229d0*/  IMAD.IADD R3, R3, 0x1, R14 ;  /* 0x0000000103037824 */ /* 0x000fc800078e020e */
[----:B------:R-:W-:-:S07]  /*229e0*/  IMAD.MOV.U32 R13, RZ, RZ, R3 ;  /* 0x000000ffff0d7224 */ /* 0x000fce00078e0003 */
[----:B------:R-:W-:Y:S05]  /*229f0*/  WARPSYNC.COLLECTIVE R15, `(.L_x_10002) ;  /* 0x000000000f087348 */ /* 0x000fea0003c00000 */
[----:B------:R0:W1:Y:S02]  /*22a00*/  SHFL.UP P6, R14, R13, R12, R11 ;  /* 0x0400000c0d0e7389 */ /* 0x00006400000c000b */
[----:B01----:R-:W-:Y:S01]  /*22a10*/  ENDCOLLECTIVE ;  /* 0x000000000000791b */ /* 0x003fe20003800000 */
.L_x_10002:
[----:B------:R-:W-:Y:S01]  /*22a20*/  IMAD.MOV.U32 R12, RZ, RZ, 0x8 ;  /* 0x00000008ff0c7424 */ /* 0x000fe200078e00ff */
[----:B------:R-:W-:-:S05]  /*22a30*/  SEL R14, R14, RZ, P3 ;  /* 0x000000ff0e0e7207 */ /* 0x000fca0001800000 */
[----:B------:R-:W-:-:S04]  /*22a40*/  IMAD.IADD R3, R3, 0x1, R14 ;  /* 0x0000000103037824 */ /* 0x000fc800078e020e */
[----:B------:R-:W-:-:S07]  /*22a50*/  IMAD.MOV.U32 R13, RZ, RZ, R3 ;  /* 0x000000ffff0d7224 */ /* 0x000fce00078e0003 */
[----:B------:R-:W-:Y:S05]  /*22a60*/  WARPSYNC.COLLECTIVE R15, `(.L_x_10003) ;  /* 0x000000000f087348 */ /* 0x000fea0003c00000 */
[----:B------:R0:W1:Y:S02]  /*22a70*/  SHFL.UP P6, R14, R13, R12, R11 ;  /* 0x0400000c0d0e7389 */ /* 0x00006400000c000b */
[----:B01----:R-:W-:Y:S01]  /*22a80*/  ENDCOLLECTIVE ;  /* 0x000000000000791b */ /* 0x003fe20003800000 */
.L_x_10003:
[----:B------:R-:W-:Y:S01]  /*22a90*/  IMAD.MOV.U32 R12, RZ, RZ, 0x10 ;  /* 0x00000010ff0c7424 */ /* 0x000fe200078e00ff */
[----:B------:R-:W-:-:S05]  /*22aa0*/  SEL R14, R14, RZ, P4 ;  /* 0x000000ff0e0e7207 */ /* 0x000fca0002000000 */
[----:B------:R-:W-:-:S04]  /*22ab0*/  IMAD.IADD R3, R3, 0x1, R14 ;  /* 0x0000000103037824 */ /* 0x000fc800078e020e */
[----:B------:R-:W-:-:S07]  /*22ac0*/  IMAD.MOV.U32 R13, RZ, RZ, R3 ;  /* 0x000000ffff0d7224 */ /* 0x000fce00078e0003 */
[----:B------:R-:W-:Y:S05]  /*22ad0*/  WARPSYNC.COLLECTIVE R15, `(.L_x_10004) ;  /* 0x000000000f087348 */ /* 0x000fea0003c00000 */
[----:B------:R0:W1:Y:S02]  /*22ae0*/  SHFL.UP P6, R14, R13, R12, R11 ;  /* 0x0400000c0d0e7389 */ /* 0x00006400000c000b */
[----:B01----:R-:W-:Y:S01]  /*22af0*/  ENDCOLLECTIVE ;  /* 0x000000000000791b */ /* 0x003fe20003800000 */
.L_x_10004:
        /* <DEDUP_REMOVED lines=8> */
.L_x_10005:
[----:B------:R-:W-:Y:S05]  /*22b80*/  BRA `(.L_x_10006) ;  /* 0xffffffd800cc7947 */ /* 0x000fea000383ffff */
.L_x_9920:
[----:B------:R-:W-:Y:S01]  /*22b90*/  BSSY B0, `(.L_x_10007) ;  /* 0x0000006000007945 */ /* 0x000fe20003800000 */
[----:B------:R-:W-:Y:S01]  /*22ba0*/  PLOP3.LUT P6, PT, P6, PT, PT, 0x8, 0x0 ;  /* 0x000000000000781c */ /* 0x000fe200037ce170 */
[----:B------:R-:W-:-:S12]  /*22bb0*/  IMAD.MOV.U32 R15, RZ, RZ, -0x1 ;  /* 0xffffffffff0f7424 */ /* 0x000fd800078e00ff */
[----:B01----:R-:W-:Y:S05]  /*22bc0*/  WARPSYNC.COLLECTIVE R15, `(.L_x_10008) ;  /* 0x000000000f087348 */ /* 0x003fea0003c00000 */
[----:B------:R-:W-:Y:S01]  /*22bd0*/  VOTE.ANY R14, PT, P6 ;  /* 0x00000000000e7806 */ /* 0x000fe200030e0100 */
[----:B01----:R-:W-:Y:S06]  /*22be0*/  ENDCOLLECTIVE ;  /* 0x000000000000791b */ /* 0x003fec0003800000 */
.L_x_10008:
[----:B------:R-:W-:Y:S05]  /*22bf0*/  BSYNC B0 ;  /* 0x0000000000007941 */ /* 0x000fea0003800000 */
.L_x_10007:
        /* <DEDUP_REMOVED lines=9> */
.L_x_10009:
[----:B------:R-:W-:Y:S01]  /*22c90*/  IMAD.MOV.U32 R17, RZ, RZ, R14 ;  /* 0x000000ffff117224 */ /* 0x000fe200078e000e */
[----:B------:R-:W-:Y:S06]  /*22ca0*/  BRA `(.L_x_10010) ;  /* 0xffffffd800bc7947 */ /* 0x000fec000383ffff */
.L_x_9922:
[----:B------:R-:W-:Y:S01]  /*22cb0*/  BSSY B0, `(.L_x_10011) ;  /* 0x0000007000007945 */ /* 0x000fe20003800000 */
[----:B0-----:R-:W-:Y:S02]  /*22cc0*/  IMAD.MOV.U32 R13, RZ, RZ, R3 ;  /* 0x000000ffff0d7224 */ /* 0x001fe400078e0003 */
[----:B------:R-:W-:Y:S02]  /*22cd0*/  IMAD.MOV.U32 R11, RZ, RZ, 0x1f ;  /* 0x0000001fff0b7424 */ /* 0x000fe400078e00ff */
[----:B------:R-:W-:-:S07]  /*22ce0*/  IMAD.MOV.U32 R15, RZ, RZ, -0x1 ;  /* 0xffffffffff0f7424 */ /* 0x000fce00078e00ff */
[----:B-123--:R-:W-:Y:S05]  /*22cf0*/  WARPSYNC.COLLECTIVE R15, `(.L_x_10012) ;  /* 0x000000000f087348 */ /* 0x00efea0003c00000 */
[----:B------:R0:W4:Y:S02]  /*22d00*/  SHFL.IDX P6, R14, R13, R12, R11 ;  /* 0x0000000c0d0e7389 */ /* 0x00012400000c000b */
[----:B01234-:R-:W-:Y:S01]  /*22d10*/  ENDCOLLECTIVE ;  /* 0x000000000000791b */ /* 0x01ffe20003800000 */
.L_x_10012:
[----:B------:R-:W-:Y:S05]  /*22d20*/  BSYNC B0 ;  /* 0x0000000000007941 */ /* 0x000fea0003800000 */
.L_x_10011:
[----:B------:R-:W-:Y:S01]  /*22d30*/  IMAD.MOV.U32 R5, RZ, RZ, R14 ;  /* 0x000000ffff057224 */ /* 0x000fe200078e000e */
[----:B------:R-:W-:Y:S06]  /*22d40*/  BRA `(.L_x_9921) ;  /* 0xffffffd800b07947 */ /* 0x000fec000383ffff */
.L_x_9926:
[----:B0-----:R0:W1:Y:S02]  /*22d50*/  SYNCS.PHASECHK.TRANS64.TRYWAIT P0, [R9+URZ+0x19c20], R0 ;  /* 0x019c2000090075a7 */ /* 0x001064000800017f */
[----:B-1----:R-:W-:Y:S05]  /*22d60*/  @!P0 NANOSLEEP.SYNCS 0x989680 ;  /* 0x009896800000895d */ /* 0x002fea0003900000 */
[----:B------:R-:W1:Y:S02]  /*22d70*/  @!P0 SYNCS.PHASECHK.TRANS64 P0, [R9+URZ+0x19c20], R0 ;  /* 0x019c2000090085a7 */ /* 0x000e64000800007f */
[----:B-1----:R-:W-:Y:S05]  /*22d80*/  @!P0 BRA `(.L_x_9926) ;  /* 0xfffffffc00f08947 */ /* 0x002fea000383ffff */
[----:B------:R-:W-:Y:S05]  /*22d90*/  BRA `(.L_x_10013) ;  /* 0xffffffe000287947 */ /* 0x000fea000383ffff */
.L_x_9927:
        /* <DEDUP_REMOVED lines=8> */
[----:B0-2---:R-:W-:Y:S05]  /*22e20*/  WARPSYNC.COLLECTIVE R15, `(.L_x_10015) ;  /* 0x000000000f087348 */ /* 0x005fea0003c00000 */
[----:B------:R1:W3:Y:S02]  /*22e30*/  SHFL.IDX P6, R14, R13, R12, R11 ;  /* 0x0000000c0d0e7389 */ /* 0x0002e400000c000b */
[----:B0123--:R-:W-:Y:S01]  /*22e40*/  ENDCOLLECTIVE ;  /* 0x000000000000791b */ /* 0x00ffe20003800000 */
.L_x_10015:
[----:B------:R-:W-:Y:S05]  /*22e50*/  BSYNC B0 ;  /* 0x0000000000007941 */ /* 0x000fea0003800000 */
.L_x_10014:
[----:B------:R-:W-:Y:S05]  /*22e60*/  BRA `(.L_x_10016) ;  /* 0xffffffe000107947 */ /* 0x000fea000383ffff */
.L_x_9928:
[----:B------:R-:W-:Y:S01]  /*22e70*/  BSSY B0, `(.L_x_10017) ;  /* 0x0000006000007945 */ /* 0x000fe20003800000 */
[----:B------:R-:W-:-:S07]  /*22e80*/  IMAD.MOV.U32 R15, RZ, RZ, -0x1 ;  /* 0xffffffffff0f7424 */ /* 0x000fce00078e00ff */
[----:B0-2---:R-:W-:Y:S05]  /*22e90*/  WARPSYNC.COLLECTIVE R15, `(.L_x_10018) ;  /* 0x000000000f0c7348 */ /* 0x005fea0003c00000 */
[----:B------:R-:W-:Y:S02]  /*22ea0*/  ELECT P6, UR62, PT ;  /* 0x00000000003e782f */ /* 0x000fe400038c0000 */
[----:B------:R-:W-:Y:S01]  /*22eb0*/  MOV R14, UR62 ;  /* 0x0000003e000e7c02 */ /* 0x000fe20008000f00 */
[----:B0-2---:R-:W-:Y:S10]  /*22ec0*/  ENDCOLLECTIVE ;  /* 0x000000000000791b */ /* 0x005ff40003800000 */
.L_x_10018:
[----:B------:R-:W-:Y:S05]  /*22ed0*/  BSYNC B0 ;  /* 0x0000000000007941 */ /* 0x000fea0003800000 */
.L_x_10017:
[----:B------:R-:W-:Y:S05]  /*22ee0*/  BRA `(.L_x_10019) ;  /* 0xffffffe000047947 */ /* 0x000fea000383ffff */
.L_x_9930:
[----:B0-----:R0:W1:Y:S02]  /*22ef0*/  SYNCS.PHASECHK.TRANS64.TRYWAIT P1, [R7+URZ], R2 ;  /* 0x00000002070075a7 */ /* 0x001064000802017f */
[----:B-1----:R-:W-:Y:S05]  /*22f00*/  @!P1 NANOSLEEP.SYNCS 0x989680 ;  /* 0x009896800000995d */ /* 0x002fea0003900000 */
[----:B------:R-:W1:Y:S02]  /*22f10*/  @!P1 SYNCS.PHASECHK.TRANS64 P1, [R7+URZ], R2 ;  /* 0x00000002070095a7 */ /* 0x000e64000802007f */
[----:B-1----:R-:W-:Y:S05]  /*22f20*/  @!P1 BRA `(.L_x_9930) ;  /* 0xfffffffc00f09947 */ /* 0x002fea000383ffff */
[----:B------:R-:W-:Y:S05]  /*22f30*/  BRA `(.L_x_10020) ;  /* 0xffffffe000387947 */ /* 0x000fea000383ffff */
.L_x_9931:
[----:B-1----:R1:W3:Y:S02]  /*22f40*/  SYNCS.PHASECHK.TRANS64.TRYWAIT P1, [R3+URZ], R0 ;  /* 0x00000000030075a7 */ /* 0x0022e4000802017f */
[----:B---3--:R-:W-:Y:S05]  /*22f50*/  @!P1 NANOSLEEP.SYNCS 0x989680 ;  /* 0x009896800000995d */ /* 0x008fea0003900000 */
[----:B------:R-:W3:Y:S02]  /*22f60*/  @!P1 SYNCS.PHASECHK.TRANS64 P1, [R3+URZ], R0 ;  /* 0x00000000030095a7 */ /* 0x000ee4000802007f */
[----:B---3--:R-:W-:Y:S05]  /*22f70*/  @!P1 BRA `(.L_x_9931) ;  /* 0xfffffffc00f09947 */ /* 0x008fea000383ffff */
[----:B------:R-:W-:Y:S05]  /*22f80*/  BRA `(.L_x_10021) ;  /* 0xffffffe0002c7947 */ /* 0x000fea000383ffff */
.L_x_9933:
[----:B-1----:R1:W3:Y:S02]  /*22f90*/  SYNCS.PHASECHK.TRANS64.TRYWAIT P1, [R3+URZ+0x19c60], R2 ;  /* 0x019c6002030075a7 */ /* 0x0022e4000802017f */
[----:B---3--:R-:W-:Y:S05]  /*22fa0*/  @!P1 NANOSLEEP.SYNCS 0x989680 ;  /* 0x009896800000995d */ /* 0x008fea0003900000 */
[----:B------:R-:W3:Y:S02]  /*22fb0*/  @!P1 SYNCS.PHASECHK.TRANS64 P1, [R3+URZ+0x19c60], R2 ;  /* 0x019c6002030095a7 */ /* 0x000ee4000802007f */
[----:B---3--:R-:W-:Y:S05]  /*22fc0*/  @!P1 BRA `(.L_x_9933) ;  /* 0xfffffffc00f09947 */ /* 0x008fea000383ffff */
[----:B------:R-:W-:Y:S05]  /*22fd0*/  BRA `(.L_x_10022) ;  /* 0xffffffe0002c7947 */ /* 0x000fea000383ffff */
.L_x_9935:
[----:B---3--:R3:W4:Y:S02]  /*22fe0*/  SYNCS.PHASECHK.TRANS64.TRYWAIT P1, [R5+URZ+0x19c60], R0 ;  /* 0x019c6000050075a7 */ /* 0x008724000802017f */
[----:B----4-:R-:W-:Y:S05]  /*22ff0*/  @!P1 NANOSLEEP.SYNCS 0x989680 ;  /* 0x009896800000995d */ /* 0x010fea0003900000 */
[----:B------:R-:W4:Y:S02]  /*23000*/  @!P1 SYNCS.PHASECHK.TRANS64 P1, [R5+URZ+0x19c60], R0 ;  /* 0x019c6000050095a7 */ /* 0x000f24000802007f */
[----:B----4-:R-:W-:Y:S05]  /*23010*/  @!P1 BRA `(.L_x_9935) ;  /* 0xfffffffc00f09947 */ /* 0x010fea000383ffff */
[----:B------:R-:W-:Y:S05]  /*23020*/  BRA `(.L_x_10023) ;  /* 0xffffffe0002c7947 */ /* 0x000fea000383ffff */
.L_x_9937:
[----:B----4-:R4:W0:Y:S02]  /*23030*/  SYNCS.PHASECHK.TRANS64.TRYWAIT P0, [R3+URZ+0x19c80], R2 ;  /* 0x019c8002030075a7 */ /* 0x010824000800017f */
[----:B0-----:R-:W-:Y:S05]  /*23040*/  @!P0 NANOSLEEP.SYNCS 0x989680 ;  /* 0x009896800000895d */ /* 0x001fea0003900000 */
[----:B------:R-:W0:Y:S02]  /*23050*/  @!P0 SYNCS.PHASECHK.TRANS64 P0, [R3+URZ+0x19c80], R2 ;  /* 0x019c8002030085a7 */ /* 0x000e24000800007f */
[----:B0-----:R-:W-:Y:S05]  /*23060*/  @!P0 BRA `(.L_x_9937) ;  /* 0xfffffffc00f08947 */ /* 0x001fea000383ffff */
[----:B------:R-:W-:Y:S05]  /*23070*/  BRA `(.L_x_9938) ;  /* 0xffffffe000287947 */ /* 0x000fea000383ffff */
.L_x_10024:
        /* <DEDUP_REMOVED lines=16> */
.L_x_12984:


//--------------------- .text._ZN7cutlass13device_kernelIN5flash11enable_sm90INS1_16FlashAttnFwdSm90INS1_25CollectiveMainloopFwdSm90ILi2EN4cute5tupleIJNS5_1CILi1EEES8_S8_EEENS6_IJNS7_ILi192EEENS7_ILi128EEENS7_ILi96EEEEEELi96ENS_12float_e4m3_tEfNS_4arch4Sm90ELb1ELb0ELb0ELb0ELb0ELb0ELb0ELb1ELb1ELb1ELb0ELb0EEENS1_21CollectiveEpilogueFwdINS6_IJSA_SC_SB_EEES9_NS_10bfloat16_tESG_Li384ELb0ELb1ELb0ELb1EEENS1_30DynamicPersistentTileSchedulerILi384ELi128ELb0ELb1ELb1EEEEEEEEEvNT_6ParamsE --------------------------
	.section	.text._ZN7cutlass13device_kernelIN5flash11enable_sm90INS1_16FlashAttnFwdSm90INS1_25CollectiveMainloopFwdSm90ILi2EN4cute5tupleIJNS5_1CILi1EEES8_S8_EEENS6_IJNS7_ILi192EEENS7_ILi128EEENS7_ILi96EEEEEELi96ENS_12float_e4m3_tEfNS_4arch4Sm90ELb1ELb0ELb0ELb0ELb0ELb0ELb0ELb1ELb1ELb1ELb0ELb0EEENS1_21CollectiveEpilogueFwdINS6_IJSA_SC_SB_EEES9_NS_10bfloat16_tESG_Li384ELb0ELb1ELb0ELb1EEENS1_30DynamicPersistentTileSchedulerILi384ELi128ELb0ELb1ELb1EEEEEEEEEvNT_6ParamsE,"ax",@progbits
	.align	128
.text._ZN7cutlass13device_kernelIN5flash11enable_sm90INS1_16FlashAttnFwdSm90INS1_25CollectiveMainloopFwdSm90ILi2EN4cute5tupleIJNS5_1CILi1EEES8_S8_EEENS6_IJNS7_ILi192EEENS7_ILi128EEENS7_ILi96EEEEEELi96ENS_12float_e4m3_tEfNS_4arch4Sm90ELb1ELb0ELb0ELb0ELb0ELb0ELb0ELb1ELb1ELb1ELb0ELb0EEENS1_21CollectiveEpilogueFwdINS6_IJSA_SC_SB_EEES9_NS_10bfloat16_tESG_Li384ELb0ELb1ELb0ELb1EEENS1_30DynamicPersistentTileSchedulerILi384ELi128ELb0ELb1ELb1EEEEEEEEEvNT_6ParamsE:
        .type           _ZN7cutlass13device_kernelIN5flash11enable_sm90INS1_16FlashAttnFwdSm90INS1_25CollectiveMainloopFwdSm90ILi2EN4cute5tupleIJNS5_1CILi1EEES8_S8_EEENS6_IJNS7_ILi192EEENS7_ILi128EEENS7_ILi96EEEEEELi96ENS_12float_e4m3_tEfNS_4arch4Sm90ELb1ELb0ELb0ELb0ELb0ELb0ELb0ELb1ELb1ELb1ELb0ELb0EEENS1_21CollectiveEpilogueFwdINS6_IJSA_SC_SB_EEES9_NS_10bfloat16_tESG_Li384ELb0ELb1ELb0ELb1EEENS1_30DynamicPersistentTileSchedulerILi384ELi128ELb0ELb1ELb1EEEEEEEEEvNT_6ParamsE,@function
        .size           _ZN7cutlass13device_kernelIN5flash11enable_sm90INS1_16FlashAttnFwdSm90INS1_25CollectiveMainloopFwdSm90ILi2EN4cute5tupleIJNS5_1CILi1EEES8_S8_EEENS6_IJNS7_ILi192EEENS7_ILi128EEENS7_ILi96EEEEEELi96ENS_12float_e4m3_tEfNS_4arch4Sm90ELb1ELb0ELb0ELb0ELb0ELb0ELb0ELb1ELb1ELb1ELb0ELb0EEENS1_21CollectiveEpilogueFwdINS6_IJSA_SC_SB_EEES9_NS_10bfloat16_tESG_Li384ELb0ELb1ELb0ELb1EEENS1_30DynamicPersistentTileSchedulerILi384ELi128ELb0ELb1ELb1EEEEEEEEEvNT_6ParamsE,(.L_x_12985 - _ZN7cutlass13device_kernelIN5flash11enable_sm90INS1_16FlashAttnFwdSm90INS1_25CollectiveMainloopFwdSm90ILi2EN4cute5tupleIJNS5_1CILi1EEES8_S8_EEENS6_IJNS7_ILi192EEENS7_ILi128EEENS7_ILi96EEEEEELi96ENS_12float_e4m3_tEfNS_4arch4Sm90ELb1ELb0ELb0ELb0ELb0ELb0ELb0ELb1ELb1ELb1ELb0ELb0EEENS1_21CollectiveEpilogueFwdINS6_IJSA_SC_SB_EEES9_NS_10bfloat16_tESG_Li384ELb0ELb1ELb0ELb1EEENS1_30DynamicPersistentTileSchedulerILi384ELi128ELb0ELb1ELb1EEEEEEEEEvNT_6ParamsE)
        .other          _ZN7cutlass13device_kernelIN5flash11enable_sm90INS1_16FlashAttnFwdSm90INS1_25CollectiveMainloopFwdSm90ILi2EN4cute5tupleIJNS5_1CILi1EEES8_S8_EEENS6_IJNS7_ILi192EEENS7_ILi128EEENS7_ILi96EEEEEELi96ENS_12float_e4m3_tEfNS_4arch4Sm90ELb1ELb0ELb0ELb0ELb0ELb0ELb0ELb1ELb1ELb1ELb0ELb0EEENS1_21CollectiveEpilogueFwdINS6_IJSA_SC_SB_EEES9_NS_10bfloat16_tESG_Li384ELb0ELb1ELb0ELb1EEENS1_30DynamicPersistentTileSchedulerILi384ELi128ELb0ELb1ELb1EEEEEEEEEvNT_6ParamsE,@"STO_CUDA_ENTRY STV_DEFAULT"
_ZN7cutlass13device_kernelIN5flash11enable_sm90INS1_16FlashAttnFwdSm90INS1_25CollectiveMainloopFwdSm90ILi2EN4cute5tupleIJNS5_1CILi1EEES8_S8_EEENS6_IJNS7_ILi192EEENS7_ILi128EEENS7_ILi96EEEEEELi96ENS_12float_e4m3_tEfNS_4arch4Sm90ELb1ELb0ELb0ELb0ELb0ELb0ELb0ELb1ELb1ELb1ELb0ELb0EEENS1_21CollectiveEpilogueFwdINS6_IJSA_SC_SB_EEES9_NS_10bfloat16_tESG_Li384ELb0ELb1ELb0ELb1EEENS1_30DynamicPersistentTileSchedulerILi384ELi128ELb0ELb1ELb1EEEEEEEEEvNT_6ParamsE:
        /* <DEDUP_REMOVED lines=18> */
.L_x_10026:
[----:B------:R-:W-:Y:S05]  /*0120*/  BSYNC B0 ;  /* 0x0000000000007941 */ /* 0x000fea0003800000 */
.L_x_10025:
        /* <DEDUP_REMOVED lines=41> */
.L_x_10027:
        /* <DEDUP_REMOVED lines=22> */
.L_x_10028:
        /* <DEDUP_REMOVED lines=18> */
.L_x_10029:
        /* <DEDUP_REMOVED lines=22> */
.L_x_10030:
        /* <DEDUP_REMOVED lines=22> */
.L_x_10031:
[----:B------:R-:W-:Y:S01]  /*0900*/  PLOP3.LUT P0, PT, PT, PT, UP0, 0x80, 0x0 ;  /* 0x000000000000781c */ /* 0x000fe20003f0f008 */
[----:B------:R-:W-:Y:S01]  /*0910*/  UMOV UR41, 0x1 ;  /* 0x0000000100297882 */ /* 0x000fe20000000000 */
[----:B------:R-:W-:Y:S01]  /*0920*/  NOP ;  /* 0x0000000000007918 */ /* 0x000fe20000000000 */
[----:B------:R-:W-:Y:S01]  /*0930*/  USEL UR41, UR41, 0x2, !UP0 ;  /* 0x0000000229297887 */ /* 0x000fe2000c000000 */
[----:B------:R-:W-:Y:S01]  /*0940*/  ULDC.64 UR46, c[0x0][0x208] ;  /* 0x00008200002e7ab9 */ /* 0x000fe20000000a00 */
[----:B012-4-:R-:W-:Y:S08]  /*0950*/  BAR.SYNC.DEFER_BLOCKING 0x0 ;  /* 0x0000000000007b1d */ /* 0x017ff00000010000 */
[----:B------:R-:W-:Y:S05]  /*0960*/  @!P0 BRA `(.L_x_10032) ;  /* 0x00000098001c8947 */ /* 0x000fea0003800000 */
.L_x_10033:
        /* <DEDUP_REMOVED lines=62> */
.L_x_10079:
        /* <DEDUP_REMOVED lines=21> */
.L_x_10034:
[----:B------:R-:W-:Y:S01]  /*0ea0*/  ULDC UR6, c[0x0][0xc54] ;  /* 0x0003150000067ab9 */ /* 0x000fe20000000800 */
[----:B------:R-:W-:Y:S01]  /*0eb0*/  UMOV UR8, UR7 ;  /* 0x0000000700087c82 */ /* 0x000fe20008000000 */
[----:B------:R-:W-:-:S11]  /*0ec0*/  UISETP.NE.AND UP0, UPT, UR6, 0x1, UPT ;  /* 0x000000010600788c */ /* 0x000fd6000bf05270 */
[----:B------:R-:W-:Y:S02]  /*0ed0*/  @UP0 ULDC.64 UR10, c[0x0][0xc58] ;  /* 0x00031600000a0ab9 */ /* 0x000fe40000000a00 */
[----:B------:R-:W-:-:S04]  /*0ee0*/  UIMAD.WIDE.U32 UR4, UR7, UR10, URZ ;  /* 0x0000000a070472a5 */ /* 0x000fc8000f8e003f */
[----:B------:R-:W-:-:S04]  /*0ef0*/  @UP0 USHF.R.U32.HI UR8, URZ, UR11, UR5 ;  /* 0x0000000b3f080299 */ /* 0x000fc80008011605 */
[----:B------:R-:W-:-:S12]  /*0f00*/  UIMAD UR4, UR8, UR6, URZ ;  /* 0x00000006080472a4 */ /* 0x000fd8000f8e023f */
.L_x_10035:
        /* <DEDUP_REMOVED lines=62> */
[----:B------:R-:W2:Y:S01]  /*12f0*/  @P1 LDG.E R0, desc[UR46][R4.64] ;  /* 0x0000002e04001981 */ /* 0x000ea2000c1e1900 */
[----:B------:R-:W-:Y:S01]  /*1300*/  UISETP.NE.U32.AND UP0, UPT, UR6, URZ, UPT ;  /* 0x0000003f0600728c */ /* 0x000fe2000bf05070 */
[----:B------:R-:W-:-:S02]  /*1310*/  PLOP3.LUT P0, PT, PT, PT, PT, 0x80, 0x0 ;  /* 0x000000000000781c */ /* 0x000fc40003f0f070 */
[----:B------:R-:W-:Y:S02]  /*1320*/  CS2R R8, SRZ ;  /* 0x0000000000087805 */ /* 0x000fe4000001ff00 */
[----:B------:R-:W-:Y:S01]  /*1330*/  CS2R R134, SRZ ;  /* 0x0000000000867805 */ /* 0x000fe2000001ff00 */
[----:B------:R-:W-:Y:S01]  /*1340*/  UISETP.NE.AND.EX UP0, UPT, UR7, URZ, UPT, UP0 ;  /* 0x0000003f0700728c */ /* 0x000fe2000bf05300 */
[----:B0-----:R-:W-:Y:S01]  /*1350*/  IMAD.MOV.U32 R3, RZ, RZ, RZ ;  /* 0x000000ffff037224 */ /* 0x001fe200078e00ff */
[----:B------:R-:W-:Y:S01]  /*1360*/  CS2R R132, SRZ ;  /* 0x0000000000847805 */ /* 0x000fe2000001ff00 */
[----:B------:R-:W-:Y:S01]  /*1370*/  ULDC UR7, c[0x0][0x288] ;  /* 0x0000a20000077ab9 */ /* 0x000fe20000000800 */
[----:B------:R-:W-:Y:S01]  /*1380*/  USEL UR49, UR49, 0x1, UP0 ;  /* 0x0000000131317887 */ /* 0x000fe20008000000 */
[----:B------:R-:W-:Y:S01]  /*1390*/  CS2R R10, SRZ ;  /* 0x00000000000a7805 */ /* 0x000fe2000001ff00 */
        /* <DEDUP_REMOVED lines=29> */
[----:B------:R-:W-:-:S03]  /*1570*/  UIMAD UR43, UR4, 0xc0, URZ ;  /* 0x000000c0042b78a4 */ /* 0x000fc6000f8e023f */
        /* <DEDUP_REMOVED lines=48> */
.L_x_10037:
        /* <DEDUP_REMOVED lines=9> */
.L_x_10162:
[----:B------:R-:W-:Y:S05]  /*1910*/  @!P0 BRA `(.L_x_10039) ;  /* 0x0000000000048947 */ /* 0x000fea0003800000 */
[----:B------:R-:W-:Y:S01]  /*1920*/  BPT.TRAP 0x1 ;  /* 0x000000040000795c */ /* 0x000fe20000300000 */
.L_x_10039:
[----:B0-----:R-:W-:Y:S02]  /*1930*/  IMAD.U32 R3, RZ, RZ, UR38 ;  /* 0x00000026ff037e24 */ /* 0x001fe4000f8e00ff */
[----:B------:R-:W-:-:S03]  /*1940*/  IMAD.U32 R0, RZ, RZ, UR37 ;  /* 0x00000025ff007e24 */ /* 0x000fc6000f8e00ff */
[----:B------:R-:W-:Y:S02]  /*1950*/  LEA R3, R3, UR45, 0x3 ;  /* 0x0000002d03037c11 */ /* 0x000fe4000f8e18ff */
[----:B------:R-:W-:-:S04]  /*1960*/  SHF.L.U32 R0, R0, 0x1f, RZ ;  /* 0x0000001f00007819 */ /* 0x000fc800000006ff */
[----:B------:R0:W1:Y:S01]  /*1970*/  SYNCS.PHASECHK.TRANS64.TRYWAIT P2, [R3+URZ+0x19c30], R0 ;  /* 0x019c3000030075a7 */ /* 0x000062000804017f */
[----:B------:R-:W-:Y:S05]  /*1980*/  @!P0 BRA `(.L_x_10040) ;  /* 0x0000000000048947 */ /* 0x000fea0003800000 */
[----:B------:R-:W-:Y:S01]  /*1990*/  BPT.TRAP 0x1 ;  /* 0x000000040000795c */ /* 0x000fe20000300000 */
.L_x_10040:
[----:B------:R-:W2:Y:S02]  /*19a0*/  S2R R2, SR_TID.X ;  /* 0x0000000000027919 */ /* 0x000ea40000002100 */
[----:B--2---:R-:W-:Y:S01]  /*19b0*/  LOP3.LUT P1, RZ, R2, 0x7f, RZ, 0xc0, !PT ;  /* 0x0000007f02ff7812 */ /* 0x004fe2000782c0ff */
[----:B-1----:R-:W-:-:S12]  /*19c0*/  @P2 BRA `(.L_x_10041) ;  /* 0x0000000000082947 */ /* 0x002fd80003800000 */
[----:B------:R-:W1:Y:S02]  /*19d0*/  SYNCS.PHASECHK.TRANS64.TRYWAIT P2, [R3+URZ+0x19c30], R0 ;  /* 0x019c3000030075a7 */ /* 0x000e64000804017f */
[----:B-1----:R-:W-:Y:S05]  /*19e0*/  @!P2 BRA `(.L_x_10042) ;  /* 0x000000c80020a947 */ /* 0x002fea0003800000 */
.L_x_10041:
[----:B------:R-:W-:Y:S05]  /*19f0*/  WARPSYNC.ALL ;  /* 0x0000000000007948 */ /* 0x000fea0003800000 */
[----:B------:R-:W-:Y:S01]  /*1a00*/  UIADD3 UR4, UR45, 0x13800, URZ ;  /* 0x000138002d047890 */ /* 0x000fe2000fffe03f */
[----:B------:R-:W-:Y:S01]  /*1a10*/  WARPGROUP.ARRIVE ;  /* 0x00000000000079c5 */ /* 0x000fe20000000000 */
[----:B------:R-:W-:Y:S01]  /*1a20*/  ULOP3.LUT UR12, UR51, 0x10000, URZ, 0xfc, !UPT ;  /* 0x00010000330c7892 */ /* 0x000fe2000f8efc3f */
[----:B01----:R-:W-:Y:S01]  /*1a30*/  VIADD R0, R17, UR43 ;  /* 0x0000002b11007c36 */ /* 0x003fe20008000000 */
[----:B------:R-:W-:Y:S01]  /*1a40*/  USHF.R.U32.HI UR4, URZ, 0x4, UR4 ;  /* 0x000000043f047899 */ /* 0x000fe20008011604 */
[----:B------:R-:W-:Y:S01]  /*1a50*/  CS2R R134, SRZ ;  /* 0x0000000000867805 */ /* 0x000fe2000001ff00 */
[----:B------:R-:W-:Y:S01]  /*1a60*/  UMOV UR13, 0xc0000010 ;  /* 0xc0000010000d7882 */ /* 0x000fe20000000000 */
[----:B------:R-:W-:Y:S01]  /*1a70*/  UMOV UR15, 0xc0000010 ;  /* 0xc0000010000f7882 */ /* 0x000fe20000000000 */
[----:B------:R-:W-:Y:S01]  /*1a80*/  ULOP3.LUT UR4, UR4, 0x3fff, URZ, 0xc0, !UPT ;  /* 0x00003fff04047892 */ /* 0x000fe2000f8ec03f */
[----:B------:R-:W-:Y:S01]  /*1a90*/  CS2R R132, SRZ ;  /* 0x0000000000847805 */ /* 0x000fe2000001ff00 */
[----:B------:R-:W-:Y:S01]  /*1aa0*/  UMOV UR5, 0xc0000010 ;  /* 0xc000001000057882 */ /* 0x000fe20000000000 */
[----:B------:R-:W-:Y:S01]  /*1ab0*/  UMOV UR7, 0xc0000010 ;  /* 0xc000001000077882 */ /* 0x000fe20000000000 */
[----:B------:R-:W-:Y:S01]  /*1ac0*/  ULOP3.LUT UR16, UR4, 0x10000, URZ, 0xfc, !UPT ;  /* 0x0001000004107892 */ /* 0x000fe2000f8efc3f */
[----:B------:R-:W-:Y:S01]  /*1ad0*/  CS2R R130, SRZ ;  /* 0x0000000000827805 */ /* 0x000fe2000001ff00 */
[----:B------:R-:W-:Y:S01]  /*1ae0*/  UIADD3 UR4, UR12, 0x180, URZ ;  /* 0x000001800c047890 */ /* 0x000fe2000fffe03f */
[----:B------:R-:W-:Y:S01]  /*1af0*/  CS2R R128, SRZ ;  /* 0x0000000000807805 */ /* 0x000fe2000001ff00 */
[----:B------:R-:W-:Y:S01]  /*1b00*/  UIMAD UR14, UR38, 0x300, UR16 ;  /* 0x00000300260e78a4 */ /* 0x000fe2000f8e0210 */
        /* <DEDUP_REMOVED lines=10> */
[----:B------:R-:W-:Y:S01]  /*1bb0*/  ULDC UR14, c[0x0][0x288] ;  /* 0x0000a200000e7ab9 */ /* 0x000fe20000000800 */
        /* <DEDUP_REMOVED lines=24> */
[----:B------:R-:W0:Y:S01]  /*1d40*/  SHFL.IDX PT, R5, R0, 0x1, 0x1c1f ;  /* 0x003c1f0000057f89 */ /* 0x000e2200000e0000 */
[----:B------:R-:W-:Y:S02]  /*1d50*/  UIADD3 UR50, UR50, -0x2, URZ ;  /* 0xfffffffe32327890 */ /* 0x000fe4000fffe03f */
        /* <DEDUP_REMOVED lines=9> */
[----:B------:R-:W-:Y:S01]  /*1df0*/  IMAD.U32 R9, RZ, RZ, UR11 ;  /* 0x0000000bff097e24 */ /* 0x000fe2000f8e00ff */
[----:B------:R-:W-:-:S03]  /*1e00*/  UIMAD UR11, UR49, UR11, -UR14 ;  /* 0x0000000b310b72a4 */ /* 0x000fc6000f8e0a0e */
[----:B------:R-:W-:Y:S02]  /*1e10*/  IMAD R4, R9, UR49, R4 ;  /* 0x0000003109047c24 */ /* 0x000fe4000f8e0204 */
[----:B------:R-:W-:Y:S01]  /*1e20*/  IMAD.U32 R7, RZ, RZ, UR6 ;  /* 0x00000006ff077e24 */ /* 0x000fe2000f8e00ff */
[----:B------:R-:W-:Y:S02]  /*1e30*/  @UP0 ULDC UR6, c[0x0][0x44c] ;  /* 0x0001130000060ab9 */ /* 0x000fe40000000800 */
[----:B0-----:R-:W-:Y:S01]  /*1e40*/  IADD3 R5, R5, -UR14, R4 ;  /* 0x8000000e05057c10 */ /* 0x001fe2000fffe004 */
[----:B------:R-:W-:Y:S01]  /*1e50*/  IMAD R2, R16, -0x2, R7 ;  /* 0xfffffffe10027824 */ /* 0x000fe200078e0207 */
[----:B------:R-:W-:-:S04]  /*1e60*/  UIMAD.WIDE.U32 UR6, UR43, UR6, URZ ;  /* 0x000000062b0672a5 */ /* 0x000fc8000f8e003f */
[----:B------:R-:W-:-:S04]  /*1e70*/  VIMNMX R5, R2, R5, PT ;  /* 0x0000000502057248 */ /* 0x000fc80003fe0100 */
        /* <DEDUP_REMOVED lines=95> */
[----:B------:R-:W-:-:S04]  /*2470*/  FMNMX.FTZ R6, R86, R5, !PT ;  /* 0x0000000556067209 */ /* 0x000fc80007810000 */
[----:B------:R-:W-:Y:S02]  /*2480*/  FMNMX.FTZ R8, R87, R6, !PT ;  /* 0x0000000657087209 */ /* 0x000fe40007810000 */
[----:B------:R-:W-:Y:S04]  /*2490*/  SHFL.IDX PT, R6, R0, RZ, 0x1c1f ;  /* 0x001c1fff00067589 */ /* 0x000fe800000e0000 */
[----:B------:R-:W0:Y:S02]  /*24a0*/  SHFL.BFLY PT, R5, R8, 0x2, 0x1f ;  /* 0x0c401f0008057f89 */ /* 0x000e2400000e0000 */
[----:B0-----:R-:W-:-:S05]  /*24b0*/  FMNMX.FTZ R12, R8, R5, !PT ;  /* 0x00000005080c7209 */ /* 0x001fca0007810000 */
[----:B------:R-:W0:Y:S02]  /*24c0*/  SHFL.BFLY PT, R5, R12, 0x1, 0x1f ;  /* 0x0c201f000c057f89 */ /* 0x000e2400000e0000 */
[----:B0-----:R-:W-:Y:S01]  /*24d0*/  FMNMX.FTZ R0, R12, R5, !PT ;  /* 0x000000050c007209 */ /* 0x001fe20007810000 */
[----:B------:R-:W-:Y:S01]  /*24e0*/  VIADD R5, R4, -UR14 ;  /* 0x8000000e04057c36 */ /* 0x000fe20008000000 */
[----:B------:R-:W-:Y:S02]  /*24f0*/  @UP0 ULDC UR14, c[0x0][0x450] ;  /* 0x00011400000e0ab9 */ /* 0x000fe40000000800 */
[C---:B------:R-:W-:Y:S01]  /*2500*/  FSETP.NEU.FTZ.AND P3, PT, R0.reuse, -INF , PT ;  /* 0xff8000000000780b */ /* 0x040fe20003f7d000 */
[----:B------:R-:W-:-:S01]  /*2510*/  FFMA.FTZ R10, R0, R95, -8 ;  /* 0xc1000000000a7423 */ /* 0x000fc2000001005f */
[----:B------:R-:W-:Y:S01]  /*2520*/  VIADDMNMX R2, R6, R5, R2, PT ;  /* 0x0000000506027246 */ /* 0x000fe20003800102 */
[----:B------:R-:W-:Y:S01]  /*2530*/  @UP0 USHF.R.U32.HI UR10, URZ, UR14, UR7 ;  /* 0x0000000e3f0a0299 */ /* 0x000fe20008011607 */
[----:B------:R-:W-:-:S02]  /*2540*/  CS2R R94, SRZ ;  /* 0x00000000005e7805 */ /* 0x000fc4000001ff00 */
[----:B------:R-:W-:Y:S01]  /*2550*/  FSEL R10, R10, RZ, P3 ;  /* 0x000000ff0a0a7208 */ /* 0x000fe20001800000 */
[----:B------:R-:W-:Y:S01]  /*2560*/  UIADD3 UR11, UR11, UR10, URZ ;  /* 0x0000000a0b0b7290 */ /* 0x000fe2000fffe03f */
[C---:B------:R-:W-:Y:S02]  /*2570*/  ISETP.GT.AND P3, PT, R2.reuse, RZ, PT ;  /* 0x000000ff0200720c */ /* 0x040fe40003f64270 */
[----:B------:R-:W-:Y:S01]  /*2580*/  ISETP.GT.AND P4, PT, R2, 0x1, PT ;  /* 0x000000010200780c */ /* 0x000fe20003f84270 */
[----:B------:R-:W-:-:S01]  /*2590*/  FFMA.FTZ R6, R89, UR42, -R10 ;  /* 0x0000002a59067c23 */ /* 0x000fc2000801080a */
[----:B------:R-:W-:Y:S01]  /*25a0*/  ISETP.GT.AND P5, PT, R2, 0x8, PT ;  /* 0x000000080200780c */ /* 0x000fe20003fa4270 */
[----:B------:R-:W-:-:S01]  /*25b0*/  FFMA.FTZ R20, R35, UR42, -R10 ;  /* 0x0000002a23147c23 */ /* 0x000fc2000801080a */
[----:B------:R-:W-:Y:S01]  /*25c0*/  FSEL R24, R24, -INF , P3 ;  /* 0xff80000018187808 */ /* 0x000fe20001800000 */
[----:B------:R-:W-:-:S01]  /*25d0*/  FFMA.FTZ R47, R47, UR42, -R10 ;  /* 0x0000002a2f2f7c23 */ /* 0x000fc2000801080a */
[----:B------:R-:W-:Y:S01]  /*25e0*/  FSEL R25, R25, -INF , P4 ;  /* 0xff80000019197808 */ /* 0x000fe20002000000 */
[----:B------:R-:W-:-:S01]  /*25f0*/  FFMA.FTZ R43, R43, UR42, -R10 ;  /* 0x0000002a2b2b7c23 */ /* 0x000fc2000801080a */
[----:B------:R-:W-:Y:S01]  /*2600*/  ISETP.GT.AND P3, PT, R2, 0x9, PT ;  /* 0x000000090200780c */ /* 0x000fe20003f64270 */
[----:B------:R-:W-:-:S01]  /*2610*/  FFMA.FTZ R38, R62, UR42, -R10 ;  /* 0x0000002a3e267c23 */ /* 0x000fc2000801080a */
[----:B------:R-:W-:Y:S01]  /*2620*/  FSEL R28, R28, -INF , P5 ;  /* 0xff8000001c1c7808 */ /* 0x000fe20002800000 */
[----:B------:R-:W-:-:S01]  /*2630*/  FFMA.FTZ R5, R93, UR42, -R10 ;  /* 0x0000002a5d057c23 */ /* 0x000fc2000801080a */
[----:B------:R-:W-:Y:S01]  /*2640*/  FMNMX.FTZ R89, R24, R25, !PT ;  /* 0x0000001918597209 */ /* 0x000fe20007810000 */
[----:B------:R-:W-:-:S01]  /*2650*/  FFMA.FTZ R91, R91, UR42, -R10 ;  /* 0x0000002a5b5b7c23 */ /* 0x000fc2000801080a */
[----:B------:R-:W-:Y:S01]  /*2660*/  ISETP.GT.AND P4, PT, R2, 0x10, PT ;  /* 0x000000100200780c */ /* 0x000fe20003f84270 */
[----:B------:R-:W-:-:S01]  /*2670*/  FFMA.FTZ R7, R7, UR42, -R10 ;  /* 0x0000002a07077c23 */ /* 0x000fc2000801080a */
[----:B------:R-:W-:Y:S01]  /*2680*/  FSEL R29, R29, -INF , P3 ;  /* 0xff8000001d1d7808 */ /* 0x000fe20001800000 */
[----:B------:R0:W-:Y:S01]  /*2690*/  MUFU.EX2 R4, R91 ;  /* 0x0000005b00047308 */ /* 0x0001e20000000800 */
        /* <DEDUP_REMOVED lines=21> */
[----:B------:R-:W-:Y:S01]  /*27f0*/  FFMA.FTZ R50, R75, UR42, -R10 ;  /* 0x0000002a4b327c23 */ /* 0x000fe2000801080a */
[----:B------:R-:W-:Y:S01]  /*2800*/  FSEL R37, R37, -INF , P3 ;  /* 0xff80000025257808 */ /* 0x000fe20001800000 */
[----:B------:R-:W-:Y:S01]  /*2810*/  USHF.R.S32.HI UR6, URZ, 0x1f, UR11 ;  /* 0x0000001f3f067899 */ /* 0x000fe2000801140b */
[----:B------:R-:W-:Y:S01]  /*2820*/  FMNMX.FTZ R12, R36, R9, !PT ;  /* 0x00000009240c7209 */ /* 0x000fe20007810000 */
[----:B------:R-:W1:Y:S01]  /*2830*/  MUFU.EX2 R7, R7 ;  /* 0x0000000700077308 */ /* 0x000e620000000800 */
[----:B------:R-:W-:Y:S01]  /*2840*/  ISETP.GT.AND P3, PT, R2, 0x21, PT ;  /* 0x000000210200780c */ /* 0x000fe20003f64270 */
[----:B------:R-:W-:Y:S01]  /*2850*/  ULEA.HI UR6, UR6, UR11, URZ, 0x7 ;  /* 0x0000000b06067291 */ /* 0x000fe2000f8f383f */
[----:B------:R-:W-:-:S02]  /*2860*/  FSEL R40, R40, -INF , P4 ;  /* 0xff80000028287808 */ /* 0x000fc40002000000 */
[----:B------:R-:W-:Y:S02]  /*2870*/  CS2R R92, SRZ ;  /* 0x00000000005c7805 */ /* 0x000fe4000001ff00 */
[----:B------:R-:W-:Y:S01]  /*2880*/  FMNMX.FTZ R35, R37, R12, !PT ;  /* 0x0000000c25237209 */ /* 0x000fe20007810000 */
[----:B------:R-:W-:Y:S01]  /*2890*/  FFMA.FTZ R12, R27, UR42, -R10 ;  /* 0x0000002a1b0c7c23 */ /* 0x000fe2000801080a */
[----:B------:R-:W-:Y:S01]  /*28a0*/  ISETP.GT.AND P4, PT, R2, 0x28, PT ;  /* 0x000000280200780c */ /* 0x000fe20003f84270 */
[----:B------:R2:W-:Y:S01]  /*28b0*/  MUFU.EX2 R9, R20 ;  /* 0x0000001400097308 */ /* 0x0005e20000000800 */
[----:B------:R-:W-:Y:S01]  /*28c0*/  FSEL R41, R41, -INF , P3 ;  /* 0xff80000029297808 */ /* 0x000fe20001800000 */
[----:B------:R-:W-:Y:S01]  /*28d0*/  USHF.R.S32.HI UR6, URZ, 0x7, UR6 ;  /* 0x000000073f067899 */ /* 0x000fe20008011406 */
[----:B------:R-:W-:Y:S02]  /*28e0*/  FMNMX.FTZ R14, R40, R35, !PT ;  /* 0x00000023280e7209 */ /* 0x000fe40007810000 */
[----:B0-----:R-:W-:-:S02]  /*28f0*/  CS2R R90, SRZ ;  /* 0x00000000005a7805 */ /* 0x001fc4000001ff00 */
[----:B------:R-:W-:Y:S01]  /*2900*/  ISETP.GT.AND P3, PT, R2, 0x29, PT ;  /* 0x000000290200780c */ /* 0x000fe20003f64270 */
[----:B------:R-:W-:Y:S01]  /*2910*/  UISETP.LT.AND UP1, UPT, URZ, UR6, UPT ;  /* 0x000000063f00728c */ /* 0x000fe2000bf21270 */
[----:B------:R-:W-:Y:S01]  /*2920*/  FSEL R44, R44, -INF , P4 ;  /* 0xff8000002c2c7808 */ /* 0x000fe20002000000 */
[----:B------:R-:W-:Y:S01]  /*2930*/  MUFU.EX2 R8, R8 ;  /* 0x0000000800087308 */ /* 0x000fe20000000800 */
[----:B------:R-:W-:Y:S01]  /*2940*/  FMNMX.FTZ R27, R41, R14, !PT ;  /* 0x0000000e291b7209 */ /* 0x000fe20007810000 */
[----:B------:R-:W-:Y:S01]  /*2950*/  USEL UR17, URZ, UR6, !UP1 ;  /* 0x000000063f117287 */ /* 0x000fe2000c800000 */
[----:B------:R-:W-:Y:S02]  /*2960*/  ISETP.GT.AND P4, PT, R2, 0x30, PT ;  /* 0x000000300200780c */ /* 0x000fe40003f84270 */
[----:B------:R-:W-:Y:S02]  /*2970*/  CS2R R88, SRZ ;  /* 0x0000000000587805 */ /* 0x000fe4000001ff00 */
[----:B------:R-:W-:Y:S01]  /*2980*/  FSEL R45, R45, -INF , P3 ;  /* 0xff8000002d2d7808 */ /* 0x000fe20001800000 */
[----:B------:R-:W-:Y:S01]  /*2990*/  UISETP.GE.AND UP1, UPT, UR50, UR17, UPT ;  /* 0x000000113200728c */ /* 0x000fe2000bf26270 */
[----:B------:R-:W-:Y:S01]  /*29a0*/  FMNMX.FTZ R14, R44, R27, !PT ;  /* 0x0000001b2c0e7209 */ /* 0x000fe20007810000 */
[----:B------:R-:W-:Y:S01]  /*29b0*/  MUFU.EX2 R12, R12 ;  /* 0x0000000c000c7308 */ /* 0x000fe20000000800 */
[----:B------:R-:W-:-:S02]  /*29c0*/  ISETP.GT.AND P3, PT, R2, 0x31, PT ;  /* 0x000000310200780c */ /* 0x000fc40003f64270 */
[----:B------:R-:W-:Y:S02]  /*29d0*/  FSEL R48, R48, -INF , P4 ;  /* 0xff80000030307808 */ /* 0x000fe40002000000 */
[----:B------:R-:W-:Y:S01]  /*29e0*/  FMNMX.FTZ R35, R45, R14, !PT ;  /* 0x0000000e2d237209 */ /* 0x000fe20007810000 */
[----:B------:R-:W-:Y:S01]  /*29f0*/  FFMA.FTZ R14, R31, UR42, -R10 ;  /* 0x0000002a1f0e7c23 */ /* 0x000fe2000801080a */
[----:B------:R-:W-:Y:S01]  /*2a00*/  ISETP.GT.AND P4, PT, R2, 0x38, PT ;  /* 0x000000380200780c */ /* 0x000fe20003f84270 */
[----:B------:R0:W3:Y:S01]  /*2a10*/  MUFU.EX2 R27, R39 ;  /* 0x00000027001b7308 */ /* 0x0000e20000000800 */
[----:B------:R-:W-:Y:S02]  /*2a20*/  FSEL R49, R49, -INF , P3 ;  /* 0xff80000031317808 */ /* 0x000fe40001800000 */
[----:B--2---:R-:W-:Y:S02]  /*2a30*/  FMNMX.FTZ R20, R48, R35, !PT ;  /* 0x0000002330147209 */ /* 0x004fe40007810000 */
[----:B------:R-:W-:-:S02]  /*2a40*/  ISETP.GT.AND P3, PT, R2, 0x39, PT ;  /* 0x000000390200780c */ /* 0x000fc40003f64270 */
[----:B------:R-:W-:Y:S01]  /*2a50*/  FSEL R52, R52, -INF , P4 ;  /* 0xff80000034347808 */ /* 0x000fe20002000000 */
[----:B------:R-:W-:Y:S01]  /*2a60*/  MUFU.EX2 R14, R14 ;  /* 0x0000000e000e7308 */ /* 0x000fe20000000800 */
[----:B------:R-:W-:Y:S01]  /*2a70*/  FMNMX.FTZ R31, R49, R20, !PT ;  /* 0x00000014311f7209 */ /* 0x000fe20007810000 */
[----:B0-----:R-:W-:Y:S01]  /*2a80*/  FFMA.FTZ R39, R70, UR42, -R10 ;  /* 0x0000002a46277c23 */ /* 0x001fe2000801080a */
[----:B------:R-:W-:Y:S02]  /*2a90*/  ISETP.GT.AND P4, PT, R2, 0x40, PT ;  /* 0x000000400200780c */ /* 0x000fe40003f84270 */
[----:B------:R-:W-:Y:S02]  /*2aa0*/  FSEL R53, R53, -INF , P3 ;  /* 0xff80000035357808 */ /* 0x000fe40001800000 */
        /* <DEDUP_REMOVED lines=12> */
[----:B------:R-:W-:Y:S01]  /*2b70*/  MUFU.EX2 R20, R20 ;  /* 0x0000001400147308 */ /* 0x000fe20000000800 */
[----:B------:R-:W-:Y:S01]  /*2b80*/  FMNMX.FTZ R21, R57, R26, !PT ;  /* 0x0000001a39157209 */ /* 0x000fe20007810000 */
[----:B0-----:R-:W-:Y:S01]  /*2b90*/  FFMA.FTZ R43, R63, UR42, -R10 ;  /* 0x0000002a3f2b7c23 */ /* 0x001fe2000801080a */
[----:B------:R-:W-:Y:S01]  /*2ba0*/  ISETP.GT.AND P4, PT, R2, 0x50, PT ;  /* 0x000000500200780c */ /* 0x000fe20003f84270 */
[----:B------:R-:W-:Y:S01]  /*2bb0*/  IMAD.U32 R63, RZ, RZ, UR42 ;  /* 0x0000002aff3f7e24 */ /* 0x000fe2000f8e00ff */
        /* <DEDUP_REMOVED lines=12> */
[----:B------:R-:W-:Y:S01]  /*2c80*/  MUFU.EX2 R11, R11 ;  /* 0x0000000b000b7308 */ /* 0x000fe20000000800 */
[----:B------:R-:W-:Y:S01]  /*2c90*/  FMNMX.FTZ R35, R65, R26, !PT ;  /* 0x0000001a41237209 */ /* 0x000fe20007810000 */
[--C-:B------:R-:W-:Y:S01]  /*2ca0*/  FFMA.FTZ R26, R51, UR42, -R10.reuse ;  /* 0x0000002a331a7c23 */ /* 0x100fe2000801080a */
[----:B------:R-:W-:Y:S01]  /*2cb0*/  ISETP.GT.AND P4, PT, R2, 0x60, PT ;  /* 0x000000600200780c */ /* 0x000fe20003f84270 */
[----:B------:R-:W-:Y:S01]  /*2cc0*/  FFMA.FTZ R51, R78, UR42, -R10 ;  /* 0x0000002a4e337c23 */ /* 0x000fe2000801080a */
        /* <DEDUP_REMOVED lines=32> */
[----:B------:R-:W-:Y:S02]  /*2ed0*/  FSEL R85, R85, -INF , P3 ;  /* 0xff80000055557808 */ /* 0x000fe40001800000 */
[----:B------:R-:W-:Y:S01]  /*2ee0*/  FMNMX.FTZ R2, R84, R35, !PT ;  /* 0x0000002354027209 */ /* 0x000fe20007810000 */
[----:B------:R-:W-:-:S01]  /*2ef0*/  FFMA.FTZ R35, R66, UR42, -R10 ;  /* 0x0000002a42237c23 */ /* 0x000fc2000801080a */
[----:B-1----:R-:W-:Y:S01]  /*2f00*/  F2FP.SATFINITE.E4M3.F32.PACK_AB_MERGE_C R149, R7, R6, RZ ;  /* 0x000000060795723e */ /* 0x002fe200048070ff */
[----:B------:R-:W-:Y:S01]  /*2f10*/  MUFU.EX2 R34, R34 ;  /* 0x0000002200227308 */ /* 0x000fe20000000800 */
[----:B------:R-:W-:-:S02]  /*2f20*/  FMNMX.FTZ R2, R85, R2, !PT ;  /* 0x0000000255027209 */ /* 0x000fc40007810000 */
[----:B---3--:R-:W-:Y:S02]  /*2f30*/  F2FP.SATFINITE.E4M3.F32.PACK_AB_MERGE_C R151, R27, R12, RZ ;  /* 0x0000000c1b97723e */ /* 0x008fe400048070ff */
[----:B0-----:R-:W-:Y:S01]  /*2f40*/  F2FP.SATFINITE.E4M3.F32.PACK_AB_MERGE_C R147, R30, R13, RZ ;  /* 0x0000000d1e93723e */ /* 0x001fe200048070ff */
[----:B------:R-:W0:Y:S01]  /*2f50*/  SHFL.BFLY PT, R47, R2, 0x2, 0x1f ;  /* 0x0c401f00022f7f89 */ /* 0x000e2200000e0000 */
[----:B------:R-:W-:Y:S01]  /*2f60*/  F2FP.SATFINITE.E4M3.F32.PACK_AB_MERGE_C R149, R5, R4, R149 ;  /* 0x000000040595723e */ /* 0x000fe20004807095 */
[----:B------:R-:W-:Y:S01]  /*2f70*/  MUFU.EX2 R35, R35 ;  /* 0x0000002300237308 */ /* 0x000fe20000000800 */
[----:B------:R-:W-:Y:S02]  /*2f80*/  F2FP.SATFINITE.E4M3.F32.PACK_AB_MERGE_C R151, R9, R8, R151 ;  /* 0x000000080997723e */ /* 0x000fe40004807097 */
[----:B------:R-:W-:Y:S02]  /*2f90*/  F2FP.SATFINITE.E4M3.F32.PACK_AB_MERGE_C R145, R21, R20, RZ ;  /* 0x000000141591723e */ /* 0x000fe400048070ff */
[----:B------:R-:W-:-:S02]  /*2fa0*/  F2FP.SATFINITE.E4M3.F32.PACK_AB_MERGE_C R147, R26, R15, R147 ;  /* 0x0000000f1a93723e */ /* 0x000fc40004807093 */
[----:B------:R-:W-:Y:S01]  /*2fb0*/  F2FP.SATFINITE.E4M3.F32.PACK_AB_MERGE_C R145, R31, R14, R145 ;  /* 0x0000000e1f91723e */ /* 0x000fe20004807091 */
[----:B------:R-:W-:Y:S08]  /*2fc0*/  MUFU.EX2 R46, R46 ;  /* 0x0000002e002e7308 */ /* 0x000ff00000000800 */
[----:B------:R-:W-:Y:S01]  /*2fd0*/  MUFU.EX2 R51, R51 ;  /* 0x0000003300337308 */ /* 0x000fe20000000800 */
[----:B0-----:R-:W-:Y:S01]  /*2fe0*/  FMNMX.FTZ R58, R2, R47, !PT ;  /* 0x0000002f023a7209 */ /* 0x001fe20007810000 */
[----:B------:R-:W-:-:S06]  /*2ff0*/  FFMA.FTZ R47, R74, UR42, -R10 ;  /* 0x0000002a4a2f7c23 */ /* 0x000fcc000801080a */
[----:B------:R-:W-:Y:S01]  /*3000*/  MUFU.EX2 R54, R54 ;  /* 0x0000003600367308 */ /* 0x000fe20000000800 */
[----:B------:R-:W0:Y:S07]  /*3010*/  SHFL.BFLY PT, R59, R58, 0x1, 0x1f ;  /* 0x0c201f003a3b7f89 */ /* 0x000e2e00000e0000 */
[----:B------:R-:W-:Y:S08]  /*3020*/  MUFU.EX2 R47, R47 ;  /* 0x0000002f002f7308 */ /* 0x000ff00000000800 */
[----:B------:R-:W-:Y:S08]  /*3030*/  MUFU.EX2 R50, R50 ;  /* 0x0000003200327308 */ /* 0x000ff00000000800 */
[----:B------:R-:W-:Y:S01]  /*3040*/  MUFU.EX2 R55, R55 ;  /* 0x0000003700377308 */ /* 0x000fe20000000800 */
[----:B0-----:R-:W-:Y:S01]  /*3050*/  FMNMX.FTZ R2, R58, R59, !PT ;  /* 0x0000003b3a027209 */ /* 0x001fe20007810000 */
[--C-:B------:R-:W-:Y:S01]  /*3060*/  FFMA.FTZ R58, R83, UR42, -R10.reuse ;  /* 0x0000002a533a7c23 */ /* 0x100fe2000801080a */
[----:B------:R-:W-:-:S01]  /*3070*/  FFMA.FTZ R59, R86, UR42, -R10 ;  /* 0x0000002a563b7c23 */ /* 0x000fc2000801080a */
[----:B------:R-:W-:Y:S01]  /*3080*/  FFMA.FTZ R10, R87, UR42, -R10 ;  /* 0x0000002a570a7c23 */ /* 0x000fe2000801080a */
        /* <DEDUP_REMOVED lines=37> */
[----:B------:R-:W-:Y:S01]  /*32e0*/  FFMA.FTZ R68, R68, UR42, -R62 ;  /* 0x0000002a44447c23 */ /* 0x000fe2000801083e */
[----:B------:R-:W-:-:S01]  /*32f0*/  FADD.FTZ R74, R12, R57 ;  /* 0x000000390c4a7221 */ /* 0x000fc20000010000 */
[--C-:B------:R-:W-:Y:S01]  /*3300*/  FFMA.FTZ R69, R69, UR42, -R62.reuse ;  /* 0x0000002a45457c23 */ /* 0x100fe2000801083e */
[----:B------:R-:W-:-:S01]  /*3310*/  FFMA.FTZ R73, R73, UR42, -R62 ;  /* 0x0000002a49497c23 */ /* 0x000fc2000801083e */
[----:B------:R-:W-:Y:S01]  /*3320*/  FFMA.FTZ R76, R76, UR42, -R62 ;  /* 0x0000002a4c4c7c23 */ /* 0x000fe2000801083e */
[----:B------:R-:W-:-:S01]  /*3330*/  FADD.FTZ R71, R27, R74 ;  /* 0x0000004a1b477221 */ /* 0x000fc20000010000 */
[----:B------:R-:W0:Y:S01]  /*3340*/  MUFU.EX2 R28, R28 ;  /* 0x0000001c001c7308 */ /* 0x000e220000000800 */
[----:B-1----:R-:W-:-:S01]  /*3350*/  FADD.FTZ R49, R63, R48 ;  /* 0x000000303f317221 */ /* 0x002fc20000010000 */
[----:B------:R-:W-:-:S02]  /*3360*/  @!P1 VIADD R48, R3, 0x19c40 ;  /* 0x00019c4003309836 */ /* 0x000fc40000000000 */
[----:B------:R-:W-:-:S01]  /*3370*/  FFMA.FTZ R77, R77, UR42, -R62 ;  /* 0x0000002a4d4d7c23 */ /* 0x000fc2000801083e */
[--C-:B------:R-:W-:Y:S01]  /*3380*/  FFMA.FTZ R80, R80, UR42, -R62.reuse ;  /* 0x0000002a50507c23 */ /* 0x100fe2000801083e */
[----:B------:R-:W-:-:S01]  /*3390*/  FFMA.FTZ R81, R81, UR42, -R62 ;  /* 0x0000002a51517c23 */ /* 0x000fc2000801083e */
[----:B------:R-:W-:Y:S01]  /*33a0*/  F2FP.SATFINITE.E4M3.F32.PACK_AB_MERGE_C R8, R54, R51, RZ ;  /* 0x000000333608723e */ /* 0x000fe200048070ff */
[----:B------:R-:W-:-:S01]  /*33b0*/  FFMA.FTZ R84, R84, UR42, -R62 ;  /* 0x0000002a54547c23 */ /* 0x000fc2000801083e */
[----:B------:R-:W1:Y:S01]  /*33c0*/  MUFU.EX2 R29, R29 ;  /* 0x0000001d001d7308 */ /* 0x000e620000000800 */
[----:B--2---:R-:W-:-:S01]  /*33d0*/  FADD.FTZ R49, R66, R49 ;  /* 0x0000003142317221 */ /* 0x004fc20000010000 */
[----:B------:R-:W-:Y:S02]  /*33e0*/  @!P1 PRMT R48, RZ, 0x654, R48 ;  /* 0x00000654ff309816 */ /* 0x000fe40000000030 */
[----:B------:R-:W-:Y:S02]  /*33f0*/  F2FP.SATFINITE.E4M3.F32.PACK_AB_MERGE_C R137, R50, R47, R8 ;  /* 0x0000002f3289723e */ /* 0x000fe40004807008 */
[----:B------:R2:W-:Y:S01]  /*3400*/  @!P1 SYNCS.ARRIVE.TRANS64.RED.A1T0 RZ, [R48+URZ], RZ ;  /* 0x000000ff30ff99a7 */ /* 0x0005e2000810043f */
[----:B------:R-:W-:Y:S01]  /*3410*/  F2FP.SATFINITE.E4M3.F32.PACK_AB_MERGE_C R63, R66, R63, RZ ;  /* 0x0000003f423f723e */ /* 0x000fe200048070ff */
[----:B------:R-:W3:Y:S01]  /*3420*/  MUFU.EX2 R36, R36 ;  /* 0x0000002400247308 */ /* 0x000ee20000000800 */
[----:B0-----:R-:W-:-:S02]  /*3430*/  FADD.FTZ R56, R28, R49 ;  /* 0x000000311c387221 */ /* 0x001fc40000010000 */
[----:B------:R-:W-:-:S05]  /*3440*/  F2FP.SATFINITE.E4M3.F32.PACK_AB_MERGE_C R148, R25, R24, R63 ;  /* 0x000000181994723e */ /* 0x000fca000480703f */
[----:B------:R-:W0:Y:S01]  /*3450*/  MUFU.EX2 R37, R37 ;  /* 0x0000002500257308 */ /* 0x000e220000000800 */
[----:B-1----:R-:W-:-:S07]  /*3460*/  FADD.FTZ R49, R29, R56 ;  /* 0x000000381d317221 */ /* 0x002fce0000010000 */
[----:B------:R-:W1:Y:S01]  /*3470*/  MUFU.EX2 R32, R32 ;  /* 0x0000002000207308 */ /* 0x000e620000000800 */
[----:B---3--:R-:W-:-:S01]  /*3480*/  FADD.FTZ R56, R36, R49 ;  /* 0x0000003124387221 */ /* 0x008fc20000010000 */
[--C-:B------:R-:W-:Y:S01]  /*3490*/  FFMA.FTZ R49, R72, UR42, -R62.reuse ;  /* 0x0000002a48317c23 */ /* 0x100fe2000801083e */
[----:B------:R-:W-:-:S05]  /*34a0*/  FFMA.FTZ R62, R85, UR42, -R62 ;  /* 0x0000002a553e7c23 */ /* 0x000fca000801083e */
[----:B------:R-:W3:Y:S01]  /*34b0*/  MUFU.EX2 R33, R33 ;  /* 0x0000002100217308 */ /* 0x000ee20000000800 */
[----:B0-----:R-:W-:-:S01]  /*34c0*/  FADD.FTZ R57, R37, R56 ;  /* 0x0000003825397221 */ /* 0x001fc20000010000 */
[----:B------:R-:W-:-:S04]  /*34d0*/  F2FP.SATFINITE.E4M3.F32.PACK_AB_MERGE_C R36, R37, R36, RZ ;  /* 0x000000242524723e */ /* 0x000fc800048070ff */
[----:B------:R-:W-:Y:S02]  /*34e0*/  F2FP.SATFINITE.E4M3.F32.PACK_AB_MERGE_C R150, R29, R28, R36 ;  /* 0x0000001c1d96723e */ /* 0x000fe40004807024 */
[----:B------:R-:W0:Y:S01]  /*34f0*/  MUFU.EX2 R67, R67 ;  /* 0x0000004300437308 */ /* 0x000e220000000800 */
[----:B-1----:R-:W-:-:S07]  /*3500*/  FADD.FTZ R56, R32, R57 ;  /* 0x0000003920387221 */ /* 0x002fce0000010000 */
[----:B------:R-:W1:Y:S01]  /*3510*/  MUFU.EX2 R70, R70 ;  /* 0x0000004600467308 */ /* 0x000e620000000800 */
[----:B---3--:R-:W-:-:S07]  /*3520*/  FADD.FTZ R56, R33, R56 ;  /* 0x0000003821387221 */ /* 0x008fce0000010000 */
[----:B------:R3:W-:Y:S08]  /*3530*/  MUFU.EX2 R3, R64 ;  /* 0x0000004000037308 */ /* 0x0007f00000000800 */
[----:B------:R-:W4:Y:S01]  /*3540*/  MUFU.EX2 R40, R40 ;  /* 0x0000002800287308 */ /* 0x000f220000000800 */
[----:B---3--:R-:W-:-:S04]  /*3550*/  FADD.FTZ R64, R14, R71 ;  /* 0x000000470e407221 */ /* 0x008fc80000010000 */
[----:B------:R-:W-:-:S03]  /*3560*/  FADD.FTZ R57, R31, R64 ;  /* 0x000000401f397221 */ /* 0x000fc60000010000 */
[----:B------:R-:W3:Y:S01]  /*3570*/  MUFU.EX2 R41, R41 ;  /* 0x0000002900297308 */ /* 0x000ee20000000800 */
[----:B------:R-:W-:-:S01]  /*3580*/  FADD.FTZ R64, R20, R57 ;  /* 0x0000003914407221 */ /* 0x000fc20000010000 */
[----:B0-----:R-:W-:Y:S01]  /*3590*/  FADD.FTZ R57, R67, R56 ;  /* 0x0000003843397221 */ /* 0x001fe20000010000 */
[C---:B-1----:R-:W-:Y:S02]  /*35a0*/  F2FP.SATFINITE.E4M3.F32.PACK_AB_MERGE_C R67, R70.reuse, R67, RZ ;  /* 0x000000434643723e */ /* 0x042fe400048070ff */
[----:B------:R-:W-:Y:S01]  /*35b0*/  FADD.FTZ R64, R21, R64 ;  /* 0x0000004015407221 */ /* 0x000fe20000010000 */
[----:B------:R-:W-:-:S01]  /*35c0*/  FADD.FTZ R57, R70, R57 ;  /* 0x0000003946397221 */ /* 0x000fc20000010000 */
[----:B------:R-:W-:Y:S01]  /*35d0*/  F2FP.SATFINITE.E4M3.F32.PACK_AB_MERGE_C R144, R33, R32, R67 ;  /* 0x000000202190723e */ /* 0x000fe20004807043 */
[----:B------:R-:W0:Y:S02]  /*35e0*/  MUFU.EX2 R52, R52 ;  /* 0x0000003400347308 */ /* 0x000e240000000800 */
[----:B----4-:R-:W-:-:S06]  /*35f0*/  FADD.FTZ R56, R40, R57 ;  /* 0x0000003928387221 */ /* 0x010fcc0000010000 */
[----:B------:R-:W1:Y:S01]  /*3600*/  MUFU.EX2 R53, R53 ;  /* 0x0000003500357308 */ /* 0x000e620000000800 */
[----:B---3--:R-:W-:-:S07]  /*3610*/  FADD.FTZ R7, R41, R56 ;  /* 0x0000003829077221 */ /* 0x008fce0000010000 */
[----:B--2---:R2:W-:Y:S01]  /*3620*/  MUFU.EX2 R48, R65 ;  /* 0x0000004100307308 */ /* 0x0045e20000000800 */
[----:B0-----:R-:W-:-:S07]  /*3630*/  FADD.FTZ R12, R52, R7 ;  /* 0x00000007340c7221 */ /* 0x001fce0000010000 */
[----:B------:R-:W0:Y:S01]  /*3640*/  MUFU.EX2 R44, R44 ;  /* 0x0000002c002c7308 */ /* 0x000e220000000800 */
[----:B--2---:R-:W-:-:S01]  /*3650*/  FADD.FTZ R65, R15, R64 ;  /* 0x000000400f417221 */ /* 0x004fc20000010000 */
[C---:B-1----:R-:W-:Y:S01]  /*3660*/  FADD.FTZ R7, R53.reuse, R12 ;  /* 0x0000000c35077221 */ /* 0x042fe20000010000 */
[----:B------:R-:W-:Y:S02]  /*3670*/  F2FP.SATFINITE.E4M3.F32.PACK_AB_MERGE_C R52, R53, R52, RZ ;  /* 0x000000343534723e */ /* 0x000fe400048070ff */
[----:B------:R-:W-:Y:S02]  /*3680*/  FADD.FTZ R64, R26, R65 ;  /* 0x000000411a407221 */ /* 0x000fe40000010000 */
[----:B------:R-:W-:Y:S01]  /*3690*/  F2FP.SATFINITE.E4M3.F32.PACK_AB_MERGE_C R146, R41, R40, R52 ;  /* 0x000000282992723e */ /* 0x000fe20004807034 */
        /* <DEDUP_REMOVED lines=15> */
[----:B------:R-:W-:-:S06]  /*3790*/  FADD.FTZ R7, R35, R12 ;  /* 0x0000000c23077221 */ /* 0x000fcc0000010000 */
[----:B------:R-:W2:Y:S01]  /*37a0*/  MUFU.EX2 R69, R69 ;  /* 0x0000004500457308 */ /* 0x000ea20000000800 */
[----:B0-----:R-:W-:-:S01]  /*37b0*/  FADD.FTZ R4, R61, R4 ;  /* 0x000000043d047221 */ /* 0x001fc20000010000 */
[----:B------:R-:W-:-:S03]  /*37c0*/  F2FP.SATFINITE.E4M3.F32.PACK_AB_MERGE_C R60, R61, R60, RZ ;  /* 0x0000003c3d3c723e */ /* 0x000fc600048070ff */
[----:B------:R-:W-:Y:S01]  /*37d0*/  FADD.FTZ R5, R3, R4 ;  /* 0x0000000403057221 */ /* 0x000fe20000010000 */
[----:B------:R-:W-:-:S01]  /*37e0*/  FADD.FTZ R4, R42, R7 ;  /* 0x000000072a047221 */ /* 0x000fc20000010000 */
[----:B------:R-:W-:Y:S01]  /*37f0*/  F2FP.SATFINITE.E4M3.F32.PACK_AB_MERGE_C R140, R45, R44, R60 ;  /* 0x0000002c2d8c723e */ /* 0x000fe2000480703c */
[----:B------:R-:W0:Y:S01]  /*3800*/  MUFU.EX2 R49, R49 ;  /* 0x0000003100317308 */ /* 0x000e220000000800 */
[----:B------:R-:W-:-:S01]  /*3810*/  FADD.FTZ R5, R48, R5 ;  /* 0x0000000530057221 */ /* 0x000fc20000010000 */
[----:B------:R-:W-:Y:S01]  /*3820*/  FADD.FTZ R7, R39, R4 ;  /* 0x0000000427077221 */ /* 0x000fe20000010000 */
[----:B------:R-:W-:Y:S02]  /*3830*/  F2FP.SATFINITE.E4M3.F32.PACK_AB_MERGE_C R39, R46, R39, RZ ;  /* 0x000000272e27723e */ /* 0x000fe400048070ff */
[----:B-1----:R-:W-:Y:S01]  /*3840*/  FADD.FTZ R4, R68, R5 ;  /* 0x0000000544047221 */ /* 0x002fe20000010000 */
[----:B------:R-:W-:-:S01]  /*3850*/  FADD.FTZ R46, R46, R7 ;  /* 0x000000072e2e7221 */ /* 0x000fc20000010000 */
        /* <DEDUP_REMOVED lines=12> */
[----:B-1----:R-:W-:-:S07]  /*3920*/  FADD.FTZ R7, R6, R5 ;  /* 0x0000000506077221 */ /* 0x002fce0000010000 */
[----:B------:R-:W-:Y:S01]  /*3930*/  MUFU.EX2 R59, R59 ;  /* 0x0000003b003b7308 */ /* 0x000fe20000000800 */
[----:B--2---:R-:W-:-:S01]  /*3940*/  FADD.FTZ R4, R76, R7 ;  /* 0x000000074c047221 */ /* 0x004fc20000010000 */
[----:B------:R-:W-:-:S06]  /*3950*/  FADD.FTZ R7, R55, R54 ;  /* 0x0000003637077221 */ /* 0x000fcc0000010000 */
[----:B------:R-:W1:Y:S01]  /*3960*/  MUFU.EX2 R10, R10 ;  /* 0x0000000a000a7308 */ /* 0x000e620000000800 */
[C---:B0-----:R-:W-:Y:S01]  /*3970*/  F2FP.SATFINITE.E4M3.F32.PACK_AB_MERGE_C R76, R77.reuse, R76, RZ ;  /* 0x0000004c4d4c723e */ /* 0x041fe200048070ff */
[----:B------:R-:W-:-:S03]  /*3980*/  FADD.FTZ R77, R77, R4 ;  /* 0x000000044d4d7221 */ /* 0x000fc60000010000 */
[----:B------:R-:W-:-:S03]  /*3990*/  F2FP.SATFINITE.E4M3.F32.PACK_AB_MERGE_C R136, R6, R49, R76 ;  /* 0x000000310688723e */ /* 0x000fc6000480704c */
[----:B------:R-:W0:Y:S08]  /*39a0*/  MUFU.EX2 R80, R80 ;  /* 0x0000005000507308 */ /* 0x000e300000000800 */
[----:B------:R-:W2:Y:S01]  /*39b0*/  MUFU.EX2 R81, R81 ;  /* 0x0000005100517308 */ /* 0x000ea20000000800 */
[----:B-1----:R-:W-:-:S04]  /*39c0*/  F2FP.SATFINITE.E4M3.F32.PACK_AB_MERGE_C R8, R10, R59, RZ ;  /* 0x0000003b0a08723e */ /* 0x002fc800048070ff */
[C---:B------:R-:W-:Y:S01]  /*39d0*/  F2FP.SATFINITE.E4M3.F32.PACK_AB_MERGE_C R139, R58.reuse, R55, R8 ;  /* 0x000000373a8b723e */ /* 0x040fe20004807008 */
[----:B------:R-:W-:-:S02]  /*39e0*/  FADD.FTZ R58, R58, R7 ;  /* 0x000000073a3a7221 */ /* 0x000fc40000010000 */
[----:B------:R-:W1:Y:S01]  /*39f0*/  MUFU.EX2 R84, R84 ;  /* 0x0000005400547308 */ /* 0x000e620000000800 */
[----:B0-----:R-:W-:-:S01]  /*3a00*/  FADD.FTZ R4, R80, R77 ;  /* 0x0000004d50047221 */ /* 0x001fc20000010000 */
[----:B------:R-:W-:-:S04]  /*3a10*/  FADD.FTZ R3, R59, R58 ;  /* 0x0000003a3b037221 */ /* 0x000fc80000010000 */
[----:B------:R-:W-:Y:S02]  /*3a20*/  FADD.FTZ R3, R10, R3 ;  /* 0x000000030a037221 */ /* 0x000fe40000010000 */
[----:B------:R-:W0:Y:S01]  /*3a30*/  MUFU.EX2 R5, R62 ;  /* 0x0000003e00057308 */ /* 0x000e220000000800 */
[----:B--2---:R-:W-:-:S04]  /*3a40*/  FADD.FTZ R7, R81, R4 ;  /* 0x0000000451077221 */ /* 0x004fc80000010000 */
[----:B-1----:R-:W-:Y:S01]  /*3a50*/  FADD.FTZ R4, R84, R7 ;  /* 0x0000000754047221 */ /* 0x002fe20000010000 */
[----:B0-----:R-:W-:-:S03]  /*3a60*/  F2FP.SATFINITE.E4M3.F32.PACK_AB_MERGE_C R8, R5, R84, RZ ;  /* 0x000000540508723e */ /* 0x001fc600048070ff */
[----:B------:R-:W-:Y:S01]  /*3a70*/  FADD.FTZ R4, R5, R4 ;  /* 0x0000000405047221 */ /* 0x000fe20000010000 */
[----:B------:R-:W-:Y:S01]  /*3a80*/  F2FP.SATFINITE.E4M3.F32.PACK_AB_MERGE_C R138, R81, R80, R8 ;  /* 0x00000050518a723e */ /* 0x000fe20004807008 */
[----:B------:R-:W-:Y:S06]  /*3a90*/  @!P3 BRA `(.L_x_10043) ;  /* 0x000000240048b947 */ /* 0x000fec0003800000 */
[----:B------:R-:W-:Y:S01]  /*3aa0*/  IMAD.MOV.U32 R5, RZ, RZ, R0 ;  /* 0x000000ffff057224 */ /* 0x000fe200078e0000 */
[----:B------:R-:W-:Y:S01]  /*3ab0*/  UMOV UR18, UR37 ;  /* 0x0000002500127c82 */ /* 0x000fe20008000000 */
[----:B------:R-:W-:Y:S01]  /*3ac0*/  IMAD.MOV.U32 R6, RZ, RZ, R2 ;  /* 0x000000ffff067224 */ /* 0x000fe200078e0002 */
[----:B------:R-:W-:Y:S01]  /*3ad0*/  UMOV UR19, UR38 ;  /* 0x0000002600137c82 */ /* 0x000fe20008000000 */
[----:B------:R-:W-:Y:S01]  /*3ae0*/  IMAD.MOV.U32 R135, RZ, RZ, RZ ;  /* 0x000000ffff877224 */ /* 0x000fe200078e00ff */
[----:B------:R-:W-:-:S06]  /*3af0*/  ULDC UR20, c[0x0][0x288] ;  /* 0x0000a20000147ab9 */ /* 0x000fcc0000000800 */
.L_x_10053:
[----:B------:R-:W-:-:S04]  /*3b00*/  UISETP.NE.AND UP1, UPT, UR19, 0x1, UPT ;  /* 0x000000011300788c */ /* 0x000fc8000bf25270 */
[----:B------:R-:W-:-:S04]  /*3b10*/  USEL UR37, URZ, 0x1, UP1 ;  /* 0x000000013f257887 */ /* 0x000fc80008800000 */
[----:B------:R-:W-:Y:S01]  /*3b20*/  ULOP3.LUT UR37, UR18, UR37, URZ, 0x3c, !UPT ;  /* 0x0000002512257292 */ /* 0x000fe2000f8e3c3f */
[----:B------:R-:W-:Y:S11]  /*3b30*/  @!P0 BRA `(.L_x_10044) ;  /* 0x0000000000048947 */ /* 0x000ff60003800000 */
[----:B------:R-:W-:Y:S01]  /*3b40*/  BPT.TRAP 0x1 ;  /* 0x000000040000795c */ /* 0x000fe20000300000 */
.L_x_10044:
        /* <DEDUP_REMOVED lines=9> */
.L_x_10045:
[----:B-1----:R-:W-:Y:S05]  /*3be0*/  @P3 BRA `(.L_x_10046) ;  /* 0x0000000000083947 */ /* 0x002fea0003800000 */
[----:B------:R-:W1:Y:S02]  /*3bf0*/  SYNCS.PHASECHK.TRANS64.TRYWAIT P3, [UR21+0x19c30], R0 ;  /* 0x019c3000ff0075a7 */ /* 0x000e640008060155 */
[----:B-1----:R-:W-:Y:S05]  /*3c00*/  @!P3 BRA `(.L_x_10047) ;  /* 0x000000a400acb947 */ /* 0x002fea0003800000 */
.L_x_10046:
        /* <DEDUP_REMOVED lines=17> */
.L_x_10048:
[----:B------:R-:W-:Y:S01]  /*3d20*/  ULEA UR11, UR19, UR45, 0x3 ;  /* 0x0000002d130b7291 */ /* 0x000fe2000f8e183f */
[----:B01----:R-:W-:-:S05]  /*3d30*/  IMAD.U32 R0, RZ, RZ, UR18 ;  /* 0x00000012ff007e24 */ /* 0x003fca000f8e00ff */
[----:B------:R-:W-:-:S04]  /*3d40*/  SHF.L.U32 R0, R0, 0x1f, RZ ;  /* 0x0000001f00007819 */ /* 0x000fc800000006ff */
[----:B------:R0:W1:Y:S01]  /*3d50*/  SYNCS.PHASECHK.TRANS64.TRYWAIT P3, [UR11+0x19c50], R0 ;  /* 0x019c5000ff0075a7 */ /* 0x000062000806014b */
[----:B------:R-:W-:Y:S05]  /*3d60*/  @!P0 BRA `(.L_x_10049) ;  /* 0x0000000000048947 */ /* 0x000fea0003800000 */
[----:B------:R-:W-:Y:S01]  /*3d70*/  BPT.TRAP 0x1 ;  /* 0x000000040000795c */ /* 0x000fe20000300000 */
.L_x_10049:
[----:B-1----:R-:W-:Y:S05]  /*3d80*/  @P3 BRA `(.L_x_10050) ;  /* 0x0000000000083947 */ /* 0x002fea0003800000 */
[----:B------:R-:W1:Y:S02]  /*3d90*/  SYNCS.PHASECHK.TRANS64.TRYWAIT P3, [UR11+0x19c50], R0 ;  /* 0x019c5000ff0075a7 */ /* 0x000e64000806014b */
[----:B-1----:R-:W-:Y:S05]  /*3da0*/  @!P3 BRA `(.L_x_10051) ;  /* 0x000000a4005cb947 */ /* 0x002fea0003800000 */
.L_x_10050:
[----:B------:R-:W-:Y:S01]  /*3db0*/  UIADD3 UR6, UR45, 0x3000, URZ ;  /* 0x000030002d067890 */ /* 0x000fe2000fffe03f */
[----:B------:R-:W-:Y:S01]  /*3dc0*/  WARPGROUP.ARRIVE ;  /* 0x00000000000079c5 */ /* 0x000fe20000000000 */
[----:B------:R-:W-:Y:S01]  /*3dd0*/  UMOV UR7, 0x40000040 ;  /* 0x4000004000077882 */ /* 0x000fe20000000000 */
[----:B------:R-:W-:Y:S01]  /*3de0*/  VIADD R8, R17, UR43 ;  /* 0x0000002b11087c36 */ /* 0x000fe20008000000 */
[----:B------:R-:W-:Y:S01]  /*3df0*/  USHF.R.U32.HI UR6, URZ, 0x4, UR6 ;  /* 0x000000043f067899 */ /* 0x000fe20008011606 */
[----:B------:R-:W2:Y:S01]  /*3e00*/  LDC R9, c[0x0][0x2f0] ;  /* 0x0000bc00ff097b82 */ /* 0x000ea20000000800 */
[----:B------:R-:W-:Y:S02]  /*3e10*/  IMAD.MOV.U32 R11, RZ, RZ, -0x2 ;  /* 0xfffffffeff0b7424 */ /* 0x000fe400078e00ff */
[----:B------:R-:W-:Y:S01]  /*3e20*/  ULOP3.LUT UR6, UR6, 0x3fff, URZ, 0xc0, !UPT ;  /* 0x00003fff06067892 */ /* 0x000fe2000f8ec03f */
[----:B------:R-:W-:-:S03]  /*3e30*/  IMAD.U32 R13, RZ, RZ, UR42 ;  /* 0x0000002aff0d7e24 */ /* 0x000fc6000f8e00ff */
[----:B------:R-:W-:-:S04]  /*3e40*/  ULOP3.LUT UR6, UR6, 0x10000, URZ, 0xfc, !UPT ;  /* 0x0001000006067892 */ /* 0x000fc8000f8efc3f */
[----:B------:R-:W-:-:S07]  /*3e50*/  UIMAD UR10, UR19, 0x300, UR6 ;  /* 0x00000300130a78a4 */ /* 0x000fce000f8e0206 */
[----:B------:R-:W-:Y:S02]  /*3e60*/  UMOV UR6, UR10 ;  /* 0x0000000a00067c82 */ /* 0x000fe40008000000 */
[----:B------:R-:W-:Y:S01]  /*3e70*/  QGMMA.64x96x32.F32.E4M3.E4M3 R88, R148, gdesc[UR4], R88, gsb0 ;  /* 0x0160000494587df3 */ /* 0x000fe20008000858 */
[----:B------:R-:W-:Y:S01]  /*3e80*/  @UP0 ULDC UR6, c[0x0][0x44c] ;  /* 0x0001130000060ab9 */ /* 0x000fe20000000800 */
[----:B------:R-:W-:Y:S01]  /*3e90*/  UMOV UR7, 0x40000040 ;  /* 0x4000004000077882 */ /* 0x000fe20000000000 */
[----:B01----:R-:W-:Y:S01]  /*3ea0*/  @P2 IMAD.HI.U32 R0, R8, UR6, RZ ;  /* 0x0000000608002c27 */ /* 0x003fe2000f8e00ff */
[----:B------:R-:W-:-:S04]  /*3eb0*/  @UP0 ULDC UR6, c[0x0][0x450] ;  /* 0x0001140000060ab9 */ /* 0x000fc80000000800 */
[----:B------:R-:W-:Y:S01]  /*3ec0*/  @P2 SHF.R.U32.HI R8, RZ, UR6, R0 ;  /* 0x00000006ff082c19 */ /* 0x000fe20008011600 */
[----:B------:R-:W-:Y:S02]  /*3ed0*/  UMOV UR6, 0xffffff80 ;  /* 0xffffff8000067882 */ /* 0x000fe40000000000 */
[----:B------:R-:W-:Y:S02]  /*3ee0*/  UIMAD UR6, UR50, UR6, 0x1 ;  /* 0x00000001320674a4 */ /* 0x000fe4000f8e0206 */
[----:B------:R-:W0:Y:S04]  /*3ef0*/  SHFL.IDX PT, R7, R8, RZ, 0x1c1f ;  /* 0x001c1fff08077589 */ /* 0x000e2800000e0000 */
[----:B------:R-:W-:Y:S01]  /*3f00*/  IMAD R0, R16, R11, UR6 ;  /* 0x0000000610007e24 */ /* 0x000fe2000f8e020b */
[----:B------:R-:W-:-:S03]  /*3f10*/  UIADD3 UR6, UR10, 0x2, URZ ;  /* 0x000000020a067890 */ /* 0x000fc6000fffe03f */
[----:B--2---:R-:W-:-:S05]  /*3f20*/  IMAD R0, R9, UR49, R0 ;  /* 0x0000003109007c24 */ /* 0x004fca000f8e0200 */
        /* <DEDUP_REMOVED lines=35> */
[----:B------:R-:W-:Y:S01]  /*4160*/  FSEL R45, R45, -INF , P4 ;  /* 0xff8000002d2d7808 */ /* 0x000fe20002000000 */
[----:B------:R-:W-:Y:S02]  /*4170*/  WARPGROUP.DEPBAR.LE gsb0, 0x0 ;  /* 0x00008000000079c5 */ /* 0x000fe40000010000 */
[----:B------:R-:W-:Y:S01]  /*4180*/  FMNMX.FTZ R10, R44, R9, !PT ;  /* 0x000000092c0a7209 */ /* 0x000fe20007810000 */
[----:B------:R-:W-:Y:S01]  /*4190*/  WARPGROUP.ARRIVE ;  /* 0x00000000000079c5 */ /* 0x000fe20000000000 */
[----:B------:R-:W-:-:S02]  /*41a0*/  ISETP.GT.AND P4, PT, R2, 0x31, PT ;  /* 0x000000310200780c */ /* 0x000fc40003f84270 */
[----:B------:R-:W-:Y:S02]  /*41b0*/  FSEL R48, R48, -INF , P3 ;  /* 0xff80000030307808 */ /* 0x000fe40001800000 */
[----:B------:R-:W-:Y:S01]  /*41c0*/  FMNMX.FTZ R9, R45, R10, !PT ;  /* 0x0000000a2d097209 */ /* 0x000fe20007810000 */
[----:B------:R-:W-:Y:S01]  /*41d0*/  QGMMA.64x96x32.F32.E4M3.E4M3 R88, R144, gdesc[UR4], R88, gsb0 ;  /* 0x0160000490587df3 */ /* 0x000fe20008000858 */
[----:B------:R-:W-:Y:S01]  /*41e0*/  ISETP.GT.AND P3, PT, R2, 0x38, PT ;  /* 0x000000380200780c */ /* 0x000fe20003f64270 */
[----:B------:R-:W-:Y:S01]  /*41f0*/  UIADD3 UR6, UR10, 0x4, URZ ;  /* 0x000000040a067890 */ /* 0x000fe2000fffe03f */
[----:B------:R-:W-:Y:S01]  /*4200*/  FSEL R49, R49, -INF , P4 ;  /* 0xff80000031317808 */ /* 0x000fe20002000000 */
[----:B------:R-:W-:Y:S01]  /*4210*/  UMOV UR7, 0x40000040 ;  /* 0x4000004000077882 */ /* 0x000fe20000000000 */
        /* <DEDUP_REMOVED lines=52> */
[----:B------:R-:W-:Y:S01]  /*4560*/  FSEL R85, R85, -INF , P5 ;  /* 0xff80000055557808 */ /* 0x000fe20002800000 */
[----:B------:R-:W-:Y:S02]  /*4570*/  WARPGROUP.DEPBAR.LE gsb0, 0x0 ;  /* 0x00008000000079c5 */ /* 0x000fe40000010000 */
[----:B------:R-:W-:Y:S01]  /*4580*/  FMNMX.FTZ R2, R84, R9, !PT ;  /* 0x0000000954027209 */ /* 0x000fe20007810000 */
[----:B------:R-:W-:-:S03]  /*4590*/  WARPGROUP.ARRIVE ;  /* 0x00000000000079c5 */ /* 0x000fc60000000000 */
[----:B------:R-:W-:-:S03]  /*45a0*/  FMNMX.FTZ R10, R85, R2, !PT ;  /* 0x00000002550a7209 */ /* 0x000fc60007810000 */
[----:B------:R-:W-:Y:S01]  /*45b0*/  QGMMA.64x96x32.F32.E4M3.E4M3 R88, R140, gdesc[UR4], R88, gsb0 ;  /* 0x016000048c587df3 */ /* 0x000fe20008000858 */
[----:B------:R-:W-:Y:S01]  /*45c0*/  UIADD3 UR6, UR10, 0x6, URZ ;  /* 0x000000060a067890 */ /* 0x000fe2000fffe03f */
[----:B------:R-:W0:Y:S01]  /*45d0*/  SHFL.BFLY PT, R9, R10, 0x2, 0x1f ;  /* 0x0c401f000a097f89 */ /* 0x000e2200000e0000 */
[----:B------:R-:W-:Y:S01]  /*45e0*/  UMOV UR7, 0x40000040 ;  /* 0x4000004000077882 */ /* 0x000fe20000000000 */
[----:B0-----:R-:W-:Y:S02]  /*45f0*/  FMNMX.FTZ R11, R10, R9, !PT ;  /* 0x000000090a0b7209 */ /* 0x001fe40007810000 */
[----:B------:R-:W0:Y:S04]  /*4600*/  SHFL.IDX PT, R9, R8, 0x1, 0x1c1f ;  /* 0x003c1f0008097f89 */ /* 0x000e2800000e0000 */
[----:B------:R-:W1:Y:S01]  /*4610*/  SHFL.BFLY PT, R2, R11, 0x1, 0x1f ;  /* 0x0c201f000b027f89 */ /* 0x000e6200000e0000 */
[----:B0-----:R-:W-:-:S02]  /*4620*/  IADD3 R0, R9, -UR20, R0 ;  /* 0x8000001409007c10 */ /* 0x001fc4000fffe000 */
[----:B-1----:R-:W-:Y:S02]  /*4630*/  FMNMX.FTZ R2, R11, R2, !PT ;  /* 0x000000020b027209 */ /* 0x002fe40007810000 */
[----:B------:R-:W-:Y:S02]  /*4640*/  ISETP.GT.AND P4, PT, R0, RZ, PT ;  /* 0x000000ff0000720c */ /* 0x000fe40003f84270 */
[C---:B------:R-:W-:Y:S01]  /*4650*/  FSETP.NEU.FTZ.AND P3, PT, R2.reuse, -INF , PT ;  /* 0xff8000000200780b */ /* 0x040fe20003f7d000 */
[----:B------:R-:W-:-:S01]  /*4660*/  FFMA.FTZ R12, R2, R13, -8 ;  /* 0xc1000000020c7423 */ /* 0x000fc2000001000d */
[----:B------:R-:W-:Y:S02]  /*4670*/  ISETP.GT.AND P5, PT, R0, 0x1, PT ;  /* 0x000000010000780c */ /* 0x000fe40003fa4270 */
[----:B------:R-:W-:Y:S02]  /*4680*/  FSEL R26, R26, -INF , P4 ;  /* 0xff8000001a1a7808 */ /* 0x000fe40002000000 */
[----:B------:R-:W-:-:S02]  /*4690*/  FSEL R10, R12, RZ, P3 ;  /* 0x000000ff0c0a7208 */ /* 0x000fc40001800000 */
[----:B------:R-:W-:Y:S02]  /*46a0*/  ISETP.GT.AND P4, PT, R0, 0x8, PT ;  /* 0x000000080000780c */ /* 0x000fe40003f84270 */
        /* <DEDUP_REMOVED lines=25> */
[----:B------:R-:W-:Y:S01]  /*4840*/  FFMA.FTZ R56, R56, UR42, -R10 ;  /* 0x0000002a38387c23 */ /* 0x000fe2000801080a */
[----:B------:R-:W-:-:S02]  /*4850*/  FMNMX.FTZ R14, R34, R11, !PT ;  /* 0x0000000b220e7209 */ /* 0x000fc40007810000 */
[----:B------:R-:W-:Y:S02]  /*4860*/  ISETP.GT.AND P5, PT, R0, 0x19, PT ;  /* 0x000000190000780c */ /* 0x000fe40003fa4270 */
[----:B------:R-:W-:Y:S01]  /*4870*/  FSEL R38, R38, -INF , P4 ;  /* 0xff80000026267808 */ /* 0x000fe20002000000 */
[----:B------:R1:W-:Y:S01]  /*4880*/  MUFU.EX2 R11, R32 ;  /* 0x00000020000b7308 */ /* 0x0003e20000000800 */
[----:B------:R-:W-:Y:S01]  /*4890*/  FMNMX.FTZ R13, R35, R14, !PT ;  /* 0x0000000e230d7209 */ /* 0x000fe20007810000 */
[----:B------:R-:W-:Y:S01]  /*48a0*/  FFMA.FTZ R14, R33, UR42, -R10 ;  /* 0x0000002a210e7c23 */ /* 0x000fe2000801080a */
[----:B------:R-:W-:Y:S02]  /*48b0*/  ISETP.GT.AND P4, PT, R0, 0x20, PT ;  /* 0x000000200000780c */ /* 0x000fe40003f84270 */
[----:B------:R-:W-:Y:S02]  /*48c0*/  FSEL R39, R39, -INF , P5 ;  /* 0xff80000027277808 */ /* 0x000fe40002800000 */
[----:B------:R-:W-:Y:S01]  /*48d0*/  FMNMX.FTZ R20, R38, R13, !PT ;  /* 0x0000000d26147209 */ /* 0x000fe20007810000 */
[----:B------:R-:W-:Y:S01]  /*48e0*/  MUFU.EX2 R7, R7 ;  /* 0x0000000700077308 */ /* 0x000fe20000000800 */
[----:B------:R-:W-:Y:S01]  /*48f0*/  ISETP.GT.AND P5, PT, R0, 0x21, PT ;  /* 0x000000210000780c */ /* 0x000fe20003fa4270 */
[----:B------:R-:W-:-:S02]  /*4900*/  WARPGROUP.DEPBAR.LE gsb0, 0x0 ;  /* 0x00008000000079c5 */ /* 0x000fc40000010000 */
[----:B------:R-:W-:Y:S01]  /*4910*/  FSEL R42, R42, -INF , P4 ;  /* 0xff8000002a2a7808 */ /* 0x000fe20002000000 */
[----:B------:R-:W-:Y:S01]  /*4920*/  WARPGROUP.ARRIVE ;  /* 0x00000000000079c5 */ /* 0x000fe20000000000 */
[----:B------:R-:W-:Y:S02]  /*4930*/  FMNMX.FTZ R13, R39, R20, !PT ;  /* 0x00000014270d7209 */ /* 0x000fe40007810000 */
[----:B------:R-:W-:Y:S01]  /*4940*/  ISETP.GT.AND P4, PT, R0, 0x28, PT ;  /* 0x000000280000780c */ /* 0x000fe20003f84270 */
[----:B------:R-:W-:Y:S01]  /*4950*/  MUFU.EX2 R12, R12 ;  /* 0x0000000c000c7308 */ /* 0x000fe20000000800 */
[----:B------:R-:W-:Y:S01]  /*4960*/  FSEL R43, R43, -INF , P5 ;  /* 0xff8000002b2b7808 */ /* 0x000fe20002800000 */
[----:B------:R-:W-:Y:S01]  /*4970*/  QGMMA.64x96x32.F32.E4M3.E4M3 R88, R136, gdesc[UR4], R88, gsb0 ;  /* 0x0160000488587df3 */ /* 0x000fe20008000858 */
[----:B------:R-:W-:Y:S02]  /*4980*/  FMNMX.FTZ R20, R42, R13, !PT ;  /* 0x0000000d2a147209 */ /* 0x000fe40007810000 */
[----:B------:R-:W-:-:S02]  /*4990*/  ISETP.GT.AND P5, PT, R0, 0x29, PT ;  /* 0x000000290000780c */ /* 0x000fc40003fa4270 */
[----:B------:R-:W-:Y:S01]  /*49a0*/  FSEL R46, R46, -INF , P4 ;  /* 0xff8000002e2e7808 */ /* 0x000fe20002000000 */
[----:B------:R-:W-:Y:S01]  /*49b0*/  MUFU.EX2 R13, R36 ;  /* 0x00000024000d7308 */ /* 0x000fe20000000800 */
[----:B------:R-:W-:Y:S01]  /*49c0*/  FMNMX.FTZ R15, R43, R20, !PT ;  /* 0x000000142b0f7209 */ /* 0x000fe20007810000 */
[----:B------:R-:W-:Y:S01]  /*49d0*/  FFMA.FTZ R20, R37, UR42, -R10 ;  /* 0x0000002a25147c23 */ /* 0x000fe2000801080a */
        /* <DEDUP_REMOVED lines=17> */
[--C-:B------:R-:W-:Y:S01]  /*4af0*/  FFMA.FTZ R41, R64, UR42, -R10.reuse ;  /* 0x0000002a40297c23 */ /* 0x100fe2000801080a */
        /* <DEDUP_REMOVED lines=14> */
[----:B0-----:R-:W-:Y:S01]  /*4be0*/  FMNMX.FTZ R25, R59, R28, !PT ;  /* 0x0000001c3b197209 */ /* 0x001fe20007810000 */
[--C-:B------:R-:W-:Y:S01]  /*4bf0*/  FFMA.FTZ R28, R45, UR42, -R10.reuse ;  /* 0x0000002a2d1c7c23 */ /* 0x100fe2000801080a */
[----:B------:R-:W-:Y:S01]  /*4c00*/  ISETP.GT.AND P4, PT, R0, 0x50, PT ;  /* 0x000000500000780c */ /* 0x000fe20003f84270 */
[--C-:B------:R-:W-:Y:S01]  /*4c10*/  FFMA.FTZ R45, R68, UR42, -R10.reuse ;  /* 0x0000002a442d7c23 */ /* 0x100fe2000801080a */
[----:B------:R-:W-:Y:S02]  /*4c20*/  FSEL R63, R63, -INF , P5 ;  /* 0xff8000003f3f7808 */ /* 0x000fe40002800000 */
[----:B-1----:R-:W-:Y:S01]  /*4c30*/  FMNMX.FTZ R32, R62, R25, !PT ;  /* 0x000000193e207209 */ /* 0x002fe20007810000 */
[----:B------:R-:W-:Y:S01]  /*4c40*/  MUFU.EX2 R28, R28 ;  /* 0x0000001c001c7308 */ /* 0x000fe20000000800 */
[----:B------:R-:W-:Y:S01]  /*4c50*/  ISETP.GT.AND P5, PT, R0, 0x51, PT ;  /* 0x000000510000780c */ /* 0x000fe20003fa4270 */
[----:B--2---:R-:W-:Y:S01]  /*4c60*/  FFMA.FTZ R44, R61, UR42, -R10 ;  /* 0x0000002a3d2c7c23 */ /* 0x004fe2000801080a */
        /* <DEDUP_REMOVED lines=8> */
[----:B------:R0:W-:Y:S01]  /*4cf0*/  MUFU.EX2 R25, R48 ;  /* 0x0000003000197308 */ /* 0x0001e20000000800 */
[----:B------:R-:W-:Y:S01]  /*4d00*/  FMNMX.FTZ R29, R67, R32, !PT ;  /* 0x00000020431d7209 */ /* 0x000fe20007810000 */
[----:B------:R-:W-:Y:S01]  /*4d10*/  FFMA.FTZ R32, R49, UR42, -R10 ;  /* 0x0000002a31207c23 */ /* 0x000fe2000801080a */
[----:B------:R-:W-:-:S02]  /*4d20*/  ISETP.GT.AND P4, PT, R0, 0x60, PT ;  /* 0x000000600000780c */ /* 0x000fc40003f84270 */
[----:B------:R-:W-:Y:S02]  /*4d30*/  FSEL R71, R71, -INF , P5 ;  /* 0xff80000047477808 */ /* 0x000fe40002800000 */
[----:B------:R-:W-:Y:S01]  /*4d40*/  FMNMX.FTZ R36, R70, R29, !PT ;  /* 0x0000001d46247209 */ /* 0x000fe20007810000 */
[----:B------:R-:W-:Y:S01]  /*4d50*/  MUFU.EX2 R32, R32 ;  /* 0x0000002000207308 */ /* 0x000fe20000000800 */
[----:B------:R-:W-:Y:S01]  /*4d60*/  ISETP.GT.AND P5, PT, R0, 0x61, PT ;  /* 0x000000610000780c */ /* 0x000fe20003fa4270 */
[----:B0-----:R-:W-:Y:S01]  /*4d70*/  FFMA.FTZ R48, R65, UR42, -R10 ;  /* 0x0000002a41307c23 */ /* 0x001fe2000801080a */
[----:B------:R-:W-:Y:S01]  /*4d80*/  FSEL R74, R74, -INF , P4 ;  /* 0xff8000004a4a7808 */ /* 0x000fe20002000000 */
[----:B------:R-:W-:Y:S01]  /*4d90*/  IMAD.U32 R65, RZ, RZ, UR42 ;  /* 0x0000002aff417e24 */ /* 0x000fe2000f8e00ff */
        /* <DEDUP_REMOVED lines=11> */
[----:B------:R-:W-:Y:S01]  /*4e50*/  FFMA.FTZ R53, R76, UR42, -R10 ;  /* 0x0000002a4c357c23 */ /* 0x000fe2000801080a */
[----:B------:R-:W-:-:S02]  /*4e60*/  FSEL R79, R79, -INF , P5 ;  /* 0xff8000004f4f7808 */ /* 0x000fc40002800000 */
[----:B------:R-:W-:Y:S01]  /*4e70*/  FMNMX.FTZ R40, R78, R33, !PT ;  /* 0x000000214e287209 */ /* 0x000fe20007810000 */
[----:B------:R-:W-:Y:S01]  /*4e80*/  MUFU.EX2 R36, R36 ;  /* 0x0000002400247308 */ /* 0x000fe20000000800 */
[----:B------:R-:W-:Y:S01]  /*4e90*/  ISETP.GT.AND P5, PT, R0, 0x71, PT ;  /* 0x000000710000780c */ /* 0x000fe20003fa4270 */
[----:B0-----:R-:W-:Y:S01]  /*4ea0*/  FFMA.FTZ R52, R69, UR42, -R10 ;  /* 0x0000002a45347c23 */ /* 0x001fe2000801080a */
[----:B------:R-:W-:Y:S01]  /*4eb0*/  FSEL R82, R82, -INF , P4 ;  /* 0xff80000052527808 */ /* 0x000fe20002000000 */
[----:B------:R-:W-:Y:S02]  /*4ec0*/  WARPGROUP.DEPBAR.LE gsb0, 0x0 ;  /* 0x00008000000079c5 */ /* 0x000fe40000010000 */
        /* <DEDUP_REMOVED lines=10> */
[----:B------:R-:W-:Y:S01]  /*4f70*/  FSEL R87, R87, -INF , P5 ;  /* 0xff80000057577808 */ /* 0x000fe20002800000 */
[--C-:B------:R-:W-:Y:S01]  /*4f80*/  FFMA.FTZ R57, R80, UR42, -R10.reuse ;  /* 0x0000002a50397c23 */ /* 0x100fe2000801080a */
[----:B------:R-:W-:Y:S01]  /*4f90*/  FMNMX.FTZ R0, R86, R37, !PT ;  /* 0x0000002556007209 */ /* 0x000fe20007810000 */
[--C-:B------:R-:W-:Y:S01]  /*4fa0*/  FFMA.FTZ R37, R60, UR42, -R10.reuse ;  /* 0x0000002a3c257c23 */ /* 0x100fe2000801080a */
[----:B------:R-:W-:Y:S01]  /*4fb0*/  FSEL R69, R2, RZ, P3 ;  /* 0x000000ff02457208 */ /* 0x000fe20001800000 */
[----:B------:R-:W-:Y:S01]  /*4fc0*/  MUFU.EX2 R40, R40 ;  /* 0x0000002800287308 */ /* 0x000fe20000000800 */
[----:B------:R-:W-:Y:S01]  /*4fd0*/  FMNMX.FTZ R0, R87, R0, !PT ;  /* 0x0000000057007209 */ /* 0x000fe20007810000 */
[--C-:B0-----:R-:W-:Y:S01]  /*4fe0*/  FFMA.FTZ R56, R73, UR42, -R10.reuse ;  /* 0x0000002a49387c23 */ /* 0x101fe2000801080a */
[----:B------:R-:W-:-:S01]  /*4ff0*/  FFMA.FTZ R60, R77, UR42, -R10 ;  /* 0x0000002a4d3c7c23 */ /* 0x000fc2000801080a */
[----:B------:R-:W-:-:S02]  /*5000*/  FADD.FTZ R69, -R69, R6 ;  /* 0x0000000645457221 */ /* 0x000fc40000010100 */
[----:B------:R-:W0:Y:S02]  /*5010*/  SHFL.BFLY PT, R49, R0, 0x2, 0x1f ;  /* 0x0c401f0000317f89 */ /* 0x000e2400000e0000 */
[----:B------:R-:W-:Y:S08]  /*5020*/  MUFU.EX2 R37, R37 ;  /* 0x0000002500257308 */ /* 0x000ff00000000800 */
        /* <DEDUP_REMOVED lines=11> */
[----:B------:R-:W-:-:S02]  /*50e0*/  FFMA.FTZ R10, R85, UR42, -R10 ;  /* 0x0000002a550a7c23 */ /* 0x000fc4000801080a */
[C---:B------:R-:W-:Y:S01]  /*50f0*/  FSETP.NEU.FTZ.AND P4, PT, R0.reuse, -INF , PT ;  /* 0xff8000000000780b */ /* 0x040fe20003f9d000 */
[----:B------:R-:W-:-:S02]  /*5100*/  FFMA.FTZ R65, R0, R65, -8 ;  /* 0xc100000000417423 */ /* 0x000fc40000010041 */
[----:B------:R-:W-:Y:S01]  /*5110*/  MUFU.EX2 R64, R64 ;  /* 0x0000004000407308 */ /* 0x000fe20000000800 */
[----:B------:R-:W-:Y:S02]  /*5120*/  FSEL R68, R0, RZ, P4 ;  /* 0x000000ff00447208 */ /* 0x000fe40002000000 */
[----:B------:R-:W-:-:S03]  /*5130*/  FSEL R65, R65, RZ, P4 ;  /* 0x000000ff41417208 */ /* 0x000fc60002000000 */
[----:B------:R-:W-:Y:S02]  /*5140*/  FADD.FTZ R68, -R68, R5 ;  /* 0x0000000544447221 */ /* 0x000fe40000010100 */
[----:B------:R-:W-:Y:S01]  /*5150*/  MUFU.EX2 R61, R61 ;  /* 0x0000003d003d7308 */ /* 0x000fe20000000800 */
[----:B------:R-:W-:-:S01]  /*5160*/  FFMA.FTZ R6, R54, UR42, -R65 ;  /* 0x0000002a36067c23 */ /* 0x000fc20008010841 */
[----:B------:R-:W-:Y:S01]  /*5170*/  FMUL.FTZ R54, R69, UR42 ;  /* 0x0000002a45367c20 */ /* 0x000fe20008410000 */
[----:B------:R-:W-:-:S01]  /*5180*/  FFMA.FTZ R26, R26, UR42, -R65 ;  /* 0x0000002a1a1a7c23 */ /* 0x000fc20008010841 */
[----:B------:R-:W-:Y:S01]  /*5190*/  FMUL.FTZ R5, R68, UR42 ;  /* 0x0000002a44057c20 */ /* 0x000fe20008410000 */
        /* <DEDUP_REMOVED lines=34> */
[----:B------:R-:W-:Y:S01]  /*53c0*/  FADD.FTZ R69, R13, R68 ;  /* 0x000000440d457221 */ /* 0x000fe20000010000 */
[----:B------:R-:W-:-:S03]  /*53d0*/  FFMA.FTZ R68, R70, UR42, -R65 ;  /* 0x0000002a46447c23 */ /* 0x000fc60008010841 */
[----:B------:R-:W-:Y:S02]  /*53e0*/  FADD.FTZ R72, R20, R69 ;  /* 0x0000004514487221 */ /* 0x000fe40000010000 */
[----:B------:R-:W0:Y:S01]  /*53f0*/  MUFU.EX2 R34, R34 ;  /* 0x0000002200227308 */ /* 0x000e220000000800 */
[----:B--2---:R-:W-:-:S01]  /*5400*/  FADD.FTZ R4, R30, R3 ;  /* 0x000000031e047221 */ /* 0x004fc20000010000 */
[----:B------:R-:W-:-:S04]  /*5410*/  FADD.FTZ R69, R15, R72 ;  /* 0x000000480f457221 */ /* 0x000fc80000010000 */
[----:B------:R-:W-:Y:S01]  /*5420*/  FADD.FTZ R70, R24, R69 ;  /* 0x0000004518467221 */ /* 0x000fe20000010000 */
[----:B------:R-:W-:-:S01]  /*5430*/  FFMA.FTZ R69, R71, UR42, -R65 ;  /* 0x0000002a47457c23 */ /* 0x000fc20008010841 */
[----:B------:R-:W2:Y:S01]  /*5440*/  MUFU.EX2 R35, R35 ;  /* 0x0000002300237308 */ /* 0x000ea20000000800 */
[----:B-1----:R-:W-:-:S01]  /*5450*/  FADD.FTZ R3, R31, R4 ;  /* 0x000000041f037221 */ /* 0x002fc20000010000 */
[----:B------:R-:W-:Y:S01]  /*5460*/  FADD.FTZ R71, R21, R70 ;  /* 0x0000004615477221 */ /* 0x000fe20000010000 */
[----:B------:R-:W-:-:S03]  /*5470*/  FFMA.FTZ R70, R74, UR42, -R65 ;  /* 0x0000002a4a467c23 */ /* 0x000fc60008010841 */
[----:B------:R-:W-:Y:S02]  /*5480*/  FADD.FTZ R72, R28, R71 ;  /* 0x000000471c487221 */ /* 0x000fe40000010000 */
[----:B------:R-:W1:Y:S01]  /*5490*/  MUFU.EX2 R38, R38 ;  /* 0x0000002600267308 */ /* 0x000e620000000800 */
[----:B0-----:R-:W-:-:S01]  /*54a0*/  FADD.FTZ R4, R34, R3 ;  /* 0x0000000322047221 */ /* 0x001fc20000010000 */
[----:B------:R-:W-:-:S04]  /*54b0*/  FADD.FTZ R71, R25, R72 ;  /* 0x0000004819477221 */ /* 0x000fc80000010000 */
[----:B------:R-:W-:Y:S01]  /*54c0*/  FADD.FTZ R72, R32, R71 ;  /* 0x0000004720487221 */ /* 0x000fe20000010000 */
[----:B------:R-:W-:-:S01]  /*54d0*/  FFMA.FTZ R71, R75, UR42, -R65 ;  /* 0x0000002a4b477c23 */ /* 0x000fc20008010841 */
[----:B------:R-:W0:Y:S01]  /*54e0*/  MUFU.EX2 R39, R39 ;  /* 0x0000002700277308 */ /* 0x000e220000000800 */
[----:B--2---:R-:W-:-:S01]  /*54f0*/  FADD.FTZ R3, R35, R4 ;  /* 0x0000000423037221 */ /* 0x004fc20000010000 */
[----:B------:R-:W-:Y:S01]  /*5500*/  FADD.FTZ R73, R29, R72 ;  /* 0x000000481d497221 */ /* 0x000fe20000010000 */
[----:B------:R-:W-:-:S03]  /*5510*/  FFMA.FTZ R72, R78, UR42, -R65 ;  /* 0x0000002a4e487c23 */ /* 0x000fc60008010841 */
[----:B------:R-:W-:Y:S02]  /*5520*/  FADD.FTZ R74, R36, R73 ;  /* 0x00000049244a7221 */ /* 0x000fe40000010000 */
[----:B------:R-:W2:Y:S01]  /*5530*/  MUFU.EX2 R42, R42 ;  /* 0x0000002a002a7308 */ /* 0x000ea20000000800 */
[----:B-1----:R-:W-:-:S01]  /*5540*/  FADD.FTZ R4, R38, R3 ;  /* 0x0000000326047221 */ /* 0x002fc20000010000 */
[----:B------:R-:W-:-:S04]  /*5550*/  FADD.FTZ R73, R33, R74 ;  /* 0x0000004a21497221 */ /* 0x000fc80000010000 */
[----:B------:R-:W-:Y:S01]  /*5560*/  FADD.FTZ R74, R40, R73 ;  /* 0x00000049284a7221 */ /* 0x000fe20000010000 */
[----:B------:R-:W-:-:S01]  /*5570*/  FFMA.FTZ R73, R79, UR42, -R65 ;  /* 0x0000002a4f497c23 */ /* 0x000fc20008010841 */
[----:B------:R-:W1:Y:S01]  /*5580*/  MUFU.EX2 R43, R43 ;  /* 0x0000002b002b7308 */ /* 0x000e620000000800 */
[----:B0-----:R-:W-:-:S01]  /*5590*/  FADD.FTZ R3, R39, R4 ;  /* 0x0000000427037221 */ /* 0x001fc20000010000 */
[----:B------:R-:W-:Y:S01]  /*55a0*/  FADD.FTZ R75, R37, R74 ;  /* 0x0000004a254b7221 */ /* 0x000fe20000010000 */
[----:B------:R-:W-:-:S01]  /*55b0*/  FFMA.FTZ R74, R82, UR42, -R65 ;  /* 0x0000002a524a7c23 */ /* 0x000fc20008010841 */
[----:B------:R-:W-:Y:S02]  /*55c0*/  IMAD.U32 R79, RZ, RZ, UR21 ;  /* 0x00000015ff4f7e24 */ /* 0x000fe4000f8e00ff */
[----:B------:R-:W-:-:S02]  /*55d0*/  FADD.FTZ R76, R44, R75 ;  /* 0x0000004b2c4c7221 */ /* 0x000fc40000010000 */
        /* <DEDUP_REMOVED lines=8> */
[----:B------:R-:W-:-:S01]  /*5660*/  FFMA.FTZ R76, R86, UR42, -R65 ;  /* 0x0000002a564c7c23 */ /* 0x000fc20008010841 */
[----:B------:R-:W-:Y:S02]  /*5670*/  FFMA.FTZ R65, R87, UR42, -R65 ;  /* 0x0000002a57417c23 */ /* 0x000fe40008010841 */
[----:B------:R-:W-:-:S02]  /*5680*/  FADD.FTZ R78, R52, R77 ;  /* 0x0000004d344e7221 */ /* 0x000fc40000010000 */
        /* <DEDUP_REMOVED lines=32> */
[----:B------:R-:W-:Y:S02]  /*5890*/  @!P1 VIADD R3, R79, 0x19c40 ;  /* 0x00019c404f039836 */ /* 0x000fe40000000000 */
[----:B------:R-:W-:-:S03]  /*58a0*/  FADD.FTZ R79, R53, R78 ;  /* 0x0000004e354f7221 */ /* 0x000fc60000010000 */
[----:B------:R-:W-:Y:S01]  /*58b0*/  @!P1 PRMT R3, RZ, 0x654, R3 ;  /* 0x00000654ff039816 */ /* 0x000fe20000000003 */
[----:B------:R-:W1:Y:S01]  /*58c0*/  MUFU.EX2 R73, R73 ;  /* 0x0000004900497308 */ /* 0x000e620000000800 */
[----:B0-----:R-:W-:-:S01]  /*58d0*/  FADD.FTZ R77, R71, R4 ;  /* 0x00000004474d7221 */ /* 0x001fc20000010000 */
[----:B------:R-:W-:Y:S01]  /*58e0*/  FADD.FTZ R78, R60, R79 ;  /* 0x0000004f3c4e7221 */ /* 0x000fe20000010000 */
[----:B------:R1:W-:Y:S05]  /*58f0*/  @!P1 SYNCS.ARRIVE.TRANS64.RED.A1T0 RZ, [R3+URZ], RZ ;  /* 0x000000ff03ff99a7 */ /* 0x0003ea000810043f */
        /* <DEDUP_REMOVED lines=13> */
[----:B0-----:R-:W-:-:S03]  /*59d0*/  FADD.FTZ R4, R10, R77 ;  /* 0x0000004d0a047221 */ /* 0x001fc60000010000 */
[----:B--2---:R-:W-:Y:S01]  /*59e0*/  FADD.FTZ R3, R65, R78 ;  /* 0x0000004e41037221 */ /* 0x004fe20000010000 */
[----:B------:R-:W-:Y:S06]  /*59f0*/  @!P0 BRA `(.L_x_10052) ;  /* 0x0000000000048947 */ /* 0x000fec0003800000 */
[----:B------:R-:W-:Y:S01]  /*5a00*/  BPT.TRAP 0x1 ;  /* 0x000000040000795c */ /* 0x000fe20000300000 */
.L_x_10052:
[----:B------:R-:W-:Y:S01]  /*5a10*/  UISETP.GT.AND UP1, UPT, UR50, UR17, UPT ;  /* 0x000000113200728c */ /* 0x000fe2000bf24270 */
[----:B------:R-:W-:Y:S01]  /*5a20*/  F2FP.SATFINITE.E4M3.F32.PACK_AB_MERGE_C R6, R55, R6, RZ ;  /* 0x000000063706723e */ /* 0x000fe200048070ff */
[----:B------:R-:W-:Y:S01]  /*5a30*/  UIADD3 UR6, UR11, 0x19c60, URZ ;  /* 0x00019c600b067890 */ /* 0x000fe2000fffe03f */
[----:B------:R-:W-:Y:S01]  /*5a40*/  F2FP.SATFINITE.E4M3.F32.PACK_AB_MERGE_C R9, R12, R9, RZ ;  /* 0x000000090c09723e */ /* 0x000fe200048070ff */
[----:B------:R-:W-:Y:S01]  /*5a50*/  UIADD3 UR50, UR50, -0x1, URZ ;  /* 0xffffffff32327890 */ /* 0x000fe2000fffe03f */
[----:B------:R-:W-:Y:S01]  /*5a60*/  F2FP.SATFINITE.E4M3.F32.PACK_AB_MERGE_C R30, R31, R30, RZ ;  /* 0x0000001e1f1e723e */ /* 0x000fe200048070ff */
[----:B------:R-:W-:Y:S01]  /*5a70*/  UPRMT UR6, UR44, 0x654, UR6 ;  /* 0x000006542c067896 */ /* 0x000fe20008000006 */
[----:B------:R-:W-:Y:S01]  /*5a80*/  PLOP3.LUT P3, PT, PT, PT, UP1, 0x80, 0x0 ;  /* 0x000000000000781c */ /* 0x000fe20003f6f018 */
        /* <DEDUP_REMOVED lines=83> */
.L_x_10043:
[----:B------:R-:W-:-:S13]  /*5fc0*/  ISETP.LE.AND P2, PT, RZ, UR50, PT ;  /* 0x00000032ff007c0c */ /* 0x000fda000bf43270 */
[----:B------:R-:W-:Y:S05]  /*5fd0*/  @!P2 BRA `(.L_x_10054) ;  /* 0x0000001800eca947 */ /* 0x000fea0003800000 */
[----:B------:R-:W-:Y:S01]  /*5fe0*/  IMAD.MOV.U32 R7, RZ, RZ, R0 ;  /* 0x000000ffff077224 */ /* 0x000fe200078e0000 */
[----:B------:R-:W-:Y:S01]  /*5ff0*/  UMOV UR17, UR37 ;  /* 0x0000002500117c82 */ /* 0x000fe20008000000 */
[----:B------:R-:W-:Y:S01]  /*6000*/  IMAD.MOV.U32 R5, RZ, RZ, R2 ;  /* 0x000000ffff057224 */ /* 0x000fe200078e0002 */
[----:B------:R-:W-:-:S06]  /*6010*/  UMOV UR18, UR38 ;  /* 0x0000002600127c82 */ /* 0x000fcc0008000000 */
.L_x_10064:
[----:B------:R-:W-:-:S04]  /*6020*/  UIADD3 UR6, UR18, 0x1, URZ ;  /* 0x0000000112067890 */ /* 0x000fc8000fffe03f */
[----:B------:R-:W-:-:S04]  /*6030*/  UISETP.NE.AND UP0, UPT, UR6, 0x2, UPT ;  /* 0x000000020600788c */ /* 0x000fc8000bf05270 */
[----:B------:R-:W-:Y:S02]  /*6040*/  USEL UR37, URZ, 0x1, UP0 ;  /* 0x000000013f257887 */ /* 0x000fe40008000000 */
[----:B------:R-:W-:Y:S02]  /*6050*/  USEL UR38, UR6, URZ, UP0 ;  /* 0x0000003f06267287 */ /* 0x000fe40008000000 */
[----:B------:R-:W-:Y:S01]  /*6060*/  ULOP3.LUT UR37, UR17, UR37, URZ, 0x3c, !UPT ;  /* 0x0000002511257292 */ /* 0x000fe2000f8e3c3f */
[----:B------:R-:W-:Y:S11]  /*6070*/  @!P0 BRA `(.L_x_10055) ;  /* 0x0000000000048947 */ /* 0x000ff60003800000 */
[----:B------:R-:W-:Y:S01]  /*6080*/  BPT.TRAP 0x1 ;  /* 0x000000040000795c */ /* 0x000fe20000300000 */
.L_x_10055:
[----:B------:R-:W-:Y:S01]  /*6090*/  ULEA UR6, UR38, UR45, 0x3 ;  /* 0x0000002d26067291 */ /* 0x000fe2000f8e183f */
[----:B------:R-:W-:-:S05]  /*60a0*/  IMAD.U32 R0, RZ, RZ, UR37 ;  /* 0x00000025ff007e24 */ /* 0x000fca000f8e00ff */
[----:B------:R-:W-:-:S04]  /*60b0*/  SHF.L.U32 R0, R0, 0x1f, RZ ;  /* 0x0000001f00007819 */ /* 0x000fc800000006ff */
[----:B------:R0:W1:Y:S01]  /*60c0*/  SYNCS.PHASECHK.TRANS64.TRYWAIT P2, [UR6+0x19c30], R0 ;  /* 0x019c3000ff0075a7 */ /* 0x0000620008040146 */
[----:B------:R-:W-:Y:S05]  /*60d0*/  @!P0 BRA `(.L_x_10056) ;  /* 0x0000000000048947 */ /* 0x000fea0003800000 */
[----:B------:R-:W-:Y:S01]  /*60e0*/  BPT.TRAP 0x1 ;  /* 0x000000040000795c */ /* 0x000fe20000300000 */
.L_x_10056:
[----:B-1----:R-:W-:Y:S05]  /*60f0*/  @P2 BRA `(.L_x_10057) ;  /* 0x0000000000082947 */ /* 0x002fea0003800000 */
[----:B------:R-:W1:Y:S02]  /*6100*/  SYNCS.PHASECHK.TRANS64.TRYWAIT P2, [UR6+0x19c30], R0 ;  /* 0x019c3000ff0075a7 */ /* 0x000e640008040146 */
[----:B-1----:R-:W-:Y:S05]  /*6110*/  @!P2 BRA `(.L_x_10058) ;  /* 0x000000800098a947 */ /* 0x002fea0003800000 */
.L_x_10057:
        /* <DEDUP_REMOVED lines=17> */
.L_x_10059:
[----:B------:R-:W-:Y:S01]  /*6230*/  ULEA UR11, UR18, UR45, 0x3 ;  /* 0x0000002d120b7291 */ /* 0x000fe2000f8e183f */
[----:B01----:R-:W-:-:S05]  /*6240*/  IMAD.U32 R0, RZ, RZ, UR17 ;  /* 0x00000011ff007e24 */ /* 0x003fca000f8e00ff */
[----:B------:R-:W-:-:S04]  /*6250*/  SHF.L.U32 R0, R0, 0x1f, RZ ;  /* 0x0000001f00007819 */ /* 0x000fc800000006ff */
[----:B------:R0:W1:Y:S01]  /*6260*/  SYNCS.PHASECHK.TRANS64.TRYWAIT P2, [UR11+0x19c50], R0 ;  /* 0x019c5000ff0075a7 */ /* 0x000062000804014b */
[----:B------:R-:W-:Y:S05]  /*6270*/  @!P0 BRA `(.L_x_10060) ;  /* 0x0000000000048947 */ /* 0x000fea0003800000 */
[----:B------:R-:W-:Y:S01]  /*6280*/  BPT.TRAP 0x1 ;  /* 0x000000040000795c */ /* 0x000fe20000300000 */
.L_x_10060:
[----:B-1----:R-:W-:Y:S05]  /*6290*/  @P2 BRA `(.L_x_10061) ;  /* 0x0000000000082947 */ /* 0x002fea0003800000 */
[----:B------:R-:W1:Y:S02]  /*62a0*/  SYNCS.PHASECHK.TRANS64.TRYWAIT P2, [UR11+0x19c50], R0 ;  /* 0x019c5000ff0075a7 */ /* 0x000e64000804014b */
[----:B-1----:R-:W-:Y:S05]  /*62b0*/  @!P2 BRA `(.L_x_10062) ;  /* 0x000000800048a947 */ /* 0x002fea0003800000 */
.L_x_10061:
[----:B------:R-:W-:Y:S01]  /*62c0*/  UIADD3 UR6, UR45, 0x3000, URZ ;  /* 0x000030002d067890 */ /* 0x000fe2000fffe03f */
[----:B------:R-:W-:Y:S01]  /*62d0*/  WARPGROUP.ARRIVE ;  /* 0x00000000000079c5 */ /* 0x000fe20000000000 */
[----:B------:R-:W-:Y:S01]  /*62e0*/  UMOV UR7, 0x40000040 ;  /* 0x4000004000077882 */ /* 0x000fe20000000000 */
[----:B------:R-:W-:Y:S01]  /*62f0*/  FMNMX.FTZ R2, R26, R7, !PT ;  /* 0x000000071a027209 */ /* 0x000fe20007810000 */
[----:B------:R-:W-:Y:S01]  /*6300*/  USHF.R.U32.HI UR6, URZ, 0x4, UR6 ;  /* 0x000000043f067899 */ /* 0x000fe20008011606 */
[----:B01----:R-:W-:Y:S01]  /*6310*/  FMNMX.FTZ R0, R24, R5, !PT ;  /* 0x0000000518007209 */ /* 0x003fe20007810000 */
[----:B------:R-:W-:Y:S01]  /*6320*/  IMAD.U32 R13, RZ, RZ, UR42 ;  /* 0x0000002aff0d7e24 */ /* 0x000fe2000f8e00ff */
        /* <DEDUP_REMOVED lines=82> */
[----:B------:R-:W-:Y:S02]  /*6850*/  FADD.FTZ R6, -R0, R7 ;  /* 0x0000000700067221 */ /* 0x000fe40000010100 */
[----:B------:R-:W-:-:S01]  /*6860*/  FFMA.FTZ R7, R2, R13, -8 ;  /* 0xc100000002077423 */ /* 0x000fc2000001000d */
[----:B------:R-:W-:Y:S01]  /*6870*/  FADD.FTZ R5, -R2, R5 ;  /* 0x0000000502057221 */ /* 0x000fe20000010100 */
[----:B------:R-:W-:Y:S02]  /*6880*/  FMUL.FTZ R6, R6, UR42 ;  /* 0x0000002a06067c20 */ /* 0x000fe40008410000 */
[--C-:B------:R-:W-:Y:S01]  /*6890*/  FFMA.FTZ R9, R25, UR42, -R7.reuse ;  /* 0x0000002a19097c23 */ /* 0x100fe20008010807 */
[----:B------:R-:W-:-:S01]  /*68a0*/  FFMA.FTZ R25, R45, UR42, -R7 ;  /* 0x0000002a2d197c23 */ /* 0x000fc20008010807 */
[--C-:B------:R-:W-:Y:S01]  /*68b0*/  FFMA.FTZ R45, R65, UR42, -R7.reuse ;  /* 0x0000002a412d7c23 */ /* 0x100fe20008010807 */
[----:B------:R-:W-:Y:S02]  /*68c0*/  IMAD.U32 R65, RZ, RZ, UR42 ;  /* 0x0000002aff417e24 */ /* 0x000fe4000f8e00ff */
[--C-:B------:R-:W-:Y:S01]  /*68d0*/  FFMA.FTZ R11, R29, UR42, -R7.reuse ;  /* 0x0000002a1d0b7c23 */ /* 0x100fe20008010807 */
[----:B------:R-:W-:-:S01]  /*68e0*/  FFMA.FTZ R29, R49, UR42, -R7 ;  /* 0x0000002a311d7c23 */ /* 0x000fc20008010807 */
[----:B------:R-:W-:Y:S01]  /*68f0*/  FMUL.FTZ R5, R5, UR42 ;  /* 0x0000002a05057c20 */ /* 0x000fe20008410000 */
[----:B------:R-:W-:-:S01]  /*6900*/  FFMA.FTZ R65, R0, R65, -8 ;  /* 0xc100000000417423 */ /* 0x000fc20000010041 */
[--C-:B------:R-:W-:Y:S01]  /*6910*/  FFMA.FTZ R8, R24, UR42, -R7.reuse ;  /* 0x0000002a18087c23 */ /* 0x100fe20008010807 */
        /* <DEDUP_REMOVED lines=34> */
[----:B0-----:R-:W-:-:S01]  /*6b40*/  FFMA.FTZ R4, R5, R4, R8 ;  /* 0x0000000405047223 */ /* 0x001fc20000010008 */
[----:B------:R-:W-:Y:S01]  /*6b50*/  FFMA.FTZ R21, R41, UR42, -R7 ;  /* 0x0000002a29157c23 */ /* 0x000fe20008010807 */
[----:B------:R-:W-:-:S01]  /*6b60*/  FFMA.FTZ R59, R62, UR42, -R65 ;  /* 0x0000002a3e3b7c23 */ /* 0x000fc20008010841 */
[--C-:B------:R-:W-:Y:S01]  /*6b70*/  FFMA.FTZ R62, R63, UR42, -R65.reuse ;  /* 0x0000002a3f3e7c23 */ /* 0x100fe20008010841 */
[----:B------:R-:W-:-:S01]  /*6b80*/  FFMA.FTZ R63, R66, UR42, -R65 ;  /* 0x0000002a423f7c23 */ /* 0x000fc20008010841 */
[--C-:B------:R-:W-:Y:S01]  /*6b90*/  FFMA.FTZ R24, R44, UR42, -R7.reuse ;  /* 0x0000002a2c187c23 */ /* 0x100fe20008010807 */
[----:B------:R-:W-:-:S01]  /*6ba0*/  FFMA.FTZ R32, R52, UR42, -R7 ;  /* 0x0000002a34207c23 */ /* 0x000fc20008010807 */
[----:B------:R-:W0:Y:S01]  /*6bb0*/  MUFU.EX2 R26, R26 ;  /* 0x0000001a001a7308 */ /* 0x000e220000000800 */
[----:B-1----:R-:W-:-:S01]  /*6bc0*/  FFMA.FTZ R3, R6, R3, R69 ;  /* 0x0000000306037223 */ /* 0x002fc20000010045 */
[----:B------:R-:W-:Y:S01]  /*6bd0*/  FFMA.FTZ R36, R56, UR42, -R7 ;  /* 0x0000002a38247c23 */ /* 0x000fe20008010807 */
[----:B------:R-:W-:-:S02]  /*6be0*/  WARPGROUP.DEPBAR.LE gsb0, 0x0 ;  /* 0x00008000000079c5 */ /* 0x000fc40000010000 */
[----:B------:R-:W-:Y:S01]  /*6bf0*/  WARPGROUP.ARRIVE ;  /* 0x00000000000079c5 */ /* 0x000fe20000000000 */
[----:B------:R-:W-:-:S01]  /*6c00*/  FFMA.FTZ R37, R57, UR42, -R7 ;  /* 0x0000002a39257c23 */ /* 0x000fc20008010807 */
[----:B------:R-:W-:Y:S01]  /*6c10*/  FFMA.FTZ R52, R72, UR42, -R7 ;  /* 0x0000002a48347c23 */ /* 0x000fe20008010807 */
[----:B------:R-:W1:Y:S01]  /*6c20*/  MUFU.EX2 R27, R27 ;  /* 0x0000001b001b7308 */ /* 0x000e620000000800 */
[----:B--2---:R-:W-:-:S01]  /*6c30*/  FADD.FTZ R73, R9, R4 ;  /* 0x0000000409497221 */ /* 0x004fc20000010000 */
[--C-:B------:R-:W-:Y:S01]  /*6c40*/  FFMA.FTZ R40, R60, UR42, -R7.reuse ;  /* 0x0000002a3c287c23 */ /* 0x100fe20008010807 */
[----:B------:R-:W-:Y:S01]  /*6c50*/  QGMMA.64x96x32.F32.E4M3.E4M3 R88, R140, gdesc[UR4], R88, gsb0 ;  /* 0x016000048c587df3 */ /* 0x000fe20008000858 */
[----:B------:R-:W-:Y:S01]  /*6c60*/  UIADD3 UR6, UR10, 0x6, URZ ;  /* 0x000000060a067890 */ /* 0x000fe2000fffe03f */
[--C-:B------:R-:W-:Y:S01]  /*6c70*/  FFMA.FTZ R41, R61, UR42, -R7.reuse ;  /* 0x0000002a3d297c23 */ /* 0x100fe20008010807 */
[----:B------:R-:W-:Y:S01]  /*6c80*/  UMOV UR7, 0x40000040 ;  /* 0x4000004000077882 */ /* 0x000fe20000000000 */
[----:B------:R-:W-:Y:S01]  /*6c90*/  FFMA.FTZ R44, R64, UR42, -R7 ;  /* 0x0000002a402c7c23 */ /* 0x000fe20008010807 */
        /* <DEDUP_REMOVED lines=35> */
[----:B------:R-:W-:Y:S02]  /*6ed0*/  WARPGROUP.DEPBAR.LE gsb0, 0x0 ;  /* 0x00008000000079c5 */ /* 0x000fe40000010000 */
[----:B------:R-:W-:Y:S01]  /*6ee0*/  WARPGROUP.ARRIVE ;  /* 0x00000000000079c5 */ /* 0x000fe20000000000 */
[----:B-1----:R-:W-:-:S04]  /*6ef0*/  FADD.FTZ R3, R39, R4 ;  /* 0x0000000427037221 */ /* 0x002fc80000010000 */
[----:B------:R-:W1:Y:S01]  /*6f00*/  MUFU.EX2 R21, R21 ;  /* 0x0000001500157308 */ /* 0x000e620000000800 */
[----:B------:R-:W-:Y:S01]  /*6f10*/  QGMMA.64x96x32.F32.E4M3.E4M3 R88, R136, gdesc[UR4], R88, gsb0 ;  /* 0x0160000488587df3 */ /* 0x000fe20008000858 */
[----:B--2---:R-:W-:-:S06]  /*6f20*/  FADD.FTZ R68, R20, R73 ;  /* 0x0000004914447221 */ /* 0x004fcc0000010000 */
        /* <DEDUP_REMOVED lines=31> */
[----:B-1----:R-:W-:-:S01]  /*7120*/  FADD.FTZ R73, R33, R72 ;  /* 0x0000004821497221 */ /* 0x002fc20000010000 */
[----:B------:R-:W-:-:S06]  /*7130*/  FFMA.FTZ R72, R78, UR42, -R65 ;  /* 0x0000002a4e487c23 */ /* 0x000fcc0008010841 */
        /* <DEDUP_REMOVED lines=28> */
[----:B--2---:R-:W-:-:S01]  /*7300*/  FADD.FTZ R3, R67, R4 ;  /* 0x0000000443037221 */ /* 0x004fc20000010000 */
[----:B------:R-:W-:-:S06]  /*7310*/  IMAD.U32 R4, RZ, RZ, UR38 ;  /* 0x00000026ff047e24 */ /* 0x000fcc000f8e00ff */
[----:B------:R-:W2:Y:S01]  /*7320*/  MUFU.EX2 R68, R68 ;  /* 0x0000004400447308 */ /* 0x000ea20000000800 */
[----:B0-----:R-:W-:-:S07]  /*7330*/  FADD.FTZ R76, R48, R77 ;  /* 0x0000004d304c7221 */ /* 0x001fce0000010000 */
[----:B------:R-:W0:Y:S01]  /*7340*/  MUFU.EX2 R52, R52 ;  /* 0x0000003400347308 */ /* 0x000e220000000800 */
[----:B-1----:R-:W-:-:S01]  /*7350*/  FADD.FTZ R77, R49, R76 ;  /* 0x0000004c314d7221 */ /* 0x002fc20000010000 */
[--C-:B------:R-:W-:Y:S01]  /*7360*/  FFMA.FTZ R76, R86, UR42, -R65.reuse ;  /* 0x0000002a564c7c23 */ /* 0x100fe20008010841 */
[----:B------:R-:W-:-:S05]  /*7370*/  FFMA.FTZ R65, R87, UR42, -R65 ;  /* 0x0000002a57417c23 */ /* 0x000fca0008010841 */
        /* <DEDUP_REMOVED lines=8> */
[----:B-1----:R-:W-:-:S01]  /*7400*/  FADD.FTZ R78, R70, R79 ;  /* 0x0000004f464e7221 */ /* 0x002fc20000010000 */
[----:B------:R1:W-:Y:S06]  /*7410*/  @!P1 SYNCS.ARRIVE.TRANS64.RED.A1T0 RZ, [R3+URZ], RZ ;  /* 0x000000ff03ff99a7 */ /* 0x0003ec000810043f */
[----:B------:R-:W3:Y:S01]  /*7420*/  MUFU.EX2 R56, R56 ;  /* 0x0000003800387308 */ /* 0x000ee20000000800 */
[----:B--2---:R-:W-:-:S07]  /*7430*/  FADD.FTZ R77, R53, R4 ;  /* 0x00000004354d7221 */ /* 0x004fce0000010000 */
[----:B------:R-:W2:Y:S01]  /*7440*/  MUFU.EX2 R72, R72 ;  /* 0x0000004800487308 */ /* 0x000ea20000000800 */
[----:B0-----:R-:W-:-:S07]  /*7450*/  FADD.FTZ R79, R71, R78 ;  /* 0x0000004e474f7221 */ /* 0x001fce0000010000 */
[----:B------:R-:W1:Y:S01]  /*7460*/  MUFU.EX2 R57, R57 ;  /* 0x0000003900397308 */ /* 0x000e620000000800 */
[----:B---3--:R-:W-:-:S07]  /*7470*/  FADD.FTZ R4, R56, R77 ;  /* 0x0000004d38047221 */ /* 0x008fce0000010000 */
        /* <DEDUP_REMOVED lines=22> */
.L_x_10063:
        /* <DEDUP_REMOVED lines=91> */
.L_x_10054:
[----:B------:R-:W-:Y:S06]  /*7b90*/  BAR.ARV 0x8, 0x200 ;  /* 0x0208000000007b1d */ /* 0x000fec0000002000 */
[----:B------:R-:W-:Y:S05]  /*7ba0*/  @!P0 BRA `(.L_x_10065) ;  /* 0x0000000000048947 */ /* 0x000fea0003800000 */
[----:B------:R-:W-:Y:S01]  /*7bb0*/  BPT.TRAP 0x1 ;  /* 0x000000040000795c */ /* 0x000fe20000300000 */
.L_x_10065:
[----:B------:R-:W-:Y:S01]  /*7bc0*/  ULEA UR14, UR38, UR45, 0x3 ;  /* 0x0000002d260e7291 */ /* 0x000fe2000f8e183f */
[----:B------:R-:W-:-:S05]  /*7bd0*/  IMAD.U32 R5, RZ, RZ, UR37 ;  /* 0x00000025ff057e24 */ /* 0x000fca000f8e00ff */
[----:B------:R-:W-:-:S04]  /*7be0*/  SHF.L.U32 R5, R5, 0x1f, RZ ;  /* 0x0000001f05057819 */ /* 0x000fc800000006ff */
[----:B------:R0:W1:Y:S01]  /*7bf0*/  SYNCS.PHASECHK.TRANS64.TRYWAIT P1, [UR14+0x19c50], R5 ;  /* 0x019c5005ff0075a7 */ /* 0x000062000802014e */
[----:B------:R-:W-:Y:S05]  /*7c00*/  @!P0 BRA `(.L_x_10066) ;  /* 0x0000000000048947 */ /* 0x000fea0003800000 */
[----:B------:R-:W-:Y:S01]  /*7c10*/  BPT.TRAP 0x1 ;  /* 0x000000040000795c */ /* 0x000fe20000300000 */
.L_x_10066:
[----:B-1----:R-:W-:Y:S05]  /*7c20*/  @P1 BRA `(.L_x_10067) ;  /* 0x0000000000081947 */ /* 0x002fea0003800000 */
[----:B------:R-:W1:Y:S02]  /*7c30*/  SYNCS.PHASECHK.TRANS64.TRYWAIT P1, [UR14+0x19c50], R5 ;  /* 0x019c5005ff0075a7 */ /* 0x000e64000802014e */
[----:B-1----:R-:W-:Y:S05]  /*7c40*/  @!P1 BRA `(.L_x_10068) ;  /* 0x0000006400fc9947 */ /* 0x002fea0003800000 */
.L_x_10067:
[----:B------:R-:W-:Y:S01]  /*7c50*/  ULDC.64 UR4, c[0x0][0x9a0] ;  /* 0x0002680000047ab9 */ /* 0x000fe20000000a00 */
[----:B------:R-:W-:Y:S01]  /*7c60*/  UIADD3 UR45, UR45, 0x3000, URZ ;  /* 0x000030002d2d7890 */ /* 0x000fe2000fffe03f */
[----:B------:R-:W-:Y:S01]  /*7c70*/  WARPGROUP.ARRIVE ;  /* 0x00000000000079c5 */ /* 0x000fe20000000000 */
[----:B------:R-:W-:Y:S01]  /*7c80*/  UISETP.NE.U32.AND UP0, UPT, UR4, URZ, UPT ;  /* 0x0000003f0400728c */ /* 0x000fe2000bf05070 */
[----:B01----:R-:W-:Y:S01]  /*7c90*/  IMAD.MOV.U32 R5, RZ, RZ, 0x3f800000 ;  /* 0x3f800000ff057424 */ /* 0x003fe200078e00ff */
        /* <DEDUP_REMOVED lines=34> */
[----:B------:R-:W1:Y:S01]  /*7ec0*/  SHFL.BFLY PT, R9, R4, 0x2, 0x1f ;  /* 0x0c401f0004097f89 */ /* 0x000e6200000e0000 */
[----:B------:R-:W-:-:S03]  /*7ed0*/  UIADD3 UR10, UR10, 0x6, URZ ;  /* 0x000000060a0a7890 */ /* 0x000fc6000fffe03f */
[----:B------:R-:W3:Y:S01]  /*7ee0*/  SHFL.BFLY PT, R8, R3, 0x2, 0x1f ;  /* 0x0c401f0003087f89 */ /* 0x000ee200000e0000 */
[----:B------:R-:W-:Y:S01]  /*7ef0*/  UMOV UR11, 0x40000040 ;  /* 0x40000040000b7882 */ /* 0x000fe20000000000 */
[----:B------:R-:W-:Y:S02]  /*7f00*/  WARPGROUP.DEPBAR.LE gsb0, 0x0 ;  /* 0x00008000000079c5 */ /* 0x000fe40000010000 */
[----:B------:R-:W-:-:S06]  /*7f10*/  WARPGROUP.ARRIVE ;  /* 0x00000000000079c5 */ /* 0x000fcc0000000000 */
[----:B------:R-:W-:Y:S01]  /*7f20*/  QGMMA.64x96x32.F32.E4M3.E4M3 R88, R140, gdesc[UR4], R88, gsb0 ;  /* 0x016000048c587df3 */ /* 0x000fe20008000858 */
        /* <DEDUP_REMOVED lines=36> */
.L_x_10069:
        /* <DEDUP_REMOVED lines=58> */
.L_x_10036:
        /* <DEDUP_REMOVED lines=45> */
[----:B------:R-:W-:Y:S02]  /*87e0*/  UIMAD UR5, UR12, UR8, URZ ;  /* 0x000000080c0572a4 */ /* 0x000fe4000f8e023f */
[----:B------:R-:W-:Y:S02]  /*87f0*/  UIMAD.WIDE.U32 UR6, UR40, UR8, URZ ;  /* 0x00000008280672a5 */ /* 0x000fe4000f8e003f */
[----:B------:R-:W-:Y:S02]  /*8800*/  UIMAD UR5, UR40, UR9, UR5 ;  /* 0x00000009280572a4 */ /* 0x000fe4000f8e0205 */
[----:B------:R-:W-:Y:S02]  /*8810*/  UIMAD UR8, UR13, UR10, URZ ;  /* 0x0000000a0d0872a4 */ /* 0x000fe4000f8e023f */
[----:B------:R-:W-:Y:S01]  /*8820*/  UIADD3 UR7, UR7, UR5, URZ ;  /* 0x0000000507077290 */ /* 0x000fe2000fffe03f */
[----:B0-----:R-:W-:Y:S01]  /*8830*/  LOP3.LUT P0, R5, R38, 0x3, RZ, 0xc0, !PT ;  /* 0x0000000326057812 */ /* 0x001fe2000780c0ff */
[----:B------:R-:W-:Y:S01]  /*8840*/  UIMAD UR8, UR39, UR11, UR8 ;  /* 0x0000000b270872a4 */ /* 0x000fe2000f8e0208 */
[----:B------:R-:W-:-:S02]  /*8850*/  MOV R38, R0 ;  /* 0x0000000000267202 */ /* 0x000fc40000000f00 */
[----:B-1----:R-:W-:Y:S01]  /*8860*/  MOV R39, R37 ;  /* 0x0000002500277202 */ /* 0x002fe20000000f00 */
[----:B------:R-:W-:Y:S01]  /*8870*/  UIMAD.WIDE.U32 UR6, UR39, UR10, UR6 ;  /* 0x0000000a270672a5 */ /* 0x000fe2000f8e0006 */
[----:B------:R-:W-:Y:S01]  /*8880*/  ISETP.EQ.OR P0, PT, R5, 0x3, !P0 ;  /* 0x000000030500780c */ /* 0x000fe20004702670 */
[----:B------:R-:W-:Y:S01]  /*8890*/  IMAD R5, R152, 0x20, R18 ;  /* 0x0000002098057824 */ /* 0x000fe200078e0212 */
[----:B------:R-:W-:Y:S01]  /*88a0*/  F2FP.BF16.F32.PACK_AB R4, R111, R26 ;  /* 0x0000001a6f04723e */ /* 0x000fe200000010ff */
[----:B------:R-:W-:Y:S01]  /*88b0*/  ULDC UR5, c[0x0][0xa88] ;  /* 0x0002a20000057ab9 */ /* 0x000fe20000000800 */
[----:B------:R-:W-:Y:S01]  /*88c0*/  SEL R47, R27, R28, P0 ;  /* 0x0000001c1b2f7207 */ /* 0x000fe20000000000 */
[----:B------:R-:W-:Y:S01]  /*88d0*/  ULDC.64 UR10, c[0x0][0xaf0] ;  /* 0x0002bc00000a7ab9 */ /* 0x000fe20000000a00 */
[----:B------:R-:W-:Y:S01]  /*88e0*/  SEL R33, R28, R27, P0 ;  /* 0x0000001b1c217207 */ /* 0x000fe20000000000 */
[----:B------:R-:W-:Y:S01]  /*88f0*/  IMAD.WIDE R26, R156, 0x2, R38 ;  /* 0x000000029c1a7825 */ /* 0x000fe200078e0226 */
[----:B------:R-:W-:-:S02]  /*8900*/  SEL R53, R9, R10, P0 ;  /* 0x0000000a09357207 */ /* 0x000fc40000000000 */
[----:B------:R-:W-:Y:S01]  /*8910*/  SEL R55, R10, R9, P0 ;  /* 0x000000090a377207 */ /* 0x000fe20000000000 */
[----:B------:R-:W-:Y:S01]  /*8920*/  IMAD.WIDE R38, R5, 0x2, R38 ;  /* 0x0000000205267825 */ /* 0x000fe200078e0226 */
[----:B------:R-:W-:Y:S02]  /*8930*/  IADD3 R9, P1, R26, 0x6020, RZ ;  /* 0x000060201a097810 */ /* 0x000fe40007f3e0ff */
[----:B------:R-:W-:Y:S02]  /*8940*/  SEL R41, R35, R36, P0 ;  /* 0x0000002423297207 */ /* 0x000fe40000000000 */
[----:B------:R-:W-:Y:S02]  /*8950*/  SEL R43, R36, R35, P0 ;  /* 0x00000023242b7207 */ /* 0x000fe40000000000 */
[----:B------:R-:W-:Y:S02]  /*8960*/  SEL R51, R13, R14, P0 ;  /* 0x0000000e0d337207 */ /* 0x000fe40000000000 */
[----:B------:R-:W-:-:S02]  /*8970*/  SEL R35, R14, R13, P0 ;  /* 0x0000000d0e237207 */ /* 0x000fc40000000000 */
[----:B------:R-:W-:Y:S02]  /*8980*/  LOP3.LUT R14, R9, 0x180, RZ, 0xc0, !PT ;  /* 0x00000180090e7812 */ /* 0x000fe400078ec0ff */
[----:B------:R-:W-:Y:S02]  /*8990*/  SEL R45, R31, R32, P0 ;  /* 0x000000201f2d7207 */ /* 0x000fe40000000000 */
[----:B------:R-:W-:Y:S02]  /*89a0*/  SHF.R.U64 R14, R14, 0x3, RZ ;  /* 0x000000030e0e7819 */ /* 0x000fe400000012ff */
[----:B------:R-:W-:Y:S02]  /*89b0*/  SEL R32, R32, R31, P0 ;  /* 0x0000001f20207207 */ /* 0x000fe40000000000 */
[----:B------:R-:W-:Y:S02]  /*89c0*/  LOP3.LUT R14, R14, R9, RZ, 0x3c, !PT ;  /* 0x000000090e0e7212 */ /* 0x000fe400078e3cff */
[----:B------:R-:W0:Y:S01]  /*89d0*/  LDC R9, c[0x0][0xbe8] ;  /* 0x0002fa00ff097b82 */ /* 0x000e220000000800 */
[----:B------:R-:W-:-:S02]  /*89e0*/  IADD3 R31, P2, R26, 0x6000, RZ ;  /* 0x000060001a1f7810 */ /* 0x000fc40007f5e0ff */
[----:B------:R-:W-:Y:S02]  /*89f0*/  SEL R59, R29, R30, P0 ;  /* 0x0000001e1d3b7207 */ /* 0x000fe40000000000 */
[----:B------:R-:W-:Y:S02]  /*8a00*/  SEL R61, R30, R29, P0 ;  /* 0x0000001d1e3d7207 */ /* 0x000fe40000000000 */
[----:B------:R-:W-:Y:S02]  /*8a10*/  IADD3 R29, P3, R26, 0x3020, RZ ;  /* 0x000030201a1d7810 */ /* 0x000fe40007f7e0ff */
[----:B------:R-:W-:Y:S02]  /*8a20*/  SEL R63, R25, R4, P0 ;  /* 0x00000004193f7207 */ /* 0x000fe40000000000 */
[----:B------:R-:W-:Y:S01]  /*8a30*/  SEL R65, R4, R25, P0 ;  /* 0x0000001904417207 */ /* 0x000fe20000000000 */
[--C-:B------:R-:W-:Y:S01]  /*8a40*/  IMAD.X R25, RZ, RZ, R27.reuse, P2 ;  /* 0x000000ffff197224 */ /* 0x100fe200010e061b */
[----:B------:R-:W-:Y:S01]  /*8a50*/  SEL R71, R11, R12, P0 ;  /* 0x0000000c0b477207 */ /* 0x000fe20000000000 */
[----:B------:R-:W-:Y:S01]  /*8a60*/  IMAD.X R13, RZ, RZ, R27, P3 ;  /* 0x000000ffff0d7224 */ /* 0x000fe200018e061b */
[----:B------:R-:W-:-:S02]  /*8a70*/  SEL R73, R12, R11, P0 ;  /* 0x0000000b0c497207 */ /* 0x000fc40000000000 */
[----:B------:R-:W-:Y:S02]  /*8a80*/  LOP3.LUT R12, R31, 0x180, RZ, 0xc0, !PT ;  /* 0x000001801f0c7812 */ /* 0x000fe400078ec0ff */
[----:B------:R-:W-:Y:S02]  /*8a90*/  LOP3.LUT R10, R29, 0x180, RZ, 0xc0, !PT ;  /* 0x000001801d0a7812 */ /* 0x000fe400078ec0ff */
[----:B------:R-:W-:Y:S02]  /*8aa0*/  SHF.R.U64 R12, R12, 0x3, RZ ;  /* 0x000000030c0c7819 */ /* 0x000fe400000012ff */
[----:B------:R-:W-:Y:S02]  /*8ab0*/  SHF.R.U64 R10, R10, 0x3, RZ ;  /* 0x000000030a0a7819 */ /* 0x000fe400000012ff */
[----:B0-----:R-:W-:Y:S02]  /*8ac0*/  ISETP.NE.AND P2, PT, R9, 0x1, PT ;  /* 0x000000010900780c */ /* 0x001fe40003f45270 */
[----:B------:R-:W-:-:S02]  /*8ad0*/  IADD3 R79, P6, R38, 0x7800, RZ ;  /* 0x00007800264f7810 */ /* 0x000fc40007fde0ff */
[----:B------:R-:W-:Y:S02]  /*8ae0*/  SEL R49, R21, R24, P0 ;  /* 0x0000001815317207 */ /* 0x000fe40000000000 */
[----:B------:R-:W-:Y:S02]  /*8af0*/  SEL R34, R24, R21, P0 ;  /* 0x0000001518227207 */ /* 0x000fe40000000000 */
[----:B------:R-:W-:Y:S02]  /*8b00*/  LOP3.LUT R24, R12, R31, RZ, 0x3c, !PT ;  /* 0x0000001f0c187212 */ /* 0x000fe400078e3cff */
[----:B------:R-:W-:Y:S02]  /*8b10*/  LOP3.LUT R12, R10, R29, RZ, 0x3c, !PT ;  /* 0x0000001d0a0c7212 */ /* 0x000fe400078e3cff */
[----:B------:R-:W-:Y:S01]  /*8b20*/  LOP3.LUT R10, R79, 0x180, RZ, 0xc0, !PT ;  /* 0x000001804f0a7812 */ /* 0x000fe200078ec0ff */
[----:B------:R-:W0:Y:S01]  /*8b30*/  @P2 LDC R42, c[0x0][0xbec] ;  /* 0x0002fb00ff2a2b82 */ /* 0x000e220000000800 */
[----:B------:R-:W-:-:S02]  /*8b40*/  IADD3 R21, P4, R26, 0x3000, RZ ;  /* 0x000030001a157810 */ /* 0x000fc40007f9e0ff */
[----:B------:R-:W-:Y:S02]  /*8b50*/  SHF.R.U64 R10, R10, 0x3, RZ ;  /* 0x000000030a0a7819 */ /* 0x000fe400000012ff */
[----:B------:R-:W-:Y:S02]  /*8b60*/  SEL R75, R7, R6, P0 ;  /* 0x00000006074b7207 */ /* 0x000fe40000000000 */
[----:B------:R-:W-:Y:S02]  /*8b70*/  LOP3.LUT R10, R10, R79, RZ, 0x3c, !PT ;  /* 0x0000004f0a0a7212 */ /* 0x000fe400078e3cff */
[----:B------:R-:W1:Y:S01]  /*8b80*/  @P2 LDC R79, c[0x0][0xbf0] ;  /* 0x0002fc00ff4f2b82 */ /* 0x000e620000000800 */
[----:B------:R-:W-:Y:S01]  /*8b90*/  SEL R77, R6, R7, P0 ;  /* 0x00000007064d7207 */ /* 0x000fe20000000000 */
[----:B------:R-:W-:Y:S01]  /*8ba0*/  IMAD.X R7, RZ, RZ, R27, P4 ;  /* 0x000000ffff077224 */ /* 0x000fe200020e061b */
[----:B------:R-:W-:Y:S02]  /*8bb0*/  LOP3.LUT R6, R21, 0x180, RZ, 0xc0, !PT ;  /* 0x0000018015067812 */ /* 0x000fe400078ec0ff */
[----:B------:R-:W-:Y:S01]  /*8bc0*/  MOV R68, R12 ;  /* 0x0000000c00447202 */ /* 0x000fe20000000f00 */
[----:B------:R-:W-:Y:S01]  /*8bd0*/  VIADD R13, R17, UR43 ;  /* 0x0000002b110d7c36 */ /* 0x000fe20008000000 */
[----:B------:R-:W-:-:S02]  /*8be0*/  SHF.R.U64 R6, R6, 0x3, RZ ;  /* 0x0000000306067819 */ /* 0x000fc400000012ff */
[----:B------:R-:W-:Y:S02]  /*8bf0*/  LOP3.LUT R5, R26, 0x180, RZ, 0xc0, !PT ;  /* 0x000001801a057812 */ /* 0x000fe400078ec0ff */
[----:B------:R-:W-:Y:S02]  /*8c00*/  LOP3.LUT R6, R6, R21, RZ, 0x3c, !PT ;  /* 0x0000001506067212 */ /* 0x000fe400078e3cff */
[----:B------:R-:W-:Y:S02]  /*8c10*/  IADD3 R11, P5, R26, 0x20, RZ ;  /* 0x000000201a0b7810 */ /* 0x000fe40007fbe0ff */
[----:B------:R-:W-:Y:S02]  /*8c20*/  SEL R67, R15, R20, P0 ;  /* 0x000000140f437207 */ /* 0x000fe40000000000 */
[----:B------:R-:W-:Y:S01]  /*8c30*/  SEL R69, R20, R15, P0 ;  /* 0x0000000f14457207 */ /* 0x000fe20000000000 */
        /* <DEDUP_REMOVED lines=11> */
[----:B-1----:R-:W-:-:S02]  /*8cf0*/  @P2 SHF.R.U32.HI R7, RZ, R79, R6 ;  /* 0x0000004fff072219 */ /* 0x002fc40000011606 */
[----:B------:R-:W-:Y:S01]  /*8d00*/  MOV R64, R14 ;  /* 0x0000000e00407202 */ /* 0x000fe20000000f00 */
[----:B------:R-:W-:Y:S01]  /*8d10*/  IMAD.U32 R15, RZ, RZ, UR8 ;  /* 0x00000008ff0f7e24 */ /* 0x000fe2000f8e00ff */
[----:B------:R-:W-:Y:S01]  /*8d20*/  SEL R57, R94, R95, P0 ;  /* 0x0000005f5e397207 */ /* 0x000fe20000000000 */
[----:B------:R-:W-:Y:S01]  /*8d30*/  ULDC.64 UR8, c[0x0][0xae8] ;  /* 0x0002ba0000087ab9 */ /* 0x000fe20000000a00 */
[----:B------:R-:W-:Y:S02]  /*8d40*/  SEL R95, R95, R94, P0 ;  /* 0x0000005e5f5f7207 */ /* 0x000fe40000000000 */
[----:B------:R-:W-:Y:S02]  /*8d50*/  SHF.R.U64 R36, R36, 0x3, RZ ;  /* 0x0000000324247819 */ /* 0x000fe400000012ff */
[----:B------:R-:W-:Y:S02]  /*8d60*/  LOP3.LUT R4, R4, R11, RZ, 0x3c, !PT ;  /* 0x0000000b04047212 */ /* 0x000fe400078e3cff */
[----:B------:R-:W-:Y:S01]  /*8d70*/  MOV R40, R26 ;  /* 0x0000001a00287202 */ /* 0x000fe20000000f00 */
[----:B------:R-:W-:Y:S01]  /*8d80*/  IMAD.MOV R26, RZ, RZ, -R7 ;  /* 0x000000ffff1a7224 */ /* 0x000fe200078e0a07 */
[----:B------:R-:W-:Y:S01]  /*8d90*/  LOP3.LUT R36, R36, R37, RZ, 0x3c, !PT ;  /* 0x0000002524247212 */ /* 0x000fe200078e3cff */
[----:B------:R-:W-:Y:S01]  /*8da0*/  IMAD.X R37, RZ, RZ, R39, P1 ;  /* 0x000000ffff257224 */ /* 0x000fe200008e0627 */
[----:B------:R-:W-:-:S02]  /*8db0*/  MOV R66, R24 ;  /* 0x0000001800427202 */ /* 0x000fc40000000f00 */
[----:B------:R-:W-:Y:S01]  /*8dc0*/  MOV R70, R4 ;  /* 0x0000000400467202 */ /* 0x000fe20000000f00 */
[----:B------:R-:W-:Y:S01]  /*8dd0*/  IMAD R5, R9, R26, R13 ;  /* 0x0000001a09057224 */ /* 0x000fe200078e020d */
[----:B------:R-:W-:Y:S02]  /*8de0*/  SHF.R.S32.HI R4, RZ, 0x1f, R7 ;  /* 0x0000001fff047819 */ /* 0x000fe40000011407 */
[----:B------:R-:W-:Y:S02]  /*8df0*/  IADD3 R12, P1, R7, UR6, RZ ;  /* 0x00000006070c7c10 */ /* 0x000fe4000ff3e0ff */
        /* <DEDUP_REMOVED lines=12> */
[----:B------:R-:W-:Y:S01]  /*8ec0*/  LOP3.LUT R28, R28, R29, RZ, 0x3c, !PT ;  /* 0x0000001d1c1c7212 */ /* 0x000fe200078e3cff */
[----:B------:R-:W-:Y:S01]  /*8ed0*/  ULDC.64 UR6, c[0x0][0xb50] ;  /* 0x0002d40000067ab9 */ /* 0x000fe20000000a00 */
[----:B------:R-:W-:Y:S01]  /*8ee0*/  IMAD.X R29, RZ, RZ, R39, P4 ;  /* 0x000000ffff1d7224 */ /* 0x000fe200020e0627 */
[----:B------:R-:W-:Y:S01]  /*8ef0*/  LOP3.LUT P1, RZ, R153, 0x3, RZ, 0xc0, !PT ;  /* 0x0000000399ff7812 */ /* 0x000fe2000782c0ff */
        /* <DEDUP_REMOVED lines=25> */
[----:B------:R0:W2:Y:S01]  /*9090*/  SHFL.IDX PT, R26, R33, R14, 0x1c1f ;  /* 0x001c1f0e211a7589 */ /* 0x0000a200000e0000 */
[----:B-1----:R-:W-:Y:S02]  /*90a0*/  SEL R5, R57, R24, P0 ;  /* 0x0000001839057207 */ /* 0x002fe40000000000 */
[----:B------:R-:W-:Y:S01]  /*90b0*/  SEL R7, R24, R57, P0 ;  /* 0x0000003918077207 */ /* 0x000fe20000000000 */
[----:B------:R-:W-:Y:S04]  /*90c0*/  SHFL.IDX PT, R48, R61, R14, 0x1c1f ;  /* 0x001c1f0e3d307589 */ /* 0x000fe800000e0000 */
[----:B------:R-:W1:Y:S01]  /*90d0*/  SHFL.IDX PT, R50, R65, R14, 0x1c1f ;  /* 0x001c1f0e41327589 */ /* 0x000e6200000e0000 */
[----:B0-----:R-:W-:-:S03]  /*90e0*/  LEA R33, P4, R12, UR6, 0x2 ;  /* 0x000000060c217c11 */ /* 0x001fc6000f8810ff */
[----:B------:R-:W-:Y:S04]  /*90f0*/  SHFL.IDX PT, R49, R49, R2, 0x1c1f ;  /* 0x001c1f0231317589 */ /* 0x000fe800000e0000 */
[----:B------:R-:W0:Y:S04]  /*9100*/  SHFL.IDX PT, R34, R34, R14, 0x1c1f ;  /* 0x001c1f0e22227589 */ /* 0x000e2800000e0000 */
[----:B------:R-:W-:Y:S04]  /*9110*/  SHFL.IDX PT, R51, R51, R2, 0x1c1f ;  /* 0x001c1f0233337589 */ /* 0x000fe800000e0000 */
[----:B------:R-:W-:Y:S01]  /*9120*/  SHFL.IDX PT, R67, R67, R2, 0x1c1f ;  /* 0x001c1f0243437589 */ /* 0x000fe200000e0000 */
[----:B--2---:R-:W-:-:S02]  /*9130*/  SEL R24, R47, R26, P0 ;  /* 0x0000001a2f187207 */ /* 0x004fc40000000000 */
[----:B------:R-:W-:Y:S01]  /*9140*/  SEL R26, R26, R47, P0 ;  /* 0x0000002f1a1a7207 */ /* 0x000fe20000000000 */
[----:B------:R2:W3:Y:S04]  /*9150*/  SHFL.IDX PT, R42, R35, R14, 0x1c1f ;  /* 0x001c1f0e232a7589 */ /* 0x0004e800000e0000 */
[----:B------:R-:W4:Y:S01]  /*9160*/  SHFL.IDX PT, R52, R69, R14, 0x1c1f ;  /* 0x001c1f0e45347589 */ /* 0x000f2200000e0000 */
[----:B-1----:R-:W-:Y:S02]  /*9170*/  SEL R25, R27, R50, P0 ;  /* 0x000000321b197207 */ /* 0x002fe40000000000 */
[----:B------:R-:W-:Y:S01]  /*9180*/  SEL R27, R50, R27, P0 ;  /* 0x0000001b321b7207 */ /* 0x000fe20000000000 */
[----:B------:R-:W-:Y:S01]  /*9190*/  SHFL.IDX PT, R53, R53, R2, 0x1c1f ;  /* 0x001c1f0235357589 */ /* 0x000fe200000e0000 */
[----:B--2---:R-:W-:-:S03]  /*91a0*/  VIADD R35, R155, UR43 ;  /* 0x0000002b9b237c36 */ /* 0x004fc60008000000 */
[----:B------:R-:W-:Y:S01]  /*91b0*/  SHFL.IDX PT, R71, R71, R2, 0x1c1f ;  /* 0x001c1f0247477589 */ /* 0x000fe200000e0000 */
[----:B------:R-:W-:-:S03]  /*91c0*/  VIADD R15, R35, 0x8 ;  /* 0x00000008230f7836 */ /* 0x000fc60000000000 */
[----:B------:R-:W1:Y:S04]  /*91d0*/  SHFL.IDX PT, R46, R55, R14, 0x1c1f ;  /* 0x001c1f0e372e7589 */ /* 0x000e6800000e0000 */
[----:B------:R-:W2:Y:S04]  /*91e0*/  SHFL.IDX PT, R54, R73, R14, 0x1c1f ;  /* 0x001c1f0e49367589 */ /* 0x000ea800000e0000 */
[----:B------:R0:W-:Y:S04]  /*91f0*/  SHFL.IDX PT, R75, R75, R2, 0x1c1f ;  /* 0x001c1f024b4b7589 */ /* 0x0001e800000e0000 */
[----:B------:R3:W2:Y:S04]  /*9200*/  SHFL.IDX PT, R56, R77, R14, 0x1c1f ;  /* 0x001c1f0e4d387589 */ /* 0x0006a800000e0000 */
[----:B------:R4:W-:Y:S01]  /*9210*/  STSM.16.M88.4 [R40], R4 ;  /* 0x0000000428007844 */ /* 0x0009e20000000200 */
[----:B0-----:R-:W-:-:S03]  /*9220*/  IMAD R2, R9, UR5, RZ ;  /* 0x0000000509027c24 */ /* 0x001fc6000f8e02ff */
[----:B------:R-:W-:Y:S01]  /*9230*/  SHFL.IDX PT, R60, R33, RZ, 0x1c1f ;  /* 0x001c1fff213c7589 */ /* 0x000fe200000e0000 */
[----:B---3--:R-:W-:Y:S02]  /*9240*/  SEL R14, R32, R45, P0 ;  /* 0x0000002d200e7207 */ /* 0x008fe40000000000 */
[-C--:B------:R-:W-:Y:S01]  /*9250*/  ISETP.GE.OR P3, PT, R35, R2.reuse, P1 ;  /* 0x000000022300720c */ /* 0x080fe20000f66670 */
[----:B------:R0:W-:Y:S01]  /*9260*/  SHFL.IDX PT, R62, R33, 0x1, 0x1c1f ;  /* 0x003c1f00213e7f89 */ /* 0x0001e200000e0000 */
[----:B------:R-:W-:Y:S02]  /*9270*/  LEA.HI.X R35, R12, UR7, R13, 0x2, P4 ;  /* 0x000000070c237c11 */ /* 0x000fe4000a0f140d */
[----:B------:R-:W-:Y:S02]  /*9280*/  ISETP.GE.OR P1, PT, R15, R2, P1 ;  /* 0x000000020f00720c */ /* 0x000fe40000f26670 */
[----:B------:R-:W-:Y:S01]  /*9290*/  SEL R12, R45, R32, P0 ;  /* 0x000000202d0c7207 */ /* 0x000fe20000000000 */
[----:B------:R-:W3:Y:S01]  /*92a0*/  SHFL.IDX PT, R61, R35, RZ, 0x1c1f ;  /* 0x001c1fff233d7589 */ /* 0x000ee200000e0000 */
[----:B------:R-:W-:-:S02]  /*92b0*/  SEL R13, R59, R48, P0 ;  /* 0x000000303b0d7207 */ /* 0x000fc40000000000 */
[----:B------:R-:W-:Y:S01]  /*92c0*/  SEL R15, R48, R59, P0 ;  /* 0x0000003b300f7207 */ /* 0x000fe20000000000 */
[----:B------:R1:W3:Y:S01]  /*92d0*/  SHFL.IDX PT, R63, R35, 0x1, 0x1c1f ;  /* 0x003c1f00233f7f89 */ /* 0x0002e200000e0000 */
[----:B------:R-:W-:Y:S02]  /*92e0*/  SEL R32, R49, R34, P0 ;  /* 0x0000002231207207 */ /* 0x000fe40000000000 */
[----:B------:R-:W-:Y:S01]  /*92f0*/  SEL R34, R34, R49, P0 ;  /* 0x0000003122227207 */ /* 0x000fe20000000000 */
[----:B------:R-:W-:Y:S01]  /*9300*/  STSM.16.M88.4 [R70], R12 ;  /* 0x0000000c46007844 */ /* 0x000fe20000000200 */
[----:B----4-:R-:W-:Y:S02]  /*9310*/  SEL R40, R51, R42, P0 ;  /* 0x0000002a33287207 */ /* 0x010fe40000000000 */
[----:B0-----:R-:W-:Y:S01]  /*9320*/  SEL R33, R67, R52, P0 ;  /* 0x0000003443217207 */ /* 0x001fe20000000000 */
[----:B------:R-:W-:Y:S01]  /*9330*/  STSM.16.M88.4 [R58], R24 ;  /* 0x000000183a007844 */ /* 0x000fe20000000200 */
[----:B-1----:R-:W-:-:S02]  /*9340*/  SEL R35, R52, R67, P0 ;  /* 0x0000004334237207 */ /* 0x002fc40000000000 */
[----:B------:R-:W-:Y:S02]  /*9350*/  SEL R42, R42, R51, P0 ;  /* 0x000000332a2a7207 */ /* 0x000fe40000000000 */
[----:B------:R-:W-:Y:S01]  /*9360*/  SEL R44, R53, R46, P0 ;  /* 0x0000002e352c7207 */ /* 0x000fe20000000000 */
[----:B------:R0:W-:Y:S01]  /*9370*/  STSM.16.M88.4 [R68], R32 ;  /* 0x0000002044007844 */ /* 0x0001e20000000200 */
[----:B--2---:R-:W-:Y:S02]  /*9380*/  SEL R41, R71, R54, P0 ;  /* 0x0000003647297207 */ /* 0x004fe40000000000 */
[----:B------:R-:W-:Y:S02]  /*9390*/  SEL R43, R54, R71, P0 ;  /* 0x00000047362b7207 */ /* 0x000fe40000000000 */
[----:B------:R-:W-:Y:S02]  /*93a0*/  SEL R46, R46, R53, P0 ;  /* 0x000000352e2e7207 */ /* 0x000fe40000000000 */
[----:B------:R-:W-:Y:S01]  /*93b0*/  SEL R45, R75, R56, P0 ;  /* 0x000000384b2d7207 */ /* 0x000fe20000000000 */
[----:B------:R-:W-:Y:S01]  /*93c0*/  STSM.16.M88.4 [R66], R40 ;  /* 0x0000002842007844 */ /* 0x000fe20000000200 */
[----:B------:R-:W-:-:S05]  /*93d0*/  SEL R47, R56, R75, P0 ;  /* 0x0000004b382f7207 */ /* 0x000fca0000000000 */
[----:B------:R-:W-:Y:S01]  /*93e0*/  STSM.16.M88.4 [R64], R44 ;  /* 0x0000002c40007844 */ /* 0x000fe20000000200 */
[----:B0-----:R-:W0:Y:S08]  /*93f0*/  @P2 LDC R32, c[0x0][0xbec] ;  /* 0x0002fb00ff202b82 */ /* 0x001e300000000800 */
[----:B------:R-:W-:Y:S08]  /*9400*/  BAR.SYNC.DEFER_BLOCKING 0x1, 0x180 ;  /* 0x0046000000007b1d */ /* 0x000ff00000010000 */
[----:B------:R-:W1:Y:S01]  /*9410*/  @P2 LDC R33, c[0x0][0xbf0] ;  /* 0x0002fc00ff212b82 */ /* 0x000e620000000800 */
[----:B------:R-:W-:-:S02]  /*9420*/  UIMAD UR5, UR12, UR8, URZ ;  /* 0x000000080c0572a4 */ /* 0x000fc4000f8e023f */
[----:B------:R-:W-:Y:S02]  /*9430*/  UIMAD.WIDE.U32 UR6, UR40, UR8, URZ ;  /* 0x00000008280672a5 */ /* 0x000fe4000f8e003f */
[----:B------:R-:W-:Y:S02]  /*9440*/  UIMAD UR5, UR40, UR9, UR5 ;  /* 0x00000009280572a4 */ /* 0x000fe4000f8e0205 */
[----:B------:R-:W-:Y:S01]  /*9450*/  UIMAD UR8, UR13, UR10, URZ ;  /* 0x0000000a0d0872a4 */ /* 0x000fe2000f8e023f */
[----:B---3--:R2:W-:Y:S04]  /*9460*/  @!P3 ST.E desc[UR46][R60.64], R3 ;  /* 0x000000033c00b985 */ /* 0x0085e8000c10192e */
[----:B------:R0:W-:Y:S04]  /*9470*/  @!P1 ST.E desc[UR46][R62.64], R8 ;  /* 0x000000083e009985 */ /* 0x0001e8000c10192e */
[----:B------:R3:W5:Y:S01]  /*9480*/  LD.E.128 R56, desc[UR46][R20.64] ;  /* 0x0000002e14387980 */ /* 0x000762000c101d00 */
[----:B--2---:R-:W-:Y:S01]  /*9490*/  IMAD R3, R23, 0x60, R152 ;  /* 0x0000006017037824 */ /* 0x004fe200078e0298 */
[----:B------:R-:W-:-:S02]  /*94a0*/  UIADD3 UR7, UR7, UR5, URZ ;  /* 0x0000000507077290 */ /* 0x000fc4000fffe03f */
[----:B------:R2:W5:Y:S01]  /*94b0*/  LD.E.128 R24, desc[UR46][R10.64] ;  /* 0x0000002e0a187980 */ /* 0x000562000c101d00 */
[----:B---3--:R-:W-:-:S03]  /*94c0*/  VIADD R21, R3, UR43 ;  /* 0x0000002b03157c36 */ /* 0x008fc60008000000 */
        /* <DEDUP_REMOVED lines=57> */
.L_x_10073:
[----:B------:R-:W-:Y:S05]  /*9860*/  BSYNC B1 ;  /* 0x0000000000017941 */ /* 0x000fea0003800000 */
.L_x_10072:
[----:B------:R-:W-:Y:S01]  /*9870*/  VIADD R3, R33, 0x60 ;  /* 0x0000006021037836 */ /* 0x000fe20000000000 */
[----:B---3--:R3:W4:Y:S04]  /*9880*/  SHFL.IDX PT, R9, R31, 0x1, 0x1c1f ;  /* 0x003c1f001f097f89 */ /* 0x00872800000e0000 */
[----:B------:R-:W-:Y:S01]  /*9890*/  ISETP.GE.AND P0, PT, R3, R2, PT ;  /* 0x000000020300720c */ /* 0x000fe20003f06270 */
[----:B------:R3:W0:-:S12]  /*98a0*/  SHFL.IDX PT, R8, R30, 0x1, 0x1c1f ;  /* 0x003c1f001e087f89 */ /* 0x00061800000e0000 */
[----:B---3--:R-:W-:Y:S05]  /*98b0*/  @P0 BRA `(.L_x_10074) ;  /* 0x0000000800300947 */ /* 0x008fea0003800000 */
[----:B------:R-:W-:Y:S02]  /*98c0*/  ULDC UR5, c[0x0][0xac8] ;  /* 0x0002b20000057ab9 */ /* 0x000fe40000000800 */
[----:B------:R-:W-:Y:S02]  /*98d0*/  ISETP.GE.AND P2, PT, R19, UR5, PT ;  /* 0x0000000513007c0c */ /* 0x000fe4000bf46270 */
[----:B------:R-:W-:-:S11]  /*98e0*/  ISETP.GE.AND P1, PT, R18, UR5, PT ;  /* 0x0000000512007c0c */ /* 0x000fd6000bf26270 */
[C---:B01----:R-:W-:Y:S02]  /*98f0*/  @!P2 LEA R10, P0, R19.reuse, R8, 0x1 ;  /* 0x00000008130aa211 */ /* 0x043fe400078008ff */
[----:B----4-:R-:W-:Y:S02]  /*9900*/  @!P1 IMAD.WIDE R2, R18, 0x2, R8 ;  /* 0x0000000212029825 */ /* 0x010fe400078e0208 */
[----:B--2---:R-:W-:Y:S02]  /*9910*/  @!P2 LEA.HI.X R11, R19, R9, R72, 0x1, P0 ;  /* 0x00000009130ba211 */ /* 0x004fe400000f0c48 */
        /* <DEDUP_REMOVED lines=8> */
.L_x_10071:
        /* <DEDUP_REMOVED lines=52> */
.L_x_10076:
[----:B------:R-:W-:Y:S05]  /*9ce0*/  BSYNC B1 ;  /* 0x0000000000017941 */ /* 0x000fea0003800000 */
.L_x_10075:
        /* <DEDUP_REMOVED lines=20> */
[----:B------:R-:W-:Y:S02]  /*9e30*/  IMAD R7, R8, R7, R6 ;  /* 0x0000000708077224 */ /* 0x000fe400078e0206 */
[----:B------:R-:W-:-:S02]  /*9e40*/  IMAD R0, R0, UR8, RZ ;  /* 0x0000000800007c24 */ /* 0x000fc4000f8e02ff */
        /* <DEDUP_REMOVED lines=33> */
.L_x_10078:
[----:B------:R-:W-:Y:S05]  /*a060*/  BSYNC B1 ;  /* 0x0000000000017941 */ /* 0x000fea0003800000 */
.L_x_10077:
        /* <DEDUP_REMOVED lines=17> */
.L_x_10074:
[----:B------:R-:W-:Y:S05]  /*a180*/  BSYNC B0 ;  /* 0x0000000000007941 */ /* 0x000fea0003800000 */
.L_x_10070:
[----:B------:R-:W-:Y:S02]  /*a190*/  ULDC UR5, c[0x0][0xc38] ;  /* 0x00030e0000057ab9 */ /* 0x000fe40000000800 */
[----:B------:R-:W-:-:S06]  /*a1a0*/  UISETP.GE.AND UP0, UPT, UR4, UR5, UPT ;  /* 0x000000050400728c */ /* 0x000fcc000bf06270 */
[----:B------:R-:W-:-:S13]  /*a1b0*/  PLOP3.LUT P0, PT, PT, PT, UP0, 0x80, 0x0 ;  /* 0x000000000000781c */ /* 0x000fda0003f0f008 */
[----:B------:R-:W-:Y:S05]  /*a1c0*/  @!P0 BRA `(.L_x_10079) ;  /* 0xffffff6800e08947 */ /* 0x000fea000383ffff */
[----:B------:R-:W-:Y:S05]  /*a1d0*/  EXIT ;  /* 0x000000000000794d */ /* 0x000fea0003800000 */
.L_x_10032:
[----:B------:R-:W-:-:S08]  /*a1e0*/  NOP ;  /* 0x0000000000007918 */ /* 0x000fd00000000000 */
[----:B------:R-:W0:-:S00]  /*a1f0*/  USETMAXREG.DEALLOC.CTAPOOL 0x20 ;  /* 0x00000020000079c8 */ /* 0x000e0000080e0500 */
[----:B0-----:R-:W-:-:S06]  /*a200*/  LOP3.LUT R0, R2, 0x3, RZ, 0xc0, !PT ;  /* 0x0000000302007812 */ /* 0x001fcc00078ec0ff */
[----:B------:R-:W0:Y:S01]  /*a210*/  S2UR UR6, SR_CTAID.X ;  /* 0x00000000000679c3 */ /* 0x000e220000002500 */
[----:B------:R-:W-:Y:S01]  /*a220*/  LOP3.LUT R25, R25, 0xfffffffb, RZ, 0xc0, !PT ;  /* 0xfffffffb19197812 */ /* 0x000fe200078ec0ff */
[----:B------:R-:W-:Y:S01]  /*a230*/  STL [R1+0x8], RZ ;  /* 0x000008ff01007387 */ /* 0x000fe20000100800 */
[----:B------:R-:W-:Y:S02]  /*a240*/  IMAD.MOV.U32 R23, RZ, RZ, 0x1 ;  /* 0x00000001ff177424 */ /* 0x000fe400078e00ff */
[----:B------:R-:W-:Y:S01]  /*a250*/  IMAD.MOV.U32 R18, RZ, RZ, RZ ;  /* 0x000000ffff127224 */ /* 0x000fe200078e00ff */
        /* <DEDUP_REMOVED lines=36> */
[----:B------:R-:W-:Y:S01]  /*a4a0*/  LOP3.LUT R7, R7, 0x380, R2, 0xf8, !PT ;  /* 0x0000038007077812 */ /* 0x000fe200078ef802 */
[----:B------:R-:W-:Y:S01]  /*a4b0*/  IMAD.SHL.U32 R2, R10, 0x40, RZ ;  /* 0x000000400a027824 */ /* 0x000fe200078e00ff */
[----:B------:R-:W-:-:S02]  /*a4c0*/  LOP3.LUT R5, R5, 0x400, R6, 0xf8, !PT ;  /* 0x0000040005057812 */ /* 0x000fc400078ef806 */
[----:B------:R-:W-:Y:S02]  /*a4d0*/  LOP3.LUT R6, R0, 0x90, RZ, 0xc0, !PT ;  /* 0x0000009000067812 */ /* 0x000fe400078ec0ff */
[----:B------:R-:W-:Y:S02]  /*a4e0*/  LOP3.LUT R4, R4, 0x800, R9, 0xf8, !PT ;  /* 0x0000080004047812 */ /* 0x000fe400078ef809 */
[----:B------:R-:W-:Y:S02]  /*a4f0*/  LOP3.LUT R7, R7, 0x70, R0, 0x78, !PT ;  /* 0x0000007007077812 */ /* 0x000fe400078e7800 */
[----:B------:R-:W-:Y:S02]  /*a500*/  LOP3.LUT R6, R6, 0x10, R11, 0x78, !PT ;  /* 0x0000001006067812 */ /* 0x000fe400078e780b */
[----:B------:R-:W-:Y:S01]  /*a510*/  LOP3.LUT R24, R4, R7, RZ, 0xfc, !PT ;  /* 0x0000000704187212 */ /* 0x000fe200078efcff */
[----:B------:R-:W-:Y:S01]  /*a520*/  IMAD.U32 R4, RZ, RZ, UR6 ;  /* 0x00000006ff047e24 */ /* 0x000fe2000f8e00ff */
[----:B------:R-:W-:-:S02]  /*a530*/  LOP3.LUT R22, R3, 0x10, R22, 0x78, !PT ;  /* 0x0000001003167812 */ /* 0x000fc400078e7816 */
[----:B------:R-:W-:Y:S01]  /*a540*/  LOP3.LUT R13, R13, R6, RZ, 0xfc, !PT ;  /* 0x000000060d0d7212 */ /* 0x000fe200078efcff */
[----:B------:R-:W-:Y:S01]  /*a550*/  VIADD R28, R24, 0x40 ;  /* 0x00000040181c7836 */ /* 0x000fe20000000000 */
[----:B------:R-:W-:Y:S01]  /*a560*/  SHF.R.U32.HI R3, RZ, 0x1, R8 ;  /* 0x00000001ff037819 */ /* 0x000fe20000011608 */
[----:B------:R0:W-:Y:S01]  /*a570*/  STL [R1], R4 ;  /* 0x0000000401007387 */ /* 0x0001e20000100800 */
[----:B------:R-:W-:Y:S01]  /*a580*/  LOP3.LUT R0, R0, 0x10, RZ, 0xc0, !PT ;  /* 0x0000001000007812 */ /* 0x000fe200078ec0ff */
[----:B------:R-:W-:Y:S01]  /*a590*/  @P0 VIADD R28, R24, 0xffffffc0 ;  /* 0xffffffc0181c0836 */ /* 0x000fe20000000000 */
[----:B------:R-:W-:Y:S01]  /*a5a0*/  LOP3.LUT R22, R5, R22, RZ, 0xfc, !PT ;  /* 0x0000001605167212 */ /* 0x000fe200078efcff */
[----:B------:R1:W-:Y:S03]  /*a5b0*/  STL [R1+0x8], RZ ;  /* 0x000008ff01007387 */ /* 0x0003e60000100800 */
[----:B------:R-:W-:-:S02]  /*a5c0*/  LOP3.LUT R29, R22, 0x2800, RZ, 0xfc, !PT ;  /* 0x00002800161d7812 */ /* 0x000fc400078efcff */
[----:B0-----:R-:W-:Y:S01]  /*a5d0*/  LOP3.LUT R4, R3, 0x40, R2, 0xf8, !PT ;  /* 0x0000004003047812 */ /* 0x001fe200078ef802 */
[----:B------:R-:W-:Y:S01]  /*a5e0*/  IMAD.IADD R3, R16, 0x1, R13 ;  /* 0x0000000110037824 */ /* 0x000fe200078e020d */
[C---:B------:R-:W-:Y:S02]  /*a5f0*/  LOP3.LUT R2, R0.reuse, 0x20, RZ, 0xfc, !PT ;  /* 0x0000002000027812 */ /* 0x040fe400078efcff */
[----:B------:R-:W-:Y:S02]  /*a600*/  LOP3.LUT R2, R0, 0x40, RZ, 0xfc, !PT ;  /* 0x0000004000027812 */ /* 0x000fe400078efcff */
[----:B------:R1:W-:Y:S01]  /*a610*/  STL [R1+0x4], R3 ;  /* 0x0000040301007387 */ /* 0x0003e20000100800 */
[----:B------:R-:W-:-:S07]  /*a620*/  LOP3.LUT R0, R22, 0x1800, RZ, 0xfc, !PT ;  /* 0x0000180016007812 */ /* 0x000fce00078efcff */
.L_x_10145:
        /* <DEDUP_REMOVED lines=23> */
.L_x_10081:
[----:B------:R-:W-:Y:S01]  /*a7a0*/  ULDC UR8, c[0x0][0xc54] ;  /* 0x0003150000087ab9 */ /* 0x000fe20000000800 */
[----:B------:R-:W-:Y:S01]  /*a7b0*/  UMOV UR5, UR9 ;  /* 0x0000000900057c82 */ /* 0x000fe20008000000 */
[----:B------:R-:W-:-:S11]  /*a7c0*/  UISETP.NE.AND UP0, UPT, UR8, 0x1, UPT ;  /* 0x000000010800788c */ /* 0x000fd6000bf05270 */
[----:B------:R-:W-:Y:S02]  /*a7d0*/  @UP0 ULDC.64 UR10, c[0x0][0xc58] ;  /* 0x00031600000a0ab9 */ /* 0x000fe40000000a00 */
[----:B------:R-:W-:-:S04]  /*a7e0*/  UIMAD.WIDE.U32 UR6, UR9, UR10, URZ ;  /* 0x0000000a090672a5 */ /* 0x000fc8000f8e003f */
[----:B------:R-:W-:-:S04]  /*a7f0*/  @UP0 USHF.R.U32.HI UR5, URZ, UR11, UR7 ;  /* 0x0000000b3f050299 */ /* 0x000fc80008011607 */
[----:B------:R-:W-:-:S12]  /*a800*/  UIMAD UR8, UR5, UR8, URZ ;  /* 0x00000008050872a4 */ /* 0x000fd8000f8e023f */
.L_x_10082:
        /* <DEDUP_REMOVED lines=8> */
[----:B------:R-:W-:-:S02]  /*a890*/  UIMAD UR5, UR40, 0xc0, URZ ;  /* 0x000000c0280578a4 */ /* 0x000fc4000f8e023f */
        /* <DEDUP_REMOVED lines=54> */
.L_x_10084:
        /* <DEDUP_REMOVED lines=20> */
.L_x_10087:
[----:B------:R-:W-:Y:S05]  /*ad40*/  BSYNC B6 ;  /* 0x0000000000067941 */ /* 0x000fea0003800000 */
.L_x_10086:
        /* <DEDUP_REMOVED lines=22> */
.L_x_10089:
[----:B------:R-:W-:Y:S05]  /*aeb0*/  BSYNC B6 ;  /* 0x0000000000067941 */ /* 0x000fea0003800000 */
.L_x_10088:
        /* <DEDUP_REMOVED lines=20> */
.L_x_10091:
[----:B------:R-:W-:Y:S05]  /*b000*/  BSYNC B6 ;  /* 0x0000000000067941 */ /* 0x000fea0003800000 */
.L_x_10090:
        /* <DEDUP_REMOVED lines=19> */
.L_x_10093:
[----:B------:R-:W-:Y:S05]  /*b140*/  BSYNC B6 ;  /* 0x0000000000067941 */ /* 0x000fea0003800000 */
.L_x_10092:
        /* <DEDUP_REMOVED lines=23> */
.L_x_10164:
        /* <DEDUP_REMOVED lines=10> */
.L_x_10167:
        /* <DEDUP_REMOVED lines=20> */
.L_x_10097:
[----:B-1----:R-:W1:Y:S01]  /*b4a0*/  S2R R2, SR_TID.X ;  /* 0x0000000000027919 */ /* 0x002e620000002100 */
[----:B------:R-:W-:Y:S01]  /*b4b0*/  IMAD R3, R18, 0x8, R16 ;  /* 0x0000000812037824 */ /* 0x000fe200078e0210 */
[----:B-1----:R-:W-:Y:S02]  /*b4c0*/  LOP3.LUT R4, R2, 0x7f, RZ, 0xc0, !PT ;  /* 0x0000007f02047812 */ /* 0x002fe400078ec0ff */
[----:B------:R-:W-:Y:S02]  /*b4d0*/  SHF.L.U32 R2, R23, 0x1f, RZ ;  /* 0x0000001f17027819 */ /* 0x000fe400000006ff */
[----:B------:R-:W-:Y:S02]  /*b4e0*/  ISETP.NE.AND P0, PT, R4, RZ, PT ;  /* 0x000000ff0400720c */ /* 0x000fe40003f05270 */
[----:B------:R-:W1:Y:S02]  /*b4f0*/  SYNCS.PHASECHK.TRANS64.TRYWAIT P1, [R3+URZ+0x19c80], R2 ;  /* 0x019c8002030075a7 */ /* 0x000e64000802017f */
[----:B-1----:R-:W-:Y:S09]  /*b500*/  @!P1 BRA `(.L_x_10098) ;  /* 0x0000003000249947 */ /* 0x002ff20003800000 */
.L_x_10168:
        /* <DEDUP_REMOVED lines=8> */
.L_x_10099:
        /* <DEDUP_REMOVED lines=30> */
.L_x_10169:
        /* <DEDUP_REMOVED lines=8> */
.L_x_10101:
        /* <DEDUP_REMOVED lines=31> */
.L_x_10095:
        /* <DEDUP_REMOVED lines=29> */
.L_x_10103:
[----:B------:R-:W-:Y:S05]  /*bbb0*/  BSYNC B6 ;  /* 0x0000000000067941 */ /* 0x000fea0003800000 */
.L_x_10102:
[----:B------:R-:W3:Y:S01]  /*bbc0*/  LDC R9, c[0x0][0x448] ;  /* 0x00011200ff097b82 */ /* 0x000ee20000000800 */
[----:B0-----:R-:W0:Y:S01]  /*bbd0*/  S2R R20, SR_TID.X ;  /* 0x0000000000147919 */ /* 0x001e220000002100 */
[----:B------:R-:W-:Y:S01]  /*bbe0*/  IMAD.U32 R6, RZ, RZ, UR40 ;  /* 0x00000028ff067e24 */ /* 0x000fe2000f8e00ff */
[----:B------:R-:W-:Y:S01]  /*bbf0*/  ULDC.64 UR8, c[0x0][0x2e0] ;  /* 0x0000b80000087ab9 */ /* 0x000fe20000000a00 */
[----:B------:R-:W-:Y:S01]  /*bc00*/  UMOV UR4, UR50 ;  /* 0x0000003200047c82 */ /* 0x000fe20008000000 */
[----:B------:R-:W-:Y:S01]  /*bc10*/  UIMAD UR6, UR37, UR8, URZ ;  /* 0x00000008250672a4 */ /* 0x000fe2000f8e023f */
[----:B------:R-:W4:Y:S01]  /*bc20*/  S2R R10, SR_TID.X ;  /* 0x00000000000a7919 */ /* 0x000f220000002100 */
[----:B------:R-:W-:Y:S02]  /*bc30*/  UMOV UR5, UR45 ;  /* 0x0000002d00057c82 */ /* 0x000fe40008000000 */
        /* <DEDUP_REMOVED lines=18> */
[----:B------:R-:W-:Y:S01]  /*bd60*/  IMAD R6, R6, 0xc0, R20 ;  /* 0x000000c006067824 */ /* 0x000fe200078e0214 */
        /* <DEDUP_REMOVED lines=51> */
[----:B------:R-:W-:Y:S01]  /*c0a0*/  IMAD.U32 R5, RZ, RZ, UR40 ;  /* 0x00000028ff057e24 */ /* 0x000fe2000f8e00ff */
[----:B------:R-:W-:Y:S02]  /*c0b0*/  ULDC UR4, c[0x0][0x288] ;  /* 0x0000a20000047ab9 */ /* 0x000fe40000000800 */
[----:B------:R-:W1:Y:S01]  /*c0c0*/  SHFL.IDX PT, R2, R4, RZ, 0x1e1f ;  /* 0x001e1fff04027589 */ /* 0x000e6200000e0000 */
[----:B------:R-:W-:Y:S02]  /*c0d0*/  IMAD R6, R9, UR4, RZ ;  /* 0x0000000409067c24 */ /* 0x000fe4000f8e02ff */
[----:B------:R-:W-:Y:S01]  /*c0e0*/  IMAD R5, R5, 0xc0, R21 ;  /* 0x000000c005057824 */ /* 0x000fe200078e0215 */
[----:B------:R-:W2:Y:S04]  /*c0f0*/  SHFL.IDX PT, R0, R0, 0x1, 0x1e1f ;  /* 0x003e1f0000007f89 */ /* 0x000ea800000e0000 */
[----:B------:R-:W-:Y:S01]  /*c100*/  ISETP.GE.AND P4, PT, R5, R6, PT ;  /* 0x000000060500720c */ /* 0x000fe20003f86270 */
[----:B------:R-:W3:Y:S04]  /*c110*/  SHFL.IDX PT, R4, R4, 0x1, 0x1e1f ;  /* 0x003e1f0004047f89 */ /* 0x000ee800000e0000 */
[----:B------:R-:W4:Y:S04]  /*c120*/  SHFL.IDX PT, R7, R7, RZ, 0x1e1f ;  /* 0x001e1fff07077589 */ /* 0x000f2800000e0000 */
[----:B------:R1:W2:Y:S04]  /*c130*/  SHFL.IDX PT, R14, R8, RZ, 0x1e1f ;  /* 0x001e1fff080e7589 */ /* 0x0002a800000e0000 */
        /* <DEDUP_REMOVED lines=17> */
.L_x_10176:
        /* <DEDUP_REMOVED lines=12> */
.L_x_10106:
[----:B------:R-:W-:Y:S05]  /*c310*/  BSYNC B0 ;  /* 0x0000000000007941 */ /* 0x000fea0003800000 */
.L_x_10105:
[----:B------:R-:W-:Y:S01]  /*c320*/  NOP ;  /* 0x0000000000007918 */ /* 0x000fe20000000000 */
[----:B------:R-:W-:-:S13]  /*c330*/  PLOP3.LUT P0, PT, PT, PT, PT, 0x80, 0x0 ;  /* 0x000000000000781c */ /* 0x000fda0003f0f070 */
.L_x_10107:
        /* <DEDUP_REMOVED lines=18> */
.L_x_10177:
[----:B------:R-:W-:Y:S05]  /*c460*/  BSYNC B0 ;  /* 0x0000000000007941 */ /* 0x000fea0003800000 */
.L_x_10108:
[----:B------:R-:W-:-:S06]  /*c470*/  UISETP.GE.AND UP0, UPT, UR39, 0x2, UPT ;  /* 0x000000022700788c */ /* 0x000fcc000bf06270 */
[----:B------:R-:W-:-:S13]  /*c480*/  PLOP3.LUT P0, PT, PT, PT, UP0, 0x80, 0x0 ;  /* 0x000000000000781c */ /* 0x000fda0003f0f008 */
[----:B------:R-:W-:Y:S05]  /*c490*/  @!P0 BRA `(.L_x_10110) ;  /* 0x0000001000308947 */ /* 0x000fea0003800000 */
[----:B------:R-:W-:Y:S01]  /*c4a0*/  UIADD3 UR4, UR39, -0x2, URZ ;  /* 0xfffffffe27047890 */ /* 0x000fe2000fffe03f */
[----:B------:R-:W-:Y:S02]  /*c4b0*/  IMAD.MOV.U32 R8, RZ, RZ, R23 ;  /* 0x000000ffff087224 */ /* 0x000fe400078e0017 */
[----:B------:R-:W-:-:S03]  /*c4c0*/  IMAD.MOV.U32 R0, RZ, RZ, R18 ;  /* 0x000000ffff007224 */ /* 0x000fc600078e0012 */
[----:B------:R-:W-:-:S07]  /*c4d0*/  IMAD.U32 R2, RZ, RZ, UR4 ;  /* 0x00000004ff027e24 */ /* 0x000fce000f8e00ff */
.L_x_10134:
        /* <DEDUP_REMOVED lines=9> */
[----:B------:R-:W-:Y:S01]  /*c570*/  LOP3.LUT P1, RZ, R25, 0x1, RZ, 0xc0, !PT ;  /* 0x0000000119ff7812 */ /* 0x000fe2000782c0ff */
[----:B0-----:R-:W-:-:S12]  /*c580*/  IMAD.MOV.U32 R3, RZ, RZ, R2 ;  /* 0x000000ffff037224 */ /* 0x001fd800078e0002 */
        /* <DEDUP_REMOVED lines=19> */
.L_x_10113:
        /* <DEDUP_REMOVED lines=8> */
.L_x_10178:
[----:B------:R-:W-:Y:S05]  /*c740*/  BSYNC B1 ;  /* 0x0000000000017941 */ /* 0x000fea0003800000 */
.L_x_10114:
        /* <DEDUP_REMOVED lines=9> */
.L_x_10117:
[----:B------:R-:W-:Y:S05]  /*c7e0*/  BSYNC B1 ;  /* 0x0000000000017941 */ /* 0x000fea0003800000 */
.L_x_10116:
        /* <DEDUP_REMOVED lines=11> */
.L_x_10118:
        /* <DEDUP_REMOVED lines=16> */
.L_x_10119:
        /* <DEDUP_REMOVED lines=16> */
.L_x_10120:
        /* <DEDUP_REMOVED lines=13> */
.L_x_10179:
[----:B------:R-:W-:Y:S05]  /*cb70*/  BSYNC B1 ;  /* 0x0000000000017941 */ /* 0x000fea0003800000 */
.L_x_10121:
        /* <DEDUP_REMOVED lines=11> */
.L_x_10124:
[----:B------:R-:W-:Y:S05]  /*cc30*/  BSYNC B1 ;  /* 0x0000000000017941 */ /* 0x000fea0003800000 */
.L_x_10123:
        /* <DEDUP_REMOVED lines=8> */
.L_x_10125:
        /* <DEDUP_REMOVED lines=15> */
.L_x_10126:
        /* <DEDUP_REMOVED lines=15> */
.L_x_10127:
        /* <DEDUP_REMOVED lines=10> */
.L_x_10112:
[----:B------:R-:W-:Y:S05]  /*cf40*/  BSYNC B0 ;  /* 0x0000000000007941 */ /* 0x000fea0003800000 */
.L_x_10111:
[----:B------:R-:W-:-:S06]  /*cf50*/  UISETP.NE.AND UP0, UPT, UR38, 0x3, UPT ;  /* 0x000000032600788c */ /* 0x000fcc000bf05270 */
[----:B------:R-:W-:-:S13]  /*cf60*/  PLOP3.LUT P0, PT, PT, PT, UP0, 0x80, 0x0 ;  /* 0x000000000000781c */ /* 0x000fda0003f0f008 */
[----:B------:R-:W-:Y:S05]  /*cf70*/  @!P0 BRA `(.L_x_10128) ;  /* 0x0000000000048947 */ /* 0x000fea0003800000 */
[----:B------:R-:W-:Y:S01]  /*cf80*/  BPT.TRAP 0x1 ;  /* 0x000000040000795c */ /* 0x000fe20000300000 */
.L_x_10128:
[----:B0-----:R-:W-:Y:S01]  /*cf90*/  IMAD.U32 R3, RZ, RZ, UR44 ;  /* 0x0000002cff037e24 */ /* 0x001fe2000f8e00ff */
[----:B------:R-:W-:Y:S01]  /*cfa0*/  LOP3.LUT R4, R8, 0x1, RZ, 0x3c, !PT ;  /* 0x0000000108047812 */ /* 0x000fe200078e3cff */
[----:B------:R-:W-:Y:S03]  /*cfb0*/  BSSY B0, `(.L_x_10129) ;  /* 0x0000006000007945 */ /* 0x000fe60003800000 */
[----:B------:R-:W-:Y:S01]  /*cfc0*/  ISETP.NE.AND P0, PT, R3, 0x3, PT ;  /* 0x000000030300780c */ /* 0x000fe20003f05270 */
[----:B------:R-:W-:Y:S01]  /*cfd0*/  IMAD R3, R0, 0x8, R16 ;  /* 0x0000000800037824 */ /* 0x000fe200078e0210 */
[----:B------:R-:W-:-:S04]  /*cfe0*/  SHF.L.U32 R4, R4, 0x1f, RZ ;  /* 0x0000001f04047819 */ /* 0x000fc800000006ff */
[----:B------:R-:W0:Y:S02]  /*cff0*/  SYNCS.PHASECHK.TRANS64.TRYWAIT P1, [R3+URZ+0x19c70], R4 ;  /* 0x019c7004030075a7 */ /* 0x000e24000802017f */
[----:B0-----:R-:W-:Y:S05]  /*d000*/  @!P1 BRA `(.L_x_10130) ;  /* 0x0000001800c49947 */ /* 0x001fea0003800000 */
.L_x_10180:
[----:B------:R-:W-:Y:S05]  /*d010*/  BSYNC B0 ;  /* 0x0000000000007941 */ /* 0x000fea0003800000 */
.L_x_10129:
[----:B------:R-:W-:Y:S05]  /*d020*/  @!P0 BRA `(.L_x_10131) ;  /* 0x0000000000048947 */ /* 0x000fea0003800000 */
[----:B------:R-:W-:Y:S01]  /*d030*/  BPT.TRAP 0x1 ;  /* 0x000000040000795c */ /* 0x000fe20000300000 */
.L_x_10131:
[----:B0-----:R-:W-:Y:S01]  /*d040*/  SHF.L.U32 R4, R8, 0x1f, RZ ;  /* 0x0000001f08047819 */ /* 0x001fe200000006ff */
[----:B------:R-:W-:-:S03]  /*d050*/  IMAD R0, R0, 0x3000, RZ ;  /* 0x0000300000007824 */ /* 0x000fc600078e02ff */
[----:B------:R-:W0:Y:S02]  /*d060*/  SYNCS.PHASECHK.TRANS64.TRYWAIT P1, [R3+URZ+0x19c60], R4 ;  /* 0x019c6004030075a7 */ /* 0x000e24000802017f */
[----:B0-----:R-:W-:Y:S05]  /*d070*/  @!P1 BRA `(.L_x_10132) ;  /* 0x0000001800bc9947 */ /* 0x001fea0003800000 */
.L_x_10181:
        /* <DEDUP_REMOVED lines=65> */
.L_x_10133:
        /* <DEDUP_REMOVED lines=13> */
.L_x_10110:
        /* <DEDUP_REMOVED lines=18> */
.L_x_10136:
[----:B------:R-:W-:Y:S05]  /*d680*/  BSYNC B0 ;  /* 0x0000000000007941 */ /* 0x000fea0003800000 */
.L_x_10135:
[----:B------:R-:W-:-:S06]  /*d690*/  UISETP.NE.AND UP0, UPT, UR38, 0x3, UPT ;  /* 0x000000032600788c */ /* 0x000fcc000bf05270 */
[----:B------:R-:W-:-:S13]  /*d6a0*/  PLOP3.LUT P1, PT, PT, PT, UP0, 0x80, 0x0 ;  /* 0x000000000000781c */ /* 0x000fda0003f2f008 */
[----:B------:R-:W-:Y:S05]  /*d6b0*/  @!P1 BRA `(.L_x_10137) ;  /* 0x0000000000049947 */ /* 0x000fea0003800000 */
[----:B------:R-:W-:Y:S01]  /*d6c0*/  BPT.TRAP 0x1 ;  /* 0x000000040000795c */ /* 0x000fe20000300000 */
.L_x_10137:
        /* <DEDUP_REMOVED lines=8> */
.L_x_10182:
[----:B------:R-:W-:Y:S05]  /*d750*/  BSYNC B0 ;  /* 0x0000000000007941 */ /* 0x000fea0003800000 */
.L_x_10138:
[----:B------:R-:W-:Y:S05]  /*d760*/  @!P2 BRA `(.L_x_10140) ;  /* 0x000000000004a947 */ /* 0x000fea0003800000 */
[----:B------:R-:W-:Y:S01]  /*d770*/  BPT.TRAP 0x1 ;  /* 0x000000040000795c */ /* 0x000fe20000300000 */
.L_x_10140:
[----:B0-----:R-:W-:-:S04]  /*d780*/  SHF.L.U32 R3, R23, 0x1f, RZ ;  /* 0x0000001f17037819 */ /* 0x001fc800000006ff */
[----:B------:R-:W0:Y:S02]  /*d790*/  SYNCS.PHASECHK.TRANS64.TRYWAIT P1, [R0+URZ+0x19c60], R3 ;  /* 0x019c6003000075a7 */ /* 0x000e24000802017f */
[----:B0-----:R-:W-:Y:S05]  /*d7a0*/  @!P1 BRA `(.L_x_10141) ;  /* 0x0000001400189947 */ /* 0x001fea0003800000 */
.L_x_10183:
        /* <DEDUP_REMOVED lines=66> */
.L_x_10142:
[----:B-1----:R1:W-:Y:S01]  /*dbd0*/  SYNCS.ARRIVE.TRANS64.A1T0 RZ, [R0+URZ+0x19c50], RZ ;  /* 0x019c50ff00ff79a7 */ /* 0x0023e2000810003f */
[----:B------:R-:W-:Y:S02]  /*dbe0*/  @!P0 VIADD R2, R0, 0x19c80 ;  /* 0x00019c8000028836 */ /* 0x000fe40000000000 */
[----:B------:R-:W-:-:S03]  /*dbf0*/  VIADD R18, R18, 0x1 ;  /* 0x0000000112127836 */ /* 0x000fc60000000000 */
[----:B------:R-:W-:Y:S01]  /*dc00*/  @!P0 PRMT R2, RZ, 0x654, R2 ;  /* 0x00000654ff028816 */ /* 0x000fe20000000002 */
[----:B------:R-:W-:Y:S01]  /*dc10*/  BAR.SYNC.DEFER_BLOCKING 0x2, 0x80 ;  /* 0x0082000000007b1d */ /* 0x000fe20000010000 */
[----:B------:R-:W-:-:S04]  /*dc20*/  ISETP.NE.AND P1, PT, R18, 0x2, PT ;  /* 0x000000021200780c */ /* 0x000fc80003f25270 */
[----:B-1----:R-:W-:Y:S02]  /*dc30*/  SEL R0, RZ, 0x1, P1 ;  /* 0x00000001ff007807 */ /* 0x002fe40000800000 */
[----:B------:R-:W-:Y:S02]  /*dc40*/  SEL R18, R18, RZ, P1 ;  /* 0x000000ff12127207 */ /* 0x000fe40000800000 */
[----:B------:R-:W-:Y:S01]  /*dc50*/  LOP3.LUT R23, R23, R0, RZ, 0x3c, !PT ;  /* 0x0000000017177212 */ /* 0x000fe200078e3cff */
[----:B------:R1:W-:Y:S06]  /*dc60*/  @!P0 SYNCS.ARRIVE.TRANS64.RED.A1T0 RZ, [R2+URZ], RZ ;  /* 0x000000ff02ff89a7 */ /* 0x0003ec000810043f */
.L_x_10085:
[----:B------:R-:W-:Y:S05]  /*dc70*/  BSYNC B7 ;  /* 0x0000000000077941 */ /* 0x000fea0003800000 */
.L_x_10083:
        /* <DEDUP_REMOVED lines=12> */
.L_x_10143:
        /* <DEDUP_REMOVED lines=8> */
.L_x_10144:
[----:B--23--:R-:W2:Y:S01]  /*ddc0*/  LDL R0, [R1] ;  /* 0x0000000001007983 */ /* 0x00cea20000100800 */
[----:B------:R-:W-:Y:S02]  /*ddd0*/  ULDC UR4, c[0x0][0xc38] ;  /* 0x00030e0000047ab9 */ /* 0x000fe40000000800 */
[----:B--2---:R-:W-:-:S13]  /*dde0*/  ISETP.GE.AND P0, PT, R0, UR4, PT ;  /* 0x0000000400007c0c */ /* 0x004fda000bf06270 */
[----:B------:R-:W-:Y:S05]  /*ddf0*/  @!P0 BRA `(.L_x_10145) ;  /* 0xffffffc8000c8947 */ /* 0x000fea000383ffff */
.L_x_10080:
        /* <DEDUP_REMOVED lines=12> */
.L_x_10184:
[----:B------:R-:W-:Y:S05]  /*dec0*/  BSYNC B0 ;  /* 0x0000000000007941 */ /* 0x000fea0003800000 */
.L_x_10146:
[----:B------:R-:W-:-:S03]  /*ded0*/  UMOV UR4, 0xffffffff ;  /* 0xffffffff00047882 */ /* 0x000fc60000000000 */
[----:B------:R-:W-:Y:S05]  /*dee0*/  BRA.DIV UR4, `(.L_x_10148) ;  /* 0x0000000e04707947 */ /* 0x000fea000b800000 */
[----:B-1----:R-:W1:Y:S02]  /*def0*/  S2R R0, SR_TID.X ;  /* 0x0000000000007919 */ /* 0x002e640000002100 */
[----:B-1----:R-:W-:-:S04]  /*df00*/  SHF.R.U32.HI R0, RZ, 0x5, R0 ;  /* 0x00000005ff007819 */ /* 0x002fc80000011600 */
[----:B------:R-:W-:-:S05]  /*df10*/  LOP3.LUT R0, R0, 0x3, RZ, 0xc0, !PT ;  /* 0x0000000300007812 */ /* 0x000fca00078ec0ff */
[----:B------:R1:W2:Y:S02]  /*df20*/  SHFL.IDX PT, R14, R0, RZ, 0x1f ;  /* 0x00001fff000e7589 */ /* 0x0002a400000e0000 */
.L_x_10187:
[----:B--2---:R-:W-:Y:S01]  /*df30*/  ISETP.NE.AND P0, PT, R14, RZ, PT ;  /* 0x000000ff0e00720c */ /* 0x004fe20003f05270 */
[----:B------:R-:W-:-:S12]  /*df40*/  BSSY B0, `(.L_x_10149) ;  /* 0x000002b000007945 */ /* 0x000fd80003800000 */
[----:B------:R-:W-:Y:S05]  /*df50*/  @P0 BRA `(.L_x_10150) ;  /* 0x0000000000a40947 */ /* 0x000fea0003800000 */
[----:B------:R-:W-:-:S03]  /*df60*/  UMOV UR4, 0xffffffff ;  /* 0xffffffff00047882 */ /* 0x000fc60000000000 */
[----:B------:R-:W-:Y:S05]  /*df70*/  BRA.DIV UR4, `(.L_x_10151) ;  /* 0x0000000e04807947 */ /* 0x000fea000b800000 */
[----:B------:R-:W-:-:S13]  /*df80*/  ELECT P6, URZ, PT ;  /* 0x00000000003f782f */ /* 0x000fda00038c0000 */
.L_x_10190:
[----:B------:R-:W-:Y:S05]  /*df90*/  @!P6 BRA `(.L_x_10150) ;  /* 0x000000000094e947 */ /* 0x000fea0003800000 */
[----:B------:R-:W-:-:S06]  /*dfa0*/  ULOP3.LUT UR4, UR41, 0x2, URZ, 0xfc, !UPT ;  /* 0x0000000229047892 */ /* 0x000fcc000f8efc3f */
[----:B-1----:R-:W-:-:S05]  /*dfb0*/  IMAD.U32 R0, RZ, RZ, UR4 ;  /* 0x00000004ff007e24 */ /* 0x002fca000f8e00ff */
[----:B------:R-:W-:-:S13]  /*dfc0*/  ISETP.NE.AND P0, PT, R0, 0x3, PT ;  /* 0x000000030000780c */ /* 0x000fda0003f05270 */
[----:B------:R-:W-:Y:S05]  /*dfd0*/  @!P0 BRA `(.L_x_10152) ;  /* 0x0000000000048947 */ /* 0x000fea0003800000 */
[----:B------:R-:W-:Y:S01]  /*dfe0*/  BPT.TRAP 0x1 ;  /* 0x000000040000795c */ /* 0x000fe20000300000 */
.L_x_10152:
        /* <DEDUP_REMOVED lines=9> */
[----:B------:R-:W-:Y:S01]  /*e080*/  IMAD R3, R6, 0x8, R3 ;  /* 0x0000000806037824 */ /* 0x000fe200078e0203 */
[----:B------:R-:W-:Y:S01]  /*e090*/  SHF.L.U32 R0, R0, 0x1f, RZ ;  /* 0x0000001f00007819 */ /* 0x000fe200000006ff */
[----:B-1----:R-:W-:Y:S06]  /*e0a0*/  @!P1 BRA `(.L_x_10153) ;  /* 0x0000000c00549947 */ /* 0x002fec0003800000 */
.L_x_10191:
[----:B------:R-:W2:Y:S02]  /*e0b0*/  SYNCS.PHASECHK.TRANS64.TRYWAIT P1, [R3+URZ], R0 ;  /* 0x00000000030075a7 */ /* 0x000ea4000802017f */
[----:B--2---:R-:W-:Y:S05]  /*e0c0*/  @!P1 BRA `(.L_x_10154) ;  /* 0x0000000c00609947 */ /* 0x004fea0003800000 */
.L_x_10192:
[----:B------:R-:W-:Y:S05]  /*e0d0*/  @!P0 BRA `(.L_x_10155) ;  /* 0x0000000000048947 */ /* 0x000fea0003800000 */
[----:B------:R-:W-:Y:S01]  /*e0e0*/  BPT.TRAP 0x1 ;  /* 0x000000040000795c */ /* 0x000fe20000300000 */
.L_x_10155:
[----:B--2---:R-:W-:-:S04]  /*e0f0*/  IMAD R3, R18, 0x8, R7 ;  /* 0x0000000812037824 */ /* 0x004fc800078e0207 */
[----:B------:R-:W2:Y:S02]  /*e100*/  SYNCS.PHASECHK.TRANS64.TRYWAIT P1, [R3+URZ+0x19c60], R4 ;  /* 0x019c6004030075a7 */ /* 0x000ea4000802017f */
[----:B--2---:R-:W-:Y:S05]  /*e110*/  @!P1 BRA `(.L_x_10156) ;  /* 0x0000000c00609947 */ /* 0x004fea0003800000 */
.L_x_10193:
[----:B------:R-:W-:Y:S05]  /*e120*/  @!P0 BRA `(.L_x_10157) ;  /* 0x0000000000048947 */ /* 0x000fea0003800000 */
[----:B------:R-:W-:Y:S01]  /*e130*/  BPT.TRAP 0x1 ;  /* 0x000000040000795c */ /* 0x000fe20000300000 */
.L_x_10157:
[----:B-1----:R-:W-:-:S04]  /*e140*/  IMAD R5, R6, 0x8, R7 ;  /* 0x0000000806057824 */ /* 0x002fc800078e0207 */
[----:B------:R-:W1:Y:S02]  /*e150*/  SYNCS.PHASECHK.TRANS64.TRYWAIT P1, [R5+URZ+0x19c60], R0 ;  /* 0x019c6000050075a7 */ /* 0x000e64000802017f */
[----:B-1----:R-:W-:Y:S05]  /*e160*/  @!P1 BRA `(.L_x_10158) ;  /* 0x0000000c00609947 */ /* 0x002fea0003800000 */
.L_x_10194:
[----:B------:R-:W-:Y:S05]  /*e170*/  @!P0 BRA `(.L_x_10159) ;  /* 0x0000000000048947 */ /* 0x000fea0003800000 */
[----:B------:R-:W-:Y:S01]  /*e180*/  BPT.TRAP 0x1 ;  /* 0x000000040000795c */ /* 0x000fe20000300000 */
.L_x_10159:
[----:B------:R-:W3:Y:S02]  /*e190*/  SYNCS.PHASECHK.TRANS64.TRYWAIT P0, [R3+URZ+0x19c80], R4 ;  /* 0x019c8004030075a7 */ /* 0x000ee4000800017f */
[----:B---3--:R-:W-:Y:S05]  /*e1a0*/  @!P0 BRA `(.L_x_10160) ;  /* 0x0000000c00648947 */ /* 0x008fea0003800000 */
.L_x_10161:
[----:B----4-:R4:W0:Y:S02]  /*e1b0*/  SYNCS.PHASECHK.TRANS64.TRYWAIT P0, [R5+URZ+0x19c80], R0 ;  /* 0x019c8000050075a7 */ /* 0x010824000800017f */
[----:B0-----:R-:W-:Y:S05]  /*e1c0*/  @!P0 NANOSLEEP.SYNCS 0x989680 ;  /* 0x009896800000895d */ /* 0x001fea0003900000 */
[----:B------:R-:W0:Y:S02]  /*e1d0*/  @!P0 SYNCS.PHASECHK.TRANS64 P0, [R5+URZ+0x19c80], R0 ;  /* 0x019c8000050085a7 */ /* 0x000e24000800007f */
[----:B0-----:R-:W-:Y:S05]  /*e1e0*/  @!P0 BRA `(.L_x_10161) ;  /* 0xfffffffc00f08947 */ /* 0x001fea000383ffff */
.L_x_10150:
[----:B------:R-:W-:Y:S05]  /*e1f0*/  BSYNC B0 ;  /* 0x0000000000007941 */ /* 0x000fea0003800000 */
.L_x_10149:
[----:B------:R-:W-:Y:S05]  /*e200*/  EXIT ;  /* 0x000000000000794d */ /* 0x000fea0003800000 */
.L_x_10038:
[----:B0-----:R-:W-:-:S04]  /*e210*/  IMAD.U32 R3, RZ, RZ, UR45 ;  /* 0x0000002dff037e24 */ /* 0x001fc8000f8e00ff */
[----:B------:R0:W1:Y:S03]  /*e220*/  SYNCS.PHASECHK.TRANS64.TRYWAIT P1, [R3+URZ+0x19c00], R0 ;  /* 0x019c0000030075a7 */ /* 0x000066000802017f */
[----:B-1----:R-:W-:Y:S05]  /*e230*/  @!P1 NANOSLEEP.SYNCS 0x989680 ;  /* 0x009896800000995d */ /* 0x002fea0003900000 */
[----:B------:R-:W1:Y:S02]  /*e240*/  @!P1 SYNCS.PHASECHK.TRANS64 P1, [R3+URZ+0x19c00], R0 ;  /* 0x019c0000030095a7 */ /* 0x000e64000802007f */
[----:B-1----:R-:W-:Y:S05]  /*e250*/  @!P1 BRA `(.L_x_10038) ;  /* 0xfffffffc00ec9947 */ /* 0x002fea000383ffff */
[----:B------:R-:W-:Y:S05]  /*e260*/  BRA `(.L_x_10162) ;  /* 0xffffff3400a87947 */ /* 0x000fea000383ffff */
.L_x_10042:
[----:B-1----:R1:W2:Y:S02]  /*e270*/  SYNCS.PHASECHK.TRANS64.TRYWAIT P2, [R3+URZ+0x19c30], R0 ;  /* 0x019c3000030075a7 */ /* 0x0022a4000804017f */
[----:B--2---:R-:W-:Y:S05]  /*e280*/  @!P2 NANOSLEEP.SYNCS 0x989680 ;  /* 0x009896800000a95d */ /* 0x004fea0003900000 */
[----:B------:R-:W2:Y:S02]  /*e290*/  @!P2 SYNCS.PHASECHK.TRANS64 P2, [R3+URZ+0x19c30], R0 ;  /* 0x019c30000300a5a7 */ /* 0x000ea4000804007f */
[----:B--2---:R-:W-:Y:S05]  /*e2a0*/  @!P2 BRA `(.L_x_10042) ;  /* 0xfffffffc00f0a947 */ /* 0x004fea000383ffff */
[----:B------:R-:W-:Y:S05]  /*e2b0*/  BRA `(.L_x_10041) ;  /* 0xffffff3400cc7947 */ /* 0x000fea000383ffff */
.L_x_10047:
[----:B-1----:R-:W-:-:S04]  /*e2c0*/  IMAD.U32 R7, RZ, RZ, UR21 ;  /* 0x00000015ff077e24 */ /* 0x002fc8000f8e00ff */
[----:B------:R1:W2:Y:S03]  /*e2d0*/  SYNCS.PHASECHK.TRANS64.TRYWAIT P3, [R7+URZ+0x19c30], R0 ;  /* 0x019c3000070075a7 */ /* 0x0002a6000806017f */
[----:B--2---:R-:W-:Y:S05]  /*e2e0*/  @!P3 NANOSLEEP.SYNCS 0x989680 ;  /* 0x009896800000b95d */ /* 0x004fea0003900000 */
[----:B------:R-:W2:Y:S02]  /*e2f0*/  @!P3 SYNCS.PHASECHK.TRANS64 P3, [R7+URZ+0x19c30], R0 ;  /* 0x019c30000700b5a7 */ /* 0x000ea4000806007f */
[----:B--2---:R-:W-:Y:S05]  /*e300*/  @!P3 BRA `(.L_x_10047) ;  /* 0xfffffffc00ecb947 */ /* 0x004fea000383ffff */
[----:B------:R-:W-:Y:S05]  /*e310*/  BRA `(.L_x_10046) ;  /* 0xffffff58003c7947 */ /* 0x000fea000383ffff */
.L_x_10051:
[----:B-1----:R-:W-:-:S04]  /*e320*/  IMAD.U32 R7, RZ, RZ, UR11 ;  /* 0x0000000bff077e24 */ /* 0x002fc8000f8e00ff */
[----:B------:R1:W2:Y:S03]  /*e330*/  SYNCS.PHASECHK.TRANS64.TRYWAIT P3, [R7+URZ+0x19c50], R0 ;  /* 0x019c5000070075a7 */ /* 0x0002a6000806017f */
[----:B--2---:R-:W-:Y:S05]  /*e340*/  @!P3 NANOSLEEP.SYNCS 0x989680 ;  /* 0x009896800000b95d */ /* 0x004fea0003900000 */
[----:B------:R-:W2:Y:S02]  /*e350*/  @!P3 SYNCS.PHASECHK.TRANS64 P3, [R7+URZ+0x19c50], R0 ;  /* 0x019c50000700b5a7 */ /* 0x000ea4000806007f */
[----:B--2---:R-:W-:Y:S05]  /*e360*/  @!P3 BRA `(.L_x_10051) ;  /* 0xfffffffc00ecb947 */ /* 0x004fea000383ffff */
[----:B------:R-:W-:Y:S05]  /*e370*/  BRA `(.L_x_10050) ;  /* 0xffffff58008c7947 */ /* 0x000fea000383ffff */
.L_x_10058:
[----:B-1----:R-:W-:-:S04]  /*e380*/  IMAD.U32 R9, RZ, RZ, UR6 ;  /* 0x00000006ff097e24 */ /* 0x002fc8000f8e00ff */
[----:B------:R1:W2:Y:S03]  /*e390*/  SYNCS.PHASECHK.TRANS64.TRYWAIT P2, [R9+URZ+0x19c30], R0 ;  /* 0x019c3000090075a7 */ /* 0x0002a6000804017f */
[----:B--2---:R-:W-:Y:S05]  /*e3a0*/  @!P2 NANOSLEEP.SYNCS 0x989680 ;  /* 0x009896800000a95d */ /* 0x004fea0003900000 */
[----:B------:R-:W2:Y:S02]  /*e3b0*/  @!P2 SYNCS.PHASECHK.TRANS64 P2, [R9+URZ+0x19c30], R0 ;  /* 0x019c30000900a5a7 */ /* 0x000ea4000804007f */
[----:B--2---:R-:W-:Y:S05]  /*e3c0*/  @!P2 BRA `(.L_x_10058) ;  /* 0xfffffffc00eca947 */ /* 0x004fea000383ffff */
[----:B------:R-:W-:Y:S05]  /*e3d0*/  BRA `(.L_x_10057) ;  /* 0xffffff7c00507947 */ /* 0x000fea000383ffff */
.L_x_10062:
[----:B-1----:R-:W-:-:S04]  /*e3e0*/  IMAD.U32 R9, RZ, RZ, UR11 ;  /* 0x0000000bff097e24 */ /* 0x002fc8000f8e00ff */
[----:B------:R1:W2:Y:S03]  /*e3f0*/  SYNCS.PHASECHK.TRANS64.TRYWAIT P2, [R9+URZ+0x19c50], R0 ;  /* 0x019c5000090075a7 */ /* 0x0002a6000804017f */
[----:B--2---:R-:W-:Y:S05]  /*e400*/  @!P2 NANOSLEEP.SYNCS 0x989680 ;  /* 0x009896800000a95d */ /* 0x004fea0003900000 */
[----:B------:R-:W2:Y:S02]  /*e410*/  @!P2 SYNCS.PHASECHK.TRANS64 P2, [R9+URZ+0x19c50], R0 ;  /* 0x019c50000900a5a7 */ /* 0x000ea4000804007f */
[----:B--2---:R-:W-:Y:S05]  /*e420*/  @!P2 BRA `(.L_x_10062) ;  /* 0xfffffffc00eca947 */ /* 0x004fea000383ffff */
[----:B------:R-:W-:Y:S05]  /*e430*/  BRA `(.L_x_10061) ;  /* 0xffffff7c00a07947 */ /* 0x000fea000383ffff */
.L_x_10068:
[----:B-1----:R-:W-:-:S04]  /*e440*/  IMAD.U32 R6, RZ, RZ, UR14 ;  /* 0x0000000eff067e24 */ /* 0x002fc8000f8e00ff */
[----:B------:R1:W2:Y:S03]  /*e450*/  SYNCS.PHASECHK.TRANS64.TRYWAIT P1, [R6+URZ+0x19c50], R5 ;  /* 0x019c5005060075a7 */ /* 0x0002a6000802017f */
[----:B--2---:R-:W-:Y:S05]  /*e460*/  @!P1 NANOSLEEP.SYNCS 0x989680 ;  /* 0x009896800000995d */ /* 0x004fea0003900000 */
[----:B------:R-:W2:Y:S02]  /*e470*/  @!P1 SYNCS.PHASECHK.TRANS64 P1, [R6+URZ+0x19c50], R5 ;  /* 0x019c5005060095a7 */ /* 0x000ea4000802007f */
[----:B--2---:R-:W-:Y:S05]  /*e480*/  @!P1 BRA `(.L_x_10068) ;  /* 0xfffffffc00ec9947 */ /* 0x004fea000383ffff */
[----:B------:R-:W-:Y:S05]  /*e490*/  BRA `(.L_x_10067) ;  /* 0xffffff9400ec7947 */ /* 0x000fea000383ffff */
.L_x_10094:
[----:B------:R-:W-:Y:S02]  /*e4a0*/  IMAD.MOV.U32 R13, RZ, RZ, R20 ;  /* 0x000000ffff0d7224 */ /* 0x000fe400078e0014 */
[----:B------:R-:W-:Y:S02]  /*e4b0*/  IMAD.MOV.U32 R12, RZ, RZ, RZ ;  /* 0x000000ffff0c7224 */ /* 0x000fe400078e00ff */
[----:B------:R-:W-:Y:S02]  /*e4c0*/  IMAD.MOV.U32 R11, RZ, RZ, 0x1f ;  /* 0x0000001fff0b7424 */ /* 0x000fe400078e00ff */
[----:B------:R-:W-:-:S07]  /*e4d0*/  IMAD.MOV.U32 R15, RZ, RZ, -0x1 ;  /* 0xffffffffff0f7424 */ /* 0x000fce00078e00ff */
[----:B------:R-:W-:Y:S05]  /*e4e0*/  WARPSYNC.COLLECTIVE R15, `(.L_x_10163) ;  /* 0x000000000f087348 */ /* 0x000fea0003c00000 */
[----:B------:R0:W1:Y:S02]  /*e4f0*/  SHFL.IDX P6, R14, R13, R12, R11 ;  /* 0x0000000c0d0e7389 */ /* 0x00006400000c000b */
[----:B01----:R-:W-:Y:S01]  /*e500*/  ENDCOLLECTIVE ;  /* 0x000000000000791b */ /* 0x003fe20003800000 */
.L_x_10163:
[----:B------:R-:W-:Y:S05]  /*e510*/  BRA `(.L_x_10164) ;  /* 0xffffffcc00687947 */ /* 0x000fea000383ffff */
.L_x_10096:
[----:B------:R-:W-:Y:S01]  /*e520*/  BSSY B0, `(.L_x_10165) ;  /* 0x0000006000007945 */ /* 0x000fe20003800000 */
[----:B------:R-:W-:-:S07]  /*e530*/  IMAD.MOV.U32 R15, RZ, RZ, -0x1 ;  /* 0xffffffffff0f7424 */ /* 0x000fce00078e00ff */
[----:B0-----:R-:W-:Y:S05]  /*e540*/  WARPSYNC.COLLECTIVE R15, `(.L_x_10166) ;  /* 0x000000000f0c7348 */ /* 0x001fea0003c00000 */
[----:B------:R-:W-:Y:S02]  /*e550*/  ELECT P6, UR62, PT ;  /* 0x00000000003e782f */ /* 0x000fe400038c0000 */
[----:B------:R-:W-:Y:S01]  /*e560*/  MOV R14, UR62 ;  /* 0x0000003e000e7c02 */ /* 0x000fe20008000f00 */
[----:B0-----:R-:W-:Y:S10]  /*e570*/  ENDCOLLECTIVE ;  /* 0x000000000000791b */ /* 0x001ff40003800000 */
.L_x_10166:
[----:B------:R-:W-:Y:S05]  /*e580*/  BSYNC B0 ;  /* 0x0000000000007941 */ /* 0x000fea0003800000 */
.L_x_10165:
[----:B------:R-:W-:Y:S05]  /*e590*/  BRA `(.L_x_10167) ;  /* 0xffffffcc00707947 */ /* 0x000fea000383ffff */
.L_x_10098:
[----:B-1----:R1:W2:Y:S02]  /*e5a0*/  SYNCS.PHASECHK.TRANS64.TRYWAIT P1, [R3+URZ+0x19c80], R2 ;  /* 0x019c8002030075a7 */ /* 0x0022a4000802017f */
[----:B--2---:R-:W-:Y:S05]  /*e5b0*/  @!P1 NANOSLEEP.SYNCS 0x989680 ;  /* 0x009896800000995d */ /* 0x004fea0003900000 */
[----:B------:R-:W2:Y:S02]  /*e5c0*/  @!P1 SYNCS.PHASECHK.TRANS64 P1, [R3+URZ+0x19c80], R2 ;  /* 0x019c8002030095a7 */ /* 0x000ea4000802007f */
[----:B--2---:R-:W-:Y:S05]  /*e5d0*/  @!P1 BRA `(.L_x_10098) ;  /* 0xfffffffc00f09947 */ /* 0x004fea000383ffff */
[----:B------:R-:W-:Y:S05]  /*e5e0*/  BRA `(.L_x_10168) ;  /* 0xffffffcc00c87947 */ /* 0x000fea000383ffff */
.L_x_10100:
[----:B--2---:R2:W3:Y:S02]  /*e5f0*/  SYNCS.PHASECHK.TRANS64.TRYWAIT P1, [R3+URZ+0x19c40], R2 ;  /* 0x019c4002030075a7 */ /* 0x0044e4000802017f */
[----:B---3--:R-:W-:Y:S05]  /*e600*/  @!P1 NANOSLEEP.SYNCS 0x989680 ;  /* 0x009896800000995d */ /* 0x008fea0003900000 */
[----:B------:R-:W3:Y:S02]  /*e610*/  @!P1 SYNCS.PHASECHK.TRANS64 P1, [R3+URZ+0x19c40], R2 ;  /* 0x019c4002030095a7 */ /* 0x000ee4000802007f */
[----:B---3--:R-:W-:Y:S05]  /*e620*/  @!P1 BRA `(.L_x_10100) ;  /* 0xfffffffc00f09947 */ /* 0x008fea000383ffff */
[----:B------:R-:W-:Y:S05]  /*e630*/  BRA `(.L_x_10169) ;  /* 0xffffffd0004c7947 */ /* 0x000fea000383ffff */
.L_x_10104:
        /* <DEDUP_REMOVED lines=8> */
.L_x_10170:
[----:B------:R-:W-:Y:S02]  /*e6c0*/  IMAD R5, R5, 0xc0, R21 ;  /* 0x000000c005057824 */ /* 0x000fe400078e0215 */
[----:B------:R-:W-:Y:S02]  /*e6d0*/  IMAD.MOV.U32 R13, RZ, RZ, R0 ;  /* 0x000000ffff0d7224 */ /* 0x000fe400078e0000 */
[----:B------:R-:W-:-:S07]  /*e6e0*/  IMAD.MOV.U32 R2, RZ, RZ, R14 ;  /* 0x000000ffff027224 */ /* 0x000fce00078e000e */
[----:B------:R-:W-:Y:S05]  /*e6f0*/  WARPSYNC.COLLECTIVE R15, `(.L_x_10171) ;  /* 0x000000000f087348 */ /* 0x000fea0003c00000 */
[----:B------:R0:W1:Y:S02]  /*e700*/  SHFL.IDX P6, R14, R13, R12, R11 ;  /* 0x0000000c0d0e7389 */ /* 0x00006400000c000b */
[----:B01----:R-:W-:Y:S01]  /*e710*/  ENDCOLLECTIVE ;  /* 0x000000000000791b */ /* 0x003fe20003800000 */
.L_x_10171:
        /* <DEDUP_REMOVED lines=9> */
.L_x_10172:
        /* <DEDUP_REMOVED lines=10> */
.L_x_10173:
        /* <DEDUP_REMOVED lines=13> */
.L_x_10174:
        /* <DEDUP_REMOVED lines=10> */
.L_x_10175:
[----:B------:R-:W-:Y:S01]  /*e9c0*/  @!PT LDS RZ, [RZ] ;  /* 0x00000000fffff984 */ /* 0x000fe20000000800 */
[----:B------:R-:W-:Y:S01]  /*e9d0*/  @!PT LDS RZ, [RZ] ;  /* 0x00000000fffff984 */ /* 0x000fe20000000800 */
[----:B------:R-:W-:Y:S01]  /*e9e0*/  @!PT LDS RZ, [RZ] ;  /* 0x00000000fffff984 */ /* 0x000fe20000000800 */
[----:B------:R1:W-:Y:S04]  /*e9f0*/  @!P4 LDGSTS.E.BYPASS.LTC128B.128 [R10+0xf800], desc[UR46][R2.64], !P0 ;  /* 0x0f800000020acfae */ /* 0x0003e8000c101d6e */
[----:B------:R1:W-:Y:S04]  /*ea00*/  @!P4 LDGSTS.E.BYPASS.LTC128B.128 [R10+0x11000], desc[UR46][R2.64+0x20], !P1 ;  /* 0x11000020020acfae */ /* 0x0003e8000c901d6e */
[----:B------:R1:W-:Y:S01]  /*ea10*/  @!P4 LDGSTS.E.BYPASS.LTC128B.128 [R10+0x12800], desc[UR46][R2.64+0x40], !P2 ;  /* 0x12800040020acfae */ /* 0x0003e2000d101d6e */
[----:B------:R-:W-:Y:S05]  /*ea20*/  BRA `(.L_x_10176) ;  /* 0xffffffd800087947 */ /* 0x000fea000383ffff */
.L_x_10109:
[----:B0-----:R0:W1:Y:S02]  /*ea30*/  SYNCS.PHASECHK.TRANS64.TRYWAIT P0, [R16+URZ+0x19c20], R3 ;  /* 0x019c2003100075a7 */ /* 0x001064000800017f */
[----:B-1----:R-:W-:Y:S05]  /*ea40*/  @!P0 NANOSLEEP.SYNCS 0x989680 ;  /* 0x009896800000895d */ /* 0x002fea0003900000 */
[----:B------:R-:W1:Y:S02]  /*ea50*/  @!P0 SYNCS.PHASECHK.TRANS64 P0, [R16+URZ+0x19c20], R3 ;  /* 0x019c2003100085a7 */ /* 0x000e64000800007f */
[----:B-1----:R-:W-:Y:S05]  /*ea60*/  @!P0 BRA `(.L_x_10109) ;  /* 0xfffffffc00f08947 */ /* 0x002fea000383ffff */
[----:B------:R-:W-:Y:S05]  /*ea70*/  BRA `(.L_x_10177) ;  /* 0xffffffd800787947 */ /* 0x000fea000383ffff */
.L_x_10115:
[----:B0-----:R0:W1:Y:S02]  /*ea80*/  SYNCS.PHASECHK.TRANS64.TRYWAIT P0, [R6+URZ+0x19c80], R4 ;  /* 0x019c8004060075a7 */ /* 0x001064000800017f */
[----:B-1----:R-:W-:Y:S05]  /*ea90*/  @!P0 NANOSLEEP.SYNCS 0x989680 ;  /* 0x009896800000895d */ /* 0x002fea0003900000 */
[----:B------:R-:W1:Y:S02]  /*eaa0*/  @!P0 SYNCS.PHASECHK.TRANS64 P0, [R6+URZ+0x19c80], R4 ;  /* 0x019c8004060085a7 */ /* 0x000e64000800007f */
[----:B-1----:R-:W-:Y:S05]  /*eab0*/  @!P0 BRA `(.L_x_10115) ;  /* 0xfffffffc00f08947 */ /* 0x002fea000383ffff */
[----:B------:R-:W-:Y:S05]  /*eac0*/  BRA `(.L_x_10178) ;  /* 0xffffffdc001c7947 */ /* 0x000fea000383ffff */
.L_x_10122:
[----:B-1----:R1:W2:Y:S02]  /*ead0*/  SYNCS.PHASECHK.TRANS64.TRYWAIT P0, [R6+URZ+0x19c40], R4 ;  /* 0x019c4004060075a7 */ /* 0x0022a4000800017f */
[----:B--2---:R-:W-:Y:S05]  /*eae0*/  @!P0 NANOSLEEP.SYNCS 0x989680 ;  /* 0x009896800000895d */ /* 0x004fea0003900000 */
[----:B------:R-:W2:Y:S02]  /*eaf0*/  @!P0 SYNCS.PHASECHK.TRANS64 P0, [R6+URZ+0x19c40], R4 ;  /* 0x019c4004060085a7 */ /* 0x000ea4000800007f */
[----:B--2---:R-:W-:Y:S05]  /*eb00*/  @!P0 BRA `(.L_x_10122) ;  /* 0xfffffffc00f08947 */ /* 0x004fea000383ffff */
[----:B------:R-:W-:Y:S05]  /*eb10*/  BRA `(.L_x_10179) ;  /* 0xffffffe000147947 */ /* 0x000fea000383ffff */
.L_x_10130:
[----:B0-----:R0:W1:Y:S02]  /*eb20*/  SYNCS.PHASECHK.TRANS64.TRYWAIT P1, [R3+URZ+0x19c70], R4 ;  /* 0x019c7004030075a7 */ /* 0x001064000802017f */
[----:B-1----:R-:W-:Y:S05]  /*eb30*/  @!P1 NANOSLEEP.SYNCS 0x989680 ;  /* 0x009896800000995d */ /* 0x002fea0003900000 */
[----:B------:R-:W1:Y:S02]  /*eb40*/  @!P1 SYNCS.PHASECHK.TRANS64 P1, [R3+URZ+0x19c70], R4 ;  /* 0x019c7004030095a7 */ /* 0x000e64000802007f */
[----:B-1----:R-:W-:Y:S05]  /*eb50*/  @!P1 BRA `(.L_x_10130) ;  /* 0xfffffffc00f09947 */ /* 0x002fea000383ffff */
[----:B------:R-:W-:Y:S05]  /*eb60*/  BRA `(.L_x_10180) ;  /* 0xffffffe400287947 */ /* 0x000fea000383ffff */
.L_x_10132:
[----:B0-----:R0:W1:Y:S02]  /*eb70*/  SYNCS.PHASECHK.TRANS64.TRYWAIT P1, [R3+URZ+0x19c60], R4 ;  /* 0x019c6004030075a7 */ /* 0x001064000802017f */
[----:B-1----:R-:W-:Y:S05]  /*eb80*/  @!P1 NANOSLEEP.SYNCS 0x989680 ;  /* 0x009896800000995d */ /* 0x002fea0003900000 */
[----:B------:R-:W1:Y:S02]  /*eb90*/  @!P1 SYNCS.PHASECHK.TRANS64 P1, [R3+URZ+0x19c60], R4 ;  /* 0x019c6004030095a7 */ /* 0x000e64000802007f */
[----:B-1----:R-:W-:Y:S05]  /*eba0*/  @!P1 BRA `(.L_x_10132) ;  /* 0xfffffffc00f09947 */ /* 0x002fea000383ffff */
[----:B------:R-:W-:Y:S05]  /*ebb0*/  BRA `(.L_x_10181) ;  /* 0xffffffe400307947 */ /* 0x000fea000383ffff */
.L_x_10139:
[----:B0-----:R0:W1:Y:S02]  /*ebc0*/  SYNCS.PHASECHK.TRANS64.TRYWAIT P1, [R0+URZ+0x19c70], R3 ;  /* 0x019c7003000075a7 */ /* 0x001064000802017f */
[----:B-1----:R-:W-:Y:S05]  /*ebd0*/  @!P1 NANOSLEEP.SYNCS 0x989680 ;  /* 0x009896800000995d */ /* 0x002fea0003900000 */
[----:B------:R-:W1:Y:S02]  /*ebe0*/  @!P1 SYNCS.PHASECHK.TRANS64 P1, [R0+URZ+0x19c70], R3 ;  /* 0x019c7003000095a7 */ /* 0x000e64000802007f */
[----:B-1----:R-:W-:Y:S05]  /*ebf0*/  @!P1 BRA `(.L_x_10139) ;  /* 0xfffffffc00f09947 */ /* 0x002fea000383ffff */
[----:B------:R-:W-:Y:S05]  /*ec00*/  BRA `(.L_x_10182) ;  /* 0xffffffe800d07947 */ /* 0x000fea000383ffff */
.L_x_10141:
[----:B0-----:R0:W1:Y:S02]  /*ec10*/  SYNCS.PHASECHK.TRANS64.TRYWAIT P1, [R0+URZ+0x19c60], R3 ;  /* 0x019c6003000075a7 */ /* 0x001064000802017f */
[----:B-1----:R-:W-:Y:S05]  /*ec20*/  @!P1 NANOSLEEP.SYNCS 0x989680 ;  /* 0x009896800000995d */ /* 0x002fea0003900000 */
[----:B------:R-:W1:Y:S02]  /*ec30*/  @!P1 SYNCS.PHASECHK.TRANS64 P1, [R0+URZ+0x19c60], R3 ;  /* 0x019c6003000095a7 */ /* 0x000e64000802007f */
[----:B-1----:R-:W-:Y:S05]  /*ec40*/  @!P1 BRA `(.L_x_10141) ;  /* 0xfffffffc00f09947 */ /* 0x002fea000383ffff */
[----:B------:R-:W-:Y:S05]  /*ec50*/  BRA `(.L_x_10183) ;  /* 0xffffffe800d47947 */ /* 0x000fea000383ffff */
.L_x_10147:
[----:B-1----:R1:W2:Y:S02]  /*ec60*/  SYNCS.PHASECHK.TRANS64.TRYWAIT P0, [R7+URZ+0x19c20], R0 ;  /* 0x019c2000070075a7 */ /* 0x0022a4000800017f */
[----:B--2---:R-:W-:Y:S05]  /*ec70*/  @!P0 NANOSLEEP.SYNCS 0x989680 ;  /* 0x009896800000895d */ /* 0x004fea0003900000 */
[----:B------:R-:W2:Y:S02]  /*ec80*/  @!P0 SYNCS.PHASECHK.TRANS64 P0, [R7+URZ+0x19c20], R0 ;  /* 0x019c2000070085a7 */ /* 0x000ea4000800007f */
[----:B--2---:R-:W-:Y:S05]  /*ec90*/  @!P0 BRA `(.L_x_10147) ;  /* 0xfffffffc00f08947 */ /* 0x004fea000383ffff */
[----:B------:R-:W-:Y:S05]  /*eca0*/  BRA `(.L_x_10184) ;  /* 0xfffffff000847947 */ /* 0x000fea000383ffff */
.L_x_10148:
        /* <DEDUP_REMOVED lines=11> */
.L_x_10186:
[----:B------:R-:W-:Y:S05]  /*ed60*/  BSYNC B0 ;  /* 0x0000000000007941 */ /* 0x000fea0003800000 */
.L_x_10185:
[----:B------:R-:W-:Y:S05]  /*ed70*/  BRA `(.L_x_10187) ;  /* 0xfffffff0006c7947 */ /* 0x000fea000383ffff */
.L_x_10151:
[----:B------:R-:W-:Y:S01]  /*ed80*/  BSSY B1, `(.L_x_10188) ;  /* 0x0000006000017945 */ /* 0x000fe20003800000 */
[----:B------:R-:W-:-:S07]  /*ed90*/  IMAD.MOV.U32 R15, RZ, RZ, -0x1 ;  /* 0xffffffffff0f7424 */ /* 0x000fce00078e00ff */
[----:B01----:R-:W-:Y:S05]  /*eda0*/  WARPSYNC.COLLECTIVE R15, `(.L_x_10189) ;  /* 0x000000000f0c7348 */ /* 0x003fea0003c00000 */
[----:B------:R-:W-:Y:S02]  /*edb0*/  ELECT P6, UR62, PT ;  /* 0x00000000003e782f */ /* 0x000fe400038c0000 */
[----:B------:R-:W-:Y:S01]  /*edc0*/  MOV R14, UR62 ;  /* 0x0000003e000e7c02 */ /* 0x000fe20008000f00 */
[----:B01----:R-:W-:Y:S10]  /*edd0*/  ENDCOLLECTIVE ;  /* 0x000000000000791b */ /* 0x003ff40003800000 */
.L_x_10189:
[----:B------:R-:W-:Y:S05]  /*ede0*/  BSYNC B1 ;  /* 0x0000000000017941 */ /* 0x000fea0003800000 */
.L_x_10188:
[----:B------:R-:W-:Y:S05]  /*edf0*/  BRA `(.L_x_10190) ;  /* 0xfffffff000647947 */ /* 0x000fea000383ffff */
.L_x_10153:
[----:B-1----:R1:W2:Y:S02]  /*ee00*/  SYNCS.PHASECHK.TRANS64.TRYWAIT P1, [R5+URZ], R4 ;  /* 0x00000004050075a7 */ /* 0x0022a4000802017f */
[----:B--2---:R-:W-:Y:S05]  /*ee10*/  @!P1 NANOSLEEP.SYNCS 0x989680 ;  /* 0x009896800000995d */ /* 0x004fea0003900000 */
[----:B------:R-:W2:Y:S02]  /*ee20*/  @!P1 SYNCS.PHASECHK.TRANS64 P1, [R5+URZ], R4 ;  /* 0x00000004050095a7 */ /* 0x000ea4000802007f */
[----:B--2---:R-:W-:Y:S05]  /*ee30*/  @!P1 BRA `(.L_x_10153) ;  /* 0xfffffffc00f09947 */ /* 0x004fea000383ffff */
[----:B------:R-:W-:Y:S05]  /*ee40*/  BRA `(.L_x_10191) ;  /* 0xfffffff000987947 */ /* 0x000fea000383ffff */
.L_x_10154:
[----:B--2---:R2:W3:Y:S02]  /*ee50*/  SYNCS.PHASECHK.TRANS64.TRYWAIT P1, [R3+URZ], R0 ;  /* 0x00000000030075a7 */ /* 0x0044e4000802017f */
[----:B---3--:R-:W-:Y:S05]  /*ee60*/  @!P1 NANOSLEEP.SYNCS 0x989680 ;  /* 0x009896800000995d */ /* 0x008fea0003900000 */
[----:B------:R-:W3:Y:S02]  /*ee70*/  @!P1 SYNCS.PHASECHK.TRANS64 P1, [R3+URZ], R0 ;  /* 0x00000000030095a7 */ /* 0x000ee4000802007f */
[----:B---3--:R-:W-:Y:S05]  /*ee80*/  @!P1 BRA `(.L_x_10154) ;  /* 0xfffffffc00f09947 */ /* 0x008fea000383ffff */
[----:B------:R-:W-:Y:S05]  /*ee90*/  BRA `(.L_x_10192) ;  /* 0xfffffff0008c7947 */ /* 0x000fea000383ffff */
.L_x_10156:
[----:B--2---:R2:W3:Y:S02]  /*eea0*/  SYNCS.PHASECHK.TRANS64.TRYWAIT P1, [R3+URZ+0x19c60], R4 ;  /* 0x019c6004030075a7 */ /* 0x0044e4000802017f */
[----:B---3--:R-:W-:Y:S05]  /*eeb0*/  @!P1 NANOSLEEP.SYNCS 0x989680 ;  /* 0x009896800000995d */ /* 0x008fea0003900000 */
[----:B------:R-:W3:Y:S02]  /*eec0*/  @!P1 SYNCS.PHASECHK.TRANS64 P1, [R3+URZ+0x19c60], R4 ;  /* 0x019c6004030095a7 */ /* 0x000ee4000802007f */
[----:B---3--:R-:W-:Y:S05]  /*eed0*/  @!P1 BRA `(.L_x_10156) ;  /* 0xfffffffc00f09947 */ /* 0x008fea000383ffff */
[----:B------:R-:W-:Y:S05]  /*eee0*/  BRA `(.L_x_10193) ;  /* 0xfffffff0008c7947 */ /* 0x000fea000383ffff */
.L_x_10158:
[----:B-1----:R1:W3:Y:S02]  /*eef0*/  SYNCS.PHASECHK.TRANS64.TRYWAIT P1, [R5+URZ+0x19c60], R0 ;  /* 0x019c6000050075a7 */ /* 0x0022e4000802017f */
[----:B---3--:R-:W-:Y:S05]  /*ef00*/  @!P1 NANOSLEEP.SYNCS 0x989680 ;  /* 0x009896800000995d */ /* 0x008fea0003900000 */
[----:B------:R-:W3:Y:S02]  /*ef10*/  @!P1 SYNCS.PHASECHK.TRANS64 P1, [R5+URZ+0x19c60], R0 ;  /* 0x019c6000050095a7 */ /* 0x000ee4000802007f */
[----:B---3--:R-:W-:Y:S05]  /*ef20*/  @!P1 BRA `(.L_x_10158) ;  /* 0xfffffffc00f09947 */ /* 0x008fea000383ffff */
[----:B------:R-:W-:Y:S05]  /*ef30*/  BRA `(.L_x_10194) ;  /* 0xfffffff0008c7947 */ /* 0x000fea000383ffff */
.L_x_10160:
[----:B---3--:R3:W4:Y:S02]  /*ef40*/  SYNCS.PHASECHK.TRANS64.TRYWAIT P0, [R3+URZ+0x19c80], R4 ;  /* 0x019c8004030075a7 */ /* 0x008724000800017f */
[----:B----4-:R-:W-:Y:S05]  /*ef50*/  @!P0 NANOSLEEP.SYNCS 0x989680 ;  /* 0x009896800000895d */ /* 0x010fea0003900000 */
[----:B------:R-:W4:Y:S02]  /*ef60*/  @!P0 SYNCS.PHASECHK.TRANS64 P0, [R3+URZ+0x19c80], R4 ;  /* 0x019c8004030085a7 */ /* 0x000f24000800007f */
[----:B----4-:R-:W-:Y:S05]  /*ef70*/  @!P0 BRA `(.L_x_10160) ;  /* 0xfffffffc00f08947 */ /* 0x010fea000383ffff */
[----:B------:R-:W-:Y:S05]  /*ef80*/  BRA `(.L_x_10161) ;  /* 0xfffffff000887947 */ /* 0x000fea000383ffff */
.L_x_10195:
        /* <DEDUP_REMOVED lines=15> */
.L_x_12985:


//--------------------- .text._ZN7cutlass13device_kernelIN5flash11enable_sm90INS1_16FlashAttnFwdSm90INS1_25CollectiveMainloopFwdSm90ILi2EN4cute5tupleIJNS5_1CILi1EEES8_S8_EEENS6_IJNS7_ILi192EEENS7_ILi128EEENS7_ILi96EEEEEELi96ENS_12float_e4m3_tEfNS_4arch4Sm90ELb1ELb0ELb0ELb1ELb0ELb0ELb0ELb1ELb1ELb1ELb0ELb0EEENS1_21CollectiveEpilogueFwdINS6_IJSA_SC_SB_EEES9_NS_10bfloat16_tESG_Li384ELb1ELb1ELb0ELb1EEENS1_36VarlenDynamicPersistentTileSchedulerILi192ELi128ELi384ELi128ELb0ELb1ELb1ELb1ELb1ELb1EEEEEEEEEvNT_6ParamsE --------------------------
	.section	.text._ZN7cutlass13device_kernelIN5flash11enable_sm90INS1_16FlashAttnFwdSm90INS1_25CollectiveMainloopFwdSm90ILi2EN4cute5tupleIJNS5_1CILi1EEES8_S8_EEENS6_IJNS7_ILi192EEENS7_ILi128EEENS7_ILi96EEEEEELi96ENS_12float_e4m3_tEfNS_4arch4Sm90ELb1ELb0ELb0ELb1ELb0ELb0ELb0ELb1ELb1ELb1ELb0ELb0EEENS1_21CollectiveEpilogueFwdINS6_IJSA_SC_SB_EEES9_NS_10bfloat16_tESG_Li384ELb1ELb1ELb0ELb1EEENS1_36VarlenDynamicPersistentTileSchedulerILi192ELi128ELi384ELi128ELb0ELb1ELb1ELb1ELb1ELb1EEEEEEEEEvNT_6ParamsE,"ax",@progbits
	.align	128
.text._ZN7cutlass13device_kernelIN5flash11enable_sm90INS1_16FlashAttnFwdSm90INS1_25CollectiveMainloopFwdSm90ILi2EN4cute5tupleIJNS5_1CILi1EEES8_S8_EEENS6_IJNS7_ILi192EEENS7_ILi128EEENS7_ILi96EEEEEELi96ENS_12float_e4m3_tEfNS_4arch4Sm90ELb1ELb0ELb0ELb1ELb0ELb0ELb0ELb1ELb1ELb1ELb0ELb0EEENS1_21CollectiveEpilogueFwdINS6_IJSA_SC_SB_EEES9_NS_10bfloat16_tESG_Li384ELb1ELb1ELb0ELb1EEENS1_36VarlenDynamicPersistentTileSchedulerILi192ELi128ELi384ELi128ELb0ELb1ELb1ELb1ELb1ELb1EEEEEEEEEvNT_6ParamsE:
        .type           _ZN7cutlass13device_kernelIN5flash11enable_sm90INS1_16FlashAttnFwdSm90INS1_25CollectiveMainloopFwdSm90ILi2EN4cute5tupleIJNS5_1CILi1EEES8_S8_EEENS6_IJNS7_ILi192EEENS7_ILi128EEENS7_ILi96EEEEEELi96ENS_12float_e4m3_tEfNS_4arch4Sm90ELb1ELb0ELb0ELb1ELb0ELb0ELb0ELb1ELb1ELb1ELb0ELb0EEENS1_21CollectiveEpilogueFwdINS6_IJSA_SC_SB_EEES9_NS_10bfloat16_tESG_Li384ELb1ELb1ELb0ELb1EEENS1_36VarlenDynamicPersistentTileSchedulerILi192ELi128ELi384ELi128ELb0ELb1ELb1ELb1ELb1ELb1EEEEEEEEEvNT_6ParamsE,@function
        .size           _ZN7cutlass13device_kernelIN5flash11enable_sm90INS1_16FlashAttnFwdSm90INS1_25CollectiveMainloopFwdSm90ILi2EN4cute5tupleIJNS5_1CILi1EEES8_S8_EEENS6_IJNS7_ILi192EEENS7_ILi128EEENS7_ILi96EEEEEELi96ENS_12float_e4m3_tEfNS_4arch4Sm90ELb1ELb0ELb0ELb1ELb0ELb0ELb0ELb1ELb1ELb1ELb0ELb0EEENS1_21CollectiveEpilogueFwdINS6_IJSA_SC_SB_EEES9_NS_10bfloat16_tESG_Li384ELb1ELb1ELb0ELb1EEENS1_36VarlenDynamicPersistentTileSchedulerILi192ELi128ELi384ELi128ELb0ELb1ELb1ELb1ELb1ELb1EEEEEEEEEvNT_6ParamsE,(.L_x_12986 - _ZN7cutlass13device_kernelIN5flash11enable_sm90INS1_16FlashAttnFwdSm90INS1_25CollectiveMainloopFwdSm90ILi2EN4cute5tupleIJNS5_1CILi1EEES8_S8_EEENS6_IJNS7_ILi192EEENS7_ILi128EEENS7_ILi96EEEEEELi96ENS_12float_e4m3_tEfNS_4arch4Sm90ELb1ELb0ELb0ELb1ELb0ELb0ELb0ELb1ELb1ELb1ELb0ELb0EEENS1_21CollectiveEpilogueFwdINS6_IJSA_SC_SB_EEES9_NS_10bfloat16_tESG_Li384ELb1ELb1ELb0ELb1EEENS1_36VarlenDynamicPersistentTileSchedulerILi192ELi128ELi384ELi128ELb0ELb1ELb1ELb1ELb1ELb1EEEEEEEEEvNT_6ParamsE)
        .other          _ZN7cutlass13device_kernelIN5flash11enable_sm90INS1_16FlashAttnFwdSm90INS1_25CollectiveMainloopFwdSm90ILi2EN4cute5tupleIJNS5_1CILi1EEES8_S8_EEENS6_IJNS7_ILi192EEENS7_ILi128EEENS7_ILi96EEEEEELi96ENS_12float_e4m3_tEfNS_4arch4Sm90ELb1ELb0ELb0ELb1ELb0ELb0ELb0ELb1ELb1ELb1ELb0ELb0EEENS1_21CollectiveEpilogueFwdINS6_IJSA_SC_SB_EEES9_NS_10bfloat16_tESG_Li384ELb1ELb1ELb0ELb1EEENS1_36VarlenDynamicPersistentTileSchedulerILi192ELi128ELi384ELi128ELb0ELb1ELb1ELb1ELb1ELb1EEEEEEEEEvNT_6ParamsE,@"STO_CUDA_ENTRY STV_DEFAULT"
_ZN7cutlass13device_kernelIN5flash11enable_sm90INS1_16FlashAttnFwdSm90INS1_25CollectiveMainloopFwdSm90ILi2EN4cute5tupleIJNS5_1CILi1EEES8_S8_EEENS6_IJNS7_ILi192EEENS7_ILi128EEENS7_ILi96EEEEEELi96ENS_12float_e4m3_tEfNS_4arch4Sm90ELb1ELb0ELb0ELb1ELb0ELb0ELb0ELb1ELb1ELb1ELb0ELb0EEENS1_21CollectiveEpilogueFwdINS6_IJSA_SC_SB_EEES9_NS_10bfloat16_tESG_Li384ELb1ELb1ELb0ELb1EEENS1_36VarlenDynamicPersistentTileSchedulerILi192ELi128ELi384ELi128ELb0ELb1ELb1ELb1ELb1ELb1EEEEEEEEEvNT_6ParamsE:
        /* <DEDUP_REMOVED lines=18> */
.L_x_10197:
[----:B------:R-:W-:Y:S05]  /*0120*/  BSYNC B0 ;  /* 0x0000000000007941 */ /* 0x000fea0003800000 */
.L_x_10196:
        /* <DEDUP_REMOVED lines=41> */
.L_x_10198:
        /* <DEDUP_REMOVED lines=22> */
.L_x_10199:
        /* <DEDUP_REMOVED lines=18> */
.L_x_10200:
        /* <DEDUP_REMOVED lines=22> */
.L_x_10201:
        /* <DEDUP_REMOVED lines=22> */
.L_x_10202:
[----:B------:R-:W-:Y:S01]  /*0900*/  PLOP3.LUT P0, PT, PT, PT, UP0, 0x80, 0x0 ;  /* 0x000000000000781c */ /* 0x000fe20003f0f008 */
[----:B------:R-:W-:Y:S01]  /*0910*/  UMOV UR40, 0x1 ;  /* 0x0000000100287882 */ /* 0x000fe20000000000 */
[----:B------:R-:W-:Y:S01]  /*0920*/  NOP ;  /* 0x0000000000007918 */ /* 0x000fe20000000000 */
[----:B------:R-:W-:Y:S01]  /*0930*/  USEL UR40, UR40, 0x2, !UP0 ;  /* 0x0000000228287887 */ /* 0x000fe2000c000000 */
[----:B------:R-:W-:Y:S01]  /*0940*/  ULDC.64 UR44, c[0x0][0x208] ;  /* 0x00008200002c7ab9 */ /* 0x000fe20000000a00 */
[----:B012-4-:R-:W-:Y:S08]  /*0950*/  BAR.SYNC.DEFER_BLOCKING 0x0 ;  /* 0x0000000000007b1d */ /* 0x017ff00000010000 */
[----:B------:R-:W-:Y:S05]  /*0960*/  @!P0 BRA `(.L_x_10203) ;  /* 0x0000009c00888947 */ /* 0x000fea0003800000 */
.L_x_10204:
        /* <DEDUP_REMOVED lines=68> */
.L_x_10253:
[----:B01-34-:R-:W0:Y:S01]  /*0db0*/  LDC.64 R2, c[0x0][0xc88] ;  /* 0x00032200ff027b82 */ /* 0x01be220000000a00 */
[----:B------:R-:W-:Y:S01]  /*0dc0*/  ULDC.64 UR6, c[0x0][0xa28] ;  /* 0x00028a0000067ab9 */ /* 0x000fe20000000a00 */
[----:B------:R-:W-:Y:S01]  /*0dd0*/  ULDC.64 UR8, c[0x0][0xa18] ;  /* 0x0002860000087ab9 */ /* 0x000fe20000000a00 */
[----:B------:R-:W-:Y:S01]  /*0de0*/  ULDC UR4, c[0x0][0x424] ;  /* 0x0001090000047ab9 */ /* 0x000fe20000000800 */
[----:B0-----:R-:W-:-:S06]  /*0df0*/  IMAD.WIDE R2, R47, 0x4, R2 ;  /* 0x000000042f027825 */ /* 0x001fcc00078e0202 */
[----:B--2---:R-:W2:Y:S01]  /*0e00*/  LDG.E R2, desc[UR44][R2.64] ;  /* 0x0000002c02027981 */ /* 0x004ea2000c1e1900 */
        /* <DEDUP_REMOVED lines=15> */
[----:B-----5:R-:W-:-:S03]  /*0f00*/  IMAD.U32 R4, RZ, RZ, UR8 ;  /* 0x00000008ff047e24 */ /* 0x020fc6000f8e00ff */
[----:B------:R-:W-:Y:S01]  /*0f10*/  IMAD.U32 R5, RZ, RZ, UR9 ;  /* 0x00000009ff057e24 */ /* 0x000fe2000f8e00ff */
[----:B------:R-:W2:Y:S01]  /*0f20*/  @P0 LDG.E R2, desc[UR44][R2.64] ;  /* 0x0000002c02020981 */ /* 0x000ea2000c1e1900 */
[----:B------:R-:W-:Y:S01]  /*0f30*/  UISETP.NE.U32.AND UP0, UPT, UR6, URZ, UPT ;  /* 0x0000003f0600728c */ /* 0x000fe2000bf05070 */
[----:B------:R-:W-:Y:S02]  /*0f40*/  ULDC.64 UR8, c[0x0][0xa20] ;  /* 0x0002880000087ab9 */ /* 0x000fe40000000a00 */
[----:B------:R-:W3:Y:S01]  /*0f50*/  @P2 LDG.E R4, desc[UR44][R4.64] ;  /* 0x0000002c04042981 */ /* 0x000ee2000c1e1900 */
        /* <DEDUP_REMOVED lines=24> */
.L_x_10205:
        /* <DEDUP_REMOVED lines=9> */
.L_x_10206:
        /* <DEDUP_REMOVED lines=13> */
.L_x_10207:
        /* <DEDUP_REMOVED lines=38> */
[----:B------:R-:W-:Y:S01]  /*14a0*/  UIMAD UR42, UR5, 0xc0, URZ ;  /* 0x000000c0052a78a4 */ /* 0x000fe2000f8e023f */
        /* <DEDUP_REMOVED lines=10> */
[----:B------:R-:W-:Y:S01]  /*1550*/  CS2R R134, SRZ ;  /* 0x0000000000867805 */ /* 0x000fe2000001ff00 */
[----:B0-----:R-:W-:Y:S01]  /*1560*/  IMAD.MOV.U32 R3, RZ, RZ, RZ ;  /* 0x000000ffff037224 */ /* 0x001fe200078e00ff */
[----:B------:R-:W-:Y:S01]  /*1570*/  UIADD3 UR7, UR51, 0x80, -UR52 ;  /* 0x0000008033077890 */ /* 0x000fe2000fffe834 */
[----:B------:R-:W-:-:S02]  /*1580*/  CS2R R132, SRZ ;  /* 0x0000000000847805 */ /* 0x000fc4000001ff00 */
[----:B------:R-:W-:Y:S02]  /*1590*/  CS2R R10, SRZ ;  /* 0x00000000000a7805 */ /* 0x000fe4000001ff00 */
[----:B------:R-:W-:Y:S02]  /*15a0*/  CS2R R126, SRZ ;  /* 0x00000000007e7805 */ /* 0x000fe4000001ff00 */
[----:B------:R-:W-:Y:S01]  /*15b0*/  CS2R R12, SRZ ;  /* 0x00000000000c7805 */ /* 0x000fe2000001ff00 */
[----:B------:R-:W-:Y:S01]  /*15c0*/  @UP0 ULDC UR4, c[0x0][0x44c] ;  /* 0x0001130000040ab9 */ /* 0x000fe20000000800 */
[----:B------:R-:W-:Y:S01]  /*15d0*/  @UP0 ULDC UR8, c[0x0][0x450] ;  /* 0x0001140000080ab9 */ /* 0x000fe20000000800 */
        /* <DEDUP_REMOVED lines=69> */
.L_x_10209:
        /* <DEDUP_REMOVED lines=9> */
.L_x_10353:
[----:B------:R-:W-:Y:S05]  /*1ac0*/  @!P0 BRA `(.L_x_10211) ;  /* 0x0000000000048947 */ /* 0x000fea0003800000 */
[----:B------:R-:W-:Y:S01]  /*1ad0*/  BPT.TRAP 0x1 ;  /* 0x000000040000795c */ /* 0x000fe20000300000 */
.L_x_10211:
[----:B0-----:R-:W-:Y:S02]  /*1ae0*/  IMAD.U32 R3, RZ, RZ, UR37 ;  /* 0x00000025ff037e24 */ /* 0x001fe4000f8e00ff */
[----:B------:R-:W-:-:S03]  /*1af0*/  IMAD.U32 R0, RZ, RZ, UR36 ;  /* 0x00000024ff007e24 */ /* 0x000fc6000f8e00ff */
[----:B------:R-:W-:Y:S02]  /*1b00*/  LEA R3, R3, UR47, 0x3 ;  /* 0x0000002f03037c11 */ /* 0x000fe4000f8e18ff */
[----:B------:R-:W-:-:S04]  /*1b10*/  SHF.L.U32 R0, R0, 0x1f, RZ ;  /* 0x0000001f00007819 */ /* 0x000fc800000006ff */
[----:B------:R0:W1:Y:S01]  /*1b20*/  SYNCS.PHASECHK.TRANS64.TRYWAIT P2, [R3+URZ+0x19c30], R0 ;  /* 0x019c3000030075a7 */ /* 0x000062000804017f */
[----:B------:R-:W-:Y:S05]  /*1b30*/  @!P0 BRA `(.L_x_10212) ;  /* 0x0000000000048947 */ /* 0x000fea0003800000 */
[----:B------:R-:W-:Y:S01]  /*1b40*/  BPT.TRAP 0x1 ;  /* 0x000000040000795c */ /* 0x000fe20000300000 */
.L_x_10212:
[----:B------:R-:W2:Y:S02]  /*1b50*/  S2R R2, SR_TID.X ;  /* 0x0000000000027919 */ /* 0x000ea40000002100 */
[----:B--2---:R-:W-:Y:S01]  /*1b60*/  LOP3.LUT P1, RZ, R2, 0x7f, RZ, 0xc0, !PT ;  /* 0x0000007f02ff7812 */ /* 0x004fe2000782c0ff */
[----:B-1----:R-:W-:-:S12]  /*1b70*/  @P2 BRA `(.L_x_10213) ;  /* 0x0000000000082947 */ /* 0x002fd80003800000 */
[----:B------:R-:W1:Y:S02]  /*1b80*/  SYNCS.PHASECHK.TRANS64.TRYWAIT P2, [R3+URZ+0x19c30], R0 ;  /* 0x019c3000030075a7 */ /* 0x000e64000804017f */
[----:B-1----:R-:W-:Y:S05]  /*1b90*/  @!P2 BRA `(.L_x_10214) ;  /* 0x000000e4004ca947 */ /* 0x002fea0003800000 */
.L_x_10213:
        /* <DEDUP_REMOVED lines=42> */
[----:B------:R-:W-:-:S02]  /*1e40*/  WARPGROUP.DEPBAR.LE gsb0, 0x0 ;  /* 0x00008000000079c5 */ /* 0x000fc40000010000 */
        /* <DEDUP_REMOVED lines=128> */
[----:B------:R-:W-:Y:S01]  /*2650*/  FSEL R87, R87, -INF , P3 ;  /* 0xff80000057577808 */ /* 0x000fe20001800000 */
[----:B------:R-:W0:Y:S01]  /*2660*/  SHFL.IDX PT, R6, R0, RZ, 0x1c1f ;  /* 0x001c1fff00067589 */ /* 0x000e2200000e0000 */
[----:B------:R-:W-:-:S04]  /*2670*/  FMNMX.FTZ R4, R86, R95, !PT ;  /* 0x0000005f56047209 */ /* 0x000fc80007810000 */
[----:B------:R-:W-:-:S05]  /*2680*/  FMNMX.FTZ R8, R87, R4, !PT ;  /* 0x0000000457087209 */ /* 0x000fca0007810000 */
[----:B------:R-:W1:Y:S01]  /*2690*/  SHFL.BFLY PT, R95, R8, 0x2, 0x1f ;  /* 0x0c401f00085f7f89 */ /* 0x000e6200000e0000 */
[----:B0-----:R-:W-:-:S04]  /*26a0*/  VIADDMNMX R2, R6, R5, R2, PT ;  /* 0x0000000506027246 */ /* 0x001fc80003800102 */
[C---:B------:R-:W-:Y:S02]  /*26b0*/  ISETP.GT.AND P4, PT, R2.reuse, 0x1, PT ;  /* 0x000000010200780c */ /* 0x040fe40003f84270 */
[----:B------:R-:W-:Y:S02]  /*26c0*/  ISETP.GT.AND P5, PT, R2, 0x8, PT ;  /* 0x000000080200780c */ /* 0x000fe40003fa4270 */
[----:B------:R-:W-:Y:S02]  /*26d0*/  FSEL R25, R25, -INF , P4 ;  /* 0xff80000019197808 */ /* 0x000fe40002000000 */
[----:B-1----:R-:W-:Y:S02]  /*26e0*/  FMNMX.FTZ R95, R8, R95, !PT ;  /* 0x0000005f085f7209 */ /* 0x002fe40007810000 */
        /* <DEDUP_REMOVED lines=12> */
[----:B------:R-:W-:Y:S02]  /*27b0*/  CS2R R94, SRZ ;  /* 0x00000000005e7805 */ /* 0x000fe4000001ff00 */
[----:B------:R-:W-:Y:S02]  /*27c0*/  FSEL R48, R48, -INF , P4 ;  /* 0xff80000030307808 */ /* 0x000fe40002000000 */
[C---:B------:R-:W-:Y:S01]  /*27d0*/  FSETP.NEU.FTZ.AND P3, PT, R0.reuse, -INF , PT ;  /* 0xff8000000000780b */ /* 0x040fe20003f7d000 */
[----:B------:R-:W-:-:S01]  /*27e0*/  FFMA.FTZ R10, R0, R97, -8 ;  /* 0xc1000000000a7423 */ /* 0x000fc20000010061 */
[----:B------:R-:W-:-:S02]  /*27f0*/  ISETP.GT.AND P4, PT, R2, 0x38, PT ;  /* 0x000000380200780c */ /* 0x000fc40003f84270 */
[----:B------:R-:W-:Y:S02]  /*2800*/  CS2R R96, SRZ ;  /* 0x0000000000607805 */ /* 0x000fe4000001ff00 */
        /* <DEDUP_REMOVED lines=45> */
[----:B------:R-:W-:Y:S01]  /*2ae0*/  FFMA.FTZ R50, R75, UR43, -R10 ;  /* 0x0000002b4b327c23 */ /* 0x000fe2000801080a */
[----:B------:R-:W-:-:S02]  /*2af0*/  ISETP.GT.AND P3, PT, R2, 0x31, PT ;  /* 0x000000310200780c */ /* 0x000fc40003f64270 */
[----:B------:R-:W-:Y:S02]  /*2b00*/  CS2R R92, SRZ ;  /* 0x00000000005c7805 */ /* 0x000fe4000001ff00 */
[----:B------:R-:W-:Y:S01]  /*2b10*/  FMNMX.FTZ R35, R45, R14, !PT ;  /* 0x0000000e2d237209 */ /* 0x000fe20007810000 */
[----:B------:R-:W-:Y:S01]  /*2b20*/  FFMA.FTZ R14, R31, UR43, -R10 ;  /* 0x0000002b1f0e7c23 */ /* 0x000fe2000801080a */
[----:B------:R-:W-:Y:S01]  /*2b30*/  FSEL R49, R49, -INF , P3 ;  /* 0xff80000031317808 */ /* 0x000fe20001800000 */
[----:B------:R-:W1:Y:S01]  /*2b40*/  MUFU.EX2 R7, R7 ;  /* 0x0000000700077308 */ /* 0x000e620000000800 */
[----:B0-----:R-:W-:Y:S02]  /*2b50*/  FMNMX.FTZ R20, R48, R35, !PT ;  /* 0x0000002330147209 */ /* 0x001fe40007810000 */
[----:B------:R-:W-:Y:S02]  /*2b60*/  CS2R R90, SRZ ;  /* 0x00000000005a7805 */ /* 0x000fe4000001ff00 */
[----:B------:R-:W-:-:S02]  /*2b70*/  ISETP.GT.AND P3, PT, R2, 0x39, PT ;  /* 0x000000390200780c */ /* 0x000fc40003f64270 */
[----:B------:R-:W-:Y:S02]  /*2b80*/  CS2R R88, SRZ ;  /* 0x0000000000587805 */ /* 0x000fe4000001ff00 */
        /* <DEDUP_REMOVED lines=9> */
[--C-:B------:R-:W-:Y:S01]  /*2c20*/  FFMA.FTZ R20, R21, UR43, -R10.reuse ;  /* 0x0000002b15147c23 */ /* 0x100fe2000801080a */
[----:B------:R-:W-:Y:S02]  /*2c30*/  ISETP.GT.AND P4, PT, R2, 0x48, PT ;  /* 0x000000480200780c */ /* 0x000fe40003f84270 */
[----:B------:R-:W-:Y:S02]  /*2c40*/  FSEL R57, R57, -INF , P3 ;  /* 0xff80000039397808 */ /* 0x000fe40001800000 */
[----:B------:R-:W-:Y:S01]  /*2c50*/  FMNMX.FTZ R26, R56, R35, !PT ;  /* 0x00000023381a7209 */ /* 0x000fe20007810000 */
[----:B------:R-:W-:Y:S01]  /*2c60*/  MUFU.EX2 R12, R12 ;  /* 0x0000000c000c7308 */ /* 0x000fe20000000800 */
[----:B------:R-:W-:Y:S01]  /*2c70*/  ISETP.GT.AND P3, PT, R2, 0x49, PT ;  /* 0x000000490200780c */ /* 0x000fe20003f64270 */
[----:B0-----:R-:W-:Y:S01]  /*2c80*/  FFMA.FTZ R43, R63, UR43, -R10 ;  /* 0x0000002b3f2b7c23 */ /* 0x001fe2000801080a */
[----:B------:R-:W-:Y:S01]  /*2c90*/  FSEL R60, R60, -INF , P4 ;  /* 0xff8000003c3c7808 */ /* 0x000fe20002000000 */
[----:B------:R-:W-:Y:S01]  /*2ca0*/  IMAD.U32 R63, RZ, RZ, UR43 ;  /* 0x0000002bff3f7e24 */ /* 0x000fe2000f8e00ff */
[----:B------:R-:W-:-:S02]  /*2cb0*/  FMNMX.FTZ R21, R57, R26, !PT ;  /* 0x0000001a39157209 */ /* 0x000fc40007810000 */
[----:B------:R-:W-:Y:S01]  /*2cc0*/  ISETP.GT.AND P4, PT, R2, 0x50, PT ;  /* 0x000000500200780c */ /* 0x000fe20003f84270 */
[----:B------:R0:W2:Y:S01]  /*2cd0*/  MUFU.EX2 R27, R39 ;  /* 0x00000027001b7308 */ /* 0x0000a20000000800 */
[----:B------:R-:W-:Y:S02]  /*2ce0*/  FSEL R61, R61, -INF , P3 ;  /* 0xff8000003d3d7808 */ /* 0x000fe40001800000 */
[----:B------:R-:W-:Y:S02]  /*2cf0*/  FMNMX.FTZ R26, R60, R21, !PT ;  /* 0x000000153c1a7209 */ /* 0x000fe40007810000 */
[----:B------:R-:W-:Y:S02]  /*2d00*/  ISETP.GT.AND P3, PT, R2, 0x51, PT ;  /* 0x000000510200780c */ /* 0x000fe40003f64270 */
[----:B------:R-:W-:Y:S01]  /*2d10*/  FSEL R64, R64, -INF , P4 ;  /* 0xff80000040407808 */ /* 0x000fe20002000000 */
[----:B------:R-:W-:Y:S01]  /*2d20*/  MUFU.EX2 R21, R47 ;  /* 0x0000002f00157308 */ /* 0x000fe20000000800 */
[----:B------:R-:W-:Y:S01]  /*2d30*/  FMNMX.FTZ R35, R61, R26, !PT ;  /* 0x0000001a3d237209 */ /* 0x000fe20007810000 */
[----:B0-----:R-:W-:Y:S01]  /*2d40*/  FFMA.FTZ R39, R70, UR43, -R10 ;  /* 0x0000002b46277c23 */ /* 0x001fe2000801080a */
[----:B------:R-:W-:-:S02]  /*2d50*/  ISETP.GT.AND P4, PT, R2, 0x58, PT ;  /* 0x000000580200780c */ /* 0x000fc40003f84270 */
[----:B------:R-:W-:Y:S02]  /*2d60*/  FSEL R65, R65, -INF , P3 ;  /* 0xff80000041417808 */ /* 0x000fe40001800000 */
[----:B------:R-:W-:Y:S01]  /*2d70*/  FMNMX.FTZ R26, R64, R35, !PT ;  /* 0x00000023401a7209 */ /* 0x000fe20007810000 */
[----:B------:R-:W-:Y:S01]  /*2d80*/  MUFU.EX2 R14, R14 ;  /* 0x0000000e000e7308 */ /* 0x000fe20000000800 */
[----:B------:R-:W-:Y:S02]  /*2d90*/  ISETP.GT.AND P3, PT, R2, 0x59, PT ;  /* 0x000000590200780c */ /* 0x000fe40003f64270 */
[----:B------:R-:W-:Y:S02]  /*2da0*/  FSEL R68, R68, -INF , P4 ;  /* 0xff80000044447808 */ /* 0x000fe40002000000 */
        /* <DEDUP_REMOVED lines=17> */
[----:B------:R-:W-:Y:S01]  /*2ec0*/  FMNMX.FTZ R35, R73, R30, !PT ;  /* 0x0000001e49237209 */ /* 0x000fe20007810000 */
[--C-:B------:R-:W-:Y:S01]  /*2ed0*/  FFMA.FTZ R30, R55, UR43, -R10.reuse ;  /* 0x0000002b371e7c23 */ /* 0x100fe2000801080a */
[----:B------:R-:W-:Y:S01]  /*2ee0*/  ISETP.GT.AND P4, PT, R2, 0x70, PT ;  /* 0x000000700200780c */ /* 0x000fe20003f84270 */
[----:B------:R-:W-:Y:S01]  /*2ef0*/  MUFU.EX2 R13, R13 ;  /* 0x0000000d000d7308 */ /* 0x000fe20000000800 */
[----:B------:R-:W-:Y:S01]  /*2f00*/  FSEL R77, R77, -INF , P3 ;  /* 0xff8000004d4d7808 */ /* 0x000fe20001800000 */
[----:B------:R-:W-:Y:S01]  /*2f10*/  FFMA.FTZ R55, R82, UR43, -R10 ;  /* 0x0000002b52377c23 */ /* 0x000fe2000801080a */
[----:B------:R-:W-:Y:S02]  /*2f20*/  FMNMX.FTZ R34, R76, R35, !PT ;  /* 0x000000234c227209 */ /* 0x000fe40007810000 */
[----:B------:R-:W-:-:S02]  /*2f30*/  ISETP.GT.AND P3, PT, R2, 0x71, PT ;  /* 0x000000710200780c */ /* 0x000fc40003f64270 */
[----:B------:R-:W-:Y:S01]  /*2f40*/  FSEL R80, R80, -INF , P4 ;  /* 0xff80000050507808 */ /* 0x000fe20002000000 */
[----:B------:R-:W0:Y:S01]  /*2f50*/  MUFU.EX2 R30, R30 ;  /* 0x0000001e001e7308 */ /* 0x000e220000000800 */
        /* <DEDUP_REMOVED lines=9> */
[----:B------:R-:W-:Y:S01]  /*2ff0*/  FSEL R85, R85, -INF , P3 ;  /* 0xff80000055557808 */ /* 0x000fe20001800000 */
[----:B------:R-:W-:Y:S01]  /*3000*/  MUFU.EX2 R38, R38 ;  /* 0x0000002600267308 */ /* 0x000fe20000000800 */
[----:B------:R-:W-:Y:S01]  /*3010*/  FMNMX.FTZ R2, R84, R35, !PT ;  /* 0x0000002354027209 */ /* 0x000fe20007810000 */
[----:B------:R-:W-:Y:S01]  /*3020*/  FFMA.FTZ R35, R66, UR43, -R10 ;  /* 0x0000002b42237c23 */ /* 0x000fe2000801080a */
[----:B-1----:R-:W-:Y:S02]  /*3030*/  F2FP.SATFINITE.E4M3.F32.PACK_AB_MERGE_C R149, R7, R6, RZ ;  /* 0x000000060795723e */ /* 0x002fe400048070ff */
[----:B------:R-:W-:-:S02]  /*3040*/  FMNMX.FTZ R2, R85, R2, !PT ;  /* 0x0000000255027209 */ /* 0x000fc40007810000 */
[----:B--2---:R-:W-:Y:S01]  /*3050*/  F2FP.SATFINITE.E4M3.F32.PACK_AB_MERGE_C R151, R27, R12, RZ ;  /* 0x0000000c1b97723e */ /* 0x004fe200048070ff */
[----:B------:R-:W-:Y:S01]  /*3060*/  MUFU.EX2 R34, R34 ;  /* 0x0000002200227308 */ /* 0x000fe20000000800 */
[----:B0-----:R-:W-:Y:S01]  /*3070*/  F2FP.SATFINITE.E4M3.F32.PACK_AB_MERGE_C R147, R30, R13, RZ ;  /* 0x0000000d1e93723e */ /* 0x001fe200048070ff */
[----:B------:R-:W0:Y:S01]  /*3080*/  SHFL.BFLY PT, R47, R2, 0x2, 0x1f ;  /* 0x0c401f00022f7f89 */ /* 0x000e2200000e0000 */
[----:B------:R-:W-:Y:S02]  /*3090*/  F2FP.SATFINITE.E4M3.F32.PACK_AB_MERGE_C R149, R5, R4, R149 ;  /* 0x000000040595723e */ /* 0x000fe40004807095 */
[----:B------:R-:W-:Y:S02]  /*30a0*/  F2FP.SATFINITE.E4M3.F32.PACK_AB_MERGE_C R151, R9, R8, R151 ;  /* 0x000000080997723e */ /* 0x000fe40004807097 */
[----:B------:R-:W-:Y:S01]  /*30b0*/  F2FP.SATFINITE.E4M3.F32.PACK_AB_MERGE_C R145, R21, R20, RZ ;  /* 0x000000141591723e */ /* 0x000fe200048070ff */
[----:B------:R-:W-:Y:S01]  /*30c0*/  MUFU.EX2 R43, R43 ;  /* 0x0000002b002b7308 */ /* 0x000fe20000000800 */
[----:B------:R-:W-:-:S02]  /*30d0*/  F2FP.SATFINITE.E4M3.F32.PACK_AB_MERGE_C R147, R26, R15, R147 ;  /* 0x0000000f1a93723e */ /* 0x000fc40004807093 */
[----:B------:R-:W-:-:S05]  /*30e0*/  F2FP.SATFINITE.E4M3.F32.PACK_AB_MERGE_C R145, R31, R14, R145 ;  /* 0x0000000e1f91723e */ /* 0x000fca0004807091 */
[----:B------:R-:W-:Y:S08]  /*30f0*/  MUFU.EX2 R35, R35 ;  /* 0x0000002300237308 */ /* 0x000ff00000000800 */
[----:B------:R-:W-:Y:S01]  /*3100*/  MUFU.EX2 R42, R42 ;  /* 0x0000002a002a7308 */ /* 0x000fe20000000800 */
[----:B0-----:R-:W-:Y:S01]  /*3110*/  FMNMX.FTZ R58, R2, R47, !PT ;  /* 0x0000002f023a7209 */ /* 0x001fe20007810000 */
[----:B------:R-:W-:-:S04]  /*3120*/  FFMA.FTZ R47, R74, UR43, -R10 ;  /* 0x0000002b4a2f7c23 */ /* 0x000fc8000801080a */
[----:B------:R-:W0:Y:S02]  /*3130*/  SHFL.BFLY PT, R59, R58, 0x1, 0x1f ;  /* 0x0c201f003a3b7f89 */ /* 0x000e2400000e0000 */
[----:B------:R-:W-:Y:S08]  /*3140*/  MUFU.EX2 R39, R39 ;  /* 0x0000002700277308 */ /* 0x000ff00000000800 */
[----:B------:R-:W-:Y:S08]  /*3150*/  MUFU.EX2 R46, R46 ;  /* 0x0000002e002e7308 */ /* 0x000ff00000000800 */
[----:B------:R-:W-:Y:S01]  /*3160*/  MUFU.EX2 R51, R51 ;  /* 0x0000003300337308 */ /* 0x000fe20000000800 */
[----:B0-----:R-:W-:-:S07]  /*3170*/  FMNMX.FTZ R2, R58, R59, !PT ;  /* 0x0000003b3a027209 */ /* 0x001fce0007810000 */
[----:B------:R-:W-:Y:S01]  /*3180*/  MUFU.EX2 R54, R54 ;  /* 0x0000003600367308 */ /* 0x000fe20000000800 */
[----:B------:R-:W-:-:S01]  /*3190*/  FFMA.FTZ R58, R83, UR43, -R10 ;  /* 0x0000002b533a7c23 */ /* 0x000fc2000801080a */
[--C-:B------:R-:W-:Y:S01]  /*31a0*/  FFMA.FTZ R59, R86, UR43, -R10.reuse ;  /* 0x0000002b563b7c23 */ /* 0x100fe2000801080a */
[C---:B------:R-:W-:Y:S01]  /*31b0*/  FSETP.NEU.FTZ.AND P3, PT, R2.reuse, -INF , PT ;  /* 0xff8000000200780b */ /* 0x040fe20003f7d000 */
[----:B------:R-:W-:Y:S01]  /*31c0*/  FFMA.FTZ R62, R2, R63, -8 ;  /* 0xc1000000023e7423 */ /* 0x000fe2000001003f */
[----:B------:R-:W-:-:S03]  /*31d0*/  FFMA.FTZ R10, R87, UR43, -R10 ;  /* 0x0000002b570a7c23 */ /* 0x000fc6000801080a */
        /* <DEDUP_REMOVED lines=52> */
[----:B------:R-:W-:Y:S02]  /*3520*/  F2FP.SATFINITE.E4M3.F32.PACK_AB_MERGE_C R63, R66, R63, RZ ;  /* 0x0000003f423f723e */ /* 0x000fe400048070ff */
[----:B------:R2:W-:Y:S02]  /*3530*/  @!P1 SYNCS.ARRIVE.TRANS64.RED.A1T0 RZ, [R48+URZ], RZ ;  /* 0x000000ff30ff99a7 */ /* 0x0005e4000810043f */
[----:B------:R-:W3:Y:S01]  /*3540*/  MUFU.EX2 R36, R36 ;  /* 0x0000002400247308 */ /* 0x000ee20000000800 */
[----:B0-----:R-:W-:-:S01]  /*3550*/  FADD.FTZ R56, R28, R49 ;  /* 0x000000311c387221 */ /* 0x001fc20000010000 */
[----:B------:R-:W-:-:S06]  /*3560*/  F2FP.SATFINITE.E4M3.F32.PACK_AB_MERGE_C R148, R25, R24, R63 ;  /* 0x000000181994723e */ /* 0x000fcc000480703f */
        /* <DEDUP_REMOVED lines=74> */
[C---:B-1----:R-:W-:Y:S01]  /*3a10*/  F2FP.SATFINITE.E4M3.F32.PACK_AB_MERGE_C R137, R50.reuse, R47, R8 ;  /* 0x0000002f3289723e */ /* 0x042fe20004807008 */
[----:B------:R-:W-:-:S04]  /*3a20*/  FADD.FTZ R50, R50, R7 ;  /* 0x0000000732327221 */ /* 0x000fc80000010000 */
[----:B------:R-:W-:Y:S02]  /*3a30*/  FADD.FTZ R51, R51, R50 ;  /* 0x0000003233337221 */ /* 0x000fe40000010000 */
[----:B------:R-:W1:Y:S01]  /*3a40*/  MUFU.EX2 R77, R77 ;  /* 0x0000004d004d7308 */ /* 0x000e620000000800 */
[----:B--2---:R-:W-:-:S01]  /*3a50*/  FADD.FTZ R7, R6, R5 ;  /* 0x0000000506077221 */ /* 0x004fc20000010000 */
[----:B------:R-:W-:-:S06]  /*3a60*/  FADD.FTZ R54, R54, R51 ;  /* 0x0000003336367221 */ /* 0x000fcc0000010000 */
[----:B------:R-:W-:Y:S01]  /*3a70*/  MUFU.EX2 R59, R59 ;  /* 0x0000003b003b7308 */ /* 0x000fe20000000800 */
[----:B0-----:R-:W-:-:S07]  /*3a80*/  FADD.FTZ R4, R76, R7 ;  /* 0x000000074c047221 */ /* 0x001fce0000010000 */
[----:B------:R-:W0:Y:S01]  /*3a90*/  MUFU.EX2 R10, R10 ;  /* 0x0000000a000a7308 */ /* 0x000e220000000800 */
[C---:B-1----:R-:W-:Y:S01]  /*3aa0*/  F2FP.SATFINITE.E4M3.F32.PACK_AB_MERGE_C R76, R77.reuse, R76, RZ ;  /* 0x0000004c4d4c723e */ /* 0x042fe200048070ff */
        /* <DEDUP_REMOVED lines=15> */
[----:B------:R-:W-:-:S03]  /*3ba0*/  FADD.FTZ R3, R10, R3 ;  /* 0x000000030a037221 */ /* 0x000fc60000010000 */
[----:B--2---:R-:W-:Y:S01]  /*3bb0*/  FADD.FTZ R4, R84, R7 ;  /* 0x0000000754047221 */ /* 0x004fe20000010000 */
        /* <DEDUP_REMOVED lines=8> */
[----:B------:R-:W-:-:S07]  /*3c40*/  IMAD.MOV.U32 R135, RZ, RZ, RZ ;  /* 0x000000ffff877224 */ /* 0x000fce00078e00ff */
.L_x_10225:
[----:B------:R-:W-:-:S04]  /*3c50*/  UISETP.NE.AND UP1, UPT, UR20, 0x1, UPT ;  /* 0x000000011400788c */ /* 0x000fc8000bf25270 */
[----:B------:R-:W-:-:S04]  /*3c60*/  USEL UR36, URZ, 0x1, UP1 ;  /* 0x000000013f247887 */ /* 0x000fc80008800000 */
[----:B------:R-:W-:Y:S01]  /*3c70*/  ULOP3.LUT UR36, UR19, UR36, URZ, 0x3c, !UPT ;  /* 0x0000002413247292 */ /* 0x000fe2000f8e3c3f */
[----:B------:R-:W-:Y:S11]  /*3c80*/  @!P0 BRA `(.L_x_10216) ;  /* 0x0000000000048947 */ /* 0x000ff60003800000 */
[----:B------:R-:W-:Y:S01]  /*3c90*/  BPT.TRAP 0x1 ;  /* 0x000000040000795c */ /* 0x000fe20000300000 */
.L_x_10216:
        /* <DEDUP_REMOVED lines=9> */
.L_x_10217:
[----:B-1----:R-:W-:Y:S05]  /*3d30*/  @P3 BRA `(.L_x_10218) ;  /* 0x0000000000083947 */ /* 0x002fea0003800000 */
[----:B------:R-:W1:Y:S02]  /*3d40*/  SYNCS.PHASECHK.TRANS64.TRYWAIT P3, [UR21+0x19c30], R0 ;  /* 0x019c3000ff0075a7 */ /* 0x000e640008060155 */
[----:B-1----:R-:W-:Y:S05]  /*3d50*/  @!P3 BRA `(.L_x_10219) ;  /* 0x000000c000f0b947 */ /* 0x002fea0003800000 */
.L_x_10218:
        /* <DEDUP_REMOVED lines=17> */
.L_x_10220:
[----:B------:R-:W-:Y:S01]  /*3e70*/  ULEA UR11, UR20, UR47, 0x3 ;  /* 0x0000002f140b7291 */ /* 0x000fe2000f8e183f */
[----:B01----:R-:W-:-:S05]  /*3e80*/  IMAD.U32 R0, RZ, RZ, UR19 ;  /* 0x00000013ff007e24 */ /* 0x003fca000f8e00ff */
[----:B------:R-:W-:-:S04]  /*3e90*/  SHF.L.U32 R0, R0, 0x1f, RZ ;  /* 0x0000001f00007819 */ /* 0x000fc800000006ff */
[----:B------:R0:W1:Y:S01]  /*3ea0*/  SYNCS.PHASECHK.TRANS64.TRYWAIT P3, [UR11+0x19c50], R0 ;  /* 0x019c5000ff0075a7 */ /* 0x000062000806014b */
[----:B------:R-:W-:Y:S05]  /*3eb0*/  @!P0 BRA `(.L_x_10221) ;  /* 0x0000000000048947 */ /* 0x000fea0003800000 */
[----:B------:R-:W-:Y:S01]  /*3ec0*/  BPT.TRAP 0x1 ;  /* 0x000000040000795c */ /* 0x000fe20000300000 */
.L_x_10221:
[----:B-1----:R-:W-:Y:S05]  /*3ed0*/  @P3 BRA `(.L_x_10222) ;  /* 0x0000000000083947 */ /* 0x002fea0003800000 */
[----:B------:R-:W1:Y:S02]  /*3ee0*/  SYNCS.PHASECHK.TRANS64.TRYWAIT P3, [UR11+0x19c50], R0 ;  /* 0x019c5000ff0075a7 */ /* 0x000e64000806014b */
[----:B-1----:R-:W-:Y:S05]  /*3ef0*/  @!P3 BRA `(.L_x_10223) ;  /* 0x000000c000a0b947 */ /* 0x002fea0003800000 */
.L_x_10222:
[----:B------:R-:W-:Y:S01]  /*3f00*/  UIADD3 UR6, UR47, 0x3000, URZ ;  /* 0x000030002f067890 */ /* 0x000fe2000fffe03f */
[----:B------:R-:W-:Y:S01]  /*3f10*/  WARPGROUP.ARRIVE ;  /* 0x00000000000079c5 */ /* 0x000fe20000000000 */
[----:B------:R-:W-:Y:S01]  /*3f20*/  UMOV UR7, 0x40000040 ;  /* 0x4000004000077882 */ /* 0x000fe20000000000 */
[----:B------:R-:W-:Y:S01]  /*3f30*/  VIADD R8, R17, UR42 ;  /* 0x0000002a11087c36 */ /* 0x000fe20008000000 */
[----:B------:R-:W-:Y:S01]  /*3f40*/  USHF.R.U32.HI UR6, URZ, 0x4, UR6 ;  /* 0x000000043f067899 */ /* 0x000fe20008011606 */
[----:B------:R-:W-:Y:S02]  /*3f50*/  IMAD.MOV.U32 R9, RZ, RZ, -0x2 ;  /* 0xfffffffeff097424 */ /* 0x000fe400078e00ff */
[----:B------:R-:W-:Y:S01]  /*3f60*/  IMAD.U32 R13, RZ, RZ, UR43 ;  /* 0x0000002bff0d7e24 */ /* 0x000fe2000f8e00ff */
[----:B------:R-:W-:-:S04]  /*3f70*/  ULOP3.LUT UR6, UR6, 0x3fff, URZ, 0xc0, !UPT ;  /* 0x00003fff06067892 */ /* 0x000fc8000f8ec03f */
        /* <DEDUP_REMOVED lines=13> */
[----:B------:R-:W-:Y:S01]  /*4050*/  UIADD3 UR6, UR10, 0x2, URZ ;  /* 0x000000020a067890 */ /* 0x000fe2000fffe03f */
[----:B------:R-:W-:-:S05]  /*4060*/  IMAD.U32 R9, RZ, RZ, UR52 ;  /* 0x00000034ff097e24 */ /* 0x000fca000f8e00ff */
[----:B------:R-:W-:-:S05]  /*4070*/  IADD3 R0, -R9, UR51, R0 ;  /* 0x0000003309007c10 */ /* 0x000fca000fffe100 */
[----:B0-----:R-:W-:-:S05]  /*4080*/  IMAD.IADD R2, R0, 0x1, R7 ;  /* 0x0000000100027824 */ /* 0x001fca00078e0207 */
        /* <DEDUP_REMOVED lines=110> */
[----:B0-----:R-:W-:Y:S01]  /*4770*/  IMAD.IADD R0, R0, 0x1, R9 ;  /* 0x0000000100007824 */ /* 0x001fe200078e0209 */
[----:B-1----:R-:W-:-:S04]  /*4780*/  FMNMX.FTZ R2, R11, R2, !PT ;  /* 0x000000020b027209 */ /* 0x002fc80007810000 */
[----:B------:R-:W-:Y:S02]  /*4790*/  ISETP.GT.AND P4, PT, R0, RZ, PT ;  /* 0x000000ff0000720c */ /* 0x000fe40003f84270 */
[C---:B------:R-:W-:Y:S01]  /*47a0*/  FSETP.NEU.FTZ.AND P3, PT, R2.reuse, -INF , PT ;  /* 0xff8000000200780b */ /* 0x040fe20003f7d000 */
[----:B------:R-:W-:-:S01]  /*47b0*/  FFMA.FTZ R12, R2, R13, -8 ;  /* 0xc1000000020c7423 */ /* 0x000fc2000001000d */
[----:B------:R-:W-:Y:S02]  /*47c0*/  ISETP.GT.AND P5, PT, R0, 0x1, PT ;  /* 0x000000010000780c */ /* 0x000fe40003fa4270 */
[----:B------:R-:W-:Y:S02]  /*47d0*/  FSEL R26, R26, -INF , P4 ;  /* 0xff8000001a1a7808 */ /* 0x000fe40002000000 */
[----:B------:R-:W-:Y:S02]  /*47e0*/  FSEL R10, R12, RZ, P3 ;  /* 0x000000ff0c0a7208 */ /* 0x000fe40001800000 */
[----:B------:R-:W-:-:S02]  /*47f0*/  ISETP.GT.AND P4, PT, R0, 0x8, PT ;  /* 0x000000080000780c */ /* 0x000fc40003f84270 */
        /* <DEDUP_REMOVED lines=310> */
.L_x_10224:
        /* <DEDUP_REMOVED lines=91> */
.L_x_10215:
[----:B------:R-:W-:-:S13]  /*6110*/  ISETP.LE.AND P2, PT, RZ, UR18, PT ;  /* 0x00000012ff007c0c */ /* 0x000fda000bf43270 */
[----:B------:R-:W-:Y:S05]  /*6120*/  @!P2 BRA `(.L_x_10226) ;  /* 0x0000001800eca947 */ /* 0x000fea0003800000 */
[----:B------:R-:W-:Y:S01]  /*6130*/  IMAD.MOV.U32 R7, RZ, RZ, R0 ;  /* 0x000000ffff077224 */ /* 0x000fe200078e0000 */
[----:B------:R-:W-:Y:S01]  /*6140*/  UMOV UR17, UR36 ;  /* 0x0000002400117c82 */ /* 0x000fe20008000000 */
[----:B------:R-:W-:Y:S01]  /*6150*/  IMAD.MOV.U32 R5, RZ, RZ, R2 ;  /* 0x000000ffff057224 */ /* 0x000fe200078e0002 */
[----:B------:R-:W-:-:S06]  /*6160*/  UMOV UR19, UR37 ;  /* 0x0000002500137c82 */ /* 0x000fcc0008000000 */
.L_x_10236:
[----:B------:R-:W-:-:S04]  /*6170*/  UIADD3 UR37, UR19, 0x1, URZ ;  /* 0x0000000113257890 */ /* 0x000fc8000fffe03f */
[----:B------:R-:W-:-:S04]  /*6180*/  UISETP.NE.AND UP0, UPT, UR37, 0x2, UPT ;  /* 0x000000022500788c */ /* 0x000fc8000bf05270 */
[----:B------:R-:W-:Y:S02]  /*6190*/  USEL UR36, URZ, 0x1, UP0 ;  /* 0x000000013f247887 */ /* 0x000fe40008000000 */
[----:B------:R-:W-:Y:S02]  /*61a0*/  USEL UR37, UR37, URZ, UP0 ;  /* 0x0000003f25257287 */ /* 0x000fe40008000000 */
[----:B------:R-:W-:Y:S01]  /*61b0*/  ULOP3.LUT UR36, UR17, UR36, URZ, 0x3c, !UPT ;  /* 0x0000002411247292 */ /* 0x000fe2000f8e3c3f */
[----:B------:R-:W-:Y:S11]  /*61c0*/  @!P0 BRA `(.L_x_10227) ;  /* 0x0000000000048947 */ /* 0x000ff60003800000 */
[----:B------:R-:W-:Y:S01]  /*61d0*/  BPT.TRAP 0x1 ;  /* 0x000000040000795c */ /* 0x000fe20000300000 */
.L_x_10227:
[----:B------:R-:W-:Y:S01]  /*61e0*/  ULEA UR6, UR37, UR47, 0x3 ;  /* 0x0000002f25067291 */ /* 0x000fe2000f8e183f */
[----:B------:R-:W-:-:S05]  /*61f0*/  IMAD.U32 R0, RZ, RZ, UR36 ;  /* 0x00000024ff007e24 */ /* 0x000fca000f8e00ff */
[----:B------:R-:W-:-:S04]  /*6200*/  SHF.L.U32 R0, R0, 0x1f, RZ ;  /* 0x0000001f00007819 */ /* 0x000fc800000006ff */
[----:B------:R0:W1:Y:S01]  /*6210*/  SYNCS.PHASECHK.TRANS64.TRYWAIT P2, [UR6+0x19c30], R0 ;  /* 0x019c3000ff0075a7 */ /* 0x0000620008040146 */
[----:B------:R-:W-:Y:S05]  /*6220*/  @!P0 BRA `(.L_x_10228) ;  /* 0x0000000000048947 */ /* 0x000fea0003800000 */
[----:B------:R-:W-:Y:S01]  /*6230*/  BPT.TRAP 0x1 ;  /* 0x000000040000795c */ /* 0x000fe20000300000 */
.L_x_10228:
[----:B-1----:R-:W-:Y:S05]  /*6240*/  @P2 BRA `(.L_x_10229) ;  /* 0x0000000000082947 */ /* 0x002fea0003800000 */
[----:B------:R-:W1:Y:S02]  /*6250*/  SYNCS.PHASECHK.TRANS64.TRYWAIT P2, [UR6+0x19c30], R0 ;  /* 0x019c3000ff0075a7 */ /* 0x000e640008040146 */
[----:B-1----:R-:W-:Y:S05]  /*6260*/  @!P2 BRA `(.L_x_10230) ;  /* 0x0000009c00dca947 */ /* 0x002fea0003800000 */
.L_x_10229:
        /* <DEDUP_REMOVED lines=17> */
.L_x_10231:
[----:B------:R-:W-:Y:S01]  /*6380*/  ULEA UR11, UR19, UR47, 0x3 ;  /* 0x0000002f130b7291 */ /* 0x000fe2000f8e183f */
[----:B01----:R-:W-:-:S05]  /*6390*/  IMAD.U32 R0, RZ, RZ, UR17 ;  /* 0x00000011ff007e24 */ /* 0x003fca000f8e00ff */
[----:B------:R-:W-:-:S04]  /*63a0*/  SHF.L.U32 R0, R0, 0x1f, RZ ;  /* 0x0000001f00007819 */ /* 0x000fc800000006ff */
[----:B------:R0:W1:Y:S01]  /*63b0*/  SYNCS.PHASECHK.TRANS64.TRYWAIT P2, [UR11+0x19c50], R0 ;  /* 0x019c5000ff0075a7 */ /* 0x000062000804014b */
[----:B------:R-:W-:Y:S05]  /*63c0*/  @!P0 BRA `(.L_x_10232) ;  /* 0x0000000000048947 */ /* 0x000fea0003800000 */
[----:B------:R-:W-:Y:S01]  /*63d0*/  BPT.TRAP 0x1 ;  /* 0x000000040000795c */ /* 0x000fe20000300000 */
.L_x_10232:
[----:B-1----:R-:W-:Y:S05]  /*63e0*/  @P2 BRA `(.L_x_10233) ;  /* 0x0000000000082947 */ /* 0x002fea0003800000 */
[----:B------:R-:W1:Y:S02]  /*63f0*/  SYNCS.PHASECHK.TRANS64.TRYWAIT P2, [UR11+0x19c50], R0 ;  /* 0x019c5000ff0075a7 */ /* 0x000e64000804014b */
[----:B-1----:R-:W-:Y:S05]  /*6400*/  @!P2 BRA `(.L_x_10234) ;  /* 0x0000009c008ca947 */ /* 0x002fea0003800000 */
.L_x_10233:
        /* <DEDUP_REMOVED lines=306> */
.L_x_10235:
        /* <DEDUP_REMOVED lines=91> */
.L_x_10226:
[----:B------:R-:W-:Y:S06]  /*7ce0*/  BAR.ARV 0x8, 0x200 ;  /* 0x0208000000007b1d */ /* 0x000fec0000002000 */
[----:B------:R-:W-:Y:S05]  /*7cf0*/  @!P0 BRA `(.L_x_10237) ;  /* 0x0000000000048947 */ /* 0x000fea0003800000 */
[----:B------:R-:W-:Y:S01]  /*7d00*/  BPT.TRAP 0x1 ;  /* 0x000000040000795c */ /* 0x000fe20000300000 */
.L_x_10237:
[----:B------:R-:W-:Y:S01]  /*7d10*/  ULEA UR14, UR37, UR47, 0x3 ;  /* 0x0000002f250e7291 */ /* 0x000fe2000f8e183f */
[----:B------:R-:W-:-:S05]  /*7d20*/  IMAD.U32 R5, RZ, RZ, UR36 ;  /* 0x00000024ff057e24 */ /* 0x000fca000f8e00ff */
[----:B------:R-:W-:-:S04]  /*7d30*/  SHF.L.U32 R5, R5, 0x1f, RZ ;  /* 0x0000001f05057819 */ /* 0x000fc800000006ff */
[----:B------:R0:W1:Y:S01]  /*7d40*/  SYNCS.PHASECHK.TRANS64.TRYWAIT P1, [UR14+0x19c50], R5 ;  /* 0x019c5005ff0075a7 */ /* 0x000062000802014e */
[----:B------:R-:W-:Y:S05]  /*7d50*/  @!P0 BRA `(.L_x_10238) ;  /* 0x0000000000048947 */ /* 0x000fea0003800000 */
[----:B------:R-:W-:Y:S01]  /*7d60*/  BPT.TRAP 0x1 ;  /* 0x000000040000795c */ /* 0x000fe20000300000 */
.L_x_10238:
[----:B-1----:R-:W-:Y:S05]  /*7d70*/  @P1 BRA `(.L_x_10239) ;  /* 0x0000000000081947 */ /* 0x002fea0003800000 */
[----:B------:R-:W1:Y:S02]  /*7d80*/  SYNCS.PHASECHK.TRANS64.TRYWAIT P1, [UR14+0x19c50], R5 ;  /* 0x019c5005ff0075a7 */ /* 0x000e64000802014e */
[----:B-1----:R-:W-:Y:S05]  /*7d90*/  @!P1 BRA `(.L_x_10240) ;  /* 0x0000008400409947 */ /* 0x002fea0003800000 */
.L_x_10239:
        /* <DEDUP_REMOVED lines=10> */
[----:B------:R-:W-:Y:S01]  /*7e40*/  @UP0 ULDC.64 UR10, c[0x0][0x9c8] ;  /* 0x00027200000a0ab9 */ /* 0x000fe20000000a00 */
[----:B------:R-:W-:Y:S02]  /*7e50*/  @UP0 USHF.R.S32.HI UR15, URZ, 0x1f, UR50 ;  /* 0x0000001f3f0f0899 */ /* 0x000fe40008011432 */
[----:B------:R-:W-:Y:S02]  /*7e60*/  @UP0 UIMAD UR6, UR39, UR10, URZ ;  /* 0x0000000a270602a4 */ /* 0x000fe4000f8e023f */
[----:B------:R-:W-:Y:S02]  /*7e70*/  @UP0 UIMAD.WIDE.U32 UR8, UR38, UR10, URZ ;  /* 0x0000000a260802a5 */ /* 0x000fe4000f8e003f */
[----:B------:R-:W-:Y:S02]  /*7e80*/  @UP0 UIMAD UR7, UR38, UR11, UR6 ;  /* 0x0000000b260702a4 */ /* 0x000fe4000f8e0206 */
[----:B------:R-:W-:Y:S02]  /*7e90*/  UIMAD UR6, UR37, 0x300, UR47 ;  /* 0x00000300250678a4 */ /* 0x000fe4000f8e022f */
[----:B------:R-:W-:Y:S01]  /*7ea0*/  @UP0 UIADD3 UR9, UR9, UR7, URZ ;  /* 0x0000000709090290 */ /* 0x000fe2000fffe03f */
[----:B------:R-:W-:-:S02]  /*7eb0*/  @UP0 ULDC.64 UR12, c[0x0][0x9d0] ;  /* 0x00027400000c0ab9 */ /* 0x000fc40000000a00 */
[----:B------:R-:W-:Y:S01]  /*7ec0*/  UMOV UR7, 0x40000040 ;  /* 0x4000004000077882 */ /* 0x000fe20000000000 */
[----:B------:R-:W-:Y:S02]  /*7ed0*/  @UP0 UIMAD UR10, UR15, UR12, URZ ;  /* 0x0000000c0f0a02a4 */ /* 0x000fe4000f8e023f */
[----:B------:R-:W-:Y:S01]  /*7ee0*/  @UP0 UIMAD.WIDE.U32 UR8, UR50, UR12, UR8 ;  /* 0x0000000c320802a5 */ /* 0x000fe2000f8e0008 */
[----:B------:R-:W-:Y:S01]  /*7ef0*/  QGMMA.64x96x32.F32.E4M3.E4M3 R88, R148, gdesc[UR4], R88, gsb0 ;  /* 0x0160000494587df3 */ /* 0x000fe20008000858 */
        /* <DEDUP_REMOVED lines=59> */
.L_x_10241:
        /* <DEDUP_REMOVED lines=58> */
.L_x_10208:
        /* <DEDUP_REMOVED lines=43> */
[----:B------:R-:W-:Y:S02]  /*8900*/  SEL R51, R7, R6, P0 ;  /* 0x0000000607337207 */ /* 0x000fe40000000000 */
[----:B------:R-:W-:Y:S02]  /*8910*/  SEL R54, R6, R7, P0 ;  /* 0x0000000706367207 */ /* 0x000fe40000000000 */
[----:B------:R-:W-:Y:S02]  /*8920*/  IADD3 R9, P5, R12, 0x20, RZ ;  /* 0x000000200c097810 */ /* 0x000fe40007fbe0ff */
[----:B------:R-:W-:-:S02]  /*8930*/  F2FP.BF16.F32.PACK_AB R27, R108, R27 ;  /* 0x0000001b6c1b723e */ /* 0x000fc400000010ff */
[----:B------:R-:W-:Y:S02]  /*8940*/  LOP3.LUT R6, R9, 0x180, RZ, 0xc0, !PT ;  /* 0x0000018009067812 */ /* 0x000fe400078ec0ff */
[----:B------:R-:W-:Y:S02]  /*8950*/  F2FP.BF16.F32.PACK_AB R28, R109, R28 ;  /* 0x0000001c6d1c723e */ /* 0x000fe400000010ff */
[----:B------:R-:W-:Y:S02]  /*8960*/  SEL R37, R35, R36, P0 ;  /* 0x0000002423257207 */ /* 0x000fe40000000000 */
[----:B------:R-:W-:Y:S02]  /*8970*/  SEL R36, R36, R35, P0 ;  /* 0x0000002324247207 */ /* 0x000fe40000000000 */
[----:B------:R-:W-:Y:S02]  /*8980*/  F2FP.BF16.F32.PACK_AB R21, R116, R21 ;  /* 0x000000157415723e */ /* 0x000fe400000010ff */
[----:B------:R-:W-:-:S02]  /*8990*/  F2FP.BF16.F32.PACK_AB R24, R117, R24 ;  /* 0x000000187518723e */ /* 0x000fc400000010ff */
[----:B------:R-:W-:Y:S02]  /*89a0*/  SEL R35, R31, R32, P0 ;  /* 0x000000201f237207 */ /* 0x000fe40000000000 */
[----:B------:R-:W-:Y:S02]  /*89b0*/  F2FP.BF16.F32.PACK_AB R33, R94, R33 ;  /* 0x000000215e21723e */ /* 0x000fe400000010ff */
[----:B------:R-:W-:Y:S02]  /*89c0*/  F2FP.BF16.F32.PACK_AB R34, R95, R34 ;  /* 0x000000225f22723e */ /* 0x000fe400000010ff */
[----:B------:R-:W-:Y:S02]  /*89d0*/  SEL R32, R32, R31, P0 ;  /* 0x0000001f20207207 */ /* 0x000fe40000000000 */
[----:B------:R-:W-:Y:S02]  /*89e0*/  SHF.R.U64 R6, R6, 0x3, RZ ;  /* 0x0000000306067819 */ /* 0x000fe400000012ff */
[----:B------:R-:W-:-:S02]  /*89f0*/  F2FP.BF16.F32.PACK_AB R29, R102, R29 ;  /* 0x0000001d661d723e */ /* 0x000fc400000010ff */
[----:B------:R-:W-:Y:S02]  /*8a00*/  F2FP.BF16.F32.PACK_AB R30, R103, R30 ;  /* 0x0000001e671e723e */ /* 0x000fe400000010ff */
[----:B------:R-:W-:Y:S02]  /*8a10*/  SEL R31, R27, R28, P0 ;  /* 0x0000001c1b1f7207 */ /* 0x000fe40000000000 */
[----:B------:R-:W-:Y:S02]  /*8a20*/  IADD3 R10, P3, R12, 0x3020, RZ ;  /* 0x000030200c0a7810 */ /* 0x000fe40007f7e0ff */
[----:B------:R-:W-:Y:S02]  /*8a30*/  F2FP.BF16.F32.PACK_AB R25, R110, R25 ;  /* 0x000000196e19723e */ /* 0x000fe400000010ff */
[----:B------:R-:W-:Y:S02]  /*8a40*/  F2FP.BF16.F32.PACK_AB R26, R111, R26 ;  /* 0x0000001a6f1a723e */ /* 0x000fe400000010ff */
[----:B------:R-:W-:-:S02]  /*8a50*/  SEL R28, R28, R27, P0 ;  /* 0x0000001b1c1c7207 */ /* 0x000fc40000000000 */
[----:B------:R-:W-:Y:S02]  /*8a60*/  SEL R27, R21, R24, P0 ;  /* 0x00000018151b7207 */ /* 0x000fe40000000000 */
[----:B------:R-:W-:Y:S02]  /*8a70*/  SEL R40, R24, R21, P0 ;  /* 0x0000001518287207 */ /* 0x000fe40000000000 */
[----:B------:R-:W-:Y:S02]  /*8a80*/  IADD3 R55, P2, R12, 0x6000, RZ ;  /* 0x000060000c377810 */ /* 0x000fe40007f5e0ff */
[----:B------:R-:W-:Y:S02]  /*8a90*/  SEL R43, R33, R34, P0 ;  /* 0x00000022212b7207 */ /* 0x000fe40000000000 */
[----:B------:R-:W-:Y:S02]  /*8aa0*/  SEL R46, R34, R33, P0 ;  /* 0x00000021222e7207 */ /* 0x000fe40000000000 */
[----:B------:R-:W-:-:S02]  /*8ab0*/  IADD3 R53, P4, R12, 0x3000, RZ ;  /* 0x000030000c357810 */ /* 0x000fc40007f9e0ff */
[----:B------:R-:W-:Y:S02]  /*8ac0*/  LOP3.LUT R24, R6, R9, RZ, 0x3c, !PT ;  /* 0x0000000906187212 */ /* 0x000fe400078e3cff */
[----:B------:R-:W-:Y:S01]  /*8ad0*/  SEL R33, R29, R30, P0 ;  /* 0x0000001e1d217207 */ /* 0x000fe20000000000 */
[----:B------:R-:W-:Y:S01]  /*8ae0*/  IMAD.X R21, RZ, RZ, R13, P4 ;  /* 0x000000ffff157224 */ /* 0x000fe200020e060d */
[----:B------:R-:W-:Y:S02]  /*8af0*/  SEL R48, R30, R29, P0 ;  /* 0x0000001d1e307207 */ /* 0x000fe40000000000 */
[----:B------:R-:W-:Y:S02]  /*8b00*/  IADD3 R57, P1, R12, 0x6020, RZ ;  /* 0x000060200c397810 */ /* 0x000fe40007f3e0ff */
[----:B------:R-:W-:Y:S02]  /*8b10*/  LOP3.LUT R9, R10, 0x180, RZ, 0xc0, !PT ;  /* 0x000001800a097812 */ /* 0x000fe400078ec0ff */
[----:B------:R-:W-:-:S02]  /*8b20*/  SEL R29, R25, R26, P0 ;  /* 0x0000001a191d7207 */ /* 0x000fc40000000000 */
[----:B------:R-:W-:Y:S01]  /*8b30*/  SEL R50, R26, R25, P0 ;  /* 0x000000191a327207 */ /* 0x000fe20000000000 */
[----:B------:R-:W-:Y:S01]  /*8b40*/  IMAD.X R25, RZ, RZ, R13, P5 ;  /* 0x000000ffff197224 */ /* 0x000fe200028e060d */
[----:B------:R-:W-:Y:S02]  /*8b50*/  LOP3.LUT R26, R55, 0x180, RZ, 0xc0, !PT ;  /* 0x00000180371a7812 */ /* 0x000fe400078ec0ff */
[----:B------:R-:W-:Y:S02]  /*8b60*/  LOP3.LUT R6, R53, 0x180, RZ, 0xc0, !PT ;  /* 0x0000018035067812 */ /* 0x000fe400078ec0ff */
[----:B------:R-:W-:Y:S02]  /*8b70*/  F2FP.BF16.F32.PACK_AB R11, R126, R11 ;  /* 0x0000000b7e0b723e */ /* 0x000fe400000010ff */
[----:B------:R-:W-:Y:S02]  /*8b80*/  LOP3.LUT R30, R57, 0x180, RZ, 0xc0, !PT ;  /* 0x00000180391e7812 */ /* 0x000fe400078ec0ff */
[----:B------:R-:W-:-:S02]  /*8b90*/  SHF.R.U64 R9, R9, 0x3, RZ ;  /* 0x0000000309097819 */ /* 0x000fc400000012ff */
[----:B------:R-:W-:Y:S02]  /*8ba0*/  F2FP.BF16.F32.PACK_AB R15, R118, R15 ;  /* 0x0000000f760f723e */ /* 0x000fe400000010ff */
[----:B------:R-:W-:Y:S02]  /*8bb0*/  F2FP.BF16.F32.PACK_AB R20, R119, R20 ;  /* 0x000000147714723e */ /* 0x000fe400000010ff */
[----:B------:R-:W-:Y:S02]  /*8bc0*/  SHF.R.U64 R26, R26, 0x3, RZ ;  /* 0x000000031a1a7819 */ /* 0x000fe400000012ff */
[----:B------:R-:W-:Y:S02]  /*8bd0*/  SHF.R.U64 R6, R6, 0x3, RZ ;  /* 0x0000000306067819 */ /* 0x000fe400000012ff */
[----:B------:R-:W-:Y:S02]  /*8be0*/  SEL R49, R11, R38, P0 ;  /* 0x000000260b317207 */ /* 0x000fe40000000000 */
[----:B------:R-:W-:-:S02]  /*8bf0*/  SHF.R.U64 R30, R30, 0x3, RZ ;  /* 0x000000031e1e7819 */ /* 0x000fc400000012ff */
[----:B------:R-:W-:Y:S02]  /*8c00*/  LOP3.LUT R14, R9, R10, RZ, 0x3c, !PT ;  /* 0x0000000a090e7212 */ /* 0x000fe400078e3cff */
[----:B------:R-:W-:Y:S01]  /*8c10*/  SEL R38, R38, R11, P0 ;  /* 0x0000000b26267207 */ /* 0x000fe20000000000 */
[--C-:B------:R-:W-:Y:S01]  /*8c20*/  IMAD.X R11, RZ, RZ, R13.reuse, P2 ;  /* 0x000000ffff0b7224 */ /* 0x100fe200010e060d */
[----:B------:R-:W-:Y:S02]  /*8c30*/  SEL R45, R15, R20, P0 ;  /* 0x000000140f2d7207 */ /* 0x000fe40000000000 */
[----:B------:R-:W-:Y:S01]  /*8c40*/  SEL R52, R20, R15, P0 ;  /* 0x0000000f14347207 */ /* 0x000fe20000000000 */
[----:B------:R-:W-:Y:S01]  /*8c50*/  IMAD.X R15, RZ, RZ, R13, P3 ;  /* 0x000000ffff0f7224 */ /* 0x000fe200018e060d */
        /* <DEDUP_REMOVED lines=28> */
[----:B------:R1:W-:Y:S01]  /*8e20*/  SHFL.IDX PT, R34, R27, R2, 0x1c1f ;  /* 0x001c1f021b227589 */ /* 0x0003e200000e0000 */
[----:B------:R-:W-:Y:S01]  /*8e30*/  MOV R46, R6 ;  /* 0x00000006002e7202 */ /* 0x000fe20000000f00 */
[----:B------:R-:W-:-:S02]  /*8e40*/  IMAD.U32 R6, RZ, RZ, UR6 ;  /* 0x00000006ff067e24 */ /* 0x000fc4000f8e00ff */
[----:B------:R-:W-:Y:S01]  /*8e50*/  SHFL.IDX PT, R10, R29, R2, 0x1c1f ;  /* 0x001c1f021d0a7589 */ /* 0x000fe200000e0000 */
[----:B--2---:R-:W-:Y:S01]  /*8e60*/  SEL R28, R31, R30, P0 ;  /* 0x0000001e1f1c7207 */ /* 0x004fe20000000000 */
[----:B------:R-:W-:Y:S01]  /*8e70*/  IMAD.U32 R7, RZ, RZ, UR7 ;  /* 0x00000007ff077e24 */ /* 0x000fe2000f8e00ff */
[----:B------:R-:W-:Y:S01]  /*8e80*/  SEL R30, R30, R31, P0 ;  /* 0x0000001f1e1e7207 */ /* 0x000fe20000000000 */
[----:B------:R-:W2:Y:S01]  /*8e90*/  SHFL.IDX PT, R11, R40, R9, 0x1c1f ;  /* 0x001c1f09280b7589 */ /* 0x000ea200000e0000 */
[----:B------:R-:W-:-:S03]  /*8ea0*/  ULDC.64 UR6, c[0x0][0xc08] ;  /* 0x0003020000067ab9 */ /* 0x000fc60000000a00 */
[----:B------:R-:W4:Y:S01]  /*8eb0*/  SHFL.IDX PT, R21, R50, R9, 0x1c1f ;  /* 0x001c1f0932157589 */ /* 0x000f2200000e0000 */
[----:B---3--:R-:W-:Y:S02]  /*8ec0*/  SEL R24, R35, R32, P0 ;  /* 0x0000002023187207 */ /* 0x008fe40000000000 */
[----:B------:R-:W-:Y:S01]  /*8ed0*/  SEL R26, R32, R35, P0 ;  /* 0x00000023201a7207 */ /* 0x000fe20000000000 */
[----:B------:R-:W-:Y:S04]  /*8ee0*/  SHFL.IDX PT, R39, R39, R2, 0x1c1f ;  /* 0x001c1f0227277589 */ /* 0x000fe800000e0000 */
[----:B------:R-:W-:Y:S01]  /*8ef0*/  SHFL.IDX PT, R45, R45, R2, 0x1c1f ;  /* 0x001c1f022d2d7589 */ /* 0x000fe200000e0000 */
[----:B0-----:R-:W-:Y:S02]  /*8f00*/  SEL R25, R33, R48, P0 ;  /* 0x0000003021197207 */ /* 0x001fe40000000000 */
[----:B-1----:R-:W-:Y:S01]  /*8f10*/  SEL R27, R48, R33, P0 ;  /* 0x00000021301b7207 */ /* 0x002fe20000000000 */
[----:B------:R-:W0:Y:S04]  /*8f20*/  SHFL.IDX PT, R42, R42, R9, 0x1c1f ;  /* 0x001c1f092a2a7589 */ /* 0x000e2800000e0000 */
[----:B------:R-:W1:Y:S04]  /*8f30*/  SHFL.IDX PT, R52, R52, R9, 0x1c1f ;  /* 0x001c1f0934347589 */ /* 0x000e6800000e0000 */
[----:B------:R-:W-:Y:S01]  /*8f40*/  SHFL.IDX PT, R41, R41, R2, 0x1c1f ;  /* 0x001c1f0229297589 */ /* 0x000fe200000e0000 */
[----:B--2---:R-:W-:-:S02]  /*8f50*/  SEL R32, R34, R11, P0 ;  /* 0x0000000b22207207 */ /* 0x004fc40000000000 */
[----:B------:R-:W-:Y:S01]  /*8f60*/  SEL R34, R11, R34, P0 ;  /* 0x000000220b227207 */ /* 0x000fe20000000000 */
[----:B------:R-:W-:Y:S01]  /*8f70*/  SHFL.IDX PT, R49, R49, R2, 0x1c1f ;  /* 0x001c1f0231317589 */ /* 0x000fe200000e0000 */
[----:B----4-:R-:W-:Y:S02]  /*8f80*/  SEL R29, R10, R21, P0 ;  /* 0x000000150a1d7207 */ /* 0x010fe40000000000 */
[----:B------:R-:W-:Y:S01]  /*8f90*/  SEL R31, R21, R10, P0 ;  /* 0x0000000a151f7207 */ /* 0x000fe20000000000 */
[----:B------:R-:W2:Y:S04]  /*8fa0*/  SHFL.IDX PT, R44, R44, R9, 0x1c1f ;  /* 0x001c1f092c2c7589 */ /* 0x000ea800000e0000 */
[----:B------:R3:W4:Y:S04]  /*8fb0*/  SHFL.IDX PT, R20, R38, R9, 0x1c1f ;  /* 0x001c1f0926147589 */ /* 0x00072800000e0000 */
[----:B------:R-:W-:Y:S01]  /*8fc0*/  SHFL.IDX PT, R51, R51, R2, 0x1c1f ;  /* 0x001c1f0233337589 */ /* 0x000fe200000e0000 */
[----:B0-----:R-:W-:-:S03]  /*8fd0*/  SEL R36, R39, R42, P0 ;  /* 0x0000002a27247207 */ /* 0x001fc60000000000 */
[----:B------:R-:W0:Y:S01]  /*8fe0*/  SHFL.IDX PT, R54, R54, R9, 0x1c1f ;  /* 0x001c1f0936367589 */ /* 0x000e2200000e0000 */
[----:B-1----:R-:W-:Y:S02]  /*8ff0*/  SEL R33, R45, R52, P0 ;  /* 0x000000342d217207 */ /* 0x002fe40000000000 */
[----:B---3--:R-:W-:Y:S01]  /*9000*/  SEL R38, R42, R39, P0 ;  /* 0x000000272a267207 */ /* 0x008fe20000000000 */
[----:B------:R-:W-:Y:S01]  /*9010*/  BAR.SYNC.DEFER_BLOCKING 0x1, 0x180 ;  /* 0x0046000000007b1d */ /* 0x000fe20000010000 */
[----:B------:R-:W-:Y:S01]  /*9020*/  SEL R35, R52, R45, P0 ;  /* 0x0000002d34237207 */ /* 0x000fe20000000000 */
[----:B------:R-:W-:Y:S01]  /*9030*/  UISETP.NE.U32.AND UP1, UPT, UR6, URZ, UPT ;  /* 0x0000003f0600728c */ /* 0x000fe2000bf25070 */
[----:B--2---:R-:W-:Y:S02]  /*9040*/  SEL R40, R41, R44, P0 ;  /* 0x0000002c29287207 */ /* 0x004fe40000000000 */
[----:B------:R-:W-:Y:S01]  /*9050*/  SEL R42, R44, R41, P0 ;  /* 0x000000292c2a7207 */ /* 0x000fe20000000000 */
[----:B------:R-:W-:Y:S01]  /*9060*/  UMOV UR4, URZ ;  /* 0x0000003f00047c82 */ /* 0x000fe20008000000 */
[----:B----4-:R-:W-:Y:S01]  /*9070*/  SEL R37, R49, R20, P0 ;  /* 0x0000001431257207 */ /* 0x010fe20000000000 */
[----:B------:R-:W-:Y:S01]  /*9080*/  ULDC UR8, c[0x0][0xa88] ;  /* 0x0002a20000087ab9 */ /* 0x000fe20000000800 */
[----:B------:R-:W-:Y:S01]  /*9090*/  SEL R39, R20, R49, P0 ;  /* 0x0000003114277207 */ /* 0x000fe20000000000 */
[----:B------:R-:W1:Y:S01]  /*90a0*/  LDC R45, c[0x0][0xbe8] ;  /* 0x0002fa00ff2d7b82 */ /* 0x000e620000000800 */
[----:B0-----:R-:W-:-:S02]  /*90b0*/  SEL R41, R51, R54, P0 ;  /* 0x0000003633297207 */ /* 0x001fc40000000000 */
[----:B------:R-:W-:Y:S01]  /*90c0*/  SEL R43, R54, R51, P0 ;  /* 0x00000033362b7207 */ /* 0x000fe20000000000 */
[----:B------:R0:W-:Y:S04]  /*90d0*/  STSM.16.M88.4 [R58], R12 ;  /* 0x0000000c3a007844 */ /* 0x0001e80000000200 */
[----:B------:R2:W-:Y:S04]  /*90e0*/  STSM.16.M88.4 [R57], R24 ;  /* 0x0000001839007844 */ /* 0x0005e80000000200 */
[----:B------:R2:W-:Y:S04]  /*90f0*/  STSM.16.M88.4 [R56], R28 ;  /* 0x0000001c38007844 */ /* 0x0005e80000000200 */
[----:B------:R2:W-:Y:S04]  /*9100*/  STSM.16.M88.4 [R55], R32 ;  /* 0x0000002037007844 */ /* 0x0005e80000000200 */
[----:B------:R2:W-:Y:S04]  /*9110*/  STSM.16.M88.4 [R53], R36 ;  /* 0x0000002435007844 */ /* 0x0005e80000000200 */
[----:B------:R2:W-:Y:S01]  /*9120*/  STSM.16.M88.4 [R46], R40 ;  /* 0x000000282e007844 */ /* 0x0005e20000000200 */
[----:B------:R-:W-:Y:S06]  /*9130*/  BAR.SYNC.DEFER_BLOCKING 0x1, 0x180 ;  /* 0x0046000000007b1d */ /* 0x000fec0000010000 */
[----:B------:R-:W3:Y:S01]  /*9140*/  @P2 LDG.E R2, desc[UR44][R6.64] ;  /* 0x0000002c06022981 */ /* 0x000ee2000c1e1900 */
[----:B------:R-:W-:Y:S01]  /*9150*/  UISETP.NE.AND.EX UP1, UPT, UR7, URZ, UPT, UP1 ;  /* 0x0000003f0700728c */ /* 0x000fe2000bf25310 */
[----:B-1----:R-:W-:Y:S01]  /*9160*/  ISETP.NE.AND P1, PT, R45, 0x1, PT ;  /* 0x000000012d00780c */ /* 0x002fe20003f25270 */
[----:B0-----:R-:W-:-:S04]  /*9170*/  VIADD R12, R17, UR42 ;  /* 0x0000002a110c7c36 */ /* 0x001fc80008000000 */
[----:B------:R-:W-:-:S05]  /*9180*/  PLOP3.LUT P0, PT, PT, PT, UP1, 0x80, 0x0 ;  /* 0x000000000000781c */ /* 0x000fca0003f0f018 */
[----:B------:R-:W-:Y:S02]  /*9190*/  @UP1 ULDC.64 UR6, c[0x0][0xc08] ;  /* 0x0003020000061ab9 */ /* 0x000fe40000000a00 */
[----:B------:R-:W-:Y:S01]  /*91a0*/  @UP1 UIMAD.WIDE UR6, UR38, 0x4, UR6 ;  /* 0x00000004260618a5 */ /* 0x000fe2000f8e0206 */
[----:B------:R-:W0:Y:S05]  /*91b0*/  @P1 LDC R9, c[0x0][0xbec] ;  /* 0x0002fb00ff091b82 */ /* 0x000e2a0000000800 */
[----:B------:R-:W-:Y:S02]  /*91c0*/  IMAD.U32 R14, RZ, RZ, UR6 ;  /* 0x00000006ff0e7e24 */ /* 0x000fe4000f8e00ff */
[----:B------:R-:W-:Y:S01]  /*91d0*/  IMAD.U32 R15, RZ, RZ, UR7 ;  /* 0x00000007ff0f7e24 */ /* 0x000fe2000f8e00ff */
[----:B------:R-:W1:Y:S01]  /*91e0*/  @P1 LDC R10, c[0x0][0xbf0] ;  /* 0x0002fc00ff0a1b82 */ /* 0x000e620000000800 */
[----:B---3--:R-:W-:Y:S01]  /*91f0*/  @P2 R2UR UR4, R2 ;  /* 0x00000000020422ca */ /* 0x008fe200000e0000 */
[----:B------:R-:W-:-:S06]  /*9200*/  IMAD.U32 R2, RZ, RZ, UR8 ;  /* 0x00000008ff027e24 */ /* 0x000fcc000f8e00ff */
[----:B------:R2:W5:Y:S01]  /*9210*/  @P0 LDG.E R2, desc[UR44][R14.64] ;  /* 0x0000002c0e020981 */ /* 0x000562000c1e1900 */
[----:B01----:R-:W-:Y:S07]  /*9220*/  @P0 BRA `(.L_x_10244) ;  /* 0x0000000000100947 */ /* 0x003fee0003800000 */
[----:B------:R-:W-:Y:S05]  /*9230*/  @!P2 BRA `(.L_x_10244) ;  /* 0x00000000000ca947 */ /* 0x000fea0003800000 */
[----:B------:R-:W3:Y:S04]  /*9240*/  LDG.E R11, desc[UR44][R6.64] ;  /* 0x0000002c060b7981 */ /* 0x000ee8000c1e1900 */
[----:B-----5:R-:W3:Y:S02]  /*9250*/  LDG.E R2, desc[UR44][R6.64+0x4] ;  /* 0x0000042c06027981 */ /* 0x020ee4000c1e1900 */
[----:B---3--:R-:W-:-:S07]  /*9260*/  IMAD.IADD R2, R2, 0x1, -R11 ;  /* 0x0000000102027824 */ /* 0x008fce00078e0a0b */
.L_x_10244:
[----:B------:R-:W-:Y:S01]  /*9270*/  USHF.R.S32.HI UR14, URZ, 0x1f, UR41 ;  /* 0x0000001f3f0e7899 */ /* 0x000fe20008011429 */
[----:B------:R-:W-:Y:S01]  /*9280*/  @P1 IMAD.HI.U32 R7, R12, R9, RZ ;  /* 0x000000090c071227 */ /* 0x000fe200078e00ff */
[----:B------:R-:W-:Y:S01]  /*9290*/  ULDC.64 UR12, c[0x0][0xb90] ;  /* 0x0002e400000c7ab9 */ /* 0x000fe20000000a00 */
[----:B------:R-:W-:Y:S01]  /*92a0*/  USHF.R.S32.HI UR9, URZ, 0x1f, UR4 ;  /* 0x0000001f3f097899 */ /* 0x000fe20008011404 */
[----:B--2---:R-:W0:Y:S01]  /*92b0*/  @P1 LDC R42, c[0x0][0xbec] ;  /* 0x0002fb00ff2a1b82 */ /* 0x004e220000000800 */
[----:B------:R-:W-:Y:S01]  /*92c0*/  UIMAD UR10, UR14, UR12, URZ ;  /* 0x0000000c0e0a72a4 */ /* 0x000fe2000f8e023f */
[----:B------:R-:W-:Y:S01]  /*92d0*/  IMAD.MOV.U32 R6, RZ, RZ, R12 ;  /* 0x000000ffff067224 */ /* 0x000fe200078e000c */
[----:B------:R-:W-:Y:S01]  /*92e0*/  UMOV UR8, UR4 ;  /* 0x0000000400087c82 */ /* 0x000fe20008000000 */
[----:B------:R-:W-:Y:S01]  /*92f0*/  @P1 SHF.R.U32.HI R6, RZ, R10, R7 ;  /* 0x0000000aff061219 */ /* 0x000fe20000011607 */
[----:B------:R-:W-:Y:S01]  /*9300*/  USEL UR39, UR39, URZ, !UP0 ;  /* 0x0000003f27277287 */ /* 0x000fe2000c000000 */
[----:B------:R-:W-:Y:S01]  /*9310*/  IMAD R7, R152, 0x20, R18 ;  /* 0x0000002098077824 */ /* 0x000fe200078e0212 */
[----:B------:R-:W-:Y:S01]  /*9320*/  UIMAD.WIDE.U32 UR6, UR41, UR12, UR8 ;  /* 0x0000000c290672a5 */ /* 0x000fe2000f8e0008 */
[----:B-----5:R-:W-:Y:S01]  /*9330*/  IMAD R43, R2, R45, RZ ;  /* 0x0000002d022b7224 */ /* 0x020fe200078e02ff */
[----:B------:R-:W-:Y:S01]  /*9340*/  UIMAD UR10, UR41, UR13, UR10 ;  /* 0x0000000d290a72a4 */ /* 0x000fe2000f8e020a */
[----:B------:R-:W-:Y:S01]  /*9350*/  IMAD.MOV R10, RZ, RZ, -R6 ;  /* 0x000000ffff0a7224 */ /* 0x000fe200078e0a06 */
[----:B------:R-:W-:Y:S01]  /*9360*/  USEL UR38, UR38, URZ, !UP0 ;  /* 0x0000003f26267287 */ /* 0x000fe2000c000000 */
[----:B------:R-:W-:Y:S01]  /*9370*/  IMAD.WIDE R4, R7, 0x2, R4 ;  /* 0x0000000207047825 */ /* 0x000fe200078e0204 */
[----:B------:R-:W-:Y:S01]  /*9380*/  ULDC.64 UR12, c[0x0][0xb98] ;  /* 0x0002e600000c7ab9 */ /* 0x000fe20000000a00 */
[----:B------:R-:W-:-:S02]  /*9390*/  UIADD3 UR7, UR7, UR10, URZ ;  /* 0x0000000a07077290 */ /* 0x000fc4000fffe03f */
[----:B------:R-:W-:Y:S01]  /*93a0*/  UIMAD UR8, UR39, UR12, URZ ;  /* 0x0000000c270872a4 */ /* 0x000fe2000f8e023f */
[----:B------:R-:W-:Y:S01]  /*93b0*/  IMAD R9, R45, R10, R12 ;  /* 0x0000000a2d097224 */ /* 0x000fe200078e020c */
[----:B------:R-:W-:Y:S01]  /*93c0*/  UIMAD.WIDE.U32 UR6, UR38, UR12, UR6 ;  /* 0x0000000c260672a5 */ /* 0x000fe2000f8e0006 */
[----:B------:R-:W-:Y:S01]  /*93d0*/  IADD3 R12, P2, R4, 0x1800, RZ ;  /* 0x00001800040c7810 */ /* 0x000fe20007f5e0ff */
[----:B------:R-:W-:Y:S01]  /*93e0*/  UIMAD UR8, UR38, UR13, UR8 ;  /* 0x0000000d260872a4 */ /* 0x000fe2000f8e0208 */
[----:B------:R-:W-:Y:S01]  /*93f0*/  SHF.R.S32.HI R10, RZ, 0x1f, R6 ;  /* 0x0000001fff0a7819 */ /* 0x000fe20000011406 */
[----:B------:R-:W-:Y:S01]  /*9400*/  ULDC.64 UR10, c[0x0][0xb88] ;  /* 0x0002e200000a7ab9 */ /* 0x000fe20000000a00 */
[----:B------:R-:W-:Y:S02]  /*9410*/  SHF.R.S32.HI R7, RZ, 0x1f, R9 ;  /* 0x0000001fff077819 */ /* 0x000fe40000011409 */
[----:B------:R-:W-:Y:S01]  /*9420*/  LOP3.LUT R11, R12, 0x180, RZ, 0xc0, !PT ;  /* 0x000001800c0b7812 */ /* 0x000fe200078ec0ff */
[----:B------:R-:W-:Y:S01]  /*9430*/  IMAD.U32 R13, RZ, RZ, UR8 ;  /* 0x00000008ff0d7e24 */ /* 0x000fe2000f8e00ff */
[----:B------:R-:W-:Y:S01]  /*9440*/  IADD3 R6, P0, R6, UR6, RZ ;  /* 0x0000000606067c10 */ /* 0x000fe2000ff1e0ff */
[----:B------:R-:W-:Y:S01]  /*9450*/  IMAD R14, R7, UR10, RZ ;  /* 0x0000000a070e7c24 */ /* 0x000fe2000f8e02ff */
[----:B------:R-:W-:-:S02]  /*9460*/  SHF.R.U64 R11, R11, 0x3, RZ ;  /* 0x000000030b0b7819 */ /* 0x000fc400000012ff */
[----:B------:R-:W-:Y:S01]  /*9470*/  IADD3.X R7, R10, UR7, R13, P0, !PT ;  /* 0x000000070a077c10 */ /* 0x000fe200087fe40d */
[----:B------:R-:W-:Y:S01]  /*9480*/  ULDC.64 UR6, c[0x0][0xb50] ;  /* 0x0002d40000067ab9 */ /* 0x000fe20000000a00 */
[----:B------:R-:W-:Y:S01]  /*9490*/  LOP3.LUT R10, R11, R12, RZ, 0x3c, !PT ;  /* 0x0000000c0b0a7212 */ /* 0x000fe200078e3cff */
[C---:B------:R-:W-:Y:S01]  /*94a0*/  IMAD R11, R9.reuse, UR11, R14 ;  /* 0x0000000b090b7c24 */ /* 0x040fe2000f8e020e */
[C---:B------:R-:W-:Y:S01]  /*94b0*/  IADD3 R33, P6, R4.reuse, 0x3000, RZ ;  /* 0x0000300004217810 */ /* 0x040fe20007fde0ff */
[----:B------:R-:W-:Y:S01]  /*94c0*/  IMAD.WIDE.U32 R6, R9, UR10, R6 ;  /* 0x0000000a09067c25 */ /* 0x000fe2000f8e0006 */
[C---:B------:R-:W-:Y:S01]  /*94d0*/  IADD3 R25, P5, R4.reuse, 0x4800, RZ ;  /* 0x0000480004197810 */ /* 0x040fe20007fbe0ff */
[----:B------:R-:W-:Y:S01]  /*94e0*/  ULDC.64 UR10, c[0x0][0xaa0] ;  /* 0x0002a800000a7ab9 */ /* 0x000fe20000000a00 */
[----:B------:R-:W-:Y:S01]  /*94f0*/  IADD3 R37, P4, R4, 0x6000, RZ ;  /* 0x0000600004257810 */ /* 0x000fe20007f9e0ff */
[----:B------:R-:W-:Y:S01]  /*9500*/  IMAD.IADD R7, R7, 0x1, R11 ;  /* 0x0000000107077824 */ /* 0x000fe200078e020b */
[C---:B------:R-:W-:Y:S01]  /*9510*/  LEA R9, P0, R6.reuse, UR6, 0x2 ;  /* 0x0000000606097c11 */ /* 0x040fe2000f8010ff */
        /* <DEDUP_REMOVED lines=16> */
[----:B------:R-:W-:Y:S02]  /*9620*/  LOP3.LUT R36, R37, 0x180, RZ, 0xc0, !PT ;  /* 0x0000018025247812 */ /* 0x000fe400078ec0ff */
[----:B------:R-:W-:Y:S01]  /*9630*/  LOP3.LUT R13, R4, 0x180, RZ, 0xc0, !PT ;  /* 0x00000180040d7812 */ /* 0x000fe200078ec0ff */
[----:B------:R-:W-:Y:S01]  /*9640*/  UIMAD.WIDE.U32 UR6, UR4, UR10, URZ ;  /* 0x0000000a040672a5 */ /* 0x000fe2000f8e003f */
[----:B------:R-:W-:Y:S01]  /*9650*/  SHF.R.U64 R2, R2, 0x3, RZ ;  /* 0x0000000302027819 */ /* 0x000fe200000012ff */
[----:B------:R-:W-:Y:S01]  /*9660*/  UIMAD UR8, UR4, UR11, UR8 ;  /* 0x0000000b040872a4 */ /* 0x000fe2000f8e0208 */
[----:B------:R-:W-:Y:S01]  /*9670*/  SHF.R.U64 R32, R32, 0x3, RZ ;  /* 0x0000000320207819 */ /* 0x000fe200000012ff */
[----:B------:R-:W-:Y:S01]  /*9680*/  IMAD.X R29, RZ, RZ, R5, P3 ;  /* 0x000000ffff1d7224 */ /* 0x000fe200018e0605 */
[----:B------:R-:W-:Y:S01]  /*9690*/  SHF.R.U64 R24, R24, 0x3, RZ ;  /* 0x0000000318187819 */ /* 0x000fe200000012ff */
[----:B------:R-:W-:Y:S01]  /*96a0*/  ULDC.64 UR10, c[0x0][0xae8] ;  /* 0x0002ba00000a7ab9 */ /* 0x000fe20000000a00 */
[----:B------:R-:W-:-:S02]  /*96b0*/  SHF.R.U64 R36, R36, 0x3, RZ ;  /* 0x0000000324247819 */ /* 0x000fc400000012ff */
[----:B------:R-:W-:Y:S02]  /*96c0*/  SHF.R.U64 R13, R13, 0x3, RZ ;  /* 0x000000030d0d7819 */ /* 0x000fe400000012ff */
[----:B------:R-:W-:Y:S01]  /*96d0*/  LOP3.LUT R28, R2, R7, RZ, 0x3c, !PT ;  /* 0x00000007021c7212 */ /* 0x000fe200078e3cff */
[----:B-1----:R1:W-:Y:S01]  /*96e0*/  @!P2 ST.E desc[UR44][R20.64], R3 ;  /* 0x000000031400a985 */ /* 0x0023e2000c10192c */
[----:B------:R-:W-:Y:S01]  /*96f0*/  IMAD R2, R23, 0x60, R152 ;  /* 0x0000006017027824 */ /* 0x000fe200078e0298 */
        /* <DEDUP_REMOVED lines=10> */
[----:B-1----:R-:W1:Y:S01]  /*97a0*/  @P1 LDC R3, c[0x0][0xbf0] ;  /* 0x0002fc00ff031b82 */ /* 0x002e620000000800 */
[----:B------:R-:W-:Y:S01]  /*97b0*/  IMAD.MOV.U32 R13, RZ, RZ, R5 ;  /* 0x000000ffff0d7224 */ /* 0x000fe200078e0005 */
[----:B------:R-:W-:Y:S01]  /*97c0*/  UIMAD UR4, UR41, UR11, UR4 ;  /* 0x0000000b290472a4 */ /* 0x000fe2000f8e0204 */
[----:B------:R3:W5:Y:S01]  /*97d0*/  LD.E.128 R4, desc[UR44][R10.64] ;  /* 0x0000002c0a047980 */ /* 0x000762000c101d00 */
[----:B------:R-:W-:Y:S01]  /*97e0*/  UIMAD.WIDE.U32 UR6, UR41, UR10, UR6 ;  /* 0x0000000a290672a5 */ /* 0x000fe2000f8e0006 */
[----:B------:R-:W-:-:S02]  /*97f0*/  ULDC.64 UR8, c[0x0][0xaf0] ;  /* 0x0002bc0000087ab9 */ /* 0x000fc40000000a00 */
[----:B------:R-:W5:Y:S01]  /*9800*/  LD.E.128 R12, desc[UR44][R12.64] ;  /* 0x0000002c0c0c7980 */ /* 0x000f62000c101d00 */
[----:B------:R-:W-:-:S03]  /*9810*/  UIADD3 UR7, UR7, UR4, URZ ;  /* 0x0000000407077290 */ /* 0x000fc6000fffe03f */
[----:B------:R-:W5:Y:S01]  /*9820*/  LD.E.128 R32, desc[UR44][R32.64] ;  /* 0x0000002c20207980 */ /* 0x000f62000c101d00 */
[----:B---3--:R-:W-:Y:S01]  /*9830*/  VIADD R11, R2, UR42 ;  /* 0x0000002a020b7c36 */ /* 0x008fe20008000000 */
[----:B------:R-:W-:Y:S02]  /*9840*/  UIMAD UR4, UR39, UR8, URZ ;  /* 0x00000008270472a4 */ /* 0x000fe4000f8e023f */
[----:B------:R-:W5:Y:S01]  /*9850*/  LD.E.128 R24, desc[UR44][R24.64] ;  /* 0x0000002c18187980 */ /* 0x000f62000c101d00 */
[----:B0-----:R-:W-:Y:S01]  /*9860*/  @P1 IMAD.HI.U32 R2, R11, R42, RZ ;  /* 0x0000002a0b021227 */ /* 0x001fe200078e00ff */
[----:B------:R-:W-:Y:S02]  /*9870*/  UIMAD UR4, UR38, UR9, UR4 ;  /* 0x00000009260472a4 */ /* 0x000fe4000f8e0204 */
[----:B------:R-:W5:Y:S01]  /*9880*/  LD.E.128 R36, desc[UR44][R36.64] ;  /* 0x0000002c24247980 */ /* 0x000f62000c101d00 */
[----:B------:R-:W-:Y:S01]  /*9890*/  IMAD.MOV.U32 R9, RZ, RZ, R11 ;  /* 0x000000ffff097224 */ /* 0x000fe200078e000b */
[----:B------:R-:W-:-:S02]  /*98a0*/  UIMAD.WIDE.U32 UR6, UR38, UR8, UR6 ;  /* 0x00000008260672a5 */ /* 0x000fc4000f8e0006 */
[----:B------:R-:W5:Y:S01]  /*98b0*/  LD.E.128 R28, desc[UR44][R28.64] ;  /* 0x0000002c1c1c7980 */ /* 0x000f62000c101d00 */
[----:B-1----:R-:W-:Y:S01]  /*98c0*/  @P1 SHF.R.U32.HI R9, RZ, R3, R2 ;  /* 0x00000003ff091219 */ /* 0x002fe20000011602 */
[----:B------:R-:W-:Y:S01]  /*98d0*/  ULDC.64 UR8, c[0x0][0xae0] ;  /* 0x0002b80000087ab9 */ /* 0x000fe20000000a00 */
[----:B------:R-:W-:Y:S01]  /*98e0*/  UIADD3 UR4, UR7, UR4, URZ ;  /* 0x0000000407047290 */ /* 0x000fe2000fffe03f */
[----:B------:R-:W-:Y:S01]  /*98f0*/  @!PT LDS RZ, [RZ] ;  /* 0x00000000fffff984 */ /* 0x000fe20000000800 */
[----:B------:R-:W-:Y:S01]  /*9900*/  @!PT LDS RZ, [RZ] ;  /* 0x00000000fffff984 */ /* 0x000fe20000000800 */
[----:B------:R-:W-:Y:S01]  /*9910*/  @!PT LDS RZ, [RZ] ;  /* 0x00000000fffff984 */ /* 0x000fe20000000800 */
[----:B------:R-:W-:Y:S01]  /*9920*/  @!PT LDS RZ, [RZ] ;  /* 0x00000000fffff984 */ /* 0x000fe20000000800 */
[----:B------:R0:W-:Y:S06]  /*9930*/  MEMBAR.ALL.CTA ;  /* 0x0000000000007992 */ /* 0x0001ec0000008000 */
[----:B0-----:R-:W0:Y:S01]  /*9940*/  FENCE.VIEW.ASYNC.S ;  /* 0x00000000000073c6 */ /* 0x001e220000000000 */
[--C-:B--2---:R-:W-:Y:S01]  /*9950*/  SHF.R.S32.HI R8, RZ, 0x1f, R9.reuse ;  /* 0x0000001fff087819 */ /* 0x104fe20000011409 */
        /* <DEDUP_REMOVED lines=40> */
.L_x_10246:
[----:B------:R-:W-:Y:S05]  /*9be0*/  BSYNC B1 ;  /* 0x0000000000017941 */ /* 0x000fea0003800000 */
.L_x_10245:
        /* <DEDUP_REMOVED lines=19> */
.L_x_10243:
        /* <DEDUP_REMOVED lines=37> */
.L_x_10248:
        /* <DEDUP_REMOVED lines=45> */
.L_x_10250:
[----:B------:R-:W-:Y:S05]  /*a240*/  BSYNC B1 ;  /* 0x0000000000017941 */ /* 0x000fea0003800000 */
.L_x_10249:
        /* <DEDUP_REMOVED lines=61> */
.L_x_10252:
[----:B------:R-:W-:Y:S05]  /*a620*/  BSYNC B1 ;  /* 0x0000000000017941 */ /* 0x000fea0003800000 */
.L_x_10251:
        /* <DEDUP_REMOVED lines=17> */
.L_x_10247:
[----:B------:R-:W-:Y:S05]  /*a740*/  BSYNC B0 ;  /* 0x0000000000007941 */ /* 0x000fea0003800000 */
.L_x_10242:
[----:B------:R-:W-:Y:S02]  /*a750*/  ULDC UR4, c[0x0][0xc3c] ;  /* 0x00030f0000047ab9 */ /* 0x000fe40000000800 */
[----:B------:R-:W-:-:S13]  /*a760*/  ISETP.GE.AND P0, PT, R47, UR4, PT ;  /* 0x000000042f007c0c */ /* 0x000fda000bf06270 */
[----:B------:R-:W-:Y:S05]  /*a770*/  @!P0 BRA `(.L_x_10253) ;  /* 0xffffff64008c8947 */ /* 0x000fea000383ffff */
[----:B------:R-:W-:Y:S05]  /*a780*/  EXIT ;  /* 0x000000000000794d */ /* 0x000fea0003800000 */
.L_x_10203:
        /* <DEDUP_REMOVED lines=20> */
.L_x_10254:
        /* <DEDUP_REMOVED lines=41> */
.L_x_10260:
        /* <DEDUP_REMOVED lines=14> */
.L_x_10259:
[----:B------:R-:W-:Y:S05]  /*ac40*/  BSYNC B0 ;  /* 0x0000000000007941 */ /* 0x000fea0003800000 */
.L_x_10258:
        /* <DEDUP_REMOVED lines=21> */
.L_x_10256:
        /* <DEDUP_REMOVED lines=25> */
.L_x_10261:
        /* <DEDUP_REMOVED lines=59> */
.L_x_10257:
[----:B------:R0:W-:Y:S01]  /*b2e0*/  STL [R1], R6 ;  /* 0x0000000601007387 */ /* 0x0001e20000100800 */
[----:B------:R-:W-:-:S03]  /*b2f0*/  UMOV UR36, URZ ;  /* 0x0000003f00247c82 */ /* 0x000fc60008000000 */
[----:B------:R0:W-:Y:S02]  /*b300*/  STL [R1+0x4], RZ ;  /* 0x000004ff01007387 */ /* 0x0001e40000100800 */
.L_x_10262:
        /* <DEDUP_REMOVED lines=11> */
.L_x_10255:
        /* <DEDUP_REMOVED lines=50> */
[----:B------:R-:W-:Y:S02]  /*b6e0*/  LOP3.LUT R2, R2, 0x10, RZ, 0xc0, !PT ;  /* 0x0000001002027812 */ /* 0x000fe400078ec0ff */
[----:B------:R-:W-:Y:S01]  /*b6f0*/  LOP3.LUT R22, R5, R22, RZ, 0xfc, !PT ;  /* 0x0000001605167212 */ /* 0x000fe200078efcff */
[----:B------:R-:W-:Y:S01]  /*b700*/  VIADD R28, R24, 0x40 ;  /* 0x00000040181c7836 */ /* 0x000fe20000000000 */
[----:B------:R-:W-:Y:S01]  /*b710*/  LOP3.LUT R3, R2, 0x20, RZ, 0xfc, !PT ;  /* 0x0000002002037812 */ /* 0x000fe200078efcff */
[----:B------:R0:W-:Y:S01]  /*b720*/  STL [R1+0x10], R0 ;  /* 0x0000100001007387 */ /* 0x0001e20000100800 */
[----:B------:R-:W-:Y:S01]  /*b730*/  @P0 VIADD R28, R24, 0xffffffc0 ;  /* 0xffffffc0181c0836 */ /* 0x000fe20000000000 */
[----:B------:R-:W-:-:S02]  /*b740*/  LOP3.LUT R2, R2, 0x40, RZ, 0xfc, !PT ;  /* 0x0000004002027812 */ /* 0x000fc400078efcff */
[C---:B------:R-:W-:Y:S02]  /*b750*/  LOP3.LUT R29, R22.reuse, 0x2800, RZ, 0xfc, !PT ;  /* 0x00002800161d7812 */ /* 0x040fe400078efcff */
[----:B0-----:R-:W-:-:S07]  /*b760*/  LOP3.LUT R0, R22, 0x1800, RZ, 0xfc, !PT ;  /* 0x0000180016007812 */ /* 0x001fce00078efcff */
.L_x_10336:
        /* <DEDUP_REMOVED lines=8> */
[----:B--2---:R-:W2:Y:S01]  /*b7f0*/  LDG.E R2, desc[UR44][R2.64] ;  /* 0x0000002c02027981 */ /* 0x004ea2000c1e1900 */
        /* <DEDUP_REMOVED lines=26> */
[----:B------:R0:W3:Y:S01]  /*b9a0*/  @P2 LDG.E R6, desc[UR44][R2.64] ;  /* 0x0000002c02062981 */ /* 0x0000e2000c1e1900 */
[----:B------:R-:W-:Y:S01]  /*b9b0*/  ISETP.NE.AND.EX P0, PT, RZ, UR5, PT, P0 ;  /* 0x00000005ff007c0c */ /* 0x000fe2000bf05300 */
[----:B------:R-:W-:-:S02]  /*b9c0*/  UIADD3.X UR5, UR49, UR5, URZ, UP0, !UPT ;  /* 0x0000000531057290 */ /* 0x000fc400087fe43f */
[----:B------:R-:W-:Y:S01]  /*b9d0*/  UIADD3.X UR7, UR49, UR7, URZ, UP1, !UPT ;  /* 0x0000000731077290 */ /* 0x000fe20008ffe43f */
[----:B-1----:R-:W-:Y:S02]  /*b9e0*/  IMAD.U32 R4, RZ, RZ, UR6 ;  /* 0x00000006ff047e24 */ /* 0x002fe4000f8e00ff */
[----:B0-----:R-:W-:Y:S02]  /*b9f0*/  IMAD.U32 R2, RZ, RZ, UR4 ;  /* 0x00000004ff027e24 */ /* 0x001fe4000f8e00ff */
[----:B------:R-:W-:Y:S02]  /*ba00*/  IMAD.U32 R3, RZ, RZ, UR5 ;  /* 0x00000005ff037e24 */ /* 0x000fe4000f8e00ff */
[----:B------:R-:W-:-:S03]  /*ba10*/  IMAD.U32 R5, RZ, RZ, UR7 ;  /* 0x00000007ff057e24 */ /* 0x000fc6000f8e00ff */
[----:B------:R0:W5:Y:S04]  /*ba20*/  @P0 LDG.E R7, desc[UR44][R2.64] ;  /* 0x0000002c02070981 */ /* 0x000168000c1e1900 */
[----:B--2---:R1:W-:Y:S01]  /*ba30*/  STL [R1+0xc], R0 ;  /* 0x00000c0001007387 */ /* 0x0043e20000100800 */
[----:B------:R-:W-:-:S03]  /*ba40*/  IMAD.MOV.U32 R8, RZ, RZ, R0 ;  /* 0x000000ffff087224 */ /* 0x000fc600078e0000 */
[----:B-1----:R0:W5:Y:S01]  /*ba50*/  @P1 LDG.E R0, desc[UR44][R4.64] ;  /* 0x0000002c04001981 */ /* 0x002162000c1e1900 */
[----:B------:R-:W-:Y:S01]  /*ba60*/  UMOV UR4, URZ ;  /* 0x0000003f00047c82 */ /* 0x000fe20008000000 */
[----:B---3--:R-:W-:Y:S01]  /*ba70*/  @P2 R2UR UR4, R6 ;  /* 0x00000000060422ca */ /* 0x008fe200000e0000 */
[----:B0-----:R-:W-:-:S14]  /*ba80*/  @P3 BRA `(.L_x_10264) ;  /* 0x0000000000143947 */ /* 0x001fdc0003800000 */
[----:B------:R-:W-:Y:S05]  /*ba90*/  @!P0 BRA `(.L_x_10264) ;  /* 0x0000000000108947 */ /* 0x000fea0003800000 */
[----:B------:R-:W2:Y:S04]  /*baa0*/  LDG.E R9, desc[UR44][R2.64] ;  /* 0x0000002c02097981 */ /* 0x000ea8000c1e1900 */
[----:B------:R-:W2:Y:S02]  /*bab0*/  LDG.E R6, desc[UR44][R2.64+0x4] ;  /* 0x0000042c02067981 */ /* 0x000ea4000c1e1900 */
[----:B--2---:R-:W-:-:S05]  /*bac0*/  IMAD.IADD R8, R6, 0x1, -R9 ;  /* 0x0000000106087824 */ /* 0x004fca00078e0a09 */
[----:B------:R0:W-:Y:S02]  /*bad0*/  STL [R1+0xc], R8 ;  /* 0x00000c0801007387 */ /* 0x0001e40000100800 */
.L_x_10264:
[----:B------:R-:W-:Y:S01]  /*bae0*/  ULDC.64 UR6, c[0x0][0x418] ;  /* 0x0001060000067ab9 */ /* 0x000fe20000000a00 */
[----:B------:R-:W-:Y:S01]  /*baf0*/  UMOV UR52, URZ ;  /* 0x0000003f00347c82 */ /* 0x000fe20008000000 */
[----:B------:R-:W-:Y:S01]  /*bb00*/  UISETP.NE.U32.AND UP0, UPT, UR6, URZ, UPT ;  /* 0x0000003f0600728c */ /* 0x000fe2000bf05070 */
[----:B-----5:R-:W-:Y:S01]  /*bb10*/  @P0 R2UR UR52, R7 ;  /* 0x00000000073402ca */ /* 0x020fe200000e0000 */
[----:B------:R-:W-:Y:S01]  /*bb20*/  ULDC.64 UR8, c[0x0][0xa20] ;  /* 0x0002880000087ab9 */ /* 0x000fe20000000a00 */
[----:B------:R-:W-:Y:S01]  /*bb30*/  UMOV UR39, URZ ;  /* 0x0000003f00277c82 */ /* 0x000fe20008000000 */
[----:B------:R-:W-:Y:S01]  /*bb40*/  ISETP.NE.U32.AND P0, PT, RZ, UR8, PT ;  /* 0x00000008ff007c0c */ /* 0x000fe2000bf05070 */
[----:B------:R-:W-:Y:S01]  /*bb50*/  UISETP.NE.AND.EX UP0, UPT, UR7, URZ, UPT, UP0 ;  /* 0x0000003f0700728c */ /* 0x000fe2000bf05300 */
[----:B------:R-:W-:Y:S01]  /*bb60*/  @P1 R2UR UR39, R0 ;  /* 0x00000000002712ca */ /* 0x000fe200000e0000 */
[----:B------:R-:W-:Y:S01]  /*bb70*/  ULDC UR5, c[0x0][0x424] ;  /* 0x0001090000057ab9 */ /* 0x000fe20000000800 */
[----:B------:R-:W-:Y:S01]  /*bb80*/  ISETP.NE.AND.EX P0, PT, RZ, UR9, PT, P0 ;  /* 0x00000009ff007c0c */ /* 0x000fe2000bf05300 */
[----:B------:R-:W-:Y:S01]  /*bb90*/  USEL UR5, UR5, 0x1, UP0 ;  /* 0x0000000105057887 */ /* 0x000fe20008000000 */
[----:B------:R-:W-:Y:S01]  /*bba0*/  IMAD.U32 R25, RZ, RZ, UR46 ;  /* 0x0000002eff197e24 */ /* 0x000fe2000f8e00ff */
[----:B------:R-:W-:-:S02]  /*bbb0*/  ULDC UR6, c[0x0][0x2f0] ;  /* 0x0000bc0000067ab9 */ /* 0x000fc40000000800 */
[----:B------:R-:W-:-:S06]  /*bbc0*/  UIMAD UR5, UR5, UR6, URZ ;  /* 0x00000006050572a4 */ /* 0x000fcc000f8e023f */
[----:B------:R-:W-:Y:S01]  /*bbd0*/  UIADD3 UR39, UR39, UR4, URZ ;  /* 0x0000000427277290 */ /* 0x000fe2000fffe03f */
[----:B------:R-:W-:Y:S01]  /*bbe0*/  IMAD.U32 R2, RZ, RZ, UR5 ;  /* 0x00000005ff027e24 */ /* 0x000fe2000f8e00ff */
[----:B------:R-:W-:Y:S10]  /*bbf0*/  @!P0 BRA `(.L_x_10265) ;  /* 0x0000000000188947 */ /* 0x000ff40003800000 */
[----:B------:R-:W-:-:S04]  /*bc00*/  UIADD3 UR5, UP0, UR47, UR8, URZ ;  /* 0x000000082f057290 */ /* 0x000fc8000ff1e03f */
[----:B------:R-:W-:Y:S02]  /*bc10*/  UIADD3.X UR6, UR49, UR9, URZ, UP0, !UPT ;  /* 0x0000000931067290 */ /* 0x000fe400087fe43f */
[----:B------:R-:W-:-:S04]  /*bc20*/  IMAD.U32 R2, RZ, RZ, UR5 ;  /* 0x00000005ff027e24 */ /* 0x000fc8000f8e00ff */
[----:B------:R-:W-:-:S05]  /*bc30*/  IMAD.U32 R3, RZ, RZ, UR6 ;  /* 0x00000006ff037e24 */ /* 0x000fca000f8e00ff */
[----:B------:R1:W5:Y:S01]  /*bc40*/  LDG.E R2, desc[UR44][R2.64] ;  /* 0x0000002c02027981 */ /* 0x000362000c1e1900 */
[----:B------:R-:W-:Y:S05]  /*bc50*/  BRA `(.L_x_10266) ;  /* 0x0000000000107947 */ /* 0x000fea0003800000 */
.L_x_10265:
[----:B------:R-:W-:Y:S05]  /*bc60*/  @!P1 BRA `(.L_x_10266) ;  /* 0x00000000000c9947 */ /* 0x000fea0003800000 */
[----:B------:R-:W2:Y:S04]  /*bc70*/  LDG.E R3, desc[UR44][R4.64] ;  /* 0x0000002c04037981 */ /* 0x000ea8000c1e1900 */
[----:B------:R-:W2:Y:S02]  /*bc80*/  LDG.E R2, desc[UR44][R4.64+0x4] ;  /* 0x0000042c04027981 */ /* 0x000ea4000c1e1900 */
[----:B--2---:R-:W-:-:S07]  /*bc90*/  IMAD.IADD R2, R2, 0x1, -R3 ;  /* 0x0000000102027824 */ /* 0x004fce00078e0a03 */
.L_x_10266:
[----:B------:R-:W2:Y:S01]  /*bca0*/  LDL R4, [R1+0x4] ;  /* 0x0000040001047983 */ /* 0x000ea20000100800 */
[----:B------:R-:W3:Y:S01]  /*bcb0*/  LDC R0, c[0x0][0x448] ;  /* 0x00011200ff007b82 */ /* 0x000ee20000000800 */
[----:B-----5:R-:W-:Y:S01]  /*bcc0*/  VIADD R2, R2, -UR4 ;  /* 0x8000000402027c36 */ /* 0x020fe20008000000 */
[----:B------:R-:W-:Y:S01]  /*bcd0*/  BSSY B7, `(.L_x_10267) ;  /* 0x0000330000077945 */ /* 0x000fe20003800000 */
[----:B---3--:R-:W-:-:S13]  /*bce0*/  ISETP.NE.AND P0, PT, R0, 0x1, PT ;  /* 0x000000010000780c */ /* 0x008fda0003f05270 */
[----:B------:R-:W3:Y:S08]  /*bcf0*/  @P0 LDC R5, c[0x0][0x44c] ;  /* 0x00011300ff050b82 */ /* 0x000ef00000000800 */
[----:B-1----:R-:W1:Y:S01]  /*bd00*/  @P0 LDC R3, c[0x0][0x450] ;  /* 0x00011400ff030b82 */ /* 0x002e620000000800 */
[----:B--2---:R-:W-:-:S04]  /*bd10*/  IMAD R0, R4, 0xc0, RZ ;  /* 0x000000c004007824 */ /* 0x004fc800078e02ff */
[----:B------:R-:W-:-:S04]  /*bd20*/  VIADD R0, R0, 0xbf ;  /* 0x000000bf00007836 */ /* 0x000fc80000000000 */
[----:B---3--:R-:W-:-:S05]  /*bd30*/  @P0 IMAD.HI.U32 R4, R0, R5, RZ ;  /* 0x0000000500040227 */ /* 0x008fca00078e00ff */
[----:B-1----:R-:W-:Y:S02]  /*bd40*/  @P0 SHF.R.U32.HI R0, RZ, R3, R4 ;  /* 0x00000003ff000219 */ /* 0x002fe40000011604 */
[C---:B------:R-:W-:Y:S01]  /*bd50*/  IADD3 R3, R2.reuse, 0x80, -R8 ;  /* 0x0000008002037810 */ /* 0x040fe20007ffe808 */
[----:B------:R-:W-:-:S04]  /*bd60*/  VIADD R2, R2, 0x7f ;  /* 0x0000007f02027836 */ /* 0x000fc80000000000 */
[----:B------:R-:W-:Y:S01]  /*bd70*/  IMAD.IADD R0, R3, 0x1, R0 ;  /* 0x0000000103007824 */ /* 0x000fe200078e0200 */
[----:B------:R-:W-:-:S04]  /*bd80*/  SHF.R.S32.HI R3, RZ, 0x1f, R2 ;  /* 0x0000001fff037819 */ /* 0x000fc80000011402 */
[----:B------:R-:W-:Y:S02]  /*bd90*/  SHF.R.S32.HI R5, RZ, 0x1f, R0 ;  /* 0x0000001fff057819 */ /* 0x000fe40000011400 */
[----:B------:R-:W-:Y:S02]  /*bda0*/  LEA.HI R3, R3, R2, RZ, 0x7 ;  /* 0x0000000203037211 */ /* 0x000fe400078f38ff */
[----:B------:R-:W-:Y:S02]  /*bdb0*/  LEA.HI R5, R5, R0, RZ, 0x7 ;  /* 0x0000000005057211 */ /* 0x000fe400078f38ff */
[----:B------:R-:W-:Y:S02]  /*bdc0*/  SHF.R.S32.HI R3, RZ, 0x7, R3 ;  /* 0x00000007ff037819 */ /* 0x000fe40000011403 */
        /* <DEDUP_REMOVED lines=20> */
[----:B-1----:R-:W-:-:S05]  /*bf10*/  IADD3 R0, R0, UR41, R7 ;  /* 0x0000002900007c10 */ /* 0x002fca000fffe007 */
[----:B------:R1:W-:Y:S01]  /*bf20*/  STL [R1], R0 ;  /* 0x0000000001007387 */ /* 0x0003e20000100800 */
[----:B------:R-:W-:Y:S05]  /*bf30*/  BRA `(.L_x_10269) ;  /* 0x0000003000247947 */ /* 0x000fea0003800000 */
.L_x_10268:
        /* <DEDUP_REMOVED lines=19> */
[----:B-1----:R-:W-:Y:S05]  /*c070*/  CALL.ABS.NOINC R2 ;  /* 0x0000000002007343 */ /* 0x002fea0003c00000 */
.L_x_10271:
[----:B------:R-:W-:Y:S05]  /*c080*/  BSYNC B6 ;  /* 0x0000000000067941 */ /* 0x000fea0003800000 */
.L_x_10270:
        /* <DEDUP_REMOVED lines=21> */
.L_x_10273:
[----:B------:R-:W-:Y:S05]  /*c1e0*/  BSYNC B6 ;  /* 0x0000000000067941 */ /* 0x000fea0003800000 */
.L_x_10272:
        /* <DEDUP_REMOVED lines=20> */
.L_x_10275:
[----:B------:R-:W-:Y:S05]  /*c330*/  BSYNC B6 ;  /* 0x0000000000067941 */ /* 0x000fea0003800000 */
.L_x_10274:
        /* <DEDUP_REMOVED lines=19> */
.L_x_10277:
[----:B------:R-:W-:Y:S05]  /*c470*/  BSYNC B6 ;  /* 0x0000000000067941 */ /* 0x000fea0003800000 */
.L_x_10276:
        /* <DEDUP_REMOVED lines=10> */
[----:B------:R2:W3:Y:S02]  /*c520*/  @P0 LDG.E R25, desc[UR44][R2.64] ;  /* 0x0000002c02190981 */ /* 0x0004e4000c1e1900 */
[----:B--2---:R-:W2:Y:S01]  /*c530*/  LDC.64 R2, c[0x0][0x418] ;  /* 0x00010600ff027b82 */ /* 0x004ea20000000a00 */
[----:B-1----:R-:W-:-:S04]  /*c540*/  SHF.R.U32.HI R20, RZ, 0x5, R17 ;  /* 0x00000005ff147819 */ /* 0x002fc80000011611 */
[----:B------:R-:W-:Y:S02]  /*c550*/  LOP3.LUT R20, R20, 0x3, RZ, 0xc0, !PT ;  /* 0x0000000314147812 */ /* 0x000fe400078ec0ff */
[----:B--2---:R-:W-:Y:S01]  /*c560*/  LOP3.LUT P0, RZ, R2, UR4, RZ, 0xfc, !PT ;  /* 0x0000000402ff7c12 */ /* 0x004fe2000f80fcff */
[----:B------:R-:W-:-:S03]  /*c570*/  UMOV UR4, 0xffffffff ;  /* 0xffffffff00047882 */ /* 0x000fc60000000000 */
[----:B------:R-:W-:Y:S02]  /*c580*/  LOP3.LUT P0, RZ, R3, UR5, RZ, 0xfc, P0 ;  /* 0x0000000503ff7c12 */ /* 0x000fe4000800fcff */
[----:B---3--:R-:W-:Y:S02]  /*c590*/  SHF.R.S32.HI R26, RZ, 0x1f, R25 ;  /* 0x0000001fff1a7819 */ /* 0x008fe40000011419 */
[----:B------:R-:W-:Y:S01]  /*c5a0*/  SEL R17, R25, RZ, !P0 ;  /* 0x000000ff19117207 */ /* 0x000fe20004000000 */
[----:B------:R-:W-:Y:S08]  /*c5b0*/  BRA.DIV UR4, `(.L_x_10278) ;  /* 0x0000003e04507947 */ /* 0x000ff0000b800000 */
[----:B------:R1:W2:Y:S02]  /*c5c0*/  SHFL.IDX PT, R14, R20, RZ, 0x1f ;  /* 0x00001fff140e7589 */ /* 0x0002a400000e0000 */
.L_x_10355:
[----:B--2---:R-:W-:Y:S02]  /*c5d0*/  ISETP.NE.AND P0, PT, R14, RZ, PT ;  /* 0x000000ff0e00720c */ /* 0x004fe40003f05270 */
[----:B------:R-:W-:-:S04]  /*c5e0*/  PLOP3.LUT P1, PT, PT, PT, PT, 0x8, 0x0 ;  /* 0x000000000000781c */ /* 0x000fc80003f2e170 */
[----:B------:R-:W-:-:S07]  /*c5f0*/  P2R R27, PR, RZ, 0x2 ;  /* 0x00000002ff1b7803 */ /* 0x000fce0000000000 */
[----:B------:R-:W-:Y:S05]  /*c600*/  @P0 BRA `(.L_x_10279) ;  /* 0x0000000400b40947 */ /* 0x000fea0003800000 */
[----:B------:R-:W2:Y:S01]  /*c610*/  LDL R0, [R1+0x8] ;  /* 0x0000080001007983 */ /* 0x000ea20000100800 */
[----:B------:R-:W-:Y:S01]  /*c620*/  UMOV UR4, 0xffffffff ;  /* 0xffffffff00047882 */ /* 0x000fe20000000000 */
[----:B--2---:R-:W-:Y:S02]  /*c630*/  VIADD R0, R0, 0xffffffff ;  /* 0xffffffff00007836 */ /* 0x004fe40000000000 */
[----:B------:R-:W-:Y:S05]  /*c640*/  BRA.DIV UR4, `(.L_x_10280) ;  /* 0x0000003e044c7947 */ /* 0x000fea000b800000 */
[----:B------:R-:W-:-:S13]  /*c650*/  ELECT P6, URZ, PT ;  /* 0x00000000003f782f */ /* 0x000fda00038c0000 */
.L_x_10358:
        /* <DEDUP_REMOVED lines=21> */
.L_x_10281:
[----:B------:R-:W-:Y:S01]  /*c7b0*/  IMAD R4, R18, 0x8, R16 ;  /* 0x0000000812047824 */ /* 0x000fe200078e0210 */
[----:B--2---:R-:W-:Y:S01]  /*c7c0*/  SHF.L.U32 R3, R23, 0x1f, RZ ;  /* 0x0000001f17037819 */ /* 0x004fe200000006ff */
[----:B------:R-:W2:Y:S03]  /*c7d0*/  S2R R2, SR_TID.X ;  /* 0x0000000000027919 */ /* 0x000ea60000002100 */
[----:B------:R-:W3:Y:S01]  /*c7e0*/  SYNCS.PHASECHK.TRANS64.TRYWAIT P0, [R4+URZ+0x19c80], R3 ;  /* 0x019c8003040075a7 */ /* 0x000ee2000800017f */
[----:B--2---:R-:W-:-:S04]  /*c7f0*/  LOP3.LUT R2, R2, 0x7f, RZ, 0xc0, !PT ;  /* 0x0000007f02027812 */ /* 0x004fc800078ec0ff */
[----:B------:R-:W-:Y:S01]  /*c800*/  ISETP.NE.AND P1, PT, R2, RZ, PT ;  /* 0x000000ff0200720c */ /* 0x000fe20003f25270 */
[----:B---3--:R-:W-:-:S12]  /*c810*/  @!P0 BRA `(.L_x_10282) ;  /* 0x0000003800f88947 */ /* 0x008fd80003800000 */
.L_x_10359:
        /* <DEDUP_REMOVED lines=8> */
.L_x_10283:
        /* <DEDUP_REMOVED lines=28> */
[----:B------:R-:W4:Y:S02]  /*ca60*/  SYNCS.PHASECHK.TRANS64.TRYWAIT P0, [R4+URZ+0x19c40], R3 ;  /* 0x019c4003040075a7 */ /* 0x000f24000800017f */
[----:B---34-:R-:W-:Y:S05]  /*ca70*/  @!P0 BRA `(.L_x_10284) ;  /* 0x0000003800748947 */ /* 0x018fea0003800000 */
.L_x_10360:
        /* <DEDUP_REMOVED lines=8> */
.L_x_10285:
        /* <DEDUP_REMOVED lines=15> */
[----:B------:R-:W-:-:S02]  /*cbf0*/  UIADD3 UR25, UR25, 0x19c30, URZ ;  /* 0x00019c3019197890 */ /* 0x000fc4000fffe03f */
[----:B------:R-:W-:Y:S01]  /*cc00*/  UIADD3 UR16, UR8, 0x14800, URZ ;  /* 0x0001480008107890 */ /* 0x000fe2000fffe03f */
[----:B------:R-:W-:Y:S01]  /*cc10*/  P2R R27, PR, RZ, 0x1 ;  /* 0x00000001ff1b7803 */ /* 0x000fe20000000000 */
        /* <DEDUP_REMOVED lines=9> */
[----:B------:R4:W-:Y:S01]  /*ccb0*/  UTMALDG.4D [UR16], [UR4], desc[UR6] ;  /* 0x00000610040075b4 */ /* 0x0009e20008019000 */
[----:B------:R4:W-:Y:S02]  /*ccc0*/  UTMALDG.4D [UR8], [UR4], desc[UR6] ;  /* 0x00000608040075b4 */ /* 0x0009e40008019000 */
[----:B----4-:R-:W-:Y:S01]  /*ccd0*/  NOP ;  /* 0x0000000000007918 */ /* 0x010fe20000000000 */
.L_x_10279:
[----:B------:R-:W-:Y:S05]  /*cce0*/  WARPSYNC.ALL ;  /* 0x0000000000007948 */ /* 0x000fea0003800000 */
[----:B------:R-:W-:Y:S01]  /*ccf0*/  VIADD R0, R16, 0xf000 ;  /* 0x0000f00010007836 */ /* 0x000fe20000000000 */
        /* <DEDUP_REMOVED lines=30> */
[----:B-1----:R-:W-:-:S07]  /*cee0*/  LEPC R20, `(.L_x_10287) ;  /* 0x000000001014794e */ /* 0x002fce0000000000 */
[----:B--2---:R-:W-:Y:S05]  /*cef0*/  CALL.ABS.NOINC R2 ;  /* 0x0000000002007343 */ /* 0x004fea0003c00000 */
.L_x_10287:
[----:B------:R-:W-:Y:S05]  /*cf00*/  BSYNC B6 ;  /* 0x0000000000067941 */ /* 0x000fea0003800000 */
.L_x_10286:
[----:B------:R-:W4:Y:S01]  /*cf10*/  LDL R21, [R1+0x4] ;  /* 0x0000040001157983 */ /* 0x000f220000100800 */
[----:B------:R-:W0:Y:S01]  /*cf20*/  LDC R9, c[0x0][0x448] ;  /* 0x00011200ff097b82 */ /* 0x000e220000000800 */
[----:B------:R-:W-:Y:S01]  /*cf30*/  ULDC.64 UR8, c[0x0][0x2d8] ;  /* 0x0000b60000087ab9 */ /* 0x000fe20000000a00 */
[----:B------:R-:W1:Y:S01]  /*cf40*/  S2R R2, SR_TID.X ;  /* 0x0000000000027919 */ /* 0x000e620000002100 */
[----:B------:R-:W-:Y:S01]  /*cf50*/  UMOV UR48, UR54 ;  /* 0x0000003600307c82 */ /* 0x000fe20008000000 */
[----:B------:R-:W-:Y:S01]  /*cf60*/  ULDC.64 UR10, c[0x0][0x280] ;  /* 0x0000a000000a7ab9 */ /* 0x000fe20000000a00 */
[----:B0-----:R-:W-:Y:S01]  /*cf70*/  ISETP.NE.AND P1, PT, R9, 0x1, PT ;  /* 0x000000010900780c */ /* 0x001fe20003f25270 */
[----:B------:R-:W-:Y:S01]  /*cf80*/  UIMAD UR6, UR47, UR8, URZ ;  /* 0x000000082f0672a4 */ /* 0x000fe2000f8e023f */
[----:B-1----:R-:W-:-:S11]  /*cf90*/  LOP3.LUT R20, R2, 0x7f, RZ, 0xc0, !PT ;  /* 0x0000007f02147812 */ /* 0x002fd600078ec0ff */
[----:B--23--:R-:W0:Y:S01]  /*cfa0*/  @P1 LDC R3, c[0x0][0x44c] ;  /* 0x00011300ff031b82 */ /* 0x00ce220000000800 */
        /* <DEDUP_REMOVED lines=15> */
[----:B------:R-:W2:Y:S02]  /*d0a0*/  S2R R8, SR_TID.X ;  /* 0x0000000000087919 */ /* 0x000ea40000002100 */
[----:B--2---:R-:W-:-:S05]  /*d0b0*/  IMAD.SHL.U32 R10, R8, 0x10, RZ ;  /* 0x00000010080a7824 */ /* 0x004fca00078e00ff */
[----:B------:R-:W-:-:S04]  /*d0c0*/  LOP3.LUT R10, R10, 0x10, RZ, 0xc0, !PT ;  /* 0x000000100a0a7812 */ /* 0x000fc800078ec0ff */
[C---:B------:R-:W-:Y:S02]  /*d0d0*/  LOP3.LUT R11, R10.reuse, 0x20, RZ, 0xfc, !PT ;  /* 0x000000200a0b7812 */ /* 0x040fe400078efcff */
[----:B------:R-:W-:Y:S01]  /*d0e0*/  LOP3.LUT R10, R10, 0x40, RZ, 0xfc, !PT ;  /* 0x000000400a0a7812 */ /* 0x000fe200078efcff */
[----:B----4-:R-:W-:-:S04]  /*d0f0*/  IMAD R6, R21, 0xc0, R2 ;  /* 0x000000c015067824 */ /* 0x010fc800078e0202 */
        /* <DEDUP_REMOVED lines=50> */
[----:B------:R-:W-:Y:S01]  /*d420*/  IMAD R6, R21, 0xc0, R11 ;  /* 0x000000c015067824 */ /* 0x000fe200078e020b */
[----:B------:R-:W-:Y:S04]  /*d430*/  SHFL.IDX PT, R0, R0, 0x1, 0x1e1f ;  /* 0x003e1f0000007f89 */ /* 0x000fe800000e0000 */
[----:B------:R-:W-:Y:S01]  /*d440*/  SHFL.IDX PT, R7, R7, RZ, 0x1e1f ;  /* 0x001e1fff07077589 */ /* 0x000fe200000e0000 */
[----:B--2---:R-:W-:-:S03]  /*d450*/  IMAD R5, R3, R9, RZ ;  /* 0x0000000903057224 */ /* 0x004fc600078e02ff */
[----:B------:R-:W0:Y:S02]  /*d460*/  SHFL.IDX PT, R3, R4, RZ, 0x1e1f ;  /* 0x001e1fff04037589 */ /* 0x000e2400000e0000 */
[----:B------:R-:W-:Y:S02]  /*d470*/  ISETP.GE.AND P4, PT, R6, R5, PT ;  /* 0x000000050600720c */ /* 0x000fe40003f86270 */
[----:B------:R-:W1:Y:S11]  /*d480*/  SHFL.IDX PT, R4, R4, 0x1, 0x1e1f ;  /* 0x003e1f0004047f89 */ /* 0x000e7600000e0000 */
        /* <DEDUP_REMOVED lines=10> */
[----:B-1----:R-:W-:-:S05]  /*d530*/  @!P4 IADD3 R2, P3, R20, R4, RZ ;  /* 0x000000041402c210 */ /* 0x002fca0007f7e0ff */
[----:B------:R-:W-:-:S04]  /*d540*/  @!P4 IMAD.X R0, RZ, RZ, R0, P3 ;  /* 0x000000ffff00c224 */ /* 0x000fc800018e0600 */
[----:B------:R-:W-:-:S05]  /*d550*/  @!P4 IMAD.MOV.U32 R3, RZ, RZ, R0 ;  /* 0x000000ffff03c224 */ /* 0x000fca00078e0000 */
[----:B------:R-:W-:Y:S04]  /*d560*/  @!P4 LDGSTS.E.BYPASS.LTC128B.128 [R10+0xf800], desc[UR44][R2.64], !P2 ;  /* 0x0f800000020acfae */ /* 0x000fe8000d101d6c */
[----:B------:R-:W-:Y:S04]  /*d570*/  @!P4 LDGSTS.E.BYPASS.LTC128B.128 [R10+0x11000], desc[UR44][R2.64+0x20], !P1 ;  /* 0x11000020020acfae */ /* 0x000fe8000c901d6c */
[----:B------:R0:W-:Y:S04]  /*d580*/  @!P4 LDGSTS.E.BYPASS.LTC128B.128 [R10+0x12800], desc[UR44][R2.64+0x40], !P0 ;  /* 0x12800040020acfae */ /* 0x0001e8000c101d6c */
[----:B0-----:R0:W1:Y:S02]  /*d590*/  SHFL.IDX PT, R2, R8, RZ, 0x1e1f ;  /* 0x001e1fff08027589 */ /* 0x00106400000e0000 */
.L_x_10367:
[----:B------:R-:W-:Y:S01]  /*d5a0*/  VIADD R6, R6, 0x80 ;  /* 0x0000008006067836 */ /* 0x000fe20000000000 */
        /* <DEDUP_REMOVED lines=11> */
.L_x_10290:
[----:B------:R-:W-:Y:S05]  /*d660*/  BSYNC B0 ;  /* 0x0000000000007941 */ /* 0x000fea0003800000 */
.L_x_10289:
[----:B------:R-:W-:Y:S01]  /*d670*/  NOP ;  /* 0x0000000000007918 */ /* 0x000fe20000000000 */
[----:B------:R-:W-:-:S13]  /*d680*/  PLOP3.LUT P0, PT, PT, PT, PT, 0x80, 0x0 ;  /* 0x000000000000781c */ /* 0x000fda0003f0f070 */
.L_x_10291:
[----:B------:R-:W-:Y:S02]  /*d690*/  PLOP3.LUT P1, PT, P1, P0, PT, 0xa2, 0x0 ;  /* 0x000000000000781c */ /* 0x000fe40000f21472 */
[----:B------:R-:W-:-:S08]  /*d6a0*/  @P0 R2UR P1, UR4, R16 ;  /* 0x00000000100402ca */ /* 0x000fd00000020000 */
[----:B------:R-:W-:-:S05]  /*d6b0*/  @P0 PLOP3.LUT P0, PT, P1, PT, PT, 0x80, 0x0 ;  /* 0x000000000000081c */ /* 0x000fca0000f0f070 */
[----:B------:R-:W-:Y:S01]  /*d6c0*/  @!P1 SYNCS.ARRIVE.TRANS64.RED.A0T1 RZ, [UR4+0x19c00], RZ ;  /* 0x019c00ffffff99a7 */ /* 0x000fe20008200404 */
[----:B------:R-:W-:Y:S07]  /*d6d0*/  @!P1 ARRIVES.LDGSTSBAR.64.TRANSCNT [UR4+0x19c00] ;  /* 0x019c0000ff0099b0 */ /* 0x000fee0008000a84 */
[----:B------:R-:W-:Y:S05]  /*d6e0*/  @P0 BRA.U.ANY `(.L_x_10291) ;  /* 0xfffffffd00e80947 */ /* 0x000fea000393ffff */
[----:B-12---:R-:W2:Y:S02]  /*d6f0*/  LDL.LU R2, [R1+0x14] ;  /* 0x0000140001027983 */ /* 0x006ea40000300800 */
[----:B--2---:R-:W-:-:S05]  /*d700*/  VIADD R2, R2, 0x1 ;  /* 0x0000000102027836 */ /* 0x004fca0000000000 */
[----:B------:R1:W-:Y:S01]  /*d710*/  STL [R1+0x14], R2 ;  /* 0x0000140201007387 */ /* 0x0003e20000100800 */
[----:B------:R-:W-:-:S04]  /*d720*/  LEA.HI R0, R2, R2, RZ, 0x1 ;  /* 0x0000000202007211 */ /* 0x000fc800078f08ff */
[----:B------:R-:W-:-:S05]  /*d730*/  LOP3.LUT R0, R0, 0xfffffffe, RZ, 0xc0, !PT ;  /* 0xfffffffe00007812 */ /* 0x000fca00078ec0ff */
[----:B------:R-:W-:-:S05]  /*d740*/  IMAD.IADD R0, R2, 0x1, -R0 ;  /* 0x0000000102007824 */ /* 0x000fca00078e0a00 */
[----:B------:R-:W-:Y:S01]  /*d750*/  SHF.L.U32 R3, R0, 0x1f, RZ ;  /* 0x0000001f00037819 */ /* 0x000fe200000006ff */
[----:B------:R-:W-:Y:S01]  /*d760*/  NOP ;  /* 0x0000000000007918 */ /* 0x000fe20000000000 */
[----:B-1----:R-:W2:Y:S01]  /*d770*/  LDL R2, [R1+0x8] ;  /* 0x0000080001027983 */ /* 0x002ea20000100800 */
[----:B------:R1:W-:Y:S01]  /*d780*/  SYNCS.ARRIVE.TRANS64.A1T0 RZ, [R16+URZ+0x19c00], RZ ;  /* 0x019c00ff10ff79a7 */ /* 0x0003e2000810003f */
[----:B------:R-:W-:Y:S01]  /*d790*/  BSSY B0, `(.L_x_10292) ;  /* 0x0000004000007945 */ /* 0x000fe20003800000 */
[----:B------:R-:W3:Y:S01]  /*d7a0*/  SYNCS.PHASECHK.TRANS64.TRYWAIT P0, [R16+URZ+0x19c20], R3 ;  /* 0x019c2003100075a7 */ /* 0x000ee2000800017f */
[----:B--2---:R-:W-:Y:S02]  /*d7b0*/  ISETP.GE.AND P1, PT, R2, 0x2, PT ;  /* 0x000000020200780c */ /* 0x004fe40003f26270 */
[----:B-1-3--:R-:W-:Y:S11]  /*d7c0*/  @!P0 BRA `(.L_x_10293) ;  /* 0x0000003000348947 */ /* 0x00aff60003800000 */
.L_x_10368:
[----:B------:R-:W-:Y:S05]  /*d7d0*/  BSYNC B0 ;  /* 0x0000000000007941 */ /* 0x000fea0003800000 */
.L_x_10292:
[----:B------:R-:W-:Y:S05]  /*d7e0*/  @!P1 BRA `(.L_x_10294) ;  /* 0x0000001000349947 */ /* 0x000fea0003800000 */
[----:B------:R-:W2:Y:S01]  /*d7f0*/  LDL.LU R0, [R1+0x8] ;  /* 0x0000080001007983 */ /* 0x000ea20000300800 */
[----:B0-----:R-:W-:Y:S02]  /*d800*/  IMAD.MOV.U32 R8, RZ, RZ, R23 ;  /* 0x000000ffff087224 */ /* 0x001fe400078e0017 */
[----:B--2---:R-:W-:Y:S02]  /*d810*/  VIADD R2, R0, 0xfffffffe ;  /* 0xfffffffe00027836 */ /* 0x004fe40000000000 */
[----:B------:R-:W-:-:S07]  /*d820*/  IMAD.MOV.U32 R0, RZ, RZ, R18 ;  /* 0x000000ffff007224 */ /* 0x000fce00078e0012 */
.L_x_10318:
[----:B------:R-:W-:Y:S01]  /*d830*/  ISETP.NE.AND P1, PT, R27, RZ, PT ;  /* 0x000000ff1b00720c */ /* 0x000fe20003f25270 */
        /* <DEDUP_REMOVED lines=9> */
[----:B-1----:R-:W-:Y:S01]  /*d8d0*/  IMAD.MOV.U32 R3, RZ, RZ, R2 ;  /* 0x000000ffff037224 */ /* 0x002fe200078e0002 */
        /* <DEDUP_REMOVED lines=20> */
.L_x_10297:
        /* <DEDUP_REMOVED lines=8> */
.L_x_10369:
[----:B------:R-:W-:Y:S05]  /*daa0*/  BSYNC B1 ;  /* 0x0000000000017941 */ /* 0x000fea0003800000 */
.L_x_10298:
        /* <DEDUP_REMOVED lines=9> */
.L_x_10301:
[----:B------:R-:W-:Y:S05]  /*db40*/  BSYNC B1 ;  /* 0x0000000000017941 */ /* 0x000fea0003800000 */
.L_x_10300:
        /* <DEDUP_REMOVED lines=11> */
.L_x_10302:
        /* <DEDUP_REMOVED lines=16> */
.L_x_10303:
        /* <DEDUP_REMOVED lines=16> */
.L_x_10304:
        /* <DEDUP_REMOVED lines=13> */
.L_x_10370:
[----:B------:R-:W-:Y:S05]  /*ded0*/  BSYNC B1 ;  /* 0x0000000000017941 */ /* 0x000fea0003800000 */
.L_x_10305:
        /* <DEDUP_REMOVED lines=11> */
.L_x_10308:
[----:B------:R-:W-:Y:S05]  /*df90*/  BSYNC B1 ;  /* 0x0000000000017941 */ /* 0x000fea0003800000 */
.L_x_10307:
        /* <DEDUP_REMOVED lines=8> */
.L_x_10309:
        /* <DEDUP_REMOVED lines=15> */
.L_x_10310:
        /* <DEDUP_REMOVED lines=15> */
.L_x_10311:
        /* <DEDUP_REMOVED lines=10> */
.L_x_10296:
[----:B------:R-:W-:Y:S05]  /*e2a0*/  BSYNC B0 ;  /* 0x0000000000007941 */ /* 0x000fea0003800000 */
.L_x_10295:
[----:B------:R-:W-:-:S06]  /*e2b0*/  UISETP.NE.AND UP0, UPT, UR38, 0x3, UPT ;  /* 0x000000032600788c */ /* 0x000fcc000bf05270 */
[----:B------:R-:W-:-:S13]  /*e2c0*/  PLOP3.LUT P0, PT, PT, PT, UP0, 0x80, 0x0 ;  /* 0x000000000000781c */ /* 0x000fda0003f0f008 */
[----:B------:R-:W-:Y:S05]  /*e2d0*/  @!P0 BRA `(.L_x_10312) ;  /* 0x0000000000048947 */ /* 0x000fea0003800000 */
[----:B------:R-:W-:Y:S01]  /*e2e0*/  BPT.TRAP 0x1 ;  /* 0x000000040000795c */ /* 0x000fe20000300000 */
.L_x_10312:
[----:B-1----:R-:W-:Y:S01]  /*e2f0*/  IMAD.U32 R3, RZ, RZ, UR42 ;  /* 0x0000002aff037e24 */ /* 0x002fe2000f8e00ff */
[----:B------:R-:W-:Y:S01]  /*e300*/  LOP3.LUT R4, R8, 0x1, RZ, 0x3c, !PT ;  /* 0x0000000108047812 */ /* 0x000fe200078e3cff */
[----:B------:R-:W-:Y:S03]  /*e310*/  BSSY B0, `(.L_x_10313) ;  /* 0x0000006000007945 */ /* 0x000fe60003800000 */
[----:B------:R-:W-:Y:S01]  /*e320*/  ISETP.NE.AND P1, PT, R3, 0x3, PT ;  /* 0x000000030300780c */ /* 0x000fe20003f25270 */
[----:B------:R-:W-:Y:S01]  /*e330*/  IMAD R3, R0, 0x8, R16 ;  /* 0x0000000800037824 */ /* 0x000fe200078e0210 */
[----:B------:R-:W-:-:S04]  /*e340*/  SHF.L.U32 R4, R4, 0x1f, RZ ;  /* 0x0000001f04047819 */ /* 0x000fc800000006ff */
[----:B------:R-:W0:Y:S02]  /*e350*/  SYNCS.PHASECHK.TRANS64.TRYWAIT P0, [R3+URZ+0x19c70], R4 ;  /* 0x019c7004030075a7 */ /* 0x000e24000800017f */
[----:B0-----:R-:W-:Y:S05]  /*e360*/  @!P0 BRA `(.L_x_10314) ;  /* 0x0000002400888947 */ /* 0x001fea0003800000 */
.L_x_10371:
[----:B------:R-:W-:Y:S05]  /*e370*/  BSYNC B0 ;  /* 0x0000000000007941 */ /* 0x000fea0003800000 */
.L_x_10313:
[----:B------:R-:W-:Y:S05]  /*e380*/  @!P1 BRA `(.L_x_10315) ;  /* 0x0000000000049947 */ /* 0x000fea0003800000 */
[----:B------:R-:W-:Y:S01]  /*e390*/  BPT.TRAP 0x1 ;  /* 0x000000040000795c */ /* 0x000fe20000300000 */
.L_x_10315:
[----:B0-----:R-:W-:Y:S01]  /*e3a0*/  SHF.L.U32 R4, R8, 0x1f, RZ ;  /* 0x0000001f08047819 */ /* 0x001fe200000006ff */
[----:B------:R-:W-:-:S03]  /*e3b0*/  IMAD R0, R0, 0x3000, RZ ;  /* 0x0000300000007824 */ /* 0x000fc600078e02ff */
[----:B------:R-:W0:Y:S02]  /*e3c0*/  SYNCS.PHASECHK.TRANS64.TRYWAIT P0, [R3+URZ+0x19c60], R4 ;  /* 0x019c6004030075a7 */ /* 0x000e24000800017f */
[----:B0-----:R-:W-:Y:S05]  /*e3d0*/  @!P0 BRA `(.L_x_10316) ;  /* 0x0000002400808947 */ /* 0x001fea0003800000 */
.L_x_10372:
        /* <DEDUP_REMOVED lines=42> */
[----:B------:R-:W-:-:S03]  /*e680*/  IADD3 R4, R16, R14, R0 ;  /* 0x0000000e10047210 */ /* 0x000fc60007ffe000 */
        /* <DEDUP_REMOVED lines=22> */
.L_x_10317:
        /* <DEDUP_REMOVED lines=13> */
.L_x_10294:
[----:B-1----:R-:W1:Y:S01]  /*e8c0*/  S2R R3, SR_TID.X ;  /* 0x0000000000037919 */ /* 0x002e620000002100 */
[----:B------:R-:W-:Y:S01]  /*e8d0*/  BSSY B0, `(.L_x_10319) ;  /* 0x0000011000007945 */ /* 0x000fe20003800000 */
        /* <DEDUP_REMOVED lines=15> */
[----:B------:R1:W-:Y:S02]  /*e9d0*/  STL [R1], R0 ;  /* 0x0000000001007387 */ /* 0x0003e40000100800 */
.L_x_10320:
[----:B------:R-:W-:Y:S05]  /*e9e0*/  BSYNC B0 ;  /* 0x0000000000007941 */ /* 0x000fea0003800000 */
.L_x_10319:
[----:B------:R-:W-:-:S06]  /*e9f0*/  UISETP.NE.AND UP0, UPT, UR38, 0x3, UPT ;  /* 0x000000032600788c */ /* 0x000fcc000bf05270 */
[----:B------:R-:W-:-:S13]  /*ea00*/  PLOP3.LUT P1, PT, PT, PT, UP0, 0x80, 0x0 ;  /* 0x000000000000781c */ /* 0x000fda0003f2f008 */
[----:B------:R-:W-:Y:S05]  /*ea10*/  @!P1 BRA `(.L_x_10321) ;  /* 0x0000000000049947 */ /* 0x000fea0003800000 */
[----:B------:R-:W-:Y:S01]  /*ea20*/  BPT.TRAP 0x1 ;  /* 0x000000040000795c */ /* 0x000fe20000300000 */
.L_x_10321:
[----:B------:R-:W-:Y:S01]  /*ea30*/  LOP3.LUT R3, R23, 0x1, RZ, 0x3c, !PT ;  /* 0x0000000117037812 */ /* 0x000fe200078e3cff */
[----:B-1----:R-:W-:Y:S01]  /*ea40*/  IMAD R0, R18, 0x8, R16 ;  /* 0x0000000812007824 */ /* 0x002fe200078e0210 */
[----:B------:R-:W-:Y:S01]  /*ea50*/  BSSY B0, `(.L_x_10322) ;  /* 0x0000006000007945 */ /* 0x000fe20003800000 */
[----:B------:R-:W-:Y:S01]  /*ea60*/  IMAD.U32 R2, RZ, RZ, UR42 ;  /* 0x0000002aff027e24 */ /* 0x000fe2000f8e00ff */
[----:B------:R-:W-:-:S04]  /*ea70*/  SHF.L.U32 R3, R3, 0x1f, RZ ;  /* 0x0000001f03037819 */ /* 0x000fc800000006ff */
[----:B------:R-:W1:Y:S01]  /*ea80*/  SYNCS.PHASECHK.TRANS64.TRYWAIT P1, [R0+URZ+0x19c70], R3 ;  /* 0x019c7003000075a7 */ /* 0x000e62000802017f */
[----:B------:R-:W-:Y:S01]  /*ea90*/  ISETP.NE.AND P2, PT, R2, 0x3, PT ;  /* 0x000000030200780c */ /* 0x000fe20003f45270 */
[----:B-1----:R-:W-:-:S12]  /*eaa0*/  @!P1 BRA `(.L_x_10323) ;  /* 0x0000001c00e09947 */ /* 0x002fd80003800000 */
.L_x_10373:
[----:B------:R-:W-:Y:S05]  /*eab0*/  BSYNC B0 ;  /* 0x0000000000007941 */ /* 0x000fea0003800000 */
.L_x_10322:
[----:B------:R-:W-:Y:S05]  /*eac0*/  @!P2 BRA `(.L_x_10324) ;  /* 0x000000000004a947 */ /* 0x000fea0003800000 */
[----:B------:R-:W-:Y:S01]  /*ead0*/  BPT.TRAP 0x1 ;  /* 0x000000040000795c */ /* 0x000fe20000300000 */
.L_x_10324:
[----:B-1----:R-:W-:-:S04]  /*eae0*/  SHF.L.U32 R3, R23, 0x1f, RZ ;  /* 0x0000001f17037819 */ /* 0x002fc800000006ff */
[----:B------:R-:W1:Y:S02]  /*eaf0*/  SYNCS.PHASECHK.TRANS64.TRYWAIT P1, [R0+URZ+0x19c60], R3 ;  /* 0x019c6003000075a7 */ /* 0x000e64000802017f */
[----:B-1----:R-:W-:Y:S05]  /*eb00*/  @!P1 BRA `(.L_x_10325) ;  /* 0x0000001c00dc9947 */ /* 0x002fea0003800000 */
.L_x_10374:
[----:B------:R-:W-:Y:S01]  /*eb10*/  IMAD R2, R18, 0x3000, RZ ;  /* 0x0000300012027824 */ /* 0x000fe200078e02ff */
[----:B------:R-:W-:Y:S05]  /*eb20*/  WARPSYNC.ALL ;  /* 0x0000000000007948 */ /* 0x000fea0003800000 */
[----:B-1----:R-:W-:Y:S02]  /*eb30*/  LOP3.LUT R3, R2, R22, RZ, 0xfc, !PT ;  /* 0x0000001602037212 */ /* 0x002fe400078efcff */
        /* <DEDUP_REMOVED lines=63> */
.L_x_10326:
        /* <DEDUP_REMOVED lines=10> */
.L_x_10269:
[----:B------:R-:W-:Y:S05]  /*efd0*/  BSYNC B7 ;  /* 0x0000000000077941 */ /* 0x000fea0003800000 */
.L_x_10267:
[----:B-1----:R-:W2:Y:S02]  /*efe0*/  LDL R0, [R1+0x18] ;  /* 0x0000180001007983 */ /* 0x002ea40000100800 */
        /* <DEDUP_REMOVED lines=8> */
[----:B-1----:R1:W-:Y:S01]  /*f070*/  STL.64 [R1], R4 ;  /* 0x0000000401007387 */ /* 0x0023e20000100a00 */
[----:B------:R-:W-:Y:S02]  /*f080*/  IMAD.MOV.U32 R2, RZ, RZ, R7 ;  /* 0x000000ffff027224 */ /* 0x000fe400078e0007 */
[----:B------:R-:W-:-:S03]  /*f090*/  IMAD.MOV.U32 R0, RZ, RZ, R6 ;  /* 0x000000ffff007224 */ /* 0x000fc600078e0006 */
[----:B------:R-:W-:Y:S02]  /*f0a0*/  R2UR UR43, R2 ;  /* 0x00000000022b72ca */ /* 0x000fe400000e0000 */
[----:B------:R-:W-:Y:S01]  /*f0b0*/  R2UR UR36, R0 ;  /* 0x00000000002472ca */ /* 0x000fe200000e0000 */
[----:B------:R-:W-:Y:S06]  /*f0c0*/  BAR.ARV 0x4, 0x200 ;  /* 0x0108000000007b1d */ /* 0x000fec0000002000 */
[----:B------:R-:W-:Y:S08]  /*f0d0*/  BRA `(.L_x_10328) ;  /* 0x0000000800d07947 */ /* 0x000ff00003800000 */
.L_x_10327:
[----:B------:R-:W0:Y:S01]  /*f0e0*/  S2R R2, SR_TID.X ;  /* 0x0000000000027919 */ /* 0x000e220000002100 */
[----:B------:R-:W-:Y:S01]  /*f0f0*/  ULDC UR4, c[0x0][0xc3c] ;  /* 0x00030f0000047ab9 */ /* 0x000fe20000000800 */
[----:B------:R-:W2:Y:S01]  /*f100*/  LDL.LU R0, [R1] ;  /* 0x0000000001007983 */ /* 0x000ea20000300800 */
        /* <DEDUP_REMOVED lines=38> */
.L_x_10333:
        /* <DEDUP_REMOVED lines=14> */
.L_x_10332:
[----:B------:R-:W-:Y:S05]  /*f450*/  BSYNC B0 ;  /* 0x0000000000007941 */ /* 0x000fea0003800000 */
.L_x_10331:
        /* <DEDUP_REMOVED lines=21> */
.L_x_10329:
        /* <DEDUP_REMOVED lines=21> */
.L_x_10334:
        /* <DEDUP_REMOVED lines=63> */
.L_x_10330:
[----:B------:R0:W-:Y:S01]  /*faf0*/  STL [R1], R0 ;  /* 0x0000000001007387 */ /* 0x0001e20000100800 */
[----:B------:R-:W-:Y:S01]  /*fb00*/  ULDC UR43, c[0x0][0xc3c] ;  /* 0x00030f00002b7ab9 */ /* 0x000fe20000000800 */
[----:B------:R-:W-:Y:S02]  /*fb10*/  UMOV UR36, URZ ;  /* 0x0000003f00247c82 */ /* 0x000fe40008000000 */
[----:B------:R0:W-:Y:S03]  /*fb20*/  STL [R1+0x4], RZ ;  /* 0x000004ff01007387 */ /* 0x0001e60000100800 */
.L_x_10335:
        /* <DEDUP_REMOVED lines=15> */
.L_x_10328:
[----:B------:R-:W-:Y:S02]  /*fc20*/  ULDC UR4, c[0x0][0xc3c] ;  /* 0x00030f0000047ab9 */ /* 0x000fe40000000800 */
[----:B------:R-:W-:-:S06]  /*fc30*/  UISETP.GE.AND UP0, UPT, UR43, UR4, UPT ;  /* 0x000000042b00728c */ /* 0x000fcc000bf06270 */
[----:B------:R-:W-:-:S13]  /*fc40*/  PLOP3.LUT P0, PT, PT, PT, UP0, 0x80, 0x0 ;  /* 0x000000000000781c */ /* 0x000fda0003f0f008 */
[----:B------:R-:W-:Y:S05]  /*fc50*/  @!P0 BRA `(.L_x_10336) ;  /* 0xffffffb800c48947 */ /* 0x000fea000383ffff */
.L_x_10263:
        /* <DEDUP_REMOVED lines=12> */
.L_x_10375:
[----:B------:R-:W-:Y:S05]  /*fd20*/  BSYNC B0 ;  /* 0x0000000000007941 */ /* 0x000fea0003800000 */
.L_x_10337:
[----:B------:R-:W-:-:S03]  /*fd30*/  UMOV UR4, 0xffffffff ;  /* 0xffffffff00047882 */ /* 0x000fc60000000000 */
[----:B------:R-:W-:Y:S05]  /*fd40*/  BRA.DIV UR4, `(.L_x_10339) ;  /* 0x0000000e04747947 */ /* 0x000fea000b800000 */
[----:B0-----:R-:W0:Y:S02]  /*fd50*/  S2R R0, SR_TID.X ;  /* 0x0000000000007919 */ /* 0x001e240000002100 */
[----:B0-----:R-:W-:-:S04]  /*fd60*/  SHF.R.U32.HI R0, RZ, 0x5, R0 ;  /* 0x00000005ff007819 */ /* 0x001fc80000011600 */
[----:B------:R-:W-:-:S05]  /*fd70*/  LOP3.LUT R0, R0, 0x3, RZ, 0xc0, !PT ;  /* 0x0000000300007812 */ /* 0x000fca00078ec0ff */
[----:B------:R0:W1:Y:S02]  /*fd80*/  SHFL.IDX PT, R14, R0, RZ, 0x1f ;  /* 0x00001fff000e7589 */ /* 0x00006400000e0000 */
.L_x_10378:
[----:B-1----:R-:W-:Y:S01]  /*fd90*/  ISETP.NE.AND P0, PT, R14, RZ, PT ;  /* 0x000000ff0e00720c */ /* 0x002fe20003f05270 */
[----:B------:R-:W-:-:S12]  /*fda0*/  BSSY B0, `(.L_x_10340) ;  /* 0x000002b000007945 */ /* 0x000fd80003800000 */
[----:B------:R-:W-:Y:S05]  /*fdb0*/  @P0 BRA `(.L_x_10341) ;  /* 0x0000000000a40947 */ /* 0x000fea0003800000 */
[----:B------:R-:W-:-:S03]  /*fdc0*/  UMOV UR4, 0xffffffff ;  /* 0xffffffff00047882 */ /* 0x000fc60000000000 */
[----:B------:R-:W-:Y:S05]  /*fdd0*/  BRA.DIV UR4, `(.L_x_10342) ;  /* 0x0000000e04847947 */ /* 0x000fea000b800000 */
[----:B------:R-:W-:-:S13]  /*fde0*/  ELECT P6, URZ, PT ;  /* 0x00000000003f782f */ /* 0x000fda00038c0000 */
.L_x_10381:
[----:B------:R-:W-:Y:S05]  /*fdf0*/  @!P6 BRA `(.L_x_10341) ;  /* 0x000000000094e947 */ /* 0x000fea0003800000 */
[----:B------:R-:W-:-:S06]  /*fe00*/  ULOP3.LUT UR4, UR40, 0x2, URZ, 0xfc, !UPT ;  /* 0x0000000228047892 */ /* 0x000fcc000f8efc3f */
[----:B0-----:R-:W-:-:S05]  /*fe10*/  IMAD.U32 R0, RZ, RZ, UR4 ;  /* 0x00000004ff007e24 */ /* 0x001fca000f8e00ff */
[----:B------:R-:W-:-:S13]  /*fe20*/  ISETP.NE.AND P0, PT, R0, 0x3, PT ;  /* 0x000000030000780c */ /* 0x000fda0003f05270 */
[----:B------:R-:W-:Y:S05]  /*fe30*/  @!P0 BRA `(.L_x_10343) ;  /* 0x0000000000048947 */ /* 0x000fea0003800000 */
[----:B------:R-:W-:Y:S01]  /*fe40*/  BPT.TRAP 0x1 ;  /* 0x000000040000795c */ /* 0x000fe20000300000 */
.L_x_10343:
        /* <DEDUP_REMOVED lines=12> */
.L_x_10382:
[----:B------:R-:W1:Y:S02]  /*ff10*/  SYNCS.PHASECHK.TRANS64.TRYWAIT P1, [R3+URZ], R0 ;  /* 0x00000000030075a7 */ /* 0x000e64000802017f */
[----:B-1----:R-:W-:Y:S05]  /*ff20*/  @!P1 BRA `(.L_x_10345) ;  /* 0x0000000c00649947 */ /* 0x002fea0003800000 */
.L_x_10383:
[----:B------:R-:W-:Y:S05]  /*ff30*/  @!P0 BRA `(.L_x_10346) ;  /* 0x0000000000048947 */ /* 0x000fea0003800000 */
[----:B------:R-:W-:Y:S01]  /*ff40*/  BPT.TRAP 0x1 ;  /* 0x000000040000795c */ /* 0x000fe20000300000 */
.L_x_10346:
[----:B-1----:R-:W-:-:S04]  /*ff50*/  IMAD R3, R18, 0x8, R7 ;  /* 0x0000000812037824 */ /* 0x002fc800078e0207 */
[----:B------:R-:W1:Y:S02]  /*ff60*/  SYNCS.PHASECHK.TRANS64.TRYWAIT P1, [R3+URZ+0x19c60], R4 ;  /* 0x019c6004030075a7 */ /* 0x000e64000802017f */
[----:B-1----:R-:W-:Y:S05]  /*ff70*/  @!P1 BRA `(.L_x_10347) ;  /* 0x0000000c00649947 */ /* 0x002fea0003800000 */
.L_x_10384:
[----:B------:R-:W-:Y:S05]  /*ff80*/  @!P0 BRA `(.L_x_10348) ;  /* 0x0000000000048947 */ /* 0x000fea0003800000 */
[----:B------:R-:W-:Y:S01]  /*ff90*/  BPT.TRAP 0x1 ;  /* 0x000000040000795c */ /* 0x000fe20000300000 */
.L_x_10348:
[----:B0-----:R-:W-:-:S04]  /*ffa0*/  IMAD R5, R6, 0x8, R7 ;  /* 0x0000000806057824 */ /* 0x001fc800078e0207 */
[----:B------:R-:W0:Y:S02]  /*ffb0*/  SYNCS.PHASECHK.TRANS64.TRYWAIT P1, [R5+URZ+0x19c60], R0 ;  /* 0x019c6000050075a7 */ /* 0x000e24000802017f */
[----:B0-----:R-:W-:Y:S05]  /*ffc0*/  @!P1 BRA `(.L_x_10349) ;  /* 0x0000000c00649947 */ /* 0x001fea0003800000 */
.L_x_10385:
[----:B------:R-:W-:Y:S05]  /*ffd0*/  @!P0 BRA `(.L_x_10350) ;  /* 0x0000000000048947 */ /* 0x000fea0003800000 */
[----:B------:R-:W-:Y:S01]  /*ffe0*/  BPT.TRAP 0x1 ;  /* 0x000000040000795c */ /* 0x000fe20000300000 */
.L_x_10350:
[----:B------:R-:W2:Y:S02]  /*fff0*/  SYNCS.PHASECHK.TRANS64.TRYWAIT P0, [R3+URZ+0x19c80], R4 ;  /* 0x019c8004030075a7 */ /* 0x000ea4000800017f */
[----:B--2---:R-:W-:Y:S05]  /*10000*/  @!P0 BRA `(.L_x_10351) ;  /* 0x0000000c00688947 */ /* 0x004fea0003800000 */
.L_x_10352:
[----:B---3--:R3:W4:Y:S02]  /*10010*/  SYNCS.PHASECHK.TRANS64.TRYWAIT P0, [R5+URZ+0x19c80], R0 ;  /* 0x019c8000050075a7 */ /* 0x008724000800017f */
[----:B----4-:R-:W-:Y:S05]  /*10020*/  @!P0 NANOSLEEP.SYNCS 0x989680 ;  /* 0x009896800000895d */ /* 0x010fea0003900000 */
[----:B------:R-:W4:Y:S02]  /*10030*/  @!P0 SYNCS.PHASECHK.TRANS64 P0, [R5+URZ+0x19c80], R0 ;  /* 0x019c8000050085a7 */ /* 0x000f24000800007f */
[----:B----4-:R-:W-:Y:S05]  /*10040*/  @!P0 BRA `(.L_x_10352) ;  /* 0xfffffffc00f08947 */ /* 0x010fea000383ffff */
.L_x_10341:
[----:B------:R-:W-:Y:S05]  /*10050*/  BSYNC B0 ;  /* 0x0000000000007941 */ /* 0x000fea0003800000 */
.L_x_10340:
[----:B------:R-:W-:Y:S05]  /*10060*/  EXIT ;  /* 0x000000000000794d */ /* 0x000fea0003800000 */
.L_x_10210:
[----:B0-----:R-:W-:-:S04]  /*10070*/  IMAD.U32 R3, RZ, RZ, UR47 ;  /* 0x0000002fff037e24 */ /* 0x001fc8000f8e00ff */
[----:B------:R0:W1:Y:S03]  /*10080*/  SYNCS.PHASECHK.TRANS64.TRYWAIT P1, [R3+URZ+0x19c00], R0 ;  /* 0x019c0000030075a7 */ /* 0x000066000802017f */
[----:B-1----:R-:W-:Y:S05]  /*10090*/  @!P1 NANOSLEEP.SYNCS 0x989680 ;  /* 0x009896800000995d */ /* 0x002fea0003900000 */
[----:B------:R-:W1:Y:S02]  /*100a0*/  @!P1 SYNCS.PHASECHK.TRANS64 P1, [R3+URZ+0x19c00], R0 ;  /* 0x019c0000030095a7 */ /* 0x000e64000802007f */
[----:B-1----:R-:W-:Y:S05]  /*100b0*/  @!P1 BRA `(.L_x_10210) ;  /* 0xfffffffc00ec9947 */ /* 0x002fea000383ffff */
[----:B------:R-:W-:Y:S05]  /*100c0*/  BRA `(.L_x_10353) ;  /* 0xffffff18007c7947 */ /* 0x000fea000383ffff */
.L_x_10214:
[----:B-1----:R1:W2:Y:S02]  /*100d0*/  SYNCS.PHASECHK.TRANS64.TRYWAIT P2, [R3+URZ+0x19c30], R0 ;  /* 0x019c3000030075a7 */ /* 0x0022a4000804017f */
[----:B--2---:R-:W-:Y:S05]  /*100e0*/  @!P2 NANOSLEEP.SYNCS 0x989680 ;  /* 0x009896800000a95d */ /* 0x004fea0003900000 */
[----:B------:R-:W2:Y:S02]  /*100f0*/  @!P2 SYNCS.PHASECHK.TRANS64 P2, [R3+URZ+0x19c30], R0 ;  /* 0x019c30000300a5a7 */ /* 0x000ea4000804007f */
[----:B--2---:R-:W-:Y:S05]  /*10100*/  @!P2 BRA `(.L_x_10214) ;  /* 0xfffffffc00f0a947 */ /* 0x004fea000383ffff */
[----:B------:R-:W-:Y:S05]  /*10110*/  BRA `(.L_x_10213) ;  /* 0xffffff1800a07947 */ /* 0x000fea000383ffff */
.L_x_10219:
[----:B-1----:R-:W-:-:S04]  /*10120*/  IMAD.U32 R7, RZ, RZ, UR21 ;  /* 0x00000015ff077e24 */ /* 0x002fc8000f8e00ff */
[----:B------:R1:W2:Y:S03]  /*10130*/  SYNCS.PHASECHK.TRANS64.TRYWAIT P3, [R7+URZ+0x19c30], R0 ;  /* 0x019c3000070075a7 */ /* 0x0002a6000806017f */
[----:B--2---:R-:W-:Y:S05]  /*10140*/  @!P3 NANOSLEEP.SYNCS 0x989680 ;  /* 0x009896800000b95d */ /* 0x004fea0003900000 */
[----:B------:R-:W2:Y:S02]  /*10150*/  @!P3 SYNCS.PHASECHK.TRANS64 P3, [R7+URZ+0x19c30], R0 ;  /* 0x019c30000700b5a7 */ /* 0x000ea4000806007f */
[----:B--2---:R-:W-:Y:S05]  /*10160*/  @!P3 BRA `(.L_x_10219) ;  /* 0xfffffffc00ecb947 */ /* 0x004fea000383ffff */
[----:B------:R-:W-:Y:S05]  /*10170*/  BRA `(.L_x_10218) ;  /* 0xffffff3800f87947 */ /* 0x000fea000383ffff */
.L_x_10223:
[----:B-1----:R-:W-:-:S04]  /*10180*/  IMAD.U32 R7, RZ, RZ, UR11 ;  /* 0x0000000bff077e24 */ /* 0x002fc8000f8e00ff */
[----:B------:R1:W2:Y:S03]  /*10190*/  SYNCS.PHASECHK.TRANS64.TRYWAIT P3, [R7+URZ+0x19c50], R0 ;  /* 0x019c5000070075a7 */ /* 0x0002a6000806017f */
[----:B--2---:R-:W-:Y:S05]  /*101a0*/  @!P3 NANOSLEEP.SYNCS 0x989680 ;  /* 0x009896800000b95d */ /* 0x004fea0003900000 */
[----:B------:R-:W2:Y:S02]  /*101b0*/  @!P3 SYNCS.PHASECHK.TRANS64 P3, [R7+URZ+0x19c50], R0 ;  /* 0x019c50000700b5a7 */ /* 0x000ea4000806007f */
[----:B--2---:R-:W-:Y:S05]  /*101c0*/  @!P3 BRA `(.L_x_10223) ;  /* 0xfffffffc00ecb947 */ /* 0x004fea000383ffff */
[----:B------:R-:W-:Y:S05]  /*101d0*/  BRA `(.L_x_10222) ;  /* 0xffffff3c00487947 */ /* 0x000fea000383ffff */
.L_x_10230:
[----:B-1----:R-:W-:-:S04]  /*101e0*/  IMAD.U32 R9, RZ, RZ, UR6 ;  /* 0x00000006ff097e24 */ /* 0x002fc8000f8e00ff */
[----:B------:R1:W2:Y:S03]  /*101f0*/  SYNCS.PHASECHK.TRANS64.TRYWAIT P2, [R9+URZ+0x19c30], R0 ;  /* 0x019c3000090075a7 */ /* 0x0002a6000804017f */
[----:B--2---:R-:W-:Y:S05]  /*10200*/  @!P2 NANOSLEEP.SYNCS 0x989680 ;  /* 0x009896800000a95d */ /* 0x004fea0003900000 */
[----:B------:R-:W2:Y:S02]  /*10210*/  @!P2 SYNCS.PHASECHK.TRANS64 P2, [R9+URZ+0x19c30], R0 ;  /* 0x019c30000900a5a7 */ /* 0x000ea4000804007f */
[----:B--2---:R-:W-:Y:S05]  /*10220*/  @!P2 BRA `(.L_x_10230) ;  /* 0xfffffffc00eca947 */ /* 0x004fea000383ffff */
[----:B------:R-:W-:Y:S05]  /*10230*/  BRA `(.L_x_10229) ;  /* 0xffffff60000c7947 */ /* 0x000fea000383ffff */
.L_x_10234:
[----:B-1----:R-:W-:-:S04]  /*10240*/  IMAD.U32 R9, RZ, RZ, UR11 ;  /* 0x0000000bff097e24 */ /* 0x002fc8000f8e00ff */
[----:B------:R1:W2:Y:S03]  /*10250*/  SYNCS.PHASECHK.TRANS64.TRYWAIT P2, [R9+URZ+0x19c50], R0 ;  /* 0x019c5000090075a7 */ /* 0x0002a6000804017f */
[----:B--2---:R-:W-:Y:S05]  /*10260*/  @!P2 NANOSLEEP.SYNCS 0x989680 ;  /* 0x009896800000a95d */ /* 0x004fea0003900000 */
[----:B------:R-:W2:Y:S02]  /*10270*/  @!P2 SYNCS.PHASECHK.TRANS64 P2, [R9+URZ+0x19c50], R0 ;  /* 0x019c50000900a5a7 */ /* 0x000ea4000804007f */
[----:B--2---:R-:W-:Y:S05]  /*10280*/  @!P2 BRA `(.L_x_10234) ;  /* 0xfffffffc00eca947 */ /* 0x004fea000383ffff */
[----:B------:R-:W-:Y:S05]  /*10290*/  BRA `(.L_x_10233) ;  /* 0xffffff60005c7947 */ /* 0x000fea000383ffff */
.L_x_10240:
[----:B-1----:R-:W-:-:S04]  /*102a0*/  IMAD.U32 R6, RZ, RZ, UR14 ;  /* 0x0000000eff067e24 */ /* 0x002fc8000f8e00ff */
[----:B------:R1:W2:Y:S03]  /*102b0*/  SYNCS.PHASECHK.TRANS64.TRYWAIT P1, [R6+URZ+0x19c50], R5 ;  /* 0x019c5005060075a7 */ /* 0x0002a6000802017f */
[----:B--2---:R-:W-:Y:S05]  /*102c0*/  @!P1 NANOSLEEP.SYNCS 0x989680 ;  /* 0x009896800000995d */ /* 0x004fea0003900000 */
[----:B------:R-:W2:Y:S02]  /*102d0*/  @!P1 SYNCS.PHASECHK.TRANS64 P1, [R6+URZ+0x19c50], R5 ;  /* 0x019c5005060095a7 */ /* 0x000ea4000802007f */
[----:B--2---:R-:W-:Y:S05]  /*102e0*/  @!P1 BRA `(.L_x_10240) ;  /* 0xfffffffc00ec9947 */ /* 0x004fea000383ffff */
[----:B------:R-:W-:Y:S05]  /*102f0*/  BRA `(.L_x_10239) ;  /* 0xffffff7800a87947 */ /* 0x000fea000383ffff */
.L_x_10278:
[----:B------:R-:W-:Y:S02]  /*10300*/  IMAD.MOV.U32 R13, RZ, RZ, R20 ;  /* 0x000000ffff0d7224 */ /* 0x000fe400078e0014 */
[----:B------:R-:W-:Y:S02]  /*10310*/  IMAD.MOV.U32 R12, RZ, RZ, RZ ;  /* 0x000000ffff0c7224 */ /* 0x000fe400078e00ff */
[----:B------:R-:W-:Y:S02]  /*10320*/  IMAD.MOV.U32 R11, RZ, RZ, 0x1f ;  /* 0x0000001fff0b7424 */ /* 0x000fe400078e00ff */
[----:B------:R-:W-:-:S07]  /*10330*/  IMAD.MOV.U32 R15, RZ, RZ, -0x1 ;  /* 0xffffffffff0f7424 */ /* 0x000fce00078e00ff */
[----:B0-----:R-:W-:Y:S05]  /*10340*/  WARPSYNC.COLLECTIVE R15, `(.L_x_10354) ;  /* 0x000000000f087348 */ /* 0x001fea0003c00000 */
[----:B------:R1:W2:Y:S02]  /*10350*/  SHFL.IDX P6, R14, R13, R12, R11 ;  /* 0x0000000c0d0e7389 */ /* 0x0002a400000c000b */
[----:B012---:R-:W-:Y:S01]  /*10360*/  ENDCOLLECTIVE ;  /* 0x000000000000791b */ /* 0x007fe20003800000 */
.L_x_10354:
[----:B------:R-:W-:Y:S05]  /*10370*/  BRA `(.L_x_10355) ;  /* 0xffffffc000947947 */ /* 0x000fea000383ffff */
.L_x_10280:
[----:B------:R-:W-:Y:S01]  /*10380*/  BSSY B0, `(.L_x_10356) ;  /* 0x0000006000007945 */ /* 0x000fe20003800000 */
[----:B------:R-:W-:-:S07]  /*10390*/  IMAD.MOV.U32 R15, RZ, RZ, -0x1 ;  /* 0xffffffffff0f7424 */ /* 0x000fce00078e00ff */
[----:B01----:R-:W-:Y:S05]  /*103a0*/  WARPSYNC.COLLECTIVE R15, `(.L_x_10357) ;  /* 0x000000000f0c7348 */ /* 0x003fea0003c00000 */
[----:B------:R-:W-:Y:S02]  /*103b0*/  ELECT P6, UR62, PT ;  /* 0x00000000003e782f */ /* 0x000fe400038c0000 */
[----:B------:R-:W-:Y:S01]  /*103c0*/  MOV R14, UR62 ;  /* 0x0000003e000e7c02 */ /* 0x000fe20008000f00 */
[----:B01----:R-:W-:Y:S10]  /*103d0*/  ENDCOLLECTIVE ;  /* 0x000000000000791b */ /* 0x003ff40003800000 */
.L_x_10357:
[----:B------:R-:W-:Y:S05]  /*103e0*/  BSYNC B0 ;  /* 0x0000000000007941 */ /* 0x000fea0003800000 */
.L_x_10356:
[----:B------:R-:W-:Y:S05]  /*103f0*/  BRA `(.L_x_10358) ;  /* 0xffffffc000987947 */ /* 0x000fea000383ffff */
.L_x_10282:
[----:B--2---:R2:W3:Y:S02]  /*10400*/  SYNCS.PHASECHK.TRANS64.TRYWAIT P0, [R4+URZ+0x19c80], R3 ;  /* 0x019c8003040075a7 */ /* 0x0044e4000800017f */
[----:B---3--:R-:W-:Y:S05]  /*10410*/  @!P0 NANOSLEEP.SYNCS 0x989680 ;  /* 0x009896800000895d */ /* 0x008fea0003900000 */
[----:B------:R-:W3:Y:S02]  /*10420*/  @!P0 SYNCS.PHASECHK.TRANS64 P0, [R4+URZ+0x19c80], R3 ;  /* 0x019c8003040085a7 */ /* 0x000ee4000800007f */
[----:B---3--:R-:W-:Y:S05]  /*10430*/  @!P0 BRA `(.L_x_10282) ;  /* 0xfffffffc00f08947 */ /* 0x008fea000383ffff */
[----:B------:R-:W-:Y:S05]  /*10440*/  BRA `(.L_x_10359) ;  /* 0xffffffc000f47947 */ /* 0x000fea000383ffff */
.L_x_10284:
[----:B---3--:R3:W4:Y:S02]  /*10450*/  SYNCS.PHASECHK.TRANS64.TRYWAIT P0, [R4+URZ+0x19c40], R3 ;  /* 0x019c4003040075a7 */ /* 0x008724000800017f */
[----:B----4-:R-:W-:Y:S05]  /*10460*/  @!P0 NANOSLEEP.SYNCS 0x989680 ;  /* 0x009896800000895d */ /* 0x010fea0003900000 */
[----:B------:R-:W4:Y:S02]  /*10470*/  @!P0 SYNCS.PHASECHK.TRANS64 P0, [R4+URZ+0x19c40], R3 ;  /* 0x019c4003040085a7 */ /* 0x000f24000800007f */
[----:B----4-:R-:W-:Y:S05]  /*10480*/  @!P0 BRA `(.L_x_10284) ;  /* 0xfffffffc00f08947 */ /* 0x010fea000383ffff */
[----:B------:R-:W-:Y:S05]  /*10490*/  BRA `(.L_x_10360) ;  /* 0xffffffc400787947 */ /* 0x000fea000383ffff */
.L_x_10288:
        /* <DEDUP_REMOVED lines=13> */
.L_x_10361:
[----:B------:R-:W-:Y:S02]  /*10570*/  IMAD.MOV.U32 R13, RZ, RZ, R4 ;  /* 0x000000ffff0d7224 */ /* 0x000fe400078e0004 */
[----:B------:R-:W-:-:S07]  /*10580*/  IMAD.MOV.U32 R2, RZ, RZ, R14 ;  /* 0x000000ffff027224 */ /* 0x000fce00078e000e */
[----:B------:R-:W-:Y:S05]  /*10590*/  WARPSYNC.COLLECTIVE R15, `(.L_x_10362) ;  /* 0x000000000f087348 */ /* 0x000fea0003c00000 */
[----:B------:R0:W1:Y:S02]  /*105a0*/  SHFL.IDX P6, R14, R13, R12, R11 ;  /* 0x0000000c0d0e7389 */ /* 0x00006400000c000b */
[----:B01----:R-:W-:Y:S01]  /*105b0*/  ENDCOLLECTIVE ;  /* 0x000000000000791b */ /* 0x003fe20003800000 */
.L_x_10362:
[----:B------:R-:W-:Y:S02]  /*105c0*/  IMAD.MOV.U32 R13, RZ, RZ, R0 ;  /* 0x000000ffff0d7224 */ /* 0x000fe400078e0000 */
[----:B------:R-:W-:Y:S02]  /*105d0*/  IMAD.MOV.U32 R12, RZ, RZ, 0x1 ;  /* 0x00000001ff0c7424 */ /* 0x000fe400078e00ff */
[----:B------:R-:W-:-:S07]  /*105e0*/  IMAD.MOV.U32 R3, RZ, RZ, R14 ;  /* 0x000000ffff037224 */ /* 0x000fce00078e000e */
[----:B------:R-:W-:Y:S05]  /*105f0*/  WARPSYNC.COLLECTIVE R15, `(.L_x_10363) ;  /* 0x000000000f087348 */ /* 0x000fea0003c00000 */
[----:B------:R0:W1:Y:S02]  /*10600*/  SHFL.IDX P6, R14, R13, R12, R11 ;  /* 0x0000000c0d0e7389 */ /* 0x00006400000c000b */
[----:B01----:R-:W-:Y:S01]  /*10610*/  ENDCOLLECTIVE ;  /* 0x000000000000791b */ /* 0x003fe20003800000 */
.L_x_10363:
        /* <DEDUP_REMOVED lines=10> */
.L_x_10364:
[----:B------:R-:W-:Y:S01]  /*106c0*/  @!PT LDS RZ, [RZ] ;  /* 0x00000000fffff984 */ /* 0x000fe20000000800 */
[----:B------:R-:W-:Y:S01]  /*106d0*/  @!PT LDS RZ, [RZ] ;  /* 0x00000000fffff984 */ /* 0x000fe20000000800 */
[----:B------:R-:W-:Y:S01]  /*106e0*/  @!PT LDS RZ, [RZ] ;  /* 0x00000000fffff984 */ /* 0x000fe20000000800 */
[----:B------:R0:W-:Y:S04]  /*106f0*/  @!P4 LDGSTS.E.BYPASS.LTC128B.128 [R10+0xf000], desc[UR44][R2.64], !P2 ;  /* 0x0f000000020acfae */ /* 0x0001e8000d101d6c */
[----:B------:R0:W-:Y:S04]  /*10700*/  @!P4 LDGSTS.E.BYPASS.LTC128B.128 [R10+0x10800], desc[UR44][R2.64+0x20], !P1 ;  /* 0x10800020020acfae */ /* 0x0001e8000c901d6c */
[----:B------:R0:W-:Y:S01]  /*10710*/  @!P4 LDGSTS.E.BYPASS.LTC128B.128 [R10+0x12000], desc[UR44][R2.64+0x40], !P0 ;  /* 0x12000040020acfae */ /* 0x0001e2000c101d6c */
[----:B------:R-:W-:Y:S02]  /*10720*/  IMAD.MOV.U32 R13, RZ, RZ, R7 ;  /* 0x000000ffff0d7224 */ /* 0x000fe400078e0007 */
[----:B------:R-:W-:-:S02]  /*10730*/  IMAD.MOV.U32 R12, RZ, RZ, RZ ;  /* 0x000000ffff0c7224 */ /* 0x000fc400078e00ff */
[----:B------:R-:W-:-:S07]  /*10740*/  IMAD.MOV.U32 R4, RZ, RZ, R14 ;  /* 0x000000ffff047224 */ /* 0x000fce00078e000e */
[----:B0-----:R-:W-:Y:S05]  /*10750*/  WARPSYNC.COLLECTIVE R15, `(.L_x_10365) ;  /* 0x000000000f087348 */ /* 0x001fea0003c00000 */
[----:B------:R1:W2:Y:S02]  /*10760*/  SHFL.IDX P6, R14, R13, R12, R11 ;  /* 0x0000000c0d0e7389 */ /* 0x0002a400000c000b */
[----:B012---:R-:W-:Y:S01]  /*10770*/  ENDCOLLECTIVE ;  /* 0x000000000000791b */ /* 0x007fe20003800000 */
.L_x_10365:
[----:B------:R-:W-:-:S05]  /*10780*/  VIADD R2, R6, 0x40 ;  /* 0x0000004006027836 */ /* 0x000fca0000000000 */
[----:B------:R-:W-:Y:S01]  /*10790*/  ISETP.GE.AND P4, PT, R2, R5, PT ;  /* 0x000000050200720c */ /* 0x000fe20003f86270 */
[----:B------:R-:W-:-:S12]  /*107a0*/  IMAD.MOV.U32 R13, RZ, RZ, R8 ;  /* 0x000000ffff0d7224 */ /* 0x000fd800078e0008 */
[----:B------:R-:W-:Y:S01]  /*107b0*/  @!P4 IADD3 R2, P3, R20, R4, RZ ;  /* 0x000000041402c210 */ /* 0x000fe20007f7e0ff */
[----:B------:R-:W-:-:S12]  /*107c0*/  IMAD.MOV.U32 R7, RZ, RZ, R14 ;  /* 0x000000ffff077224 */ /* 0x000fd800078e000e */
[----:B------:R-:W-:Y:S05]  /*107d0*/  WARPSYNC.COLLECTIVE R15, `(.L_x_10366) ;  /* 0x000000000f087348 */ /* 0x000fea0003c00000 */
[----:B------:R0:W1:Y:S02]  /*107e0*/  SHFL.IDX P6, R14, R13, R12, R11 ;  /* 0x0000000c0d0e7389 */ /* 0x00006400000c000b */
[----:B01----:R-:W-:Y:S01]  /*107f0*/  ENDCOLLECTIVE ;  /* 0x000000000000791b */ /* 0x003fe20003800000 */
.L_x_10366:
[----:B------:R-:W-:-:S04]  /*10800*/  @!P4 IMAD.X R0, RZ, RZ, R0, P3 ;  /* 0x000000ffff00c224 */ /* 0x000fc800018e0600 */
[----:B------:R-:W-:-:S05]  /*10810*/  @!P4 IMAD.MOV.U32 R3, RZ, RZ, R0 ;  /* 0x000000ffff03c224 */ /* 0x000fca00078e0000 */
[----:B------:R-:W-:Y:S01]  /*10820*/  @!PT LDS RZ, [RZ] ;  /* 0x00000000fffff984 */ /* 0x000fe20000000800 */
[----:B------:R-:W-:Y:S01]  /*10830*/  @!PT LDS RZ, [RZ] ;  /* 0x00000000fffff984 */ /* 0x000fe20000000800 */
[----:B------:R-:W-:Y:S01]  /*10840*/  @!PT LDS RZ, [RZ] ;  /* 0x00000000fffff984 */ /* 0x000fe20000000800 */
[----:B------:R-:W-:Y:S04]  /*10850*/  @!P4 LDGSTS.E.BYPASS.LTC128B.128 [R10+0xf800], desc[UR44][R2.64], !P2 ;  /* 0x0f800000020acfae */ /* 0x000fe8000d101d6c */
[----:B------:R-:W-:Y:S04]  /*10860*/  @!P4 LDGSTS.E.BYPASS.LTC128B.128 [R10+0x11000], desc[UR44][R2.64+0x20], !P1 ;  /* 0x11000020020acfae */ /* 0x000fe8000c901d6c */
[----:B------:R0:W-:Y:S02]  /*10870*/  @!P4 LDGSTS.E.BYPASS.LTC128B.128 [R10+0x12800], desc[UR44][R2.64+0x40], !P0 ;  /* 0x12800040020acfae */ /* 0x0001e4000c101d6c */
[----:B0-----:R-:W-:Y:S01]  /*10880*/  IMAD.MOV.U32 R2, RZ, RZ, R14 ;  /* 0x000000ffff027224 */ /* 0x001fe200078e000e */
[----:B------:R-:W-:Y:S06]  /*10890*/  BRA `(.L_x_10367) ;  /* 0xffffffcc00407947 */ /* 0x000fec000383ffff */
.L_x_10293:
[----:B-1----:R1:W2:Y:S02]  /*108a0*/  SYNCS.PHASECHK.TRANS64.TRYWAIT P0, [R16+URZ+0x19c20], R3 ;  /* 0x019c2003100075a7 */ /* 0x0022a4000800017f */
[----:B--2---:R-:W-:Y:S05]  /*108b0*/  @!P0 NANOSLEEP.SYNCS 0x989680 ;  /* 0x009896800000895d */ /* 0x004fea0003900000 */
[----:B------:R-:W2:Y:S02]  /*108c0*/  @!P0 SYNCS.PHASECHK.TRANS64 P0, [R16+URZ+0x19c20], R3 ;  /* 0x019c2003100085a7 */ /* 0x000ea4000800007f */
[----:B--2---:R-:W-:Y:S05]  /*108d0*/  @!P0 BRA `(.L_x_10293) ;  /* 0xfffffffc00f08947 */ /* 0x004fea000383ffff */
[----:B------:R-:W-:Y:S05]  /*108e0*/  BRA `(.L_x_10368) ;  /* 0xffffffcc00b87947 */ /* 0x000fea000383ffff */
.L_x_10299:
[----:B0-----:R0:W1:Y:S02]  /*108f0*/  SYNCS.PHASECHK.TRANS64.TRYWAIT P0, [R6+URZ+0x19c80], R4 ;  /* 0x019c8004060075a7 */ /* 0x001064000800017f */
[----:B-1----:R-:W-:Y:S05]  /*10900*/  @!P0 NANOSLEEP.SYNCS 0x989680 ;  /* 0x009896800000895d */ /* 0x002fea0003900000 */
[----:B------:R-:W1:Y:S02]  /*10910*/  @!P0 SYNCS.PHASECHK.TRANS64 P0, [R6+URZ+0x19c80], R4 ;  /* 0x019c8004060085a7 */ /* 0x000e64000800007f */
[----:B-1----:R-:W-:Y:S05]  /*10920*/  @!P0 BRA `(.L_x_10299) ;  /* 0xfffffffc00f08947 */ /* 0x002fea000383ffff */
[----:B------:R-:W-:Y:S05]  /*10930*/  BRA `(.L_x_10369) ;  /* 0xffffffd000587947 */ /* 0x000fea000383ffff */
.L_x_10306:
[----:B-1----:R1:W2:Y:S02]  /*10940*/  SYNCS.PHASECHK.TRANS64.TRYWAIT P0, [R6+URZ+0x19c40], R4 ;  /* 0x019c4004060075a7 */ /* 0x0022a4000800017f */
[----:B--2---:R-:W-:Y:S05]  /*10950*/  @!P0 NANOSLEEP.SYNCS 0x989680 ;  /* 0x009896800000895d */ /* 0x004fea0003900000 */
[----:B------:R-:W2:Y:S02]  /*10960*/  @!P0 SYNCS.PHASECHK.TRANS64 P0, [R6+URZ+0x19c40], R4 ;  /* 0x019c4004060085a7 */ /* 0x000ea4000800007f */
[----:B--2---:R-:W-:Y:S05]  /*10970*/  @!P0 BRA `(.L_x_10306) ;  /* 0xfffffffc00f08947 */ /* 0x004fea000383ffff */
[----:B------:R-:W-:Y:S05]  /*10980*/  BRA `(.L_x_10370) ;  /* 0xffffffd400507947 */ /* 0x000fea000383ffff */
.L_x_10314:
[----:B0-----:R0:W1:Y:S02]  /*10990*/  SYNCS.PHASECHK.TRANS64.TRYWAIT P0, [R3+URZ+0x19c70], R4 ;  /* 0x019c7004030075a7 */ /* 0x001064000800017f */
[----:B-1----:R-:W-:Y:S05]  /*109a0*/  @!P0 NANOSLEEP.SYNCS 0x989680 ;  /* 0x009896800000895d */ /* 0x002fea0003900000 */
[----:B------:R-:W1:Y:S02]  /*109b0*/  @!P0 SYNCS.PHASECHK.TRANS64 P0, [R3+URZ+0x19c70], R4 ;  /* 0x019c7004030085a7 */ /* 0x000e64000800007f */
[----:B-1----:R-:W-:Y:S05]  /*109c0*/  @!P0 BRA `(.L_x_10314) ;  /* 0xfffffffc00f08947 */ /* 0x002fea000383ffff */
[----:B------:R-:W-:Y:S05]  /*109d0*/  BRA `(.L_x_10371) ;  /* 0xffffffd800647947 */ /* 0x000fea000383ffff */
.L_x_10316:
[----:B0-----:R0:W1:Y:S02]  /*109e0*/  SYNCS.PHASECHK.TRANS64.TRYWAIT P0, [R3+URZ+0x19c60], R4 ;  /* 0x019c6004030075a7 */ /* 0x001064000800017f */
[----:B-1----:R-:W-:Y:S05]  /*109f0*/  @!P0 NANOSLEEP.SYNCS 0x989680 ;  /* 0x009896800000895d */ /* 0x002fea0003900000 */
[----:B------:R-:W1:Y:S02]  /*10a00*/  @!P0 SYNCS.PHASECHK.TRANS64 P0, [R3+URZ+0x19c60], R4 ;  /* 0x019c6004030085a7 */ /* 0x000e64000800007f */
[----:B-1----:R-:W-:Y:S05]  /*10a10*/  @!P0 BRA `(.L_x_10316) ;  /* 0xfffffffc00f08947 */ /* 0x002fea000383ffff */
[----:B------:R-:W-:Y:S05]  /*10a20*/  BRA `(.L_x_10372) ;  /* 0xffffffd8006c7947 */ /* 0x000fea000383ffff */
.L_x_10323:
[----:B-1----:R1:W2:Y:S02]  /*10a30*/  SYNCS.PHASECHK.TRANS64.TRYWAIT P1, [R0+URZ+0x19c70], R3 ;  /* 0x019c7003000075a7 */ /* 0x0022a4000802017f */
[----:B--2---:R-:W-:Y:S05]  /*10a40*/  @!P1 NANOSLEEP.SYNCS 0x989680 ;  /* 0x009896800000995d */ /* 0x004fea0003900000 */
[----:B------:R-:W2:Y:S02]  /*10a50*/  @!P1 SYNCS.PHASECHK.TRANS64 P1, [R0+URZ+0x19c70], R3 ;  /* 0x019c7003000095a7 */ /* 0x000ea4000802007f */
[----:B--2---:R-:W-:Y:S05]  /*10a60*/  @!P1 BRA `(.L_x_10323) ;  /* 0xfffffffc00f09947 */ /* 0x004fea000383ffff */
[----:B------:R-:W-:Y:S05]  /*10a70*/  BRA `(.L_x_10373) ;  /* 0xffffffe0000c7947 */ /* 0x000fea000383ffff */
.L_x_10325:
[----:B-1----:R1:W2:Y:S02]  /*10a80*/  SYNCS.PHASECHK.TRANS64.TRYWAIT P1, [R0+URZ+0x19c60], R3 ;  /* 0x019c6003000075a7 */ /* 0x0022a4000802017f */
[----:B--2---:R-:W-:Y:S05]  /*10a90*/  @!P1 NANOSLEEP.SYNCS 0x989680 ;  /* 0x009896800000995d */ /* 0x004fea0003900000 */
[----:B------:R-:W2:Y:S02]  /*10aa0*/  @!P1 SYNCS.PHASECHK.TRANS64 P1, [R0+URZ+0x19c60], R3 ;  /* 0x019c6003000095a7 */ /* 0x000ea4000802007f */
[----:B--2---:R-:W-:Y:S05]  /*10ab0*/  @!P1 BRA `(.L_x_10325) ;  /* 0xfffffffc00f09947 */ /* 0x004fea000383ffff */
[----:B------:R-:W-:Y:S05]  /*10ac0*/  BRA `(.L_x_10374) ;  /* 0xffffffe000107947 */ /* 0x000fea000383ffff */
.L_x_10338:
[----:B0-----:R0:W1:Y:S02]  /*10ad0*/  SYNCS.PHASECHK.TRANS64.TRYWAIT P0, [R7+URZ+0x19c20], R0 ;  /* 0x019c2000070075a7 */ /* 0x001064000800017f */
[----:B-1----:R-:W-:Y:S05]  /*10ae0*/  @!P0 NANOSLEEP.SYNCS 0x989680 ;  /* 0x009896800000895d */ /* 0x002fea0003900000 */
[----:B------:R-:W1:Y:S02]  /*10af0*/  @!P0 SYNCS.PHASECHK.TRANS64 P0, [R7+URZ+0x19c20], R0 ;  /* 0x019c2000070085a7 */ /* 0x000e64000800007f */
[----:B-1----:R-:W-:Y:S05]  /*10b00*/  @!P0 BRA `(.L_x_10338) ;  /* 0xfffffffc00f08947 */ /* 0x002fea000383ffff */
[----:B------:R-:W-:Y:S05]  /*10b10*/  BRA `(.L_x_10375) ;  /* 0xfffffff000807947 */ /* 0x000fea000383ffff */
.L_x_10339:
        /* <DEDUP_REMOVED lines=11> */
.L_x_10377:
[----:B------:R-:W-:Y:S05]  /*10bd0*/  BSYNC B0 ;  /* 0x0000000000007941 */ /* 0x000fea0003800000 */
.L_x_10376:
[----:B------:R-:W-:Y:S05]  /*10be0*/  BRA `(.L_x_10378) ;  /* 0xfffffff000687947 */ /* 0x000fea000383ffff */
.L_x_10342:
[----:B------:R-:W-:Y:S01]  /*10bf0*/  BSSY B1, `(.L_x_10379) ;  /* 0x0000006000017945 */ /* 0x000fe20003800000 */
[----:B------:R-:W-:-:S07]  /*10c00*/  IMAD.MOV.U32 R15, RZ, RZ, -0x1 ;  /* 0xffffffffff0f7424 */ /* 0x000fce00078e00ff */
[----:B0-----:R-:W-:Y:S05]  /*10c10*/  WARPSYNC.COLLECTIVE R15, `(.L_x_10380) ;  /* 0x000000000f0c7348 */ /* 0x001fea0003c00000 */
[----:B------:R-:W-:Y:S02]  /*10c20*/  ELECT P6, UR62, PT ;  /* 0x00000000003e782f */ /* 0x000fe400038c0000 */
[----:B------:R-:W-:Y:S01]  /*10c30*/  MOV R14, UR62 ;  /* 0x0000003e000e7c02 */ /* 0x000fe20008000f00 */
[----:B0-----:R-:W-:Y:S10]  /*10c40*/  ENDCOLLECTIVE ;  /* 0x000000000000791b */ /* 0x001ff40003800000 */
.L_x_10380:
[----:B------:R-:W-:Y:S05]  /*10c50*/  BSYNC B1 ;  /* 0x0000000000017941 */ /* 0x000fea0003800000 */
.L_x_10379:
[----:B------:R-:W-:Y:S05]  /*10c60*/  BRA `(.L_x_10381) ;  /* 0xfffffff000607947 */ /* 0x000fea000383ffff */
.L_x_10344:
[----:B0-----:R0:W1:Y:S02]  /*10c70*/  SYNCS.PHASECHK.TRANS64.TRYWAIT P1, [R5+URZ], R4 ;  /* 0x00000004050075a7 */ /* 0x001064000802017f */
[----:B-1----:R-:W-:Y:S05]  /*10c80*/  @!P1 NANOSLEEP.SYNCS 0x989680 ;  /* 0x009896800000995d */ /* 0x002fea0003900000 */
[----:B------:R-:W1:Y:S02]  /*10c90*/  @!P1 SYNCS.PHASECHK.TRANS64 P1, [R5+URZ], R4 ;  /* 0x00000004050095a7 */ /* 0x000e64000802007f */
[----:B-1----:R-:W-:Y:S05]  /*10ca0*/  @!P1 BRA `(.L_x_10344) ;  /* 0xfffffffc00f09947 */ /* 0x002fea000383ffff */
[----:B------:R-:W-:Y:S05]  /*10cb0*/  BRA `(.L_x_10382) ;  /* 0xfffffff000947947 */ /* 0x000fea000383ffff */
.L_x_10345:
[----:B-1----:R1:W2:Y:S02]  /*10cc0*/  SYNCS.PHASECHK.TRANS64.TRYWAIT P1, [R3+URZ], R0 ;  /* 0x00000000030075a7 */ /* 0x0022a4000802017f */
[----:B--2---:R-:W-:Y:S05]  /*10cd0*/  @!P1 NANOSLEEP.SYNCS 0x989680 ;  /* 0x009896800000995d */ /* 0x004fea0003900000 */
[----:B------:R-:W2:Y:S02]  /*10ce0*/  @!P1 SYNCS.PHASECHK.TRANS64 P1, [R3+URZ], R0 ;  /* 0x00000000030095a7 */ /* 0x000ea4000802007f */
[----:B--2---:R-:W-:Y:S05]  /*10cf0*/  @!P1 BRA `(.L_x_10345) ;  /* 0xfffffffc00f09947 */ /* 0x004fea000383ffff */
[----:B------:R-:W-:Y:S05]  /*10d00*/  BRA `(.L_x_10383) ;  /* 0xfffffff000887947 */ /* 0x000fea000383ffff */
.L_x_10347:
[----:B-1----:R1:W2:Y:S02]  /*10d10*/  SYNCS.PHASECHK.TRANS64.TRYWAIT P1, [R3+URZ+0x19c60], R4 ;  /* 0x019c6004030075a7 */ /* 0x0022a4000802017f */
[----:B--2---:R-:W-:Y:S05]  /*10d20*/  @!P1 NANOSLEEP.SYNCS 0x989680 ;  /* 0x009896800000995d */ /* 0x004fea0003900000 */
[----:B------:R-:W2:Y:S02]  /*10d30*/  @!P1 SYNCS.PHASECHK.TRANS64 P1, [R3+URZ+0x19c60], R4 ;  /* 0x019c6004030095a7 */ /* 0x000ea4000802007f */
[----:B--2---:R-:W-:Y:S05]  /*10d40*/  @!P1 BRA `(.L_x_10347) ;  /* 0xfffffffc00f09947 */ /* 0x004fea000383ffff */
[----:B------:R-:W-:Y:S05]  /*10d50*/  BRA `(.L_x_10384) ;  /* 0xfffffff000887947 */ /* 0x000fea000383ffff */
.L_x_10349:
[----:B0-----:R0:W2:Y:S02]  /*10d60*/  SYNCS.PHASECHK.TRANS64.TRYWAIT P1, [R5+URZ+0x19c60], R0 ;  /* 0x019c6000050075a7 */ /* 0x0010a4000802017f */
[----:B--2---:R-:W-:Y:S05]  /*10d70*/  @!P1 NANOSLEEP.SYNCS 0x989680 ;  /* 0x009896800000995d */ /* 0x004fea0003900000 */
[----:B------:R-:W2:Y:S02]  /*10d80*/  @!P1 SYNCS.PHASECHK.TRANS64 P1, [R5+URZ+0x19c60], R0 ;  /* 0x019c6000050095a7 */ /* 0x000ea4000802007f */
[----:B--2---:R-:W-:Y:S05]  /*10d90*/  @!P1 BRA `(.L_x_10349) ;  /* 0xfffffffc00f09947 */ /* 0x004fea000383ffff */
[----:B------:R-:W-:Y:S05]  /*10da0*/  BRA `(.L_x_10385) ;  /* 0xfffffff000887947 */ /* 0x000fea000383ffff */
.L_x_10351:
[----:B--2---:R2:W3:Y:S02]  /*10db0*/  SYNCS.PHASECHK.TRANS64.TRYWAIT P0, [R3+URZ+0x19c80], R4 ;  /* 0x019c8004030075a7 */ /* 0x0044e4000800017f */
[----:B---3--:R-:W-:Y:S05]  /*10dc0*/  @!P0 NANOSLEEP.SYNCS 0x989680 ;  /* 0x009896800000895d */ /* 0x008fea0003900000 */
[----:B------:R-:W3:Y:S02]  /*10dd0*/  @!P0 SYNCS.PHASECHK.TRANS64 P0, [R3+URZ+0x19c80], R4 ;  /* 0x019c8004030085a7 */ /* 0x000ee4000800007f */
[----:B---3--:R-:W-:Y:S05]  /*10de0*/  @!P0 BRA `(.L_x_10351) ;  /* 0xfffffffc00f08947 */ /* 0x008fea000383ffff */
[----:B------:R-:W-:Y:S05]  /*10df0*/  BRA `(.L_x_10352) ;  /* 0xfffffff000847947 */ /* 0x000fea000383ffff */
.L_x_10386:
        /* <DEDUP_REMOVED lines=16> */
.L_x_12986:


//--------------------- .text._ZN7cutlass13device_kernelIN5flash11enable_sm90INS1_16FlashAttnFwdSm90INS1_25CollectiveMainloopFwdSm90ILi2EN4cute5tupleIJNS5_1CILi1EEES8_S8_EEENS6_IJNS7_ILi192EEENS7_ILi128EEENS7_ILi96EEEEEELi96ENS_12float_e4m3_tEfNS_4arch4Sm90ELb1ELb0ELb0ELb1ELb0ELb1ELb0ELb1ELb1ELb1ELb0ELb0EEENS1_21CollectiveEpilogueFwdINS6_IJSA_SC_SB_EEES9_NS_10bfloat16_tESG_Li384ELb1ELb1ELb0ELb1EEENS1_36VarlenDynamicPersistentTileSchedulerILi192ELi128ELi384ELi128ELb0ELb1ELb1ELb1ELb1ELb1EEEEEEEEEvNT_6ParamsE --------------------------
	.section	.text._ZN7cutlass13device_kernelIN5flash11enable_sm90INS1_16FlashAttnFwdSm90INS1_25CollectiveMainloopFwdSm90ILi2EN4cute5tupleIJNS5_1CILi1EEES8_S8_EEENS6_IJNS7_ILi192EEENS7_ILi128EEENS7_ILi96EEEEEELi96ENS_12float_e4m3_tEfNS_4arch4Sm90ELb1ELb0ELb0ELb1ELb0ELb1ELb0ELb1ELb1ELb1ELb0ELb0EEENS1_21CollectiveEpilogueFwdINS6_IJSA_SC_SB_EEES9_NS_10bfloat16_tESG_Li384ELb1ELb1ELb0ELb1EEENS1_36VarlenDynamicPersistentTileSchedulerILi192ELi128ELi384ELi128ELb0ELb1ELb1ELb1ELb1ELb1EEEEEEEEEvNT_6ParamsE,"ax",@progbits
	.align	128
.text._ZN7cutlass13device_kernelIN5flash11enable_sm90INS1_16FlashAttnFwdSm90INS1_25CollectiveMainloopFwdSm90ILi2EN4cute5tupleIJNS5_1CILi1EEES8_S8_EEENS6_IJNS7_ILi192EEENS7_ILi128EEENS7_ILi96EEEEEELi96ENS_12float_e4m3_tEfNS_4arch4Sm90ELb1ELb0ELb0ELb1ELb0ELb1ELb0ELb1ELb1ELb1ELb0ELb0EEENS1_21CollectiveEpilogueFwdINS6_IJSA_SC_SB_EEES9_NS_10bfloat16_tESG_Li384ELb1ELb1ELb0ELb1EEENS1_36VarlenDynamicPersistentTileSchedulerILi192ELi128ELi384ELi128ELb0ELb1ELb1ELb1ELb1ELb1EEEEEEEEEvNT_6ParamsE:
        .type           _ZN7cutlass13device_kernelIN5flash11enable_sm90INS1_16FlashAttnFwdSm90INS1_25CollectiveMainloopFwdSm90ILi2EN4cute5tupleIJNS5_1CILi1EEES8_S8_EEENS6_IJNS7_ILi192EEENS7_ILi128EEENS7_ILi96EEEEEELi96ENS_12float_e4m3_tEfNS_4arch4Sm90ELb1ELb0ELb0ELb1ELb0ELb1ELb0ELb1ELb1ELb1ELb0ELb0EEENS1_21CollectiveEpilogueFwdINS6_IJSA_SC_SB_EEES9_NS_10bfloat16_tESG_Li384ELb1ELb1ELb0ELb1EEENS1_36VarlenDynamicPersistentTileSchedulerILi192ELi128ELi384ELi128ELb0ELb1ELb1ELb1ELb1ELb1EEEEEEEEEvNT_6ParamsE,@function
        .size           _ZN7cutlass13device_kernelIN5flash11enable_sm90INS1_16FlashAttnFwdSm90INS1_25CollectiveMainloopFwdSm90ILi2EN4cute5tupleIJNS5_1CILi1EEES8_S8_EEENS6_IJNS7_ILi192EEENS7_ILi128EEENS7_ILi96EEEEEELi96ENS_12float_e4m3_tEfNS_4arch4Sm90ELb1ELb0ELb0ELb1ELb0ELb1ELb0ELb1ELb1ELb1ELb0ELb0EEENS1_21CollectiveEpilogueFwdINS6_IJSA_SC_SB_EEES9_NS_10bfloat16_tESG_Li384ELb1ELb1ELb0ELb1EEENS1_36VarlenDynamicPersistentTileSchedulerILi192ELi128ELi384ELi128ELb0ELb1ELb1ELb1ELb1ELb1EEEEEEEEEvNT_6ParamsE,(.L_x_12987 - _ZN7cutlass13device_kernelIN5flash11enable_sm90INS1_16FlashAttnFwdSm90INS1_25CollectiveMainloopFwdSm90ILi2EN4cute5tupleIJNS5_1CILi1EEES8_S8_EEENS6_IJNS7_ILi192EEENS7_ILi128EEENS7_ILi96EEEEEELi96ENS_12float_e4m3_tEfNS_4arch4Sm90ELb1ELb0ELb0ELb1ELb0ELb1ELb0ELb1ELb1ELb1ELb0ELb0EEENS1_21CollectiveEpilogueFwdINS6_IJSA_SC_SB_EEES9_NS_10bfloat16_tESG_Li384ELb1ELb1ELb0ELb1EEENS1_36VarlenDynamicPersistentTileSchedulerILi192ELi128ELi384ELi128ELb0ELb1ELb1ELb1ELb1ELb1EEEEEEEEEvNT_6ParamsE)
        .other          _ZN7cutlass13device_kernelIN5flash11enable_sm90INS1_16FlashAttnFwdSm90INS1_25CollectiveMainloopFwdSm90ILi2EN4cute5tupleIJNS5_1CILi1EEES8_S8_EEENS6_IJNS7_ILi192EEENS7_ILi128EEENS7_ILi96EEEEEELi96ENS_12float_e4m3_tEfNS_4arch4Sm90ELb1ELb0ELb0ELb1ELb0ELb1ELb0ELb1ELb1ELb1ELb0ELb0EEENS1_21CollectiveEpilogueFwdINS6_IJSA_SC_SB_EEES9_NS_10bfloat16_tESG_Li384ELb1ELb1ELb0ELb1EEENS1_36VarlenDynamicPersistentTileSchedulerILi192ELi128ELi384ELi128ELb0ELb1ELb1ELb1ELb1ELb1EEEEEEEEEvNT_6ParamsE,@"STO_CUDA_ENTRY STV_DEFAULT"
_ZN7cutlass13device_kernelIN5flash11enable_sm90INS1_16FlashAttnFwdSm90INS1_25CollectiveMainloopFwdSm90ILi2EN4cute5tupleIJNS5_1CILi1EEES8_S8_EEENS6_IJNS7_ILi192EEENS7_ILi128EEENS7_ILi96EEEEEELi96ENS_12float_e4m3_tEfNS_4arch4Sm90ELb1ELb0ELb0ELb1ELb0ELb1ELb0ELb1ELb1ELb1ELb0ELb0EEENS1_21CollectiveEpilogueFwdINS6_IJSA_SC_SB_EEES9_NS_10bfloat16_tESG_Li384ELb1ELb1ELb0ELb1EEENS1_36VarlenDynamicPersistentTileSchedulerILi192ELi128ELi384ELi128ELb0ELb1ELb1ELb1ELb1ELb1EEEEEEEEEvNT_6ParamsE:
        /* <DEDUP_REMOVED lines=24> */
.L_x_10388:
[----:B------:R-:W-:Y:S05]  /*0180*/  BSYNC B0 ;  /* 0x0000000000007941 */ /* 0x000fea0003800000 */
.L_x_10387:
        /* <DEDUP_REMOVED lines=41> */
.L_x_10389:
        /* <DEDUP_REMOVED lines=22> */
.L_x_10390:
        /* <DEDUP_REMOVED lines=18> */
.L_x_10391:
        /* <DEDUP_REMOVED lines=22> */
.L_x_10392:
        /* <DEDUP_REMOVED lines=22> */
.L_x_10393:
        /* <DEDUP_REMOVED lines=8> */
.L_x_10396:
        /* <DEDUP_REMOVED lines=17> */
[----:B------:R-:W-:Y:S01]  /*0af0*/  CS2R R152, SRZ ;  /* 0x0000000000987805 */ /* 0x000fe2000001ff00 */
        /* <DEDUP_REMOVED lines=13> */
[----:B------:R-:W-:Y:S02]  /*0bd0*/  LOP3.LUT R7, R2, 0xffffff80, RZ, 0xc0, !PT ;  /* 0xffffff8002077812 */ /* 0x000fe400078ec0ff */
[----:B------:R-:W-:-:S02]  /*0be0*/  SHF.R.S32.HI R6, RZ, 0x1f, R3 ;  /* 0x0000001fff067819 */ /* 0x000fc40000011403 */
[----:B------:R-:W-:Y:S01]  /*0bf0*/  LOP3.LUT R3, R3, 0xfffffffe, RZ, 0xc0, !PT ;  /* 0xfffffffe03037812 */ /* 0x000fe200078ec0ff */
[----:B------:R-:W-:Y:S01]  /*0c00*/  IMAD.IADD R21, R18, 0x1, -R7 ;  /* 0x0000000112157824 */ /* 0x000fe200078e0a07 */
[----:B------:R-:W-:Y:S02]  /*0c10*/  SHF.R.S32.HI R27, RZ, 0x7, R2 ;  /* 0x00000007ff1b7819 */ /* 0x000fe40000011402 */
[----:B------:R-:W-:Y:S01]  /*0c20*/  LEA.HI R6, R6, R19, RZ, 0x2 ;  /* 0x0000001306067211 */ /* 0x000fe200078f10ff */
[----:B------:R-:W-:Y:S01]  /*0c30*/  IMAD.IADD R22, R18, 0x1, -R3 ;  /* 0x0000000112167824 */ /* 0x000fe200078e0a03 */
[----:B------:R-:W-:Y:S02]  /*0c40*/  SHF.R.S32.HI R3, RZ, 0x1f, R21 ;  /* 0x0000001fff037819 */ /* 0x000fe40000011415 */
[----:B------:R-:W-:Y:S01]  /*0c50*/  SHF.R.S32.HI R2, RZ, 0x4, R5 ;  /* 0x00000004ff027819 */ /* 0x000fe20000011405 */
[C---:B------:R-:W-:Y:S01]  /*0c60*/  IMAD.SHL.U32 R154, R22.reuse, 0x8, RZ ;  /* 0x00000008169a7824 */ /* 0x040fe200078e00ff */
[----:B------:R-:W-:Y:S01]  /*0c70*/  LEA.HI R7, R3, R21, RZ, 0x2 ;  /* 0x0000001503077211 */ /* 0x000fe200078f10ff */
[----:B------:R-:W-:Y:S01]  /*0c80*/  IMAD.SHL.U32 R22, R22, 0x10, RZ ;  /* 0x0000001016167824 */ /* 0x000fe200078e00ff */
[----:B------:R-:W-:Y:S01]  /*0c90*/  LOP3.LUT R6, R6, 0x7fffffc, RZ, 0xc0, !PT ;  /* 0x07fffffc06067812 */ /* 0x000fe200078ec0ff */
[----:B------:R-:W-:Y:S01]  /*0ca0*/  VIADD R25, R154, 0x20 ;  /* 0x000000209a197836 */ /* 0x000fe20000000000 */
[----:B------:R-:W-:-:S02]  /*0cb0*/  LEA.HI R5, R5, R2, RZ, 0x1 ;  /* 0x0000000205057211 */ /* 0x000fc400078f08ff */
[----:B------:R-:W-:Y:S01]  /*0cc0*/  LEA.HI R4, R0, R18, RZ, 0x3 ;  /* 0x0000001200047211 */ /* 0x000fe200078f18ff */
[----:B------:R-:W-:Y:S01]  /*0cd0*/  IMAD.IADD R14, R154, 0x1, R25 ;  /* 0x000000019a0e7824 */ /* 0x000fe200078e0219 */
[--C-:B------:R-:W-:Y:S01]  /*0ce0*/  SHF.R.S32.HI R12, RZ, 0x2, R7.reuse ;  /* 0x00000002ff0c7819 */ /* 0x100fe20000011407 */
[----:B------:R-:W-:Y:S01]  /*0cf0*/  IMAD.IADD R6, R19, 0x1, -R6 ;  /* 0x0000000113067824 */ /* 0x000fe200078e0a06 */
[----:B------:R-:W-:Y:S01]  /*0d00*/  SHF.R.S32.HI R13, RZ, 0x1f, R7 ;  /* 0x0000001fff0d7819 */ /* 0x000fe20000011407 */
[----:B------:R-:W-:Y:S01]  /*0d10*/  STL [R1+0x10], R25 ;  /* 0x0000101901007387 */ /* 0x000fe20000100800 */
[----:B------:R-:W-:Y:S01]  /*0d20*/  LOP3.LUT R5, R5, 0x1ffffffe, RZ, 0xc0, !PT ;  /* 0x1ffffffe05057812 */ /* 0x000fe200078ec0ff */
[C---:B------:R-:W-:Y:S01]  /*0d30*/  IMAD R17, R2.reuse, 0x8, R6 ;  /* 0x0000000802117824 */ /* 0x040fe200078e0206 */
[----:B------:R-:W-:Y:S02]  /*0d40*/  SHF.R.S32.HI R4, RZ, 0x3, R4 ;  /* 0x00000003ff047819 */ /* 0x000fe40000011404 */
[----:B------:R-:W-:Y:S01]  /*0d50*/  LEA.HI R13, R13, R12, RZ, 0x3 ;  /* 0x0000000c0d0d7211 */ /* 0x000fe200078f18ff */
[----:B------:R-:W-:Y:S01]  /*0d60*/  IMAD.IADD R5, R2, 0x1, -R5 ;  /* 0x0000000102057824 */ /* 0x000fe200078e0a05 */
[----:B------:R-:W-:Y:S01]  /*0d70*/  SHF.R.S32.HI R15, RZ, 0x1f, R14 ;  /* 0x0000001fff0f7819 */ /* 0x000fe2000001140e */
[----:B------:R-:W-:Y:S01]  /*0d80*/  IMAD.SHL.U32 R4, R4, 0x80, RZ ;  /* 0x0000008004047824 */ /* 0x000fe200078e00ff */
[----:B------:R-:W-:Y:S01]  /*0d90*/  LOP3.LUT R13, R13, 0xfffffff8, RZ, 0xc0, !PT ;  /* 0xfffffff80d0d7812 */ /* 0x000fe200078ec0ff */
[----:B------:R-:W-:Y:S01]  /*0da0*/  IMAD.HI R2, R27, 0x55555556, RZ ;  /* 0x555555561b027827 */ /* 0x000fe200078e02ff */
[----:B------:R-:W-:-:S02]  /*0db0*/  LEA.HI R3, R3, R21, RZ, 0x5 ;  /* 0x0000001503037211 */ /* 0x000fc400078f28ff */
[CC--:B------:R-:W-:Y:S01]  /*0dc0*/  LEA.HI R6, R15.reuse, R14.reuse, RZ, 0x4 ;  /* 0x0000000e0f067211 */ /* 0x0c0fe200078f20ff */
        /* <DEDUP_REMOVED lines=20> */
[----:B------:R-:W-:Y:S01]  /*0f10*/  IADD3 R4, R16, R13, R4 ;  /* 0x0000000d10047210 */ /* 0x000fe20007ffe004 */
[----:B------:R-:W-:Y:S01]  /*0f20*/  STL [R1+0x7c], R24 ;  /* 0x00007c1801007387 */ /* 0x000fe20000100800 */
[----:B------:R-:W-:Y:S01]  /*0f30*/  SHF.R.S32.HI R0, RZ, 0x2, R0 ;  /* 0x00000002ff007819 */ /* 0x000fe20000011400 */
[----:B------:R-:W-:Y:S01]  /*0f40*/  IMAD.IADD R8, R18, 0x1, -R2 ;  /* 0x0000000112087824 */ /* 0x000fe200078e0a02 */
[----:B------:R-:W-:Y:S01]  /*0f50*/  SHF.R.S32.HI R2, RZ, 0x1f, R19 ;  /* 0x0000001fff027819 */ /* 0x000fe20000011413 */
[----:B------:R0:W-:Y:S01]  /*0f60*/  STL [R1+0x84], R5 ;  /* 0x0000840501007387 */ /* 0x0001e20000100800 */
[----:B------:R-:W-:Y:S01]  /*0f70*/  LOP3.LUT R7, R7, 0x7ffffffc, RZ, 0xc0, !PT ;  /* 0x7ffffffc07077812 */ /* 0x000fe200078ec0ff */
[----:B------:R-:W-:Y:S01]  /*0f80*/  IMAD.MOV.U32 R18, RZ, RZ, RZ ;  /* 0x000000ffff127224 */ /* 0x000fe200078e00ff */
        /* <DEDUP_REMOVED lines=35> */
.L_x_10526:
[----:B--2---:R-:W2:Y:S01]  /*11c0*/  LDL.LU R0, [R1+0x3c] ;  /* 0x00003c0001007983 */ /* 0x004ea20000300800 */
[----:B0--34-:R-:W2:Y:S01]  /*11d0*/  LDC.64 R2, c[0x0][0xc88] ;  /* 0x00032200ff027b82 */ /* 0x019ea20000000a00 */
[----:B------:R-:W-:Y:S01]  /*11e0*/  ULDC.64 UR4, c[0x0][0xa28] ;  /* 0x00028a0000047ab9 */ /* 0x000fe20000000a00 */
[----:B------:R-:W-:Y:S01]  /*11f0*/  ULDC.64 UR8, c[0x0][0xa18] ;  /* 0x0002860000087ab9 */ /* 0x000fe20000000a00 */
[----:B------:R-:W-:Y:S01]  /*1200*/  ISETP.NE.U32.AND P2, PT, RZ, UR4, PT ;  /* 0x00000004ff007c0c */ /* 0x000fe2000bf45070 */
[----:B------:R-:W-:Y:S01]  /*1210*/  IMAD.MOV.U32 R9, RZ, RZ, RZ ;  /* 0x000000ffff097224 */ /* 0x000fe200078e00ff */
        /* <DEDUP_REMOVED lines=17> */
[----:B------:R-:W-:Y:S01]  /*1330*/  ULDC UR4, c[0x0][0x288] ;  /* 0x0000a20000047ab9 */ /* 0x000fe20000000800 */
[C---:B------:R-:W-:Y:S02]  /*1340*/  IADD3 R6, P4, R32.reuse, UR6, RZ ;  /* 0x0000000620067c10 */ /* 0x040fe4000ff9e0ff */
[----:B-----5:R1:W5:Y:S01]  /*1350*/  @P2 LDG.E R9, desc[UR42][R2.64] ;  /* 0x0000002a02092981 */ /* 0x020362000c1e1900 */
[----:B------:R-:W-:Y:S01]  /*1360*/  IMAD.U32 R8, RZ, RZ, UR4 ;  /* 0x00000004ff087e24 */ /* 0x000fe2000f8e00ff */
[----:B------:R-:W-:Y:S01]  /*1370*/  IADD3.X R7, R31, UR7, RZ, P4, !PT ;  /* 0x000000071f077c10 */ /* 0x000fe2000a7fe4ff */
[----:B------:R-:W-:Y:S01]  /*1380*/  ULDC.64 UR4, c[0x0][0x418] ;  /* 0x0001060000047ab9 */ /* 0x000fe20000000a00 */
[----:B------:R1:W-:Y:S01]  /*1390*/  STL [R1+0x54], R32 ;  /* 0x0000542001007387 */ /* 0x0003e20000100800 */
[----:B0-----:R-:W-:-:S03]  /*13a0*/  @P1 IADD3 R4, P2, R32, UR8, RZ ;  /* 0x0000000820041c10 */ /* 0x001fc6000ff5e0ff */
[----:B------:R1:W5:Y:S01]  /*13b0*/  @P0 LDG.E R29, desc[UR42][R6.64] ;  /* 0x0000002a061d0981 */ /* 0x000362000c1e1900 */
[----:B------:R-:W-:Y:S01]  /*13c0*/  @P1 IADD3.X R5, R31, UR9, RZ, P2, !PT ;  /* 0x000000091f051c10 */ /* 0x000fe200097fe4ff */
[----:B------:R-:W-:Y:S02]  /*13d0*/  UISETP.NE.U32.AND UP0, UPT, UR4, URZ, UPT ;  /* 0x0000003f0400728c */ /* 0x000fe4000bf05070 */
[----:B------:R1:W-:Y:S01]  /*13e0*/  STL [R1+0x58], R31 ;  /* 0x0000581f01007387 */ /* 0x0003e20000100800 */
[----:B------:R-:W-:Y:S01]  /*13f0*/  ULDC.64 UR8, c[0x0][0xa20] ;  /* 0x0002880000087ab9 */ /* 0x000fe20000000a00 */
[----:B------:R-:W-:Y:S02]  /*1400*/  ULDC UR4, c[0x0][0x424] ;  /* 0x0001090000047ab9 */ /* 0x000fe40000000800 */
[----:B------:R-:W2:Y:S01]  /*1410*/  @P1 LDG.E R8, desc[UR42][R4.64] ;  /* 0x0000002a04081981 */ /* 0x000ea2000c1e1900 */
[----:B------:R-:W-:Y:S01]  /*1420*/  UISETP.NE.AND.EX UP0, UPT, UR5, URZ, UPT, UP0 ;  /* 0x0000003f0500728c */ /* 0x000fe2000bf05300 */
[----:B------:R-:W-:-:S02]  /*1430*/  ISETP.NE.U32.AND P2, PT, RZ, UR8, PT ;  /* 0x00000008ff007c0c */ /* 0x000fc4000bf45070 */
[----:B------:R-:W-:Y:S01]  /*1440*/  ULDC UR5, c[0x0][0x2f0] ;  /* 0x0000bc0000057ab9 */ /* 0x000fe20000000800 */
[----:B------:R-:W-:Y:S01]  /*1450*/  USEL UR4, UR4, 0x1, UP0 ;  /* 0x0000000104047887 */ /* 0x000fe20008000000 */
[----:B------:R-:W-:-:S03]  /*1460*/  ISETP.NE.AND.EX P2, PT, RZ, UR9, PT, P2 ;  /* 0x00000009ff007c0c */ /* 0x000fc6000bf45320 */
[----:B------:R-:W-:-:S03]  /*1470*/  UIMAD UR4, UR4, UR5, URZ ;  /* 0x00000005040472a4 */ /* 0x000fc6000f8e023f */
[----:B------:R-:W-:Y:S01]  /*1480*/  ULDC UR5, c[0x0][0x348] ;  /* 0x0000d20000057ab9 */ /* 0x000fe20000000800 */
[----:B------:R-:W-:Y:S01]  /*1490*/  IMAD.MOV.U32 R27, RZ, RZ, R0 ;  /* 0x000000ffff1b7224 */ /* 0x000fe200078e0000 */
[----:B--2---:R1:W-:Y:S04]  /*14a0*/  STL [R1+0x24], R8 ;  /* 0x0000240801007387 */ /* 0x0043e80000100800 */
[----:B---3--:R1:W-:Y:S01]  /*14b0*/  STL [R1+0x50], R30 ;  /* 0x0000501e01007387 */ /* 0x0083e20000100800 */
[----:B------:R-:W-:Y:S05]  /*14c0*/  @P1 BRA `(.L_x_10398) ;  /* 0x0000000000281947 */ /* 0x000fea0003800000 */
[----:B------:R-:W-:Y:S02]  /*14d0*/  ULDC.64 UR6, c[0x0][0xa00] ;  /* 0x0002800000067ab9 */ /* 0x000fe40000000a00 */
[----:B------:R-:W-:-:S04]  /*14e0*/  ISETP.NE.U32.AND P1, PT, RZ, UR6, PT ;  /* 0x00000006ff007c0c */ /* 0x000fc8000bf25070 */
[----:B------:R-:W-:-:S13]  /*14f0*/  ISETP.NE.AND.EX P1, PT, RZ, UR7, PT, P1 ;  /* 0x00000007ff007c0c */ /* 0x000fda000bf25310 */
[----:B------:R-:W-:Y:S05]  /*1500*/  @!P1 BRA `(.L_x_10398) ;  /* 0x0000000000189947 */ /* 0x000fea0003800000 */
[----:B-1----:R-:W0:Y:S02]  /*1510*/  LDC.64 R2, c[0x0][0xa00] ;  /* 0x00028000ff027b82 */ /* 0x002e240000000a00 */
[----:B0-----:R-:W-:-:S05]  /*1520*/  IMAD.WIDE R2, R27, 0x4, R2 ;  /* 0x000000041b027825 */ /* 0x001fca00078e0202 */
[----:B------:R-:W2:Y:S04]  /*1530*/  LDG.E R0, desc[UR42][R2.64] ;  /* 0x0000002a02007981 */ /* 0x000ea8000c1e1900 */
[----:B------:R-:W2:Y:S02]  /*1540*/  LDG.E R5, desc[UR42][R2.64+0x4] ;  /* 0x0000042a02057981 */ /* 0x000ea4000c1e1900 */
[----:B--2---:R-:W-:-:S05]  /*1550*/  IMAD.IADD R8, R5, 0x1, -R0 ;  /* 0x0000000105087824 */ /* 0x004fca00078e0a00 */
[----:B------:R0:W-:Y:S02]  /*1560*/  STL [R1+0x24], R8 ;  /* 0x0000240801007387 */ /* 0x0001e40000100800 */
.L_x_10398:
[----:B------:R-:W-:Y:S02]  /*1570*/  IMAD.U32 R26, RZ, RZ, UR5 ;  /* 0x00000005ff1a7e24 */ /* 0x000fe4000f8e00ff */
[----:B------:R-:W-:Y:S01]  /*1580*/  IMAD.U32 R28, RZ, RZ, UR4 ;  /* 0x00000004ff1c7e24 */ /* 0x000fe2000f8e00ff */
[----:B------:R-:W-:Y:S06]  /*1590*/  @!P2 BRA `(.L_x_10399) ;  /* 0x000000000010a947 */ /* 0x000fec0003800000 */
[----:B-1----:R-:W-:-:S04]  /*15a0*/  IADD3 R2, P0, R32, UR8, RZ ;  /* 0x0000000820027c10 */ /* 0x002fc8000ff1e0ff */
[----:B------:R-:W-:-:S05]  /*15b0*/  IADD3.X R3, R31, UR9, RZ, P0, !PT ;  /* 0x000000091f037c10 */ /* 0x000fca00087fe4ff */
[----:B------:R2:W5:Y:S01]  /*15c0*/  LDG.E R28, desc[UR42][R2.64] ;  /* 0x0000002a021c7981 */ /* 0x000562000c1e1900 */
[----:B------:R-:W-:Y:S05]  /*15d0*/  BRA `(.L_x_10400) ;  /* 0x0000000000107947 */ /* 0x000fea0003800000 */
.L_x_10399:
[----:B------:R-:W-:Y:S05]  /*15e0*/  @!P0 BRA `(.L_x_10400) ;  /* 0x00000000000c8947 */ /* 0x000fea0003800000 */
[----:B-1----:R-:W2:Y:S04]  /*15f0*/  LDG.E R3, desc[UR42][R6.64] ;  /* 0x0000002a06037981 */ /* 0x002ea8000c1e1900 */
[----:B------:R-:W2:Y:S02]  /*1600*/  LDG.E R28, desc[UR42][R6.64+0x4] ;  /* 0x0000042a061c7981 */ /* 0x000ea4000c1e1900 */
[----:B--2---:R-:W-:-:S07]  /*1610*/  IMAD.IADD R28, R28, 0x1, -R3 ;  /* 0x000000011c1c7824 */ /* 0x004fce00078e0a03 */
.L_x_10400:
[----:B------:R-:W-:Y:S01]  /*1620*/  ULDC.64 UR4, c[0x0][0xa10] ;  /* 0x0002840000047ab9 */ /* 0x000fe20000000a00 */
[----:B------:R-:W3:Y:S01]  /*1630*/  LDL R10, [R1+0x34] ;  /* 0x00003400010a7983 */ /* 0x000ee20000100800 */
[----:B------:R-:W-:Y:S01]  /*1640*/  ISETP.NE.U32.AND P0, PT, RZ, UR4, PT ;  /* 0x00000004ff007c0c */ /* 0x000fe2000bf05070 */
[----:B-1----:R-:W1:Y:S03]  /*1650*/  LDC R6, c[0x0][0x448] ;  /* 0x00011200ff067b82 */ /* 0x002e660000000800 */
        /* <DEDUP_REMOVED lines=12> */
[----:B-1----:R-:W-:Y:S01]  /*1720*/  ISETP.NE.AND P1, PT, R6, 0x1, PT ;  /* 0x000000010600780c */ /* 0x002fe20003f25270 */
[----:B------:R-:W-:Y:S01]  /*1730*/  IMAD.IADD R9, R28, 0x1, -R9 ;  /* 0x000000011c097824 */ /* 0x000fe200078e0a09 */
[----:B------:R-:W-:-:S03]  /*1740*/  PLOP3.LUT P3, PT, PT, PT, PT, 0x80, 0x0 ;  /* 0x000000000000781c */ /* 0x000fc60003f6f070 */
[----:B------:R-:W-:-:S05]  /*1750*/  IMAD.MOV R25, RZ, RZ, -R9 ;  /* 0x000000ffff197224 */ /* 0x000fca00078e0a09 */
[----:B------:R-:W-:-:S03]  /*1760*/  VIMNMX R25, RZ, R25, !PT ;  /* 0x00000019ff197248 */ /* 0x000fc60007fe0100 */
[----:B------:R-:W1:Y:S08]  /*1770*/  @P1 LDC R11, c[0x0][0x44c] ;  /* 0x00011300ff0b1b82 */ /* 0x000e700000000800 */
[----:B----4-:R-:W4:Y:S01]  /*1780*/  @P1 LDC R3, c[0x0][0x450] ;  /* 0x00011400ff031b82 */ /* 0x010f220000000800 */
[----:B---3--:R-:W-:-:S04]  /*1790*/  IMAD R10, R10, 0xc0, RZ ;  /* 0x000000c00a0a7824 */ /* 0x008fc800078e02ff */
[----:B------:R-:W-:Y:S01]  /*17a0*/  VIADD R2, R10, 0xbf ;  /* 0x000000bf0a027836 */ /* 0x000fe20000000000 */
[----:B------:R3:W-:Y:S01]  /*17b0*/  STL [R1+0x20], R10 ;  /* 0x0000200a01007387 */ /* 0x0007e20000100800 */
[----:B--2---:R-:W-:Y:S02]  /*17c0*/  @P0 IMAD.IADD R26, R7, 0x1, -R0 ;  /* 0x00000001071a0824 */ /* 0x004fe400078e0a00 */
[----:B-1----:R-:W-:-:S04]  /*17d0*/  @P1 IMAD.HI.U32 R0, R2, R11, RZ ;  /* 0x0000000b02001227 */ /* 0x002fc800078e00ff */
[----:B0-----:R-:W-:Y:S01]  /*17e0*/  IMAD.IADD R4, R9, 0x1, R26 ;  /* 0x0000000109047824 */ /* 0x001fe200078e021a */
[----:B----4-:R-:W-:-:S03]  /*17f0*/  @P1 SHF.R.U32.HI R2, RZ, R3, R0 ;  /* 0x00000003ff021219 */ /* 0x010fc60000011600 */
[C---:B------:R-:W-:Y:S01]  /*1800*/  VIADD R0, R4.reuse, 0x7f ;  /* 0x0000007f04007836 */ /* 0x040fe20000000000 */
[----:B------:R-:W-:Y:S01]  /*1810*/  IADD3 R87, R4, 0x80, -R8 ;  /* 0x0000008004577810 */ /* 0x000fe20007ffe808 */
[----:B------:R3:W-:Y:S03]  /*1820*/  STL [R1+0x28], R4 ;  /* 0x0000280401007387 */ /* 0x0007e60000100800 */
[----:B------:R-:W-:Y:S01]  /*1830*/  SHF.R.S32.HI R3, RZ, 0x1f, R0 ;  /* 0x0000001fff037819 */ /* 0x000fe20000011400 */
[----:B------:R-:W-:-:S03]  /*1840*/  IMAD.IADD R2, R87, 0x1, R2 ;  /* 0x0000000157027824 */ /* 0x000fc600078e0202 */
[----:B------:R-:W-:Y:S02]  /*1850*/  LEA.HI R3, R3, R0, RZ, 0x7 ;  /* 0x0000000003037211 */ /* 0x000fe400078f38ff */
[----:B------:R-:W-:Y:S02]  /*1860*/  SHF.R.S32.HI R5, RZ, 0x1f, R2 ;  /* 0x0000001fff057819 */ /* 0x000fe40000011402 */
[----:B------:R-:W-:Y:S02]  /*1870*/  SHF.R.S32.HI R88, RZ, 0x7, R3 ;  /* 0x00000007ff587819 */ /* 0x000fe40000011403 */
[----:B------:R-:W-:-:S04]  /*1880*/  LEA.HI R5, R5, R2, RZ, 0x7 ;  /* 0x0000000205057211 */ /* 0x000fc800078f38ff */
        /* <DEDUP_REMOVED lines=10> */
[----:B------:R-:W-:-:S04]  /*1930*/  @P0 SHF.R.S32.HI R2, RZ, 0x7, R3 ;  /* 0x00000007ff020819 */ /* 0x000fc80000011403 */
        /* <DEDUP_REMOVED lines=22> */
.L_x_10403:
[----:B------:R-:W-:Y:S05]  /*1aa0*/  BSYNC B6 ;  /* 0x0000000000067941 */ /* 0x000fea0003800000 */
.L_x_10402:
        /* <DEDUP_REMOVED lines=20> */
.L_x_10405:
[----:B------:R-:W-:Y:S05]  /*1bf0*/  BSYNC B6 ;  /* 0x0000000000067941 */ /* 0x000fea0003800000 */
.L_x_10404:
[----:B------:R-:W-:Y:S01]  /*1c00*/  ULDC.64 UR4, c[0x0][0x9f8] ;  /* 0x00027e0000047ab9 */ /* 0x000fe20000000a00 */
[----:B------:R-:W0:Y:S01]  /*1c10*/  LDC.64 R6, c[0x0][0x300] ;  /* 0x0000c000ff067b82 */ /* 0x000e220000000a00 */
[----:B------:R-:W-:Y:S01]  /*1c20*/  ISETP.NE.U32.AND P0, PT, RZ, UR4, PT ;  /* 0x00000004ff007c0c */ /* 0x000fe2000bf05070 */
[----:B------:R-:W-:Y:S01]  /*1c30*/  IMAD.IADD R46, R29, 0x1, R28 ;  /* 0x000000011d2e7824 */ /* 0x000fe200078e021c */
[----:B------:R-:W-:Y:S01]  /*1c40*/  ULDC.64 UR6, c[0x0][0x330] ;  /* 0x0000cc0000067ab9 */ /* 0x000fe20000000a00 */
[----:B------:R-:W-:Y:S01]  /*1c50*/  SHF.R.S32.HI R23, RZ, 0x1f, R22 ;  /* 0x0000001fff177819 */ /* 0x000fe20000011416 */
[----:B------:R-:W2:Y:S01]  /*1c60*/  LDL R28, [R1+0x7c] ;  /* 0x00007c00011c7983 */ /* 0x000ea20000100800 */
[----:B------:R-:W-:Y:S01]  /*1c70*/  ISETP.NE.AND.EX P0, PT, RZ, UR5, PT, P0 ;  /* 0x00000005ff007c0c */ /* 0x000fe2000bf05300 */
[----:B------:R-:W-:Y:S01]  /*1c80*/  ULDC.64 UR8, c[0x0][0xa08] ;  /* 0x0002820000087ab9 */ /* 0x000fe20000000a00 */
[----:B------:R-:W1:Y:S01]  /*1c90*/  LDC.64 R62, c[0x0][0x408] ;  /* 0x00010200ff3e7b82 */ /* 0x000e620000000a00 */
[----:B------:R-:W3:Y:S10]  /*1ca0*/  LDL R21, [R1+0x14] ;  /* 0x0000140001157983 */ /* 0x000ef40000100800 */
[----:B------:R-:W-:-:S04]  /*1cb0*/  @P0 IADD3 R4, P1, R32, UR4, RZ ;  /* 0x0000000420040c10 */ /* 0x000fc8000ff3e0ff */
[----:B------:R-:W-:Y:S01]  /*1cc0*/  @P0 IADD3.X R5, R31, UR5, RZ, P1, !PT ;  /* 0x000000051f050c10 */ /* 0x000fe20008ffe4ff */
[----:B0-----:R-:W-:Y:S01]  /*1cd0*/  IMAD.WIDE.U32 R8, R46, R6, RZ ;  /* 0x000000062e087225 */ /* 0x001fe200078e00ff */
[----:B------:R-:W-:Y:S01]  /*1ce0*/  SHF.R.S32.HI R3, RZ, 0x1f, R46 ;  /* 0x0000001fff037819 */ /* 0x000fe2000001142e */
[----:B------:R-:W-:Y:S02]  /*1cf0*/  ULDC.64 UR4, c[0x0][0x308] ;  /* 0x0000c20000047ab9 */ /* 0x000fe40000000a00 */
[----:B------:R0:W4:Y:S01]  /*1d00*/  @P0 LDG.E R27, desc[UR42][R4.64] ;  /* 0x0000002a041b0981 */ /* 0x000122000c1e1900 */
[----:B------:R-:W-:Y:S01]  /*1d10*/  IMAD.WIDE.U32 R56, R30, UR6, R22 ;  /* 0x000000061e387c25 */ /* 0x000fe2000f8e0016 */
[----:B------:R-:W-:-:S03]  /*1d20*/  ISETP.NE.U32.AND P0, PT, RZ, UR8, PT ;  /* 0x00000008ff007c0c */ /* 0x000fc6000bf05070 */
[----:B------:R-:W-:-:S04]  /*1d30*/  IMAD R0, R3, R6, RZ ;  /* 0x0000000603007224 */ /* 0x000fc800078e02ff */
[----:B------:R-:W-:Y:S01]  /*1d40*/  IMAD R11, R46, R7, R0 ;  /* 0x000000072e0b7224 */ /* 0x000fe200078e0200 */
[----:B------:R-:W-:-:S03]  /*1d50*/  SHF.R.S32.HI R0, RZ, 0x1f, R30 ;  /* 0x0000001fff007819 */ /* 0x000fc6000001141e */
[----:B------:R-:W-:Y:S02]  /*1d60*/  IMAD.IADD R9, R9, 0x1, R11 ;  /* 0x0000000109097824 */ /* 0x000fe400078e020b */
[C---:B0-----:R-:W-:Y:S02]  /*1d70*/  IMAD R4, R0.reuse, UR6, RZ ;  /* 0x0000000600047c24 */ /* 0x041fe4000f8e02ff */
[----:B------:R-:W-:Y:S02]  /*1d80*/  IMAD R0, R0, UR4, RZ ;  /* 0x0000000400007c24 */ /* 0x000fe4000f8e02ff */
[C---:B------:R-:W-:Y:S01]  /*1d90*/  IMAD R11, R30.reuse, UR7, R4 ;  /* 0x000000071e0b7c24 */ /* 0x040fe2000f8e0204 */
[----:B------:R-:W-:Y:S01]  /*1da0*/  ISETP.NE.AND.EX P0, PT, RZ, UR9, PT, P0 ;  /* 0x00000009ff007c0c */ /* 0x000fe2000bf05300 */
[C---:B------:R-:W-:Y:S01]  /*1db0*/  IMAD R59, R30.reuse, UR5, R0 ;  /* 0x000000051e3b7c24 */ /* 0x040fe2000f8e0200 */
[----:B------:R-:W-:Y:S01]  /*1dc0*/  SHF.R.S32.HI R20, RZ, 0x1f, R19 ;  /* 0x0000001fff147819 */ /* 0x000fe20000011413 */
[----:B------:R-:W-:Y:S01]  /*1dd0*/  IMAD.WIDE.U32 R4, R30, UR4, R8 ;  /* 0x000000041e047c25 */ /* 0x000fe2000f8e0008 */
[----:B------:R-:W-:Y:S01]  /*1de0*/  ULDC.64 UR4, c[0x0][0x310] ;  /* 0x0000c40000047ab9 */ /* 0x000fe20000000a00 */
[----:B------:R-:W2:Y:S01]  /*1df0*/  LDL R30, [R1+0x8] ;  /* 0x00000800011e7983 */ /* 0x000ea20000100800 */
[----:B------:R-:W-:Y:S01]  /*1e00*/  ULDC.64 UR6, c[0x0][0x338] ;  /* 0x0000ce0000067ab9 */ /* 0x000fe20000000a00 */
[----:B------:R-:W-:-:S02]  /*1e10*/  IMAD.IADD R57, R57, 0x1, R11 ;  /* 0x0000000139397824 */ /* 0x000fc400078e020b */
[----:B------:R-:W-:Y:S02]  /*1e20*/  IMAD.IADD R59, R5, 0x1, R59 ;  /* 0x00000001053b7824 */ /* 0x000fe400078e023b */
[----:B------:R-:W-:Y:S02]  /*1e30*/  IMAD.MOV.U32 R58, RZ, RZ, R4 ;  /* 0x000000ffff3a7224 */ /* 0x000fe400078e0004 */
[----:B------:R-:W0:Y:S01]  /*1e40*/  LDC.64 R4, c[0x0][0x3f8] ;  /* 0x0000fe00ff047b82 */ /* 0x000e220000000a00 */
[-C--:B------:R-:W-:Y:S02]  /*1e50*/  IMAD R14, R20, R6.reuse, RZ ;  /* 0x00000006140e7224 */ /* 0x080fe400078e02ff */
[----:B------:R-:W-:-:S04]  /*1e60*/  IMAD.WIDE.U32 R8, R19, R6, R22 ;  /* 0x0000000613087225 */ /* 0x000fc800078e0016 */
[----:B------:R-:W-:Y:S02]  /*1e70*/  VIADD R80, R22, 0x20 ;  /* 0x0000002016507836 */ /* 0x000fe40000000000 */
[C---:B------:R-:W-:Y:S01]  /*1e80*/  IMAD R73, R19.reuse, R7, R14 ;  /* 0x0000000713497224 */ /* 0x040fe200078e020e */
[----:B------:R-:W-:Y:S01]  /*1e90*/  SHF.R.S32.HI R155, RZ, 0x1f, R154 ;  /* 0x0000001fff9b7819 */ /* 0x000fe2000001149a */
[----:B-1----:R-:W-:-:S04]  /*1ea0*/  IMAD.WIDE.U32 R48, R19, R62, R22 ;  /* 0x0000003e13307225 */ /* 0x002fc800078e0016 */
[----:B------:R-:W-:-:S04]  /*1eb0*/  IMAD.WIDE.U32 R50, R19, R62, R154 ;  /* 0x0000003e13327225 */ /* 0x000fc800078e009a */
[----:B0-----:R-:W-:-:S04]  /*1ec0*/  IMAD.WIDE.U32 R54, R19, R4, R154 ;  /* 0x0000000413367225 */ /* 0x001fc800078e009a */
[----:B------:R-:W-:Y:S01]  /*1ed0*/  IMAD.WIDE.U32 R52, R19, R4, R22 ;  /* 0x0000000413347225 */ /* 0x000fe200078e0016 */
[----:B------:R-:W-:-:S03]  /*1ee0*/  SHF.L.U64.HI R68, R6, 0x7, R7 ;  /* 0x0000000706447819 */ /* 0x000fc60000010207 */
[----:B------:R-:W-:Y:S01]  /*1ef0*/  VIADD R64, R22, 0x40 ;  /* 0x0000004016407836 */ /* 0x000fe20000000000 */
[----:B------:R-:W-:Y:S01]  /*1f00*/  SHF.L.U64.HI R66, R4, 0x7, R5 ;  /* 0x0000000704427819 */ /* 0x000fe20000010205 */
[----:B------:R-:W-:Y:S02]  /*1f10*/  IMAD.SHL.U32 R67, R6, 0x80, RZ ;  /* 0x0000008006437824 */ /* 0x000fe400078e00ff */
[----:B------:R-:W-:Y:S01]  /*1f20*/  IMAD.SHL.U32 R65, R4, 0x80, RZ ;  /* 0x0000008004417824 */ /* 0x000fe200078e00ff */
[----:B----4-:R-:W-:Y:S02]  /*1f30*/  SHF.R.S32.HI R0, RZ, 0x1f, R27 ;  /* 0x0000001fff007819 */ /* 0x010fe4000001141b */
[----:B------:R-:W-:Y:S02]  /*1f40*/  SEL R11, R27, RZ, !P0 ;  /* 0x000000ff1b0b7207 */ /* 0x000fe40004000000 */
[----:B------:R-:W0:Y:S01]  /*1f50*/  LDC R27, c[0x0][0x3f4] ;  /* 0x0000fd00ff1b7b82 */ /* 0x000e220000000800 */
[----:B------:R-:W-:-:S02]  /*1f60*/  SEL R12, R0, RZ, !P0 ;  /* 0x000000ff000c7207 */ /* 0x000fc40004000000 */
[----:B------:R-:W-:-:S04]  /*1f70*/  IMAD.WIDE.U32 R58, R11, UR4, R58 ;  /* 0x000000040b3a7c25 */ /* 0x000fc8000f8e003a */
[----:B------:R-:W-:Y:S01]  /*1f80*/  IMAD R0, R12, UR4, RZ ;  /* 0x000000040c007c24 */ /* 0x000fe2000f8e02ff */
[----:B------:R-:W-:Y:S02]  /*1f90*/  ULDC UR4, c[0x0][0x2f4] ;  /* 0x0000bd0000047ab9 */ /* 0x000fe40000000800 */
[----:B------:R-:W-:Y:S01]  /*1fa0*/  ISETP.GE.AND P0, PT, R22, UR4, PT ;  /* 0x0000000416007c0c */ /* 0x000fe2000bf06270 */
[----:B------:R-:W-:-:S03]  /*1fb0*/  IMAD R13, R11, UR5, R0 ;  /* 0x000000050b0d7c24 */ /* 0x000fc6000f8e0200 */
[----:B------:R-:W-:Y:S01]  /*1fc0*/  SEL R0, RZ, 0x1, P0 ;  /* 0x00000001ff007807 */ /* 0x000fe20000000000 */
[----:B------:R-:W-:Y:S01]  /*1fd0*/  IMAD.IADD R74, R59, 0x1, R13 ;  /* 0x000000013b4a7824 */ /* 0x000fe200078e020d */
[----:B------:R-:W-:Y:S01]  /*1fe0*/  IADD3 R75, P0, R58, R8, RZ ;  /* 0x000000083a4b7210 */ /* 0x000fe20007f1e0ff */
[----:B------:R-:W-:Y:S01]  /*1ff0*/  IMAD R12, R12, UR6, RZ ;  /* 0x000000060c0c7c24 */ /* 0x000fe2000f8e02ff */
[----:B------:R-:W-:Y:S02]  /*2000*/  ISETP.GE.AND P1, PT, R80, UR4, PT ;  /* 0x0000000450007c0c */ /* 0x000fe4000bf26270 */
[----:B------:R-:W-:Y:S01]  /*2010*/  IADD3.X R73, R74, R9, R73, P0, !PT ;  /* 0x000000094a497210 */ /* 0x000fe200007fe449 */
[----:B------:R-:W-:Y:S01]  /*2020*/  IMAD.WIDE.U32 R56, R11, UR6, R56 ;  /* 0x000000060b387c25 */ /* 0x000fe2000f8e0038 */
[----:B------:R-:W-:Y:S02]  /*2030*/  SEL R10, RZ, 0xffffffff, P1 ;  /* 0xffffffffff0a7807 */ /* 0x000fe40000800000 */
[----:B0-----:R-:W-:-:S02]  /*2040*/  ISETP.GE.AND P0, PT, R22, R27, PT ;  /* 0x0000001b1600720c */ /* 0x001fc40003f06270 */
[----:B------:R-:W-:Y:S01]  /*2050*/  ISETP.GE.AND P2, PT, R80, R27, PT ;  /* 0x0000001b5000720c */ /* 0x000fe20003f46270 */
[----:B------:R-:W-:Y:S01]  /*2060*/  IMAD R29, R11, UR7, R12 ;  /* 0x000000070b1d7c24 */ /* 0x000fe2000f8e020c */
[C---:B------:R-:W-:Y:S02]  /*2070*/  SEL R9, R27.reuse, RZ, P0 ;  /* 0x000000ff1b097207 */ /* 0x040fe40000000000 */
[----:B------:R-:W-:Y:S01]  /*2080*/  SEL R11, R27, RZ, P2 ;  /* 0x000000ff1b0b7207 */ /* 0x000fe20001000000 */
[----:B------:R-:W-:Y:S02]  /*2090*/  IMAD.SHL.U32 R15, R10, 0x2, RZ ;  /* 0x000000020a0f7824 */ /* 0x000fe400078e00ff */
[C---:B------:R-:W-:Y:S02]  /*20a0*/  IMAD R8, R20.reuse, R4, RZ ;  /* 0x0000000414087224 */ /* 0x040fe400078e02ff */
[----:B------:R-:W-:Y:S02]  /*20b0*/  IMAD R10, R20, R62, RZ ;  /* 0x0000003e140a7224 */ /* 0x000fe400078e02ff */
[----:B------:R-:W-:-:S02]  /*20c0*/  IMAD.IADD R9, R22, 0x1, R9 ;  /* 0x0000000116097824 */ /* 0x000fc400078e0209 */
[----:B------:R-:W-:Y:S01]  /*20d0*/  IMAD.IADD R11, R80, 0x1, R11 ;  /* 0x00000001500b7824 */ /* 0x000fe200078e020b */
[----:B------:R-:W-:Y:S01]  /*20e0*/  LOP3.LUT R0, R15, 0x2, R0, 0xe2, !PT ;  /* 0x000000020f007812 */ /* 0x000fe200078ee200 */
[C---:B------:R-:W-:Y:S01]  /*20f0*/  IMAD R13, R19.reuse, R5, R8 ;  /* 0x00000005130d7224 */ /* 0x040fe200078e0208 */
[----:B------:R-:W-:Y:S01]  /*2100*/  SHF.R.S32.HI R8, RZ, 0x1f, R9 ;  /* 0x0000001fff087819 */ /* 0x000fe20000011409 */
[----:B------:R-:W-:Y:S01]  /*2110*/  IMAD R15, R19, R63, R10 ;  /* 0x0000003f130f7224 */ /* 0x000fe200078e020a */
[----:B------:R-:W-:Y:S02]  /*2120*/  SHF.R.S32.HI R10, RZ, 0x1f, R11 ;  /* 0x0000001fff0a7819 */ /* 0x000fe4000001140b */
[----:B------:R-:W-:Y:S02]  /*2130*/  LEA.HI R72, R8, R9, RZ, 0x4 ;  /* 0x0000000908487211 */ /* 0x000fe400078f20ff */
[----:B------:R-:W-:Y:S02]  /*2140*/  LEA.HI R71, R10, R11, RZ, 0x4 ;  /* 0x0000000b0a477211 */ /* 0x000fe400078f20ff */
[----:B------:R-:W-:-:S02]  /*2150*/  LEA.HI R8, R8, R9, RZ, 0x5 ;  /* 0x0000000908087211 */ /* 0x000fc400078f28ff */
[----:B------:R-:W-:-:S03]  /*2160*/  LEA.HI R10, R10, R11, RZ, 0x5 ;  /* 0x0000000b0a0a7211 */ /* 0x000fc600078f28ff */
[----:B------:R-:W-:Y:S01]  /*2170*/  IMAD.SHL.U32 R9, R8, 0x80, RZ ;  /* 0x0000008008097824 */ /* 0x000fe200078e00ff */
[----:B--2---:R-:W-:Y:S01]  /*2180*/  LOP3.LUT R8, R30, 0x10, R72, 0xf8, !PT ;  /* 0x000000101e087812 */ /* 0x004fe200078ef848 */
[----:B------:R-:W-:Y:S01]  /*2190*/  IMAD.SHL.U32 R11, R10, 0x80, RZ ;  /* 0x000000800a0b7824 */ /* 0x000fe200078e00ff */
[----:B------:R-:W-:Y:S02]  /*21a0*/  LOP3.LUT R10, R30, 0x10, R71, 0xf8, !PT ;  /* 0x000000101e0a7812 */ /* 0x000fe400078ef847 */
[----:B------:R-:W0:Y:S01]  /*21b0*/  S2R R30, SR_TID.X ;  /* 0x00000000001e7919 */ /* 0x000e220000002100 */
[----:B------:R-:W-:Y:S01]  /*21c0*/  IMAD.IADD R55, R55, 0x1, R13 ;  /* 0x0000000137377824 */ /* 0x000fe200078e020d */
[----:B------:R-:W-:Y:S01]  /*21d0*/  LOP3.LUT R9, R9, 0xfffff000, RZ, 0xc0, !PT ;  /* 0xfffff00009097812 */ /* 0x000fe200078ec0ff */
[----:B------:R-:W-:Y:S01]  /*21e0*/  IMAD.IADD R53, R13, 0x1, R53 ;  /* 0x000000010d357824 */ /* 0x000fe200078e0235 */
[----:B-----5:R-:W-:Y:S02]  /*21f0*/  SHF.R.S32.HI R13, RZ, 0x1f, R24 ;  /* 0x0000001fff0d7819 */ /* 0x020fe40000011418 */
[----:B------:R-:W-:-:S02]  /*2200*/  LOP3.LUT R8, R8, R28, RZ, 0x3c, !PT ;  /* 0x0000001c08087212 */ /* 0x000fc400078e3cff */
[----:B------:R-:W-:Y:S02]  /*2210*/  P2R R81, PR, RZ, 0x4 ;  /* 0x00000004ff517803 */ /* 0x000fe40000000000 */
[----:B------:R-:W-:Y:S02]  /*2220*/  LOP3.LUT R11, R11, 0xfffff000, RZ, 0xc0, !PT ;  /* 0xfffff0000b0b7812 */ /* 0x000fe400078ec0ff */
[----:B------:R-:W-:Y:S02]  /*2230*/  LOP3.LUT R10, R10, R28, RZ, 0x3c, !PT ;  /* 0x0000001c0a0a7212 */ /* 0x000fe400078e3cff */
[----:B---3--:R-:W-:Y:S01]  /*2240*/  IADD3 R70, R8, R9, R21 ;  /* 0x0000000908467210 */ /* 0x008fe20007ffe015 */
[----:B------:R-:W-:Y:S01]  /*2250*/  IMAD R8, R13, R4, RZ ;  /* 0x000000040d087224 */ /* 0x000fe200078e02ff */
[----:B------:R-:W-:Y:S01]  /*2260*/  IADD3 R46, P2, R19, R46, RZ ;  /* 0x0000002e132e7210 */ /* 0x000fe20007f5e0ff */
[----:B------:R-:W-:Y:S02]  /*2270*/  IMAD.IADD R51, R51, 0x1, R15 ;  /* 0x0000000133337824 */ /* 0x000fe400078e020f */
[----:B------:R-:W-:-:S02]  /*2280*/  IMAD.IADD R49, R15, 0x1, R49 ;  /* 0x000000010f317824 */ /* 0x000fc400078e0231 */
[----:B------:R-:W-:Y:S01]  /*2290*/  IMAD R13, R13, R62, RZ ;  /* 0x0000003e0d0d7224 */ /* 0x000fe200078e02ff */
[----:B------:R-:W-:Y:S01]  /*22a0*/  IADD3 R69, R10, R11, R21 ;  /* 0x0000000b0a457210 */ /* 0x000fe20007ffe015 */
[C---:B------:R-:W-:Y:S01]  /*22b0*/  IMAD R21, R24.reuse, R5, R8 ;  /* 0x0000000518157224 */ /* 0x040fe200078e0208 */
[----:B------:R-:W-:Y:S01]  /*22c0*/  LOP3.LUT R7, R71, 0xfffffff0, RZ, 0xc0, !PT ;  /* 0xfffffff047077812 */ /* 0x000fe200078ec0ff */
[----:B------:R-:W-:-:S04]  /*22d0*/  IMAD.WIDE.U32 R54, R24, R4, R54 ;  /* 0x0000000418367225 */ /* 0x000fc800078e0036 */
[----:B------:R-:W-:Y:S01]  /*22e0*/  IMAD.X R47, R20, 0x1, R3, P2 ;  /* 0x00000001142f7824 */ /* 0x000fe200010e0603 */
[----:B------:R-:W-:Y:S01]  /*22f0*/  LOP3.LUT R20, R72, 0xfffffff0, RZ, 0xc0, !PT ;  /* 0xfffffff048147812 */ /* 0x000fe200078ec0ff */
[----:B------:R-:W-:Y:S01]  /*2300*/  IMAD.WIDE.U32 R52, R24, R4, R52 ;  /* 0x0000000418347225 */ /* 0x000fe200078e0034 */
[----:B0-----:R-:W-:-:S03]  /*2310*/  SHF.R.U32.HI R28, RZ, 0x7, R30 ;  /* 0x00000007ff1c7819 */ /* 0x001fc6000001161e */
[C---:B------:R-:W-:Y:S02]  /*2320*/  IMAD R13, R24.reuse, R63, R13 ;  /* 0x0000003f180d7224 */ /* 0x040fe400078e020d */
[----:B------:R-:W-:Y:S01]  /*2330*/  IMAD.WIDE.U32 R50, R24, R62, R50 ;  /* 0x0000003e18327225 */ /* 0x000fe200078e0032 */
[----:B------:R-:W-:-:S03]  /*2340*/  SHF.L.U64.HI R63, R62, 0x7, R63 ;  /* 0x000000073e3f7819 */ /* 0x000fc6000001023f */
[----:B------:R-:W-:Y:S01]  /*2350*/  IMAD.WIDE.U32 R48, R24, R62, R48 ;  /* 0x0000003e18307225 */ /* 0x000fe200078e0030 */
[C---:B------:R-:W-:Y:S02]  /*2360*/  LOP3.LUT R45, R0.reuse, 0x1, RZ, 0xc0, !PT ;  /* 0x00000001002d7812 */ /* 0x040fe400078ec0ff */
[----:B------:R-:W-:Y:S01]  /*2370*/  LOP3.LUT R44, R0, 0x2, RZ, 0xc0, !PT ;  /* 0x00000002002c7812 */ /* 0x000fe200078ec0ff */
[----:B------:R-:W-:Y:S01]  /*2380*/  IMAD.SHL.U32 R60, R27, 0x2, RZ ;  /* 0x000000021b3c7824 */ /* 0x000fe200078e00ff */
[----:B------:R-:W-:Y:S01]  /*2390*/  ISETP.GE.AND P1, PT, R64, UR4, PT ;  /* 0x0000000440007c0c */ /* 0x000fe2000bf26270 */
[----:B------:R-:W-:Y:S01]  /*23a0*/  IMAD.IADD R27, R55, 0x1, R21 ;  /* 0x00000001371b7824 */ /* 0x000fe200078e0215 */
[----:B------:R-:W-:Y:S01]  /*23b0*/  SHF.R.S32.HI R4, RZ, 0x1f, R20 ;  /* 0x0000001fff047819 */ /* 0x000fe20000011414 */
[----:B------:R-:W-:Y:S01]  /*23c0*/  IMAD.SHL.U32 R62, R62, 0x80, RZ ;  /* 0x000000803e3e7824 */ /* 0x000fe200078e00ff */
[----:B------:R-:W-:Y:S01]  /*23d0*/  SHF.R.S32.HI R3, RZ, 0x1f, R7 ;  /* 0x0000001fff037819 */ /* 0x000fe20000011407 */
[----:B------:R-:W-:-:S02]  /*23e0*/  VIADD R61, R28, 0x8 ;  /* 0x000000081c3d7836 */ /* 0x000fc40000000000 */
[----:B------:R-:W-:Y:S02]  /*23f0*/  IMAD.IADD R21, R21, 0x1, R53 ;  /* 0x0000000115157824 */ /* 0x000fe400078e0235 */
[----:B------:R-:W-:Y:S02]  /*2400*/  IMAD.IADD R6, R51, 0x1, R13 ;  /* 0x0000000133067824 */ /* 0x000fe400078e020d */
[----:B------:R-:W-:Y:S02]  /*2410*/  IMAD.IADD R5, R13, 0x1, R49 ;  /* 0x000000010d057824 */ /* 0x000fe400078e0231 */
[----:B------:R-:W-:-:S07]  /*2420*/  IMAD.IADD R0, R57, 0x1, R29 ;  /* 0x0000000139007824 */ /* 0x000fce00078e021d */
.L_x_10445:
[----:B------:R-:W2:Y:S01]  /*2430*/  LDL R8, [R1+0x2c] ;  /* 0x00002c0001087983 */ /* 0x000ea20000100800 */
[----:B------:R-:W0:Y:S01]  /*2440*/  LDC R86, c[0x0][0x3f4] ;  /* 0x0000fd00ff567b82 */ /* 0x000e220000000800 */
[----:B------:R-:W-:Y:S01]  /*2450*/  VIADD R10, R2, 0xffffffff ;  /* 0xffffffff020a7836 */ /* 0x000fe20000000000 */
[----:B------:R-:W-:Y:S05]  /*2460*/  YIELD ;  /* 0x0000000000007946 */ /* 0x000fea0003800000 */
[----:B----4-:R-:W-:Y:S01]  /*2470*/  SHF.R.S32.HI R12, RZ, 0x1f, R10 ;  /* 0x0000001fff0c7819 */ /* 0x010fe2000001140a */
[----:B------:R-:W1:Y:S01]  /*2480*/  LDC.64 R76, c[0x0][0x2e8] ;  /* 0x0000ba00ff4c7b82 */ /* 0x000e620000000a00 */
[-C--:B------:R-:W-:Y:S01]  /*2490*/  IMAD R2, R68, R10.reuse, RZ ;  /* 0x0000000a44027224 */ /* 0x080fe200078e02ff */
[----:B------:R-:W-:Y:S01]  /*24a0*/  BSSY B0, `(.L_x_10406) ;  /* 0x00003f5000007945 */ /* 0x000fe20003800000 */
[----:B------:R-:W-:Y:S01]  /*24b0*/  IMAD.WIDE.U32 R36, R67, R10, RZ ;  /* 0x0000000a43247225 */ /* 0x000fe200078e00ff */
[----:B------:R-:W-:-:S03]  /*24c0*/  ISETP.GT.AND P2, PT, R10, R25, PT ;  /* 0x000000190a00720c */ /* 0x000fc60003f44270 */
[----:B------:R-:W-:Y:S02]  /*24d0*/  IMAD R9, R12, R67, R2 ;  /* 0x000000430c097224 */ /* 0x000fe400078e0202 */
[----:B------:R-:W-:Y:S02]  /*24e0*/  IMAD.MOV.U32 R2, RZ, RZ, R10 ;  /* 0x000000ffff027224 */ /* 0x000fe400078e000a */
        /* <DEDUP_REMOVED lines=31> */
[----:B------:R-:W-:Y:S02]  /*26e0*/  ULDC.64 UR6, c[0x0][0x400] ;  /* 0x0001000000067ab9 */ /* 0x000fe40000000a00 */
[----:B------:R-:W3:Y:S01]  /*26f0*/  LDL R78, [R1+0x10] ;  /* 0x00001000014e7983 */ /* 0x000ee20000100800 */
[----:B------:R-:W-:Y:S02]  /*2700*/  IADD3 R40, P3, P5, R54, UR4, R40 ;  /* 0x0000000436287c10 */ /* 0x000fe4000fd7e028 */
[----:B------:R-:W-:Y:S02]  /*2710*/  CS2R R34, SRZ ;  /* 0x0000000000227805 */ /* 0x000fe4000001ff00 */
[----:B------:R-:W-:Y:S02]  /*2720*/  CS2R R36, SRZ ;  /* 0x0000000000247805 */ /* 0x000fe4000001ff00 */
[----:B------:R-:W-:-:S02]  /*2730*/  IADD3.X R41, R27, UR5, R42, P3, P5 ;  /* 0x000000051b297c10 */ /* 0x000fc40009fea42a */
[----:B------:R-:W-:-:S04]  /*2740*/  IADD3 R38, P3, P5, R50, UR6, R38 ;  /* 0x0000000632267c10 */ /* 0x000fc8000fd7e026 */
[----:B------:R-:W-:Y:S02]  /*2750*/  IADD3.X R39, R6, UR7, R43, P3, P5 ;  /* 0x0000000706277c10 */ /* 0x000fe40009fea42b */
[----:B------:R-:W-:Y:S02]  /*2760*/  ISETP.GE.AND P5, PT, R154, R86, PT ;  /* 0x000000569a00720c */ /* 0x000fe40003fa6270 */
[----:B------:R-:W-:Y:S02]  /*2770*/  CS2R R28, SRZ ;  /* 0x00000000001c7805 */ /* 0x000fe4000001ff00 */
[----:B------:R-:W-:Y:S02]  /*2780*/  CS2R R12, SRZ ;  /* 0x00000000000c7805 */ /* 0x000fe4000001ff00 */
[----:B------:R-:W-:Y:S02]  /*2790*/  CS2R R30, SRZ ;  /* 0x00000000001e7805 */ /* 0x000fe4000001ff00 */
[----:B------:R-:W-:-:S05]  /*27a0*/  CS2R R14, SRZ ;  /* 0x00000000000e7805 */ /* 0x000fca000001ff00 */
[----:B------:R0:W5:Y:S04]  /*27b0*/  @!P5 LDG.E.64 R34, desc[UR42][R40.64] ;  /* 0x0000002a2822d981 */ /* 0x000168000c1e1b00 */
[----:B------:R0:W5:Y:S01]  /*27c0*/  @!P5 LDG.E.64 R36, desc[UR42][R38.64] ;  /* 0x0000002a2624d981 */ /* 0x000162000c1e1b00 */
[-C--:B--2---:R-:W-:Y:S02]  /*27d0*/  ISETP.GE.AND P3, PT, R82, R86.reuse, PT ;  /* 0x000000565200720c */ /* 0x084fe40003f66270 */
[----:B---3--:R-:W-:-:S11]  /*27e0*/  ISETP.GE.AND P5, PT, R78, R86, PT ;  /* 0x000000564e00720c */ /* 0x008fd60003fa6270 */
[----:B------:R0:W5:Y:S04]  /*27f0*/  @!P3 LDG.E.64 R28, desc[UR42][R40.64+0x10] ;  /* 0x0000102a281cb981 */ /* 0x000168000c1e1b00 */
[----:B------:R0:W5:Y:S04]  /*2800*/  @!P5 LDG.E.64 R12, desc[UR42][R40.64+0x20] ;  /* 0x0000202a280cd981 */ /* 0x000168000c1e1b00 */
[----:B------:R0:W5:Y:S04]  /*2810*/  @!P3 LDG.E.64 R30, desc[UR42][R38.64+0x10] ;  /* 0x0000102a261eb981 */ /* 0x000168000c1e1b00 */
[----:B------:R0:W5:Y:S02]  /*2820*/  @!P5 LDG.E.64 R14, desc[UR42][R38.64+0x20] ;  /* 0x0000202a260ed981 */ /* 0x000164000c1e1b00 */
.L_x_10410:
[----:B------:R-:W-:Y:S05]  /*2830*/  BSYNC B1 ;  /* 0x0000000000017941 */ /* 0x000fea0003800000 */
.L_x_10409:
        /* <DEDUP_REMOVED lines=10> */
.L_x_10411:
[----:B------:R-:W-:Y:S01]  /*28e0*/  IMAD R82, R17, 0x8, R16 ;  /* 0x0000000811527824 */ /* 0x000fe200078e0210 */
[----:B------:R-:W-:Y:S01]  /*28f0*/  SHF.L.U32 R85, R153, 0x1f, RZ ;  /* 0x0000001f99557819 */ /* 0x000fe200000006ff */
[----:B------:R-:W-:Y:S03]  /*2900*/  BSSY B1, `(.L_x_10412) ;  /* 0x0000003000017945 */ /* 0x000fe60003800000 */
[----:B------:R-:W0:Y:S02]  /*2910*/  SYNCS.PHASECHK.TRANS64.TRYWAIT P5, [R82+URZ+0x19c90], R85 ;  /* 0x019c9055520075a7 */ /* 0x000e2400080a017f */
[----:B0-----:R-:W-:Y:S05]  /*2920*/  @!P5 BRA `(.L_x_10413) ;  /* 0x0000018c00f8d947 */ /* 0x001fea0003800000 */
.L_x_10667:
[----:B------:R-:W-:Y:S05]  /*2930*/  BSYNC B1 ;  /* 0x0000000000017941 */ /* 0x000fea0003800000 */
.L_x_10412:
        /* <DEDUP_REMOVED lines=39> */
[--C-:B------:R-:W-:Y:S01]  /*2bb0*/  HADD2.F32 R79, -RZ, R78.reuse.H0_H0 ;  /* 0x2000004eff4f7230 */ /* 0x100fe20000004100 */
[----:B------:R-:W-:Y:S01]  /*2bc0*/  F2FP.F16.E4M3.UNPACK_B R93, R35.H1 ;  /* 0x00000023ff5d723e */ /* 0x000fe200030006ff */
[----:B------:R-:W-:Y:S02]  /*2bd0*/  HADD2.F32 R76, -RZ, R9.H0_H0 ;  /* 0x20000009ff4c7230 */ /* 0x000fe40000004100 */
[----:B------:R-:W-:Y:S01]  /*2be0*/  FMUL.FTZ R89, R77, R90 ;  /* 0x0000005a4d597220 */ /* 0x000fe20000410000 */
[----:B------:R-:W-:Y:S02]  /*2bf0*/  HADD2.F32 R78, -RZ, R78.H1_H1 ;  /* 0x3000004eff4e7230 */ /* 0x000fe40000004100 */
[-C--:B------:R-:W-:Y:S01]  /*2c00*/  FFMA.FTZ R9, R37, R79.reuse, R92 ;  /* 0x0000004f25097223 */ /* 0x080fe2000001005c */
[----:B------:R-:W-:Y:S01]  /*2c10*/  F2FP.F16.E4M3.UNPACK_B R37, R36.H1 ;  /* 0x00000024ff25723e */ /* 0x000fe200030006ff */
[----:B------:R-:W-:Y:S01]  /*2c20*/  FMUL.FTZ R90, R76, R90 ;  /* 0x0000005a4c5a7220 */ /* 0x000fe20000410000 */
[----:B------:R-:W-:Y:S01]  /*2c30*/  FFMA.FTZ R8, R8, R79, -R91 ;  /* 0x0000004f08087223 */ /* 0x000fe2000001085b */
        /* <DEDUP_REMOVED lines=16> */
[-C--:B------:R-:W-:Y:S01]  /*2d40*/  FFMA.FTZ R43, R43, R36.reuse, -R92 ;  /* 0x000000242b2b7223 */ /* 0x080fe2000001085c */
[----:B------:R-:W-:Y:S01]  /*2d50*/  FFMA.FTZ R78, R76, R36, R89 ;  /* 0x000000244c4e7223 */ /* 0x000fe20000010059 */
[----:B------:R-:W-:Y:S01]  /*2d60*/  F2FP.F16.E4M3.UNPACK_B R76, R11.H1 ;  /* 0x0000000bff4c723e */ /* 0x000fe200030006ff */
[-C--:B------:R-:W-:Y:S01]  /*2d70*/  FFMA.FTZ R36, R37, R77.reuse, -R90 ;  /* 0x0000004d25247223 */ /* 0x080fe2000001085a */
[----:B------:R-:W-:Y:S01]  /*2d80*/  FFMA.FTZ R37, R42, R77, R79 ;  /* 0x0000004d2a257223 */ /* 0x000fe2000001004f */
[----:B------:R-:W-:Y:S01]  /*2d90*/  F2FP.F16.E4M3.UNPACK_B R77, R10.H1 ;  /* 0x0000000aff4d723e */ /* 0x000fe200030006ff */
[----:B------:R-:W-:Y:S01]  /*2da0*/  HADD2.F32 R90, -RZ, R93.H1_H1 ;  /* 0x3000005dff5a7230 */ /* 0x000fe20000004100 */
[----:B------:R-:W-:Y:S01]  /*2db0*/  F2FP.SATFINITE.E4M3.F32.PACK_AB_MERGE_C R43, R78, R43, RZ ;  /* 0x0000002b4e2b723e */ /* 0x000fe200048070ff */
[--C-:B------:R-:W-:Y:S01]  /*2dc0*/  HADD2.F32 R78, -RZ, R76.reuse.H0_H0 ;  /* 0x2000004cff4e7230 */ /* 0x100fe20000004100 */
[----:B------:R-:W-:Y:S01]  /*2dd0*/  F2FP.F16.E4M3.UNPACK_B R92, R35 ;  /* 0x00000023ff5c723e */ /* 0x000fe200020006ff */
[----:B------:R-:W-:Y:S01]  /*2de0*/  HADD2.F32 R79, -RZ, R76.H1_H1 ;  /* 0x3000004cff4f7230 */ /* 0x000fe20000004100 */
[-C--:B------:R-:W-:Y:S01]  /*2df0*/  F2FP.F16.E4M3.UNPACK_B R76, R34.reuse.H1 ;  /* 0x00000022ff4c723e */ /* 0x080fe200030006ff */
[----:B------:R-:W-:Y:S01]  /*2e00*/  HADD2.F32 R35, -RZ, R77.H1_H1 ;  /* 0x3000004dff237230 */ /* 0x000fe20000004100 */
[----:B------:R-:W-:Y:S01]  /*2e10*/  F2FP.SATFINITE.E4M3.F32.PACK_AB_MERGE_C R42, R94, R91, RZ ;  /* 0x0000005b5e2a723e */ /* 0x000fe200048070ff */
[----:B------:R-:W-:Y:S01]  /*2e20*/  HADD2.F32 R94, -RZ, R92.H1_H1 ;  /* 0x3000005cff5e7230 */ /* 0x000fe20000004100 */
[----:B------:R-:W-:Y:S01]  /*2e30*/  F2FP.F16.E4M3.UNPACK_B R89, R34 ;  /* 0x00000022ff59723e */ /* 0x000fe200020006ff */
[----:B------:R-:W-:-:S02]  /*2e40*/  HADD2.F32 R91, -RZ, R76.H1_H1 ;  /* 0x3000004cff5b7230 */ /* 0x000fc40000004100 */
[-C--:B------:R-:W-:Y:S01]  /*2e50*/  FMUL.FTZ R95, R79, R90.reuse ;  /* 0x0000005a4f5f7220 */ /* 0x080fe20000410000 */
[----:B------:R-:W-:Y:S02]  /*2e60*/  HADD2.F32 R77, -RZ, R77.H0_H0 ;  /* 0x2000004dff4d7230 */ /* 0x000fe40000004100 */
[C---:B------:R-:W-:Y:S01]  /*2e70*/  FMUL.FTZ R98, R78.reuse, R90 ;  /* 0x0000005a4e627220 */ /* 0x040fe20000410000 */
[----:B------:R-:W-:Y:S02]  /*2e80*/  HADD2.F32 R90, -RZ, R89.H1_H1 ;  /* 0x30000059ff5a7230 */ /* 0x000fe40000004100 */
[----:B------:R-:W-:Y:S01]  /*2e90*/  FFMA.FTZ R34, R78, R91, -R95 ;  /* 0x0000005b4e227223 */ /* 0x000fe2000001085f */
[-C--:B------:R-:W-:Y:S01]  /*2ea0*/  FMUL.FTZ R96, R35, R94.reuse ;  /* 0x0000005e23607220 */ /* 0x080fe20000410000 */
        /* <DEDUP_REMOVED lines=12> */
[--C-:B------:R-:W-:Y:S01]  /*2f70*/  HADD2.F32 R35, -RZ, R10.reuse.H0_H0 ;  /* 0x2000000aff237230 */ /* 0x100fe20000004100 */
[----:B------:R-:W-:Y:S01]  /*2f80*/  F2FP.SATFINITE.E4M3.F32.PACK_AB_MERGE_C R8, R37, R36, R43 ;  /* 0x000000242508723e */ /* 0x000fe2000480702b */
[----:B------:R-:W-:-:S02]  /*2f90*/  HADD2.F32 R10, -RZ, R10.H1_H1 ;  /* 0x3000000aff0a7230 */ /* 0x000fc40000004100 */
[-C--:B------:R-:W-:Y:S01]  /*2fa0*/  FMUL.FTZ R94, R78, R93.reuse ;  /* 0x0000005d4e5e7220 */ /* 0x080fe20000410000 */
[----:B------:R-:W-:Y:S02]  /*2fb0*/  HADD2.F32 R92, -RZ, R92.H0_H0 ;  /* 0x2000005cff5c7230 */ /* 0x000fe40000004100 */
[----:B------:R-:W-:Y:S01]  /*2fc0*/  FMUL.FTZ R93, R77, R93 ;  /* 0x0000005d4d5d7220 */ /* 0x000fe20000410000 */
[----:B------:R-:W-:Y:S02]  /*2fd0*/  HADD2.F32 R76, -RZ, R76.H0_H0 ;  /* 0x2000004cff4c7230 */ /* 0x000fe40000004100 */
        /* <DEDUP_REMOVED lines=9> */
.L_x_10418:
[----:B------:R-:W-:Y:S05]  /*3070*/  BSYNC B2 ;  /* 0x0000000000027941 */ /* 0x000fea0003800000 */
.L_x_10417:
[----:B--2---:R1:W-:Y:S02]  /*3080*/  STG.E.128 desc[UR42][R32.64], R8 ;  /* 0x0000000820007986 */ /* 0x0043e4000c101d2a */
.L_x_10416:
[----:B------:R-:W-:Y:S05]  /*3090*/  BSYNC B1 ;  /* 0x0000000000017941 */ /* 0x000fea0003800000 */
.L_x_10415:
        /* <DEDUP_REMOVED lines=115> */
.L_x_10422:
[----:B------:R-:W-:Y:S05]  /*37d0*/  BSYNC B2 ;  /* 0x0000000000027941 */ /* 0x000fea0003800000 */
.L_x_10421:
[----:B------:R2:W-:Y:S02]  /*37e0*/  STG.E.128 desc[UR42][R32.64+0x20], R8 ;  /* 0x0000200820007986 */ /* 0x0005e4000c101d2a */
.L_x_10420:
[----:B------:R-:W-:Y:S05]  /*37f0*/  BSYNC B1 ;  /* 0x0000000000017941 */ /* 0x000fea0003800000 */
.L_x_10419:
        /* <DEDUP_REMOVED lines=111> */
.L_x_10424:
[----:B------:R-:W-:Y:S05]  /*3ef0*/  BSYNC B1 ;  /* 0x0000000000017941 */ /* 0x000fea0003800000 */
.L_x_10423:
[----:B------:R3:W-:Y:S01]  /*3f00*/  STG.E.128 desc[UR42][R32.64+0x40], R8 ;  /* 0x0000400820007986 */ /* 0x0007e2000c101d2a */
[----:B------:R-:W-:Y:S05]  /*3f10*/  BRA `(.L_x_10414) ;  /* 0x0000002400347947 */ /* 0x000fea0003800000 */
.L_x_10408:
        /* <DEDUP_REMOVED lines=27> */
.L_x_10426:
[----:B------:R-:W-:Y:S05]  /*40d0*/  BSYNC B1 ;  /* 0x0000000000017941 */ /* 0x000fea0003800000 */
.L_x_10425:
        /* <DEDUP_REMOVED lines=12> */
.L_x_10427:
[----:B------:R-:W-:Y:S01]  /*41a0*/  IMAD R82, R17, 0x8, R16 ;  /* 0x0000000811527824 */ /* 0x000fe200078e0210 */
[----:B------:R-:W-:Y:S01]  /*41b0*/  SHF.L.U32 R85, R153, 0x1f, RZ ;  /* 0x0000001f99557819 */ /* 0x000fe200000006ff */
[----:B------:R-:W-:Y:S03]  /*41c0*/  BSSY B1, `(.L_x_10428) ;  /* 0x0000003000017945 */ /* 0x000fe60003800000 */
[----:B------:R-:W1:Y:S02]  /*41d0*/  SYNCS.PHASECHK.TRANS64.TRYWAIT P5, [R82+URZ+0x19c90], R85 ;  /* 0x019c9055520075a7 */ /* 0x000e6400080a017f */
[----:B-1----:R-:W-:Y:S05]  /*41e0*/  @!P5 BRA `(.L_x_10429) ;  /* 0x0000017400dcd947 */ /* 0x002fea0003800000 */
.L_x_10668:
[----:B------:R-:W-:Y:S05]  /*41f0*/  BSYNC B1 ;  /* 0x0000000000017941 */ /* 0x000fea0003800000 */
.L_x_10428:
        /* <DEDUP_REMOVED lines=13> */
[----:B------:R-:W2:Y:S04]  /*42d0*/  LDL R41, [R1+0x8] ;  /* 0x0000080001297983 */ /* 0x000ea80000100800 */
[----:B------:R-:W3:Y:S04]  /*42e0*/  LDL R40, [R1+0x7c] ;  /* 0x00007c0001287983 */ /* 0x000ee80000100800 */
[----:B------:R-:W4:Y:S01]  /*42f0*/  LDL R39, [R1+0x14] ;  /* 0x0000140001277983 */ /* 0x000f220000100800 */
[----:B------:R-:W-:Y:S01]  /*4300*/  SEL R36, R60, R95, !P0 ;  /* 0x0000005f3c247207 */ /* 0x000fe20004000000 */
[----:B------:R-:W-:Y:S01]  /*4310*/  BSSY B2, `(.L_x_10432) ;  /* 0x00000ee000027945 */ /* 0x000fe20003800000 */
[----:B------:R-:W-:-:S02]  /*4320*/  ISETP.GE.AND P6, PT, R22, R86, PT ;  /* 0x000000561600720c */ /* 0x000fc40003fc6270 */
[----:B------:R-:W-:Y:S02]  /*4330*/  SHF.R.S32.HI R37, RZ, 0x1f, R36 ;  /* 0x0000001fff257819 */ /* 0x000fe40000011424 */
[----:B------:R-:W-:Y:S02]  /*4340*/  IADD3 R101, P4, P5, R58, R78, R20 ;  /* 0x0000004e3a657210 */ /* 0x000fe40007d9e014 */
[----:B------:R-:W-:-:S04]  /*4350*/  LEA.HI R37, R37, R36, RZ, 0x5 ;  /* 0x0000002425257211 */ /* 0x000fc800078f28ff */
[----:B------:R-:W-:-:S04]  /*4360*/  SHF.R.S32.HI R37, RZ, 0x5, R37 ;  /* 0x00000005ff257819 */ /* 0x000fc80000011425 */
[----:B------:R-:W-:-:S04]  /*4370*/  LEA.HI.SX32 R37, R72, R37, 0x1c ;  /* 0x0000002548257211 */ /* 0x000fc800078fe2ff */
        /* <DEDUP_REMOVED lines=188> */
[----:B------:R-:W-:Y:S01]  /*4f40*/  F2FP.F16.E4M3.UNPACK_B R40, R99.H1 ;  /* 0x00000063ff28723e */ /* 0x000fe200030006ff */
[--C-:B------:R-:W-:Y:S01]  /*4f50*/  HADD2.F32 R113, -RZ, R33.reuse.H0_H0 ;  /* 0x20000021ff717230 */ /* 0x100fe20000004100 */
[----:B------:R-:W-:Y:S01]  /*4f60*/  F2FP.F16.E4M3.UNPACK_B R98, R98 ;  /* 0x00000062ff62723e */ /* 0x000fe200020006ff */
[----:B------:R-:W-:Y:S01]  /*4f70*/  HADD2.F32 R33, -RZ, R33.H1_H1 ;  /* 0x30000021ff217230 */ /* 0x000fe20000004100 */
[----:B------:R-:W-:Y:S01]  /*4f80*/  F2FP.F16.E4M3.UNPACK_B R42, R42 ;  /* 0x0000002aff2a723e */ /* 0x000fe200020006ff */
[----:B------:R-:W-:-:S02]  /*4f90*/  HADD2.F32 R97, -RZ, R40.H0_H0 ;  /* 0x20000028ff617230 */ /* 0x000fc40000004100 */
[CC--:B------:R-:W-:Y:S01]  /*4fa0*/  FMUL.FTZ R109, R39.reuse, R113.reuse ;  /* 0x00000071276d7220 */ /* 0x0c0fe20000410000 */
[C---:B------:R-:W-:Y:S01]  /*4fb0*/  FMUL.FTZ R113, R96.reuse, R113 ;  /* 0x0000007160717220 */ /* 0x040fe20000410000 */
[----:B------:R-:W-:Y:S01]  /*4fc0*/  HADD2.F32 R36, -RZ, R36.H1_H1 ;  /* 0x30000024ff247230 */ /* 0x000fe20000004100 */
[----:B------:R-:W-:Y:S01]  /*4fd0*/  F2FP.F16.E4M3.UNPACK_B R99, R99 ;  /* 0x00000063ff63723e */ /* 0x000fe200020006ff */
[----:B------:R-:W-:Y:S02]  /*4fe0*/  HADD2.F32 R34, -RZ, R34.H1_H1 ;  /* 0x30000022ff227230 */ /* 0x000fe40000004100 */
[-C--:B------:R-:W-:Y:S01]  /*4ff0*/  FFMA.FTZ R109, R96, R97.reuse, -R109 ;  /* 0x00000061606d7223 */ /* 0x080fe2000001086d */
[----:B------:R-:W-:Y:S01]  /*5000*/  FFMA.FTZ R113, R39, R97, R113 ;  /* 0x0000006127717223 */ /* 0x000fe20000010071 */
[----:B------:R-:W-:Y:S02]  /*5010*/  HADD2.F32 R39, -RZ, R40.H1_H1 ;  /* 0x30000028ff277230 */ /* 0x000fe40000004100 */
[-C--:B------:R-:W-:Y:S01]  /*5020*/  FMUL.FTZ R97, R36, R33.reuse ;  /* 0x0000002124617220 */ /* 0x080fe20000410000 */
[C---:B------:R-:W-:Y:S01]  /*5030*/  FMUL.FTZ R33, R34.reuse, R33 ;  /* 0x0000002122217220 */ /* 0x040fe20000410000 */
[----:B------:R-:W-:Y:S01]  /*5040*/  HADD2.F32 R40, -RZ, R38.H0_H0 ;  /* 0x20000026ff287230 */ /* 0x000fe20000004100 */
[----:B------:R-:W-:Y:S01]  /*5050*/  F2FP.SATFINITE.E4M3.F32.PACK_AB_MERGE_C R13, R13, R111, RZ ;  /* 0x0000006f0d0d723e */ /* 0x000fe200048070ff */
[-C--:B------:R-:W-:Y:S01]  /*5060*/  FFMA.FTZ R34, R34, R39.reuse, -R97 ;  /* 0x0000002722227223 */ /* 0x080fe20000010861 */
        /* <DEDUP_REMOVED lines=8> */
[-C--:B------:R-:W-:Y:S01]  /*50f0*/  FMUL.FTZ R96, R36, R97.reuse ;  /* 0x0000006124607220 */ /* 0x080fe20000410000 */
[C---:B------:R-:W-:Y:S01]  /*5100*/  FMUL.FTZ R97, R40.reuse, R97 ;  /* 0x0000006128617220 */ /* 0x040fe20000410000 */
[----:B------:R-:W-:Y:S02]  /*5110*/  HADD2.F32 R115, -RZ, R38.H1_H1 ;  /* 0x30000026ff737230 */ /* 0x000fe40000004100 */
[-C--:B------:R-:W-:Y:S01]  /*5120*/  FFMA.FTZ R96, R40, R39.reuse, -R96 ;  /* 0x0000002728607223 */ /* 0x080fe20000010860 */
[----:B------:R-:W-:Y:S01]  /*5130*/  FFMA.FTZ R97, R36, R39, R97 ;  /* 0x0000002724617223 */ /* 0x000fe20000010061 */
[----:B------:R-:W-:Y:S01]  /*5140*/  HADD2.F32 R39, -RZ, R42.H1_H1 ;  /* 0x3000002aff277230 */ /* 0x000fe20000004100 */
[----:B------:R-:W-:Y:S01]  /*5150*/  F2FP.SATFINITE.E4M3.F32.PACK_AB_MERGE_C R40, R14, R107, R13 ;  /* 0x0000006b0e28723e */ /* 0x000fe2000480700d */
[----:B------:R-:W-:-:S03]  /*5160*/  HADD2.F32 R36, -RZ, R99.H1_H1 ;  /* 0x30000063ff247230 */ /* 0x000fc60000004100 */
[-C--:B------:R-:W-:Y:S01]  /*5170*/  FMUL.FTZ R38, R39, R98.reuse ;  /* 0x0000006227267220 */ /* 0x080fe20000410000 */
[----:B------:R-:W-:-:S03]  /*5180*/  FMUL.FTZ R98, R115, R98 ;  /* 0x0000006273627220 */ /* 0x000fc60000410000 */
[-C--:B------:R-:W-:Y:S01]  /*5190*/  FFMA.FTZ R115, R115, R36.reuse, -R38 ;  /* 0x0000002473737223 */ /* 0x080fe20000010826 */
[----:B------:R-:W-:Y:S01]  /*51a0*/  FFMA.FTZ R36, R39, R36, R98 ;  /* 0x0000002427247223 */ /* 0x000fe20000010062 */
[----:B------:R-:W-:-:S03]  /*51b0*/  F2FP.SATFINITE.E4M3.F32.PACK_AB_MERGE_C R39, R32, R106, R105 ;  /* 0x0000006a2027723e */ /* 0x000fc60004807069 */
[----:B------:R-:W-:Y:S02]  /*51c0*/  F2FP.SATFINITE.E4M3.F32.PACK_AB_MERGE_C R38, R115, R96, R34 ;  /* 0x000000607326723e */ /* 0x000fe40004807022 */
[----:B------:R-:W-:Y:S01]  /*51d0*/  F2FP.SATFINITE.E4M3.F32.PACK_AB_MERGE_C R42, R36, R97, R33 ;  /* 0x00000061242a723e */ /* 0x000fe20004807021 */
[----:B------:R-:W-:-:S07]  /*51e0*/  IMAD.MOV.U32 R36, RZ, RZ, R102 ;  /* 0x000000ffff247224 */ /* 0x000fce00078e0066 */
.L_x_10433:
[----:B------:R-:W-:Y:S05]  /*51f0*/  BSYNC B2 ;  /* 0x0000000000027941 */ /* 0x000fea0003800000 */
.L_x_10432:
[----:B------:R-:W-:Y:S02]  /*5200*/  IADD3.X R14, R74, R94, R4, P4, P5 ;  /* 0x0000005e4a0e7210 */ /* 0x000fe400027ea404 */
        /* <DEDUP_REMOVED lines=10> */
.L_x_10431:
[----:B------:R-:W-:Y:S05]  /*52b0*/  BSYNC B1 ;  /* 0x0000000000017941 */ /* 0x000fea0003800000 */
.L_x_10430:
[----:B------:R-:W-:-:S13]  /*52c0*/  ISETP.NE.AND P4, PT, R44, RZ, PT ;  /* 0x000000ff2c00720c */ /* 0x000fda0003f85270 */
[----:B------:R-:W-:Y:S05]  /*52d0*/  @!P4 BRA `(.L_x_10414) ;  /* 0x000000100044c947 */ /* 0x000fea0003800000 */
[----:B------:R-:W2:Y:S04]  /*52e0*/  LDL R32, [R1+0x8] ;  /* 0x0000080001207983 */ /* 0x000ea80000100800 */
[----:B0-----:R-:W3:Y:S04]  /*52f0*/  LDL R15, [R1+0x7c] ;  /* 0x00007c00010f7983 */ /* 0x001ee80000100800 */
        /* <DEDUP_REMOVED lines=47> */
[----:B0-----:R-:W-:Y:S01]  /*55f0*/  IMAD.MOV.U32 R29, RZ, RZ, R12 ;  /* 0x000000ffff1d7224 */ /* 0x001fe200078e000c */
        /* <DEDUP_REMOVED lines=62> */
[--C-:B------:R-:W-:Y:S02]  /*59e0*/  HADD2.F32 R40, -RZ, R38.reuse.H0_H0 ;  /* 0x20000026ff287230 */ /* 0x100fe40000004100 */
        /* <DEDUP_REMOVED lines=8> */
[CC--:B------:R-:W-:Y:S01]  /*5a70*/  FMUL.FTZ R99, R89.reuse, R96.reuse ;  /* 0x0000006059637220 */ /* 0x0c0fe20000410000 */
[----:B------:R-:W-:Y:S01]  /*5a80*/  FFMA.FTZ R40, R86, R91, R97 ;  /* 0x0000005b56287223 */ /* 0x000fe20000010061 */
[C---:B------:R-:W-:Y:S01]  /*5a90*/  FMUL.FTZ R98, R42.reuse, R96 ;  /* 0x000000602a627220 */ /* 0x040fe20000410000 */
[----:B------:R-:W-:Y:S01]  /*5aa0*/  F2FP.F16.E4M3.UNPACK_B R92, R92 ;  /* 0x0000005cff5c723e */ /* 0x000fe200020006ff */
        /* <DEDUP_REMOVED lines=58> */
[----:B------:R-:W-:Y:S02]  /*5e50*/  HADD2.F32 R33, -RZ, R10.H0_H0 ;  /* 0x2000000aff217230 */ /* 0x000fe40000004100 */
[C---:B------:R-:W-:Y:S01]  /*5e60*/  FMUL.FTZ R41, R11.reuse, R41 ;  /* 0x000000290b297220 */ /* 0x040fe20000410000 */
[----:B------:R-:W-:Y:S01]  /*5e70*/  HADD2.F32 R43, -RZ, R42.H1_H1 ;  /* 0x3000002aff2b7230 */ /* 0x000fe20000004100 */
[----:B------:R-:W-:Y:S01]  /*5e80*/  F2FP.F16.E4M3.UNPACK_B R89, R8 ;  /* 0x00000008ff59723e */ /* 0x000fe200020006ff */
[----:B------:R-:W-:Y:S02]  /*5e90*/  HADD2.F32 R31, -RZ, R31.H1_H1 ;  /* 0x3000001fff1f7230 */ /* 0x000fe40000004100 */
[----:B------:R-:W-:Y:S02]  /*5ea0*/  HADD2.F32 R42, -RZ, R10.H1_H1 ;  /* 0x3000000aff2a7230 */ /* 0x000fe40000004100 */
[----:B------:R-:W-:Y:S01]  /*5eb0*/  FFMA.FTZ R10, R11, R33, -R86 ;  /* 0x000000210b0a7223 */ /* 0x000fe20000010856 */
[----:B------:R-:W-:Y:S01]  /*5ec0*/  FMUL.FTZ R90, R40, R43 ;  /* 0x0000002b285a7220 */ /* 0x000fe20000410000 */
[----:B------:R-:W-:Y:S01]  /*5ed0*/  FFMA.FTZ R11, R38, R33, R41 ;  /* 0x00000021260b7223 */ /* 0x000fe20000010029 */
[C---:B------:R-:W-:Y:S01]  /*5ee0*/  FMUL.FTZ R43, R31.reuse, R43 ;  /* 0x0000002b1f2b7220 */ /* 0x040fe20000410000 */
[-C--:B------:R-:W-:Y:S01]  /*5ef0*/  F2FP.F16.E4M3.UNPACK_B R33, R15.reuse ;  /* 0x0000000fff21723e */ /* 0x080fe200020006ff */
[-C--:B------:R-:W-:Y:S01]  /*5f00*/  FFMA.FTZ R31, R31, R42.reuse, -R90 ;  /* 0x0000002a1f1f7223 */ /* 0x080fe2000001085a */
[----:B------:R-:W-:Y:S01]  /*5f10*/  F2FP.F16.E4M3.UNPACK_B R15, R15.H1 ;  /* 0x0000000fff0f723e */ /* 0x000fe200030006ff */
[----:B------:R-:W-:Y:S01]  /*5f20*/  FFMA.FTZ R38, R40, R42, R43 ;  /* 0x0000002a28267223 */ /* 0x000fe2000001002b */
[-C--:B------:R-:W-:Y:S01]  /*5f30*/  F2FP.F16.E4M3.UNPACK_B R41, R35.reuse ;  /* 0x00000023ff29723e */ /* 0x080fe200020006ff */
[----:B------:R-:W-:Y:S01]  /*5f40*/  HADD2.F32 R9, -RZ, R96.H0_H0 ;  /* 0x20000060ff097230 */ /* 0x000fe20000004100 */
[----:B------:R-:W-:Y:S01]  /*5f50*/  F2FP.F16.E4M3.UNPACK_B R42, R35.H1 ;  /* 0x00000023ff2a723e */ /* 0x000fe200030006ff */
[----:B------:R-:W-:Y:S01]  /*5f60*/  HADD2.F32 R40, -RZ, R15.H0_H0 ;  /* 0x2000000fff287230 */ /* 0x000fe20000004100 */
[----:B------:R-:W-:Y:S01]  /*5f70*/  F2FP.F16.E4M3.UNPACK_B R90, R8.H1 ;  /* 0x00000008ff5a723e */ /* 0x000fe200030006ff */
[----:B------:R-:W-:Y:S01]  /*5f80*/  HADD2.F32 R43, -RZ, R41.H0_H0 ;  /* 0x20000029ff2b7230 */ /* 0x000fe20000004100 */
[----:B------:R-:W-:Y:S01]  /*5f90*/  F2FP.SATFINITE.E4M3.F32.PACK_AB_MERGE_C R10, R31, R10, RZ ;  /* 0x0000000a1f0a723e */ /* 0x000fe200048070ff */
[----:B------:R-:W-:-:S02]  /*5fa0*/  HADD2.F32 R8, -RZ, R95.H0_H0 ;  /* 0x2000005fff087230 */ /* 0x000fc40000004100 */
[----:B------:R-:W-:Y:S01]  /*5fb0*/  FMUL.FTZ R99, R40, R9 ;  /* 0x0000000928637220 */ /* 0x000fe20000410000 */
[----:B------:R-:W-:Y:S01]  /*5fc0*/  HADD2.F32 R35, -RZ, R33.H0_H0 ;  /* 0x20000021ff237230 */ /* 0x000fe20000004100 */
[----:B------:R-:W-:Y:S01]  /*5fd0*/  F2FP.SATFINITE.E4M3.F32.PACK_AB_MERGE_C R11, R38, R11, RZ ;  /* 0x0000000b260b723e */ /* 0x000fe200048070ff */
[----:B------:R-:W-:Y:S02]  /*5fe0*/  HADD2.F32 R86, -RZ, R42.H0_H0 ;  /* 0x2000002aff567230 */ /* 0x000fe40000004100 */
[-C--:B------:R-:W-:Y:S01]  /*5ff0*/  FMUL.FTZ R98, R43, R8.reuse ;  /* 0x000000082b627220 */ /* 0x080fe20000410000 */
[----:B------:R-:W-:Y:S02]  /*6000*/  HADD2.F32 R91, -RZ, R90.H0_H0 ;  /* 0x2000005aff5b7230 */ /* 0x000fe40000004100 */
[----:B------:R-:W-:Y:S01]  /*6010*/  FMUL.FTZ R100, R35, R8 ;  /* 0x0000000823647220 */ /* 0x000fe20000410000 */
[----:B------:R-:W-:Y:S02]  /*6020*/  HADD2.F32 R92, -RZ, R89.H0_H0 ;  /* 0x20000059ff5c7230 */ /* 0x000fe40000004100 */
[----:B------:R-:W-:Y:S01]  /*6030*/  FMUL.FTZ R97, R86, R9 ;  /* 0x0000000956617220 */ /* 0x000fe20000410000 */
[----:B------:R-:W-:-:S02]  /*6040*/  HADD2.F32 R42, -RZ, R42.H1_H1 ;  /* 0x3000002aff2a7230 */ /* 0x000fc40000004100 */
[-C--:B------:R-:W-:Y:S01]  /*6050*/  FFMA.FTZ R99, R86, R91.reuse, R99 ;  /* 0x0000005b56637223 */ /* 0x080fe20000010063 */
        /* <DEDUP_REMOVED lines=11> */
[----:B------:R-:W-:Y:S01]  /*6110*/  FMUL.FTZ R92, R41, R86 ;  /* 0x00000056295c7220 */ /* 0x000fe20000410000 */
[----:B------:R-:W-:Y:S02]  /*6120*/  HADD2.F32 R40, -RZ, R89.H1_H1 ;  /* 0x30000059ff287230 */ /* 0x000fe40000004100 */
[-C--:B------:R-:W-:Y:S01]  /*6130*/  FFMA.FTZ R98, R15, R90.reuse, -R98 ;  /* 0x0000005a0f627223 */ /* 0x080fe20000010862 */
[----:B------:R-:W-:Y:S01]  /*6140*/  FFMA.FTZ R42, R42, R90, R35 ;  /* 0x0000005a2a2a7223 */ /* 0x000fe20000010023 */
[----:B------:R-:W-:Y:S01]  /*6150*/  FMUL.FTZ R86, R33, R86 ;  /* 0x0000005621567220 */ /* 0x000fe20000410000 */
[----:B------:R-:W-:Y:S01]  /*6160*/  F2FP.SATFINITE.E4M3.F32.PACK_AB_MERGE_C R13, R13, R28, R10 ;  /* 0x0000001c0d0d723e */ /* 0x000fe2000480700a */
[-C--:B------:R-:W-:Y:S01]  /*6170*/  FFMA.FTZ R33, R33, R40.reuse, -R92 ;  /* 0x0000002821217223 */ /* 0x080fe2000001085c */
[----:B------:R-:W-:Y:S01]  /*6180*/  F2FP.SATFINITE.E4M3.F32.PACK_AB_MERGE_C R97, R98, R97, RZ ;  /* 0x000000616261723e */ /* 0x000fe200048070ff */
[----:B------:R-:W-:Y:S01]  /*6190*/  FFMA.FTZ R86, R41, R40, R86 ;  /* 0x0000002829567223 */ /* 0x000fe20000010056 */
[----:B------:R-:W-:-:S02]  /*61a0*/  F2FP.SATFINITE.E4M3.F32.PACK_AB_MERGE_C R42, R42, R99, RZ ;  /* 0x000000632a2a723e */ /* 0x000fc400048070ff */
[----:B------:R-:W-:Y:S02]  /*61b0*/  F2FP.SATFINITE.E4M3.F32.PACK_AB_MERGE_C R15, R33, R8, R97 ;  /* 0x00000008210f723e */ /* 0x000fe40004807061 */
[----:B------:R-:W-:Y:S02]  /*61c0*/  F2FP.SATFINITE.E4M3.F32.PACK_AB_MERGE_C R33, R30, R29, R11 ;  /* 0x0000001d1e21723e */ /* 0x000fe4000480700b */
[----:B------:R-:W-:-:S07]  /*61d0*/  F2FP.SATFINITE.E4M3.F32.PACK_AB_MERGE_C R35, R86, R9, R42 ;  /* 0x000000095623723e */ /* 0x000fce000480702a */
.L_x_10435:
[----:B------:R-:W-:Y:S05]  /*61e0*/  BSYNC B1 ;  /* 0x0000000000017941 */ /* 0x000fea0003800000 */
.L_x_10434:
        /* <DEDUP_REMOVED lines=10> */
.L_x_10407:
[----:B------:R-:W-:-:S06]  /*6290*/  UISETP.NE.AND UP0, UPT, UR36, 0x3, UPT ;  /* 0x000000032400788c */ /* 0x000fcc000bf05270 */
[----:B------:R-:W-:-:S13]  /*62a0*/  PLOP3.LUT P3, PT, PT, PT, UP0, 0x80, 0x0 ;  /* 0x000000000000781c */ /* 0x000fda0003f6f008 */
[----:B------:R-:W-:Y:S05]  /*62b0*/  @!P3 BRA `(.L_x_10436) ;  /* 0x000000000004b947 */ /* 0x000fea0003800000 */
[----:B------:R-:W-:Y:S01]  /*62c0*/  BPT.TRAP 0x1 ;  /* 0x000000040000795c */ /* 0x000fe20000300000 */
.L_x_10436:
        /* <DEDUP_REMOVED lines=8> */
.L_x_10669:
[----:B------:R-:W-:Y:S05]  /*6350*/  BSYNC B1 ;  /* 0x0000000000017941 */ /* 0x000fea0003800000 */
.L_x_10437:
        /* <DEDUP_REMOVED lines=9> */
.L_x_10414:
[----:B------:R-:W-:Y:S05]  /*63f0*/  BSYNC B0 ;  /* 0x0000000000007941 */ /* 0x000fea0003800000 */
.L_x_10406:
        /* <DEDUP_REMOVED lines=17> */
.L_x_10440:
[----:B------:R-:W-:Y:S05]  /*6510*/  BSYNC B0 ;  /* 0x0000000000007941 */ /* 0x000fea0003800000 */
.L_x_10439:
[----:B------:R-:W2:Y:S01]  /*6520*/  SYNCS.PHASECHK.TRANS64.TRYWAIT P5, [R82+URZ+0x19cb0], R85 ;  /* 0x019cb055520075a7 */ /* 0x000ea200080a017f */
[----:B------:R-:W-:Y:S01]  /*6530*/  BSSY B0, `(.L_x_10441) ;  /* 0x0000003000007945 */ /* 0x000fe20003800000 */
[----:B------:R-:W-:-:S03]  /*6540*/  ISETP.GE.AND P3, PT, R19, R84, PT ;  /* 0x000000541300720c */ /* 0x000fc60003f66270 */
[----:B--2---:R-:W-:Y:S10]  /*6550*/  @!P5 BRA `(.L_x_10442) ;  /* 0x000001540028d947 */ /* 0x004ff40003800000 */
.L_x_10670:
[----:B------:R-:W-:Y:S05]  /*6560*/  BSYNC B0 ;  /* 0x0000000000007941 */ /* 0x000fea0003800000 */
.L_x_10441:
        /* <DEDUP_REMOVED lines=22> */
.L_x_10444:
[----:B------:R-:W-:Y:S05]  /*66d0*/  BSYNC B0 ;  /* 0x0000000000007941 */ /* 0x000fea0003800000 */
.L_x_10443:
        /* <DEDUP_REMOVED lines=17> */
.L_x_10401:
[----:B------:R-:W-:Y:S04]  /*67f0*/  BSSY B0, `(.L_x_10446) ;  /* 0x0000004000007945 */ /* 0x000fe80003800000 */
[----:B------:R-:W-:Y:S05]  /*6800*/  @P3 BRA `(.L_x_10447) ;  /* 0x0000000000083947 */ /* 0x000fea0003800000 */
[----:B------:R-:W0:Y:S02]  /*6810*/  FENCE.VIEW.ASYNC.G ;  /* 0x00000000000073c6 */ /* 0x000e240000000100 */
[----:B0-----:R-:W-:Y:S06]  /*6820*/  BAR.ARV 0xc, 0x200 ;  /* 0x0308000000007b1d */ /* 0x001fec0000002000 */
.L_x_10447:
[----:B------:R-:W-:Y:S05]  /*6830*/  BSYNC B0 ;  /* 0x0000000000007941 */ /* 0x000fea0003800000 */
.L_x_10446:
[----:B------:R-:W2:Y:S01]  /*6840*/  LDL R2, [R1+0x60] ;  /* 0x0000600001027983 */ /* 0x000ea20000100800 */
[----:B------:R-:W-:Y:S01]  /*6850*/  ULDC.64 UR4, c[0x0][0x990] ;  /* 0x0002640000047ab9 */ /* 0x000fe20000000a00 */
[----:B------:R-:W-:Y:S02]  /*6860*/  ULDC.64 UR6, c[0x0][0x998] ;  /* 0x0002660000067ab9 */ /* 0x000fe40000000a00 */
[----:B------:R-:W3:Y:S04]  /*6870*/  LDL R5, [R1+0x48] ;  /* 0x0000480001057983 */ /* 0x000ee80000100800 */
[----:B------:R-:W3:Y:S01]  /*6880*/  LDL R20, [R1+0x38] ;  /* 0x0000380001147983 */ /* 0x000ee20000100800 */
[----:B------:R-:W-:Y:S02]  /*6890*/  ISETP.NE.U32.AND P0, PT, RZ, UR4, PT ;  /* 0x00000004ff007c0c */ /* 0x000fe4000bf05070 */
[----:B------:R-:W-:Y:S01]  /*68a0*/  ISETP.NE.U32.AND P1, PT, RZ, UR6, PT ;  /* 0x00000006ff007c0c */ /* 0x000fe2000bf25070 */
[----:B----4-:R-:W4:Y:S01]  /*68b0*/  LDL R14, [R1+0x20] ;  /* 0x00002000010e7983 */ /* 0x010f220000100800 */
        /* <DEDUP_REMOVED lines=10> */
[----:B------:R-:W-:-:S03]  /*6960*/  @P0 SHF.R.S32.HI R15, RZ, 0x1f, R20 ;  /* 0x0000001fff0f0819 */ /* 0x000fc60000011414 */
        /* <DEDUP_REMOVED lines=10> */
[----:B------:R-:W-:-:S04]  /*6a10*/  @P1 IMAD.WIDE.U32 R6, R20, R12, R4 ;  /* 0x0000000c14061225 */ /* 0x000fc800078e0004 */
[----:B------:R-:W-:Y:S01]  /*6a20*/  @P0 IMAD.IADD R5, R3, 0x1, R9 ;  /* 0x0000000103050824 */ /* 0x000fe200078e0209 */
[----:B------:R-:W-:Y:S01]  /*6a30*/  @P1 LEA R8, P3, R6, UR6, 0x2 ;  /* 0x0000000606081c11 */ /* 0x000fe2000f8610ff */
[----:B------:R-:W-:Y:S01]  /*6a40*/  @P1 IMAD.IADD R3, R7, 0x1, R11 ;  /* 0x0000000107031824 */ /* 0x000fe200078e020b */
[----:B------:R-:W-:Y:S01]  /*6a50*/  @P0 LEA R4, P2, R2, UR4, 0x2 ;  /* 0x0000000402040c11 */ /* 0x000fe2000f8410ff */
[----:B------:R-:W-:Y:S01]  /*6a60*/  IMAD.MOV.U32 R0, RZ, RZ, 0x3f800000 ;  /* 0x3f800000ff007424 */ /* 0x000fe200078e00ff */
[----:B------:R-:W-:Y:S02]  /*6a70*/  ULDC UR4, c[0x0][0x988] ;  /* 0x0002620000047ab9 */ /* 0x000fe40000000800 */
[----:B------:R-:W-:Y:S01]  /*6a80*/  @P1 LEA.HI.X R9, R6, UR7, R3, 0x2, P3 ;  /* 0x0000000706091c11 */ /* 0x000fe200098f1403 */
[----:B------:R-:W-:Y:S01]  /*6a90*/  IMAD.MOV.U32 R3, RZ, RZ, 0x3f800000 ;  /* 0x3f800000ff037424 */ /* 0x000fe200078e00ff */
[----:B------:R-:W-:Y:S02]  /*6aa0*/  @P0 LEA.HI.X R5, R2, UR5, R5, 0x2, P2 ;  /* 0x0000000502050c11 */ /* 0x000fe400090f1405 */
[----:B------:R-:W0:Y:S01]  /*6ab0*/  LDC R2, c[0x0][0x448] ;  /* 0x00011200ff027b82 */ /* 0x000e220000000800 */
[----:B------:R-:W2:Y:S04]  /*6ac0*/  @P1 LDG.E R0, desc[UR42][R8.64] ;  /* 0x0000002a08001981 */ /* 0x000ea8000c1e1900 */
[----:B------:R1:W2:Y:S01]  /*6ad0*/  @P0 LDG.E R3, desc[UR42][R4.64] ;  /* 0x0000002a04030981 */ /* 0x0002a2000c1e1900 */
[----:B0-----:R-:W-:-:S13]  /*6ae0*/  ISETP.NE.AND P0, PT, R2, 0x1, PT ;  /* 0x000000010200780c */ /* 0x001fda0003f05270 */
[----:B------:R-:W0:Y:S08]  /*6af0*/  @P0 LDC R7, c[0x0][0x44c] ;  /* 0x00011300ff070b82 */ /* 0x000e300000000800 */
[----:B------:R-:W3:Y:S01]  /*6b00*/  @P0 LDC R6, c[0x0][0x450] ;  /* 0x00011400ff060b82 */ /* 0x000ee20000000800 */
[----:B----4-:R-:W-:-:S04]  /*6b10*/  VIADD R2, R14, 0xbf ;  /* 0x000000bf0e027836 */ /* 0x010fc80000000000 */
[----:B0-----:R-:W-:-:S05]  /*6b20*/  @P0 IMAD.HI.U32 R7, R2, R7, RZ ;  /* 0x0000000702070227 */ /* 0x001fca00078e00ff */
[----:B---3--:R-:W-:-:S05]  /*6b30*/  @P0 SHF.R.U32.HI R2, RZ, R6, R7 ;  /* 0x00000006ff020219 */ /* 0x008fca0000011607 */
[----:B------:R-:W-:-:S05]  /*6b40*/  IMAD.IADD R2, R87, 0x1, R2 ;  /* 0x0000000157027824 */ /* 0x000fca00078e0202 */
[----:B-1----:R-:W-:-:S04]  /*6b50*/  SHF.R.S32.HI R5, RZ, 0x1f, R2 ;  /* 0x0000001fff057819 */ /* 0x002fc80000011402 */
        /* <DEDUP_REMOVED lines=28> */
[----:B------:R-:W-:Y:S01]  /*6d20*/  CS2R R94, SRZ ;  /* 0x00000000005e7805 */ /* 0x000fe2000001ff00 */
[----:B------:R-:W-:Y:S01]  /*6d30*/  IMAD.MOV.U32 R38, RZ, RZ, RZ ;  /* 0x000000ffff267224 */ /* 0x000fe200078e00ff */
[----:B------:R-:W-:Y:S01]  /*6d40*/  CS2R R4, SRZ ;  /* 0x0000000000047805 */ /* 0x000fe2000001ff00 */
[----:B------:R-:W-:-:S02]  /*6d50*/  IMAD.MOV.U32 R89, RZ, RZ, RZ ;  /* 0x000000ffff597224 */ /* 0x000fc400078e00ff */
[----:B--2---:R-:W-:Y:S01]  /*6d60*/  FMUL.FTZ R2, R3, R0 ;  /* 0x0000000003027220 */ /* 0x004fe20000410000 */
[----:B------:R-:W-:-:S03]  /*6d70*/  IMAD.MOV.U32 R0, RZ, RZ, RZ ;  /* 0x000000ffff007224 */ /* 0x000fc600078e00ff */
[----:B------:R-:W-:Y:S01]  /*6d80*/  FMUL.FTZ R2, R2, UR4 ;  /* 0x0000000402027c20 */ /* 0x000fe20008410000 */
[----:B------:R-:W-:Y:S06]  /*6d90*/  @!P1 BRA `(.L_x_10448) ;  /* 0x000000b8006c9947 */ /* 0x000fec0003800000 */
[----:B------:R-:W0:Y:S01]  /*6da0*/  S2R R26, SR_TID.X ;  /* 0x00000000001a7919 */ /* 0x000e220000002100 */
[----:B------:R-:W-:Y:S01]  /*6db0*/  BSSY B6, `(.L_x_10449) ;  /* 0x000001f000067945 */ /* 0x000fe20003800000 */
[----:B0-----:R-:W-:-:S05]  /*6dc0*/  VIADD R37, R26, 0xffffff80 ;  /* 0xffffff801a257836 */ /* 0x001fca0000000000 */
[----:B------:R-:W-:-:S04]  /*6dd0*/  SHF.R.S32.HI R26, RZ, 0x1f, R37 ;  /* 0x0000001fff1a7819 */ /* 0x000fc80000011425 */
[----:B------:R-:W-:-:S04]  /*6de0*/  LEA.HI R26, R26, R37, RZ, 0x7 ;  /* 0x000000251a1a7211 */ /* 0x000fc800078f38ff */
[----:B------:R-:W-:-:S05]  /*6df0*/  SHF.R.S32.HI R26, RZ, 0x7, R26 ;  /* 0x00000007ff1a7819 */ /* 0x000fca000001141a */
[----:B------:R0:W1:Y:S02]  /*6e00*/  SHFL.IDX PT, R0, R26, RZ, 0x1f ;  /* 0x00001fff1a007589 */ /* 0x00006400000e0000 */
[----:B0-----:R-:W-:-:S05]  /*6e10*/  VIADD R26, R16, 0xf000 ;  /* 0x0000f000101a7836 */ /* 0x001fca0000000000 */
[----:B------:R-:W-:Y:S01]  /*6e20*/  LOP3.LUT P0, RZ, R26, 0x3ff, RZ, 0xc0, !PT ;  /* 0x000003ff1aff7812 */ /* 0x000fe2000780c0ff */
[----:B-1----:R-:W-:-:S05]  /*6e30*/  IMAD.HI R3, R0, 0x55555556, RZ ;  /* 0x5555555600037827 */ /* 0x002fca00078e02ff */
        /* <DEDUP_REMOVED lines=22> */
.L_x_10450:
[----:B------:R-:W-:Y:S05]  /*6fa0*/  BSYNC B6 ;  /* 0x0000000000067941 */ /* 0x000fea0003800000 */
.L_x_10449:
        /* <DEDUP_REMOVED lines=13> */
.L_x_10454:
[----:B-1----:R1:W2:Y:S02]  /*7080*/  SYNCS.PHASECHK.TRANS64.TRYWAIT P0, [R16+URZ+0x19c00], R3 ;  /* 0x019c0003100075a7 */ /* 0x0022a4000800017f */
[----:B--2---:R-:W-:Y:S05]  /*7090*/  @!P0 NANOSLEEP.SYNCS 0x989680 ;  /* 0x009896800000895d */ /* 0x004fea0003900000 */
[----:B------:R-:W2:Y:S02]  /*70a0*/  @!P0 SYNCS.PHASECHK.TRANS64 P0, [R16+URZ+0x19c00], R3 ;  /* 0x019c0003100085a7 */ /* 0x000ea4000800007f */
[----:B--2---:R-:W-:Y:S05]  /*70b0*/  @!P0 BRA `(.L_x_10454) ;  /* 0xfffffffc00f08947 */ /* 0x004fea000383ffff */
.L_x_10453:
[----:B------:R-:W-:Y:S05]  /*70c0*/  BSYNC B0 ;  /* 0x0000000000007941 */ /* 0x000fea0003800000 */
.L_x_10452:
[----:B------:R-:W-:Y:S05]  /*70d0*/  BRA `(.L_x_10455) ;  /* 0x0000004400647947 */ /* 0x000fea0003800000 */
.L_x_10451:
        /* <DEDUP_REMOVED lines=30> */
.L_x_10457:
[----:B------:R-:W-:Y:S05]  /*72c0*/  BSYNC B6 ;  /* 0x0000000000067941 */ /* 0x000fea0003800000 */
.L_x_10456:
        /* <DEDUP_REMOVED lines=24> */
[----:B------:R-:W-:Y:S01]  /*7450*/  IMAD R4, R0, UR4, RZ ;  /* 0x0000000400047c24 */ /* 0x000fe2000f8e02ff */
[----:B------:R-:W-:Y:S01]  /*7460*/  IADD3 R5, P1, R8, UR8, RZ ;  /* 0x0000000808057c10 */ /* 0x000fe2000ff3e0ff */
[----:B------:R-:W-:-:S04]  /*7470*/  IMAD.WIDE.U32 R6, R11, UR4, R6 ;  /* 0x000000040b067c25 */ /* 0x000fc8000f8e0006 */
[----:B------:R-:W-:Y:S02]  /*7480*/  IMAD R0, R0, UR6, RZ ;  /* 0x0000000600007c24 */ /* 0x000fe4000f8e02ff */
        /* <DEDUP_REMOVED lines=11> */
[----:B------:R0:W4:Y:S02]  /*7540*/  SHFL.IDX PT, R14, R5, RZ, 0x1e1f ;  /* 0x001e1fff050e7589 */ /* 0x00012400000e0000 */
.L_x_10676:
[----:B0-----:R-:W5:Y:S04]  /*7550*/  LDL R5, [R1+0x24] ;  /* 0x0000240001057983 */ /* 0x001f680000100800 */
[----:B------:R-:W2:Y:S01]  /*7560*/  LDL R6, [R1+0x5c] ;  /* 0x00005c0001067983 */ /* 0x000ea20000100800 */
[----:B------:R-:W-:Y:S01]  /*7570*/  BSSY B1, `(.L_x_10461) ;  /* 0x000002f000017945 */ /* 0x000fe20003800000 */
[----:B------:R-:W-:Y:S02]  /*7580*/  CS2R R26, SRZ ;  /* 0x00000000001a7805 */ /* 0x000fe4000001ff00 */
[----:B------:R-:W-:Y:S02]  /*7590*/  CS2R R20, SRZ ;  /* 0x0000000000147805 */ /* 0x000fe4000001ff00 */
[----:B------:R-:W-:-:S02]  /*75a0*/  CS2R R8, SRZ ;  /* 0x0000000000087805 */ /* 0x000fc4000001ff00 */
[----:B------:R-:W-:Y:S02]  /*75b0*/  CS2R R24, SRZ ;  /* 0x0000000000187805 */ /* 0x000fe4000001ff00 */
[----:B------:R-:W-:Y:S01]  /*75c0*/  CS2R R12, SRZ ;  /* 0x00000000000c7805 */ /* 0x000fe2000001ff00 */
[----:B-----5:R-:W-:Y:S01]  /*75d0*/  IMAD R39, R5, R39, RZ ;  /* 0x0000002705277224 */ /* 0x020fe200078e02ff */
[----:B--2---:R-:W-:-:S04]  /*75e0*/  LEA.HI R5, R6, R6, RZ, 0x1 ;  /* 0x0000000606057211 */ /* 0x004fc800078f08ff */
[----:B------:R-:W-:Y:S02]  /*75f0*/  ISETP.GE.AND P0, PT, R10, R39, PT ;  /* 0x000000270a00720c */ /* 0x000fe40003f06270 */
[----:B------:R-:W-:Y:S02]  /*7600*/  CS2R R10, SRZ ;  /* 0x00000000000a7805 */ /* 0x000fe4000001ff00 */
[----:B------:R-:W-:-:S05]  /*7610*/  LOP3.LUT R5, R5, 0xfffffffe, RZ, 0xc0, !PT ;  /* 0xfffffffe05057812 */ /* 0x000fca00078ec0ff */
[----:B------:R-:W-:-:S05]  /*7620*/  IMAD.IADD R5, R6, 0x1, -R5 ;  /* 0x0000000106057824 */ /* 0x000fca00078e0a05 */
[----:B------:R-:W-:Y:S01]  /*7630*/  SHF.L.U32 R5, R5, 0x1f, RZ ;  /* 0x0000001f05057819 */ /* 0x000fe200000006ff */
[----:B------:R-:W-:Y:S06]  /*7640*/  @P0 BRA `(.L_x_10462) ;  /* 0x0000000000840947 */ /* 0x000fec0003800000 */
[----:B------:R-:W2:Y:S01]  /*7650*/  LDL R32, [R1+0xc] ;  /* 0x00000c0001207983 */ /* 0x000ea20000100800 */
[----:B------:R-:W-:-:S03]  /*7660*/  ULDC UR4, c[0x0][0x3f4] ;  /* 0x0000fd0000047ab9 */ /* 0x000fc60000000800 */
[----:B------:R-:W2:Y:S04]  /*7670*/  LDL R15, [R1+0x10] ;  /* 0x00001000010f7983 */ /* 0x000ea80000100800 */
[----:B------:R-:W2:Y:S04]  /*7680*/  LDL R40, [R1+0x74] ;  /* 0x0000740001287983 */ /* 0x000ea80000100800 */
[----:B------:R-:W2:Y:S01]  /*7690*/  LDL R38, [R1+0x70] ;  /* 0x0000700001267983 */ /* 0x000ea20000100800 */
[----:B------:R-:W-:Y:S02]  /*76a0*/  ISETP.GE.AND P5, PT, R154, UR4, PT ;  /* 0x000000049a007c0c */ /* 0x000fe4000bfa6270 */
[----:B------:R-:W-:-:S02]  /*76b0*/  CS2R R24, SRZ ;  /* 0x0000000000187805 */ /* 0x000fc4000001ff00 */
[----:B------:R-:W-:Y:S02]  /*76c0*/  CS2R R26, SRZ ;  /* 0x00000000001a7805 */ /* 0x000fe4000001ff00 */
[----:B------:R-:W-:-:S07]  /*76d0*/  CS2R R12, SRZ ;  /* 0x00000000000c7805 */ /* 0x000fce000001ff00 */
[----:B------:R-:W-:Y:S02]  /*76e0*/  @!P5 SHF.R.S32.HI R9, RZ, 0x1f, R154 ;  /* 0x0000001fff09d819 */ /* 0x000fe4000001149a */
[C---:B------:R-:W-:Y:S02]  /*76f0*/  @!P5 IADD3 R6, P2, R154.reuse, R3, RZ ;  /* 0x000000039a06d210 */ /* 0x040fe40007f5e0ff */
[----:B----4-:R-:W-:-:S03]  /*7700*/  @!P5 IADD3 R28, P3, R154, R14, RZ ;  /* 0x0000000e9a1cd210 */ /* 0x010fc60007f7e0ff */
[--C-:B-1----:R-:W-:Y:S02]  /*7710*/  @!P5 IMAD.X R7, R0, 0x1, R9.reuse, P2 ;  /* 0x000000010007d824 */ /* 0x102fe400010e0609 */
[----:B---3--:R-:W-:Y:S01]  /*7720*/  @!P5 IMAD.X R29, R4, 0x1, R9, P3 ;  /* 0x00000001041dd824 */ /* 0x008fe200018e0609 */
[----:B------:R-:W-:Y:S02]  /*7730*/  CS2R R20, SRZ ;  /* 0x0000000000147805 */ /* 0x000fe4000001ff00 */
[----:B------:R-:W-:Y:S02]  /*7740*/  CS2R R10, SRZ ;  /* 0x00000000000a7805 */ /* 0x000fe4000001ff00 */
[----:B------:R-:W-:Y:S01]  /*7750*/  CS2R R8, SRZ ;  /* 0x0000000000087805 */ /* 0x000fe2000001ff00 */
[----:B------:R0:W5:Y:S04]  /*7760*/  @!P5 LD.E.64 R24, desc[UR42][R6.64] ;  /* 0x0000002a0618d980 */ /* 0x000168000c101b00 */
[----:B------:R0:W5:Y:S01]  /*7770*/  @!P5 LD.E.64 R26, desc[UR42][R28.64] ;  /* 0x0000002a1c1ad980 */ /* 0x000162000c101b00 */
[----:B--2---:R-:W-:-:S02]  /*7780*/  ISETP.GE.AND P1, PT, R32, UR4, PT ;  /* 0x0000000420007c0c */ /* 0x004fc4000bf26270 */
[----:B------:R-:W-:-:S11]  /*7790*/  ISETP.GE.AND P0, PT, R15, UR4, PT ;  /* 0x000000040f007c0c */ /* 0x000fd6000bf06270 */
[CC--:B------:R-:W-:Y:S02]  /*77a0*/  @!P1 IADD3 R30, P4, R32.reuse, R3.reuse, RZ ;  /* 0x00000003201e9210 */ /* 0x0c0fe40007f9e0ff */
[-C--:B------:R-:W-:Y:S02]  /*77b0*/  @!P1 IADD3 R32, P2, R32, R14.reuse, RZ ;  /* 0x0000000e20209210 */ /* 0x080fe40007f5e0ff */
        /* <DEDUP_REMOVED lines=10> */
.L_x_10462:
[----:B------:R-:W-:Y:S05]  /*7860*/  BSYNC B1 ;  /* 0x0000000000017941 */ /* 0x000fea0003800000 */
.L_x_10461:
[----:B-1----:R-:W2:Y:S01]  /*7870*/  LDL.LU R0, [R1+0x34] ;  /* 0x0000340001007983 */ /* 0x002ea20000300800 */
[----:B------:R-:W1:Y:S01]  /*7880*/  SYNCS.PHASECHK.TRANS64.TRYWAIT P0, [R16+URZ+0x19c00], R5 ;  /* 0x019c0005100075a7 */ /* 0x000e62000800017f */
[----:B------:R-:W-:Y:S01]  /*7890*/  BSSY B1, `(.L_x_10463) ;  /* 0x0000005000017945 */ /* 0x000fe20003800000 */
[----:B--2---:R-:W-:-:S05]  /*78a0*/  IMAD R0, R0, -0xc0, R39 ;  /* 0xffffff4000007824 */ /* 0x004fca00078e0227 */
[----:B------:R-:W-:-:S04]  /*78b0*/  VIMNMX R0, R0, 0xc0, PT ;  /* 0x000000c000007848 */ /* 0x000fc80003fe0100 */
[----:B------:R-:W-:Y:S01]  /*78c0*/  ISETP.GE.AND P1, PT, R19, R0, PT ;  /* 0x000000001300720c */ /* 0x000fe20003f26270 */
[----:B-1----:R-:W-:-:S12]  /*78d0*/  @!P0 BRA `(.L_x_10464) ;  /* 0x0000014000c88947 */ /* 0x002fd80003800000 */
.L_x_10677:
[----:B------:R-:W-:Y:S05]  /*78e0*/  BSYNC B1 ;  /* 0x0000000000017941 */ /* 0x000fea0003800000 */
.L_x_10463:
[----:B------:R-:W-:Y:S05]  /*78f0*/  @P1 BRA `(.L_x_10465) ;  /* 0x0000003c00381947 */ /* 0x000fea0003800000 */
[----:B---3--:R-:W2:Y:S01]  /*7900*/  LDL R4, [R1+0xc] ;  /* 0x00000c0001047983 */ /* 0x008ea20000100800 */
[----:B------:R-:W3:Y:S03]  /*7910*/  LDC R3, c[0x0][0x3f4] ;  /* 0x0000fd00ff037b82 */ /* 0x000ee60000000800 */
[----:B------:R-:W4:Y:S01]  /*7920*/  LDL R0, [R1+0x10] ;  /* 0x0000100001007983 */ /* 0x000f220000100800 */
[----:B------:R-:W-:Y:S01]  /*7930*/  BSSY B1, `(.L_x_10466) ;  /* 0x000007b000017945 */ /* 0x000fe20003800000 */
[-C--:B---3--:R-:W-:Y:S02]  /*7940*/  ISETP.GE.AND P0, PT, R154, R3.reuse, PT ;  /* 0x000000039a00720c */ /* 0x088fe40003f06270 */
[-C--:B--2---:R-:W-:Y:S02]  /*7950*/  ISETP.GE.AND P1, PT, R4, R3.reuse, PT ;  /* 0x000000030400720c */ /* 0x084fe40003f26270 */
[----:B----4-:R-:W-:-:S09]  /*7960*/  ISETP.GE.AND P2, PT, R0, R3, PT ;  /* 0x000000030000720c */ /* 0x010fd20003f46270 */
        /* <DEDUP_REMOVED lines=119> */
.L_x_10467:
[----:B------:R-:W-:Y:S05]  /*80e0*/  BSYNC B1 ;  /* 0x0000000000017941 */ /* 0x000fea0003800000 */
.L_x_10466:
[----:B------:R-:W-:Y:S04]  /*80f0*/  BSSY B1, `(.L_x_10468) ;  /* 0x000007c000017945 */ /* 0x000fe80003800000 */
[----:B------:R-:W-:Y:S05]  /*8100*/  @P1 BRA `(.L_x_10469) ;  /* 0x0000000400e81947 */ /* 0x000fea0003800000 */
[----:B012---:R-:W0:Y:S01]  /*8110*/  LDS.128 R4, [R37+0x10800] ;  /* 0x0108000025047984 */ /* 0x007e220000000c00 */
        /* <DEDUP_REMOVED lines=121> */
.L_x_10469:
[----:B------:R-:W-:Y:S05]  /*88b0*/  BSYNC B1 ;  /* 0x0000000000017941 */ /* 0x000fea0003800000 */
.L_x_10468:
[----:B------:R-:W-:Y:S05]  /*88c0*/  @P2 BRA `(.L_x_10465) ;  /* 0x0000002c00442947 */ /* 0x000fea0003800000 */
[----:B0123--:R-:W0:Y:S01]  /*88d0*/  LDS.128 R4, [R37+0x12000] ;  /* 0x0120000025047984 */ /* 0x00fe220000000c00 */
        /* <DEDUP_REMOVED lines=118> */
.L_x_10459:
        /* <DEDUP_REMOVED lines=32> */
.L_x_10683:
[----:B------:R-:W5:Y:S04]  /*9240*/  LDL R4, [R1+0x24] ;  /* 0x0000240001047983 */ /* 0x000f680000100800 */
[----:B------:R-:W2:Y:S01]  /*9250*/  LDL R13, [R1+0x5c] ;  /* 0x00005c00010d7983 */ /* 0x000ea20000100800 */
[----:B------:R-:W-:Y:S01]  /*9260*/  BSSY B1, `(.L_x_10471) ;  /* 0x000002c000017945 */ /* 0x000fe20003800000 */
[----:B------:R-:W-:Y:S02]  /*9270*/  CS2R R8, SRZ ;  /* 0x0000000000087805 */ /* 0x000fe4000001ff00 */
[----:B------:R-:W-:Y:S02]  /*9280*/  CS2R R14, SRZ ;  /* 0x00000000000e7805 */ /* 0x000fe4000001ff00 */
[----:B------:R-:W-:Y:S01]  /*9290*/  CS2R R26, SRZ ;  /* 0x00000000001a7805 */ /* 0x000fe2000001ff00 */
[----:B-----5:R-:W-:Y:S01]  /*92a0*/  IMAD R41, R4, R25, RZ ;  /* 0x0000001904297224 */ /* 0x020fe200078e02ff */
[----:B------:R-:W-:-:S02]  /*92b0*/  CS2R R4, SRZ ;  /* 0x0000000000047805 */ /* 0x000fc4000001ff00 */
[----:B------:R-:W-:Y:S02]  /*92c0*/  CS2R R24, SRZ ;  /* 0x0000000000187805 */ /* 0x000fe4000001ff00 */
[----:B--2---:R-:W-:Y:S02]  /*92d0*/  LEA.HI R6, R13, R13, RZ, 0x1 ;  /* 0x0000000d0d067211 */ /* 0x004fe400078f08ff */
[----:B------:R-:W-:Y:S02]  /*92e0*/  ISETP.GE.AND P0, PT, R10, R41, PT ;  /* 0x000000290a00720c */ /* 0x000fe40003f06270 */
[----:B------:R-:W-:Y:S02]  /*92f0*/  CS2R R10, SRZ ;  /* 0x00000000000a7805 */ /* 0x000fe4000001ff00 */
[----:B------:R-:W-:Y:S02]  /*9300*/  LOP3.LUT R12, R6, 0xfffffffe, RZ, 0xc0, !PT ;  /* 0xfffffffe060c7812 */ /* 0x000fe400078ec0ff */
[----:B------:R-:W-:-:S03]  /*9310*/  CS2R R6, SRZ ;  /* 0x0000000000067805 */ /* 0x000fc6000001ff00 */
[----:B------:R-:W-:Y:S01]  /*9320*/  IMAD.IADD R39, R13, 0x1, -R12 ;  /* 0x000000010d277824 */ /* 0x000fe200078e0a0c */
[----:B------:R-:W-:-:S04]  /*9330*/  CS2R R12, SRZ ;  /* 0x00000000000c7805 */ /* 0x000fc8000001ff00 */
[----:B------:R-:W-:Y:S01]  /*9340*/  SHF.L.U32 R39, R39, 0x1f, RZ ;  /* 0x0000001f27277819 */ /* 0x000fe200000006ff */
[----:B------:R-:W-:Y:S06]  /*9350*/  @P0 BRA `(.L_x_10472) ;  /* 0x0000000000700947 */ /* 0x000fec0003800000 */
[----:B------:R-:W2:Y:S01]  /*9360*/  LDL R28, [R1+0x6c] ;  /* 0x00006c00011c7983 */ /* 0x000ea20000100800 */
        /* <DEDUP_REMOVED lines=12> */
[----:B----4-:R-:W-:-:S05]  /*9430*/  @!P4 IADD3 R30, P1, R22, R21, RZ ;  /* 0x00000015161ec210 */ /* 0x010fca0007f3e0ff */
[----:B---3--:R-:W-:Y:S02]  /*9440*/  @!P4 IMAD.X R31, R20, 0x1, R5, P1 ;  /* 0x00000001141fc824 */ /* 0x008fe400008e0605 */
[----:B--2---:R-:W-:Y:S01]  /*9450*/  @!P5 IMAD.SHL.U32 R4, R28, 0x10, RZ ;  /* 0x000000101c04d824 */ /* 0x004fe200078e00ff */
[----:B------:R-:W-:-:S04]  /*9460*/  @!P4 IADD3 R28, P0, R22, R3, RZ ;  /* 0x00000003161cc210 */ /* 0x000fc80007f1e0ff */
[-C--:B------:R-:W-:Y:S01]  /*9470*/  @!P5 IADD3 R32, P2, R3, R4.reuse, RZ ;  /* 0x000000040320d210 */ /* 0x080fe20007f5e0ff */
[C---:B-1----:R-:W-:Y:S01]  /*9480*/  @!P4 IMAD.X R29, R0.reuse, 0x1, R5, P0 ;  /* 0x00000001001dc824 */ /* 0x042fe200000e0605 */
[----:B------:R-:W-:Y:S02]  /*9490*/  @!P5 IADD3 R34, P3, R21, R4, RZ ;  /* 0x000000041522d210 */ /* 0x000fe40007f7e0ff */
[----:B------:R-:W-:Y:S02]  /*94a0*/  @!P5 SHF.R.S32.HI R3, RZ, 0x1f, R4 ;  /* 0x0000001fff03d819 */ /* 0x000fe40000011404 */
[----:B------:R-:W-:Y:S01]  /*94b0*/  CS2R R4, SRZ ;  /* 0x0000000000047805 */ /* 0x000fe2000001ff00 */
[----:B------:R0:W5:Y:S02]  /*94c0*/  @!P4 LD.E.128 R12, desc[UR42][R28.64] ;  /* 0x0000002a1c0cc980 */ /* 0x000164000c101d00 */
[--C-:B------:R-:W-:Y:S02]  /*94d0*/  @!P5 IMAD.X R33, R0, 0x1, R3.reuse, P2 ;  /* 0x000000010021d824 */ /* 0x100fe400010e0603 */
[----:B------:R-:W-:Y:S01]  /*94e0*/  @!P5 IMAD.X R35, R20, 0x1, R3, P3 ;  /* 0x000000011423d824 */ /* 0x000fe200018e0603 */
[----:B------:R0:W5:Y:S04]  /*94f0*/  @!P4 LD.E.128 R4, desc[UR42][R30.64] ;  /* 0x0000002a1e04c980 */ /* 0x000168000c101d00 */
[----:B------:R0:W5:Y:S04]  /*9500*/  @!P5 LD.E.128 R24, desc[UR42][R32.64] ;  /* 0x0000002a2018d980 */ /* 0x000168000c101d00 */
[----:B------:R0:W5:Y:S02]  /*9510*/  @!P5 LD.E.128 R8, desc[UR42][R34.64] ;  /* 0x0000002a2208d980 */ /* 0x000164000c101d00 */
.L_x_10472:
[----:B------:R-:W-:Y:S05]  /*9520*/  BSYNC B1 ;  /* 0x0000000000017941 */ /* 0x000fea0003800000 */
.L_x_10471:
[----:B-1----:R-:W2:Y:S01]  /*9530*/  LDL.LU R0, [R1+0x34] ;  /* 0x0000340001007983 */ /* 0x002ea20000300800 */
[----:B------:R-:W1:Y:S01]  /*9540*/  SYNCS.PHASECHK.TRANS64.TRYWAIT P0, [R16+URZ+0x19c00], R39 ;  /* 0x019c0027100075a7 */ /* 0x000e62000800017f */
[----:B------:R-:W-:Y:S01]  /*9550*/  BSSY B1, `(.L_x_10473) ;  /* 0x0000005000017945 */ /* 0x000fe20003800000 */
[----:B--2---:R-:W-:-:S05]  /*9560*/  IMAD R0, R0, -0xc0, R41 ;  /* 0xffffff4000007824 */ /* 0x004fca00078e0229 */
[----:B------:R-:W-:-:S04]  /*9570*/  VIMNMX R0, R0, 0xc0, PT ;  /* 0x000000c000007848 */ /* 0x000fc80003fe0100 */
[----:B------:R-:W-:Y:S01]  /*9580*/  ISETP.GE.AND P1, PT, R19, R0, PT ;  /* 0x000000001300720c */ /* 0x000fe20003f26270 */
[----:B-1----:R-:W-:-:S12]  /*9590*/  @!P0 BRA `(.L_x_10474) ;  /* 0x00000128001c8947 */ /* 0x002fd80003800000 */
.L_x_10684:
[----:B------:R-:W-:Y:S05]  /*95a0*/  BSYNC B1 ;  /* 0x0000000000017941 */ /* 0x000fea0003800000 */
.L_x_10473:
        /* <DEDUP_REMOVED lines=23> */
[----:B------:R-:W-:Y:S02]  /*9720*/  SHF.R.U32.HI R43, RZ, 0x8, R6 ;  /* 0x00000008ff2b7819 */ /* 0x000fe40000011606 */
[----:B------:R-:W-:Y:S02]  /*9730*/  LOP3.LUT R40, R40, 0xff, RZ, 0xc0, !PT ;  /* 0x000000ff28287812 */ /* 0x000fe400078ec0ff */
[----:B------:R-:W-:Y:S02]  /*9740*/  LOP3.LUT R44, R7, 0xff, RZ, 0xc0, !PT ;  /* 0x000000ff072c7812 */ /* 0x000fe400078ec0ff */
        /* <DEDUP_REMOVED lines=8> */
[----:B------:R-:W-:Y:S01]  /*97d0*/  LOP3.LUT R42, R6, 0xff, RZ, 0xc0, !PT ;  /* 0x000000ff062a7812 */ /* 0x000fe200078ec0ff */
        /* <DEDUP_REMOVED lines=19> */
[----:B------:R-:W-:Y:S02]  /*9910*/  PRMT R40, R40, 0x7604, R21 ;  /* 0x0000760428287816 */ /* 0x000fe40000000015 */
[----:B------:R-:W-:Y:S02]  /*9920*/  SHF.R.U32.HI R21, RZ, 0x10, R13 ;  /* 0x00000010ff157819 */ /* 0x000fe4000001160d */
[----:B------:R-:W-:Y:S02]  /*9930*/  PRMT R44, R47, 0x7604, R44 ;  /* 0x000076042f2c7816 */ /* 0x000fe4000000002c */
[----:B------:R-:W-:Y:S01]  /*9940*/  PRMT R49, R43, 0x7604, R42 ;  /* 0x000076042b317816 */ /* 0x000fe2000000002a */
[----:B------:R-:W-:Y:S01]  /*9950*/  IMAD.U32 R21, R21, 0x10000, RZ ;  /* 0x0001000015157824 */ /* 0x000fe200078e00ff */
[----:B------:R-:W-:-:S02]  /*9960*/  SHF.R.U32.HI R47, RZ, 0x10, R5 ;  /* 0x00000010ff2f7819 */ /* 0x000fc40000011605 */
[----:B------:R-:W-:Y:S02]  /*9970*/  SHF.R.U32.HI R43, RZ, 0x10, R15 ;  /* 0x00000010ff2b7819 */ /* 0x000fe4000001160f */
[----:B------:R-:W-:Y:S01]  /*9980*/  LOP3.LUT R21, R38, 0xff0000, R21, 0xf8, !PT ;  /* 0x00ff000026157812 */ /* 0x000fe200078ef815 */
[----:B------:R-:W-:Y:S01]  /*9990*/  IMAD.U32 R47, R47, 0x10000, RZ ;  /* 0x000100002f2f7824 */ /* 0x000fe200078e00ff */
[----:B------:R-:W-:Y:S01]  /*99a0*/  LOP3.LUT R39, R39, 0xff0000, R12, 0xf8, !PT ;  /* 0x00ff000027277812 */ /* 0x000fe200078ef80c */
[----:B------:R-:W-:Y:S01]  /*99b0*/  IMAD.U32 R43, R43, 0x10000, RZ ;  /* 0x000100002b2b7824 */ /* 0x000fe200078e00ff */
[----:B------:R-:W-:Y:S02]  /*99c0*/  LOP3.LUT R41, R41, 0xff0000, R14, 0xf8, !PT ;  /* 0x00ff000029297812 */ /* 0x000fe400078ef80e */
[----:B------:R-:W-:Y:S02]  /*99d0*/  LOP3.LUT R47, R40, 0xff0000, R47, 0xf8, !PT ;  /* 0x00ff0000282f7812 */ /* 0x000fe400078ef82f */
[----:B------:R-:W-:-:S02]  /*99e0*/  LOP3.LUT R43, R20, 0xff0000, R43, 0xf8, !PT ;  /* 0x00ff0000142b7812 */ /* 0x000fc400078ef82b */
        /* <DEDUP_REMOVED lines=11> */
[-C--:B0-----:R-:W-:Y:S02]  /*9aa0*/  F2FP.F16.E4M3.UNPACK_B R41, R31.reuse ;  /* 0x0000001fff29723e */ /* 0x081fe400020006ff */
[----:B------:R-:W-:-:S02]  /*9ab0*/  F2FP.F16.E4M3.UNPACK_B R46, R31.H1 ;  /* 0x0000001fff2e723e */ /* 0x000fc400030006ff */
[-C--:B------:R-:W-:Y:S02]  /*9ac0*/  F2FP.F16.E4M3.UNPACK_B R14, R28.reuse ;  /* 0x0000001cff0e723e */ /* 0x080fe400020006ff */
[----:B------:R-:W-:Y:S02]  /*9ad0*/  F2FP.F16.E4M3.UNPACK_B R38, R28.H1 ;  /* 0x0000001cff26723e */ /* 0x000fe400030006ff */
[----:B------:R-:W-:Y:S02]  /*9ae0*/  F2FP.F16.E4M3.UNPACK_B R49, R48 ;  /* 0x00000030ff31723e */ /* 0x000fe400020006ff */
[----:B-1----:R-:W-:Y:S02]  /*9af0*/  F2FP.F16.E4M3.UNPACK_B R31, R33 ;  /* 0x00000021ff1f723e */ /* 0x002fe400020006ff */
[----:B------:R-:W-:Y:S01]  /*9b00*/  F2FP.F16.E4M3.UNPACK_B R28, R40 ;  /* 0x00000028ff1c723e */ /* 0x000fe200020006ff */
[----:B------:R-:W-:Y:S01]  /*9b10*/  HADD2.F32 R50, -RZ, R49.H0_H0 ;  /* 0x20000031ff327230 */ /* 0x000fe20000004100 */
[-C--:B------:R-:W-:Y:S01]  /*9b20*/  F2FP.F16.E4M3.UNPACK_B R21, R29.reuse ;  /* 0x0000001dff15723e */ /* 0x080fe200020006ff */
[----:B------:R-:W-:Y:S01]  /*9b30*/  HADD2.F32 R6, -RZ, R31.H0_H0 ;  /* 0x2000001fff067230 */ /* 0x000fe20000004100 */
[----:B------:R-:W-:Y:S01]  /*9b40*/  LOP3.LUT R51, R44, 0xff0000, R51, 0xf8, !PT ;  /* 0x00ff00002c337812 */ /* 0x000fe200078ef833 */
[--C-:B------:R-:W-:Y:S01]  /*9b50*/  HADD2.F32 R44, -RZ, R28.reuse.H0_H0 ;  /* 0x2000001cff2c7230 */ /* 0x100fe20000004100 */
[----:B------:R-:W-:Y:S01]  /*9b60*/  F2FP.F16.E4M3.UNPACK_B R39, R29.H1 ;  /* 0x0000001dff27723e */ /* 0x000fe200030006ff */
[----:B------:R-:W-:Y:S01]  /*9b70*/  HADD2.F32 R13, -RZ, R21.H0_H0 ;  /* 0x20000015ff0d7230 */ /* 0x000fe20000004100 */
[-C--:B------:R-:W-:Y:S01]  /*9b80*/  F2FP.F16.E4M3.UNPACK_B R29, R32.reuse ;  /* 0x00000020ff1d723e */ /* 0x080fe200020006ff */
[----:B------:R-:W-:Y:S01]  /*9b90*/  HADD2.F32 R49, -RZ, R49.H1_H1 ;  /* 0x30000031ff317230 */ /* 0x000fe20000004100 */
[----:B------:R-:W-:Y:S01]  /*9ba0*/  F2FP.F16.E4M3.UNPACK_B R43, R32.H1 ;  /* 0x00000020ff2b723e */ /* 0x000fe200030006ff */
[C---:B------:R-:W-:Y:S01]  /*9bb0*/  FMUL.FTZ R32, R6.reuse, R50 ;  /* 0x0000003206207220 */ /* 0x040fe20000410000 */
[-C--:B------:R-:W-:Y:S01]  /*9bc0*/  F2FP.F16.E4M3.UNPACK_B R42, R35.reuse ;  /* 0x00000023ff2a723e */ /* 0x080fe200020006ff */
[----:B------:R-:W-:Y:S01]  /*9bd0*/  HADD2.F32 R31, -RZ, R31.H1_H1 ;  /* 0x3000001fff1f7230 */ /* 0x000fe20000004100 */
[----:B------:R-:W-:Y:S01]  /*9be0*/  F2FP.F16.E4M3.UNPACK_B R47, R35.H1 ;  /* 0x00000023ff2f723e */ /* 0x000fe200030006ff */
[-C--:B------:R-:W-:Y:S01]  /*9bf0*/  FMUL.FTZ R35, R6, R44.reuse ;  /* 0x0000002c06237220 */ /* 0x080fe20000410000 */
[----:B------:R-:W-:Y:S01]  /*9c00*/  F2FP.F16.E4M3.UNPACK_B R33, R33.H1 ;  /* 0x00000021ff21723e */ /* 0x000fe200030006ff */
[C---:B------:R-:W-:Y:S01]  /*9c10*/  FFMA.FTZ R6, R13.reuse, R44, -R32 ;  /* 0x0000002c0d067223 */ /* 0x040fe20000010820 */
[----:B------:R-:W-:Y:S01]  /*9c20*/  F2FP.F16.E4M3.UNPACK_B R48, R48.H1 ;  /* 0x00000030ff30723e */ /* 0x000fe200030006ff */
[----:B------:R-:W-:Y:S01]  /*9c30*/  FFMA.FTZ R13, R13, R50, R35 ;  /* 0x000000320d0d7223 */ /* 0x000fe20000010023 */
[----:B------:R-:W-:Y:S01]  /*9c40*/  F2FP.F16.E4M3.UNPACK_B R40, R40.H1 ;  /* 0x00000028ff28723e */ /* 0x000fe200030006ff */
[----:B------:R-:W-:-:S02]  /*9c50*/  HADD2.F32 R35, -RZ, R28.H1_H1 ;  /* 0x3000001cff237230 */ /* 0x000fc40000004100 */
[----:B------:R-:W-:Y:S01]  /*9c60*/  FMUL.FTZ R53, R31, R49 ;  /* 0x000000311f357220 */ /* 0x000fe20000410000 */
[----:B------:R-:W-:Y:S01]  /*9c70*/  HADD2.F32 R28, -RZ, R21.H1_H1 ;  /* 0x30000015ff1c7230 */ /* 0x000fe20000004100 */
[----:B------:R-:W-:Y:S01]  /*9c80*/  LOP3.LUT R51, R51, 0xff000000, R7, 0xf8, !PT ;  /* 0xff00000033337812 */ /* 0x000fe200078ef807 */
[----:B------:R-:W-:Y:S02]  /*9c90*/  HADD2.F32 R50, -RZ, R48.H0_H0 ;  /* 0x20000030ff327230 */ /* 0x000fe40000004100 */
[----:B------:R-:W-:Y:S01]  /*9ca0*/  FMUL.FTZ R52, R31, R35 ;  /* 0x000000231f347220 */ /* 0x000fe20000410000 */
[----:B------:R-:W-:Y:S01]  /*9cb0*/  HADD2.F32 R21, -RZ, R33.H0_H0 ;  /* 0x20000021ff157230 */ /* 0x000fe20000004100 */
[-C--:B------:R-:W-:Y:S01]  /*9cc0*/  F2FP.F16.E4M3.UNPACK_B R7, R34.reuse ;  /* 0x00000022ff07723e */ /* 0x080fe200020006ff */
[----:B------:R-:W-:Y:S01]  /*9cd0*/  HADD2.F32 R44, -RZ, R40.H0_H0 ;  /* 0x20000028ff2c7230 */ /* 0x000fe20000004100 */
[----:B------:R-:W-:Y:S01]  /*9ce0*/  F2FP.F16.E4M3.UNPACK_B R34, R34.H1 ;  /* 0x00000022ff22723e */ /* 0x000fe200030006ff */
[----:B------:R-:W-:-:S02]  /*9cf0*/  HADD2.F32 R32, -RZ, R39.H0_H0 ;  /* 0x20000027ff207230 */ /* 0x000fc40000004100 */
[C---:B------:R-:W-:Y:S01]  /*9d00*/  FMUL.FTZ R31, R21.reuse, R50 ;  /* 0x00000032151f7220 */ /* 0x040fe20000410000 */
[----:B------:R-:W-:Y:S02]  /*9d10*/  HADD2.F32 R39, -RZ, R39.H1_H1 ;  /* 0x30000027ff277230 */ /* 0x000fe40000004100 */
[-C--:B------:R-:W-:Y:S01]  /*9d20*/  FMUL.FTZ R55, R21, R44.reuse ;  /* 0x0000002c15377220 */ /* 0x080fe20000410000 */
[----:B------:R-:W-:Y:S01]  /*9d30*/  FFMA.FTZ R21, R28, R35, -R53 ;  /* 0x000000231c157223 */ /* 0x000fe20000010835 */
[----:B------:R-:W-:Y:S01]  /*9d40*/  FFMA.FTZ R31, R32, R44, -R31 ;  /* 0x0000002c201f7223 */ /* 0x000fe2000001081f */
[----:B------:R-:W-:Y:S01]  /*9d50*/  FFMA.FTZ R28, R28, R49, R52 ;  /* 0x000000311c1c7223 */ /* 0x000fe20000010034 */
[----:B------:R-:W-:Y:S01]  /*9d60*/  FFMA.FTZ R32, R32, R50, R55 ;  /* 0x0000003220207223 */ /* 0x000fe20000010037 */
[----:B------:R-:W-:Y:S01]  /*9d70*/  F2FP.F16.E4M3.UNPACK_B R52, R51 ;  /* 0x00000033ff34723e */ /* 0x000fe200020006ff */
[----:B------:R-:W-:Y:S01]  /*9d80*/  HADD2.F32 R50, -RZ, R48.H1_H1 ;  /* 0x30000030ff327230 */ /* 0x000fe20000004100 */
[----:B------:R-:W-:Y:S01]  /*9d90*/  F2FP.F16.E4M3.UNPACK_B R48, R45 ;  /* 0x0000002dff30723e */ /* 0x000fe200020006ff */
        /* <DEDUP_REMOVED lines=10> */
[----:B------:R-:W-:Y:S02]  /*9e40*/  HADD2.F32 R33, -RZ, R41.H0_H0 ;  /* 0x20000029ff217230 */ /* 0x000fe40000004100 */
[C---:B------:R-:W-:Y:S01]  /*9e50*/  FMUL.FTZ R56, R40.reuse, R53 ;  /* 0x0000003528387220 */ /* 0x040fe20000410000 */
[----:B------:R-:W-:Y:S02]  /*9e60*/  HADD2.F32 R52, -RZ, R52.H1_H1 ;  /* 0x30000034ff347230 */ /* 0x000fe40000004100 */
[-C--:B------:R-:W-:Y:S01]  /*9e70*/  FMUL.FTZ R58, R40, R49.reuse ;  /* 0x00000031283a7220 */ /* 0x080fe20000410000 */
[C---:B------:R-:W-:Y:S01]  /*9e80*/  FFMA.FTZ R40, R39.reuse, R44, -R54 ;  /* 0x0000002c27287223 */ /* 0x040fe20000010836 */
[----:B------:R-:W-:Y:S01]  /*9e90*/  FFMA.FTZ R39, R39, R50, R35 ;  /* 0x0000003227277223 */ /* 0x000fe20000010023 */
[C---:B------:R-:W-:Y:S01]  /*9ea0*/  FFMA.FTZ R35, R33.reuse, R49, -R56 ;  /* 0x0000003121237223 */ /* 0x040fe20000010838 */
[----:B------:R-:W-:Y:S01]  /*9eb0*/  HADD2.F32 R49, -RZ, R48.H1_H1 ;  /* 0x30000030ff317230 */ /* 0x000fe20000004100 */
[----:B------:R-:W-:Y:S01]  /*9ec0*/  F2FP.F16.E4M3.UNPACK_B R48, R45.H1 ;  /* 0x0000002dff30723e */ /* 0x000fe200030006ff */
[----:B------:R-:W-:Y:S01]  /*9ed0*/  FFMA.FTZ R33, R33, R53, R58 ;  /* 0x0000003521217223 */ /* 0x000fe2000001003a */
[----:B------:R-:W-:Y:S01]  /*9ee0*/  HADD2.F32 R42, -RZ, R42.H1_H1 ;  /* 0x3000002aff2a7230 */ /* 0x000fe20000004100 */
[----:B------:R-:W-:Y:S01]  /*9ef0*/  F2FP.SATFINITE.E4M3.F32.PACK_AB_MERGE_C R32, R39, R32, RZ ;  /* 0x000000202720723e */ /* 0x000fe200048070ff */
[----:B------:R-:W-:-:S02]  /*9f00*/  HADD2.F32 R53, -RZ, R51.H0_H0 ;  /* 0x20000033ff357230 */ /* 0x000fc40000004100 */
[----:B------:R-:W-:Y:S02]  /*9f10*/  HADD2.F32 R44, -RZ, R47.H0_H0 ;  /* 0x2000002fff2c7230 */ /* 0x000fe40000004100 */
        /* <DEDUP_REMOVED lines=16> */
[----:B------:R-:W-:Y:S01]  /*a020*/  F2FP.SATFINITE.E4M3.F32.PACK_AB_MERGE_C R13, R28, R13, R32 ;  /* 0x0000000d1c0d723e */ /* 0x000fe20004807020 */
[----:B------:R-:W-:Y:S02]  /*a030*/  HADD2.F32 R54, -RZ, R53.H0_H0 ;  /* 0x20000035ff367230 */ /* 0x000fe40000004100 */
[----:B------:R-:W-:Y:S01]  /*a040*/  FMUL.FTZ R58, R47, R52 ;  /* 0x000000342f3a7220 */ /* 0x000fe20000410000 */
[----:B------:R-:W-:-:S02]  /*a050*/  HADD2.F32 R46, -RZ, R43.H0_H0 ;  /* 0x2000002bff2e7230 */ /* 0x000fc40000004100 */
[----:B------:R-:W-:Y:S02]  /*a060*/  HADD2.F32 R55, -RZ, R51.H1_H1 ;  /* 0x30000033ff377230 */ /* 0x000fe40000004100 */
        /* <DEDUP_REMOVED lines=16> */
[----:B------:R-:W-:Y:S01]  /*a170*/  FFMA.FTZ R48, R48, R55, R58 ;  /* 0x0000003730307223 */ /* 0x000fe2000001003a */
[----:B------:R-:W-:-:S02]  /*a180*/  HADD2.F32 R43, -RZ, R52.H0_H0 ;  /* 0x20000034ff2b7230 */ /* 0x000fc40000004100 */
[C---:B------:R-:W-:Y:S01]  /*a190*/  FFMA.FTZ R56, R38.reuse, R51, -R15 ;  /* 0x0000003326387223 */ /* 0x040fe2000001080f */
[--C-:B------:R-:W-:Y:S02]  /*a1a0*/  HADD2.F32 R20, -RZ, R29.reuse.H0_H0 ;  /* 0x2000001dff147230 */ /* 0x100fe40000004100 */
        /* <DEDUP_REMOVED lines=26> */
[----:B------:R-:W-:Y:S02]  /*a350*/  HADD2.F32 R34, -RZ, R34.H1_H1 ;  /* 0x30000022ff227230 */ /* 0x000fe40000004100 */
[----:B------:R-:W-:-:S02]  /*a360*/  HADD2.F32 R51, -RZ, R38.H1_H1 ;  /* 0x30000026ff337230 */ /* 0x000fc40000004100 */
[----:B------:R-:W-:Y:S01]  /*a370*/  FFMA.FTZ R57, R14, R29, -R57 ;  /* 0x0000001d0e397223 */ /* 0x000fe20000010839 */
[----:B------:R-:W-:Y:S02]  /*a380*/  HADD2.F32 R30, -RZ, R30.H1_H1 ;  /* 0x3000001eff1e7230 */ /* 0x000fe40000004100 */
[----:B------:R-:W-:Y:S01]  /*a390*/  FMUL.FTZ R20, R34, R43 ;  /* 0x0000002b22147220 */ /* 0x000fe20000410000 */
[----:B------:R-:W-:Y:S01]  /*a3a0*/  FFMA.FTZ R50, R14, R50, R15 ;  /* 0x000000320e327223 */ /* 0x000fe2000001000f */
[-C--:B------:R-:W-:Y:S01]  /*a3b0*/  FMUL.FTZ R29, R34, R51.reuse ;  /* 0x00000033221d7220 */ /* 0x080fe20000410000 */
[--C-:B------:R-:W-:Y:S02]  /*a3c0*/  HADD2.F32 R15, -RZ, R12.reuse.H0_H0 ;  /* 0x2000000cff0f7230 */ /* 0x100fe40000004100 */
[C---:B------:R-:W-:Y:S01]  /*a3d0*/  FFMA.FTZ R51, R30.reuse, R51, R20 ;  /* 0x000000331e337223 */ /* 0x040fe20000010014 */
[----:B------:R-:W-:Y:S02]  /*a3e0*/  HADD2.F32 R14, -RZ, R12.H1_H1 ;  /* 0x3000000cff0e7230 */ /* 0x000fe40000004100 */
[----:B------:R-:W-:Y:S01]  /*a3f0*/  FFMA.FTZ R34, R30, R43, -R29 ;  /* 0x0000002b1e227223 */ /* 0x000fe2000001081d */
[----:B------:R-:W-:-:S02]  /*a400*/  HADD2.F32 R12, -RZ, R7.H0_H0 ;  /* 0x20000007ff0c7230 */ /* 0x000fc40000004100 */
[--C-:B------:R-:W-:Y:S01]  /*a410*/  HADD2.F32 R20, -RZ, R4.reuse.H1_H1 ;  /* 0x30000004ff147230 */ /* 0x100fe20000004100 */
[----:B------:R-:W-:Y:S01]  /*a420*/  F2FP.SATFINITE.E4M3.F32.PACK_AB_MERGE_C R50, R51, R50, RZ ;  /* 0x000000323332723e */ /* 0x000fe200048070ff */
[----:B------:R-:W-:Y:S01]  /*a430*/  HADD2.F32 R7, -RZ, R7.H1_H1 ;  /* 0x30000007ff077230 */ /* 0x000fe20000004100 */
[----:B------:R-:W-:Y:S01]  /*a440*/  F2FP.SATFINITE.E4M3.F32.PACK_AB_MERGE_C R34, R34, R57, RZ ;  /* 0x000000392222723e */ /* 0x000fe200048070ff */
[----:B------:R-:W-:Y:S02]  /*a450*/  HADD2.F32 R29, -RZ, R4.H0_H0 ;  /* 0x20000004ff1d7230 */ /* 0x000fe40000004100 */
[--C-:B------:R-:W-:Y:S02]  /*a460*/  HADD2.F32 R4, -RZ, R5.reuse.H0_H0 ;  /* 0x20000005ff047230 */ /* 0x100fe40000004100 */
[C---:B------:R-:W-:Y:S01]  /*a470*/  FMUL.FTZ R30, R7.reuse, R20 ;  /* 0x00000014071e7220 */ /* 0x040fe20000410000 */
[----:B------:R-:W-:Y:S02]  /*a480*/  HADD2.F32 R5, -RZ, R5.H1_H1 ;  /* 0x30000005ff057230 */ /* 0x000fe40000004100 */
[C---:B------:R-:W-:Y:S01]  /*a490*/  FMUL.FTZ R43, R12.reuse, R29 ;  /* 0x0000001d0c2b7220 */ /* 0x040fe20000410000 */
[-C--:B------:R-:W-:Y:S01]  /*a4a0*/  FMUL.FTZ R7, R7, R14.reuse ;  /* 0x0000000e07077220 */ /* 0x080fe20000410000 */
[----:B------:R-:W-:Y:S01]  /*a4b0*/  FMUL.FTZ R12, R12, R15 ;  /* 0x0000000f0c0c7220 */ /* 0x000fe20000410000 */
[----:B------:R-:W-:-:S02]  /*a4c0*/  FFMA.FTZ R30, R5, R14, -R30 ;  /* 0x0000000e051e7223 */ /* 0x000fc4000001081e */
[----:B------:R-:W-:Y:S01]  /*a4d0*/  FFMA.FTZ R14, R5, R20, R7 ;  /* 0x00000014050e7223 */ /* 0x000fe20000010007 */
[C---:B------:R-:W-:Y:S01]  /*a4e0*/  FFMA.FTZ R43, R4.reuse, R15, -R43 ;  /* 0x0000000f042b7223 */ /* 0x040fe2000001082b */
[----:B------:R-:W-:Y:S01]  /*a4f0*/  FFMA.FTZ R29, R4, R29, R12 ;  /* 0x0000001d041d7223 */ /* 0x000fe2000001000c */
        /* <DEDUP_REMOVED lines=14> */
.L_x_10476:
[----:B------:R-:W-:Y:S05]  /*a5e0*/  BSYNC B1 ;  /* 0x0000000000017941 */ /* 0x000fea0003800000 */
.L_x_10475:
        /* <DEDUP_REMOVED lines=68> */
[----:B-1----:R-:W-:-:S02]  /*aa30*/  PRMT R39, R30, 0x7054, R37 ;  /* 0x000070541e277816 */ /* 0x002fc40000000025 */
        /* <DEDUP_REMOVED lines=186> */
.L_x_10465:
[----:B------:R-:W-:Y:S05]  /*b5e0*/  BSYNC B0 ;  /* 0x0000000000007941 */ /* 0x000fea0003800000 */
.L_x_10458:
        /* <DEDUP_REMOVED lines=8> */
.L_x_10455:
[----:B0-2---:R-:W-:-:S05]  /*b670*/  IMAD.U32 R0, RZ, RZ, UR36 ;  /* 0x00000024ff007e24 */ /* 0x005fca000f8e00ff */
[----:B------:R-:W-:-:S13]  /*b680*/  ISETP.NE.AND P1, PT, R0, 0x3, PT ;  /* 0x000000030000780c */ /* 0x000fda0003f25270 */
[----:B------:R-:W-:Y:S05]  /*b690*/  @!P1 BRA `(.L_x_10477) ;  /* 0x0000000000049947 */ /* 0x000fea0003800000 */
[----:B------:R-:W-:Y:S01]  /*b6a0*/  BPT.TRAP 0x1 ;  /* 0x000000040000795c */ /* 0x000fe20000300000 */
.L_x_10477:
[----:B-----5:R-:W-:Y:S01]  /*b6b0*/  IMAD R10, R18, 0x8, R16 ;  /* 0x00000008120a7824 */ /* 0x020fe200078e0210 */
[----:B-1----:R-:W-:-:S04]  /*b6c0*/  SHF.L.U32 R3, R152, 0x1f, RZ ;  /* 0x0000001f98037819 */ /* 0x002fc800000006ff */
[----:B------:R0:W1:Y:S01]  /*b6d0*/  SYNCS.PHASECHK.TRANS64.TRYWAIT P0, [R10+URZ+0x19c30], R3 ;  /* 0x019c30030a0075a7 */ /* 0x000062000800017f */
[----:B------:R-:W-:Y:S05]  /*b6e0*/  @!P1 BRA `(.L_x_10478) ;  /* 0x0000000000049947 */ /* 0x000fea0003800000 */
[----:B------:R-:W-:Y:S01]  /*b6f0*/  BPT.TRAP 0x1 ;  /* 0x000000040000795c */ /* 0x000fe20000300000 */
.L_x_10478:
[----:B------:R-:W2:Y:S02]  /*b700*/  S2R R0, SR_TID.X ;  /* 0x0000000000007919 */ /* 0x000ea40000002100 */
[----:B--2---:R-:W-:-:S04]  /*b710*/  LOP3.LUT R0, R0, 0x7f, RZ, 0xc0, !PT ;  /* 0x0000007f00007812 */ /* 0x004fc800078ec0ff */
[----:B------:R-:W-:Y:S01]  /*b720*/  ISETP.NE.AND P2, PT, R0, RZ, PT ;  /* 0x000000ff0000720c */ /* 0x000fe20003f45270 */
[----:B-1----:R-:W-:-:S12]  /*b730*/  @P0 BRA `(.L_x_10479) ;  /* 0x0000000000080947 */ /* 0x002fd80003800000 */
[----:B------:R-:W1:Y:S02]  /*b740*/  SYNCS.PHASECHK.TRANS64.TRYWAIT P0, [R10+URZ+0x19c30], R3 ;  /* 0x019c30030a0075a7 */ /* 0x000e64000800017f */
[----:B-1----:R-:W-:Y:S05]  /*b750*/  @!P0 BRA `(.L_x_10480) ;  /* 0x0000010400c08947 */ /* 0x002fea0003800000 */
.L_x_10479:
[----:B------:R-:W-:Y:S05]  /*b760*/  WARPSYNC.ALL ;  /* 0x0000000000007948 */ /* 0x000fea0003800000 */
[----:B------:R-:W-:Y:S01]  /*b770*/  VIADD R0, R16, 0x13800 ;  /* 0x0001380010007836 */ /* 0x000fe20000000000 */
[----:B------:R-:W2:Y:S04]  /*b780*/  LDL R12, [R1+0x44] ;  /* 0x00004400010c7983 */ /* 0x000ea80000100800 */
[----:B------:R-:W-:Y:S01]  /*b790*/  SHF.R.U32.HI R0, RZ, 0x4, R0 ;  /* 0x00000004ff007819 */ /* 0x000fe20000011600 */
[----:B------:R-:W2:Y:S03]  /*b7a0*/  LDL R94, [R1+0x20] ;  /* 0x00002000015e7983 */ /* 0x000ea60000100800 */
[----:B------:R-:W-:Y:S01]  /*b7b0*/  LOP3.LUT R0, R0, 0x3fff, RZ, 0xc0, !PT ;  /* 0x00003fff00007812 */ /* 0x000fe200078ec0ff */
[----:B------:R-:W5:Y:S03]  /*b7c0*/  LDL R11, [R1+0x40] ;  /* 0x00004000010b7983 */ /* 0x000f660000100800 */
[----:B----4-:R-:W-:Y:S01]  /*b7d0*/  LOP3.LUT R21, R0, 0x10000, RZ, 0xfc, !PT ;  /* 0x0001000000157812 */ /* 0x010fe200078efcff */
[----:B---3--:R-:W-:Y:S01]  /*b7e0*/  IMAD.MOV.U32 R7, RZ, RZ, -0x3ffffff0 ;  /* 0xc0000010ff077424 */ /* 0x008fe200078e00ff */
[----:B------:R-:W-:Y:S01]  /*b7f0*/  LOP3.LUT R6, R36, 0x10000, RZ, 0xfc, !PT ;  /* 0x0001000024067812 */ /* 0x000fe200078efcff */
[----:B------:R-:W-:Y:S01]  /*b800*/  IMAD.MOV.U32 R5, RZ, RZ, -0x3ffffff0 ;  /* 0xc0000010ff057424 */ /* 0x000fe200078e00ff */
[----:B------:R-:W3:Y:S01]  /*b810*/  LDL R90, [R1+0x28] ;  /* 0x00002800015a7983 */ /* 0x000ee20000100800 */
[----:B------:R-:W-:Y:S01]  /*b820*/  IMAD R4, R18, 0x300, R21 ;  /* 0x0000030012047824 */ /* 0x000fe200078e0215 */
[----:B------:R-:W-:-:S02]  /*b830*/  R2UR UR4, R6 ;  /* 0x00000000060472ca */ /* 0x000fc400000e0000 */
[----:B------:R-:W4:Y:S01]  /*b840*/  LDL R92, [R1+0x24] ;  /* 0x00002400015c7983 */ /* 0x000f220000100800 */
[----:B------:R-:W-:Y:S01]  /*b850*/  R2UR UR5, R7 ;  /* 0x00000000070572ca */ /* 0x000fe200000e0000 */
[----:B------:R-:W-:Y:S01]  /*b860*/  IMAD.MOV.U32 R15, RZ, RZ, -0x3ffffff0 ;  /* 0xc0000010ff0f7424 */ /* 0x000fe200078e00ff */
[----:B------:R-:W-:Y:S01]  /*b870*/  R2UR UR6, R4 ;  /* 0x00000000040672ca */ /* 0x000fe200000e0000 */
[----:B------:R-:W-:Y:S01]  /*b880*/  IMAD.MOV.U32 R9, RZ, RZ, -0x3ffffff0 ;  /* 0xc0000010ff097424 */ /* 0x000fe200078e00ff */
[----:B------:R-:W-:Y:S01]  /*b890*/  R2UR UR7, R5 ;  /* 0x00000000050772ca */ /* 0x000fe200000e0000 */
[----:B------:R-:W-:Y:S01]  /*b8a0*/  WARPGROUP.ARRIVE ;  /* 0x00000000000079c5 */ /* 0x000fe20000000000 */
[----:B------:R-:W-:Y:S01]  /*b8b0*/  IMAD.MOV.U32 R157, RZ, RZ, -0x3ffffff0 ;  /* 0xc0000010ff9d7424 */ /* 0x000fe200078e00ff */
[----:B------:R-:W0:Y:S10]  /*b8c0*/  LDC R0, c[0x0][0x448] ;  /* 0x00011200ff007b82 */ /* 0x000e340000000800 */
        /* <DEDUP_REMOVED lines=23> */
[----:B--2---:R-:W-:-:S04]  /*ba40*/  IMAD.IADD R8, R12, 0x1, R94 ;  /* 0x000000010c087824 */ /* 0x004fc800078e025e */
[----:B0-----:R-:W-:-:S05]  /*ba50*/  @P0 IMAD.HI.U32 R0, R8, R3, RZ ;  /* 0x0000000308000227 */ /* 0x001fca00078e00ff */
[----:B-1----:R-:W-:Y:S01]  /*ba60*/  @P0 SHF.R.U32.HI R8, RZ, R5, R0 ;  /* 0x00000005ff080219 */ /* 0x002fe20000011600 */
[----:B------:R-:W-:-:S04]  /*ba70*/  IMAD.MOV.U32 R3, RZ, RZ, -0x80 ;  /* 0xffffff80ff037424 */ /* 0x000fc800078e00ff */
[----:B------:R-:W0:Y:S01]  /*ba80*/  SHFL.IDX PT, R5, R8, 0x1, 0x1c1f ;  /* 0x003c1f0008057f89 */ /* 0x000e2200000e0000 */
[----:B------:R-:W-:-:S04]  /*ba90*/  IMAD R0, R88, R3, 0x80 ;  /* 0x0000008058007424 */ /* 0x000fc800078e0203 */
[----:B------:R-:W-:Y:S02]  /*baa0*/  VIADD R3, R0, 0x1 ;  /* 0x0000000100037836 */ /* 0x000fe40000000000 */
[----:B---3--:R-:W-:Y:S02]  /*bab0*/  IMAD.IADD R4, R90, 0x1, R0 ;  /* 0x000000015a047824 */ /* 0x008fe400078e0200 */
[C---:B-----5:R-:W-:Y:S02]  /*bac0*/  IMAD R3, R11.reuse, -0x2, R3 ;  /* 0xfffffffe0b037824 */ /* 0x060fe400078e0203 */
[----:B------:R-:W-:-:S03]  /*bad0*/  IMAD R4, R11, -0x2, R4 ;  /* 0xfffffffe0b047824 */ /* 0x000fc600078e0204 */
[----:B----4-:R-:W-:-:S04]  /*bae0*/  IADD3 R3, -R92, R3, R90 ;  /* 0x000000035c037210 */ /* 0x010fc80007ffe15a */
[----:B0-----:R-:W-:-:S04]  /*baf0*/  VIADDMNMX R0, R5, R3, R4, PT ;  /* 0x0000000305007246 */ /* 0x001fc80003800104 */
[C---:B------:R-:W-:Y:S02]  /*bb00*/  ISETP.GT.AND P3, PT, R0.reuse, RZ, PT ;  /* 0x000000ff0000720c */ /* 0x040fe40003f64270 */
[C---:B------:R-:W-:Y:S02]  /*bb10*/  ISETP.GT.AND P4, PT, R0.reuse, 0x1, PT ;  /* 0x000000010000780c */ /* 0x040fe40003f84270 */
[----:B------:R-:W-:Y:S01]  /*bb20*/  ISETP.GT.AND P5, PT, R0, 0x8, PT ;  /* 0x000000080000780c */ /* 0x000fe20003fa4270 */
[----:B------:R0:W-:Y:S01]  /*bb30*/  STL.64 [R1], R14 ;  /* 0x0000000e01007387 */ /* 0x0001e20000100a00 */
[----:B------:R-:W-:Y:S02]  /*bb40*/  WARPGROUP.DEPBAR.LE gsb0, 0x0 ;  /* 0x00008000000079c5 */ /* 0x000fe40000010000 */
[----:B------:R-:W-:Y:S02]  /*bb50*/  FSEL R5, R26, -INF , P3 ;  /* 0xff8000001a057808 */ /* 0x000fe40001800000 */
        /* <DEDUP_REMOVED lines=20> */
[----:B0-----:R-:W-:Y:S02]  /*bca0*/  FSEL R15, R42, -INF , P4 ;  /* 0xff8000002a0f7808 */ /* 0x001fe40002000000 */
        /* <DEDUP_REMOVED lines=75> */
[C---:B------:R-:W-:Y:S02]  /*c160*/  ISETP.GT.AND P4, PT, R3.reuse, 0x1, PT ;  /* 0x000000010300780c */ /* 0x040fe40003f84270 */
[----:B------:R-:W-:Y:S02]  /*c170*/  ISETP.GT.AND P5, PT, R3, 0x8, PT ;  /* 0x000000080300780c */ /* 0x000fe40003fa4270 */
[----:B0-----:R-:W-:-:S04]  /*c180*/  FMNMX.FTZ R0, R14, R111, !PT ;  /* 0x0000006f0e007209 */ /* 0x001fc80007810000 */
[----:B------:R-:W-:Y:S01]  /*c190*/  FSETP.NEU.FTZ.AND P3, PT, R0, -INF , PT ;  /* 0xff8000000000780b */ /* 0x000fe20003f7d000 */
[----:B------:R-:W-:-:S05]  /*c1a0*/  FFMA.FTZ R111, R2, R0, -8 ;  /* 0xc1000000026f7423 */ /* 0x000fca0000010000 */
[----:B------:R-:W-:Y:S02]  /*c1b0*/  FSEL R111, R111, RZ, P3 ;  /* 0x000000ff6f6f7208 */ /* 0x000fe40001800000 */
[----:B------:R-:W-:Y:S02]  /*c1c0*/  ISETP.GT.AND P3, PT, R3, RZ, PT ;  /* 0x000000ff0300720c */ /* 0x000fe40003f64270 */
[----:B------:R-:W-:Y:S01]  /*c1d0*/  FSEL R25, R25, -INF , P4 ;  /* 0xff80000019197808 */ /* 0x000fe20002000000 */
[----:B------:R-:W-:-:S01]  /*c1e0*/  FFMA.FTZ R8, R2, R9, -R111 ;  /* 0x0000000902087223 */ /* 0x000fc2000001086f */
[----:B------:R-:W-:Y:S01]  /*c1f0*/  FSEL R9, R24, -INF , P3 ;  /* 0xff80000018097808 */ /* 0x000fe20001800000 */
[----:B------:R-:W-:-:S01]  /*c200*/  FFMA.FTZ R20, R2, R27, -R111 ;  /* 0x0000001b02147223 */ /* 0x000fc2000001086f */
        /* <DEDUP_REMOVED lines=18> */
[----:B------:R0:W-:Y:S01]  /*c330*/  MUFU.EX2 R4, R20 ;  /* 0x0000001400047308 */ /* 0x0001e20000000800 */
[----:B------:R-:W-:Y:S02]  /*c340*/  ISETP.GT.AND P3, PT, R3, 0x21, PT ;  /* 0x000000210300780c */ /* 0x000fe40003f64270 */
[----:B------:R-:W-:Y:S01]  /*c350*/  FMNMX.FTZ R14, R37, R14, !PT ;  /* 0x0000000e250e7209 */ /* 0x000fe20007810000 */
[----:B0-----:R-:W-:-:S01]  /*c360*/  FFMA.FTZ R20, R2, R35, -R111 ;  /* 0x0000002302147223 */ /* 0x001fc2000001086f */
[----:B------:R-:W-:-:S02]  /*c370*/  FSEL R35, R40, -INF , P4 ;  /* 0xff80000028237808 */ /* 0x000fc40002000000 */
[----:B------:R-:W-:Y:S02]  /*c380*/  ISETP.GT.AND P4, PT, R3, 0x28, PT ;  /* 0x000000280300780c */ /* 0x000fe40003f84270 */
[----:B------:R-:W-:Y:S02]  /*c390*/  FSEL R41, R41, -INF , P3 ;  /* 0xff80000029297808 */ /* 0x000fe40001800000 */
[----:B------:R-:W-:Y:S01]  /*c3a0*/  FMNMX.FTZ R14, R35, R14, !PT ;  /* 0x0000000e230e7209 */ /* 0x000fe20007810000 */
[----:B------:R0:W-:Y:S01]  /*c3b0*/  MUFU.EX2 R12, R20 ;  /* 0x00000014000c7308 */ /* 0x0001e20000000800 */
[C---:B------:R-:W-:Y:S02]  /*c3c0*/  ISETP.GT.AND P3, PT, R3.reuse, 0x29, PT ;  /* 0x000000290300780c */ /* 0x040fe40003f64270 */
[----:B------:R-:W-:Y:S02]  /*c3d0*/  FSEL R117, R44, -INF , P4 ;  /* 0xff8000002c757808 */ /* 0x000fe40002000000 */
[----:B------:R-:W-:-:S02]  /*c3e0*/  ISETP.GT.AND P4, PT, R3, 0x30, PT ;  /* 0x000000300300780c */ /* 0x000fc40003f84270 */
[----:B0-----:R-:W-:Y:S02]  /*c3f0*/  FMNMX.FTZ R20, R41, R14, !PT ;  /* 0x0000000e29147209 */ /* 0x001fe40007810000 */
[----:B------:R-:W-:Y:S02]  /*c400*/  FSEL R45, R45, -INF , P3 ;  /* 0xff8000002d2d7808 */ /* 0x000fe40001800000 */
[----:B------:R-:W-:Y:S01]  /*c410*/  FMNMX.FTZ R20, R117, R20, !PT ;  /* 0x0000001475147209 */ /* 0x000fe20007810000 */
[----:B------:R-:W-:-:S01]  /*c420*/  FFMA.FTZ R24, R2, R39, -R111 ;  /* 0x0000002702187223 */ /* 0x000fc2000001086f */
[----:B------:R-:W-:Y:S02]  /*c430*/  ISETP.GT.AND P3, PT, R3, 0x31, PT ;  /* 0x000000310300780c */ /* 0x000fe40003f64270 */
[----:B------:R-:W-:Y:S02]  /*c440*/  FSEL R39, R48, -INF , P4 ;  /* 0xff80000030277808 */ /* 0x000fe40002000000 */
[----:B------:R-:W-:-:S02]  /*c450*/  FMNMX.FTZ R20, R45, R20, !PT ;  /* 0x000000142d147209 */ /* 0x000fc40007810000 */
        /* <DEDUP_REMOVED lines=17> */
[----:B------:R-:W-:Y:S01]  /*c570*/  FFMA.FTZ R30, R2, R89, -R111 ;  /* 0x00000059021e7223 */ /* 0x000fe2000001086f */
        /* <DEDUP_REMOVED lines=46> */
[----:B------:R-:W-:Y:S02]  /*c860*/  FSEL R127, R85, -INF , P3 ;  /* 0xff800000557f7808 */ /* 0x000fe40001800000 */
[----:B------:R-:W-:-:S04]  /*c870*/  FMNMX.FTZ R32, R95, R32, !PT ;  /* 0x000000205f207209 */ /* 0x000fc80007810000 */
[----:B------:R-:W-:-:S05]  /*c880*/  FMNMX.FTZ R3, R127, R32, !PT ;  /* 0x000000207f037209 */ /* 0x000fca0007810000 */
[----:B------:R-:W0:Y:S02]  /*c890*/  SHFL.BFLY PT, R36, R3, 0x2, 0x1f ;  /* 0x0c401f0003247f89 */ /* 0x000e2400000e0000 */
[----:B0-----:R-:W-:-:S05]  /*c8a0*/  FMNMX.FTZ R44, R3, R36, !PT ;  /* 0x00000024032c7209 */ /* 0x001fca0007810000 */
[----:B------:R-:W0:Y:S01]  /*c8b0*/  SHFL.BFLY PT, R3, R44, 0x1, 0x1f ;  /* 0x0c201f002c037f89 */ /* 0x000e2200000e0000 */
[----:B------:R-:W-:-:S01]  /*c8c0*/  FFMA.FTZ R5, R2, R5, -R111 ;  /* 0x0000000502057223 */ /* 0x000fc2000001086f */
[C-C-:B------:R-:W-:Y:S01]  /*c8d0*/  FFMA.FTZ R31, R2.reuse, R31, -R111.reuse ;  /* 0x0000001f021f7223 */ /* 0x140fe2000001086f */
[----:B------:R-:W-:-:S04]  /*c8e0*/  FFMA.FTZ R40, R2, R97, -R111 ;  /* 0x0000006102287223 */ /* 0x000fc8000001086f */
[----:B------:R-:W1:Y:S01]  /*c8f0*/  MUFU.EX2 R5, R5 ;  /* 0x0000000500057308 */ /* 0x000e620000000800 */
[----:B0-----:R-:W-:-:S04]  /*c900*/  FMNMX.FTZ R3, R44, R3, !PT ;  /* 0x000000032c037209 */ /* 0x001fc80007810000 */
[----:B------:R-:W-:Y:S01]  /*c910*/  FSETP.NEU.FTZ.AND P3, PT, R3, -INF , PT ;  /* 0xff8000000300780b */ /* 0x000fe20003f7d000 */
[----:B------:R-:W-:-:S05]  /*c920*/  FFMA.FTZ R54, R2, R3, -8 ;  /* 0xc100000002367423 */ /* 0x000fca0000010003 */
[----:B------:R-:W-:-:S05]  /*c930*/  FSEL R54, R54, RZ, P3 ;  /* 0x000000ff36367208 */ /* 0x000fca0001800000 */
[C-C-:B------:R-:W-:Y:S01]  /*c940*/  FFMA.FTZ R9, R2.reuse, R9, -R54.reuse ;  /* 0x0000000902097223 */ /* 0x140fe20000010836 */
[----:B------:R-:W-:-:S01]  /*c950*/  FFMA.FTZ R46, R2, R25, -R54 ;  /* 0x00000019022e7223 */ /* 0x000fc20000010836 */
[C---:B------:R-:W-:Y:S01]  /*c960*/  FFMA.FTZ R52, R2.reuse, R27, -R54 ;  /* 0x0000001b02347223 */ /* 0x040fe20000010836 */
[----:B------:R-:W0:Y:S01]  /*c970*/  MUFU.EX2 R8, R8 ;  /* 0x0000000800087308 */ /* 0x000e220000000800 */
[----:B------:R-:W-:-:S01]  /*c980*/  FFMA.FTZ R97, R2, R67, -R111 ;  /* 0x0000004302617223 */ /* 0x000fc2000001086f */
[C-C-:B------:R-:W-:Y:S01]  /*c990*/  FFMA.FTZ R67, R2.reuse, R75, -R111.reuse ;  /* 0x0000004b02437223 */ /* 0x140fe2000001086f */
[----:B------:R-:W-:-:S01]  /*c9a0*/  FFMA.FTZ R11, R2, R11, -R111 ;  /* 0x0000000b020b7223 */ /* 0x000fc2000001086f */
[C---:B------:R-:W-:Y:S01]  /*c9b0*/  FFMA.FTZ R75, R2.reuse, R83, -R111 ;  /* 0x00000053024b7223 */ /* 0x040fe2000001086f */
[----:B------:R-:W-:-:S03]  /*c9c0*/  FFMA.FTZ R83, R2, R29, -R54 ;  /* 0x0000001d02537223 */ /* 0x000fc60000010836 */
[----:B------:R-:W-:Y:S01]  /*c9d0*/  MUFU.EX2 R9, R9 ;  /* 0x0000000900097308 */ /* 0x000fe20000000800 */
[----:B------:R-:W-:-:S07]  /*c9e0*/  FFMA.FTZ R25, R2, R113, -R54 ;  /* 0x0000007102197223 */ /* 0x000fce0000010836 */
[----:B------:R-:W2:Y:S01]  /*c9f0*/  MUFU.EX2 R46, R46 ;  /* 0x0000002e002e7308 */ /* 0x000ea20000000800 */
[----:B------:R-:W-:-:S07]  /*ca00*/  FFMA.FTZ R13, R2, R13, -R111 ;  /* 0x0000000d020d7223 */ /* 0x000fce000001086f */
[----:B------:R-:W3:Y:S01]  /*ca10*/  MUFU.EX2 R31, R31 ;  /* 0x0000001f001f7308 */ /* 0x000ee20000000800 */
[----:B------:R-:W-:-:S07]  /*ca20*/  FFMA.FTZ R48, R2, R33, -R54 ;  /* 0x0000002102307223 */ /* 0x000fce0000010836 */
[----:B------:R-:W4:Y:S01]  /*ca30*/  MUFU.EX2 R52, R52 ;  /* 0x0000003400347308 */ /* 0x000f220000000800 */
[----:B------:R-:W-:-:S01]  /*ca40*/  FFMA.FTZ R60, R2, R45, -R54 ;  /* 0x0000002d023c7223 */ /* 0x000fc20000010836 */
[----:B-1----:R-:W-:-:S06]  /*ca50*/  FADD.FTZ R45, R5, R4 ;  /* 0x00000004052d7221 */ /* 0x002fcc0000010000 */
[----:B------:R-:W1:Y:S01]  /*ca60*/  MUFU.EX2 R11, R11 ;  /* 0x0000000b000b7308 */ /* 0x000e620000000800 */
[----:B------:R-:W-:-:S07]  /*ca70*/  FFMA.FTZ R56, R2, R115, -R54 ;  /* 0x0000007302387223 */ /* 0x000fce0000010836 */
[----:B------:R-:W5:Y:S01]  /*ca80*/  MUFU.EX2 R83, R83 ;  /* 0x0000005300537308 */ /* 0x000f620000000800 */
[----:B------:R-:W-:-:S01]  /*ca90*/  FFMA.FTZ R50, R2, R49, -R54 ;  /* 0x0000003102327223 */ /* 0x000fc20000010836 */
[----:B0-----:R-:W-:Y:S01]  /*caa0*/  FADD.FTZ R66, R8, R45 ;  /* 0x0000002d08427221 */ /* 0x001fe20000010000 */
[----:B------:R-:W-:-:S05]  /*cab0*/  FFMA.FTZ R15, R2, R15, -R111 ;  /* 0x0000000f020f7223 */ /* 0x000fca000001086f */
[----:B------:R-:W0:Y:S01]  /*cac0*/  MUFU.EX2 R25, R25 ;  /* 0x0000001900197308 */ /* 0x000e220000000800 */
[----:B--2---:R-:W-:-:S01]  /*cad0*/  FADD.FTZ R49, R9, R46 ;  /* 0x0000002e09317221 */ /* 0x004fc20000010000 */
[----:B------:R-:W-:Y:S01]  /*cae0*/  FFMA.FTZ R37, R2, R37, -R54 ;  /* 0x0000002502257223 */ /* 0x000fe20000010836 */
[----:B---3--:R-:W-:-:S05]  /*caf0*/  FADD.FTZ R66, R31, R66 ;  /* 0x000000421f427221 */ /* 0x008fca0000010000 */
[----:B------:R-:W2:Y:S01]  /*cb00*/  MUFU.EX2 R13, R13 ;  /* 0x0000000d000d7308 */ /* 0x000ea20000000800 */
[----:B----4-:R-:W-:-:S01]  /*cb10*/  FADD.FTZ R68, R52, R49 ;  /* 0x0000003134447221 */ /* 0x010fc20000010000 */
[----:B------:R-:W-:-:S06]  /*cb20*/  FFMA.FTZ R27, R2, R35, -R54 ;  /* 0x00000023021b7223 */ /* 0x000fcc0000010836 */
[----:B------:R-:W3:Y:S01]  /*cb30*/  MUFU.EX2 R48, R48 ;  /* 0x0000003000307308 */ /* 0x000ee20000000800 */
[----:B-1----:R-:W-:-:S01]  /*cb40*/  FADD.FTZ R49, R11, R66 ;  /* 0x000000420b317221 */ /* 0x002fc20000010000 */
[----:B-----5:R-:W-:-:S06]  /*cb50*/  FADD.FTZ R68, R83, R68 ;  /* 0x0000004453447221 */ /* 0x020fcc0000010000 */
[----:B------:R-:W1:Y:S01]  /*cb60*/  MUFU.EX2 R56, R56 ;  /* 0x0000003800387308 */ /* 0x000e620000000800 */
[----:B------:R-:W-:-:S01]  /*cb70*/  FFMA.FTZ R144, R2, R41, -R54 ;  /* 0x0000002902907223 */ /* 0x000fc20000010836 */
[----:B------:R-:W-:-:S06]  /*cb80*/  FADD.FTZ R70, R12, R49 ;  /* 0x000000310c467221 */ /* 0x000fcc0000010000 */
[----:B------:R-:W4:Y:S01]  /*cb90*/  MUFU.EX2 R15, R15 ;  /* 0x0000000f000f7308 */ /* 0x000f220000000800 */
[----:B------:R-:W-:-:S01]  /*cba0*/  FFMA.FTZ R47, R2, R47, -R111 ;  /* 0x0000002f022f7223 */ /* 0x000fc2000001086f */
[----:B0-----:R-:W-:-:S06]  /*cbb0*/  FADD.FTZ R49, R25, R68 ;  /* 0x0000004419317221 */ /* 0x001fcc0000010000 */
[----:B------:R-:W0:Y:S01]  /*cbc0*/  MUFU.EX2 R37, R37 ;  /* 0x0000002500257308 */ /* 0x000e220000000800 */
[----:B------:R-:W-:-:S01]  /*cbd0*/  FFMA.FTZ R35, R2, R117, -R54 ;  /* 0x0000007502237223 */ /* 0x000fc20000010836 */
[----:B------:R-:W-:Y:S01]  /*cbe0*/  FFMA.FTZ R62, R2, R53, -R54 ;  /* 0x00000035023e7223 */ /* 0x000fe20000010836 */
[----:B--2---:R-:W-:-:S05]  /*cbf0*/  FADD.FTZ R53, R13, R70 ;  /* 0x000000460d357221 */ /* 0x004fca0000010000 */
[----:B------:R-:W2:Y:S01]  /*cc00*/  MUFU.EX2 R27, R27 ;  /* 0x0000001b001b7308 */ /* 0x000ea20000000800 */
[----:B---3--:R-:W-:-:S01]  /*cc10*/  FADD.FTZ R49, R48, R49 ;  /* 0x0000003130317221 */ /* 0x008fc20000010000 */
[----:B------:R-:W-:Y:S01]  /*cc20*/  FADD.FTZ R70, R14, R53 ;  /* 0x000000350e467221 */ /* 0x000fe20000010000 */
[----:B------:R-:W-:-:S05]  /*cc30*/  FFMA.FTZ R51, R2, R51, -R111 ;  /* 0x0000003302337223 */ /* 0x000fca000001086f */
[----:B------:R-:W3:Y:S01]  /*cc40*/  MUFU.EX2 R144, R144 ;  /* 0x0000009000907308 */ /* 0x000ee20000000800 */
[----:B-1----:R-:W-:-:S01]  /*cc50*/  FADD.FTZ R68, R56, R49 ;  /* 0x0000003138447221 */ /* 0x002fc20000010000 */
[----:B------:R-:W-:Y:S01]  /*cc60*/  FFMA.FTZ R29, R2, R39, -R54 ;  /* 0x00000027021d7223 */ /* 0x000fe20000010836 */
[----:B----4-:R-:W-:-:S05]  /*cc70*/  FADD.FTZ R49, R15, R70 ;  /* 0x000000460f317221 */ /* 0x010fca0000010000 */
[----:B------:R-:W1:Y:S01]  /*cc80*/  MUFU.EX2 R47, R47 ;  /* 0x0000002f002f7308 */ /* 0x000e620000000800 */
[----:B0-----:R-:W-:-:S07]  /*cc90*/  FADD.FTZ R68, R37, R68 ;  /* 0x0000004425447221 */ /* 0x001fce0000010000 */
[----:B------:R-:W0:Y:S01]  /*cca0*/  MUFU.EX2 R35, R35 ;  /* 0x0000002300237308 */ /* 0x000e220000000800 */
[----:B------:R-:W-:-:S01]  /*ccb0*/  FFMA.FTZ R55, R2, R55, -R111 ;  /* 0x0000003702377223 */ /* 0x000fc2000001086f */
[----:B------:R-:W-:Y:S01]  /*ccc0*/  FADD.FTZ R53, R20, R49 ;  /* 0x0000003114357221 */ /* 0x000fe20000010000 */
[----:B--2---:R-:W-:-:S05]  /*ccd0*/  FADD.FTZ R49, R27, R68 ;  /* 0x000000441b317221 */ /* 0x004fca0000010000 */
[----:B------:R-:W2:Y:S01]  /*cce0*/  MUFU.EX2 R60, R60 ;  /* 0x0000003c003c7308 */ /* 0x000ea20000000800 */
[----:B------:R-:W-:-:S01]  /*ccf0*/  FFMA.FTZ R39, R2, R119, -R54 ;  /* 0x0000007702277223 */ /* 0x000fc20000010836 */
[----:B------:R-:W-:Y:S01]  /*cd00*/  FADD.FTZ R68, R24, R53 ;  /* 0x0000003518447221 */ /* 0x000fe20000010000 */
[----:B------:R-:W-:-:S05]  /*cd10*/  F2FP.SATFINITE.E4M3.F32.PACK_AB_MERGE_C R149, R31, R8, RZ ;  /* 0x000000081f95723e */ /* 0x000fca00048070ff */
[----:B------:R-:W4:Y:S01]  /*cd20*/  MUFU.EX2 R51, R51 ;  /* 0x0000003300337308 */ /* 0x000f220000000800 */
[----:B---3--:R-:W-:-:S07]  /*cd30*/  FADD.FTZ R8, R144, R49 ;  /* 0x0000003190087221 */ /* 0x008fce0000010000 */
[----:B------:R-:W3:Y:S01]  /*cd40*/  MUFU.EX2 R29, R29 ;  /* 0x0000001d001d7308 */ /* 0x000ee20000000800 */
[----:B------:R-:W-:Y:S01]  /*cd50*/  F2FP.SATFINITE.E4M3.F32.PACK_AB_MERGE_C R151, R14, R13, RZ ;  /* 0x0000000d0e97723e */ /* 0x000fe200048070ff */
[----:B-1----:R-:W-:Y:S01]  /*cd60*/  FADD.FTZ R31, R47, R68 ;  /* 0x000000442f1f7221 */ /* 0x002fe20000010000 */
[----:B------:R-:W-:-:S05]  /*cd70*/  FFMA.FTZ R59, R2, R59, -R111 ;  /* 0x0000003b023b7223 */ /* 0x000fca000001086f */
[----:B------:R-:W1:Y:S01]  /*cd80*/  MUFU.EX2 R50, R50 ;  /* 0x0000003200327308 */ /* 0x000e620000000800 */
[----:B0-----:R-:W-:-:S01]  /*cd90*/  FADD.FTZ R13, R35, R8 ;  /* 0x00000008230d7221 */ /* 0x001fc20000010000 */
[----:B------:R-:W-:Y:S01]  /*cda0*/  FFMA.FTZ R33, R2, R43, -R54 ;  /* 0x0000002b02217223 */ /* 0x000fe20000010836 */
[----:B------:R-:W-:-:S05]  /*cdb0*/  F2FP.SATFINITE.E4M3.F32.PACK_AB_MERGE_C R145, R47, R24, RZ ;  /* 0x000000182f91723e */ /* 0x000fca00048070ff */
[----:B------:R-:W0:Y:S01]  /*cdc0*/  MUFU.EX2 R55, R55 ;  /* 0x0000003700377308 */ /* 0x000e220000000800 */
[----:B------:R-:W-:-:S01]  /*cdd0*/  FADD.FTZ R24, R26, R31 ;  /* 0x0000001f1a187221 */ /* 0x000fc20000010000 */
[----:B--2---:R-:W-:-:S06]  /*cde0*/  FADD.FTZ R14, R60, R13 ;  /* 0x0000000d3c0e7221 */ /* 0x004fcc0000010000 */
[----:B------:R-:W2:Y:S01]  /*cdf0*/  MUFU.EX2 R39, R39 ;  /* 0x0000002700277308 */ /* 0x000ea20000000800 */
[----:B------:R-:W-:-:S01]  /*ce00*/  FFMA.FTZ R58, R2, R57, -R54 ;  /* 0x00000039023a7223 */ /* 0x000fc20000010836 */
[----:B------:R-:W-:Y:S01]  /*ce10*/  F2FP.SATFINITE.E4M3.F32.PACK_AB_MERGE_C R150, R37, R56, RZ ;  /* 0x000000382596723e */ /* 0x000fe200048070ff */
[----:B------:R-:W-:-:S05]  /*ce20*/  FFMA.FTZ R85, R2, R63, -R111 ;  /* 0x0000003f02557223 */ /* 0x000fca000001086f */
[----:B------:R-:W5:Y:S01]  /*ce30*/  MUFU.EX2 R30, R34 ;  /* 0x00000022001e7308 */ /* 0x000f620000000800 */
[----:B------:R-:W-:Y:S02]  /*ce40*/  @!P2 VIADD R41, R10, 0x19c40 ;  /* 0x00019c400a29a836 */ /* 0x000fe40000000000 */
[----:B----4-:R-:W-:-:S05]  /*ce50*/  FADD.FTZ R37, R51, R24 ;  /* 0x0000001833257221 */ /* 0x010fca0000010000 */
[----:B------:R-:W4:Y:S01]  /*ce60*/  MUFU.EX2 R62, R62 ;  /* 0x0000003e003e7308 */ /* 0x000f220000000800 */
[----:B---3--:R-:W-:-:S01]  /*ce70*/  FADD.FTZ R31, R29, R14 ;  /* 0x0000000e1d1f7221 */ /* 0x008fc20000010000 */
[----:B------:R-:W-:Y:S01]  /*ce80*/  FFMA.FTZ R89, R2, R89, -R54 ;  /* 0x0000005902597223 */ /* 0x000fe20000010836 */
[----:B------:R-:W-:-:S05]  /*ce90*/  FADD.FTZ R14, R28, R37 ;  /* 0x000000251c0e7221 */ /* 0x000fca0000010000 */
[----:B------:R-:W3:Y:S01]  /*cea0*/  MUFU.EX2 R59, R59 ;  /* 0x0000003b003b7308 */ /* 0x000ee20000000800 */
[----:B------:R-:W-:Y:S01]  /*ceb0*/  F2FP.SATFINITE.E4M3.F32.PACK_AB_MERGE_C R149, R4, R5, R149 ;  /* 0x000000050495723e */ /* 0x000fe20004807095 */
[----:B-1----:R-:W-:Y:S01]  /*cec0*/  FADD.FTZ R4, R50, R31 ;  /* 0x0000001f32047221 */ /* 0x002fe20000010000 */
[----:B------:R-:W-:-:S05]  /*ced0*/  @!P2 PRMT R41, RZ, 0x654, R41 ;  /* 0x00000654ff29a816 */ /* 0x000fca0000000029 */
[----:B------:R-:W1:Y:S01]  /*cee0*/  MUFU.EX2 R33, R33 ;  /* 0x0000002100217308 */ /* 0x000e620000000800 */
[----:B------:R-:W-:-:S01]  /*cef0*/  FFMA.FTZ R43, R2, R61, -R54 ;  /* 0x0000003d022b7223 */ /* 0x000fc20000010836 */
[C---:B0-----:R-:W-:Y:S01]  /*cf00*/  F2FP.SATFINITE.E4M3.F32.PACK_AB_MERGE_C R147, R55.reuse, R28, RZ ;  /* 0x0000001c3793723e */ /* 0x041fe200048070ff */
[----:B------:R-:W-:-:S01]  /*cf10*/  FADD.FTZ R55, R55, R14 ;  /* 0x0000000e37377221 */ /* 0x000fc20000010000 */
[----:B------:R0:W-:Y:S04]  /*cf20*/  @!P2 SYNCS.ARRIVE.TRANS64.RED.A1T0 RZ, [R41+URZ], RZ ;  /* 0x000000ff29ffa9a7 */ /* 0x0001e8000810043f */
[----:B------:R-:W1:Y:S01]  /*cf30*/  MUFU.EX2 R34, R40 ;  /* 0x0000002800227308 */ /* 0x000e620000000800 */
[----:B--2---:R-:W-:-:S07]  /*cf40*/  FADD.FTZ R5, R39, R4 ;  /* 0x0000000427057221 */ /* 0x004fce0000010000 */
[----:B------:R-:W2:Y:S01]  /*cf50*/  MUFU.EX2 R58, R58 ;  /* 0x0000003a003a7308 */ /* 0x000ea20000000800 */
[----:B0-----:R-:W-:-:S01]  /*cf60*/  FFMA.FTZ R41, R2, R121, -R54 ;  /* 0x0000007902297223 */ /* 0x001fc20000010836 */
[----:B-----5:R-:W-:-:S06]  /*cf70*/  FADD.FTZ R4, R30, R55 ;  /* 0x000000371e047221 */ /* 0x020fcc0000010000 */
[----:B------:R-:W0:Y:S01]  /*cf80*/  MUFU.EX2 R85, R85 ;  /* 0x0000005500557308 */ /* 0x000e220000000800 */
[C---:B----4-:R-:W-:Y:S01]  /*cf90*/  F2FP.SATFINITE.E4M3.F32.PACK_AB_MERGE_C R146, R62.reuse, R39, RZ ;  /* 0x000000273e92723e */ /* 0x050fe200048070ff */
[----:B------:R-:W-:-:S06]  /*cfa0*/  FADD.FTZ R62, R62, R5 ;  /* 0x000000053e3e7221 */ /* 0x000fcc0000010000 */
[----:B------:R-:W4:Y:S01]  /*cfb0*/  MUFU.EX2 R10, R89 ;  /* 0x00000059000a7308 */ /* 0x000f220000000800 */
[----:B------:R-:W-:-:S01]  /*cfc0*/  FFMA.FTZ R64, R2, R65, -R54 ;  /* 0x0000004102407223 */ /* 0x000fc20000010836 */
[----:B------:R-:W-:Y:S01]  /*cfd0*/  F2FP.SATFINITE.E4M3.F32.PACK_AB_MERGE_C R151, R12, R11, R151 ;  /* 0x0000000b0c97723e */ /* 0x000fe20004807097 */
[----:B---3--:R-:W-:-:S05]  /*cfe0*/  FADD.FTZ R11, R59, R4 ;  /* 0x000000043b0b7221 */ /* 0x008fca0000010000 */
[----:B------:R-:W3:Y:S01]  /*cff0*/  MUFU.EX2 R43, R43 ;  /* 0x0000002b002b7308 */ /* 0x000ee20000000800 */
[----:B-1----:R-:W-:-:S01]  /*d000*/  FADD.FTZ R5, R33, R62 ;  /* 0x0000003e21057221 */ /* 0x002fc20000010000 */
[----:B------:R-:W-:Y:S01]  /*d010*/  FFMA.FTZ R45, R2, R91, -R54 ;  /* 0x0000005b022d7223 */ /* 0x000fe20000010836 */
[----:B------:R-:W-:-:S05]  /*d020*/  FADD.FTZ R12, R34, R11 ;  /* 0x0000000b220c7221 */ /* 0x000fca0000010000 */
[----:B------:R-:W1:Y:S01]  /*d030*/  MUFU.EX2 R41, R41 ;  /* 0x0000002900297308 */ /* 0x000e620000000800 */
[----:B--2---:R-:W-:-:S01]  /*d040*/  FADD.FTZ R5, R58, R5 ;  /* 0x000000053a057221 */ /* 0x004fc20000010000 */
[----:B------:R-:W-:Y:S01]  /*d050*/  FFMA.FTZ R66, R2, R69, -R54 ;  /* 0x0000004502427223 */ /* 0x000fe20000010836 */
[C---:B0-----:R-:W-:Y:S01]  /*d060*/  F2FP.SATFINITE.E4M3.F32.PACK_AB_MERGE_C R141, R85.reuse, R34, RZ ;  /* 0x00000022558d723e */ /* 0x041fe200048070ff */
[----:B------:R-:W-:-:S04]  /*d070*/  FADD.FTZ R85, R85, R12 ;  /* 0x0000000c55557221 */ /* 0x000fc80000010000 */
[----:B------:R-:W0:Y:S01]  /*d080*/  MUFU.EX2 R64, R64 ;  /* 0x0000004000407308 */ /* 0x000e220000000800 */
[----:B----4-:R-:W-:-:S01]  /*d090*/  FADD.FTZ R12, R10, R5 ;  /* 0x000000050a0c7221 */ /* 0x010fc20000010000 */
[----:B------:R-:W-:Y:S01]  /*d0a0*/  FFMA.FTZ R123, R2, R123, -R54 ;  /* 0x0000007b027b7223 */ /* 0x000fe20000010836 */
[----:B------:R-:W-:-:S05]  /*d0b0*/  F2FP.SATFINITE.E4M3.F32.PACK_AB_MERGE_C R148, R83, R52, RZ ;  /* 0x000000345394723e */ /* 0x000fca00048070ff */
[----:B------:R-:W2:Y:S01]  /*d0c0*/  MUFU.EX2 R45, R45 ;  /* 0x0000002d002d7308 */ /* 0x000ea20000000800 */
[----:B---3--:R-:W-:-:S01]  /*d0d0*/  FADD.FTZ R12, R43, R12 ;  /* 0x0000000c2b0c7221 */ /* 0x008fc20000010000 */
[C-C-:B------:R-:W-:Y:S01]  /*d0e0*/  FFMA.FTZ R73, R2.reuse, R73, -R54.reuse ;  /* 0x0000004902497223 */ /* 0x140fe20000010836 */
[----:B------:R-:W-:-:S05]  /*d0f0*/  FFMA.FTZ R93, R2, R93, -R54 ;  /* 0x0000005d025d7223 */ /* 0x000fca0000010836 */
[----:B------:R-:W3:Y:S01]  /*d100*/  MUFU.EX2 R66, R66 ;  /* 0x0000004200427308 */ /* 0x000ee20000000800 */
[----:B------:R-:W-:Y:S01]  /*d110*/  F2FP.SATFINITE.E4M3.F32.PACK_AB_MERGE_C R148, R46, R9, R148 ;  /* 0x000000092e94723e */ /* 0x000fe20004807094 */
[----:B-1----:R-:W-:Y:S01]  /*d120*/  FADD.FTZ R5, R41, R12 ;  /* 0x0000000c29057221 */ /* 0x002fe20000010000 */
[----:B------:R-:W1:Y:S01]  /*d130*/  @P0 LDC R9, c[0x0][0x44c] ;  /* 0x00011300ff090b82 */ /* 0x000e620000000800 */
[----:B------:R-:W-:-:S04]  /*d140*/  FFMA.FTZ R77, R2, R77, -R54 ;  /* 0x0000004d024d7223 */ /* 0x000fc80000010836 */
[----:B------:R-:W4:Y:S01]  /*d150*/  MUFU.EX2 R8, R123 ;  /* 0x0000007b00087308 */ /* 0x000f220000000800 */
[----:B------:R-:W-:-:S01]  /*d160*/  FFMA.FTZ R63, R2, R101, -R111 ;  /* 0x00000065023f7223 */ /* 0x000fc2000001086f */
[----:B------:R-:W-:Y:S01]  /*d170*/  FFMA.FTZ R32, R2, R71, -R111 ;  /* 0x0000004702207223 */ /* 0x000fe2000001086f */
[----:B0-----:R-:W-:-:S01]  /*d180*/  FADD.FTZ R12, R64, R5 ;  /* 0x00000005400c7221 */ /* 0x001fc20000010000 */
[----:B------:R-:W-:Y:S01]  /*d190*/  FFMA.FTZ R71, R2, R79, -R111 ;  /* 0x0000004f02477223 */ /* 0x000fe2000001086f */
[----:B------:R-:W-:-:S03]  /*d1a0*/  F2FP.SATFINITE.E4M3.F32.PACK_AB_MERGE_C R145, R20, R15, R145 ;  /* 0x0000000f1491723e */ /* 0x000fc60004807091 */
[----:B------:R-:W0:Y:S01]  /*d1b0*/  MUFU.EX2 R13, R73 ;  /* 0x00000049000d7308 */ /* 0x000e220000000800 */
[----:B------:R-:W-:-:S01]  /*d1c0*/  FFMA.FTZ R44, R2, R109, -R111 ;  /* 0x0000006d022c7223 */ /* 0x000fc2000001086f */
[C-C-:B------:R-:W-:Y:S01]  /*d1d0*/  FFMA.FTZ R79, R2.reuse, R87, -R111.reuse ;  /* 0x00000057024f7223 */ /* 0x140fe2000001086f */
[----:B------:R-:W5:Y:S01]  /*d1e0*/  @P0 LDC R15, c[0x0][0x450] ;  /* 0x00011400ff0f0b82 */ /* 0x000f620000000800 */
[----:B------:R-:W-:-:S01]  /*d1f0*/  FFMA.FTZ R38, R2, R99, -R111 ;  /* 0x0000006302267223 */ /* 0x000fc2000001086f */
[----:B--2---:R-:W-:-:S03]  /*d200*/  FADD.FTZ R5, R45, R12 ;  /* 0x0000000c2d057221 */ /* 0x004fc60000010000 */
[----:B------:R-:W-:Y:S01]  /*d210*/  MUFU.EX2 R93, R93 ;  /* 0x0000005d005d7308 */ /* 0x000fe20000000800 */
[----:B------:R-:W-:-:S01]  /*d220*/  FFMA.FTZ R42, R2, R107, -R111 ;  /* 0x0000006b022a7223 */ /* 0x000fc2000001086f */
[----:B---3--:R-:W-:-:S06]  /*d230*/  FADD.FTZ R5, R66, R5 ;  /* 0x0000000542057221 */ /* 0x008fcc0000010000 */
[----:B------:R-:W2:Y:S01]  /*d240*/  MUFU.EX2 R4, R77 ;  /* 0x0000004d00047308 */ /* 0x000ea20000000800 */
[----:B----4-:R-:W-:-:S07]  /*d250*/  FADD.FTZ R12, R8, R5 ;  /* 0x00000005080c7221 */ /* 0x010fce0000010000 */
[----:B------:R-:W-:Y:S08]  /*d260*/  MUFU.EX2 R63, R63 ;  /* 0x0000003f003f7308 */ /* 0x000ff00000000800 */
[----:B------:R-:W3:Y:S08]  /*d270*/  MUFU.EX2 R32, R32 ;  /* 0x0000002000207308 */ /* 0x000ef00000000800 */
[----:B------:R-:W-:Y:S08]  /*d280*/  MUFU.EX2 R44, R44 ;  /* 0x0000002c002c7308 */ /* 0x000ff00000000800 */
[----:B------:R-:W4:Y:S01]  /*d290*/  MUFU.EX2 R79, R79 ;  /* 0x0000004f004f7308 */ /* 0x000f220000000800 */
[----:B0-----:R-:W-:-:S07]  /*d2a0*/  FADD.FTZ R12, R13, R12 ;  /* 0x0000000c0d0c7221 */ /* 0x001fce0000010000 */
[----:B------:R-:W-:Y:S08]  /*d2b0*/  MUFU.EX2 R38, R38 ;  /* 0x0000002600267308 */ /* 0x000ff00000000800 */
[----:B------:R-:W0:Y:S01]  /*d2c0*/  MUFU.EX2 R97, R97 ;  /* 0x0000006100617308 */ /* 0x000e220000000800 */
[----:B------:R-:W-:-:S07]  /*d2d0*/  FFMA.FTZ R40, R2, R105, -R111 ;  /* 0x0000006902287223 */ /* 0x000fce000001086f */
[----:B------:R-:W-:Y:S01]  /*d2e0*/  MUFU.EX2 R42, R42 ;  /* 0x0000002a002a7308 */ /* 0x000fe20000000800 */
[----:B--2---:R-:W-:-:S07]  /*d2f0*/  F2FP.SATFINITE.E4M3.F32.PACK_AB_MERGE_C R136, R4, R93, RZ ;  /* 0x0000005d0488723e */ /* 0x004fce00048070ff */
[----:B------:R-:W2:Y:S01]  /*d300*/  MUFU.EX2 R75, R75 ;  /* 0x0000004b004b7308 */ /* 0x000ea20000000800 */
[----:B------:R-:W-:-:S01]  /*d310*/  FFMA.FTZ R36, R2, R103, -R111 ;  /* 0x0000006702247223 */ /* 0x000fc2000001086f */
[----:B------:R-:W-:Y:S01]  /*d320*/  FADD.FTZ R93, R93, R12 ;  /* 0x0000000c5d5d7221 */ /* 0x000fe20000010000 */
[----:B-1----:R-:W-:Y:S01]  /*d330*/  @P0 IMAD.HI.U32 R12, R94, R9, RZ ;  /* 0x000000095e0c0227 */ /* 0x002fe200078e00ff */
[----:B---3--:R-:W-:Y:S02]  /*d340*/  F2FP.SATFINITE.E4M3.F32.PACK_AB_MERGE_C R143, R32, R63, RZ ;  /* 0x0000003f208f723e */ /* 0x008fe400048070ff */
[----:B----4-:R-:W-:Y:S01]  /*d350*/  F2FP.SATFINITE.E4M3.F32.PACK_AB_MERGE_C R9, R79, R44, RZ ;  /* 0x0000002c4f09723e */ /* 0x010fe200048070ff */
[----:B------:R-:W-:Y:S01]  /*d360*/  IMAD.MOV.U32 R11, RZ, RZ, R94 ;  /* 0x000000ffff0b7224 */ /* 0x000fe200078e005e */
[----:B------:R-:W-:Y:S01]  /*d370*/  MUFU.EX2 R40, R40 ;  /* 0x0000002800287308 */ /* 0x000fe20000000800 */
[----:B0-----:R-:W-:Y:S01]  /*d380*/  F2FP.SATFINITE.E4M3.F32.PACK_AB_MERGE_C R143, R97, R38, R143 ;  /* 0x00000026618f723e */ /* 0x001fe2000480708f */
[----:B------:R-:W-:Y:S01]  /*d390*/  FADD.FTZ R38, R38, R85 ;  /* 0x0000005526267221 */ /* 0x000fe20000010000 */
[----:B-----5:R-:W-:-:S05]  /*d3a0*/  @P0 SHF.R.U32.HI R11, RZ, R15, R12 ;  /* 0x0000000fff0b0219 */ /* 0x020fca000001160c */
[----:B------:R-:W0:Y:S01]  /*d3b0*/  MUFU.EX2 R71, R71 ;  /* 0x0000004700477308 */ /* 0x000e220000000800 */
[----:B--2---:R-:W-:Y:S01]  /*d3c0*/  F2FP.SATFINITE.E4M3.F32.PACK_AB_MERGE_C R139, R75, R42, R9 ;  /* 0x0000002a4b8b723e */ /* 0x004fe20004807009 */
[----:B------:R-:W-:Y:S01]  /*d3d0*/  FADD.FTZ R38, R97, R38 ;  /* 0x0000002661267221 */ /* 0x000fe20000010000 */
[----:B------:R-:W-:-:S05]  /*d3e0*/  IADD3 R9, R11, R90, -R92 ;  /* 0x0000005a0b097210 */ /* 0x000fca0007ffe85c */
[----:B------:R-:W1:Y:S01]  /*d3f0*/  MUFU.EX2 R36, R36 ;  /* 0x0000002400247308 */ /* 0x000e620000000800 */
[----:B------:R-:W-:Y:S01]  /*d400*/  SHF.R.S32.HI R12, RZ, 0x1f, R9 ;  /* 0x0000001fff0c7819 */ /* 0x000fe20000011409 */
[----:B------:R-:W-:-:S06]  /*d410*/  FADD.FTZ R63, R63, R38 ;  /* 0x000000263f3f7221 */ /* 0x000fcc0000010000 */
[----:B------:R-:W2:Y:S01]  /*d420*/  MUFU.EX2 R67, R67 ;  /* 0x0000004300437308 */ /* 0x000ea20000000800 */
[----:B------:R-:W-:-:S01]  /*d430*/  FFMA.FTZ R125, R2, R125, -R54 ;  /* 0x0000007d027d7223 */ /* 0x000fc20000010836 */
[----:B------:R-:W-:Y:S01]  /*d440*/  LEA.HI R12, R12, R9, RZ, 0x7 ;  /* 0x000000090c0c7211 */ /* 0x000fe200078f38ff */
[----:B------:R-:W-:-:S01]  /*d450*/  FADD.FTZ R63, R32, R63 ;  /* 0x0000003f203f7221 */ /* 0x000fc20000010000 */
[C-C-:B------:R-:W-:Y:S01]  /*d460*/  FFMA.FTZ R81, R2.reuse, R81, -R54.reuse ;  /* 0x0000005102517223 */ /* 0x140fe20000010836 */
[----:B------:R-:W-:-:S01]  /*d470*/  FFMA.FTZ R95, R2, R95, -R54 ;  /* 0x0000005f025f7223 */ /* 0x000fc20000010836 */
[----:B0-----:R-:W-:Y:S01]  /*d480*/  F2FP.SATFINITE.E4M3.F32.PACK_AB_MERGE_C R137, R71, R40, RZ ;  /* 0x000000284789723e */ /* 0x001fe200048070ff */
[----:B------:R-:W-:-:S01]  /*d490*/  FFMA.FTZ R54, R2, R127, -R54 ;  /* 0x0000007f02367223 */ /* 0x000fc20000010836 */
[----:B------:R-:W0:Y:S01]  /*d4a0*/  MUFU.EX2 R125, R125 ;  /* 0x0000007d007d7308 */ /* 0x000e220000000800 */
[----:B------:R-:W-:Y:S01]  /*d4b0*/  SHF.R.S32.HI R12, RZ, 0x7, R12 ;  /* 0x00000007ff0c7819 */ /* 0x000fe2000001140c */
[----:B-1----:R-:W-:Y:S01]  /*d4c0*/  FADD.FTZ R14, R36, R63 ;  /* 0x0000003f240e7221 */ /* 0x002fe20000010000 */
[----:B------:R-:W-:-:S02]  /*d4d0*/  F2FP.SATFINITE.E4M3.F32.PACK_AB_MERGE_C R140, R43, R10, RZ ;  /* 0x0000000a2b8c723e */ /* 0x000fc400048070ff */
[----:B------:R-:W-:Y:S02]  /*d4e0*/  F2FP.SATFINITE.E4M3.F32.PACK_AB_MERGE_C R136, R13, R8, R136 ;  /* 0x000000080d88723e */ /* 0x000fe40004807088 */
[----:B------:R-:W-:Y:S01]  /*d4f0*/  VIMNMX R13, RZ, R12, !PT ;  /* 0x0000000cff0d7248 */ /* 0x000fe20007fe0100 */
[----:B------:R-:W1:Y:S01]  /*d500*/  MUFU.EX2 R10, R81 ;  /* 0x00000051000a7308 */ /* 0x000e620000000800 */
[C---:B--2---:R-:W-:Y:S01]  /*d510*/  F2FP.SATFINITE.E4M3.F32.PACK_AB_MERGE_C R137, R67.reuse, R36, R137 ;  /* 0x000000244389723e */ /* 0x044fe20004807089 */
[----:B------:R-:W-:Y:S01]  /*d520*/  FADD.FTZ R67, R67, R14 ;  /* 0x0000000e43437221 */ /* 0x000fe20000010000 */
[----:B------:R-:W-:Y:S01]  /*d530*/  VIADD R14, R88, 0xfffffffe ;  /* 0xfffffffe580e7836 */ /* 0x000fe20000000000 */
[----:B------:R2:W-:Y:S02]  /*d540*/  STL [R1+0x18], R13 ;  /* 0x0000180d01007387 */ /* 0x0005e40000100800 */
[----:B------:R-:W-:-:S02]  /*d550*/  FADD.FTZ R40, R40, R67 ;  /* 0x0000004328287221 */ /* 0x000fc40000010000 */
[----:B------:R-:W3:Y:S01]  /*d560*/  MUFU.EX2 R95, R95 ;  /* 0x0000005f005f7308 */ /* 0x000ee20000000800 */
[----:B------:R-:W-:-:S01]  /*d570*/  FADD.FTZ R4, R4, R93 ;  /* 0x0000005d04047221 */ /* 0x000fc20000010000 */
[----:B------:R-:W-:-:S06]  /*d580*/  FADD.FTZ R71, R71, R40 ;  /* 0x0000002847477221 */ /* 0x000fcc0000010000 */
[----:B------:R-:W4:Y:S01]  /*d590*/  MUFU.EX2 R54, R54 ;  /* 0x0000003600367308 */ /* 0x000f220000000800 */
[----:B------:R-:W-:Y:S01]  /*d5a0*/  ISETP.GE.AND P2, PT, R14, R13, PT ;  /* 0x0000000d0e00720c */ /* 0x000fe20003f46270 */
[----:B------:R-:W-:Y:S01]  /*d5b0*/  FADD.FTZ R8, R42, R71 ;  /* 0x000000472a087221 */ /* 0x000fe20000010000 */
[----:B0-----:R-:W-:-:S03]  /*d5c0*/  FADD.FTZ R5, R125, R4 ;  /* 0x000000047d057221 */ /* 0x001fc60000010000 */
[----:B------:R-:W-:Y:S01]  /*d5d0*/  FADD.FTZ R75, R75, R8 ;  /* 0x000000084b4b7221 */ /* 0x000fe20000010000 */
[----:B-1----:R-:W-:-:S01]  /*d5e0*/  FADD.FTZ R4, R10, R5 ;  /* 0x000000050a047221 */ /* 0x002fc20000010000 */
[----:B------:R-:W-:Y:S01]  /*d5f0*/  F2FP.SATFINITE.E4M3.F32.PACK_AB_MERGE_C R35, R60, R35, RZ ;  /* 0x000000233c23723e */ /* 0x000fe200048070ff */
[----:B------:R-:W-:Y:S01]  /*d600*/  BSSY B0, `(.L_x_10481) ;  /* 0x000029c000007945 */ /* 0x000fe20003800000 */
[----:B------:R-:W-:Y:S01]  /*d610*/  F2FP.SATFINITE.E4M3.F32.PACK_AB_MERGE_C R142, R66, R45, RZ ;  /* 0x0000002d428e723e */ /* 0x000fe200048070ff */
[----:B------:R-:W-:Y:S01]  /*d620*/  FADD.FTZ R44, R44, R75 ;  /* 0x0000004b2c2c7221 */ /* 0x000fe20000010000 */
[----:B---3--:R-:W-:-:S01]  /*d630*/  FADD.FTZ R5, R95, R4 ;  /* 0x000000045f057221 */ /* 0x008fc20000010000 */
[----:B----4-:R-:W-:Y:S02]  /*d640*/  F2FP.SATFINITE.E4M3.F32.PACK_AB_MERGE_C R8, R54, R95, RZ ;  /* 0x0000005f3608723e */ /* 0x010fe400048070ff */
        /* <DEDUP_REMOVED lines=34> */
[----:B--2---:R-:W-:Y:S06]  /*d870*/  @!P2 BRA `(.L_x_10482) ;  /* 0x0000002400d0a947 */ /* 0x004fec0003800000 */
[----:B------:R-:W-:Y:S01]  /*d880*/  BSSY B1, `(.L_x_10482) ;  /* 0x0000273000017945 */ /* 0x000fe20003800000 */
[----:B------:R-:W-:Y:S02]  /*d890*/  IMAD.MOV.U32 R8, RZ, RZ, R0 ;  /* 0x000000ffff087224 */ /* 0x000fe400078e0000 */
[----:B------:R-:W-:Y:S02]  /*d8a0*/  IMAD.MOV.U32 R9, RZ, RZ, R3 ;  /* 0x000000ffff097224 */ /* 0x000fe400078e0003 */
[----:B------:R-:W-:Y:S02]  /*d8b0*/  IMAD.MOV.U32 R11, RZ, RZ, R152 ;  /* 0x000000ffff0b7224 */ /* 0x000fe400078e0098 */
[----:B------:R-:W-:Y:S02]  /*d8c0*/  IMAD.MOV.U32 R10, RZ, RZ, R18 ;  /* 0x000000ffff0a7224 */ /* 0x000fe400078e0012 */
[----:B------:R-:W-:-:S07]  /*d8d0*/  IMAD.MOV.U32 R135, RZ, RZ, RZ ;  /* 0x000000ffff877224 */ /* 0x000fce00078e00ff */
.L_x_10494:
[----:B------:R-:W-:-:S04]  /*d8e0*/  ISETP.NE.AND P2, PT, R10, 0x1, PT ;  /* 0x000000010a00780c */ /* 0x000fc80003f45270 */
[----:B------:R-:W-:-:S04]  /*d8f0*/  SEL R152, RZ, 0x1, P2 ;  /* 0x00000001ff987807 */ /* 0x000fc80001000000 */
[----:B------:R-:W-:Y:S01]  /*d900*/  LOP3.LUT R152, R11, R152, RZ, 0x3c, !PT ;  /* 0x000000980b987212 */ /* 0x000fe200078e3cff */
[----:B------:R-:W-:Y:S06]  /*d910*/  @!P1 BRA `(.L_x_10483) ;  /* 0x0000000000049947 */ /* 0x000fec0003800000 */
[----:B------:R-:W-:Y:S01]  /*d920*/  BPT.TRAP 0x1 ;  /* 0x000000040000795c */ /* 0x000fe20000300000 */
.L_x_10483:
        /* <DEDUP_REMOVED lines=8> */
.L_x_10484:
[----:B------:R-:W-:Y:S01]  /*d9b0*/  BSSY B2, `(.L_x_10485) ;  /* 0x0000006000027945 */ /* 0x000fe20003800000 */
[----:B------:R-:W-:Y:S02]  /*d9c0*/  IMAD R24, R18, 0x300, R21 ;  /* 0x0000030012187824 */ /* 0x000fe400078e0215 */
[----:B------:R-:W-:Y:S01]  /*d9d0*/  IMAD.MOV.U32 R25, RZ, RZ, -0x3ffffff0 ;  /* 0xc0000010ff197424 */ /* 0x000fe200078e00ff */
[----:B-1----:R-:W-:Y:S06]  /*d9e0*/  @P2 BRA `(.L_x_10486) ;  /* 0x0000000000082947 */ /* 0x002fec0003800000 */
[----:B------:R-:W1:Y:S02]  /*d9f0*/  SYNCS.PHASECHK.TRANS64.TRYWAIT P2, [R15+URZ+0x19c30], R0 ;  /* 0x019c30000f0075a7 */ /* 0x000e64000804017f */
[----:B-1----:R-:W-:Y:S05]  /*da00*/  @!P2 BRA `(.L_x_10487) ;  /* 0x000000e40028a947 */ /* 0x002fea0003800000 */
.L_x_10486:
[----:B------:R-:W-:Y:S05]  /*da10*/  BSYNC B2 ;  /* 0x0000000000027941 */ /* 0x000fea0003800000 */
.L_x_10485:
[C---:B------:R-:W-:Y:S01]  /*da20*/  VIADD R12, R24.reuse, 0x100 ;  /* 0x00000100180c7836 */ /* 0x040fe20000000000 */
[C---:B------:R-:W-:Y:S01]  /*da30*/  R2UR UR6, R24.reuse ;  /* 0x00000000180672ca */ /* 0x040fe200000e0000 */
[----:B------:R-:W-:Y:S01]  /*da40*/  IMAD.MOV.U32 R13, RZ, RZ, -0x3ffffff0 ;  /* 0xc0000010ff0d7424 */ /* 0x000fe200078e00ff */
[----:B------:R-:W-:Y:S01]  /*da50*/  R2UR UR7, R25 ;  /* 0x00000000190772ca */ /* 0x000fe200000e0000 */
[----:B------:R-:W-:Y:S01]  /*da60*/  VIADD R24, R24, 0x200 ;  /* 0x0000020018187836 */ /* 0x000fe20000000000 */
[----:B------:R-:W-:Y:S02]  /*da70*/  R2UR UR10, R12 ;  /* 0x000000000c0a72ca */ /* 0x000fe400000e0000 */
[----:B------:R-:W-:Y:S02]  /*da80*/  R2UR UR11, R13 ;  /* 0x000000000d0b72ca */ /* 0x000fe400000e0000 */
[----:B------:R-:W2:Y:S01]  /*da90*/  LDL.64 R12, [R1] ;  /* 0x00000000010c7983 */ /* 0x000ea20000100a00 */
[----:B------:R-:W-:Y:S01]  /*daa0*/  R2UR UR4, R6 ;  /* 0x00000000060472ca */ /* 0x000fe200000e0000 */
[----:B------:R-:W-:Y:S01]  /*dab0*/  IMAD.MOV.U32 R25, RZ, RZ, -0x3ffffff0 ;  /* 0xc0000010ff197424 */ /* 0x000fe200078e00ff */
[----:B------:R-:W-:-:S02]  /*dac0*/  R2UR UR5, R7 ;  /* 0x00000000070572ca */ /* 0x000fc400000e0000 */
[----:B------:R-:W-:Y:S02]  /*dad0*/  R2UR UR14, R24 ;  /* 0x00000000180e72ca */ /* 0x000fe400000e0000 */
[----:B------:R-:W-:Y:S02]  /*dae0*/  R2UR UR15, R25 ;  /* 0x00000000190f72ca */ /* 0x000fe400000e0000 */
[----:B------:R-:W-:-:S07]  /*daf0*/  WARPGROUP.ARRIVE ;  /* 0x00000000000079c5 */ /* 0x000fce0000000000 */
[----:B------:R-:W-:Y:S01]  /*db00*/  QGMMA.64x128x32.F32.E4M3.E4M3 R24, gdesc[UR4], RZ, !UPT, gsb0 ;  /* 0x01e00000041879f3 */ /* 0x000fe2000c0008ff */
[----:B------:R-:W-:Y:S02]  /*db10*/  R2UR UR12, R156 ;  /* 0x000000009c0c72ca */ /* 0x000fe400000e0000 */
[----:B------:R-:W-:Y:S01]  /*db20*/  R2UR UR13, R157 ;  /* 0x000000009d0d72ca */ /* 0x000fe200000e0000 */
[----:B------:R-:W-:Y:S02]  /*db30*/  WARPGROUP.DEPBAR.LE gsb0, 0x0 ;  /* 0x00008000000079c5 */ /* 0x000fe40000010000 */
[----:B------:R-:W-:Y:S01]  /*db40*/  WARPGROUP.ARRIVE ;  /* 0x00000000000079c5 */ /* 0x000fe20000000000 */
[----:B--2---:R-:W-:Y:S02]  /*db50*/  R2UR UR8, R12 ;  /* 0x000000000c0872ca */ /* 0x004fe400000e0000 */
[----:B------:R-:W-:-:S13]  /*db60*/  R2UR UR9, R13 ;  /* 0x000000000d0972ca */ /* 0x000fda00000e0000 */
[----:B------:R-:W-:Y:S03]  /*db70*/  QGMMA.64x128x32.F32.E4M3.E4M3 R24, gdesc[UR8], R24, gsb0 ;  /* 0x01e00000081879f3 */ /* 0x000fe60008000818 */
[----:B------:R-:W-:Y:S02]  /*db80*/  WARPGROUP.DEPBAR.LE gsb0, 0x0 ;  /* 0x00008000000079c5 */ /* 0x000fe40000010000 */
[----:B------:R-:W-:-:S07]  /*db90*/  WARPGROUP.ARRIVE ;  /* 0x00000000000079c5 */ /* 0x000fce0000000000 */
[----:B------:R-:W-:Y:S03]  /*dba0*/  QGMMA.64x128x32.F32.E4M3.E4M3 R24, gdesc[UR12], R24, gsb0 ;  /* 0x01e000000c1879f3 */ /* 0x000fe60008000818 */
[----:B------:R-:W-:Y:S02]  /*dbb0*/  WARPGROUP.DEPBAR.LE gsb0, 0x0 ;  /* 0x00008000000079c5 */ /* 0x000fe40000010000 */
[----:B------:R-:W-:Y:S05]  /*dbc0*/  @!P1 BRA `(.L_x_10488) ;  /* 0x0000000000049947 */ /* 0x000fea0003800000 */
[----:B------:R-:W-:Y:S01]  /*dbd0*/  BPT.TRAP 0x1 ;  /* 0x000000040000795c */ /* 0x000fe20000300000 */
.L_x_10488:
[----:B01----:R-:W-:Y:S01]  /*dbe0*/  SHF.L.U32 R0, R11, 0x1f, RZ ;  /* 0x0000001f0b007819 */ /* 0x003fe200000006ff */
[----:B------:R-:W-:-:S04]  /*dbf0*/  IMAD R20, R10, 0x8, R16 ;  /* 0x000000080a147824 */ /* 0x000fc800078e0210 */
[----:B------:R0:W1:Y:S01]  /*dc00*/  SYNCS.PHASECHK.TRANS64.TRYWAIT P2, [R20+URZ+0x19c50], R0 ;  /* 0x019c5000140075a7 */ /* 0x000062000804017f */
[----:B------:R-:W-:Y:S05]  /*dc10*/  @!P1 BRA `(.L_x_10489) ;  /* 0x0000000000049947 */ /* 0x000fea0003800000 */
[----:B------:R-:W-:Y:S01]  /*dc20*/  BPT.TRAP 0x1 ;  /* 0x000000040000795c */ /* 0x000fe20000300000 */
.L_x_10489:
[----:B------:R-:W-:Y:S04]  /*dc30*/  BSSY B2, `(.L_x_10490) ;  /* 0x0000004000027945 */ /* 0x000fe80003800000 */
[----:B-1----:R-:W-:Y:S05]  /*dc40*/  @P2 BRA `(.L_x_10491) ;  /* 0x0000000000082947 */ /* 0x002fea0003800000 */
[----:B------:R-:W1:Y:S02]  /*dc50*/  SYNCS.PHASECHK.TRANS64.TRYWAIT P2, [R20+URZ+0x19c50], R0 ;  /* 0x019c5000140075a7 */ /* 0x000e64000804017f */
[----:B-1----:R-:W-:Y:S05]  /*dc60*/  @!P2 BRA `(.L_x_10492) ;  /* 0x000000e000a4a947 */ /* 0x002fea0003800000 */
.L_x_10491:
[----:B------:R-:W-:Y:S05]  /*dc70*/  BSYNC B2 ;  /* 0x0000000000027941 */ /* 0x000fea0003800000 */
.L_x_10490:
[----:B01----:R-:W-:Y:S01]  /*dc80*/  VIADD R0, R16, 0x3000 ;  /* 0x0000300010007836 */ /* 0x003fe20000000000 */
[----:B------:R-:W-:Y:S01]  /*dc90*/  WARPGROUP.ARRIVE ;  /* 0x00000000000079c5 */ /* 0x000fe20000000000 */
[----:B------:R-:W-:Y:S01]  /*dca0*/  IMAD.MOV.U32 R11, RZ, RZ, 0x40000040 ;  /* 0x40000040ff0b7424 */ /* 0x000fe200078e00ff */
[----:B------:R-:W0:Y:S02]  /*dcb0*/  @P0 LDC R3, c[0x0][0x450] ;  /* 0x00011400ff030b82 */ /* 0x000e240000000800 */
[----:B------:R-:W-:Y:S02]  /*dcc0*/  SHF.R.U32.HI R0, RZ, 0x4, R0 ;  /* 0x00000004ff007819 */ /* 0x000fe40000011600 */
[----:B------:R-:W-:Y:S02]  /*dcd0*/  R2UR UR7, R11 ;  /* 0x000000000b0772ca */ /* 0x000fe400000e0000 */
[----:B------:R-:W-:-:S04]  /*dce0*/  LOP3.LUT R0, R0, 0x3fff, RZ, 0xc0, !PT ;  /* 0x00003fff00007812 */ /* 0x000fc800078ec0ff */
[----:B------:R-:W-:-:S05]  /*dcf0*/  LOP3.LUT R0, R0, 0x10000, RZ, 0xfc, !PT ;  /* 0x0001000000007812 */ /* 0x000fca00078efcff */
[----:B------:R-:W-:Y:S02]  /*dd00*/  IMAD R10, R10, 0x300, R0 ;  /* 0x000003000a0a7824 */ /* 0x000fe400078e0200 */
[----:B------:R-:W-:Y:S01]  /*dd10*/  IMAD.MOV.U32 R13, RZ, RZ, 0x40000040 ;  /* 0x40000040ff0d7424 */ /* 0x000fe200078e00ff */
[----:B------:R-:W1:Y:S02]  /*dd20*/  @P0 LDC R0, c[0x0][0x44c] ;  /* 0x00011300ff000b82 */ /* 0x000e640000000800 */
[----:B------:R-:W-:-:S13]  /*dd30*/  R2UR UR6, R10 ;  /* 0x000000000a0672ca */ /* 0x000fda00000e0000 */
[----:B------:R-:W-:Y:S01]  /*dd40*/  QGMMA.64x96x32.F32.E4M3.E4M3 R88, R148, gdesc[UR4], R88, gsb0 ;  /* 0x0160000494587df3 */ /* 0x000fe20008000858 */
[----:B------:R-:W-:Y:S01]  /*dd50*/  VIADD R12, R10, 0x2 ;  /* 0x000000020a0c7836 */ /* 0x000fe20000000000 */
[----:B------:R-:W-:-:S04]  /*dd60*/  R2UR UR7, R13 ;  /* 0x000000000d0772ca */ /* 0x000fc800000e0000 */
[----:B------:R-:W-:Y:S01]  /*dd70*/  R2UR UR6, R12 ;  /* 0x000000000c0672ca */ /* 0x000fe200000e0000 */
[----:B------:R-:W-:Y:S02]  /*dd80*/  WARPGROUP.DEPBAR.LE gsb0, 0x0 ;  /* 0x00008000000079c5 */ /* 0x000fe40000010000 */
[----:B------:R-:W-:Y:S01]  /*dd90*/  WARPGROUP.ARRIVE ;  /* 0x00000000000079c5 */ /* 0x000fe20000000000 */
[----:B------:R-:W2:Y:S04]  /*dda0*/  LDL R148, [R1+0x44] ;  /* 0x0000440001947983 */ /* 0x000ea80000100800 */
[----:B------:R-:W3:Y:S05]  /*ddb0*/  LDL R149, [R1+0x40] ;  /* 0x0000400001957983 */ /* 0x000eea0000100800 */
[----:B------:R-:W-:Y:S01]  /*ddc0*/  QGMMA.64x96x32.F32.E4M3.E4M3 R88, R144, gdesc[UR4], R88, gsb0 ;  /* 0x0160000490587df3 */ /* 0x000fe20008000858 */
[----:B------:R-:W4:Y:S04]  /*ddd0*/  LDL R150, [R1+0x28] ;  /* 0x0000280001967983 */ /* 0x000f280000100800 */
[----:B------:R-:W4:Y:S01]  /*dde0*/  LDL R151, [R1+0x24] ;  /* 0x0000240001977983 */ /* 0x000f220000100800 */
[----:B------:R-:W-:-:S03]  /*ddf0*/  WARPGROUP.DEPBAR.LE gsb0, 0x0 ;  /* 0x00008000000079c5 */ /* 0x000fc60000010000 */
[----:B------:R-:W2:Y:S01]  /*de00*/  LDL R147, [R1+0x20] ;  /* 0x0000200001937983 */ /* 0x000ea20000100800 */
[----:B------:R-:W-:Y:S01]  /*de10*/  VIADD R12, R10, 0x4 ;  /* 0x000000040a0c7836 */ /* 0x000fe20000000000 */
[----:B------:R-:W-:Y:S01]  /*de20*/  WARPGROUP.ARRIVE ;  /* 0x00000000000079c5 */ /* 0x000fe20000000000 */
[----:B------:R-:W-:-:S03]  /*de30*/  IMAD.MOV.U32 R13, RZ, RZ, 0x40000040 ;  /* 0x40000040ff0d7424 */ /* 0x000fc600078e00ff */
[----:B------:R-:W-:Y:S02]  /*de40*/  R2UR UR6, R12 ;  /* 0x000000000c0672ca */ /* 0x000fe400000e0000 */
[----:B------:R-:W-:-:S13]  /*de50*/  R2UR UR7, R13 ;  /* 0x000000000d0772ca */ /* 0x000fda00000e0000 */
[----:B------:R-:W-:Y:S03]  /*de60*/  QGMMA.64x96x32.F32.E4M3.E4M3 R88, R140, gdesc[UR4], R88, gsb0 ;  /* 0x016000048c587df3 */ /* 0x000fe60008000858 */
[----:B------:R-:W-:Y:S02]  /*de70*/  WARPGROUP.DEPBAR.LE gsb0, 0x0 ;  /* 0x00008000000079c5 */ /* 0x000fe40000010000 */
[----:B------:R-:W-:Y:S01]  /*de80*/  WARPGROUP.ARRIVE ;  /* 0x00000000000079c5 */ /* 0x000fe20000000000 */
[----:B--2---:R-:W-:-:S04]  /*de90*/  IMAD.IADD R11, R148, 0x1, R147 ;  /* 0x00000001940b7824 */ /* 0x004fc800078e0293 */
[----:B-1----:R-:W-:-:S05]  /*dea0*/  @P0 IMAD.HI.U32 R0, R11, R0, RZ ;  /* 0x000000000b000227 */ /* 0x002fca00078e00ff */
[----:B0-----:R-:W-:Y:S01]  /*deb0*/  @P0 SHF.R.U32.HI R11, RZ, R3, R0 ;  /* 0x00000003ff0b0219 */ /* 0x001fe20000011600 */
[----:B------:R-:W-:-:S04]  /*dec0*/  IMAD.MOV.U32 R0, RZ, RZ, -0x80 ;  /* 0xffffff80ff007424 */ /* 0x000fc800078e00ff */
[----:B------:R-:W0:Y:S01]  /*ded0*/  SHFL.IDX PT, R3, R11, RZ, 0x1c1f ;  /* 0x001c1fff0b037589 */ /* 0x000e2200000e0000 */
[----:B------:R-:W-:-:S03]  /*dee0*/  IMAD R0, R14, R0, 0x1 ;  /* 0x000000010e007424 */ /* 0x000fc600078e0200 */
[----:B------:R-:W1:Y:S01]  /*def0*/  SHFL.IDX PT, R11, R11, 0x1, 0x1c1f ;  /* 0x003c1f000b0b7f89 */ /* 0x000e6200000e0000 */
[----:B---3--:R-:W-:-:S05]  /*df00*/  IMAD R0, R149, -0x2, R0 ;  /* 0xfffffffe95007824 */ /* 0x008fca00078e0200 */
[----:B----4-:R-:W-:Y:S02]  /*df10*/  IADD3 R0, -R151, R0, R150 ;  /* 0x0000000097007210 */ /* 0x010fe40007ffe196 */
[----:B------:R-:W2:Y:S03]  /*df20*/  S2R R151, SR_TID.X ;  /* 0x0000000000977919 */ /* 0x000ea60000002100 */
[C---:B0-----:R-:W-:Y:S02]  /*df30*/  IMAD.IADD R3, R0.reuse, 0x1, R3 ;  /* 0x0000000100037824 */ /* 0x041fe400078e0203 */
[----:B-1----:R-:W-:-:S03]  /*df40*/  IMAD.IADD R0, R0, 0x1, R11 ;  /* 0x0000000100007824 */ /* 0x002fc600078e020b */
        /* <DEDUP_REMOVED lines=94> */
[----:B------:R-:W-:Y:S01]  /*e530*/  FMNMX.FTZ R3, R84, R12, !PT ;  /* 0x0000000c54037209 */ /* 0x000fe20007810000 */
[----:B------:R-:W-:Y:S01]  /*e540*/  VIADD R12, R10, 0x6 ;  /* 0x000000060a0c7836 */ /* 0x000fe20000000000 */
[----:B------:R-:W-:-:S02]  /*e550*/  ISETP.GT.AND P5, PT, R0, RZ, PT ;  /* 0x000000ff0000720c */ /* 0x000fc40003fa4270 */
[----:B------:R-:W-:Y:S02]  /*e560*/  FMNMX.FTZ R3, R85, R3, !PT ;  /* 0x0000000355037209 */ /* 0x000fe40007810000 */
[----:B------:R-:W-:Y:S02]  /*e570*/  ISETP.GT.AND P6, PT, R0, 0x1, PT ;  /* 0x000000010000780c */ /* 0x000fe40003fc4270 */
[----:B------:R-:W-:Y:S01]  /*e580*/  FSEL R26, R26, -INF , P5 ;  /* 0xff8000001a1a7808 */ /* 0x000fe20002800000 */
[----:B------:R-:W0:Y:S01]  /*e590*/  SHFL.BFLY PT, R13, R3, 0x2, 0x1f ;  /* 0x0c401f00030d7f89 */ /* 0x000e2200000e0000 */
        /* <DEDUP_REMOVED lines=12> */
[----:B0-----:R-:W-:Y:S01]  /*e660*/  FMNMX.FTZ R3, R3, R13, !PT ;  /* 0x0000000d03037209 */ /* 0x001fe20007810000 */
[----:B------:R-:W-:Y:S01]  /*e670*/  IMAD.MOV.U32 R13, RZ, RZ, 0x40000040 ;  /* 0x40000040ff0d7424 */ /* 0x000fe200078e00ff */
[----:B------:R-:W-:Y:S02]  /*e680*/  ISETP.GT.AND P5, PT, R0, 0x20, PT ;  /* 0x000000200000780c */ /* 0x000fe40003fa4270 */
[----:B------:R-:W-:Y:S01]  /*e690*/  FSEL R39, R39, -INF , P4 ;  /* 0xff80000027277808 */ /* 0x000fe20002000000 */
[----:B------:R-:W0:Y:S01]  /*e6a0*/  SHFL.BFLY PT, R10, R3, 0x1, 0x1f ;  /* 0x0c201f00030a7f89 */ /* 0x000e2200000e0000 */
[----:B------:R-:W-:-:S02]  /*e6b0*/  R2UR UR7, R13 ;  /* 0x000000000d0772ca */ /* 0x000fc400000e0000 */
        /* <DEDUP_REMOVED lines=11> */
[----:B0-----:R-:W-:-:S02]  /*e770*/  FMNMX.FTZ R3, R3, R10, !PT ;  /* 0x0000000a03037209 */ /* 0x001fc40007810000 */
[----:B------:R-:W-:Y:S02]  /*e780*/  FSEL R51, R51, -INF , P6 ;  /* 0xff80000033337808 */ /* 0x000fe40003000000 */
[----:B------:R-:W-:Y:S01]  /*e790*/  FSETP.NEU.FTZ.AND P2, PT, R3, -INF , PT ;  /* 0xff8000000300780b */ /* 0x000fe20003f5d000 */
[----:B------:R-:W-:-:S01]  /*e7a0*/  FFMA.FTZ R13, R2, R3, -8 ;  /* 0xc1000000020d7423 */ /* 0x000fc20000010003 */
[----:B------:R-:W-:Y:S02]  /*e7b0*/  ISETP.GT.AND P4, PT, R0, 0x39, PT ;  /* 0x000000390000780c */ /* 0x000fe40003f84270 */
[----:B------:R-:W-:Y:S02]  /*e7c0*/  FSEL R54, R54, -INF , P3 ;  /* 0xff80000036367808 */ /* 0x000fe40001800000 */
[----:B------:R-:W-:Y:S02]  /*e7d0*/  FSEL R13, R13, RZ, P2 ;  /* 0x000000ff0d0d7208 */ /* 0x000fe40001000000 */
[----:B------:R-:W-:-:S02]  /*e7e0*/  ISETP.GT.AND P5, PT, R0, 0x40, PT ;  /* 0x000000400000780c */ /* 0x000fc40003fa4270 */
[----:B------:R-:W-:Y:S01]  /*e7f0*/  FSEL R55, R55, -INF , P4 ;  /* 0xff80000037377808 */ /* 0x000fe20002000000 */
[----:B------:R-:W-:-:S01]  /*e800*/  FFMA.FTZ R11, R2, R25, -R13 ;  /* 0x00000019020b7223 */ /* 0x000fc2000001080d */
[----:B------:R-:W-:Y:S01]  /*e810*/  FMNMX.FTZ R25, R26, R8, !PT ;  /* 0x000000081a197209 */ /* 0x000fe20007810000 */
[----:B------:R-:W-:-:S01]  /*e820*/  FFMA.FTZ R10, R2, R24, -R13 ;  /* 0x00000018020a7223 */ /* 0x000fc2000001080d */
[----:B------:R-:W-:Y:S01]  /*e830*/  ISETP.GT.AND P6, PT, R0, 0x41, PT ;  /* 0x000000410000780c */ /* 0x000fe20003fc4270 */
[----:B------:R-:W-:-:S01]  /*e840*/  FFMA.FTZ R24, R2, R29, -R13 ;  /* 0x0000001d02187223 */ /* 0x000fc2000001080d */
[----:B------:R-:W-:Y:S01]  /*e850*/  FMNMX.FTZ R25, R27, R25, !PT ;  /* 0x000000191b197209 */ /* 0x000fe20007810000 */
[----:B------:R-:W-:-:S01]  /*e860*/  FFMA.FTZ R29, R2, R60, -R13 ;  /* 0x0000003c021d7223 */ /* 0x000fc2000001080d */
[----:B------:R-:W-:Y:S01]  /*e870*/  FSEL R58, R58, -INF , P5 ;  /* 0xff8000003a3a7808 */ /* 0x000fe20002800000 */
[----:B------:R-:W-:-:S01]  /*e880*/  FFMA.FTZ R56, R2, R56, -R13 ;  /* 0x0000003802387223 */ /* 0x000fc2000001080d */
[----:B------:R-:W-:Y:S01]  /*e890*/  FMNMX.FTZ R25, R30, R25, !PT ;  /* 0x000000191e197209 */ /* 0x000fe20007810000 */
[----:B------:R-:W-:Y:S01]  /*e8a0*/  MUFU.EX2 R10, R10 ;  /* 0x0000000a000a7308 */ /* 0x000fe20000000800 */
[----:B------:R-:W-:Y:S01]  /*e8b0*/  ISETP.GT.AND P3, PT, R0, 0x48, PT ;  /* 0x000000480000780c */ /* 0x000fe20003f64270 */
[C-C-:B------:R-:W-:Y:S01]  /*e8c0*/  FFMA.FTZ R32, R2.reuse, R32, -R13.reuse ;  /* 0x0000002002207223 */ /* 0x140fe2000001080d */
[----:B------:R-:W-:Y:S01]  /*e8d0*/  FMNMX.FTZ R25, R31, R25, !PT ;  /* 0x000000191f197209 */ /* 0x000fe20007810000 */
[C-C-:B------:R-:W-:Y:S01]  /*e8e0*/  FFMA.FTZ R33, R2.reuse, R33, -R13.reuse ;  /* 0x0000002102217223 */ /* 0x140fe2000001080d */
[----:B------:R-:W-:Y:S01]  /*e8f0*/  FSEL R59, R59, -INF , P6 ;  /* 0xff8000003b3b7808 */ /* 0x000fe20003000000 */
[--C-:B------:R-:W-:Y:S01]  /*e900*/  FFMA.FTZ R36, R2, R36, -R13.reuse ;  /* 0x0000002402247223 */ /* 0x100fe2000001080d */
[----:B------:R-:W-:Y:S01]  /*e910*/  FMNMX.FTZ R25, R34, R25, !PT ;  /* 0x0000001922197209 */ /* 0x000fe20007810000 */
[----:B------:R-:W-:Y:S01]  /*e920*/  MUFU.EX2 R11, R11 ;  /* 0x0000000b000b7308 */ /* 0x000fe20000000800 */
[----:B------:R-:W-:Y:S01]  /*e930*/  ISETP.GT.AND P4, PT, R0, 0x49, PT ;  /* 0x000000490000780c */ /* 0x000fe20003f84270 */
[C-C-:B------:R-:W-:Y:S01]  /*e940*/  FFMA.FTZ R37, R2.reuse, R37, -R13.reuse ;  /* 0x0000002502257223 */ /* 0x140fe2000001080d */
[----:B------:R-:W-:Y:S01]  /*e950*/  FMNMX.FTZ R25, R35, R25, !PT ;  /* 0x0000001923197209 */ /* 0x000fe20007810000 */
[--C-:B------:R-:W-:Y:S01]  /*e960*/  FFMA.FTZ R40, R2, R40, -R13.reuse ;  /* 0x0000002802287223 */ /* 0x100fe2000001080d */
[----:B------:R-:W-:Y:S01]  /*e970*/  FSEL R62, R62, -INF , P3 ;  /* 0xff8000003e3e7808 */ /* 0x000fe20001800000 */
[--C-:B------:R-:W-:Y:S01]  /*e980*/  FFMA.FTZ R41, R2, R41, -R13.reuse ;  /* 0x0000002902297223 */ /* 0x100fe2000001080d */
        /* <DEDUP_REMOVED lines=19> */
[----:B------:R-:W-:Y:S01]  /*eac0*/  FFMA.FTZ R81, R2, R81, -R13 ;  /* 0x0000005102517223 */ /* 0x000fe2000001080d */
[----:B------:R-:W-:-:S02]  /*ead0*/  FMNMX.FTZ R25, R47, R25, !PT ;  /* 0x000000192f197209 */ /* 0x000fc40007810000 */
[----:B------:R-:W-:Y:S02]  /*eae0*/  FSEL R67, R67, -INF , P6 ;  /* 0xff80000043437808 */ /* 0x000fe40003000000 */
[----:B------:R-:W-:Y:S01]  /*eaf0*/  FMNMX.FTZ R25, R50, R25, !PT ;  /* 0x0000001932197209 */ /* 0x000fe20007810000 */
[----:B------:R-:W-:Y:S01]  /*eb00*/  MUFU.EX2 R36, R36 ;  /* 0x0000002400247308 */ /* 0x000fe20000000800 */
[----:B------:R-:W-:Y:S02]  /*eb10*/  ISETP.GT.AND P4, PT, R0, 0x59, PT ;  /* 0x000000590000780c */ /* 0x000fe40003f84270 */
[----:B------:R-:W-:Y:S02]  /*eb20*/  FMNMX.FTZ R25, R51, R25, !PT ;  /* 0x0000001933197209 */ /* 0x000fe40007810000 */
[----:B------:R-:W-:Y:S02]  /*eb30*/  FSEL R70, R70, -INF , P3 ;  /* 0xff80000046467808 */ /* 0x000fe40001800000 */
        /* <DEDUP_REMOVED lines=8> */
[----:B------:R-:W-:Y:S02]  /*ebc0*/  FMNMX.FTZ R25, R59, R25, !PT ;  /* 0x000000193b197209 */ /* 0x000fe40007810000 */
[----:B------:R-:W-:-:S02]  /*ebd0*/  FSEL R74, R74, -INF , P5 ;  /* 0xff8000004a4a7808 */ /* 0x000fc40002800000 */
        /* <DEDUP_REMOVED lines=12> */
[----:B------:R-:W-:Y:S02]  /*eca0*/  FSEL R79, R79, -INF , P4 ;  /* 0xff8000004f4f7808 */ /* 0x000fe40002000000 */
[----:B------:R-:W-:Y:S02]  /*ecb0*/  FMNMX.FTZ R25, R71, R25, !PT ;  /* 0x0000001947197209 */ /* 0x000fe40007810000 */
[----:B------:R-:W-:-:S02]  /*ecc0*/  ISETP.GT.AND P5, PT, R0, 0x70, PT ;  /* 0x000000700000780c */ /* 0x000fc40003fa4270 */
[----:B------:R-:W-:Y:S01]  /*ecd0*/  FMNMX.FTZ R25, R74, R25, !PT ;  /* 0x000000194a197209 */ /* 0x000fe20007810000 */
[----:B------:R-:W-:Y:S01]  /*ece0*/  MUFU.EX2 R48, R48 ;  /* 0x0000003000307308 */ /* 0x000fe20000000800 */
[C---:B------:R-:W-:Y:S02]  /*ecf0*/  ISETP.GT.AND P6, PT, R0.reuse, 0x71, PT ;  /* 0x000000710000780c */ /* 0x040fe40003fc4270 */
[----:B------:R-:W-:Y:S02]  /*ed00*/  FMNMX.FTZ R25, R75, R25, !PT ;  /* 0x000000194b197209 */ /* 0x000fe40007810000 */
[C---:B------:R-:W-:Y:S02]  /*ed10*/  ISETP.GT.AND P3, PT, R0.reuse, 0x78, PT ;  /* 0x000000780000780c */ /* 0x040fe40003f64270 */
[----:B------:R-:W-:Y:S01]  /*ed20*/  ISETP.GT.AND P4, PT, R0, 0x79, PT ;  /* 0x000000790000780c */ /* 0x000fe20003f84270 */
[----:B------:R-:W-:Y:S01]  /*ed30*/  MUFU.EX2 R49, R49 ;  /* 0x0000003100317308 */ /* 0x000fe20000000800 */
[----:B------:R-:W-:-:S02]  /*ed40*/  FMNMX.FTZ R0, R78, R25, !PT ;  /* 0x000000194e007209 */ /* 0x000fc40007810000 */
[----:B------:R-:W-:Y:S02]  /*ed50*/  FSEL R82, R82, -INF , P5 ;  /* 0xff80000052527808 */ /* 0x000fe40002800000 */
[----:B------:R-:W-:Y:S02]  /*ed60*/  FMNMX.FTZ R0, R79, R0, !PT ;  /* 0x000000004f007209 */ /* 0x000fe40007810000 */
[----:B------:R-:W-:Y:S01]  /*ed70*/  FSEL R83, R83, -INF , P6 ;  /* 0xff80000053537808 */ /* 0x000fe20003000000 */
[----:B------:R0:W-:Y:S01]  /*ed80*/  MUFU.EX2 R25, R56 ;  /* 0x0000003800197308 */ /* 0x0001e20000000800 */
[----:B------:R-:W-:Y:S02]  /*ed90*/  FMNMX.FTZ R0, R82, R0, !PT ;  /* 0x0000000052007209 */ /* 0x000fe40007810000 */
[----:B------:R-:W-:Y:S02]  /*eda0*/  FSEL R86, R86, -INF , P3 ;  /* 0xff80000056567808 */ /* 0x000fe40001800000 */
[----:B------:R-:W-:-:S02]  /*edb0*/  FMNMX.FTZ R0, R83, R0, !PT ;  /* 0x0000000053007209 */ /* 0x000fc40007810000 */
[----:B------:R-:W-:Y:S01]  /*edc0*/  FSEL R87, R87, -INF , P4 ;  /* 0xff80000057577808 */ /* 0x000fe20002000000 */
[----:B------:R-:W-:Y:S01]  /*edd0*/  MUFU.EX2 R52, R52 ;  /* 0x0000003400347308 */ /* 0x000fe20000000800 */
[----:B------:R-:W-:Y:S01]  /*ede0*/  FMNMX.FTZ R0, R86, R0, !PT ;  /* 0x0000000056007209 */ /* 0x000fe20007810000 */
[C-C-:B0-----:R-:W-:Y:S01]  /*edf0*/  FFMA.FTZ R56, R2.reuse, R61, -R13.reuse ;  /* 0x0000003d02387223 */ /* 0x141fe2000001080d */
[----:B------:R-:W-:-:S01]  /*ee00*/  FFMA.FTZ R61, R2, R65, -R13 ;  /* 0x00000041023d7223 */ /* 0x000fc2000001080d */
[--C-:B------:R-:W-:Y:S01]  /*ee10*/  FFMA.FTZ R65, R2, R69, -R13.reuse ;  /* 0x0000004502417223 */ /* 0x100fe2000001080d */
[----:B------:R-:W-:Y:S02]  /*ee20*/  FMNMX.FTZ R0, R87, R0, !PT ;  /* 0x0000000057007209 */ /* 0x000fe40007810000 */
[----:B------:R-:W-:Y:S01]  /*ee30*/  R2UR UR6, R12 ;  /* 0x000000000c0672ca */ /* 0x000fe200000e0000 */
[----:B------:R-:W-:-:S01]  /*ee40*/  FFMA.FTZ R12, R2, R28, -R13 ;  /* 0x0000001c020c7223 */ /* 0x000fc2000001080d */
[C-C-:B------:R-:W-:Y:S01]  /*ee50*/  FFMA.FTZ R28, R2.reuse, R57, -R13.reuse ;  /* 0x00000039021c7223 */ /* 0x140fe2000001080d */
[----:B------:R-:W0:Y:S01]  /*ee60*/  SHFL.BFLY PT, R60, R0, 0x2, 0x1f ;  /* 0x0c401f00003c7f89 */ /* 0x000e2200000e0000 */
[----:B------:R-:W-:-:S01]  /*ee70*/  FFMA.FTZ R57, R2, R64, -R13 ;  /* 0x0000004002397223 */ /* 0x000fc2000001080d */
[C-C-:B------:R-:W-:Y:S01]  /*ee80*/  FFMA.FTZ R64, R2.reuse, R68, -R13.reuse ;  /* 0x0000004402407223 */ /* 0x140fe2000001080d */
[----:B------:R-:W-:-:S01]  /*ee90*/  FFMA.FTZ R68, R2, R73, -R13 ;  /* 0x0000004902447223 */ /* 0x000fc2000001080d */
[----:B------:R-:W-:Y:S01]  /*eea0*/  FFMA.FTZ R73, R2, R77, -R13 ;  /* 0x0000004d02497223 */ /* 0x000fe2000001080d */
[----:B------:R-:W-:Y:S01]  /*eeb0*/  MUFU.EX2 R12, R12 ;  /* 0x0000000c000c7308 */ /* 0x000fe20000000800 */
[----:B--2---:R-:W-:-:S04]  /*eec0*/  LOP3.LUT R140, R151, 0x7f, RZ, 0xc0, !PT ;  /* 0x0000007f978c7812 */ /* 0x004fc800078ec0ff */
[----:B------:R-:W-:Y:S03]  /*eed0*/  QGMMA.64x96x32.F32.E4M3.E4M3 R88, R136, gdesc[UR4], R88, gsb0 ;  /* 0x0160000488587df3 */ /* 0x000fe60008000858 */
[----:B------:R-:W-:Y:S08]  /*eee0*/  MUFU.EX2 R53, R53 ;  /* 0x0000003500357308 */ /* 0x000ff00000000800 */
[----:B------:R-:W-:Y:S01]  /*eef0*/  MUFU.EX2 R28, R28 ;  /* 0x0000001c001c7308 */ /* 0x000fe20000000800 */
[----:B0-----:R-:W-:Y:S01]  /*ef00*/  FMNMX.FTZ R0, R0, R60, !PT ;  /* 0x0000003c00007209 */ /* 0x001fe20007810000 */
[C-C-:B------:R-:W-:Y:S01]  /*ef10*/  FFMA.FTZ R60, R2.reuse, R72, -R13.reuse ;  /* 0x00000048023c7223 */ /* 0x140fe2000001080d */
[----:B------:R-:W-:-:S01]  /*ef20*/  FFMA.FTZ R72, R2, R76, -R13 ;  /* 0x0000004c02487223 */ /* 0x000fc2000001080d */
[----:B------:R-:W-:Y:S01]  /*ef30*/  FFMA.FTZ R76, R2, R80, -R13 ;  /* 0x00000050024c7223 */ /* 0x000fe2000001080d */
[----:B------:R-:W-:Y:S01]  /*ef40*/  FSEL R80, R3, RZ, P2 ;  /* 0x000000ff03507208 */ /* 0x000fe20001000000 */
[----:B------:R-:W0:Y:S02]  /*ef50*/  SHFL.BFLY PT, R69, R0, 0x1, 0x1f ;  /* 0x0c201f0000457f89 */ /* 0x000e2400000e0000 */
[----:B------:R-:W-:Y:S01]  /*ef60*/  MUFU.EX2 R29, R29 ;  /* 0x0000001d001d7308 */ /* 0x000fe20000000800 */
[----:B------:R-:W-:Y:S01]  /*ef70*/  ISETP.NE.AND P2, PT, R140, RZ, PT ;  /* 0x000000ff8c00720c */ /* 0x000fe20003f45270 */
[----:B------:R-:W-:-:S04]  /*ef80*/  FADD.FTZ R80, -R80, R9 ;  /* 0x0000000950507221 */ /* 0x000fc80000010100 */
[----:B------:R-:W-:Y:S02]  /*ef90*/  FMUL.FTZ R80, R2, R80 ;  /* 0x0000005002507220 */ /* 0x000fe40000410000 */
[----:B------:R-:W-:Y:S06]  /*efa0*/  MUFU.EX2 R56, R56 ;  /* 0x0000003800387308 */ /* 0x000fec0000000800 */
[----:B------:R-:W-:Y:S02]  /*efb0*/  @!P2 VIADD R15, R15, 0x19c40 ;  /* 0x00019c400f0fa836 */ /* 0x000fe40000000000 */
[----:B------:R-:W-:Y:S03]  /*efc0*/  MUFU.EX2 R57, R57 ;  /* 0x0000003900397308 */ /* 0x000fe60000000800 */
[----:B------:R-:W-:-:S02]  /*efd0*/  @!P2 PRMT R15, RZ, 0x654, R15 ;  /* 0x00000654ff0fa816 */ /* 0x000fc4000000000f */
[----:B0-----:R-:W-:-:S03]  /*efe0*/  FMNMX.FTZ R0, R0, R69, !PT ;  /* 0x0000004500007209 */ /* 0x001fc60007810000 */
[----:B------:R-:W-:Y:S01]  /*eff0*/  MUFU.EX2 R61, R61 ;  /* 0x0000003d003d7308 */ /* 0x000fe20000000800 */
[----:B------:R-:W-:-:S01]  /*f000*/  FFMA.FTZ R69, R2, R84, -R13 ;  /* 0x0000005402457223 */ /* 0x000fc2000001080d */
[----:B------:R-:W-:Y:S01]  /*f010*/  FFMA.FTZ R13, R2, R85, -R13 ;  /* 0x00000055020d7223 */ /* 0x000fe2000001080d */
[----:B------:R-:W-:Y:S01]  /*f020*/  FSETP.NEU.FTZ.AND P3, PT, R0, -INF , PT ;  /* 0xff8000000000780b */ /* 0x000fe20003f7d000 */
[----:B------:R-:W-:-:S04]  /*f030*/  FFMA.FTZ R77, R2, R0, -8 ;  /* 0xc1000000024d7423 */ /* 0x000fc80000010000 */
[----:B------:R-:W-:Y:S01]  /*f040*/  MUFU.EX2 R64, R64 ;  /* 0x0000004000407308 */ /* 0x000fe20000000800 */
[----:B------:R-:W-:-:S05]  /*f050*/  FSEL R77, R77, RZ, P3 ;  /* 0x000000ff4d4d7208 */ /* 0x000fca0001800000 */
        /* <DEDUP_REMOVED lines=20> */
[----:B------:R0:W1:Y:S01]  /*f1a0*/  MUFU.EX2 R54, R80 ;  /* 0x0000005000367308 */ /* 0x0000620000000800 */
        /* <DEDUP_REMOVED lines=14> */
[----:B0-----:R-:W-:-:S01]  /*f290*/  FFMA.FTZ R80, R2, R82, -R77 ;  /* 0x0000005202507223 */ /* 0x001fc2000001084d */
[----:B------:R-:W0:Y:S01]  /*f2a0*/  MUFU.EX2 R27, R27 ;  /* 0x0000001b001b7308 */ /* 0x000e220000000800 */
[----:B-1----:R-:W-:-:S01]  /*f2b0*/  FFMA.FTZ R5, R54, R5, R10 ;  /* 0x0000000536057223 */ /* 0x002fc2000001000a */
[C-C-:B------:R-:W-:Y:S01]  /*f2c0*/  FFMA.FTZ R82, R2.reuse, R83, -R77.reuse ;  /* 0x0000005302527223 */ /* 0x140fe2000001084d */
[----:B------:R-:W-:-:S01]  /*f2d0*/  FFMA.FTZ R86, R2, R86, -R77 ;  /* 0x0000005602567223 */ /* 0x000fc2000001084d */
[----:B------:R-:W-:Y:S01]  /*f2e0*/  FFMA.FTZ R77, R2, R87, -R77 ;  /* 0x00000057024d7223 */ /* 0x000fe2000001084d */
[----:B------:R-:W-:-:S03]  /*f2f0*/  FADD.FTZ R5, R11, R5 ;  /* 0x000000050b057221 */ /* 0x000fc60000010000 */
[----:B------:R-:W1:Y:S01]  /*f300*/  MUFU.EX2 R30, R30 ;  /* 0x0000001e001e7308 */ /* 0x000e620000000800 */
[----:B--2---:R-:W-:-:S01]  /*f310*/  FFMA.FTZ R4, R8, R4, R26 ;  /* 0x0000000408047223 */ /* 0x004fc2000001001a */
[----:B------:R-:W-:-:S04]  /*f320*/  FADD.FTZ R5, R12, R5 ;  /* 0x000000050c057221 */ /* 0x000fc80000010000 */
[----:B------:R-:W-:Y:S02]  /*f330*/  FADD.FTZ R5, R24, R5 ;  /* 0x0000000518057221 */ /* 0x000fe40000010000 */
[----:B------:R-:W2:Y:S01]  /*f340*/  MUFU.EX2 R31, R31 ;  /* 0x0000001f001f7308 */ /* 0x000ea20000000800 */
[----:B0-----:R-:W-:-:S01]  /*f350*/  FADD.FTZ R4, R27, R4 ;  /* 0x000000041b047221 */ /* 0x001fc20000010000 */
[----:B------:R-:W-:Y:S01]  /*f360*/  FADD.FTZ R5, R32, R5 ;  /* 0x0000000520057221 */ /* 0x000fe20000010000 */
[----:B------:R-:W-:Y:S02]  /*f370*/  WARPGROUP.DEPBAR.LE gsb0, 0x0 ;  /* 0x00008000000079c5 */ /* 0x000fe40000010000 */
[----:B------:R0:W-:Y:S01]  /*f380*/  @!P2 SYNCS.ARRIVE.TRANS64.RED.A1T0 RZ, [R15+URZ], RZ ;  /* 0x000000ff0fffa9a7 */ /* 0x0001e2000810043f */
[----:B------:R-:W-:-:S02]  /*f390*/  FADD.FTZ R5, R33, R5 ;  /* 0x0000000521057221 */ /* 0x000fc40000010000 */
[----:B------:R-:W3:Y:S01]  /*f3a0*/  MUFU.EX2 R34, R34 ;  /* 0x0000002200227308 */ /* 0x000ee20000000800 */
        /* <DEDUP_REMOVED lines=8> */
[----:B---3--:R-:W-:-:S01]  /*f430*/  FADD.FTZ R4, R34, R4 ;  /* 0x0000000422047221 */ /* 0x008fc20000010000 */
[----:B------:R-:W-:-:S04]  /*f440*/  FADD.FTZ R5, R44, R5 ;  /* 0x000000052c057221 */ /* 0x000fc80000010000 */
[----:B------:R-:W-:Y:S02]  /*f450*/  FADD.FTZ R5, R45, R5 ;  /* 0x000000052d057221 */ /* 0x000fe40000010000 */
        /* <DEDUP_REMOVED lines=22> */
[----:B------:R-:W-:-:S06]  /*f5c0*/  FADD.FTZ R5, R64, R5 ;  /* 0x0000000540057221 */ /* 0x000fcc0000010000 */
[----:B------:R-:W3:Y:S01]  /*f5d0*/  MUFU.EX2 R51, R51 ;  /* 0x0000003300337308 */ /* 0x000ee20000000800 */
[----:B-1----:R-:W-:-:S07]  /*f5e0*/  FADD.FTZ R4, R47, R4 ;  /* 0x000000042f047221 */ /* 0x002fce0000010000 */
[----:B------:R-:W1:Y:S01]  /*f5f0*/  MUFU.EX2 R55, R55 ;  /* 0x0000003700377308 */ /* 0x000e620000000800 */
[----:B--2---:R-:W-:-:S07]  /*f600*/  FADD.FTZ R4, R50, R4 ;  /* 0x0000000432047221 */ /* 0x004fce0000010000 */
[----:B------:R-:W2:Y:S01]  /*f610*/  MUFU.EX2 R58, R58 ;  /* 0x0000003a003a7308 */ /* 0x000ea20000000800 */
[----:B---3--:R-:W-:-:S04]  /*f620*/  FADD.FTZ R4, R51, R4 ;  /* 0x0000000433047221 */ /* 0x008fc80000010000 */
[----:B------:R-:W-:-:S03]  /*f630*/  FADD.FTZ R4, R9, R4 ;  /* 0x0000000409047221 */ /* 0x000fc60000010000 */
[----:B------:R-:W3:Y:S01]  /*f640*/  MUFU.EX2 R59, R59 ;  /* 0x0000003b003b7308 */ /* 0x000ee20000000800 */
[----:B-1----:R-:W-:-:S07]  /*f650*/  FADD.FTZ R4, R55, R4 ;  /* 0x0000000437047221 */ /* 0x002fce0000010000 */
[----:B------:R-:W1:Y:S01]  /*f660*/  MUFU.EX2 R62, R62 ;  /* 0x0000003e003e7308 */ /* 0x000e620000000800 */
[----:B--2---:R-:W-:-:S07]  /*f670*/  FADD.FTZ R4, R58, R4 ;  /* 0x000000043a047221 */ /* 0x004fce0000010000 */
        /* <DEDUP_REMOVED lines=43> */
[----:B---3--:R-:W-:-:S01]  /*f930*/  FADD.FTZ R4, R86, R4 ;  /* 0x0000000456047221 */ /* 0x008fc20000010000 */
[----:B-1----:R-:W-:-:S03]  /*f940*/  FADD.FTZ R5, R13, R5 ;  /* 0x000000050d057221 */ /* 0x002fc60000010000 */
[----:B--2---:R-:W-:Y:S01]  /*f950*/  FADD.FTZ R4, R77, R4 ;  /* 0x000000044d047221 */ /* 0x004fe20000010000 */
[----:B0-----:R-:W-:Y:S06]  /*f960*/  @!P1 BRA `(.L_x_10493) ;  /* 0x0000000000049947 */ /* 0x001fec0003800000 */
[----:B------:R-:W-:Y:S01]  /*f970*/  BPT.TRAP 0x1 ;  /* 0x000000040000795c */ /* 0x000fe20000300000 */
.L_x_10493:
        /* <DEDUP_REMOVED lines=95> */
[----:B------:R-:W-:Y:S01]  /*ff70*/  IMAD.MOV.U32 R146, RZ, RZ, R52 ;  /* 0x000000ffff927224 */ /* 0x000fe200078e0034 */
[C---:B--2---:R-:W-:Y:S01]  /*ff80*/  ISETP.GT.AND P2, PT, R14.reuse, R15, PT ;  /* 0x0000000f0e00720c */ /* 0x044fe20003f44270 */
[----:B------:R-:W-:-:S12]  /*ff90*/  VIADD R14, R14, 0xffffffff ;  /* 0xffffffff0e0e7836 */ /* 0x000fd80000000000 */
[----:B0-----:R-:W-:Y:S05]  /*ffa0*/  @P2 BRA `(.L_x_10494) ;  /* 0xffffffd8004c2947 */ /* 0x001fea000383ffff */
[----:B------:R-:W-:Y:S05]  /*ffb0*/  BSYNC B1 ;  /* 0x0000000000017941 */ /* 0x000fea0003800000 */
.L_x_10482:
[----:B------:R-:W-:Y:S05]  /*ffc0*/  BSYNC B0 ;  /* 0x0000000000007941 */ /* 0x000fea0003800000 */
.L_x_10481:
[----:B------:R-:W-:Y:S01]  /*ffd0*/  ISETP.GE.AND P0, PT, R14, RZ, PT ;  /* 0x000000ff0e00720c */ /* 0x000fe20003f06270 */
[----:B------:R-:W-:-:S12]  /*ffe0*/  BSSY B0, `(.L_x_10495) ;  /* 0x00001d7000007945 */ /* 0x000fd80003800000 */
[----:B------:R-:W-:Y:S05]  /*fff0*/  @!P0 BRA `(.L_x_10496) ;  /* 0x0000001c00548947 */ /* 0x000fea0003800000 */
[----:B------:R-:W-:Y:S02]  /*10000*/  IMAD.MOV.U32 R13, RZ, RZ, R0 ;  /* 0x000000ffff0d7224 */ /* 0x000fe400078e0000 */
[----:B------:R-:W-:Y:S02]  /*10010*/  IMAD.MOV.U32 R12, RZ, RZ, R3 ;  /* 0x000000ffff0c7224 */ /* 0x000fe400078e0003 */
[----:B------:R-:W-:Y:S02]  /*10020*/  IMAD.MOV.U32 R9, RZ, RZ, R152 ;  /* 0x000000ffff097224 */ /* 0x000fe400078e0098 */
[----:B------:R-:W-:-:S07]  /*10030*/  IMAD.MOV.U32 R8, RZ, RZ, R18 ;  /* 0x000000ffff087224 */ /* 0x000fce00078e0012 */
.L_x_10508:
[----:B------:R-:W-:-:S05]  /*10040*/  VIADD R18, R8, 0x1 ;  /* 0x0000000108127836 */ /* 0x000fca0000000000 */
[----:B------:R-:W-:-:S04]  /*10050*/  ISETP.NE.AND P0, PT, R18, 0x2, PT ;  /* 0x000000021200780c */ /* 0x000fc80003f05270 */
[----:B------:R-:W-:Y:S02]  /*10060*/  SEL R152, RZ, 0x1, P0 ;  /* 0x00000001ff987807 */ /* 0x000fe40000000000 */
[----:B------:R-:W-:Y:S02]  /*10070*/  SEL R18, R18, RZ, P0 ;  /* 0x000000ff12127207 */ /* 0x000fe40000000000 */
[----:B------:R-:W-:Y:S01]  /*10080*/  LOP3.LUT R152, R9, R152, RZ, 0x3c, !PT ;  /* 0x0000009809987212 */ /* 0x000fe200078e3cff */
[----:B0-----:R-:W-:Y:S06]  /*10090*/  @!P1 BRA `(.L_x_10497) ;  /* 0x0000000000049947 */ /* 0x001fec0003800000 */
[----:B------:R-:W-:Y:S01]  /*100a0*/  BPT.TRAP 0x1 ;  /* 0x000000040000795c */ /* 0x000fe20000300000 */
.L_x_10497:
[----:B------:R-:W-:Y:S01]  /*100b0*/  IMAD R0, R18, 0x8, R16 ;  /* 0x0000000812007824 */ /* 0x000fe200078e0210 */
[----:B------:R-:W-:-:S04]  /*100c0*/  SHF.L.U32 R3, R152, 0x1f, RZ ;  /* 0x0000001f98037819 */ /* 0x000fc800000006ff */
[----:B------:R0:W1:Y:S01]  /*100d0*/  SYNCS.PHASECHK.TRANS64.TRYWAIT P0, [R0+URZ+0x19c30], R3 ;  /* 0x019c3003000075a7 */ /* 0x000062000800017f */
[----:B------:R-:W-:Y:S05]  /*100e0*/  @!P1 BRA `(.L_x_10498) ;  /* 0x0000000000049947 */ /* 0x000fea0003800000 */
[----:B------:R-:W-:Y:S01]  /*100f0*/  BPT.TRAP 0x1 ;  /* 0x000000040000795c */ /* 0x000fe20000300000 */
.L_x_10498:
[----:B------:R-:W-:Y:S01]  /*10100*/  BSSY B1, `(.L_x_10499) ;  /* 0x0000006000017945 */ /* 0x000fe20003800000 */
[----:B------:R-:W-:Y:S02]  /*10110*/  IMAD R24, R18, 0x300, R21 ;  /* 0x0000030012187824 */ /* 0x000fe400078e0215 */
[----:B------:R-:W-:Y:S01]  /*10120*/  IMAD.MOV.U32 R25, RZ, RZ, -0x3ffffff0 ;  /* 0xc0000010ff197424 */ /* 0x000fe200078e00ff */
[----:B-1----:R-:W-:Y:S06]  /*10130*/  @P0 BRA `(.L_x_10500) ;  /* 0x0000000000080947 */ /* 0x002fec0003800000 */
[----:B------:R-:W1:Y:S02]  /*10140*/  SYNCS.PHASECHK.TRANS64.TRYWAIT P0, [R0+URZ+0x19c30], R3 ;  /* 0x019c3003000075a7 */ /* 0x000e64000800017f */
[----:B-1----:R-:W-:Y:S05]  /*10150*/  @!P0 BRA `(.L_x_10501) ;  /* 0x000000bc007c8947 */ /* 0x002fea0003800000 */
.L_x_10500:
[----:B------:R-:W-:Y:S05]  /*10160*/  BSYNC B1 ;  /* 0x0000000000017941 */ /* 0x000fea0003800000 */
.L_x_10499:
        /* <DEDUP_REMOVED lines=28> */
.L_x_10502:
[----:B01----:R-:W-:Y:S01]  /*10330*/  SHF.L.U32 R0, R9, 0x1f, RZ ;  /* 0x0000001f09007819 */ /* 0x003fe200000006ff */
[----:B------:R-:W-:-:S04]  /*10340*/  IMAD R15, R8, 0x8, R16 ;  /* 0x00000008080f7824 */ /* 0x000fc800078e0210 */
[----:B------:R0:W1:Y:S01]  /*10350*/  SYNCS.PHASECHK.TRANS64.TRYWAIT P0, [R15+URZ+0x19c50], R0 ;  /* 0x019c50000f0075a7 */ /* 0x000062000800017f */
[----:B------:R-:W-:Y:S05]  /*10360*/  @!P1 BRA `(.L_x_10503) ;  /* 0x0000000000049947 */ /* 0x000fea0003800000 */
[----:B------:R-:W-:Y:S01]  /*10370*/  BPT.TRAP 0x1 ;  /* 0x000000040000795c */ /* 0x000fe20000300000 */
.L_x_10503:
[----:B------:R-:W-:Y:S04]  /*10380*/  BSSY B1, `(.L_x_10504) ;  /* 0x0000004000017945 */ /* 0x000fe80003800000 */
[----:B-1----:R-:W-:Y:S05]  /*10390*/  @P0 BRA `(.L_x_10505) ;  /* 0x0000000000080947 */ /* 0x002fea0003800000 */
[----:B------:R-:W1:Y:S02]  /*103a0*/  SYNCS.PHASECHK.TRANS64.TRYWAIT P0, [R15+URZ+0x19c50], R0 ;  /* 0x019c50000f0075a7 */ /* 0x000e64000800017f */
[----:B-1----:R-:W-:Y:S05]  /*103b0*/  @!P0 BRA `(.L_x_10506) ;  /* 0x000000b800f88947 */ /* 0x002fea0003800000 */
.L_x_10505:
[----:B------:R-:W-:Y:S05]  /*103c0*/  BSYNC B1 ;  /* 0x0000000000017941 */ /* 0x000fea0003800000 */
.L_x_10504:
[----:B01----:R-:W-:Y:S01]  /*103d0*/  VIADD R0, R16, 0x3000 ;  /* 0x0000300010007836 */ /* 0x003fe20000000000 */
[----:B------:R-:W-:Y:S01]  /*103e0*/  WARPGROUP.ARRIVE ;  /* 0x00000000000079c5 */ /* 0x000fe20000000000 */
[----:B------:R-:W-:Y:S01]  /*103f0*/  IMAD.MOV.U32 R9, RZ, RZ, 0x40000040 ;  /* 0x40000040ff097424 */ /* 0x000fe200078e00ff */
[----:B------:R-:W-:Y:S01]  /*10400*/  FMNMX.FTZ R3, R26, R13, !PT ;  /* 0x0000000d1a037209 */ /* 0x000fe20007810000 */
[----:B------:R-:W-:Y:S01]  /*10410*/  IMAD.MOV.U32 R11, RZ, RZ, 0x40000040 ;  /* 0x40000040ff0b7424 */ /* 0x000fe200078e00ff */
[----:B------:R-:W-:Y:S02]  /*10420*/  SHF.R.U32.HI R0, RZ, 0x4, R0 ;  /* 0x00000004ff007819 */ /* 0x000fe40000011600 */
[----:B------:R-:W-:Y:S02]  /*10430*/  R2UR UR7, R9 ;  /* 0x00000000090772ca */ /* 0x000fe400000e0000 */
[----:B------:R-:W-:Y:S02]  /*10440*/  LOP3.LUT R0, R0, 0x3fff, RZ, 0xc0, !PT ;  /* 0x00003fff00007812 */ /* 0x000fe400078ec0ff */
[----:B------:R-:W-:-:S02]  /*10450*/  FMNMX.FTZ R3, R27, R3, !PT ;  /* 0x000000031b037209 */ /* 0x000fc40007810000 */
        /* <DEDUP_REMOVED lines=13> */
[----:B------:R-:W-:Y:S01]  /*10530*/  QGMMA.64x96x32.F32.E4M3.E4M3 R88, R148, gdesc[UR4], R88, gsb0 ;  /* 0x0160000494587df3 */ /* 0x000fe20008000858 */
        /* <DEDUP_REMOVED lines=19> */
[----:B------:R-:W-:Y:S01]  /*10670*/  R2UR UR6, R10 ;  /* 0x000000000a0672ca */ /* 0x000fe200000e0000 */
[----:B------:R-:W-:Y:S01]  /*10680*/  VIADD R10, R8, 0x4 ;  /* 0x00000004080a7836 */ /* 0x000fe20000000000 */
[----:B------:R-:W-:Y:S01]  /*10690*/  FMNMX.FTZ R0, R52, R0, !PT ;  /* 0x0000000034007209 */ /* 0x000fe20007810000 */
[----:B------:R-:W-:Y:S01]  /*106a0*/  VIADD R8, R8, 0x6 ;  /* 0x0000000608087836 */ /* 0x000fe20000000000 */
[----:B------:R-:W-:Y:S01]  /*106b0*/  R2UR UR7, R11 ;  /* 0x000000000b0772ca */ /* 0x000fe200000e0000 */
[----:B------:R-:W-:Y:S01]  /*106c0*/  IMAD.MOV.U32 R11, RZ, RZ, 0x40000040 ;  /* 0x40000040ff0b7424 */ /* 0x000fe200078e00ff */
        /* <DEDUP_REMOVED lines=34> */
[----:B------:R-:W-:-:S06]  /*108f0*/  WARPGROUP.ARRIVE ;  /* 0x00000000000079c5 */ /* 0x000fcc0000000000 */
[----:B------:R-:W0:Y:S01]  /*10900*/  S2R R151, SR_TID.X ;  /* 0x0000000000977919 */ /* 0x000e220000002100 */
[----:B------:R-:W1:Y:S01]  /*10910*/  SHFL.BFLY PT, R9, R0, 0x2, 0x1f ;  /* 0x0c401f0000097f89 */ /* 0x000e6200000e0000 */
[----:B------:R-:W-:Y:S01]  /*10920*/  QGMMA.64x96x32.F32.E4M3.E4M3 R88, R144, gdesc[UR4], R88, gsb0 ;  /* 0x0160000490587df3 */ /* 0x000fe20008000858 */
[----:B------:R-:W-:Y:S02]  /*10930*/  R2UR UR6, R10 ;  /* 0x000000000a0672ca */ /* 0x000fe400000e0000 */
[----:B------:R-:W2:Y:S01]  /*10940*/  SHFL.BFLY PT, R10, R3, 0x2, 0x1f ;  /* 0x0c401f00030a7f89 */ /* 0x000ea200000e0000 */
[----:B------:R-:W-:Y:S02]  /*10950*/  R2UR UR7, R11 ;  /* 0x000000000b0772ca */ /* 0x000fe400000e0000 */
[----:B-1----:R-:W-:Y:S01]  /*10960*/  FMNMX.FTZ R0, R0, R9, !PT ;  /* 0x0000000900007209 */ /* 0x002fe20007810000 */
[----:B------:R-:W-:Y:S01]  /*10970*/  IMAD.MOV.U32 R9, RZ, RZ, 0x40000040 ;  /* 0x40000040ff097424 */ /* 0x000fe200078e00ff */
[----:B--2---:R-:W-:-:S03]  /*10980*/  FMNMX.FTZ R10, R3, R10, !PT ;  /* 0x0000000a030a7209 */ /* 0x004fc60007810000 */
[----:B------:R-:W1:Y:S01]  /*10990*/  SHFL.BFLY PT, R3, R0, 0x1, 0x1f ;  /* 0x0c201f0000037f89 */ /* 0x000e6200000e0000 */
[----:B0-----:R-:W-:-:S04]  /*109a0*/  LOP3.LUT R151, R151, 0x7f, RZ, 0xc0, !PT ;  /* 0x0000007f97977812 */ /* 0x001fc800078ec0ff */
[----:B------:R-:W-:Y:S02]  /*109b0*/  ISETP.NE.AND P0, PT, R151, RZ, PT ;  /* 0x000000ff9700720c */ /* 0x000fe40003f05270 */
[----:B-1----:R-:W-:-:S05]  /*109c0*/  FMNMX.FTZ R3, R0, R3, !PT ;  /* 0x0000000300037209 */ /* 0x002fca0007810000 */
[----:B------:R-:W-:-:S04]  /*109d0*/  FFMA.FTZ R11, R2, R3, -8 ;  /* 0xc1000000020b7423 */ /* 0x000fc80000010003 */
[C-C-:B------:R-:W-:Y:S01]  /*109e0*/  FFMA.FTZ R20, R2.reuse, R29, -R11.reuse ;  /* 0x0000001d02147223 */ /* 0x140fe2000001080b */
[----:B------:R-:W-:-:S01]  /*109f0*/  FFMA.FTZ R29, R2, R37, -R11 ;  /* 0x00000025021d7223 */ /* 0x000fc2000001080b */
[C-C-:B------:R-:W-:Y:S01]  /*10a00*/  FFMA.FTZ R37, R2.reuse, R45, -R11.reuse ;  /* 0x0000002d02257223 */ /* 0x140fe2000001080b */
[----:B------:R-:W-:-:S01]  /*10a10*/  FFMA.FTZ R45, R2, R53, -R11 ;  /* 0x00000035022d7223 */ /* 0x000fc2000001080b */
[C-C-:B------:R-:W-:Y:S01]  /*10a20*/  FFMA.FTZ R53, R2.reuse, R61, -R11.reuse ;  /* 0x0000003d02357223 */ /* 0x140fe2000001080b */
[----:B------:R-:W-:-:S01]  /*10a30*/  FFMA.FTZ R61, R2, R69, -R11 ;  /* 0x00000045023d7223 */ /* 0x000fc2000001080b */
[----:B------:R-:W-:Y:S01]  /*10a40*/  FFMA.FTZ R69, R2, R77, -R11 ;  /* 0x0000004d02457223 */ /* 0x000fe2000001080b */
[----:B------:R-:W-:Y:S08]  /*10a50*/  MUFU.EX2 R20, R20 ;  /* 0x0000001400147308 */ /* 0x000ff00000000800 */
[----:B------:R-:W-:Y:S08]  /*10a60*/  MUFU.EX2 R29, R29 ;  /* 0x0000001d001d7308 */ /* 0x000ff00000000800 */
[----:B------:R-:W-:Y:S08]  /*10a70*/  MUFU.EX2 R37, R37 ;  /* 0x0000002500257308 */ /* 0x000ff00000000800 */
[----:B------:R-:W-:Y:S08]  /*10a80*/  MUFU.EX2 R45, R45 ;  /* 0x0000002d002d7308 */ /* 0x000ff00000000800 */
[----:B------:R-:W-:Y:S08]  /*10a90*/  MUFU.EX2 R53, R53 ;  /* 0x0000003500357308 */ /* 0x000ff00000000800 */
[----:B------:R-:W-:Y:S01]  /*10aa0*/  MUFU.EX2 R61, R61 ;  /* 0x0000003d003d7308 */ /* 0x000fe20000000800 */
[----:B------:R-:W-:-:S02]  /*10ab0*/  WARPGROUP.DEPBAR.LE gsb0, 0x0 ;  /* 0x00008000000079c5 */ /* 0x000fc40000010000 */
[----:B------:R-:W-:-:S05]  /*10ac0*/  WARPGROUP.ARRIVE ;  /* 0x00000000000079c5 */ /* 0x000fca0000000000 */
[----:B------:R-:W-:Y:S01]  /*10ad0*/  MUFU.EX2 R69, R69 ;  /* 0x0000004500457308 */ /* 0x000fe20000000800 */
[----:B------:R-:W-:Y:S01]  /*10ae0*/  QGMMA.64x96x32.F32.E4M3.E4M3 R88, R140, gdesc[UR4], R88, gsb0 ;  /* 0x016000048c587df3 */ /* 0x000fe20008000858 */
[----:B------:R-:W-:Y:S02]  /*10af0*/  R2UR UR6, R8 ;  /* 0x00000000080672ca */ /* 0x000fe400000e0000 */
[----:B------:R-:W0:Y:S01]  /*10b00*/  SHFL.BFLY PT, R8, R10, 0x1, 0x1f ;  /* 0x0c201f000a087f89 */ /* 0x000e2200000e0000 */
[----:B------:R-:W-:Y:S01]  /*10b10*/  R2UR UR7, R9 ;  /* 0x00000000090772ca */ /* 0x000fe200000e0000 */
        /* <DEDUP_REMOVED lines=10> */
[----:B------:R-:W-:-:S05]  /*10bc0*/  FFMA.FTZ R73, R2, R81, -R11 ;  /* 0x0000005102497223 */ /* 0x000fca000001080b */
        /* <DEDUP_REMOVED lines=34> */
[----:B------:R-:W-:-:S01]  /*10df0*/  FADD.FTZ R5, R12, R5 ;  /* 0x000000050c057221 */ /* 0x000fc20000010000 */
        /* <DEDUP_REMOVED lines=30> */
[----:B------:R-:W-:Y:S01]  /*10fe0*/  FFMA.FTZ R11, R2, R85, -R11 ;  /* 0x00000055020b7223 */ /* 0x000fe2000001080b */
[----:B------:R-:W-:-:S01]  /*10ff0*/  FADD.FTZ R5, R20, R5 ;  /* 0x0000000514057221 */ /* 0x000fc20000010000 */
[----:B------:R-:W-:Y:S01]  /*11000*/  FFMA.FTZ R77, R2, R87, -R77 ;  /* 0x00000057024d7223 */ /* 0x000fe2000001084d */
[----:B------:R-:W-:Y:S01]  /*11010*/  @!P0 IMAD R82, R18, 0x8, R16 ;  /* 0x0000000812528824 */ /* 0x000fe200078e0210 */
[----:B------:R-:W2:Y:S01]  /*11020*/  MUFU.EX2 R24, R24 ;  /* 0x0000001800187308 */ /* 0x000ea20000000800 */
[----:B-1----:R-:W-:-:S02]  /*11030*/  FADD.FTZ R4, R30, R4 ;  /* 0x000000041e047221 */ /* 0x002fc40000010000 */
[----:B------:R-:W-:-:S05]  /*11040*/  @!P0 VIADD R82, R82, 0x19c40 ;  /* 0x00019c4052528836 */ /* 0x000fca0000000000 */
[----:B------:R-:W1:Y:S01]  /*11050*/  MUFU.EX2 R34, R34 ;  /* 0x0000002200227308 */ /* 0x000e620000000800 */
[----:B0-----:R-:W-:-:S01]  /*11060*/  FADD.FTZ R4, R31, R4 ;  /* 0x000000041f047221 */ /* 0x001fc20000010000 */
[----:B------:R-:W-:Y:S01]  /*11070*/  @!P0 PRMT R82, RZ, 0x654, R82 ;  /* 0x00000654ff528816 */ /* 0x000fe20000000052 */
[----:B------:R-:W-:-:S05]  /*11080*/  WARPGROUP.DEPBAR.LE gsb0, 0x0 ;  /* 0x00008000000079c5 */ /* 0x000fca0000010000 */
[----:B------:R-:W0:Y:S01]  /*11090*/  MUFU.EX2 R35, R35 ;  /* 0x0000002300237308 */ /* 0x000e220000000800 */
[----:B--2---:R-:W-:-:S01]  /*110a0*/  FADD.FTZ R5, R24, R5 ;  /* 0x0000000518057221 */ /* 0x004fc20000010000 */
[----:B------:R-:W-:-:S03]  /*110b0*/  WARPGROUP.ARRIVE ;  /* 0x00000000000079c5 */ /* 0x000fc60000000000 */
[----:B------:R-:W-:-:S03]  /*110c0*/  FADD.FTZ R5, R25, R5 ;  /* 0x0000000519057221 */ /* 0x000fc60000010000 */
[----:B------:R-:W2:Y:S01]  /*110d0*/  MUFU.EX2 R28, R28 ;  /* 0x0000001c001c7308 */ /* 0x000ea20000000800 */
[----:B-1----:R-:W-:-:S01]  /*110e0*/  FADD.FTZ R4, R34, R4 ;  /* 0x0000000422047221 */ /* 0x002fc20000010000 */
[----:B------:R-:W-:Y:S06]  /*110f0*/  QGMMA.64x96x32.F32.E4M3.E4M3 R88, R136, gdesc[UR4], R88, gsb0 ;  /* 0x0160000488587df3 */ /* 0x000fec0008000858 */
        /* <DEDUP_REMOVED lines=31> */
[----:B------:R2:W-:Y:S04]  /*112f0*/  @!P0 SYNCS.ARRIVE.TRANS64.RED.A1T0 RZ, [R82+URZ], RZ ;  /* 0x000000ff52ff89a7 */ /* 0x0005e8000810043f */
[----:B------:R-:W3:Y:S01]  /*11300*/  MUFU.EX2 R54, R54 ;  /* 0x0000003600367308 */ /* 0x000ee20000000800 */
[----:B-1----:R-:W-:-:S07]  /*11310*/  FADD.FTZ R4, R51, R4 ;  /* 0x0000000433047221 */ /* 0x002fce0000010000 */
[----:B------:R-:W1:Y:S01]  /*11320*/  MUFU.EX2 R55, R55 ;  /* 0x0000003700377308 */ /* 0x000e620000000800 */
[----:B0-----:R-:W-:-:S04]  /*11330*/  FADD.FTZ R5, R44, R5 ;  /* 0x000000052c057221 */ /* 0x001fc80000010000 */
[----:B------:R-:W-:-:S03]  /*11340*/  FADD.FTZ R5, R45, R5 ;  /* 0x000000052d057221 */ /* 0x000fc60000010000 */
[----:B------:R-:W0:Y:S01]  /*11350*/  MUFU.EX2 R48, R48 ;  /* 0x0000003000307308 */ /* 0x000e220000000800 */
[----:B---3--:R-:W-:-:S07]  /*11360*/  FADD.FTZ R4, R54, R4 ;  /* 0x0000000436047221 */ /* 0x008fce0000010000 */
        /* <DEDUP_REMOVED lines=10> */
[----:B------:R-:W0:Y:S01]  /*11410*/  MUFU.EX2 R63, R63 ;  /* 0x0000003f003f7308 */ /* 0x000e220000000800 */
[----:B---3--:R-:W-:-:S04]  /*11420*/  FADD.FTZ R5, R52, R5 ;  /* 0x0000000534057221 */ /* 0x008fc80000010000 */
[----:B------:R-:W-:-:S03]  /*11430*/  FADD.FTZ R5, R53, R5 ;  /* 0x0000000535057221 */ /* 0x000fc60000010000 */
        /* <DEDUP_REMOVED lines=13> */
[----:B-1----:R-:W-:-:S04]  /*11510*/  FADD.FTZ R5, R60, R5 ;  /* 0x000000053c057221 */ /* 0x002fc80000010000 */
[----:B------:R-:W-:-:S03]  /*11520*/  FADD.FTZ R5, R61, R5 ;  /* 0x000000053d057221 */ /* 0x000fc60000010000 */
        /* <DEDUP_REMOVED lines=30> */
[----:B-1----:R-:W-:-:S01]  /*11710*/  FADD.FTZ R4, R86, R4 ;  /* 0x0000000456047221 */ /* 0x002fc20000010000 */
[----:B0-----:R-:W-:-:S03]  /*11720*/  FADD.FTZ R5, R11, R5 ;  /* 0x000000050b057221 */ /* 0x001fc60000010000 */
[----:B---3--:R-:W-:Y:S01]  /*11730*/  FADD.FTZ R4, R77, R4 ;  /* 0x000000044d047221 */ /* 0x008fe20000010000 */
[----:B--2---:R-:W-:Y:S06]  /*11740*/  @!P1 BRA `(.L_x_10507) ;  /* 0x0000000000049947 */ /* 0x004fec0003800000 */
[----:B------:R-:W-:Y:S01]  /*11750*/  BPT.TRAP 0x1 ;  /* 0x000000040000795c */ /* 0x000fe20000300000 */
.L_x_10507:
[----:B------:R-:W2:Y:S01]  /*11760*/  LDL R82, [R1+0x1c] ;  /* 0x00001c0001527983 */ /* 0x000ea20000100800 */
[----:B------:R-:W-:Y:S01]  /*11770*/  ISETP.GT.AND P0, PT, R14, RZ, PT ;  /* 0x000000ff0e00720c */ /* 0x000fe20003f04270 */
        /* <DEDUP_REMOVED lines=90> */
[----:B--2---:R-:W-:-:S04]  /*11d20*/  PRMT R15, R82, 0x654, R15 ;  /* 0x00000654520f7816 */ /* 0x004fc8000000000f */
[----:B------:R0:W-:Y:S01]  /*11d30*/  SYNCS.ARRIVE.TRANS64.RED.A1T0 RZ, [R15+URZ], RZ ;  /* 0x000000ff0fff79a7 */ /* 0x0001e2000810043f */
[----:B------:R-:W-:Y:S05]  /*11d40*/  @P0 BRA `(.L_x_10508) ;  /* 0xffffffe000bc0947 */ /* 0x000fea000383ffff */
.L_x_10496:
[----:B------:R-:W-:Y:S05]  /*11d50*/  BSYNC B0 ;  /* 0x0000000000007941 */ /* 0x000fea0003800000 */
.L_x_10495:
[----:B------:R-:W-:Y:S06]  /*11d60*/  BAR.ARV 0x8, 0x200 ;  /* 0x0208000000007b1d */ /* 0x000fec0000002000 */
[----:B------:R-:W-:Y:S05]  /*11d70*/  @!P1 BRA `(.L_x_10509) ;  /* 0x0000000000049947 */ /* 0x000fea0003800000 */
[----:B------:R-:W-:Y:S01]  /*11d80*/  BPT.TRAP 0x1 ;  /* 0x000000040000795c */ /* 0x000fe20000300000 */
.L_x_10509:
[----:B------:R-:W-:Y:S01]  /*11d90*/  IMAD R12, R18, 0x8, R16 ;  /* 0x00000008120c7824 */ /* 0x000fe200078e0210 */
[----:B------:R-:W-:-:S04]  /*11da0*/  SHF.L.U32 R7, R152, 0x1f, RZ ;  /* 0x0000001f98077819 */ /* 0x000fc800000006ff */
[----:B------:R1:W2:Y:S01]  /*11db0*/  SYNCS.PHASECHK.TRANS64.TRYWAIT P0, [R12+URZ+0x19c50], R7 ;  /* 0x019c50070c0075a7 */ /* 0x0002a2000800017f */
[----:B------:R-:W-:Y:S05]  /*11dc0*/  @!P1 BRA `(.L_x_10510) ;  /* 0x0000000000049947 */ /* 0x000fea0003800000 */
[----:B------:R-:W-:Y:S01]  /*11dd0*/  BPT.TRAP 0x1 ;  /* 0x000000040000795c */ /* 0x000fe20000300000 */
.L_x_10510:
[----:B------:R-:W-:Y:S04]  /*11de0*/  BSSY B0, `(.L_x_10511) ;  /* 0x0000004000007945 */ /* 0x000fe80003800000 */
[----:B--2---:R-:W-:Y:S05]  /*11df0*/  @P0 BRA `(.L_x_10512) ;  /* 0x0000000000080947 */ /* 0x004fea0003800000 */
[----:B------:R-:W2:Y:S02]  /*11e00*/  SYNCS.PHASECHK.TRANS64.TRYWAIT P0, [R12+URZ+0x19c50], R7 ;  /* 0x019c50070c0075a7 */ /* 0x000ea4000800017f */
[----:B--2---:R-:W-:Y:S05]  /*11e10*/  @!P0 BRA `(.L_x_10513) ;  /* 0x000000a000748947 */ /* 0x004fea0003800000 */
.L_x_10512:
[----:B------:R-:W-:Y:S05]  /*11e20*/  BSYNC B0 ;  /* 0x0000000000007941 */ /* 0x000fea0003800000 */
.L_x_10511:
        /* <DEDUP_REMOVED lines=10> */
[----:B-12---:R-:W-:-:S05]  /*11ed0*/  LOP3.LUT R7, R16, 0x10000, RZ, 0xfc, !PT ;  /* 0x0001000010077812 */ /* 0x006fca00078efcff */
[----:B------:R-:W-:Y:S02]  /*11ee0*/  IMAD R6, R18, 0x300, R7 ;  /* 0x0000030012067824 */ /* 0x000fe400078e0207 */
        /* <DEDUP_REMOVED lines=29> */
[----:B------:R-:W-:Y:S02]  /*120c0*/  IMAD.MOV.U32 R20, RZ, RZ, -0x800000 ;  /* 0xff800000ff147424 */ /* 0x000fe400078e00ff */
[----:B------:R-:W-:-:S06]  /*120d0*/  IMAD.MOV.U32 R21, RZ, RZ, -0x800000 ;  /* 0xff800000ff157424 */ /* 0x000fcc00078e00ff */
        /* <DEDUP_REMOVED lines=16> */
[----:B-1----:R-:W-:-:S03]  /*121e0*/  FADD.FTZ R10, R8, R7 ;  /* 0x00000007080a7221 */ /* 0x002fc60000010000 */
        /* <DEDUP_REMOVED lines=25> */
.L_x_10514:
[----:B------:R-:W2:Y:S01]  /*12380*/  LDL.LU R2, [R1+0x1c] ;  /* 0x00001c0001027983 */ /* 0x000ea20000300800 */
[----:B------:R-:W-:Y:S02]  /*12390*/  VIADD R12, R12, 0x19c60 ;  /* 0x00019c600c0c7836 */ /* 0x000fe40000000000 */
[-C--:B------:R-:W-:Y:S01]  /*123a0*/  FMUL.FTZ R0, R88, R14.reuse ;  /* 0x0000000e58007220 */ /* 0x080fe20000410000 */
[----:B------:R-:W-:Y:S01]  /*123b0*/  FMUL.FTZ R89, R89, R14 ;  /* 0x0000000e59597220 */ /* 0x000fe20000410000 */
[----:B------:R-:W3:Y:S01]  /*123c0*/  LDL.LU R24, [R1+0x5c] ;  /* 0x00005c0001187983 */ /* 0x000ee20000300800 */
[----:B------:R-:W-:-:S05]  /*123d0*/  VIADD R18, R18, 0x1 ;  /* 0x0000000112127836 */ /* 0x000fca0000000000 */
[----:B------:R-:W-:Y:S01]  /*123e0*/  ISETP.NE.AND P1, PT, R18, 0x2, PT ;  /* 0x000000021200780c */ /* 0x000fe20003f25270 */
[----:B------:R-:W-:-:S03]  /*123f0*/  FMUL.FTZ R5, R92, R14 ;  /* 0x0000000e5c057220 */ /* 0x000fc60000410000 */
        /* <DEDUP_REMOVED lines=45> */
[----:B------:R-:W-:-:S02]  /*126d0*/  LOP3.LUT R152, R152, R3, RZ, 0x3c, !PT ;  /* 0x0000000398987212 */ /* 0x000fc400078e3cff */
[----:B------:R-:W-:Y:S02]  /*126e0*/  SEL R18, R18, RZ, P1 ;  /* 0x000000ff12127207 */ /* 0x000fe40000800000 */
[----:B--2---:R-:W-:Y:S01]  /*126f0*/  PRMT R2, R2, 0x654, R12 ;  /* 0x0000065402027816 */ /* 0x004fe2000000000c */
[----:B---3--:R-:W-:-:S03]  /*12700*/  VIADD R24, R24, 0x1 ;  /* 0x0000000118187836 */ /* 0x008fc60000000000 */
[----:B------:R0:W-:Y:S02]  /*12710*/  SYNCS.ARRIVE.TRANS64.RED.A1T0 RZ, [R2+URZ], RZ ;  /* 0x000000ff02ff79a7 */ /* 0x0001e4000810043f */
[----:B------:R0:W-:Y:S01]  /*12720*/  STL [R1+0x5c], R24 ;  /* 0x00005c1801007387 */ /* 0x0001e20000100800 */
[-C--:B------:R-:W-:Y:S01]  /*12730*/  FMUL.FTZ R12, R125, R14.reuse ;  /* 0x0000000e7d0c7220 */ /* 0x080fe20000410000 */
[----:B------:R-:W-:-:S07]  /*12740*/  FMUL.FTZ R14, R133, R14 ;  /* 0x0000000e850e7220 */ /* 0x000fce0000410000 */
.L_x_10448:
[----:B------:R-:W0:Y:S08]  /*12750*/  S2UR UR4, SR_CgaCtaId ;  /* 0x00000000000479c3 */ /* 0x000e300000008800 */
[----:B------:R-:W-:Y:S01]  /*12760*/  BAR.SYNC.DEFER_BLOCKING 0x5, 0x200 ;  /* 0x0148000000007b1d */ /* 0x000fe20000010000 */
[----:B------:R-:W-:-:S05]  /*12770*/  MOV R16, 0x400 ;  /* 0x0000040000107802 */ /* 0x000fca0000000f00 */
        /* <DEDUP_REMOVED lines=11> */
[----:B0-----:R-:W2:Y:S04]  /*12830*/  LDL R40, [R1+0x84] ;  /* 0x0000840001287983 */ /* 0x001ea80000100800 */
[----:B------:R-:W3:Y:S04]  /*12840*/  LDL.LU R62, [R1+0x54] ;  /* 0x00005400013e7983 */ /* 0x000ee80000300800 */
[----:B------:R-:W4:Y:S01]  /*12850*/  LDL.LU R60, [R1+0x58] ;  /* 0x00005800013c7983 */ /* 0x000f220000300800 */
        /* <DEDUP_REMOVED lines=10> */
[----:B------:R-:W-:Y:S01]  /*12900*/  F2FP.BF16.F32.PACK_AB R89, R4, R89 ;  /* 0x000000590459723e */ /* 0x000fe200000010ff */
[----:B------:R-:W-:-:S03]  /*12910*/  ULDC.64 UR4, c[0x0][0xc00] ;  /* 0x0003000000047ab9 */ /* 0x000fc60000000a00 */
[----:B------:R0:W3:Y:S01]  /*12920*/  LDG.E.CONSTANT R26, desc[UR42][R2.64] ;  /* 0x0000002a021a7981 */ /* 0x0000e2000c1e9900 */
[----:B------:R-:W-:Y:S02]  /*12930*/  F2FP.BF16.F32.PACK_AB R11, R11, R112 ;  /* 0x000000700b0b723e */ /* 0x000fe400000010ff */
[----:B------:R-:W-:Y:S02]  /*12940*/  F2FP.BF16.F32.PACK_AB R10, R10, R113 ;  /* 0x000000710a0a723e */ /* 0x000fe400000010ff */
[----:B------:R-:W-:Y:S02]  /*12950*/  F2FP.BF16.F32.PACK_AB R15, R15, R128 ;  /* 0x000000800f0f723e */ /* 0x000fe400000010ff */
[----:B------:R-:W-:Y:S02]  /*12960*/  F2FP.BF16.F32.PACK_AB R14, R14, R129 ;  /* 0x000000810e0e723e */ /* 0x000fe400000010ff */
[----:B------:R-:W-:Y:S01]  /*12970*/  F2FP.BF16.F32.PACK_AB R13, R13, R120 ;  /* 0x000000780d0d723e */ /* 0x000fe200000010ff */
[----:B0-----:R-:W0:Y:S01]  /*12980*/  S2R R3, SR_SWINHI ;  /* 0x0000000000037919 */ /* 0x001e220000002f00 */
[----:B------:R-:W-:-:S02]  /*12990*/  LOP3.LUT P0, R2, R24, 0x3, RZ, 0xc0, !PT ;  /* 0x0000000318027812 */ /* 0x000fc4000780c0ff */
[----:B------:R-:W-:Y:S02]  /*129a0*/  F2FP.BF16.F32.PACK_AB R12, R12, R121 ;  /* 0x000000790c0c723e */ /* 0x000fe400000010ff */
[----:B------:R-:W-:Y:S02]  /*129b0*/  ISETP.EQ.OR P0, PT, R2, 0x3, !P0 ;  /* 0x000000030200780c */ /* 0x000fe40004702670 */
        /* <DEDUP_REMOVED lines=8> */
[----:B------:R-:W-:Y:S02]  /*12a40*/  F2FP.BF16.F32.PACK_AB R38, R95, R38 ;  /* 0x000000265f26723e */ /* 0x000fe400000010ff */
[----:B------:R-:W-:-:S02]  /*12a50*/  SEL R15, R14, R15, P0 ;  /* 0x0000000f0e0f7207 */ /* 0x000fc40000000000 */
[----:B------:R-:W-:Y:S02]  /*12a60*/  F2FP.BF16.F32.PACK_AB R33, R102, R33 ;  /* 0x000000216621723e */ /* 0x000fe400000010ff */
[----:B------:R-:W-:Y:S02]  /*12a70*/  F2FP.BF16.F32.PACK_AB R36, R103, R36 ;  /* 0x000000246724723e */ /* 0x000fe400000010ff */
[----:B------:R-:W-:Y:S02]  /*12a80*/  F2FP.BF16.F32.PACK_AB R9, R9, R104 ;  /* 0x000000680909723e */ /* 0x000fe400000010ff */
[----:B------:R-:W-:Y:S02]  /*12a90*/  MOV R24, R16 ;  /* 0x0000001000187202 */ /* 0x000fe40000000f00 */
[----:B0-----:R-:W-:Y:S02]  /*12aa0*/  MOV R25, R3 ;  /* 0x0000000300197202 */ /* 0x001fe40000000f00 */
        /* <DEDUP_REMOVED lines=9> */
[----:B------:R-:W-:Y:S02]  /*12b40*/  F2FP.BF16.F32.PACK_AB R29, R118, R29 ;  /* 0x0000001d761d723e */ /* 0x000fe400000010ff */
[----:B------:R-:W-:Y:S02]  /*12b50*/  F2FP.BF16.F32.PACK_AB R32, R119, R32 ;  /* 0x000000207720723e */ /* 0x000fe400000010ff */
[----:B------:R-:W-:Y:S02]  /*12b60*/  SEL R45, R8, R9, P0 ;  /* 0x00000009082d7207 */ /* 0x000fe40000000000 */
[----:B------:R-:W-:-:S02]  /*12b70*/  SEL R33, R36, R33, P0 ;  /* 0x0000002124217207 */ /* 0x000fc40000000000 */
[----:B------:R-:W-:Y:S02]  /*12b80*/  SEL R61, R31, R34, P0 ;  /* 0x000000221f3d7207 */ /* 0x000fe40000000000 */
[----:B------:R-:W-:Y:S02]  /*12b90*/  F2FP.BF16.F32.PACK_AB R27, R126, R27 ;  /* 0x0000001b7e1b723e */ /* 0x000fe400000010ff */
[----:B------:R-:W-:Y:S02]  /*12ba0*/  F2FP.BF16.F32.PACK_AB R30, R127, R30 ;  /* 0x0000001e7f1e723e */ /* 0x000fe400000010ff */
[----:B------:R-:W-:Y:S02]  /*12bb0*/  SEL R31, R34, R31, P0 ;  /* 0x0000001f221f7207 */ /* 0x000fe40000000000 */
[----:B------:R-:W-:Y:S02]  /*12bc0*/  F2FP.BF16.F32.PACK_AB R135, R135, R28 ;  /* 0x0000001c8787723e */ /* 0x000fe400000010ff */
[----:B------:R-:W-:-:S02]  /*12bd0*/  SEL R63, R29, R32, P0 ;  /* 0x000000201d3f7207 */ /* 0x000fc40000000000 */
        /* <DEDUP_REMOVED lines=10> */
[----:B------:R-:W-:Y:S02]  /*12c80*/  LOP3.LUT R3, R6, 0x180, RZ, 0xc0, !PT ;  /* 0x0000018006037812 */ /* 0x000fe400078ec0ff */
[----:B------:R-:W-:Y:S02]  /*12c90*/  LOP3.LUT R10, R0, R69, RZ, 0x3c, !PT ;  /* 0x00000045000a7212 */ /* 0x000fe400078e3cff */
[----:B------:R-:W-:-:S02]  /*12ca0*/  LOP3.LUT R0, R71, 0x180, RZ, 0xc0, !PT ;  /* 0x0000018047007812 */ /* 0x000fc400078ec0ff */
[C---:B------:R-:W-:Y:S02]  /*12cb0*/  IADD3 R73, P3, R6.reuse, 0x3020, RZ ;  /* 0x0000302006497810 */ /* 0x040fe40007f7e0ff */
[----:B------:R-:W-:Y:S02]  /*12cc0*/  IADD3 R77, P1, R6, 0x6020, RZ ;  /* 0x00006020064d7810 */ /* 0x000fe40007f3e0ff */
[----:B------:R-:W-:Y:S02]  /*12cd0*/  SHF.R.U64 R3, R3, 0x3, RZ ;  /* 0x0000000303037819 */ /* 0x000fe400000012ff */
[----:B------:R-:W-:Y:S02]  /*12ce0*/  SHF.R.U64 R0, R0, 0x3, RZ ;  /* 0x0000000300007819 */ /* 0x000fe400000012ff */
[----:B------:R-:W-:Y:S02]  /*12cf0*/  LOP3.LUT R2, R73, 0x180, RZ, 0xc0, !PT ;  /* 0x0000018049027812 */ /* 0x000fe400078ec0ff */
[----:B------:R-:W-:-:S02]  /*12d00*/  LOP3.LUT R14, R77, 0x180, RZ, 0xc0, !PT ;  /* 0x000001804d0e7812 */ /* 0x000fc400078ec0ff */
[----:B------:R-:W-:Y:S01]  /*12d10*/  IADD3 R75, P2, R6, 0x6000, RZ ;  /* 0x00006000064b7810 */ /* 0x000fe20007f5e0ff */
[----:B------:R-:W-:Y:S01]  /*12d20*/  IMAD.X R11, RZ, RZ, R7, P5 ;  /* 0x000000ffff0b7224 */ /* 0x000fe200028e0607 */
[----:B------:R-:W-:Y:S02]  /*12d30*/  LOP3.LUT R6, R3, R6, RZ, 0x3c, !PT ;  /* 0x0000000603067212 */ /* 0x000fe400078e3cff */
[----:B------:R-:W-:Y:S02]  /*12d40*/  LOP3.LUT R12, R0, R71, RZ, 0x3c, !PT ;  /* 0x00000047000c7212 */ /* 0x000fe400078e3cff */
[----:B------:R-:W-:Y:S02]  /*12d50*/  SHF.R.U64 R2, R2, 0x3, RZ ;  /* 0x0000000302027819 */ /* 0x000fe400000012ff */
[----:B------:R-:W-:Y:S02]  /*12d60*/  SHF.R.U64 R14, R14, 0x3, RZ ;  /* 0x000000030e0e7819 */ /* 0x000fe400000012ff */
[----:B------:R-:W-:-:S02]  /*12d70*/  MOV R54, R6 ;  /* 0x0000000600367202 */ /* 0x000fc40000000f00 */
[----:B---3--:R-:W-:Y:S01]  /*12d80*/  LOP3.LUT R0, R26, 0x2, RZ, 0x3c, !PT ;  /* 0x000000021a007812 */ /* 0x008fe200078e3cff */
[----:B------:R-:W-:Y:S01]  /*12d90*/  SHFL.IDX PT, R37, R37, R26, 0x1c1f ;  /* 0x001c1f1a25257589 */ /* 0x000fe200000e0000 */
[----:B------:R-:W-:Y:S02]  /*12da0*/  LOP3.LUT R8, R2, R73, RZ, 0x3c, !PT ;  /* 0x0000004902087212 */ /* 0x000fe400078e3cff */
[----:B------:R-:W-:Y:S01]  /*12db0*/  MOV R52, R10 ;  /* 0x0000000a00347202 */ /* 0x000fe20000000f00 */
[----:B------:R-:W0:Y:S01]  /*12dc0*/  SHFL.IDX PT, R6, R89, R0, 0x1c1f ;  /* 0x001c1f0059067589 */ /* 0x000e2200000e0000 */
[----:B------:R-:W-:-:S03]  /*12dd0*/  LOP3.LUT R2, R14, R77, RZ, 0x3c, !PT ;  /* 0x0000004d0e027212 */ /* 0x000fc600078e3cff */
        /* <DEDUP_REMOVED lines=18> */
[----:B------:R-:W4:Y:S04]  /*12f00*/  SHFL.IDX PT, R42, R27, R0, 0x1c1f ;  /* 0x001c1f001b2a7589 */ /* 0x000f2800000e0000 */
[----:B------:R-:W-:Y:S04]  /*12f10*/  SHFL.IDX PT, R55, R55, R26, 0x1c1f ;  /* 0x001c1f1a37377589 */ /* 0x000fe800000e0000 */
[----:B------:R-:W-:Y:S04]  /*12f20*/  SHFL.IDX PT, R67, R67, R26, 0x1c1f ;  /* 0x001c1f1a43437589 */ /* 0x000fe800000e0000 */
[----:B------:R-:W4:Y:S04]  /*12f30*/  SHFL.IDX PT, R32, R15, R0, 0x1c1f ;  /* 0x001c1f000f207589 */ /* 0x000f2800000e0000 */
[----:B------:R0:W4:Y:S01]  /*12f40*/  SHFL.IDX PT, R44, R135, R0, 0x1c1f ;  /* 0x001c1f00872c7589 */ /* 0x00012200000e0000 */
[----:B------:R-:W-:Y:S01]  /*12f50*/  SHF.R.U64 R4, R4, 0x3, RZ ;  /* 0x0000000304047819 */ /* 0x000fe200000012ff */
[----:B------:R-:W-:-:S02]  /*12f60*/  IMAD.X R5, RZ, RZ, R7, P2 ;  /* 0x000000ffff057224 */ /* 0x000fc400010e0607 */
[--C-:B------:R-:W-:Y:S01]  /*12f70*/  IMAD.X R9, RZ, RZ, R7.reuse, P3 ;  /* 0x000000ffff097224 */ /* 0x100fe200018e0607 */
[----:B------:R-:W-:Y:S01]  /*12f80*/  LOP3.LUT R4, R4, R75, RZ, 0x3c, !PT ;  /* 0x0000004b04047212 */ /* 0x000fe200078e3cff */
[--C-:B------:R-:W-:Y:S02]  /*12f90*/  IMAD.X R13, RZ, RZ, R7.reuse, P4 ;  /* 0x000000ffff0d7224 */ /* 0x100fe400020e0607 */
[----:B------:R-:W-:Y:S01]  /*12fa0*/  IMAD.X R3, RZ, RZ, R7, P1 ;  /* 0x000000ffff037224 */ /* 0x000fe200008e0607 */
[----:B------:R-:W-:Y:S01]  /*12fb0*/  MOV R46, R4 ;  /* 0x00000004002e7202 */ /* 0x000fe20000000f00 */
[----:B0-----:R-:W0:Y:S01]  /*12fc0*/  LDC R0, c[0x0][0xbe8] ;  /* 0x0002fa00ff007b82 */ /* 0x001e220000000800 */
[----:B------:R-:W-:Y:S02]  /*12fd0*/  MOV R48, R8 ;  /* 0x0000000800307202 */ /* 0x000fe40000000f00 */
[----:B------:R-:W-:Y:S02]  /*12fe0*/  SEL R4, R37, R6, P0 ;  /* 0x0000000625047207 */ /* 0x000fe40000000000 */
[----:B------:R-:W-:-:S02]  /*12ff0*/  MOV R50, R12 ;  /* 0x0000000c00327202 */ /* 0x000fc40000000f00 */
[----:B------:R-:W-:Y:S02]  /*13000*/  SEL R6, R6, R37, P0 ;  /* 0x0000002506067207 */ /* 0x000fe40000000000 */
[----:B-1----:R-:W-:Y:S02]  /*13010*/  SEL R8, R39, R10, P0 ;  /* 0x0000000a27087207 */ /* 0x002fe40000000000 */
[----:B--2---:R-:W-:Y:S02]  /*13020*/  SEL R5, R57, R34, P0 ;  /* 0x0000002239057207 */ /* 0x004fe40000000000 */
[----:B------:R-:W-:Y:S01]  /*13030*/  SEL R7, R34, R57, P0 ;  /* 0x0000003922077207 */ /* 0x000fe20000000000 */
[----:B------:R-:W-:Y:S01]  /*13040*/  BAR.SYNC.DEFER_BLOCKING 0x1, 0x180 ;  /* 0x0046000000007b1d */ /* 0x000fe20000010000 */
[----:B------:R-:W-:Y:S02]  /*13050*/  SEL R10, R10, R39, P0 ;  /* 0x000000270a0a7207 */ /* 0x000fe40000000000 */
[----:B---3--:R-:W-:-:S02]  /*13060*/  SEL R12, R43, R14, P0 ;  /* 0x0000000e2b0c7207 */ /* 0x008fc40000000000 */
[----:B----4-:R-:W-:Y:S02]  /*13070*/  SEL R9, R59, R36, P0 ;  /* 0x000000243b097207 */ /* 0x010fe40000000000 */
[----:B------:R-:W-:Y:S02]  /*13080*/  SEL R11, R36, R59, P0 ;  /* 0x0000003b240b7207 */ /* 0x000fe40000000000 */
[----:B------:R-:W-:Y:S02]  /*13090*/  SEL R14, R14, R43, P0 ;  /* 0x0000002b0e0e7207 */ /* 0x000fe40000000000 */
[----:B------:R-:W-:Y:S02]  /*130a0*/  SEL R13, R61, R38, P0 ;  /* 0x000000263d0d7207 */ /* 0x000fe40000000000 */
[----:B------:R-:W-:Y:S02]  /*130b0*/  SEL R15, R38, R61, P0 ;  /* 0x0000003d260f7207 */ /* 0x000fe40000000000 */
[----:B------:R-:W-:-:S02]  /*130c0*/  ISETP.NE.U32.AND P2, PT, RZ, UR4, PT ;  /* 0x00000004ff007c0c */ /* 0x000fc4000bf45070 */
[----:B------:R-:W-:Y:S02]  /*130d0*/  IADD3 R26, P1, R62, UR4, RZ ;  /* 0x000000043e1a7c10 */ /* 0x000fe4000ff3e0ff */
[----:B------:R-:W-:Y:S01]  /*130e0*/  MOV R3, R2 ;  /* 0x0000000200037202 */ /* 0x000fe20000000f00 */
        /* <DEDUP_REMOVED lines=34> */
[----:B--2---:R-:W-:Y:S01]  /*13310*/  IMAD.IADD R15, R58, 0x1, R56 ;  /* 0x000000013a0f7824 */ /* 0x004fe200078e0238 */
[----:B-1----:R-:W-:Y:S06]  /*13320*/  @P0 BRA `(.L_x_10517) ;  /* 0x0000000000100947 */ /* 0x002fec0003800000 */
[----:B------:R-:W-:Y:S05]  /*13330*/  @!P2 BRA `(.L_x_10517) ;  /* 0x00000000000ca947 */ /* 0x000fea0003800000 */
[----:B------:R-:W2:Y:S04]  /*13340*/  LDG.E R4, desc[UR42][R26.64] ;  /* 0x0000002a1a047981 */ /* 0x000ea8000c1e1900 */
[----:B-----5:R-:W2:Y:S02]  /*13350*/  LDG.E R7, desc[UR42][R26.64+0x4] ;  /* 0x0000042a1a077981 */ /* 0x020ea4000c1e1900 */
[----:B--2---:R-:W-:-:S07]  /*13360*/  IMAD.IADD R7, R7, 0x1, -R4 ;  /* 0x0000000107077824 */ /* 0x004fce00078e0a04 */
.L_x_10517:
[----:B------:R-:W2:Y:S01]  /*13370*/  LDL.LU R4, [R1+0x48] ;  /* 0x0000480001047983 */ /* 0x000ea20000300800 */
[----:B------:R-:W-:Y:S01]  /*13380*/  ULDC.64 UR4, c[0x0][0xb90] ;  /* 0x0002e40000047ab9 */ /* 0x000fe20000000a00 */
[----:B------:R-:W1:Y:S01]  /*13390*/  S2R R3, SR_TID.X ;  /* 0x0000000000037919 */ /* 0x000e620000002100 */
[----:B------:R-:W4:Y:S01]  /*133a0*/  S2R R14, SR_TID.X ;  /* 0x00000000000e7919 */ /* 0x000f220000002100 */
[----:B------:R-:W-:Y:S01]  /*133b0*/  IMAD.MOV.U32 R9, RZ, RZ, R15 ;  /* 0x000000ffff097224 */ /* 0x000fe200078e000f */
[----:B------:R-:W3:Y:S01]  /*133c0*/  @P1 LDC R45, c[0x0][0xbec] ;  /* 0x0002fb00ff2d1b82 */ /* 0x000ee20000000800 */
[----:B------:R-:W3:Y:S04]  /*133d0*/  LDL.LU R10, [R1+0x60] ;  /* 0x00006000010a7983 */ /* 0x000ee80000300800 */
[----:B------:R-:W3:Y:S04]  /*133e0*/  LDL.LU R44, [R1+0x50] ;  /* 0x00005000012c7983 */ /* 0x000ee80000300800 */
[----:B------:R-:W3:Y:S04]  /*133f0*/  LDL R49, [R1+0x4c] ;  /* 0x00004c0001317983 */ /* 0x000ee80000100800 */
[----:B------:R-:W3:Y:S01]  /*13400*/  LDL R30, [R1+0x80] ;  /* 0x00008000011e7983 */ /* 0x000ee20000100800 */
[----:B-----5:R-:W-:-:S03]  /*13410*/  IMAD R38, R7, R0, RZ ;  /* 0x0000000007267224 */ /* 0x020fc600078e02ff */
[----:B------:R0:W5:Y:S01]  /*13420*/  LDL R48, [R1+0x8c] ;  /* 0x00008c0001307983 */ /* 0x0001620000100800 */
[----:B-1----:R-:W-:-:S05]  /*13430*/  VIADD R47, R3, 0xffffff80 ;  /* 0xffffff80032f7836 */ /* 0x002fca0000000000 */
[----:B------:R-:W-:-:S04]  /*13440*/  SHF.R.S32.HI R50, RZ, 0x1f, R47 ;  /* 0x0000001fff327819 */ /* 0x000fc8000001142f */
[----:B------:R-:W-:Y:S02]  /*13450*/  LEA.HI R50, R50, R47, RZ, 0x2 ;  /* 0x0000002f32327211 */ /* 0x000fe400078f10ff */
[----:B------:R-:W-:Y:S02]  /*13460*/  SHF.R.S32.HI R3, RZ, 0x1f, R2 ;  /* 0x0000001fff037819 */ /* 0x000fe40000011402 */
[----:B------:R-:W-:Y:S01]  /*13470*/  SHF.R.S32.HI R50, RZ, 0x2, R50 ;  /* 0x00000002ff327819 */ /* 0x000fe20000011432 */
        /* <DEDUP_REMOVED lines=10> */
[----:B--2---:R-:W-:Y:S02]  /*13520*/  IMAD.MOV.U32 R8, RZ, RZ, R4 ;  /* 0x000000ffff087224 */ /* 0x004fe400078e0004 */
[----:B0-----:R-:W-:-:S05]  /*13530*/  @P1 IMAD.HI.U32 R4, R15, R6, RZ ;  /* 0x000000060f041227 */ /* 0x001fca00078e00ff */
[----:B---3--:R-:W-:Y:S02]  /*13540*/  @P1 SHF.R.U32.HI R9, RZ, R29, R4 ;  /* 0x0000001dff091219 */ /* 0x008fe40000011604 */
        /* <DEDUP_REMOVED lines=31> */
[----:B------:R-:W0:Y:S01]  /*13740*/  SHFL.IDX PT, R41, R4, RZ, 0x1c1f ;  /* 0x001c1fff04297589 */ /* 0x000e2200000e0000 */
[----:B------:R-:W-:-:S02]  /*13750*/  SHF.R.U64 R12, R12, 0x3, RZ ;  /* 0x000000030c0c7819 */ /* 0x000fc400000012ff */
[----:B------:R-:W-:Y:S02]  /*13760*/  IADD3 R15, P2, R24, 0x1800, RZ ;  /* 0x00001800180f7810 */ /* 0x000fe40007f5e0ff */
[----:B------:R-:W-:Y:S01]  /*13770*/  LOP3.LUT R12, R12, R13, RZ, 0x3c, !PT ;  /* 0x0000000d0c0c7212 */ /* 0x000fe200078e3cff */
[----:B------:R-:W-:Y:S01]  /*13780*/  IMAD.IADD R13, R30, 0x1, R56 ;  /* 0x000000011e0d7824 */ /* 0x000fe200078e0238 */
[----:B------:R-:W-:Y:S01]  /*13790*/  LOP3.LUT P0, RZ, R14, 0x3, RZ, 0xc0, !PT ;  /* 0x000000030eff7812 */ /* 0x000fe2000780c0ff */
[----:B------:R-:W-:-:S03]  /*137a0*/  IMAD.X R9, RZ, RZ, R25, P2 ;  /* 0x000000ffff097224 */ /* 0x000fc600010e0619 */
[----:B------:R-:W-:Y:S01]  /*137b0*/  ISETP.GE.OR P2, PT, R13, R38, P0 ;  /* 0x000000260d00720c */ /* 0x000fe20000746670 */
[----:B------:R-:W-:-:S12]  /*137c0*/  IMAD R3, R3, UR4, RZ ;  /* 0x0000000403037c24 */ /* 0x000fd8000f8e02ff */
[----:B0-----:R0:W-:Y:S02]  /*137d0*/  @!P2 ST.E desc[UR42][R40.64], R20 ;  /* 0x000000142800a985 */ /* 0x0011e4000c10192a */
[C---:B0-----:R-:W-:Y:S02]  /*137e0*/  IMAD R41, R2.reuse, UR5, R3 ;  /* 0x0000000502297c24 */ /* 0x041fe4000f8e0203 */
        /* <DEDUP_REMOVED lines=12> */
[----:B------:R-:W0:Y:S01]  /*138b0*/  SHFL.IDX PT, R43, R4, 0x1, 0x1c1f ;  /* 0x003c1f00042b7f89 */ /* 0x000e2200000e0000 */
[----:B------:R-:W-:-:S05]  /*138c0*/  VIADD R5, R13, 0x8 ;  /* 0x000000080d057836 */ /* 0x000fca0000000000 */
[----:B------:R-:W-:Y:S01]  /*138d0*/  ISETP.GE.OR P0, PT, R5, R38, P0 ;  /* 0x000000260500720c */ /* 0x000fe20000706670 */
[----:B------:R-:W-:-:S12]  /*138e0*/  IMAD.IADD R40, R56, 0x1, R20 ;  /* 0x0000000138287824 */ /* 0x000fd800078e0214 */
[----:B0-----:R0:W-:Y:S02]  /*138f0*/  @!P0 ST.E desc[UR42][R42.64], R21 ;  /* 0x000000152a008985 */ /* 0x0011e4000c10192a */
[----:B0-----:R-:W0:Y:S01]  /*13900*/  @P1 LDC R43, c[0x0][0xbf0] ;  /* 0x0002fc00ff2b1b82 */ /* 0x001e220000000800 */
[----:B------:R-:W-:Y:S01]  /*13910*/  IADD3 R29, P4, R24, 0x6000, RZ ;  /* 0x00006000181d7810 */ /* 0x000fe20007f9e0ff */
[----:B------:R-:W-:Y:S01]  /*13920*/  @P1 IMAD.HI.U32 R20, R40, R45, RZ ;  /* 0x0000002d28141227 */ /* 0x000fe200078e00ff */
[C---:B------:R-:W-:Y:S02]  /*13930*/  IADD3 R7, P3, R24.reuse, 0x7800, RZ ;  /* 0x0000780018077810 */ /* 0x040fe40007f7e0ff */
[----:B------:R-:W-:Y:S02]  /*13940*/  LOP3.LUT R26, R27, 0x180, RZ, 0xc0, !PT ;  /* 0x000001801b1a7812 */ /* 0x000fe400078ec0ff */
[----:B------:R-:W-:Y:S01]  /*13950*/  LOP3.LUT R28, R29, 0x180, RZ, 0xc0, !PT ;  /* 0x000001801d1c7812 */ /* 0x000fe200078ec0ff */
[----:B------:R-:W-:Y:S01]  /*13960*/  IMAD.MOV.U32 R21, RZ, RZ, R40 ;  /* 0x000000ffff157224 */ /* 0x000fe200078e0028 */
[----:B------:R-:W-:Y:S01]  /*13970*/  LOP3.LUT R8, R15, 0x180, RZ, 0xc0, !PT ;  /* 0x000001800f087812 */ /* 0x000fe200078ec0ff */
[----:B------:R-:W-:Y:S01]  /*13980*/  IMAD R37, R37, UR4, RZ ;  /* 0x0000000425257c24 */ /* 0x000fe2000f8e02ff */
[----:B------:R-:W-:-:S02]  /*13990*/  LOP3.LUT R11, R24, 0x180, RZ, 0xc0, !PT ;  /* 0x00000180180b7812 */ /* 0x000fc400078ec0ff */
[----:B------:R-:W-:Y:S01]  /*139a0*/  LOP3.LUT R6, R7, 0x180, RZ, 0xc0, !PT ;  /* 0x0000018007067812 */ /* 0x000fe200078ec0ff */
[----:B------:R-:W-:Y:S01]  /*139b0*/  IMAD.IADD R3, R3, 0x1, R39 ;  /* 0x0000000103037824 */ /* 0x000fe200078e0227 */
[----:B------:R-:W-:Y:S02]  /*139c0*/  SHF.R.U64 R26, R26, 0x3, RZ ;  /* 0x000000031a1a7819 */ /* 0x000fe400000012ff */
[----:B------:R-:W-:Y:S01]  /*139d0*/  SHF.R.U64 R28, R28, 0x3, RZ ;  /* 0x000000031c1c7819 */ /* 0x000fe200000012ff */
[----:B------:R-:W-:Y:S01]  /*139e0*/  IMAD R39, R36, UR5, R37 ;  /* 0x0000000524277c24 */ /* 0x000fe2000f8e0225 */
[----:B------:R-:W-:Y:S02]  /*139f0*/  SHF.R.U64 R8, R8, 0x3, RZ ;  /* 0x0000000308087819 */ /* 0x000fe400000012ff */
[----:B------:R-:W-:Y:S02]  /*13a00*/  SHF.R.U64 R11, R11, 0x3, RZ ;  /* 0x000000030b0b7819 */ /* 0x000fe400000012ff */
[----:B0-----:R-:W-:-:S02]  /*13a10*/  @P1 SHF.R.U32.HI R21, RZ, R43, R20 ;  /* 0x0000002bff151219 */ /* 0x001fc40000011614 */
[----:B------:R-:W-:Y:S01]  /*13a20*/  SHF.R.U64 R6, R6, 0x3, RZ ;  /* 0x0000000306067819 */ /* 0x000fe200000012ff */
[----:B------:R-:W-:Y:S01]  /*13a30*/  IMAD.WIDE.U32 R36, R36, UR4, R2 ;  /* 0x0000000424247c25 */ /* 0x000fe2000f8e0002 */
[----:B------:R-:W-:Y:S01]  /*13a40*/  LOP3.LUT R26, R26, R27, RZ, 0x3c, !PT ;  /* 0x0000001b1a1a7212 */ /* 0x000fe200078e3cff */
[----:B------:R-:W-:Y:S01]  /*13a50*/  ULDC.64 UR4, c[0x0][0xae0] ;  /* 0x0002b80000047ab9 */ /* 0x000fe20000000a00 */
[----:B------:R-:W-:Y:S01]  /*13a60*/  LOP3.LUT R28, R28, R29, RZ, 0x3c, !PT ;  /* 0x0000001d1c1c7212 */ /* 0x000fe200078e3cff */
[--C-:B------:R-:W-:Y:S01]  /*13a70*/  IMAD.MOV R3, RZ, RZ, -R21.reuse ;  /* 0x000000ffff037224 */ /* 0x100fe200078e0a15 */
[----:B------:R-:W-:Y:S01]  /*13a80*/  SHF.R.S32.HI R2, RZ, 0x1f, R21 ;  /* 0x0000001fff027819 */ /* 0x000fe20000011415 */
[--C-:B------:R-:W-:Y:S01]  /*13a90*/  IMAD.X R13, RZ, RZ, R25.reuse, P6 ;  /* 0x000000ffff0d7224 */ /* 0x100fe200030e0619 */
[----:B------:R-:W-:Y:S01]  /*13aa0*/  LOP3.LUT R8, R8, R15, RZ, 0x3c, !PT ;  /* 0x0000000f08087212 */ /* 0x000fe200078e3cff */
[--C-:B------:R-:W-:Y:S01]  /*13ab0*/  IMAD.X R27, RZ, RZ, R25.reuse, P5 ;  /* 0x000000ffff1b7224 */ /* 0x100fe200028e0619 */
[----:B------:R-:W-:Y:S01]  /*13ac0*/  LOP3.LUT R4, R11, R24, RZ, 0x3c, !PT ;  /* 0x000000180b047212 */ /* 0x000fe200078e3cff */
[--C-:B------:R-:W-:Y:S01]  /*13ad0*/  IMAD.X R29, RZ, RZ, R25.reuse, P4 ;  /* 0x000000ffff1d7224 */ /* 0x100fe200020e0619 */
[----:B------:R-:W-:Y:S01]  /*13ae0*/  LOP3.LUT R32, R6, R7, RZ, 0x3c, !PT ;  /* 0x0000000706207212 */ /* 0x000fe200078e3cff */
[--C-:B------:R-:W-:Y:S01]  /*13af0*/  IMAD.X R33, RZ, RZ, R25.reuse, P3 ;  /* 0x000000ffff217224 */ /* 0x100fe200018e0619 */
[----:B------:R-:W5:Y:S01]  /*13b00*/  LD.E.128 R8, desc[UR42][R8.64] ;  /* 0x0000002a08087980 */ /* 0x000f62000c101d00 */
[----:B------:R-:W-:-:S02]  /*13b10*/  IMAD.MOV.U32 R5, RZ, RZ, R25 ;  /* 0x000000ffff057224 */ /* 0x000fc400078e0019 */
[----:B------:R-:W-:Y:S01]  /*13b20*/  IMAD.IADD R37, R37, 0x1, R39 ;  /* 0x0000000125257824 */ /* 0x000fe200078e0227 */
[----:B------:R-:W5:Y:S01]  /*13b30*/  LD.E.128 R12, desc[UR42][R12.64] ;  /* 0x0000002a0c0c7980 */ /* 0x000f62000c101d00 */
[----:B------:R-:W-:Y:S02]  /*13b40*/  IMAD R39, R0, R3, R40 ;  /* 0x0000000300277224 */ /* 0x000fe400078e0228 */
[----:B------:R-:W-:Y:S01]  /*13b50*/  IMAD R2, R2, UR4, RZ ;  /* 0x0000000402027c24 */ /* 0x000fe2000f8e02ff */
[----:B------:R-:W5:Y:S02]  /*13b60*/  LD.E.128 R4, desc[UR42][R4.64] ;  /* 0x0000002a04047980 */ /* 0x000f64000c101d00 */
[----:B------:R-:W-:Y:S02]  /*13b70*/  SHF.R.S32.HI R0, RZ, 0x1f, R39 ;  /* 0x0000001fff007819 */ /* 0x000fe40000011427 */
[----:B------:R-:W5:Y:S01]  /*13b80*/  LD.E.128 R24, desc[UR42][R26.64] ;  /* 0x0000002a1a187980 */ /* 0x000f62000c101d00 */
[----:B------:R-:W-:-:S03]  /*13b90*/  IMAD R41, R21, UR5, R2 ;  /* 0x0000000515297c24 */ /* 0x000fc6000f8e0202 */
[----:B------:R-:W5:Y:S01]  /*13ba0*/  LD.E.128 R28, desc[UR42][R28.64] ;  /* 0x0000002a1c1c7980 */ /* 0x000f62000c101d00 */
[----:B------:R-:W-:Y:S01]  /*13bb0*/  IMAD.WIDE.U32 R2, R21, UR4, R36 ;  /* 0x0000000415027c25 */ /* 0x000fe2000f8e0024 */
[----:B------:R-:W-:Y:S02]  /*13bc0*/  ULDC.64 UR4, c[0x0][0xad8] ;  /* 0x0002b60000047ab9 */ /* 0x000fe40000000a00 */
        /* <DEDUP_REMOVED lines=19> */
[----:B0-----:R1:W0:Y:S01]  /*13d00*/  SHFL.IDX PT, R20, R39, RZ, 0x1c1f ;  /* 0x001c1fff27147589 */ /* 0x00122200000e0000 */
        /* <DEDUP_REMOVED lines=8> */
[-C--:B0-----:R-:W-:Y:S02]  /*13d90*/  @!P1 LEA R36, P3, R47, R20.reuse, 0x1 ;  /* 0x000000142f249211 */ /* 0x081fe400078608ff */
[C---:B------:R-:W-:Y:S02]  /*13da0*/  @!P2 LEA R40, P4, R44.reuse, R20, 0x1 ;  /* 0x000000142c28a211 */ /* 0x040fe400078808ff */
[----:B--2---:R-:W-:Y:S01]  /*13db0*/  @!P0 IMAD.WIDE R2, R49, 0x2, R20 ;  /* 0x0000000231028825 */ /* 0x004fe200078e0214 */
[-C--:B------:R-:W-:Y:S02]  /*13dc0*/  @!P1 LEA.HI.X R37, R47, R21.reuse, R48, 0x1, P3 ;  /* 0x000000152f259211 */ /* 0x080fe400018f0c30 */
[----:B------:R-:W-:Y:S02]  /*13dd0*/  @!P2 LEA.HI.X R41, R44, R21, R46, 0x1, P4 ;  /* 0x000000152c29a211 */ /* 0x000fe400020f0c2e */
[----:B------:R3:W-:Y:S04]  /*13de0*/  @!P0 ST.E.128 desc[UR42][R2.64], R4 ;  /* 0x0000000402008985 */ /* 0x0007e8000c101d2a */
[----:B------:R3:W-:Y:S04]  /*13df0*/  @!P1 ST.E.128 desc[UR42][R36.64], R12 ;  /* 0x0000000c24009985 */ /* 0x0007e8000c101d2a */
[----:B------:R3:W-:Y:S02]  /*13e00*/  @!P2 ST.E.128 desc[UR42][R40.64], R28 ;  /* 0x0000001c2800a985 */ /* 0x0007e4000c101d2a */
.L_x_10519:
[----:B------:R-:W-:Y:S05]  /*13e10*/  BSYNC B1 ;  /* 0x0000000000017941 */ /* 0x000fea0003800000 */
.L_x_10518:
        /* <DEDUP_REMOVED lines=19> */
.L_x_10516:
        /* <DEDUP_REMOVED lines=28> */
.L_x_10521:
        /* <DEDUP_REMOVED lines=48> */
.L_x_10523:
[----:B------:R-:W-:Y:S05]  /*14410*/  BSYNC B1 ;  /* 0x0000000000017941 */ /* 0x000fea0003800000 */
.L_x_10522:
        /* <DEDUP_REMOVED lines=69> */
.L_x_10525:
[----:B------:R-:W-:Y:S05]  /*14870*/  BSYNC B1 ;  /* 0x0000000000017941 */ /* 0x000fea0003800000 */
.L_x_10524:
        /* <DEDUP_REMOVED lines=17> */
.L_x_10520:
[----:B------:R-:W-:Y:S05]  /*14990*/  BSYNC B0 ;  /* 0x0000000000007941 */ /* 0x000fea0003800000 */
.L_x_10515:
[----:B-1----:R-:W2:Y:S01]  /*149a0*/  LDL R0, [R1+0x3c] ;  /* 0x00003c0001007983 */ /* 0x002ea20000100800 */
[----:B------:R-:W-:Y:S02]  /*149b0*/  ULDC UR4, c[0x0][0xc3c] ;  /* 0x00030f0000047ab9 */ /* 0x000fe40000000800 */
[----:B--2---:R-:W-:-:S13]  /*149c0*/  ISETP.GE.AND P0, PT, R0, UR4, PT ;  /* 0x0000000400007c0c */ /* 0x004fda000bf06270 */
[----:B------:R-:W-:Y:S05]  /*149d0*/  @!P0 BRA `(.L_x_10526) ;  /* 0xfffffec400f88947 */ /* 0x000fea000383ffff */
[----:B------:R-:W-:Y:S05]  /*149e0*/  BRA `(.L_x_10397) ;  /* 0x0000006c00c07947 */ /* 0x000fea0003800000 */
.L_x_10395:
        /* <DEDUP_REMOVED lines=18> */
.L_x_10527:
        /* <DEDUP_REMOVED lines=42> */
.L_x_10533:
        /* <DEDUP_REMOVED lines=12> */
.L_x_10532:
[----:B------:R-:W-:Y:S05]  /*14e70*/  BSYNC B0 ;  /* 0x0000000000007941 */ /* 0x000fea0003800000 */
.L_x_10531:
        /* <DEDUP_REMOVED lines=21> */
.L_x_10529:
        /* <DEDUP_REMOVED lines=21> */
.L_x_10534:
        /* <DEDUP_REMOVED lines=55> */
.L_x_10530:
[----:B------:R-:W-:Y:S02]  /*15490*/  IMAD.MOV.U32 R17, RZ, RZ, RZ ;  /* 0x000000ffff117224 */ /* 0x000fe400078e00ff */
[----:B------:R-:W-:Y:S02]  /*154a0*/  IMAD.U32 R16, RZ, RZ, UR6 ;  /* 0x00000006ff107e24 */ /* 0x000fe4000f8e00ff */
[----:B------:R-:W-:-:S07]  /*154b0*/  IMAD.MOV.U32 R18, RZ, RZ, RZ ;  /* 0x000000ffff127224 */ /* 0x000fce00078e00ff */
.L_x_10535:
[----:B------:R-:W-:-:S13]  /*154c0*/  ISETP.NE.AND P0, PT, R5, RZ, PT ;  /* 0x000000ff0500720c */ /* 0x000fda0003f05270 */
[----:B------:R-:W0:Y:S01]  /*154d0*/  @!P0 S2R R3, SR_CgaCtaId ;  /* 0x0000000000038919 */ /* 0x000e220000008800 */
[----:B------:R-:W-:-:S04]  /*154e0*/  @!P0 MOV R2, 0x400 ;  /* 0x0000040000028802 */ /* 0x000fc80000000f00 */
[----:B0-----:R-:W-:-:S05]  /*154f0*/  @!P0 LEA R2, R3, R2, 0x18 ;  /* 0x0000000203028211 */ /* 0x001fca00078ec0ff */
[----:B------:R2:W-:Y:S01]  /*15500*/  @!P0 STS.128 [R2+0x19cd0], R16 ;  /* 0x019cd01002008388 */ /* 0x0005e20000000c00 */
[----:B------:R-:W-:Y:S06]  /*15510*/  BAR.ARV 0x5, 0x200 ;  /* 0x0148000000007b1d */ /* 0x000fec0000002000 */
.L_x_10528:
        /* <DEDUP_REMOVED lines=63> */
.L_x_10652:
[----:B------:R-:W0:Y:S02]  /*15910*/  LDC.64 R2, c[0x0][0xc88] ;  /* 0x00032200ff027b82 */ /* 0x000e240000000a00 */
[----:B0-----:R-:W-:-:S05]  /*15920*/  IMAD.WIDE R2, R19, 0x4, R2 ;  /* 0x0000000413027825 */ /* 0x001fca00078e0202 */
[----:B--2---:R0:W2:Y:S01]  /*15930*/  LDG.E R13, desc[UR42][R2.64] ;  /* 0x0000002a020d7981 */ /* 0x0040a2000c1e1900 */
[----:B------:R-:W-:Y:S05]  /*15940*/  YIELD ;  /* 0x0000000000007946 */ /* 0x000fea0003800000 */
[----:B------:R-:W-:Y:S01]  /*15950*/  ULDC.64 UR4, c[0x0][0xa28] ;  /* 0x00028a0000047ab9 */ /* 0x000fe20000000a00 */
[----:B------:R-:W-:Y:S01]  /*15960*/  ULDC.64 UR6, c[0x0][0xa00] ;  /* 0x0002800000067ab9 */ /* 0x000fe20000000a00 */
[----:B------:R-:W-:Y:S01]  /*15970*/  ISETP.NE.U32.AND P0, PT, RZ, UR4, PT ;  /* 0x00000004ff007c0c */ /* 0x000fe2000bf05070 */
[----:B------:R-:W-:Y:S01]  /*15980*/  ULDC.64 UR8, c[0x0][0xa18] ;  /* 0x0002860000087ab9 */ /* 0x000fe20000000a00 */
[----:B0-----:R-:W-:-:S02]  /*15990*/  CS2R R2, SRZ ;  /* 0x0000000000027805 */ /* 0x001fc4000001ff00 */
        /* <DEDUP_REMOVED lines=8> */
[----:B---3--:R-:W-:Y:S01]  /*15a20*/  @P1 LEA.HI.X R7, R13, UR5, R0, 0x2, P2 ;  /* 0x000000050d071c11 */ /* 0x008fe200090f1400 */
[----:B------:R0:W-:Y:S01]  /*15a30*/  STL [R1+0x34], R0 ;  /* 0x0000340001007387 */ /* 0x0001e20000100800 */
[----:B------:R-:W-:Y:S01]  /*15a40*/  IADD3 R4, P2, R23, UR6, RZ ;  /* 0x0000000617047c10 */ /* 0x000fe2000ff5e0ff */
[----:B------:R-:W-:Y:S01]  /*15a50*/  ULDC.64 UR4, c[0x0][0xa08] ;  /* 0x0002820000047ab9 */ /* 0x000fe20000000a00 */
[----:B------:R-:W-:Y:S01]  /*15a60*/  ISETP.NE.U32.AND P3, PT, RZ, UR8, PT ;  /* 0x00000008ff007c0c */ /* 0x000fe2000bf65070 */
[----:B-1----:R1:W5:Y:S01]  /*15a70*/  @P1 LDG.E R2, desc[UR42][R6.64] ;  /* 0x0000002a06021981 */ /* 0x002362000c1e1900 */
[----:B------:R-:W-:Y:S01]  /*15a80*/  IADD3.X R5, R15, UR7, RZ, P2, !PT ;  /* 0x000000070f057c10 */ /* 0x000fe200097fe4ff */
[----:B------:R-:W-:Y:S01]  /*15a90*/  ULDC.64 UR6, c[0x0][0xa10] ;  /* 0x0002840000067ab9 */ /* 0x000fe20000000a00 */
[----:B0-----:R-:W-:Y:S01]  /*15aa0*/  IMAD.MOV.U32 R0, RZ, RZ, RZ ;  /* 0x000000ffff007224 */ /* 0x001fe200078e00ff */
[----:B------:R-:W-:Y:S05]  /*15ab0*/  STL [R1+0xc], R15 ;  /* 0x00000c0f01007387 */ /* 0x000fea0000100800 */
[----:B------:R-:W2:Y:S01]  /*15ac0*/  @P0 LDG.E R0, desc[UR42][R4.64] ;  /* 0x0000002a04000981 */ /* 0x000ea2000c1e1900 */
[----:B------:R-:W-:-:S02]  /*15ad0*/  ISETP.NE.AND.EX P3, PT, RZ, UR9, PT, P3 ;  /* 0x00000009ff007c0c */ /* 0x000fc4000bf65330 */
[----:B------:R-:W-:-:S04]  /*15ae0*/  IADD3 R8, P4, R23, UR4, RZ ;  /* 0x0000000417087c10 */ /* 0x000fc8000ff9e0ff */
[----:B------:R-:W-:Y:S02]  /*15af0*/  IADD3.X R9, R15, UR5, RZ, P4, !PT ;  /* 0x000000050f097c10 */ /* 0x000fe4000a7fe4ff */
[----:B-1----:R-:W-:Y:S02]  /*15b00*/  IADD3 R6, P4, R23, UR6, RZ ;  /* 0x0000000617067c10 */ /* 0x002fe4000ff9e0ff */
[----:B------:R-:W-:Y:S02]  /*15b10*/  ISETP.NE.U32.AND P1, PT, RZ, UR4, PT ;  /* 0x00000004ff007c0c */ /* 0x000fe4000bf25070 */
[----:B------:R-:W-:Y:S01]  /*15b20*/  IADD3.X R7, R15, UR7, RZ, P4, !PT ;  /* 0x000000070f077c10 */ /* 0x000fe2000a7fe4ff */
[----:B------:R-:W-:Y:S01]  /*15b30*/  ULDC UR4, c[0x0][0x288] ;  /* 0x0000a20000047ab9 */ /* 0x000fe20000000800 */
[----:B------:R-:W-:Y:S02]  /*15b40*/  ISETP.NE.U32.AND P2, PT, RZ, UR6, PT ;  /* 0x00000006ff007c0c */ /* 0x000fe4000bf45070 */
[----:B------:R-:W-:-:S02]  /*15b50*/  @P3 IADD3 R10, P4, R23, UR8, RZ ;  /* 0x00000008170a3c10 */ /* 0x000fc4000ff9e0ff */
[----:B------:R-:W-:Y:S02]  /*15b60*/  ISETP.NE.AND.EX P1, PT, RZ, UR5, PT, P1 ;  /* 0x00000005ff007c0c */ /* 0x000fe4000bf25310 */
[----:B------:R-:W-:Y:S02]  /*15b70*/  ISETP.NE.AND.EX P2, PT, RZ, UR7, PT, P2 ;  /* 0x00000007ff007c0c */ /* 0x000fe4000bf45320 */
[----:B------:R-:W-:Y:S01]  /*15b80*/  @P3 IADD3.X R11, R15, UR9, RZ, P4, !PT ;  /* 0x000000090f0b3c10 */ /* 0x000fe2000a7fe4ff */
[----:B------:R-:W-:-:S08]  /*15b90*/  IMAD.MOV.U32 R12, RZ, RZ, RZ ;  /* 0x000000ffff0c7224 */ /* 0x000fd000078e00ff */
[----:B------:R-:W5:Y:S04]  /*15ba0*/  @P1 LDG.E R12, desc[UR42][R8.64] ;  /* 0x0000002a080c1981 */ /* 0x000f68000c1e1900 */
[----:B------:R-:W5:Y:S04]  /*15bb0*/  @P2 LDG.E R3, desc[UR42][R6.64] ;  /* 0x0000002a06032981 */ /* 0x000f68000c1e1900 */
        /* <DEDUP_REMOVED lines=12> */
[----:B--2---:R0:W-:Y:S01]  /*15c80*/  STL [R1+0x30], R0 ;  /* 0x0000300001007387 */ /* 0x0041e20000100800 */
[----:B------:R-:W-:Y:S02]  /*15c90*/  IMAD.MOV.U32 R14, RZ, RZ, R0 ;  /* 0x000000ffff0e7224 */ /* 0x000fe400078e0000 */
[----:B0-----:R-:W-:Y:S01]  /*15ca0*/  IMAD.U32 R0, RZ, RZ, UR5 ;  /* 0x00000005ff007e24 */ /* 0x001fe2000f8e00ff */
[----:B----4-:R-:W-:Y:S06]  /*15cb0*/  @P3 BRA `(.L_x_10537) ;  /* 0x0000000000143947 */ /* 0x010fec0003800000 */
[----:B------:R-:W-:Y:S05]  /*15cc0*/  @!P0 BRA `(.L_x_10537) ;  /* 0x0000000000108947 */ /* 0x000fea0003800000 */
[----:B------:R-:W2:Y:S04]  /*15cd0*/  LDG.E R11, desc[UR42][R4.64] ;  /* 0x0000002a040b7981 */ /* 0x000ea8000c1e1900 */
[----:B------:R-:W2:Y:S02]  /*15ce0*/  LDG.E R4, desc[UR42][R4.64+0x4] ;  /* 0x0000042a04047981 */ /* 0x000ea4000c1e1900 */
[----:B--2---:R-:W-:-:S05]  /*15cf0*/  IMAD.IADD R14, R4, 0x1, -R11 ;  /* 0x00000001040e7824 */ /* 0x004fca00078e0a0b */
[----:B------:R0:W-:Y:S02]  /*15d00*/  STL [R1+0x30], R14 ;  /* 0x0000300e01007387 */ /* 0x0001e40000100800 */
.L_x_10537:
[----:B-----5:R-:W-:Y:S01]  /*15d10*/  IMAD.IADD R4, R12, 0x1, R2 ;  /* 0x000000010c047824 */ /* 0x020fe200078e0202 */
[----:B------:R-:W-:Y:S01]  /*15d20*/  ULDC.64 UR4, c[0x0][0xa20] ;  /* 0x0002880000047ab9 */ /* 0x000fe20000000a00 */
[----:B------:R1:W-:Y:S01]  /*15d30*/  STL [R1+0x4], R13 ;  /* 0x0000040d01007387 */ /* 0x0003e20000100800 */
[----:B------:R-:W-:-:S03]  /*15d40*/  ISETP.NE.U32.AND P0, PT, RZ, UR4, PT ;  /* 0x00000004ff007c0c */ /* 0x000fc6000bf05070 */
[----:B------:R1:W-:Y:S01]  /*15d50*/  STL [R1+0x10], R4 ;  /* 0x0000100401007387 */ /* 0x0003e20000100800 */
[----:B------:R-:W-:-:S13]  /*15d60*/  ISETP.NE.AND.EX P0, PT, RZ, UR5, PT, P0 ;  /* 0x00000005ff007c0c */ /* 0x000fda000bf05300 */
[----:B-1----:R-:W-:Y:S05]  /*15d70*/  @!P0 BRA `(.L_x_10538) ;  /* 0x0000000000108947 */ /* 0x002fea0003800000 */
[----:B------:R-:W-:-:S04]  /*15d80*/  IADD3 R10, P0, R23, UR4, RZ ;  /* 0x00000004170a7c10 */ /* 0x000fc8000ff1e0ff */
[----:B------:R-:W-:-:S05]  /*15d90*/  IADD3.X R11, R15, UR5, RZ, P0, !PT ;  /* 0x000000050f0b7c10 */ /* 0x000fca00087fe4ff */
[----:B------:R1:W5:Y:S01]  /*15da0*/  LDG.E R10, desc[UR42][R10.64] ;  /* 0x0000002a0a0a7981 */ /* 0x000362000c1e1900 */
[----:B------:R-:W-:Y:S05]  /*15db0*/  BRA `(.L_x_10539) ;  /* 0x0000000000107947 */ /* 0x000fea0003800000 */
.L_x_10538:
[----:B------:R-:W-:Y:S05]  /*15dc0*/  @!P1 BRA `(.L_x_10539) ;  /* 0x00000000000c9947 */ /* 0x000fea0003800000 */
[----:B------:R-:W2:Y:S04]  /*15dd0*/  LDG.E R10, desc[UR42][R8.64] ;  /* 0x0000002a080a7981 */ /* 0x000ea8000c1e1900 */
[----:B------:R-:W2:Y:S02]  /*15de0*/  LDG.E R8, desc[UR42][R8.64+0x4] ;  /* 0x0000042a08087981 */ /* 0x000ea4000c1e1900 */
[----:B--2---:R-:W-:-:S07]  /*15df0*/  IMAD.IADD R10, R8, 0x1, -R10 ;  /* 0x00000001080a7824 */ /* 0x004fce00078e0a0a */
.L_x_10539:
[----:B-----5:R-:W-:Y:S01]  /*15e00*/  IMAD.IADD R10, R10, 0x1, -R2 ;  /* 0x000000010a0a7824 */ /* 0x020fe200078e0a02 */
[----:B------:R-:W2:Y:S01]  /*15e10*/  LDC R4, c[0x0][0x448] ;  /* 0x00011200ff047b82 */ /* 0x000ea20000000800 */
[----:B------:R-:W3:Y:S04]  /*15e20*/  @P2 LDG.E R2, desc[UR42][R6.64] ;  /* 0x0000002a06022981 */ /* 0x000ee8000c1e1900 */
[----:B------:R-:W3:Y:S01]  /*15e30*/  @P2 LDG.E R6, desc[UR42][R6.64+0x4] ;  /* 0x0000042a06062981 */ /* 0x000ee2000c1e1900 */
[----:B------:R-:W-:Y:S01]  /*15e40*/  BSSY B0, `(.L_x_10540) ;  /* 0x0000168000007945 */ /* 0x000fe20003800000 */
[----:B--2---:R-:W-:-:S13]  /*15e50*/  ISETP.NE.AND P0, PT, R4, 0x1, PT ;  /* 0x000000010400780c */ /* 0x004fda0003f05270 */
[----:B------:R-:W2:Y:S08]  /*15e60*/  @P0 LDC R4, c[0x0][0x44c] ;  /* 0x00011300ff040b82 */ /* 0x000eb00000000800 */
[----:B------:R-:W4:Y:S01]  /*15e70*/  @P0 LDC R5, c[0x0][0x450] ;  /* 0x00011400ff050b82 */ /* 0x000f220000000800 */
[----:B---3--:R-:W-:Y:S02]  /*15e80*/  @P2 IMAD.IADD R0, R6, 0x1, -R2 ;  /* 0x0000000106002824 */ /* 0x008fe400078e0a02 */
[----:B------:R-:W-:-:S04]  /*15e90*/  IMAD R2, R17, 0xc0, RZ ;  /* 0x000000c011027824 */ /* 0x000fc800078e02ff */
[----:B------:R-:W-:-:S04]  /*15ea0*/  VIADD R2, R2, 0xbf ;  /* 0x000000bf02027836 */ /* 0x000fc80000000000 */
[----:B--2---:R-:W-:-:S05]  /*15eb0*/  @P0 IMAD.HI.U32 R4, R2, R4, RZ ;  /* 0x0000000402040227 */ /* 0x004fca00078e00ff */
[----:B----4-:R-:W-:Y:S01]  /*15ec0*/  @P0 SHF.R.U32.HI R2, RZ, R5, R4 ;  /* 0x00000005ff020219 */ /* 0x010fe20000011604 */
[----:B------:R-:W-:-:S05]  /*15ed0*/  IMAD.IADD R4, R10, 0x1, R0 ;  /* 0x000000010a047824 */ /* 0x000fca00078e0200 */
        /* <DEDUP_REMOVED lines=9> */
[----:B------:R-:W-:-:S05]  /*15f70*/  VIMNMX R2, R20, R2, PT ;  /* 0x0000000214027248 */ /* 0x000fca0003fe0100 */
[--C-:B------:R-:W-:Y:S02]  /*15f80*/  IMAD R2, R2, 0x80, -R10.reuse ;  /* 0x0000008002027824 */ /* 0x100fe400078e0a0a */
[----:B------:R-:W-:-:S03]  /*15f90*/  IMAD.MOV R10, RZ, RZ, -R10 ;  /* 0x000000ffff0a7224 */ /* 0x000fc600078e0a0a */
[----:B------:R-:W-:Y:S02]  /*15fa0*/  VIMNMX R0, R2, R0, PT ;  /* 0x0000000002007248 */ /* 0x000fe40003fe0100 */
        /* <DEDUP_REMOVED lines=14> */
[----:B------:R-:W2:Y:S02]  /*16090*/  S2R R5, SR_TID.X ;  /* 0x0000000000057919 */ /* 0x000ea40000002100 */
[----:B--2---:R-:W-:-:S04]  /*160a0*/  SHF.R.U32.HI R5, RZ, 0x5, R5 ;  /* 0x00000005ff057819 */ /* 0x004fc80000011605 */
[----:B------:R-:W-:-:S05]  /*160b0*/  LOP3.LUT R5, R5, 0x3, RZ, 0xc0, !PT ;  /* 0x0000000305057812 */ /* 0x000fca00078ec0ff */
[----:B0-----:R0:W2:Y:S02]  /*160c0*/  SHFL.IDX PT, R14, R5, RZ, 0x1f ;  /* 0x00001fff050e7589 */ /* 0x0010a400000e0000 */
.L_x_10687:
[----:B--2---:R-:W-:Y:S02]  /*160d0*/  ISETP.NE.AND P0, PT, R14, RZ, PT ;  /* 0x000000ff0e00720c */ /* 0x004fe40003f05270 */
[----:B------:R-:W-:-:S11]  /*160e0*/  PLOP3.LUT P6, PT, PT, PT, PT, 0x8, 0x0 ;  /* 0x000000000000781c */ /* 0x000fd60003fce170 */
[----:B------:R-:W-:Y:S05]  /*160f0*/  @P0 BRA `(.L_x_10543) ;  /* 0x00000000000c0947 */ /* 0x000fea0003800000 */
[----:B------:R-:W-:-:S03]  /*16100*/  UMOV UR4, 0xffffffff ;  /* 0xffffffff00047882 */ /* 0x000fc60000000000 */
[----:B------:R-:W-:Y:S05]  /*16110*/  BRA.DIV UR4, `(.L_x_10544) ;  /* 0x0000005e04fc7947 */ /* 0x000fea000b800000 */
[----:B------:R-:W-:-:S13]  /*16120*/  ELECT P6, URZ, PT ;  /* 0x00000000003f782f */ /* 0x000fda00038c0000 */
.L_x_10543:
[----:B0-----:R-:W2:Y:S01]  /*16130*/  LDL R5, [R1+0x48] ;  /* 0x0000480001057983 */ /* 0x001ea20000100800 */
[----:B------:R-:W-:Y:S01]  /*16140*/  BSSY B1, `(.L_x_10545) ;  /* 0x0000008000017945 */ /* 0x000fe20003800000 */
[----:B--2---:R-:W-:-:S05]  /*16150*/  VIADD R5, R5, 0x1 ;  /* 0x0000000105057836 */ /* 0x004fca0000000000 */
[----:B------:R-:W-:-:S04]  /*16160*/  LEA.HI R6, R5, R5, RZ, 0x1 ;  /* 0x0000000505067211 */ /* 0x000fc800078f08ff */
[----:B------:R-:W-:-:S05]  /*16170*/  LOP3.LUT R6, R6, 0xfffffffe, RZ, 0xc0, !PT ;  /* 0xfffffffe06067812 */ /* 0x000fca00078ec0ff */
[----:B------:R-:W-:-:S05]  /*16180*/  IMAD.IADD R5, R5, 0x1, -R6 ;  /* 0x0000000105057824 */ /* 0x000fca00078e0a06 */
[----:B------:R-:W-:-:S04]  /*16190*/  SHF.L.U32 R5, R5, 0x1f, RZ ;  /* 0x0000001f05057819 */ /* 0x000fc800000006ff */
[----:B------:R-:W0:Y:S02]  /*161a0*/  SYNCS.PHASECHK.TRANS64.TRYWAIT P0, [R22+URZ+0x19c20], R5 ;  /* 0x019c2005160075a7 */ /* 0x000e24000800017f */
[----:B0-----:R-:W-:Y:S05]  /*161b0*/  @!P0 BRA `(.L_x_10546) ;  /* 0x0000005c00f48947 */ /* 0x001fea0003800000 */
.L_x_10690:
[----:B------:R-:W-:Y:S05]  /*161c0*/  BSYNC B1 ;  /* 0x0000000000017941 */ /* 0x000fea0003800000 */
.L_x_10545:
        /* <DEDUP_REMOVED lines=11> */
.L_x_10691:
[----:B------:R-:W-:Y:S05]  /*16280*/  BSYNC B2 ;  /* 0x0000000000027941 */ /* 0x000fea0003800000 */
.L_x_10549:
[----:B------:R-:W-:Y:S04]  /*16290*/  BSSY B2, `(.L_x_10551) ;  /* 0x0000009000027945 */ /* 0x000fe80003800000 */
[----:B------:R-:W-:Y:S05]  /*162a0*/  @P1 BRA `(.L_x_10552) ;  /* 0x00000000001c1947 */ /* 0x000fea0003800000 */
[----:B0-----:R-:W0:Y:S02]  /*162b0*/  S2R R5, SR_TID.X ;  /* 0x0000000000057919 */ /* 0x001e240000002100 */
[----:B0-----:R-:W-:Y:S01]  /*162c0*/  LOP3.LUT R6, R5, 0x1f, RZ, 0xc0, !PT ;  /* 0x0000001f05067812 */ /* 0x001fe200078ec0ff */
[----:B------:R-:W-:-:S03]  /*162d0*/  IMAD.MOV.U32 R5, RZ, RZ, 0x3000 ;  /* 0x00003000ff057424 */ /* 0x000fc600078e00ff */
[----:B------:R-:W-:Y:S01]  /*162e0*/  ISETP.NE.AND P0, PT, R6, RZ, PT ;  /* 0x000000ff0600720c */ /* 0x000fe20003f05270 */
[----:B------:R3:W-:-:S12]  /*162f0*/  SYNCS.ARRIVE.TRANS64 RZ, [R8+URZ+0x19c90], R5 ;  /* 0x019c900508ff79a7 */ /* 0x0007d8000800003f */
[----:B---3--:R-:W-:Y:S05]  /*16300*/  @!P0 BRA `(.L_x_10552) ;  /* 0x0000000000048947 */ /* 0x008fea0003800000 */
[----:B------:R-:W-:Y:S01]  /*16310*/  BPT.TRAP 0x1 ;  /* 0x000000040000795c */ /* 0x000fe20000300000 */
.L_x_10552:
[----:B------:R-:W-:Y:S05]  /*16320*/  BSYNC B2 ;  /* 0x0000000000027941 */ /* 0x000fea0003800000 */
.L_x_10551:
        /* <DEDUP_REMOVED lines=8> */
[----:B0-----:R-:W-:Y:S01]  /*163b0*/  VIADD R5, R8, 0x19c90 ;  /* 0x00019c9008057836 */ /* 0x001fe20000000000 */
[----:B------:R-:W-:Y:S01]  /*163c0*/  UMOV UR6, 0x0 ;  /* 0x0000000000067882 */ /* 0x000fe20000000000 */
[----:B------:R-:W-:Y:S01]  /*163d0*/  VIADD R9, R7, 0x13800 ;  /* 0x0001380007097836 */ /* 0x000fe20000000000 */
[----:B------:R-:W-:-:S09]  /*163e0*/  UMOV UR7, 0x12f00000 ;  /* 0x12f0000000077882 */ /* 0x000fd20000000000 */
.L_x_10553:
        /* <DEDUP_REMOVED lines=16> */
.L_x_10554:
        /* <DEDUP_REMOVED lines=16> */
.L_x_10555:
        /* <DEDUP_REMOVED lines=13> */
.L_x_10692:
[----:B------:R-:W-:Y:S05]  /*166c0*/  BSYNC B2 ;  /* 0x0000000000027941 */ /* 0x000fea0003800000 */
.L_x_10556:
[----:B------:R-:W-:Y:S01]  /*166d0*/  BSSY B2, `(.L_x_10558) ;  /* 0x000000b000027945 */ /* 0x000fe20003800000 */
[----:B0-2---:R-:W-:Y:S02]  /*166e0*/  IMAD.MOV.U32 R10, RZ, RZ, 0x0 ;  /* 0x00000000ff0a7424 */ /* 0x005fe400078e00ff */
[----:B-1----:R-:W-:Y:S01]  /*166f0*/  IMAD.MOV.U32 R11, RZ, RZ, 0x12f00000 ;  /* 0x12f00000ff0b7424 */ /* 0x002fe200078e00ff */
        /* <DEDUP_REMOVED lines=8> */
.L_x_10559:
[----:B------:R-:W-:Y:S05]  /*16780*/  BSYNC B2 ;  /* 0x0000000000027941 */ /* 0x000fea0003800000 */
.L_x_10558:
        /* <DEDUP_REMOVED lines=8> */
.L_x_10560:
        /* <DEDUP_REMOVED lines=15> */
.L_x_10561:
        /* <DEDUP_REMOVED lines=15> */
.L_x_10562:
        /* <DEDUP_REMOVED lines=10> */
.L_x_10548:
[----:B------:R-:W-:Y:S05]  /*16a90*/  BSYNC B1 ;  /* 0x0000000000017941 */ /* 0x000fea0003800000 */
.L_x_10547:
[----:B0-----:R-:W2:Y:S01]  /*16aa0*/  LDL.LU R5, [R1] ;  /* 0x0000000001057983 */ /* 0x001ea20000300800 */
        /* <DEDUP_REMOVED lines=10> */
.L_x_10579:
[----:B------:R-:W-:Y:S05]  /*16b50*/  YIELD ;  /* 0x0000000000007946 */ /* 0x000fea0003800000 */
[----:B------:R-:W-:Y:S04]  /*16b60*/  BSSY B1, `(.L_x_10563) ;  /* 0x000008b000017945 */ /* 0x000fe80003800000 */
[----:B---3--:R-:W-:Y:S05]  /*16b70*/  @!P6 BRA `(.L_x_10564) ;  /* 0x000000080024e947 */ /* 0x008fea0003800000 */
[----:B--2---:R-:W2:Y:S01]  /*16b80*/  LDL R5, [R1] ;  /* 0x0000000001057983 */ /* 0x004ea20000100800 */
[----:B------:R-:W-:Y:S01]  /*16b90*/  IMAD R8, R27, 0x8, R22 ;  /* 0x000000081b087824 */ /* 0x000fe200078e0216 */
[----:B------:R-:W0:Y:S01]  /*16ba0*/  S2R R4, SR_TID.X ;  /* 0x0000000000047919 */ /* 0x000e220000002100 */
[----:B------:R-:W-:Y:S01]  /*16bb0*/  BSSY B2, `(.L_x_10565) ;  /* 0x0000006000027945 */ /* 0x000fe20003800000 */
[----:B0-----:R-:W-:-:S04]  /*16bc0*/  LOP3.LUT R4, R4, 0x7f, RZ, 0xc0, !PT ;  /* 0x0000007f04047812 */ /* 0x001fc800078ec0ff */
[----:B------:R-:W-:Y:S02]  /*16bd0*/  ISETP.NE.AND P2, PT, R4, RZ, PT ;  /* 0x000000ff0400720c */ /* 0x000fe40003f45270 */
[----:B--2---:R-:W-:-:S04]  /*16be0*/  SHF.L.U32 R7, R5, 0x1f, RZ ;  /* 0x0000001f05077819 */ /* 0x004fc800000006ff */
[----:B------:R-:W0:Y:S02]  /*16bf0*/  SYNCS.PHASECHK.TRANS64.TRYWAIT P1, [R8+URZ+0x19ca0], R7 ;  /* 0x019ca007080075a7 */ /* 0x000e24000802017f */
[----:B0-----:R-:W-:Y:S05]  /*16c00*/  @!P1 BRA `(.L_x_10566) ;  /* 0x00000054009c9947 */ /* 0x001fea0003800000 */
.L_x_10693:
[----:B------:R-:W-:Y:S05]  /*16c10*/  BSYNC B2 ;  /* 0x0000000000027941 */ /* 0x000fea0003800000 */
.L_x_10565:
        /* <DEDUP_REMOVED lines=9> */
.L_x_10568:
[----:B------:R-:W-:Y:S05]  /*16cb0*/  BSYNC B2 ;  /* 0x0000000000027941 */ /* 0x000fea0003800000 */
.L_x_10567:
        /* <DEDUP_REMOVED lines=11> */
.L_x_10569:
        /* <DEDUP_REMOVED lines=16> */
.L_x_10570:
        /* <DEDUP_REMOVED lines=16> */
.L_x_10571:
        /* <DEDUP_REMOVED lines=13> */
.L_x_10694:
[----:B------:R-:W-:Y:S05]  /*17040*/  BSYNC B2 ;  /* 0x0000000000027941 */ /* 0x000fea0003800000 */
.L_x_10572:
[----:B------:R-:W-:Y:S01]  /*17050*/  BSSY B2, `(.L_x_10574) ;  /* 0x000000b000027945 */ /* 0x000fe20003800000 */
[----:B------:R-:W-:Y:S02]  /*17060*/  IMAD.MOV.U32 R10, RZ, RZ, 0x0 ;  /* 0x00000000ff0a7424 */ /* 0x000fe400078e00ff */
[----:B-1----:R-:W-:Y:S01]  /*17070*/  IMAD.MOV.U32 R11, RZ, RZ, 0x12f00000 ;  /* 0x12f00000ff0b7424 */ /* 0x002fe200078e00ff */
        /* <DEDUP_REMOVED lines=8> */
.L_x_10575:
[----:B------:R-:W-:Y:S05]  /*17100*/  BSYNC B2 ;  /* 0x0000000000027941 */ /* 0x000fea0003800000 */
.L_x_10574:
        /* <DEDUP_REMOVED lines=8> */
.L_x_10576:
        /* <DEDUP_REMOVED lines=15> */
.L_x_10577:
        /* <DEDUP_REMOVED lines=15> */
.L_x_10578:
        /* <DEDUP_REMOVED lines=10> */
.L_x_10564:
[----:B------:R-:W-:Y:S05]  /*17410*/  BSYNC B1 ;  /* 0x0000000000017941 */ /* 0x000fea0003800000 */
.L_x_10563:
[----:B------:R-:W3:Y:S01]  /*17420*/  LDL.LU R7, [R1] ;  /* 0x0000000001077983 */ /* 0x000ee20000300800 */
[----:B------:R-:W-:Y:S01]  /*17430*/  VIADD R27, R27, 0x1 ;  /* 0x000000011b1b7836 */ /* 0x000fe20000000000 */
[C---:B------:R-:W-:Y:S01]  /*17440*/  ISETP.GT.AND P2, PT, R9.reuse, R2, PT ;  /* 0x000000020900720c */ /* 0x040fe20003f44270 */
[----:B------:R-:W-:-:S03]  /*17450*/  VIADD R9, R9, 0xffffffff ;  /* 0xffffffff09097836 */ /* 0x000fc60000000000 */
[----:B------:R-:W-:-:S04]  /*17460*/  ISETP.NE.AND P1, PT, R27, 0x2, PT ;  /* 0x000000021b00780c */ /* 0x000fc80003f25270 */
[----:B------:R-:W-:Y:S02]  /*17470*/  SEL R4, RZ, 0x1, P1 ;  /* 0x00000001ff047807 */ /* 0x000fe40000800000 */
[----:B------:R-:W-:Y:S02]  /*17480*/  SEL R27, R27, RZ, P1 ;  /* 0x000000ff1b1b7207 */ /* 0x000fe40000800000 */
[----:B---3--:R-:W-:-:S05]  /*17490*/  LOP3.LUT R7, R7, R4, RZ, 0x3c, !PT ;  /* 0x0000000407077212 */ /* 0x008fca00078e3cff */
[----:B------:R3:W-:Y:S01]  /*174a0*/  STL [R1], R7 ;  /* 0x0000000701007387 */ /* 0x0007e20000100800 */
[----:B------:R-:W-:Y:S05]  /*174b0*/  @P2 BRA `(.L_x_10579) ;  /* 0xfffffff400a42947 */ /* 0x000fea000383ffff */
.L_x_10541:
[----:B------:R-:W-:Y:S05]  /*174c0*/  BSYNC B0 ;  /* 0x0000000000007941 */ /* 0x000fea0003800000 */
.L_x_10540:
[----:B------:R-:W4:Y:S01]  /*174d0*/  LDC R0, c[0x0][0x448] ;  /* 0x00011200ff007b82 */ /* 0x000f220000000800 */
[----:B------:R-:W-:Y:S01]  /*174e0*/  IMAD.MOV.U32 R2, RZ, RZ, 0xc0 ;  /* 0x000000c0ff027424 */ /* 0x000fe200078e00ff */
[----:B------:R-:W-:Y:S05]  /*174f0*/  @!P0 WARPSYNC.ALL ;  /* 0x0000000000008948 */ /* 0x000fea0003800000 */
[----:B------:R-:W-:Y:S01]  /*17500*/  IMAD R2, R17, R2, 0xbf ;  /* 0x000000bf11027424 */ /* 0x000fe200078e0202 */
[----:B------:R-:W-:Y:S01]  /*17510*/  @!P0 BAR.SYNC.DEFER_BLOCKING 0xc, 0x200 ;  /* 0x0308000000008b1d */ /* 0x000fe20000010000 */
[----:B----4-:R-:W-:-:S13]  /*17520*/  ISETP.NE.AND P1, PT, R0, 0x1, PT ;  /* 0x000000010000780c */ /* 0x010fda0003f25270 */
[----:B------:R-:W4:Y:S08]  /*17530*/  @P1 LDC R0, c[0x0][0x44c] ;  /* 0x00011300ff001b82 */ /* 0x000f300000000800 */
[----:B------:R-:W5:Y:S01]  /*17540*/  @P1 LDC R3, c[0x0][0x450] ;  /* 0x00011400ff031b82 */ /* 0x000f620000000800 */
[----:B----4-:R-:W-:-:S05]  /*17550*/  @P1 IMAD.HI.U32 R0, R2, R0, RZ ;  /* 0x0000000002001227 */ /* 0x010fca00078e00ff */
[----:B-----5:R-:W-:-:S05]  /*17560*/  @P1 SHF.R.U32.HI R2, RZ, R3, R0 ;  /* 0x00000003ff021219 */ /* 0x020fca0000011600 */
[----:B------:R-:W-:-:S05]  /*17570*/  IMAD.IADD R2, R21, 0x1, R2 ;  /* 0x0000000115027824 */ /* 0x000fca00078e0202 */
[----:B------:R-:W-:-:S04]  /*17580*/  SHF.R.S32.HI R0, RZ, 0x1f, R2 ;  /* 0x0000001fff007819 */ /* 0x000fc80000011402 */
[----:B------:R-:W-:-:S04]  /*17590*/  LEA.HI R0, R0, R2, RZ, 0x7 ;  /* 0x0000000200007211 */ /* 0x000fc800078f38ff */
[----:B------:R-:W-:-:S04]  /*175a0*/  SHF.R.S32.HI R0, RZ, 0x7, R0 ;  /* 0x00000007ff007819 */ /* 0x000fc80000011400 */
[----:B------:R-:W-:-:S04]  /*175b0*/  VIMNMX R4, R20, R0, PT ;  /* 0x0000000014047248 */ /* 0x000fc80003fe0100 */
[----:B------:R-:W-:Y:S01]  /*175c0*/  ISETP.GT.AND P0, PT, R4, RZ, PT ;  /* 0x000000ff0400720c */ /* 0x000fe20003f04270 */
[----:B------:R4:W-:-:S12]  /*175d0*/  STL [R1+0x28], R4 ;  /* 0x0000280401007387 */ /* 0x0009d80000100800 */
[----:B----4-:R-:W-:Y:S05]  /*175e0*/  @P0 BRA `(.L_x_10580) ;  /* 0x0000000000440947 */ /* 0x010fea0003800000 */
[----:B------:R-:W4:Y:S02]  /*175f0*/  S2R R4, SR_TID.X ;  /* 0x0000000000047919 */ /* 0x000f240000002100 */
[----:B----4-:R-:W-:-:S04]  /*17600*/  LOP3.LUT R4, R4, 0x7f, RZ, 0xc0, !PT ;  /* 0x0000007f04047812 */ /* 0x010fc800078ec0ff */
[----:B------:R-:W-:-:S13]  /*17610*/  ISETP.NE.AND P0, PT, R4, RZ, PT ;  /* 0x000000ff0400720c */ /* 0x000fda0003f05270 */
[----:B------:R-:W-:Y:S05]  /*17620*/  @P0 BRA `(.L_x_10581) ;  /* 0x0000003000ac0947 */ /* 0x000fea0003800000 */
[----:B--2---:R-:W2:Y:S01]  /*17630*/  S2R R5, SR_LANEID ;  /* 0x0000000000057919 */ /* 0x004ea20000000000 */
[----:B------:R-:W-:Y:S01]  /*17640*/  VOTEU.ANY UR4, UPT, PT ;  /* 0x0000000000047886 */ /* 0x000fe200038e0100 */
[----:B------:R-:W4:Y:S01]  /*17650*/  LDC.64 R2, c[0x0][0xc60] ;  /* 0x00031800ff027b82 */ /* 0x000f220000000a00 */
[----:B------:R-:W2:Y:S02]  /*17660*/  FLO.U32 R0, UR4 ;  /* 0x0000000400007d00 */ /* 0x000ea400080e0000 */
[----:B--2---:R-:W-:-:S06]  /*17670*/  ISETP.EQ.U32.AND P0, PT, R0, R5, PT ;  /* 0x000000050000720c */ /* 0x004fcc0003f02070 */
[----:B------:R-:W4:Y:S07]  /*17680*/  POPC R5, UR4 ;  /* 0x0000000400057d09 */ /* 0x000f2e0008000000 */
[----:B----4-:R-:W2:Y:S01]  /*17690*/  @P0 ATOMG.E.ADD.STRONG.GPU PT, R3, desc[UR42][R2.64], R5 ;  /* 0x00000005020309a8 */ /* 0x010ea200081ee1ea */
[----:B------:R-:W4:Y:S02]  /*176a0*/  S2R R4, SR_LTMASK ;  /* 0x0000000000047919 */ /* 0x000f240000003900 */
[----:B----4-:R-:W-:-:S04]  /*176b0*/  LOP3.LUT R4, R4, UR4, RZ, 0xc0, !PT ;  /* 0x0000000404047c12 */ /* 0x010fc8000f8ec0ff */
[----:B---3--:R-:W3:Y:S01]  /*176c0*/  POPC R7, R4 ;  /* 0x0000000400077309 */ /* 0x008ee20000000000 */
[----:B--2---:R-:W3:Y:S02]  /*176d0*/  SHFL.IDX PT, R0, R3, R0, 0x1f ;  /* 0x00001f0003007589 */ /* 0x004ee400000e0000 */
[----:B---3--:R-:W-:Y:S01]  /*176e0*/  IADD3 R16, R0, UR38, R7 ;  /* 0x0000002600107c10 */ /* 0x008fe2000fffe007 */
[----:B------:R-:W-:Y:S06]  /*176f0*/  BRA `(.L_x_10581) ;  /* 0x0000003000787947 */ /* 0x000fec0003800000 */
.L_x_10580:
        /* <DEDUP_REMOVED lines=9> */
[----:B------:R-:W4:Y:S01]  /*17790*/  LDC.64 R2, c[0x4][R2] ;  /* 0x0100000002027b82 */ /* 0x000f220000000a00 */
[----:B--2---:R-:W-:Y:S02]  /*177a0*/  IMAD.U32 R5, RZ, RZ, UR7 ;  /* 0x00000007ff057e24 */ /* 0x004fe4000f8e00ff */
[----:B------:R-:W-:Y:S02]  /*177b0*/  IMAD.U32 R6, RZ, RZ, UR8 ;  /* 0x00000008ff067e24 */ /* 0x000fe4000f8e00ff */
[----:B---3--:R-:W-:-:S02]  /*177c0*/  IMAD.U32 R7, RZ, RZ, UR9 ;  /* 0x00000009ff077e24 */ /* 0x008fc4000f8e00ff */
[----:B------:R-:W-:Y:S02]  /*177d0*/  IMAD.U32 R10, RZ, RZ, UR4 ;  /* 0x00000004ff0a7e24 */ /* 0x000fe4000f8e00ff */
[----:B-1----:R-:W-:Y:S02]  /*177e0*/  IMAD.U32 R11, RZ, RZ, UR5 ;  /* 0x00000005ff0b7e24 */ /* 0x002fe4000f8e00ff */
[----:B------:R-:W-:Y:S02]  /*177f0*/  IMAD.MOV.U32 R8, RZ, RZ, 0x70 ;  /* 0x00000070ff087424 */ /* 0x000fe400078e00ff */
[----:B------:R-:W-:Y:S02]  /*17800*/  IMAD.MOV.U32 R12, RZ, RZ, 0x1 ;  /* 0x00000001ff0c7424 */ /* 0x000fe400078e00ff */
[----:B------:R-:W-:-:S07]  /*17810*/  IMAD.MOV.U32 R13, RZ, RZ, RZ ;  /* 0x000000ffff0d7224 */ /* 0x000fce00078e00ff */
[----:B------:R-:W-:-:S07]  /*17820*/  LEPC R20, `(.L_x_10583) ;  /* 0x000000001014794e */ /* 0x000fce0000000000 */
[----:B0---4-:R-:W-:Y:S05]  /*17830*/  CALL.ABS.NOINC R2 ;  /* 0x0000000002007343 */ /* 0x011fea0003c00000 */
.L_x_10583:
[----:B------:R-:W-:Y:S05]  /*17840*/  BSYNC B6 ;  /* 0x0000000000067941 */ /* 0x000fea0003800000 */
.L_x_10582:
[----:B------:R-:W4:Y:S01]  /*17850*/  LDL.LU R2, [R1+0x8] ;  /* 0x0000080001027983 */ /* 0x000f220000300800 */
[----:B------:R-:W-:Y:S01]  /*17860*/  VIADD R0, R22, 0x9000 ;  /* 0x0000900016007836 */ /* 0x000fe20000000000 */
[----:B------:R-:W-:Y:S04]  /*17870*/  BSSY B6, `(.L_x_10584) ;  /* 0x0000016000067945 */ /* 0x000fe80003800000 */
[----:B------:R-:W-:Y:S02]  /*17880*/  LOP3.LUT P0, RZ, R0, 0x9f, RZ, 0xc0, !PT ;  /* 0x0000009f00ff7812 */ /* 0x000fe4000780c0ff */
[----:B----4-:R-:W-:-:S11]  /*17890*/  LOP3.LUT R2, R2, 0xfffffffe, RZ, 0xc0, !PT ;  /* 0xfffffffe02027812 */ /* 0x010fd600078ec0ff */
[----:B------:R-:W-:-:S05]  /*178a0*/  @P0 LOP3.LUT R2, R2, 0x1, RZ, 0xfc, !PT ;  /* 0x0000000102020812 */ /* 0x000fca00078efcff */
[----:B------:R4:W-:Y:S01]  /*178b0*/  STL [R1+0x8], R2 ;  /* 0x0000080201007387 */ /* 0x0009e20000100800 */
[----:B------:R-:W-:Y:S05]  /*178c0*/  @!P0 BRA `(.L_x_10585) ;  /* 0x0000000000408947 */ /* 0x000fea0003800000 */
[----:B----4-:R-:W-:Y:S01]  /*178d0*/  MOV R2, 0x0 ;  /* 0x0000000000027802 */ /* 0x010fe20000000f00 */
        /* <DEDUP_REMOVED lines=15> */
.L_x_10585:
[----:B------:R-:W-:Y:S05]  /*179d0*/  BSYNC B6 ;  /* 0x0000000000067941 */ /* 0x000fea0003800000 */
.L_x_10584:
[----:B------:R-:W-:Y:S01]  /*179e0*/  VIADD R25, R22, 0x3000 ;  /* 0x0000300016197836 */ /* 0x000fe20000000000 */
[----:B------:R-:W-:Y:S04]  /*179f0*/  BSSY B6, `(.L_x_10586) ;  /* 0x0000013000067945 */ /* 0x000fe80003800000 */
[----:B------:R-:W-:-:S13]  /*17a00*/  LOP3.LUT P0, RZ, R25, 0x3ff, RZ, 0xc0, !PT ;  /* 0x000003ff19ff7812 */ /* 0x000fda000780c0ff */
        /* <DEDUP_REMOVED lines=17> */
.L_x_10587:
[----:B------:R-:W-:Y:S05]  /*17b20*/  BSYNC B6 ;  /* 0x0000000000067941 */ /* 0x000fea0003800000 */
.L_x_10586:
[----:B----4-:R-:W4:Y:S01]  /*17b30*/  LDL R2, [R1+0x8] ;  /* 0x0000080001027983 */ /* 0x010f220000100800 */
[----:B------:R-:W-:Y:S01]  /*17b40*/  BSSY B6, `(.L_x_10588) ;  /* 0x0000013000067945 */ /* 0x000fe20003800000 */
[----:B----4-:R-:W-:-:S13]  /*17b50*/  LOP3.LUT P6, RZ, R2, 0x1, RZ, 0xc0, !PT ;  /* 0x0000000102ff7812 */ /* 0x010fda00078cc0ff */
        /* <DEDUP_REMOVED lines=17> */
.L_x_10589:
[----:B------:R-:W-:Y:S05]  /*17c70*/  BSYNC B6 ;  /* 0x0000000000067941 */ /* 0x000fea0003800000 */
.L_x_10588:
[----:B------:R-:W4:Y:S01]  /*17c80*/  LDL.LU R21, [R1+0xc] ;  /* 0x00000c0001157983 */ /* 0x000f220000300800 */
[----:B------:R-:W-:-:S03]  /*17c90*/  ULDC.64 UR4, c[0x0][0x9f8] ;  /* 0x00027e0000047ab9 */ /* 0x000fc60000000a00 */
[----:B------:R-:W5:Y:S01]  /*17ca0*/  LDL R20, [R1+0x4] ;  /* 0x0000040001147983 */ /* 0x000f620000100800 */
[----:B------:R-:W-:-:S04]  /*17cb0*/  ISETP.NE.U32.AND P0, PT, RZ, UR4, PT ;  /* 0x00000004ff007c0c */ /* 0x000fc8000bf05070 */
[----:B------:R-:W-:-:S13]  /*17cc0*/  ISETP.NE.AND.EX P0, PT, RZ, UR5, PT, P0 ;  /* 0x00000005ff007c0c */ /* 0x000fda000bf05300 */
[----:B------:R-:W-:-:S04]  /*17cd0*/  @P0 IADD3 R2, P1, R23, UR4, RZ ;  /* 0x0000000417020c10 */ /* 0x000fc8000ff3e0ff */
[----:B----4-:R-:W-:Y:S01]  /*17ce0*/  @P0 IADD3.X R3, R21, UR5, RZ, P1, !PT ;  /* 0x0000000515030c10 */ /* 0x010fe20008ffe4ff */
[----:B------:R-:W-:-:S04]  /*17cf0*/  ULDC.64 UR4, c[0x0][0xa08] ;  /* 0x0002820000047ab9 */ /* 0x000fc80000000a00 */
[----:B-----5:R4:W5:Y:S02]  /*17d00*/  @P0 LDG.E R20, desc[UR42][R2.64] ;  /* 0x0000002a02140981 */ /* 0x020964000c1e1900 */
[----:B----4-:R-:W4:Y:S01]  /*17d10*/  LDC.64 R2, c[0x0][0x418] ;  /* 0x00010600ff027b82 */ /* 0x010f220000000a00 */
[----:B-----5:R-:W-:Y:S01]  /*17d20*/  SHF.R.S32.HI R8, RZ, 0x1f, R20 ;  /* 0x0000001fff087819 */ /* 0x020fe20000011414 */
[----:B------:R0:W-:Y:S01]  /*17d30*/  @P0 STL [R1+0x4], R20 ;  /* 0x0000041401000387 */ /* 0x0001e20000100800 */
[----:B----4-:R-:W-:Y:S01]  /*17d40*/  LOP3.LUT P0, RZ, R2, UR4, RZ, 0xfc, !PT ;  /* 0x0000000402ff7c12 */ /* 0x010fe2000f80fcff */
[----:B------:R-:W-:Y:S02]  /*17d50*/  UMOV UR4, 0xffffffff ;  /* 0xffffffff00047882 */ /* 0x000fe40000000000 */
[----:B------:R0:W-:Y:S01]  /*17d60*/  STL [R1+0xc], R8 ;  /* 0x00000c0801007387 */ /* 0x0001e20000100800 */
[----:B------:R-:W-:-:S04]  /*17d70*/  LOP3.LUT P0, RZ, R3, UR5, RZ, 0xfc, P0 ;  /* 0x0000000503ff7c12 */ /* 0x000fc8000800fcff */
[----:B------:R-:W-:Y:S01]  /*17d80*/  SEL R23, R20, RZ, !P0 ;  /* 0x000000ff14177207 */ /* 0x000fe20004000000 */
[----:B------:R-:W-:Y:S08]  /*17d90*/  BRA.DIV UR4, `(.L_x_10590) ;  /* 0x0000004604607947 */ /* 0x000ff0000b800000 */
[----:B------:R-:W4:Y:S02]  /*17da0*/  S2R R0, SR_TID.X ;  /* 0x0000000000007919 */ /* 0x000f240000002100 */
[----:B----4-:R-:W-:-:S04]  /*17db0*/  SHF.R.U32.HI R0, RZ, 0x5, R0 ;  /* 0x00000005ff007819 */ /* 0x010fc80000011600 */
[----:B------:R-:W-:-:S05]  /*17dc0*/  LOP3.LUT R0, R0, 0x3, RZ, 0xc0, !PT ;  /* 0x0000000300007812 */ /* 0x000fca00078ec0ff */
[----:B0-----:R0:W4:Y:S02]  /*17dd0*/  SHFL.IDX PT, R14, R0, RZ, 0x1f ;  /* 0x00001fff000e7589 */ /* 0x00112400000e0000 */
.L_x_10697:
[----:B0-----:R-:W5:Y:S01]  /*17de0*/  LDL.LU R0, [R1+0x8] ;  /* 0x0000080001007983 */ /* 0x001f620000300800 */
[----:B------:R-:W-:Y:S02]  /*17df0*/  PLOP3.LUT P1, PT, PT, PT, PT, 0x8, 0x0 ;  /* 0x000000000000781c */ /* 0x000fe40003f2e170 */
[----:B----4-:R-:W-:Y:S02]  /*17e00*/  ISETP.NE.AND P0, PT, R14, RZ, PT ;  /* 0x000000ff0e00720c */ /* 0x010fe40003f05270 */
[----:B-----5:R-:W-:-:S09]  /*17e10*/  LOP3.LUT R0, R0, 0xfffffffe, RZ, 0xc0, !PT ;  /* 0xfffffffe00007812 */ /* 0x020fd200078ec0ff */
[----:B------:R-:W-:-:S05]  /*17e20*/  @P1 LOP3.LUT R0, R0, 0x1, RZ, 0xfc, !PT ;  /* 0x0000000100001812 */ /* 0x000fca00078efcff */
[----:B------:R0:W-:Y:S01]  /*17e30*/  STL [R1+0x8], R0 ;  /* 0x0000080001007387 */ /* 0x0001e20000100800 */
[----:B------:R-:W-:Y:S05]  /*17e40*/  @P0 BRA `(.L_x_10591) ;  /* 0x0000000400a80947 */ /* 0x000fea0003800000 */
[----:B------:R-:W-:-:S03]  /*17e50*/  UMOV UR4, 0xffffffff ;  /* 0xffffffff00047882 */ /* 0x000fc60000000000 */
[----:B------:R-:W-:Y:S05]  /*17e60*/  BRA.DIV UR4, `(.L_x_10592) ;  /* 0x0000004604607947 */ /* 0x000fea000b800000 */
[----:B------:R-:W-:-:S13]  /*17e70*/  ELECT P6, URZ, PT ;  /* 0x00000000003f782f */ /* 0x000fda00038c0000 */
.L_x_10700:
[----:B------:R-:W-:Y:S05]  /*17e80*/  @!P6 BRA `(.L_x_10591) ;  /* 0x000000040098e947 */ /* 0x000fea0003800000 */
[----:B0-----:R-:W4:Y:S01]  /*17e90*/  LDL R0, [R1+0x28] ;  /* 0x0000280001007983 */ /* 0x001f220000100800 */
[----:B------:R-:W-:-:S04]  /*17ea0*/  ISETP.NE.U32.AND P0, PT, R2, RZ, PT ;  /* 0x000000ff0200720c */ /* 0x000fc80003f05070 */
[----:B------:R-:W-:Y:S01]  /*17eb0*/  ISETP.NE.AND.EX P0, PT, R3, RZ, PT, P0 ;  /* 0x000000ff0300720c */ /* 0x000fe20003f05300 */
[----:B----4-:R-:W-:-:S12]  /*17ec0*/  VIADD R0, R0, 0xffffffff ;  /* 0xffffffff00007836 */ /* 0x010fd80000000000 */
[----:B------:R-:W-:Y:S05]  /*17ed0*/  @!P0 BRA `(.L_x_10593) ;  /* 0x0000000000448947 */ /* 0x000fea0003800000 */
[----:B---3--:R-:W0:Y:S01]  /*17ee0*/  LDC R7, c[0x0][0x43c] ;  /* 0x00010f00ff077b82 */ /* 0x008e220000000800 */
[----:B------:R-:W-:Y:S01]  /*17ef0*/  ULDC.64 UR4, c[0x0][0x428] ;  /* 0x00010a0000047ab9 */ /* 0x000fe20000000a00 */
[----:B0-----:R-:W-:-:S13]  /*17f00*/  ISETP.NE.AND P0, PT, R7, 0x1, PT ;  /* 0x000000010700780c */ /* 0x001fda0003f05270 */
[----:B--2---:R-:W0:Y:S02]  /*17f10*/  @P0 LDC.64 R4, c[0x0][0x440] ;  /* 0x00011000ff040b82 */ /* 0x004e240000000a00 */
        /* <DEDUP_REMOVED lines=13> */
.L_x_10593:
[----:B------:R-:W-:Y:S01]  /*17ff0*/  IMAD R4, R24, 0x8, R22 ;  /* 0x0000000818047824 */ /* 0x000fe200078e0216 */
[----:B0-----:R-:W-:Y:S01]  /*18000*/  SHF.L.U32 R3, R28, 0x1f, RZ ;  /* 0x0000001f1c037819 */ /* 0x001fe200000006ff */
[----:B------:R-:W0:Y:S03]  /*18010*/  S2R R2, SR_TID.X ;  /* 0x0000000000027919 */ /* 0x000e260000002100 */
[----:B------:R-:W4:Y:S01]  /*18020*/  SYNCS.PHASECHK.TRANS64.TRYWAIT P0, [R4+URZ+0x19c80], R3 ;  /* 0x019c8003040075a7 */ /* 0x000f22000800017f */
[----:B0-----:R-:W-:-:S04]  /*18030*/  LOP3.LUT R2, R2, 0x7f, RZ, 0xc0, !PT ;  /* 0x0000007f02027812 */ /* 0x001fc800078ec0ff */
[----:B------:R-:W-:Y:S01]  /*18040*/  ISETP.NE.AND P1, PT, R2, RZ, PT ;  /* 0x000000ff0200720c */ /* 0x000fe20003f25270 */
[----:B----4-:R-:W-:-:S12]  /*18050*/  @!P0 BRA `(.L_x_10594) ;  /* 0x0000004400048947 */ /* 0x010fd80003800000 */
.L_x_10701:
[----:B------:R-:W-:Y:S05]  /*18060*/  @P1 BRA `(.L_x_10595) ;  /* 0x00000000001c1947 */ /* 0x000fea0003800000 */
[----:B------:R-:W2:Y:S02]  /*18070*/  S2R R2, SR_TID.X ;  /* 0x0000000000027919 */ /* 0x000ea40000002100 */
[----:B--2---:R-:W-:Y:S01]  /*18080*/  LOP3.LUT R5, R2, 0x1f, RZ, 0xc0, !PT ;  /* 0x0000001f02057812 */ /* 0x004fe200078ec0ff */
[----:B------:R-:W-:-:S03]  /*18090*/  IMAD.MOV.U32 R2, RZ, RZ, 0x3000 ;  /* 0x00003000ff027424 */ /* 0x000fc600078e00ff */
[----:B------:R-:W-:Y:S01]  /*180a0*/  ISETP.NE.AND P0, PT, R5, RZ, PT ;  /* 0x000000ff0500720c */ /* 0x000fe20003f05270 */
[----:B------:R4:W-:-:S12]  /*180b0*/  SYNCS.ARRIVE.TRANS64 RZ, [R4+URZ+0x19c70], R2 ;  /* 0x019c700204ff79a7 */ /* 0x0009d8000800003f */
[----:B----4-:R-:W-:Y:S05]  /*180c0*/  @!P0 BRA `(.L_x_10595) ;  /* 0x0000000000048947 */ /* 0x010fea0003800000 */
[----:B------:R-:W-:Y:S01]  /*180d0*/  BPT.TRAP 0x1 ;  /* 0x000000040000795c */ /* 0x000fe20000300000 */
.L_x_10595:
[----:B--2---:R-:W2:Y:S01]  /*180e0*/  LDL R5, [R1+0x10] ;  /* 0x0000100001057983 */ /* 0x004ea20000100800 */
        /* <DEDUP_REMOVED lines=15> */
[----:B--2---:R-:W-:-:S05]  /*181e0*/  IMAD R0, R0, 0x80, R5 ;  /* 0x0000008000007824 */ /* 0x004fca00078e0205 */
[----:B------:R-:W-:-:S13]  /*181f0*/  R2UR UR11, R0 ;  /* 0x00000000000b72ca */ /* 0x000fda00000e0000 */
        /* <DEDUP_REMOVED lines=8> */
[----:B------:R-:W4:Y:S02]  /*18280*/  SYNCS.PHASECHK.TRANS64.TRYWAIT P0, [R4+URZ+0x19c40], R3 ;  /* 0x019c4003040075a7 */ /* 0x000f24000800017f */
[----:B--2-4-:R-:W-:Y:S05]  /*18290*/  @!P0 BRA `(.L_x_10596) ;  /* 0x0000004000888947 */ /* 0x014fea0003800000 */
.L_x_10702:
        /* <DEDUP_REMOVED lines=8> */
.L_x_10597:
[----:B0-2---:R-:W2:Y:S01]  /*18320*/  LDL.LU R3, [R1+0x8] ;  /* 0x0000080001037983 */ /* 0x005ea20000300800 */
        /* <DEDUP_REMOVED lines=24> */
[----:B--2---:R-:W-:-:S04]  /*184b0*/  LOP3.LUT R3, R3, 0xfffffffe, RZ, 0xc0, !PT ;  /* 0xfffffffe03037812 */ /* 0x004fc800078ec0ff */
[----:B------:R-:W-:-:S05]  /*184c0*/  @P0 LOP3.LUT R3, R3, 0x1, RZ, 0xfc, !PT ;  /* 0x0000000103030812 */ /* 0x000fca00078efcff */
[----:B------:R4:W-:Y:S01]  /*184d0*/  STL [R1+0x8], R3 ;  /* 0x0000080301007387 */ /* 0x0009e20000100800 */
[----:B------:R-:W-:Y:S01]  /*184e0*/  NOP ;  /* 0x0000000000007918 */ /* 0x000fe20000000000 */
.L_x_10591:
[----:B------:R-:W5:Y:S04]  /*184f0*/  LDL.LU R4, [R1+0x2c] ;  /* 0x00002c0001047983 */ /* 0x000f680000300800 */
[----:B------:R-:W2:Y:S04]  /*18500*/  LDL.LU R6, [R1+0x20] ;  /* 0x0000200001067983 */ /* 0x000ea80000300800 */
[----:B----4-:R-:W4:Y:S01]  /*18510*/  LDL.LU R3, [R1+0x34] ;  /* 0x0000340001037983 */ /* 0x010f220000300800 */
[----:B------:R-:W-:Y:S05]  /*18520*/  WARPSYNC.ALL ;  /* 0x0000000000007948 */ /* 0x000fea0003800000 */
[----:B------:R-:W-:Y:S01]  /*18530*/  ULDC.64 UR6, c[0x0][0xa00] ;  /* 0x0002800000067ab9 */ /* 0x000fe20000000a00 */
[----:B------:R-:W-:Y:S01]  /*18540*/  ULDC.64 UR4, c[0x0][0x298] ;  /* 0x0000a60000047ab9 */ /* 0x000fe20000000a00 */
[----:B------:R-:W-:Y:S01]  /*18550*/  BAR.SYNC.DEFER_BLOCKING 0x8, 0x200 ;  /* 0x0208000000007b1d */ /* 0x000fe20000010000 */
[----:B------:R-:W-:Y:S01]  /*18560*/  ISETP.NE.U32.AND P0, PT, RZ, UR6, PT ;  /* 0x00000006ff007c0c */ /* 0x000fe2000bf05070 */
[----:B0-----:R-:W-:-:S03]  /*18570*/  VIADD R0, R22, 0xf000 ;  /* 0x0000f00016007836 */ /* 0x001fc60000000000 */
[----:B------:R-:W-:Y:S01]  /*18580*/  ISETP.NE.AND.EX P0, PT, RZ, UR7, PT, P0 ;  /* 0x00000007ff007c0c */ /* 0x000fe2000bf05300 */
[----:B------:R-:W-:Y:S01]  /*18590*/  BSSY B6, `(.L_x_10598) ;  /* 0x0000020000067945 */ /* 0x000fe20003800000 */
[----:B------:R-:W-:Y:S02]  /*185a0*/  LOP3.LUT P1, RZ, R0, 0x9f, RZ, 0xc0, !PT ;  /* 0x0000009f00ff7812 */ /* 0x000fe4000782c0ff */
[----:B-----5:R-:W-:-:S05]  /*185b0*/  SHF.R.S32.HI R2, RZ, 0x1f, R4 ;  /* 0x0000001fff027819 */ /* 0x020fca0000011404 */
[----:B------:R-:W-:Y:S01]  /*185c0*/  IMAD R2, R2, UR4, RZ ;  /* 0x0000000402027c24 */ /* 0x000fe2000f8e02ff */
[----:B----4-:R-:W-:-:S03]  /*185d0*/  SEL R3, R3, RZ, !P0 ;  /* 0x000000ff03037207 */ /* 0x010fc60004000000 */
[----:B------:R-:W-:Y:S01]  /*185e0*/  IMAD R0, R4, UR5, R2 ;  /* 0x0000000504007c24 */ /* 0x000fe2000f8e0202 */
[----:B--2---:R-:W-:Y:S01]  /*185f0*/  SEL R2, R6, RZ, !P0 ;  /* 0x000000ff06027207 */ /* 0x004fe20004000000 */
[----:B------:R-:W-:-:S05]  /*18600*/  IMAD.WIDE.U32 R4, R4, UR4, RZ ;  /* 0x0000000404047c25 */ /* 0x000fca000f8e00ff */
        /* <DEDUP_REMOVED lines=13> */
[----:B------:R-:W0:Y:S01]  /*186e0*/  LDC.64 R2, c[0x4][R2] ;  /* 0x0100000002027b82 */ /* 0x000e220000000a00 */
[----:B------:R-:W-:Y:S02]  /*186f0*/  IMAD.U32 R5, RZ, RZ, UR5 ;  /* 0x00000005ff057e24 */ /* 0x000fe4000f8e00ff */
        /* <DEDUP_REMOVED lines=8> */
[----:B0-----:R-:W-:Y:S05]  /*18780*/  CALL.ABS.NOINC R2 ;  /* 0x0000000002007343 */ /* 0x001fea0003c00000 */
.L_x_10599:
[----:B------:R-:W-:Y:S05]  /*18790*/  BSYNC B6 ;  /* 0x0000000000067941 */ /* 0x000fea0003800000 */
.L_x_10598:
[----:B--2---:R-:W2:Y:S01]  /*187a0*/  LDL.LU R0, [R1+0x2c] ;  /* 0x00002c0001007983 */ /* 0x004ea20000300800 */
[----:B------:R-:W0:Y:S01]  /*187b0*/  LDC R9, c[0x0][0x448] ;  /* 0x00011200ff097b82 */ /* 0x000e220000000800 */
[----:B------:R-:W-:Y:S01]  /*187c0*/  ULDC.64 UR4, c[0x0][0x2d8] ;  /* 0x0000b60000047ab9 */ /* 0x000fe20000000a00 */
[----:B------:R-:W-:Y:S01]  /*187d0*/  ULDC.64 UR6, c[0x0][0x2c8] ;  /* 0x0000b20000067ab9 */ /* 0x000fe20000000a00 */
[----:B------:R-:W2:Y:S01]  /*187e0*/  LDL.LU.64 R2, [R1+0x38] ;  /* 0x0000380001027983 */ /* 0x000ea20000300a00 */
[----:B------:R-:W-:-:S03]  /*187f0*/  ULDC.64 UR8, c[0x0][0x280] ;  /* 0x0000a00000087ab9 */ /* 0x000fc60000000a00 */
[----:B------:R-:W4:Y:S04]  /*18800*/  LDL.LU R20, [R1+0x34] ;  /* 0x0000340001147983 */ /* 0x000f280000300800 */
[----:B------:R-:W3:Y:S04]  /*18810*/  LDL.LU R21, [R1+0x44] ;  /* 0x0000440001157983 */ /* 0x000ee80000300800 */
[----:B------:R-:W3:Y:S01]  /*18820*/  LDL.LU R4, [R1+0x20] ;  /* 0x0000200001047983 */ /* 0x000ee20000300800 */
[----:B0-----:R-:W-:-:S13]  /*18830*/  ISETP.NE.AND P1, PT, R9, 0x1, PT ;  /* 0x000000010900780c */ /* 0x001fda0003f25270 */
[----:B------:R-:W0:Y:S08]  /*18840*/  @P1 LDC R5, c[0x0][0x44c] ;  /* 0x00011300ff051b82 */ /* 0x000e300000000800 */
[----:B------:R-:W1:Y:S08]  /*18850*/  @P1 LDC R6, c[0x0][0x450] ;  /* 0x00011400ff061b82 */ /* 0x000e700000000800 */
[----:B------:R-:W1:Y:S01]  /*18860*/  @P1 LDC R8, c[0x0][0x450] ;  /* 0x00011400ff081b82 */ /* 0x000e620000000800 */
[----:B--2---:R-:W-:-:S02]  /*18870*/  IMAD.MOV.U32 R3, RZ, RZ, R0 ;  /* 0x000000ffff037224 */ /* 0x004fc400078e0000 */
[----:B----4-:R-:W-:Y:S02]  /*18880*/  IMAD R0, R20, UR4, RZ ;  /* 0x0000000414007c24 */ /* 0x010fe4000f8e02ff */
[C---:B------:R-:W-:Y:S01]  /*18890*/  IMAD.WIDE.U32 R2, R18.reuse, UR4, R2 ;  /* 0x0000000412027c25 */ /* 0x040fe2000f8e0002 */
[----:B------:R-:W2:Y:S03]  /*188a0*/  S2R R20, SR_TID.X ;  /* 0x0000000000147919 */ /* 0x000ea60000002100 */
[----:B------:R-:W-:Y:S01]  /*188b0*/  IMAD R0, R18, UR5, R0 ;  /* 0x0000000512007c24 */ /* 0x000fe2000f8e0200 */
[----:B------:R-:W-:-:S03]  /*188c0*/  ULDC.64 UR4, c[0x0][0x2e0] ;  /* 0x0000b80000047ab9 */ /* 0x000fc60000000a00 */
[----:B------:R-:W-:Y:S02]  /*188d0*/  IMAD.IADD R3, R3, 0x1, R0 ;  /* 0x0000000103037824 */ /* 0x000fe400078e0200 */
[----:B---3--:R-:W-:Y:S02]  /*188e0*/  IMAD R0, R21, UR4, RZ ;  /* 0x0000000415007c24 */ /* 0x008fe4000f8e02ff */
        /* <DEDUP_REMOVED lines=71> */
[----:B------:R-:W-:-:S04]  /*18d60*/  @!P4 LOP3.LUT R3, R3, R2, RZ, 0x3c, !PT ;  /* 0x000000020303c212 */ /* 0x000fc800078e3cff */
[----:B------:R-:W-:-:S04]  /*18d70*/  @!P4 LOP3.LUT R2, R3, R2, RZ, 0x3c, !PT ;  /* 0x000000020302c212 */ /* 0x000fc800078e3cff */
[----:B------:R-:W-:-:S05]  /*18d80*/  @!P4 LOP3.LUT R3, R3, R2, RZ, 0x3c, !PT ;  /* 0x000000020303c212 */ /* 0x000fca00078e3cff */
        /* <DEDUP_REMOVED lines=12> */
.L_x_10709:
        /* <DEDUP_REMOVED lines=12> */
.L_x_10602:
[----:B------:R-:W-:Y:S05]  /*18f10*/  BSYNC B0 ;  /* 0x0000000000007941 */ /* 0x000fea0003800000 */
.L_x_10601:
[----:B------:R-:W-:Y:S01]  /*18f20*/  NOP ;  /* 0x0000000000007918 */ /* 0x000fe20000000000 */
[----:B------:R-:W-:-:S13]  /*18f30*/  PLOP3.LUT P0, PT, PT, PT, PT, 0x80, 0x0 ;  /* 0x000000000000781c */ /* 0x000fda0003f0f070 */
.L_x_10603:
        /* <DEDUP_REMOVED lines=18> */
.L_x_10710:
[----:B------:R-:W-:Y:S05]  /*19060*/  BSYNC B0 ;  /* 0x0000000000007941 */ /* 0x000fea0003800000 */
.L_x_10604:
[----:B------:R-:W3:Y:S02]  /*19070*/  LDL R2, [R1+0x28] ;  /* 0x0000280001027983 */ /* 0x000ee40000100800 */
[----:B---3--:R-:W-:-:S13]  /*19080*/  ISETP.GE.AND P0, PT, R2, 0x2, PT ;  /* 0x000000020200780c */ /* 0x008fda0003f06270 */
[----:B------:R-:W-:Y:S05]  /*19090*/  @!P0 BRA `(.L_x_10606) ;  /* 0x0000001000488947 */ /* 0x000fea0003800000 */
[----:B------:R-:W-:Y:S02]  /*190a0*/  VIADD R2, R2, 0xfffffffe ;  /* 0xfffffffe02027836 */ /* 0x000fe40000000000 */
[----:B--2---:R-:W-:Y:S02]  /*190b0*/  IMAD.MOV.U32 R0, RZ, RZ, R24 ;  /* 0x000000ffff007224 */ /* 0x004fe400078e0018 */
[----:B------:R-:W-:-:S07]  /*190c0*/  IMAD.MOV.U32 R8, RZ, RZ, R28 ;  /* 0x000000ffff087224 */ /* 0x000fce00078e001c */
.L_x_10630:
        /* <DEDUP_REMOVED lines=34> */
.L_x_10609:
[----:B-1----:R-:W-:Y:S01]  /*192f0*/  IMAD R6, R24, 0x8, R22 ;  /* 0x0000000818067824 */ /* 0x002fe200078e0216 */
[----:B------:R-:W-:Y:S01]  /*19300*/  SHF.L.U32 R5, R28, 0x1f, RZ ;  /* 0x0000001f1c057819 */ /* 0x000fe200000006ff */
[----:B0-----:R-:W0:Y:S01]  /*19310*/  S2R R4, SR_TID.X ;  /* 0x0000000000047919 */ /* 0x001e220000002100 */
[----:B------:R-:W-:Y:S02]  /*19320*/  BSSY B1, `(.L_x_10610) ;  /* 0x0000005000017945 */ /* 0x000fe40003800000 */
[----:B------:R-:W1:Y:S01]  /*19330*/  SYNCS.PHASECHK.TRANS64.TRYWAIT P0, [R6+URZ+0x19c80], R5 ;  /* 0x019c8005060075a7 */ /* 0x000e62000800017f */
[----:B0-----:R-:W-:-:S04]  /*19340*/  LOP3.LUT R4, R4, 0x7f, RZ, 0xc0, !PT ;  /* 0x0000007f04047812 */ /* 0x001fc800078ec0ff */
[----:B------:R-:W-:Y:S01]  /*19350*/  ISETP.NE.AND P1, PT, R4, RZ, PT ;  /* 0x000000ff0400720c */ /* 0x000fe20003f25270 */
[----:B-1----:R-:W-:-:S12]  /*19360*/  @!P0 BRA `(.L_x_10611) ;  /* 0x00000034006c8947 */ /* 0x002fd80003800000 */
.L_x_10711:
[----:B------:R-:W-:Y:S05]  /*19370*/  BSYNC B1 ;  /* 0x0000000000017941 */ /* 0x000fea0003800000 */
.L_x_10610:
        /* <DEDUP_REMOVED lines=9> */
.L_x_10613:
[----:B------:R-:W-:Y:S05]  /*19410*/  BSYNC B1 ;  /* 0x0000000000017941 */ /* 0x000fea0003800000 */
.L_x_10612:
        /* <DEDUP_REMOVED lines=12> */
.L_x_10614:
        /* <DEDUP_REMOVED lines=16> */
.L_x_10615:
        /* <DEDUP_REMOVED lines=16> */
.L_x_10616:
        /* <DEDUP_REMOVED lines=13> */
.L_x_10712:
[----:B------:R-:W-:Y:S05]  /*197b0*/  BSYNC B1 ;  /* 0x0000000000017941 */ /* 0x000fea0003800000 */
.L_x_10617:
        /* <DEDUP_REMOVED lines=11> */
.L_x_10620:
[----:B------:R-:W-:Y:S05]  /*19870*/  BSYNC B1 ;  /* 0x0000000000017941 */ /* 0x000fea0003800000 */
.L_x_10619:
        /* <DEDUP_REMOVED lines=8> */
.L_x_10621:
        /* <DEDUP_REMOVED lines=15> */
.L_x_10622:
        /* <DEDUP_REMOVED lines=15> */
.L_x_10623:
        /* <DEDUP_REMOVED lines=10> */
.L_x_10608:
[----:B------:R-:W-:Y:S05]  /*19b80*/  BSYNC B0 ;  /* 0x0000000000007941 */ /* 0x000fea0003800000 */
.L_x_10607:
[----:B------:R-:W-:-:S06]  /*19b90*/  UISETP.NE.AND UP0, UPT, UR36, 0x3, UPT ;  /* 0x000000032400788c */ /* 0x000fcc000bf05270 */
[----:B------:R-:W-:-:S13]  /*19ba0*/  PLOP3.LUT P0, PT, PT, PT, UP0, 0x80, 0x0 ;  /* 0x000000000000781c */ /* 0x000fda0003f0f008 */
[----:B------:R-:W-:Y:S05]  /*19bb0*/  @!P0 BRA `(.L_x_10624) ;  /* 0x0000000000048947 */ /* 0x000fea0003800000 */
[----:B------:R-:W-:Y:S01]  /*19bc0*/  BPT.TRAP 0x1 ;  /* 0x000000040000795c */ /* 0x000fe20000300000 */
.L_x_10624:
[----:B------:R-:W-:Y:S01]  /*19bd0*/  IMAD.U32 R3, RZ, RZ, UR39 ;  /* 0x00000027ff037e24 */ /* 0x000fe2000f8e00ff */
[----:B0-----:R-:W-:Y:S01]  /*19be0*/  LOP3.LUT R4, R8, 0x1, RZ, 0x3c, !PT ;  /* 0x0000000108047812 */ /* 0x001fe200078e3cff */
[----:B------:R-:W-:Y:S03]  /*19bf0*/  BSSY B0, `(.L_x_10625) ;  /* 0x0000006000007945 */ /* 0x000fe60003800000 */
[----:B------:R-:W-:Y:S01]  /*19c00*/  ISETP.NE.AND P1, PT, R3, 0x3, PT ;  /* 0x000000030300780c */ /* 0x000fe20003f25270 */
[----:B------:R-:W-:Y:S01]  /*19c10*/  IMAD R3, R0, 0x8, R22 ;  /* 0x0000000800037824 */ /* 0x000fe200078e0216 */
[----:B------:R-:W-:-:S04]  /*19c20*/  SHF.L.U32 R4, R4, 0x1f, RZ ;  /* 0x0000001f04047819 */ /* 0x000fc800000006ff */
[----:B------:R-:W0:Y:S02]  /*19c30*/  SYNCS.PHASECHK.TRANS64.TRYWAIT P0, [R3+URZ+0x19c70], R4 ;  /* 0x019c7004030075a7 */ /* 0x000e24000800017f */
[----:B0-----:R-:W-:Y:S05]  /*19c40*/  @!P0 BRA `(.L_x_10626) ;  /* 0x0000002c005c8947 */ /* 0x001fea0003800000 */
.L_x_10713:
[----:B------:R-:W-:Y:S05]  /*19c50*/  BSYNC B0 ;  /* 0x0000000000007941 */ /* 0x000fea0003800000 */
.L_x_10625:
[----:B------:R-:W-:Y:S05]  /*19c60*/  @!P1 BRA `(.L_x_10627) ;  /* 0x0000000000049947 */ /* 0x000fea0003800000 */
[----:B------:R-:W-:Y:S01]  /*19c70*/  BPT.TRAP 0x1 ;  /* 0x000000040000795c */ /* 0x000fe20000300000 */
.L_x_10627:
[----:B0-----:R-:W-:Y:S01]  /*19c80*/  SHF.L.U32 R4, R8, 0x1f, RZ ;  /* 0x0000001f08047819 */ /* 0x001fe200000006ff */
[----:B------:R-:W-:-:S03]  /*19c90*/  IMAD R0, R0, 0x3000, RZ ;  /* 0x0000300000007824 */ /* 0x000fc600078e02ff */
[----:B------:R-:W0:Y:S02]  /*19ca0*/  SYNCS.PHASECHK.TRANS64.TRYWAIT P0, [R3+URZ+0x19c60], R4 ;  /* 0x019c6004030075a7 */ /* 0x000e24000800017f */
[----:B0-----:R-:W-:Y:S05]  /*19cb0*/  @!P0 BRA `(.L_x_10628) ;  /* 0x0000002c00548947 */ /* 0x001fea0003800000 */
.L_x_10714:
        /* <DEDUP_REMOVED lines=67> */
.L_x_10629:
        /* <DEDUP_REMOVED lines=13> */
.L_x_10606:
[----:B-1----:R-:W1:Y:S01]  /*1a1c0*/  S2R R3, SR_TID.X ;  /* 0x0000000000037919 */ /* 0x002e620000002100 */
        /* <DEDUP_REMOVED lines=11> */
[----:B0-----:R-:W0:Y:S02]  /*1a280*/  S2R R4, SR_LTMASK ;  /* 0x0000000000047919 */ /* 0x001e240000003900 */
[----:B0-----:R-:W-:-:S04]  /*1a290*/  LOP3.LUT R4, R4, UR4, RZ, 0xc0, !PT ;  /* 0x0000000404047c12 */ /* 0x001fc8000f8ec0ff */
[----:B------:R-:W0:Y:S01]  /*1a2a0*/  POPC R7, R4 ;  /* 0x0000000400077309 */ /* 0x000e220000000000 */
[----:B--2---:R-:W0:Y:S02]  /*1a2b0*/  SHFL.IDX PT, R0, R3, R0, 0x1f ;  /* 0x00001f0003007589 */ /* 0x004e2400000e0000 */
[----:B0-----:R-:W-:-:S07]  /*1a2c0*/  IADD3 R16, R0, UR38, R7 ;  /* 0x0000002600107c10 */ /* 0x001fce000fffe007 */
.L_x_10632:
[----:B------:R-:W-:Y:S05]  /*1a2d0*/  BSYNC B0 ;  /* 0x0000000000007941 */ /* 0x000fea0003800000 */
.L_x_10631:
[----:B------:R-:W-:-:S06]  /*1a2e0*/  UISETP.NE.AND UP0, UPT, UR36, 0x3, UPT ;  /* 0x000000032400788c */ /* 0x000fcc000bf05270 */
[----:B------:R-:W-:-:S13]  /*1a2f0*/  PLOP3.LUT P1, PT, PT, PT, UP0, 0x80, 0x0 ;  /* 0x000000000000781c */ /* 0x000fda0003f2f008 */
[----:B------:R-:W-:Y:S05]  /*1a300*/  @!P1 BRA `(.L_x_10633) ;  /* 0x0000000000049947 */ /* 0x000fea0003800000 */
[----:B------:R-:W-:Y:S01]  /*1a310*/  BPT.TRAP 0x1 ;  /* 0x000000040000795c */ /* 0x000fe20000300000 */
.L_x_10633:
        /* <DEDUP_REMOVED lines=8> */
.L_x_10715:
[----:B------:R-:W-:Y:S05]  /*1a3a0*/  BSYNC B0 ;  /* 0x0000000000007941 */ /* 0x000fea0003800000 */
.L_x_10634:
[----:B------:R-:W-:Y:S05]  /*1a3b0*/  @!P2 BRA `(.L_x_10636) ;  /* 0x000000000004a947 */ /* 0x000fea0003800000 */
[----:B------:R-:W-:Y:S01]  /*1a3c0*/  BPT.TRAP 0x1 ;  /* 0x000000040000795c */ /* 0x000fe20000300000 */
.L_x_10636:
[----:B-1----:R-:W-:-:S04]  /*1a3d0*/  SHF.L.U32 R3, R28, 0x1f, RZ ;  /* 0x0000001f1c037819 */ /* 0x002fc800000006ff */
[----:B------:R-:W1:Y:S02]  /*1a3e0*/  SYNCS.PHASECHK.TRANS64.TRYWAIT P1, [R0+URZ+0x19c60], R3 ;  /* 0x019c6003000075a7 */ /* 0x000e64000802017f */
[----:B-1----:R-:W-:Y:S05]  /*1a3f0*/  @!P1 BRA `(.L_x_10637) ;  /* 0x0000002400ac9947 */ /* 0x002fea0003800000 */
.L_x_10716:
[----:B------:R-:W2:Y:S01]  /*1a400*/  LDL R15, [R1+0x14] ;  /* 0x00001400010f7983 */ /* 0x000ea20000100800 */
[----:B------:R-:W-:Y:S01]  /*1a410*/  IMAD R2, R24, 0x3000, RZ ;  /* 0x0000300018027824 */ /* 0x000fe200078e02ff */
[----:B------:R-:W-:Y:S05]  /*1a420*/  WARPSYNC.ALL ;  /* 0x0000000000007948 */ /* 0x000fea0003800000 */
[----:B-1----:R-:W-:Y:S02]  /*1a430*/  LOP3.LUT R3, R2, R26, RZ, 0xfc, !PT ;  /* 0x0000001a02037212 */ /* 0x002fe400078efcff */
[----:B------:R-:W-:-:S03]  /*1a440*/  LOP3.LUT R14, R26, 0x1800, RZ, 0xfc, !PT ;  /* 0x000018001a0e7812 */ /* 0x000fc600078efcff */
[----:B0-----:R-:W-:Y:S01]  /*1a450*/  IMAD.IADD R4, R22, 0x1, R3 ;  /* 0x0000000116047824 */ /* 0x001fe200078e0203 */
[----:B------:R-:W-:-:S05]  /*1a460*/  LOP3.LUT R3, R2, R29, RZ, 0xfc, !PT ;  /* 0x0000001d02037212 */ /* 0x000fca00078efcff */
[----:B------:R-:W0:Y:S01]  /*1a470*/  LDSM.16.MT88.4 R4, [R4+0x9000] ;  /* 0x009000000404783b */ /* 0x000e220000004200 */
        /* <DEDUP_REMOVED lines=60> */
.L_x_10638:
        /* <DEDUP_REMOVED lines=10> */
.L_x_10581:
[----:B------:R-:W4:Y:S02]  /*1a8e0*/  LDL R0, [R1+0x8] ;  /* 0x0000080001007983 */ /* 0x000f240000100800 */
[----:B----4-:R-:W-:-:S13]  /*1a8f0*/  LOP3.LUT P0, RZ, R0, 0x2, RZ, 0xc0, !PT ;  /* 0x0000000200ff7812 */ /* 0x010fda000780c0ff */
[----:B------:R-:W-:Y:S05]  /*1a900*/  @!P0 BRA `(.L_x_10639) ;  /* 0x0000000000248947 */ /* 0x000fea0003800000 */
[----:B------:R-:W-:Y:S05]  /*1a910*/  WARPSYNC.ALL ;  /* 0x0000000000007948 */ /* 0x000fea0003800000 */
[----:B------:R-:W4:Y:S08]  /*1a920*/  S2UR UR5, SR_CgaCtaId ;  /* 0x00000000000579c3 */ /* 0x000f300000008800 */
[----:B------:R-:W-:Y:S06]  /*1a930*/  BAR.SYNC.DEFER_BLOCKING 0x5, 0x200 ;  /* 0x0148000000007b1d */ /* 0x000fec0000010000 */
[----:B------:R-:W-:-:S02]  /*1a940*/  UMOV UR4, 0x400 ;  /* 0x0000040000047882 */ /* 0x000fc40000000000 */
[----:B----4-:R-:W-:-:S06]  /*1a950*/  ULEA UR4, UR5, UR4, 0x18 ;  /* 0x0000000405047291 */ /* 0x010fcc000f8ec03f */
[----:B------:R-:W-:-:S05]  /*1a960*/  IMAD.U32 R22, RZ, RZ, UR4 ;  /* 0x00000004ff167e24 */ /* 0x000fca000f8e00ff */
[----:B------:R4:W0:Y:S01]  /*1a970*/  LDS.128 R16, [R22+0x19cd0] ;  /* 0x019cd00016107984 */ /* 0x0008220000000c00 */
[----:B------:R-:W-:Y:S06]  /*1a980*/  BAR.ARV 0x4, 0x200 ;  /* 0x0108000000007b1d */ /* 0x000fec0000002000 */
[----:B------:R-:W-:Y:S05]  /*1a990*/  BRA `(.L_x_10640) ;  /* 0x0000000800cc7947 */ /* 0x000fea0003800000 */
.L_x_10639:
[----:B------:R-:W4:Y:S01]  /*1a9a0*/  S2R R0, SR_TID.X ;  /* 0x0000000000007919 */ /* 0x000f220000002100 */
[----:B------:R-:W-:Y:S01]  /*1a9b0*/  UMOV UR4, 0xffffffff ;  /* 0xffffffff00047882 */ /* 0x000fe20000000000 */
[----:B----4-:R-:W-:-:S04]  /*1a9c0*/  LOP3.LUT R4, R0, 0x1f, RZ, 0xc0, !PT ;  /* 0x0000001f00047812 */ /* 0x010fc800078ec0ff */
[----:B------:R-:W-:Y:S01]  /*1a9d0*/  ISETP.NE.AND P0, PT, R4, 0x1f, PT ;  /* 0x0000001f0400780c */ /* 0x000fe20003f05270 */
[----:B------:R-:W-:-:S12]  /*1a9e0*/  BRA.DIV UR4, `(.L_x_10641) ;  /* 0x0000002204447947 */ /* 0x000fd8000b800000 */
[----:B--2---:R-:W-:Y:S01]  /*1a9f0*/  IMAD.IADD R5, R19, 0x1, R4 ;  /* 0x0000000113057824 */ /* 0x004fe200078e0204 */
[----:B------:R-:W-:-:S04]  /*1aa00*/  ULDC UR4, c[0x0][0xc3c] ;  /* 0x00030f0000047ab9 */ /* 0x000fc80000000800 */
[----:B------:R-:W-:-:S13]  /*1aa10*/  ISETP.GE.OR P1, PT, R5, UR4, !P0 ;  /* 0x0000000405007c0c */ /* 0x000fda000c726670 */
[----:B------:R-:W2:Y:S02]  /*1aa20*/  @!P1 LDC.64 R2, c[0x0][0xc80] ;  /* 0x00032000ff029b82 */ /* 0x000ea40000000a00 */
[----:B--2---:R-:W-:-:S06]  /*1aa30*/  @!P1 IMAD.WIDE R2, R5, 0x4, R2 ;  /* 0x0000000405029825 */ /* 0x004fcc00078e0202 */
[----:B------:R2:W4:Y:S01]  /*1aa40*/  @!P1 LDG.E R3, desc[UR42][R2.64] ;  /* 0x0000002a02039981 */ /* 0x000522000c1e1900 */
[C---:B------:R-:W-:Y:S02]  /*1aa50*/  ISETP.GE.U32.AND P2, PT, R4.reuse, 0x2, PT ;  /* 0x000000020400780c */ /* 0x040fe40003f46070 */
[C---:B------:R-:W-:Y:S01]  /*1aa60*/  ISETP.GE.U32.AND P3, PT, R4.reuse, 0x4, PT ;  /* 0x000000040400780c */ /* 0x040fe20003f66070 */
[----:B------:R-:W-:Y:S01]  /*1aa70*/  SHFL.IDX PT, R0, R16, RZ, 0x1f ;  /* 0x00001fff10007589 */ /* 0x000fe200000e0000 */
[C---:B------:R-:W-:Y:S02]  /*1aa80*/  ISETP.GE.U32.AND P4, PT, R4.reuse, 0x8, PT ;  /* 0x000000080400780c */ /* 0x040fe40003f86070 */
[C---:B------:R-:W-:Y:S01]  /*1aa90*/  ISETP.GE.U32.AND P5, PT, R4.reuse, 0x10, PT ;  /* 0x000000100400780c */ /* 0x040fe20003fa6070 */
[----:B------:R-:W-:Y:S01]  /*1aaa0*/  SHFL.IDX PT, R16, R16, 0x1, 0x1f ;  /* 0x00201f0010107f89 */ /* 0x000fe200000e0000 */
[----:B--2---:R-:W-:Y:S02]  /*1aab0*/  IMAD.MOV.U32 R2, RZ, RZ, RZ ;  /* 0x000000ffff027224 */ /* 0x004fe400078e00ff */
[----:B----4-:R-:W-:Y:S01]  /*1aac0*/  @!P1 IMAD.MOV.U32 R2, RZ, RZ, R3 ;  /* 0x000000ffff029224 */ /* 0x010fe200078e0003 */
[----:B------:R-:W-:-:S04]  /*1aad0*/  ISETP.NE.AND P1, PT, R4, RZ, PT ;  /* 0x000000ff0400720c */ /* 0x000fc80003f25270 */
        /* <DEDUP_REMOVED lines=16> */
.L_x_10726:
[----:B------:R-:W-:Y:S02]  /*1abe0*/  ULDC UR4, c[0x0][0xc38] ;  /* 0x00030e0000047ab9 */ /* 0x000fe40000000800 */
[----:B------:R-:W-:-:S04]  /*1abf0*/  IMAD.U32 R4, RZ, RZ, UR4 ;  /* 0x00000004ff047e24 */ /* 0x000fc8000f8e00ff */
[----:B--2---:R-:W-:-:S04]  /*1ac00*/  IMAD R5, R14, R4, RZ ;  /* 0x000000040e057224 */ /* 0x004fc800078e02ff */
[----:B------:R-:W-:-:S05]  /*1ac10*/  IMAD.IADD R16, R16, 0x1, R5 ;  /* 0x0000000110107824 */ /* 0x000fca00078e0205 */
[----:B------:R-:W-:-:S13]  /*1ac20*/  ISETP.GT.AND P6, PT, R16, R0, PT ;  /* 0x000000001000720c */ /* 0x000fda0003fc4270 */
[----:B------:R-:W-:Y:S05]  /*1ac30*/  @P6 BRA `(.L_x_10642) ;  /* 0x00000000009c6947 */ /* 0x000fea0003800000 */
.L_x_10647:
        /* <DEDUP_REMOVED lines=11> */
[----:B0-----:R-:W0:Y:S02]  /*1acf0*/  LDC.64 R2, c[0x0][0xc80] ;  /* 0x00032000ff027b82 */ /* 0x001e240000000a00 */
[----:B0-----:R-:W-:-:S06]  /*1ad00*/  IMAD.WIDE R2, R5, 0x4, R2 ;  /* 0x0000000405027825 */ /* 0x001fcc00078e0202 */
[----:B------:R2:W5:Y:S02]  /*1ad10*/  LDG.E R2, desc[UR42][R2.64] ;  /* 0x0000002a02027981 */ /* 0x000564000c1e1900 */
.L_x_10645:
[----:B------:R-:W-:Y:S05]  /*1ad20*/  BSYNC B0 ;  /* 0x0000000000007941 */ /* 0x000fea0003800000 */
.L_x_10644:
[----:B------:R-:W-:-:S03]  /*1ad30*/  UMOV UR4, 0xffffffff ;  /* 0xffffffff00047882 */ /* 0x000fc60000000000 */
[----:B------:R-:W-:Y:S05]  /*1ad40*/  BRA.DIV UR4, `(.L_x_10646) ;  /* 0x0000002204907947 */ /* 0x000fea000b800000 */
[----:B-----5:R-:W0:Y:S02]  /*1ad50*/  SHFL.UP PT, R14, R2, 0x1, RZ ;  /* 0x04200000020e7989 */ /* 0x020e2400000e00ff */
[----:B0-2---:R-:W-:-:S05]  /*1ad60*/  SEL R3, R14, RZ, P1 ;  /* 0x000000ff0e037207 */ /* 0x005fca0000800000 */
        /* <DEDUP_REMOVED lines=14> */
.L_x_10734:
[----:B------:R-:W-:Y:S02]  /*1ae50*/  ULDC UR4, c[0x0][0xc38] ;  /* 0x00030e0000047ab9 */ /* 0x000fe40000000800 */
[----:B------:R-:W-:-:S04]  /*1ae60*/  IMAD.U32 R4, RZ, RZ, UR4 ;  /* 0x00000004ff047e24 */ /* 0x000fc8000f8e00ff */
[----:B--2---:R-:W-:-:S04]  /*1ae70*/  IMAD R5, R14, R4, RZ ;  /* 0x000000040e057224 */ /* 0x004fc800078e02ff */
[----:B------:R-:W-:-:S05]  /*1ae80*/  IMAD.IADD R16, R5, 0x1, R16 ;  /* 0x0000000105107824 */ /* 0x000fca00078e0210 */
[----:B------:R-:W-:-:S13]  /*1ae90*/  ISETP.GT.AND P6, PT, R16, R0, PT ;  /* 0x000000001000720c */ /* 0x000fda0003fc4270 */
[----:B------:R-:W-:Y:S05]  /*1aea0*/  @!P6 BRA `(.L_x_10647) ;  /* 0xfffffffc0064e947 */ /* 0x000fea000383ffff */
.L_x_10642:
[----:B------:R-:W-:Y:S01]  /*1aeb0*/  IMAD.IADD R16, R16, 0x1, -R5 ;  /* 0x0000000110107824 */ /* 0x000fe200078e0a05 */
[----:B------:R-:W-:-:S03]  /*1aec0*/  UMOV UR4, 0xffffffff ;  /* 0xffffffff00047882 */ /* 0x000fc60000000000 */
[----:B------:R-:W-:-:S05]  /*1aed0*/  IMAD R5, R3, R4, R16 ;  /* 0x0000000403057224 */ /* 0x000fca00078e0210 */
[----:B------:R-:W-:Y:S01]  /*1aee0*/  ISETP.GT.AND P6, PT, R5, R0, PT ;  /* 0x000000000500720c */ /* 0x000fe20003fc4270 */
[----:B------:R-:W-:-:S12]  /*1aef0*/  BRA.DIV UR4, `(.L_x_10648) ;  /* 0x0000002204e47947 */ /* 0x000fd8000b800000 */
[----:B------:R-:W-:-:S04]  /*1af00*/  VOTE.ANY R5, PT, !P6 ;  /* 0x0000000000057806 */ /* 0x000fc800070e0100 */
[----:B------:R-:W2:Y:S02]  /*1af10*/  POPC R6, R5 ;  /* 0x0000000500067309 */ /* 0x000ea40000000000 */
[----:B--2---:R2:W4:Y:S02]  /*1af20*/  SHFL.IDX PT, R17, R2, R6, 0x1f ;  /* 0x00001f0602117589 */ /* 0x00452400000e0000 */
.L_x_10738:
[----:B------:R-:W-:Y:S01]  /*1af30*/  ISETP.NE.AND P0, PT, R5, RZ, PT ;  /* 0x000000ff0500720c */ /* 0x000fe20003f05270 */
[----:B------:R-:W-:-:S12]  /*1af40*/  IMAD.MOV.U32 R5, RZ, RZ, RZ ;  /* 0x000000ffff057224 */ /* 0x000fd800078e00ff */
[----:B------:R-:W-:Y:S05]  /*1af50*/  @!P0 BRA `(.L_x_10649) ;  /* 0x0000000000108947 */ /* 0x000fea0003800000 */
[----:B------:R-:W-:Y:S01]  /*1af60*/  UMOV UR4, 0xffffffff ;  /* 0xffffffff00047882 */ /* 0x000fe20000000000 */
[----:B------:R-:W-:Y:S02]  /*1af70*/  VIADD R12, R6, 0xffffffff ;  /* 0xffffffff060c7836 */ /* 0x000fe40000000000 */
[----:B------:R-:W-:Y:S05]  /*1af80*/  BRA.DIV UR4, `(.L_x_10650) ;  /* 0x0000002604087947 */ /* 0x000fea000b800000 */
[----:B------:R0:W0:Y:S02]  /*1af90*/  SHFL.IDX PT, R5, R3, R12, 0x1f ;  /* 0x00001f0c03057589 */ /* 0x00002400000e0000 */
.L_x_10649:
[----:B0-2---:R-:W0:Y:S01]  /*1afa0*/  LDC.64 R2, c[0x0][0xc90] ;  /* 0x00032400ff027b82 */ /* 0x005e220000000a00 */
[----:B------:R-:W-:-:S04]  /*1afb0*/  IMAD.IADD R19, R6, 0x1, R19 ;  /* 0x0000000106137824 */ /* 0x000fc800078e0213 */
[----:B0-----:R-:W-:-:S05]  /*1afc0*/  IMAD.WIDE R2, R19, 0x4, R2 ;  /* 0x0000000413027825 */ /* 0x001fca00078e0202 */
[----:B---3--:R-:W4:Y:S01]  /*1afd0*/  LDG.E R7, desc[UR42][R2.64] ;  /* 0x0000002a02077981 */ /* 0x008f22000c1e1900 */
[----:B------:R-:W-:-:S04]  /*1afe0*/  IMAD R16, R5, R4, R16 ;  /* 0x0000000405107224 */ /* 0x000fc800078e0210 */
[----:B------:R-:W-:Y:S02]  /*1aff0*/  IMAD.IADD R0, R0, 0x1, -R16 ;  /* 0x0000000100007824 */ /* 0x000fe400078e0a10 */
[----:B----4-:R-:W-:-:S05]  /*1b000*/  IMAD R6, R17, R7, RZ ;  /* 0x0000000711067224 */ /* 0x010fca00078e02ff */
        /* <DEDUP_REMOVED lines=59> */
.L_x_10643:
[----:B------:R-:W-:Y:S01]  /*1b3c0*/  UMOV UR4, URZ ;  /* 0x0000003f00047c82 */ /* 0x000fe20008000000 */
[----:B------:R-:W-:Y:S01]  /*1b3d0*/  UMOV UR5, URZ ;  /* 0x0000003f00057c82 */ /* 0x000fe20008000000 */
[----:B------:R-:W-:Y:S01]  /*1b3e0*/  ULDC UR6, c[0x0][0xc3c] ;  /* 0x00030f0000067ab9 */ /* 0x000fe20000000800 */
[----:B------:R-:W-:Y:S02]  /*1b3f0*/  IMAD.MOV.U32 R16, RZ, RZ, R0 ;  /* 0x000000ffff107224 */ /* 0x000fe400078e0000 */
[----:B------:R-:W-:Y:S02]  /*1b400*/  IMAD.U32 R17, RZ, RZ, UR4 ;  /* 0x00000004ff117e24 */ /* 0x000fe4000f8e00ff */
[----:B------:R-:W-:Y:S02]  /*1b410*/  IMAD.U32 R18, RZ, RZ, UR5 ;  /* 0x00000005ff127e24 */ /* 0x000fe4000f8e00ff */
[----:B------:R-:W-:-:S07]  /*1b420*/  IMAD.U32 R19, RZ, RZ, UR6 ;  /* 0x00000006ff137e24 */ /* 0x000fce000f8e00ff */
.L_x_10651:
[----:B------:R-:W2:Y:S01]  /*1b430*/  S2R R0, SR_TID.X ;  /* 0x0000000000007919 */ /* 0x000ea20000002100 */
[----:B------:R-:W-:Y:S05]  /*1b440*/  WARPSYNC.ALL ;  /* 0x0000000000007948 */ /* 0x000fea0003800000 */
[----:B------:R-:W-:Y:S01]  /*1b450*/  BAR.SYNC.DEFER_BLOCKING 0x4, 0x200 ;  /* 0x0108000000007b1d */ /* 0x000fe20000010000 */
[----:B--2---:R-:W-:-:S04]  /*1b460*/  LOP3.LUT R0, R0, 0x1f, RZ, 0xc0, !PT ;  /* 0x0000001f00007812 */ /* 0x004fc800078ec0ff */
[----:B------:R-:W-:-:S13]  /*1b470*/  ISETP.NE.AND P0, PT, R0, RZ, PT ;  /* 0x000000ff0000720c */ /* 0x000fda0003f05270 */
[----:B0-----:R-:W0:Y:S01]  /*1b480*/  @!P0 S2R R3, SR_CgaCtaId ;  /* 0x0000000000038919 */ /* 0x001e220000008800 */
[----:B------:R-:W-:-:S04]  /*1b490*/  @!P0 MOV R0, 0x400 ;  /* 0x0000040000008802 */ /* 0x000fc80000000f00 */
[----:B0-----:R-:W-:-:S05]  /*1b4a0*/  @!P0 LEA R22, R3, R0, 0x18 ;  /* 0x0000000003168211 */ /* 0x001fca00078ec0ff */
[----:B------:R0:W-:Y:S01]  /*1b4b0*/  @!P0 STS.128 [R22+0x19cd0], R16 ;  /* 0x019cd01016008388 */ /* 0x0001e20000000c00 */
[----:B------:R-:W-:Y:S06]  /*1b4c0*/  BAR.ARV 0x5, 0x200 ;  /* 0x0148000000007b1d */ /* 0x000fec0000002000 */
.L_x_10640:
[----:B------:R-:W-:Y:S02]  /*1b4d0*/  ULDC UR4, c[0x0][0xc3c] ;  /* 0x00030f0000047ab9 */ /* 0x000fe40000000800 */
[----:B0-----:R-:W-:-:S13]  /*1b4e0*/  ISETP.GE.AND P0, PT, R19, UR4, PT ;  /* 0x0000000413007c0c */ /* 0x001fda000bf06270 */
[----:B------:R-:W-:Y:S05]  /*1b4f0*/  @!P0 BRA `(.L_x_10652) ;  /* 0xffffffa400048947 */ /* 0x000fea000383ffff */
[----:B------:R-:W-:Y:S05]  /*1b500*/  BSYNC B7 ;  /* 0x0000000000077941 */ /* 0x000fea0003800000 */
.L_x_10536:
[----:B------:R-:W5:Y:S01]  /*1b510*/  LDL.LU R0, [R1+0x48] ;  /* 0x0000480001007983 */ /* 0x000f620000300800 */
[----:B------:R-:W-:Y:S01]  /*1b520*/  BSSY B0, `(.L_x_10653) ;  /* 0x000000b000007945 */ /* 0x000fe20003800000 */
[----:B--2---:R-:W2:Y:S01]  /*1b530*/  S2R R5, SR_CgaCtaId ;  /* 0x0000000000057919 */ /* 0x004ea20000008800 */
[----:B-----5:R-:W-:-:S05]  /*1b540*/  VIADD R0, R0, 0x1 ;  /* 0x0000000100007836 */ /* 0x020fca0000000000 */
[----:B------:R-:W-:-:S04]  /*1b550*/  LEA.HI R2, R0, R0, RZ, 0x1 ;  /* 0x0000000000027211 */ /* 0x000fc800078f08ff */
[----:B0-----:R-:W-:Y:S02]  /*1b560*/  LOP3.LUT R3, R2, 0xfffffffe, RZ, 0xc0, !PT ;  /* 0xfffffffe02037812 */ /* 0x001fe400078ec0ff */
[----:B------:R-:W-:-:S03]  /*1b570*/  MOV R2, 0x400 ;  /* 0x0000040000027802 */ /* 0x000fc60000000f00 */
[----:B------:R-:W-:Y:S01]  /*1b580*/  IMAD.IADD R0, R0, 0x1, -R3 ;  /* 0x0000000100007824 */ /* 0x000fe200078e0a03 */
[----:B--2---:R-:W-:-:S04]  /*1b590*/  LEA R9, R5, R2, 0x18 ;  /* 0x0000000205097211 */ /* 0x004fc800078ec0ff */
[----:B------:R-:W-:-:S04]  /*1b5a0*/  SHF.L.U32 R0, R0, 0x1f, RZ ;  /* 0x0000001f00007819 */ /* 0x000fc800000006ff */
[----:B------:R-:W0:Y:S02]  /*1b5b0*/  SYNCS.PHASECHK.TRANS64.TRYWAIT P0, [R9+URZ+0x19c20], R0 ;  /* 0x019c2000090075a7 */ /* 0x000e24000800017f */
[----:B0-----:R-:W-:Y:S05]  /*1b5c0*/  @!P0 BRA `(.L_x_10654) ;  /* 0x0000001c00a08947 */ /* 0x001fea0003800000 */
.L_x_10741:
[----:B------:R-:W-:Y:S05]  /*1b5d0*/  BSYNC B0 ;  /* 0x0000000000007941 */ /* 0x000fea0003800000 */
.L_x_10653:
[----:B------:R-:W-:-:S03]  /*1b5e0*/  UMOV UR4, 0xffffffff ;  /* 0xffffffff00047882 */ /* 0x000fc60000000000 */
[----:B------:R-:W-:Y:S05]  /*1b5f0*/  BRA.DIV UR4, `(.L_x_10655) ;  /* 0x0000001e04a87947 */ /* 0x000fea000b800000 */
[----:B0-----:R-:W0:Y:S02]  /*1b600*/  S2R R0, SR_TID.X ;  /* 0x0000000000007919 */ /* 0x001e240000002100 */
[----:B0-----:R-:W-:-:S04]  /*1b610*/  SHF.R.U32.HI R0, RZ, 0x5, R0 ;  /* 0x00000005ff007819 */ /* 0x001fc80000011600 */
[----:B------:R-:W-:-:S05]  /*1b620*/  LOP3.LUT R0, R0, 0x3, RZ, 0xc0, !PT ;  /* 0x0000000300007812 */ /* 0x000fca00078ec0ff */
[----:B------:R0:W2:Y:S02]  /*1b630*/  SHFL.IDX PT, R14, R0, RZ, 0x1f ;  /* 0x00001fff000e7589 */ /* 0x0000a400000e0000 */
.L_x_10744:
[----:B--2---:R-:W-:-:S13]  /*1b640*/  ISETP.NE.AND P0, PT, R14, RZ, PT ;  /* 0x000000ff0e00720c */ /* 0x004fda0003f05270 */
[----:B------:R-:W-:Y:S05]  /*1b650*/  @P0 BRA `(.L_x_10397) ;  /* 0x0000000000a40947 */ /* 0x000fea0003800000 */
[----:B------:R-:W-:-:S03]  /*1b660*/  UMOV UR4, 0xffffffff ;  /* 0xffffffff00047882 */ /* 0x000fc60000000000 */
[----:B------:R-:W-:Y:S05]  /*1b670*/  BRA.DIV UR4, `(.L_x_10656) ;  /* 0x0000001e04bc7947 */ /* 0x000fea000b800000 */
[----:B------:R-:W-:-:S13]  /*1b680*/  ELECT P6, URZ, PT ;  /* 0x00000000003f782f */ /* 0x000fda00038c0000 */
.L_x_10747:
[----:B------:R-:W-:Y:S05]  /*1b690*/  @!P6 BRA `(.L_x_10397) ;  /* 0x000000000094e947 */ /* 0x000fea0003800000 */
[----:B------:R-:W-:-:S06]  /*1b6a0*/  ULOP3.LUT UR4, UR37, 0x2, URZ, 0xfc, !UPT ;  /* 0x0000000225047892 */ /* 0x000fcc000f8efc3f */
[----:B0-----:R-:W-:-:S05]  /*1b6b0*/  IMAD.U32 R0, RZ, RZ, UR4 ;  /* 0x00000004ff007e24 */ /* 0x001fca000f8e00ff */
[----:B------:R-:W-:-:S13]  /*1b6c0*/  ISETP.NE.AND P0, PT, R0, 0x3, PT ;  /* 0x000000030000780c */ /* 0x000fda0003f05270 */
[----:B------:R-:W-:Y:S05]  /*1b6d0*/  @!P0 BRA `(.L_x_10657) ;  /* 0x0000000000048947 */ /* 0x000fea0003800000 */
[----:B------:R-:W-:Y:S01]  /*1b6e0*/  BPT.TRAP 0x1 ;  /* 0x000000040000795c */ /* 0x000fe20000300000 */
.L_x_10657:
[----:B------:R-:W-:Y:S01]  /*1b6f0*/  VIADD R3, R9, 0x19c40 ;  /* 0x00019c4009037836 */ /* 0x000fe20000000000 */
[----:B------:R-:W-:Y:S01]  /*1b700*/  SHF.L.U32 R2, R28, 0x1f, RZ ;  /* 0x0000001f1c027819 */ /* 0x000fe200000006ff */
[C---:B------:R-:W-:Y:S02]  /*1b710*/  VIADD R0, R24.reuse, 0x1 ;  /* 0x0000000118007836 */ /* 0x040fe40000000000 */
[----:B---3--:R-:W-:-:S03]  /*1b720*/  IMAD R7, R24, 0x8, R3 ;  /* 0x0000000818077824 */ /* 0x008fc600078e0203 */
        /* <DEDUP_REMOVED lines=8> */
.L_x_10748:
[----:B------:R-:W2:Y:S02]  /*1b7b0*/  SYNCS.PHASECHK.TRANS64.TRYWAIT P1, [R3+URZ], R0 ;  /* 0x00000000030075a7 */ /* 0x000ea4000802017f */
[----:B--2---:R-:W-:Y:S05]  /*1b7c0*/  @!P1 BRA `(.L_x_10659) ;  /* 0x0000001c009c9947 */ /* 0x004fea0003800000 */
.L_x_10749:
[----:B------:R-:W-:Y:S05]  /*1b7d0*/  @!P0 BRA `(.L_x_10660) ;  /* 0x0000000000048947 */ /* 0x000fea0003800000 */
[----:B------:R-:W-:Y:S01]  /*1b7e0*/  BPT.TRAP 0x1 ;  /* 0x000000040000795c */ /* 0x000fe20000300000 */
.L_x_10660:
[----:B--2---:R-:W-:-:S04]  /*1b7f0*/  IMAD R3, R24, 0x8, R9 ;  /* 0x0000000818037824 */ /* 0x004fc800078e0209 */
[----:B------:R-:W2:Y:S02]  /*1b800*/  SYNCS.PHASECHK.TRANS64.TRYWAIT P1, [R3+URZ+0x19c60], R2 ;  /* 0x019c6002030075a7 */ /* 0x000ea4000802017f */
[----:B--2---:R-:W-:Y:S05]  /*1b810*/  @!P1 BRA `(.L_x_10661) ;  /* 0x0000001c009c9947 */ /* 0x004fea0003800000 */
.L_x_10750:
[----:B------:R-:W-:Y:S05]  /*1b820*/  @!P0 BRA `(.L_x_10662) ;  /* 0x0000000000048947 */ /* 0x000fea0003800000 */
[----:B------:R-:W-:Y:S01]  /*1b830*/  BPT.TRAP 0x1 ;  /* 0x000000040000795c */ /* 0x000fe20000300000 */
.L_x_10662:
[----:B------:R-:W-:-:S04]  /*1b840*/  IMAD R5, R4, 0x8, R9 ;  /* 0x0000000804057824 */ /* 0x000fc800078e0209 */
[----:B------:R-:W3:Y:S02]  /*1b850*/  SYNCS.PHASECHK.TRANS64.TRYWAIT P1, [R5+URZ+0x19c60], R0 ;  /* 0x019c6000050075a7 */ /* 0x000ee4000802017f */
[----:B---3--:R-:W-:Y:S05]  /*1b860*/  @!P1 BRA `(.L_x_10663) ;  /* 0x0000001c009c9947 */ /* 0x008fea0003800000 */
.L_x_10751:
[----:B------:R-:W-:Y:S05]  /*1b870*/  @!P0 BRA `(.L_x_10664) ;  /* 0x0000000000048947 */ /* 0x000fea0003800000 */
[----:B------:R-:W-:Y:S01]  /*1b880*/  BPT.TRAP 0x1 ;  /* 0x000000040000795c */ /* 0x000fe20000300000 */
.L_x_10664:
[----:B------:R-:W5:Y:S02]  /*1b890*/  SYNCS.PHASECHK.TRANS64.TRYWAIT P0, [R3+URZ+0x19c80], R2 ;  /* 0x019c8002030075a7 */ /* 0x000f64000800017f */
[----:B-----5:R-:W-:Y:S05]  /*1b8a0*/  @!P0 BRA `(.L_x_10665) ;  /* 0x0000001c00a08947 */ /* 0x020fea0003800000 */
.L_x_10666:
[----:B------:R0:W0:Y:S02]  /*1b8b0*/  SYNCS.PHASECHK.TRANS64.TRYWAIT P0, [R5+URZ+0x19c80], R0 ;  /* 0x019c8000050075a7 */ /* 0x000024000800017f */
[----:B0-----:R-:W-:Y:S05]  /*1b8c0*/  @!P0 NANOSLEEP.SYNCS 0x989680 ;  /* 0x009896800000895d */ /* 0x001fea0003900000 */
[----:B------:R-:W0:Y:S02]  /*1b8d0*/  @!P0 SYNCS.PHASECHK.TRANS64 P0, [R5+URZ+0x19c80], R0 ;  /* 0x019c8000050085a7 */ /* 0x000e24000800007f */
[----:B0-----:R-:W-:Y:S05]  /*1b8e0*/  @!P0 BRA `(.L_x_10666) ;  /* 0xfffffffc00f08947 */ /* 0x001fea000383ffff */
.L_x_10397:
[----:B------:R-:W-:Y:S05]  /*1b8f0*/  BSYNC B8 ;  /* 0x0000000000087941 */ /* 0x000fea0003800000 */
.L_x_10394:
[----:B------:R-:W-:Y:S05]  /*1b900*/  EXIT ;  /* 0x000000000000794d */ /* 0x000fea0003800000 */
.L_x_10413:
[----:B0-----:R0:W1:Y:S02]  /*1b910*/  SYNCS.PHASECHK.TRANS64.TRYWAIT P5, [R82+URZ+0x19c90], R85 ;  /* 0x019c9055520075a7 */ /* 0x00106400080a017f */
[----:B-1----:R-:W-:Y:S05]  /*1b920*/  @!P5 NANOSLEEP.SYNCS 0x989680 ;  /* 0x009896800000d95d */ /* 0x002fea0003900000 */
[----:B------:R-:W1:Y:S02]  /*1b930*/  @!P5 SYNCS.PHASECHK.TRANS64 P5, [R82+URZ+0x19c90], R85 ;  /* 0x019c90555200d5a7 */ /* 0x000e6400080a007f */
[----:B-1----:R-:W-:Y:S05]  /*1b940*/  @!P5 BRA `(.L_x_10413) ;  /* 0xfffffffc00f0d947 */ /* 0x002fea000383ffff */
[----:B------:R-:W-:Y:S05]  /*1b950*/  BRA `(.L_x_10667) ;  /* 0xfffffe6c00f47947 */ /* 0x000fea000383ffff */
.L_x_10429:
[----:B-1----:R1:W2:Y:S02]  /*1b960*/  SYNCS.PHASECHK.TRANS64.TRYWAIT P5, [R82+URZ+0x19c90], R85 ;  /* 0x019c9055520075a7 */ /* 0x0022a400080a017f */
[----:B--2---:R-:W-:Y:S05]  /*1b970*/  @!P5 NANOSLEEP.SYNCS 0x989680 ;  /* 0x009896800000d95d */ /* 0x004fea0003900000 */
[----:B------:R-:W2:Y:S02]  /*1b980*/  @!P5 SYNCS.PHASECHK.TRANS64 P5, [R82+URZ+0x19c90], R85 ;  /* 0x019c90555200d5a7 */ /* 0x000ea400080a007f */
[----:B--2---:R-:W-:Y:S05]  /*1b990*/  @!P5 BRA `(.L_x_10429) ;  /* 0xfffffffc00f0d947 */ /* 0x004fea000383ffff */
[----:B------:R-:W-:Y:S05]  /*1b9a0*/  BRA `(.L_x_10668) ;  /* 0xfffffe8800107947 */ /* 0x000fea000383ffff */
.L_x_10438:
[----:B0-----:R0:W1:Y:S02]  /*1b9b0*/  SYNCS.PHASECHK.TRANS64.TRYWAIT P5, [R82+URZ+0x19c90], R85 ;  /* 0x019c9055520075a7 */ /* 0x00106400080a017f */
[----:B-1----:R-:W-:Y:S05]  /*1b9c0*/  @!P5 NANOSLEEP.SYNCS 0x989680 ;  /* 0x009896800000d95d */ /* 0x002fea0003900000 */
[----:B------:R-:W1:Y:S02]  /*1b9d0*/  @!P5 SYNCS.PHASECHK.TRANS64 P5, [R82+URZ+0x19c90], R85 ;  /* 0x019c90555200d5a7 */ /* 0x000e6400080a007f */
[----:B-1----:R-:W-:Y:S05]  /*1b9e0*/  @!P5 BRA `(.L_x_10438) ;  /* 0xfffffffc00f0d947 */ /* 0x002fea000383ffff */
[----:B------:R-:W-:Y:S05]  /*1b9f0*/  BRA `(.L_x_10669) ;  /* 0xfffffea800547947 */ /* 0x000fea000383ffff */
.L_x_10442:
[----:B--2---:R2:W3:Y:S02]  /*1ba00*/  SYNCS.PHASECHK.TRANS64.TRYWAIT P5, [R82+URZ+0x19cb0], R85 ;  /* 0x019cb055520075a7 */ /* 0x0044e400080a017f */
[----:B---3--:R-:W-:Y:S05]  /*1ba10*/  @!P5 NANOSLEEP.SYNCS 0x989680 ;  /* 0x009896800000d95d */ /* 0x008fea0003900000 */
[----:B------:R-:W3:Y:S02]  /*1ba20*/  @!P5 SYNCS.PHASECHK.TRANS64 P5, [R82+URZ+0x19cb0], R85 ;  /* 0x019cb0555200d5a7 */ /* 0x000ee400080a007f */
[----:B---3--:R-:W-:Y:S05]  /*1ba30*/  @!P5 BRA `(.L_x_10442) ;  /* 0xfffffffc00f0d947 */ /* 0x008fea000383ffff */
[----:B------:R-:W-:Y:S05]  /*1ba40*/  BRA `(.L_x_10670) ;  /* 0xfffffea800c47947 */ /* 0x000fea000383ffff */
.L_x_10460:
[----:B------:R-:W-:Y:S01]  /*1ba50*/  BSSY B1, `(.L_x_10671) ;  /* 0x0000007000017945 */ /* 0x000fe20003800000 */
[----:B------:R-:W-:Y:S02]  /*1ba60*/  IMAD.MOV.U32 R12, RZ, RZ, RZ ;  /* 0x000000ffff0c7224 */ /* 0x000fe400078e00ff */
[----:B------:R-:W-:Y:S02]  /*1ba70*/  IMAD.MOV.U32 R11, RZ, RZ, 0x1e1f ;  /* 0x00001e1fff0b7424 */ /* 0x000fe400078e00ff */
[----:B------:R-:W-:-:S07]  /*1ba80*/  IMAD.MOV.U32 R15, RZ, RZ, -0x1 ;  /* 0xffffffffff0f7424 */ /* 0x000fce00078e00ff */
[----:B------:R-:W-:Y:S05]  /*1ba90*/  WARPSYNC.COLLECTIVE R15, `(.L_x_10672) ;  /* 0x000000000f087348 */ /* 0x000fea0003c00000 */
[----:B------:R0:W1:Y:S02]  /*1baa0*/  SHFL.IDX P6, R14, R13, R12, R11 ;  /* 0x0000000c0d0e7389 */ /* 0x00006400000c000b */
[----:B01----:R-:W-:Y:S01]  /*1bab0*/  ENDCOLLECTIVE ;  /* 0x000000000000791b */ /* 0x003fe20003800000 */
.L_x_10672:
[----:B------:R-:W-:Y:S05]  /*1bac0*/  BSYNC B1 ;  /* 0x0000000000017941 */ /* 0x000fea0003800000 */
.L_x_10671:
        /* <DEDUP_REMOVED lines=8> */
.L_x_10673:
[----:B------:R-:W-:Y:S02]  /*1bb50*/  IMAD.MOV.U32 R13, RZ, RZ, R4 ;  /* 0x000000ffff0d7224 */ /* 0x000fe400078e0004 */
[----:B------:R-:W-:-:S07]  /*1bb60*/  IMAD.MOV.U32 R3, RZ, RZ, R14 ;  /* 0x000000ffff037224 */ /* 0x000fce00078e000e */
[----:B------:R-:W-:Y:S05]  /*1bb70*/  WARPSYNC.COLLECTIVE R15, `(.L_x_10674) ;  /* 0x000000000f087348 */ /* 0x000fea0003c00000 */
[----:B------:R0:W1:Y:S02]  /*1bb80*/  SHFL.IDX P6, R14, R13, R12, R11 ;  /* 0x0000000c0d0e7389 */ /* 0x00006400000c000b */
[----:B01----:R-:W-:Y:S01]  /*1bb90*/  ENDCOLLECTIVE ;  /* 0x000000000000791b */ /* 0x003fe20003800000 */
.L_x_10674:
[----:B------:R-:W-:Y:S02]  /*1bba0*/  IMAD.MOV.U32 R13, RZ, RZ, R5 ;  /* 0x000000ffff0d7224 */ /* 0x000fe400078e0005 */
[----:B------:R-:W-:-:S07]  /*1bbb0*/  IMAD.MOV.U32 R4, RZ, RZ, R14 ;  /* 0x000000ffff047224 */ /* 0x000fce00078e000e */
[----:B------:R-:W-:Y:S05]  /*1bbc0*/  WARPSYNC.COLLECTIVE R15, `(.L_x_10675) ;  /* 0x000000000f087348 */ /* 0x000fea0003c00000 */
[----:B------:R0:W1:Y:S02]  /*1bbd0*/  SHFL.IDX P6, R14, R13, R12, R11 ;  /* 0x0000000c0d0e7389 */ /* 0x00006400000c000b */
[----:B01----:R-:W-:Y:S01]  /*1bbe0*/  ENDCOLLECTIVE ;  /* 0x000000000000791b */ /* 0x003fe20003800000 */
.L_x_10675:
[----:B------:R-:W-:Y:S05]  /*1bbf0*/  BRA `(.L_x_10676) ;  /* 0xfffffeb800547947 */ /* 0x000fea000383ffff */
.L_x_10464:
[----:B-1----:R1:W2:Y:S02]  /*1bc00*/  SYNCS.PHASECHK.TRANS64.TRYWAIT P0, [R16+URZ+0x19c00], R5 ;  /* 0x019c0005100075a7 */ /* 0x0022a4000800017f */
[----:B--2---:R-:W-:Y:S05]  /*1bc10*/  @!P0 NANOSLEEP.SYNCS 0x989680 ;  /* 0x009896800000895d */ /* 0x004fea0003900000 */
[----:B------:R-:W2:Y:S02]  /*1bc20*/  @!P0 SYNCS.PHASECHK.TRANS64 P0, [R16+URZ+0x19c00], R5 ;  /* 0x019c0005100085a7 */ /* 0x000ea4000800007f */
[----:B--2---:R-:W-:Y:S05]  /*1bc30*/  @!P0 BRA `(.L_x_10464) ;  /* 0xfffffffc00f08947 */ /* 0x004fea000383ffff */
[----:B------:R-:W-:Y:S05]  /*1bc40*/  BRA `(.L_x_10677) ;  /* 0xfffffebc00247947 */ /* 0x000fea000383ffff */
.L_x_10470:
[----:B------:R-:W-:Y:S01]  /*1bc50*/  BSSY B1, `(.L_x_10678) ;  /* 0x0000007000017945 */ /* 0x000fe20003800000 */
[----:B------:R-:W-:Y:S02]  /*1bc60*/  IMAD.MOV.U32 R12, RZ, RZ, RZ ;  /* 0x000000ffff0c7224 */ /* 0x000fe400078e00ff */
[----:B------:R-:W-:Y:S02]  /*1bc70*/  IMAD.MOV.U32 R11, RZ, RZ, 0x1e1f ;  /* 0x00001e1fff0b7424 */ /* 0x000fe400078e00ff */
[----:B------:R-:W-:-:S07]  /*1bc80*/  IMAD.MOV.U32 R15, RZ, RZ, -0x1 ;  /* 0xffffffffff0f7424 */ /* 0x000fce00078e00ff */
[----:B------:R-:W-:Y:S05]  /*1bc90*/  WARPSYNC.COLLECTIVE R15, `(.L_x_10679) ;  /* 0x000000000f087348 */ /* 0x000fea0003c00000 */
[----:B------:R0:W1:Y:S02]  /*1bca0*/  SHFL.IDX P6, R14, R13, R12, R11 ;  /* 0x0000000c0d0e7389 */ /* 0x00006400000c000b */
[----:B01----:R-:W-:Y:S01]  /*1bcb0*/  ENDCOLLECTIVE ;  /* 0x000000000000791b */ /* 0x003fe20003800000 */
.L_x_10679:
[----:B------:R-:W-:Y:S05]  /*1bcc0*/  BSYNC B1 ;  /* 0x0000000000017941 */ /* 0x000fea0003800000 */
.L_x_10678:
        /* <DEDUP_REMOVED lines=8> */
.L_x_10680:
[----:B------:R-:W-:Y:S02]  /*1bd50*/  IMAD.MOV.U32 R13, RZ, RZ, R20 ;  /* 0x000000ffff0d7224 */ /* 0x000fe400078e0014 */
[----:B------:R-:W-:-:S07]  /*1bd60*/  IMAD.MOV.U32 R3, RZ, RZ, R14 ;  /* 0x000000ffff037224 */ /* 0x000fce00078e000e */
[----:B------:R-:W-:Y:S05]  /*1bd70*/  WARPSYNC.COLLECTIVE R15, `(.L_x_10681) ;  /* 0x000000000f087348 */ /* 0x000fea0003c00000 */
[----:B------:R0:W1:Y:S02]  /*1bd80*/  SHFL.IDX P6, R14, R13, R12, R11 ;  /* 0x0000000c0d0e7389 */ /* 0x00006400000c000b */
[----:B01----:R-:W-:Y:S01]  /*1bd90*/  ENDCOLLECTIVE ;  /* 0x000000000000791b */ /* 0x003fe20003800000 */
.L_x_10681:
[----:B------:R-:W-:Y:S02]  /*1bda0*/  IMAD.MOV.U32 R13, RZ, RZ, R21 ;  /* 0x000000ffff0d7224 */ /* 0x000fe400078e0015 */
[----:B------:R-:W-:-:S07]  /*1bdb0*/  IMAD.MOV.U32 R20, RZ, RZ, R14 ;  /* 0x000000ffff147224 */ /* 0x000fce00078e000e */
[----:B------:R-:W-:Y:S05]  /*1bdc0*/  WARPSYNC.COLLECTIVE R15, `(.L_x_10682) ;  /* 0x000000000f087348 */ /* 0x000fea0003c00000 */
[----:B------:R0:W1:Y:S02]  /*1bdd0*/  SHFL.IDX P6, R14, R13, R12, R11 ;  /* 0x0000000c0d0e7389 */ /* 0x00006400000c000b */
[----:B01----:R-:W-:Y:S01]  /*1bde0*/  ENDCOLLECTIVE ;  /* 0x000000000000791b */ /* 0x003fe20003800000 */
.L_x_10682:
[----:B------:R-:W-:Y:S01]  /*1bdf0*/  IMAD.MOV.U32 R21, RZ, RZ, R14 ;  /* 0x000000ffff157224 */ /* 0x000fe200078e000e */
[----:B------:R-:W-:Y:S06]  /*1be00*/  BRA `(.L_x_10683) ;  /* 0xfffffed4000c7947 */ /* 0x000fec000383ffff */
.L_x_10474:
[----:B-1----:R1:W2:Y:S02]  /*1be10*/  SYNCS.PHASECHK.TRANS64.TRYWAIT P0, [R16+URZ+0x19c00], R39 ;  /* 0x019c0027100075a7 */ /* 0x0022a4000800017f */
[----:B--2---:R-:W-:Y:S05]  /*1be20*/  @!P0 NANOSLEEP.SYNCS 0x989680 ;  /* 0x009896800000895d */ /* 0x004fea0003900000 */
[----:B------:R-:W2:Y:S02]  /*1be30*/  @!P0 SYNCS.PHASECHK.TRANS64 P0, [R16+URZ+0x19c00], R39 ;  /* 0x019c0027100085a7 */ /* 0x000ea4000800007f */
[----:B--2---:R-:W-:Y:S05]  /*1be40*/  @!P0 BRA `(.L_x_10474) ;  /* 0xfffffffc00f08947 */ /* 0x004fea000383ffff */
[----:B------:R-:W-:Y:S05]  /*1be50*/  BRA `(.L_x_10684) ;  /* 0xfffffed400d07947 */ /* 0x000fea000383ffff */
.L_x_10480:
[----:B-1----:R1:W2:Y:S02]  /*1be60*/  SYNCS.PHASECHK.TRANS64.TRYWAIT P0, [R10+URZ+0x19c30], R3 ;  /* 0x019c30030a0075a7 */ /* 0x0022a4000800017f */
[----:B--2---:R-:W-:Y:S05]  /*1be70*/  @!P0 NANOSLEEP.SYNCS 0x989680 ;  /* 0x009896800000895d */ /* 0x004fea0003900000 */
[----:B------:R-:W2:Y:S02]  /*1be80*/  @!P0 SYNCS.PHASECHK.TRANS64 P0, [R10+URZ+0x19c30], R3 ;  /* 0x019c30030a0085a7 */ /* 0x000ea4000800007f */
[----:B--2---:R-:W-:Y:S05]  /*1be90*/  @!P0 BRA `(.L_x_10480) ;  /* 0xfffffffc00f08947 */ /* 0x004fea000383ffff */
[----:B------:R-:W-:Y:S05]  /*1bea0*/  BRA `(.L_x_10479) ;  /* 0xfffffef8002c7947 */ /* 0x000fea000383ffff */
.L_x_10487:
[----:B-1----:R1:W2:Y:S02]  /*1beb0*/  SYNCS.PHASECHK.TRANS64.TRYWAIT P2, [R15+URZ+0x19c30], R0 ;  /* 0x019c30000f0075a7 */ /* 0x0022a4000804017f */
[----:B--2---:R-:W-:Y:S05]  /*1bec0*/  @!P2 NANOSLEEP.SYNCS 0x989680 ;  /* 0x009896800000a95d */ /* 0x004fea0003900000 */
[----:B------:R-:W2:Y:S02]  /*1bed0*/  @!P2 SYNCS.PHASECHK.TRANS64 P2, [R15+URZ+0x19c30], R0 ;  /* 0x019c30000f00a5a7 */ /* 0x000ea4000804007f */
[----:B--2---:R-:W-:Y:S05]  /*1bee0*/  @!P2 BRA `(.L_x_10487) ;  /* 0xfffffffc00f0a947 */ /* 0x004fea000383ffff */
[----:B------:R-:W-:Y:S05]  /*1bef0*/  BRA `(.L_x_10486) ;  /* 0xffffff1800c47947 */ /* 0x000fea000383ffff */
.L_x_10492:
[----:B-1----:R1:W2:Y:S02]  /*1bf00*/  SYNCS.PHASECHK.TRANS64.TRYWAIT P2, [R20+URZ+0x19c50], R0 ;  /* 0x019c5000140075a7 */ /* 0x0022a4000804017f */
[----:B--2---:R-:W-:Y:S05]  /*1bf10*/  @!P2 NANOSLEEP.SYNCS 0x989680 ;  /* 0x009896800000a95d */ /* 0x004fea0003900000 */
[----:B------:R-:W2:Y:S02]  /*1bf20*/  @!P2 SYNCS.PHASECHK.TRANS64 P2, [R20+URZ+0x19c50], R0 ;  /* 0x019c50001400a5a7 */ /* 0x000ea4000804007f */
[----:B--2---:R-:W-:Y:S05]  /*1bf30*/  @!P2 BRA `(.L_x_10492) ;  /* 0xfffffffc00f0a947 */ /* 0x004fea000383ffff */
[----:B------:R-:W-:Y:S05]  /*1bf40*/  BRA `(.L_x_10491) ;  /* 0xffffff1c00487947 */ /* 0x000fea000383ffff */
.L_x_10501:
[----:B-1----:R1:W2:Y:S02]  /*1bf50*/  SYNCS.PHASECHK.TRANS64.TRYWAIT P0, [R0+URZ+0x19c30], R3 ;  /* 0x019c3003000075a7 */ /* 0x0022a4000800017f */
[----:B--2---:R-:W-:Y:S05]  /*1bf60*/  @!P0 NANOSLEEP.SYNCS 0x989680 ;  /* 0x009896800000895d */ /* 0x004fea0003900000 */
[----:B------:R-:W2:Y:S02]  /*1bf70*/  @!P0 SYNCS.PHASECHK.TRANS64 P0, [R0+URZ+0x19c30], R3 ;  /* 0x019c3003000085a7 */ /* 0x000ea4000800007f */
[----:B--2---:R-:W-:Y:S05]  /*1bf80*/  @!P0 BRA `(.L_x_10501) ;  /* 0xfffffffc00f08947 */ /* 0x004fea000383ffff */
[----:B------:R-:W-:Y:S05]  /*1bf90*/  BRA `(.L_x_10500) ;  /* 0xffffff4000707947 */ /* 0x000fea000383ffff */
.L_x_10506:
[----:B-1----:R1:W2:Y:S02]  /*1bfa0*/  SYNCS.PHASECHK.TRANS64.TRYWAIT P0, [R15+URZ+0x19c50], R0 ;  /* 0x019c50000f0075a7 */ /* 0x0022a4000800017f */
[----:B--2---:R-:W-:Y:S05]  /*1bfb0*/  @!P0 NANOSLEEP.SYNCS 0x989680 ;  /* 0x009896800000895d */ /* 0x004fea0003900000 */
[----:B------:R-:W2:Y:S02]  /*1bfc0*/  @!P0 SYNCS.PHASECHK.TRANS64 P0, [R15+URZ+0x19c50], R0 ;  /* 0x019c50000f0085a7 */ /* 0x000ea4000800007f */
[----:B--2---:R-:W-:Y:S05]  /*1bfd0*/  @!P0 BRA `(.L_x_10506) ;  /* 0xfffffffc00f08947 */ /* 0x004fea000383ffff */
[----:B------:R-:W-:Y:S05]  /*1bfe0*/  BRA `(.L_x_10505) ;  /* 0xffffff4000f47947 */ /* 0x000fea000383ffff */
.L_x_10513:
[----:B--2---:R2:W3:Y:S02]  /*1bff0*/  SYNCS.PHASECHK.TRANS64.TRYWAIT P0, [R12+URZ+0x19c50], R7 ;  /* 0x019c50070c0075a7 */ /* 0x0044e4000800017f */
[----:B---3--:R-:W-:Y:S05]  /*1c000*/  @!P0 NANOSLEEP.SYNCS 0x989680 ;  /* 0x009896800000895d */ /* 0x008fea0003900000 */
[----:B------:R-:W3:Y:S02]  /*1c010*/  @!P0 SYNCS.PHASECHK.TRANS64 P0, [R12+URZ+0x19c50], R7 ;  /* 0x019c50070c0085a7 */ /* 0x000ee4000800007f */
[----:B---3--:R-:W-:Y:S05]  /*1c020*/  @!P0 BRA `(.L_x_10513) ;  /* 0xfffffffc00f08947 */ /* 0x008fea000383ffff */
[----:B------:R-:W-:Y:S05]  /*1c030*/  BRA `(.L_x_10512) ;  /* 0xffffff5c00787947 */ /* 0x000fea000383ffff */
.L_x_10542:
[----:B------:R-:W2:Y:S01]  /*1c040*/  S2R R8, SR_TID.X ;  /* 0x0000000000087919 */ /* 0x000ea20000002100 */
[----:B------:R-:W-:Y:S01]  /*1c050*/  BSSY B1, `(.L_x_10685) ;  /* 0x000000a000017945 */ /* 0x000fe20003800000 */
[----:B------:R-:W-:Y:S02]  /*1c060*/  IMAD.MOV.U32 R12, RZ, RZ, RZ ;  /* 0x000000ffff0c7224 */ /* 0x000fe400078e00ff */
[----:B-1----:R-:W-:Y:S02]  /*1c070*/  IMAD.MOV.U32 R11, RZ, RZ, 0x1f ;  /* 0x0000001fff0b7424 */ /* 0x002fe400078e00ff */
[----:B------:R-:W-:Y:S01]  /*1c080*/  IMAD.MOV.U32 R15, RZ, RZ, -0x1 ;  /* 0xffffffffff0f7424 */ /* 0x000fe200078e00ff */
[----:B--2---:R-:W-:-:S04]  /*1c090*/  SHF.R.U32.HI R8, RZ, 0x5, R8 ;  /* 0x00000005ff087819 */ /* 0x004fc80000011608 */
[----:B------:R-:W-:-:S05]  /*1c0a0*/  LOP3.LUT R8, R8, 0x3, RZ, 0xc0, !PT ;  /* 0x0000000308087812 */ /* 0x000fca00078ec0ff */
[----:B------:R-:W-:-:S07]  /*1c0b0*/  IMAD.MOV.U32 R13, RZ, RZ, R8 ;  /* 0x000000ffff0d7224 */ /* 0x000fce00078e0008 */
[----:B0-----:R-:W-:Y:S05]  /*1c0c0*/  WARPSYNC.COLLECTIVE R15, `(.L_x_10686) ;  /* 0x000000000f087348 */ /* 0x001fea0003c00000 */
[----:B0-----:R0:W1:Y:S02]  /*1c0d0*/  SHFL.IDX P6, R14, R13, R12, R11 ;  /* 0x0000000c0d0e7389 */ /* 0x00106400000c000b */
[----:B01----:R-:W-:Y:S01]  /*1c0e0*/  ENDCOLLECTIVE ;  /* 0x000000000000791b */ /* 0x003fe20003800000 */
.L_x_10686:
[----:B------:R-:W-:Y:S05]  /*1c0f0*/  BSYNC B1 ;  /* 0x0000000000017941 */ /* 0x000fea0003800000 */
.L_x_10685:
[----:B------:R-:W-:Y:S05]  /*1c100*/  BRA `(.L_x_10687) ;  /* 0xffffff9c00f07947 */ /* 0x000fea000383ffff */
.L_x_10544:
[----:B------:R-:W-:Y:S01]  /*1c110*/  BSSY B1, `(.L_x_10688) ;  /* 0x0000006000017945 */ /* 0x000fe20003800000 */
[----:B------:R-:W-:-:S07]  /*1c120*/  IMAD.MOV.U32 R15, RZ, RZ, -0x1 ;  /* 0xffffffffff0f7424 */ /* 0x000fce00078e00ff */
[----:B01----:R-:W-:Y:S05]  /*1c130*/  WARPSYNC.COLLECTIVE R15, `(.L_x_10689) ;  /* 0x000000000f0c7348 */ /* 0x003fea0003c00000 */
[----:B------:R-:W-:Y:S02]  /*1c140*/  ELECT P6, UR62, PT ;  /* 0x00000000003e782f */ /* 0x000fe400038c0000 */
[----:B------:R-:W-:Y:S01]  /*1c150*/  MOV R14, UR62 ;  /* 0x0000003e000e7c02 */ /* 0x000fe20008000f00 */
[----:B01----:R-:W-:Y:S10]  /*1c160*/  ENDCOLLECTIVE ;  /* 0x000000000000791b */ /* 0x003ff40003800000 */
.L_x_10689:
[----:B------:R-:W-:Y:S05]  /*1c170*/  BSYNC B1 ;  /* 0x0000000000017941 */ /* 0x000fea0003800000 */
.L_x_10688:
[----:B------:R-:W-:Y:S05]  /*1c180*/  BRA `(.L_x_10543) ;  /* 0xffffff9c00e87947 */ /* 0x000fea000383ffff */
.L_x_10546:
[----:B0-----:R0:W2:Y:S02]  /*1c190*/  SYNCS.PHASECHK.TRANS64.TRYWAIT P0, [R22+URZ+0x19c20], R5 ;  /* 0x019c2005160075a7 */ /* 0x0010a4000800017f */
[----:B--2---:R-:W-:Y:S05]  /*1c1a0*/  @!P0 NANOSLEEP.SYNCS 0x989680 ;  /* 0x009896800000895d */ /* 0x004fea0003900000 */
[----:B------:R-:W2:Y:S02]  /*1c1b0*/  @!P0 SYNCS.PHASECHK.TRANS64 P0, [R22+URZ+0x19c20], R5 ;  /* 0x019c2005160085a7 */ /* 0x000ea4000800007f */
[----:B--2---:R-:W-:Y:S05]  /*1c1c0*/  @!P0 BRA `(.L_x_10546) ;  /* 0xfffffffc00f08947 */ /* 0x004fea000383ffff */
[----:B------:R-:W-:Y:S05]  /*1c1d0*/  BRA `(.L_x_10690) ;  /* 0xffffff9c00f87947 */ /* 0x000fea000383ffff */
.L_x_10550:
[----:B--2---:R2:W3:Y:S02]  /*1c1e0*/  SYNCS.PHASECHK.TRANS64.TRYWAIT P0, [R8+URZ+0x19ca0], R10 ;  /* 0x019ca00a080075a7 */ /* 0x0044e4000800017f */
[----:B---3--:R-:W-:Y:S05]  /*1c1f0*/  @!P0 NANOSLEEP.SYNCS 0x989680 ;  /* 0x009896800000895d */ /* 0x008fea0003900000 */
[----:B------:R-:W3:Y:S02]  /*1c200*/  @!P0 SYNCS.PHASECHK.TRANS64 P0, [R8+URZ+0x19ca0], R10 ;  /* 0x019ca00a080085a7 */ /* 0x000ee4000800007f */
[----:B---3--:R-:W-:Y:S05]  /*1c210*/  @!P0 BRA `(.L_x_10550) ;  /* 0xfffffffc00f08947 */ /* 0x008fea000383ffff */
[----:B------:R-:W-:Y:S05]  /*1c220*/  BRA `(.L_x_10691) ;  /* 0xffffffa000147947 */ /* 0x000fea000383ffff */
.L_x_10557:
[----:B0-----:R0:W3:Y:S02]  /*1c230*/  SYNCS.PHASECHK.TRANS64.TRYWAIT P0, [R8+URZ+0x19cc0], R10 ;  /* 0x019cc00a080075a7 */ /* 0x0010e4000800017f */
[----:B---3--:R-:W-:Y:S05]  /*1c240*/  @!P0 NANOSLEEP.SYNCS 0x989680 ;  /* 0x009896800000895d */ /* 0x008fea0003900000 */
[----:B------:R-:W3:Y:S02]  /*1c250*/  @!P0 SYNCS.PHASECHK.TRANS64 P0, [R8+URZ+0x19cc0], R10 ;  /* 0x019cc00a080085a7 */ /* 0x000ee4000800007f */
[----:B---3--:R-:W-:Y:S05]  /*1c260*/  @!P0 BRA `(.L_x_10557) ;  /* 0xfffffffc00f08947 */ /* 0x008fea000383ffff */
[----:B------:R-:W-:Y:S05]  /*1c270*/  BRA `(.L_x_10692) ;  /* 0xffffffa400107947 */ /* 0x000fea000383ffff */
.L_x_10566:
[----:B0-----:R0:W2:Y:S02]  /*1c280*/  SYNCS.PHASECHK.TRANS64.TRYWAIT P1, [R8+URZ+0x19ca0], R7 ;  /* 0x019ca007080075a7 */ /* 0x0010a4000802017f */
[----:B--2---:R-:W-:Y:S05]  /*1c290*/  @!P1 NANOSLEEP.SYNCS 0x989680 ;  /* 0x009896800000995d */ /* 0x004fea0003900000 */
[----:B------:R-:W2:Y:S02]  /*1c2a0*/  @!P1 SYNCS.PHASECHK.TRANS64 P1, [R8+URZ+0x19ca0], R7 ;  /* 0x019ca007080095a7 */ /* 0x000ea4000802007f */
[----:B--2---:R-:W-:Y:S05]  /*1c2b0*/  @!P1 BRA `(.L_x_10566) ;  /* 0xfffffffc00f09947 */ /* 0x004fea000383ffff */
[----:B------:R-:W-:Y:S05]  /*1c2c0*/  BRA `(.L_x_10693) ;  /* 0xffffffa800507947 */ /* 0x000fea000383ffff */
.L_x_10573:
[----:B--2---:R2:W3:Y:S02]  /*1c2d0*/  SYNCS.PHASECHK.TRANS64.TRYWAIT P1, [R8+URZ+0x19cc0], R7 ;  /* 0x019cc007080075a7 */ /* 0x0044e4000802017f */
[----:B---3--:R-:W-:Y:S05]  /*1c2e0*/  @!P1 NANOSLEEP.SYNCS 0x989680 ;  /* 0x009896800000995d */ /* 0x008fea0003900000 */
[----:B------:R-:W3:Y:S02]  /*1c2f0*/  @!P1 SYNCS.PHASECHK.TRANS64 P1, [R8+URZ+0x19cc0], R7 ;  /* 0x019cc007080095a7 */ /* 0x000ee4000802007f */
[----:B---3--:R-:W-:Y:S05]  /*1c300*/  @!P1 BRA `(.L_x_10573) ;  /* 0xfffffffc00f09947 */ /* 0x008fea000383ffff */
[----:B------:R-:W-:Y:S05]  /*1c310*/  BRA `(.L_x_10694) ;  /* 0xffffffac00487947 */ /* 0x000fea000383ffff */
.L_x_10590:
[----:B------:R-:W4:Y:S01]  /*1c320*/  S2R R21, SR_TID.X ;  /* 0x0000000000157919 */ /* 0x000f220000002100 */
[----:B------:R-:W-:Y:S01]  /*1c330*/  BSSY B0, `(.L_x_10695) ;  /* 0x000000a000007945 */ /* 0x000fe20003800000 */
[----:B------:R-:W-:Y:S02]  /*1c340*/  IMAD.MOV.U32 R12, RZ, RZ, RZ ;  /* 0x000000ffff0c7224 */ /* 0x000fe400078e00ff */
[----:B-1----:R-:W-:Y:S02]  /*1c350*/  IMAD.MOV.U32 R11, RZ, RZ, 0x1f ;  /* 0x0000001fff0b7424 */ /* 0x002fe400078e00ff */
[----:B------:R-:W-:Y:S01]  /*1c360*/  IMAD.MOV.U32 R15, RZ, RZ, -0x1 ;  /* 0xffffffffff0f7424 */ /* 0x000fe200078e00ff */
[----:B----4-:R-:W-:-:S04]  /*1c370*/  SHF.R.U32.HI R21, RZ, 0x5, R21 ;  /* 0x00000005ff157819 */ /* 0x010fc80000011615 */
[----:B------:R-:W-:-:S05]  /*1c380*/  LOP3.LUT R21, R21, 0x3, RZ, 0xc0, !PT ;  /* 0x0000000315157812 */ /* 0x000fca00078ec0ff */
[----:B------:R-:W-:-:S07]  /*1c390*/  IMAD.MOV.U32 R13, RZ, RZ, R21 ;  /* 0x000000ffff0d7224 */ /* 0x000fce00078e0015 */
[----:B0-23--:R-:W-:Y:S05]  /*1c3a0*/  WARPSYNC.COLLECTIVE R15, `(.L_x_10696) ;  /* 0x000000000f087348 */ /* 0x00dfea0003c00000 */
[----:B0-----:R0:W1:Y:S02]  /*1c3b0*/  SHFL.IDX P6, R14, R13, R12, R11 ;  /* 0x0000000c0d0e7389 */ /* 0x00106400000c000b */
[----:B0123--:R-:W-:Y:S01]  /*1c3c0*/  ENDCOLLECTIVE ;  /* 0x000000000000791b */ /* 0x00ffe20003800000 */
.L_x_10696:
[----:B------:R-:W-:Y:S05]  /*1c3d0*/  BSYNC B0 ;  /* 0x0000000000007941 */ /* 0x000fea0003800000 */
.L_x_10695:
[----:B------:R-:W-:Y:S05]  /*1c3e0*/  BRA `(.L_x_10697) ;  /* 0xffffffb8007c7947 */ /* 0x000fea000383ffff */
.L_x_10592:
[----:B------:R-:W-:Y:S01]  /*1c3f0*/  BSSY B0, `(.L_x_10698) ;  /* 0x0000006000007945 */ /* 0x000fe20003800000 */
[----:B------:R-:W-:-:S07]  /*1c400*/  IMAD.MOV.U32 R15, RZ, RZ, -0x1 ;  /* 0xffffffffff0f7424 */ /* 0x000fce00078e00ff */
[----:B0123--:R-:W-:Y:S05]  /*1c410*/  WARPSYNC.COLLECTIVE R15, `(.L_x_10699) ;  /* 0x000000000f0c7348 */ /* 0x00ffea0003c00000 */
[----:B------:R-:W-:Y:S02]  /*1c420*/  ELECT P6, UR62, PT ;  /* 0x00000000003e782f */ /* 0x000fe400038c0000 */
[----:B------:R-:W-:Y:S01]  /*1c430*/  MOV R14, UR62 ;  /* 0x0000003e000e7c02 */ /* 0x000fe20008000f00 */
[----:B0123--:R-:W-:Y:S10]  /*1c440*/  ENDCOLLECTIVE ;  /* 0x000000000000791b */ /* 0x00fff40003800000 */
.L_x_10699:
[----:B------:R-:W-:Y:S05]  /*1c450*/  BSYNC B0 ;  /* 0x0000000000007941 */ /* 0x000fea0003800000 */
.L_x_10698:
[----:B------:R-:W-:Y:S05]  /*1c460*/  BRA `(.L_x_10700) ;  /* 0xffffffb800847947 */ /* 0x000fea000383ffff */
.L_x_10594:
[----:B0-----:R0:W4:Y:S02]  /*1c470*/  SYNCS.PHASECHK.TRANS64.TRYWAIT P0, [R4+URZ+0x19c80], R3 ;  /* 0x019c8003040075a7 */ /* 0x001124000800017f */
[----:B----4-:R-:W-:Y:S05]  /*1c480*/  @!P0 NANOSLEEP.SYNCS 0x989680 ;  /* 0x009896800000895d */ /* 0x010fea0003900000 */
[----:B------:R-:W4:Y:S02]  /*1c490*/  @!P0 SYNCS.PHASECHK.TRANS64 P0, [R4+URZ+0x19c80], R3 ;  /* 0x019c8003040085a7 */ /* 0x000f24000800007f */
[----:B----4-:R-:W-:Y:S05]  /*1c4a0*/  @!P0 BRA `(.L_x_10594) ;  /* 0xfffffffc00f08947 */ /* 0x010fea000383ffff */
[----:B------:R-:W-:Y:S05]  /*1c4b0*/  BRA `(.L_x_10701) ;  /* 0xffffffb800e87947 */ /* 0x000fea000383ffff */
.L_x_10596:
[----:B--2---:R2:W4:Y:S02]  /*1c4c0*/  SYNCS.PHASECHK.TRANS64.TRYWAIT P0, [R4+URZ+0x19c40], R3 ;  /* 0x019c4003040075a7 */ /* 0x004524000800017f */
[----:B----4-:R-:W-:Y:S05]  /*1c4d0*/  @!P0 NANOSLEEP.SYNCS 0x989680 ;  /* 0x009896800000895d */ /* 0x010fea0003900000 */
[----:B------:R-:W4:Y:S02]  /*1c4e0*/  @!P0 SYNCS.PHASECHK.TRANS64 P0, [R4+URZ+0x19c40], R3 ;  /* 0x019c4003040085a7 */ /* 0x000f24000800007f */
[----:B----4-:R-:W-:Y:S05]  /*1c4f0*/  @!P0 BRA `(.L_x_10596) ;  /* 0xfffffffc00f08947 */ /* 0x010fea000383ffff */
[----:B------:R-:W-:Y:S05]  /*1c500*/  BRA `(.L_x_10702) ;  /* 0xffffffbc00647947 */ /* 0x000fea000383ffff */
.L_x_10600:
        /* <DEDUP_REMOVED lines=9> */
.L_x_10703:
[----:B------:R-:W-:Y:S01]  /*1c5a0*/  ISETP.GE.AND P4, PT, R17, R0, PT ;  /* 0x000000001100720c */ /* 0x000fe20003f86270 */
[----:B------:R-:W-:Y:S02]  /*1c5b0*/  IMAD.MOV.U32 R13, RZ, RZ, R6 ;  /* 0x000000ffff0d7224 */ /* 0x000fe400078e0006 */
[----:B------:R-:W-:-:S10]  /*1c5c0*/  IMAD.MOV.U32 R2, RZ, RZ, R14 ;  /* 0x000000ffff027224 */ /* 0x000fd400078e000e */
[----:B------:R-:W-:Y:S05]  /*1c5d0*/  WARPSYNC.COLLECTIVE R15, `(.L_x_10704) ;  /* 0x000000000f087348 */ /* 0x000fea0003c00000 */
[----:B------:R0:W1:Y:S02]  /*1c5e0*/  SHFL.IDX P6, R14, R13, R12, R11 ;  /* 0x0000000c0d0e7389 */ /* 0x00006400000c000b */
[----:B01----:R-:W-:Y:S01]  /*1c5f0*/  ENDCOLLECTIVE ;  /* 0x000000000000791b */ /* 0x003fe20003800000 */
.L_x_10704:
[----:B------:R-:W-:Y:S02]  /*1c600*/  IMAD.MOV.U32 R13, RZ, RZ, R5 ;  /* 0x000000ffff0d7224 */ /* 0x000fe400078e0005 */
[----:B------:R-:W-:Y:S02]  /*1c610*/  IMAD.MOV.U32 R12, RZ, RZ, 0x1 ;  /* 0x00000001ff0c7424 */ /* 0x000fe400078e00ff */
[----:B------:R-:W-:-:S07]  /*1c620*/  IMAD.MOV.U32 R3, RZ, RZ, R14 ;  /* 0x000000ffff037224 */ /* 0x000fce00078e000e */
[----:B------:R-:W-:Y:S05]  /*1c630*/  WARPSYNC.COLLECTIVE R15, `(.L_x_10705) ;  /* 0x000000000f087348 */ /* 0x000fea0003c00000 */
[----:B------:R0:W1:Y:S02]  /*1c640*/  SHFL.IDX P6, R14, R13, R12, R11 ;  /* 0x0000000c0d0e7389 */ /* 0x00006400000c000b */
[----:B01----:R-:W-:Y:S01]  /*1c650*/  ENDCOLLECTIVE ;  /* 0x000000000000791b */ /* 0x003fe20003800000 */
.L_x_10705:
        /* <DEDUP_REMOVED lines=10> */
.L_x_10706:
        /* <DEDUP_REMOVED lines=13> */
.L_x_10707:
[----:B------:R-:W-:-:S13]  /*1c7d0*/  ISETP.GE.AND P4, PT, R3, R0, PT ;  /* 0x000000000300720c */ /* 0x000fda0003f86270 */
[----:B------:R-:W-:Y:S01]  /*1c7e0*/  @!P4 IADD3 R2, P3, R10, R6, RZ ;  /* 0x000000060a02c210 */ /* 0x000fe20007f7e0ff */
[----:B------:R-:W-:-:S04]  /*1c7f0*/  IMAD.MOV.U32 R13, RZ, RZ, R7 ;  /* 0x000000ffff0d7224 */ /* 0x000fc800078e0007 */
[----:B------:R-:W-:-:S05]  /*1c800*/  @!P4 IMAD.X R3, RZ, RZ, R5, P3 ;  /* 0x000000ffff03c224 */ /* 0x000fca00018e0605 */
        /* <DEDUP_REMOVED lines=10> */
.L_x_10708:
[----:B------:R-:W-:Y:S01]  /*1c8b0*/  IMAD.MOV.U32 R2, RZ, RZ, R14 ;  /* 0x000000ffff027224 */ /* 0x000fe200078e000e */
[----:B------:R-:W-:Y:S06]  /*1c8c0*/  BRA `(.L_x_10709) ;  /* 0xffffffc400607947 */ /* 0x000fec000383ffff */
.L_x_10605:
[----:B--2---:R2:W3:Y:S02]  /*1c8d0*/  SYNCS.PHASECHK.TRANS64.TRYWAIT P0, [R22+URZ+0x19c20], R0 ;  /* 0x019c2000160075a7 */ /* 0x0044e4000800017f */
[----:B---3--:R-:W-:Y:S05]  /*1c8e0*/  @!P0 NANOSLEEP.SYNCS 0x989680 ;  /* 0x009896800000895d */ /* 0x008fea0003900000 */
[----:B------:R-:W3:Y:S02]  /*1c8f0*/  @!P0 SYNCS.PHASECHK.TRANS64 P0, [R22+URZ+0x19c20], R0 ;  /* 0x019c2000160085a7 */ /* 0x000ee4000800007f */
[----:B---3--:R-:W-:Y:S05]  /*1c900*/  @!P0 BRA `(.L_x_10605) ;  /* 0xfffffffc00f08947 */ /* 0x008fea000383ffff */
[----:B------:R-:W-:Y:S05]  /*1c910*/  BRA `(.L_x_10710) ;  /* 0xffffffc400d07947 */ /* 0x000fea000383ffff */
.L_x_10611:
[----:B0-----:R0:W1:Y:S02]  /*1c920*/  SYNCS.PHASECHK.TRANS64.TRYWAIT P0, [R6+URZ+0x19c80], R5 ;  /* 0x019c8005060075a7 */ /* 0x001064000800017f */
[----:B-1----:R-:W-:Y:S05]  /*1c930*/  @!P0 NANOSLEEP.SYNCS 0x989680 ;  /* 0x009896800000895d */ /* 0x002fea0003900000 */
[----:B------:R-:W1:Y:S02]  /*1c940*/  @!P0 SYNCS.PHASECHK.TRANS64 P0, [R6+URZ+0x19c80], R5 ;  /* 0x019c8005060085a7 */ /* 0x000e64000800007f */
[----:B-1----:R-:W-:Y:S05]  /*1c950*/  @!P0 BRA `(.L_x_10611) ;  /* 0xfffffffc00f08947 */ /* 0x002fea000383ffff */
[----:B------:R-:W-:Y:S05]  /*1c960*/  BRA `(.L_x_10711) ;  /* 0xffffffc800807947 */ /* 0x000fea000383ffff */
.L_x_10618:
[----:B-1----:R1:W2:Y:S02]  /*1c970*/  SYNCS.PHASECHK.TRANS64.TRYWAIT P0, [R6+URZ+0x19c40], R5 ;  /* 0x019c4005060075a7 */ /* 0x0022a4000800017f */
[----:B--2---:R-:W-:Y:S05]  /*1c980*/  @!P0 NANOSLEEP.SYNCS 0x989680 ;  /* 0x009896800000895d */ /* 0x004fea0003900000 */
[----:B------:R-:W2:Y:S02]  /*1c990*/  @!P0 SYNCS.PHASECHK.TRANS64 P0, [R6+URZ+0x19c40], R5 ;  /* 0x019c4005060085a7 */ /* 0x000ea4000800007f */
[----:B--2---:R-:W-:Y:S05]  /*1c9a0*/  @!P0 BRA `(.L_x_10618) ;  /* 0xfffffffc00f08947 */ /* 0x004fea000383ffff */
[----:B------:R-:W-:Y:S05]  /*1c9b0*/  BRA `(.L_x_10712) ;  /* 0xffffffcc007c7947 */ /* 0x000fea000383ffff */
.L_x_10626:
[----:B0-----:R0:W1:Y:S02]  /*1c9c0*/  SYNCS.PHASECHK.TRANS64.TRYWAIT P0, [R3+URZ+0x19c70], R4 ;  /* 0x019c7004030075a7 */ /* 0x001064000800017f */
[----:B-1----:R-:W-:Y:S05]  /*1c9d0*/  @!P0 NANOSLEEP.SYNCS 0x989680 ;  /* 0x009896800000895d */ /* 0x002fea0003900000 */
[----:B------:R-:W1:Y:S02]  /*1c9e0*/  @!P0 SYNCS.PHASECHK.TRANS64 P0, [R3+URZ+0x19c70], R4 ;  /* 0x019c7004030085a7 */ /* 0x000e64000800007f */
[----:B-1----:R-:W-:Y:S05]  /*1c9f0*/  @!P0 BRA `(.L_x_10626) ;  /* 0xfffffffc00f08947 */ /* 0x002fea000383ffff */
[----:B------:R-:W-:Y:S05]  /*1ca00*/  BRA `(.L_x_10713) ;  /* 0xffffffd000907947 */ /* 0x000fea000383ffff */
.L_x_10628:
[----:B0-----:R0:W1:Y:S02]  /*1ca10*/  SYNCS.PHASECHK.TRANS64.TRYWAIT P0, [R3+URZ+0x19c60], R4 ;  /* 0x019c6004030075a7 */ /* 0x001064000800017f */
[----:B-1----:R-:W-:Y:S05]  /*1ca20*/  @!P0 NANOSLEEP.SYNCS 0x989680 ;  /* 0x009896800000895d */ /* 0x002fea0003900000 */
[----:B------:R-:W1:Y:S02]  /*1ca30*/  @!P0 SYNCS.PHASECHK.TRANS64 P0, [R3+URZ+0x19c60], R4 ;  /* 0x019c6004030085a7 */ /* 0x000e64000800007f */
[----:B-1----:R-:W-:Y:S05]  /*1ca40*/  @!P0 BRA `(.L_x_10628) ;  /* 0xfffffffc00f08947 */ /* 0x002fea000383ffff */
[----:B------:R-:W-:Y:S05]  /*1ca50*/  BRA `(.L_x_10714) ;  /* 0xffffffd000987947 */ /* 0x000fea000383ffff */
.L_x_10635:
[----:B-1----:R1:W2:Y:S02]  /*1ca60*/  SYNCS.PHASECHK.TRANS64.TRYWAIT P1, [R0+URZ+0x19c70], R3 ;  /* 0x019c7003000075a7 */ /* 0x0022a4000802017f */
[----:B--2---:R-:W-:Y:S05]  /*1ca70*/  @!P1 NANOSLEEP.SYNCS 0x989680 ;  /* 0x009896800000995d */ /* 0x004fea0003900000 */
[----:B------:R-:W2:Y:S02]  /*1ca80*/  @!P1 SYNCS.PHASECHK.TRANS64 P1, [R0+URZ+0x19c70], R3 ;  /* 0x019c7003000095a7 */ /* 0x000ea4000802007f */
[----:B--2---:R-:W-:Y:S05]  /*1ca90*/  @!P1 BRA `(.L_x_10635) ;  /* 0xfffffffc00f09947 */ /* 0x004fea000383ffff */
[----:B------:R-:W-:Y:S05]  /*1caa0*/  BRA `(.L_x_10715) ;  /* 0xffffffd8003c7947 */ /* 0x000fea000383ffff */
.L_x_10637:
[----:B-1----:R1:W2:Y:S02]  /*1cab0*/  SYNCS.PHASECHK.TRANS64.TRYWAIT P1, [R0+URZ+0x19c60], R3 ;  /* 0x019c6003000075a7 */ /* 0x0022a4000802017f */
[----:B--2---:R-:W-:Y:S05]  /*1cac0*/  @!P1 NANOSLEEP.SYNCS 0x989680 ;  /* 0x009896800000995d */ /* 0x004fea0003900000 */
[----:B------:R-:W2:Y:S02]  /*1cad0*/  @!P1 SYNCS.PHASECHK.TRANS64 P1, [R0+URZ+0x19c60], R3 ;  /* 0x019c6003000095a7 */ /* 0x000ea4000802007f */
[----:B--2---:R-:W-:Y:S05]  /*1cae0*/  @!P1 BRA `(.L_x_10637) ;  /* 0xfffffffc00f09947 */ /* 0x004fea000383ffff */
[----:B------:R-:W-:Y:S05]  /*1caf0*/  BRA `(.L_x_10716) ;  /* 0xffffffd800407947 */ /* 0x000fea000383ffff */
.L_x_10641:
[----:B------:R-:W-:Y:S01]  /*1cb00*/  BSSY B0, `(.L_x_10717) ;  /* 0x0000008000007945 */ /* 0x000fe20003800000 */
[----:B------:R-:W-:Y:S02]  /*1cb10*/  IMAD.MOV.U32 R13, RZ, RZ, R16 ;  /* 0x000000ffff0d7224 */ /* 0x000fe400078e0010 */
[----:B------:R-:W-:Y:S02]  /*1cb20*/  IMAD.MOV.U32 R12, RZ, RZ, RZ ;  /* 0x000000ffff0c7224 */ /* 0x000fe400078e00ff */
[----:B01----:R-:W-:Y:S02]  /*1cb30*/  IMAD.MOV.U32 R11, RZ, RZ, 0x1f ;  /* 0x0000001fff0b7424 */ /* 0x003fe400078e00ff */
[----:B------:R-:W-:-:S07]  /*1cb40*/  IMAD.MOV.U32 R15, RZ, RZ, -0x1 ;  /* 0xffffffffff0f7424 */ /* 0x000fce00078e00ff */
[----:B--23--:R-:W-:Y:S05]  /*1cb50*/  WARPSYNC.COLLECTIVE R15, `(.L_x_10718) ;  /* 0x000000000f087348 */ /* 0x00cfea0003c00000 */
[----:B------:R0:W1:Y:S02]  /*1cb60*/  SHFL.IDX P6, R14, R13, R12, R11 ;  /* 0x0000000c0d0e7389 */ /* 0x00006400000c000b */
[----:B0123--:R-:W-:Y:S01]  /*1cb70*/  ENDCOLLECTIVE ;  /* 0x000000000000791b */ /* 0x00ffe20003800000 */
.L_x_10718:
[----:B------:R-:W-:Y:S05]  /*1cb80*/  BSYNC B0 ;  /* 0x0000000000007941 */ /* 0x000fea0003800000 */
.L_x_10717:
        /* <DEDUP_REMOVED lines=9> */
.L_x_10719:
        /* <DEDUP_REMOVED lines=18> */
.L_x_10720:
[----:B------:R-:W-:Y:S01]  /*1cd40*/  IMAD.MOV.U32 R12, RZ, RZ, 0x2 ;  /* 0x00000002ff0c7424 */ /* 0x000fe200078e00ff */
[----:B------:R-:W-:-:S05]  /*1cd50*/  SEL R5, R14, RZ, P1 ;  /* 0x000000ff0e057207 */ /* 0x000fca0000800000 */
[----:B------:R-:W-:-:S04]  /*1cd60*/  IMAD.IADD R3, R2, 0x1, R5 ;  /* 0x0000000102037824 */ /* 0x000fc800078e0205 */
[----:B------:R-:W-:-:S07]  /*1cd70*/  IMAD.MOV.U32 R13, RZ, RZ, R3 ;  /* 0x000000ffff0d7224 */ /* 0x000fce00078e0003 */
[----:B------:R-:W-:Y:S05]  /*1cd80*/  WARPSYNC.COLLECTIVE R15, `(.L_x_10721) ;  /* 0x000000000f087348 */ /* 0x000fea0003c00000 */
[----:B------:R0:W1:Y:S02]  /*1cd90*/  SHFL.UP P6, R14, R13, R12, R11 ;  /* 0x0400000c0d0e7389 */ /* 0x00006400000c000b */
[----:B01----:R-:W-:Y:S01]  /*1cda0*/  ENDCOLLECTIVE ;  /* 0x000000000000791b */ /* 0x003fe20003800000 */
.L_x_10721:
[----:B------:R-:W-:Y:S01]  /*1cdb0*/  IMAD.MOV.U32 R12, RZ, RZ, 0x4 ;  /* 0x00000004ff0c7424 */ /* 0x000fe200078e00ff */
[----:B------:R-:W-:-:S05]  /*1cdc0*/  SEL R14, R14, RZ, P2 ;  /* 0x000000ff0e0e7207 */ /* 0x000fca0001000000 */
[----:B------:R-:W-:-:S04]  /*1cdd0*/  IMAD.IADD R3, R3, 0x1, R14 ;  /* 0x0000000103037824 */ /* 0x000fc800078e020e */
[----:B------:R-:W-:-:S07]  /*1cde0*/  IMAD.MOV.U32 R13, RZ, RZ, R3 ;  /* 0x000000ffff0d7224 */ /* 0x000fce00078e0003 */
[----:B------:R-:W-:Y:S05]  /*1cdf0*/  WARPSYNC.COLLECTIVE R15, `(.L_x_10722) ;  /* 0x000000000f087348 */ /* 0x000fea0003c00000 */
[----:B------:R0:W1:Y:S02]  /*1ce00*/  SHFL.UP P6, R14, R13, R12, R11 ;  /* 0x0400000c0d0e7389 */ /* 0x00006400000c000b */
[----:B01----:R-:W-:Y:S01]  /*1ce10*/  ENDCOLLECTIVE ;  /* 0x000000000000791b */ /* 0x003fe20003800000 */
.L_x_10722:
[----:B------:R-:W-:Y:S01]  /*1ce20*/  IMAD.MOV.U32 R12, RZ, RZ, 0x8 ;  /* 0x00000008ff0c7424 */ /* 0x000fe200078e00ff */
[----:B------:R-:W-:-:S05]  /*1ce30*/  SEL R14, R14, RZ, P3 ;  /* 0x000000ff0e0e7207 */ /* 0x000fca0001800000 */
[----:B------:R-:W-:-:S04]  /*1ce40*/  IMAD.IADD R3, R3, 0x1, R14 ;  /* 0x0000000103037824 */ /* 0x000fc800078e020e */
[----:B------:R-:W-:-:S07]  /*1ce50*/  IMAD.MOV.U32 R13, RZ, RZ, R3 ;  /* 0x000000ffff0d7224 */ /* 0x000fce00078e0003 */
[----:B------:R-:W-:Y:S05]  /*1ce60*/  WARPSYNC.COLLECTIVE R15, `(.L_x_10723) ;  /* 0x000000000f087348 */ /* 0x000fea0003c00000 */
[----:B------:R0:W1:Y:S02]  /*1ce70*/  SHFL.UP P6, R14, R13, R12, R11 ;  /* 0x0400000c0d0e7389 */ /* 0x00006400000c000b */
[----:B01----:R-:W-:Y:S01]  /*1ce80*/  ENDCOLLECTIVE ;  /* 0x000000000000791b */ /* 0x003fe20003800000 */
.L_x_10723:
[----:B------:R-:W-:Y:S01]  /*1ce90*/  IMAD.MOV.U32 R12, RZ, RZ, 0x10 ;  /* 0x00000010ff0c7424 */ /* 0x000fe200078e00ff */
[----:B------:R-:W-:-:S05]  /*1cea0*/  SEL R14, R14, RZ, P4 ;  /* 0x000000ff0e0e7207 */ /* 0x000fca0002000000 */
[----:B------:R-:W-:-:S04]  /*1ceb0*/  IMAD.IADD R3, R3, 0x1, R14 ;  /* 0x0000000103037824 */ /* 0x000fc800078e020e */
[----:B------:R-:W-:-:S07]  /*1cec0*/  IMAD.MOV.U32 R13, RZ, RZ, R3 ;  /* 0x000000ffff0d7224 */ /* 0x000fce00078e0003 */
[----:B------:R-:W-:Y:S05]  /*1ced0*/  WARPSYNC.COLLECTIVE R15, `(.L_x_10724) ;  /* 0x000000000f087348 */ /* 0x000fea0003c00000 */
[----:B------:R0:W1:Y:S02]  /*1cee0*/  SHFL.UP P6, R14, R13, R12, R11 ;  /* 0x0400000c0d0e7389 */ /* 0x00006400000c000b */
[----:B01----:R-:W-:Y:S01]  /*1cef0*/  ENDCOLLECTIVE ;  /* 0x000000000000791b */ /* 0x003fe20003800000 */
.L_x_10724:
        /* <DEDUP_REMOVED lines=8> */
.L_x_10725:
[----:B------:R-:W-:Y:S05]  /*1cf80*/  BRA `(.L_x_10726) ;  /* 0xffffffdc00147947 */ /* 0x000fea000383ffff */
.L_x_10646:
[----:B------:R-:W-:Y:S01]  /*1cf90*/  BSSY B0, `(.L_x_10727) ;  /* 0x0000008000007945 */ /* 0x000fe20003800000 */
[----:B-----5:R-:W-:Y:S02]  /*1cfa0*/  IMAD.MOV.U32 R13, RZ, RZ, R2 ;  /* 0x000000ffff0d7224 */ /* 0x020fe400078e0002 */
[----:B------:R-:W-:Y:S02]  /*1cfb0*/  IMAD.MOV.U32 R12, RZ, RZ, 0x1 ;  /* 0x00000001ff0c7424 */ /* 0x000fe400078e00ff */
[----:B-1----:R-:W-:Y:S02]  /*1cfc0*/  IMAD.MOV.U32 R11, RZ, RZ, RZ ;  /* 0x000000ffff0b7224 */ /* 0x002fe400078e00ff */
[----:B------:R-:W-:-:S07]  /*1cfd0*/  IMAD.MOV.U32 R15, RZ, RZ, -0x1 ;  /* 0xffffffffff0f7424 */ /* 0x000fce00078e00ff */
[----:B0-23--:R-:W-:Y:S05]  /*1cfe0*/  WARPSYNC.COLLECTIVE R15, `(.L_x_10728) ;  /* 0x000000000f087348 */ /* 0x00dfea0003c00000 */
[----:B------:R1:W4:Y:S02]  /*1cff0*/  SHFL.UP P6, R14, R13, R12, R11 ;  /* 0x0400000c0d0e7389 */ /* 0x00032400000c000b */
[----:B01234-:R-:W-:Y:S01]  /*1d000*/  ENDCOLLECTIVE ;  /* 0x000000000000791b */ /* 0x01ffe20003800000 */
.L_x_10728:
[----:B------:R-:W-:Y:S05]  /*1d010*/  BSYNC B0 ;  /* 0x0000000000007941 */ /* 0x000fea0003800000 */
.L_x_10727:
        /* <DEDUP_REMOVED lines=9> */
.L_x_10729:
[----:B------:R-:W-:Y:S01]  /*1d0b0*/  IMAD.MOV.U32 R12, RZ, RZ, 0x4 ;  /* 0x00000004ff0c7424 */ /* 0x000fe200078e00ff */
[----:B------:R-:W-:-:S05]  /*1d0c0*/  SEL R14, R14, RZ, P2 ;  /* 0x000000ff0e0e7207 */ /* 0x000fca0001000000 */
[----:B------:R-:W-:-:S04]  /*1d0d0*/  IMAD.IADD R3, R3, 0x1, R14 ;  /* 0x0000000103037824 */ /* 0x000fc800078e020e */
[----:B------:R-:W-:-:S07]  /*1d0e0*/  IMAD.MOV.U32 R13, RZ, RZ, R3 ;  /* 0x000000ffff0d7224 */ /* 0x000fce00078e0003 */
[----:B------:R-:W-:Y:S05]  /*1d0f0*/  WARPSYNC.COLLECTIVE R15, `(.L_x_10730) ;  /* 0x000000000f087348 */ /* 0x000fea0003c00000 */
[----:B------:R0:W1:Y:S02]  /*1d100*/  SHFL.UP P6, R14, R13, R12, R11 ;  /* 0x0400000c0d0e7389 */ /* 0x00006400000c000b */
[----:B01----:R-:W-:Y:S01]  /*1d110*/  ENDCOLLECTIVE ;  /* 0x000000000000791b */ /* 0x003fe20003800000 */
.L_x_10730:
[----:B------:R-:W-:Y:S01]  /*1d120*/  IMAD.MOV.U32 R12, RZ, RZ, 0x8 ;  /* 0x00000008ff0c7424 */ /* 0x000fe200078e00ff */
[----:B------:R-:W-:-:S05]  /*1d130*/  SEL R14, R14, RZ, P3 ;  /* 0x000000ff0e0e7207 */ /* 0x000fca0001800000 */
[----:B------:R-:W-:-:S04]  /*1d140*/  IMAD.IADD R3, R3, 0x1, R14 ;  /* 0x0000000103037824 */ /* 0x000fc800078e020e */
[----:B------:R-:W-:-:S07]  /*1d150*/  IMAD.MOV.U32 R13, RZ, RZ, R3 ;  /* 0x000000ffff0d7224 */ /* 0x000fce00078e0003 */
[----:B------:R-:W-:Y:S05]  /*1d160*/  WARPSYNC.COLLECTIVE R15, `(.L_x_10731) ;  /* 0x000000000f087348 */ /* 0x000fea0003c00000 */
[----:B------:R0:W1:Y:S02]  /*1d170*/  SHFL.UP P6, R14, R13, R12, R11 ;  /* 0x0400000c0d0e7389 */ /* 0x00006400000c000b */
[----:B01----:R-:W-:Y:S01]  /*1d180*/  ENDCOLLECTIVE ;  /* 0x000000000000791b */ /* 0x003fe20003800000 */
.L_x_10731:
[----:B------:R-:W-:Y:S01]  /*1d190*/  IMAD.MOV.U32 R12, RZ, RZ, 0x10 ;  /* 0x00000010ff0c7424 */ /* 0x000fe200078e00ff */
[----:B------:R-:W-:-:S05]  /*1d1a0*/  SEL R14, R14, RZ, P4 ;  /* 0x000000ff0e0e7207 */ /* 0x000fca0002000000 */
[----:B------:R-:W-:-:S04]  /*1d1b0*/  IMAD.IADD R3, R3, 0x1, R14 ;  /* 0x0000000103037824 */ /* 0x000fc800078e020e */
[----:B------:R-:W-:-:S07]  /*1d1c0*/  IMAD.MOV.U32 R13, RZ, RZ, R3 ;  /* 0x000000ffff0d7224 */ /* 0x000fce00078e0003 */
[----:B------:R-:W-:Y:S05]  /*1d1d0*/  WARPSYNC.COLLECTIVE R15, `(.L_x_10732) ;  /* 0x000000000f087348 */ /* 0x000fea0003c00000 */
[----:B------:R0:W1:Y:S02]  /*1d1e0*/  SHFL.UP P6, R14, R13, R12, R11 ;  /* 0x0400000c0d0e7389 */ /* 0x00006400000c000b */
[----:B01----:R-:W-:Y:S01]  /*1d1f0*/  ENDCOLLECTIVE ;  /* 0x000000000000791b */ /* 0x003fe20003800000 */
.L_x_10732:
        /* <DEDUP_REMOVED lines=8> */
.L_x_10733:
[----:B------:R-:W-:Y:S05]  /*1d280*/  BRA `(.L_x_10734) ;  /* 0xffffffd800f07947 */ /* 0x000fea000383ffff */
.L_x_10648:
[----:B------:R-:W-:Y:S01]  /*1d290*/  BSSY B0, `(.L_x_10735) ;  /* 0x0000006000007945 */ /* 0x000fe20003800000 */
[----:B------:R-:W-:Y:S01]  /*1d2a0*/  PLOP3.LUT P6, PT, P6, PT, PT, 0x8, 0x0 ;  /* 0x000000000000781c */ /* 0x000fe200037ce170 */
[----:B------:R-:W-:-:S12]  /*1d2b0*/  IMAD.MOV.U32 R15, RZ, RZ, -0x1 ;  /* 0xffffffffff0f7424 */ /* 0x000fd800078e00ff */
[----:B01-3--:R-:W-:Y:S05]  /*1d2c0*/  WARPSYNC.COLLECTIVE R15, `(.L_x_10736) ;  /* 0x000000000f087348 */ /* 0x00bfea0003c00000 */
[----:B------:R-:W-:Y:S01]  /*1d2d0*/  VOTE.ANY R14, PT, P6 ;  /* 0x00000000000e7806 */ /* 0x000fe200030e0100 */
[----:B01-3--:R-:W-:Y:S06]  /*1d2e0*/  ENDCOLLECTIVE ;  /* 0x000000000000791b */ /* 0x00bfec0003800000 */
.L_x_10736:
[----:B------:R-:W-:Y:S05]  /*1d2f0*/  BSYNC B0 ;  /* 0x0000000000007941 */ /* 0x000fea0003800000 */
.L_x_10735:
        /* <DEDUP_REMOVED lines=9> */
.L_x_10737:
[----:B------:R-:W-:Y:S01]  /*1d390*/  IMAD.MOV.U32 R17, RZ, RZ, R14 ;  /* 0x000000ffff117224 */ /* 0x000fe200078e000e */
[----:B------:R-:W-:Y:S06]  /*1d3a0*/  BRA `(.L_x_10738) ;  /* 0xffffffd800e07947 */ /* 0x000fec000383ffff */
.L_x_10650:
[----:B------:R-:W-:Y:S01]  /*1d3b0*/  BSSY B0, `(.L_x_10739) ;  /* 0x0000007000007945 */ /* 0x000fe20003800000 */
[----:B------:R-:W-:Y:S02]  /*1d3c0*/  IMAD.MOV.U32 R13, RZ, RZ, R3 ;  /* 0x000000ffff0d7224 */ /* 0x000fe400078e0003 */
[----:B-1----:R-:W-:Y:S02]  /*1d3d0*/  IMAD.MOV.U32 R11, RZ, RZ, 0x1f ;  /* 0x0000001fff0b7424 */ /* 0x002fe400078e00ff */
[----:B------:R-:W-:-:S07]  /*1d3e0*/  IMAD.MOV.U32 R15, RZ, RZ, -0x1 ;  /* 0xffffffffff0f7424 */ /* 0x000fce00078e00ff */
[----:B0-234-:R-:W-:Y:S05]  /*1d3f0*/  WARPSYNC.COLLECTIVE R15, `(.L_x_10740) ;  /* 0x000000000f087348 */ /* 0x01dfea0003c00000 */
[----:B------:R1:W0:Y:S02]  /*1d400*/  SHFL.IDX P6, R14, R13, R12, R11 ;  /* 0x0000000c0d0e7389 */ /* 0x00022400000c000b */
[----:B01234-:R-:W-:Y:S01]  /*1d410*/  ENDCOLLECTIVE ;  /* 0x000000000000791b */ /* 0x01ffe20003800000 */
.L_x_10740:
[----:B------:R-:W-:Y:S05]  /*1d420*/  BSYNC B0 ;  /* 0x0000000000007941 */ /* 0x000fea0003800000 */
.L_x_10739:
[----:B------:R-:W-:Y:S01]  /*1d430*/  IMAD.MOV.U32 R5, RZ, RZ, R14 ;  /* 0x000000ffff057224 */ /* 0x000fe200078e000e */
[----:B------:R-:W-:Y:S06]  /*1d440*/  BRA `(.L_x_10649) ;  /* 0xffffffd800d47947 */ /* 0x000fec000383ffff */
.L_x_10654:
[----:B0-----:R0:W2:Y:S02]  /*1d450*/  SYNCS.PHASECHK.TRANS64.TRYWAIT P0, [R9+URZ+0x19c20], R0 ;  /* 0x019c2000090075a7 */ /* 0x0010a4000800017f */
[----:B--2---:R-:W-:Y:S05]  /*1d460*/  @!P0 NANOSLEEP.SYNCS 0x989680 ;  /* 0x009896800000895d */ /* 0x004fea0003900000 */
[----:B------:R-:W2:Y:S02]  /*1d470*/  @!P0 SYNCS.PHASECHK.TRANS64 P0, [R9+URZ+0x19c20], R0 ;  /* 0x019c2000090085a7 */ /* 0x000ea4000800007f */
[----:B--2---:R-:W-:Y:S05]  /*1d480*/  @!P0 BRA `(.L_x_10654) ;  /* 0xfffffffc00f08947 */ /* 0x004fea000383ffff */
[----:B------:R-:W-:Y:S05]  /*1d490*/  BRA `(.L_x_10741) ;  /* 0xffffffe0004c7947 */ /* 0x000fea000383ffff */
.L_x_10655:
        /* <DEDUP_REMOVED lines=8> */
[----:B0--34-:R-:W-:Y:S05]  /*1d520*/  WARPSYNC.COLLECTIVE R15, `(.L_x_10743) ;  /* 0x000000000f087348 */ /* 0x019fea0003c00000 */
[----:B------:R1:W2:Y:S02]  /*1d530*/  SHFL.IDX P6, R14, R13, R12, R11 ;  /* 0x0000000c0d0e7389 */ /* 0x0002a400000c000b */
[----:B01234-:R-:W-:Y:S01]  /*1d540*/  ENDCOLLECTIVE ;  /* 0x000000000000791b */ /* 0x01ffe20003800000 */
.L_x_10743:
[----:B------:R-:W-:Y:S05]  /*1d550*/  BSYNC B0 ;  /* 0x0000000000007941 */ /* 0x000fea0003800000 */
.L_x_10742:
[----:B------:R-:W-:Y:S05]  /*1d560*/  BRA `(.L_x_10744) ;  /* 0xffffffe000347947 */ /* 0x000fea000383ffff */
.L_x_10656:
[----:B------:R-:W-:Y:S01]  /*1d570*/  BSSY B0, `(.L_x_10745) ;  /* 0x0000006000007945 */ /* 0x000fe20003800000 */
[----:B------:R-:W-:-:S07]  /*1d580*/  IMAD.MOV.U32 R15, RZ, RZ, -0x1 ;  /* 0xffffffffff0f7424 */ /* 0x000fce00078e00ff */
[----:B01-34-:R-:W-:Y:S05]  /*1d590*/  WARPSYNC.COLLECTIVE R15, `(.L_x_10746) ;  /* 0x000000000f0c7348 */ /* 0x01bfea0003c00000 */
[----:B------:R-:W-:Y:S02]  /*1d5a0*/  ELECT P6, UR62, PT ;  /* 0x00000000003e782f */ /* 0x000fe400038c0000 */
[----:B------:R-:W-:Y:S01]  /*1d5b0*/  MOV R14, UR62 ;  /* 0x0000003e000e7c02 */ /* 0x000fe20008000f00 */
[----:B01-34-:R-:W-:Y:S10]  /*1d5c0*/  ENDCOLLECTIVE ;  /* 0x000000000000791b */ /* 0x01bff40003800000 */
.L_x_10746:
[----:B------:R-:W-:Y:S05]  /*1d5d0*/  BSYNC B0 ;  /* 0x0000000000007941 */ /* 0x000fea0003800000 */
.L_x_10745:
[----:B------:R-:W-:Y:S05]  /*1d5e0*/  BRA `(.L_x_10747) ;  /* 0xffffffe000287947 */ /* 0x000fea000383ffff */
.L_x_10658:
[----:B0-----:R0:W2:Y:S02]  /*1d5f0*/  SYNCS.PHASECHK.TRANS64.TRYWAIT P1, [R7+URZ], R2 ;  /* 0x00000002070075a7 */ /* 0x0010a4000802017f */
[----:B--2---:R-:W-:Y:S05]  /*1d600*/  @!P1 NANOSLEEP.SYNCS 0x989680 ;  /* 0x009896800000995d */ /* 0x004fea0003900000 */
[----:B------:R-:W2:Y:S02]  /*1d610*/  @!P1 SYNCS.PHASECHK.TRANS64 P1, [R7+URZ], R2 ;  /* 0x00000002070095a7 */ /* 0x000ea4000802007f */
[----:B--2---:R-:W-:Y:S05]  /*1d620*/  @!P1 BRA `(.L_x_10658) ;  /* 0xfffffffc00f09947 */ /* 0x004fea000383ffff */
[----:B------:R-:W-:Y:S05]  /*1d630*/  BRA `(.L_x_10748) ;  /* 0xffffffe0005c7947 */ /* 0x000fea000383ffff */
.L_x_10659:
[----:B--2---:R2:W3:Y:S02]  /*1d640*/  SYNCS.PHASECHK.TRANS64.TRYWAIT P1, [R3+URZ], R0 ;  /* 0x00000000030075a7 */ /* 0x0044e4000802017f */
[----:B---3--:R-:W-:Y:S05]  /*1d650*/  @!P1 NANOSLEEP.SYNCS 0x989680 ;  /* 0x009896800000995d */ /* 0x008fea0003900000 */
[----:B------:R-:W3:Y:S02]  /*1d660*/  @!P1 SYNCS.PHASECHK.TRANS64 P1, [R3+URZ], R0 ;  /* 0x00000000030095a7 */ /* 0x000ee4000802007f */
[----:B---3--:R-:W-:Y:S05]  /*1d670*/  @!P1 BRA `(.L_x_10659) ;  /* 0xfffffffc00f09947 */ /* 0x008fea000383ffff */
[----:B------:R-:W-:Y:S05]  /*1d680*/  BRA `(.L_x_10749) ;  /* 0xffffffe000507947 */ /* 0x000fea000383ffff */
.L_x_10661:
[----:B--2---:R2:W3:Y:S02]  /*1d690*/  SYNCS.PHASECHK.TRANS64.TRYWAIT P1, [R3+URZ+0x19c60], R2 ;  /* 0x019c6002030075a7 */ /* 0x0044e4000802017f */
[----:B---3--:R-:W-:Y:S05]  /*1d6a0*/  @!P1 NANOSLEEP.SYNCS 0x989680 ;  /* 0x009896800000995d */ /* 0x008fea0003900000 */
[----:B------:R-:W3:Y:S02]  /*1d6b0*/  @!P1 SYNCS.PHASECHK.TRANS64 P1, [R3+URZ+0x19c60], R2 ;  /* 0x019c6002030095a7 */ /* 0x000ee4000802007f */
[----:B---3--:R-:W-:Y:S05]  /*1d6c0*/  @!P1 BRA `(.L_x_10661) ;  /* 0xfffffffc00f09947 */ /* 0x008fea000383ffff */
[----:B------:R-:W-:Y:S05]  /*1d6d0*/  BRA `(.L_x_10750) ;  /* 0xffffffe000507947 */ /* 0x000fea000383ffff */
.L_x_10663:
[----:B---3--:R3:W0:Y:S02]  /*1d6e0*/  SYNCS.PHASECHK.TRANS64.TRYWAIT P1, [R5+URZ+0x19c60], R0 ;  /* 0x019c6000050075a7 */ /* 0x008624000802017f */
[----:B0-----:R-:W-:Y:S05]  /*1d6f0*/  @!P1 NANOSLEEP.SYNCS 0x989680 ;  /* 0x009896800000995d */ /* 0x001fea0003900000 */
[----:B------:R-:W0:Y:S02]  /*1d700*/  @!P1 SYNCS.PHASECHK.TRANS64 P1, [R5+URZ+0x19c60], R0 ;  /* 0x019c6000050095a7 */ /* 0x000e24000802007f */
[----:B0-----:R-:W-:Y:S05]  /*1d710*/  @!P1 BRA `(.L_x_10663) ;  /* 0xfffffffc00f09947 */ /* 0x001fea000383ffff */
[----:B------:R-:W-:Y:S05]  /*1d720*/  BRA `(.L_x_10751) ;  /* 0xffffffe000507947 */ /* 0x000fea000383ffff */
.L_x_10665:
[----:B------:R0:W0:Y:S02]  /*1d730*/  SYNCS.PHASECHK.TRANS64.TRYWAIT P0, [R3+URZ+0x19c80], R2 ;  /* 0x019c8002030075a7 */ /* 0x000024000800017f */
[----:B0-----:R-:W-:Y:S05]  /*1d740*/  @!P0 NANOSLEEP.SYNCS 0x989680 ;  /* 0x009896800000895d */ /* 0x001fea0003900000 */
[----:B------:R-:W0:Y:S02]  /*1d750*/  @!P0 SYNCS.PHASECHK.TRANS64 P0, [R3+URZ+0x19c80], R2 ;  /* 0x019c8002030085a7 */ /* 0x000e24000800007f */
[----:B0-----:R-:W-:Y:S05]  /*1d760*/  @!P0 BRA `(.L_x_10665) ;  /* 0xfffffffc00f08947 */ /* 0x001fea000383ffff */
[----:B------:R-:W-:Y:S05]  /*1d770*/  BRA `(.L_x_10666) ;  /* 0xffffffe0004c7947 */ /* 0x000fea000383ffff */
.L_x_10752:
        /* <DEDUP_REMOVED lines=16> */
.L_x_12987:


//--------------------- .text._ZN7cutlass13device_kernelIN5flash11enable_sm90INS1_16FlashAttnFwdSm90INS1_25CollectiveMainloopFwdSm90ILi2EN4cute5tupleIJNS5_1CILi1EEES8_S8_EEENS6_IJNS7_ILi192EEENS7_ILi160EEENS7_ILi64EEEEEELi64ENS_12float_e4m3_tEfNS_4arch4Sm90ELb0ELb0ELb0ELb0ELb0ELb0ELb0ELb1ELb1ELb1ELb0ELb0EEENS1_21CollectiveEpilogueFwdINS6_IJSA_SC_SB_EEES9_NS_10bfloat16_tESG_Li384ELb0ELb1ELb0ELb1EEENS1_29StaticPersistentTileSchedulerILb0EEEEEEEEEvNT_6ParamsE --------------------------
	.section	.text._ZN7cutlass13device_kernelIN5flash11enable_sm90INS1_16FlashAttnFwdSm90INS1_25CollectiveMainloopFwdSm90ILi2EN4cute5tupleIJNS5_1CILi1EEES8_S8_EEENS6_IJNS7_ILi192EEENS7_ILi160EEENS7_ILi64EEEEEELi64ENS_12float_e4m3_tEfNS_4arch4Sm90ELb0ELb0ELb0ELb0ELb0ELb0ELb0ELb1ELb1ELb1ELb0ELb0EEENS1_21CollectiveEpilogueFwdINS6_IJSA_SC_SB_EEES9_NS_10bfloat16_tESG_Li384ELb0ELb1ELb0ELb1EEENS1_29StaticPersistentTileSchedulerILb0EEEEEEEEEvNT_6ParamsE,"ax",@progbits
	.align	128
.text._ZN7cutlass13device_kernelIN5flash11enable_sm90INS1_16FlashAttnFwdSm90INS1_25CollectiveMainloopFwdSm90ILi2EN4cute5tupleIJNS5_1CILi1EEES8_S8_EEENS6_IJNS7_ILi192EEENS7_ILi160EEENS7_ILi64EEEEEELi64ENS_12float_e4m3_tEfNS_4arch4Sm90ELb0ELb0ELb0ELb0ELb0ELb0ELb0ELb1ELb1ELb1ELb0ELb0EEENS1_21CollectiveEpilogueFwdINS6_IJSA_SC_SB_EEES9_NS_10bfloat16_tESG_Li384ELb0ELb1ELb0ELb1EEENS1_29StaticPersistentTileSchedulerILb0EEEEEEEEEvNT_6ParamsE:
        .type           _ZN7cutlass13device_kernelIN5flash11enable_sm90INS1_16FlashAttnFwdSm90INS1_25CollectiveMainloopFwdSm90ILi2EN4cute5tupleIJNS5_1CILi1EEES8_S8_EEENS6_IJNS7_ILi192EEENS7_ILi160EEENS7_ILi64EEEEEELi64ENS_12float_e4m3_tEfNS_4arch4Sm90ELb0ELb0ELb0ELb0ELb0ELb0ELb0ELb1ELb1ELb1ELb0ELb0EEENS1_21CollectiveEpilogueFwdINS6_IJSA_SC_SB_EEES9_NS_10bfloat16_tESG_Li384ELb0ELb1ELb0ELb1EEENS1_29StaticPersistentTileSchedulerILb0EEEEEEEEEvNT_6ParamsE,@function
        .size           _ZN7cutlass13device_kernelIN5flash11enable_sm90INS1_16FlashAttnFwdSm90INS1_25CollectiveMainloopFwdSm90ILi2EN4cute5tupleIJNS5_1CILi1EEES8_S8_EEENS6_IJNS7_ILi192EEENS7_ILi160EEENS7_ILi64EEEEEELi64ENS_12float_e4m3_tEfNS_4arch4Sm90ELb0ELb0ELb0ELb0ELb0ELb0ELb0ELb1ELb1ELb1ELb0ELb0EEENS1_21CollectiveEpilogueFwdINS6_IJSA_SC_SB_EEES9_NS_10bfloat16_tESG_Li384ELb0ELb1ELb0ELb1EEENS1_29StaticPersistentTileSchedulerILb0EEEEEEEEEvNT_6ParamsE,(.L_x_12988 - _ZN7cutlass13device_kernelIN5flash11enable_sm90INS1_16FlashAttnFwdSm90INS1_25CollectiveMainloopFwdSm90ILi2EN4cute5tupleIJNS5_1CILi1EEES8_S8_EEENS6_IJNS7_ILi192EEENS7_ILi160EEENS7_ILi64EEEEEELi64ENS_12float_e4m3_tEfNS_4arch4Sm90ELb0ELb0ELb0ELb0ELb0ELb0ELb0ELb1ELb1ELb1ELb0ELb0EEENS1_21CollectiveEpilogueFwdINS6_IJSA_SC_SB_EEES9_NS_10bfloat16_tESG_Li384ELb0ELb1ELb0ELb1EEENS1_29StaticPersistentTileSchedulerILb0EEEEEEEEEvNT_6ParamsE)
        .other          _ZN7cutlass13device_kernelIN5flash11enable_sm90INS1_16FlashAttnFwdSm90INS1_25CollectiveMainloopFwdSm90ILi2EN4cute5tupleIJNS5_1CILi1EEES8_S8_EEENS6_IJNS7_ILi192EEENS7_ILi160EEENS7_ILi64EEEEEELi64ENS_12float_e4m3_tEfNS_4arch4Sm90ELb0ELb0ELb0ELb0ELb0ELb0ELb0ELb1ELb1ELb1ELb0ELb0EEENS1_21CollectiveEpilogueFwdINS6_IJSA_SC_SB_EEES9_NS_10bfloat16_tESG_Li384ELb0ELb1ELb0ELb1EEENS1_29StaticPersistentTileSchedulerILb0EEEEEEEEEvNT_6ParamsE,@"STO_CUDA_ENTRY STV_DEFAULT"
_ZN7cutlass13device_kernelIN5flash11enable_sm90INS1_16FlashAttnFwdSm90INS1_25CollectiveMainloopFwdSm90ILi2EN4cute5tupleIJNS5_1CILi1EEES8_S8_EEENS6_IJNS7_ILi192EEENS7_ILi160EEENS7_ILi64EEEEEELi64ENS_12float_e4m3_tEfNS_4arch4Sm90ELb0ELb0ELb0ELb0ELb0ELb0ELb0ELb1ELb1ELb1ELb0ELb0EEENS1_21CollectiveEpilogueFwdINS6_IJSA_SC_SB_EEES9_NS_10bfloat16_tESG_Li384ELb0ELb1ELb0ELb1EEENS1_29StaticPersistentTileSchedulerILb0EEEEEEEEEvNT_6ParamsE:
[----:B------:R-:W0:Y:S01]  /*0000*/  LDC R1, c[0x0][0x28] ;  /* 0x00000a00ff017b82 */ /* 0x000e220000000800 */
[----:B------:R-:W1:Y:S01]  /*0010*/  S2R R4, SR_TID.X ;  /* 0x0000000000047919 */ /* 0x000e620000002100 */
[----:B------:R-:W-:Y:S01]  /*0020*/  ELECT P0, URZ, PT ;  /* 0x00000000003f782f */ /* 0x000fe20003800000 */
[----:B------:R-:W-:Y:S01]  /*0030*/  BSSY B0, `(.L_x_10753) ;  /* 0x000000e000007945 */ /* 0x000fe20003800000 */
[----:B-1----:R-:W-:-:S05]  /*0040*/  SHF.R.U32.HI R0, RZ, 0x5, R4 ;  /* 0x00000005ff007819 */ /* 0x002fca0000011604 */
[----:B------:R-:W1:Y:S02]  /*0050*/  SHFL.IDX PT, R2, R0, RZ, 0x1f ;  /* 0x00001fff00027589 */ /* 0x000e6400000e0000 */
[----:B-1----:R-:W-:Y:S02]  /*0060*/  ISETP.EQ.AND P0, PT, R2, RZ, P0 ;  /* 0x000000ff0200720c */ /* 0x002fe40000702270 */
[----:B------:R-:W-:-:S11]  /*0070*/  SHF.R.U32.HI R2, RZ, 0x7, R4 ;  /* 0x00000007ff027819 */ /* 0x000fd60000011604 */
[----:B0-----:R-:W-:Y:S05]  /*0080*/  @!P0 BRA `(.L_x_10754) ;  /* 0x0000000000208947 */ /* 0x001fea0003800000 */
        /* <DEDUP_REMOVED lines=8> */
.L_x_10754:
[----:B------:R-:W-:Y:S05]  /*0110*/  BSYNC B0 ;  /* 0x0000000000007941 */ /* 0x000fea0003800000 */
.L_x_10753:
        /* <DEDUP_REMOVED lines=41> */
.L_x_10755:
        /* <DEDUP_REMOVED lines=22> */
.L_x_10756:
        /* <DEDUP_REMOVED lines=18> */
.L_x_10757:
        /* <DEDUP_REMOVED lines=22> */
.L_x_10758:
        /* <DEDUP_REMOVED lines=22> */
.L_x_10759:
[----:B------:R-:W-:Y:S01]  /*08f0*/  PLOP3.LUT P0, PT, PT, PT, UP0, 0x80, 0x0 ;  /* 0x000000000000781c */ /* 0x000fe20003f0f008 */
[----:B------:R-:W-:Y:S01]  /*0900*/  UMOV UR40, 0x1 ;  /* 0x0000000100287882 */ /* 0x000fe20000000000 */
[----:B------:R-:W-:Y:S01]  /*0910*/  NOP ;  /* 0x0000000000007918 */ /* 0x000fe20000000000 */
[----:B------:R-:W-:Y:S01]  /*0920*/  USEL UR40, UR40, 0x2, !UP0 ;  /* 0x0000000228287887 */ /* 0x000fe2000c000000 */
[----:B------:R-:W-:Y:S01]  /*0930*/  LOP3.LUT R28, R4, 0x7f, RZ, 0xc0, !PT ;  /* 0x0000007f041c7812 */ /* 0x000fe200078ec0ff */
[----:B------:R-:W-:Y:S01]  /*0940*/  ULDC.64 UR52, c[0x0][0x208] ;  /* 0x0000820000347ab9 */ /* 0x000fe20000000a00 */
[----:B012-4-:R-:W-:Y:S07]  /*0950*/  BAR.SYNC.DEFER_BLOCKING 0x0 ;  /* 0x0000000000007b1d */ /* 0x017fee0000010000 */
[----:B------:R-:W-:Y:S05]  /*0960*/  @!P0 BRA `(.L_x_10760) ;  /* 0x0000006c00d88947 */ /* 0x000fea0003800000 */
.L_x_10761:
        /* <DEDUP_REMOVED lines=10> */
[----:B------:R-:W-:Y:S01]  /*0a10*/  IMAD.MOV.U32 R157, RZ, RZ, -0x2 ;  /* 0xfffffffeff9d7424 */ /* 0x000fe200078e00ff */
        /* <DEDUP_REMOVED lines=9> */
[CC--:B------:R-:W-:Y:S02]  /*0ab0*/  LEA.HI R0, R3.reuse, R2.reuse, RZ, 0x4 ;  /* 0x0000000203007211 */ /* 0x0c0fe400078f20ff */
[----:B------:R-:W-:Y:S01]  /*0ac0*/  LEA.HI R5, R3, R2, RZ, 0x5 ;  /* 0x0000000203057211 */ /* 0x000fe200078f28ff */
[----:B------:R-:W-:Y:S01]  /*0ad0*/  IMAD.IADD R17, R2, 0x1, -R17 ;  /* 0x0000000102117824 */ /* 0x000fe200078e0a11 */
[----:B------:R-:W-:-:S02]  /*0ae0*/  LOP3.LUT R11, R7, 0xfffffffc, RZ, 0xc0, !PT ;  /* 0xfffffffc070b7812 */ /* 0x000fc400078ec0ff */
[----:B------:R-:W-:Y:S01]  /*0af0*/  SHF.R.S32.HI R7, RZ, 0x4, R0 ;  /* 0x00000004ff077819 */ /* 0x000fe20000011400 */
[----:B------:R-:W-:Y:S01]  /*0b00*/  IMAD.SHL.U32 R6, R5, 0x20, RZ ;  /* 0x0000002005067824 */ /* 0x000fe200078e00ff */
[----:B------:R-:W-:Y:S01]  /*0b10*/  SHF.R.S32.HI R4, RZ, 0x1f, R17 ;  /* 0x0000001fff047819 */ /* 0x000fe20000011411 */
[----:B------:R-:W-:Y:S01]  /*0b20*/  IMAD.IADD R11, R2, 0x1, -R11 ;  /* 0x00000001020b7824 */ /* 0x000fe200078e0a0b */
[----:B------:R-:W-:Y:S02]  /*0b30*/  LEA.HI R16, R3, R2, RZ, 0x3 ;  /* 0x0000000203107211 */ /* 0x000fe400078f18ff */
[----:B------:R-:W-:Y:S02]  /*0b40*/  LEA.HI R3, R4, R17, RZ, 0x2 ;  /* 0x0000001104037211 */ /* 0x000fe400078f10ff */
[C---:B------:R-:W-:Y:S02]  /*0b50*/  LOP3.LUT R5, R0.reuse, 0x3fffff0, RZ, 0xc0, !PT ;  /* 0x03fffff000057812 */ /* 0x040fe400078ec0ff */
[----:B------:R-:W-:-:S02]  /*0b60*/  LEA.HI R0, R0, R7, RZ, 0x1 ;  /* 0x0000000700007211 */ /* 0x000fc400078f08ff */
[----:B------:R-:W-:Y:S01]  /*0b70*/  SHF.R.S32.HI R8, RZ, 0x2, R3 ;  /* 0x00000002ff087819 */ /* 0x000fe20000011403 */
[----:B------:R-:W-:Y:S01]  /*0b80*/  IMAD.IADD R5, R2, 0x1, -R5 ;  /* 0x0000000102057824 */ /* 0x000fe200078e0a05 */
[----:B------:R-:W-:Y:S02]  /*0b90*/  SHF.R.S32.HI R9, RZ, 0x1f, R3 ;  /* 0x0000001fff097819 */ /* 0x000fe40000011403 */
[----:B------:R-:W-:Y:S02]  /*0ba0*/  LOP3.LUT R0, R0, 0x1ffffffe, RZ, 0xc0, !PT ;  /* 0x1ffffffe00007812 */ /* 0x000fe400078ec0ff */
[----:B------:R-:W-:Y:S02]  /*0bb0*/  SHF.R.S32.HI R18, RZ, 0x7, R18 ;  /* 0x00000007ff127819 */ /* 0x000fe40000011412 */
[----:B------:R-:W-:Y:S01]  /*0bc0*/  LOP3.LUT R6, R6, 0xfffffc00, RZ, 0xc0, !PT ;  /* 0xfffffc0006067812 */ /* 0x000fe200078ec0ff */
[----:B------:R-:W-:Y:S01]  /*0bd0*/  IMAD.IADD R156, R7, 0x1, -R0 ;  /* 0x00000001079c7824 */ /* 0x000fe200078e0a00 */
[----:B------:R-:W-:Y:S01]  /*0be0*/  LEA.HI R9, R9, R8, RZ, 0x3 ;  /* 0x0000000809097211 */ /* 0x000fe200078f18ff */
[----:B------:R-:W-:Y:S01]  /*0bf0*/  IMAD.HI R0, R18, 0x55555556, RZ ;  /* 0x5555555612007827 */ /* 0x000fe200078e02ff */
[----:B------:R-:W-:-:S02]  /*0c00*/  LEA.HI R7, R11, R11, RZ, 0x1 ;  /* 0x0000000b0b077211 */ /* 0x000fc400078f08ff */
[----:B------:R-:W-:Y:S01]  /*0c10*/  LOP3.LUT R9, R9, 0xfffffff8, RZ, 0xc0, !PT ;  /* 0xfffffff809097812 */ /* 0x000fe200078ec0ff */
[----:B------:R-:W-:Y:S01]  /*0c20*/  IMAD R5, R5, 0x40, R6 ;  /* 0x0000004005057824 */ /* 0x000fe200078e0206 */
[----:B------:R-:W-:Y:S02]  /*0c30*/  LEA.HI R6, R4, R17, RZ, 0x5 ;  /* 0x0000001104067211 */ /* 0x000fe400078f28ff */
[----:B------:R-:W-:Y:S01]  /*0c40*/  LOP3.LUT R4, R3, 0x7ffffffc, RZ, 0xc0, !PT ;  /* 0x7ffffffc03047812 */ /* 0x000fe200078ec0ff */
[----:B------:R-:W-:Y:S01]  /*0c50*/  IMAD.IADD R9, R8, 0x1, -R9 ;  /* 0x0000000108097824 */ /* 0x000fe200078e0a09 */
[----:B------:R-:W-:Y:S01]  /*0c60*/  LEA.HI R3, R0, R0, RZ, 0x1 ;  /* 0x0000000000037211 */ /* 0x000fe200078f08ff */
[----:B------:R-:W-:Y:S01]  /*0c70*/  IMAD R156, R156, 0x8, R5 ;  /* 0x000000089c9c7824 */ /* 0x000fe200078e0205 */
[----:B------:R-:W-:Y:S01]  /*0c80*/  SHF.R.S32.HI R6, RZ, 0x5, R6 ;  /* 0x00000005ff067819 */ /* 0x000fe20000011406 */
[----:B------:R-:W-:Y:S01]  /*0c90*/  IMAD.IADD R4, R17, 0x1, -R4 ;  /* 0x0000000111047824 */ /* 0x000fe200078e0a04 */
[----:B------:R-:W-:Y:S01]  /*0ca0*/  LOP3.LUT R0, R7, 0x1ffffffe, RZ, 0xc0, !PT ;  /* 0x1ffffffe07007812 */ /* 0x000fe200078ec0ff */
[----:B------:R-:W-:Y:S01]  /*0cb0*/  IMAD R3, R3, -0x3, R18 ;  /* 0xfffffffd03037824 */ /* 0x000fe200078e0212 */
[----:B------:R-:W-:Y:S01]  /*0cc0*/  LOP3.LUT R13, R16, 0xfffffff8, RZ, 0xc0, !PT ;  /* 0xfffffff8100d7812 */ /* 0x000fe200078ec0ff */
[----:B------:R-:W-:Y:S01]  /*0cd0*/  IMAD R6, R6, 0x10, R9 ;  /* 0x0000001006067824 */ /* 0x000fe200078e0209 */
[----:B------:R-:W-:Y:S01]  /*0ce0*/  SHF.R.S32.HI R16, RZ, 0x3, R16 ;  /* 0x00000003ff107819 */ /* 0x000fe20000011410 */
[----:B------:R-:W-:-:S02]  /*0cf0*/  IMAD.IADD R0, R11, 0x1, -R0 ;  /* 0x000000010b007824 */ /* 0x000fc400078e0a00 */
[----:B------:R-:W-:Y:S02]  /*0d00*/  IMAD R19, R3, 0x40, R6 ;  /* 0x0000004003137824 */ /* 0x000fe400078e0206 */
[----:B------:R-:W-:Y:S02]  /*0d10*/  IMAD.IADD R2, R2, 0x1, -R13 ;  /* 0x0000000102027824 */ /* 0x000fe400078e0a0d */
[----:B------:R-:W-:Y:S02]  /*0d20*/  IMAD R157, R4, R157, 0xa0 ;  /* 0x000000a0049d7424 */ /* 0x000fe400078e029d */
[----:B------:R-:W-:-:S07]  /*0d30*/  IMAD R22, R0, 0x8, R19 ;  /* 0x0000000800167824 */ /* 0x000fce00078e0213 */
.L_x_10784:
        /* <DEDUP_REMOVED lines=68> */
[----:B------:R-:W-:Y:S01]  /*1180*/  UISETP.NE.U32.AND UP0, UPT, UR4, URZ, UPT ;  /* 0x0000003f0400728c */ /* 0x000fe2000bf05070 */
[----:B------:R-:W-:-:S03]  /*1190*/  UMOV UR37, 0x80000020 ;  /* 0x8000002000257882 */ /* 0x000fc60000000000 */
        /* <DEDUP_REMOVED lines=9> */
[----:B------:R-:W-:Y:S02]  /*1230*/  ULEA UR6, UR5, UR8, 0xc ;  /* 0x0000000805067291 */ /* 0x000fe4000f8e603f */
[----:B------:R-:W-:Y:S02]  /*1240*/  ULOP3.LUT UP0, URZ, UR8, 0x9f, URZ, 0xc0, !UPT ;  /* 0x0000009f083f7892 */ /* 0x000fe4000f80c03f */
[----:B------:R-:W-:-:S02]  /*1250*/  USHF.R.U32.HI UR6, URZ, 0x4, UR6 ;  /* 0x000000043f067899 */ /* 0x000fc40008011606 */
[----:B------:R-:W-:Y:S02]  /*1260*/  UIMAD.WIDE UR4, UR4, 0x66666667, URZ ;  /* 0x66666667040478a5 */ /* 0x000fe4000f8e023f */
[----:B------:R-:W-:Y:S01]  /*1270*/  PLOP3.LUT P0, PT, PT, PT, UP0, 0x80, 0x0 ;  /* 0x000000000000781c */ /* 0x000fe20003f0f008 */
[----:B------:R-:W-:Y:S01]  /*1280*/  ULOP3.LUT UR6, UR6, 0x3fff, URZ, 0xc0, !UPT ;  /* 0x00003fff06067892 */ /* 0x000fe2000f8ec03f */
[----:B------:R-:W-:Y:S01]  /*1290*/  ULDC UR7, c[0x0][0x988] ;  /* 0x0002620000077ab9 */ /* 0x000fe20000000800 */
[----:B------:R-:W-:Y:S02]  /*12a0*/  USHF.R.U32.HI UR51, URZ, 0x1f, UR5 ;  /* 0x0000001f3f337899 */ /* 0x000fe40008011605 */
[----:B------:R-:W-:Y:S02]  /*12b0*/  ULOP3.LUT UR55, UR6, 0x10000, URZ, 0xfc, !UPT ;  /* 0x0001000006377892 */ /* 0x000fe4000f8efc3f */
[----:B------:R-:W-:-:S05]  /*12c0*/  ULEA.HI.SX32 UR51, UR5, UR51, 0x1a ;  /* 0x0000003305337291 */ /* 0x000fca000f8fd23f */
[----:B------:R-:W-:Y:S01]  /*12d0*/  UMOV UR36, UR55 ;  /* 0x0000003700247c82 */ /* 0x000fe20008000000 */
[----:B--2---:R-:W-:-:S04]  /*12e0*/  FMUL.FTZ R0, R3, R0 ;  /* 0x0000000003007220 */ /* 0x004fc80000410000 */
[----:B------:R-:W-:-:S05]  /*12f0*/  FMUL.FTZ R0, R0, UR7 ;  /* 0x0000000700007c20 */ /* 0x000fca0008410000 */
[----:B------:R-:W-:Y:S01]  /*1300*/  R2UR UR49, R0 ;  /* 0x00000000003172ca */ /* 0x000fe200000e0000 */
[----:B------:R-:W-:-:S14]  /*1310*/  @!P0 BRA `(.L_x_10762) ;  /* 0x0000000000408947 */ /* 0x000fdc0003800000 */
        /* <DEDUP_REMOVED lines=16> */
.L_x_10762:
[----:B------:R-:W-:Y:S01]  /*1420*/  ULOP3.LUT UR4, UR41, 0x1, URZ, 0xc0, !UPT ;  /* 0x0000000129047892 */ /* 0x000fe2000f8ec03f */
[----:B------:R-:W-:-:S05]  /*1430*/  IMAD.U32 R3, RZ, RZ, UR44 ;  /* 0x0000002cff037e24 */ /* 0x000fca000f8e00ff */
[----:B------:R-:W-:Y:S01]  /*1440*/  IMAD.U32 R0, RZ, RZ, UR4 ;  /* 0x00000004ff007e24 */ /* 0x000fe2000f8e00ff */
[----:B------:R-:W-:-:S04]  /*1450*/  ISETP.NE.AND P0, PT, R3, 0x3, PT ;  /* 0x000000030300780c */ /* 0x000fc80003f05270 */
[----:B------:R-:W-:-:S04]  /*1460*/  SHF.L.U32 R0, R0, 0x1f, RZ ;  /* 0x0000001f00007819 */ /* 0x000fc800000006ff */
[----:B------:R-:W0:Y:S02]  /*1470*/  SYNCS.PHASECHK.TRANS64.TRYWAIT P1, [UR48+0x13200], R0 ;  /* 0x01320000ff0075a7 */ /* 0x000e240008020170 */
[----:B0-----:R-:W-:Y:S05]  /*1480*/  @!P1 BRA `(.L_x_10763) ;  /* 0x0000009000509947 */ /* 0x001fea0003800000 */
.L_x_10842:
[----:B------:R-:W-:Y:S05]  /*1490*/  @!P0 BRA `(.L_x_10764) ;  /* 0x0000000000048947 */ /* 0x000fea0003800000 */
[----:B------:R-:W-:Y:S01]  /*14a0*/  BPT.TRAP 0x1 ;  /* 0x000000040000795c */ /* 0x000fe20000300000 */
.L_x_10764:
[----:B------:R-:W-:Y:S02]  /*14b0*/  IMAD.U32 R4, RZ, RZ, UR43 ;  /* 0x0000002bff047e24 */ /* 0x000fe4000f8e00ff */
[----:B0-----:R-:W-:-:S03]  /*14c0*/  IMAD.U32 R3, RZ, RZ, UR42 ;  /* 0x0000002aff037e24 */ /* 0x001fc6000f8e00ff */
[----:B------:R-:W-:Y:S02]  /*14d0*/  LEA R4, R4, UR48, 0x3 ;  /* 0x0000003004047c11 */ /* 0x000fe4000f8e18ff */
[----:B------:R-:W-:-:S04]  /*14e0*/  SHF.L.U32 R3, R3, 0x1f, RZ ;  /* 0x0000001f03037819 */ /* 0x000fc800000006ff */
[----:B------:R0:W1:Y:S01]  /*14f0*/  SYNCS.PHASECHK.TRANS64.TRYWAIT P1, [R4+URZ+0x13230], R3 ;  /* 0x01323003040075a7 */ /* 0x000062000802017f */
[----:B------:R-:W-:Y:S05]  /*1500*/  @!P0 BRA `(.L_x_10765) ;  /* 0x0000000000048947 */ /* 0x000fea0003800000 */
[----:B------:R-:W-:Y:S01]  /*1510*/  BPT.TRAP 0x1 ;  /* 0x000000040000795c */ /* 0x000fe20000300000 */
.L_x_10765:
[----:B-1----:R-:W-:Y:S05]  /*1520*/  @P1 BRA `(.L_x_10766) ;  /* 0x0000000000081947 */ /* 0x002fea0003800000 */
[----:B------:R-:W1:Y:S02]  /*1530*/  SYNCS.PHASECHK.TRANS64.TRYWAIT P1, [R4+URZ+0x13230], R3 ;  /* 0x01323003040075a7 */ /* 0x000e64000802017f */
[----:B-1----:R-:W-:Y:S05]  /*1540*/  @!P1 BRA `(.L_x_10767) ;  /* 0x0000009000389947 */ /* 0x002fea0003800000 */
.L_x_10766:
[----:B------:R-:W2:Y:S01]  /*1550*/  S2R R120, SR_TID.X ;  /* 0x0000000000787919 */ /* 0x000ea20000002100 */
[----:B------:R-:W-:Y:S01]  /*1560*/  UIADD3 UR4, UR48, 0xe000, URZ ;  /* 0x0000e00030047890 */ /* 0x000fe2000fffe03f */
[----:B------:R-:W-:Y:S01]  /*1570*/  LOP3.LUT R23, R23, 0xffffffef, RZ, 0xc0, !PT ;  /* 0xffffffef17177812 */ /* 0x000fe200078ec0ff */
[----:B------:R-:W-:Y:S02]  /*1580*/  IMAD.MOV.U32 R55, RZ, RZ, RZ ;  /* 0x000000ffff377224 */ /* 0x000fe400078e00ff */
        /* <DEDUP_REMOVED lines=8> */
[----:B------:R-:W-:Y:S01]  /*1610*/  WARPGROUP.ARRIVE ;  /* 0x00000000000079c5 */ /* 0x000fe20000000000 */
[----:B------:R-:W-:Y:S01]  /*1620*/  UMOV UR39, 0x80000020 ;  /* 0x8000002000277882 */ /* 0x000fe20000000000 */
[----:B------:R-:W-:Y:S01]  /*1630*/  UMOV UR4, UR36 ;  /* 0x0000002400047c82 */ /* 0x000fe20008000000 */
[----:B------:R-:W-:Y:S01]  /*1640*/  UMOV UR5, UR37 ;  /* 0x0000002500057c82 */ /* 0x000fe20008000000 */
[----:B------:R-:W-:Y:S01]  /*1650*/  UMOV UR7, 0x80000020 ;  /* 0x8000002000077882 */ /* 0x000fe20000000000 */
[----:B------:R-:W-:Y:S01]  /*1660*/  UIADD3 UR10, UR55, 0x2, URZ ;  /* 0x00000002370a7890 */ /* 0x000fe2000fffe03f */
[----:B------:R-:W-:Y:S01]  /*1670*/  VIADD R5, R157, UR54 ;  /* 0x000000369d057c36 */ /* 0x000fe20008000000 */
[----:B------:R-:W-:Y:S01]  /*1680*/  P2R R6, PR, RZ, 0x1 ;  /* 0x00000001ff067803 */ /* 0x000fe20000000000 */
[----:B------:R-:W-:Y:S01]  /*1690*/  IMAD.U32 R8, RZ, RZ, UR51 ;  /* 0x00000033ff087e24 */ /* 0x000fe2000f8e00ff */
[----:B------:R-:W-:Y:S01]  /*16a0*/  UISETP.GE.AND UP0, UPT, UR54, 0xa1, UPT ;  /* 0x000000a13600788c */ /* 0x000fe2000bf06270 */
[----:B------:R-:W-:-:S02]  /*16b0*/  IMAD.U32 R46, RZ, RZ, UR49 ;  /* 0x00000031ff2e7e24 */ /* 0x000fc4000f8e00ff */
[----:B------:R-:W-:Y:S01]  /*16c0*/  UIMAD UR8, UR43, 0x280, UR8 ;  /* 0x000002802b0878a4 */ /* 0x000fe2000f8e0208 */
[----:B------:R-:W-:-:S03]  /*16d0*/  IMAD R5, R8, -0xa0, R5 ;  /* 0xffffff6008057824 */ /* 0x000fc600078e0205 */
[----:B------:R-:W-:Y:S02]  /*16e0*/  UIADD3 UR6, UR8, 0x180, URZ ;  /* 0x0000018008067890 */ /* 0x000fe4000fffe03f */
        /* <DEDUP_REMOVED lines=8> */
[----:B------:R-:W-:-:S02]  /*1770*/  ISETP.GT.AND P4, PT, R5, 0x8, PT ;  /* 0x000000080500780c */ /* 0x000fc40003f84270 */
[C---:B------:R-:W-:Y:S02]  /*1780*/  ISETP.GT.AND P1, PT, R5.reuse, 0x9, PT ;  /* 0x000000090500780c */ /* 0x040fe40003f24270 */
[C---:B------:R-:W-:Y:S02]  /*1790*/  ISETP.GT.AND P3, PT, R5.reuse, 0x10, PT ;  /* 0x000000100500780c */ /* 0x040fe40003f64270 */
[C---:B------:R-:W-:Y:S02]  /*17a0*/  ISETP.GT.AND P0, PT, R5.reuse, 0x79, PT ;  /* 0x000000790500780c */ /* 0x040fe40003f04270 */
[----:B------:R-:W-:Y:S01]  /*17b0*/  ISETP.GT.AND P6, PT, R5, 0x80, PT ;  /* 0x000000800500780c */ /* 0x000fe20003fc4270 */
        /* <DEDUP_REMOVED lines=35> */
[----:B------:R-:W-:Y:S01]  /*19f0*/  FSEL R109, R109, -INF , P1 ;  /* 0xff8000006d6d7808 */ /* 0x000fe20000800000 */
[----:B------:R-:W-:Y:S01]  /*1a00*/  UIADD3 UR8, UR8, 0x202, URZ ;  /* 0x0000020208087890 */ /* 0x000fe2000fffe03f */
        /* <DEDUP_REMOVED lines=25> */
[----:B------:R-:W-:Y:S02]  /*1ba0*/  ISETP.GT.AND P4, PT, R5, 0x30, PT ;  /* 0x000000300500780c */ /* 0x000fe40003f84270 */
[----:B------:R-:W-:Y:S01]  /*1bb0*/  FMNMX.FTZ R13, R106, R107, !PT ;  /* 0x0000006b6a0d7209 */ /* 0x000fe20007810000 */
        /* <DEDUP_REMOVED lines=77> */
[----:B------:R-:W-:Y:S02]  /*2090*/  ISETP.GT.AND P0, PT, R5, 0x81, PT ;  /* 0x000000810500780c */ /* 0x000fe40003f04270 */
[----:B------:R-:W-:Y:S01]  /*20a0*/  FSEL R56, R56, -INF , P1 ;  /* 0xff80000038387808 */ /* 0x000fe20000800000 */
[----:B------:R-:W-:Y:S01]  /*20b0*/  QGMMA.64x32x32.F32.E4M3.E4M3 R24, gdesc[UR4], R24, gsb0 ;  /* 0x00600000041879f3 */ /* 0x000fe20008000818 */
[----:B------:R-:W-:-:S02]  /*20c0*/  P2R R12, PR, RZ, 0x1 ;  /* 0x00000001ff0c7803 */ /* 0x000fc40000000000 */
[----:B------:R-:W-:Y:S02]  /*20d0*/  FSEL R57, R57, -INF , P2 ;  /* 0xff80000039397808 */ /* 0x000fe40001000000 */
[----:B------:R-:W-:Y:S02]  /*20e0*/  FMNMX.FTZ R8, R56, R3, !PT ;  /* 0x0000000338087209 */ /* 0x000fe40007810000 */
        /* <DEDUP_REMOVED lines=26> */
[----:B------:R-:W-:Y:S01]  /*2290*/  P2R R11, PR, RZ, 0x2 ;  /* 0x00000002ff0b7803 */ /* 0x000fe20000000000 */
[----:B------:R-:W-:Y:S02]  /*22a0*/  WARPGROUP.DEPBAR.LE gsb0, 0x0 ;  /* 0x00008000000079c5 */ /* 0x000fe40000010000 */
[----:B------:R-:W-:-:S02]  /*22b0*/  FSEL R45, R25, -INF , P0 ;  /* 0xff800000192d7808 */ /* 0x000fc40000000000 */
[----:B------:R-:W-:Y:S02]  /*22c0*/  ISETP.GT.AND P0, PT, R5, 0x80, PT ;  /* 0x000000800500780c */ /* 0x000fe40003f04270 */
[----:B------:R-:W-:Y:S02]  /*22d0*/  FSEL R41, R24, -INF , P6 ;  /* 0xff80000018297808 */ /* 0x000fe40003000000 */
[----:B------:R-:W-:Y:S02]  /*22e0*/  FSEL R26, R26, -INF , P0 ;  /* 0xff8000001a1a7808 */ /* 0x000fe40000000000 */
[----:B------:R-:W-:Y:S02]  /*22f0*/  ISETP.NE.AND P0, PT, R12, RZ, PT ;  /* 0x000000ff0c00720c */ /* 0x000fe40003f05270 */
[----:B------:R-:W-:Y:S02]  /*2300*/  FMNMX.FTZ R8, R41, R8, !PT ;  /* 0x0000000829087209 */ /* 0x000fe40007810000 */
[----:B------:R-:W-:-:S02]  /*2310*/  FSEL R27, R27, -INF , P0 ;  /* 0xff8000001b1b7808 */ /* 0x000fc40000000000 */
[----:B------:R-:W-:Y:S02]  /*2320*/  ISETP.NE.AND P0, PT, R6, RZ, PT ;  /* 0x000000ff0600720c */ /* 0x000fe40003f05270 */
[----:B------:R-:W-:Y:S02]  /*2330*/  FMNMX.FTZ R6, R110, R13, !PT ;  /* 0x0000000d6e067209 */ /* 0x000fe40007810000 */
[----:B------:R-:W-:Y:S02]  /*2340*/  FSEL R51, R28, -INF , P1 ;  /* 0xff8000001c337808 */ /* 0x000fe40000800000 */
[----:B------:R-:W-:Y:S02]  /*2350*/  FMNMX.FTZ R13, R111, R6, !PT ;  /* 0x000000066f0d7209 */ /* 0x000fe40007810000 */
[----:B------:R-:W-:Y:S02]  /*2360*/  FMNMX.FTZ R8, R45, R8, !PT ;  /* 0x000000082d087209 */ /* 0x000fe40007810000 */
[----:B------:R-:W-:-:S02]  /*2370*/  FMNMX.FTZ R6, R114, R13, !PT ;  /* 0x0000000d72067209 */ /* 0x000fc40007810000 */
[----:B------:R-:W-:Y:S02]  /*2380*/  FSEL R49, R29, -INF , P2 ;  /* 0xff8000001d317808 */ /* 0x000fe40001000000 */
[----:B------:R-:W-:Y:S02]  /*2390*/  FMNMX.FTZ R15, R115, R6, !PT ;  /* 0x00000006730f7209 */ /* 0x000fe40007810000 */
[----:B------:R-:W-:Y:S02]  /*23a0*/  FMNMX.FTZ R8, R51, R8, !PT ;  /* 0x0000000833087209 */ /* 0x000fe40007810000 */
[----:B------:R-:W-:Y:S02]  /*23b0*/  FMNMX.FTZ R6, R118, R15, !PT ;  /* 0x0000000f76067209 */ /* 0x000fe40007810000 */
[----:B------:R-:W-:Y:S02]  /*23c0*/  FSEL R47, R32, -INF , P3 ;  /* 0xff800000202f7808 */ /* 0x000fe40001800000 */
[----:B------:R-:W-:-:S02]  /*23d0*/  FMNMX.FTZ R15, R119, R6, !PT ;  /* 0x00000006770f7209 */ /* 0x000fc40007810000 */
[----:B------:R-:W-:Y:S02]  /*23e0*/  FMNMX.FTZ R8, R49, R8, !PT ;  /* 0x0000000831087209 */ /* 0x000fe40007810000 */
        /* <DEDUP_REMOVED lines=16> */
[----:B------:R-:W-:-:S02]  /*24f0*/  FMNMX.FTZ R6, R74, R25, !PT ;  /* 0x000000194a067209 */ /* 0x000fc40007810000 */
[----:B------:R-:W-:Y:S01]  /*2500*/  ISETP.GT.AND P1, PT, R5, 0x79, PT ;  /* 0x000000790500780c */ /* 0x000fe20003f24270 */
[----:B------:R-:W0:Y:S01]  /*2510*/  SHFL.BFLY PT, R3, R8, 0x2, 0x1f ;  /* 0x0c401f0008037f89 */ /* 0x000e2200000e0000 */
[----:B------:R-:W-:Y:S02]  /*2520*/  FMNMX.FTZ R29, R75, R6, !PT ;  /* 0x000000064b1d7209 */ /* 0x000fe40007810000 */
[----:B------:R-:W-:Y:S02]  /*2530*/  FSEL R71, R71, -INF , P1 ;  /* 0xff80000047477808 */ /* 0x000fe40000800000 */
[----:B------:R-:W-:Y:S02]  /*2540*/  FMNMX.FTZ R6, R78, R29, !PT ;  /* 0x0000001d4e067209 */ /* 0x000fe40007810000 */
[----:B------:R-:W-:Y:S02]  /*2550*/  P2R R9, PR, RZ, 0x4 ;  /* 0x00000004ff097803 */ /* 0x000fe40000000000 */
[----:B------:R-:W-:-:S02]  /*2560*/  FMNMX.FTZ R29, R79, R6, !PT ;  /* 0x000000064f1d7209 */ /* 0x000fc40007810000 */
[----:B------:R-:W-:Y:S02]  /*2570*/  ISETP.NE.AND P1, PT, R11, RZ, PT ;  /* 0x000000ff0b00720c */ /* 0x000fe40003f25270 */
[----:B------:R-:W-:Y:S02]  /*2580*/  FMNMX.FTZ R6, R82, R29, !PT ;  /* 0x0000001d52067209 */ /* 0x000fe40007810000 */
[----:B------:R-:W-:Y:S02]  /*2590*/  FSEL R30, R30, -INF , P1 ;  /* 0xff8000001e1e7808 */ /* 0x000fe40000800000 */
[----:B------:R-:W-:Y:S02]  /*25a0*/  FMNMX.FTZ R33, R83, R6, !PT ;  /* 0x0000000653217209 */ /* 0x000fe40007810000 */
[----:B------:R-:W-:Y:S02]  /*25b0*/  FSEL R54, R35, -INF , P4 ;  /* 0xff80000023367808 */ /* 0x000fe40002000000 */
[----:B------:R-:W-:-:S02]  /*25c0*/  FMNMX.FTZ R6, R86, R33, !PT ;  /* 0x0000002156067209 */ /* 0x000fc40007810000 */
[----:B------:R-:W-:Y:S02]  /*25d0*/  FSEL R38, R38, -INF , P5 ;  /* 0xff80000026267808 */ /* 0x000fe40002800000 */
        /* <DEDUP_REMOVED lines=16> */
[----:B------:R-:W-:Y:S02]  /*26e0*/  ISETP.NE.AND P2, PT, R9, RZ, PT ;  /* 0x000000ff0900720c */ /* 0x000fe40003f45270 */
        /* <DEDUP_REMOVED lines=9> */
[----:B------:R0:W-:Y:S01]  /*2780*/  MUFU.EX2 R29, R72 ;  /* 0x00000048001d7308 */ /* 0x0001e20000000800 */
[----:B------:R-:W-:Y:S01]  /*2790*/  FSEL R56, R39, -INF , P6 ;  /* 0xff80000027387808 */ /* 0x000fe20003000000 */
[--C-:B------:R-:W-:Y:S01]  /*27a0*/  FFMA.FTZ R5, R104, UR49, -R46.reuse ;  /* 0x0000003168057c23 */ /* 0x100fe2000801082e */
[----:B------:R-:W-:Y:S01]  /*27b0*/  FMNMX.FTZ R35, R53, R6, !PT ;  /* 0x0000000635237209 */ /* 0x000fe20007810000 */
[--C-:B------:R-:W-:Y:S01]  /*27c0*/  FFMA.FTZ R8, R105, UR49, -R46.reuse ;  /* 0x0000003169087c23 */ /* 0x100fe2000801082e */
[----:B------:R-:W-:-:S01]  /*27d0*/  FFMA.FTZ R7, R108, UR49, -R46 ;  /* 0x000000316c077c23 */ /* 0x000fc2000801082e */
[--C-:B------:R-:W-:Y:S01]  /*27e0*/  FFMA.FTZ R10, R109, UR49, -R46.reuse ;  /* 0x000000316d0a7c23 */ /* 0x100fe2000801082e */
[----:B------:R-:W-:Y:S01]  /*27f0*/  FMNMX.FTZ R35, R54, R35, !PT ;  /* 0x0000002336237209 */ /* 0x000fe20007810000 */
[--C-:B------:R-:W-:Y:S01]  /*2800*/  FFMA.FTZ R9, R112, UR49, -R46.reuse ;  /* 0x0000003170097c23 */ /* 0x100fe2000801082e */
[----:B0-----:R-:W-:-:S01]  /*2810*/  FFMA.FTZ R72, R57, UR49, -R46 ;  /* 0x0000003139487c23 */ /* 0x001fc2000801082e */
        /* <DEDUP_REMOVED lines=9> */
[--C-:B------:R-:W-:Y:S01]  /*28b0*/  FFMA.FTZ R14, R117, UR49, -R46.reuse ;  /* 0x00000031750e7c23 */ /* 0x100fe2000801082e */
[----:B------:R-:W1:Y:S01]  /*28c0*/  SHFL.BFLY PT, R73, R6, 0x2, 0x1f ;  /* 0x0c401f0006497f89 */ /* 0x000e6200000e0000 */
[----:B------:R-:W-:-:S01]  /*28d0*/  FFMA.FTZ R88, R88, UR49, -R46 ;  /* 0x0000003158587c23 */ /* 0x000fc2000801082e */
[--C-:B0-----:R-:W-:Y:S01]  /*28e0*/  FFMA.FTZ R72, R45, UR49, -R46.reuse ;  /* 0x000000312d487c23 */ /* 0x101fe2000801082e */
        /* <DEDUP_REMOVED lines=21> */
[----:B-1----:R-:W-:Y:S01]  /*2a40*/  FMNMX.FTZ R73, R6, R73, !PT ;  /* 0x0000004906497209 */ /* 0x002fe20007810000 */
[----:B------:R-:W-:-:S01]  /*2a50*/  FFMA.FTZ R43, R43, UR49, -R46 ;  /* 0x000000312b2b7c23 */ /* 0x000fc2000801082e */
[----:B------:R-:W-:Y:S01]  /*2a60*/  MUFU.EX2 R5, R5 ;  /* 0x0000000500057308 */ /* 0x000fe20000000800 */
[----:B------:R-:W-:-:S02]  /*2a70*/  LOP3.LUT P2, RZ, R120, 0x7f, RZ, 0xc0, !PT ;  /* 0x0000007f78ff7812 */ /* 0x000fc4000784c0ff */
[----:B------:R-:W0:Y:S05]  /*2a80*/  SHFL.BFLY PT, R6, R73, 0x1, 0x1f ;  /* 0x0c201f0049067f89 */ /* 0x000e2a00000e0000 */
[----:B------:R-:W-:Y:S08]  /*2a90*/  MUFU.EX2 R8, R8 ;  /* 0x0000000800087308 */ /* 0x000ff00000000800 */
[----:B------:R-:W-:Y:S08]  /*2aa0*/  MUFU.EX2 R7, R7 ;  /* 0x0000000700077308 */ /* 0x000ff00000000800 */
[----:B------:R-:W1:Y:S01]  /*2ab0*/  MUFU.EX2 R10, R10 ;  /* 0x0000000a000a7308 */ /* 0x000e620000000800 */
[----:B0-----:R-:W-:-:S04]  /*2ac0*/  FMNMX.FTZ R6, R73, R6, !PT ;  /* 0x0000000649067209 */ /* 0x001fc80007810000 */
[C---:B------:R-:W-:Y:S01]  /*2ad0*/  FSETP.NEU.FTZ.AND P1, PT, R6.reuse, -INF , PT ;  /* 0xff8000000600780b */ /* 0x040fe20003f3d000 */
[----:B------:R-:W-:-:S02]  /*2ae0*/  FFMA.FTZ R51, R6, R51, -8 ;  /* 0xc100000006337423 */ /* 0x000fc40000010033 */
[----:B------:R0:W-:Y:S03]  /*2af0*/  MUFU.EX2 R33, R80 ;  /* 0x0000005000217308 */ /* 0x0001e60000000800 */
        /* <DEDUP_REMOVED lines=8> */
[--C-:B0-----:R-:W-:Y:S01]  /*2b80*/  FFMA.FTZ R80, R115, UR49, -R51.reuse ;  /* 0x0000003173507c23 */ /* 0x101fe20008010833 */
        /* <DEDUP_REMOVED lines=27> */
[----:B-1----:R-:W-:-:S04]  /*2d40*/  F2FP.SATFINITE.E4M3.F32.PACK_AB_MERGE_C R152, R10, R7, RZ ;  /* 0x000000070a98723e */ /* 0x002fc800048070ff */
[----:B------:R-:W-:Y:S02]  /*2d50*/  F2FP.SATFINITE.E4M3.F32.PACK_AB_MERGE_C R152, R8, R5, R152 ;  /* 0x000000050898723e */ /* 0x000fe40004807098 */
[----:B------:R1:W-:Y:S08]  /*2d60*/  MUFU.EX2 R13, R88 ;  /* 0x00000058000d7308 */ /* 0x0003f00000000800 */
[----:B------:R-:W4:Y:S01]  /*2d70*/  MUFU.EX2 R65, R65 ;  /* 0x0000004100417308 */ /* 0x000f220000000800 */
[----:B-1----:R-:W-:-:S01]  /*2d80*/  FFMA.FTZ R88, R91, UR49, -R51 ;  /* 0x000000315b587c23 */ /* 0x002fc20008010833 */
[--C-:B------:R-:W-:Y:S01]  /*2d90*/  FFMA.FTZ R91, R78, UR49, -R51.reuse ;  /* 0x000000314e5b7c23 */ /* 0x100fe20008010833 */
[----:B------:R-:W-:-:S01]  /*2da0*/  FFMA.FTZ R78, R82, UR49, -R51 ;  /* 0x00000031524e7c23 */ /* 0x000fc20008010833 */
[----:B------:R-:W-:Y:S01]  /*2db0*/  FFMA.FTZ R82, R86, UR49, -R51 ;  /* 0x0000003156527c23 */ /* 0x000fe20008010833 */
[----:B------:R-:W-:-:S03]  /*2dc0*/  FADD.FTZ R86, R5, R8 ;  /* 0x0000000805567221 */ /* 0x000fc60000010000 */
[----:B------:R-:W1:Y:S01]  /*2dd0*/  MUFU.EX2 R12, R12 ;  /* 0x0000000c000c7308 */ /* 0x000e620000000800 */
[----:B------:R-:W-:-:S01]  /*2de0*/  FADD.FTZ R87, R7, R86 ;  /* 0x0000005607577221 */ /* 0x000fc20000010000 */
[----:B------:R-:W-:Y:S01]  /*2df0*/  FFMA.FTZ R86, R58, UR49, -R51 ;  /* 0x000000313a567c23 */ /* 0x000fe20008010833 */
[----:B------:R-:W-:-:S05]  /*2e00*/  @!P2 VIADD R58, R4, 0x13240 ;  /* 0x00013240043aa836 */ /* 0x000fca0000000000 */
[----:B------:R0:W-:Y:S01]  /*2e10*/  MUFU.EX2 R25, R100 ;  /* 0x0000006400197308 */ /* 0x0001e20000000800 */
[----:B------:R-:W-:-:S04]  /*2e20*/  @!P2 PRMT R58, RZ, 0x654, R58 ;  /* 0x00000654ff3aa816 */ /* 0x000fc8000000003a */
[----:B------:R5:W-:Y:S03]  /*2e30*/  @!P2 SYNCS.ARRIVE.TRANS64.RED.A1T0 RZ, [R58+URZ], RZ ;  /* 0x000000ff3affa9a7 */ /* 0x000be6000810043f */
[----:B------:R-:W1:Y:S01]  /*2e40*/  MUFU.EX2 R80, R80 ;  /* 0x0000005000507308 */ /* 0x000e620000000800 */
[----:B0-----:R-:W-:-:S04]  /*2e50*/  FADD.FTZ R100, R46, R49 ;  /* 0x000000312e647221 */ /* 0x001fc80000010000 */
[----:B--2---:R-:W-:Y:S01]  /*2e60*/  FADD.FTZ R93, R69, R100 ;  /* 0x00000064455d7221 */ /* 0x004fe20000010000 */
[----:B------:R-:W-:-:S01]  /*2e70*/  FADD.FTZ R100, R10, R87 ;  /* 0x000000570a647221 */ /* 0x000fc20000010000 */
[----:B-----5:R-:W-:Y:S01]  /*2e80*/  FFMA.FTZ R58, R62, UR49, -R51 ;  /* 0x000000313e3a7c23 */ /* 0x020fe20008010833 */
[----:B------:R0:W-:Y:S01]  /*2e90*/  MUFU.EX2 R15, R92 ;  /* 0x0000005c000f7308 */ /* 0x0001e20000000800 */
[----:B---3--:R-:W-:-:S01]  /*2ea0*/  FADD.FTZ R102, R84, R93 ;  /* 0x0000005d54667221 */ /* 0x008fc20000010000 */
[----:B------:R-:W-:Y:S01]  /*2eb0*/  FADD.FTZ R87, R9, R100 ;  /* 0x0000006409577221 */ /* 0x000fe20000010000 */
[----:B------:R-:W-:Y:S02]  /*2ec0*/  F2FP.SATFINITE.E4M3.F32.PACK_AB_MERGE_C R69, R84, R69, RZ ;  /* 0x000000455445723e */ /* 0x000fe400048070ff */
[----:B----4-:R-:W-:Y:S01]  /*2ed0*/  FADD.FTZ R93, R65, R102 ;  /* 0x00000066415d7221 */ /* 0x010fe20000010000 */
[----:B-1----:R-:W-:-:S01]  /*2ee0*/  FADD.FTZ R100, R12, R87 ;  /* 0x000000570c647221 */ /* 0x002fc20000010000 */
[----:B------:R-:W-:Y:S01]  /*2ef0*/  F2FP.SATFINITE.E4M3.F32.PACK_AB_MERGE_C R153, R49, R46, R69 ;  /* 0x0000002e3199723e */ /* 0x000fe20004807045 */
[----:B------:R-:W1:Y:S01]  /*2f00*/  MUFU.EX2 R11, R11 ;  /* 0x0000000b000b7308 */ /* 0x000e620000000800 */
[----:B0-----:R-:W-:-:S01]  /*2f10*/  FFMA.FTZ R92, R119, UR49, -R51 ;  /* 0x00000031775c7c23 */ /* 0x001fc20008010833 */
[----:B------:R-:W-:Y:S01]  /*2f20*/  FADD.FTZ R102, R80, R93 ;  /* 0x0000005d50667221 */ /* 0x000fe20000010000 */
[----:B------:R-:W-:-:S02]  /*2f30*/  IMAD.MOV.U32 R49, RZ, RZ, R55 ;  /* 0x000000ffff317224 */ /* 0x000fc400078e0037 */
[----:B------:R-:W-:-:S03]  /*2f40*/  IMAD.MOV.U32 R46, RZ, RZ, R55 ;  /* 0x000000ffff2e7224 */ /* 0x000fc600078e0037 */
[----:B------:R-:W0:Y:S08]  /*2f50*/  MUFU.EX2 R81, R81 ;  /* 0x0000005100517308 */ /* 0x000e300000000800 */
[----:B------:R-:W2:Y:S01]  /*2f60*/  MUFU.EX2 R14, R14 ;  /* 0x0000000e000e7308 */ /* 0x000ea20000000800 */
[----:B-1----:R-:W-:-:S07]  /*2f70*/  FADD.FTZ R87, R11, R100 ;  /* 0x000000640b577221 */ /* 0x002fce0000010000 */
[----:B------:R-:W1:Y:S01]  /*2f80*/  MUFU.EX2 R92, R92 ;  /* 0x0000005c005c7308 */ /* 0x000e620000000800 */
[----:B0-----:R-:W-:-:S07]  /*2f90*/  FADD.FTZ R93, R81, R102 ;  /* 0x00000066515d7221 */ /* 0x001fce0000010000 */
[----:B------:R-:W-:Y:S01]  /*2fa0*/  MUFU.EX2 R73, R73 ;  /* 0x0000004900497308 */ /* 0x000fe20000000800 */
[----:B--2---:R-:W-:-:S01]  /*2fb0*/  FADD.FTZ R62, R14, R87 ;  /* 0x000000570e3e7221 */ /* 0x004fc20000010000 */
[----:B------:R-:W-:-:S03]  /*2fc0*/  F2FP.SATFINITE.E4M3.F32.PACK_AB_MERGE_C R154, R14, R11, RZ ;  /* 0x0000000b0e9a723e */ /* 0x000fc600048070ff */
[----:B------:R-:W-:Y:S01]  /*2fd0*/  FADD.FTZ R87, R13, R62 ;  /* 0x0000003e0d577221 */ /* 0x000fe20000010000 */
[----:B------:R-:W-:Y:S02]  /*2fe0*/  F2FP.SATFINITE.E4M3.F32.PACK_AB_MERGE_C R154, R12, R9, R154 ;  /* 0x000000090c9a723e */ /* 0x000fe4000480709a */
[----:B------:R-:W0:Y:S01]  /*2ff0*/  MUFU.EX2 R20, R20 ;  /* 0x0000001400147308 */ /* 0x000e220000000800 */
[----:B-1----:R-:W-:-:S04]  /*3000*/  F2FP.SATFINITE.E4M3.F32.PACK_AB_MERGE_C R81, R92, R81, RZ ;  /* 0x000000515c51723e */ /* 0x002fc800048070ff */
[----:B------:R-:W-:-:S03]  /*3010*/  F2FP.SATFINITE.E4M3.F32.PACK_AB_MERGE_C R155, R80, R65, R81 ;  /* 0x00000041509b723e */ /* 0x000fc60004807051 */
[----:B------:R-:W-:Y:S08]  /*3020*/  MUFU.EX2 R88, R88 ;  /* 0x0000005800587308 */ /* 0x000ff00000000800 */
[----:B------:R-:W-:Y:S01]  /*3030*/  MUFU.EX2 R85, R85 ;  /* 0x0000005500557308 */ /* 0x000fe20000000800 */
[----:B0-----:R-:W-:-:S04]  /*3040*/  FADD.FTZ R62, R20, R87 ;  /* 0x00000057143e7221 */ /* 0x001fc80000010000 */
[----:B------:R-:W-:Y:S01]  /*3050*/  FADD.FTZ R87, R15, R62 ;  /* 0x0000003e0f577221 */ /* 0x000fe20000010000 */
[----:B------:R-:W-:-:S02]  /*3060*/  FFMA.FTZ R62, R26, UR49, -R51 ;  /* 0x000000311a3e7c23 */ /* 0x000fc40008010833 */
[----:B------:R-:W0:Y:S08]  /*3070*/  MUFU.EX2 R24, R24 ;  /* 0x0000001800187308 */ /* 0x000e300000000800 */
[----:B------:R-:W1:Y:S08]  /*3080*/  MUFU.EX2 R94, R94 ;  /* 0x0000005e005e7308 */ /* 0x000e700000000800 */
[----:B------:R2:W-:Y:S01]  /*3090*/  MUFU.EX2 R4, R86 ;  /* 0x0000005600047308 */ /* 0x0005e20000000800 */
[----:B0-----:R-:W-:-:S01]  /*30a0*/  FADD.FTZ R100, R24, R87 ;  /* 0x0000005718647221 */ /* 0x001fc20000010000 */
[----:B------:R-:W-:Y:S01]  /*30b0*/  F2FP.SATFINITE.E4M3.F32.PACK_AB_MERGE_C R136, R24, R15, RZ ;  /* 0x0000000f1888723e */ /* 0x000fe200048070ff */
[----:B------:R-:W-:-:S03]  /*30c0*/  IMAD.MOV.U32 R24, RZ, RZ, R55 ;  /* 0x000000ffff187224 */ /* 0x000fc600078e0037 */
[----:B------:R-:W-:Y:S02]  /*30d0*/  F2FP.SATFINITE.E4M3.F32.PACK_AB_MERGE_C R136, R20, R13, R136 ;  /* 0x0000000d1488723e */ /* 0x000fe40004807088 */
[----:B------:R0:W3:Y:S01]  /*30e0*/  MUFU.EX2 R21, R96 ;  /* 0x0000006000157308 */ /* 0x0000e20000000800 */
[----:B--2---:R-:W-:-:S04]  /*30f0*/  FADD.FTZ R86, R92, R93 ;  /* 0x0000005d5c567221 */ /* 0x004fc80000010000 */
[----:B------:R-:W-:-:S03]  /*3100*/  FADD.FTZ R93, R73, R86 ;  /* 0x00000056495d7221 */ /* 0x000fc60000010000 */
[----:B------:R-:W2:Y:S01]  /*3110*/  MUFU.EX2 R77, R77 ;  /* 0x0000004d004d7308 */ /* 0x000ea20000000800 */
[----:B------:R-:W-:-:S01]  /*3120*/  FADD.FTZ R86, R88, R93 ;  /* 0x0000005d58567221 */ /* 0x000fc20000010000 */
[----:B0-----:R-:W-:-:S03]  /*3130*/  FFMA.FTZ R96, R103, UR49, -R51 ;  /* 0x0000003167607c23 */ /* 0x001fc60008010833 */
[----:B------:R-:W-:Y:S01]  /*3140*/  FADD.FTZ R93, R85, R86 ;  /* 0x00000056555d7221 */ /* 0x000fe20000010000 */
[----:B------:R-:W-:-:S01]  /*3150*/  FFMA.FTZ R86, R27, UR49, -R51 ;  /* 0x000000311b567c23 */ /* 0x000fc20008010833 */
[----:B------:R-:W-:Y:S01]  /*3160*/  FFMA.FTZ R51, R56, UR49, -R51 ;  /* 0x0000003138337c23 */ /* 0x000fe20008010833 */
[----:B------:R-:W0:Y:S01]  /*3170*/  MUFU.EX2 R28, R28 ;  /* 0x0000001c001c7308 */ /* 0x000e220000000800 */
[----:B-1----:R-:W-:-:S01]  /*3180*/  FADD.FTZ R102, R94, R93 ;  /* 0x0000005d5e667221 */ /* 0x002fc20000010000 */
[----:B---3--:R-:W-:Y:S01]  /*3190*/  FADD.FTZ R27, R21, R100 ;  /* 0x00000064151b7221 */ /* 0x008fe20000010000 */
[----:B------:R-:W-:-:S04]  /*31a0*/  F2FP.SATFINITE.E4M3.F32.PACK_AB_MERGE_C R85, R94, R85, RZ ;  /* 0x000000555e55723e */ /* 0x000fc800048070ff */
[----:B------:R-:W-:Y:S01]  /*31b0*/  F2FP.SATFINITE.E4M3.F32.PACK_AB_MERGE_C R137, R88, R73, R85 ;  /* 0x000000495889723e */ /* 0x000fe20004807055 */
[----:B------:R-:W1:Y:S01]  /*31c0*/  MUFU.EX2 R90, R90 ;  /* 0x0000005a005a7308 */ /* 0x000e620000000800 */
[----:B--2---:R-:W-:-:S07]  /*31d0*/  FADD.FTZ R87, R77, R102 ;  /* 0x000000664d577221 */ /* 0x004fce0000010000 */
[----:B------:R-:W2:Y:S01]  /*31e0*/  MUFU.EX2 R89, R89 ;  /* 0x0000005900597308 */ /* 0x000ea20000000800 */
[----:B0-----:R-:W-:-:S07]  /*31f0*/  FADD.FTZ R100, R28, R27 ;  /* 0x0000001b1c647221 */ /* 0x001fce0000010000 */
[----:B------:R-:W0:Y:S01]  /*3200*/  MUFU.EX2 R32, R32 ;  /* 0x0000002000207308 */ /* 0x000e220000000800 */
[----:B-1----:R-:W-:-:S01]  /*3210*/  FADD.FTZ R102, R90, R87 ;  /* 0x000000575a667221 */ /* 0x002fc20000010000 */
[----:B------:R-:W-:-:S06]  /*3220*/  FADD.FTZ R87, R25, R100 ;  /* 0x0000006419577221 */ /* 0x000fcc0000010000 */
[----:B------:R-:W1:Y:S01]  /*3230*/  MUFU.EX2 R96, R96 ;  /* 0x0000006000607308 */ /* 0x000e620000000800 */
[----:B--2---:R-:W-:-:S07]  /*3240*/  FADD.FTZ R93, R89, R102 ;  /* 0x00000066595d7221 */ /* 0x004fce0000010000 */
[----:B------:R-:W2:Y:S01]  /*3250*/  MUFU.EX2 R74, R74 ;  /* 0x0000004a004a7308 */ /* 0x000ea20000000800 */
[----:B0-----:R-:W-:-:S01]  /*3260*/  FADD.FTZ R56, R32, R87 ;  /* 0x0000005720387221 */ /* 0x001fc20000010000 */
[----:B------:R-:W-:Y:S01]  /*3270*/  F2FP.SATFINITE.E4M3.F32.PACK_AB_MERGE_C R138, R32, R25, RZ ;  /* 0x00000019208a723e */ /* 0x000fe200048070ff */
[--C-:B------:R-:W-:Y:S02]  /*3280*/  IMAD.MOV.U32 R32, RZ, RZ, R55.reuse ;  /* 0x000000ffff207224 */ /* 0x100fe400078e0037 */
        /* <DEDUP_REMOVED lines=20> */
[----:B------:R-:W-:Y:S01]  /*33d0*/  FADD.FTZ R48, R48, R7 ;  /* 0x0000000730307221 */ /* 0x000fe20000010000 */
[----:B------:R-:W-:Y:S02]  /*33e0*/  IMAD.MOV.U32 R37, RZ, RZ, R55 ;  /* 0x000000ffff257224 */ /* 0x000fe400078e0037 */
[----:B------:R-:W-:Y:S01]  /*33f0*/  F2FP.SATFINITE.E4M3.F32.PACK_AB_MERGE_C R140, R36, R29, R140 ;  /* 0x0000001d248c723e */ /* 0x000fe2000480708c */
[----:B------:R-:W-:-:S01]  /*3400*/  FADD.FTZ R15, R33, R48 ;  /* 0x00000030210f7221 */ /* 0x000fc20000010000 */
[----:B------:R-:W-:Y:S01]  /*3410*/  IMAD.MOV.U32 R48, RZ, RZ, R55 ;  /* 0x000000ffff307224 */ /* 0x000fe200078e0037 */
[----:B------:R-:W1:Y:S01]  /*3420*/  MUFU.EX2 R40, R40 ;  /* 0x0000002800287308 */ /* 0x000e620000000800 */
[----:B--2---:R-:W-:-:S01]  /*3430*/  FADD.FTZ R11, R98, R11 ;  /* 0x0000000b620b7221 */ /* 0x004fc20000010000 */
[----:B------:R-:W-:Y:S01]  /*3440*/  F2FP.SATFINITE.E4M3.F32.PACK_AB_MERGE_C R91, R98, R91, RZ ;  /* 0x0000005b625b723e */ /* 0x000fe200048070ff */
[----:B------:R-:W-:-:S02]  /*3450*/  IMAD.MOV.U32 R36, RZ, RZ, R55 ;  /* 0x000000ffff247224 */ /* 0x000fc400078e0037 */
[----:B------:R-:W-:Y:S01]  /*3460*/  IMAD.MOV.U32 R29, RZ, RZ, R55 ;  /* 0x000000ffff1d7224 */ /* 0x000fe200078e0037 */
        /* <DEDUP_REMOVED lines=15> */
[--C-:B------:R-:W-:Y:S02]  /*3560*/  IMAD.MOV.U32 R50, RZ, RZ, R55.reuse ;  /* 0x000000ffff327224 */ /* 0x100fe400078e0037 */
[----:B------:R-:W2:Y:S01]  /*3570*/  MUFU.EX2 R59, R59 ;  /* 0x0000003b003b7308 */ /* 0x000ea20000000800 */
[C---:B0-----:R-:W-:Y:S01]  /*3580*/  F2FP.SATFINITE.E4M3.F32.PACK_AB_MERGE_C R82, R83.reuse, R82, RZ ;  /* 0x000000525352723e */ /* 0x041fe200048070ff */
[----:B------:R-:W-:Y:S01]  /*3590*/  FADD.FTZ R83, R83, R8 ;  /* 0x0000000853537221 */ /* 0x000fe20000010000 */
[----:B------:R-:W-:Y:S02]  /*35a0*/  IMAD.MOV.U32 R40, RZ, RZ, R55 ;  /* 0x000000ffff287224 */ /* 0x000fe400078e0037 */
[----:B------:R-:W-:Y:S01]  /*35b0*/  F2FP.SATFINITE.E4M3.F32.PACK_AB_MERGE_C R143, R79, R78, R82 ;  /* 0x0000004e4f8f723e */ /* 0x000fe20004807052 */
[----:B------:R-:W-:-:S01]  /*35c0*/  FADD.FTZ R10, R4, R83 ;  /* 0x00000053040a7221 */ /* 0x000fc20000010000 */
[----:B------:R-:W-:Y:S01]  /*35d0*/  IMAD.MOV.U32 R33, RZ, RZ, R55 ;  /* 0x000000ffff217224 */ /* 0x000fe200078e0037 */
[----:B------:R-:W0:Y:S01]  /*35e0*/  MUFU.EX2 R39, R39 ;  /* 0x0000002700277308 */ /* 0x000e220000000800 */
[----:B-1----:R-:W-:-:S01]  /*35f0*/  FADD.FTZ R8, R34, R31 ;  /* 0x0000001f22087221 */ /* 0x002fc20000010000 */
[----:B------:R-:W-:-:S03]  /*3600*/  IMAD.MOV.U32 R31, RZ, RZ, R55 ;  /* 0x000000ffff1f7224 */ /* 0x000fc600078e0037 */
        /* <DEDUP_REMOVED lines=15> */
[--C-:B------:R-:W-:Y:S02]  /*3700*/  IMAD.MOV.U32 R35, RZ, RZ, R55.reuse ;  /* 0x000000ffff237224 */ /* 0x100fe400078e0037 */
[----:B------:R-:W-:Y:S01]  /*3710*/  F2FP.SATFINITE.E4M3.F32.PACK_AB_MERGE_C R145, R59, R4, R58 ;  /* 0x000000043b91723e */ /* 0x000fe2000480703a */
[----:B------:R-:W-:Y:S02]  /*3720*/  IMAD.MOV.U32 R34, RZ, RZ, R55 ;  /* 0x000000ffff227224 */ /* 0x000fe400078e0037 */
        /* <DEDUP_REMOVED lines=8> */
[----:B------:R-:W1:Y:S08]  /*37b0*/  MUFU.EX2 R70, R70 ;  /* 0x0000004600467308 */ /* 0x000e700000000800 */
[----:B------:R-:W2:Y:S01]  /*37c0*/  MUFU.EX2 R71, R71 ;  /* 0x0000004700477308 */ /* 0x000ea20000000800 */
[----:B0-----:R-:W-:Y:S01]  /*37d0*/  F2FP.SATFINITE.E4M3.F32.PACK_AB_MERGE_C R11, R68, R61, RZ ;  /* 0x0000003d440b723e */ /* 0x001fe200048070ff */
[----:B------:R-:W-:-:S03]  /*37e0*/  FADD.FTZ R61, R61, R10 ;  /* 0x0000000a3d3d7221 */ /* 0x000fc60000010000 */
[----:B------:R-:W-:Y:S01]  /*37f0*/  F2FP.SATFINITE.E4M3.F32.PACK_AB_MERGE_C R146, R64, R57, R11 ;  /* 0x000000394092723e */ /* 0x000fe2000480700b */
[----:B------:R-:W-:-:S02]  /*3800*/  FADD.FTZ R68, R68, R61 ;  /* 0x0000003d44447221 */ /* 0x000fc40000010000 */
[----:B------:R-:W-:Y:S01]  /*3810*/  MUFU.EX2 R45, R45 ;  /* 0x0000002d002d7308 */ /* 0x000fe20000000800 */
[----:B-1----:R-:W-:-:S07]  /*3820*/  FADD.FTZ R8, R70, R9 ;  /* 0x0000000946087221 */ /* 0x002fce0000010000 */
[----:B------:R-:W0:Y:S01]  /*3830*/  MUFU.EX2 R76, R76 ;  /* 0x0000004c004c7308 */ /* 0x000e220000000800 */
[----:B--2---:R-:W-:-:S01]  /*3840*/  FADD.FTZ R8, R71, R8 ;  /* 0x0000000847087221 */ /* 0x004fc20000010000 */
        /* <DEDUP_REMOVED lines=28> */
[----:B------:R-:W2:Y:S01]  /*3a10*/  MUFU.EX2 R42, R42 ;  /* 0x0000002a002a7308 */ /* 0x000ea20000000800 */
[----:B-1----:R-:W-:-:S07]  /*3a20*/  FADD.FTZ R5, R47, R76 ;  /* 0x0000004c2f057221 */ /* 0x002fce0000010000 */
[----:B------:R-:W1:Y:S01]  /*3a30*/  MUFU.EX2 R54, R54 ;  /* 0x0000003600367308 */ /* 0x000e620000000800 */
[----:B0-----:R-:W-:-:S07]  /*3a40*/  FADD.FTZ R9, R53, R8 ;  /* 0x0000000835097221 */ /* 0x001fce0000010000 */
[----:B------:R-:W-:Y:S01]  /*3a50*/  MUFU.EX2 R44, R44 ;  /* 0x0000002c002c7308 */ /* 0x000fe20000000800 */
[----:B--2---:R-:W-:-:S07]  /*3a60*/  FADD.FTZ R5, R42, R5 ;  /* 0x000000052a057221 */ /* 0x004fce0000010000 */
[----:B------:R-:W0:Y:S01]  /*3a70*/  MUFU.EX2 R43, R43 ;  /* 0x0000002b002b7308 */ /* 0x000e220000000800 */
[----:B-1----:R-:W-:-:S07]  /*3a80*/  FADD.FTZ R9, R54, R9 ;  /* 0x0000000936097221 */ /* 0x002fce0000010000 */
[----:B------:R-:W1:Y:S08]  /*3a90*/  MUFU.EX2 R38, R38 ;  /* 0x0000002600267308 */ /* 0x000e700000000800 */
[----:B------:R-:W2:Y:S01]  /*3aa0*/  MUFU.EX2 R51, R51 ;  /* 0x0000003300337308 */ /* 0x000ea20000000800 */
[----:B0-----:R-:W-:Y:S01]  /*3ab0*/  F2FP.SATFINITE.E4M3.F32.PACK_AB_MERGE_C R10, R43, R44, RZ ;  /* 0x0000002c2b0a723e */ /* 0x001fe200048070ff */
[----:B------:R-:W-:-:S03]  /*3ac0*/  FADD.FTZ R44, R44, R5 ;  /* 0x000000052c2c7221 */ /* 0x000fc60000010000 */
[----:B------:R-:W-:Y:S01]  /*3ad0*/  F2FP.SATFINITE.E4M3.F32.PACK_AB_MERGE_C R150, R42, R47, R10 ;  /* 0x0000002f2a96723e */ /* 0x000fe2000480700a */
[----:B------:R-:W-:-:S01]  /*3ae0*/  FADD.FTZ R5, R43, R44 ;  /* 0x0000002c2b057221 */ /* 0x000fc20000010000 */
[----:B------:R-:W-:Y:S02]  /*3af0*/  IMAD.MOV.U32 R47, RZ, RZ, R55 ;  /* 0x000000ffff2f7224 */ /* 0x000fe400078e0037 */
[----:B-1----:R-:W-:-:S01]  /*3b00*/  FADD.FTZ R4, R38, R9 ;  /* 0x0000000926047221 */ /* 0x002fc20000010000 */
[--C-:B------:R-:W-:Y:S02]  /*3b10*/  IMAD.MOV.U32 R44, RZ, RZ, R55.reuse ;  /* 0x000000ffff2c7224 */ /* 0x100fe400078e0037 */
[--C-:B------:R-:W-:Y:S02]  /*3b20*/  IMAD.MOV.U32 R43, RZ, RZ, R55.reuse ;  /* 0x000000ffff2b7224 */ /* 0x100fe400078e0037 */
[--C-:B------:R-:W-:Y:S01]  /*3b30*/  IMAD.MOV.U32 R42, RZ, RZ, R55.reuse ;  /* 0x000000ffff2a7224 */ /* 0x100fe200078e0037 */
[C---:B--2---:R-:W-:Y:S01]  /*3b40*/  F2FP.SATFINITE.E4M3.F32.PACK_AB_MERGE_C R8, R51.reuse, R38, RZ ;  /* 0x000000263308723e */ /* 0x044fe200048070ff */
[----:B------:R-:W-:Y:S01]  /*3b50*/  FADD.FTZ R4, R51, R4 ;  /* 0x0000000433047221 */ /* 0x000fe20000010000 */
[----:B------:R-:W-:-:S02]  /*3b60*/  IMAD.MOV.U32 R51, RZ, RZ, R55 ;  /* 0x000000ffff337224 */ /* 0x000fc400078e0037 */
        /* <DEDUP_REMOVED lines=26> */
.L_x_10778:
[----:B------:R-:W-:-:S04]  /*3d10*/  UISETP.NE.AND UP0, UPT, UR17, 0x1, UPT ;  /* 0x000000011100788c */ /* 0x000fc8000bf05270 */
[----:B------:R-:W-:-:S04]  /*3d20*/  USEL UR42, URZ, 0x1, UP0 ;  /* 0x000000013f2a7887 */ /* 0x000fc80008000000 */
[----:B------:R-:W-:Y:S01]  /*3d30*/  ULOP3.LUT UR42, UR18, UR42, URZ, 0x3c, !UPT ;  /* 0x0000002a122a7292 */ /* 0x000fe2000f8e3c3f */
[----:B------:R-:W-:Y:S11]  /*3d40*/  @!P0 BRA `(.L_x_10769) ;  /* 0x0000000000048947 */ /* 0x000ff60003800000 */
[----:B------:R-:W-:Y:S01]  /*3d50*/  BPT.TRAP 0x1 ;  /* 0x000000040000795c */ /* 0x000fe20000300000 */
.L_x_10769:
        /* <DEDUP_REMOVED lines=9> */
.L_x_10770:
[----:B-1----:R-:W-:Y:S05]  /*3df0*/  @P1 BRA `(.L_x_10771) ;  /* 0x0000000000081947 */ /* 0x002fea0003800000 */
[----:B------:R-:W1:Y:S02]  /*3e00*/  SYNCS.PHASECHK.TRANS64.TRYWAIT P1, [UR16+0x13230], R3 ;  /* 0x01323003ff0075a7 */ /* 0x000e640008020150 */
[----:B-1----:R-:W-:Y:S05]  /*3e10*/  @!P1 BRA `(.L_x_10772) ;  /* 0x0000006800189947 */ /* 0x002fea0003800000 */
.L_x_10771:
[----:B------:R-:W-:Y:S01]  /*3e20*/  R2UR UR19, R0 ;  /* 0x00000000001372ca */ /* 0x000fe200000e0000 */
[----:B------:R-:W-:Y:S01]  /*3e30*/  WARPGROUP.ARRIVE ;  /* 0x00000000000079c5 */ /* 0x000fe20000000000 */
[----:B------:R-:W-:Y:S01]  /*3e40*/  UMOV UR39, 0x80000020 ;  /* 0x8000002000277882 */ /* 0x000fe20000000000 */
[----:B------:R-:W-:Y:S01]  /*3e50*/  UMOV UR8, UR36 ;  /* 0x0000002400087c82 */ /* 0x000fe20008000000 */
[----:B------:R-:W-:Y:S01]  /*3e60*/  UMOV UR9, UR37 ;  /* 0x0000002500097c82 */ /* 0x000fe20008000000 */
[----:B------:R-:W-:Y:S01]  /*3e70*/  UMOV UR11, 0x80000020 ;  /* 0x80000020000b7882 */ /* 0x000fe20000000000 */
[----:B------:R-:W-:Y:S01]  /*3e80*/  UMOV UR12, UR36 ;  /* 0x00000024000c7c82 */ /* 0x000fe20008000000 */
[----:B------:R-:W-:Y:S01]  /*3e90*/  UMOV UR13, UR37 ;  /* 0x00000025000d7c82 */ /* 0x000fe20008000000 */
[----:B------:R-:W-:Y:S01]  /*3ea0*/  UMOV UR15, 0x80000020 ;  /* 0x80000020000f7882 */ /* 0x000fe20000000000 */
[----:B------:R-:W-:-:S04]  /*3eb0*/  UMOV UR7, 0x80000020 ;  /* 0x8000002000077882 */ /* 0x000fc80000000000 */
[----:B------:R-:W-:-:S04]  /*3ec0*/  UIMAD UR19, UR43, 0x280, UR19 ;  /* 0x000002802b1378a4 */ /* 0x000fc8000f8e0213 */
[----:B------:R-:W-:Y:S02]  /*3ed0*/  UIADD3 UR10, UR19, 0x80, URZ ;  /* 0x00000080130a7890 */ /* 0x000fe4000fffe03f */
[----:B------:R-:W-:Y:S02]  /*3ee0*/  UIADD3 UR14, UR19, 0x100, URZ ;  /* 0x00000100130e7890 */ /* 0x000fe4000fffe03f */
[----:B------:R-:W-:Y:S01]  /*3ef0*/  UMOV UR38, UR19 ;  /* 0x0000001300267c82 */ /* 0x000fe20008000000 */
[----:B------:R-:W-:Y:S01]  /*3f00*/  UIADD3 UR6, UR19, 0x200, URZ ;  /* 0x0000020013067890 */ /* 0x000fe2000fffe03f */
        /* <DEDUP_REMOVED lines=49> */
.L_x_10773:
[----:B------:R-:W-:Y:S01]  /*4220*/  ULEA UR9, UR17, UR48, 0x3 ;  /* 0x0000003011097291 */ /* 0x000fe2000f8e183f */
[----:B01----:R-:W-:-:S05]  /*4230*/  IMAD.U32 R3, RZ, RZ, UR18 ;  /* 0x00000012ff037e24 */ /* 0x003fca000f8e00ff */
[----:B------:R-:W-:-:S04]  /*4240*/  SHF.L.U32 R3, R3, 0x1f, RZ ;  /* 0x0000001f03037819 */ /* 0x000fc800000006ff */
[----:B------:R0:W1:Y:S01]  /*4250*/  SYNCS.PHASECHK.TRANS64.TRYWAIT P1, [UR9+0x13250], R3 ;  /* 0x01325003ff0075a7 */ /* 0x0000620008020149 */
[----:B------:R-:W-:Y:S05]  /*4260*/  @!P0 BRA `(.L_x_10774) ;  /* 0x0000000000048947 */ /* 0x000fea0003800000 */
[----:B------:R-:W-:Y:S01]  /*4270*/  BPT.TRAP 0x1 ;  /* 0x000000040000795c */ /* 0x000fe20000300000 */
.L_x_10774:
[----:B-1----:R-:W-:Y:S05]  /*4280*/  @P1 BRA `(.L_x_10775) ;  /* 0x0000000000081947 */ /* 0x002fea0003800000 */
[----:B------:R-:W1:Y:S02]  /*4290*/  SYNCS.PHASECHK.TRANS64.TRYWAIT P1, [UR9+0x13250], R3 ;  /* 0x01325003ff0075a7 */ /* 0x000e640008020149 */
[----:B-1----:R-:W-:Y:S05]  /*42a0*/  @!P1 BRA `(.L_x_10776) ;  /* 0x00000064000c9947 */ /* 0x002fea0003800000 */
.L_x_10775:
[----:B-1----:R-:W-:Y:S01]  /*42b0*/  FMNMX.FTZ R6, R120, R7, !PT ;  /* 0x0000000778067209 */ /* 0x002fe20007810000 */
[----:B------:R-:W-:Y:S01]  /*42c0*/  UIADD3 UR6, UR48, 0x1000, URZ ;  /* 0x0000100030067890 */ /* 0x000fe2000fffe03f */
[----:B------:R-:W-:Y:S01]  /*42d0*/  FMNMX.FTZ R8, R122, R9, !PT ;  /* 0x000000097a087209 */ /* 0x000fe20007810000 */
[----:B------:R-:W-:Y:S01]  /*42e0*/  WARPGROUP.ARRIVE ;  /* 0x00000000000079c5 */ /* 0x000fe20000000000 */
[----:B0-----:R-:W-:Y:S01]  /*42f0*/  FMNMX.FTZ R3, R121, R6, !PT ;  /* 0x0000000679037209 */ /* 0x001fe20007810000 */
[----:B------:R-:W-:Y:S01]  /*4300*/  USHF.R.U32.HI UR6, URZ, 0x4, UR6 ;  /* 0x000000043f067899 */ /* 0x000fe20008011606 */
[----:B------:R-:W-:Y:S01]  /*4310*/  FMNMX.FTZ R11, R123, R8, !PT ;  /* 0x000000087b0b7209 */ /* 0x000fe20007810000 */
[----:B------:R-:W-:Y:S01]  /*4320*/  UMOV UR7, 0xc0000010 ;  /* 0xc000001000077882 */ /* 0x000fe20000000000 */
        /* <DEDUP_REMOVED lines=11> */
[----:B------:R-:W-:Y:S01]  /*43e0*/  FMNMX.FTZ R6, R132, R3, !PT ;  /* 0x0000000384067209 */ /* 0x000fe20007810000 */
[----:B------:R-:W-:Y:S01]  /*43f0*/  UMOV UR6, UR8 ;  /* 0x0000000800067c82 */ /* 0x000fe20008000000 */
[----:B------:R-:W-:Y:S01]  /*4400*/  FMNMX.FTZ R8, R134, R11, !PT ;  /* 0x0000000b86087209 */ /* 0x000fe20007810000 */
[----:B------:R-:W-:Y:S01]  /*4410*/  QGMMA.64x64x32.F32.E4M3.E4M3 R24, R152, gdesc[UR4], R24, gsb0 ;  /* 0x00e0000498187df3 */ /* 0x000fe20008000818 */
[----:B------:R-:W-:Y:S01]  /*4420*/  FMNMX.FTZ R3, R133, R6, !PT ;  /* 0x0000000685037209 */ /* 0x000fe20007810000 */
        /* <DEDUP_REMOVED lines=39> */
[----:B------:R-:W-:Y:S01]  /*46a0*/  FMNMX.FTZ R6, R76, R3, !PT ;  /* 0x000000034c067209 */ /* 0x000fe20007810000 */
[----:B------:R-:W-:Y:S02]  /*46b0*/  WARPGROUP.DEPBAR.LE gsb0, 0x0 ;  /* 0x00008000000079c5 */ /* 0x000fe40000010000 */
[----:B------:R-:W-:Y:S01]  /*46c0*/  FMNMX.FTZ R8, R78, R11, !PT ;  /* 0x0000000b4e087209 */ /* 0x000fe20007810000 */
[----:B------:R-:W-:Y:S01]  /*46d0*/  WARPGROUP.ARRIVE ;  /* 0x00000000000079c5 */ /* 0x000fe20000000000 */
[----:B------:R-:W-:-:S05]  /*46e0*/  FMNMX.FTZ R3, R77, R6, !PT ;  /* 0x000000064d037209 */ /* 0x000fca0007810000 */
[----:B------:R-:W0:Y:S01]  /*46f0*/  S2R R155, SR_TID.X ;  /* 0x00000000009b7919 */ /* 0x000e220000002100 */
[----:B------:R-:W-:Y:S02]  /*4700*/  FMNMX.FTZ R11, R79, R8, !PT ;  /* 0x000000084f0b7209 */ /* 0x000fe40007810000 */
        /* <DEDUP_REMOVED lines=28> */
[----:B------:R-:W0:Y:S04]  /*48d0*/  SHFL.BFLY PT, R3, R6, 0x2, 0x1f ;  /* 0x0c401f0006037f89 */ /* 0x000e2800000e0000 */
[----:B------:R-:W1:Y:S01]  /*48e0*/  SHFL.BFLY PT, R11, R8, 0x2, 0x1f ;  /* 0x0c401f00080b7f89 */ /* 0x000e6200000e0000 */
[----:B0-----:R-:W-:Y:S02]  /*48f0*/  FMNMX.FTZ R10, R6, R3, !PT ;  /* 0x00000003060a7209 */ /* 0x001fe40007810000 */
[----:B-1----:R-:W-:-:S03]  /*4900*/  FMNMX.FTZ R11, R8, R11, !PT ;  /* 0x0000000b080b7209 */ /* 0x002fc60007810000 */
[----:B------:R-:W0:Y:S01]  /*4910*/  SHFL.BFLY PT, R3, R10, 0x1, 0x1f ;  /* 0x0c201f000a037f89 */ /* 0x000e2200000e0000 */
[----:B------:R-:W-:Y:S02]  /*4920*/  WARPGROUP.DEPBAR.LE gsb0, 0x0 ;  /* 0x00008000000079c5 */ /* 0x000fe40000010000 */
[----:B------:R-:W-:Y:S01]  /*4930*/  WARPGROUP.ARRIVE ;  /* 0x00000000000079c5 */ /* 0x000fe20000000000 */
[----:B------:R-:W1:Y:S05]  /*4940*/  SHFL.BFLY PT, R12, R11, 0x1, 0x1f ;  /* 0x0c201f000b0c7f89 */ /* 0x000e6a00000e0000 */
[----:B------:R-:W-:Y:S01]  /*4950*/  QGMMA.64x64x32.F32.E4M3.E4M3 R24, R140, gdesc[UR4], R24, gsb0 ;  /* 0x00e000048c187df3 */ /* 0x000fe20008000818 */
[----:B------:R-:W-:Y:S01]  /*4960*/  UIADD3 UR6, UR8, 0x180, URZ ;  /* 0x0000018008067890 */ /* 0x000fe2000fffe03f */
[----:B------:R-:W-:Y:S01]  /*4970*/  UMOV UR7, 0xc0000010 ;  /* 0xc000001000077882 */ /* 0x000fe20000000000 */
        /* <DEDUP_REMOVED lines=57> */
[----:B------:R-:W-:-:S02]  /*4d10*/  WARPGROUP.DEPBAR.LE gsb0, 0x0 ;  /* 0x00008000000079c5 */ /* 0x000fc40000010000 */
[----:B------:R-:W-:Y:S01]  /*4d20*/  WARPGROUP.ARRIVE ;  /* 0x00000000000079c5 */ /* 0x000fe20000000000 */
[----:B------:R-:W-:-:S01]  /*4d30*/  FFMA.FTZ R125, R131, UR49, -R69 ;  /* 0x00000031837d7c23 */ /* 0x000fc20008010845 */
[--C-:B------:R-:W-:Y:S01]  /*4d40*/  FFMA.FTZ R126, R134, UR49, -R69.reuse ;  /* 0x00000031867e7c23 */ /* 0x100fe20008010845 */
[----:B------:R-:W-:-:S01]  /*4d50*/  FFMA.FTZ R127, R135, UR49, -R69 ;  /* 0x00000031877f7c23 */ /* 0x000fc20008010845 */
[--C-:B------:R-:W-:Y:S01]  /*4d60*/  FFMA.FTZ R106, R106, UR49, -R69.reuse ;  /* 0x000000316a6a7c23 */ /* 0x100fe20008010845 */
[----:B------:R-:W-:Y:S01]  /*4d70*/  MUFU.EX2 R7, R7 ;  /* 0x0000000700077308 */ /* 0x000fe20000000800 */
[----:B------:R-:W-:Y:S01]  /*4d80*/  QGMMA.64x64x32.F32.E4M3.E4M3 R24, R144, gdesc[UR4], R24, gsb0 ;  /* 0x00e0000490187df3 */ /* 0x000fe20008000818 */
[----:B------:R-:W-:-:S01]  /*4d90*/  FFMA.FTZ R107, R107, UR49, -R69 ;  /* 0x000000316b6b7c23 */ /* 0x000fc20008010845 */
[--C-:B------:R-:W-:Y:S01]  /*4da0*/  FFMA.FTZ R110, R110, UR49, -R69.reuse ;  /* 0x000000316e6e7c23 */ /* 0x100fe20008010845 */
[----:B------:R-:W-:-:S01]  /*4db0*/  FFMA.FTZ R111, R111, UR49, -R69 ;  /* 0x000000316f6f7c23 */ /* 0x000fc20008010845 */
[--C-:B------:R-:W-:Y:S01]  /*4dc0*/  FFMA.FTZ R114, R114, UR49, -R69.reuse ;  /* 0x0000003172727c23 */ /* 0x100fe20008010845 */
[----:B------:R-:W-:-:S01]  /*4dd0*/  FFMA.FTZ R115, R115, UR49, -R69 ;  /* 0x0000003173737c23 */ /* 0x000fc20008010845 */
[----:B------:R-:W-:Y:S01]  /*4de0*/  FFMA.FTZ R118, R118, UR49, -R69 ;  /* 0x0000003176767c23 */ /* 0x000fe20008010845 */
        /* <DEDUP_REMOVED lines=11> */
[----:B------:R-:W-:Y:S01]  /*4ea0*/  UIADD3 UR6, UR8, 0x200, URZ ;  /* 0x0000020008067890 */ /* 0x000fe2000fffe03f */
[--C-:B------:R-:W-:Y:S01]  /*4eb0*/  FFMA.FTZ R103, R103, UR49, -R69.reuse ;  /* 0x0000003167677c23 */ /* 0x100fe20008010845 */
[----:B------:R-:W-:-:S01]  /*4ec0*/  FFMA.FTZ R74, R74, UR49, -R69 ;  /* 0x000000314a4a7c23 */ /* 0x000fc20008010845 */
[----:B------:R-:W-:Y:S01]  /*4ed0*/  UMOV UR7, 0xc0000010 ;  /* 0xc000001000077882 */ /* 0x000fe20000000000 */
        /* <DEDUP_REMOVED lines=31> */
[----:B0-----:R-:W-:-:S01]  /*50d0*/  FADD.FTZ R4, R14, R5 ;  /* 0x000000050e047221 */ /* 0x001fc20000010000 */
[----:B------:R-:W-:-:S06]  /*50e0*/  WARPGROUP.ARRIVE ;  /* 0x00000000000079c5 */ /* 0x000fcc0000000000 */
[----:B------:R-:W0:Y:S01]  /*50f0*/  MUFU.EX2 R125, R125 ;  /* 0x0000007d007d7308 */ /* 0x000e220000000800 */
[----:B--2---:R-:W-:-:S01]  /*5100*/  FADD.FTZ R128, R124, R129 ;  /* 0x000000817c807221 */ /* 0x004fc20000010000 */
[----:B------:R-:W-:Y:S06]  /*5110*/  QGMMA.64x64x32.F32.E4M3.E4M3 R24, R148, gdesc[UR4], R24, gsb0 ;  /* 0x00e0000494187df3 */ /* 0x000fec0008000818 */
        /* <DEDUP_REMOVED lines=107> */
[----:B------:R-:W-:-:S04]  /*57d0*/  IMAD.U32 R4, RZ, RZ, UR16 ;  /* 0x00000010ff047e24 */ /* 0x000fc8000f8e00ff */
[----:B------:R-:W-:Y:S02]  /*57e0*/  @!P1 VIADD R4, R4, 0x13240 ;  /* 0x0001324004049836 */ /* 0x000fe40000000000 */
[----:B------:R-:W0:Y:S01]  /*57f0*/  MUFU.EX2 R58, R58 ;  /* 0x0000003a003a7308 */ /* 0x000e220000000800 */
[----:B--2---:R-:W-:-:S02]  /*5800*/  FADD.FTZ R129, R87, R128 ;  /* 0x0000008057817221 */ /* 0x004fc40000010000 */
[----:B------:R-:W-:-:S04]  /*5810*/  @!P1 PRMT R4, RZ, 0x654, R4 ;  /* 0x00000654ff049816 */ /* 0x000fc80000000004 */
[----:B------:R2:W-:Y:S01]  /*5820*/  @!P1 SYNCS.ARRIVE.TRANS64.RED.A1T0 RZ, [R4+URZ], RZ ;  /* 0x000000ff04ff99a7 */ /* 0x0005e2000810043f */
        /* <DEDUP_REMOVED lines=32> */
.L_x_10777:
        /* <DEDUP_REMOVED lines=78> */
[----:B------:R-:W-:Y:S01]  /*5f10*/  IMAD.MOV.U32 R9, RZ, RZ, R6 ;  /* 0x000000ffff097224 */ /* 0x000fe200078e0006 */
[----:B------:R-:W-:Y:S01]  /*5f20*/  F2FP.SATFINITE.E4M3.F32.PACK_AB_MERGE_C R149, R59, R58, R62 ;  /* 0x0000003a3b95723e */ /* 0x000fe2000480703e */
[----:B------:R-:W-:Y:S01]  /*5f30*/  IMAD.MOV.U32 R7, RZ, RZ, R3 ;  /* 0x000000ffff077224 */ /* 0x000fe200078e0003 */
[----:B------:R-:W-:Y:S01]  /*5f40*/  F2FP.SATFINITE.E4M3.F32.PACK_AB_MERGE_C R151, R67, R66, R69 ;  /* 0x000000424397723e */ /* 0x000fe20004807045 */
[----:B------:R-:W-:Y:S06]  /*5f50*/  @P1 BRA `(.L_x_10778) ;  /* 0xffffffdc006c1947 */ /* 0x000fec000383ffff */
.L_x_10768:
[----:B------:R-:W-:Y:S06]  /*5f60*/  BAR.ARV 0x8, 0x200 ;  /* 0x0208000000007b1d */ /* 0x000fec0000002000 */
[----:B------:R-:W-:Y:S05]  /*5f70*/  @!P0 BRA `(.L_x_10779) ;  /* 0x0000000000048947 */ /* 0x000fea0003800000 */
[----:B------:R-:W-:Y:S01]  /*5f80*/  BPT.TRAP 0x1 ;  /* 0x000000040000795c */ /* 0x000fe20000300000 */
.L_x_10779:
[----:B------:R-:W-:Y:S01]  /*5f90*/  ULEA UR4, UR43, UR48, 0x3 ;  /* 0x000000302b047291 */ /* 0x000fe2000f8e183f */
[----:B------:R-:W-:-:S05]  /*5fa0*/  IMAD.U32 R0, RZ, RZ, UR42 ;  /* 0x0000002aff007e24 */ /* 0x000fca000f8e00ff */
[----:B------:R-:W-:-:S04]  /*5fb0*/  SHF.L.U32 R0, R0, 0x1f, RZ ;  /* 0x0000001f00007819 */ /* 0x000fc800000006ff */
[----:B------:R0:W1:Y:S01]  /*5fc0*/  SYNCS.PHASECHK.TRANS64.TRYWAIT P1, [UR4+0x13250], R0 ;  /* 0x01325000ff0075a7 */ /* 0x0000620008020144 */
[----:B------:R-:W-:Y:S05]  /*5fd0*/  @!P0 BRA `(.L_x_10780) ;  /* 0x0000000000048947 */ /* 0x000fea0003800000 */
[----:B------:R-:W-:Y:S01]  /*5fe0*/  BPT.TRAP 0x1 ;  /* 0x000000040000795c */ /* 0x000fe20000300000 */
.L_x_10780:
[----:B-1----:R-:W-:Y:S05]  /*5ff0*/  @P1 BRA `(.L_x_10781) ;  /* 0x0000000000081947 */ /* 0x002fea0003800000 */
[----:B------:R-:W1:Y:S02]  /*6000*/  SYNCS.PHASECHK.TRANS64.TRYWAIT P1, [UR4+0x13250], R0 ;  /* 0x01325000ff0075a7 */ /* 0x000e640008020144 */
[----:B-1----:R-:W-:Y:S05]  /*6010*/  @!P1 BRA `(.L_x_10782) ;  /* 0x0000004400c89947 */ /* 0x002fea0003800000 */
.L_x_10781:
[----:B------:R-:W-:Y:S01]  /*6020*/  ULDC.64 UR8, c[0x0][0x9a0] ;  /* 0x0002680000087ab9 */ /* 0x000fe20000000a00 */
[----:B------:R-:W-:Y:S01]  /*6030*/  UIADD3 UR5, UR48, 0x1000, URZ ;  /* 0x0000100030057890 */ /* 0x000fe2000fffe03f */
[----:B------:R-:W-:Y:S01]  /*6040*/  WARPGROUP.ARRIVE ;  /* 0x00000000000079c5 */ /* 0x000fe20000000000 */
[----:B------:R-:W-:Y:S01]  /*6050*/  UISETP.NE.U32.AND UP0, UPT, UR8, URZ, UPT ;  /* 0x0000003f0800728c */ /* 0x000fe2000bf05070 */
[----:B-1----:R-:W-:Y:S01]  /*6060*/  IMAD.MOV.U32 R7, RZ, RZ, 0x3f800000 ;  /* 0x3f800000ff077424 */ /* 0x002fe200078e00ff */
[----:B------:R-:W-:Y:S02]  /*6070*/  USHF.R.U32.HI UR5, URZ, 0x4, UR5 ;  /* 0x000000043f057899 */ /* 0x000fe40008011605 */
[----:B------:R-:W-:Y:S02]  /*6080*/  UISETP.NE.AND.EX UP0, UPT, UR9, URZ, UPT, UP0 ;  /* 0x0000003f0900728c */ /* 0x000fe4000bf05300 */
[----:B------:R-:W-:-:S04]  /*6090*/  ULOP3.LUT UR5, UR5, 0x3fff, URZ, 0xc0, !UPT ;  /* 0x00003fff05057892 */ /* 0x000fc8000f8ec03f */
[----:B------:R-:W-:Y:S01]  /*60a0*/  ULOP3.LUT UR12, UR5, 0x10000, URZ, 0xfc, !UPT ;  /* 0x00010000050c7892 */ /* 0x000fe2000f8efc3f */
[----:B------:R-:W-:-:S04]  /*60b0*/  PLOP3.LUT P1, PT, PT, PT, UP0, 0x80, 0x0 ;  /* 0x000000000000781c */ /* 0x000fc80003f2f008 */
[----:B------:R-:W-:Y:S01]  /*60c0*/  @UP0 USHF.R.S32.HI UR5, URZ, 0x1f, UR46 ;  /* 0x0000001f3f050899 */ /* 0x000fe2000801142e */
[----:B------:R-:W-:Y:S01]  /*60d0*/  @UP0 ULDC.64 UR6, c[0x0][0x9c8] ;  /* 0x0002720000060ab9 */ /* 0x000fe20000000a00 */
[----:B------:R-:W-:Y:S02]  /*60e0*/  @UP0 UIADD3 UR13, -UR46, URZ, URZ ;  /* 0x0000003f2e0d0290 */ /* 0x000fe4000fffe13f */
[----:B------:R-:W-:Y:S02]  /*60f0*/  @UP0 UIMAD UR5, UR5, UR6, URZ ;  /* 0x00000006050502a4 */ /* 0x000fe4000f8e023f */
[----:B------:R-:W-:Y:S02]  /*6100*/  @UP0 UIMAD.WIDE.U32 UR10, UR46, UR6, URZ ;  /* 0x000000062e0a02a5 */ /* 0x000fe4000f8e003f */
[----:B------:R-:W-:Y:S02]  /*6110*/  @UP0 UIMAD UR6, UR46, UR7, UR5 ;  /* 0x000000072e0602a4 */ /* 0x000fe4000f8e0205 */
[----:B------:R-:W-:-:S02]  /*6120*/  UIMAD UR5, UR43, 0x280, UR12 ;  /* 0x000002802b0578a4 */ /* 0x000fc4000f8e020c */
[----:B------:R-:W-:Y:S01]  /*6130*/  @UP0 UIADD3 UR11, UR11, UR6, URZ ;  /* 0x000000060b0b0290 */ /* 0x000fe2000fffe03f */
[----:B------:R-:W-:Y:S01]  /*6140*/  UMOV UR7, 0xc0000010 ;  /* 0xc000001000077882 */ /* 0x000fe20000000000 */
[----:B------:R-:W-:-:S03]  /*6150*/  @UP0 ULDC UR14, c[0x0][0xc44] ;  /* 0x00031100000e0ab9 */ /* 0x000fc60000000800 */
[----:B------:R-:W-:Y:S01]  /*6160*/  UMOV UR6, UR5 ;  /* 0x0000000500067c82 */ /* 0x000fe20008000000 */
[----:B------:R-:W-:Y:S01]  /*6170*/  @UP0 UIMAD UR13, UR14, UR13, UR45 ;  /* 0x0000000d0e0d02a4 */ /* 0x000fe2000f8e022d */
[----:B------:R-:W-:Y:S02]  /*6180*/  QGMMA.64x64x32.F32.E4M3.E4M3 R24, R152, gdesc[UR4], R24, gsb0 ;  /* 0x00e0000498187df3 */ /* 0x000fe40008000818 */
[----:B------:R-:W-:Y:S01]  /*6190*/  @UP0 ULDC.64 UR14, c[0x0][0x9d0] ;  /* 0x00027400000e0ab9 */ /* 0x000fe20000000a00 */
[----:B------:R-:W-:Y:S02]  /*61a0*/  @UP0 USHF.R.S32.HI UR12, URZ, 0x1f, UR13 ;  /* 0x0000001f3f0c0899 */ /* 0x000fe4000801140d */
[----:B------:R-:W-:Y:S02]  /*61b0*/  @UP0 UIMAD.WIDE.U32 UR6, UR13, UR14, UR10 ;  /* 0x0000000e0d0602a5 */ /* 0x000fe4000f8e000a */
[----:B------:R-:W-:Y:S02]  /*61c0*/  @UP0 UIMAD UR12, UR12, UR14, URZ ;  /* 0x0000000e0c0c02a4 */ /* 0x000fe4000f8e023f */
[----:B------:R-:W-:-:S02]  /*61d0*/  @UP0 ULEA UR8, UP1, UR6, UR8, 0x2 ;  /* 0x0000000806080291 */ /* 0x000fc4000f82103f */
[----:B------:R-:W-:-:S04]  /*61e0*/  @UP0 UIMAD UR12, UR13, UR15, UR12 ;  /* 0x0000000f0d0c02a4 */ /* 0x000fc8000f8e020c */
[----:B------:R-:W-:Y:S01]  /*61f0*/  @UP0 UIADD3 UR7, UR7, UR12, URZ ;  /* 0x0000000c07070290 */ /* 0x000fe2000fffe03f */
[----:B------:R-:W-:-:S03]  /*6200*/  IMAD.U32 R8, RZ, RZ, UR8 ;  /* 0x00000008ff087e24 */ /* 0x000fc6000f8e00ff */
[----:B------:R-:W-:-:S06]  /*6210*/  @UP0 ULEA.HI.X UR9, UR6, UR9, UR7, 0x2, UP1 ;  /* 0x0000000906090291 */ /* 0x000fcc00088f1407 */
[----:B------:R-:W-:Y:S01]  /*6220*/  IMAD.U32 R9, RZ, RZ, UR9 ;  /* 0x00000009ff097e24 */ /* 0x000fe2000f8e00ff */
[----:B------:R-:W-:-:S04]  /*6230*/  UIADD3 UR6, UR5, 0x80, URZ ;  /* 0x0000008005067890 */ /* 0x000fc8000fffe03f */
[----:B------:R1:W2:Y:S01]  /*6240*/  @P1 LDG.E R7, desc[UR52][R8.64] ;  /* 0x0000003408071981 */ /* 0x0002a2000c1e1900 */
[----:B------:R-:W-:Y:S01]  /*6250*/  UMOV UR7, 0xc0000010 ;  /* 0xc000001000077882 */ /* 0x000fe20000000000 */
[----:B------:R-:W-:Y:S02]  /*6260*/  WARPGROUP.DEPBAR.LE gsb0, 0x0 ;  /* 0x00008000000079c5 */ /* 0x000fe40000010000 */
[----:B------:R-:W-:-:S06]  /*6270*/  WARPGROUP.ARRIVE ;  /* 0x00000000000079c5 */ /* 0x000fcc0000000000 */
[----:B------:R-:W-:Y:S01]  /*6280*/  QGMMA.64x64x32.F32.E4M3.E4M3 R24, R136, gdesc[UR4], R24, gsb0 ;  /* 0x00e0000488187df3 */ /* 0x000fe20008000818 */
[----:B------:R-:W-:Y:S01]  /*6290*/  UIADD3 UR6, UR5, 0x100, URZ ;  /* 0x0000010005067890 */ /* 0x000fe2000fffe03f */
[----:B------:R-:W-:Y:S01]  /*62a0*/  UMOV UR7, 0xc0000010 ;  /* 0xc000001000077882 */ /* 0x000fe20000000000 */
[----:B------:R-:W-:Y:S02]  /*62b0*/  WARPGROUP.DEPBAR.LE gsb0, 0x0 ;  /* 0x00008000000079c5 */ /* 0x000fe40000010000 */
[----:B------:R-:W-:-:S06]  /*62c0*/  WARPGROUP.ARRIVE ;  /* 0x00000000000079c5 */ /* 0x000fcc0000000000 */
[----:B------:R-:W-:Y:S01]  /*62d0*/  QGMMA.64x64x32.F32.E4M3.E4M3 R24, R140, gdesc[UR4], R24, gsb0 ;  /* 0x00e000048c187df3 */ /* 0x000fe20008000818 */
[----:B------:R-:W-:Y:S01]  /*62e0*/  UIADD3 UR6, UR5, 0x180, URZ ;  /* 0x0000018005067890 */ /* 0x000fe2000fffe03f */
[----:B------:R-:W-:Y:S01]  /*62f0*/  UMOV UR7, 0xc0000010 ;  /* 0xc000001000077882 */ /* 0x000fe20000000000 */
[----:B0-----:R-:W0:Y:S04]  /*6300*/  SHFL.BFLY PT, R0, R5, 0x2, 0x1f ;  /* 0x0c401f0005007f89 */ /* 0x001e2800000e0000 */
[----:B------:R-:W3:Y:S01]  /*6310*/  SHFL.BFLY PT, R11, R4, 0x2, 0x1f ;  /* 0x0c401f00040b7f89 */ /* 0x000ee200000e0000 */
[----:B------:R-:W-:Y:S02]  /*6320*/  WARPGROUP.DEPBAR.LE gsb0, 0x0 ;  /* 0x00008000000079c5 */ /* 0x000fe40000010000 */
[----:B------:R-:W-:-:S06]  /*6330*/  WARPGROUP.ARRIVE ;  /* 0x00000000000079c5 */ /* 0x000fcc0000000000 */
[----:B------:R-:W-:Y:S01]  /*6340*/  QGMMA.64x64x32.F32.E4M3.E4M3 R24, R144, gdesc[UR4], R24, gsb0 ;  /* 0x00e0000490187df3 */ /* 0x000fe20008000818 */
[----:B0-----:R-:W-:-:S01]  /*6350*/  FADD.FTZ R0, R0, R5 ;  /* 0x0000000500007221 */ /* 0x001fc20000010000 */
[----:B------:R-:W-:Y:S01]  /*6360*/  UIADD3 UR6, UR5, 0x200, URZ ;  /* 0x0000020005067890 */ /* 0x000fe2000fffe03f */
[----:B---3--:R-:W-:-:S01]  /*6370*/  FADD.FTZ R11, R11, R4 ;  /* 0x000000040b0b7221 */ /* 0x008fc20000010000 */
[----:B------:R-:W-:Y:S02]  /*6380*/  UMOV UR7, 0xc0000010 ;  /* 0xc000001000077882 */ /* 0x000fe40000000000 */
[----:B-1----:R-:W0:Y:S04]  /*6390*/  SHFL.BFLY PT, R9, R0, 0x1, 0x1f ;  /* 0x0c201f0000097f89 */ /* 0x002e2800000e0000 */
[----:B------:R-:W1:Y:S01]  /*63a0*/  SHFL.BFLY PT, R8, R11, 0x1, 0x1f ;  /* 0x0c201f000b087f89 */ /* 0x000e6200000e0000 */
[----:B0-----:R-:W-:-:S01]  /*63b0*/  FADD.FTZ R10, R0, R9 ;  /* 0x00000009000a7221 */ /* 0x001fc20000010000 */
[----:B-1----:R-:W-:-:S04]  /*63c0*/  FADD.FTZ R13, R11, R8 ;  /* 0x000000080b0d7221 */ /* 0x002fc80000010000 */
[C---:B------:R-:W-:Y:S01]  /*63d0*/  FSETP.NE.FTZ.AND P1, PT, R10.reuse, RZ, PT ;  /* 0x000000ff0a00720b */ /* 0x040fe20003f35000 */
[----:B------:R-:W-:Y:S01]  /*63e0*/  FMUL.FTZ R5, R10, 0.00390625 ;  /* 0x3b8000000a057820 */ /* 0x000fe20000410000 */
[----:B------:R-:W-:Y:S01]  /*63f0*/  FMUL.FTZ R14, R13, 0.00390625 ;  /* 0x3b8000000d0e7820 */ /* 0x000fe20000410000 */
[----:B------:R-:W-:Y:S01]  /*6400*/  IMAD.MOV.U32 R8, RZ, RZ, RZ ;  /* 0x000000ffff087224 */ /* 0x000fe200078e00ff */
[----:B------:R-:W-:Y:S02]  /*6410*/  WARPGROUP.DEPBAR.LE gsb0, 0x0 ;  /* 0x00008000000079c5 */ /* 0x000fe40000010000 */
[----:B------:R-:W-:-:S06]  /*6420*/  WARPGROUP.ARRIVE ;  /* 0x00000000000079c5 */ /* 0x000fcc0000000000 */
[----:B------:R-:W-:Y:S01]  /*6430*/  QGMMA.64x64x32.F32.E4M3.E4M3 R24, R148, gdesc[UR4], R24, gsb0 ;  /* 0x00e0000494187df3 */ /* 0x000fe20008000818 */
[----:B------:R-:W-:Y:S02]  /*6440*/  FSETP.NE.FTZ.AND P2, PT, R5, RZ, PT ;  /* 0x000000ff0500720b */ /* 0x000fe40003f55000 */
[----:B------:R-:W-:Y:S01]  /*6450*/  FSETP.NE.FTZ.AND P3, PT, R14, RZ, PT ;  /* 0x000000ff0e00720b */ /* 0x000fe20003f75000 */
[----:B------:R-:W-:Y:S01]  /*6460*/  @P1 MUFU.RCP R8, R10 ;  /* 0x0000000a00081308 */ /* 0x000fe20000001000 */
[----:B------:R-:W-:Y:S01]  /*6470*/  FSETP.NE.FTZ.AND P1, PT, R13, RZ, PT ;  /* 0x000000ff0d00720b */ /* 0x000fe20003f35000 */
[----:B------:R-:W-:-:S08]  /*6480*/  IMAD.MOV.U32 R12, RZ, RZ, RZ ;  /* 0x000000ffff0c7224 */ /* 0x000fd000078e00ff */
        /* <DEDUP_REMOVED lines=18> */
.L_x_10783:
        /* <DEDUP_REMOVED lines=12> */
[----:B------:R-:W2:Y:S01]  /*6670*/  LDC R66, c[0x0][0xc38] ;  /* 0x00030e00ff427b82 */ /* 0x000ea20000000800 */
[----:B------:R-:W-:Y:S01]  /*6680*/  ULDC.64 UR8, c[0x0][0xb90] ;  /* 0x0002e40000087ab9 */ /* 0x000fe20000000a00 */
[----:B------:R-:W-:Y:S01]  /*6690*/  USHF.R.S32.HI UR14, URZ, 0x1f, UR46 ;  /* 0x0000001f3f0e7899 */ /* 0x000fe2000801142e */
[----:B------:R-:W-:Y:S01]  /*66a0*/  ULDC.64 UR10, c[0x0][0xb98] ;  /* 0x0002e600000a7ab9 */ /* 0x000fe20000000a00 */
[----:B0-----:R-:W-:-:S05]  /*66b0*/  IMAD.SHL.U32 R3, R57, 0x4, RZ ;  /* 0x0000000439037824 */ /* 0x001fca00078e00ff */
[----:B------:R-:W-:-:S04]  /*66c0*/  LOP3.LUT R3, R3, 0xc, RZ, 0xc0, !PT ;  /* 0x0000000c03037812 */ /* 0x000fc800078ec0ff */
[----:B------:R-:W-:-:S05]  /*66d0*/  IADD3 R6, P0, R3, UR6, RZ ;  /* 0x0000000603067c10 */ /* 0x000fca000ff1e0ff */
[----:B------:R-:W-:-:S05]  /*66e0*/  IMAD.X R7, RZ, RZ, UR7, P0 ;  /* 0x00000007ff077e24 */ /* 0x000fca00080e06ff */
[----:B------:R0:W3:Y:S01]  /*66f0*/  LDG.E.CONSTANT R5, desc[UR52][R6.64] ;  /* 0x0000003406057981 */ /* 0x0000e2000c1e9900 */
[-C--:B------:R-:W-:Y:S01]  /*6700*/  FMUL.FTZ R24, R33, R11.reuse ;  /* 0x0000000b21187220 */ /* 0x080fe20000410000 */
[-C--:B------:R-:W-:Y:S01]  /*6710*/  FMUL.FTZ R37, R48, R11.reuse ;  /* 0x0000000b30257220 */ /* 0x080fe20000410000 */
[-C--:B------:R-:W-:Y:S01]  /*6720*/  FMUL.FTZ R3, R28, R11.reuse ;  /* 0x0000000b1c037220 */ /* 0x080fe20000410000 */
[----:B------:R-:W4:Y:S01]  /*6730*/  LDC R48, c[0x0][0xbe8] ;  /* 0x0002fa00ff307b82 */ /* 0x000f220000000800 */
        /* <DEDUP_REMOVED lines=9> */
[----:B------:R-:W-:Y:S01]  /*67d0*/  FMUL.FTZ R41, R49, R11 ;  /* 0x0000000b31297220 */ /* 0x000fe20000410000 */
[-C--:B------:R-:W-:Y:S01]  /*67e0*/  FMUL.FTZ R35, R54, R56.reuse ;  /* 0x0000003836237220 */ /* 0x080fe20000410000 */
[----:B------:R-:W-:Y:S01]  /*67f0*/  F2FP.BF16.F32.PACK_AB R6, R6, R7 ;  /* 0x000000070606723e */ /* 0x000fe200000010ff */
[-C--:B------:R-:W-:Y:S01]  /*6800*/  FMUL.FTZ R38, R50, R56.reuse ;  /* 0x0000003832267220 */ /* 0x080fe20000410000 */
[----:B------:R-:W-:Y:S01]  /*6810*/  LOP3.LUT P0, R7, R57, 0x3, RZ, 0xc0, !PT ;  /* 0x0000000339077812 */ /* 0x000fe2000780c0ff */
[-C--:B------:R-:W-:Y:S01]  /*6820*/  FMUL.FTZ R11, R31, R56.reuse ;  /* 0x000000381f0b7220 */ /* 0x080fe20000410000 */
[----:B------:R-:W-:Y:S01]  /*6830*/  FMUL.FTZ R25, R39, R56 ;  /* 0x0000003827197220 */ /* 0x000fe20000410000 */
[----:B------:R-:W-:Y:S01]  /*6840*/  F2FP.BF16.F32.PACK_AB R13, R13, R14 ;  /* 0x0000000e0d0d723e */ /* 0x000fe200000010ff */
[----:B------:R-:W-:Y:S01]  /*6850*/  UMOV UR6, UR48 ;  /* 0x0000003000067c82 */ /* 0x000fe20008000000 */
[----:B-1----:R-:W-:Y:S01]  /*6860*/  UMOV UR7, UR5 ;  /* 0x0000000500077c82 */ /* 0x002fe20008000000 */
[----:B------:R-:W-:Y:S01]  /*6870*/  F2FP.BF16.F32.PACK_AB R24, R21, R24 ;  /* 0x000000181518723e */ /* 0x000fe200000010ff */
[-C--:B------:R-:W-:Y:S01]  /*6880*/  FMUL.FTZ R27, R46, R56.reuse ;  /* 0x000000382e1b7220 */ /* 0x080fe20000410000 */
[----:B------:R-:W-:Y:S01]  /*6890*/  ISETP.EQ.OR P0, PT, R7, 0x3, !P0 ;  /* 0x000000030700780c */ /* 0x000fe20004702670 */
[----:B------:R-:W-:Y:S01]  /*68a0*/  FMUL.FTZ R30, R42, R56 ;  /* 0x000000382a1e7220 */ /* 0x000fe20000410000 */
[----:B------:R-:W-:Y:S01]  /*68b0*/  F2FP.BF16.F32.PACK_AB R35, R35, R38 ;  /* 0x000000262323723e */ /* 0x000fe200000010ff */
[-C--:B------:R-:W-:Y:S01]  /*68c0*/  FMUL.FTZ R39, R55, R56.reuse ;  /* 0x0000003837277220 */ /* 0x080fe20000410000 */
[----:B------:R-:W-:Y:S01]  /*68d0*/  F2FP.BF16.F32.PACK_AB R41, R40, R41 ;  /* 0x000000292829723e */ /* 0x000fe200000010ff */
[----:B------:R-:W-:Y:S01]  /*68e0*/  FMUL.FTZ R42, R51, R56 ;  /* 0x00000038332a7220 */ /* 0x000fe20000410000 */
[----:B------:R-:W-:Y:S01]  /*68f0*/  F2FP.BF16.F32.PACK_AB R11, R11, R12 ;  /* 0x0000000c0b0b723e */ /* 0x000fe200000010ff */
[----:B------:R-:W-:Y:S01]  /*6900*/  FMUL.FTZ R31, R47, R56 ;  /* 0x000000382f1f7220 */ /* 0x000fe20000410000 */
[----:B------:R-:W-:Y:S01]  /*6910*/  F2FP.BF16.F32.PACK_AB R26, R25, R26 ;  /* 0x0000001a191a723e */ /* 0x000fe200000010ff */
[----:B------:R-:W-:Y:S01]  /*6920*/  IMAD.U32 R25, RZ, RZ, UR7 ;  /* 0x00000007ff197e24 */ /* 0x000fe2000f8e00ff */
[----:B------:R-:W-:Y:S01]  /*6930*/  SEL R38, R13, R24, P0 ;  /* 0x000000180d267207 */ /* 0x000fe20000000000 */
[----:B------:R-:W-:Y:S01]  /*6940*/  FMUL.FTZ R34, R43, R56 ;  /* 0x000000382b227220 */ /* 0x000fe20000410000 */
[----:B------:R-:W-:Y:S01]  /*6950*/  SEL R40, R24, R13, P0 ;  /* 0x0000000d18287207 */ /* 0x000fe20000000000 */
[----:B------:R-:W-:Y:S01]  /*6960*/  IMAD.U32 R24, RZ, RZ, UR6 ;  /* 0x00000006ff187e24 */ /* 0x000fe2000f8e00ff */
[----:B------:R-:W-:Y:S01]  /*6970*/  SEL R52, R6, R11, P0 ;  /* 0x0000000b06347207 */ /* 0x000fe20000000000 */
[----:B------:R-:W-:Y:S01]  /*6980*/  UIADD3 UR5, -UR46, URZ, URZ ;  /* 0x0000003f2e057290 */ /* 0x000fe2000fffe13f */
[----:B------:R-:W-:Y:S01]  /*6990*/  SEL R54, R11, R6, P0 ;  /* 0x000000060b367207 */ /* 0x000fe20000000000 */
[----:B------:R-:W-:Y:S01]  /*69a0*/  IMAD.WIDE R6, R156, 0x2, R24 ;  /* 0x000000029c067825 */ /* 0x000fe200078e0218 */
[----:B------:R-:W-:Y:S01]  /*69b0*/  F2FP.BF16.F32.PACK_AB R3, R3, R8 ;  /* 0x000000080303723e */ /* 0x000fe200000010ff */
[----:B------:R-:W-:Y:S01]  /*69c0*/  ULDC UR6, c[0x0][0xc44] ;  /* 0x0003110000067ab9 */ /* 0x000fe20000000800 */
[----:B------:R-:W-:Y:S01]  /*69d0*/  F2FP.BF16.F32.PACK_AB R10, R9, R10 ;  /* 0x0000000a090a723e */ /* 0x000fe200000010ff */
[----:B------:R-:W-:Y:S01]  /*69e0*/  UIMAD UR13, UR6, UR5, UR45 ;  /* 0x00000005060d72a4 */ /* 0x000fe2000f8e022d */
[----:B------:R-:W-:Y:S01]  /*69f0*/  F2FP.BF16.F32.PACK_AB R27, R27, R30 ;  /* 0x0000001e1b1b723e */ /* 0x000fe200000010ff */
[----:B------:R-:W-:Y:S01]  /*6a00*/  IMAD R49, RZ, RZ, -UR45 ;  /* 0x8000002dff317e24 */ /* 0x000fe2000f8e02ff */
[----:B------:R-:W-:Y:S01]  /*6a10*/  F2FP.BF16.F32.PACK_AB R33, R32, R33 ;  /* 0x000000212021723e */ /* 0x000fe200000010ff */
[----:B------:R-:W-:Y:S01]  /*6a20*/  USHF.R.S32.HI UR12, URZ, 0x1f, UR13 ;  /* 0x0000001f3f0c7899 */ /* 0x000fe2000801140d */
[----:B------:R-:W-:Y:S01]  /*6a30*/  SEL R30, R3, R10, P0 ;  /* 0x0000000a031e7207 */ /* 0x000fe20000000000 */
[----:B--2---:R-:W-:Y:S01]  /*6a40*/  IMAD R49, R66, R49, UR50 ;  /* 0x0000003242317e24 */ /* 0x004fe2000f8e0231 */
[----:B------:R-:W-:Y:S01]  /*6a50*/  SEL R32, R10, R3, P0 ;  /* 0x000000030a207207 */ /* 0x000fe20000000000 */
[----:B------:R-:W-:Y:S01]  /*6a60*/  IMAD.SHL.U32 R3, R2, 0x8, RZ ;  /* 0x0000000802037824 */ /* 0x000fe200078e00ff */
[----:B------:R-:W-:Y:S01]  /*6a70*/  IADD3 R10, P2, R6, 0x40, RZ ;  /* 0x00000040060a7810 */ /* 0x000fe20007f5e0ff */
[----:B------:R-:W-:Y:S01]  /*6a80*/  UIMAD UR5, UR12, UR8, URZ ;  /* 0x000000080c0572a4 */ /* 0x000fe2000f8e023f */
[----:B------:R-:W-:Y:S01]  /*6a90*/  F2FP.BF16.F32.PACK_AB R15, R15, R20 ;  /* 0x000000140f0f723e */ /* 0x000fe200000010ff */
[----:B------:R-:W-:Y:S01]  /*6aa0*/  IMAD R9, R16, 0x40, R3 ;  /* 0x0000004010097824 */ /* 0x000fe200078e0203 */
[----:B------:R-:W-:Y:S01]  /*6ab0*/  F2FP.BF16.F32.PACK_AB R42, R39, R42 ;  /* 0x0000002a272a723e */ /* 0x000fe200000010ff */
[----:B------:R-:W-:Y:S01]  /*6ac0*/  IMAD.X R11, RZ, RZ, R7, P2 ;  /* 0x000000ffff0b7224 */ /* 0x000fe200010e0607 */
[----:B----4-:R-:W-:Y:S01]  /*6ad0*/  ISETP.NE.AND P2, PT, R48, 0x1, PT ;  /* 0x000000013000780c */ /* 0x010fe20003f45270 */
[----:B------:R-:W-:Y:S01]  /*6ae0*/  IMAD.WIDE R24, R9, 0x2, R24 ;  /* 0x0000000209187825 */ /* 0x000fe200078e0218 */
[----:B------:R-:W-:Y:S01]  /*6af0*/  SEL R56, R15, R26, P0 ;  /* 0x0000001a0f387207 */ /* 0x000fe20000000000 */
[----:B------:R-:W-:Y:S01]  /*6b00*/  UIMAD.WIDE.U32 UR6, UR13, UR8, URZ ;  /* 0x000000080d0672a5 */ /* 0x000fe2000f8e003f */
[----:B------:R-:W-:Y:S01]  /*6b10*/  SEL R58, R26, R15, P0 ;  /* 0x0000000f1a3a7207 */ /* 0x000fe20000000000 */
[----:B------:R-:W-:Y:S01]  /*6b20*/  UIMAD UR5, UR13, UR9, UR5 ;  /* 0x000000090d0572a4 */ /* 0x000fe2000f8e0205 */
[C---:B------:R-:W-:Y:S01]  /*6b30*/  LOP3.LUT R15, R6.reuse, 0x380, RZ, 0xc0, !PT ;  /* 0x00000380060f7812 */ /* 0x040fe200078ec0ff */
[----:B------:R-:W-:Y:S01]  /*6b40*/  UIMAD UR8, UR14, UR10, URZ ;  /* 0x0000000a0e0872a4 */ /* 0x000fe2000f8e023f */
[----:B------:R-:W-:Y:S01]  /*6b50*/  IADD3 R21, P1, R6, 0x60, RZ ;  /* 0x0000006006157810 */ /* 0x000fe20007f3e0ff */
[----:B------:R-:W-:Y:S01]  /*6b60*/  UIADD3 UR7, UR7, UR5, URZ ;  /* 0x0000000507077290 */ /* 0x000fe2000fffe03f */
[----:B------:R-:W-:Y:S01]  /*6b70*/  F2FP.BF16.F32.PACK_AB R34, R31, R34 ;  /* 0x000000221f22723e */ /* 0x000fe200000010ff */
[----:B------:R-:W-:Y:S01]  /*6b80*/  IMAD R31, R49, 0xc0, R22 ;  /* 0x000000c0311f7824 */ /* 0x000fe200078e0216 */
[----:B------:R-:W-:Y:S01]  /*6b90*/  SHF.R.U64 R15, R15, 0x3, RZ ;  /* 0x000000030f0f7819 */ /* 0x000fe200000012ff */
[----:B------:R-:W0:Y:S01]  /*6ba0*/  @P2 LDC R26, c[0x0][0xbec] ;  /* 0x0002fb00ff1a2b82 */ /* 0x000e220000000800 */
[----:B------:R-:W-:Y:S01]  /*6bb0*/  LOP3.LUT R8, R21, 0x380, RZ, 0xc0, !PT ;  /* 0x0000038015087812 */ /* 0x000fe200078ec0ff */
[--C-:B------:R-:W-:Y:S01]  /*6bc0*/  IMAD.X R9, RZ, RZ, R7.reuse, P1 ;  /* 0x000000ffff097224 */ /* 0x100fe200008e0607 */
[----:B------:R-:W-:Y:S01]  /*6bd0*/  SEL R60, R27, R34, P0 ;  /* 0x000000221b3c7207 */ /* 0x000fe20000000000 */
[----:B------:R-:W-:Y:S01]  /*6be0*/  UIMAD UR8, UR46, UR11, UR8 ;  /* 0x0000000b2e0872a4 */ /* 0x000fe2000f8e0208 */
[----:B------:R-:W-:Y:S01]  /*6bf0*/  SEL R62, R35, R42, P0 ;  /* 0x0000002a233e7207 */ /* 0x000fe20000000000 */
[----:B------:R-:W-:Y:S01]  /*6c00*/  UIMAD.WIDE.U32 UR6, UR46, UR10, UR6 ;  /* 0x0000000a2e0672a5 */ /* 0x000fe2000f8e0006 */
[----:B------:R-:W-:Y:S01]  /*6c10*/  SEL R64, R42, R35, P0 ;  /* 0x000000232a407207 */ /* 0x000fe20000000000 */
[----:B------:R-:W-:Y:S01]  /*6c20*/  UIADD3 UR4, UR4, 0x13260, URZ ;  /* 0x0001326004047890 */ /* 0x000fe2000fffe03f */
[----:B------:R-:W-:Y:S01]  /*6c30*/  SEL R34, R34, R27, P0 ;  /* 0x0000001b22227207 */ /* 0x000fe20000000000 */
[----:B------:R-:W1:Y:S01]  /*6c40*/  @P2 LDC R42, c[0x0][0xbf0] ;  /* 0x0002fc00ff2a2b82 */ /* 0x000e620000000800 */
[----:B------:R-:W-:Y:S01]  /*6c50*/  IADD3 R27, P3, R6, 0x20, RZ ;  /* 0x00000020061b7810 */ /* 0x000fe20007f7e0ff */
[----:B------:R-:W-:Y:S01]  /*6c60*/  UPRMT UR4, UR47, 0x654, UR4 ;  /* 0x000006542f047896 */ /* 0x000fe20008000004 */
[----:B------:R-:W-:Y:S01]  /*6c70*/  LOP3.LUT R14, R15, R6, RZ, 0x3c, !PT ;  /* 0x000000060f0e7212 */ /* 0x000fe200078e3cff */
[--C-:B------:R-:W-:Y:S01]  /*6c80*/  IMAD.MOV.U32 R15, RZ, RZ, R7.reuse ;  /* 0x000000ffff0f7224 */ /* 0x100fe200078e0007 */
[----:B------:R-:W-:Y:S01]  /*6c90*/  SHF.R.U64 R6, R8, 0x3, RZ ;  /* 0x0000000308067819 */ /* 0x000fe200000012ff */
[----:B------:R-:W-:Y:S01]  /*6ca0*/  IMAD.X R13, RZ, RZ, R7, P3 ;  /* 0x000000ffff0d7224 */ /* 0x000fe200018e0607 */
[----:B------:R-:W-:Y:S01]  /*6cb0*/  F2FP.BF16.F32.PACK_AB R28, R28, R29 ;  /* 0x0000001d1c1c723e */ /* 0x000fe200000010ff */
[----:B------:R-:W-:Y:S01]  /*6cc0*/  ULDC UR5, c[0x0][0xa88] ;  /* 0x0002a20000057ab9 */ /* 0x000fe20000000800 */
[----:B------:R-:W-:Y:S01]  /*6cd0*/  LOP3.LUT R8, R6, R21, RZ, 0x3c, !PT ;  /* 0x0000001506087212 */ /* 0x000fe200078e3cff */
[----:B------:R-:W-:Y:S01]  /*6ce0*/  IMAD R55, R48, UR5, RZ ;  /* 0x0000000530377c24 */ /* 0x000fe2000f8e02ff */
[----:B------:R-:W-:Y:S01]  /*6cf0*/  LOP3.LUT R6, R27, 0x380, RZ, 0xc0, !PT ;  /* 0x000003801b067812 */ /* 0x000fe200078ec0ff */
[----:B------:R-:W-:Y:S01]  /*6d00*/  SYNCS.ARRIVE.TRANS64.RED.A1T0 RZ, [UR4], RZ ;  /* 0x000000ffffff79a7 */ /* 0x000fe20008100404 */
[----:B------:R-:W-:Y:S01]  /*6d10*/  MOV R63, R14 ;  /* 0x0000000e003f7202 */ /* 0x000fe20000000f00 */
[----:B0-----:R-:W-:Y:S01]  /*6d20*/  @P2 IMAD.HI.U32 R15, R31, R26, RZ ;  /* 0x0000001a1f0f2227 */ /* 0x001fe200078e00ff */
[----:B------:R-:W-:-:S02]  /*6d30*/  SHF.R.U64 R6, R6, 0x3, RZ ;  /* 0x0000000306067819 */ /* 0x000fc400000012ff */
[----:B------:R-:W-:Y:S01]  /*6d40*/  LOP3.LUT R7, R10, 0x380, RZ, 0xc0, !PT ;  /* 0x000003800a077812 */ /* 0x000fe200078ec0ff */
[----:B------:R-:W-:Y:S01]  /*6d50*/  IMAD.MOV.U32 R14, RZ, RZ, R31 ;  /* 0x000000ffff0e7224 */ /* 0x000fe200078e001f */
[----:B------:R-:W-:Y:S02]  /*6d60*/  LOP3.LUT R12, R6, R27, RZ, 0x3c, !PT ;  /* 0x0000001b060c7212 */ /* 0x000fe400078e3cff */
[C---:B------:R-:W-:Y:S02]  /*6d70*/  IADD3 R27, P4, R24.reuse, 0x4800, RZ ;  /* 0x00004800181b7810 */ /* 0x040fe40007f9e0ff */
[----:B------:R-:W-:Y:S02]  /*6d80*/  IADD3 R29, P1, R24, 0x1800, RZ ;  /* 0x00001800181d7810 */ /* 0x000fe40007f3e0ff */
[----:B------:R-:W-:Y:S02]  /*6d90*/  LOP3.LUT R6, R27, 0x380, RZ, 0xc0, !PT ;  /* 0x000003801b067812 */ /* 0x000fe400078ec0ff */
[----:B------:R-:W-:-:S02]  /*6da0*/  SEL R44, R28, R33, P0 ;  /* 0x000000211c2c7207 */ /* 0x000fc40000000000 */
[----:B------:R-:W-:Y:S02]  /*6db0*/  SEL R46, R33, R28, P0 ;  /* 0x0000001c212e7207 */ /* 0x000fe40000000000 */
[----:B------:R-:W-:Y:S02]  /*6dc0*/  SHF.R.U64 R7, R7, 0x3, RZ ;  /* 0x0000000307077819 */ /* 0x000fe400000012ff */
[----:B------:R-:W-:Y:S02]  /*6dd0*/  LOP3.LUT R28, R29, 0x380, RZ, 0xc0, !PT ;  /* 0x000003801d1c7812 */ /* 0x000fe400078ec0ff */
[----:B------:R-:W-:Y:S02]  /*6de0*/  SHF.R.U64 R6, R6, 0x3, RZ ;  /* 0x0000000306067819 */ /* 0x000fe400000012ff */
[----:B-1----:R-:W-:Y:S02]  /*6df0*/  @P2 SHF.R.U32.HI R14, RZ, R42, R15 ;  /* 0x0000002aff0e2219 */ /* 0x002fe4000001160f */
[----:B------:R-:W-:-:S02]  /*6e00*/  LOP3.LUT R10, R7, R10, RZ, 0x3c, !PT ;  /* 0x0000000a070a7212 */ /* 0x000fc400078e3cff */
[----:B------:R-:W-:Y:S02]  /*6e10*/  SHF.R.U64 R28, R28, 0x3, RZ ;  /* 0x000000031c1c7819 */ /* 0x000fe400000012ff */
[----:B------:R-:W-:Y:S01]  /*6e20*/  LOP3.LUT R6, R6, R27, RZ, 0x3c, !PT ;  /* 0x0000001b06067212 */ /* 0x000fe200078e3cff */
[--C-:B------:R-:W-:Y:S01]  /*6e30*/  IMAD.MOV R27, RZ, RZ, -R14.reuse ;  /* 0x000000ffff1b7224 */ /* 0x100fe200078e0a0e */
[----:B------:R-:W-:Y:S01]  /*6e40*/  LOP3.LUT R28, R28, R29, RZ, 0x3c, !PT ;  /* 0x0000001d1c1c7212 */ /* 0x000fe200078e3cff */
[----:B------:R-:W-:Y:S01]  /*6e50*/  IMAD.X R29, RZ, RZ, R25, P1 ;  /* 0x000000ffff1d7224 */ /* 0x000fe200008e0619 */
[----:B------:R-:W-:Y:S01]  /*6e60*/  MOV R59, R10 ;  /* 0x0000000a003b7202 */ /* 0x000fe20000000f00 */
[----:B------:R-:W-:Y:S01]  /*6e70*/  IMAD.U32 R10, RZ, RZ, UR8 ;  /* 0x00000008ff0a7e24 */ /* 0x000fe2000f8e00ff */
[----:B------:R-:W-:Y:S01]  /*6e80*/  MOV R57, R8 ;  /* 0x0000000800397202 */ /* 0x000fe20000000f00 */
[----:B------:R-:W-:Y:S01]  /*6e90*/  IMAD R27, R48, R27, R31 ;  /* 0x0000001b301b7224 */ /* 0x000fe200078e021f */
[----:B------:R-:W-:Y:S01]  /*6ea0*/  SHF.R.S32.HI R9, RZ, 0x1f, R14 ;  /* 0x0000001fff097819 */ /* 0x000fe2000001140e */
[----:B------:R-:W-:Y:S01]  /*6eb0*/  ULDC.64 UR8, c[0x0][0xae8] ;  /* 0x0002ba0000087ab9 */ /* 0x000fe20000000a00 */
[----:B------:R-:W-:-:S02]  /*6ec0*/  IADD3 R8, P1, R14, UR6, RZ ;  /* 0x000000060e087c10 */ /* 0x000fc4000ff3e0ff */
[----:B------:R-:W-:Y:S02]  /*6ed0*/  F2FP.BF16.F32.PACK_AB R36, R36, R37 ;  /* 0x000000252424723e */ /* 0x000fe400000010ff */
[----:B------:R-:W-:Y:S01]  /*6ee0*/  IADD3.X R9, R9, UR7, R10, P1, !PT ;  /* 0x0000000709097c10 */ /* 0x000fe20008ffe40a */
[----:B------:R-:W-:Y:S01]  /*6ef0*/  ULDC.64 UR6, c[0x0][0xb88] ;  /* 0x0002e20000067ab9 */ /* 0x000fe20000000a00 */
[----:B------:R-:W-:Y:S02]  /*6f00*/  SHF.R.S32.HI R10, RZ, 0x1f, R27 ;  /* 0x0000001fff0a7819 */ /* 0x000fe4000001141b */
[----:B------:R-:W-:Y:S01]  /*6f10*/  SEL R50, R36, R41, P0 ;  /* 0x0000002924327207 */ /* 0x000fe20000000000 */
[----:B------:R-:W-:Y:S01]  /*6f20*/  IMAD.WIDE.U32 R8, R27, UR6, R8 ;  /* 0x000000061b087c25 */ /* 0x000fe2000f8e0008 */
[----:B------:R-:W-:Y:S02]  /*6f30*/  SEL R36, R41, R36, P0 ;  /* 0x0000002429247207 */ /* 0x000fe40000000000 */
[----:B------:R-:W-:Y:S01]  /*6f40*/  MOV R61, R12 ;  /* 0x0000000c003d7202 */ /* 0x000fe20000000f00 */
[----:B------:R-:W-:Y:S01]  /*6f50*/  IMAD R10, R10, UR6, RZ ;  /* 0x000000060a0a7c24 */ /* 0x000fe2000f8e02ff */
[C---:B------:R-:W-:Y:S01]  /*6f60*/  IADD3 R21, P3, R24.reuse, 0x3000, RZ ;  /* 0x0000300018157810 */ /* 0x040fe20007f7e0ff */
[----:B------:R-:W-:Y:S01]  /*6f70*/  IMAD R12, R49, 0xc0, R19 ;  /* 0x000000c0310c7824 */ /* 0x000fe200078e0213 */
[----:B------:R-:W-:Y:S01]  /*6f80*/  LOP3.LUT R7, R24, 0x380, RZ, 0xc0, !PT ;  /* 0x0000038018077812 */ /* 0x000fe200078ec0ff */
[----:B------:R-:W-:Y:S01]  /*6f90*/  IMAD R35, R27, UR7, R10 ;  /* 0x000000071b237c24 */ /* 0x000fe2000f8e020a */
[----:B------:R-:W-:Y:S01]  /*6fa0*/  LOP3.LUT R20, R21, 0x380, RZ, 0xc0, !PT ;  /* 0x0000038015147812 */ /* 0x000fe200078ec0ff */
[----:B------:R-:W-:Y:S01]  /*6fb0*/  ULDC.64 UR6, c[0x0][0xb50] ;  /* 0x0002d40000067ab9 */ /* 0x000fe20000000a00 */
[----:B------:R-:W-:Y:S01]  /*6fc0*/  SHF.R.U64 R7, R7, 0x3, RZ ;  /* 0x0000000307077819 */ /* 0x000fe200000012ff */
[----:B------:R-:W-:Y:S01]  /*6fd0*/  VIADD R10, R12, 0x8 ;  /* 0x000000080c0a7836 */ /* 0x000fe20000000000 */
[----:B------:R-:W-:Y:S01]  /*6fe0*/  SHF.R.U64 R20, R20, 0x3, RZ ;  /* 0x0000000314147819 */ /* 0x000fe200000012ff */
[----:B------:R-:W-:Y:S01]  /*6ff0*/  IMAD.IADD R9, R9, 0x1, R35 ;  /* 0x0000000109097824 */ /* 0x000fe200078e0223 */
[----:B------:R-:W-:Y:S01]  /*7000*/  LOP3.LUT R24, R7, R24, RZ, 0x3c, !PT ;  /* 0x0000001807187212 */ /* 0x000fe200078e3cff */
[----:B------:R-:W-:Y:S01]  /*7010*/  IMAD.X R7, RZ, RZ, R25, P4 ;  /* 0x000000ffff077224 */ /* 0x000fe200020e0619 */
[----:B------:R-:W-:-:S02]  /*7020*/  LOP3.LUT P1, RZ, R17, 0x3, RZ, 0xc0, !PT ;  /* 0x0000000311ff7812 */ /* 0x000fc4000782c0ff */
[----:B------:R-:W-:Y:S01]  /*7030*/  LOP3.LUT R20, R20, R21, RZ, 0x3c, !PT ;  /* 0x0000001514147212 */ /* 0x000fe200078e3cff */
[----:B------:R-:W-:Y:S01]  /*7040*/  IMAD.X R21, RZ, RZ, R25, P3 ;  /* 0x000000ffff157224 */ /* 0x000fe200018e0619 */
[-C--:B------:R-:W-:Y:S02]  /*7050*/  ISETP.GE.OR P3, PT, R12, R55.reuse, P1 ;  /* 0x000000370c00720c */ /* 0x080fe40000f66670 */
[----:B------:R-:W-:Y:S02]  /*7060*/  ISETP.GE.OR P1, PT, R10, R55, P1 ;  /* 0x000000370a00720c */ /* 0x000fe40000f26670 */
[----:B---3--:R-:W-:Y:S01]  /*7070*/  LOP3.LUT R11, R5, 0x2, RZ, 0x3c, !PT ;  /* 0x00000002050b7812 */ /* 0x008fe200078e3cff */
[----:B------:R-:W-:Y:S04]  /*7080*/  SHFL.IDX PT, R30, R30, R5, 0x1c1f ;  /* 0x001c1f051e1e7589 */ /* 0x000fe800000e0000 */
[----:B------:R-:W-:Y:S04]  /*7090*/  SHFL.IDX PT, R38, R38, R5, 0x1c1f ;  /* 0x001c1f0526267589 */ /* 0x000fe800000e0000 */
[----:B------:R-:W-:Y:S04]  /*70a0*/  SHFL.IDX PT, R44, R44, R5, 0x1c1f ;  /* 0x001c1f052c2c7589 */ /* 0x000fe800000e0000 */
[----:B------:R-:W-:Y:S04]  /*70b0*/  SHFL.IDX PT, R42, R50, R5, 0x1c1f ;  /* 0x001c1f05322a7589 */ /* 0x000fe800000e0000 */
[----:B------:R-:W-:Y:S04]  /*70c0*/  SHFL.IDX PT, R26, R52, R5, 0x1c1f ;  /* 0x001c1f05341a7589 */ /* 0x000fe800000e0000 */
[----:B------:R-:W-:Y:S04]  /*70d0*/  SHFL.IDX PT, R56, R56, R5, 0x1c1f ;  /* 0x001c1f0538387589 */ /* 0x000fe800000e0000 */
[----:B------:R0:W1:Y:S04]  /*70e0*/  SHFL.IDX PT, R13, R32, R11, 0x1c1f ;  /* 0x001c1f0b200d7589 */ /* 0x00006800000e0000 */
[----:B------:R-:W-:Y:S04]  /*70f0*/  SHFL.IDX PT, R60, R60, R5, 0x1c1f ;  /* 0x001c1f053c3c7589 */ /* 0x000fe800000e0000 */
[----:B------:R-:W2:Y:S01]  /*7100*/  SHFL.IDX PT, R15, R40, R11, 0x1c1f ;  /* 0x001c1f0b280f7589 */ /* 0x000ea200000e0000 */
[----:B0-----:R-:W-:-:S03]  /*7110*/  LEA R32, P4, R8, UR6, 0x2 ;  /* 0x0000000608207c11 */ /* 0x001fc6000f8810ff */
[----:B------:R-:W-:Y:S01]  /*7120*/  SHFL.IDX PT, R62, R62, R5, 0x1c1f ;  /* 0x001c1f053e3e7589 */ /* 0x000fe200000e0000 */
[----:B------:R-:W-:-:S03]  /*7130*/  LEA.HI.X R35, R8, UR7, R9, 0x2, P4 ;  /* 0x0000000708237c11 */ /* 0x000fc6000a0f1409 */
[----:B------:R-:W0:Y:S04]  /*7140*/  SHFL.IDX PT, R33, R54, R11, 0x1c1f ;  /* 0x001c1f0b36217589 */ /* 0x000e2800000e0000 */
[----:B------:R-:W3:Y:S04]  /*7150*/  SHFL.IDX PT, R5, R58, R11, 0x1c1f ;  /* 0x001c1f0b3a057589 */ /* 0x000ee800000e0000 */
[----:B------:R-:W4:Y:S01]  /*7160*/  SHFL.IDX PT, R39, R34, R11, 0x1c1f ;  /* 0x001c1f0b22277589 */ /* 0x000f2200000e0000 */
[----:B-1----:R-:W-:Y:S02]  /*7170*/  SEL R8, R30, R13, P0 ;  /* 0x0000000d1e087207 */ /* 0x002fe40000000000 */
[----:B------:R-:W-:Y:S01]  /*7180*/  SEL R10, R13, R30, P0 ;  /* 0x0000001e0d0a7207 */ /* 0x000fe20000000000 */
[----:B------:R-:W1:Y:S04]  /*7190*/  SHFL.IDX PT, R27, R46, R11, 0x1c1f ;  /* 0x001c1f0b2e1b7589 */ /* 0x000e6800000e0000 */
[----:B------:R-:W5:Y:S01]  /*71a0*/  SHFL.IDX PT, R31, R36, R11, 0x1c1f ;  /* 0x001c1f0b241f7589 */ /* 0x000f6200000e0000 */
[----:B--2---:R-:W-:-:S02]  /*71b0*/  SEL R12, R38, R15, P0 ;  /* 0x0000000f260c7207 */ /* 0x004fc40000000000 */
[----:B------:R-:W-:Y:S01]  /*71c0*/  SEL R14, R15, R38, P0 ;  /* 0x000000260f0e7207 */ /* 0x000fe20000000000 */
[----:B------:R2:W5:Y:S01]  /*71d0*/  SHFL.IDX PT, R43, R64, R11, 0x1c1f ;  /* 0x001c1f0b402b7589 */ /* 0x00056200000e0000 */
[----:B0-----:R-:W-:-:S03]  /*71e0*/  SEL R9, R26, R33, P0 ;  /* 0x000000211a097207 */ /* 0x001fc60000000000 */
[----:B------:R-:W-:Y:S01]  /*71f0*/  SHFL.IDX PT, R50, R32, RZ, 0x1c1f ;  /* 0x001c1fff20327589 */ /* 0x000fe200000e0000 */
[----:B---3--:R-:W-:-:S03]  /*7200*/  SEL R13, R56, R5, P0 ;  /* 0x00000005380d7207 */ /* 0x008fc60000000000 */
[----:B------:R-:W0:Y:S01]  /*7210*/  SHFL.IDX PT, R51, R35, RZ, 0x1c1f ;  /* 0x001c1fff23337589 */ /* 0x000e2200000e0000 */
[----:B--2---:R-:W-:Y:S02]  /*7220*/  SEL R11, R33, R26, P0 ;  /* 0x0000001a210b7207 */ /* 0x004fe40000000000 */
[----:B------:R-:W-:Y:S01]  /*7230*/  SEL R15, R5, R56, P0 ;  /* 0x00000038050f7207 */ /* 0x000fe20000000000 */
[----:B------:R-:W-:Y:S01]  /*7240*/  BAR.SYNC.DEFER_BLOCKING 0x1, 0x180 ;  /* 0x0046000000007b1d */ /* 0x000fe20000010000 */
[----:B----4-:R-:W-:Y:S02]  /*7250*/  SEL R37, R60, R39, P0 ;  /* 0x000000273c257207 */ /* 0x010fe40000000000 */
[----:B-1----:R-:W-:Y:S02]  /*7260*/  SEL R36, R44, R27, P0 ;  /* 0x0000001b2c247207 */ /* 0x002fe40000000000 */
[----:B------:R-:W-:-:S03]  /*7270*/  SEL R38, R27, R44, P0 ;  /* 0x0000002c1b267207 */ /* 0x000fc60000000000 */
[----:B------:R-:W1:Y:S01]  /*7280*/  @P2 LDC R5, c[0x0][0xbec] ;  /* 0x0002fb00ff052b82 */ /* 0x000e620000000800 */
[----:B-----5:R-:W-:Y:S01]  /*7290*/  SEL R40, R42, R31, P0 ;  /* 0x0000001f2a287207 */ /* 0x020fe20000000000 */
[----:B------:R-:W-:Y:S01]  /*72a0*/  SHFL.IDX PT, R52, R32, 0x1, 0x1c1f ;  /* 0x003c1f0020347f89 */ /* 0x000fe200000e0000 */
[----:B------:R-:W-:Y:S02]  /*72b0*/  SEL R39, R39, R60, P0 ;  /* 0x0000003c27277207 */ /* 0x000fe40000000000 */
[----:B------:R-:W-:Y:S01]  /*72c0*/  SEL R41, R62, R43, P0 ;  /* 0x0000002b3e297207 */ /* 0x000fe20000000000 */
[----:B------:R-:W2:Y:S01]  /*72d0*/  SHFL.IDX PT, R53, R35, 0x1, 0x1c1f ;  /* 0x003c1f0023357f89 */ /* 0x000ea200000e0000 */
[----:B------:R-:W-:Y:S02]  /*72e0*/  SEL R42, R31, R42, P0 ;  /* 0x0000002a1f2a7207 */ /* 0x000fe40000000000 */
[----:B------:R-:W-:Y:S01]  /*72f0*/  SEL R43, R43, R62, P0 ;  /* 0x0000003e2b2b7207 */ /* 0x000fe20000000000 */
[----:B------:R3:W-:Y:S04]  /*7300*/  STSM.16.M88.4 [R63], R8 ;  /* 0x000000083f007844 */ /* 0x0007e80000000200 */
[----:B------:R-:W-:Y:S04]  /*7310*/  STSM.16.M88.4 [R61], R12 ;  /* 0x0000000c3d007844 */ /* 0x000fe80000000200 */
[----:B------:R-:W-:Y:S04]  /*7320*/  STSM.16.M88.4 [R59], R36 ;  /* 0x000000243b007844 */ /* 0x000fe80000000200 */
[----:B------:R-:W-:Y:S01]  /*7330*/  STSM.16.M88.4 [R57], R40 ;  /* 0x0000002839007844 */ /* 0x000fe20000000200 */
[----:B------:R-:W-:Y:S08]  /*7340*/  BAR.SYNC.DEFER_BLOCKING 0x1, 0x180 ;  /* 0x0046000000007b1d */ /* 0x000ff00000010000 */
[----:B---3--:R-:W3:Y:S01]  /*7350*/  @P2 LDC R9, c[0x0][0xbf0] ;  /* 0x0002fc00ff092b82 */ /* 0x008ee20000000800 */
[----:B0-----:R-:W-:Y:S04]  /*7360*/  @!P3 ST.E desc[UR52][R50.64], R4 ;  /* 0x000000043200b985 */ /* 0x001fe8000c101934 */
[----:B--2---:R0:W-:Y:S04]  /*7370*/  @!P1 ST.E desc[UR52][R52.64], R0 ;  /* 0x0000000034009985 */ /* 0x0041e8000c101934 */
[----:B------:R-:W2:Y:S04]  /*7380*/  LD.E.128 R24, desc[UR52][R24.64] ;  /* 0x0000003418187980 */ /* 0x000ea8000c101d00 */
[----:B------:R-:W4:Y:S04]  /*7390*/  LD.E.128 R28, desc[UR52][R28.64] ;  /* 0x000000341c1c7980 */ /* 0x000f28000c101d00 */
[----:B------:R5:W4:Y:S04]  /*73a0*/  LD.E.128 R32, desc[UR52][R20.64] ;  /* 0x0000003414207980 */ /* 0x000b28000c101d00 */
[----:B------:R1:W4:Y:S01]  /*73b0*/  LD.E.128 R44, desc[UR52][R6.64] ;  /* 0x00000034062c7980 */ /* 0x000322000c101d00 */
[----:B0-----:R-:W-:Y:S01]  /*73c0*/  IMAD R0, R2, 0x30, R16 ;  /* 0x0000003002007824 */ /* 0x001fe200078e0210 */
[----:B------:R-:W-:-:S02]  /*73d0*/  UIMAD UR6, UR12, UR8, URZ ;  /* 0x000000080c0672a4 */ /* 0x000fc4000f8e023f */
[----:B------:R-:W-:Y:S01]  /*73e0*/  UIMAD.WIDE.U32 UR4, UR13, UR8, URZ ;  /* 0x000000080d0472a5 */ /* 0x000fe2000f8e003f */
[C---:B------:R-:W-:Y:S01]  /*73f0*/  IMAD R8, R49.reuse, 0xc0, R0 ;  /* 0x000000c031087824 */ /* 0x040fe200078e0200 */
[----:B------:R-:W-:Y:S01]  /*7400*/  UIMAD UR6, UR13, UR9, UR6 ;  /* 0x000000090d0672a4 */ /* 0x000fe2000f8e0206 */
[----:B-----5:R-:W-:Y:S01]  /*7410*/  IMAD R20, R49, 0xc0, R16 ;  /* 0x000000c031147824 */ /* 0x020fe200078e0210 */
[----:B------:R-:W-:Y:S01]  /*7420*/  @!PT LDS RZ, [RZ] ;  /* 0x00000000fffff984 */ /* 0x000fe20000000800 */
[----:B------:R-:W-:Y:S01]  /*7430*/  @!PT LDS RZ, [RZ] ;  /* 0x00000000fffff984 */ /* 0x000fe20000000800 */
[----:B------:R-:W-:Y:S01]  /*7440*/  @!PT LDS RZ, [RZ] ;  /* 0x00000000fffff984 */ /* 0x000fe20000000800 */
[----:B------:R-:W-:Y:S01]  /*7450*/  @!PT LDS RZ, [RZ] ;  /* 0x00000000fffff984 */ /* 0x000fe20000000800 */
[----:B------:R0:W-:Y:S06]  /*7460*/  MEMBAR.ALL.CTA ;  /* 0x0000000000007992 */ /* 0x0001ec0000008000 */
[----:B0-----:R-:W0:Y:S01]  /*7470*/  FENCE.VIEW.ASYNC.S ;  /* 0x00000000000073c6 */ /* 0x001e220000000000 */
[----:B------:R-:W-:Y:S01]  /*7480*/  ULDC.64 UR8, c[0x0][0xaf0] ;  /* 0x0002bc0000087ab9 */ /* 0x000fe20000000a00 */
[----:B-1----:R-:W-:Y:S01]  /*7490*/  @P2 IMAD.HI.U32 R0, R8, R5, RZ ;  /* 0x0000000508002227 */ /* 0x002fe200078e00ff */
[----:B------:R-:W-:-:S02]  /*74a0*/  UIMAD UR7, UR14, UR8, URZ ;  /* 0x000000080e0772a4 */ /* 0x000fc4000f8e023f */
[----:B------:R-:W-:Y:S01]  /*74b0*/  UIADD3 UR5, UR5, UR6, URZ ;  /* 0x0000000605057290 */ /* 0x000fe2000fffe03f */
[----:B------:R-:W-:Y:S01]  /*74c0*/  IMAD.MOV.U32 R7, RZ, RZ, R8 ;  /* 0x000000ffff077224 */ /* 0x000fe200078e0008 */
[----:B------:R-:W-:Y:S01]  /*74d0*/  UIMAD UR7, UR46, UR9, UR7 ;  /* 0x000000092e0772a4 */ /* 0x000fe2000f8e0207 */
[----:B---3--:R-:W-:Y:S01]  /*74e0*/  @P2 SHF.R.U32.HI R7, RZ, R9, R0 ;  /* 0x00000009ff072219 */ /* 0x008fe20000011600 */
[----:B------:R-:W-:Y:S01]  /*74f0*/  UIMAD.WIDE.U32 UR46, UR46, UR8, UR4 ;  /* 0x000000082e2e72a5 */ /* 0x000fe2000f8e0004 */
[----:B------:R-:W-:Y:S01]  /*7500*/  VIADD R12, R20, 0x60 ;  /* 0x00000060140c7836 */ /* 0x000fe20000000000 */
[----:B------:R-:W-:Y:S01]  /*7510*/  UIADD3 UR48, UR48, 0x13220, URZ ;  /* 0x0001322030307890 */ /* 0x000fe2000fffe03f */
[--C-:B------:R-:W-:Y:S01]  /*7520*/  SHF.R.S32.HI R0, RZ, 0x1f, R7.reuse ;  /* 0x0000001fff007819 */ /* 0x100fe20000011407 */
[----:B------:R-:W-:Y:S01]  /*7530*/  UIADD3 UR4, UR47, UR7, URZ ;  /* 0x000000072f047290 */ /* 0x000fe2000fffe03f */
[----:B------:R-:W-:Y:S01]  /*7540*/  IMAD.MOV R9, RZ, RZ, -R7 ;  /* 0x000000ffff097224 */ /* 0x000fe200078e0a07 */
[----:B------:R-:W-:Y:S01]  /*7550*/  UPRMT UR48, URZ, 0x654, UR48 ;  /* 0x000006543f307896 */ /* 0x000fe20008000030 */
[----:B------:R-:W-:Y:S01]  /*7560*/  IMAD.U32 R5, RZ, RZ, UR47 ;  /* 0x0000002fff057e24 */ /* 0x000fe2000f8e00ff */
[----:B------:R-:W-:Y:S01]  /*7570*/  ULDC.64 UR6, c[0x0][0xae0] ;  /* 0x0002b80000067ab9 */ /* 0x000fe20000000a00 */
[----:B------:R-:W-:Y:S01]  /*7580*/  IMAD R9, R48, R9, R8 ;  /* 0x0000000930097224 */ /* 0x000fe200078e0208 */
[----:B------:R-:W-:Y:S01]  /*7590*/  UIADD3 UR43, UR43, 0x1, URZ ;  /* 0x000000012b2b7890 */ /* 0x000fe2000fffe03f */
[----:B------:R-:W-:Y:S01]  /*75a0*/  IMAD R0, R0, UR6, RZ ;  /* 0x0000000600007c24 */ /* 0x000fe2000f8e02ff */
[----:B------:R-:W-:Y:S01]  /*75b0*/  UIADD3 UR41, UR41, 0x1, URZ ;  /* 0x0000000129297890 */ /* 0x000fe2000fffe03f */
[----:B------:R-:W-:Y:S01]  /*75c0*/  IMAD.U32 R4, RZ, RZ, UR46 ;  /* 0x0000002eff047e24 */ /* 0x000fe2000f8e00ff */
[----:B------:R-:W-:Y:S01]  /*75d0*/  UISETP.NE.AND UP0, UPT, UR43, 0x2, UPT ;  /* 0x000000022b00788c */ /* 0x000fe2000bf05270 */
[----:B------:R-:W-:Y:S01]  /*75e0*/  IMAD.U32 R5, RZ, RZ, UR4 ;  /* 0x00000004ff057e24 */ /* 0x000fe2000f8e00ff */
[----:B------:R-:W-:Y:S01]  /*75f0*/  ULDC.64 UR4, c[0x0][0xad8] ;  /* 0x0002b60000047ab9 */ /* 0x000fe20000000a00 */
[C---:B------:R-:W-:Y:S01]  /*7600*/  IMAD R11, R7.reuse, UR7, R0 ;  /* 0x00000007070b7c24 */ /* 0x040fe2000f8e0200 */
[----:B------:R-:W-:Y:S01]  /*7610*/  SHF.R.S32.HI R0, RZ, 0x1f, R9 ;  /* 0x0000001fff007819 */ /* 0x000fe20000011409 */
[----:B------:R-:W-:Y:S01]  /*7620*/  IMAD.WIDE.U32 R4, R7, UR6, R4 ;  /* 0x0000000607047c25 */ /* 0x000fe2000f8e0004 */
[----:B0-----:R-:W-:Y:S01]  /*7630*/  SYNCS.ARRIVE.TRANS64.RED.A1T0 RZ, [UR48], RZ ;  /* 0x000000ffffff79a7 */ /* 0x001fe20008100430 */
[----:B------:R-:W-:-:S02]  /*7640*/  USEL UR43, UR43, URZ, UP0 ;  /* 0x0000003f2b2b7287 */ /* 0x000fc40008000000 */
[----:B------:R-:W-:Y:S02]  /*7650*/  IMAD.IADD R5, R5, 0x1, R11 ;  /* 0x0000000105057824 */ /* 0x000fe400078e020b */
[----:B------:R-:W-:Y:S02]  /*7660*/  IMAD R0, R0, UR4, RZ ;  /* 0x0000000400007c24 */ /* 0x000fe4000f8e02ff */
[----:B------:R-:W-:-:S04]  /*7670*/  IMAD.WIDE.U32 R4, R9, UR4, R4 ;  /* 0x0000000409047c25 */ /* 0x000fc8000f8e0004 */
[----:B------:R-:W-:Y:S01]  /*7680*/  IMAD R7, R9, UR5, R0 ;  /* 0x0000000509077c24 */ /* 0x000fe2000f8e0200 */
[----:B------:R-:W-:Y:S01]  /*7690*/  ULDC.64 UR4, c[0x0][0xa80] ;  /* 0x0002a00000047ab9 */ /* 0x000fe20000000a00 */
[----:B------:R-:W-:Y:S01]  /*76a0*/  VIADD R0, R20, 0x30 ;  /* 0x0000003014007836 */ /* 0x000fe20000000000 */
[----:B------:R-:W-:Y:S01]  /*76b0*/  LEA R13, P0, R4, UR4, 0x1 ;  /* 0x00000004040d7c11 */ /* 0x000fe2000f8008ff */
[----:B------:R-:W-:Y:S01]  /*76c0*/  IMAD.IADD R5, R5, 0x1, R7 ;  /* 0x0000000105057824 */ /* 0x000fe200078e0207 */
[----:B------:R-:W-:Y:S01]  /*76d0*/  ULDC UR4, c[0x0][0xac8] ;  /* 0x0002b20000047ab9 */ /* 0x000fe20000000800 */
[----:B------:R-:W-:Y:S02]  /*76e0*/  VIADD R14, R20, 0x90 ;  /* 0x00000090140e7836 */ /* 0x000fe40000000000 */
[----:B------:R-:W-:Y:S01]  /*76f0*/  SHFL.IDX PT, R6, R13, 0x1, 0x181f ;  /* 0x00381f000d067f89 */ /* 0x000fe200000e0000 */
[----:B------:R-:W-:Y:S02]  /*7700*/  LEA.HI.X R15, R4, UR5, R5, 0x1, P0 ;  /* 0x00000005040f7c11 */ /* 0x000fe400080f0c05 */
[----:B------:R-:W-:Y:S01]  /*7710*/  ISETP.GE.AND P0, PT, R3, UR4, PT ;  /* 0x0000000403007c0c */ /* 0x000fe2000bf06270 */
[----:B------:R-:W-:Y:S01]  /*7720*/  SHFL.IDX PT, R4, R13, RZ, 0x181f ;  /* 0x00181fff0d047589 */ /* 0x000fe200000e0000 */
[----:B------:R-:W-:-:S02]  /*7730*/  ULDC UR4, c[0x0][0xc] ;  /* 0x0000030000047ab9 */ /* 0x000fc40000000800 */
[-C--:B------:R-:W-:Y:S01]  /*7740*/  ISETP.GE.OR P2, PT, R0, R55.reuse, P0 ;  /* 0x000000370000720c */ /* 0x080fe20000746670 */
[----:B------:R-:W0:Y:S01]  /*7750*/  SHFL.IDX PT, R5, R15, RZ, 0x181f ;  /* 0x00181fff0f057589 */ /* 0x000e2200000e0000 */
[----:B------:R-:W1:Y:S01]  /*7760*/  LDC R0, c[0x0][0xc34] ;  /* 0x00030d00ff007b82 */ /* 0x000e620000000800 */
[-C--:B------:R-:W-:Y:S01]  /*7770*/  ISETP.GE.OR P1, PT, R20, R55.reuse, P0 ;  /* 0x000000371400720c */ /* 0x080fe20000726670 */
[----:B------:R-:W-:Y:S01]  /*7780*/  UIADD3 UR50, UR4, UR50, URZ ;  /* 0x0000003204327290 */ /* 0x000fe2000fffe03f */
[----:B------:R-:W3:Y:S01]  /*7790*/  SHFL.IDX PT, R7, R15, 0x1, 0x181f ;  /* 0x00381f000f077f89 */ /* 0x000ee200000e0000 */
[-C--:B------:R-:W-:Y:S01]  /*77a0*/  ISETP.GE.OR P3, PT, R12, R55.reuse, P0 ;  /* 0x000000370c00720c */ /* 0x080fe20000766670 */
[----:B------:R-:W-:Y:S01]  /*77b0*/  USEL UR4, URZ, 0x1, UP0 ;  /* 0x000000013f047887 */ /* 0x000fe20008000000 */
[----:B------:R-:W-:Y:S01]  /*77c0*/  ISETP.GE.OR P0, PT, R14, R55, P0 ;  /* 0x000000370e00720c */ /* 0x000fe20000706670 */
[----:B------:R-:W-:Y:S02]  /*77d0*/  SHFL.IDX PT, R8, R13, 0x2, 0x181f ;  /* 0x00581f000d087f89 */ /* 0x000fe400000e0000 */
[----:B------:R-:W-:-:S02]  /*77e0*/  ULOP3.LUT UR42, UR42, UR4, URZ, 0x3c, !UPT ;  /* 0x000000042a2a7292 */ /* 0x000fc4000f8e3c3f */
[----:B------:R-:W5:Y:S04]  /*77f0*/  SHFL.IDX PT, R9, R15, 0x2, 0x181f ;  /* 0x00581f000f097f89 */ /* 0x000f6800000e0000 */
[----:B------:R-:W-:Y:S04]  /*7800*/  SHFL.IDX PT, R10, R13, 0x3, 0x181f ;  /* 0x00781f000d0a7f89 */ /* 0x000fe800000e0000 */
[----:B------:R-:W1:Y:S01]  /*7810*/  SHFL.IDX PT, R11, R15, 0x3, 0x181f ;  /* 0x00781f000f0b7f89 */ /* 0x000e6200000e0000 */
[----:B0-----:R-:W-:-:S04]  /*7820*/  @!P1 IMAD.WIDE R4, R3, 0x2, R4 ;  /* 0x0000000203049825 */ /* 0x001fc800078e0204 */
[----:B---3--:R-:W-:-:S04]  /*7830*/  @!P2 IMAD.WIDE R6, R3, 0x2, R6 ;  /* 0x000000020306a825 */ /* 0x008fc800078e0206 */
[----:B-----5:R-:W-:-:S04]  /*7840*/  @!P3 IMAD.WIDE R8, R3, 0x2, R8 ;  /* 0x000000020308b825 */ /* 0x020fc800078e0208 */
[----:B-1----:R-:W-:Y:S01]  /*7850*/  @!P0 IMAD.WIDE R10, R3, 0x2, R10 ;  /* 0x00000002030a8825 */ /* 0x002fe200078e020a */
[----:B--2---:R0:W-:Y:S04]  /*7860*/  @!P1 ST.E.128 desc[UR52][R4.64], R24 ;  /* 0x0000001804009985 */ /* 0x0041e8000c101d34 */
[----:B----4-:R0:W-:Y:S04]  /*7870*/  @!P2 ST.E.128 desc[UR52][R6.64], R28 ;  /* 0x0000001c0600a985 */ /* 0x0101e8000c101d34 */
[----:B------:R0:W-:Y:S04]  /*7880*/  @!P3 ST.E.128 desc[UR52][R8.64], R32 ;  /* 0x000000200800b985 */ /* 0x0001e8000c101d34 */
[----:B------:R0:W-:Y:S01]  /*7890*/  @!P0 ST.E.128 desc[UR52][R10.64], R44 ;  /* 0x0000002c0a008985 */ /* 0x0001e2000c101d34 */
[----:B------:R-:W-:-:S13]  /*78a0*/  ISETP.LE.AND P0, PT, R0, UR50, PT ;  /* 0x0000003200007c0c */ /* 0x000fda000bf03270 */
[----:B------:R-:W-:Y:S05]  /*78b0*/  @!P0 BRA `(.L_x_10784) ;  /* 0xffffff9400208947 */ /* 0x000fea000383ffff */
[----:B------:R-:W-:Y:S05]  /*78c0*/  EXIT ;  /* 0x000000000000794d */ /* 0x000fea0003800000 */
.L_x_10760:
        /* <DEDUP_REMOVED lines=16> */
[----:B------:R-:W-:Y:S01]  /*79d0*/  LOP3.LUT R7, R6, 0x600, RZ, 0xc0, !PT ;  /* 0x0000060006077812 */ /* 0x000fe200078ec0ff */
[----:B------:R-:W-:Y:S02]  /*79e0*/  ULOP3.LUT UR42, UR40, 0x1, URZ, 0xfc, !UPT ;  /* 0x00000001282a7892 */ /* 0x000fe4000f8efc3f */
[----:B------:R-:W-:Y:S01]  /*79f0*/  ULOP3.LUT UR47, UR40, 0x2, URZ, 0xfc, !UPT ;  /* 0x00000002282f7892 */ /* 0x000fe2000f8efc3f */
[----:B------:R-:W-:Y:S01]  /*7a00*/  ULDC UR43, c[0x0][0xc] ;  /* 0x00000300002b7ab9 */ /* 0x000fe20000000800 */
[----:B------:R-:W-:Y:S01]  /*7a10*/  UMOV UR46, URZ ;  /* 0x0000003f002e7c82 */ /* 0x000fe20008000000 */
[----:B-1----:R-:W-:Y:S01]  /*7a20*/  ULEA UR41, UR4, UR41, 0x18 ;  /* 0x0000002904297291 */ /* 0x002fe2000f8ec03f */
[C---:B0-----:R-:W-:Y:S01]  /*7a30*/  IMAD.SHL.U32 R26, R10.reuse, 0x40, RZ ;  /* 0x000000400a1a7824 */ /* 0x041fe200078e00ff */
[----:B------:R-:W-:Y:S01]  /*7a40*/  SHF.R.U32.HI R3, RZ, 0x1, R10 ;  /* 0x00000001ff037819 */ /* 0x000fe2000001160a */
[C---:B------:R-:W-:Y:S01]  /*7a50*/  IMAD.SHL.U32 R2, R10.reuse, 0x10, RZ ;  /* 0x000000100a027824 */ /* 0x040fe200078e00ff */
[C---:B------:R-:W-:Y:S01]  /*7a60*/  LOP3.LUT R29, R10.reuse, 0x1f, RZ, 0xc0, !PT ;  /* 0x0000001f0a1d7812 */ /* 0x040fe200078ec0ff */
[----:B------:R-:W-:Y:S01]  /*7a70*/  IMAD.SHL.U32 R8, R10, 0x2, RZ ;  /* 0x000000020a087824 */ /* 0x000fe200078e00ff */
[----:B------:R-:W-:Y:S01]  /*7a80*/  LOP3.LUT R4, R26, 0x180, RZ, 0xc0, !PT ;  /* 0x000001801a047812 */ /* 0x000fe200078ec0ff */
[----:B------:R-:W-:Y:S01]  /*7a90*/  IMAD.SHL.U32 R0, R10, 0x20, RZ ;  /* 0x000000200a007824 */ /* 0x000fe200078e00ff */
[----:B------:R-:W-:-:S02]  /*7aa0*/  LOP3.LUT R5, R2, 0x1b0, RZ, 0xc0, !PT ;  /* 0x000001b002057812 */ /* 0x000fc400078ec0ff */
[----:B------:R-:W-:Y:S01]  /*7ab0*/  LOP3.LUT R3, R4, 0x30, R3, 0xf8, !PT ;  /* 0x0000003004037812 */ /* 0x000fe200078ef803 */
[C---:B------:R-:W-:Y:S01]  /*7ac0*/  IMAD.SHL.U32 R4, R10.reuse, 0x8, RZ ;  /* 0x000000080a047824 */ /* 0x040fe200078e00ff */
[----:B------:R-:W-:Y:S01]  /*7ad0*/  LOP3.LUT R9, R5, 0x30, R8, 0x78, !PT ;  /* 0x0000003005097812 */ /* 0x000fe200078e7808 */
[----:B------:R-:W-:Y:S01]  /*7ae0*/  IMAD.SHL.U32 R8, R10, 0x4, RZ ;  /* 0x000000040a087824 */ /* 0x000fe200078e00ff */
[----:B------:R-:W-:Y:S02]  /*7af0*/  LOP3.LUT R5, R0, 0x80, RZ, 0xc0, !PT ;  /* 0x0000008000057812 */ /* 0x000fe400078ec0ff */
[----:B------:R-:W-:Y:S02]  /*7b00*/  LOP3.LUT R6, R7, 0x40, R2, 0xf8, !PT ;  /* 0x0000004007067812 */ /* 0x000fe400078ef802 */
[----:B------:R-:W-:Y:S02]  /*7b10*/  LOP3.LUT R3, R3, 0x30, R4, 0x78, !PT ;  /* 0x0000003003037812 */ /* 0x000fe400078e7804 */
[----:B------:R-:W-:-:S02]  /*7b20*/  LOP3.LUT R5, R5, 0x10, R10, 0xf8, !PT ;  /* 0x0000001005057812 */ /* 0x000fc400078ef80a */
[----:B------:R-:W-:Y:S02]  /*7b30*/  LOP3.LUT R7, R7, 0x60, R0, 0xf8, !PT ;  /* 0x0000006007077812 */ /* 0x000fe400078ef800 */
[----:B------:R-:W-:Y:S02]  /*7b40*/  LOP3.LUT R9, R6, R9, RZ, 0xfc, !PT ;  /* 0x0000000906097212 */ /* 0x000fe400078efcff */
[----:B------:R-:W-:Y:S02]  /*7b50*/  LOP3.LUT R26, R3, 0x640, R26, 0xf8, !PT ;  /* 0x00000640031a7812 */ /* 0x000fe400078ef81a */
[----:B------:R-:W-:Y:S01]  /*7b60*/  LOP3.LUT R5, R5, 0x10, R8, 0x78, !PT ;  /* 0x0000001005057812 */ /* 0x000fe200078e7808 */
[----:B------:R-:W-:Y:S01]  /*7b70*/  VIADD R27, R9, UR41 ;  /* 0x00000029091b7c36 */ /* 0x000fe20008000000 */
[----:B------:R-:W-:Y:S02]  /*7b80*/  LOP3.LUT R6, R7, 0x100, R0, 0xf8, !PT ;  /* 0x0000010007067812 */ /* 0x000fe400078ef800 */
[----:B------:R-:W-:-:S02]  /*7b90*/  SHF.R.U32.HI R3, RZ, 0x2, R28 ;  /* 0x00000002ff037819 */ /* 0x000fc4000001161c */
[----:B------:R-:W-:Y:S02]  /*7ba0*/  LOP3.LUT R25, R6, R5, RZ, 0xfc, !PT ;  /* 0x0000000506197212 */ /* 0x000fe400078efcff */
[----:B------:R-:W-:-:S07]  /*7bb0*/  LOP3.LUT R0, R3, 0x60, R0, 0xf8, !PT ;  /* 0x0000006003007812 */ /* 0x000fce00078ef800 */
.L_x_10828:
        /* <DEDUP_REMOVED lines=29> */
[----:B------:R-:W-:Y:S11]  /*7d90*/  @!P0 BRA `(.L_x_10786) ;  /* 0x0000000000408947 */ /* 0x000ff60003800000 */
[----:B------:R-:W-:Y:S01]  /*7da0*/  MOV R2, 0x0 ;  /* 0x0000000000027802 */ /* 0x000fe20000000f00 */
[----:B------:R-:W-:Y:S01]  /*7db0*/  ULDC.64 UR4, c[0x4][0x198] ;  /* 0x0100660000047ab9 */ /* 0x000fe20000000a00 */
[----:B------:R-:W-:Y:S01]  /*7dc0*/  ULDC.64 UR6, c[0x4][0x1a0] ;  /* 0x0100680000067ab9 */ /* 0x000fe20000000a00 */
[----:B------:R-:W-:Y:S02]  /*7dd0*/  IMAD.U32 R4, RZ, RZ, UR4 ;  /* 0x00000004ff047e24 */ /* 0x000fe4000f8e00ff */
[----:B------:R-:W-:Y:S01]  /*7de0*/  IMAD.U32 R5, RZ, RZ, UR5 ;  /* 0x00000005ff057e24 */ /* 0x000fe2000f8e00ff */
[----:B------:R-:W0:Y:S01]  /*7df0*/  LDC.64 R2, c[0x4][R2] ;  /* 0x0100000002027b82 */ /* 0x000e220000000a00 */
[----:B------:R-:W-:Y:S01]  /*7e00*/  ULDC.64 UR4, c[0x4][0x8] ;  /* 0x0100020000047ab9 */ /* 0x000fe20000000a00 */
        /* <DEDUP_REMOVED lines=9> */
.L_x_10786:
[----:B------:R-:W-:-:S06]  /*7ea0*/  UIADD3 UR4, UR41, 0x6000, URZ ;  /* 0x0000600029047890 */ /* 0x000fcc000fffe03f */
[----:B------:R-:W-:-:S05]  /*7eb0*/  IMAD.U32 R16, RZ, RZ, UR4 ;  /* 0x00000004ff107e24 */ /* 0x000fca000f8e00ff */
[----:B------:R-:W-:-:S13]  /*7ec0*/  LOP3.LUT P0, RZ, R16, 0x1bf, RZ, 0xc0, !PT ;  /* 0x000001bf10ff7812 */ /* 0x000fda000780c0ff */
[----:B------:R-:W-:Y:S05]  /*7ed0*/  @!P0 BRA `(.L_x_10787) ;  /* 0x0000000000408947 */ /* 0x000fea0003800000 */
        /* <DEDUP_REMOVED lines=16> */
.L_x_10787:
[----:B------:R-:W-:-:S04]  /*7fe0*/  UIADD3 UR4, UR41, 0x1000, URZ ;  /* 0x0000100029047890 */ /* 0x000fc8000fffe03f */
[----:B------:R-:W-:-:S06]  /*7ff0*/  ULOP3.LUT UP0, URZ, UR4, 0x9f, URZ, 0xc0, !UPT ;  /* 0x0000009f043f7892 */ /* 0x000fcc000f80c03f */
[----:B------:R-:W-:-:S13]  /*8000*/  PLOP3.LUT P0, PT, PT, PT, UP0, 0x80, 0x0 ;  /* 0x000000000000781c */ /* 0x000fda0003f0f008 */
        /* <DEDUP_REMOVED lines=17> */
.L_x_10788:
        /* <DEDUP_REMOVED lines=18> */
.L_x_10789:
[----:B------:R-:W-:Y:S01]  /*8240*/  ULDC.64 UR4, c[0x0][0x9f8] ;  /* 0x00027e0000047ab9 */ /* 0x000fe20000000a00 */
[----:B------:R-:W-:Y:S01]  /*8250*/  IMAD.U32 R22, RZ, RZ, UR44 ;  /* 0x0000002cff167e24 */ /* 0x000fe2000f8e00ff */
[----:B------:R-:W-:Y:S01]  /*8260*/  UISETP.NE.U32.AND UP0, UPT, UR4, URZ, UPT ;  /* 0x0000003f0400728c */ /* 0x000fe2000bf05070 */
[----:B------:R-:W0:Y:S03]  /*8270*/  LDC.64 R4, c[0x0][0x418] ;  /* 0x00010600ff047b82 */ /* 0x000e260000000a00 */
[----:B------:R-:W-:-:S06]  /*8280*/  UISETP.NE.AND.EX UP0, UPT, UR5, URZ, UPT, UP0 ;  /* 0x0000003f0500728c */ /* 0x000fcc000bf05300 */
[----:B------:R-:W-:-:S05]  /*8290*/  PLOP3.LUT P0, PT, PT, PT, UP0, 0x80, 0x0 ;  /* 0x000000000000781c */ /* 0x000fca0003f0f008 */
[----:B------:R-:W-:Y:S02]  /*82a0*/  @UP0 ULDC.64 UR4, c[0x0][0x9f8] ;  /* 0x00027e0000040ab9 */ /* 0x000fe40000000a00 */
[----:B------:R-:W-:-:S06]  /*82b0*/  @UP0 UIMAD.WIDE UR4, UR44, 0x4, UR4 ;  /* 0x000000042c0408a5 */ /* 0x000fcc000f8e0204 */
[----:B------:R-:W-:Y:S02]  /*82c0*/  IMAD.U32 R2, RZ, RZ, UR4 ;  /* 0x00000004ff027e24 */ /* 0x000fe4000f8e00ff */
[----:B------:R-:W-:-:S05]  /*82d0*/  IMAD.U32 R3, RZ, RZ, UR5 ;  /* 0x00000005ff037e24 */ /* 0x000fca000f8e00ff */
[----:B------:R-:W2:Y:S01]  /*82e0*/  @P0 LDG.E R22, desc[UR52][R2.64] ;  /* 0x0000003402160981 */ /* 0x000ea2000c1e1900 */
[----:B0-----:R-:W-:Y:S01]  /*82f0*/  ISETP.NE.U32.AND P0, PT, R4, RZ, PT ;  /* 0x000000ff0400720c */ /* 0x001fe20003f05070 */
[----:B------:R-:W-:Y:S01]  /*8300*/  UMOV UR4, 0xffffffff ;  /* 0xffffffff00047882 */ /* 0x000fe20000000000 */
[----:B------:R-:W-:Y:S01]  /*8310*/  LOP3.LUT R23, R23, 0xfffffffe, RZ, 0xc0, !PT ;  /* 0xfffffffe17177812 */ /* 0x000fe200078ec0ff */
[----:B------:R-:W0:Y:S01]  /*8320*/  S2R R16, SR_TID.X ;  /* 0x0000000000107919 */ /* 0x000e220000002100 */
[----:B------:R-:W-:-:S13]  /*8330*/  ISETP.NE.AND.EX P1, PT, R5, RZ, PT, P0 ;  /* 0x000000ff0500720c */ /* 0x000fda0003f25300 */
[----:B------:R-:W-:Y:S02]  /*8340*/  @P1 LOP3.LUT R23, R23, 0x1, RZ, 0xfc, !PT ;  /* 0x0000000117171812 */ /* 0x000fe400078efcff */
[----:B0-----:R-:W-:-:S04]  /*8350*/  SHF.R.U32.HI R17, RZ, 0x5, R16 ;  /* 0x00000005ff117819 */ /* 0x001fc80000011610 */
[----:B------:R-:W-:Y:S02]  /*8360*/  LOP3.LUT R17, R17, 0x3, RZ, 0xc0, !PT ;  /* 0x0000000311117812 */ /* 0x000fe400078ec0ff */
[----:B--2---:R-:W-:Y:S02]  /*8370*/  SHF.R.S32.HI R24, RZ, 0x1f, R22 ;  /* 0x0000001fff187819 */ /* 0x004fe40000011416 */
[----:B------:R-:W-:Y:S01]  /*8380*/  SEL R16, R22, RZ, !P1 ;  /* 0x000000ff16107207 */ /* 0x000fe20004800000 */
[----:B------:R-:W-:Y:S06]  /*8390*/  BRA.DIV UR4, `(.L_x_10790) ;  /* 0x0000002604007947 */ /* 0x000fec000b800000 */
[----:B------:R0:W1:Y:S02]  /*83a0*/  SHFL.IDX PT, R14, R17, RZ, 0x1f ;  /* 0x00001fff110e7589 */ /* 0x00006400000e0000 */
.L_x_10844:
        /* <DEDUP_REMOVED lines=10> */
.L_x_10847:
[----:B------:R-:W-:Y:S05]  /*8450*/  @!P6 BRA `(.L_x_10791) ;  /* 0x00000004001ce947 */ /* 0x000fea0003800000 */
[----:B------:R-:W-:Y:S01]  /*8460*/  IMAD.MOV.U32 R16, RZ, RZ, R22 ;  /* 0x000000ffff107224 */ /* 0x000fe200078e0016 */
[----:B------:R-:W-:Y:S06]  /*8470*/  @!P1 BRA `(.L_x_10793) ;  /* 0x0000000000489947 */ /* 0x000fec0003800000 */
[----:B------:R-:W1:Y:S01]  /*8480*/  LDC R0, c[0x0][0x43c] ;  /* 0x00010f00ff007b82 */ /* 0x000e620000000800 */
[----:B------:R-:W-:Y:S01]  /*8490*/  IMAD.MOV.U32 R9, RZ, RZ, R7 ;  /* 0x000000ffff097224 */ /* 0x000fe200078e0007 */
[----:B------:R-:W-:Y:S02]  /*84a0*/  ULDC.64 UR4, c[0x0][0x428] ;  /* 0x00010a0000047ab9 */ /* 0x000fe40000000a00 */
[----:B------:R-:W-:-:S04]  /*84b0*/  IMAD R11, R24, UR4, RZ ;  /* 0x00000004180b7c24 */ /* 0x000fc8000f8e02ff */
[----:B------:R-:W-:Y:S01]  /*84c0*/  IMAD R11, R22, UR5, R11 ;  /* 0x00000005160b7c24 */ /* 0x000fe2000f8e020b */
[----:B-1----:R-:W-:-:S13]  /*84d0*/  ISETP.NE.AND P0, PT, R0, 0x1, PT ;  /* 0x000000010000780c */ /* 0x002fda0003f05270 */
[----:B------:R-:W1:Y:S02]  /*84e0*/  @P0 LDC.64 R2, c[0x0][0x440] ;  /* 0x00011000ff020b82 */ /* 0x000e640000000a00 */
[----:B-1----:R-:W-:-:S05]  /*84f0*/  @P0 IMAD.HI.U32 R2, R7, R2, RZ ;  /* 0x0000000207020227 */ /* 0x002fca00078e00ff */
[----:B------:R-:W-:-:S04]  /*8500*/  @P0 SHF.R.U32.HI R9, RZ, R3, R2 ;  /* 0x00000003ff090219 */ /* 0x000fc80000011602 */
[--C-:B------:R-:W-:Y:S01]  /*8510*/  SHF.R.S32.HI R3, RZ, 0x1f, R9.reuse ;  /* 0x0000001fff037819 */ /* 0x100fe20000011409 */
[----:B------:R-:W-:-:S04]  /*8520*/  IMAD.MOV.U32 R2, RZ, RZ, R9 ;  /* 0x000000ffff027224 */ /* 0x000fc800078e0009 */
[----:B------:R-:W-:-:S04]  /*8530*/  IMAD.WIDE.U32 R2, R22, UR4, R2 ;  /* 0x0000000416027c25 */ /* 0x000fc8000f8e0002 */
[----:B------:R-:W-:Y:S01]  /*8540*/  IMAD.IADD R3, R3, 0x1, R11 ;  /* 0x0000000103037824 */ /* 0x000fe200078e020b */
[----:B------:R-:W-:-:S04]  /*8550*/  LEA R4, P0, R2, R4, 0x2 ;  /* 0x0000000402047211 */ /* 0x000fc800078010ff */
[----:B------:R-:W-:-:S05]  /*8560*/  LEA.HI.X R5, R2, R5, R3, 0x2, P0 ;  /* 0x0000000502057211 */ /* 0x000fca00000f1403 */
[----:B------:R1:W5:Y:S01]  /*8570*/  LDG.E R16, desc[UR52][R4.64] ;  /* 0x0000003404107981 */ /* 0x000362000c1e1900 */
[----:B------:R-:W-:-:S04]  /*8580*/  IMAD.MOV R2, RZ, RZ, -R9 ;  /* 0x000000ffff027224 */ /* 0x000fc800078e0a09 */
[----:B------:R-:W-:-:S07]  /*8590*/  IMAD R7, R0, R2, R7 ;  /* 0x0000000200077224 */ /* 0x000fce00078e0207 */
.L_x_10793:
[----:B------:R-:W-:Y:S02]  /*85a0*/  LEA R3, R18, UR41, 0x3 ;  /* 0x0000002912037c11 */ /* 0x000fe4000f8e18ff */
[----:B------:R-:W-:Y:S02]  /*85b0*/  SHF.L.U32 R0, R19, 0x1f, RZ ;  /* 0x0000001f13007819 */ /* 0x000fe400000006ff */
[----:B------:R-:W-:Y:S02]  /*85c0*/  ISETP.NE.AND P1, PT, R28, RZ, PT ;  /* 0x000000ff1c00720c */ /* 0x000fe40003f25270 */
[----:B------:R-:W2:Y:S02]  /*85d0*/  SYNCS.PHASECHK.TRANS64.TRYWAIT P0, [R3+URZ+0x13280], R0 ;  /* 0x01328000030075a7 */ /* 0x000ea4000800017f */
[----:B--2---:R-:W-:Y:S09]  /*85e0*/  @!P0 BRA `(.L_x_10794) ;  /* 0x0000002000ac8947 */ /* 0x004ff20003800000 */
.L_x_10848:
[----:B------:R-:W-:Y:S05]  /*85f0*/  @P1 BRA `(.L_x_10795) ;  /* 0x0000000000141947 */ /* 0x000fea0003800000 */
[----:B------:R-:W-:Y:S01]  /*8600*/  ISETP.NE.AND P0, PT, R29, RZ, PT ;  /* 0x000000ff1d00720c */ /* 0x000fe20003f05270 */
[----:B------:R-:W-:-:S04]  /*8610*/  IMAD.MOV.U32 R2, RZ, RZ, 0x2800 ;  /* 0x00002800ff027424 */ /* 0x000fc800078e00ff */
[----:B------:R3:W-:Y:S08]  /*8620*/  SYNCS.ARRIVE.TRANS64 RZ, [R3+URZ+0x13270], R2 ;  /* 0x0132700203ff79a7 */ /* 0x0007f0000800003f */
[----:B------:R-:W-:Y:S05]  /*8630*/  @!P0 BRA `(.L_x_10795) ;  /* 0x0000000000048947 */ /* 0x000fea0003800000 */
[----:B------:R-:W-:Y:S01]  /*8640*/  BPT.TRAP 0x1 ;  /* 0x000000040000795c */ /* 0x000fe20000300000 */
.L_x_10795:
[----:B-1----:R-:W-:Y:S01]  /*8650*/  IMAD.U32 R5, RZ, RZ, UR41 ;  /* 0x00000029ff057e24 */ /* 0x002fe2000f8e00ff */
[----:B------:R-:W-:Y:S01]  /*8660*/  R2UR UR33, R3 ;  /* 0x00000000032172ca */ /* 0x000fe200000e0000 */
[----:B------:R-:W-:Y:S01]  /*8670*/  IMAD R7, R7, 0xa0, RZ ;  /* 0x000000a007077824 */ /* 0x000fe200078e02ff */
[----:B-----5:R-:W-:Y:S01]  /*8680*/  R2UR UR37, R16 ;  /* 0x00000000102572ca */ /* 0x020fe200000e0000 */
[----:B---3--:R-:W-:Y:S01]  /*8690*/  IMAD R2, R18, 0x2800, R5 ;  /* 0x0000280012027824 */ /* 0x008fe200078e0205 */
[----:B------:R-:W-:Y:S02]  /*86a0*/  UIADD3 UR4, UP0, UR50, 0x470, URZ ;  /* 0x0000047032047890 */ /* 0x000fe4000ff1e03f */
[----:B------:R-:W-:Y:S01]  /*86b0*/  R2UR UR35, R7 ;  /* 0x00000000072372ca */ /* 0x000fe200000e0000 */
[----:B------:R-:W-:Y:S01]  /*86c0*/  UMOV UR6, 0x0 ;  /* 0x0000000000067882 */ /* 0x000fe20000000000 */
[----:B------:R-:W-:Y:S01]  /*86d0*/  R2UR UR32, R2 ;  /* 0x00000000022072ca */ /* 0x000fe200000e0000 */
[----:B------:R-:W-:Y:S01]  /*86e0*/  UIADD3.X UR5, URZ, UR51, URZ, UP0, !UPT ;  /* 0x000000333f057290 */ /* 0x000fe200087fe43f */
[----:B------:R-:W-:Y:S01]  /*86f0*/  UMOV UR7, 0x14f00000 ;  /* 0x14f0000000077882 */ /* 0x000fe20000000000 */
[----:B------:R-:W-:-:S02]  /*8700*/  UMOV UR34, URZ ;  /* 0x0000003f00227c82 */ /* 0x000fc40008000000 */
[----:B------:R-:W-:-:S08]  /*8710*/  UIADD3 UR33, UR33, 0x13270, URZ ;  /* 0x0001327021217890 */ /* 0x000fd0000fffe03f */
[----:B------:R-:W-:-:S09]  /*8720*/  UIADD3 UR32, UR32, 0x6000, URZ ;  /* 0x0000600020207890 */ /* 0x000fd2000fffe03f */
[----:B------:R1:W-:Y:S01]  /*8730*/  UTMALDG.4D [UR32], [UR4], desc[UR6] ;  /* 0x00000620040075b4 */ /* 0x0003e20008019000 */
[----:B------:R-:W3:Y:S02]  /*8740*/  SYNCS.PHASECHK.TRANS64.TRYWAIT P0, [R3+URZ+0x13240], R0 ;  /* 0x01324000030075a7 */ /* 0x000ee4000800017f */
[----:B-1-3--:R-:W-:Y:S05]  /*8750*/  @!P0 BRA `(.L_x_10796) ;  /* 0x0000002000648947 */ /* 0x00afea0003800000 */
.L_x_10849:
[----:B------:R-:W-:Y:S05]  /*8760*/  @P1 BRA `(.L_x_10797) ;  /* 0x0000000000141947 */ /* 0x000fea0003800000 */
[----:B------:R-:W-:Y:S01]  /*8770*/  ISETP.NE.AND P0, PT, R29, RZ, PT ;  /* 0x000000ff1d00720c */ /* 0x000fe20003f05270 */
[----:B-12---:R-:W-:-:S04]  /*8780*/  IMAD.MOV.U32 R0, RZ, RZ, 0x2800 ;  /* 0x00002800ff007424 */ /* 0x006fc800078e00ff */
[----:B------:R3:W-:Y:S08]  /*8790*/  SYNCS.ARRIVE.TRANS64 RZ, [R3+URZ+0x13230], R0 ;  /* 0x0132300003ff79a7 */ /* 0x0007f0000800003f */
[----:B------:R-:W-:Y:S05]  /*87a0*/  @!P0 BRA `(.L_x_10797) ;  /* 0x0000000000048947 */ /* 0x000fea0003800000 */
[----:B------:R-:W-:Y:S01]  /*87b0*/  BPT.TRAP 0x1 ;  /* 0x000000040000795c */ /* 0x000fe20000300000 */
.L_x_10797:
        /* <DEDUP_REMOVED lines=17> */
.L_x_10791:
[----:B------:R-:W-:Y:S05]  /*88d0*/  WARPSYNC.ALL ;  /* 0x0000000000007948 */ /* 0x000fea0003800000 */
[----:B------:R-:W-:Y:S01]  /*88e0*/  UIADD3 UR5, UR41, 0xb000, URZ ;  /* 0x0000b00029057890 */ /* 0x000fe2000fffe03f */
        /* <DEDUP_REMOVED lines=16> */
[----:B-123--:R-:W1:Y:S01]  /*89f0*/  LDC.64 R2, c[0x4][R2] ;  /* 0x0100000002027b82 */ /* 0x00ee620000000a00 */
        /* <DEDUP_REMOVED lines=10> */
.L_x_10798:
[----:B------:R-:W4:Y:S01]  /*8aa0*/  LDC R9, c[0x0][0x448] ;  /* 0x00011200ff097b82 */ /* 0x000f220000000800 */
[----:B------:R-:W5:Y:S01]  /*8ab0*/  S2R R2, SR_TID.X ;  /* 0x0000000000027919 */ /* 0x000f620000002100 */
[--C-:B0-----:R-:W-:Y:S01]  /*8ac0*/  SHF.R.U32.HI R17, RZ, 0x2, R28.reuse ;  /* 0x00000002ff117819 */ /* 0x101fe2000001161c */
[----:B-123--:R-:W-:Y:S01]  /*8ad0*/  IMAD R0, RZ, RZ, -UR45 ;  /* 0x8000002dff007e24 */ /* 0x00efe2000f8e02ff */
[----:B------:R-:W-:Y:S01]  /*8ae0*/  ULDC.64 UR8, c[0x0][0x2e0] ;  /* 0x0000b80000087ab9 */ /* 0x000fe20000000a00 */
[----:B------:R-:W-:Y:S01]  /*8af0*/  UMOV UR4, UR54 ;  /* 0x0000003600047c82 */ /* 0x000fe20008000000 */
[----:B------:R-:W-:Y:S01]  /*8b00*/  UIMAD UR6, UR37, UR8, URZ ;  /* 0x00000008250672a4 */ /* 0x000fe2000f8e023f */
[----:B------:R-:W-:Y:S01]  /*8b10*/  SHF.R.U32.HI R21, RZ, 0x2, R28 ;  /* 0x00000002ff157819 */ /* 0x000fe2000001161c */
[----:B------:R-:W0:Y:S01]  /*8b20*/  LDC R5, c[0x0][0xc38] ;  /* 0x00030e00ff057b82 */ /* 0x000e220000000800 */
[----:B------:R-:W-:Y:S01]  /*8b30*/  UMOV UR5, UR49 ;  /* 0x0000003100057c82 */ /* 0x000fe20008000000 */
[----:B------:R-:W-:-:S02]  /*8b40*/  UIMAD UR6, UR44, UR9, UR6 ;  /* 0x000000092c0672a4 */ /* 0x000fc4000f8e0206 */
[----:B------:R-:W-:-:S03]  /*8b50*/  UIMAD.WIDE.U32 UR4, UR44, UR8, UR4 ;  /* 0x000000082c0472a5 */ /* 0x000fc6000f8e0004 */
[----:B------:R-:W-:Y:S01]  /*8b60*/  ULDC.64 UR8, c[0x0][0x280] ;  /* 0x0000a00000087ab9 */ /* 0x000fe20000000a00 */
[----:B------:R-:W-:-:S03]  /*8b70*/  UIADD3 UR5, UR5, UR6, URZ ;  /* 0x0000000605057290 */ /* 0x000fc6000fffe03f */
[----:B------:R-:W-:Y:S01]  /*8b80*/  ULDC.64 UR6, c[0x0][0x2c8] ;  /* 0x0000b20000067ab9 */ /* 0x000fe20000000a00 */
[----:B----4-:R-:W-:Y:S01]  /*8b90*/  ISETP.NE.AND P0, PT, R9, 0x1, PT ;  /* 0x000000010900780c */ /* 0x010fe20003f05270 */
[----:B0-----:R-:W-:Y:S02]  /*8ba0*/  IMAD R0, R5, R0, UR48 ;  /* 0x0000003005007e24 */ /* 0x001fe4000f8e0200 */
[----:B-----5:R-:W-:-:S10]  /*8bb0*/  IMAD.SHL.U32 R2, R2, 0x20, RZ ;  /* 0x0000002002027824 */ /* 0x020fd400078e00ff */
[----:B------:R-:W0:Y:S01]  /*8bc0*/  @P0 LDC R3, c[0x0][0x44c] ;  /* 0x00011300ff030b82 */ /* 0x000e220000000800 */
[----:B------:R-:W-:Y:S02]  /*8bd0*/  LOP3.LUT R2, R17, 0x60, R2, 0xf8, !PT ;  /* 0x0000006011027812 */ /* 0x000fe400078ef802 */
[----:B------:R-:W1:Y:S03]  /*8be0*/  S2R R17, SR_TID.X ;  /* 0x0000000000117919 */ /* 0x000e660000002100 */
[----:B------:R-:W-:Y:S02]  /*8bf0*/  IMAD R6, R0, 0xc0, R2 ;  /* 0x000000c000067824 */ /* 0x000fe400078e0202 */
[----:B------:R-:W2:Y:S02]  /*8c00*/  @P0 LDC R4, c[0x0][0x450] ;  /* 0x00011400ff040b82 */ /* 0x000ea40000000800 */
[----:B------:R-:W-:-:S02]  /*8c10*/  IMAD.MOV.U32 R2, RZ, RZ, R6 ;  /* 0x000000ffff027224 */ /* 0x000fc400078e0006 */
[----:B------:R-:W-:-:S04]  /*8c20*/  VIADD R8, R6, 0x80 ;  /* 0x0000008006087836 */ /* 0x000fc80000000000 */
[----:B------:R-:W3:Y:S01]  /*8c30*/  @P0 LDC R7, c[0x0][0x44c] ;  /* 0x00011300ff070b82 */ /* 0x000ee20000000800 */
[----:B------:R-:W-:-:S07]  /*8c40*/  IMAD.MOV.U32 R10, RZ, RZ, R8 ;  /* 0x000000ffff0a7224 */ /* 0x000fce00078e0008 */
[----:B------:R-:W4:Y:S01]  /*8c50*/  @P0 LDC R12, c[0x0][0x450] ;  /* 0x00011400ff0c0b82 */ /* 0x000f220000000800 */
[----:B0-----:R-:W-:-:S05]  /*8c60*/  @P0 IMAD.HI.U32 R3, R6, R3, RZ ;  /* 0x0000000306030227 */ /* 0x001fca00078e00ff */
[----:B--2---:R-:W-:Y:S02]  /*8c70*/  @P0 SHF.R.U32.HI R2, RZ, R4, R3 ;  /* 0x00000004ff020219 */ /* 0x004fe40000011603 */
[----:B------:R-:W0:Y:S01]  /*8c80*/  LDC.64 R4, c[0x0][0x2d0] ;  /* 0x0000b400ff047b82 */ /* 0x000e220000000a00 */
[----:B-1----:R-:W-:Y:S02]  /*8c90*/  IMAD.SHL.U32 R20, R17, 0x10, RZ ;  /* 0x0000001011147824 */ /* 0x002fe400078e00ff */
[----:B---3--:R-:W-:-:S03]  /*8ca0*/  @P0 IMAD.HI.U32 R3, R8, R7, RZ ;  /* 0x0000000708030227 */ /* 0x008fc600078e00ff */
[----:B------:R-:W-:Y:S01]  /*8cb0*/  LOP3.LUT R20, R20, 0x30, RZ, 0xc0, !PT ;  /* 0x0000003014147812 */ /* 0x000fe200078ec0ff */
[----:B------:R-:W-:Y:S01]  /*8cc0*/  IMAD.MOV R7, RZ, RZ, -R2 ;  /* 0x000000ffff077224 */ /* 0x000fe200078e0a02 */
[----:B----4-:R-:W-:-:S03]  /*8cd0*/  @P0 SHF.R.U32.HI R10, RZ, R12, R3 ;  /* 0x0000000cff0a0219 */ /* 0x010fc60000011603 */
[----:B------:R-:W-:Y:S01]  /*8ce0*/  IMAD R7, R9, R7, R6 ;  /* 0x0000000709077224 */ /* 0x000fe200078e0206 */
[----:B------:R-:W-:-:S04]  /*8cf0*/  SHF.R.S32.HI R3, RZ, 0x1f, R2 ;  /* 0x0000001fff037819 */ /* 0x000fc80000011402 */
[----:B------:R-:W-:Y:S01]  /*8d00*/  SHF.R.S32.HI R6, RZ, 0x1f, R7 ;  /* 0x0000001fff067819 */ /* 0x000fe20000011407 */
[----:B0-----:R-:W-:-:S04]  /*8d10*/  IMAD R3, R3, R4, RZ ;  /* 0x0000000403037224 */ /* 0x001fc800078e02ff */
[----:B------:R-:W-:Y:S02]  /*8d20*/  IMAD R6, R6, UR6, RZ ;  /* 0x0000000606067c24 */ /* 0x000fe4000f8e02ff */
[C---:B------:R-:W-:Y:S02]  /*8d30*/  IMAD R11, R2.reuse, R5, R3 ;  /* 0x00000005020b7224 */ /* 0x040fe400078e0203 */
[----:B------:R-:W-:-:S04]  /*8d40*/  IMAD.WIDE.U32 R2, R2, R4, UR4 ;  /* 0x0000000402027e25 */ /* 0x000fc8000f8e0004 */
[----:B------:R-:W-:Y:S02]  /*8d50*/  IMAD.IADD R3, R3, 0x1, R11 ;  /* 0x0000000103037824 */ /* 0x000fe400078e020b */
[----:B------:R-:W-:-:S04]  /*8d60*/  IMAD.WIDE.U32 R2, R7, UR6, R2 ;  /* 0x0000000607027c25 */ /* 0x000fc8000f8e0002 */
[----:B------:R-:W-:Y:S01]  /*8d70*/  IMAD R7, R7, UR7, R6 ;  /* 0x0000000707077c24 */ /* 0x000fe2000f8e0206 */
[----:B------:R-:W-:-:S04]  /*8d80*/  IADD3 R6, P0, R2, UR8, RZ ;  /* 0x0000000802067c10 */ /* 0x000fc8000ff1e0ff */
[----:B------:R-:W-:Y:S02]  /*8d90*/  IADD3.X R7, R3, UR9, R7, P0, !PT ;  /* 0x0000000903077c10 */ /* 0x000fe400087fe407 */
[----:B------:R-:W-:-:S05]  /*8da0*/  SHF.R.S32.HI R3, RZ, 0x1f, R10 ;  /* 0x0000001fff037819 */ /* 0x000fca000001140a */
[----:B------:R-:W-:-:S04]  /*8db0*/  IMAD R3, R3, R4, RZ ;  /* 0x0000000403037224 */ /* 0x000fc800078e02ff */
[C---:B------:R-:W-:Y:S02]  /*8dc0*/  IMAD R11, R10.reuse, R5, R3 ;  /* 0x000000050a0b7224 */ /* 0x040fe400078e0203 */
[----:B------:R-:W-:Y:S02]  /*8dd0*/  IMAD.MOV R5, RZ, RZ, -R10 ;  /* 0x000000ffff057224 */ /* 0x000fe400078e0a0a */
[----:B------:R-:W-:Y:S01]  /*8de0*/  IMAD.WIDE.U32 R2, R10, R4, UR4 ;  /* 0x000000040a027e25 */ /* 0x000fe2000f8e0004 */
[----:B------:R-:W-:-:S03]  /*8df0*/  ULDC UR4, c[0x0][0x2b8] ;  /* 0x0000ae0000047ab9 */ /* 0x000fc60000000800 */
[----:B------:R-:W-:Y:S02]  /*8e00*/  IMAD R5, R9, R5, R8 ;  /* 0x0000000509057224 */ /* 0x000fe400078e0208 */
[----:B------:R-:W-:-:S03]  /*8e10*/  IMAD.IADD R3, R3, 0x1, R11 ;  /* 0x0000000103037824 */ /* 0x000fc600078e020b */
[----:B------:R-:W-:Y:S01]  /*8e20*/  SHF.R.S32.HI R4, RZ, 0x1f, R5 ;  /* 0x0000001fff047819 */ /* 0x000fe20000011405 */
[----:B------:R-:W-:-:S04]  /*8e30*/  IMAD.WIDE.U32 R2, R5, UR6, R2 ;  /* 0x0000000605027c25 */ /* 0x000fc8000f8e0002 */
[----:B------:R-:W-:-:S04]  /*8e40*/  IMAD R4, R4, UR6, RZ ;  /* 0x0000000604047c24 */ /* 0x000fc8000f8e02ff */
[----:B------:R-:W-:Y:S01]  /*8e50*/  IMAD R5, R5, UR7, R4 ;  /* 0x0000000705057c24 */ /* 0x000fe2000f8e0204 */
[----:B------:R-:W-:-:S04]  /*8e60*/  IADD3 R4, P0, R2, UR8, RZ ;  /* 0x0000000802047c10 */ /* 0x000fc8000ff1e0ff */
[----:B------:R-:W-:Y:S02]  /*8e70*/  IADD3.X R8, R3, UR9, R5, P0, !PT ;  /* 0x0000000903087c10 */ /* 0x000fe400087fe405 */
[----:B------:R-:W-:Y:S01]  /*8e80*/  ISETP.GE.AND P0, PT, R20, UR4, PT ;  /* 0x0000000414007c0c */ /* 0x000fe2000bf06270 */
[----:B------:R-:W-:-:S03]  /*8e90*/  UMOV UR4, 0xffffffff ;  /* 0xffffffff00047882 */ /* 0x000fc60000000000 */
[----:B------:R-:W-:Y:S09]  /*8ea0*/  BRA.DIV UR4, `(.L_x_10799) ;  /* 0x0000001a04a47947 */ /* 0x000ff2000b800000 */
[----:B------:R-:W0:Y:S01]  /*8eb0*/  SHFL.IDX PT, R14, R6, RZ, 0x1c1f ;  /* 0x001c1fff060e7589 */ /* 0x000e2200000e0000 */
[----:B------:R-:W-:Y:S01]  /*8ec0*/  ULDC UR4, c[0x0][0x288] ;  /* 0x0000a20000047ab9 */ /* 0x000fe20000000800 */
[----:B------:R-:W-:Y:S02]  /*8ed0*/  IMAD R5, R0, 0xc0, R21 ;  /* 0x000000c000057824 */ /* 0x000fe400078e0215 */
[----:B------:R-:W1:Y:S01]  /*8ee0*/  SHFL.IDX PT, R2, R7, RZ, 0x1c1f ;  /* 0x001c1fff07027589 */ /* 0x000e6200000e0000 */
[----:B------:R-:W-:Y:S02]  /*8ef0*/  IMAD R0, R9, UR4, RZ ;  /* 0x0000000409007c24 */ /* 0x000fe4000f8e02ff */
[C---:B------:R-:W-:Y:S01]  /*8f00*/  VIADD R9, R5.reuse, 0x20 ;  /* 0x0000002005097836 */ /* 0x040fe20000000000 */
[----:B------:R-:W2:Y:S01]  /*8f10*/  SHFL.IDX PT, R17, R6, 0x1, 0x1c1f ;  /* 0x003c1f0006117f89 */ /* 0x000ea200000e0000 */
[C---:B------:R-:W-:Y:S01]  /*8f20*/  VIADD R11, R5.reuse, 0x40 ;  /* 0x00000040050b7836 */ /* 0x040fe20000000000 */
[----:B------:R-:W-:-:S02]  /*8f30*/  ISETP.GE.AND P1, PT, R5, R0, PT ;  /* 0x000000000500720c */ /* 0x000fc40003f26270 */
[----:B------:R-:W3:Y:S11]  /*8f40*/  SHFL.IDX PT, R10, R7, 0x1, 0x1c1f ;  /* 0x003c1f00070a7f89 */ /* 0x000ef600000e0000 */
[----:B0-----:R-:W-:-:S05]  /*8f50*/  @!P1 IADD3 R14, P2, R20, R14, RZ ;  /* 0x0000000e140e9210 */ /* 0x001fca0007f5e0ff */
[----:B-1----:R-:W-:Y:S01]  /*8f60*/  @!P1 IMAD.X R3, RZ, RZ, R2, P2 ;  /* 0x000000ffff039224 */ /* 0x002fe200010e0602 */
[----:B------:R-:W-:Y:S01]  /*8f70*/  ISETP.GE.AND P2, PT, R11, R0, PT ;  /* 0x000000000b00720c */ /* 0x000fe20003f46270 */
[----:B------:R-:W-:Y:S02]  /*8f80*/  @!P1 IMAD.MOV.U32 R2, RZ, RZ, R14 ;  /* 0x000000ffff029224 */ /* 0x000fe400078e000e */
[----:B------:R-:W0:Y:S01]  /*8f90*/  SHFL.IDX PT, R14, R6, 0x2, 0x1c1f ;  /* 0x005c1f00060e7f89 */ /* 0x000e2200000e0000 */
[----:B------:R-:W-:-:S03]  /*8fa0*/  VIADD R11, R5, 0x80 ;  /* 0x00000080050b7836 */ /* 0x000fc60000000000 */
[----:B------:R2:W-:Y:S01]  /*8fb0*/  @!P1 LDGSTS.E.BYPASS.LTC128B.128 [R27+0xb000], desc[UR52][R2.64], !P0 ;  /* 0x0b000000021b9fae */ /* 0x0005e2000c101d74 */
[----:B------:R-:W-:-:S03]  /*8fc0*/  ISETP.GE.AND P1, PT, R9, R0, PT ;  /* 0x000000000900720c */ /* 0x000fc60003f26270 */
[----:B------:R-:W1:Y:S04]  /*8fd0*/  SHFL.IDX PT, R9, R7, 0x2, 0x1c1f ;  /* 0x005c1f0007097f89 */ /* 0x000e6800000e0000 */
[----:B------:R-:W-:Y:S06]  /*8fe0*/  SHFL.IDX PT, R7, R7, 0x3, 0x1c1f ;  /* 0x007c1f0007077f89 */ /* 0x000fec00000e0000 */
[----:B--2---:R-:W-:-:S05]  /*8ff0*/  @!P1 IADD3 R2, P3, R20, R17, RZ ;  /* 0x0000001114029210 */ /* 0x004fca0007f7e0ff */
[----:B---3--:R-:W-:Y:S02]  /*9000*/  @!P1 IMAD.X R3, RZ, RZ, R10, P3 ;  /* 0x000000ffff039224 */ /* 0x008fe400018e060a */
[----:B------:R-:W-:Y:S04]  /*9010*/  SHFL.IDX PT, R10, R4, RZ, 0x1c1f ;  /* 0x001c1fff040a7589 */ /* 0x000fe800000e0000 */
[----:B------:R0:W-:Y:S02]  /*9020*/  @!P1 LDGSTS.E.BYPASS.LTC128B.128 [R27+0xb800], desc[UR52][R2.64], !P0 ;  /* 0x0b800000021b9fae */ /* 0x0001e4000c101d74 */
[----:B0-----:R-:W-:Y:S02]  /*9030*/  @!P2 IADD3 R2, P1, R20, R14, RZ ;  /* 0x0000000e1402a210 */ /* 0x001fe40007f3e0ff */
[----:B------:R-:W0:Y:S03]  /*9040*/  SHFL.IDX PT, R14, R6, 0x3, 0x1c1f ;  /* 0x007c1f00060e7f89 */ /* 0x000e2600000e0000 */
[----:B-1----:R-:W-:-:S02]  /*9050*/  @!P2 IMAD.X R3, RZ, RZ, R9, P1 ;  /* 0x000000ffff03a224 */ /* 0x002fc400008e0609 */
[----:B------:R-:W-:-:S03]  /*9060*/  VIADD R9, R5, 0x60 ;  /* 0x0000006005097836 */ /* 0x000fc60000000000 */
[----:B------:R0:W-:Y:S01]  /*9070*/  @!P2 LDGSTS.E.BYPASS.LTC128B.128 [R27+0xc000], desc[UR52][R2.64], !P0 ;  /* 0x0c000000021bafae */ /* 0x0001e2000c101d74 */
[-C--:B------:R-:W-:Y:S02]  /*9080*/  ISETP.GE.AND P2, PT, R11, R0.reuse, PT ;  /* 0x000000000b00720c */ /* 0x080fe40003f46270 */
[----:B------:R-:W-:Y:S02]  /*9090*/  ISETP.GE.AND P1, PT, R9, R0, PT ;  /* 0x000000000900720c */ /* 0x000fe40003f26270 */
[----:B------:R-:W1:Y:S04]  /*90a0*/  SHFL.IDX PT, R9, R8, RZ, 0x1c1f ;  /* 0x001c1fff08097589 */ /* 0x000e6800000e0000 */
[----:B------:R-:W2:Y:S07]  /*90b0*/  SHFL.IDX PT, R8, R8, 0x1, 0x1c1f ;  /* 0x003c1f0008087f89 */ /* 0x000eae00000e0000 */
[----:B0-----:R-:W-:-:S02]  /*90c0*/  @!P1 IADD3 R2, P3, R20, R14, RZ ;  /* 0x0000000e14029210 */ /* 0x001fc40007f7e0ff */
[----:B------:R0:W3:Y:S03]  /*90d0*/  SHFL.IDX PT, R14, R4, 0x1, 0x1c1f ;  /* 0x003c1f00040e7f89 */ /* 0x0000e600000e0000 */
[----:B------:R-:W-:-:S05]  /*90e0*/  @!P1 IMAD.X R3, RZ, RZ, R7, P3 ;  /* 0x000000ffff039224 */ /* 0x000fca00018e0607 */
[----:B------:R4:W-:Y:S02]  /*90f0*/  @!P1 LDGSTS.E.BYPASS.LTC128B.128 [R27+0xc800], desc[UR52][R2.64], !P0 ;  /* 0x0c800000021b9fae */ /* 0x0009e4000c101d74 */
[----:B----4-:R-:W-:-:S05]  /*9100*/  @!P2 IADD3 R2, P1, R20, R10, RZ ;  /* 0x0000000a1402a210 */ /* 0x010fca0007f3e0ff */
[----:B-1----:R-:W-:-:S05]  /*9110*/  @!P2 IMAD.X R3, RZ, RZ, R9, P1 ;  /* 0x000000ffff03a224 */ /* 0x002fca00008e0609 */
[----:B--23--:R0:W-:Y:S03]  /*9120*/  @!P2 LDGSTS.E.BYPASS.LTC128B.128 [R27+0xd000], desc[UR52][R2.64], !P0 ;  /* 0x0d000000021bafae */ /* 0x00c1e6000c101d74 */
.L_x_10862:
[----:B------:R-:W-:-:S05]  /*9130*/  VIADD R5, R5, 0xa0 ;  /* 0x000000a005057836 */ /* 0x000fca0000000000 */
[----:B------:R-:W-:-:S13]  /*9140*/  ISETP.GE.AND P1, PT, R5, R0, PT ;  /* 0x000000000500720c */ /* 0x000fda0003f26270 */
[----:B0-----:R-:W-:-:S05]  /*9150*/  @!P1 IADD3 R2, P2, R20, R14, RZ ;  /* 0x0000000e14029210 */ /* 0x001fca0007f5e0ff */
        /* <DEDUP_REMOVED lines=13> */
[----:B------:R-:W1:Y:S02]  /*9230*/  SYNCS.PHASECHK.TRANS64.TRYWAIT P0, [UR41+0x13220], R0 ;  /* 0x01322000ff0075a7 */ /* 0x000e640008000169 */
[----:B01----:R-:W-:Y:S05]  /*9240*/  @!P0 BRA `(.L_x_10800) ;  /* 0x0000001c006c8947 */ /* 0x003fea0003800000 */
.L_x_10863:
[----:B------:R-:W-:-:S06]  /*9250*/  UISETP.GE.AND UP0, UPT, UR39, 0xa1, UPT ;  /* 0x000000a12700788c */ /* 0x000fcc000bf06270 */
[----:B------:R-:W-:-:S13]  /*9260*/  PLOP3.LUT P0, PT, PT, PT, UP0, 0x80, 0x0 ;  /* 0x000000000000781c */ /* 0x000fda0003f0f008 */
[----:B------:R-:W-:Y:S05]  /*9270*/  @!P0 BRA `(.L_x_10801) ;  /* 0x0000000800c08947 */ /* 0x000fea0003800000 */
[----:B------:R-:W-:Y:S01]  /*9280*/  UIADD3 UR4, UR38, -0x2, URZ ;  /* 0xfffffffe26047890 */ /* 0x000fe2000fffe03f */
[----:B------:R-:W-:Y:S02]  /*9290*/  IMAD.MOV.U32 R5, RZ, RZ, R19 ;  /* 0x000000ffff057224 */ /* 0x000fe400078e0013 */
[----:B------:R-:W-:-:S03]  /*92a0*/  IMAD.MOV.U32 R4, RZ, RZ, R18 ;  /* 0x000000ffff047224 */ /* 0x000fc600078e0012 */
[----:B0-----:R-:W-:-:S07]  /*92b0*/  IMAD.U32 R0, RZ, RZ, UR4 ;  /* 0x00000004ff007e24 */ /* 0x001fce000f8e00ff */
.L_x_10821:
[----:B------:R-:W-:Y:S01]  /*92c0*/  LOP3.LUT P1, RZ, R23, 0x2, RZ, 0xc0, !PT ;  /* 0x0000000217ff7812 */ /* 0x000fe2000782c0ff */
[----:B------:R-:W-:Y:S01]  /*92d0*/  VIADD R18, R4, 0x1 ;  /* 0x0000000104127836 */ /* 0x000fe20000000000 */
[----:B------:R-:W-:Y:S04]  /*92e0*/  BSSY B0, `(.L_x_10802) ;  /* 0x0000061000007945 */ /* 0x000fe80003800000 */
[----:B------:R-:W-:-:S04]  /*92f0*/  ISETP.NE.AND P0, PT, R18, 0x2, PT ;  /* 0x000000021200780c */ /* 0x000fc80003f05270 */
[----:B------:R-:W-:Y:S02]  /*9300*/  SEL R2, RZ, 0x1, P0 ;  /* 0x00000001ff027807 */ /* 0x000fe40000000000 */
[----:B------:R-:W-:Y:S02]  /*9310*/  SEL R18, R18, RZ, P0 ;  /* 0x000000ff12127207 */ /* 0x000fe40000000000 */
[----:B------:R-:W-:Y:S01]  /*9320*/  LOP3.LUT R19, R5, R2, RZ, 0x3c, !PT ;  /* 0x0000000205137212 */ /* 0x000fe200078e3cff */
[----:B01----:R-:W-:Y:S06]  /*9330*/  @!P1 BRA `(.L_x_10803) ;  /* 0x00000004006c9947 */ /* 0x003fec0003800000 */
[----:B------:R-:W-:Y:S01]  /*9340*/  LOP3.LUT P1, RZ, R23, 0x1, RZ, 0xc0, !PT ;  /* 0x0000000117ff7812 */ /* 0x000fe2000782c0ff */
[----:B------:R-:W-:Y:S01]  /*9350*/  IMAD.MOV.U32 R9, RZ, RZ, R0 ;  /* 0x000000ffff097224 */ /* 0x000fe200078e0000 */
[----:B------:R-:W-:Y:S02]  /*9360*/  LEA R6, R18, UR41, 0x3 ;  /* 0x0000002912067c11 */ /* 0x000fe4000f8e18ff */
[----:B------:R-:W-:-:S09]  /*9370*/  SHF.L.U32 R7, R19, 0x1f, RZ ;  /* 0x0000001f13077819 */ /* 0x000fd200000006ff */
[----:B------:R-:W-:Y:S05]  /*9380*/  @!P1 BRA `(.L_x_10804) ;  /* 0x00000000004c9947 */ /* 0x000fea0003800000 */
[----:B------:R-:W0:Y:S01]  /*9390*/  LDC R9, c[0x0][0x43c] ;  /* 0x00010f00ff097b82 */ /* 0x000e220000000800 */
[----:B------:R-:W-:Y:S01]  /*93a0*/  IMAD.MOV.U32 R11, RZ, RZ, R0 ;  /* 0x000000ffff0b7224 */ /* 0x000fe200078e0000 */
[----:B------:R-:W-:Y:S02]  /*93b0*/  ULDC.64 UR4, c[0x0][0x428] ;  /* 0x00010a0000047ab9 */ /* 0x000fe40000000a00 */
[----:B------:R-:W-:-:S04]  /*93c0*/  IMAD R13, R24, UR4, RZ ;  /* 0x00000004180d7c24 */ /* 0x000fc8000f8e02ff */
[----:B------:R-:W-:Y:S01]  /*93d0*/  IMAD R13, R22, UR5, R13 ;  /* 0x00000005160d7c24 */ /* 0x000fe2000f8e020d */
[----:B0-----:R-:W-:-:S13]  /*93e0*/  ISETP.NE.AND P0, PT, R9, 0x1, PT ;  /* 0x000000010900780c */ /* 0x001fda0003f05270 */
[----:B------:R-:W0:Y:S02]  /*93f0*/  @P0 LDC.64 R2, c[0x0][0x440] ;  /* 0x00011000ff020b82 */ /* 0x000e240000000a00 */
[----:B0-----:R-:W-:-:S05]  /*9400*/  @P0 IMAD.HI.U32 R2, R0, R2, RZ ;  /* 0x0000000200020227 */ /* 0x001fca00078e00ff */
[----:B------:R-:W-:-:S04]  /*9410*/  @P0 SHF.R.U32.HI R11, RZ, R3, R2 ;  /* 0x00000003ff0b0219 */ /* 0x000fc80000011602 */
[--C-:B------:R-:W-:Y:S01]  /*9420*/  SHF.R.S32.HI R3, RZ, 0x1f, R11.reuse ;  /* 0x0000001fff037819 */ /* 0x100fe2000001140b */
[----:B------:R-:W-:-:S04]  /*9430*/  IMAD.MOV.U32 R2, RZ, RZ, R11 ;  /* 0x000000ffff027224 */ /* 0x000fc800078e000b */
[----:B------:R-:W-:Y:S01]  /*9440*/  IMAD.WIDE.U32 R2, R22, UR4, R2 ;  /* 0x0000000416027c25 */ /* 0x000fe2000f8e0002 */
[----:B------:R-:W-:-:S03]  /*9450*/  ULDC.64 UR4, c[0x0][0x418] ;  /* 0x0001060000047ab9 */ /* 0x000fc60000000a00 */
[----:B------:R-:W-:Y:S01]  /*9460*/  IMAD.IADD R3, R13, 0x1, R3 ;  /* 0x000000010d037824 */ /* 0x000fe200078e0203 */
[----:B------:R-:W-:-:S04]  /*9470*/  LEA R16, P0, R2, UR4, 0x2 ;  /* 0x0000000402107c11 */ /* 0x000fc8000f8010ff */
[----:B------:R-:W-:-:S05]  /*9480*/  LEA.HI.X R17, R2, UR5, R3, 0x2, P0 ;  /* 0x0000000502117c11 */ /* 0x000fca00080f1403 */
[----:B------:R0:W5:Y:S01]  /*9490*/  LDG.E R16, desc[UR52][R16.64] ;  /* 0x0000003410107981 */ /* 0x000162000c1e1900 */
[----:B------:R-:W-:-:S04]  /*94a0*/  IMAD.MOV R2, RZ, RZ, -R11 ;  /* 0x000000ffff027224 */ /* 0x000fc800078e0a0b */
[----:B------:R-:W-:-:S07]  /*94b0*/  IMAD R9, R9, R2, R0 ;  /* 0x0000000209097224 */ /* 0x000fce00078e0200 */
.L_x_10804:
[----:B------:R-:W1:Y:S01]  /*94c0*/  SYNCS.PHASECHK.TRANS64.TRYWAIT P0, [R6+URZ+0x13280], R7 ;  /* 0x01328007060075a7 */ /* 0x000e62000800017f */
[----:B------:R-:W-:Y:S01]  /*94d0*/  BSSY B1, `(.L_x_10805) ;  /* 0x0000003000017945 */ /* 0x000fe20003800000 */
[----:B------:R-:W-:-:S03]  /*94e0*/  ISETP.NE.AND P1, PT, R28, RZ, PT ;  /* 0x000000ff1c00720c */ /* 0x000fc60003f25270 */
[----:B-1----:R-:W-:Y:S10]  /*94f0*/  @!P0 BRA `(.L_x_10806) ;  /* 0x0000001800d88947 */ /* 0x002ff40003800000 */
.L_x_10864:
[----:B------:R-:W-:Y:S05]  /*9500*/  BSYNC B1 ;  /* 0x0000000000017941 */ /* 0x000fea0003800000 */
.L_x_10805:
[----:B------:R-:W-:Y:S04]  /*9510*/  BSSY B1, `(.L_x_10807) ;  /* 0x0000007000017945 */ /* 0x000fe80003800000 */
[----:B------:R-:W-:Y:S05]  /*9520*/  @P1 BRA `(.L_x_10808) ;  /* 0x0000000000141947 */ /* 0x000fea0003800000 */
[----:B------:R-:W-:Y:S01]  /*9530*/  ISETP.NE.AND P0, PT, R29, RZ, PT ;  /* 0x000000ff1d00720c */ /* 0x000fe20003f05270 */
[----:B------:R-:W-:-:S04]  /*9540*/  IMAD.MOV.U32 R3, RZ, RZ, 0x2800 ;  /* 0x00002800ff037424 */ /* 0x000fc800078e00ff */
[----:B------:R2:W-:Y:S08]  /*9550*/  SYNCS.ARRIVE.TRANS64 RZ, [R6+URZ+0x13270], R3 ;  /* 0x0132700306ff79a7 */ /* 0x0005f0000800003f */
[----:B------:R-:W-:Y:S05]  /*9560*/  @!P0 BRA `(.L_x_10808) ;  /* 0x0000000000048947 */ /* 0x000fea0003800000 */
[----:B------:R-:W-:Y:S01]  /*9570*/  BPT.TRAP 0x1 ;  /* 0x000000040000795c */ /* 0x000fe20000300000 */
.L_x_10808:
[----:B------:R-:W-:Y:S05]  /*9580*/  BSYNC B1 ;  /* 0x0000000000017941 */ /* 0x000fea0003800000 */
.L_x_10807:
[----:B------:R-:W-:Y:S01]  /*9590*/  IMAD.MOV.U32 R10, RZ, RZ, RZ ;  /* 0x000000ffff0a7224 */ /* 0x000fe200078e00ff */
[----:B------:R-:W-:Y:S01]  /*95a0*/  UIADD3 UR4, UP0, UR50, 0x470, URZ ;  /* 0x0000047032047890 */ /* 0x000fe2000ff1e03f */
[----:B--2---:R-:W-:Y:S01]  /*95b0*/  IMAD.U32 R3, RZ, RZ, UR41 ;  /* 0x00000029ff037e24 */ /* 0x004fe2000f8e00ff */
        /* <DEDUP_REMOVED lines=9> */
.L_x_10809:
        /* <DEDUP_REMOVED lines=13> */
.L_x_10865:
[----:B------:R-:W-:Y:S05]  /*9720*/  BSYNC B1 ;  /* 0x0000000000017941 */ /* 0x000fea0003800000 */
.L_x_10810:
[----:B------:R-:W-:Y:S01]  /*9730*/  BSSY B1, `(.L_x_10812) ;  /* 0x0000009000017945 */ /* 0x000fe20003800000 */
[----:B------:R-:W-:Y:S02]  /*9740*/  IMAD.MOV.U32 R2, RZ, RZ, 0x0 ;  /* 0x00000000ff027424 */ /* 0x000fe400078e00ff */
[----:B------:R-:W-:Y:S01]  /*9750*/  IMAD.MOV.U32 R3, RZ, RZ, 0x14f00000 ;  /* 0x14f00000ff037424 */ /* 0x000fe200078e00ff */
[----:B------:R-:W-:Y:S06]  /*9760*/  @P1 BRA `(.L_x_10813) ;  /* 0x0000000000141947 */ /* 0x000fec0003800000 */
[----:B------:R-:W-:Y:S01]  /*9770*/  ISETP.NE.AND P0, PT, R29, RZ, PT ;  /* 0x000000ff1d00720c */ /* 0x000fe20003f05270 */
[----:B-12---:R-:W-:-:S04]  /*9780*/  IMAD.MOV.U32 R7, RZ, RZ, 0x2800 ;  /* 0x00002800ff077424 */ /* 0x006fc800078e00ff */
[----:B------:R3:W-:Y:S08]  /*9790*/  SYNCS.ARRIVE.TRANS64 RZ, [R6+URZ+0x13230], R7 ;  /* 0x0132300706ff79a7 */ /* 0x0007f0000800003f */
[----:B------:R-:W-:Y:S05]  /*97a0*/  @!P0 BRA `(.L_x_10813) ;  /* 0x0000000000048947 */ /* 0x000fea0003800000 */
[----:B------:R-:W-:Y:S01]  /*97b0*/  BPT.TRAP 0x1 ;  /* 0x000000040000795c */ /* 0x000fe20000300000 */
.L_x_10813:
[----:B------:R-:W-:Y:S05]  /*97c0*/  BSYNC B1 ;  /* 0x0000000000017941 */ /* 0x000fea0003800000 */
.L_x_10812:
[----:B------:R-:W-:Y:S01]  /*97d0*/  R2UR UR7, R3 ;  /* 0x00000000030772ca */ /* 0x000fe200000e0000 */
[----:B------:R-:W-:Y:S01]  /*97e0*/  UIADD3 UR4, UP0, UR50, 0x370, URZ ;  /* 0x0000037032047890 */ /* 0x000fe2000ff1e03f */
[----:B------:R-:W-:Y:S01]  /*97f0*/  R2UR UR10, R10 ;  /* 0x000000000a0a72ca */ /* 0x000fe200000e0000 */
[----:B-123--:R-:W-:Y:S01]  /*9800*/  VIADD R6, R6, 0x13230 ;  /* 0x0001323006067836 */ /* 0x00efe20000000000 */
[----:B------:R-:W-:Y:S01]  /*9810*/  R2UR UR6, R2 ;  /* 0x00000000020672ca */ /* 0x000fe200000e0000 */
[----:B------:R-:W-:Y:S01]  /*9820*/  VIADD R2, R8, 0xe000 ;  /* 0x0000e00008027836 */ /* 0x000fe20000000000 */
[----:B------:R-:W-:Y:S01]  /*9830*/  PLOP3.LUT P0, PT, PT, PT, PT, 0x80, 0x0 ;  /* 0x000000000000781c */ /* 0x000fe20003f0f070 */
[----:B------:R-:W-:-:S12]  /*9840*/  UIADD3.X UR5, URZ, UR51, URZ, UP0, !UPT ;  /* 0x000000333f057290 */ /* 0x000fd800087fe43f */
.L_x_10814:
        /* <DEDUP_REMOVED lines=10> */
.L_x_10803:
[----:B------:R-:W-:Y:S05]  /*98f0*/  BSYNC B0 ;  /* 0x0000000000007941 */ /* 0x000fea0003800000 */
.L_x_10802:
[----:B------:R-:W-:-:S06]  /*9900*/  UISETP.NE.AND UP0, UPT, UR42, 0x3, UPT ;  /* 0x000000032a00788c */ /* 0x000fcc000bf05270 */
[----:B------:R-:W-:-:S13]  /*9910*/  PLOP3.LUT P0, PT, PT, PT, UP0, 0x80, 0x0 ;  /* 0x000000000000781c */ /* 0x000fda0003f0f008 */
[----:B------:R-:W-:Y:S05]  /*9920*/  @!P0 BRA `(.L_x_10815) ;  /* 0x0000000000048947 */ /* 0x000fea0003800000 */
[----:B------:R-:W-:Y:S01]  /*9930*/  BPT.TRAP 0x1 ;  /* 0x000000040000795c */ /* 0x000fe20000300000 */
.L_x_10815:
[----:B------:R-:W-:Y:S01]  /*9940*/  LOP3.LUT R2, R5, 0x1, RZ, 0x3c, !PT ;  /* 0x0000000105027812 */ /* 0x000fe200078e3cff */
[----:B------:R-:W-:Y:S01]  /*9950*/  IMAD.U32 R6, RZ, RZ, UR47 ;  /* 0x0000002fff067e24 */ /* 0x000fe2000f8e00ff */
[----:B------:R-:W-:Y:S01]  /*9960*/  LEA R3, R4, UR41, 0x3 ;  /* 0x0000002904037c11 */ /* 0x000fe2000f8e18ff */
[----:B------:R-:W-:Y:S01]  /*9970*/  BSSY B0, `(.L_x_10816) ;  /* 0x0000005000007945 */ /* 0x000fe20003800000 */
[----:B------:R-:W-:Y:S02]  /*9980*/  SHF.L.U32 R2, R2, 0x1f, RZ ;  /* 0x0000001f02027819 */ /* 0x000fe400000006ff */
[----:B------:R-:W-:Y:S02]  /*9990*/  ISETP.NE.AND P1, PT, R6, 0x3, PT ;  /* 0x000000030600780c */ /* 0x000fe40003f25270 */
[----:B------:R-:W1:Y:S02]  /*99a0*/  SYNCS.PHASECHK.TRANS64.TRYWAIT P0, [R3+URZ+0x13270], R2 ;  /* 0x01327002030075a7 */ /* 0x000e64000800017f */
[----:B-1----:R-:W-:Y:S09]  /*99b0*/  @!P0 BRA `(.L_x_10817) ;  /* 0x0000001400d08947 */ /* 0x002ff20003800000 */
.L_x_10866:
[----:B------:R-:W-:Y:S05]  /*99c0*/  BSYNC B0 ;  /* 0x0000000000007941 */ /* 0x000fea0003800000 */
.L_x_10816:
[----:B------:R-:W-:Y:S05]  /*99d0*/  @!P1 BRA `(.L_x_10818) ;  /* 0x0000000000049947 */ /* 0x000fea0003800000 */
[----:B------:R-:W-:Y:S01]  /*99e0*/  BPT.TRAP 0x1 ;  /* 0x000000040000795c */ /* 0x000fe20000300000 */
.L_x_10818:
[----:B-1----:R-:W-:Y:S01]  /*99f0*/  SHF.L.U32 R2, R5, 0x1f, RZ ;  /* 0x0000001f05027819 */ /* 0x002fe200000006ff */
[----:B------:R-:W-:-:S03]  /*9a00*/  IMAD R10, R4, 0x2800, RZ ;  /* 0x00002800040a7824 */ /* 0x000fc600078e02ff */
[----:B------:R-:W1:Y:S02]  /*9a10*/  SYNCS.PHASECHK.TRANS64.TRYWAIT P0, [R3+URZ+0x13260], R2 ;  /* 0x01326002030075a7 */ /* 0x000e64000800017f */
[----:B-1----:R-:W-:Y:S05]  /*9a20*/  @!P0 BRA `(.L_x_10819) ;  /* 0x0000001400c88947 */ /* 0x002fea0003800000 */
.L_x_10867:
[C---:B-1----:R-:W-:Y:S01]  /*9a30*/  LOP3.LUT R2, R10.reuse, R26, RZ, 0xfc, !PT ;  /* 0x0000001a0a027212 */ /* 0x042fe200078efcff */
[----:B------:R-:W-:Y:S05]  /*9a40*/  WARPSYNC.ALL ;  /* 0x0000000000007948 */ /* 0x000fea0003800000 */
[----:B------:R-:W1:Y:S01]  /*9a50*/  LDSM.16.MT88.4 R4, [R2+UR41+0x6000] ;  /* 0x006000290204783b */ /* 0x000e620008004200 */
[----:B------:R-:W-:-:S05]  /*9a60*/  LOP3.LUT R12, R10, R25, RZ, 0xfc, !PT ;  /* 0x000000190a0c7212 */ /* 0x000fca00078efcff */
[----:B------:R-:W-:Y:S01]  /*9a70*/  VIADD R12, R12, UR41 ;  /* 0x000000290c0c7c36 */ /* 0x000fe20008000000 */
[C-C-:B-1----:R-:W-:Y:S02]  /*9a80*/  PRMT R8, R4.reuse, 0x6420, R5.reuse ;  /* 0x0000642004087816 */ /* 0x142fe40000000005 */
[----:B------:R-:W-:Y:S02]  /*9a90*/  PRMT R9, R4, 0x7531, R5 ;  /* 0x0000753104097816 */ /* 0x000fe40000000005 */
[C-C-:B------:R-:W-:Y:S02]  /*9aa0*/  PRMT R10, R6.reuse, 0x6420, R7.reuse ;  /* 0x00006420060a7816 */ /* 0x140fe40000000007 */
[----:B------:R-:W-:-:S05]  /*9ab0*/  PRMT R11, R6, 0x7531, R7 ;  /* 0x00007531060b7816 */ /* 0x000fca0000000007 */
[----:B------:R-:W-:Y:S04]  /*9ac0*/  STSM.16.M88.4 [R12+0x1000], R8 ;  /* 0x001000080c007844 */ /* 0x000fe80000000200 */
[----:B------:R-:W1:Y:S02]  /*9ad0*/  LDSM.16.MT88.4 R4, [R2+UR41+0x6800] ;  /* 0x006800290204783b */ /* 0x000e640008004200 */
[C-C-:B-1----:R-:W-:Y:S02]  /*9ae0*/  PRMT R8, R4.reuse, 0x6420, R5.reuse ;  /* 0x0000642004087816 */ /* 0x142fe40000000005 */
[----:B------:R-:W-:Y:S02]  /*9af0*/  PRMT R9, R4, 0x7531, R5 ;  /* 0x0000753104097816 */ /* 0x000fe40000000005 */
[----:B------:R-:W-:-:S02]  /*9b00*/  PRMT R10, R6, 0x6420, R7 ;  /* 0x00006420060a7816 */ /* 0x000fc40000000007 */
        /* <DEDUP_REMOVED lines=28> */
.L_x_10820:
[----:B--2---:R2:W-:Y:S01]  /*9cd0*/  SYNCS.ARRIVE.TRANS64.A1T0 RZ, [R3+URZ+0x13250], RZ ;  /* 0x013250ff03ff79a7 */ /* 0x0045e2000810003f */
[----:B------:R-:W-:Y:S01]  /*9ce0*/  BAR.SYNC.DEFER_BLOCKING 0x2, 0x80 ;  /* 0x0082000000007b1d */ /* 0x000fe20000010000 */
[----:B------:R-:W-:Y:S01]  /*9cf0*/  ISETP.NE.AND P0, PT, R28, RZ, PT ;  /* 0x000000ff1c00720c */ /* 0x000fe20003f05270 */
[----:B------:R-:W-:Y:S02]  /*9d00*/  IMAD.MOV.U32 R5, RZ, RZ, R19 ;  /* 0x000000ffff057224 */ /* 0x000fe400078e0013 */
[----:B------:R-:W-:-:S10]  /*9d10*/  IMAD.MOV.U32 R4, RZ, RZ, R18 ;  /* 0x000000ffff047224 */ /* 0x000fd400078e0012 */
[----:B------:R-:W-:-:S05]  /*9d20*/  @!P0 VIADD R2, R3, 0x13280 ;  /* 0x0001328003028836 */ /* 0x000fca0000000000 */
[----:B------:R-:W-:-:S04]  /*9d30*/  @!P0 PRMT R2, RZ, 0x654, R2 ;  /* 0x00000654ff028816 */ /* 0x000fc80000000002 */
[----:B------:R2:W-:Y:S01]  /*9d40*/  @!P0 SYNCS.ARRIVE.TRANS64.RED.A1T0 RZ, [R2+URZ], RZ ;  /* 0x000000ff02ff89a7 */ /* 0x0005e2000810043f */
[C---:B------:R-:W-:Y:S01]  /*9d50*/  ISETP.GT.AND P0, PT, R0.reuse, RZ, PT ;  /* 0x000000ff0000720c */ /* 0x040fe20003f04270 */
[----:B------:R-:W-:-:S12]  /*9d60*/  VIADD R0, R0, 0xffffffff ;  /* 0xffffffff00007836 */ /* 0x000fd80000000000 */
[----:B--2---:R-:W-:Y:S05]  /*9d70*/  @P0 BRA `(.L_x_10821) ;  /* 0xfffffff400500947 */ /* 0x004fea000383ffff */
.L_x_10801:
[----:B------:R-:W-:-:S06]  /*9d80*/  UISETP.NE.AND UP0, UPT, UR42, 0x3, UPT ;  /* 0x000000032a00788c */ /* 0x000fcc000bf05270 */
[----:B------:R-:W-:-:S13]  /*9d90*/  PLOP3.LUT P0, PT, PT, PT, UP0, 0x80, 0x0 ;  /* 0x000000000000781c */ /* 0x000fda0003f0f008 */
[----:B------:R-:W-:Y:S05]  /*9da0*/  @!P0 BRA `(.L_x_10822) ;  /* 0x0000000000048947 */ /* 0x000fea0003800000 */
[----:B------:R-:W-:Y:S01]  /*9db0*/  BPT.TRAP 0x1 ;  /* 0x000000040000795c */ /* 0x000fe20000300000 */
.L_x_10822:
[----:B0-----:R-:W-:Y:S01]  /*9dc0*/  LOP3.LUT R3, R19, 0x1, RZ, 0x3c, !PT ;  /* 0x0000000113037812 */ /* 0x001fe200078e3cff */
[----:B------:R-:W-:Y:S01]  /*9dd0*/  IMAD.U32 R0, RZ, RZ, UR47 ;  /* 0x0000002fff007e24 */ /* 0x000fe2000f8e00ff */
[----:B------:R-:W-:Y:S01]  /*9de0*/  LEA R2, R18, UR41, 0x3 ;  /* 0x0000002912027c11 */ /* 0x000fe2000f8e18ff */
[----:B------:R-:W-:Y:S01]  /*9df0*/  BSSY B0, `(.L_x_10823) ;  /* 0x0000005000007945 */ /* 0x000fe20003800000 */
[----:B------:R-:W-:Y:S02]  /*9e00*/  SHF.L.U32 R3, R3, 0x1f, RZ ;  /* 0x0000001f03037819 */ /* 0x000fe400000006ff */
[----:B------:R-:W-:Y:S02]  /*9e10*/  ISETP.NE.AND P1, PT, R0, 0x3, PT ;  /* 0x000000030000780c */ /* 0x000fe40003f25270 */
[----:B------:R-:W0:Y:S02]  /*9e20*/  SYNCS.PHASECHK.TRANS64.TRYWAIT P0, [R2+URZ+0x13270], R3 ;  /* 0x01327003020075a7 */ /* 0x000e24000800017f */
[----:B0-----:R-:W-:Y:S09]  /*9e30*/  @!P0 BRA `(.L_x_10824) ;  /* 0x0000001000d88947 */ /* 0x001ff20003800000 */
.L_x_10868:
[----:B------:R-:W-:Y:S05]  /*9e40*/  BSYNC B0 ;  /* 0x0000000000007941 */ /* 0x000fea0003800000 */
.L_x_10823:
[----:B------:R-:W-:Y:S05]  /*9e50*/  @!P1 BRA `(.L_x_10825) ;  /* 0x0000000000049947 */ /* 0x000fea0003800000 */
[----:B------:R-:W-:Y:S01]  /*9e60*/  BPT.TRAP 0x1 ;  /* 0x000000040000795c */ /* 0x000fe20000300000 */
.L_x_10825:
[----:B------:R-:W-:Y:S01]  /*9e70*/  SHF.L.U32 R5, R19, 0x1f, RZ ;  /* 0x0000001f13057819 */ /* 0x000fe200000006ff */
[----:B0-----:R-:W-:-:S03]  /*9e80*/  IMAD R3, R18, 0x2800, RZ ;  /* 0x0000280012037824 */ /* 0x001fc600078e02ff */
[----:B------:R-:W0:Y:S02]  /*9e90*/  SYNCS.PHASECHK.TRANS64.TRYWAIT P0, [R2+URZ+0x13260], R5 ;  /* 0x01326005020075a7 */ /* 0x000e24000800017f */
[----:B------:R-:W-:Y:S01]  /*9ea0*/  LOP3.LUT R0, R3, R26, RZ, 0xfc, !PT ;  /* 0x0000001a03007212 */ /* 0x000fe200078efcff */
[----:B0-----:R-:W-:Y:S06]  /*9eb0*/  @!P0 BRA `(.L_x_10826) ;  /* 0x0000001000cc8947 */ /* 0x001fec0003800000 */
.L_x_10869:
[----:B------:R-:W-:Y:S05]  /*9ec0*/  WARPSYNC.ALL ;  /* 0x0000000000007948 */ /* 0x000fea0003800000 */
[----:B0-----:R-:W1:Y:S01]  /*9ed0*/  LDSM.16.MT88.4 R4, [R0+UR41+0x6000] ;  /* 0x006000290004783b */ /* 0x001e620008004200 */
[----:B------:R-:W-:-:S05]  /*9ee0*/  LOP3.LUT R3, R3, R25, RZ, 0xfc, !PT ;  /* 0x0000001903037212 */ /* 0x000fca00078efcff */
[----:B------:R-:W-:Y:S01]  /*9ef0*/  VIADD R3, R3, UR41 ;  /* 0x0000002903037c36 */ /* 0x000fe20008000000 */
[C-C-:B-1----:R-:W-:Y:S02]  /*9f00*/  PRMT R8, R4.reuse, 0x6420, R5.reuse ;  /* 0x0000642004087816 */ /* 0x142fe40000000005 */
        /* <DEDUP_REMOVED lines=36> */
.L_x_10827:
[----:B0-----:R-:W0:Y:S01]  /*a150*/  LDC R3, c[0x0][0xc34] ;  /* 0x00030d00ff037b82 */ /* 0x001e220000000800 */
[----:B------:R-:W-:Y:S01]  /*a160*/  ISETP.NE.AND P0, PT, R28, RZ, PT ;  /* 0x000000ff1c00720c */ /* 0x000fe20003f05270 */
[----:B------:R-:W-:Y:S01]  /*a170*/  UIADD3 UR48, UR43, UR48, URZ ;  /* 0x000000302b307290 */ /* 0x000fe2000fffe03f */
[----:B------:R-:W-:Y:S01]  /*a180*/  VIADD R18, R18, 0x1 ;  /* 0x0000000112127836 */ /* 0x000fe20000000000 */
[----:B------:R-:W-:Y:S01]  /*a190*/  UIADD3 UR46, UR46, 0x1, URZ ;  /* 0x000000012e2e7890 */ /* 0x000fe2000fffe03f */
[----:B-1----:R-:W-:Y:S09]  /*a1a0*/  SYNCS.ARRIVE.TRANS64.A1T0 RZ, [R2+URZ+0x13250], RZ ;  /* 0x013250ff02ff79a7 */ /* 0x002ff2000810003f */
[----:B------:R-:W-:-:S05]  /*a1b0*/  @!P0 VIADD R0, R2, 0x13280 ;  /* 0x0001328002008836 */ /* 0x000fca0000000000 */
[----:B------:R-:W-:Y:S01]  /*a1c0*/  @!P0 PRMT R0, RZ, 0x654, R0 ;  /* 0x00000654ff008816 */ /* 0x000fe20000000000 */
[----:B------:R-:W-:Y:S01]  /*a1d0*/  BAR.SYNC.DEFER_BLOCKING 0x2, 0x80 ;  /* 0x0082000000007b1d */ /* 0x000fe20000010000 */
[----:B0-----:R-:W-:-:S05]  /*a1e0*/  ISETP.LE.AND P1, PT, R3, UR48, PT ;  /* 0x0000003003007c0c */ /* 0x001fca000bf23270 */
[----:B------:R0:W-:Y:S01]  /*a1f0*/  @!P0 SYNCS.ARRIVE.TRANS64.RED.A1T0 RZ, [R0+URZ], RZ ;  /* 0x000000ff00ff89a7 */ /* 0x0001e2000810043f */
[----:B------:R-:W-:-:S04]  /*a200*/  ISETP.NE.AND P0, PT, R18, 0x2, PT ;  /* 0x000000021200780c */ /* 0x000fc80003f05270 */
[----:B------:R-:W-:Y:S02]  /*a210*/  SEL R18, R18, RZ, P0 ;  /* 0x000000ff12127207 */ /* 0x000fe40000000000 */
[----:B0-----:R-:W-:-:S04]  /*a220*/  SEL R0, RZ, 0x1, P0 ;  /* 0x00000001ff007807 */ /* 0x001fc80000000000 */
[----:B------:R-:W-:Y:S01]  /*a230*/  LOP3.LUT R19, R19, R0, RZ, 0x3c, !PT ;  /* 0x0000000013137212 */ /* 0x000fe200078e3cff */
[----:B------:R-:W-:Y:S06]  /*a240*/  @!P1 BRA `(.L_x_10828) ;  /* 0xffffffd8005c9947 */ /* 0x000fec000383ffff */
[----:B------:R-:W-:-:S12]  /*a250*/  ULOP3.LUT UR46, UR46, 0x1, URZ, 0xc, !UPT ;  /* 0x000000012e2e7892 */ /* 0x000fd8000f8e0c3f */
.L_x_10785:
[----:B------:R-:W0:Y:S01]  /*a260*/  S2R R3, SR_CgaCtaId ;  /* 0x0000000000037919 */ /* 0x000e220000008800 */
[----:B------:R-:W-:Y:S01]  /*a270*/  MOV R0, 0x400 ;  /* 0x0000040000007802 */ /* 0x000fe20000000f00 */
[----:B------:R-:W-:-:S03]  /*a280*/  IMAD.U32 R2, RZ, RZ, UR46 ;  /* 0x0000002eff027e24 */ /* 0x000fc6000f8e00ff */
[----:B0-----:R-:W-:Y:S02]  /*a290*/  LEA R7, R3, R0, 0x18 ;  /* 0x0000000003077211 */ /* 0x001fe400078ec0ff */
[----:B------:R-:W-:-:S04]  /*a2a0*/  SHF.L.U32 R0, R2, 0x1f, RZ ;  /* 0x0000001f02007819 */ /* 0x000fc800000006ff */
[----:B------:R-:W0:Y:S02]  /*a2b0*/  SYNCS.PHASECHK.TRANS64.TRYWAIT P0, [R7+URZ+0x13220], R0 ;  /* 0x01322000070075a7 */ /* 0x000e24000800017f */
[----:B0-----:R-:W-:Y:S05]  /*a2c0*/  @!P0 BRA `(.L_x_10829) ;  /* 0x0000000c00dc8947 */ /* 0x001fea0003800000 */
.L_x_10870:
        /* <DEDUP_REMOVED lines=14> */
.L_x_10832:
        /* <DEDUP_REMOVED lines=12> */
.L_x_10871:
[----:B------:R-:W1:Y:S02]  /*a470*/  SYNCS.PHASECHK.TRANS64.TRYWAIT P1, [R3+URZ], R0 ;  /* 0x00000000030075a7 */ /* 0x000e64000802017f */
[----:B-1----:R-:W-:Y:S05]  /*a480*/  @!P1 BRA `(.L_x_10834) ;  /* 0x0000000c00949947 */ /* 0x002fea0003800000 */
.L_x_10872:
[----:B------:R-:W-:Y:S05]  /*a490*/  @!P0 BRA `(.L_x_10835) ;  /* 0x0000000000048947 */ /* 0x000fea0003800000 */
[----:B------:R-:W-:Y:S01]  /*a4a0*/  BPT.TRAP 0x1 ;  /* 0x000000040000795c */ /* 0x000fe20000300000 */
.L_x_10835:
[----:B-1----:R-:W-:-:S04]  /*a4b0*/  IMAD R3, R18, 0x8, R7 ;  /* 0x0000000812037824 */ /* 0x002fc800078e0207 */
[----:B------:R-:W1:Y:S02]  /*a4c0*/  SYNCS.PHASECHK.TRANS64.TRYWAIT P1, [R3+URZ+0x13260], R4 ;  /* 0x01326004030075a7 */ /* 0x000e64000802017f */
[----:B-1----:R-:W-:Y:S05]  /*a4d0*/  @!P1 BRA `(.L_x_10836) ;  /* 0x0000000c00949947 */ /* 0x002fea0003800000 */
.L_x_10873:
[----:B------:R-:W-:Y:S05]  /*a4e0*/  @!P0 BRA `(.L_x_10837) ;  /* 0x0000000000048947 */ /* 0x000fea0003800000 */
[----:B------:R-:W-:Y:S01]  /*a4f0*/  BPT.TRAP 0x1 ;  /* 0x000000040000795c */ /* 0x000fe20000300000 */
.L_x_10837:
[----:B0-----:R-:W-:-:S04]  /*a500*/  IMAD R5, R6, 0x8, R7 ;  /* 0x0000000806057824 */ /* 0x001fc800078e0207 */
[----:B------:R-:W0:Y:S02]  /*a510*/  SYNCS.PHASECHK.TRANS64.TRYWAIT P1, [R5+URZ+0x13260], R0 ;  /* 0x01326000050075a7 */ /* 0x000e24000802017f */
[----:B0-----:R-:W-:Y:S05]  /*a520*/  @!P1 BRA `(.L_x_10838) ;  /* 0x0000000c00949947 */ /* 0x001fea0003800000 */
.L_x_10874:
[----:B------:R-:W-:Y:S05]  /*a530*/  @!P0 BRA `(.L_x_10839) ;  /* 0x0000000000048947 */ /* 0x000fea0003800000 */
[----:B------:R-:W-:Y:S01]  /*a540*/  BPT.TRAP 0x1 ;  /* 0x000000040000795c */ /* 0x000fe20000300000 */
.L_x_10839:
[----:B------:R-:W2:Y:S02]  /*a550*/  SYNCS.PHASECHK.TRANS64.TRYWAIT P0, [R3+URZ+0x13280], R4 ;  /* 0x01328004030075a7 */ /* 0x000ea4000800017f */
[----:B--2---:R-:W-:Y:S05]  /*a560*/  @!P0 BRA `(.L_x_10840) ;  /* 0x0000000c00988947 */ /* 0x004fea0003800000 */
.L_x_10841:
[----:B---3--:R3:W4:Y:S02]  /*a570*/  SYNCS.PHASECHK.TRANS64.TRYWAIT P0, [R5+URZ+0x13280], R0 ;  /* 0x01328000050075a7 */ /* 0x008724000800017f */
[----:B----4-:R-:W-:Y:S05]  /*a580*/  @!P0 NANOSLEEP.SYNCS 0x989680 ;  /* 0x009896800000895d */ /* 0x010fea0003900000 */
[----:B------:R-:W4:Y:S02]  /*a590*/  @!P0 SYNCS.PHASECHK.TRANS64 P0, [R5+URZ+0x13280], R0 ;  /* 0x01328000050085a7 */ /* 0x000f24000800007f */
[----:B----4-:R-:W-:Y:S05]  /*a5a0*/  @!P0 BRA `(.L_x_10841) ;  /* 0xfffffffc00f08947 */ /* 0x010fea000383ffff */
.L_x_10831:
[----:B------:R-:W-:Y:S05]  /*a5b0*/  BSYNC B0 ;  /* 0x0000000000007941 */ /* 0x000fea0003800000 */
.L_x_10830:
[----:B------:R-:W-:Y:S05]  /*a5c0*/  EXIT ;  /* 0x000000000000794d */ /* 0x000fea0003800000 */
.L_x_10763:
[----:B0-----:R-:W-:-:S04]  /*a5d0*/  IMAD.U32 R3, RZ, RZ, UR48 ;  /* 0x00000030ff037e24 */ /* 0x001fc8000f8e00ff */
[----:B------:R0:W1:Y:S03]  /*a5e0*/  SYNCS.PHASECHK.TRANS64.TRYWAIT P1, [R3+URZ+0x13200], R0 ;  /* 0x01320000030075a7 */ /* 0x000066000802017f */
[----:B-1----:R-:W-:Y:S05]  /*a5f0*/  @!P1 NANOSLEEP.SYNCS 0x989680 ;  /* 0x009896800000995d */ /* 0x002fea0003900000 */
[----:B------:R-:W1:Y:S02]  /*a600*/  @!P1 SYNCS.PHASECHK.TRANS64 P1, [R3+URZ+0x13200], R0 ;  /* 0x01320000030095a7 */ /* 0x000e64000802007f */
[----:B-1----:R-:W-:Y:S05]  /*a610*/  @!P1 BRA `(.L_x_10763) ;  /* 0xfffffffc00ec9947 */ /* 0x002fea000383ffff */
[----:B------:R-:W-:Y:S05]  /*a620*/  BRA `(.L_x_10842) ;  /* 0xffffff6c00987947 */ /* 0x000fea000383ffff */
.L_x_10767:
[----:B-1----:R1:W2:Y:S02]  /*a630*/  SYNCS.PHASECHK.TRANS64.TRYWAIT P1, [R4+URZ+0x13230], R3 ;  /* 0x01323003040075a7 */ /* 0x0022a4000802017f */
[----:B--2---:R-:W-:Y:S05]  /*a640*/  @!P1 NANOSLEEP.SYNCS 0x989680 ;  /* 0x009896800000995d */ /* 0x004fea0003900000 */
[----:B------:R-:W2:Y:S02]  /*a650*/  @!P1 SYNCS.PHASECHK.TRANS64 P1, [R4+URZ+0x13230], R3 ;  /* 0x01323003040095a7 */ /* 0x000ea4000802007f */
[----:B--2---:R-:W-:Y:S05]  /*a660*/  @!P1 BRA `(.L_x_10767) ;  /* 0xfffffffc00f09947 */ /* 0x004fea000383ffff */
[----:B------:R-:W-:Y:S05]  /*a670*/  BRA `(.L_x_10766) ;  /* 0xffffff6c00b47947 */ /* 0x000fea000383ffff */
.L_x_10772:
[----:B-1----:R-:W-:-:S04]  /*a680*/  IMAD.U32 R6, RZ, RZ, UR16 ;  /* 0x00000010ff067e24 */ /* 0x002fc8000f8e00ff */
[----:B------:R1:W2:Y:S03]  /*a690*/  SYNCS.PHASECHK.TRANS64.TRYWAIT P1, [R6+URZ+0x13230], R3 ;  /* 0x01323003060075a7 */ /* 0x0002a6000802017f */
[----:B--2---:R-:W-:Y:S05]  /*a6a0*/  @!P1 NANOSLEEP.SYNCS 0x989680 ;  /* 0x009896800000995d */ /* 0x004fea0003900000 */
[----:B------:R-:W2:Y:S02]  /*a6b0*/  @!P1 SYNCS.PHASECHK.TRANS64 P1, [R6+URZ+0x13230], R3 ;  /* 0x01323003060095a7 */ /* 0x000ea4000802007f */
[----:B--2---:R-:W-:Y:S05]  /*a6c0*/  @!P1 BRA `(.L_x_10772) ;  /* 0xfffffffc00ec9947 */ /* 0x004fea000383ffff */
[----:B------:R-:W-:Y:S05]  /*a6d0*/  BRA `(.L_x_10771) ;  /* 0xffffff9400d07947 */ /* 0x000fea000383ffff */
.L_x_10776:
[----:B-1----:R-:W-:-:S04]  /*a6e0*/  IMAD.U32 R6, RZ, RZ, UR9 ;  /* 0x00000009ff067e24 */ /* 0x002fc8000f8e00ff */
[----:B------:R1:W2:Y:S03]  /*a6f0*/  SYNCS.PHASECHK.TRANS64.TRYWAIT P1, [R6+URZ+0x13250], R3 ;  /* 0x01325003060075a7 */ /* 0x0002a6000802017f */
[----:B--2---:R-:W-:Y:S05]  /*a700*/  @!P1 NANOSLEEP.SYNCS 0x989680 ;  /* 0x009896800000995d */ /* 0x004fea0003900000 */
[----:B------:R-:W2:Y:S02]  /*a710*/  @!P1 SYNCS.PHASECHK.TRANS64 P1, [R6+URZ+0x13250], R3 ;  /* 0x01325003060095a7 */ /* 0x000ea4000802007f */
[----:B--2---:R-:W-:Y:S05]  /*a720*/  @!P1 BRA `(.L_x_10776) ;  /* 0xfffffffc00ec9947 */ /* 0x004fea000383ffff */
[----:B------:R-:W-:Y:S05]  /*a730*/  BRA `(.L_x_10775) ;  /* 0xffffff9800dc7947 */ /* 0x000fea000383ffff */
.L_x_10782:
[----:B-1----:R-:W-:-:S04]  /*a740*/  IMAD.U32 R7, RZ, RZ, UR4 ;  /* 0x00000004ff077e24 */ /* 0x002fc8000f8e00ff */
[----:B------:R1:W2:Y:S03]  /*a750*/  SYNCS.PHASECHK.TRANS64.TRYWAIT P1, [R7+URZ+0x13250], R0 ;  /* 0x01325000070075a7 */ /* 0x0002a6000802017f */
[----:B--2---:R-:W-:Y:S05]  /*a760*/  @!P1 NANOSLEEP.SYNCS 0x989680 ;  /* 0x009896800000995d */ /* 0x004fea0003900000 */
[----:B------:R-:W2:Y:S02]  /*a770*/  @!P1 SYNCS.PHASECHK.TRANS64 P1, [R7+URZ+0x13250], R0 ;  /* 0x01325000070095a7 */ /* 0x000ea4000802007f */
[----:B--2---:R-:W-:Y:S05]  /*a780*/  @!P1 BRA `(.L_x_10782) ;  /* 0xfffffffc00ec9947 */ /* 0x004fea000383ffff */
[----:B------:R-:W-:Y:S05]  /*a790*/  BRA `(.L_x_10781) ;  /* 0xffffffb800207947 */ /* 0x000fea000383ffff */
.L_x_10790:
[----:B------:R-:W-:Y:S02]  /*a7a0*/  IMAD.MOV.U32 R13, RZ, RZ, R17 ;  /* 0x000000ffff0d7224 */ /* 0x000fe400078e0011 */
[----:B------:R-:W-:Y:S02]  /*a7b0*/  IMAD.MOV.U32 R12, RZ, RZ, RZ ;  /* 0x000000ffff0c7224 */ /* 0x000fe400078e00ff */
[----:B------:R-:W-:Y:S02]  /*a7c0*/  IMAD.MOV.U32 R11, RZ, RZ, 0x1f ;  /* 0x0000001fff0b7424 */ /* 0x000fe400078e00ff */
[----:B------:R-:W-:-:S07]  /*a7d0*/  IMAD.MOV.U32 R15, RZ, RZ, -0x1 ;  /* 0xffffffffff0f7424 */ /* 0x000fce00078e00ff */
[----:B------:R-:W-:Y:S05]  /*a7e0*/  WARPSYNC.COLLECTIVE R15, `(.L_x_10843) ;  /* 0x000000000f087348 */ /* 0x000fea0003c00000 */
[----:B------:R0:W1:Y:S02]  /*a7f0*/  SHFL.IDX P6, R14, R13, R12, R11 ;  /* 0x0000000c0d0e7389 */ /* 0x00006400000c000b */
[----:B01----:R-:W-:Y:S01]  /*a800*/  ENDCOLLECTIVE ;  /* 0x000000000000791b */ /* 0x003fe20003800000 */
.L_x_10843:
[----:B------:R-:W-:Y:S05]  /*a810*/  BRA `(.L_x_10844) ;  /* 0xffffffd800e47947 */ /* 0x000fea000383ffff */
.L_x_10792:
[----:B------:R-:W-:Y:S01]  /*a820*/  BSSY B0, `(.L_x_10845) ;  /* 0x0000006000007945 */ /* 0x000fe20003800000 */
[----:B------:R-:W-:-:S07]  /*a830*/  IMAD.MOV.U32 R15, RZ, RZ, -0x1 ;  /* 0xffffffffff0f7424 */ /* 0x000fce00078e00ff */
[----:B0-----:R-:W-:Y:S05]  /*a840*/  WARPSYNC.COLLECTIVE R15, `(.L_x_10846) ;  /* 0x000000000f0c7348 */ /* 0x001fea0003c00000 */
[----:B------:R-:W-:Y:S02]  /*a850*/  ELECT P6, UR62, PT ;  /* 0x00000000003e782f */ /* 0x000fe400038c0000 */
[----:B------:R-:W-:Y:S01]  /*a860*/  MOV R14, UR62 ;  /* 0x0000003e000e7c02 */ /* 0x000fe20008000f00 */
[----:B0-----:R-:W-:Y:S10]  /*a870*/  ENDCOLLECTIVE ;  /* 0x000000000000791b */ /* 0x001ff40003800000 */
.L_x_10846:
[----:B------:R-:W-:Y:S05]  /*a880*/  BSYNC B0 ;  /* 0x0000000000007941 */ /* 0x000fea0003800000 */
.L_x_10845:
[----:B------:R-:W-:Y:S05]  /*a890*/  BRA `(.L_x_10847) ;  /* 0xffffffd800ec7947 */ /* 0x000fea000383ffff */
.L_x_10794:
[----:B--2---:R2:W3:Y:S02]  /*a8a0*/  SYNCS.PHASECHK.TRANS64.TRYWAIT P0, [R3+URZ+0x13280], R0 ;  /* 0x01328000030075a7 */ /* 0x0044e4000800017f */
[----:B---3--:R-:W-:Y:S05]  /*a8b0*/  @!P0 NANOSLEEP.SYNCS 0x989680 ;  /* 0x009896800000895d */ /* 0x008fea0003900000 */
[----:B------:R-:W3:Y:S02]  /*a8c0*/  @!P0 SYNCS.PHASECHK.TRANS64 P0, [R3+URZ+0x13280], R0 ;  /* 0x01328000030085a7 */ /* 0x000ee4000800007f */
[----:B---3--:R-:W-:Y:S05]  /*a8d0*/  @!P0 BRA `(.L_x_10794) ;  /* 0xfffffffc00f08947 */ /* 0x008fea000383ffff */
[----:B------:R-:W-:Y:S05]  /*a8e0*/  BRA `(.L_x_10848) ;  /* 0xffffffdc00407947 */ /* 0x000fea000383ffff */
.L_x_10796:
[----:B-1----:R1:W3:Y:S02]  /*a8f0*/  SYNCS.PHASECHK.TRANS64.TRYWAIT P0, [R3+URZ+0x13240], R0 ;  /* 0x01324000030075a7 */ /* 0x0022e4000800017f */
[----:B---3--:R-:W-:Y:S05]  /*a900*/  @!P0 NANOSLEEP.SYNCS 0x989680 ;  /* 0x009896800000895d */ /* 0x008fea0003900000 */
[----:B------:R-:W3:Y:S02]  /*a910*/  @!P0 SYNCS.PHASECHK.TRANS64 P0, [R3+URZ+0x13240], R0 ;  /* 0x01324000030085a7 */ /* 0x000ee4000800007f */
[----:B---3--:R-:W-:Y:S05]  /*a920*/  @!P0 BRA `(.L_x_10796) ;  /* 0xfffffffc00f08947 */ /* 0x008fea000383ffff */
[----:B------:R-:W-:Y:S05]  /*a930*/  BRA `(.L_x_10849) ;  /* 0xffffffdc00887947 */ /* 0x000fea000383ffff */
.L_x_10799:
[----:B------:R-:W-:Y:S02]  /*a940*/  IMAD.MOV.U32 R13, RZ, RZ, R7 ;  /* 0x000000ffff0d7224 */ /* 0x000fe400078e0007 */
[----:B------:R-:W-:Y:S02]  /*a950*/  IMAD.MOV.U32 R12, RZ, RZ, RZ ;  /* 0x000000ffff0c7224 */ /* 0x000fe400078e00ff */
[----:B------:R-:W-:Y:S02]  /*a960*/  IMAD.MOV.U32 R11, RZ, RZ, 0x1c1f ;  /* 0x00001c1fff0b7424 */ /* 0x000fe400078e00ff */
[----:B------:R-:W-:Y:S02]  /*a970*/  IMAD.MOV.U32 R15, RZ, RZ, -0x1 ;  /* 0xffffffffff0f7424 */ /* 0x000fe400078e00ff */
[----:B------:R-:W-:-:S07]  /*a980*/  IMAD R5, R0, 0xc0, R21 ;  /* 0x000000c000057824 */ /* 0x000fce00078e0215 */
[----:B------:R-:W-:Y:S05]  /*a990*/  WARPSYNC.COLLECTIVE R15, `(.L_x_10850) ;  /* 0x000000000f087348 */ /* 0x000fea0003c00000 */
[----:B------:R0:W1:Y:S02]  /*a9a0*/  SHFL.IDX P6, R14, R13, R12, R11 ;  /* 0x0000000c0d0e7389 */ /* 0x00006400000c000b */
[----:B01----:R-:W-:Y:S01]  /*a9b0*/  ENDCOLLECTIVE ;  /* 0x000000000000791b */ /* 0x003fe20003800000 */
.L_x_10850:
[----:B------:R-:W-:Y:S02]  /*a9c0*/  IMAD.MOV.U32 R13, RZ, RZ, R6 ;  /* 0x000000ffff0d7224 */ /* 0x000fe400078e0006 */
[----:B------:R-:W-:-:S07]  /*a9d0*/  IMAD.MOV.U32 R2, RZ, RZ, R14 ;  /* 0x000000ffff027224 */ /* 0x000fce00078e000e */
[----:B------:R-:W-:Y:S05]  /*a9e0*/  WARPSYNC.COLLECTIVE R15, `(.L_x_10851) ;  /* 0x000000000f087348 */ /* 0x000fea0003c00000 */
[----:B------:R0:W1:Y:S02]  /*a9f0*/  SHFL.IDX P6, R14, R13, R12, R11 ;  /* 0x0000000c0d0e7389 */ /* 0x00006400000c000b */
[----:B01----:R-:W-:Y:S01]  /*aa00*/  ENDCOLLECTIVE ;  /* 0x000000000000791b */ /* 0x003fe20003800000 */
.L_x_10851:
[----:B------:R-:W-:Y:S02]  /*aa10*/  ULDC UR4, c[0x0][0x288] ;  /* 0x0000a20000047ab9 */ /* 0x000fe40000000800 */
[----:B------:R-:W-:Y:S02]  /*aa20*/  IMAD R0, R9, UR4, RZ ;  /* 0x0000000409007c24 */ /* 0x000fe4000f8e02ff */
[----:B------:R-:W-:-:S03]  /*aa30*/  VIADD R9, R5, 0x20 ;  /* 0x0000002005097836 */ /* 0x000fc60000000000 */
[----:B------:R-:W-:Y:S01]  /*aa40*/  ISETP.GE.AND P1, PT, R5, R0, PT ;  /* 0x000000000500720c */ /* 0x000fe20003f26270 */
[----:B------:R-:W-:Y:S02]  /*aa50*/  IMAD.MOV.U32 R13, RZ, RZ, R7 ;  /* 0x000000ffff0d7224 */ /* 0x000fe400078e0007 */
[----:B------:R-:W-:-:S10]  /*aa60*/  IMAD.MOV.U32 R12, RZ, RZ, 0x1 ;  /* 0x00000001ff0c7424 */ /* 0x000fd400078e00ff */
[----:B------:R-:W-:-:S05]  /*aa70*/  @!P1 IADD3 R14, P2, R20, R14, RZ ;  /* 0x0000000e140e9210 */ /* 0x000fca0007f5e0ff */
[----:B------:R-:W-:Y:S02]  /*aa80*/  @!P1 IMAD.X R3, RZ, RZ, R2, P2 ;  /* 0x000000ffff039224 */ /* 0x000fe400010e0602 */
[----:B------:R-:W-:-:S07]  /*aa90*/  @!P1 IMAD.MOV.U32 R2, RZ, RZ, R14 ;  /* 0x000000ffff029224 */ /* 0x000fce00078e000e */
[----:B------:R-:W-:Y:S05]  /*aaa0*/  WARPSYNC.COLLECTIVE R15, `(.L_x_10852) ;  /* 0x000000000f087348 */ /* 0x000fea0003c00000 */
[----:B------:R0:W1:Y:S02]  /*aab0*/  SHFL.IDX P6, R14, R13, R12, R11 ;  /* 0x0000000c0d0e7389 */ /* 0x00006400000c000b */
[----:B01----:R-:W-:Y:S01]  /*aac0*/  ENDCOLLECTIVE ;  /* 0x000000000000791b */ /* 0x003fe20003800000 */
.L_x_10852:
[----:B------:R-:W-:Y:S01]  /*aad0*/  @!PT LDS RZ, [RZ] ;  /* 0x00000000fffff984 */ /* 0x000fe20000000800 */
[----:B------:R-:W-:Y:S01]  /*aae0*/  @!PT LDS RZ, [RZ] ;  /* 0x00000000fffff984 */ /* 0x000fe20000000800 */
[----:B------:R-:W-:Y:S01]  /*aaf0*/  @!PT LDS RZ, [RZ] ;  /* 0x00000000fffff984 */ /* 0x000fe20000000800 */
[----:B------:R0:W-:Y:S01]  /*ab00*/  @!P1 LDGSTS.E.BYPASS.LTC128B.128 [R27+0xb000], desc[UR52][R2.64], !P0 ;  /* 0x0b000000021b9fae */ /* 0x0001e2000c101d74 */
[----:B------:R-:W-:Y:S01]  /*ab10*/  ISETP.GE.AND P1, PT, R9, R0, PT ;  /* 0x000000000900720c */ /* 0x000fe20003f26270 */
[----:B------:R-:W-:-:S05]  /*ab20*/  VIADD R9, R5, 0x40 ;  /* 0x0000004005097836 */ /* 0x000fca0000000000 */
[----:B------:R-:W-:Y:S01]  /*ab30*/  ISETP.GE.AND P2, PT, R9, R0, PT ;  /* 0x000000000900720c */ /* 0x000fe20003f46270 */
[----:B------:R-:W-:Y:S02]  /*ab40*/  IMAD.MOV.U32 R13, RZ, RZ, R6 ;  /* 0x000000ffff0d7224 */ /* 0x000fe400078e0006 */
[----:B------:R-:W-:-:S10]  /*ab50*/  IMAD.MOV.U32 R10, RZ, RZ, R14 ;  /* 0x000000ffff0a7224 */ /* 0x000fd400078e000e */
[----:B0-----:R-:W-:Y:S05]  /*ab60*/  WARPSYNC.COLLECTIVE R15, `(.L_x_10853) ;  /* 0x000000000f087348 */ /* 0x001fea0003c00000 */
[----:B------:R1:W2:Y:S02]  /*ab70*/  SHFL.IDX P6, R14, R13, R12, R11 ;  /* 0x0000000c0d0e7389 */ /* 0x0002a400000c000b */
[----:B012---:R-:W-:Y:S01]  /*ab80*/  ENDCOLLECTIVE ;  /* 0x000000000000791b */ /* 0x007fe20003800000 */
.L_x_10853:
[----:B------:R-:W-:Y:S02]  /*ab90*/  IMAD.MOV.U32 R13, RZ, RZ, R7 ;  /* 0x000000ffff0d7224 */ /* 0x000fe400078e0007 */
[----:B------:R-:W-:Y:S02]  /*aba0*/  IMAD.MOV.U32 R12, RZ, RZ, 0x2 ;  /* 0x00000002ff0c7424 */ /* 0x000fe400078e00ff */
[----:B------:R-:W-:-:S07]  /*abb0*/  IMAD.MOV.U32 R17, RZ, RZ, R14 ;  /* 0x000000ffff117224 */ /* 0x000fce00078e000e */
[----:B------:R-:W-:Y:S05]  /*abc0*/  WARPSYNC.COLLECTIVE R15, `(.L_x_10854) ;  /* 0x000000000f087348 */ /* 0x000fea0003c00000 */
[----:B------:R0:W1:Y:S02]  /*abd0*/  SHFL.IDX P6, R14, R13, R12, R11 ;  /* 0x0000000c0d0e7389 */ /* 0x00006400000c000b */
[----:B01----:R-:W-:Y:S01]  /*abe0*/  ENDCOLLECTIVE ;  /* 0x000000000000791b */ /* 0x003fe20003800000 */
.L_x_10854:
[----:B------:R-:W-:-:S05]  /*abf0*/  @!P1 IADD3 R2, P3, R20, R17, RZ ;  /* 0x0000001114029210 */ /* 0x000fca0007f7e0ff */
[----:B------:R-:W-:-:S05]  /*ac00*/  @!P1 IMAD.X R3, RZ, RZ, R10, P3 ;  /* 0x000000ffff039224 */ /* 0x000fca00018e060a */
        /* <DEDUP_REMOVED lines=9> */
.L_x_10855:
[----:B------:R-:W-:Y:S02]  /*aca0*/  IMAD.MOV.U32 R13, RZ, RZ, R7 ;  /* 0x000000ffff0d7224 */ /* 0x000fe400078e0007 */
[----:B------:R-:W-:Y:S01]  /*acb0*/  IMAD.MOV.U32 R12, RZ, RZ, 0x3 ;  /* 0x00000003ff0c7424 */ /* 0x000fe200078e00ff */
[----:B------:R-:W-:-:S13]  /*acc0*/  @!P2 IADD3 R2, P1, R20, R14, RZ ;  /* 0x0000000e1402a210 */ /* 0x000fda0007f3e0ff */
[----:B------:R-:W-:Y:S05]  /*acd0*/  WARPSYNC.COLLECTIVE R15, `(.L_x_10856) ;  /* 0x000000000f087348 */ /* 0x000fea0003c00000 */
[----:B------:R0:W1:Y:S02]  /*ace0*/  SHFL.IDX P6, R14, R13, R12, R11 ;  /* 0x0000000c0d0e7389 */ /* 0x00006400000c000b */
[----:B01----:R-:W-:Y:S01]  /*acf0*/  ENDCOLLECTIVE ;  /* 0x000000000000791b */ /* 0x003fe20003800000 */
.L_x_10856:
[----:B------:R-:W-:-:S05]  /*ad00*/  @!P2 IMAD.X R3, RZ, RZ, R9, P1 ;  /* 0x000000ffff03a224 */ /* 0x000fca00008e0609 */
[----:B------:R-:W-:Y:S01]  /*ad10*/  @!PT LDS RZ, [RZ] ;  /* 0x00000000fffff984 */ /* 0x000fe20000000800 */
[----:B------:R-:W-:Y:S01]  /*ad20*/  @!PT LDS RZ, [RZ] ;  /* 0x00000000fffff984 */ /* 0x000fe20000000800 */
[----:B------:R-:W-:Y:S01]  /*ad30*/  @!PT LDS RZ, [RZ] ;  /* 0x00000000fffff984 */ /* 0x000fe20000000800 */
[----:B------:R0:W-:Y:S01]  /*ad40*/  @!P2 LDGSTS.E.BYPASS.LTC128B.128 [R27+0xc000], desc[UR52][R2.64], !P0 ;  /* 0x0c000000021bafae */ /* 0x0001e2000c101d74 */
[----:B------:R-:W-:Y:S02]  /*ad50*/  IMAD.MOV.U32 R13, RZ, RZ, R6 ;  /* 0x000000ffff0d7224 */ /* 0x000fe400078e0006 */
[----:B0-----:R-:W-:Y:S02]  /*ad60*/  VIADD R3, R5, 0x60 ;  /* 0x0000006005037836 */ /* 0x001fe40000000000 */
[----:B------:R-:W-:-:S03]  /*ad70*/  IMAD.MOV.U32 R7, RZ, RZ, R14 ;  /* 0x000000ffff077224 */ /* 0x000fc600078e000e */
[----:B------:R-:W-:-:S13]  /*ad80*/  ISETP.GE.AND P1, PT, R3, R0, PT ;  /* 0x000000000300720c */ /* 0x000fda0003f26270 */
[----:B------:R-:W-:Y:S05]  /*ad90*/  WARPSYNC.COLLECTIVE R15, `(.L_x_10857) ;  /* 0x000000000f087348 */ /* 0x000fea0003c00000 */
[----:B------:R0:W1:Y:S02]  /*ada0*/  SHFL.IDX P6, R14, R13, R12, R11 ;  /* 0x0000000c0d0e7389 */ /* 0x00006400000c000b */
[----:B01----:R-:W-:Y:S01]  /*adb0*/  ENDCOLLECTIVE ;  /* 0x000000000000791b */ /* 0x003fe20003800000 */
.L_x_10857:
[----:B------:R-:W-:Y:S02]  /*adc0*/  IMAD.MOV.U32 R13, RZ, RZ, R8 ;  /* 0x000000ffff0d7224 */ /* 0x000fe400078e0008 */
[----:B------:R-:W-:Y:S01]  /*add0*/  IMAD.MOV.U32 R12, RZ, RZ, RZ ;  /* 0x000000ffff0c7224 */ /* 0x000fe200078e00ff */
[----:B------:R-:W-:-:S13]  /*ade0*/  @!P1 IADD3 R2, P3, R20, R14, RZ ;  /* 0x0000000e14029210 */ /* 0x000fda0007f7e0ff */
[----:B------:R-:W-:Y:S05]  /*adf0*/  WARPSYNC.COLLECTIVE R15, `(.L_x_10858) ;  /* 0x000000000f087348 */ /* 0x000fea0003c00000 */
[----:B------:R0:W1:Y:S02]  /*ae00*/  SHFL.IDX P6, R14, R13, R12, R11 ;  /* 0x0000000c0d0e7389 */ /* 0x00006400000c000b */
[----:B01----:R-:W-:Y:S01]  /*ae10*/  ENDCOLLECTIVE ;  /* 0x000000000000791b */ /* 0x003fe20003800000 */
.L_x_10858:
        /* <DEDUP_REMOVED lines=12> */
.L_x_10859:
[----:B------:R-:W-:Y:S02]  /*aee0*/  IMAD.MOV.U32 R13, RZ, RZ, R8 ;  /* 0x000000ffff0d7224 */ /* 0x000fe400078e0008 */
[----:B------:R-:W-:Y:S02]  /*aef0*/  IMAD.MOV.U32 R12, RZ, RZ, 0x1 ;  /* 0x00000001ff0c7424 */ /* 0x000fe400078e00ff */
[----:B------:R-:W-:-:S07]  /*af00*/  IMAD.MOV.U32 R10, RZ, RZ, R14 ;  /* 0x000000ffff0a7224 */ /* 0x000fce00078e000e */
[----:B------:R-:W-:Y:S05]  /*af10*/  WARPSYNC.COLLECTIVE R15, `(.L_x_10860) ;  /* 0x000000000f087348 */ /* 0x000fea0003c00000 */
[----:B------:R0:W1:Y:S02]  /*af20*/  SHFL.IDX P6, R14, R13, R12, R11 ;  /* 0x0000000c0d0e7389 */ /* 0x00006400000c000b */
[----:B01----:R-:W-:Y:S01]  /*af30*/  ENDCOLLECTIVE ;  /* 0x000000000000791b */ /* 0x003fe20003800000 */
.L_x_10860:
        /* <DEDUP_REMOVED lines=11> */
.L_x_10861:
[----:B------:R-:W-:Y:S05]  /*aff0*/  BRA `(.L_x_10862) ;  /* 0xffffffe0004c7947 */ /* 0x000fea000383ffff */
.L_x_10800:
[----:B0-----:R-:W-:-:S04]  /*b000*/  IMAD.U32 R3, RZ, RZ, UR41 ;  /* 0x00000029ff037e24 */ /* 0x001fc8000f8e00ff */
[----:B------:R0:W1:Y:S03]  /*b010*/  SYNCS.PHASECHK.TRANS64.TRYWAIT P0, [R3+URZ+0x13220], R0 ;  /* 0x01322000030075a7 */ /* 0x000066000800017f */
[----:B-1----:R-:W-:Y:S05]  /*b020*/  @!P0 NANOSLEEP.SYNCS 0x989680 ;  /* 0x009896800000895d */ /* 0x002fea0003900000 */
[----:B------:R-:W1:Y:S02]  /*b030*/  @!P0 SYNCS.PHASECHK.TRANS64 P0, [R3+URZ+0x13220], R0 ;  /* 0x01322000030085a7 */ /* 0x000e64000800007f */
[----:B-1----:R-:W-:Y:S05]  /*b040*/  @!P0 BRA `(.L_x_10800) ;  /* 0xfffffffc00ec8947 */ /* 0x002fea000383ffff */
[----:B------:R-:W-:Y:S05]  /*b050*/  BRA `(.L_x_10863) ;  /* 0xffffffe0007c7947 */ /* 0x000fea000383ffff */
.L_x_10806:
[----:B-1----:R1:W2:Y:S02]  /*b060*/  SYNCS.PHASECHK.TRANS64.TRYWAIT P0, [R6+URZ+0x13280], R7 ;  /* 0x01328007060075a7 */ /* 0x0022a4000800017f */
[----:B--2---:R-:W-:Y:S05]  /*b070*/  @!P0 NANOSLEEP.SYNCS 0x989680 ;  /* 0x009896800000895d */ /* 0x004fea0003900000 */
[----:B------:R-:W2:Y:S02]  /*b080*/  @!P0 SYNCS.PHASECHK.TRANS64 P0, [R6+URZ+0x13280], R7 ;  /* 0x01328007060085a7 */ /* 0x000ea4000800007f */
[----:B--2---:R-:W-:Y:S05]  /*b090*/  @!P0 BRA `(.L_x_10806) ;  /* 0xfffffffc00f08947 */ /* 0x004fea000383ffff */
[----:B------:R-:W-:Y:S05]  /*b0a0*/  BRA `(.L_x_10864) ;  /* 0xffffffe400147947 */ /* 0x000fea000383ffff */
.L_x_10811:
[----:B--2---:R2:W3:Y:S02]  /*b0b0*/  SYNCS.PHASECHK.TRANS64.TRYWAIT P0, [R6+URZ+0x13240], R7 ;  /* 0x01324007060075a7 */ /* 0x0044e4000800017f */
[----:B---3--:R-:W-:Y:S05]  /*b0c0*/  @!P0 NANOSLEEP.SYNCS 0x989680 ;  /* 0x009896800000895d */ /* 0x008fea0003900000 */
[----:B------:R-:W3:Y:S02]  /*b0d0*/  @!P0 SYNCS.PHASECHK.TRANS64 P0, [R6+URZ+0x13240], R7 ;  /* 0x01324007060085a7 */ /* 0x000ee4000800007f */
[----:B---3--:R-:W-:Y:S05]  /*b0e0*/  @!P0 BRA `(.L_x_10811) ;  /* 0xfffffffc00f08947 */ /* 0x008fea000383ffff */
[----:B------:R-:W-:Y:S05]  /*b0f0*/  BRA `(.L_x_10865) ;  /* 0xffffffe400887947 */ /* 0x000fea000383ffff */
.L_x_10817:
[----:B-1----:R1:W2:Y:S02]  /*b100*/  SYNCS.PHASECHK.TRANS64.TRYWAIT P0, [R3+URZ+0x13270], R2 ;  /* 0x01327002030075a7 */ /* 0x0022a4000800017f */
[----:B--2---:R-:W-:Y:S05]  /*b110*/  @!P0 NANOSLEEP.SYNCS 0x989680 ;  /* 0x009896800000895d */ /* 0x004fea0003900000 */
[----:B------:R-:W2:Y:S02]  /*b120*/  @!P0 SYNCS.PHASECHK.TRANS64 P0, [R3+URZ+0x13270], R2 ;  /* 0x01327002030085a7 */ /* 0x000ea4000800007f */
[----:B--2---:R-:W-:Y:S05]  /*b130*/  @!P0 BRA `(.L_x_10817) ;  /* 0xfffffffc00f08947 */ /* 0x004fea000383ffff */
[----:B------:R-:W-:Y:S05]  /*b140*/  BRA `(.L_x_10866) ;  /* 0xffffffe8001c7947 */ /* 0x000fea000383ffff */
.L_x_10819:
[----:B-1----:R1:W2:Y:S02]  /*b150*/  SYNCS.PHASECHK.TRANS64.TRYWAIT P0, [R3+URZ+0x13260], R2 ;  /* 0x01326002030075a7 */ /* 0x0022a4000800017f */
[----:B--2---:R-:W-:Y:S05]  /*b160*/  @!P0 NANOSLEEP.SYNCS 0x989680 ;  /* 0x009896800000895d */ /* 0x004fea0003900000 */
[----:B------:R-:W2:Y:S02]  /*b170*/  @!P0 SYNCS.PHASECHK.TRANS64 P0, [R3+URZ+0x13260], R2 ;  /* 0x01326002030085a7 */ /* 0x000ea4000800007f */
[----:B--2---:R-:W-:Y:S05]  /*b180*/  @!P0 BRA `(.L_x_10819) ;  /* 0xfffffffc00f08947 */ /* 0x004fea000383ffff */
[----:B------:R-:W-:Y:S05]  /*b190*/  BRA `(.L_x_10867) ;  /* 0xffffffe800247947 */ /* 0x000fea000383ffff */
.L_x_10824:
[----:B0-----:R0:W2:Y:S02]  /*b1a0*/  SYNCS.PHASECHK.TRANS64.TRYWAIT P0, [R2+URZ+0x13270], R3 ;  /* 0x01327003020075a7 */ /* 0x0010a4000800017f */
[----:B--2---:R-:W-:Y:S05]  /*b1b0*/  @!P0 NANOSLEEP.SYNCS 0x989680 ;  /* 0x009896800000895d */ /* 0x004fea0003900000 */
[----:B------:R-:W2:Y:S02]  /*b1c0*/  @!P0 SYNCS.PHASECHK.TRANS64 P0, [R2+URZ+0x13270], R3 ;  /* 0x01327003020085a7 */ /* 0x000ea4000800007f */
[----:B--2---:R-:W-:Y:S05]  /*b1d0*/  @!P0 BRA `(.L_x_10824) ;  /* 0xfffffffc00f08947 */ /* 0x004fea000383ffff */
[----:B------:R-:W-:Y:S05]  /*b1e0*/  BRA `(.L_x_10868) ;  /* 0xffffffec00147947 */ /* 0x000fea000383ffff */
.L_x_10826:
[----:B0-----:R0:W2:Y:S02]  /*b1f0*/  SYNCS.PHASECHK.TRANS64.TRYWAIT P0, [R2+URZ+0x13260], R5 ;  /* 0x01326005020075a7 */ /* 0x0010a4000800017f */
[----:B--2---:R-:W-:Y:S05]  /*b200*/  @!P0 NANOSLEEP.SYNCS 0x989680 ;  /* 0x009896800000895d */ /* 0x004fea0003900000 */
[----:B------:R-:W2:Y:S02]  /*b210*/  @!P0 SYNCS.PHASECHK.TRANS64 P0, [R2+URZ+0x13260], R5 ;  /* 0x01326005020085a7 */ /* 0x000ea4000800007f */
[----:B--2---:R-:W-:Y:S05]  /*b220*/  @!P0 BRA `(.L_x_10826) ;  /* 0xfffffffc00f08947 */ /* 0x004fea000383ffff */
[----:B------:R-:W-:Y:S05]  /*b230*/  BRA `(.L_x_10869) ;  /* 0xffffffec00207947 */ /* 0x000fea000383ffff */
.L_x_10829:
[----:B0-----:R0:W1:Y:S02]  /*b240*/  SYNCS.PHASECHK.TRANS64.TRYWAIT P0, [R7+URZ+0x13220], R0 ;  /* 0x01322000070075a7 */ /* 0x001064000800017f */
[----:B-1----:R-:W-:Y:S05]  /*b250*/  @!P0 NANOSLEEP.SYNCS 0x989680 ;  /* 0x009896800000895d */ /* 0x002fea0003900000 */
[----:B------:R-:W1:Y:S02]  /*b260*/  @!P0 SYNCS.PHASECHK.TRANS64 P0, [R7+URZ+0x13220], R0 ;  /* 0x01322000070085a7 */ /* 0x000e64000800007f */
[----:B-1----:R-:W-:Y:S05]  /*b270*/  @!P0 BRA `(.L_x_10829) ;  /* 0xfffffffc00f08947 */ /* 0x002fea000383ffff */
[----:B------:R-:W-:Y:S05]  /*b280*/  BRA `(.L_x_10870) ;  /* 0xfffffff000107947 */ /* 0x000fea000383ffff */
.L_x_10833:
[----:B0-----:R0:W1:Y:S02]  /*b290*/  SYNCS.PHASECHK.TRANS64.TRYWAIT P1, [R5+URZ], R4 ;  /* 0x00000004050075a7 */ /* 0x001064000802017f */
[----:B-1----:R-:W-:Y:S05]  /*b2a0*/  @!P1 NANOSLEEP.SYNCS 0x989680 ;  /* 0x009896800000995d */ /* 0x002fea0003900000 */
[----:B------:R-:W1:Y:S02]  /*b2b0*/  @!P1 SYNCS.PHASECHK.TRANS64 P1, [R5+URZ], R4 ;  /* 0x00000004050095a7 */ /* 0x000e64000802007f */
[----:B-1----:R-:W-:Y:S05]  /*b2c0*/  @!P1 BRA `(.L_x_10833) ;  /* 0xfffffffc00f09947 */ /* 0x002fea000383ffff */
[----:B------:R-:W-:Y:S05]  /*b2d0*/  BRA `(.L_x_10871) ;  /* 0xfffffff000647947 */ /* 0x000fea000383ffff */
.L_x_10834:
[----:B-1----:R1:W2:Y:S02]  /*b2e0*/  SYNCS.PHASECHK.TRANS64.TRYWAIT P1, [R3+URZ], R0 ;  /* 0x00000000030075a7 */ /* 0x0022a4000802017f */
[----:B--2---:R-:W-:Y:S05]  /*b2f0*/  @!P1 NANOSLEEP.SYNCS 0x989680 ;  /* 0x009896800000995d */ /* 0x004fea0003900000 */
[----:B------:R-:W2:Y:S02]  /*b300*/  @!P1 SYNCS.PHASECHK.TRANS64 P1, [R3+URZ], R0 ;  /* 0x00000000030095a7 */ /* 0x000ea4000802007f */
[----:B--2---:R-:W-:Y:S05]  /*b310*/  @!P1 BRA `(.L_x_10834) ;  /* 0xfffffffc00f09947 */ /* 0x004fea000383ffff */
[----:B------:R-:W-:Y:S05]  /*b320*/  BRA `(.L_x_10872) ;  /* 0xfffffff000587947 */ /* 0x000fea000383ffff */
.L_x_10836:
[----:B-1----:R1:W2:Y:S02]  /*b330*/  SYNCS.PHASECHK.TRANS64.TRYWAIT P1, [R3+URZ+0x13260], R4 ;  /* 0x01326004030075a7 */ /* 0x0022a4000802017f */
[----:B--2---:R-:W-:Y:S05]  /*b340*/  @!P1 NANOSLEEP.SYNCS 0x989680 ;  /* 0x009896800000995d */ /* 0x004fea0003900000 */
[----:B------:R-:W2:Y:S02]  /*b350*/  @!P1 SYNCS.PHASECHK.TRANS64 P1, [R3+URZ+0x13260], R4 ;  /* 0x01326004030095a7 */ /* 0x000ea4000802007f */
[----:B--2---:R-:W-:Y:S05]  /*b360*/  @!P1 BRA `(.L_x_10836) ;  /* 0xfffffffc00f09947 */ /* 0x004fea000383ffff */
[----:B------:R-:W-:Y:S05]  /*b370*/  BRA `(.L_x_10873) ;  /* 0xfffffff000587947 */ /* 0x000fea000383ffff */
.L_x_10838:
[----:B0-----:R0:W2:Y:S02]  /*b380*/  SYNCS.PHASECHK.TRANS64.TRYWAIT P1, [R5+URZ+0x13260], R0 ;  /* 0x01326000050075a7 */ /* 0x0010a4000802017f */
[----:B--2---:R-:W-:Y:S05]  /*b390*/  @!P1 NANOSLEEP.SYNCS 0x989680 ;  /* 0x009896800000995d */ /* 0x004fea0003900000 */
[----:B------:R-:W2:Y:S02]  /*b3a0*/  @!P1 SYNCS.PHASECHK.TRANS64 P1, [R5+URZ+0x13260], R0 ;  /* 0x01326000050095a7 */ /* 0x000ea4000802007f */
[----:B--2---:R-:W-:Y:S05]  /*b3b0*/  @!P1 BRA `(.L_x_10838) ;  /* 0xfffffffc00f09947 */ /* 0x004fea000383ffff */
[----:B------:R-:W-:Y:S05]  /*b3c0*/  BRA `(.L_x_10874) ;  /* 0xfffffff000587947 */ /* 0x000fea000383ffff */
.L_x_10840:
[----:B--2---:R2:W3:Y:S02]  /*b3d0*/  SYNCS.PHASECHK.TRANS64.TRYWAIT P0, [R3+URZ+0x13280], R4 ;  /* 0x01328004030075a7 */ /* 0x0044e4000800017f */
[----:B---3--:R-:W-:Y:S05]  /*b3e0*/  @!P0 NANOSLEEP.SYNCS 0x989680 ;  /* 0x009896800000895d */ /* 0x008fea0003900000 */
[----:B------:R-:W3:Y:S02]  /*b3f0*/  @!P0 SYNCS.PHASECHK.TRANS64 P0, [R3+URZ+0x13280], R4 ;  /* 0x01328004030085a7 */ /* 0x000ee4000800007f */
[----:B---3--:R-:W-:Y:S05]  /*b400*/  @!P0 BRA `(.L_x_10840) ;  /* 0xfffffffc00f08947 */ /* 0x008fea000383ffff */
[----:B------:R-:W-:Y:S05]  /*b410*/  BRA `(.L_x_10841) ;  /* 0xfffffff000547947 */ /* 0x000fea000383ffff */
.L_x_10875:
        /* <DEDUP_REMOVED lines=14> */
.L_x_12988:


//--------------------- .text._ZN7cutlass13device_kernelIN5flash11enable_sm90INS1_16FlashAttnFwdSm90INS1_25CollectiveMainloopFwdSm90ILi2EN4cute5tupleIJNS5_1CILi1EEES8_S8_EEENS6_IJNS7_ILi192EEENS7_ILi160EEENS7_ILi64EEEEEELi64ENS_12float_e4m3_tEfNS_4arch4Sm90ELb0ELb0ELb0ELb1ELb0ELb0ELb0ELb1ELb1ELb1ELb0ELb0EEENS1_21CollectiveEpilogueFwdINS6_IJSA_SC_SB_EEES9_NS_10bfloat16_tESG_Li384ELb1ELb1ELb0ELb1EEENS1_36VarlenDynamicPersistentTileSchedulerILi192ELi160ELi384ELi128ELb0ELb1ELb1ELb0ELb1ELb1EEEEEEEEEvNT_6ParamsE --------------------------
	.section	.text._ZN7cutlass13device_kernelIN5flash11enable_sm90INS1_16FlashAttnFwdSm90INS1_25CollectiveMainloopFwdSm90ILi2EN4cute5tupleIJNS5_1CILi1EEES8_S8_EEENS6_IJNS7_ILi192EEENS7_ILi160EEENS7_ILi64EEEEEELi64ENS_12float_e4m3_tEfNS_4arch4Sm90ELb0ELb0ELb0ELb1ELb0ELb0ELb0ELb1ELb1ELb1ELb0ELb0EEENS1_21CollectiveEpilogueFwdINS6_IJSA_SC_SB_EEES9_NS_10bfloat16_tESG_Li384ELb1ELb1ELb0ELb1EEENS1_36VarlenDynamicPersistentTileSchedulerILi192ELi160ELi384ELi128ELb0ELb1ELb1ELb0ELb1ELb1EEEEEEEEEvNT_6ParamsE,"ax",@progbits
	.align	128
.text._ZN7cutlass13device_kernelIN5flash11enable_sm90INS1_16FlashAttnFwdSm90INS1_25CollectiveMainloopFwdSm90ILi2EN4cute5tupleIJNS5_1CILi1EEES8_S8_EEENS6_IJNS7_ILi192EEENS7_ILi160EEENS7_ILi64EEEEEELi64ENS_12float_e4m3_tEfNS_4arch4Sm90ELb0ELb0ELb0ELb1ELb0ELb0ELb0ELb1ELb1ELb1ELb0ELb0EEENS1_21CollectiveEpilogueFwdINS6_IJSA_SC_SB_EEES9_NS_10bfloat16_tESG_Li384ELb1ELb1ELb0ELb1EEENS1_36VarlenDynamicPersistentTileSchedulerILi192ELi160ELi384ELi128ELb0ELb1ELb1ELb0ELb1ELb1EEEEEEEEEvNT_6ParamsE:
        .type           _ZN7cutlass13device_kernelIN5flash11enable_sm90INS1_16FlashAttnFwdSm90INS1_25CollectiveMainloopFwdSm90ILi2EN4cute5tupleIJNS5_1CILi1EEES8_S8_EEENS6_IJNS7_ILi192EEENS7_ILi160EEENS7_ILi64EEEEEELi64ENS_12float_e4m3_tEfNS_4arch4Sm90ELb0ELb0ELb0ELb1ELb0ELb0ELb0ELb1ELb1ELb1ELb0ELb0EEENS1_21CollectiveEpilogueFwdINS6_IJSA_SC_SB_EEES9_NS_10bfloat16_tESG_Li384ELb1ELb1ELb0ELb1EEENS1_36VarlenDynamicPersistentTileSchedulerILi192ELi160ELi384ELi128ELb0ELb1ELb1ELb0ELb1ELb1EEEEEEEEEvNT_6ParamsE,@function
        .size           _ZN7cutlass13device_kernelIN5flash11enable_sm90INS1_16FlashAttnFwdSm90INS1_25CollectiveMainloopFwdSm90ILi2EN4cute5tupleIJNS5_1CILi1EEES8_S8_EEENS6_IJNS7_ILi192EEENS7_ILi160EEENS7_ILi64EEEEEELi64ENS_12float_e4m3_tEfNS_4arch4Sm90ELb0ELb0ELb0ELb1ELb0ELb0ELb0ELb1ELb1ELb1ELb0ELb0EEENS1_21CollectiveEpilogueFwdINS6_IJSA_SC_SB_EEES9_NS_10bfloat16_tESG_Li384ELb1ELb1ELb0ELb1EEENS1_36VarlenDynamicPersistentTileSchedulerILi192ELi160ELi384ELi128ELb0ELb1ELb1ELb0ELb1ELb1EEEEEEEEEvNT_6ParamsE,(.L_x_12989 - _ZN7cutlass13device_kernelIN5flash11enable_sm90INS1_16FlashAttnFwdSm90INS1_25CollectiveMainloopFwdSm90ILi2EN4cute5tupleIJNS5_1CILi1EEES8_S8_EEENS6_IJNS7_ILi192EEENS7_ILi160EEENS7_ILi64EEEEEELi64ENS_12float_e4m3_tEfNS_4arch4Sm90ELb0ELb0ELb0ELb1ELb0ELb0ELb0ELb1ELb1ELb1ELb0ELb0EEENS1_21CollectiveEpilogueFwdINS6_IJSA_SC_SB_EEES9_NS_10bfloat16_tESG_Li384ELb1ELb1ELb0ELb1EEENS1_36VarlenDynamicPersistentTileSchedulerILi192ELi160ELi384ELi128ELb0ELb1ELb1ELb0ELb1ELb1EEEEEEEEEvNT_6ParamsE)
        .other          _ZN7cutlass13device_kernelIN5flash11enable_sm90INS1_16FlashAttnFwdSm90INS1_25CollectiveMainloopFwdSm90ILi2EN4cute5tupleIJNS5_1CILi1EEES8_S8_EEENS6_IJNS7_ILi192EEENS7_ILi160EEENS7_ILi64EEEEEELi64ENS_12float_e4m3_tEfNS_4arch4Sm90ELb0ELb0ELb0ELb1ELb0ELb0ELb0ELb1ELb1ELb1ELb0ELb0EEENS1_21CollectiveEpilogueFwdINS6_IJSA_SC_SB_EEES9_NS_10bfloat16_tESG_Li384ELb1ELb1ELb0ELb1EEENS1_36VarlenDynamicPersistentTileSchedulerILi192ELi160ELi384ELi128ELb0ELb1ELb1ELb0ELb1ELb1EEEEEEEEEvNT_6ParamsE,@"STO_CUDA_ENTRY STV_DEFAULT"
_ZN7cutlass13device_kernelIN5flash11enable_sm90INS1_16FlashAttnFwdSm90INS1_25CollectiveMainloopFwdSm90ILi2EN4cute5tupleIJNS5_1CILi1EEES8_S8_EEENS6_IJNS7_ILi192EEENS7_ILi160EEENS7_ILi64EEEEEELi64ENS_12float_e4m3_tEfNS_4arch4Sm90ELb0ELb0ELb0ELb1ELb0ELb0ELb0ELb1ELb1ELb1ELb0ELb0EEENS1_21CollectiveEpilogueFwdINS6_IJSA_SC_SB_EEES9_NS_10bfloat16_tESG_Li384ELb1ELb1ELb0ELb1EEENS1_36VarlenDynamicPersistentTileSchedulerILi192ELi160ELi384ELi128ELb0ELb1ELb1ELb0ELb1ELb1EEEEEEEEEvNT_6ParamsE:
        /* <DEDUP_REMOVED lines=18> */
.L_x_10877:
[----:B------:R-:W-:Y:S05]  /*0120*/  BSYNC B0 ;  /* 0x0000000000007941 */ /* 0x000fea0003800000 */
.L_x_10876:
        /* <DEDUP_REMOVED lines=41> */
.L_x_10878:
        /* <DEDUP_REMOVED lines=22> */
.L_x_10879:
        /* <DEDUP_REMOVED lines=18> */
.L_x_10880:
        /* <DEDUP_REMOVED lines=22> */
.L_x_10881:
        /* <DEDUP_REMOVED lines=22> */
.L_x_10882:
[----:B------:R-:W-:Y:S01]  /*0900*/  PLOP3.LUT P0, PT, PT, PT, UP0, 0x80, 0x0 ;  /* 0x000000000000781c */ /* 0x000fe20003f0f008 */
[----:B------:R-:W-:Y:S01]  /*0910*/  UMOV UR40, 0x1 ;  /* 0x0000000100287882 */ /* 0x000fe20000000000 */
[----:B------:R-:W-:Y:S01]  /*0920*/  NOP ;  /* 0x0000000000007918 */ /* 0x000fe20000000000 */
[----:B------:R-:W-:Y:S01]  /*0930*/  USEL UR40, UR40, 0x2, !UP0 ;  /* 0x0000000228287887 */ /* 0x000fe2000c000000 */
[----:B------:R-:W-:Y:S01]  /*0940*/  ULDC.64 UR52, c[0x0][0x208] ;  /* 0x0000820000347ab9 */ /* 0x000fe20000000a00 */
[----:B012-4-:R-:W-:Y:S08]  /*0950*/  BAR.SYNC.DEFER_BLOCKING 0x0 ;  /* 0x0000000000007b1d */ /* 0x017ff00000010000 */
[----:B------:R-:W-:Y:S05]  /*0960*/  @!P0 BRA `(.L_x_10883) ;  /* 0x0000008000508947 */ /* 0x000fea0003800000 */
.L_x_10884:
        /* <DEDUP_REMOVED lines=16> */
[----:B------:R-:W-:Y:S01]  /*0a70*/  IMAD.MOV.U32 R11, RZ, RZ, -0x2 ;  /* 0xfffffffeff0b7424 */ /* 0x000fe200078e00ff */
[----:B------:R-:W-:Y:S01]  /*0a80*/  R2UR UR50, R30 ;  /* 0x000000001e3272ca */ /* 0x000fe200000e0000 */
        /* <DEDUP_REMOVED lines=9> */
[----:B------:R-:W-:Y:S01]  /*0b20*/  LEA.HI R2, R0, R10, RZ, 0x4 ;  /* 0x0000000a00027211 */ /* 0x000fe200078f20ff */
[----:B------:R-:W-:Y:S01]  /*0b30*/  IMAD.SHL.U32 R4, R3, 0x20, RZ ;  /* 0x0000002003047824 */ /* 0x000fe200078e00ff */
[----:B------:R-:W-:Y:S01]  /*0b40*/  SHF.R.S32.HI R22, RZ, 0x7, R22 ;  /* 0x00000007ff167819 */ /* 0x000fe20000011416 */
[----:B------:R-:W-:Y:S01]  /*0b50*/  IMAD.IADD R19, R10, 0x1, -R19 ;  /* 0x000000010a137824 */ /* 0x000fe200078e0a13 */
[----:B------:R-:W-:-:S02]  /*0b60*/  SHF.R.S32.HI R5, RZ, 0x4, R2 ;  /* 0x00000004ff057819 */ /* 0x000fc40000011402 */
[C---:B------:R-:W-:Y:S02]  /*0b70*/  LOP3.LUT R3, R2.reuse, 0x3fffff0, RZ, 0xc0, !PT ;  /* 0x03fffff002037812 */ /* 0x040fe400078ec0ff */
[----:B------:R-:W-:Y:S02]  /*0b80*/  SHF.R.S32.HI R6, RZ, 0x1f, R19 ;  /* 0x0000001fff067819 */ /* 0x000fe40000011413 */
[----:B------:R-:W-:Y:S01]  /*0b90*/  LEA.HI R2, R2, R5, RZ, 0x1 ;  /* 0x0000000502027211 */ /* 0x000fe200078f08ff */
[----:B------:R-:W-:Y:S01]  /*0ba0*/  IMAD.IADD R3, R10, 0x1, -R3 ;  /* 0x000000010a037824 */ /* 0x000fe200078e0a03 */
[----:B------:R-:W-:Y:S02]  /*0bb0*/  LOP3.LUT R4, R4, 0xfffffc00, RZ, 0xc0, !PT ;  /* 0xfffffc0004047812 */ /* 0x000fe400078ec0ff */
[----:B------:R-:W-:Y:S02]  /*0bc0*/  LEA.HI R7, R6, R19, RZ, 0x2 ;  /* 0x0000001306077211 */ /* 0x000fe400078f10ff */
[----:B------:R-:W-:Y:S01]  /*0bd0*/  LOP3.LUT R2, R2, 0x1ffffffe, RZ, 0xc0, !PT ;  /* 0x1ffffffe02027812 */ /* 0x000fe200078ec0ff */
[----:B------:R-:W-:Y:S01]  /*0be0*/  IMAD R3, R3, 0x40, R4 ;  /* 0x0000004003037824 */ /* 0x000fe200078e0204 */
[----:B------:R-:W-:-:S02]  /*0bf0*/  LEA.HI R4, R0, R10, RZ, 0x2 ;  /* 0x0000000a00047211 */ /* 0x000fc400078f10ff */
[--C-:B------:R-:W-:Y:S01]  /*0c00*/  SHF.R.S32.HI R8, RZ, 0x2, R7.reuse ;  /* 0x00000002ff087819 */ /* 0x100fe20000011407 */
[----:B------:R-:W-:Y:S01]  /*0c10*/  IMAD.IADD R2, R5, 0x1, -R2 ;  /* 0x0000000105027824 */ /* 0x000fe200078e0a02 */
[----:B------:R-:W-:Y:S02]  /*0c20*/  SHF.R.S32.HI R9, RZ, 0x1f, R7 ;  /* 0x0000001fff097819 */ /* 0x000fe40000011407 */
[----:B------:R-:W-:Y:S01]  /*0c30*/  LOP3.LUT R4, R4, 0xfffffffc, RZ, 0xc0, !PT ;  /* 0xfffffffc04047812 */ /* 0x000fe200078ec0ff */
[----:B------:R-:W-:Y:S01]  /*0c40*/  IMAD R3, R2, 0x8, R3 ;  /* 0x0000000802037824 */ /* 0x000fe200078e0203 */
[----:B------:R-:W-:Y:S01]  /*0c50*/  LEA.HI R9, R9, R8, RZ, 0x3 ;  /* 0x0000000809097211 */ /* 0x000fe200078f18ff */
[----:B------:R-:W-:Y:S01]  /*0c60*/  IMAD.HI R2, R22, 0x55555556, RZ ;  /* 0x5555555616027827 */ /* 0x000fe200078e02ff */
[----:B------:R-:W-:Y:S02]  /*0c70*/  LEA.HI R0, R0, R10, RZ, 0x3 ;  /* 0x0000000a00007211 */ /* 0x000fe400078f18ff */
[----:B------:R-:W-:Y:S01]  /*0c80*/  LOP3.LUT R9, R9, 0xfffffff8, RZ, 0xc0, !PT ;  /* 0xfffffff809097812 */ /* 0x000fe200078ec0ff */
[----:B------:R-:W-:Y:S01]  /*0c90*/  IMAD.IADD R4, R10, 0x1, -R4 ;  /* 0x000000010a047824 */ /* 0x000fe200078e0a04 */
[----:B------:R-:W-:Y:S01]  /*0ca0*/  LEA.HI R6, R6, R19, RZ, 0x5 ;  /* 0x0000001306067211 */ /* 0x000fe200078f28ff */
[----:B------:R0:W-:Y:S01]  /*0cb0*/  STL [R1+0x4], R3 ;  /* 0x0000040301007387 */ /* 0x0001e20000100800 */
[----:B------:R-:W-:Y:S01]  /*0cc0*/  LOP3.LUT R16, R0, 0xfffffff8, RZ, 0xc0, !PT ;  /* 0xfffffff800107812 */ /* 0x000fe200078ec0ff */
[----:B------:R-:W-:Y:S01]  /*0cd0*/  IMAD.IADD R9, R8, 0x1, -R9 ;  /* 0x0000000108097824 */ /* 0x000fe200078e0a09 */
[----:B------:R-:W-:-:S02]  /*0ce0*/  SHF.R.S32.HI R6, RZ, 0x5, R6 ;  /* 0x00000005ff067819 */ /* 0x000fc40000011406 */
[----:B------:R-:W-:Y:S01]  /*0cf0*/  LOP3.LUT R8, R7, 0x7ffffffc, RZ, 0xc0, !PT ;  /* 0x7ffffffc07087812 */ /* 0x000fe200078ec0ff */
[----:B------:R-:W-:Y:S01]  /*0d00*/  IMAD.IADD R16, R10, 0x1, -R16 ;  /* 0x000000010a107824 */ /* 0x000fe200078e0a10 */
[----:B------:R-:W-:Y:S01]  /*0d10*/  SHF.R.S32.HI R18, RZ, 0x3, R0 ;  /* 0x00000003ff127819 */ /* 0x000fe20000011400 */
[----:B------:R-:W-:Y:S01]  /*0d20*/  IMAD R6, R6, 0x10, R9 ;  /* 0x0000001006067824 */ /* 0x000fe200078e0209 */
[----:B0-----:R-:W-:Y:S01]  /*0d30*/  LEA.HI R3, R2, R2, RZ, 0x1 ;  /* 0x0000000202037211 */ /* 0x001fe200078f08ff */
[----:B------:R-:W-:Y:S01]  /*0d40*/  IMAD.SHL.U32 R17, R16, 0x8, RZ ;  /* 0x0000000810117824 */ /* 0x000fe200078e00ff */
[----:B------:R-:W-:Y:S01]  /*0d50*/  LEA.HI R2, R4, R4, RZ, 0x1 ;  /* 0x0000000404027211 */ /* 0x000fe200078f08ff */
[----:B------:R-:W-:Y:S02]  /*0d60*/  IMAD.IADD R8, R19, 0x1, -R8 ;  /* 0x0000000113087824 */ /* 0x000fe400078e0a08 */
[----:B------:R-:W-:Y:S01]  /*0d70*/  IMAD R3, R3, -0x3, R22 ;  /* 0xfffffffd03037824 */ /* 0x000fe200078e0216 */
[----:B------:R-:W-:Y:S01]  /*0d80*/  LOP3.LUT R5, R2, 0x1ffffffe, RZ, 0xc0, !PT ;  /* 0x1ffffffe02057812 */ /* 0x000fe200078ec0ff */
[----:B------:R-:W-:Y:S01]  /*0d90*/  IMAD R156, R8, R11, 0xa0 ;  /* 0x000000a0089c7424 */ /* 0x000fe200078e020b */
[----:B------:R-:W-:Y:S01]  /*0da0*/  SHF.R.S32.HI R0, RZ, 0x1f, R17 ;  /* 0x0000001fff007819 */ /* 0x000fe20000011411 */
[----:B------:R-:W-:-:S02]  /*0db0*/  IMAD R23, R3, 0x40, R6 ;  /* 0x0000004003177824 */ /* 0x000fc400078e0206 */
[----:B------:R-:W-:-:S04]  /*0dc0*/  IMAD.IADD R4, R4, 0x1, -R5 ;  /* 0x0000000104047824 */ /* 0x000fc800078e0a05 */
[----:B------:R-:W-:-:S07]  /*0dd0*/  IMAD R157, R4, 0x8, R23 ;  /* 0x00000008049d7824 */ /* 0x000fce00078e0217 */
.L_x_10916:
        /* <DEDUP_REMOVED lines=65> */
[----:B------:R0:W3:Y:S04]  /*11f0*/  @P0 LDG.E R2, desc[UR52][R2.64] ;  /* 0x0000003402020981 */ /* 0x0000e8000c1e1900 */
[----:B------:R-:W4:Y:S01]  /*1200*/  @P1 LDG.E R4, desc[UR52][R4.64] ;  /* 0x0000003404041981 */ /* 0x000f22000c1e1900 */
        /* <DEDUP_REMOVED lines=11> */
[----:B-----5:R-:W-:Y:S01]  /*12c0*/  CS2R R12, SRZ ;  /* 0x00000000000c7805 */ /* 0x020fe2000001ff00 */
[----:B------:R-:W-:Y:S01]  /*12d0*/  UIMAD UR4, UR4, UR6, URZ ;  /* 0x00000006040472a4 */ /* 0x000fe2000f8e023f */
[----:B------:R-:W-:Y:S02]  /*12e0*/  CS2R R14, SRZ ;  /* 0x00000000000e7805 */ /* 0x000fe4000001ff00 */
[----:B------:R-:W-:Y:S02]  /*12f0*/  CS2R R20, SRZ ;  /* 0x0000000000147805 */ /* 0x000fe4000001ff00 */
[----:B------:R-:W-:Y:S01]  /*1300*/  CS2R R24, SRZ ;  /* 0x0000000000187805 */ /* 0x000fe2000001ff00 */
        /* <DEDUP_REMOVED lines=22> */
.L_x_10885:
[----:B------:R-:W-:Y:S01]  /*1470*/  UIADD3 UR54, -UR54, UR4, URZ ;  /* 0x0000000436367290 */ /* 0x000fe2000fffe13f */
[----:B------:R-:W-:Y:S01]  /*1480*/  CS2R R32, SRZ ;  /* 0x0000000000207805 */ /* 0x000fe2000001ff00 */
[----:B------:R-:W-:Y:S01]  /*1490*/  UMOV UR49, UR50 ;  /* 0x0000003200317c82 */ /* 0x000fe20008000000 */
[----:B------:R-:W-:Y:S01]  /*14a0*/  CS2R R26, SRZ ;  /* 0x00000000001a7805 */ /* 0x000fe2000001ff00 */
[----:B------:R-:W-:Y:S01]  /*14b0*/  UISETP.GE.AND UP0, UPT, UR54, 0x1, UPT ;  /* 0x000000013600788c */ /* 0x000fe2000bf06270 */
[----:B------:R-:W-:Y:S01]  /*14c0*/  CS2R R56, SRZ ;  /* 0x0000000000387805 */ /* 0x000fe2000001ff00 */
[----:B------:R-:W-:Y:S01]  /*14d0*/  UIADD3 UR4, UR54, 0x9f, URZ ;  /* 0x0000009f36047890 */ /* 0x000fe2000fffe03f */
[----:B------:R-:W-:Y:S01]  /*14e0*/  IMAD.MOV.U32 R34, RZ, RZ, RZ ;  /* 0x000000ffff227224 */ /* 0x000fe200078e00ff */
[----:B------:R-:W-:Y:S02]  /*14f0*/  CS2R R36, SRZ ;  /* 0x0000000000247805 */ /* 0x000fe4000001ff00 */
[----:B------:R-:W-:-:S02]  /*1500*/  CS2R R40, SRZ ;  /* 0x0000000000287805 */ /* 0x000fc4000001ff00 */
[----:B------:R-:W-:Y:S01]  /*1510*/  PLOP3.LUT P1, PT, PT, PT, UP0, 0x80, 0x0 ;  /* 0x000000000000781c */ /* 0x000fe20003f2f008 */
[----:B------:R-:W-:Y:S01]  /*1520*/  UIMAD.WIDE UR4, UR4, 0x66666667, URZ ;  /* 0x66666667040478a5 */ /* 0x000fe2000f8e023f */
[----:B------:R-:W-:Y:S02]  /*1530*/  CS2R R58, SRZ ;  /* 0x00000000003a7805 */ /* 0x000fe4000001ff00 */
[----:B------:R-:W-:Y:S02]  /*1540*/  CS2R R44, SRZ ;  /* 0x00000000002c7805 */ /* 0x000fe4000001ff00 */
[----:B------:R-:W-:Y:S01]  /*1550*/  CS2R R60, SRZ ;  /* 0x00000000003c7805 */ /* 0x000fe2000001ff00 */
[----:B------:R-:W-:-:S04]  /*1560*/  USHF.R.U32.HI UR51, URZ, 0x1f, UR5 ;  /* 0x0000001f3f337899 */ /* 0x000fc80008011605 */
[----:B------:R-:W-:Y:S02]  /*1570*/  ULEA.HI.SX32 UR51, UR5, UR51, 0x1a ;  /* 0x0000003305337291 */ /* 0x000fe4000f8fd23f */
[----:B------:R-:W-:Y:S10]  /*1580*/  @!P1 BRA `(.L_x_10886) ;  /* 0x0000005400f89947 */ /* 0x000ff40003800000 */
[----:B------:R-:W0:Y:S01]  /*1590*/  SHFL.IDX PT, R0, R22, RZ, 0x1f ;  /* 0x00001fff16007589 */ /* 0x000e2200000e0000 */
[----:B------:R-:W1:Y:S01]  /*15a0*/  S2UR UR8, SR_CgaCtaId ;  /* 0x00000000000879c3 */ /* 0x000e620000008800 */
[----:B------:R-:W-:Y:S01]  /*15b0*/  UMOV UR7, 0x400 ;  /* 0x0000040000077882 */ /* 0x000fe20000000000 */
        /* <DEDUP_REMOVED lines=8> */
[----:B------:R-:W-:Y:S01]  /*1640*/  ULEA UR5, UR5, UR4, 0xc ;  /* 0x0000000405057291 */ /* 0x000fe2000f8e603f */
[----:B------:R-:W-:-:S03]  /*1650*/  PLOP3.LUT P0, PT, PT, PT, UP0, 0x80, 0x0 ;  /* 0x000000000000781c */ /* 0x000fc60003f0f008 */
[----:B------:R-:W-:-:S04]  /*1660*/  USHF.R.U32.HI UR5, URZ, 0x4, UR5 ;  /* 0x000000043f057899 */ /* 0x000fc80008011605 */
[----:B------:R-:W-:-:S04]  /*1670*/  ULOP3.LUT UR5, UR5, 0x3fff, URZ, 0xc0, !UPT ;  /* 0x00003fff05057892 */ /* 0x000fc8000f8ec03f */
[----:B------:R-:W-:-:S07]  /*1680*/  ULOP3.LUT UR55, UR5, 0x10000, URZ, 0xfc, !UPT ;  /* 0x0001000005377892 */ /* 0x000fce000f8efc3f */
[----:B------:R-:W-:Y:S01]  /*1690*/  UMOV UR36, UR55 ;  /* 0x0000003700247c82 */ /* 0x000fe20008000000 */
        /* <DEDUP_REMOVED lines=17> */
.L_x_10887:
        /* <DEDUP_REMOVED lines=13> */
.L_x_11010:
[----:B------:R-:W-:Y:S05]  /*1880*/  @!P0 BRA `(.L_x_10889) ;  /* 0x0000000000048947 */ /* 0x000fea0003800000 */
[----:B------:R-:W-:Y:S01]  /*1890*/  BPT.TRAP 0x1 ;  /* 0x000000040000795c */ /* 0x000fe20000300000 */
.L_x_10889:
[----:B------:R-:W-:Y:S02]  /*18a0*/  IMAD.U32 R4, RZ, RZ, UR42 ;  /* 0x0000002aff047e24 */ /* 0x000fe4000f8e00ff */
[----:B------:R-:W-:-:S03]  /*18b0*/  IMAD.U32 R5, RZ, RZ, UR43 ;  /* 0x0000002bff057e24 */ /* 0x000fc6000f8e00ff */
[----:B------:R-:W-:Y:S01]  /*18c0*/  SHF.L.U32 R4, R4, 0x1f, RZ ;  /* 0x0000001f04047819 */ /* 0x000fe200000006ff */
[----:B------:R-:W-:-:S04]  /*18d0*/  IMAD R5, R5, 0x8, R0 ;  /* 0x0000000805057824 */ /* 0x000fc800078e0200 */
[----:B------:R1:W2:Y:S01]  /*18e0*/  SYNCS.PHASECHK.TRANS64.TRYWAIT P1, [R5+URZ+0x13230], R4 ;  /* 0x01323004050075a7 */ /* 0x0002a2000802017f */
[----:B------:R-:W-:Y:S05]  /*18f0*/  @!P0 BRA `(.L_x_10890) ;  /* 0x0000000000048947 */ /* 0x000fea0003800000 */
[----:B------:R-:W-:Y:S01]  /*1900*/  BPT.TRAP 0x1 ;  /* 0x000000040000795c */ /* 0x000fe20000300000 */
.L_x_10890:
[----:B------:R-:W3:Y:S01]  /*1910*/  LDL.LU R6, [R1] ;  /* 0x0000000001067983 */ /* 0x000ee20000300800 */
[----:B------:R-:W4:Y:S01]  /*1920*/  S2R R7, SR_TID.X ;  /* 0x0000000000077919 */ /* 0x000f220000002100 */
[----:B0-----:R-:W-:Y:S01]  /*1930*/  VIADD R3, R0, 0xe000 ;  /* 0x0000e00000037836 */ /* 0x001fe20000000000 */
[----:B----4-:R-:W-:-:S04]  /*1940*/  LOP3.LUT P2, RZ, R7, 0x7f, RZ, 0xc0, !PT ;  /* 0x0000007f07ff7812 */ /* 0x010fc8000784c0ff */
[----:B------:R-:W-:-:S04]  /*1950*/  SHF.R.U32.HI R3, RZ, 0x4, R3 ;  /* 0x00000004ff037819 */ /* 0x000fc80000011603 */
[----:B------:R-:W-:Y:S02]  /*1960*/  LOP3.LUT R3, R3, 0x3fff, RZ, 0xc0, !PT ;  /* 0x00003fff03037812 */ /* 0x000fe400078ec0ff */
[----:B---3--:R-:W-:-:S04]  /*1970*/  LOP3.LUT R6, R6, 0xffffffef, RZ, 0xc0, !PT ;  /* 0xffffffef06067812 */ /* 0x008fc800078ec0ff */
[----:B------:R-:W-:-:S05]  /*1980*/  @P2 LOP3.LUT R6, R6, 0x10, RZ, 0xfc, !PT ;  /* 0x0000001006062812 */ /* 0x000fca00078efcff */
[----:B------:R0:W-:Y:S01]  /*1990*/  STL [R1], R6 ;  /* 0x0000000601007387 */ /* 0x0001e20000100800 */
[----:B--2---:R-:W-:Y:S05]  /*19a0*/  @P1 BRA `(.L_x_10891) ;  /* 0x0000000000081947 */ /* 0x004fea0003800000 */
[----:B------:R-:W2:Y:S02]  /*19b0*/  SYNCS.PHASECHK.TRANS64.TRYWAIT P1, [R5+URZ+0x13230], R4 ;  /* 0x01323004050075a7 */ /* 0x000ea4000802017f */
[----:B--2---:R-:W-:Y:S05]  /*19c0*/  @!P1 BRA `(.L_x_10892) ;  /* 0x000000b800d09947 */ /* 0x004fea0003800000 */
.L_x_10891:
[----:B------:R-:W-:Y:S05]  /*19d0*/  WARPSYNC.ALL ;  /* 0x0000000000007948 */ /* 0x000fea0003800000 */
[----:B------:R-:W-:Y:S01]  /*19e0*/  IMAD.MOV.U32 R55, RZ, RZ, RZ ;  /* 0x000000ffff377224 */ /* 0x000fe200078e00ff */
[----:B------:R-:W-:-:S04]  /*19f0*/  LOP3.LUT R3, R3, 0x10000, RZ, 0xfc, !PT ;  /* 0x0001000003037812 */ /* 0x000fc800078efcff */
[----:B------:R-:W-:Y:S01]  /*1a00*/  R2UR UR8, R3 ;  /* 0x00000000030872ca */ /* 0x000fe200000e0000 */
[----:B------:R-:W-:Y:S01]  /*1a10*/  WARPGROUP.ARRIVE ;  /* 0x00000000000079c5 */ /* 0x000fe20000000000 */
[----:B------:R-:W-:Y:S01]  /*1a20*/  UMOV UR39, 0x80000020 ;  /* 0x8000002000277882 */ /* 0x000fe20000000000 */
[----:B------:R-:W-:Y:S01]  /*1a30*/  UMOV UR4, UR36 ;  /* 0x0000002400047c82 */ /* 0x000fe20008000000 */
[----:B------:R-:W-:Y:S01]  /*1a40*/  UMOV UR5, UR37 ;  /* 0x0000002500057c82 */ /* 0x000fe20008000000 */
[----:B------:R-:W-:Y:S01]  /*1a50*/  UMOV UR7, 0x80000020 ;  /* 0x8000002000077882 */ /* 0x000fe20000000000 */
[----:B------:R-:W-:Y:S01]  /*1a60*/  UIADD3 UR10, UR55, 0x2, URZ ;  /* 0x00000002370a7890 */ /* 0x000fe2000fffe03f */
[----:B0-----:R-:W-:Y:S01]  /*1a70*/  VIADD R6, R156, UR54 ;  /* 0x000000369c067c36 */ /* 0x001fe20008000000 */
[----:B------:R-:W-:Y:S01]  /*1a80*/  P2R R7, PR, RZ, 0x1 ;  /* 0x00000001ff077803 */ /* 0x000fe20000000000 */
[----:B------:R-:W-:Y:S01]  /*1a90*/  IMAD.U32 R9, RZ, RZ, UR51 ;  /* 0x00000033ff097e24 */ /* 0x000fe2000f8e00ff */
[----:B------:R-:W0:Y:S01]  /*1aa0*/  S2R R120, SR_TID.X ;  /* 0x0000000000787919 */ /* 0x000e220000002100 */
[----:B------:R-:W-:Y:S01]  /*1ab0*/  IMAD.U32 R49, RZ, RZ, UR47 ;  /* 0x0000002fff317e24 */ /* 0x000fe2000f8e00ff */
[----:B------:R-:W-:Y:S01]  /*1ac0*/  UISETP.GE.AND UP0, UPT, UR54, 0xa1, UPT ;  /* 0x000000a13600788c */ /* 0x000fe2000bf06270 */
[----:B------:R-:W-:Y:S01]  /*1ad0*/  IMAD R6, R9, -0xa0, R6 ;  /* 0xffffff6009067824 */ /* 0x000fe200078e0206 */
[----:B------:R-:W-:-:S04]  /*1ae0*/  UIMAD UR8, UR43, 0x280, UR8 ;  /* 0x000002802b0878a4 */ /* 0x000fc8000f8e0208 */
[----:B------:R-:W-:Y:S01]  /*1af0*/  UIADD3 UR6, UR8, 0x180, URZ ;  /* 0x0000018008067890 */ /* 0x000fe2000fffe03f */
[C---:B------:R-:W-:Y:S01]  /*1b00*/  ISETP.GT.AND P2, PT, R6.reuse, RZ, PT ;  /* 0x000000ff0600720c */ /* 0x040fe20003f44270 */
        /* <DEDUP_REMOVED lines=47> */
[----:B------:R-:W-:Y:S01]  /*1e00*/  FSEL R109, R109, -INF , P1 ;  /* 0xff8000006d6d7808 */ /* 0x000fe20000800000 */
[----:B------:R-:W-:Y:S01]  /*1e10*/  UIADD3 UR8, UR8, 0x202, URZ ;  /* 0x0000020208087890 */ /* 0x000fe2000fffe03f */
[----:B-12---:R-:W-:-:S02]  /*1e20*/  FMNMX.FTZ R4, R108, R9, !PT ;  /* 0x000000096c047209 */ /* 0x006fc40007810000 */
        /* <DEDUP_REMOVED lines=20> */
[----:B------:R-:W-:Y:S02]  /*1f70*/  ISETP.GT.AND P2, PT, R6, 0x28, PT ;  /* 0x000000280600780c */ /* 0x000fe40003f44270 */
        /* <DEDUP_REMOVED lines=77> */
[----:B------:R-:W-:Y:S02]  /*2450*/  FMNMX.FTZ R20, R110, R15, !PT ;  /* 0x0000000f6e147209 */ /* 0x000fe40007810000 */
[----:B------:R-:W-:Y:S01]  /*2460*/  FSEL R87, R87, -INF , P3 ;  /* 0xff80000057577808 */ /* 0x000fe20001800000 */
[----:B------:R-:W-:Y:S02]  /*2470*/  WARPGROUP.DEPBAR.LE gsb0, 0x0 ;  /* 0x00008000000079c5 */ /* 0x000fe40000010000 */
[----:B------:R-:W-:Y:S01]  /*2480*/  WARPGROUP.ARRIVE ;  /* 0x00000000000079c5 */ /* 0x000fe20000000000 */
[----:B------:R-:W-:Y:S02]  /*2490*/  FSEL R56, R56, -INF , P1 ;  /* 0xff80000038387808 */ /* 0x000fe40000800000 */
[----:B------:R-:W-:Y:S02]  /*24a0*/  FSEL R57, R57, -INF , P2 ;  /* 0xff80000039397808 */ /* 0x000fe40001000000 */
[----:B------:R-:W-:Y:S01]  /*24b0*/  FMNMX.FTZ R4, R56, R9, !PT ;  /* 0x0000000938047209 */ /* 0x000fe20007810000 */
[----:B------:R-:W-:Y:S01]  /*24c0*/  QGMMA.64x32x32.F32.E4M3.E4M3 R24, gdesc[UR4], R24, gsb0 ;  /* 0x00600000041879f3 */ /* 0x000fe20008000818 */
[----:B------:R-:W-:-:S02]  /*24d0*/  FSEL R60, R60, -INF , P5 ;  /* 0xff8000003c3c7808 */ /* 0x000fc40002800000 */
[----:B------:R-:W-:Y:S02]  /*24e0*/  FMNMX.FTZ R9, R57, R4, !PT ;  /* 0x0000000439097209 */ /* 0x000fe40007810000 */
[----:B------:R-:W-:Y:S02]  /*24f0*/  ISETP.GT.AND P3, PT, R6, 0x70, PT ;  /* 0x000000700600780c */ /* 0x000fe40003f64270 */
[----:B------:R-:W-:Y:S02]  /*2500*/  FSEL R61, R61, -INF , P4 ;  /* 0xff8000003d3d7808 */ /* 0x000fe40002000000 */
[----:B------:R-:W-:Y:S02]  /*2510*/  FMNMX.FTZ R4, R60, R9, !PT ;  /* 0x000000093c047209 */ /* 0x000fe40007810000 */
[----:B------:R-:W-:Y:S02]  /*2520*/  FMNMX.FTZ R15, R111, R20, !PT ;  /* 0x000000146f0f7209 */ /* 0x000fe40007810000 */
[----:B------:R-:W-:-:S02]  /*2530*/  FSEL R58, R58, -INF , P1 ;  /* 0xff8000003a3a7808 */ /* 0x000fc40000800000 */
[----:B------:R-:W-:Y:S02]  /*2540*/  ISETP.GT.AND P1, PT, R6, 0x71, PT ;  /* 0x000000710600780c */ /* 0x000fe40003f24270 */
[----:B------:R-:W-:Y:S02]  /*2550*/  FSEL R64, R64, -INF , P3 ;  /* 0xff80000040407808 */ /* 0x000fe40001800000 */
[----:B------:R-:W-:Y:S02]  /*2560*/  FMNMX.FTZ R9, R61, R4, !PT ;  /* 0x000000043d097209 */ /* 0x000fe40007810000 */
[----:B------:R-:W-:Y:S02]  /*2570*/  FMNMX.FTZ R20, R114, R15, !PT ;  /* 0x0000000f72147209 */ /* 0x000fe40007810000 */
[----:B------:R-:W-:Y:S02]  /*2580*/  FSEL R59, R59, -INF , P2 ;  /* 0xff8000003b3b7808 */ /* 0x000fe40001000000 */
[----:B------:R-:W-:-:S02]  /*2590*/  ISETP.GT.AND P2, PT, R6, 0x78, PT ;  /* 0x000000780600780c */ /* 0x000fc40003f44270 */
[----:B------:R-:W-:Y:S02]  /*25a0*/  FSEL R65, R65, -INF , P1 ;  /* 0xff80000041417808 */ /* 0x000fe40000800000 */
[----:B------:R-:W-:Y:S02]  /*25b0*/  FMNMX.FTZ R4, R64, R9, !PT ;  /* 0x0000000940047209 */ /* 0x000fe40007810000 */
        /* <DEDUP_REMOVED lines=14> */
[----:B------:R-:W-:Y:S01]  /*26a0*/  ISETP.GT.AND P4, PT, R6, 0x91, PT ;  /* 0x000000910600780c */ /* 0x000fe20003f84270 */
[----:B------:R-:W-:Y:S02]  /*26b0*/  WARPGROUP.DEPBAR.LE gsb0, 0x0 ;  /* 0x00008000000079c5 */ /* 0x000fe40000010000 */
[----:B------:R-:W-:-:S02]  /*26c0*/  FSEL R8, R24, -INF , P6 ;  /* 0xff80000018087808 */ /* 0x000fc40003000000 */
[----:B------:R-:W-:Y:S02]  /*26d0*/  FMNMX.FTZ R24, R118, R21, !PT ;  /* 0x0000001576187209 */ /* 0x000fe40007810000 */
[----:B------:R-:W-:Y:S02]  /*26e0*/  FSEL R48, R25, -INF , P0 ;  /* 0xff80000019307808 */ /* 0x000fe40000000000 */
[----:B------:R-:W-:Y:S02]  /*26f0*/  FMNMX.FTZ R21, R119, R24, !PT ;  /* 0x0000001877157209 */ /* 0x000fe40007810000 */
[----:B------:R-:W-:Y:S02]  /*2700*/  FMNMX.FTZ R9, R8, R9, !PT ;  /* 0x0000000908097209 */ /* 0x000fe40007810000 */
[----:B------:R-:W-:Y:S02]  /*2710*/  FMNMX.FTZ R24, R90, R21, !PT ;  /* 0x000000155a187209 */ /* 0x000fe40007810000 */
[----:B------:R-:W-:-:S02]  /*2720*/  FSEL R54, R28, -INF , P1 ;  /* 0xff8000001c367808 */ /* 0x000fc40000800000 */
[----:B------:R-:W-:Y:S02]  /*2730*/  FMNMX.FTZ R25, R91, R24, !PT ;  /* 0x000000185b197209 */ /* 0x000fe40007810000 */
[----:B------:R-:W-:Y:S02]  /*2740*/  FMNMX.FTZ R9, R48, R9, !PT ;  /* 0x0000000930097209 */ /* 0x000fe40007810000 */
[----:B------:R-:W-:Y:S02]  /*2750*/  FMNMX.FTZ R28, R94, R25, !PT ;  /* 0x000000195e1c7209 */ /* 0x000fe40007810000 */
[----:B------:R-:W-:Y:S02]  /*2760*/  FSEL R52, R29, -INF , P2 ;  /* 0xff8000001d347808 */ /* 0x000fe40001000000 */
[----:B------:R-:W-:Y:S02]  /*2770*/  FMNMX.FTZ R9, R54, R9, !PT ;  /* 0x0000000936097209 */ /* 0x000fe40007810000 */
[----:B------:R-:W-:-:S02]  /*2780*/  FMNMX.FTZ R25, R95, R28, !PT ;  /* 0x0000001c5f197209 */ /* 0x000fc40007810000 */
[----:B------:R-:W-:Y:S02]  /*2790*/  FSEL R50, R32, -INF , P3 ;  /* 0xff80000020327808 */ /* 0x000fe40001800000 */
[----:B------:R-:W-:Y:S02]  /*27a0*/  FMNMX.FTZ R9, R52, R9, !PT ;  /* 0x0000000934097209 */ /* 0x000fe40007810000 */
[----:B------:R-:W-:Y:S02]  /*27b0*/  FMNMX.FTZ R28, R98, R25, !PT ;  /* 0x00000019621c7209 */ /* 0x000fe40007810000 */
[----:B------:R-:W-:Y:S02]  /*27c0*/  FSEL R62, R62, -INF , P5 ;  /* 0xff8000003e3e7808 */ /* 0x000fe40002800000 */
[----:B------:R-:W-:Y:S02]  /*27d0*/  FSEL R45, R33, -INF , P4 ;  /* 0xff800000212d7808 */ /* 0x000fe40002000000 */
[----:B------:R-:W-:-:S02]  /*27e0*/  FMNMX.FTZ R4, R50, R9, !PT ;  /* 0x0000000932047209 */ /* 0x000fc40007810000 */
[----:B------:R-:W-:Y:S02]  /*27f0*/  ISETP.GT.AND P5, PT, R6, 0x98, PT ;  /* 0x000000980600780c */ /* 0x000fe40003fa4270 */
        /* <DEDUP_REMOVED lines=10> */
[----:B------:R-:W-:Y:S01]  /*28a0*/  P2R R13, PR, RZ, 0x2 ;  /* 0x00000002ff0d7803 */ /* 0x000fe20000000000 */
[----:B------:R-:W1:Y:S01]  /*28b0*/  SHFL.BFLY PT, R4, R9, 0x2, 0x1f ;  /* 0x0c401f0009047f89 */ /* 0x000e6200000e0000 */
[----:B------:R-:W-:-:S02]  /*28c0*/  FMNMX.FTZ R33, R75, R32, !PT ;  /* 0x000000204b217209 */ /* 0x000fc40007810000 */
[----:B------:R-:W-:Y:S02]  /*28d0*/  ISETP.GT.AND P1, PT, R6, 0x79, PT ;  /* 0x000000790600780c */ /* 0x000fe40003f24270 */
[----:B------:R-:W-:Y:S02]  /*28e0*/  FMNMX.FTZ R36, R78, R33, !PT ;  /* 0x000000214e247209 */ /* 0x000fe40007810000 */
[----:B------:R-:W-:Y:S02]  /*28f0*/  P2R R14, PR, RZ, 0x1 ;  /* 0x00000001ff0e7803 */ /* 0x000fe40000000000 */
[----:B------:R-:W-:Y:S02]  /*2900*/  FMNMX.FTZ R33, R79, R36, !PT ;  /* 0x000000244f217209 */ /* 0x000fe40007810000 */
[----:B------:R-:W-:Y:S02]  /*2910*/  ISETP.GT.AND P0, PT, R6, 0x80, PT ;  /* 0x000000800600780c */ /* 0x000fe40003f04270 */
[----:B------:R-:W-:-:S02]  /*2920*/  FMNMX.FTZ R36, R82, R33, !PT ;  /* 0x0000002152247209 */ /* 0x000fc40007810000 */
[----:B------:R-:W-:Y:S02]  /*2930*/  FSEL R71, R71, -INF , P1 ;  /* 0xff80000047477808 */ /* 0x000fe40000800000 */
[----:B------:R-:W-:Y:S02]  /*2940*/  FMNMX.FTZ R37, R83, R36, !PT ;  /* 0x0000002453257209 */ /* 0x000fe40007810000 */
[----:B------:R-:W-:Y:S02]  /*2950*/  FSEL R26, R26, -INF , P0 ;  /* 0xff8000001a1a7808 */ /* 0x000fe40000000000 */
[----:B------:R-:W-:Y:S02]  /*2960*/  FMNMX.FTZ R40, R86, R37, !PT ;  /* 0x0000002556287209 */ /* 0x000fe40007810000 */
[----:B------:R-:W-:Y:S02]  /*2970*/  ISETP.NE.AND P0, PT, R14, RZ, PT ;  /* 0x000000ff0e00720c */ /* 0x000fe40003f05270 */
[----:B-1----:R-:W-:-:S02]  /*2980*/  FMNMX.FTZ R10, R9, R4, !PT ;  /* 0x00000004090a7209 */ /* 0x002fc40007810000 */
[----:B------:R-:W-:Y:S02]  /*2990*/  FMNMX.FTZ R37, R87, R40, !PT ;  /* 0x0000002857257209 */ /* 0x000fe40007810000 */
[----:B------:R-:W-:Y:S01]  /*29a0*/  P2R R12, PR, RZ, 0x4 ;  /* 0x00000004ff0c7803 */ /* 0x000fe20000000000 */
[----:B------:R-:W1:Y:S01]  /*29b0*/  SHFL.BFLY PT, R11, R10, 0x1, 0x1f ;  /* 0x0c201f000a0b7f89 */ /* 0x000e6200000e0000 */
[----:B------:R-:W-:Y:S02]  /*29c0*/  FMNMX.FTZ R40, R58, R37, !PT ;  /* 0x000000253a287209 */ /* 0x000fe40007810000 */
[----:B------:R-:W-:Y:S02]  /*29d0*/  ISETP.NE.AND P1, PT, R13, RZ, PT ;  /* 0x000000ff0d00720c */ /* 0x000fe40003f25270 */
[----:B------:R-:W-:Y:S02]  /*29e0*/  FMNMX.FTZ R41, R59, R40, !PT ;  /* 0x000000283b297209 */ /* 0x000fe40007810000 */
[----:B------:R-:W-:-:S02]  /*29f0*/  FSEL R27, R27, -INF , P0 ;  /* 0xff8000001b1b7808 */ /* 0x000fc40000000000 */
[----:B------:R-:W-:Y:S02]  /*2a00*/  FMNMX.FTZ R40, R62, R41, !PT ;  /* 0x000000293e287209 */ /* 0x000fe40007810000 */
[----:B------:R-:W-:Y:S02]  /*2a10*/  FSEL R30, R30, -INF , P1 ;  /* 0xff8000001e1e7808 */ /* 0x000fe40000800000 */
[----:B------:R-:W-:Y:S02]  /*2a20*/  FMNMX.FTZ R41, R63, R40, !PT ;  /* 0x000000283f297209 */ /* 0x000fe40007810000 */
[----:B------:R-:W-:Y:S02]  /*2a30*/  ISETP.NE.AND P0, PT, R7, RZ, PT ;  /* 0x000000ff0700720c */ /* 0x000fe40003f05270 */
[----:B------:R-:W-:-:S04]  /*2a40*/  FMNMX.FTZ R44, R66, R41, !PT ;  /* 0x00000029422c7209 */ /* 0x000fc80007810000 */
[----:B------:R-:W-:Y:S02]  /*2a50*/  FMNMX.FTZ R41, R67, R44, !PT ;  /* 0x0000002c43297209 */ /* 0x000fe40007810000 */
[----:B-1----:R-:W-:Y:S02]  /*2a60*/  FMNMX.FTZ R4, R10, R11, !PT ;  /* 0x0000000b0a047209 */ /* 0x002fe40007810000 */
        /* <DEDUP_REMOVED lines=17> */
[----:B------:R-:W-:Y:S01]  /*2b80*/  FSEL R73, R38, -INF , P5 ;  /* 0xff80000026497808 */ /* 0x000fe20002800000 */
[--C-:B------:R-:W-:Y:S01]  /*2b90*/  FFMA.FTZ R57, R57, UR47, -R49.reuse ;  /* 0x0000002f39397c23 */ /* 0x100fe20008010831 */
[----:B------:R-:W-:-:S01]  /*2ba0*/  FFMA.FTZ R31, R56, UR47, -R49 ;  /* 0x0000002f381f7c23 */ /* 0x000fc20008010831 */
[----:B------:R2:W-:Y:S01]  /*2bb0*/  MUFU.EX2 R37, R76 ;  /* 0x0000004c00257308 */ /* 0x0005e20000000800 */
        /* <DEDUP_REMOVED lines=8> */
[----:B--2---:R-:W-:Y:S01]  /*2c40*/  FSEL R76, R39, -INF , P6 ;  /* 0xff800000274c7808 */ /* 0x004fe20003000000 */
        /* <DEDUP_REMOVED lines=10> */
[----:B------:R-:W2:Y:S01]  /*2cf0*/  SHFL.BFLY PT, R60, R77, 0x2, 0x1f ;  /* 0x0c401f004d3c7f89 */ /* 0x000ea200000e0000 */
[----:B------:R-:W-:-:S01]  /*2d00*/  FFMA.FTZ R14, R117, UR47, -R49 ;  /* 0x0000002f750e7c23 */ /* 0x000fc20008010831 */
[--C-:B-1----:R-:W-:Y:S01]  /*2d10*/  FFMA.FTZ R57, R68, UR47, -R49.reuse ;  /* 0x0000002f44397c23 */ /* 0x102fe20008010831 */
        /* <DEDUP_REMOVED lines=21> */
[----:B--2---:R-:W-:-:S02]  /*2e70*/  FMNMX.FTZ R64, R77, R60, !PT ;  /* 0x0000003c4d407209 */ /* 0x004fc40007810000 */
[----:B0-----:R-:W-:-:S03]  /*2e80*/  LOP3.LUT P2, RZ, R120, 0x7f, RZ, 0xc0, !PT ;  /* 0x0000007f78ff7812 */ /* 0x001fc6000784c0ff */
[----:B------:R-:W0:Y:S02]  /*2e90*/  SHFL.BFLY PT, R69, R64, 0x1, 0x1f ;  /* 0x0c201f0040457f89 */ /* 0x000e2400000e0000 */
[----:B------:R-:W-:Y:S08]  /*2ea0*/  MUFU.EX2 R7, R7 ;  /* 0x0000000700077308 */ /* 0x000ff00000000800 */
[----:B------:R-:W-:Y:S08]  /*2eb0*/  MUFU.EX2 R9, R9 ;  /* 0x0000000900097308 */ /* 0x000ff00000000800 */
[----:B------:R1:W-:Y:S01]  /*2ec0*/  MUFU.EX2 R60, R68 ;  /* 0x00000044003c7308 */ /* 0x0003e20000000800 */
[----:B0-----:R-:W-:Y:S01]  /*2ed0*/  FMNMX.FTZ R8, R64, R69, !PT ;  /* 0x0000004540087209 */ /* 0x001fe20007810000 */
[----:B------:R-:W-:-:S06]  /*2ee0*/  IMAD.U32 R69, RZ, RZ, UR47 ;  /* 0x0000002fff457e24 */ /* 0x000fcc000f8e00ff */
[----:B------:R-:W0:Y:S01]  /*2ef0*/  MUFU.EX2 R10, R10 ;  /* 0x0000000a000a7308 */ /* 0x000e220000000800 */
[C---:B------:R-:W-:Y:S01]  /*2f00*/  FSETP.NEU.FTZ.AND P1, PT, R8.reuse, -INF , PT ;  /* 0xff8000000800780b */ /* 0x040fe20003f3d000 */
[----:B------:R-:W-:-:S05]  /*2f10*/  FFMA.FTZ R64, R8, R69, -8 ;  /* 0xc100000008407423 */ /* 0x000fca0000010045 */
[----:B------:R-:W-:Y:S01]  /*2f20*/  FSEL R64, R64, RZ, P1 ;  /* 0x000000ff40407208 */ /* 0x000fe20000800000 */
[----:B------:R-:W-:Y:S01]  /*2f30*/  MUFU.EX2 R11, R11 ;  /* 0x0000000b000b7308 */ /* 0x000fe20000000800 */
[----:B------:R-:W-:-:S03]  /*2f40*/  PLOP3.LUT P1, PT, PT, PT, UP0, 0x80, 0x0 ;  /* 0x000000000000781c */ /* 0x000fc60003f2f008 */
[--C-:B------:R-:W-:Y:S01]  /*2f50*/  FFMA.FTZ R49, R106, UR47, -R64.reuse ;  /* 0x0000002f6a317c23 */ /* 0x100fe20008010840 */
[----:B------:R-:W-:-:S01]  /*2f60*/  FFMA.FTZ R52, R107, UR47, -R64 ;  /* 0x0000002f6b347c23 */ /* 0x000fc20008010840 */
[--C-:B------:R-:W-:Y:S01]  /*2f70*/  FFMA.FTZ R77, R110, UR47, -R64.reuse ;  /* 0x0000002f6e4d7c23 */ /* 0x100fe20008010840 */
[----:B------:R-:W-:-:S01]  /*2f80*/  FFMA.FTZ R80, R111, UR47, -R64 ;  /* 0x0000002f6f507c23 */ /* 0x000fc20008010840 */
[--C-:B-1----:R-:W-:Y:S01]  /*2f90*/  FFMA.FTZ R68, R114, UR47, -R64.reuse ;  /* 0x0000002f72447c23 */ /* 0x102fe20008010840 */
[----:B------:R1:W-:Y:S01]  /*2fa0*/  MUFU.EX2 R21, R92 ;  /* 0x0000005c00157308 */ /* 0x0003e20000000800 */
[----:B------:R-:W-:-:S01]  /*2fb0*/  FFMA.FTZ R69, R115, UR47, -R64 ;  /* 0x0000002f73457c23 */ /* 0x000fc20008010840 */
[--C-:B------:R-:W-:Y:S01]  /*2fc0*/  FFMA.FTZ R89, R98, UR47, -R64.reuse ;  /* 0x0000002f62597c23 */ /* 0x100fe20008010840 */
[----:B------:R-:W-:-:S01]  /*2fd0*/  FFMA.FTZ R93, R102, UR47, -R64 ;  /* 0x0000002f665d7c23 */ /* 0x000fc20008010840 */
[--C-:B------:R-:W-:Y:S01]  /*2fe0*/  FFMA.FTZ R74, R74, UR47, -R64.reuse ;  /* 0x0000002f4a4a7c23 */ /* 0x100fe20008010840 */
[----:B------:R-:W-:-:S01]  /*2ff0*/  FFMA.FTZ R75, R75, UR47, -R64 ;  /* 0x0000002f4b4b7c23 */ /* 0x000fc20008010840 */
[--C-:B------:R-:W-:Y:S01]  /*3000*/  FFMA.FTZ R66, R66, UR47, -R64.reuse ;  /* 0x0000002f42427c23 */ /* 0x100fe20008010840 */
[----:B0-----:R-:W-:Y:S01]  /*3010*/  F2FP.SATFINITE.E4M3.F32.PACK_AB_MERGE_C R152, R10, R9, RZ ;  /* 0x000000090a98723e */ /* 0x001fe200048070ff */
[----:B------:R-:W-:Y:S01]  /*3020*/  MUFU.EX2 R49, R49 ;  /* 0x0000003100317308 */ /* 0x000fe20000000800 */
[----:B-1----:R-:W-:-:S01]  /*3030*/  FFMA.FTZ R92, R95, UR47, -R64 ;  /* 0x0000002f5f5c7c23 */ /* 0x002fc20008010840 */
[--C-:B------:R-:W-:Y:S01]  /*3040*/  FFMA.FTZ R95, R78, UR47, -R64.reuse ;  /* 0x0000002f4e5f7c23 */ /* 0x100fe20008010840 */
[----:B------:R-:W-:-:S01]  /*3050*/  FFMA.FTZ R78, R82, UR47, -R64 ;  /* 0x0000002f524e7c23 */ /* 0x000fc20008010840 */
[----:B------:R-:W-:Y:S01]  /*3060*/  FFMA.FTZ R82, R86, UR47, -R64 ;  /* 0x0000002f56527c23 */ /* 0x000fe20008010840 */
[----:B------:R-:W-:-:S01]  /*3070*/  FADD.FTZ R86, R6, R7 ;  /* 0x0000000706567221 */ /* 0x000fc20000010000 */
[----:B------:R-:W-:Y:S01]  /*3080*/  F2FP.SATFINITE.E4M3.F32.PACK_AB_MERGE_C R152, R7, R6, R152 ;  /* 0x000000060798723e */ /* 0x000fe20004807098 */
        /* <DEDUP_REMOVED lines=9> */
[----:B------:R-:W1:Y:S08]  /*3120*/  MUFU.EX2 R77, R77 ;  /* 0x0000004d004d7308 */ /* 0x000e700000000800 */
[----:B------:R-:W2:Y:S01]  /*3130*/  MUFU.EX2 R80, R80 ;  /* 0x0000005000507308 */ /* 0x000ea20000000800 */
[----:B0-----:R-:W-:-:S07]  /*3140*/  FADD.FTZ R98, R49, R52 ;  /* 0x0000003431627221 */ /* 0x001fce0000010000 */
[----:B------:R-:W0:Y:S01]  /*3150*/  MUFU.EX2 R68, R68 ;  /* 0x0000004400447308 */ /* 0x000e220000000800 */
[----:B-1----:R-:W-:-:S07]  /*3160*/  FADD.FTZ R97, R77, R98 ;  /* 0x000000624d617221 */ /* 0x002fce0000010000 */
[----:B------:R1:W-:Y:S01]  /*3170*/  MUFU.EX2 R34, R85 ;  /* 0x0000005500227308 */ /* 0x0003e20000000800 */
[----:B--2---:R-:W-:-:S01]  /*3180*/  FADD.FTZ R97, R80, R97 ;  /* 0x0000006150617221 */ /* 0x004fc20000010000 */
[----:B------:R-:W-:-:S04]  /*3190*/  F2FP.SATFINITE.E4M3.F32.PACK_AB_MERGE_C R77, R80, R77, RZ ;  /* 0x0000004d504d723e */ /* 0x000fc800048070ff */
[----:B------:R-:W-:Y:S01]  /*31a0*/  F2FP.SATFINITE.E4M3.F32.PACK_AB_MERGE_C R153, R52, R49, R77 ;  /* 0x000000313499723e */ /* 0x000fe2000480704d */
[----:B------:R-:W-:Y:S01]  /*31b0*/  IMAD.MOV.U32 R52, RZ, RZ, R55 ;  /* 0x000000ffff347224 */ /* 0x000fe200078e0037 */
[----:B------:R-:W-:Y:S01]  /*31c0*/  MUFU.EX2 R12, R12 ;  /* 0x0000000c000c7308 */ /* 0x000fe20000000800 */
[----:B-1----:R-:W-:-:S01]  /*31d0*/  FFMA.FTZ R85, R118, UR47, -R64 ;  /* 0x0000002f76557c23 */ /* 0x002fc20008010840 */
[----:B------:R-:W-:-:S06]  /*31e0*/  IMAD.MOV.U32 R49, RZ, RZ, R55 ;  /* 0x000000ffff317224 */ /* 0x000fcc00078e0037 */
[----:B------:R1:W-:Y:S08]  /*31f0*/  MUFU.EX2 R25, R96 ;  /* 0x0000006000197308 */ /* 0x0003f00000000800 */
[----:B------:R-:W2:Y:S01]  /*3200*/  MUFU.EX2 R69, R69 ;  /* 0x0000004500457308 */ /* 0x000ea20000000800 */
[----:B-1----:R-:W-:-:S01]  /*3210*/  FFMA.FTZ R96, R79, UR47, -R64 ;  /* 0x0000002f4f607c23 */ /* 0x002fc20008010840 */
[--C-:B------:R-:W-:Y:S01]  /*3220*/  FFMA.FTZ R79, R83, UR47, -R64.reuse ;  /* 0x0000002f534f7c23 */ /* 0x100fe20008010840 */
[----:B------:R-:W-:-:S01]  /*3230*/  FFMA.FTZ R83, R87, UR47, -R64 ;  /* 0x0000002f57537c23 */ /* 0x000fc20008010840 */
[----:B------:R-:W-:Y:S01]  /*3240*/  FADD.FTZ R87, R9, R86 ;  /* 0x0000005609577221 */ /* 0x000fe20000010000 */
[----:B------:R-:W-:-:S01]  /*3250*/  FFMA.FTZ R86, R58, UR47, -R64 ;  /* 0x0000002f3a567c23 */ /* 0x000fc20008010840 */
[----:B------:R-:W-:-:S02]  /*3260*/  @!P2 VIADD R58, R5, 0x13240 ;  /* 0x00013240053aa836 */ /* 0x000fc40000000000 */
[----:B------:R1:W-:Y:S01]  /*3270*/  MUFU.EX2 R15, R88 ;  /* 0x00000058000f7308 */ /* 0x0003e20000000800 */
[----:B------:R-:W-:-:S01]  /*3280*/  FADD.FTZ R98, R10, R87 ;  /* 0x000000570a627221 */ /* 0x000fc20000010000 */
[----:B------:R-:W-:Y:S01]  /*3290*/  FFMA.FTZ R87, R59, UR47, -R64 ;  /* 0x0000002f3b577c23 */ /* 0x000fe20008010840 */
[----:B------:R-:W-:Y:S01]  /*32a0*/  @!P2 PRMT R58, RZ, 0x654, R58 ;  /* 0x00000654ff3aa816 */ /* 0x000fe2000000003a */
[--C-:B------:R-:W-:Y:S01]  /*32b0*/  FFMA.FTZ R59, R62, UR47, -R64.reuse ;  /* 0x0000002f3e3b7c23 */ /* 0x100fe20008010840 */
[----:B------:R-:W-:-:S02]  /*32c0*/  FFMA.FTZ R62, R63, UR47, -R64 ;  /* 0x0000002f3f3e7c23 */ /* 0x000fc40008010840 */
[----:B------:R3:W-:Y:S01]  /*32d0*/  @!P2 SYNCS.ARRIVE.TRANS64.RED.A1T0 RZ, [R58+URZ], RZ ;  /* 0x000000ff3affa9a7 */ /* 0x0007e2000810043f */
[----:B------:R-:W-:Y:S01]  /*32e0*/  MUFU.EX2 R13, R13 ;  /* 0x0000000d000d7308 */ /* 0x000fe20000000800 */
[----:B-1----:R-:W-:-:S07]  /*32f0*/  FFMA.FTZ R88, R119, UR47, -R64 ;  /* 0x0000002f77587c23 */ /* 0x002fce0008010840 */
[----:B------:R-:W-:Y:S08]  /*3300*/  MUFU.EX2 R85, R85 ;  /* 0x0000005500557308 */ /* 0x000ff00000000800 */
[----:B------:R1:W-:Y:S08]  /*3310*/  MUFU.EX2 R41, R81 ;  /* 0x0000005100297308 */ /* 0x0003f00000000800 */
[----:B------:R-:W4:Y:S01]  /*3320*/  MUFU.EX2 R14, R14 ;  /* 0x0000000e000e7308 */ /* 0x000f220000000800 */
[----:B-1----:R-:W-:-:S01]  /*3330*/  FFMA.FTZ R81, R90, UR47, -R64 ;  /* 0x0000002f5a517c23 */ /* 0x002fc20008010840 */
[----:B------:R-:W-:Y:S01]  /*3340*/  FFMA.FTZ R90, R99, UR47, -R64 ;  /* 0x0000002f635a7c23 */ /* 0x000fe20008010840 */
[----:B------:R-:W-:-:S01]  /*3350*/  FADD.FTZ R99, R11, R98 ;  /* 0x000000620b637221 */ /* 0x000fc20000010000 */
[----:B0-----:R-:W-:-:S04]  /*3360*/  FADD.FTZ R98, R68, R97 ;  /* 0x0000006144627221 */ /* 0x001fc80000010000 */
[----:B------:R-:W0:Y:S01]  /*3370*/  MUFU.EX2 R88, R88 ;  /* 0x0000005800587308 */ /* 0x000e220000000800 */
[----:B--2---:R-:W-:-:S07]  /*3380*/  FADD.FTZ R98, R69, R98 ;  /* 0x0000006245627221 */ /* 0x004fce0000010000 */
[----:B------:R1:W-:Y:S01]  /*3390*/  MUFU.EX2 R43, R84 ;  /* 0x00000054002b7308 */ /* 0x0003e20000000800 */
[----:B----4-:R-:W-:-:S04]  /*33a0*/  F2FP.SATFINITE.E4M3.F32.PACK_AB_MERGE_C R154, R14, R13, RZ ;  /* 0x0000000d0e9a723e */ /* 0x010fc800048070ff */
[----:B------:R-:W-:-:S03]  /*33b0*/  F2FP.SATFINITE.E4M3.F32.PACK_AB_MERGE_C R154, R12, R11, R154 ;  /* 0x0000000b0c9a723e */ /* 0x000fc6000480709a */
[----:B------:R-:W-:Y:S01]  /*33c0*/  MUFU.EX2 R81, R81 ;  /* 0x0000005100517308 */ /* 0x000fe20000000800 */
[----:B-1----:R-:W-:-:S01]  /*33d0*/  FFMA.FTZ R84, R91, UR47, -R64 ;  /* 0x0000002f5b547c23 */ /* 0x002fc20008010840 */
[--C-:B------:R-:W-:Y:S01]  /*33e0*/  FFMA.FTZ R91, R94, UR47, -R64.reuse ;  /* 0x0000002f5e5b7c23 */ /* 0x100fe20008010840 */
[----:B------:R-:W-:-:S05]  /*33f0*/  FFMA.FTZ R94, R103, UR47, -R64 ;  /* 0x0000002f675e7c23 */ /* 0x000fca0008010840 */
[----:B------:R-:W-:Y:S08]  /*3400*/  MUFU.EX2 R20, R20 ;  /* 0x0000001400147308 */ /* 0x000ff00000000800 */
[----:B------:R1:W-:Y:S08]  /*3410*/  MUFU.EX2 R29, R100 ;  /* 0x00000064001d7308 */ /* 0x0003f00000000800 */
[----:B------:R-:W-:Y:S01]  /*3420*/  MUFU.EX2 R84, R84 ;  /* 0x0000005400547308 */ /* 0x000fe20000000800 */
[----:B-1----:R-:W-:-:S01]  /*3430*/  FADD.FTZ R100, R12, R99 ;  /* 0x000000630c647221 */ /* 0x002fc20000010000 */
[----:B------:R-:W-:Y:S01]  /*3440*/  FADD.FTZ R99, R85, R98 ;  /* 0x0000006255637221 */ /* 0x000fe20000010000 */
[----:B0-----:R-:W-:-:S02]  /*3450*/  F2FP.SATFINITE.E4M3.F32.PACK_AB_MERGE_C R85, R88, R85, RZ ;  /* 0x000000555855723e */ /* 0x001fc400048070ff */
[----:B------:R-:W-:Y:S01]  /*3460*/  FADD.FTZ R97, R13, R100 ;  /* 0x000000640d617221 */ /* 0x000fe20000010000 */
[----:B------:R-:W-:-:S01]  /*3470*/  FADD.FTZ R98, R88, R99 ;  /* 0x0000006358627221 */ /* 0x000fc20000010000 */
[----:B------:R-:W-:Y:S01]  /*3480*/  F2FP.SATFINITE.E4M3.F32.PACK_AB_MERGE_C R155, R69, R68, R85 ;  /* 0x00000044459b723e */ /* 0x000fe20004807055 */
[----:B------:R-:W-:Y:S08]  /*3490*/  MUFU.EX2 R91, R91 ;  /* 0x0000005b005b7308 */ /* 0x000ff00000000800 */
[----:B------:R-:W0:Y:S08]  /*34a0*/  MUFU.EX2 R24, R24 ;  /* 0x0000001800187308 */ /* 0x000e300000000800 */
[----:B------:R1:W-:Y:S08]  /*34b0*/  MUFU.EX2 R5, R86 ;  /* 0x0000005600057308 */ /* 0x0003f00000000800 */
[----:B------:R-:W2:Y:S01]  /*34c0*/  MUFU.EX2 R92, R92 ;  /* 0x0000005c005c7308 */ /* 0x000ea20000000800 */
[----:B-1----:R-:W-:-:S01]  /*34d0*/  FADD.FTZ R86, R14, R97 ;  /* 0x000000610e567221 */ /* 0x002fc20000010000 */
[----:B0-----:R-:W-:-:S03]  /*34e0*/  F2FP.SATFINITE.E4M3.F32.PACK_AB_MERGE_C R136, R24, R21, RZ ;  /* 0x000000151888723e */ /* 0x001fc600048070ff */
[----:B------:R-:W-:Y:S01]  /*34f0*/  FADD.FTZ R63, R15, R86 ;  /* 0x000000560f3f7221 */ /* 0x000fe20000010000 */
[C---:B------:R-:W-:Y:S02]  /*3500*/  F2FP.SATFINITE.E4M3.F32.PACK_AB_MERGE_C R136, R20.reuse, R15, R136 ;  /* 0x0000000f1488723e */ /* 0x040fe40004807088 */
[----:B------:R-:W0:Y:S01]  /*3510*/  MUFU.EX2 R89, R89 ;  /* 0x0000005900597308 */ /* 0x000e220000000800 */
[----:B------:R-:W-:-:S01]  /*3520*/  FADD.FTZ R86, R20, R63 ;  /* 0x0000003f14567221 */ /* 0x000fc20000010000 */
[----:B------:R-:W-:-:S06]  /*3530*/  FFMA.FTZ R63, R26, UR47, -R64 ;  /* 0x0000002f1a3f7c23 */ /* 0x000fcc0008010840 */
[----:B---3--:R1:W-:Y:S08]  /*3540*/  MUFU.EX2 R58, R87 ;  /* 0x00000057003a7308 */ /* 0x0083f00000000800 */
[----:B------:R-:W3:Y:S01]  /*3550*/  MUFU.EX2 R28, R28 ;  /* 0x0000001c001c7308 */ /* 0x000ee20000000800 */
[----:B-1----:R-:W-:-:S04]  /*3560*/  FADD.FTZ R87, R81, R98 ;  /* 0x0000006251577221 */ /* 0x002fc80000010000 */
[----:B------:R-:W-:Y:S01]  /*3570*/  FADD.FTZ R98, R84, R87 ;  /* 0x0000005754627221 */ /* 0x000fe20000010000 */
[----:B------:R-:W-:-:S01]  /*3580*/  FADD.FTZ R87, R21, R86 ;  /* 0x0000005615577221 */ /* 0x000fc20000010000 */
[----:B------:R-:W-:Y:S01]  /*3590*/  FFMA.FTZ R86, R27, UR47, -R64 ;  /* 0x0000002f1b567c23 */ /* 0x000fe20008010840 */
[----:B------:R-:W1:Y:S01]  /*35a0*/  MUFU.EX2 R90, R90 ;  /* 0x0000005a005a7308 */ /* 0x000e620000000800 */
[----:B------:R-:W-:-:S01]  /*35b0*/  FADD.FTZ R97, R91, R98 ;  /* 0x000000625b617221 */ /* 0x000fc20000010000 */
[----:B------:R-:W-:Y:S01]  /*35c0*/  FADD.FTZ R98, R24, R87 ;  /* 0x0000005718627221 */ /* 0x000fe20000010000 */
[----:B------:R-:W-:-:S01]  /*35d0*/  FFMA.FTZ R64, R76, UR47, -R64 ;  /* 0x0000002f4c407c23 */ /* 0x000fc20008010840 */
[C---:B--2---:R-:W-:Y:S01]  /*35e0*/  F2FP.SATFINITE.E4M3.F32.PACK_AB_MERGE_C R91, R92.reuse, R91, RZ ;  /* 0x0000005b5c5b723e */ /* 0x044fe200048070ff */
[----:B------:R-:W-:-:S01]  /*35f0*/  FADD.FTZ R100, R92, R97 ;  /* 0x000000615c647221 */ /* 0x000fc20000010000 */
[----:B------:R-:W-:Y:S02]  /*3600*/  FADD.FTZ R27, R25, R98 ;  /* 0x00000062191b7221 */ /* 0x000fe40000010000 */
[----:B------:R-:W2:Y:S01]  /*3610*/  MUFU.EX2 R93, R93 ;  /* 0x0000005d005d7308 */ /* 0x000ea20000000800 */
[----:B0-----:R-:W-:-:S01]  /*3620*/  FADD.FTZ R87, R89, R100 ;  /* 0x0000006459577221 */ /* 0x001fc20000010000 */
[----:B---3--:R-:W-:Y:S01]  /*3630*/  FADD.FTZ R98, R28, R27 ;  /* 0x0000001b1c627221 */ /* 0x008fe20000010000 */
[----:B------:R-:W-:-:S05]  /*3640*/  F2FP.SATFINITE.E4M3.F32.PACK_AB_MERGE_C R137, R84, R81, R91 ;  /* 0x000000515489723e */ /* 0x000fca000480705b */
[----:B------:R-:W0:Y:S01]  /*3650*/  MUFU.EX2 R32, R32 ;  /* 0x0000002000207308 */ /* 0x000e220000000800 */
[----:B-1----:R-:W-:-:S01]  /*3660*/  FADD.FTZ R100, R90, R87 ;  /* 0x000000575a647221 */ /* 0x002fc20000010000 */
[----:B------:R-:W-:-:S06]  /*3670*/  FADD.FTZ R87, R29, R98 ;  /* 0x000000621d577221 */ /* 0x000fcc0000010000 */
[----:B------:R-:W1:Y:S01]  /*3680*/  MUFU.EX2 R94, R94 ;  /* 0x0000005e005e7308 */ /* 0x000e620000000800 */
[----:B--2---:R-:W-:-:S07]  /*3690*/  FADD.FTZ R97, R93, R100 ;  /* 0x000000645d617221 */ /* 0x004fce0000010000 */
[----:B------:R-:W2:Y:S01]  /*36a0*/  MUFU.EX2 R74, R74 ;  /* 0x0000004a004a7308 */ /* 0x000ea20000000800 */
[----:B0-----:R-:W-:-:S04]  /*36b0*/  F2FP.SATFINITE.E4M3.F32.PACK_AB_MERGE_C R138, R32, R29, RZ ;  /* 0x0000001d208a723e */ /* 0x001fc800048070ff */
[----:B------:R-:W-:Y:S01]  /*36c0*/  F2FP.SATFINITE.E4M3.F32.PACK_AB_MERGE_C R138, R28, R25, R138 ;  /* 0x000000191c8a723e */ /* 0x000fe2000480708a */
[----:B------:R-:W-:Y:S02]  /*36d0*/  IMAD.MOV.U32 R28, RZ, RZ, R55 ;  /* 0x000000ffff1c7224 */ /* 0x000fe400078e0037 */
[----:B------:R-:W-:Y:S01]  /*36e0*/  MUFU.EX2 R36, R36 ;  /* 0x0000002400247308 */ /* 0x000fe20000000800 */
[----:B-1----:R-:W-:-:S01]  /*36f0*/  FADD.FTZ R97, R94, R97 ;  /* 0x000000615e617221 */ /* 0x002fc20000010000 */
[----:B------:R-:W-:Y:S01]  /*3700*/  F2FP.SATFINITE.E4M3.F32.PACK_AB_MERGE_C R93, R94, R93, RZ ;  /* 0x0000005d5e5d723e */ /* 0x000fe200048070ff */
[----:B------:R-:W-:-:S03]  /*3710*/  IMAD.MOV.U32 R25, RZ, RZ, R55 ;  /* 0x000000ffff197224 */ /* 0x000fc600078e0037 */
[----:B------:R-:W-:Y:S02]  /*3720*/  F2FP.SATFINITE.E4M3.F32.PACK_AB_MERGE_C R139, R90, R89, R93 ;  /* 0x000000595a8b723e */ /* 0x000fe4000480705d */
[----:B------:R-:W0:Y:S01]  /*3730*/  MUFU.EX2 R75, R75 ;  /* 0x0000004b004b7308 */ /* 0x000e220000000800 */
[----:B--2---:R-:W-:-:S07]  /*3740*/  FADD.FTZ R10, R74, R97 ;  /* 0x000000614a0a7221 */ /* 0x004fce0000010000 */
[----:B------:R-:W1:Y:S08]  /*3750*/  MUFU.EX2 R95, R95 ;  /* 0x0000005f005f7308 */ /* 0x000e700000000800 */
[----:B------:R-:W2:Y:S01]  /*3760*/  MUFU.EX2 R42, R42 ;  /* 0x0000002a002a7308 */ /* 0x000ea20000000800 */
[----:B0-----:R-:W-:-:S07]  /*3770*/  FADD.FTZ R10, R75, R10 ;  /* 0x0000000a4b0a7221 */ /* 0x001fce0000010000 */
[----:B------:R0:W-:Y:S01]  /*3780*/  MUFU.EX2 R26, R66 ;  /* 0x00000042001a7308 */ /* 0x0001e20000000800 */
[----:B-1----:R-:W-:-:S07]  /*3790*/  FADD.FTZ R21, R95, R10 ;  /* 0x0000000a5f157221 */ /* 0x002fce0000010000 */
[----:B------:R-:W1:Y:S01]  /*37a0*/  MUFU.EX2 R96, R96 ;  /* 0x0000006000607308 */ /* 0x000e620000000800 */
[----:B0-----:R-:W-:-:S01]  /*37b0*/  FADD.FTZ R66, R32, R87 ;  /* 0x0000005720427221 */ /* 0x001fc20000010000 */
[----:B--2---:R-:W-:-:S03]  /*37c0*/  F2FP.SATFINITE.E4M3.F32.PACK_AB_MERGE_C R140, R42, R37, RZ ;  /* 0x000000252a8c723e */ /* 0x004fc600048070ff */
[----:B------:R-:W-:Y:S01]  /*37d0*/  FADD.FTZ R87, R33, R66 ;  /* 0x0000004221577221 */ /* 0x000fe20000010000 */
[C---:B------:R-:W-:Y:S01]  /*37e0*/  F2FP.SATFINITE.E4M3.F32.PACK_AB_MERGE_C R140, R36.reuse, R33, R140 ;  /* 0x00000021248c723e */ /* 0x040fe2000480708c */
[----:B------:R-:W-:Y:S01]  /*37f0*/  IMAD.MOV.U32 R33, RZ, RZ, R55 ;  /* 0x000000ffff217224 */ /* 0x000fe200078e0037 */
[----:B------:R-:W0:Y:S01]  /*3800*/  MUFU.EX2 R40, R40 ;  /* 0x0000002800287308 */ /* 0x000e220000000800 */
[----:B------:R-:W-:-:S01]  /*3810*/  FADD.FTZ R24, R36, R87 ;  /* 0x0000005724187221 */ /* 0x000fc20000010000 */
[----:B------:R-:W-:-:S03]  /*3820*/  IMAD.MOV.U32 R36, RZ, RZ, R55 ;  /* 0x000000ffff247224 */ /* 0x000fc600078e0037 */
[----:B------:R-:W-:Y:S01]  /*3830*/  FADD.FTZ R13, R37, R24 ;  /* 0x00000018250d7221 */ /* 0x000fe20000010000 */
[----:B------:R-:W-:Y:S02]  /*3840*/  IMAD.MOV.U32 R37, RZ, RZ, R55 ;  /* 0x000000ffff257224 */ /* 0x000fe400078e0037 */
[----:B------:R-:W2:Y:S01]  /*3850*/  MUFU.EX2 R78, R78 ;  /* 0x0000004e004e7308 */ /* 0x000ea20000000800 */
[----:B------:R-:W-:-:S01]  /*3860*/  FADD.FTZ R13, R42, R13 ;  /* 0x0000000d2a0d7221 */ /* 0x000fc20000010000 */
[C---:B-1----:R-:W-:Y:S01]  /*3870*/  FADD.FTZ R21, R96.reuse, R21 ;  /* 0x0000001560157221 */ /* 0x042fe20000010000 */
[----:B------:R-:W-:Y:S01]  /*3880*/  F2FP.SATFINITE.E4M3.F32.PACK_AB_MERGE_C R95, R96, R95, RZ ;  /* 0x0000005f605f723e */ /* 0x000fe200048070ff */
[----:B------:R-:W-:-:S03]  /*3890*/  IMAD.MOV.U32 R42, RZ, RZ, R55 ;  /* 0x000000ffff2a7224 */ /* 0x000fc600078e0037 */
[----:B------:R-:W-:Y:S01]  /*38a0*/  F2FP.SATFINITE.E4M3.F32.PACK_AB_MERGE_C R141, R75, R74, R95 ;  /* 0x0000004a4b8d723e */ /* 0x000fe2000480705f */
[----:B------:R-:W1:Y:S01]  /*38b0*/  MUFU.EX2 R79, R79 ;  /* 0x0000004f004f7308 */ /* 0x000e620000000800 */
[----:B0-----:R-:W-:-:S04]  /*38c0*/  FADD.FTZ R24, R40, R13 ;  /* 0x0000000d28187221 */ /* 0x001fc80000010000 */
[----:B------:R-:W-:-:S03]  /*38d0*/  FADD.FTZ R24, R41, R24 ;  /* 0x0000001829187221 */ /* 0x000fc60000010000 */
[----:B------:R-:W0:Y:S01]  /*38e0*/  MUFU.EX2 R82, R82 ;  /* 0x0000005200527308 */ /* 0x000e220000000800 */
[----:B--2---:R-:W-:-:S01]  /*38f0*/  FADD.FTZ R32, R78, R21 ;  /* 0x000000154e207221 */ /* 0x004fc20000010000 */
[----:B------:R-:W-:Y:S01]  /*3900*/  FADD.FTZ R29, R43, R24 ;  /* 0x000000182b1d7221 */ /* 0x000fe20000010000 */
[C---:B------:R-:W-:Y:S01]  /*3910*/  F2FP.SATFINITE.E4M3.F32.PACK_AB_MERGE_C R43, R34.reuse, R43, RZ ;  /* 0x0000002b222b723e */ /* 0x040fe200048070ff */
[----:B------:R-:W-:Y:S02]  /*3920*/  IMAD.MOV.U32 R24, RZ, RZ, R55 ;  /* 0x000000ffff187224 */ /* 0x000fe400078e0037 */
[----:B------:R-:W-:-:S01]  /*3930*/  FADD.FTZ R34, R34, R29 ;  /* 0x0000001d22227221 */ /* 0x000fc20000010000 */
[----:B------:R-:W-:Y:S01]  /*3940*/  F2FP.SATFINITE.E4M3.F32.PACK_AB_MERGE_C R142, R41, R40, R43 ;  /* 0x00000028298e723e */ /* 0x000fe2000480702b */
[----:B------:R-:W2:Y:S01]  /*3950*/  MUFU.EX2 R83, R83 ;  /* 0x0000005300537308 */ /* 0x000ea20000000800 */
[----:B-1----:R-:W-:-:S01]  /*3960*/  FADD.FTZ R21, R79, R32 ;  /* 0x000000204f157221 */ /* 0x002fc20000010000 */
[----:B------:R-:W-:-:S02]  /*3970*/  IMAD.MOV.U32 R43, RZ, RZ, R55 ;  /* 0x000000ffff2b7224 */ /* 0x000fc400078e0037 */
[--C-:B------:R-:W-:Y:S02]  /*3980*/  IMAD.MOV.U32 R41, RZ, RZ, R55.reuse ;  /* 0x000000ffff297224 */ /* 0x100fe400078e0037 */
[----:B------:R-:W-:Y:S02]  /*3990*/  IMAD.MOV.U32 R40, RZ, RZ, R55 ;  /* 0x000000ffff287224 */ /* 0x000fe400078e0037 */
[----:B------:R-:W1:Y:S01]  /*39a0*/  MUFU.EX2 R31, R31 ;  /* 0x0000001f001f7308 */ /* 0x000e620000000800 */
[----:B0-----:R-:W-:-:S01]  /*39b0*/  FADD.FTZ R6, R82, R21 ;  /* 0x0000001552067221 */ /* 0x001fc20000010000 */
[--C-:B------:R-:W-:Y:S02]  /*39c0*/  IMAD.MOV.U32 R32, RZ, RZ, R55.reuse ;  /* 0x000000ffff207224 */ /* 0x100fe400078e0037 */
[----:B------:R-:W-:-:S04]  /*39d0*/  IMAD.MOV.U32 R29, RZ, RZ, R55 ;  /* 0x000000ffff1d7224 */ /* 0x000fc800078e0037 */
[----:B------:R-:W0:Y:S01]  /*39e0*/  MUFU.EX2 R35, R35 ;  /* 0x0000002300237308 */ /* 0x000e220000000800 */
[----:B--2---:R-:W-:-:S01]  /*39f0*/  FADD.FTZ R6, R83, R6 ;  /* 0x0000000653067221 */ /* 0x004fc20000010000 */
[----:B------:R-:W-:-:S03]  /*3a00*/  F2FP.SATFINITE.E4M3.F32.PACK_AB_MERGE_C R82, R83, R82, RZ ;  /* 0x000000525352723e */ /* 0x000fc600048070ff */
[----:B------:R-:W-:Y:S01]  /*3a10*/  FADD.FTZ R11, R5, R6 ;  /* 0x00000006050b7221 */ /* 0x000fe20000010000 */
[----:B------:R-:W-:Y:S02]  /*3a20*/  F2FP.SATFINITE.E4M3.F32.PACK_AB_MERGE_C R143, R79, R78, R82 ;  /* 0x0000004e4f8f723e */ /* 0x000fe40004807052 */
[----:B------:R-:W2:Y:S01]  /*3a30*/  MUFU.EX2 R59, R59 ;  /* 0x0000003b003b7308 */ /* 0x000ea20000000800 */
[----:B-1----:R-:W-:-:S01]  /*3a40*/  FADD.FTZ R7, R31, R34 ;  /* 0x000000221f077221 */ /* 0x002fc20000010000 */
[----:B------:R-:W-:Y:S01]  /*3a50*/  FADD.FTZ R12, R58, R11 ;  /* 0x0000000b3a0c7221 */ /* 0x000fe20000010000 */
[----:B------:R-:W-:Y:S02]  /*3a60*/  IMAD.MOV.U32 R34, RZ, RZ, R55 ;  /* 0x000000ffff227224 */ /* 0x000fe400078e0037 */
[----:B------:R-:W-:-:S03]  /*3a70*/  FADD.FTZ R6, R38, R7 ;  /* 0x0000000726067221 */ /* 0x000fc60000010000 */
[----:B------:R-:W1:Y:S01]  /*3a80*/  MUFU.EX2 R44, R44 ;  /* 0x0000002c002c7308 */ /* 0x000e620000000800 */
[----:B0-----:R-:W-:-:S07]  /*3a90*/  FADD.FTZ R7, R35, R6 ;  /* 0x0000000623077221 */ /* 0x001fce0000010000 */
[----:B------:R-:W0:Y:S01]  /*3aa0*/  MUFU.EX2 R62, R62 ;  /* 0x0000003e003e7308 */ /* 0x000e220000000800 */
[----:B--2---:R-:W-:-:S07]  /*3ab0*/  FADD.FTZ R11, R59, R12 ;  /* 0x0000000c3b0b7221 */ /* 0x004fce0000010000 */
[----:B------:R-:W2:Y:S01]  /*3ac0*/  MUFU.EX2 R39, R39 ;  /* 0x0000002700277308 */ /* 0x000ea20000000800 */
[C---:B-1----:R-:W-:Y:S01]  /*3ad0*/  F2FP.SATFINITE.E4M3.F32.PACK_AB_MERGE_C R35, R44.reuse, R35, RZ ;  /* 0x000000232c23723e */ /* 0x042fe200048070ff */
[----:B------:R-:W-:-:S03]  /*3ae0*/  FADD.FTZ R44, R44, R7 ;  /* 0x000000072c2c7221 */ /* 0x000fc60000010000 */
[----:B------:R-:W-:Y:S01]  /*3af0*/  F2FP.SATFINITE.E4M3.F32.PACK_AB_MERGE_C R144, R38, R31, R35 ;  /* 0x0000001f2690723e */ /* 0x000fe20004807023 */
[----:B------:R-:W-:Y:S02]  /*3b00*/  IMAD.MOV.U32 R38, RZ, RZ, R55 ;  /* 0x000000ffff267224 */ /* 0x000fe400078e0037 */
[----:B------:R-:W1:Y:S01]  /*3b10*/  MUFU.EX2 R56, R56 ;  /* 0x0000003800387308 */ /* 0x000e620000000800 */
[----:B0-----:R-:W-:-:S01]  /*3b20*/  FADD.FTZ R11, R62, R11 ;  /* 0x0000000b3e0b7221 */ /* 0x001fc20000010000 */
[----:B------:R-:W-:Y:S01]  /*3b30*/  F2FP.SATFINITE.E4M3.F32.PACK_AB_MERGE_C R59, R62, R59, RZ ;  /* 0x0000003b3e3b723e */ /* 0x000fe200048070ff */
[----:B------:R-:W-:Y:S02]  /*3b40*/  IMAD.MOV.U32 R35, RZ, RZ, R55 ;  /* 0x000000ffff237224 */ /* 0x000fe400078e0037 */
[----:B------:R-:W-:Y:S01]  /*3b50*/  FADD.FTZ R6, R26, R11 ;  /* 0x0000000b1a067221 */ /* 0x000fe20000010000 */
[----:B------:R-:W-:Y:S01]  /*3b60*/  F2FP.SATFINITE.E4M3.F32.PACK_AB_MERGE_C R145, R58, R5, R59 ;  /* 0x000000053a91723e */ /* 0x000fe2000480703b */
[----:B------:R-:W-:Y:S01]  /*3b70*/  IMAD.MOV.U32 R31, RZ, RZ, R55 ;  /* 0x000000ffff1f7224 */ /* 0x000fe200078e0037 */
[----:B------:R-:W0:Y:S01]  /*3b80*/  MUFU.EX2 R57, R57 ;  /* 0x0000003900397308 */ /* 0x000e220000000800 */
[----:B--2---:R-:W-:-:S01]  /*3b90*/  FADD.FTZ R7, R39, R44 ;  /* 0x0000002c27077221 */ /* 0x004fc20000010000 */
[----:B------:R-:W-:-:S06]  /*3ba0*/  IMAD.MOV.U32 R44, RZ, RZ, R55 ;  /* 0x000000ffff2c7224 */ /* 0x000fcc00078e0037 */
[----:B------:R-:W2:Y:S01]  /*3bb0*/  MUFU.EX2 R27, R67 ;  /* 0x00000043001b7308 */ /* 0x000ea20000000800 */
[----:B-1----:R-:W-:-:S07]  /*3bc0*/  FADD.FTZ R12, R56, R7 ;  /* 0x00000007380c7221 */ /* 0x002fce0000010000 */
[----:B------:R-:W1:Y:S01]  /*3bd0*/  MUFU.EX2 R9, R70 ;  /* 0x0000004600097308 */ /* 0x000e620000000800 */
[----:B0-----:R-:W-:Y:S01]  /*3be0*/  F2FP.SATFINITE.E4M3.F32.PACK_AB_MERGE_C R7, R60, R57, RZ ;  /* 0x000000393c07723e */ /* 0x001fe200048070ff */
[----:B------:R-:W-:-:S03]  /*3bf0*/  FADD.FTZ R57, R57, R12 ;  /* 0x0000000c39397221 */ /* 0x000fc60000010000 */
[----:B------:R-:W-:Y:S01]  /*3c00*/  F2FP.SATFINITE.E4M3.F32.PACK_AB_MERGE_C R146, R56, R39, R7 ;  /* 0x000000273892723e */ /* 0x000fe20004807007 */
[----:B------:R-:W-:-:S01]  /*3c10*/  FADD.FTZ R60, R60, R57 ;  /* 0x000000393c3c7221 */ /* 0x000fc20000010000 */
[----:B------:R-:W-:Y:S01]  /*3c20*/  IMAD.MOV.U32 R39, RZ, RZ, R55 ;  /* 0x000000ffff277224 */ /* 0x000fe200078e0037 */
[----:B------:R-:W0:Y:S01]  /*3c30*/  MUFU.EX2 R14, R71 ;  /* 0x00000047000e7308 */ /* 0x000e220000000800 */
[----:B--2---:R-:W-:-:S07]  /*3c40*/  FADD.FTZ R6, R27, R6 ;  /* 0x000000061b067221 */ /* 0x004fce0000010000 */
[----:B------:R-:W2:Y:S01]  /*3c50*/  MUFU.EX2 R61, R61 ;  /* 0x0000003d003d7308 */ /* 0x000ea20000000800 */
[----:B-1----:R-:W-:-:S07]  /*3c60*/  FADD.FTZ R7, R9, R6 ;  /* 0x0000000609077221 */ /* 0x002fce0000010000 */
[----:B------:R-:W1:Y:S01]  /*3c70*/  MUFU.EX2 R10, R63 ;  /* 0x0000003f000a7308 */ /* 0x000e620000000800 */
[----:B0-----:R-:W-:-:S01]  /*3c80*/  FADD.FTZ R7, R14, R7 ;  /* 0x000000070e077221 */ /* 0x001fc20000010000 */
[----:B------:R-:W-:-:S04]  /*3c90*/  F2FP.SATFINITE.E4M3.F32.PACK_AB_MERGE_C R11, R14, R9, RZ ;  /* 0x000000090e0b723e */ /* 0x000fc800048070ff */
[----:B------:R-:W-:Y:S01]  /*3ca0*/  F2FP.SATFINITE.E4M3.F32.PACK_AB_MERGE_C R147, R27, R26, R11 ;  /* 0x0000001a1b93723e */ /* 0x000fe2000480700b */
[----:B------:R-:W-:Y:S01]  /*3cb0*/  IMAD.MOV.U32 R27, RZ, RZ, R55 ;  /* 0x000000ffff1b7224 */ /* 0x000fe200078e0037 */
[----:B------:R-:W0:Y:S01]  /*3cc0*/  MUFU.EX2 R48, R48 ;  /* 0x0000003000307308 */ /* 0x000e220000000800 */
[----:B--2---:R-:W-:-:S01]  /*3cd0*/  FADD.FTZ R9, R61, R60 ;  /* 0x0000003c3d097221 */ /* 0x004fc20000010000 */
[----:B------:R-:W-:-:S06]  /*3ce0*/  IMAD.MOV.U32 R26, RZ, RZ, R55 ;  /* 0x000000ffff1a7224 */ /* 0x000fcc00078e0037 */
[----:B------:R-:W2:Y:S01]  /*3cf0*/  MUFU.EX2 R13, R86 ;  /* 0x00000056000d7308 */ /* 0x000ea20000000800 */
[----:B-1----:R-:W-:-:S07]  /*3d00*/  FADD.FTZ R6, R10, R7 ;  /* 0x000000070a067221 */ /* 0x002fce0000010000 */
[----:B------:R-:W-:Y:S01]  /*3d10*/  MUFU.EX2 R54, R54 ;  /* 0x0000003600367308 */ /* 0x000fe20000000800 */
[----:B0-----:R-:W-:-:S07]  /*3d20*/  FADD.FTZ R9, R48, R9 ;  /* 0x0000000930097221 */ /* 0x001fce0000010000 */
        /* <DEDUP_REMOVED lines=11> */
[----:B------:R-:W-:-:S06]  /*3de0*/  IMAD.MOV.U32 R48, RZ, RZ, R55 ;  /* 0x000000ffff307224 */ /* 0x000fcc00078e0037 */
[----:B------:R-:W1:Y:S01]  /*3df0*/  MUFU.EX2 R53, R53 ;  /* 0x0000003500357308 */ /* 0x000e620000000800 */
[----:B--2---:R-:W-:-:S01]  /*3e00*/  FADD.FTZ R6, R51, R6 ;  /* 0x0000000633067221 */ /* 0x004fc20000010000 */
[----:B------:R-:W-:Y:S01]  /*3e10*/  F2FP.SATFINITE.E4M3.F32.PACK_AB_MERGE_C R30, R51, R30, RZ ;  /* 0x0000001e331e723e */ /* 0x000fe200048070ff */
[----:B------:R-:W-:-:S03]  /*3e20*/  IMAD.MOV.U32 R51, RZ, RZ, R55 ;  /* 0x000000ffff337224 */ /* 0x000fc600078e0037 */
        /* <DEDUP_REMOVED lines=13> */
[C---:B--2---:R-:W-:Y:S01]  /*3f00*/  F2FP.SATFINITE.E4M3.F32.PACK_AB_MERGE_C R9, R46.reuse, R47, RZ ;  /* 0x0000002f2e09723e */ /* 0x044fe200048070ff */
[----:B------:R-:W-:Y:S01]  /*3f10*/  FADD.FTZ R7, R46, R7 ;  /* 0x000000072e077221 */ /* 0x000fe20000010000 */
[----:B------:R-:W-:Y:S02]  /*3f20*/  IMAD.MOV.U32 R47, RZ, RZ, R55 ;  /* 0x000000ffff2f7224 */ /* 0x000fe400078e0037 */
[----:B------:R-:W-:Y:S01]  /*3f30*/  F2FP.SATFINITE.E4M3.F32.PACK_AB_MERGE_C R150, R45, R50, R9 ;  /* 0x000000322d96723e */ /* 0x000fe20004807009 */
[--C-:B------:R-:W-:Y:S02]  /*3f40*/  IMAD.MOV.U32 R50, RZ, RZ, R55.reuse ;  /* 0x000000ffff327224 */ /* 0x100fe400078e0037 */
[--C-:B------:R-:W-:Y:S02]  /*3f50*/  IMAD.MOV.U32 R46, RZ, RZ, R55.reuse ;  /* 0x000000ffff2e7224 */ /* 0x100fe400078e0037 */
[----:B------:R-:W-:Y:S01]  /*3f60*/  IMAD.MOV.U32 R45, RZ, RZ, R55 ;  /* 0x000000ffff2d7224 */ /* 0x000fe200078e0037 */
[----:B0-----:R-:W-:Y:S01]  /*3f70*/  F2FP.SATFINITE.E4M3.F32.PACK_AB_MERGE_C R5, R64, R73, RZ ;  /* 0x000000494005723e */ /* 0x001fe200048070ff */
[----:B------:R-:W-:-:S03]  /*3f80*/  FADD.FTZ R73, R73, R6 ;  /* 0x0000000649497221 */ /* 0x000fc60000010000 */
[----:B------:R-:W-:Y:S01]  /*3f90*/  F2FP.SATFINITE.E4M3.F32.PACK_AB_MERGE_C R151, R72, R53, R5 ;  /* 0x000000354897723e */ /* 0x000fe20004807005 */
[----:B------:R-:W-:-:S01]  /*3fa0*/  FADD.FTZ R6, R64, R73 ;  /* 0x0000004940067221 */ /* 0x000fc20000010000 */
        /* <DEDUP_REMOVED lines=23> */
.L_x_10903:
[----:B------:R-:W-:-:S04]  /*4120*/  UISETP.NE.AND UP0, UPT, UR16, 0x1, UPT ;  /* 0x000000011000788c */ /* 0x000fc8000bf05270 */
[----:B------:R-:W-:-:S04]  /*4130*/  USEL UR42, URZ, 0x1, UP0 ;  /* 0x000000013f2a7887 */ /* 0x000fc80008000000 */
[----:B------:R-:W-:Y:S01]  /*4140*/  ULOP3.LUT UR42, UR17, UR42, URZ, 0x3c, !UPT ;  /* 0x0000002a112a7292 */ /* 0x000fe2000f8e3c3f */
[----:B------:R-:W-:Y:S11]  /*4150*/  @!P0 BRA `(.L_x_10894) ;  /* 0x0000000000048947 */ /* 0x000ff60003800000 */
[----:B------:R-:W-:Y:S01]  /*4160*/  BPT.TRAP 0x1 ;  /* 0x000000040000795c */ /* 0x000fe20000300000 */
.L_x_10894:
[----:B------:R-:W0:Y:S01]  /*4170*/  S2UR UR6, SR_CgaCtaId ;  /* 0x00000000000679c3 */ /* 0x000e220000008800 */
[----:B------:R-:W-:Y:S01]  /*4180*/  UIADD3 UR43, UR16, 0x1, URZ ;  /* 0x00000001102b7890 */ /* 0x000fe2000fffe03f */
[----:B------:R-:W-:Y:S01]  /*4190*/  MOV R5, 0x400 ;  /* 0x0000040000057802 */ /* 0x000fe20000000f00 */
[----:B------:R-:W-:Y:S02]  /*41a0*/  IMAD.U32 R4, RZ, RZ, UR42 ;  /* 0x0000002aff047e24 */ /* 0x000fe4000f8e00ff */
[----:B------:R-:W-:-:S03]  /*41b0*/  UISETP.NE.AND UP0, UPT, UR43, 0x2, UPT ;  /* 0x000000022b00788c */ /* 0x000fc6000bf05270 */
[----:B------:R-:W-:Y:S01]  /*41c0*/  SHF.L.U32 R4, R4, 0x1f, RZ ;  /* 0x0000001f04047819 */ /* 0x000fe200000006ff */
[----:B------:R-:W-:Y:S01]  /*41d0*/  USEL UR43, UR43, URZ, UP0 ;  /* 0x0000003f2b2b7287 */ /* 0x000fe20008000000 */
[----:B0-----:R-:W-:-:S05]  /*41e0*/  IMAD.U32 R2, RZ, RZ, UR6 ;  /* 0x00000006ff027e24 */ /* 0x001fca000f8e00ff */
[----:B------:R-:W-:Y:S01]  /*41f0*/  LEA R0, R2, R5, 0x18 ;  /* 0x0000000502007211 */ /* 0x000fe200078ec0ff */
[----:B------:R-:W-:-:S04]  /*4200*/  IMAD.U32 R5, RZ, RZ, UR43 ;  /* 0x0000002bff057e24 */ /* 0x000fc8000f8e00ff */
[----:B------:R-:W-:-:S04]  /*4210*/  IMAD R5, R5, 0x8, R0 ;  /* 0x0000000805057824 */ /* 0x000fc800078e0200 */
[----:B------:R0:W1:Y:S01]  /*4220*/  SYNCS.PHASECHK.TRANS64.TRYWAIT P1, [R5+URZ+0x13230], R4 ;  /* 0x01323004050075a7 */ /* 0x000062000802017f */
[----:B------:R-:W-:Y:S05]  /*4230*/  @!P0 BRA `(.L_x_10895) ;  /* 0x0000000000048947 */ /* 0x000fea0003800000 */
[----:B------:R-:W-:Y:S01]  /*4240*/  BPT.TRAP 0x1 ;  /* 0x000000040000795c */ /* 0x000fe20000300000 */
.L_x_10895:
[----:B-1----:R-:W-:Y:S05]  /*4250*/  @P1 BRA `(.L_x_10896) ;  /* 0x0000000000081947 */ /* 0x002fea0003800000 */
[----:B------:R-:W1:Y:S02]  /*4260*/  SYNCS.PHASECHK.TRANS64.TRYWAIT P1, [R5+URZ+0x13230], R4 ;  /* 0x01323004050075a7 */ /* 0x000e64000802017f */
[----:B-1----:R-:W-:Y:S05]  /*4270*/  @!P1 BRA `(.L_x_10897) ;  /* 0x0000009000b89947 */ /* 0x002fea0003800000 */
.L_x_10896:
        /* <DEDUP_REMOVED lines=64> */
.L_x_10898:
[----:B------:R-:W-:Y:S01]  /*4680*/  R2UR UR9, R0 ;  /* 0x00000000000972ca */ /* 0x000fe200000e0000 */
[----:B01----:R-:W-:-:S05]  /*4690*/  IMAD.U32 R4, RZ, RZ, UR17 ;  /* 0x00000011ff047e24 */ /* 0x003fca000f8e00ff */
[----:B------:R-:W-:-:S07]  /*46a0*/  SHF.L.U32 R4, R4, 0x1f, RZ ;  /* 0x0000001f04047819 */ /* 0x000fce00000006ff */
[----:B------:R-:W-:-:S09]  /*46b0*/  ULEA UR9, UR16, UR9, 0x3 ;  /* 0x0000000910097291 */ /* 0x000fd2000f8e183f */
[----:B------:R0:W1:Y:S01]  /*46c0*/  SYNCS.PHASECHK.TRANS64.TRYWAIT P1, [UR9+0x13250], R4 ;  /* 0x01325004ff0075a7 */ /* 0x0000620008020149 */
[----:B------:R-:W-:Y:S05]  /*46d0*/  @!P0 BRA `(.L_x_10899) ;  /* 0x0000000000048947 */ /* 0x000fea0003800000 */
[----:B------:R-:W-:Y:S01]  /*46e0*/  BPT.TRAP 0x1 ;  /* 0x000000040000795c */ /* 0x000fe20000300000 */
.L_x_10899:
[----:B-1----:R-:W-:Y:S05]  /*46f0*/  @P1 BRA `(.L_x_10900) ;  /* 0x0000000000081947 */ /* 0x002fea0003800000 */
[----:B------:R-:W1:Y:S02]  /*4700*/  SYNCS.PHASECHK.TRANS64.TRYWAIT P1, [UR9+0x13250], R4 ;  /* 0x01325004ff0075a7 */ /* 0x000e640008020149 */
[----:B-1----:R-:W-:Y:S05]  /*4710*/  @!P1 BRA `(.L_x_10901) ;  /* 0x0000008c00a49947 */ /* 0x002fea0003800000 */
.L_x_10900:
[----:B01----:R-:W-:Y:S01]  /*4720*/  FMNMX.FTZ R4, R120, R9, !PT ;  /* 0x0000000978047209 */ /* 0x003fe20007810000 */
[----:B------:R-:W-:Y:S01]  /*4730*/  WARPGROUP.ARRIVE ;  /* 0x00000000000079c5 */ /* 0x000fe20000000000 */
[----:B------:R-:W-:Y:S01]  /*4740*/  R2UR UR6, R0 ;  /* 0x00000000000672ca */ /* 0x000fe200000e0000 */
[----:B------:R-:W-:Y:S01]  /*4750*/  UMOV UR7, 0xc0000010 ;  /* 0xc000001000077882 */ /* 0x000fe20000000000 */
[----:B------:R-:W-:Y:S01]  /*4760*/  FMNMX.FTZ R13, R121, R4, !PT ;  /* 0x00000004790d7209 */ /* 0x000fe20007810000 */
[----:B------:R-:W-:Y:S01]  /*4770*/  IMAD.U32 R21, RZ, RZ, UR47 ;  /* 0x0000002fff157e24 */ /* 0x000fe2000f8e00ff */
[----:B------:R-:W-:-:S04]  /*4780*/  FMNMX.FTZ R4, R122, R11, !PT ;  /* 0x0000000b7a047209 */ /* 0x000fc80007810000 */
        /* <DEDUP_REMOVED lines=92> */
[----:B0-----:R-:W-:Y:S01]  /*4d50*/  LOP3.LUT P1, RZ, R155, 0x7f, RZ, 0xc0, !PT ;  /* 0x0000007f9bff7812 */ /* 0x001fe2000782c0ff */
[----:B------:R-:W0:Y:S04]  /*4d60*/  SHFL.BFLY PT, R13, R10, 0x2, 0x1f ;  /* 0x0c401f000a0d7f89 */ /* 0x000e2800000e0000 */
[----:B------:R-:W1:Y:S01]  /*4d70*/  SHFL.BFLY PT, R15, R12, 0x2, 0x1f ;  /* 0x0c401f000c0f7f89 */ /* 0x000e6200000e0000 */
[----:B0-----:R-:W-:-:S02]  /*4d80*/  FMNMX.FTZ R13, R10, R13, !PT ;  /* 0x0000000d0a0d7209 */ /* 0x001fc40007810000 */
[----:B-1----:R-:W-:-:S03]  /*4d90*/  FMNMX.FTZ R15, R12, R15, !PT ;  /* 0x0000000f0c0f7209 */ /* 0x002fc60007810000 */
[----:B------:R-:W0:Y:S04]  /*4da0*/  SHFL.BFLY PT, R4, R13, 0x1, 0x1f ;  /* 0x0c201f000d047f89 */ /* 0x000e2800000e0000 */
[----:B------:R-:W1:Y:S01]  /*4db0*/  SHFL.BFLY PT, R8, R15, 0x1, 0x1f ;  /* 0x0c201f000f087f89 */ /* 0x000e6200000e0000 */
[----:B------:R-:W-:Y:S02]  /*4dc0*/  WARPGROUP.DEPBAR.LE gsb0, 0x0 ;  /* 0x00008000000079c5 */ /* 0x000fe40000010000 */
[----:B------:R-:W-:-:S06]  /*4dd0*/  WARPGROUP.ARRIVE ;  /* 0x00000000000079c5 */ /* 0x000fcc0000000000 */
[----:B------:R-:W-:Y:S01]  /*4de0*/  QGMMA.64x64x32.F32.E4M3.E4M3 R24, R140, gdesc[UR4], R24, gsb0 ;  /* 0x00e000048c187df3 */ /* 0x000fe20008000818 */
[----:B------:R-:W-:Y:S01]  /*4df0*/  UIADD3 UR6, UR8, 0x180, URZ ;  /* 0x0000018008067890 */ /* 0x000fe2000fffe03f */
[----:B------:R-:W-:Y:S01]  /*4e00*/  UMOV UR7, 0xc0000010 ;  /* 0xc000001000077882 */ /* 0x000fe20000000000 */
[----:B------:R-:W-:Y:S01]  /*4e10*/  UIADD3 UR8, UR8, 0x200, URZ ;  /* 0x0000020008087890 */ /* 0x000fe2000fffe03f */
        /* <DEDUP_REMOVED lines=61> */
[----:B------:R-:W-:-:S02]  /*51f0*/  WARPGROUP.DEPBAR.LE gsb0, 0x0 ;  /* 0x00008000000079c5 */ /* 0x000fc40000010000 */
[----:B------:R-:W-:Y:S01]  /*5200*/  MUFU.EX2 R9, R9 ;  /* 0x0000000900097308 */ /* 0x000fe20000000800 */
[----:B------:R-:W-:Y:S01]  /*5210*/  WARPGROUP.ARRIVE ;  /* 0x00000000000079c5 */ /* 0x000fe20000000000 */
[--C-:B------:R-:W-:Y:S01]  /*5220*/  FFMA.FTZ R110, R110, UR47, -R69.reuse ;  /* 0x0000002f6e6e7c23 */ /* 0x100fe20008010845 */
[----:B------:R-:W-:-:S01]  /*5230*/  FFMA.FTZ R111, R111, UR47, -R69 ;  /* 0x0000002f6f6f7c23 */ /* 0x000fc20008010845 */
[--C-:B------:R-:W-:Y:S01]  /*5240*/  FFMA.FTZ R114, R114, UR47, -R69.reuse ;  /* 0x0000002f72727c23 */ /* 0x100fe20008010845 */
[----:B------:R-:W-:-:S01]  /*5250*/  FFMA.FTZ R115, R115, UR47, -R69 ;  /* 0x0000002f73737c23 */ /* 0x000fc20008010845 */
[----:B------:R-:W-:Y:S01]  /*5260*/  FFMA.FTZ R118, R118, UR47, -R69 ;  /* 0x0000002f76767c23 */ /* 0x000fe20008010845 */
[----:B------:R-:W-:Y:S01]  /*5270*/  QGMMA.64x64x32.F32.E4M3.E4M3 R24, R144, gdesc[UR4], R24, gsb0 ;  /* 0x00e0000490187df3 */ /* 0x000fe20008000818 */
        /* <DEDUP_REMOVED lines=13> */
[----:B------:R-:W-:Y:S01]  /*5350*/  UMOV UR6, UR8 ;  /* 0x0000000800067c82 */ /* 0x000fe20008000000 */
        /* <DEDUP_REMOVED lines=171> */
[----:B0-----:R-:W-:-:S07]  /*5e10*/  FADD.FTZ R130, R67, R130 ;  /* 0x0000008243827221 */ /* 0x001fce0000010000 */
[----:B------:R-:W0:Y:S01]  /*5e20*/  MUFU.EX2 R11, R11 ;  /* 0x0000000b000b7308 */ /* 0x000e220000000800 */
[----:B--2---:R-:W-:-:S04]  /*5e30*/  FADD.FTZ R7, R65, R6 ;  /* 0x0000000641077221 */ /* 0x004fc80000010000 */
[----:B-1----:R-:W-:-:S03]  /*5e40*/  FADD.FTZ R6, R68, R7 ;  /* 0x0000000744067221 */ /* 0x002fc60000010000 */
[----:B------:R-:W1:Y:S01]  /*5e50*/  MUFU.EX2 R70, R70 ;  /* 0x0000004600467308 */ /* 0x000e620000000800 */
[----:B---3--:R-:W-:-:S01]  /*5e60*/  FADD.FTZ R69, R5, R130 ;  /* 0x0000008205457221 */ /* 0x008fc20000010000 */
[----:B0-----:R-:W-:-:S03]  /*5e70*/  FADD.FTZ R7, R11, R6 ;  /* 0x000000060b077221 */ /* 0x001fc60000010000 */
[----:B-1----:R-:W-:Y:S01]  /*5e80*/  FADD.FTZ R6, R70, R69 ;  /* 0x0000004546067221 */ /* 0x002fe20000010000 */
[----:B------:R-:W-:Y:S06]  /*5e90*/  @!P0 BRA `(.L_x_10902) ;  /* 0x0000000000048947 */ /* 0x000fec0003800000 */
[----:B------:R-:W-:Y:S01]  /*5ea0*/  BPT.TRAP 0x1 ;  /* 0x000000040000795c */ /* 0x000fe20000300000 */
.L_x_10902:
[----:B------:R-:W-:Y:S01]  /*5eb0*/  R2UR UR7, R2 ;  /* 0x00000000020772ca */ /* 0x000fe200000e0000 */
[----:B------:R-:W-:Y:S01]  /*5ec0*/  UIADD3 UR6, UR9, 0x13260, URZ ;  /* 0x0001326009067890 */ /* 0x000fe2000fffe03f */
[----:B------:R-:W-:Y:S01]  /*5ed0*/  ISETP.LT.AND P1, PT, RZ, UR51, PT ;  /* 0x00000033ff007c0c */ /* 0x000fe2000bf21270 */
        /* <DEDUP_REMOVED lines=10> */
[----:B------:R-:W-:Y:S01]  /*5f80*/  UPRMT UR6, UR7, 0x654, UR6 ;  /* 0x0000065407067896 */ /* 0x000fe20008000006 */
[----:B------:R-:W-:Y:S01]  /*5f90*/  F2FP.SATFINITE.E4M3.F32.PACK_AB_MERGE_C R108, R109, R108, RZ ;  /* 0x0000006c6d6c723e */ /* 0x000fe200048070ff */
[----:B------:R-:W-:Y:S01]  /*5fa0*/  UIADD3 UR7, UR51, -0x1, URZ ;  /* 0xffffffff33077890 */ /* 0x000fe2000fffe03f */
        /* <DEDUP_REMOVED lines=68> */
.L_x_10893:
[----:B------:R-:W-:Y:S06]  /*63f0*/  BAR.ARV 0x8, 0x200 ;  /* 0x0208000000007b1d */ /* 0x000fec0000002000 */
[----:B------:R-:W-:Y:S05]  /*6400*/  @!P0 BRA `(.L_x_10904) ;  /* 0x0000000000048947 */ /* 0x000fea0003800000 */
[----:B------:R-:W-:Y:S01]  /*6410*/  BPT.TRAP 0x1 ;  /* 0x000000040000795c */ /* 0x000fe20000300000 */
.L_x_10904:
[----:B------:R-:W-:Y:S02]  /*6420*/  IMAD.U32 R3, RZ, RZ, UR43 ;  /* 0x0000002bff037e24 */ /* 0x000fe4000f8e00ff */
[----:B------:R-:W-:Y:S02]  /*6430*/  IMAD.U32 R5, RZ, RZ, UR42 ;  /* 0x0000002aff057e24 */ /* 0x000fe4000f8e00ff */
[----:B------:R-:W-:-:S03]  /*6440*/  IMAD R20, R3, 0x8, R0 ;  /* 0x0000000803147824 */ /* 0x000fc600078e0200 */
[----:B------:R-:W-:-:S04]  /*6450*/  SHF.L.U32 R3, R5, 0x1f, RZ ;  /* 0x0000001f05037819 */ /* 0x000fc800000006ff */
[----:B------:R0:W1:Y:S01]  /*6460*/  SYNCS.PHASECHK.TRANS64.TRYWAIT P1, [R20+URZ+0x13250], R3 ;  /* 0x01325003140075a7 */ /* 0x000062000802017f */
[----:B------:R-:W-:Y:S05]  /*6470*/  @!P0 BRA `(.L_x_10905) ;  /* 0x0000000000048947 */ /* 0x000fea0003800000 */
[----:B------:R-:W-:Y:S01]  /*6480*/  BPT.TRAP 0x1 ;  /* 0x000000040000795c */ /* 0x000fe20000300000 */
.L_x_10905:
[----:B------:R-:W-:Y:S01]  /*6490*/  VIADD R0, R0, 0x1000 ;  /* 0x0000100000007836 */ /* 0x000fe20000000000 */
[----:B-1----:R-:W-:Y:S06]  /*64a0*/  @P1 BRA `(.L_x_10906) ;  /* 0x0000000000081947 */ /* 0x002fec0003800000 */
[----:B------:R-:W1:Y:S02]  /*64b0*/  SYNCS.PHASECHK.TRANS64.TRYWAIT P1, [R20+URZ+0x13250], R3 ;  /* 0x01325003140075a7 */ /* 0x000e64000802017f */
[----:B-1----:R-:W-:Y:S05]  /*64c0*/  @!P1 BRA `(.L_x_10907) ;  /* 0x0000007000509947 */ /* 0x002fea0003800000 */
.L_x_10906:
[----:B------:R-:W-:Y:S01]  /*64d0*/  SHF.R.U32.HI R0, RZ, 0x4, R0 ;  /* 0x00000004ff007819 */ /* 0x000fe20000011600 */
[----:B------:R-:W-:Y:S01]  /*64e0*/  IMAD.U32 R11, RZ, RZ, UR43 ;  /* 0x0000002bff0b7e24 */ /* 0x000fe2000f8e00ff */
[----:B------:R-:W-:Y:S05]  /*64f0*/  WARPSYNC.ALL ;  /* 0x0000000000007948 */ /* 0x000fea0003800000 */
[----:B------:R-:W-:Y:S01]  /*6500*/  LOP3.LUT R0, R0, 0x3fff, RZ, 0xc0, !PT ;  /* 0x00003fff00007812 */ /* 0x000fe200078ec0ff */
[----:B------:R-:W-:Y:S01]  /*6510*/  WARPGROUP.ARRIVE ;  /* 0x00000000000079c5 */ /* 0x000fe20000000000 */
[----:B------:R-:W-:Y:S01]  /*6520*/  ULDC.64 UR10, c[0x0][0x9a0] ;  /* 0x00026800000a7ab9 */ /* 0x000fe20000000a00 */
[----:B------:R-:W-:Y:S01]  /*6530*/  IMAD.MOV.U32 R5, RZ, RZ, 0x3f800000 ;  /* 0x3f800000ff057424 */ /* 0x000fe200078e00ff */
[----:B------:R-:W-:Y:S01]  /*6540*/  LOP3.LUT R0, R0, 0x10000, RZ, 0xfc, !PT ;  /* 0x0001000000007812 */ /* 0x000fe200078efcff */
[----:B------:R-:W-:-:S04]  /*6550*/  UISETP.NE.U32.AND UP0, UPT, UR10, URZ, UPT ;  /* 0x0000003f0a00728c */ /* 0x000fc8000bf05070 */
[----:B------:R-:W-:Y:S01]  /*6560*/  IMAD R10, R11, 0x280, R0 ;  /* 0x000002800b0a7824 */ /* 0x000fe200078e0200 */
[----:B------:R-:W-:Y:S01]  /*6570*/  UISETP.NE.AND.EX UP0, UPT, UR11, URZ, UPT, UP0 ;  /* 0x0000003f0b00728c */ /* 0x000fe2000bf05300 */
[----:B------:R-:W-:-:S03]  /*6580*/  IMAD.MOV.U32 R11, RZ, RZ, -0x3ffffff0 ;  /* 0xc0000010ff0b7424 */ /* 0x000fc600078e00ff */
[----:B------:R-:W-:Y:S02]  /*6590*/  R2UR UR6, R10 ;  /* 0x000000000a0672ca */ /* 0x000fe400000e0000 */
[----:B------:R-:W-:Y:S02]  /*65a0*/  R2UR UR7, R11 ;  /* 0x000000000b0772ca */ /* 0x000fe400000e0000 */
[----:B------:R-:W-:-:S03]  /*65b0*/  PLOP3.LUT P1, PT, PT, PT, UP0, 0x80, 0x0 ;  /* 0x000000000000781c */ /* 0x000fc60003f2f008 */
[----:B------:R-:W-:Y:S01]  /*65c0*/  @UP0 ULDC.64 UR12, c[0x0][0x9c8] ;  /* 0x00027200000c0ab9 */ /* 0x000fe20000000a00 */
[----:B------:R-:W-:Y:S02]  /*65d0*/  @UP0 USHF.R.S32.HI UR9, URZ, 0x1f, UR50 ;  /* 0x0000001f3f090899 */ /* 0x000fe40008011432 */
[----:B------:R-:W-:Y:S02]  /*65e0*/  @UP0 UIMAD UR8, UR46, UR12, URZ ;  /* 0x0000000c2e0802a4 */ /* 0x000fe4000f8e023f */
[----:B------:R-:W-:Y:S02]  /*65f0*/  @UP0 UIMAD.WIDE.U32 UR4, UR45, UR12, URZ ;  /* 0x0000000c2d0402a5 */ /* 0x000fe4000f8e003f */
[----:B------:R-:W-:-:S07]  /*6600*/  @UP0 UIMAD UR8, UR45, UR13, UR8 ;  /* 0x0000000d2d0802a4 */ /* 0x000fce000f8e0208 */
[----:B------:R-:W-:Y:S01]  /*6610*/  QGMMA.64x64x32.F32.E4M3.E4M3 R24, R152, gdesc[UR4], R24, gsb0 ;  /* 0x00e0000498187df3 */ /* 0x000fe20008000818 */
        /* <DEDUP_REMOVED lines=8> */
[----:B------:R-:W-:Y:S02]  /*66a0*/  VIADD R12, R10, 0x80 ;  /* 0x000000800a0c7836 */ /* 0x000fe40000000000 */
[----:B------:R-:W-:Y:S01]  /*66b0*/  @UP0 UMOV UR4, UR6 ;  /* 0x0000000600040c82 */ /* 0x000fe20008000000 */
[----:B------:R-:W-:Y:S02]  /*66c0*/  IMAD.MOV.U32 R13, RZ, RZ, -0x3ffffff0 ;  /* 0xc0000010ff0d7424 */ /* 0x000fe400078e00ff */
[----:B------:R-:W-:Y:S02]  /*66d0*/  IMAD.U32 R14, RZ, RZ, UR4 ;  /* 0x00000004ff0e7e24 */ /* 0x000fe4000f8e00ff */
[----:B------:R-:W-:Y:S01]  /*66e0*/  IMAD.U32 R15, RZ, RZ, UR5 ;  /* 0x00000005ff0f7e24 */ /* 0x000fe2000f8e00ff */
[----:B------:R-:W-:Y:S02]  /*66f0*/  R2UR UR6, R12 ;  /* 0x000000000c0672ca */ /* 0x000fe400000e0000 */
[----:B------:R-:W-:-:S02]  /*6700*/  R2UR UR7, R13 ;  /* 0x000000000d0772ca */ /* 0x000fc400000e0000 */
[----:B------:R2:W3:Y:S01]  /*6710*/  @P1 LDG.E R5, desc[UR52][R14.64] ;  /* 0x000000340e051981 */ /* 0x0004e2000c1e1900 */
[----:B------:R-:W-:Y:S02]  /*6720*/  WARPGROUP.DEPBAR.LE gsb0, 0x0 ;  /* 0x00008000000079c5 */ /* 0x000fe40000010000 */
[----:B------:R-:W-:-:S08]  /*6730*/  WARPGROUP.ARRIVE ;  /* 0x00000000000079c5 */ /* 0x000fd00000000000 */
[----:B------:R-:W-:Y:S01]  /*6740*/  QGMMA.64x64x32.F32.E4M3.E4M3 R24, R136, gdesc[UR4], R24, gsb0 ;  /* 0x00e0000488187df3 */ /* 0x000fe20008000818 */
[----:B------:R-:W-:Y:S02]  /*6750*/  VIADD R12, R10, 0x100 ;  /* 0x000001000a0c7836 */ /* 0x000fe40000000000 */
[----:B------:R-:W-:-:S03]  /*6760*/  IMAD.MOV.U32 R13, RZ, RZ, -0x3ffffff0 ;  /* 0xc0000010ff0d7424 */ /* 0x000fc600078e00ff */
[----:B------:R-:W-:Y:S02]  /*6770*/  R2UR UR6, R12 ;  /* 0x000000000c0672ca */ /* 0x000fe400000e0000 */
[----:B------:R-:W-:Y:S01]  /*6780*/  R2UR UR7, R13 ;  /* 0x000000000d0772ca */ /* 0x000fe200000e0000 */
[----:B------:R-:W-:Y:S02]  /*6790*/  VIADD R12, R10, 0x180 ;  /* 0x000001800a0c7836 */ /* 0x000fe40000000000 */
[----:B------:R-:W-:Y:S01]  /*67a0*/  IMAD.MOV.U32 R13, RZ, RZ, -0x3ffffff0 ;  /* 0xc0000010ff0d7424 */ /* 0x000fe200078e00ff */
[----:B------:R-:W-:Y:S02]  /*67b0*/  WARPGROUP.DEPBAR.LE gsb0, 0x0 ;  /* 0x00008000000079c5 */ /* 0x000fe40000010000 */
[----:B------:R-:W-:-:S07]  /*67c0*/  WARPGROUP.ARRIVE ;  /* 0x00000000000079c5 */ /* 0x000fce0000000000 */
[----:B------:R-:W-:Y:S01]  /*67d0*/  QGMMA.64x64x32.F32.E4M3.E4M3 R24, R140, gdesc[UR4], R24, gsb0 ;  /* 0x00e000048c187df3 */ /* 0x000fe20008000818 */
[----:B------:R-:W-:Y:S02]  /*67e0*/  R2UR UR6, R12 ;  /* 0x000000000c0672ca */ /* 0x000fe400000e0000 */
[----:B------:R-:W-:Y:S01]  /*67f0*/  R2UR UR7, R13 ;  /* 0x000000000d0772ca */ /* 0x000fe200000e0000 */
[----:B------:R-:W4:Y:S04]  /*6800*/  SHFL.BFLY PT, R0, R7, 0x2, 0x1f ;  /* 0x0c401f0007007f89 */ /* 0x000f2800000e0000 */
[----:B------:R-:W5:Y:S01]  /*6810*/  SHFL.BFLY PT, R9, R6, 0x2, 0x1f ;  /* 0x0c401f0006097f89 */ /* 0x000f6200000e0000 */
[----:B------:R-:W-:Y:S02]  /*6820*/  VIADD R10, R10, 0x200 ;  /* 0x000002000a0a7836 */ /* 0x000fe40000000000 */
[----:B------:R-:W-:Y:S01]  /*6830*/  IMAD.MOV.U32 R11, RZ, RZ, -0x3ffffff0 ;  /* 0xc0000010ff0b7424 */ /* 0x000fe200078e00ff */
[----:B------:R-:W-:-:S02]  /*6840*/  WARPGROUP.DEPBAR.LE gsb0, 0x0 ;  /* 0x00008000000079c5 */ /* 0x000fc40000010000 */
[----:B------:R-:W-:-:S06]  /*6850*/  WARPGROUP.ARRIVE ;  /* 0x00000000000079c5 */ /* 0x000fcc0000000000 */
[----:B------:R-:W-:Y:S01]  /*6860*/  QGMMA.64x64x32.F32.E4M3.E4M3 R24, R144, gdesc[UR4], R24, gsb0 ;  /* 0x00e0000490187df3 */ /* 0x000fe20008000818 */
[----:B------:R-:W-:Y:S02]  /*6870*/  R2UR UR6, R10 ;  /* 0x000000000a0672ca */ /* 0x000fe400000e0000 */
[----:B------:R-:W-:Y:S01]  /*6880*/  R2UR UR7, R11 ;  /* 0x000000000b0772ca */ /* 0x000fe200000e0000 */
[----:B----4-:R-:W-:-:S01]  /*6890*/  FADD.FTZ R0, R0, R7 ;  /* 0x0000000700007221 */ /* 0x010fc20000010000 */
[----:B-----5:R-:W-:-:S04]  /*68a0*/  FADD.FTZ R9, R9, R6 ;  /* 0x0000000609097221 */ /* 0x020fc80000010000 */
[----:B01----:R-:W0:Y:S04]  /*68b0*/  SHFL.BFLY PT, R3, R0, 0x1, 0x1f ;  /* 0x0c201f0000037f89 */ /* 0x003e2800000e0000 */
[----:B------:R-:W2:Y:S01]  /*68c0*/  SHFL.BFLY PT, R10, R9, 0x1, 0x1f ;  /* 0x0c201f00090a7f89 */ /* 0x000ea200000e0000 */
[----:B------:R-:W-:Y:S02]  /*68d0*/  IMAD.MOV.U32 R6, RZ, RZ, RZ ;  /* 0x000000ffff067224 */ /* 0x000fe400078e00ff */
[----:B0-----:R-:W-:Y:S01]  /*68e0*/  FADD.FTZ R13, R0, R3 ;  /* 0x00000003000d7221 */ /* 0x001fe20000010000 */
[----:B--2---:R-:W-:-:S04]  /*68f0*/  FADD.FTZ R14, R9, R10 ;  /* 0x0000000a090e7221 */ /* 0x004fc80000010000 */
[C---:B------:R-:W-:Y:S01]  /*6900*/  FSETP.NE.FTZ.AND P1, PT, R13.reuse, RZ, PT ;  /* 0x000000ff0d00720b */ /* 0x040fe20003f35000 */
[----:B------:R-:W-:Y:S01]  /*6910*/  FMUL.FTZ R15, R13, 0.00390625 ;  /* 0x3b8000000d0f7820 */ /* 0x000fe20000410000 */
[----:B------:R-:W-:Y:S01]  /*6920*/  FMUL.FTZ R21, R14, 0.00390625 ;  /* 0x3b8000000e157820 */ /* 0x000fe20000410000 */
        /* <DEDUP_REMOVED lines=26> */
.L_x_10908:
        /* <DEDUP_REMOVED lines=42> */
.L_x_10886:
        /* <DEDUP_REMOVED lines=12> */
[----:B------:R-:W2:Y:S01]  /*6e30*/  LDL R38, [R1+0x4] ;  /* 0x0000040001267983 */ /* 0x000ea20000100800 */
[----:B------:R-:W1:Y:S01]  /*6e40*/  S2R R39, SR_SWINHI ;  /* 0x0000000000277919 */ /* 0x000e620000002f00 */
        /* <DEDUP_REMOVED lines=12> */
[----:B0-----:R-:W-:Y:S01]  /*6f10*/  IMAD.SHL.U32 R4, R35, 0x4, RZ ;  /* 0x0000000423047824 */ /* 0x001fe200078e00ff */
[----:B------:R-:W-:Y:S02]  /*6f20*/  F2FP.BF16.F32.PACK_AB R41, R40, R41 ;  /* 0x000000292829723e */ /* 0x000fe400000010ff */
[----:B------:R-:W-:Y:S02]  /*6f30*/  F2FP.BF16.F32.PACK_AB R60, R60, R61 ;  /* 0x0000003d3c3c723e */ /* 0x000fe400000010ff */
[----:B------:R-:W-:Y:S01]  /*6f40*/  F2FP.BF16.F32.PACK_AB R59, R58, R59 ;  /* 0x0000003b3a3b723e */ /* 0x000fe200000010ff */
[----:B------:R-:W-:Y:S01]  /*6f50*/  BAR.SYNC.DEFER_BLOCKING 0x1, 0x180 ;  /* 0x0046000000007b1d */ /* 0x000fe20000010000 */
[----:B------:R-:W-:-:S04]  /*6f60*/  LOP3.LUT R4, R4, 0xc, RZ, 0xc0, !PT ;  /* 0x0000000c04047812 */ /* 0x000fc800078ec0ff */
[----:B------:R-:W-:Y:S01]  /*6f70*/  IADD3 R4, P0, R4, UR6, RZ ;  /* 0x0000000604047c10 */ /* 0x000fe2000ff1e0ff */
[----:B------:R-:W-:Y:S01]  /*6f80*/  UMOV UR4, URZ ;  /* 0x0000003f00047c82 */ /* 0x000fe20008000000 */
[----:B------:R-:W-:Y:S01]  /*6f90*/  USHF.R.S32.HI UR17, URZ, 0x1f, UR49 ;  /* 0x0000001f3f117899 */ /* 0x000fe20008011431 */
[----:B------:R-:W-:Y:S02]  /*6fa0*/  ULDC.64 UR8, c[0x0][0xb90] ;  /* 0x0002e40000087ab9 */ /* 0x000fe40000000a00 */
[----:B------:R-:W-:Y:S01]  /*6fb0*/  IMAD.X R5, RZ, RZ, UR7, P0 ;  /* 0x00000007ff057e24 */ /* 0x000fe200080e06ff */
[----:B------:R-:W-:Y:S01]  /*6fc0*/  F2FP.BF16.F32.PACK_AB R10, R55, R6 ;  /* 0x00000006370a723e */ /* 0x000fe200000010ff */
[----:B------:R-:W-:Y:S01]  /*6fd0*/  ULDC.64 UR6, c[0x0][0xc00] ;  /* 0x0003000000067ab9 */ /* 0x000fe20000000a00 */
[----:B------:R-:W-:Y:S01]  /*6fe0*/  ULDC.64 UR12, c[0x0][0xc08] ;  /* 0x00030200000c7ab9 */ /* 0x000fe20000000a00 */
[----:B------:R-:W-:Y:S01]  /*6ff0*/  ULDC.64 UR14, c[0x0][0xb98] ;  /* 0x0002e600000e7ab9 */ /* 0x000fe20000000a00 */
[----:B------:R0:W3:Y:S01]  /*7000*/  LDG.E.CONSTANT R28, desc[UR52][R4.64] ;  /* 0x00000034041c7981 */ /* 0x0000e2000c1e9900 */
[----:B------:R-:W-:-:S04]  /*7010*/  UISETP.NE.U32.AND UP0, UPT, UR6, URZ, UPT ;  /* 0x0000003f0600728c */ /* 0x000fc8000bf05070 */
[----:B------:R-:W-:-:S03]  /*7020*/  UISETP.NE.AND.EX UP0, UPT, UR7, URZ, UPT, UP0 ;  /* 0x0000003f0700728c */ /* 0x000fc6000bf05300 */
[----:B------:R-:W-:Y:S01]  /*7030*/  ULDC.64 UR6, c[0x0][0xc00] ;  /* 0x0003000000067ab9 */ /* 0x000fe20000000a00 */
[----:B0-----:R-:W-:Y:S01]  /*7040*/  LOP3.LUT P0, R4, R35, 0x3, RZ, 0xc0, !PT ;  /* 0x0000000323047812 */ /* 0x001fe2000780c0ff */
[----:B------:R-:W-:-:S03]  /*7050*/  UIMAD.WIDE UR6, UR45, 0x4, UR6 ;  /* 0x000000042d0678a5 */ /* 0x000fc6000f8e0206 */
[----:B------:R-:W-:Y:S02]  /*7060*/  ISETP.EQ.OR P0, PT, R4, 0x3, !P0 ;  /* 0x000000030400780c */ /* 0x000fe40004702670 */
[----:B------:R-:W-:Y:S02]  /*7070*/  MOV R4, R2 ;  /* 0x0000000200047202 */ /* 0x000fe40000000f00 */
[----:B-1----:R-:W-:Y:S02]  /*7080*/  MOV R5, R39 ;  /* 0x0000002700057202 */ /* 0x002fe40000000f00 */
        /* <DEDUP_REMOVED lines=15> */
[----:B------:R-:W-:Y:S01]  /*7180*/  SEL R32, R10, R9, P0 ;  /* 0x000000090a207207 */ /* 0x000fe20000000000 */
[----:B--2---:R-:W-:-:S03]  /*7190*/  IMAD.WIDE R6, R38, 0x2, R4 ;  /* 0x0000000226067825 */ /* 0x004fc600078e0204 */
[C---:B------:R-:W-:Y:S02]  /*71a0*/  IADD3 R15, P3, R6.reuse, 0x20, RZ ;  /* 0x00000020060f7810 */ /* 0x040fe40007f7e0ff */
[C---:B------:R-:W-:Y:S02]  /*71b0*/  LOP3.LUT R13, R6.reuse, 0x380, RZ, 0xc0, !PT ;  /* 0x00000380060d7812 */ /* 0x040fe400078ec0ff */
[----:B------:R-:W-:Y:S02]  /*71c0*/  IADD3 R43, P1, R6, 0x60, RZ ;  /* 0x00000060062b7810 */ /* 0x000fe40007f3e0ff */
[----:B------:R-:W-:Y:S02]  /*71d0*/  LOP3.LUT R8, R15, 0x380, RZ, 0xc0, !PT ;  /* 0x000003800f087812 */ /* 0x000fe400078ec0ff */
[----:B------:R-:W-:Y:S01]  /*71e0*/  SHF.R.U64 R13, R13, 0x3, RZ ;  /* 0x000000030d0d7819 */ /* 0x000fe200000012ff */
[----:B------:R-:W-:Y:S01]  /*71f0*/  IMAD.X R9, RZ, RZ, R7, P1 ;  /* 0x000000ffff097224 */ /* 0x000fe200008e0607 */
[----:B------:R-:W-:-:S02]  /*7200*/  LOP3.LUT R14, R43, 0x380, RZ, 0xc0, !PT ;  /* 0x000003802b0e7812 */ /* 0x000fc400078ec0ff */
[----:B------:R-:W-:Y:S02]  /*7210*/  SHF.R.U64 R8, R8, 0x3, RZ ;  /* 0x0000000308087819 */ /* 0x000fe400000012ff */
[----:B------:R-:W-:Y:S02]  /*7220*/  IADD3 R41, P2, R6, 0x40, RZ ;  /* 0x0000004006297810 */ /* 0x000fe40007f5e0ff */
[----:B------:R-:W-:Y:S01]  /*7230*/  LOP3.LUT R6, R13, R6, RZ, 0x3c, !PT ;  /* 0x000000060d067212 */ /* 0x000fe200078e3cff */
[--C-:B------:R-:W-:Y:S01]  /*7240*/  IMAD.X R13, RZ, RZ, R7.reuse, P3 ;  /* 0x000000ffff0d7224 */ /* 0x100fe200018e0607 */
[----:B------:R-:W-:Y:S01]  /*7250*/  SHF.R.U64 R14, R14, 0x3, RZ ;  /* 0x000000030e0e7819 */ /* 0x000fe200000012ff */
[----:B------:R-:W-:Y:S01]  /*7260*/  IMAD.X R11, RZ, RZ, R7, P2 ;  /* 0x000000ffff0b7224 */ /* 0x000fe200010e0607 */
[----:B------:R-:W-:Y:S02]  /*7270*/  LOP3.LUT R12, R8, R15, RZ, 0x3c, !PT ;  /* 0x0000000f080c7212 */ /* 0x000fe400078e3cff */
[----:B------:R-:W-:-:S02]  /*7280*/  LOP3.LUT R8, R14, R43, RZ, 0x3c, !PT ;  /* 0x0000002b0e087212 */ /* 0x000fc400078e3cff */
[----:B------:R-:W-:Y:S02]  /*7290*/  MOV R43, R6 ;  /* 0x00000006002b7202 */ /* 0x000fe40000000f00 */
[----:B------:R-:W-:Y:S02]  /*72a0*/  LOP3.LUT R10, R41, 0x380, RZ, 0xc0, !PT ;  /* 0x00000380290a7812 */ /* 0x000fe400078ec0ff */
[----:B------:R-:W-:Y:S02]  /*72b0*/  MOV R7, R8 ;  /* 0x0000000800077202 */ /* 0x000fe40000000f00 */
[----:B------:R-:W-:Y:S02]  /*72c0*/  SHF.R.U64 R10, R10, 0x3, RZ ;  /* 0x000000030a0a7819 */ /* 0x000fe400000012ff */
[----:B------:R-:W-:Y:S02]  /*72d0*/  MOV R42, R12 ;  /* 0x0000000c002a7202 */ /* 0x000fe40000000f00 */
[----:B------:R-:W-:-:S02]  /*72e0*/  LOP3.LUT R10, R10, R41, RZ, 0x3c, !PT ;  /* 0x000000290a0a7212 */ /* 0x000fc400078e3cff */
[----:B------:R-:W-:Y:S02]  /*72f0*/  PLOP3.LUT P2, PT, PT, PT, UP0, 0x80, 0x0 ;  /* 0x000000000000781c */ /* 0x000fe40003f4f008 */
[----:B------:R-:W-:Y:S02]  /*7300*/  MOV R41, R10 ;  /* 0x0000000a00297202 */ /* 0x000fe40000000f00 */
[----:B---3--:R-:W-:Y:S01]  /*7310*/  LOP3.LUT R15, R28, 0x2, RZ, 0x3c, !PT ;  /* 0x000000021c0f7812 */ /* 0x008fe200078e3cff */
        /* <DEDUP_REMOVED lines=10> */
[----:B------:R-:W-:Y:S01]  /*73c0*/  SHFL.IDX PT, R39, R39, R28, 0x1c1f ;  /* 0x001c1f1c27277589 */ /* 0x000fe200000e0000 */
[----:B------:R-:W0:Y:S03]  /*73d0*/  LDC R29, c[0x0][0xbe8] ;  /* 0x0002fa00ff1d7b82 */ /* 0x000e260000000800 */
[----:B------:R3:W4:Y:S04]  /*73e0*/  SHFL.IDX PT, R30, R34, R15, 0x1c1f ;  /* 0x001c1f0f221e7589 */ /* 0x00072800000e0000 */
[----:B------:R-:W-:Y:S04]  /*73f0*/  SHFL.IDX PT, R27, R27, R28, 0x1c1f ;  /* 0x001c1f1c1b1b7589 */ /* 0x000fe800000e0000 */
[----:B------:R-:W0:Y:S01]  /*7400*/  SHFL.IDX PT, R38, R26, R15, 0x1c1f ;  /* 0x001c1f0f1a267589 */ /* 0x000e2200000e0000 */
[----:B-1----:R-:W-:-:S02]  /*7410*/  SEL R9, R37, R44, P0 ;  /* 0x0000002c25097207 */ /* 0x002fc40000000000 */
[----:B---3--:R-:W-:Y:S01]  /*7420*/  SEL R34, R6, R25, P0 ;  /* 0x0000001906227207 */ /* 0x008fe20000000000 */
[----:B------:R-:W-:Y:S01]  /*7430*/  SHFL.IDX PT, R33, R33, R28, 0x1c1f ;  /* 0x001c1f1c21217589 */ /* 0x000fe200000e0000 */
[----:B------:R-:W-:-:S03]  /*7440*/  SEL R11, R44, R37, P0 ;  /* 0x000000252c0b7207 */ /* 0x000fc60000000000 */
[----:B------:R-:W1:Y:S01]  /*7450*/  SHFL.IDX PT, R20, R20, R15, 0x1c1f ;  /* 0x001c1f0f14147589 */ /* 0x000e6200000e0000 */
[----:B--2---:R-:W-:Y:S02]  /*7460*/  SEL R12, R35, R36, P0 ;  /* 0x00000024230c7207 */ /* 0x004fe40000000000 */
[----:B------:R-:W-:Y:S01]  /*7470*/  SEL R14, R36, R35, P0 ;  /* 0x00000023240e7207 */ /* 0x000fe20000000000 */
[----:B------:R-:W-:Y:S04]  /*7480*/  SHFL.IDX PT, R21, R21, R28, 0x1c1f ;  /* 0x001c1f1c15157589 */ /* 0x000fe800000e0000 */
[----:B------:R2:W3:Y:S01]  /*7490*/  SHFL.IDX PT, R40, R32, R15, 0x1c1f ;  /* 0x001c1f0f20287589 */ /* 0x0004e200000e0000 */
[----:B----4-:R-:W-:-:S03]  /*74a0*/  SEL R13, R39, R30, P0 ;  /* 0x0000001e270d7207 */ /* 0x010fc60000000000 */
[----:B------:R4:W-:Y:S01]  /*74b0*/  STSM.16.M88.4 [R43], R8 ;  /* 0x000000082b007844 */ /* 0x0009e20000000200 */
[----:B--2---:R-:W-:Y:S02]  /*74c0*/  SEL R32, R25, R6, P0 ;  /* 0x0000000619207207 */ /* 0x004fe40000000000 */
[----:B------:R-:W-:Y:S02]  /*74d0*/  SEL R15, R30, R39, P0 ;  /* 0x000000271e0f7207 */ /* 0x000fe40000000000 */
[----:B0-----:R-:W-:Y:S02]  /*74e0*/  SEL R25, R27, R38, P0 ;  /* 0x000000261b197207 */ /* 0x001fe40000000000 */
[----:B-1----:R-:W-:Y:S01]  /*74f0*/  SEL R24, R33, R20, P0 ;  /* 0x0000001421187207 */ /* 0x002fe20000000000 */
[----:B------:R-:W-:Y:S01]  /*7500*/  STSM.16.M88.4 [R42], R12 ;  /* 0x0000000c2a007844 */ /* 0x000fe20000000200 */
[----:B------:R-:W-:Y:S01]  /*7510*/  SEL R26, R20, R33, P0 ;  /* 0x00000021141a7207 */ /* 0x000fe20000000000 */
[----:B------:R-:W-:Y:S01]  /*7520*/  IMAD.U32 R20, RZ, RZ, UR6 ;  /* 0x00000006ff147e24 */ /* 0x000fe2000f8e00ff */
[----:B------:R-:W-:-:S02]  /*7530*/  SEL R27, R38, R27, P0 ;  /* 0x0000001b261b7207 */ /* 0x000fc40000000000 */
[----:B---3--:R-:W-:-:S03]  /*7540*/  SEL R33, R21, R40, P0 ;  /* 0x0000002815217207 */ /* 0x008fc60000000000 */
[----:B------:R-:W-:Y:S01]  /*7550*/  STSM.16.M88.4 [R41], R24 ;  /* 0x0000001829007844 */ /* 0x000fe20000000200 */
[----:B------:R-:W-:Y:S01]  /*7560*/  SEL R35, R40, R21, P0 ;  /* 0x0000001528237207 */ /* 0x000fe20000000000 */
[----:B------:R-:W-:-:S04]  /*7570*/  IMAD.U32 R21, RZ, RZ, UR7 ;  /* 0x00000007ff157e24 */ /* 0x000fc8000f8e00ff */
[----:B------:R0:W-:Y:S01]  /*7580*/  STSM.16.M88.4 [R7], R32 ;  /* 0x0000002007007844 */ /* 0x0001e20000000200 */
[----:B------:R-:W-:Y:S06]  /*7590*/  BAR.SYNC.DEFER_BLOCKING 0x1, 0x180 ;  /* 0x0046000000007b1d */ /* 0x000fec0000010000 */
[----:B------:R-:W2:Y:S01]  /*75a0*/  @P2 LDG.E R6, desc[UR52][R20.64] ;  /* 0x0000003414062981 */ /* 0x000ea2000c1e1900 */
[----:B------:R-:W-:Y:S01]  /*75b0*/  ISETP.NE.AND P1, PT, R29, 0x1, PT ;  /* 0x000000011d00780c */ /* 0x000fe20003f25270 */
[----:B------:R-:W-:Y:S02]  /*75c0*/  UIMAD UR6, UR17, UR8, URZ ;  /* 0x00000008110672a4 */ /* 0x000fe4000f8e023f */
[----:B------:R-:W-:-:S02]  /*75d0*/  USEL UR16, UR46, URZ, !UP0 ;  /* 0x0000003f2e107287 */ /* 0x000fc4000c000000 */
[----:B------:R-:W-:Y:S02]  /*75e0*/  UIMAD UR9, UR49, UR9, UR6 ;  /* 0x00000009310972a4 */ /* 0x000fe4000f8e0206 */
[----:B------:R-:W-:-:S06]  /*75f0*/  UISETP.NE.U32.AND UP1, UPT, UR12, URZ, UPT ;  /* 0x0000003f0c00728c */ /* 0x000fcc000bf25070 */
[----:B------:R-:W0:Y:S08]  /*7600*/  @P1 LDC R28, c[0x0][0xbec] ;  /* 0x0002fb00ff1c1b82 */ /* 0x000e300000000800 */
[----:B----4-:R-:W1:Y:S01]  /*7610*/  @P1 LDC R8, c[0x0][0xbf0] ;  /* 0x0002fc00ff081b82 */ /* 0x010e620000000800 */
[----:B--2---:R-:W-:Y:S01]  /*7620*/  @P2 R2UR UR4, R6 ;  /* 0x00000000060422ca */ /* 0x004fe200000e0000 */
[----:B------:R-:W-:-:S04]  /*7630*/  IMAD.U32 R6, RZ, RZ, UR48 ;  /* 0x00000030ff067e24 */ /* 0x000fc8000f8e00ff */
[----:B------:R-:W-:-:S04]  /*7640*/  IMAD R9, R6, 0xc0, R157 ;  /* 0x000000c006097824 */ /* 0x000fc800078e029d */
[----:B0-----:R-:W-:-:S04]  /*7650*/  @P1 IMAD.HI.U32 R7, R9, R28, RZ ;  /* 0x0000001c09071227 */ /* 0x001fc800078e00ff */
[----:B------:R-:W-:Y:S01]  /*7660*/  USHF.R.S32.HI UR7, URZ, 0x1f, UR4 ;  /* 0x0000001f3f077899 */ /* 0x000fe20008011404 */
[----:B------:R-:W-:Y:S01]  /*7670*/  IMAD.MOV.U32 R6, RZ, RZ, R9 ;  /* 0x000000ffff067224 */ /* 0x000fe200078e0009 */
[----:B------:R-:W-:Y:S01]  /*7680*/  UMOV UR6, UR4 ;  /* 0x0000000400067c82 */ /* 0x000fe20008000000 */
[----:B-1----:R-:W-:Y:S01]  /*7690*/  @P1 SHF.R.U32.HI R6, RZ, R8, R7 ;  /* 0x00000008ff061219 */ /* 0x002fe20000011607 */
[----:B------:R-:W-:Y:S02]  /*76a0*/  UIMAD.WIDE.U32 UR10, UR49, UR8, UR6 ;  /* 0x00000008310a72a5 */ /* 0x000fe4000f8e0006 */
[----:B------:R-:W-:Y:S02]  /*76b0*/  USEL UR8, UR45, URZ, !UP0 ;  /* 0x0000003f2d087287 */ /* 0x000fe4000c000000 */
[----:B------:R-:W-:Y:S01]  /*76c0*/  UIADD3 UR11, UR11, UR9, URZ ;  /* 0x000000090b0b7290 */ /* 0x000fe2000fffe03f */
[----:B------:R-:W-:Y:S01]  /*76d0*/  IMAD.MOV R8, RZ, RZ, -R6 ;  /* 0x000000ffff087224 */ /* 0x000fe200078e0a06 */
[----:B------:R-:W-:-:S02]  /*76e0*/  UIMAD UR9, UR16, UR14, URZ ;  /* 0x0000000e100972a4 */ /* 0x000fc4000f8e023f */
[----:B------:R-:W-:Y:S01]  /*76f0*/  UISETP.NE.AND.EX UP0, UPT, UR13, URZ, UPT, UP1 ;  /* 0x0000003f0d00728c */ /* 0x000fe2000bf05310 */
[----:B------:R-:W-:Y:S01]  /*7700*/  IMAD R9, R29, R8, R9 ;  /* 0x000000081d097224 */ /* 0x000fe200078e0209 */
[----:B------:R-:W-:Y:S01]  /*7710*/  UIMAD UR9, UR8, UR15, UR9 ;  /* 0x0000000f080972a4 */ /* 0x000fe2000f8e0209 */
[----:B------:R-:W-:Y:S01]  /*7720*/  SHF.R.S32.HI R8, RZ, 0x1f, R6 ;  /* 0x0000001fff087819 */ /* 0x000fe20000011406 */
[----:B------:R-:W-:Y:S02]  /*7730*/  UIMAD.WIDE.U32 UR10, UR8, UR14, UR10 ;  /* 0x0000000e080a72a5 */ /* 0x000fe4000f8e000a */
[----:B------:R-:W-:Y:S01]  /*7740*/  SHF.R.S32.HI R7, RZ, 0x1f, R9 ;  /* 0x0000001fff077819 */ /* 0x000fe20000011409 */
[----:B------:R-:W-:Y:S01]  /*7750*/  ULDC.64 UR14, c[0x0][0xb88] ;  /* 0x0002e200000e7ab9 */ /* 0x000fe20000000a00 */
[----:B------:R-:W-:Y:S01]  /*7760*/  IMAD.U32 R11, RZ, RZ, UR9 ;  /* 0x00000009ff0b7e24 */ /* 0x000fe2000f8e00ff */
[----:B------:R-:W-:Y:S01]  /*7770*/  PLOP3.LUT P3, PT, PT, PT, UP0, 0x80, 0x0 ;  /* 0x000000000000781c */ /* 0x000fe20003f6f008 */
[----:B------:R-:W-:Y:S01]  /*7780*/  ULDC UR9, c[0x0][0xa88] ;  /* 0x0002a20000097ab9 */ /* 0x000fe20000000800 */
[----:B------:R-:W-:Y:S01]  /*7790*/  IADD3 R6, P0, R6, UR10, RZ ;  /* 0x0000000a06067c10 */ /* 0x000fe2000ff1e0ff */
[----:B------:R-:W-:Y:S01]  /*77a0*/  @UP0 ULEA UR10, UP1, UR45, UR12, 0x2 ;  /* 0x0000000c2d0a0291 */ /* 0x000fe2000f82103f */
[----:B------:R-:W-:-:S02]  /*77b0*/  IMAD R10, R7, UR14, RZ ;  /* 0x0000000e070a7c24 */ /* 0x000fc4000f8e02ff */
[----:B------:R-:W-:Y:S01]  /*77c0*/  IADD3.X R7, R8, UR11, R11, P0, !PT ;  /* 0x0000000b08077c10 */ /* 0x000fe200087fe40b */
[----:B------:R-:W-:Y:S01]  /*77d0*/  @UP0 ULEA.HI.X UR11, UR45, UR13, UR46, 0x2, UP1 ;  /* 0x0000000d2d0b0291 */ /* 0x000fe200088f142e */
[----:B------:R-:W-:Y:S02]  /*77e0*/  IMAD.U32 R8, RZ, RZ, UR9 ;  /* 0x00000009ff087e24 */ /* 0x000fe4000f8e00ff */
[----:B------:R-:W-:Y:S01]  /*77f0*/  IMAD.U32 R12, RZ, RZ, UR10 ;  /* 0x0000000aff0c7e24 */ /* 0x000fe2000f8e00ff */
[----:B------:R-:W-:Y:S01]  /*7800*/  ULDC.64 UR12, c[0x0][0xb50] ;  /* 0x0002d400000c7ab9 */ /* 0x000fe20000000a00 */
[C---:B------:R-:W-:Y:S02]  /*7810*/  IMAD R11, R9.reuse, UR15, R10 ;  /* 0x0000000f090b7c24 */ /* 0x040fe4000f8e020a */
[----:B------:R-:W-:Y:S02]  /*7820*/  IMAD.U32 R13, RZ, RZ, UR11 ;  /* 0x0000000bff0d7e24 */ /* 0x000fe4000f8e00ff */
[----:B------:R-:W-:-:S03]  /*7830*/  IMAD.WIDE.U32 R6, R9, UR14, R6 ;  /* 0x0000000e09067c25 */ /* 0x000fc6000f8e0006 */
[----:B------:R0:W5:Y:S01]  /*7840*/  @P3 LDG.E R8, desc[UR52][R12.64] ;  /* 0x000000340c083981 */ /* 0x000162000c1e1900 */
[----:B------:R-:W-:Y:S01]  /*7850*/  IMAD.IADD R7, R7, 0x1, R11 ;  /* 0x0000000107077824 */ /* 0x000fe200078e020b */
[----:B------:R-:W-:-:S04]  /*7860*/  LEA R10, P0, R6, UR12, 0x2 ;  /* 0x0000000c060a7c11 */ /* 0x000fc8000f8010ff */
[----:B------:R-:W-:Y:S01]  /*7870*/  LEA.HI.X R7, R6, UR13, R7, 0x2, P0 ;  /* 0x0000000d06077c11 */ /* 0x000fe200080f1407 */
[----:B------:R-:W-:Y:S01]  /*7880*/  IMAD.U32 R6, RZ, RZ, UR48 ;  /* 0x00000030ff067e24 */ /* 0x000fe2000f8e00ff */
[----:B------:R-:W-:Y:S07]  /*7890*/  @P3 BRA `(.L_x_10911) ;  /* 0x0000000000103947 */ /* 0x000fee0003800000 */
[----:B------:R-:W-:Y:S05]  /*78a0*/  @!P2 BRA `(.L_x_10911) ;  /* 0x00000000000ca947 */ /* 0x000fea0003800000 */
[----:B------:R-:W2:Y:S04]  /*78b0*/  LDG.E R9, desc[UR52][R20.64] ;  /* 0x0000003414097981 */ /* 0x000ea8000c1e1900 */
[----:B-----5:R-:W2:Y:S02]  /*78c0*/  LDG.E R8, desc[UR52][R20.64+0x4] ;  /* 0x0000043414087981 */ /* 0x020ea4000c1e1900 */
[----:B--2---:R-:W-:-:S07]  /*78d0*/  IMAD.IADD R8, R8, 0x1, -R9 ;  /* 0x0000000108087824 */ /* 0x004fce00078e0a09 */
.L_x_10911:
[----:B0-----:R-:W-:Y:S01]  /*78e0*/  IMAD R13, R18, 0x40, R17 ;  /* 0x00000040120d7824 */ /* 0x001fe200078e0211 */
[----:B------:R-:W-:Y:S01]  /*78f0*/  SHFL.IDX PT, R14, R10, RZ, 0x1c1f ;  /* 0x001c1fff0a0e7589 */ /* 0x000fe200000e0000 */
[----:B------:R-:W-:Y:S01]  /*7900*/  IMAD R6, R6, 0xc0, R23 ;  /* 0x000000c006067824 */ /* 0x000fe200078e0217 */
[----:B------:R-:W-:Y:S01]  /*7910*/  LOP3.LUT P0, RZ, R19, 0x3, RZ, 0xc0, !PT ;  /* 0x0000000313ff7812 */ /* 0x000fe2000780c0ff */
[----:B------:R-:W-:Y:S01]  /*7920*/  IMAD.WIDE R12, R13, 0x2, R4 ;  /* 0x000000020d0c7825 */ /* 0x000fe200078e0204 */
[----:B------:R-:W0:Y:S01]  /*7930*/  SHFL.IDX PT, R15, R7, RZ, 0x1c1f ;  /* 0x001c1fff070f7589 */ /* 0x000e2200000e0000 */
[----:B------:R-:W1:Y:S01]  /*7940*/  @P1 LDC R33, c[0x0][0xbf0] ;  /* 0x0002fc00ff211b82 */ /* 0x000e620000000800 */
[----:B------:R-:W-:Y:S01]  /*7950*/  ULDC.64 UR10, c[0x0][0xaa0] ;  /* 0x0002a800000a7ab9 */ /* 0x000fe20000000a00 */
[----:B-----5:R-:W-:Y:S01]  /*7960*/  IMAD R35, R8, R29, RZ ;  /* 0x0000001d08237224 */ /* 0x020fe200078e02ff */
[----:B------:R-:W-:Y:S01]  /*7970*/  SHFL.IDX PT, R20, R10, 0x1, 0x1c1f ;  /* 0x003c1f000a147f89 */ /* 0x000fe200000e0000 */
[----:B------:R-:W-:Y:S01]  /*7980*/  VIADD R4, R6, 0x8 ;  /* 0x0000000806047836 */ /* 0x000fe20000000000 */
[----:B------:R-:W-:-:S02]  /*7990*/  IADD3 R9, P3, R12, 0x1800, RZ ;  /* 0x000018000c097810 */ /* 0x000fc40007f7e0ff */
[----:B------:R-:W2:Y:S01]  /*79a0*/  SHFL.IDX PT, R21, R7, 0x1, 0x1c1f ;  /* 0x003c1f0007157f89 */ /* 0x000ea200000e0000 */
[----:B------:R-:W-:Y:S02]  /*79b0*/  IADD3 R25, P4, R12, 0x3000, RZ ;  /* 0x000030000c197810 */ /* 0x000fe40007f9e0ff */
[-C--:B------:R-:W-:Y:S02]  /*79c0*/  ISETP.GE.OR P2, PT, R6, R35.reuse, P0 ;  /* 0x000000230600720c */ /* 0x080fe40000746670 */
[----:B------:R-:W-:Y:S02]  /*79d0*/  LOP3.LUT R5, R12, 0x380, RZ, 0xc0, !PT ;  /* 0x000003800c057812 */ /* 0x000fe400078ec0ff */
[----:B------:R-:W-:Y:S02]  /*79e0*/  LOP3.LUT R8, R9, 0x380, RZ, 0xc0, !PT ;  /* 0x0000038009087812 */ /* 0x000fe400078ec0ff */
[----:B------:R-:W-:Y:S02]  /*79f0*/  ISETP.GE.OR P0, PT, R4, R35, P0 ;  /* 0x000000230400720c */ /* 0x000fe40000706670 */
[----:B------:R-:W-:-:S02]  /*7a00*/  LOP3.LUT R24, R25, 0x380, RZ, 0xc0, !PT ;  /* 0x0000038019187812 */ /* 0x000fc400078ec0ff */
[----:B------:R-:W-:Y:S02]  /*7a10*/  SHF.R.U64 R5, R5, 0x3, RZ ;  /* 0x0000000305057819 */ /* 0x000fe400000012ff */
[----:B------:R-:W-:Y:S01]  /*7a20*/  SHF.R.U64 R8, R8, 0x3, RZ ;  /* 0x0000000308087819 */ /* 0x000fe200000012ff */
[----:B0-----:R-:W-:Y:S01]  /*7a30*/  @!P2 ST.E desc[UR52][R14.64], R3 ;  /* 0x000000030e00a985 */ /* 0x001fe2000c101934 */
[----:B------:R-:W-:Y:S02]  /*7a40*/  SHF.R.U64 R24, R24, 0x3, RZ ;  /* 0x0000000318187819 */ /* 0x000fe400000012ff */
[----:B------:R-:W-:Y:S01]  /*7a50*/  LOP3.LUT R4, R5, R12, RZ, 0x3c, !PT ;  /* 0x0000000c05047212 */ /* 0x000fe200078e3cff */
[--C-:B------:R-:W-:Y:S01]  /*7a60*/  IMAD.MOV.U32 R5, RZ, RZ, R13.reuse ;  /* 0x000000ffff057224 */ /* 0x100fe200078e000d */
[----:B------:R-:W-:Y:S01]  /*7a70*/  LOP3.LUT R8, R8, R9, RZ, 0x3c, !PT ;  /* 0x0000000908087212 */ /* 0x000fe200078e3cff */
[--C-:B------:R-:W-:Y:S01]  /*7a80*/  IMAD.X R9, RZ, RZ, R13.reuse, P3 ;  /* 0x000000ffff097224 */ /* 0x100fe200018e060d */
[----:B------:R-:W-:Y:S01]  /*7a90*/  LOP3.LUT R24, R24, R25, RZ, 0x3c, !PT ;  /* 0x0000001918187212 */ /* 0x000fe200078e3cff */
[----:B------:R-:W-:Y:S01]  /*7aa0*/  IMAD.X R25, RZ, RZ, R13, P4 ;  /* 0x000000ffff197224 */ /* 0x000fe200020e060d */
[----:B--2---:R0:W-:Y:S04]  /*7ab0*/  @!P0 ST.E desc[UR52][R20.64], R0 ;  /* 0x0000000014008985 */ /* 0x0041e8000c101934 */
[----:B------:R-:W2:Y:S04]  /*7ac0*/  LD.E.128 R4, desc[UR52][R4.64] ;  /* 0x0000003404047980 */ /* 0x000ea8000c101d00 */
[----:B------:R-:W3:Y:S04]  /*7ad0*/  LD.E.128 R8, desc[UR52][R8.64] ;  /* 0x0000003408087980 */ /* 0x000ee8000c101d00 */
[----:B------:R-:W4:Y:S01]  /*7ae0*/  LD.E.128 R24, desc[UR52][R24.64] ;  /* 0x0000003418187980 */ /* 0x000f22000c101d00 */
[----:B0-----:R-:W0:Y:S01]  /*7af0*/  @P1 LDC R21, c[0x0][0xbec] ;  /* 0x0002fb00ff151b82 */ /* 0x001e220000000800 */
[----:B------:R-:W-:Y:S01]  /*7b00*/  IADD3 R28, P0, R12, 0x4800, RZ ;  /* 0x000048000c1c7810 */ /* 0x000fe20007f1e0ff */
[----:B------:R-:W-:-:S03]  /*7b10*/  UIMAD UR9, UR7, UR10, URZ ;  /* 0x0000000a070972a4 */ /* 0x000fc6000f8e023f */
[----:B------:R-:W-:Y:S01]  /*7b20*/  LOP3.LUT R12, R28, 0x380, RZ, 0xc0, !PT ;  /* 0x000003801c0c7812 */ /* 0x000fe200078ec0ff */
[----:B------:R-:W-:Y:S01]  /*7b30*/  UIMAD.WIDE.U32 UR6, UR4, UR10, URZ ;  /* 0x0000000a040672a5 */ /* 0x000fe2000f8e003f */
[----:B------:R-:W-:Y:S01]  /*7b40*/  IMAD R0, R16, 0x30, R18 ;  /* 0x0000003010007824 */ /* 0x000fe200078e0212 */
[----:B------:R-:W-:Y:S01]  /*7b50*/  UIMAD UR9, UR4, UR11, UR9 ;  /* 0x0000000b040972a4 */ /* 0x000fe2000f8e0209 */
[----:B------:R-:W-:Y:S01]  /*7b60*/  SHF.R.U64 R3, R12, 0x3, RZ ;  /* 0x000000030c037819 */ /* 0x000fe200000012ff */
[----:B------:R-:W-:Y:S01]  /*7b70*/  IMAD.X R13, RZ, RZ, R13, P0 ;  /* 0x000000ffff0d7224 */ /* 0x000fe200000e060d */
[----:B------:R-:W-:Y:S01]  /*7b80*/  ULDC.64 UR10, c[0x0][0xae8] ;  /* 0x0002ba00000a7ab9 */ /* 0x000fe20000000a00 */
[----:B------:R-:W-:Y:S01]  /*7b90*/  UIADD3 UR7, UR7, UR9, URZ ;  /* 0x0000000907077290 */ /* 0x000fe2000fffe03f */
[----:B------:R-:W-:Y:S01]  /*7ba0*/  LOP3.LUT R12, R3, R28, RZ, 0x3c, !PT ;  /* 0x0000001c030c7212 */ /* 0x000fe200078e3cff */
[----:B------:R-:W-:Y:S01]  /*7bb0*/  UIMAD UR4, UR17, UR10, URZ ;  /* 0x0000000a110472a4 */ /* 0x000fe2000f8e023f */
[----:B------:R-:W-:Y:S01]  /*7bc0*/  IMAD.U32 R3, RZ, RZ, UR48 ;  /* 0x00000030ff037e24 */ /* 0x000fe2000f8e00ff */
[----:B------:R-:W-:-:S02]  /*7bd0*/  UIMAD.WIDE.U32 UR6, UR49, UR10, UR6 ;  /* 0x0000000a310672a5 */ /* 0x000fc4000f8e0006 */
[----:B------:R-:W-:Y:S01]  /*7be0*/  UIMAD UR4, UR49, UR11, UR4 ;  /* 0x0000000b310472a4 */ /* 0x000fe2000f8e0204 */
[----:B------:R-:W-:Y:S01]  /*7bf0*/  IMAD R30, R3, 0xc0, R0 ;  /* 0x000000c0031e7824 */ /* 0x000fe200078e0200 */
[----:B------:R-:W5:Y:S01]  /*7c00*/  LD.E.128 R12, desc[UR52][R12.64] ;  /* 0x000000340c0c7980 */ /* 0x000f62000c101d00 */
[----:B------:R-:W-:Y:S01]  /*7c10*/  ULDC.64 UR10, c[0x0][0xaf0] ;  /* 0x0002bc00000a7ab9 */ /* 0x000fe20000000a00 */
[----:B------:R-:W-:Y:S01]  /*7c20*/  UIADD3 UR7, UR7, UR4, URZ ;  /* 0x0000000407077290 */ /* 0x000fe2000fffe03f */
[----:B------:R-:W-:Y:S01]  /*7c30*/  IMAD.MOV.U32 R3, RZ, RZ, R30 ;  /* 0x000000ffff037224 */ /* 0x000fe200078e001e */
[----:B------:R-:W-:Y:S01]  /*7c40*/  UIMAD UR4, UR16, UR10, URZ ;  /* 0x0000000a100472a4 */ /* 0x000fe2000f8e023f */
[----:B0-----:R-:W-:Y:S01]  /*7c50*/  @P1 IMAD.HI.U32 R0, R30, R21, RZ ;  /* 0x000000151e001227 */ /* 0x001fe200078e00ff */
[----:B------:R-:W-:Y:S01]  /*7c60*/  @!PT LDS RZ, [RZ] ;  /* 0x00000000fffff984 */ /* 0x000fe20000000800 */
[----:B------:R-:W-:Y:S01]  /*7c70*/  @!PT LDS RZ, [RZ] ;  /* 0x00000000fffff984 */ /* 0x000fe20000000800 */
[----:B------:R-:W-:Y:S01]  /*7c80*/  @!PT LDS RZ, [RZ] ;  /* 0x00000000fffff984 */ /* 0x000fe20000000800 */
[----:B------:R-:W-:Y:S01]  /*7c90*/  @!PT LDS RZ, [RZ] ;  /* 0x00000000fffff984 */ /* 0x000fe20000000800 */
[----:B------:R0:W-:Y:S06]  /*7ca0*/  MEMBAR.ALL.CTA ;  /* 0x0000000000007992 */ /* 0x0001ec0000008000 */
[----:B0-----:R-:W0:Y:S01]  /*7cb0*/  FENCE.VIEW.ASYNC.S ;  /* 0x00000000000073c6 */ /* 0x001e220000000000 */
[----:B------:R-:W-:Y:S01]  /*7cc0*/  SHF.R.S32.HI R37, RZ, 0x1f, R17 ;  /* 0x0000001fff257819 */ /* 0x000fe20000011411 */
[----:B------:R-:W-:Y:S01]  /*7cd0*/  UIMAD UR4, UR8, UR11, UR4 ;  /* 0x0000000b080472a4 */ /* 0x000fe2000f8e0204 */
[----:B-1----:R-:W-:Y:S01]  /*7ce0*/  @P1 SHF.R.U32.HI R3, RZ, R33, R0 ;  /* 0x00000021ff031219 */ /* 0x002fe20000011600 */
[----:B------:R-:W-:-:S03]  /*7cf0*/  UIMAD.WIDE.U32 UR8, UR8, UR10, UR6 ;  /* 0x0000000a080872a5 */ /* 0x000fc6000f8e0006 */
[--C-:B------:R-:W-:Y:S01]  /*7d00*/  SHF.R.S32.HI R0, RZ, 0x1f, R3.reuse ;  /* 0x0000001fff007819 */ /* 0x100fe20000011403 */
[----:B------:R-:W-:Y:S01]  /*7d10*/  UIADD3 UR4, UR9, UR4, URZ ;  /* 0x0000000409047290 */ /* 0x000fe2000fffe03f */
[----:B------:R-:W-:Y:S01]  /*7d20*/  IMAD.MOV R28, RZ, RZ, -R3 ;  /* 0x000000ffff1c7224 */ /* 0x000fe200078e0a03 */
[----:B------:R-:W-:Y:S01]  /*7d30*/  ULDC.64 UR6, c[0x0][0xae0] ;  /* 0x0002b80000067ab9 */ /* 0x000fe20000000a00 */
[----:B------:R-:W-:Y:S02]  /*7d40*/  IMAD.U32 R21, RZ, RZ, UR9 ;  /* 0x00000009ff157e24 */ /* 0x000fe4000f8e00ff */
[----:B------:R-:W-:Y:S02]  /*7d50*/  IMAD R0, R0, UR6, RZ ;  /* 0x0000000600007c24 */ /* 0x000fe4000f8e02ff */
[----:B------:R-:W-:Y:S02]  /*7d60*/  IMAD R29, R29, R28, R30 ;  /* 0x0000001c1d1d7224 */ /* 0x000fe400078e021e */
[----:B------:R-:W-:-:S02]  /*7d70*/  IMAD.U32 R20, RZ, RZ, UR8 ;  /* 0x00000008ff147e24 */ /* 0x000fc4000f8e00ff */
[----:B------:R-:W-:Y:S01]  /*7d80*/  IMAD.U32 R21, RZ, RZ, UR4 ;  /* 0x00000004ff157e24 */ /* 0x000fe2000f8e00ff */
[----:B------:R-:W-:Y:S01]  /*7d90*/  ULDC UR4, c[0x0][0xac8] ;  /* 0x0002b20000047ab9 */ /* 0x000fe20000000800 */
[C---:B------:R-:W-:Y:S01]  /*7da0*/  IMAD R33, R3.reuse, UR7, R0 ;  /* 0x0000000703217c24 */ /* 0x040fe2000f8e0200 */
[----:B------:R-:W-:Y:S01]  /*7db0*/  SHF.R.S32.HI R0, RZ, 0x1f, R29 ;  /* 0x0000001fff007819 */ /* 0x000fe2000001141d */
[----:B------:R-:W-:Y:S01]  /*7dc0*/  IMAD.WIDE.U32 R20, R3, UR6, R20 ;  /* 0x0000000603147c25 */ /* 0x000fe2000f8e0014 */
[----:B------:R-:W-:-:S03]  /*7dd0*/  ULDC.64 UR6, c[0x0][0xad8] ;  /* 0x0002b60000067ab9 */ /* 0x000fc60000000a00 */
[----:B------:R-:W-:Y:S02]  /*7de0*/  IMAD.IADD R21, R21, 0x1, R33 ;  /* 0x0000000115157824 */ /* 0x000fe400078e0221 */
[----:B------:R-:W-:Y:S02]  /*7df0*/  IMAD R0, R0, UR6, RZ ;  /* 0x0000000600007c24 */ /* 0x000fe4000f8e02ff */
[----:B------:R-:W-:-:S04]  /*7e00*/  IMAD.WIDE.U32 R20, R29, UR6, R20 ;  /* 0x000000061d147c25 */ /* 0x000fc8000f8e0014 */
[----:B------:R-:W-:Y:S01]  /*7e10*/  IMAD R3, R29, UR7, R0 ;  /* 0x000000071d037c24 */ /* 0x000fe2000f8e0200 */
[----:B------:R-:W-:Y:S02]  /*7e20*/  ULDC.64 UR6, c[0x0][0xa80] ;  /* 0x0002a00000067ab9 */ /* 0x000fe40000000a00 */
[C---:B------:R-:W-:Y:S01]  /*7e30*/  LEA R30, P0, R20.reuse, UR6, 0x1 ;  /* 0x00000006141e7c11 */ /* 0x040fe2000f8008ff */
[----:B------:R-:W-:Y:S02]  /*7e40*/  IMAD.IADD R3, R21, 0x1, R3 ;  /* 0x0000000115037824 */ /* 0x000fe400078e0203 */
[----:B------:R-:W-:Y:S02]  /*7e50*/  IMAD.U32 R21, RZ, RZ, UR48 ;  /* 0x00000030ff157e24 */ /* 0x000fe4000f8e00ff */
[----:B0-----:R-:W-:Y:S01]  /*7e60*/  SHFL.IDX PT, R28, R30, 0x1, 0x181f ;  /* 0x00381f001e1c7f89 */ /* 0x001fe200000e0000 */
[----:B------:R-:W-:Y:S01]  /*7e70*/  LEA.HI.X R32, R20, UR7, R3, 0x1, P0 ;  /* 0x0000000714207c11 */ /* 0x000fe200080f0c03 */
[----:B------:R-:W-:Y:S01]  /*7e80*/  IMAD R36, R21, 0xc0, R18 ;  /* 0x000000c015247824 */ /* 0x000fe200078e0212 */
[----:B------:R-:W-:Y:S01]  /*7e90*/  ISETP.GE.AND P0, PT, R17, UR4, PT ;  /* 0x0000000411007c0c */ /* 0x000fe2000bf06270 */
[----:B------:R-:W0:Y:S02]  /*7ea0*/  SHFL.IDX PT, R20, R30, RZ, 0x181f ;  /* 0x00181fff1e147589 */ /* 0x000e2400000e0000 */
[C---:B------:R-:W-:Y:S01]  /*7eb0*/  VIADD R0, R36.reuse, 0x30 ;  /* 0x0000003024007836 */ /* 0x040fe20000000000 */
[C---:B------:R-:W-:Y:S01]  /*7ec0*/  ISETP.GE.OR P1, PT, R36.reuse, R35, P0 ;  /* 0x000000232400720c */ /* 0x040fe20000726670 */
[----:B------:R-:W1:Y:S01]  /*7ed0*/  SHFL.IDX PT, R42, R30, 0x2, 0x181f ;  /* 0x00581f001e2a7f89 */ /* 0x000e6200000e0000 */
[----:B------:R-:W-:-:S02]  /*7ee0*/  VIADD R3, R36, 0x60 ;  /* 0x0000006024037836 */ /* 0x000fc40000000000 */
[-C--:B------:R-:W-:Y:S01]  /*7ef0*/  ISETP.GE.OR P2, PT, R0, R35.reuse, P0 ;  /* 0x000000230000720c */ /* 0x080fe20000746670 */
[----:B------:R-:W1:Y:S01]  /*7f00*/  SHFL.IDX PT, R34, R32, RZ, 0x181f ;  /* 0x00181fff20227589 */ /* 0x000e6200000e0000 */
[----:B------:R-:W-:Y:S01]  /*7f10*/  VIADD R0, R2, 0x13220 ;  /* 0x0001322002007836 */ /* 0x000fe20000000000 */
[----:B------:R-:W-:Y:S02]  /*7f20*/  ISETP.GE.OR P3, PT, R3, R35, P0 ;  /* 0x000000230300720c */ /* 0x000fe40000766670 */
[----:B------:R-:W1:Y:S02]  /*7f30*/  SHFL.IDX PT, R38, R32, 0x1, 0x181f ;  /* 0x00381f0020267f89 */ /* 0x000e6400000e0000 */
[----:B------:R-:W-:Y:S02]  /*7f40*/  PRMT R0, RZ, 0x654, R0 ;  /* 0x00000654ff007816 */ /* 0x000fe40000000000 */
[----:B------:R-:W1:Y:S02]  /*7f50*/  SHFL.IDX PT, R40, R32, 0x2, 0x181f ;  /* 0x00581f0020287f89 */ /* 0x000e6400000e0000 */
[----:B------:R1:W-:Y:S02]  /*7f60*/  SYNCS.ARRIVE.TRANS64.RED.A1T0 RZ, [R0+URZ], RZ ;  /* 0x000000ff00ff79a7 */ /* 0x0003e4000810043f */
[----:B------:R-:W2:Y:S01]  /*7f70*/  SHFL.IDX PT, R30, R30, 0x3, 0x181f ;  /* 0x00781f001e1e7f89 */ /* 0x000ea200000e0000 */
[----:B0-----:R-:W-:-:S03]  /*7f80*/  @!P1 LEA R2, P4, R17, R20, 0x1 ;  /* 0x0000001411029211 */ /* 0x001fc600078808ff */
[----:B------:R-:W0:Y:S01]  /*7f90*/  SHFL.IDX PT, R32, R32, 0x3, 0x181f ;  /* 0x00781f0020207f89 */ /* 0x000e2200000e0000 */
[C---:B------:R-:W-:Y:S01]  /*7fa0*/  @!P2 LEA R20, P5, R17.reuse, R28, 0x1 ;  /* 0x0000001c1114a211 */ /* 0x040fe200078a08ff */
[----:B-1----:R-:W-:Y:S01]  /*7fb0*/  VIADD R0, R36, 0x90 ;  /* 0x0000009024007836 */ /* 0x002fe20000000000 */
[C---:B------:R-:W-:Y:S02]  /*7fc0*/  @!P3 LEA R28, P6, R17.reuse, R42, 0x1 ;  /* 0x0000002a111cb211 */ /* 0x040fe400078c08ff */
[C-C-:B------:R-:W-:Y:S02]  /*7fd0*/  @!P1 LEA.HI.X R3, R17.reuse, R34, R37.reuse, 0x1, P4 ;  /* 0x0000002211039211 */ /* 0x140fe400020f0c25 */
[----:B------:R-:W-:Y:S02]  /*7fe0*/  ISETP.GE.OR P0, PT, R0, R35, P0 ;  /* 0x000000230000720c */ /* 0x000fe40000706670 */
[C-C-:B------:R-:W-:Y:S02]  /*7ff0*/  @!P2 LEA.HI.X R21, R17.reuse, R38, R37.reuse, 0x1, P5 ;  /* 0x000000261115a211 */ /* 0x140fe400028f0c25 */
[----:B------:R-:W-:Y:S01]  /*8000*/  @!P3 LEA.HI.X R29, R17, R40, R37, 0x1, P6 ;  /* 0x00000028111db211 */ /* 0x000fe200030f0c25 */
[----:B--2---:R1:W-:Y:S04]  /*8010*/  @!P1 ST.E.128 desc[UR52][R2.64], R4 ;  /* 0x0000000402009985 */ /* 0x0043e8000c101d34 */
[----:B---3--:R1:W-:Y:S04]  /*8020*/  @!P2 ST.E.128 desc[UR52][R20.64], R8 ;  /* 0x000000081400a985 */ /* 0x0083e8000c101d34 */
[----:B----4-:R1:W-:Y:S01]  /*8030*/  @!P3 ST.E.128 desc[UR52][R28.64], R24 ;  /* 0x000000181c00b985 */ /* 0x0103e2000c101d34 */
[----:B0-----:R-:W-:Y:S05]  /*8040*/  @P0 BRA `(.L_x_10912) ;  /* 0x0000000800840947 */ /* 0x001fea0003800000 */
[----:B-1----:R-:W-:-:S04]  /*8050*/  LEA R2, P0, R17, R30, 0x1 ;  /* 0x0000001e11027211 */ /* 0x002fc800078008ff */
[----:B------:R-:W-:-:S05]  /*8060*/  LEA.HI.X R3, R17, R32, R37, 0x1, P0 ;  /* 0x0000002011037211 */ /* 0x000fca00000f0c25 */
[----:B-----5:R0:W-:Y:S01]  /*8070*/  ST.E.128 desc[UR52][R2.64], R12 ;  /* 0x0000000c02007985 */ /* 0x0201e2000c101d34 */
[----:B------:R-:W-:Y:S05]  /*8080*/  BRA `(.L_x_10912) ;  /* 0x0000000800747947 */ /* 0x000fea0003800000 */
.L_x_10910:
        /* <DEDUP_REMOVED lines=11> */
[----:B------:R-:W-:-:S03]  /*8140*/  UISETP.NE.U32.AND UP1, UPT, UR6, URZ, UPT ;  /* 0x0000003f0600728c */ /* 0x000fc6000bf25070 */
[----:B------:R-:W2:Y:S01]  /*8150*/  @P2 LDG.E R6, desc[UR52][R2.64] ;  /* 0x0000003402062981 */ /* 0x000ea2000c1e1900 */
[----:B------:R-:W-:Y:S01]  /*8160*/  UISETP.NE.AND.EX UP1, UPT, UR7, URZ, UPT, UP1 ;  /* 0x0000003f0700728c */ /* 0x000fe2000bf25310 */
[----:B------:R-:W-:-:S05]  /*8170*/  IMAD.U32 R0, RZ, RZ, UR4 ;  /* 0x00000004ff007e24 */ /* 0x000fca000f8e00ff */
[----:B------:R-:W-:-:S05]  /*8180*/  PLOP3.LUT P3, PT, PT, PT, UP1, 0x80, 0x0 ;  /* 0x000000000000781c */ /* 0x000fca0003f6f018 */
[----:B------:R-:W-:-:S04]  /*8190*/  @UP1 ULEA UR6, UP2, UR45, UR6, 0x2 ;  /* 0x000000062d061291 */ /* 0x000fc8000f84103f */
[----:B------:R-:W-:Y:S02]  /*81a0*/  @UP1 ULEA.HI.X UR7, UR45, UR7, UR46, 0x2, UP2 ;  /* 0x000000072d071291 */ /* 0x000fe400090f142e */
        /* <DEDUP_REMOVED lines=17> */
.L_x_10913:
        /* <DEDUP_REMOVED lines=46> */
.L_x_10915:
[----:B------:R-:W-:Y:S05]  /*85a0*/  BSYNC B1 ;  /* 0x0000000000017941 */ /* 0x000fea0003800000 */
.L_x_10914:
[----:B0-----:R-:W0:Y:S01]  /*85b0*/  @P0 LDC R3, c[0x0][0xbf0] ;  /* 0x0002fc00ff030b82 */ /* 0x001e220000000800 */
[----:B------:R-:W-:Y:S01]  /*85c0*/  ULDC.64 UR12, c[0x0][0xaa0] ;  /* 0x0002a800000c7ab9 */ /* 0x000fe20000000a00 */
[----:B------:R-:W-:Y:S01]  /*85d0*/  IMAD.U32 R5, RZ, RZ, UR48 ;  /* 0x00000030ff057e24 */ /* 0x000fe2000f8e00ff */
[----:B------:R-:W-:Y:S01]  /*85e0*/  UIMAD UR8, UR9, UR12, URZ ;  /* 0x0000000c090872a4 */ /* 0x000fe2000f8e023f */
[----:B------:R-:W-:Y:S01]  /*85f0*/  IMAD R2, R16, 0x30, R18 ;  /* 0x0000003010027824 */ /* 0x000fe200078e0212 */
[----:B------:R-:W-:Y:S01]  /*8600*/  UIMAD.WIDE.U32 UR6, UR4, UR12, URZ ;  /* 0x0000000c040672a5 */ /* 0x000fe2000f8e003f */
[----:B------:R-:W-:Y:S01]  /*8610*/  SHF.R.S32.HI R13, RZ, 0x1f, R17 ;  /* 0x0000001fff0d7819 */ /* 0x000fe20000011411 */
        /* <DEDUP_REMOVED lines=26> */
[C---:B------:R-:W-:Y:S01]  /*87c0*/  IMAD R9, R5.reuse, UR9, R6 ;  /* 0x0000000905097c24 */ /* 0x040fe2000f8e0206 */
[----:B------:R-:W-:Y:S01]  /*87d0*/  ULDC UR4, c[0x0][0xac8] ;  /* 0x0002b20000047ab9 */ /* 0x000fe20000000800 */
[----:B------:R-:W-:-:S04]  /*87e0*/  IMAD.WIDE.U32 R2, R5, UR8, R2 ;  /* 0x0000000805027c25 */ /* 0x000fc8000f8e0002 */
[----:B------:R-:W-:Y:S02]  /*87f0*/  IMAD R4, R4, UR6, RZ ;  /* 0x0000000604047c24 */ /* 0x000fe4000f8e02ff */
[----:B------:R-:W-:Y:S02]  /*8800*/  IMAD.IADD R3, R3, 0x1, R9 ;  /* 0x0000000103037824 */ /* 0x000fe400078e0209 */
[C---:B------:R-:W-:Y:S02]  /*8810*/  IMAD R5, R7.reuse, UR7, R4 ;  /* 0x0000000707057c24 */ /* 0x040fe4000f8e0204 */
[----:B------:R-:W-:Y:S01]  /*8820*/  IMAD.WIDE.U32 R2, R7, UR6, R2 ;  /* 0x0000000607027c25 */ /* 0x000fe2000f8e0002 */
[----:B------:R-:W-:-:S03]  /*8830*/  ULDC.64 UR6, c[0x0][0xa80] ;  /* 0x0002a00000067ab9 */ /* 0x000fc60000000a00 */
[----:B------:R-:W-:Y:S01]  /*8840*/  IMAD.IADD R3, R3, 0x1, R5 ;  /* 0x0000000103037824 */ /* 0x000fe200078e0205 */
[----:B------:R-:W-:Y:S01]  /*8850*/  LEA R4, P0, R2, UR6, 0x1 ;  /* 0x0000000602047c11 */ /* 0x000fe2000f8008ff */
[----:B------:R-:W-:Y:S02]  /*8860*/  IMAD.U32 R9, RZ, RZ, UR48 ;  /* 0x00000030ff097e24 */ /* 0x000fe4000f8e00ff */
[----:B-----5:R-:W-:Y:S01]  /*8870*/  IMAD R11, R0, R11, RZ ;  /* 0x0000000b000b7224 */ /* 0x020fe200078e02ff */
[----:B------:R-:W-:Y:S01]  /*8880*/  LEA.HI.X R8, R2, UR7, R3, 0x1, P0 ;  /* 0x0000000702087c11 */ /* 0x000fe200080f0c03 */
[----:B------:R-:W0:Y:S01]  /*8890*/  SHFL.IDX PT, R6, R4, RZ, 0x181f ;  /* 0x00181fff04067589 */ /* 0x000e2200000e0000 */
[----:B------:R-:W-:Y:S01]  /*88a0*/  IMAD R30, R9, 0xc0, R18 ;  /* 0x000000c0091e7824 */ /* 0x000fe200078e0212 */
[----:B------:R-:W-:Y:S02]  /*88b0*/  ISETP.GE.AND P0, PT, R17, UR4, PT ;  /* 0x0000000411007c0c */ /* 0x000fe4000bf06270 */
[----:B------:R-:W1:Y:S01]  /*88c0*/  SHFL.IDX PT, R14, R4, 0x1, 0x181f ;  /* 0x00381f00040e7f89 */ /* 0x000e6200000e0000 */
[C---:B------:R-:W-:Y:S01]  /*88d0*/  VIADD R0, R30.reuse, 0x30 ;  /* 0x000000301e007836 */ /* 0x040fe20000000000 */
[CC--:B------:R-:W-:Y:S01]  /*88e0*/  ISETP.GE.OR P3, PT, R30.reuse, R11.reuse, P0 ;  /* 0x0000000b1e00720c */ /* 0x0c0fe20000766670 */
[C---:B------:R-:W-:Y:S01]  /*88f0*/  VIADD R2, R30.reuse, 0x60 ;  /* 0x000000601e027836 */ /* 0x040fe20000000000 */
[----:B------:R-:W2:Y:S01]  /*8900*/  SHFL.IDX PT, R24, R4, 0x2, 0x181f ;  /* 0x00581f0004187f89 */ /* 0x000ea200000e0000 */
[----:B------:R-:W-:Y:S01]  /*8910*/  VIADD R3, R30, 0x90 ;  /* 0x000000901e037836 */ /* 0x000fe20000000000 */
[----:B------:R-:W-:-:S02]  /*8920*/  ISETP.GE.OR P2, PT, R0, R11, P0 ;  /* 0x0000000b0000720c */ /* 0x000fc40000746670 */
[----:B------:R-:W3:Y:S01]  /*8930*/  SHFL.IDX PT, R10, R8, RZ, 0x181f ;  /* 0x00181fff080a7589 */ /* 0x000ee200000e0000 */
[-C--:B------:R-:W-:Y:S02]  /*8940*/  ISETP.GE.OR P1, PT, R2, R11.reuse, P0 ;  /* 0x0000000b0200720c */ /* 0x080fe40000726670 */
[----:B------:R-:W-:Y:S01]  /*8950*/  ISETP.GE.OR P0, PT, R3, R11, P0 ;  /* 0x0000000b0300720c */ /* 0x000fe20000706670 */
[----:B------:R1:W4:Y:S04]  /*8960*/  SHFL.IDX PT, R28, R4, 0x3, 0x181f ;  /* 0x00781f00041c7f89 */ /* 0x00032800000e0000 */
[----:B------:R-:W4:Y:S04]  /*8970*/  SHFL.IDX PT, R12, R8, 0x1, 0x181f ;  /* 0x00381f00080c7f89 */ /* 0x000f2800000e0000 */
[----:B------:R-:W4:Y:S01]  /*8980*/  SHFL.IDX PT, R20, R8, 0x2, 0x181f ;  /* 0x00581f0008147f89 */ /* 0x000f2200000e0000 */
[----:B0-----:R-:W-:-:S03]  /*8990*/  @!P3 LEA R2, P6, R17, R6, 0x1 ;  /* 0x000000061102b211 */ /* 0x001fc600078c08ff */
[----:B------:R4:W0:Y:S01]  /*89a0*/  SHFL.IDX PT, R26, R8, 0x3, 0x181f ;  /* 0x00781f00081a7f89 */ /* 0x00082200000e0000 */
[C---:B-1----:R-:W-:Y:S02]  /*89b0*/  @!P2 LEA R4, P5, R17.reuse, R14, 0x1 ;  /* 0x0000000e1104a211 */ /* 0x042fe400078a08ff */
[C---:B--2---:R-:W-:Y:S02]  /*89c0*/  @!P1 LEA R6, P4, R17.reuse, R24, 0x1 ;  /* 0x0000001811069211 */ /* 0x044fe400078808ff */
[C---:B---3--:R-:W-:Y:S02]  /*89d0*/  @!P3 LEA.HI.X R3, R17.reuse, R10, R13, 0x1, P6 ;  /* 0x0000000a1103b211 */ /* 0x048fe400030f0c0d */
[----:B----4-:R-:W-:-:S03]  /*89e0*/  @!P0 LEA R8, P6, R17, R28, 0x1 ;  /* 0x0000001c11088211 */ /* 0x010fc600078c08ff */
[----:B------:R2:W-:Y:S01]  /*89f0*/  @!P3 ST.E.128 desc[UR52][R2.64], RZ ;  /* 0x000000ff0200b985 */ /* 0x0005e2000c101d34 */
[C-C-:B------:R-:W-:Y:S02]  /*8a00*/  @!P2 LEA.HI.X R5, R17.reuse, R12, R13.reuse, 0x1, P5 ;  /* 0x0000000c1105a211 */ /* 0x140fe400028f0c0d */
[----:B------:R-:W-:-:S03]  /*8a10*/  @!P1 LEA.HI.X R7, R17, R20, R13, 0x1, P4 ;  /* 0x0000001411079211 */ /* 0x000fc600020f0c0d */
[----:B------:R2:W-:Y:S01]  /*8a20*/  @!P2 ST.E.128 desc[UR52][R4.64], RZ ;  /* 0x000000ff0400a985 */ /* 0x0005e2000c101d34 */
[----:B0-----:R-:W-:-:S03]  /*8a30*/  @!P0 LEA.HI.X R9, R17, R26, R13, 0x1, P6 ;  /* 0x0000001a11098211 */ /* 0x001fc600030f0c0d */
[----:B------:R2:W-:Y:S04]  /*8a40*/  @!P1 ST.E.128 desc[UR52][R6.64], RZ ;  /* 0x000000ff06009985 */ /* 0x0005e8000c101d34 */
[----:B------:R2:W-:Y:S02]  /*8a50*/  @!P0 ST.E.128 desc[UR52][R8.64], RZ ;  /* 0x000000ff08008985 */ /* 0x0005e4000c101d34 */
.L_x_10912:
[----:B------:R-:W-:Y:S05]  /*8a60*/  BSYNC B0 ;  /* 0x0000000000007941 */ /* 0x000fea0003800000 */
.L_x_10909:
[----:B------:R-:W-:Y:S02]  /*8a70*/  ULDC UR4, c[0x0][0xc3c] ;  /* 0x00030f0000047ab9 */ /* 0x000fe40000000800 */
[----:B------:R-:W-:-:S13]  /*8a80*/  ISETP.GE.AND P0, PT, R31, UR4, PT ;  /* 0x000000041f007c0c */ /* 0x000fda000bf06270 */
[----:B------:R-:W-:Y:S05]  /*8a90*/  @!P0 BRA `(.L_x_10916) ;  /* 0xffffff8000d08947 */ /* 0x000fea000383ffff */
[----:B------:R-:W-:Y:S05]  /*8aa0*/  EXIT ;  /* 0x000000000000794d */ /* 0x000fea0003800000 */
.L_x_10883:
[----:B------:R-:W-:-:S08]  /*8ab0*/  NOP ;  /* 0x0000000000007918 */ /* 0x000fd00000000000 */
[----:B------:R-:W0:-:S00]  /*8ac0*/  USETMAXREG.DEALLOC.CTAPOOL 0x20 ;  /* 0x00000020000079c8 */ /* 0x000e0000080e0500 */
[----:B0-----:R-:W2:Y:S01]  /*8ad0*/  LDL.LU R2, [R1] ;  /* 0x0000000001027983 */ /* 0x001ea20000300800 */
[----:B------:R-:W-:-:S06]  /*8ae0*/  LOP3.LUT R0, R0, 0x3, RZ, 0xc0, !PT ;  /* 0x0000000300007812 */ /* 0x000fcc00078ec0ff */
[----:B------:R-:W0:Y:S02]  /*8af0*/  SHFL.IDX PT, R0, R0, RZ, 0x1f ;  /* 0x00001fff00007589 */ /* 0x000e2400000e0000 */
[----:B0-----:R-:W-:Y:S01]  /*8b00*/  ISETP.NE.AND P0, PT, R0, RZ, PT ;  /* 0x000000ff0000720c */ /* 0x001fe20003f05270 */
[----:B------:R-:W-:Y:S01]  /*8b10*/  IMAD.MOV.U32 R0, RZ, RZ, RZ ;  /* 0x000000ffff007224 */ /* 0x000fe200078e00ff */
        /* <DEDUP_REMOVED lines=8> */
[----:B------:R-:W1:Y:S02]  /*8ba0*/  LDS.128 R24, [UR4+0x132d0] ;  /* 0x0132d004ff187984 */ /* 0x000e640008000c00 */
[----:B-1----:R-:W-:Y:S02]  /*8bb0*/  R2UR UR45, R27 ;  /* 0x000000001b2d72ca */ /* 0x002fe400000e0000 */
[----:B------:R-:W-:Y:S01]  /*8bc0*/  R2UR UR36, R26 ;  /* 0x000000001a2472ca */ /* 0x000fe200000e0000 */
[----:B------:R-:W-:Y:S06]  /*8bd0*/  BAR.ARV 0x4, 0x200 ;  /* 0x0108000000007b1d */ /* 0x000fec0000002000 */
[----:B------:R-:W-:Y:S08]  /*8be0*/  BRA `(.L_x_10918) ;  /* 0x0000000800187947 */ /* 0x000ff00003800000 */
.L_x_10917:
        /* <DEDUP_REMOVED lines=41> */
.L_x_10923:
        /* <DEDUP_REMOVED lines=14> */
.L_x_10922:
[----:B------:R-:W-:Y:S05]  /*8f60*/  BSYNC B0 ;  /* 0x0000000000007941 */ /* 0x000fea0003800000 */
.L_x_10921:
        /* <DEDUP_REMOVED lines=21> */
.L_x_10919:
        /* <DEDUP_REMOVED lines=12> */
[----:B------:R0:W1:Y:S01]  /*9180*/  F2I.FTZ.U32.TRUNC.NTZ R3, R2 ;  /* 0x0000000200037305 */ /* 0x000062000021f000 */
[----:B------:R-:W-:Y:S05]  /*9190*/  @!P0 BRA `(.L_x_10924) ;  /* 0x00000000000c8947 */ /* 0x000fea0003800000 */
[----:B------:R-:W-:-:S06]  /*91a0*/  UIADD3 UR5, UR4, -0x1, URZ ;  /* 0xffffffff04057890 */ /* 0x000fcc000fffe03f */
[----:B------:R-:W-:-:S05]  /*91b0*/  IMAD.U32 R13, RZ, RZ, UR5 ;  /* 0x00000005ff0d7e24 */ /* 0x000fca000f8e00ff */
[----:B------:R2:W3:Y:S02]  /*91c0*/  SHFL.IDX PT, R24, R6, R13, 0x1f ;  /* 0x00001f0d06187589 */ /* 0x0004e400000e0000 */
.L_x_10924:
[----:B01----:R-:W-:Y:S01]  /*91d0*/  IMAD.MOV R2, RZ, RZ, -R3 ;  /* 0x000000ffff027224 */ /* 0x003fe200078e0a03 */
[----:B------:R-:W-:Y:S01]  /*91e0*/  UIADD3 UR45, UR4, UR45, URZ ;  /* 0x0000002d042d7290 */ /* 0x000fe2000fffe03f */
[----:B---3--:R-:W-:Y:S02]  /*91f0*/  IMAD R24, R24, R11, R9 ;  /* 0x0000000b18187224 */ /* 0x008fe400078e0209 */
[----:B------:R-:W-:Y:S01]  /*9200*/  IMAD.MOV.U32 R11, RZ, RZ, R2 ;  /* 0x000000ffff0b7224 */ /* 0x000fe200078e0002 */
[----:B------:R-:W-:Y:S01]  /*9210*/  IABS R2, R0 ;  /* 0x0000000000027213 */ /* 0x000fe20000000000 */
[----:B------:R-:W-:Y:S02]  /*9220*/  IMAD.IADD R9, R7, 0x1, -R24 ;  /* 0x0000000107097824 */ /* 0x000fe400078e0a18 */
[----:B------:R-:W-:Y:S02]  /*9230*/  IMAD R7, R11, R4, RZ ;  /* 0x000000040b077224 */ /* 0x000fe400078e02ff */
[----:B------:R-:W-:Y:S01]  /*9240*/  IMAD.MOV R8, RZ, RZ, -R2 ;  /* 0x000000ffff087224 */ /* 0x000fe200078e0a02 */
[----:B--2---:R-:W-:Y:S01]  /*9250*/  IABS R6, R9 ;  /* 0x0000000900067213 */ /* 0x004fe20000000000 */
        /* <DEDUP_REMOVED lines=18> */
[----:B------:R-:W-:Y:S01]  /*9380*/  IMAD R25, R0, R25, R9 ;  /* 0x0000001900197224 */ /* 0x000fe200078e0209 */
[----:B------:R-:W-:Y:S09]  /*9390*/  BRA `(.L_x_10925) ;  /* 0x00000000000c7947 */ /* 0x000ff20003800000 */
.L_x_10920:
[----:B------:R-:W-:Y:S01]  /*93a0*/  IMAD.MOV.U32 R24, RZ, RZ, R7 ;  /* 0x000000ffff187224 */ /* 0x000fe200078e0007 */
[----:B------:R-:W-:Y:S01]  /*93b0*/  UMOV UR36, URZ ;  /* 0x0000003f00247c82 */ /* 0x000fe20008000000 */
[----:B------:R-:W-:-:S07]  /*93c0*/  IMAD.MOV.U32 R25, RZ, RZ, RZ ;  /* 0x000000ffff197224 */ /* 0x000fce00078e00ff */
.L_x_10925:
[----:B------:R-:W-:Y:S01]  /*93d0*/  ISETP.NE.AND P0, PT, R5, RZ, PT ;  /* 0x000000ff0500720c */ /* 0x000fe20003f05270 */
[----:B------:R-:W-:Y:S02]  /*93e0*/  IMAD.U32 R26, RZ, RZ, UR36 ;  /* 0x00000024ff1a7e24 */ /* 0x000fe4000f8e00ff */
[----:B------:R-:W-:-:S10]  /*93f0*/  IMAD.U32 R27, RZ, RZ, UR45 ;  /* 0x0000002dff1b7e24 */ /* 0x000fd4000f8e00ff */
[----:B------:R-:W0:Y:S01]  /*9400*/  @!P0 S2R R3, SR_CgaCtaId ;  /* 0x0000000000038919 */ /* 0x000e220000008800 */
[----:B------:R-:W-:-:S04]  /*9410*/  @!P0 MOV R0, 0x400 ;  /* 0x0000040000008802 */ /* 0x000fc80000000f00 */
[----:B0-----:R-:W-:-:S05]  /*9420*/  @!P0 LEA R0, R3, R0, 0x18 ;  /* 0x0000000003008211 */ /* 0x001fca00078ec0ff */
[----:B------:R1:W-:Y:S01]  /*9430*/  @!P0 STS.128 [R0+0x132d0], R24 ;  /* 0x0132d01800008388 */ /* 0x0003e20000000c00 */
[----:B------:R-:W-:Y:S06]  /*9440*/  BAR.ARV 0x5, 0x200 ;  /* 0x0148000000007b1d */ /* 0x000fec0000002000 */
.L_x_10918:
        /* <DEDUP_REMOVED lines=9> */
[----:B------:R-:W-:Y:S01]  /*94e0*/  UMOV UR4, 0x400 ;  /* 0x0000040000047882 */ /* 0x000fe20000000000 */
[----:B------:R-:W-:Y:S01]  /*94f0*/  IMAD.MOV.U32 R19, RZ, RZ, 0x1 ;  /* 0x00000001ff137424 */ /* 0x000fe200078e00ff */
[----:B------:R4:W-:Y:S01]  /*9500*/  STL [R1+0x8], RZ ;  /* 0x000008ff01007387 */ /* 0x0009e20000100800 */
[----:B------:R-:W-:Y:S01]  /*9510*/  IMAD.MOV.U32 R18, RZ, RZ, RZ ;  /* 0x000000ffff127224 */ /* 0x000fe200078e00ff */
[----:B------:R-:W-:Y:S02]  /*9520*/  ULOP3.LUT UR38, UR40, 0x1, URZ, 0xfc, !UPT ;  /* 0x0000000128267892 */ /* 0x000fe4000f8efc3f */
[----:B------:R-:W-:Y:S01]  /*9530*/  ULOP3.LUT UR44, UR40, 0x2, URZ, 0xfc, !UPT ;  /* 0x00000002282c7892 */ /* 0x000fe2000f8efc3f */
[----:B------:R-:W-:Y:S01]  /*9540*/  ULDC UR43, c[0x0][0xc] ;  /* 0x00000300002b7ab9 */ /* 0x000fe20000000800 */
[----:B------:R-:W-:Y:S01]  /*9550*/  ULDC.64 UR50, c[0x0][0x198] ;  /* 0x0000660000327ab9 */ /* 0x000fe20000000a00 */
[----:B---3--:R-:W-:-:S06]  /*9560*/  ULEA UR4, UR5, UR4, 0x18 ;  /* 0x0000000405047291 */ /* 0x008fcc000f8ec03f */
[----:B------:R-:W-:Y:S01]  /*9570*/  IMAD.U32 R16, RZ, RZ, UR4 ;  /* 0x00000004ff107e24 */ /* 0x000fe2000f8e00ff */
[C---:B--2---:R-:W-:Y:S01]  /*9580*/  LOP3.LUT R10, R11.reuse, 0x7f, RZ, 0xc0, !PT ;  /* 0x0000007f0b0a7812 */ /* 0x044fe200078ec0ff */
[C---:B------:R-:W-:Y:S01]  /*9590*/  IMAD.SHL.U32 R29, R11.reuse, 0x40, RZ ;  /* 0x000000400b1d7824 */ /* 0x040fe200078e00ff */
[----:B------:R-:W-:Y:S01]  /*95a0*/  SHF.R.U32.HI R3, RZ, 0x1, R11 ;  /* 0x00000001ff037819 */ /* 0x000fe2000001160b */
[----:B0-----:R-:W-:Y:S02]  /*95b0*/  IMAD.SHL.U32 R2, R11, 0x10, RZ ;  /* 0x000000100b027824 */ /* 0x001fe400078e00ff */
[----:B------:R-:W-:Y:S01]  /*95c0*/  IMAD.SHL.U32 R6, R10, 0x10, RZ ;  /* 0x000000100a067824 */ /* 0x000fe200078e00ff */
[----:B------:R-:W-:Y:S01]  /*95d0*/  LOP3.LUT R4, R29, 0x180, RZ, 0xc0, !PT ;  /* 0x000001801d047812 */ /* 0x000fe200078ec0ff */
[C---:B------:R-:W-:Y:S01]  /*95e0*/  IMAD.SHL.U32 R8, R11.reuse, 0x2, RZ ;  /* 0x000000020b087824 */ /* 0x040fe200078e00ff */
[----:B------:R-:W-:Y:S01]  /*95f0*/  LOP3.LUT R5, R2, 0x1b0, RZ, 0xc0, !PT ;  /* 0x000001b002057812 */ /* 0x000fe200078ec0ff */
[----:B-1----:R-:W-:Y:S01]  /*9600*/  IMAD.SHL.U32 R0, R11, 0x20, RZ ;  /* 0x000000200b007824 */ /* 0x002fe200078e00ff */
[----:B------:R-:W-:-:S02]  /*9610*/  LOP3.LUT R7, R6, 0x600, RZ, 0xc0, !PT ;  /* 0x0000060006077812 */ /* 0x000fc400078ec0ff */
[----:B------:R-:W-:Y:S01]  /*9620*/  LOP3.LUT R3, R4, 0x30, R3, 0xf8, !PT ;  /* 0x0000003004037812 */ /* 0x000fe200078ef803 */
[----:B------:R-:W-:Y:S01]  /*9630*/  IMAD.SHL.U32 R4, R11, 0x8, RZ ;  /* 0x000000080b047824 */ /* 0x000fe200078e00ff */
[----:B------:R-:W-:Y:S01]  /*9640*/  LOP3.LUT R9, R5, 0x30, R8, 0x78, !PT ;  /* 0x0000003005097812 */ /* 0x000fe200078e7808 */
[----:B------:R-:W-:Y:S01]  /*9650*/  IMAD.SHL.U32 R8, R11, 0x4, RZ ;  /* 0x000000040b087824 */ /* 0x000fe200078e00ff */
[----:B------:R-:W-:Y:S02]  /*9660*/  LOP3.LUT R6, R7, 0x40, R2, 0xf8, !PT ;  /* 0x0000004007067812 */ /* 0x000fe400078ef802 */
[----:B------:R-:W-:Y:S02]  /*9670*/  LOP3.LUT R4, R3, 0x30, R4, 0x78, !PT ;  /* 0x0000003003047812 */ /* 0x000fe400078e7804 */
[----:B------:R-:W-:Y:S02]  /*9680*/  LOP3.LUT R7, R7, 0x60, R0, 0xf8, !PT ;  /* 0x0000006007077812 */ /* 0x000fe400078ef800 */
[----:B------:R-:W-:-:S02]  /*9690*/  LOP3.LUT R9, R6, R9, RZ, 0xfc, !PT ;  /* 0x0000000906097212 */ /* 0x000fc400078efcff */
[----:B------:R-:W-:Y:S02]  /*96a0*/  SHF.R.U32.HI R3, RZ, 0x2, R10 ;  /* 0x00000002ff037819 */ /* 0x000fe4000001160a */
[----:B------:R-:W-:Y:S02]  /*96b0*/  LOP3.LUT R5, R0, 0x80, RZ, 0xc0, !PT ;  /* 0x0000008000057812 */ /* 0x000fe400078ec0ff */
[--C-:B------:R-:W-:Y:S02]  /*96c0*/  LOP3.LUT R28, R7, 0x100, R0.reuse, 0xf8, !PT ;  /* 0x00000100071c7812 */ /* 0x100fe400078ef800 */
[----:B------:R-:W-:Y:S01]  /*96d0*/  LOP3.LUT R2, R3, 0x60, R0, 0xf8, !PT ;  /* 0x0000006003027812 */ /* 0x000fe200078ef800 */
[----:B------:R-:W-:Y:S01]  /*96e0*/  IMAD.IADD R0, R16, 0x1, R9 ;  /* 0x0000000110007824 */ /* 0x000fe200078e0209 */
[----:B------:R-:W-:Y:S02]  /*96f0*/  LOP3.LUT R5, R5, 0x10, R11, 0xf8, !PT ;  /* 0x0000001005057812 */ /* 0x000fe400078ef80b */
[----:B------:R-:W-:-:S02]  /*9700*/  LOP3.LUT R29, R4, 0x640, R29, 0xf8, !PT ;  /* 0x00000640041d7812 */ /* 0x000fc400078ef81d */
[----:B------:R4:W-:Y:S01]  /*9710*/  STL [R1+0x4], R0 ;  /* 0x0000040001007387 */ /* 0x0009e20000100800 */
[----:B------:R-:W-:-:S04]  /*9720*/  LOP3.LUT R5, R5, 0x10, R8, 0x78, !PT ;  /* 0x0000001005057812 */ /* 0x000fc800078e7808 */
[----:B------:R-:W-:-:S07]  /*9730*/  LOP3.LUT R28, R28, R5, RZ, 0xfc, !PT ;  /* 0x000000051c1c7212 */ /* 0x000fce00078efcff */
.L_x_10993:
[----:B------:R-:W-:Y:S01]  /*9740*/  ULDC.64 UR4, c[0x0][0xc88] ;  /* 0x0003220000047ab9 */ /* 0x000fe20000000a00 */
[----:B------:R-:W-:Y:S01]  /*9750*/  ULDC.64 UR8, c[0x0][0xa00] ;  /* 0x0002800000087ab9 */ /* 0x000fe20000000a00 */
[----:B------:R-:W-:Y:S01]  /*9760*/  UIMAD.WIDE UR4, UR45, 0x4, UR4 ;  /* 0x000000042d0478a5 */ /* 0x000fe2000f8e0204 */
[----:B------:R-:W-:-:S05]  /*9770*/  ULDC.64 UR10, c[0x0][0xa08] ;  /* 0x00028200000a7ab9 */ /* 0x000fca0000000a00 */
[----:B------:R-:W-:Y:S02]  /*9780*/  IMAD.U32 R2, RZ, RZ, UR4 ;  /* 0x00000004ff027e24 */ /* 0x000fe4000f8e00ff */
[----:B0-----:R-:W-:Y:S01]  /*9790*/  IMAD.U32 R3, RZ, RZ, UR5 ;  /* 0x00000005ff037e24 */ /* 0x001fe2000f8e00ff */
[----:B------:R-:W-:-:S04]  /*97a0*/  ULDC.64 UR4, c[0x0][0xa28] ;  /* 0x00028a0000047ab9 */ /* 0x000fc80000000a00 */
[----:B------:R-:W2:Y:S01]  /*97b0*/  LDG.E R2, desc[UR52][R2.64] ;  /* 0x0000003402027981 */ /* 0x000ea2000c1e1900 */
[----:B------:R-:W-:Y:S01]  /*97c0*/  UISETP.NE.U32.AND UP0, UPT, UR4, URZ, UPT ;  /* 0x0000003f0400728c */ /* 0x000fe2000bf05070 */
[----:B------:R-:W-:Y:S02]  /*97d0*/  ISETP.NE.U32.AND P0, PT, RZ, UR8, PT ;  /* 0x00000008ff007c0c */ /* 0x000fe4000bf05070 */
[----:B------:R-:W-:Y:S01]  /*97e0*/  ISETP.NE.U32.AND P1, PT, RZ, UR10, PT ;  /* 0x0000000aff007c0c */ /* 0x000fe2000bf25070 */
[----:B------:R-:W-:Y:S01]  /*97f0*/  UISETP.NE.AND.EX UP0, UPT, UR5, URZ, UPT, UP0 ;  /* 0x0000003f0500728c */ /* 0x000fe2000bf05300 */
[----:B------:R-:W-:Y:S02]  /*9800*/  ISETP.NE.AND.EX P0, PT, RZ, UR9, PT, P0 ;  /* 0x00000009ff007c0c */ /* 0x000fe4000bf05300 */
[----:B------:R-:W-:-:S03]  /*9810*/  ISETP.NE.AND.EX P1, PT, RZ, UR11, PT, P1 ;  /* 0x0000000bff007c0c */ /* 0x000fc6000bf25310 */
[----:B------:R-:W-:Y:S02]  /*9820*/  PLOP3.LUT P2, PT, PT, PT, UP0, 0x80, 0x0 ;  /* 0x000000000000781c */ /* 0x000fe40003f4f008 */
[----:B--2---:R-:W-:-:S13]  /*9830*/  R2UR UR46, R2 ;  /* 0x00000000022e72ca */ /* 0x004fda00000e0000 */
[----:B------:R-:W-:Y:S02]  /*9840*/  USHF.R.S32.HI UR47, URZ, 0x1f, UR46 ;  /* 0x0000001f3f2f7899 */ /* 0x000fe4000801142e */
[----:B------:R-:W-:Y:S02]  /*9850*/  @UP0 ULEA UR4, UP1, UR46, UR4, 0x2 ;  /* 0x000000042e040291 */ /* 0x000fe4000f82103f */
[----:B------:R-:W-:Y:S02]  /*9860*/  USHF.L.U32 UR48, UR46, 0x2, URZ ;  /* 0x000000022e307899 */ /* 0x000fe4000800063f */
[----:B------:R-:W-:Y:S02]  /*9870*/  @UP0 ULEA.HI.X UR5, UR46, UR5, UR47, 0x2, UP1 ;  /* 0x000000052e050291 */ /* 0x000fe400088f142f */
[----:B------:R-:W-:Y:S01]  /*9880*/  USHF.L.U64.HI UR49, UR46, 0x2, UR47 ;  /* 0x000000022e317899 */ /* 0x000fe2000801022f */
[----:B------:R-:W-:Y:S01]  /*9890*/  IMAD.U32 R2, RZ, RZ, UR4 ;  /* 0x00000004ff027e24 */ /* 0x000fe2000f8e00ff */
[----:B------:R-:W-:-:S02]  /*98a0*/  UIADD3 UR6, UP0, UR48, UR8, URZ ;  /* 0x0000000830067290 */ /* 0x000fc4000ff1e03f */
[----:B------:R-:W-:Y:S01]  /*98b0*/  UIADD3 UR7, UP1, UR48, UR10, URZ ;  /* 0x0000000a30077290 */ /* 0x000fe2000ff3e03f */
[----:B------:R-:W-:Y:S01]  /*98c0*/  IMAD.U32 R3, RZ, RZ, UR5 ;  /* 0x00000005ff037e24 */ /* 0x000fe2000f8e00ff */
[----:B------:R-:W-:Y:S02]  /*98d0*/  UIADD3.X UR4, UR49, UR9, URZ, UP0, !UPT ;  /* 0x0000000931047290 */ /* 0x000fe400087fe43f */
[----:B------:R-:W-:Y:S01]  /*98e0*/  UIADD3.X UR5, UR49, UR11, URZ, UP1, !UPT ;  /* 0x0000000b31057290 */ /* 0x000fe20008ffe43f */
[----:B------:R-:W-:Y:S01]  /*98f0*/  ULDC.64 UR8, c[0x0][0xa18] ;  /* 0x0002860000087ab9 */ /* 0x000fe20000000a00 */
[----:B----4-:R0:W5:Y:S01]  /*9900*/  @P2 LDG.E R0, desc[UR52][R2.64] ;  /* 0x0000003402002981 */ /* 0x010162000c1e1900 */
[----:B------:R-:W-:Y:S01]  /*9910*/  UISETP.NE.U32.AND UP0, UPT, UR8, URZ, UPT ;  /* 0x0000003f0800728c */ /* 0x000fe2000bf05070 */
[----:B-1----:R-:W-:Y:S02]  /*9920*/  IMAD.U32 R4, RZ, RZ, UR7 ;  /* 0x00000007ff047e24 */ /* 0x002fe4000f8e00ff */
[----:B------:R-:W-:Y:S01]  /*9930*/  IMAD.U32 R5, RZ, RZ, UR5 ;  /* 0x00000005ff057e24 */ /* 0x000fe2000f8e00ff */
[----:B------:R-:W-:-:S04]  /*9940*/  UISETP.NE.AND.EX UP0, UPT, UR9, URZ, UPT, UP0 ;  /* 0x0000003f0900728c */ /* 0x000fc8000bf05300 */
[----:B------:R1:W5:Y:S01]  /*9950*/  @P1 LDG.E R9, desc[UR52][R4.64] ;  /* 0x0000003404091981 */ /* 0x000362000c1e1900 */
[----:B0-----:R-:W-:Y:S01]  /*9960*/  IMAD.U32 R3, RZ, RZ, UR4 ;  /* 0x00000004ff037e24 */ /* 0x001fe2000f8e00ff */
[----:B------:R-:W-:Y:S01]  /*9970*/  PLOP3.LUT P3, PT, PT, PT, UP0, 0x80, 0x0 ;  /* 0x000000000000781c */ /* 0x000fe20003f6f008 */
[----:B------:R-:W-:-:S04]  /*9980*/  IMAD.U32 R2, RZ, RZ, UR6 ;  /* 0x00000006ff027e24 */ /* 0x000fc8000f8e00ff */
[----:B------:R-:W-:Y:S01]  /*9990*/  @UP0 UIADD3 UR4, UP1, UR48, UR8, URZ ;  /* 0x0000000830040290 */ /* 0x000fe2000ff3e03f */
[----:B------:R1:W5:Y:S03]  /*99a0*/  @P0 LDG.E R8, desc[UR52][R2.64] ;  /* 0x0000003402080981 */ /* 0x000366000c1e1900 */
[----:B------:R-:W-:Y:S01]  /*99b0*/  @UP0 UIADD3.X UR5, UR49, UR9, URZ, UP1, !UPT ;  /* 0x0000000931050290 */ /* 0x000fe20008ffe43f */
[----:B------:R-:W-:Y:S01]  /*99c0*/  ULDC UR6, c[0x0][0x288] ;  /* 0x0000a20000067ab9 */ /* 0x000fe20000000800 */
[----:B------:R-:W-:Y:S02]  /*99d0*/  IMAD.U32 R6, RZ, RZ, UR4 ;  /* 0x00000004ff067e24 */ /* 0x000fe4000f8e00ff */
[----:B------:R-:W-:Y:S02]  /*99e0*/  IMAD.U32 R26, RZ, RZ, UR6 ;  /* 0x00000006ff1a7e24 */ /* 0x000fe4000f8e00ff */
[----:B------:R-:W-:-:S05]  /*99f0*/  IMAD.U32 R7, RZ, RZ, UR5 ;  /* 0x00000005ff077e24 */ /* 0x000fca000f8e00ff */
[----:B------:R1:W5:Y:S01]  /*9a00*/  @P3 LDG.E R26, desc[UR52][R6.64] ;  /* 0x00000034061a3981 */ /* 0x000362000c1e1900 */
[----:B------:R-:W-:Y:S05]  /*9a10*/  @P3 BRA `(.L_x_10927) ;  /* 0x0000000000103947 */ /* 0x000fea0003800000 */
[----:B------:R-:W-:Y:S05]  /*9a20*/  @!P0 BRA `(.L_x_10927) ;  /* 0x00000000000c8947 */ /* 0x000fea0003800000 */
[----:B-1----:R-:W2:Y:S04]  /*9a30*/  LDG.E R7, desc[UR52][R2.64] ;  /* 0x0000003402077981 */ /* 0x002ea8000c1e1900 */
[----:B-----5:R-:W2:Y:S02]  /*9a40*/  LDG.E R26, desc[UR52][R2.64+0x4] ;  /* 0x00000434021a7981 */ /* 0x020ea4000c1e1900 */
[----:B--2---:R-:W-:-:S07]  /*9a50*/  IMAD.IADD R26, R26, 0x1, -R7 ;  /* 0x000000011a1a7824 */ /* 0x004fce00078e0a07 */
.L_x_10927:
[----:B------:R-:W-:Y:S01]  /*9a60*/  UMOV UR54, URZ ;  /* 0x0000003f00367c82 */ /* 0x000fe20008000000 */
[----:B------:R-:W-:Y:S01]  /*9a70*/  ULDC.64 UR6, c[0x0][0xa20] ;  /* 0x0002880000067ab9 */ /* 0x000fe20000000a00 */
[----:B-----5:R-:W-:Y:S01]  /*9a80*/  @P0 R2UR UR54, R8 ;  /* 0x00000000083602ca */ /* 0x020fe200000e0000 */
[----:B------:R-:W-:Y:S01]  /*9a90*/  UMOV UR41, URZ ;  /* 0x0000003f00297c82 */ /* 0x000fe20008000000 */
[----:B------:R-:W-:Y:S01]  /*9aa0*/  ISETP.NE.U32.AND P0, PT, RZ, UR6, PT ;  /* 0x00000006ff007c0c */ /* 0x000fe2000bf05070 */
[----:B------:R-:W-:Y:S01]  /*9ab0*/  UMOV UR42, URZ ;  /* 0x0000003f002a7c82 */ /* 0x000fe20008000000 */
[----:B------:R-:W-:Y:S01]  /*9ac0*/  ULDC.64 UR4, c[0x0][0x418] ;  /* 0x0001060000047ab9 */ /* 0x000fe20000000a00 */
[----:B------:R-:W-:Y:S01]  /*9ad0*/  @P2 R2UR UR41, R0 ;  /* 0x00000000002922ca */ /* 0x000fe200000e0000 */
[----:B------:R-:W-:Y:S01]  /*9ae0*/  UISETP.NE.U32.AND UP0, UPT, UR4, URZ, UPT ;  /* 0x0000003f0400728c */ /* 0x000fe2000bf05070 */
[----:B------:R-:W-:Y:S01]  /*9af0*/  @P1 R2UR UR42, R9 ;  /* 0x00000000092a12ca */ /* 0x000fe200000e0000 */
[----:B------:R-:W-:Y:S01]  /*9b00*/  IMAD.U32 R22, RZ, RZ, UR46 ;  /* 0x0000002eff167e24 */ /* 0x000fe2000f8e00ff */
[----:B------:R-:W-:Y:S01]  /*9b10*/  ISETP.NE.AND.EX P0, PT, RZ, UR7, PT, P0 ;  /* 0x00000007ff007c0c */ /* 0x000fe2000bf05300 */
[----:B------:R-:W-:Y:S01]  /*9b20*/  UISETP.NE.AND.EX UP0, UPT, UR5, URZ, UPT, UP0 ;  /* 0x0000003f0500728c */ /* 0x000fe2000bf05300 */
[----:B------:R-:W-:-:S02]  /*9b30*/  ULDC UR4, c[0x0][0x424] ;  /* 0x0001090000047ab9 */ /* 0x000fc40000000800 */
[----:B------:R-:W-:Y:S01]  /*9b40*/  ULDC UR5, c[0x0][0x2f0] ;  /* 0x0000bc0000057ab9 */ /* 0x000fe20000000800 */
[----:B------:R-:W-:-:S04]  /*9b50*/  USEL UR4, UR4, 0x1, UP0 ;  /* 0x0000000104047887 */ /* 0x000fc80008000000 */
[----:B------:R-:W-:Y:S02]  /*9b60*/  UIMAD UR4, UR4, UR5, URZ ;  /* 0x00000005040472a4 */ /* 0x000fe4000f8e023f */
[----:B------:R-:W-:Y:S02]  /*9b70*/  UIADD3 UR42, UR42, UR41, URZ ;  /* 0x000000292a2a7290 */ /* 0x000fe4000fffe03f */
[----:B------:R-:W-:Y:S10]  /*9b80*/  @!P0 BRA `(.L_x_10928) ;  /* 0x00000000001c8947 */ /* 0x000ff40003800000 */
[----:B------:R-:W-:-:S04]  /*9b90*/  UIADD3 UR4, UP0, UR48, UR6, URZ ;  /* 0x0000000630047290 */ /* 0x000fc8000ff1e03f */
[----:B------:R-:W-:Y:S02]  /*9ba0*/  UIADD3.X UR5, UR49, UR7, URZ, UP0, !UPT ;  /* 0x0000000731057290 */ /* 0x000fe400087fe43f */
[----:B-1----:R-:W-:-:S04]  /*9bb0*/  IMAD.U32 R2, RZ, RZ, UR4 ;  /* 0x00000004ff027e24 */ /* 0x002fc8000f8e00ff */
[----:B------:R-:W-:-:S05]  /*9bc0*/  IMAD.U32 R3, RZ, RZ, UR5 ;  /* 0x00000005ff037e24 */ /* 0x000fca000f8e00ff */
[----:B------:R-:W2:Y:S02]  /*9bd0*/  LDG.E R2, desc[UR52][R2.64] ;  /* 0x0000003402027981 */ /* 0x000ea4000c1e1900 */
[----:B--2---:R-:W-:Y:S01]  /*9be0*/  R2UR UR4, R2 ;  /* 0x00000000020472ca */ /* 0x004fe200000e0000 */
[----:B------:R-:W-:-:S14]  /*9bf0*/  BRA `(.L_x_10929) ;  /* 0x0000000000187947 */ /* 0x000fdc0003800000 */
.L_x_10928:
[----:B------:R-:W-:Y:S05]  /*9c00*/  @!P1 BRA `(.L_x_10929) ;  /* 0x0000000000149947 */ /* 0x000fea0003800000 */
[----:B-1----:R-:W2:Y:S04]  /*9c10*/  LDG.E R2, desc[UR52][R4.64] ;  /* 0x0000003404027981 */ /* 0x002ea8000c1e1900 */
[----:B------:R-:W3:Y:S01]  /*9c20*/  LDG.E R0, desc[UR52][R4.64+0x4] ;  /* 0x0000043404007981 */ /* 0x000ee2000c1e1900 */
[----:B--2---:R-:W-:Y:S02]  /*9c30*/  R2UR UR5, R2 ;  /* 0x00000000020572ca */ /* 0x004fe400000e0000 */
[----:B---3--:R-:W-:-:S13]  /*9c40*/  R2UR UR4, R0 ;  /* 0x00000000000472ca */ /* 0x008fda00000e0000 */
[----:B------:R-:W-:-:S12]  /*9c50*/  UIADD3 UR4, -UR5, UR4, URZ ;  /* 0x0000000405047290 */ /* 0x000fd8000fffe13f */
.L_x_10929:
        /* <DEDUP_REMOVED lines=8> */
[----:B------:R-:W0:Y:S02]  /*9ce0*/  S2R R0, SR_TID.X ;  /* 0x0000000000007919 */ /* 0x000e240000002100 */
[----:B0-----:R-:W-:-:S04]  /*9cf0*/  LOP3.LUT R0, R0, 0x7f, RZ, 0xc0, !PT ;  /* 0x0000007f00007812 */ /* 0x001fc800078ec0ff */
[----:B------:R-:W-:-:S13]  /*9d00*/  ISETP.NE.AND P0, PT, R0, RZ, PT ;  /* 0x000000ff0000720c */ /* 0x000fda0003f05270 */
[----:B------:R-:W-:Y:S05]  /*9d10*/  @P0 BRA `(.L_x_10932) ;  /* 0x0000002800780947 */ /* 0x000fea0003800000 */
[----:B-1----:R-:W0:Y:S01]  /*9d20*/  S2R R5, SR_LANEID ;  /* 0x0000000000057919 */ /* 0x002e220000000000 */
        /* <DEDUP_REMOVED lines=10> */
[----:B0-----:R-:W-:Y:S01]  /*9dd0*/  IADD3 R24, R0, UR43, R7 ;  /* 0x0000002b00187c10 */ /* 0x001fe2000fffe007 */
[----:B------:R-:W-:Y:S06]  /*9de0*/  BRA `(.L_x_10932) ;  /* 0x0000002800447947 */ /* 0x000fec0003800000 */
.L_x_10931:
[----:B------:R-:W-:Y:S01]  /*9df0*/  VIADD R0, R16, 0xe000 ;  /* 0x0000e00010007836 */ /* 0x000fe20000000000 */
[----:B------:R-:W-:Y:S04]  /*9e00*/  BSSY B6, `(.L_x_10933) ;  /* 0x0000013000067945 */ /* 0x000fe80003800000 */
        /* <DEDUP_REMOVED lines=18> */
.L_x_10934:
[----:B------:R-:W-:Y:S05]  /*9f30*/  BSYNC B6 ;  /* 0x0000000000067941 */ /* 0x000fea0003800000 */
.L_x_10933:
[----:B------:R-:W2:Y:S01]  /*9f40*/  LDL.LU R17, [R1] ;  /* 0x0000000001117983 */ /* 0x000ea20000300800 */
[----:B------:R-:W-:Y:S01]  /*9f50*/  VIADD R0, R16, 0x6000 ;  /* 0x0000600010007836 */ /* 0x000fe20000000000 */
[----:B------:R-:W-:Y:S04]  /*9f60*/  BSSY B6, `(.L_x_10935) ;  /* 0x0000016000067945 */ /* 0x000fe80003800000 */
[----:B------:R-:W-:Y:S02]  /*9f70*/  LOP3.LUT P0, RZ, R0, 0x1bf, RZ, 0xc0, !PT ;  /* 0x000001bf00ff7812 */ /* 0x000fe4000780c0ff */
[----:B--2---:R-:W-:-:S11]  /*9f80*/  LOP3.LUT R17, R17, 0xfffffffe, RZ, 0xc0, !PT ;  /* 0xfffffffe11117812 */ /* 0x004fd600078ec0ff */
[----:B------:R-:W-:-:S05]  /*9f90*/  @P0 LOP3.LUT R17, R17, 0x1, RZ, 0xfc, !PT ;  /* 0x0000000111110812 */ /* 0x000fca00078efcff */
[----:B------:R0:W-:Y:S01]  /*9fa0*/  STL [R1], R17 ;  /* 0x0000001101007387 */ /* 0x0001e20000100800 */
        /* <DEDUP_REMOVED lines=17> */
.L_x_10936:
[----:B------:R-:W-:Y:S05]  /*a0c0*/  BSYNC B6 ;  /* 0x0000000000067941 */ /* 0x000fea0003800000 */
.L_x_10935:
        /* <DEDUP_REMOVED lines=20> */
.L_x_10938:
[----:B------:R-:W-:Y:S05]  /*a210*/  BSYNC B6 ;  /* 0x0000000000067941 */ /* 0x000fea0003800000 */
.L_x_10937:
[----:B------:R-:W-:Y:S01]  /*a220*/  IMAD.MOV.U32 R27, RZ, RZ, R17 ;  /* 0x000000ffff1b7224 */ /* 0x000fe200078e0011 */
        /* <DEDUP_REMOVED lines=19> */
.L_x_10940:
[----:B------:R-:W-:Y:S05]  /*a360*/  BSYNC B6 ;  /* 0x0000000000067941 */ /* 0x000fea0003800000 */
.L_x_10939:
[----:B------:R-:W-:Y:S02]  /*a370*/  ULDC.64 UR4, c[0x0][0x9f8] ;  /* 0x00027e0000047ab9 */ /* 0x000fe40000000a00 */
[----:B------:R-:W-:-:S04]  /*a380*/  UISETP.NE.U32.AND UP0, UPT, UR4, URZ, UPT ;  /* 0x0000003f0400728c */ /* 0x000fc8000bf05070 */
[----:B------:R-:W-:-:S06]  /*a390*/  UISETP.NE.AND.EX UP0, UPT, UR5, URZ, UPT, UP0 ;  /* 0x0000003f0500728c */ /* 0x000fcc000bf05300 */
[----:B------:R-:W-:-:S05]  /*a3a0*/  PLOP3.LUT P0, PT, PT, PT, UP0, 0x80, 0x0 ;  /* 0x000000000000781c */ /* 0x000fca0003f0f008 */
[----:B------:R-:W-:-:S04]  /*a3b0*/  @UP0 UIADD3 UR4, UP1, UR48, UR4, URZ ;  /* 0x0000000430040290 */ /* 0x000fc8000ff3e03f */
[----:B------:R-:W-:Y:S02]  /*a3c0*/  @UP0 UIADD3.X UR5, UR49, UR5, URZ, UP1, !UPT ;  /* 0x0000000531050290 */ /* 0x000fe40008ffe43f */
[----:B-1----:R-:W-:-:S04]  /*a3d0*/  IMAD.U32 R2, RZ, RZ, UR4 ;  /* 0x00000004ff027e24 */ /* 0x002fc8000f8e00ff */
[----:B------:R-:W-:Y:S01]  /*a3e0*/  IMAD.U32 R3, RZ, RZ, UR5 ;  /* 0x00000005ff037e24 */ /* 0x000fe2000f8e00ff */
[----:B0-----:R-:W0:Y:S01]  /*a3f0*/  S2R R17, SR_TID.X ;  /* 0x0000000000117919 */ /* 0x001e220000002100 */
        /* <DEDUP_REMOVED lines=12> */
.L_x_11012:
[----:B------:R-:W-:Y:S02]  /*a4c0*/  PLOP3.LUT P1, PT, PT, PT, PT, 0x8, 0x0 ;  /* 0x000000000000781c */ /* 0x000fe40003f2e170 */
[----:B------:R-:W-:Y:S02]  /*a4d0*/  LOP3.LUT R27, R27, 0xfffffffe, RZ, 0xc0, !PT ;  /* 0xfffffffe1b1b7812 */ /* 0x000fe400078ec0ff */
[----:B-1----:R-:W-:-:S09]  /*a4e0*/  ISETP.NE.AND P0, PT, R14, RZ, PT ;  /* 0x000000ff0e00720c */ /* 0x002fd20003f05270 */
[----:B------:R-:W-:-:S05]  /*a4f0*/  @P1 LOP3.LUT R27, R27, 0x1, RZ, 0xfc, !PT ;  /* 0x000000011b1b1812 */ /* 0x000fca00078efcff */
[----:B------:R1:W-:Y:S01]  /*a500*/  STL [R1], R27 ;  /* 0x0000001b01007387 */ /* 0x0003e20000100800 */
[----:B------:R-:W-:Y:S05]  /*a510*/  @P0 BRA `(.L_x_10942) ;  /* 0x0000000400580947 */ /* 0x000fea0003800000 */
[----:B------:R-:W-:-:S06]  /*a520*/  UIADD3 UR4, UR39, -0x1, URZ ;  /* 0xffffffff27047890 */ /* 0x000fcc000fffe03f */
[----:B------:R-:W-:Y:S01]  /*a530*/  IMAD.U32 R0, RZ, RZ, UR4 ;  /* 0x00000004ff007e24 */ /* 0x000fe2000f8e00ff */
[----:B------:R-:W-:-:S03]  /*a540*/  UMOV UR4, 0xffffffff ;  /* 0xffffffff00047882 */ /* 0x000fc60000000000 */
[----:B------:R-:W-:Y:S05]  /*a550*/  BRA.DIV UR4, `(.L_x_10943) ;  /* 0x0000003204607947 */ /* 0x000fea000b800000 */
[----:B------:R-:W-:-:S13]  /*a560*/  ELECT P6, URZ, PT ;  /* 0x00000000003f782f */ /* 0x000fda00038c0000 */
.L_x_11015:
[----:B------:R-:W-:Y:S05]  /*a570*/  @!P6 BRA `(.L_x_10942) ;  /* 0x000000040040e947 */ /* 0x000fea0003800000 */
[----:B------:R-:W-:-:S04]  /*a580*/  ISETP.NE.U32.AND P0, PT, R2, RZ, PT ;  /* 0x000000ff0200720c */ /* 0x000fc80003f05070 */
[----:B------:R-:W-:-:S13]  /*a590*/  ISETP.NE.AND.EX P0, PT, R3, RZ, PT, P0 ;  /* 0x000000ff0300720c */ /* 0x000fda0003f05300 */
[----:B------:R-:W-:Y:S05]  /*a5a0*/  @!P0 BRA `(.L_x_10944) ;  /* 0x0000000000488947 */ /* 0x000fea0003800000 */
[----:B------:R-:W2:Y:S01]  /*a5b0*/  LDC R7, c[0x0][0x43c] ;  /* 0x00010f00ff077b82 */ /* 0x000ea20000000800 */
[----:B------:R-:W-:Y:S01]  /*a5c0*/  IMAD.MOV.U32 R6, RZ, RZ, R0 ;  /* 0x000000ffff067224 */ /* 0x000fe200078e0000 */
[----:B------:R-:W-:Y:S02]  /*a5d0*/  ULDC.64 UR4, c[0x0][0x428] ;  /* 0x00010a0000047ab9 */ /* 0x000fe40000000a00 */
[----:B------:R-:W-:-:S04]  /*a5e0*/  IMAD R9, R23, UR4, RZ ;  /* 0x0000000417097c24 */ /* 0x000fc8000f8e02ff */
[----:B------:R-:W-:Y:S01]  /*a5f0*/  IMAD R9, R22, UR5, R9 ;  /* 0x0000000516097c24 */ /* 0x000fe2000f8e0209 */
[----:B--2---:R-:W-:-:S13]  /*a600*/  ISETP.NE.AND P0, PT, R7, 0x1, PT ;  /* 0x000000010700780c */ /* 0x004fda0003f05270 */
[----:B------:R-:W2:Y:S02]  /*a610*/  @P0 LDC.64 R4, c[0x0][0x440] ;  /* 0x00011000ff040b82 */ /* 0x000ea40000000a00 */
[----:B--2---:R-:W-:-:S05]  /*a620*/  @P0 IMAD.HI.U32 R4, R0, R4, RZ ;  /* 0x0000000400040227 */ /* 0x004fca00078e00ff */
        /* <DEDUP_REMOVED lines=10> */
.L_x_10944:
[----:B--2---:R-:W2:Y:S01]  /*a6d0*/  S2R R2, SR_TID.X ;  /* 0x0000000000027919 */ /* 0x004ea20000002100 */
[----:B------:R-:W-:Y:S01]  /*a6e0*/  IMAD R5, R18, 0x8, R16 ;  /* 0x0000000812057824 */ /* 0x000fe200078e0210 */
[----:B--2---:R-:W-:Y:S02]  /*a6f0*/  LOP3.LUT R3, R2, 0x7f, RZ, 0xc0, !PT ;  /* 0x0000007f02037812 */ /* 0x004fe400078ec0ff */
[----:B------:R-:W-:Y:S02]  /*a700*/  SHF.L.U32 R2, R19, 0x1f, RZ ;  /* 0x0000001f13027819 */ /* 0x000fe400000006ff */
[----:B------:R-:W-:Y:S02]  /*a710*/  ISETP.NE.AND P1, PT, R3, RZ, PT ;  /* 0x000000ff0300720c */ /* 0x000fe40003f25270 */
[----:B------:R-:W2:Y:S02]  /*a720*/  SYNCS.PHASECHK.TRANS64.TRYWAIT P0, [R5+URZ+0x13280], R2 ;  /* 0x01328002050075a7 */ /* 0x000ea4000800017f */
[----:B--2---:R-:W-:Y:S09]  /*a730*/  @!P0 BRA `(.L_x_10945) ;  /* 0x0000003000088947 */ /* 0x004ff20003800000 */
.L_x_11016:
        /* <DEDUP_REMOVED lines=8> */
.L_x_10946:
[----:B------:R-:W-:Y:S01]  /*a7c0*/  IMAD R4, R18, 0x2800, R16 ;  /* 0x0000280012047824 */ /* 0x000fe200078e0210 */
[----:B------:R-:W-:Y:S01]  /*a7d0*/  R2UR UR33, R5 ;  /* 0x00000000052172ca */ /* 0x000fe200000e0000 */
[----:B------:R-:W-:Y:S01]  /*a7e0*/  IMAD.MOV.U32 R3, RZ, RZ, 0xa0 ;  /* 0x000000a0ff037424 */ /* 0x000fe200078e00ff */
[----:B-----5:R-:W-:Y:S01]  /*a7f0*/  R2UR UR37, R17 ;  /* 0x00000000112572ca */ /* 0x020fe200000e0000 */
[----:B------:R-:W-:Y:S01]  /*a800*/  UIADD3 UR4, UP0, UR50, 0x470, URZ ;  /* 0x0000047032047890 */ /* 0x000fe2000ff1e03f */
[----:B------:R-:W-:Y:S01]  /*a810*/  R2UR UR32, R4 ;  /* 0x00000000042072ca */ /* 0x000fe200000e0000 */
[----:B------:R-:W-:Y:S01]  /*a820*/  IMAD R0, R0, R3, UR42 ;  /* 0x0000002a00007e24 */ /* 0x000fe2000f8e0203 */
[----:B------:R-:W-:Y:S01]  /*a830*/  UMOV UR6, 0x0 ;  /* 0x0000000000067882 */ /* 0x000fe20000000000 */
[----:B------:R-:W-:Y:S01]  /*a840*/  UIADD3.X UR5, URZ, UR51, URZ, UP0, !UPT ;  /* 0x000000333f057290 */ /* 0x000fe200087fe43f */
[----:B------:R-:W-:Y:S02]  /*a850*/  UMOV UR7, 0x14f00000 ;  /* 0x14f0000000077882 */ /* 0x000fe40000000000 */
[----:B------:R-:W-:Y:S01]  /*a860*/  R2UR UR35, R0 ;  /* 0x00000000002372ca */ /* 0x000fe200000e0000 */
[----:B------:R-:W-:-:S02]  /*a870*/  UMOV UR34, URZ ;  /* 0x0000003f00227c82 */ /* 0x000fc40008000000 */
[----:B------:R-:W-:-:S04]  /*a880*/  UIADD3 UR33, UR33, 0x13270, URZ ;  /* 0x0001327021217890 */ /* 0x000fc8000fffe03f */
[----:B------:R-:W-:-:S09]  /*a890*/  UIADD3 UR32, UR32, 0x6000, URZ ;  /* 0x0000600020207890 */ /* 0x000fd2000fffe03f */
[----:B------:R3:W-:Y:S01]  /*a8a0*/  UTMALDG.4D [UR32], [UR4], desc[UR6] ;  /* 0x00000620040075b4 */ /* 0x0007e20008019000 */
[----:B------:R-:W4:Y:S02]  /*a8b0*/  SYNCS.PHASECHK.TRANS64.TRYWAIT P0, [R5+URZ+0x13240], R2 ;  /* 0x01324002050075a7 */ /* 0x000f24000800017f */
[----:B---34-:R-:W-:Y:S05]  /*a8c0*/  @!P0 BRA `(.L_x_10947) ;  /* 0x0000002c00b88947 */ /* 0x018fea0003800000 */
.L_x_11017:
        /* <DEDUP_REMOVED lines=8> */
.L_x_10948:
[----:B--23--:R-:W2:Y:S01]  /*a950*/  LDL.LU R2, [R1] ;  /* 0x0000000001027983 */ /* 0x00cea20000300800 */
        /* <DEDUP_REMOVED lines=16> */
[----:B------:R3:W-:Y:S01]  /*aa60*/  STL [R1], R2 ;  /* 0x0000000201007387 */ /* 0x0007e20000100800 */
[----:B------:R-:W-:Y:S01]  /*aa70*/  NOP ;  /* 0x0000000000007918 */ /* 0x000fe20000000000 */
.L_x_10942:
[----:B------:R-:W-:Y:S05]  /*aa80*/  WARPSYNC.ALL ;  /* 0x0000000000007948 */ /* 0x000fea0003800000 */
[----:B------:R-:W-:Y:S01]  /*aa90*/  VIADD R0, R16, 0xb000 ;  /* 0x0000b00010007836 */ /* 0x000fe20000000000 */
        /* <DEDUP_REMOVED lines=32> */
.L_x_10950:
[----:B------:R-:W-:Y:S05]  /*aca0*/  BSYNC B6 ;  /* 0x0000000000067941 */ /* 0x000fea0003800000 */
.L_x_10949:
[----:B------:R2:W5:Y:S01]  /*acb0*/  LDL R8, [R1+0x4] ;  /* 0x0000040001087983 */ /* 0x0005620000100800 */
[----:B------:R-:W3:Y:S01]  /*acc0*/  LDC R7, c[0x0][0x448] ;  /* 0x00011200ff077b82 */ /* 0x000ee20000000800 */
[----:B------:R-:W-:Y:S01]  /*acd0*/  ULDC.64 UR8, c[0x0][0x2d8] ;  /* 0x0000b60000087ab9 */ /* 0x000fe20000000a00 */
[----:B------:R-:W0:Y:S01]  /*ace0*/  S2R R2, SR_TID.X ;  /* 0x0000000000027919 */ /* 0x000e220000002100 */
[----:B------:R-:W-:Y:S01]  /*acf0*/  UMOV UR48, UR56 ;  /* 0x0000003800307c82 */ /* 0x000fe20008000000 */
[----:B------:R-:W-:Y:S01]  /*ad00*/  ULDC.64 UR10, c[0x0][0x280] ;  /* 0x0000a000000a7ab9 */ /* 0x000fe20000000a00 */
[----:B---3--:R-:W-:Y:S01]  /*ad10*/  ISETP.NE.AND P0, PT, R7, 0x1, PT ;  /* 0x000000010700780c */ /* 0x008fe20003f05270 */
[----:B------:R-:W-:Y:S01]  /*ad20*/  UIMAD UR6, UR37, UR8, URZ ;  /* 0x00000008250672a4 */ /* 0x000fe2000f8e023f */
[C---:B0-----:R-:W-:Y:S01]  /*ad30*/  LOP3.LUT R20, R2.reuse, 0x7f, RZ, 0xc0, !PT ;  /* 0x0000007f02147812 */ /* 0x041fe200078ec0ff */
[----:B------:R-:W-:-:S10]  /*ad40*/  IMAD.SHL.U32 R2, R2, 0x20, RZ ;  /* 0x0000002002027824 */ /* 0x000fd400078e00ff */
[----:B------:R-:W0:Y:S01]  /*ad50*/  @P0 LDC R3, c[0x0][0x44c] ;  /* 0x00011300ff030b82 */ /* 0x000e220000000800 */
[----:B------:R-:W-:-:S04]  /*ad60*/  SHF.R.U32.HI R20, RZ, 0x2, R20 ;  /* 0x00000002ff147819 */ /* 0x000fc80000011614 */
[----:B------:R-:W-:-:S03]  /*ad70*/  LOP3.LUT R2, R20, 0x60, R2, 0xf8, !PT ;  /* 0x0000006014027812 */ /* 0x000fc600078ef802 */
[----:B------:R-:W3:Y:S01]  /*ad80*/  @P0 LDC R5, c[0x0][0x450] ;  /* 0x00011400ff050b82 */ /* 0x000ee20000000800 */
[----:B------:R-:W-:Y:S01]  /*ad90*/  UIMAD.WIDE.U32 UR4, UR36, UR8, UR48 ;  /* 0x00000008240472a5 */ /* 0x000fe2000f8e0030 */
[----:B------:R-:W-:Y:S01]  /*ada0*/  IMAD R6, R25, 0xc0, R2 ;  /* 0x000000c019067824 */ /* 0x000fe200078e0202 */
[----:B------:R-:W-:-:S03]  /*adb0*/  UIMAD UR6, UR36, UR9, UR6 ;  /* 0x00000009240672a4 */ /* 0x000fc6000f8e0206 */
[----:B------:R-:W-:Y:S01]  /*adc0*/  ULDC.64 UR8, c[0x0][0x2e0] ;  /* 0x0000b80000087ab9 */ /* 0x000fe20000000a00 */
[----:B------:R-:W-:Y:S01]  /*add0*/  UIADD3 UR5, UR5, UR6, URZ ;  /* 0x0000000605057290 */ /* 0x000fe2000fffe03f */
[----:B------:R-:W4:Y:S01]  /*ade0*/  @P0 LDC R9, c[0x0][0x44c] ;  /* 0x00011300ff090b82 */ /* 0x000f220000000800 */
[----:B------:R-:W-:Y:S01]  /*adf0*/  UIMAD UR6, UR47, UR8, URZ ;  /* 0x000000082f0672a4 */ /* 0x000fe2000f8e023f */
[----:B0-----:R-:W-:-:S03]  /*ae00*/  @P0 IMAD.HI.U32 R0, R6, R3, RZ ;  /* 0x0000000306000227 */ /* 0x001fc600078e00ff */
[----:B------:R-:W-:Y:S01]  /*ae10*/  UIMAD UR6, UR46, UR9, UR6 ;  /* 0x000000092e0672a4 */ /* 0x000fe2000f8e0206 */
[----:B------:R-:W-:Y:S01]  /*ae20*/  IMAD.MOV.U32 R3, RZ, RZ, R6 ;  /* 0x000000ffff037224 */ /* 0x000fe200078e0006 */
[----:B------:R-:W-:Y:S01]  /*ae30*/  UIMAD.WIDE.U32 UR4, UR46, UR8, UR4 ;  /* 0x000000082e0472a5 */ /* 0x000fe2000f8e0004 */
[----:B---3--:R-:W-:-:S03]  /*ae40*/  @P0 SHF.R.U32.HI R3, RZ, R5, R0 ;  /* 0x00000005ff030219 */ /* 0x008fc60000011600 */
[----:B------:R-:W-:Y:S01]  /*ae50*/  UIADD3 UR5, UR5, UR6, URZ ;  /* 0x0000000605057290 */ /* 0x000fe2000fffe03f */
[----:B------:R-:W-:Y:S01]  /*ae60*/  ULDC.64 UR8, c[0x0][0x2c8] ;  /* 0x0000b20000087ab9 */ /* 0x000fe20000000a00 */
[----:B------:R-:W-:Y:S01]  /*ae70*/  SHF.R.S32.HI R0, RZ, 0x1f, R3 ;  /* 0x0000001fff007819 */ /* 0x000fe20000011403 */
[----:B------:R-:W-:-:S04]  /*ae80*/  ULDC.64 UR6, c[0x0][0x2d0] ;  /* 0x0000b40000067ab9 */ /* 0x000fc80000000a00 */
[----:B------:R-:W-:Y:S02]  /*ae90*/  IMAD R0, R0, UR6, RZ ;  /* 0x0000000600007c24 */ /* 0x000fe4000f8e02ff */
[----:B------:R-:W-:Y:S02]  /*aea0*/  IMAD.U32 R4, RZ, RZ, UR6 ;  /* 0x00000006ff047e24 */ /* 0x000fe4000f8e00ff */
[C---:B------:R-:W-:Y:S02]  /*aeb0*/  IMAD R5, R3.reuse, UR7, R0 ;  /* 0x0000000703057c24 */ /* 0x040fe4000f8e0200 */
[----:B------:R-:W-:Y:S02]  /*aec0*/  IMAD.MOV R0, RZ, RZ, -R3 ;  /* 0x000000ffff007224 */ /* 0x000fe400078e0a03 */
[----:B------:R-:W-:-:S04]  /*aed0*/  IMAD.WIDE.U32 R2, R3, R4, UR4 ;  /* 0x0000000403027e25 */ /* 0x000fc8000f8e0004 */
[----:B------:R-:W-:Y:S02]  /*aee0*/  IMAD R0, R7, R0, R6 ;  /* 0x0000000007007224 */ /* 0x000fe400078e0206 */
[----:B------:R-:W-:-:S03]  /*aef0*/  IMAD.IADD R3, R3, 0x1, R5 ;  /* 0x0000000103037824 */ /* 0x000fc600078e0205 */
[----:B------:R-:W-:Y:S01]  /*af00*/  SHF.R.S32.HI R5, RZ, 0x1f, R0 ;  /* 0x0000001fff057819 */ /* 0x000fe20000011400 */
[----:B------:R-:W-:-:S04]  /*af10*/  IMAD.WIDE.U32 R2, R0, UR8, R2 ;  /* 0x0000000800027c25 */ /* 0x000fc8000f8e0002 */
[----:B------:R-:W-:-:S04]  /*af20*/  IMAD R5, R5, UR8, RZ ;  /* 0x0000000805057c24 */ /* 0x000fc8000f8e02ff */
[----:B------:R-:W-:Y:S01]  /*af30*/  IMAD R5, R0, UR9, R5 ;  /* 0x0000000900057c24 */ /* 0x000fe2000f8e0205 */
[----:B------:R-:W-:Y:S02]  /*af40*/  IADD3 R0, P1, R2, UR10, RZ ;  /* 0x0000000a02007c10 */ /* 0x000fe4000ff3e0ff */
[----:B------:R-:W0:Y:S01]  /*af50*/  @P0 LDC R2, c[0x0][0x450] ;  /* 0x00011400ff020b82 */ /* 0x000e220000000800 */
[----:B------:R-:W-:Y:S01]  /*af60*/  VIADD R6, R6, 0x80 ;  /* 0x0000008006067836 */ /* 0x000fe20000000000 */
[----:B------:R-:W3:Y:S03]  /*af70*/  S2R R20, SR_TID.X ;  /* 0x0000000000147919 */ /* 0x000ee60000002100 */
[----:B----4-:R-:W-:Y:S01]  /*af80*/  @P0 IMAD.HI.U32 R9, R6, R9, RZ ;  /* 0x0000000906090227 */ /* 0x010fe200078e00ff */
[----:B------:R-:W-:-:S03]  /*af90*/  IADD3.X R5, R3, UR11, R5, P1, !PT ;  /* 0x0000000b03057c10 */ /* 0x000fc60008ffe405 */
[----:B------:R-:W-:Y:S01]  /*afa0*/  IMAD.MOV.U32 R3, RZ, RZ, R6 ;  /* 0x000000ffff037224 */ /* 0x000fe200078e0006 */
[----:B0-----:R-:W-:-:S05]  /*afb0*/  @P0 SHF.R.U32.HI R3, RZ, R2, R9 ;  /* 0x00000002ff030219 */ /* 0x001fca0000011609 */
        /* <DEDUP_REMOVED lines=11> */
[----:B---3--:R-:W-:Y:S01]  /*b070*/  IMAD.SHL.U32 R10, R20, 0x10, RZ ;  /* 0x00000010140a7824 */ /* 0x008fe200078e00ff */
[----:B------:R-:W-:Y:S01]  /*b080*/  IADD3 R4, P0, R2, UR10, RZ ;  /* 0x0000000a02047c10 */ /* 0x000fe2000ff1e0ff */
[----:B------:R-:W-:-:S03]  /*b090*/  IMAD R9, R6, UR9, R9 ;  /* 0x0000000906097c24 */ /* 0x000fc6000f8e0209 */
[----:B------:R-:W-:Y:S02]  /*b0a0*/  LOP3.LUT R10, R10, 0x30, RZ, 0xc0, !PT ;  /* 0x000000300a0a7812 */ /* 0x000fe400078ec0ff */
[----:B------:R-:W-:Y:S02]  /*b0b0*/  IADD3.X R6, R3, UR11, R9, P0, !PT ;  /* 0x0000000b03067c10 */ /* 0x000fe400087fe409 */
[----:B------:R-:W-:Y:S01]  /*b0c0*/  ISETP.GE.AND P0, PT, R10, UR4, PT ;  /* 0x000000040a007c0c */ /* 0x000fe2000bf06270 */
[----:B------:R-:W-:Y:S01]  /*b0d0*/  UMOV UR4, 0xffffffff ;  /* 0xffffffff00047882 */ /* 0x000fe20000000000 */
[----:B------:R-:W-:-:S04]  /*b0e0*/  LOP3.LUT R20, R20, 0x7f, RZ, 0xc0, !PT ;  /* 0x0000007f14147812 */ /* 0x000fc800078ec0ff */
[----:B------:R-:W-:Y:S01]  /*b0f0*/  SHF.R.U32.HI R20, RZ, 0x2, R20 ;  /* 0x00000002ff147819 */ /* 0x000fe20000011614 */
[----:B--2---:R-:W-:Y:S06]  /*b100*/  BRA.DIV UR4, `(.L_x_10951) ;  /* 0x0000002604bc7947 */ /* 0x004fec000b800000 */
[----:B------:R-:W0:Y:S01]  /*b110*/  SHFL.IDX PT, R14, R0, RZ, 0x1c1f ;  /* 0x001c1fff000e7589 */ /* 0x000e2200000e0000 */
[----:B------:R-:W-:Y:S02]  /*b120*/  IMAD R26, R26, R7, RZ ;  /* 0x000000071a1a7224 */ /* 0x000fe400078e02ff */
[----:B------:R-:W-:Y:S01]  /*b130*/  IMAD R25, R25, 0xc0, R20 ;  /* 0x000000c019197824 */ /* 0x000fe200078e0214 */
[----:B------:R-:W2:Y:S03]  /*b140*/  SHFL.IDX PT, R2, R5, RZ, 0x1c1f ;  /* 0x001c1fff05027589 */ /* 0x000ea600000e0000 */
[C---:B------:R-:W-:Y:S01]  /*b150*/  VIADD R7, R25.reuse, 0x20 ;  /* 0x0000002019077836 */ /* 0x040fe20000000000 */
[C---:B------:R-:W-:Y:S01]  /*b160*/  ISETP.GE.AND P1, PT, R25.reuse, R26, PT ;  /* 0x0000001a1900720c */ /* 0x040fe20003f26270 */
[----:B------:R-:W-:-:S12]  /*b170*/  VIADD R9, R25, 0x80 ;  /* 0x0000008019097836 */ /* 0x000fd80000000000 */
[----:B0-----:R-:W-:-:S05]  /*b180*/  @!P1 IADD3 R14, P2, R10, R14, RZ ;  /* 0x0000000e0a0e9210 */ /* 0x001fca0007f5e0ff */
[----:B--2---:R-:W-:Y:S02]  /*b190*/  @!P1 IMAD.X R3, RZ, RZ, R2, P2 ;  /* 0x000000ffff039224 */ /* 0x004fe400010e0602 */
[----:B------:R-:W-:Y:S02]  /*b1a0*/  @!P1 IMAD.MOV.U32 R2, RZ, RZ, R14 ;  /* 0x000000ffff029224 */ /* 0x000fe400078e000e */
[----:B------:R-:W0:Y:S04]  /*b1b0*/  SHFL.IDX PT, R14, R0, 0x1, 0x1c1f ;  /* 0x003c1f00000e7f89 */ /* 0x000e2800000e0000 */
[----:B-----5:R2:W-:Y:S01]  /*b1c0*/  @!P1 LDGSTS.E.BYPASS.LTC128B.128 [R8+0xb000], desc[UR52][R2.64], !P0 ;  /* 0x0b00000002089fae */ /* 0x0205e2000c101d74 */
[----:B------:R-:W-:Y:S01]  /*b1d0*/  ISETP.GE.AND P1, PT, R7, R26, PT ;  /* 0x0000001a0700720c */ /* 0x000fe20003f26270 */
[----:B------:R-:W-:-:S02]  /*b1e0*/  VIADD R7, R25, 0x40 ;  /* 0x0000004019077836 */ /* 0x000fc40000000000 */
[----:B--2---:R-:W2:Y:S10]  /*b1f0*/  SHFL.IDX PT, R2, R5, 0x1, 0x1c1f ;  /* 0x003c1f0005027f89 */ /* 0x004eb400000e0000 */
[----:B0-----:R-:W-:-:S05]  /*b200*/  @!P1 IADD3 R14, P2, R10, R14, RZ ;  /* 0x0000000e0a0e9210 */ /* 0x001fca0007f5e0ff */
[----:B--2---:R-:W-:Y:S02]  /*b210*/  @!P1 IMAD.X R3, RZ, RZ, R2, P2 ;  /* 0x000000ffff039224 */ /* 0x004fe400010e0602 */
[----:B------:R-:W-:Y:S02]  /*b220*/  @!P1 IMAD.MOV.U32 R2, RZ, RZ, R14 ;  /* 0x000000ffff029224 */ /* 0x000fe400078e000e */
[----:B------:R-:W0:Y:S04]  /*b230*/  SHFL.IDX PT, R14, R0, 0x2, 0x1c1f ;  /* 0x005c1f00000e7f89 */ /* 0x000e2800000e0000 */
[----:B------:R2:W-:Y:S01]  /*b240*/  @!P1 LDGSTS.E.BYPASS.LTC128B.128 [R8+0xb800], desc[UR52][R2.64], !P0 ;  /* 0x0b80000002089fae */ /* 0x0005e2000c101d74 */
[----:B------:R-:W-:-:S03]  /*b250*/  ISETP.GE.AND P1, PT, R7, R26, PT ;  /* 0x0000001a0700720c */ /* 0x000fc60003f26270 */
[----:B------:R-:W-:Y:S04]  /*b260*/  SHFL.IDX PT, R7, R0, 0x3, 0x1c1f ;  /* 0x007c1f0000077f89 */ /* 0x000fe800000e0000 */
[----:B------:R-:W-:Y:S04]  /*b270*/  SHFL.IDX PT, R0, R6, RZ, 0x1c1f ;  /* 0x001c1fff06007589 */ /* 0x000fe800000e0000 */
[----:B--2---:R-:W2:Y:S04]  /*b280*/  SHFL.IDX PT, R2, R5, 0x2, 0x1c1f ;  /* 0x005c1f0005027f89 */ /* 0x004ea800000e0000 */
[----:B------:R-:W3:Y:S01]  /*b290*/  SHFL.IDX PT, R5, R5, 0x3, 0x1c1f ;  /* 0x007c1f0005057f89 */ /* 0x000ee200000e0000 */
[----:B0-----:R-:W-:-:S05]  /*b2a0*/  @!P1 IADD3 R14, P2, R10, R14, RZ ;  /* 0x0000000e0a0e9210 */ /* 0x001fca0007f5e0ff */
[----:B--2---:R-:W-:Y:S01]  /*b2b0*/  @!P1 IMAD.X R3, RZ, RZ, R2, P2 ;  /* 0x000000ffff039224 */ /* 0x004fe200010e0602 */
[-C--:B------:R-:W-:Y:S01]  /*b2c0*/  ISETP.GE.AND P2, PT, R9, R26.reuse, PT ;  /* 0x0000001a0900720c */ /* 0x080fe20003f46270 */
[----:B------:R-:W-:Y:S02]  /*b2d0*/  @!P1 IMAD.MOV.U32 R2, RZ, RZ, R14 ;  /* 0x000000ffff029224 */ /* 0x000fe400078e000e */
[----:B------:R-:W-:Y:S01]  /*b2e0*/  VIADD R9, R25, 0x60 ;  /* 0x0000006019097836 */ /* 0x000fe20000000000 */
[----:B------:R-:W0:Y:S04]  /*b2f0*/  SHFL.IDX PT, R14, R4, RZ, 0x1c1f ;  /* 0x001c1fff040e7589 */ /* 0x000e2800000e0000 */
[----:B------:R2:W-:Y:S01]  /*b300*/  @!P1 LDGSTS.E.BYPASS.LTC128B.128 [R8+0xc000], desc[UR52][R2.64], !P0 ;  /* 0x0c00000002089fae */ /* 0x0005e2000c101d74 */
[----:B------:R-:W-:-:S13]  /*b310*/  ISETP.GE.AND P1, PT, R9, R26, PT ;  /* 0x0000001a0900720c */ /* 0x000fda0003f26270 */
[----:B--2---:R-:W-:-:S05]  /*b320*/  @!P1 IADD3 R2, P3, R10, R7, RZ ;  /* 0x000000070a029210 */ /* 0x004fca0007f7e0ff */
[----:B---3--:R-:W-:-:S05]  /*b330*/  @!P1 IMAD.X R3, RZ, RZ, R5, P3 ;  /* 0x000000ffff039224 */ /* 0x008fca00018e0605 */
[----:B------:R0:W-:Y:S02]  /*b340*/  @!P1 LDGSTS.E.BYPASS.LTC128B.128 [R8+0xc800], desc[UR52][R2.64], !P0 ;  /* 0x0c80000002089fae */ /* 0x0001e4000c101d74 */
[----:B0-----:R-:W-:Y:S02]  /*b350*/  @!P2 IADD3 R2, P1, R10, R14, RZ ;  /* 0x0000000e0a02a210 */ /* 0x001fe40007f3e0ff */
[----:B------:R0:W2:Y:S03]  /*b360*/  SHFL.IDX PT, R14, R4, 0x1, 0x1c1f ;  /* 0x003c1f00040e7f89 */ /* 0x0000a600000e0000 */
[----:B------:R-:W-:Y:S02]  /*b370*/  @!P2 IMAD.X R3, RZ, RZ, R0, P1 ;  /* 0x000000ffff03a224 */ /* 0x000fe400008e0600 */
[----:B------:R0:W3:Y:S04]  /*b380*/  SHFL.IDX PT, R0, R6, 0x1, 0x1c1f ;  /* 0x003c1f0006007f89 */ /* 0x0000e800000e0000 */
[----:B------:R0:W-:Y:S02]  /*b390*/  @!P2 LDGSTS.E.BYPASS.LTC128B.128 [R8+0xd000], desc[UR52][R2.64], !P0 ;  /* 0x0d0000000208afae */ /* 0x0001e4000c101d74 */
.L_x_11030:
[----:B------:R-:W-:-:S05]  /*b3a0*/  VIADD R25, R25, 0xa0 ;  /* 0x000000a019197836 */ /* 0x000fca0000000000 */
[----:B------:R-:W-:-:S13]  /*b3b0*/  ISETP.GE.AND P1, PT, R25, R26, PT ;  /* 0x0000001a1900720c */ /* 0x000fda0003f26270 */
[----:B0-2---:R-:W-:-:S05]  /*b3c0*/  @!P1 IADD3 R2, P2, R10, R14, RZ ;  /* 0x0000000e0a029210 */ /* 0x005fca0007f5e0ff */
[----:B---3--:R-:W-:-:S05]  /*b3d0*/  @!P1 IMAD.X R3, RZ, RZ, R0, P2 ;  /* 0x000000ffff039224 */ /* 0x008fca00010e0600 */
[----:B------:R-:W-:Y:S01]  /*b3e0*/  @!PT LDS RZ, [RZ] ;  /* 0x00000000fffff984 */ /* 0x000fe20000000800 */
[----:B------:R-:W-:Y:S01]  /*b3f0*/  @!PT LDS RZ, [RZ] ;  /* 0x00000000fffff984 */ /* 0x000fe20000000800 */
[----:B------:R-:W-:Y:S01]  /*b400*/  @!PT LDS RZ, [RZ] ;  /* 0x00000000fffff984 */ /* 0x000fe20000000800 */
[----:B------:R0:W-:Y:S01]  /*b410*/  @!P1 LDGSTS.E.BYPASS.LTC128B.128 [R8+0xd800], desc[UR52][R2.64], !P0 ;  /* 0x0d80000002089fae */ /* 0x0001e2000c101d74 */
[----:B------:R-:W-:Y:S01]  /*b420*/  PLOP3.LUT P0, PT, PT, PT, PT, 0x80, 0x0 ;  /* 0x000000000000781c */ /* 0x000fe20003f0f070 */
[----:B------:R-:W-:-:S12]  /*b430*/  NOP ;  /* 0x0000000000007918 */ /* 0x000fd80000000000 */
.L_x_10952:
        /* <DEDUP_REMOVED lines=17> */
[----:B0-2---:R-:W-:Y:S05]  /*b550*/  @!P0 BRA `(.L_x_10954) ;  /* 0x0000002800588947 */ /* 0x005fea0003800000 */
.L_x_11031:
[----:B------:R-:W-:Y:S05]  /*b560*/  BSYNC B0 ;  /* 0x0000000000007941 */ /* 0x000fea0003800000 */
.L_x_10953:
[----:B------:R-:W-:-:S06]  /*b570*/  UISETP.GE.AND UP0, UPT, UR41, 0xa1, UPT ;  /* 0x000000a12900788c */ /* 0x000fcc000bf06270 */
[----:B------:R-:W-:-:S13]  /*b580*/  PLOP3.LUT P0, PT, PT, PT, UP0, 0x80, 0x0 ;  /* 0x000000000000781c */ /* 0x000fda0003f0f008 */
[----:B------:R-:W-:Y:S05]  /*b590*/  @!P0 BRA `(.L_x_10955) ;  /* 0x0000000800f08947 */ /* 0x000fea0003800000 */
[----:B------:R-:W-:Y:S01]  /*b5a0*/  UIADD3 UR4, UR39, -0x2, URZ ;  /* 0xfffffffe27047890 */ /* 0x000fe2000fffe03f */
[----:B------:R-:W-:Y:S02]  /*b5b0*/  IMAD.MOV.U32 R6, RZ, RZ, R19 ;  /* 0x000000ffff067224 */ /* 0x000fe400078e0013 */
[----:B------:R-:W-:-:S03]  /*b5c0*/  IMAD.MOV.U32 R7, RZ, RZ, R18 ;  /* 0x000000ffff077224 */ /* 0x000fc600078e0012 */
[----:B------:R-:W-:-:S07]  /*b5d0*/  IMAD.U32 R0, RZ, RZ, UR4 ;  /* 0x00000004ff007e24 */ /* 0x000fce000f8e00ff */
.L_x_10975:
[----:B------:R-:W2:Y:S01]  /*b5e0*/  LDL R2, [R1] ;  /* 0x0000000001027983 */ /* 0x000ea20000100800 */
        /* <DEDUP_REMOVED lines=8> */
[----:B0-----:R-:W-:Y:S05]  /*b670*/  @!P1 BRA `(.L_x_10957) ;  /* 0x0000000400889947 */ /* 0x001fea0003800000 */
[----:B------:R-:W-:Y:S01]  /*b680*/  ULDC.64 UR4, c[0x0][0x418] ;  /* 0x0001060000047ab9 */ /* 0x000fe20000000a00 */
[----:B------:R-:W-:Y:S01]  /*b690*/  IMAD.MOV.U32 R8, RZ, RZ, R0 ;  /* 0x000000ffff087224 */ /* 0x000fe200078e0000 */
[----:B------:R-:W-:-:S04]  /*b6a0*/  ISETP.NE.U32.AND P0, PT, RZ, UR4, PT ;  /* 0x00000004ff007c0c */ /* 0x000fc8000bf05070 */
[----:B------:R-:W-:-:S13]  /*b6b0*/  ISETP.NE.AND.EX P0, PT, RZ, UR5, PT, P0 ;  /* 0x00000005ff007c0c */ /* 0x000fda000bf05300 */
[----:B------:R-:W-:Y:S05]  /*b6c0*/  @!P0 BRA `(.L_x_10958) ;  /* 0x0000000000488947 */ /* 0x000fea0003800000 */
[----:B------:R-:W2:Y:S01]  /*b6d0*/  LDC R8, c[0x0][0x43c] ;  /* 0x00010f00ff087b82 */ /* 0x000ea20000000800 */
[----:B------:R-:W-:Y:S01]  /*b6e0*/  IMAD.MOV.U32 R9, RZ, RZ, R0 ;  /* 0x000000ffff097224 */ /* 0x000fe200078e0000 */
[----:B------:R-:W-:Y:S02]  /*b6f0*/  ULDC.64 UR6, c[0x0][0x428] ;  /* 0x00010a0000067ab9 */ /* 0x000fe40000000a00 */
[----:B------:R-:W-:-:S04]  /*b700*/  IMAD R5, R23, UR6, RZ ;  /* 0x0000000617057c24 */ /* 0x000fc8000f8e02ff */
[----:B------:R-:W-:Y:S01]  /*b710*/  IMAD R5, R22, UR7, R5 ;  /* 0x0000000716057c24 */ /* 0x000fe2000f8e0205 */
[----:B--2---:R-:W-:-:S13]  /*b720*/  ISETP.NE.AND P0, PT, R8, 0x1, PT ;  /* 0x000000010800780c */ /* 0x004fda0003f05270 */
[----:B0-----:R-:W0:Y:S02]  /*b730*/  @P0 LDC.64 R2, c[0x0][0x440] ;  /* 0x00011000ff020b82 */ /* 0x001e240000000a00 */
[----:B0-----:R-:W-:-:S05]  /*b740*/  @P0 IMAD.HI.U32 R2, R0, R2, RZ ;  /* 0x0000000200020227 */ /* 0x001fca00078e00ff */
[----:B------:R-:W-:-:S04]  /*b750*/  @P0 SHF.R.U32.HI R9, RZ, R3, R2 ;  /* 0x00000003ff090219 */ /* 0x000fc80000011602 */
[--C-:B------:R-:W-:Y:S01]  /*b760*/  SHF.R.S32.HI R3, RZ, 0x1f, R9.reuse ;  /* 0x0000001fff037819 */ /* 0x100fe20000011409 */
[----:B------:R-:W-:-:S04]  /*b770*/  IMAD.MOV.U32 R2, RZ, RZ, R9 ;  /* 0x000000ffff027224 */ /* 0x000fc800078e0009 */
[----:B------:R-:W-:-:S04]  /*b780*/  IMAD.WIDE.U32 R2, R22, UR6, R2 ;  /* 0x0000000616027c25 */ /* 0x000fc8000f8e0002 */
[----:B------:R-:W-:Y:S01]  /*b790*/  IMAD.IADD R3, R5, 0x1, R3 ;  /* 0x0000000105037824 */ /* 0x000fe200078e0203 */
[----:B------:R-:W-:-:S04]  /*b7a0*/  LEA R4, P0, R2, UR4, 0x2 ;  /* 0x0000000402047c11 */ /* 0x000fc8000f8010ff */
[----:B------:R-:W-:-:S05]  /*b7b0*/  LEA.HI.X R5, R2, UR5, R3, 0x2, P0 ;  /* 0x0000000502057c11 */ /* 0x000fca00080f1403 */
[----:B------:R2:W5:Y:S01]  /*b7c0*/  LDG.E R17, desc[UR52][R4.64] ;  /* 0x0000003404117981 */ /* 0x000562000c1e1900 */
[----:B------:R-:W-:-:S04]  /*b7d0*/  IMAD.MOV R3, RZ, RZ, -R9 ;  /* 0x000000ffff037224 */ /* 0x000fc800078e0a09 */
[----:B------:R-:W-:-:S07]  /*b7e0*/  IMAD R8, R8, R3, R0 ;  /* 0x0000000308087224 */ /* 0x000fce00078e0200 */
.L_x_10958:
[----:B--2---:R-:W-:Y:S01]  /*b7f0*/  IMAD R4, R18, 0x8, R16 ;  /* 0x0000000812047824 */ /* 0x004fe200078e0210 */
[----:B0-----:R-:W-:Y:S01]  /*b800*/  SHF.L.U32 R3, R19, 0x1f, RZ ;  /* 0x0000001f13037819 */ /* 0x001fe200000006ff */
[----:B------:R-:W0:Y:S01]  /*b810*/  S2R R2, SR_TID.X ;  /* 0x0000000000027919 */ /* 0x000e220000002100 */
[----:B------:R-:W-:Y:S02]  /*b820*/  BSSY B1, `(.L_x_10959) ;  /* 0x0000005000017945 */ /* 0x000fe40003800000 */
[----:B------:R-:W2:Y:S01]  /*b830*/  SYNCS.PHASECHK.TRANS64.TRYWAIT P0, [R4+URZ+0x13280], R3 ;  /* 0x01328003040075a7 */ /* 0x000ea2000800017f */
[----:B0-----:R-:W-:-:S04]  /*b840*/  LOP3.LUT R2, R2, 0x7f, RZ, 0xc0, !PT ;  /* 0x0000007f02027812 */ /* 0x001fc800078ec0ff */
[----:B------:R-:W-:Y:S01]  /*b850*/  ISETP.NE.AND P1, PT, R2, RZ, PT ;  /* 0x000000ff0200720c */ /* 0x000fe20003f25270 */
[----:B--2---:R-:W-:-:S12]  /*b860*/  @!P0 BRA `(.L_x_10960) ;  /* 0x0000002400a88947 */ /* 0x004fd80003800000 */
.L_x_11032:
[----:B------:R-:W-:Y:S05]  /*b870*/  BSYNC B1 ;  /* 0x0000000000017941 */ /* 0x000fea0003800000 */
.L_x_10959:
[----:B------:R-:W-:Y:S04]  /*b880*/  BSSY B1, `(.L_x_10961) ;  /* 0x0000009000017945 */ /* 0x000fe80003800000 */
[----:B------:R-:W-:Y:S05]  /*b890*/  @P1 BRA `(.L_x_10962) ;  /* 0x00000000001c1947 */ /* 0x000fea0003800000 */
[----:B------:R-:W2:Y:S01]  /*b8a0*/  S2R R2, SR_TID.X ;  /* 0x0000000000027919 */ /* 0x000ea20000002100 */
[----:B------:R-:W-:-:S04]  /*b8b0*/  IMAD.MOV.U32 R5, RZ, RZ, 0x2800 ;  /* 0x00002800ff057424 */ /* 0x000fc800078e00ff */
[----:B------:R3:W-:Y:S01]  /*b8c0*/  SYNCS.ARRIVE.TRANS64 RZ, [R4+URZ+0x13270], R5 ;  /* 0x0132700504ff79a7 */ /* 0x0007e2000800003f */
[----:B--2---:R-:W-:-:S04]  /*b8d0*/  LOP3.LUT R2, R2, 0x1f, RZ, 0xc0, !PT ;  /* 0x0000001f02027812 */ /* 0x004fc800078ec0ff */
[----:B------:R-:W-:-:S13]  /*b8e0*/  ISETP.NE.AND P0, PT, R2, RZ, PT ;  /* 0x000000ff0200720c */ /* 0x000fda0003f05270 */
[----:B---3--:R-:W-:Y:S05]  /*b8f0*/  @!P0 BRA `(.L_x_10962) ;  /* 0x0000000000048947 */ /* 0x008fea0003800000 */
[----:B------:R-:W-:Y:S01]  /*b900*/  BPT.TRAP 0x1 ;  /* 0x000000040000795c */ /* 0x000fe20000300000 */
.L_x_10962:
[----:B------:R-:W-:Y:S05]  /*b910*/  BSYNC B1 ;  /* 0x0000000000017941 */ /* 0x000fea0003800000 */
.L_x_10961:
[----:B------:R-:W-:Y:S01]  /*b920*/  IMAD.MOV.U32 R10, RZ, RZ, RZ ;  /* 0x000000ffff0a7224 */ /* 0x000fe200078e00ff */
[----:B------:R-:W-:Y:S01]  /*b930*/  UIADD3 UR4, UP0, UR50, 0x470, URZ ;  /* 0x0000047032047890 */ /* 0x000fe2000ff1e03f */
[----:B------:R-:W-:Y:S01]  /*b940*/  IMAD.MOV.U32 R5, RZ, RZ, 0xa0 ;  /* 0x000000a0ff057424 */ /* 0x000fe200078e00ff */
[----:B------:R-:W-:Y:S01]  /*b950*/  PLOP3.LUT P0, PT, PT, PT, PT, 0x80, 0x0 ;  /* 0x000000000000781c */ /* 0x000fe20003f0f070 */
[----:B------:R-:W-:Y:S01]  /*b960*/  VIADD R9, R4, 0x13270 ;  /* 0x0001327004097836 */ /* 0x000fe20000000000 */
[----:B------:R-:W-:Y:S01]  /*b970*/  R2UR UR10, R10 ;  /* 0x000000000a0a72ca */ /* 0x000fe200000e0000 */
[----:B------:R-:W-:Y:S01]  /*b980*/  IMAD R5, R8, R5, UR42 ;  /* 0x0000002a08057e24 */ /* 0x000fe2000f8e0205 */
[----:B------:R-:W-:Y:S01]  /*b990*/  UIADD3.X UR5, URZ, UR51, URZ, UP0, !UPT ;  /* 0x000000333f057290 */ /* 0x000fe200087fe43f */
[----:B------:R-:W-:Y:S01]  /*b9a0*/  IMAD R8, R18, 0x2800, R16 ;  /* 0x0000280012087824 */ /* 0x000fe200078e0210 */
[----:B------:R-:W-:Y:S01]  /*b9b0*/  UMOV UR6, 0x0 ;  /* 0x0000000000067882 */ /* 0x000fe20000000000 */
[----:B------:R-:W-:-:S02]  /*b9c0*/  UMOV UR7, 0x14f00000 ;  /* 0x14f0000000077882 */ /* 0x000fc40000000000 */
[----:B------:R-:W-:-:S08]  /*b9d0*/  VIADD R2, R8, 0x6000 ;  /* 0x0000600008027836 */ /* 0x000fd00000000000 */
.L_x_10963:
        /* <DEDUP_REMOVED lines=13> */
.L_x_11033:
[----:B------:R-:W-:Y:S05]  /*bab0*/  BSYNC B1 ;  /* 0x0000000000017941 */ /* 0x000fea0003800000 */
.L_x_10964:
[----:B------:R-:W-:Y:S01]  /*bac0*/  BSSY B1, `(.L_x_10966) ;  /* 0x000000b000017945 */ /* 0x000fe20003800000 */
[----:B------:R-:W-:Y:S02]  /*bad0*/  IMAD.MOV.U32 R2, RZ, RZ, 0x0 ;  /* 0x00000000ff027424 */ /* 0x000fe400078e00ff */
[----:B0-2---:R-:W-:Y:S01]  /*bae0*/  IMAD.MOV.U32 R3, RZ, RZ, 0x14f00000 ;  /* 0x14f00000ff037424 */ /* 0x005fe200078e00ff */
        /* <DEDUP_REMOVED lines=8> */
.L_x_10967:
[----:B------:R-:W-:Y:S05]  /*bb70*/  BSYNC B1 ;  /* 0x0000000000017941 */ /* 0x000fea0003800000 */
.L_x_10966:
        /* <DEDUP_REMOVED lines=8> */
.L_x_10968:
        /* <DEDUP_REMOVED lines=10> */
.L_x_10957:
[----:B------:R-:W-:Y:S05]  /*bca0*/  BSYNC B0 ;  /* 0x0000000000007941 */ /* 0x000fea0003800000 */
.L_x_10956:
[----:B------:R-:W-:-:S06]  /*bcb0*/  UISETP.NE.AND UP0, UPT, UR38, 0x3, UPT ;  /* 0x000000032600788c */ /* 0x000fcc000bf05270 */
[----:B------:R-:W-:-:S13]  /*bcc0*/  PLOP3.LUT P0, PT, PT, PT, UP0, 0x80, 0x0 ;  /* 0x000000000000781c */ /* 0x000fda0003f0f008 */
[----:B------:R-:W-:Y:S05]  /*bcd0*/  @!P0 BRA `(.L_x_10969) ;  /* 0x0000000000048947 */ /* 0x000fea0003800000 */
[----:B------:R-:W-:Y:S01]  /*bce0*/  BPT.TRAP 0x1 ;  /* 0x000000040000795c */ /* 0x000fe20000300000 */
.L_x_10969:
        /* <DEDUP_REMOVED lines=8> */
.L_x_11034:
[----:B------:R-:W-:Y:S05]  /*bd70*/  BSYNC B0 ;  /* 0x0000000000007941 */ /* 0x000fea0003800000 */
.L_x_10970:
[----:B------:R-:W-:Y:S05]  /*bd80*/  @!P1 BRA `(.L_x_10972) ;  /* 0x0000000000049947 */ /* 0x000fea0003800000 */
[----:B------:R-:W-:Y:S01]  /*bd90*/  BPT.TRAP 0x1 ;  /* 0x000000040000795c */ /* 0x000fe20000300000 */
.L_x_10972:
[----:B0-----:R-:W-:Y:S01]  /*bda0*/  SHF.L.U32 R2, R6, 0x1f, RZ ;  /* 0x0000001f06027819 */ /* 0x001fe200000006ff */
[----:B------:R-:W-:-:S03]  /*bdb0*/  IMAD R10, R7, 0x2800, RZ ;  /* 0x00002800070a7824 */ /* 0x000fc600078e02ff */
[----:B------:R-:W0:Y:S02]  /*bdc0*/  SYNCS.PHASECHK.TRANS64.TRYWAIT P0, [R3+URZ+0x13260], R2 ;  /* 0x01326002030075a7 */ /* 0x000e24000800017f */
[----:B0-----:R-:W-:Y:S05]  /*bdd0*/  @!P0 BRA `(.L_x_10973) ;  /* 0x0000002000888947 */ /* 0x001fea0003800000 */
.L_x_11035:
[----:B------:R-:W-:Y:S01]  /*bde0*/  LOP3.LUT R5, R10, R29, RZ, 0xfc, !PT ;  /* 0x0000001d0a057212 */ /* 0x000fe200078efcff */
[----:B------:R-:W-:Y:S05]  /*bdf0*/  WARPSYNC.ALL ;  /* 0x0000000000007948 */ /* 0x000fea0003800000 */
[----:B0-----:R-:W-:-:S05]  /*be00*/  IMAD.IADD R2, R16, 0x1, R5 ;  /* 0x0000000110027824 */ /* 0x001fca00078e0205 */
[----:B------:R-:W0:Y:S02]  /*be10*/  LDSM.16.MT88.4 R4, [R2+0x6000] ;  /* 0x006000000204783b */ /* 0x000e240000004200 */
[C-C-:B0-----:R-:W-:Y:S02]  /*be20*/  PRMT R8, R4.reuse, 0x6420, R5.reuse ;  /* 0x0000642004087816 */ /* 0x141fe40000000005 */
[----:B------:R-:W-:Y:S02]  /*be30*/  PRMT R9, R4, 0x7531, R5 ;  /* 0x0000753104097816 */ /* 0x000fe40000000005 */
[----:B------:R-:W-:Y:S02]  /*be40*/  LOP3.LUT R5, R10, R28, RZ, 0xfc, !PT ;  /* 0x0000001c0a057212 */ /* 0x000fe400078efcff */
[C-C-:B------:R-:W-:Y:S02]  /*be50*/  PRMT R10, R6.reuse, 0x6420, R7.reuse ;  /* 0x00006420060a7816 */ /* 0x140fe40000000007 */
[----:B------:R-:W-:Y:S01]  /*be60*/  PRMT R11, R6, 0x7531, R7 ;  /* 0x00007531060b7816 */ /* 0x000fe20000000007 */
[----:B------:R-:W-:-:S05]  /*be70*/  IMAD.IADD R12, R16, 0x1, R5 ;  /* 0x00000001100c7824 */ /* 0x000fca00078e0205 */
[----:B------:R-:W-:Y:S04]  /*be80*/  STSM.16.M88.4 [R12+0x1000], R8 ;  /* 0x001000080c007844 */ /* 0x000fe80000000200 */
[----:B------:R-:W0:Y:S02]  /*be90*/  LDSM.16.MT88.4 R4, [R2+0x6800] ;  /* 0x006800000204783b */ /* 0x000e240000004200 */
        /* <DEDUP_REMOVED lines=31> */
.L_x_10974:
        /* <DEDUP_REMOVED lines=12> */
[----:B--2---:R-:W-:Y:S05]  /*c150*/  @P0 BRA `(.L_x_10975) ;  /* 0xfffffff400200947 */ /* 0x004fea000383ffff */
.L_x_10955:
[----:B------:R-:W2:Y:S01]  /*c160*/  S2R R2, SR_TID.X ;  /* 0x0000000000027919 */ /* 0x000ea20000002100 */
[----:B------:R-:W-:Y:S01]  /*c170*/  BSSY B0, `(.L_x_10976) ;  /* 0x0000010000007945 */ /* 0x000fe20003800000 */
[----:B--2---:R-:W-:-:S04]  /*c180*/  LOP3.LUT R2, R2, 0x7f, RZ, 0xc0, !PT ;  /* 0x0000007f02027812 */ /* 0x004fc800078ec0ff */
[----:B------:R-:W-:-:S13]  /*c190*/  ISETP.NE.AND P0, PT, R2, RZ, PT ;  /* 0x000000ff0200720c */ /* 0x000fda0003f05270 */
[----:B------:R-:W-:Y:S05]  /*c1a0*/  @P0 BRA `(.L_x_10977) ;  /* 0x0000000000300947 */ /* 0x000fea0003800000 */
[----:B------:R-:W2:Y:S01]  /*c1b0*/  S2R R5, SR_LANEID ;  /* 0x0000000000057919 */ /* 0x000ea20000000000 */
[----:B------:R-:W-:Y:S01]  /*c1c0*/  VOTEU.ANY UR4, UPT, PT ;  /* 0x0000000000047886 */ /* 0x000fe200038e0100 */
[----:B0-----:R-:W0:Y:S01]  /*c1d0*/  LDC.64 R2, c[0x0][0xc60] ;  /* 0x00031800ff027b82 */ /* 0x001e220000000a00 */
[----:B------:R-:W2:Y:S02]  /*c1e0*/  FLO.U32 R0, UR4 ;  /* 0x0000000400007d00 */ /* 0x000ea400080e0000 */
[----:B--2---:R-:W-:-:S06]  /*c1f0*/  ISETP.EQ.U32.AND P1, PT, R0, R5, PT ;  /* 0x000000050000720c */ /* 0x004fcc0003f22070 */
[----:B------:R-:W0:Y:S07]  /*c200*/  POPC R5, UR4 ;  /* 0x0000000400057d09 */ /* 0x000e2e0008000000 */
[----:B0-----:R-:W2:Y:S01]  /*c210*/  @P1 ATOMG.E.ADD.STRONG.GPU PT, R3, desc[UR52][R2.64], R5 ;  /* 0x00000005020319a8 */ /* 0x001ea200081ee1f4 */
[----:B------:R-:W0:Y:S02]  /*c220*/  S2R R4, SR_LTMASK ;  /* 0x0000000000047919 */ /* 0x000e240000003900 */
[----:B0-----:R-:W-:-:S04]  /*c230*/  LOP3.LUT R4, R4, UR4, RZ, 0xc0, !PT ;  /* 0x0000000404047c12 */ /* 0x001fc8000f8ec0ff */
[----:B------:R-:W0:Y:S01]  /*c240*/  POPC R7, R4 ;  /* 0x0000000400077309 */ /* 0x000e220000000000 */
[----:B--2---:R-:W0:Y:S02]  /*c250*/  SHFL.IDX PT, R0, R3, R0, 0x1f ;  /* 0x00001f0003007589 */ /* 0x004e2400000e0000 */
[----:B0-----:R-:W-:-:S07]  /*c260*/  IADD3 R24, R0, UR43, R7 ;  /* 0x0000002b00187c10 */ /* 0x001fce000fffe007 */
.L_x_10977:
[----:B------:R-:W-:Y:S05]  /*c270*/  BSYNC B0 ;  /* 0x0000000000007941 */ /* 0x000fea0003800000 */
.L_x_10976:
[----:B------:R-:W-:-:S06]  /*c280*/  UISETP.NE.AND UP0, UPT, UR38, 0x3, UPT ;  /* 0x000000032600788c */ /* 0x000fcc000bf05270 */
[----:B------:R-:W-:-:S13]  /*c290*/  PLOP3.LUT P1, PT, PT, PT, UP0, 0x80, 0x0 ;  /* 0x000000000000781c */ /* 0x000fda0003f2f008 */
[----:B------:R-:W-:Y:S05]  /*c2a0*/  @!P1 BRA `(.L_x_10978) ;  /* 0x0000000000049947 */ /* 0x000fea0003800000 */
[----:B------:R-:W-:Y:S01]  /*c2b0*/  BPT.TRAP 0x1 ;  /* 0x000000040000795c */ /* 0x000fe20000300000 */
.L_x_10978:
[----:B0-----:R-:W-:Y:S01]  /*c2c0*/  LOP3.LUT R3, R19, 0x1, RZ, 0x3c, !PT ;  /* 0x0000000113037812 */ /* 0x001fe200078e3cff */
[----:B------:R-:W-:Y:S01]  /*c2d0*/  IMAD R2, R18, 0x8, R16 ;  /* 0x0000000812027824 */ /* 0x000fe200078e0210 */
[----:B------:R-:W-:Y:S01]  /*c2e0*/  BSSY B0, `(.L_x_10979) ;  /* 0x0000006000007945 */ /* 0x000fe20003800000 */
[----:B------:R-:W-:Y:S01]  /*c2f0*/  IMAD.U32 R0, RZ, RZ, UR44 ;  /* 0x0000002cff007e24 */ /* 0x000fe2000f8e00ff */
[----:B------:R-:W-:-:S04]  /*c300*/  SHF.L.U32 R3, R3, 0x1f, RZ ;  /* 0x0000001f03037819 */ /* 0x000fc800000006ff */
[----:B------:R-:W0:Y:S01]  /*c310*/  SYNCS.PHASECHK.TRANS64.TRYWAIT P1, [R2+URZ+0x13270], R3 ;  /* 0x01327003020075a7 */ /* 0x000e22000802017f */
[----:B------:R-:W-:Y:S01]  /*c320*/  ISETP.NE.AND P2, PT, R0, 0x3, PT ;  /* 0x000000030000780c */ /* 0x000fe20003f45270 */
[----:B0-----:R-:W-:-:S12]  /*c330*/  @!P1 BRA `(.L_x_10980) ;  /* 0x0000001c00449947 */ /* 0x001fd80003800000 */
.L_x_11036:
[----:B------:R-:W-:Y:S05]  /*c340*/  BSYNC B0 ;  /* 0x0000000000007941 */ /* 0x000fea0003800000 */
.L_x_10979:
[----:B------:R-:W-:Y:S05]  /*c350*/  @!P2 BRA `(.L_x_10981) ;  /* 0x000000000004a947 */ /* 0x000fea0003800000 */
[----:B------:R-:W-:Y:S01]  /*c360*/  BPT.TRAP 0x1 ;  /* 0x000000040000795c */ /* 0x000fe20000300000 */
.L_x_10981:
[----:B------:R-:W-:Y:S01]  /*c370*/  SHF.L.U32 R5, R19, 0x1f, RZ ;  /* 0x0000001f13057819 */ /* 0x000fe200000006ff */
[----:B0-----:R-:W-:-:S03]  /*c380*/  IMAD R3, R18, 0x2800, RZ ;  /* 0x0000280012037824 */ /* 0x001fc600078e02ff */
[----:B------:R-:W0:Y:S02]  /*c390*/  SYNCS.PHASECHK.TRANS64.TRYWAIT P1, [R2+URZ+0x13260], R5 ;  /* 0x01326005020075a7 */ /* 0x000e24000802017f */
[----:B0-----:R-:W-:Y:S05]  /*c3a0*/  @!P1 BRA `(.L_x_10982) ;  /* 0x0000001c003c9947 */ /* 0x001fea0003800000 */
.L_x_11037:
[C---:B0-----:R-:W-:Y:S01]  /*c3b0*/  LOP3.LUT R5, R3.reuse, R29, RZ, 0xfc, !PT ;  /* 0x0000001d03057212 */ /* 0x041fe200078efcff */
[----:B------:R-:W-:Y:S05]  /*c3c0*/  WARPSYNC.ALL ;  /* 0x0000000000007948 */ /* 0x000fea0003800000 */
[----:B------:R-:W-:Y:S01]  /*c3d0*/  IMAD.IADD R0, R16, 0x1, R5 ;  /* 0x0000000110007824 */ /* 0x000fe200078e0205 */
[----:B------:R-:W-:-:S04]  /*c3e0*/  LOP3.LUT R3, R3, R28, RZ, 0xfc, !PT ;  /* 0x0000001c03037212 */ /* 0x000fc800078efcff */
[----:B------:R-:W0:Y:S01]  /*c3f0*/  LDSM.16.MT88.4 R4, [R0+0x6000] ;  /* 0x006000000004783b */ /* 0x000e220000004200 */
        /* <DEDUP_REMOVED lines=38> */
.L_x_10983:
[----:B--2---:R-:W-:Y:S01]  /*c660*/  SYNCS.ARRIVE.TRANS64.A1T0 RZ, [R2+URZ+0x13250], RZ ;  /* 0x013250ff02ff79a7 */ /* 0x004fe2000810003f */
[----:B------:R-:W-:Y:S02]  /*c670*/  @!P0 VIADD R0, R2, 0x13280 ;  /* 0x0001328002008836 */ /* 0x000fe40000000000 */
[----:B------:R-:W-:-:S03]  /*c680*/  VIADD R18, R18, 0x1 ;  /* 0x0000000112127836 */ /* 0x000fc60000000000 */
[----:B------:R-:W-:Y:S01]  /*c690*/  @!P0 PRMT R0, RZ, 0x654, R0 ;  /* 0x00000654ff008816 */ /* 0x000fe20000000000 */
[----:B------:R-:W-:Y:S06]  /*c6a0*/  BAR.SYNC.DEFER_BLOCKING 0x2, 0x80 ;  /* 0x0082000000007b1d */ /* 0x000fec0000010000 */
[----:B------:R2:W-:Y:S01]  /*c6b0*/  @!P0 SYNCS.ARRIVE.TRANS64.RED.A1T0 RZ, [R0+URZ], RZ ;  /* 0x000000ff00ff89a7 */ /* 0x0005e2000810043f */
[----:B------:R-:W-:-:S04]  /*c6c0*/  ISETP.NE.AND P0, PT, R18, 0x2, PT ;  /* 0x000000021200780c */ /* 0x000fc80003f05270 */
[----:B------:R-:W-:Y:S02]  /*c6d0*/  SEL R18, R18, RZ, P0 ;  /* 0x000000ff12127207 */ /* 0x000fe40000000000 */
[----:B--2---:R-:W-:-:S04]  /*c6e0*/  SEL R0, RZ, 0x1, P0 ;  /* 0x00000001ff007807 */ /* 0x004fc80000000000 */
[----:B------:R-:W-:-:S07]  /*c6f0*/  LOP3.LUT R19, R19, R0, RZ, 0x3c, !PT ;  /* 0x0000000013137212 */ /* 0x000fce00078e3cff */
.L_x_10932:
[----:B------:R-:W-:Y:S05]  /*c700*/  BSYNC B7 ;  /* 0x0000000000077941 */ /* 0x000fea0003800000 */
.L_x_10930:
[----:B------:R-:W2:Y:S02]  /*c710*/  LDL R0, [R1] ;  /* 0x0000000001007983 */ /* 0x000ea40000100800 */
[----:B--2---:R-:W-:-:S13]  /*c720*/  LOP3.LUT P0, RZ, R0, 0x2, RZ, 0xc0, !PT ;  /* 0x0000000200ff7812 */ /* 0x004fda000780c0ff */
[----:B------:R-:W-:Y:S05]  /*c730*/  @!P0 BRA `(.L_x_10984) ;  /* 0x0000000000288947 */ /* 0x000fea0003800000 */
[----:B------:R-:W2:Y:S08]  /*c740*/  S2UR UR5, SR_CgaCtaId ;  /* 0x00000000000579c3 */ /* 0x000eb00000008800 */
[----:B------:R-:W-:Y:S06]  /*c750*/  BAR.SYNC.DEFER_BLOCKING 0x5, 0x200 ;  /* 0x0148000000007b1d */ /* 0x000fec0000010000 */
[----:B------:R-:W-:-:S02]  /*c760*/  UMOV UR4, 0x400 ;  /* 0x0000040000047882 */ /* 0x000fc40000000000 */
[----:B--2---:R-:W-:-:S06]  /*c770*/  ULEA UR4, UR5, UR4, 0x18 ;  /* 0x0000000405047291 */ /* 0x004fcc000f8ec03f */
[----:B------:R-:W-:-:S05]  /*c780*/  IMAD.U32 R16, RZ, RZ, UR4 ;  /* 0x00000004ff107e24 */ /* 0x000fca000f8e00ff */
[----:B-1----:R-:W1:Y:S02]  /*c790*/  LDS.128 R24, [R16+0x132d0] ;  /* 0x0132d00010187984 */ /* 0x002e640000000c00 */
[----:B-1----:R-:W-:Y:S02]  /*c7a0*/  R2UR UR45, R27 ;  /* 0x000000001b2d72ca */ /* 0x002fe400000e0000 */
[----:B------:R-:W-:Y:S01]  /*c7b0*/  R2UR UR36, R26 ;  /* 0x000000001a2472ca */ /* 0x000fe200000e0000 */
[----:B------:R-:W-:Y:S06]  /*c7c0*/  BAR.ARV 0x4, 0x200 ;  /* 0x0108000000007b1d */ /* 0x000fec0000002000 */
[----:B------:R-:W-:Y:S08]  /*c7d0*/  BRA `(.L_x_10985) ;  /* 0x0000000800247947 */ /* 0x000ff00003800000 */
.L_x_10984:
[----:B------:R-:W0:Y:S01]  /*c7e0*/  S2R R0, SR_TID.X ;  /* 0x0000000000007919 */ /* 0x000e220000002100 */
[----:B------:R-:W-:Y:S01]  /*c7f0*/  ULDC UR4, c[0x0][0xc3c] ;  /* 0x00030f0000047ab9 */ /* 0x000fe20000000800 */
[----:B0-----:R-:W-:Y:S01]  /*c800*/  LOP3.LUT R8, R0, 0x1f, RZ, 0xc0, !PT ;  /* 0x0000001f00087812 */ /* 0x001fe200078ec0ff */
[----:B------:R-:W-:-:S03]  /*c810*/  IMAD.MOV.U32 R0, RZ, RZ, RZ ;  /* 0x000000ffff007224 */ /* 0x000fc600078e00ff */
[C---:B------:R-:W-:Y:S01]  /*c820*/  ISETP.NE.AND P0, PT, R8.reuse, 0x1f, PT ;  /* 0x0000001f0800780c */ /* 0x040fe20003f05270 */
[----:B-1----:R-:W-:-:S05]  /*c830*/  VIADD R5, R8, UR45 ;  /* 0x0000002d08057c36 */ /* 0x002fca0008000000 */
[----:B------:R-:W-:Y:S01]  /*c840*/  ISETP.GE.OR P1, PT, R5, UR4, !P0 ;  /* 0x0000000405007c0c */ /* 0x000fe2000c726670 */
[----:B------:R-:W-:-:S12]  /*c850*/  ULDC UR4, c[0x0][0xc3c] ;  /* 0x00030f0000047ab9 */ /* 0x000fd80000000800 */
[----:B------:R-:W0:Y:S02]  /*c860*/  @!P1 LDC.64 R2, c[0x0][0xc80] ;  /* 0x00032000ff029b82 */ /* 0x000e240000000a00 */
[----:B0-----:R-:W-:-:S05]  /*c870*/  @!P1 IMAD.WIDE R2, R5, 0x4, R2 ;  /* 0x0000000405029825 */ /* 0x001fca00078e0202 */
[----:B------:R-:W2:Y:S01]  /*c880*/  @!P1 LDG.E R0, desc[UR52][R2.64] ;  /* 0x0000003402009981 */ /* 0x000ea2000c1e1900 */
[C---:B------:R-:W-:Y:S02]  /*c890*/  ISETP.NE.AND P1, PT, R8.reuse, RZ, PT ;  /* 0x000000ff0800720c */ /* 0x040fe40003f25270 */
        /* <DEDUP_REMOVED lines=9> */
[----:B------:R-:W-:Y:S02]  /*c930*/  IMAD.IADD R4, R5, 0x1, R4 ;  /* 0x0000000105047824 */ /* 0x000fe400078e0204 */
[----:B------:R-:W-:Y:S04]  /*c940*/  SHFL.IDX PT, R5, R24, RZ, 0x1f ;  /* 0x00001fff18057589 */ /* 0x000fe800000e0000 */
[----:B------:R-:W0:Y:S02]  /*c950*/  SHFL.UP PT, R6, R4, 0x4, RZ ;  /* 0x0480000004067989 */ /* 0x000e2400000e00ff */
[----:B0-----:R-:W-:-:S05]  /*c960*/  SEL R3, R6, RZ, P3 ;  /* 0x000000ff06037207 */ /* 0x001fca0001800000 */
[----:B------:R-:W-:Y:S02]  /*c970*/  IMAD.IADD R6, R4, 0x1, R3 ;  /* 0x0000000104067824 */ /* 0x000fe400078e0203 */
[----:B------:R-:W-:Y:S04]  /*c980*/  SHFL.IDX PT, R4, R24, 0x1, 0x1f ;  /* 0x00201f0018047f89 */ /* 0x000fe800000e0000 */
        /* <DEDUP_REMOVED lines=11> */
[----:B------:R-:W-:Y:S05]  /*ca40*/  @P6 BRA `(.L_x_10986) ;  /* 0x0000000000906947 */ /* 0x000fea0003800000 */
.L_x_10990:
        /* <DEDUP_REMOVED lines=14> */
.L_x_10989:
[----:B------:R-:W-:Y:S05]  /*cb30*/  BSYNC B0 ;  /* 0x0000000000007941 */ /* 0x000fea0003800000 */
.L_x_10988:
        /* <DEDUP_REMOVED lines=21> */
.L_x_10986:
        /* <DEDUP_REMOVED lines=16> */
[----:B------:R-:W-:-:S06]  /*cd90*/  IMAD.U32 R24, RZ, RZ, UR5 ;  /* 0x00000005ff187e24 */ /* 0x000fcc000f8e00ff */
[----:B------:R2:W3:Y:S02]  /*cda0*/  SHFL.IDX PT, R24, R3, R24, 0x1f ;  /* 0x00001f1803187589 */ /* 0x0004e400000e0000 */
.L_x_10991:
[----:B-12---:R-:W-:Y:S01]  /*cdb0*/  IMAD.MOV R3, RZ, RZ, -R9 ;  /* 0x000000ffff037224 */ /* 0x006fe200078e0a09 */
[----:B------:R-:W-:Y:S01]  /*cdc0*/  UIADD3 UR45, UR4, UR45, URZ ;  /* 0x0000002d042d7290 */ /* 0x000fe2000fffe03f */
[----:B---3--:R-:W-:Y:S02]  /*cdd0*/  IMAD R24, R24, R2, R7 ;  /* 0x0000000218187224 */ /* 0x008fe400078e0207 */
[----:B------:R-:W-:Y:S02]  /*cde0*/  IMAD R6, R3, R4, RZ ;  /* 0x0000000403067224 */ /* 0x000fe400078e02ff */
[----:B------:R-:W-:Y:S02]  /*cdf0*/  IMAD.MOV.U32 R2, RZ, RZ, RZ ;  /* 0x000000ffff027224 */ /* 0x000fe400078e00ff */
[----:B------:R-:W-:Y:S02]  /*ce00*/  IMAD.MOV.U32 R3, RZ, RZ, R9 ;  /* 0x000000ffff037224 */ /* 0x000fe400078e0009 */
[----:B------:R-:W-:-:S02]  /*ce10*/  IMAD.IADD R25, R5, 0x1, -R24 ;  /* 0x0000000105197824 */ /* 0x000fc400078e0a18 */
        /* <DEDUP_REMOVED lines=18> */
[----:B------:R-:W-:Y:S01]  /*cf40*/  IMAD R25, R0, R9, R25 ;  /* 0x0000000900197224 */ /* 0x000fe200078e0219 */
[----:B------:R-:W-:Y:S09]  /*cf50*/  BRA `(.L_x_10992) ;  /* 0x0000000000107947 */ /* 0x000ff20003800000 */
.L_x_10987:
[----:B------:R-:W-:Y:S01]  /*cf60*/  IMAD.MOV.U32 R24, RZ, RZ, R5 ;  /* 0x000000ffff187224 */ /* 0x000fe200078e0005 */
[----:B------:R-:W-:Y:S01]  /*cf70*/  ULDC UR45, c[0x0][0xc3c] ;  /* 0x00030f00002d7ab9 */ /* 0x000fe20000000800 */
[----:B------:R-:W-:Y:S01]  /*cf80*/  IMAD.MOV.U32 R25, RZ, RZ, RZ ;  /* 0x000000ffff197224 */ /* 0x000fe200078e00ff */
[----:B------:R-:W-:-:S06]  /*cf90*/  UMOV UR36, URZ ;  /* 0x0000003f00247c82 */ /* 0x000fcc0008000000 */
.L_x_10992:
[----:B------:R-:W1:Y:S01]  /*cfa0*/  S2R R0, SR_TID.X ;  /* 0x0000000000007919 */ /* 0x000e620000002100 */
[----:B------:R-:W-:Y:S02]  /*cfb0*/  IMAD.U32 R6, RZ, RZ, UR36 ;  /* 0x00000024ff067e24 */ /* 0x000fe4000f8e00ff */
[----:B------:R-:W-:Y:S01]  /*cfc0*/  IMAD.U32 R7, RZ, RZ, UR45 ;  /* 0x0000002dff077e24 */ /* 0x000fe2000f8e00ff */
[----:B------:R-:W-:Y:S01]  /*cfd0*/  BAR.SYNC.DEFER_BLOCKING 0x4, 0x200 ;  /* 0x0108000000007b1d */ /* 0x000fe20000010000 */
[----:B------:R-:W-:Y:S02]  /*cfe0*/  IMAD.MOV.U32 R4, RZ, RZ, R24 ;  /* 0x000000ffff047224 */ /* 0x000fe400078e0018 */
[----:B------:R-:W-:Y:S01]  /*cff0*/  IMAD.MOV.U32 R5, RZ, RZ, R25 ;  /* 0x000000ffff057224 */ /* 0x000fe200078e0019 */
[----:B-1----:R-:W-:-:S04]  /*d000*/  LOP3.LUT R0, R0, 0x1f, RZ, 0xc0, !PT ;  /* 0x0000001f00007812 */ /* 0x002fc800078ec0ff */
[----:B------:R-:W-:-:S13]  /*d010*/  ISETP.NE.AND P0, PT, R0, RZ, PT ;  /* 0x000000ff0000720c */ /* 0x000fda0003f05270 */
[----:B------:R-:W1:Y:S01]  /*d020*/  @!P0 S2R R3, SR_CgaCtaId ;  /* 0x0000000000038919 */ /* 0x000e620000008800 */
[----:B------:R-:W-:-:S04]  /*d030*/  @!P0 MOV R0, 0x400 ;  /* 0x0000040000008802 */ /* 0x000fc80000000f00 */
[----:B-1----:R-:W-:-:S05]  /*d040*/  @!P0 LEA R16, R3, R0, 0x18 ;  /* 0x0000000003108211 */ /* 0x002fca00078ec0ff */
[----:B------:R1:W-:Y:S01]  /*d050*/  @!P0 STS.128 [R16+0x132d0], R4 ;  /* 0x0132d00410008388 */ /* 0x0003e20000000c00 */
[----:B------:R-:W-:Y:S06]  /*d060*/  BAR.ARV 0x5, 0x200 ;  /* 0x0148000000007b1d */ /* 0x000fec0000002000 */
.L_x_10985:
[----:B------:R-:W-:Y:S02]  /*d070*/  ULDC UR4, c[0x0][0xc3c] ;  /* 0x00030f0000047ab9 */ /* 0x000fe40000000800 */
[----:B------:R-:W-:-:S06]  /*d080*/  UISETP.GE.AND UP0, UPT, UR45, UR4, UPT ;  /* 0x000000042d00728c */ /* 0x000fcc000bf06270 */
[----:B------:R-:W-:-:S13]  /*d090*/  PLOP3.LUT P0, PT, PT, PT, UP0, 0x80, 0x0 ;  /* 0x000000000000781c */ /* 0x000fda0003f0f008 */
[----:B------:R-:W-:Y:S05]  /*d0a0*/  @!P0 BRA `(.L_x_10993) ;  /* 0xffffffc400a48947 */ /* 0x000fea000383ffff */
.L_x_10926:
[----:B-1----:R-:W2:Y:S01]  /*d0b0*/  LDL.LU R0, [R1+0x8] ;  /* 0x0000080001007983 */ /* 0x002ea20000300800 */
[----:B------:R-:W-:Y:S01]  /*d0c0*/  BSSY B0, `(.L_x_10994) ;  /* 0x000000b000007945 */ /* 0x000fe20003800000 */
[----:B------:R-:W1:Y:S01]  /*d0d0*/  S2R R5, SR_CgaCtaId ;  /* 0x0000000000057919 */ /* 0x000e620000008800 */
[----:B--2---:R-:W-:-:S05]  /*d0e0*/  VIADD R0, R0, 0x1 ;  /* 0x0000000100007836 */ /* 0x004fca0000000000 */
[----:B0-----:R-:W-:-:S04]  /*d0f0*/  LEA.HI R2, R0, R0, RZ, 0x1 ;  /* 0x0000000000027211 */ /* 0x001fc800078f08ff */
[----:B------:R-:W-:Y:S02]  /*d100*/  LOP3.LUT R3, R2, 0xfffffffe, RZ, 0xc0, !PT ;  /* 0xfffffffe02037812 */ /* 0x000fe400078ec0ff */
[----:B------:R-:W-:-:S03]  /*d110*/  MOV R2, 0x400 ;  /* 0x0000040000027802 */ /* 0x000fc60000000f00 */
[----:B------:R-:W-:Y:S01]  /*d120*/  IMAD.IADD R0, R0, 0x1, -R3 ;  /* 0x0000000100007824 */ /* 0x000fe200078e0a03 */
[----:B-1----:R-:W-:-:S04]  /*d130*/  LEA R7, R5, R2, 0x18 ;  /* 0x0000000205077211 */ /* 0x002fc800078ec0ff */
[----:B------:R-:W-:-:S04]  /*d140*/  SHF.L.U32 R0, R0, 0x1f, RZ ;  /* 0x0000001f00007819 */ /* 0x000fc800000006ff */
[----:B------:R-:W0:Y:S02]  /*d150*/  SYNCS.PHASECHK.TRANS64.TRYWAIT P0, [R7+URZ+0x13220], R0 ;  /* 0x01322000070075a7 */ /* 0x000e24000800017f */
[----:B0-----:R-:W-:Y:S05]  /*d160*/  @!P0 BRA `(.L_x_10995) ;  /* 0x0000000c00e08947 */ /* 0x001fea0003800000 */
.L_x_11038:
[----:B------:R-:W-:Y:S05]  /*d170*/  BSYNC B0 ;  /* 0x0000000000007941 */ /* 0x000fea0003800000 */
.L_x_10994:
[----:B------:R-:W-:-:S03]  /*d180*/  UMOV UR4, 0xffffffff ;  /* 0xffffffff00047882 */ /* 0x000fc60000000000 */
[----:B------:R-:W-:Y:S05]  /*d190*/  BRA.DIV UR4, `(.L_x_10996) ;  /* 0x0000000e04e87947 */ /* 0x000fea000b800000 */
[----:B0-----:R-:W0:Y:S02]  /*d1a0*/  S2R R0, SR_TID.X ;  /* 0x0000000000007919 */ /* 0x001e240000002100 */
[----:B0-----:R-:W-:-:S04]  /*d1b0*/  SHF.R.U32.HI R0, RZ, 0x5, R0 ;  /* 0x00000005ff007819 */ /* 0x001fc80000011600 */
[----:B------:R-:W-:-:S05]  /*d1c0*/  LOP3.LUT R0, R0, 0x3, RZ, 0xc0, !PT ;  /* 0x0000000300007812 */ /* 0x000fca00078ec0ff */
[----:B------:R0:W1:Y:S02]  /*d1d0*/  SHFL.IDX PT, R14, R0, RZ, 0x1f ;  /* 0x00001fff000e7589 */ /* 0x00006400000e0000 */
.L_x_11041:
[----:B-1----:R-:W-:Y:S01]  /*d1e0*/  ISETP.NE.AND P0, PT, R14, RZ, PT ;  /* 0x000000ff0e00720c */ /* 0x002fe20003f05270 */
[----:B------:R-:W-:-:S12]  /*d1f0*/  BSSY B0, `(.L_x_10997) ;  /* 0x000002b000007945 */ /* 0x000fd80003800000 */
[----:B------:R-:W-:Y:S05]  /*d200*/  @P0 BRA `(.L_x_10998) ;  /* 0x0000000000a40947 */ /* 0x000fea0003800000 */
[----:B------:R-:W-:-:S03]  /*d210*/  UMOV UR4, 0xffffffff ;  /* 0xffffffff00047882 */ /* 0x000fc60000000000 */
[----:B------:R-:W-:Y:S05]  /*d220*/  BRA.DIV UR4, `(.L_x_10999) ;  /* 0x0000000e04f87947 */ /* 0x000fea000b800000 */
[----:B------:R-:W-:-:S13]  /*d230*/  ELECT P6, URZ, PT ;  /* 0x00000000003f782f */ /* 0x000fda00038c0000 */
.L_x_11044:
[----:B------:R-:W-:Y:S05]  /*d240*/  @!P6 BRA `(.L_x_10998) ;  /* 0x000000000094e947 */ /* 0x000fea0003800000 */
[----:B------:R-:W-:-:S06]  /*d250*/  ULOP3.LUT UR4, UR40, 0x2, URZ, 0xfc, !UPT ;  /* 0x0000000228047892 */ /* 0x000fcc000f8efc3f */
[----:B0-----:R-:W-:-:S05]  /*d260*/  IMAD.U32 R0, RZ, RZ, UR4 ;  /* 0x00000004ff007e24 */ /* 0x001fca000f8e00ff */
[----:B------:R-:W-:-:S13]  /*d270*/  ISETP.NE.AND P0, PT, R0, 0x3, PT ;  /* 0x000000030000780c */ /* 0x000fda0003f05270 */
[----:B------:R-:W-:Y:S05]  /*d280*/  @!P0 BRA `(.L_x_11000) ;  /* 0x0000000000048947 */ /* 0x000fea0003800000 */
[----:B------:R-:W-:Y:S01]  /*d290*/  BPT.TRAP 0x1 ;  /* 0x000000040000795c */ /* 0x000fe20000300000 */
.L_x_11000:
        /* <DEDUP_REMOVED lines=12> */
.L_x_11045:
[----:B------:R-:W1:Y:S02]  /*d360*/  SYNCS.PHASECHK.TRANS64.TRYWAIT P1, [R3+URZ], R0 ;  /* 0x00000000030075a7 */ /* 0x000e64000802017f */
[----:B-1----:R-:W-:Y:S05]  /*d370*/  @!P1 BRA `(.L_x_11002) ;  /* 0x0000000c00d89947 */ /* 0x002fea0003800000 */
.L_x_11046:
[----:B------:R-:W-:Y:S05]  /*d380*/  @!P0 BRA `(.L_x_11003) ;  /* 0x0000000000048947 */ /* 0x000fea0003800000 */
[----:B------:R-:W-:Y:S01]  /*d390*/  BPT.TRAP 0x1 ;  /* 0x000000040000795c */ /* 0x000fe20000300000 */
.L_x_11003:
[----:B-1----:R-:W-:-:S04]  /*d3a0*/  IMAD R3, R18, 0x8, R7 ;  /* 0x0000000812037824 */ /* 0x002fc800078e0207 */
[----:B------:R-:W1:Y:S02]  /*d3b0*/  SYNCS.PHASECHK.TRANS64.TRYWAIT P1, [R3+URZ+0x13260], R4 ;  /* 0x01326004030075a7 */ /* 0x000e64000802017f */
[----:B-1----:R-:W-:Y:S05]  /*d3c0*/  @!P1 BRA `(.L_x_11004) ;  /* 0x0000000c00d89947 */ /* 0x002fea0003800000 */
.L_x_11047:
[----:B------:R-:W-:Y:S05]  /*d3d0*/  @!P0 BRA `(.L_x_11005) ;  /* 0x0000000000048947 */ /* 0x000fea0003800000 */
[----:B------:R-:W-:Y:S01]  /*d3e0*/  BPT.TRAP 0x1 ;  /* 0x000000040000795c */ /* 0x000fe20000300000 */
.L_x_11005:
[----:B0-----:R-:W-:-:S04]  /*d3f0*/  IMAD R5, R6, 0x8, R7 ;  /* 0x0000000806057824 */ /* 0x001fc800078e0207 */
[----:B------:R-:W0:Y:S02]  /*d400*/  SYNCS.PHASECHK.TRANS64.TRYWAIT P1, [R5+URZ+0x13260], R0 ;  /* 0x01326000050075a7 */ /* 0x000e24000802017f */
[----:B0-----:R-:W-:Y:S05]  /*d410*/  @!P1 BRA `(.L_x_11006) ;  /* 0x0000000c00d89947 */ /* 0x001fea0003800000 */
.L_x_11048:
[----:B------:R-:W-:Y:S05]  /*d420*/  @!P0 BRA `(.L_x_11007) ;  /* 0x0000000000048947 */ /* 0x000fea0003800000 */
[----:B------:R-:W-:Y:S01]  /*d430*/  BPT.TRAP 0x1 ;  /* 0x000000040000795c */ /* 0x000fe20000300000 */
.L_x_11007:
[----:B------:R-:W2:Y:S02]  /*d440*/  SYNCS.PHASECHK.TRANS64.TRYWAIT P0, [R3+URZ+0x13280], R4 ;  /* 0x01328004030075a7 */ /* 0x000ea4000800017f */
[----:B--2---:R-:W-:Y:S05]  /*d450*/  @!P0 BRA `(.L_x_11008) ;  /* 0x0000000c00dc8947 */ /* 0x004fea0003800000 */
.L_x_11009:
[----:B---3--:R3:W4:Y:S02]  /*d460*/  SYNCS.PHASECHK.TRANS64.TRYWAIT P0, [R5+URZ+0x13280], R0 ;  /* 0x01328000050075a7 */ /* 0x008724000800017f */
[----:B----4-:R-:W-:Y:S05]  /*d470*/  @!P0 NANOSLEEP.SYNCS 0x989680 ;  /* 0x009896800000895d */ /* 0x010fea0003900000 */
[----:B------:R-:W4:Y:S02]  /*d480*/  @!P0 SYNCS.PHASECHK.TRANS64 P0, [R5+URZ+0x13280], R0 ;  /* 0x01328000050085a7 */ /* 0x000f24000800007f */
[----:B----4-:R-:W-:Y:S05]  /*d490*/  @!P0 BRA `(.L_x_11009) ;  /* 0xfffffffc00f08947 */ /* 0x010fea000383ffff */
.L_x_10998:
[----:B------:R-:W-:Y:S05]  /*d4a0*/  BSYNC B0 ;  /* 0x0000000000007941 */ /* 0x000fea0003800000 */
.L_x_10997:
[----:B------:R-:W-:Y:S05]  /*d4b0*/  EXIT ;  /* 0x000000000000794d */ /* 0x000fea0003800000 */
.L_x_10888:
[----:B0-----:R0:W1:Y:S02]  /*d4c0*/  SYNCS.PHASECHK.TRANS64.TRYWAIT P1, [R0+URZ+0x13200], R3 ;  /* 0x01320003000075a7 */ /* 0x001064000802017f */
[----:B-1----:R-:W-:Y:S05]  /*d4d0*/  @!P1 NANOSLEEP.SYNCS 0x989680 ;  /* 0x009896800000995d */ /* 0x002fea0003900000 */
[----:B------:R-:W1:Y:S02]  /*d4e0*/  @!P1 SYNCS.PHASECHK.TRANS64 P1, [R0+URZ+0x13200], R3 ;  /* 0x01320003000095a7 */ /* 0x000e64000802007f */
[----:B-1----:R-:W-:Y:S05]  /*d4f0*/  @!P1 BRA `(.L_x_10888) ;  /* 0xfffffffc00f09947 */ /* 0x002fea000383ffff */
[----:B------:R-:W-:Y:S05]  /*d500*/  BRA `(.L_x_11010) ;  /* 0xffffff4000dc7947 */ /* 0x000fea000383ffff */
.L_x_10892:
[----:B--2---:R2:W3:Y:S02]  /*d510*/  SYNCS.PHASECHK.TRANS64.TRYWAIT P1, [R5+URZ+0x13230], R4 ;  /* 0x01323004050075a7 */ /* 0x0044e4000802017f */
[----:B---3--:R-:W-:Y:S05]  /*d520*/  @!P1 NANOSLEEP.SYNCS 0x989680 ;  /* 0x009896800000995d */ /* 0x008fea0003900000 */
[----:B------:R-:W3:Y:S02]  /*d530*/  @!P1 SYNCS.PHASECHK.TRANS64 P1, [R5+URZ+0x13230], R4 ;  /* 0x01323004050095a7 */ /* 0x000ee4000802007f */
[----:B---3--:R-:W-:Y:S05]  /*d540*/  @!P1 BRA `(.L_x_10892) ;  /* 0xfffffffc00f09947 */ /* 0x008fea000383ffff */
[----:B------:R-:W-:Y:S05]  /*d550*/  BRA `(.L_x_10891) ;  /* 0xffffff44001c7947 */ /* 0x000fea000383ffff */
.L_x_10897:
[----:B-1----:R1:W2:Y:S02]  /*d560*/  SYNCS.PHASECHK.TRANS64.TRYWAIT P1, [R5+URZ+0x13230], R4 ;  /* 0x01323004050075a7 */ /* 0x0022a4000802017f */
[----:B--2---:R-:W-:Y:S05]  /*d570*/  @!P1 NANOSLEEP.SYNCS 0x989680 ;  /* 0x009896800000995d */ /* 0x004fea0003900000 */
[----:B------:R-:W2:Y:S02]  /*d580*/  @!P1 SYNCS.PHASECHK.TRANS64 P1, [R5+URZ+0x13230], R4 ;  /* 0x01323004050095a7 */ /* 0x000ea4000802007f */
[----:B--2---:R-:W-:Y:S05]  /*d590*/  @!P1 BRA `(.L_x_10897) ;  /* 0xfffffffc00f09947 */ /* 0x004fea000383ffff */
[----:B------:R-:W-:Y:S05]  /*d5a0*/  BRA `(.L_x_10896) ;  /* 0xffffff6c00347947 */ /* 0x000fea000383ffff */
.L_x_10901:
[----:B-1----:R-:W-:-:S04]  /*d5b0*/  IMAD.U32 R13, RZ, RZ, UR9 ;  /* 0x00000009ff0d7e24 */ /* 0x002fc8000f8e00ff */
[----:B------:R1:W2:Y:S03]  /*d5c0*/  SYNCS.PHASECHK.TRANS64.TRYWAIT P1, [R13+URZ+0x13250], R4 ;  /* 0x013250040d0075a7 */ /* 0x0002a6000802017f */
[----:B--2---:R-:W-:Y:S05]  /*d5d0*/  @!P1 NANOSLEEP.SYNCS 0x989680 ;  /* 0x009896800000995d */ /* 0x004fea0003900000 */
[----:B------:R-:W2:Y:S02]  /*d5e0*/  @!P1 SYNCS.PHASECHK.TRANS64 P1, [R13+URZ+0x13250], R4 ;  /* 0x013250040d0095a7 */ /* 0x000ea4000802007f */
[----:B--2---:R-:W-:Y:S05]  /*d5f0*/  @!P1 BRA `(.L_x_10901) ;  /* 0xfffffffc00ec9947 */ /* 0x004fea000383ffff */
[----:B------:R-:W-:Y:S05]  /*d600*/  BRA `(.L_x_10900) ;  /* 0xffffff7000447947 */ /* 0x000fea000383ffff */
.L_x_10907:
[----:B-1----:R1:W2:Y:S02]  /*d610*/  SYNCS.PHASECHK.TRANS64.TRYWAIT P1, [R20+URZ+0x13250], R3 ;  /* 0x01325003140075a7 */ /* 0x0022a4000802017f */
[----:B--2---:R-:W-:Y:S05]  /*d620*/  @!P1 NANOSLEEP.SYNCS 0x989680 ;  /* 0x009896800000995d */ /* 0x004fea0003900000 */
[----:B------:R-:W2:Y:S02]  /*d630*/  @!P1 SYNCS.PHASECHK.TRANS64 P1, [R20+URZ+0x13250], R3 ;  /* 0x01325003140095a7 */ /* 0x000ea4000802007f */
[----:B--2---:R-:W-:Y:S05]  /*d640*/  @!P1 BRA `(.L_x_10907) ;  /* 0xfffffffc00f09947 */ /* 0x004fea000383ffff */
[----:B------:R-:W-:Y:S05]  /*d650*/  BRA `(.L_x_10906) ;  /* 0xffffff8c009c7947 */ /* 0x000fea000383ffff */
.L_x_10941:
[----:B------:R-:W-:Y:S02]  /*d660*/  IMAD.MOV.U32 R13, RZ, RZ, R20 ;  /* 0x000000ffff0d7224 */ /* 0x000fe400078e0014 */
[----:B------:R-:W-:Y:S02]  /*d670*/  IMAD.MOV.U32 R12, RZ, RZ, RZ ;  /* 0x000000ffff0c7224 */ /* 0x000fe400078e00ff */
[----:B------:R-:W-:Y:S02]  /*d680*/  IMAD.MOV.U32 R11, RZ, RZ, 0x1f ;  /* 0x0000001fff0b7424 */ /* 0x000fe400078e00ff */
[----:B------:R-:W-:-:S07]  /*d690*/  IMAD.MOV.U32 R15, RZ, RZ, -0x1 ;  /* 0xffffffffff0f7424 */ /* 0x000fce00078e00ff */
[----:B------:R-:W-:Y:S05]  /*d6a0*/  WARPSYNC.COLLECTIVE R15, `(.L_x_11011) ;  /* 0x000000000f087348 */ /* 0x000fea0003c00000 */
[----:B------:R0:W1:Y:S02]  /*d6b0*/  SHFL.IDX P6, R14, R13, R12, R11 ;  /* 0x0000000c0d0e7389 */ /* 0x00006400000c000b */
[----:B01----:R-:W-:Y:S01]  /*d6c0*/  ENDCOLLECTIVE ;  /* 0x000000000000791b */ /* 0x003fe20003800000 */
.L_x_11011:
[----:B------:R-:W-:Y:S05]  /*d6d0*/  BRA `(.L_x_11012) ;  /* 0xffffffcc00787947 */ /* 0x000fea000383ffff */
.L_x_10943:
[----:B------:R-:W-:Y:S01]  /*d6e0*/  BSSY B0, `(.L_x_11013) ;  /* 0x0000006000007945 */ /* 0x000fe20003800000 */
[----:B------:R-:W-:-:S07]  /*d6f0*/  IMAD.MOV.U32 R15, RZ, RZ, -0x1 ;  /* 0xffffffffff0f7424 */ /* 0x000fce00078e00ff */
[----:B01----:R-:W-:Y:S05]  /*d700*/  WARPSYNC.COLLECTIVE R15, `(.L_x_11014) ;  /* 0x000000000f0c7348 */ /* 0x003fea0003c00000 */
[----:B------:R-:W-:Y:S02]  /*d710*/  ELECT P6, UR62, PT ;  /* 0x00000000003e782f */ /* 0x000fe400038c0000 */
[----:B------:R-:W-:Y:S01]  /*d720*/  MOV R14, UR62 ;  /* 0x0000003e000e7c02 */ /* 0x000fe20008000f00 */
[----:B01----:R-:W-:Y:S10]  /*d730*/  ENDCOLLECTIVE ;  /* 0x000000000000791b */ /* 0x003ff40003800000 */
.L_x_11014:
[----:B------:R-:W-:Y:S05]  /*d740*/  BSYNC B0 ;  /* 0x0000000000007941 */ /* 0x000fea0003800000 */
.L_x_11013:
[----:B------:R-:W-:Y:S05]  /*d750*/  BRA `(.L_x_11015) ;  /* 0xffffffcc00847947 */ /* 0x000fea000383ffff */
.L_x_10945:
[----:B--2---:R2:W3:Y:S02]  /*d760*/  SYNCS.PHASECHK.TRANS64.TRYWAIT P0, [R5+URZ+0x13280], R2 ;  /* 0x01328002050075a7 */ /* 0x0044e4000800017f */
[----:B---3--:R-:W-:Y:S05]  /*d770*/  @!P0 NANOSLEEP.SYNCS 0x989680 ;  /* 0x009896800000895d */ /* 0x008fea0003900000 */
[----:B------:R-:W3:Y:S02]  /*d780*/  @!P0 SYNCS.PHASECHK.TRANS64 P0, [R5+URZ+0x13280], R2 ;  /* 0x01328002050085a7 */ /* 0x000ee4000800007f */
[----:B---3--:R-:W-:Y:S05]  /*d790*/  @!P0 BRA `(.L_x_10945) ;  /* 0xfffffffc00f08947 */ /* 0x008fea000383ffff */
[----:B------:R-:W-:Y:S05]  /*d7a0*/  BRA `(.L_x_11016) ;  /* 0xffffffcc00e47947 */ /* 0x000fea000383ffff */
.L_x_10947:
[----:B---3--:R3:W4:Y:S02]  /*d7b0*/  SYNCS.PHASECHK.TRANS64.TRYWAIT P0, [R5+URZ+0x13240], R2 ;  /* 0x01324002050075a7 */ /* 0x008724000800017f */
[----:B----4-:R-:W-:Y:S05]  /*d7c0*/  @!P0 NANOSLEEP.SYNCS 0x989680 ;  /* 0x009896800000895d */ /* 0x010fea0003900000 */
[----:B------:R-:W4:Y:S02]  /*d7d0*/  @!P0 SYNCS.PHASECHK.TRANS64 P0, [R5+URZ+0x13240], R2 ;  /* 0x01324002050085a7 */ /* 0x000f24000800007f */
[----:B----4-:R-:W-:Y:S05]  /*d7e0*/  @!P0 BRA `(.L_x_10947) ;  /* 0xfffffffc00f08947 */ /* 0x010fea000383ffff */
[----:B------:R-:W-:Y:S05]  /*d7f0*/  BRA `(.L_x_11017) ;  /* 0xffffffd000347947 */ /* 0x000fea000383ffff */
.L_x_10951:
[----:B------:R-:W-:Y:S02]  /*d800*/  IMAD.MOV.U32 R13, RZ, RZ, R5 ;  /* 0x000000ffff0d7224 */ /* 0x000fe400078e0005 */
[----:B------:R-:W-:Y:S02]  /*d810*/  IMAD.MOV.U32 R12, RZ, RZ, RZ ;  /* 0x000000ffff0c7224 */ /* 0x000fe400078e00ff */
[----:B------:R-:W-:Y:S02]  /*d820*/  IMAD.MOV.U32 R11, RZ, RZ, 0x1c1f ;  /* 0x00001c1fff0b7424 */ /* 0x000fe400078e00ff */
[----:B------:R-:W-:Y:S02]  /*d830*/  IMAD.MOV.U32 R15, RZ, RZ, -0x1 ;  /* 0xffffffffff0f7424 */ /* 0x000fe400078e00ff */
[----:B------:R-:W-:Y:S02]  /*d840*/  IMAD R26, R26, R7, RZ ;  /* 0x000000071a1a7224 */ /* 0x000fe400078e02ff */
[----:B------:R-:W-:-:S07]  /*d850*/  IMAD R25, R25, 0xc0, R20 ;  /* 0x000000c019197824 */ /* 0x000fce00078e0214 */
[----:B-1---5:R-:W-:Y:S05]  /*d860*/  WARPSYNC.COLLECTIVE R15, `(.L_x_11018) ;  /* 0x000000000f087348 */ /* 0x022fea0003c00000 */
[----:B------:R0:W2:Y:S02]  /*d870*/  SHFL.IDX P6, R14, R13, R12, R11 ;  /* 0x0000000c0d0e7389 */ /* 0x0000a400000c000b */
[----:B012--5:R-:W-:Y:S01]  /*d880*/  ENDCOLLECTIVE ;  /* 0x000000000000791b */ /* 0x027fe20003800000 */
.L_x_11018:
[C---:B------:R-:W-:Y:S01]  /*d890*/  VIADD R7, R25.reuse, 0x20 ;  /* 0x0000002019077836 */ /* 0x040fe20000000000 */
[----:B------:R-:W-:Y:S01]  /*d8a0*/  ISETP.GE.AND P1, PT, R25, R26, PT ;  /* 0x0000001a1900720c */ /* 0x000fe20003f26270 */
[----:B------:R-:W-:Y:S02]  /*d8b0*/  IMAD.MOV.U32 R13, RZ, RZ, R0 ;  /* 0x000000ffff0d7224 */ /* 0x000fe400078e0000 */
[----:B------:R-:W-:-:S10]  /*d8c0*/  IMAD.MOV.U32 R2, RZ, RZ, R14 ;  /* 0x000000ffff027224 */ /* 0x000fd400078e000e */
[----:B------:R-:W-:Y:S05]  /*d8d0*/  WARPSYNC.COLLECTIVE R15, `(.L_x_11019) ;  /* 0x000000000f087348 */ /* 0x000fea0003c00000 */
[----:B------:R0:W1:Y:S02]  /*d8e0*/  SHFL.IDX P6, R14, R13, R12, R11 ;  /* 0x0000000c0d0e7389 */ /* 0x00006400000c000b */
[----:B01----:R-:W-:Y:S01]  /*d8f0*/  ENDCOLLECTIVE ;  /* 0x000000000000791b */ /* 0x003fe20003800000 */
.L_x_11019:
[----:B------:R-:W-:Y:S02]  /*d900*/  IMAD.MOV.U32 R13, RZ, RZ, R5 ;  /* 0x000000ffff0d7224 */ /* 0x000fe400078e0005 */
[----:B------:R-:W-:Y:S01]  /*d910*/  IMAD.MOV.U32 R12, RZ, RZ, 0x1 ;  /* 0x00000001ff0c7424 */ /* 0x000fe200078e00ff */
[----:B------:R-:W-:-:S05]  /*d920*/  @!P1 IADD3 R14, P2, R10, R14, RZ ;  /* 0x0000000e0a0e9210 */ /* 0x000fca0007f5e0ff */
[----:B------:R-:W-:Y:S02]  /*d930*/  @!P1 IMAD.X R3, RZ, RZ, R2, P2 ;  /* 0x000000ffff039224 */ /* 0x000fe400010e0602 */
[----:B------:R-:W-:-:S07]  /*d940*/  @!P1 IMAD.MOV.U32 R2, RZ, RZ, R14 ;  /* 0x000000ffff029224 */ /* 0x000fce00078e000e */
[----:B------:R-:W-:Y:S05]  /*d950*/  WARPSYNC.COLLECTIVE R15, `(.L_x_11020) ;  /* 0x000000000f087348 */ /* 0x000fea0003c00000 */
[----:B------:R0:W1:Y:S02]  /*d960*/  SHFL.IDX P6, R14, R13, R12, R11 ;  /* 0x0000000c0d0e7389 */ /* 0x00006400000c000b */
[----:B01----:R-:W-:Y:S01]  /*d970*/  ENDCOLLECTIVE ;  /* 0x000000000000791b */ /* 0x003fe20003800000 */
.L_x_11020:
[----:B------:R-:W-:Y:S01]  /*d980*/  @!PT LDS RZ, [RZ] ;  /* 0x00000000fffff984 */ /* 0x000fe20000000800 */
[----:B------:R-:W-:Y:S01]  /*d990*/  @!PT LDS RZ, [RZ] ;  /* 0x00000000fffff984 */ /* 0x000fe20000000800 */
[----:B------:R-:W-:Y:S01]  /*d9a0*/  @!PT LDS RZ, [RZ] ;  /* 0x00000000fffff984 */ /* 0x000fe20000000800 */
[----:B------:R0:W-:Y:S01]  /*d9b0*/  @!P1 LDGSTS.E.BYPASS.LTC128B.128 [R8+0xb000], desc[UR52][R2.64], !P0 ;  /* 0x0b00000002089fae */ /* 0x0001e2000c101d74 */
[----:B------:R-:W-:Y:S01]  /*d9c0*/  ISETP.GE.AND P1, PT, R7, R26, PT ;  /* 0x0000001a0700720c */ /* 0x000fe20003f26270 */
[----:B------:R-:W-:Y:S02]  /*d9d0*/  VIADD R7, R25, 0x40 ;  /* 0x0000004019077836 */ /* 0x000fe40000000000 */
[----:B------:R-:W-:Y:S02]  /*d9e0*/  IMAD.MOV.U32 R13, RZ, RZ, R0 ;  /* 0x000000ffff0d7224 */ /* 0x000fe400078e0000 */
[----:B0-----:R-:W-:-:S08]  /*d9f0*/  IMAD.MOV.U32 R2, RZ, RZ, R14 ;  /* 0x000000ffff027224 */ /* 0x001fd000078e000e */
[----:B------:R-:W-:Y:S05]  /*da00*/  WARPSYNC.COLLECTIVE R15, `(.L_x_11021) ;  /* 0x000000000f087348 */ /* 0x000fea0003c00000 */
[----:B------:R0:W1:Y:S02]  /*da10*/  SHFL.IDX P6, R14, R13, R12, R11 ;  /* 0x0000000c0d0e7389 */ /* 0x00006400000c000b */
[----:B01----:R-:W-:Y:S01]  /*da20*/  ENDCOLLECTIVE ;  /* 0x000000000000791b */ /* 0x003fe20003800000 */
.L_x_11021:
        /* <DEDUP_REMOVED lines=8> */
.L_x_11022:
[----:B------:R-:W-:Y:S01]  /*dab0*/  @!PT LDS RZ, [RZ] ;  /* 0x00000000fffff984 */ /* 0x000fe20000000800 */
[----:B------:R-:W-:Y:S01]  /*dac0*/  @!PT LDS RZ, [RZ] ;  /* 0x00000000fffff984 */ /* 0x000fe20000000800 */
[----:B------:R-:W-:Y:S01]  /*dad0*/  @!PT LDS RZ, [RZ] ;  /* 0x00000000fffff984 */ /* 0x000fe20000000800 */
[----:B------:R0:W-:Y:S01]  /*dae0*/  @!P1 LDGSTS.E.BYPASS.LTC128B.128 [R8+0xb800], desc[UR52][R2.64], !P0 ;  /* 0x0b80000002089fae */ /* 0x0001e2000c101d74 */
[----:B------:R-:W-:Y:S01]  /*daf0*/  ISETP.GE.AND P1, PT, R7, R26, PT ;  /* 0x0000001a0700720c */ /* 0x000fe20003f26270 */
[----:B------:R-:W-:Y:S02]  /*db00*/  IMAD.MOV.U32 R13, RZ, RZ, R0 ;  /* 0x000000ffff0d7224 */ /* 0x000fe400078e0000 */
[----:B0-----:R-:W-:-:S10]  /*db10*/  IMAD.MOV.U32 R2, RZ, RZ, R14 ;  /* 0x000000ffff027224 */ /* 0x001fd400078e000e */
[----:B------:R-:W-:Y:S05]  /*db20*/  WARPSYNC.COLLECTIVE R15, `(.L_x_11023) ;  /* 0x000000000f087348 */ /* 0x000fea0003c00000 */
[----:B------:R0:W1:Y:S02]  /*db30*/  SHFL.IDX P6, R14, R13, R12, R11 ;  /* 0x0000000c0d0e7389 */ /* 0x00006400000c000b */
[----:B01----:R-:W-:Y:S01]  /*db40*/  ENDCOLLECTIVE ;  /* 0x000000000000791b */ /* 0x003fe20003800000 */
.L_x_11023:
        /* <DEDUP_REMOVED lines=8> */
.L_x_11024:
[----:B------:R-:W-:Y:S01]  /*dbd0*/  @!PT LDS RZ, [RZ] ;  /* 0x00000000fffff984 */ /* 0x000fe20000000800 */
[----:B------:R-:W-:Y:S01]  /*dbe0*/  @!PT LDS RZ, [RZ] ;  /* 0x00000000fffff984 */ /* 0x000fe20000000800 */
[----:B------:R-:W-:Y:S01]  /*dbf0*/  @!PT LDS RZ, [RZ] ;  /* 0x00000000fffff984 */ /* 0x000fe20000000800 */
[----:B------:R0:W-:Y:S01]  /*dc00*/  @!P1 LDGSTS.E.BYPASS.LTC128B.128 [R8+0xc000], desc[UR52][R2.64], !P0 ;  /* 0x0c00000002089fae */ /* 0x0001e2000c101d74 */
[----:B------:R-:W-:Y:S02]  /*dc10*/  IMAD.MOV.U32 R13, RZ, RZ, R0 ;  /* 0x000000ffff0d7224 */ /* 0x000fe400078e0000 */
[----:B0-----:R-:W-:-:S05]  /*dc20*/  VIADD R3, R25, 0x60 ;  /* 0x0000006019037836 */ /* 0x001fca0000000000 */
[----:B------:R-:W-:Y:S01]  /*dc30*/  ISETP.GE.AND P1, PT, R3, R26, PT ;  /* 0x0000001a0300720c */ /* 0x000fe20003f26270 */
[----:B------:R-:W-:-:S12]  /*dc40*/  IMAD.MOV.U32 R5, RZ, RZ, R14 ;  /* 0x000000ffff057224 */ /* 0x000fd800078e000e */
[----:B------:R-:W-:Y:S05]  /*dc50*/  WARPSYNC.COLLECTIVE R15, `(.L_x_11025) ;  /* 0x000000000f087348 */ /* 0x000fea0003c00000 */
[----:B------:R0:W1:Y:S02]  /*dc60*/  SHFL.IDX P6, R14, R13, R12, R11 ;  /* 0x0000000c0d0e7389 */ /* 0x00006400000c000b */
[----:B01----:R-:W-:Y:S01]  /*dc70*/  ENDCOLLECTIVE ;  /* 0x000000000000791b */ /* 0x003fe20003800000 */
.L_x_11025:
[----:B------:R-:W-:Y:S02]  /*dc80*/  IMAD.MOV.U32 R13, RZ, RZ, R6 ;  /* 0x000000ffff0d7224 */ /* 0x000fe400078e0006 */
[----:B------:R-:W-:Y:S02]  /*dc90*/  IMAD.MOV.U32 R12, RZ, RZ, RZ ;  /* 0x000000ffff0c7224 */ /* 0x000fe400078e00ff */
[----:B------:R-:W-:-:S07]  /*dca0*/  IMAD.MOV.U32 R7, RZ, RZ, R14 ;  /* 0x000000ffff077224 */ /* 0x000fce00078e000e */
[----:B------:R-:W-:Y:S05]  /*dcb0*/  WARPSYNC.COLLECTIVE R15, `(.L_x_11026) ;  /* 0x000000000f087348 */ /* 0x000fea0003c00000 */
[----:B------:R0:W1:Y:S02]  /*dcc0*/  SHFL.IDX P6, R14, R13, R12, R11 ;  /* 0x0000000c0d0e7389 */ /* 0x00006400000c000b */
[----:B01----:R-:W-:Y:S01]  /*dcd0*/  ENDCOLLECTIVE ;  /* 0x000000000000791b */ /* 0x003fe20003800000 */
.L_x_11026:
        /* <DEDUP_REMOVED lines=11> */
.L_x_11027:
[----:B------:R-:W-:-:S05]  /*dd90*/  VIADD R3, R25, 0x80 ;  /* 0x0000008019037836 */ /* 0x000fca0000000000 */
[----:B------:R-:W-:Y:S01]  /*dda0*/  ISETP.GE.AND P2, PT, R3, R26, PT ;  /* 0x0000001a0300720c */ /* 0x000fe20003f46270 */
[----:B------:R-:W-:Y:S02]  /*ddb0*/  IMAD.MOV.U32 R13, RZ, RZ, R6 ;  /* 0x000000ffff0d7224 */ /* 0x000fe400078e0006 */
[----:B------:R-:W-:-:S10]  /*ddc0*/  IMAD.MOV.U32 R12, RZ, RZ, 0x1 ;  /* 0x00000001ff0c7424 */ /* 0x000fd400078e00ff */
[----:B------:R-:W-:-:S13]  /*ddd0*/  @!P2 IADD3 R2, P1, R10, R14, RZ ;  /* 0x0000000e0a02a210 */ /* 0x000fda0007f3e0ff */
[----:B------:R-:W-:Y:S05]  /*dde0*/  WARPSYNC.COLLECTIVE R15, `(.L_x_11028) ;  /* 0x000000000f087348 */ /* 0x000fea0003c00000 */
[----:B------:R0:W1:Y:S02]  /*ddf0*/  SHFL.IDX P6, R14, R13, R12, R11 ;  /* 0x0000000c0d0e7389 */ /* 0x00006400000c000b */
[----:B01----:R-:W-:Y:S01]  /*de00*/  ENDCOLLECTIVE ;  /* 0x000000000000791b */ /* 0x003fe20003800000 */
.L_x_11028:
        /* <DEDUP_REMOVED lines=10> */
.L_x_11029:
[----:B------:R-:W-:Y:S05]  /*deb0*/  BRA `(.L_x_11030) ;  /* 0xffffffd400387947 */ /* 0x000fea000383ffff */
.L_x_10954:
[----:B0-----:R0:W2:Y:S02]  /*dec0*/  SYNCS.PHASECHK.TRANS64.TRYWAIT P0, [R16+URZ+0x13220], R3 ;  /* 0x01322003100075a7 */ /* 0x0010a4000800017f */
[----:B--2---:R-:W-:Y:S05]  /*ded0*/  @!P0 NANOSLEEP.SYNCS 0x989680 ;  /* 0x009896800000895d */ /* 0x004fea0003900000 */
[----:B------:R-:W2:Y:S02]  /*dee0*/  @!P0 SYNCS.PHASECHK.TRANS64 P0, [R16+URZ+0x13220], R3 ;  /* 0x01322003100085a7 */ /* 0x000ea4000800007f */
[----:B--2---:R-:W-:Y:S05]  /*def0*/  @!P0 BRA `(.L_x_10954) ;  /* 0xfffffffc00f08947 */ /* 0x004fea000383ffff */
[----:B------:R-:W-:Y:S05]  /*df00*/  BRA `(.L_x_11031) ;  /* 0xffffffd400947947 */ /* 0x000fea000383ffff */
.L_x_10960:
[----:B0-----:R0:W2:Y:S02]  /*df10*/  SYNCS.PHASECHK.TRANS64.TRYWAIT P0, [R4+URZ+0x13280], R3 ;  /* 0x01328003040075a7 */ /* 0x0010a4000800017f */
[----:B--2---:R-:W-:Y:S05]  /*df20*/  @!P0 NANOSLEEP.SYNCS 0x989680 ;  /* 0x009896800000895d */ /* 0x004fea0003900000 */
[----:B------:R-:W2:Y:S02]  /*df30*/  @!P0 SYNCS.PHASECHK.TRANS64 P0, [R4+URZ+0x13280], R3 ;  /* 0x01328003040085a7 */ /* 0x000ea4000800007f */
[----:B--2---:R-:W-:Y:S05]  /*df40*/  @!P0 BRA `(.L_x_10960) ;  /* 0xfffffffc00f08947 */ /* 0x004fea000383ffff */
[----:B------:R-:W-:Y:S05]  /*df50*/  BRA `(.L_x_11032) ;  /* 0xffffffd800447947 */ /* 0x000fea000383ffff */
.L_x_10965:
[----:B--2---:R2:W3:Y:S02]  /*df60*/  SYNCS.PHASECHK.TRANS64.TRYWAIT P0, [R4+URZ+0x13240], R3 ;  /* 0x01324003040075a7 */ /* 0x0044e4000800017f */
[----:B---3--:R-:W-:Y:S05]  /*df70*/  @!P0 NANOSLEEP.SYNCS 0x989680 ;  /* 0x009896800000895d */ /* 0x008fea0003900000 */
[----:B------:R-:W3:Y:S02]  /*df80*/  @!P0 SYNCS.PHASECHK.TRANS64 P0, [R4+URZ+0x13240], R3 ;  /* 0x01324003040085a7 */ /* 0x000ee4000800007f */
[----:B---3--:R-:W-:Y:S05]  /*df90*/  @!P0 BRA `(.L_x_10965) ;  /* 0xfffffffc00f08947 */ /* 0x008fea000383ffff */
[----:B------:R-:W-:Y:S05]  /*dfa0*/  BRA `(.L_x_11033) ;  /* 0xffffffd800c07947 */ /* 0x000fea000383ffff */
.L_x_10971:
[----:B0-----:R0:W2:Y:S02]  /*dfb0*/  SYNCS.PHASECHK.TRANS64.TRYWAIT P0, [R3+URZ+0x13270], R2 ;  /* 0x01327002030075a7 */ /* 0x0010a4000800017f */
[----:B--2---:R-:W-:Y:S05]  /*dfc0*/  @!P0 NANOSLEEP.SYNCS 0x989680 ;  /* 0x009896800000895d */ /* 0x004fea0003900000 */
[----:B------:R-:W2:Y:S02]  /*dfd0*/  @!P0 SYNCS.PHASECHK.TRANS64 P0, [R3+URZ+0x13270], R2 ;  /* 0x01327002030085a7 */ /* 0x000ea4000800007f */
[----:B--2---:R-:W-:Y:S05]  /*dfe0*/  @!P0 BRA `(.L_x_10971) ;  /* 0xfffffffc00f08947 */ /* 0x004fea000383ffff */
[----:B------:R-:W-:Y:S05]  /*dff0*/  BRA `(.L_x_11034) ;  /* 0xffffffdc005c7947 */ /* 0x000fea000383ffff */
.L_x_10973:
[----:B0-----:R0:W2:Y:S02]  /*e000*/  SYNCS.PHASECHK.TRANS64.TRYWAIT P0, [R3+URZ+0x13260], R2 ;  /* 0x01326002030075a7 */ /* 0x0010a4000800017f */
[----:B--2---:R-:W-:Y:S05]  /*e010*/  @!P0 NANOSLEEP.SYNCS 0x989680 ;  /* 0x009896800000895d */ /* 0x004fea0003900000 */
[----:B------:R-:W2:Y:S02]  /*e020*/  @!P0 SYNCS.PHASECHK.TRANS64 P0, [R3+URZ+0x13260], R2 ;  /* 0x01326002030085a7 */ /* 0x000ea4000800007f */
[----:B--2---:R-:W-:Y:S05]  /*e030*/  @!P0 BRA `(.L_x_10973) ;  /* 0xfffffffc00f08947 */ /* 0x004fea000383ffff */
[----:B------:R-:W-:Y:S05]  /*e040*/  BRA `(.L_x_11035) ;  /* 0xffffffdc00647947 */ /* 0x000fea000383ffff */
.L_x_10980:
[----:B0-----:R0:W2:Y:S02]  /*e050*/  SYNCS.PHASECHK.TRANS64.TRYWAIT P1, [R2+URZ+0x13270], R3 ;  /* 0x01327003020075a7 */ /* 0x0010a4000802017f */
[----:B--2---:R-:W-:Y:S05]  /*e060*/  @!P1 NANOSLEEP.SYNCS 0x989680 ;  /* 0x009896800000995d */ /* 0x004fea0003900000 */
[----:B------:R-:W2:Y:S02]  /*e070*/  @!P1 SYNCS.PHASECHK.TRANS64 P1, [R2+URZ+0x13270], R3 ;  /* 0x01327003020095a7 */ /* 0x000ea4000802007f */
[----:B--2---:R-:W-:Y:S05]  /*e080*/  @!P1 BRA `(.L_x_10980) ;  /* 0xfffffffc00f09947 */ /* 0x004fea000383ffff */
[----:B------:R-:W-:Y:S05]  /*e090*/  BRA `(.L_x_11036) ;  /* 0xffffffe000a87947 */ /* 0x000fea000383ffff */
.L_x_10982:
[----:B0-----:R0:W2:Y:S02]  /*e0a0*/  SYNCS.PHASECHK.TRANS64.TRYWAIT P1, [R2+URZ+0x13260], R5 ;  /* 0x01326005020075a7 */ /* 0x0010a4000802017f */
[----:B--2---:R-:W-:Y:S05]  /*e0b0*/  @!P1 NANOSLEEP.SYNCS 0x989680 ;  /* 0x009896800000995d */ /* 0x004fea0003900000 */
[----:B------:R-:W2:Y:S02]  /*e0c0*/  @!P1 SYNCS.PHASECHK.TRANS64 P1, [R2+URZ+0x13260], R5 ;  /* 0x01326005020095a7 */ /* 0x000ea4000802007f */
[----:B--2---:R-:W-:Y:S05]  /*e0d0*/  @!P1 BRA `(.L_x_10982) ;  /* 0xfffffffc00f09947 */ /* 0x004fea000383ffff */
[----:B------:R-:W-:Y:S05]  /*e0e0*/  BRA `(.L_x_11037) ;  /* 0xffffffe000b07947 */ /* 0x000fea000383ffff */
.L_x_10995:
[----:B0-----:R0:W1:Y:S02]  /*e0f0*/  SYNCS.PHASECHK.TRANS64.TRYWAIT P0, [R7+URZ+0x13220], R0 ;  /* 0x01322000070075a7 */ /* 0x001064000800017f */
[----:B-1----:R-:W-:Y:S05]  /*e100*/  @!P0 NANOSLEEP.SYNCS 0x989680 ;  /* 0x009896800000895d */ /* 0x002fea0003900000 */
[----:B------:R-:W1:Y:S02]  /*e110*/  @!P0 SYNCS.PHASECHK.TRANS64 P0, [R7+URZ+0x13220], R0 ;  /* 0x01322000070085a7 */ /* 0x000e64000800007f */
[----:B-1----:R-:W-:Y:S05]  /*e120*/  @!P0 BRA `(.L_x_10995) ;  /* 0xfffffffc00f08947 */ /* 0x002fea000383ffff */
[----:B------:R-:W-:Y:S05]  /*e130*/  BRA `(.L_x_11038) ;  /* 0xfffffff0000c7947 */ /* 0x000fea000383ffff */
.L_x_10996:
        /* <DEDUP_REMOVED lines=11> */
.L_x_11040:
[----:B------:R-:W-:Y:S05]  /*e1f0*/  BSYNC B0 ;  /* 0x0000000000007941 */ /* 0x000fea0003800000 */
.L_x_11039:
[----:B------:R-:W-:Y:S05]  /*e200*/  BRA `(.L_x_11041) ;  /* 0xffffffec00f47947 */ /* 0x000fea000383ffff */
.L_x_10999:
[----:B------:R-:W-:Y:S01]  /*e210*/  BSSY B1, `(.L_x_11042) ;  /* 0x0000006000017945 */ /* 0x000fe20003800000 */
[----:B------:R-:W-:-:S07]  /*e220*/  IMAD.MOV.U32 R15, RZ, RZ, -0x1 ;  /* 0xffffffffff0f7424 */ /* 0x000fce00078e00ff */
[----:B0-----:R-:W-:Y:S05]  /*e230*/  WARPSYNC.COLLECTIVE R15, `(.L_x_11043) ;  /* 0x000000000f0c7348 */ /* 0x001fea0003c00000 */
[----:B------:R-:W-:Y:S02]  /*e240*/  ELECT P6, UR62, PT ;  /* 0x00000000003e782f */ /* 0x000fe400038c0000 */
[----:B------:R-:W-:Y:S01]  /*e250*/  MOV R14, UR62 ;  /* 0x0000003e000e7c02 */ /* 0x000fe20008000f00 */
[----:B0-----:R-:W-:Y:S10]  /*e260*/  ENDCOLLECTIVE ;  /* 0x000000000000791b */ /* 0x001ff40003800000 */
.L_x_11043:
[----:B------:R-:W-:Y:S05]  /*e270*/  BSYNC B1 ;  /* 0x0000000000017941 */ /* 0x000fea0003800000 */
.L_x_11042:
[----:B------:R-:W-:Y:S05]  /*e280*/  BRA `(.L_x_11044) ;  /* 0xffffffec00ec7947 */ /* 0x000fea000383ffff */
.L_x_11001:
[----:B0-----:R0:W1:Y:S02]  /*e290*/  SYNCS.PHASECHK.TRANS64.TRYWAIT P1, [R5+URZ], R4 ;  /* 0x00000004050075a7 */ /* 0x001064000802017f */
[----:B-1----:R-:W-:Y:S05]  /*e2a0*/  @!P1 NANOSLEEP.SYNCS 0x989680 ;  /* 0x009896800000995d */ /* 0x002fea0003900000 */
[----:B------:R-:W1:Y:S02]  /*e2b0*/  @!P1 SYNCS.PHASECHK.TRANS64 P1, [R5+URZ], R4 ;  /* 0x00000004050095a7 */ /* 0x000e64000802007f */
[----:B-1----:R-:W-:Y:S05]  /*e2c0*/  @!P1 BRA `(.L_x_11001) ;  /* 0xfffffffc00f09947 */ /* 0x002fea000383ffff */
[----:B------:R-:W-:Y:S05]  /*e2d0*/  BRA `(.L_x_11045) ;  /* 0xfffffff000207947 */ /* 0x000fea000383ffff */
.L_x_11002:
[----:B-1----:R1:W2:Y:S02]  /*e2e0*/  SYNCS.PHASECHK.TRANS64.TRYWAIT P1, [R3+URZ], R0 ;  /* 0x00000000030075a7 */ /* 0x0022a4000802017f */
[----:B--2---:R-:W-:Y:S05]  /*e2f0*/  @!P1 NANOSLEEP.SYNCS 0x989680 ;  /* 0x009896800000995d */ /* 0x004fea0003900000 */
[----:B------:R-:W2:Y:S02]  /*e300*/  @!P1 SYNCS.PHASECHK.TRANS64 P1, [R3+URZ], R0 ;  /* 0x00000000030095a7 */ /* 0x000ea4000802007f */
[----:B--2---:R-:W-:Y:S05]  /*e310*/  @!P1 BRA `(.L_x_11002) ;  /* 0xfffffffc00f09947 */ /* 0x004fea000383ffff */
[----:B------:R-:W-:Y:S05]  /*e320*/  BRA `(.L_x_11046) ;  /* 0xfffffff000147947 */ /* 0x000fea000383ffff */
.L_x_11004:
[----:B-1----:R1:W2:Y:S02]  /*e330*/  SYNCS.PHASECHK.TRANS64.TRYWAIT P1, [R3+URZ+0x13260], R4 ;  /* 0x01326004030075a7 */ /* 0x0022a4000802017f */
[----:B--2---:R-:W-:Y:S05]  /*e340*/  @!P1 NANOSLEEP.SYNCS 0x989680 ;  /* 0x009896800000995d */ /* 0x004fea0003900000 */
[----:B------:R-:W2:Y:S02]  /*e350*/  @!P1 SYNCS.PHASECHK.TRANS64 P1, [R3+URZ+0x13260], R4 ;  /* 0x01326004030095a7 */ /* 0x000ea4000802007f */
[----:B--2---:R-:W-:Y:S05]  /*e360*/  @!P1 BRA `(.L_x_11004) ;  /* 0xfffffffc00f09947 */ /* 0x004fea000383ffff */
[----:B------:R-:W-:Y:S05]  /*e370*/  BRA `(.L_x_11047) ;  /* 0xfffffff000147947 */ /* 0x000fea000383ffff */
.L_x_11006:
[----:B0-----:R0:W2:Y:S02]  /*e380*/  SYNCS.PHASECHK.TRANS64.TRYWAIT P1, [R5+URZ+0x13260], R0 ;  /* 0x01326000050075a7 */ /* 0x0010a4000802017f */
[----:B--2---:R-:W-:Y:S05]  /*e390*/  @!P1 NANOSLEEP.SYNCS 0x989680 ;  /* 0x009896800000995d */ /* 0x004fea0003900000 */
[----:B------:R-:W2:Y:S02]  /*e3a0*/  @!P1 SYNCS.PHASECHK.TRANS64 P1, [R5+URZ+0x13260], R0 ;  /* 0x01326000050095a7 */ /* 0x000ea4000802007f */
[----:B--2---:R-:W-:Y:S05]  /*e3b0*/  @!P1 BRA `(.L_x_11006) ;  /* 0xfffffffc00f09947 */ /* 0x004fea000383ffff */
[----:B------:R-:W-:Y:S05]  /*e3c0*/  BRA `(.L_x_11048) ;  /* 0xfffffff000147947 */ /* 0x000fea000383ffff */
.L_x_11008:
[----:B--2---:R2:W3:Y:S02]  /*e3d0*/  SYNCS.PHASECHK.TRANS64.TRYWAIT P0, [R3+URZ+0x13280], R4 ;  /* 0x01328004030075a7 */ /* 0x0044e4000800017f */
[----:B---3--:R-:W-:Y:S05]  /*e3e0*/  @!P0 NANOSLEEP.SYNCS 0x989680 ;  /* 0x009896800000895d */ /* 0x008fea0003900000 */
[----:B------:R-:W3:Y:S02]  /*e3f0*/  @!P0 SYNCS.PHASECHK.TRANS64 P0, [R3+URZ+0x13280], R4 ;  /* 0x01328004030085a7 */ /* 0x000ee4000800007f */
[----:B---3--:R-:W-:Y:S05]  /*e400*/  @!P0 BRA `(.L_x_11008) ;  /* 0xfffffffc00f08947 */ /* 0x008fea000383ffff */
[----:B------:R-:W-:Y:S05]  /*e410*/  BRA `(.L_x_11009) ;  /* 0xfffffff000107947 */ /* 0x000fea000383ffff */
.L_x_11049:
        /* <DEDUP_REMOVED lines=14> */
.L_x_12989:


//--------------------- .text._ZN7cutlass13device_kernelIN5flash11enable_sm90INS1_16FlashAttnFwdSm90INS1_25CollectiveMainloopFwdSm90ILi2EN4cute5tupleIJNS5_1CILi1EEES8_S8_EEENS6_IJNS7_ILi192EEENS7_ILi160EEENS7_ILi64EEEEEELi64ENS_12float_e4m3_tEfNS_4arch4Sm90ELb0ELb0ELb0ELb1ELb0ELb1ELb0ELb1ELb1ELb1ELb0ELb0EEENS1_21CollectiveEpilogueFwdINS6_IJSA_SC_SB_EEES9_NS_10bfloat16_tESG_Li384ELb1ELb1ELb0ELb1EEENS1_36VarlenDynamicPersistentTileSchedulerILi192ELi160ELi384ELi128ELb0ELb1ELb1ELb0ELb1ELb1EEEEEEEEEvNT_6ParamsE --------------------------
	.section	.text._ZN7cutlass13device_kernelIN5flash11enable_sm90INS1_16FlashAttnFwdSm90INS1_25CollectiveMainloopFwdSm90ILi2EN4cute5tupleIJNS5_1CILi1EEES8_S8_EEENS6_IJNS7_ILi192EEENS7_ILi160EEENS7_ILi64EEEEEELi64ENS_12float_e4m3_tEfNS_4arch4Sm90ELb0ELb0ELb0ELb1ELb0ELb1ELb0ELb1ELb1ELb1ELb0ELb0EEENS1_21CollectiveEpilogueFwdINS6_IJSA_SC_SB_EEES9_NS_10bfloat16_tESG_Li384ELb1ELb1ELb0ELb1EEENS1_36VarlenDynamicPersistentTileSchedulerILi192ELi160ELi384ELi128ELb0ELb1ELb1ELb0ELb1ELb1EEEEEEEEEvNT_6ParamsE,"ax",@progbits
	.align	128
.text._ZN7cutlass13device_kernelIN5flash11enable_sm90INS1_16FlashAttnFwdSm90INS1_25CollectiveMainloopFwdSm90ILi2EN4cute5tupleIJNS5_1CILi1EEES8_S8_EEENS6_IJNS7_ILi192EEENS7_ILi160EEENS7_ILi64EEEEEELi64ENS_12float_e4m3_tEfNS_4arch4Sm90ELb0ELb0ELb0ELb1ELb0ELb1ELb0ELb1ELb1ELb1ELb0ELb0EEENS1_21CollectiveEpilogueFwdINS6_IJSA_SC_SB_EEES9_NS_10bfloat16_tESG_Li384ELb1ELb1ELb0ELb1EEENS1_36VarlenDynamicPersistentTileSchedulerILi192ELi160ELi384ELi128ELb0ELb1ELb1ELb0ELb1ELb1EEEEEEEEEvNT_6ParamsE:
        .type           _ZN7cutlass13device_kernelIN5flash11enable_sm90INS1_16FlashAttnFwdSm90INS1_25CollectiveMainloopFwdSm90ILi2EN4cute5tupleIJNS5_1CILi1EEES8_S8_EEENS6_IJNS7_ILi192EEENS7_ILi160EEENS7_ILi64EEEEEELi64ENS_12float_e4m3_tEfNS_4arch4Sm90ELb0ELb0ELb0ELb1ELb0ELb1ELb0ELb1ELb1ELb1ELb0ELb0EEENS1_21CollectiveEpilogueFwdINS6_IJSA_SC_SB_EEES9_NS_10bfloat16_tESG_Li384ELb1ELb1ELb0ELb1EEENS1_36VarlenDynamicPersistentTileSchedulerILi192ELi160ELi384ELi128ELb0ELb1ELb1ELb0ELb1ELb1EEEEEEEEEvNT_6ParamsE,@function
        .size           _ZN7cutlass13device_kernelIN5flash11enable_sm90INS1_16FlashAttnFwdSm90INS1_25CollectiveMainloopFwdSm90ILi2EN4cute5tupleIJNS5_1CILi1EEES8_S8_EEENS6_IJNS7_ILi192EEENS7_ILi160EEENS7_ILi64EEEEEELi64ENS_12float_e4m3_tEfNS_4arch4Sm90ELb0ELb0ELb0ELb1ELb0ELb1ELb0ELb1ELb1ELb1ELb0ELb0EEENS1_21CollectiveEpilogueFwdINS6_IJSA_SC_SB_EEES9_NS_10bfloat16_tESG_Li384ELb1ELb1ELb0ELb1EEENS1_36VarlenDynamicPersistentTileSchedulerILi192ELi160ELi384ELi128ELb0ELb1ELb1ELb0ELb1ELb1EEEEEEEEEvNT_6ParamsE,(.L_x_12990 - _ZN7cutlass13device_kernelIN5flash11enable_sm90INS1_16FlashAttnFwdSm90INS1_25CollectiveMainloopFwdSm90ILi2EN4cute5tupleIJNS5_1CILi1EEES8_S8_EEENS6_IJNS7_ILi192EEENS7_ILi160EEENS7_ILi64EEEEEELi64ENS_12float_e4m3_tEfNS_4arch4Sm90ELb0ELb0ELb0ELb1ELb0ELb1ELb0ELb1ELb1ELb1ELb0ELb0EEENS1_21CollectiveEpilogueFwdINS6_IJSA_SC_SB_EEES9_NS_10bfloat16_tESG_Li384ELb1ELb1ELb0ELb1EEENS1_36VarlenDynamicPersistentTileSchedulerILi192ELi160ELi384ELi128ELb0ELb1ELb1ELb0ELb1ELb1EEEEEEEEEvNT_6ParamsE)
        .other          _ZN7cutlass13device_kernelIN5flash11enable_sm90INS1_16FlashAttnFwdSm90INS1_25CollectiveMainloopFwdSm90ILi2EN4cute5tupleIJNS5_1CILi1EEES8_S8_EEENS6_IJNS7_ILi192EEENS7_ILi160EEENS7_ILi64EEEEEELi64ENS_12float_e4m3_tEfNS_4arch4Sm90ELb0ELb0ELb0ELb1ELb0ELb1ELb0ELb1ELb1ELb1ELb0ELb0EEENS1_21CollectiveEpilogueFwdINS6_IJSA_SC_SB_EEES9_NS_10bfloat16_tESG_Li384ELb1ELb1ELb0ELb1EEENS1_36VarlenDynamicPersistentTileSchedulerILi192ELi160ELi384ELi128ELb0ELb1ELb1ELb0ELb1ELb1EEEEEEEEEvNT_6ParamsE,@"STO_CUDA_ENTRY STV_DEFAULT"
_ZN7cutlass13device_kernelIN5flash11enable_sm90INS1_16FlashAttnFwdSm90INS1_25CollectiveMainloopFwdSm90ILi2EN4cute5tupleIJNS5_1CILi1EEES8_S8_EEENS6_IJNS7_ILi192EEENS7_ILi160EEENS7_ILi64EEEEEELi64ENS_12float_e4m3_tEfNS_4arch4Sm90ELb0ELb0ELb0ELb1ELb0ELb1ELb0ELb1ELb1ELb1ELb0ELb0EEENS1_21CollectiveEpilogueFwdINS6_IJSA_SC_SB_EEES9_NS_10bfloat16_tESG_Li384ELb1ELb1ELb0ELb1EEENS1_36VarlenDynamicPersistentTileSchedulerILi192ELi160ELi384ELi128ELb0ELb1ELb1ELb0ELb1ELb1EEEEEEEEEvNT_6ParamsE:
[----:B------:R-:W0:Y:S02]  /*0000*/  LDC R1, c[0x0][0x28] ;  /* 0x00000a00ff017b82 */ /* 0x000e240000000800 */
[----:B0-----:R-:W-:Y:S01]  /*0010*/  VIADD R1, R1, 0xffffff80 ;  /* 0xffffff8001017836 */ /* 0x001fe20000000000 */
[----:B------:R-:W0:Y:S01]  /*0020*/  S2R R3, SR_TID.X ;  /* 0x0000000000037919 */ /* 0x000e220000002100 */
[----:B------:R-:W-:Y:S01]  /*0030*/  ELECT P0, URZ, PT ;  /* 0x00000000003f782f */ /* 0x000fe20003800000 */
[----:B------:R-:W-:Y:S01]  /*0040*/  BSSY B0, `(.L_x_11050) ;  /* 0x0000013000007945 */ /* 0x000fe20003800000 */
[----:B0-----:R-:W-:-:S05]  /*0050*/  SHF.R.U32.HI R0, RZ, 0x5, R3 ;  /* 0x00000005ff007819 */ /* 0x001fca0000011603 */
        /* <DEDUP_REMOVED lines=17> */
.L_x_11051:
[----:B------:R-:W-:Y:S05]  /*0170*/  BSYNC B0 ;  /* 0x0000000000007941 */ /* 0x000fea0003800000 */
.L_x_11050:
[----:B------:R-:W-:Y:S01]  /*0180*/  VOTEU.ANY UP0, P0 ;  /* 0x00000000003f7886 */ /* 0x000fe20000000100 */
[----:B------:R-:W0:Y:S01]  /*0190*/  SHFL.IDX PT, R2, R0, RZ, 0x1f ;  /* 0x00001fff00027589 */ /* 0x000e2200000e0000 */
[----:B------:R-:W-:Y:S01]  /*01a0*/  UMOV UR4, 0x80 ;  /* 0x0000008000047882 */ /* 0x000fe20000000000 */
[----:B------:R-:W-:Y:S01]  /*01b0*/  UMOV UR7, 0x180 ;  /* 0x0000018000077882 */ /* 0x000fe20000000000 */
[----:B------:R-:W-:Y:S01]  /*01c0*/  SHF.R.U32.HI R3, RZ, 0x7, R3 ;  /* 0x00000007ff037819 */ /* 0x000fe20000011603 */
[----:B------:R-:W1:Y:S01]  /*01d0*/  @UP0 S2UR UR8, SR_CgaCtaId ;  /* 0x00000000000809c3 */ /* 0x000e620000008800 */
[----:B------:R-:W-:Y:S01]  /*01e0*/  @UP0 UMOV UR6, 0x400 ;  /* 0x0000040000060882 */ /* 0x000fe20000000000 */
[----:B------:R-:W-:-:S04]  /*01f0*/  @UP0 UIADD3 UR4, -UR4, 0x100000, URZ ;  /* 0x0010000004040890 */ /* 0x000fc8000fffe13f */
[----:B------:R-:W-:Y:S02]  /*0200*/  @UP0 USHF.L.U32 UR5, UR4, 0xb, URZ ;  /* 0x0000000b04050899 */ /* 0x000fe4000800063f */
[----:B------:R-:W-:Y:S01]  /*0210*/  @UP0 USHF.L.U32 UR4, UR4, 0x1, URZ ;  /* 0x0000000104040899 */ /* 0x000fe2000800063f */
[----:B------:R-:W-:Y:S01]  /*0220*/  VOTEU.ANY UP1, P0 ;  /* 0x00000000003f7886 */ /* 0x000fe20000020100 */
[----:B0-----:R-:W-:Y:S02]  /*0230*/  ISETP.NE.AND P1, PT, R2, RZ, PT ;  /* 0x000000ff0200720c */ /* 0x001fe40003f25270 */
[----:B------:R0:W2:Y:S01]  /*0240*/  SHFL.IDX PT, R2, R3, RZ, 0x1f ;  /* 0x00001fff03027589 */ /* 0x0000a200000e0000 */
[----:B-1----:R-:W-:Y:S02]  /*0250*/  @UP0 ULEA UR8, UR8, UR6, 0x18 ;  /* 0x0000000608080291 */ /* 0x002fe4000f8ec03f */
[----:B------:R-:W-:-:S04]  /*0260*/  @UP0 UIADD3 UR6, -UR7, 0x100000, URZ ;  /* 0x0010000007060890 */ /* 0x000fc8000fffe13f */
[----:B------:R-:W-:Y:S02]  /*0270*/  @UP0 USHF.L.U32 UR7, UR6, 0xb, URZ ;  /* 0x0000000b06070899 */ /* 0x000fe4000800063f */
[----:B------:R-:W-:Y:S01]  /*0280*/  @UP0 USHF.L.U32 UR6, UR6, 0x1, URZ ;  /* 0x0000000106060899 */ /* 0x000fe2000800063f */
[----:B------:R-:W-:Y:S01]  /*0290*/  VOTEU.ANY UP0, P0 ;  /* 0x00000000003f7886 */ /* 0x000fe20000000100 */
[----:B------:R-:W1:Y:S04]  /*02a0*/  FENCE.VIEW.ASYNC.S ;  /* 0x00000000000073c6 */ /* 0x000e680000000000 */
[----:B-1----:R0:W1:Y:S06]  /*02b0*/  @UP0 SYNCS.EXCH.64 URZ, [UR8+0x13200], UR4 ;  /* 0x01320004083f05b2 */ /* 0x00206c0008000100 */
[----:B------:R0:W3:Y:S02]  /*02c0*/  @UP1 SYNCS.EXCH.64 URZ, [UR8+0x13220], UR6 ;  /* 0x01322006083f15b2 */ /* 0x0000e40008000100 */
[----:B0-----:R-:W-:Y:S05]  /*02d0*/  @P1 BRA `(.L_x_11052) ;  /* 0x0000000000481947 */ /* 0x001fea0003800000 */
        /* <DEDUP_REMOVED lines=16> */
[----:B------:R0:W0:Y:S01]  /*03e0*/  SYNCS.EXCH.64 URZ, [UR8+0x13248], UR6 ;  /* 0x01324806083f75b2 */ /* 0x0000220008000100 */
[----:B------:R-:W-:Y:S01]  /*03f0*/  NOP ;  /* 0x0000000000007918 */ /* 0x000fe20000000000 */
.L_x_11052:
[----:B------:R-:W5:Y:S01]  /*0400*/  SHFL.IDX PT, R3, R0, RZ, 0x1f ;  /* 0x00001fff00037589 */ /* 0x000f6200000e0000 */
[----:B------:R-:W-:Y:S01]  /*0410*/  NOP ;  /* 0x0000000000007918 */ /* 0x000fe20000000000 */
[----:B-----5:R-:W-:-:S13]  /*0420*/  ISETP.NE.AND P0, PT, R3, RZ, PT ;  /* 0x000000ff0300720c */ /* 0x020fda0003f05270 */
        /* <DEDUP_REMOVED lines=19> */
.L_x_11053:
[----:B------:R-:W5:Y:S01]  /*0560*/  SHFL.IDX PT, R3, R0, RZ, 0x1f ;  /* 0x00001fff00037589 */ /* 0x000f6200000e0000 */
[----:B------:R-:W-:Y:S01]  /*0570*/  NOP ;  /* 0x0000000000007918 */ /* 0x000fe20000000000 */
[----:B-----5:R-:W-:-:S13]  /*0580*/  ISETP.NE.AND P0, PT, R3, RZ, PT ;  /* 0x000000ff0300720c */ /* 0x020fda0003f05270 */
        /* <DEDUP_REMOVED lines=13> */
[----:B------:R0:W0:Y:S01]  /*0660*/  SYNCS.EXCH.64 URZ, [UR6+0x13288], UR4 ;  /* 0x01328804063f75b2 */ /* 0x0000220008000100 */
[----:B------:R-:W-:Y:S01]  /*0670*/  NOP ;  /* 0x0000000000007918 */ /* 0x000fe20000000000 */
.L_x_11054:
        /* <DEDUP_REMOVED lines=22> */
.L_x_11055:
        /* <DEDUP_REMOVED lines=22> */
.L_x_11056:
[----:B--2---:R-:W-:Y:S01]  /*0940*/  ISETP.NE.AND P0, PT, R2, RZ, PT ;  /* 0x000000ff0200720c */ /* 0x004fe20003f05270 */
[----:B------:R-:W-:Y:S01]  /*0950*/  IMAD.MOV.U32 R2, RZ, RZ, 0x1 ;  /* 0x00000001ff027424 */ /* 0x000fe200078e00ff */
[----:B------:R-:W-:Y:S01]  /*0960*/  NOP ;  /* 0x0000000000007918 */ /* 0x000fe20000000000 */
[----:B------:R-:W-:Y:S01]  /*0970*/  ULDC.64 UR40, c[0x0][0x208] ;  /* 0x0000820000287ab9 */ /* 0x000fe20000000a00 */
[----:B------:R-:W-:Y:S02]  /*0980*/  BSSY B8, `(.L_x_11057) ;  /* 0x000146f000087945 */ /* 0x000fe40003800000 */
[----:B------:R-:W-:-:S05]  /*0990*/  SEL R2, R2, 0x2, !P0 ;  /* 0x0000000202027807 */ /* 0x000fca0004000000 */
[----:B------:R2:W-:Y:S01]  /*09a0*/  STL [R1+0x38], R2 ;  /* 0x0000380201007387 */ /* 0x0005e20000100800 */
[----:B01-34-:R-:W-:Y:S06]  /*09b0*/  BAR.SYNC.DEFER_BLOCKING 0x0 ;  /* 0x0000000000007b1d */ /* 0x01bfec0000010000 */
[----:B------:R-:W-:Y:S05]  /*09c0*/  @!P0 BRA `(.L_x_11058) ;  /* 0x000000e800ac8947 */ /* 0x000fea0003800000 */
.L_x_11059:
        /* <DEDUP_REMOVED lines=16> */
[----:B------:R-:W3:Y:S01]  /*0ad0*/  LDL.LU R23, [R1+0x38] ;  /* 0x0000380001177983 */ /* 0x000ee20000300800 */
[----:B------:R-:W0:Y:S02]  /*0ae0*/  S2R R0, SR_TID.X ;  /* 0x0000000000007919 */ /* 0x000e240000002100 */
[----:B0-----:R-:W-:-:S05]  /*0af0*/  VIADD R20, R0, 0xffffff80 ;  /* 0xffffff8000147836 */ /* 0x001fca0000000000 */
[----:B------:R-:W-:-:S04]  /*0b00*/  SHF.R.S32.HI R0, RZ, 0x1f, R20 ;  /* 0x0000001fff007819 */ /* 0x000fc80000011414 */
[CC--:B--2---:R-:W-:Y:S02]  /*0b10*/  LEA.HI R2, R0.reuse, R20.reuse, RZ, 0x5 ;  /* 0x0000001400027211 */ /* 0x0c4fe400078f28ff */
[----:B------:R-:W-:-:S03]  /*0b20*/  LEA.HI R7, R0, R20, RZ, 0x4 ;  /* 0x0000001400077211 */ /* 0x000fc600078f20ff */
[----:B------:R-:W-:Y:S01]  /*0b30*/  IMAD.SHL.U32 R4, R2, 0x20, RZ ;  /* 0x0000002002047824 */ /* 0x000fe200078e00ff */
[----:B------:R-:W-:Y:S02]  /*0b40*/  LEA.HI R2, R0, R20, RZ, 0x7 ;  /* 0x0000001400027211 */ /* 0x000fe400078f38ff */
[----:B------:R-:W-:Y:S02]  /*0b50*/  LOP3.LUT R3, R7, 0x3fffff0, RZ, 0xc0, !PT ;  /* 0x03fffff007037812 */ /* 0x000fe400078ec0ff */
[----:B------:R-:W-:Y:S02]  /*0b60*/  LOP3.LUT R6, R2, 0xffffff80, RZ, 0xc0, !PT ;  /* 0xffffff8002067812 */ /* 0x000fe400078ec0ff */
[----:B------:R-:W-:Y:S01]  /*0b70*/  LOP3.LUT R5, R4, 0xfffffc00, RZ, 0xc0, !PT ;  /* 0xfffffc0004057812 */ /* 0x000fe200078ec0ff */
[C---:B------:R-:W-:Y:S02]  /*0b80*/  IMAD.IADD R4, R20.reuse, 0x1, -R3 ;  /* 0x0000000114047824 */ /* 0x040fe400078e0a03 */
[----:B------:R-:W-:-:S02]  /*0b90*/  IMAD.IADD R25, R20, 0x1, -R6 ;  /* 0x0000000114197824 */ /* 0x000fc400078e0a06 */
[----:B------:R-:W-:Y:S01]  /*0ba0*/  IMAD R10, R4, 0x40, R5 ;  /* 0x00000040040a7824 */ /* 0x000fe200078e0205 */
[-C--:B------:R-:W-:Y:S02]  /*0bb0*/  LEA.HI R4, R0, R20.reuse, RZ, 0x2 ;  /* 0x0000001400047211 */ /* 0x080fe400078f10ff */
[----:B------:R-:W-:Y:S02]  /*0bc0*/  SHF.R.S32.HI R24, RZ, 0x7, R2 ;  /* 0x00000007ff187819 */ /* 0x000fe40000011402 */
[----:B------:R-:W-:Y:S02]  /*0bd0*/  SHF.R.S32.HI R11, RZ, 0x1f, R25 ;  /* 0x0000001fff0b7819 */ /* 0x000fe40000011419 */
[--C-:B------:R-:W-:Y:S02]  /*0be0*/  SHF.R.S32.HI R2, RZ, 0x2, R4.reuse ;  /* 0x00000002ff027819 */ /* 0x100fe40000011404 */
[----:B------:R-:W-:Y:S02]  /*0bf0*/  SHF.R.S32.HI R5, RZ, 0x1f, R4 ;  /* 0x0000001fff057819 */ /* 0x000fe40000011404 */
[----:B------:R-:W-:-:S02]  /*0c00*/  LEA.HI R3, R20, R20, RZ, 0x1 ;  /* 0x0000001414037211 */ /* 0x000fc400078f08ff */
[----:B------:R-:W-:Y:S02]  /*0c10*/  LEA.HI R12, R11, R25, RZ, 0x2 ;  /* 0x000000190b0c7211 */ /* 0x000fe400078f10ff */
[----:B------:R-:W-:Y:S02]  /*0c20*/  LOP3.LUT R19, R4, 0xfffffffc, RZ, 0xc0, !PT ;  /* 0xfffffffc04137812 */ /* 0x000fe400078ec0ff */
[----:B------:R-:W-:Y:S02]  /*0c30*/  LEA.HI R5, R5, R2, RZ, 0x2 ;  /* 0x0000000205057211 */ /* 0x000fe400078f10ff */
[----:B------:R-:W-:Y:S02]  /*0c40*/  SHF.R.S32.HI R22, RZ, 0x1, R3 ;  /* 0x00000001ff167819 */ /* 0x000fe40000011403 */
[----:B------:R-:W-:Y:S02]  /*0c50*/  SHF.R.S32.HI R8, RZ, 0x4, R7 ;  /* 0x00000004ff087819 */ /* 0x000fe40000011407 */
[----:B------:R-:W-:-:S02]  /*0c60*/  SHF.R.S32.HI R17, RZ, 0x2, R12 ;  /* 0x00000002ff117819 */ /* 0x000fc4000001140c */
[----:B------:R-:W-:Y:S01]  /*0c70*/  SHF.R.S32.HI R18, RZ, 0x1f, R12 ;  /* 0x0000001fff127819 */ /* 0x000fe2000001140c */
[----:B------:R-:W-:Y:S01]  /*0c80*/  IMAD.IADD R19, R20, 0x1, -R19 ;  /* 0x0000000114137824 */ /* 0x000fe200078e0a13 */
[----:B------:R-:W-:Y:S02]  /*0c90*/  LOP3.LUT R5, R5, 0xfffffffc, RZ, 0xc0, !PT ;  /* 0xfffffffc05057812 */ /* 0x000fe400078ec0ff */
[----:B------:R-:W-:Y:S02]  /*0ca0*/  LEA.HI R6, R3, R22, RZ, 0x1 ;  /* 0x0000001603067211 */ /* 0x000fe400078f08ff */
[----:B------:R-:W-:Y:S02]  /*0cb0*/  LEA.HI R4, R7, R8, RZ, 0x1 ;  /* 0x0000000807047211 */ /* 0x000fe400078f08ff */
[----:B------:R-:W-:Y:S01]  /*0cc0*/  LEA.HI R18, R18, R17, RZ, 0x3 ;  /* 0x0000001112127211 */ /* 0x000fe200078f18ff */
[----:B------:R-:W-:Y:S01]  /*0cd0*/  IMAD.IADD R21, R2, 0x1, -R5 ;  /* 0x0000000102157824 */ /* 0x000fe200078e0a05 */
[----:B------:R-:W-:Y:S01]  /*0ce0*/  LOP3.LUT R7, R6, 0x3fffffe, RZ, 0xc0, !PT ;  /* 0x03fffffe06077812 */ /* 0x000fe200078ec0ff */
[----:B------:R-:W-:Y:S01]  /*0cf0*/  IMAD.HI R6, R24, 0x55555556, RZ ;  /* 0x5555555618067827 */ /* 0x000fe200078e02ff */
[----:B------:R-:W-:-:S02]  /*0d00*/  LOP3.LUT R9, R4, 0x1ffffffe, RZ, 0xc0, !PT ;  /* 0x1ffffffe04097812 */ /* 0x000fc400078ec0ff */
[----:B------:R-:W-:Y:S02]  /*0d10*/  LEA.HI R2, R19, R19, RZ, 0x1 ;  /* 0x0000001313027211 */ /* 0x000fe400078f08ff */
[----:B------:R-:W-:Y:S02]  /*0d20*/  LOP3.LUT R18, R18, 0xfffffff8, RZ, 0xc0, !PT ;  /* 0xfffffff812127812 */ /* 0x000fe400078ec0ff */
[----:B------:R-:W-:Y:S02]  /*0d30*/  LEA.HI R11, R11, R25, RZ, 0x5 ;  /* 0x000000190b0b7211 */ /* 0x000fe400078f28ff */
[----:B------:R-:W-:Y:S01]  /*0d40*/  LOP3.LUT R12, R12, 0x7ffffffc, RZ, 0xc0, !PT ;  /* 0x7ffffffc0c0c7812 */ /* 0x000fe200078ec0ff */
[----:B------:R-:W-:Y:S01]  /*0d50*/  IMAD.IADD R9, R8, 0x1, -R9 ;  /* 0x0000000108097824 */ /* 0x000fe200078e0a09 */
[----:B------:R-:W-:Y:S01]  /*0d60*/  LOP3.LUT R2, R2, 0x1ffffffe, RZ, 0xc0, !PT ;  /* 0x1ffffffe02027812 */ /* 0x000fe200078ec0ff */
[----:B------:R-:W-:Y:S01]  /*0d70*/  IMAD.IADD R18, R17, 0x1, -R18 ;  /* 0x0000000111127824 */ /* 0x000fe200078e0a12 */
[----:B------:R-:W-:Y:S01]  /*0d80*/  LEA.HI R6, R6, R6, RZ, 0x1 ;  /* 0x0000000606067211 */ /* 0x000fe200078f08ff */
[----:B------:R-:W-:Y:S01]  /*0d90*/  IMAD.MOV.U32 R5, RZ, RZ, -0x2 ;  /* 0xfffffffeff057424 */ /* 0x000fe200078e00ff */
[----:B------:R-:W-:Y:S01]  /*0da0*/  SHF.R.S32.HI R11, RZ, 0x5, R11 ;  /* 0x00000005ff0b7819 */ /* 0x000fe2000001140b */
[----:B------:R-:W-:-:S02]  /*0db0*/  IMAD.IADD R12, R25, 0x1, -R12 ;  /* 0x00000001190c7824 */ /* 0x000fc400078e0a0c */
[----:B------:R-:W-:Y:S02]  /*0dc0*/  IMAD R4, R9, 0x8, R10 ;  /* 0x0000000809047824 */ /* 0x000fe400078e020a */
[----:B------:R-:W-:Y:S02]  /*0dd0*/  IMAD.IADD R19, R19, 0x1, -R2 ;  /* 0x0000000113137824 */ /* 0x000fe400078e0a02 */
[----:B------:R-:W-:Y:S02]  /*0de0*/  IMAD R6, R6, -0x3, R24 ;  /* 0xfffffffd06067824 */ /* 0x000fe400078e0218 */
[----:B------:R-:W-:Y:S02]  /*0df0*/  IMAD R11, R11, 0x10, R18 ;  /* 0x000000100b0b7824 */ /* 0x000fe400078e0212 */
[----:B------:R-:W-:Y:S01]  /*0e00*/  IMAD R2, R12, R5, 0xa0 ;  /* 0x000000a00c027424 */ /* 0x000fe200078e0205 */
[----:B------:R-:W-:Y:S01]  /*0e10*/  STL [R1+0x60], R21 ;  /* 0x0000601501007387 */ /* 0x000fe20000100800 */
[----:B------:R-:W-:-:S03]  /*0e20*/  IMAD R6, R6, 0x40, R11 ;  /* 0x0000004006067824 */ /* 0x000fc600078e020b */
[----:B------:R-:W-:Y:S04]  /*0e30*/  STL [R1+0x78], R4 ;  /* 0x0000780401007387 */ /* 0x000fe80000100800 */
[----:B------:R3:W-:Y:S04]  /*0e40*/  STL [R1+0x74], R2 ;  /* 0x0000740201007387 */ /* 0x0007e80000100800 */
[----:B------:R-:W-:Y:S04]  /*0e50*/  STL [R1+0x24], R13 ;  /* 0x0000240d01007387 */ /* 0x000fe80000100800 */
[----:B------:R-:W-:Y:S04]  /*0e60*/  STL [R1+0x28], R14 ;  /* 0x0000280e01007387 */ /* 0x000fe80000100800 */
[----:B------:R-:W-:Y:S04]  /*0e70*/  STL [R1+0x2c], R15 ;  /* 0x00002c0f01007387 */ /* 0x000fe80000100800 */
[----:B------:R-:W-:Y:S01]  /*0e80*/  STL [R1+0x6c], R6 ;  /* 0x00006c0601007387 */ /* 0x000fe20000100800 */
[----:B------:R-:W-:-:S03]  /*0e90*/  LOP3.LUT R3, R3, 0xfffffffe, RZ, 0xc0, !PT ;  /* 0xfffffffe03037812 */ /* 0x000fc600078ec0ff */
[----:B------:R-:W-:Y:S02]  /*0ea0*/  STL [R1+0x50], RZ ;  /* 0x000050ff01007387 */ /* 0x000fe40000100800 */
[----:B------:R-:W-:Y:S02]  /*0eb0*/  IMAD.IADD R3, R20, 0x1, -R3 ;  /* 0x0000000114037824 */ /* 0x000fe400078e0a03 */
[----:B------:R-:W-:Y:S02]  /*0ec0*/  IMAD.IADD R7, R22, 0x1, -R7 ;  /* 0x0000000116077824 */ /* 0x000fe400078e0a07 */
[C---:B------:R-:W-:Y:S01]  /*0ed0*/  IMAD.SHL.U32 R18, R3.reuse, 0x10, RZ ;  /* 0x0000001003127824 */ /* 0x040fe200078e00ff */
[----:B------:R-:W-:Y:S01]  /*0ee0*/  SHF.L.U32 R156, R3, 0x3, RZ ;  /* 0x00000003039c7819 */ /* 0x000fe200000006ff */
[----:B------:R-:W-:-:S04]  /*0ef0*/  IMAD R7, R8, 0x8, R7 ;  /* 0x0000000808077824 */ /* 0x000fc800078e0207 */
[----:B------:R-:W-:Y:S02]  /*0f00*/  VIADD R5, R156, 0x10 ;  /* 0x000000109c057836 */ /* 0x000fe40000000000 */
[----:B------:R-:W-:Y:S01]  /*0f10*/  IMAD.MOV.U32 R17, RZ, RZ, RZ ;  /* 0x000000ffff117224 */ /* 0x000fe200078e00ff */
[----:B---3--:R-:W-:-:S05]  /*0f20*/  LOP3.LUT R2, R23, 0x1, RZ, 0xfc, !PT ;  /* 0x0000000117027812 */ /* 0x008fca00078efcff */
[----:B------:R0:W-:Y:S02]  /*0f30*/  STL [R1+0x8], R2 ;  /* 0x0000080201007387 */ /* 0x0001e40000100800 */
[----:B0-----:R-:W-:Y:S01]  /*0f40*/  LEA.HI R2, R0, R20, RZ, 0x3 ;  /* 0x0000001400027211 */ /* 0x001fe200078f18ff */
[----:B------:R-:W-:-:S03]  /*0f50*/  IMAD.SHL.U32 R0, R21, 0x80, RZ ;  /* 0x0000008015007824 */ /* 0x000fc600078e00ff */
[----:B------:R-:W-:Y:S02]  /*0f60*/  LOP3.LUT R4, R2, 0xfffffff8, RZ, 0xc0, !PT ;  /* 0xfffffff802047812 */ /* 0x000fe400078ec0ff */
[----:B------:R-:W-:Y:S02]  /*0f70*/  SHF.R.S32.HI R2, RZ, 0x3, R2 ;  /* 0x00000003ff027819 */ /* 0x000fe40000011402 */
[----:B------:R-:W-:Y:S01]  /*0f80*/  LOP3.LUT R2, R0, 0x180, RZ, 0xc0, !PT ;  /* 0x0000018000027812 */ /* 0x000fe200078ec0ff */
[----:B------:R-:W-:Y:S01]  /*0f90*/  IMAD.IADD R4, R20, 0x1, -R4 ;  /* 0x0000000114047824 */ /* 0x000fe200078e0a04 */
[----:B------:R-:W-:Y:S01]  /*0fa0*/  STL [R1+0xc], RZ ;  /* 0x00000cff01007387 */ /* 0x000fe20000100800 */
[----:B------:R-:W-:Y:S02]  /*0fb0*/  SHF.R.S32.HI R0, RZ, 0x1f, R22 ;  /* 0x0000001fff007819 */ /* 0x000fe40000011416 */
[----:B------:R-:W-:Y:S01]  /*0fc0*/  IMAD.SHL.U32 R8, R4, 0x8, RZ ;  /* 0x0000000804087824 */ /* 0x000fe200078e00ff */
[----:B------:R-:W-:Y:S01]  /*0fd0*/  STL [R1+0x4], RZ ;  /* 0x000004ff01007387 */ /* 0x000fe20000100800 */
[----:B------:R-:W-:-:S02]  /*0fe0*/  SHF.R.U32.HI R3, RZ, 0x3, R2 ;  /* 0x00000003ff037819 */ /* 0x000fc40000011602 */
[--C-:B------:R-:W-:Y:S01]  /*0ff0*/  LOP3.LUT R0, R2, 0x10, R18.reuse, 0xf8, !PT ;  /* 0x0000001002007812 */ /* 0x100fe200078ef812 */
[----:B------:R0:W-:Y:S01]  /*1000*/  STL [R1+0x30], R2 ;  /* 0x0000300201007387 */ /* 0x0001e20000100800 */
[----:B------:R-:W-:Y:S02]  /*1010*/  IMAD.SHL.U32 R4, R7, 0x40, RZ ;  /* 0x0000004007047824 */ /* 0x000fe400078e00ff */
[----:B------:R-:W-:Y:S01]  /*1020*/  LOP3.LUT R0, R0, R3, RZ, 0x3c, !PT ;  /* 0x0000000300007212 */ /* 0x000fe200078e3cff */
[----:B------:R-:W-:Y:S01]  /*1030*/  STL [R1+0x5c], R8 ;  /* 0x00005c0801007387 */ /* 0x000fe20000100800 */
[----:B0-----:R-:W-:-:S03]  /*1040*/  LOP3.LUT R2, R2, 0x30, R18, 0xf8, !PT ;  /* 0x0000003002027812 */ /* 0x001fc600078ef812 */
[----:B------:R0:W-:Y:S01]  /*1050*/  STL [R1+0x34], R3 ;  /* 0x0000340301007387 */ /* 0x0001e20000100800 */
[----:B------:R-:W-:-:S03]  /*1060*/  SHF.R.S32.HI R7, RZ, 0x1f, R5 ;  /* 0x0000001fff077819 */ /* 0x000fc60000011405 */
[----:B------:R1:W-:Y:S01]  /*1070*/  STL [R1+0x10], R5 ;  /* 0x0000100501007387 */ /* 0x0003e20000100800 */
[----:B0-----:R-:W-:Y:S02]  /*1080*/  LOP3.LUT R3, R2, R3, RZ, 0x3c, !PT ;  /* 0x0000000302037212 */ /* 0x001fe400078e3cff */
[----:B------:R-:W-:Y:S01]  /*1090*/  SHF.R.S32.HI R2, RZ, 0x1f, R8 ;  /* 0x0000001fff027819 */ /* 0x000fe20000011408 */
[----:B------:R-:W-:Y:S01]  /*10a0*/  STL [R1+0x38], R4 ;  /* 0x0000380401007387 */ /* 0x000fe20000100800 */
[----:B-1----:R-:W-:Y:S02]  /*10b0*/  IMAD.IADD R5, R4, 0x1, R0 ;  /* 0x0000000104057824 */ /* 0x002fe400078e0200 */
[----:B------:R-:W-:Y:S01]  /*10c0*/  IMAD R0, R19, 0x8, R6 ;  /* 0x0000000813007824 */ /* 0x000fe200078e0206 */
[----:B------:R0:W-:Y:S04]  /*10d0*/  STL [R1+0x7c], R2 ;  /* 0x00007c0201007387 */ /* 0x0001e80000100800 */
[----:B------:R1:W-:Y:S01]  /*10e0*/  STL [R1+0x64], R7 ;  /* 0x0000640701007387 */ /* 0x0003e20000100800 */
[----:B0-----:R-:W-:-:S03]  /*10f0*/  IADD3 R2, R16, R4, R3 ;  /* 0x0000000410027210 */ /* 0x001fc60007ffe003 */
[----:B------:R1:W-:Y:S04]  /*1100*/  STL [R1+0x14], R5 ;  /* 0x0000140501007387 */ /* 0x0003e80000100800 */
[----:B------:R1:W-:Y:S04]  /*1110*/  STL [R1+0x70], R0 ;  /* 0x0000700001007387 */ /* 0x0003e80000100800 */
[----:B------:R1:W-:Y:S01]  /*1120*/  STL [R1+0x68], R2 ;  /* 0x0000680201007387 */ /* 0x0003e20000100800 */
[----:B------:R-:W-:-:S07]  /*1130*/  IMAD.MOV.U32 R23, RZ, RZ, RZ ;  /* 0x000000ffff177224 */ /* 0x000fce00078e00ff */
.L_x_11157:
[----:B-12---:R-:W2:Y:S01]  /*1140*/  LDL.LU R0, [R1+0x2c] ;  /* 0x00002c0001007983 */ /* 0x006ea20000300800 */
[----:B0-----:R-:W2:Y:S01]  /*1150*/  LDC.64 R2, c[0x0][0xc88] ;  /* 0x00032200ff027b82 */ /* 0x001ea20000000a00 */
        /* <DEDUP_REMOVED lines=14> */
[----:B--2--5:R-:W-:Y:S01]  /*1240*/  SHF.R.S32.HI R4, RZ, 0x1f, R0 ;  /* 0x0000001fff047819 */ /* 0x024fe20000011400 */
        /* <DEDUP_REMOVED lines=11> */
[----:B------:R1:W5:Y:S01]  /*1300*/  @P2 LDG.E R9, desc[UR40][R2.64] ;  /* 0x0000002802092981 */ /* 0x000362000c1e1900 */
        /* <DEDUP_REMOVED lines=30> */
.L_x_11061:
[----:B------:R-:W-:Y:S02]  /*14f0*/  IMAD.U32 R31, RZ, RZ, UR5 ;  /* 0x00000005ff1f7e24 */ /* 0x000fe4000f8e00ff */
[----:B------:R-:W-:Y:S01]  /*1500*/  IMAD.U32 R24, RZ, RZ, UR4 ;  /* 0x00000004ff187e24 */ /* 0x000fe2000f8e00ff */
[----:B------:R-:W-:Y:S06]  /*1510*/  @!P2 BRA `(.L_x_11062) ;  /* 0x000000000010a947 */ /* 0x000fec0003800000 */
[----:B-1----:R-:W-:-:S04]  /*1520*/  IADD3 R2, P0, R33, UR8, RZ ;  /* 0x0000000821027c10 */ /* 0x002fc8000ff1e0ff */
[----:B------:R-:W-:-:S05]  /*1530*/  IADD3.X R3, R32, UR9, RZ, P0, !PT ;  /* 0x0000000920037c10 */ /* 0x000fca00087fe4ff */
[----:B------:R0:W5:Y:S01]  /*1540*/  LDG.E R24, desc[UR40][R2.64] ;  /* 0x0000002802187981 */ /* 0x000162000c1e1900 */
[----:B------:R-:W-:Y:S05]  /*1550*/  BRA `(.L_x_11063) ;  /* 0x0000000000107947 */ /* 0x000fea0003800000 */
.L_x_11062:
[----:B------:R-:W-:Y:S05]  /*1560*/  @!P0 BRA `(.L_x_11063) ;  /* 0x00000000000c8947 */ /* 0x000fea0003800000 */
[----:B-1----:R-:W2:Y:S04]  /*1570*/  LDG.E R3, desc[UR40][R6.64] ;  /* 0x0000002806037981 */ /* 0x002ea8000c1e1900 */
[----:B------:R-:W2:Y:S02]  /*1580*/  LDG.E R24, desc[UR40][R6.64+0x4] ;  /* 0x0000042806187981 */ /* 0x000ea4000c1e1900 */
[----:B--2---:R-:W-:-:S07]  /*1590*/  IMAD.IADD R24, R24, 0x1, -R3 ;  /* 0x0000000118187824 */ /* 0x004fce00078e0a03 */
.L_x_11063:
[----:B------:R-:W-:Y:S02]  /*15a0*/  ULDC.64 UR4, c[0x0][0xa10] ;  /* 0x0002840000047ab9 */ /* 0x000fe40000000a00 */
[----:B------:R-:W-:-:S04]  /*15b0*/  ISETP.NE.U32.AND P0, PT, RZ, UR4, PT ;  /* 0x00000004ff007c0c */ /* 0x000fc8000bf05070 */
[----:B------:R-:W-:Y:S01]  /*15c0*/  ISETP.NE.AND.EX P0, PT, RZ, UR5, PT, P0 ;  /* 0x00000005ff007c0c */ /* 0x000fe2000bf05300 */
[----:B-----5:R-:W-:Y:S01]  /*15d0*/  IMAD.IADD R9, R24, 0x1, -R9 ;  /* 0x0000000118097824 */ /* 0x020fe200078e0a09 */
[----:B------:R-:W-:-:S11]  /*15e0*/  ULDC.64 UR4, c[0x0][0xa30] ;  /* 0x00028c0000047ab9 */ /* 0x000fd60000000a00 */
[----:B01----:R-:W0:Y:S02]  /*15f0*/  @P0 LDC.64 R2, c[0x0][0xa10] ;  /* 0x00028400ff020b82 */ /* 0x003e240000000a00 */
[----:B0-----:R-:W-:-:S05]  /*1600*/  @P0 IMAD.WIDE R2, R25, 0x4, R2 ;  /* 0x0000000419020825 */ /* 0x001fca00078e0202 */
[----:B------:R-:W2:Y:S04]  /*1610*/  @P0 LDG.E R0, desc[UR40][R2.64] ;  /* 0x0000002802000981 */ /* 0x000ea8000c1e1900 */
[----:B------:R0:W2:Y:S01]  /*1620*/  @P0 LDG.E R7, desc[UR40][R2.64+0x4] ;  /* 0x0000042802070981 */ /* 0x0000a2000c1e1900 */
[----:B------:R-:W-:Y:S01]  /*1630*/  ISETP.NE.U32.AND P1, PT, RZ, UR4, PT ;  /* 0x00000004ff007c0c */ /* 0x000fe2000bf25070 */
[----:B------:R-:W-:-:S03]  /*1640*/  IMAD.MOV.U32 R28, RZ, RZ, R24 ;  /* 0x000000ffff1c7224 */ /* 0x000fc600078e0018 */
[----:B------:R-:W-:Y:S01]  /*1650*/  ISETP.NE.AND.EX P1, PT, RZ, UR5, PT, P1 ;  /* 0x00000005ff007c0c */ /* 0x000fe2000bf25310 */
[----:B0-----:R-:W-:-:S12]  /*1660*/  IMAD.MOV R2, RZ, RZ, -R9 ;  /* 0x000000ffff027224 */ /* 0x001fd800078e0a09 */
[----:B------:R-:W-:-:S04]  /*1670*/  @P1 IADD3 R4, P2, R33, UR4, RZ ;  /* 0x0000000421041c10 */ /* 0x000fc8000ff5e0ff */
[----:B------:R-:W-:Y:S02]  /*1680*/  @P1 IADD3.X R5, R32, UR5, RZ, P2, !PT ;  /* 0x0000000520051c10 */ /* 0x000fe400097fe4ff */
[----:B------:R-:W-:-:S03]  /*1690*/  VIMNMX R2, RZ, R2, !PT ;  /* 0x00000002ff027248 */ /* 0x000fc60007fe0100 */
[----:B------:R0:W5:Y:S01]  /*16a0*/  @P1 LDG.E R28, desc[UR40][R4.64] ;  /* 0x00000028041c1981 */ /* 0x000162000c1e1900 */
[----:B--2---:R-:W-:-:S04]  /*16b0*/  @P0 IMAD.IADD R31, R7, 0x1, -R0 ;  /* 0x00000001071f0824 */ /* 0x004fc800078e0a00 */
[----:B------:R-:W-:-:S04]  /*16c0*/  IMAD.IADD R105, R9, 0x1, R31 ;  /* 0x0000000109697824 */ /* 0x000fc800078e021f */
[----:B------:R-:W-:-:S04]  /*16d0*/  VIADD R0, R105, 0x9f ;  /* 0x0000009f69007836 */ /* 0x000fc80000000000 */
[----:B------:R-:W-:-:S05]  /*16e0*/  IMAD.HI R0, R0, 0x66666667, RZ ;  /* 0x6666666700007827 */ /* 0x000fca00078e02ff */
[----:B------:R-:W-:-:S04]  /*16f0*/  SHF.R.U32.HI R3, RZ, 0x1f, R0 ;  /* 0x0000001fff037819 */ /* 0x000fc80000011600 */
[----:B------:R-:W-:-:S05]  /*1700*/  LEA.HI.SX32 R104, R0, R3, 0x1a ;  /* 0x0000000300687211 */ /* 0x000fca00078fd2ff */
[----:B------:R-:W-:-:S05]  /*1710*/  IMAD R0, R104, 0xa0, -R9 ;  /* 0x000000a068007824 */ /* 0x000fca00078e0a09 */
[----:B0-----:R-:W-:-:S04]  /*1720*/  VIMNMX R5, R0, R31, PT ;  /* 0x0000001f00057248 */ /* 0x001fc80003fe0100 */
        /* <DEDUP_REMOVED lines=31> */
.L_x_11066:
[----:B------:R-:W-:Y:S05]  /*1920*/  BSYNC B6 ;  /* 0x0000000000067941 */ /* 0x000fea0003800000 */
.L_x_11065:
        /* <DEDUP_REMOVED lines=20> */
.L_x_11068:
[----:B------:R-:W-:Y:S05]  /*1a70*/  BSYNC B6 ;  /* 0x0000000000067941 */ /* 0x000fea0003800000 */
.L_x_11067:
[----:B------:R-:W-:Y:S01]  /*1a80*/  ULDC.64 UR4, c[0x0][0x9f8] ;  /* 0x00027e0000047ab9 */ /* 0x000fe20000000a00 */
[----:B------:R-:W2:Y:S01]  /*1a90*/  LDL.LU R10, [R1] ;  /* 0x00000000010a7983 */ /* 0x000ea20000300800 */
[----:B------:R-:W-:Y:S01]  /*1aa0*/  ISETP.NE.U32.AND P0, PT, RZ, UR4, PT ;  /* 0x00000004ff007c0c */ /* 0x000fe2000bf05070 */
[----:B------:R-:W0:Y:S01]  /*1ab0*/  LDC.64 R46, c[0x0][0x300] ;  /* 0x0000c000ff2e7b82 */ /* 0x000e220000000a00 */
[----:B------:R-:W-:Y:S01]  /*1ac0*/  IMAD.IADD R27, R27, 0x1, R24 ;  /* 0x000000011b1b7824 */ /* 0x000fe200078e0218 */
[----:B------:R-:W-:Y:S01]  /*1ad0*/  ULDC.64 UR6, c[0x0][0x330] ;  /* 0x0000cc0000067ab9 */ /* 0x000fe20000000a00 */
[----:B------:R-:W-:Y:S01]  /*1ae0*/  ISETP.NE.AND.EX P0, PT, RZ, UR5, PT, P0 ;  /* 0x00000005ff007c0c */ /* 0x000fe2000bf05300 */
[----:B------:R-:W3:Y:S04]  /*1af0*/  LDL R12, [R1+0x30] ;  /* 0x00003000010c7983 */ /* 0x000ee80000100800 */
[----:B------:R-:W1:Y:S01]  /*1b00*/  LDC R15, c[0x0][0x3f4] ;  /* 0x0000fd00ff0f7b82 */ /* 0x000e620000000800 */
[----:B------:R-:W-:Y:S01]  /*1b10*/  SHF.R.S32.HI R19, RZ, 0x1f, R18 ;  /* 0x0000001fff137819 */ /* 0x000fe20000011412 */
[----:B------:R-:W4:Y:S06]  /*1b20*/  LDL R24, [R1+0x60] ;  /* 0x0000600001187983 */ /* 0x000f2c0000100800 */
[----:B------:R-:W-:Y:S01]  /*1b30*/  @P0 IADD3 R4, P1, R33, UR4, RZ ;  /* 0x0000000421040c10 */ /* 0x000fe2000ff3e0ff */
[----:B------:R-:W2:Y:S03]  /*1b40*/  LDC.64 R40, c[0x0][0x3f8] ;  /* 0x0000fe00ff287b82 */ /* 0x000ea60000000a00 */
[----:B------:R-:W-:Y:S01]  /*1b50*/  @P0 IADD3.X R5, R32, UR5, RZ, P1, !PT ;  /* 0x0000000520050c10 */ /* 0x000fe20008ffe4ff */
[----:B------:R-:W-:-:S04]  /*1b60*/  ULDC.64 UR4, c[0x0][0xa08] ;  /* 0x0002820000047ab9 */ /* 0x000fc80000000a00 */
[----:B------:R1:W3:Y:S01]  /*1b70*/  @P0 LDG.E R25, desc[UR40][R4.64] ;  /* 0x0000002804190981 */ /* 0x0002e2000c1e1900 */
[----:B------:R-:W-:Y:S01]  /*1b80*/  SHF.R.S32.HI R11, RZ, 0x1f, R27 ;  /* 0x0000001fff0b7819 */ /* 0x000fe2000001141b */
[-C--:B0-----:R-:W-:Y:S01]  /*1b90*/  IMAD.WIDE.U32 R6, R27, R46.reuse, RZ ;  /* 0x0000002e1b067225 */ /* 0x081fe200078e00ff */
[----:B------:R-:W-:Y:S01]  /*1ba0*/  ISETP.NE.U32.AND P0, PT, RZ, UR4, PT ;  /* 0x00000004ff007c0c */ /* 0x000fe2000bf05070 */
[----:B------:R-:W0:Y:S02]  /*1bb0*/  LDC.64 R34, c[0x0][0x408] ;  /* 0x00010200ff227b82 */ /* 0x000e240000000a00 */
[----:B------:R-:W-:Y:S01]  /*1bc0*/  IMAD R0, R11, R46, RZ ;  /* 0x0000002e0b007224 */ /* 0x000fe200078e02ff */
[----:B-1----:R-:W-:Y:S01]  /*1bd0*/  ISETP.GE.AND P2, PT, R18, R15, PT ;  /* 0x0000000f1200720c */ /* 0x002fe20003f46270 */
[----:B------:R-:W-:Y:S01]  /*1be0*/  IMAD.WIDE.U32 R8, R26, UR6, R18 ;  /* 0x000000061a087c25 */ /* 0x000fe2000f8e0012 */
[----:B------:R-:W-:Y:S01]  /*1bf0*/  ISETP.NE.AND.EX P0, PT, RZ, UR5, PT, P0 ;  /* 0x00000005ff007c0c */ /* 0x000fe2000bf05300 */
[----:B------:R-:W-:-:S02]  /*1c00*/  ULDC.64 UR4, c[0x0][0x308] ;  /* 0x0000c20000047ab9 */ /* 0x000fc40000000a00 */
[----:B------:R-:W-:Y:S01]  /*1c10*/  IMAD R3, R27, R47, R0 ;  /* 0x0000002f1b037224 */ /* 0x000fe200078e0200 */
[----:B------:R-:W-:-:S03]  /*1c20*/  SHF.R.S32.HI R0, RZ, 0x1f, R26 ;  /* 0x0000001fff007819 */ /* 0x000fc6000001141a */
[----:B------:R-:W-:Y:S02]  /*1c30*/  IMAD.IADD R7, R7, 0x1, R3 ;  /* 0x0000000107077824 */ /* 0x000fe400078e0203 */
[C---:B------:R-:W-:Y:S02]  /*1c40*/  IMAD R3, R0.reuse, UR6, RZ ;  /* 0x0000000600037c24 */ /* 0x040fe4000f8e02ff */
[----:B------:R-:W-:Y:S02]  /*1c50*/  IMAD R0, R0, UR4, RZ ;  /* 0x0000000400007c24 */ /* 0x000fe4000f8e02ff */
[C---:B------:R-:W-:Y:S01]  /*1c60*/  IMAD R13, R26.reuse, UR7, R3 ;  /* 0x000000071a0d7c24 */ /* 0x040fe2000f8e0203 */
[----:B------:R-:W-:Y:S01]  /*1c70*/  ULDC.64 UR6, c[0x0][0x338] ;  /* 0x0000ce0000067ab9 */ /* 0x000fe20000000a00 */
[C---:B------:R-:W-:Y:S02]  /*1c80*/  IMAD R3, R26.reuse, UR5, R0 ;  /* 0x000000051a037c24 */ /* 0x040fe4000f8e0200 */
[----:B------:R-:W-:Y:S01]  /*1c90*/  IMAD.WIDE.U32 R4, R26, UR4, R6 ;  /* 0x000000041a047c25 */ /* 0x000fe2000f8e0006 */
[----:B------:R-:W-:-:S03]  /*1ca0*/  ULDC.64 UR4, c[0x0][0x310] ;  /* 0x0000c40000047ab9 */ /* 0x000fc60000000a00 */
[----:B------:R-:W-:Y:S02]  /*1cb0*/  IMAD.IADD R5, R5, 0x1, R3 ;  /* 0x0000000105057824 */ /* 0x000fe400078e0203 */
[----:B------:R-:W-:Y:S01]  /*1cc0*/  IMAD.IADD R9, R9, 0x1, R13 ;  /* 0x0000000109097824 */ /* 0x000fe200078e020d */
[----:B--2---:R-:W-:-:S04]  /*1cd0*/  LOP3.LUT R10, R10, 0xfffffffb, RZ, 0xc0, !PT ;  /* 0xfffffffb0a0a7812 */ /* 0x004fc800078ec0ff */
[----:B------:R-:W-:-:S05]  /*1ce0*/  @P2 LOP3.LUT R10, R10, 0x4, RZ, 0xfc, !PT ;  /* 0x000000040a0a2812 */ /* 0x000fca00078efcff */
[----:B------:R1:W-:Y:S04]  /*1cf0*/  STL [R1], R10 ;  /* 0x0000000a01007387 */ /* 0x0003e80000100800 */
[----:B-1----:R-:W2:Y:S01]  /*1d00*/  LDL R10, [R1+0x34] ;  /* 0x00003400010a7983 */ /* 0x002ea20000100800 */
[----:B---3--:R-:W-:Y:S02]  /*1d10*/  SEL R3, R25, RZ, !P0 ;  /* 0x000000ff19037207 */ /* 0x008fe40004000000 */
[----:B------:R-:W-:-:S03]  /*1d20*/  SHF.R.S32.HI R0, RZ, 0x1f, R25 ;  /* 0x0000001fff007819 */ /* 0x000fc60000011419 */
[C---:B------:R-:W-:Y:S02]  /*1d30*/  IMAD.WIDE.U32 R48, R3.reuse, UR6, R8 ;  /* 0x0000000603307c25 */ /* 0x040fe4000f8e0008 */
[----:B------:R-:W3:Y:S01]  /*1d40*/  LDL R8, [R1+0x38] ;  /* 0x0000380001087983 */ /* 0x000ee20000100800 */
[----:B------:R-:W-:Y:S02]  /*1d50*/  SEL R0, R0, RZ, !P0 ;  /* 0x000000ff00007207 */ /* 0x000fe40004000000 */
[----:B------:R-:W-:Y:S01]  /*1d60*/  SHF.R.S32.HI R14, RZ, 0x1f, R22 ;  /* 0x0000001fff0e7819 */ /* 0x000fe20000011416 */
[----:B------:R-:W-:-:S04]  /*1d70*/  IMAD.WIDE.U32 R50, R3, UR4, R4 ;  /* 0x0000000403327c25 */ /* 0x000fc8000f8e0004 */
[C---:B------:R-:W-:Y:S01]  /*1d80*/  IMAD R6, R0.reuse, UR4, RZ ;  /* 0x0000000400067c24 */ /* 0x040fe2000f8e02ff */
[----:B------:R-:W1:Y:S01]  /*1d90*/  S2R R26, SR_TID.X ;  /* 0x00000000001a7919 */ /* 0x000e620000002100 */
[----:B------:R-:W-:Y:S01]  /*1da0*/  IMAD R4, R0, UR6, RZ ;  /* 0x0000000600047c24 */ /* 0x000fe2000f8e02ff */
[----:B------:R-:W-:Y:S01]  /*1db0*/  SHF.R.S32.HI R157, RZ, 0x1f, R156 ;  /* 0x0000001fff9d7819 */ /* 0x000fe2000001149c */
[----:B------:R-:W-:Y:S01]  /*1dc0*/  IMAD R7, R3, UR5, R6 ;  /* 0x0000000503077c24 */ /* 0x000fe2000f8e0206 */
[----:B------:R-:W-:Y:S01]  /*1dd0*/  ULDC UR4, c[0x0][0x2f4] ;  /* 0x0000bd0000047ab9 */ /* 0x000fe20000000800 */
[-C--:B------:R-:W-:Y:S02]  /*1de0*/  IMAD R0, R14, R46.reuse, RZ ;  /* 0x0000002e0e007224 */ /* 0x080fe400078e02ff */
[----:B------:R-:W-:-:S04]  /*1df0*/  IMAD.WIDE.U32 R20, R22, R46, R18 ;  /* 0x0000002e16147225 */ /* 0x000fc800078e0012 */
[----:B------:R-:W-:Y:S02]  /*1e00*/  IMAD R71, R3, UR7, R4 ;  /* 0x0000000703477c24 */ /* 0x000fe4000f8e0204 */
[----:B------:R-:W-:Y:S01]  /*1e10*/  IMAD R5, R22, R47, R0 ;  /* 0x0000002f16057224 */ /* 0x000fe200078e0200 */
[----:B------:R-:W-:Y:S01]  /*1e20*/  IADD3 R0, P0, R50, R20, RZ ;  /* 0x0000001432007210 */ /* 0x000fe20007f1e0ff */
[----:B------:R-:W-:Y:S02]  /*1e30*/  IMAD.IADD R3, R51, 0x1, R7 ;  /* 0x0000000133037824 */ /* 0x000fe400078e0207 */
[----:B------:R-:W-:-:S03]  /*1e40*/  IMAD R4, R14, R40, RZ ;  /* 0x000000280e047224 */ /* 0x000fc600078e02ff */
[----:B------:R-:W-:Y:S02]  /*1e50*/  IADD3.X R20, R3, R21, R5, P0, !PT ;  /* 0x0000001503147210 */ /* 0x000fe400007fe405 */
[----:B------:R-:W-:Y:S01]  /*1e60*/  SEL R5, R15, RZ, P2 ;  /* 0x000000ff0f057207 */ /* 0x000fe20001000000 */
[----:B------:R-:W-:Y:S02]  /*1e70*/  IMAD R7, R22, R41, R4 ;  /* 0x0000002916077224 */ /* 0x000fe400078e0204 */
[----:B0-----:R-:W-:Y:S02]  /*1e80*/  IMAD R4, R14, R34, RZ ;  /* 0x000000220e047224 */ /* 0x001fe400078e02ff */
[----:B------:R-:W-:Y:S02]  /*1e90*/  IMAD.IADD R5, R18, 0x1, R5 ;  /* 0x0000000112057824 */ /* 0x000fe400078e0205 */
[----:B------:R-:W-:-:S04]  /*1ea0*/  IMAD.WIDE.U32 R44, R22, R40, R156 ;  /* 0x00000028162c7225 */ /* 0x000fc800078e009c */
[----:B------:R-:W-:-:S04]  /*1eb0*/  IMAD.WIDE.U32 R42, R22, R40, R18 ;  /* 0x00000028162a7225 */ /* 0x000fc800078e0012 */
[C---:B------:R-:W-:Y:S01]  /*1ec0*/  IMAD R9, R22.reuse, R35, R4 ;  /* 0x0000002316097224 */ /* 0x040fe200078e0204 */
[----:B------:R-:W-:Y:S01]  /*1ed0*/  SHF.R.S32.HI R4, RZ, 0x1f, R5 ;  /* 0x0000001fff047819 */ /* 0x000fe20000011405 */
[----:B------:R-:W-:Y:S02]  /*1ee0*/  IMAD.IADD R45, R45, 0x1, R7 ;  /* 0x000000012d2d7824 */ /* 0x000fe400078e0207 */
[----:B------:R-:W-:Y:S01]  /*1ef0*/  IMAD.IADD R43, R7, 0x1, R43 ;  /* 0x00000001072b7824 */ /* 0x000fe200078e022b */
[----:B-----5:R-:W-:Y:S01]  /*1f00*/  SHF.R.S32.HI R7, RZ, 0x1f, R28 ;  /* 0x0000001fff077819 */ /* 0x020fe2000001141c */
[----:B------:R-:W-:Y:S01]  /*1f10*/  IMAD.WIDE.U32 R38, R22, R34, R156 ;  /* 0x0000002216267225 */ /* 0x000fe200078e009c */
[----:B------:R-:W-:-:S03]  /*1f20*/  LEA.HI R21, R4, R5, RZ, 0x4 ;  /* 0x0000000504157211 */ /* 0x000fc600078f20ff */
[----:B------:R-:W-:Y:S01]  /*1f30*/  IMAD.WIDE.U32 R36, R22, R34, R18 ;  /* 0x0000002216247225 */ /* 0x000fe200078e0012 */
[----:B------:R-:W-:-:S03]  /*1f40*/  LOP3.LUT R4, R12, 0x30, R21, 0xf8, !PT ;  /* 0x000000300c047812 */ /* 0x000fc600078ef815 */
[----:B------:R-:W-:Y:S02]  /*1f50*/  IMAD R6, R7, R40, RZ ;  /* 0x0000002807067224 */ /* 0x000fe400078e02ff */
[----:B------:R-:W-:Y:S02]  /*1f60*/  IMAD.IADD R39, R39, 0x1, R9 ;  /* 0x0000000127277824 */ /* 0x000fe400078e0209 */
[----:B------:R-:W-:Y:S02]  /*1f70*/  IMAD.IADD R37, R9, 0x1, R37 ;  /* 0x0000000109257824 */ /* 0x000fe400078e0225 */
[----:B------:R-:W-:Y:S01]  /*1f80*/  IMAD R7, R7, R34, RZ ;  /* 0x0000002207077224 */ /* 0x000fe200078e02ff */
[----:B------:R-:W-:Y:S01]  /*1f90*/  IADD3 R52, P0, R22, R27, RZ ;  /* 0x0000001b16347210 */ /* 0x000fe20007f1e0ff */
[----:B------:R-:W-:Y:S01]  /*1fa0*/  IMAD R55, R47, 0xa0, RZ ;  /* 0x000000a02f377824 */ /* 0x000fe200078e02ff */
[----:B-1----:R-:W-:Y:S01]  /*1fb0*/  SHF.R.U32.HI R13, RZ, 0x7, R26 ;  /* 0x00000007ff0d7819 */ /* 0x002fe2000001161a */
[----:B------:R-:W-:Y:S01]  /*1fc0*/  IMAD R59, R28, R41, R6 ;  /* 0x000000291c3b7224 */ /* 0x000fe200078e0206 */
[----:B------:R-:W-:Y:S01]  /*1fd0*/  LOP3.LUT R60, R21, 0xfffffff0, RZ, 0xc0, !PT ;  /* 0xfffffff0153c7812 */ /* 0x000fe200078ec0ff */
[----:B------:R-:W-:-:S02]  /*1fe0*/  IMAD R5, R41, 0xa0, RZ ;  /* 0x000000a029057824 */ /* 0x000fc400078e02ff */
[----:B------:R-:W-:-:S04]  /*1ff0*/  IMAD.WIDE.U32 R44, R28, R40, R44 ;  /* 0x000000281c2c7225 */ /* 0x000fc800078e002c */
[----:B------:R-:W-:-:S04]  /*2000*/  IMAD.WIDE.U32 R42, R28, R40, R42 ;  /* 0x000000281c2a7225 */ /* 0x000fc800078e002a */
[C---:B------:R-:W-:Y:S02]  /*2010*/  IMAD R7, R28.reuse, R35, R7 ;  /* 0x000000231c077224 */ /* 0x040fe400078e0207 */
[----:B------:R-:W-:Y:S02]  /*2020*/  IMAD R57, R35, 0xa0, RZ ;  /* 0x000000a023397824 */ /* 0x000fe400078e02ff */
[----:B------:R-:W-:-:S04]  /*2030*/  IMAD.WIDE.U32 R38, R28, R34, R38 ;  /* 0x000000221c267225 */ /* 0x000fc800078e0026 */
[----:B------:R-:W-:-:S04]  /*2040*/  IMAD.WIDE.U32 R36, R28, R34, R36 ;  /* 0x000000221c247225 */ /* 0x000fc800078e0024 */
[----:B------:R-:W-:Y:S02]  /*2050*/  VIADD R32, R18, 0x20 ;  /* 0x0000002012207836 */ /* 0x000fe40000000000 */
[----:B------:R-:W-:-:S04]  /*2060*/  IMAD.WIDE.U32 R46, R46, 0xa0, RZ ;  /* 0x000000a02e2e7825 */ /* 0x000fc800078e00ff */
[----:B------:R-:W-:-:S04]  /*2070*/  IMAD.WIDE.U32 R40, R40, 0xa0, RZ ;  /* 0x000000a028287825 */ /* 0x000fc800078e00ff */
[----:B------:R-:W-:Y:S01]  /*2080*/  IMAD.WIDE.U32 R34, R34, 0xa0, RZ ;  /* 0x000000a022227825 */ /* 0x000fe200078e00ff */
[----:B----4-:R-:W-:Y:S02]  /*2090*/  LOP3.LUT P4, RZ, R24, 0x2, RZ, 0xc0, !PT ;  /* 0x0000000218ff7812 */ /* 0x010fe4000788c0ff */
[----:B------:R-:W-:Y:S01]  /*20a0*/  IADD3 R33, R13, 0x8, RZ ;  /* 0x000000080d217810 */ /* 0x000fe20007ffe0ff */
[----:B------:R-:W-:Y:S01]  /*20b0*/  IMAD.IADD R58, R45, 0x1, R59 ;  /* 0x000000012d3a7824 */ /* 0x000fe200078e023b */
[----:B------:R-:W-:Y:S01]  /*20c0*/  ISETP.GE.AND P3, PT, R18, UR4, PT ;  /* 0x0000000412007c0c */ /* 0x000fe2000bf66270 */
[----:B------:R-:W-:Y:S01]  /*20d0*/  IMAD.SHL.U32 R54, R15, 0x2, RZ ;  /* 0x000000020f367824 */ /* 0x000fe200078e00ff */
[----:B------:R-:W-:Y:S01]  /*20e0*/  ISETP.GE.AND P2, PT, R32, UR4, PT ;  /* 0x0000000420007c0c */ /* 0x000fe2000bf46270 */
[----:B------:R-:W-:Y:S01]  /*20f0*/  IMAD.X R53, R14, 0x1, R11, P0 ;  /* 0x000000010e357824 */ /* 0x000fe200000e060b */
[----:B------:R-:W-:Y:S01]  /*2100*/  SHF.R.S32.HI R69, RZ, 0x1f, R60 ;  /* 0x0000001fff457819 */ /* 0x000fe2000001143c */
[----:B------:R-:W-:-:S02]  /*2110*/  IMAD.IADD R55, R47, 0x1, R55 ;  /* 0x000000012f377824 */ /* 0x000fc400078e0237 */
[----:B------:R-:W-:Y:S02]  /*2120*/  IMAD.IADD R56, R41, 0x1, R5 ;  /* 0x0000000129387824 */ /* 0x000fe400078e0205 */
[----:B------:R-:W-:Y:S02]  /*2130*/  IMAD.IADD R57, R35, 0x1, R57 ;  /* 0x0000000123397824 */ /* 0x000fe400078e0239 */
[----:B------:R-:W-:Y:S02]  /*2140*/  IMAD.IADD R59, R59, 0x1, R43 ;  /* 0x000000013b3b7824 */ /* 0x000fe400078e022b */
[----:B------:R-:W-:Y:S02]  /*2150*/  IMAD.IADD R61, R39, 0x1, R7 ;  /* 0x00000001273d7824 */ /* 0x000fe400078e0207 */
[----:B------:R-:W-:Y:S02]  /*2160*/  IMAD.IADD R68, R7, 0x1, R37 ;  /* 0x0000000107447824 */ /* 0x000fe400078e0225 */
[----:B------:R-:W-:Y:S01]  /*2170*/  IMAD.IADD R71, R49, 0x1, R71 ;  /* 0x0000000131477824 */ /* 0x000fe200078e0247 */
[----:B--2---:R-:W-:-:S05]  /*2180*/  LOP3.LUT R4, R4, R10, RZ, 0x3c, !PT ;  /* 0x0000000a04047212 */ /* 0x004fca00078e3cff */
[----:B---3--:R-:W-:-:S07]  /*2190*/  IMAD.IADD R70, R8, 0x1, R4 ;  /* 0x0000000108467824 */ /* 0x008fce00078e0204 */
.L_x_11098:
[----:B--2---:R-:W2:Y:S01]  /*21a0*/  LDL R6, [R1+0x14] ;  /* 0x0000140001067983 */ /* 0x004ea20000100800 */
[----:B----4-:R-:W0:Y:S03]  /*21b0*/  LDC.64 R62, c[0x0][0x2e8] ;  /* 0x0000ba00ff3e7b82 */ /* 0x010e260000000a00 */
[----:B---3--:R-:W3:Y:S01]  /*21c0*/  LDL.LU R4, [R1] ;  /* 0x0000000001047983 */ /* 0x008ee20000300800 */
[----:B------:R-:W-:Y:S01]  /*21d0*/  VIADD R2, R2, 0xffffffff ;  /* 0xffffffff02027836 */ /* 0x000fe20000000000 */
[----:B------:R-:W-:Y:S05]  /*21e0*/  YIELD ;  /* 0x0000000000007946 */ /* 0x000fea0003800000 */
[----:B------:R-:W1:Y:S01]  /*21f0*/  LDC R27, c[0x0][0x3f4] ;  /* 0x0000fd00ff1b7b82 */ /* 0x000e620000000800 */
[----:B------:R-:W-:Y:S01]  /*2200*/  ISETP.GT.AND P5, PT, R2, R30, PT ;  /* 0x0000001e0200720c */ /* 0x000fe20003fa4270 */
[-C--:B------:R-:W-:Y:S01]  /*2210*/  IMAD R5, R55, R2.reuse, RZ ;  /* 0x0000000237057224 */ /* 0x080fe200078e02ff */
[----:B------:R-:W-:Y:S01]  /*2220*/  SHF.R.S32.HI R65, RZ, 0x1f, R2 ;  /* 0x0000001fff417819 */ /* 0x000fe20000011402 */
[----:B------:R-:W-:Y:S01]  /*2230*/  IMAD.WIDE.U32 R14, R46, R2, RZ ;  /* 0x000000022e0e7225 */ /* 0x000fe200078e00ff */
[----:B------:R-:W-:Y:S03]  /*2240*/  BSSY B0, `(.L_x_11069) ;  /* 0x000026d000007945 */ /* 0x000fe60003800000 */
[----:B------:R-:W-:-:S04]  /*2250*/  IMAD R7, R65, R46, R5 ;  /* 0x0000002e41077224 */ /* 0x000fc800078e0205 */
[----:B------:R-:W-:Y:S01]  /*2260*/  IMAD.IADD R67, R15, 0x1, R7 ;  /* 0x000000010f437824 */ /* 0x000fe200078e0207 */
[----:B0-----:R-:W-:-:S04]  /*2270*/  IADD3 R12, P0, P1, R14, R62, R0 ;  /* 0x0000003e0e0c7210 */ /* 0x001fc8000791e000 */
[----:B------:R-:W-:Y:S02]  /*2280*/  IADD3.X R13, R67, R63, R20, P0, P1 ;  /* 0x0000003f430d7210 */ /* 0x000fe400007e2414 */
[----:B-1----:R-:W-:Y:S01]  /*2290*/  ISETP.GE.AND P0, PT, R27, 0x1, PT ;  /* 0x000000011b00780c */ /* 0x002fe20003f06270 */
[----:B--2---:R-:W-:Y:S01]  /*22a0*/  IMAD R73, R17, 0x2800, R6 ;  /* 0x0000280011497824 */ /* 0x004fe200078e0206 */
[----:B---3--:R-:W-:-:S03]  /*22b0*/  LOP3.LUT R4, R4, 0xfffffffd, RZ, 0xc0, !PT ;  /* 0xfffffffd04047812 */ /* 0x008fc600078ec0ff */
[C---:B------:R-:W-:Y:S02]  /*22c0*/  VIADD R5, R73.reuse, 0x20 ;  /* 0x0000002049057836 */ /* 0x040fe40000000000 */
[----:B------:R-:W-:Y:S01]  /*22d0*/  @P4 VIADD R5, R73, 0xffffffe0 ;  /* 0xffffffe049054836 */ /* 0x000fe20000000000 */
[----:B------:R-:W-:Y:S01]  /*22e0*/  @P5 LOP3.LUT R4, R4, 0x2, RZ, 0xfc, !PT ;  /* 0x0000000204045812 */ /* 0x000fe200078efcff */
[C---:B------:R-:W-:Y:S02]  /*22f0*/  IMAD.IADD R73, R16.reuse, 0x1, R73 ;  /* 0x0000000110497824 */ /* 0x040fe400078e0249 */
[----:B------:R-:W-:Y:S02]  /*2300*/  IMAD.IADD R72, R16, 0x1, R5 ;  /* 0x0000000110487824 */ /* 0x000fe400078e0205 */
[----:B------:R0:W-:Y:S01]  /*2310*/  STL [R1], R4 ;  /* 0x0000000401007387 */ /* 0x0001e20000100800 */
[----:B------:R-:W-:Y:S05]  /*2320*/  @!P0 BRA `(.L_x_11070) ;  /* 0x0000002400308947 */ /* 0x000fea0003800000 */
[----:B------:R-:W-:Y:S01]  /*2330*/  ULDC.U8 UR4, c[0x0][0x410] ;  /* 0x0001040000047ab9 */ /* 0x000fe20000000000 */
[-C--:B------:R-:W-:Y:S01]  /*2340*/  IMAD R7, R56, R2.reuse, RZ ;  /* 0x0000000238077224 */ /* 0x080fe200078e02ff */
[----:B------:R-:W-:Y:S01]  /*2350*/  ISETP.NE.AND P0, PT, RZ, UR4, PT ;  /* 0x00000004ff007c0c */ /* 0x000fe2000bf05270 */
[----:B0-----:R-:W-:-:S04]  /*2360*/  IMAD.WIDE.U32 R4, R40, R2, RZ ;  /* 0x0000000228047225 */ /* 0x001fc800078e00ff */
[----:B------:R-:W-:-:S04]  /*2370*/  IMAD R7, R65, R40, R7 ;  /* 0x0000002841077224 */ /* 0x000fc800078e0207 */
[----:B------:R-:W-:-:S04]  /*2380*/  IMAD.IADD R26, R5, 0x1, R7 ;  /* 0x00000001051a7824 */ /* 0x000fc800078e0207 */
[----:B------:R-:W-:Y:S05]  /*2390*/  @!P0 BRA `(.L_x_11071) ;  /* 0x0000001000648947 */ /* 0x000fea0003800000 */
[----:B------:R-:W-:Y:S01]  /*23a0*/  IMAD R6, R2, -0xa0, R31 ;  /* 0xffffff6002067824 */ /* 0x000fe200078e021f */
[----:B------:R-:W-:Y:S01]  /*23b0*/  BSSY B1, `(.L_x_11072) ;  /* 0x000001c000017945 */ /* 0x000fe20003800000 */
[----:B------:R-:W-:Y:S02]  /*23c0*/  CS2R R8, SRZ ;  /* 0x0000000000087805 */ /* 0x000fe4000001ff00 */
[----:B------:R-:W-:Y:S02]  /*23d0*/  CS2R R14, SRZ ;  /* 0x00000000000e7805 */ /* 0x000fe4000001ff00 */
[----:B------:R-:W-:Y:S02]  /*23e0*/  CS2R R10, SRZ ;  /* 0x00000000000a7805 */ /* 0x000fe4000001ff00 */
[----:B------:R-:W-:Y:S02]  /*23f0*/  VIMNMX R7, R6, 0xa0, PT ;  /* 0x000000a006077848 */ /* 0x000fe40003fe0100 */
[----:B------:R-:W-:-:S02]  /*2400*/  CS2R R24, SRZ ;  /* 0x0000000000187805 */ /* 0x000fc4000001ff00 */
[----:B------:R-:W-:-:S13]  /*2410*/  ISETP.GE.AND P1, PT, R22, R7, PT ;  /* 0x000000071600720c */ /* 0x000fda0003f26270 */
[----:B------:R-:W-:Y:S05]  /*2420*/  @P1 BRA `(.L_x_11073) ;  /* 0x0000000000501947 */ /* 0x000fea0003800000 */
[----:B------:R-:W2:Y:S01]  /*2430*/  LDL R64, [R1+0x10] ;  /* 0x0000100001407983 */ /* 0x000ea20000100800 */
[----:B------:R-:W-:Y:S01]  /*2440*/  ULDC.64 UR4, c[0x0][0x3e8] ;  /* 0x0000fa0000047ab9 */ /* 0x000fe20000000a00 */
[----:B------:R-:W-:Y:S01]  /*2450*/  IMAD.MOV.U32 R6, RZ, RZ, R38 ;  /* 0x000000ffff067224 */ /* 0x000fe200078e0026 */
[----:B------:R-:W-:Y:S01]  /*2460*/  IADD3 R4, P0, P5, R44, UR4, R4 ;  /* 0x000000042c047c10 */ /* 0x000fe2000fd1e004 */
[----:B------:R-:W-:Y:S02]  /*2470*/  IMAD.MOV.U32 R7, RZ, RZ, R61 ;  /* 0x000000ffff077224 */ /* 0x000fe400078e003d */
[----:B------:R-:W-:Y:S01]  /*2480*/  IMAD R9, R57, R2, RZ ;  /* 0x0000000239097224 */ /* 0x000fe200078e02ff */
[----:B------:R-:W-:Y:S01]  /*2490*/  IADD3.X R5, R58, UR5, R26, P0, P5 ;  /* 0x000000053a057c10 */ /* 0x000fe200087ea41a */
[----:B------:R-:W-:Y:S01]  /*24a0*/  IMAD.WIDE.U32 R6, R2, R34, R6 ;  /* 0x0000002202067225 */ /* 0x000fe200078e0006 */
[----:B------:R-:W-:-:S03]  /*24b0*/  ULDC.64 UR4, c[0x0][0x400] ;  /* 0x0001000000047ab9 */ /* 0x000fc60000000a00 */
[----:B------:R-:W-:Y:S01]  /*24c0*/  IMAD R9, R65, R34, R9 ;  /* 0x0000002241097224 */ /* 0x000fe200078e0209 */
[----:B------:R-:W-:-:S04]  /*24d0*/  IADD3 R6, P0, R6, UR4, RZ ;  /* 0x0000000406067c10 */ /* 0x000fc8000ff1e0ff */
[----:B------:R-:W-:Y:S02]  /*24e0*/  IADD3.X R7, R7, UR5, R9, P0, !PT ;  /* 0x0000000507077c10 */ /* 0x000fe400087fe409 */
[----:B------:R-:W-:Y:S02]  /*24f0*/  ISETP.GE.AND P0, PT, R156, R27, PT ;  /* 0x0000001b9c00720c */ /* 0x000fe40003f06270 */
[----:B------:R-:W-:Y:S02]  /*2500*/  CS2R R8, SRZ ;  /* 0x0000000000087805 */ /* 0x000fe4000001ff00 */
[----:B------:R-:W-:-:S09]  /*2510*/  CS2R R10, SRZ ;  /* 0x00000000000a7805 */ /* 0x000fd2000001ff00 */
[----:B------:R0:W5:Y:S04]  /*2520*/  @!P0 LDG.E.64 R14, desc[UR40][R4.64] ;  /* 0x00000028040e8981 */ /* 0x000168000c1e1b00 */
[----:B------:R0:W5:Y:S01]  /*2530*/  @!P0 LDG.E.64 R24, desc[UR40][R6.64] ;  /* 0x0000002806188981 */ /* 0x000162000c1e1b00 */
[----:B--2---:R-:W-:-:S13]  /*2540*/  ISETP.GE.AND P0, PT, R64, R27, PT ;  /* 0x0000001b4000720c */ /* 0x004fda0003f06270 */
[----:B------:R0:W5:Y:S04]  /*2550*/  @!P0 LDG.E.64 R8, desc[UR40][R4.64+0x10] ;  /* 0x0000102804088981 */ /* 0x000168000c1e1b00 */
[----:B------:R0:W5:Y:S02]  /*2560*/  @!P0 LDG.E.64 R10, desc[UR40][R6.64+0x10] ;  /* 0x00001028060a8981 */ /* 0x000164000c1e1b00 */
.L_x_11073:
[----:B------:R-:W-:Y:S05]  /*2570*/  BSYNC B1 ;  /* 0x0000000000017941 */ /* 0x000fea0003800000 */
.L_x_11072:
[----:B0-----:R-:W2:Y:S01]  /*2580*/  LDL R4, [R1+0x8] ;  /* 0x0000080001047983 */ /* 0x001ea20000100800 */
[----:B-----5:R-:W-:Y:S02]  /*2590*/  IMAD.MOV.U32 R26, RZ, RZ, R8 ;  /* 0x000000ffff1a7224 */ /* 0x020fe400078e0008 */
[----:B------:R-:W-:Y:S02]  /*25a0*/  IMAD.MOV.U32 R63, RZ, RZ, R14 ;  /* 0x000000ffff3f7224 */ /* 0x000fe400078e000e */
[----:B------:R-:W-:Y:S02]  /*25b0*/  IMAD.MOV.U32 R62, RZ, RZ, R10 ;  /* 0x000000ffff3e7224 */ /* 0x000fe400078e000a */
[----:B------:R-:W-:Y:S01]  /*25c0*/  IMAD.MOV.U32 R81, RZ, RZ, R24 ;  /* 0x000000ffff517224 */ /* 0x000fe200078e0018 */
[----:B--2---:R-:W-:-:S13]  /*25d0*/  ISETP.NE.AND P0, PT, R4, 0x3, PT ;  /* 0x000000030400780c */ /* 0x004fda0003f05270 */
[----:B------:R-:W-:Y:S05]  /*25e0*/  @!P0 BRA `(.L_x_11074) ;  /* 0x0000000000048947 */ /* 0x000fea0003800000 */
[----:B------:R-:W-:Y:S01]  /*25f0*/  BPT.TRAP 0x1 ;  /* 0x000000040000795c */ /* 0x000fe20000300000 */
.L_x_11074:
[----:B------:R-:W-:Y:S01]  /*2600*/  IMAD R74, R17, 0x8, R16 ;  /* 0x00000008114a7824 */ /* 0x000fe200078e0210 */
[----:B------:R-:W-:Y:S01]  /*2610*/  SHF.L.U32 R75, R23, 0x1f, RZ ;  /* 0x0000001f174b7819 */ /* 0x000fe200000006ff */
[----:B------:R-:W-:Y:S03]  /*2620*/  BSSY B1, `(.L_x_11075) ;  /* 0x0000003000017945 */ /* 0x000fe60003800000 */
[----:B------:R-:W0:Y:S02]  /*2630*/  SYNCS.PHASECHK.TRANS64.TRYWAIT P5, [R74+URZ+0x13290], R75 ;  /* 0x0132904b4a0075a7 */ /* 0x000e2400080a017f */
[----:B0-----:R-:W-:Y:S05]  /*2640*/  @!P5 BRA `(.L_x_11076) ;  /* 0x000001280090d947 */ /* 0x001fea0003800000 */
.L_x_11284:
[----:B------:R-:W-:Y:S05]  /*2650*/  BSYNC B1 ;  /* 0x0000000000017941 */ /* 0x000fea0003800000 */
.L_x_11075:
[----:B------:R-:W-:Y:S05]  /*2660*/  @P1 BRA `(.L_x_11077) ;  /* 0x0000002000a81947 */ /* 0x000fea0003800000 */
[----:B------:R-:W-:Y:S04]  /*2670*/  BSSY B1, `(.L_x_11078) ;  /* 0x0000073000017945 */ /* 0x000fe80003800000 */
[----:B------:R-:W-:Y:S05]  /*2680*/  @P3 BRA `(.L_x_11079) ;  /* 0x0000000400c43947 */ /* 0x000fea0003800000 */
[----:B------:R1:W2:Y:S01]  /*2690*/  LDS.128 R4, [R73+0xe000] ;  /* 0x00e0000049047984 */ /* 0x0002a20000000c00 */
[----:B------:R-:W-:Y:S01]  /*26a0*/  ISETP.GE.AND P5, PT, R156, R27, PT ;  /* 0x0000001b9c00720c */ /* 0x000fe20003fa6270 */
[----:B------:R-:W-:-:S12]  /*26b0*/  BSSY B2, `(.L_x_11080) ;  /* 0x000006d000027945 */ /* 0x000fd80003800000 */
[----:B-1----:R-:W-:Y:S05]  /*26c0*/  @P5 BRA `(.L_x_11081) ;  /* 0x0000000400ac5947 */ /* 0x002fea0003800000 */
[--C-:B------:R-:W-:Y:S02]  /*26d0*/  SHF.R.U32.HI R67, RZ, 0x8, R15.reuse ;  /* 0x00000008ff437819 */ /* 0x100fe4000001160f */
[----:B------:R-:W-:Y:S02]  /*26e0*/  LOP3.LUT R14, R15, 0xff, RZ, 0xc0, !PT ;  /* 0x000000ff0f0e7812 */ /* 0x000fe400078ec0ff */
[--C-:B------:R-:W-:Y:S02]  /*26f0*/  SHF.R.U32.HI R65, RZ, 0x18, R15.reuse ;  /* 0x00000018ff417819 */ /* 0x100fe4000001160f */
        /* <DEDUP_REMOVED lines=8> */
[----:B--2---:R-:W-:Y:S01]  /*2780*/  IMAD.MOV.U32 R15, RZ, RZ, R4 ;  /* 0x000000ffff0f7224 */ /* 0x004fe200078e0004 */
[----:B------:R-:W-:Y:S02]  /*2790*/  SHF.L.U32 R24, R64, 0x8, RZ ;  /* 0x0000000840187819 */ /* 0x000fe400000006ff */
[----:B------:R-:W-:Y:S01]  /*27a0*/  LOP3.LUT R25, R25, 0xff00, R14, 0xf8, !PT ;  /* 0x0000ff0019197812 */ /* 0x000fe200078ef80e */
[----:B------:R-:W-:Y:S01]  /*27b0*/  IMAD.U32 R14, R76, 0x10000, RZ ;  /* 0x000100004c0e7824 */ /* 0x000fe200078e00ff */
[----:B------:R-:W-:-:S02]  /*27c0*/  F2FP.F16.E4M3.UNPACK_B R64, R81.H1 ;  /* 0x00000051ff40723e */ /* 0x000fc400030006ff */
[----:B------:R-:W-:Y:S02]  /*27d0*/  F2FP.F16.E4M3.UNPACK_B R4, R5 ;  /* 0x00000005ff04723e */ /* 0x000fe400020006ff */
[----:B------:R-:W-:Y:S01]  /*27e0*/  LOP3.LUT R65, R65, 0xff00, R24, 0xf8, !PT ;  /* 0x0000ff0041417812 */ /* 0x000fe200078ef818 */
[----:B------:R-:W-:Y:S01]  /*27f0*/  IMAD.U32 R24, R66, 0x10000, RZ ;  /* 0x0001000042187824 */ /* 0x000fe200078e00ff */
[----:B------:R-:W-:Y:S01]  /*2800*/  LOP3.LUT R14, R25, 0xff0000, R14, 0xf8, !PT ;  /* 0x00ff0000190e7812 */ /* 0x000fe200078ef80e */
[----:B------:R-:W-:Y:S01]  /*2810*/  HADD2.F32 R76, -RZ, R64.H0_H0 ;  /* 0x20000040ff4c7230 */ /* 0x000fe20000004100 */
[----:B------:R-:W-:Y:S01]  /*2820*/  F2FP.F16.E4M3.UNPACK_B R66, R63.H1 ;  /* 0x0000003fff42723e */ /* 0x000fe200030006ff */
[--C-:B------:R-:W-:Y:S01]  /*2830*/  HADD2.F32 R25, -RZ, R4.reuse.H1_H1 ;  /* 0x30000004ff197230 */ /* 0x100fe20000004100 */
[----:B------:R-:W-:Y:S01]  /*2840*/  F2FP.F16.E4M3.UNPACK_B R5, R5.H1 ;  /* 0x00000005ff05723e */ /* 0x000fe200030006ff */
[----:B------:R-:W-:Y:S01]  /*2850*/  HADD2.F32 R4, -RZ, R4.H0_H0 ;  /* 0x20000004ff047230 */ /* 0x000fe20000004100 */
[----:B------:R-:W-:Y:S01]  /*2860*/  LOP3.LUT R24, R65, 0xff0000, R24, 0xf8, !PT ;  /* 0x00ff000041187812 */ /* 0x000fe200078ef818 */
[----:B------:R-:W-:-:S02]  /*2870*/  HADD2.F32 R77, -RZ, R64.H1_H1 ;  /* 0x30000040ff4d7230 */ /* 0x000fc40000004100 */
[-C--:B------:R-:W-:Y:S01]  /*2880*/  FMUL.FTZ R79, R25, R76.reuse ;  /* 0x0000004c194f7220 */ /* 0x080fe20000410000 */
[--C-:B------:R-:W-:Y:S02]  /*2890*/  HADD2.F32 R67, -RZ, R66.reuse.H0_H0 ;  /* 0x20000042ff437230 */ /* 0x100fe40000004100 */
        /* <DEDUP_REMOVED lines=9> */
[-C--:B------:R-:W-:Y:S01]  /*2930*/  F2FP.F16.E4M3.UNPACK_B R25, R15.reuse.H1 ;  /* 0x0000000fff19723e */ /* 0x080fe200030006ff */
[-C--:B------:R-:W-:Y:S01]  /*2940*/  FFMA.FTZ R79, R64, R66.reuse, -R79 ;  /* 0x00000042404f7223 */ /* 0x080fe2000001084f */
[----:B------:R-:W-:Y:S01]  /*2950*/  F2FP.F16.E4M3.UNPACK_B R15, R15 ;  /* 0x0000000fff0f723e */ /* 0x000fe200020006ff */
[----:B------:R-:W-:Y:S01]  /*2960*/  FFMA.FTZ R84, R65, R66, R80 ;  /* 0x0000004241547223 */ /* 0x000fe20000010050 */
[----:B------:R-:W-:Y:S01]  /*2970*/  F2FP.F16.E4M3.UNPACK_B R66, R63 ;  /* 0x0000003fff42723e */ /* 0x000fe200020006ff */
[----:B------:R-:W-:Y:S01]  /*2980*/  HADD2.F32 R78, -RZ, R76.H1_H1 ;  /* 0x3000004cff4e7230 */ /* 0x000fe20000004100 */
[----:B------:R-:W-:Y:S01]  /*2990*/  F2FP.F16.E4M3.UNPACK_B R77, R24 ;  /* 0x00000018ff4d723e */ /* 0x000fe200020006ff */
[--C-:B------:R-:W-:Y:S01]  /*29a0*/  HADD2.F32 R63, -RZ, R25.reuse.H0_H0 ;  /* 0x20000019ff3f7230 */ /* 0x100fe20000004100 */
[----:B------:R-:W-:Y:S01]  /*29b0*/  F2FP.SATFINITE.E4M3.F32.PACK_AB_MERGE_C R84, R84, R79, RZ ;  /* 0x0000004f5454723e */ /* 0x000fe200048070ff */
[----:B------:R-:W-:-:S02]  /*29c0*/  HADD2.F32 R65, -RZ, R25.H1_H1 ;  /* 0x30000019ff417230 */ /* 0x000fc40000004100 */
[----:B------:R-:W-:Y:S02]  /*29d0*/  HADD2.F32 R67, -RZ, R76.H0_H0 ;  /* 0x2000004cff437230 */ /* 0x000fe40000004100 */
[-C--:B------:R-:W-:Y:S01]  /*29e0*/  FMUL.FTZ R82, R63, R78.reuse ;  /* 0x0000004e3f527220 */ /* 0x080fe20000410000 */
[--C-:B------:R-:W-:Y:S02]  /*29f0*/  HADD2.F32 R64, -RZ, R15.reuse.H1_H1 ;  /* 0x3000000fff407230 */ /* 0x100fe40000004100 */
[----:B------:R-:W-:Y:S01]  /*2a00*/  FMUL.FTZ R80, R65, R78 ;  /* 0x0000004e41507220 */ /* 0x000fe20000410000 */
[--C-:B------:R-:W-:Y:S01]  /*2a10*/  HADD2.F32 R76, -RZ, R66.reuse.H1_H1 ;  /* 0x30000042ff4c7230 */ /* 0x100fe20000004100 */
[----:B------:R-:W-:Y:S01]  /*2a20*/  F2FP.SATFINITE.E4M3.F32.PACK_AB_MERGE_C R5, R5, R4, R84 ;  /* 0x000000040505723e */ /* 0x000fe20004807054 */
[----:B------:R-:W-:Y:S02]  /*2a30*/  HADD2.F32 R25, -RZ, R15.H0_H0 ;  /* 0x2000000fff197230 */ /* 0x000fe40000004100 */
[----:B------:R-:W-:Y:S01]  /*2a40*/  FMUL.FTZ R78, R64, R67 ;  /* 0x00000043404e7220 */ /* 0x000fe20000410000 */
[----:B------:R-:W-:-:S02]  /*2a50*/  HADD2.F32 R66, -RZ, R66.H0_H0 ;  /* 0x20000042ff427230 */ /* 0x000fc40000004100 */
[-C--:B------:R-:W-:Y:S01]  /*2a60*/  FFMA.FTZ R80, R63, R76.reuse, -R80 ;  /* 0x0000004c3f507223 */ /* 0x080fe20000010850 */
[----:B------:R-:W-:Y:S01]  /*2a70*/  FFMA.FTZ R65, R65, R76, R82 ;  /* 0x0000004c41417223 */ /* 0x000fe20000010052 */
[C---:B------:R-:W-:Y:S01]  /*2a80*/  FMUL.FTZ R67, R25.reuse, R67 ;  /* 0x0000004319437220 */ /* 0x040fe20000410000 */
[-C--:B------:R-:W-:Y:S01]  /*2a90*/  F2FP.F16.E4M3.UNPACK_B R63, R7.reuse.H1 ;  /* 0x00000007ff3f723e */ /* 0x080fe200030006ff */
[----:B------:R-:W-:Y:S01]  /*2aa0*/  FFMA.FTZ R15, R25, R66, -R78 ;  /* 0x00000042190f7223 */ /* 0x000fe2000001084e */
[----:B------:R-:W-:Y:S01]  /*2ab0*/  F2FP.F16.E4M3.UNPACK_B R78, R24.H1 ;  /* 0x00000018ff4e723e */ /* 0x000fe200030006ff */
[----:B------:R-:W-:Y:S01]  /*2ac0*/  FFMA.FTZ R64, R64, R66, R67 ;  /* 0x0000004240407223 */ /* 0x000fe20000010043 */
[----:B------:R-:W-:Y:S01]  /*2ad0*/  F2FP.SATFINITE.E4M3.F32.PACK_AB_MERGE_C R81, R65, R80, RZ ;  /* 0x000000504151723e */ /* 0x000fe200048070ff */
[--C-:B------:R-:W-:Y:S01]  /*2ae0*/  HADD2.F32 R65, -RZ, R63.reuse.H0_H0 ;  /* 0x2000003fff417230 */ /* 0x100fe20000004100 */
[----:B------:R-:W-:Y:S01]  /*2af0*/  F2FP.F16.E4M3.UNPACK_B R67, R14.H1 ;  /* 0x0000000eff43723e */ /* 0x000fe200030006ff */
[----:B------:R-:W-:Y:S01]  /*2b00*/  HADD2.F32 R63, -RZ, R63.H1_H1 ;  /* 0x3000003fff3f7230 */ /* 0x000fe20000004100 */
        /* <DEDUP_REMOVED lines=31> */
[C---:B------:R-:W-:Y:S01]  /*2d00*/  FMUL.FTZ R77, R7.reuse, R77 ;  /* 0x0000004d074d7220 */ /* 0x040fe20000410000 */
[-C--:B------:R-:W-:Y:S01]  /*2d10*/  FFMA.FTZ R63, R14, R67.reuse, -R63 ;  /* 0x000000430e3f7223 */ /* 0x080fe2000001083f */
[----:B------:R-:W-:Y:S01]  /*2d20*/  FFMA.FTZ R24, R24, R67, R25 ;  /* 0x0000004318187223 */ /* 0x000fe20000010019 */
[-C--:B------:R-:W-:Y:S01]  /*2d30*/  FFMA.FTZ R76, R7, R66.reuse, -R76 ;  /* 0x00000042074c7223 */ /* 0x080fe2000001084c */
[----:B------:R-:W-:Y:S01]  /*2d40*/  FFMA.FTZ R77, R6, R66, R77 ;  /* 0x00000042064d7223 */ /* 0x000fe2000001004d */
[----:B------:R-:W-:-:S04]  /*2d50*/  F2FP.SATFINITE.E4M3.F32.PACK_AB_MERGE_C R65, R82, R65, RZ ;  /* 0x000000415241723e */ /* 0x000fc800048070ff */
[----:B------:R-:W-:Y:S02]  /*2d60*/  F2FP.SATFINITE.E4M3.F32.PACK_AB_MERGE_C R6, R77, R76, R79 ;  /* 0x0000004c4d06723e */ /* 0x000fe4000480704f */
[----:B------:R-:W-:-:S07]  /*2d70*/  F2FP.SATFINITE.E4M3.F32.PACK_AB_MERGE_C R7, R24, R63, R65 ;  /* 0x0000003f1807723e */ /* 0x000fce0004807041 */
.L_x_11081:
[----:B------:R-:W-:Y:S05]  /*2d80*/  BSYNC B2 ;  /* 0x0000000000027941 */ /* 0x000fea0003800000 */
.L_x_11080:
[----:B--2---:R1:W-:Y:S02]  /*2d90*/  STG.E.128 desc[UR40][R12.64], R4 ;  /* 0x000000040c007986 */ /* 0x0043e4000c101d28 */
.L_x_11079:
[----:B------:R-:W-:Y:S05]  /*2da0*/  BSYNC B1 ;  /* 0x0000000000017941 */ /* 0x000fea0003800000 */
.L_x_11078:
[----:B------:R-:W-:Y:S05]  /*2db0*/  @P2 BRA `(.L_x_11077) ;  /* 0x0000001800d42947 */ /* 0x000fea0003800000 */
[----:B-1----:R-:W2:Y:S04]  /*2dc0*/  LDL R6, [R1+0x14] ;  /* 0x0000140001067983 */ /* 0x002ea80000100800 */
[----:B------:R-:W3:Y:S01]  /*2dd0*/  LDL R14, [R1+0x10] ;  /* 0x00001000010e7983 */ /* 0x000ee20000100800 */
[----:B------:R-:W-:Y:S01]  /*2de0*/  IMAD.MOV.U32 R5, RZ, RZ, 0x20 ;  /* 0x00000020ff057424 */ /* 0x000fe200078e00ff */
[----:B------:R-:W-:Y:S01]  /*2df0*/  BSSY B1, `(.L_x_11082) ;  /* 0x0000071000017945 */ /* 0x000fe20003800000 */
[----:B------:R-:W-:-:S03]  /*2e00*/  IMAD R4, R17, 0x2800, RZ ;  /* 0x0000280011047824 */ /* 0x000fc600078e02ff */
[----:B------:R-:W-:-:S04]  /*2e10*/  SEL R5, R5, 0xffffffe0, !P4 ;  /* 0xffffffe005057807 */ /* 0x000fc80006000000 */
[----:B--2---:R-:W-:Y:S02]  /*2e20*/  IADD3 R5, R5, R6, R4 ;  /* 0x0000000605057210 */ /* 0x004fe40007ffe004 */
[----:B---3--:R-:W-:-:S03]  /*2e30*/  ISETP.GE.AND P5, PT, R14, R27, PT ;  /* 0x0000001b0e00720c */ /* 0x008fc60003fa6270 */
[----:B------:R-:W-:-:S06]  /*2e40*/  IMAD.IADD R4, R16, 0x1, R5 ;  /* 0x0000000110047824 */ /* 0x000fcc00078e0205 */
[----:B------:R-:W1:Y:S04]  /*2e50*/  LDS.128 R4, [R4+0xe000] ;  /* 0x00e0000004047984 */ /* 0x000e680000000c00 */
[----:B------:R-:W-:Y:S05]  /*2e60*/  @P5 BRA `(.L_x_11083) ;  /* 0x0000000400a45947 */ /* 0x000fea0003800000 */
[--C-:B------:R-:W-:Y:S02]  /*2e70*/  SHF.R.U32.HI R10, RZ, 0x8, R9.reuse ;  /* 0x00000008ff0a7819 */ /* 0x100fe40000011609 */
[----:B------:R-:W-:Y:S02]  /*2e80*/  SHF.R.U32.HI R27, RZ, 0x18, R9 ;  /* 0x00000018ff1b7819 */ /* 0x000fe40000011609 */
[----:B------:R-:W-:Y:S01]  /*2e90*/  LOP3.LUT R8, R9, 0xff, RZ, 0xc0, !PT ;  /* 0x000000ff09087812 */ /* 0x000fe200078ec0ff */
[----:B------:R-:W-:Y:S01]  /*2ea0*/  IMAD.SHL.U32 R10, R10, 0x100, RZ ;  /* 0x000001000a0a7824 */ /* 0x000fe200078e00ff */
[----:B------:R-:W-:Y:S02]  /*2eb0*/  SHF.R.U32.HI R24, RZ, 0x8, R11 ;  /* 0x00000008ff187819 */ /* 0x000fe4000001160b */
[----:B------:R-:W-:Y:S02]  /*2ec0*/  SHF.R.U32.HI R25, RZ, 0x10, R9 ;  /* 0x00000010ff197819 */ /* 0x000fe40000011609 */
[----:B------:R-:W-:-:S02]  /*2ed0*/  LOP3.LUT R14, R11, 0xff0000ff, RZ, 0xc0, !PT ;  /* 0xff0000ff0b0e7812 */ /* 0x000fc400078ec0ff */
[----:B------:R-:W-:Y:S01]  /*2ee0*/  SHF.R.U32.HI R15, RZ, 0x10, R11 ;  /* 0x00000010ff0f7819 */ /* 0x000fe2000001160b */
[----:B------:R-:W-:Y:S01]  /*2ef0*/  IMAD.SHL.U32 R11, R24, 0x100, RZ ;  /* 0x00000100180b7824 */ /* 0x000fe200078e00ff */
[----:B------:R-:W-:Y:S01]  /*2f00*/  PRMT R9, R27, 0x654, R8 ;  /* 0x000006541b097816 */ /* 0x000fe20000000008 */
[----:B-1----:R-:W-:Y:S01]  /*2f10*/  IMAD.MOV.U32 R8, RZ, RZ, R4 ;  /* 0x000000ffff087224 */ /* 0x002fe200078e0004 */
[----:B------:R-:W-:Y:S01]  /*2f20*/  F2FP.F16.E4M3.UNPACK_B R4, R5 ;  /* 0x00000005ff04723e */ /* 0x000fe200020006ff */
[----:B------:R-:W-:Y:S01]  /*2f30*/  IMAD.U32 R15, R15, 0x10000, RZ ;  /* 0x000100000f0f7824 */ /* 0x000fe200078e00ff */
[----:B------:R-:W-:Y:S01]  /*2f40*/  LOP3.LUT R9, R9, 0xff00, R10, 0xf8, !PT ;  /* 0x0000ff0009097812 */ /* 0x000fe200078ef80a */
[----:B------:R-:W-:Y:S01]  /*2f50*/  IMAD.U32 R10, R25, 0x10000, RZ ;  /* 0x00010000190a7824 */ /* 0x000fe200078e00ff */
[----:B------:R-:W-:Y:S02]  /*2f60*/  LOP3.LUT R14, R14, 0xff00, R11, 0xf8, !PT ;  /* 0x0000ff000e0e7812 */ /* 0x000fe400078ef80b */
[----:B------:R-:W-:-:S02]  /*2f70*/  F2FP.F16.E4M3.UNPACK_B R11, R62.H1 ;  /* 0x0000003eff0b723e */ /* 0x000fc400030006ff */
        /* <DEDUP_REMOVED lines=88> */
.L_x_11083:
[----:B------:R-:W-:Y:S05]  /*3500*/  BSYNC B1 ;  /* 0x0000000000017941 */ /* 0x000fea0003800000 */
.L_x_11082:
[----:B-1----:R1:W-:Y:S01]  /*3510*/  STG.E.128 desc[UR40][R12.64+0x20], R4 ;  /* 0x000020040c007986 */ /* 0x0023e2000c101d28 */
[----:B------:R-:W-:Y:S05]  /*3520*/  BRA `(.L_x_11077) ;  /* 0x0000001000f87947 */ /* 0x000fea0003800000 */
.L_x_11071:
[----:B------:R-:W-:Y:S01]  /*3530*/  IMAD R5, R2, -0xa0, R31 ;  /* 0xffffff6002057824 */ /* 0x000fe200078e021f */
[----:B------:R-:W2:Y:S04]  /*3540*/  LDL.LU R66, [R1] ;  /* 0x0000000001427983 */ /* 0x000ea80000300800 */
[----:B------:R-:W-:Y:S01]  /*3550*/  VIMNMX R5, R5, 0xa0, PT ;  /* 0x000000a005057848 */ /* 0x000fe20003fe0100 */
[----:B------:R-:W3:Y:S01]  /*3560*/  LDL R64, [R1+0x8] ;  /* 0x0000080001407983 */ /* 0x000ee20000100800 */
[----:B------:R-:W-:Y:S02]  /*3570*/  CS2R R8, SRZ ;  /* 0x0000000000087805 */ /* 0x000fe4000001ff00 */
[----:B------:R-:W-:Y:S02]  /*3580*/  CS2R R10, SRZ ;  /* 0x00000000000a7805 */ /* 0x000fe4000001ff00 */
[----:B------:R-:W-:-:S04]  /*3590*/  ISETP.GE.AND P1, PT, R22, R5, PT ;  /* 0x000000051600720c */ /* 0x000fc80003f26270 */
[----:B------:R-:W-:-:S13]  /*35a0*/  ISETP.GE.OR P0, PT, R18, R27, P1 ;  /* 0x0000001b1200720c */ /* 0x000fda0000f06670 */
[----:B------:R-:W0:Y:S01]  /*35b0*/  @!P0 LDC.64 R12, c[0x0][0x3e8] ;  /* 0x0000fa00ff0c8b82 */ /* 0x000e220000000a00 */
[----:B------:R-:W-:Y:S02]  /*35c0*/  @!P0 IMAD.MOV.U32 R5, RZ, RZ, R68 ;  /* 0x000000ffff058224 */ /* 0x000fe400078e0044 */
[----:B------:R-:W-:-:S04]  /*35d0*/  @!P0 IMAD R6, R57, R2, RZ ;  /* 0x0000000239068224 */ /* 0x000fc800078e02ff */
[----:B------:R-:W-:Y:S01]  /*35e0*/  @!P0 IMAD R6, R65, R34, R6 ;  /* 0x0000002241068224 */ /* 0x000fe200078e0206 */
[----:B------:R-:W1:Y:S01]  /*35f0*/  @!P0 LDC.64 R24, c[0x0][0x400] ;  /* 0x00010000ff188b82 */ /* 0x000e620000000a00 */
[----:B0-----:R-:W-:Y:S01]  /*3600*/  @!P0 IADD3 R12, P5, P6, R42, R12, R4 ;  /* 0x0000000c2a0c8210 */ /* 0x001fe20007ebe004 */
[----:B------:R-:W-:-:S03]  /*3610*/  @!P0 IMAD.MOV.U32 R4, RZ, RZ, R36 ;  /* 0x000000ffff048224 */ /* 0x000fc600078e0024 */
[----:B------:R-:W-:Y:S01]  /*3620*/  @!P0 IADD3.X R13, R59, R13, R26, P5, P6 ;  /* 0x0000000d3b0d8210 */ /* 0x000fe20002fec41a */
[----:B------:R-:W-:-:S03]  /*3630*/  @!P0 IMAD.WIDE.U32 R4, R2, R34, R4 ;  /* 0x0000002202048225 */ /* 0x000fc600078e0004 */
[----:B-1----:R-:W-:-:S04]  /*3640*/  @!P0 IADD3 R24, P5, R4, R24, RZ ;  /* 0x0000001804188210 */ /* 0x002fc80007fbe0ff */
[----:B------:R-:W-:Y:S02]  /*3650*/  @!P0 IADD3.X R25, R25, R6, R5, P5, !PT ;  /* 0x0000000619198210 */ /* 0x000fe40002ffe405 */
[----:B------:R-:W-:Y:S02]  /*3660*/  CS2R R4, SRZ ;  /* 0x0000000000047805 */ /* 0x000fe4000001ff00 */
[----:B------:R-:W-:Y:S01]  /*3670*/  CS2R R6, SRZ ;  /* 0x0000000000067805 */ /* 0x000fe2000001ff00 */
[----:B------:R-:W4:Y:S05]  /*3680*/  @!P0 LDG.E.128 R8, desc[UR40][R24.64] ;  /* 0x0000002818088981 */ /* 0x000f2a000c1e1d00 */
[----:B------:R-:W5:Y:S01]  /*3690*/  @!P0 LDG.E.128 R4, desc[UR40][R12.64] ;  /* 0x000000280c048981 */ /* 0x000f62000c1e1d00 */
[----:B------:R-:W-:-:S02]  /*36a0*/  ISETP.GE.AND P0, PT, R18, R27, PT ;  /* 0x0000001b1200720c */ /* 0x000fc40003f06270 */
[----:B--2---:R-:W-:-:S11]  /*36b0*/  LOP3.LUT R66, R66, 0xfffffffe, RZ, 0xc0, !PT ;  /* 0xfffffffe42427812 */ /* 0x004fd600078ec0ff */
[----:B------:R-:W-:-:S05]  /*36c0*/  @P0 LOP3.LUT R66, R66, 0x1, RZ, 0xfc, !PT ;  /* 0x0000000142420812 */ /* 0x000fca00078efcff */
[----:B------:R0:W-:Y:S01]  /*36d0*/  STL [R1], R66 ;  /* 0x0000004201007387 */ /* 0x0001e20000100800 */
[----:B---3--:R-:W-:Y:S01]  /*36e0*/  ISETP.NE.AND P0, PT, R64, 0x3, PT ;  /* 0x000000034000780c */ /* 0x008fe20003f05270 */
[----:B----4-:R-:W-:Y:S02]  /*36f0*/  IMAD.MOV.U32 R82, RZ, RZ, R8 ;  /* 0x000000ffff527224 */ /* 0x010fe400078e0008 */
[----:B------:R-:W-:Y:S02]  /*3700*/  IMAD.MOV.U32 R80, RZ, RZ, R10 ;  /* 0x000000ffff507224 */ /* 0x000fe400078e000a */
[----:B-----5:R-:W-:Y:S02]  /*3710*/  IMAD.MOV.U32 R81, RZ, RZ, R4 ;  /* 0x000000ffff517224 */ /* 0x020fe400078e0004 */
[----:B------:R-:W-:-:S06]  /*3720*/  IMAD.MOV.U32 R78, RZ, RZ, R6 ;  /* 0x000000ffff4e7224 */ /* 0x000fcc00078e0006 */
[----:B0-----:R-:W-:Y:S05]  /*3730*/  @!P0 BRA `(.L_x_11084) ;  /* 0x0000000000048947 */ /* 0x001fea0003800000 */
[----:B------:R-:W-:Y:S01]  /*3740*/  BPT.TRAP 0x1 ;  /* 0x000000040000795c */ /* 0x000fe20000300000 */
.L_x_11084:
[----:B------:R-:W-:Y:S01]  /*3750*/  IMAD R74, R17, 0x8, R16 ;  /* 0x00000008114a7824 */ /* 0x000fe200078e0210 */
[----:B------:R-:W-:Y:S01]  /*3760*/  SHF.L.U32 R75, R23, 0x1f, RZ ;  /* 0x0000001f174b7819 */ /* 0x000fe200000006ff */
[----:B------:R-:W0:Y:S01]  /*3770*/  LDC R77, c[0x0][0x2f4] ;  /* 0x0000bd00ff4d7b82 */ /* 0x000e220000000800 */
[----:B------:R-:W-:Y:S02]  /*3780*/  BSSY B1, `(.L_x_11085) ;  /* 0x0000003000017945 */ /* 0x000fe40003800000 */
[----:B------:R-:W1:Y:S02]  /*3790*/  SYNCS.PHASECHK.TRANS64.TRYWAIT P5, [R74+URZ+0x13290], R75 ;  /* 0x0132904b4a0075a7 */ /* 0x000e6400080a017f */
[----:B-1----:R-:W-:Y:S05]  /*37a0*/  @!P5 BRA `(.L_x_11086) ;  /* 0x00000118004cd947 */ /* 0x002fea0003800000 */
.L_x_11285:
[----:B------:R-:W-:Y:S05]  /*37b0*/  BSYNC B1 ;  /* 0x0000000000017941 */ /* 0x000fea0003800000 */
.L_x_11085:
[----:B0-----:R-:W-:Y:S01]  /*37c0*/  ISETP.GE.OR P5, PT, R18, R77, P1 ;  /* 0x0000004d1200720c */ /* 0x001fe20000fa6670 */
[----:B------:R-:W-:Y:S01]  /*37d0*/  ULDC.64 UR4, c[0x0][0x300] ;  /* 0x0000c00000047ab9 */ /* 0x000fe20000000a00 */
[----:B------:R-:W-:Y:S01]  /*37e0*/  SHF.R.S32.HI R12, RZ, 0x1f, R22 ;  /* 0x0000001fff0c7819 */ /* 0x000fe20000011416 */
[----:B------:R-:W-:Y:S02]  /*37f0*/  IMAD.MOV.U32 R64, RZ, RZ, R14 ;  /* 0x000000ffff407224 */ /* 0x000fe400078e000e */
[----:B------:R-:W-:Y:S02]  /*3800*/  IMAD.MOV.U32 R65, RZ, RZ, R67 ;  /* 0x000000ffff417224 */ /* 0x000fe400078e0043 */
[----:B------:R-:W-:Y:S02]  /*3810*/  IMAD R13, R12, UR4, RZ ;  /* 0x000000040c0d7c24 */ /* 0x000fe4000f8e02ff */
[----:B------:R-:W-:-:S04]  /*3820*/  IMAD.WIDE.U32 R64, R22, UR4, R64 ;  /* 0x0000000416407c25 */ /* 0x000fc8000f8e0040 */
[----:B------:R-:W-:Y:S01]  /*3830*/  IMAD R13, R22, UR5, R13 ;  /* 0x00000005160d7c24 */ /* 0x000fe2000f8e020d */
[----:B------:R-:W-:Y:S06]  /*3840*/  @P5 BRA `(.L_x_11077) ;  /* 0x0000001000305947 */ /* 0x000fec0003800000 */
[----:B------:R-:W2:Y:S04]  /*3850*/  LDL R27, [R1] ;  /* 0x00000000011b7983 */ /* 0x000ea80000100800 */
[----:B------:R-:W3:Y:S04]  /*3860*/  LDL R26, [R1+0x30] ;  /* 0x00003000011a7983 */ /* 0x000ee80000100800 */
[----:B------:R-:W4:Y:S04]  /*3870*/  LDL R25, [R1+0x34] ;  /* 0x0000340001197983 */ /* 0x000f280000100800 */
[----:B------:R-:W5:Y:S01]  /*3880*/  LDL R24, [R1+0x38] ;  /* 0x0000380001187983 */ /* 0x000f620000100800 */
[----:B------:R-:W-:Y:S01]  /*3890*/  IMAD.IADD R76, R13, 0x1, R65 ;  /* 0x000000010d4c7824 */ /* 0x000fe200078e0241 */
[----:B------:R-:W-:Y:S01]  /*38a0*/  IADD3 R67, P5, P6, R50, R64, R60 ;  /* 0x0000004032437210 */ /* 0x000fe20007ebe03c */
[----:B------:R-:W-:Y:S01]  /*38b0*/  IMAD.IADD R13, R77, 0x1, -R54 ;  /* 0x000000014d0d7824 */ /* 0x000fe200078e0a36 */
[----:B------:R-:W-:Y:S02]  /*38c0*/  BSSY B1, `(.L_x_11087) ;  /* 0x00000e8000017945 */ /* 0x000fe40003800000 */
[----:B------:R-:W-:-:S02]  /*38d0*/  IADD3.X R12, R3, R76, R69, P5, P6 ;  /* 0x0000004c030c7210 */ /* 0x000fc40002fec445 */
[----:B------:R-:W-:-:S05]  /*38e0*/  IADD3 R66, P5, R67, R62, RZ ;  /* 0x0000003e43427210 */ /* 0x000fca0007fbe0ff */
[----:B------:R-:W-:Y:S01]  /*38f0*/  IMAD.X R67, R12, 0x1, R63, P5 ;  /* 0x000000010c437824 */ /* 0x000fe200028e063f */
[C---:B--2---:R-:W-:Y:S02]  /*3900*/  LOP3.LUT P5, RZ, R27.reuse, 0x4, RZ, 0xc0, !PT ;  /* 0x000000041bff7812 */ /* 0x044fe400078ac0ff */
[----:B------:R-:W-:Y:S02]  /*3910*/  LOP3.LUT P6, RZ, R27, 0x1, RZ, 0xc0, !PT ;  /* 0x000000011bff7812 */ /* 0x000fe400078cc0ff */
[----:B------:R-:W-:-:S04]  /*3920*/  SEL R13, R54, R13, !P5 ;  /* 0x0000000d360d7207 */ /* 0x000fc80006800000 */
[----:B------:R-:W-:-:S04]  /*3930*/  SHF.R.S32.HI R12, RZ, 0x1f, R13 ;  /* 0x0000001fff0c7819 */ /* 0x000fc8000001140d */
[----:B------:R-:W-:Y:S01]  /*3940*/  LEA.HI R12, R12, R13, RZ, 0x5 ;  /* 0x0000000d0c0c7211 */ /* 0x000fe200078f28ff */
[----:B------:R-:W-:-:S03]  /*3950*/  IMAD R13, R17, 0x2800, R70 ;  /* 0x00002800110d7824 */ /* 0x000fc600078e0246 */
[----:B------:R-:W-:Y:S01]  /*3960*/  SHF.R.S32.HI R12, RZ, 0x5, R12 ;  /* 0x00000005ff0c7819 */ /* 0x000fe2000001140c */
[----:B------:R-:W-:-:S03]  /*3970*/  IMAD.IADD R13, R16, 0x1, R13 ;  /* 0x00000001100d7824 */ /* 0x000fc600078e020d */
[----:B------:R-:W-:-:S05]  /*3980*/  LEA.HI.SX32 R12, R21, R12, 0x1c ;  /* 0x0000000c150c7211 */ /* 0x000fca00078fe2ff */
[----:B------:R-:W-:-:S05]  /*3990*/  IMAD.SHL.U32 R79, R12, 0x10, RZ ;  /* 0x000000100c4f7824 */ /* 0x000fca00078e00ff */
[----:B---3--:R-:W-:-:S04]  /*39a0*/  LOP3.LUT R12, R26, 0x30, R79, 0xf8, !PT ;  /* 0x000000301a0c7812 */ /* 0x008fc800078ef84f */
[----:B----4-:R-:W-:-:S05]  /*39b0*/  LOP3.LUT R12, R12, R25, RZ, 0x3c, !PT ;  /* 0x000000190c0c7212 */ /* 0x010fca00078e3cff */
[----:B-----5:R-:W-:-:S04]  /*39c0*/  IMAD.IADD R12, R24, 0x1, R12 ;  /* 0x00000001180c7824 */ /* 0x020fc800078e020c */
[----:B------:R-:W-:-:S05]  /*39d0*/  IMAD R15, R17, 0x2800, R12 ;  /* 0x00002800110f7824 */ /* 0x000fca00078e020c */
[----:B------:R-:W-:Y:S02]  /*39e0*/  IADD3 R24, R16, R15, RZ ;  /* 0x0000000f10187210 */ /* 0x000fe40007ffe0ff */
[----:B------:R-:W0:Y:S04]  /*39f0*/  LDS.128 R12, [R13+0xe000] ;  /* 0x00e000000d0c7984 */ /* 0x000e280000000c00 */
        /* <DEDUP_REMOVED lines=11> */
[--C-:B------:R-:W-:Y:S01]  /*3ab0*/  SHF.R.U32.HI R88, RZ, 0x8, R7.reuse ;  /* 0x00000008ff587819 */ /* 0x100fe20000011607 */
[----:B------:R-:W-:Y:S01]  /*3ac0*/  IMAD.SHL.U32 R83, R83, 0x100, RZ ;  /* 0x0000010053537824 */ /* 0x000fe200078e00ff */
[----:B------:R-:W-:Y:S02]  /*3ad0*/  PRMT R4, R91, 0x654, R4 ;  /* 0x000006545b047816 */ /* 0x000fe40000000004 */
[----:B------:R-:W-:Y:S02]  /*3ae0*/  SHF.R.U32.HI R89, RZ, 0x18, R7 ;  /* 0x00000018ff597819 */ /* 0x000fe40000011607 */
[----:B------:R-:W-:-:S02]  /*3af0*/  LOP3.LUT R6, R7, 0xff, RZ, 0xc0, !PT ;  /* 0x000000ff07067812 */ /* 0x000fc400078ec0ff */
[----:B------:R-:W-:Y:S02]  /*3b00*/  SHF.R.U32.HI R86, RZ, 0x10, R7 ;  /* 0x00000010ff567819 */ /* 0x000fe40000011607 */
[--C-:B------:R-:W-:Y:S02]  /*3b10*/  SHF.R.U32.HI R85, RZ, 0x8, R11.reuse ;  /* 0x00000008ff557819 */ /* 0x100fe4000001160b */
[----:B------:R-:W-:Y:S02]  /*3b20*/  LOP3.LUT R84, R11, 0xff0000ff, RZ, 0xc0, !PT ;  /* 0xff0000ff0b547812 */ /* 0x000fe400078ec0ff */
[----:B------:R-:W-:Y:S01]  /*3b30*/  SHF.R.U32.HI R7, RZ, 0x10, R11 ;  /* 0x00000010ff077819 */ /* 0x000fe2000001160b */
[----:B------:R-:W-:Y:S01]  /*3b40*/  IMAD.SHL.U32 R11, R88, 0x100, RZ ;  /* 0x00000100580b7824 */ /* 0x000fe200078e00ff */
[----:B------:R-:W-:Y:S01]  /*3b50*/  LOP3.LUT R4, R4, 0xff00, R9, 0xf8, !PT ;  /* 0x0000ff0004047812 */ /* 0x000fe200078ef809 */
[----:B------:R-:W-:Y:S01]  /*3b60*/  IMAD.U32 R9, R90, 0x10000, RZ ;  /* 0x000100005a097824 */ /* 0x000fe200078e00ff */
[----:B------:R-:W-:Y:S01]  /*3b70*/  PRMT R6, R89, 0x654, R6 ;  /* 0x0000065459067816 */ /* 0x000fe20000000006 */
[----:B------:R-:W-:Y:S01]  /*3b80*/  IMAD.SHL.U32 R85, R85, 0x100, RZ ;  /* 0x0000010055557824 */ /* 0x000fe200078e00ff */
[----:B------:R-:W-:Y:S01]  /*3b90*/  PRMT R10, R87, 0x654, R8 ;  /* 0x00000654570a7816 */ /* 0x000fe20000000008 */
[----:B------:R-:W-:Y:S01]  /*3ba0*/  IMAD.U32 R88, R5, 0x10000, RZ ;  /* 0x0001000005587824 */ /* 0x000fe200078e00ff */
[----:B------:R-:W-:Y:S01]  /*3bb0*/  LOP3.LUT R8, R6, 0xff00, R11, 0xf8, !PT ;  /* 0x0000ff0006087812 */ /* 0x000fe200078ef80b */
[----:B------:R-:W-:Y:S01]  /*3bc0*/  IMAD.U32 R90, R7, 0x10000, RZ ;  /* 0x00010000075a7824 */ /* 0x000fe200078e00ff */
[----:B------:R-:W-:Y:S01]  /*3bd0*/  LOP3.LUT R6, R4, 0xff0000, R9, 0xf8, !PT ;  /* 0x00ff000004067812 */ /* 0x000fe200078ef809 */
[----:B------:R-:W-:Y:S01]  /*3be0*/  IMAD.U32 R9, R86, 0x10000, RZ ;  /* 0x0001000056097824 */ /* 0x000fe200078e00ff */
[----:B------:R-:W-:-:S02]  /*3bf0*/  LOP3.LUT R87, R10, 0xff00, R83, 0xf8, !PT ;  /* 0x0000ff000a577812 */ /* 0x000fc400078ef853 */
[----:B------:R-:W-:Y:S02]  /*3c00*/  F2FP.F16.E4M3.UNPACK_B R86, R82.H1 ;  /* 0x00000052ff56723e */ /* 0x000fe400030006ff */
[----:B--2---:R-:W-:Y:S02]  /*3c10*/  F2FP.F16.E4M3.UNPACK_B R11, R24.H1 ;  /* 0x00000018ff0b723e */ /* 0x004fe400030006ff */
[----:B0-----:R-:W-:Y:S02]  /*3c20*/  F2FP.F16.E4M3.UNPACK_B R10, R12.H1 ;  /* 0x0000000cff0a723e */ /* 0x001fe400030006ff */
[----:B------:R-:W-:Y:S01]  /*3c30*/  LOP3.LUT R89, R84, 0xff00, R85, 0xf8, !PT ;  /* 0x0000ff0054597812 */ /* 0x000fe200078ef855 */
[----:B------:R-:W-:Y:S01]  /*3c40*/  HADD2.F32 R85, -RZ, R86.H0_H0 ;  /* 0x20000056ff557230 */ /* 0x000fe20000004100 */
        /* <DEDUP_REMOVED lines=20> */
[C---:B------:R-:W-:Y:S01]  /*3d90*/  FMUL.FTZ R88, R10.reuse, R88 ;  /* 0x000000580a587220 */ /* 0x040fe20000410000 */
[----:B------:R-:W-:Y:S01]  /*3da0*/  FFMA.FTZ R11, R10, R85, -R11 ;  /* 0x000000550a0b7223 */ /* 0x000fe2000001080b */
[----:B------:R-:W-:Y:S01]  /*3db0*/  HADD2.F32 R82, -RZ, R24.H0_H0 ;  /* 0x20000018ff527230 */ /* 0x000fe20000004100 */
[----:B------:R-:W-:Y:S01]  /*3dc0*/  LOP3.LUT R5, R89, 0xff0000, R90, 0xf8, !PT ;  /* 0x00ff000059057812 */ /* 0x000fe200078ef85a */
[----:B------:R-:W-:-:S02]  /*3dd0*/  HADD2.F32 R12, -RZ, R81.H0_H0 ;  /* 0x20000051ff0c7230 */ /* 0x000fc40000004100 */
[----:B------:R-:W-:Y:S01]  /*3de0*/  FFMA.FTZ R10, R83, R85, R88 ;  /* 0x00000055530a7223 */ /* 0x000fe20000010058 */
        /* <DEDUP_REMOVED lines=21> */
[--C-:B------:R-:W-:Y:S02]  /*3f40*/  HADD2.F32 R84, -RZ, R82.reuse.H0_H0 ;  /* 0x20000052ff547230 */ /* 0x100fe40000004100 */
[----:B------:R-:W-:Y:S01]  /*3f50*/  FMUL.FTZ R93, R86, R91 ;  /* 0x0000005b565d7220 */ /* 0x000fe20000410000 */
[----:B------:R-:W-:Y:S01]  /*3f60*/  HADD2.F32 R90, -RZ, R87.H1_H1 ;  /* 0x30000057ff5a7230 */ /* 0x000fe20000004100 */
[----:B------:R-:W-:Y:S01]  /*3f70*/  F2FP.SATFINITE.E4M3.F32.PACK_AB_MERGE_C R9, R10, R9, RZ ;  /* 0x000000090a09723e */ /* 0x000fe200048070ff */
[----:B------:R-:W-:Y:S02]  /*3f80*/  HADD2.F32 R87, -RZ, R85.H1_H1 ;  /* 0x30000055ff577230 */ /* 0x000fe40000004100 */
[----:B------:R-:W-:Y:S01]  /*3f90*/  FMUL.FTZ R91, R84, R91 ;  /* 0x0000005b545b7220 */ /* 0x000fe20000410000 */
[----:B------:R-:W-:-:S02]  /*3fa0*/  HADD2.F32 R85, -RZ, R82.H1_H1 ;  /* 0x30000052ff557230 */ /* 0x000fc40000004100 */
[-C--:B------:R-:W-:Y:S01]  /*3fb0*/  FFMA.FTZ R82, R84, R89.reuse, -R93 ;  /* 0x0000005954527223 */ /* 0x080fe2000001085d */
[----:B------:R-:W-:Y:S01]  /*3fc0*/  F2FP.F16.E4M3.UNPACK_B R84, R80 ;  /* 0x00000050ff54723e */ /* 0x000fe200020006ff */
[----:B------:R-:W-:Y:S01]  /*3fd0*/  FFMA.FTZ R86, R86, R89, R91 ;  /* 0x0000005956567223 */ /* 0x000fe2000001005b */
[----:B------:R-:W-:Y:S01]  /*3fe0*/  F2FP.F16.E4M3.UNPACK_B R80, R26 ;  /* 0x0000001aff50723e */ /* 0x000fe200020006ff */
[----:B------:R-:W-:Y:S02]  /*3ff0*/  HADD2.F32 R88, -RZ, R88.H1_H1 ;  /* 0x30000058ff587230 */ /* 0x000fe40000004100 */
[-C--:B------:R-:W-:Y:S01]  /*4000*/  FMUL.FTZ R92, R87, R90.reuse ;  /* 0x0000005a575c7220 */ /* 0x080fe20000410000 */
[--C-:B------:R-:W-:Y:S02]  /*4010*/  HADD2.F32 R89, -RZ, R84.reuse.H0_H0 ;  /* 0x20000054ff597230 */ /* 0x100fe40000004100 */
[----:B------:R-:W-:Y:S01]  /*4020*/  FMUL.FTZ R90, R85, R90 ;  /* 0x0000005a555a7220 */ /* 0x000fe20000410000 */
[----:B------:R-:W-:Y:S01]  /*4030*/  HADD2.F32 R91, -RZ, R84.H1_H1 ;  /* 0x30000054ff5b7230 */ /* 0x000fe20000004100 */
[----:B------:R-:W-:Y:S01]  /*4040*/  F2FP.F16.E4M3.UNPACK_B R84, R78 ;  /* 0x0000004eff54723e */ /* 0x000fe200020006ff */
[----:B------:R-:W-:-:S02]  /*4050*/  HADD2.F32 R78, -RZ, R80.H0_H0 ;  /* 0x20000050ff4e7230 */ /* 0x000fc40000004100 */
[-C--:B------:R-:W-:Y:S01]  /*4060*/  FFMA.FTZ R97, R85, R88.reuse, -R92 ;  /* 0x0000005855617223 */ /* 0x080fe2000001085c */
[----:B------:R-:W-:Y:S02]  /*4070*/  HADD2.F32 R26, -RZ, R14.H0_H0 ;  /* 0x2000000eff1a7230 */ /* 0x000fe40000004100 */
[----:B------:R-:W-:Y:S01]  /*4080*/  FFMA.FTZ R99, R87, R88, R90 ;  /* 0x0000005857637223 */ /* 0x000fe2000001005a */
        /* <DEDUP_REMOVED lines=8> */
[----:B------:R-:W-:Y:S01]  /*4110*/  FMUL.FTZ R91, R14, R91 ;  /* 0x0000005b0e5b7220 */ /* 0x000fe20000410000 */
[----:B------:R-:W-:Y:S01]  /*4120*/  F2FP.F16.E4M3.UNPACK_B R10, R25 ;  /* 0x00000019ff0a723e */ /* 0x000fe200020006ff */
[----:B------:R-:W-:Y:S01]  /*4130*/  FFMA.FTZ R93, R26, R85, -R93 ;  /* 0x000000551a5d7223 */ /* 0x000fe2000001085d */
[----:B------:R-:W-:Y:S01]  /*4140*/  F2FP.F16.E4M3.UNPACK_B R11, R7 ;  /* 0x00000007ff0b723e */ /* 0x000fe200020006ff */
[----:B------:R-:W-:Y:S01]  /*4150*/  FFMA.FTZ R26, R78, R85, R89 ;  /* 0x000000554e1a7223 */ /* 0x000fe20000010059 */
[----:B------:R-:W-:Y:S01]  /*4160*/  F2FP.SATFINITE.E4M3.F32.PACK_AB_MERGE_C R24, R83, R24, R9 ;  /* 0x000000185318723e */ /* 0x000fe20004807009 */
[----:B------:R-:W-:Y:S01]  /*4170*/  FFMA.FTZ R91, R80, R87, R91 ;  /* 0x00000057505b7223 */ /* 0x000fe2000001005b */
[----:B------:R-:W-:Y:S01]  /*4180*/  F2FP.F16.E4M3.UNPACK_B R9, R13 ;  /* 0x0000000dff09723e */ /* 0x000fe200020006ff */
[----:B------:R-:W-:Y:S01]  /*4190*/  FFMA.FTZ R14, R14, R87, -R95 ;  /* 0x000000570e0e7223 */ /* 0x000fe2000001085f */
[----:B------:R-:W-:Y:S01]  /*41a0*/  F2FP.SATFINITE.E4M3.F32.PACK_AB_MERGE_C R12, R81, R12, R8 ;  /* 0x0000000c510c723e */ /* 0x000fe20004807008 */
[----:B------:R-:W-:Y:S01]  /*41b0*/  HADD2.F32 R78, -RZ, R10.H0_H0 ;  /* 0x2000000aff4e7230 */ /* 0x000fe20000004100 */
[----:B------:R-:W-:Y:S01]  /*41c0*/  F2FP.F16.E4M3.UNPACK_B R80, R6 ;  /* 0x00000006ff50723e */ /* 0x000fe200020006ff */
[----:B------:R-:W-:Y:S01]  /*41d0*/  HADD2.F32 R83, -RZ, R11.H0_H0 ;  /* 0x2000000bff537230 */ /* 0x000fe20000004100 */
[----:B------:R-:W-:Y:S01]  /*41e0*/  F2FP.SATFINITE.E4M3.F32.PACK_AB_MERGE_C R82, R97, R82, RZ ;  /* 0x000000526152723e */ /* 0x000fe200048070ff */
[----:B------:R-:W-:Y:S01]  /*41f0*/  HADD2.F32 R8, -RZ, R9.H0_H0 ;  /* 0x20000009ff087230 */ /* 0x000fe20000004100 */
[----:B------:R-:W-:Y:S01]  /*4200*/  F2FP.F16.E4M3.UNPACK_B R25, R25.H1 ;  /* 0x00000019ff19723e */ /* 0x000fe200030006ff */
        /* <DEDUP_REMOVED lines=21> */
[-C--:B------:R-:W-:Y:S01]  /*4360*/  F2FP.F16.E4M3.UNPACK_B R88, R5.reuse.H1 ;  /* 0x00000005ff58723e */ /* 0x080fe200030006ff */
[----:B------:R-:W-:Y:S02]  /*4370*/  HADD2.F32 R80, -RZ, R25.H1_H1 ;  /* 0x30000019ff507230 */ /* 0x000fe40000004100 */
[-C--:B------:R-:W-:Y:S01]  /*4380*/  FMUL.FTZ R84, R78, R82.reuse ;  /* 0x000000524e547220 */ /* 0x080fe20000410000 */
[--C-:B------:R-:W-:Y:S02]  /*4390*/  HADD2.F32 R25, -RZ, R6.reuse.H0_H0 ;  /* 0x20000006ff197230 */ /* 0x100fe40000004100 */
[----:B------:R-:W-:Y:S01]  /*43a0*/  FMUL.FTZ R83, R7, R82 ;  /* 0x0000005207537220 */ /* 0x000fe20000410000 */
[----:B------:R-:W-:Y:S01]  /*43b0*/  HADD2.F32 R13, -RZ, R13.H1_H1 ;  /* 0x3000000dff0d7230 */ /* 0x000fe20000004100 */
[----:B------:R-:W-:Y:S01]  /*43c0*/  F2FP.SATFINITE.E4M3.F32.PACK_AB_MERGE_C R26, R91, R26, R86 ;  /* 0x0000001a5b1a723e */ /* 0x000fe20004807056 */
[----:B------:R-:W-:Y:S01]  /*43d0*/  HADD2.F32 R81, -RZ, R81.H1_H1 ;  /* 0x30000051ff517230 */ /* 0x000fe20000004100 */
[----:B------:R-:W-:Y:S01]  /*43e0*/  F2FP.F16.E4M3.UNPACK_B R87, R5 ;  /* 0x00000005ff57723e */ /* 0x000fe200020006ff */
[----:B------:R-:W-:-:S02]  /*43f0*/  HADD2.F32 R82, -RZ, R6.H1_H1 ;  /* 0x30000006ff527230 */ /* 0x000fc40000004100 */
[-C--:B------:R-:W-:Y:S01]  /*4400*/  FFMA.FTZ R6, R7, R25.reuse, -R84 ;  /* 0x0000001907067223 */ /* 0x080fe20000010854 */
[----:B------:R-:W-:Y:S01]  /*4410*/  FFMA.FTZ R7, R78, R25, R83 ;  /* 0x000000194e077223 */ /* 0x000fe20000010053 */
[CC--:B------:R-:W-:Y:S01]  /*4420*/  FMUL.FTZ R86, R80.reuse, R81.reuse ;  /* 0x0000005150567220 */ /* 0x0c0fe20000410000 */
[C---:B------:R-:W-:Y:S01]  /*4430*/  FMUL.FTZ R83, R13.reuse, R81 ;  /* 0x000000510d537220 */ /* 0x040fe20000410000 */
[----:B------:R-:W-:Y:S01]  /*4440*/  F2FP.F16.E4M3.UNPACK_B R25, R15 ;  /* 0x0000000fff19723e */ /* 0x000fe200020006ff */
[--C-:B------:R-:W-:Y:S02]  /*4450*/  HADD2.F32 R89, -RZ, R88.reuse.H0_H0 ;  /* 0x20000058ff597230 */ /* 0x100fe40000004100 */
[-C--:B------:R-:W-:Y:S01]  /*4460*/  FFMA.FTZ R13, R13, R82.reuse, -R86 ;  /* 0x000000520d0d7223 */ /* 0x080fe20000010856 */
[----:B------:R-:W-:Y:S01]  /*4470*/  FFMA.FTZ R78, R80, R82, R83 ;  /* 0x00000052504e7223 */ /* 0x000fe20000010053 */
[----:B------:R-:W-:Y:S01]  /*4480*/  F2FP.F16.E4M3.UNPACK_B R82, R27.H1 ;  /* 0x0000001bff52723e */ /* 0x000fe200030006ff */
[----:B------:R-:W-:Y:S01]  /*4490*/  HADD2.F32 R90, -RZ, R87.H0_H0 ;  /* 0x20000057ff5a7230 */ /* 0x000fe20000004100 */
[----:B------:R-:W-:Y:S01]  /*44a0*/  F2FP.F16.E4M3.UNPACK_B R15, R15.H1 ;  /* 0x0000000fff0f723e */ /* 0x000fe200030006ff */
[----:B------:R-:W-:Y:S01]  /*44b0*/  HADD2.F32 R88, -RZ, R88.H1_H1 ;  /* 0x30000058ff587230 */ /* 0x000fe20000004100 */
[----:B------:R-:W-:Y:S01]  /*44c0*/  F2FP.F16.E4M3.UNPACK_B R81, R27 ;  /* 0x0000001bff51723e */ /* 0x000fe200020006ff */
        /* <DEDUP_REMOVED lines=10> */
[C---:B------:R-:W-:Y:S01]  /*4570*/  FMUL.FTZ R89, R80.reuse, R89 ;  /* 0x0000005950597220 */ /* 0x040fe20000410000 */
[----:B------:R-:W-:Y:S02]  /*4580*/  HADD2.F32 R82, -RZ, R82.H1_H1 ;  /* 0x30000052ff527230 */ /* 0x000fe40000004100 */
[-C--:B------:R-:W-:Y:S01]  /*4590*/  FMUL.FTZ R92, R83, R90.reuse ;  /* 0x0000005a535c7220 */ /* 0x080fe20000410000 */
[----:B------:R-:W-:Y:S02]  /*45a0*/  HADD2.F32 R15, -RZ, R15.H1_H1 ;  /* 0x3000000fff0f7230 */ /* 0x000fe40000004100 */
[-C--:B------:R-:W-:Y:S01]  /*45b0*/  FFMA.FTZ R91, R80, R85.reuse, -R91 ;  /* 0x00000055505b7223 */ /* 0x080fe2000001085b */
[----:B------:R-:W-:Y:S02]  /*45c0*/  HADD2.F32 R86, -RZ, R5.H0_H0 ;  /* 0x20000005ff567230 */ /* 0x000fe40000004100 */
[----:B------:R-:W-:Y:S01]  /*45d0*/  FMUL.FTZ R90, R27, R90 ;  /* 0x0000005a1b5a7220 */ /* 0x000fe20000410000 */
[----:B------:R-:W-:Y:S01]  /*45e0*/  FFMA.FTZ R89, R4, R85, R89 ;  /* 0x0000005504597223 */ /* 0x000fe20000010059 */
[----:B------:R-:W-:-:S02]  /*45f0*/  HADD2.F32 R81, -RZ, R81.H1_H1 ;  /* 0x30000051ff517230 */ /* 0x000fc40000004100 */
[----:B------:R-:W-:Y:S01]  /*4600*/  FMUL.FTZ R94, R82, R88 ;  /* 0x00000058525e7220 */ /* 0x000fe20000410000 */
[----:B------:R-:W-:Y:S02]  /*4610*/  HADD2.F32 R80, -RZ, R87.H1_H1 ;  /* 0x30000057ff507230 */ /* 0x000fe40000004100 */
[-C--:B------:R-:W-:Y:S01]  /*4620*/  FFMA.FTZ R92, R27, R86.reuse, -R92 ;  /* 0x000000561b5c7223 */ /* 0x080fe2000001085c */
[----:B------:R-:W-:Y:S02]  /*4630*/  HADD2.F32 R84, -RZ, R84.H1_H1 ;  /* 0x30000054ff547230 */ /* 0x000fe40000004100 */
[----:B------:R-:W-:Y:S01]  /*4640*/  FFMA.FTZ R90, R83, R86, R90 ;  /* 0x00000056535a7223 */ /* 0x000fe2000001005a */
[----:B------:R-:W-:Y:S02]  /*4650*/  HADD2.F32 R25, -RZ, R25.H1_H1 ;  /* 0x30000019ff197230 */ /* 0x000fe40000004100 */
[----:B------:R-:W-:Y:S01]  /*4660*/  FMUL.FTZ R86, R81, R80 ;  /* 0x0000005051567220 */ /* 0x000fe20000410000 */
[----:B------:R-:W-:-:S02]  /*4670*/  HADD2.F32 R4, -RZ, R5.H1_H1 ;  /* 0x30000005ff047230 */ /* 0x000fc40000004100 */
[C---:B------:R-:W-:Y:S01]  /*4680*/  FMUL.FTZ R5, R15.reuse, R88 ;  /* 0x000000580f057220 */ /* 0x040fe20000410000 */
[----:B------:R-:W-:Y:S01]  /*4690*/  FFMA.FTZ R94, R15, R84, -R94 ;  /* 0x000000540f5e7223 */ /* 0x000fe2000001085e */
[----:B------:R-:W-:Y:S01]  /*46a0*/  FMUL.FTZ R80, R25, R80 ;  /* 0x0000005019507220 */ /* 0x000fe20000410000 */
[----:B------:R-:W-:Y:S01]  /*46b0*/  F2FP.SATFINITE.E4M3.F32.PACK_AB_MERGE_C R13, R11, R8, R6 ;  /* 0x000000080b0d723e */ /* 0x000fe20004807006 */
[----:B------:R-:W-:Y:S01]  /*46c0*/  FFMA.FTZ R82, R82, R84, R5 ;  /* 0x0000005452527223 */ /* 0x000fe20000010005 */
[-C--:B------:R-:W-:Y:S01]  /*46d0*/  FFMA.FTZ R25, R25, R4.reuse, -R86 ;  /* 0x0000000419197223 */ /* 0x080fe20000010856 */
[----:B------:R-:W-:Y:S01]  /*46e0*/  FFMA.FTZ R81, R81, R4, R80 ;  /* 0x0000000451517223 */ /* 0x000fe20000010050 */
[----:B------:R-:W-:Y:S02]  /*46f0*/  F2FP.SATFINITE.E4M3.F32.PACK_AB_MERGE_C R91, R94, R91, RZ ;  /* 0x0000005b5e5b723e */ /* 0x000fe400048070ff */
[----:B------:R-:W-:Y:S02]  /*4700*/  F2FP.SATFINITE.E4M3.F32.PACK_AB_MERGE_C R82, R82, R89, RZ ;  /* 0x000000595252723e */ /* 0x000fe400048070ff */
[----:B------:R-:W-:-:S02]  /*4710*/  F2FP.SATFINITE.E4M3.F32.PACK_AB_MERGE_C R15, R25, R92, R91 ;  /* 0x0000005c190f723e */ /* 0x000fc4000480705b */
[----:B------:R-:W-:Y:S02]  /*4720*/  F2FP.SATFINITE.E4M3.F32.PACK_AB_MERGE_C R25, R10, R9, R7 ;  /* 0x000000090a19723e */ /* 0x000fe40004807007 */
[----:B------:R-:W-:-:S07]  /*4730*/  F2FP.SATFINITE.E4M3.F32.PACK_AB_MERGE_C R27, R81, R90, R82 ;  /* 0x0000005a511b723e */ /* 0x000fce0004807052 */
.L_x_11088:
[----:B------:R-:W-:Y:S05]  /*4740*/  BSYNC B1 ;  /* 0x0000000000017941 */ /* 0x000fea0003800000 */
.L_x_11087:
[----:B0-----:R3:W-:Y:S01]  /*4750*/  STG.E.128 desc[UR40][R66.64], R12 ;  /* 0x0000000c42007986 */ /* 0x0017e2000c101d28 */
[----:B------:R-:W-:-:S13]  /*4760*/  ISETP.GE.AND P5, PT, R79, R77, PT ;  /* 0x0000004d4f00720c */ /* 0x000fda0003fa6270 */
[----:B------:R-:W-:Y:S05]  /*4770*/  @P5 BRA `(.L_x_11077) ;  /* 0x0000000000645947 */ /* 0x000fea0003800000 */
[--C-:B------:R-:W-:Y:S02]  /*4780*/  SHF.R.S32.HI R4, RZ, 0x1f, R79.reuse ;  /* 0x0000001fff047819 */ /* 0x100fe4000001144f */
[----:B------:R-:W-:-:S04]  /*4790*/  IADD3 R65, P5, P6, R50, R64, R79 ;  /* 0x0000004032417210 */ /* 0x000fc80007ebe04f */
[----:B------:R-:W-:Y:S02]  /*47a0*/  IADD3.X R4, R3, R76, R4, P5, P6 ;  /* 0x0000004c03047210 */ /* 0x000fe40002fec404 */
[----:B------:R-:W-:-:S05]  /*47b0*/  IADD3 R62, P5, R65, R62, RZ ;  /* 0x0000003e413e7210 */ /* 0x000fca0007fbe0ff */
[----:B------:R-:W-:-:S05]  /*47c0*/  IMAD.X R63, R4, 0x1, R63, P5 ;  /* 0x00000001043f7824 */ /* 0x000fca00028e063f */
[----:B--2---:R4:W-:Y:S01]  /*47d0*/  STG.E.128 desc[UR40][R62.64], R24 ;  /* 0x000000183e007986 */ /* 0x0049e2000c101d28 */
[----:B------:R-:W-:Y:S05]  /*47e0*/  BRA `(.L_x_11077) ;  /* 0x0000000000487947 */ /* 0x000fea0003800000 */
.L_x_11070:
[----:B0-----:R-:W2:Y:S02]  /*47f0*/  LDL R4, [R1+0x8] ;  /* 0x0000080001047983 */ /* 0x001ea40000100800 */
[----:B--2---:R-:W-:-:S13]  /*4800*/  ISETP.NE.AND P0, PT, R4, 0x3, PT ;  /* 0x000000030400780c */ /* 0x004fda0003f05270 */
[----:B------:R-:W-:Y:S05]  /*4810*/  @!P0 BRA `(.L_x_11089) ;  /* 0x0000000000048947 */ /* 0x000fea0003800000 */
[----:B------:R-:W-:Y:S01]  /*4820*/  BPT.TRAP 0x1 ;  /* 0x000000040000795c */ /* 0x000fe20000300000 */
.L_x_11089:
[----:B------:R-:W-:Y:S01]  /*4830*/  IMAD R74, R17, 0x8, R16 ;  /* 0x00000008114a7824 */ /* 0x000fe200078e0210 */
[----:B------:R-:W-:Y:S01]  /*4840*/  SHF.L.U32 R75, R23, 0x1f, RZ ;  /* 0x0000001f174b7819 */ /* 0x000fe200000006ff */
[----:B------:R-:W-:Y:S01]  /*4850*/  IMAD R4, R2, -0xa0, R31 ;  /* 0xffffff6002047824 */ /* 0x000fe200078e021f */
[----:B------:R-:W-:Y:S02]  /*4860*/  BSSY B1, `(.L_x_11090) ;  /* 0x0000004000017945 */ /* 0x000fe40003800000 */
[----:B------:R-:W0:Y:S02]  /*4870*/  SYNCS.PHASECHK.TRANS64.TRYWAIT P1, [R74+URZ+0x13290], R75 ;  /* 0x0132904b4a0075a7 */ /* 0x000e24000802017f */
[----:B------:R-:W-:Y:S01]  /*4880*/  VIMNMX R5, R4, 0xa0, PT ;  /* 0x000000a004057848 */ /* 0x000fe20003fe0100 */
[----:B0-----:R-:W-:Y:S06]  /*4890*/  @!P1 BRA `(.L_x_11091) ;  /* 0x0000010800249947 */ /* 0x001fec0003800000 */
.L_x_11286:
[----:B------:R-:W-:Y:S05]  /*48a0*/  BSYNC B1 ;  /* 0x0000000000017941 */ /* 0x000fea0003800000 */
.L_x_11090:
[----:B------:R-:W-:-:S13]  /*48b0*/  ISETP.GE.AND P1, PT, R22, R5, PT ;  /* 0x000000051600720c */ /* 0x000fda0003f26270 */
[----:B------:R-:W-:Y:S05]  /*48c0*/  @P1 BRA `(.L_x_11077) ;  /* 0x0000000000101947 */ /* 0x000fea0003800000 */
[----:B------:R-:W1:Y:S04]  /*48d0*/  @!P3 LDS.128 R4, [R73+0xe000] ;  /* 0x00e000004904b984 */ /* 0x000e680000000c00 */
[----:B------:R-:W2:Y:S04]  /*48e0*/  @!P2 LDS.128 R8, [R72+0xe000] ;  /* 0x00e000004808a984 */ /* 0x000ea80000000c00 */
[----:B-1----:R1:W-:Y:S04]  /*48f0*/  @!P3 STG.E.128 desc[UR40][R12.64], R4 ;  /* 0x000000040c00b986 */ /* 0x0023e8000c101d28 */
[----:B--2---:R1:W-:Y:S02]  /*4900*/  @!P2 STG.E.128 desc[UR40][R12.64+0x20], R8 ;  /* 0x000020080c00a986 */ /* 0x0043e4000c101d28 */
.L_x_11077:
[----:B------:R-:W-:Y:S05]  /*4910*/  BSYNC B0 ;  /* 0x0000000000007941 */ /* 0x000fea0003800000 */
.L_x_11069:
[----:B-1----:R-:W1:Y:S01]  /*4920*/  S2R R4, SR_TID.X ;  /* 0x0000000000047919 */ /* 0x002e620000002100 */
[----:B------:R-:W-:Y:S01]  /*4930*/  @!PT LDS RZ, [RZ] ;  /* 0x00000000fffff984 */ /* 0x000fe20000000800 */
[----:B------:R-:W-:Y:S01]  /*4940*/  @!PT LDS RZ, [RZ] ;  /* 0x00000000fffff984 */ /* 0x000fe20000000800 */
[----:B------:R-:W-:Y:S01]  /*4950*/  @!PT LDS RZ, [RZ] ;  /* 0x00000000fffff984 */ /* 0x000fe20000000800 */
[----:B------:R-:W-:Y:S01]  /*4960*/  @!PT LDS RZ, [RZ] ;  /* 0x00000000fffff984 */ /* 0x000fe20000000800 */
[----:B------:R5:W-:Y:S06]  /*4970*/  MEMBAR.ALL.CTA ;  /* 0x0000000000007992 */ /* 0x000bec0000008000 */
[----:B-----5:R-:W5:Y:S01]  /*4980*/  FENCE.VIEW.ASYNC.S ;  /* 0x00000000000073c6 */ /* 0x020f620000000000 */
[----:B------:R-:W-:Y:S05]  /*4990*/  WARPSYNC.ALL ;  /* 0x0000000000007948 */ /* 0x000fea0003800000 */
[----:B------:R-:W-:Y:S01]  /*49a0*/  BSSY B0, `(.L_x_11092) ;  /* 0x0000009000007945 */ /* 0x000fe20003800000 */
[----:B-1----:R-:W-:Y:S01]  /*49b0*/  LOP3.LUT R4, R4, 0x7f, RZ, 0xc0, !PT ;  /* 0x0000007f04047812 */ /* 0x002fe200078ec0ff */
[----:B-----5:R1:W-:Y:S03]  /*49c0*/  BAR.SYNC.DEFER_BLOCKING R33, 0x80 ;  /* 0x000200210000751d */ /* 0x0203e60000010000 */
[----:B------:R-:W-:-:S13]  /*49d0*/  ISETP.NE.AND P5, PT, R4, RZ, PT ;  /* 0x000000ff0400720c */ /* 0x000fda0003fa5270 */
[----:B------:R-:W-:-:S05]  /*49e0*/  @!P5 VIADD R4, R74, 0x132a0 ;  /* 0x000132a04a04d836 */ /* 0x000fca0000000000 */
[----:B------:R-:W-:-:S04]  /*49f0*/  @!P5 PRMT R4, RZ, 0x654, R4 ;  /* 0x00000654ff04d816 */ /* 0x000fc80000000004 */
[----:B------:R1:W-:Y:S01]  /*4a00*/  @!P5 SYNCS.ARRIVE.TRANS64.RED.A1T0 RZ, [R4+URZ], RZ ;  /* 0x000000ff04ffd9a7 */ /* 0x0003e2000810043f */
[----:B------:R-:W-:Y:S05]  /*4a10*/  @!P0 BRA `(.L_x_11093) ;  /* 0x0000000000048947 */ /* 0x000fea0003800000 */
[----:B------:R-:W-:Y:S01]  /*4a20*/  BPT.TRAP 0x1 ;  /* 0x000000040000795c */ /* 0x000fe20000300000 */
.L_x_11093:
[----:B------:R-:W-:Y:S05]  /*4a30*/  BSYNC B0 ;  /* 0x0000000000007941 */ /* 0x000fea0003800000 */
.L_x_11092:
[----:B------:R-:W5:Y:S01]  /*4a40*/  SYNCS.PHASECHK.TRANS64.TRYWAIT P0, [R74+URZ+0x132b0], R75 ;  /* 0x0132b04b4a0075a7 */ /* 0x000f62000800017f */
[----:B------:R-:W-:Y:S04]  /*4a50*/  BSSY B0, `(.L_x_11094) ;  /* 0x0000002000007945 */ /* 0x000fe80003800000 */
[----:B-----5:R-:W-:Y:S05]  /*4a60*/  @!P0 BRA `(.L_x_11095) ;  /* 0x0000010400c48947 */ /* 0x020fea0003800000 */
.L_x_11287:
[----:B------:R-:W-:Y:S05]  /*4a70*/  BSYNC B0 ;  /* 0x0000000000007941 */ /* 0x000fea0003800000 */
.L_x_11094:
[----:B------:R-:W-:Y:S04]  /*4a80*/  BSSY B0, `(.L_x_11096) ;  /* 0x0000013000007945 */ /* 0x000fe80003800000 */
[----:B------:R-:W-:Y:S05]  /*4a90*/  @P1 BRA `(.L_x_11097) ;  /* 0x0000000000441947 */ /* 0x000fea0003800000 */
[----:B-1----:R-:W-:Y:S01]  /*4aa0*/  IMAD.WIDE R4, R2, 0xa0, R52 ;  /* 0x000000a002047825 */ /* 0x002fe200078e0234 */
[----:B------:R-:W-:Y:S01]  /*4ab0*/  ULDC.64 UR4, c[0x0][0x328] ;  /* 0x0000ca0000047ab9 */ /* 0x000fe20000000a00 */
[----:B------:R-:W-:Y:S02]  /*4ac0*/  ULDC.64 UR6, c[0x0][0x318] ;  /* 0x0000c60000067ab9 */ /* 0x000fe40000000a00 */
[----:B------:R-:W-:Y:S02]  /*4ad0*/  IMAD.MOV.U32 R6, RZ, RZ, R48 ;  /* 0x000000ffff067224 */ /* 0x000fe400078e0030 */
[----:B------:R-:W-:Y:S02]  /*4ae0*/  IMAD.MOV.U32 R7, RZ, RZ, R71 ;  /* 0x000000ffff077224 */ /* 0x000fe400078e0047 */
[----:B------:R-:W-:Y:S02]  /*4af0*/  IMAD R5, R5, UR4, RZ ;  /* 0x0000000405057c24 */ /* 0x000fe4000f8e02ff */
[----:B------:R-:W-:Y:S01]  /*4b00*/  IMAD.WIDE.U32 R6, R4, UR4, R6 ;  /* 0x0000000404067c25 */ /* 0x000fe2000f8e0006 */
[----:B------:R-:W-:-:S03]  /*4b10*/  ULDC UR4, c[0x0][0x2f4] ;  /* 0x0000bd0000047ab9 */ /* 0x000fc60000000800 */
[----:B------:R-:W-:Y:S01]  /*4b20*/  IMAD R5, R4, UR5, R5 ;  /* 0x0000000504057c24 */ /* 0x000fe2000f8e0205 */
[----:B------:R-:W-:-:S04]  /*4b30*/  IADD3 R8, P0, R6, UR6, RZ ;  /* 0x0000000606087c10 */ /* 0x000fc8000ff1e0ff */
[----:B------:R-:W-:Y:S02]  /*4b40*/  IADD3.X R9, R7, UR7, R5, P0, !PT ;  /* 0x0000000707097c10 */ /* 0x000fe400087fe405 */
[----:B------:R-:W-:-:S13]  /*4b50*/  ISETP.GE.AND P0, PT, R18, UR4, PT ;  /* 0x0000000412007c0c */ /* 0x000fda000bf06270 */
[----:B------:R-:W1:Y:S04]  /*4b60*/  @!P0 LDS.128 R4, [R73+0x6000] ;  /* 0x0060000049048984 */ /* 0x000e680000000c00 */
[----:B-1----:R-:W-:Y:S01]  /*4b70*/  @!P0 STG.E.128 desc[UR40][R8.64], R4 ;  /* 0x0000000408008986 */ /* 0x002fe2000c101d28 */
[----:B------:R-:W-:-:S13]  /*4b80*/  ISETP.GE.AND P0, PT, R32, UR4, PT ;  /* 0x0000000420007c0c */ /* 0x000fda000bf06270 */
[----:B------:R-:W1:Y:S04]  /*4b90*/  @!P0 LDS.128 R4, [R72+0x6000] ;  /* 0x0060000048048984 */ /* 0x000e680000000c00 */
[----:B-1----:R1:W-:Y:S02]  /*4ba0*/  @!P0 STG.E.128 desc[UR40][R8.64+0x20], R4 ;  /* 0x0000200408008986 */ /* 0x0023e4000c101d28 */
.L_x_11097:
[----:B------:R-:W-:Y:S05]  /*4bb0*/  BSYNC B0 ;  /* 0x0000000000007941 */ /* 0x000fea0003800000 */
.L_x_11096:
[----:B-1----:R-:W5:Y:S01]  /*4bc0*/  LDL R4, [R1] ;  /* 0x0000000001047983 */ /* 0x002f620000100800 */
[----:B------:R-:W-:Y:S01]  /*4bd0*/  VIADD R17, R17, 0x1 ;  /* 0x0000000111117836 */ /* 0x000fe20000000000 */
[----:B------:R-:W-:Y:S01]  /*4be0*/  PLOP3.LUT P0, PT, PT, PT, PT, 0x8, 0x0 ;  /* 0x000000000000781c */ /* 0x000fe20003f0e170 */
[----:B0-----:R-:W-:Y:S01]  /*4bf0*/  @!P5 VIADD R74, R74, 0x132c0 ;  /* 0x000132c04a4ad836 */ /* 0x001fe20000000000 */
[----:B------:R-:W-:Y:S01]  /*4c00*/  @!PT LDS RZ, [RZ] ;  /* 0x00000000fffff984 */ /* 0x000fe20000000800 */
[----:B------:R-:W-:Y:S01]  /*4c10*/  @!PT LDS RZ, [RZ] ;  /* 0x00000000fffff984 */ /* 0x000fe20000000800 */
[----:B------:R-:W-:Y:S01]  /*4c20*/  @!PT LDS RZ, [RZ] ;  /* 0x00000000fffff984 */ /* 0x000fe20000000800 */
[----:B------:R-:W-:Y:S01]  /*4c30*/  @!PT LDS RZ, [RZ] ;  /* 0x00000000fffff984 */ /* 0x000fe20000000800 */
[----:B------:R0:W-:Y:S06]  /*4c40*/  MEMBAR.ALL.CTA ;  /* 0x0000000000007992 */ /* 0x0001ec0000008000 */
[----:B0-----:R-:W0:Y:S02]  /*4c50*/  FENCE.VIEW.ASYNC.S ;  /* 0x00000000000073c6 */ /* 0x001e240000000000 */
[----:B0-----:R0:W-:Y:S01]  /*4c60*/  BAR.SYNC.DEFER_BLOCKING R33, 0x80 ;  /* 0x000200210000751d */ /* 0x0011e20000010000 */
[----:B------:R-:W-:-:S02]  /*4c70*/  ISETP.NE.AND P1, PT, R17, 0x2, PT ;  /* 0x000000021100780c */ /* 0x000fc40003f25270 */
[----:B------:R-:W-:Y:S02]  /*4c80*/  @!P5 PRMT R74, RZ, 0x654, R74 ;  /* 0x00000654ff4ad816 */ /* 0x000fe4000000004a */
[----:B------:R-:W-:Y:S02]  /*4c90*/  SEL R17, R17, RZ, P1 ;  /* 0x000000ff11117207 */ /* 0x000fe40000800000 */
[----:B------:R0:W-:Y:S01]  /*4ca0*/  @!P5 SYNCS.ARRIVE.TRANS64.RED.A1T0 RZ, [R74+URZ], RZ ;  /* 0x000000ff4affd9a7 */ /* 0x0001e2000810043f */
[----:B-----5:R-:W-:Y:S02]  /*4cb0*/  LOP3.LUT P6, RZ, R4, 0x2, RZ, 0xc0, !PT ;  /* 0x0000000204ff7812 */ /* 0x020fe400078cc0ff */
[----:B------:R-:W-:-:S04]  /*4cc0*/  SEL R4, RZ, 0x1, P1 ;  /* 0x00000001ff047807 */ /* 0x000fc80000800000 */
[----:B------:R-:W-:-:S07]  /*4cd0*/  LOP3.LUT R23, R23, R4, RZ, 0x3c, !PT ;  /* 0x0000000417177212 */ /* 0x000fce00078e3cff */
[----:B0-----:R-:W-:Y:S05]  /*4ce0*/  @P6 BRA `(.L_x_11098) ;  /* 0xffffffd4002c6947 */ /* 0x001fea000383ffff */
.L_x_11064:
[----:B------:R-:W-:Y:S04]  /*4cf0*/  BSSY B0, `(.L_x_11099) ;  /* 0x0000004000007945 */ /* 0x000fe80003800000 */
[----:B------:R-:W-:Y:S05]  /*4d00*/  @P0 BRA `(.L_x_11100) ;  /* 0x0000000000080947 */ /* 0x000fea0003800000 */
[----:B------:R-:W0:Y:S02]  /*4d10*/  FENCE.VIEW.ASYNC.G ;  /* 0x00000000000073c6 */ /* 0x000e240000000100 */
[----:B0-----:R-:W-:Y:S06]  /*4d20*/  BAR.ARV 0xc, 0x200 ;  /* 0x0308000000007b1d */ /* 0x001fec0000002000 */
.L_x_11100:
[----:B------:R-:W-:Y:S05]  /*4d30*/  BSYNC B0 ;  /* 0x0000000000007941 */ /* 0x000fea0003800000 */
.L_x_11099:
[----:B------:R-:W2:Y:S01]  /*4d40*/  LDL R2, [R1+0x58] ;  /* 0x0000580001027983 */ /* 0x000ea20000100800 */
[----:B------:R-:W-:Y:S01]  /*4d50*/  ULDC.64 UR4, c[0x0][0x990] ;  /* 0x0002640000047ab9 */ /* 0x000fe20000000a00 */
[----:B------:R-:W-:Y:S02]  /*4d60*/  ULDC.64 UR6, c[0x0][0x998] ;  /* 0x0002660000067ab9 */ /* 0x000fe40000000a00 */
[----:B------:R-:W4:Y:S04]  /*4d70*/  LDL R5, [R1+0x3c] ;  /* 0x00003c0001057983 */ /* 0x000f280000100800 */
[----:B---3--:R-:W3:Y:S01]  /*4d80*/  LDL R14, [R1+0x28] ;  /* 0x00002800010e7983 */ /* 0x008ee20000100800 */
        /* <DEDUP_REMOVED lines=10> */
[C---:B----4-:R-:W-:Y:S02]  /*4e30*/  @P0 IMAD R7, R5.reuse, R7, R0 ;  /* 0x0000000705070224 */ /* 0x050fe400078e0200 */
[----:B------:R-:W-:Y:S01]  /*4e40*/  @P0 IMAD.WIDE.U32 R2, R5, R6, RZ ;  /* 0x0000000605020225 */ /* 0x000fe200078e00ff */
[----:B---3--:R-:W-:-:S03]  /*4e50*/  @P0 SHF.R.S32.HI R15, RZ, 0x1f, R14 ;  /* 0x0000001fff0f0819 */ /* 0x008fc6000001140e */
        /* <DEDUP_REMOVED lines=28> */
[----:B0-----:R-:W-:Y:S02]  /*5020*/  CS2R R8, SRZ ;  /* 0x0000000000087805 */ /* 0x001fe4000001ff00 */
        /* <DEDUP_REMOVED lines=13> */
[----:B--2---:R-:W-:Y:S01]  /*5100*/  FMUL.FTZ R0, R3, R0 ;  /* 0x0000000003007220 */ /* 0x004fe20000410000 */
[----:B------:R-:W-:-:S03]  /*5110*/  IMAD.MOV.U32 R3, RZ, RZ, RZ ;  /* 0x000000ffff037224 */ /* 0x000fc600078e00ff */
[----:B------:R-:W-:Y:S01]  /*5120*/  FMUL.FTZ R2, R0, UR4 ;  /* 0x0000000400027c20 */ /* 0x000fe20008410000 */
[----:B------:R-:W-:Y:S06]  /*5130*/  @!P1 BRA `(.L_x_11101) ;  /* 0x00000084004c9947 */ /* 0x000fec0003800000 */
[----:B------:R-:W0:Y:S01]  /*5140*/  S2R R35, SR_TID.X ;  /* 0x0000000000237919 */ /* 0x000e220000002100 */
[----:B------:R-:W-:Y:S01]  /*5150*/  VIADD R30, R16, 0xb000 ;  /* 0x0000b000101e7836 */ /* 0x000fe20000000000 */
[----:B------:R-:W-:Y:S04]  /*5160*/  BSSY B6, `(.L_x_11102) ;  /* 0x000001e000067945 */ /* 0x000fe80003800000 */
[----:B------:R-:W-:Y:S02]  /*5170*/  LOP3.LUT P0, RZ, R30, 0x9f, RZ, 0xc0, !PT ;  /* 0x0000009f1eff7812 */ /* 0x000fe4000780c0ff */
[----:B0-----:R-:W-:-:S04]  /*5180*/  IADD3 R38, R35, -0x80, RZ ;  /* 0xffffff8023267810 */ /* 0x001fc80007ffe0ff */
        /* <DEDUP_REMOVED lines=27> */
.L_x_11103:
[----:B------:R-:W-:Y:S05]  /*5340*/  BSYNC B6 ;  /* 0x0000000000067941 */ /* 0x000fea0003800000 */
.L_x_11102:
        /* <DEDUP_REMOVED lines=13> */
.L_x_11107:
[----:B-1----:R1:W2:Y:S02]  /*5420*/  SYNCS.PHASECHK.TRANS64.TRYWAIT P0, [R16+URZ+0x13200], R3 ;  /* 0x01320003100075a7 */ /* 0x0022a4000800017f */
[----:B--2---:R-:W-:Y:S05]  /*5430*/  @!P0 NANOSLEEP.SYNCS 0x989680 ;  /* 0x009896800000895d */ /* 0x004fea0003900000 */
[----:B------:R-:W2:Y:S02]  /*5440*/  @!P0 SYNCS.PHASECHK.TRANS64 P0, [R16+URZ+0x13200], R3 ;  /* 0x01320003100085a7 */ /* 0x000ea4000800007f */
[----:B--2---:R-:W-:Y:S05]  /*5450*/  @!P0 BRA `(.L_x_11107) ;  /* 0xfffffffc00f08947 */ /* 0x004fea000383ffff */
.L_x_11106:
[----:B------:R-:W-:Y:S05]  /*5460*/  BSYNC B0 ;  /* 0x0000000000007941 */ /* 0x000fea0003800000 */
.L_x_11105:
[----:B------:R-:W-:Y:S05]  /*5470*/  BRA `(.L_x_11108) ;  /* 0x0000002800287947 */ /* 0x000fea0003800000 */
.L_x_11104:
        /* <DEDUP_REMOVED lines=32> */
.L_x_11110:
[----:B------:R-:W-:Y:S05]  /*5680*/  BSYNC B6 ;  /* 0x0000000000067941 */ /* 0x000fea0003800000 */
.L_x_11109:
        /* <DEDUP_REMOVED lines=12> */
.L_x_11293:
        /* <DEDUP_REMOVED lines=9> */
[----:B-----5:R-:W-:-:S04]  /*57e0*/  LEA.HI R5, R6, R6, RZ, 0x1 ;  /* 0x0000000606057211 */ /* 0x020fc800078f08ff */
[----:B------:R-:W-:-:S05]  /*57f0*/  LOP3.LUT R5, R5, 0xfffffffe, RZ, 0xc0, !PT ;  /* 0xfffffffe05057812 */ /* 0x000fca00078ec0ff */
[----:B------:R-:W-:-:S05]  /*5800*/  IMAD.IADD R5, R6, 0x1, -R5 ;  /* 0x0000000106057824 */ /* 0x000fca00078e0a05 */
[----:B------:R-:W-:Y:S01]  /*5810*/  SHF.L.U32 R25, R5, 0x1f, RZ ;  /* 0x0000001f05197819 */ /* 0x000fe200000006ff */
[----:B------:R-:W-:Y:S06]  /*5820*/  @P0 BRA `(.L_x_11115) ;  /* 0x0000000000580947 */ /* 0x000fec0003800000 */
[----:B------:R-:W4:Y:S01]  /*5830*/  LDL R15, [R1+0x10] ;  /* 0x00001000010f7983 */ /* 0x000f220000100800 */
[----:B------:R-:W-:-:S03]  /*5840*/  ULDC UR4, c[0x0][0x3f4] ;  /* 0x0000fd0000047ab9 */ /* 0x000fc60000000800 */
[----:B0-----:R-:W4:Y:S01]  /*5850*/  LDL R24, [R1+0x64] ;  /* 0x0000640001187983 */ /* 0x001f220000100800 */
[----:B------:R-:W-:Y:S02]  /*5860*/  ISETP.GE.AND P4, PT, R156, UR4, PT ;  /* 0x000000049c007c0c */ /* 0x000fe4000bf86270 */
[----:B------:R-:W-:Y:S02]  /*5870*/  CS2R R10, SRZ ;  /* 0x00000000000a7805 */ /* 0x000fe4000001ff00 */
[----:B------:R-:W-:Y:S02]  /*5880*/  CS2R R8, SRZ ;  /* 0x0000000000087805 */ /* 0x000fe4000001ff00 */
[----:B------:R-:W-:-:S07]  /*5890*/  CS2R R20, SRZ ;  /* 0x0000000000147805 */ /* 0x000fce000001ff00 */
[----:B------:R-:W-:Y:S02]  /*58a0*/  @!P4 SHF.R.S32.HI R12, RZ, 0x1f, R156 ;  /* 0x0000001fff0cc819 */ /* 0x000fe4000001149c */
[C---:B--2---:R-:W-:Y:S02]  /*58b0*/  @!P4 IADD3 R26, P1, R156.reuse, R14, RZ ;  /* 0x0000000e9c1ac210 */ /* 0x044fe40007f3e0ff */
[----:B-1----:R-:W-:-:S04]  /*58c0*/  @!P4 IADD3 R4, P0, R156, R27, RZ ;  /* 0x0000001b9c04c210 */ /* 0x002fc80007f1e0ff */
[----:B---3--:R-:W-:-:S05]  /*58d0*/  @!P4 IADD3.X R5, R0, R12, RZ, P0, !PT ;  /* 0x0000000c0005c210 */ /* 0x008fca00007fe4ff */
[----:B------:R0:W5:Y:S01]  /*58e0*/  @!P4 LD.E.64 R20, desc[UR40][R4.64] ;  /* 0x000000280414c980 */ /* 0x000162000c101b00 */
[----:B----4-:R-:W-:-:S13]  /*58f0*/  ISETP.GE.AND P5, PT, R15, UR4, PT ;  /* 0x000000040f007c0c */ /* 0x010fda000bfa6270 */
[----:B------:R-:W-:Y:S01]  /*5900*/  @!P5 IADD3 R6, P2, R15, R27, RZ ;  /* 0x0000001b0f06d210 */ /* 0x000fe20007f5e0ff */
[----:B------:R-:W-:Y:S01]  /*5910*/  @!P4 IMAD.X R27, R3, 0x1, R12, P1 ;  /* 0x00000001031bc824 */ /* 0x000fe200008e060c */
[----:B------:R-:W-:Y:S02]  /*5920*/  @!P5 IADD3 R14, P3, R15, R14, RZ ;  /* 0x0000000e0f0ed210 */ /* 0x000fe40007f7e0ff */
[----:B------:R-:W-:Y:S01]  /*5930*/  CS2R R12, SRZ ;  /* 0x00000000000c7805 */ /* 0x000fe2000001ff00 */
[--C-:B------:R-:W-:Y:S02]  /*5940*/  @!P5 IMAD.X R7, R0, 0x1, R24.reuse, P2 ;  /* 0x000000010007d824 */ /* 0x100fe400010e0618 */
[----:B------:R-:W-:-:S03]  /*5950*/  @!P5 IMAD.X R15, R3, 0x1, R24, P3 ;  /* 0x00000001030fd824 */ /* 0x000fc600018e0618 */
[----:B------:R0:W5:Y:S04]  /*5960*/  @!P4 LD.E.64 R12, desc[UR40][R26.64] ;  /* 0x000000281a0cc980 */ /* 0x000168000c101b00 */
[----:B------:R0:W5:Y:S04]  /*5970*/  @!P5 LD.E.64 R10, desc[UR40][R6.64] ;  /* 0x00000028060ad980 */ /* 0x000168000c101b00 */
[----:B------:R0:W5:Y:S02]  /*5980*/  @!P5 LD.E.64 R8, desc[UR40][R14.64] ;  /* 0x000000280e08d980 */ /* 0x000164000c101b00 */
.L_x_11115:
[----:B------:R-:W-:Y:S05]  /*5990*/  BSYNC B1 ;  /* 0x0000000000017941 */ /* 0x000fea0003800000 */
.L_x_11114:
[----:B------:R-:W1:Y:S01]  /*59a0*/  SYNCS.PHASECHK.TRANS64.TRYWAIT P0, [R16+URZ+0x13200], R25 ;  /* 0x01320019100075a7 */ /* 0x000e62000800017f */
[----:B---3--:R-:W-:Y:S01]  /*59b0*/  IMAD R0, R32, -0xc0, R29 ;  /* 0xffffff4020007824 */ /* 0x008fe200078e021d */
[----:B------:R-:W-:Y:S04]  /*59c0*/  BSSY B1, `(.L_x_11116) ;  /* 0x0000004000017945 */ /* 0x000fe80003800000 */
[----:B----4-:R-:W-:-:S04]  /*59d0*/  VIMNMX R3, R0, 0xc0, PT ;  /* 0x000000c000037848 */ /* 0x010fc80003fe0100 */
[----:B------:R-:W-:Y:S01]  /*59e0*/  ISETP.GE.AND P1, PT, R22, R3, PT ;  /* 0x000000031600720c */ /* 0x000fe20003f26270 */
[----:B-1----:R-:W-:-:S12]  /*59f0*/  @!P0 BRA `(.L_x_11117) ;  /* 0x000000f800648947 */ /* 0x002fd80003800000 */
.L_x_11294:
[----:B------:R-:W-:Y:S05]  /*5a00*/  BSYNC B1 ;  /* 0x0000000000017941 */ /* 0x000fea0003800000 */
.L_x_11116:
[----:B------:R-:W-:Y:S05]  /*5a10*/  @P1 BRA `(.L_x_11118) ;  /* 0x00000020009c1947 */ /* 0x000fea0003800000 */
[----:B------:R-:W3:Y:S01]  /*5a20*/  LDL R0, [R1+0x10] ;  /* 0x0000100001007983 */ /* 0x000ee20000100800 */
[----:B------:R-:W4:Y:S03]  /*5a30*/  LDC R3, c[0x0][0x3f4] ;  /* 0x0000fd00ff037b82 */ /* 0x000f260000000800 */
[----:B------:R0:W5:Y:S01]  /*5a40*/  LDL R36, [R1+0x14] ;  /* 0x0000140001247983 */ /* 0x0001620000100800 */
[----:B------:R-:W-:Y:S01]  /*5a50*/  BSSY B1, `(.L_x_11119) ;  /* 0x000007b000017945 */ /* 0x000fe20003800000 */
[-C--:B----4-:R-:W-:Y:S02]  /*5a60*/  ISETP.GE.AND P0, PT, R156, R3.reuse, PT ;  /* 0x000000039c00720c */ /* 0x090fe40003f06270 */
[----:B---3--:R-:W-:-:S11]  /*5a70*/  ISETP.GE.AND P1, PT, R0, R3, PT ;  /* 0x000000030000720c */ /* 0x008fd60003f26270 */
[----:B0-----:R-:W-:Y:S05]  /*5a80*/  @P0 BRA `(.L_x_11120) ;  /* 0x0000000400dc0947 */ /* 0x001fea0003800000 */
[----:B-----5:R-:W-:Y:S01]  /*5a90*/  IMAD.IADD R0, R16, 0x1, R36 ;  /* 0x0000000110007824 */ /* 0x020fe200078e0224 */
[----:B--2---:R-:W-:Y:S02]  /*5aa0*/  SHF.R.U32.HI R14, RZ, 0x8, R20 ;  /* 0x00000008ff0e7819 */ /* 0x004fe40000011614 */
[----:B------:R-:W-:Y:S02]  /*5ab0*/  LOP3.LUT R3, R20, 0xff, RZ, 0xc0, !PT ;  /* 0x000000ff14037812 */ /* 0x000fe400078ec0ff */
[----:B------:R-:W0:Y:S01]  /*5ac0*/  LDS.128 R4, [R0+0xb000] ;  /* 0x00b0000000047984 */ /* 0x000e220000000c00 */
[----:B------:R-:W-:Y:S02]  /*5ad0*/  LOP3.LUT R14, R14, 0xff, RZ, 0xc0, !PT ;  /* 0x000000ff0e0e7812 */ /* 0x000fe400078ec0ff */
[----:B------:R-:W-:Y:S02]  /*5ae0*/  SHF.R.U32.HI R24, RZ, 0x8, R21 ;  /* 0x00000008ff187819 */ /* 0x000fe40000011615 */
[----:B------:R-:W-:-:S02]  /*5af0*/  SHF.R.U32.HI R27, RZ, 0x8, R13 ;  /* 0x00000008ff1b7819 */ /* 0x000fc4000001160d */
[----:B------:R-:W-:Y:S02]  /*5b00*/  PRMT R3, R14, 0x7604, R3 ;  /* 0x000076040e037816 */ /* 0x000fe40000000003 */
[----:B------:R-:W-:Y:S02]  /*5b10*/  LOP3.LUT R15, R21, 0xff, RZ, 0xc0, !PT ;  /* 0x000000ff150f7812 */ /* 0x000fe400078ec0ff */
[----:B------:R-:W-:Y:S02]  /*5b20*/  LOP3.LUT R24, R24, 0xff, RZ, 0xc0, !PT ;  /* 0x000000ff18187812 */ /* 0x000fe400078ec0ff */
[----:B------:R-:W-:Y:S02]  /*5b30*/  SHF.R.U32.HI R28, RZ, 0x10, R21 ;  /* 0x00000010ff1c7819 */ /* 0x000fe40000011615 */
[----:B------:R-:W-:Y:S02]  /*5b40*/  SHF.R.U32.HI R14, RZ, 0x8, R12 ;  /* 0x00000008ff0e7819 */ /* 0x000fe4000001160c */
[----:B------:R-:W-:-:S02]  /*5b50*/  SHF.R.U32.HI R29, RZ, 0x10, R13 ;  /* 0x00000010ff1d7819 */ /* 0x000fc4000001160d */
[----:B------:R-:W-:Y:S02]  /*5b60*/  LOP3.LUT R26, R13, 0xff, RZ, 0xc0, !PT ;  /* 0x000000ff0d1a7812 */ /* 0x000fe400078ec0ff */
[----:B------:R-:W-:Y:S01]  /*5b70*/  LOP3.LUT R27, R27, 0xff, RZ, 0xc0, !PT ;  /* 0x000000ff1b1b7812 */ /* 0x000fe200078ec0ff */
[----:B------:R-:W-:Y:S01]  /*5b80*/  IMAD.U32 R29, R29, 0x10000, RZ ;  /* 0x000100001d1d7824 */ /* 0x000fe200078e00ff */
[----:B------:R-:W-:Y:S02]  /*5b90*/  PRMT R15, R24, 0x7604, R15 ;  /* 0x00007604180f7816 */ /* 0x000fe4000000000f */
[----:B-1----:R-:W-:Y:S01]  /*5ba0*/  LOP3.LUT R25, R14, 0xff, RZ, 0xc0, !PT ;  /* 0x000000ff0e197812 */ /* 0x002fe200078ec0ff */
[----:B------:R-:W-:Y:S01]  /*5bb0*/  IMAD.U32 R14, R28, 0x10000, RZ ;  /* 0x000100001c0e7824 */ /* 0x000fe200078e00ff */
[----:B------:R-:W-:Y:S02]  /*5bc0*/  LOP3.LUT R24, R12, 0xff, RZ, 0xc0, !PT ;  /* 0x000000ff0c187812 */ /* 0x000fe400078ec0ff */
[----:B------:R-:W-:-:S02]  /*5bd0*/  PRMT R26, R27, 0x7604, R26 ;  /* 0x000076041b1a7816 */ /* 0x000fc4000000001a */
[----:B------:R-:W-:Y:S02]  /*5be0*/  PRMT R27, R25, 0x7604, R24 ;  /* 0x00007604191b7816 */ /* 0x000fe40000000018 */
[----:B------:R-:W-:Y:S02]  /*5bf0*/  LOP3.LUT R25, R15, 0xff0000, R14, 0xf8, !PT ;  /* 0x00ff00000f197812 */ /* 0x000fe400078ef80e */
[----:B------:R-:W-:Y:S02]  /*5c00*/  LOP3.LUT R29, R26, 0xff0000, R29, 0xf8, !PT ;  /* 0x00ff00001a1d7812 */ /* 0x000fe400078ef81d */
        /* <DEDUP_REMOVED lines=11> */
[--C-:B------:R-:W-:Y:S01]  /*5cc0*/  HADD2.F32 R28, -RZ, R26.reuse.H1_H1 ;  /* 0x3000001aff1c7230 */ /* 0x100fe20000004100 */
[----:B------:R-:W-:Y:S01]  /*5cd0*/  LOP3.LUT R20, R15, 0xff000000, R20, 0xf8, !PT ;  /* 0xff0000000f147812 */ /* 0x000fe200078ef814 */
[--C-:B------:R-:W-:Y:S01]  /*5ce0*/  HADD2.F32 R24, -RZ, R21.reuse.H1_H1 ;  /* 0x30000015ff187230 */ /* 0x100fe20000004100 */
        /* <DEDUP_REMOVED lines=81> */
.L_x_11120:
[----:B------:R-:W-:Y:S05]  /*6200*/  BSYNC B1 ;  /* 0x0000000000017941 */ /* 0x000fea0003800000 */
.L_x_11119:
[----:B------:R-:W-:Y:S05]  /*6210*/  @P1 BRA `(.L_x_11118) ;  /* 0x00000018009c1947 */ /* 0x000fea0003800000 */
[----:B0-----:R-:W3:Y:S01]  /*6220*/  LDL R0, [R1+0x60] ;  /* 0x0000600001007983 */ /* 0x001ee20000100800 */
[----:B-----5:R-:W-:Y:S01]  /*6230*/  IMAD.IADD R3, R16, 0x1, R36 ;  /* 0x0000000110037824 */ /* 0x020fe200078e0224 */
[----:B------:R-:W-:Y:S02]  /*6240*/  SHF.R.U32.HI R13, RZ, 0x8, R11 ;  /* 0x00000008ff0d7819 */ /* 0x000fe4000001160b */
[----:B------:R-:W-:Y:S02]  /*6250*/  SHF.R.U32.HI R24, RZ, 0x8, R9 ;  /* 0x00000008ff187819 */ /* 0x000fe40000011609 */
[----:B------:R-:W-:Y:S02]  /*6260*/  SHF.R.U32.HI R15, RZ, 0x8, R8 ;  /* 0x00000008ff0f7819 */ /* 0x000fe40000011608 */
[----:B--2---:R-:W-:Y:S02]  /*6270*/  LOP3.LUT R14, R11, 0xff, RZ, 0xc0, !PT ;  /* 0x000000ff0b0e7812 */ /* 0x004fe400078ec0ff */
[----:B-1----:R-:W-:-:S02]  /*6280*/  LOP3.LUT R25, R9, 0xff, RZ, 0xc0, !PT ;  /* 0x000000ff09197812 */ /* 0x002fc400078ec0ff */
        /* <DEDUP_REMOVED lines=11> */
[----:B------:R-:W-:-:S02]  /*6340*/  SHF.R.U32.HI R13, RZ, 0x10, R8 ;  /* 0x00000010ff0d7819 */ /* 0x000fc40000011608 */
[----:B------:R-:W-:Y:S02]  /*6350*/  PRMT R15, R14, 0x7054, R15 ;  /* 0x000070540e0f7816 */ /* 0x000fe4000000000f */
[----:B------:R-:W-:Y:S02]  /*6360*/  PRMT R25, R24, 0x7054, R25 ;  /* 0x0000705418197816 */ /* 0x000fe40000000019 */
[----:B------:R-:W-:Y:S02]  /*6370*/  PRMT R21, R20, 0x7604, R21 ;  /* 0x0000760414157816 */ /* 0x000fe40000000015 */
[----:B------:R-:W-:Y:S02]  /*6380*/  LOP3.LUT R20, R13, 0xff, RZ, 0xc0, !PT ;  /* 0x000000ff0d147812 */ /* 0x000fe400078ec0ff */
[----:B------:R-:W-:Y:S02]  /*6390*/  LOP3.LUT R25, R25, 0xff000000, R9, 0xf8, !PT ;  /* 0xff00000019197812 */ /* 0x000fe400078ef809 */
[----:B------:R-:W-:-:S02]  /*63a0*/  LOP3.LUT R15, R15, 0xff000000, R11, 0xf8, !PT ;  /* 0xff0000000f0f7812 */ /* 0x000fc400078ef80b */
[----:B------:R-:W-:Y:S02]  /*63b0*/  PRMT R21, R20, 0x7054, R21 ;  /* 0x0000705414157816 */ /* 0x000fe40000000015 */
[-C--:B------:R-:W-:Y:S02]  /*63c0*/  F2FP.F16.E4M3.UNPACK_B R20, R25.reuse ;  /* 0x00000019ff14723e */ /* 0x080fe400020006ff */
[----:B------:R-:W-:Y:S02]  /*63d0*/  LOP3.LUT R21, R21, 0xff000000, R8, 0xf8, !PT ;  /* 0xff00000015157812 */ /* 0x000fe400078ef808 */
[----:B------:R-:W-:Y:S01]  /*63e0*/  F2FP.F16.E4M3.UNPACK_B R25, R25.H1 ;  /* 0x00000019ff19723e */ /* 0x000fe200030006ff */
[--C-:B------:R-:W-:Y:S02]  /*63f0*/  HADD2.F32 R24, -RZ, R20.reuse.H1_H1 ;  /* 0x30000014ff187230 */ /* 0x100fe40000004100 */
[----:B------:R-:W-:Y:S01]  /*6400*/  HADD2.F32 R20, -RZ, R20.H0_H0 ;  /* 0x20000014ff147230 */ /* 0x000fe20000004100 */
[----:B---3--:R-:W-:Y:S01]  /*6410*/  LOP3.LUT P0, RZ, R0, 0x2, RZ, 0xc0, !PT ;  /* 0x0000000200ff7812 */ /* 0x008fe2000780c0ff */
[----:B------:R-:W-:-:S12]  /*6420*/  VIADD R0, R3, 0x20 ;  /* 0x0000002003007836 */ /* 0x000fd80000000000 */
[----:B------:R-:W-:Y:S01]  /*6430*/  @P0 VIADD R0, R3, 0xffffffe0 ;  /* 0xffffffe003000836 */ /* 0x000fe20000000000 */
[----:B------:R-:W-:-:S04]  /*6440*/  SHF.R.U32.HI R3, RZ, 0x8, R10 ;  /* 0x00000008ff037819 */ /* 0x000fc8000001160a */
[----:B------:R-:W0:Y:S01]  /*6450*/  LDS.128 R4, [R0+0xb000] ;  /* 0x00b0000000047984 */ /* 0x000e220000000c00 */
[----:B------:R-:W-:-:S04]  /*6460*/  LOP3.LUT R3, R3, 0xff, RZ, 0xc0, !PT ;  /* 0x000000ff03037812 */ /* 0x000fc800078ec0ff */
[----:B------:R-:W-:Y:S02]  /*6470*/  PRMT R12, R3, 0x7604, R12 ;  /* 0x00007604030c7816 */ /* 0x000fe4000000000c */
[----:B------:R-:W-:-:S04]  /*6480*/  SHF.R.U32.HI R3, RZ, 0x10, R10 ;  /* 0x00000010ff037819 */ /* 0x000fc8000001160a */
[----:B------:R-:W-:-:S04]  /*6490*/  LOP3.LUT R3, R3, 0xff, RZ, 0xc0, !PT ;  /* 0x000000ff03037812 */ /* 0x000fc800078ec0ff */
[----:B------:R-:W-:Y:S02]  /*64a0*/  PRMT R13, R3, 0x7054, R12 ;  /* 0x00007054030d7816 */ /* 0x000fe4000000000c */
[-C--:B------:R-:W-:Y:S02]  /*64b0*/  F2FP.F16.E4M3.UNPACK_B R12, R15.reuse ;  /* 0x0000000fff0c723e */ /* 0x080fe400020006ff */
[----:B------:R-:W-:Y:S02]  /*64c0*/  LOP3.LUT R13, R13, 0xff000000, R10, 0xf8, !PT ;  /* 0xff0000000d0d7812 */ /* 0x000fe400078ef80a */
[----:B------:R-:W-:Y:S01]  /*64d0*/  F2FP.F16.E4M3.UNPACK_B R15, R15.H1 ;  /* 0x0000000fff0f723e */ /* 0x000fe200030006ff */
[--C-:B------:R-:W-:Y:S02]  /*64e0*/  HADD2.F32 R14, -RZ, R12.reuse.H1_H1 ;  /* 0x3000000cff0e7230 */ /* 0x100fe40000004100 */
[----:B------:R-:W-:Y:S01]  /*64f0*/  HADD2.F32 R12, -RZ, R12.H0_H0 ;  /* 0x2000000cff0c7230 */ /* 0x000fe20000004100 */
[----:B0-----:R-:W-:-:S02]  /*6500*/  F2FP.F16.E4M3.UNPACK_B R3, R6.H1 ;  /* 0x00000006ff03723e */ /* 0x001fc400030006ff */
[----:B------:R-:W-:Y:S02]  /*6510*/  F2FP.F16.E4M3.UNPACK_B R6, R6 ;  /* 0x00000006ff06723e */ /* 0x000fe400020006ff */
[-C--:B------:R-:W-:Y:S01]  /*6520*/  F2FP.F16.E4M3.UNPACK_B R10, R7.reuse ;  /* 0x00000007ff0a723e */ /* 0x080fe200020006ff */
[--C-:B------:R-:W-:Y:S01]  /*6530*/  HADD2.F32 R8, -RZ, R3.reuse.H1_H1 ;  /* 0x30000003ff087230 */ /* 0x100fe20000004100 */
[----:B------:R-:W-:Y:S01]  /*6540*/  F2FP.F16.E4M3.UNPACK_B R11, R7.H1 ;  /* 0x00000007ff0b723e */ /* 0x000fe200030006ff */
[----:B------:R-:W-:Y:S01]  /*6550*/  HADD2.F32 R9, -RZ, R3.H0_H0 ;  /* 0x20000003ff097230 */ /* 0x000fe20000004100 */
[-C--:B------:R-:W-:Y:S02]  /*6560*/  F2FP.F16.E4M3.UNPACK_B R7, R5.reuse ;  /* 0x00000005ff07723e */ /* 0x080fe400020006ff */
[C---:B------:R-:W-:Y:S01]  /*6570*/  FMUL.FTZ R26, R8.reuse, R24 ;  /* 0x00000018081a7220 */ /* 0x040fe20000410000 */
[----:B------:R-:W-:Y:S01]  /*6580*/  FMUL.FTZ R27, R8, R14 ;  /* 0x0000000e081b7220 */ /* 0x000fe20000410000 */
[----:B------:R-:W-:Y:S01]  /*6590*/  F2FP.F16.E4M3.UNPACK_B R8, R5.H1 ;  /* 0x00000005ff08723e */ /* 0x000fe200030006ff */
[----:B------:R-:W-:-:S02]  /*65a0*/  HADD2.F32 R5, -RZ, R6.H1_H1 ;  /* 0x30000006ff057230 */ /* 0x000fc40000004100 */
[C---:B------:R-:W-:Y:S01]  /*65b0*/  FFMA.FTZ R26, R9.reuse, R14, -R26 ;  /* 0x0000000e091a7223 */ /* 0x040fe2000001081a */
[----:B------:R-:W-:Y:S01]  /*65c0*/  FFMA.FTZ R29, R9, R24, R27 ;  /* 0x00000018091d7223 */ /* 0x000fe2000001001b */
[----:B------:R-:W-:Y:S01]  /*65d0*/  HADD2.F32 R6, -RZ, R6.H0_H0 ;  /* 0x20000006ff067230 */ /* 0x000fe20000004100 */
[----:B------:R-:W-:Y:S01]  /*65e0*/  F2FP.F16.E4M3.UNPACK_B R3, R4 ;  /* 0x00000004ff03723e */ /* 0x000fe200020006ff */
[C---:B------:R-:W-:Y:S01]  /*65f0*/  FMUL.FTZ R9, R5.reuse, R20 ;  /* 0x0000001405097220 */ /* 0x040fe20000410000 */
[----:B------:R-:W-:Y:S01]  /*6600*/  FMUL.FTZ R27, R5, R12 ;  /* 0x0000000c051b7220 */ /* 0x000fe20000410000 */
[----:B------:R-:W-:Y:S01]  /*6610*/  HADD2.F32 R5, -RZ, R10.H1_H1 ;  /* 0x3000000aff057230 */ /* 0x000fe20000004100 */
[----:B------:R-:W-:Y:S01]  /*6620*/  F2FP.F16.E4M3.UNPACK_B R4, R4.H1 ;  /* 0x00000004ff04723e */ /* 0x000fe200030006ff */
[----:B------:R-:W-:Y:S02]  /*6630*/  HADD2.F32 R14, -RZ, R25.H0_H0 ;  /* 0x20000019ff0e7230 */ /* 0x000fe40000004100 */
[----:B------:R-:W-:Y:S01]  /*6640*/  FFMA.FTZ R24, R6, R12, -R9 ;  /* 0x0000000c06187223 */ /* 0x000fe20000010809 */
[----:B------:R-:W-:-:S02]  /*6650*/  HADD2.F32 R9, -RZ, R15.H0_H0 ;  /* 0x2000000fff097230 */ /* 0x000fc40000004100 */
[----:B------:R-:W-:Y:S01]  /*6660*/  FFMA.FTZ R27, R6, R20, R27 ;  /* 0x00000014061b7223 */ /* 0x000fe2000001001b */
        /* <DEDUP_REMOVED lines=11> */
[----:B------:R-:W-:Y:S01]  /*6720*/  FMUL.FTZ R10, R6, R15 ;  /* 0x0000000f060a7220 */ /* 0x000fe20000410000 */
[----:B------:R-:W-:Y:S01]  /*6730*/  F2FP.F16.E4M3.UNPACK_B R9, R13 ;  /* 0x0000000dff09723e */ /* 0x000fe200020006ff */
[C---:B------:R-:W-:Y:S01]  /*6740*/  FFMA.FTZ R30, R11.reuse, R15, -R12 ;  /* 0x0000000f0b1e7223 */ /* 0x040fe2000001080c */
[----:B------:R-:W-:Y:S02]  /*6750*/  HADD2.F32 R6, -RZ, R4.H1_H1 ;  /* 0x30000004ff067230 */ /* 0x000fe40000004100 */
[----:B------:R-:W-:Y:S01]  /*6760*/  FFMA.FTZ R25, R11, R25, R10 ;  /* 0x000000190b197223 */ /* 0x000fe2000001000a */
[--C-:B------:R-:W-:Y:S01]  /*6770*/  HADD2.F32 R12, -RZ, R5.reuse.H1_H1 ;  /* 0x30000005ff0c7230 */ /* 0x100fe20000004100 */
[----:B------:R-:W-:Y:S01]  /*6780*/  F2FP.F16.E4M3.UNPACK_B R13, R13.H1 ;  /* 0x0000000dff0d723e */ /* 0x000fe200030006ff */
[----:B------:R-:W-:Y:S01]  /*6790*/  HADD2.F32 R11, -RZ, R5.H0_H0 ;  /* 0x20000005ff0b7230 */ /* 0x000fe20000004100 */
[----:B------:R-:W-:Y:S01]  /*67a0*/  F2FP.F16.E4M3.UNPACK_B R21, R21.H1 ;  /* 0x00000015ff15723e */ /* 0x000fe200030006ff */
[----:B------:R-:W-:-:S02]  /*67b0*/  HADD2.F32 R10, -RZ, R9.H1_H1 ;  /* 0x30000009ff0a7230 */ /* 0x000fc40000004100 */
[C---:B------:R-:W-:Y:S01]  /*67c0*/  FMUL.FTZ R14, R6.reuse, R12 ;  /* 0x0000000c060e7220 */ /* 0x040fe20000410000 */
[----:B------:R-:W-:Y:S02]  /*67d0*/  HADD2.F32 R5, -RZ, R4.H0_H0 ;  /* 0x20000004ff057230 */ /* 0x000fe40000004100 */
        /* <DEDUP_REMOVED lines=10> */
[--C-:B------:R-:W-:Y:S02]  /*6880*/  HADD2.F32 R9, -RZ, R21.reuse.H1_H1 ;  /* 0x30000015ff097230 */ /* 0x100fe40000004100 */
[----:B------:R-:W-:Y:S01]  /*6890*/  FFMA.FTZ R11, R3, R11, R4 ;  /* 0x0000000b030b7223 */ /* 0x000fe20000010004 */
[----:B------:R-:W-:Y:S02]  /*68a0*/  HADD2.F32 R4, -RZ, R8.H1_H1 ;  /* 0x30000008ff047230 */ /* 0x000fe40000004100 */
[----:B------:R-:W-:Y:S02]  /*68b0*/  HADD2.F32 R10, -RZ, R21.H0_H0 ;  /* 0x20000015ff0a7230 */ /* 0x000fe40000004100 */
        /* <DEDUP_REMOVED lines=22> */
.L_x_11112:
[----:B------:R-:W-:-:S03]  /*6a20*/  UMOV UR4, 0xffffffff ;  /* 0xffffffff00047882 */ /* 0x000fc60000000000 */
[----:B------:R-:W-:Y:S05]  /*6a30*/  BRA.DIV UR4, `(.L_x_11121) ;  /* 0x000000ea04687947 */ /* 0x000fea000b800000 */
[----:B------:R0:W1:Y:S04]  /*6a40*/  SHFL.IDX PT, R27, R26, RZ, 0x1e1f ;  /* 0x001e1fff1a1b7589 */ /* 0x00006800000e0000 */
[----:B------:R0:W2:Y:S04]  /*6a50*/  SHFL.IDX PT, R14, R24, RZ, 0x1e1f ;  /* 0x001e1fff180e7589 */ /* 0x0000a800000e0000 */
[----:B------:R0:W3:Y:S04]  /*6a60*/  SHFL.IDX PT, R0, R28, RZ, 0x1e1f ;  /* 0x001e1fff1c007589 */ /* 0x0000e800000e0000 */
[----:B------:R0:W4:Y:S02]  /*6a70*/  SHFL.IDX PT, R3, R30, RZ, 0x1e1f ;  /* 0x001e1fff1e037589 */ /* 0x00012400000e0000 */
.L_x_11300:
[----:B------:R-:W5:Y:S01]  /*6a80*/  LDL R6, [R1+0x50] ;  /* 0x0000500001067983 */ /* 0x000f620000100800 */
[----:B------:R-:W-:Y:S01]  /*6a90*/  ULDC UR4, c[0x0][0x448] ;  /* 0x0001120000047ab9 */ /* 0x000fe20000000800 */
[----:B------:R-:W0:Y:S01]  /*6aa0*/  LDC R37, c[0x0][0x3f4] ;  /* 0x0000fd00ff257b82 */ /* 0x000e220000000800 */
[----:B------:R-:W-:Y:S01]  /*6ab0*/  IMAD R29, R29, UR4, RZ ;  /* 0x000000041d1d7c24 */ /* 0x000fe2000f8e02ff */
[----:B------:R-:W-:Y:S01]  /*6ac0*/  BSSY B1, `(.L_x_11122) ;  /* 0x0000016000017945 */ /* 0x000fe20003800000 */
[----:B------:R-:W-:Y:S02]  /*6ad0*/  CS2R R8, SRZ ;  /* 0x0000000000087805 */ /* 0x000fe4000001ff00 */
[----:B------:R-:W-:Y:S02]  /*6ae0*/  CS2R R10, SRZ ;  /* 0x00000000000a7805 */ /* 0x000fe4000001ff00 */
[----:B------:R-:W-:Y:S02]  /*6af0*/  ISETP.GE.AND P0, PT, R4, R29, PT ;  /* 0x0000001d0400720c */ /* 0x000fe40003f06270 */
[----:B-----5:R-:W-:-:S04]  /*6b00*/  LEA.HI R5, R6, R6, RZ, 0x1 ;  /* 0x0000000606057211 */ /* 0x020fc800078f08ff */
[----:B------:R-:W-:-:S05]  /*6b10*/  LOP3.LUT R5, R5, 0xfffffffe, RZ, 0xc0, !PT ;  /* 0xfffffffe05057812 */ /* 0x000fca00078ec0ff */
[----:B------:R-:W-:Y:S01]  /*6b20*/  IMAD.IADD R21, R6, 0x1, -R5 ;  /* 0x0000000106157824 */ /* 0x000fe200078e0a05 */
[----:B------:R-:W-:Y:S02]  /*6b30*/  CS2R R4, SRZ ;  /* 0x0000000000047805 */ /* 0x000fe4000001ff00 */
[----:B------:R-:W-:Y:S02]  /*6b40*/  CS2R R6, SRZ ;  /* 0x0000000000067805 */ /* 0x000fe4000001ff00 */
[----:B------:R-:W-:Y:S01]  /*6b50*/  SHF.L.U32 R21, R21, 0x1f, RZ ;  /* 0x0000001f15157819 */ /* 0x000fe200000006ff */
[----:B0-----:R-:W-:Y:S06]  /*6b60*/  @P0 BRA `(.L_x_11123) ;  /* 0x00000000002c0947 */ /* 0x001fec0003800000 */
[----:B------:R-:W-:Y:S01]  /*6b70*/  ULDC UR4, c[0x0][0x3f4] ;  /* 0x0000fd0000047ab9 */ /* 0x000fe20000000800 */
[C---:B-1----:R-:W-:Y:S02]  /*6b80*/  IADD3 R12, P0, R18.reuse, R27, RZ ;  /* 0x0000001b120c7210 */ /* 0x042fe40007f1e0ff */
[C---:B------:R-:W-:Y:S02]  /*6b90*/  ISETP.GE.AND P2, PT, R18.reuse, UR4, PT ;  /* 0x0000000412007c0c */ /* 0x040fe4000bf46270 */
[----:B------:R-:W-:Y:S02]  /*6ba0*/  SHF.R.S32.HI R4, RZ, 0x1f, R18 ;  /* 0x0000001fff047819 */ /* 0x000fe40000011412 */
[----:B--2---:R-:W-:-:S03]  /*6bb0*/  IADD3 R14, P1, R18, R14, RZ ;  /* 0x0000000e120e7210 */ /* 0x004fc60007f3e0ff */
[--C-:B---3--:R-:W-:Y:S02]  /*6bc0*/  IMAD.X R13, R0, 0x1, R4.reuse, P0 ;  /* 0x00000001000d7824 */ /* 0x108fe400000e0604 */
[----:B----4-:R-:W-:Y:S01]  /*6bd0*/  IMAD.X R15, R3, 0x1, R4, P1 ;  /* 0x00000001030f7824 */ /* 0x010fe200008e0604 */
[----:B------:R-:W-:-:S03]  /*6be0*/  CS2R R4, SRZ ;  /* 0x0000000000047805 */ /* 0x000fc6000001ff00 */
[----:B------:R-:W-:Y:S05]  /*6bf0*/  @P2 BRA `(.L_x_11123) ;  /* 0x0000000000082947 */ /* 0x000fea0003800000 */
[----:B------:R0:W5:Y:S04]  /*6c00*/  LD.E.128 R4, desc[UR40][R12.64] ;  /* 0x000000280c047980 */ /* 0x000168000c101d00 */
[----:B------:R0:W5:Y:S02]  /*6c10*/  LD.E.128 R8, desc[UR40][R14.64] ;  /* 0x000000280e087980 */ /* 0x000164000c101d00 */
.L_x_11123:
[----:B------:R-:W-:Y:S05]  /*6c20*/  BSYNC B1 ;  /* 0x0000000000017941 */ /* 0x000fea0003800000 */
.L_x_11122:
[----:B---3--:R-:W3:Y:S01]  /*6c30*/  LDL.LU R0, [R1+0x24] ;  /* 0x0000240001007983 */ /* 0x008ee20000300800 */
[----:B------:R-:W1:Y:S01]  /*6c40*/  SYNCS.PHASECHK.TRANS64.TRYWAIT P1, [R16+URZ+0x13200], R21 ;  /* 0x01320015100075a7 */ /* 0x000e62000802017f */
[----:B------:R-:W-:Y:S01]  /*6c50*/  ISETP.GE.AND P0, PT, R18, R37, PT ;  /* 0x000000251200720c */ /* 0x000fe20003f06270 */
[----:B------:R-:W-:Y:S01]  /*6c60*/  BSSY B1, `(.L_x_11124) ;  /* 0x0000005000017945 */ /* 0x000fe20003800000 */
[----:B---3--:R-:W-:-:S05]  /*6c70*/  IMAD R0, R0, -0xc0, R29 ;  /* 0xffffff4000007824 */ /* 0x008fca00078e021d */
[----:B----4-:R-:W-:-:S04]  /*6c80*/  VIMNMX R3, R0, 0xc0, PT ;  /* 0x000000c000037848 */ /* 0x010fc80003fe0100 */
[----:B------:R-:W-:Y:S01]  /*6c90*/  ISETP.GE.OR P0, PT, R22, R3, P0 ;  /* 0x000000031600720c */ /* 0x000fe20000706670 */
[----:B-1----:R-:W-:-:S12]  /*6ca0*/  @!P1 BRA `(.L_x_11125) ;  /* 0x000000e8003c9947 */ /* 0x002fd80003800000 */
.L_x_11301:
[----:B------:R-:W-:Y:S05]  /*6cb0*/  BSYNC B1 ;  /* 0x0000000000017941 */ /* 0x000fea0003800000 */
.L_x_11124:
[----:B------:R-:W-:Y:S05]  /*6cc0*/  @P0 BRA `(.L_x_11118) ;  /* 0x0000000c00f00947 */ /* 0x000fea0003800000 */
[----:B------:R-:W3:Y:S04]  /*6cd0*/  LDL R36, [R1+0x30] ;  /* 0x0000300001247983 */ /* 0x000ee80000100800 */
[----:B------:R-:W4:Y:S04]  /*6ce0*/  LDL R34, [R1+0x34] ;  /* 0x0000340001227983 */ /* 0x000f280000100800 */
[----:B------:R-:W4:Y:S04]  /*6cf0*/  LDL R29, [R1+0x38] ;  /* 0x00003800011d7983 */ /* 0x000f280000100800 */
[----:B------:R-:W4:Y:S01]  /*6d00*/  LDL R50, [R1+0x68] ;  /* 0x0000680001327983 */ /* 0x000f220000100800 */
[----:B-----5:R-:W-:-:S02]  /*6d10*/  SHF.R.U32.HI R0, RZ, 0x8, R4 ;  /* 0x00000008ff007819 */ /* 0x020fc40000011604 */
[----:B------:R-:W-:Y:S02]  /*6d20*/  LOP3.LUT R3, R4, 0xff, RZ, 0xc0, !PT ;  /* 0x000000ff04037812 */ /* 0x000fe400078ec0ff */
[----:B------:R-:W-:Y:S02]  /*6d30*/  LOP3.LUT R0, R0, 0xff, RZ, 0xc0, !PT ;  /* 0x000000ff00007812 */ /* 0x000fe400078ec0ff */
[----:B------:R-:W-:Y:S02]  /*6d40*/  SHF.R.U32.HI R25, RZ, 0x8, R5 ;  /* 0x00000008ff197819 */ /* 0x000fe40000011605 */
[----:B------:R-:W-:Y:S02]  /*6d50*/  PRMT R20, R0, 0x7604, R3 ;  /* 0x0000760400147816 */ /* 0x000fe40000000003 */
[----:B0-----:R-:W-:Y:S02]  /*6d60*/  LOP3.LUT R13, R5, 0xff, RZ, 0xc0, !PT ;  /* 0x000000ff050d7812 */ /* 0x001fe400078ec0ff */
[----:B------:R-:W-:-:S02]  /*6d70*/  SHF.R.U32.HI R3, RZ, 0x8, R6 ;  /* 0x00000008ff037819 */ /* 0x000fc40000011606 */
[----:B------:R-:W-:Y:S02]  /*6d80*/  LOP3.LUT R0, R25, 0xff, RZ, 0xc0, !PT ;  /* 0x000000ff19007812 */ /* 0x000fe400078ec0ff */
[----:B------:R-:W-:Y:S02]  /*6d90*/  LOP3.LUT R12, R6, 0xff, RZ, 0xc0, !PT ;  /* 0x000000ff060c7812 */ /* 0x000fe400078ec0ff */
[----:B------:R-:W-:Y:S02]  /*6da0*/  LOP3.LUT R3, R3, 0xff, RZ, 0xc0, !PT ;  /* 0x000000ff03037812 */ /* 0x000fe400078ec0ff */
[----:B------:R-:W-:Y:S01]  /*6db0*/  PRMT R28, R0, 0x7604, R13 ;  /* 0x00007604001c7816 */ /* 0x000fe2000000000d */
[----:B------:R-:W-:Y:S01]  /*6dc0*/  IMAD.IADD R0, R18, 0x1, R37 ;  /* 0x0000000112007824 */ /* 0x000fe200078e0225 */
[----:B-1----:R-:W-:Y:S02]  /*6dd0*/  SHF.R.U32.HI R21, RZ, 0x8, R8 ;  /* 0x00000008ff157819 */ /* 0x002fe40000011608 */
[----:B------:R-:W-:-:S02]  /*6de0*/  PRMT R30, R3, 0x7604, R12 ;  /* 0x00007604031e7816 */ /* 0x000fc4000000000c */
[----:B------:R-:W-:Y:S02]  /*6df0*/  LOP3.LUT R24, R8, 0xff, RZ, 0xc0, !PT ;  /* 0x000000ff08187812 */ /* 0x000fe400078ec0ff */
[----:B------:R-:W-:Y:S02]  /*6e00*/  LOP3.LUT R21, R21, 0xff, RZ, 0xc0, !PT ;  /* 0x000000ff15157812 */ /* 0x000fe400078ec0ff */
[----:B------:R-:W-:Y:S02]  /*6e10*/  SHF.R.U32.HI R3, RZ, 0x8, R10 ;  /* 0x00000008ff037819 */ /* 0x000fe4000001160a */
[----:B------:R-:W-:Y:S02]  /*6e20*/  PRMT R35, R21, 0x7604, R24 ;  /* 0x0000760415237816 */ /* 0x000fe40000000018 */
[----:B------:R-:W-:Y:S02]  /*6e30*/  SHF.R.U32.HI R27, RZ, 0x8, R11 ;  /* 0x00000008ff1b7819 */ /* 0x000fe4000001160b */
[----:B------:R-:W-:-:S02]  /*6e40*/  LOP3.LUT R25, R3, 0xff, RZ, 0xc0, !PT ;  /* 0x000000ff03197812 */ /* 0x000fc400078ec0ff */
[----:B------:R-:W-:Y:S02]  /*6e50*/  SHF.R.U32.HI R21, RZ, 0x8, R9 ;  /* 0x00000008ff157819 */ /* 0x000fe40000011609 */
[----:B--2---:R-:W-:Y:S02]  /*6e60*/  SHF.R.U32.HI R14, RZ, 0x8, R7 ;  /* 0x00000008ff0e7819 */ /* 0x004fe40000011607 */
[----:B------:R-:W-:Y:S02]  /*6e70*/  LOP3.LUT R24, R9, 0xff, RZ, 0xc0, !PT ;  /* 0x000000ff09187812 */ /* 0x000fe400078ec0ff */
[----:B------:R-:W-:Y:S02]  /*6e80*/  LOP3.LUT R26, R10, 0xff, RZ, 0xc0, !PT ;  /* 0x000000ff0a1a7812 */ /* 0x000fe400078ec0ff */
[----:B------:R-:W-:Y:S02]  /*6e90*/  LOP3.LUT R27, R27, 0xff, RZ, 0xc0, !PT ;  /* 0x000000ff1b1b7812 */ /* 0x000fe400078ec0ff */
[----:B------:R-:W-:-:S02]  /*6ea0*/  LOP3.LUT R32, R11, 0xff, RZ, 0xc0, !PT ;  /* 0x000000ff0b207812 */ /* 0x000fc400078ec0ff */
[----:B------:R-:W-:Y:S02]  /*6eb0*/  LOP3.LUT R21, R21, 0xff, RZ, 0xc0, !PT ;  /* 0x000000ff15157812 */ /* 0x000fe400078ec0ff */
[----:B------:R-:W-:Y:S02]  /*6ec0*/  LOP3.LUT R15, R7, 0xff, RZ, 0xc0, !PT ;  /* 0x000000ff070f7812 */ /* 0x000fe400078ec0ff */
[----:B------:R-:W-:Y:S02]  /*6ed0*/  LOP3.LUT R14, R14, 0xff, RZ, 0xc0, !PT ;  /* 0x000000ff0e0e7812 */ /* 0x000fe400078ec0ff */
[----:B------:R-:W-:Y:S02]  /*6ee0*/  PRMT R37, R21, 0x7604, R24 ;  /* 0x0000760415257816 */ /* 0x000fe40000000018 */
[----:B------:R-:W-:Y:S02]  /*6ef0*/  PRMT R39, R25, 0x7604, R26 ;  /* 0x0000760419277816 */ /* 0x000fe4000000001a */
        /* <DEDUP_REMOVED lines=8> */
[----:B------:R-:W-:Y:S02]  /*6f80*/  PRMT R33, R32, 0x7054, R33 ;  /* 0x0000705420217816 */ /* 0x000fe40000000021 */
[----:B------:R-:W-:Y:S02]  /*6f90*/  SHF.R.U32.HI R32, RZ, 0x10, R11 ;  /* 0x00000010ff207819 */ /* 0x000fe4000001160b */
[----:B------:R-:W-:Y:S02]  /*6fa0*/  LOP3.LUT R28, R28, 0xff, RZ, 0xc0, !PT ;  /* 0x000000ff1c1c7812 */ /* 0x000fe400078ec0ff */
[----:B------:R-:W-:Y:S02]  /*6fb0*/  LOP3.LUT R32, R32, 0xff, RZ, 0xc0, !PT ;  /* 0x000000ff20207812 */ /* 0x000fe400078ec0ff */
[----:B------:R-:W-:-:S02]  /*6fc0*/  PRMT R37, R28, 0x7054, R37 ;  /* 0x000070541c257816 */ /* 0x000fc40000000025 */
[----:B------:R-:W-:-:S04]  /*6fd0*/  PRMT R43, R32, 0x7054, R43 ;  /* 0x00007054202b7816 */ /* 0x000fc8000000002b */
[----:B------:R-:W-:Y:S02]  /*6fe0*/  LOP3.LUT R43, R43, 0xff000000, R11, 0xf8, !PT ;  /* 0xff0000002b2b7812 */ /* 0x000fe400078ef80b */
[----:B---3--:R-:W-:Y:S02]  /*6ff0*/  LOP3.LUT R0, R36, 0x30, R0, 0xf8, !PT ;  /* 0x0000003024007812 */ /* 0x008fe400078ef800 */
[----:B------:R-:W-:Y:S02]  /*7000*/  LOP3.LUT R36, R33, 0xff000000, R7, 0xf8, !PT ;  /* 0xff00000021247812 */ /* 0x000fe400078ef807 */
[----:B----4-:R-:W-:Y:S02]  /*7010*/  LOP3.LUT R3, R0, R34, RZ, 0x3c, !PT ;  /* 0x0000002200037212 */ /* 0x010fe400078e3cff */
[----:B------:R-:W-:Y:S02]  /*7020*/  LOP3.LUT R34, R21, 0xff000000, R5, 0xf8, !PT ;  /* 0xff00000015227812 */ /* 0x000fe400078ef805 */
[----:B------:R-:W-:-:S02]  /*7030*/  IADD3 R0, R16, R29, R3 ;  /* 0x0000001d10007210 */ /* 0x000fc40007ffe003 */
[----:B------:R-:W-:Y:S01]  /*7040*/  SHF.R.U32.HI R29, RZ, 0x10, R6 ;  /* 0x00000010ff1d7819 */ /* 0x000fe20000011606 */
[----:B------:R-:W0:Y:S01]  /*7050*/  LDS.128 R12, [R50+0xb000] ;  /* 0x00b00000320c7984 */ /* 0x000e220000000c00 */
[----:B------:R-:W-:Y:S02]  /*7060*/  SHF.R.U32.HI R3, RZ, 0x10, R4 ;  /* 0x00000010ff037819 */ /* 0x000fe40000011604 */
[----:B------:R-:W-:Y:S01]  /*7070*/  LOP3.LUT R29, R29, 0xff, RZ, 0xc0, !PT ;  /* 0x000000ff1d1d7812 */ /* 0x000fe200078ec0ff */
[----:B------:R-:W1:Y:S01]  /*7080*/  LDS.128 R24, [R0+0xb000] ;  /* 0x00b0000000187984 */ /* 0x000e620000000c00 */
        /* <DEDUP_REMOVED lines=8> */
[----:B------:R-:W-:-:S02]  /*7110*/  LOP3.LUT R39, R37, 0xff000000, R9, 0xf8, !PT ;  /* 0xff00000025277812 */ /* 0x000fc400078ef809 */
[----:B------:R-:W-:Y:S02]  /*7120*/  PRMT R35, R20, 0x7054, R35 ;  /* 0x0000705414237816 */ /* 0x000fe40000000023 */
[----:B------:R-:W-:Y:S02]  /*7130*/  LOP3.LUT R20, R3, 0xff000000, R4, 0xf8, !PT ;  /* 0xff00000003147812 */ /* 0x000fe400078ef804 */
[----:B------:R-:W-:Y:S02]  /*7140*/  LOP3.LUT R4, R41, 0xff000000, R10, 0xf8, !PT ;  /* 0xff00000029047812 */ /* 0x000fe400078ef80a */
[----:B------:R-:W-:Y:S02]  /*7150*/  F2FP.F16.E4M3.UNPACK_B R40, R39 ;  /* 0x00000027ff28723e */ /* 0x000fe400020006ff */
[----:B------:R-:W-:Y:S02]  /*7160*/  F2FP.F16.E4M3.UNPACK_B R11, R34 ;  /* 0x00000022ff0b723e */ /* 0x000fe400020006ff */
[----:B------:R-:W-:-:S02]  /*7170*/  LOP3.LUT R3, R29, 0xff000000, R6, 0xf8, !PT ;  /* 0xff0000001d037812 */ /* 0x000fc400078ef806 */
[----:B------:R-:W-:Y:S02]  /*7180*/  LOP3.LUT R28, R35, 0xff000000, R8, 0xf8, !PT ;  /* 0xff000000231c7812 */ /* 0x000fe400078ef808 */
[----:B------:R-:W-:Y:S02]  /*7190*/  F2FP.F16.E4M3.UNPACK_B R39, R39.H1 ;  /* 0x00000027ff27723e */ /* 0x000fe400030006ff */
[----:B------:R-:W-:Y:S02]  /*71a0*/  F2FP.F16.E4M3.UNPACK_B R34, R34.H1 ;  /* 0x00000022ff22723e */ /* 0x000fe400030006ff */
[-C--:B0-----:R-:W-:Y:S02]  /*71b0*/  F2FP.F16.E4M3.UNPACK_B R8, R13.reuse ;  /* 0x0000000dff08723e */ /* 0x081fe400020006ff */
[----:B------:R-:W-:Y:S02]  /*71c0*/  F2FP.F16.E4M3.UNPACK_B R29, R13.H1 ;  /* 0x0000000dff1d723e */ /* 0x000fe400030006ff */
[----:B-1----:R-:W-:Y:S01]  /*71d0*/  F2FP.F16.E4M3.UNPACK_B R10, R25 ;  /* 0x00000019ff0a723e */ /* 0x002fe200020006ff */
[--C-:B------:R-:W-:Y:S01]  /*71e0*/  HADD2.F32 R9, -RZ, R8.reuse.H0_H0 ;  /* 0x20000008ff097230 */ /* 0x100fe20000004100 */
[-C--:B------:R-:W-:Y:S01]  /*71f0*/  F2FP.F16.E4M3.UNPACK_B R30, R15.reuse ;  /* 0x0000000fff1e723e */ /* 0x080fe200020006ff */
[----:B------:R-:W-:Y:S01]  /*7200*/  HADD2.F32 R8, -RZ, R8.H1_H1 ;  /* 0x30000008ff087230 */ /* 0x000fe20000004100 */
[----:B------:R-:W-:Y:S01]  /*7210*/  F2FP.F16.E4M3.UNPACK_B R35, R15.H1 ;  /* 0x0000000fff23723e */ /* 0x000fe200030006ff */
[----:B------:R-:W-:Y:S01]  /*7220*/  HADD2.F32 R15, -RZ, R40.H0_H0 ;  /* 0x20000028ff0f7230 */ /* 0x000fe20000004100 */
[-C--:B------:R-:W-:Y:S01]  /*7230*/  F2FP.F16.E4M3.UNPACK_B R13, R12.reuse ;  /* 0x0000000cff0d723e */ /* 0x080fe200020006ff */
[--C-:B------:R-:W-:Y:S01]  /*7240*/  HADD2.F32 R6, -RZ, R10.reuse.H0_H0 ;  /* 0x2000000aff067230 */ /* 0x100fe20000004100 */
[----:B------:R-:W-:Y:S01]  /*7250*/  F2FP.F16.E4M3.UNPACK_B R32, R12.H1 ;  /* 0x0000000cff20723e */ /* 0x000fe200030006ff */
[----:B------:R-:W-:Y:S01]  /*7260*/  HADD2.F32 R12, -RZ, R11.H0_H0 ;  /* 0x2000000bff0c7230 */ /* 0x000fe20000004100 */
[-C--:B------:R-:W-:Y:S01]  /*7270*/  F2FP.F16.E4M3.UNPACK_B R21, R24.reuse ;  /* 0x00000018ff15723e */ /* 0x080fe200020006ff */
[----:B------:R-:W-:Y:S01]  /*7280*/  HADD2.F32 R10, -RZ, R10.H1_H1 ;  /* 0x3000000aff0a7230 */ /* 0x000fe20000004100 */
[----:B------:R-:W-:Y:S01]  /*7290*/  F2FP.F16.E4M3.UNPACK_B R37, R24.H1 ;  /* 0x00000018ff25723e */ /* 0x000fe200030006ff */
[C---:B------:R-:W-:Y:S01]  /*72a0*/  FMUL.FTZ R24, R6.reuse, R15 ;  /* 0x0000000f06187220 */ /* 0x040fe20000410000 */
[----:B------:R-:W-:Y:S01]  /*72b0*/  FMUL.FTZ R42, R6, R12 ;  /* 0x0000000c062a7220 */ /* 0x000fe20000410000 */
[----:B------:R-:W-:-:S02]  /*72c0*/  F2FP.F16.E4M3.UNPACK_B R25, R25.H1 ;  /* 0x00000019ff19723e */ /* 0x000fc400030006ff */
[-C--:B------:R-:W-:Y:S01]  /*72d0*/  F2FP.F16.E4M3.UNPACK_B R33, R27.reuse ;  /* 0x0000001bff21723e */ /* 0x080fe200020006ff */
[C---:B------:R-:W-:Y:S01]  /*72e0*/  FFMA.FTZ R6, R9.reuse, R12, -R24 ;  /* 0x0000000c09067223 */ /* 0x040fe20000010818 */
[----:B------:R-:W-:Y:S01]  /*72f0*/  F2FP.F16.E4M3.UNPACK_B R38, R27.H1 ;  /* 0x0000001bff26723e */ /* 0x000fe200030006ff */
[----:B------:R-:W-:Y:S02]  /*7300*/  HADD2.F32 R27, -RZ, R40.H1_H1 ;  /* 0x30000028ff1b7230 */ /* 0x000fe40000004100 */
[----:B------:R-:W-:Y:S01]  /*7310*/  FFMA.FTZ R9, R9, R15, R42 ;  /* 0x0000000f09097223 */ /* 0x000fe2000001002a */
[----:B------:R-:W-:Y:S01]  /*7320*/  HADD2.F32 R15, -RZ, R11.H1_H1 ;  /* 0x3000000bff0f7230 */ /* 0x000fe20000004100 */
[----:B------:R-:W-:Y:S01]  /*7330*/  F2FP.F16.E4M3.UNPACK_B R7, R26 ;  /* 0x0000001aff07723e */ /* 0x000fe200020006ff */
[----:B------:R-:W-:Y:S02]  /*7340*/  HADD2.F32 R40, -RZ, R39.H0_H0 ;  /* 0x20000027ff287230 */ /* 0x000fe40000004100 */
[----:B------:R-:W-:Y:S01]  /*7350*/  FMUL.FTZ R41, R10, R27 ;  /* 0x0000001b0a297220 */ /* 0x000fe20000410000 */
[----:B------:R-:W-:-:S02]  /*7360*/  HADD2.F32 R11, -RZ, R25.H0_H0 ;  /* 0x20000019ff0b7230 */ /* 0x000fc40000004100 */
[-C--:B------:R-:W-:Y:S01]  /*7370*/  FMUL.FTZ R10, R10, R15.reuse ;  /* 0x0000000f0a0a7220 */ /* 0x080fe20000410000 */
[--C-:B------:R-:W-:Y:S01]  /*7380*/  HADD2.F32 R24, -RZ, R34.reuse.H0_H0 ;  /* 0x20000022ff187230 */ /* 0x100fe20000004100 */
[----:B------:R-:W-:Y:S01]  /*7390*/  F2FP.F16.E4M3.UNPACK_B R26, R26.H1 ;  /* 0x0000001aff1a723e */ /* 0x000fe200030006ff */
[----:B------:R-:W-:Y:S02]  /*73a0*/  HADD2.F32 R12, -RZ, R29.H0_H0 ;  /* 0x2000001dff0c7230 */ /* 0x000fe40000004100 */
[C---:B------:R-:W-:Y:S01]  /*73b0*/  FMUL.FTZ R45, R11.reuse, R40 ;  /* 0x000000280b2d7220 */ /* 0x040fe20000410000 */
[----:B------:R-:W-:Y:S02]  /*73c0*/  HADD2.F32 R42, -RZ, R39.H1_H1 ;  /* 0x30000027ff2a7230 */ /* 0x000fe40000004100 */
[----:B------:R-:W-:Y:S01]  /*73d0*/  FMUL.FTZ R47, R11, R24 ;  /* 0x000000180b2f7220 */ /* 0x000fe20000410000 */
[C---:B------:R-:W-:Y:S01]  /*73e0*/  FFMA.FTZ R11, R8.reuse, R15, -R41 ;  /* 0x0000000f080b7223 */ /* 0x040fe20000010829 */
[----:B------:R-:W-:Y:S01]  /*73f0*/  F2FP.F16.E4M3.UNPACK_B R41, R43 ;  /* 0x0000002bff29723e */ /* 0x000fe200020006ff */
[----:B------:R-:W-:Y:S01]  /*7400*/  FFMA.FTZ R8, R8, R27, R10 ;  /* 0x0000001b08087223 */ /* 0x000fe2000001000a */
[----:B------:R-:W-:Y:S01]  /*7410*/  F2FP.F16.E4M3.UNPACK_B R39, R36 ;  /* 0x00000024ff27723e */ /* 0x000fe200020006ff */
[----:B------:R-:W-:Y:S01]  /*7420*/  FFMA.FTZ R10, R12, R24, -R45 ;  /* 0x000000180c0a7223 */ /* 0x000fe2000001082d */
[----:B------:R-:W-:-:S02]  /*7430*/  HADD2.F32 R34, -RZ, R34.H1_H1 ;  /* 0x30000022ff227230 */ /* 0x000fc40000004100 */
[----:B------:R-:W-:Y:S01]  /*7440*/  FFMA.FTZ R12, R12, R40, R47 ;  /* 0x000000280c0c7223 */ /* 0x000fe2000001002f */
[----:B------:R-:W-:Y:S01]  /*7450*/  HADD2.F32 R25, -RZ, R25.H1_H1 ;  /* 0x30000019ff197230 */ /* 0x000fe20000004100 */
[----:B------:R-:W-:Y:S01]  /*7460*/  F2FP.F16.E4M3.UNPACK_B R36, R36.H1 ;  /* 0x00000024ff24723e */ /* 0x000fe200030006ff */
        /* <DEDUP_REMOVED lines=14> */
[----:B------:R-:W-:Y:S01]  /*7550*/  F2FP.F16.E4M3.UNPACK_B R44, R43.H1 ;  /* 0x0000002bff2c723e */ /* 0x000fe200030006ff */
[C---:B------:R-:W-:Y:S01]  /*7560*/  FFMA.FTZ R27, R29.reuse, R42, R27 ;  /* 0x0000002a1d1b7223 */ /* 0x040fe2000001001b */
[----:B------:R-:W-:Y:S01]  /*7570*/  FFMA.FTZ R15, R29, R34, -R46 ;  /* 0x000000221d0f7223 */ /* 0x000fe2000001082e */
        /* <DEDUP_REMOVED lines=8> */
[----:B------:R-:W-:Y:S01]  /*7600*/  HADD2.F32 R39, -RZ, R36.H0_H0 ;  /* 0x20000024ff277230 */ /* 0x000fe20000004100 */
[----:B------:R-:W-:Y:S01]  /*7610*/  F2FP.SATFINITE.E4M3.F32.PACK_AB_MERGE_C R9, R8, R9, R12 ;  /* 0x000000090809723e */ /* 0x000fe2000480700c */
[----:B------:R-:W-:Y:S02]  /*7620*/  HADD2.F32 R34, -RZ, R35.H0_H0 ;  /* 0x20000023ff227230 */ /* 0x000fe40000004100 */
[C---:B------:R-:W-:Y:S01]  /*7630*/  FMUL.FTZ R43, R30.reuse, R41 ;  /* 0x000000291e2b7220 */ /* 0x040fe20000410000 */
[----:B------:R-:W-:Y:S02]  /*7640*/  HADD2.F32 R45, -RZ, R44.H1_H1 ;  /* 0x3000002cff2d7230 */ /* 0x000fe40000004100 */
[-C--:B------:R-:W-:Y:S01]  /*7650*/  FMUL.FTZ R48, R30, R39.reuse ;  /* 0x000000271e307220 */ /* 0x080fe20000410000 */
[C---:B------:R-:W-:Y:S01]  /*7660*/  FFMA.FTZ R30, R29.reuse, R40, -R46 ;  /* 0x000000281d1e7223 */ /* 0x040fe2000001082e */
[----:B------:R-:W-:Y:S01]  /*7670*/  FFMA.FTZ R29, R29, R42, R33 ;  /* 0x0000002a1d1d7223 */ /* 0x000fe20000010021 */
[C---:B------:R-:W-:Y:S01]  /*7680*/  FFMA.FTZ R33, R34.reuse, R39, -R43 ;  /* 0x0000002722217223 */ /* 0x040fe2000001082b */
[----:B------:R-:W-:Y:S01]  /*7690*/  F2FP.F16.E4M3.UNPACK_B R43, R28.H1 ;  /* 0x0000001cff2b723e */ /* 0x000fe200030006ff */
[----:B------:R-:W-:Y:S01]  /*76a0*/  FFMA.FTZ R34, R34, R41, R48 ;  /* 0x0000002922227223 */ /* 0x000fe20000010030 */
[----:B------:R-:W-:Y:S01]  /*76b0*/  F2FP.F16.E4M3.UNPACK_B R40, R20.H1 ;  /* 0x00000014ff28723e */ /* 0x000fe200030006ff */
[----:B------:R-:W-:-:S02]  /*76c0*/  HADD2.F32 R42, -RZ, R36.H1_H1 ;  /* 0x30000024ff2a7230 */ /* 0x000fc40000004100 */
[----:B------:R-:W-:Y:S02]  /*76d0*/  HADD2.F32 R39, -RZ, R38.H1_H1 ;  /* 0x30000026ff277230 */ /* 0x000fe40000004100 */
        /* <DEDUP_REMOVED lines=11> */
[----:B------:R-:W-:Y:S01]  /*7790*/  FFMA.FTZ R49, R36, R45, R48 ;  /* 0x0000002d24317223 */ /* 0x000fe20000010030 */
[C---:B------:R-:W-:Y:S01]  /*77a0*/  FFMA.FTZ R46, R35.reuse, R41, -R46 ;  /* 0x00000029232e7223 */ /* 0x040fe2000001082e */
[----:B------:R-:W-:Y:S01]  /*77b0*/  FFMA.FTZ R44, R35, R44, R39 ;  /* 0x0000002c232c7223 */ /* 0x000fe20000010027 */
[----:B------:R-:W-:Y:S01]  /*77c0*/  HADD2.F32 R37, -RZ, R37.H1_H1 ;  /* 0x30000025ff257230 */ /* 0x000fe20000004100 */
[----:B------:R-:W-:Y:S01]  /*77d0*/  F2FP.F16.E4M3.UNPACK_B R36, R28 ;  /* 0x0000001cff24723e */ /* 0x000fe200020006ff */
[----:B------:R-:W-:Y:S01]  /*77e0*/  HADD2.F32 R40, -RZ, R40.H1_H1 ;  /* 0x30000028ff287230 */ /* 0x000fe20000004100 */
[----:B------:R-:W-:Y:S01]  /*77f0*/  F2FP.F16.E4M3.UNPACK_B R35, R20 ;  /* 0x00000014ff23723e */ /* 0x000fe200020006ff */
[----:B------:R-:W-:-:S02]  /*7800*/  HADD2.F32 R32, -RZ, R32.H1_H1 ;  /* 0x30000020ff207230 */ /* 0x000fc40000004100 */
[CC--:B------:R-:W-:Y:S01]  /*7810*/  FMUL.FTZ R41, R37.reuse, R43.reuse ;  /* 0x0000002b25297220 */ /* 0x0c0fe20000410000 */
        /* <DEDUP_REMOVED lines=16> */
[----:B------:R-:W-:Y:S01]  /*7920*/  F2FP.F16.E4M3.UNPACK_B R32, R3.H1 ;  /* 0x00000003ff20723e */ /* 0x000fe200030006ff */
[-C--:B------:R-:W-:Y:S01]  /*7930*/  FMUL.FTZ R21, R21, R28.reuse ;  /* 0x0000001c15157220 */ /* 0x080fe20000410000 */
[----:B------:R-:W-:Y:S01]  /*7940*/  FFMA.FTZ R43, R20, R39, R43 ;  /* 0x00000027142b7223 */ /* 0x000fe2000001002b */
[----:B------:R-:W-:Y:S01]  /*7950*/  FFMA.FTZ R38, R13, R28, -R38 ;  /* 0x0000001c0d267223 */ /* 0x000fe20000010826 */
[----:B------:R-:W-:-:S02]  /*7960*/  HADD2.F32 R28, -RZ, R37.H0_H0 ;  /* 0x20000025ff1c7230 */ /* 0x000fc40000004100 */
[----:B------:R-:W-:Y:S01]  /*7970*/  FFMA.FTZ R36, R13, R36, R21 ;  /* 0x000000240d247223 */ /* 0x000fe20000010015 */
[----:B------:R-:W-:Y:S01]  /*7980*/  HADD2.F32 R20, -RZ, R26.H0_H0 ;  /* 0x2000001aff147230 */ /* 0x000fe20000004100 */
[----:B------:R-:W-:Y:S01]  /*7990*/  F2FP.F16.E4M3.UNPACK_B R3, R3 ;  /* 0x00000003ff03723e */ /* 0x000fe200020006ff */
[--C-:B------:R-:W-:Y:S01]  /*79a0*/  HADD2.F32 R21, -RZ, R32.reuse.H0_H0 ;  /* 0x20000020ff157230 */ /* 0x100fe20000004100 */
[----:B------:R-:W-:Y:S01]  /*79b0*/  F2FP.SATFINITE.E4M3.F32.PACK_AB_MERGE_C R34, R49, R34, RZ ;  /* 0x000000223122723e */ /* 0x000fe200048070ff */
        /* <DEDUP_REMOVED lines=8> */
[----:B------:R-:W-:Y:S02]  /*7a40*/  HADD2.F32 R14, -RZ, R14.H1_H1 ;  /* 0x3000000eff0e7230 */ /* 0x000fe40000004100 */
[----:B------:R-:W-:Y:S01]  /*7a50*/  FFMA.FTZ R39, R13, R28, R20 ;  /* 0x0000001c0d277223 */ /* 0x000fe20000010014 */
[----:B------:R-:W-:Y:S01]  /*7a60*/  F2FP.F16.E4M3.UNPACK_B R20, R4 ;  /* 0x00000004ff14723e */ /* 0x000fe200020006ff */
[C---:B------:R-:W-:Y:S01]  /*7a70*/  FMUL.FTZ R21, R26.reuse, R37 ;  /* 0x000000251a157220 */ /* 0x040fe20000410000 */
[----:B------:R-:W-:Y:S01]  /*7a80*/  FMUL.FTZ R26, R26, R35 ;  /* 0x000000231a1a7220 */ /* 0x000fe20000410000 */
[----:B------:R-:W-:Y:S01]  /*7a90*/  HADD2.F32 R4, -RZ, R7.H0_H0 ;  /* 0x20000007ff047230 */ /* 0x000fe20000004100 */
[----:B------:R-:W-:Y:S01]  /*7aa0*/  F2FP.SATFINITE.E4M3.F32.PACK_AB_MERGE_C R8, R36, R43, R44 ;  /* 0x0000002b2408723e */ /* 0x000fe2000480702c */
[----:B------:R-:W-:Y:S01]  /*7ab0*/  FFMA.FTZ R35, R14, R35, -R21 ;  /* 0x000000230e237223 */ /* 0x000fe20000010815 */
[----:B------:R-:W-:-:S02]  /*7ac0*/  HADD2.F32 R21, -RZ, R20.H0_H0 ;  /* 0x20000014ff157230 */ /* 0x000fc40000004100 */
[----:B------:R-:W-:Y:S01]  /*7ad0*/  FFMA.FTZ R40, R14, R37, R26 ;  /* 0x000000250e287223 */ /* 0x000fe2000001001a */
[----:B------:R-:W-:Y:S02]  /*7ae0*/  HADD2.F32 R20, -RZ, R20.H1_H1 ;  /* 0x30000014ff147230 */ /* 0x000fe40000004100 */
[----:B------:R-:W-:Y:S02]  /*7af0*/  HADD2.F32 R7, -RZ, R7.H1_H1 ;  /* 0x30000007ff077230 */ /* 0x000fe40000004100 */
[----:B------:R-:W-:Y:S01]  /*7b00*/  FMUL.FTZ R26, R4, R21 ;  /* 0x00000015041a7220 */ /* 0x000fe20000410000 */
[--C-:B------:R-:W-:Y:S01]  /*7b10*/  HADD2.F32 R14, -RZ, R3.reuse.H1_H1 ;  /* 0x30000003ff0e7230 */ /* 0x100fe20000004100 */
[----:B------:R-:W-:Y:S01]  /*7b20*/  F2FP.SATFINITE.E4M3.F32.PACK_AB_MERGE_C R32, R35, R32, RZ ;  /* 0x000000202320723e */ /* 0x000fe200048070ff */
[----:B------:R-:W-:Y:S02]  /*7b30*/  HADD2.F32 R13, -RZ, R3.H0_H0 ;  /* 0x20000003ff0d7230 */ /* 0x000fe40000004100 */
[----:B------:R-:W-:Y:S01]  /*7b40*/  FMUL.FTZ R28, R7, R20 ;  /* 0x00000014071c7220 */ /* 0x000fe20000410000 */
[----:B------:R-:W-:-:S02]  /*7b50*/  HADD2.F32 R3, -RZ, R5.H0_H0 ;  /* 0x20000005ff037230 */ /* 0x000fc40000004100 */
[-C--:B------:R-:W-:Y:S01]  /*7b60*/  FMUL.FTZ R7, R7, R14.reuse ;  /* 0x0000000e07077220 */ /* 0x080fe20000410000 */
[----:B------:R-:W-:Y:S02]  /*7b70*/  HADD2.F32 R5, -RZ, R5.H1_H1 ;  /* 0x30000005ff057230 */ /* 0x000fe40000004100 */
[-C--:B------:R-:W-:Y:S01]  /*7b80*/  FMUL.FTZ R4, R4, R13.reuse ;  /* 0x0000000d04047220 */ /* 0x080fe20000410000 */
[----:B------:R-:W-:Y:S02]  /*7b90*/  FFMA.FTZ R26, R3, R13, -R26 ;  /* 0x0000000d031a7223 */ /* 0x000fe4000001081a */
[C---:B------:R-:W-:Y:S01]  /*7ba0*/  FFMA.FTZ R13, R5.reuse, R14, -R28 ;  /* 0x0000000e050d7223 */ /* 0x040fe2000001081c */
[----:B------:R-:W-:Y:S01]  /*7bb0*/  FFMA.FTZ R20, R5, R20, R7 ;  /* 0x0000001405147223 */ /* 0x000fe20000010007 */
        /* <DEDUP_REMOVED lines=13> */
.L_x_11118:
[----:B------:R-:W-:Y:S05]  /*7c90*/  BSYNC B0 ;  /* 0x0000000000007941 */ /* 0x000fea0003800000 */
.L_x_11111:
        /* <DEDUP_REMOVED lines=8> */
.L_x_11108:
[----:B---34-:R-:W3:Y:S02]  /*7d20*/  LDL R0, [R1+0x8] ;  /* 0x0000080001007983 */ /* 0x018ee40000100800 */
[----:B---3--:R-:W-:-:S13]  /*7d30*/  ISETP.NE.AND P0, PT, R0, 0x3, PT ;  /* 0x000000030000780c */ /* 0x008fda0003f05270 */
[----:B------:R-:W-:Y:S05]  /*7d40*/  @!P0 BRA `(.L_x_11126) ;  /* 0x0000000000048947 */ /* 0x000fea0003800000 */
[----:B------:R-:W-:Y:S01]  /*7d50*/  BPT.TRAP 0x1 ;  /* 0x000000040000795c */ /* 0x000fe20000300000 */
.L_x_11126:
[----:B01----:R-:W3:Y:S04]  /*7d60*/  LDL R3, [R1+0x4] ;  /* 0x0000040001037983 */ /* 0x003ee80000100800 */
[----:B------:R-:W4:Y:S01]  /*7d70*/  LDL R0, [R1+0xc] ;  /* 0x00000c0001007983 */ /* 0x000f220000100800 */
[----:B---3--:R-:W-:Y:S01]  /*7d80*/  IMAD R3, R3, 0x8, R16 ;  /* 0x0000000803037824 */ /* 0x008fe200078e0210 */
[----:B----45:R-:W-:-:S04]  /*7d90*/  SHF.L.U32 R6, R0, 0x1f, RZ ;  /* 0x0000001f00067819 */ /* 0x030fc800000006ff */
[----:B------:R0:W1:Y:S01]  /*7da0*/  SYNCS.PHASECHK.TRANS64.TRYWAIT P1, [R3+URZ+0x13230], R6 ;  /* 0x01323006030075a7 */ /* 0x000062000802017f */
[----:B------:R-:W-:Y:S05]  /*7db0*/  @!P0 BRA `(.L_x_11127) ;  /* 0x0000000000048947 */ /* 0x000fea0003800000 */
[----:B------:R-:W-:Y:S01]  /*7dc0*/  BPT.TRAP 0x1 ;  /* 0x000000040000795c */ /* 0x000fe20000300000 */
.L_x_11127:
        /* <DEDUP_REMOVED lines=10> */
.L_x_11128:
[----:B---3--:R-:W3:Y:S04]  /*7e70*/  LDL R0, [R1+0x18] ;  /* 0x0000180001007983 */ /* 0x008ee80000100800 */
[----:B------:R-:W3:Y:S01]  /*7e80*/  LDL R106, [R1+0x4] ;  /* 0x00000400016a7983 */ /* 0x000ee20000100800 */
[----:B------:R-:W-:Y:S01]  /*7e90*/  IMAD.MOV.U32 R9, RZ, RZ, -0x7fffffe0 ;  /* 0x80000020ff097424 */ /* 0x000fe200078e00ff */
[----:B------:R-:W-:Y:S05]  /*7ea0*/  WARPSYNC.ALL ;  /* 0x0000000000007948 */ /* 0x000fea0003800000 */
[----:B------:R-:W-:-:S02]  /*7eb0*/  R2UR UR4, R4 ;  /* 0x00000000040472ca */ /* 0x000fc400000e0000 */
[----:B------:R-:W-:Y:S02]  /*7ec0*/  R2UR UR5, R5 ;  /* 0x00000000050572ca */ /* 0x000fe400000e0000 */
[----:B------:R-:W-:Y:S01]  /*7ed0*/  R2UR UR7, R9 ;  /* 0x00000000090772ca */ /* 0x000fe200000e0000 */
[----:B------:R-:W-:Y:S01]  /*7ee0*/  WARPGROUP.ARRIVE ;  /* 0x00000000000079c5 */ /* 0x000fe20000000000 */
[----:B------:R-:W-:Y:S01]  /*7ef0*/  IMAD.MOV.U32 R7, RZ, RZ, -0x7fffffe0 ;  /* 0x80000020ff077424 */ /* 0x000fe200078e00ff */
[----:B--2---:R-:W-:Y:S01]  /*7f00*/  P2R R14, PR, RZ, 0x1 ;  /* 0x00000001ff0e7803 */ /* 0x004fe20000000000 */
[----:B------:R-:W-:Y:S01]  /*7f10*/  IMAD.MOV.U32 R11, RZ, RZ, -0x7fffffe0 ;  /* 0x80000020ff0b7424 */ /* 0x000fe200078e00ff */
[----:B------:R-:W-:Y:S02]  /*7f20*/  R2UR UR8, R4 ;  /* 0x00000000040872ca */ /* 0x000fe400000e0000 */
[----:B------:R-:W-:Y:S02]  /*7f30*/  R2UR UR9, R5 ;  /* 0x00000000050972ca */ /* 0x000fe400000e0000 */
[----:B------:R-:W-:-:S02]  /*7f40*/  R2UR UR11, R11 ;  /* 0x000000000b0b72ca */ /* 0x000fc400000e0000 */
[----:B------:R-:W-:Y:S02]  /*7f50*/  MOV R13, 0x80000020 ;  /* 0x80000020000d7802 */ /* 0x000fe40000000f00 */
[----:B------:R-:W-:Y:S02]  /*7f60*/  R2UR UR12, R4 ;  /* 0x00000000040c72ca */ /* 0x000fe400000e0000 */
[----:B------:R-:W-:Y:S01]  /*7f70*/  R2UR UR15, R13 ;  /* 0x000000000d0f72ca */ /* 0x000fe200000e0000 */
[----:B---3--:R-:W-:Y:S02]  /*7f80*/  IMAD R8, R106, 0x280, R0 ;  /* 0x000002806a087824 */ /* 0x008fe400078e0200 */
[----:B------:R-:W2:Y:S01]  /*7f90*/  LDL R0, [R1+0x74] ;  /* 0x0000740001007983 */ /* 0x000ea20000100800 */
[----:B------:R-:W-:Y:S01]  /*7fa0*/  R2UR UR13, R5 ;  /* 0x00000000050d72ca */ /* 0x000fe200000e0000 */
[C---:B01----:R-:W-:Y:S01]  /*7fb0*/  VIADD R6, R8.reuse, 0x80 ;  /* 0x0000008008067836 */ /* 0x043fe20000000000 */
[C---:B------:R-:W-:Y:S01]  /*7fc0*/  R2UR UR6, R8.reuse ;  /* 0x00000000080672ca */ /* 0x040fe200000e0000 */
[C---:B------:R-:W-:Y:S01]  /*7fd0*/  VIADD R10, R8.reuse, 0x180 ;  /* 0x00000180080a7836 */ /* 0x040fe20000000000 */
[----:B------:R-:W0:Y:S01]  /*7fe0*/  S2R R108, SR_TID.X ;  /* 0x00000000006c7919 */ /* 0x000e220000002100 */
[C---:B------:R-:W-:Y:S01]  /*7ff0*/  VIADD R12, R8.reuse, 0x200 ;  /* 0x00000200080c7836 */ /* 0x040fe20000000000 */
[----:B------:R-:W-:Y:S01]  /*8000*/  BSSY B0, `(.L_x_11130) ;  /* 0x00004ca000007945 */ /* 0x000fe20003800000 */
[----:B------:R-:W-:Y:S01]  /*8010*/  VIADD R20, R8, 0x2 ;  /* 0x0000000208147836 */ /* 0x000fe20000000000 */
[----:B------:R-:W-:Y:S01]  /*8020*/  R2UR UR10, R10 ;  /* 0x000000000a0a72ca */ /* 0x000fe200000e0000 */
[----:B------:R-:W-:Y:S01]  /*8030*/  IMAD.MOV.U32 R21, RZ, RZ, -0x7fffffe0 ;  /* 0x80000020ff157424 */ /* 0x000fe200078e00ff */
[----:B------:R-:W-:Y:S01]  /*8040*/  R2UR UR14, R12 ;  /* 0x000000000c0e72ca */ /* 0x000fe200000e0000 */
[----:B------:R-:W-:Y:S01]  /*8050*/  VIADD R10, R8, 0x82 ;  /* 0x00000082080a7836 */ /* 0x000fe20000000000 */
[----:B------:R-:W-:Y:S01]  /*8060*/  R2UR UR18, R20 ;  /* 0x00000000141272ca */ /* 0x000fe200000e0000 */
[----:B------:R-:W-:Y:S01]  /*8070*/  IMAD.MOV.U32 R11, RZ, RZ, -0x7fffffe0 ;  /* 0x80000020ff0b7424 */ /* 0x000fe200078e00ff */
[----:B------:R-:W-:Y:S01]  /*8080*/  R2UR UR19, R21 ;  /* 0x00000000151372ca */ /* 0x000fe200000e0000 */
[----:B------:R-:W-:Y:S01]  /*8090*/  QGMMA.64x32x32.F32.E4M3.E4M3 R88, gdesc[UR4], RZ, !UPT, gsb0 ;  /* 0x00600000045879f3 */ /* 0x000fe2000c0008ff */
[----:B------:R-:W-:-:S02]  /*80a0*/  R2UR UR4, R4 ;  /* 0x00000000040472ca */ /* 0x000fc400000e0000 */
[----:B------:R-:W-:Y:S02]  /*80b0*/  R2UR UR5, R5 ;  /* 0x00000000050572ca */ /* 0x000fe400000e0000 */
[----:B------:R-:W-:Y:S01]  /*80c0*/  R2UR UR6, R6 ;  /* 0x00000000060672ca */ /* 0x000fe200000e0000 */
[----:B------:R-:W-:Y:S01]  /*80d0*/  VIADD R6, R8, 0x100 ;  /* 0x0000010008067836 */ /* 0x000fe20000000000 */
[----:B------:R-:W-:Y:S01]  /*80e0*/  R2UR UR7, R7 ;  /* 0x00000000070772ca */ /* 0x000fe200000e0000 */
[----:B------:R-:W-:Y:S01]  /*80f0*/  IMAD.MOV.U32 R7, RZ, RZ, -0x7fffffe0 ;  /* 0x80000020ff077424 */ /* 0x000fe200078e00ff */
[----:B0-----:R-:W-:Y:S01]  /*8100*/  LOP3.LUT R108, R108, 0x7f, RZ, 0xc0, !PT ;  /* 0x0000007f6c6c7812 */ /* 0x001fe200078ec0ff */
[----:B------:R-:W-:Y:S02]  /*8110*/  WARPGROUP.DEPBAR.LE gsb0, 0x0 ;  /* 0x00008000000079c5 */ /* 0x000fe40000010000 */
[----:B------:R-:W-:-:S08]  /*8120*/  WARPGROUP.ARRIVE ;  /* 0x00000000000079c5 */ /* 0x000fd00000000000 */
[----:B------:R-:W-:Y:S01]  /*8130*/  QGMMA.64x32x32.F32.E4M3.E4M3 R72, gdesc[UR4], RZ, !UPT, gsb0 ;  /* 0x00600000044879f3 */ /* 0x000fe2000c0008ff */
[----:B------:R-:W-:Y:S01]  /*8140*/  R2UR UR6, R6 ;  /* 0x00000000060672ca */ /* 0x000fe200000e0000 */
[C---:B------:R-:W-:Y:S01]  /*8150*/  VIADD R6, R4.reuse, 0x2 ;  /* 0x0000000204067836 */ /* 0x040fe20000000000 */
[----:B------:R-:W-:Y:S01]  /*8160*/  R2UR UR7, R7 ;  /* 0x00000000070772ca */ /* 0x000fe200000e0000 */
[----:B------:R-:W-:Y:S01]  /*8170*/  IMAD.MOV.U32 R7, RZ, RZ, -0x7fffffe0 ;  /* 0x80000020ff077424 */ /* 0x000fe200078e00ff */
[----:B------:R-:W-:Y:S02]  /*8180*/  R2UR UR4, R4 ;  /* 0x00000000040472ca */ /* 0x000fe400000e0000 */
[----:B------:R-:W-:Y:S02]  /*8190*/  R2UR UR5, R5 ;  /* 0x00000000050572ca */ /* 0x000fe400000e0000 */
[----:B------:R-:W-:Y:S02]  /*81a0*/  R2UR UR16, R6 ;  /* 0x00000000061072ca */ /* 0x000fe400000e0000 */
[----:B------:R-:W-:Y:S01]  /*81b0*/  R2UR UR17, R7 ;  /* 0x00000000071172ca */ /* 0x000fe200000e0000 */
[----:B------:R-:W-:-:S02]  /*81c0*/  WARPGROUP.DEPBAR.LE gsb0, 0x0 ;  /* 0x00008000000079c5 */ /* 0x000fc40000010000 */
[----:B------:R-:W-:-:S06]  /*81d0*/  WARPGROUP.ARRIVE ;  /* 0x00000000000079c5 */ /* 0x000fcc0000000000 */
[----:B------:R-:W-:Y:S01]  /*81e0*/  QGMMA.64x32x32.F32.E4M3.E4M3 R56, gdesc[UR4], RZ, !UPT, gsb0 ;  /* 0x00600000043879f3 */ /* 0x000fe2000c0008ff */
[----:B------:R-:W-:Y:S02]  /*81f0*/  R2UR UR4, R6 ;  /* 0x00000000060472ca */ /* 0x000fe400000e0000 */
[----:B------:R-:W-:Y:S02]  /*8200*/  R2UR UR5, R7 ;  /* 0x00000000070572ca */ /* 0x000fe400000e0000 */
[----:B------:R-:W-:Y:S01]  /*8210*/  R2UR UR6, R10 ;  /* 0x000000000a0672ca */ /* 0x000fe200000e0000 */
[----:B------:R-:W-:Y:S01]  /*8220*/  VIADD R10, R8, 0x102 ;  /* 0x00000102080a7836 */ /* 0x000fe20000000000 */
[----:B------:R-:W-:Y:S01]  /*8230*/  R2UR UR7, R11 ;  /* 0x000000000b0772ca */ /* 0x000fe200000e0000 */
[----:B------:R-:W-:Y:S01]  /*8240*/  IMAD.MOV.U32 R11, RZ, RZ, -0x7fffffe0 ;  /* 0x80000020ff0b7424 */ /* 0x000fe200078e00ff */
        /* <DEDUP_REMOVED lines=8> */
[----:B--2---:R-:W-:-:S04]  /*82d0*/  IMAD.IADD R9, R0, 0x1, R105 ;  /* 0x0000000100097824 */ /* 0x004fc800078e0269 */
[----:B------:R-:W-:Y:S02]  /*82e0*/  IMAD R12, R104, -0xa0, R9 ;  /* 0xffffff60680c7824 */ /* 0x000fe400078e0209 */
[----:B------:R-:W-:-:S03]  /*82f0*/  IMAD.MOV.U32 R9, RZ, RZ, -0x7fffffe0 ;  /* 0x80000020ff097424 */ /* 0x000fc600078e00ff */
        /* <DEDUP_REMOVED lines=19> */
[----:B------:R-:W-:Y:S01]  /*8430*/  IMAD.MOV.U32 R11, RZ, RZ, -0x7fffffe0 ;  /* 0x80000020ff0b7424 */ /* 0x000fe200078e00ff */
[----:B------:R-:W-:Y:S01]  /*8440*/  R2UR UR4, R6 ;  /* 0x00000000060472ca */ /* 0x000fe200000e0000 */
[----:B------:R-:W-:Y:S01]  /*8450*/  VIADD R8, R8, 0x202 ;  /* 0x0000020208087836 */ /* 0x000fe20000000000 */
[----:B------:R-:W-:-:S02]  /*8460*/  R2UR UR5, R7 ;  /* 0x00000000070572ca */ /* 0x000fc400000e0000 */
[----:B------:R-:W-:Y:S02]  /*8470*/  R2UR UR10, R10 ;  /* 0x000000000a0a72ca */ /* 0x000fe400000e0000 */
[----:B------:R-:W-:Y:S02]  /*8480*/  R2UR UR11, R11 ;  /* 0x000000000b0b72ca */ /* 0x000fe400000e0000 */
[----:B------:R-:W-:Y:S02]  /*8490*/  FMNMX.FTZ R0, R13, R89, !PT ;  /* 0x000000590d007209 */ /* 0x000fe40007810000 */
        /* <DEDUP_REMOVED lines=44> */
[----:B------:R-:W-:Y:S02]  /*8760*/  R2UR UR6, R8 ;  /* 0x00000000080672ca */ /* 0x000fe400000e0000 */
[----:B------:R-:W-:Y:S02]  /*8770*/  R2UR UR4, R6 ;  /* 0x00000000060472ca */ /* 0x000fe400000e0000 */
[----:B------:R-:W-:Y:S02]  /*8780*/  R2UR UR5, R7 ;  /* 0x00000000070572ca */ /* 0x000fe400000e0000 */
        /* <DEDUP_REMOVED lines=11> */
[----:B------:R-:W-:Y:S01]  /*8840*/  FSEL R85, R82, -INF , P6 ;  /* 0xff80000052557808 */ /* 0x000fe20003000000 */
[----:B------:R-:W-:Y:S02]  /*8850*/  WARPGROUP.DEPBAR.LE gsb0, 0x0 ;  /* 0x00008000000079c5 */ /* 0x000fe40000010000 */
[----:B------:R-:W-:Y:S01]  /*8860*/  WARPGROUP.ARRIVE ;  /* 0x00000000000079c5 */ /* 0x000fe20000000000 */
[----:B------:R-:W-:-:S02]  /*8870*/  FSEL R127, R56, -INF , P1 ;  /* 0xff800000387f7808 */ /* 0x000fc40000800000 */
[C---:B------:R-:W-:Y:S02]  /*8880*/  ISETP.GT.AND P6, PT, R12.reuse, 0x48, PT ;  /* 0x000000480c00780c */ /* 0x040fe40003fc4270 */
[----:B------:R-:W-:Y:S01]  /*8890*/  FSEL R57, R57, -INF , P2 ;  /* 0xff80000039397808 */ /* 0x000fe20001000000 */
[----:B------:R-:W-:Y:S01]  /*88a0*/  QGMMA.64x32x32.F32.E4M3.E4M3 R40, gdesc[UR8], R40, gsb0 ;  /* 0x00600000082879f3 */ /* 0x000fe20008000828 */
        /* <DEDUP_REMOVED lines=23> */
[----:B------:R-:W-:Y:S02]  /*8a20*/  FSEL R69, R69, -INF , P2 ;  /* 0xff80000045457808 */ /* 0x000fe40001000000 */
[----:B------:R-:W-:Y:S02]  /*8a30*/  FMNMX.FTZ R0, R137, R0, !PT ;  /* 0x0000000089007209 */ /* 0x000fe40007810000 */
[----:B------:R-:W-:Y:S02]  /*8a40*/  FSEL R63, R63, -INF , P5 ;  /* 0xff8000003f3f7808 */ /* 0x000fe40002800000 */
[----:B------:R-:W-:Y:S02]  /*8a50*/  ISETP.GT.AND P5, PT, R12, 0x61, PT ;  /* 0x000000610c00780c */ /* 0x000fe40003fa4270 */
[----:B------:R-:W-:-:S02]  /*8a60*/  FMNMX.FTZ R0, R69, R0, !PT ;  /* 0x0000000045007209 */ /* 0x000fc40007810000 */
        /* <DEDUP_REMOVED lines=27> */
[C---:B------:R-:W-:Y:S02]  /*8c20*/  ISETP.GT.AND P5, PT, R12.reuse, 0x80, PT ;  /* 0x000000800c00780c */ /* 0x040fe40003fa4270 */
[----:B------:R-:W-:Y:S02]  /*8c30*/  FSEL R53, R53, -INF , P0 ;  /* 0xff80000035357808 */ /* 0x000fe40000000000 */
[----:B------:R-:W-:Y:S02]  /*8c40*/  FMNMX.FTZ R0, R155, R0, !PT ;  /* 0x000000009b007209 */ /* 0x000fe40007810000 */
[----:B------:R-:W-:Y:S02]  /*8c50*/  ISETP.GT.AND P0, PT, R12, 0x81, PT ;  /* 0x000000810c00780c */ /* 0x000fe40003f04270 */
[----:B------:R-:W-:Y:S02]  /*8c60*/  FMNMX.FTZ R0, R53, R0, !PT ;  /* 0x0000000035007209 */ /* 0x000fe40007810000 */
[----:B------:R-:W-:-:S02]  /*8c70*/  FSEL R50, R50, -INF , P1 ;  /* 0xff80000032327808 */ /* 0x000fc40000800000 */
[C---:B------:R-:W-:Y:S02]  /*8c80*/  ISETP.GT.AND P1, PT, R12.reuse, 0x88, PT ;  /* 0x000000880c00780c */ /* 0x040fe40003f24270 */
[----:B------:R-:W-:Y:S02]  /*8c90*/  FSEL R51, R51, -INF , P2 ;  /* 0xff80000033337808 */ /* 0x000fe40001000000 */
[C---:B------:R-:W-:Y:S02]  /*8ca0*/  ISETP.GT.AND P2, PT, R12.reuse, 0x89, PT ;  /* 0x000000890c00780c */ /* 0x040fe40003f44270 */
[----:B------:R-:W-:Y:S02]  /*8cb0*/  FSEL R47, R47, -INF , P3 ;  /* 0xff8000002f2f7808 */ /* 0x000fe40001800000 */
[----:B------:R-:W-:Y:S01]  /*8cc0*/  ISETP.GT.AND P3, PT, R12, 0x90, PT ;  /* 0x000000900c00780c */ /* 0x000fe20003f64270 */
[----:B------:R-:W-:Y:S02]  /*8cd0*/  WARPGROUP.DEPBAR.LE gsb0, 0x0 ;  /* 0x00008000000079c5 */ /* 0x000fe40000010000 */
[----:B------:R-:W-:-:S02]  /*8ce0*/  FSEL R24, R24, -INF , P5 ;  /* 0xff80000018187808 */ /* 0x000fc40002800000 */
[----:B------:R-:W-:Y:S02]  /*8cf0*/  FSEL R25, R25, -INF , P0 ;  /* 0xff80000019197808 */ /* 0x000fe40000000000 */
[----:B------:R-:W-:Y:S02]  /*8d00*/  FMNMX.FTZ R0, R24, R0, !PT ;  /* 0x0000000018007209 */ /* 0x000fe40007810000 */
[----:B------:R-:W-:Y:S02]  /*8d10*/  FSEL R28, R28, -INF , P1 ;  /* 0xff8000001c1c7808 */ /* 0x000fe40000800000 */
[----:B------:R-:W-:Y:S02]  /*8d20*/  FMNMX.FTZ R0, R25, R0, !PT ;  /* 0x0000000019007209 */ /* 0x000fe40007810000 */
[----:B------:R-:W-:Y:S02]  /*8d30*/  FSEL R29, R29, -INF , P2 ;  /* 0xff8000001d1d7808 */ /* 0x000fe40001000000 */
[----:B------:R-:W-:-:S02]  /*8d40*/  FMNMX.FTZ R0, R28, R0, !PT ;  /* 0x000000001c007209 */ /* 0x000fc40007810000 */
[----:B------:R-:W-:Y:S02]  /*8d50*/  FSEL R153, R46, -INF , P4 ;  /* 0xff8000002e997808 */ /* 0x000fe40002000000 */
[----:B------:R-:W-:Y:S02]  /*8d60*/  FSEL R32, R32, -INF , P3 ;  /* 0xff80000020207808 */ /* 0x000fe40001800000 */
[----:B------:R-:W-:Y:S02]  /*8d70*/  FMNMX.FTZ R0, R29, R0, !PT ;  /* 0x000000001d007209 */ /* 0x000fe40007810000 */
[----:B------:R-:W-:Y:S02]  /*8d80*/  ISETP.GT.AND P4, PT, R12, 0x91, PT ;  /* 0x000000910c00780c */ /* 0x000fe40003f84270 */
[----:B------:R-:W-:Y:S02]  /*8d90*/  FMNMX.FTZ R0, R32, R0, !PT ;  /* 0x0000000020007209 */ /* 0x000fe40007810000 */
[----:B------:R-:W-:-:S02]  /*8da0*/  FSEL R8, R33, -INF , P4 ;  /* 0xff80000021087808 */ /* 0x000fc40002000000 */
[----:B------:R-:W-:Y:S02]  /*8db0*/  ISETP.GT.AND P5, PT, R12, 0x98, PT ;  /* 0x000000980c00780c */ /* 0x000fe40003fa4270 */
[----:B------:R-:W-:Y:S02]  /*8dc0*/  FMNMX.FTZ R0, R8, R0, !PT ;  /* 0x0000000008007209 */ /* 0x000fe40007810000 */
[----:B------:R-:W-:Y:S02]  /*8dd0*/  FSEL R33, R36, -INF , P5 ;  /* 0xff80000024217808 */ /* 0x000fe40002800000 */
[----:B------:R-:W-:Y:S02]  /*8de0*/  ISETP.GT.AND P6, PT, R12, 0x99, PT ;  /* 0x000000990c00780c */ /* 0x000fe40003fc4270 */
[----:B------:R-:W-:Y:S02]  /*8df0*/  FMNMX.FTZ R0, R33, R0, !PT ;  /* 0x0000000021007209 */ /* 0x000fe40007810000 */
[----:B------:R-:W-:-:S02]  /*8e00*/  FSEL R37, R37, -INF , P6 ;  /* 0xff80000025257808 */ /* 0x000fc40003000000 */
[----:B------:R-:W-:Y:S02]  /*8e10*/  P2R R40, PR, RZ, 0x1 ;  /* 0x00000001ff287803 */ /* 0x000fe40000000000 */
[----:B------:R-:W-:Y:S02]  /*8e20*/  FMNMX.FTZ R20, R37, R0, !PT ;  /* 0x0000000025147209 */ /* 0x000fe40007810000 */
[----:B------:R-:W-:Y:S02]  /*8e30*/  ISETP.GT.AND P0, PT, R12, 0x80, PT ;  /* 0x000000800c00780c */ /* 0x000fe40003f04270 */
[----:B------:R-:W-:Y:S01]  /*8e40*/  P2R R42, PR, RZ, 0x2 ;  /* 0x00000002ff2a7803 */ /* 0x000fe20000000000 */
[----:B------:R-:W0:Y:S01]  /*8e50*/  SHFL.BFLY PT, R0, R20, 0x2, 0x1f ;  /* 0x0c401f0014007f89 */ /* 0x000e2200000e0000 */
[----:B------:R-:W-:Y:S02]  /*8e60*/  FSEL R26, R26, -INF , P0 ;  /* 0xff8000001a1a7808 */ /* 0x000fe40000000000 */
[----:B------:R-:W-:-:S02]  /*8e70*/  ISETP.NE.AND P0, PT, R40, RZ, PT ;  /* 0x000000ff2800720c */ /* 0x000fc40003f05270 */
[----:B------:R-:W-:Y:S02]  /*8e80*/  FMNMX.FTZ R40, R11, R91, !PT ;  /* 0x0000005b0b287209 */ /* 0x000fe40007810000 */
[----:B------:R-:W-:Y:S02]  /*8e90*/  ISETP.GT.AND P1, PT, R12, 0x79, PT ;  /* 0x000000790c00780c */ /* 0x000fe40003f24270 */
[----:B------:R-:W-:Y:S02]  /*8ea0*/  FMNMX.FTZ R40, R21, R40, !PT ;  /* 0x0000002815287209 */ /* 0x000fe40007810000 */
[----:B------:R-:W-:Y:S02]  /*8eb0*/  FSEL R55, R55, -INF , P1 ;  /* 0xff80000037377808 */ /* 0x000fe40000800000 */
[----:B------:R-:W-:Y:S02]  /*8ec0*/  ISETP.NE.AND P1, PT, R42, RZ, PT ;  /* 0x000000ff2a00720c */ /* 0x000fe40003f25270 */
[----:B------:R-:W-:-:S02]  /*8ed0*/  FMNMX.FTZ R42, R95, R40, !PT ;  /* 0x000000285f2a7209 */ /* 0x000fc40007810000 */
[----:B------:R-:W-:Y:S02]  /*8ee0*/  P2R R44, PR, RZ, 0x8 ;  /* 0x00000008ff2c7803 */ /* 0x000fe40000000000 */
[----:B------:R-:W-:Y:S02]  /*8ef0*/  FMNMX.FTZ R42, R109, R42, !PT ;  /* 0x0000002a6d2a7209 */ /* 0x000fe40007810000 */
[----:B------:R-:W-:Y:S02]  /*8f00*/  P2R R46, PR, RZ, 0x4 ;  /* 0x00000004ff2e7803 */ /* 0x000fe40000000000 */
[----:B------:R-:W-:Y:S02]  /*8f10*/  FMNMX.FTZ R42, R99, R42, !PT ;  /* 0x0000002a632a7209 */ /* 0x000fe40007810000 */
[----:B0-----:R-:W-:Y:S02]  /*8f20*/  FMNMX.FTZ R36, R20, R0, !PT ;  /* 0x0000000014247209 */ /* 0x001fe40007810000 */
[----:B------:R-:W-:-:S02]  /*8f30*/  FMNMX.FTZ R42, R111, R42, !PT ;  /* 0x0000002a6f2a7209 */ /* 0x000fc40007810000 */
[----:B------:R-:W-:Y:S01]  /*8f40*/  ISETP.GT.AND P2, PT, R12, 0x78, PT ;  /* 0x000000780c00780c */ /* 0x000fe20003f44270 */
[----:B------:R-:W0:Y:S01]  /*8f50*/  SHFL.BFLY PT, R0, R36, 0x1, 0x1f ;  /* 0x0c201f0024007f89 */ /* 0x000e2200000e0000 */
[----:B------:R-:W-:Y:S02]  /*8f60*/  FSEL R27, R27, -INF , P0 ;  /* 0xff8000001b1b7808 */ /* 0x000fe40000000000 */
[----:B------:R-:W-:Y:S02]  /*8f70*/  FSEL R54, R54, -INF , P2 ;  /* 0xff80000036367808 */ /* 0x000fe40001000000 */
[----:B------:R-:W-:Y:S02]  /*8f80*/  ISETP.NE.AND P2, PT, R46, RZ, PT ;  /* 0x000000ff2e00720c */ /* 0x000fe40003f45270 */
[----:B------:R-:W-:Y:S02]  /*8f90*/  FSEL R35, R35, -INF , P4 ;  /* 0xff80000023237808 */ /* 0x000fe40002000000 */
[----:B------:R-:W-:-:S02]  /*8fa0*/  FSEL R31, R31, -INF , P2 ;  /* 0xff8000001f1f7808 */ /* 0x000fc40001000000 */
[----:B------:R-:W-:Y:S02]  /*8fb0*/  ISETP.NE.AND P0, PT, R14, RZ, PT ;  /* 0x000000ff0e00720c */ /* 0x000fe40003f05270 */
[----:B------:R-:W-:Y:S02]  /*8fc0*/  ISETP.NE.AND P2, PT, R108, RZ, PT ;  /* 0x000000ff6c00720c */ /* 0x000fe40003f45270 */
[----:B0-----:R-:W-:-:S11]  /*8fd0*/  FMNMX.FTZ R0, R36, R0, !PT ;  /* 0x0000000024007209 */ /* 0x001fd60007810000 */
[----:B------:R-:W-:Y:S01]  /*8fe0*/  @!P2 VIADD R3, R3, 0x13240 ;  /* 0x000132400303a836 */ /* 0x000fe20000000000 */
[----:B------:R-:W-:Y:S01]  /*8ff0*/  FSETP.NEU.FTZ.AND P3, PT, R0, -INF , PT ;  /* 0xff8000000000780b */ /* 0x000fe20003f7d000 */
[----:B------:R-:W-:-:S05]  /*9000*/  FFMA.FTZ R10, R2, R0, -8 ;  /* 0xc1000000020a7423 */ /* 0x000fca0000010000 */
[----:B------:R-:W-:Y:S02]  /*9010*/  FSEL R10, R10, RZ, P3 ;  /* 0x000000ff0a0a7208 */ /* 0x000fe40001800000 */
[----:B------:R-:W-:Y:S02]  /*9020*/  ISETP.NE.AND P3, PT, R44, RZ, PT ;  /* 0x000000ff2c00720c */ /* 0x000fe40003f65270 */
[----:B------:R-:W-:Y:S01]  /*9030*/  FMNMX.FTZ R44, R103, R42, !PT ;  /* 0x0000002a672c7209 */ /* 0x000fe20007810000 */
[----:B------:R-:W-:-:S01]  /*9040*/  FFMA.FTZ R9, R2, R9, -R10 ;  /* 0x0000000902097223 */ /* 0x000fc2000001080a */
[--C-:B------:R-:W-:Y:S01]  /*9050*/  FFMA.FTZ R36, R2, R113, -R10.reuse ;  /* 0x0000007102247223 */ /* 0x100fe2000001080a */
[----:B------:R-:W-:Y:S01]  /*9060*/  FSEL R113, R30, -INF , P1 ;  /* 0xff8000001e717808 */ /* 0x000fe20000800000 */
        /* <DEDUP_REMOVED lines=8> */
[----:B------:R-:W-:Y:S01]  /*90f0*/  FSEL R117, R38, -INF , P5 ;  /* 0xff80000026757808 */ /* 0x000fe20002800000 */
[----:B------:R-:W-:-:S01]  /*9100*/  FFMA.FTZ R64, R2, R41, -R10 ;  /* 0x0000002902407223 */ /* 0x000fc2000001080a */
[----:B------:R-:W-:Y:S01]  /*9110*/  FMNMX.FTZ R44, R81, R44, !PT ;  /* 0x0000002c512c7209 */ /* 0x000fe20007810000 */
[----:B------:R0:W-:Y:S01]  /*9120*/  MUFU.EX2 R40, R115 ;  /* 0x0000007300287308 */ /* 0x0001e20000000800 */
[----:B------:R-:W-:Y:S01]  /*9130*/  FSEL R41, R39, -INF , P6 ;  /* 0xff80000027297808 */ /* 0x000fe20003000000 */
[C-C-:B------:R-:W-:Y:S01]  /*9140*/  FFMA.FTZ R119, R2.reuse, R119, -R10.reuse ;  /* 0x0000007702777223 */ /* 0x140fe2000001080a */
[----:B------:R-:W-:Y:S01]  /*9150*/  FMNMX.FTZ R46, R79, R44, !PT ;  /* 0x0000002c4f2e7209 */ /* 0x000fe20007810000 */
[C-C-:B------:R-:W-:Y:S01]  /*9160*/  FFMA.FTZ R14, R2.reuse, R15, -R10.reuse ;  /* 0x0000000f020e7223 */ /* 0x140fe2000001080a */
[----:B------:R-:W-:-:S01]  /*9170*/  FFMA.FTZ R15, R2, R93, -R10 ;  /* 0x0000005d020f7223 */ /* 0x000fc2000001080a */
[--C-:B------:R-:W-:Y:S01]  /*9180*/  FFMA.FTZ R20, R2, R107, -R10.reuse ;  /* 0x0000006b02147223 */ /* 0x100fe2000001080a */
[----:B------:R-:W-:Y:S01]  /*9190*/  FMNMX.FTZ R46, R85, R46, !PT ;  /* 0x0000002e552e7209 */ /* 0x000fe20007810000 */
[----:B------:R1:W-:Y:S01]  /*91a0*/  MUFU.EX2 R44, R119 ;  /* 0x00000077002c7308 */ /* 0x0003e20000000800 */
[----:B0-----:R-:W-:Y:S01]  /*91b0*/  FSEL R115, R34, -INF , P3 ;  /* 0xff80000022737808 */ /* 0x001fe20001800000 */
[C-C-:B------:R-:W-:Y:S01]  /*91c0*/  FFMA.FTZ R93, R2.reuse, R101, -R10.reuse ;  /* 0x00000065025d7223 */ /* 0x140fe2000001080a */
[----:B------:R-:W-:Y:S01]  /*91d0*/  FMNMX.FTZ R46, R83, R46, !PT ;  /* 0x0000002e532e7209 */ /* 0x000fe20007810000 */
[C-C-:B------:R-:W-:Y:S01]  /*91e0*/  FFMA.FTZ R73, R2.reuse, R73, -R10.reuse ;  /* 0x0000004902497223 */ /* 0x140fe2000001080a */
[----:B------:R-:W-:-:S01]  /*91f0*/  FFMA.FTZ R101, R2, R121, -R10 ;  /* 0x0000007902657223 */ /* 0x000fc2000001080a */
[C-C-:B------:R-:W-:Y:S01]  /*9200*/  FFMA.FTZ R123, R2.reuse, R123, -R10.reuse ;  /* 0x0000007b027b7223 */ /* 0x140fe2000001080a */
[----:B------:R-:W-:Y:S01]  /*9210*/  FMNMX.FTZ R46, R131, R46, !PT ;  /* 0x0000002e832e7209 */ /* 0x000fe20007810000 */
[C-C-:B------:R-:W-:Y:S01]  /*9220*/  FFMA.FTZ R107, R2.reuse, R125, -R10.reuse ;  /* 0x0000007d026b7223 */ /* 0x140fe2000001080a */
[----:B-1----:R-:W-:-:S01]  /*9230*/  FFMA.FTZ R119, R2, R8, -R10 ;  /* 0x0000000802777223 */ /* 0x002fc2000001080a */
        /* <DEDUP_REMOVED lines=56> */
[----:B------:R-:W-:Y:S01]  /*95c0*/  FMNMX.FTZ R9, R41, R60, !PT ;  /* 0x0000003c29097209 */ /* 0x000fe20007810000 */
[----:B------:R-:W-:-:S02]  /*95d0*/  FFMA.FTZ R60, R2, R155, -R10 ;  /* 0x0000009b023c7223 */ /* 0x000fc4000001080a */
[----:B------:R-:W-:Y:S02]  /*95e0*/  MUFU.EX2 R73, R73 ;  /* 0x0000004900497308 */ /* 0x000fe40000000800 */
[----:B------:R-:W1:Y:S06]  /*95f0*/  SHFL.BFLY PT, R62, R9, 0x2, 0x1f ;  /* 0x0c401f00093e7f89 */ /* 0x000e6c00000e0000 */
[----:B------:R-:W2:Y:S01]  /*9600*/  MUFU.EX2 R97, R97 ;  /* 0x0000006100617308 */ /* 0x000ea20000000800 */
[----:B0-----:R-:W-:-:S04]  /*9610*/  F2FP.SATFINITE.E4M3.F32.PACK_AB_MERGE_C R154, R93, R36, RZ ;  /* 0x000000245d9a723e */ /* 0x001fc800048070ff */
[----:B------:R-:W-:-:S03]  /*9620*/  F2FP.SATFINITE.E4M3.F32.PACK_AB_MERGE_C R154, R89, R20, R154 ;  /* 0x00000014599a723e */ /* 0x000fc6000480709a */
[----:B------:R-:W-:Y:S08]  /*9630*/  MUFU.EX2 R101, R101 ;  /* 0x0000006500657308 */ /* 0x000ff00000000800 */
[----:B------:R-:W-:Y:S01]  /*9640*/  MUFU.EX2 R46, R123 ;  /* 0x0000007b002e7308 */ /* 0x000fe20000000800 */
[----:B--2---:R-:W-:Y:S02]  /*9650*/  F2FP.SATFINITE.E4M3.F32.PACK_AB_MERGE_C R148, R97, R42, RZ ;  /* 0x0000002a6194723e */ /* 0x004fe400048070ff */
[----:B-1----:R-:W-:-:S02]  /*9660*/  FMNMX.FTZ R62, R9, R62, !PT ;  /* 0x0000003e093e7209 */ /* 0x002fc40007810000 */
[----:B------:R-:W-:-:S03]  /*9670*/  F2FP.SATFINITE.E4M3.F32.PACK_AB_MERGE_C R148, R73, R40, R148 ;  /* 0x000000284994723e */ /* 0x000fc60004807094 */
[----:B------:R-:W0:Y:S01]  /*9680*/  SHFL.BFLY PT, R9, R62, 0x1, 0x1f ;  /* 0x0c201f003e097f89 */ /* 0x000e2200000e0000 */
[----:B------:R-:W1:Y:S08]  /*9690*/  MUFU.EX2 R107, R107 ;  /* 0x0000006b006b7308 */ /* 0x000e700000000800 */
[----:B------:R-:W-:Y:S08]  /*96a0*/  MUFU.EX2 R48, R127 ;  /* 0x0000007f00307308 */ /* 0x000ff00000000800 */
[----:B------:R-:W-:Y:S01]  /*96b0*/  MUFU.EX2 R57, R57 ;  /* 0x0000003900397308 */ /* 0x000fe20000000800 */
[----:B-1----:R-:W-:-:S04]  /*96c0*/  F2FP.SATFINITE.E4M3.F32.PACK_AB_MERGE_C R150, R107, R46, RZ ;  /* 0x0000002e6b96723e */ /* 0x002fc800048070ff */
[----:B------:R-:W-:Y:S02]  /*96d0*/  F2FP.SATFINITE.E4M3.F32.PACK_AB_MERGE_C R150, R101, R44, R150 ;  /* 0x0000002c6596723e */ /* 0x000fe40004807096 */
[----:B0-----:R-:W-:Y:S01]  /*96e0*/  FMNMX.FTZ R9, R62, R9, !PT ;  /* 0x000000093e097209 */ /* 0x001fe20007810000 */
[----:B------:R-:W-:Y:S03]  /*96f0*/  MUFU.EX2 R52, R129 ;  /* 0x0000008100347308 */ /* 0x000fe60000000800 */
[----:B------:R-:W-:Y:S01]  /*9700*/  FSETP.NEU.FTZ.AND P1, PT, R9, -INF , PT ;  /* 0xff8000000900780b */ /* 0x000fe20003f3d000 */
[----:B------:R-:W-:-:S04]  /*9710*/  FFMA.FTZ R62, R2, R9, -8 ;  /* 0xc1000000023e7423 */ /* 0x000fc80000010009 */
[----:B------:R-:W-:Y:S01]  /*9720*/  MUFU.EX2 R61, R61 ;  /* 0x0000003d003d7308 */ /* 0x000fe20000000800 */
[----:B------:R-:W-:Y:S02]  /*9730*/  FSEL R10, R62, RZ, P1 ;  /* 0x000000ff3e0a7208 */ /* 0x000fe40000800000 */
[----:B------:R-:W-:-:S03]  /*9740*/  ISETP.GE.AND P1, PT, R105, 0xa1, PT ;  /* 0x000000a16900780c */ /* 0x000fc60003f26270 */
        /* <DEDUP_REMOVED lines=18> */
[----:B------:R-:W-:Y:S01]  /*9870*/  @!P2 PRMT R71, RZ, 0x654, R3 ;  /* 0x00000654ff47a816 */ /* 0x000fe20000000003 */
[----:B------:R-:W-:-:S01]  /*9880*/  FFMA.FTZ R75, R2, R75, -R10 ;  /* 0x0000004b024b7223 */ /* 0x000fc2000001080a */
[----:B------:R-:W-:Y:S01]  /*9890*/  FFMA.FTZ R79, R2, R79, -R10 ;  /* 0x0000004f024f7223 */ /* 0x000fe2000001080a */
[----:B------:R-:W-:-:S01]  /*98a0*/  FADD.FTZ R88, R20, R87 ;  /* 0x0000005714587221 */ /* 0x000fc20000010000 */
[----:B------:R-:W1:Y:S01]  /*98b0*/  MUFU.EX2 R21, R21 ;  /* 0x0000001500157308 */ /* 0x000e620000000800 */
[----:B------:R2:W-:Y:S01]  /*98c0*/  @!P2 SYNCS.ARRIVE.TRANS64.RED.A1T0 RZ, [R71+URZ], RZ ;  /* 0x000000ff47ffa9a7 */ /* 0x0005e2000810043f */
[----:B------:R-:W-:-:S01]  /*98d0*/  FFMA.FTZ R77, R2, R83, -R10 ;  /* 0x00000053024d7223 */ /* 0x000fc2000001080a */
[C-C-:B------:R-:W-:Y:S01]  /*98e0*/  FFMA.FTZ R80, R2.reuse, R131, -R10.reuse ;  /* 0x0000008302507223 */ /* 0x140fe2000001080a */
        /* <DEDUP_REMOVED lines=12> */
[----:B------:R-:W2:Y:S01]  /*99b0*/  MUFU.EX2 R37, R37 ;  /* 0x0000002500257308 */ /* 0x000ea20000000800 */
[----:B-1----:R-:W-:-:S01]  /*99c0*/  FADD.FTZ R85, R21, R84 ;  /* 0x0000005415557221 */ /* 0x002fc20000010000 */
[C-C-:B------:R-:W-:Y:S01]  /*99d0*/  FFMA.FTZ R113, R2.reuse, R113, -R10.reuse ;  /* 0x0000007102717223 */ /* 0x140fe2000001080a */
[----:B------:R-:W-:-:S01]  /*99e0*/  FFMA.FTZ R31, R2, R31, -R10 ;  /* 0x0000001f021f7223 */ /* 0x000fc2000001080a */
[C-C-:B------:R-:W-:Y:S01]  /*99f0*/  FFMA.FTZ R115, R2.reuse, R115, -R10.reuse ;  /* 0x0000007302737223 */ /* 0x140fe2000001080a */
[----:B------:R-:W-:-:S01]  /*9a00*/  FFMA.FTZ R35, R2, R35, -R10 ;  /* 0x0000002302237223 */ /* 0x000fc2000001080a */
[----:B------:R-:W-:Y:S01]  /*9a10*/  FFMA.FTZ R117, R2, R117, -R10 ;  /* 0x0000007502757223 */ /* 0x000fe2000001080a */
[----:B------:R-:W-:Y:S01]  /*9a20*/  F2FP.SATFINITE.E4M3.F32.PACK_AB_MERGE_C R136, R61, R52, RZ ;  /* 0x000000343d88723e */ /* 0x000fe200048070ff */
[----:B------:R-:W0:Y:S01]  /*9a30*/  MUFU.EX2 R66, R66 ;  /* 0x0000004200427308 */ /* 0x000e220000000800 */
[----:B---3--:R-:W-:-:S01]  /*9a40*/  FADD.FTZ R84, R64, R85 ;  /* 0x0000005540547221 */ /* 0x008fc20000010000 */
[----:B------:R-:W-:Y:S01]  /*9a50*/  FADD.FTZ R85, R89, R88 ;  /* 0x0000005859557221 */ /* 0x000fe20000010000 */
[----:B------:R-:W-:-:S02]  /*9a60*/  F2FP.SATFINITE.E4M3.F32.PACK_AB_MERGE_C R21, R64, R21, RZ ;  /* 0x000000154015723e */ /* 0x000fc400048070ff */
[----:B------:R-:W-:Y:S01]  /*9a70*/  F2FP.SATFINITE.E4M3.F32.PACK_AB_MERGE_C R136, R57, R48, R136 ;  /* 0x000000303988723e */ /* 0x000fe20004807088 */
[----:B------:R-:W-:-:S01]  /*9a80*/  FADD.FTZ R88, R36, R85 ;  /* 0x0000005524587221 */ /* 0x000fc20000010000 */
[----:B------:R-:W-:Y:S01]  /*9a90*/  FFMA.FTZ R85, R2, R50, -R10 ;  /* 0x0000003202557223 */ /* 0x000fe2000001080a */
[----:B------:R-:W1:Y:S01]  /*9aa0*/  MUFU.EX2 R68, R68 ;  /* 0x0000004400447308 */ /* 0x000e620000000800 */
[----:B--2---:R-:W-:-:S01]  /*9ab0*/  FADD.FTZ R71, R37, R84 ;  /* 0x0000005425477221 */ /* 0x004fc20000010000 */
[C-C-:B------:R-:W-:Y:S01]  /*9ac0*/  FFMA.FTZ R50, R2.reuse, R51, -R10.reuse ;  /* 0x0000003302327223 */ /* 0x140fe2000001080a */
[----:B------:R-:W-:-:S01]  /*9ad0*/  FFMA.FTZ R84, R2, R43, -R10 ;  /* 0x0000002b02547223 */ /* 0x000fc2000001080a */
[----:B------:R-:W-:Y:S01]  /*9ae0*/  FFMA.FTZ R43, R2, R153, -R10 ;  /* 0x00000099022b7223 */ /* 0x000fe2000001080a */
[----:B------:R-:W-:-:S03]  /*9af0*/  F2FP.SATFINITE.E4M3.F32.PACK_AB_MERGE_C R153, R62, R11, R21 ;  /* 0x0000000b3e99723e */ /* 0x000fc60004807015 */
[----:B------:R-:W2:Y:S01]  /*9b00*/  MUFU.EX2 R91, R91 ;  /* 0x0000005b005b7308 */ /* 0x000ea20000000800 */
[----:B0-----:R-:W-:-:S01]  /*9b10*/  FADD.FTZ R87, R66, R71 ;  /* 0x0000004742577221 */ /* 0x001fc20000010000 */
[----:B------:R-:W-:Y:S01]  /*9b20*/  FFMA.FTZ R71, R2, R47, -R10 ;  /* 0x0000002f02477223 */ /* 0x000fe2000001080a */
[----:B------:R-:W-:-:S04]  /*9b30*/  FADD.FTZ R47, R93, R88 ;  /* 0x000000585d2f7221 */ /* 0x000fc80000010000 */
[----:B------:R-:W-:Y:S01]  /*9b40*/  FADD.FTZ R88, R40, R47 ;  /* 0x0000002f28587221 */ /* 0x000fe20000010000 */
[----:B------:R-:W0:Y:S01]  /*9b50*/  MUFU.EX2 R70, R70 ;  /* 0x0000004600467308 */ /* 0x000e220000000800 */
[----:B-1----:R-:W-:-:S01]  /*9b60*/  FADD.FTZ R90, R68, R87 ;  /* 0x00000057445a7221 */ /* 0x002fc20000010000 */
[----:B------:R-:W-:-:S06]  /*9b70*/  FFMA.FTZ R47, R2, R26, -R10 ;  /* 0x0000001a022f7223 */ /* 0x000fcc000001080a */
[----:B------:R-:W1:Y:S01]  /*9b80*/  MUFU.EX2 R75, R75 ;  /* 0x0000004b004b7308 */ /* 0x000e620000000800 */
[----:B--2---:R-:W-:-:S01]  /*9b90*/  FADD.FTZ R51, R91, R90 ;  /* 0x0000005a5b337221 */ /* 0x004fc20000010000 */
[----:B------:R-:W-:-:S04]  /*9ba0*/  F2FP.SATFINITE.E4M3.F32.PACK_AB_MERGE_C R68, R91, R68, RZ ;  /* 0x000000445b44723e */ /* 0x000fc800048070ff */
[----:B------:R-:W-:Y:S02]  /*9bb0*/  F2FP.SATFINITE.E4M3.F32.PACK_AB_MERGE_C R155, R66, R37, R68 ;  /* 0x00000025429b723e */ /* 0x000fe40004807044 */
[----:B------:R-:W2:Y:S01]  /*9bc0*/  MUFU.EX2 R72, R72 ;  /* 0x0000004800487308 */ /* 0x000ea20000000800 */
[----:B0-----:R-:W-:-:S01]  /*9bd0*/  FADD.FTZ R90, R70, R51 ;  /* 0x00000033465a7221 */ /* 0x001fc20000010000 */
[----:B------:R-:W-:-:S04]  /*9be0*/  FADD.FTZ R51, R73, R88 ;  /* 0x0000005849337221 */ /* 0x000fc80000010000 */
[----:B------:R-:W-:Y:S01]  /*9bf0*/  FADD.FTZ R88, R42, R51 ;  /* 0x000000332a587221 */ /* 0x000fe20000010000 */
[----:B------:R-:W-:-:S01]  /*9c00*/  FFMA.FTZ R51, R2, R27, -R10 ;  /* 0x0000001b02337223 */ /* 0x000fc2000001080a */
[----:B------:R-:W0:Y:S01]  /*9c10*/  MUFU.EX2 R79, R79 ;  /* 0x0000004f004f7308 */ /* 0x000e220000000800 */
[----:B-1----:R-:W-:-:S01]  /*9c20*/  FADD.FTZ R87, R75, R90 ;  /* 0x0000005a4b577221 */ /* 0x002fc20000010000 */
[----:B------:R-:W-:-:S06]  /*9c30*/  FFMA.FTZ R10, R2, R41, -R10 ;  /* 0x00000029020a7223 */ /* 0x000fcc000001080a */
[----:B------:R-:W1:Y:S01]  /*9c40*/  MUFU.EX2 R74, R74 ;  /* 0x0000004a004a7308 */ /* 0x000e620000000800 */
[----:B--2---:R-:W-:-:S01]  /*9c50*/  FADD.FTZ R90, R72, R87 ;  /* 0x00000057485a7221 */ /* 0x004fc20000010000 */
[----:B------:R-:W-:-:S04]  /*9c60*/  FADD.FTZ R87, R97, R88 ;  /* 0x0000005861577221 */ /* 0x000fc80000010000 */
[----:B------:R-:W-:Y:S02]  /*9c70*/  FADD.FTZ R88, R44, R87 ;  /* 0x000000572c587221 */ /* 0x000fe40000010000 */
[----:B------:R-:W2:Y:S01]  /*9c80*/  MUFU.EX2 R77, R77 ;  /* 0x0000004d004d7308 */ /* 0x000ea20000000800 */
[----:B0-----:R-:W-:-:S01]  /*9c90*/  FADD.FTZ R95, R79, R90 ;  /* 0x0000005a4f5f7221 */ /* 0x001fc20000010000 */
[----:B------:R-:W-:-:S06]  /*9ca0*/  F2FP.SATFINITE.E4M3.F32.PACK_AB_MERGE_C R72, R79, R72, RZ ;  /* 0x000000484f48723e */ /* 0x000fcc00048070ff */
[----:B------:R-:W0:Y:S01]  /*9cb0*/  MUFU.EX2 R80, R80 ;  /* 0x0000005000507308 */ /* 0x000e220000000800 */
[----:B-1----:R-:W-:-:S07]  /*9cc0*/  FADD.FTZ R90, R74, R95 ;  /* 0x0000005f4a5a7221 */ /* 0x002fce0000010000 */
[----:B------:R-:W1:Y:S01]  /*9cd0*/  MUFU.EX2 R81, R81 ;  /* 0x0000005100517308 */ /* 0x000e620000000800 */
[----:B--2---:R-:W-:-:S07]  /*9ce0*/  FADD.FTZ R87, R77, R90 ;  /* 0x0000005a4d577221 */ /* 0x004fce0000010000 */
[----:B------:R-:W2:Y:S01]  /*9cf0*/  MUFU.EX2 R76, R76 ;  /* 0x0000004c004c7308 */ /* 0x000ea20000000800 */
[----:B0-----:R-:W-:-:S07]  /*9d00*/  FADD.FTZ R90, R80, R87 ;  /* 0x00000057505a7221 */ /* 0x001fce0000010000 */
[----:B------:R0:W-:Y:S01]  /*9d10*/  MUFU.EX2 R26, R71 ;  /* 0x00000047001a7308 */ /* 0x0001e20000000800 */
[----:B-1----:R-:W-:-:S01]  /*9d20*/  FADD.FTZ R41, R81, R90 ;  /* 0x0000005a51297221 */ /* 0x002fc20000010000 */
[----:B------:R-:W-:-:S04]  /*9d30*/  F2FP.SATFINITE.E4M3.F32.PACK_AB_MERGE_C R80, R81, R80, RZ ;  /* 0x000000505150723e */ /* 0x000fc800048070ff */
[----:B------:R-:W-:Y:S02]  /*9d40*/  F2FP.SATFINITE.E4M3.F32.PACK_AB_MERGE_C R151, R77, R74, R80 ;  /* 0x0000004a4d97723e */ /* 0x000fe40004807050 */
        /* <DEDUP_REMOVED lines=13> */
[----:B------:R-:W-:-:S06]  /*9e20*/  FADD.FTZ R61, R61, R14 ;  /* 0x0000000e3d3d7221 */ /* 0x000fcc0000010000 */
[----:B------:R-:W0:Y:S01]  /*9e30*/  MUFU.EX2 R63, R63 ;  /* 0x0000003f003f7308 */ /* 0x000e220000000800 */
[----:B--2---:R-:W-:-:S01]  /*9e40*/  FADD.FTZ R36, R83, R36 ;  /* 0x0000002453247221 */ /* 0x004fc20000010000 */
[----:B------:R-:W-:-:S06]  /*9e50*/  F2FP.SATFINITE.E4M3.F32.PACK_AB_MERGE_C R82, R83, R82, RZ ;  /* 0x000000525352723e */ /* 0x000fcc00048070ff */
[----:B------:R-:W2:Y:S01]  /*9e60*/  MUFU.EX2 R65, R65 ;  /* 0x0000004100417308 */ /* 0x000ea20000000800 */
[----:B-1----:R-:W-:-:S07]  /*9e70*/  FADD.FTZ R14, R56, R61 ;  /* 0x0000003d380e7221 */ /* 0x002fce0000010000 */
[----:B------:R-:W1:Y:S01]  /*9e80*/  MUFU.EX2 R78, R78 ;  /* 0x0000004e004e7308 */ /* 0x000e620000000800 */
[----:B0-----:R-:W-:-:S07]  /*9e90*/  FADD.FTZ R15, R63, R36 ;  /* 0x000000243f0f7221 */ /* 0x001fce0000010000 */
[----:B------:R0:W3:Y:S01]  /*9ea0*/  MUFU.EX2 R58, R137 ;  /* 0x00000089003a7308 */ /* 0x0000e20000000800 */
[----:B--2---:R-:W-:-:S07]  /*9eb0*/  FADD.FTZ R41, R65, R14 ;  /* 0x0000000e41297221 */ /* 0x004fce0000010000 */
[----:B------:R-:W2:Y:S01]  /*9ec0*/  MUFU.EX2 R67, R67 ;  /* 0x0000004300437308 */ /* 0x000ea20000000800 */
[----:B-1----:R-:W-:-:S01]  /*9ed0*/  FADD.FTZ R14, R78, R15 ;  /* 0x0000000f4e0e7221 */ /* 0x002fc20000010000 */
[----:B0-----:R-:W-:-:S06]  /*9ee0*/  F2FP.SATFINITE.E4M3.F32.PACK_AB_MERGE_C R137, R59, R76, R82 ;  /* 0x0000004c3b89723e */ /* 0x001fcc0004807052 */
[----:B------:R-:W0:Y:S01]  /*9ef0*/  MUFU.EX2 R69, R69 ;  /* 0x0000004500457308 */ /* 0x000e220000000800 */
[----:B---3--:R-:W-:-:S07]  /*9f00*/  FADD.FTZ R36, R58, R41 ;  /* 0x000000293a247221 */ /* 0x008fce0000010000 */
[----:B------:R-:W1:Y:S01]  /*9f10*/  MUFU.EX2 R86, R86 ;  /* 0x0000005600567308 */ /* 0x000e620000000800 */
[----:B--2---:R-:W-:-:S07]  /*9f20*/  FADD.FTZ R13, R67, R14 ;  /* 0x0000000e430d7221 */ /* 0x004fce0000010000 */
[----:B------:R-:W2:Y:S01]  /*9f30*/  MUFU.EX2 R30, R30 ;  /* 0x0000001e001e7308 */ /* 0x000ea20000000800 */
[C---:B0-----:R-:W-:Y:S01]  /*9f40*/  F2FP.SATFINITE.E4M3.F32.PACK_AB_MERGE_C R138, R69.reuse, R58, RZ ;  /* 0x0000003a458a723e */ /* 0x041fe200048070ff */
[----:B------:R-:W-:-:S03]  /*9f50*/  FADD.FTZ R69, R69, R36 ;  /* 0x0000002445457221 */ /* 0x000fc60000010000 */
[----:B------:R-:W-:-:S03]  /*9f60*/  F2FP.SATFINITE.E4M3.F32.PACK_AB_MERGE_C R138, R65, R56, R138 ;  /* 0x00000038418a723e */ /* 0x000fc6000480708a */
[----:B------:R0:W3:Y:S01]  /*9f70*/  MUFU.EX2 R3, R149 ;  /* 0x0000009500037308 */ /* 0x0000e20000000800 */
[C---:B-1----:R-:W-:Y:S01]  /*9f80*/  F2FP.SATFINITE.E4M3.F32.PACK_AB_MERGE_C R67, R86.reuse, R67, RZ ;  /* 0x000000435643723e */ /* 0x042fe200048070ff */
[----:B------:R-:W-:-:S03]  /*9f90*/  FADD.FTZ R86, R86, R13 ;  /* 0x0000000d56567221 */ /* 0x000fc60000010000 */
[----:B------:R-:W-:-:S03]  /*9fa0*/  F2FP.SATFINITE.E4M3.F32.PACK_AB_MERGE_C R139, R78, R63, R67 ;  /* 0x0000003f4e8b723e */ /* 0x000fc60004807043 */
[----:B------:R-:W1:Y:S01]  /*9fb0*/  MUFU.EX2 R84, R84 ;  /* 0x0000005400547308 */ /* 0x000e620000000800 */
[----:B--2---:R-:W-:-:S01]  /*9fc0*/  FADD.FTZ R14, R30, R69 ;  /* 0x000000451e0e7221 */ /* 0x004fc20000010000 */
[----:B0-----:R-:W-:-:S03]  /*9fd0*/  F2FP.SATFINITE.E4M3.F32.PACK_AB_MERGE_C R149, R75, R70, R72 ;  /* 0x000000464b95723e */ /* 0x001fc60004807048 */
[----:B------:R-:W-:-:S03]  /*9fe0*/  FADD.FTZ R15, R39, R14 ;  /* 0x0000000e270f7221 */ /* 0x000fc60000010000 */
[----:B------:R-:W0:Y:S01]  /*9ff0*/  MUFU.EX2 R34, R34 ;  /* 0x0000002200227308 */ /* 0x000e220000000800 */
[----:B---3--:R-:W-:-:S07]  /*a000*/  FADD.FTZ R13, R3, R86 ;  /* 0x00000056030d7221 */ /* 0x008fce0000010000 */
        /* <DEDUP_REMOVED lines=32> */
[----:B------:R-:W-:-:S03]  /*a210*/  IMAD.MOV.U32 R55, RZ, RZ, RZ ;  /* 0x000000ffff377224 */ /* 0x000fc600078e00ff */
[----:B------:R-:W-:Y:S01]  /*a220*/  F2FP.SATFINITE.E4M3.F32.PACK_AB_MERGE_C R143, R50, R27, R54 ;  /* 0x0000001b328f723e */ /* 0x000fe20004807036 */
[----:B------:R-:W-:Y:S01]  /*a230*/  IMAD.MOV.U32 R54, RZ, RZ, R55 ;  /* 0x000000ffff367224 */ /* 0x000fe200078e0037 */
[----:B------:R-:W0:Y:S01]  /*a240*/  MUFU.EX2 R25, R25 ;  /* 0x0000001900197308 */ /* 0x000e220000000800 */
[----:B-1----:R-:W-:-:S01]  /*a250*/  FADD.FTZ R30, R24, R53 ;  /* 0x00000035181e7221 */ /* 0x002fc20000010000 */
[--C-:B------:R-:W-:Y:S01]  /*a260*/  IMAD.MOV.U32 R53, RZ, RZ, R55.reuse ;  /* 0x000000ffff357224 */ /* 0x100fe200078e0037 */
[----:B------:R-:W-:Y:S01]  /*a270*/  MOV R42, R55 ;  /* 0x00000037002a7202 */ /* 0x000fe20000000f00 */
[--C-:B------:R-:W-:Y:S02]  /*a280*/  IMAD.MOV.U32 R52, RZ, RZ, R55.reuse ;  /* 0x000000ffff347224 */ /* 0x100fe400078e0037 */
[----:B------:R-:W-:Y:S02]  /*a290*/  IMAD.MOV.U32 R50, RZ, RZ, R55 ;  /* 0x000000ffff327224 */ /* 0x000fe400078e0037 */
[----:B------:R1:W3:Y:S01]  /*a2a0*/  MUFU.EX2 R12, R51 ;  /* 0x00000033000c7308 */ /* 0x0002e20000000800 */
[----:B--2---:R-:W-:-:S01]  /*a2b0*/  FADD.FTZ R11, R47, R26 ;  /* 0x0000001a2f0b7221 */ /* 0x004fc20000010000 */
[----:B------:R-:W-:-:S02]  /*a2c0*/  IMAD.MOV.U32 R49, RZ, RZ, R55 ;  /* 0x000000ffff317224 */ /* 0x000fc400078e0037 */
[--C-:B------:R-:W-:Y:S02]  /*a2d0*/  IMAD.MOV.U32 R48, RZ, RZ, R55.reuse ;  /* 0x000000ffff307224 */ /* 0x100fe400078e0037 */
[----:B------:R-:W-:Y:S02]  /*a2e0*/  IMAD.MOV.U32 R46, RZ, RZ, R55 ;  /* 0x000000ffff2e7224 */ /* 0x000fe400078e0037 */
[----:B------:R-:W2:Y:S01]  /*a2f0*/  MUFU.EX2 R28, R28 ;  /* 0x0000001c001c7308 */ /* 0x000ea20000000800 */
[----:B0-----:R-:W-:-:S01]  /*a300*/  FADD.FTZ R13, R25, R30 ;  /* 0x0000001e190d7221 */ /* 0x001fc20000010000 */
[--C-:B-1----:R-:W-:Y:S02]  /*a310*/  IMAD.MOV.U32 R51, RZ, RZ, R55.reuse ;  /* 0x000000ffff337224 */ /* 0x102fe400078e0037 */
[--C-:B------:R-:W-:Y:S02]  /*a320*/  IMAD.MOV.U32 R45, RZ, RZ, R55.reuse ;  /* 0x000000ffff2d7224 */ /* 0x100fe400078e0037 */
[----:B------:R-:W-:-:S02]  /*a330*/  IMAD.MOV.U32 R44, RZ, RZ, R55 ;  /* 0x000000ffff2c7224 */ /* 0x000fc400078e0037 */
[----:B------:R-:W0:Y:S01]  /*a340*/  MUFU.EX2 R113, R113 ;  /* 0x0000007100717308 */ /* 0x000e220000000800 */
[----:B---3--:R-:W-:-:S01]  /*a350*/  FADD.FTZ R26, R12, R11 ;  /* 0x0000000b0c1a7221 */ /* 0x008fc20000010000 */
        /* <DEDUP_REMOVED lines=8> */
[----:B------:R2:W3:Y:S01]  /*a3e0*/  MUFU.EX2 R14, R31 ;  /* 0x0000001f000e7308 */ /* 0x0004e20000000800 */
[----:B0-----:R-:W-:-:S01]  /*a3f0*/  FADD.FTZ R3, R113, R26 ;  /* 0x0000001a71037221 */ /* 0x001fc20000010000 */
[--C-:B------:R-:W-:Y:S02]  /*a400*/  IMAD.MOV.U32 R36, RZ, RZ, R55.reuse ;  /* 0x000000ffff247224 */ /* 0x100fe400078e0037 */
[--C-:B------:R-:W-:Y:S02]  /*a410*/  IMAD.MOV.U32 R34, RZ, RZ, R55.reuse ;  /* 0x000000ffff227224 */ /* 0x100fe400078e0037 */
[----:B------:R-:W-:-:S02]  /*a420*/  IMAD.MOV.U32 R27, RZ, RZ, R55 ;  /* 0x000000ffff1b7224 */ /* 0x000fc400078e0037 */
[----:B------:R-:W0:Y:S01]  /*a430*/  MUFU.EX2 R32, R32 ;  /* 0x0000002000207308 */ /* 0x000e220000000800 */
[C---:B-1----:R-:W-:Y:S01]  /*a440*/  F2FP.SATFINITE.E4M3.F32.PACK_AB_MERGE_C R28, R29.reuse, R28, RZ ;  /* 0x0000001c1d1c723e */ /* 0x042fe200048070ff */
[----:B------:R-:W-:Y:S01]  /*a450*/  FADD.FTZ R29, R29, R30 ;  /* 0x0000001e1d1d7221 */ /* 0x000fe20000010000 */
[--C-:B--2---:R-:W-:Y:S02]  /*a460*/  IMAD.MOV.U32 R31, RZ, RZ, R55.reuse ;  /* 0x000000ffff1f7224 */ /* 0x104fe400078e0037 */
[----:B------:R-:W-:Y:S01]  /*a470*/  F2FP.SATFINITE.E4M3.F32.PACK_AB_MERGE_C R144, R25, R24, R28 ;  /* 0x000000181990723e */ /* 0x000fe2000480701c */
[----:B------:R-:W-:Y:S02]  /*a480*/  IMAD.MOV.U32 R30, RZ, RZ, R55 ;  /* 0x000000ffff1e7224 */ /* 0x000fe400078e0037 */
[----:B------:R-:W1:Y:S01]  /*a490*/  MUFU.EX2 R115, R115 ;  /* 0x0000007300737308 */ /* 0x000e620000000800 */
[C---:B---3--:R-:W-:Y:S01]  /*a4a0*/  F2FP.SATFINITE.E4M3.F32.PACK_AB_MERGE_C R113, R14.reuse, R113, RZ ;  /* 0x000000710e71723e */ /* 0x048fe200048070ff */
[----:B------:R-:W-:Y:S01]  /*a4b0*/  FADD.FTZ R14, R14, R3 ;  /* 0x000000030e0e7221 */ /* 0x000fe20000010000 */
[----:B------:R-:W-:-:S02]  /*a4c0*/  IMAD.MOV.U32 R28, RZ, RZ, R55 ;  /* 0x000000ffff1c7224 */ /* 0x000fc400078e0037 */
[----:B------:R-:W-:Y:S01]  /*a4d0*/  F2FP.SATFINITE.E4M3.F32.PACK_AB_MERGE_C R145, R12, R47, R113 ;  /* 0x0000002f0c91723e */ /* 0x000fe20004807071 */
[----:B------:R-:W-:Y:S02]  /*a4e0*/  IMAD.MOV.U32 R47, RZ, RZ, R55 ;  /* 0x000000ffff2f7224 */ /* 0x000fe400078e0037 */
[----:B------:R-:W2:Y:S01]  /*a4f0*/  MUFU.EX2 R119, R119 ;  /* 0x0000007700777308 */ /* 0x000ea20000000800 */
[----:B0-----:R-:W-:-:S01]  /*a500*/  FADD.FTZ R24, R32, R29 ;  /* 0x0000001d20187221 */ /* 0x001fc20000010000 */
[--C-:B------:R-:W-:Y:S02]  /*a510*/  IMAD.MOV.U32 R29, RZ, RZ, R55.reuse ;  /* 0x000000ffff1d7224 */ /* 0x100fe400078e0037 */
[--C-:B------:R-:W-:Y:S02]  /*a520*/  IMAD.MOV.U32 R26, RZ, RZ, R55.reuse ;  /* 0x000000ffff1a7224 */ /* 0x100fe400078e0037 */
[----:B------:R-:W-:Y:S02]  /*a530*/  IMAD.MOV.U32 R25, RZ, RZ, R55 ;  /* 0x000000ffff197224 */ /* 0x000fe400078e0037 */
[----:B------:R0:W3:Y:S01]  /*a540*/  MUFU.EX2 R20, R35 ;  /* 0x0000002300147308 */ /* 0x0000e20000000800 */
[----:B-1----:R-:W-:-:S07]  /*a550*/  FADD.FTZ R3, R115, R14 ;  /* 0x0000000e73037221 */ /* 0x002fce0000010000 */
[----:B------:R-:W-:Y:S01]  /*a560*/  MUFU.EX2 R8, R8 ;  /* 0x0000000800087308 */ /* 0x000fe20000000800 */
[----:B--2---:R-:W-:-:S01]  /*a570*/  FADD.FTZ R11, R119, R24 ;  /* 0x00000018770b7221 */ /* 0x004fc20000010000 */
[--C-:B0-----:R-:W-:Y:S02]  /*a580*/  IMAD.MOV.U32 R35, RZ, RZ, R55.reuse ;  /* 0x000000ffff237224 */ /* 0x101fe400078e0037 */
[----:B------:R-:W-:-:S04]  /*a590*/  IMAD.MOV.U32 R24, RZ, RZ, R55 ;  /* 0x000000ffff187224 */ /* 0x000fc800078e0037 */
[----:B------:R-:W0:Y:S01]  /*a5a0*/  MUFU.EX2 R33, R33 ;  /* 0x0000002100217308 */ /* 0x000e220000000800 */
[----:B---3--:R-:W-:-:S07]  /*a5b0*/  FADD.FTZ R12, R20, R3 ;  /* 0x00000003140c7221 */ /* 0x008fce0000010000 */
[----:B------:R-:W-:Y:S08]  /*a5c0*/  MUFU.EX2 R117, R117 ;  /* 0x0000007500757308 */ /* 0x000ff00000000800 */
[----:B------:R-:W1:Y:S01]  /*a5d0*/  MUFU.EX2 R10, R10 ;  /* 0x0000000a000a7308 */ /* 0x000e620000000800 */
[----:B0-----:R-:W-:Y:S01]  /*a5e0*/  F2FP.SATFINITE.E4M3.F32.PACK_AB_MERGE_C R13, R33, R8, RZ ;  /* 0x00000008210d723e */ /* 0x001fe200048070ff */
[----:B------:R-:W-:-:S03]  /*a5f0*/  FADD.FTZ R8, R8, R11 ;  /* 0x0000000b08087221 */ /* 0x000fc60000010000 */
[----:B------:R-:W-:Y:S01]  /*a600*/  F2FP.SATFINITE.E4M3.F32.PACK_AB_MERGE_C R146, R119, R32, R13 ;  /* 0x000000207792723e */ /* 0x000fe2000480700d */
[----:B------:R-:W-:-:S01]  /*a610*/  FADD.FTZ R21, R33, R8 ;  /* 0x0000000821157221 */ /* 0x000fc20000010000 */
[--C-:B------:R-:W-:Y:S02]  /*a620*/  IMAD.MOV.U32 R33, RZ, RZ, R55.reuse ;  /* 0x000000ffff217224 */ /* 0x100fe400078e0037 */
[----:B------:R-:W-:Y:S01]  /*a630*/  IMAD.MOV.U32 R32, RZ, RZ, R55 ;  /* 0x000000ffff207224 */ /* 0x000fe200078e0037 */
[----:B-1----:R-:W-:Y:S01]  /*a640*/  F2FP.SATFINITE.E4M3.F32.PACK_AB_MERGE_C R3, R10, R117, RZ ;  /* 0x000000750a03723e */ /* 0x002fe200048070ff */
[----:B------:R-:W-:-:S03]  /*a650*/  FADD.FTZ R117, R117, R12 ;  /* 0x0000000c75757221 */ /* 0x000fc60000010000 */
[----:B------:R-:W-:Y:S01]  /*a660*/  F2FP.SATFINITE.E4M3.F32.PACK_AB_MERGE_C R147, R20, R115, R3 ;  /* 0x000000731493723e */ /* 0x000fe20004807003 */
[----:B------:R-:W-:-:S01]  /*a670*/  FADD.FTZ R20, R10, R117 ;  /* 0x000000750a147221 */ /* 0x000fc20000010000 */
[----:B------:R-:W-:Y:S06]  /*a680*/  @!P1 BRA `(.L_x_11131) ;  /* 0x0000002400849947 */ /* 0x000fec0003800000 */
[----:B------:R0:W5:Y:S01]  /*a690*/  LDL.LU R12, [R1+0xc] ;  /* 0x00000c00010c7983 */ /* 0x0001620000300800 */
[----:B------:R-:W-:Y:S01]  /*a6a0*/  VIADD R15, R104, 0xfffffffe ;  /* 0xfffffffe680f7836 */ /* 0x000fe20000000000 */
        /* <DEDUP_REMOVED lines=18> */
[----:B0-----:R-:W-:-:S07]  /*a7d0*/  CS2R R24, SRZ ;  /* 0x0000000000187805 */ /* 0x001fce000001ff00 */
.L_x_11143:
[----:B-----5:R-:W-:-:S04]  /*a7e0*/  ISETP.NE.AND P1, PT, R8, 0x1, PT ;  /* 0x000000010800780c */ /* 0x020fc80003f25270 */
[----:B------:R-:W-:-:S04]  /*a7f0*/  SEL R9, RZ, 0x1, P1 ;  /* 0x00000001ff097807 */ /* 0x000fc80000800000 */
[----:B-----5:R-:W-:-:S05]  /*a800*/  LOP3.LUT R11, R12, R9, RZ, 0x3c, !PT ;  /* 0x000000090c0b7212 */ /* 0x020fca00078e3cff */
[----:B0-----:R0:W-:Y:S01]  /*a810*/  STL [R1+0xc], R11 ;  /* 0x00000c0b01007387 */ /* 0x0011e20000100800 */
[----:B------:R-:W-:Y:S05]  /*a820*/  @!P0 BRA `(.L_x_11132) ;  /* 0x0000000000048947 */ /* 0x000fea0003800000 */
[----:B------:R-:W-:Y:S01]  /*a830*/  BPT.TRAP 0x1 ;  /* 0x000000040000795c */ /* 0x000fe20000300000 */
.L_x_11132:
[----:B------:R-:W-:Y:S01]  /*a840*/  VIADD R0, R8, 0x1 ;  /* 0x0000000108007836 */ /* 0x000fe20000000000 */
[----:B------:R-:W-:-:S04]  /*a850*/  SHF.L.U32 R14, R11, 0x1f, RZ ;  /* 0x0000001f0b0e7819 */ /* 0x000fc800000006ff */
[----:B------:R-:W-:-:S04]  /*a860*/  ISETP.NE.AND P1, PT, R0, 0x2, PT ;  /* 0x000000020000780c */ /* 0x000fc80003f25270 */
[----:B------:R-:W-:-:S05]  /*a870*/  SEL R9, R0, RZ, P1 ;  /* 0x000000ff00097207 */ /* 0x000fca0000800000 */
[----:B------:R1:W-:Y:S01]  /*a880*/  STL [R1+0x4], R9 ;  /* 0x0000040901007387 */ /* 0x0003e20000100800 */
[----:B0-----:R-:W-:-:S04]  /*a890*/  IMAD R11, R9, 0x8, R16 ;  /* 0x00000008090b7824 */ /* 0x001fc800078e0210 */
[----:B------:R1:W0:Y:S01]  /*a8a0*/  SYNCS.PHASECHK.TRANS64.TRYWAIT P1, [R11+URZ+0x13230], R14 ;  /* 0x0132300e0b0075a7 */ /* 0x000222000802017f */
[----:B------:R-:W-:Y:S05]  /*a8b0*/  @!P0 BRA `(.L_x_11133) ;  /* 0x0000000000048947 */ /* 0x000fea0003800000 */
[----:B------:R-:W-:Y:S01]  /*a8c0*/  BPT.TRAP 0x1 ;  /* 0x000000040000795c */ /* 0x000fe20000300000 */
.L_x_11133:
[----:B------:R-:W2:Y:S01]  /*a8d0*/  LDL R0, [R1+0x18] ;  /* 0x0000180001007983 */ /* 0x000ea20000100800 */
[----:B------:R-:W-:Y:S01]  /*a8e0*/  BSSY B1, `(.L_x_11134) ;  /* 0x0000007000017945 */ /* 0x000fe20003800000 */
[----:B--2---:R-:W-:-:S04]  /*a8f0*/  IMAD R0, R9, 0x280, R0 ;  /* 0x0000028009007824 */ /* 0x004fc800078e0200 */
[C---:B------:R-:W-:Y:S01]  /*a900*/  VIADD R58, R0.reuse, 0x80 ;  /* 0x00000080003a7836 */ /* 0x040fe20000000000 */
[----:B-1----:R-:W-:Y:S01]  /*a910*/  IADD3 R9, R0, 0x100, RZ ;  /* 0x0000010000097810 */ /* 0x002fe20007ffe0ff */
[----:B0-----:R-:W-:Y:S06]  /*a920*/  @P1 BRA `(.L_x_11135) ;  /* 0x0000000000081947 */ /* 0x001fec0003800000 */
[----:B------:R-:W0:Y:S02]  /*a930*/  SYNCS.PHASECHK.TRANS64.TRYWAIT P1, [R11+URZ+0x13230], R14 ;  /* 0x0132300e0b0075a7 */ /* 0x000e24000802017f */
[----:B0-----:R-:W-:Y:S05]  /*a940*/  @!P1 BRA `(.L_x_11136) ;  /* 0x000000ac003c9947 */ /* 0x001fea0003800000 */
.L_x_11135:
[----:B------:R-:W-:Y:S05]  /*a950*/  BSYNC B1 ;  /* 0x0000000000017941 */ /* 0x000fea0003800000 */
.L_x_11134:
[----:B------:R-:W-:Y:S01]  /*a960*/  IMAD.MOV.U32 R56, RZ, RZ, R0 ;  /* 0x000000ffff387224 */ /* 0x000fe200078e0000 */
[----:B------:R-:W-:Y:S01]  /*a970*/  R2UR UR4, R4 ;  /* 0x00000000040472ca */ /* 0x000fe200000e0000 */
[----:B------:R-:W-:Y:S01]  /*a980*/  IMAD.MOV.U32 R57, RZ, RZ, -0x7fffffe0 ;  /* 0x80000020ff397424 */ /* 0x000fe200078e00ff */
[----:B------:R-:W-:Y:S01]  /*a990*/  R2UR UR5, R5 ;  /* 0x00000000050572ca */ /* 0x000fe200000e0000 */
[----:B------:R-:W-:Y:S01]  /*a9a0*/  WARPGROUP.ARRIVE ;  /* 0x00000000000079c5 */ /* 0x000fe20000000000 */
[----:B------:R-:W-:Y:S01]  /*a9b0*/  R2UR UR6, R56 ;  /* 0x00000000380672ca */ /* 0x000fe200000e0000 */
[----:B------:R-:W-:Y:S01]  /*a9c0*/  IMAD.MOV.U32 R59, RZ, RZ, -0x7fffffe0 ;  /* 0x80000020ff3b7424 */ /* 0x000fe200078e00ff */
[----:B------:R-:W-:Y:S01]  /*a9d0*/  R2UR UR7, R57 ;  /* 0x00000000390772ca */ /* 0x000fe200000e0000 */
[----:B------:R-:W-:Y:S01]  /*a9e0*/  IMAD.MOV.U32 R56, RZ, RZ, R9 ;  /* 0x000000ffff387224 */ /* 0x000fe200078e0009 */
[----:B------:R-:W-:Y:S01]  /*a9f0*/  R2UR UR10, R58 ;  /* 0x000000003a0a72ca */ /* 0x000fe200000e0000 */
[C---:B------:R-:W-:Y:S01]  /*aa00*/  VIADD R58, R0.reuse, 0x180 ;  /* 0x00000180003a7836 */ /* 0x040fe20000000000 */
[----:B------:R-:W-:Y:S01]  /*aa10*/  R2UR UR11, R59 ;  /* 0x000000003b0b72ca */ /* 0x000fe200000e0000 */
[----:B------:R-:W-:Y:S01]  /*aa20*/  VIADD R60, R0, 0x182 ;  /* 0x00000182003c7836 */ /* 0x000fe20000000000 */
[----:B------:R-:W-:Y:S01]  /*aa30*/  R2UR UR8, R4 ;  /* 0x00000000040872ca */ /* 0x000fe200000e0000 */
[----:B------:R-:W-:Y:S01]  /*aa40*/  IMAD.MOV.U32 R61, RZ, RZ, -0x7fffffe0 ;  /* 0x80000020ff3d7424 */ /* 0x000fe200078e00ff */
[----:B------:R-:W-:-:S02]  /*aa50*/  R2UR UR9, R5 ;  /* 0x00000000050972ca */ /* 0x000fc400000e0000 */
[----:B------:R-:W-:Y:S01]  /*aa60*/  R2UR UR14, R56 ;  /* 0x00000000380e72ca */ /* 0x000fe200000e0000 */
[----:B------:R-:W-:Y:S01]  /*aa70*/  VIADD R56, R0, 0x200 ;  /* 0x0000020000387836 */ /* 0x000fe20000000000 */
[----:B------:R-:W-:Y:S01]  /*aa80*/  R2UR UR15, R57 ;  /* 0x00000000390f72ca */ /* 0x000fe200000e0000 */
[----:B------:R-:W-:Y:S01]  /*aa90*/  QGMMA.64x32x32.F32.E4M3.E4M3 R120, gdesc[UR4], RZ, !UPT, gsb0 ;  /* 0x00600000047879f3 */ /* 0x000fe2000c0008ff */
[----:B------:R-:W-:Y:S02]  /*aaa0*/  R2UR UR12, R4 ;  /* 0x00000000040c72ca */ /* 0x000fe400000e0000 */
[----:B------:R-:W-:Y:S02]  /*aab0*/  R2UR UR13, R5 ;  /* 0x00000000050d72ca */ /* 0x000fe400000e0000 */
[----:B------:R-:W-:Y:S01]  /*aac0*/  R2UR UR18, R58 ;  /* 0x000000003a1272ca */ /* 0x000fe200000e0000 */
[----:B------:R-:W-:Y:S01]  /*aad0*/  VIADD R58, R0, 0x2 ;  /* 0x00000002003a7836 */ /* 0x000fe20000000000 */
[----:B------:R-:W-:-:S02]  /*aae0*/  R2UR UR19, R59 ;  /* 0x000000003b1372ca */ /* 0x000fc400000e0000 */
[----:B------:R-:W-:Y:S02]  /*aaf0*/  R2UR UR16, R4 ;  /* 0x00000000041072ca */ /* 0x000fe400000e0000 */
[----:B------:R-:W-:Y:S02]  /*ab00*/  R2UR UR17, R5 ;  /* 0x00000000051172ca */ /* 0x000fe400000e0000 */
[----:B------:R-:W-:Y:S01]  /*ab10*/  R2UR UR22, R56 ;  /* 0x00000000381672ca */ /* 0x000fe200000e0000 */
[----:B------:R-:W-:Y:S01]  /*ab20*/  VIADD R56, R0, 0x82 ;  /* 0x0000008200387836 */ /* 0x000fe20000000000 */
[----:B------:R-:W-:Y:S01]  /*ab30*/  R2UR UR23, R57 ;  /* 0x00000000391772ca */ /* 0x000fe200000e0000 */
[----:B------:R-:W-:Y:S01]  /*ab40*/  IMAD.MOV.U32 R57, RZ, RZ, -0x7fffffe0 ;  /* 0x80000020ff397424 */ /* 0x000fe200078e00ff */
[----:B------:R-:W-:Y:S01]  /*ab50*/  R2UR UR26, R58 ;  /* 0x000000003a1a72ca */ /* 0x000fe200000e0000 */
[----:B------:R-:W-:Y:S01]  /*ab60*/  VIADD R58, R0, 0x102 ;  /* 0x00000102003a7836 */ /* 0x000fe20000000000 */
[----:B------:R-:W-:Y:S01]  /*ab70*/  R2UR UR27, R59 ;  /* 0x000000003b1b72ca */ /* 0x000fe200000e0000 */
[----:B------:R-:W-:Y:S01]  /*ab80*/  IMAD.MOV.U32 R59, RZ, RZ, -0x7fffffe0 ;  /* 0x80000020ff3b7424 */ /* 0x000fe200078e00ff */
[----:B------:R-:W-:-:S02]  /*ab90*/  R2UR UR20, R4 ;  /* 0x00000000041472ca */ /* 0x000fc400000e0000 */
[----:B------:R-:W-:Y:S02]  /*aba0*/  R2UR UR21, R5 ;  /* 0x00000000051572ca */ /* 0x000fe400000e0000 */
[----:B------:R-:W-:Y:S01]  /*abb0*/  R2UR UR6, R56 ;  /* 0x00000000380672ca */ /* 0x000fe200000e0000 */
[----:B------:R-:W-:Y:S01]  /*abc0*/  VIADD R56, R0, 0x202 ;  /* 0x0000020200387836 */ /* 0x000fe20000000000 */
[----:B------:R-:W-:Y:S01]  /*abd0*/  R2UR UR7, R57 ;  /* 0x00000000390772ca */ /* 0x000fe200000e0000 */
[----:B------:R-:W-:Y:S01]  /*abe0*/  IMAD.MOV.U32 R57, RZ, RZ, -0x7fffffe0 ;  /* 0x80000020ff397424 */ /* 0x000fe200078e00ff */
[C---:B------:R-:W-:Y:S02]  /*abf0*/  R2UR UR24, R6.reuse ;  /* 0x00000000061872ca */ /* 0x040fe400000e0000 */
[----:B------:R-:W-:Y:S02]  /*ac00*/  R2UR UR25, R7 ;  /* 0x00000000071972ca */ /* 0x000fe400000e0000 */
[----:B------:R-:W-:-:S02]  /*ac10*/  R2UR UR4, R6 ;  /* 0x00000000060472ca */ /* 0x000fc400000e0000 */
[----:B------:R-:W-:Y:S01]  /*ac20*/  R2UR UR5, R7 ;  /* 0x00000000070572ca */ /* 0x000fe200000e0000 */
[----:B------:R-:W-:Y:S02]  /*ac30*/  WARPGROUP.DEPBAR.LE gsb0, 0x0 ;  /* 0x00008000000079c5 */ /* 0x000fe40000010000 */
[----:B------:R-:W-:-:S06]  /*ac40*/  WARPGROUP.ARRIVE ;  /* 0x00000000000079c5 */ /* 0x000fcc0000000000 */
[----:B------:R-:W-:Y:S01]  /*ac50*/  QGMMA.64x32x32.F32.E4M3.E4M3 R104, gdesc[UR8], RZ, !UPT, gsb0 ;  /* 0x00600000086879f3 */ /* 0x000fe2000c0008ff */
[----:B------:R-:W-:Y:S02]  /*ac60*/  R2UR UR10, R58 ;  /* 0x000000003a0a72ca */ /* 0x000fe400000e0000 */
[----:B------:R-:W-:Y:S02]  /*ac70*/  R2UR UR11, R59 ;  /* 0x000000003b0b72ca */ /* 0x000fe400000e0000 */
[----:B------:R-:W-:Y:S02]  /*ac80*/  R2UR UR8, R6 ;  /* 0x00000000060872ca */ /* 0x000fe400000e0000 */
        /* <DEDUP_REMOVED lines=17> */
[----:B------:R-:W-:Y:S03]  /*ada0*/  QGMMA.64x32x32.F32.E4M3.E4M3 R56, gdesc[UR20], RZ, !UPT, gsb0 ;  /* 0x00600000143879f3 */ /* 0x000fe6000c0008ff */
        /* <DEDUP_REMOVED lines=16> */
[----:B------:R-:W-:Y:S05]  /*aeb0*/  @!P0 BRA `(.L_x_11137) ;  /* 0x0000000000048947 */ /* 0x000fea0003800000 */
[----:B------:R-:W-:Y:S01]  /*aec0*/  BPT.TRAP 0x1 ;  /* 0x000000040000795c */ /* 0x000fe20000300000 */
.L_x_11137:
[----:B------:R-:W-:Y:S01]  /*aed0*/  SHF.L.U32 R0, R12, 0x1f, RZ ;  /* 0x0000001f0c007819 */ /* 0x000fe200000006ff */
[----:B0-----:R-:W-:-:S04]  /*aee0*/  IMAD R14, R8, 0x8, R16 ;  /* 0x00000008080e7824 */ /* 0x001fc800078e0210 */
[----:B------:R0:W1:Y:S01]  /*aef0*/  SYNCS.PHASECHK.TRANS64.TRYWAIT P1, [R14+URZ+0x13250], R0 ;  /* 0x013250000e0075a7 */ /* 0x000062000802017f */
[----:B------:R-:W-:Y:S05]  /*af00*/  @!P0 BRA `(.L_x_11138) ;  /* 0x0000000000048947 */ /* 0x000fea0003800000 */
[----:B------:R-:W-:Y:S01]  /*af10*/  BPT.TRAP 0x1 ;  /* 0x000000040000795c */ /* 0x000fe20000300000 */
.L_x_11138:
[----:B------:R-:W-:Y:S04]  /*af20*/  BSSY B1, `(.L_x_11139) ;  /* 0x0000004000017945 */ /* 0x000fe80003800000 */
[----:B-1----:R-:W-:Y:S05]  /*af30*/  @P1 BRA `(.L_x_11140) ;  /* 0x0000000000081947 */ /* 0x002fea0003800000 */
[----:B------:R-:W1:Y:S02]  /*af40*/  SYNCS.PHASECHK.TRANS64.TRYWAIT P1, [R14+URZ+0x13250], R0 ;  /* 0x013250000e0075a7 */ /* 0x000e64000802017f */
[----:B-1----:R-:W-:Y:S05]  /*af50*/  @!P1 BRA `(.L_x_11141) ;  /* 0x000000a400cc9947 */ /* 0x002fea0003800000 */
.L_x_11140:
[----:B------:R-:W-:Y:S05]  /*af60*/  BSYNC B1 ;  /* 0x0000000000017941 */ /* 0x000fea0003800000 */
.L_x_11139:
[----:B01----:R-:W-:Y:S01]  /*af70*/  VIADD R0, R16, 0x1000 ;  /* 0x0000100010007836 */ /* 0x003fe20000000000 */
[----:B------:R-:W-:Y:S01]  /*af80*/  WARPGROUP.ARRIVE ;  /* 0x00000000000079c5 */ /* 0x000fe20000000000 */
[----:B------:R-:W-:Y:S02]  /*af90*/  IMAD.MOV.U32 R9, RZ, RZ, -0x3ffffff0 ;  /* 0xc0000010ff097424 */ /* 0x000fe400078e00ff */
[----:B------:R-:W-:Y:S01]  /*afa0*/  IMAD.MOV.U32 R13, RZ, RZ, -0x3ffffff0 ;  /* 0xc0000010ff0d7424 */ /* 0x000fe200078e00ff */
[----:B------:R-:W-:Y:S02]  /*afb0*/  SHF.R.U32.HI R0, RZ, 0x4, R0 ;  /* 0x00000004ff007819 */ /* 0x000fe40000011600 */
[----:B------:R-:W-:Y:S02]  /*afc0*/  R2UR UR7, R9 ;  /* 0x00000000090772ca */ /* 0x000fe400000e0000 */
[----:B------:R-:W-:-:S04]  /*afd0*/  LOP3.LUT R0, R0, 0x3fff, RZ, 0xc0, !PT ;  /* 0x00003fff00007812 */ /* 0x000fc800078ec0ff */
[----:B------:R-:W-:-:S05]  /*afe0*/  LOP3.LUT R0, R0, 0x10000, RZ, 0xfc, !PT ;  /* 0x0001000000007812 */ /* 0x000fca00078efcff */
[----:B------:R-:W-:Y:S01]  /*aff0*/  IMAD R8, R8, 0x280, R0 ;  /* 0x0000028008087824 */ /* 0x000fe200078e0200 */
[----:B------:R-:W-:-:S03]  /*b000*/  FMNMX.FTZ R0, R120, R10, !PT ;  /* 0x0000000a78007209 */ /* 0x000fc60007810000 */
[C---:B------:R-:W-:Y:S01]  /*b010*/  VIADD R12, R8.reuse, 0x80 ;  /* 0x00000080080c7836 */ /* 0x040fe20000000000 */
[----:B------:R-:W-:Y:S02]  /*b020*/  R2UR UR6, R8 ;  /* 0x00000000080672ca */ /* 0x000fe400000e0000 */
[----:B------:R-:W-:-:S11]  /*b030*/  FMNMX.FTZ R0, R121, R0, !PT ;  /* 0x0000000079007209 */ /* 0x000fd60007810000 */
[----:B------:R-:W-:Y:S01]  /*b040*/  QGMMA.64x64x32.F32.E4M3.E4M3 R24, R152, gdesc[UR4], R24, gsb0 ;  /* 0x00e0000498187df3 */ /* 0x000fe20008000818 */
[----:B------:R-:W-:Y:S01]  /*b050*/  R2UR UR6, R12 ;  /* 0x000000000c0672ca */ /* 0x000fe200000e0000 */
[----:B------:R-:W-:Y:S01]  /*b060*/  VIADD R12, R8, 0x100 ;  /* 0x00000100080c7836 */ /* 0x000fe20000000000 */
[----:B------:R-:W-:Y:S01]  /*b070*/  R2UR UR7, R13 ;  /* 0x000000000d0772ca */ /* 0x000fe200000e0000 */
[----:B------:R-:W-:Y:S01]  /*b080*/  IMAD.MOV.U32 R13, RZ, RZ, -0x3ffffff0 ;  /* 0xc0000010ff0d7424 */ /* 0x000fe200078e00ff */
[----:B------:R-:W-:Y:S02]  /*b090*/  WARPGROUP.DEPBAR.LE gsb0, 0x0 ;  /* 0x00008000000079c5 */ /* 0x000fe40000010000 */
[----:B------:R-:W-:-:S06]  /*b0a0*/  WARPGROUP.ARRIVE ;  /* 0x00000000000079c5 */ /* 0x000fcc0000000000 */
[----:B------:R-:W0:Y:S03]  /*b0b0*/  S2R R155, SR_TID.X ;  /* 0x00000000009b7919 */ /* 0x000e260000002100 */
[----:B------:R-:W-:Y:S01]  /*b0c0*/  QGMMA.64x64x32.F32.E4M3.E4M3 R24, R148, gdesc[UR4], R24, gsb0 ;  /* 0x00e0000494187df3 */ /* 0x000fe20008000818 */
[----:B------:R-:W-:Y:S02]  /*b0d0*/  R2UR UR6, R12 ;  /* 0x000000000c0672ca */ /* 0x000fe400000e0000 */
[----:B------:R-:W-:Y:S01]  /*b0e0*/  R2UR UR7, R13 ;  /* 0x000000000d0772ca */ /* 0x000fe200000e0000 */
[----:B------:R-:W-:Y:S01]  /*b0f0*/  IMAD.MOV.U32 R13, RZ, RZ, -0x3ffffff0 ;  /* 0xc0000010ff0d7424 */ /* 0x000fe200078e00ff */
[----:B0-----:R-:W-:-:S04]  /*b100*/  LOP3.LUT R155, R155, 0x7f, RZ, 0xc0, !PT ;  /* 0x0000007f9b9b7812 */ /* 0x001fc800078ec0ff */
[----:B------:R-:W-:-:S13]  /*b110*/  ISETP.NE.AND P1, PT, R155, RZ, PT ;  /* 0x000000ff9b00720c */ /* 0x000fda0003f25270 */
[----:B------:R-:W-:-:S05]  /*b120*/  @!P1 VIADD R11, R11, 0x13240 ;  /* 0x000132400b0b9836 */ /* 0x000fca0000000000 */
[----:B------:R-:W-:Y:S01]  /*b130*/  @!P1 PRMT R11, RZ, 0x654, R11 ;  /* 0x00000654ff0b9816 */ /* 0x000fe2000000000b */
[----:B------:R-:W-:Y:S02]  /*b140*/  WARPGROUP.DEPBAR.LE gsb0, 0x0 ;  /* 0x00008000000079c5 */ /* 0x000fe40000010000 */
[----:B------:R-:W-:-:S06]  /*b150*/  WARPGROUP.ARRIVE ;  /* 0x00000000000079c5 */ /* 0x000fcc0000000000 */
[----:B------:R-:W-:Y:S01]  /*b160*/  QGMMA.64x64x32.F32.E4M3.E4M3 R24, R136, gdesc[UR4], R24, gsb0 ;  /* 0x00e0000488187df3 */ /* 0x000fe20008000818 */
[----:B------:R-:W-:Y:S02]  /*b170*/  R2UR UR7, R13 ;  /* 0x000000000d0772ca */ /* 0x000fe400000e0000 */
[----:B------:R-:W-:Y:S02]  /*b180*/  WARPGROUP.DEPBAR.LE gsb0, 0x0 ;  /* 0x00008000000079c5 */ /* 0x000fe40000010000 */
[----:B------:R-:W-:Y:S01]  /*b190*/  FMNMX.FTZ R136, R124, R0, !PT ;  /* 0x000000007c887209 */ /* 0x000fe20007810000 */
[----:B------:R-:W-:Y:S01]  /*b1a0*/  WARPGROUP.ARRIVE ;  /* 0x00000000000079c5 */ /* 0x000fe20000000000 */
        /* <DEDUP_REMOVED lines=74> */
[----:B------:R-:W-:-:S03]  /*b650*/  FMNMX.FTZ R0, R67, R0, !PT ;  /* 0x0000000043007209 */ /* 0x000fc60007810000 */
[----:B------:R-:W0:Y:S01]  /*b660*/  SHFL.BFLY PT, R12, R136, 0x2, 0x1f ;  /* 0x0c401f00880c7f89 */ /* 0x000e2200000e0000 */
[----:B------:R-:W-:-:S04]  /*b670*/  FMNMX.FTZ R0, R70, R0, !PT ;  /* 0x0000000046007209 */ /* 0x000fc80007810000 */
[----:B------:R-:W-:-:S05]  /*b680*/  FMNMX.FTZ R0, R71, R0, !PT ;  /* 0x0000000047007209 */ /* 0x000fca0007810000 */
[----:B------:R-:W1:Y:S01]  /*b690*/  SHFL.BFLY PT, R9, R0, 0x2, 0x1f ;  /* 0x0c401f0000097f89 */ /* 0x000e6200000e0000 */
[----:B0-----:R-:W-:Y:S01]  /*b6a0*/  FMNMX.FTZ R136, R136, R12, !PT ;  /* 0x0000000c88887209 */ /* 0x001fe20007810000 */
[----:B------:R-:W-:-:S05]  /*b6b0*/  VIADD R12, R8, 0x180 ;  /* 0x00000180080c7836 */ /* 0x000fca0000000000 */
[----:B------:R-:W-:Y:S02]  /*b6c0*/  R2UR UR6, R12 ;  /* 0x000000000c0672ca */ /* 0x000fe400000e0000 */
[----:B-1----:R-:W-:Y:S02]  /*b6d0*/  FMNMX.FTZ R9, R0, R9, !PT ;  /* 0x0000000900097209 */ /* 0x002fe40007810000 */
[----:B------:R-:W0:Y:S04]  /*b6e0*/  SHFL.BFLY PT, R0, R136, 0x1, 0x1f ;  /* 0x0c201f0088007f89 */ /* 0x000e2800000e0000 */
[----:B------:R-:W1:Y:S05]  /*b6f0*/  SHFL.BFLY PT, R12, R9, 0x1, 0x1f ;  /* 0x0c201f00090c7f89 */ /* 0x000e6a00000e0000 */
[----:B------:R-:W-:Y:S01]  /*b700*/  QGMMA.64x64x32.F32.E4M3.E4M3 R24, R140, gdesc[UR4], R24, gsb0 ;  /* 0x00e000048c187df3 */ /* 0x000fe20008000818 */
[----:B0-----:R-:W-:-:S02]  /*b710*/  FMNMX.FTZ R0, R136, R0, !PT ;  /* 0x0000000088007209 */ /* 0x001fc40007810000 */
        /* <DEDUP_REMOVED lines=72> */
[----:B------:R-:W-:Y:S01]  /*bba0*/  FFMA.FTZ R98, R2, R98, -R69 ;  /* 0x0000006202627223 */ /* 0x000fe20000010845 */
[----:B------:R-:W-:-:S02]  /*bbb0*/  VIADD R56, R8, 0x200 ;  /* 0x0000020008387836 */ /* 0x000fc40000000000 */
[C-C-:B------:R-:W-:Y:S01]  /*bbc0*/  FFMA.FTZ R8, R2.reuse, R99, -R69.reuse ;  /* 0x0000006302087223 */ /* 0x140fe20000010845 */
[----:B------:R-:W-:Y:S01]  /*bbd0*/  MOV R57, 0xc0000010 ;  /* 0xc000001000397802 */ /* 0x000fe20000000f00 */
[C-C-:B------:R-:W-:Y:S01]  /*bbe0*/  FFMA.FTZ R74, R2.reuse, R74, -R69.reuse ;  /* 0x0000004a024a7223 */ /* 0x140fe20000010845 */
[----:B------:R-:W-:-:S01]  /*bbf0*/  FFMA.FTZ R75, R2, R75, -R69 ;  /* 0x0000004b024b7223 */ /* 0x000fc20000010845 */
[----:B------:R-:W0:Y:S01]  /*bc00*/  MUFU.EX2 R120, R120 ;  /* 0x0000007800787308 */ /* 0x000e220000000800 */
[----:B------:R-:W-:Y:S01]  /*bc10*/  R2UR UR6, R56 ;  /* 0x00000000380672ca */ /* 0x000fe200000e0000 */
[C-C-:B------:R-:W-:Y:S01]  /*bc20*/  FFMA.FTZ R56, R2.reuse, R102, -R69.reuse ;  /* 0x0000006602387223 */ /* 0x140fe20000010845 */
[----:B------:R-:W-:Y:S01]  /*bc30*/  R2UR UR7, R57 ;  /* 0x00000000390772ca */ /* 0x000fe200000e0000 */
[----:B------:R-:W-:Y:S01]  /*bc40*/  FFMA.FTZ R57, R2, R103, -R69 ;  /* 0x0000006702397223 */ /* 0x000fe20000010845 */
[----:B------:R-:W-:Y:S02]  /*bc50*/  WARPGROUP.DEPBAR.LE gsb0, 0x0 ;  /* 0x00008000000079c5 */ /* 0x000fe40000010000 */
[----:B------:R-:W-:Y:S01]  /*bc60*/  WARPGROUP.ARRIVE ;  /* 0x00000000000079c5 */ /* 0x000fe20000000000 */
        /* <DEDUP_REMOVED lines=10> */
[----:B------:R-:W-:Y:S01]  /*bd10*/  QGMMA.64x64x32.F32.E4M3.E4M3 R24, R144, gdesc[UR4], R24, gsb0 ;  /* 0x00e0000490187df3 */ /* 0x000fe20008000818 */
        /* <DEDUP_REMOVED lines=9> */
[----:B------:R-:W-:-:S04]  /*bdb0*/  FFMA.FTZ R69, R2, R71, -R69 ;  /* 0x0000004702457223 */ /* 0x000fc80000010845 */
        /* <DEDUP_REMOVED lines=149> */
[----:B0-----:R-:W-:-:S01]  /*c710*/  FADD.FTZ R20, R70, R20 ;  /* 0x0000001446147221 */ /* 0x001fc20000010000 */
[----:B---3--:R-:W-:-:S03]  /*c720*/  FADD.FTZ R21, R13, R21 ;  /* 0x000000150d157221 */ /* 0x008fc60000010000 */
[----:B-1----:R-:W-:Y:S01]  /*c730*/  FADD.FTZ R20, R69, R20 ;  /* 0x0000001445147221 */ /* 0x002fe20000010000 */
[----:B--2---:R-:W-:Y:S06]  /*c740*/  @!P0 BRA `(.L_x_11142) ;  /* 0x0000000000048947 */ /* 0x004fec0003800000 */
[----:B------:R-:W-:Y:S01]  /*c750*/  BPT.TRAP 0x1 ;  /* 0x000000040000795c */ /* 0x000fe20000300000 */
.L_x_11142:
[----:B------:R-:W2:Y:S01]  /*c760*/  LDL R11, [R1+0x1c] ;  /* 0x00001c00010b7983 */ /* 0x000ea20000100800 */
[----:B------:R-:W-:Y:S01]  /*c770*/  F2FP.SATFINITE.E4M3.F32.PACK_AB_MERGE_C R121, R124, R121, RZ ;  /* 0x000000797c79723e */ /* 0x000fe200048070ff */
[----:B------:R-:W-:Y:S01]  /*c780*/  VIADD R14, R14, 0x13260 ;  /* 0x000132600e0e7836 */ /* 0x000fe20000000000 */
[----:B------:R-:W-:Y:S01]  /*c790*/  F2FP.SATFINITE.E4M3.F32.PACK_AB_MERGE_C R57, R57, R56, RZ ;  /* 0x000000383939723e */ /* 0x000fe200048070ff */
[----:B------:R-:W-:Y:S01]  /*c7a0*/  FMUL.FTZ R24, R24, R10 ;  /* 0x0000000a18187220 */ /* 0x000fe20000410000 */
[----:B------:R-:W-:Y:S01]  /*c7b0*/  F2FP.SATFINITE.E4M3.F32.PACK_AB_MERGE_C R152, R120, R12, R121 ;  /* 0x0000000c7898723e */ /* 0x000fe20004807079 */
[----:B------:R-:W-:Y:S01]  /*c7c0*/  FMUL.FTZ R25, R25, R10 ;  /* 0x0000000a19197220 */ /* 0x000fe20000410000 */
[----:B------:R-:W-:Y:S01]  /*c7d0*/  F2FP.SATFINITE.E4M3.F32.PACK_AB_MERGE_C R139, R8, R98, R57 ;  /* 0x00000062088b723e */ /* 0x000fe20004807039 */
[----:B------:R0:W5:Y:S01]  /*c7e0*/  LDL R12, [R1+0xc] ;  /* 0x00000c00010c7983 */ /* 0x0001620000100800 */
[----:B------:R-:W-:Y:S01]  /*c7f0*/  ISETP.GT.AND P1, PT, R15, RZ, PT ;  /* 0x000000ff0f00720c */ /* 0x000fe20003f24270 */
[----:B------:R-:W-:Y:S01]  /*c800*/  FMUL.FTZ R28, R28, R10 ;  /* 0x0000000a1c1c7220 */ /* 0x000fe20000410000 */
[----:B------:R-:W-:Y:S01]  /*c810*/  F2FP.SATFINITE.E4M3.F32.PACK_AB_MERGE_C R92, R93, R92, RZ ;  /* 0x0000005c5d5c723e */ /* 0x000fe200048070ff */
[----:B------:R0:W5:Y:S01]  /*c820*/  LDL R8, [R1+0x4] ;  /* 0x0000040001087983 */ /* 0x0001620000100800 */
[----:B------:R-:W-:Y:S01]  /*c830*/  F2FP.SATFINITE.E4M3.F32.PACK_AB_MERGE_C R60, R61, R60, RZ ;  /* 0x0000003c3d3c723e */ /* 0x000fe200048070ff */
[----:B------:R-:W-:Y:S01]  /*c840*/  FMUL.FTZ R29, R29, R10 ;  /* 0x0000000a1d1d7220 */ /* 0x000fe20000410000 */
[----:B------:R-:W-:Y:S01]  /*c850*/  F2FP.SATFINITE.E4M3.F32.PACK_AB_MERGE_C R92, R89, R88, R92 ;  /* 0x00000058595c723e */ /* 0x000fe2000480705c */
        /* <DEDUP_REMOVED lines=65> */
[----:B--2---:R-:W-:-:S04]  /*cc70*/  PRMT R14, R11, 0x654, R14 ;  /* 0x000006540b0e7816 */ /* 0x004fc8000000000e */
[----:B------:R0:W-:Y:S01]  /*cc80*/  SYNCS.ARRIVE.TRANS64.RED.A1T0 RZ, [R14+URZ], RZ ;  /* 0x000000ff0eff79a7 */ /* 0x0001e2000810043f */
[----:B------:R-:W-:Y:S05]  /*cc90*/  @P1 BRA `(.L_x_11143) ;  /* 0xffffffd800d01947 */ /* 0x000fea000383ffff */
.L_x_11131:
[----:B------:R-:W-:Y:S05]  /*cca0*/  BSYNC B0 ;  /* 0x0000000000007941 */ /* 0x000fea0003800000 */
.L_x_11130:
[----:B------:R-:W-:Y:S06]  /*ccb0*/  BAR.ARV 0x8, 0x200 ;  /* 0x0208000000007b1d */ /* 0x000fec0000002000 */
[----:B------:R-:W-:Y:S05]  /*ccc0*/  @!P0 BRA `(.L_x_11144) ;  /* 0x0000000000048947 */ /* 0x000fea0003800000 */
[----:B------:R-:W-:Y:S01]  /*ccd0*/  BPT.TRAP 0x1 ;  /* 0x000000040000795c */ /* 0x000fe20000300000 */
.L_x_11144:
[----:B------:R-:W2:Y:S04]  /*cce0*/  LDL R3, [R1+0xc] ;  /* 0x00000c0001037983 */ /* 0x000ea80000100800 */
[----:B------:R-:W3:Y:S01]  /*ccf0*/  LDL R4, [R1+0x4] ;  /* 0x0000040001047983 */ /* 0x000ee20000100800 */
[----:B--2---:R-:W-:Y:S01]  /*cd00*/  SHF.L.U32 R3, R3, 0x1f, RZ ;  /* 0x0000001f03037819 */ /* 0x004fe200000006ff */
[----:B---3-5:R-:W-:-:S04]  /*cd10*/  IMAD R8, R4, 0x8, R16 ;  /* 0x0000000804087824 */ /* 0x028fc800078e0210 */
[----:B------:R1:W2:Y:S01]  /*cd20*/  SYNCS.PHASECHK.TRANS64.TRYWAIT P1, [R8+URZ+0x13250], R3 ;  /* 0x01325003080075a7 */ /* 0x0002a2000802017f */
[----:B------:R-:W-:Y:S05]  /*cd30*/  @!P0 BRA `(.L_x_11145) ;  /* 0x0000000000048947 */ /* 0x000fea0003800000 */
[----:B------:R-:W-:Y:S01]  /*cd40*/  BPT.TRAP 0x1 ;  /* 0x000000040000795c */ /* 0x000fe20000300000 */
.L_x_11145:
[----:B------:R-:W-:Y:S04]  /*cd50*/  BSSY B0, `(.L_x_11146) ;  /* 0x0000004000007945 */ /* 0x000fe80003800000 */
[----:B--2---:R-:W-:Y:S05]  /*cd60*/  @P1 BRA `(.L_x_11147) ;  /* 0x0000000000081947 */ /* 0x004fea0003800000 */
[----:B------:R-:W2:Y:S02]  /*cd70*/  SYNCS.PHASECHK.TRANS64.TRYWAIT P1, [R8+URZ+0x13250], R3 ;  /* 0x01325003080075a7 */ /* 0x000ea4000802017f */
[----:B--2---:R-:W-:Y:S05]  /*cd80*/  @!P1 BRA `(.L_x_11148) ;  /* 0x0000008800549947 */ /* 0x004fea0003800000 */
.L_x_11147:
[----:B------:R-:W-:Y:S05]  /*cd90*/  BSYNC B0 ;  /* 0x0000000000007941 */ /* 0x000fea0003800000 */
.L_x_11146:
[----:B------:R-:W3:Y:S04]  /*cda0*/  LDL R12, [R1+0x58] ;  /* 0x00005800010c7983 */ /* 0x000ee80000100800 */
[----:B0-----:R-:W1:Y:S01]  /*cdb0*/  LDL R14, [R1+0x3c] ;  /* 0x00003c00010e7983 */ /* 0x001e620000100800 */
[----:B------:R-:W-:-:S03]  /*cdc0*/  ULDC.64 UR4, c[0x0][0x9a0] ;  /* 0x0002680000047ab9 */ /* 0x000fc60000000a00 */
[----:B------:R-:W4:Y:S04]  /*cdd0*/  LDL.LU R13, [R1+0x28] ;  /* 0x00002800010d7983 */ /* 0x000f280000300800 */
[----:B------:R-:W5:Y:S01]  /*cde0*/  LDL R63, [R1+0x4] ;  /* 0x00000400013f7983 */ /* 0x000f620000100800 */
[----:B------:R-:W-:Y:S01]  /*cdf0*/  VIADD R16, R16, 0x1000 ;  /* 0x0000100010107836 */ /* 0x000fe20000000000 */
[----:B------:R-:W-:Y:S01]  /*ce00*/  ISETP.NE.U32.AND P1, PT, RZ, UR4, PT ;  /* 0x00000004ff007c0c */ /* 0x000fe2000bf25070 */
[----:B------:R-:W-:Y:S01]  /*ce10*/  IMAD.MOV.U32 R5, RZ, RZ, -0x3ffffff0 ;  /* 0xc0000010ff057424 */ /* 0x000fe200078e00ff */
[----:B------:R-:W-:Y:S02]  /*ce20*/  WARPGROUP.ARRIVE ;  /* 0x00000000000079c5 */ /* 0x000fe40000000000 */
[----:B------:R-:W-:-:S02]  /*ce30*/  SHF.R.U32.HI R16, RZ, 0x4, R16 ;  /* 0x00000004ff107819 */ /* 0x000fc40000011610 */
[----:B------:R-:W-:Y:S02]  /*ce40*/  R2UR UR7, R5 ;  /* 0x00000000050772ca */ /* 0x000fe400000e0000 */
[----:B------:R-:W-:Y:S02]  /*ce50*/  LOP3.LUT R16, R16, 0x3fff, RZ, 0xc0, !PT ;  /* 0x00003fff10107812 */ /* 0x000fe400078ec0ff */
[----:B------:R-:W-:Y:S02]  /*ce60*/  ISETP.NE.AND.EX P1, PT, RZ, UR5, PT, P1 ;  /* 0x00000005ff007c0c */ /* 0x000fe4000bf25310 */
[----:B------:R-:W-:-:S11]  /*ce70*/  LOP3.LUT R16, R16, 0x10000, RZ, 0xfc, !PT ;  /* 0x0001000010107812 */ /* 0x000fd600078efcff */
[----:B------:R-:W3:Y:S08]  /*ce80*/  @P1 LDC.64 R10, c[0x0][0x9c8] ;  /* 0x00027200ff0a1b82 */ /* 0x000ef00000000a00 */
[----:B------:R-:W0:Y:S01]  /*ce90*/  @P1 LDC.64 R6, c[0x0][0x9d0] ;  /* 0x00027400ff061b82 */ /* 0x000e220000000a00 */
[----:B---3--:R-:W-:-:S04]  /*cea0*/  @P1 IMAD R12, R12, R10, RZ ;  /* 0x0000000a0c0c1224 */ /* 0x008fc800078e02ff */
[C---:B-12---:R-:W-:Y:S02]  /*ceb0*/  @P1 IMAD R3, R14.reuse, R11, R12 ;  /* 0x0000000b0e031224 */ /* 0x046fe400078e020c */
[----:B------:R-:W-:Y:S01]  /*cec0*/  @P1 IMAD.WIDE.U32 R10, R14, R10, RZ ;  /* 0x0000000a0e0a1225 */ /* 0x000fe200078e00ff */
[----:B----4-:R-:W-:-:S03]  /*ced0*/  @P1 SHF.R.S32.HI R5, RZ, 0x1f, R13 ;  /* 0x0000001fff051819 */ /* 0x010fc6000001140d */
[----:B------:R-:W-:Y:S02]  /*cee0*/  @P1 IMAD.IADD R11, R11, 0x1, R3 ;  /* 0x000000010b0b1824 */ /* 0x000fe400078e0203 */
[----:B-----5:R-:W-:Y:S02]  /*cef0*/  IMAD R4, R63, 0x280, R16 ;  /* 0x000002803f047824 */ /* 0x020fe400078e0210 */
[----:B0-----:R-:W-:-:S03]  /*cf00*/  @P1 IMAD R12, R5, R6, RZ ;  /* 0x00000006050c1224 */ /* 0x001fc600078e02ff */
[----:B------:R-:W-:Y:S01]  /*cf10*/  R2UR UR6, R4 ;  /* 0x00000000040672ca */ /* 0x000fe200000e0000 */
[C---:B------:R-:W-:Y:S02]  /*cf20*/  @P1 IMAD R3, R13.reuse, R7, R12 ;  /* 0x000000070d031224 */ /* 0x040fe400078e020c */
[----:B------:R-:W-:-:S04]  /*cf30*/  @P1 IMAD.WIDE.U32 R6, R13, R6, R10 ;  /* 0x000000060d061225 */ /* 0x000fc800078e000a */
[----:B------:R-:W-:Y:S01]  /*cf40*/  @P1 IMAD.IADD R3, R7, 0x1, R3 ;  /* 0x0000000107031824 */ /* 0x000fe200078e0203 */
[----:B------:R-:W-:Y:S01]  /*cf50*/  @P1 LEA R10, P2, R6, UR4, 0x2 ;  /* 0x00000004060a1c11 */ /* 0x000fe2000f8410ff */
[----:B------:R-:W-:-:S04]  /*cf60*/  IMAD.MOV.U32 R12, RZ, RZ, 0x3f800000 ;  /* 0x3f800000ff0c7424 */ /* 0x000fc800078e00ff */
[----:B------:R-:W-:Y:S01]  /*cf70*/  QGMMA.64x64x32.F32.E4M3.E4M3 R24, R152, gdesc[UR4], R24, gsb0 ;  /* 0x00e0000498187df3 */ /* 0x000fe20008000818 */
[----:B------:R-:W-:Y:S01]  /*cf80*/  @P1 LEA.HI.X R11, R6, UR5, R3, 0x2, P2 ;  /* 0x00000005060b1c11 */ /* 0x000fe200090f1403 */
[----:B------:R-:W-:Y:S02]  /*cf90*/  VIADD R6, R4, 0x80 ;  /* 0x0000008004067836 */ /* 0x000fe40000000000 */
[----:B------:R-:W-:Y:S02]  /*cfa0*/  IMAD.MOV.U32 R7, RZ, RZ, -0x3ffffff0 ;  /* 0xc0000010ff077424 */ /* 0x000fe400078e00ff */
[----:B------:R0:W2:Y:S01]  /*cfb0*/  @P1 LDG.E R12, desc[UR40][R10.64] ;  /* 0x000000280a0c1981 */ /* 0x0000a2000c1e1900 */
[----:B------:R-:W-:Y:S02]  /*cfc0*/  R2UR UR6, R6 ;  /* 0x00000000060672ca */ /* 0x000fe400000e0000 */
[----:B------:R-:W-:Y:S01]  /*cfd0*/  R2UR UR7, R7 ;  /* 0x00000000070772ca */ /* 0x000fe200000e0000 */
[----:B------:R-:W-:-:S02]  /*cfe0*/  VIADD R6, R4, 0x100 ;  /* 0x0000010004067836 */ /* 0x000fc40000000000 */
[----:B------:R-:W-:Y:S01]  /*cff0*/  IMAD.MOV.U32 R7, RZ, RZ, -0x3ffffff0 ;  /* 0xc0000010ff077424 */ /* 0x000fe200078e00ff */
[----:B------:R-:W-:Y:S02]  /*d000*/  WARPGROUP.DEPBAR.LE gsb0, 0x0 ;  /* 0x00008000000079c5 */ /* 0x000fe40000010000 */
[----:B------:R-:W-:-:S07]  /*d010*/  WARPGROUP.ARRIVE ;  /* 0x00000000000079c5 */ /* 0x000fce0000000000 */
[----:B------:R-:W-:Y:S01]  /*d020*/  QGMMA.64x64x32.F32.E4M3.E4M3 R24, R148, gdesc[UR4], R24, gsb0 ;  /* 0x00e0000494187df3 */ /* 0x000fe20008000818 */
        /* <DEDUP_REMOVED lines=9> */
[----:B------:R-:W1:Y:S04]  /*d0c0*/  SHFL.BFLY PT, R5, R20, 0x2, 0x1f ;  /* 0x0c401f0014057f89 */ /* 0x000e6800000e0000 */
[----:B------:R-:W3:Y:S01]  /*d0d0*/  SHFL.BFLY PT, R6, R21, 0x2, 0x1f ;  /* 0x0c401f0015067f89 */ /* 0x000ee200000e0000 */
[----:B------:R-:W-:Y:S01]  /*d0e0*/  VIADD R4, R4, 0x200 ;  /* 0x0000020004047836 */ /* 0x000fe20000000000 */
[----:B------:R-:W-:-:S02]  /*d0f0*/  WARPGROUP.DEPBAR.LE gsb0, 0x0 ;  /* 0x00008000000079c5 */ /* 0x000fc40000010000 */
[----:B------:R-:W-:-:S06]  /*d100*/  WARPGROUP.ARRIVE ;  /* 0x00000000000079c5 */ /* 0x000fcc0000000000 */
[----:B------:R-:W-:Y:S01]  /*d110*/  QGMMA.64x64x32.F32.E4M3.E4M3 R24, R140, gdesc[UR4], R24, gsb0 ;  /* 0x00e000048c187df3 */ /* 0x000fe20008000818 */
[----:B-1----:R-:W-:-:S01]  /*d120*/  FADD.FTZ R7, R5, R20 ;  /* 0x0000001405077221 */ /* 0x002fc20000010000 */
[----:B------:R-:W-:Y:S01]  /*d130*/  IMAD.MOV.U32 R5, RZ, RZ, -0x3ffffff0 ;  /* 0xc0000010ff057424 */ /* 0x000fe200078e00ff */
[----:B------:R-:W-:-:S04]  /*d140*/  R2UR UR6, R4 ;  /* 0x00000000040672ca */ /* 0x000fc800000e0000 */
[----:B------:R-:W-:Y:S01]  /*d150*/  R2UR UR7, R5 ;  /* 0x00000000050772ca */ /* 0x000fe200000e0000 */
[----:B---3--:R-:W-:-:S05]  /*d160*/  FADD.FTZ R6, R6, R21 ;  /* 0x0000001506067221 */ /* 0x008fca0000010000 */
[----:B------:R-:W0:Y:S04]  /*d170*/  SHFL.BFLY PT, R3, R6, 0x1, 0x1f ;  /* 0x0c201f0006037f89 */ /* 0x000e2800000e0000 */
[----:B------:R-:W1:Y:S01]  /*d180*/  SHFL.BFLY PT, R4, R7, 0x1, 0x1f ;  /* 0x0c201f0007047f89 */ /* 0x000e6200000e0000 */
[----:B------:R-:W-:Y:S02]  /*d190*/  IMAD.MOV.U32 R5, RZ, RZ, RZ ;  /* 0x000000ffff057224 */ /* 0x000fe400078e00ff */
[----:B0-----:R-:W-:Y:S01]  /*d1a0*/  FADD.FTZ R10, R6, R3 ;  /* 0x00000003060a7221 */ /* 0x001fe20000010000 */
[----:B-1----:R-:W-:-:S04]  /*d1b0*/  FADD.FTZ R13, R7, R4 ;  /* 0x00000004070d7221 */ /* 0x002fc80000010000 */
[----:B------:R-:W-:Y:S01]  /*d1c0*/  FSETP.NE.FTZ.AND P1, PT, R10, RZ, PT ;  /* 0x000000ff0a00720b */ /* 0x000fe20003f35000 */
[----:B------:R-:W-:Y:S02]  /*d1d0*/  WARPGROUP.DEPBAR.LE gsb0, 0x0 ;  /* 0x00008000000079c5 */ /* 0x000fe40000010000 */
[----:B------:R-:W-:-:S06]  /*d1e0*/  WARPGROUP.ARRIVE ;  /* 0x00000000000079c5 */ /* 0x000fcc0000000000 */
[----:B------:R-:W-:Y:S01]  /*d1f0*/  QGMMA.64x64x32.F32.E4M3.E4M3 R24, R144, gdesc[UR4], R24, gsb0 ;  /* 0x00e0000490187df3 */ /* 0x000fe20008000818 */
[----:B------:R-:W-:Y:S01]  /*d200*/  FMUL.FTZ R14, R10, 0.00390625 ;  /* 0x3b8000000a0e7820 */ /* 0x000fe20000410000 */
[----:B------:R-:W-:-:S04]  /*d210*/  FMUL.FTZ R15, R13, 0.00390625 ;  /* 0x3b8000000d0f7820 */ /* 0x000fc80000410000 */
        /* <DEDUP_REMOVED lines=21> */
.L_x_11149:
[----:B------:R-:W2:Y:S01]  /*d370*/  LDL.LU R0, [R1+0x1c] ;  /* 0x00001c0001007983 */ /* 0x000ea20000300800 */
[----:B------:R-:W-:Y:S02]  /*d380*/  VIADD R8, R8, 0x13260 ;  /* 0x0001326008087836 */ /* 0x000fe40000000000 */
[-C--:B------:R-:W-:Y:S01]  /*d390*/  FMUL.FTZ R61, R24, R5.reuse ;  /* 0x00000005183d7220 */ /* 0x080fe20000410000 */
[-C--:B------:R-:W-:Y:S01]  /*d3a0*/  FMUL.FTZ R59, R25, R5.reuse ;  /* 0x00000005193b7220 */ /* 0x080fe20000410000 */
[----:B------:R-:W3:Y:S04]  /*d3b0*/  LDL.LU R62, [R1+0xc] ;  /* 0x00000c00013e7983 */ /* 0x000ee80000300800 */
[----:B------:R-:W4:Y:S01]  /*d3c0*/  LDL.LU R16, [R1+0x50] ;  /* 0x0000500001107983 */ /* 0x000f220000300800 */
        /* <DEDUP_REMOVED lines=30> */
[----:B--2---:R-:W-:-:S02]  /*d5b0*/  PRMT R8, R0, 0x654, R8 ;  /* 0x0000065400087816 */ /* 0x004fc40000000008 */
[----:B------:R-:W-:Y:S02]  /*d5c0*/  IADD3 R0, R63, 0x1, RZ ;  /* 0x000000013f007810 */ /* 0x000fe40007ffe0ff */
[----:B------:R0:W-:Y:S02]  /*d5d0*/  SYNCS.ARRIVE.TRANS64.RED.A1T0 RZ, [R8+URZ], RZ ;  /* 0x000000ff08ff79a7 */ /* 0x0001e4000810043f */
[----:B------:R-:W-:-:S04]  /*d5e0*/  ISETP.NE.AND P1, PT, R0, 0x2, PT ;  /* 0x000000020000780c */ /* 0x000fc80003f25270 */
[----:B------:R-:W-:Y:S02]  /*d5f0*/  SEL R2, RZ, 0x1, P1 ;  /* 0x00000001ff027807 */ /* 0x000fe40000800000 */
[----:B------:R-:W-:Y:S01]  /*d600*/  SEL R0, R0, RZ, P1 ;  /* 0x000000ff00007207 */ /* 0x000fe20000800000 */
[----:B----4-:R-:W-:Y:S01]  /*d610*/  VIADD R16, R16, 0x1 ;  /* 0x0000000110107836 */ /* 0x010fe20000000000 */
[----:B---3--:R-:W-:-:S03]  /*d620*/  LOP3.LUT R62, R62, R2, RZ, 0x3c, !PT ;  /* 0x000000023e3e7212 */ /* 0x008fc600078e3cff */
[----:B------:R1:W-:Y:S04]  /*d630*/  STL [R1+0x4], R0 ;  /* 0x0000040001007387 */ /* 0x0003e80000100800 */
[----:B------:R1:W-:Y:S04]  /*d640*/  STL [R1+0xc], R62 ;  /* 0x00000c3e01007387 */ /* 0x0003e80000100800 */
[----:B------:R1:W-:Y:S01]  /*d650*/  STL [R1+0x50], R16 ;  /* 0x0000501001007387 */ /* 0x0003e20000100800 */
[----:B0-----:R-:W-:-:S07]  /*d660*/  FMUL.FTZ R8, R50, R4 ;  /* 0x0000000432087220 */ /* 0x001fce0000410000 */
.L_x_11101:
        /* <DEDUP_REMOVED lines=12> */
[----:B------:R-:W2:Y:S01]  /*d730*/  LDL.LU R4, [R1+0x58] ;  /* 0x0000580001047983 */ /* 0x000ea20000300800 */
[----:B------:R-:W-:Y:S01]  /*d740*/  ULDC.64 UR4, c[0x4][0x38] ;  /* 0x01000e0000047ab9 */ /* 0x000fe20000000a00 */
[----:B------:R-:W1:Y:S01]  /*d750*/  S2R R2, SR_TID.X ;  /* 0x0000000000027919 */ /* 0x000e620000002100 */
[----:B------:R-:W3:Y:S01]  /*d760*/  S2R R39, SR_SWINHI ;  /* 0x0000000000277919 */ /* 0x000ee20000002f00 */
[----:B------:R-:W-:Y:S01]  /*d770*/  F2FP.BF16.F32.PACK_AB R25, R25, R32 ;  /* 0x000000201919723e */ /* 0x000fe200000010ff */
[----:B------:R-:W-:Y:S01]  /*d780*/  ULDC.64 UR6, c[0x0][0xb98] ;  /* 0x0002e60000067ab9 */ /* 0x000fe20000000a00 */
[----:B------:R-:W4:Y:S04]  /*d790*/  LDL.LU R0, [R1+0x3c] ;  /* 0x00003c0001007983 */ /* 0x000f280000300800 */
[----:B------:R-:W3:Y:S04]  /*d7a0*/  LDL R42, [R1+0x78] ;  /* 0x00007800012a7983 */ /* 0x000ee80000100800 */
[----:B------:R-:W3:Y:S04]  /*d7b0*/  LDL R54, [R1+0x70] ;  /* 0x0000700001367983 */ /* 0x000ee80000100800 */
[----:B------:R-:W3:Y:S04]  /*d7c0*/  LDL.LU R46, [R1+0x44] ;  /* 0x00004400012e7983 */ /* 0x000ee80000300800 */
[----:B0-----:R-:W3:Y:S01]  /*d7d0*/  LDL.LU R48, [R1+0x48] ;  /* 0x0000480001307983 */ /* 0x001ee20000300800 */
[----:B------:R-:W-:-:S02]  /*d7e0*/  F2FP.BF16.F32.PACK_AB R24, R15, R24 ;  /* 0x000000180f18723e */ /* 0x000fc400000010ff */
[----:B------:R-:W-:Y:S02]  /*d7f0*/  F2FP.BF16.F32.PACK_AB R30, R27, R30 ;  /* 0x0000001e1b1e723e */ /* 0x000fe400000010ff */
[----:B------:R-:W-:Y:S02]  /*d800*/  F2FP.BF16.F32.PACK_AB R10, R7, R10 ;  /* 0x0000000a070a723e */ /* 0x000fe400000010ff */
[----:B------:R-:W-:Y:S02]  /*d810*/  F2FP.BF16.F32.PACK_AB R55, R55, R6 ;  /* 0x000000063737723e */ /* 0x000fe400000010ff */
[----:B------:R-:W-:Y:S02]  /*d820*/  F2FP.BF16.F32.PACK_AB R60, R60, R61 ;  /* 0x0000003d3c3c723e */ /* 0x000fe400000010ff */
[----:B------:R-:W-:Y:S02]  /*d830*/  F2FP.BF16.F32.PACK_AB R41, R41, R44 ;  /* 0x0000002c2929723e */ /* 0x000fe400000010ff */
[----:B------:R-:W-:Y:S01]  /*d840*/  F2FP.BF16.F32.PACK_AB R59, R58, R59 ;  /* 0x0000003b3a3b723e */ /* 0x000fe200000010ff */
[----:B------:R-:W3:Y:S01]  /*d850*/  LDL R44, [R1+0x40] ;  /* 0x00004000012c7983 */ /* 0x000ee20000100800 */
        /* <DEDUP_REMOVED lines=8> */
[----:B------:R-:W-:Y:S01]  /*d8e0*/  BAR.SYNC.DEFER_BLOCKING 0x1, 0x180 ;  /* 0x0046000000007b1d */ /* 0x000fe20000010000 */
[----:B--2--5:R-:W-:Y:S02]  /*d8f0*/  IMAD.MOV.U32 R28, RZ, RZ, R4 ;  /* 0x000000ffff1c7224 */ /* 0x024fe400078e0004 */
[----:B----4-:R-:W-:Y:S02]  /*d900*/  IMAD.MOV.U32 R38, RZ, RZ, R0 ;  /* 0x000000ffff267224 */ /* 0x010fe400078e0000 */
[----:B-1----:R-:W-:-:S05]  /*d910*/  IMAD.SHL.U32 R0, R2, 0x4, RZ ;  /* 0x0000000402007824 */ /* 0x002fca00078e00ff */
[----:B------:R-:W-:-:S04]  /*d920*/  LOP3.LUT R0, R0, 0xc, RZ, 0xc0, !PT ;  /* 0x0000000c00007812 */ /* 0x000fc800078ec0ff */
[----:B------:R-:W-:-:S05]  /*d930*/  IADD3 R4, P0, R0, UR4, RZ ;  /* 0x0000000400047c10 */ /* 0x000fca000ff1e0ff */
[----:B------:R-:W-:Y:S01]  /*d940*/  IMAD.X R5, RZ, RZ, UR5, P0 ;  /* 0x00000005ff057e24 */ /* 0x000fe200080e06ff */
[----:B------:R-:W-:Y:S01]  /*d950*/  LOP3.LUT P1, R2, R2, 0x3, RZ, 0xc0, !PT ;  /* 0x0000000302027812 */ /* 0x000fe2000782c0ff */
[----:B------:R-:W-:Y:S01]  /*d960*/  IMAD.MOV.U32 R52, RZ, RZ, R28 ;  /* 0x000000ffff347224 */ /* 0x000fe200078e001c */
[----:B------:R-:W-:Y:S02]  /*d970*/  ULDC.64 UR4, c[0x0][0xc00] ;  /* 0x0003000000047ab9 */ /* 0x000fe40000000a00 */
[----:B------:R0:W2:Y:S01]  /*d980*/  LDG.E.CONSTANT R0, desc[UR40][R4.64] ;  /* 0x0000002804007981 */ /* 0x0000a2000c1e9900 */
[----:B------:R-:W-:-:S04]  /*d990*/  ISETP.EQ.OR P1, PT, R2, 0x3, !P1 ;  /* 0x000000030200780c */ /* 0x000fc80004f22670 */
[----:B------:R-:W-:Y:S02]  /*d9a0*/  SEL R27, R25, R24, P1 ;  /* 0x00000018191b7207 */ /* 0x000fe40000800000 */
[----:B------:R-:W-:Y:S02]  /*d9b0*/  SEL R29, R24, R25, P1 ;  /* 0x00000019181d7207 */ /* 0x000fe40000800000 */
[----:B------:R-:W-:Y:S02]  /*d9c0*/  MOV R24, R16 ;  /* 0x0000001000187202 */ /* 0x000fe40000000f00 */
[----:B---3--:R-:W-:-:S03]  /*d9d0*/  MOV R25, R39 ;  /* 0x0000002700197202 */ /* 0x008fc60000000f00 */
[----:B------:R-:W-:Y:S01]  /*d9e0*/  IMAD.WIDE R6, R42, 0x2, R24 ;  /* 0x000000022a067825 */ /* 0x000fe200078e0218 */
[----:B------:R-:W-:Y:S01]  /*d9f0*/  SEL R13, R60, R59, P1 ;  /* 0x0000003b3c0d7207 */ /* 0x000fe20000800000 */
[----:B------:R-:W3:Y:S01]  /*da00*/  LDL R42, [R1+0x54] ;  /* 0x00005400012a7983 */ /* 0x000ee20000100800 */
[----:B------:R-:W-:Y:S02]  /*da10*/  SEL R39, R41, R40, P1 ;  /* 0x0000002829277207 */ /* 0x000fe40000800000 */
[C---:B------:R-:W-:Y:S02]  /*da20*/  IADD3 R57, P0, R6.reuse, 0x60, RZ ;  /* 0x0000006006397810 */ /* 0x040fe40007f1e0ff */
[----:B------:R-:W-:Y:S02]  /*da30*/  IADD3 R53, P2, R6, 0x40, RZ ;  /* 0x0000004006357810 */ /* 0x000fe40007f5e0ff */
[----:B------:R-:W-:Y:S02]  /*da40*/  SEL R45, R21, R14, P1 ;  /* 0x0000000e152d7207 */ /* 0x000fe40000800000 */
[----:B------:R-:W-:-:S02]  /*da50*/  SEL R47, R8, R55, P1 ;  /* 0x00000037082f7207 */ /* 0x000fc40000800000 */
[----:B------:R-:W-:Y:S02]  /*da60*/  SEL R59, R59, R60, P1 ;  /* 0x0000003c3b3b7207 */ /* 0x000fe40000800000 */
[----:B------:R-:W-:Y:S02]  /*da70*/  SEL R41, R40, R41, P1 ;  /* 0x0000002928297207 */ /* 0x000fe40000800000 */
[----:B------:R-:W-:Y:S02]  /*da80*/  SEL R21, R14, R21, P1 ;  /* 0x000000150e157207 */ /* 0x000fe40000800000 */
[----:B------:R-:W-:Y:S02]  /*da90*/  SEL R55, R55, R8, P1 ;  /* 0x0000000837377207 */ /* 0x000fe40000800000 */
[----:B------:R-:W-:Y:S02]  /*daa0*/  LOP3.LUT R8, R53, 0x380, RZ, 0xc0, !PT ;  /* 0x0000038035087812 */ /* 0x000fe400078ec0ff */
[----:B------:R-:W-:-:S02]  /*dab0*/  LOP3.LUT R14, R57, 0x380, RZ, 0xc0, !PT ;  /* 0x00000380390e7812 */ /* 0x000fc400078ec0ff */
[----:B------:R-:W-:Y:S02]  /*dac0*/  SEL R43, R31, R30, P1 ;  /* 0x0000001e1f2b7207 */ /* 0x000fe40000800000 */
[----:B------:R-:W-:Y:S02]  /*dad0*/  SEL R31, R30, R31, P1 ;  /* 0x0000001f1e1f7207 */ /* 0x000fe40000800000 */
[----:B------:R-:W-:Y:S02]  /*dae0*/  SEL R15, R36, R33, P1 ;  /* 0x00000021240f7207 */ /* 0x000fe40000800000 */
[----:B------:R-:W-:Y:S02]  /*daf0*/  SHF.R.U64 R8, R8, 0x3, RZ ;  /* 0x0000000308087819 */ /* 0x000fe400000012ff */
[----:B------:R-:W-:Y:S02]  /*db00*/  SHF.R.U64 R14, R14, 0x3, RZ ;  /* 0x000000030e0e7819 */ /* 0x000fe400000012ff */
[----:B------:R-:W-:-:S02]  /*db10*/  SEL R33, R33, R36, P1 ;  /* 0x0000002421217207 */ /* 0x000fc40000800000 */
[----:B------:R-:W-:Y:S02]  /*db20*/  SEL R35, R9, R10, P1 ;  /* 0x0000000a09237207 */ /* 0x000fe40000800000 */
[----:B------:R-:W-:Y:S02]  /*db30*/  SEL R37, R10, R9, P1 ;  /* 0x000000090a257207 */ /* 0x000fe40000800000 */
[----:B------:R-:W-:Y:S02]  /*db40*/  LOP3.LUT R10, R8, R53, RZ, 0x3c, !PT ;  /* 0x00000035080a7212 */ /* 0x000fe400078e3cff */
[----:B------:R-:W-:Y:S02]  /*db50*/  LOP3.LUT R8, R14, R57, RZ, 0x3c, !PT ;  /* 0x000000390e087212 */ /* 0x000fe400078e3cff */
[C---:B------:R-:W-:Y:S02]  /*db60*/  IADD3 R51, P3, R6.reuse, 0x20, RZ ;  /* 0x0000002006337810 */ /* 0x040fe40007f7e0ff */
[----:B------:R-:W-:-:S02]  /*db70*/  LOP3.LUT R49, R6, 0x380, RZ, 0xc0, !PT ;  /* 0x0000038006317812 */ /* 0x000fc400078ec0ff */
[----:B0-----:R-:W-:Y:S02]  /*db80*/  LOP3.LUT R4, R51, 0x380, RZ, 0xc0, !PT ;  /* 0x0000038033047812 */ /* 0x001fe400078ec0ff */
[----:B------:R-:W-:Y:S02]  /*db90*/  SHF.R.U64 R49, R49, 0x3, RZ ;  /* 0x0000000331317819 */ /* 0x000fe400000012ff */
[----:B------:R-:W-:Y:S01]  /*dba0*/  SHF.R.U64 R4, R4, 0x3, RZ ;  /* 0x0000000304047819 */ /* 0x000fe200000012ff */
[--C-:B------:R-:W-:Y:S01]  /*dbb0*/  IMAD.X R5, RZ, RZ, R7.reuse, P3 ;  /* 0x000000ffff057224 */ /* 0x100fe200018e0607 */
[----:B------:R-:W-:Y:S02]  /*dbc0*/  LOP3.LUT R6, R49, R6, RZ, 0x3c, !PT ;  /* 0x0000000631067212 */ /* 0x000fe400078e3cff */
[----:B------:R-:W-:Y:S01]  /*dbd0*/  LOP3.LUT R4, R4, R51, RZ, 0x3c, !PT ;  /* 0x0000003304047212 */ /* 0x000fe200078e3cff */
[----:B------:R-:W-:Y:S01]  /*dbe0*/  IMAD.MOV.U32 R50, RZ, RZ, R38 ;  /* 0x000000ffff327224 */ /* 0x000fe200078e0026 */
[----:B------:R-:W-:Y:S01]  /*dbf0*/  MOV R40, R6 ;  /* 0x0000000600287202 */ /* 0x000fe20000000f00 */
[--C-:B------:R-:W-:Y:S01]  /*dc00*/  IMAD.X R9, RZ, RZ, R7.reuse, P0 ;  /* 0x000000ffff097224 */ /* 0x100fe200000e0607 */
[----:B------:R-:W-:Y:S01]  /*dc10*/  MOV R38, R4 ;  /* 0x0000000400267202 */ /* 0x000fe20000000f00 */
[----:B------:R-:W-:Y:S01]  /*dc20*/  IMAD.X R11, RZ, RZ, R7, P2 ;  /* 0x000000ffff0b7224 */ /* 0x000fe200010e0607 */
[----:B------:R-:W-:-:S04]  /*dc30*/  ISETP.NE.U32.AND P0, PT, RZ, UR4, PT ;  /* 0x00000004ff007c0c */ /* 0x000fc8000bf05070 */
[----:B------:R-:W-:Y:S02]  /*dc40*/  ISETP.NE.AND.EX P0, PT, RZ, UR5, PT, P0 ;  /* 0x00000005ff007c0c */ /* 0x000fe4000bf05300 */
        /* <DEDUP_REMOVED lines=8> */
[----:B------:R-:W-:Y:S04]  /*dcd0*/  SHFL.IDX PT, R32, R31, R2, 0x1c1f ;  /* 0x001c1f021f207589 */ /* 0x000fe800000e0000 */
[----:B------:R-:W-:Y:S04]  /*dce0*/  SHFL.IDX PT, R27, R27, R0, 0x1c1f ;  /* 0x001c1f001b1b7589 */ /* 0x000fe800000e0000 */
[----:B------:R-:W2:Y:S04]  /*dcf0*/  SHFL.IDX PT, R26, R29, R2, 0x1c1f ;  /* 0x001c1f021d1a7589 */ /* 0x000ea800000e0000 */
[----:B------:R-:W-:Y:S04]  /*dd00*/  SHFL.IDX PT, R45, R45, R0, 0x1c1f ;  /* 0x001c1f002d2d7589 */ /* 0x000fe800000e0000 */
[----:B------:R-:W4:Y:S04]  /*dd10*/  SHFL.IDX PT, R34, R21, R2, 0x1c1f ;  /* 0x001c1f0215227589 */ /* 0x000f2800000e0000 */
[----:B------:R-:W-:Y:S04]  /*dd20*/  SHFL.IDX PT, R35, R35, R0, 0x1c1f ;  /* 0x001c1f0023237589 */ /* 0x000fe800000e0000 */
[----:B------:R-:W3:Y:S04]  /*dd30*/  SHFL.IDX PT, R28, R37, R2, 0x1c1f ;  /* 0x001c1f02251c7589 */ /* 0x000ee800000e0000 */
[----:B------:R2:W-:Y:S04]  /*dd40*/  SHFL.IDX PT, R47, R47, R0, 0x1c1f ;  /* 0x001c1f002f2f7589 */ /* 0x0005e800000e0000 */
[----:B------:R-:W3:Y:S01]  /*dd50*/  SHFL.IDX PT, R36, R55, R2, 0x1c1f ;  /* 0x001c1f0237247589 */ /* 0x000ee200000e0000 */
[----:B0-----:R-:W-:-:S02]  /*dd60*/  SEL R4, R13, R12, P1 ;  /* 0x0000000c0d047207 */ /* 0x001fc40000800000 */
[----:B------:R-:W-:Y:S02]  /*dd70*/  SEL R6, R12, R13, P1 ;  /* 0x0000000d0c067207 */ /* 0x000fe40000800000 */
[----:B-1----:R-:W-:Y:S01]  /*dd80*/  SEL R5, R39, R30, P1 ;  /* 0x0000001e27057207 */ /* 0x002fe20000800000 */
[----:B--2---:R-:W0:Y:S01]  /*dd90*/  LDC R0, c[0x0][0xbe8] ;  /* 0x0002fa00ff007b82 */ /* 0x004e220000000800 */
[----:B------:R-:W-:Y:S02]  /*dda0*/  SEL R7, R30, R39, P1 ;  /* 0x000000271e077207 */ /* 0x000fe40000800000 */
[----:B------:R-:W-:Y:S02]  /*ddb0*/  MOV R30, R10 ;  /* 0x0000000a001e7202 */ /* 0x000fe40000000f00 */
[----:B------:R-:W-:Y:S01]  /*ddc0*/  MOV R29, R8 ;  /* 0x00000008001d7202 */ /* 0x000fe20000000f00 */
[----:B------:R1:W-:Y:S01]  /*ddd0*/  STSM.16.M88.4 [R40], R4 ;  /* 0x0000000428007844 */ /* 0x0003e20000000200 */
[----:B------:R-:W-:-:S02]  /*dde0*/  SEL R8, R27, R26, P1 ;  /* 0x0000001a1b087207 */ /* 0x000fc40000800000 */
[----:B------:R-:W-:Y:S02]  /*ddf0*/  SEL R10, R26, R27, P1 ;  /* 0x0000001b1a0a7207 */ /* 0x000fe40000800000 */
[----:B----4-:R-:W-:Y:S02]  /*de00*/  SEL R9, R45, R34, P1 ;  /* 0x000000222d097207 */ /* 0x010fe40000800000 */
[----:B------:R-:W-:Y:S02]  /*de10*/  SEL R11, R34, R45, P1 ;  /* 0x0000002d220b7207 */ /* 0x000fe40000800000 */
[----:B---3--:R-:W-:Y:S02]  /*de20*/  SEL R12, R35, R28, P1 ;  /* 0x0000001c230c7207 */ /* 0x008fe40000800000 */
[----:B------:R-:W-:Y:S02]  /*de30*/  SEL R13, R47, R36, P1 ;  /* 0x000000242f0d7207 */ /* 0x000fe40000800000 */
[----:B-1----:R-:W-:-:S02]  /*de40*/  SEL R4, R15, R14, P1 ;  /* 0x0000000e0f047207 */ /* 0x002fc40000800000 */
[----:B------:R-:W-:Y:S02]  /*de50*/  SEL R6, R14, R15, P1 ;  /* 0x0000000f0e067207 */ /* 0x000fe40000800000 */
[----:B------:R-:W-:Y:S02]  /*de60*/  SEL R5, R43, R32, P1 ;  /* 0x000000202b057207 */ /* 0x000fe40000800000 */
[----:B------:R-:W-:Y:S02]  /*de70*/  SEL R7, R32, R43, P1 ;  /* 0x0000002b20077207 */ /* 0x000fe40000800000 */
[----:B------:R-:W-:Y:S02]  /*de80*/  SEL R14, R28, R35, P1 ;  /* 0x000000231c0e7207 */ /* 0x000fe40000800000 */
[----:B------:R-:W-:Y:S01]  /*de90*/  SEL R15, R36, R47, P1 ;  /* 0x0000002f240f7207 */ /* 0x000fe20000800000 */
[----:B------:R1:W-:Y:S04]  /*dea0*/  STSM.16.M88.4 [R38], R4 ;  /* 0x0000000426007844 */ /* 0x0003e80000000200 */
[----:B------:R2:W-:Y:S04]  /*deb0*/  STSM.16.M88.4 [R30], R8 ;  /* 0x000000081e007844 */ /* 0x0005e80000000200 */
[----:B------:R3:W-:Y:S01]  /*dec0*/  STSM.16.M88.4 [R29], R12 ;  /* 0x0000000c1d007844 */ /* 0x0007e20000000200 */
[----:B------:R-:W-:Y:S01]  /*ded0*/  IADD3 R26, P2, R46, UR4, RZ ;  /* 0x000000042e1a7c10 */ /* 0x000fe2000ff5e0ff */
[----:B------:R-:W-:Y:S01]  /*dee0*/  IMAD.MOV.U32 R28, RZ, RZ, RZ ;  /* 0x000000ffff1c7224 */ /* 0x000fe200078e00ff */
[----:B------:R-:W-:Y:S01]  /*def0*/  SHF.R.S32.HI R34, RZ, 0x1f, R44 ;  /* 0x0000001fff227819 */ /* 0x000fe2000001142c */
[----:B------:R-:W-:Y:S01]  /*df00*/  IMAD R31, R42, 0xc0, R54 ;  /* 0x000000c02a1f7824 */ /* 0x000fe200078e0236 */
[----:B------:R-:W-:Y:S01]  /*df10*/  IADD3.X R27, R48, UR5, RZ, P2, !PT ;  /* 0x00000005301b7c10 */ /* 0x000fe200097fe4ff */
[----:B------:R-:W-:Y:S06]  /*df20*/  BAR.SYNC.DEFER_BLOCKING 0x1, 0x180 ;  /* 0x0046000000007b1d */ /* 0x000fec0000010000 */
[----:B------:R-:W-:Y:S01]  /*df30*/  ULDC.64 UR4, c[0x0][0xb90] ;  /* 0x0002e40000047ab9 */ /* 0x000fe20000000a00 */
[----:B------:R-:W-:Y:S01]  /*df40*/  SEL R32, R52, RZ, !P0 ;  /* 0x000000ff34207207 */ /* 0x000fe20004000000 */
[----:B------:R-:W-:Y:S01]  /*df50*/  ULDC UR8, c[0x0][0xa88] ;  /* 0x0002a20000087ab9 */ /* 0x000fe20000000800 */
[----:B------:R-:W-:Y:S01]  /*df60*/  SEL R33, R50, RZ, !P0 ;  /* 0x000000ff32217207 */ /* 0x000fe20004000000 */
[----:B------:R-:W4:Y:S04]  /*df70*/  LDL R36, [R1+0x5c] ;  /* 0x00005c0001247983 */ /* 0x000f280000100800 */
[----:B------:R-:W3:Y:S01]  /*df80*/  @P0 LDG.E R28, desc[UR40][R26.64] ;  /* 0x000000281a1c0981 */ /* 0x000ee2000c1e1900 */
[----:B0-----:R-:W-:-:S13]  /*df90*/  ISETP.NE.AND P2, PT, R0, 0x1, PT ;  /* 0x000000010000780c */ /* 0x001fda0003f45270 */
[----:B------:R-:W0:Y:S08]  /*dfa0*/  @P2 LDC R2, c[0x0][0xbec] ;  /* 0x0002fb00ff022b82 */ /* 0x000e300000000800 */
[----:B------:R-:W0:Y:S01]  /*dfb0*/  @P2 LDC R21, c[0x0][0xbf0] ;  /* 0x0002fc00ff152b82 */ /* 0x000e220000000800 */
[----:B-1----:R-:W-:Y:S02]  /*dfc0*/  IMAD R4, R34, UR4, RZ ;  /* 0x0000000422047c24 */ /* 0x002fe4000f8e02ff */
[----:B------:R-:W-:-:S02]  /*dfd0*/  IMAD.MOV.U32 R7, RZ, RZ, R31 ;  /* 0x000000ffff077224 */ /* 0x000fc400078e001f */
[----:B--2---:R-:W-:Y:S02]  /*dfe0*/  IMAD R11, R44, UR5, R4 ;  /* 0x000000052c0b7c24 */ /* 0x004fe4000f8e0204 */
[----:B0-----:R-:W-:-:S05]  /*dff0*/  @P2 IMAD.HI.U32 R2, R31, R2, RZ ;  /* 0x000000021f022227 */ /* 0x001fca00078e00ff */
[----:B------:R-:W-:Y:S01]  /*e000*/  @P2 SHF.R.U32.HI R7, RZ, R21, R2 ;  /* 0x00000015ff072219 */ /* 0x000fe20000011602 */
[----:B------:R-:W-:-:S04]  /*e010*/  IMAD R2, R32, UR6, RZ ;  /* 0x0000000620027c24 */ /* 0x000fc8000f8e02ff */
[----:B------:R-:W-:-:S04]  /*e020*/  IMAD.MOV R9, RZ, RZ, -R7 ;  /* 0x000000ffff097224 */ /* 0x000fc800078e0a07 */
[----:B------:R-:W-:Y:S02]  /*e030*/  IMAD R9, R0, R9, R31 ;  /* 0x0000000900097224 */ /* 0x000fe400078e021f */
[----:B------:R-:W-:-:S03]  /*e040*/  IMAD R8, R33, UR7, R2 ;  /* 0x0000000721087c24 */ /* 0x000fc6000f8e0202 */
[----:B------:R-:W-:Y:S02]  /*e050*/  SHF.R.S32.HI R2, RZ, 0x1f, R9 ;  /* 0x0000001fff027819 */ /* 0x000fe40000011409 */
[----:B---3--:R-:W-:-:S03]  /*e060*/  SHF.R.S32.HI R29, RZ, 0x1f, R28 ;  /* 0x0000001fff1d7819 */ /* 0x008fc6000001141c */
[----:B------:R-:W-:Y:S01]  /*e070*/  IMAD.WIDE.U32 R4, R44, UR4, R28 ;  /* 0x000000042c047c25 */ /* 0x000fe2000f8e001c */
[----:B------:R-:W-:-:S03]  /*e080*/  ULDC.64 UR4, c[0x0][0xc08] ;  /* 0x0003020000047ab9 */ /* 0x000fc60000000a00 */
[----:B------:R-:W-:Y:S01]  /*e090*/  IMAD.IADD R5, R5, 0x1, R11 ;  /* 0x0000000105057824 */ /* 0x000fe200078e020b */
[----:B------:R-:W-:Y:S01]  /*e0a0*/  ISETP.NE.U32.AND P1, PT, RZ, UR4, PT ;  /* 0x00000004ff007c0c */ /* 0x000fe2000bf25070 */
[----:B------:R-:W-:-:S03]  /*e0b0*/  IMAD.WIDE.U32 R4, R33, UR6, R4 ;  /* 0x0000000621047c25 */ /* 0x000fc6000f8e0004 */
[----:B------:R-:W-:Y:S01]  /*e0c0*/  ISETP.NE.AND.EX P1, PT, RZ, UR5, PT, P1 ;  /* 0x00000005ff007c0c */ /* 0x000fe2000bf25310 */
[----:B------:R-:W-:Y:S01]  /*e0d0*/  ULDC.64 UR6, c[0x0][0xb88] ;  /* 0x0002e20000067ab9 */ /* 0x000fe20000000a00 */
[----:B------:R-:W-:Y:S02]  /*e0e0*/  SHF.R.S32.HI R11, RZ, 0x1f, R7 ;  /* 0x0000001fff0b7819 */ /* 0x000fe40000011407 */
[----:B------:R-:W-:Y:S01]  /*e0f0*/  IADD3 R6, P3, R7, R4, RZ ;  /* 0x0000000407067210 */ /* 0x000fe20007f7e0ff */
[----:B------:R-:W-:-:S03]  /*e100*/  IMAD R2, R2, UR6, RZ ;  /* 0x0000000602027c24 */ /* 0x000fc6000f8e02ff */
[----:B------:R-:W-:Y:S01]  /*e110*/  IADD3.X R7, R11, R5, R8, P3, !PT ;  /* 0x000000050b077210 */ /* 0x000fe20001ffe408 */
[C---:B------:R-:W-:Y:S02]  /*e120*/  IMAD R5, R9.reuse, UR7, R2 ;  /* 0x0000000709057c24 */ /* 0x040fe4000f8e0202 */
[----:B------:R-:W-:Y:S02]  /*e130*/  IMAD.WIDE.U32 R6, R9, UR6, R6 ;  /* 0x0000000609067c25 */ /* 0x000fe4000f8e0006 */
[----:B------:R-:W-:Y:S01]  /*e140*/  @P1 IADD3 R4, P3, R46, UR4, RZ ;  /* 0x000000042e041c10 */ /* 0x000fe2000ff7e0ff */
[----:B------:R-:W0:Y:S01]  /*e150*/  S2R R13, SR_TID.X ;  /* 0x00000000000d7919 */ /* 0x000e220000002100 */
[----:B------:R-:W-:Y:S01]  /*e160*/  ULDC.64 UR6, c[0x0][0xb50] ;  /* 0x0002d40000067ab9 */ /* 0x000fe20000000a00 */
[----:B------:R-:W-:Y:S01]  /*e170*/  IMAD.IADD R7, R7, 0x1, R5 ;  /* 0x0000000107077824 */ /* 0x000fe200078e0205 */
[----:B------:R-:W-:Y:S01]  /*e180*/  @P1 IADD3.X R5, R48, UR5, RZ, P3, !PT ;  /* 0x0000000530051c10 */ /* 0x000fe20009ffe4ff */
[----:B------:R-:W-:-:S06]  /*e190*/  IMAD.U32 R9, RZ, RZ, UR8 ;  /* 0x00000008ff097e24 */ /* 0x000fcc000f8e00ff */
[----:B------:R1:W5:Y:S01]  /*e1a0*/  @P1 LDG.E R9, desc[UR40][R4.64] ;  /* 0x0000002804091981 */ /* 0x000362000c1e1900 */
[----:B------:R-:W-:-:S04]  /*e1b0*/  LEA R8, P4, R6, UR6, 0x2 ;  /* 0x0000000606087c11 */ /* 0x000fc8000f8810ff */
[----:B------:R-:W-:Y:S01]  /*e1c0*/  LEA.HI.X R10, R6, UR7, R7, 0x2, P4 ;  /* 0x00000007060a7c11 */ /* 0x000fe2000a0f1407 */
[----:B0-----:R-:W-:-:S05]  /*e1d0*/  VIADD R46, R13, 0xffffff80 ;  /* 0xffffff800d2e7836 */ /* 0x001fca0000000000 */
[----:B------:R-:W-:-:S04]  /*e1e0*/  SHF.R.S32.HI R37, RZ, 0x1f, R46 ;  /* 0x0000001fff257819 */ /* 0x000fc8000001142e */
[----:B------:R-:W-:-:S04]  /*e1f0*/  LEA.HI R37, R37, R46, RZ, 0x3 ;  /* 0x0000002e25257211 */ /* 0x000fc800078f18ff */
[----:B------:R-:W-:-:S05]  /*e200*/  SHF.R.S32.HI R37, RZ, 0x3, R37 ;  /* 0x00000003ff257819 */ /* 0x000fca0000011425 */
[----:B----4-:R-:W-:Y:S01]  /*e210*/  IMAD R11, R37, 0x40, R36 ;  /* 0x00000040250b7824 */ /* 0x010fe200078e0224 */
[----:B-1----:R-:W-:Y:S06]  /*e220*/  @P1 BRA `(.L_x_11152) ;  /* 0x0000000000101947 */ /* 0x002fec0003800000 */
[----:B------:R-:W-:Y:S05]  /*e230*/  @!P0 BRA `(.L_x_11152) ;  /* 0x00000000000c8947 */ /* 0x000fea0003800000 */
[----:B------:R-:W2:Y:S04]  /*e240*/  LDG.E R2, desc[UR40][R26.64] ;  /* 0x000000281a027981 */ /* 0x000ea8000c1e1900 */
[----:B-----5:R-:W2:Y:S02]  /*e250*/  LDG.E R9, desc[UR40][R26.64+0x4] ;  /* 0x000004281a097981 */ /* 0x020ea4000c1e1900 */
[----:B--2---:R-:W-:-:S07]  /*e260*/  IMAD.IADD R9, R9, 0x1, -R2 ;  /* 0x0000000109097824 */ /* 0x004fce00078e0a02 */
.L_x_11152:
[----:B------:R-:W2:Y:S01]  /*e270*/  LDL R12, [R1+0x6c] ;  /* 0x00006c00010c7983 */ /* 0x000ea20000100800 */
[----:B------:R-:W-:Y:S01]  /*e280*/  VIADD R4, R13, 0xffffff80 ;  /* 0xffffff800d047836 */ /* 0x000fe20000000000 */
[----:B------:R-:W-:Y:S01]  /*e290*/  ULDC.64 UR4, c[0x0][0xaa0] ;  /* 0x0002a80000047ab9 */ /* 0x000fe20000000a00 */
[----:B-----5:R-:W-:Y:S01]  /*e2a0*/  IMAD R35, R9, R0, RZ ;  /* 0x0000000009237224 */ /* 0x020fe200078e02ff */
[----:B------:R-:W-:Y:S02]  /*e2b0*/  SHFL.IDX PT, R6, R8, RZ, 0x1c1f ;  /* 0x001c1fff08067589 */ /* 0x000fe400000e0000 */
[----:B------:R-:W-:Y:S02]  /*e2c0*/  SHF.R.S32.HI R2, RZ, 0x1f, R4 ;  /* 0x0000001fff027819 */ /* 0x000fe40000011404 */
[----:B------:R-:W0:Y:S02]  /*e2d0*/  SHFL.IDX PT, R7, R10, RZ, 0x1c1f ;  /* 0x001c1fff0a077589 */ /* 0x000e2400000e0000 */
[----:B------:R-:W-:-:S02]  /*e2e0*/  LEA.HI R2, R2, R4, RZ, 0x7 ;  /* 0x0000000402027211 */ /* 0x000fc400078f38ff */
[----:B------:R1:W-:Y:S02]  /*e2f0*/  SHFL.IDX PT, R30, R8, 0x1, 0x1c1f ;  /* 0x003c1f00081e7f89 */ /* 0x0003e400000e0000 */
[----:B------:R-:W-:Y:S02]  /*e300*/  LOP3.LUT R2, R2, 0xffffff80, RZ, 0xc0, !PT ;  /* 0xffffff8002027812 */ /* 0x000fe400078ec0ff */
[----:B------:R-:W3:Y:S03]  /*e310*/  SHFL.IDX PT, R31, R10, 0x1, 0x1c1f ;  /* 0x003c1f000a1f7f89 */ /* 0x000ee600000e0000 */
[----:B------:R-:W-:Y:S02]  /*e320*/  IMAD.IADD R2, R4, 0x1, -R2 ;  /* 0x0000000104027824 */ /* 0x000fe400078e0a02 */
[----:B------:R-:W-:-:S03]  /*e330*/  IMAD.WIDE R4, R11, 0x2, R24 ;  /* 0x000000020b047825 */ /* 0x000fc600078e0218 */
[----:B------:R-:W-:Y:S02]  /*e340*/  LOP3.LUT P0, RZ, R2, 0x3, RZ, 0xc0, !PT ;  /* 0x0000000302ff7812 */ /* 0x000fe4000780c0ff */
[C---:B------:R-:W-:Y:S02]  /*e350*/  LOP3.LUT R9, R4.reuse, 0x380, RZ, 0xc0, !PT ;  /* 0x0000038004097812 */ /* 0x040fe400078ec0ff */
[C---:B------:R-:W-:Y:S02]  /*e360*/  IADD3 R13, P3, R4.reuse, 0x1800, RZ ;  /* 0x00001800040d7810 */ /* 0x040fe40007f7e0ff */
[----:B------:R-:W-:Y:S02]  /*e370*/  SHF.R.U64 R9, R9, 0x3, RZ ;  /* 0x0000000309097819 */ /* 0x000fe400000012ff */
[----:B------:R-:W-:Y:S02]  /*e380*/  IADD3 R25, P4, R4, 0x3000, RZ ;  /* 0x0000300004197810 */ /* 0x000fe40007f9e0ff */
[----:B-1----:R-:W-:-:S02]  /*e390*/  LOP3.LUT R8, R9, R4, RZ, 0x3c, !PT ;  /* 0x0000000409087212 */ /* 0x002fc400078e3cff */
[----:B------:R-:W-:Y:S02]  /*e3a0*/  LOP3.LUT R24, R25, 0x380, RZ, 0xc0, !PT ;  /* 0x0000038019187812 */ /* 0x000fe400078ec0ff */
[----:B------:R-:W-:Y:S02]  /*e3b0*/  MOV R9, R5 ;  /* 0x0000000500097202 */ /* 0x000fe40000000f00 */
[----:B------:R-:W-:-:S04]  /*e3c0*/  SHF.R.U64 R24, R24, 0x3, RZ ;  /* 0x0000000318187819 */ /* 0x000fc800000012ff */
[----:B------:R-:W-:Y:S01]  /*e3d0*/  LOP3.LUT R24, R24, R25, RZ, 0x3c, !PT ;  /* 0x0000001918187212 */ /* 0x000fe200078e3cff */
[----:B------:R-:W-:Y:S01]  /*e3e0*/  IMAD.X R25, RZ, RZ, R5, P4 ;  /* 0x000000ffff197224 */ /* 0x000fe200020e0605 */
[----:B------:R-:W-:Y:S01]  /*e3f0*/  SHF.R.S32.HI R38, RZ, 0x1f, R46 ;  /* 0x0000001fff267819 */ /* 0x000fe2000001142e */
[----:B--2---:R-:W-:-:S04]  /*e400*/  IMAD R12, R42, 0xc0, R12 ;  /* 0x000000c02a0c7824 */ /* 0x004fc800078e020c */
[C---:B------:R-:W-:Y:S01]  /*e410*/  VIADD R2, R12.reuse, 0x8 ;  /* 0x000000080c027836 */ /* 0x040fe20000000000 */
[-C--:B------:R-:W-:Y:S02]  /*e420*/  ISETP.GE.OR P1, PT, R12, R35.reuse, P0 ;  /* 0x000000230c00720c */ /* 0x080fe40000726670 */
[----:B------:R-:W-:Y:S02]  /*e430*/  LOP3.LUT R12, R13, 0x380, RZ, 0xc0, !PT ;  /* 0x000003800d0c7812 */ /* 0x000fe400078ec0ff */
[----:B------:R-:W-:Y:S02]  /*e440*/  ISETP.GE.OR P0, PT, R2, R35, P0 ;  /* 0x000000230200720c */ /* 0x000fe40000706670 */
[----:B------:R-:W-:-:S04]  /*e450*/  SHF.R.U64 R12, R12, 0x3, RZ ;  /* 0x000000030c0c7819 */ /* 0x000fc800000012ff */
[----:B------:R-:W-:Y:S01]  /*e460*/  LOP3.LUT R12, R12, R13, RZ, 0x3c, !PT ;  /* 0x0000000d0c0c7212 */ /* 0x000fe200078e3cff */
[----:B------:R-:W-:Y:S02]  /*e470*/  IMAD.X R13, RZ, RZ, R5, P3 ;  /* 0x000000ffff0d7224 */ /* 0x000fe400018e0605 */
[----:B0-----:R-:W-:Y:S04]  /*e480*/  @!P1 ST.E desc[UR40][R6.64], R20 ;  /* 0x0000001406009985 */ /* 0x001fe8000c101928 */
[----:B---3--:R0:W-:Y:S01]  /*e490*/  @!P0 ST.E desc[UR40][R30.64], R3 ;  /* 0x000000031e008985 */ /* 0x0081e2000c101928 */
[----:B------:R-:W-:-:S03]  /*e4a0*/  IADD3 R21, P0, R4, 0x4800, RZ ;  /* 0x0000480004157810 */ /* 0x000fc60007f1e0ff */
[----:B------:R-:W2:Y:S01]  /*e4b0*/  LD.E.128 R8, desc[UR40][R8.64] ;  /* 0x0000002808087980 */ /* 0x000ea2000c101d00 */
[----:B------:R-:W-:-:S03]  /*e4c0*/  LOP3.LUT R2, R21, 0x380, RZ, 0xc0, !PT ;  /* 0x0000038015027812 */ /* 0x000fc600078ec0ff */
[----:B------:R-:W3:Y:S01]  /*e4d0*/  LD.E.128 R12, desc[UR40][R12.64] ;  /* 0x000000280c0c7980 */ /* 0x000ee2000c101d00 */
[----:B------:R-:W-:Y:S01]  /*e4e0*/  SHF.R.U64 R2, R2, 0x3, RZ ;  /* 0x0000000302027819 */ /* 0x000fe200000012ff */
[----:B0-----:R-:W-:-:S03]  /*e4f0*/  IMAD R3, R29, UR4, RZ ;  /* 0x000000041d037c24 */ /* 0x001fc6000f8e02ff */
[----:B------:R-:W-:Y:S01]  /*e500*/  LOP3.LUT R4, R2, R21, RZ, 0x3c, !PT ;  /* 0x0000001502047212 */ /* 0x000fe200078e3cff */
[----:B------:R-:W4:Y:S01]  /*e510*/  LD.E.128 R24, desc[UR40][R24.64] ;  /* 0x0000002818187980 */ /* 0x000f22000c101d00 */
[----:B------:R-:W0:Y:S01]  /*e520*/  @P2 LDC R29, c[0x0][0xbec] ;  /* 0x0002fb00ff1d2b82 */ /* 0x000e220000000800 */
[C---:B------:R-:W-:Y:S02]  /*e530*/  IMAD R21, R28.reuse, UR5, R3 ;  /* 0x000000051c157c24 */ /* 0x040fe4000f8e0203 */
[----:B------:R-:W-:Y:S01]  /*e540*/  IMAD.WIDE.U32 R2, R28, UR4, RZ ;  /* 0x000000041c027c25 */ /* 0x000fe2000f8e00ff */
[----:B------:R-:W-:-:S03]  /*e550*/  ULDC.64 UR4, c[0x0][0xae8] ;  /* 0x0002ba0000047ab9 */ /* 0x000fc60000000a00 */
[----:B------:R-:W-:Y:S01]  /*e560*/  IMAD.IADD R3, R3, 0x1, R21 ;  /* 0x0000000103037824 */ /* 0x000fe200078e0215 */
[----:B------:R-:W-:Y:S01]  /*e570*/  LEA.HI R38, R38, R46, RZ, 0x3 ;  /* 0x0000002e26267211 */ /* 0x000fe200078f18ff */
[----:B------:R-:W-:Y:S01]  /*e580*/  IMAD R21, R34, UR4, RZ ;  /* 0x0000000422157c24 */ /* 0x000fe2000f8e02ff */
[----:B------:R-:W1:Y:S01]  /*e590*/  @P2 LDC R31, c[0x0][0xbf0] ;  /* 0x0002fc00ff1f2b82 */ /* 0x000e620000000800 */
[----:B------:R-:W2:Y:S01]  /*e5a0*/  LDL R34, [R1+0x7c] ;  /* 0x00007c0001227983 */ /* 0x000ea20000100800 */
[----:B------:R-:W-:Y:S01]  /*e5b0*/  LOP3.LUT R38, R38, 0xfffffff8, RZ, 0xc0, !PT ;  /* 0xfffffff826267812 */ /* 0x000fe200078ec0ff */
[----:B------:R-:W-:-:S04]  /*e5c0*/  IMAD.X R5, RZ, RZ, R5, P0 ;  /* 0x000000ffff057224 */ /* 0x000fc800000e0605 */
[----:B------:R-:W-:Y:S02]  /*e5d0*/  IMAD.IADD R38, R46, 0x1, -R38 ;  /* 0x000000012e267824 */ /* 0x000fe400078e0a26 */
[----:B------:R-:W-:Y:S01]  /*e5e0*/  IMAD R21, R44, UR5, R21 ;  /* 0x000000052c157c24 */ /* 0x000fe2000f8e0215 */
[----:B------:R-:W5:Y:S01]  /*e5f0*/  LD.E.128 R4, desc[UR40][R4.64] ;  /* 0x0000002804047980 */ /* 0x000f62000c101d00 */
[----:B------:R-:W-:Y:S02]  /*e600*/  IMAD R20, R38, 0x30, R37 ;  /* 0x0000003026147824 */ /* 0x000fe400078e0225 */
        /* <DEDUP_REMOVED lines=8> */
[----:B------:R-:W-:-:S04]  /*e690*/  IMAD R30, R42, 0xc0, R20 ;  /* 0x000000c02a1e7824 */ /* 0x000fc800078e0214 */
[----:B------:R-:W-:-:S04]  /*e6a0*/  @P2 IMAD.HI.U32 R20, R30, R29, RZ ;  /* 0x0000001d1e142227 */ /* 0x000fc800078e00ff */
[----:B------:R-:W-:Y:S02]  /*e6b0*/  IMAD.IADD R3, R3, 0x1, R21 ;  /* 0x0000000103037824 */ /* 0x000fe400078e0215 */
[----:B------:R-:W-:Y:S01]  /*e6c0*/  IMAD.MOV.U32 R21, RZ, RZ, R30 ;  /* 0x000000ffff157224 */ /* 0x000fe200078e001e */
[----:B-1----:R-:W-:Y:S01]  /*e6d0*/  @P2 SHF.R.U32.HI R21, RZ, R31, R20 ;  /* 0x0000001fff152219 */ /* 0x002fe20000011614 */
[----:B------:R-:W-:Y:S02]  /*e6e0*/  IMAD R28, R32, UR4, RZ ;  /* 0x00000004201c7c24 */ /* 0x000fe4000f8e02ff */
[----:B------:R-:W-:Y:S01]  /*e6f0*/  IMAD.WIDE.U32 R2, R33, UR4, R2 ;  /* 0x0000000421027c25 */ /* 0x000fe2000f8e0002 */
[----:B------:R-:W-:-:S03]  /*e700*/  SHF.R.S32.HI R20, RZ, 0x1f, R21 ;  /* 0x0000001fff147819 */ /* 0x000fc60000011415 */
[----:B------:R-:W-:Y:S01]  /*e710*/  IMAD R29, R33, UR5, R28 ;  /* 0x00000005211d7c24 */ /* 0x000fe2000f8e021c */
[----:B------:R-:W-:Y:S01]  /*e720*/  ULDC.64 UR4, c[0x0][0xae0] ;  /* 0x0002b80000047ab9 */ /* 0x000fe20000000a00 */
[----:B------:R-:W-:Y:S02]  /*e730*/  IMAD.MOV R31, RZ, RZ, -R21 ;  /* 0x000000ffff1f7224 */ /* 0x000fe400078e0a15 */
[----:B------:R-:W-:Y:S02]  /*e740*/  IMAD.IADD R3, R3, 0x1, R29 ;  /* 0x0000000103037824 */ /* 0x000fe400078e021d */
[----:B------:R-:W-:Y:S02]  /*e750*/  IMAD R29, R0, R31, R30 ;  /* 0x0000001f001d7224 */ /* 0x000fe400078e021e */
[----:B------:R-:W-:Y:S02]  /*e760*/  IMAD R20, R20, UR4, RZ ;  /* 0x0000000414147c24 */ /* 0x000fe4000f8e02ff */
[----:B------:R-:W-:Y:S01]  /*e770*/  IMAD.WIDE.U32 R2, R21, UR4, R2 ;  /* 0x0000000415027c25 */ /* 0x000fe2000f8e0002 */
[----:B------:R-:W-:-:S03]  /*e780*/  SHF.R.S32.HI R0, RZ, 0x1f, R29 ;  /* 0x0000001fff007819 */ /* 0x000fc6000001141d */
[----:B------:R-:W-:Y:S01]  /*e790*/  IMAD R31, R21, UR5, R20 ;  /* 0x00000005151f7c24 */ /* 0x000fe2000f8e0214 */
[----:B------:R-:W-:Y:S02]  /*e7a0*/  ULDC.64 UR4, c[0x0][0xad8] ;  /* 0x0002b60000047ab9 */ /* 0x000fe40000000a00 */
[----:B------:R-:W-:Y:S02]  /*e7b0*/  IMAD R0, R0, UR4, RZ ;  /* 0x0000000400007c24 */ /* 0x000fe4000f8e02ff */
[----:B------:R-:W-:Y:S02]  /*e7c0*/  IMAD.IADD R3, R3, 0x1, R31 ;  /* 0x0000000103037824 */ /* 0x000fe400078e021f */
[C---:B------:R-:W-:Y:S02]  /*e7d0*/  IMAD R21, R29.reuse, UR5, R0 ;  /* 0x000000051d157c24 */ /* 0x040fe4000f8e0200 */
[----:B------:R-:W-:Y:S01]  /*e7e0*/  IMAD.WIDE.U32 R2, R29, UR4, R2 ;  /* 0x000000041d027c25 */ /* 0x000fe2000f8e0002 */
[----:B------:R-:W-:-:S03]  /*e7f0*/  ULDC.64 UR4, c[0x0][0xa80] ;  /* 0x0002a00000047ab9 */ /* 0x000fc60000000a00 */
[----:B------:R-:W-:Y:S01]  /*e800*/  IMAD.IADD R3, R3, 0x1, R21 ;  /* 0x0000000103037824 */ /* 0x000fe200078e0215 */
[----:B------:R-:W-:Y:S01]  /*e810*/  LEA R30, P0, R2, UR4, 0x1 ;  /* 0x00000004021e7c11 */ /* 0x000fe2000f8008ff */
[----:B------:R-:W-:Y:S01]  /*e820*/  IMAD R32, R42, 0xc0, R37 ;  /* 0x000000c02a207824 */ /* 0x000fe200078e0225 */
[----:B------:R-:W-:Y:S02]  /*e830*/  ULDC UR4, c[0x0][0xac8] ;  /* 0x0002b20000047ab9 */ /* 0x000fe40000000800 */
[----:B------:R-:W-:Y:S01]  /*e840*/  LEA.HI.X R31, R2, UR5, R3, 0x1, P0 ;  /* 0x00000005021f7c11 */ /* 0x000fe200080f0c03 */
[----:B0-----:R-:W0:Y:S04]  /*e850*/  SHFL.IDX PT, R20, R30, RZ, 0x181f ;  /* 0x00181fff1e147589 */ /* 0x001e2800000e0000 */
[----:B------:R-:W1:Y:S04]  /*e860*/  SHFL.IDX PT, R28, R30, 0x1, 0x181f ;  /* 0x00381f001e1c7f89 */ /* 0x000e6800000e0000 */
[----:B------:R-:W1:Y:S01]  /*e870*/  SHFL.IDX PT, R33, R30, 0x2, 0x181f ;  /* 0x00581f001e217f89 */ /* 0x000e6200000e0000 */
[----:B------:R-:W-:-:S03]  /*e880*/  ISETP.GE.AND P0, PT, R36, UR4, PT ;  /* 0x0000000424007c0c */ /* 0x000fc6000bf06270 */
[----:B------:R-:W2:Y:S01]  /*e890*/  SHFL.IDX PT, R3, R31, RZ, 0x181f ;  /* 0x00181fff1f037589 */ /* 0x000ea200000e0000 */
[----:B------:R-:W-:-:S03]  /*e8a0*/  VIADD R0, R32, 0x30 ;  /* 0x0000003020007836 */ /* 0x000fc60000000000 */
[----:B------:R-:W2:Y:S01]  /*e8b0*/  SHFL.IDX PT, R21, R31, 0x1, 0x181f ;  /* 0x00381f001f157f89 */ /* 0x000ea200000e0000 */
[----:B------:R-:W-:-:S03]  /*e8c0*/  VIADD R2, R32, 0x60 ;  /* 0x0000006020027836 */ /* 0x000fc60000000000 */
[----:B------:R-:W2:Y:S01]  /*e8d0*/  SHFL.IDX PT, R29, R31, 0x2, 0x181f ;  /* 0x00581f001f1d7f89 */ /* 0x000ea200000e0000 */
[-C--:B------:R-:W-:Y:S02]  /*e8e0*/  ISETP.GE.OR P1, PT, R32, R35.reuse, P0 ;  /* 0x000000232000720c */ /* 0x080fe40000726670 */
[-C--:B------:R-:W-:Y:S02]  /*e8f0*/  ISETP.GE.OR P2, PT, R0, R35.reuse, P0 ;  /* 0x000000230000720c */ /* 0x080fe40000746670 */
[----:B------:R-:W-:Y:S01]  /*e900*/  ISETP.GE.OR P3, PT, R2, R35, P0 ;  /* 0x000000230200720c */ /* 0x000fe20000766670 */
[----:B------:R-:W-:-:S08]  /*e910*/  VIADD R0, R16, 0x13220 ;  /* 0x0001322010007836 */ /* 0x000fd00000000000 */
[C---:B0-----:R-:W-:Y:S02]  /*e920*/  @!P1 LEA R2, P4, R36.reuse, R20, 0x1 ;  /* 0x0000001424029211 */ /* 0x041fe400078808ff */
[C---:B-1----:R-:W-:Y:S02]  /*e930*/  @!P2 LEA R20, P5, R36.reuse, R28, 0x1 ;  /* 0x0000001c2414a211 */ /* 0x042fe400078a08ff */
[----:B------:R-:W-:Y:S02]  /*e940*/  @!P3 LEA R28, P6, R36, R33, 0x1 ;  /* 0x00000021241cb211 */ /* 0x000fe400078c08ff */
[----:B------:R-:W-:-:S04]  /*e950*/  PRMT R0, RZ, 0x654, R0 ;  /* 0x00000654ff007816 */ /* 0x000fc80000000000 */
[----:B------:R0:W-:Y:S02]  /*e960*/  SYNCS.ARRIVE.TRANS64.RED.A1T0 RZ, [R0+URZ], RZ ;  /* 0x000000ff00ff79a7 */ /* 0x0001e4000810043f */
[----:B0-----:R-:W-:-:S05]  /*e970*/  VIADD R0, R32, 0x90 ;  /* 0x0000009020007836 */ /* 0x001fca0000000000 */
[----:B------:R-:W-:Y:S01]  /*e980*/  ISETP.GE.OR P0, PT, R0, R35, P0 ;  /* 0x000000230000720c */ /* 0x000fe20000706670 */
[----:B------:R-:W0:Y:S04]  /*e990*/  SHFL.IDX PT, R30, R30, 0x3, 0x181f ;  /* 0x00781f001e1e7f89 */ /* 0x000e2800000e0000 */
[----:B------:R-:W1:Y:S01]  /*e9a0*/  SHFL.IDX PT, R31, R31, 0x3, 0x181f ;  /* 0x00781f001f1f7f89 */ /* 0x000e6200000e0000 */
[C-C-:B--2---:R-:W-:Y:S02]  /*e9b0*/  @!P1 LEA.HI.X R3, R36.reuse, R3, R34.reuse, 0x1, P4 ;  /* 0x0000000324039211 */ /* 0x144fe400020f0c22 */
[C-C-:B------:R-:W-:Y:S02]  /*e9c0*/  @!P2 LEA.HI.X R21, R36.reuse, R21, R34.reuse, 0x1, P5 ;  /* 0x000000152415a211 */ /* 0x140fe400028f0c22 */
[----:B------:R-:W-:Y:S01]  /*e9d0*/  @!P3 LEA.HI.X R29, R36, R29, R34, 0x1, P6 ;  /* 0x0000001d241db211 */ /* 0x000fe200030f0c22 */
[----:B------:R2:W-:Y:S04]  /*e9e0*/  @!P1 ST.E.128 desc[UR40][R2.64], R8 ;  /* 0x0000000802009985 */ /* 0x0005e8000c101d28 */
[----:B---3--:R2:W-:Y:S04]  /*e9f0*/  @!P2 ST.E.128 desc[UR40][R20.64], R12 ;  /* 0x0000000c1400a985 */ /* 0x0085e8000c101d28 */
[----:B----4-:R2:W-:Y:S01]  /*ea00*/  @!P3 ST.E.128 desc[UR40][R28.64], R24 ;  /* 0x000000181c00b985 */ /* 0x0105e2000c101d28 */
[----:B01----:R-:W-:Y:S05]  /*ea10*/  @P0 BRA `(.L_x_11153) ;  /* 0x0000000800800947 */ /* 0x003fea0003800000 */
[----:B--2---:R-:W-:-:S04]  /*ea20*/  LEA R2, P0, R36, R30, 0x1 ;  /* 0x0000001e24027211 */ /* 0x004fc800078008ff */
[----:B------:R-:W-:-:S05]  /*ea30*/  LEA.HI.X R3, R36, R31, R34, 0x1, P0 ;  /* 0x0000001f24037211 */ /* 0x000fca00000f0c22 */
[----:B-----5:R0:W-:Y:S01]  /*ea40*/  ST.E.128 desc[UR40][R2.64], R4 ;  /* 0x0000000402007985 */ /* 0x0201e2000c101d28 */
[----:B------:R-:W-:Y:S05]  /*ea50*/  BRA `(.L_x_11153) ;  /* 0x0000000800707947 */ /* 0x000fea0003800000 */
.L_x_11151:
        /* <DEDUP_REMOVED lines=28> */
.L_x_11154:
        /* <DEDUP_REMOVED lines=49> */
.L_x_11156:
[----:B------:R-:W-:Y:S05]  /*ef30*/  BSYNC B1 ;  /* 0x0000000000017941 */ /* 0x000fea0003800000 */
.L_x_11155:
[----:B------:R-:W2:Y:S04]  /*ef40*/  LDL R15, [R1+0x5c] ;  /* 0x00005c00010f7983 */ /* 0x000ea80000100800 */
[----:B------:R-:W3:Y:S01]  /*ef50*/  LDL R20, [R1+0x7c] ;  /* 0x00007c0001147983 */ /* 0x000ee20000100800 */
[--C-:B0-----:R-:W-:Y:S01]  /*ef60*/  SHF.R.S32.HI R4, RZ, 0x1f, R26.reuse ;  /* 0x0000001fff047819 */ /* 0x101fe2000001141a */
[----:B------:R-:W0:Y:S01]  /*ef70*/  @P2 LDC R9, c[0x0][0xbf0] ;  /* 0x0002fc00ff092b82 */ /* 0x000e220000000800 */
[----:B------:R-:W-:Y:S01]  /*ef80*/  SHF.R.S32.HI R21, RZ, 0x1f, R26 ;  /* 0x0000001fff157819 */ /* 0x000fe2000001141a */
[----:B------:R-:W-:Y:S01]  /*ef90*/  ULDC.64 UR4, c[0x0][0xaa0] ;  /* 0x0002a80000047ab9 */ /* 0x000fe20000000a00 */
[-C--:B------:R-:W-:Y:S01]  /*efa0*/  LEA.HI R4, R4, R26.reuse, RZ, 0x3 ;  /* 0x0000001a04047211 */ /* 0x080fe200078f18ff */
[----:B------:R-:W-:Y:S01]  /*efb0*/  IMAD R3, R11, UR4, RZ ;  /* 0x000000040b037c24 */ /* 0x000fe2000f8e02ff */
[----:B------:R-:W-:-:S02]  /*efc0*/  LEA.HI R21, R21, R26, RZ, 0x3 ;  /* 0x0000001a15157211 */ /* 0x000fc400078f18ff */
[----:B------:R-:W-:Y:S01]  /*efd0*/  LOP3.LUT R4, R4, 0xfffffff8, RZ, 0xc0, !PT ;  /* 0xfffffff804047812 */ /* 0x000fe200078ec0ff */
[C---:B------:R-:W-:Y:S01]  /*efe0*/  IMAD R5, R6.reuse, UR5, R3 ;  /* 0x0000000506057c24 */ /* 0x040fe2000f8e0203 */
[----:B------:R-:W-:Y:S01]  /*eff0*/  SHF.R.S32.HI R21, RZ, 0x3, R21 ;  /* 0x00000003ff157819 */ /* 0x000fe20000011415 */
[----:B------:R-:W-:Y:S01]  /*f000*/  IMAD.WIDE.U32 R2, R6, UR4, RZ ;  /* 0x0000000406027c25 */ /* 0x000fe2000f8e00ff */
[----:B------:R-:W-:Y:S01]  /*f010*/  IADD3 R4, R26, -R4, RZ ;  /* 0x800000041a047210 */ /* 0x000fe20007ffe0ff */
[----:B------:R-:W-:Y:S02]  /*f020*/  ULDC.64 UR4, c[0x0][0xae8] ;  /* 0x0002ba0000047ab9 */ /* 0x000fe40000000a00 */
[----:B------:R-:W-:Y:S02]  /*f030*/  IMAD.IADD R3, R3, 0x1, R5 ;  /* 0x0000000103037824 */ /* 0x000fe400078e0205 */
[----:B------:R-:W-:Y:S02]  /*f040*/  IMAD R6, R4, 0x30, R21 ;  /* 0x0000003004067824 */ /* 0x000fe400078e0215 */
[----:B------:R-:W-:-:S02]  /*f050*/  IMAD R4, R10, UR4, RZ ;  /* 0x000000040a047c24 */ /* 0x000fc4000f8e02ff */
[----:B------:R-:W-:Y:S02]  /*f060*/  IMAD R8, R14, 0xc0, R6 ;  /* 0x000000c00e087824 */ /* 0x000fe400078e0206 */
[----:B------:R-:W-:Y:S02]  /*f070*/  IMAD R7, R24, UR5, R4 ;  /* 0x0000000518077c24 */ /* 0x000fe4000f8e0204 */
        /* <DEDUP_REMOVED lines=27> */
[----:B------:R-:W-:Y:S01]  /*f230*/  ULDC UR4, c[0x0][0xac8] ;  /* 0x0002b20000047ab9 */ /* 0x000fe20000000800 */
[----:B------:R-:W-:Y:S01]  /*f240*/  IMAD R25, R0, R25, RZ ;  /* 0x0000001900197224 */ /* 0x000fe200078e02ff */
[----:B------:R-:W-:Y:S01]  /*f250*/  LEA.HI.X R8, R2, UR5, R3, 0x1, P0 ;  /* 0x0000000502087c11 */ /* 0x000fe200080f0c03 */
[----:B------:R-:W0:Y:S01]  /*f260*/  SHFL.IDX PT, R6, R4, RZ, 0x181f ;  /* 0x00181fff04067589 */ /* 0x000e2200000e0000 */
[C---:B------:R-:W-:Y:S02]  /*f270*/  VIADD R0, R14.reuse, 0x30 ;  /* 0x000000300e007836 */ /* 0x040fe40000000000 */
[C---:B------:R-:W-:Y:S01]  /*f280*/  VIADD R2, R14.reuse, 0x60 ;  /* 0x000000600e027836 */ /* 0x040fe20000000000 */
[----:B------:R-:W1:Y:S01]  /*f290*/  SHFL.IDX PT, R9, R4, 0x1, 0x181f ;  /* 0x00381f0004097f89 */ /* 0x000e6200000e0000 */
[----:B------:R-:W-:-:S03]  /*f2a0*/  VIADD R3, R14, 0x90 ;  /* 0x000000900e037836 */ /* 0x000fc60000000000 */
[----:B------:R-:W4:Y:S04]  /*f2b0*/  SHFL.IDX PT, R11, R4, 0x2, 0x181f ;  /* 0x00581f00040b7f89 */ /* 0x000f2800000e0000 */
[----:B------:R-:W3:Y:S04]  /*f2c0*/  SHFL.IDX PT, R5, R8, RZ, 0x181f ;  /* 0x00181fff08057589 */ /* 0x000ee800000e0000 */
[----:B------:R1:W5:Y:S04]  /*f2d0*/  SHFL.IDX PT, R13, R4, 0x3, 0x181f ;  /* 0x00781f00040d7f89 */ /* 0x00036800000e0000 */
[----:B------:R-:W5:Y:S04]  /*f2e0*/  SHFL.IDX PT, R7, R8, 0x1, 0x181f ;  /* 0x00381f0008077f89 */ /* 0x000f6800000e0000 */
[----:B------:R-:W5:Y:S04]  /*f2f0*/  SHFL.IDX PT, R10, R8, 0x2, 0x181f ;  /* 0x00581f00080a7f89 */ /* 0x000f6800000e0000 */
[----:B------:R5:W5:Y:S01]  /*f300*/  SHFL.IDX PT, R12, R8, 0x3, 0x181f ;  /* 0x00781f00080c7f89 */ /* 0x000b6200000e0000 */
[----:B--2---:R-:W-:-:S04]  /*f310*/  ISETP.GE.AND P0, PT, R15, UR4, PT ;  /* 0x000000040f007c0c */ /* 0x004fc8000bf06270 */
[-C--:B------:R-:W-:Y:S02]  /*f320*/  ISETP.GE.OR P3, PT, R14, R25.reuse, P0 ;  /* 0x000000190e00720c */ /* 0x080fe40000766670 */
[-C--:B------:R-:W-:Y:S02]  /*f330*/  ISETP.GE.OR P2, PT, R0, R25.reuse, P0 ;  /* 0x000000190000720c */ /* 0x080fe40000746670 */
[-C--:B------:R-:W-:Y:S02]  /*f340*/  ISETP.GE.OR P1, PT, R2, R25.reuse, P0 ;  /* 0x000000190200720c */ /* 0x080fe40000726670 */
[----:B------:R-:W-:-:S07]  /*f350*/  ISETP.GE.OR P0, PT, R3, R25, P0 ;  /* 0x000000190300720c */ /* 0x000fce0000706670 */
[C---:B0-----:R-:W-:Y:S02]  /*f360*/  @!P3 LEA R2, P6, R15.reuse, R6, 0x1 ;  /* 0x000000060f02b211 */ /* 0x041fe400078c08ff */
[C---:B-1----:R-:W-:Y:S02]  /*f370*/  @!P2 LEA R4, P5, R15.reuse, R9, 0x1 ;  /* 0x000000090f04a211 */ /* 0x042fe400078a08ff */
[C---:B----4-:R-:W-:Y:S02]  /*f380*/  @!P1 LEA R6, P4, R15.reuse, R11, 0x1 ;  /* 0x0000000b0f069211 */ /* 0x050fe400078808ff */
[C-C-:B---3--:R-:W-:Y:S02]  /*f390*/  @!P3 LEA.HI.X R3, R15.reuse, R5, R20.reuse, 0x1, P6 ;  /* 0x000000050f03b211 */ /* 0x148fe400030f0c14 */
[C---:B-----5:R-:W-:Y:S02]  /*f3a0*/  @!P0 LEA R8, P6, R15.reuse, R13, 0x1 ;  /* 0x0000000d0f088211 */ /* 0x060fe400078c08ff */
[C-C-:B------:R-:W-:Y:S01]  /*f3b0*/  @!P2 LEA.HI.X R5, R15.reuse, R7, R20.reuse, 0x1, P5 ;  /* 0x000000070f05a211 */ /* 0x140fe200028f0c14 */
[----:B------:R1:W-:Y:S01]  /*f3c0*/  @!P3 ST.E.128 desc[UR40][R2.64], RZ ;  /* 0x000000ff0200b985 */ /* 0x0003e2000c101d28 */
[----:B------:R-:W-:-:S02]  /*f3d0*/  @!P1 LEA.HI.X R7, R15, R10, R20, 0x1, P4 ;  /* 0x0000000a0f079211 */ /* 0x000fc400020f0c14 */
[----:B------:R-:W-:Y:S01]  /*f3e0*/  @!P0 LEA.HI.X R9, R15, R12, R20, 0x1, P6 ;  /* 0x0000000c0f098211 */ /* 0x000fe200030f0c14 */
[----:B------:R1:W-:Y:S04]  /*f3f0*/  @!P2 ST.E.128 desc[UR40][R4.64], RZ ;  /* 0x000000ff0400a985 */ /* 0x0003e8000c101d28 */
[----:B------:R1:W-:Y:S04]  /*f400*/  @!P1 ST.E.128 desc[UR40][R6.64], RZ ;  /* 0x000000ff06009985 */ /* 0x0003e8000c101d28 */
[----:B------:R1:W-:Y:S02]  /*f410*/  @!P0 ST.E.128 desc[UR40][R8.64], RZ ;  /* 0x000000ff08008985 */ /* 0x0003e4000c101d28 */
.L_x_11153:
[----:B------:R-:W-:Y:S05]  /*f420*/  BSYNC B0 ;  /* 0x0000000000007941 */ /* 0x000fea0003800000 */
.L_x_11150:
[----:B------:R-:W3:Y:S01]  /*f430*/  LDL R0, [R1+0x2c] ;  /* 0x00002c0001007983 */ /* 0x000ee20000100800 */
[----:B------:R-:W-:Y:S02]  /*f440*/  ULDC UR4, c[0x0][0xc3c] ;  /* 0x00030f0000047ab9 */ /* 0x000fe40000000800 */
[----:B---3--:R-:W-:-:S13]  /*f450*/  ISETP.GE.AND P0, PT, R0, UR4, PT ;  /* 0x0000000400007c0c */ /* 0x008fda000bf06270 */
[----:B------:R-:W-:Y:S05]  /*f460*/  @!P0 BRA `(.L_x_11157) ;  /* 0xffffff1c00348947 */ /* 0x000fea000383ffff */
[----:B------:R-:W-:Y:S05]  /*f470*/  BRA `(.L_x_11060) ;  /* 0x0000005800fc7947 */ /* 0x000fea0003800000 */
.L_x_11058:
[----:B------:R-:W-:-:S08]  /*f480*/  NOP ;  /* 0x0000000000007918 */ /* 0x000fd00000000000 */
[----:B--2---:R-:W0:-:S00]  /*f490*/  USETMAXREG.DEALLOC.CTAPOOL 0x20 ;  /* 0x00000020000079c8 */ /* 0x004e0000080e0500 */
        /* <DEDUP_REMOVED lines=16> */
.L_x_11158:
        /* <DEDUP_REMOVED lines=42> */
.L_x_11164:
        /* <DEDUP_REMOVED lines=12> */
.L_x_11163:
[----:B------:R-:W-:Y:S05]  /*f900*/  BSYNC B0 ;  /* 0x0000000000007941 */ /* 0x000fea0003800000 */
.L_x_11162:
        /* <DEDUP_REMOVED lines=21> */
.L_x_11160:
        /* <DEDUP_REMOVED lines=15> */
.L_x_11165:
        /* <DEDUP_REMOVED lines=28> */
.L_x_11161:
[----:B------:R-:W-:Y:S02]  /*fd10*/  IMAD.MOV.U32 R17, RZ, RZ, RZ ;  /* 0x000000ffff117224 */ /* 0x000fe400078e00ff */
[----:B------:R-:W-:Y:S02]  /*fd20*/  IMAD.U32 R16, RZ, RZ, UR6 ;  /* 0x00000006ff107e24 */ /* 0x000fe4000f8e00ff */
[----:B------:R-:W-:-:S07]  /*fd30*/  IMAD.MOV.U32 R18, RZ, RZ, RZ ;  /* 0x000000ffff127224 */ /* 0x000fce00078e00ff */
.L_x_11166:
[----:B------:R-:W-:-:S13]  /*fd40*/  ISETP.NE.AND P0, PT, R5, RZ, PT ;  /* 0x000000ff0500720c */ /* 0x000fda0003f05270 */
[----:B------:R-:W0:Y:S01]  /*fd50*/  @!P0 S2R R3, SR_CgaCtaId ;  /* 0x0000000000038919 */ /* 0x000e220000008800 */
[----:B------:R-:W-:-:S04]  /*fd60*/  @!P0 MOV R0, 0x400 ;  /* 0x0000040000008802 */ /* 0x000fc80000000f00 */
[----:B0-----:R-:W-:-:S05]  /*fd70*/  @!P0 LEA R0, R3, R0, 0x18 ;  /* 0x0000000003008211 */ /* 0x001fca00078ec0ff */
[----:B------:R2:W-:Y:S01]  /*fd80*/  @!P0 STS.128 [R0+0x132d0], R16 ;  /* 0x0132d01000008388 */ /* 0x0005e20000000c00 */
[----:B------:R-:W-:Y:S06]  /*fd90*/  BAR.ARV 0x5, 0x200 ;  /* 0x0148000000007b1d */ /* 0x000fec0000002000 */
.L_x_11159:
[----:B------:R3:W-:Y:S01]  /*fda0*/  STL [R1+0x44], RZ ;  /* 0x000044ff01007387 */ /* 0x0007e20000100800 */
[----:B------:R-:W-:Y:S01]  /*fdb0*/  ULDC UR4, c[0x0][0xc3c] ;  /* 0x00030f0000047ab9 */ /* 0x000fe20000000800 */
[----:B------:R-:W-:Y:S01]  /*fdc0*/  IMAD.MOV.U32 R29, RZ, RZ, 0x1 ;  /* 0x00000001ff1d7424 */ /* 0x000fe200078e00ff */
[----:B-1----:R-:W-:Y:S01]  /*fdd0*/  ISETP.GE.AND P0, PT, R19, UR4, PT ;  /* 0x0000000413007c0c */ /* 0x002fe2000bf06270 */
[----:B------:R-:W-:-:S12]  /*fde0*/  IMAD.MOV.U32 R27, RZ, RZ, RZ ;  /* 0x000000ffff1b7224 */ /* 0x000fd800078e00ff */
[----:B---3--:R-:W-:Y:S05]  /*fdf0*/  @P0 BRA `(.L_x_11167) ;  /* 0x0000004c00a40947 */ /* 0x008fea0003800000 */
[----:B------:R-:W3:Y:S01]  /*fe00*/  LDL R10, [R1+0x38] ;  /* 0x00003800010a7983 */ /* 0x000ee20000100800 */
[----:B------:R-:W1:Y:S01]  /*fe10*/  S2R R9, SR_TID.X ;  /* 0x0000000000097919 */ /* 0x000e620000002100 */
[----:B------:R-:W4:Y:S01]  /*fe20*/  S2UR UR5, SR_CgaCtaId ;  /* 0x00000000000579c3 */ /* 0x000f220000008800 */
[----:B------:R-:W-:Y:S01]  /*fe30*/  UMOV UR4, 0x400 ;  /* 0x0000040000047882 */ /* 0x000fe20000000000 */
[C---:B-1----:R-:W-:Y:S01]  /*fe40*/  IMAD.SHL.U32 R26, R9.reuse, 0x40, RZ ;  /* 0x00000040091a7824 */ /* 0x042fe200078e00ff */
[C---:B------:R-:W-:Y:S01]  /*fe50*/  LOP3.LUT R11, R9.reuse, 0x7f, RZ, 0xc0, !PT ;  /* 0x0000007f090b7812 */ /* 0x040fe200078ec0ff */
[C---:B0-----:R-:W-:Y:S01]  /*fe60*/  IMAD.SHL.U32 R2, R9.reuse, 0x10, RZ ;  /* 0x0000001009027824 */ /* 0x041fe200078e00ff */
[----:B------:R-:W-:Y:S01]  /*fe70*/  SHF.R.U32.HI R3, RZ, 0x1, R9 ;  /* 0x00000001ff037819 */ /* 0x000fe20000011609 */
[----:B------:R-:W-:Y:S01]  /*fe80*/  IMAD.SHL.U32 R8, R9, 0x2, RZ ;  /* 0x0000000209087824 */ /* 0x000fe200078e00ff */
[----:B------:R-:W-:Y:S01]  /*fe90*/  LOP3.LUT R4, R26, 0x180, RZ, 0xc0, !PT ;  /* 0x000001801a047812 */ /* 0x000fe200078ec0ff */
[----:B------:R-:W-:Y:S01]  /*fea0*/  IMAD.SHL.U32 R6, R11, 0x10, RZ ;  /* 0x000000100b067824 */ /* 0x000fe200078e00ff */
[----:B--2---:R-:W-:-:S02]  /*feb0*/  SHF.L.U32 R0, R9, 0x5, RZ ;  /* 0x0000000509007819 */ /* 0x004fc400000006ff */
[----:B------:R-:W-:Y:S02]  /*fec0*/  LOP3.LUT R7, R2, 0x1b0, RZ, 0xc0, !PT ;  /* 0x000001b002077812 */ /* 0x000fe400078ec0ff */
[----:B------:R-:W-:Y:S01]  /*fed0*/  LOP3.LUT R3, R4, 0x30, R3, 0xf8, !PT ;  /* 0x0000003004037812 */ /* 0x000fe200078ef803 */
[----:B------:R-:W-:Y:S01]  /*fee0*/  IMAD.SHL.U32 R4, R9, 0x8, RZ ;  /* 0x0000000809047824 */ /* 0x000fe200078e00ff */
[----:B------:R-:W-:Y:S02]  /*fef0*/  LOP3.LUT R5, R0, 0x80, RZ, 0xc0, !PT ;  /* 0x0000008000057812 */ /* 0x000fe400078ec0ff */
[----:B------:R-:W-:Y:S02]  /*ff00*/  LOP3.LUT R8, R7, 0x30, R8, 0x78, !PT ;  /* 0x0000003007087812 */ /* 0x000fe400078e7808 */
[----:B------:R-:W-:Y:S01]  /*ff10*/  LOP3.LUT R7, R6, 0x600, RZ, 0xc0, !PT ;  /* 0x0000060006077812 */ /* 0x000fe200078ec0ff */
[----:B------:R-:W-:Y:S01]  /*ff20*/  IMAD.SHL.U32 R6, R9, 0x4, RZ ;  /* 0x0000000409067824 */ /* 0x000fe200078e00ff */
[----:B------:R-:W-:Y:S01]  /*ff30*/  LOP3.LUT R5, R5, 0x10, R9, 0xf8, !PT ;  /* 0x0000001005057812 */ /* 0x000fe200078ef809 */
[----:B----4-:R-:W-:Y:S01]  /*ff40*/  ULEA UR4, UR5, UR4, 0x18 ;  /* 0x0000000405047291 */ /* 0x010fe2000f8ec03f */
[----:B------:R-:W-:-:S02]  /*ff50*/  LOP3.LUT R3, R3, 0x30, R4, 0x78, !PT ;  /* 0x0000003003037812 */ /* 0x000fc400078e7804 */
[C---:B------:R-:W-:Y:S02]  /*ff60*/  LOP3.LUT R9, R7.reuse, 0x60, R0, 0xf8, !PT ;  /* 0x0000006007097812 */ /* 0x040fe400078ef800 */
[----:B------:R-:W-:Y:S02]  /*ff70*/  LOP3.LUT R7, R7, 0x40, R2, 0xf8, !PT ;  /* 0x0000004007077812 */ /* 0x000fe400078ef802 */
[----:B------:R-:W-:Y:S01]  /*ff80*/  LOP3.LUT R26, R3, 0x640, R26, 0xf8, !PT ;  /* 0x00000640031a7812 */ /* 0x000fe200078ef81a */
[----:B------:R-:W-:Y:S01]  /*ff90*/  IMAD.U32 R22, RZ, RZ, UR4 ;  /* 0x00000004ff167e24 */ /* 0x000fe2000f8e00ff */
[----:B------:R-:W-:Y:S02]  /*ffa0*/  LOP3.LUT R7, R7, R8, RZ, 0xfc, !PT ;  /* 0x0000000807077212 */ /* 0x000fe400078efcff */
[----:B------:R-:W-:Y:S02]  /*ffb0*/  SHF.R.U32.HI R3, RZ, 0x2, R11 ;  /* 0x00000002ff037819 */ /* 0x000fe4000001160b */
[----:B------:R-:W-:-:S02]  /*ffc0*/  LOP3.LUT R4, R9, 0x100, R0, 0xf8, !PT ;  /* 0x0000010009047812 */ /* 0x000fc400078ef800 */
[----:B------:R-:W-:Y:S01]  /*ffd0*/  LOP3.LUT R0, R3, 0x60, R0, 0xf8, !PT ;  /* 0x0000006003007812 */ /* 0x000fe200078ef800 */
[----:B------:R-:W-:Y:S02]  /*ffe0*/  IMAD.IADD R3, R22, 0x1, R7 ;  /* 0x0000000116037824 */ /* 0x000fe400078e0207 */
[----:B------:R-:W-:Y:S01]  /*fff0*/  IMAD.MOV.U32 R0, RZ, RZ, 0x1 ;  /* 0x00000001ff007424 */ /* 0x000fe200078e00ff */
[----:B------:R-:W-:Y:S01]  /*10000*/  LOP3.LUT R5, R5, 0x10, R6, 0x78, !PT ;  /* 0x0000001005057812 */ /* 0x000fe200078e7806 */
[----:B------:R-:W-:Y:S01]  /*10010*/  BSSY B7, `(.L_x_11167) ;  /* 0x00004c7000077945 */ /* 0x000fe20003800000 */
[----:B------:R-:W-:Y:S02]  /*10020*/  IMAD.MOV.U32 R28, RZ, RZ, RZ ;  /* 0x000000ffff1c7224 */ /* 0x000fe400078e00ff */
[----:B------:R-:W-:Y:S01]  /*10030*/  LOP3.LUT R25, R4, R5, RZ, 0xfc, !PT ;  /* 0x0000000504197212 */ /* 0x000fe200078efcff */
[----:B------:R-:W-:Y:S02]  /*10040*/  IMAD.MOV.U32 R27, RZ, RZ, RZ ;  /* 0x000000ffff1b7224 */ /* 0x000fe400078e00ff */
[----:B------:R-:W-:Y:S01]  /*10050*/  IMAD.MOV.U32 R29, RZ, RZ, 0x1 ;  /* 0x00000001ff1d7424 */ /* 0x000fe200078e00ff */
[----:B------:R-:W-:Y:S01]  /*10060*/  ULDC.64 UR38, c[0x0][0x198] ;  /* 0x0000660000267ab9 */ /* 0x000fe20000000a00 */
[----:B------:R-:W-:Y:S01]  /*10070*/  ULDC UR36, c[0x0][0xc] ;  /* 0x0000030000247ab9 */ /* 0x000fe20000000800 */
[----:B---3--:R-:W-:-:S05]  /*10080*/  LOP3.LUT R2, R10, 0x1, RZ, 0xfc, !PT ;  /* 0x000000010a027812 */ /* 0x008fca00078efcff */
[----:B------:R0:W-:Y:S04]  /*10090*/  STL [R1+0x4c], R2 ;  /* 0x00004c0201007387 */ /* 0x0001e80000100800 */
[----:B------:R1:W-:Y:S01]  /*100a0*/  STL [R1+0x30], R3 ;  /* 0x0000300301007387 */ /* 0x0003e20000100800 */
[----:B0-----:R-:W-:-:S05]  /*100b0*/  LOP3.LUT R2, R10, 0x2, RZ, 0xfc, !PT ;  /* 0x000000020a027812 */ /* 0x001fca00078efcff */
[----:B------:R1:W-:Y:S04]  /*100c0*/  STL [R1+0x1c], R2 ;  /* 0x00001c0201007387 */ /* 0x0003e80000100800 */
[----:B------:R1:W-:Y:S04]  /*100d0*/  STL [R1+0x44], RZ ;  /* 0x000044ff01007387 */ /* 0x0003e80000100800 */
[----:B------:R1:W-:Y:S02]  /*100e0*/  STL [R1+0x4], R0 ;  /* 0x0000040001007387 */ /* 0x0003e40000100800 */
.L_x_11269:
[----:B01----:R-:W0:Y:S02]  /*100f0*/  LDC.64 R2, c[0x0][0xc88] ;  /* 0x00032200ff027b82 */ /* 0x003e240000000a00 */
[----:B0-----:R-:W-:-:S05]  /*10100*/  IMAD.WIDE R2, R19, 0x4, R2 ;  /* 0x0000000413027825 */ /* 0x001fca00078e0202 */
[----:B--2---:R-:W2:Y:S01]  /*10110*/  LDG.E R14, desc[UR40][R2.64] ;  /* 0x00000028020e7981 */ /* 0x004ea2000c1e1900 */
[----:B------:R-:W-:Y:S05]  /*10120*/  YIELD ;  /* 0x0000000000007946 */ /* 0x000fea0003800000 */
[----:B------:R-:W-:Y:S01]  /*10130*/  ULDC.64 UR4, c[0x0][0xa28] ;  /* 0x00028a0000047ab9 */ /* 0x000fe20000000a00 */
[----:B------:R-:W-:Y:S01]  /*10140*/  ULDC.64 UR6, c[0x0][0xa00] ;  /* 0x0002800000067ab9 */ /* 0x000fe20000000a00 */
[----:B------:R-:W-:Y:S02]  /*10150*/  ISETP.NE.U32.AND P0, PT, RZ, UR4, PT ;  /* 0x00000004ff007c0c */ /* 0x000fe4000bf05070 */
[----:B------:R-:W-:Y:S01]  /*10160*/  CS2R R8, SRZ ;  /* 0x0000000000087805 */ /* 0x000fe2000001ff00 */
[----:B------:R-:W-:Y:S01]  /*10170*/  ULDC.64 UR8, c[0x0][0xa18] ;  /* 0x0002860000087ab9 */ /* 0x000fe20000000a00 */
[----:B------:R-:W-:-:S02]  /*10180*/  ISETP.NE.AND.EX P1, PT, RZ, UR5, PT, P0 ;  /* 0x00000005ff007c0c */ /* 0x000fc4000bf25300 */
        /* <DEDUP_REMOVED lines=11> */
[----:B------:R-:W-:Y:S01]  /*10240*/  IADD3.X R3, R13, UR7, RZ, P2, !PT ;  /* 0x000000070d037c10 */ /* 0x000fe200097fe4ff */
[----:B------:R-:W-:Y:S01]  /*10250*/  ULDC.64 UR6, c[0x0][0xa10] ;  /* 0x0002840000067ab9 */ /* 0x000fe20000000a00 */
[----:B------:R-:W-:Y:S01]  /*10260*/  ISETP.NE.U32.AND P3, PT, RZ, UR8, PT ;  /* 0x00000008ff007c0c */ /* 0x000fe2000bf65070 */
[----:B------:R1:W5:Y:S04]  /*10270*/  @P1 LDG.E R8, desc[UR40][R4.64] ;  /* 0x0000002804081981 */ /* 0x000368000c1e1900 */
[----:B------:R-:W2:Y:S01]  /*10280*/  @P0 LDG.E R9, desc[UR40][R2.64] ;  /* 0x0000002802090981 */ /* 0x000ea2000c1e1900 */
[----:B------:R-:W-:-:S02]  /*10290*/  ISETP.NE.AND.EX P3, PT, RZ, UR9, PT, P3 ;  /* 0x00000009ff007c0c */ /* 0x000fc4000bf65330 */
[----:B------:R-:W-:Y:S01]  /*102a0*/  IADD3 R6, P4, R23, UR4, RZ ;  /* 0x0000000417067c10 */ /* 0x000fe2000ff9e0ff */
[----:B------:R-:W-:Y:S03]  /*102b0*/  STL [R1+0xc], R13 ;  /* 0x00000c0d01007387 */ /* 0x000fe60000100800 */
[----:B------:R-:W-:Y:S02]  /*102c0*/  IADD3.X R7, R13, UR5, RZ, P4, !PT ;  /* 0x000000050d077c10 */ /* 0x000fe4000a7fe4ff */
[----:B-1----:R-:W-:Y:S02]  /*102d0*/  IADD3 R4, P4, R23, UR6, RZ ;  /* 0x0000000617047c10 */ /* 0x002fe4000ff9e0ff */
[----:B------:R-:W-:Y:S02]  /*102e0*/  ISETP.NE.U32.AND P1, PT, RZ, UR4, PT ;  /* 0x00000004ff007c0c */ /* 0x000fe4000bf25070 */
[----:B------:R-:W-:Y:S01]  /*102f0*/  IADD3.X R5, R13, UR7, RZ, P4, !PT ;  /* 0x000000070d057c10 */ /* 0x000fe2000a7fe4ff */
[----:B------:R-:W-:Y:S01]  /*10300*/  ULDC UR4, c[0x0][0x288] ;  /* 0x0000a20000047ab9 */ /* 0x000fe20000000800 */
[----:B------:R-:W-:-:S02]  /*10310*/  ISETP.NE.U32.AND P2, PT, RZ, UR6, PT ;  /* 0x00000006ff007c0c */ /* 0x000fc4000bf45070 */
[----:B------:R-:W-:Y:S02]  /*10320*/  @P3 IADD3 R10, P4, R23, UR8, RZ ;  /* 0x00000008170a3c10 */ /* 0x000fe4000ff9e0ff */
[----:B------:R-:W-:Y:S02]  /*10330*/  ISETP.NE.AND.EX P1, PT, RZ, UR5, PT, P1 ;  /* 0x00000005ff007c0c */ /* 0x000fe4000bf25310 */
[----:B------:R-:W-:Y:S02]  /*10340*/  ISETP.NE.AND.EX P2, PT, RZ, UR7, PT, P2 ;  /* 0x00000007ff007c0c */ /* 0x000fe4000bf45320 */
[----:B------:R-:W-:Y:S01]  /*10350*/  @P3 IADD3.X R11, R13, UR9, RZ, P4, !PT ;  /* 0x000000090d0b3c10 */ /* 0x000fe2000a7fe4ff */
[----:B------:R-:W-:Y:S02]  /*10360*/  IMAD.MOV.U32 R12, RZ, RZ, RZ ;  /* 0x000000ffff0c7224 */ /* 0x000fe400078e00ff */
[----:B0-----:R-:W-:-:S06]  /*10370*/  IMAD.MOV.U32 R0, RZ, RZ, RZ ;  /* 0x000000ffff007224 */ /* 0x001fcc00078e00ff */
        /* <DEDUP_REMOVED lines=16> */
[----:B----4-:R-:W-:Y:S06]  /*10480*/  @P3 BRA `(.L_x_11168) ;  /* 0x0000000000143947 */ /* 0x010fec0003800000 */
[----:B------:R-:W-:Y:S05]  /*10490*/  @!P0 BRA `(.L_x_11168) ;  /* 0x0000000000108947 */ /* 0x000fea0003800000 */
[----:B------:R-:W2:Y:S04]  /*104a0*/  LDG.E R11, desc[UR40][R2.64] ;  /* 0x00000028020b7981 */ /* 0x000ea8000c1e1900 */
[----:B------:R-:W2:Y:S02]  /*104b0*/  LDG.E R2, desc[UR40][R2.64+0x4] ;  /* 0x0000042802027981 */ /* 0x000ea4000c1e1900 */
[----:B--2---:R-:W-:-:S05]  /*104c0*/  IMAD.IADD R2, R2, 0x1, -R11 ;  /* 0x0000000102027824 */ /* 0x004fca00078e0a0b */
[----:B------:R0:W-:Y:S02]  /*104d0*/  STL [R1+0x3c], R2 ;  /* 0x00003c0201007387 */ /* 0x0001e40000100800 */
.L_x_11168:
        /* <DEDUP_REMOVED lines=12> */
.L_x_11169:
[----:B------:R-:W-:Y:S05]  /*105a0*/  @!P1 BRA `(.L_x_11170) ;  /* 0x00000000000c9947 */ /* 0x000fea0003800000 */
[----:B------:R-:W2:Y:S04]  /*105b0*/  LDG.E R10, desc[UR40][R6.64] ;  /* 0x00000028060a7981 */ /* 0x000ea8000c1e1900 */
[----:B------:R-:W2:Y:S02]  /*105c0*/  LDG.E R6, desc[UR40][R6.64+0x4] ;  /* 0x0000042806067981 */ /* 0x000ea4000c1e1900 */
[----:B--2---:R-:W-:-:S07]  /*105d0*/  IMAD.IADD R10, R6, 0x1, -R10 ;  /* 0x00000001060a7824 */ /* 0x004fce00078e0a0a */
.L_x_11170:
        /* <DEDUP_REMOVED lines=11> */
[----:B------:R0:W-:Y:S01]  /*10690*/  STL [R1+0x40], R4 ;  /* 0x0000400401007387 */ /* 0x0001e20000100800 */
[--C-:B------:R-:W-:Y:S02]  /*106a0*/  IMAD R2, R4, 0xa0, -R10.reuse ;  /* 0x000000a004027824 */ /* 0x100fe400078e0a0a */
[----:B0-----:R-:W-:-:S03]  /*106b0*/  IMAD.MOV R4, RZ, RZ, -R10 ;  /* 0x000000ffff047224 */ /* 0x001fc600078e0a0a */
[----:B------:R-:W-:Y:S02]  /*106c0*/  VIMNMX R2, R2, R9, PT ;  /* 0x0000000902027248 */ /* 0x000fe40003fe0100 */
[----:B------:R-:W-:-:S04]  /*106d0*/  VIMNMX R4, RZ, R4, !PT ;  /* 0x00000004ff047248 */ /* 0x000fc80007fe0100 */
[----:B------:R-:W-:Y:S01]  /*106e0*/  ISETP.GT.AND P0, PT, R2, R4, PT ;  /* 0x000000040200720c */ /* 0x000fe20003f04270 */
[----:B------:R-:W-:-:S12]  /*106f0*/  IMAD.WIDE.U32 R4, R4, -0x33333333, RZ ;  /* 0xcccccccd04047825 */ /* 0x000fd800078e00ff */
[----:B------:R-:W-:Y:S02]  /*10700*/  @P0 IADD3 R2, R2, 0x9f, RZ ;  /* 0x0000009f02020810 */ /* 0x000fe40007ffe0ff */
[----:B------:R-:W-:-:S03]  /*10710*/  SHF.R.U32.HI R4, RZ, 0x7, R5 ;  /* 0x00000007ff047819 */ /* 0x000fc60000011605 */
        /* <DEDUP_REMOVED lines=14> */
.L_x_11304:
[----:B-1----:R-:W-:Y:S02]  /*10800*/  ISETP.NE.AND P0, PT, R14, RZ, PT ;  /* 0x000000ff0e00720c */ /* 0x002fe40003f05270 */
[----:B------:R-:W-:-:S11]  /*10810*/  PLOP3.LUT P6, PT, PT, PT, PT, 0x8, 0x0 ;  /* 0x000000000000781c */ /* 0x000fd60003fce170 */
[----:B------:R-:W-:Y:S05]  /*10820*/  @P0 BRA `(.L_x_11174) ;  /* 0x00000000000c0947 */ /* 0x000fea0003800000 */
[----:B------:R-:W-:-:S03]  /*10830*/  UMOV UR4, 0xffffffff ;  /* 0xffffffff00047882 */ /* 0x000fc60000000000 */
[----:B------:R-:W-:Y:S05]  /*10840*/  BRA.DIV UR4, `(.L_x_11175) ;  /* 0x0000004e04ec7947 */ /* 0x000fea000b800000 */
[----:B------:R-:W-:-:S13]  /*10850*/  ELECT P6, URZ, PT ;  /* 0x00000000003f782f */ /* 0x000fda00038c0000 */
.L_x_11174:
        /* <DEDUP_REMOVED lines=9> */
.L_x_11307:
[----:B------:R-:W-:Y:S05]  /*108f0*/  BSYNC B1 ;  /* 0x0000000000017941 */ /* 0x000fea0003800000 */
.L_x_11176:
[----:B------:R-:W-:Y:S04]  /*10900*/  BSSY B1, `(.L_x_11178) ;  /* 0x000004e000017945 */ /* 0x000fe80003800000 */
[----:B------:R-:W-:Y:S05]  /*10910*/  @!P6 BRA `(.L_x_11179) ;  /* 0x000000040030e947 */ /* 0x000fea0003800000 */
[----:B------:R-:W2:Y:S01]  /*10920*/  LDL R6, [R1+0x4] ;  /* 0x0000040001067983 */ /* 0x000ea20000100800 */
[----:B0-----:R-:W-:Y:S01]  /*10930*/  IMAD R5, R28, 0x8, R22 ;  /* 0x000000081c057824 */ /* 0x001fe200078e0216 */
[----:B------:R-:W0:Y:S01]  /*10940*/  S2R R7, SR_TID.X ;  /* 0x0000000000077919 */ /* 0x000e220000002100 */
[----:B------:R-:W-:Y:S01]  /*10950*/  BSSY B2, `(.L_x_11180) ;  /* 0x0000006000027945 */ /* 0x000fe20003800000 */
[----:B0-----:R-:W-:-:S04]  /*10960*/  LOP3.LUT R7, R7, 0x7f, RZ, 0xc0, !PT ;  /* 0x0000007f07077812 */ /* 0x001fc800078ec0ff */
[----:B------:R-:W-:Y:S02]  /*10970*/  ISETP.NE.AND P1, PT, R7, RZ, PT ;  /* 0x000000ff0700720c */ /* 0x000fe40003f25270 */
[----:B--2---:R-:W-:-:S04]  /*10980*/  SHF.L.U32 R6, R6, 0x1f, RZ ;  /* 0x0000001f06067819 */ /* 0x004fc800000006ff */
[----:B------:R-:W0:Y:S02]  /*10990*/  SYNCS.PHASECHK.TRANS64.TRYWAIT P0, [R5+URZ+0x132a0], R6 ;  /* 0x0132a006050075a7 */ /* 0x000e24000800017f */
[----:B0-----:R-:W-:Y:S05]  /*109a0*/  @!P0 BRA `(.L_x_11181) ;  /* 0x0000004c00c88947 */ /* 0x001fea0003800000 */
.L_x_11308:
[----:B------:R-:W-:Y:S05]  /*109b0*/  BSYNC B2 ;  /* 0x0000000000027941 */ /* 0x000fea0003800000 */
.L_x_11180:
        /* <DEDUP_REMOVED lines=9> */
.L_x_11183:
[----:B------:R-:W-:Y:S05]  /*10a50*/  BSYNC B2 ;  /* 0x0000000000027941 */ /* 0x000fea0003800000 */
.L_x_11182:
        /* <DEDUP_REMOVED lines=10> */
[----:B------:R-:W-:Y:S01]  /*10b00*/  VIADD R10, R7, 0xe000 ;  /* 0x0000e000070a7836 */ /* 0x000fe20000000000 */
[----:B------:R-:W-:-:S09]  /*10b10*/  UMOV UR7, 0x12f00000 ;  /* 0x12f0000000077882 */ /* 0x000fd20000000000 */
.L_x_11184:
        /* <DEDUP_REMOVED lines=13> */
.L_x_11309:
[----:B------:R-:W-:Y:S05]  /*10bf0*/  BSYNC B2 ;  /* 0x0000000000027941 */ /* 0x000fea0003800000 */
.L_x_11185:
        /* <DEDUP_REMOVED lines=11> */
.L_x_11188:
[----:B------:R-:W-:Y:S05]  /*10cb0*/  BSYNC B2 ;  /* 0x0000000000027941 */ /* 0x000fea0003800000 */
.L_x_11187:
        /* <DEDUP_REMOVED lines=8> */
.L_x_11189:
        /* <DEDUP_REMOVED lines=10> */
.L_x_11179:
[----:B------:R-:W-:Y:S05]  /*10de0*/  BSYNC B1 ;  /* 0x0000000000017941 */ /* 0x000fea0003800000 */
.L_x_11178:
[----:B------:R-:W2:Y:S01]  /*10df0*/  LDL.LU R6, [R1+0x4] ;  /* 0x0000040001067983 */ /* 0x000ea20000300800 */
[----:B------:R-:W-:Y:S01]  /*10e00*/  VIADD R28, R28, 0x1 ;  /* 0x000000011c1c7836 */ /* 0x000fe20000000000 */
[----:B------:R-:W-:Y:S01]  /*10e10*/  PLOP3.LUT P0, PT, PT, PT, PT, 0x8, 0x0 ;  /* 0x000000000000781c */ /* 0x000fe20003f0e170 */
[----:B------:R-:W-:-:S03]  /*10e20*/  VIADD R3, R3, 0xfffffffe ;  /* 0xfffffffe03037836 */ /* 0x000fc60000000000 */
[C---:B------:R-:W-:Y:S02]  /*10e30*/  ISETP.NE.AND P1, PT, R28.reuse, 0x2, PT ;  /* 0x000000021c00780c */ /* 0x040fe40003f25270 */
[----:B------:R-:W-:Y:S02]  /*10e40*/  ISETP.GE.AND P2, PT, R3, R4, PT ;  /* 0x000000040300720c */ /* 0x000fe40003f46270 */
[----:B0-----:R-:W-:Y:S02]  /*10e50*/  SEL R5, RZ, 0x1, P1 ;  /* 0x00000001ff057807 */ /* 0x001fe40000800000 */
[----:B------:R-:W-:Y:S02]  /*10e60*/  SEL R28, R28, RZ, P1 ;  /* 0x000000ff1c1c7207 */ /* 0x000fe40000800000 */
[----:B--2---:R-:W-:-:S05]  /*10e70*/  LOP3.LUT R6, R6, R5, RZ, 0x3c, !PT ;  /* 0x0000000506067212 */ /* 0x004fca00078e3cff */
[----:B------:R0:W-:Y:S02]  /*10e80*/  STL [R1+0x4], R6 ;  /* 0x0000040601007387 */ /* 0x0001e40000100800 */
[----:B------:R-:W-:Y:S05]  /*10e90*/  @!P2 BRA `(.L_x_11172) ;  /* 0x000000040064a947 */ /* 0x000fea0003800000 */
.L_x_11202:
[----:B------:R-:W-:Y:S05]  /*10ea0*/  YIELD ;  /* 0x0000000000007946 */ /* 0x000fea0003800000 */
[----:B------:R-:W-:Y:S04]  /*10eb0*/  BSSY B1, `(.L_x_11190) ;  /* 0x000004d000017945 */ /* 0x000fe80003800000 */
[----:B-1----:R-:W-:Y:S05]  /*10ec0*/  @!P6 BRA `(.L_x_11191) ;  /* 0x00000004002ce947 */ /* 0x002fea0003800000 */
[----:B0-----:R-:W2:Y:S01]  /*10ed0*/  LDL R6, [R1+0x4] ;  /* 0x0000040001067983 */ /* 0x001ea20000100800 */
[----:B------:R-:W0:Y:S02]  /*10ee0*/  S2R R5, SR_TID.X ;  /* 0x0000000000057919 */ /* 0x000e240000002100 */
[----:B0-----:R-:W-:Y:S01]  /*10ef0*/  LOP3.LUT R7, R5, 0x7f, RZ, 0xc0, !PT ;  /* 0x0000007f05077812 */ /* 0x001fe200078ec0ff */
[----:B------:R-:W-:Y:S01]  /*10f00*/  IMAD R5, R28, 0x8, R22 ;  /* 0x000000081c057824 */ /* 0x000fe200078e0216 */
[----:B------:R-:W-:Y:S02]  /*10f10*/  BSSY B2, `(.L_x_11192) ;  /* 0x0000005000027945 */ /* 0x000fe40003800000 */
[----:B------:R-:W-:Y:S02]  /*10f20*/  ISETP.NE.AND P2, PT, R7, RZ, PT ;  /* 0x000000ff0700720c */ /* 0x000fe40003f45270 */
[----:B--2---:R-:W-:-:S04]  /*10f30*/  SHF.L.U32 R6, R6, 0x1f, RZ ;  /* 0x0000001f06067819 */ /* 0x004fc800000006ff */
[----:B------:R-:W0:Y:S02]  /*10f40*/  SYNCS.PHASECHK.TRANS64.TRYWAIT P1, [R5+URZ+0x132a0], R6 ;  /* 0x0132a006050075a7 */ /* 0x000e24000802017f */
[----:B0-----:R-:W-:Y:S05]  /*10f50*/  @!P1 BRA `(.L_x_11193) ;  /* 0x0000004800849947 */ /* 0x001fea0003800000 */
.L_x_11310:
[----:B------:R-:W-:Y:S05]  /*10f60*/  BSYNC B2 ;  /* 0x0000000000027941 */ /* 0x000fea0003800000 */
.L_x_11192:
        /* <DEDUP_REMOVED lines=9> */
.L_x_11195:
[----:B------:R-:W-:Y:S05]  /*11000*/  BSYNC B2 ;  /* 0x0000000000027941 */ /* 0x000fea0003800000 */
.L_x_11194:
        /* <DEDUP_REMOVED lines=11> */
.L_x_11196:
        /* <DEDUP_REMOVED lines=13> */
.L_x_11311:
[----:B------:R-:W-:Y:S05]  /*11190*/  BSYNC B2 ;  /* 0x0000000000027941 */ /* 0x000fea0003800000 */
.L_x_11197:
        /* <DEDUP_REMOVED lines=11> */
.L_x_11200:
[----:B------:R-:W-:Y:S05]  /*11250*/  BSYNC B2 ;  /* 0x0000000000027941 */ /* 0x000fea0003800000 */
.L_x_11199:
        /* <DEDUP_REMOVED lines=8> */
.L_x_11201:
        /* <DEDUP_REMOVED lines=10> */
.L_x_11191:
[----:B------:R-:W-:Y:S05]  /*11380*/  BSYNC B1 ;  /* 0x0000000000017941 */ /* 0x000fea0003800000 */
.L_x_11190:
[----:B0-----:R-:W2:Y:S01]  /*11390*/  LDL.LU R6, [R1+0x4] ;  /* 0x0000040001067983 */ /* 0x001ea20000300800 */
[----:B------:R-:W-:Y:S01]  /*113a0*/  VIADD R28, R28, 0x1 ;  /* 0x000000011c1c7836 */ /* 0x000fe20000000000 */
[C---:B------:R-:W-:Y:S01]  /*113b0*/  ISETP.GT.AND P2, PT, R3.reuse, R4, PT ;  /* 0x000000040300720c */ /* 0x040fe20003f44270 */
[----:B------:R-:W-:-:S03]  /*113c0*/  VIADD R3, R3, 0xffffffff ;  /* 0xffffffff03037836 */ /* 0x000fc60000000000 */
[----:B------:R-:W-:-:S04]  /*113d0*/  ISETP.NE.AND P1, PT, R28, 0x2, PT ;  /* 0x000000021c00780c */ /* 0x000fc80003f25270 */
[----:B------:R-:W-:Y:S02]  /*113e0*/  SEL R5, RZ, 0x1, P1 ;  /* 0x00000001ff057807 */ /* 0x000fe40000800000 */
[----:B------:R-:W-:Y:S02]  /*113f0*/  SEL R28, R28, RZ, P1 ;  /* 0x000000ff1c1c7207 */ /* 0x000fe40000800000 */
[----:B--2---:R-:W-:-:S05]  /*11400*/  LOP3.LUT R6, R6, R5, RZ, 0x3c, !PT ;  /* 0x0000000506067212 */ /* 0x004fca00078e3cff */
[----:B------:R1:W-:Y:S01]  /*11410*/  STL [R1+0x4], R6 ;  /* 0x0000040601007387 */ /* 0x0003e20000100800 */
[----:B------:R-:W-:Y:S05]  /*11420*/  @P2 BRA `(.L_x_11202) ;  /* 0xfffffff8009c2947 */ /* 0x000fea000383ffff */
.L_x_11172:
[----:B------:R-:W-:Y:S05]  /*11430*/  BSYNC B0 ;  /* 0x0000000000007941 */ /* 0x000fea0003800000 */
.L_x_11171:
[----:B------:R-:W2:Y:S01]  /*11440*/  LDL R5, [R1+0x34] ;  /* 0x0000340001057983 */ /* 0x000ea20000100800 */
[----:B------:R-:W-:Y:S05]  /*11450*/  @!P0 WARPSYNC.ALL ;  /* 0x0000000000008948 */ /* 0x000fea0003800000 */
[----:B------:R-:W-:Y:S01]  /*11460*/  @!P0 BAR.SYNC.DEFER_BLOCKING 0xc, 0x200 ;  /* 0x0308000000008b1d */ /* 0x000fe20000010000 */
[----:B--2---:R-:W-:-:S13]  /*11470*/  ISETP.GT.AND P0, PT, R5, RZ, PT ;  /* 0x000000ff0500720c */ /* 0x004fda0003f04270 */
[----:B------:R-:W-:Y:S05]  /*11480*/  @P0 BRA `(.L_x_11203) ;  /* 0x0000000000440947 */ /* 0x000fea0003800000 */
[----:B------:R-:W2:Y:S02]  /*11490*/  S2R R5, SR_TID.X ;  /* 0x0000000000057919 */ /* 0x000ea40000002100 */
[----:B--2---:R-:W-:-:S04]  /*114a0*/  LOP3.LUT R5, R5, 0x7f, RZ, 0xc0, !PT ;  /* 0x0000007f05057812 */ /* 0x004fc800078ec0ff */
[----:B------:R-:W-:-:S13]  /*114b0*/  ISETP.NE.AND P0, PT, R5, RZ, PT ;  /* 0x000000ff0500720c */ /* 0x000fda0003f05270 */
[----:B------:R-:W-:Y:S05]  /*114c0*/  @P0 BRA `(.L_x_11204) ;  /* 0x0000002c00700947 */ /* 0x000fea0003800000 */
[----:B------:R-:W2:Y:S01]  /*114d0*/  S2R R5, SR_LANEID ;  /* 0x0000000000057919 */ /* 0x000ea20000000000 */
[----:B------:R-:W-:Y:S01]  /*114e0*/  VOTEU.ANY UR4, UPT, PT ;  /* 0x0000000000047886 */ /* 0x000fe200038e0100 */
[----:B------:R-:W3:Y:S01]  /*114f0*/  LDC.64 R2, c[0x0][0xc60] ;  /* 0x00031800ff027b82 */ /* 0x000ee20000000a00 */
[----:B------:R-:W2:Y:S02]  /*11500*/  FLO.U32 R0, UR4 ;  /* 0x0000000400007d00 */ /* 0x000ea400080e0000 */
[----:B--2---:R-:W-:-:S06]  /*11510*/  ISETP.EQ.U32.AND P0, PT, R0, R5, PT ;  /* 0x000000050000720c */ /* 0x004fcc0003f02070 */
[----:B------:R-:W3:Y:S07]  /*11520*/  POPC R5, UR4 ;  /* 0x0000000400057d09 */ /* 0x000eee0008000000 */
[----:B---3--:R-:W2:Y:S01]  /*11530*/  @P0 ATOMG.E.ADD.STRONG.GPU PT, R3, desc[UR40][R2.64], R5 ;  /* 0x00000005020309a8 */ /* 0x008ea200081ee1e8 */
[----:B------:R-:W3:Y:S02]  /*11540*/  S2R R4, SR_LTMASK ;  /* 0x0000000000047919 */ /* 0x000ee40000003900 */
[----:B---3--:R-:W-:-:S04]  /*11550*/  LOP3.LUT R4, R4, UR4, RZ, 0xc0, !PT ;  /* 0x0000000404047c12 */ /* 0x008fc8000f8ec0ff */
[----:B------:R-:W3:Y:S01]  /*11560*/  POPC R7, R4 ;  /* 0x0000000400077309 */ /* 0x000ee20000000000 */
[----:B--2---:R-:W3:Y:S02]  /*11570*/  SHFL.IDX PT, R0, R3, R0, 0x1f ;  /* 0x00001f0003007589 */ /* 0x004ee400000e0000 */
[----:B---3--:R-:W-:Y:S01]  /*11580*/  IADD3 R16, R0, UR36, R7 ;  /* 0x0000002400107c10 */ /* 0x008fe2000fffe007 */
[----:B------:R-:W-:Y:S06]  /*11590*/  BRA `(.L_x_11204) ;  /* 0x0000002c003c7947 */ /* 0x000fec0003800000 */
.L_x_11203:
        /* <DEDUP_REMOVED lines=11> */
[----:B01----:R-:W-:Y:S02]  /*11650*/  IMAD.U32 R6, RZ, RZ, UR8 ;  /* 0x00000008ff067e24 */ /* 0x003fe4000f8e00ff */
[----:B------:R-:W-:-:S02]  /*11660*/  IMAD.U32 R7, RZ, RZ, UR9 ;  /* 0x00000009ff077e24 */ /* 0x000fc4000f8e00ff */
[----:B------:R-:W-:Y:S02]  /*11670*/  IMAD.U32 R10, RZ, RZ, UR4 ;  /* 0x00000004ff0a7e24 */ /* 0x000fe4000f8e00ff */
[----:B------:R-:W-:Y:S02]  /*11680*/  IMAD.U32 R11, RZ, RZ, UR5 ;  /* 0x00000005ff0b7e24 */ /* 0x000fe4000f8e00ff */
[----:B------:R-:W-:Y:S02]  /*11690*/  IMAD.MOV.U32 R8, RZ, RZ, 0x70 ;  /* 0x00000070ff087424 */ /* 0x000fe400078e00ff */
[----:B------:R-:W-:Y:S02]  /*116a0*/  IMAD.MOV.U32 R12, RZ, RZ, 0x1 ;  /* 0x00000001ff0c7424 */ /* 0x000fe400078e00ff */
[----:B------:R-:W-:-:S07]  /*116b0*/  IMAD.MOV.U32 R13, RZ, RZ, RZ ;  /* 0x000000ffff0d7224 */ /* 0x000fce00078e00ff */
[----:B------:R-:W-:-:S07]  /*116c0*/  LEPC R20, `(.L_x_11206) ;  /* 0x000000001014794e */ /* 0x000fce0000000000 */
[----:B--2---:R-:W-:Y:S05]  /*116d0*/  CALL.ABS.NOINC R2 ;  /* 0x0000000002007343 */ /* 0x004fea0003c00000 */
.L_x_11206:
[----:B------:R-:W-:Y:S05]  /*116e0*/  BSYNC B6 ;  /* 0x0000000000067941 */ /* 0x000fea0003800000 */
.L_x_11205:
        /* <DEDUP_REMOVED lines=8> */
[----:B--2---:R-:W-:Y:S01]  /*11770*/  MOV R2, 0x0 ;  /* 0x0000000000027802 */ /* 0x004fe20000000f00 */
        /* <DEDUP_REMOVED lines=15> */
.L_x_11208:
[----:B------:R-:W-:Y:S05]  /*11870*/  BSYNC B6 ;  /* 0x0000000000067941 */ /* 0x000fea0003800000 */
.L_x_11207:
[----:B------:R-:W-:Y:S01]  /*11880*/  VIADD R24, R22, 0x1000 ;  /* 0x0000100016187836 */ /* 0x000fe20000000000 */
[----:B------:R-:W-:Y:S04]  /*11890*/  BSSY B6, `(.L_x_11209) ;  /* 0x0000013000067945 */ /* 0x000fe80003800000 */
[----:B------:R-:W-:-:S13]  /*118a0*/  LOP3.LUT P0, RZ, R24, 0x9f, RZ, 0xc0, !PT ;  /* 0x0000009f18ff7812 */ /* 0x000fda000780c0ff */
[----:B------:R-:W-:Y:S05]  /*118b0*/  @!P0 BRA `(.L_x_11210) ;  /* 0x0000000000408947 */ /* 0x000fea0003800000 */
[----:B--2---:R-:W-:Y:S01]  /*118c0*/  MOV R2, 0x0 ;  /* 0x0000000000027802 */ /* 0x004fe20000000f00 */
[----:B------:R-:W-:Y:S01]  /*118d0*/  ULDC.64 UR6, c[0x4][0x198] ;  /* 0x0100660000067ab9 */ /* 0x000fe20000000a00 */
[----:B------:R-:W-:Y:S01]  /*118e0*/  ULDC.64 UR8, c[0x4][0x1a0] ;  /* 0x0100680000087ab9 */ /* 0x000fe20000000a00 */
[----:B------:R-:W-:Y:S01]  /*118f0*/  ULDC.64 UR4, c[0x4][0x18] ;  /* 0x0100060000047ab9 */ /* 0x000fe20000000a00 */
[----:B------:R-:W-:Y:S01]  /*11900*/  IMAD.U32 R4, RZ, RZ, UR6 ;  /* 0x00000006ff047e24 */ /* 0x000fe2000f8e00ff */
[----:B01----:R-:W-:Y:S01]  /*11910*/  MOV R6, UR8 ;  /* 0x0000000800067c02 */ /* 0x003fe20008000f00 */
        /* <DEDUP_REMOVED lines=10> */
.L_x_11210:
[----:B------:R-:W-:Y:S05]  /*119c0*/  BSYNC B6 ;  /* 0x0000000000067941 */ /* 0x000fea0003800000 */
.L_x_11209:
[----:B--2---:R-:W2:Y:S01]  /*119d0*/  LDL R2, [R1] ;  /* 0x0000000001027983 */ /* 0x004ea20000100800 */
        /* <DEDUP_REMOVED lines=19> */
.L_x_11212:
[----:B------:R-:W-:Y:S05]  /*11b10*/  BSYNC B6 ;  /* 0x0000000000067941 */ /* 0x000fea0003800000 */
.L_x_11211:
[----:B------:R-:W2:Y:S01]  /*11b20*/  LDL.LU R21, [R1+0xc] ;  /* 0x00000c0001157983 */ /* 0x000ea20000300800 */
[----:B------:R-:W-:-:S03]  /*11b30*/  ULDC.64 UR4, c[0x0][0x9f8] ;  /* 0x00027e0000047ab9 */ /* 0x000fc60000000a00 */
[----:B------:R-:W3:Y:S01]  /*11b40*/  LDL R20, [R1+0x8] ;  /* 0x0000080001147983 */ /* 0x000ee20000100800 */
[----:B------:R-:W-:-:S04]  /*11b50*/  ISETP.NE.U32.AND P0, PT, RZ, UR4, PT ;  /* 0x00000004ff007c0c */ /* 0x000fc8000bf05070 */
[----:B------:R-:W-:-:S13]  /*11b60*/  ISETP.NE.AND.EX P0, PT, RZ, UR5, PT, P0 ;  /* 0x00000005ff007c0c */ /* 0x000fda000bf05300 */
[----:B------:R-:W-:-:S04]  /*11b70*/  @P0 IADD3 R2, P1, R23, UR4, RZ ;  /* 0x0000000417020c10 */ /* 0x000fc8000ff3e0ff */
[----:B--2---:R-:W-:Y:S01]  /*11b80*/  @P0 IADD3.X R3, R21, UR5, RZ, P1, !PT ;  /* 0x0000000515030c10 */ /* 0x004fe20008ffe4ff */
[----:B------:R-:W-:-:S04]  /*11b90*/  ULDC.64 UR4, c[0x0][0xa08] ;  /* 0x0002820000047ab9 */ /* 0x000fc80000000a00 */
[----:B---3--:R2:W3:Y:S02]  /*11ba0*/  @P0 LDG.E R20, desc[UR40][R2.64] ;  /* 0x0000002802140981 */ /* 0x0084e4000c1e1900 */
[----:B--2---:R-:W2:Y:S01]  /*11bb0*/  LDC.64 R2, c[0x0][0x418] ;  /* 0x00010600ff027b82 */ /* 0x004ea20000000a00 */
[----:B---3--:R-:W-:Y:S01]  /*11bc0*/  SHF.R.S32.HI R8, RZ, 0x1f, R20 ;  /* 0x0000001fff087819 */ /* 0x008fe20000011414 */
[----:B------:R3:W-:Y:S01]  /*11bd0*/  @P0 STL [R1+0x8], R20 ;  /* 0x0000081401000387 */ /* 0x0007e20000100800 */
[----:B--2---:R-:W-:Y:S01]  /*11be0*/  LOP3.LUT P0, RZ, R2, UR4, RZ, 0xfc, !PT ;  /* 0x0000000402ff7c12 */ /* 0x004fe2000f80fcff */
[----:B------:R-:W-:Y:S02]  /*11bf0*/  UMOV UR4, 0xffffffff ;  /* 0xffffffff00047882 */ /* 0x000fe40000000000 */
[----:B------:R3:W-:Y:S01]  /*11c00*/  STL [R1+0xc], R8 ;  /* 0x00000c0801007387 */ /* 0x0007e20000100800 */
[----:B------:R-:W-:-:S04]  /*11c10*/  LOP3.LUT P0, RZ, R3, UR5, RZ, 0xfc, P0 ;  /* 0x0000000503ff7c12 */ /* 0x000fc8000800fcff */
[----:B------:R-:W-:Y:S01]  /*11c20*/  SEL R23, R20, RZ, !P0 ;  /* 0x000000ff14177207 */ /* 0x000fe20004000000 */
[----:B------:R-:W-:Y:S08]  /*11c30*/  BRA.DIV UR4, `(.L_x_11213) ;  /* 0x0000003e04747947 */ /* 0x000ff0000b800000 */
[----:B------:R-:W2:Y:S02]  /*11c40*/  S2R R0, SR_TID.X ;  /* 0x0000000000007919 */ /* 0x000ea40000002100 */
[----:B--2---:R-:W-:-:S04]  /*11c50*/  SHF.R.U32.HI R0, RZ, 0x5, R0 ;  /* 0x00000005ff007819 */ /* 0x004fc80000011600 */
[----:B------:R-:W-:-:S05]  /*11c60*/  LOP3.LUT R0, R0, 0x3, RZ, 0xc0, !PT ;  /* 0x0000000300007812 */ /* 0x000fca00078ec0ff */
[----:B------:R2:W4:Y:S02]  /*11c70*/  SHFL.IDX PT, R14, R0, RZ, 0x1f ;  /* 0x00001fff000e7589 */ /* 0x00052400000e0000 */
.L_x_11314:
[----:B--2---:R-:W2:Y:S01]  /*11c80*/  LDL.LU R0, [R1] ;  /* 0x0000000001007983 */ /* 0x004ea20000300800 */
[----:B------:R-:W-:Y:S02]  /*11c90*/  PLOP3.LUT P1, PT, PT, PT, PT, 0x8, 0x0 ;  /* 0x000000000000781c */ /* 0x000fe40003f2e170 */
[----:B----4-:R-:W-:Y:S02]  /*11ca0*/  ISETP.NE.AND P0, PT, R14, RZ, PT ;  /* 0x000000ff0e00720c */ /* 0x010fe40003f05270 */
[----:B--2---:R-:W-:-:S09]  /*11cb0*/  LOP3.LUT R0, R0, 0xfffffffe, RZ, 0xc0, !PT ;  /* 0xfffffffe00007812 */ /* 0x004fd200078ec0ff */
[----:B------:R-:W-:-:S05]  /*11cc0*/  @P1 LOP3.LUT R0, R0, 0x1, RZ, 0xfc, !PT ;  /* 0x0000000100001812 */ /* 0x000fca00078efcff */
[----:B------:R2:W-:Y:S01]  /*11cd0*/  STL [R1], R0 ;  /* 0x0000000001007387 */ /* 0x0005e20000100800 */
[----:B------:R-:W-:Y:S05]  /*11ce0*/  @P0 BRA `(.L_x_11214) ;  /* 0x0000000400580947 */ /* 0x000fea0003800000 */
[----:B------:R-:W-:-:S03]  /*11cf0*/  UMOV UR4, 0xffffffff ;  /* 0xffffffff00047882 */ /* 0x000fc60000000000 */
[----:B------:R-:W-:Y:S05]  /*11d00*/  BRA.DIV UR4, `(.L_x_11215) ;  /* 0x0000003e04747947 */ /* 0x000fea000b800000 */
[----:B------:R-:W-:-:S13]  /*11d10*/  ELECT P6, URZ, PT ;  /* 0x00000000003f782f */ /* 0x000fda00038c0000 */
.L_x_11317:
[----:B------:R-:W-:Y:S05]  /*11d20*/  @!P6 BRA `(.L_x_11214) ;  /* 0x000000040048e947 */ /* 0x000fea0003800000 */
[----:B--2---:R-:W2:Y:S01]  /*11d30*/  LDL R0, [R1+0x40] ;  /* 0x0000400001007983 */ /* 0x004ea20000100800 */
[----:B------:R-:W-:-:S04]  /*11d40*/  ISETP.NE.U32.AND P0, PT, R2, RZ, PT ;  /* 0x000000ff0200720c */ /* 0x000fc80003f05070 */
[----:B------:R-:W-:Y:S01]  /*11d50*/  ISETP.NE.AND.EX P0, PT, R3, RZ, PT, P0 ;  /* 0x000000ff0300720c */ /* 0x000fe20003f05300 */
[----:B--2---:R-:W-:-:S12]  /*11d60*/  VIADD R0, R0, 0xffffffff ;  /* 0xffffffff00007836 */ /* 0x004fd80000000000 */
[----:B------:R-:W-:Y:S05]  /*11d70*/  @!P0 BRA `(.L_x_11216) ;  /* 0x0000000000448947 */ /* 0x000fea0003800000 */
[----:B------:R-:W2:Y:S01]  /*11d80*/  LDC R7, c[0x0][0x43c] ;  /* 0x00010f00ff077b82 */ /* 0x000ea20000000800 */
[----:B------:R-:W-:Y:S01]  /*11d90*/  ULDC.64 UR4, c[0x0][0x428] ;  /* 0x00010a0000047ab9 */ /* 0x000fe20000000a00 */
[----:B--2---:R-:W-:-:S13]  /*11da0*/  ISETP.NE.AND P0, PT, R7, 0x1, PT ;  /* 0x000000010700780c */ /* 0x004fda0003f05270 */
[----:B------:R-:W0:Y:S02]  /*11db0*/  @P0 LDC.64 R4, c[0x0][0x440] ;  /* 0x00011000ff040b82 */ /* 0x000e240000000a00 */
[----:B01----:R-:W-:-:S04]  /*11dc0*/  @P0 IMAD.HI.U32 R6, R0, R4, RZ ;  /* 0x0000000400060227 */ /* 0x003fc800078e00ff */
        /* <DEDUP_REMOVED lines=12> */
.L_x_11216:
[----:B------:R-:W-:Y:S01]  /*11e90*/  IMAD R4, R27, 0x8, R22 ;  /* 0x000000081b047824 */ /* 0x000fe200078e0216 */
[----:B--2---:R-:W-:Y:S01]  /*11ea0*/  SHF.L.U32 R3, R29, 0x1f, RZ ;  /* 0x0000001f1d037819 */ /* 0x004fe200000006ff */
[----:B------:R-:W2:Y:S03]  /*11eb0*/  S2R R2, SR_TID.X ;  /* 0x0000000000027919 */ /* 0x000ea60000002100 */
[----:B------:R-:W4:Y:S01]  /*11ec0*/  SYNCS.PHASECHK.TRANS64.TRYWAIT P0, [R4+URZ+0x13280], R3 ;  /* 0x01328003040075a7 */ /* 0x000f22000800017f */
[----:B--2---:R-:W-:-:S04]  /*11ed0*/  LOP3.LUT R2, R2, 0x7f, RZ, 0xc0, !PT ;  /* 0x0000007f02027812 */ /* 0x004fc800078ec0ff */
[----:B------:R-:W-:Y:S01]  /*11ee0*/  ISETP.NE.AND P1, PT, R2, RZ, PT ;  /* 0x000000ff0200720c */ /* 0x000fe20003f25270 */
[----:B----4-:R-:W-:-:S12]  /*11ef0*/  @!P0 BRA `(.L_x_11217) ;  /* 0x0000003c00188947 */ /* 0x010fd80003800000 */
.L_x_11318:
        /* <DEDUP_REMOVED lines=8> */
.L_x_11218:
[----:B------:R-:W4:Y:S01]  /*11f80*/  LDL R5, [R1+0x10] ;  /* 0x0000100001057983 */ /* 0x000f220000100800 */
[----:B------:R-:W-:Y:S01]  /*11f90*/  IMAD R2, R27, 0x2800, R22 ;  /* 0x000028001b027824 */ /* 0x000fe200078e0216 */
[----:B------:R-:W-:Y:S01]  /*11fa0*/  R2UR UR9, R4 ;  /* 0x00000000040972ca */ /* 0x000fe200000e0000 */
[----:B------:R-:W-:Y:S01]  /*11fb0*/  UIADD3 UR4, UP0, UR38, 0x470, URZ ;  /* 0x0000047026047890 */ /* 0x000fe2000ff1e03f */
[----:B------:R-:W-:Y:S01]  /*11fc0*/  R2UR UR12, R18 ;  /* 0x00000000120c72ca */ /* 0x000fe200000e0000 */
[----:B------:R-:W-:Y:S01]  /*11fd0*/  UMOV UR6, 0x0 ;  /* 0x0000000000067882 */ /* 0x000fe20000000000 */
[----:B------:R-:W-:Y:S01]  /*11fe0*/  R2UR UR8, R2 ;  /* 0x00000000020872ca */ /* 0x000fe200000e0000 */
[----:B------:R-:W-:Y:S01]  /*11ff0*/  UIADD3.X UR5, URZ, UR39, URZ, UP0, !UPT ;  /* 0x000000273f057290 */ /* 0x000fe200087fe43f */
[----:B-----5:R-:W-:Y:S01]  /*12000*/  R2UR UR13, R23 ;  /* 0x00000000170d72ca */ /* 0x020fe200000e0000 */
[----:B------:R-:W-:Y:S01]  /*12010*/  UMOV UR7, 0x14f00000 ;  /* 0x14f0000000077882 */ /* 0x000fe20000000000 */
[----:B------:R-:W-:-:S05]  /*12020*/  UMOV UR10, URZ ;  /* 0x0000003f000a7c82 */ /* 0x000fca0008000000 */
[----:B------:R-:W-:-:S04]  /*12030*/  UIADD3 UR9, UR9, 0x13270, URZ ;  /* 0x0001327009097890 */ /* 0x000fc8000fffe03f */
[----:B------:R-:W-:Y:S01]  /*12040*/  UIADD3 UR8, UR8, 0x6000, URZ ;  /* 0x0000600008087890 */ /* 0x000fe2000fffe03f */
[----:B----4-:R-:W-:-:S05]  /*12050*/  IMAD R0, R0, 0xa0, R5 ;  /* 0x000000a000007824 */ /* 0x010fca00078e0205 */
[----:B------:R-:W-:-:S13]  /*12060*/  R2UR UR11, R0 ;  /* 0x00000000000b72ca */ /* 0x000fda00000e0000 */
[----:B------:R4:W-:Y:S01]  /*12070*/  UTMALDG.4D [UR8], [UR4], desc[UR6] ;  /* 0x00000608040075b4 */ /* 0x0009e20008019000 */
[----:B------:R-:W0:Y:S02]  /*12080*/  SYNCS.PHASECHK.TRANS64.TRYWAIT P0, [R4+URZ+0x13240], R3 ;  /* 0x01324003040075a7 */ /* 0x000e24000800017f */
[----:B0---4-:R-:W-:Y:S05]  /*12090*/  @!P0 BRA `(.L_x_11219) ;  /* 0x0000003800c48947 */ /* 0x011fea0003800000 */
.L_x_11319:
        /* <DEDUP_REMOVED lines=8> */
.L_x_11220:
[----:B0-2---:R-:W2:Y:S01]  /*12120*/  LDL.LU R3, [R1] ;  /* 0x0000000001037983 */ /* 0x005ea20000300800 */
        /* <DEDUP_REMOVED lines=18> */
.L_x_11214:
[----:B------:R-:W5:Y:S04]  /*12250*/  LDL.LU R4, [R1+0x18] ;  /* 0x0000180001047983 */ /* 0x000f680000300800 */
[----:B01----:R-:W3:Y:S04]  /*12260*/  LDL.LU R6, [R1+0x14] ;  /* 0x0000140001067983 */ /* 0x003ee80000300800 */
[----:B----4-:R-:W4:Y:S01]  /*12270*/  LDL.LU R3, [R1+0x24] ;  /* 0x0000240001037983 */ /* 0x010f220000300800 */
[----:B------:R-:W-:Y:S05]  /*12280*/  WARPSYNC.ALL ;  /* 0x0000000000007948 */ /* 0x000fea0003800000 */
[----:B------:R-:W-:Y:S01]  /*12290*/  ULDC.64 UR6, c[0x0][0xa00] ;  /* 0x0002800000067ab9 */ /* 0x000fe20000000a00 */
[----:B------:R-:W-:Y:S01]  /*122a0*/  ULDC.64 UR4, c[0x0][0x298] ;  /* 0x0000a60000047ab9 */ /* 0x000fe20000000a00 */
[----:B------:R-:W-:Y:S01]  /*122b0*/  BAR.SYNC.DEFER_BLOCKING 0x8, 0x200 ;  /* 0x0208000000007b1d */ /* 0x000fe20000010000 */
[----:B------:R-:W-:Y:S01]  /*122c0*/  ISETP.NE.U32.AND P0, PT, RZ, UR6, PT ;  /* 0x00000006ff007c0c */ /* 0x000fe2000bf05070 */
[----:B--2---:R-:W-:-:S03]  /*122d0*/  VIADD R0, R22, 0xb000 ;  /* 0x0000b00016007836 */ /* 0x004fc60000000000 */
[----:B------:R-:W-:Y:S01]  /*122e0*/  ISETP.NE.AND.EX P0, PT, RZ, UR7, PT, P0 ;  /* 0x00000007ff007c0c */ /* 0x000fe2000bf05300 */
[----:B------:R-:W-:Y:S01]  /*122f0*/  BSSY B6, `(.L_x_11221) ;  /* 0x0000020000067945 */ /* 0x000fe20003800000 */
[----:B------:R-:W-:Y:S02]  /*12300*/  LOP3.LUT P1, RZ, R0, 0x1bf, RZ, 0xc0, !PT ;  /* 0x000001bf00ff7812 */ /* 0x000fe4000782c0ff */
[----:B-----5:R-:W-:-:S05]  /*12310*/  SHF.R.S32.HI R2, RZ, 0x1f, R4 ;  /* 0x0000001fff027819 */ /* 0x020fca0000011404 */
[----:B------:R-:W-:Y:S01]  /*12320*/  IMAD R2, R2, UR4, RZ ;  /* 0x0000000402027c24 */ /* 0x000fe2000f8e02ff */
[----:B----4-:R-:W-:-:S03]  /*12330*/  SEL R3, R3, RZ, !P0 ;  /* 0x000000ff03037207 */ /* 0x010fc60004000000 */
[----:B------:R-:W-:Y:S01]  /*12340*/  IMAD R0, R4, UR5, R2 ;  /* 0x0000000504007c24 */ /* 0x000fe2000f8e0202 */
[----:B---3--:R-:W-:Y:S01]  /*12350*/  SEL R2, R6, RZ, !P0 ;  /* 0x000000ff06027207 */ /* 0x008fe20004000000 */
        /* <DEDUP_REMOVED lines=25> */
.L_x_11222:
[----:B------:R-:W-:Y:S05]  /*124f0*/  BSYNC B6 ;  /* 0x0000000000067941 */ /* 0x000fea0003800000 */
.L_x_11221:
[----:B-1----:R-:W2:Y:S01]  /*12500*/  LDL.LU R0, [R1+0x18] ;  /* 0x0000180001007983 */ /* 0x002ea20000300800 */
[----:B------:R-:W0:Y:S01]  /*12510*/  LDC R9, c[0x0][0x448] ;  /* 0x00011200ff097b82 */ /* 0x000e220000000800 */
[----:B------:R-:W-:Y:S01]  /*12520*/  ULDC.64 UR4, c[0x0][0x2d8] ;  /* 0x0000b60000047ab9 */ /* 0x000fe20000000a00 */
[----:B------:R-:W-:Y:S01]  /*12530*/  ULDC.64 UR6, c[0x0][0x2c8] ;  /* 0x0000b20000067ab9 */ /* 0x000fe20000000a00 */
[----:B------:R-:W2:Y:S01]  /*12540*/  LDL.LU.64 R2, [R1+0x28] ;  /* 0x0000280001027983 */ /* 0x000ea20000300a00 */
[----:B------:R-:W-:-:S03]  /*12550*/  ULDC.64 UR8, c[0x0][0x280] ;  /* 0x0000a00000087ab9 */ /* 0x000fc60000000a00 */
[----:B------:R-:W3:Y:S04]  /*12560*/  LDL.LU R20, [R1+0x24] ;  /* 0x0000240001147983 */ /* 0x000ee80000300800 */
[----:B------:R-:W4:Y:S04]  /*12570*/  LDL.LU R21, [R1+0x48] ;  /* 0x0000480001157983 */ /* 0x000f280000300800 */
[----:B------:R-:W4:Y:S04]  /*12580*/  LDL.LU R4, [R1+0x14] ;  /* 0x0000140001047983 */ /* 0x000f280000300800 */
[----:B------:R1:W5:Y:S01]  /*12590*/  LDL R10, [R1+0x30] ;  /* 0x00003000010a7983 */ /* 0x0003620000100800 */
[----:B0-----:R-:W-:-:S13]  /*125a0*/  ISETP.NE.AND P0, PT, R9, 0x1, PT ;  /* 0x000000010900780c */ /* 0x001fda0003f05270 */
[----:B------:R-:W0:Y:S08]  /*125b0*/  @P0 LDC R5, c[0x0][0x450] ;  /* 0x00011400ff050b82 */ /* 0x000e300000000800 */
[----:B------:R-:W1:Y:S01]  /*125c0*/  @P0 LDC R8, c[0x0][0x450] ;  /* 0x00011400ff080b82 */ /* 0x000e620000000800 */
[----:B--2---:R-:W-:Y:S02]  /*125d0*/  IMAD.MOV.U32 R3, RZ, RZ, R0 ;  /* 0x000000ffff037224 */ /* 0x004fe400078e0000 */
[----:B---3--:R-:W-:-:S02]  /*125e0*/  IMAD R0, R20, UR4, RZ ;  /* 0x0000000414007c24 */ /* 0x008fc4000f8e02ff */
        /* <DEDUP_REMOVED lines=9> */
[----:B------:R-:W-:Y:S01]  /*12680*/  ULDC.64 UR4, c[0x0][0x2d0] ;  /* 0x0000b40000047ab9 */ /* 0x000fe20000000a00 */
[----:B------:R-:W4:Y:S02]  /*12690*/  @P0 LDC R4, c[0x0][0x44c] ;  /* 0x00011300ff040b82 */ /* 0x000f240000000800 */
[----:B------:R-:W-:Y:S01]  /*126a0*/  IMAD.IADD R3, R3, 0x1, R0 ;  /* 0x0000000103037824 */ /* 0x000fe200078e0200 */
[----:B--2---:R-:W-:-:S04]  /*126b0*/  LOP3.LUT R20, R20, 0x7f, RZ, 0xc0, !PT ;  /* 0x0000007f14147812 */ /* 0x004fc800078ec0ff */
[----:B------:R-:W-:Y:S01]  /*126c0*/  SHF.R.U32.HI R20, RZ, 0x2, R20 ;  /* 0x00000002ff147819 */ /* 0x000fe20000011614 */
[----:B---3--:R-:W-:-:S05]  /*126d0*/  IMAD.SHL.U32 R6, R21, 0x20, RZ ;  /* 0x0000002015067824 */ /* 0x008fca00078e00ff */
[----:B------:R-:W-:-:S05]  /*126e0*/  LOP3.LUT R6, R20, 0x60, R6, 0xf8, !PT ;  /* 0x0000006014067812 */ /* 0x000fca00078ef806 */
[----:B------:R-:W-:-:S04]  /*126f0*/  IMAD R6, R17, 0xc0, R6 ;  /* 0x000000c011067824 */ /* 0x000fc800078e0206 */
[----:B----4-:R-:W-:-:S04]  /*12700*/  @P0 IMAD.HI.U32 R0, R6, R4, RZ ;  /* 0x0000000406000227 */ /* 0x010fc800078e00ff */
        /* <DEDUP_REMOVED lines=19> */
[----:B-1----:R-:W-:-:S05]  /*12840*/  @P0 SHF.R.U32.HI R6, RZ, R8, R7 ;  /* 0x00000008ff060219 */ /* 0x002fca0000011607 */
[----:B------:R-:W-:-:S04]  /*12850*/  IMAD.MOV R7, RZ, RZ, -R6 ;  /* 0x000000ffff077224 */ /* 0x000fc800078e0a06 */
[----:B------:R-:W-:Y:S01]  /*12860*/  IMAD R5, R9, R7, R5 ;  /* 0x0000000709057224 */ /* 0x000fe200078e0205 */
[----:B------:R-:W-:Y:S01]  /*12870*/  SHF.R.S32.HI R7, RZ, 0x1f, R6 ;  /* 0x0000001fff077819 */ /* 0x000fe20000011406 */
[----:B------:R-:W-:-:S04]  /*12880*/  IMAD.WIDE.U32 R2, R6, UR4, R2 ;  /* 0x0000000406027c25 */ /* 0x000fc8000f8e0002 */
[----:B------:R-:W-:Y:S01]  /*12890*/  IMAD R7, R7, UR4, RZ ;  /* 0x0000000407077c24 */ /* 0x000fe2000f8e02ff */
[----:B------:R-:W-:-:S03]  /*128a0*/  ULDC UR4, c[0x0][0x2b8] ;  /* 0x0000ae0000047ab9 */ /* 0x000fc60000000800 */
[----:B------:R-:W-:Y:S01]  /*128b0*/  IMAD R7, R6, UR5, R7 ;  /* 0x0000000506077c24 */ /* 0x000fe2000f8e0207 */
[----:B------:R-:W-:Y:S01]  /*128c0*/  SHF.R.S32.HI R6, RZ, 0x1f, R5 ;  /* 0x0000001fff067819 */ /* 0x000fe20000011405 */
[----:B------:R-:W-:Y:S02]  /*128d0*/  IMAD.SHL.U32 R20, R21, 0x10, RZ ;  /* 0x0000001015147824 */ /* 0x000fe400078e00ff */
[----:B------:R-:W-:Y:S02]  /*128e0*/  IMAD.IADD R3, R3, 0x1, R7 ;  /* 0x0000000103037824 */ /* 0x000fe400078e0207 */
[----:B------:R-:W-:Y:S02]  /*128f0*/  IMAD R6, R6, UR6, RZ ;  /* 0x0000000606067c24 */ /* 0x000fe4000f8e02ff */
[----:B------:R-:W-:Y:S01]  /*12900*/  IMAD.WIDE.U32 R2, R5, UR6, R2 ;  /* 0x0000000605027c25 */ /* 0x000fe2000f8e0002 */
[----:B------:R-:W-:-:S03]  /*12910*/  LOP3.LUT R20, R20, 0x30, RZ, 0xc0, !PT ;  /* 0x0000003014147812 */ /* 0x000fc600078ec0ff */
[----:B------:R-:W-:Y:S01]  /*12920*/  IMAD R6, R5, UR7, R6 ;  /* 0x0000000705067c24 */ /* 0x000fe2000f8e0206 */
[----:B------:R-:W-:Y:S02]  /*12930*/  IADD3 R2, P1, R2, UR8, RZ ;  /* 0x0000000802027c10 */ /* 0x000fe4000ff3e0ff */
[----:B------:R-:W-:Y:S01]  /*12940*/  ISETP.GE.AND P0, PT, R20, UR4, PT ;  /* 0x0000000414007c0c */ /* 0x000fe2000bf06270 */
[----:B------:R-:W-:Y:S01]  /*12950*/  UMOV UR4, 0xffffffff ;  /* 0xffffffff00047882 */ /* 0x000fe20000000000 */
[----:B------:R-:W-:Y:S02]  /*12960*/  LOP3.LUT R21, R21, 0x7f, RZ, 0xc0, !PT ;  /* 0x0000007f15157812 */ /* 0x000fe400078ec0ff */
[----:B------:R-:W-:Y:S02]  /*12970*/  IADD3.X R3, R3, UR9, R6, P1, !PT ;  /* 0x0000000903037c10 */ /* 0x000fe40008ffe406 */
[----:B------:R-:W-:Y:S01]  /*12980*/  SHF.R.U32.HI R21, RZ, 0x2, R21 ;  /* 0x00000002ff157819 */ /* 0x000fe20000011615 */
[----:B------:R-:W-:Y:S06]  /*12990*/  BRA.DIV UR4, `(.L_x_11223) ;  /* 0x0000003204987947 */ /* 0x000fec000b800000 */
[----:B------:R-:W2:Y:S01]  /*129a0*/  LDL.LU R6, [R1+0x3c] ;  /* 0x00003c0001067983 */ /* 0x000ea20000300800 */
[----:B------:R-:W-:-:S03]  /*129b0*/  IMAD R17, R17, 0xc0, R21 ;  /* 0x000000c011117824 */ /* 0x000fc600078e0215 */
[----:B------:R-:W-:Y:S04]  /*129c0*/  SHFL.IDX PT, R7, R4, RZ, 0x1c1f ;  /* 0x001c1fff04077589 */ /* 0x000fe800000e0000 */
[----:B------:R-:W-:Y:S04]  /*129d0*/  SHFL.IDX PT, R8, R3, RZ, 0x1c1f ;  /* 0x001c1fff03087589 */ /* 0x000fe800000e0000 */
[----:B------:R-:W-:Y:S01]  /*129e0*/  SHFL.IDX PT, R3, R3, 0x1, 0x1c1f ;  /* 0x003c1f0003037f89 */ /* 0x000fe200000e0000 */
[----:B--2---:R-:W-:-:S03]  /*129f0*/  IMAD R5, R6, R9, RZ ;  /* 0x0000000906057224 */ /* 0x004fc600078e02ff */
[----:B------:R-:W0:Y:S02]  /*12a00*/  SHFL.IDX PT, R6, R0, RZ, 0x1c1f ;  /* 0x001c1fff00067589 */ /* 0x000e2400000e0000 */
[----:B------:R-:W-:-:S13]  /*12a10*/  ISETP.GE.AND P1, PT, R17, R5, PT ;  /* 0x000000051100720c */ /* 0x000fda0003f26270 */
[----:B0-----:R-:W-:-:S05]  /*12a20*/  @!P1 IADD3 R6, P2, R20, R6, RZ ;  /* 0x0000000614069210 */ /* 0x001fca0007f5e0ff */
[----:B------:R-:W-:-:S05]  /*12a30*/  @!P1 IMAD.X R7, RZ, RZ, R7, P2 ;  /* 0x000000ffff079224 */ /* 0x000fca00010e0607 */
[----:B-----5:R0:W-:Y:S02]  /*12a40*/  @!P1 LDGSTS.E.BYPASS.LTC128B.128 [R10+0xb000], desc[UR40][R6.64], !P0 ;  /* 0x0b000000060a9fae */ /* 0x0201e4000c101d68 */
[----:B0-----:R-:W-:Y:S02]  /*12a50*/  VIADD R6, R17, 0x20 ;  /* 0x0000002011067836 */ /* 0x001fe40000000000 */
[----:B------:R-:W0:Y:S03]  /*12a60*/  SHFL.IDX PT, R7, R0, 0x1, 0x1c1f ;  /* 0x003c1f0000077f89 */ /* 0x000e2600000e0000 */
[----:B------:R-:W-:Y:S02]  /*12a70*/  ISETP.GE.AND P1, PT, R6, R5, PT ;  /* 0x000000050600720c */ /* 0x000fe40003f26270 */
[----:B------:R-:W1:Y:S11]  /*12a80*/  SHFL.IDX PT, R6, R4, 0x1, 0x1c1f ;  /* 0x003c1f0004067f89 */ /* 0x000e7600000e0000 */
[----:B0-----:R-:W-:-:S05]  /*12a90*/  @!P1 IADD3 R7, P2, R20, R7, RZ ;  /* 0x0000000714079210 */ /* 0x001fca0007f5e0ff */
[----:B-1----:R-:W-:-:S05]  /*12aa0*/  @!P1 IMAD.X R6, RZ, RZ, R6, P2 ;  /* 0x000000ffff069224 */ /* 0x002fca00010e0606 */
[----:B------:R-:W-:-:S04]  /*12ab0*/  @!P1 LOP3.LUT R7, R7, R6, RZ, 0x3c, !PT ;  /* 0x0000000607079212 */ /* 0x000fc800078e3cff */
[----:B------:R-:W-:-:S04]  /*12ac0*/  @!P1 LOP3.LUT R6, R7, R6, RZ, 0x3c, !PT ;  /* 0x0000000607069212 */ /* 0x000fc800078e3cff */
[----:B------:R-:W-:-:S05]  /*12ad0*/  @!P1 LOP3.LUT R7, R7, R6, RZ, 0x3c, !PT ;  /* 0x0000000607079212 */ /* 0x000fca00078e3cff */
[----:B------:R0:W-:Y:S02]  /*12ae0*/  @!P1 LDGSTS.E.BYPASS.LTC128B.128 [R10+0xb800], desc[UR40][R6.64], !P0 ;  /* 0x0b800000060a9fae */ /* 0x0001e4000c101d68 */
[----:B0-----:R-:W-:Y:S02]  /*12af0*/  VIADD R6, R17, 0x40 ;  /* 0x0000004011067836 */ /* 0x001fe40000000000 */
[----:B------:R-:W0:Y:S03]  /*12b00*/  SHFL.IDX PT, R7, R0, 0x2, 0x1c1f ;  /* 0x005c1f0000077f89 */ /* 0x000e2600000e0000 */
[----:B------:R-:W-:Y:S02]  /*12b10*/  ISETP.GE.AND P1, PT, R6, R5, PT ;  /* 0x000000050600720c */ /* 0x000fe40003f26270 */
[----:B------:R-:W1:Y:S04]  /*12b20*/  SHFL.IDX PT, R6, R4, 0x2, 0x1c1f ;  /* 0x005c1f0004067f89 */ /* 0x000e6800000e0000 */
[----:B------:R-:W-:Y:S07]  /*12b30*/  SHFL.IDX PT, R4, R4, 0x3, 0x1c1f ;  /* 0x007c1f0004047f89 */ /* 0x000fee00000e0000 */
[----:B0-----:R-:W-:-:S05]  /*12b40*/  @!P1 IADD3 R7, P2, R20, R7, RZ ;  /* 0x0000000714079210 */ /* 0x001fca0007f5e0ff */
[----:B-1----:R-:W-:-:S05]  /*12b50*/  @!P1 IMAD.X R6, RZ, RZ, R6, P2 ;  /* 0x000000ffff069224 */ /* 0x002fca00010e0606 */
[----:B------:R-:W-:-:S04]  /*12b60*/  @!P1 LOP3.LUT R7, R7, R6, RZ, 0x3c, !PT ;  /* 0x0000000607079212 */ /* 0x000fc800078e3cff */
[----:B------:R-:W-:-:S04]  /*12b70*/  @!P1 LOP3.LUT R6, R7, R6, RZ, 0x3c, !PT ;  /* 0x0000000607069212 */ /* 0x000fc800078e3cff */
[----:B------:R-:W-:-:S05]  /*12b80*/  @!P1 LOP3.LUT R7, R7, R6, RZ, 0x3c, !PT ;  /* 0x0000000607079212 */ /* 0x000fca00078e3cff */
[----:B------:R0:W-:Y:S04]  /*12b90*/  @!P1 LDGSTS.E.BYPASS.LTC128B.128 [R10+0xc000], desc[UR40][R6.64], !P0 ;  /* 0x0c000000060a9fae */ /* 0x0001e8000c101d68 */
[----:B0-----:R0:W1:Y:S02]  /*12ba0*/  SHFL.IDX PT, R6, R0, 0x3, 0x1c1f ;  /* 0x007c1f0000067f89 */ /* 0x00106400000e0000 */
[----:B0-----:R-:W-:-:S05]  /*12bb0*/  VIADD R0, R17, 0x80 ;  /* 0x0000008011007836 */ /* 0x001fca0000000000 */
[----:B------:R-:W-:Y:S02]  /*12bc0*/  ISETP.GE.AND P2, PT, R0, R5, PT ;  /* 0x000000050000720c */ /* 0x000fe40003f46270 */
[----:B------:R-:W-:-:S04]  /*12bd0*/  IADD3 R0, R17, 0x60, RZ ;  /* 0x0000006011007810 */ /* 0x000fc80007ffe0ff */
[----:B------:R-:W-:Y:S02]  /*12be0*/  ISETP.GE.AND P1, PT, R0, R5, PT ;  /* 0x000000050000720c */ /* 0x000fe40003f26270 */
[----:B------:R-:W0:Y:S04]  /*12bf0*/  SHFL.IDX PT, R0, R2, RZ, 0x1c1f ;  /* 0x001c1fff02007589 */ /* 0x000e2800000e0000 */
[----:B------:R-:W2:Y:S07]  /*12c00*/  SHFL.IDX PT, R2, R2, 0x1, 0x1c1f ;  /* 0x003c1f0002027f89 */ /* 0x000eae00000e0000 */
[----:B-1----:R-:W-:-:S05]  /*12c10*/  @!P1 IADD3 R6, P3, R20, R6, RZ ;  /* 0x0000000614069210 */ /* 0x002fca0007f7e0ff */
[----:B------:R-:W-:-:S04]  /*12c20*/  @!P1 IMAD.X R4, RZ, RZ, R4, P3 ;  /* 0x000000ffff049224 */ /* 0x000fc800018e0604 */
[----:B------:R-:W-:-:S05]  /*12c30*/  @!P1 IMAD.MOV.U32 R7, RZ, RZ, R4 ;  /* 0x000000ffff079224 */ /* 0x000fca00078e0004 */
[----:B------:R1:W-:Y:S01]  /*12c40*/  @!P1 LDGSTS.E.BYPASS.LTC128B.128 [R10+0xc800], desc[UR40][R6.64], !P0 ;  /* 0x0c800000060a9fae */ /* 0x0003e2000c101d68 */
[----:B0-----:R-:W-:-:S05]  /*12c50*/  @!P2 IADD3 R0, P1, R20, R0, RZ ;  /* 0x000000001400a210 */ /* 0x001fca0007f3e0ff */
[----:B-1----:R-:W-:-:S04]  /*12c60*/  @!P2 IMAD.X R6, RZ, RZ, R8, P1 ;  /* 0x000000ffff06a224 */ /* 0x002fc800008e0608 */
[----:B------:R-:W-:Y:S02]  /*12c70*/  @!P2 IMAD.MOV.U32 R7, RZ, RZ, R6 ;  /* 0x000000ffff07a224 */ /* 0x000fe400078e0006 */
[----:B------:R-:W-:-:S05]  /*12c80*/  @!P2 IMAD.MOV.U32 R6, RZ, RZ, R0 ;  /* 0x000000ffff06a224 */ /* 0x000fca00078e0000 */
[----:B--2---:R0:W-:Y:S02]  /*12c90*/  @!P2 LDGSTS.E.BYPASS.LTC128B.128 [R10+0xd000], desc[UR40][R6.64], !P0 ;  /* 0x0d000000060aafae */ /* 0x0041e4000c101d68 */
.L_x_11332:
        /* <DEDUP_REMOVED lines=10> */
.L_x_11224:
        /* <DEDUP_REMOVED lines=18> */
.L_x_11333:
[----:B------:R-:W-:Y:S05]  /*12e60*/  BSYNC B0 ;  /* 0x0000000000007941 */ /* 0x000fea0003800000 */
.L_x_11225:
[----:B------:R-:W2:Y:S02]  /*12e70*/  LDL.LU R2, [R1+0x34] ;  /* 0x0000340001027983 */ /* 0x000ea40000300800 */
[----:B--2---:R-:W-:-:S13]  /*12e80*/  ISETP.GE.AND P0, PT, R2, 0xa1, PT ;  /* 0x000000a10200780c */ /* 0x004fda0003f06270 */
[----:B------:R-:W-:Y:S05]  /*12e90*/  @!P0 BRA `(.L_x_11227) ;  /* 0x0000000c00448947 */ /* 0x000fea0003800000 */
[----:B------:R-:W2:Y:S01]  /*12ea0*/  LDL.LU R2, [R1+0x40] ;  /* 0x0000400001027983 */ /* 0x000ea20000300800 */
[----:B-1----:R-:W-:Y:S02]  /*12eb0*/  IMAD.MOV.U32 R0, RZ, RZ, R27 ;  /* 0x000000ffff007224 */ /* 0x002fe400078e001b */
[----:B------:R-:W-:Y:S02]  /*12ec0*/  IMAD.MOV.U32 R8, RZ, RZ, R29 ;  /* 0x000000ffff087224 */ /* 0x000fe400078e001d */
[----:B--2---:R-:W-:-:S07]  /*12ed0*/  VIADD R2, R2, 0xfffffffe ;  /* 0xfffffffe02027836 */ /* 0x004fce0000000000 */
.L_x_11247:
        /* <DEDUP_REMOVED lines=34> */
.L_x_11230:
[----:B01----:R-:W-:Y:S01]  /*13100*/  IMAD R6, R27, 0x8, R22 ;  /* 0x000000081b067824 */ /* 0x003fe200078e0216 */
[----:B------:R-:W-:Y:S01]  /*13110*/  SHF.L.U32 R5, R29, 0x1f, RZ ;  /* 0x0000001f1d057819 */ /* 0x000fe200000006ff */
[----:B------:R-:W0:Y:S01]  /*13120*/  S2R R4, SR_TID.X ;  /* 0x0000000000047919 */ /* 0x000e220000002100 */
[----:B------:R-:W-:Y:S02]  /*13130*/  BSSY B1, `(.L_x_11231) ;  /* 0x0000005000017945 */ /* 0x000fe40003800000 */
[----:B------:R-:W1:Y:S01]  /*13140*/  SYNCS.PHASECHK.TRANS64.TRYWAIT P0, [R6+URZ+0x13280], R5 ;  /* 0x01328005060075a7 */ /* 0x000e62000800017f */
[----:B0-----:R-:W-:-:S04]  /*13150*/  LOP3.LUT R4, R4, 0x7f, RZ, 0xc0, !PT ;  /* 0x0000007f04047812 */ /* 0x001fc800078ec0ff */
[----:B------:R-:W-:Y:S01]  /*13160*/  ISETP.NE.AND P1, PT, R4, RZ, PT ;  /* 0x000000ff0400720c */ /* 0x000fe20003f25270 */
[----:B-1----:R-:W-:-:S12]  /*13170*/  @!P0 BRA `(.L_x_11232) ;  /* 0x0000003000948947 */ /* 0x002fd80003800000 */
.L_x_11334:
[----:B------:R-:W-:Y:S05]  /*13180*/  BSYNC B1 ;  /* 0x0000000000017941 */ /* 0x000fea0003800000 */
.L_x_11231:
        /* <DEDUP_REMOVED lines=9> */
.L_x_11234:
[----:B------:R-:W-:Y:S05]  /*13220*/  BSYNC B1 ;  /* 0x0000000000017941 */ /* 0x000fea0003800000 */
.L_x_11233:
        /* <DEDUP_REMOVED lines=12> */
.L_x_11235:
        /* <DEDUP_REMOVED lines=13> */
.L_x_11335:
[----:B------:R-:W-:Y:S05]  /*133c0*/  BSYNC B1 ;  /* 0x0000000000017941 */ /* 0x000fea0003800000 */
.L_x_11236:
        /* <DEDUP_REMOVED lines=11> */
.L_x_11239:
[----:B------:R-:W-:Y:S05]  /*13480*/  BSYNC B1 ;  /* 0x0000000000017941 */ /* 0x000fea0003800000 */
.L_x_11238:
[----:B------:R-:W-:Y:S01]  /*13490*/  R2UR UR10, R10 ;  /* 0x000000000a0a72ca */ /* 0x000fe200000e0000 */
[----:B------:R-:W-:Y:S01]  /*134a0*/  UIADD3 UR4, UP0, UR38, 0x370, URZ ;  /* 0x0000037026047890 */ /* 0x000fe2000ff1e03f */
[----:B------:R-:W-:Y:S01]  /*134b0*/  R2UR UR6, R12 ;  /* 0x000000000c0672ca */ /* 0x000fe200000e0000 */
[----:B01----:R-:W-:Y:S01]  /*134c0*/  VIADD R6, R6, 0x13230 ;  /* 0x0001323006067836 */ /* 0x003fe20000000000 */
[----:B------:R-:W-:Y:S01]  /*134d0*/  R2UR UR7, R13 ;  /* 0x000000000d0772ca */ /* 0x000fe200000e0000 */
[----:B------:R-:W-:Y:S01]  /*134e0*/  UIADD3.X UR5, URZ, UR39, URZ, UP0, !UPT ;  /* 0x000000273f057290 */ /* 0x000fe200087fe43f */
[----:B------:R-:W-:Y:S02]  /*134f0*/  PLOP3.LUT P0, PT, PT, PT, PT, 0x80, 0x0 ;  /* 0x000000000000781c */ /* 0x000fe40003f0f070 */
[----:B------:R-:W-:-:S11]  /*13500*/  IADD3 R4, R4, 0xe000, RZ ;  /* 0x0000e00004047810 */ /* 0x000fd60007ffe0ff */
.L_x_11240:
        /* <DEDUP_REMOVED lines=10> */
.L_x_11229:
[----:B------:R-:W-:Y:S05]  /*135b0*/  BSYNC B0 ;  /* 0x0000000000007941 */ /* 0x000fea0003800000 */
.L_x_11228:
[----:B------:R-:W2:Y:S02]  /*135c0*/  LDL R5, [R1+0x4c] ;  /* 0x00004c0001057983 */ /* 0x000ea40000100800 */
[----:B--2---:R-:W-:-:S13]  /*135d0*/  ISETP.NE.AND P0, PT, R5, 0x3, PT ;  /* 0x000000030500780c */ /* 0x004fda0003f05270 */
[----:B------:R-:W-:Y:S05]  /*135e0*/  @!P0 BRA `(.L_x_11241) ;  /* 0x0000000000048947 */ /* 0x000fea0003800000 */
[----:B------:R-:W-:Y:S01]  /*135f0*/  BPT.TRAP 0x1 ;  /* 0x000000040000795c */ /* 0x000fe20000300000 */
.L_x_11241:
[----:B------:R-:W2:Y:S01]  /*13600*/  LDL R5, [R1+0x1c] ;  /* 0x00001c0001057983 */ /* 0x000ea20000100800 */
[----:B------:R-:W-:Y:S01]  /*13610*/  LOP3.LUT R4, R8, 0x1, RZ, 0x3c, !PT ;  /* 0x0000000108047812 */ /* 0x000fe200078e3cff */
[----:B------:R-:W-:Y:S01]  /*13620*/  IMAD R3, R0, 0x8, R22 ;  /* 0x0000000800037824 */ /* 0x000fe200078e0216 */
[----:B------:R-:W-:Y:S02]  /*13630*/  BSSY B0, `(.L_x_11242) ;  /* 0x0000005000007945 */ /* 0x000fe40003800000 */
[----:B------:R-:W-:-:S04]  /*13640*/  SHF.L.U32 R4, R4, 0x1f, RZ ;  /* 0x0000001f04047819 */ /* 0x000fc800000006ff */
[----:B------:R-:W1:Y:S01]  /*13650*/  SYNCS.PHASECHK.TRANS64.TRYWAIT P0, [R3+URZ+0x13270], R4 ;  /* 0x01327004030075a7 */ /* 0x000e62000800017f */
[----:B--2---:R-:W-:Y:S01]  /*13660*/  ISETP.NE.AND P1, PT, R5, 0x3, PT ;  /* 0x000000030500780c */ /* 0x004fe20003f25270 */
[----:B-1----:R-:W-:-:S12]  /*13670*/  @!P0 BRA `(.L_x_11243) ;  /* 0x0000002c007c8947 */ /* 0x002fd80003800000 */
.L_x_11336:
[----:B------:R-:W-:Y:S05]  /*13680*/  BSYNC B0 ;  /* 0x0000000000007941 */ /* 0x000fea0003800000 */
.L_x_11242:
[----:B------:R-:W-:Y:S05]  /*13690*/  @!P1 BRA `(.L_x_11244) ;  /* 0x0000000000049947 */ /* 0x000fea0003800000 */
[----:B------:R-:W-:Y:S01]  /*136a0*/  BPT.TRAP 0x1 ;  /* 0x000000040000795c */ /* 0x000fe20000300000 */
.L_x_11244:
[----:B-1----:R-:W-:Y:S01]  /*136b0*/  SHF.L.U32 R4, R8, 0x1f, RZ ;  /* 0x0000001f08047819 */ /* 0x002fe200000006ff */
[----:B------:R-:W-:-:S03]  /*136c0*/  IMAD R0, R0, 0x2800, RZ ;  /* 0x0000280000007824 */ /* 0x000fc600078e02ff */
[----:B------:R-:W1:Y:S02]  /*136d0*/  SYNCS.PHASECHK.TRANS64.TRYWAIT P0, [R3+URZ+0x13260], R4 ;  /* 0x01326004030075a7 */ /* 0x000e64000800017f */
[----:B-1----:R-:W-:Y:S05]  /*136e0*/  @!P0 BRA `(.L_x_11245) ;  /* 0x0000002c00748947 */ /* 0x002fea0003800000 */
.L_x_11337:
[----:B-1----:R-:W-:Y:S01]  /*136f0*/  LOP3.LUT R4, R0, R26, RZ, 0xfc, !PT ;  /* 0x0000001a00047212 */ /* 0x002fe200078efcff */
[----:B------:R-:W-:Y:S05]  /*13700*/  WARPSYNC.ALL ;  /* 0x0000000000007948 */ /* 0x000fea0003800000 */
[----:B------:R-:W-:-:S06]  /*13710*/  IMAD.IADD R4, R22, 0x1, R4 ;  /* 0x0000000116047824 */ /* 0x000fcc00078e0204 */
        /* <DEDUP_REMOVED lines=60> */
.L_x_11246:
[----:B0-----:R-:W0:Y:S01]  /*13ae0*/  S2R R0, SR_TID.X ;  /* 0x0000000000007919 */ /* 0x001e220000002100 */
[----:B-1----:R1:W-:Y:S01]  /*13af0*/  SYNCS.ARRIVE.TRANS64.A1T0 RZ, [R3+URZ+0x13250], RZ ;  /* 0x013250ff03ff79a7 */ /* 0x0023e2000810003f */
[----:B------:R-:W-:Y:S01]  /*13b00*/  IMAD.MOV.U32 R8, RZ, RZ, R29 ;  /* 0x000000ffff087224 */ /* 0x000fe200078e001d */
[----:B0-----:R-:W-:Y:S01]  /*13b10*/  LOP3.LUT R0, R0, 0x7f, RZ, 0xc0, !PT ;  /* 0x0000007f00007812 */ /* 0x001fe200078ec0ff */
        /* <DEDUP_REMOVED lines=8> */
[----:B--2---:R-:W-:Y:S05]  /*13ba0*/  @P0 BRA `(.L_x_11247) ;  /* 0xfffffff000cc0947 */ /* 0x004fea000383ffff */
.L_x_11227:
[----:B------:R-:W2:Y:S02]  /*13bb0*/  S2R R3, SR_TID.X ;  /* 0x0000000000037919 */ /* 0x000ea40000002100 */
[----:B--2---:R-:W-:Y:S02]  /*13bc0*/  LOP3.LUT R4, R3, 0x7f, RZ, 0xc0, !PT ;  /* 0x0000007f03047812 */ /* 0x004fe400078ec0ff */
[----:B------:R-:W2:Y:S01]  /*13bd0*/  LDL R3, [R1+0x4c] ;  /* 0x00004c0001037983 */ /* 0x000ea20000100800 */
[----:B------:R-:W-:Y:S01]  /*13be0*/  BSSY B0, `(.L_x_11248) ;  /* 0x0000010000007945 */ /* 0x000fe20003800000 */
[----:B------:R-:W-:Y:S02]  /*13bf0*/  ISETP.NE.AND P0, PT, R4, RZ, PT ;  /* 0x000000ff0400720c */ /* 0x000fe40003f05270 */
[----:B--2---:R-:W-:-:S11]  /*13c00*/  ISETP.NE.AND P2, PT, R3, 0x3, PT ;  /* 0x000000030300780c */ /* 0x004fd60003f45270 */
[----:B------:R-:W-:Y:S05]  /*13c10*/  @P0 BRA `(.L_x_11249) ;  /* 0x0000000000300947 */ /* 0x000fea0003800000 */
[----:B------:R-:W2:Y:S01]  /*13c20*/  S2R R5, SR_LANEID ;  /* 0x0000000000057919 */ /* 0x000ea20000000000 */
[----:B------:R-:W-:Y:S01]  /*13c30*/  VOTEU.ANY UR4, UPT, PT ;  /* 0x0000000000047886 */ /* 0x000fe200038e0100 */
[----:B------:R-:W3:Y:S01]  /*13c40*/  LDC.64 R2, c[0x0][0xc60] ;  /* 0x00031800ff027b82 */ /* 0x000ee20000000a00 */
[----:B-1----:R-:W2:Y:S02]  /*13c50*/  FLO.U32 R0, UR4 ;  /* 0x0000000400007d00 */ /* 0x002ea400080e0000 */
[----:B--2---:R-:W-:-:S06]  /*13c60*/  ISETP.EQ.U32.AND P1, PT, R0, R5, PT ;  /* 0x000000050000720c */ /* 0x004fcc0003f22070 */
[----:B------:R-:W3:Y:S07]  /*13c70*/  POPC R5, UR4 ;  /* 0x0000000400057d09 */ /* 0x000eee0008000000 */
[----:B---3--:R-:W2:Y:S01]  /*13c80*/  @P1 ATOMG.E.ADD.STRONG.GPU PT, R3, desc[UR40][R2.64], R5 ;  /* 0x00000005020319a8 */ /* 0x008ea200081ee1e8 */
[----:B------:R-:W1:Y:S02]  /*13c90*/  S2R R4, SR_LTMASK ;  /* 0x0000000000047919 */ /* 0x000e640000003900 */
[----:B-1----:R-:W-:-:S04]  /*13ca0*/  LOP3.LUT R4, R4, UR4, RZ, 0xc0, !PT ;  /* 0x0000000404047c12 */ /* 0x002fc8000f8ec0ff */
[----:B0-----:R-:W0:Y:S01]  /*13cb0*/  POPC R7, R4 ;  /* 0x0000000400077309 */ /* 0x001e220000000000 */
[----:B--2---:R-:W0:Y:S02]  /*13cc0*/  SHFL.IDX PT, R0, R3, R0, 0x1f ;  /* 0x00001f0003007589 */ /* 0x004e2400000e0000 */
[----:B0-----:R-:W-:-:S07]  /*13cd0*/  IADD3 R16, R0, UR36, R7 ;  /* 0x0000002400107c10 */ /* 0x001fce000fffe007 */
.L_x_11249:
[----:B------:R-:W-:Y:S05]  /*13ce0*/  BSYNC B0 ;  /* 0x0000000000007941 */ /* 0x000fea0003800000 */
.L_x_11248:
[----:B------:R-:W-:Y:S05]  /*13cf0*/  @!P2 BRA `(.L_x_11250) ;  /* 0x000000000004a947 */ /* 0x000fea0003800000 */
[----:B------:R-:W-:Y:S01]  /*13d00*/  BPT.TRAP 0x1 ;  /* 0x000000040000795c */ /* 0x000fe20000300000 */
.L_x_11250:
[----:B------:R-:W2:Y:S01]  /*13d10*/  LDL R2, [R1+0x1c] ;  /* 0x00001c0001027983 */ /* 0x000ea20000100800 */
[----:B------:R-:W-:Y:S01]  /*13d20*/  LOP3.LUT R3, R29, 0x1, RZ, 0x3c, !PT ;  /* 0x000000011d037812 */ /* 0x000fe200078e3cff */
[----:B-1----:R-:W-:Y:S01]  /*13d30*/  IMAD R0, R27, 0x8, R22 ;  /* 0x000000081b007824 */ /* 0x002fe200078e0216 */
[----:B------:R-:W-:Y:S02]  /*13d40*/  BSSY B0, `(.L_x_11251) ;  /* 0x0000005000007945 */ /* 0x000fe40003800000 */
[----:B------:R-:W-:-:S04]  /*13d50*/  SHF.L.U32 R3, R3, 0x1f, RZ ;  /* 0x0000001f03037819 */ /* 0x000fc800000006ff */
[----:B------:R-:W1:Y:S01]  /*13d60*/  SYNCS.PHASECHK.TRANS64.TRYWAIT P1, [R0+URZ+0x13270], R3 ;  /* 0x01327003000075a7 */ /* 0x000e62000802017f */
[----:B--2---:R-:W-:Y:S01]  /*13d70*/  ISETP.NE.AND P2, PT, R2, 0x3, PT ;  /* 0x000000030200780c */ /* 0x004fe20003f45270 */
[----:B-1----:R-:W-:-:S12]  /*13d80*/  @!P1 BRA `(.L_x_11252) ;  /* 0x0000002400e09947 */ /* 0x002fd80003800000 */
.L_x_11338:
[----:B------:R-:W-:Y:S05]  /*13d90*/  BSYNC B0 ;  /* 0x0000000000007941 */ /* 0x000fea0003800000 */
.L_x_11251:
[----:B------:R-:W-:Y:S05]  /*13da0*/  @!P2 BRA `(.L_x_11253) ;  /* 0x000000000004a947 */ /* 0x000fea0003800000 */
[----:B------:R-:W-:Y:S01]  /*13db0*/  BPT.TRAP 0x1 ;  /* 0x000000040000795c */ /* 0x000fe20000300000 */
.L_x_11253:
[----:B-1----:R-:W-:-:S04]  /*13dc0*/  SHF.L.U32 R3, R29, 0x1f, RZ ;  /* 0x0000001f1d037819 */ /* 0x002fc800000006ff */
[----:B------:R-:W1:Y:S02]  /*13dd0*/  SYNCS.PHASECHK.TRANS64.TRYWAIT P1, [R0+URZ+0x13260], R3 ;  /* 0x01326003000075a7 */ /* 0x000e64000802017f */
[----:B-1----:R-:W-:Y:S05]  /*13de0*/  @!P1 BRA `(.L_x_11254) ;  /* 0x0000002400dc9947 */ /* 0x002fea0003800000 */
.L_x_11339:
[----:B------:R-:W-:Y:S01]  /*13df0*/  IMAD R2, R27, 0x2800, RZ ;  /* 0x000028001b027824 */ /* 0x000fe200078e02ff */
[----:B------:R-:W-:Y:S05]  /*13e00*/  WARPSYNC.ALL ;  /* 0x0000000000007948 */ /* 0x000fea0003800000 */
[----:B-1----:R-:W-:-:S05]  /*13e10*/  LOP3.LUT R3, R2, R26, RZ, 0xfc, !PT ;  /* 0x0000001a02037212 */ /* 0x002fca00078efcff */
[----:B------:R-:W-:Y:S01]  /*13e20*/  IMAD.IADD R4, R22, 0x1, R3 ;  /* 0x0000000116047824 */ /* 0x000fe200078e0203 */
[----:B------:R-:W-:-:S05]  /*13e30*/  LOP3.LUT R3, R2, R25, RZ, 0xfc, !PT ;  /* 0x0000001902037212 */ /* 0x000fca00078efcff */
[----:B0-----:R-:W0:Y:S01]  /*13e40*/  LDSM.16.MT88.4 R4, [R4+0x6000] ;  /* 0x006000000404783b */ /* 0x001e220000004200 */
        /* <DEDUP_REMOVED lines=9> */
[----:B------:R-:W-:Y:S01]  /*13ee0*/  STSM.16.M88.4 [R12], R8 ;  /* 0x000000080c007844 */ /* 0x000fe20000000200 */
[----:B------:R-:W-:Y:S01]  /*13ef0*/  IADD3 R13, R24, R3, RZ ;  /* 0x00000003180d7210 */ /* 0x000fe20007ffe0ff */
[----:B------:R-:W-:Y:S02]  /*13f00*/  VIADD R3, R2, 0x1000 ;  /* 0x0000100002037836 */ /* 0x000fe40000000000 */
        /* <DEDUP_REMOVED lines=10> */
[----:B------:R-:W0:Y:S01]  /*13fb0*/  LDSM.16.MT88.4 R4, [R4+0x6000] ;  /* 0x006000000404783b */ /* 0x000e220000004200 */
[C---:B------:R-:W-:Y:S02]  /*13fc0*/  VIADD R3, R2.reuse, 0x1800 ;  /* 0x0000180002037836 */ /* 0x040fe40000000000 */
[----:B------:R-:W-:Y:S01]  /*13fd0*/  VIADD R2, R2, 0x2000 ;  /* 0x0000200002027836 */ /* 0x000fe20000000000 */
[C-C-:B0-----:R-:W-:Y:S02]  /*13fe0*/  PRMT R8, R4.reuse, 0x6420, R5.reuse ;  /* 0x0000642004087816 */ /* 0x141fe40000000005 */
[----:B------:R-:W-:-:S02]  /*13ff0*/  PRMT R9, R4, 0x7531, R5 ;  /* 0x0000753104097816 */ /* 0x000fc40000000005 */
[C---:B------:R-:W-:Y:S02]  /*14000*/  LOP3.LUT R5, R3.reuse, R26, RZ, 0xfc, !PT ;  /* 0x0000001a03057212 */ /* 0x040fe400078efcff */
        /* <DEDUP_REMOVED lines=30> */
.L_x_11255:
        /* <DEDUP_REMOVED lines=10> */
.L_x_11204:
[----:B------:R-:W2:Y:S02]  /*14290*/  LDL R0, [R1] ;  /* 0x0000000001007983 */ /* 0x000ea40000100800 */
[----:B--2---:R-:W-:-:S13]  /*142a0*/  LOP3.LUT P0, RZ, R0, 0x2, RZ, 0xc0, !PT ;  /* 0x0000000200ff7812 */ /* 0x004fda000780c0ff */
        /* <DEDUP_REMOVED lines=10> */
.L_x_11256:
        /* <DEDUP_REMOVED lines=23> */
[----:B------:R-:W1:Y:S02]  /*144c0*/  SHFL.UP PT, R14, R5, 0x2, RZ ;  /* 0x04400000050e7989 */ /* 0x000e6400000e00ff */
[----:B-1----:R-:W-:-:S05]  /*144d0*/  SEL R6, R14, RZ, P2 ;  /* 0x000000ff0e067207 */ /* 0x002fca0001000000 */
        /* <DEDUP_REMOVED lines=11> */
.L_x_11349:
[----:B------:R-:W-:Y:S02]  /*14590*/  ULDC UR4, c[0x0][0xc38] ;  /* 0x00030e0000047ab9 */ /* 0x000fe40000000800 */
[----:B------:R-:W-:-:S04]  /*145a0*/  IMAD.U32 R16, RZ, RZ, UR4 ;  /* 0x00000004ff107e24 */ /* 0x000fc8000f8e00ff */
[----:B-1----:R-:W-:-:S04]  /*145b0*/  IMAD R5, R14, R16, RZ ;  /* 0x000000100e057224 */ /* 0x002fc800078e02ff */
[----:B------:R-:W-:-:S05]  /*145c0*/  IMAD.IADD R4, R4, 0x1, R5 ;  /* 0x0000000104047824 */ /* 0x000fca00078e0205 */
[----:B------:R-:W-:-:S13]  /*145d0*/  ISETP.GT.AND P6, PT, R4, R0, PT ;  /* 0x000000000400720c */ /* 0x000fda0003fc4270 */
[----:B------:R-:W-:Y:S05]  /*145e0*/  @P6 BRA `(.L_x_11259) ;  /* 0x00000000009c6947 */ /* 0x000fea0003800000 */
.L_x_11264:
[----:B------:R-:W1:Y:S01]  /*145f0*/  LDC R6, c[0x0][0xc3c] ;  /* 0x00030f00ff067b82 */ /* 0x000e620000000800 */
[----:B------:R-:W-:-:S05]  /*14600*/  VIADD R19, R19, 0x1f ;  /* 0x0000001f13137836 */ /* 0x000fca0000000000 */
[----:B-1----:R-:W-:-:S13]  /*14610*/  ISETP.GE.AND P6, PT, R19, R6, PT ;  /* 0x000000061300720c */ /* 0x002fda0003fc6270 */
[----:B------:R-:W-:Y:S05]  /*14620*/  @P6 BRA `(.L_x_11260) ;  /* 0x0000000400446947 */ /* 0x000fea0003800000 */
[----:B------:R-:W1:Y:S01]  /*14630*/  S2R R2, SR_TID.X ;  /* 0x0000000000027919 */ /* 0x000e620000002100 */
[----:B------:R-:W-:Y:S01]  /*14640*/  BSSY B0, `(.L_x_11261) ;  /* 0x0000009000007945 */ /* 0x000fe20003800000 */
[----:B-1----:R-:W-:-:S05]  /*14650*/  LOP3.LUT R2, R2, 0x1f, RZ, 0xc0, !PT ;  /* 0x0000001f02027812 */ /* 0x002fca00078ec0ff */
[----:B------:R-:W-:Y:S02]  /*14660*/  IMAD.IADD R5, R19, 0x1, R2 ;  /* 0x0000000113057824 */ /* 0x000fe400078e0202 */
[----:B------:R-:W-:-:S03]  /*14670*/  IMAD.MOV.U32 R2, RZ, RZ, RZ ;  /* 0x000000ffff027224 */ /* 0x000fc600078e00ff */
[----:B------:R-:W-:-:S13]  /*14680*/  ISETP.GE.OR P6, PT, R5, R6, !P0 ;  /* 0x000000060500720c */ /* 0x000fda00047c6670 */
[----:B------:R-:W-:Y:S05]  /*14690*/  @P6 BRA `(.L_x_11262) ;  /* 0x00000000000c6947 */ /* 0x000fea0003800000 */
[----:B0-----:R-:W0:Y:S02]  /*146a0*/  LDC.64 R2, c[0x0][0xc80] ;  /* 0x00032000ff027b82 */ /* 0x001e240000000a00 */
[----:B0-----:R-:W-:-:S06]  /*146b0*/  IMAD.WIDE R2, R5, 0x4, R2 ;  /* 0x0000000405027825 */ /* 0x001fcc00078e0202 */
[----:B------:R1:W5:Y:S02]  /*146c0*/  LDG.E R2, desc[UR40][R2.64] ;  /* 0x0000002802027981 */ /* 0x000364000c1e1900 */
.L_x_11262:
[----:B------:R-:W-:Y:S05]  /*146d0*/  BSYNC B0 ;  /* 0x0000000000007941 */ /* 0x000fea0003800000 */
.L_x_11261:
[----:B------:R-:W-:-:S03]  /*146e0*/  UMOV UR4, 0xffffffff ;  /* 0xffffffff00047882 */ /* 0x000fc60000000000 */
[----:B------:R-:W-:Y:S05]  /*146f0*/  BRA.DIV UR4, `(.L_x_11263) ;  /* 0x0000002204d07947 */ /* 0x000fea000b800000 */
[----:B-----5:R-:W2:Y:S02]  /*14700*/  SHFL.UP PT, R14, R2, 0x1, RZ ;  /* 0x04200000020e7989 */ /* 0x020ea400000e00ff */
[----:B--2---:R-:W-:-:S04]  /*14710*/  SEL R13, R14, RZ, P1 ;  /* 0x000000ff0e0d7207 */ /* 0x004fc80000800000 */
[----:B------:R-:W-:-:S05]  /*14720*/  IADD3 R13, R2, R13, RZ ;  /* 0x0000000d020d7210 */ /* 0x000fca0007ffe0ff */
[----:B------:R-:W2:Y:S02]  /*14730*/  SHFL.UP PT, R14, R13, 0x2, RZ ;  /* 0x044000000d0e7989 */ /* 0x000ea400000e00ff */
[----:B--2---:R-:W-:-:S05]  /*14740*/  SEL R14, R14, RZ, P2 ;  /* 0x000000ff0e0e7207 */ /* 0x004fca0001000000 */
[----:B------:R-:W-:-:S05]  /*14750*/  IMAD.IADD R5, R13, 0x1, R14 ;  /* 0x000000010d057824 */ /* 0x000fca00078e020e */
        /* <DEDUP_REMOVED lines=8> */
[----:B01----:R-:W-:-:S05]  /*147e0*/  IMAD.IADD R3, R7, 0x1, R14 ;  /* 0x0000000107037824 */ /* 0x003fca00078e020e */
[----:B------:R0:W1:Y:S02]  /*147f0*/  SHFL.IDX PT, R14, R3, 0x1f, 0x1f ;  /* 0x03e01f00030e7f89 */ /* 0x00006400000e0000 */
.L_x_11357:
[----:B------:R-:W-:Y:S02]  /*14800*/  ULDC UR4, c[0x0][0xc38] ;  /* 0x00030e0000047ab9 */ /* 0x000fe40000000800 */
[----:B------:R-:W-:-:S04]  /*14810*/  IMAD.U32 R16, RZ, RZ, UR4 ;  /* 0x00000004ff107e24 */ /* 0x000fc8000f8e00ff */
[----:B-1----:R-:W-:-:S04]  /*14820*/  IMAD R5, R14, R16, RZ ;  /* 0x000000100e057224 */ /* 0x002fc800078e02ff */
[----:B------:R-:W-:-:S05]  /*14830*/  IMAD.IADD R4, R5, 0x1, R4 ;  /* 0x0000000105047824 */ /* 0x000fca00078e0204 */
[----:B------:R-:W-:-:S13]  /*14840*/  ISETP.GT.AND P6, PT, R4, R0, PT ;  /* 0x000000000400720c */ /* 0x000fda0003fc4270 */
[----:B------:R-:W-:Y:S05]  /*14850*/  @!P6 BRA `(.L_x_11264) ;  /* 0xfffffffc0064e947 */ /* 0x000fea000383ffff */
.L_x_11259:
[----:B------:R-:W-:Y:S01]  /*14860*/  IMAD.IADD R6, R4, 0x1, -R5 ;  /* 0x0000000104067824 */ /* 0x000fe200078e0a05 */
[----:B------:R-:W-:-:S03]  /*14870*/  UMOV UR4, 0xffffffff ;  /* 0xffffffff00047882 */ /* 0x000fc60000000000 */
[----:B------:R-:W-:-:S05]  /*14880*/  IMAD R5, R3, R16, R6 ;  /* 0x0000001003057224 */ /* 0x000fca00078e0206 */
[----:B------:R-:W-:Y:S01]  /*14890*/  ISETP.GT.AND P6, PT, R5, R0, PT ;  /* 0x000000000500720c */ /* 0x000fe20003fc4270 */
[----:B------:R-:W-:-:S12]  /*148a0*/  BRA.DIV UR4, `(.L_x_11265) ;  /* 0x0000002604207947 */ /* 0x000fd8000b800000 */
[----:B------:R-:W-:-:S04]  /*148b0*/  VOTE.ANY R5, PT, !P6 ;  /* 0x0000000000057806 */ /* 0x000fc800070e0100 */
[----:B------:R-:W1:Y:S02]  /*148c0*/  POPC R4, R5 ;  /* 0x0000000500047309 */ /* 0x000e640000000000 */
[----:B-1----:R1:W2:Y:S02]  /*148d0*/  SHFL.IDX PT, R17, R2, R4, 0x1f ;  /* 0x00001f0402117589 */ /* 0x0022a400000e0000 */
.L_x_11361:
[----:B------:R-:W-:Y:S01]  /*148e0*/  ISETP.NE.AND P0, PT, R5, RZ, PT ;  /* 0x000000ff0500720c */ /* 0x000fe20003f05270 */
[----:B------:R-:W-:-:S12]  /*148f0*/  IMAD.MOV.U32 R14, RZ, RZ, RZ ;  /* 0x000000ffff0e7224 */ /* 0x000fd800078e00ff */
[----:B------:R-:W-:Y:S05]  /*14900*/  @!P0 BRA `(.L_x_11266) ;  /* 0x0000000000108947 */ /* 0x000fea0003800000 */
[----:B------:R-:W-:Y:S01]  /*14910*/  UMOV UR4, 0xffffffff ;  /* 0xffffffff00047882 */ /* 0x000fe20000000000 */
[----:B------:R-:W-:Y:S02]  /*14920*/  VIADD R12, R4, 0xffffffff ;  /* 0xffffffff040c7836 */ /* 0x000fe40000000000 */
[----:B------:R-:W-:Y:S05]  /*14930*/  BRA.DIV UR4, `(.L_x_11267) ;  /* 0x0000002604447947 */ /* 0x000fea000b800000 */
[----:B------:R3:W4:Y:S02]  /*14940*/  SHFL.IDX PT, R14, R3, R12, 0x1f ;  /* 0x00001f0c030e7589 */ /* 0x00072400000e0000 */
.L_x_11266:
[-C--:B--2---:R-:W-:Y:S01]  /*14950*/  IABS R5, R17.reuse ;  /* 0x0000001100057213 */ /* 0x084fe20000000000 */
[----:B----4-:R-:W-:Y:S01]  /*14960*/  IMAD R16, R14, R16, R6 ;  /* 0x000000100e107224 */ /* 0x010fe200078e0206 */
[----:B------:R-:W-:Y:S01]  /*14970*/  IABS R8, R17 ;  /* 0x0000001100087213 */ /* 0x000fe20000000000 */
[----:B------:R-:W-:Y:S01]  /*14980*/  IMAD.IADD R19, R4, 0x1, R19 ;  /* 0x0000000104137824 */ /* 0x000fe200078e0213 */
[----:B------:R-:W2:Y:S01]  /*14990*/  I2F.RP R6, R5 ;  /* 0x0000000500067306 */ /* 0x000ea20000209400 */
[----:B------:R-:W-:-:S07]  /*149a0*/  IMAD.IADD R0, R0, 0x1, -R16 ;  /* 0x0000000100007824 */ /* 0x000fce00078e0a10 */
[----:B--2---:R-:W2:Y:S02]  /*149b0*/  MUFU.RCP R6, R6 ;  /* 0x0000000600067308 */ /* 0x004ea40000001000 */
[----:B--2---:R-:W-:Y:S02]  /*149c0*/  VIADD R7, R6, 0xffffffe ;  /* 0x0ffffffe06077836 */ /* 0x004fe40000000000 */
[----:B------:R-:W-:-:S04]  /*149d0*/  IMAD.MOV R6, RZ, RZ, -R8 ;  /* 0x000000ffff067224 */ /* 0x000fc800078e0a08 */
[----:B0--3--:R-:W1:Y:S02]  /*149e0*/  F2I.FTZ.U32.TRUNC.NTZ R3, R7 ;  /* 0x0000000700037305 */ /* 0x009e64000021f000 */
[----:B-1----:R-:W-:-:S04]  /*149f0*/  IMAD.MOV R2, RZ, RZ, -R3 ;  /* 0x000000ffff027224 */ /* 0x002fc800078e0a03 */
[----:B------:R-:W-:Y:S02]  /*14a00*/  IMAD R9, R2, R5, RZ ;  /* 0x0000000502097224 */ /* 0x000fe400078e02ff */
[----:B------:R-:W-:-:S04]  /*14a10*/  IMAD.MOV.U32 R2, RZ, RZ, RZ ;  /* 0x000000ffff027224 */ /* 0x000fc800078e00ff */
[----:B------:R-:W-:Y:S01]  /*14a20*/  IMAD.HI.U32 R2, R3, R9, R2 ;  /* 0x0000000903027227 */ /* 0x000fe200078e0002 */
        /* <DEDUP_REMOVED lines=17> */
.L_x_11260:
[----:B------:R-:W-:Y:S01]  /*14b40*/  UMOV UR4, URZ ;  /* 0x0000003f00047c82 */ /* 0x000fe20008000000 */
[----:B------:R-:W-:Y:S01]  /*14b50*/  UMOV UR5, URZ ;  /* 0x0000003f00057c82 */ /* 0x000fe20008000000 */
[----:B------:R-:W-:Y:S01]  /*14b60*/  ULDC UR6, c[0x0][0xc3c] ;  /* 0x00030f0000067ab9 */ /* 0x000fe20000000800 */
[----:B------:R-:W-:Y:S02]  /*14b70*/  IMAD.MOV.U32 R16, RZ, RZ, R0 ;  /* 0x000000ffff107224 */ /* 0x000fe400078e0000 */
[----:B------:R-:W-:Y:S02]  /*14b80*/  IMAD.U32 R17, RZ, RZ, UR4 ;  /* 0x00000004ff117e24 */ /* 0x000fe4000f8e00ff */
[----:B------:R-:W-:Y:S02]  /*14b90*/  IMAD.U32 R18, RZ, RZ, UR5 ;  /* 0x00000005ff127e24 */ /* 0x000fe4000f8e00ff */
[----:B------:R-:W-:-:S07]  /*14ba0*/  IMAD.U32 R19, RZ, RZ, UR6 ;  /* 0x00000006ff137e24 */ /* 0x000fce000f8e00ff */
.L_x_11268:
[----:B------:R-:W1:Y:S01]  /*14bb0*/  S2R R0, SR_TID.X ;  /* 0x0000000000007919 */ /* 0x000e620000002100 */
[----:B------:R-:W-:Y:S05]  /*14bc0*/  WARPSYNC.ALL ;  /* 0x0000000000007948 */ /* 0x000fea0003800000 */
[----:B------:R-:W-:Y:S01]  /*14bd0*/  BAR.SYNC.DEFER_BLOCKING 0x4, 0x200 ;  /* 0x0108000000007b1d */ /* 0x000fe20000010000 */
[----:B-1----:R-:W-:-:S04]  /*14be0*/  LOP3.LUT R0, R0, 0x1f, RZ, 0xc0, !PT ;  /* 0x0000001f00007812 */ /* 0x002fc800078ec0ff */
[----:B------:R-:W-:-:S13]  /*14bf0*/  ISETP.NE.AND P0, PT, R0, RZ, PT ;  /* 0x000000ff0000720c */ /* 0x000fda0003f05270 */
[----:B0-----:R-:W0:Y:S01]  /*14c00*/  @!P0 S2R R3, SR_CgaCtaId ;  /* 0x0000000000038919 */ /* 0x001e220000008800 */
[----:B------:R-:W-:-:S04]  /*14c10*/  @!P0 MOV R0, 0x400 ;  /* 0x0000040000008802 */ /* 0x000fc80000000f00 */
[----:B0-----:R-:W-:-:S05]  /*14c20*/  @!P0 LEA R22, R3, R0, 0x18 ;  /* 0x0000000003168211 */ /* 0x001fca00078ec0ff */
[----:B------:R4:W-:Y:S01]  /*14c30*/  @!P0 STS.128 [R22+0x132d0], R16 ;  /* 0x0132d01016008388 */ /* 0x0009e20000000c00 */
[----:B------:R-:W-:Y:S06]  /*14c40*/  BAR.ARV 0x5, 0x200 ;  /* 0x0148000000007b1d */ /* 0x000fec0000002000 */
.L_x_11257:
[----:B------:R-:W-:Y:S02]  /*14c50*/  ULDC UR4, c[0x0][0xc3c] ;  /* 0x00030f0000047ab9 */ /* 0x000fe40000000800 */
[----:B---3--:R-:W-:-:S13]  /*14c60*/  ISETP.GE.AND P0, PT, R19, UR4, PT ;  /* 0x0000000413007c0c */ /* 0x008fda000bf06270 */
[----:B------:R-:W-:Y:S05]  /*14c70*/  @!P0 BRA `(.L_x_11269) ;  /* 0xffffffb4001c8947 */ /* 0x000fea000383ffff */
[----:B------:R-:W-:Y:S05]  /*14c80*/  BSYNC B7 ;  /* 0x0000000000077941 */ /* 0x000fea0003800000 */
.L_x_11167:
[----:B--2---:R-:W2:Y:S01]  /*14c90*/  LDL.LU R0, [R1+0x44] ;  /* 0x0000440001007983 */ /* 0x004ea20000300800 */
[----:B------:R-:W-:Y:S01]  /*14ca0*/  BSSY B0, `(.L_x_11270) ;  /* 0x000000b000007945 */ /* 0x000fe20003800000 */
[----:B------:R-:W3:Y:S01]  /*14cb0*/  S2R R5, SR_CgaCtaId ;  /* 0x0000000000057919 */ /* 0x000ee20000008800 */
[----:B--2---:R-:W-:-:S04]  /*14cc0*/  IADD3 R0, R0, 0x1, RZ ;  /* 0x0000000100007810 */ /* 0x004fc80007ffe0ff */
[----:B0-----:R-:W-:-:S04]  /*14cd0*/  LEA.HI R2, R0, R0, RZ, 0x1 ;  /* 0x0000000000027211 */ /* 0x001fc800078f08ff */
[----:B------:R-:W-:Y:S02]  /*14ce0*/  LOP3.LUT R3, R2, 0xfffffffe, RZ, 0xc0, !PT ;  /* 0xfffffffe02037812 */ /* 0x000fe400078ec0ff */
[----:B------:R-:W-:-:S03]  /*14cf0*/  MOV R2, 0x400 ;  /* 0x0000040000027802 */ /* 0x000fc60000000f00 */
[----:B------:R-:W-:Y:S01]  /*14d00*/  IMAD.IADD R0, R0, 0x1, -R3 ;  /* 0x0000000100007824 */ /* 0x000fe200078e0a03 */
[----:B---3--:R-:W-:-:S04]  /*14d10*/  LEA R8, R5, R2, 0x18 ;  /* 0x0000000205087211 */ /* 0x008fc800078ec0ff */
[----:B------:R-:W-:-:S04]  /*14d20*/  SHF.L.U32 R0, R0, 0x1f, RZ ;  /* 0x0000001f00007819 */ /* 0x000fc800000006ff */
[----:B------:R-:W0:Y:S02]  /*14d30*/  SYNCS.PHASECHK.TRANS64.TRYWAIT P0, [R8+URZ+0x13220], R0 ;  /* 0x01322000080075a7 */ /* 0x000e24000800017f */
[----:B0-----:R-:W-:Y:S05]  /*14d40*/  @!P0 BRA `(.L_x_11271) ;  /* 0x0000002000648947 */ /* 0x001fea0003800000 */
.L_x_11364:
[----:B------:R-:W-:Y:S05]  /*14d50*/  BSYNC B0 ;  /* 0x0000000000007941 */ /* 0x000fea0003800000 */
.L_x_11270:
[----:B------:R-:W-:-:S03]  /*14d60*/  UMOV UR4, 0xffffffff ;  /* 0xffffffff00047882 */ /* 0x000fc60000000000 */
[----:B------:R-:W-:Y:S05]  /*14d70*/  BRA.DIV UR4, `(.L_x_11272) ;  /* 0x00000022046c7947 */ /* 0x000fea000b800000 */
[----:B0-----:R-:W0:Y:S02]  /*14d80*/  S2R R0, SR_TID.X ;  /* 0x0000000000007919 */ /* 0x001e240000002100 */
[----:B0-----:R-:W-:-:S04]  /*14d90*/  SHF.R.U32.HI R0, RZ, 0x5, R0 ;  /* 0x00000005ff007819 */ /* 0x001fc80000011600 */
[----:B------:R-:W-:-:S05]  /*14da0*/  LOP3.LUT R0, R0, 0x3, RZ, 0xc0, !PT ;  /* 0x0000000300007812 */ /* 0x000fca00078ec0ff */
[----:B------:R0:W2:Y:S02]  /*14db0*/  SHFL.IDX PT, R14, R0, RZ, 0x1f ;  /* 0x00001fff000e7589 */ /* 0x0000a400000e0000 */
.L_x_11367:
[----:B--2---:R-:W-:-:S13]  /*14dc0*/  ISETP.NE.AND P0, PT, R14, RZ, PT ;  /* 0x000000ff0e00720c */ /* 0x004fda0003f05270 */
[----:B------:R-:W-:Y:S05]  /*14dd0*/  @P0 BRA `(.L_x_11060) ;  /* 0x0000000000a40947 */ /* 0x000fea0003800000 */
[----:B------:R-:W-:-:S03]  /*14de0*/  UMOV UR4, 0xffffffff ;  /* 0xffffffff00047882 */ /* 0x000fc60000000000 */
[----:B------:R-:W-:Y:S05]  /*14df0*/  BRA.DIV UR4, `(.L_x_11273) ;  /* 0x0000002204807947 */ /* 0x000fea000b800000 */
[----:B------:R-:W-:-:S13]  /*14e00*/  ELECT P6, URZ, PT ;  /* 0x00000000003f782f */ /* 0x000fda00038c0000 */
.L_x_11370:
[----:B------:R-:W-:Y:S05]  /*14e10*/  @!P6 BRA `(.L_x_11060) ;  /* 0x000000000094e947 */ /* 0x000fea0003800000 */
[----:B0-----:R-:W2:Y:S02]  /*14e20*/  LDL.LU R0, [R1+0x38] ;  /* 0x0000380001007983 */ /* 0x001ea40000300800 */
[----:B--2---:R-:W-:-:S04]  /*14e30*/  LOP3.LUT R0, R0, 0x2, RZ, 0xfc, !PT ;  /* 0x0000000200007812 */ /* 0x004fc800078efcff */
[----:B------:R-:W-:-:S13]  /*14e40*/  ISETP.NE.AND P0, PT, R0, 0x3, PT ;  /* 0x000000030000780c */ /* 0x000fda0003f05270 */
[----:B------:R-:W-:Y:S05]  /*14e50*/  @!P0 BRA `(.L_x_11274) ;  /* 0x0000000000048947 */ /* 0x000fea0003800000 */
[----:B------:R-:W-:Y:S01]  /*14e60*/  BPT.TRAP 0x1 ;  /* 0x000000040000795c */ /* 0x000fe20000300000 */
.L_x_11274:
[----:B------:R-:W-:Y:S01]  /*14e70*/  VIADD R0, R8, 0x13240 ;  /* 0x0001324008007836 */ /* 0x000fe20000000000 */
[----:B------:R-:W-:Y:S01]  /*14e80*/  SHF.L.U32 R3, R29, 0x1f, RZ ;  /* 0x0000001f1d037819 */ /* 0x000fe200000006ff */
[C---:B------:R-:W-:Y:S02]  /*14e90*/  VIADD R2, R27.reuse, 0x1 ;  /* 0x000000011b027836 */ /* 0x040fe40000000000 */
[----:B-1----:R-:W-:-:S03]  /*14ea0*/  IMAD R6, R27, 0x8, R0 ;  /* 0x000000081b067824 */ /* 0x002fc600078e0200 */
        /* <DEDUP_REMOVED lines=8> */
.L_x_11371:
[----:B------:R-:W1:Y:S02]  /*14f30*/  SYNCS.PHASECHK.TRANS64.TRYWAIT P1, [R7+URZ], R0 ;  /* 0x00000000070075a7 */ /* 0x000e64000802017f */
[----:B-1----:R-:W-:Y:S05]  /*14f40*/  @!P1 BRA `(.L_x_11276) ;  /* 0x0000002000609947 */ /* 0x002fea0003800000 */
.L_x_11372:
[----:B------:R-:W-:Y:S05]  /*14f50*/  @!P0 BRA `(.L_x_11277) ;  /* 0x0000000000048947 */ /* 0x000fea0003800000 */
[----:B------:R-:W-:Y:S01]  /*14f60*/  BPT.TRAP 0x1 ;  /* 0x000000040000795c */ /* 0x000fe20000300000 */
.L_x_11277:
[----:B------:R-:W-:-:S04]  /*14f70*/  IMAD R2, R27, 0x8, R8 ;  /* 0x000000081b027824 */ /* 0x000fc800078e0208 */
[----:B------:R-:W2:Y:S02]  /*14f80*/  SYNCS.PHASECHK.TRANS64.TRYWAIT P1, [R2+URZ+0x13260], R3 ;  /* 0x01326003020075a7 */ /* 0x000ea4000802017f */
[----:B--2---:R-:W-:Y:S05]  /*14f90*/  @!P1 BRA `(.L_x_11278) ;  /* 0x0000002000609947 */ /* 0x004fea0003800000 */
.L_x_11373:
[----:B------:R-:W-:Y:S05]  /*14fa0*/  @!P0 BRA `(.L_x_11279) ;  /* 0x0000000000048947 */ /* 0x000fea0003800000 */
[----:B------:R-:W-:Y:S01]  /*14fb0*/  BPT.TRAP 0x1 ;  /* 0x000000040000795c */ /* 0x000fe20000300000 */
.L_x_11279:
[----:B------:R-:W-:-:S04]  /*14fc0*/  IMAD R5, R5, 0x8, R8 ;  /* 0x0000000805057824 */ /* 0x000fc800078e0208 */
[----:B------:R-:W3:Y:S02]  /*14fd0*/  SYNCS.PHASECHK.TRANS64.TRYWAIT P1, [R5+URZ+0x13260], R0 ;  /* 0x01326000050075a7 */ /* 0x000ee4000802017f */
[----:B---3--:R-:W-:Y:S05]  /*14fe0*/  @!P1 BRA `(.L_x_11280) ;  /* 0x0000002000609947 */ /* 0x008fea0003800000 */
.L_x_11374:
[----:B------:R-:W-:Y:S05]  /*14ff0*/  @!P0 BRA `(.L_x_11281) ;  /* 0x0000000000048947 */ /* 0x000fea0003800000 */
[----:B------:R-:W-:Y:S01]  /*15000*/  BPT.TRAP 0x1 ;  /* 0x000000040000795c */ /* 0x000fe20000300000 */
.L_x_11281:
[----:B------:R-:W5:Y:S02]  /*15010*/  SYNCS.PHASECHK.TRANS64.TRYWAIT P0, [R2+URZ+0x13280], R3 ;  /* 0x01328003020075a7 */ /* 0x000f64000800017f */
[----:B-----5:R-:W-:Y:S05]  /*15020*/  @!P0 BRA `(.L_x_11282) ;  /* 0x0000002000648947 */ /* 0x020fea0003800000 */
.L_x_11283:
[----:B------:R0:W0:Y:S02]  /*15030*/  SYNCS.PHASECHK.TRANS64.TRYWAIT P0, [R5+URZ+0x13280], R0 ;  /* 0x01328000050075a7 */ /* 0x000024000800017f */
[----:B0-----:R-:W-:Y:S05]  /*15040*/  @!P0 NANOSLEEP.SYNCS 0x989680 ;  /* 0x009896800000895d */ /* 0x001fea0003900000 */
[----:B------:R-:W0:Y:S02]  /*15050*/  @!P0 SYNCS.PHASECHK.TRANS64 P0, [R5+URZ+0x13280], R0 ;  /* 0x01328000050085a7 */ /* 0x000e24000800007f */
[----:B0-----:R-:W-:Y:S05]  /*15060*/  @!P0 BRA `(.L_x_11283) ;  /* 0xfffffffc00f08947 */ /* 0x001fea000383ffff */
.L_x_11060:
[----:B------:R-:W-:Y:S05]  /*15070*/  BSYNC B8 ;  /* 0x0000000000087941 */ /* 0x000fea0003800000 */
.L_x_11057:
[----:B------:R-:W-:Y:S05]  /*15080*/  EXIT ;  /* 0x000000000000794d */ /* 0x000fea0003800000 */
.L_x_11076:
[----:B0-----:R0:W1:Y:S02]  /*15090*/  SYNCS.PHASECHK.TRANS64.TRYWAIT P5, [R74+URZ+0x13290], R75 ;  /* 0x0132904b4a0075a7 */ /* 0x00106400080a017f */
[----:B-1----:R-:W-:Y:S05]  /*150a0*/  @!P5 NANOSLEEP.SYNCS 0x989680 ;  /* 0x009896800000d95d */ /* 0x002fea0003900000 */
[----:B------:R-:W1:Y:S02]  /*150b0*/  @!P5 SYNCS.PHASECHK.TRANS64 P5, [R74+URZ+0x13290], R75 ;  /* 0x0132904b4a00d5a7 */ /* 0x000e6400080a007f */
[----:B-1----:R-:W-:Y:S05]  /*150c0*/  @!P5 BRA `(.L_x_11076) ;  /* 0xfffffffc00f0d947 */ /* 0x002fea000383ffff */
[----:B------:R-:W-:Y:S05]  /*150d0*/  BRA `(.L_x_11284) ;  /* 0xfffffed4005c7947 */ /* 0x000fea000383ffff */
.L_x_11086:
[----:B-1----:R1:W2:Y:S02]  /*150e0*/  SYNCS.PHASECHK.TRANS64.TRYWAIT P5, [R74+URZ+0x13290], R75 ;  /* 0x0132904b4a0075a7 */ /* 0x0022a400080a017f */
[----:B--2---:R-:W-:Y:S05]  /*150f0*/  @!P5 NANOSLEEP.SYNCS 0x989680 ;  /* 0x009896800000d95d */ /* 0x004fea0003900000 */
[----:B------:R-:W2:Y:S02]  /*15100*/  @!P5 SYNCS.PHASECHK.TRANS64 P5, [R74+URZ+0x13290], R75 ;  /* 0x0132904b4a00d5a7 */ /* 0x000ea400080a007f */
[----:B--2---:R-:W-:Y:S05]  /*15110*/  @!P5 BRA `(.L_x_11086) ;  /* 0xfffffffc00f0d947 */ /* 0x004fea000383ffff */
[----:B------:R-:W-:Y:S05]  /*15120*/  BRA `(.L_x_11285) ;  /* 0xfffffee400a07947 */ /* 0x000fea000383ffff */
.L_x_11091:
[----:B0-----:R0:W1:Y:S02]  /*15130*/  SYNCS.PHASECHK.TRANS64.TRYWAIT P1, [R74+URZ+0x13290], R75 ;  /* 0x0132904b4a0075a7 */ /* 0x001064000802017f */
[----:B-1----:R-:W-:Y:S05]  /*15140*/  @!P1 NANOSLEEP.SYNCS 0x989680 ;  /* 0x009896800000995d */ /* 0x002fea0003900000 */
[----:B------:R-:W1:Y:S02]  /*15150*/  @!P1 SYNCS.PHASECHK.TRANS64 P1, [R74+URZ+0x13290], R75 ;  /* 0x0132904b4a0095a7 */ /* 0x000e64000802007f */
[----:B-1----:R-:W-:Y:S05]  /*15160*/  @!P1 BRA `(.L_x_11091) ;  /* 0xfffffffc00f09947 */ /* 0x002fea000383ffff */
[----:B------:R-:W-:Y:S05]  /*15170*/  BRA `(.L_x_11286) ;  /* 0xfffffef400c87947 */ /* 0x000fea000383ffff */
.L_x_11095:
[----:B------:R0:W0:Y:S02]  /*15180*/  SYNCS.PHASECHK.TRANS64.TRYWAIT P0, [R74+URZ+0x132b0], R75 ;  /* 0x0132b04b4a0075a7 */ /* 0x000024000800017f */
[----:B0-----:R-:W-:Y:S05]  /*15190*/  @!P0 NANOSLEEP.SYNCS 0x989680 ;  /* 0x009896800000895d */ /* 0x001fea0003900000 */
[----:B------:R-:W0:Y:S02]  /*151a0*/  @!P0 SYNCS.PHASECHK.TRANS64 P0, [R74+URZ+0x132b0], R75 ;  /* 0x0132b04b4a0085a7 */ /* 0x000e24000800007f */
[----:B0-----:R-:W-:Y:S05]  /*151b0*/  @!P0 BRA `(.L_x_11095) ;  /* 0xfffffffc00f08947 */ /* 0x001fea000383ffff */
[----:B------:R-:W-:Y:S05]  /*151c0*/  BRA `(.L_x_11287) ;  /* 0xfffffef800287947 */ /* 0x000fea000383ffff */
.L_x_11113:
        /* <DEDUP_REMOVED lines=8> */
.L_x_11289:
[----:B------:R-:W-:Y:S05]  /*15250*/  BSYNC B1 ;  /* 0x0000000000017941 */ /* 0x000fea0003800000 */
.L_x_11288:
        /* <DEDUP_REMOVED lines=8> */
.L_x_11290:
[----:B------:R-:W-:Y:S02]  /*152e0*/  IMAD.MOV.U32 R13, RZ, RZ, R30 ;  /* 0x000000ffff0d7224 */ /* 0x000fe400078e001e */
[----:B------:R-:W-:-:S07]  /*152f0*/  IMAD.MOV.U32 R27, RZ, RZ, R14 ;  /* 0x000000ffff1b7224 */ /* 0x000fce00078e000e */
[----:B------:R-:W-:Y:S05]  /*15300*/  WARPSYNC.COLLECTIVE R15, `(.L_x_11291) ;  /* 0x000000000f087348 */ /* 0x000fea0003c00000 */
[----:B------:R0:W1:Y:S02]  /*15310*/  SHFL.IDX P6, R14, R13, R12, R11 ;  /* 0x0000000c0d0e7389 */ /* 0x00006400000c000b */
[----:B01----:R-:W-:Y:S01]  /*15320*/  ENDCOLLECTIVE ;  /* 0x000000000000791b */ /* 0x003fe20003800000 */
.L_x_11291:
[----:B------:R-:W-:Y:S02]  /*15330*/  IMAD.MOV.U32 R13, RZ, RZ, R24 ;  /* 0x000000ffff0d7224 */ /* 0x000fe400078e0018 */
[----:B------:R-:W-:-:S07]  /*15340*/  IMAD.MOV.U32 R3, RZ, RZ, R14 ;  /* 0x000000ffff037224 */ /* 0x000fce00078e000e */
[----:B------:R-:W-:Y:S05]  /*15350*/  WARPSYNC.COLLECTIVE R15, `(.L_x_11292) ;  /* 0x000000000f087348 */ /* 0x000fea0003c00000 */
[----:B------:R0:W1:Y:S02]  /*15360*/  SHFL.IDX P6, R14, R13, R12, R11 ;  /* 0x0000000c0d0e7389 */ /* 0x00006400000c000b */
[----:B01----:R-:W-:Y:S01]  /*15370*/  ENDCOLLECTIVE ;  /* 0x000000000000791b */ /* 0x003fe20003800000 */
.L_x_11292:
[----:B------:R-:W-:Y:S05]  /*15380*/  BRA `(.L_x_11293) ;  /* 0xffffff0000f07947 */ /* 0x000fea000383ffff */
.L_x_11117:
[----:B-1----:R1:W3:Y:S02]  /*15390*/  SYNCS.PHASECHK.TRANS64.TRYWAIT P0, [R16+URZ+0x13200], R25 ;  /* 0x01320019100075a7 */ /* 0x0022e4000800017f */
[----:B---3--:R-:W-:Y:S05]  /*153a0*/  @!P0 NANOSLEEP.SYNCS 0x989680 ;  /* 0x009896800000895d */ /* 0x008fea0003900000 */
[----:B------:R-:W3:Y:S02]  /*153b0*/  @!P0 SYNCS.PHASECHK.TRANS64 P0, [R16+URZ+0x13200], R25 ;  /* 0x01320019100085a7 */ /* 0x000ee4000800007f */
[----:B---3--:R-:W-:Y:S05]  /*153c0*/  @!P0 BRA `(.L_x_11117) ;  /* 0xfffffffc00f08947 */ /* 0x008fea000383ffff */
[----:B------:R-:W-:Y:S05]  /*153d0*/  BRA `(.L_x_11294) ;  /* 0xffffff0400887947 */ /* 0x000fea000383ffff */
.L_x_11121:
        /* <DEDUP_REMOVED lines=8> */
.L_x_11296:
[----:B------:R-:W-:Y:S05]  /*15460*/  BSYNC B1 ;  /* 0x0000000000017941 */ /* 0x000fea0003800000 */
.L_x_11295:
        /* <DEDUP_REMOVED lines=8> */
.L_x_11297:
[----:B------:R-:W-:Y:S02]  /*154f0*/  IMAD.MOV.U32 R13, RZ, RZ, R30 ;  /* 0x000000ffff0d7224 */ /* 0x000fe400078e001e */
[----:B------:R-:W-:-:S07]  /*15500*/  IMAD.MOV.U32 R27, RZ, RZ, R14 ;  /* 0x000000ffff1b7224 */ /* 0x000fce00078e000e */
[----:B------:R-:W-:Y:S05]  /*15510*/  WARPSYNC.COLLECTIVE R15, `(.L_x_11298) ;  /* 0x000000000f087348 */ /* 0x000fea0003c00000 */
[----:B------:R0:W1:Y:S02]  /*15520*/  SHFL.IDX P6, R14, R13, R12, R11 ;  /* 0x0000000c0d0e7389 */ /* 0x00006400000c000b */
[----:B01----:R-:W-:Y:S01]  /*15530*/  ENDCOLLECTIVE ;  /* 0x000000000000791b */ /* 0x003fe20003800000 */
.L_x_11298:
[----:B------:R-:W-:Y:S02]  /*15540*/  IMAD.MOV.U32 R13, RZ, RZ, R24 ;  /* 0x000000ffff0d7224 */ /* 0x000fe400078e0018 */
[----:B------:R-:W-:-:S07]  /*15550*/  IMAD.MOV.U32 R3, RZ, RZ, R14 ;  /* 0x000000ffff037224 */ /* 0x000fce00078e000e */
[----:B------:R-:W-:Y:S05]  /*15560*/  WARPSYNC.COLLECTIVE R15, `(.L_x_11299) ;  /* 0x000000000f087348 */ /* 0x000fea0003c00000 */
[----:B------:R0:W1:Y:S02]  /*15570*/  SHFL.IDX P6, R14, R13, R12, R11 ;  /* 0x0000000c0d0e7389 */ /* 0x00006400000c000b */
[----:B01----:R-:W-:Y:S01]  /*15580*/  ENDCOLLECTIVE ;  /* 0x000000000000791b */ /* 0x003fe20003800000 */
.L_x_11299:
[----:B------:R-:W-:Y:S05]  /*15590*/  BRA `(.L_x_11300) ;  /* 0xffffff1400387947 */ /* 0x000fea000383ffff */
.L_x_11125:
[----:B-1----:R1:W3:Y:S02]  /*155a0*/  SYNCS.PHASECHK.TRANS64.TRYWAIT P1, [R16+URZ+0x13200], R21 ;  /* 0x01320015100075a7 */ /* 0x0022e4000802017f */
[----:B---3--:R-:W-:Y:S05]  /*155b0*/  @!P1 NANOSLEEP.SYNCS 0x989680 ;  /* 0x009896800000995d */ /* 0x008fea0003900000 */
[----:B------:R-:W3:Y:S02]  /*155c0*/  @!P1 SYNCS.PHASECHK.TRANS64 P1, [R16+URZ+0x13200], R21 ;  /* 0x01320015100095a7 */ /* 0x000ee4000802007f */
[----:B---3--:R-:W-:Y:S05]  /*155d0*/  @!P1 BRA `(.L_x_11125) ;  /* 0xfffffffc00f09947 */ /* 0x008fea000383ffff */
[----:B------:R-:W-:Y:S05]  /*155e0*/  BRA `(.L_x_11301) ;  /* 0xffffff1400b07947 */ /* 0x000fea000383ffff */
.L_x_11129:
[----:B-1----:R1:W4:Y:S02]  /*155f0*/  SYNCS.PHASECHK.TRANS64.TRYWAIT P1, [R3+URZ+0x13230], R6 ;  /* 0x01323006030075a7 */ /* 0x002324000802017f */
[----:B----4-:R-:W-:Y:S05]  /*15600*/  @!P1 NANOSLEEP.SYNCS 0x989680 ;  /* 0x009896800000995d */ /* 0x010fea0003900000 */
[----:B------:R-:W4:Y:S02]  /*15610*/  @!P1 SYNCS.PHASECHK.TRANS64 P1, [R3+URZ+0x13230], R6 ;  /* 0x01323006030095a7 */ /* 0x000f24000802007f */
[----:B----4-:R-:W-:Y:S05]  /*15620*/  @!P1 BRA `(.L_x_11129) ;  /* 0xfffffffc00f09947 */ /* 0x010fea000383ffff */
[----:B------:R-:W-:Y:S05]  /*15630*/  BRA `(.L_x_11128) ;  /* 0xffffff28000c7947 */ /* 0x000fea000383ffff */
.L_x_11136:
[----:B0-----:R0:W1:Y:S02]  /*15640*/  SYNCS.PHASECHK.TRANS64.TRYWAIT P1, [R11+URZ+0x13230], R14 ;  /* 0x0132300e0b0075a7 */ /* 0x001064000802017f */
[----:B-1----:R-:W-:Y:S05]  /*15650*/  @!P1 NANOSLEEP.SYNCS 0x989680 ;  /* 0x009896800000995d */ /* 0x002fea0003900000 */
[----:B------:R-:W1:Y:S02]  /*15660*/  @!P1 SYNCS.PHASECHK.TRANS64 P1, [R11+URZ+0x13230], R14 ;  /* 0x0132300e0b0095a7 */ /* 0x000e64000802007f */
[----:B-1----:R-:W-:Y:S05]  /*15670*/  @!P1 BRA `(.L_x_11136) ;  /* 0xfffffffc00f09947 */ /* 0x002fea000383ffff */
[----:B------:R-:W-:Y:S05]  /*15680*/  BRA `(.L_x_11135) ;  /* 0xffffff5000b07947 */ /* 0x000fea000383ffff */
.L_x_11141:
[----:B-1----:R1:W2:Y:S02]  /*15690*/  SYNCS.PHASECHK.TRANS64.TRYWAIT P1, [R14+URZ+0x13250], R0 ;  /* 0x013250000e0075a7 */ /* 0x0022a4000802017f */
[----:B--2---:R-:W-:Y:S05]  /*156a0*/  @!P1 NANOSLEEP.SYNCS 0x989680 ;  /* 0x009896800000995d */ /* 0x004fea0003900000 */
[----:B------:R-:W2:Y:S02]  /*156b0*/  @!P1 SYNCS.PHASECHK.TRANS64 P1, [R14+URZ+0x13250], R0 ;  /* 0x013250000e0095a7 */ /* 0x000ea4000802007f */
[----:B--2---:R-:W-:Y:S05]  /*156c0*/  @!P1 BRA `(.L_x_11141) ;  /* 0xfffffffc00f09947 */ /* 0x004fea000383ffff */
[----:B------:R-:W-:Y:S05]  /*156d0*/  BRA `(.L_x_11140) ;  /* 0xffffff5800207947 */ /* 0x000fea000383ffff */
.L_x_11148:
[----:B--2---:R2:W3:Y:S02]  /*156e0*/  SYNCS.PHASECHK.TRANS64.TRYWAIT P1, [R8+URZ+0x13250], R3 ;  /* 0x01325003080075a7 */ /* 0x0044e4000802017f */
[----:B---3--:R-:W-:Y:S05]  /*156f0*/  @!P1 NANOSLEEP.SYNCS 0x989680 ;  /* 0x009896800000995d */ /* 0x008fea0003900000 */
[----:B------:R-:W3:Y:S02]  /*15700*/  @!P1 SYNCS.PHASECHK.TRANS64 P1, [R8+URZ+0x13250], R3 ;  /* 0x01325003080095a7 */ /* 0x000ee4000802007f */
[----:B---3--:R-:W-:Y:S05]  /*15710*/  @!P1 BRA `(.L_x_11148) ;  /* 0xfffffffc00f09947 */ /* 0x008fea000383ffff */
[----:B------:R-:W-:Y:S05]  /*15720*/  BRA `(.L_x_11147) ;  /* 0xffffff7400987947 */ /* 0x000fea000383ffff */
.L_x_11173:
        /* <DEDUP_REMOVED lines=11> */
.L_x_11303:
[----:B------:R-:W-:Y:S05]  /*157e0*/  BSYNC B1 ;  /* 0x0000000000017941 */ /* 0x000fea0003800000 */
.L_x_11302:
[----:B------:R-:W-:Y:S05]  /*157f0*/  BRA `(.L_x_11304) ;  /* 0xffffffb000007947 */ /* 0x000fea000383ffff */
.L_x_11175:
[----:B------:R-:W-:Y:S01]  /*15800*/  BSSY B1, `(.L_x_11305) ;  /* 0x0000006000017945 */ /* 0x000fe20003800000 */
[----:B------:R-:W-:-:S07]  /*15810*/  IMAD.MOV.U32 R15, RZ, RZ, -0x1 ;  /* 0xffffffffff0f7424 */ /* 0x000fce00078e00ff */
[----:B0-----:R-:W-:Y:S05]  /*15820*/  WARPSYNC.COLLECTIVE R15, `(.L_x_11306) ;  /* 0x000000000f0c7348 */ /* 0x001fea0003c00000 */
[----:B------:R-:W-:Y:S02]  /*15830*/  ELECT P6, UR62, PT ;  /* 0x00000000003e782f */ /* 0x000fe400038c0000 */
[----:B------:R-:W-:Y:S01]  /*15840*/  MOV R14, UR62 ;  /* 0x0000003e000e7c02 */ /* 0x000fe20008000f00 */
[----:B0-----:R-:W-:Y:S10]  /*15850*/  ENDCOLLECTIVE ;  /* 0x000000000000791b */ /* 0x001ff40003800000 */
.L_x_11306:
[----:B------:R-:W-:Y:S05]  /*15860*/  BSYNC B1 ;  /* 0x0000000000017941 */ /* 0x000fea0003800000 */
.L_x_11305:
[----:B------:R-:W-:Y:S05]  /*15870*/  BRA `(.L_x_11174) ;  /* 0xffffffac00f87947 */ /* 0x000fea000383ffff */
.L_x_11177:
[----:B0-----:R0:W1:Y:S02]  /*15880*/  SYNCS.PHASECHK.TRANS64.TRYWAIT P0, [R22+URZ+0x13220], R5 ;  /* 0x01322005160075a7 */ /* 0x001064000800017f */
[----:B-1----:R-:W-:Y:S05]  /*15890*/  @!P0 NANOSLEEP.SYNCS 0x989680 ;  /* 0x009896800000895d */ /* 0x002fea0003900000 */
[----:B------:R-:W1:Y:S02]  /*158a0*/  @!P0 SYNCS.PHASECHK.TRANS64 P0, [R22+URZ+0x13220], R5 ;  /* 0x01322005160085a7 */ /* 0x000e64000800007f */
[----:B-1----:R-:W-:Y:S05]  /*158b0*/  @!P0 BRA `(.L_x_11177) ;  /* 0xfffffffc00f08947 */ /* 0x002fea000383ffff */
[----:B------:R-:W-:Y:S05]  /*158c0*/  BRA `(.L_x_11307) ;  /* 0xffffffb000087947 */ /* 0x000fea000383ffff */
.L_x_11181:
[----:B0-----:R0:W1:Y:S02]  /*158d0*/  SYNCS.PHASECHK.TRANS64.TRYWAIT P0, [R5+URZ+0x132a0], R6 ;  /* 0x0132a006050075a7 */ /* 0x001064000800017f */
[----:B-1----:R-:W-:Y:S05]  /*158e0*/  @!P0 NANOSLEEP.SYNCS 0x989680 ;  /* 0x009896800000895d */ /* 0x002fea0003900000 */
[----:B------:R-:W1:Y:S02]  /*158f0*/  @!P0 SYNCS.PHASECHK.TRANS64 P0, [R5+URZ+0x132a0], R6 ;  /* 0x0132a006050085a7 */ /* 0x000e64000800007f */
[----:B-1----:R-:W-:Y:S05]  /*15900*/  @!P0 BRA `(.L_x_11181) ;  /* 0xfffffffc00f08947 */ /* 0x002fea000383ffff */
[----:B------:R-:W-:Y:S05]  /*15910*/  BRA `(.L_x_11308) ;  /* 0xffffffb000247947 */ /* 0x000fea000383ffff */
.L_x_11186:
[----:B-1----:R1:W2:Y:S02]  /*15920*/  SYNCS.PHASECHK.TRANS64.TRYWAIT P0, [R5+URZ+0x132c0], R6 ;  /* 0x0132c006050075a7 */ /* 0x0022a4000800017f */
[----:B--2---:R-:W-:Y:S05]  /*15930*/  @!P0 NANOSLEEP.SYNCS 0x989680 ;  /* 0x009896800000895d */ /* 0x004fea0003900000 */
[----:B------:R-:W2:Y:S02]  /*15940*/  @!P0 SYNCS.PHASECHK.TRANS64 P0, [R5+URZ+0x132c0], R6 ;  /* 0x0132c006050085a7 */ /* 0x000ea4000800007f */
[----:B--2---:R-:W-:Y:S05]  /*15950*/  @!P0 BRA `(.L_x_11186) ;  /* 0xfffffffc00f08947 */ /* 0x004fea000383ffff */
[----:B------:R-:W-:Y:S05]  /*15960*/  BRA `(.L_x_11309) ;  /* 0xffffffb000a07947 */ /* 0x000fea000383ffff */
.L_x_11193:
[----:B0-----:R0:W1:Y:S02]  /*15970*/  SYNCS.PHASECHK.TRANS64.TRYWAIT P1, [R5+URZ+0x132a0], R6 ;  /* 0x0132a006050075a7 */ /* 0x001064000802017f */
[----:B-1----:R-:W-:Y:S05]  /*15980*/  @!P1 NANOSLEEP.SYNCS 0x989680 ;  /* 0x009896800000995d */ /* 0x002fea0003900000 */
[----:B------:R-:W1:Y:S02]  /*15990*/  @!P1 SYNCS.PHASECHK.TRANS64 P1, [R5+URZ+0x132a0], R6 ;  /* 0x0132a006050095a7 */ /* 0x000e64000802007f */
[----:B-1----:R-:W-:Y:S05]  /*159a0*/  @!P1 BRA `(.L_x_11193) ;  /* 0xfffffffc00f09947 */ /* 0x002fea000383ffff */
[----:B------:R-:W-:Y:S05]  /*159b0*/  BRA `(.L_x_11310) ;  /* 0xffffffb400687947 */ /* 0x000fea000383ffff */
.L_x_11198:
[----:B-1----:R1:W2:Y:S02]  /*159c0*/  SYNCS.PHASECHK.TRANS64.TRYWAIT P1, [R5+URZ+0x132c0], R6 ;  /* 0x0132c006050075a7 */ /* 0x0022a4000802017f */
[----:B--2---:R-:W-:Y:S05]  /*159d0*/  @!P1 NANOSLEEP.SYNCS 0x989680 ;  /* 0x009896800000995d */ /* 0x004fea0003900000 */
[----:B------:R-:W2:Y:S02]  /*159e0*/  @!P1 SYNCS.PHASECHK.TRANS64 P1, [R5+URZ+0x132c0], R6 ;  /* 0x0132c006050095a7 */ /* 0x000ea4000802007f */
[----:B--2---:R-:W-:Y:S05]  /*159f0*/  @!P1 BRA `(.L_x_11198) ;  /* 0xfffffffc00f09947 */ /* 0x004fea000383ffff */
[----:B------:R-:W-:Y:S05]  /*15a00*/  BRA `(.L_x_11311) ;  /* 0xffffffb400e07947 */ /* 0x000fea000383ffff */
.L_x_11213:
        /* <DEDUP_REMOVED lines=8> */
[----:B01-3--:R-:W-:Y:S05]  /*15a90*/  WARPSYNC.COLLECTIVE R15, `(.L_x_11313) ;  /* 0x000000000f087348 */ /* 0x00bfea0003c00000 */
[----:B------:R2:W4:Y:S02]  /*15aa0*/  SHFL.IDX P6, R14, R13, R12, R11 ;  /* 0x0000000c0d0e7389 */ /* 0x00052400000c000b */
[----:B01234-:R-:W-:Y:S01]  /*15ab0*/  ENDCOLLECTIVE ;  /* 0x000000000000791b */ /* 0x01ffe20003800000 */
.L_x_11313:
[----:B------:R-:W-:Y:S05]  /*15ac0*/  BSYNC B0 ;  /* 0x0000000000007941 */ /* 0x000fea0003800000 */
.L_x_11312:
[----:B------:R-:W-:Y:S05]  /*15ad0*/  BRA `(.L_x_11314) ;  /* 0xffffffc000687947 */ /* 0x000fea000383ffff */
.L_x_11215:
[----:B------:R-:W-:Y:S01]  /*15ae0*/  BSSY B0, `(.L_x_11315) ;  /* 0x0000006000007945 */ /* 0x000fe20003800000 */
[----:B------:R-:W-:-:S07]  /*15af0*/  IMAD.MOV.U32 R15, RZ, RZ, -0x1 ;  /* 0xffffffffff0f7424 */ /* 0x000fce00078e00ff */
[----:B0123--:R-:W-:Y:S05]  /*15b00*/  WARPSYNC.COLLECTIVE R15, `(.L_x_11316) ;  /* 0x000000000f0c7348 */ /* 0x00ffea0003c00000 */
[----:B------:R-:W-:Y:S02]  /*15b10*/  ELECT P6, UR62, PT ;  /* 0x00000000003e782f */ /* 0x000fe400038c0000 */
[----:B------:R-:W-:Y:S01]  /*15b20*/  MOV R14, UR62 ;  /* 0x0000003e000e7c02 */ /* 0x000fe20008000f00 */
[----:B0123--:R-:W-:Y:S10]  /*15b30*/  ENDCOLLECTIVE ;  /* 0x000000000000791b */ /* 0x00fff40003800000 */
.L_x_11316:
[----:B------:R-:W-:Y:S05]  /*15b40*/  BSYNC B0 ;  /* 0x0000000000007941 */ /* 0x000fea0003800000 */
.L_x_11315:
[----:B------:R-:W-:Y:S05]  /*15b50*/  BRA `(.L_x_11317) ;  /* 0xffffffc000707947 */ /* 0x000fea000383ffff */
.L_x_11217:
[----:B--2---:R2:W4:Y:S02]  /*15b60*/  SYNCS.PHASECHK.TRANS64.TRYWAIT P0, [R4+URZ+0x13280], R3 ;  /* 0x01328003040075a7 */ /* 0x004524000800017f */
[----:B----4-:R-:W-:Y:S05]  /*15b70*/  @!P0 NANOSLEEP.SYNCS 0x989680 ;  /* 0x009896800000895d */ /* 0x010fea0003900000 */
[----:B------:R-:W4:Y:S02]  /*15b80*/  @!P0 SYNCS.PHASECHK.TRANS64 P0, [R4+URZ+0x13280], R3 ;  /* 0x01328003040085a7 */ /* 0x000f24000800007f */
[----:B----4-:R-:W-:Y:S05]  /*15b90*/  @!P0 BRA `(.L_x_11217) ;  /* 0xfffffffc00f08947 */ /* 0x010fea000383ffff */
[----:B------:R-:W-:Y:S05]  /*15ba0*/  BRA `(.L_x_11318) ;  /* 0xffffffc000d47947 */ /* 0x000fea000383ffff */
.L_x_11219:
[----:B0-----:R0:W4:Y:S02]  /*15bb0*/  SYNCS.PHASECHK.TRANS64.TRYWAIT P0, [R4+URZ+0x13240], R3 ;  /* 0x01324003040075a7 */ /* 0x001124000800017f */
[----:B----4-:R-:W-:Y:S05]  /*15bc0*/  @!P0 NANOSLEEP.SYNCS 0x989680 ;  /* 0x009896800000895d */ /* 0x010fea0003900000 */
[----:B------:R-:W4:Y:S02]  /*15bd0*/  @!P0 SYNCS.PHASECHK.TRANS64 P0, [R4+URZ+0x13240], R3 ;  /* 0x01324003040085a7 */ /* 0x000f24000800007f */
[----:B----4-:R-:W-:Y:S05]  /*15be0*/  @!P0 BRA `(.L_x_11219) ;  /* 0xfffffffc00f08947 */ /* 0x010fea000383ffff */
[----:B------:R-:W-:Y:S05]  /*15bf0*/  BRA `(.L_x_11319) ;  /* 0xffffffc400287947 */ /* 0x000fea000383ffff */
.L_x_11223:
[----:B------:R-:W2:Y:S01]  /*15c00*/  LDL.LU R11, [R1+0x3c] ;  /* 0x00003c00010b7983 */ /* 0x000ea20000300800 */
[----:B------:R-:W-:Y:S02]  /*15c10*/  IMAD.MOV.U32 R13, RZ, RZ, R4 ;  /* 0x000000ffff0d7224 */ /* 0x000fe400078e0004 */
[----:B------:R-:W-:Y:S02]  /*15c20*/  IMAD.MOV.U32 R12, RZ, RZ, RZ ;  /* 0x000000ffff0c7224 */ /* 0x000fe400078e00ff */
[----:B------:R-:W-:Y:S02]  /*15c30*/  IMAD.MOV.U32 R15, RZ, RZ, -0x1 ;  /* 0xffffffffff0f7424 */ /* 0x000fe400078e00ff */
[----:B------:R-:W-:-:S05]  /*15c40*/  IMAD R17, R17, 0xc0, R21 ;  /* 0x000000c011117824 */ /* 0x000fca00078e0215 */
[----:B------:R-:W-:Y:S01]  /*15c50*/  IADD3 R8, R17, 0x20, RZ ;  /* 0x0000002011087810 */ /* 0x000fe20007ffe0ff */
[----:B--2---:R-:W-:Y:S02]  /*15c60*/  IMAD R5, R11, R9, RZ ;  /* 0x000000090b057224 */ /* 0x004fe400078e02ff */
[----:B------:R-:W-:-:S03]  /*15c70*/  IMAD.MOV.U32 R11, RZ, RZ, 0x1c1f ;  /* 0x00001c1fff0b7424 */ /* 0x000fc600078e00ff */
[----:B------:R-:W-:-:S13]  /*15c80*/  ISETP.GE.AND P1, PT, R17, R5, PT ;  /* 0x000000051100720c */ /* 0x000fda0003f26270 */
[----:B-----5:R-:W-:Y:S05]  /*15c90*/  WARPSYNC.COLLECTIVE R15, `(.L_x_11320) ;  /* 0x000000000f087348 */ /* 0x020fea0003c00000 */
[----:B------:R0:W1:Y:S02]  /*15ca0*/  SHFL.IDX P6, R14, R13, R12, R11 ;  /* 0x0000000c0d0e7389 */ /* 0x00006400000c000b */
[----:B01---5:R-:W-:Y:S01]  /*15cb0*/  ENDCOLLECTIVE ;  /* 0x000000000000791b */ /* 0x023fe20003800000 */
.L_x_11320:
[----:B------:R-:W-:Y:S02]  /*15cc0*/  IMAD.MOV.U32 R13, RZ, RZ, R0 ;  /* 0x000000ffff0d7224 */ /* 0x000fe400078e0000 */
[----:B------:R-:W-:-:S07]  /*15cd0*/  IMAD.MOV.U32 R7, RZ, RZ, R14 ;  /* 0x000000ffff077224 */ /* 0x000fce00078e000e */
[----:B------:R-:W-:Y:S05]  /*15ce0*/  WARPSYNC.COLLECTIVE R15, `(.L_x_11321) ;  /* 0x000000000f087348 */ /* 0x000fea0003c00000 */
[----:B------:R0:W1:Y:S02]  /*15cf0*/  SHFL.IDX P6, R14, R13, R12, R11 ;  /* 0x0000000c0d0e7389 */ /* 0x00006400000c000b */
[----:B01----:R-:W-:Y:S01]  /*15d00*/  ENDCOLLECTIVE ;  /* 0x000000000000791b */ /* 0x003fe20003800000 */
.L_x_11321:
[----:B------:R-:W-:Y:S02]  /*15d10*/  IMAD.MOV.U32 R13, RZ, RZ, R4 ;  /* 0x000000ffff0d7224 */ /* 0x000fe400078e0004 */
[----:B------:R-:W-:Y:S02]  /*15d20*/  IMAD.MOV.U32 R12, RZ, RZ, 0x1 ;  /* 0x00000001ff0c7424 */ /* 0x000fe400078e00ff */
[----:B------:R-:W-:-:S07]  /*15d30*/  IMAD.MOV.U32 R6, RZ, RZ, R14 ;  /* 0x000000ffff067224 */ /* 0x000fce00078e000e */
[----:B------:R-:W-:Y:S05]  /*15d40*/  WARPSYNC.COLLECTIVE R15, `(.L_x_11322) ;  /* 0x000000000f087348 */ /* 0x000fea0003c00000 */
[----:B------:R0:W1:Y:S02]  /*15d50*/  SHFL.IDX P6, R14, R13, R12, R11 ;  /* 0x0000000c0d0e7389 */ /* 0x00006400000c000b */
[----:B01----:R-:W-:Y:S01]  /*15d60*/  ENDCOLLECTIVE ;  /* 0x000000000000791b */ /* 0x003fe20003800000 */
.L_x_11322:
[----:B------:R-:W-:-:S05]  /*15d70*/  @!P1 IADD3 R6, P2, R20, R6, RZ ;  /* 0x0000000614069210 */ /* 0x000fca0007f5e0ff */
[----:B------:R-:W-:-:S05]  /*15d80*/  @!P1 IMAD.X R7, RZ, RZ, R7, P2 ;  /* 0x000000ffff079224 */ /* 0x000fca00010e0607 */
[----:B------:R-:W-:Y:S01]  /*15d90*/  @!PT LDS RZ, [RZ] ;  /* 0x00000000fffff984 */ /* 0x000fe20000000800 */
[----:B------:R-:W-:Y:S01]  /*15da0*/  @!PT LDS RZ, [RZ] ;  /* 0x00000000fffff984 */ /* 0x000fe20000000800 */
[----:B------:R-:W-:Y:S01]  /*15db0*/  @!PT LDS RZ, [RZ] ;  /* 0x00000000fffff984 */ /* 0x000fe20000000800 */
[----:B------:R0:W-:Y:S01]  /*15dc0*/  @!P1 LDGSTS.E.BYPASS.LTC128B.128 [R10+0xb000], desc[UR40][R6.64], !P0 ;  /* 0x0b000000060a9fae */ /* 0x0001e2000c101d68 */
[----:B------:R-:W-:Y:S01]  /*15dd0*/  IMAD.MOV.U32 R13, RZ, RZ, R0 ;  /* 0x000000ffff0d7224 */ /* 0x000fe200078e0000 */
[----:B------:R-:W-:Y:S01]  /*15de0*/  ISETP.GE.AND P1, PT, R8, R5, PT ;  /* 0x000000050800720c */ /* 0x000fe20003f26270 */
[----:B0-----:R-:W-:-:S12]  /*15df0*/  IMAD.MOV.U32 R6, RZ, RZ, R14 ;  /* 0x000000ffff067224 */ /* 0x001fd800078e000e */
[----:B------:R-:W-:Y:S05]  /*15e00*/  WARPSYNC.COLLECTIVE R15, `(.L_x_11323) ;  /* 0x000000000f087348 */ /* 0x000fea0003c00000 */
[----:B------:R0:W1:Y:S02]  /*15e10*/  SHFL.IDX P6, R14, R13, R12, R11 ;  /* 0x0000000c0d0e7389 */ /* 0x00006400000c000b */
[----:B01----:R-:W-:Y:S01]  /*15e20*/  ENDCOLLECTIVE ;  /* 0x000000000000791b */ /* 0x003fe20003800000 */
.L_x_11323:
[----:B------:R-:W-:Y:S02]  /*15e30*/  IMAD.MOV.U32 R13, RZ, RZ, R4 ;  /* 0x000000ffff0d7224 */ /* 0x000fe400078e0004 */
[----:B------:R-:W-:Y:S02]  /*15e40*/  IMAD.MOV.U32 R12, RZ, RZ, 0x2 ;  /* 0x00000002ff0c7424 */ /* 0x000fe400078e00ff */
[----:B------:R-:W-:-:S07]  /*15e50*/  IMAD.MOV.U32 R7, RZ, RZ, R14 ;  /* 0x000000ffff077224 */ /* 0x000fce00078e000e */
[----:B------:R-:W-:Y:S05]  /*15e60*/  WARPSYNC.COLLECTIVE R15, `(.L_x_11324) ;  /* 0x000000000f087348 */ /* 0x000fea0003c00000 */
[----:B------:R0:W1:Y:S02]  /*15e70*/  SHFL.IDX P6, R14, R13, R12, R11 ;  /* 0x0000000c0d0e7389 */ /* 0x00006400000c000b */
[----:B01----:R-:W-:Y:S01]  /*15e80*/  ENDCOLLECTIVE ;  /* 0x000000000000791b */ /* 0x003fe20003800000 */
.L_x_11324:
        /* <DEDUP_REMOVED lines=9> */
[----:B------:R0:W-:Y:S02]  /*15f20*/  @!P1 LDGSTS.E.BYPASS.LTC128B.128 [R10+0xb800], desc[UR40][R6.64], !P0 ;  /* 0x0b800000060a9fae */ /* 0x0001e4000c101d68 */
[----:B0-----:R-:W-:-:S05]  /*15f30*/  VIADD R6, R17, 0x40 ;  /* 0x0000004011067836 */ /* 0x001fca0000000000 */
[----:B------:R-:W-:Y:S01]  /*15f40*/  ISETP.GE.AND P1, PT, R6, R5, PT ;  /* 0x000000050600720c */ /* 0x000fe20003f26270 */
[----:B------:R-:W-:-:S12]  /*15f50*/  IMAD.MOV.U32 R6, RZ, RZ, R14 ;  /* 0x000000ffff067224 */ /* 0x000fd800078e000e */
[----:B------:R-:W-:Y:S05]  /*15f60*/  WARPSYNC.COLLECTIVE R15, `(.L_x_11325) ;  /* 0x000000000f087348 */ /* 0x000fea0003c00000 */
[----:B------:R0:W1:Y:S02]  /*15f70*/  SHFL.IDX P6, R14, R13, R12, R11 ;  /* 0x0000000c0d0e7389 */ /* 0x00006400000c000b */
[----:B01----:R-:W-:Y:S01]  /*15f80*/  ENDCOLLECTIVE ;  /* 0x000000000000791b */ /* 0x003fe20003800000 */
.L_x_11325:
[----:B------:R-:W-:Y:S02]  /*15f90*/  IMAD.MOV.U32 R13, RZ, RZ, R4 ;  /* 0x000000ffff0d7224 */ /* 0x000fe400078e0004 */
[----:B------:R-:W-:Y:S02]  /*15fa0*/  IMAD.MOV.U32 R12, RZ, RZ, 0x3 ;  /* 0x00000003ff0c7424 */ /* 0x000fe400078e00ff */
[----:B------:R-:W-:-:S07]  /*15fb0*/  IMAD.MOV.U32 R7, RZ, RZ, R14 ;  /* 0x000000ffff077224 */ /* 0x000fce00078e000e */
[----:B------:R-:W-:Y:S05]  /*15fc0*/  WARPSYNC.COLLECTIVE R15, `(.L_x_11326) ;  /* 0x000000000f087348 */ /* 0x000fea0003c00000 */
[----:B------:R0:W1:Y:S02]  /*15fd0*/  SHFL.IDX P6, R14, R13, R12, R11 ;  /* 0x0000000c0d0e7389 */ /* 0x00006400000c000b */
[----:B01----:R-:W-:Y:S01]  /*15fe0*/  ENDCOLLECTIVE ;  /* 0x000000000000791b */ /* 0x003fe20003800000 */
.L_x_11326:
[----:B------:R-:W-:-:S05]  /*15ff0*/  @!P1 IADD3 R7, P2, R20, R7, RZ ;  /* 0x0000000714079210 */ /* 0x000fca0007f5e0ff */
[----:B------:R-:W-:-:S05]  /*16000*/  @!P1 IMAD.X R6, RZ, RZ, R6, P2 ;  /* 0x000000ffff069224 */ /* 0x000fca00010e0606 */
[-C--:B------:R-:W-:Y:S01]  /*16010*/  @!P1 LOP3.LUT R7, R7, R6.reuse, RZ, 0x3c, !PT ;  /* 0x0000000607079212 */ /* 0x080fe200078e3cff */
[----:B------:R-:W-:Y:S02]  /*16020*/  IMAD.MOV.U32 R13, RZ, RZ, R0 ;  /* 0x000000ffff0d7224 */ /* 0x000fe400078e0000 */
[----:B------:R-:W-:Y:S01]  /*16030*/  VIADD R0, R17, 0x60 ;  /* 0x0000006011007836 */ /* 0x000fe20000000000 */
[----:B------:R-:W-:-:S04]  /*16040*/  @!P1 LOP3.LUT R6, R7, R6, RZ, 0x3c, !PT ;  /* 0x0000000607069212 */ /* 0x000fc800078e3cff */
[----:B------:R-:W-:Y:S01]  /*16050*/  @!P1 LOP3.LUT R7, R7, R6, RZ, 0x3c, !PT ;  /* 0x0000000607079212 */ /* 0x000fe200078e3cff */
[----:B------:R-:W-:-:S07]  /*16060*/  IMAD.MOV.U32 R4, RZ, RZ, R14 ;  /* 0x000000ffff047224 */ /* 0x000fce00078e000e */
[----:B------:R-:W-:Y:S05]  /*16070*/  WARPSYNC.COLLECTIVE R15, `(.L_x_11327) ;  /* 0x000000000f087348 */ /* 0x000fea0003c00000 */
[----:B------:R0:W1:Y:S02]  /*16080*/  SHFL.IDX P6, R14, R13, R12, R11 ;  /* 0x0000000c0d0e7389 */ /* 0x00006400000c000b */
[----:B01----:R-:W-:Y:S01]  /*16090*/  ENDCOLLECTIVE ;  /* 0x000000000000791b */ /* 0x003fe20003800000 */
.L_x_11327:
[----:B------:R-:W-:Y:S01]  /*160a0*/  @!PT LDS RZ, [RZ] ;  /* 0x00000000fffff984 */ /* 0x000fe20000000800 */
[----:B------:R-:W-:Y:S01]  /*160b0*/  @!PT LDS RZ, [RZ] ;  /* 0x00000000fffff984 */ /* 0x000fe20000000800 */
[----:B------:R-:W-:Y:S01]  /*160c0*/  @!PT LDS RZ, [RZ] ;  /* 0x00000000fffff984 */ /* 0x000fe20000000800 */
[----:B------:R0:W-:Y:S01]  /*160d0*/  @!P1 LDGSTS.E.BYPASS.LTC128B.128 [R10+0xc000], desc[UR40][R6.64], !P0 ;  /* 0x0c000000060a9fae */ /* 0x0001e2000c101d68 */
[----:B------:R-:W-:Y:S01]  /*160e0*/  ISETP.GE.AND P1, PT, R0, R5, PT ;  /* 0x000000050000720c */ /* 0x000fe20003f26270 */
[----:B------:R-:W-:Y:S02]  /*160f0*/  IMAD.MOV.U32 R13, RZ, RZ, R3 ;  /* 0x000000ffff0d7224 */ /* 0x000fe400078e0003 */
[----:B------:R-:W-:Y:S02]  /*16100*/  IMAD.MOV.U32 R12, RZ, RZ, RZ ;  /* 0x000000ffff0c7224 */ /* 0x000fe400078e00ff */
[----:B0-----:R-:W-:-:S08]  /*16110*/  IMAD.MOV.U32 R6, RZ, RZ, R14 ;  /* 0x000000ffff067224 */ /* 0x001fd000078e000e */
[----:B------:R-:W-:Y:S05]  /*16120*/  WARPSYNC.COLLECTIVE R15, `(.L_x_11328) ;  /* 0x000000000f087348 */ /* 0x000fea0003c00000 */
[----:B------:R0:W1:Y:S02]  /*16130*/  SHFL.IDX P6, R14, R13, R12, R11 ;  /* 0x0000000c0d0e7389 */ /* 0x00006400000c000b */
[----:B01----:R-:W-:Y:S01]  /*16140*/  ENDCOLLECTIVE ;  /* 0x000000000000791b */ /* 0x003fe20003800000 */
.L_x_11328:
[----:B------:R-:W-:-:S05]  /*16150*/  @!P1 IADD3 R6, P3, R20, R6, RZ ;  /* 0x0000000614069210 */ /* 0x000fca0007f7e0ff */
[----:B------:R-:W-:-:S04]  /*16160*/  @!P1 IMAD.X R4, RZ, RZ, R4, P3 ;  /* 0x000000ffff049224 */ /* 0x000fc800018e0604 */
        /* <DEDUP_REMOVED lines=8> */
[----:B------:R-:W-:-:S12]  /*161f0*/  IMAD.MOV.U32 R8, RZ, RZ, R14 ;  /* 0x000000ffff087224 */ /* 0x000fd800078e000e */
[----:B0-----:R-:W-:Y:S05]  /*16200*/  WARPSYNC.COLLECTIVE R15, `(.L_x_11329) ;  /* 0x000000000f087348 */ /* 0x001fea0003c00000 */
[----:B------:R1:W2:Y:S02]  /*16210*/  SHFL.IDX P6, R14, R13, R12, R11 ;  /* 0x0000000c0d0e7389 */ /* 0x0002a400000c000b */
[----:B012---:R-:W-:Y:S01]  /*16220*/  ENDCOLLECTIVE ;  /* 0x000000000000791b */ /* 0x007fe20003800000 */
.L_x_11329:
[----:B------:R-:W-:Y:S02]  /*16230*/  IMAD.MOV.U32 R13, RZ, RZ, R3 ;  /* 0x000000ffff0d7224 */ /* 0x000fe400078e0003 */
[----:B------:R-:W-:Y:S01]  /*16240*/  IMAD.MOV.U32 R12, RZ, RZ, 0x1 ;  /* 0x00000001ff0c7424 */ /* 0x000fe200078e00ff */
[----:B------:R-:W-:-:S07]  /*16250*/  MOV R0, R14 ;  /* 0x0000000e00007202 */ /* 0x000fce0000000f00 */
[----:B------:R-:W-:Y:S05]  /*16260*/  WARPSYNC.COLLECTIVE R15, `(.L_x_11330) ;  /* 0x000000000f087348 */ /* 0x000fea0003c00000 */
[----:B------:R0:W1:Y:S02]  /*16270*/  SHFL.IDX P6, R14, R13, R12, R11 ;  /* 0x0000000c0d0e7389 */ /* 0x00006400000c000b */
[----:B01----:R-:W-:Y:S01]  /*16280*/  ENDCOLLECTIVE ;  /* 0x000000000000791b */ /* 0x003fe20003800000 */
.L_x_11330:
        /* <DEDUP_REMOVED lines=13> */
.L_x_11331:
[----:B------:R-:W-:Y:S01]  /*16360*/  IMAD.MOV.U32 R2, RZ, RZ, R14 ;  /* 0x000000ffff027224 */ /* 0x000fe200078e000e */
[----:B------:R-:W-:Y:S06]  /*16370*/  BRA `(.L_x_11332) ;  /* 0xffffffc800487947 */ /* 0x000fec000383ffff */
.L_x_11226:
[----:B-1----:R1:W2:Y:S02]  /*16380*/  SYNCS.PHASECHK.TRANS64.TRYWAIT P0, [R22+URZ+0x13220], R0 ;  /* 0x01322000160075a7 */ /* 0x0022a4000800017f */
[----:B--2---:R-:W-:Y:S05]  /*16390*/  @!P0 NANOSLEEP.SYNCS 0x989680 ;  /* 0x009896800000895d */ /* 0x004fea0003900000 */
[----:B------:R-:W2:Y:S02]  /*163a0*/  @!P0 SYNCS.PHASECHK.TRANS64 P0, [R22+URZ+0x13220], R0 ;  /* 0x01322000160085a7 */ /* 0x000ea4000800007f */
[----:B--2---:R-:W-:Y:S05]  /*163b0*/  @!P0 BRA `(.L_x_11226) ;  /* 0xfffffffc00f08947 */ /* 0x004fea000383ffff */
[----:B------:R-:W-:Y:S05]  /*163c0*/  BRA `(.L_x_11333) ;  /* 0xffffffc800a47947 */ /* 0x000fea000383ffff */
.L_x_11232:
[----:B0-----:R0:W1:Y:S02]  /*163d0*/  SYNCS.PHASECHK.TRANS64.TRYWAIT P0, [R6+URZ+0x13280], R5 ;  /* 0x01328005060075a7 */ /* 0x001064000800017f */
[----:B-1----:R-:W-:Y:S05]  /*163e0*/  @!P0 NANOSLEEP.SYNCS 0x989680 ;  /* 0x009896800000895d */ /* 0x002fea0003900000 */
[----:B------:R-:W1:Y:S02]  /*163f0*/  @!P0 SYNCS.PHASECHK.TRANS64 P0, [R6+URZ+0x13280], R5 ;  /* 0x01328005060085a7 */ /* 0x000e64000800007f */
[----:B-1----:R-:W-:Y:S05]  /*16400*/  @!P0 BRA `(.L_x_11232) ;  /* 0xfffffffc00f08947 */ /* 0x002fea000383ffff */
[----:B------:R-:W-:Y:S05]  /*16410*/  BRA `(.L_x_11334) ;  /* 0xffffffcc00587947 */ /* 0x000fea000383ffff */
.L_x_11237:
[----:B-1----:R1:W2:Y:S02]  /*16420*/  SYNCS.PHASECHK.TRANS64.TRYWAIT P0, [R6+URZ+0x13240], R5 ;  /* 0x01324005060075a7 */ /* 0x0022a4000800017f */
[----:B--2---:R-:W-:Y:S05]  /*16430*/  @!P0 NANOSLEEP.SYNCS 0x989680 ;  /* 0x009896800000895d */ /* 0x004fea0003900000 */
[----:B------:R-:W2:Y:S02]  /*16440*/  @!P0 SYNCS.PHASECHK.TRANS64 P0, [R6+URZ+0x13240], R5 ;  /* 0x01324005060085a7 */ /* 0x000ea4000800007f */
[----:B--2---:R-:W-:Y:S05]  /*16450*/  @!P0 BRA `(.L_x_11237) ;  /* 0xfffffffc00f08947 */ /* 0x004fea000383ffff */
[----:B------:R-:W-:Y:S05]  /*16460*/  BRA `(.L_x_11335) ;  /* 0xffffffcc00d47947 */ /* 0x000fea000383ffff */
.L_x_11243:
[----:B-1----:R1:W2:Y:S02]  /*16470*/  SYNCS.PHASECHK.TRANS64.TRYWAIT P0, [R3+URZ+0x13270], R4 ;  /* 0x01327004030075a7 */ /* 0x0022a4000800017f */
[----:B--2---:R-:W-:Y:S05]  /*16480*/  @!P0 NANOSLEEP.SYNCS 0x989680 ;  /* 0x009896800000895d */ /* 0x004fea0003900000 */
[----:B------:R-:W2:Y:S02]  /*16490*/  @!P0 SYNCS.PHASECHK.TRANS64 P0, [R3+URZ+0x13270], R4 ;  /* 0x01327004030085a7 */ /* 0x000ea4000800007f */
[----:B--2---:R-:W-:Y:S05]  /*164a0*/  @!P0 BRA `(.L_x_11243) ;  /* 0xfffffffc00f08947 */ /* 0x004fea000383ffff */
[----:B------:R-:W-:Y:S05]  /*164b0*/  BRA `(.L_x_11336) ;  /* 0xffffffd000707947 */ /* 0x000fea000383ffff */
.L_x_11245:
[----:B-1----:R1:W2:Y:S02]  /*164c0*/  SYNCS.PHASECHK.TRANS64.TRYWAIT P0, [R3+URZ+0x13260], R4 ;  /* 0x01326004030075a7 */ /* 0x0022a4000800017f */
[----:B--2---:R-:W-:Y:S05]  /*164d0*/  @!P0 NANOSLEEP.SYNCS 0x989680 ;  /* 0x009896800000895d */ /* 0x004fea0003900000 */
[----:B------:R-:W2:Y:S02]  /*164e0*/  @!P0 SYNCS.PHASECHK.TRANS64 P0, [R3+URZ+0x13260], R4 ;  /* 0x01326004030085a7 */ /* 0x000ea4000800007f */
[----:B--2---:R-:W-:Y:S05]  /*164f0*/  @!P0 BRA `(.L_x_11245) ;  /* 0xfffffffc00f08947 */ /* 0x004fea000383ffff */
[----:B------:R-:W-:Y:S05]  /*16500*/  BRA `(.L_x_11337) ;  /* 0xffffffd000787947 */ /* 0x000fea000383ffff */
.L_x_11252:
[----:B-1----:R1:W2:Y:S02]  /*16510*/  SYNCS.PHASECHK.TRANS64.TRYWAIT P1, [R0+URZ+0x13270], R3 ;  /* 0x01327003000075a7 */ /* 0x0022a4000802017f */
[----:B--2---:R-:W-:Y:S05]  /*16520*/  @!P1 NANOSLEEP.SYNCS 0x989680 ;  /* 0x009896800000995d */ /* 0x004fea0003900000 */
[----:B------:R-:W2:Y:S02]  /*16530*/  @!P1 SYNCS.PHASECHK.TRANS64 P1, [R0+URZ+0x13270], R3 ;  /* 0x01327003000095a7 */ /* 0x000ea4000802007f */
[----:B--2---:R-:W-:Y:S05]  /*16540*/  @!P1 BRA `(.L_x_11252) ;  /* 0xfffffffc00f09947 */ /* 0x004fea000383ffff */
[----:B------:R-:W-:Y:S05]  /*16550*/  BRA `(.L_x_11338) ;  /* 0xffffffd8000c7947 */ /* 0x000fea000383ffff */
.L_x_11254:
[----:B-1----:R1:W2:Y:S02]  /*16560*/  SYNCS.PHASECHK.TRANS64.TRYWAIT P1, [R0+URZ+0x13260], R3 ;  /* 0x01326003000075a7 */ /* 0x0022a4000802017f */
[----:B--2---:R-:W-:Y:S05]  /*16570*/  @!P1 NANOSLEEP.SYNCS 0x989680 ;  /* 0x009896800000995d */ /* 0x004fea0003900000 */
[----:B------:R-:W2:Y:S02]  /*16580*/  @!P1 SYNCS.PHASECHK.TRANS64 P1, [R0+URZ+0x13260], R3 ;  /* 0x01326003000095a7 */ /* 0x000ea4000802007f */
[----:B--2---:R-:W-:Y:S05]  /*16590*/  @!P1 BRA `(.L_x_11254) ;  /* 0xfffffffc00f09947 */ /* 0x004fea000383ffff */
[----:B------:R-:W-:Y:S05]  /*165a0*/  BRA `(.L_x_11339) ;  /* 0xffffffd800107947 */ /* 0x000fea000383ffff */
.L_x_11258:
        /* <DEDUP_REMOVED lines=8> */
.L_x_11341:
[----:B------:R-:W-:Y:S05]  /*16630*/  BSYNC B0 ;  /* 0x0000000000007941 */ /* 0x000fea0003800000 */
.L_x_11340:
        /* <DEDUP_REMOVED lines=9> */
.L_x_11342:
        /* <DEDUP_REMOVED lines=18> */
.L_x_11343:
[----:B------:R-:W-:Y:S01]  /*167f0*/  IMAD.MOV.U32 R12, RZ, RZ, 0x2 ;  /* 0x00000002ff0c7424 */ /* 0x000fe200078e00ff */
[----:B------:R-:W-:-:S05]  /*16800*/  SEL R5, R14, RZ, P1 ;  /* 0x000000ff0e057207 */ /* 0x000fca0000800000 */
[----:B------:R-:W-:-:S05]  /*16810*/  IMAD.IADD R5, R2, 0x1, R5 ;  /* 0x0000000102057824 */ /* 0x000fca00078e0205 */
[----:B------:R-:W-:-:S07]  /*16820*/  MOV R13, R5 ;  /* 0x00000005000d7202 */ /* 0x000fce0000000f00 */
[----:B------:R-:W-:Y:S05]  /*16830*/  WARPSYNC.COLLECTIVE R15, `(.L_x_11344) ;  /* 0x000000000f087348 */ /* 0x000fea0003c00000 */
[----:B------:R0:W1:Y:S02]  /*16840*/  SHFL.UP P6, R14, R13, R12, R11 ;  /* 0x0400000c0d0e7389 */ /* 0x00006400000c000b */
[----:B01----:R-:W-:Y:S01]  /*16850*/  ENDCOLLECTIVE ;  /* 0x000000000000791b */ /* 0x003fe20003800000 */
.L_x_11344:
[----:B------:R-:W-:Y:S01]  /*16860*/  IMAD.MOV.U32 R12, RZ, RZ, 0x4 ;  /* 0x00000004ff0c7424 */ /* 0x000fe200078e00ff */
[----:B------:R-:W-:-:S05]  /*16870*/  SEL R6, R14, RZ, P2 ;  /* 0x000000ff0e067207 */ /* 0x000fca0001000000 */
[----:B------:R-:W-:-:S04]  /*16880*/  IMAD.IADD R6, R5, 0x1, R6 ;  /* 0x0000000105067824 */ /* 0x000fc800078e0206 */
[----:B------:R-:W-:-:S07]  /*16890*/  IMAD.MOV.U32 R13, RZ, RZ, R6 ;  /* 0x000000ffff0d7224 */ /* 0x000fce00078e0006 */
[----:B------:R-:W-:Y:S05]  /*168a0*/  WARPSYNC.COLLECTIVE R15, `(.L_x_11345) ;  /* 0x000000000f087348 */ /* 0x000fea0003c00000 */
[----:B------:R0:W1:Y:S02]  /*168b0*/  SHFL.UP P6, R14, R13, R12, R11 ;  /* 0x0400000c0d0e7389 */ /* 0x00006400000c000b */
[----:B01----:R-:W-:Y:S01]  /*168c0*/  ENDCOLLECTIVE ;  /* 0x000000000000791b */ /* 0x003fe20003800000 */
.L_x_11345:
[----:B------:R-:W-:Y:S01]  /*168d0*/  IMAD.MOV.U32 R12, RZ, RZ, 0x8 ;  /* 0x00000008ff0c7424 */ /* 0x000fe200078e00ff */
[----:B------:R-:W-:-:S05]  /*168e0*/  SEL R7, R14, RZ, P3 ;  /* 0x000000ff0e077207 */ /* 0x000fca0001800000 */
[----:B------:R-:W-:-:S04]  /*168f0*/  IMAD.IADD R7, R6, 0x1, R7 ;  /* 0x0000000106077824 */ /* 0x000fc800078e0207 */
[----:B------:R-:W-:-:S07]  /*16900*/  IMAD.MOV.U32 R13, RZ, RZ, R7 ;  /* 0x000000ffff0d7224 */ /* 0x000fce00078e0007 */
[----:B------:R-:W-:Y:S05]  /*16910*/  WARPSYNC.COLLECTIVE R15, `(.L_x_11346) ;  /* 0x000000000f087348 */ /* 0x000fea0003c00000 */
[----:B------:R0:W1:Y:S02]  /*16920*/  SHFL.UP P6, R14, R13, R12, R11 ;  /* 0x0400000c0d0e7389 */ /* 0x00006400000c000b */
[----:B01----:R-:W-:Y:S01]  /*16930*/  ENDCOLLECTIVE ;  /* 0x000000000000791b */ /* 0x003fe20003800000 */
.L_x_11346:
[----:B------:R-:W-:Y:S01]  /*16940*/  IMAD.MOV.U32 R12, RZ, RZ, 0x10 ;  /* 0x00000010ff0c7424 */ /* 0x000fe200078e00ff */
[----:B------:R-:W-:-:S05]  /*16950*/  SEL R14, R14, RZ, P4 ;  /* 0x000000ff0e0e7207 */ /* 0x000fca0002000000 */
[----:B------:R-:W-:-:S04]  /*16960*/  IMAD.IADD R5, R7, 0x1, R14 ;  /* 0x0000000107057824 */ /* 0x000fc800078e020e */
[----:B------:R-:W-:-:S07]  /*16970*/  IMAD.MOV.U32 R13, RZ, RZ, R5 ;  /* 0x000000ffff0d7224 */ /* 0x000fce00078e0005 */
[----:B------:R-:W-:Y:S05]  /*16980*/  WARPSYNC.COLLECTIVE R15, `(.L_x_11347) ;  /* 0x000000000f087348 */ /* 0x000fea0003c00000 */
[----:B------:R0:W1:Y:S02]  /*16990*/  SHFL.UP P6, R14, R13, R12, R11 ;  /* 0x0400000c0d0e7389 */ /* 0x00006400000c000b */
[----:B01----:R-:W-:Y:S01]  /*169a0*/  ENDCOLLECTIVE ;  /* 0x000000000000791b */ /* 0x003fe20003800000 */
.L_x_11347:
        /* <DEDUP_REMOVED lines=8> */
.L_x_11348:
[----:B------:R-:W-:Y:S05]  /*16a30*/  BRA `(.L_x_11349) ;  /* 0xffffffd800d47947 */ /* 0x000fea000383ffff */
.L_x_11263:
        /* <DEDUP_REMOVED lines=8> */
.L_x_11351:
[----:B------:R-:W-:Y:S05]  /*16ac0*/  BSYNC B0 ;  /* 0x0000000000007941 */ /* 0x000fea0003800000 */
.L_x_11350:
[----:B------:R-:W-:Y:S01]  /*16ad0*/  SEL R13, R14, RZ, P1 ;  /* 0x000000ff0e0d7207 */ /* 0x000fe20000800000 */
[----:B------:R-:W-:Y:S02]  /*16ae0*/  IMAD.MOV.U32 R12, RZ, RZ, 0x2 ;  /* 0x00000002ff0c7424 */ /* 0x000fe400078e00ff */
[----:B------:R-:W-:Y:S02]  /*16af0*/  IMAD.MOV.U32 R11, RZ, RZ, RZ ;  /* 0x000000ffff0b7224 */ /* 0x000fe400078e00ff */
[----:B------:R-:W-:Y:S02]  /*16b00*/  IMAD.IADD R13, R2, 0x1, R13 ;  /* 0x00000001020d7824 */ /* 0x000fe400078e020d */
[----:B------:R-:W-:-:S07]  /*16b10*/  IMAD.MOV.U32 R15, RZ, RZ, -0x1 ;  /* 0xffffffffff0f7424 */ /* 0x000fce00078e00ff */
[----:B------:R-:W-:Y:S05]  /*16b20*/  WARPSYNC.COLLECTIVE R15, `(.L_x_11352) ;  /* 0x000000000f087348 */ /* 0x000fea0003c00000 */
[----:B------:R0:W1:Y:S02]  /*16b30*/  SHFL.UP P6, R14, R13, R12, R11 ;  /* 0x0400000c0d0e7389 */ /* 0x00006400000c000b */
[----:B01----:R-:W-:Y:S01]  /*16b40*/  ENDCOLLECTIVE ;  /* 0x000000000000791b */ /* 0x003fe20003800000 */
.L_x_11352:
[----:B------:R-:W-:Y:S01]  /*16b50*/  IMAD.MOV.U32 R12, RZ, RZ, 0x4 ;  /* 0x00000004ff0c7424 */ /* 0x000fe200078e00ff */
[----:B------:R-:W-:-:S05]  /*16b60*/  SEL R14, R14, RZ, P2 ;  /* 0x000000ff0e0e7207 */ /* 0x000fca0001000000 */
[----:B------:R-:W-:-:S04]  /*16b70*/  IMAD.IADD R5, R13, 0x1, R14 ;  /* 0x000000010d057824 */ /* 0x000fc800078e020e */
[----:B------:R-:W-:-:S07]  /*16b80*/  IMAD.MOV.U32 R13, RZ, RZ, R5 ;  /* 0x000000ffff0d7224 */ /* 0x000fce00078e0005 */
[----:B------:R-:W-:Y:S05]  /*16b90*/  WARPSYNC.COLLECTIVE R15, `(.L_x_11353) ;  /* 0x000000000f087348 */ /* 0x000fea0003c00000 */
[----:B------:R0:W1:Y:S02]  /*16ba0*/  SHFL.UP P6, R14, R13, R12, R11 ;  /* 0x0400000c0d0e7389 */ /* 0x00006400000c000b */
[----:B01----:R-:W-:Y:S01]  /*16bb0*/  ENDCOLLECTIVE ;  /* 0x000000000000791b */ /* 0x003fe20003800000 */
.L_x_11353:
[----:B------:R-:W-:Y:S01]  /*16bc0*/  IMAD.MOV.U32 R12, RZ, RZ, 0x8 ;  /* 0x00000008ff0c7424 */ /* 0x000fe200078e00ff */
[----:B------:R-:W-:-:S04]  /*16bd0*/  SEL R6, R14, RZ, P3 ;  /* 0x000000ff0e067207 */ /* 0x000fc80001800000 */
[----:B------:R-:W-:-:S05]  /*16be0*/  IADD3 R6, R5, R6, RZ ;  /* 0x0000000605067210 */ /* 0x000fca0007ffe0ff */
[----:B------:R-:W-:-:S07]  /*16bf0*/  IMAD.MOV.U32 R13, RZ, RZ, R6 ;  /* 0x000000ffff0d7224 */ /* 0x000fce00078e0006 */
[----:B------:R-:W-:Y:S05]  /*16c00*/  WARPSYNC.COLLECTIVE R15, `(.L_x_11354) ;  /* 0x000000000f087348 */ /* 0x000fea0003c00000 */
[----:B------:R0:W1:Y:S02]  /*16c10*/  SHFL.UP P6, R14, R13, R12, R11 ;  /* 0x0400000c0d0e7389 */ /* 0x00006400000c000b */
[----:B01----:R-:W-:Y:S01]  /*16c20*/  ENDCOLLECTIVE ;  /* 0x000000000000791b */ /* 0x003fe20003800000 */
.L_x_11354:
[----:B------:R-:W-:Y:S01]  /*16c30*/  IMAD.MOV.U32 R12, RZ, RZ, 0x10 ;  /* 0x00000010ff0c7424 */ /* 0x000fe200078e00ff */
[----:B------:R-:W-:-:S05]  /*16c40*/  SEL R7, R14, RZ, P4 ;  /* 0x000000ff0e077207 */ /* 0x000fca0002000000 */
[----:B------:R-:W-:-:S04]  /*16c50*/  IMAD.IADD R7, R6, 0x1, R7 ;  /* 0x0000000106077824 */ /* 0x000fc800078e0207 */
[----:B------:R-:W-:-:S07]  /*16c60*/  IMAD.MOV.U32 R13, RZ, RZ, R7 ;  /* 0x000000ffff0d7224 */ /* 0x000fce00078e0007 */
[----:B------:R-:W-:Y:S05]  /*16c70*/  WARPSYNC.COLLECTIVE R15, `(.L_x_11355) ;  /* 0x000000000f087348 */ /* 0x000fea0003c00000 */
[----:B------:R0:W1:Y:S02]  /*16c80*/  SHFL.UP P6, R14, R13, R12, R11 ;  /* 0x0400000c0d0e7389 */ /* 0x00006400000c000b */
[----:B01----:R-:W-:Y:S01]  /*16c90*/  ENDCOLLECTIVE ;  /* 0x000000000000791b */ /* 0x003fe20003800000 */
.L_x_11355:
        /* <DEDUP_REMOVED lines=8> */
.L_x_11356:
[----:B------:R-:W-:Y:S05]  /*16d20*/  BRA `(.L_x_11357) ;  /* 0xffffffd800b47947 */ /* 0x000fea000383ffff */
.L_x_11265:
[----:B------:R-:W-:Y:S01]  /*16d30*/  BSSY B0, `(.L_x_11358) ;  /* 0x0000006000007945 */ /* 0x000fe20003800000 */
[----:B------:R-:W-:Y:S01]  /*16d40*/  PLOP3.LUT P6, PT, P6, PT, PT, 0x8, 0x0 ;  /* 0x000000000000781c */ /* 0x000fe200037ce170 */
[----:B------:R-:W-:-:S12]  /*16d50*/  IMAD.MOV.U32 R15, RZ, RZ, -0x1 ;  /* 0xffffffffff0f7424 */ /* 0x000fd800078e00ff */
[----:B0-----:R-:W-:Y:S05]  /*16d60*/  WARPSYNC.COLLECTIVE R15, `(.L_x_11359) ;  /* 0x000000000f087348 */ /* 0x001fea0003c00000 */
[----:B------:R-:W-:Y:S01]  /*16d70*/  VOTE.ANY R14, PT, P6 ;  /* 0x00000000000e7806 */ /* 0x000fe200030e0100 */
[----:B0-----:R-:W-:Y:S06]  /*16d80*/  ENDCOLLECTIVE ;  /* 0x000000000000791b */ /* 0x001fec0003800000 */
.L_x_11359:
[----:B------:R-:W-:Y:S05]  /*16d90*/  BSYNC B0 ;  /* 0x0000000000007941 */ /* 0x000fea0003800000 */
.L_x_11358:
        /* <DEDUP_REMOVED lines=9> */
.L_x_11360:
[----:B------:R-:W-:Y:S01]  /*16e30*/  IMAD.MOV.U32 R17, RZ, RZ, R14 ;  /* 0x000000ffff117224 */ /* 0x000fe200078e000e */
[----:B------:R-:W-:Y:S06]  /*16e40*/  BRA `(.L_x_11361) ;  /* 0xffffffd800a47947 */ /* 0x000fec000383ffff */
.L_x_11267:
[----:B------:R-:W-:Y:S01]  /*16e50*/  BSSY B0, `(.L_x_11362) ;  /* 0x0000007000007945 */ /* 0x000fe20003800000 */
[----:B------:R-:W-:Y:S02]  /*16e60*/  IMAD.MOV.U32 R13, RZ, RZ, R3 ;  /* 0x000000ffff0d7224 */ /* 0x000fe400078e0003 */
[----:B------:R-:W-:Y:S02]  /*16e70*/  IMAD.MOV.U32 R11, RZ, RZ, 0x1f ;  /* 0x0000001fff0b7424 */ /* 0x000fe400078e00ff */
[----:B------:R-:W-:-:S07]  /*16e80*/  IMAD.MOV.U32 R15, RZ, RZ, -0x1 ;  /* 0xffffffffff0f7424 */ /* 0x000fce00078e00ff */
[----:B012---:R-:W-:Y:S05]  /*16e90*/  WARPSYNC.COLLECTIVE R15, `(.L_x_11363) ;  /* 0x000000000f087348 */ /* 0x007fea0003c00000 */
[----:B------:R3:W4:Y:S02]  /*16ea0*/  SHFL.IDX P6, R14, R13, R12, R11 ;  /* 0x0000000c0d0e7389 */ /* 0x00072400000c000b */
[----:B01234-:R-:W-:Y:S01]  /*16eb0*/  ENDCOLLECTIVE ;  /* 0x000000000000791b */ /* 0x01ffe20003800000 */
.L_x_11363:
[----:B------:R-:W-:Y:S05]  /*16ec0*/  BSYNC B0 ;  /* 0x0000000000007941 */ /* 0x000fea0003800000 */
.L_x_11362:
[----:B------:R-:W-:Y:S05]  /*16ed0*/  BRA `(.L_x_11266) ;  /* 0xffffffd8009c7947 */ /* 0x000fea000383ffff */
.L_x_11271:
[----:B0-----:R0:W2:Y:S02]  /*16ee0*/  SYNCS.PHASECHK.TRANS64.TRYWAIT P0, [R8+URZ+0x13220], R0 ;  /* 0x01322000080075a7 */ /* 0x0010a4000800017f */
[----:B--2---:R-:W-:Y:S05]  /*16ef0*/  @!P0 NANOSLEEP.SYNCS 0x989680 ;  /* 0x009896800000895d */ /* 0x004fea0003900000 */
[----:B------:R-:W2:Y:S02]  /*16f00*/  @!P0 SYNCS.PHASECHK.TRANS64 P0, [R8+URZ+0x13220], R0 ;  /* 0x01322000080085a7 */ /* 0x000ea4000800007f */
[----:B--2---:R-:W-:Y:S05]  /*16f10*/  @!P0 BRA `(.L_x_11271) ;  /* 0xfffffffc00f08947 */ /* 0x004fea000383ffff */
[----:B------:R-:W-:Y:S05]  /*16f20*/  BRA `(.L_x_11364) ;  /* 0xffffffdc00887947 */ /* 0x000fea000383ffff */
.L_x_11272:
        /* <DEDUP_REMOVED lines=8> */
[----:B01--4-:R-:W-:Y:S05]  /*16fb0*/  WARPSYNC.COLLECTIVE R15, `(.L_x_11366) ;  /* 0x000000000f087348 */ /* 0x013fea0003c00000 */
[----:B------:R2:W3:Y:S02]  /*16fc0*/  SHFL.IDX P6, R14, R13, R12, R11 ;  /* 0x0000000c0d0e7389 */ /* 0x0004e400000c000b */
[----:B01234-:R-:W-:Y:S01]  /*16fd0*/  ENDCOLLECTIVE ;  /* 0x000000000000791b */ /* 0x01ffe20003800000 */
.L_x_11366:
[----:B------:R-:W-:Y:S05]  /*16fe0*/  BSYNC B0 ;  /* 0x0000000000007941 */ /* 0x000fea0003800000 */
.L_x_11365:
[----:B------:R-:W-:Y:S05]  /*16ff0*/  BRA `(.L_x_11367) ;  /* 0xffffffdc00707947 */ /* 0x000fea000383ffff */
.L_x_11273:
[----:B------:R-:W-:Y:S01]  /*17000*/  BSSY B0, `(.L_x_11368) ;  /* 0x0000006000007945 */ /* 0x000fe20003800000 */
[----:B------:R-:W-:-:S07]  /*17010*/  IMAD.MOV.U32 R15, RZ, RZ, -0x1 ;  /* 0xffffffffff0f7424 */ /* 0x000fce00078e00ff */
[----:B01--4-:R-:W-:Y:S05]  /*17020*/  WARPSYNC.COLLECTIVE R15, `(.L_x_11369) ;  /* 0x000000000f0c7348 */ /* 0x013fea0003c00000 */
[----:B------:R-:W-:Y:S02]  /*17030*/  ELECT P6, UR62, PT ;  /* 0x00000000003e782f */ /* 0x000fe400038c0000 */
[----:B------:R-:W-:Y:S01]  /*17040*/  MOV R14, UR62 ;  /* 0x0000003e000e7c02 */ /* 0x000fe20008000f00 */
[----:B01--4-:R-:W-:Y:S10]  /*17050*/  ENDCOLLECTIVE ;  /* 0x000000000000791b */ /* 0x013ff40003800000 */
.L_x_11369:
[----:B------:R-:W-:Y:S05]  /*17060*/  BSYNC B0 ;  /* 0x0000000000007941 */ /* 0x000fea0003800000 */
.L_x_11368:
[----:B------:R-:W-:Y:S05]  /*17070*/  BRA `(.L_x_11370) ;  /* 0xffffffdc00647947 */ /* 0x000fea000383ffff */
.L_x_11275:
[----:B0-----:R0:W1:Y:S02]  /*17080*/  SYNCS.PHASECHK.TRANS64.TRYWAIT P1, [R6+URZ], R3 ;  /* 0x00000003060075a7 */ /* 0x001064000802017f */
[----:B-1----:R-:W-:Y:S05]  /*17090*/  @!P1 NANOSLEEP.SYNCS 0x989680 ;  /* 0x009896800000995d */ /* 0x002fea0003900000 */
[----:B------:R-:W1:Y:S02]  /*170a0*/  @!P1 SYNCS.PHASECHK.TRANS64 P1, [R6+URZ], R3 ;  /* 0x00000003060095a7 */ /* 0x000e64000802007f */
[----:B-1----:R-:W-:Y:S05]  /*170b0*/  @!P1 BRA `(.L_x_11275) ;  /* 0xfffffffc00f09947 */ /* 0x002fea000383ffff */
[----:B------:R-:W-:Y:S05]  /*170c0*/  BRA `(.L_x_11371) ;  /* 0xffffffdc00987947 */ /* 0x000fea000383ffff */
.L_x_11276:
[----:B-1----:R1:W2:Y:S02]  /*170d0*/  SYNCS.PHASECHK.TRANS64.TRYWAIT P1, [R7+URZ], R0 ;  /* 0x00000000070075a7 */ /* 0x0022a4000802017f */
[----:B--2---:R-:W-:Y:S05]  /*170e0*/  @!P1 NANOSLEEP.SYNCS 0x989680 ;  /* 0x009896800000995d */ /* 0x004fea0003900000 */
[----:B------:R-:W2:Y:S02]  /*170f0*/  @!P1 SYNCS.PHASECHK.TRANS64 P1, [R7+URZ], R0 ;  /* 0x00000000070095a7 */ /* 0x000ea4000802007f */
[----:B--2---:R-:W-:Y:S05]  /*17100*/  @!P1 BRA `(.L_x_11276) ;  /* 0xfffffffc00f09947 */ /* 0x004fea000383ffff */
[----:B------:R-:W-:Y:S05]  /*17110*/  BRA `(.L_x_11372) ;  /* 0xffffffdc008c7947 */ /* 0x000fea000383ffff */
.L_x_11278:
[----:B--2---:R2:W3:Y:S02]  /*17120*/  SYNCS.PHASECHK.TRANS64.TRYWAIT P1, [R2+URZ+0x13260], R3 ;  /* 0x01326003020075a7 */ /* 0x0044e4000802017f */
[----:B---3--:R-:W-:Y:S05]  /*17130*/  @!P1 NANOSLEEP.SYNCS 0x989680 ;  /* 0x009896800000995d */ /* 0x008fea0003900000 */
[----:B------:R-:W3:Y:S02]  /*17140*/  @!P1 SYNCS.PHASECHK.TRANS64 P1, [R2+URZ+0x13260], R3 ;  /* 0x01326003020095a7 */ /* 0x000ee4000802007f */
[----:B---3--:R-:W-:Y:S05]  /*17150*/  @!P1 BRA `(.L_x_11278) ;  /* 0xfffffffc00f09947 */ /* 0x008fea000383ffff */
[----:B------:R-:W-:Y:S05]  /*17160*/  BRA `(.L_x_11373) ;  /* 0xffffffdc008c7947 */ /* 0x000fea000383ffff */
.L_x_11280:
[----:B---3--:R3:W0:Y:S02]  /*17170*/  SYNCS.PHASECHK.TRANS64.TRYWAIT P1, [R5+URZ+0x13260], R0 ;  /* 0x01326000050075a7 */ /* 0x008624000802017f */
[----:B0-----:R-:W-:Y:S05]  /*17180*/  @!P1 NANOSLEEP.SYNCS 0x989680 ;  /* 0x009896800000995d */ /* 0x001fea0003900000 */
[----:B------:R-:W0:Y:S02]  /*17190*/  @!P1 SYNCS.PHASECHK.TRANS64 P1, [R5+URZ+0x13260], R0 ;  /* 0x01326000050095a7 */ /* 0x000e24000802007f */
[----:B0-----:R-:W-:Y:S05]  /*171a0*/  @!P1 BRA `(.L_x_11280) ;  /* 0xfffffffc00f09947 */ /* 0x001fea000383ffff */
[----:B------:R-:W-:Y:S05]  /*171b0*/  BRA `(.L_x_11374) ;  /* 0xffffffdc008c7947 */ /* 0x000fea000383ffff */
.L_x_11282:
[----:B------:R0:W0:Y:S02]  /*171c0*/  SYNCS.PHASECHK.TRANS64.TRYWAIT P0, [R2+URZ+0x13280], R3 ;  /* 0x01328003020075a7 */ /* 0x000024000800017f */
[----:B0-----:R-:W-:Y:S05]  /*171d0*/  @!P0 NANOSLEEP.SYNCS 0x989680 ;  /* 0x009896800000895d */ /* 0x001fea0003900000 */
[----:B------:R-:W0:Y:S02]  /*171e0*/  @!P0 SYNCS.PHASECHK.TRANS64 P0, [R2+URZ+0x13280], R3 ;  /* 0x01328003020085a7 */ /* 0x000e24000800007f */
[----:B0-----:R-:W-:Y:S05]  /*171f0*/  @!P0 BRA `(.L_x_11282) ;  /* 0xfffffffc00f08947 */ /* 0x001fea000383ffff */
[----:B------:R-:W-:Y:S05]  /*17200*/  BRA `(.L_x_11283) ;  /* 0xffffffdc00887947 */ /* 0x000fea000383ffff */
.L_x_11375:
        /* <DEDUP_REMOVED lines=15> */
.L_x_12990:


//--------------------- .text._ZN7cutlass13device_kernelIN5flash11enable_sm90INS1_16FlashAttnFwdSm90INS1_25CollectiveMainloopFwdSm90ILi2EN4cute5tupleIJNS5_1CILi1EEES8_S8_EEENS6_IJNS7_ILi192EEENS7_ILi160EEENS7_ILi64EEEEEELi64ENS_12float_e4m3_tEfNS_4arch4Sm90ELb0ELb1ELb0ELb0ELb0ELb0ELb0ELb1ELb1ELb1ELb0ELb0EEENS1_21CollectiveEpilogueFwdINS6_IJSA_SC_SB_EEES9_NS_10bfloat16_tESG_Li384ELb0ELb1ELb0ELb1EEENS1_30DynamicPersistentTileSchedulerILi384ELi128ELb0ELb1ELb1EEEEEEEEEvNT_6ParamsE --------------------------
	.section	.text._ZN7cutlass13device_kernelIN5flash11enable_sm90INS1_16FlashAttnFwdSm90INS1_25CollectiveMainloopFwdSm90ILi2EN4cute5tupleIJNS5_1CILi1EEES8_S8_EEENS6_IJNS7_ILi192EEENS7_ILi160EEENS7_ILi64EEEEEELi64ENS_12float_e4m3_tEfNS_4arch4Sm90ELb0ELb1ELb0ELb0ELb0ELb0ELb0ELb1ELb1ELb1ELb0ELb0EEENS1_21CollectiveEpilogueFwdINS6_IJSA_SC_SB_EEES9_NS_10bfloat16_tESG_Li384ELb0ELb1ELb0ELb1EEENS1_30DynamicPersistentTileSchedulerILi384ELi128ELb0ELb1ELb1EEEEEEEEEvNT_6ParamsE,"ax",@progbits
	.align	128
.text._ZN7cutlass13device_kernelIN5flash11enable_sm90INS1_16FlashAttnFwdSm90INS1_25CollectiveMainloopFwdSm90ILi2EN4cute5tupleIJNS5_1CILi1EEES8_S8_EEENS6_IJNS7_ILi192EEENS7_ILi160EEENS7_ILi64EEEEEELi64ENS_12float_e4m3_tEfNS_4arch4Sm90ELb0ELb1ELb0ELb0ELb0ELb0ELb0ELb1ELb1ELb1ELb0ELb0EEENS1_21CollectiveEpilogueFwdINS6_IJSA_SC_SB_EEES9_NS_10bfloat16_tESG_Li384ELb0ELb1ELb0ELb1EEENS1_30DynamicPersistentTileSchedulerILi384ELi128ELb0ELb1ELb1EEEEEEEEEvNT_6ParamsE:
        .type           _ZN7cutlass13device_kernelIN5flash11enable_sm90INS1_16FlashAttnFwdSm90INS1_25CollectiveMainloopFwdSm90ILi2EN4cute5tupleIJNS5_1CILi1EEES8_S8_EEENS6_IJNS7_ILi192EEENS7_ILi160EEENS7_ILi64EEEEEELi64ENS_12float_e4m3_tEfNS_4arch4Sm90ELb0ELb1ELb0ELb0ELb0ELb0ELb0ELb1ELb1ELb1ELb0ELb0EEENS1_21CollectiveEpilogueFwdINS6_IJSA_SC_SB_EEES9_NS_10bfloat16_tESG_Li384ELb0ELb1ELb0ELb1EEENS1_30DynamicPersistentTileSchedulerILi384ELi128ELb0ELb1ELb1EEEEEEEEEvNT_6ParamsE,@function
        .size           _ZN7cutlass13device_kernelIN5flash11enable_sm90INS1_16FlashAttnFwdSm90INS1_25CollectiveMainloopFwdSm90ILi2EN4cute5tupleIJNS5_1CILi1EEES8_S8_EEENS6_IJNS7_ILi192EEENS7_ILi160EEENS7_ILi64EEEEEELi64ENS_12float_e4m3_tEfNS_4arch4Sm90ELb0ELb1ELb0ELb0ELb0ELb0ELb0ELb1ELb1ELb1ELb0ELb0EEENS1_21CollectiveEpilogueFwdINS6_IJSA_SC_SB_EEES9_NS_10bfloat16_tESG_Li384ELb0ELb1ELb0ELb1EEENS1_30DynamicPersistentTileSchedulerILi384ELi128ELb0ELb1ELb1EEEEEEEEEvNT_6ParamsE,(.L_x_12991 - _ZN7cutlass13device_kernelIN5flash11enable_sm90INS1_16FlashAttnFwdSm90INS1_25CollectiveMainloopFwdSm90ILi2EN4cute5tupleIJNS5_1CILi1EEES8_S8_EEENS6_IJNS7_ILi192EEENS7_ILi160EEENS7_ILi64EEEEEELi64ENS_12float_e4m3_tEfNS_4arch4Sm90ELb0ELb1ELb0ELb0ELb0ELb0ELb0ELb1ELb1ELb1ELb0ELb0EEENS1_21CollectiveEpilogueFwdINS6_IJSA_SC_SB_EEES9_NS_10bfloat16_tESG_Li384ELb0ELb1ELb0ELb1EEENS1_30DynamicPersistentTileSchedulerILi384ELi128ELb0ELb1ELb1EEEEEEEEEvNT_6ParamsE)
        .other          _ZN7cutlass13device_kernelIN5flash11enable_sm90INS1_16FlashAttnFwdSm90INS1_25CollectiveMainloopFwdSm90ILi2EN4cute5tupleIJNS5_1CILi1EEES8_S8_EEENS6_IJNS7_ILi192EEENS7_ILi160EEENS7_ILi64EEEEEELi64ENS_12float_e4m3_tEfNS_4arch4Sm90ELb0ELb1ELb0ELb0ELb0ELb0ELb0ELb1ELb1ELb1ELb0ELb0EEENS1_21CollectiveEpilogueFwdINS6_IJSA_SC_SB_EEES9_NS_10bfloat16_tESG_Li384ELb0ELb1ELb0ELb1EEENS1_30DynamicPersistentTileSchedulerILi384ELi128ELb0ELb1ELb1EEEEEEEEEvNT_6ParamsE,@"STO_CUDA_ENTRY STV_DEFAULT"
_ZN7cutlass13device_kernelIN5flash11enable_sm90INS1_16FlashAttnFwdSm90INS1_25CollectiveMainloopFwdSm90ILi2EN4cute5tupleIJNS5_1CILi1EEES8_S8_EEENS6_IJNS7_ILi192EEENS7_ILi160EEENS7_ILi64EEEEEELi64ENS_12float_e4m3_tEfNS_4arch4Sm90ELb0ELb1ELb0ELb0ELb0ELb0ELb0ELb1ELb1ELb1ELb0ELb0EEENS1_21CollectiveEpilogueFwdINS6_IJSA_SC_SB_EEES9_NS_10bfloat16_tESG_Li384ELb0ELb1ELb0ELb1EEENS1_30DynamicPersistentTileSchedulerILi384ELi128ELb0ELb1ELb1EEEEEEEEEvNT_6ParamsE:
        /* <DEDUP_REMOVED lines=17> */
.L_x_11377:
[----:B------:R-:W-:Y:S05]  /*0110*/  BSYNC B0 ;  /* 0x0000000000007941 */ /* 0x000fea0003800000 */
.L_x_11376:
        /* <DEDUP_REMOVED lines=41> */
.L_x_11378:
        /* <DEDUP_REMOVED lines=22> */
.L_x_11379:
        /* <DEDUP_REMOVED lines=18> */
.L_x_11380:
        /* <DEDUP_REMOVED lines=22> */
.L_x_11381:
        /* <DEDUP_REMOVED lines=22> */
.L_x_11382:
[----:B------:R-:W-:Y:S01]  /*08f0*/  PLOP3.LUT P0, PT, PT, PT, UP0, 0x80, 0x0 ;  /* 0x000000000000781c */ /* 0x000fe20003f0f008 */
[----:B------:R-:W-:Y:S01]  /*0900*/  UMOV UR38, 0x1 ;  /* 0x0000000100267882 */ /* 0x000fe20000000000 */
[----:B------:R-:W-:Y:S01]  /*0910*/  NOP ;  /* 0x0000000000007918 */ /* 0x000fe20000000000 */
[----:B------:R-:W-:Y:S01]  /*0920*/  USEL UR38, UR38, 0x2, !UP0 ;  /* 0x0000000226267887 */ /* 0x000fe2000c000000 */
[----:B------:R-:W-:Y:S01]  /*0930*/  ULDC.64 UR48, c[0x0][0x208] ;  /* 0x0000820000307ab9 */ /* 0x000fe20000000a00 */
[----:B012-4-:R-:W-:Y:S08]  /*0940*/  BAR.SYNC.DEFER_BLOCKING 0x0 ;  /* 0x0000000000007b1d */ /* 0x017ff00000010000 */
[----:B------:R-:W-:Y:S05]  /*0950*/  @!P0 BRA `(.L_x_11383) ;  /* 0x0000011400388947 */ /* 0x000fea0003800000 */
.L_x_11384:
        /* <DEDUP_REMOVED lines=19> */
[----:B------:R-:W-:Y:S01]  /*0a90*/  SHF.R.S32.HI R2, RZ, 0x7, R2 ;  /* 0x00000007ff027819 */ /* 0x000fe20000011402 */
[----:B------:R-:W-:Y:S02]  /*0aa0*/  IMAD.SHL.U32 R6, R4, 0x20, RZ ;  /* 0x0000002004067824 */ /* 0x000fe400078e00ff */
[----:B------:R-:W-:Y:S01]  /*0ab0*/  IMAD.IADD R18, R0, 0x1, -R5 ;  /* 0x0000000100127824 */ /* 0x000fe200078e0a05 */
[CC--:B------:R-:W-:Y:S01]  /*0ac0*/  LEA.HI R5, R3.reuse, R0.reuse, RZ, 0x2 ;  /* 0x0000000003057211 */ /* 0x0c0fe200078f10ff */
[----:B------:R-:W-:Y:S01]  /*0ad0*/  IMAD.HI R7, R2, 0x55555556, RZ ;  /* 0x5555555602077827 */ /* 0x000fe200078e02ff */
[----:B------:R-:W-:-:S02]  /*0ae0*/  LEA.HI R3, R3, R0, RZ, 0x4 ;  /* 0x0000000003037211 */ /* 0x000fc400078f20ff */
[----:B------:R-:W-:Y:S02]  /*0af0*/  SHF.R.S32.HI R9, RZ, 0x1f, R18 ;  /* 0x0000001fff097819 */ /* 0x000fe40000011412 */
[----:B------:R-:W-:Y:S02]  /*0b00*/  LOP3.LUT R13, R5, 0xfffffffc, RZ, 0xc0, !PT ;  /* 0xfffffffc050d7812 */ /* 0x000fe400078ec0ff */
[----:B------:R-:W-:Y:S02]  /*0b10*/  LEA.HI R8, R9, R18, RZ, 0x2 ;  /* 0x0000001209087211 */ /* 0x000fe400078f10ff */
[----:B------:R-:W-:Y:S01]  /*0b20*/  SHF.R.S32.HI R4, RZ, 0x4, R3 ;  /* 0x00000004ff047819 */ /* 0x000fe20000011403 */
[----:B------:R-:W-:Y:S01]  /*0b30*/  IMAD.IADD R13, R0, 0x1, -R13 ;  /* 0x00000001000d7824 */ /* 0x000fe200078e0a0d */
[--C-:B------:R-:W-:Y:S02]  /*0b40*/  SHF.R.S32.HI R10, RZ, 0x2, R8.reuse ;  /* 0x00000002ff0a7819 */ /* 0x100fe40000011408 */
[----:B------:R-:W-:-:S02]  /*0b50*/  SHF.R.S32.HI R11, RZ, 0x1f, R8 ;  /* 0x0000001fff0b7819 */ /* 0x000fc40000011408 */
[----:B------:R-:W-:Y:S02]  /*0b60*/  LOP3.LUT R5, R3, 0x3fffff0, RZ, 0xc0, !PT ;  /* 0x03fffff003057812 */ /* 0x000fe400078ec0ff */
[----:B------:R-:W-:Y:S02]  /*0b70*/  LEA.HI R11, R11, R10, RZ, 0x3 ;  /* 0x0000000a0b0b7211 */ /* 0x000fe400078f18ff */
[----:B------:R-:W-:Y:S01]  /*0b80*/  LEA.HI R3, R3, R4, RZ, 0x1 ;  /* 0x0000000403037211 */ /* 0x000fe200078f08ff */
[----:B------:R-:W-:Y:S01]  /*0b90*/  IMAD.IADD R5, R0, 0x1, -R5 ;  /* 0x0000000100057824 */ /* 0x000fe200078e0a05 */
[----:B------:R-:W-:Y:S02]  /*0ba0*/  LOP3.LUT R11, R11, 0xfffffff8, RZ, 0xc0, !PT ;  /* 0xfffffff80b0b7812 */ /* 0x000fe400078ec0ff */
[----:B------:R-:W-:Y:S02]  /*0bb0*/  LEA.HI R9, R9, R18, RZ, 0x5 ;  /* 0x0000001209097211 */ /* 0x000fe400078f28ff */
[----:B------:R-:W-:Y:S01]  /*0bc0*/  LOP3.LUT R6, R6, 0xfffffc00, RZ, 0xc0, !PT ;  /* 0xfffffc0006067812 */ /* 0x000fe200078ec0ff */
[----:B------:R-:W-:Y:S01]  /*0bd0*/  IMAD.IADD R10, R10, 0x1, -R11 ;  /* 0x000000010a0a7824 */ /* 0x000fe200078e0a0b */
[----:B------:R-:W-:-:S02]  /*0be0*/  LOP3.LUT R3, R3, 0x1ffffffe, RZ, 0xc0, !PT ;  /* 0x1ffffffe03037812 */ /* 0x000fc400078ec0ff */
[----:B------:R-:W-:Y:S01]  /*0bf0*/  LEA.HI R7, R7, R7, RZ, 0x1 ;  /* 0x0000000707077211 */ /* 0x000fe200078f08ff */
[----:B------:R-:W-:Y:S01]  /*0c00*/  IMAD R6, R5, 0x40, R6 ;  /* 0x0000004005067824 */ /* 0x000fe200078e0206 */
[----:B------:R-:W-:Y:S01]  /*0c10*/  LEA.HI R0, R13, R13, RZ, 0x1 ;  /* 0x0000000d0d007211 */ /* 0x000fe200078f08ff */
[----:B------:R-:W-:Y:S01]  /*0c20*/  IMAD.IADD R3, R4, 0x1, -R3 ;  /* 0x0000000104037824 */ /* 0x000fe200078e0a03 */
[----:B------:R-:W-:Y:S01]  /*0c30*/  SHF.R.S32.HI R9, RZ, 0x5, R9 ;  /* 0x00000005ff097819 */ /* 0x000fe20000011409 */
[----:B------:R-:W-:Y:S01]  /*0c40*/  IMAD R7, R7, -0x3, R2 ;  /* 0xfffffffd07077824 */ /* 0x000fe200078e0202 */
[----:B------:R-:W-:Y:S01]  /*0c50*/  LOP3.LUT R0, R0, 0x1ffffffe, RZ, 0xc0, !PT ;  /* 0x1ffffffe00007812 */ /* 0x000fe200078ec0ff */
[----:B------:R-:W-:Y:S01]  /*0c60*/  IMAD R156, R3, 0x8, R6 ;  /* 0x00000008039c7824 */ /* 0x000fe200078e0206 */
[----:B------:R-:W-:Y:S01]  /*0c70*/  LOP3.LUT R3, R8, 0x7ffffffc, RZ, 0xc0, !PT ;  /* 0x7ffffffc08037812 */ /* 0x000fe200078ec0ff */
[----:B------:R-:W-:Y:S02]  /*0c80*/  IMAD R10, R9, 0x10, R10 ;  /* 0x00000010090a7824 */ /* 0x000fe400078e020a */
[----:B------:R-:W-:-:S02]  /*0c90*/  IMAD.IADD R19, R13, 0x1, -R0 ;  /* 0x000000010d137824 */ /* 0x000fc400078e0a00 */
[----:B------:R-:W-:Y:S02]  /*0ca0*/  IMAD R22, R7, 0x40, R10 ;  /* 0x0000004007167824 */ /* 0x000fe400078e020a */
[----:B------:R-:W-:Y:S02]  /*0cb0*/  IMAD.IADD R18, R18, 0x1, -R3 ;  /* 0x0000000112127824 */ /* 0x000fe400078e0a03 */
[----:B------:R-:W-:-:S07]  /*0cc0*/  IMAD R19, R19, 0x8, R22 ;  /* 0x0000000813137824 */ /* 0x000fce00078e0216 */
.L_x_11473:
        /* <DEDUP_REMOVED lines=12> */
[----:B012--5:R-:W-:Y:S05]  /*0d90*/  @!P0 BRA `(.L_x_11385) ;  /* 0x0000000000208947 */ /* 0x027fea0003800000 */
        /* <DEDUP_REMOVED lines=8> */
.L_x_11385:
[----:B------:R-:W-:Y:S01]  /*0e20*/  ULDC UR6, c[0x0][0xc54] ;  /* 0x0003150000067ab9 */ /* 0x000fe20000000800 */
[----:B------:R-:W-:Y:S01]  /*0e30*/  UMOV UR8, UR7 ;  /* 0x0000000700087c82 */ /* 0x000fe20008000000 */
[----:B------:R-:W-:-:S11]  /*0e40*/  UISETP.NE.AND UP0, UPT, UR6, 0x1, UPT ;  /* 0x000000010600788c */ /* 0x000fd6000bf05270 */
[----:B------:R-:W-:Y:S02]  /*0e50*/  @UP0 ULDC.64 UR10, c[0x0][0xc58] ;  /* 0x00031600000a0ab9 */ /* 0x000fe40000000a00 */
[----:B------:R-:W-:-:S04]  /*0e60*/  UIMAD.WIDE.U32 UR4, UR7, UR10, URZ ;  /* 0x0000000a070472a5 */ /* 0x000fc8000f8e003f */
[----:B------:R-:W-:-:S04]  /*0e70*/  @UP0 USHF.R.U32.HI UR8, URZ, UR11, UR5 ;  /* 0x0000000b3f080299 */ /* 0x000fc80008011605 */
[----:B------:R-:W-:-:S12]  /*0e80*/  UIMAD UR4, UR8, UR6, URZ ;  /* 0x00000006080472a4 */ /* 0x000fd8000f8e023f */
.L_x_11386:
        /* <DEDUP_REMOVED lines=56> */
[----:B------:R-:W-:Y:S01]  /*1210*/  ULOP3.LUT UR8, URZ, UR8, URZ, 0x33, !UPT ;  /* 0x000000083f087292 */ /* 0x000fe2000f8e333f */
        /* <DEDUP_REMOVED lines=9> */
[----:B------:R-:W-:Y:S01]  /*12b0*/  UIMAD UR41, UR4, 0xc0, URZ ;  /* 0x000000c0042978a4 */ /* 0x000fe2000f8e023f */
        /* <DEDUP_REMOVED lines=30> */
.L_x_11388:
[----:B------:R-:W-:-:S13]  /*14a0*/  ISETP.NE.AND P0, PT, R13, 0x1, PT ;  /* 0x000000010d00780c */ /* 0x000fda0003f05270 */
[----:B------:R-:W0:Y:S02]  /*14b0*/  @P0 LDC.64 R6, c[0x0][0x9e8] ;  /* 0x00027a00ff060b82 */ /* 0x000e240000000a00 */
[----:B0-----:R-:W-:-:S05]  /*14c0*/  @P0 IMAD.HI.U32 R6, R4, R6, RZ ;  /* 0x0000000604060227 */ /* 0x001fca00078e00ff */
[----:B------:R-:W-:-:S07]  /*14d0*/  @P0 SHF.R.U32.HI R4, RZ, R7, R6 ;  /* 0x00000007ff040219 */ /* 0x000fce0000011606 */
.L_x_11389:
[----:B------:R-:W-:-:S05]  /*14e0*/  IMAD R4, R4, R13, R13 ;  /* 0x0000000d04047224 */ /* 0x000fca00078e020d */
[----:B------:R-:W-:-:S07]  /*14f0*/  VIMNMX R3, R3, R4, PT ;  /* 0x0000000403037248 */ /* 0x000fce0003fe0100 */
.L_x_11387:
        /* <DEDUP_REMOVED lines=29> */
.L_x_11391:
[----:B------:R-:W-:-:S13]  /*16d0*/  ISETP.NE.AND P0, PT, R13, 0x1, PT ;  /* 0x000000010d00780c */ /* 0x000fda0003f05270 */
[----:B------:R-:W0:Y:S02]  /*16e0*/  @P0 LDC.64 R4, c[0x0][0x9e8] ;  /* 0x00027a00ff040b82 */ /* 0x000e240000000a00 */
[----:B0-----:R-:W-:-:S05]  /*16f0*/  @P0 IMAD.HI.U32 R0, R6, R4, RZ ;  /* 0x0000000406000227 */ /* 0x001fca00078e00ff */
[----:B------:R-:W-:-:S07]  /*1700*/  @P0 SHF.R.U32.HI R6, RZ, R5, R0 ;  /* 0x00000005ff060219 */ /* 0x000fce0000011600 */
.L_x_11392:
[----:B------:R-:W-:-:S05]  /*1710*/  IMAD R6, R6, R13, RZ ;  /* 0x0000000d06067224 */ /* 0x000fca00078e02ff */
[----:B------:R-:W-:-:S13]  /*1720*/  R2UR UR5, R6 ;  /* 0x00000000060572ca */ /* 0x000fda00000e0000 */
[----:B------:R-:W-:-:S04]  /*1730*/  UISETP.LT.AND UP0, UPT, UR4, UR5, UPT ;  /* 0x000000050400728c */ /* 0x000fc8000bf01270 */
[----:B------:R-:W-:-:S12]  /*1740*/  USEL UR4, UR4, UR5, !UP0 ;  /* 0x0000000504047287 */ /* 0x000fd8000c000000 */
.L_x_11390:
[----:B------:R-:W-:Y:S01]  /*1750*/  UIMAD.WIDE UR4, UR4, 0x66666667, URZ ;  /* 0x66666667040478a5 */ /* 0x000fe2000f8e023f */
[----:B------:R-:W-:Y:S01]  /*1760*/  PLOP3.LUT P0, PT, PT, PT, PT, 0x80, 0x0 ;  /* 0x000000000000781c */ /* 0x000fe20003f0f070 */
[----:B------:R-:W-:Y:S01]  /*1770*/  IMAD.MOV.U32 R4, RZ, RZ, RZ ;  /* 0x000000ffff047224 */ /* 0x000fe200078e00ff */
[----:B------:R-:W-:Y:S01]  /*1780*/  CS2R R54, SRZ ;  /* 0x0000000000367805 */ /* 0x000fe2000001ff00 */
[----:B------:R-:W-:Y:S01]  /*1790*/  USHF.R.U32.HI UR4, URZ, 0x1f, UR5 ;  /* 0x0000001f3f047899 */ /* 0x000fe20008011605 */
[----:B------:R-:W-:Y:S01]  /*17a0*/  IMAD.MOV.U32 R6, RZ, RZ, RZ ;  /* 0x000000ffff067224 */ /* 0x000fe200078e00ff */
[----:B------:R-:W-:Y:S02]  /*17b0*/  CS2R R12, SRZ ;  /* 0x00000000000c7805 */ /* 0x000fe4000001ff00 */
[----:B------:R-:W-:Y:S01]  /*17c0*/  CS2R R52, SRZ ;  /* 0x0000000000347805 */ /* 0x000fe2000001ff00 */
[----:B------:R-:W-:Y:S01]  /*17d0*/  ULEA.HI.SX32 UR4, UR5, UR4, 0x1a ;  /* 0x0000000405047291 */ /* 0x000fe2000f8fd23f */
[----:B------:R-:W-:Y:S01]  /*17e0*/  CS2R R14, SRZ ;  /* 0x00000000000e7805 */ /* 0x000fe2000001ff00 */
[----:B------:R-:W-:Y:S01]  /*17f0*/  IMAD.MOV.U32 R9, RZ, RZ, RZ ;  /* 0x000000ffff097224 */ /* 0x000fe200078e00ff */
[----:B------:R-:W-:Y:S01]  /*1800*/  CS2R R46, SRZ ;  /* 0x00000000002e7805 */ /* 0x000fe2000001ff00 */
[----:B------:R-:W-:Y:S01]  /*1810*/  UISETP.LT.AND UP0, UPT, URZ, UR4, UPT ;  /* 0x000000043f00728c */ /* 0x000fe2000bf01270 */
[----:B------:R-:W-:-:S02]  /*1820*/  CS2R R20, SRZ ;  /* 0x0000000000147805 */ /* 0x000fc4000001ff00 */
[----:B------:R-:W-:Y:S02]  /*1830*/  CS2R R44, SRZ ;  /* 0x00000000002c7805 */ /* 0x000fe4000001ff00 */
[----:B------:R-:W-:Y:S01]  /*1840*/  CS2R R24, SRZ ;  /* 0x0000000000187805 */ /* 0x000fe2000001ff00 */
[----:B------:R-:W-:Y:S01]  /*1850*/  USEL UR43, URZ, UR4, !UP0 ;  /* 0x000000043f2b7287 */ /* 0x000fe2000c000000 */
[----:B------:R-:W-:Y:S01]  /*1860*/  CS2R R38, SRZ ;  /* 0x0000000000267805 */ /* 0x000fe2000001ff00 */
[----:B------:R-:W-:Y:S01]  /*1870*/  IMAD.MOV.U32 R26, RZ, RZ, RZ ;  /* 0x000000ffff1a7224 */ /* 0x000fe200078e00ff */
[----:B------:R-:W-:Y:S02]  /*1880*/  CS2R R36, SRZ ;  /* 0x0000000000247805 */ /* 0x000fe4000001ff00 */
[----:B------:R-:W-:Y:S02]  /*1890*/  CS2R R28, SRZ ;  /* 0x00000000001c7805 */ /* 0x000fe4000001ff00 */
[----:B------:R-:W-:-:S02]  /*18a0*/  CS2R R30, SRZ ;  /* 0x00000000001e7805 */ /* 0x000fc4000001ff00 */
[----:B------:R-:W-:Y:S02]  /*18b0*/  ISETP.GT.AND P1, PT, R104, UR43, PT ;  /* 0x0000002b68007c0c */ /* 0x000fe4000bf24270 */
[----:B------:R-:W-:Y:S02]  /*18c0*/  CS2R R32, SRZ ;  /* 0x0000000000207805 */ /* 0x000fe4000001ff00 */
[----:B------:R-:W-:Y:S02]  /*18d0*/  CS2R R56, SRZ ;  /* 0x0000000000387805 */ /* 0x000fe4000001ff00 */
[----:B------:R-:W-:-:S07]  /*18e0*/  CS2R R58, SRZ ;  /* 0x00000000003a7805 */ /* 0x000fce000001ff00 */
[----:B------:R-:W-:Y:S05]  /*18f0*/  @!P1 BRA `(.L_x_11393) ;  /* 0x000000ec001c9947 */ /* 0x000fea0003800000 */
[----:B------:R-:W-:Y:S01]  /*1900*/  VIADD R0, R23, 0xffffff80 ;  /* 0xffffff8017007836 */ /* 0x000fe20000000000 */
[----:B------:R-:W0:Y:S01]  /*1910*/  S2UR UR44, SR_CgaCtaId ;  /* 0x00000000002c79c3 */ /* 0x000e220000008800 */
[----:B------:R-:W-:-:S03]  /*1920*/  UMOV UR45, 0x400 ;  /* 0x00000400002d7882 */ /* 0x000fc60000000000 */
[----:B------:R-:W-:-:S04]  /*1930*/  SHF.R.S32.HI R3, RZ, 0x1f, R0 ;  /* 0x0000001fff037819 */ /* 0x000fc80000011400 */
[----:B------:R-:W-:-:S04]  /*1940*/  LEA.HI R3, R3, R0, RZ, 0x7 ;  /* 0x0000000003037211 */ /* 0x000fc800078f38ff */
[----:B------:R-:W-:-:S06]  /*1950*/  SHF.R.S32.HI R3, RZ, 0x7, R3 ;  /* 0x00000007ff037819 */ /* 0x000fcc0000011403 */
[----:B------:R-:W1:Y:S01]  /*1960*/  SHFL.IDX PT, R3, R3, RZ, 0x1f ;  /* 0x00001fff03037589 */ /* 0x000e6200000e0000 */
[----:B0-----:R-:W-:Y:S01]  /*1970*/  ULEA UR45, UR44, UR45, 0x18 ;  /* 0x0000002d2c2d7291 */ /* 0x001fe2000f8ec03f */
[----:B-1----:R-:W-:-:S13]  /*1980*/  R2UR UR6, R3 ;  /* 0x00000000030672ca */ /* 0x002fda00000e0000 */
        /* <DEDUP_REMOVED lines=26> */
.L_x_11394:
        /* <DEDUP_REMOVED lines=9> */
.L_x_11556:
[----:B------:R-:W-:Y:S05]  /*1bc0*/  @!P0 BRA `(.L_x_11396) ;  /* 0x0000000000048947 */ /* 0x000fea0003800000 */
[----:B------:R-:W-:Y:S01]  /*1bd0*/  BPT.TRAP 0x1 ;  /* 0x000000040000795c */ /* 0x000fe20000300000 */
.L_x_11396:
[----:B0-----:R-:W-:Y:S02]  /*1be0*/  IMAD.U32 R3, RZ, RZ, UR37 ;  /* 0x00000025ff037e24 */ /* 0x001fe4000f8e00ff */
[----:B------:R-:W-:-:S03]  /*1bf0*/  IMAD.U32 R0, RZ, RZ, UR36 ;  /* 0x00000024ff007e24 */ /* 0x000fc6000f8e00ff */
[----:B------:R-:W-:Y:S02]  /*1c00*/  LEA R3, R3, UR45, 0x3 ;  /* 0x0000002d03037c11 */ /* 0x000fe4000f8e18ff */
[----:B------:R-:W-:-:S04]  /*1c10*/  SHF.L.U32 R0, R0, 0x1f, RZ ;  /* 0x0000001f00007819 */ /* 0x000fc800000006ff */
[----:B------:R0:W1:Y:S01]  /*1c20*/  SYNCS.PHASECHK.TRANS64.TRYWAIT P1, [R3+URZ+0x13230], R0 ;  /* 0x01323000030075a7 */ /* 0x000062000802017f */
[----:B------:R-:W-:Y:S05]  /*1c30*/  @!P0 BRA `(.L_x_11397) ;  /* 0x0000000000048947 */ /* 0x000fea0003800000 */
[----:B------:R-:W-:Y:S01]  /*1c40*/  BPT.TRAP 0x1 ;  /* 0x000000040000795c */ /* 0x000fe20000300000 */
.L_x_11397:
[----:B-1----:R-:W-:Y:S05]  /*1c50*/  @P1 BRA `(.L_x_11398) ;  /* 0x0000000000081947 */ /* 0x002fea0003800000 */
[----:B------:R-:W1:Y:S02]  /*1c60*/  SYNCS.PHASECHK.TRANS64.TRYWAIT P1, [R3+URZ+0x13230], R0 ;  /* 0x01323000030075a7 */ /* 0x000e64000802017f */
[----:B-1----:R-:W-:Y:S05]  /*1c70*/  @!P1 BRA `(.L_x_11399) ;  /* 0x0000013c000c9947 */ /* 0x002fea0003800000 */
.L_x_11398:
[----:B------:R-:W-:Y:S01]  /*1c80*/  UIADD3 UR4, UR45, 0xe000, URZ ;  /* 0x0000e0002d047890 */ /* 0x000fe2000fffe03f */
[----:B------:R-:W-:Y:S02]  /*1c90*/  LOP3.LUT P3, RZ, R23, 0x7f, RZ, 0xc0, !PT ;  /* 0x0000007f17ff7812 */ /* 0x000fe4000786c0ff */
[----:B------:R-:W-:Y:S01]  /*1ca0*/  LOP3.LUT R2, R2, 0xfffffff7, RZ, 0xc0, !PT ;  /* 0xfffffff702027812 */ /* 0x000fe200078ec0ff */
[----:B------:R-:W-:-:S04]  /*1cb0*/  USHF.R.U32.HI UR4, URZ, 0x4, UR4 ;  /* 0x000000043f047899 */ /* 0x000fc80008011604 */
[----:B------:R-:W-:-:S06]  /*1cc0*/  ULOP3.LUT UR4, UR4, 0x3fff, URZ, 0xc0, !UPT ;  /* 0x00003fff04047892 */ /* 0x000fcc000f8ec03f */
[----:B------:R-:W-:Y:S01]  /*1cd0*/  IMAD.U32 R7, RZ, RZ, UR4 ;  /* 0x00000004ff077e24 */ /* 0x000fe2000f8e00ff */
[----:B------:R-:W-:Y:S05]  /*1ce0*/  WARPSYNC.ALL ;  /* 0x0000000000007948 */ /* 0x000fea0003800000 */
[----:B------:R-:W-:Y:S02]  /*1cf0*/  LOP3.LUT R7, R7, 0x10000, RZ, 0xfc, !PT ;  /* 0x0001000007077812 */ /* 0x000fe400078efcff */
[----:B------:R-:W-:Y:S02]  /*1d00*/  @P3 LOP3.LUT R2, R2, 0x8, RZ, 0xfc, !PT ;  /* 0x0000000802023812 */ /* 0x000fe400078efcff */
[----:B------:R-:W-:Y:S01]  /*1d10*/  R2UR UR12, R7 ;  /* 0x00000000070c72ca */ /* 0x000fe200000e0000 */
[----:B------:R-:W-:Y:S01]  /*1d20*/  ULOP3.LUT UR50, UR50, 0x10000, URZ, 0xfc, !UPT ;  /* 0x0001000032327892 */ /* 0x000fe2000f8efc3f */
[----:B------:R-:W-:Y:S01]  /*1d30*/  WARPGROUP.ARRIVE ;  /* 0x00000000000079c5 */ /* 0x000fe20000000000 */
[----:B------:R-:W-:Y:S01]  /*1d40*/  UMOV UR9, 0x80000020 ;  /* 0x8000002000097882 */ /* 0x000fe20000000000 */
[----:B------:R-:W-:Y:S01]  /*1d50*/  UMOV UR11, 0x80000020 ;  /* 0x80000020000b7882 */ /* 0x000fe20000000000 */
[----:B------:R-:W-:Y:S01]  /*1d60*/  UMOV UR7, 0x80000020 ;  /* 0x8000002000077882 */ /* 0x000fe20000000000 */
[----:B------:R-:W-:Y:S01]  /*1d70*/  ULDC UR13, c[0x0][0x448] ;  /* 0x00011200000d7ab9 */ /* 0x000fe20000000800 */
[----:B01----:R-:W-:Y:S01]  /*1d80*/  VIADD R0, R19, UR41 ;  /* 0x0000002913007c36 */ /* 0x003fe20008000000 */
[----:B------:R-:W-:Y:S01]  /*1d90*/  UMOV UR8, UR50 ;  /* 0x0000003200087c82 */ /* 0x000fe20008000000 */
[----:B------:R-:W-:Y:S01]  /*1da0*/  UISETP.NE.AND UP0, UPT, UR13, 0x1, UPT ;  /* 0x000000010d00788c */ /* 0x000fe2000bf05270 */
[----:B------:R-:W0:Y:S01]  /*1db0*/  LDC R8, c[0x0][0x288] ;  /* 0x0000a200ff087b82 */ /* 0x000e220000000800 */
[----:B------:R-:W-:Y:S01]  /*1dc0*/  IMAD.MOV.U32 R4, RZ, RZ, R0 ;  /* 0x000000ffff047224 */ /* 0x000fe200078e0000 */
[----:B------:R-:W-:Y:S01]  /*1dd0*/  ULDC UR21, c[0x0][0x9dc] ;  /* 0x0002770000157ab9 */ /* 0x000fe20000000800 */
[----:B------:R-:W-:-:S02]  /*1de0*/  UIMAD UR12, UR37, 0x280, UR12 ;  /* 0x00000280250c78a4 */ /* 0x000fc4000f8e020c */
[----:B------:R-:W-:Y:S02]  /*1df0*/  PLOP3.LUT P1, PT, PT, PT, UP0, 0x80, 0x0 ;  /* 0x000000000000781c */ /* 0x000fe40003f2f008 */
[----:B------:R-:W-:Y:S01]  /*1e00*/  UIADD3 UR4, UR12, 0x80, URZ ;  /* 0x000000800c047890 */ /* 0x000fe2000fffe03f */
[----:B------:R-:W-:Y:S01]  /*1e10*/  PLOP3.LUT P2, PT, PT, PT, UP0, 0x80, 0x0 ;  /* 0x000000000000781c */ /* 0x000fe20003f4f008 */
[----:B------:R-:W-:Y:S02]  /*1e20*/  UIADD3 UR5, UR12, 0x100, URZ ;  /* 0x000001000c057890 */ /* 0x000fe4000fffe03f */
[----:B------:R-:W-:Y:S01]  /*1e30*/  UMOV UR10, UR12 ;  /* 0x0000000c000a7c82 */ /* 0x000fe20008000000 */
[----:B------:R-:W-:Y:S01]  /*1e40*/  UIADD3 UR6, UR12, 0x2, URZ ;  /* 0x000000020c067890 */ /* 0x000fe2000fffe03f */
[----:B------:R-:W-:Y:S01]  /*1e50*/  QGMMA.64x32x32.F32.E4M3.E4M3 R88, gdesc[UR8], RZ, !UPT, gsb0 ;  /* 0x00600000085879f3 */ /* 0x000fe2000c0008ff */
[----:B------:R-:W-:Y:S01]  /*1e60*/  UMOV UR10, UR4 ;  /* 0x00000004000a7c82 */ /* 0x000fe20008000000 */
[----:B------:R-:W-:Y:S01]  /*1e70*/  UMOV UR11, 0x80000020 ;  /* 0x80000020000b7882 */ /* 0x000fe20000000000 */
[----:B------:R-:W-:Y:S01]  /*1e80*/  UIADD3 UR4, UR12, 0x180, URZ ;  /* 0x000001800c047890 */ /* 0x000fe2000fffe03f */
        /* <DEDUP_REMOVED lines=21> */
[----:B------:R-:W-:Y:S02]  /*1fe0*/  UIADD3 UR10, UR12, 0x82, URZ ;  /* 0x000000820c0a7890 */ /* 0x000fe4000fffe03f */
        /* <DEDUP_REMOVED lines=18> */
[----:B------:R-:W-:Y:S01]  /*2110*/  ULOP3.LUT UR10, URZ, UR21, URZ, 0x33, !UPT ;  /* 0x000000153f0a7292 */ /* 0x000fe2000f8e333f */
        /* <DEDUP_REMOVED lines=16> */
[----:B------:R-:W1:Y:S01]  /*2220*/  SHFL.IDX PT, R14, R4, RZ, 0x1c1f ;  /* 0x001c1fff040e7589 */ /* 0x000e6200000e0000 */
[----:B------:R-:W-:Y:S01]  /*2230*/  @!P3 PRMT R0, RZ, 0x654, R0 ;  /* 0x00000654ff00b816 */ /* 0x000fe20000000000 */
[----:B------:R-:W-:-:S03]  /*2240*/  IMAD R5, R104, R5, 0xa1 ;  /* 0x000000a168057424 */ /* 0x000fc600078e0205 */
[----:B------:R-:W-:Y:S01]  /*2250*/  PLOP3.LUT P1, PT, PT, PT, UP1, 0x40, 0x0 ;  /* 0x000000000000781c */ /* 0x000fe20003f2e818 */
[----:B------:R-:W-:Y:S02]  /*2260*/  IMAD R6, R18, -0x2, R5 ;  /* 0xfffffffe12067824 */ /* 0x000fe400078e0205 */
[----:B------:R-:W-:Y:S01]  /*2270*/  VIADD R12, R5, 0xffffffff ;  /* 0xffffffff050c7836 */ /* 0x000fe20000000000 */
[----:B------:R-:W-:Y:S02]  /*2280*/  WARPGROUP.DEPBAR.LE gsb0, 0x0 ;  /* 0x00008000000079c5 */ /* 0x000fe40000010000 */
[----:B------:R2:W-:Y:S02]  /*2290*/  @!P3 SYNCS.ARRIVE.TRANS64.RED.A1T0 RZ, [R0+URZ], RZ ;  /* 0x000000ff00ffb9a7 */ /* 0x0005e4000810043f */
[----:B--2---:R-:W-:-:S04]  /*22a0*/  IMAD R0, R104, -0xa0, R17 ;  /* 0xffffff6068007824 */ /* 0x004fc800078e0211 */
[----:B------:R-:W-:Y:S01]  /*22b0*/  VIADD R3, R0, 0xa0 ;  /* 0x000000a000037836 */ /* 0x000fe20000000000 */
[C---:B0-----:R-:W-:Y:S01]  /*22c0*/  IADD3 R0, R6.reuse, -R8, R17 ;  /* 0x8000000806007210 */ /* 0x041fe20007ffe011 */
[----:B------:R-:W-:Y:S02]  /*22d0*/  VIADD R6, R6, 0xffffffff ;  /* 0xffffffff06067836 */ /* 0x000fe40000000000 */
        /* <DEDUP_REMOVED lines=18> */
.L_x_11402:
[----:B------:R-:W-:-:S06]  /*2400*/  UISETP.NE.AND UP2, UPT, UR7, 0x1, UPT ;  /* 0x000000010700788c */ /* 0x000fcc000bf45270 */
[----:B------:R-:W-:-:S05]  /*2410*/  PLOP3.LUT P1, PT, PT, PT, UP2, 0x80, 0x0 ;  /* 0x000000000000781c */ /* 0x000fca0003f2f028 */
[----:B------:R-:W-:-:S08]  /*2420*/  @UP2 ULDC.64 UR10, c[0x0][0x9e8] ;  /* 0x00027a00000a2ab9 */ /* 0x000fd00000000a00 */
[----:B------:R-:W-:-:S05]  /*2430*/  @P1 IMAD.HI.U32 R13, R5, UR10, RZ ;  /* 0x0000000a050d1c27 */ /* 0x000fca000f8e00ff */
[----:B------:R-:W-:-:S07]  /*2440*/  @P1 SHF.R.U32.HI R5, RZ, UR11, R13 ;  /* 0x0000000bff051c19 */ /* 0x000fce000801160d */
.L_x_11403:
[----:B------:R-:W-:Y:S05]  /*2450*/  BSYNC B0 ;  /* 0x0000000000007941 */ /* 0x000fea0003800000 */
.L_x_11401:
[----:B------:R-:W-:-:S05]  /*2460*/  IMAD R5, R5, UR7, R6 ;  /* 0x0000000705057c24 */ /* 0x000fca000f8e0206 */
[----:B------:R-:W-:Y:S02]  /*2470*/  VIMNMX R3, R3, R5, !PT ;  /* 0x0000000503037248 */ /* 0x000fe40007fe0100 */
[----:B------:R-:W-:-:S07]  /*2480*/  VIADDMNMX R0, R5, UR7, R0, PT ;  /* 0x0000000705007c46 */ /* 0x000fce000b800100 */
.L_x_11400:
[C---:B------:R-:W-:Y:S01]  /*2490*/  ISETP.GE.AND P1, PT, R12.reuse, 0x2, PT ;  /* 0x000000020c00780c */ /* 0x040fe20003f26270 */
[----:B------:R-:W0:Y:S01]  /*24a0*/  SHFL.IDX PT, R4, R4, 0x1, 0x1c1f ;  /* 0x003c1f0004047f89 */ /* 0x000e2200000e0000 */
[----:B------:R-:W-:Y:S02]  /*24b0*/  ISETP.GE.AND P2, PT, R12, 0x9, PT ;  /* 0x000000090c00780c */ /* 0x000fe40003f46270 */
[----:B------:R-:W-:Y:S02]  /*24c0*/  LOP3.LUT R16, R16, 0xefffffff, RZ, 0xc0, !PT ;  /* 0xefffffff10107812 */ /* 0x000fe400078ec0ff */
[----:B------:R-:W-:Y:S02]  /*24d0*/  ISETP.GE.AND P3, PT, R12, 0xa, PT ;  /* 0x0000000a0c00780c */ /* 0x000fe40003f66270 */
[----:B------:R-:W-:Y:S02]  /*24e0*/  LOP3.LUT R2, R2, 0xfffffffb, RZ, 0xc0, !PT ;  /* 0xfffffffb02027812 */ /* 0x000fe400078ec0ff */
[----:B------:R-:W-:-:S03]  /*24f0*/  ISETP.GE.AND P4, PT, R12, 0x31, PT ;  /* 0x000000310c00780c */ /* 0x000fc60003f86270 */
[----:B------:R-:W-:Y:S02]  /*2500*/  @P1 LOP3.LUT R16, R16, 0x10000000, RZ, 0xfc, !PT ;  /* 0x1000000010101812 */ /* 0x000fe400078efcff */
[C---:B------:R-:W-:Y:S02]  /*2510*/  ISETP.GT.AND P1, PT, R3.reuse, 0x1, !P1 ;  /* 0x000000010300780c */ /* 0x040fe40004f24270 */
[----:B------:R-:W-:Y:S02]  /*2520*/  LOP3.LUT R16, R16, 0xdfffffff, RZ, 0xc0, !PT ;  /* 0xdfffffff10107812 */ /* 0x000fe400078ec0ff */
[----:B------:R-:W-:Y:S02]  /*2530*/  ISETP.LT.OR P1, PT, R0, 0x2, P1 ;  /* 0x000000020000780c */ /* 0x000fe40000f21670 */
[----:B------:R-:W-:Y:S02]  /*2540*/  @P2 LOP3.LUT R16, R16, 0x20000000, RZ, 0xfc, !PT ;  /* 0x2000000010102812 */ /* 0x000fe400078efcff */
[----:B------:R-:W-:-:S02]  /*2550*/  ISETP.GT.AND P2, PT, R3, 0x8, !P2 ;  /* 0x000000080300780c */ /* 0x000fc40005744270 */
[----:B------:R-:W-:Y:S02]  /*2560*/  FSEL R89, R89, -INF , !P1 ;  /* 0xff80000059597808 */ /* 0x000fe40004800000 */
[----:B------:R-:W-:Y:S02]  /*2570*/  LOP3.LUT R16, R16, 0xbfffffff, RZ, 0xc0, !PT ;  /* 0xbfffffff10107812 */ /* 0x000fe400078ec0ff */
[----:B------:R-:W-:Y:S02]  /*2580*/  ISETP.GT.AND P1, PT, R3, 0x9, !P3 ;  /* 0x000000090300780c */ /* 0x000fe40005f24270 */
[----:B------:R-:W-:Y:S02]  /*2590*/  ISETP.LT.OR P2, PT, R0, 0x9, P2 ;  /* 0x000000090000780c */ /* 0x000fe40001741670 */
        /* <DEDUP_REMOVED lines=42> */
[----:B------:R-:W-:Y:S02]  /*2840*/  FSEL R76, R76, -INF , !P2 ;  /* 0xff8000004c4c7808 */ /* 0x000fe40005000000 */
[----:B------:R-:W-:Y:S02]  /*2850*/  ISETP.GE.AND P2, PT, R12, 0x2a, PT ;  /* 0x0000002a0c00780c */ /* 0x000fe40003f46270 */
[----:B------:R-:W-:Y:S02]  /*2860*/  LOP3.LUT R16, R16, 0xffbfffff, RZ, 0xc0, !PT ;  /* 0xffbfffff10107812 */ /* 0x000fe400078ec0ff */
[----:B------:R-:W-:-:S02]  /*2870*/  ISETP.GT.AND P3, PT, R3, 0x29, !P2 ;  /* 0x000000290300780c */ /* 0x000fc40005764270 */
[----:B------:R-:W-:Y:S02]  /*2880*/  @P4 LOP3.LUT R16, R16, 0x400000, RZ, 0xfc, !PT ;  /* 0x0040000010104812 */ /* 0x000fe400078efcff */
        /* <DEDUP_REMOVED lines=161> */
[----:B------:R-:W-:Y:S01]  /*32a0*/  FSEL R5, R88, -INF , !P6 ;  /* 0xff80000058057808 */ /* 0x000fe20007000000 */
[----:B0-----:R-:W-:Y:S01]  /*32b0*/  IMAD.IADD R88, R11, 0x1, R4 ;  /* 0x000000010b587824 */ /* 0x001fe200078e0204 */
[----:B------:R-:W-:-:S13]  /*32c0*/  ISETP.GE.AND P6, PT, R12, 0x9a, PT ;  /* 0x0000009a0c00780c */ /* 0x000fda0003fc6270 */
[----:B------:R-:W-:Y:S02]  /*32d0*/  @P6 LOP3.LUT R16, R16, 0x8000000, RZ, 0xfc, !PT ;  /* 0x0800000010106812 */ /* 0x000fe400078efcff */
        /* <DEDUP_REMOVED lines=19> */
.L_x_11406:
[----:B------:R-:W-:-:S06]  /*3410*/  UISETP.NE.AND UP2, UPT, UR7, 0x1, UPT ;  /* 0x000000010700788c */ /* 0x000fcc000bf45270 */
[----:B------:R-:W-:-:S05]  /*3420*/  PLOP3.LUT P6, PT, PT, PT, UP2, 0x80, 0x0 ;  /* 0x000000000000781c */ /* 0x000fca0003fcf028 */
[----:B------:R-:W-:-:S08]  /*3430*/  @UP2 ULDC.64 UR10, c[0x0][0x9e8] ;  /* 0x00027a00000a2ab9 */ /* 0x000fd00000000a00 */
[----:B------:R-:W-:Y:S01]  /*3440*/  @P6 IMAD.HI.U32 R4, R3, UR10, RZ ;  /* 0x0000000a03046c27 */ /* 0x000fe2000f8e00ff */
[----:B------:R-:W-:-:S13]  /*3450*/  PLOP3.LUT P6, PT, PT, PT, UP2, 0x80, 0x0 ;  /* 0x000000000000781c */ /* 0x000fda0003fcf028 */
[----:B------:R-:W-:-:S07]  /*3460*/  @P6 SHF.R.U32.HI R3, RZ, UR11, R4 ;  /* 0x0000000bff036c19 */ /* 0x000fce0008011604 */
.L_x_11407:
[----:B------:R-:W-:Y:S05]  /*3470*/  BSYNC B0 ;  /* 0x0000000000007941 */ /* 0x000fea0003800000 */
.L_x_11405:
[----:B------:R-:W-:-:S05]  /*3480*/  IMAD R3, R3, UR7, R6 ;  /* 0x0000000703037c24 */ /* 0x000fca000f8e0206 */
[----:B------:R-:W-:Y:S02]  /*3490*/  VIMNMX R88, R88, R3, !PT ;  /* 0x0000000358587248 */ /* 0x000fe40007fe0100 */
[----:B------:R-:W-:-:S07]  /*34a0*/  VIADDMNMX R0, R3, UR7, R0, PT ;  /* 0x0000000703007c46 */ /* 0x000fce000b800100 */
.L_x_11404:
        /* <DEDUP_REMOVED lines=10> */
[----:B------:R-:W-:Y:S01]  /*3550*/  LOP3.LUT P1, RZ, R16, 0x2, RZ, 0xc0, !PT ;  /* 0x0000000210ff7812 */ /* 0x000fe2000782c0ff */
[----:B------:R-:W-:Y:S01]  /*3560*/  @UP0 USHF.R.U32.HI UR12, URZ, UR14, UR11 ;  /* 0x0000000e3f0c0299 */ /* 0x000fe2000801160b */
[----:B------:R-:W-:-:S02]  /*3570*/  FSEL R79, R79, -INF , !P2 ;  /* 0xff8000004f4f7808 */ /* 0x000fc40005000000 */
[----:B------:R-:W-:Y:S02]  /*3580*/  ISETP.GT.AND P1, PT, R88, 0x21, !P1 ;  /* 0x000000215800780c */ /* 0x000fe40004f24270 */
[----:B------:R-:W-:Y:S02]  /*3590*/  LOP3.LUT P2, RZ, R16, 0x10000, RZ, 0xc0, !PT ;  /* 0x0001000010ff7812 */ /* 0x000fe4000784c0ff */
[----:B------:R-:W-:Y:S02]  /*35a0*/  ISETP.LT.OR P1, PT, R0, 0x22, P1 ;  /* 0x000000220000780c */ /* 0x000fe40000f21670 */
[C---:B------:R-:W-:Y:S02]  /*35b0*/  LOP3.LUT P6, RZ, R16.reuse, 0x8000, RZ, 0xc0, !PT ;  /* 0x0000800010ff7812 */ /* 0x040fe400078cc0ff */
        /* <DEDUP_REMOVED lines=98> */
[----:B------:R-:W-:Y:S01]  /*3be0*/  ISETP.GT.AND P3, PT, R88, 0x90, !P3 ;  /* 0x000000905800780c */ /* 0x000fe20005f64270 */
[----:B------:R-:W0:Y:S01]  /*3bf0*/  SHFL.BFLY PT, R3, R4, 0x2, 0x1f ;  /* 0x0c401f0004037f89 */ /* 0x000e2200000e0000 */
[----:B------:R-:W-:Y:S02]  /*3c00*/  ISETP.LT.OR P1, PT, R0, 0x62, P1 ;  /* 0x000000620000780c */ /* 0x000fe40000f21670 */
[----:B------:R-:W-:Y:S02]  /*3c10*/  ISETP.GT.AND P4, PT, R88, 0x91, !P4 ;  /* 0x000000915800780c */ /* 0x000fe40006784270 */
[----:B------:R-:W-:Y:S02]  /*3c20*/  FSEL R43, R43, -INF , !P1 ;  /* 0xff8000002b2b7808 */ /* 0x000fe40004800000 */
[----:B------:R-:W-:Y:S02]  /*3c30*/  LOP3.LUT P1, RZ, R16, 0x100, RZ, 0xc0, !PT ;  /* 0x0000010010ff7812 */ /* 0x000fe4000782c0ff */
[----:B------:R-:W-:-:S02]  /*3c40*/  ISETP.LT.OR P3, PT, R0, 0x91, P3 ;  /* 0x000000910000780c */ /* 0x000fc40001f61670 */
        /* <DEDUP_REMOVED lines=17> */
[----:B------:R-:W-:Y:S02]  /*3d60*/  ISETP.LT.OR P1, PT, R0, 0x71, P1 ;  /* 0x000000710000780c */ /* 0x000fe40000f21670 */
[----:B------:R-:W-:-:S02]  /*3d70*/  R2UR UR13, R105 ;  /* 0x00000000690d72ca */ /* 0x000fc400000e0000 */
[----:B------:R-:W-:Y:S02]  /*3d80*/  FSEL R50, R50, -INF , !P1 ;  /* 0xff80000032327808 */ /* 0x000fe40004800000 */
[----:B------:R-:W-:Y:S02]  /*3d90*/  ISETP.GT.AND P1, PT, R88, 0x71, !P2 ;  /* 0x000000715800780c */ /* 0x000fe40005724270 */
[----:B------:R-:W-:Y:S02]  /*3da0*/  LOP3.LUT P2, RZ, R16, 0x2000000, RZ, 0xc0, !PT ;  /* 0x0200000010ff7812 */ /* 0x000fe4000784c0ff */
[----:B------:R-:W-:Y:S02]  /*3db0*/  ISETP.LT.OR P1, PT, R0, 0x72, P1 ;  /* 0x000000720000780c */ /* 0x000fe40000f21670 */
[----:B0-----:R-:W-:Y:S02]  /*3dc0*/  FMNMX.FTZ R3, R6, R3, !PT ;  /* 0x0000000306037209 */ /* 0x001fe40007810000 */
[----:B------:R-:W-:Y:S01]  /*3dd0*/  FSEL R51, R51, -INF , !P1 ;  /* 0xff80000033337808 */ /* 0x000fe20004800000 */
[----:B------:R-:W-:Y:S01]  /*3de0*/  UIADD3 UR10, UR13, UR12, URZ ;  /* 0x0000000c0d0a7290 */ /* 0x000fe2000fffe03f */
[----:B------:R-:W-:Y:S01]  /*3df0*/  ISETP.GT.AND P1, PT, R88, 0x78, !P6 ;  /* 0x000000785800780c */ /* 0x000fe20007724270 */
[----:B------:R-:W-:-:S01]  /*3e00*/  FFMA.FTZ R106, R3, R106, -8 ;  /* 0xc1000000036a7423 */ /* 0x000fc2000001006a */
[----:B------:R-:W-:Y:S01]  /*3e10*/  LOP3.LUT P6, RZ, R16, 0x1000000, RZ, 0xc0, !PT ;  /* 0x0100000010ff7812 */ /* 0x000fe200078cc0ff */
[----:B------:R-:W-:Y:S01]  /*3e20*/  UIADD3 UR6, UR10, UR6, URZ ;  /* 0x000000060a067290 */ /* 0x000fe2000fffe03f */
        /* <DEDUP_REMOVED lines=51> */
[C---:B------:R-:W-:Y:S02]  /*4160*/  LOP3.LUT P6, RZ, R16.reuse, 0x4000000, RZ, 0xc0, !PT ;  /* 0x0400000010ff7812 */ /* 0x040fe400078cc0ff */
[----:B------:R-:W-:Y:S01]  /*4170*/  LOP3.LUT P2, RZ, R16, 0x800000, RZ, 0xc0, !PT ;  /* 0x0080000010ff7812 */ /* 0x000fe2000784c0ff */
        /* <DEDUP_REMOVED lines=11> */
[----:B------:R-:W-:-:S01]  /*4230*/  FFMA.FTZ R89, R64, UR42, -R106 ;  /* 0x0000002a40597c23 */ /* 0x000fc2000801086a */
[----:B------:R-:W-:Y:S01]  /*4240*/  ISETP.GT.AND P1, PT, R88, 0x88, !P6 ;  /* 0x000000885800780c */ /* 0x000fe20007724270 */
[----:B------:R-:W-:-:S01]  /*4250*/  FFMA.FTZ R6, R92, UR42, -R106 ;  /* 0x0000002a5c067c23 */ /* 0x000fc2000801086a */
[----:B------:R-:W-:Y:S01]  /*4260*/  FMNMX.FTZ R21, R75, R72, !PT ;  /* 0x000000484b157209 */ /* 0x000fe20007810000 */
[----:B------:R-:W-:Y:S01]  /*4270*/  MUFU.EX2 R4, R4 ;  /* 0x0000000400047308 */ /* 0x000fe20000000800 */
[----:B------:R-:W-:Y:S01]  /*4280*/  ISETP.LT.OR P1, PT, R0, 0x89, P1 ;  /* 0x000000890000780c */ /* 0x000fe20000f21670 */
[--C-:B------:R-:W-:Y:S01]  /*4290*/  FFMA.FTZ R9, R93, UR42, -R106.reuse ;  /* 0x0000002a5d097c23 */ /* 0x100fe2000801086a */
[----:B------:R-:W-:Y:S01]  /*42a0*/  FMNMX.FTZ R72, R78, R21, !PT ;  /* 0x000000154e487209 */ /* 0x000fe20007810000 */
[--C-:B------:R-:W-:Y:S01]  /*42b0*/  FFMA.FTZ R10, R96, UR42, -R106.reuse ;  /* 0x0000002a600a7c23 */ /* 0x100fe2000801086a */
[----:B------:R-:W-:Y:S01]  /*42c0*/  FSEL R30, R30, -INF , !P1 ;  /* 0xff8000001e1e7808 */ /* 0x000fe20004800000 */
[--C-:B------:R-:W-:Y:S01]  /*42d0*/  FFMA.FTZ R11, R97, UR42, -R106.reuse ;  /* 0x0000002a610b7c23 */ /* 0x100fe2000801086a */
[----:B0-----:R-:W-:Y:S01]  /*42e0*/  FMNMX.FTZ R73, R79, R72, !PT ;  /* 0x000000484f497209 */ /* 0x001fe20007810000 */
[--C-:B------:R-:W-:Y:S01]  /*42f0*/  FFMA.FTZ R72, R81, UR42, -R106.reuse ;  /* 0x0000002a51487c23 */ /* 0x100fe2000801086a */
[----:B------:R0:W-:Y:S01]  /*4300*/  MUFU.EX2 R21, R80 ;  /* 0x0000005000157308 */ /* 0x0001e20000000800 */
[----:B------:R-:W-:Y:S01]  /*4310*/  ISETP.GT.AND P1, PT, R88, 0x89, !P2 ;  /* 0x000000895800780c */ /* 0x000fe20005724270 */
[--C-:B------:R-:W-:Y:S01]  /*4320*/  FFMA.FTZ R12, R100, UR42, -R106.reuse ;  /* 0x0000002a640c7c23 */ /* 0x100fe2000801086a */
[----:B------:R-:W-:Y:S01]  /*4330*/  FMNMX.FTZ R76, R82, R73, !PT ;  /* 0x00000049524c7209 */ /* 0x000fe20007810000 */
[--C-:B------:R-:W-:Y:S01]  /*4340*/  FFMA.FTZ R13, R101, UR42, -R106.reuse ;  /* 0x0000002a650d7c23 */ /* 0x100fe2000801086a */
[----:B------:R-:W-:Y:S01]  /*4350*/  ISETP.LT.OR P1, PT, R0, 0x8a, P1 ;  /* 0x0000008a0000780c */ /* 0x000fe20000f21670 */
[--C-:B------:R-:W-:Y:S01]  /*4360*/  FFMA.FTZ R77, R77, UR42, -R106.reuse ;  /* 0x0000002a4d4d7c23 */ /* 0x100fe2000801086a */
[----:B------:R-:W-:Y:S01]  /*4370*/  FMNMX.FTZ R73, R83, R76, !PT ;  /* 0x0000004c53497209 */ /* 0x000fe20007810000 */
[----:B------:R-:W1:Y:S01]  /*4380*/  MUFU.EX2 R5, R5 ;  /* 0x0000000500057308 */ /* 0x000e620000000800 */
[----:B------:R-:W-:Y:S01]  /*4390*/  FSEL R31, R31, -INF , !P1 ;  /* 0xff8000001f1f7808 */ /* 0x000fe20004800000 */
[--C-:B------:R-:W-:Y:S01]  /*43a0*/  FFMA.FTZ R56, R56, UR42, -R106.reuse ;  /* 0x0000002a38387c23 */ /* 0x100fe2000801086a */
[----:B------:R-:W-:Y:S01]  /*43b0*/  FMNMX.FTZ R76, R86, R73, !PT ;  /* 0x00000049564c7209 */ /* 0x000fe20007810000 */
[--C-:B------:R-:W-:Y:S01]  /*43c0*/  FFMA.FTZ R57, R57, UR42, -R106.reuse ;  /* 0x0000002a39397c23 */ /* 0x100fe2000801086a */
[----:B------:R-:W-:Y:S01]  /*43d0*/  LOP3.LUT P6, RZ, R16, 0x8000000, RZ, 0xc0, !PT ;  /* 0x0800000010ff7812 */ /* 0x000fe200078cc0ff */
[--C-:B------:R-:W-:Y:S01]  /*43e0*/  FFMA.FTZ R44, R44, UR42, -R106.reuse ;  /* 0x0000002a2c2c7c23 */ /* 0x100fe2000801086a */
[----:B------:R-:W-:Y:S01]  /*43f0*/  FMNMX.FTZ R81, R87, R76, !PT ;  /* 0x0000004c57517209 */ /* 0x000fe20007810000 */
[----:B------:R2:W-:Y:S01]  /*4400*/  MUFU.EX2 R73, R84 ;  /* 0x0000005400497308 */ /* 0x0005e20000000800 */
[----:B------:R-:W-:-:S01]  /*4410*/  FFMA.FTZ R76, R85, UR42, -R106 ;  /* 0x0000002a554c7c23 */ /* 0x000fc2000801086a */
[----:B------:R-:W-:Y:S01]  /*4420*/  ISETP.GT.AND P2, PT, R88, 0x99, !P6 ;  /* 0x000000995800780c */ /* 0x000fe20007744270 */
[----:B------:R-:W-:-:S01]  /*4430*/  FFMA.FTZ R45, R45, UR42, -R106 ;  /* 0x0000002a2d2d7c23 */ /* 0x000fc2000801086a */
[----:B0-----:R-:W-:Y:S01]  /*4440*/  FMNMX.FTZ R80, R58, R81, !PT ;  /* 0x000000513a507209 */ /* 0x001fe20007810000 */
[----:B------:R-:W-:-:S01]  /*4450*/  FFMA.FTZ R40, R40, UR42, -R106 ;  /* 0x0000002a28287c23 */ /* 0x000fc2000801086a */
[----:B------:R-:W-:Y:S01]  /*4460*/  ISETP.LT.OR P2, PT, R0, 0x9a, P2 ;  /* 0x0000009a0000780c */ /* 0x000fe20001741670 */
[----:B------:R-:W-:-:S01]  /*4470*/  FFMA.FTZ R41, R41, UR42, -R106 ;  /* 0x0000002a29297c23 */ /* 0x000fc2000801086a */
[----:B------:R-:W-:Y:S01]  /*4480*/  FMNMX.FTZ R81, R59, R80, !PT ;  /* 0x000000503b517209 */ /* 0x000fe20007810000 */
[----:B--2---:R-:W-:-:S01]  /*4490*/  FFMA.FTZ R84, R60, UR42, -R106 ;  /* 0x0000002a3c547c23 */ /* 0x004fc2000801086a */
[----:B------:R-:W-:Y:S01]  /*44a0*/  FSEL R39, R39, -INF , !P2 ;  /* 0xff80000027277808 */ /* 0x000fe20005000000 */
[----:B------:R-:W0:Y:S01]  /*44b0*/  MUFU.EX2 R6, R6 ;  /* 0x0000000600067308 */ /* 0x000e220000000800 */
[----:B------:R-:W-:Y:S01]  /*44c0*/  FMNMX.FTZ R80, R62, R81, !PT ;  /* 0x000000513e507209 */ /* 0x000fe20007810000 */
[----:B-1----:R-:W-:Y:S01]  /*44d0*/  FADD.FTZ R97, R4, R5 ;  /* 0x0000000504617221 */ /* 0x002fe20000010000 */
        /* <DEDUP_REMOVED lines=15> */
[----:B0-----:R-:W-:Y:S01]  /*45d0*/  FADD.FTZ R92, R6, R97 ;  /* 0x00000061065c7221 */ /* 0x001fe20000010000 */
[----:B------:R-:W-:-:S01]  /*45e0*/  FFMA.FTZ R32, R32, UR42, -R106 ;  /* 0x0000002a20207c23 */ /* 0x000fc2000801086a */
[--C-:B------:R-:W-:Y:S01]  /*45f0*/  FFMA.FTZ R33, R33, UR42, -R106.reuse ;  /* 0x0000002a21217c23 */ /* 0x100fe2000801086a */
[----:B------:R-:W-:Y:S01]  /*4600*/  FMNMX.FTZ R85, R71, R60, !PT ;  /* 0x0000003c47557209 */ /* 0x000fe20007810000 */
[----:B------:R-:W-:-:S02]  /*4610*/  FFMA.FTZ R60, R61, UR42, -R106 ;  /* 0x0000002a3d3c7c23 */ /* 0x000fc4000801086a */
[----:B------:R0:W-:Y:S01]  /*4620*/  MUFU.EX2 R81, R84 ;  /* 0x0000005400517308 */ /* 0x0001e20000000800 */
[----:B------:R-:W-:Y:S01]  /*4630*/  FMNMX.FTZ R80, R42, R85, !PT ;  /* 0x000000552a507209 */ /* 0x000fe20007810000 */
[C---:B-1----:R-:W-:Y:S01]  /*4640*/  FADD.FTZ R97, R9.reuse, R92 ;  /* 0x0000005c09617221 */ /* 0x042fe20000010000 */
[----:B------:R-:W-:Y:S02]  /*4650*/  F2FP.SATFINITE.E4M3.F32.PACK_AB_MERGE_C R152, R9, R6, RZ ;  /* 0x000000060998723e */ /* 0x000fe400048070ff */
[----:B------:R-:W-:Y:S02]  /*4660*/  FMNMX.FTZ R61, R43, R80, !PT ;  /* 0x000000502b3d7209 */ /* 0x000fe40007810000 */
[----:B------:R-:W-:Y:S01]  /*4670*/  F2FP.SATFINITE.E4M3.F32.PACK_AB_MERGE_C R152, R5, R4, R152 ;  /* 0x000000040598723e */ /* 0x000fe20004807098 */
[----:B------:R-:W-:Y:S01]  /*4680*/  MUFU.EX2 R11, R11 ;  /* 0x0000000b000b7308 */ /* 0x000fe20000000800 */
[----:B------:R-:W-:Y:S01]  /*4690*/  FMNMX.FTZ R64, R46, R61, !PT ;  /* 0x0000003d2e407209 */ /* 0x000fe20007810000 */
[----:B0-----:R-:W-:-:S03]  /*46a0*/  FFMA.FTZ R84, R68, UR42, -R106 ;  /* 0x0000002a44547c23 */ /* 0x001fc6000801086a */
[----:B------:R-:W-:Y:S01]  /*46b0*/  FMNMX.FTZ R85, R47, R64, !PT ;  /* 0x000000402f557209 */ /* 0x000fe20007810000 */
[----:B------:R-:W-:-:S02]  /*46c0*/  FFMA.FTZ R64, R65, UR42, -R106 ;  /* 0x0000002a41407c23 */ /* 0x000fc4000801086a */
[----:B------:R-:W-:Y:S01]  /*46d0*/  MUFU.EX2 R61, R89 ;  /* 0x00000059003d7308 */ /* 0x000fe20000000800 */
[----:B------:R-:W-:-:S04]  /*46e0*/  FMNMX.FTZ R80, R50, R85, !PT ;  /* 0x0000005532507209 */ /* 0x000fc80007810000 */
        /* <DEDUP_REMOVED lines=19> */
[----:B------:R-:W0:Y:S02]  /*4820*/  MUFU.EX2 R77, R77 ;  /* 0x0000004d004d7308 */ /* 0x000e240000000800 */
[----:B------:R-:W1:Y:S06]  /*4830*/  SHFL.BFLY PT, R69, R0, 0x2, 0x1f ;  /* 0x0c401f0000457f89 */ /* 0x000e6c00000e0000 */
[----:B------:R-:W-:Y:S08]  /*4840*/  MUFU.EX2 R72, R72 ;  /* 0x0000004800487308 */ /* 0x000ff00000000800 */
[----:B------:R-:W2:Y:S01]  /*4850*/  MUFU.EX2 R76, R76 ;  /* 0x0000004c004c7308 */ /* 0x000ea20000000800 */
[----:B0-----:R-:W-:-:S04]  /*4860*/  F2FP.SATFINITE.E4M3.F32.PACK_AB_MERGE_C R148, R77, R20, RZ ;  /* 0x000000144d94723e */ /* 0x001fc800048070ff */
[----:B------:R-:W-:-:S03]  /*4870*/  F2FP.SATFINITE.E4M3.F32.PACK_AB_MERGE_C R148, R15, R14, R148 ;  /* 0x0000000e0f94723e */ /* 0x000fc60004807094 */
[----:B------:R-:W-:Y:S01]  /*4880*/  MUFU.EX2 R56, R56 ;  /* 0x0000003800387308 */ /* 0x000fe20000000800 */
[----:B-1----:R-:W-:-:S05]  /*4890*/  FMNMX.FTZ R69, R0, R69, !PT ;  /* 0x0000004500457209 */ /* 0x002fca0007810000 */
[----:B------:R-:W0:Y:S02]  /*48a0*/  SHFL.BFLY PT, R0, R69, 0x1, 0x1f ;  /* 0x0c201f0045007f89 */ /* 0x000e2400000e0000 */
[----:B------:R-:W-:Y:S01]  /*48b0*/  MUFU.EX2 R57, R57 ;  /* 0x0000003900397308 */ /* 0x000fe20000000800 */
[----:B--2---:R-:W-:-:S04]  /*48c0*/  F2FP.SATFINITE.E4M3.F32.PACK_AB_MERGE_C R150, R76, R73, RZ ;  /* 0x000000494c96723e */ /* 0x004fc800048070ff */
[----:B------:R-:W-:-:S03]  /*48d0*/  F2FP.SATFINITE.E4M3.F32.PACK_AB_MERGE_C R150, R72, R21, R150 ;  /* 0x000000154896723e */ /* 0x000fc60004807096 */
[----:B------:R-:W1:Y:S08]  /*48e0*/  MUFU.EX2 R60, R60 ;  /* 0x0000003c003c7308 */ /* 0x000e700000000800 */
[----:B------:R-:W2:Y:S01]  /*48f0*/  MUFU.EX2 R68, R68 ;  /* 0x0000004400447308 */ /* 0x000ea20000000800 */
[----:B0-----:R-:W-:Y:S01]  /*4900*/  FMNMX.FTZ R0, R69, R0, !PT ;  /* 0x0000000045007209 */ /* 0x001fe20007810000 */
[----:B------:R-:W-:-:S06]  /*4910*/  IMAD.U32 R69, RZ, RZ, UR42 ;  /* 0x0000002aff457e24 */ /* 0x000fcc000f8e00ff */
[----:B------:R-:W-:Y:S01]  /*4920*/  MUFU.EX2 R64, R64 ;  /* 0x0000004000407308 */ /* 0x000fe20000000800 */
[----:B-1----:R-:W-:Y:S01]  /*4930*/  F2FP.SATFINITE.E4M3.F32.PACK_AB_MERGE_C R144, R60, R81, RZ ;  /* 0x000000513c90723e */ /* 0x002fe200048070ff */
[C---:B------:R-:W-:Y:S01]  /*4940*/  FFMA.FTZ R80, R0.reuse, R69, -8 ;  /* 0xc100000000507423 */ /* 0x040fe20000010045 */
[----:B------:R-:W-:Y:S01]  /*4950*/  FSETP.NEU.FTZ.AND P1, PT, R0, -INF , PT ;  /* 0xff8000000000780b */ /* 0x000fe20003f3d000 */
[----:B------:R-:W-:Y:S01]  /*4960*/  FFMA.FTZ R69, R37, UR42, -R106 ;  /* 0x0000002a25457c23 */ /* 0x000fe2000801086a */
[----:B------:R-:W-:Y:S02]  /*4970*/  F2FP.SATFINITE.E4M3.F32.PACK_AB_MERGE_C R144, R57, R56, R144 ;  /* 0x000000383990723e */ /* 0x000fe40004807090 */
[----:B------:R-:W-:Y:S01]  /*4980*/  FSEL R37, R80, RZ, P1 ;  /* 0x000000ff50257208 */ /* 0x000fe20000800000 */
[----:B------:R-:W-:Y:S01]  /*4990*/  MUFU.EX2 R44, R44 ;  /* 0x0000002c002c7308 */ /* 0x000fe20000000800 */
[----:B--2---:R-:W-:Y:S02]  /*49a0*/  F2FP.SATFINITE.E4M3.F32.PACK_AB_MERGE_C R146, R68, R65, RZ ;  /* 0x000000414492723e */ /* 0x004fe400048070ff */
[----:B------:R-:W-:Y:S01]  /*49b0*/  PLOP3.LUT P1, PT, PT, PT, UP1, 0x40, 0x0 ;  /* 0x000000000000781c */ /* 0x000fe20003f2e818 */
        /* <DEDUP_REMOVED lines=36> */
[----:B------:R-:W-:Y:S01]  /*4c00*/  FADD.FTZ R97, R15, R94 ;  /* 0x0000005e0f617221 */ /* 0x000fe20000010000 */
[----:B------:R-:W-:Y:S01]  /*4c10*/  F2FP.SATFINITE.E4M3.F32.PACK_AB_MERGE_C R146, R64, R61, R146 ;  /* 0x0000003d4092723e */ /* 0x000fe20004807092 */
        /* <DEDUP_REMOVED lines=18> */
[----:B------:R-:W-:-:S04]  /*4d40*/  F2FP.SATFINITE.E4M3.F32.PACK_AB_MERGE_C R84, R89, R84, RZ ;  /* 0x000000545954723e */ /* 0x000fc800048070ff */
[----:B------:R-:W-:Y:S02]  /*4d50*/  F2FP.SATFINITE.E4M3.F32.PACK_AB_MERGE_C R153, R85, R80, R84 ;  /* 0x000000505599723e */ /* 0x000fe40004807054 */
[----:B------:R-:W0:Y:S01]  /*4d60*/  MUFU.EX2 R93, R93 ;  /* 0x0000005d005d7308 */ /* 0x000e220000000800 */
[----:B-1----:R-:W-:-:S01]  /*4d70*/  FADD.FTZ R13, R91, R6 ;  /* 0x000000065b0d7221 */ /* 0x002fc20000010000 */
[----:B------:R-:W-:-:S06]  /*4d80*/  FFMA.FTZ R6, R46, UR42, -R37 ;  /* 0x0000002a2e067c23 */ /* 0x000fcc0008010825 */
[----:B------:R-:W1:Y:S01]  /*4d90*/  MUFU.EX2 R74, R74 ;  /* 0x0000004a004a7308 */ /* 0x000e620000000800 */
[----:B--2---:R-:W-:-:S01]  /*4da0*/  FADD.FTZ R12, R90, R13 ;  /* 0x0000000d5a0c7221 */ /* 0x004fc20000010000 */
[----:B------:R-:W-:-:S06]  /*4db0*/  FADD.FTZ R13, R21, R92 ;  /* 0x0000005c150d7221 */ /* 0x000fcc0000010000 */
        /* <DEDUP_REMOVED lines=8> */
[----:B------:R-:W-:-:S04]  /*4e40*/  FADD.FTZ R13, R76, R13 ;  /* 0x0000000d4c0d7221 */ /* 0x000fc80000010000 */
[----:B------:R-:W-:Y:S02]  /*4e50*/  FADD.FTZ R12, R56, R13 ;  /* 0x0000000d380c7221 */ /* 0x000fe40000010000 */
[----:B------:R-:W1:Y:S01]  /*4e60*/  MUFU.EX2 R95, R95 ;  /* 0x0000005f005f7308 */ /* 0x000e620000000800 */
[----:B--2---:R-:W-:-:S01]  /*4e70*/  FADD.FTZ R5, R75, R4 ;  /* 0x000000044b057221 */ /* 0x004fc20000010000 */
[----:B------:R-:W-:Y:S01]  /*4e80*/  FADD.FTZ R12, R57, R12 ;  /* 0x0000000c390c7221 */ /* 0x000fe20000010000 */
[----:B------:R-:W-:-:S03]  /*4e90*/  FFMA.FTZ R4, R50, UR42, -R37 ;  /* 0x0000002a32047c23 */ /* 0x000fc60008010825 */
[----:B------:R-:W-:Y:S02]  /*4ea0*/  FADD.FTZ R81, R81, R12 ;  /* 0x0000000c51517221 */ /* 0x000fe40000010000 */
        /* <DEDUP_REMOVED lines=39> */
[----:B------:R-:W-:Y:S01]  /*5120*/  MUFU.EX2 R40, R40 ;  /* 0x0000002800287308 */ /* 0x000fe20000000800 */
[----:B-1----:R-:W-:-:S07]  /*5130*/  F2FP.SATFINITE.E4M3.F32.PACK_AB_MERGE_C R12, R45, R44, RZ ;  /* 0x0000002c2d0c723e */ /* 0x002fce00048070ff */
[----:B------:R-:W0:Y:S01]  /*5140*/  MUFU.EX2 R41, R41 ;  /* 0x0000002900297308 */ /* 0x000e220000000800 */
[----:B--2---:R-:W-:-:S01]  /*5150*/  FADD.FTZ R13, R70, R13 ;  /* 0x0000000d460d7221 */ /* 0x004fc20000010000 */
[----:B------:R-:W-:-:S04]  /*5160*/  F2FP.SATFINITE.E4M3.F32.PACK_AB_MERGE_C R67, R70, R67, RZ ;  /* 0x000000434643723e */ /* 0x000fc800048070ff */
[----:B------:R-:W-:Y:S02]  /*5170*/  F2FP.SATFINITE.E4M3.F32.PACK_AB_MERGE_C R147, R66, R63, R67 ;  /* 0x0000003f4293723e */ /* 0x000fe40004807043 */
        /* <DEDUP_REMOVED lines=22> */
[C---:B-1----:R-:W-:Y:S01]  /*52e0*/  F2FP.SATFINITE.E4M3.F32.PACK_AB_MERGE_C R12, R11.reuse, R6, RZ ;  /* 0x000000060b0c723e */ /* 0x042fe200048070ff */
[----:B------:R-:W-:Y:S01]  /*52f0*/  FADD.FTZ R11, R11, R10 ;  /* 0x0000000a0b0b7221 */ /* 0x000fe20000010000 */
[----:B------:R-:W-:-:S02]  /*5300*/  FADD.FTZ R52, R52, R49 ;  /* 0x0000003134347221 */ /* 0x000fc40000010000 */
[----:B------:R-:W-:Y:S02]  /*5310*/  F2FP.SATFINITE.E4M3.F32.PACK_AB_MERGE_C R141, R9, R42, R12 ;  /* 0x0000002a098d723e */ /* 0x000fe4000480700c */
[----:B------:R-:W-:-:S01]  /*5320*/  FADD.FTZ R53, R53, R52 ;  /* 0x0000003435357221 */ /* 0x000fc20000010000 */
        /* <DEDUP_REMOVED lines=60> */
.L_x_11409:
[----:B------:R-:W-:-:S11]  /*56f0*/  UISETP.NE.AND UP2, UPT, UR7, 0x1, UPT ;  /* 0x000000010700788c */ /* 0x000fd6000bf45270 */
[----:B------:R-:W-:Y:S02]  /*5700*/  @UP2 ULDC.64 UR14, c[0x0][0x9e8] ;  /* 0x00027a00000e2ab9 */ /* 0x000fe40000000a00 */
[----:B------:R-:W-:-:S04]  /*5710*/  UIMAD.WIDE.U32 UR10, UR12, UR14, URZ ;  /* 0x0000000e0c0a72a5 */ /* 0x000fc8000f8e003f */
[----:B------:R-:W-:-:S12]  /*5720*/  @UP2 USHF.R.U32.HI UR12, URZ, UR15, UR11 ;  /* 0x0000000f3f0c2299 */ /* 0x000fd8000801160b */
.L_x_11410:
[----:B------:R-:W-:-:S04]  /*5730*/  UIMAD UR7, UR12, UR7, UR7 ;  /* 0x000000070c0772a4 */ /* 0x000fc8000f8e0207 */
[----:B------:R-:W-:-:S04]  /*5740*/  UISETP.LT.AND UP2, UPT, UR6, UR7, UPT ;  /* 0x000000070600728c */ /* 0x000fc8000bf41270 */
[----:B------:R-:W-:-:S12]  /*5750*/  USEL UR6, UR6, UR7, UP2 ;  /* 0x0000000706067287 */ /* 0x000fd80009000000 */
.L_x_11408:
        /* <DEDUP_REMOVED lines=21> */
[----:B------:R-:W-:-:S13]  /*58b0*/  ISETP.GE.AND P1, PT, R4, UR25, PT ;  /* 0x0000001904007c0c */ /* 0x000fda000bf26270 */
[----:B------:R-:W-:Y:S05]  /*58c0*/  @!P1 BRA `(.L_x_11411) ;  /* 0x0000003c00d89947 */ /* 0x000fea0003800000 */
[----:B------:R-:W-:Y:S01]  /*58d0*/  IMAD.MOV.U32 R55, RZ, RZ, RZ ;  /* 0x000000ffff377224 */ /* 0x000fe200078e00ff */
[----:B------:R-:W-:Y:S01]  /*58e0*/  ULDC UR20, c[0x0][0x9e4] ;  /* 0x0002790000147ab9 */ /* 0x000fe20000000800 */
[----:B------:R-:W-:Y:S01]  /*58f0*/  ULDC UR21, c[0x0][0x9dc] ;  /* 0x0002770000157ab9 */ /* 0x000fe20000000800 */
[----:B------:R-:W-:-:S05]  /*5900*/  ULDC UR22, c[0x0][0x9e0] ;  /* 0x0002780000167ab9 */ /* 0x000fca0000000800 */
.L_x_11429:
[----:B------:R-:W-:-:S04]  /*5910*/  UIADD3 UR24, UR37, 0x1, URZ ;  /* 0x0000000125187890 */ /* 0x000fc8000fffe03f */
[----:B------:R-:W-:-:S04]  /*5920*/  UISETP.NE.AND UP2, UPT, UR24, 0x2, UPT ;  /* 0x000000021800788c */ /* 0x000fc8000bf45270 */
[----:B------:R-:W-:Y:S02]  /*5930*/  USEL UR23, URZ, 0x1, UP2 ;  /* 0x000000013f177887 */ /* 0x000fe40009000000 */
[----:B------:R-:W-:Y:S02]  /*5940*/  USEL UR24, UR24, URZ, UP2 ;  /* 0x0000003f18187287 */ /* 0x000fe40009000000 */
[----:B------:R-:W-:Y:S01]  /*5950*/  ULOP3.LUT UR23, UR36, UR23, URZ, 0x3c, !UPT ;  /* 0x0000001724177292 */ /* 0x000fe2000f8e3c3f */
[----:B------:R-:W-:Y:S11]  /*5960*/  @!P0 BRA `(.L_x_11412) ;  /* 0x0000000000048947 */ /* 0x000ff60003800000 */
[----:B------:R-:W-:Y:S01]  /*5970*/  BPT.TRAP 0x1 ;  /* 0x000000040000795c */ /* 0x000fe20000300000 */
.L_x_11412:
[----:B------:R-:W-:Y:S01]  /*5980*/  ULEA UR6, UR24, UR45, 0x3 ;  /* 0x0000002d18067291 */ /* 0x000fe2000f8e183f */
[----:B------:R-:W-:-:S05]  /*5990*/  IMAD.U32 R8, RZ, RZ, UR23 ;  /* 0x00000017ff087e24 */ /* 0x000fca000f8e00ff */
[----:B------:R-:W-:-:S04]  /*59a0*/  SHF.L.U32 R8, R8, 0x1f, RZ ;  /* 0x0000001f08087819 */ /* 0x000fc800000006ff */
[----:B------:R0:W1:Y:S01]  /*59b0*/  SYNCS.PHASECHK.TRANS64.TRYWAIT P1, [UR6+0x13230], R8 ;  /* 0x01323008ff0075a7 */ /* 0x0000620008020146 */
[----:B------:R-:W-:Y:S05]  /*59c0*/  @!P0 BRA `(.L_x_11413) ;  /* 0x0000000000048947 */ /* 0x000fea0003800000 */
[----:B------:R-:W-:Y:S01]  /*59d0*/  BPT.TRAP 0x1 ;  /* 0x000000040000795c */ /* 0x000fe20000300000 */
.L_x_11413:
[----:B-1----:R-:W-:Y:S05]  /*59e0*/  @P1 BRA `(.L_x_11414) ;  /* 0x0000000000081947 */ /* 0x002fea0003800000 */
[----:B------:R-:W1:Y:S02]  /*59f0*/  SYNCS.PHASECHK.TRANS64.TRYWAIT P1, [UR6+0x13230], R8 ;  /* 0x01323008ff0075a7 */ /* 0x000e640008020146 */
[----:B-1----:R-:W-:Y:S05]  /*5a00*/  @!P1 BRA `(.L_x_11415) ;  /* 0x000000fc00bc9947 */ /* 0x002fea0003800000 */
.L_x_11414:
        /* <DEDUP_REMOVED lines=64> */
.L_x_11416:
[----:B------:R-:W-:Y:S01]  /*5e10*/  ULEA UR11, UR37, UR45, 0x3 ;  /* 0x0000002d250b7291 */ /* 0x000fe2000f8e183f */
[----:B01----:R-:W-:-:S05]  /*5e20*/  IMAD.U32 R8, RZ, RZ, UR36 ;  /* 0x00000024ff087e24 */ /* 0x003fca000f8e00ff */
[----:B------:R-:W-:-:S04]  /*5e30*/  SHF.L.U32 R8, R8, 0x1f, RZ ;  /* 0x0000001f08087819 */ /* 0x000fc800000006ff */
[----:B------:R0:W1:Y:S01]  /*5e40*/  SYNCS.PHASECHK.TRANS64.TRYWAIT P1, [UR11+0x13250], R8 ;  /* 0x01325008ff0075a7 */ /* 0x000062000802014b */
[----:B------:R-:W-:Y:S05]  /*5e50*/  @!P0 BRA `(.L_x_11417) ;  /* 0x0000000000048947 */ /* 0x000fea0003800000 */
[----:B------:R-:W-:Y:S01]  /*5e60*/  BPT.TRAP 0x1 ;  /* 0x000000040000795c */ /* 0x000fe20000300000 */
.L_x_11417:
[----:B-1----:R-:W-:Y:S05]  /*5e70*/  @P1 BRA `(.L_x_11418) ;  /* 0x0000000000081947 */ /* 0x002fea0003800000 */
[----:B------:R-:W1:Y:S02]  /*5e80*/  SYNCS.PHASECHK.TRANS64.TRYWAIT P1, [UR11+0x13250], R8 ;  /* 0x01325008ff0075a7 */ /* 0x000e64000802014b */
[----:B-1----:R-:W-:Y:S05]  /*5e90*/  @!P1 BRA `(.L_x_11419) ;  /* 0x000000f800b09947 */ /* 0x002fea0003800000 */
.L_x_11418:
        /* <DEDUP_REMOVED lines=9> */
[----:B------:R-:W-:Y:S01]  /*5f30*/  LOP3.LUT P3, RZ, R23, 0x7f, RZ, 0xc0, !PT ;  /* 0x0000007f17ff7812 */ /* 0x000fe2000786c0ff */
[----:B------:R-:W-:-:S02]  /*5f40*/  IMAD R20, R4, -0xa0, RZ ;  /* 0xffffff6004147824 */ /* 0x000fc400078e02ff */
[----:B------:R-:W-:Y:S01]  /*5f50*/  ULOP3.LUT UR6, UR6, 0x10000, URZ, 0xfc, !UPT ;  /* 0x0001000006067892 */ /* 0x000fe2000f8efc3f */
[----:B------:R-:W-:Y:S02]  /*5f60*/  IMAD.U32 R9, RZ, RZ, UR24 ;  /* 0x00000018ff097e24 */ /* 0x000fe4000f8e00ff */
[----:B------:R-:W-:Y:S01]  /*5f70*/  VIADD R11, R20, 0x1 ;  /* 0x00000001140b7836 */ /* 0x000fe20000000000 */
[----:B------:R-:W-:-:S03]  /*5f80*/  UIMAD UR10, UR37, 0x280, UR6 ;  /* 0x00000280250a78a4 */ /* 0x000fc6000f8e0206 */
[----:B------:R-:W-:-:S03]  /*5f90*/  IMAD R11, R18, -0x2, R11 ;  /* 0xfffffffe120b7824 */ /* 0x000fc600078e020b */
[----:B------:R-:W-:Y:S01]  /*5fa0*/  @!P3 LEA R9, R9, UR45, 0x3 ;  /* 0x0000002d0909bc11 */ /* 0x000fe2000f8e18ff */
[----:B------:R-:W-:Y:S02]  /*5fb0*/  UMOV UR6, UR10 ;  /* 0x0000000a00067c82 */ /* 0x000fe40008000000 */
[----:B------:R-:W-:Y:S01]  /*5fc0*/  QGMMA.64x64x32.F32.E4M3.E4M3 R24, R152, gdesc[UR4], R24, gsb0 ;  /* 0x00e0000498187df3 */ /* 0x000fe20008000818 */
[----:B------:R-:W-:Y:S01]  /*5fd0*/  UIADD3 UR6, UR10, 0x80, URZ ;  /* 0x000000800a067890 */ /* 0x000fe2000fffe03f */
[----:B------:R-:W-:Y:S01]  /*5fe0*/  @!P3 VIADD R9, R9, 0x13240 ;  /* 0x000132400909b836 */ /* 0x000fe20000000000 */
[----:B------:R-:W-:Y:S01]  /*5ff0*/  UMOV UR7, 0xc0000010 ;  /* 0xc000001000077882 */ /* 0x000fe20000000000 */
[----:B0-----:R-:W-:-:S03]  /*6000*/  IADD3 R14, R11, -R8, R17 ;  /* 0x800000080b0e7210 */ /* 0x001fc60007ffe011 */
[----:B------:R-:W-:Y:S02]  /*6010*/  @!P3 PRMT R9, RZ, 0x654, R9 ;  /* 0x00000654ff09b816 */ /* 0x000fe40000000009 */
[----:B------:R-:W-:Y:S01]  /*6020*/  VIADD R15, R14, UR22 ;  /* 0x000000160e0f7c36 */ /* 0x000fe20008000000 */
        /* <DEDUP_REMOVED lines=18> */
[----:B------:R-:W-:Y:S02]  /*6150*/  @UP0 ULDC UR6, c[0x0][0x44c] ;  /* 0x0001130000060ab9 */ /* 0x000fe40000000800 */
[----:B------:R-:W-:Y:S01]  /*6160*/  @P1 IMAD.HI.U32 R10, R21, UR6, RZ ;  /* 0x00000006150a1c27 */ /* 0x000fe2000f8e00ff */
[----:B------:R-:W-:Y:S01]  /*6170*/  @UP0 ULDC UR6, c[0x0][0x450] ;  /* 0x0001140000060ab9 */ /* 0x000fe20000000800 */
[----:B------:R-:W-:-:S03]  /*6180*/  PLOP3.LUT P1, PT, PT, PT, UP1, 0x40, 0x0 ;  /* 0x000000000000781c */ /* 0x000fc60003f2e818 */
[----:B------:R-:W-:Y:S01]  /*6190*/  @P2 SHF.R.U32.HI R21, RZ, UR6, R10 ;  /* 0x00000006ff152c19 */ /* 0x000fe2000801160a */
[----:B------:R-:W-:-:S06]  /*61a0*/  ULOP3.LUT UR6, URZ, UR21, URZ, 0x33, !UPT ;  /* 0x000000153f067292 */ /* 0x000fcc000f8e333f */
[----:B------:R-:W-:Y:S01]  /*61b0*/  VIADD R14, R14, UR6 ;  /* 0x000000060e0e7c36 */ /* 0x000fe20008000000 */
[----:B------:R-:W-:Y:S02]  /*61c0*/  WARPGROUP.DEPBAR.LE gsb0, 0x0 ;  /* 0x00008000000079c5 */ /* 0x000fe40000010000 */
[----:B------:R-:W0:Y:S01]  /*61d0*/  SHFL.IDX PT, R136, R21, RZ, 0x1c1f ;  /* 0x001c1fff15887589 */ /* 0x000e2200000e0000 */
[----:B------:R1:W-:Y:S02]  /*61e0*/  @!P3 SYNCS.ARRIVE.TRANS64.RED.A1T0 RZ, [R9+URZ], RZ ;  /* 0x000000ff09ffb9a7 */ /* 0x0003e4000810043f */
[----:B-1----:R-:W-:Y:S02]  /*61f0*/  VIADD R9, R11, 0xffffffff ;  /* 0xffffffff0b097836 */ /* 0x002fe40000000000 */
[--C-:B0-----:R-:W-:Y:S02]  /*6200*/  IMAD.IADD R13, R15, 0x1, R136.reuse ;  /* 0x000000010f0d7824 */ /* 0x101fe400078e0288 */
        /* <DEDUP_REMOVED lines=14> */
.L_x_11422:
[----:B------:R-:W-:-:S05]  /*62f0*/  IMAD.U32 R138, RZ, RZ, UR20 ;  /* 0x00000014ff8a7e24 */ /* 0x000fca000f8e00ff */
[----:B------:R-:W-:-:S13]  /*6300*/  ISETP.NE.AND P1, PT, R138, 0x1, PT ;  /* 0x000000018a00780c */ /* 0x000fda0003f25270 */
[----:B------:R-:W0:Y:S02]  /*6310*/  @P1 LDC.64 R10, c[0x0][0x9e8] ;  /* 0x00027a00ff0a1b82 */ /* 0x000e240000000a00 */
[----:B0-----:R-:W-:-:S05]  /*6320*/  @P1 IMAD.HI.U32 R10, R136, R10, RZ ;  /* 0x0000000a880a1227 */ /* 0x001fca00078e00ff */
[----:B------:R-:W-:-:S07]  /*6330*/  @P1 SHF.R.U32.HI R136, RZ, R11, R10 ;  /* 0x0000000bff881219 */ /* 0x000fce000001160a */
.L_x_11423:
[----:B------:R-:W-:Y:S05]  /*6340*/  BSYNC B0 ;  /* 0x0000000000007941 */ /* 0x000fea0003800000 */
.L_x_11421:
[----:B------:R-:W-:-:S05]  /*6350*/  IMAD R136, R136, R138, R9 ;  /* 0x0000008a88887224 */ /* 0x000fca00078e0209 */
[----:B------:R-:W-:Y:S02]  /*6360*/  VIADDMNMX R13, R136, R138, R13, PT ;  /* 0x0000008a880d7246 */ /* 0x000fe4000380010d */
[----:B------:R-:W-:-:S07]  /*6370*/  VIMNMX R12, R12, R136, !PT ;  /* 0x000000880c0c7248 */ /* 0x000fce0007fe0100 */
.L_x_11420:
        /* <DEDUP_REMOVED lines=247> */
.L_x_11426:
[----:B------:R-:W-:-:S05]  /*72f0*/  IMAD.U32 R20, RZ, RZ, UR20 ;  /* 0x00000014ff147e24 */ /* 0x000fca000f8e00ff */
[----:B------:R-:W-:-:S13]  /*7300*/  ISETP.NE.AND P6, PT, R20, 0x1, PT ;  /* 0x000000011400780c */ /* 0x000fda0003fc5270 */
[----:B------:R-:W0:Y:S02]  /*7310*/  @P6 LDC.64 R10, c[0x0][0x9e8] ;  /* 0x00027a00ff0a6b82 */ /* 0x000e240000000a00 */
[----:B0-----:R-:W-:-:S05]  /*7320*/  @P6 IMAD.HI.U32 R10, R12, R10, RZ ;  /* 0x0000000a0c0a6227 */ /* 0x001fca00078e00ff */
[----:B------:R-:W-:-:S07]  /*7330*/  @P6 SHF.R.U32.HI R12, RZ, R11, R10 ;  /* 0x0000000bff0c6219 */ /* 0x000fce000001160a */
.L_x_11427:
[----:B------:R-:W-:Y:S05]  /*7340*/  BSYNC B0 ;  /* 0x0000000000007941 */ /* 0x000fea0003800000 */
.L_x_11425:
[----:B------:R-:W-:-:S05]  /*7350*/  IMAD R9, R12, R20, R9 ;  /* 0x000000140c097224 */ /* 0x000fca00078e0209 */
[----:B------:R-:W-:Y:S02]  /*7360*/  VIADDMNMX R15, R9, R20, R15, PT ;  /* 0x00000014090f7246 */ /* 0x000fe4000380010f */
[----:B------:R-:W-:-:S07]  /*7370*/  VIMNMX R14, R14, R9, !PT ;  /* 0x000000090e0e7248 */ /* 0x000fce0007fe0100 */
.L_x_11424:
        /* <DEDUP_REMOVED lines=253> */
[----:B------:R-:W-:Y:S01]  /*8350*/  FFMA.FTZ R69, R69, UR42, -R10 ;  /* 0x0000002a45457c23 */ /* 0x000fe2000801080a */
        /* <DEDUP_REMOVED lines=37> */
[----:B------:R-:W-:-:S04]  /*85b0*/  FMNMX.FTZ R77, R67, R76, !PT ;  /* 0x0000004c434d7209 */ /* 0x000fc80007810000 */
[----:B------:R-:W-:Y:S01]  /*85c0*/  FMNMX.FTZ R76, R70, R77, !PT ;  /* 0x0000004d464c7209 */ /* 0x000fe20007810000 */
[----:B------:R-:W-:-:S01]  /*85d0*/  FFMA.FTZ R77, R81, UR42, -R10 ;  /* 0x0000002a514d7c23 */ /* 0x000fc2000801080a */
[----:B------:R-:W-:Y:S01]  /*85e0*/  FFMA.FTZ R81, R85, UR42, -R10 ;  /* 0x0000002a55517c23 */ /* 0x000fe2000801080a */
[----:B------:R-:W-:Y:S01]  /*85f0*/  IMAD.U32 R85, RZ, RZ, UR42 ;  /* 0x0000002aff557e24 */ /* 0x000fe2000f8e00ff */
[----:B------:R-:W-:Y:S01]  /*8600*/  FMNMX.FTZ R124, R71, R76, !PT ;  /* 0x0000004c477c7209 */ /* 0x000fe20007810000 */
[----:B------:R-:W-:Y:S04]  /*8610*/  MUFU.EX2 R112, R112 ;  /* 0x0000007000707308 */ /* 0x000fe80000000800 */
[----:B------:R-:W1:Y:S04]  /*8620*/  SHFL.BFLY PT, R129, R124, 0x2, 0x1f ;  /* 0x0c401f007c817f89 */ /* 0x000e6800000e0000 */
[----:B------:R-:W-:Y:S08]  /*8630*/  MUFU.EX2 R76, R132 ;  /* 0x00000084004c7308 */ /* 0x000ff00000000800 */
[----:B------:R-:W-:Y:S08]  /*8640*/  MUFU.EX2 R113, R113 ;  /* 0x0000007100717308 */ /* 0x000ff00000000800 */
[----:B------:R-:W-:Y:S01]  /*8650*/  MUFU.EX2 R116, R116 ;  /* 0x0000007400747308 */ /* 0x000fe20000000800 */
[----:B-1----:R-:W-:-:S02]  /*8660*/  FMNMX.FTZ R129, R124, R129, !PT ;  /* 0x000000817c817209 */ /* 0x002fc40007810000 */
[----:B------:R-:W-:-:S05]  /*8670*/  FSEL R124, R9, RZ, P1 ;  /* 0x000000ff097c7208 */ /* 0x000fca0000800000 */
[----:B------:R-:W-:Y:S01]  /*8680*/  MUFU.EX2 R117, R117 ;  /* 0x0000007500757308 */ /* 0x000fe20000000800 */
[----:B------:R-:W1:Y:S01]  /*8690*/  SHFL.BFLY PT, R84, R129, 0x1, 0x1f ;  /* 0x0c201f0081547f89 */ /* 0x000e6200000e0000 */
[----:B------:R-:W-:-:S06]  /*86a0*/  FADD.FTZ R124, -R124, R3 ;  /* 0x000000037c7c7221 */ /* 0x000fcc0000010100 */
[----:B------:R-:W-:Y:S08]  /*86b0*/  MUFU.EX2 R3, R69 ;  /* 0x0000004500037308 */ /* 0x000ff00000000800 */
[----:B------:R-:W-:Y:S08]  /*86c0*/  MUFU.EX2 R88, R88 ;  /* 0x0000005800587308 */ /* 0x000ff00000000800 */
[----:B------:R-:W-:Y:S01]  /*86d0*/  MUFU.EX2 R89, R89 ;  /* 0x0000005900597308 */ /* 0x000fe20000000800 */
[----:B-1----:R-:W-:Y:S01]  /*86e0*/  FMNMX.FTZ R10, R129, R84, !PT ;  /* 0x00000054810a7209 */ /* 0x002fe20007810000 */
[----:B------:R-:W-:-:S03]  /*86f0*/  FMUL.FTZ R84, R124, UR42 ;  /* 0x0000002a7c547c20 */ /* 0x000fc60008410000 */
[C---:B------:R-:W-:Y:S01]  /*8700*/  FSETP.NEU.FTZ.AND P1, PT, R10.reuse, -INF , PT ;  /* 0xff8000000a00780b */ /* 0x040fe20003f3d000 */
[----:B------:R-:W-:-:S02]  /*8710*/  FFMA.FTZ R85, R10, R85, -8 ;  /* 0xc10000000a557423 */ /* 0x000fc40000010055 */
[----:B------:R-:W1:Y:S03]  /*8720*/  MUFU.EX2 R84, R84 ;  /* 0x0000005400547308 */ /* 0x000e660000000800 */
[----:B------:R-:W-:-:S05]  /*8730*/  FSEL R124, R85, RZ, P1 ;  /* 0x000000ff557c7208 */ /* 0x000fca0000800000 */
[--C-:B------:R-:W-:Y:S01]  /*8740*/  FFMA.FTZ R129, R126, UR42, -R124.reuse ;  /* 0x0000002a7e817c23 */ /* 0x100fe2000801087c */
[----:B------:R-:W-:-:S01]  /*8750*/  FFMA.FTZ R126, R127, UR42, -R124 ;  /* 0x0000002a7f7e7c23 */ /* 0x000fc2000801087c */
[----:B------:R-:W-:Y:S01]  /*8760*/  FSEL R127, R10, RZ, P1 ;  /* 0x000000ff0a7f7208 */ /* 0x000fe20000800000 */
[----:B0-----:R-:W-:-:S01]  /*8770*/  FFMA.FTZ R128, R11, UR42, -R124 ;  /* 0x0000002a0b807c23 */ /* 0x001fc2000801087c */
[--C-:B------:R-:W-:Y:S01]  /*8780*/  FFMA.FTZ R11, R123, UR42, -R124.reuse ;  /* 0x0000002a7b0b7c23 */ /* 0x100fe2000801087c */
[----:B------:R0:W-:Y:S01]  /*8790*/  MUFU.EX2 R69, R129 ;  /* 0x0000008100457308 */ /* 0x0001e20000000800 */
[----:B------:R-:W-:-:S01]  /*87a0*/  FFMA.FTZ R85, R130, UR42, -R124 ;  /* 0x0000002a82557c23 */ /* 0x000fc2000801087c */
[----:B------:R-:W-:Y:S01]  /*87b0*/  FADD.FTZ R127, -R127, R0 ;  /* 0x000000007f7f7221 */ /* 0x000fe20000010100 */
[----:B------:R-:W-:-:S01]  /*87c0*/  FFMA.FTZ R130, R131, UR42, -R124 ;  /* 0x0000002a83827c23 */ /* 0x000fc2000801087c */
[----:B-1----:R-:W-:Y:S01]  /*87d0*/  FFMA.FTZ R131, R84, R6, R13 ;  /* 0x0000000654837223 */ /* 0x002fe2000001000d */
[----:B------:R-:W-:-:S01]  /*87e0*/  FFMA.FTZ R123, R134, UR42, -R124 ;  /* 0x0000002a867b7c23 */ /* 0x000fc2000801087c */
[----:B------:R-:W-:Y:S01]  /*87f0*/  FMUL.FTZ R127, R127, UR42 ;  /* 0x0000002a7f7f7c20 */ /* 0x000fe20008410000 */
[----:B------:R-:W-:-:S01]  /*8800*/  FFMA.FTZ R132, R135, UR42, -R124 ;  /* 0x0000002a87847c23 */ /* 0x000fc2000801087c */
[----:B------:R-:W-:Y:S01]  /*8810*/  MUFU.EX2 R128, R128 ;  /* 0x0000008000807308 */ /* 0x000fe20000000800 */
[----:B------:R-:W-:-:S01]  /*8820*/  FADD.FTZ R131, R12, R131 ;  /* 0x000000830c837221 */ /* 0x000fc20000010000 */
        /* <DEDUP_REMOVED lines=46> */
[----:B------:R1:W-:Y:S01]  /*8b10*/  MUFU.EX2 R0, R129 ;  /* 0x0000008100007308 */ /* 0x0003e20000000800 */
[----:B--2---:R-:W-:-:S07]  /*8b20*/  FADD.FTZ R5, R123, R6 ;  /* 0x000000067b057221 */ /* 0x004fce0000010000 */
[----:B------:R-:W2:Y:S01]  /*8b30*/  MUFU.EX2 R106, R106 ;  /* 0x0000006a006a7308 */ /* 0x000ea20000000800 */
[----:B-1----:R-:W-:-:S01]  /*8b40*/  FADD.FTZ R129, R21, R102 ;  /* 0x0000006615817221 */ /* 0x002fc20000010000 */
[----:B0-----:R-:W-:-:S03]  /*8b50*/  FADD.FTZ R5, R132, R5 ;  /* 0x0000000584057221 */ /* 0x001fc60000010000 */
[----:B------:R-:W-:-:S03]  /*8b60*/  FADD.FTZ R102, R120, R129 ;  /* 0x0000008178667221 */ /* 0x000fc60000010000 */
[----:B------:R-:W0:Y:S01]  /*8b70*/  MUFU.EX2 R107, R107 ;  /* 0x0000006b006b7308 */ /* 0x000e220000000800 */
[----:B------:R-:W-:-:S04]  /*8b80*/  FADD.FTZ R129, R121, R102 ;  /* 0x0000006679817221 */ /* 0x000fc80000010000 */
[----:B------:R-:W-:-:S03]  /*8b90*/  FADD.FTZ R102, R122, R129 ;  /* 0x000000817a667221 */ /* 0x000fc60000010000 */
[----:B------:R-:W1:Y:S01]  /*8ba0*/  MUFU.EX2 R110, R110 ;  /* 0x0000006e006e7308 */ /* 0x000e620000000800 */
[----:B------:R-:W-:-:S01]  /*8bb0*/  FADD.FTZ R129, R125, R102 ;  /* 0x000000667d817221 */ /* 0x000fc20000010000 */
[----:B--2---:R-:W-:-:S03]  /*8bc0*/  FADD.FTZ R102, R106, R5 ;  /* 0x000000056a667221 */ /* 0x004fc60000010000 */
        /* <DEDUP_REMOVED lines=112> */
.L_x_11428:
        /* <DEDUP_REMOVED lines=42> */
[----:B------:R-:W-:Y:S01]  /*9570*/  VIADD R4, R4, 0xffffffff ;  /* 0xffffffff04047836 */ /* 0x000fe20000000000 */
        /* <DEDUP_REMOVED lines=33> */
[----:B------:R-:W-:Y:S01]  /*9790*/  IMAD.MOV.U32 R0, RZ, RZ, R10 ;  /* 0x000000ffff007224 */ /* 0x000fe200078e000a */
[----:B------:R-:W-:Y:S01]  /*97a0*/  F2FP.SATFINITE.E4M3.F32.PACK_AB_MERGE_C R136, R57, R56, R60 ;  /* 0x000000383988723e */ /* 0x000fe2000480703c */
[----:B------:R-:W-:Y:S01]  /*97b0*/  IMAD.MOV.U32 R3, RZ, RZ, R9 ;  /* 0x000000ffff037224 */ /* 0x000fe200078e0009 */
[----:B------:R-:W-:-:S02]  /*97c0*/  F2FP.SATFINITE.E4M3.F32.PACK_AB_MERGE_C R137, R59, R58, R62 ;  /* 0x0000003a3b89723e */ /* 0x000fc4000480703e */
[----:B------:R-:W-:Y:S01]  /*97d0*/  F2FP.SATFINITE.E4M3.F32.PACK_AB_MERGE_C R139, R67, R66, R70 ;  /* 0x00000042438b723e */ /* 0x000fe20004807046 */
[----:B------:R-:W-:Y:S06]  /*97e0*/  @P1 BRA `(.L_x_11429) ;  /* 0xffffffc000481947 */ /* 0x000fec000383ffff */
[----:B------:R-:W-:Y:S01]  /*97f0*/  IMAD.MOV.U32 R0, RZ, RZ, R10 ;  /* 0x000000ffff007224 */ /* 0x000fe200078e000a */
[----:B------:R-:W-:Y:S01]  /*9800*/  UMOV UR37, UR24 ;  /* 0x0000001800257c82 */ /* 0x000fe20008000000 */
[----:B------:R-:W-:Y:S01]  /*9810*/  IMAD.MOV.U32 R3, RZ, RZ, R9 ;  /* 0x000000ffff037224 */ /* 0x000fe200078e0009 */
[----:B------:R-:W-:-:S06]  /*9820*/  UMOV UR36, UR23 ;  /* 0x0000001700247c82 */ /* 0x000fcc0008000000 */
.L_x_11411:
        /* <DEDUP_REMOVED lines=25> */
.L_x_11431:
[----:B------:R-:W-:-:S11]  /*99c0*/  UISETP.NE.AND UP2, UPT, UR11, 0x1, UPT ;  /* 0x000000010b00788c */ /* 0x000fd6000bf45270 */
[----:B------:R-:W-:Y:S02]  /*99d0*/  @UP2 ULDC.64 UR12, c[0x0][0x9e8] ;  /* 0x00027a00000c2ab9 */ /* 0x000fe40000000a00 */
[----:B------:R-:W-:-:S04]  /*99e0*/  UIMAD.WIDE.U32 UR6, UR10, UR12, URZ ;  /* 0x0000000c0a0672a5 */ /* 0x000fc8000f8e003f */
[----:B------:R-:W-:-:S12]  /*99f0*/  @UP2 USHF.R.U32.HI UR10, URZ, UR13, UR7 ;  /* 0x0000000d3f0a2299 */ /* 0x000fd80008011607 */
.L_x_11432:
[----:B------:R-:W-:-:S04]  /*9a00*/  UIMAD UR10, UR10, UR11, URZ ;  /* 0x0000000b0a0a72a4 */ /* 0x000fc8000f8e023f */
[----:B------:R-:W-:-:S04]  /*9a10*/  UISETP.LT.AND UP2, UPT, UR21, UR10, UPT ;  /* 0x0000000a1500728c */ /* 0x000fc8000bf41270 */
[----:B------:R-:W-:-:S12]  /*9a20*/  USEL UR21, UR21, UR10, !UP2 ;  /* 0x0000000a15157287 */ /* 0x000fd8000d000000 */
.L_x_11430:
        /* <DEDUP_REMOVED lines=12> */
.L_x_11443:
[----:B------:R-:W-:-:S04]  /*9af0*/  UISETP.NE.AND UP2, UPT, UR22, 0x1, UPT ;  /* 0x000000011600788c */ /* 0x000fc8000bf45270 */
[----:B------:R-:W-:-:S04]  /*9b00*/  USEL UR36, URZ, 0x1, UP2 ;  /* 0x000000013f247887 */ /* 0x000fc80009000000 */
[----:B------:R-:W-:Y:S01]  /*9b10*/  ULOP3.LUT UR36, UR23, UR36, URZ, 0x3c, !UPT ;  /* 0x0000002417247292 */ /* 0x000fe2000f8e3c3f */
[----:B------:R-:W-:Y:S11]  /*9b20*/  @!P0 BRA `(.L_x_11434) ;  /* 0x0000000000048947 */ /* 0x000ff60003800000 */
[----:B------:R-:W-:Y:S01]  /*9b30*/  BPT.TRAP 0x1 ;  /* 0x000000040000795c */ /* 0x000fe20000300000 */
.L_x_11434:
        /* <DEDUP_REMOVED lines=9> */
.L_x_11435:
[----:B-1----:R-:W-:Y:S05]  /*9bd0*/  @P1 BRA `(.L_x_11436) ;  /* 0x0000000000081947 */ /* 0x002fea0003800000 */
[----:B------:R-:W1:Y:S02]  /*9be0*/  SYNCS.PHASECHK.TRANS64.TRYWAIT P1, [UR20+0x13230], R0 ;  /* 0x01323000ff0075a7 */ /* 0x000e640008020154 */
[----:B-1----:R-:W-:Y:S05]  /*9bf0*/  @!P1 BRA `(.L_x_11437) ;  /* 0x000000bc00709947 */ /* 0x002fea0003800000 */
.L_x_11436:
        /* <DEDUP_REMOVED lines=64> */
.L_x_11438:
[----:B------:R-:W-:Y:S01]  /*a000*/  ULEA UR11, UR22, UR45, 0x3 ;  /* 0x0000002d160b7291 */ /* 0x000fe2000f8e183f */
[----:B01----:R-:W-:-:S05]  /*a010*/  IMAD.U32 R0, RZ, RZ, UR23 ;  /* 0x00000017ff007e24 */ /* 0x003fca000f8e00ff */
[----:B------:R-:W-:-:S04]  /*a020*/  SHF.L.U32 R0, R0, 0x1f, RZ ;  /* 0x0000001f00007819 */ /* 0x000fc800000006ff */
[----:B------:R0:W1:Y:S01]  /*a030*/  SYNCS.PHASECHK.TRANS64.TRYWAIT P1, [UR11+0x13250], R0 ;  /* 0x01325000ff0075a7 */ /* 0x000062000802014b */
[----:B------:R-:W-:Y:S05]  /*a040*/  @!P0 BRA `(.L_x_11439) ;  /* 0x0000000000048947 */ /* 0x000fea0003800000 */
[----:B------:R-:W-:Y:S01]  /*a050*/  BPT.TRAP 0x1 ;  /* 0x000000040000795c */ /* 0x000fe20000300000 */
.L_x_11439:
[----:B-1----:R-:W-:Y:S05]  /*a060*/  @P1 BRA `(.L_x_11440) ;  /* 0x0000000000081947 */ /* 0x002fea0003800000 */
[----:B------:R-:W1:Y:S02]  /*a070*/  SYNCS.PHASECHK.TRANS64.TRYWAIT P1, [UR11+0x13250], R0 ;  /* 0x01325000ff0075a7 */ /* 0x000e64000802014b */
[----:B-1----:R-:W-:Y:S05]  /*a080*/  @!P1 BRA `(.L_x_11441) ;  /* 0x000000b800649947 */ /* 0x002fea0003800000 */
.L_x_11440:
[----:B01----:R-:W-:Y:S01]  /*a090*/  FMNMX.FTZ R0, R120, R8, !PT ;  /* 0x0000000878007209 */ /* 0x003fe20007810000 */
[----:B------:R-:W-:Y:S01]  /*a0a0*/  UIADD3 UR6, UR45, 0x1000, URZ ;  /* 0x000010002d067890 */ /* 0x000fe2000fffe03f */
[----:B------:R-:W-:Y:S01]  /*a0b0*/  WARPGROUP.ARRIVE ;  /* 0x00000000000079c5 */ /* 0x000fe20000000000 */
[----:B------:R-:W-:Y:S01]  /*a0c0*/  UMOV UR7, 0xc0000010 ;  /* 0xc000001000077882 */ /* 0x000fe20000000000 */
[----:B------:R-:W-:Y:S01]  /*a0d0*/  FMNMX.FTZ R3, R121, R0, !PT ;  /* 0x0000000079037209 */ /* 0x000fe20007810000 */
[----:B------:R-:W-:Y:S01]  /*a0e0*/  USHF.R.U32.HI UR6, URZ, 0x4, UR6 ;  /* 0x000000043f067899 */ /* 0x000fe20008011606 */
[----:B------:R-:W-:Y:S02]  /*a0f0*/  FMNMX.FTZ R0, R122, R9, !PT ;  /* 0x000000097a007209 */ /* 0x000fe40007810000 */
[----:B------:R-:W-:Y:S01]  /*a100*/  LOP3.LUT P1, RZ, R23, 0x7f, RZ, 0xc0, !PT ;  /* 0x0000007f17ff7812 */ /* 0x000fe2000782c0ff */
        /* <DEDUP_REMOVED lines=87> */
[----:B------:R-:W-:-:S03]  /*a680*/  FMNMX.FTZ R10, R70, R11, !PT ;  /* 0x0000000b460a7209 */ /* 0x000fc60007810000 */
[----:B------:R-:W0:Y:S01]  /*a690*/  SHFL.BFLY PT, R3, R0, 0x2, 0x1f ;  /* 0x0c401f0000037f89 */ /* 0x000e2200000e0000 */
[----:B------:R-:W-:-:S05]  /*a6a0*/  FMNMX.FTZ R10, R71, R10, !PT ;  /* 0x0000000a470a7209 */ /* 0x000fca0007810000 */
[----:B------:R-:W1:Y:S01]  /*a6b0*/  SHFL.BFLY PT, R13, R10, 0x2, 0x1f ;  /* 0x0c401f000a0d7f89 */ /* 0x000e6200000e0000 */
[----:B0-----:R-:W-:Y:S01]  /*a6c0*/  FMNMX.FTZ R11, R0, R3, !PT ;  /* 0x00000003000b7209 */ /* 0x001fe20007810000 */
[----:B------:R-:W-:Y:S02]  /*a6d0*/  WARPGROUP.DEPBAR.LE gsb0, 0x0 ;  /* 0x00008000000079c5 */ /* 0x000fe40000010000 */
[----:B------:R-:W-:Y:S02]  /*a6e0*/  WARPGROUP.ARRIVE ;  /* 0x00000000000079c5 */ /* 0x000fe40000000000 */
[----:B------:R-:W0:Y:S01]  /*a6f0*/  SHFL.BFLY PT, R12, R11, 0x1, 0x1f ;  /* 0x0c201f000b0c7f89 */ /* 0x000e2200000e0000 */
[----:B-1----:R-:W-:Y:S01]  /*a700*/  FMNMX.FTZ R13, R10, R13, !PT ;  /* 0x0000000d0a0d7209 */ /* 0x002fe20007810000 */
[----:B------:R-:W-:Y:S02]  /*a710*/  IMAD.U32 R10, RZ, RZ, UR42 ;  /* 0x0000002aff0a7e24 */ /* 0x000fe4000f8e00ff */
[----:B------:R-:W-:Y:S02]  /*a720*/  QGMMA.64x64x32.F32.E4M3.E4M3 R24, R144, gdesc[UR4], R24, gsb0 ;  /* 0x00e0000490187df3 */ /* 0x000fe40008000818 */
[----:B------:R-:W1:Y:S01]  /*a730*/  SHFL.BFLY PT, R14, R13, 0x1, 0x1f ;  /* 0x0c201f000d0e7f89 */ /* 0x000e6200000e0000 */
[----:B------:R-:W-:Y:S01]  /*a740*/  UIADD3 UR6, UR10, 0x180, URZ ;  /* 0x000001800a067890 */ /* 0x000fe2000fffe03f */
[----:B------:R-:W-:Y:S01]  /*a750*/  UMOV UR7, 0xc0000010 ;  /* 0xc000001000077882 */ /* 0x000fe20000000000 */
        /* <DEDUP_REMOVED lines=48> */
[----:B------:R-:W-:Y:S02]  /*aa60*/  MUFU.EX2 R9, R14 ;  /* 0x0000000e00097308 */ /* 0x000fe40000000800 */
[----:B------:R-:W-:Y:S01]  /*aa70*/  FMUL.FTZ R8, R8, UR42 ;  /* 0x0000002a08087c20 */ /* 0x000fe20008410000 */
        /* <DEDUP_REMOVED lines=11> */
[--C-:B------:R-:W-:Y:S01]  /*ab30*/  FFMA.FTZ R107, R107, UR42, -R10.reuse ;  /* 0x0000002a6b6b7c23 */ /* 0x100fe2000801080a */
[----:B------:R-:W-:Y:S01]  /*ab40*/  QGMMA.64x64x32.F32.E4M3.E4M3 R24, R140, gdesc[UR4], R24, gsb0 ;  /* 0x00e000048c187df3 */ /* 0x000fe20008000818 */
        /* <DEDUP_REMOVED lines=14> */
[----:B------:R-:W-:Y:S01]  /*ac30*/  UIADD3 UR6, UR10, 0x200, URZ ;  /* 0x000002000a067890 */ /* 0x000fe2000fffe03f */
[----:B------:R-:W-:-:S01]  /*ac40*/  FFMA.FTZ R102, R102, UR42, -R10 ;  /* 0x0000002a66667c23 */ /* 0x000fc2000801080a */
[----:B------:R-:W2:Y:S01]  /*ac50*/  MUFU.EX2 R11, R11 ;  /* 0x0000000b000b7308 */ /* 0x000ea20000000800 */
[----:B0-----:R-:W-:-:S01]  /*ac60*/  FFMA.FTZ R6, R9, R6, R12 ;  /* 0x0000000609067223 */ /* 0x001fc2000001000c */
[--C-:B------:R-:W-:Y:S01]  /*ac70*/  FFMA.FTZ R103, R103, UR42, -R10.reuse ;  /* 0x0000002a67677c23 */ /* 0x100fe2000801080a */
[----:B------:R-:W-:Y:S01]  /*ac80*/  UMOV UR7, 0xc0000010 ;  /* 0xc000001000077882 */ /* 0x000fe20000000000 */
        /* <DEDUP_REMOVED lines=18> */
[----:B------:R-:W-:-:S02]  /*adb0*/  IMAD.U32 R131, RZ, RZ, UR20 ;  /* 0x00000014ff837e24 */ /* 0x000fc4000f8e00ff */
[----:B------:R-:W-:-:S01]  /*adc0*/  FFMA.FTZ R70, R70, UR42, -R10 ;  /* 0x0000002a46467c23 */ /* 0x000fc2000801080a */
[----:B------:R-:W2:Y:S08]  /*add0*/  MUFU.EX2 R123, R123 ;  /* 0x0000007b007b7308 */ /* 0x000eb00000000800 */
[----:B------:R3:W4:Y:S08]  /*ade0*/  MUFU.EX2 R14, R125 ;  /* 0x0000007d000e7308 */ /* 0x0007300000000800 */
[----:B------:R-:W5:Y:S01]  /*adf0*/  MUFU.EX2 R124, R124 ;  /* 0x0000007c007c7308 */ /* 0x000f620000000800 */
[----:B---3--:R-:W-:-:S01]  /*ae00*/  FFMA.FTZ R125, R130, UR42, -R10 ;  /* 0x0000002a827d7c23 */ /* 0x008fc2000801080a */
[----:B0-----:R-:W-:Y:S01]  /*ae10*/  FADD.FTZ R130, R122, R5 ;  /* 0x000000057a827221 */ /* 0x001fe20000010000 */
[----:B-1----:R-:W-:-:S01]  /*ae20*/  FADD.FTZ R5, R13, R6 ;  /* 0x000000060d057221 */ /* 0x002fc20000010000 */
[----:B------:R-:W-:-:S02]  /*ae30*/  FFMA.FTZ R10, R71, UR42, -R10 ;  /* 0x0000002a470a7c23 */ /* 0x000fc4000801080a */
[----:B--2---:R-:W-:-:S02]  /*ae40*/  FADD.FTZ R129, R123, R130 ;  /* 0x000000827b817221 */ /* 0x004fc40000010000 */
[----:B------:R-:W0:Y:S01]  /*ae50*/  MUFU.EX2 R15, R15 ;  /* 0x0000000f000f7308 */ /* 0x000e220000000800 */
[----:B----4-:R-:W-:-:S07]  /*ae60*/  FADD.FTZ R6, R14, R5 ;  /* 0x000000050e067221 */ /* 0x010fce0000010000 */
[----:B------:R-:W1:Y:S01]  /*ae70*/  MUFU.EX2 R125, R125 ;  /* 0x0000007d007d7308 */ /* 0x000e620000000800 */
[----:B-----5:R-:W-:-:S01]  /*ae80*/  FADD.FTZ R130, R124, R129 ;  /* 0x000000817c827221 */ /* 0x020fc20000010000 */
[----:B------:R-:W-:Y:S02]  /*ae90*/  WARPGROUP.DEPBAR.LE gsb0, 0x0 ;  /* 0x00008000000079c5 */ /* 0x000fe40000010000 */
[----:B------:R-:W-:-:S04]  /*aea0*/  WARPGROUP.ARRIVE ;  /* 0x00000000000079c5 */ /* 0x000fc80000000000 */
[----:B------:R-:W2:Y:S01]  /*aeb0*/  MUFU.EX2 R20, R20 ;  /* 0x0000001400147308 */ /* 0x000ea20000000800 */
[----:B0-----:R-:W-:-:S01]  /*aec0*/  FADD.FTZ R5, R15, R6 ;  /* 0x000000060f057221 */ /* 0x001fc20000010000 */
[----:B------:R-:W-:Y:S06]  /*aed0*/  QGMMA.64x64x32.F32.E4M3.E4M3 R24, R136, gdesc[UR4], R24, gsb0 ;  /* 0x00e0000488187df3 */ /* 0x000fec0008000818 */
        /* <DEDUP_REMOVED lines=113> */
[----:B------:R-:W-:-:S05]  /*b5f0*/  @!P1 VIADD R5, R131, 0x13240 ;  /* 0x0001324083059836 */ /* 0x000fca0000000000 */
[----:B------:R-:W-:Y:S01]  /*b600*/  @!P1 PRMT R5, RZ, 0x654, R5 ;  /* 0x00000654ff059816 */ /* 0x000fe20000000005 */
[----:B------:R-:W2:Y:S01]  /*b610*/  MUFU.EX2 R59, R59 ;  /* 0x0000003b003b7308 */ /* 0x000ea20000000800 */
[----:B0-----:R-:W-:-:S02]  /*b620*/  FADD.FTZ R130, R58, R129 ;  /* 0x000000813a827221 */ /* 0x001fc40000010000 */
[----:B------:R0:W-:Y:S05]  /*b630*/  @!P1 SYNCS.ARRIVE.TRANS64.RED.A1T0 RZ, [R5+URZ], RZ ;  /* 0x000000ff05ff99a7 */ /* 0x0001ea000810043f */
[----:B------:R-:W3:Y:S01]  /*b640*/  MUFU.EX2 R60, R60 ;  /* 0x0000003c003c7308 */ /* 0x000ee20000000800 */
[----:B-1----:R-:W-:-:S07]  /*b650*/  FADD.FTZ R129, R57, R6 ;  /* 0x0000000639817221 */ /* 0x002fce0000010000 */
        /* <DEDUP_REMOVED lines=26> */
.L_x_11442:
        /* <DEDUP_REMOVED lines=80> */
[----:B------:R-:W-:Y:S01]  /*bd00*/  F2FP.SATFINITE.E4M3.F32.PACK_AB_MERGE_C R139, R67, R66, R70 ;  /* 0x00000042438b723e */ /* 0x000fe20004807046 */
[----:B------:R-:W-:Y:S06]  /*bd10*/  @P1 BRA `(.L_x_11443) ;  /* 0xffffffdc00741947 */ /* 0x000fec000383ffff */
.L_x_11433:
        /* <DEDUP_REMOVED lines=10> */
.L_x_11462:
[----:B------:R-:W-:-:S04]  /*bdc0*/  UIADD3 UR37, UR24, 0x1, URZ ;  /* 0x0000000118257890 */ /* 0x000fc8000fffe03f */
[----:B------:R-:W-:-:S04]  /*bdd0*/  UISETP.NE.AND UP2, UPT, UR37, 0x2, UPT ;  /* 0x000000022500788c */ /* 0x000fc8000bf45270 */
[----:B------:R-:W-:Y:S02]  /*bde0*/  USEL UR36, URZ, 0x1, UP2 ;  /* 0x000000013f247887 */ /* 0x000fe40009000000 */
[----:B------:R-:W-:Y:S02]  /*bdf0*/  USEL UR37, UR37, URZ, UP2 ;  /* 0x0000003f25257287 */ /* 0x000fe40009000000 */
[----:B------:R-:W-:Y:S01]  /*be00*/  ULOP3.LUT UR36, UR25, UR36, URZ, 0x3c, !UPT ;  /* 0x0000002419247292 */ /* 0x000fe2000f8e3c3f */
[----:B------:R-:W-:Y:S11]  /*be10*/  @!P0 BRA `(.L_x_11445) ;  /* 0x0000000000048947 */ /* 0x000ff60003800000 */
[----:B------:R-:W-:Y:S01]  /*be20*/  BPT.TRAP 0x1 ;  /* 0x000000040000795c */ /* 0x000fe20000300000 */
.L_x_11445:
[----:B------:R-:W-:Y:S01]  /*be30*/  ULEA UR6, UR37, UR45, 0x3 ;  /* 0x0000002d25067291 */ /* 0x000fe2000f8e183f */
[----:B------:R-:W-:-:S05]  /*be40*/  IMAD.U32 R0, RZ, RZ, UR36 ;  /* 0x00000024ff007e24 */ /* 0x000fca000f8e00ff */
[----:B------:R-:W-:-:S04]  /*be50*/  SHF.L.U32 R0, R0, 0x1f, RZ ;  /* 0x0000001f00007819 */ /* 0x000fc800000006ff */
[----:B------:R0:W1:Y:S01]  /*be60*/  SYNCS.PHASECHK.TRANS64.TRYWAIT P1, [UR6+0x13230], R0 ;  /* 0x01323000ff0075a7 */ /* 0x0000620008020146 */
[----:B------:R-:W-:Y:S05]  /*be70*/  @!P0 BRA `(.L_x_11446) ;  /* 0x0000000000048947 */ /* 0x000fea0003800000 */
[----:B------:R-:W-:Y:S01]  /*be80*/  BPT.TRAP 0x1 ;  /* 0x000000040000795c */ /* 0x000fe20000300000 */
.L_x_11446:
[----:B-1----:R-:W-:Y:S05]  /*be90*/  @P1 BRA `(.L_x_11447) ;  /* 0x0000000000081947 */ /* 0x002fea0003800000 */
[----:B------:R-:W1:Y:S02]  /*bea0*/  SYNCS.PHASECHK.TRANS64.TRYWAIT P1, [UR6+0x13230], R0 ;  /* 0x01323000ff0075a7 */ /* 0x000e640008020146 */
[----:B-1----:R-:W-:Y:S05]  /*beb0*/  @!P1 BRA `(.L_x_11448) ;  /* 0x0000009800f09947 */ /* 0x002fea0003800000 */
.L_x_11447:
        /* <DEDUP_REMOVED lines=64> */
.L_x_11449:
[----:B------:R-:W-:Y:S01]  /*c2c0*/  ULEA UR11, UR24, UR45, 0x3 ;  /* 0x0000002d180b7291 */ /* 0x000fe2000f8e183f */
[----:B01----:R-:W-:-:S05]  /*c2d0*/  IMAD.U32 R0, RZ, RZ, UR25 ;  /* 0x00000019ff007e24 */ /* 0x003fca000f8e00ff */
[----:B------:R-:W-:-:S04]  /*c2e0*/  SHF.L.U32 R0, R0, 0x1f, RZ ;  /* 0x0000001f00007819 */ /* 0x000fc800000006ff */
[----:B------:R0:W1:Y:S01]  /*c2f0*/  SYNCS.PHASECHK.TRANS64.TRYWAIT P1, [UR11+0x13250], R0 ;  /* 0x01325000ff0075a7 */ /* 0x000062000802014b */
[----:B------:R-:W-:Y:S05]  /*c300*/  @!P0 BRA `(.L_x_11450) ;  /* 0x0000000000048947 */ /* 0x000fea0003800000 */
[----:B------:R-:W-:Y:S01]  /*c310*/  BPT.TRAP 0x1 ;  /* 0x000000040000795c */ /* 0x000fe20000300000 */
.L_x_11450:
[----:B-1----:R-:W-:Y:S05]  /*c320*/  @P1 BRA `(.L_x_11451) ;  /* 0x0000000000081947 */ /* 0x002fea0003800000 */
[----:B------:R-:W1:Y:S02]  /*c330*/  SYNCS.PHASECHK.TRANS64.TRYWAIT P1, [UR11+0x13250], R0 ;  /* 0x01325000ff0075a7 */ /* 0x000e64000802014b */
[----:B-1----:R-:W-:Y:S05]  /*c340*/  @!P1 BRA `(.L_x_11452) ;  /* 0x0000009400e49947 */ /* 0x002fea0003800000 */
.L_x_11451:
[----:B------:R-:W-:Y:S01]  /*c350*/  UIADD3 UR6, UR45, 0x1000, URZ ;  /* 0x000010002d067890 */ /* 0x000fe2000fffe03f */
[----:B------:R-:W-:Y:S01]  /*c360*/  WARPGROUP.ARRIVE ;  /* 0x00000000000079c5 */ /* 0x000fe20000000000 */
[----:B------:R-:W-:Y:S01]  /*c370*/  UMOV UR7, 0xc0000010 ;  /* 0xc000001000077882 */ /* 0x000fe20000000000 */
[----:B------:R-:W-:Y:S01]  /*c380*/  PLOP3.LUT P1, PT, PT, PT, UP0, 0x80, 0x0 ;  /* 0x000000000000781c */ /* 0x000fe20003f2f008 */
[----:B------:R-:W-:Y:S01]  /*c390*/  USHF.R.U32.HI UR6, URZ, 0x4, UR6 ;  /* 0x000000043f067899 */ /* 0x000fe20008011606 */
[----:B------:R-:W-:Y:S01]  /*c3a0*/  LOP3.LUT P3, RZ, R23, 0x7f, RZ, 0xc0, !PT ;  /* 0x0000007f17ff7812 */ /* 0x000fe2000786c0ff */
[----:B------:R-:W-:Y:S01]  /*c3b0*/  VIADD R14, R19, UR41 ;  /* 0x00000029130e7c36 */ /* 0x000fe20008000000 */
[----:B------:R-:W-:Y:S01]  /*c3c0*/  PLOP3.LUT P2, PT, PT, PT, UP0, 0x80, 0x0 ;  /* 0x000000000000781c */ /* 0x000fe20003f4f008 */
[----:B------:R-:W-:Y:S01]  /*c3d0*/  ULOP3.LUT UR6, UR6, 0x3fff, URZ, 0xc0, !UPT ;  /* 0x00003fff06067892 */ /* 0x000fe2000f8ec03f */
[----:B01----:R-:W-:Y:S02]  /*c3e0*/  IMAD.U32 R0, RZ, RZ, UR37 ;  /* 0x00000025ff007e24 */ /* 0x003fe4000f8e00ff */
[----:B------:R-:W-:Y:S01]  /*c3f0*/  IMAD R13, R4, -0xa0, RZ ;  /* 0xffffff60040d7824 */ /* 0x000fe200078e02ff */
[----:B------:R-:W-:-:S04]  /*c400*/  ULOP3.LUT UR6, UR6, 0x10000, URZ, 0xfc, !UPT ;  /* 0x0001000006067892 */ /* 0x000fc8000f8efc3f */
[----:B------:R-:W-:Y:S02]  /*c410*/  UIMAD UR10, UR24, 0x280, UR6 ;  /* 0x00000280180a78a4 */ /* 0x000fe4000f8e0206 */
[----:B------:R-:W-:-:S05]  /*c420*/  @!P3 LEA R0, R0, UR45, 0x3 ;  /* 0x0000002d0000bc11 */ /* 0x000fca000f8e18ff */
[----:B------:R-:W-:Y:S01]  /*c430*/  UMOV UR6, UR10 ;  /* 0x0000000a00067c82 */ /* 0x000fe20008000000 */
[----:B------:R-:W-:Y:S01]  /*c440*/  @!P3 VIADD R0, R0, 0x13240 ;  /* 0x000132400000b836 */ /* 0x000fe20000000000 */
[----:B------:R-:W-:Y:S01]  /*c450*/  QGMMA.64x64x32.F32.E4M3.E4M3 R24, R152, gdesc[UR4], R24, gsb0 ;  /* 0x00e0000498187df3 */ /* 0x000fe20008000818 */
[----:B------:R-:W-:Y:S01]  /*c460*/  UIADD3 UR6, UR10, 0x80, URZ ;  /* 0x000000800a067890 */ /* 0x000fe2000fffe03f */
[----:B------:R-:W-:Y:S02]  /*c470*/  UMOV UR7, 0xc0000010 ;  /* 0xc000001000077882 */ /* 0x000fe40000000000 */
[----:B------:R-:W-:Y:S01]  /*c480*/  @!P3 PRMT R0, RZ, 0x654, R0 ;  /* 0x00000654ff00b816 */ /* 0x000fe20000000000 */
        /* <DEDUP_REMOVED lines=27> */
[----:B------:R1:W-:Y:S02]  /*c640*/  @!P3 SYNCS.ARRIVE.TRANS64.RED.A1T0 RZ, [R0+URZ], RZ ;  /* 0x000000ff00ffb9a7 */ /* 0x0003e4000810043f */
[----:B-1----:R-:W-:-:S05]  /*c650*/  IMAD R0, R18, -0x2, R3 ;  /* 0xfffffffe12007824 */ /* 0x002fca00078e0203 */
[C---:B------:R-:W-:Y:S01]  /*c660*/  IADD3 R11, R0.reuse, -UR22, R17 ;  /* 0x80000016000b7c10 */ /* 0x040fe2000fffe011 */
[----:B------:R-:W-:-:S04]  /*c670*/  VIADD R0, R0, 0xffffffff ;  /* 0xffffffff00007836 */ /* 0x000fc80000000000 */
[C---:B------:R-:W-:Y:S02]  /*c680*/  VIADD R12, R11.reuse, UR21 ;  /* 0x000000150b0c7c36 */ /* 0x040fe40008000000 */
[----:B------:R-:W-:Y:S02]  /*c690*/  VIADD R11, R11, UR6 ;  /* 0x000000060b0b7c36 */ /* 0x000fe40008000000 */
[--C-:B0-----:R-:W-:Y:S02]  /*c6a0*/  IMAD.IADD R10, R12, 0x1, R20.reuse ;  /* 0x000000010c0a7824 */ /* 0x101fe400078e0214 */
[----:B------:R-:W-:Y:S01]  /*c6b0*/  IMAD.IADD R3, R11, 0x1, R20 ;  /* 0x000000010b037824 */ /* 0x000fe200078e0214 */
[----:B------:R-:W-:Y:S06]  /*c6c0*/  @P1 BRA `(.L_x_11453) ;  /* 0x0000000000541947 */ /* 0x000fec0003800000 */
        /* <DEDUP_REMOVED lines=12> */
.L_x_11455:
[----:B------:R-:W-:-:S05]  /*c790*/  IMAD.U32 R136, RZ, RZ, UR20 ;  /* 0x00000014ff887e24 */ /* 0x000fca000f8e00ff */
[----:B------:R-:W-:-:S13]  /*c7a0*/  ISETP.NE.AND P1, PT, R136, 0x1, PT ;  /* 0x000000018800780c */ /* 0x000fda0003f25270 */
[----:B------:R-:W0:Y:S02]  /*c7b0*/  @P1 LDC.64 R20, c[0x0][0x9e8] ;  /* 0x00027a00ff141b82 */ /* 0x000e240000000a00 */
[----:B0-----:R-:W-:-:S05]  /*c7c0*/  @P1 IMAD.HI.U32 R20, R15, R20, RZ ;  /* 0x000000140f141227 */ /* 0x001fca00078e00ff */
[----:B------:R-:W-:-:S07]  /*c7d0*/  @P1 SHF.R.U32.HI R15, RZ, R21, R20 ;  /* 0x00000015ff0f1219 */ /* 0x000fce0000011614 */
.L_x_11456:
[----:B------:R-:W-:Y:S05]  /*c7e0*/  BSYNC B0 ;  /* 0x0000000000007941 */ /* 0x000fea0003800000 */
.L_x_11454:
[----:B------:R-:W-:-:S05]  /*c7f0*/  IMAD R15, R15, R136, R0 ;  /* 0x000000880f0f7224 */ /* 0x000fca00078e0200 */
[----:B------:R-:W-:Y:S02]  /*c800*/  VIADDMNMX R10, R15, R136, R10, PT ;  /* 0x000000880f0a7246 */ /* 0x000fe4000380010a */
[----:B------:R-:W-:-:S07]  /*c810*/  VIMNMX R3, R3, R15, !PT ;  /* 0x0000000f03037248 */ /* 0x000fce0007fe0100 */
.L_x_11453:
[C---:B------:R-:W-:Y:S01]  /*c820*/  ISETP.GE.AND P1, PT, R13.reuse, 0x2, PT ;  /* 0x000000020d00780c */ /* 0x040fe20003f26270 */
[----:B------:R-:W0:Y:S01]  /*c830*/  SHFL.IDX PT, R14, R14, 0x1, 0x1c1f ;  /* 0x003c1f000e0e7f89 */ /* 0x000e2200000e0000 */
[C---:B------:R-:W-:Y:S02]  /*c840*/  ISETP.GE.AND P2, PT, R13.reuse, 0x9, PT ;  /* 0x000000090d00780c */ /* 0x040fe40003f46270 */
[----:B------:R-:W-:Y:S02]  /*c850*/  LOP3.LUT R16, R16, 0xefffffff, RZ, 0xc0, !PT ;  /* 0xefffffff10107812 */ /* 0x000fe400078ec0ff */
[----:B------:R-:W-:Y:S02]  /*c860*/  ISETP.GE.AND P3, PT, R13, 0xa, PT ;  /* 0x0000000a0d00780c */ /* 0x000fe40003f66270 */
[----:B------:R-:W-:-:S05]  /*c870*/  LOP3.LUT R2, R2, 0xfffffffe, RZ, 0xc0, !PT ;  /* 0xfffffffe02027812 */ /* 0x000fca00078ec0ff */
[----:B------:R-:W-:Y:S02]  /*c880*/  @P1 LOP3.LUT R16, R16, 0x10000000, RZ, 0xfc, !PT ;  /* 0x1000000010101812 */ /* 0x000fe400078efcff */
[C---:B------:R-:W-:Y:S02]  /*c890*/  ISETP.GT.AND P1, PT, R3.reuse, 0x1, !P1 ;  /* 0x000000010300780c */ /* 0x040fe40004f24270 */
[----:B------:R-:W-:Y:S02]  /*c8a0*/  LOP3.LUT R16, R16, 0xdfffffff, RZ, 0xc0, !PT ;  /* 0xdfffffff10107812 */ /* 0x000fe400078ec0ff */
[----:B------:R-:W-:Y:S02]  /*c8b0*/  ISETP.LT.OR P1, PT, R10, 0x2, P1 ;  /* 0x000000020a00780c */ /* 0x000fe40000f21670 */
[----:B------:R-:W-:Y:S02]  /*c8c0*/  @P2 LOP3.LUT R16, R16, 0x20000000, RZ, 0xfc, !PT ;  /* 0x2000000010102812 */ /* 0x000fe400078efcff */
[----:B------:R-:W-:-:S02]  /*c8d0*/  ISETP.GT.AND P2, PT, R3, 0x8, !P2 ;  /* 0x000000080300780c */ /* 0x000fc40005744270 */
[----:B------:R-:W-:Y:S01]  /*c8e0*/  FSEL R121, R121, -INF , !P1 ;  /* 0xff80000079797808 */ /* 0x000fe20004800000 */
[----:B0-----:R-:W-:Y:S01]  /*c8f0*/  IMAD.IADD R12, R12, 0x1, R14 ;  /* 0x000000010c0c7824 */ /* 0x001fe200078e020e */
        /* <DEDUP_REMOVED lines=214> */
[----:B------:R-:W-:-:S12]  /*d660*/  IMAD.IADD R13, R11, 0x1, R14 ;  /* 0x000000010b0d7824 */ /* 0x000fd800078e020e */
[----:B------:R-:W-:Y:S02]  /*d670*/  @P6 LOP3.LUT R16, R16, 0x8000000, RZ, 0xfc, !PT ;  /* 0x0800000010106812 */ /* 0x000fe400078efcff */
[----:B------:R-:W-:-:S04]  /*d680*/  ISETP.GT.AND P6, PT, R3, 0x99, !P6 ;  /* 0x000000990300780c */ /* 0x000fc800077c4270 */
[----:B------:R-:W-:-:S04]  /*d690*/  ISETP.LT.OR P6, PT, R10, 0x9a, P6 ;  /* 0x0000009a0a00780c */ /* 0x000fc800037c1670 */
        /* <DEDUP_REMOVED lines=15> */
.L_x_11459:
[----:B------:R-:W-:-:S05]  /*d790*/  IMAD.U32 R21, RZ, RZ, UR20 ;  /* 0x00000014ff157e24 */ /* 0x000fca000f8e00ff */
[----:B------:R-:W-:-:S13]  /*d7a0*/  ISETP.NE.AND P6, PT, R21, 0x1, PT ;  /* 0x000000011500780c */ /* 0x000fda0003fc5270 */
[----:B------:R-:W0:Y:S02]  /*d7b0*/  @P6 LDC.64 R10, c[0x0][0x9e8] ;  /* 0x00027a00ff0a6b82 */ /* 0x000e240000000a00 */
[----:B0-----:R-:W-:-:S05]  /*d7c0*/  @P6 IMAD.HI.U32 R10, R3, R10, RZ ;  /* 0x0000000a030a6227 */ /* 0x001fca00078e00ff */
[----:B------:R-:W-:-:S07]  /*d7d0*/  @P6 SHF.R.U32.HI R3, RZ, R11, R10 ;  /* 0x0000000bff036219 */ /* 0x000fce000001160a */
.L_x_11460:
[----:B------:R-:W-:Y:S05]  /*d7e0*/  BSYNC B0 ;  /* 0x0000000000007941 */ /* 0x000fea0003800000 */
.L_x_11458:
[----:B------:R-:W-:-:S05]  /*d7f0*/  IMAD R0, R3, R21, R0 ;  /* 0x0000001503007224 */ /* 0x000fca00078e0200 */
[----:B------:R-:W-:Y:S02]  /*d800*/  VIADDMNMX R12, R0, R21, R12, PT ;  /* 0x00000015000c7246 */ /* 0x000fe4000380010c */
[----:B------:R-:W-:-:S07]  /*d810*/  VIMNMX R13, R13, R0, !PT ;  /* 0x000000000d0d7248 */ /* 0x000fce0007fe0100 */
.L_x_11457:
        /* <DEDUP_REMOVED lines=294> */
[--C-:B------:R-:W-:Y:S01]  /*ea80*/  FFMA.FTZ R81, R85, UR42, -R0.reuse ;  /* 0x0000002a55517c23 */ /* 0x100fe20008010800 */
[----:B------:R-:W-:Y:S01]  /*ea90*/  IMAD.U32 R85, RZ, RZ, UR42 ;  /* 0x0000002aff557e24 */ /* 0x000fe2000f8e00ff */
[----:B------:R-:W-:Y:S01]  /*eaa0*/  FMNMX.FTZ R124, R71, R76, !PT ;  /* 0x0000004c477c7209 */ /* 0x000fe20007810000 */
[----:B------:R-:W-:Y:S04]  /*eab0*/  MUFU.EX2 R112, R112 ;  /* 0x0000007000707308 */ /* 0x000fe80000000800 */
[----:B------:R-:W0:Y:S04]  /*eac0*/  SHFL.BFLY PT, R125, R124, 0x2, 0x1f ;  /* 0x0c401f007c7d7f89 */ /* 0x000e2800000e0000 */
[----:B------:R-:W-:Y:S08]  /*ead0*/  MUFU.EX2 R76, R128 ;  /* 0x00000080004c7308 */ /* 0x000ff00000000800 */
[----:B------:R-:W-:Y:S08]  /*eae0*/  MUFU.EX2 R113, R113 ;  /* 0x0000007100717308 */ /* 0x000ff00000000800 */
[----:B------:R-:W-:Y:S01]  /*eaf0*/  MUFU.EX2 R116, R116 ;  /* 0x0000007400747308 */ /* 0x000fe20000000800 */
[----:B0-----:R-:W-:Y:S01]  /*eb00*/  FMNMX.FTZ R125, R124, R125, !PT ;  /* 0x0000007d7c7d7209 */ /* 0x001fe20007810000 */
[----:B------:R-:W-:Y:S01]  /*eb10*/  FFMA.FTZ R124, R69, UR42, -R0 ;  /* 0x0000002a457c7c23 */ /* 0x000fe20008010800 */
[----:B------:R-:W-:-:S05]  /*eb20*/  FSEL R69, R3, RZ, P1 ;  /* 0x000000ff03457208 */ /* 0x000fca0000800000 */
[----:B------:R-:W-:Y:S01]  /*eb30*/  MUFU.EX2 R117, R117 ;  /* 0x0000007500757308 */ /* 0x000fe20000000800 */
[----:B------:R-:W0:Y:S01]  /*eb40*/  SHFL.BFLY PT, R84, R125, 0x1, 0x1f ;  /* 0x0c201f007d547f89 */ /* 0x000e2200000e0000 */
[----:B------:R-:W-:-:S04]  /*eb50*/  FADD.FTZ R8, -R69, R8 ;  /* 0x0000000845087221 */ /* 0x000fc80000010100 */
[----:B------:R-:W-:Y:S02]  /*eb60*/  FMUL.FTZ R8, R8, UR42 ;  /* 0x0000002a08087c20 */ /* 0x000fe40008410000 */
[----:B------:R-:W-:Y:S08]  /*eb70*/  MUFU.EX2 R69, R124 ;  /* 0x0000007c00457308 */ /* 0x000ff00000000800 */
[----:B------:R-:W1:Y:S08]  /*eb80*/  MUFU.EX2 R8, R8 ;  /* 0x0000000800087308 */ /* 0x000e700000000800 */
[----:B------:R-:W-:Y:S01]  /*eb90*/  MUFU.EX2 R88, R88 ;  /* 0x0000005800587308 */ /* 0x000fe20000000800 */
[----:B0-----:R-:W-:-:S04]  /*eba0*/  FMNMX.FTZ R0, R125, R84, !PT ;  /* 0x000000547d007209 */ /* 0x001fc80007810000 */
[C---:B------:R-:W-:Y:S01]  /*ebb0*/  FSETP.NEU.FTZ.AND P1, PT, R0.reuse, -INF , PT ;  /* 0xff8000000000780b */ /* 0x040fe20003f3d000 */
[----:B------:R-:W-:-:S02]  /*ebc0*/  FFMA.FTZ R84, R0, R85, -8 ;  /* 0xc100000000547423 */ /* 0x000fc40000010055 */
[----:B------:R-:W-:Y:S01]  /*ebd0*/  MUFU.EX2 R89, R89 ;  /* 0x0000005900597308 */ /* 0x000fe20000000800 */
[----:B-1----:R-:W-:-:S02]  /*ebe0*/  FFMA.FTZ R133, R8, R6, R11 ;  /* 0x0000000608857223 */ /* 0x002fc4000001000b */
[----:B------:R-:W-:Y:S02]  /*ebf0*/  FSEL R84, R84, RZ, P1 ;  /* 0x000000ff54547208 */ /* 0x000fe40000800000 */
[----:B------:R-:W-:-:S03]  /*ec00*/  FADD.FTZ R133, R10, R133 ;  /* 0x000000850a857221 */ /* 0x000fc60000010000 */
[--C-:B------:R-:W-:Y:S01]  /*ec10*/  FFMA.FTZ R125, R130, UR42, -R84.reuse ;  /* 0x0000002a827d7c23 */ /* 0x100fe20008010854 */
[----:B------:R-:W-:Y:S01]  /*ec20*/  FSEL R130, R0, RZ, P1 ;  /* 0x000000ff00827208 */ /* 0x000fe20000800000 */
        /* <DEDUP_REMOVED lines=36> */
[----:B------:R-:W-:Y:S01]  /*ee70*/  FADD.FTZ R103, R121, R130 ;  /* 0x0000008279677221 */ /* 0x000fe20000010000 */
        /* <DEDUP_REMOVED lines=143> */
.L_x_11461:
        /* <DEDUP_REMOVED lines=82> */
.L_x_11444:
[----:B------:R-:W-:Y:S06]  /*fc90*/  BAR.ARV 0x8, 0x200 ;  /* 0x0208000000007b1d */ /* 0x000fec0000002000 */
[----:B------:R-:W-:Y:S05]  /*fca0*/  @!P0 BRA `(.L_x_11463) ;  /* 0x0000000000048947 */ /* 0x000fea0003800000 */
[----:B------:R-:W-:Y:S01]  /*fcb0*/  BPT.TRAP 0x1 ;  /* 0x000000040000795c */ /* 0x000fe20000300000 */
.L_x_11463:
[----:B------:R-:W-:Y:S01]  /*fcc0*/  ULEA UR14, UR37, UR45, 0x3 ;  /* 0x0000002d250e7291 */ /* 0x000fe2000f8e183f */
[----:B------:R-:W-:-:S05]  /*fcd0*/  IMAD.U32 R4, RZ, RZ, UR36 ;  /* 0x00000024ff047e24 */ /* 0x000fca000f8e00ff */
[----:B------:R-:W-:-:S04]  /*fce0*/  SHF.L.U32 R4, R4, 0x1f, RZ ;  /* 0x0000001f04047819 */ /* 0x000fc800000006ff */
[----:B------:R0:W1:Y:S01]  /*fcf0*/  SYNCS.PHASECHK.TRANS64.TRYWAIT P1, [UR14+0x13250], R4 ;  /* 0x01325004ff0075a7 */ /* 0x000062000802014e */
[----:B------:R-:W-:Y:S05]  /*fd00*/  @!P0 BRA `(.L_x_11464) ;  /* 0x0000000000048947 */ /* 0x000fea0003800000 */
[----:B------:R-:W-:Y:S01]  /*fd10*/  BPT.TRAP 0x1 ;  /* 0x000000040000795c */ /* 0x000fe20000300000 */
.L_x_11464:
[----:B-1----:R-:W-:Y:S05]  /*fd20*/  @P1 BRA `(.L_x_11465) ;  /* 0x0000000000081947 */ /* 0x002fea0003800000 */
[----:B------:R-:W1:Y:S02]  /*fd30*/  SYNCS.PHASECHK.TRANS64.TRYWAIT P1, [UR14+0x13250], R4 ;  /* 0x01325004ff0075a7 */ /* 0x000e64000802014e */
[----:B-1----:R-:W-:Y:S05]  /*fd40*/  @!P1 BRA `(.L_x_11466) ;  /* 0x0000005c007c9947 */ /* 0x002fea0003800000 */
.L_x_11465:
        /* <DEDUP_REMOVED lines=21> */
[----:B------:R-:W-:Y:S01]  /*fea0*/  QGMMA.64x64x32.F32.E4M3.E4M3 R24, R152, gdesc[UR8], R24, gsb0 ;  /* 0x00e0000898187df3 */ /* 0x000fe20008000818 */
[----:B------:R-:W-:Y:S02]  /*feb0*/  @UP0 UIMAD UR9, UR40, UR13, UR9 ;  /* 0x0000000d280902a4 */ /* 0x000fe4000f8e0209 */
[----:B------:R-:W-:-:S04]  /*fec0*/  @UP0 UIMAD.WIDE.U32 UR6, UR40, UR12, UR6 ;  /* 0x0000000c280602a5 */ /* 0x000fc8000f8e0006 */
[----:B------:R-:W-:Y:S02]  /*fed0*/  @UP0 UIADD3 UR7, UR7, UR9, URZ ;  /* 0x0000000907070290 */ /* 0x000fe4000fffe03f */
[----:B------:R-:W-:-:S04]  /*fee0*/  @UP0 ULEA UR4, UP1, UR6, UR4, 0x2 ;  /* 0x0000000406040291 */ /* 0x000fc8000f82103f */
[----:B------:R-:W-:Y:S02]  /*fef0*/  @UP0 ULEA.HI.X UR5, UR6, UR5, UR7, 0x2, UP1 ;  /* 0x0000000506050291 */ /* 0x000fe400088f1407 */
[----:B------:R-:W-:-:S04]  /*ff00*/  IMAD.U32 R8, RZ, RZ, UR4 ;  /* 0x00000004ff087e24 */ /* 0x000fc8000f8e00ff */
[----:B------:R-:W-:Y:S01]  /*ff10*/  IMAD.U32 R9, RZ, RZ, UR5 ;  /* 0x00000005ff097e24 */ /* 0x000fe2000f8e00ff */
[----:B------:R-:W-:-:S04]  /*ff20*/  UIADD3 UR4, UR10, 0x80, URZ ;  /* 0x000000800a047890 */ /* 0x000fc8000fffe03f */
[----:B------:R1:W2:Y:S01]  /*ff30*/  @P1 LDG.E R7, desc[UR48][R8.64] ;  /* 0x0000003008071981 */ /* 0x0002a2000c1e1900 */
[----:B------:R-:W-:Y:S02]  /*ff40*/  UMOV UR7, 0xc0000010 ;  /* 0xc000001000077882 */ /* 0x000fe40000000000 */
[----:B------:R-:W-:Y:S01]  /*ff50*/  UMOV UR6, UR4 ;  /* 0x0000000400067c82 */ /* 0x000fe20008000000 */
[----:B------:R-:W-:Y:S02]  /*ff60*/  WARPGROUP.DEPBAR.LE gsb0, 0x0 ;  /* 0x00008000000079c5 */ /* 0x000fe40000010000 */
[----:B------:R-:W-:-:S06]  /*ff70*/  WARPGROUP.ARRIVE ;  /* 0x00000000000079c5 */ /* 0x000fcc0000000000 */
[----:B------:R-:W-:Y:S01]  /*ff80*/  QGMMA.64x64x32.F32.E4M3.E4M3 R24, R148, gdesc[UR4], R24, gsb0 ;  /* 0x00e0000494187df3 */ /* 0x000fe20008000818 */
[----:B------:R-:W-:Y:S01]  /*ff90*/  UIADD3 UR4, UR10, 0x100, URZ ;  /* 0x000001000a047890 */ /* 0x000fe2000fffe03f */
[----:B------:R-:W-:-:S06]  /*ffa0*/  UMOV UR7, 0xc0000010 ;  /* 0xc000001000077882 */ /* 0x000fcc0000000000 */
[----:B------:R-:W-:Y:S01]  /*ffb0*/  UMOV UR6, UR4 ;  /* 0x0000000400067c82 */ /* 0x000fe20008000000 */
[----:B------:R-:W-:Y:S02]  /*ffc0*/  WARPGROUP.DEPBAR.LE gsb0, 0x0 ;  /* 0x00008000000079c5 */ /* 0x000fe40000010000 */
[----:B------:R-:W-:-:S06]  /*ffd0*/  WARPGROUP.ARRIVE ;  /* 0x00000000000079c5 */ /* 0x000fcc0000000000 */
[----:B------:R-:W-:Y:S01]  /*ffe0*/  QGMMA.64x64x32.F32.E4M3.E4M3 R24, R144, gdesc[UR4], R24, gsb0 ;  /* 0x00e0000490187df3 */ /* 0x000fe20008000818 */
[----:B------:R-:W-:Y:S01]  /*fff0*/  UIADD3 UR4, UR10, 0x180, URZ ;  /* 0x000001800a047890 */ /* 0x000fe2000fffe03f */
[----:B------:R-:W-:-:S06]  /*10000*/  UMOV UR7, 0xc0000010 ;  /* 0xc000001000077882 */ /* 0x000fcc0000000000 */
[----:B------:R-:W-:Y:S01]  /*10010*/  UMOV UR6, UR4 ;  /* 0x0000000400067c82 */ /* 0x000fe20008000000 */
[----:B------:R-:W3:Y:S04]  /*10020*/  SHFL.BFLY PT, R11, R6, 0x2, 0x1f ;  /* 0x0c401f00060b7f89 */ /* 0x000ee800000e0000 */
[----:B-1----:R-:W1:Y:S01]  /*10030*/  SHFL.BFLY PT, R8, R5, 0x2, 0x1f ;  /* 0x0c401f0005087f89 */ /* 0x002e6200000e0000 */
[----:B------:R-:W-:Y:S02]  /*10040*/  WARPGROUP.DEPBAR.LE gsb0, 0x0 ;  /* 0x00008000000079c5 */ /* 0x000fe40000010000 */
[----:B------:R-:W-:-:S06]  /*10050*/  WARPGROUP.ARRIVE ;  /* 0x00000000000079c5 */ /* 0x000fcc0000000000 */
[----:B------:R-:W-:Y:S01]  /*10060*/  QGMMA.64x64x32.F32.E4M3.E4M3 R24, R140, gdesc[UR4], R24, gsb0 ;  /* 0x00e000048c187df3 */ /* 0x000fe20008000818 */
[----:B---3--:R-:W-:-:S01]  /*10070*/  FADD.FTZ R11, R11, R6 ;  /* 0x000000060b0b7221 */ /* 0x008fc20000010000 */
[----:B------:R-:W-:Y:S01]  /*10080*/  UIADD3 UR10, UR10, 0x200, URZ ;  /* 0x000002000a0a7890 */ /* 0x000fe2000fffe03f */
[----:B-1----:R-:W-:-:S01]  /*10090*/  FADD.FTZ R8, R8, R5 ;  /* 0x0000000508087221 */ /* 0x002fc20000010000 */
[----:B------:R-:W-:Y:S02]  /*100a0*/  UMOV UR11, 0xc0000010 ;  /* 0xc0000010000b7882 */ /* 0x000fe40000000000 */
[----:B0-----:R-:W0:Y:S04]  /*100b0*/  SHFL.BFLY PT, R4, R11, 0x1, 0x1f ;  /* 0x0c201f000b047f89 */ /* 0x001e2800000e0000 */
[----:B------:R-:W1:Y:S01]  /*100c0*/  SHFL.BFLY PT, R9, R8, 0x1, 0x1f ;  /* 0x0c201f0008097f89 */ /* 0x000e6200000e0000 */
[----:B------:R-:W-:-:S02]  /*100d0*/  IMAD.MOV.U32 R10, RZ, RZ, RZ ;  /* 0x000000ffff0a7224 */ /* 0x000fc400078e00ff */
[----:B0-----:R-:W-:Y:S01]  /*100e0*/  FADD.FTZ R13, R11, R4 ;  /* 0x000000040b0d7221 */ /* 0x001fe20000010000 */
[----:B-1----:R-:W-:-:S04]  /*100f0*/  FADD.FTZ R14, R8, R9 ;  /* 0x00000009080e7221 */ /* 0x002fc80000010000 */
        /* <DEDUP_REMOVED lines=29> */
.L_x_11467:
        /* <DEDUP_REMOVED lines=42> */
.L_x_11393:
[----:B------:R-:W0:Y:S01]  /*10570*/  S2R R0, SR_CgaCtaId ;  /* 0x0000000000007919 */ /* 0x000e220000008800 */
[----:B------:R-:W-:Y:S01]  /*10580*/  MOV R7, 0x400 ;  /* 0x0000040000077802 */ /* 0x000fe20000000f00 */
[----:B------:R-:W-:Y:S01]  /*10590*/  VIADD R27, R23, 0xffffff80 ;  /* 0xffffff80171b7836 */ /* 0x000fe20000000000 */
[----:B------:R-:W-:Y:S01]  /*105a0*/  BSSY B0, `(.L_x_11468) ;  /* 0x0000184000007945 */ /* 0x000fe20003800000 */
[----:B------:R-:W-:Y:S03]  /*105b0*/  BAR.SYNC.DEFER_BLOCKING 0x5, 0x200 ;  /* 0x0148000000007b1d */ /* 0x000fe60000010000 */
[----:B------:R-:W-:-:S04]  /*105c0*/  SHF.R.S32.HI R34, RZ, 0x1f, R27 ;  /* 0x0000001fff227819 */ /* 0x000fc8000001141b */
[----:B------:R-:W-:-:S04]  /*105d0*/  LEA.HI R5, R34, R27, RZ, 0x3 ;  /* 0x0000001b22057211 */ /* 0x000fc800078f18ff */
[----:B------:R-:W-:Y:S02]  /*105e0*/  LOP3.LUT R8, R5, 0xfffffff8, RZ, 0xc0, !PT ;  /* 0xfffffff805087812 */ /* 0x000fe400078ec0ff */
[----:B------:R-:W-:-:S03]  /*105f0*/  SHF.R.S32.HI R5, RZ, 0x3, R5 ;  /* 0x00000003ff057819 */ /* 0x000fc60000011405 */
[----:B------:R-:W-:Y:S01]  /*10600*/  IMAD.IADD R8, R27, 0x1, -R8 ;  /* 0x000000011b087824 */ /* 0x000fe200078e0a08 */
[----:B0-----:R-:W-:-:S05]  /*10610*/  LEA R7, R0, R7, 0x18 ;  /* 0x0000000700077211 */ /* 0x001fca00078ec0ff */
[----:B------:R-:W0:Y:S02]  /*10620*/  LDS R0, [R7+0x132d0] ;  /* 0x0132d00007007984 */ /* 0x000e240000000800 */
[----:B0-----:R-:W-:Y:S01]  /*10630*/  R2UR UR4, R0 ;  /* 0x00000000000472ca */ /* 0x001fe200000e0000 */
[----:B------:R-:W-:-:S05]  /*10640*/  IMAD.SHL.U32 R0, R8, 0x8, RZ ;  /* 0x0000000808007824 */ /* 0x000fca00078e00ff */
[----:B------:R-:W-:Y:S01]  /*10650*/  SHF.R.S32.HI R3, RZ, 0x1f, R0 ;  /* 0x0000001fff037819 */ /* 0x000fe20000011400 */
[----:B------:R-:W-:Y:S06]  /*10660*/  BAR.ARV 0x4, 0x200 ;  /* 0x0108000000007b1d */ /* 0x000fec0000002000 */
[----:B------:R-:W-:Y:S05]  /*10670*/  @P0 BRA `(.L_x_11469) ;  /* 0x0000001000080947 */ /* 0x000fea0003800000 */
[----:B------:R-:W-:Y:S01]  /*10680*/  IMAD.SHL.U32 R10, R23, 0x4, RZ ;  /* 0x00000004170a7824 */ /* 0x000fe200078e00ff */
[----:B------:R-:W-:Y:S01]  /*10690*/  ULDC.64 UR6, c[0x4][0x38] ;  /* 0x01000e0000067ab9 */ /* 0x000fe20000000a00 */
[----:B------:R-:W0:Y:S01]  /*106a0*/  S2R R48, SR_SWINHI ;  /* 0x0000000000307919 */ /* 0x000e220000002f00 */
[----:B------:R-:W-:Y:S02]  /*106b0*/  F2FP.BF16.F32.PACK_AB R54, R54, R9 ;  /* 0x000000093636723e */ /* 0x000fe400000010ff */
[----:B------:R-:W-:Y:S01]  /*106c0*/  F2FP.BF16.F32.PACK_AB R15, R46, R15 ;  /* 0x0000000f2e0f723e */ /* 0x000fe200000010ff */
[----:B------:R-:W1:Y:S01]  /*106d0*/  LDC R9, c[0x0][0xbe8] ;  /* 0x0002fa00ff097b82 */ /* 0x000e620000000800 */
        /* <DEDUP_REMOVED lines=10> */
[----:B------:R-:W-:Y:S02]  /*10780*/  LEA.HI R34, R34, R27, RZ, 0x7 ;  /* 0x0000001b22227211 */ /* 0x000fe400078f38ff */
[----:B------:R-:W-:Y:S02]  /*10790*/  F2FP.BF16.F32.PACK_AB R29, R36, R29 ;  /* 0x0000001d241d723e */ /* 0x000fe400000010ff */
[----:B------:R-:W-:Y:S02]  /*107a0*/  F2FP.BF16.F32.PACK_AB R28, R37, R28 ;  /* 0x0000001c251c723e */ /* 0x000fe400000010ff */
[----:B------:R-:W-:Y:S02]  /*107b0*/  F2FP.BF16.F32.PACK_AB R26, R39, R26 ;  /* 0x0000001a271a723e */ /* 0x000fe400000010ff */
[----:B------:R-:W-:Y:S01]  /*107c0*/  F2FP.BF16.F32.PACK_AB R55, R55, R12 ;  /* 0x0000000c3737723e */ /* 0x000fe200000010ff */
[----:B------:R-:W-:Y:S01]  /*107d0*/  USHF.R.S32.HI UR12, URZ, 0x1f, UR40 ;  /* 0x0000001f3f0c7899 */ /* 0x000fe20008011428 */
[----:B------:R-:W-:Y:S01]  /*107e0*/  IADD3 R10, P0, R10, UR6, RZ ;  /* 0x000000060a0a7c10 */ /* 0x000fe2000ff1e0ff */
[----:B------:R-:W-:Y:S01]  /*107f0*/  ULDC.64 UR8, c[0x0][0xb90] ;  /* 0x0002e40000087ab9 */ /* 0x000fe20000000a00 */
[----:B------:R-:W-:Y:S01]  /*10800*/  USHF.R.S32.HI UR13, URZ, 0x1f, UR39 ;  /* 0x0000001f3f0d7899 */ /* 0x000fe20008011427 */
[----:B------:R-:W-:Y:S01]  /*10810*/  F2FP.BF16.F32.PACK_AB R58, R58, R59 ;  /* 0x0000003b3a3a723e */ /* 0x000fe200000010ff */
[----:B------:R-:W-:Y:S01]  /*10820*/  ULDC.64 UR10, c[0x0][0xb98] ;  /* 0x0002e600000a7ab9 */ /* 0x000fe20000000a00 */
[----:B------:R-:W-:-:S05]  /*10830*/  IMAD.X R11, RZ, RZ, UR7, P0 ;  /* 0x00000007ff0b7e24 */ /* 0x000fca00080e06ff */
[----:B------:R2:W3:Y:S01]  /*10840*/  LDG.E.CONSTANT R17, desc[UR48][R10.64] ;  /* 0x000000300a117981 */ /* 0x0004e2000c1e9900 */
[----:B------:R-:W-:Y:S01]  /*10850*/  BAR.SYNC.DEFER_BLOCKING 0x1, 0x180 ;  /* 0x0046000000007b1d */ /* 0x000fe20000010000 */
[----:B-1----:R-:W-:Y:S01]  /*10860*/  ISETP.NE.AND P2, PT, R9, 0x1, PT ;  /* 0x000000010900780c */ /* 0x002fe20003f45270 */
[----:B------:R-:W-:Y:S01]  /*10870*/  VIADD R64, R19, UR41 ;  /* 0x0000002913407c36 */ /* 0x000fe20008000000 */
[----:B------:R-:W-:Y:S01]  /*10880*/  LOP3.LUT R34, R34, 0xffffff80, RZ, 0xc0, !PT ;  /* 0xffffff8022227812 */ /* 0x000fe200078ec0ff */
[----:B------:R-:W-:Y:S01]  /*10890*/  UIMAD UR5, UR12, UR8, URZ ;  /* 0x000000080c0572a4 */ /* 0x000fe2000f8e023f */
[----:B--2---:R-:W-:Y:S01]  /*108a0*/  LOP3.LUT P0, R10, R23, 0x3, RZ, 0xc0, !PT ;  /* 0x00000003170a7812 */ /* 0x004fe2000780c0ff */
[----:B------:R-:W-:Y:S02]  /*108b0*/  UIMAD.WIDE.U32 UR6, UR40, UR8, URZ ;  /* 0x00000008280672a5 */ /* 0x000fe4000f8e003f */
[----:B------:R-:W-:Y:S01]  /*108c0*/  IMAD.IADD R27, R27, 0x1, -R34 ;  /* 0x000000011b1b7824 */ /* 0x000fe200078e0a22 */
[----:B------:R-:W-:Y:S01]  /*108d0*/  UIMAD UR5, UR40, UR9, UR5 ;  /* 0x00000009280572a4 */ /* 0x000fe2000f8e0205 */
[----:B------:R-:W-:Y:S01]  /*108e0*/  ISETP.EQ.OR P0, PT, R10, 0x3, !P0 ;  /* 0x000000030a00780c */ /* 0x000fe20004702670 */
[----:B------:R-:W-:Y:S01]  /*108f0*/  UIMAD UR8, UR13, UR10, URZ ;  /* 0x0000000a0d0872a4 */ /* 0x000fe2000f8e023f */
[----:B------:R-:W-:-:S02]  /*10900*/  MOV R10, R7 ;  /* 0x00000007000a7202 */ /* 0x000fc40000000f00 */
[----:B0-----:R-:W-:Y:S01]  /*10910*/  MOV R11, R48 ;  /* 0x00000030000b7202 */ /* 0x001fe20000000f00 */
[----:B------:R-:W-:Y:S01]  /*10920*/  UIADD3 UR7, UR7, UR5, URZ ;  /* 0x0000000507077290 */ /* 0x000fe2000fffe03f */
[----:B------:R-:W-:Y:S01]  /*10930*/  SEL R42, R13, R14, P0 ;  /* 0x0000000e0d2a7207 */ /* 0x000fe20000000000 */
[----:B------:R-:W0:Y:S01]  /*10940*/  @P2 LDC R62, c[0x0][0xbf0] ;  /* 0x0002fc00ff3e2b82 */ /* 0x000e220000000800 */
[----:B------:R-:W-:Y:S01]  /*10950*/  SEL R44, R14, R13, P0 ;  /* 0x0000000d0e2c7207 */ /* 0x000fe20000000000 */
[----:B------:R-:W-:Y:S01]  /*10960*/  IMAD R13, R5, 0x40, R0 ;  /* 0x00000040050d7824 */ /* 0x000fe200078e0200 */
[----:B------:R-:W-:Y:S01]  /*10970*/  SEL R52, R15, R20, P0 ;  /* 0x000000140f347207 */ /* 0x000fe20000000000 */
[----:B------:R-:W-:Y:S01]  /*10980*/  UIMAD UR8, UR39, UR11, UR8 ;  /* 0x0000000b270872a4 */ /* 0x000fe2000f8e0208 */
[----:B------:R-:W-:Y:S01]  /*10990*/  SEL R56, R20, R15, P0 ;  /* 0x0000000f14387207 */ /* 0x000fe20000000000 */
[--C-:B------:R-:W-:Y:S01]  /*109a0*/  IMAD.WIDE R14, R156, 0x2, R10.reuse ;  /* 0x000000029c0e7825 */ /* 0x100fe200078e020a */
[----:B------:R-:W-:Y:S01]  /*109b0*/  SEL R46, R30, R31, P0 ;  /* 0x0000001f1e2e7207 */ /* 0x000fe20000000000 */
[----:B------:R-:W-:Y:S01]  /*109c0*/  UIMAD.WIDE.U32 UR6, UR39, UR10, UR6 ;  /* 0x0000000a270672a5 */ /* 0x000fe2000f8e0006 */
[----:B------:R-:W-:Y:S01]  /*109d0*/  SEL R30, R31, R30, P0 ;  /* 0x0000001e1f1e7207 */ /* 0x000fe20000000000 */
[----:B------:R-:W-:Y:S01]  /*109e0*/  IMAD.WIDE R10, R13, 0x2, R10 ;  /* 0x000000020d0a7825 */ /* 0x000fe200078e020a */
[----:B------:R-:W-:Y:S01]  /*109f0*/  IADD3 R31, P3, R14, 0x60, RZ ;  /* 0x000000600e1f7810 */ /* 0x000fe20007f7e0ff */
[----:B------:R-:W-:Y:S01]  /*10a00*/  ULDC UR5, c[0x0][0xa88] ;  /* 0x0002a20000057ab9 */ /* 0x000fe20000000800 */
[----:B------:R-:W-:Y:S01]  /*10a10*/  SEL R38, R21, R24, P0 ;  /* 0x0000001815267207 */ /* 0x000fe20000000000 */
[----:B------:R-:W-:Y:S01]  /*10a20*/  IMAD R47, R9, UR5, RZ ;  /* 0x00000005092f7c24 */ /* 0x000fe2000f8e02ff */
[----:B------:R-:W-:Y:S01]  /*10a30*/  SEL R40, R24, R21, P0 ;  /* 0x0000001518287207 */ /* 0x000fe20000000000 */
[----:B------:R-:W-:Y:S01]  /*10a40*/  IMAD R8, R8, 0x30, R5 ;  /* 0x0000003008087824 */ /* 0x000fe200078e0205 */
[----:B------:R-:W-:Y:S01]  /*10a50*/  LOP3.LUT R24, R31, 0x380, RZ, 0xc0, !PT ;  /* 0x000003801f187812 */ /* 0x000fe200078ec0ff */
[----:B------:R-:W-:Y:S01]  /*10a60*/  ULDC.64 UR10, c[0x0][0xaf0] ;  /* 0x0002bc00000a7ab9 */ /* 0x000fe20000000a00 */
[----:B------:R-:W-:-:S02]  /*10a70*/  IADD3 R21, P4, R14, 0x40, RZ ;  /* 0x000000400e157810 */ /* 0x000fc40007f9e0ff */
[----:B------:R-:W-:Y:S02]  /*10a80*/  SHF.R.U64 R24, R24, 0x3, RZ ;  /* 0x0000000318187819 */ /* 0x000fe400000012ff */
[----:B------:R-:W-:Y:S02]  /*10a90*/  LOP3.LUT R13, R14, 0x380, RZ, 0xc0, !PT ;  /* 0x000003800e0d7812 */ /* 0x000fe400078ec0ff */
[----:B------:R-:W-:Y:S02]  /*10aa0*/  LOP3.LUT R24, R24, R31, RZ, 0x3c, !PT ;  /* 0x0000001f18187212 */ /* 0x000fe400078e3cff */
[----:B------:R-:W1:Y:S01]  /*10ab0*/  @P2 LDC R31, c[0x0][0xbec] ;  /* 0x0002fb00ff1f2b82 */ /* 0x000e620000000800 */
[----:B------:R-:W-:Y:S02]  /*10ac0*/  LOP3.LUT R20, R21, 0x380, RZ, 0xc0, !PT ;  /* 0x0000038015147812 */ /* 0x000fe400078ec0ff */
[----:B------:R-:W-:Y:S02]  /*10ad0*/  SHF.R.U64 R13, R13, 0x3, RZ ;  /* 0x000000030d0d7819 */ /* 0x000fe400000012ff */
[----:B------:R-:W-:-:S02]  /*10ae0*/  SHF.R.U64 R20, R20, 0x3, RZ ;  /* 0x0000000314147819 */ /* 0x000fc400000012ff */
[----:B------:R-:W-:Y:S02]  /*10af0*/  SEL R36, R29, R28, P0 ;  /* 0x0000001c1d247207 */ /* 0x000fe40000000000 */
[----:B------:R-:W-:Y:S02]  /*10b00*/  SEL R28, R28, R29, P0 ;  /* 0x0000001d1c1c7207 */ /* 0x000fe40000000000 */
[----:B------:R-:W-:Y:S02]  /*10b10*/  SEL R48, R25, R26, P0 ;  /* 0x0000001a19307207 */ /* 0x000fe40000000000 */
[----:B------:R-:W-:Y:S01]  /*10b20*/  SEL R50, R26, R25, P0 ;  /* 0x000000191a327207 */ /* 0x000fe20000000000 */
[----:B------:R-:W-:Y:S01]  /*10b30*/  IMAD.X R25, RZ, RZ, R15, P3 ;  /* 0x000000ffff197224 */ /* 0x000fe200018e060f */
[----:B------:R-:W-:Y:S02]  /*10b40*/  IADD3 R29, P5, R14, 0x20, RZ ;  /* 0x000000200e1d7810 */ /* 0x000fe40007fbe0ff */
[----:B------:R-:W-:-:S02]  /*10b50*/  LOP3.LUT R14, R13, R14, RZ, 0x3c, !PT ;  /* 0x0000000e0d0e7212 */ /* 0x000fc400078e3cff */
[----:B------:R-:W-:Y:S01]  /*10b60*/  LOP3.LUT R26, R20, R21, RZ, 0x3c, !PT ;  /* 0x00000015141a7212 */ /* 0x000fe200078e3cff */
[--C-:B------:R-:W-:Y:S01]  /*10b70*/  IMAD.X R13, RZ, RZ, R15.reuse, P5 ;  /* 0x000000ffff0d7224 */ /* 0x100fe200028e060f */
[----:B------:R-:W-:Y:S02]  /*10b80*/  IADD3 R21, P3, R10, 0x3000, RZ ;  /* 0x000030000a157810 */ /* 0x000fe40007f7e0ff */
[----:B------:R-:W-:Y:S02]  /*10b90*/  SEL R60, R54, R55, P0 ;  /* 0x00000037363c7207 */ /* 0x000fe40000000000 */
[----:B------:R-:W-:Y:S02]  /*10ba0*/  SEL R54, R55, R54, P0 ;  /* 0x0000003637367207 */ /* 0x000fe40000000000 */
[----:B------:R-:W-:Y:S01]  /*10bb0*/  LOP3.LUT P1, RZ, R27, 0x3, RZ, 0xc0, !PT ;  /* 0x000000031bff7812 */ /* 0x000fe2000782c0ff */
[----:B------:R-:W-:Y:S01]  /*10bc0*/  IMAD.X R27, RZ, RZ, R15, P4 ;  /* 0x000000ffff1b7224 */ /* 0x000fe200020e060f */
[----:B------:R-:W-:Y:S01]  /*10bd0*/  MOV R55, R14 ;  /* 0x0000000e00377202 */ /* 0x000fe20000000f00 */
[----:B-1----:R-:W-:Y:S01]  /*10be0*/  @P2 IMAD.HI.U32 R15, R64, R31, RZ ;  /* 0x0000001f400f2227 */ /* 0x002fe200078e00ff */
[----:B------:R-:W-:-:S02]  /*10bf0*/  LOP3.LUT R20, R21, 0x380, RZ, 0xc0, !PT ;  /* 0x0000038015147812 */ /* 0x000fc400078ec0ff */
[----:B------:R-:W-:Y:S01]  /*10c00*/  IADD3 R33, P4, R10, 0x1800, RZ ;  /* 0x000018000a217810 */ /* 0x000fe20007f9e0ff */
[----:B------:R-:W-:Y:S01]  /*10c10*/  IMAD.MOV.U32 R14, RZ, RZ, R64 ;  /* 0x000000ffff0e7224 */ /* 0x000fe200078e0040 */
[----:B------:R-:W-:Y:S02]  /*10c20*/  SHF.R.U64 R20, R20, 0x3, RZ ;  /* 0x0000000314147819 */ /* 0x000fe400000012ff */
[----:B------:R-:W-:Y:S02]  /*10c30*/  LOP3.LUT R12, R29, 0x380, RZ, 0xc0, !PT ;  /* 0x000003801d0c7812 */ /* 0x000fe400078ec0ff */
[----:B------:R-:W-:Y:S02]  /*10c40*/  LOP3.LUT R32, R33, 0x380, RZ, 0xc0, !PT ;  /* 0x0000038021207812 */ /* 0x000fe400078ec0ff */
[----:B0-----:R-:W-:Y:S02]  /*10c50*/  @P2 SHF.R.U32.HI R14, RZ, R62, R15 ;  /* 0x0000003eff0e2219 */ /* 0x001fe4000001160f */
[----:B------:R-:W-:-:S02]  /*10c60*/  SEL R34, R58, R57, P0 ;  /* 0x000000393a227207 */ /* 0x000fc40000000000 */
[----:B------:R-:W-:Y:S02]  /*10c70*/  LOP3.LUT R20, R20, R21, RZ, 0x3c, !PT ;  /* 0x0000001514147212 */ /* 0x000fe400078e3cff */
[----:B------:R-:W-:Y:S02]  /*10c80*/  SEL R58, R57, R58, P0 ;  /* 0x0000003a393a7207 */ /* 0x000fe40000000000 */
[----:B------:R-:W-:Y:S02]  /*10c90*/  SHF.R.U64 R12, R12, 0x3, RZ ;  /* 0x000000030c0c7819 */ /* 0x000fe400000012ff */
[----:B------:R-:W-:Y:S02]  /*10ca0*/  SHF.R.U64 R32, R32, 0x3, RZ ;  /* 0x0000000320207819 */ /* 0x000fe400000012ff */
[----:B------:R-:W-:Y:S01]  /*10cb0*/  MOV R49, R24 ;  /* 0x0000001800317202 */ /* 0x000fe20000000f00 */
[----:B------:R-:W-:Y:S01]  /*10cc0*/  IMAD.MOV R24, RZ, RZ, -R14 ;  /* 0x000000ffff187224 */ /* 0x000fe200078e0a0e */
[----:B------:R-:W-:-:S02]  /*10cd0*/  LOP3.LUT R12, R12, R29, RZ, 0x3c, !PT ;  /* 0x0000001d0c0c7212 */ /* 0x000fc400078e3cff */
[----:B------:R-:W-:Y:S01]  /*10ce0*/  LOP3.LUT R32, R32, R33, RZ, 0x3c, !PT ;  /* 0x0000002120207212 */ /* 0x000fe200078e3cff */
[----:B------:R-:W-:Y:S01]  /*10cf0*/  IMAD R37, R9, R24, R64 ;  /* 0x0000001809257224 */ /* 0x000fe200078e0240 */
[----:B------:R-:W-:Y:S01]  /*10d00*/  MOV R51, R26 ;  /* 0x0000001a00337202 */ /* 0x000fe20000000f00 */
[----:B------:R-:W-:Y:S01]  /*10d10*/  IMAD.U32 R26, RZ, RZ, UR8 ;  /* 0x00000008ff1a7e24 */ /* 0x000fe2000f8e00ff */
[----:B------:R-:W-:Y:S01]  /*10d20*/  SHF.R.S32.HI R15, RZ, 0x1f, R14 ;  /* 0x0000001fff0f7819 */ /* 0x000fe2000001140e */
[----:B------:R-:W-:Y:S01]  /*10d30*/  ULDC.64 UR8, c[0x0][0xae8] ;  /* 0x0002ba0000087ab9 */ /* 0x000fe20000000a00 */
[----:B------:R-:W-:Y:S02]  /*10d40*/  IADD3 R14, P5, R14, UR6, RZ ;  /* 0x000000060e0e7c10 */ /* 0x000fe4000ffbe0ff */
[----:B------:R-:W-:Y:S02]  /*10d50*/  SHF.R.S32.HI R24, RZ, 0x1f, R37 ;  /* 0x0000001fff187819 */ /* 0x000fe40000011425 */
[----:B------:R-:W-:Y:S01]  /*10d60*/  IADD3.X R15, R15, UR7, R26, P5, !PT ;  /* 0x000000070f0f7c10 */ /* 0x000fe2000affe41a */
[----:B------:R-:W-:Y:S01]  /*10d70*/  ULDC.64 UR6, c[0x0][0xb88] ;  /* 0x0002e20000067ab9 */ /* 0x000fe20000000a00 */
[----:B------:R-:W-:Y:S01]  /*10d80*/  VIADD R26, R22, UR41 ;  /* 0x00000029161a7c36 */ /* 0x000fe20008000000 */
[----:B------:R-:W-:Y:S01]  /*10d90*/  MOV R53, R12 ;  /* 0x0000000c00357202 */ /* 0x000fe20000000f00 */
[----:B------:R-:W-:Y:S01]  /*10da0*/  IMAD R24, R24, UR6, RZ ;  /* 0x0000000618187c24 */ /* 0x000fe2000f8e02ff */
[----:B------:R-:W-:Y:S01]  /*10db0*/  LOP3.LUT R41, R10, 0x380, RZ, 0xc0, !PT ;  /* 0x000003800a297812 */ /* 0x000fe200078ec0ff */
[----:B------:R-:W-:Y:S01]  /*10dc0*/  IMAD.WIDE.U32 R14, R37, UR6, R14 ;  /* 0x00000006250e7c25 */ /* 0x000fe2000f8e000e */
[----:B------:R-:W-:-:S02]  /*10dd0*/  ISETP.GE.OR P5, PT, R26, R47, P1 ;  /* 0x0000002f1a00720c */ /* 0x000fc40000fa6670 */
[----:B------:R-:W-:Y:S01]  /*10de0*/  SHF.R.U64 R41, R41, 0x3, RZ ;  /* 0x0000000329297819 */ /* 0x000fe200000012ff */
[----:B------:R-:W-:Y:S01]  /*10df0*/  IMAD R37, R37, UR7, R24 ;  /* 0x0000000725257c24 */ /* 0x000fe2000f8e0218 */
[----:B------:R-:W-:Y:S01]  /*10e00*/  ULDC.64 UR6, c[0x0][0xb50] ;  /* 0x0002d40000067ab9 */ /* 0x000fe20000000a00 */
[----:B------:R-:W-:Y:S02]  /*10e10*/  VIADD R24, R26, 0x8 ;  /* 0x000000081a187836 */ /* 0x000fe40000000000 */
[----:B------:R-:W-:Y:S01]  /*10e20*/  IMAD.IADD R15, R15, 0x1, R37 ;  /* 0x000000010f0f7824 */ /* 0x000fe200078e0225 */
[----:B------:R-:W-:Y:S02]  /*10e30*/  LEA R37, P6, R14, UR6, 0x2 ;  /* 0x000000060e257c11 */ /* 0x000fe4000f8c10ff */
[----:B------:R-:W-:Y:S02]  /*10e40*/  ISETP.GE.OR P1, PT, R24, R47, P1 ;  /* 0x0000002f1800720c */ /* 0x000fe40000f26670 */
[----:B---3--:R-:W-:Y:S01]  /*10e50*/  LOP3.LUT R21, R17, 0x2, RZ, 0x3c, !PT ;  /* 0x0000000211157812 */ /* 0x008fe200078e3cff */
        /* <DEDUP_REMOVED lines=8> */
[----:B------:R4:W4:Y:S04]  /*10ee0*/  SHFL.IDX PT, R48, R30, R21, 0x1c1f ;  /* 0x001c1f151e307589 */ /* 0x00092800000e0000 */
[----:B------:R-:W-:Y:S01]  /*10ef0*/  SHFL.IDX PT, R31, R42, R17, 0x1c1f ;  /* 0x001c1f112a1f7589 */ /* 0x000fe200000e0000 */
[----:B--2---:R-:W-:Y:S01]  /*10f00*/  LOP3.LUT R40, R41, R10, RZ, 0x3c, !PT ;  /* 0x0000000a29287212 */ /* 0x004fe200078e3cff */
[----:B------:R-:W-:-:S02]  /*10f10*/  IMAD.MOV.U32 R41, RZ, RZ, R11 ;  /* 0x000000ffff297224 */ /* 0x000fc400078e000b */
[----:B------:R-:W-:Y:S04]  /*10f20*/  SHFL.IDX PT, R52, R52, R17, 0x1c1f ;  /* 0x001c1f1134347589 */ /* 0x000fe800000e0000 */
[----:B------:R-:W-:Y:S01]  /*10f30*/  SHFL.IDX PT, R60, R60, R17, 0x1c1f ;  /* 0x001c1f113c3c7589 */ /* 0x000fe200000e0000 */
[----:B0-----:R-:W-:-:S03]  /*10f40*/  SEL R12, R34, R25, P0 ;  /* 0x00000019220c7207 */ /* 0x001fc60000000000 */
[----:B------:R-:W0:Y:S01]  /*10f50*/  SHFL.IDX PT, R46, R44, R21, 0x1c1f ;  /* 0x001c1f152c2e7589 */ /* 0x000e2200000e0000 */
[----:B-1----:R-:W-:Y:S02]  /*10f60*/  SEL R24, R36, R27, P0 ;  /* 0x0000001b24187207 */ /* 0x002fe40000000000 */
[----:B------:R-:W-:Y:S01]  /*10f70*/  SEL R26, R27, R36, P0 ;  /* 0x000000241b1a7207 */ /* 0x000fe20000000000 */
[----:B------:R-:W1:Y:S01]  /*10f80*/  SHFL.IDX PT, R50, R50, R21, 0x1c1f ;  /* 0x001c1f1532327589 */ /* 0x000e6200000e0000 */
[----:B---3--:R-:W-:Y:S02]  /*10f90*/  SEL R28, R38, R29, P0 ;  /* 0x0000001d261c7207 */ /* 0x008fe40000000000 */
[----:B----4-:R-:W-:Y:S01]  /*10fa0*/  SEL R30, R29, R38, P0 ;  /* 0x000000261d1e7207 */ /* 0x010fe20000000000 */
[----:B------:R-:W2:Y:S01]  /*10fb0*/  SHFL.IDX PT, R17, R56, R21, 0x1c1f ;  /* 0x001c1f1538117589 */ /* 0x000ea200000e0000 */
[----:B------:R-:W-:-:S03]  /*10fc0*/  SEL R13, R33, R48, P0 ;  /* 0x00000030210d7207 */ /* 0x000fc60000000000 */
[----:B------:R3:W4:Y:S04]  /*10fd0*/  SHFL.IDX PT, R39, R54, R21, 0x1c1f ;  /* 0x001c1f1536277589 */ /* 0x00072800000e0000 */
[----:B------:R-:W-:Y:S04]  /*10fe0*/  SHFL.IDX PT, R42, R37, RZ, 0x1c1f ;  /* 0x001c1fff252a7589 */ /* 0x000fe800000e0000 */
[----:B------:R4:W-:Y:S01]  /*10ff0*/  SHFL.IDX PT, R44, R37, 0x1, 0x1c1f ;  /* 0x003c1f00252c7f89 */ /* 0x0009e200000e0000 */
[----:B---3--:R-:W-:Y:S02]  /*11000*/  LEA.HI.X R21, R14, UR7, R15, 0x2, P6 ;  /* 0x000000070e157c11 */ /* 0x008fe4000b0f140f */
[----:B------:R-:W-:-:S02]  /*11010*/  SEL R14, R25, R34, P0 ;  /* 0x00000022190e7207 */ /* 0x000fc40000000000 */
[----:B------:R-:W-:Y:S01]  /*11020*/  SEL R15, R48, R33, P0 ;  /* 0x00000021300f7207 */ /* 0x000fe20000000000 */
[----:B------:R-:W3:Y:S01]  /*11030*/  SHFL.IDX PT, R43, R21, RZ, 0x1c1f ;  /* 0x001c1fff152b7589 */ /* 0x000ee200000e0000 */
[----:B0-----:R-:W-:Y:S01]  /*11040*/  SEL R36, R31, R46, P0 ;  /* 0x0000002e1f247207 */ /* 0x001fe20000000000 */
[----:B------:R-:W-:Y:S01]  /*11050*/  IMAD.X R33, RZ, RZ, R11, P4 ;  /* 0x000000ffff217224 */ /* 0x000fe200020e060b */
[----:B------:R-:W-:Y:S01]  /*11060*/  SEL R38, R46, R31, P0 ;  /* 0x0000001f2e267207 */ /* 0x000fe20000000000 */
[----:B------:R-:W-:Y:S01]  /*11070*/  STSM.16.M88.4 [R55], R12 ;  /* 0x0000000c37007844 */ /* 0x000fe20000000200 */
[----:B-1----:R-:W-:Y:S02]  /*11080*/  SEL R25, R35, R50, P0 ;  /* 0x0000003223197207 */ /* 0x002fe40000000000 */
[----:B------:R-:W-:Y:S01]  /*11090*/  SEL R27, R50, R35, P0 ;  /* 0x00000023321b7207 */ /* 0x000fe20000000000 */
[----:B------:R0:W1:Y:S01]  /*110a0*/  SHFL.IDX PT, R45, R21, 0x1, 0x1c1f ;  /* 0x003c1f00152d7f89 */ /* 0x00006200000e0000 */
[----:B--2---:R-:W-:-:S02]  /*110b0*/  SEL R29, R52, R17, P0 ;  /* 0x00000011341d7207 */ /* 0x004fc40000000000 */
[----:B------:R-:W-:Y:S01]  /*110c0*/  SEL R31, R17, R52, P0 ;  /* 0x00000034111f7207 */ /* 0x000fe20000000000 */
[----:B------:R-:W-:Y:S01]  /*110d0*/  STSM.16.M88.4 [R53], R24 ;  /* 0x0000001835007844 */ /* 0x000fe20000000200 */
[----:B----4-:R-:W-:Y:S02]  /*110e0*/  SEL R37, R60, R39, P0 ;  /* 0x000000273c257207 */ /* 0x010fe40000000000 */
[----:B------:R-:W-:Y:S01]  /*110f0*/  SEL R39, R39, R60, P0 ;  /* 0x0000003c27277207 */ /* 0x000fe20000000000 */
[----:B------:R-:W-:Y:S01]  /*11100*/  STSM.16.M88.4 [R51], R28 ;  /* 0x0000001c33007844 */ /* 0x000fe20000000200 */
[----:B0-----:R-:W-:-:S03]  /*11110*/  IMAD.X R21, RZ, RZ, R11, P3 ;  /* 0x000000ffff157224 */ /* 0x001fc600018e060b */
[----:B------:R0:W-:Y:S01]  /*11120*/  STSM.16.M88.4 [R49], R36 ;  /* 0x0000002431007844 */ /* 0x0001e20000000200 */
[----:B------:R-:W-:Y:S01]  /*11130*/  BAR.SYNC.DEFER_BLOCKING 0x1, 0x180 ;  /* 0x0046000000007b1d */ /* 0x000fe20000010000 */
[----:B------:R-:W-:-:S07]  /*11140*/  IADD3 R17, P0, R10, 0x4800, RZ ;  /* 0x000048000a117810 */ /* 0x000fce0007f1e0ff */
[----:B0-----:R-:W0:Y:S01]  /*11150*/  @P2 LDC R37, c[0x0][0xbf0] ;  /* 0x0002fc00ff252b82 */ /* 0x001e220000000800 */
[----:B---3--:R2:W-:Y:S04]  /*11160*/  @!P5 ST.E desc[UR48][R42.64], R6 ;  /* 0x000000062a00d985 */ /* 0x0085e8000c101930 */
[----:B-1----:R1:W-:Y:S04]  /*11170*/  @!P1 ST.E desc[UR48][R44.64], R4 ;  /* 0x000000042c009985 */ /* 0x0023e8000c101930 */
[----:B------:R-:W3:Y:S04]  /*11180*/  LD.E.128 R12, desc[UR48][R40.64] ;  /* 0x00000030280c7980 */ /* 0x000ee8000c101d00 */
[----:B------:R-:W4:Y:S04]  /*11190*/  LD.E.128 R32, desc[UR48][R32.64] ;  /* 0x0000003020207980 */ /* 0x000f28000c101d00 */
[----:B------:R0:W4:Y:S01]  /*111a0*/  LD.E.128 R28, desc[UR48][R20.64] ;  /* 0x00000030141c7980 */ /* 0x000122000c101d00 */
[----:B------:R-:W-:Y:S01]  /*111b0*/  IMAD.X R25, RZ, RZ, R11, P0 ;  /* 0x000000ffff197224 */ /* 0x000fe200000e060b */
[----:B------:R-:W-:Y:S01]  /*111c0*/  UIMAD UR5, UR12, UR8, URZ ;  /* 0x000000080c0572a4 */ /* 0x000fe2000f8e023f */
[----:B------:R-:W1:Y:S01]  /*111d0*/  @P2 LDC R11, c[0x0][0xbec] ;  /* 0x0002fb00ff0b2b82 */ /* 0x000e620000000800 */
[----:B------:R-:W-:Y:S01]  /*111e0*/  LOP3.LUT R10, R17, 0x380, RZ, 0xc0, !PT ;  /* 0x00000380110a7812 */ /* 0x000fe200078ec0ff */
[----:B------:R-:W-:Y:S01]  /*111f0*/  VIADD R8, R8, UR41 ;  /* 0x0000002908087c36 */ /* 0x000fe20008000000 */
[----:B------:R-:W-:-:S02]  /*11200*/  UIMAD.WIDE.U32 UR6, UR40, UR8, URZ ;  /* 0x00000008280672a5 */ /* 0x000fc4000f8e003f */
[----:B------:R-:W-:Y:S01]  /*11210*/  UIMAD UR5, UR40, UR9, UR5 ;  /* 0x00000009280572a4 */ /* 0x000fe2000f8e0205 */
[----:B--2---:R-:W-:Y:S01]  /*11220*/  SHF.R.U64 R6, R10, 0x3, RZ ;  /* 0x000000030a067819 */ /* 0x004fe200000012ff */
[----:B------:R-:W-:Y:S02]  /*11230*/  UIMAD UR8, UR13, UR10, URZ ;  /* 0x0000000a0d0872a4 */ /* 0x000fe4000f8e023f */
[----:B------:R-:W-:Y:S01]  /*11240*/  UIADD3 UR7, UR7, UR5, URZ ;  /* 0x0000000507077290 */ /* 0x000fe2000fffe03f */
[----:B------:R-:W-:Y:S01]  /*11250*/  LOP3.LUT R24, R6, R17, RZ, 0x3c, !PT ;  /* 0x0000001106187212 */ /* 0x000fe200078e3cff */
[----:B------:R-:W-:Y:S01]  /*11260*/  IMAD.MOV.U32 R17, RZ, RZ, R8 ;  /* 0x000000ffff117224 */ /* 0x000fe200078e0008 */
[----:B------:R-:W-:Y:S02]  /*11270*/  UIMAD UR5, UR39, UR11, UR8 ;  /* 0x0000000b270572a4 */ /* 0x000fe4000f8e0208 */
[----:B------:R-:W-:Y:S01]  /*11280*/  UIMAD.WIDE.U32 UR6, UR39, UR10, UR6 ;  /* 0x0000000a270672a5 */ /* 0x000fe2000f8e0006 */
[----:B------:R-:W-:Y:S01]  /*11290*/  ULDC.64 UR8, c[0x0][0xae0] ;  /* 0x0002b80000087ab9 */ /* 0x000fe20000000a00 */
[----:B------:R-:W5:Y:S02]  /*112a0*/  LD.E.128 R24, desc[UR48][R24.64] ;  /* 0x0000003018187980 */ /* 0x000f64000c101d00 */
[----:B------:R-:W-:Y:S01]  /*112b0*/  UIADD3 UR5, UR7, UR5, URZ ;  /* 0x0000000507057290 */ /* 0x000fe2000fffe03f */
[----:B------:R-:W-:-:S02]  /*112c0*/  VIADD R7, R7, 0x13220 ;  /* 0x0001322007077836 */ /* 0x000fc40000000000 */
[----:B------:R-:W-:Y:S01]  /*112d0*/  IMAD.U32 R10, RZ, RZ, UR6 ;  /* 0x00000006ff0a7e24 */ /* 0x000fe2000f8e00ff */
[----:B------:R-:W-:Y:S01]  /*112e0*/  @!PT LDS RZ, [RZ] ;  /* 0x00000000fffff984 */ /* 0x000fe20000000800 */
[----:B------:R-:W-:Y:S01]  /*112f0*/  @!PT LDS RZ, [RZ] ;  /* 0x00000000fffff984 */ /* 0x000fe20000000800 */
[----:B------:R-:W-:Y:S01]  /*11300*/  @!PT LDS RZ, [RZ] ;  /* 0x00000000fffff984 */ /* 0x000fe20000000800 */
[----:B------:R-:W-:Y:S01]  /*11310*/  @!PT LDS RZ, [RZ] ;  /* 0x00000000fffff984 */ /* 0x000fe20000000800 */
[----:B------:R2:W-:Y:S06]  /*11320*/  MEMBAR.ALL.CTA ;  /* 0x0000000000007992 */ /* 0x0005ec0000008000 */
[----:B--2---:R-:W2:Y:S01]  /*11330*/  FENCE.VIEW.ASYNC.S ;  /* 0x00000000000073c6 */ /* 0x004ea20000000000 */
[----:B-1----:R-:W-:Y:S01]  /*11340*/  @P2 IMAD.HI.U32 R4, R8, R11, RZ ;  /* 0x0000000b08042227 */ /* 0x002fe200078e00ff */
[----:B------:R-:W-:-:S03]  /*11350*/  PRMT R7, RZ, 0x654, R7 ;  /* 0x00000654ff077816 */ /* 0x000fc60000000007 */
[----:B------:R-:W-:Y:S01]  /*11360*/  IMAD.U32 R11, RZ, RZ, UR7 ;  /* 0x00000007ff0b7e24 */ /* 0x000fe2000f8e00ff */
[----:B0-----:R-:W-:Y:S01]  /*11370*/  @P2 SHF.R.U32.HI R17, RZ, R37, R4 ;  /* 0x00000025ff112219 */ /* 0x001fe20000011604 */
[----:B------:R-:W-:Y:S01]  /*11380*/  IMAD.U32 R11, RZ, RZ, UR5 ;  /* 0x00000005ff0b7e24 */ /* 0x000fe2000f8e00ff */
[----:B------:R-:W-:Y:S01]  /*11390*/  ULDC.64 UR6, c[0x0][0xad8] ;  /* 0x0002b60000067ab9 */ /* 0x000fe20000000a00 */
[----:B------:R-:W-:Y:S01]  /*113a0*/  ULDC UR5, c[0x0][0xac8] ;  /* 0x0002b20000057ab9 */ /* 0x000fe20000000800 */
[--C-:B------:R-:W-:Y:S01]  /*113b0*/  SHF.R.S32.HI R4, RZ, 0x1f, R17.reuse ;  /* 0x0000001fff047819 */ /* 0x100fe20000011411 */
[----:B------:R-:W-:-:S04]  /*113c0*/  IMAD.MOV R6, RZ, RZ, -R17 ;  /* 0x000000ffff067224 */ /* 0x000fc800078e0a11 */
[----:B------:R-:W-:Y:S02]  /*113d0*/  IMAD R4, R4, UR8, RZ ;  /* 0x0000000804047c24 */ /* 0x000fe4000f8e02ff */
[----:B------:R-:W-:Y:S02]  /*113e0*/  IMAD R21, R9, R6, R8 ;  /* 0x0000000609157224 */ /* 0x000fe400078e0208 */
[C---:B------:R-:W-:Y:S02]  /*113f0*/  IMAD R37, R17.reuse, UR9, R4 ;  /* 0x0000000911257c24 */ /* 0x040fe4000f8e0204 */
[----:B------:R-:W-:Y:S01]  /*11400*/  IMAD.WIDE.U32 R8, R17, UR8, R10 ;  /* 0x0000000811087c25 */ /* 0x000fe2000f8e000a */
[----:B------:R-:W-:Y:S01]  /*11410*/  SHF.R.S32.HI R4, RZ, 0x1f, R21 ;  /* 0x0000001fff047819 */ /* 0x000fe20000011415 */
[----:B--2---:R0:W-:Y:S02]  /*11420*/  SYNCS.ARRIVE.TRANS64.RED.A1T0 RZ, [R7+URZ], RZ ;  /* 0x000000ff07ff79a7 */ /* 0x0041e4000810043f */
[----:B------:R-:W-:-:S02]  /*11430*/  IMAD.IADD R9, R9, 0x1, R37 ;  /* 0x0000000109097824 */ /* 0x000fc400078e0225 */
[----:B------:R-:W-:Y:S02]  /*11440*/  IMAD R4, R4, UR6, RZ ;  /* 0x0000000604047c24 */ /* 0x000fe4000f8e02ff */
[----:B------:R-:W-:-:S04]  /*11450*/  IMAD.WIDE.U32 R8, R21, UR6, R8 ;  /* 0x0000000615087c25 */ /* 0x000fc8000f8e0008 */
[----:B------:R-:W-:Y:S01]  /*11460*/  IMAD R11, R21, UR7, R4 ;  /* 0x00000007150b7c24 */ /* 0x000fe2000f8e0204 */
[----:B------:R-:W-:Y:S01]  /*11470*/  ULDC.64 UR6, c[0x0][0xa80] ;  /* 0x0002a00000067ab9 */ /* 0x000fe20000000a00 */
[----:B------:R-:W-:Y:S02]  /*11480*/  VIADD R10, R5, UR41 ;  /* 0x00000029050a7c36 */ /* 0x000fe40008000000 */
[----:B------:R-:W-:Y:S01]  /*11490*/  IMAD.IADD R9, R9, 0x1, R11 ;  /* 0x0000000109097824 */ /* 0x000fe200078e020b */
[----:B------:R-:W-:Y:S01]  /*114a0*/  LEA R11, P0, R8, UR6, 0x1 ;  /* 0x00000006080b7c11 */ /* 0x000fe2000f8008ff */
[C---:B------:R-:W-:Y:S02]  /*114b0*/  VIADD R4, R10.reuse, 0x30 ;  /* 0x000000300a047836 */ /* 0x040fe40000000000 */
[----:B------:R-:W-:Y:S01]  /*114c0*/  VIADD R6, R10, 0x60 ;  /* 0x000000600a067836 */ /* 0x000fe20000000000 */
[----:B------:R-:W-:Y:S01]  /*114d0*/  LEA.HI.X R17, R8, UR7, R9, 0x1, P0 ;  /* 0x0000000708117c11 */ /* 0x000fe200080f0c09 */
[----:B------:R-:W1:Y:S01]  /*114e0*/  SHFL.IDX PT, R21, R11, RZ, 0x181f ;  /* 0x00181fff0b157589 */ /* 0x000e6200000e0000 */
[----:B------:R-:W-:-:S03]  /*114f0*/  ISETP.GE.AND P0, PT, R0, UR5, PT ;  /* 0x0000000500007c0c */ /* 0x000fc6000bf06270 */
[----:B------:R-:W2:Y:S01]  /*11500*/  SHFL.IDX PT, R37, R11, 0x1, 0x181f ;  /* 0x00381f000b257f89 */ /* 0x000ea200000e0000 */
[CC--:B------:R-:W-:Y:S01]  /*11510*/  ISETP.GE.OR P1, PT, R10.reuse, R47.reuse, P0 ;  /* 0x0000002f0a00720c */ /* 0x0c0fe20000726670 */
[----:B------:R-:W-:Y:S01]  /*11520*/  VIADD R10, R10, 0x90 ;  /* 0x000000900a0a7836 */ /* 0x000fe20000000000 */
[-C--:B------:R-:W-:Y:S01]  /*11530*/  ISETP.GE.OR P2, PT, R4, R47.reuse, P0 ;  /* 0x0000002f0400720c */ /* 0x080fe20000746670 */
[----:B------:R-:W0:Y:S01]  /*11540*/  SHFL.IDX PT, R39, R11, 0x2, 0x181f ;  /* 0x00581f000b277f89 */ /* 0x000e2200000e0000 */
[-C--:B------:R-:W-:Y:S02]  /*11550*/  ISETP.GE.OR P3, PT, R6, R47.reuse, P0 ;  /* 0x0000002f0600720c */ /* 0x080fe40000766670 */
[----:B------:R-:W-:Y:S01]  /*11560*/  ISETP.GE.OR P0, PT, R10, R47, P0 ;  /* 0x0000002f0a00720c */ /* 0x000fe20000706670 */
[----:B------:R-:W0:Y:S04]  /*11570*/  SHFL.IDX PT, R9, R17, RZ, 0x181f ;  /* 0x00181fff11097589 */ /* 0x000e2800000e0000 */
[----:B------:R-:W0:Y:S04]  /*11580*/  SHFL.IDX PT, R20, R17, 0x1, 0x181f ;  /* 0x00381f0011147f89 */ /* 0x000e2800000e0000 */
[----:B------:R-:W0:Y:S01]  /*11590*/  SHFL.IDX PT, R36, R17, 0x2, 0x181f ;  /* 0x00581f0011247f89 */ /* 0x000e2200000e0000 */
[----:B-1----:R-:W-:-:S03]  /*115a0*/  @!P1 LEA R4, P4, R0, R21, 0x1 ;  /* 0x0000001500049211 */ /* 0x002fc600078808ff */
[----:B------:R-:W1:Y:S01]  /*115b0*/  SHFL.IDX PT, R11, R11, 0x3, 0x181f ;  /* 0x00781f000b0b7f89 */ /* 0x000e6200000e0000 */
[----:B--2---:R-:W-:-:S03]  /*115c0*/  @!P2 LEA R6, P5, R0, R37, 0x1 ;  /* 0x000000250006a211 */ /* 0x004fc600078a08ff */
[----:B------:R-:W2:Y:S01]  /*115d0*/  SHFL.IDX PT, R17, R17, 0x3, 0x181f ;  /* 0x00781f0011117f89 */ /* 0x000ea200000e0000 */
[C---:B0-----:R-:W-:Y:S02]  /*115e0*/  @!P3 LEA R8, P6, R0.reuse, R39, 0x1 ;  /* 0x000000270008b211 */ /* 0x041fe400078c08ff */
[C-C-:B------:R-:W-:Y:S02]  /*115f0*/  @!P1 LEA.HI.X R5, R0.reuse, R9, R3.reuse, 0x1, P4 ;  /* 0x0000000900059211 */ /* 0x140fe400020f0c03 */
[C-C-:B------:R-:W-:Y:S02]  /*11600*/  @!P2 LEA.HI.X R7, R0.reuse, R20, R3.reuse, 0x1, P5 ;  /* 0x000000140007a211 */ /* 0x140fe400028f0c03 */
[----:B------:R-:W-:Y:S01]  /*11610*/  @!P3 LEA.HI.X R9, R0, R36, R3, 0x1, P6 ;  /* 0x000000240009b211 */ /* 0x000fe200030f0c03 */
[----:B---3--:R0:W-:Y:S04]  /*11620*/  @!P1 ST.E.128 desc[UR48][R4.64], R12 ;  /* 0x0000000c04009985 */ /* 0x0081e8000c101d30 */
[----:B----4-:R0:W-:Y:S04]  /*11630*/  @!P2 ST.E.128 desc[UR48][R6.64], R32 ;  /* 0x000000200600a985 */ /* 0x0101e8000c101d30 */
[----:B------:R0:W-:Y:S01]  /*11640*/  @!P3 ST.E.128 desc[UR48][R8.64], R28 ;  /* 0x0000001c0800b985 */ /* 0x0001e2000c101d30 */
[----:B-12---:R-:W-:Y:S05]  /*11650*/  @P0 BRA `(.L_x_11470) ;  /* 0x0000000400e00947 */ /* 0x006fea0003800000 */
[----:B0-----:R-:W-:-:S04]  /*11660*/  LEA R4, P0, R0, R11, 0x1 ;  /* 0x0000000b00047211 */ /* 0x001fc800078008ff */
[----:B------:R-:W-:-:S05]  /*11670*/  LEA.HI.X R5, R0, R17, R3, 0x1, P0 ;  /* 0x0000001100057211 */ /* 0x000fca00000f0c03 */
[----:B-----5:R2:W-:Y:S01]  /*11680*/  ST.E.128 desc[UR48][R4.64], R24 ;  /* 0x0000001804007985 */ /* 0x0205e2000c101d30 */
[----:B------:R-:W-:Y:S05]  /*11690*/  BRA `(.L_x_11470) ;  /* 0x0000000400d07947 */ /* 0x000fea0003800000 */
.L_x_11469:
        /* <DEDUP_REMOVED lines=49> */
.L_x_11472:
[----:B------:R-:W-:Y:S05]  /*119b0*/  BSYNC B1 ;  /* 0x0000000000017941 */ /* 0x000fea0003800000 */
.L_x_11471:
[----:B------:R-:W-:Y:S01]  /*119c0*/  ULDC.64 UR10, c[0x0][0xae8] ;  /* 0x0002ba00000a7ab9 */ /* 0x000fe20000000a00 */
[----:B------:R-:W-:Y:S01]  /*119d0*/  VIADD R10, R10, UR41 ;  /* 0x000000290a0a7c36 */ /* 0x000fe20008000000 */
[----:B------:R-:W-:Y:S01]  /*119e0*/  UIMAD UR5, UR8, UR10, URZ ;  /* 0x0000000a080572a4 */ /* 0x000fe2000f8e023f */
[----:B--2---:R-:W-:Y:S01]  /*119f0*/  VIADD R8, R5, UR41 ;  /* 0x0000002905087c36 */ /* 0x004fe20008000000 */
[----:B------:R-:W-:Y:S01]  /*11a00*/  UIMAD.WIDE.U32 UR6, UR40, UR10, URZ ;  /* 0x0000000a280672a5 */ /* 0x000fe2000f8e003f */
[----:B0-----:R-:W-:Y:S01]  /*11a10*/  @P1 IMAD.HI.U32 R4, R10, R13, RZ ;  /* 0x0000000d0a041227 */ /* 0x001fe200078e00ff */
[----:B------:R-:W-:-:S03]  /*11a20*/  UIMAD UR5, UR40, UR11, UR5 ;  /* 0x0000000b280572a4 */ /* 0x000fc6000f8e0205 */
[----:B------:R-:W-:Y:S01]  /*11a30*/  ULDC.64 UR10, c[0x0][0xaf0] ;  /* 0x0002bc00000a7ab9 */ /* 0x000fe20000000a00 */
[----:B------:R-:W-:Y:S01]  /*11a40*/  UIADD3 UR7, UR7, UR5, URZ ;  /* 0x0000000507077290 */ /* 0x000fe2000fffe03f */
[----:B------:R-:W-:Y:S01]  /*11a50*/  IMAD.MOV.U32 R9, RZ, RZ, R10 ;  /* 0x000000ffff097224 */ /* 0x000fe200078e000a */
        /* <DEDUP_REMOVED lines=25> */
[----:B------:R-:W-:Y:S01]  /*11bf0*/  ULDC UR6, c[0x0][0xa88] ;  /* 0x0002a20000067ab9 */ /* 0x000fe20000000800 */
[----:B------:R-:W-:Y:S02]  /*11c00*/  VIADD R4, R8, 0x30 ;  /* 0x0000003008047836 */ /* 0x000fe40000000000 */
[----:B------:R-:W-:Y:S01]  /*11c10*/  LEA.HI.X R10, R6, UR7, R5, 0x1, P0 ;  /* 0x00000007060a7c11 */ /* 0x000fe200080f0c05 */
[----:B------:R-:W0:Y:S01]  /*11c20*/  SHFL.IDX PT, R11, R7, RZ, 0x181f ;  /* 0x00181fff070b7589 */ /* 0x000e2200000e0000 */
[----:B------:R-:W-:Y:S01]  /*11c30*/  IMAD R25, R12, UR6, RZ ;  /* 0x000000060c197c24 */ /* 0x000fe2000f8e02ff */
[----:B------:R-:W-:Y:S01]  /*11c40*/  ISETP.GE.AND P0, PT, R0, UR5, PT ;  /* 0x0000000500007c0c */ /* 0x000fe2000bf06270 */
[C---:B------:R-:W-:Y:S01]  /*11c50*/  VIADD R5, R8.reuse, 0x60 ;  /* 0x0000006008057836 */ /* 0x040fe20000000000 */
[----:B------:R-:W1:Y:S01]  /*11c60*/  SHFL.IDX PT, R13, R7, 0x1, 0x181f ;  /* 0x00381f00070d7f89 */ /* 0x000e6200000e0000 */
[C---:B------:R-:W-:Y:S01]  /*11c70*/  VIADD R6, R8.reuse, 0x90 ;  /* 0x0000009008067836 */ /* 0x040fe20000000000 */
[----:B------:R-:W-:-:S02]  /*11c80*/  ISETP.GE.OR P3, PT, R8, R25, P0 ;  /* 0x000000190800720c */ /* 0x000fc40000766670 */
[----:B------:R-:W2:Y:S01]  /*11c90*/  SHFL.IDX PT, R15, R7, 0x2, 0x181f ;  /* 0x00581f00070f7f89 */ /* 0x000ea200000e0000 */
[-C--:B------:R-:W-:Y:S02]  /*11ca0*/  ISETP.GE.OR P2, PT, R4, R25.reuse, P0 ;  /* 0x000000190400720c */ /* 0x080fe40000746670 */
[-C--:B------:R-:W-:Y:S01]  /*11cb0*/  ISETP.GE.OR P1, PT, R5, R25.reuse, P0 ;  /* 0x000000190500720c */ /* 0x080fe20000726670 */
[----:B------:R-:W3:Y:S01]  /*11cc0*/  SHFL.IDX PT, R9, R10, RZ, 0x181f ;  /* 0x00181fff0a097589 */ /* 0x000ee200000e0000 */
[----:B------:R-:W-:-:S03]  /*11cd0*/  ISETP.GE.OR P0, PT, R6, R25, P0 ;  /* 0x000000190600720c */ /* 0x000fc60000706670 */
[----:B------:R-:W4:Y:S04]  /*11ce0*/  SHFL.IDX PT, R21, R7, 0x3, 0x181f ;  /* 0x00781f0007157f89 */ /* 0x000f2800000e0000 */
[----:B------:R-:W5:Y:S04]  /*11cf0*/  SHFL.IDX PT, R12, R10, 0x1, 0x181f ;  /* 0x00381f000a0c7f89 */ /* 0x000f6800000e0000 */
[----:B------:R-:W5:Y:S01]  /*11d00*/  SHFL.IDX PT, R14, R10, 0x2, 0x181f ;  /* 0x00581f000a0e7f89 */ /* 0x000f6200000e0000 */
[----:B0-----:R-:W-:-:S03]  /*11d10*/  @!P3 LEA R4, P6, R0, R11, 0x1 ;  /* 0x0000000b0004b211 */ /* 0x001fc600078c08ff */
[----:B------:R4:W0:Y:S01]  /*11d20*/  SHFL.IDX PT, R17, R10, 0x3, 0x181f ;  /* 0x00781f000a117f89 */ /* 0x00082200000e0000 */
[C---:B-1----:R-:W-:Y:S02]  /*11d30*/  @!P2 LEA R6, P5, R0.reuse, R13, 0x1 ;  /* 0x0000000d0006a211 */ /* 0x042fe400078a08ff */
[C---:B--2---:R-:W-:Y:S02]  /*11d40*/  @!P1 LEA R8, P4, R0.reuse, R15, 0x1 ;  /* 0x0000000f00089211 */ /* 0x044fe400078808ff */
[C---:B---3--:R-:W-:Y:S02]  /*11d50*/  @!P3 LEA.HI.X R5, R0.reuse, R9, R3, 0x1, P6 ;  /* 0x000000090005b211 */ /* 0x048fe400030f0c03 */
[----:B----4-:R-:W-:-:S03]  /*11d60*/  @!P0 LEA R10, P6, R0, R21, 0x1 ;  /* 0x00000015000a8211 */ /* 0x010fc600078c08ff */
[----:B------:R1:W-:Y:S01]  /*11d70*/  @!P3 ST.E.128 desc[UR48][R4.64], RZ ;  /* 0x000000ff0400b985 */ /* 0x0003e2000c101d30 */
[C-C-:B-----5:R-:W-:Y:S02]  /*11d80*/  @!P2 LEA.HI.X R7, R0.reuse, R12, R3.reuse, 0x1, P5 ;  /* 0x0000000c0007a211 */ /* 0x160fe400028f0c03 */
[----:B------:R-:W-:-:S03]  /*11d90*/  @!P1 LEA.HI.X R9, R0, R14, R3, 0x1, P4 ;  /* 0x0000000e00099211 */ /* 0x000fc600020f0c03 */
[----:B------:R1:W-:Y:S01]  /*11da0*/  @!P2 ST.E.128 desc[UR48][R6.64], RZ ;  /* 0x000000ff0600a985 */ /* 0x0003e2000c101d30 */
[----:B0-----:R-:W-:-:S03]  /*11db0*/  @!P0 LEA.HI.X R11, R0, R17, R3, 0x1, P6 ;  /* 0x00000011000b8211 */ /* 0x001fc600030f0c03 */
[----:B------:R1:W-:Y:S04]  /*11dc0*/  @!P1 ST.E.128 desc[UR48][R8.64], RZ ;  /* 0x000000ff08009985 */ /* 0x0003e8000c101d30 */
[----:B------:R1:W-:Y:S02]  /*11dd0*/  @!P0 ST.E.128 desc[UR48][R10.64], RZ ;  /* 0x000000ff0a008985 */ /* 0x0003e4000c101d30 */
.L_x_11470:
[----:B------:R-:W-:Y:S05]  /*11de0*/  BSYNC B0 ;  /* 0x0000000000007941 */ /* 0x000fea0003800000 */
.L_x_11468:
[----:B------:R-:W-:Y:S02]  /*11df0*/  ULDC UR5, c[0x0][0xc38] ;  /* 0x00030e0000057ab9 */ /* 0x000fe40000000800 */
[----:B------:R-:W-:-:S06]  /*11e00*/  UISETP.GE.AND UP0, UPT, UR4, UR5, UPT ;  /* 0x000000050400728c */ /* 0x000fcc000bf06270 */
[----:B------:R-:W-:-:S13]  /*11e10*/  PLOP3.LUT P0, PT, PT, PT, UP0, 0x80, 0x0 ;  /* 0x000000000000781c */ /* 0x000fda0003f0f008 */
[----:B------:R-:W-:Y:S05]  /*11e20*/  @!P0 BRA `(.L_x_11473) ;  /* 0xfffffeec00a88947 */ /* 0x000fea000383ffff */
[----:B------:R-:W-:Y:S05]  /*11e30*/  EXIT ;  /* 0x000000000000794d */ /* 0x000fea0003800000 */
.L_x_11383:
[----:B------:R-:W-:-:S08]  /*11e40*/  NOP ;  /* 0x0000000000007918 */ /* 0x000fd00000000000 */
[----:B------:R-:W0:-:S00]  /*11e50*/  USETMAXREG.DEALLOC.CTAPOOL 0x20 ;  /* 0x00000020000079c8 */ /* 0x000e0000080e0500 */
[----:B0-----:R-:W-:-:S06]  /*11e60*/  LOP3.LUT R0, R0, 0x3, RZ, 0xc0, !PT ;  /* 0x0000000300007812 */ /* 0x001fcc00078ec0ff */
[----:B------:R-:W0:Y:S01]  /*11e70*/  S2UR UR6, SR_CTAID.X ;  /* 0x00000000000679c3 */ /* 0x000e220000002500 */
[----:B------:R-:W-:Y:S01]  /*11e80*/  LOP3.LUT R16, R16, 0xfffffffb, RZ, 0xc0, !PT ;  /* 0xfffffffb10107812 */ /* 0x000fe200078ec0ff */
[----:B------:R-:W-:Y:S01]  /*11e90*/  IMAD.MOV.U32 R19, RZ, RZ, RZ ;  /* 0x000000ffff137224 */ /* 0x000fe200078e00ff */
[----:B------:R1:W2:Y:S01]  /*11ea0*/  SHFL.IDX PT, R2, R0, RZ, 0x1f ;  /* 0x00001fff00027589 */ /* 0x0002a200000e0000 */
[----:B------:R-:W-:Y:S02]  /*11eb0*/  IMAD.MOV.U32 R22, RZ, RZ, 0x1 ;  /* 0x00000001ff167424 */ /* 0x000fe400078e00ff */
[----:B------:R-:W-:Y:S02]  /*11ec0*/  IMAD.MOV.U32 R29, RZ, RZ, RZ ;  /* 0x000000ffff1d7224 */ /* 0x000fe400078e00ff */
[----:B-1----:R-:W0:Y:S01]  /*11ed0*/  LDC R0, c[0x0][0xc38] ;  /* 0x00030e00ff007b82 */ /* 0x002e220000000800 */
[----:B--2---:R-:W-:-:S13]  /*11ee0*/  ISETP.NE.AND P0, PT, R2, RZ, PT ;  /* 0x000000ff0200720c */ /* 0x004fda0003f05270 */
[----:B------:R-:W-:Y:S01]  /*11ef0*/  @P0 LOP3.LUT R16, R16, 0x4, RZ, 0xfc, !PT ;  /* 0x0000000410100812 */ /* 0x000fe200078efcff */
[----:B------:R-:W-:Y:S06]  /*11f00*/  @P0 BAR.ARV 0x4, 0x200 ;  /* 0x0108000000000b1d */ /* 0x000fec0000002000 */
[----:B0-----:R-:W-:-:S13]  /*11f10*/  ISETP.LE.AND P0, PT, R0, UR6, PT ;  /* 0x0000000600007c0c */ /* 0x001fda000bf03270 */
[----:B------:R-:W-:Y:S05]  /*11f20*/  @P0 BRA `(.L_x_11474) ;  /* 0x0000003400480947 */ /* 0x000fea0003800000 */
[----:B------:R-:W0:Y:S01]  /*11f30*/  S2UR UR5, SR_CgaCtaId ;  /* 0x00000000000579c3 */ /* 0x000e220000008800 */
[C---:B------:R-:W-:Y:S01]  /*11f40*/  LOP3.LUT R10, R23.reuse, 0x7f, RZ, 0xc0, !PT ;  /* 0x0000007f170a7812 */ /* 0x040fe200078ec0ff */
[C---:B------:R-:W-:Y:S01]  /*11f50*/  IMAD.SHL.U32 R26, R23.reuse, 0x40, RZ ;  /* 0x00000040171a7824 */ /* 0x040fe200078e00ff */
[----:B------:R-:W-:Y:S01]  /*11f60*/  SHF.R.U32.HI R3, RZ, 0x1, R23 ;  /* 0x00000001ff037819 */ /* 0x000fe20000011617 */
[C---:B------:R-:W-:Y:S01]  /*11f70*/  IMAD.SHL.U32 R2, R23.reuse, 0x10, RZ ;  /* 0x0000001017027824 */ /* 0x040fe200078e00ff */
[----:B------:R-:W-:Y:S01]  /*11f80*/  UMOV UR4, 0x400 ;  /* 0x0000040000047882 */ /* 0x000fe20000000000 */
[----:B------:R-:W-:Y:S01]  /*11f90*/  IMAD.SHL.U32 R5, R10, 0x10, RZ ;  /* 0x000000100a057824 */ /* 0x000fe200078e00ff */
[----:B------:R-:W-:Y:S01]  /*11fa0*/  LOP3.LUT R4, R26, 0x180, RZ, 0xc0, !PT ;  /* 0x000001801a047812 */ /* 0x000fe200078ec0ff */
[C---:B------:R-:W-:Y:S01]  /*11fb0*/  IMAD.SHL.U32 R7, R23.reuse, 0x2, RZ ;  /* 0x0000000217077824 */ /* 0x040fe200078e00ff */
[----:B------:R-:W-:Y:S01]  /*11fc0*/  LOP3.LUT R6, R2, 0x1b0, RZ, 0xc0, !PT ;  /* 0x000001b002067812 */ /* 0x000fe200078ec0ff */
[C---:B------:R-:W-:Y:S01]  /*11fd0*/  IMAD.SHL.U32 R0, R23.reuse, 0x20, RZ ;  /* 0x0000002017007824 */ /* 0x040fe200078e00ff */
[----:B------:R-:W-:Y:S01]  /*11fe0*/  LOP3.LUT R3, R4, 0x30, R3, 0xf8, !PT ;  /* 0x0000003004037812 */ /* 0x000fe200078ef803 */
[----:B------:R-:W-:Y:S01]  /*11ff0*/  IMAD.SHL.U32 R4, R23, 0x8, RZ ;  /* 0x0000000817047824 */ /* 0x000fe200078e00ff */
[----:B------:R-:W-:Y:S01]  /*12000*/  LOP3.LUT R5, R5, 0x600, RZ, 0xc0, !PT ;  /* 0x0000060005057812 */ /* 0x000fe200078ec0ff */
[----:B------:R-:W-:Y:S01]  /*12010*/  IMAD.SHL.U32 R9, R23, 0x4, RZ ;  /* 0x0000000417097824 */ /* 0x000fe200078e00ff */
[----:B------:R-:W-:Y:S01]  /*12020*/  LOP3.LUT R8, R6, 0x30, R7, 0x78, !PT ;  /* 0x0000003006087812 */ /* 0x000fe200078e7807 */
[----:B------:R-:W-:Y:S01]  /*12030*/  IMAD.U32 R27, RZ, RZ, UR6 ;  /* 0x00000006ff1b7e24 */ /* 0x000fe2000f8e00ff */
[----:B------:R-:W-:Y:S01]  /*12040*/  LOP3.LUT R6, R0, 0x80, RZ, 0xc0, !PT ;  /* 0x0000008000067812 */ /* 0x000fe200078ec0ff */
[----:B------:R-:W-:Y:S01]  /*12050*/  IMAD.MOV.U32 R22, RZ, RZ, 0x1 ;  /* 0x00000001ff167424 */ /* 0x000fe200078e00ff */
[C---:B------:R-:W-:Y:S01]  /*12060*/  LOP3.LUT R7, R5.reuse, 0x60, R0, 0xf8, !PT ;  /* 0x0000006005077812 */ /* 0x040fe200078ef800 */
[----:B------:R-:W-:Y:S01]  /*12070*/  IMAD.MOV.U32 R29, RZ, RZ, RZ ;  /* 0x000000ffff1d7224 */ /* 0x000fe200078e00ff */
[----:B------:R-:W-:Y:S01]  /*12080*/  LOP3.LUT R5, R5, 0x40, R2, 0xf8, !PT ;  /* 0x0000004005057812 */ /* 0x000fe200078ef802 */
[----:B------:R-:W-:Y:S01]  /*12090*/  IMAD.MOV.U32 R19, RZ, RZ, RZ ;  /* 0x000000ffff137224 */ /* 0x000fe200078e00ff */
[----:B------:R-:W-:Y:S01]  /*120a0*/  LOP3.LUT R3, R3, 0x30, R4, 0x78, !PT ;  /* 0x0000003003037812 */ /* 0x000fe200078e7804 */
[----:B0-----:R-:W-:Y:S01]  /*120b0*/  ULEA UR4, UR5, UR4, 0x18 ;  /* 0x0000000405047291 */ /* 0x001fe2000f8ec03f */
[----:B------:R-:W-:Y:S01]  /*120c0*/  LOP3.LUT R6, R6, 0x10, R23, 0xf8, !PT ;  /* 0x0000001006067812 */ /* 0x000fe200078ef817 */
[----:B------:R-:W-:Y:S01]  /*120d0*/  ULOP3.LUT UR39, UR38, 0x1, URZ, 0xfc, !UPT ;  /* 0x0000000126277892 */ /* 0x000fe2000f8efc3f */
[----:B------:R-:W-:Y:S01]  /*120e0*/  LOP3.LUT R5, R5, R8, RZ, 0xfc, !PT ;  /* 0x0000000805057212 */ /* 0x000fe200078efcff */
[----:B------:R-:W-:Y:S01]  /*120f0*/  ULOP3.LUT UR45, UR38, 0x2, URZ, 0xfc, !UPT ;  /* 0x00000002262d7892 */ /* 0x000fe2000f8efc3f */
[----:B------:R-:W-:Y:S01]  /*12100*/  LOP3.LUT R26, R3, 0x640, R26, 0xf8, !PT ;  /* 0x00000640031a7812 */ /* 0x000fe200078ef81a */
[----:B------:R-:W-:Y:S01]  /*12110*/  IMAD.U32 R18, RZ, RZ, UR4 ;  /* 0x00000004ff127e24 */ /* 0x000fe2000f8e00ff */
[----:B------:R-:W-:Y:S01]  /*12120*/  LOP3.LUT R6, R6, 0x10, R9, 0x78, !PT ;  /* 0x0000001006067812 */ /* 0x000fe200078e7809 */
[----:B------:R-:W-:Y:S01]  /*12130*/  ULDC UR43, c[0x0][0xc] ;  /* 0x00000300002b7ab9 */ /* 0x000fe20000000800 */
[----:B------:R-:W-:Y:S01]  /*12140*/  LOP3.LUT R7, R7, 0x100, R0, 0xf8, !PT ;  /* 0x0000010007077812 */ /* 0x000fe200078ef800 */
[----:B------:R-:W-:Y:S01]  /*12150*/  IMAD.IADD R28, R18, 0x1, R5 ;  /* 0x00000001121c7824 */ /* 0x000fe200078e0205 */
[----:B------:R-:W-:Y:S01]  /*12160*/  SHF.R.U32.HI R3, RZ, 0x2, R10 ;  /* 0x00000002ff037819 */ /* 0x000fe2000001160a */
[----:B------:R-:W-:Y:S01]  /*12170*/  ULDC.64 UR50, c[0x0][0x198] ;  /* 0x0000660000327ab9 */ /* 0x000fe20000000a00 */
[----:B------:R-:W-:-:S02]  /*12180*/  LOP3.LUT R25, R7, R6, RZ, 0xfc, !PT ;  /* 0x0000000607197212 */ /* 0x000fc400078efcff */
[----:B------:R-:W-:-:S07]  /*12190*/  LOP3.LUT R0, R3, 0x60, R0, 0xf8, !PT ;  /* 0x0000006003007812 */ /* 0x000fce00078ef800 */
.L_x_11539:
[----:B------:R-:W-:Y:S01]  /*121a0*/  ULDC UR8, c[0x0][0xc60] ;  /* 0x0003180000087ab9 */ /* 0x000fe20000000800 */
[C---:B------:R-:W-:Y:S01]  /*121b0*/  R2UR UR7, R27.reuse ;  /* 0x000000001b0772ca */ /* 0x040fe200000e0000 */
[----:B------:R-:W-:Y:S01]  /*121c0*/  UISETP.NE.AND UP0, UPT, UR8, 0x1, UPT ;  /* 0x000000010800788c */ /* 0x000fe2000bf05270 */
[----:B------:R-:W-:-:S10]  /*121d0*/  R2UR UR6, R27 ;  /* 0x000000001b0672ca */ /* 0x000fd400000e0000 */
        /* <DEDUP_REMOVED lines=18> */
.L_x_11475:
[----:B------:R-:W-:Y:S01]  /*12300*/  ULDC UR9, c[0x0][0xc54] ;  /* 0x0003150000097ab9 */ /* 0x000fe20000000800 */
[----:B------:R-:W-:Y:S01]  /*12310*/  UMOV UR6, UR8 ;  /* 0x0000000800067c82 */ /* 0x000fe20008000000 */
[----:B------:R-:W-:-:S11]  /*12320*/  UISETP.NE.AND UP0, UPT, UR9, 0x1, UPT ;  /* 0x000000010900788c */ /* 0x000fd6000bf05270 */
[----:B------:R-:W-:Y:S02]  /*12330*/  @UP0 ULDC.64 UR10, c[0x0][0xc58] ;  /* 0x00031600000a0ab9 */ /* 0x000fe40000000a00 */
[----:B------:R-:W-:-:S04]  /*12340*/  UIMAD.WIDE.U32 UR4, UR8, UR10, URZ ;  /* 0x0000000a080472a5 */ /* 0x000fc8000f8e003f */
[----:B------:R-:W-:-:S04]  /*12350*/  @UP0 USHF.R.U32.HI UR6, URZ, UR11, UR5 ;  /* 0x0000000b3f060299 */ /* 0x000fc80008011605 */
[----:B------:R-:W-:-:S12]  /*12360*/  UIMAD UR4, UR6, UR9, URZ ;  /* 0x00000009060472a4 */ /* 0x000fd8000f8e023f */
.L_x_11476:
        /* <DEDUP_REMOVED lines=48> */
.L_x_11478:
[----:B------:R-:W-:-:S11]  /*12670*/  UISETP.NE.AND UP0, UPT, UR5, 0x1, UPT ;  /* 0x000000010500788c */ /* 0x000fd6000bf05270 */
[----:B------:R-:W-:Y:S02]  /*12680*/  @UP0 ULDC.64 UR12, c[0x0][0x9e8] ;  /* 0x00027a00000c0ab9 */ /* 0x000fe40000000a00 */
[----:B------:R-:W-:-:S04]  /*12690*/  UIMAD.WIDE.U32 UR8, UR10, UR12, URZ ;  /* 0x0000000c0a0872a5 */ /* 0x000fc8000f8e003f */
[----:B------:R-:W-:-:S12]  /*126a0*/  @UP0 USHF.R.U32.HI UR10, URZ, UR13, UR9 ;  /* 0x0000000d3f0a0299 */ /* 0x000fd80008011609 */
.L_x_11479:
[----:B------:R-:W-:-:S04]  /*126b0*/  UIMAD UR10, UR10, UR5, UR5 ;  /* 0x000000050a0a72a4 */ /* 0x000fc8000f8e0205 */
[----:B------:R-:W-:-:S04]  /*126c0*/  UISETP.LT.AND UP0, UPT, UR4, UR10, UPT ;  /* 0x0000000a0400728c */ /* 0x000fc8000bf01270 */
[----:B------:R-:W-:-:S12]  /*126d0*/  USEL UR4, UR4, UR10, UP0 ;  /* 0x0000000a04047287 */ /* 0x000fd80008000000 */
.L_x_11477:
        /* <DEDUP_REMOVED lines=31> */
.L_x_11481:
[----:B------:R-:W-:-:S11]  /*128d0*/  UISETP.NE.AND UP0, UPT, UR5, 0x1, UPT ;  /* 0x000000010500788c */ /* 0x000fd6000bf05270 */
[----:B------:R-:W-:Y:S02]  /*128e0*/  @UP0 ULDC.64 UR10, c[0x0][0x9e8] ;  /* 0x00027a00000a0ab9 */ /* 0x000fe40000000a00 */
[----:B------:R-:W-:-:S04]  /*128f0*/  UIMAD.WIDE.U32 UR6, UR4, UR10, URZ ;  /* 0x0000000a040672a5 */ /* 0x000fc8000f8e003f */
[----:B------:R-:W-:-:S12]  /*12900*/  @UP0 USHF.R.U32.HI UR4, URZ, UR11, UR7 ;  /* 0x0000000b3f040299 */ /* 0x000fd80008011607 */
.L_x_11482:
[----:B------:R-:W-:-:S04]  /*12910*/  UIMAD UR4, UR4, UR5, URZ ;  /* 0x00000005040472a4 */ /* 0x000fc8000f8e023f */
[----:B------:R-:W-:-:S04]  /*12920*/  UISETP.LT.AND UP0, UPT, UR8, UR4, UPT ;  /* 0x000000040800728c */ /* 0x000fc8000bf01270 */
[----:B------:R-:W-:-:S12]  /*12930*/  USEL UR8, UR8, UR4, !UP0 ;  /* 0x0000000408087287 */ /* 0x000fd8000c000000 */
.L_x_11480:
        /* <DEDUP_REMOVED lines=26> */
.L_x_11484:
        /* <DEDUP_REMOVED lines=20> */
.L_x_11487:
[----:B------:R-:W-:Y:S05]  /*12c20*/  BSYNC B6 ;  /* 0x0000000000067941 */ /* 0x000fea0003800000 */
.L_x_11486:
        /* <DEDUP_REMOVED lines=22> */
.L_x_11489:
[----:B------:R-:W-:Y:S05]  /*12d90*/  BSYNC B6 ;  /* 0x0000000000067941 */ /* 0x000fea0003800000 */
.L_x_11488:
        /* <DEDUP_REMOVED lines=20> */
.L_x_11491:
[----:B------:R-:W-:Y:S05]  /*12ee0*/  BSYNC B6 ;  /* 0x0000000000067941 */ /* 0x000fea0003800000 */
.L_x_11490:
        /* <DEDUP_REMOVED lines=19> */
.L_x_11493:
[----:B------:R-:W-:Y:S05]  /*13020*/  BSYNC B6 ;  /* 0x0000000000067941 */ /* 0x000fea0003800000 */
.L_x_11492:
        /* <DEDUP_REMOVED lines=23> */
.L_x_11558:
        /* <DEDUP_REMOVED lines=10> */
.L_x_11561:
        /* <DEDUP_REMOVED lines=21> */
.L_x_11497:
[----:B------:R-:W-:Y:S01]  /*13390*/  IMAD R5, R19, 0x8, R18 ;  /* 0x0000000813057824 */ /* 0x000fe200078e0212 */
[----:B-1----:R-:W-:Y:S01]  /*133a0*/  SHF.L.U32 R2, R22, 0x1f, RZ ;  /* 0x0000001f16027819 */ /* 0x002fe200000006ff */
[----:B------:R-:W1:Y:S03]  /*133b0*/  S2R R3, SR_TID.X ;  /* 0x0000000000037919 */ /* 0x000e660000002100 */
[----:B------:R-:W2:Y:S01]  /*133c0*/  SYNCS.PHASECHK.TRANS64.TRYWAIT P1, [R5+URZ+0x13280], R2 ;  /* 0x01328002050075a7 */ /* 0x000ea2000802017f */
[----:B-1----:R-:W-:-:S04]  /*133d0*/  LOP3.LUT R3, R3, 0x7f, RZ, 0xc0, !PT ;  /* 0x0000007f03037812 */ /* 0x002fc800078ec0ff */
[----:B------:R-:W-:Y:S01]  /*133e0*/  ISETP.NE.AND P0, PT, R3, RZ, PT ;  /* 0x000000ff0300720c */ /* 0x000fe20003f05270 */
[----:B--2---:R-:W-:-:S12]  /*133f0*/  @!P1 BRA `(.L_x_11498) ;  /* 0x0000002800289947 */ /* 0x004fd80003800000 */
.L_x_11562:
        /* <DEDUP_REMOVED lines=8> */
.L_x_11499:
[----:B------:R-:W-:Y:S01]  /*13480*/  IMAD R3, R19, 0x2800, R18 ;  /* 0x0000280013037824 */ /* 0x000fe200078e0212 */
[----:B------:R-:W-:Y:S01]  /*13490*/  R2UR UR33, R5 ;  /* 0x00000000052172ca */ /* 0x000fe200000e0000 */
[----:B------:R-:W-:Y:S01]  /*134a0*/  IMAD R0, R0, 0xa0, RZ ;  /* 0x000000a000007824 */ /* 0x000fe200078e02ff */
[----:B-----5:R-:W-:Y:S01]  /*134b0*/  R2UR UR37, R17 ;  /* 0x00000000112572ca */ /* 0x020fe200000e0000 */
[----:B------:R-:W-:Y:S01]  /*134c0*/  UIADD3 UR4, UP0, UR50, 0x470, URZ ;  /* 0x0000047032047890 */ /* 0x000fe2000ff1e03f */
[----:B------:R-:W-:Y:S01]  /*134d0*/  R2UR UR32, R3 ;  /* 0x00000000032072ca */ /* 0x000fe200000e0000 */
[----:B------:R-:W-:Y:S01]  /*134e0*/  UMOV UR6, 0x0 ;  /* 0x0000000000067882 */ /* 0x000fe20000000000 */
[----:B------:R-:W-:Y:S01]  /*134f0*/  R2UR UR35, R0 ;  /* 0x00000000002372ca */ /* 0x000fe200000e0000 */
[----:B------:R-:W-:Y:S01]  /*13500*/  UIADD3.X UR5, URZ, UR51, URZ, UP0, !UPT ;  /* 0x000000333f057290 */ /* 0x000fe200087fe43f */
[----:B------:R-:W-:Y:S01]  /*13510*/  UMOV UR7, 0x14f00000 ;  /* 0x14f0000000077882 */ /* 0x000fe20000000000 */
[----:B------:R-:W-:-:S04]  /*13520*/  UMOV UR34, URZ ;  /* 0x0000003f00227c82 */ /* 0x000fc80008000000 */
[----:B------:R-:W-:-:S04]  /*13530*/  UIADD3 UR33, UR33, 0x13270, URZ ;  /* 0x0001327021217890 */ /* 0x000fc8000fffe03f */
[----:B------:R-:W-:-:S09]  /*13540*/  UIADD3 UR32, UR32, 0x6000, URZ ;  /* 0x0000600020207890 */ /* 0x000fd2000fffe03f */
[----:B------:R2:W-:Y:S01]  /*13550*/  UTMALDG.4D [UR32], [UR4], desc[UR6] ;  /* 0x00000620040075b4 */ /* 0x0005e20008019000 */
[----:B------:R-:W3:Y:S02]  /*13560*/  SYNCS.PHASECHK.TRANS64.TRYWAIT P1, [R5+URZ+0x13240], R2 ;  /* 0x01324002050075a7 */ /* 0x000ee4000802017f */
[----:B--23--:R-:W-:Y:S05]  /*13570*/  @!P1 BRA `(.L_x_11500) ;  /* 0x0000002400dc9947 */ /* 0x00cfea0003800000 */
.L_x_11563:
        /* <DEDUP_REMOVED lines=8> */
.L_x_11501:
        /* <DEDUP_REMOVED lines=16> */
[----:B---3--:R-:W-:-:S04]  /*13700*/  NOP ;  /* 0x0000000000007918 */ /* 0x008fc80000000000 */
.L_x_11495:
        /* <DEDUP_REMOVED lines=29> */
.L_x_11503:
[----:B------:R-:W-:Y:S05]  /*138e0*/  BSYNC B6 ;  /* 0x0000000000067941 */ /* 0x000fea0003800000 */
.L_x_11502:
[----:B0-----:R-:W0:Y:S01]  /*138f0*/  S2R R20, SR_TID.X ;  /* 0x0000000000147919 */ /* 0x001e220000002100 */
[----:B------:R-:W3:Y:S01]  /*13900*/  LDC R7, c[0x0][0x448] ;  /* 0x00011200ff077b82 */ /* 0x000ee20000000800 */
[----:B------:R-:W-:Y:S01]  /*13910*/  ULDC.64 UR8, c[0x0][0x2e0] ;  /* 0x0000b80000087ab9 */ /* 0x000fe20000000a00 */
[----:B------:R-:W-:Y:S01]  /*13920*/  UMOV UR46, UR52 ;  /* 0x00000034002e7c82 */ /* 0x000fe20008000000 */
[----:B------:R-:W-:Y:S02]  /*13930*/  UIMAD UR6, UR37, UR8, URZ ;  /* 0x00000008250672a4 */ /* 0x000fe4000f8e023f */
[----:B------:R-:W-:Y:S02]  /*13940*/  UIMAD.WIDE.U32 UR4, UR44, UR8, UR46 ;  /* 0x000000082c0472a5 */ /* 0x000fe4000f8e002e */
[----:B------:R-:W-:-:S03]  /*13950*/  UIMAD UR6, UR44, UR9, UR6 ;  /* 0x000000092c0672a4 */ /* 0x000fc6000f8e0206 */
[----:B------:R-:W-:Y:S01]  /*13960*/  ULDC.64 UR8, c[0x0][0x2d0] ;  /* 0x0000b40000087ab9 */ /* 0x000fe20000000a00 */
[----:B------:R-:W-:Y:S01]  /*13970*/  UIADD3 UR6, UR5, UR6, URZ ;  /* 0x0000000605067290 */ /* 0x000fe2000fffe03f */
[----:B------:R-:W-:-:S04]  /*13980*/  IMAD.U32 R4, RZ, RZ, UR4 ;  /* 0x00000004ff047e24 */ /* 0x000fc8000f8e00ff */
[----:B-12---:R-:W-:Y:S01]  /*13990*/  IMAD.MOV.U32 R2, RZ, RZ, R4 ;  /* 0x000000ffff027224 */ /* 0x006fe200078e0004 */
[----:B---3--:R-:W-:Y:S02]  /*139a0*/  ISETP.NE.AND P1, PT, R7, 0x1, PT ;  /* 0x000000010700780c */ /* 0x008fe40003f25270 */
[----:B0-----:R-:W-:-:S04]  /*139b0*/  LOP3.LUT R20, R20, 0x7f, RZ, 0xc0, !PT ;  /* 0x0000007f14147812 */ /* 0x001fc800078ec0ff */
[----:B------:R-:W-:Y:S02]  /*139c0*/  SHF.R.U32.HI R21, RZ, 0x2, R20 ;  /* 0x00000002ff157819 */ /* 0x000fe40000011614 */
[----:B------:R-:W0:Y:S05]  /*139d0*/  S2R R20, SR_TID.X ;  /* 0x0000000000147919 */ /* 0x000e2a0000002100 */
[----:B------:R-:W1:Y:S08]  /*139e0*/  @P1 LDC R3, c[0x0][0x44c] ;  /* 0x00011300ff031b82 */ /* 0x000e700000000800 */
[----:B------:R-:W2:Y:S01]  /*139f0*/  @P1 LDC R5, c[0x0][0x450] ;  /* 0x00011400ff051b82 */ /* 0x000ea20000000800 */
[----:B0-----:R-:W-:-:S05]  /*13a00*/  IMAD.SHL.U32 R20, R20, 0x20, RZ ;  /* 0x0000002014147824 */ /* 0x001fca00078e00ff */
[----:B------:R-:W-:Y:S02]  /*13a10*/  LOP3.LUT R20, R21, 0x60, R20, 0xf8, !PT ;  /* 0x0000006015147812 */ /* 0x000fe400078ef814 */
[----:B------:R-:W0:Y:S03]  /*13a20*/  S2R R21, SR_TID.X ;  /* 0x0000000000157919 */ /* 0x000e260000002100 */
[----:B------:R-:W-:Y:S02]  /*13a30*/  VIADD R6, R20, UR42 ;  /* 0x0000002a14067c36 */ /* 0x000fe40008000000 */
[----:B------:R-:W3:Y:S02]  /*13a40*/  S2R R20, SR_TID.X ;  /* 0x0000000000147919 */ /* 0x000ee40000002100 */
[----:B-1----:R-:W-:-:S04]  /*13a50*/  @P1 IMAD.HI.U32 R0, R6, R3, RZ ;  /* 0x0000000306001227 */ /* 0x002fc800078e00ff */
[----:B------:R-:W-:Y:S01]  /*13a60*/  IMAD.MOV.U32 R9, RZ, RZ, R6 ;  /* 0x000000ffff097224 */ /* 0x000fe200078e0006 */
[----:B--2---:R-:W-:Y:S01]  /*13a70*/  @P1 SHF.R.U32.HI R9, RZ, R5, R0 ;  /* 0x00000005ff091219 */ /* 0x004fe20000011600 */
[----:B------:R-:W-:Y:S01]  /*13a80*/  IMAD.U32 R3, RZ, RZ, UR6 ;  /* 0x00000006ff037e24 */ /* 0x000fe2000f8e00ff */
[----:B------:R-:W-:Y:S01]  /*13a90*/  ULDC.64 UR6, c[0x0][0x280] ;  /* 0x0000a00000067ab9 */ /* 0x000fe20000000a00 */
[----:B------:R-:W-:Y:S01]  /*13aa0*/  IMAD.U32 R5, RZ, RZ, UR5 ;  /* 0x00000005ff057e24 */ /* 0x000fe2000f8e00ff */
[----:B------:R-:W-:Y:S01]  /*13ab0*/  SHF.R.S32.HI R0, RZ, 0x1f, R9 ;  /* 0x0000001fff007819 */ /* 0x000fe20000011409 */
[----:B------:R-:W-:Y:S01]  /*13ac0*/  IMAD.WIDE.U32 R4, R9, UR8, R2 ;  /* 0x0000000809047c25 */ /* 0x000fe2000f8e0002 */
[----:B------:R-:W-:-:S03]  /*13ad0*/  ULDC.64 UR4, c[0x0][0x2c8] ;  /* 0x0000b20000047ab9 */ /* 0x000fc60000000a00 */
[----:B------:R-:W-:-:S04]  /*13ae0*/  IMAD R0, R0, UR8, RZ ;  /* 0x0000000800007c24 */ /* 0x000fc8000f8e02ff */
[----:B------:R-:W-:Y:S02]  /*13af0*/  IMAD R11, R9, UR9, R0 ;  /* 0x00000009090b7c24 */ /* 0x000fe4000f8e0200 */
[----:B------:R-:W-:Y:S02]  /*13b00*/  IMAD.MOV R0, RZ, RZ, -R9 ;  /* 0x000000ffff007224 */ /* 0x000fe400078e0a09 */
[----:B------:R-:W-:Y:S02]  /*13b10*/  IMAD.IADD R5, R5, 0x1, R11 ;  /* 0x0000000105057824 */ /* 0x000fe400078e020b */
[----:B------:R-:W-:Y:S01]  /*13b20*/  IMAD R9, R7, R0, R6 ;  /* 0x0000000007097224 */ /* 0x000fe200078e0206 */
[----:B0-----:R-:W-:Y:S01]  /*13b30*/  LOP3.LUT R21, R21, 0x7f, RZ, 0xc0, !PT ;  /* 0x0000007f15157812 */ /* 0x001fe200078ec0ff */
[----:B------:R-:W-:Y:S02]  /*13b40*/  VIADD R6, R6, 0x80 ;  /* 0x0000008006067836 */ /* 0x000fe40000000000 */
[----:B------:R-:W-:Y:S01]  /*13b50*/  IMAD.WIDE.U32 R4, R9, UR4, R4 ;  /* 0x0000000409047c25 */ /* 0x000fe2000f8e0004 */
[----:B------:R-:W-:-:S02]  /*13b60*/  SHF.R.S32.HI R0, RZ, 0x1f, R9 ;  /* 0x0000001fff007819 */ /* 0x000fc40000011409 */
[----:B------:R-:W-:Y:S01]  /*13b70*/  SHF.R.U32.HI R21, RZ, 0x2, R21 ;  /* 0x00000002ff157819 */ /* 0x000fe20000011615 */
[----:B---3--:R-:W-:Y:S02]  /*13b80*/  IMAD.SHL.U32 R20, R20, 0x10, RZ ;  /* 0x0000001014147824 */ /* 0x008fe400078e00ff */
[----:B------:R-:W-:-:S03]  /*13b90*/  IMAD R0, R0, UR4, RZ ;  /* 0x0000000400007c24 */ /* 0x000fc6000f8e02ff */
[----:B------:R-:W-:Y:S01]  /*13ba0*/  LOP3.LUT R20, R20, 0x30, RZ, 0xc0, !PT ;  /* 0x0000003014147812 */ /* 0x000fe200078ec0ff */
[----:B------:R-:W-:Y:S01]  /*13bb0*/  IMAD R9, R9, UR5, R0 ;  /* 0x0000000509097c24 */ /* 0x000fe2000f8e0200 */
[----:B------:R-:W-:-:S04]  /*13bc0*/  IADD3 R0, P0, R4, UR6, RZ ;  /* 0x0000000604007c10 */ /* 0x000fc8000ff1e0ff */
[----:B------:R-:W-:Y:S02]  /*13bd0*/  IADD3.X R4, R5, UR7, R9, P0, !PT ;  /* 0x0000000705047c10 */ /* 0x000fe400087fe409 */
[----:B------:R-:W0:Y:S08]  /*13be0*/  @P1 LDC R5, c[0x0][0x44c] ;  /* 0x00011300ff051b82 */ /* 0x000e300000000800 */
[----:B------:R-:W1:Y:S01]  /*13bf0*/  @P1 LDC R9, c[0x0][0x450] ;  /* 0x00011400ff091b82 */ /* 0x000e620000000800 */
[----:B0-----:R-:W-:-:S04]  /*13c00*/  @P1 IMAD.HI.U32 R8, R6, R5, RZ ;  /* 0x0000000506081227 */ /* 0x001fc800078e00ff */
[----:B------:R-:W-:Y:S01]  /*13c10*/  IMAD.MOV.U32 R5, RZ, RZ, R6 ;  /* 0x000000ffff057224 */ /* 0x000fe200078e0006 */
[----:B-1----:R-:W-:-:S04]  /*13c20*/  @P1 SHF.R.U32.HI R5, RZ, R9, R8 ;  /* 0x00000009ff051219 */ /* 0x002fc80000011608 */
[----:B------:R-:W-:Y:S01]  /*13c30*/  SHF.R.S32.HI R8, RZ, 0x1f, R5 ;  /* 0x0000001fff087819 */ /* 0x000fe20000011405 */
[----:B------:R-:W-:-:S04]  /*13c40*/  IMAD.WIDE.U32 R2, R5, UR8, R2 ;  /* 0x0000000805027c25 */ /* 0x000fc8000f8e0002 */
[----:B------:R-:W-:-:S04]  /*13c50*/  IMAD R8, R8, UR8, RZ ;  /* 0x0000000808087c24 */ /* 0x000fc8000f8e02ff */
[----:B------:R-:W-:Y:S02]  /*13c60*/  IMAD R9, R5, UR9, R8 ;  /* 0x0000000905097c24 */ /* 0x000fe4000f8e0208 */
[----:B------:R-:W-:Y:S02]  /*13c70*/  IMAD.MOV R5, RZ, RZ, -R5 ;  /* 0x000000ffff057224 */ /* 0x000fe400078e0a05 */
[----:B------:R-:W-:Y:S02]  /*13c80*/  IMAD.IADD R3, R3, 0x1, R9 ;  /* 0x0000000103037824 */ /* 0x000fe400078e0209 */
[----:B------:R-:W-:-:S04]  /*13c90*/  IMAD R5, R7, R5, R6 ;  /* 0x0000000507057224 */ /* 0x000fc800078e0206 */
[----:B------:R-:W-:Y:S01]  /*13ca0*/  IMAD.WIDE.U32 R2, R5, UR4, R2 ;  /* 0x0000000405027c25 */ /* 0x000fe2000f8e0002 */
[----:B------:R-:W-:-:S05]  /*13cb0*/  SHF.R.S32.HI R6, RZ, 0x1f, R5 ;  /* 0x0000001fff067819 */ /* 0x000fca0000011405 */
[----:B------:R-:W-:Y:S01]  /*13cc0*/  IMAD R6, R6, UR4, RZ ;  /* 0x0000000406067c24 */ /* 0x000fe2000f8e02ff */
[----:B------:R-:W-:-:S03]  /*13cd0*/  ULDC UR4, c[0x0][0x2b8] ;  /* 0x0000ae0000047ab9 */ /* 0x000fc60000000800 */
        /* <DEDUP_REMOVED lines=8> */
[----:B------:R-:W-:Y:S02]  /*13d60*/  VIADD R6, R21, UR42 ;  /* 0x0000002a15067c36 */ /* 0x000fe40008000000 */
[----:B------:R-:W1:Y:S01]  /*13d70*/  SHFL.IDX PT, R2, R4, RZ, 0x1c1f ;  /* 0x001c1fff04027589 */ /* 0x000e6200000e0000 */
[----:B------:R-:W-:Y:S02]  /*13d80*/  IMAD R7, R7, UR4, RZ ;  /* 0x0000000407077c24 */ /* 0x000fe4000f8e02ff */
[C---:B------:R-:W-:Y:S01]  /*13d90*/  VIADD R10, R6.reuse, 0x20 ;  /* 0x00000020060a7836 */ /* 0x040fe20000000000 */
[----:B------:R-:W-:Y:S02]  /*13da0*/  SHFL.IDX PT, R9, R0, 0x3, 0x1c1f ;  /* 0x007c1f0000097f89 */ /* 0x000fe400000e0000 */
[----:B------:R-:W-:-:S13]  /*13db0*/  ISETP.GE.AND P1, PT, R6, R7, PT ;  /* 0x000000070600720c */ /* 0x000fda0003f26270 */
[----:B0-----:R-:W-:-:S05]  /*13dc0*/  @!P1 IADD3 R14, P2, R20, R14, RZ ;  /* 0x0000000e140e9210 */ /* 0x001fca0007f5e0ff */
[----:B-1----:R-:W-:Y:S02]  /*13dd0*/  @!P1 IMAD.X R3, RZ, RZ, R2, P2 ;  /* 0x000000ffff039224 */ /* 0x002fe400010e0602 */
[----:B------:R-:W-:Y:S02]  /*13de0*/  @!P1 IMAD.MOV.U32 R2, RZ, RZ, R14 ;  /* 0x000000ffff029224 */ /* 0x000fe400078e000e */
[----:B------:R-:W0:Y:S04]  /*13df0*/  SHFL.IDX PT, R14, R0, 0x1, 0x1c1f ;  /* 0x003c1f00000e7f89 */ /* 0x000e2800000e0000 */
[----:B------:R1:W-:Y:S01]  /*13e00*/  @!P1 LDGSTS.E.BYPASS.LTC128B.128 [R28+0xb000], desc[UR48][R2.64], !P0 ;  /* 0x0b000000021c9fae */ /* 0x0003e2000c101d70 */
[----:B------:R-:W-:Y:S01]  /*13e10*/  ISETP.GE.AND P1, PT, R10, R7, PT ;  /* 0x000000070a00720c */ /* 0x000fe20003f26270 */
[----:B------:R-:W-:-:S02]  /*13e20*/  VIADD R10, R6, 0x40 ;  /* 0x00000040060a7836 */ /* 0x000fc40000000000 */
[----:B-1----:R-:W1:Y:S10]  /*13e30*/  SHFL.IDX PT, R2, R4, 0x1, 0x1c1f ;  /* 0x003c1f0004027f89 */ /* 0x002e7400000e0000 */
[----:B0-----:R-:W-:-:S05]  /*13e40*/  @!P1 IADD3 R14, P2, R20, R14, RZ ;  /* 0x0000000e140e9210 */ /* 0x001fca0007f5e0ff */
[----:B-1----:R-:W-:Y:S02]  /*13e50*/  @!P1 IMAD.X R3, RZ, RZ, R2, P2 ;  /* 0x000000ffff039224 */ /* 0x002fe400010e0602 */
[----:B------:R-:W-:Y:S02]  /*13e60*/  @!P1 IMAD.MOV.U32 R2, RZ, RZ, R14 ;  /* 0x000000ffff029224 */ /* 0x000fe400078e000e */
[----:B------:R-:W0:Y:S04]  /*13e70*/  SHFL.IDX PT, R14, R0, 0x2, 0x1c1f ;  /* 0x005c1f00000e7f89 */ /* 0x000e2800000e0000 */
[----:B------:R1:W-:Y:S01]  /*13e80*/  @!P1 LDGSTS.E.BYPASS.LTC128B.128 [R28+0xb800], desc[UR48][R2.64], !P0 ;  /* 0x0b800000021c9fae */ /* 0x0003e2000c101d70 */
[----:B------:R-:W-:Y:S01]  /*13e90*/  ISETP.GE.AND P1, PT, R10, R7, PT ;  /* 0x000000070a00720c */ /* 0x000fe20003f26270 */
[----:B------:R-:W-:-:S02]  /*13ea0*/  VIADD R10, R6, 0x80 ;  /* 0x00000080060a7836 */ /* 0x000fc40000000000 */
[----:B------:R-:W-:Y:S04]  /*13eb0*/  SHFL.IDX PT, R0, R8, RZ, 0x1c1f ;  /* 0x001c1fff08007589 */ /* 0x000fe800000e0000 */
[----:B-1----:R-:W1:Y:S04]  /*13ec0*/  SHFL.IDX PT, R2, R4, 0x2, 0x1c1f ;  /* 0x005c1f0004027f89 */ /* 0x002e6800000e0000 */
[----:B------:R-:W2:Y:S02]  /*13ed0*/  SHFL.IDX PT, R4, R4, 0x3, 0x1c1f ;  /* 0x007c1f0004047f89 */ /* 0x000ea400000e0000 */
[----:B0-----:R-:W-:-:S05]  /*13ee0*/  @!P1 IADD3 R14, P2, R20, R14, RZ ;  /* 0x0000000e140e9210 */ /* 0x001fca0007f5e0ff */
[----:B-1----:R-:W-:Y:S02]  /*13ef0*/  @!P1 IMAD.X R3, RZ, RZ, R2, P2 ;  /* 0x000000ffff039224 */ /* 0x002fe400010e0602 */
[----:B------:R-:W-:Y:S02]  /*13f00*/  @!P1 IMAD.MOV.U32 R2, RZ, RZ, R14 ;  /* 0x000000ffff029224 */ /* 0x000fe400078e000e */
[----:B------:R-:W0:Y:S04]  /*13f10*/  SHFL.IDX PT, R14, R5, RZ, 0x1c1f ;  /* 0x001c1fff050e7589 */ /* 0x000e2800000e0000 */
[----:B------:R1:W-:Y:S01]  /*13f20*/  @!P1 LDGSTS.E.BYPASS.LTC128B.128 [R28+0xc000], desc[UR48][R2.64], !P0 ;  /* 0x0c000000021c9fae */ /* 0x0003e2000c101d70 */
[----:B------:R-:W-:Y:S01]  /*13f30*/  ISETP.GE.AND P1, PT, R10, R7, PT ;  /* 0x000000070a00720c */ /* 0x000fe20003f26270 */
[----:B------:R-:W-:-:S05]  /*13f40*/  VIADD R10, R6, 0x60 ;  /* 0x00000060060a7836 */ /* 0x000fca0000000000 */
[----:B------:R-:W-:-:S13]  /*13f50*/  ISETP.GE.AND P3, PT, R10, R7, PT ;  /* 0x000000070a00720c */ /* 0x000fda0003f66270 */
[----:B-1----:R-:W-:-:S05]  /*13f60*/  @!P3 IADD3 R2, P2, R20, R9, RZ ;  /* 0x000000091402b210 */ /* 0x002fca0007f5e0ff */
[----:B--2---:R-:W-:-:S05]  /*13f70*/  @!P3 IMAD.X R3, RZ, RZ, R4, P2 ;  /* 0x000000ffff03b224 */ /* 0x004fca00010e0604 */
[----:B------:R0:W-:Y:S02]  /*13f80*/  @!P3 LDGSTS.E.BYPASS.LTC128B.128 [R28+0xc800], desc[UR48][R2.64], !P0 ;  /* 0x0c800000021cbfae */ /* 0x0001e4000c101d70 */
[----:B0-----:R-:W-:Y:S02]  /*13f90*/  @!P1 IADD3 R2, P2, R20, R14, RZ ;  /* 0x0000000e14029210 */ /* 0x001fe40007f5e0ff */
[----:B------:R0:W1:Y:S03]  /*13fa0*/  SHFL.IDX PT, R14, R5, 0x1, 0x1c1f ;  /* 0x003c1f00050e7f89 */ /* 0x00006600000e0000 */
[----:B------:R-:W-:Y:S02]  /*13fb0*/  @!P1 IMAD.X R3, RZ, RZ, R0, P2 ;  /* 0x000000ffff039224 */ /* 0x000fe400010e0600 */
[----:B------:R0:W2:Y:S04]  /*13fc0*/  SHFL.IDX PT, R0, R8, 0x1, 0x1c1f ;  /* 0x003c1f0008007f89 */ /* 0x0000a800000e0000 */
[----:B------:R0:W-:Y:S02]  /*13fd0*/  @!P1 LDGSTS.E.BYPASS.LTC128B.128 [R28+0xd000], desc[UR48][R2.64], !P0 ;  /* 0x0d000000021c9fae */ /* 0x0001e4000c101d70 */
.L_x_11576:
[----:B------:R-:W-:-:S05]  /*13fe0*/  VIADD R6, R6, 0xa0 ;  /* 0x000000a006067836 */ /* 0x000fca0000000000 */
[----:B------:R-:W-:-:S13]  /*13ff0*/  ISETP.GE.AND P1, PT, R6, R7, PT ;  /* 0x000000070600720c */ /* 0x000fda0003f26270 */
[----:B01----:R-:W-:-:S05]  /*14000*/  @!P1 IADD3 R2, P2, R20, R14, RZ ;  /* 0x0000000e14029210 */ /* 0x003fca0007f5e0ff */
[----:B--2---:R-:W-:-:S05]  /*14010*/  @!P1 IMAD.X R3, RZ, RZ, R0, P2 ;  /* 0x000000ffff039224 */ /* 0x004fca00010e0600 */
[----:B------:R-:W-:Y:S01]  /*14020*/  @!PT LDS RZ, [RZ] ;  /* 0x00000000fffff984 */ /* 0x000fe20000000800 */
[----:B------:R-:W-:Y:S01]  /*14030*/  @!PT LDS RZ, [RZ] ;  /* 0x00000000fffff984 */ /* 0x000fe20000000800 */
[----:B------:R-:W-:Y:S01]  /*14040*/  @!PT LDS RZ, [RZ] ;  /* 0x00000000fffff984 */ /* 0x000fe20000000800 */
[----:B------:R0:W-:Y:S01]  /*14050*/  @!P1 LDGSTS.E.BYPASS.LTC128B.128 [R28+0xd800], desc[UR48][R2.64], !P0 ;  /* 0x0d800000021c9fae */ /* 0x0001e2000c101d70 */
[----:B------:R-:W-:Y:S01]  /*14060*/  PLOP3.LUT P0, PT, PT, PT, PT, 0x80, 0x0 ;  /* 0x000000000000781c */ /* 0x000fe20003f0f070 */
[----:B------:R-:W-:-:S12]  /*14070*/  NOP ;  /* 0x0000000000007918 */ /* 0x000fd80000000000 */
.L_x_11505:
[----:B------:R-:W-:Y:S02]  /*14080*/  PLOP3.LUT P1, PT, P1, P0, PT, 0xa2, 0x0 ;  /* 0x000000000000781c */ /* 0x000fe40000f21472 */
[----:B------:R-:W-:-:S08]  /*14090*/  @P0 R2UR P1, UR4, R18 ;  /* 0x00000000120402ca */ /* 0x000fd00000020000 */
[----:B------:R-:W-:-:S05]  /*140a0*/  @P0 PLOP3.LUT P0, PT, P1, PT, PT, 0x80, 0x0 ;  /* 0x000000000000081c */ /* 0x000fca0000f0f070 */
[----:B------:R-:W-:Y:S01]  /*140b0*/  @!P1 SYNCS.ARRIVE.TRANS64.RED.A0T1 RZ, [UR4+0x13200], RZ ;  /* 0x013200ffffff99a7 */ /* 0x000fe20008200404 */
[----:B------:R-:W-:Y:S07]  /*140c0*/  @!P1 ARRIVES.LDGSTSBAR.64.TRANSCNT [UR4+0x13200] ;  /* 0x01320000ff0099b0 */ /* 0x000fee0008000a84 */
[----:B------:R-:W-:Y:S05]  /*140d0*/  @P0 BRA.U.ANY `(.L_x_11505) ;  /* 0xfffffffd00e80947 */ /* 0x000fea000393ffff */
[----:B------:R-:W-:-:S05]  /*140e0*/  VIADD R29, R29, 0x1 ;  /* 0x000000011d1d7836 */ /* 0x000fca0000000000 */
[----:B------:R-:W-:-:S04]  /*140f0*/  LEA.HI R0, R29, R29, RZ, 0x1 ;  /* 0x0000001d1d007211 */ /* 0x000fc800078f08ff */
[----:B------:R-:W-:-:S05]  /*14100*/  LOP3.LUT R0, R0, 0xfffffffe, RZ, 0xc0, !PT ;  /* 0xfffffffe00007812 */ /* 0x000fca00078ec0ff */
[----:B------:R-:W-:-:S05]  /*14110*/  IMAD.IADD R0, R29, 0x1, -R0 ;  /* 0x000000011d007824 */ /* 0x000fca00078e0a00 */
[----:B0-----:R-:W-:Y:S01]  /*14120*/  SHF.L.U32 R3, R0, 0x1f, RZ ;  /* 0x0000001f00037819 */ /* 0x001fe200000006ff */
[----:B------:R-:W-:Y:S01]  /*14130*/  NOP ;  /* 0x0000000000007918 */ /* 0x000fe20000000000 */
[----:B------:R0:W-:Y:S01]  /*14140*/  SYNCS.ARRIVE.TRANS64.A1T0 RZ, [R18+URZ+0x13200], RZ ;  /* 0x013200ff12ff79a7 */ /* 0x0001e2000810003f */
[----:B------:R-:W-:Y:S01]  /*14150*/  BSSY B0, `(.L_x_11506) ;  /* 0x0000003000007945 */ /* 0x000fe20003800000 */
[----:B------:R-:W1:Y:S03]  /*14160*/  SYNCS.PHASECHK.TRANS64.TRYWAIT P0, [R18+URZ+0x13220], R3 ;  /* 0x01322003120075a7 */ /* 0x000e66000800017f */
[----:B01----:R-:W-:Y:S05]  /*14170*/  @!P0 BRA `(.L_x_11507) ;  /* 0x0000002000a48947 */ /* 0x003fea0003800000 */
.L_x_11577:
[----:B------:R-:W-:Y:S05]  /*14180*/  BSYNC B0 ;  /* 0x0000000000007941 */ /* 0x000fea0003800000 */
.L_x_11506:
[----:B------:R-:W-:-:S04]  /*14190*/  UIADD3 UR4, UR41, -0x2, URZ ;  /* 0xfffffffe29047890 */ /* 0x000fc8000fffe03f */
[----:B------:R-:W-:-:S06]  /*141a0*/  UISETP.GE.AND UP0, UPT, UR4, UR40, UPT ;  /* 0x000000280400728c */ /* 0x000fcc000bf06270 */
[----:B------:R-:W-:-:S13]  /*141b0*/  PLOP3.LUT P0, PT, PT, PT, UP0, 0x80, 0x0 ;  /* 0x000000000000781c */ /* 0x000fda0003f0f008 */
[----:B------:R-:W-:Y:S05]  /*141c0*/  @!P0 BRA `(.L_x_11508) ;  /* 0x0000000800e08947 */ /* 0x000fea0003800000 */
[----:B------:R-:W-:Y:S02]  /*141d0*/  IMAD.MOV.U32 R6, RZ, RZ, R19 ;  /* 0x000000ffff067224 */ /* 0x000fe400078e0013 */
[----:B------:R-:W-:Y:S02]  /*141e0*/  IMAD.MOV.U32 R7, RZ, RZ, R22 ;  /* 0x000000ffff077224 */ /* 0x000fe400078e0016 */
[----:B------:R-:W-:-:S07]  /*141f0*/  IMAD.U32 R0, RZ, RZ, UR4 ;  /* 0x00000004ff007e24 */ /* 0x000fce000f8e00ff */
.L_x_11528:
        /* <DEDUP_REMOVED lines=8> */
[----:B0-----:R-:W-:Y:S06]  /*14280*/  @!P1 BRA `(.L_x_11510) ;  /* 0x0000000400809947 */ /* 0x001fec0003800000 */
[----:B------:R-:W-:Y:S01]  /*14290*/  LOP3.LUT P1, RZ, R16, 0x1, RZ, 0xc0, !PT ;  /* 0x0000000110ff7812 */ /* 0x000fe2000782c0ff */
[----:B------:R-:W-:-:S12]  /*142a0*/  IMAD.MOV.U32 R8, RZ, RZ, R0 ;  /* 0x000000ffff087224 */ /* 0x000fd800078e0000 */
[----:B------:R-:W-:Y:S05]  /*142b0*/  @!P1 BRA `(.L_x_11511) ;  /* 0x00000000004c9947 */ /* 0x000fea0003800000 */
[----:B------:R-:W1:Y:S01]  /*142c0*/  LDC R8, c[0x0][0x43c] ;  /* 0x00010f00ff087b82 */ /* 0x000e620000000800 */
[----:B------:R-:W-:Y:S01]  /*142d0*/  IMAD.MOV.U32 R9, RZ, RZ, R0 ;  /* 0x000000ffff097224 */ /* 0x000fe200078e0000 */
[----:B------:R-:W-:Y:S01]  /*142e0*/  ULDC.64 UR4, c[0x0][0x428] ;  /* 0x00010a0000047ab9 */ /* 0x000fe20000000a00 */
[----:B-1----:R-:W-:-:S13]  /*142f0*/  ISETP.NE.AND P0, PT, R8, 0x1, PT ;  /* 0x000000010800780c */ /* 0x002fda0003f05270 */
[----:B0-----:R-:W0:Y:S02]  /*14300*/  @P0 LDC.64 R2, c[0x0][0x440] ;  /* 0x00011000ff020b82 */ /* 0x001e240000000a00 */
[----:B0-----:R-:W-:-:S05]  /*14310*/  @P0 IMAD.HI.U32 R2, R0, R2, RZ ;  /* 0x0000000200020227 */ /* 0x001fca00078e00ff */
[----:B------:R-:W-:Y:S01]  /*14320*/  @P0 SHF.R.U32.HI R9, RZ, R3, R2 ;  /* 0x00000003ff090219 */ /* 0x000fe20000011602 */
[----:B------:R-:W-:-:S03]  /*14330*/  IMAD R2, R24, UR4, RZ ;  /* 0x0000000418027c24 */ /* 0x000fc6000f8e02ff */
[--C-:B------:R-:W-:Y:S01]  /*14340*/  SHF.R.S32.HI R3, RZ, 0x1f, R9.reuse ;  /* 0x0000001fff037819 */ /* 0x100fe20000011409 */
[----:B------:R-:W-:Y:S02]  /*14350*/  IMAD R5, R23, UR5, R2 ;  /* 0x0000000517057c24 */ /* 0x000fe4000f8e0202 */
        /* <DEDUP_REMOVED lines=9> */
.L_x_11511:
        /* <DEDUP_REMOVED lines=8> */
.L_x_11578:
[----:B------:R-:W-:Y:S05]  /*14470*/  BSYNC B1 ;  /* 0x0000000000017941 */ /* 0x000fea0003800000 */
.L_x_11512:
[----:B------:R-:W-:Y:S04]  /*14480*/  BSSY B1, `(.L_x_11514) ;  /* 0x0000009000017945 */ /* 0x000fe80003800000 */
[----:B------:R-:W-:Y:S05]  /*14490*/  @P1 BRA `(.L_x_11515) ;  /* 0x00000000001c1947 */ /* 0x000fea0003800000 */
[----:B------:R-:W1:Y:S01]  /*144a0*/  S2R R2, SR_TID.X ;  /* 0x0000000000027919 */ /* 0x000e620000002100 */
[----:B------:R-:W-:-:S04]  /*144b0*/  IMAD.MOV.U32 R5, RZ, RZ, 0x2800 ;  /* 0x00002800ff057424 */ /* 0x000fc800078e00ff */
[----:B------:R2:W-:Y:S01]  /*144c0*/  SYNCS.ARRIVE.TRANS64 RZ, [R4+URZ+0x13270], R5 ;  /* 0x0132700504ff79a7 */ /* 0x0005e2000800003f */
[----:B-1----:R-:W-:-:S04]  /*144d0*/  LOP3.LUT R2, R2, 0x1f, RZ, 0xc0, !PT ;  /* 0x0000001f02027812 */ /* 0x002fc800078ec0ff */
[----:B------:R-:W-:-:S13]  /*144e0*/  ISETP.NE.AND P0, PT, R2, RZ, PT ;  /* 0x000000ff0200720c */ /* 0x000fda0003f05270 */
[----:B--2---:R-:W-:Y:S05]  /*144f0*/  @!P0 BRA `(.L_x_11515) ;  /* 0x0000000000048947 */ /* 0x004fea0003800000 */
[----:B------:R-:W-:Y:S01]  /*14500*/  BPT.TRAP 0x1 ;  /* 0x000000040000795c */ /* 0x000fe20000300000 */
.L_x_11515:
[----:B------:R-:W-:Y:S05]  /*14510*/  BSYNC B1 ;  /* 0x0000000000017941 */ /* 0x000fea0003800000 */
.L_x_11514:
[----:B------:R-:W-:Y:S01]  /*14520*/  IMAD.MOV.U32 R9, RZ, RZ, RZ ;  /* 0x000000ffff097224 */ /* 0x000fe200078e00ff */
[----:B------:R-:W-:Y:S01]  /*14530*/  UIADD3 UR4, UP0, UR50, 0x470, URZ ;  /* 0x0000047032047890 */ /* 0x000fe2000ff1e03f */
[----:B------:R-:W-:Y:S01]  /*14540*/  IMAD R5, R19, 0x2800, R18 ;  /* 0x0000280013057824 */ /* 0x000fe200078e0212 */
[----:B------:R-:W-:Y:S01]  /*14550*/  PLOP3.LUT P0, PT, PT, PT, PT, 0x80, 0x0 ;  /* 0x000000000000781c */ /* 0x000fe20003f0f070 */
[----:B------:R-:W-:Y:S01]  /*14560*/  IMAD R8, R8, 0xa0, RZ ;  /* 0x000000a008087824 */ /* 0x000fe200078e02ff */
[----:B------:R-:W-:Y:S01]  /*14570*/  R2UR UR10, R9 ;  /* 0x00000000090a72ca */ /* 0x000fe200000e0000 */
[----:B------:R-:W-:Y:S01]  /*14580*/  VIADD R10, R4, 0x13270 ;  /* 0x00013270040a7836 */ /* 0x000fe20000000000 */
[----:B------:R-:W-:Y:S01]  /*14590*/  UIADD3.X UR5, URZ, UR51, URZ, UP0, !UPT ;  /* 0x000000333f057290 */ /* 0x000fe200087fe43f */
[----:B------:R-:W-:Y:S01]  /*145a0*/  VIADD R2, R5, 0x6000 ;  /* 0x0000600005027836 */ /* 0x000fe20000000000 */
[----:B------:R-:W-:Y:S01]  /*145b0*/  UMOV UR6, 0x0 ;  /* 0x0000000000067882 */ /* 0x000fe20000000000 */
[----:B------:R-:W-:-:S10]  /*145c0*/  UMOV UR7, 0x14f00000 ;  /* 0x14f0000000077882 */ /* 0x000fd40000000000 */
.L_x_11516:
        /* <DEDUP_REMOVED lines=13> */
.L_x_11579:
[----:B------:R-:W-:Y:S05]  /*146a0*/  BSYNC B1 ;  /* 0x0000000000017941 */ /* 0x000fea0003800000 */
.L_x_11517:
[----:B------:R-:W-:Y:S01]  /*146b0*/  BSSY B1, `(.L_x_11519) ;  /* 0x000000b000017945 */ /* 0x000fe20003800000 */
[----:B------:R-:W-:Y:S02]  /*146c0*/  IMAD.MOV.U32 R2, RZ, RZ, 0x0 ;  /* 0x00000000ff027424 */ /* 0x000fe400078e00ff */
[----:B01----:R-:W-:Y:S01]  /*146d0*/  IMAD.MOV.U32 R3, RZ, RZ, 0x14f00000 ;  /* 0x14f00000ff037424 */ /* 0x003fe200078e00ff */
[----:B------:R-:W-:Y:S06]  /*146e0*/  @P1 BRA `(.L_x_11520) ;  /* 0x00000000001c1947 */ /* 0x000fec0003800000 */
[----:B------:R-:W0:Y:S01]  /*146f0*/  S2R R10, SR_TID.X ;  /* 0x00000000000a7919 */ /* 0x000e220000002100 */
[----:B------:R-:W-:-:S04]  /*14700*/  IMAD.MOV.U32 R11, RZ, RZ, 0x2800 ;  /* 0x00002800ff0b7424 */ /* 0x000fc800078e00ff */
[----:B------:R1:W-:Y:S01]  /*14710*/  SYNCS.ARRIVE.TRANS64 RZ, [R4+URZ+0x13230], R11 ;  /* 0x0132300b04ff79a7 */ /* 0x0003e2000800003f */
[----:B0-----:R-:W-:-:S04]  /*14720*/  LOP3.LUT R10, R10, 0x1f, RZ, 0xc0, !PT ;  /* 0x0000001f0a0a7812 */ /* 0x001fc800078ec0ff */
[----:B------:R-:W-:-:S13]  /*14730*/  ISETP.NE.AND P0, PT, R10, RZ, PT ;  /* 0x000000ff0a00720c */ /* 0x000fda0003f05270 */
[----:B-1----:R-:W-:Y:S05]  /*14740*/  @!P0 BRA `(.L_x_11520) ;  /* 0x0000000000048947 */ /* 0x002fea0003800000 */
[----:B------:R-:W-:Y:S01]  /*14750*/  BPT.TRAP 0x1 ;  /* 0x000000040000795c */ /* 0x000fe20000300000 */
.L_x_11520:
[----:B------:R-:W-:Y:S05]  /*14760*/  BSYNC B1 ;  /* 0x0000000000017941 */ /* 0x000fea0003800000 */
.L_x_11519:
        /* <DEDUP_REMOVED lines=8> */
.L_x_11521:
        /* <DEDUP_REMOVED lines=10> */
.L_x_11510:
[----:B------:R-:W-:Y:S05]  /*14890*/  BSYNC B0 ;  /* 0x0000000000007941 */ /* 0x000fea0003800000 */
.L_x_11509:
[----:B------:R-:W-:-:S06]  /*148a0*/  UISETP.NE.AND UP0, UPT, UR39, 0x3, UPT ;  /* 0x000000032700788c */ /* 0x000fcc000bf05270 */
[----:B------:R-:W-:-:S13]  /*148b0*/  PLOP3.LUT P0, PT, PT, PT, UP0, 0x80, 0x0 ;  /* 0x000000000000781c */ /* 0x000fda0003f0f008 */
[----:B------:R-:W-:Y:S05]  /*148c0*/  @!P0 BRA `(.L_x_11522) ;  /* 0x0000000000048947 */ /* 0x000fea0003800000 */
[----:B------:R-:W-:Y:S01]  /*148d0*/  BPT.TRAP 0x1 ;  /* 0x000000040000795c */ /* 0x000fe20000300000 */
.L_x_11522:
        /* <DEDUP_REMOVED lines=8> */
.L_x_11580:
[----:B------:R-:W-:Y:S05]  /*14960*/  BSYNC B0 ;  /* 0x0000000000007941 */ /* 0x000fea0003800000 */
.L_x_11523:
[----:B------:R-:W-:Y:S05]  /*14970*/  @!P0 BRA `(.L_x_11525) ;  /* 0x0000000000048947 */ /* 0x000fea0003800000 */
[----:B------:R-:W-:Y:S01]  /*14980*/  BPT.TRAP 0x1 ;  /* 0x000000040000795c */ /* 0x000fe20000300000 */
.L_x_11525:
[----:B0-----:R-:W-:Y:S01]  /*14990*/  SHF.L.U32 R2, R7, 0x1f, RZ ;  /* 0x0000001f07027819 */ /* 0x001fe200000006ff */
[----:B------:R-:W-:-:S03]  /*149a0*/  IMAD R10, R6, 0x2800, RZ ;  /* 0x00002800060a7824 */ /* 0x000fc600078e02ff */
[----:B------:R-:W0:Y:S02]  /*149b0*/  SYNCS.PHASECHK.TRANS64.TRYWAIT P1, [R3+URZ+0x13260], R2 ;  /* 0x01326002030075a7 */ /* 0x000e24000802017f */
[----:B0-----:R-:W-:Y:S05]  /*149c0*/  @!P1 BRA `(.L_x_11526) ;  /* 0x0000001800e09947 */ /* 0x001fea0003800000 */
.L_x_11581:
        /* <DEDUP_REMOVED lines=43> */
.L_x_11527:
[----:B------:R-:W2:Y:S01]  /*14c80*/  S2R R2, SR_TID.X ;  /* 0x0000000000027919 */ /* 0x000ea20000002100 */
[----:B-1----:R1:W-:Y:S01]  /*14c90*/  SYNCS.ARRIVE.TRANS64.A1T0 RZ, [R3+URZ+0x13250], RZ ;  /* 0x013250ff03ff79a7 */ /* 0x0023e2000810003f */
[----:B------:R-:W-:Y:S02]  /*14ca0*/  IMAD.MOV.U32 R6, RZ, RZ, R19 ;  /* 0x000000ffff067224 */ /* 0x000fe400078e0013 */
[----:B------:R-:W-:Y:S01]  /*14cb0*/  IMAD.MOV.U32 R7, RZ, RZ, R22 ;  /* 0x000000ffff077224 */ /* 0x000fe200078e0016 */
[----:B--2---:R-:W-:Y:S01]  /*14cc0*/  LOP3.LUT R2, R2, 0x7f, RZ, 0xc0, !PT ;  /* 0x0000007f02027812 */ /* 0x004fe200078ec0ff */
[----:B------:R-:W-:Y:S03]  /*14cd0*/  BAR.SYNC.DEFER_BLOCKING 0x2, 0x80 ;  /* 0x0082000000007b1d */ /* 0x000fe60000010000 */
[----:B------:R-:W-:-:S13]  /*14ce0*/  ISETP.NE.AND P0, PT, R2, RZ, PT ;  /* 0x000000ff0200720c */ /* 0x000fda0003f05270 */
[----:B------:R-:W-:-:S05]  /*14cf0*/  @!P0 VIADD R2, R3, 0x13280 ;  /* 0x0001328003028836 */ /* 0x000fca0000000000 */
[----:B------:R-:W-:-:S04]  /*14d00*/  @!P0 PRMT R2, RZ, 0x654, R2 ;  /* 0x00000654ff028816 */ /* 0x000fc80000000002 */
[----:B------:R1:W-:Y:S01]  /*14d10*/  @!P0 SYNCS.ARRIVE.TRANS64.RED.A1T0 RZ, [R2+URZ], RZ ;  /* 0x000000ff02ff89a7 */ /* 0x0003e2000810043f */
[C---:B------:R-:W-:Y:S01]  /*14d20*/  ISETP.GT.AND P0, PT, R0.reuse, UR40, PT ;  /* 0x0000002800007c0c */ /* 0x040fe2000bf04270 */
[----:B------:R-:W-:-:S12]  /*14d30*/  VIADD R0, R0, 0xffffffff ;  /* 0xffffffff00007836 */ /* 0x000fd80000000000 */
[----:B-1----:R-:W-:Y:S05]  /*14d40*/  @P0 BRA `(.L_x_11528) ;  /* 0xfffffff4002c0947 */ /* 0x002fea000383ffff */
.L_x_11508:
[----:B------:R-:W1:Y:S01]  /*14d50*/  S2R R2, SR_TID.X ;  /* 0x0000000000027919 */ /* 0x000e620000002100 */
[----:B------:R-:W-:Y:S01]  /*14d60*/  BSSY B0, `(.L_x_11529) ;  /* 0x0000010000007945 */ /* 0x000fe20003800000 */
[----:B-1----:R-:W-:-:S04]  /*14d70*/  LOP3.LUT R2, R2, 0x7f, RZ, 0xc0, !PT ;  /* 0x0000007f02027812 */ /* 0x002fc800078ec0ff */
[----:B------:R-:W-:-:S13]  /*14d80*/  ISETP.NE.AND P0, PT, R2, RZ, PT ;  /* 0x000000ff0200720c */ /* 0x000fda0003f05270 */
[----:B------:R-:W-:Y:S05]  /*14d90*/  @P0 BRA `(.L_x_11530) ;  /* 0x0000000000300947 */ /* 0x000fea0003800000 */
[----:B------:R-:W1:Y:S01]  /*14da0*/  S2R R5, SR_LANEID ;  /* 0x0000000000057919 */ /* 0x000e620000000000 */
[----:B------:R-:W-:Y:S01]  /*14db0*/  VOTEU.ANY UR4, UPT, PT ;  /* 0x0000000000047886 */ /* 0x000fe200038e0100 */
[----:B0-----:R-:W0:Y:S01]  /*14dc0*/  LDC.64 R2, c[0x0][0xc80] ;  /* 0x00032000ff027b82 */ /* 0x001e220000000a00 */
[----:B------:R-:W1:Y:S02]  /*14dd0*/  FLO.U32 R0, UR4 ;  /* 0x0000000400007d00 */ /* 0x000e6400080e0000 */
[----:B-1----:R-:W-:-:S06]  /*14de0*/  ISETP.EQ.U32.AND P1, PT, R0, R5, PT ;  /* 0x000000050000720c */ /* 0x002fcc0003f22070 */
[----:B------:R-:W0:Y:S07]  /*14df0*/  POPC R5, UR4 ;  /* 0x0000000400057d09 */ /* 0x000e2e0008000000 */
[----:B0-----:R-:W2:Y:S01]  /*14e00*/  @P1 ATOMG.E.ADD.STRONG.GPU PT, R3, desc[UR48][R2.64], R5 ;  /* 0x00000005020319a8 */ /* 0x001ea200081ee1f0 */
[----:B------:R-:W0:Y:S02]  /*14e10*/  S2R R4, SR_LTMASK ;  /* 0x0000000000047919 */ /* 0x000e240000003900 */
[----:B0-----:R-:W-:-:S04]  /*14e20*/  LOP3.LUT R4, R4, UR4, RZ, 0xc0, !PT ;  /* 0x0000000404047c12 */ /* 0x001fc8000f8ec0ff */
[----:B------:R-:W0:Y:S01]  /*14e30*/  POPC R27, R4 ;  /* 0x00000004001b7309 */ /* 0x000e220000000000 */
[----:B--2---:R-:W0:Y:S02]  /*14e40*/  SHFL.IDX PT, R0, R3, R0, 0x1f ;  /* 0x00001f0003007589 */ /* 0x004e2400000e0000 */
[----:B0-----:R-:W-:-:S07]  /*14e50*/  IADD3 R27, R0, UR43, R27 ;  /* 0x0000002b001b7c10 */ /* 0x001fce000fffe01b */
.L_x_11530:
[----:B------:R-:W-:Y:S05]  /*14e60*/  BSYNC B0 ;  /* 0x0000000000007941 */ /* 0x000fea0003800000 */
.L_x_11529:
[----:B------:R-:W-:-:S06]  /*14e70*/  UISETP.NE.AND UP0, UPT, UR39, 0x3, UPT ;  /* 0x000000032700788c */ /* 0x000fcc000bf05270 */
[----:B------:R-:W-:-:S13]  /*14e80*/  PLOP3.LUT P1, PT, PT, PT, UP0, 0x80, 0x0 ;  /* 0x000000000000781c */ /* 0x000fda0003f2f008 */
[----:B------:R-:W-:Y:S05]  /*14e90*/  @!P1 BRA `(.L_x_11531) ;  /* 0x0000000000049947 */ /* 0x000fea0003800000 */
[----:B------:R-:W-:Y:S01]  /*14ea0*/  BPT.TRAP 0x1 ;  /* 0x000000040000795c */ /* 0x000fe20000300000 */
.L_x_11531:
        /* <DEDUP_REMOVED lines=8> */
.L_x_11582:
[----:B------:R-:W-:Y:S05]  /*14f30*/  BSYNC B0 ;  /* 0x0000000000007941 */ /* 0x000fea0003800000 */
.L_x_11532:
[----:B------:R-:W-:Y:S05]  /*14f40*/  @!P2 BRA `(.L_x_11534) ;  /* 0x000000000004a947 */ /* 0x000fea0003800000 */
[----:B------:R-:W-:Y:S01]  /*14f50*/  BPT.TRAP 0x1 ;  /* 0x000000040000795c */ /* 0x000fe20000300000 */
.L_x_11534:
[----:B------:R-:W-:Y:S01]  /*14f60*/  SHF.L.U32 R5, R22, 0x1f, RZ ;  /* 0x0000001f16057819 */ /* 0x000fe200000006ff */
[----:B0-----:R-:W-:-:S03]  /*14f70*/  IMAD R3, R19, 0x2800, RZ ;  /* 0x0000280013037824 */ /* 0x001fc600078e02ff */
[----:B------:R-:W0:Y:S02]  /*14f80*/  SYNCS.PHASECHK.TRANS64.TRYWAIT P1, [R2+URZ+0x13260], R5 ;  /* 0x01326005020075a7 */ /* 0x000e24000802017f */
[----:B0-----:R-:W-:Y:S05]  /*14f90*/  @!P1 BRA `(.L_x_11535) ;  /* 0x0000001400949947 */ /* 0x001fea0003800000 */
.L_x_11583:
        /* <DEDUP_REMOVED lines=43> */
.L_x_11536:
[----:B-1----:R1:W-:Y:S01]  /*15250*/  SYNCS.ARRIVE.TRANS64.A1T0 RZ, [R2+URZ+0x13250], RZ ;  /* 0x013250ff02ff79a7 */ /* 0x0023e2000810003f */
[----:B------:R-:W-:Y:S02]  /*15260*/  @!P0 VIADD R0, R2, 0x13280 ;  /* 0x0001328002008836 */ /* 0x000fe40000000000 */
[----:B------:R-:W-:-:S03]  /*15270*/  VIADD R19, R19, 0x1 ;  /* 0x0000000113137836 */ /* 0x000fc60000000000 */
[----:B------:R-:W-:Y:S01]  /*15280*/  @!P0 PRMT R0, RZ, 0x654, R0 ;  /* 0x00000654ff008816 */ /* 0x000fe20000000000 */
[----:B------:R-:W-:Y:S01]  /*15290*/  BAR.SYNC.DEFER_BLOCKING 0x2, 0x80 ;  /* 0x0082000000007b1d */ /* 0x000fe20000010000 */
[----:B------:R-:W-:-:S04]  /*152a0*/  ISETP.NE.AND P1, PT, R19, 0x2, PT ;  /* 0x000000021300780c */ /* 0x000fc80003f25270 */
[----:B0-----:R-:W-:Y:S02]  /*152b0*/  SEL R3, RZ, 0x1, P1 ;  /* 0x00000001ff037807 */ /* 0x001fe40000800000 */
[----:B------:R-:W-:Y:S02]  /*152c0*/  SEL R19, R19, RZ, P1 ;  /* 0x000000ff13137207 */ /* 0x000fe40000800000 */
[----:B------:R-:W-:Y:S01]  /*152d0*/  LOP3.LUT R22, R22, R3, RZ, 0x3c, !PT ;  /* 0x0000000316167212 */ /* 0x000fe200078e3cff */
[----:B------:R1:W-:Y:S06]  /*152e0*/  @!P0 SYNCS.ARRIVE.TRANS64.RED.A1T0 RZ, [R0+URZ], RZ ;  /* 0x000000ff00ff89a7 */ /* 0x0003ec000810043f */
.L_x_11485:
[----:B------:R-:W-:Y:S05]  /*152f0*/  BSYNC B7 ;  /* 0x0000000000077941 */ /* 0x000fea0003800000 */
.L_x_11483:
[----:B------:R-:W-:-:S13]  /*15300*/  LOP3.LUT P1, RZ, R16, 0x4, RZ, 0xc0, !PT ;  /* 0x0000000410ff7812 */ /* 0x000fda000782c0ff */
[----:B------:R-:W-:Y:S05]  /*15310*/  @!P1 BRA `(.L_x_11537) ;  /* 0x0000000000209947 */ /* 0x000fea0003800000 */
[----:B------:R-:W0:Y:S08]  /*15320*/  S2UR UR5, SR_CgaCtaId ;  /* 0x00000000000579c3 */ /* 0x000e300000008800 */
[----:B------:R-:W-:Y:S06]  /*15330*/  BAR.SYNC.DEFER_BLOCKING 0x5, 0x200 ;  /* 0x0148000000007b1d */ /* 0x000fec0000010000 */
[----:B------:R-:W-:-:S02]  /*15340*/  UMOV UR4, 0x400 ;  /* 0x0000040000047882 */ /* 0x000fc40000000000 */
[----:B0-----:R-:W-:-:S06]  /*15350*/  ULEA UR4, UR5, UR4, 0x18 ;  /* 0x0000000405047291 */ /* 0x001fcc000f8ec03f */
[----:B------:R-:W-:-:S05]  /*15360*/  IMAD.U32 R18, RZ, RZ, UR4 ;  /* 0x00000004ff127e24 */ /* 0x000fca000f8e00ff */
[----:B------:R0:W2:Y:S01]  /*15370*/  LDS R27, [R18+0x132d0] ;  /* 0x0132d000121b7984 */ /* 0x0000a20000000800 */
[----:B------:R-:W-:Y:S06]  /*15380*/  BAR.ARV 0x4, 0x200 ;  /* 0x0108000000007b1d */ /* 0x000fec0000002000 */
[----:B------:R-:W-:Y:S05]  /*15390*/  BRA `(.L_x_11538) ;  /* 0x0000000000207947 */ /* 0x000fea0003800000 */
.L_x_11537:
[----:B------:R-:W0:Y:S01]  /*153a0*/  @!P0 S2R R3, SR_CgaCtaId ;  /* 0x0000000000038919 */ /* 0x000e220000008800 */
[----:B-1----:R-:W-:Y:S01]  /*153b0*/  @!P0 MOV R0, 0x400 ;  /* 0x0000040000008802 */ /* 0x002fe20000000f00 */
[----:B------:R-:W-:Y:S03]  /*153c0*/  BAR.SYNC.DEFER_BLOCKING 0x4, 0x200 ;  /* 0x0108000000007b1d */ /* 0x000fe60000010000 */
[----:B0-----:R-:W-:-:S03]  /*153d0*/  @!P0 LEA R18, R3, R0, 0x18 ;  /* 0x0000000003128211 */ /* 0x001fc600078ec0ff */
[----:B------:R-:W0:Y:S04]  /*153e0*/  SHFL.IDX PT, R0, R27, RZ, 0x1f ;  /* 0x00001fff1b007589 */ /* 0x000e2800000e0000 */
[----:B------:R0:W-:Y:S02]  /*153f0*/  @!P0 STS [R18+0x132d0], R27 ;  /* 0x0132d01b12008388 */ /* 0x0001e40000000800 */
[----:B0-----:R-:W-:Y:S01]  /*15400*/  IMAD.MOV.U32 R27, RZ, RZ, R0 ;  /* 0x000000ffff1b7224 */ /* 0x001fe200078e0000 */
[----:B------:R-:W-:Y:S06]  /*15410*/  BAR.ARV 0x5, 0x200 ;  /* 0x0148000000007b1d */ /* 0x000fec0000002000 */
.L_x_11538:
[----:B------:R-:W-:Y:S02]  /*15420*/  ULDC UR4, c[0x0][0xc38] ;  /* 0x00030e0000047ab9 */ /* 0x000fe40000000800 */
[----:B--2---:R-:W-:-:S13]  /*15430*/  ISETP.GE.AND P0, PT, R27, UR4, PT ;  /* 0x000000041b007c0c */ /* 0x004fda000bf06270 */
[----:B------:R-:W-:Y:S05]  /*15440*/  @!P0 BRA `(.L_x_11539) ;  /* 0xffffffcc00548947 */ /* 0x000fea000383ffff */
.L_x_11474:
[----:B------:R-:W2:Y:S01]  /*15450*/  S2R R3, SR_CgaCtaId ;  /* 0x0000000000037919 */ /* 0x000ea20000008800 */
[----:B------:R-:W-:Y:S01]  /*15460*/  VIADD R29, R29, 0x1 ;  /* 0x000000011d1d7836 */ /* 0x000fe20000000000 */
[----:B-1----:R-:W-:Y:S01]  /*15470*/  MOV R2, 0x400 ;  /* 0x0000040000027802 */ /* 0x002fe20000000f00 */
[----:B------:R-:W-:Y:S03]  /*15480*/  BSSY B0, `(.L_x_11540) ;  /* 0x0000008000007945 */ /* 0x000fe60003800000 */
[----:B------:R-:W-:-:S04]  /*15490*/  LEA.HI R0, R29, R29, RZ, 0x1 ;  /* 0x0000001d1d007211 */ /* 0x000fc800078f08ff */
[----:B------:R-:W-:-:S05]  /*154a0*/  LOP3.LUT R0, R0, 0xfffffffe, RZ, 0xc0, !PT ;  /* 0xfffffffe00007812 */ /* 0x000fca00078ec0ff */
[----:B------:R-:W-:-:S05]  /*154b0*/  IMAD.IADD R0, R29, 0x1, -R0 ;  /* 0x000000011d007824 */ /* 0x000fca00078e0a00 */
[----:B------:R-:W-:Y:S02]  /*154c0*/  SHF.L.U32 R0, R0, 0x1f, RZ ;  /* 0x0000001f00007819 */ /* 0x000fe400000006ff */
[----:B--2---:R-:W-:-:S04]  /*154d0*/  LEA R6, R3, R2, 0x18 ;  /* 0x0000000203067211 */ /* 0x004fc800078ec0ff */
[----:B------:R-:W1:Y:S02]  /*154e0*/  SYNCS.PHASECHK.TRANS64.TRYWAIT P0, [R6+URZ+0x13220], R0 ;  /* 0x01322000060075a7 */ /* 0x000e64000800017f */
[----:B-1----:R-:W-:Y:S05]  /*154f0*/  @!P0 BRA `(.L_x_11541) ;  /* 0x0000001000508947 */ /* 0x002fea0003800000 */
.L_x_11584:
[----:B------:R-:W-:Y:S05]  /*15500*/  BSYNC B0 ;  /* 0x0000000000007941 */ /* 0x000fea0003800000 */
.L_x_11540:
[----:B------:R-:W-:-:S03]  /*15510*/  UMOV UR4, 0xffffffff ;  /* 0xffffffff00047882 */ /* 0x000fc60000000000 */
[----:B------:R-:W-:Y:S05]  /*15520*/  BRA.DIV UR4, `(.L_x_11542) ;  /* 0x0000001204587947 */ /* 0x000fea000b800000 */
[----:B-1----:R-:W1:Y:S02]  /*15530*/  S2R R0, SR_TID.X ;  /* 0x0000000000007919 */ /* 0x002e640000002100 */
[----:B-1----:R-:W-:-:S04]  /*15540*/  SHF.R.U32.HI R0, RZ, 0x5, R0 ;  /* 0x00000005ff007819 */ /* 0x002fc80000011600 */
[----:B------:R-:W-:-:S05]  /*15550*/  LOP3.LUT R0, R0, 0x3, RZ, 0xc0, !PT ;  /* 0x0000000300007812 */ /* 0x000fca00078ec0ff */
[----:B------:R1:W2:Y:S02]  /*15560*/  SHFL.IDX PT, R14, R0, RZ, 0x1f ;  /* 0x00001fff000e7589 */ /* 0x0002a400000e0000 */
.L_x_11587:
[----:B--2---:R-:W-:Y:S01]  /*15570*/  ISETP.NE.AND P0, PT, R14, RZ, PT ;  /* 0x000000ff0e00720c */ /* 0x004fe20003f05270 */
[----:B------:R-:W-:-:S12]  /*15580*/  BSSY B0, `(.L_x_11543) ;  /* 0x000002b000007945 */ /* 0x000fd80003800000 */
[----:B------:R-:W-:Y:S05]  /*15590*/  @P0 BRA `(.L_x_11544) ;  /* 0x0000000000a40947 */ /* 0x000fea0003800000 */
[----:B------:R-:W-:-:S03]  /*155a0*/  UMOV UR4, 0xffffffff ;  /* 0xffffffff00047882 */ /* 0x000fc60000000000 */
[----:B------:R-:W-:Y:S05]  /*155b0*/  BRA.DIV UR4, `(.L_x_11545) ;  /* 0x0000001204687947 */ /* 0x000fea000b800000 */
[----:B------:R-:W-:-:S13]  /*155c0*/  ELECT P6, URZ, PT ;  /* 0x00000000003f782f */ /* 0x000fda00038c0000 */
.L_x_11590:
[----:B------:R-:W-:Y:S05]  /*155d0*/  @!P6 BRA `(.L_x_11544) ;  /* 0x000000000094e947 */ /* 0x000fea0003800000 */
[----:B------:R-:W-:-:S06]  /*155e0*/  ULOP3.LUT UR4, UR38, 0x2, URZ, 0xfc, !UPT ;  /* 0x0000000226047892 */ /* 0x000fcc000f8efc3f */
[----:B-1----:R-:W-:-:S05]  /*155f0*/  IMAD.U32 R0, RZ, RZ, UR4 ;  /* 0x00000004ff007e24 */ /* 0x002fca000f8e00ff */
[----:B------:R-:W-:-:S13]  /*15600*/  ISETP.NE.AND P0, PT, R0, 0x3, PT ;  /* 0x000000030000780c */ /* 0x000fda0003f05270 */
[----:B------:R-:W-:Y:S05]  /*15610*/  @!P0 BRA `(.L_x_11546) ;  /* 0x0000000000048947 */ /* 0x000fea0003800000 */
[----:B------:R-:W-:Y:S01]  /*15620*/  BPT.TRAP 0x1 ;  /* 0x000000040000795c */ /* 0x000fe20000300000 */
.L_x_11546:
        /* <DEDUP_REMOVED lines=12> */
.L_x_11591:
[----:B------:R-:W2:Y:S02]  /*156f0*/  SYNCS.PHASECHK.TRANS64.TRYWAIT P1, [R9+URZ], R0 ;  /* 0x00000000090075a7 */ /* 0x000ea4000802017f */
[----:B--2---:R-:W-:Y:S05]  /*15700*/  @!P1 BRA `(.L_x_11548) ;  /* 0x0000001000489947 */ /* 0x004fea0003800000 */
.L_x_11592:
[----:B------:R-:W-:Y:S05]  /*15710*/  @!P0 BRA `(.L_x_11549) ;  /* 0x0000000000048947 */ /* 0x000fea0003800000 */
[----:B------:R-:W-:Y:S01]  /*15720*/  BPT.TRAP 0x1 ;  /* 0x000000040000795c */ /* 0x000fe20000300000 */
.L_x_11549:
[----:B------:R-:W-:-:S04]  /*15730*/  IMAD R19, R19, 0x8, R6 ;  /* 0x0000000813137824 */ /* 0x000fc800078e0206 */
[----:B------:R-:W3:Y:S02]  /*15740*/  SYNCS.PHASECHK.TRANS64.TRYWAIT P1, [R19+URZ+0x13260], R4 ;  /* 0x01326004130075a7 */ /* 0x000ee4000802017f */
[----:B---3--:R-:W-:Y:S05]  /*15750*/  @!P1 BRA `(.L_x_11550) ;  /* 0x0000001000489947 */ /* 0x008fea0003800000 */
.L_x_11593:
[----:B------:R-:W-:Y:S05]  /*15760*/  @!P0 BRA `(.L_x_11551) ;  /* 0x0000000000048947 */ /* 0x000fea0003800000 */
[----:B------:R-:W-:Y:S01]  /*15770*/  BPT.TRAP 0x1 ;  /* 0x000000040000795c */ /* 0x000fe20000300000 */
.L_x_11551:
[----:B------:R-:W-:-:S04]  /*15780*/  IMAD R7, R7, 0x8, R6 ;  /* 0x0000000807077824 */ /* 0x000fc800078e0206 */
[----:B------:R-:W4:Y:S02]  /*15790*/  SYNCS.PHASECHK.TRANS64.TRYWAIT P1, [R7+URZ+0x13260], R0 ;  /* 0x01326000070075a7 */ /* 0x000f24000802017f */
[----:B----4-:R-:W-:Y:S05]  /*157a0*/  @!P1 BRA `(.L_x_11552) ;  /* 0x0000001000489947 */ /* 0x010fea0003800000 */
.L_x_11594:
[----:B------:R-:W-:Y:S05]  /*157b0*/  @!P0 BRA `(.L_x_11553) ;  /* 0x0000000000048947 */ /* 0x000fea0003800000 */
[----:B------:R-:W-:Y:S01]  /*157c0*/  BPT.TRAP 0x1 ;  /* 0x000000040000795c */ /* 0x000fe20000300000 */
.L_x_11553:
[----:B------:R-:W5:Y:S02]  /*157d0*/  SYNCS.PHASECHK.TRANS64.TRYWAIT P0, [R19+URZ+0x13280], R4 ;  /* 0x01328004130075a7 */ /* 0x000f64000800017f */
[----:B-----5:R-:W-:Y:S05]  /*157e0*/  @!P0 BRA `(.L_x_11554) ;  /* 0x00000010004c8947 */ /* 0x020fea0003800000 */
.L_x_11555:
[----:B------:R0:W0:Y:S02]  /*157f0*/  SYNCS.PHASECHK.TRANS64.TRYWAIT P0, [R7+URZ+0x13280], R0 ;  /* 0x01328000070075a7 */ /* 0x000024000800017f */
[----:B0-----:R-:W-:Y:S05]  /*15800*/  @!P0 NANOSLEEP.SYNCS 0x989680 ;  /* 0x009896800000895d */ /* 0x001fea0003900000 */
[----:B------:R-:W0:Y:S02]  /*15810*/  @!P0 SYNCS.PHASECHK.TRANS64 P0, [R7+URZ+0x13280], R0 ;  /* 0x01328000070085a7 */ /* 0x000e24000800007f */
[----:B0-----:R-:W-:Y:S05]  /*15820*/  @!P0 BRA `(.L_x_11555) ;  /* 0xfffffffc00f08947 */ /* 0x001fea000383ffff */
.L_x_11544:
[----:B------:R-:W-:Y:S05]  /*15830*/  BSYNC B0 ;  /* 0x0000000000007941 */ /* 0x000fea0003800000 */
.L_x_11543:
[----:B------:R-:W-:Y:S05]  /*15840*/  EXIT ;  /* 0x000000000000794d */ /* 0x000fea0003800000 */
.L_x_11395:
[----:B0-----:R-:W-:-:S04]  /*15850*/  IMAD.U32 R3, RZ, RZ, UR45 ;  /* 0x0000002dff037e24 */ /* 0x001fc8000f8e00ff */
[----:B------:R0:W1:Y:S03]  /*15860*/  SYNCS.PHASECHK.TRANS64.TRYWAIT P1, [R3+URZ+0x13200], R0 ;  /* 0x01320000030075a7 */ /* 0x000066000802017f */
[----:B-1----:R-:W-:Y:S05]  /*15870*/  @!P1 NANOSLEEP.SYNCS 0x989680 ;  /* 0x009896800000995d */ /* 0x002fea0003900000 */
[----:B------:R-:W1:Y:S02]  /*15880*/  @!P1 SYNCS.PHASECHK.TRANS64 P1, [R3+URZ+0x13200], R0 ;  /* 0x01320000030095a7 */ /* 0x000e64000802007f */
[----:B-1----:R-:W-:Y:S05]  /*15890*/  @!P1 BRA `(.L_x_11395) ;  /* 0xfffffffc00ec9947 */ /* 0x002fea000383ffff */
[----:B------:R-:W-:Y:S05]  /*158a0*/  BRA `(.L_x_11556) ;  /* 0xfffffec000c47947 */ /* 0x000fea000383ffff */
.L_x_11399:
[----:B-1----:R1:W2:Y:S02]  /*158b0*/  SYNCS.PHASECHK.TRANS64.TRYWAIT P1, [R3+URZ+0x13230], R0 ;  /* 0x01323000030075a7 */ /* 0x0022a4000802017f */
[----:B--2---:R-:W-:Y:S05]  /*158c0*/  @!P1 NANOSLEEP.SYNCS 0x989680 ;  /* 0x009896800000995d */ /* 0x004fea0003900000 */
[----:B------:R-:W2:Y:S02]  /*158d0*/  @!P1 SYNCS.PHASECHK.TRANS64 P1, [R3+URZ+0x13230], R0 ;  /* 0x01323000030095a7 */ /* 0x000ea4000802007f */
[----:B--2---:R-:W-:Y:S05]  /*158e0*/  @!P1 BRA `(.L_x_11399) ;  /* 0xfffffffc00f09947 */ /* 0x004fea000383ffff */
[----:B------:R-:W-:Y:S05]  /*158f0*/  BRA `(.L_x_11398) ;  /* 0xfffffec000e07947 */ /* 0x000fea000383ffff */
.L_x_11415:
[----:B-1----:R-:W-:-:S04]  /*15900*/  IMAD.U32 R9, RZ, RZ, UR6 ;  /* 0x00000006ff097e24 */ /* 0x002fc8000f8e00ff */
[----:B------:R1:W2:Y:S03]  /*15910*/  SYNCS.PHASECHK.TRANS64.TRYWAIT P1, [R9+URZ+0x13230], R8 ;  /* 0x01323008090075a7 */ /* 0x0002a6000802017f */
[----:B--2---:R-:W-:Y:S05]  /*15920*/  @!P1 NANOSLEEP.SYNCS 0x989680 ;  /* 0x009896800000995d */ /* 0x004fea0003900000 */
[----:B------:R-:W2:Y:S02]  /*15930*/  @!P1 SYNCS.PHASECHK.TRANS64 P1, [R9+URZ+0x13230], R8 ;  /* 0x01323008090095a7 */ /* 0x000ea4000802007f */
[----:B--2---:R-:W-:Y:S05]  /*15940*/  @!P1 BRA `(.L_x_11415) ;  /* 0xfffffffc00ec9947 */ /* 0x004fea000383ffff */
[----:B------:R-:W-:Y:S05]  /*15950*/  BRA `(.L_x_11414) ;  /* 0xffffff00002c7947 */ /* 0x000fea000383ffff */
.L_x_11419:
[----:B-1----:R-:W-:-:S04]  /*15960*/  IMAD.U32 R9, RZ, RZ, UR11 ;  /* 0x0000000bff097e24 */ /* 0x002fc8000f8e00ff */
[----:B------:R1:W2:Y:S03]  /*15970*/  SYNCS.PHASECHK.TRANS64.TRYWAIT P1, [R9+URZ+0x13250], R8 ;  /* 0x01325008090075a7 */ /* 0x0002a6000802017f */
[----:B--2---:R-:W-:Y:S05]  /*15980*/  @!P1 NANOSLEEP.SYNCS 0x989680 ;  /* 0x009896800000995d */ /* 0x004fea0003900000 */
[----:B------:R-:W2:Y:S02]  /*15990*/  @!P1 SYNCS.PHASECHK.TRANS64 P1, [R9+URZ+0x13250], R8 ;  /* 0x01325008090095a7 */ /* 0x000ea4000802007f */
[----:B--2---:R-:W-:Y:S05]  /*159a0*/  @!P1 BRA `(.L_x_11419) ;  /* 0xfffffffc00ec9947 */ /* 0x004fea000383ffff */
[----:B------:R-:W-:Y:S05]  /*159b0*/  BRA `(.L_x_11418) ;  /* 0xffffff0400387947 */ /* 0x000fea000383ffff */
.L_x_11437:
[----:B-1----:R-:W-:-:S04]  /*159c0*/  IMAD.U32 R3, RZ, RZ, UR20 ;  /* 0x00000014ff037e24 */ /* 0x002fc8000f8e00ff */
[----:B------:R1:W2:Y:S03]  /*159d0*/  SYNCS.PHASECHK.TRANS64.TRYWAIT P1, [R3+URZ+0x13230], R0 ;  /* 0x01323000030075a7 */ /* 0x0002a6000802017f */
[----:B--2---:R-:W-:Y:S05]  /*159e0*/  @!P1 NANOSLEEP.SYNCS 0x989680 ;  /* 0x009896800000995d */ /* 0x004fea0003900000 */
[----:B------:R-:W2:Y:S02]  /*159f0*/  @!P1 SYNCS.PHASECHK.TRANS64 P1, [R3+URZ+0x13230], R0 ;  /* 0x01323000030095a7 */ /* 0x000ea4000802007f */
[----:B--2---:R-:W-:Y:S05]  /*15a00*/  @!P1 BRA `(.L_x_11437) ;  /* 0xfffffffc00ec9947 */ /* 0x004fea000383ffff */
[----:B------:R-:W-:Y:S05]  /*15a10*/  BRA `(.L_x_11436) ;  /* 0xffffff4000787947 */ /* 0x000fea000383ffff */
.L_x_11441:
[----:B-1----:R-:W-:-:S04]  /*15a20*/  IMAD.U32 R3, RZ, RZ, UR11 ;  /* 0x0000000bff037e24 */ /* 0x002fc8000f8e00ff */
[----:B------:R1:W2:Y:S03]  /*15a30*/  SYNCS.PHASECHK.TRANS64.TRYWAIT P1, [R3+URZ+0x13250], R0 ;  /* 0x01325000030075a7 */ /* 0x0002a6000802017f */
[----:B--2---:R-:W-:Y:S05]  /*15a40*/  @!P1 NANOSLEEP.SYNCS 0x989680 ;  /* 0x009896800000995d */ /* 0x004fea0003900000 */
[----:B------:R-:W2:Y:S02]  /*15a50*/  @!P1 SYNCS.PHASECHK.TRANS64 P1, [R3+URZ+0x13250], R0 ;  /* 0x01325000030095a7 */ /* 0x000ea4000802007f */
[----:B--2---:R-:W-:Y:S05]  /*15a60*/  @!P1 BRA `(.L_x_11441) ;  /* 0xfffffffc00ec9947 */ /* 0x004fea000383ffff */
[----:B------:R-:W-:Y:S05]  /*15a70*/  BRA `(.L_x_11440) ;  /* 0xffffff4400847947 */ /* 0x000fea000383ffff */
.L_x_11448:
[----:B-1----:R-:W-:-:S04]  /*15a80*/  IMAD.U32 R3, RZ, RZ, UR6 ;  /* 0x00000006ff037e24 */ /* 0x002fc8000f8e00ff */
[----:B------:R1:W2:Y:S03]  /*15a90*/  SYNCS.PHASECHK.TRANS64.TRYWAIT P1, [R3+URZ+0x13230], R0 ;  /* 0x01323000030075a7 */ /* 0x0002a6000802017f */
[----:B--2---:R-:W-:Y:S05]  /*15aa0*/  @!P1 NANOSLEEP.SYNCS 0x989680 ;  /* 0x009896800000995d */ /* 0x004fea0003900000 */
[----:B------:R-:W2:Y:S02]  /*15ab0*/  @!P1 SYNCS.PHASECHK.TRANS64 P1, [R3+URZ+0x13230], R0 ;  /* 0x01323000030095a7 */ /* 0x000ea4000802007f */
[----:B--2---:R-:W-:Y:S05]  /*15ac0*/  @!P1 BRA `(.L_x_11448) ;  /* 0xfffffffc00ec9947 */ /* 0x004fea000383ffff */
[----:B------:R-:W-:Y:S05]  /*15ad0*/  BRA `(.L_x_11447) ;  /* 0xffffff6000f87947 */ /* 0x000fea000383ffff */
.L_x_11452:
[----:B-1----:R-:W-:-:S04]  /*15ae0*/  IMAD.U32 R3, RZ, RZ, UR11 ;  /* 0x0000000bff037e24 */ /* 0x002fc8000f8e00ff */
[----:B------:R1:W2:Y:S03]  /*15af0*/  SYNCS.PHASECHK.TRANS64.TRYWAIT P1, [R3+URZ+0x13250], R0 ;  /* 0x01325000030075a7 */ /* 0x0002a6000802017f */
[----:B--2---:R-:W-:Y:S05]  /*15b00*/  @!P1 NANOSLEEP.SYNCS 0x989680 ;  /* 0x009896800000995d */ /* 0x004fea0003900000 */
[----:B------:R-:W2:Y:S02]  /*15b10*/  @!P1 SYNCS.PHASECHK.TRANS64 P1, [R3+URZ+0x13250], R0 ;  /* 0x01325000030095a7 */ /* 0x000ea4000802007f */
[----:B--2---:R-:W-:Y:S05]  /*15b20*/  @!P1 BRA `(.L_x_11452) ;  /* 0xfffffffc00ec9947 */ /* 0x004fea000383ffff */
[----:B------:R-:W-:Y:S05]  /*15b30*/  BRA `(.L_x_11451) ;  /* 0xffffff6800047947 */ /* 0x000fea000383ffff */
.L_x_11466:
[----:B-1----:R-:W-:-:S04]  /*15b40*/  IMAD.U32 R7, RZ, RZ, UR14 ;  /* 0x0000000eff077e24 */ /* 0x002fc8000f8e00ff */
[----:B------:R1:W2:Y:S03]  /*15b50*/  SYNCS.PHASECHK.TRANS64.TRYWAIT P1, [R7+URZ+0x13250], R4 ;  /* 0x01325004070075a7 */ /* 0x0002a6000802017f */
[----:B--2---:R-:W-:Y:S05]  /*15b60*/  @!P1 NANOSLEEP.SYNCS 0x989680 ;  /* 0x009896800000995d */ /* 0x004fea0003900000 */
[----:B------:R-:W2:Y:S02]  /*15b70*/  @!P1 SYNCS.PHASECHK.TRANS64 P1, [R7+URZ+0x13250], R4 ;  /* 0x01325004070095a7 */ /* 0x000ea4000802007f */
[----:B--2---:R-:W-:Y:S05]  /*15b80*/  @!P1 BRA `(.L_x_11466) ;  /* 0xfffffffc00ec9947 */ /* 0x004fea000383ffff */
[----:B------:R-:W-:Y:S05]  /*15b90*/  BRA `(.L_x_11465) ;  /* 0xffffffa0006c7947 */ /* 0x000fea000383ffff */
.L_x_11494:
[----:B------:R-:W-:Y:S02]  /*15ba0*/  IMAD.MOV.U32 R13, RZ, RZ, R20 ;  /* 0x000000ffff0d7224 */ /* 0x000fe400078e0014 */
[----:B------:R-:W-:Y:S02]  /*15bb0*/  IMAD.MOV.U32 R12, RZ, RZ, RZ ;  /* 0x000000ffff0c7224 */ /* 0x000fe400078e00ff */
[----:B------:R-:W-:Y:S02]  /*15bc0*/  IMAD.MOV.U32 R11, RZ, RZ, 0x1f ;  /* 0x0000001fff0b7424 */ /* 0x000fe400078e00ff */
[----:B------:R-:W-:-:S07]  /*15bd0*/  IMAD.MOV.U32 R15, RZ, RZ, -0x1 ;  /* 0xffffffffff0f7424 */ /* 0x000fce00078e00ff */
[----:B------:R-:W-:Y:S05]  /*15be0*/  WARPSYNC.COLLECTIVE R15, `(.L_x_11557) ;  /* 0x000000000f087348 */ /* 0x000fea0003c00000 */
[----:B------:R0:W1:Y:S02]  /*15bf0*/  SHFL.IDX P6, R14, R13, R12, R11 ;  /* 0x0000000c0d0e7389 */ /* 0x00006400000c000b */
[----:B01----:R-:W-:Y:S01]  /*15c00*/  ENDCOLLECTIVE ;  /* 0x000000000000791b */ /* 0x003fe20003800000 */
.L_x_11557:
[----:B------:R-:W-:Y:S05]  /*15c10*/  BRA `(.L_x_11558) ;  /* 0xffffffd400607947 */ /* 0x000fea000383ffff */
.L_x_11496:
[----:B------:R-:W-:Y:S01]  /*15c20*/  BSSY B0, `(.L_x_11559) ;  /* 0x0000006000007945 */ /* 0x000fe20003800000 */
[----:B------:R-:W-:-:S07]  /*15c30*/  IMAD.MOV.U32 R15, RZ, RZ, -0x1 ;  /* 0xffffffffff0f7424 */ /* 0x000fce00078e00ff */
[----:B0-----:R-:W-:Y:S05]  /*15c40*/  WARPSYNC.COLLECTIVE R15, `(.L_x_11560) ;  /* 0x000000000f0c7348 */ /* 0x001fea0003c00000 */
[----:B------:R-:W-:Y:S02]  /*15c50*/  ELECT P6, UR62, PT ;  /* 0x00000000003e782f */ /* 0x000fe400038c0000 */
[----:B------:R-:W-:Y:S01]  /*15c60*/  MOV R14, UR62 ;  /* 0x0000003e000e7c02 */ /* 0x000fe20008000f00 */
[----:B0-----:R-:W-:Y:S10]  /*15c70*/  ENDCOLLECTIVE ;  /* 0x000000000000791b */ /* 0x001ff40003800000 */
.L_x_11560:
[----:B------:R-:W-:Y:S05]  /*15c80*/  BSYNC B0 ;  /* 0x0000000000007941 */ /* 0x000fea0003800000 */
.L_x_11559:
[----:B------:R-:W-:Y:S05]  /*15c90*/  BRA `(.L_x_11561) ;  /* 0xffffffd400687947 */ /* 0x000fea000383ffff */
.L_x_11498:
[----:B-1----:R1:W2:Y:S02]  /*15ca0*/  SYNCS.PHASECHK.TRANS64.TRYWAIT P1, [R5+URZ+0x13280], R2 ;  /* 0x01328002050075a7 */ /* 0x0022a4000802017f */
[----:B--2---:R-:W-:Y:S05]  /*15cb0*/  @!P1 NANOSLEEP.SYNCS 0x989680 ;  /* 0x009896800000995d */ /* 0x004fea0003900000 */
[----:B------:R-:W2:Y:S02]  /*15cc0*/  @!P1 SYNCS.PHASECHK.TRANS64 P1, [R5+URZ+0x13280], R2 ;  /* 0x01328002050095a7 */ /* 0x000ea4000802007f */
[----:B--2---:R-:W-:Y:S05]  /*15cd0*/  @!P1 BRA `(.L_x_11498) ;  /* 0xfffffffc00f09947 */ /* 0x004fea000383ffff */
[----:B------:R-:W-:Y:S05]  /*15ce0*/  BRA `(.L_x_11562) ;  /* 0xffffffd400c47947 */ /* 0x000fea000383ffff */
.L_x_11500:
[----:B--2---:R2:W3:Y:S02]  /*15cf0*/  SYNCS.PHASECHK.TRANS64.TRYWAIT P1, [R5+URZ+0x13240], R2 ;  /* 0x01324002050075a7 */ /* 0x0044e4000802017f */
[----:B---3--:R-:W-:Y:S05]  /*15d00*/  @!P1 NANOSLEEP.SYNCS 0x989680 ;  /* 0x009896800000995d */ /* 0x008fea0003900000 */
[----:B------:R-:W3:Y:S02]  /*15d10*/  @!P1 SYNCS.PHASECHK.TRANS64 P1, [R5+URZ+0x13240], R2 ;  /* 0x01324002050095a7 */ /* 0x000ee4000802007f */
[----:B---3--:R-:W-:Y:S05]  /*15d20*/  @!P1 BRA `(.L_x_11500) ;  /* 0xfffffffc00f09947 */ /* 0x008fea000383ffff */
[----:B------:R-:W-:Y:S05]  /*15d30*/  BRA `(.L_x_11563) ;  /* 0xffffffd800107947 */ /* 0x000fea000383ffff */
.L_x_11504:
[----:B------:R-:W-:Y:S02]  /*15d40*/  IMAD.MOV.U32 R13, RZ, RZ, R4 ;  /* 0x000000ffff0d7224 */ /* 0x000fe400078e0004 */
[----:B------:R-:W-:Y:S02]  /*15d50*/  IMAD.MOV.U32 R12, RZ, RZ, RZ ;  /* 0x000000ffff0c7224 */ /* 0x000fe400078e00ff */
[----:B------:R-:W-:Y:S02]  /*15d60*/  IMAD.MOV.U32 R11, RZ, RZ, 0x1c1f ;  /* 0x00001c1fff0b7424 */ /* 0x000fe400078e00ff */
[----:B------:R-:W-:Y:S02]  /*15d70*/  IMAD.MOV.U32 R15, RZ, RZ, -0x1 ;  /* 0xffffffffff0f7424 */ /* 0x000fe400078e00ff */
[----:B------:R-:W-:-:S07]  /*15d80*/  VIADD R6, R21, UR42 ;  /* 0x0000002a15067c36 */ /* 0x000fce0008000000 */
[----:B------:R-:W-:Y:S05]  /*15d90*/  WARPSYNC.COLLECTIVE R15, `(.L_x_11564) ;  /* 0x000000000f087348 */ /* 0x000fea0003c00000 */
[----:B------:R0:W1:Y:S02]  /*15da0*/  SHFL.IDX P6, R14, R13, R12, R11 ;  /* 0x0000000c0d0e7389 */ /* 0x00006400000c000b */
[----:B01----:R-:W-:Y:S01]  /*15db0*/  ENDCOLLECTIVE ;  /* 0x000000000000791b */ /* 0x003fe20003800000 */
.L_x_11564:
[----:B------:R-:W-:Y:S02]  /*15dc0*/  VIADD R10, R6, 0x20 ;  /* 0x00000020060a7836 */ /* 0x000fe40000000000 */
[----:B------:R-:W-:Y:S02]  /*15dd0*/  IMAD.MOV.U32 R13, RZ, RZ, R0 ;  /* 0x000000ffff0d7224 */ /* 0x000fe400078e0000 */
[----:B------:R-:W-:-:S07]  /*15de0*/  IMAD.MOV.U32 R2, RZ, RZ, R14 ;  /* 0x000000ffff027224 */ /* 0x000fce00078e000e */
[----:B------:R-:W-:Y:S05]  /*15df0*/  WARPSYNC.COLLECTIVE R15, `(.L_x_11565) ;  /* 0x000000000f087348 */ /* 0x000fea0003c00000 */
[----:B------:R0:W1:Y:S02]  /*15e00*/  SHFL.IDX P6, R14, R13, R12, R11 ;  /* 0x0000000c0d0e7389 */ /* 0x00006400000c000b */
[----:B01----:R-:W-:Y:S01]  /*15e10*/  ENDCOLLECTIVE ;  /* 0x000000000000791b */ /* 0x003fe20003800000 */
.L_x_11565:
[----:B------:R-:W-:Y:S02]  /*15e20*/  ULDC UR4, c[0x0][0x288] ;  /* 0x0000a20000047ab9 */ /* 0x000fe40000000800 */
[----:B------:R-:W-:-:S05]  /*15e30*/  IMAD R7, R7, UR4, RZ ;  /* 0x0000000407077c24 */ /* 0x000fca000f8e02ff */
        /* <DEDUP_REMOVED lines=9> */
.L_x_11566:
        /* <DEDUP_REMOVED lines=11> */
.L_x_11567:
        /* <DEDUP_REMOVED lines=8> */
.L_x_11568:
        /* <DEDUP_REMOVED lines=10> */
.L_x_11569:
        /* <DEDUP_REMOVED lines=8> */
.L_x_11570:
[----:B------:R-:W-:Y:S01]  /*16120*/  @!PT LDS RZ, [RZ] ;  /* 0x00000000fffff984 */ /* 0x000fe20000000800 */
[----:B------:R-:W-:Y:S01]  /*16130*/  @!PT LDS RZ, [RZ] ;  /* 0x00000000fffff984 */ /* 0x000fe20000000800 */
[----:B------:R-:W-:Y:S01]  /*16140*/  @!PT LDS RZ, [RZ] ;  /* 0x00000000fffff984 */ /* 0x000fe20000000800 */
[----:B------:R0:W-:Y:S01]  /*16150*/  @!P1 LDGSTS.E.BYPASS.LTC128B.128 [R28+0xc000], desc[UR48][R2.64], !P0 ;  /* 0x0c000000021c9fae */ /* 0x0001e2000c101d70 */
[----:B------:R-:W-:Y:S02]  /*16160*/  IMAD.MOV.U32 R13, RZ, RZ, R0 ;  /* 0x000000ffff0d7224 */ /* 0x000fe400078e0000 */
[----:B------:R-:W-:-:S05]  /*16170*/  VIADD R0, R6, 0x60 ;  /* 0x0000006006007836 */ /* 0x000fca0000000000 */
[----:B------:R-:W-:Y:S01]  /*16180*/  ISETP.GE.AND P1, PT, R0, R7, PT ;  /* 0x000000070000720c */ /* 0x000fe20003f26270 */
[----:B------:R-:W-:-:S12]  /*16190*/  IMAD.MOV.U32 R4, RZ, RZ, R14 ;  /* 0x000000ffff047224 */ /* 0x000fd800078e000e */
[----:B0-----:R-:W-:Y:S05]  /*161a0*/  WARPSYNC.COLLECTIVE R15, `(.L_x_11571) ;  /* 0x000000000f087348 */ /* 0x001fea0003c00000 */
[----:B------:R1:W2:Y:S02]  /*161b0*/  SHFL.IDX P6, R14, R13, R12, R11 ;  /* 0x0000000c0d0e7389 */ /* 0x0002a400000c000b */
[----:B012---:R-:W-:Y:S01]  /*161c0*/  ENDCOLLECTIVE ;  /* 0x000000000000791b */ /* 0x007fe20003800000 */
.L_x_11571:
[----:B------:R-:W-:Y:S02]  /*161d0*/  IMAD.MOV.U32 R13, RZ, RZ, R8 ;  /* 0x000000ffff0d7224 */ /* 0x000fe400078e0008 */
[----:B------:R-:W-:Y:S02]  /*161e0*/  IMAD.MOV.U32 R12, RZ, RZ, RZ ;  /* 0x000000ffff0c7224 */ /* 0x000fe400078e00ff */
[----:B------:R-:W-:-:S07]  /*161f0*/  IMAD.MOV.U32 R9, RZ, RZ, R14 ;  /* 0x000000ffff097224 */ /* 0x000fce00078e000e */
[----:B------:R-:W-:Y:S05]  /*16200*/  WARPSYNC.COLLECTIVE R15, `(.L_x_11572) ;  /* 0x000000000f087348 */ /* 0x000fea0003c00000 */
[----:B------:R0:W1:Y:S02]  /*16210*/  SHFL.IDX P6, R14, R13, R12, R11 ;  /* 0x0000000c0d0e7389 */ /* 0x00006400000c000b */
[----:B01----:R-:W-:Y:S01]  /*16220*/  ENDCOLLECTIVE ;  /* 0x000000000000791b */ /* 0x003fe20003800000 */
.L_x_11572:
        /* <DEDUP_REMOVED lines=11> */
.L_x_11573:
        /* <DEDUP_REMOVED lines=8> */
.L_x_11574:
        /* <DEDUP_REMOVED lines=10> */
.L_x_11575:
[----:B------:R-:W-:Y:S05]  /*16400*/  BRA `(.L_x_11576) ;  /* 0xffffffd800f47947 */ /* 0x000fea000383ffff */
.L_x_11507:
[----:B0-----:R0:W1:Y:S02]  /*16410*/  SYNCS.PHASECHK.TRANS64.TRYWAIT P0, [R18+URZ+0x13220], R3 ;  /* 0x01322003120075a7 */ /* 0x001064000800017f */
[----:B-1----:R-:W-:Y:S05]  /*16420*/  @!P0 NANOSLEEP.SYNCS 0x989680 ;  /* 0x009896800000895d */ /* 0x002fea0003900000 */
[----:B------:R-:W1:Y:S02]  /*16430*/  @!P0 SYNCS.PHASECHK.TRANS64 P0, [R18+URZ+0x13220], R3 ;  /* 0x01322003120085a7 */ /* 0x000e64000800007f */
[----:B-1----:R-:W-:Y:S05]  /*16440*/  @!P0 BRA `(.L_x_11507) ;  /* 0xfffffffc00f08947 */ /* 0x002fea000383ffff */
[----:B------:R-:W-:Y:S05]  /*16450*/  BRA `(.L_x_11577) ;  /* 0xffffffdc00487947 */ /* 0x000fea000383ffff */
.L_x_11513:
[----:B0-----:R0:W1:Y:S02]  /*16460*/  SYNCS.PHASECHK.TRANS64.TRYWAIT P0, [R4+URZ+0x13280], R3 ;  /* 0x01328003040075a7 */ /* 0x001064000800017f */
[----:B-1----:R-:W-:Y:S05]  /*16470*/  @!P0 NANOSLEEP.SYNCS 0x989680 ;  /* 0x009896800000895d */ /* 0x002fea0003900000 */
[----:B------:R-:W1:Y:S02]  /*16480*/  @!P0 SYNCS.PHASECHK.TRANS64 P0, [R4+URZ+0x13280], R3 ;  /* 0x01328003040085a7 */ /* 0x000e64000800007f */
[----:B-1----:R-:W-:Y:S05]  /*16490*/  @!P0 BRA `(.L_x_11513) ;  /* 0xfffffffc00f08947 */ /* 0x002fea000383ffff */
[----:B------:R-:W-:Y:S05]  /*164a0*/  BRA `(.L_x_11578) ;  /* 0xffffffdc00f07947 */ /* 0x000fea000383ffff */
.L_x_11518:
[----:B-1----:R1:W2:Y:S02]  /*164b0*/  SYNCS.PHASECHK.TRANS64.TRYWAIT P0, [R4+URZ+0x13240], R3 ;  /* 0x01324003040075a7 */ /* 0x0022a4000800017f */
[----:B--2---:R-:W-:Y:S05]  /*164c0*/  @!P0 NANOSLEEP.SYNCS 0x989680 ;  /* 0x009896800000895d */ /* 0x004fea0003900000 */
[----:B------:R-:W2:Y:S02]  /*164d0*/  @!P0 SYNCS.PHASECHK.TRANS64 P0, [R4+URZ+0x13240], R3 ;  /* 0x01324003040085a7 */ /* 0x000ea4000800007f */
[----:B--2---:R-:W-:Y:S05]  /*164e0*/  @!P0 BRA `(.L_x_11518) ;  /* 0xfffffffc00f08947 */ /* 0x004fea000383ffff */
[----:B------:R-:W-:Y:S05]  /*164f0*/  BRA `(.L_x_11579) ;  /* 0xffffffe000687947 */ /* 0x000fea000383ffff */
.L_x_11524:
[----:B0-----:R0:W1:Y:S02]  /*16500*/  SYNCS.PHASECHK.TRANS64.TRYWAIT P1, [R3+URZ+0x13270], R2 ;  /* 0x01327002030075a7 */ /* 0x001064000802017f */
[----:B-1----:R-:W-:Y:S05]  /*16510*/  @!P1 NANOSLEEP.SYNCS 0x989680 ;  /* 0x009896800000995d */ /* 0x002fea0003900000 */
[----:B------:R-:W1:Y:S02]  /*16520*/  @!P1 SYNCS.PHASECHK.TRANS64 P1, [R3+URZ+0x13270], R2 ;  /* 0x01327002030095a7 */ /* 0x000e64000802007f */
[----:B-1----:R-:W-:Y:S05]  /*16530*/  @!P1 BRA `(.L_x_11524) ;  /* 0xfffffffc00f09947 */ /* 0x002fea000383ffff */
[----:B------:R-:W-:Y:S05]  /*16540*/  BRA `(.L_x_11580) ;  /* 0xffffffe400047947 */ /* 0x000fea000383ffff */
.L_x_11526:
[----:B0-----:R0:W1:Y:S02]  /*16550*/  SYNCS.PHASECHK.TRANS64.TRYWAIT P1, [R3+URZ+0x13260], R2 ;  /* 0x01326002030075a7 */ /* 0x001064000802017f */
[----:B-1----:R-:W-:Y:S05]  /*16560*/  @!P1 NANOSLEEP.SYNCS 0x989680 ;  /* 0x009896800000995d */ /* 0x002fea0003900000 */
[----:B------:R-:W1:Y:S02]  /*16570*/  @!P1 SYNCS.PHASECHK.TRANS64 P1, [R3+URZ+0x13260], R2 ;  /* 0x01326002030095a7 */ /* 0x000e64000802007f */
[----:B-1----:R-:W-:Y:S05]  /*16580*/  @!P1 BRA `(.L_x_11526) ;  /* 0xfffffffc00f09947 */ /* 0x002fea000383ffff */
[----:B------:R-:W-:Y:S05]  /*16590*/  BRA `(.L_x_11581) ;  /* 0xffffffe4000c7947 */ /* 0x000fea000383ffff */
.L_x_11533:
[----:B0-----:R0:W1:Y:S02]  /*165a0*/  SYNCS.PHASECHK.TRANS64.TRYWAIT P1, [R2+URZ+0x13270], R3 ;  /* 0x01327003020075a7 */ /* 0x001064000802017f */
[----:B-1----:R-:W-:Y:S05]  /*165b0*/  @!P1 NANOSLEEP.SYNCS 0x989680 ;  /* 0x009896800000995d */ /* 0x002fea0003900000 */
[----:B------:R-:W1:Y:S02]  /*165c0*/  @!P1 SYNCS.PHASECHK.TRANS64 P1, [R2+URZ+0x13270], R3 ;  /* 0x01327003020095a7 */ /* 0x000e64000802007f */
[----:B-1----:R-:W-:Y:S05]  /*165d0*/  @!P1 BRA `(.L_x_11533) ;  /* 0xfffffffc00f09947 */ /* 0x002fea000383ffff */
[----:B------:R-:W-:Y:S05]  /*165e0*/  BRA `(.L_x_11582) ;  /* 0xffffffe800507947 */ /* 0x000fea000383ffff */
.L_x_11535:
[----:B0-----:R0:W1:Y:S02]  /*165f0*/  SYNCS.PHASECHK.TRANS64.TRYWAIT P1, [R2+URZ+0x13260], R5 ;  /* 0x01326005020075a7 */ /* 0x001064000802017f */
[----:B-1----:R-:W-:Y:S05]  /*16600*/  @!P1 NANOSLEEP.SYNCS 0x989680 ;  /* 0x009896800000995d */ /* 0x002fea0003900000 */
[----:B------:R-:W1:Y:S02]  /*16610*/  @!P1 SYNCS.PHASECHK.TRANS64 P1, [R2+URZ+0x13260], R5 ;  /* 0x01326005020095a7 */ /* 0x000e64000802007f */
[----:B-1----:R-:W-:Y:S05]  /*16620*/  @!P1 BRA `(.L_x_11535) ;  /* 0xfffffffc00f09947 */ /* 0x002fea000383ffff */
[----:B------:R-:W-:Y:S05]  /*16630*/  BRA `(.L_x_11583) ;  /* 0xffffffe800587947 */ /* 0x000fea000383ffff */
.L_x_11541:
[----:B-1----:R1:W2:Y:S02]  /*16640*/  SYNCS.PHASECHK.TRANS64.TRYWAIT P0, [R6+URZ+0x13220], R0 ;  /* 0x01322000060075a7 */ /* 0x0022a4000800017f */
[----:B--2---:R-:W-:Y:S05]  /*16650*/  @!P0 NANOSLEEP.SYNCS 0x989680 ;  /* 0x009896800000895d */ /* 0x004fea0003900000 */
[----:B------:R-:W2:Y:S02]  /*16660*/  @!P0 SYNCS.PHASECHK.TRANS64 P0, [R6+URZ+0x13220], R0 ;  /* 0x01322000060085a7 */ /* 0x000ea4000800007f */
[----:B--2---:R-:W-:Y:S05]  /*16670*/  @!P0 BRA `(.L_x_11541) ;  /* 0xfffffffc00f08947 */ /* 0x004fea000383ffff */
[----:B------:R-:W-:Y:S05]  /*16680*/  BRA `(.L_x_11584) ;  /* 0xffffffec009c7947 */ /* 0x000fea000383ffff */
.L_x_11542:
        /* <DEDUP_REMOVED lines=11> */
.L_x_11586:
[----:B------:R-:W-:Y:S05]  /*16740*/  BSYNC B0 ;  /* 0x0000000000007941 */ /* 0x000fea0003800000 */
.L_x_11585:
[----:B------:R-:W-:Y:S05]  /*16750*/  BRA `(.L_x_11587) ;  /* 0xffffffec00847947 */ /* 0x000fea000383ffff */
.L_x_11545:
[----:B------:R-:W-:Y:S01]  /*16760*/  BSSY B1, `(.L_x_11588) ;  /* 0x0000006000017945 */ /* 0x000fe20003800000 */
[----:B------:R-:W-:-:S07]  /*16770*/  IMAD.MOV.U32 R15, RZ, RZ, -0x1 ;  /* 0xffffffffff0f7424 */ /* 0x000fce00078e00ff */
[----:B01----:R-:W-:Y:S05]  /*16780*/  WARPSYNC.COLLECTIVE R15, `(.L_x_11589) ;  /* 0x000000000f0c7348 */ /* 0x003fea0003c00000 */
[----:B------:R-:W-:Y:S02]  /*16790*/  ELECT P6, UR62, PT ;  /* 0x00000000003e782f */ /* 0x000fe400038c0000 */
[----:B------:R-:W-:Y:S01]  /*167a0*/  MOV R14, UR62 ;  /* 0x0000003e000e7c02 */ /* 0x000fe20008000f00 */
[----:B01----:R-:W-:Y:S10]  /*167b0*/  ENDCOLLECTIVE ;  /* 0x000000000000791b */ /* 0x003ff40003800000 */
.L_x_11589:
[----:B------:R-:W-:Y:S05]  /*167c0*/  BSYNC B1 ;  /* 0x0000000000017941 */ /* 0x000fea0003800000 */
.L_x_11588:
[----:B------:R-:W-:Y:S05]  /*167d0*/  BRA `(.L_x_11590) ;  /* 0xffffffec007c7947 */ /* 0x000fea000383ffff */
.L_x_11547:
[----:B-1----:R1:W2:Y:S02]  /*167e0*/  SYNCS.PHASECHK.TRANS64.TRYWAIT P1, [R5+URZ], R4 ;  /* 0x00000004050075a7 */ /* 0x0022a4000802017f */
[----:B--2---:R-:W-:Y:S05]  /*167f0*/  @!P1 NANOSLEEP.SYNCS 0x989680 ;  /* 0x009896800000995d */ /* 0x004fea0003900000 */
[----:B------:R-:W2:Y:S02]  /*16800*/  @!P1 SYNCS.PHASECHK.TRANS64 P1, [R5+URZ], R4 ;  /* 0x00000004050095a7 */ /* 0x000ea4000802007f */
[----:B--2---:R-:W-:Y:S05]  /*16810*/  @!P1 BRA `(.L_x_11547) ;  /* 0xfffffffc00f09947 */ /* 0x004fea000383ffff */
[----:B------:R-:W-:Y:S05]  /*16820*/  BRA `(.L_x_11591) ;  /* 0xffffffec00b07947 */ /* 0x000fea000383ffff */
.L_x_11548:
[----:B--2---:R2:W3:Y:S02]  /*16830*/  SYNCS.PHASECHK.TRANS64.TRYWAIT P1, [R9+URZ], R0 ;  /* 0x00000000090075a7 */ /* 0x0044e4000802017f */
[----:B---3--:R-:W-:Y:S05]  /*16840*/  @!P1 NANOSLEEP.SYNCS 0x989680 ;  /* 0x009896800000995d */ /* 0x008fea0003900000 */
[----:B------:R-:W3:Y:S02]  /*16850*/  @!P1 SYNCS.PHASECHK.TRANS64 P1, [R9+URZ], R0 ;  /* 0x00000000090095a7 */ /* 0x000ee4000802007f */
[----:B---3--:R-:W-:Y:S05]  /*16860*/  @!P1 BRA `(.L_x_11548) ;  /* 0xfffffffc00f09947 */ /* 0x008fea000383ffff */
[----:B------:R-:W-:Y:S05]  /*16870*/  BRA `(.L_x_11592) ;  /* 0xffffffec00a47947 */ /* 0x000fea000383ffff */
.L_x_11550:
[----:B---3--:R3:W4:Y:S02]  /*16880*/  SYNCS.PHASECHK.TRANS64.TRYWAIT P1, [R19+URZ+0x13260], R4 ;  /* 0x01326004130075a7 */ /* 0x008724000802017f */
[----:B----4-:R-:W-:Y:S05]  /*16890*/  @!P1 NANOSLEEP.SYNCS 0x989680 ;  /* 0x009896800000995d */ /* 0x010fea0003900000 */
[----:B------:R-:W4:Y:S02]  /*168a0*/  @!P1 SYNCS.PHASECHK.TRANS64 P1, [R19+URZ+0x13260], R4 ;  /* 0x01326004130095a7 */ /* 0x000f24000802007f */
[----:B----4-:R-:W-:Y:S05]  /*168b0*/  @!P1 BRA `(.L_x_11550) ;  /* 0xfffffffc00f09947 */ /* 0x010fea000383ffff */
[----:B------:R-:W-:Y:S05]  /*168c0*/  BRA `(.L_x_11593) ;  /* 0xffffffec00a47947 */ /* 0x000fea000383ffff */
.L_x_11552:
[----:B----4-:R4:W0:Y:S02]  /*168d0*/  SYNCS.PHASECHK.TRANS64.TRYWAIT P1, [R7+URZ+0x13260], R0 ;  /* 0x01326000070075a7 */ /* 0x010824000802017f */
[----:B0-----:R-:W-:Y:S05]  /*168e0*/  @!P1 NANOSLEEP.SYNCS 0x989680 ;  /* 0x009896800000995d */ /* 0x001fea0003900000 */
[----:B------:R-:W0:Y:S02]  /*168f0*/  @!P1 SYNCS.PHASECHK.TRANS64 P1, [R7+URZ+0x13260], R0 ;  /* 0x01326000070095a7 */ /* 0x000e24000802007f */
[----:B0-----:R-:W-:Y:S05]  /*16900*/  @!P1 BRA `(.L_x_11552) ;  /* 0xfffffffc00f09947 */ /* 0x001fea000383ffff */
[----:B------:R-:W-:Y:S05]  /*16910*/  BRA `(.L_x_11594) ;  /* 0xffffffec00a47947 */ /* 0x000fea000383ffff */
.L_x_11554:
[----:B------:R0:W0:Y:S02]  /*16920*/  SYNCS.PHASECHK.TRANS64.TRYWAIT P0, [R19+URZ+0x13280], R4 ;  /* 0x01328004130075a7 */ /* 0x000024000800017f */
[----:B0-----:R-:W-:Y:S05]  /*16930*/  @!P0 NANOSLEEP.SYNCS 0x989680 ;  /* 0x009896800000895d */ /* 0x001fea0003900000 */
[----:B------:R-:W0:Y:S02]  /*16940*/  @!P0 SYNCS.PHASECHK.TRANS64 P0, [R19+URZ+0x13280], R4 ;  /* 0x01328004130085a7 */ /* 0x000e24000800007f */
[----:B0-----:R-:W-:Y:S05]  /*16950*/  @!P0 BRA `(.L_x_11554) ;  /* 0xfffffffc00f08947 */ /* 0x001fea000383ffff */
[----:B------:R-:W-:Y:S05]  /*16960*/  BRA `(.L_x_11555) ;  /* 0xffffffec00a07947 */ /* 0x000fea000383ffff */
.L_x_11595:
        /* <DEDUP_REMOVED lines=9> */
.L_x_12991:


//--------------------- .text._ZN7cutlass13device_kernelIN5flash11enable_sm90INS1_16FlashAttnFwdSm90INS1_25CollectiveMainloopFwdSm90ILi2EN4cute5tupleIJNS5_1CILi1EEES8_S8_EEENS6_IJNS7_ILi192EEENS7_ILi160EEENS7_ILi64EEEEEELi64ENS_12float_e4m3_tEfNS_4arch4Sm90ELb0ELb1ELb0ELb1ELb0ELb0ELb0ELb1ELb1ELb1ELb0ELb0EEENS1_21CollectiveEpilogueFwdINS6_IJSA_SC_SB_EEES9_NS_10bfloat16_tESG_Li384ELb1ELb1ELb0ELb1EEENS1_36VarlenDynamicPersistentTileSchedulerILi192ELi160ELi384ELi128ELb0ELb1ELb1ELb1ELb0ELb1EEEEEEEEEvNT_6ParamsE --------------------------
	.section	.text._ZN7cutlass13device_kernelIN5flash11enable_sm90INS1_16FlashAttnFwdSm90INS1_25CollectiveMainloopFwdSm90ILi2EN4cute5tupleIJNS5_1CILi1EEES8_S8_EEENS6_IJNS7_ILi192EEENS7_ILi160EEENS7_ILi64EEEEEELi64ENS_12float_e4m3_tEfNS_4arch4Sm90ELb0ELb1ELb0ELb1ELb0ELb0ELb0ELb1ELb1ELb1ELb0ELb0EEENS1_21CollectiveEpilogueFwdINS6_IJSA_SC_SB_EEES9_NS_10bfloat16_tESG_Li384ELb1ELb1ELb0ELb1EEENS1_36VarlenDynamicPersistentTileSchedulerILi192ELi160ELi384ELi128ELb0ELb1ELb1ELb1ELb0ELb1EEEEEEEEEvNT_6ParamsE,"ax",@progbits
	.align	128
.text._ZN7cutlass13device_kernelIN5flash11enable_sm90INS1_16FlashAttnFwdSm90INS1_25CollectiveMainloopFwdSm90ILi2EN4cute5tupleIJNS5_1CILi1EEES8_S8_EEENS6_IJNS7_ILi192EEENS7_ILi160EEENS7_ILi64EEEEEELi64ENS_12float_e4m3_tEfNS_4arch4Sm90ELb0ELb1ELb0ELb1ELb0ELb0ELb0ELb1ELb1ELb1ELb0ELb0EEENS1_21CollectiveEpilogueFwdINS6_IJSA_SC_SB_EEES9_NS_10bfloat16_tESG_Li384ELb1ELb1ELb0ELb1EEENS1_36VarlenDynamicPersistentTileSchedulerILi192ELi160ELi384ELi128ELb0ELb1ELb1ELb1ELb0ELb1EEEEEEEEEvNT_6ParamsE:
        .type           _ZN7cutlass13device_kernelIN5flash11enable_sm90INS1_16FlashAttnFwdSm90INS1_25CollectiveMainloopFwdSm90ILi2EN4cute5tupleIJNS5_1CILi1EEES8_S8_EEENS6_IJNS7_ILi192EEENS7_ILi160EEENS7_ILi64EEEEEELi64ENS_12float_e4m3_tEfNS_4arch4Sm90ELb0ELb1ELb0ELb1ELb0ELb0ELb0ELb1ELb1ELb1ELb0ELb0EEENS1_21CollectiveEpilogueFwdINS6_IJSA_SC_SB_EEES9_NS_10bfloat16_tESG_Li384ELb1ELb1ELb0ELb1EEENS1_36VarlenDynamicPersistentTileSchedulerILi192ELi160ELi384ELi128ELb0ELb1ELb1ELb1ELb0ELb1EEEEEEEEEvNT_6ParamsE,@function
        .size           _ZN7cutlass13device_kernelIN5flash11enable_sm90INS1_16FlashAttnFwdSm90INS1_25CollectiveMainloopFwdSm90ILi2EN4cute5tupleIJNS5_1CILi1EEES8_S8_EEENS6_IJNS7_ILi192EEENS7_ILi160EEENS7_ILi64EEEEEELi64ENS_12float_e4m3_tEfNS_4arch4Sm90ELb0ELb1ELb0ELb1ELb0ELb0ELb0ELb1ELb1ELb1ELb0ELb0EEENS1_21CollectiveEpilogueFwdINS6_IJSA_SC_SB_EEES9_NS_10bfloat16_tESG_Li384ELb1ELb1ELb0ELb1EEENS1_36VarlenDynamicPersistentTileSchedulerILi192ELi160ELi384ELi128ELb0ELb1ELb1ELb1ELb0ELb1EEEEEEEEEvNT_6ParamsE,(.L_x_12992 - _ZN7cutlass13device_kernelIN5flash11enable_sm90INS1_16FlashAttnFwdSm90INS1_25CollectiveMainloopFwdSm90ILi2EN4cute5tupleIJNS5_1CILi1EEES8_S8_EEENS6_IJNS7_ILi192EEENS7_ILi160EEENS7_ILi64EEEEEELi64ENS_12float_e4m3_tEfNS_4arch4Sm90ELb0ELb1ELb0ELb1ELb0ELb0ELb0ELb1ELb1ELb1ELb0ELb0EEENS1_21CollectiveEpilogueFwdINS6_IJSA_SC_SB_EEES9_NS_10bfloat16_tESG_Li384ELb1ELb1ELb0ELb1EEENS1_36VarlenDynamicPersistentTileSchedulerILi192ELi160ELi384ELi128ELb0ELb1ELb1ELb1ELb0ELb1EEEEEEEEEvNT_6ParamsE)
        .other          _ZN7cutlass13device_kernelIN5flash11enable_sm90INS1_16FlashAttnFwdSm90INS1_25CollectiveMainloopFwdSm90ILi2EN4cute5tupleIJNS5_1CILi1EEES8_S8_EEENS6_IJNS7_ILi192EEENS7_ILi160EEENS7_ILi64EEEEEELi64ENS_12float_e4m3_tEfNS_4arch4Sm90ELb0ELb1ELb0ELb1ELb0ELb0ELb0ELb1ELb1ELb1ELb0ELb0EEENS1_21CollectiveEpilogueFwdINS6_IJSA_SC_SB_EEES9_NS_10bfloat16_tESG_Li384ELb1ELb1ELb0ELb1EEENS1_36VarlenDynamicPersistentTileSchedulerILi192ELi160ELi384ELi128ELb0ELb1ELb1ELb1ELb0ELb1EEEEEEEEEvNT_6ParamsE,@"STO_CUDA_ENTRY STV_DEFAULT"
_ZN7cutlass13device_kernelIN5flash11enable_sm90INS1_16FlashAttnFwdSm90INS1_25CollectiveMainloopFwdSm90ILi2EN4cute5tupleIJNS5_1CILi1EEES8_S8_EEENS6_IJNS7_ILi192EEENS7_ILi160EEENS7_ILi64EEEEEELi64ENS_12float_e4m3_tEfNS_4arch4Sm90ELb0ELb1ELb0ELb1ELb0ELb0ELb0ELb1ELb1ELb1ELb0ELb0EEENS1_21CollectiveEpilogueFwdINS6_IJSA_SC_SB_EEES9_NS_10bfloat16_tESG_Li384ELb1ELb1ELb0ELb1EEENS1_36VarlenDynamicPersistentTileSchedulerILi192ELi160ELi384ELi128ELb0ELb1ELb1ELb1ELb0ELb1EEEEEEEEEvNT_6ParamsE:
        /* <DEDUP_REMOVED lines=18> */
.L_x_11597:
[----:B------:R-:W-:Y:S05]  /*0120*/  BSYNC B0 ;  /* 0x0000000000007941 */ /* 0x000fea0003800000 */
.L_x_11596:
        /* <DEDUP_REMOVED lines=41> */
.L_x_11598:
        /* <DEDUP_REMOVED lines=22> */
.L_x_11599:
        /* <DEDUP_REMOVED lines=18> */
.L_x_11600:
        /* <DEDUP_REMOVED lines=22> */
.L_x_11601:
        /* <DEDUP_REMOVED lines=22> */
.L_x_11602:
[----:B------:R-:W-:Y:S01]  /*0900*/  PLOP3.LUT P0, PT, PT, PT, UP0, 0x80, 0x0 ;  /* 0x000000000000781c */ /* 0x000fe20003f0f008 */
[----:B------:R-:W-:Y:S01]  /*0910*/  UMOV UR38, 0x1 ;  /* 0x0000000100267882 */ /* 0x000fe20000000000 */
[----:B------:R-:W-:Y:S01]  /*0920*/  NOP ;  /* 0x0000000000007918 */ /* 0x000fe20000000000 */
[----:B------:R-:W-:Y:S01]  /*0930*/  USEL UR38, UR38, 0x2, !UP0 ;  /* 0x0000000226267887 */ /* 0x000fe2000c000000 */
[----:B------:R-:W-:Y:S01]  /*0940*/  ULDC.64 UR50, c[0x0][0x208] ;  /* 0x0000820000327ab9 */ /* 0x000fe20000000a00 */
[----:B012-4-:R-:W-:Y:S08]  /*0950*/  BAR.SYNC.DEFER_BLOCKING 0x0 ;  /* 0x0000000000007b1d */ /* 0x017ff00000010000 */
[----:B------:R-:W-:Y:S05]  /*0960*/  @!P0 BRA `(.L_x_11603) ;  /* 0x0000011800948947 */ /* 0x000fea0003800000 */
.L_x_11604:
        /* <DEDUP_REMOVED lines=29> */
[CC--:B------:R-:W-:Y:S02]  /*0b40*/  LEA.HI R5, R3.reuse, R0.reuse, RZ, 0x2 ;  /* 0x0000000003057211 */ /* 0x0c0fe400078f10ff */
[----:B------:R-:W-:Y:S02]  /*0b50*/  LEA.HI R3, R3, R0, RZ, 0x4 ;  /* 0x0000000003037211 */ /* 0x000fe400078f20ff */
[----:B------:R-:W-:-:S02]  /*0b60*/  SHF.R.S32.HI R8, RZ, 0x1f, R19 ;  /* 0x0000001fff087819 */ /* 0x000fc40000011413 */
[----:B------:R-:W-:Y:S02]  /*0b70*/  LOP3.LUT R11, R5, 0xfffffffc, RZ, 0xc0, !PT ;  /* 0xfffffffc050b7812 */ /* 0x000fe400078ec0ff */
[----:B------:R-:W-:Y:S02]  /*0b80*/  LEA.HI R7, R8, R19, RZ, 0x2 ;  /* 0x0000001308077211 */ /* 0x000fe400078f10ff */
[----:B------:R-:W-:Y:S01]  /*0b90*/  LOP3.LUT R5, R3, 0x3fffff0, RZ, 0xc0, !PT ;  /* 0x03fffff003057812 */ /* 0x000fe200078ec0ff */
[C---:B------:R-:W-:Y:S01]  /*0ba0*/  IMAD.IADD R11, R0.reuse, 0x1, -R11 ;  /* 0x00000001000b7824 */ /* 0x040fe200078e0a0b */
[--C-:B------:R-:W-:Y:S02]  /*0bb0*/  SHF.R.S32.HI R9, RZ, 0x2, R7.reuse ;  /* 0x00000002ff097819 */ /* 0x100fe40000011407 */
[----:B------:R-:W-:Y:S01]  /*0bc0*/  SHF.R.S32.HI R10, RZ, 0x1f, R7 ;  /* 0x0000001fff0a7819 */ /* 0x000fe20000011407 */
[----:B------:R-:W-:Y:S01]  /*0bd0*/  IMAD.IADD R5, R0, 0x1, -R5 ;  /* 0x0000000100057824 */ /* 0x000fe200078e0a05 */
[----:B------:R-:W-:Y:S01]  /*0be0*/  LOP3.LUT R6, R6, 0xfffffc00, RZ, 0xc0, !PT ;  /* 0xfffffc0006067812 */ /* 0x000fe200078ec0ff */
[----:B------:R-:W-:Y:S01]  /*0bf0*/  IMAD.HI R0, R2, 0x55555556, RZ ;  /* 0x5555555602007827 */ /* 0x000fe200078e02ff */
[----:B------:R-:W-:-:S02]  /*0c00*/  LEA.HI R10, R10, R9, RZ, 0x3 ;  /* 0x000000090a0a7211 */ /* 0x000fc400078f18ff */
[----:B------:R-:W-:Y:S01]  /*0c10*/  SHF.R.S32.HI R4, RZ, 0x4, R3 ;  /* 0x00000004ff047819 */ /* 0x000fe20000011403 */
[----:B------:R-:W-:Y:S01]  /*0c20*/  IMAD R6, R5, 0x40, R6 ;  /* 0x0000004005067824 */ /* 0x000fe200078e0206 */
[----:B------:R-:W-:Y:S02]  /*0c30*/  LOP3.LUT R10, R10, 0xfffffff8, RZ, 0xc0, !PT ;  /* 0xfffffff80a0a7812 */ /* 0x000fe400078ec0ff */
[----:B------:R-:W-:Y:S02]  /*0c40*/  LEA.HI R8, R8, R19, RZ, 0x5 ;  /* 0x0000001308087211 */ /* 0x000fe400078f28ff */
[----:B------:R-:W-:Y:S01]  /*0c50*/  LEA.HI R3, R3, R4, RZ, 0x1 ;  /* 0x0000000403037211 */ /* 0x000fe200078f08ff */
[----:B------:R-:W-:Y:S01]  /*0c60*/  IMAD.IADD R9, R9, 0x1, -R10 ;  /* 0x0000000109097824 */ /* 0x000fe200078e0a0a */
[----:B------:R-:W-:Y:S02]  /*0c70*/  LEA.HI R12, R11, R11, RZ, 0x1 ;  /* 0x0000000b0b0c7211 */ /* 0x000fe400078f08ff */
[----:B------:R-:W-:-:S02]  /*0c80*/  LEA.HI R5, R0, R0, RZ, 0x1 ;  /* 0x0000000000057211 */ /* 0x000fc400078f08ff */
[----:B------:R-:W-:Y:S02]  /*0c90*/  SHF.R.S32.HI R8, RZ, 0x5, R8 ;  /* 0x00000005ff087819 */ /* 0x000fe40000011408 */
[----:B------:R-:W-:Y:S01]  /*0ca0*/  LOP3.LUT R3, R3, 0x1ffffffe, RZ, 0xc0, !PT ;  /* 0x1ffffffe03037812 */ /* 0x000fe200078ec0ff */
[----:B------:R-:W-:Y:S01]  /*0cb0*/  IMAD R5, R5, -0x3, R2 ;  /* 0xfffffffd05057824 */ /* 0x000fe200078e0202 */
[----:B------:R-:W-:Y:S01]  /*0cc0*/  LOP3.LUT R12, R12, 0x1ffffffe, RZ, 0xc0, !PT ;  /* 0x1ffffffe0c0c7812 */ /* 0x000fe200078ec0ff */
[----:B------:R-:W-:Y:S01]  /*0cd0*/  IMAD R8, R8, 0x10, R9 ;  /* 0x0000001008087824 */ /* 0x000fe200078e0209 */
[----:B------:R-:W-:Y:S01]  /*0ce0*/  LOP3.LUT R0, R7, 0x7ffffffc, RZ, 0xc0, !PT ;  /* 0x7ffffffc07007812 */ /* 0x000fe200078ec0ff */
[----:B------:R-:W-:Y:S02]  /*0cf0*/  IMAD.IADD R3, R4, 0x1, -R3 ;  /* 0x0000000104037824 */ /* 0x000fe400078e0a03 */
[----:B------:R-:W-:Y:S02]  /*0d00*/  IMAD.IADD R11, R11, 0x1, -R12 ;  /* 0x000000010b0b7824 */ /* 0x000fe400078e0a0c */
[----:B------:R-:W-:-:S02]  /*0d10*/  IMAD R156, R5, 0x40, R8 ;  /* 0x00000040059c7824 */ /* 0x000fc400078e0208 */
[----:B------:R-:W-:Y:S02]  /*0d20*/  IMAD R157, R3, 0x8, R6 ;  /* 0x00000008039d7824 */ /* 0x000fe400078e0206 */
[----:B------:R-:W-:Y:S02]  /*0d30*/  IMAD.IADD R19, R19, 0x1, -R0 ;  /* 0x0000000113137824 */ /* 0x000fe400078e0a00 */
[----:B------:R-:W-:-:S07]  /*0d40*/  IMAD R22, R11, 0x8, R156 ;  /* 0x000000080b167824 */ /* 0x000fce00078e029c */
.L_x_11696:
        /* <DEDUP_REMOVED lines=17> */
[----:B-----5:R0:W5:Y:S02]  /*0e60*/  @P0 LDG.E R0, desc[UR50][R4.64] ;  /* 0x0000003204000981 */ /* 0x020164000c1e1900 */
        /* <DEDUP_REMOVED lines=25> */
.L_x_11605:
        /* <DEDUP_REMOVED lines=10> */
.L_x_11606:
        /* <DEDUP_REMOVED lines=11> */
.L_x_11607:
        /* <DEDUP_REMOVED lines=47> */
[----:B------:R-:W-:Y:S01]  /*1440*/  UIMAD UR41, UR5, 0xc0, URZ ;  /* 0x000000c0052978a4 */ /* 0x000fe2000f8e023f */
        /* <DEDUP_REMOVED lines=26> */
.L_x_11609:
[----:B------:R-:W-:-:S13]  /*15f0*/  ISETP.NE.AND P0, PT, R13, 0x1, PT ;  /* 0x000000010d00780c */ /* 0x000fda0003f05270 */
[----:B------:R-:W0:Y:S02]  /*1600*/  @P0 LDC.64 R4, c[0x0][0x9e8] ;  /* 0x00027a00ff040b82 */ /* 0x000e240000000a00 */
[----:B0-----:R-:W-:-:S05]  /*1610*/  @P0 IMAD.HI.U32 R4, R3, R4, RZ ;  /* 0x0000000403040227 */ /* 0x001fca00078e00ff */
[----:B------:R-:W-:-:S07]  /*1620*/  @P0 SHF.R.U32.HI R3, RZ, R5, R4 ;  /* 0x00000005ff030219 */ /* 0x000fce0000011604 */
.L_x_11610:
[----:B------:R-:W-:-:S05]  /*1630*/  IMAD R3, R3, R13, R13 ;  /* 0x0000000d03037224 */ /* 0x000fca00078e020d */
[----:B------:R-:W-:-:S07]  /*1640*/  VIMNMX R0, R0, R3, PT ;  /* 0x0000000300007248 */ /* 0x000fce0003fe0100 */
.L_x_11608:
        /* <DEDUP_REMOVED lines=29> */
.L_x_11612:
[----:B------:R-:W-:-:S13]  /*1820*/  ISETP.NE.AND P0, PT, R13, 0x1, PT ;  /* 0x000000010d00780c */ /* 0x000fda0003f05270 */
[----:B------:R-:W0:Y:S02]  /*1830*/  @P0 LDC.64 R4, c[0x0][0x9e8] ;  /* 0x00027a00ff040b82 */ /* 0x000e240000000a00 */
[----:B0-----:R-:W-:-:S05]  /*1840*/  @P0 IMAD.HI.U32 R0, R6, R4, RZ ;  /* 0x0000000406000227 */ /* 0x001fca00078e00ff */
[----:B------:R-:W-:-:S07]  /*1850*/  @P0 SHF.R.U32.HI R6, RZ, R5, R0 ;  /* 0x00000005ff060219 */ /* 0x000fce0000011600 */
.L_x_11613:
[----:B------:R-:W-:-:S05]  /*1860*/  IMAD R6, R6, R13, RZ ;  /* 0x0000000d06067224 */ /* 0x000fca00078e02ff */
[----:B------:R-:W-:-:S13]  /*1870*/  R2UR UR5, R6 ;  /* 0x00000000060572ca */ /* 0x000fda00000e0000 */
[----:B------:R-:W-:-:S04]  /*1880*/  UISETP.LT.AND UP0, UPT, UR4, UR5, UPT ;  /* 0x000000050400728c */ /* 0x000fc8000bf01270 */
[----:B------:R-:W-:-:S12]  /*1890*/  USEL UR4, UR4, UR5, !UP0 ;  /* 0x0000000504047287 */ /* 0x000fd8000c000000 */
.L_x_11611:
        /* <DEDUP_REMOVED lines=23> */
[----:B------:R-:W-:-:S11]  /*1a10*/  CS2R R58, SRZ ;  /* 0x00000000003a7805 */ /* 0x000fd6000001ff00 */
        /* <DEDUP_REMOVED lines=36> */
.L_x_11615:
        /* <DEDUP_REMOVED lines=9> */
.L_x_11796:
[----:B------:R-:W-:Y:S05]  /*1cf0*/  @!P0 BRA `(.L_x_11617) ;  /* 0x0000000000048947 */ /* 0x000fea0003800000 */
[----:B------:R-:W-:Y:S01]  /*1d00*/  BPT.TRAP 0x1 ;  /* 0x000000040000795c */ /* 0x000fe20000300000 */
.L_x_11617:
[----:B------:R-:W-:Y:S02]  /*1d10*/  IMAD.U32 R5, RZ, RZ, UR37 ;  /* 0x00000025ff057e24 */ /* 0x000fe4000f8e00ff */
[----:B0-----:R-:W-:-:S03]  /*1d20*/  IMAD.U32 R0, RZ, RZ, UR36 ;  /* 0x00000024ff007e24 */ /* 0x001fc6000f8e00ff */
[----:B------:R-:W-:Y:S02]  /*1d30*/  LEA R5, R5, UR45, 0x3 ;  /* 0x0000002d05057c11 */ /* 0x000fe4000f8e18ff */
[----:B------:R-:W-:-:S04]  /*1d40*/  SHF.L.U32 R0, R0, 0x1f, RZ ;  /* 0x0000001f00007819 */ /* 0x000fc800000006ff */
[----:B------:R0:W1:Y:S01]  /*1d50*/  SYNCS.PHASECHK.TRANS64.TRYWAIT P1, [R5+URZ+0x13230], R0 ;  /* 0x01323000050075a7 */ /* 0x000062000802017f */
[----:B------:R-:W-:Y:S05]  /*1d60*/  @!P0 BRA `(.L_x_11618) ;  /* 0x0000000000048947 */ /* 0x000fea0003800000 */
[----:B------:R-:W-:Y:S01]  /*1d70*/  BPT.TRAP 0x1 ;  /* 0x000000040000795c */ /* 0x000fe20000300000 */
.L_x_11618:
[----:B-1----:R-:W-:Y:S05]  /*1d80*/  @P1 BRA `(.L_x_11619) ;  /* 0x0000000000081947 */ /* 0x002fea0003800000 */
[----:B------:R-:W1:Y:S02]  /*1d90*/  SYNCS.PHASECHK.TRANS64.TRYWAIT P1, [R5+URZ+0x13230], R0 ;  /* 0x01323000050075a7 */ /* 0x000e64000802017f */
[----:B-1----:R-:W-:Y:S05]  /*1da0*/  @!P1 BRA `(.L_x_11620) ;  /* 0x00000158004c9947 */ /* 0x002fea0003800000 */
.L_x_11619:
        /* <DEDUP_REMOVED lines=18> */
[----:B------:R-:W-:-:S02]  /*1ed0*/  UISETP.NE.AND UP0, UPT, UR13, 0x1, UPT ;  /* 0x000000010d00788c */ /* 0x000fc4000bf05270 */
[----:B------:R-:W-:Y:S01]  /*1ee0*/  IMAD.MOV.U32 R3, RZ, RZ, R0 ;  /* 0x000000ffff037224 */ /* 0x000fe200078e0000 */
[----:B------:R-:W-:Y:S01]  /*1ef0*/  ULDC UR21, c[0x0][0x9dc] ;  /* 0x0002770000157ab9 */ /* 0x000fe20000000800 */
[----:B------:R-:W-:Y:S02]  /*1f00*/  UIMAD UR12, UR37, 0x280, UR12 ;  /* 0x00000280250c78a4 */ /* 0x000fe4000f8e020c */
        /* <DEDUP_REMOVED lines=97> */
.L_x_11623:
[----:B------:R-:W-:-:S06]  /*2520*/  UISETP.NE.AND UP2, UPT, UR7, 0x1, UPT ;  /* 0x000000010700788c */ /* 0x000fcc000bf45270 */
[----:B------:R-:W-:-:S05]  /*2530*/  PLOP3.LUT P1, PT, PT, PT, UP2, 0x80, 0x0 ;  /* 0x000000000000781c */ /* 0x000fca0003f2f028 */
[----:B------:R-:W-:-:S08]  /*2540*/  @UP2 ULDC.64 UR10, c[0x0][0x9e8] ;  /* 0x00027a00000a2ab9 */ /* 0x000fd00000000a00 */
[----:B------:R-:W-:-:S05]  /*2550*/  @P1 IMAD.HI.U32 R11, R5, UR10, RZ ;  /* 0x0000000a050b1c27 */ /* 0x000fca000f8e00ff */
[----:B------:R-:W-:-:S07]  /*2560*/  @P1 SHF.R.U32.HI R5, RZ, UR11, R11 ;  /* 0x0000000bff051c19 */ /* 0x000fce000801160b */
.L_x_11624:
[----:B------:R-:W-:Y:S05]  /*2570*/  BSYNC B0 ;  /* 0x0000000000007941 */ /* 0x000fea0003800000 */
.L_x_11622:
[----:B------:R-:W-:-:S05]  /*2580*/  IMAD R5, R5, UR7, R12 ;  /* 0x0000000705057c24 */ /* 0x000fca000f8e020c */
[----:B------:R-:W-:Y:S02]  /*2590*/  VIMNMX R4, R4, R5, !PT ;  /* 0x0000000504047248 */ /* 0x000fe40007fe0100 */
[----:B------:R-:W-:-:S07]  /*25a0*/  VIADDMNMX R0, R5, UR7, R0, PT ;  /* 0x0000000705007c46 */ /* 0x000fce000b800100 */
.L_x_11621:
        /* <DEDUP_REMOVED lines=248> */
.L_x_11627:
[----:B------:R-:W-:-:S06]  /*3530*/  UISETP.NE.AND UP2, UPT, UR7, 0x1, UPT ;  /* 0x000000010700788c */ /* 0x000fcc000bf45270 */
[----:B------:R-:W-:-:S05]  /*3540*/  PLOP3.LUT P6, PT, PT, PT, UP2, 0x80, 0x0 ;  /* 0x000000000000781c */ /* 0x000fca0003fcf028 */
[----:B------:R-:W-:-:S08]  /*3550*/  @UP2 ULDC.64 UR10, c[0x0][0x9e8] ;  /* 0x00027a00000a2ab9 */ /* 0x000fd00000000a00 */
[----:B------:R-:W-:Y:S01]  /*3560*/  @P6 IMAD.HI.U32 R4, R3, UR10, RZ ;  /* 0x0000000a03046c27 */ /* 0x000fe2000f8e00ff */
[----:B------:R-:W-:-:S13]  /*3570*/  PLOP3.LUT P6, PT, PT, PT, UP2, 0x80, 0x0 ;  /* 0x000000000000781c */ /* 0x000fda0003fcf028 */
[----:B------:R-:W-:-:S07]  /*3580*/  @P6 SHF.R.U32.HI R3, RZ, UR11, R4 ;  /* 0x0000000bff036c19 */ /* 0x000fce0008011604 */
.L_x_11628:
[----:B------:R-:W-:Y:S05]  /*3590*/  BSYNC B0 ;  /* 0x0000000000007941 */ /* 0x000fea0003800000 */
.L_x_11626:
[----:B------:R-:W-:-:S05]  /*35a0*/  IMAD R3, R3, UR7, R12 ;  /* 0x0000000703037c24 */ /* 0x000fca000f8e020c */
[----:B------:R-:W-:Y:S02]  /*35b0*/  VIMNMX R88, R88, R3, !PT ;  /* 0x0000000358587248 */ /* 0x000fe40007fe0100 */
[----:B------:R-:W-:-:S07]  /*35c0*/  VIADDMNMX R0, R3, UR7, R0, PT ;  /* 0x0000000703007c46 */ /* 0x000fce000b800100 */
.L_x_11625:
        /* <DEDUP_REMOVED lines=202> */
[----:B------:R-:W-:Y:S02]  /*4270*/  FSETP.NEU.FTZ.AND P1, PT, R3, -INF , PT ;  /* 0xff8000000300780b */ /* 0x000fe40003f3d000 */
[----:B------:R-:W-:Y:S02]  /*4280*/  FMNMX.FTZ R21, R103, R20, !PT ;  /* 0x0000001467157209 */ /* 0x000fe40007810000 */
[----:B------:R-:W-:Y:S02]  /*4290*/  FSEL R106, R106, RZ, P1 ;  /* 0x000000ff6a6a7208 */ /* 0x000fe40000800000 */
[----:B------:R-:W-:Y:S02]  /*42a0*/  FMNMX.FTZ R20, R74, R21, !PT ;  /* 0x000000154a147209 */ /* 0x000fe40007810000 */
[----:B------:R-:W-:Y:S01]  /*42b0*/  LOP3.LUT P6, RZ, R16, 0x4000000, RZ, 0xc0, !PT ;  /* 0x0400000010ff7812 */ /* 0x000fe200078cc0ff */
[--C-:B------:R-:W-:Y:S01]  /*42c0*/  FFMA.FTZ R12, R72, UR42, -R106.reuse ;  /* 0x0000002a480c7c23 */ /* 0x100fe2000801086a */
[----:B------:R-:W-:-:S01]  /*42d0*/  FFMA.FTZ R72, R73, UR42, -R106 ;  /* 0x0000002a49487c23 */ /* 0x000fc2000801086a */
[----:B------:R-:W-:Y:S01]  /*42e0*/  FMNMX.FTZ R21, R75, R20, !PT ;  /* 0x000000144b157209 */ /* 0x000fe20007810000 */
[----:B------:R-:W-:-:S01]  /*42f0*/  FFMA.FTZ R73, R77, UR42, -R106 ;  /* 0x0000002a4d497c23 */ /* 0x000fc2000801086a */
[--C-:B------:R-:W-:Y:S01]  /*4300*/  FFMA.FTZ R14, R76, UR42, -R106.reuse ;  /* 0x0000002a4c0e7c23 */ /* 0x100fe2000801086a */
[----:B------:R0:W-:Y:S01]  /*4310*/  MUFU.EX2 R15, R72 ;  /* 0x00000048000f7308 */ /* 0x0001e20000000800 */
[----:B------:R-:W-:-:S01]  /*4320*/  FFMA.FTZ R20, R80, UR42, -R106 ;  /* 0x0000002a50147c23 */ /* 0x000fc2000801086a */
[--C-:B------:R-:W-:Y:S01]  /*4330*/  FFMA.FTZ R80, R81, UR42, -R106.reuse ;  /* 0x0000002a51507c23 */ /* 0x100fe2000801086a */
[----:B------:R-:W-:-:S01]  /*4340*/  FFMA.FTZ R85, R85, UR42, -R106 ;  /* 0x0000002a55557c23 */ /* 0x000fc2000801086a */
[----:B------:R-:W-:Y:S01]  /*4350*/  ISETP.GT.AND P1, PT, R88, 0x88, !P6 ;  /* 0x000000885800780c */ /* 0x000fe20007724270 */
[----:B------:R-:W-:-:S01]  /*4360*/  FFMA.FTZ R4, R5, UR42, -R106 ;  /* 0x0000002a05047c23 */ /* 0x000fc2000801086a */
[----:B------:R-:W-:Y:S01]  /*4370*/  LOP3.LUT P2, RZ, R16, 0x800000, RZ, 0xc0, !PT ;  /* 0x0080000010ff7812 */ /* 0x000fe2000784c0ff */
[----:B------:R-:W-:-:S01]  /*4380*/  FFMA.FTZ R5, R89, UR42, -R106 ;  /* 0x0000002a59057c23 */ /* 0x000fc2000801086a */
[----:B------:R-:W-:Y:S01]  /*4390*/  ISETP.LT.OR P1, PT, R0, 0x89, P1 ;  /* 0x000000890000780c */ /* 0x000fe20000f21670 */
[----:B------:R-:W-:-:S01]  /*43a0*/  FFMA.FTZ R6, R92, UR42, -R106 ;  /* 0x0000002a5c067c23 */ /* 0x000fc2000801086a */
[----:B0-----:R-:W-:Y:S01]  /*43b0*/  FMNMX.FTZ R72, R78, R21, !PT ;  /* 0x000000154e487209 */ /* 0x001fe20007810000 */
[----:B------:R-:W-:Y:S01]  /*43c0*/  MUFU.EX2 R4, R4 ;  /* 0x0000000400047308 */ /* 0x000fe20000000800 */
[----:B------:R-:W-:Y:S01]  /*43d0*/  FSEL R30, R30, -INF , !P1 ;  /* 0xff8000001e1e7808 */ /* 0x000fe20004800000 */
[--C-:B------:R-:W-:Y:S01]  /*43e0*/  FFMA.FTZ R9, R93, UR42, -R106.reuse ;  /* 0x0000002a5d097c23 */ /* 0x100fe2000801086a */
[----:B------:R-:W-:Y:S01]  /*43f0*/  FMNMX.FTZ R21, R79, R72, !PT ;  /* 0x000000484f157209 */ /* 0x000fe20007810000 */
[--C-:B------:R-:W-:Y:S01]  /*4400*/  FFMA.FTZ R8, R96, UR42, -R106.reuse ;  /* 0x0000002a60087c23 */ /* 0x100fe2000801086a */
[----:B------:R-:W-:Y:S01]  /*4410*/  ISETP.GT.AND P1, PT, R88, 0x89, !P2 ;  /* 0x000000895800780c */ /* 0x000fe20005724270 */
[--C-:B------:R-:W-:Y:S01]  /*4420*/  FFMA.FTZ R11, R97, UR42, -R106.reuse ;  /* 0x0000002a610b7c23 */ /* 0x100fe2000801086a */
[----:B------:R-:W-:Y:S01]  /*4430*/  FMNMX.FTZ R72, R82, R21, !PT ;  /* 0x0000001552487209 */ /* 0x000fe20007810000 */
[----:B------:R-:W0:Y:S01]  /*4440*/  MUFU.EX2 R5, R5 ;  /* 0x0000000500057308 */ /* 0x000e220000000800 */
[----:B------:R-:W-:Y:S01]  /*4450*/  ISETP.LT.OR P1, PT, R0, 0x8a, P1 ;  /* 0x0000008a0000780c */ /* 0x000fe20000f21670 */
[--C-:B------:R-:W-:Y:S01]  /*4460*/  FFMA.FTZ R10, R100, UR42, -R106.reuse ;  /* 0x0000002a640a7c23 */ /* 0x100fe2000801086a */
[----:B------:R-:W-:Y:S01]  /*4470*/  FMNMX.FTZ R77, R83, R72, !PT ;  /* 0x00000048534d7209 */ /* 0x000fe20007810000 */
[--C-:B------:R-:W-:Y:S01]  /*4480*/  FFMA.FTZ R72, R84, UR42, -R106.reuse ;  /* 0x0000002a54487c23 */ /* 0x100fe2000801086a */
[----:B------:R-:W-:-:S01]  /*4490*/  FFMA.FTZ R84, R64, UR42, -R106 ;  /* 0x0000002a40547c23 */ /* 0x000fc2000801086a */
[----:B------:R-:W-:Y:S01]  /*44a0*/  FSEL R31, R31, -INF , !P1 ;  /* 0xff8000001f1f7808 */ /* 0x000fe20004800000 */
[----:B------:R-:W-:-:S01]  /*44b0*/  FFMA.FTZ R13, R101, UR42, -R106 ;  /* 0x0000002a650d7c23 */ /* 0x000fc2000801086a */
[----:B------:R-:W-:Y:S01]  /*44c0*/  FMNMX.FTZ R76, R86, R77, !PT ;  /* 0x0000004d564c7209 */ /* 0x000fe20007810000 */
[----:B------:R1:W-:Y:S01]  /*44d0*/  MUFU.EX2 R21, R80 ;  /* 0x0000005000157308 */ /* 0x0003e20000000800 */
[----:B------:R-:W-:Y:S01]  /*44e0*/  LOP3.LUT P6, RZ, R16, 0x8000000, RZ, 0xc0, !PT ;  /* 0x0800000010ff7812 */ /* 0x000fe200078cc0ff */
[--C-:B------:R-:W-:Y:S01]  /*44f0*/  FFMA.FTZ R56, R56, UR42, -R106.reuse ;  /* 0x0000002a38387c23 */ /* 0x100fe2000801086a */
[----:B------:R-:W-:Y:S01]  /*4500*/  FMNMX.FTZ R77, R87, R76, !PT ;  /* 0x0000004c574d7209 */ /* 0x000fe20007810000 */
[--C-:B------:R-:W-:Y:S01]  /*4510*/  FFMA.FTZ R57, R57, UR42, -R106.reuse ;  /* 0x0000002a39397c23 */ /* 0x100fe2000801086a */
[----:B------:R-:W-:Y:S01]  /*4520*/  ISETP.GT.AND P2, PT, R88, 0x99, !P6 ;  /* 0x000000995800780c */ /* 0x000fe20007744270 */
[--C-:B------:R-:W-:Y:S01]  /*4530*/  FFMA.FTZ R44, R44, UR42, -R106.reuse ;  /* 0x0000002a2c2c7c23 */ /* 0x100fe2000801086a */
[----:B------:R-:W-:Y:S01]  /*4540*/  FMNMX.FTZ R76, R58, R77, !PT ;  /* 0x0000004d3a4c7209 */ /* 0x000fe20007810000 */
[----:B------:R-:W-:Y:S01]  /*4550*/  MUFU.EX2 R6, R6 ;  /* 0x0000000600067308 */ /* 0x000fe20000000800 */
[----:B-1----:R-:W-:-:S01]  /*4560*/  FFMA.FTZ R80, R60, UR42, -R106 ;  /* 0x0000002a3c507c23 */ /* 0x002fc2000801086a */
[----:B------:R-:W-:Y:S01]  /*4570*/  ISETP.LT.OR P2, PT, R0, 0x9a, P2 ;  /* 0x0000009a0000780c */ /* 0x000fe20001741670 */
[----:B0-----:R-:W-:-:S01]  /*4580*/  FADD.FTZ R97, R4, R5 ;  /* 0x0000000504617221 */ /* 0x001fc20000010000 */
[----:B------:R-:W-:Y:S01]  /*4590*/  FMNMX.FTZ R81, R59, R76, !PT ;  /* 0x0000004c3b517209 */ /* 0x000fe20007810000 */
[----:B------:R-:W-:-:S01]  /*45a0*/  FFMA.FTZ R45, R45, UR42, -R106 ;  /* 0x0000002a2d2d7c23 */ /* 0x000fc2000801086a */
[----:B------:R-:W-:Y:S01]  /*45b0*/  FSEL R39, R39, -INF , !P2 ;  /* 0xff80000027277808 */ /* 0x000fe20005000000 */
[----:B------:R-:W-:-:S01]  /*45c0*/  FFMA.FTZ R40, R40, UR42, -R106 ;  /* 0x0000002a28287c23 */ /* 0x000fc2000801086a */
[----:B------:R-:W-:Y:S01]  /*45d0*/  FMNMX.FTZ R76, R62, R81, !PT ;  /* 0x000000513e4c7209 */ /* 0x000fe20007810000 */
[----:B------:R0:W-:Y:S01]  /*45e0*/  MUFU.EX2 R77, R85 ;  /* 0x00000055004d7308 */ /* 0x0001e20000000800 */
[----:B------:R-:W-:-:S01]  /*45f0*/  FFMA.FTZ R41, R41, UR42, -R106 ;  /* 0x0000002a29297c23 */ /* 0x000fc2000801086a */
[--C-:B------:R-:W-:Y:S01]  /*4600*/  FFMA.FTZ R52, R52, UR42, -R106.reuse ;  /* 0x0000002a34347c23 */ /* 0x100fe2000801086a */
[----:B------:R-:W-:Y:S01]  /*4610*/  FMNMX.FTZ R81, R63, R76, !PT ;  /* 0x0000004c3f517209 */ /* 0x000fe20007810000 */
[--C-:B------:R-:W-:Y:S01]  /*4620*/  FFMA.FTZ R53, R53, UR42, -R106.reuse ;  /* 0x0000002a35357c23 */ /* 0x100fe2000801086a */
[----:B------:R-:W-:-:S01]  /*4630*/  FFMA.FTZ R48, R48, UR42, -R106 ;  /* 0x0000002a30307c23 */ /* 0x000fc2000801086a */
[--C-:B------:R-:W-:Y:S01]  /*4640*/  FFMA.FTZ R49, R49, UR42, -R106.reuse ;  /* 0x0000002a31317c23 */ /* 0x100fe2000801086a */
[----:B------:R-:W-:Y:S01]  /*4650*/  FMNMX.FTZ R76, R66, R81, !PT ;  /* 0x00000051424c7209 */ /* 0x000fe20007810000 */
[----:B------:R-:W1:Y:S01]  /*4660*/  MUFU.EX2 R9, R9 ;  /* 0x0000000900097308 */ /* 0x000e620000000800 */
        /* <DEDUP_REMOVED lines=10> */
[----:B0-----:R-:W-:Y:S01]  /*4710*/  FMNMX.FTZ R85, R71, R60, !PT ;  /* 0x0000003c47557209 */ /* 0x001fe20007810000 */
[----:B------:R-:W-:-:S03]  /*4720*/  FFMA.FTZ R60, R61, UR42, -R106 ;  /* 0x0000002a3d3c7c23 */ /* 0x000fc6000801086a */
[----:B------:R-:W-:Y:S01]  /*4730*/  FMNMX.FTZ R76, R42, R85, !PT ;  /* 0x000000552a4c7209 */ /* 0x000fe20007810000 */
[----:B------:R0:W-:Y:S01]  /*4740*/  MUFU.EX2 R81, R80 ;  /* 0x0000005000517308 */ /* 0x0001e20000000800 */
[----:B-1----:R-:W-:Y:S02]  /*4750*/  F2FP.SATFINITE.E4M3.F32.PACK_AB_MERGE_C R152, R9, R6, RZ ;  /* 0x000000060998723e */ /* 0x002fe400048070ff */
[----:B------:R-:W-:Y:S02]  /*4760*/  FMNMX.FTZ R61, R43, R76, !PT ;  /* 0x0000004c2b3d7209 */ /* 0x000fe40007810000 */
[----:B------:R-:W-:Y:S02]  /*4770*/  F2FP.SATFINITE.E4M3.F32.PACK_AB_MERGE_C R152, R5, R4, R152 ;  /* 0x000000040598723e */ /* 0x000fe40004807098 */
[----:B------:R-:W-:Y:S01]  /*4780*/  FMNMX.FTZ R64, R46, R61, !PT ;  /* 0x0000003d2e407209 */ /* 0x000fe20007810000 */
[----:B------:R-:W-:Y:S01]  /*4790*/  MUFU.EX2 R11, R11 ;  /* 0x0000000b000b7308 */ /* 0x000fe20000000800 */
[----:B0-----:R-:W-:-:S02]  /*47a0*/  FFMA.FTZ R80, R68, UR42, -R106 ;  /* 0x0000002a44507c23 */ /* 0x001fc4000801086a */
[----:B------:R-:W-:Y:S01]  /*47b0*/  FMNMX.FTZ R85, R47, R64, !PT ;  /* 0x000000402f557209 */ /* 0x000fe20007810000 */
[----:B------:R-:W-:-:S03]  /*47c0*/  FFMA.FTZ R64, R65, UR42, -R106 ;  /* 0x0000002a41407c23 */ /* 0x000fc6000801086a */
[----:B------:R-:W-:Y:S01]  /*47d0*/  FMNMX.FTZ R76, R50, R85, !PT ;  /* 0x00000055324c7209 */ /* 0x000fe20007810000 */
[----:B------:R-:W-:Y:S03]  /*47e0*/  MUFU.EX2 R10, R10 ;  /* 0x0000000a000a7308 */ /* 0x000fe60000000800 */
[----:B------:R-:W-:-:S04]  /*47f0*/  FMNMX.FTZ R65, R51, R76, !PT ;  /* 0x0000004c33417209 */ /* 0x000fc80007810000 */
[----:B------:R-:W-:Y:S01]  /*4800*/  FMNMX.FTZ R68, R54, R65, !PT ;  /* 0x0000004136447209 */ /* 0x000fe20007810000 */
[----:B------:R-:W0:Y:S03]  /*4810*/  MUFU.EX2 R13, R13 ;  /* 0x0000000d000d7308 */ /* 0x000e260000000800 */
[----:B------:R-:W-:Y:S01]  /*4820*/  FMNMX.FTZ R85, R55, R68, !PT ;  /* 0x0000004437557209 */ /* 0x000fe20007810000 */
[----:B------:R-:W-:-:S03]  /*4830*/  FFMA.FTZ R68, R69, UR42, -R106 ;  /* 0x0000002a45447c23 */ /* 0x000fc6000801086a */
        /* <DEDUP_REMOVED lines=13> */
[----:B------:R-:W-:-:S05]  /*4910*/  FMNMX.FTZ R0, R39, R0, !PT ;  /* 0x0000000027007209 */ /* 0x000fca0007810000 */
[----:B------:R-:W0:Y:S01]  /*4920*/  SHFL.BFLY PT, R69, R0, 0x2, 0x1f ;  /* 0x0c401f0000457f89 */ /* 0x000e2200000e0000 */
[----:B------:R-:W1:Y:S08]  /*4930*/  MUFU.EX2 R73, R73 ;  /* 0x0000004900497308 */ /* 0x000e700000000800 */
[----:B------:R-:W-:Y:S08]  /*4940*/  MUFU.EX2 R20, R20 ;  /* 0x0000001400147308 */ /* 0x000ff00000000800 */
[----:B------:R-:W2:Y:S01]  /*4950*/  MUFU.EX2 R72, R72 ;  /* 0x0000004800487308 */ /* 0x000ea20000000800 */
[----:B-1----:R-:W-:-:S04]  /*4960*/  F2FP.SATFINITE.E4M3.F32.PACK_AB_MERGE_C R148, R73, R14, RZ ;  /* 0x0000000e4994723e */ /* 0x002fc800048070ff */
[----:B------:R-:W-:Y:S02]  /*4970*/  F2FP.SATFINITE.E4M3.F32.PACK_AB_MERGE_C R148, R15, R12, R148 ;  /* 0x0000000c0f94723e */ /* 0x000fe40004807094 */
[----:B0-----:R-:W-:Y:S01]  /*4980*/  FMNMX.FTZ R69, R0, R69, !PT ;  /* 0x0000004500457209 */ /* 0x001fe20007810000 */
[----:B------:R-:W-:Y:S04]  /*4990*/  MUFU.EX2 R56, R56 ;  /* 0x0000003800387308 */ /* 0x000fe80000000800 */
[----:B------:R-:W0:Y:S04]  /*49a0*/  SHFL.BFLY PT, R0, R69, 0x1, 0x1f ;  /* 0x0c201f0045007f89 */ /* 0x000e2800000e0000 */
[----:B------:R-:W-:Y:S01]  /*49b0*/  MUFU.EX2 R57, R57 ;  /* 0x0000003900397308 */ /* 0x000fe20000000800 */
[----:B--2---:R-:W-:-:S04]  /*49c0*/  F2FP.SATFINITE.E4M3.F32.PACK_AB_MERGE_C R150, R77, R72, RZ ;  /* 0x000000484d96723e */ /* 0x004fc800048070ff */
[----:B------:R-:W-:-:S03]  /*49d0*/  F2FP.SATFINITE.E4M3.F32.PACK_AB_MERGE_C R150, R21, R20, R150 ;  /* 0x000000141596723e */ /* 0x000fc60004807096 */
[----:B------:R-:W1:Y:S08]  /*49e0*/  MUFU.EX2 R60, R60 ;  /* 0x0000003c003c7308 */ /* 0x000e700000000800 */
[----:B------:R-:W2:Y:S01]  /*49f0*/  MUFU.EX2 R68, R68 ;  /* 0x0000004400447308 */ /* 0x000ea20000000800 */
[----:B0-----:R-:W-:Y:S01]  /*4a00*/  FMNMX.FTZ R0, R69, R0, !PT ;  /* 0x0000000045007209 */ /* 0x001fe20007810000 */
[----:B------:R-:W-:-:S03]  /*4a10*/  IMAD.U32 R69, RZ, RZ, UR42 ;  /* 0x0000002aff457e24 */ /* 0x000fc6000f8e00ff */
[C---:B------:R-:W-:Y:S01]  /*4a20*/  FSETP.NEU.FTZ.AND P1, PT, R0.reuse, -INF , PT ;  /* 0xff8000000000780b */ /* 0x040fe20003f3d000 */
[----:B------:R-:W-:-:S01]  /*4a30*/  FFMA.FTZ R76, R0, R69, -8 ;  /* 0xc1000000004c7423 */ /* 0x000fc20000010045 */
[----:B------:R-:W-:Y:S01]  /*4a40*/  FFMA.FTZ R69, R37, UR42, -R106 ;  /* 0x0000002a25457c23 */ /* 0x000fe2000801086a */
[----:B------:R-:W-:Y:S01]  /*4a50*/  MUFU.EX2 R64, R64 ;  /* 0x0000004000407308 */ /* 0x000fe20000000800 */
[----:B-1----:R-:W-:Y:S02]  /*4a60*/  F2FP.SATFINITE.E4M3.F32.PACK_AB_MERGE_C R144, R60, R81, RZ ;  /* 0x000000513c90723e */ /* 0x002fe400048070ff */
[----:B------:R-:W-:Y:S02]  /*4a70*/  FSEL R37, R76, RZ, P1 ;  /* 0x000000ff4c257208 */ /* 0x000fe40000800000 */
[----:B------:R-:W-:Y:S02]  /*4a80*/  PLOP3.LUT P1, PT, PT, PT, UP1, 0x40, 0x0 ;  /* 0x000000000000781c */ /* 0x000fe40003f2e818 */
[----:B--2---:R-:W-:Y:S01]  /*4a90*/  F2FP.SATFINITE.E4M3.F32.PACK_AB_MERGE_C R146, R68, R65, RZ ;  /* 0x000000414492723e */ /* 0x004fe200048070ff */
        /* <DEDUP_REMOVED lines=41> */
[----:B------:R-:W-:Y:S01]  /*4d30*/  F2FP.SATFINITE.E4M3.F32.PACK_AB_MERGE_C R146, R64, R61, R146 ;  /* 0x0000003d4092723e */ /* 0x000fe20004807092 */
        /* <DEDUP_REMOVED lines=14> */
[----:B------:R-:W-:Y:S01]  /*4e20*/  FADD.FTZ R71, R73, R90 ;  /* 0x0000005a49477221 */ /* 0x000fe20000010000 */
[----:B------:R-:W-:-:S01]  /*4e30*/  FFMA.FTZ R38, R38, UR42, -R37 ;  /* 0x0000002a26267c23 */ /* 0x000fc20008010825 */
[----:B------:R-:W-:-:S02]  /*4e40*/  F2FP.SATFINITE.E4M3.F32.PACK_AB_MERGE_C R80, R89, R80, RZ ;  /* 0x000000505950723e */ /* 0x000fc400048070ff */
[----:B------:R-:W-:-:S01]  /*4e50*/  FADD.FTZ R14, R20, R71 ;  /* 0x00000047140e7221 */ /* 0x000fc20000010000 */
[----:B------:R-:W-:Y:S01]  /*4e60*/  F2FP.SATFINITE.E4M3.F32.PACK_AB_MERGE_C R144, R57, R56, R144 ;  /* 0x000000383990723e */ /* 0x000fe20004807090 */
[----:B------:R-:W0:Y:S01]  /*4e70*/  MUFU.EX2 R93, R93 ;  /* 0x0000005d005d7308 */ /* 0x000e220000000800 */
[----:B-1----:R-:W-:-:S01]  /*4e80*/  FADD.FTZ R13, R91, R6 ;  /* 0x000000065b0d7221 */ /* 0x002fc20000010000 */
[----:B------:R-:W-:Y:S01]  /*4e90*/  FFMA.FTZ R6, R46, UR42, -R37 ;  /* 0x0000002a2e067c23 */ /* 0x000fe20008010825 */
[----:B------:R-:W-:-:S05]  /*4ea0*/  F2FP.SATFINITE.E4M3.F32.PACK_AB_MERGE_C R153, R85, R76, R80 ;  /* 0x0000004c5599723e */ /* 0x000fca0004807050 */
        /* <DEDUP_REMOVED lines=60> */
[----:B0-----:R-:W-:-:S01]  /*5270*/  FADD.FTZ R13, R70, R13 ;  /* 0x0000000d460d7221 */ /* 0x001fc20000010000 */
[----:B------:R-:W-:-:S04]  /*5280*/  F2FP.SATFINITE.E4M3.F32.PACK_AB_MERGE_C R67, R70, R67, RZ ;  /* 0x000000434643723e */ /* 0x000fc800048070ff */
[----:B------:R-:W-:Y:S02]  /*5290*/  F2FP.SATFINITE.E4M3.F32.PACK_AB_MERGE_C R147, R66, R63, R67 ;  /* 0x0000003f4293723e */ /* 0x000fe40004807043 */
        /* <DEDUP_REMOVED lines=87> */
.L_x_11630:
[----:B------:R-:W-:-:S11]  /*5810*/  UISETP.NE.AND UP2, UPT, UR7, 0x1, UPT ;  /* 0x000000010700788c */ /* 0x000fd6000bf45270 */
[----:B------:R-:W-:Y:S02]  /*5820*/  @UP2 ULDC.64 UR14, c[0x0][0x9e8] ;  /* 0x00027a00000e2ab9 */ /* 0x000fe40000000a00 */
[----:B------:R-:W-:-:S04]  /*5830*/  UIMAD.WIDE.U32 UR10, UR12, UR14, URZ ;  /* 0x0000000e0c0a72a5 */ /* 0x000fc8000f8e003f */
[----:B------:R-:W-:-:S12]  /*5840*/  @UP2 USHF.R.U32.HI UR12, URZ, UR15, UR11 ;  /* 0x0000000f3f0c2299 */ /* 0x000fd8000801160b */
.L_x_11631:
[----:B------:R-:W-:-:S04]  /*5850*/  UIMAD UR7, UR12, UR7, UR7 ;  /* 0x000000070c0772a4 */ /* 0x000fc8000f8e0207 */
[----:B------:R-:W-:-:S04]  /*5860*/  UISETP.LT.AND UP2, UPT, UR6, UR7, UPT ;  /* 0x000000070600728c */ /* 0x000fc8000bf41270 */
[----:B------:R-:W-:-:S12]  /*5870*/  USEL UR6, UR6, UR7, UP2 ;  /* 0x0000000706067287 */ /* 0x000fd80009000000 */
.L_x_11629:
        /* <DEDUP_REMOVED lines=27> */
.L_x_11650:
[----:B------:R-:W-:-:S04]  /*5a30*/  UIADD3 UR25, UR37, 0x1, URZ ;  /* 0x0000000125197890 */ /* 0x000fc8000fffe03f */
[----:B------:R-:W-:-:S04]  /*5a40*/  UISETP.NE.AND UP2, UPT, UR25, 0x2, UPT ;  /* 0x000000021900788c */ /* 0x000fc8000bf45270 */
[----:B------:R-:W-:Y:S02]  /*5a50*/  USEL UR24, URZ, 0x1, UP2 ;  /* 0x000000013f187887 */ /* 0x000fe40009000000 */
[----:B------:R-:W-:Y:S02]  /*5a60*/  USEL UR25, UR25, URZ, UP2 ;  /* 0x0000003f19197287 */ /* 0x000fe40009000000 */
[----:B------:R-:W-:Y:S01]  /*5a70*/  ULOP3.LUT UR24, UR36, UR24, URZ, 0x3c, !UPT ;  /* 0x0000001824187292 */ /* 0x000fe2000f8e3c3f */
[----:B------:R-:W-:Y:S11]  /*5a80*/  @!P0 BRA `(.L_x_11633) ;  /* 0x0000000000048947 */ /* 0x000ff60003800000 */
[----:B------:R-:W-:Y:S01]  /*5a90*/  BPT.TRAP 0x1 ;  /* 0x000000040000795c */ /* 0x000fe20000300000 */
.L_x_11633:
[----:B------:R-:W-:Y:S01]  /*5aa0*/  ULEA UR23, UR25, UR45, 0x3 ;  /* 0x0000002d19177291 */ /* 0x000fe2000f8e183f */
[----:B------:R-:W-:-:S05]  /*5ab0*/  IMAD.U32 R8, RZ, RZ, UR24 ;  /* 0x00000018ff087e24 */ /* 0x000fca000f8e00ff */
[----:B------:R-:W-:-:S04]  /*5ac0*/  SHF.L.U32 R8, R8, 0x1f, RZ ;  /* 0x0000001f08087819 */ /* 0x000fc800000006ff */
[----:B------:R0:W1:Y:S01]  /*5ad0*/  SYNCS.PHASECHK.TRANS64.TRYWAIT P1, [UR23+0x13230], R8 ;  /* 0x01323008ff0075a7 */ /* 0x0000620008020157 */
[----:B------:R-:W-:Y:S05]  /*5ae0*/  @!P0 BRA `(.L_x_11634) ;  /* 0x0000000000048947 */ /* 0x000fea0003800000 */
[----:B------:R-:W-:Y:S01]  /*5af0*/  BPT.TRAP 0x1 ;  /* 0x000000040000795c */ /* 0x000fe20000300000 */
.L_x_11634:
[----:B-1----:R-:W-:Y:S05]  /*5b00*/  @P1 BRA `(.L_x_11635) ;  /* 0x0000000000081947 */ /* 0x002fea0003800000 */
[----:B------:R-:W1:Y:S02]  /*5b10*/  SYNCS.PHASECHK.TRANS64.TRYWAIT P1, [UR23+0x13230], R8 ;  /* 0x01323008ff0075a7 */ /* 0x000e640008020157 */
[----:B-1----:R-:W-:Y:S05]  /*5b20*/  @!P1 BRA `(.L_x_11636) ;  /* 0x0000011c00009947 */ /* 0x002fea0003800000 */
.L_x_11635:
        /* <DEDUP_REMOVED lines=64> */
.L_x_11637:
[----:B------:R-:W-:Y:S01]  /*5f30*/  ULEA UR11, UR37, UR45, 0x3 ;  /* 0x0000002d250b7291 */ /* 0x000fe2000f8e183f */
[----:B01----:R-:W-:-:S05]  /*5f40*/  IMAD.U32 R8, RZ, RZ, UR36 ;  /* 0x00000024ff087e24 */ /* 0x003fca000f8e00ff */
[----:B------:R-:W-:-:S04]  /*5f50*/  SHF.L.U32 R8, R8, 0x1f, RZ ;  /* 0x0000001f08087819 */ /* 0x000fc800000006ff */
[----:B------:R0:W1:Y:S01]  /*5f60*/  SYNCS.PHASECHK.TRANS64.TRYWAIT P1, [UR11+0x13250], R8 ;  /* 0x01325008ff0075a7 */ /* 0x000062000802014b */
[----:B------:R-:W-:Y:S05]  /*5f70*/  @!P0 BRA `(.L_x_11638) ;  /* 0x0000000000048947 */ /* 0x000fea0003800000 */
[----:B------:R-:W-:Y:S01]  /*5f80*/  BPT.TRAP 0x1 ;  /* 0x000000040000795c */ /* 0x000fe20000300000 */
.L_x_11638:
[----:B-1----:R-:W-:Y:S05]  /*5f90*/  @P1 BRA `(.L_x_11639) ;  /* 0x0000000000081947 */ /* 0x002fea0003800000 */
[----:B------:R-:W1:Y:S02]  /*5fa0*/  SYNCS.PHASECHK.TRANS64.TRYWAIT P1, [UR11+0x13250], R8 ;  /* 0x01325008ff0075a7 */ /* 0x000e64000802014b */
[----:B-1----:R-:W-:Y:S05]  /*5fb0*/  @!P1 BRA `(.L_x_11640) ;  /* 0x0000011400f49947 */ /* 0x002fea0003800000 */
.L_x_11639:
[----:B------:R-:W-:Y:S01]  /*5fc0*/  UIADD3 UR6, UR45, 0x1000, URZ ;  /* 0x000010002d067890 */ /* 0x000fe2000fffe03f */
[----:B------:R-:W-:Y:S01]  /*5fd0*/  WARPGROUP.ARRIVE ;  /* 0x00000000000079c5 */ /* 0x000fe20000000000 */
[----:B------:R-:W-:Y:S01]  /*5fe0*/  UMOV UR7, 0xc0000010 ;  /* 0xc000001000077882 */ /* 0x000fe20000000000 */
[----:B------:R-:W-:Y:S01]  /*5ff0*/  PLOP3.LUT P1, PT, PT, PT, UP0, 0x80, 0x0 ;  /* 0x000000000000781c */ /* 0x000fe20003f2f008 */
[----:B------:R-:W-:Y:S01]  /*6000*/  USHF.R.U32.HI UR6, URZ, 0x4, UR6 ;  /* 0x000000043f067899 */ /* 0x000fe20008011606 */
[----:B------:R-:W-:Y:S01]  /*6010*/  PLOP3.LUT P2, PT, PT, PT, UP0, 0x80, 0x0 ;  /* 0x000000000000781c */ /* 0x000fe20003f4f008 */
[----:B------:R-:W-:Y:S01]  /*6020*/  VIADD R20, R22, UR41 ;  /* 0x0000002916147c36 */ /* 0x000fe20008000000 */
[----:B------:R-:W-:Y:S01]  /*6030*/  LOP3.LUT P3, RZ, R23, 0x7f, RZ, 0xc0, !PT ;  /* 0x0000007f17ff7812 */ /* 0x000fe2000786c0ff */
[----:B------:R-:W-:Y:S01]  /*6040*/  ULOP3.LUT UR6, UR6, 0x3fff, URZ, 0xc0, !UPT ;  /* 0x00003fff06067892 */ /* 0x000fe2000f8ec03f */
[----:B------:R-:W-:Y:S02]  /*6050*/  IMAD R15, R4, -0xa0, RZ ;  /* 0xffffff60040f7824 */ /* 0x000fe400078e02ff */
[----:B01----:R-:W-:Y:S01]  /*6060*/  IMAD.U32 R8, RZ, RZ, UR23 ;  /* 0x00000017ff087e24 */ /* 0x003fe2000f8e00ff */
[----:B------:R-:W-:Y:S01]  /*6070*/  ULOP3.LUT UR6, UR6, 0x10000, URZ, 0xfc, !UPT ;  /* 0x0001000006067892 */ /* 0x000fe2000f8efc3f */
[----:B------:R-:W-:-:S03]  /*6080*/  VIADD R10, R15, 0x1 ;  /* 0x000000010f0a7836 */ /* 0x000fc60000000000 */
[----:B------:R-:W-:Y:S01]  /*6090*/  UIMAD UR10, UR37, 0x280, UR6 ;  /* 0x00000280250a78a4 */ /* 0x000fe2000f8e0206 */
[----:B------:R-:W-:-:S03]  /*60a0*/  IMAD R10, R19, -0x2, R10 ;  /* 0xfffffffe130a7824 */ /* 0x000fc600078e020a */
[----:B------:R-:W-:Y:S02]  /*60b0*/  @!P3 VIADD R8, R8, 0x13240 ;  /* 0x000132400808b836 */ /* 0x000fe40000000000 */
[----:B------:R-:W-:Y:S01]  /*60c0*/  IADD3 R13, -R18, R10, R17 ;  /* 0x0000000a120d7210 */ /* 0x000fe20007ffe111 */
[----:B------:R-:W-:Y:S01]  /*60d0*/  UMOV UR6, UR10 ;  /* 0x0000000a00067c82 */ /* 0x000fe20008000000 */
[----:B------:R-:W-:Y:S01]  /*60e0*/  VIADD R10, R10, 0xffffffff ;  /* 0xffffffff0a0a7836 */ /* 0x000fe20000000000 */
[----:B------:R-:W-:Y:S01]  /*60f0*/  QGMMA.64x64x32.F32.E4M3.E4M3 R24, R152, gdesc[UR4], R24, gsb0 ;  /* 0x00e0000498187df3 */ /* 0x000fe20008000818 */
[----:B------:R-:W-:Y:S01]  /*6100*/  UIADD3 UR6, UR10, 0x80, URZ ;  /* 0x000000800a067890 */ /* 0x000fe2000fffe03f */
[----:B------:R-:W-:Y:S01]  /*6110*/  @!P3 PRMT R8, RZ, 0x654, R8 ;  /* 0x00000654ff08b816 */ /* 0x000fe20000000008 */
[----:B------:R-:W-:Y:S01]  /*6120*/  UMOV UR7, 0xc0000010 ;  /* 0xc000001000077882 */ /* 0x000fe20000000000 */
[----:B------:R-:W-:Y:S01]  /*6130*/  VIADD R14, R13, UR22 ;  /* 0x000000160d0e7c36 */ /* 0x000fe20008000000 */
[----:B------:R-:W-:-:S02]  /*6140*/  WARPGROUP.DEPBAR.LE gsb0, 0x0 ;  /* 0x00008000000079c5 */ /* 0x000fc40000010000 */
        /* <DEDUP_REMOVED lines=28> */
[----:B------:R0:W-:Y:S01]  /*6310*/  @!P3 SYNCS.ARRIVE.TRANS64.RED.A1T0 RZ, [R8+URZ], RZ ;  /* 0x000000ff08ffb9a7 */ /* 0x0001e2000810043f */
        /* <DEDUP_REMOVED lines=8> */
[----:B0-----:R-:W0:Y:S02]  /*63a0*/  @P1 LDC.64 R8, c[0x0][0x9e8] ;  /* 0x00027a00ff081b82 */ /* 0x001e240000000a00 */
[----:B0-----:R-:W-:-:S05]  /*63b0*/  @P1 IMAD.HI.U32 R8, R21, R8, RZ ;  /* 0x0000000815081227 */ /* 0x001fca00078e00ff */
[----:B------:R-:W-:-:S04]  /*63c0*/  @P1 SHF.R.U32.HI R21, RZ, R9, R8 ;  /* 0x00000009ff151219 */ /* 0x000fc80000011608 */
[----:B------:R-:W-:Y:S01]  /*63d0*/  LOP3.LUT R21, RZ, R21, RZ, 0x33, !PT ;  /* 0x00000015ff157212 */ /* 0x000fe200078e33ff */
[----:B------:R-:W-:Y:S06]  /*63e0*/  BRA `(.L_x_11644) ;  /* 0x0000000000147947 */ /* 0x000fec0003800000 */
.L_x_11643:
[----:B------:R-:W-:-:S05]  /*63f0*/  IMAD.U32 R136, RZ, RZ, UR20 ;  /* 0x00000014ff887e24 */ /* 0x000fca000f8e00ff */
[----:B------:R-:W-:-:S13]  /*6400*/  ISETP.NE.AND P1, PT, R136, 0x1, PT ;  /* 0x000000018800780c */ /* 0x000fda0003f25270 */
[----:B0-----:R-:W0:Y:S02]  /*6410*/  @P1 LDC.64 R8, c[0x0][0x9e8] ;  /* 0x00027a00ff081b82 */ /* 0x001e240000000a00 */
[----:B0-----:R-:W-:-:S05]  /*6420*/  @P1 IMAD.HI.U32 R8, R21, R8, RZ ;  /* 0x0000000815081227 */ /* 0x001fca00078e00ff */
[----:B------:R-:W-:-:S07]  /*6430*/  @P1 SHF.R.U32.HI R21, RZ, R9, R8 ;  /* 0x00000009ff151219 */ /* 0x000fce0000011608 */
.L_x_11644:
[----:B------:R-:W-:Y:S05]  /*6440*/  BSYNC B0 ;  /* 0x0000000000007941 */ /* 0x000fea0003800000 */
.L_x_11642:
[----:B------:R-:W-:-:S05]  /*6450*/  IMAD R21, R21, R136, R10 ;  /* 0x0000008815157224 */ /* 0x000fca00078e020a */
[----:B------:R-:W-:Y:S02]  /*6460*/  VIADDMNMX R12, R21, R136, R12, PT ;  /* 0x00000088150c7246 */ /* 0x000fe4000380010c */
[----:B------:R-:W-:-:S07]  /*6470*/  VIMNMX R11, R11, R21, !PT ;  /* 0x000000150b0b7248 */ /* 0x000fce0007fe0100 */
.L_x_11641:
[C---:B------:R-:W-:Y:S02]  /*6480*/  ISETP.GE.AND P1, PT, R15.reuse, 0x2, PT ;  /* 0x000000020f00780c */ /* 0x040fe40003f26270 */
        /* <DEDUP_REMOVED lines=227> */
[----:B------:R-:W1:Y:S02]  /*72c0*/  SHFL.IDX PT, R11, R20, 0x1, 0x1c1f ;  /* 0x003c1f00140b7f89 */ /* 0x000e6400000e0000 */
[----:B------:R-:W-:-:S04]  /*72d0*/  ISETP.LT.OR P6, PT, R12, 0x9a, P6 ;  /* 0x0000009a0c00780c */ /* 0x000fc800037c1670 */
[----:B------:R-:W-:Y:S02]  /*72e0*/  FSEL R69, R69, -INF , !P6 ;  /* 0xff80000045457808 */ /* 0x000fe40007000000 */
[----:B------:R-:W-:Y:S01]  /*72f0*/  PLOP3.LUT P6, PT, PT, PT, UP1, 0x40, 0x0 ;  /* 0x000000000000781c */ /* 0x000fe20003fce818 */
[--C-:B-1----:R-:W-:Y:S02]  /*7300*/  IMAD.IADD R14, R14, 0x1, R11.reuse ;  /* 0x000000010e0e7824 */ /* 0x102fe400078e020b */
        /* <DEDUP_REMOVED lines=14> */
.L_x_11647:
[----:B------:R-:W-:-:S05]  /*73f0*/  IMAD.U32 R15, RZ, RZ, UR20 ;  /* 0x00000014ff0f7e24 */ /* 0x000fca000f8e00ff */
[----:B------:R-:W-:-:S13]  /*7400*/  ISETP.NE.AND P6, PT, R15, 0x1, PT ;  /* 0x000000010f00780c */ /* 0x000fda0003fc5270 */
[----:B0-----:R-:W0:Y:S02]  /*7410*/  @P6 LDC.64 R8, c[0x0][0x9e8] ;  /* 0x00027a00ff086b82 */ /* 0x001e240000000a00 */
[----:B0-----:R-:W-:-:S05]  /*7420*/  @P6 IMAD.HI.U32 R8, R11, R8, RZ ;  /* 0x000000080b086227 */ /* 0x001fca00078e00ff */
[----:B------:R-:W-:-:S07]  /*7430*/  @P6 SHF.R.U32.HI R11, RZ, R9, R8 ;  /* 0x00000009ff0b6219 */ /* 0x000fce0000011608 */
.L_x_11648:
[----:B------:R-:W-:Y:S05]  /*7440*/  BSYNC B0 ;  /* 0x0000000000007941 */ /* 0x000fea0003800000 */
.L_x_11646:
[----:B------:R-:W-:-:S05]  /*7450*/  IMAD R10, R11, R15, R10 ;  /* 0x0000000f0b0a7224 */ /* 0x000fca00078e020a */
[----:B------:R-:W-:Y:S02]  /*7460*/  VIADDMNMX R14, R10, R15, R14, PT ;  /* 0x0000000f0a0e7246 */ /* 0x000fe4000380010e */
[----:B------:R-:W-:-:S07]  /*7470*/  VIMNMX R13, R13, R10, !PT ;  /* 0x0000000a0d0d7248 */ /* 0x000fce0007fe0100 */
.L_x_11645:
[----:B------:R-:W-:Y:S01]  /*7480*/  ISETP.GT.AND P1, PT, R13, 0x20, !P1 ;  /* 0x000000200d00780c */ /* 0x000fe20004f24270 */
[----:B------:R-:W-:Y:S01]  /*7490*/  IMAD.U32 R15, RZ, RZ, UR42 ;  /* 0x0000002aff0f7e24 */ /* 0x000fe2000f8e00ff */
[----:B------:R-:W-:Y:S02]  /*74a0*/  LOP3.LUT P6, RZ, R16, 0x20000, RZ, 0xc0, !PT ;  /* 0x0002000010ff7812 */ /* 0x000fe400078cc0ff */
[----:B------:R-:W-:Y:S02]  /*74b0*/  ISETP.LT.OR P1, PT, R14, 0x21, P1 ;  /* 0x000000210e00780c */ /* 0x000fe40000f21670 */
[----:B0-----:R-:W-:Y:S02]  /*74c0*/  FMNMX.FTZ R8, R120, R3, !PT ;  /* 0x0000000378087209 */ /* 0x001fe40007810000 */
        /* <DEDUP_REMOVED lines=362> */
[--C-:B------:R-:W-:Y:S01]  /*8b70*/  FFMA.FTZ R66, R66, UR42, -R124.reuse ;  /* 0x0000002a42427c23 */ /* 0x100fe2000801087c */
[----:B------:R-:W-:-:S01]  /*8b80*/  FFMA.FTZ R73, R73, UR42, -R124 ;  /* 0x0000002a49497c23 */ /* 0x000fc2000801087c */
[----:B------:R-:W0:Y:S01]  /*8b90*/  MUFU.EX2 R130, R130 ;  /* 0x0000008200827308 */ /* 0x000e220000000800 */
[----:B------:R-:W-:-:S01]  /*8ba0*/  FFMA.FTZ R70, R70, UR42, -R124 ;  /* 0x0000002a46467c23 */ /* 0x000fc2000801087c */
[----:B------:R-:W-:-:S06]  /*8bb0*/  FFMA.FTZ R71, R71, UR42, -R124 ;  /* 0x0000002a47477c23 */ /* 0x000fcc000801087c */
        /* <DEDUP_REMOVED lines=129> */
.L_x_11649:
        /* <DEDUP_REMOVED lines=86> */
.L_x_11632:
        /* <DEDUP_REMOVED lines=25> */
.L_x_11652:
[----:B------:R-:W-:-:S11]  /*9ac0*/  UISETP.NE.AND UP2, UPT, UR11, 0x1, UPT ;  /* 0x000000010b00788c */ /* 0x000fd6000bf45270 */
[----:B------:R-:W-:Y:S02]  /*9ad0*/  @UP2 ULDC.64 UR12, c[0x0][0x9e8] ;  /* 0x00027a00000c2ab9 */ /* 0x000fe40000000a00 */
[----:B------:R-:W-:-:S04]  /*9ae0*/  UIMAD.WIDE.U32 UR6, UR10, UR12, URZ ;  /* 0x0000000c0a0672a5 */ /* 0x000fc8000f8e003f */
[----:B------:R-:W-:-:S12]  /*9af0*/  @UP2 USHF.R.U32.HI UR10, URZ, UR13, UR7 ;  /* 0x0000000d3f0a2299 */ /* 0x000fd80008011607 */
.L_x_11653:
[----:B------:R-:W-:-:S04]  /*9b00*/  UIMAD UR10, UR10, UR11, URZ ;  /* 0x0000000b0a0a72a4 */ /* 0x000fc8000f8e023f */
[----:B------:R-:W-:-:S04]  /*9b10*/  UISETP.LT.AND UP2, UPT, UR21, UR10, UPT ;  /* 0x0000000a1500728c */ /* 0x000fc8000bf41270 */
[----:B------:R-:W-:-:S12]  /*9b20*/  USEL UR21, UR21, UR10, !UP2 ;  /* 0x0000000a15157287 */ /* 0x000fd8000d000000 */
.L_x_11651:
        /* <DEDUP_REMOVED lines=12> */
.L_x_11664:
[----:B------:R-:W-:-:S04]  /*9bf0*/  UISETP.NE.AND UP2, UPT, UR22, 0x1, UPT ;  /* 0x000000011600788c */ /* 0x000fc8000bf45270 */
[----:B------:R-:W-:-:S04]  /*9c00*/  USEL UR36, URZ, 0x1, UP2 ;  /* 0x000000013f247887 */ /* 0x000fc80009000000 */
[----:B------:R-:W-:Y:S01]  /*9c10*/  ULOP3.LUT UR36, UR23, UR36, URZ, 0x3c, !UPT ;  /* 0x0000002417247292 */ /* 0x000fe2000f8e3c3f */
[----:B------:R-:W-:Y:S11]  /*9c20*/  @!P0 BRA `(.L_x_11655) ;  /* 0x0000000000048947 */ /* 0x000ff60003800000 */
[----:B------:R-:W-:Y:S01]  /*9c30*/  BPT.TRAP 0x1 ;  /* 0x000000040000795c */ /* 0x000fe20000300000 */
.L_x_11655:
        /* <DEDUP_REMOVED lines=9> */
.L_x_11656:
[----:B-1----:R-:W-:Y:S05]  /*9cd0*/  @P1 BRA `(.L_x_11657) ;  /* 0x0000000000081947 */ /* 0x002fea0003800000 */
[----:B------:R-:W1:Y:S02]  /*9ce0*/  SYNCS.PHASECHK.TRANS64.TRYWAIT P1, [UR20+0x13230], R0 ;  /* 0x01323000ff0075a7 */ /* 0x000e640008020154 */
[----:B-1----:R-:W-:Y:S05]  /*9cf0*/  @!P1 BRA `(.L_x_11658) ;  /* 0x000000d800bc9947 */ /* 0x002fea0003800000 */
.L_x_11657:
        /* <DEDUP_REMOVED lines=64> */
.L_x_11659:
[----:B------:R-:W-:Y:S01]  /*a100*/  ULEA UR11, UR22, UR45, 0x3 ;  /* 0x0000002d160b7291 */ /* 0x000fe2000f8e183f */
[----:B01----:R-:W-:-:S05]  /*a110*/  IMAD.U32 R0, RZ, RZ, UR23 ;  /* 0x00000017ff007e24 */ /* 0x003fca000f8e00ff */
[----:B------:R-:W-:-:S04]  /*a120*/  SHF.L.U32 R0, R0, 0x1f, RZ ;  /* 0x0000001f00007819 */ /* 0x000fc800000006ff */
[----:B------:R0:W1:Y:S01]  /*a130*/  SYNCS.PHASECHK.TRANS64.TRYWAIT P1, [UR11+0x13250], R0 ;  /* 0x01325000ff0075a7 */ /* 0x000062000802014b */
[----:B------:R-:W-:Y:S05]  /*a140*/  @!P0 BRA `(.L_x_11660) ;  /* 0x0000000000048947 */ /* 0x000fea0003800000 */
[----:B------:R-:W-:Y:S01]  /*a150*/  BPT.TRAP 0x1 ;  /* 0x000000040000795c */ /* 0x000fe20000300000 */
.L_x_11660:
[----:B-1----:R-:W-:Y:S05]  /*a160*/  @P1 BRA `(.L_x_11661) ;  /* 0x0000000000081947 */ /* 0x002fea0003800000 */
[----:B------:R-:W1:Y:S02]  /*a170*/  SYNCS.PHASECHK.TRANS64.TRYWAIT P1, [UR11+0x13250], R0 ;  /* 0x01325000ff0075a7 */ /* 0x000e64000802014b */
[----:B-1----:R-:W-:Y:S05]  /*a180*/  @!P1 BRA `(.L_x_11662) ;  /* 0x000000d400b09947 */ /* 0x002fea0003800000 */
.L_x_11661:
        /* <DEDUP_REMOVED lines=212> */
[----:B------:R-:W2:Y:S01]  /*aed0*/  MUFU.EX2 R123, R123 ;  /* 0x0000007b007b7308 */ /* 0x000ea20000000800 */
[----:B------:R-:W-:-:S07]  /*aee0*/  FFMA.FTZ R71, R71, UR42, -R10 ;  /* 0x0000002a47477c23 */ /* 0x000fce000801080a */
        /* <DEDUP_REMOVED lines=161> */
.L_x_11663:
        /* <DEDUP_REMOVED lines=82> */
.L_x_11654:
        /* <DEDUP_REMOVED lines=9> */
.L_x_11683:
[----:B------:R-:W-:-:S04]  /*beb0*/  UISETP.NE.AND UP2, UPT, UR24, 0x1, UPT ;  /* 0x000000011800788c */ /* 0x000fc8000bf45270 */
[----:B------:R-:W-:-:S04]  /*bec0*/  USEL UR36, URZ, 0x1, UP2 ;  /* 0x000000013f247887 */ /* 0x000fc80009000000 */
[----:B------:R-:W-:Y:S01]  /*bed0*/  ULOP3.LUT UR36, UR25, UR36, URZ, 0x3c, !UPT ;  /* 0x0000002419247292 */ /* 0x000fe2000f8e3c3f */
[----:B------:R-:W-:Y:S11]  /*bee0*/  @!P0 BRA `(.L_x_11666) ;  /* 0x0000000000048947 */ /* 0x000ff60003800000 */
[----:B------:R-:W-:Y:S01]  /*bef0*/  BPT.TRAP 0x1 ;  /* 0x000000040000795c */ /* 0x000fe20000300000 */
.L_x_11666:
        /* <DEDUP_REMOVED lines=9> */
.L_x_11667:
[----:B-1----:R-:W-:Y:S05]  /*bf90*/  @P1 BRA `(.L_x_11668) ;  /* 0x0000000000081947 */ /* 0x002fea0003800000 */
[----:B------:R-:W1:Y:S02]  /*bfa0*/  SYNCS.PHASECHK.TRANS64.TRYWAIT P1, [UR23+0x13230], R0 ;  /* 0x01323000ff0075a7 */ /* 0x000e640008020157 */
[----:B-1----:R-:W-:Y:S05]  /*bfb0*/  @!P1 BRA `(.L_x_11669) ;  /* 0x000000b8003c9947 */ /* 0x002fea0003800000 */
.L_x_11668:
        /* <DEDUP_REMOVED lines=64> */
.L_x_11670:
[----:B------:R-:W-:Y:S01]  /*c3c0*/  ULEA UR11, UR24, UR45, 0x3 ;  /* 0x0000002d180b7291 */ /* 0x000fe2000f8e183f */
[----:B01----:R-:W-:-:S05]  /*c3d0*/  IMAD.U32 R0, RZ, RZ, UR25 ;  /* 0x00000019ff007e24 */ /* 0x003fca000f8e00ff */
[----:B------:R-:W-:-:S04]  /*c3e0*/  SHF.L.U32 R0, R0, 0x1f, RZ ;  /* 0x0000001f00007819 */ /* 0x000fc800000006ff */
[----:B------:R0:W1:Y:S01]  /*c3f0*/  SYNCS.PHASECHK.TRANS64.TRYWAIT P1, [UR11+0x13250], R0 ;  /* 0x01325000ff0075a7 */ /* 0x000062000802014b */
[----:B------:R-:W-:Y:S05]  /*c400*/  @!P0 BRA `(.L_x_11671) ;  /* 0x0000000000048947 */ /* 0x000fea0003800000 */
[----:B------:R-:W-:Y:S01]  /*c410*/  BPT.TRAP 0x1 ;  /* 0x000000040000795c */ /* 0x000fe20000300000 */
.L_x_11671:
[----:B-1----:R-:W-:Y:S05]  /*c420*/  @P1 BRA `(.L_x_11672) ;  /* 0x0000000000081947 */ /* 0x002fea0003800000 */
[----:B------:R-:W1:Y:S02]  /*c430*/  SYNCS.PHASECHK.TRANS64.TRYWAIT P1, [UR11+0x13250], R0 ;  /* 0x01325000ff0075a7 */ /* 0x000e64000802014b */
[----:B-1----:R-:W-:Y:S05]  /*c440*/  @!P1 BRA `(.L_x_11673) ;  /* 0x000000b400309947 */ /* 0x002fea0003800000 */
.L_x_11672:
        /* <DEDUP_REMOVED lines=17> */
[----:B------:R-:W-:Y:S02]  /*c560*/  UMOV UR6, UR10 ;  /* 0x0000000a00067c82 */ /* 0x000fe40008000000 */
        /* <DEDUP_REMOVED lines=34> */
[----:B------:R0:W-:Y:S02]  /*c790*/  @!P3 SYNCS.ARRIVE.TRANS64.RED.A1T0 RZ, [R0+URZ], RZ ;  /* 0x000000ff00ffb9a7 */ /* 0x0001e4000810043f */
[----:B0-----:R-:W-:Y:S01]  /*c7a0*/  VIADD R0, R10, 0xffffffff ;  /* 0xffffffff0a007836 */ /* 0x001fe20000000000 */
        /* <DEDUP_REMOVED lines=13> */
.L_x_11676:
[----:B------:R-:W-:-:S05]  /*c880*/  IMAD.U32 R136, RZ, RZ, UR20 ;  /* 0x00000014ff887e24 */ /* 0x000fca000f8e00ff */
[----:B------:R-:W-:-:S13]  /*c890*/  ISETP.NE.AND P1, PT, R136, 0x1, PT ;  /* 0x000000018800780c */ /* 0x000fda0003f25270 */
[----:B------:R-:W0:Y:S02]  /*c8a0*/  @P1 LDC.64 R10, c[0x0][0x9e8] ;  /* 0x00027a00ff0a1b82 */ /* 0x000e240000000a00 */
[----:B0-----:R-:W-:-:S05]  /*c8b0*/  @P1 IMAD.HI.U32 R10, R21, R10, RZ ;  /* 0x0000000a150a1227 */ /* 0x001fca00078e00ff */
[----:B------:R-:W-:-:S07]  /*c8c0*/  @P1 SHF.R.U32.HI R21, RZ, R11, R10 ;  /* 0x0000000bff151219 */ /* 0x000fce000001160a */
.L_x_11677:
[----:B------:R-:W-:Y:S05]  /*c8d0*/  BSYNC B0 ;  /* 0x0000000000007941 */ /* 0x000fea0003800000 */
.L_x_11675:
[----:B------:R-:W-:-:S05]  /*c8e0*/  IMAD R21, R21, R136, R0 ;  /* 0x0000008815157224 */ /* 0x000fca00078e0200 */
[----:B------:R-:W-:Y:S02]  /*c8f0*/  VIADDMNMX R12, R21, R136, R12, PT ;  /* 0x00000088150c7246 */ /* 0x000fe4000380010c */
[----:B------:R-:W-:-:S07]  /*c900*/  VIMNMX R3, R3, R21, !PT ;  /* 0x0000001503037248 */ /* 0x000fce0007fe0100 */
.L_x_11674:
        /* <DEDUP_REMOVED lines=247> */
.L_x_11680:
[----:B------:R-:W-:-:S05]  /*d880*/  IMAD.U32 R15, RZ, RZ, UR20 ;  /* 0x00000014ff0f7e24 */ /* 0x000fca000f8e00ff */
[----:B------:R-:W-:-:S13]  /*d890*/  ISETP.NE.AND P6, PT, R15, 0x1, PT ;  /* 0x000000010f00780c */ /* 0x000fda0003fc5270 */
[----:B------:R-:W0:Y:S02]  /*d8a0*/  @P6 LDC.64 R10, c[0x0][0x9e8] ;  /* 0x00027a00ff0a6b82 */ /* 0x000e240000000a00 */
[----:B0-----:R-:W-:-:S05]  /*d8b0*/  @P6 IMAD.HI.U32 R10, R3, R10, RZ ;  /* 0x0000000a030a6227 */ /* 0x001fca00078e00ff */
[----:B------:R-:W-:-:S07]  /*d8c0*/  @P6 SHF.R.U32.HI R3, RZ, R11, R10 ;  /* 0x0000000bff036219 */ /* 0x000fce000001160a */
.L_x_11681:
[----:B------:R-:W-:Y:S05]  /*d8d0*/  BSYNC B0 ;  /* 0x0000000000007941 */ /* 0x000fea0003800000 */
.L_x_11679:
[----:B------:R-:W-:-:S05]  /*d8e0*/  IMAD R0, R3, R15, R0 ;  /* 0x0000000f03007224 */ /* 0x000fca00078e0200 */
[----:B------:R-:W-:Y:S02]  /*d8f0*/  VIADDMNMX R14, R0, R15, R14, PT ;  /* 0x0000000f000e7246 */ /* 0x000fe4000380010e */
[----:B------:R-:W-:-:S07]  /*d900*/  VIMNMX R13, R13, R0, !PT ;  /* 0x000000000d0d7248 */ /* 0x000fce0007fe0100 */
.L_x_11678:
        /* <DEDUP_REMOVED lines=501> */
.L_x_11682:
        /* <DEDUP_REMOVED lines=82> */
.L_x_11665:
[----:B------:R-:W-:Y:S06]  /*fd80*/  BAR.ARV 0x8, 0x200 ;  /* 0x0208000000007b1d */ /* 0x000fec0000002000 */
[----:B------:R-:W-:Y:S05]  /*fd90*/  @!P0 BRA `(.L_x_11684) ;  /* 0x0000000000048947 */ /* 0x000fea0003800000 */
[----:B------:R-:W-:Y:S01]  /*fda0*/  BPT.TRAP 0x1 ;  /* 0x000000040000795c */ /* 0x000fe20000300000 */
.L_x_11684:
[----:B------:R-:W-:Y:S01]  /*fdb0*/  ULEA UR14, UR37, UR45, 0x3 ;  /* 0x0000002d250e7291 */ /* 0x000fe2000f8e183f */
[----:B------:R-:W-:-:S05]  /*fdc0*/  IMAD.U32 R4, RZ, RZ, UR36 ;  /* 0x00000024ff047e24 */ /* 0x000fca000f8e00ff */
[----:B------:R-:W-:-:S04]  /*fdd0*/  SHF.L.U32 R4, R4, 0x1f, RZ ;  /* 0x0000001f04047819 */ /* 0x000fc800000006ff */
[----:B------:R0:W1:Y:S01]  /*fde0*/  SYNCS.PHASECHK.TRANS64.TRYWAIT P1, [UR14+0x13250], R4 ;  /* 0x01325004ff0075a7 */ /* 0x000062000802014e */
[----:B------:R-:W-:Y:S05]  /*fdf0*/  @!P0 BRA `(.L_x_11685) ;  /* 0x0000000000048947 */ /* 0x000fea0003800000 */
[----:B------:R-:W-:Y:S01]  /*fe00*/  BPT.TRAP 0x1 ;  /* 0x000000040000795c */ /* 0x000fe20000300000 */
.L_x_11685:
[----:B-1----:R-:W-:Y:S05]  /*fe10*/  @P1 BRA `(.L_x_11686) ;  /* 0x0000000000081947 */ /* 0x002fea0003800000 */
[----:B------:R-:W1:Y:S02]  /*fe20*/  SYNCS.PHASECHK.TRANS64.TRYWAIT P1, [UR14+0x13250], R4 ;  /* 0x01325004ff0075a7 */ /* 0x000e64000802014e */
[----:B-1----:R-:W-:Y:S05]  /*fe30*/  @!P1 BRA `(.L_x_11687) ;  /* 0x0000007800cc9947 */ /* 0x002fea0003800000 */
.L_x_11686:
        /* <DEDUP_REMOVED lines=13> */
[----:B------:R-:W-:Y:S01]  /*ff10*/  @UP0 UIMAD UR6, UR6, UR10, URZ ;  /* 0x0000000a060602a4 */ /* 0x000fe2000f8e023f */
[----:B------:R-:W-:Y:S01]  /*ff20*/  @UP0 ULDC.64 UR12, c[0x0][0x9d0] ;  /* 0x00027400000c0ab9 */ /* 0x000fe20000000a00 */
[----:B------:R-:W-:Y:S02]  /*ff30*/  @UP0 UIMAD.WIDE.U32 UR8, UR48, UR10, URZ ;  /* 0x0000000a300802a5 */ /* 0x000fe4000f8e003f */
[----:B------:R-:W-:Y:S02]  /*ff40*/  @UP0 UIMAD UR6, UR48, UR11, UR6 ;  /* 0x0000000b300602a4 */ /* 0x000fe4000f8e0206 */
[----:B------:R-:W-:-:S02]  /*ff50*/  UIMAD UR10, UR37, 0x280, UR45 ;  /* 0x00000280250a78a4 */ /* 0x000fc4000f8e022d */
[----:B------:R-:W-:Y:S02]  /*ff60*/  @UP0 UIMAD UR7, UR7, UR12, URZ ;  /* 0x0000000c070702a4 */ /* 0x000fe4000f8e023f */
[----:B------:R-:W-:Y:S02]  /*ff70*/  @UP0 UIADD3 UR9, UR9, UR6, URZ ;  /* 0x0000000609090290 */ /* 0x000fe4000fffe03f */
[----:B------:R-:W-:Y:S01]  /*ff80*/  @UP0 UIMAD UR11, UR49, UR13, UR7 ;  /* 0x0000000d310b02a4 */ /* 0x000fe2000f8e0207 */
[----:B------:R-:W-:Y:S02]  /*ff90*/  UMOV UR6, UR10 ;  /* 0x0000000a00067c82 */ /* 0x000fe40008000000 */
[----:B------:R-:W-:Y:S02]  /*ffa0*/  UMOV UR7, 0xc0000010 ;  /* 0xc000001000077882 */ /* 0x000fe40000000000 */
[----:B------:R-:W-:Y:S01]  /*ffb0*/  QGMMA.64x64x32.F32.E4M3.E4M3 R24, R152, gdesc[UR4], R24, gsb0 ;  /* 0x00e0000498187df3 */ /* 0x000fe20008000818 */
        /* <DEDUP_REMOVED lines=22> */
[----:B------:R-:W1:Y:S04]  /*10120*/  SHFL.BFLY PT, R7, R6, 0x2, 0x1f ;  /* 0x0c401f0006077f89 */ /* 0x000e6800000e0000 */
[----:B------:R-:W3:Y:S01]  /*10130*/  SHFL.BFLY PT, R10, R5, 0x2, 0x1f ;  /* 0x0c401f00050a7f89 */ /* 0x000ee200000e0000 */
[----:B------:R-:W-:Y:S02]  /*10140*/  WARPGROUP.DEPBAR.LE gsb0, 0x0 ;  /* 0x00008000000079c5 */ /* 0x000fe40000010000 */
[----:B------:R-:W-:-:S06]  /*10150*/  WARPGROUP.ARRIVE ;  /* 0x00000000000079c5 */ /* 0x000fcc0000000000 */
[----:B------:R-:W-:Y:S01]  /*10160*/  QGMMA.64x64x32.F32.E4M3.E4M3 R24, R140, gdesc[UR4], R24, gsb0 ;  /* 0x00e000048c187df3 */ /* 0x000fe20008000818 */
[----:B-1----:R-:W-:-:S01]  /*10170*/  FADD.FTZ R7, R7, R6 ;  /* 0x0000000607077221 */ /* 0x002fc20000010000 */
[----:B------:R-:W-:Y:S01]  /*10180*/  UIADD3 UR10, UR10, 0x200, URZ ;  /* 0x000002000a0a7890 */ /* 0x000fe2000fffe03f */
[----:B---3--:R-:W-:-:S01]  /*10190*/  FADD.FTZ R10, R10, R5 ;  /* 0x000000050a0a7221 */ /* 0x008fc20000010000 */
        /* <DEDUP_REMOVED lines=35> */
.L_x_11688:
        /* <DEDUP_REMOVED lines=9> */
[----:B------:R-:W-:Y:S01]  /*10460*/  FMUL.FTZ R57, R25, R5 ;  /* 0x0000000519397220 */ /* 0x000fe20000410000 */
[-C--:B------:R-:W-:Y:S01]  /*10470*/  FMUL.FTZ R33, R26, R11.reuse ;  /* 0x0000000b1a217220 */ /* 0x080fe20000410000 */
[----:B------:R-:W-:Y:S01]  /*10480*/  FMUL.FTZ R32, R27, R11 ;  /* 0x0000000b1b207220 */ /* 0x000fe20000410000 */
        /* <DEDUP_REMOVED lines=30> */
.L_x_11614:
[----:B------:R-:W0:Y:S01]  /*10670*/  S2R R3, SR_CgaCtaId ;  /* 0x0000000000037919 */ /* 0x000e220000008800 */
[----:B------:R-:W-:Y:S01]  /*10680*/  MOV R10, 0x400 ;  /* 0x00000400000a7802 */ /* 0x000fe20000000f00 */
[----:B------:R-:W-:Y:S01]  /*10690*/  VIADD R11, R23, 0xffffff80 ;  /* 0xffffff80170b7836 */ /* 0x000fe20000000000 */
[----:B------:R-:W-:Y:S01]  /*106a0*/  BSSY B0, `(.L_x_11689) ;  /* 0x00001cc000007945 */ /* 0x000fe20003800000 */
[----:B------:R-:W-:Y:S03]  /*106b0*/  BAR.SYNC.DEFER_BLOCKING 0x5, 0x200 ;  /* 0x0148000000007b1d */ /* 0x000fe60000010000 */
[----:B------:R-:W-:Y:S02]  /*106c0*/  SHF.R.S32.HI R18, RZ, 0x1f, R11 ;  /* 0x0000001fff127819 */ /* 0x000fe4000001140b */
[----:B0-----:R-:W-:Y:S02]  /*106d0*/  LEA R10, R3, R10, 0x18 ;  /* 0x0000000a030a7211 */ /* 0x001fe400078ec0ff */
[----:B------:R-:W-:-:S03]  /*106e0*/  LEA.HI R3, R18, R11, RZ, 0x3 ;  /* 0x0000000b12037211 */ /* 0x000fc600078f18ff */
[----:B------:R-:W0:Y:S01]  /*106f0*/  LDS.128 R4, [R10+0x132d0] ;  /* 0x0132d0000a047984 */ /* 0x000e220000000c00 */
[----:B------:R-:W-:-:S05]  /*10700*/  LOP3.LUT R0, R3, 0xfffffff8, RZ, 0xc0, !PT ;  /* 0xfffffff803007812 */ /* 0x000fca00078ec0ff */
[----:B0-----:R-:W-:Y:S01]  /*10710*/  IMAD.IADD R4, R11, 0x1, -R0 ;  /* 0x000000010b047824 */ /* 0x001fe200078e0a00 */
[----:B------:R-:W-:Y:S02]  /*10720*/  R2UR UR5, R5 ;  /* 0x00000000050572ca */ /* 0x000fe400000e0000 */
[----:B------:R-:W-:Y:S01]  /*10730*/  R2UR UR49, R6 ;  /* 0x00000000063172ca */ /* 0x000fe200000e0000 */
[----:B------:R-:W-:Y:S01]  /*10740*/  IMAD.SHL.U32 R0, R4, 0x8, RZ ;  /* 0x0000000804007824 */ /* 0x000fe200078e00ff */
[----:B------:R-:W-:Y:S02]  /*10750*/  R2UR UR48, R7 ;  /* 0x00000000073072ca */ /* 0x000fe400000e0000 */
[----:B------:R-:W-:Y:S02]  /*10760*/  SHF.R.S32.HI R5, RZ, 0x3, R3 ;  /* 0x00000003ff057819 */ /* 0x000fe40000011403 */
        /* <DEDUP_REMOVED lines=29> */
[----:B------:R-:W-:Y:S01]  /*10940*/  ULDC.64 UR6, c[0x0][0xc00] ;  /* 0x0003000000067ab9 */ /* 0x000fe20000000a00 */
[----:B------:R-:W-:Y:S01]  /*10950*/  USHF.R.S32.HI UR9, URZ, 0x1f, UR40 ;  /* 0x0000001f3f097899 */ /* 0x000fe20008011428 */
[----:B------:R-:W-:Y:S02]  /*10960*/  ULDC.64 UR14, c[0x0][0xb98] ;  /* 0x0002e600000e7ab9 */ /* 0x000fe40000000a00 */
[----:B------:R1:W2:Y:S01]  /*10970*/  LDG.E.CONSTANT R17, desc[UR50][R6.64] ;  /* 0x0000003206117981 */ /* 0x0002a2000c1e9900 */
[----:B------:R-:W-:Y:S01]  /*10980*/  UISETP.NE.U32.AND UP0, UPT, UR6, URZ, UPT ;  /* 0x0000003f0600728c */ /* 0x000fe2000bf05070 */
[----:B------:R-:W-:-:S03]  /*10990*/  ULDC.64 UR18, c[0x0][0xc08] ;  /* 0x0003020000127ab9 */ /* 0x000fc60000000a00 */
[----:B------:R-:W-:-:S03]  /*109a0*/  UISETP.NE.AND.EX UP0, UPT, UR7, URZ, UPT, UP0 ;  /* 0x0000003f0700728c */ /* 0x000fc6000bf05300 */
[----:B------:R-:W-:Y:S01]  /*109b0*/  ULDC.64 UR6, c[0x0][0xc00] ;  /* 0x0003000000067ab9 */ /* 0x000fe20000000a00 */
[----:B-1----:R-:W-:Y:S01]  /*109c0*/  LOP3.LUT P0, R6, R23, 0x3, RZ, 0xc0, !PT ;  /* 0x0000000317067812 */ /* 0x002fe2000780c0ff */
[----:B------:R-:W-:-:S03]  /*109d0*/  UIMAD.WIDE UR6, UR40, 0x4, UR6 ;  /* 0x00000004280678a5 */ /* 0x000fc6000f8e0206 */
[----:B------:R-:W-:Y:S02]  /*109e0*/  ISETP.EQ.OR P0, PT, R6, 0x3, !P0 ;  /* 0x000000030600780c */ /* 0x000fe40004702670 */
[----:B------:R-:W-:Y:S02]  /*109f0*/  MOV R6, R10 ;  /* 0x0000000a00067202 */ /* 0x000fe40000000f00 */
[----:B0-----:R-:W-:Y:S02]  /*10a00*/  MOV R7, R35 ;  /* 0x0000002300077202 */ /* 0x001fe40000000f00 */
[----:B------:R-:W-:Y:S02]  /*10a10*/  SEL R46, R27, R26, P0 ;  /* 0x0000001a1b2e7207 */ /* 0x000fe40000000000 */
[----:B------:R-:W-:Y:S01]  /*10a20*/  SEL R26, R26, R27, P0 ;  /* 0x0000001b1a1a7207 */ /* 0x000fe20000000000 */
[----:B------:R-:W-:Y:S01]  /*10a30*/  IMAD.WIDE R12, R157, 0x2, R6 ;  /* 0x000000029d0c7825 */ /* 0x000fe200078e0206 */
[----:B------:R-:W-:-:S02]  /*10a40*/  SEL R40, R15, R14, P0 ;  /* 0x0000000e0f287207 */ /* 0x000fc40000000000 */
[----:B------:R-:W-:Y:S02]  /*10a50*/  SEL R42, R14, R15, P0 ;  /* 0x0000000f0e2a7207 */ /* 0x000fe40000000000 */
[----:B------:R-:W-:Y:S02]  /*10a60*/  IADD3 R27, P3, R12, 0x20, RZ ;  /* 0x000000200c1b7810 */ /* 0x000fe40007f7e0ff */
[----:B------:R-:W-:Y:S02]  /*10a70*/  SEL R36, R25, R24, P0 ;  /* 0x0000001819247207 */ /* 0x000fe40000000000 */
[----:B------:R-:W-:Y:S02]  /*10a80*/  SEL R38, R24, R25, P0 ;  /* 0x0000001918267207 */ /* 0x000fe40000000000 */
[----:B------:R-:W-:Y:S02]  /*10a90*/  LOP3.LUT R14, R27, 0x380, RZ, 0xc0, !PT ;  /* 0x000003801b0e7812 */ /* 0x000fe400078ec0ff */
[----:B------:R-:W-:-:S02]  /*10aa0*/  SEL R34, R29, R28, P0 ;  /* 0x0000001c1d227207 */ /* 0x000fc40000000000 */
[----:B------:R-:W-:Y:S02]  /*10ab0*/  LOP3.LUT R25, R12, 0x380, RZ, 0xc0, !PT ;  /* 0x000003800c197812 */ /* 0x000fe400078ec0ff */
[----:B------:R-:W-:Y:S02]  /*10ac0*/  SEL R28, R28, R29, P0 ;  /* 0x0000001d1c1c7207 */ /* 0x000fe40000000000 */
[C---:B------:R-:W-:Y:S02]  /*10ad0*/  IADD3 R56, P1, R12.reuse, 0x60, RZ ;  /* 0x000000600c387810 */ /* 0x040fe40007f3e0ff */
[----:B------:R-:W-:Y:S02]  /*10ae0*/  IADD3 R29, P2, R12, 0x40, RZ ;  /* 0x000000400c1d7810 */ /* 0x000fe40007f5e0ff */
[----:B------:R-:W-:Y:S01]  /*10af0*/  SEL R44, R30, R31, P0 ;  /* 0x0000001f1e2c7207 */ /* 0x000fe20000000000 */
[----:B------:R-:W-:Y:S01]  /*10b00*/  IMAD.X R15, RZ, RZ, R13, P1 ;  /* 0x000000ffff0f7224 */ /* 0x000fe200008e060d */
[----:B------:R-:W-:-:S02]  /*10b10*/  SHF.R.U64 R14, R14, 0x3, RZ ;  /* 0x000000030e0e7819 */ /* 0x000fc400000012ff */
[----:B------:R-:W-:Y:S02]  /*10b20*/  SEL R30, R31, R30, P0 ;  /* 0x0000001e1f1e7207 */ /* 0x000fe40000000000 */
[----:B------:R-:W-:Y:S02]  /*10b30*/  SHF.R.U64 R25, R25, 0x3, RZ ;  /* 0x0000000319197819 */ /* 0x000fe400000012ff */
[----:B------:R-:W-:Y:S02]  /*10b40*/  SEL R48, R21, R20, P0 ;  /* 0x0000001415307207 */ /* 0x000fe40000000000 */
[----:B------:R-:W-:Y:S01]  /*10b50*/  SEL R50, R20, R21, P0 ;  /* 0x0000001514327207 */ /* 0x000fe20000000000 */
[----:B------:R-:W-:Y:S01]  /*10b60*/  IMAD.X R21, RZ, RZ, R13, P2 ;  /* 0x000000ffff157224 */ /* 0x000fe200010e060d */
[----:B------:R-:W-:Y:S02]  /*10b70*/  LOP3.LUT R31, R56, 0x380, RZ, 0xc0, !PT ;  /* 0x00000380381f7812 */ /* 0x000fe400078ec0ff */
[----:B------:R-:W-:-:S02]  /*10b80*/  LOP3.LUT R20, R29, 0x380, RZ, 0xc0, !PT ;  /* 0x000003801d147812 */ /* 0x000fc400078ec0ff */
[----:B------:R-:W-:Y:S02]  /*10b90*/  SEL R32, R58, R57, P0 ;  /* 0x000000393a207207 */ /* 0x000fe40000000000 */
[----:B------:R-:W-:Y:S02]  /*10ba0*/  LOP3.LUT R24, R14, R27, RZ, 0x3c, !PT ;  /* 0x0000001b0e187212 */ /* 0x000fe400078e3cff */
[----:B------:R-:W-:Y:S02]  /*10bb0*/  SEL R58, R57, R58, P0 ;  /* 0x0000003a393a7207 */ /* 0x000fe40000000000 */
[----:B------:R-:W-:Y:S01]  /*10bc0*/  LOP3.LUT R12, R25, R12, RZ, 0x3c, !PT ;  /* 0x0000000c190c7212 */ /* 0x000fe200078e3cff */
[----:B------:R-:W-:Y:S01]  /*10bd0*/  IMAD.X R25, RZ, RZ, R13, P3 ;  /* 0x000000ffff197224 */ /* 0x000fe200018e060d */
[----:B------:R-:W-:Y:S02]  /*10be0*/  SHF.R.U64 R31, R31, 0x3, RZ ;  /* 0x000000031f1f7819 */ /* 0x000fe400000012ff */
[----:B------:R-:W-:-:S02]  /*10bf0*/  SHF.R.U64 R20, R20, 0x3, RZ ;  /* 0x0000000314147819 */ /* 0x000fc400000012ff */
[----:B------:R-:W-:Y:S02]  /*10c00*/  SEL R52, R54, R55, P0 ;  /* 0x0000003736347207 */ /* 0x000fe40000000000 */
[----:B------:R-:W-:Y:S02]  /*10c10*/  SEL R54, R55, R54, P0 ;  /* 0x0000003637367207 */ /* 0x000fe40000000000 */
[----:B------:R-:W-:Y:S02]  /*10c20*/  MOV R45, R12 ;  /* 0x0000000c002d7202 */ /* 0x000fe40000000f00 */
[----:B------:R-:W-:Y:S02]  /*10c30*/  LOP3.LUT R20, R20, R29, RZ, 0x3c, !PT ;  /* 0x0000001d14147212 */ /* 0x000fe400078e3cff */
[----:B------:R-:W-:Y:S02]  /*10c40*/  LOP3.LUT R14, R31, R56, RZ, 0x3c, !PT ;  /* 0x000000381f0e7212 */ /* 0x000fe400078e3cff */
[----:B------:R-:W-:-:S02]  /*10c50*/  MOV R43, R24 ;  /* 0x00000018002b7202 */ /* 0x000fc40000000f00 */
        /* <DEDUP_REMOVED lines=9> */
[----:B------:R3:W4:Y:S01]  /*10cf0*/  SHFL.IDX PT, R31, R38, R27, 0x1c1f ;  /* 0x001c1f1b261f7589 */ /* 0x00072200000e0000 */
[----:B0-----:R-:W-:-:S03]  /*10d00*/  SEL R12, R32, R13, P0 ;  /* 0x0000000d200c7207 */ /* 0x001fc60000000000 */
[----:B------:R-:W-:Y:S04]  /*10d10*/  SHFL.IDX PT, R46, R46, R17, 0x1c1f ;  /* 0x001c1f112e2e7589 */ /* 0x000fe800000e0000 */
[----:B------:R0:W4:Y:S01]  /*10d20*/  SHFL.IDX PT, R37, R26, R27, 0x1c1f ;  /* 0x001c1f1b1a257589 */ /* 0x00012200000e0000 */
[----:B---3--:R-:W-:-:S03]  /*10d30*/  MOV R38, R14 ;  /* 0x0000000e00267202 */ /* 0x008fc60000000f00 */
[----:B------:R-:W-:Y:S01]  /*10d40*/  SHFL.IDX PT, R40, R40, R17, 0x1c1f ;  /* 0x001c1f1128287589 */ /* 0x000fe200000e0000 */
[----:B------:R-:W-:Y:S02]  /*10d50*/  SEL R14, R13, R32, P0 ;  /* 0x000000200d0e7207 */ /* 0x000fe40000000000 */
[----:B-1----:R-:W-:Y:S01]  /*10d60*/  SEL R13, R44, R35, P0 ;  /* 0x000000232c0d7207 */ /* 0x002fe20000000000 */
[----:B------:R1:W3:Y:S01]  /*10d70*/  SHFL.IDX PT, R33, R42, R27, 0x1c1f ;  /* 0x001c1f1b2a217589 */ /* 0x0002e200000e0000 */
[----:B------:R-:W-:Y:S02]  /*10d80*/  SEL R15, R35, R44, P0 ;  /* 0x0000002c230f7207 */ /* 0x000fe40000000000 */
[----:B--2---:R-:W-:Y:S01]  /*10d90*/  SEL R24, R34, R29, P0 ;  /* 0x0000001d22187207 */ /* 0x004fe20000000000 */
[----:B------:R-:W-:Y:S01]  /*10da0*/  SHFL.IDX PT, R48, R48, R17, 0x1c1f ;  /* 0x001c1f1130307589 */ /* 0x000fe200000e0000 */
[----:B0-----:R-:W-:-:S03]  /*10db0*/  SEL R26, R29, R34, P0 ;  /* 0x000000221d1a7207 */ /* 0x001fc60000000000 */
[----:B------:R-:W0:Y:S01]  /*10dc0*/  SHFL.IDX PT, R39, R50, R27, 0x1c1f ;  /* 0x001c1f1b32277589 */ /* 0x000e2200000e0000 */
[----:B----4-:R-:W-:Y:S02]  /*10dd0*/  SEL R28, R36, R31, P0 ;  /* 0x0000001f241c7207 */ /* 0x010fe40000000000 */
[----:B------:R-:W-:Y:S01]  /*10de0*/  SEL R30, R31, R36, P0 ;  /* 0x000000241f1e7207 */ /* 0x000fe20000000000 */
[----:B------:R-:W-:Y:S01]  /*10df0*/  SHFL.IDX PT, R52, R52, R17, 0x1c1f ;  /* 0x001c1f1134347589 */ /* 0x000fe200000e0000 */
[----:B-1----:R-:W-:Y:S01]  /*10e00*/  MOV R42, R20 ;  /* 0x00000014002a7202 */ /* 0x002fe20000000f00 */
[----:B------:R-:W-:Y:S02]  /*10e10*/  IMAD.U32 R20, RZ, RZ, UR6 ;  /* 0x00000006ff147e24 */ /* 0x000fe4000f8e00ff */
[----:B------:R1:W2:Y:S01]  /*10e20*/  SHFL.IDX PT, R41, R54, R27, 0x1c1f ;  /* 0x001c1f1b36297589 */ /* 0x0002a200000e0000 */
[----:B------:R-:W-:Y:S01]  /*10e30*/  SEL R25, R46, R37, P0 ;  /* 0x000000252e197207 */ /* 0x000fe20000000000 */
[----:B------:R-:W-:-:S02]  /*10e40*/  IMAD.U32 R21, RZ, RZ, UR7 ;  /* 0x00000007ff157e24 */ /* 0x000fc4000f8e00ff */
[----:B------:R4:W-:Y:S01]  /*10e50*/  STSM.16.M88.4 [R45], R12 ;  /* 0x0000000c2d007844 */ /* 0x0009e20000000200 */
[----:B---3--:R-:W-:Y:S02]  /*10e60*/  SEL R32, R40, R33, P0 ;  /* 0x0000002128207207 */ /* 0x008fe40000000000 */
[----:B-1----:R-:W-:Y:S02]  /*10e70*/  SEL R27, R37, R46, P0 ;  /* 0x0000002e251b7207 */ /* 0x002fe40000000000 */
[----:B------:R-:W-:Y:S01]  /*10e80*/  SEL R34, R33, R40, P0 ;  /* 0x0000002821227207 */ /* 0x000fe20000000000 */
[----:B------:R-:W1:Y:S02]  /*10e90*/  LDC R37, c[0x0][0xbe8] ;  /* 0x0002fa00ff257b82 */ /* 0x000e640000000800 */
[----:B------:R3:W-:Y:S01]  /*10ea0*/  STSM.16.M88.4 [R43], R24 ;  /* 0x000000182b007844 */ /* 0x0007e20000000200 */
[----:B0-----:R-:W-:Y:S02]  /*10eb0*/  SEL R29, R48, R39, P0 ;  /* 0x00000027301d7207 */ /* 0x001fe40000000000 */
[----:B------:R-:W-:-:S05]  /*10ec0*/  SEL R31, R39, R48, P0 ;  /* 0x00000030271f7207 */ /* 0x000fca0000000000 */
[----:B------:R0:W-:Y:S01]  /*10ed0*/  STSM.16.M88.4 [R42], R28 ;  /* 0x0000001c2a007844 */ /* 0x0001e20000000200 */
[----:B--2---:R-:W-:Y:S02]  /*10ee0*/  SEL R33, R52, R41, P0 ;  /* 0x0000002934217207 */ /* 0x004fe40000000000 */
[----:B------:R-:W-:-:S05]  /*10ef0*/  SEL R35, R41, R52, P0 ;  /* 0x0000003429237207 */ /* 0x000fca0000000000 */
[----:B------:R0:W-:Y:S01]  /*10f00*/  STSM.16.M88.4 [R38], R32 ;  /* 0x0000002026007844 */ /* 0x0001e20000000200 */
[----:B------:R-:W-:Y:S06]  /*10f10*/  BAR.SYNC.DEFER_BLOCKING 0x1, 0x180 ;  /* 0x0046000000007b1d */ /* 0x000fec0000010000 */
[----:B------:R-:W2:Y:S01]  /*10f20*/  @P2 LDG.E R17, desc[UR50][R20.64] ;  /* 0x0000003214112981 */ /* 0x000ea2000c1e1900 */
[----:B-1----:R-:W-:Y:S01]  /*10f30*/  ISETP.NE.AND P1, PT, R37, 0x1, PT ;  /* 0x000000012500780c */ /* 0x002fe20003f25270 */
[----:B----4-:R-:W-:Y:S01]  /*10f40*/  VIADD R15, R22, UR41 ;  /* 0x00000029160f7c36 */ /* 0x010fe20008000000 */
[----:B------:R-:W-:Y:S01]  /*10f50*/  UIMAD UR6, UR16, UR10, URZ ;  /* 0x0000000a100672a4 */ /* 0x000fe2000f8e023f */
[----:B------:R-:W-:Y:S01]  /*10f60*/  LEA.HI R18, R18, R11, RZ, 0x7 ;  /* 0x0000000b12127211 */ /* 0x000fe200078f38ff */
[----:B------:R-:W-:Y:S01]  /*10f70*/  USEL UR9, UR9, URZ, !UP0 ;  /* 0x0000003f09097287 */ /* 0x000fe2000c000000 */
[----:B------:R-:W-:Y:S01]  /*10f80*/  IMAD.MOV.U32 R12, RZ, RZ, R15 ;  /* 0x000000ffff0c7224 */ /* 0x000fe200078e000f */
[----:B------:R-:W-:Y:S01]  /*10f90*/  UIMAD UR12, UR39, UR11, UR6 ;  /* 0x0000000b270c72a4 */ /* 0x000fe2000f8e0206 */
[----:B------:R-:W-:Y:S01]  /*10fa0*/  LOP3.LUT R18, R18, 0xffffff80, RZ, 0xc0, !PT ;  /* 0xffffff8012127812 */ /* 0x000fe200078ec0ff */
[----:B------:R-:W-:-:S02]  /*10fb0*/  USEL UR8, UR40, URZ, !UP0 ;  /* 0x0000003f28087287 */ /* 0x000fc4000c000000 */
[----:B------:R-:W-:-:S03]  /*10fc0*/  UISETP.NE.U32.AND UP0, UPT, UR18, URZ, UPT ;  /* 0x0000003f1200728c */ /* 0x000fc6000bf05070 */
[----:B------:R-:W1:Y:S01]  /*10fd0*/  @P1 LDC R36, c[0x0][0xbec] ;  /* 0x0002fb00ff241b82 */ /* 0x000e620000000800 */
[----:B------:R-:W-:-:S06]  /*10fe0*/  UISETP.NE.AND.EX UP0, UPT, UR19, URZ, UPT, UP0 ;  /* 0x0000003f1300728c */ /* 0x000fcc000bf05300 */
[----:B------:R-:W-:Y:S01]  /*10ff0*/  PLOP3.LUT P3, PT, PT, PT, UP0, 0x80, 0x0 ;  /* 0x000000000000781c */ /* 0x000fe20003f6f008 */
[----:B------:R-:W4:Y:S01]  /*11000*/  @P1 LDC R40, c[0x0][0xbf0] ;  /* 0x0002fc00ff281b82 */ /* 0x000f220000000800 */
[----:B-1----:R-:W-:-:S05]  /*11010*/  @P1 IMAD.HI.U32 R13, R15, R36, RZ ;  /* 0x000000240f0d1227 */ /* 0x002fca00078e00ff */
[----:B----4-:R-:W-:-:S05]  /*11020*/  @P1 SHF.R.U32.HI R12, RZ, R40, R13 ;  /* 0x00000028ff0c1219 */ /* 0x010fca000001160d */
[----:B------:R-:W-:-:S04]  /*11030*/  IMAD.MOV R14, RZ, RZ, -R12 ;  /* 0x000000ffff0e7224 */ /* 0x000fc800078e0a0c */
[----:B------:R-:W-:Y:S01]  /*11040*/  IMAD R15, R37, R14, R15 ;  /* 0x0000000e250f7224 */ /* 0x000fe200078e020f */
[----:B------:R-:W-:-:S04]  /*11050*/  SHF.R.S32.HI R14, RZ, 0x1f, R12 ;  /* 0x0000001fff0e7819 */ /* 0x000fc8000001140c */
[----:B------:R-:W-:Y:S02]  /*11060*/  SHF.R.S32.HI R13, RZ, 0x1f, R15 ;  /* 0x0000001fff0d7819 */ /* 0x000fe4000001140f */
[----:B--2---:R-:W-:-:S13]  /*11070*/  @P2 R2UR UR4, R17 ;  /* 0x00000000110422ca */ /* 0x004fda00000e0000 */
[----:B------:R-:W-:Y:S02]  /*11080*/  USHF.R.S32.HI UR7, URZ, 0x1f, UR4 ;  /* 0x0000001f3f077899 */ /* 0x000fe40008011404 */
[----:B------:R-:W-:Y:S02]  /*11090*/  UMOV UR6, UR4 ;  /* 0x0000000400067c82 */ /* 0x000fe40008000000 */
[----:B------:R-:W-:-:S04]  /*110a0*/  UIMAD.WIDE.U32 UR10, UR39, UR10, UR6 ;  /* 0x0000000a270a72a5 */ /* 0x000fc8000f8e0006 */
[----:B------:R-:W-:Y:S02]  /*110b0*/  UIADD3 UR11, UR11, UR12, URZ ;  /* 0x0000000c0b0b7290 */ /* 0x000fe4000fffe03f */
[----:B------:R-:W-:Y:S02]  /*110c0*/  UIMAD UR12, UR9, UR14, URZ ;  /* 0x0000000e090c72a4 */ /* 0x000fe4000f8e023f */
[----:B------:R-:W-:Y:S02]  /*110d0*/  UIMAD.WIDE.U32 UR10, UR8, UR14, UR10 ;  /* 0x0000000e080a72a5 */ /* 0x000fe4000f8e000a */
[----:B------:R-:W-:Y:S01]  /*110e0*/  UIMAD UR12, UR8, UR15, UR12 ;  /* 0x0000000f080c72a4 */ /* 0x000fe2000f8e020c */
[----:B------:R-:W-:-:S03]  /*110f0*/  ULDC UR14, c[0x0][0xa88] ;  /* 0x0002a200000e7ab9 */ /* 0x000fc60000000800 */
[----:B------:R-:W-:Y:S02]  /*11100*/  IADD3 R12, P0, R12, UR10, RZ ;  /* 0x0000000a0c0c7c10 */ /* 0x000fe4000ff1e0ff */
[----:B------:R-:W-:Y:S01]  /*11110*/  IMAD.U32 R17, RZ, RZ, UR12 ;  /* 0x0000000cff117e24 */ /* 0x000fe2000f8e00ff */
[----:B------:R-:W-:Y:S02]  /*11120*/  ULDC.64 UR12, c[0x0][0xb88] ;  /* 0x0002e200000c7ab9 */ /* 0x000fe40000000a00 */
[----:B---3--:R-:W-:Y:S02]  /*11130*/  IMAD R24, R13, UR12, RZ ;  /* 0x0000000c0d187c24 */ /* 0x008fe4000f8e02ff */
[----:B------:R-:W-:Y:S01]  /*11140*/  IADD3.X R13, R14, UR11, R17, P0, !PT ;  /* 0x0000000b0e0d7c10 */ /* 0x000fe200087fe411 */
[----:B------:R-:W-:Y:S01]  /*11150*/  @UP0 ULDC.64 UR10, c[0x0][0xc08] ;  /* 0x00030200000a0ab9 */ /* 0x000fe20000000a00 */
[----:B------:R-:W-:Y:S01]  /*11160*/  IMAD R17, R15, UR13, R24 ;  /* 0x0000000d0f117c24 */ /* 0x000fe2000f8e0218 */
[----:B------:R-:W-:Y:S01]  /*11170*/  @UP0 UIMAD.WIDE UR10, UR40, 0x4, UR10 ;  /* 0x00000004280a08a5 */ /* 0x000fe2000f8e020a */
[----:B------:R-:W-:-:S02]  /*11180*/  IMAD.U32 R14, RZ, RZ, UR14 ;  /* 0x0000000eff0e7e24 */ /* 0x000fc4000f8e00ff */
[----:B------:R-:W-:Y:S01]  /*11190*/  IMAD.WIDE.U32 R12, R15, UR12, R12 ;  /* 0x0000000c0f0c7c25 */ /* 0x000fe2000f8e000c */
[----:B------:R-:W-:-:S03]  /*111a0*/  ULDC.64 UR12, c[0x0][0xb50] ;  /* 0x0002d400000c7ab9 */ /* 0x000fc60000000a00 */
[----:B------:R-:W-:Y:S01]  /*111b0*/  IMAD.U32 R24, RZ, RZ, UR10 ;  /* 0x0000000aff187e24 */ /* 0x000fe2000f8e00ff */
[----:B------:R-:W-:Y:S01]  /*111c0*/  LEA R15, P0, R12, UR12, 0x2 ;  /* 0x0000000c0c0f7c11 */ /* 0x000fe2000f8010ff */
[----:B------:R-:W-:Y:S02]  /*111d0*/  IMAD.U32 R25, RZ, RZ, UR11 ;  /* 0x0000000bff197e24 */ /* 0x000fe4000f8e00ff */
[----:B------:R-:W-:-:S03]  /*111e0*/  IMAD.IADD R13, R13, 0x1, R17 ;  /* 0x000000010d0d7824 */ /* 0x000fc600078e0211 */
[----:B------:R0:W5:Y:S02]  /*111f0*/  @P3 LDG.E R14, desc[UR50][R24.64] ;  /* 0x00000032180e3981 */ /* 0x000164000c1e1900 */
[----:B------:R-:W-:Y:S01]  /*11200*/  LEA.HI.X R12, R12, UR13, R13, 0x2, P0 ;  /* 0x0000000d0c0c7c11 */ /* 0x000fe200080f140d */
[----:B------:R-:W-:Y:S06]  /*11210*/  @P3 BRA `(.L_x_11691) ;  /* 0x0000000000103947 */ /* 0x000fec0003800000 */
[----:B------:R-:W-:Y:S05]  /*11220*/  @!P2 BRA `(.L_x_11691) ;  /* 0x00000000000ca947 */ /* 0x000fea0003800000 */
[----:B------:R-:W2:Y:S04]  /*11230*/  LDG.E R13, desc[UR50][R20.64] ;  /* 0x00000032140d7981 */ /* 0x000ea8000c1e1900 */
[----:B-----5:R-:W2:Y:S02]  /*11240*/  LDG.E R14, desc[UR50][R20.64+0x4] ;  /* 0x00000432140e7981 */ /* 0x020ea4000c1e1900 */
[----:B--2---:R-:W-:-:S07]  /*11250*/  IMAD.IADD R14, R14, 0x1, -R13 ;  /* 0x000000010e0e7824 */ /* 0x004fce00078e0a0d */
.L_x_11691:
[----:B------:R-:W-:Y:S01]  /*11260*/  IMAD R13, R5, 0x40, R0 ;  /* 0x00000040050d7824 */ /* 0x000fe200078e0200 */
[----:B------:R-:W-:Y:S01]  /*11270*/  SHFL.IDX PT, R20, R15, RZ, 0x1c1f ;  /* 0x001c1fff0f147589 */ /* 0x000fe200000e0000 */
[----:B------:R-:W-:Y:S01]  /*11280*/  IMAD.IADD R11, R11, 0x1, -R18 ;  /* 0x000000010b0b7824 */ /* 0x000fe200078e0a12 */
[----:B------:R-:W-:Y:S01]  /*11290*/  ULDC.64 UR12, c[0x0][0xaa0] ;  /* 0x0002a800000c7ab9 */ /* 0x000fe20000000a00 */
[----:B------:R-:W-:Y:S01]  /*112a0*/  IMAD.WIDE R6, R13, 0x2, R6 ;  /* 0x000000020d067825 */ /* 0x000fe200078e0206 */
[----:B------:R-:W1:Y:S02]  /*112b0*/  SHFL.IDX PT, R21, R12, RZ, 0x1c1f ;  /* 0x001c1fff0c157589 */ /* 0x000e6400000e0000 */
[----:B------:R-:W-:Y:S01]  /*112c0*/  LOP3.LUT P0, RZ, R11, 0x3, RZ, 0xc0, !PT ;  /* 0x000000030bff7812 */ /* 0x000fe2000780c0ff */
[----:B------:R-:W-:Y:S01]  /*112d0*/  VIADD R13, R156, UR41 ;  /* 0x000000299c0d7c36 */ /* 0x000fe20008000000 */
[----:B0-----:R-:W-:Y:S01]  /*112e0*/  SHFL.IDX PT, R34, R15, 0x1, 0x1c1f ;  /* 0x003c1f000f227f89 */ /* 0x001fe200000e0000 */
[----:B-----5:R-:W-:Y:S01]  /*112f0*/  IMAD R18, R14, R37, RZ ;  /* 0x000000250e127224 */ /* 0x020fe200078e02ff */
[C---:B------:R-:W-:Y:S01]  /*11300*/  IADD3 R25, P3, R6.reuse, 0x1800, RZ ;  /* 0x0000180006197810 */ /* 0x040fe20007f7e0ff */
[----:B------:R-:W-:Y:S01]  /*11310*/  VIADD R11, R13, 0x8 ;  /* 0x000000080d0b7836 */ /* 0x000fe20000000000 */
[----:B------:R0:W2:Y:S01]  /*11320*/  SHFL.IDX PT, R35, R12, 0x1, 0x1c1f ;  /* 0x003c1f000c237f89 */ /* 0x0000a200000e0000 */
[----:B------:R-:W-:-:S02]  /*11330*/  IADD3 R29, P4, R6, 0x3000, RZ ;  /* 0x00003000061d7810 */ /* 0x000fc40007f9e0ff */
[-C--:B------:R-:W-:Y:S02]  /*11340*/  ISETP.GE.OR P2, PT, R13, R18.reuse, P0 ;  /* 0x000000120d00720c */ /* 0x080fe40000746670 */
[----:B------:R-:W-:Y:S02]  /*11350*/  LOP3.LUT R13, R6, 0x380, RZ, 0xc0, !PT ;  /* 0x00000380060d7812 */ /* 0x000fe400078ec0ff */
[----:B------:R-:W-:Y:S02]  /*11360*/  LOP3.LUT R24, R25, 0x380, RZ, 0xc0, !PT ;  /* 0x0000038019187812 */ /* 0x000fe400078ec0ff */
[----:B------:R-:W-:Y:S02]  /*11370*/  ISETP.GE.OR P0, PT, R11, R18, P0 ;  /* 0x000000120b00720c */ /* 0x000fe40000706670 */
[----:B------:R-:W-:Y:S02]  /*11380*/  LOP3.LUT R28, R29, 0x380, RZ, 0xc0, !PT ;  /* 0x000003801d1c7812 */ /* 0x000fe400078ec0ff */
[----:B------:R-:W-:-:S02]  /*11390*/  SHF.R.U64 R13, R13, 0x3, RZ ;  /* 0x000000030d0d7819 */ /* 0x000fc400000012ff */
[----:B------:R-:W-:Y:S01]  /*113a0*/  SHF.R.U64 R24, R24, 0x3, RZ ;  /* 0x0000000318187819 */ /* 0x000fe200000012ff */
[----:B-1----:R1:W-:Y:S01]  /*113b0*/  @!P2 ST.E desc[UR50][R20.64], R9 ;  /* 0x000000091400a985 */ /* 0x0023e2000c101932 */
[----:B------:R-:W-:Y:S02]  /*113c0*/  SHF.R.U64 R28, R28, 0x3, RZ ;  /* 0x000000031c1c7819 */ /* 0x000fe400000012ff */
[----:B0-----:R-:W-:Y:S01]  /*113d0*/  LOP3.LUT R12, R13, R6, RZ, 0x3c, !PT ;  /* 0x000000060d0c7212 */ /* 0x001fe200078e3cff */
        /* <DEDUP_REMOVED lines=9> */
[----:B------:R-:W-:-:S04]  /*11470*/  IADD3 R11, P0, R6, 0x4800, RZ ;  /* 0x00004800060b7810 */ /* 0x000fc80007f1e0ff */
[----:B------:R-:W-:Y:S01]  /*11480*/  LOP3.LUT R6, R11, 0x380, RZ, 0xc0, !PT ;  /* 0x000003800b067812 */ /* 0x000fe200078ec0ff */
[----:B------:R-:W-:Y:S02]  /*11490*/  IMAD.X R33, RZ, RZ, R7, P0 ;  /* 0x000000ffff217224 */ /* 0x000fe400000e0607 */
[----:B------:R-:W0:Y:S01]  /*114a0*/  @P1 LDC R7, c[0x0][0xbf0] ;  /* 0x0002fc00ff071b82 */ /* 0x000e220000000800 */
[----:B------:R-:W-:-:S04]  /*114b0*/  SHF.R.U64 R6, R6, 0x3, RZ ;  /* 0x0000000306067819 */ /* 0x000fc800000012ff */
[----:B------:R-:W-:-:S03]  /*114c0*/  LOP3.LUT R32, R6, R11, RZ, 0x3c, !PT ;  /* 0x0000000b06207212 */ /* 0x000fc600078e3cff */
[----:B------:R-:W0:Y:S01]  /*114d0*/  @P1 LDC R6, c[0x0][0xbec] ;  /* 0x0002fb00ff061b82 */ /* 0x000e220000000800 */
[----:B------:R-:W-:Y:S02]  /*114e0*/  UIMAD UR10, UR7, UR12, URZ ;  /* 0x0000000c070a72a4 */ /* 0x000fe4000f8e023f */
[----:B------:R-:W-:Y:S01]  /*114f0*/  UIMAD.WIDE.U32 UR6, UR4, UR12, URZ ;  /* 0x0000000c040672a5 */ /* 0x000fe2000f8e003f */
[----:B------:R-:W-:Y:S01]  /*11500*/  IMAD R4, R4, 0x30, R5 ;  /* 0x0000003004047824 */ /* 0x000fe200078e0205 */
[----:B------:R-:W-:Y:S01]  /*11510*/  UIMAD UR10, UR4, UR13, UR10 ;  /* 0x0000000d040a72a4 */ /* 0x000fe2000f8e020a */
[----:B-1----:R-:W-:Y:S01]  /*11520*/  VIADD R21, R5, UR41 ;  /* 0x0000002905157c36 */ /* 0x002fe20008000000 */
[----:B0-----:R-:W5:Y:S01]  /*11530*/  LD.E.128 R32, desc[UR50][R32.64] ;  /* 0x0000003220207980 */ /* 0x001f62000c101d00 */
[----:B------:R-:W-:Y:S01]  /*11540*/  ULDC.64 UR12, c[0x0][0xae8] ;  /* 0x0002ba00000c7ab9 */ /* 0x000fe20000000a00 */
[----:B------:R-:W-:Y:S01]  /*11550*/  UIADD3 UR7, UR7, UR10, URZ ;  /* 0x0000000a07077290 */ /* 0x000fe2000fffe03f */
[----:B------:R-:W-:Y:S01]  /*11560*/  VIADD R11, R4, UR41 ;  /* 0x00000029040b7c36 */ /* 0x000fe20008000000 */
[----:B------:R-:W-:Y:S01]  /*11570*/  UIMAD UR4, UR16, UR12, URZ ;  /* 0x0000000c100472a4 */ /* 0x000fe2000f8e023f */
[----:B------:R-:W-:Y:S01]  /*11580*/  VIADD R5, R21, 0x60 ;  /* 0x0000006015057836 */ /* 0x000fe20000000000 */
[----:B------:R-:W-:Y:S01]  /*11590*/  UIMAD.WIDE.U32 UR6, UR39, UR12, UR6 ;  /* 0x0000000c270672a5 */ /* 0x000fe2000f8e0006 */
[----:B------:R-:W-:Y:S01]  /*115a0*/  IMAD.MOV.U32 R9, RZ, RZ, R11 ;  /* 0x000000ffff097224 */ /* 0x000fe200078e000b */
[----:B------:R-:W-:Y:S01]  /*115b0*/  UIMAD UR4, UR39, UR13, UR4 ;  /* 0x0000000d270472a4 */ /* 0x000fe2000f8e0204 */
[----:B------:R-:W-:Y:S01]  /*115c0*/  @!PT LDS RZ, [RZ] ;  /* 0x00000000fffff984 */ /* 0x000fe20000000800 */
[----:B------:R-:W-:Y:S01]  /*115d0*/  @!PT LDS RZ, [RZ] ;  /* 0x00000000fffff984 */ /* 0x000fe20000000800 */
[----:B------:R-:W-:Y:S01]  /*115e0*/  @!PT LDS RZ, [RZ] ;  /* 0x00000000fffff984 */ /* 0x000fe20000000800 */
[----:B------:R-:W-:Y:S01]  /*115f0*/  @!PT LDS RZ, [RZ] ;  /* 0x00000000fffff984 */ /* 0x000fe20000000800 */
[----:B------:R0:W-:Y:S06]  /*11600*/  MEMBAR.ALL.CTA ;  /* 0x0000000000007992 */ /* 0x0001ec0000008000 */
[----:B0-----:R-:W0:Y:S01]  /*11610*/  FENCE.VIEW.ASYNC.S ;  /* 0x00000000000073c6 */ /* 0x001e220000000000 */
[----:B------:R-:W-:Y:S01]  /*11620*/  ULDC.64 UR10, c[0x0][0xaf0] ;  /* 0x0002bc00000a7ab9 */ /* 0x000fe20000000a00 */
[----:B------:R-:W-:Y:S01]  /*11630*/  VIADD R10, R10, 0x13220 ;  /* 0x000132200a0a7836 */ /* 0x000fe20000000000 */
[----:B------:R-:W-:-:S02]  /*11640*/  UIMAD UR9, UR9, UR10, URZ ;  /* 0x0000000a090972a4 */ /* 0x000fc4000f8e023f */
[----:B------:R-:W-:Y:S02]  /*11650*/  UIADD3 UR7, UR7, UR4, URZ ;  /* 0x0000000407077290 */ /* 0x000fe4000fffe03f */
[----:B------:R-:W-:Y:S01]  /*11660*/  UIMAD UR4, UR8, UR11, UR9 ;  /* 0x0000000b080472a4 */ /* 0x000fe2000f8e0209 */
[----:B------:R-:W-:Y:S01]  /*11670*/  @P1 IMAD.HI.U32 R4, R11, R6, RZ ;  /* 0x000000060b041227 */ /* 0x000fe200078e00ff */
[----:B------:R-:W-:Y:S01]  /*11680*/  UIMAD.WIDE.U32 UR8, UR8, UR10, UR6 ;  /* 0x0000000a080872a5 */ /* 0x000fe2000f8e0006 */
[----:B------:R-:W-:Y:S02]  /*11690*/  PRMT R10, RZ, 0x654, R10 ;  /* 0x00000654ff0a7816 */ /* 0x000fe4000000000a */
[----:B------:R-:W-:Y:S01]  /*116a0*/  ULDC.64 UR6, c[0x0][0xae0] ;  /* 0x0002b80000067ab9 */ /* 0x000fe20000000a00 */
[----:B------:R-:W-:Y:S01]  /*116b0*/  @P1 SHF.R.U32.HI R9, RZ, R7, R4 ;  /* 0x00000007ff091219 */ /* 0x000fe20000011604 */
[----:B------:R-:W-:Y:S02]  /*116c0*/  UIADD3 UR4, UR9, UR4, URZ ;  /* 0x0000000409047290 */ /* 0x000fe4000fffe03f */
[----:B------:R-:W-:Y:S01]  /*116d0*/  IMAD.U32 R7, RZ, RZ, UR9 ;  /* 0x00000009ff077e24 */ /* 0x000fe2000f8e00ff */
[--C-:B------:R-:W-:Y:S01]  /*116e0*/  SHF.R.S32.HI R4, RZ, 0x1f, R9.reuse ;  /* 0x0000001fff047819 */ /* 0x100fe20000011409 */
[----:B------:R-:W-:-:S02]  /*116f0*/  IMAD.MOV R8, RZ, RZ, -R9 ;  /* 0x000000ffff087224 */ /* 0x000fc400078e0a09 */
[----:B------:R-:W-:Y:S02]  /*11700*/  IMAD.U32 R6, RZ, RZ, UR8 ;  /* 0x00000008ff067e24 */ /* 0x000fe4000f8e00ff */
[----:B------:R-:W-:Y:S02]  /*11710*/  IMAD R4, R4, UR6, RZ ;  /* 0x0000000604047c24 */ /* 0x000fe4000f8e02ff */
[----:B------:R-:W-:Y:S01]  /*11720*/  IMAD R11, R37, R8, R11 ;  /* 0x00000008250b7224 */ /* 0x000fe200078e020b */
[----:B0-----:R0:W-:Y:S01]  /*11730*/  SYNCS.ARRIVE.TRANS64.RED.A1T0 RZ, [R10+URZ], RZ ;  /* 0x000000ff0aff79a7 */ /* 0x0011e2000810043f */
        /* <DEDUP_REMOVED lines=10> */
[----:B------:R-:W-:Y:S01]  /*117e0*/  ULDC.64 UR6, c[0x0][0xa80] ;  /* 0x0002a00000067ab9 */ /* 0x000fe20000000a00 */
[----:B------:R-:W-:Y:S01]  /*117f0*/  VIADD R4, R21, 0x30 ;  /* 0x0000003015047836 */ /* 0x000fe20000000000 */
[C---:B------:R-:W-:Y:S01]  /*11800*/  LEA R11, P0, R6.reuse, UR6, 0x1 ;  /* 0x00000006060b7c11 */ /* 0x040fe2000f8008ff */
[----:B------:R-:W-:Y:S02]  /*11810*/  IMAD.IADD R7, R7, 0x1, R9 ;  /* 0x0000000107077824 */ /* 0x000fe400078e0209 */
[C---:B0-----:R-:W-:Y:S02]  /*11820*/  VIADD R10, R21.reuse, 0x90 ;  /* 0x00000090150a7836 */ /* 0x041fe40000000000 */
[----:B------:R-:W0:Y:S01]  /*11830*/  SHFL.IDX PT, R9, R11, RZ, 0x181f ;  /* 0x00181fff0b097589 */ /* 0x000e2200000e0000 */
[----:B------:R-:W-:Y:S02]  /*11840*/  LEA.HI.X R17, R6, UR7, R7, 0x1, P0 ;  /* 0x0000000706117c11 */ /* 0x000fe400080f0c07 */
[----:B------:R-:W-:Y:S01]  /*11850*/  ISETP.GE.AND P0, PT, R0, UR4, PT ;  /* 0x0000000400007c0c */ /* 0x000fe2000bf06270 */
[----:B------:R-:W1:Y:S03]  /*11860*/  SHFL.IDX PT, R37, R11, 0x1, 0x181f ;  /* 0x00381f000b257f89 */ /* 0x000e6600000e0000 */
[-C--:B------:R-:W-:Y:S01]  /*11870*/  ISETP.GE.OR P1, PT, R21, R18.reuse, P0 ;  /* 0x000000121500720c */ /* 0x080fe20000726670 */
[----:B------:R-:W1:Y:S01]  /*11880*/  SHFL.IDX PT, R39, R11, 0x2, 0x181f ;  /* 0x00581f000b277f89 */ /* 0x000e6200000e0000 */
[----:B------:R-:W-:-:S02]  /*11890*/  ISETP.GE.OR P2, PT, R4, R18, P0 ;  /* 0x000000120400720c */ /* 0x000fc40000746670 */
[-C--:B------:R-:W-:Y:S01]  /*118a0*/  ISETP.GE.OR P3, PT, R5, R18.reuse, P0 ;  /* 0x000000120500720c */ /* 0x080fe20000766670 */
[----:B------:R-:W1:Y:S01]  /*118b0*/  SHFL.IDX PT, R7, R17, RZ, 0x181f ;  /* 0x00181fff11077589 */ /* 0x000e6200000e0000 */
[----:B------:R-:W-:-:S03]  /*118c0*/  ISETP.GE.OR P0, PT, R10, R18, P0 ;  /* 0x000000120a00720c */ /* 0x000fc60000706670 */
[----:B------:R-:W1:Y:S04]  /*118d0*/  SHFL.IDX PT, R20, R17, 0x1, 0x181f ;  /* 0x00381f0011147f89 */ /* 0x000e6800000e0000 */
[----:B------:R-:W1:Y:S01]  /*118e0*/  SHFL.IDX PT, R36, R17, 0x2, 0x181f ;  /* 0x00581f0011247f89 */ /* 0x000e6200000e0000 */
[----:B0-----:R-:W-:-:S03]  /*118f0*/  @!P1 LEA R4, P4, R0, R9, 0x1 ;  /* 0x0000000900049211 */ /* 0x001fc600078808ff */
[----:B------:R-:W0:Y:S01]  /*11900*/  SHFL.IDX PT, R11, R11, 0x3, 0x181f ;  /* 0x00781f000b0b7f89 */ /* 0x000e2200000e0000 */
[----:B-1----:R-:W-:-:S03]  /*11910*/  @!P2 LEA R6, P5, R0, R37, 0x1 ;  /* 0x000000250006a211 */ /* 0x002fc600078a08ff */
[----:B------:R-:W1:Y:S01]  /*11920*/  SHFL.IDX PT, R17, R17, 0x3, 0x181f ;  /* 0x00781f0011117f89 */ /* 0x000e6200000e0000 */
[C---:B------:R-:W-:Y:S02]  /*11930*/  @!P3 LEA R8, P6, R0.reuse, R39, 0x1 ;  /* 0x000000270008b211 */ /* 0x040fe400078c08ff */
[C-C-:B------:R-:W-:Y:S02]  /*11940*/  @!P1 LEA.HI.X R5, R0.reuse, R7, R3.reuse, 0x1, P4 ;  /* 0x0000000700059211 */ /* 0x140fe400020f0c03 */
[C-C-:B------:R-:W-:Y:S02]  /*11950*/  @!P2 LEA.HI.X R7, R0.reuse, R20, R3.reuse, 0x1, P5 ;  /* 0x000000140007a211 */ /* 0x140fe400028f0c03 */
[----:B------:R-:W-:Y:S01]  /*11960*/  @!P3 LEA.HI.X R9, R0, R36, R3, 0x1, P6 ;  /* 0x000000240009b211 */ /* 0x000fe200030f0c03 */
[----:B--2---:R2:W-:Y:S04]  /*11970*/  @!P1 ST.E.128 desc[UR50][R4.64], R12 ;  /* 0x0000000c04009985 */ /* 0x0045e8000c101d32 */
[----:B---3--:R2:W-:Y:S04]  /*11980*/  @!P2 ST.E.128 desc[UR50][R6.64], R24 ;  /* 0x000000180600a985 */ /* 0x0085e8000c101d32 */
[----:B----4-:R2:W-:Y:S01]  /*11990*/  @!P3 ST.E.128 desc[UR50][R8.64], R28 ;  /* 0x0000001c0800b985 */ /* 0x0105e2000c101d32 */
[----:B01----:R-:W-:Y:S05]  /*119a0*/  @P0 BRA `(.L_x_11692) ;  /* 0x00000008006c0947 */ /* 0x003fea0003800000 */
[----:B--2---:R-:W-:-:S04]  /*119b0*/  LEA R4, P0, R0, R11, 0x1 ;  /* 0x0000000b00047211 */ /* 0x004fc800078008ff */
[----:B------:R-:W-:-:S05]  /*119c0*/  LEA.HI.X R5, R0, R17, R3, 0x1, P0 ;  /* 0x0000001100057211 */ /* 0x000fca00000f0c03 */
[----:B-----5:R0:W-:Y:S01]  /*119d0*/  ST.E.128 desc[UR50][R4.64], R32 ;  /* 0x0000002004007985 */ /* 0x0201e2000c101d32 */
[----:B------:R-:W-:Y:S05]  /*119e0*/  BRA `(.L_x_11692) ;  /* 0x00000008005c7947 */ /* 0x000fea0003800000 */
.L_x_11690:
        /* <DEDUP_REMOVED lines=32> */
.L_x_11693:
[----:B------:R-:W-:Y:S01]  /*11bf0*/  USHF.R.S32.HI UR6, URZ, 0x1f, UR40 ;  /* 0x0000001f3f067899 */ /* 0x000fe20008011428 */
[----:B------:R-:W-:Y:S01]  /*11c00*/  BSSY B1, `(.L_x_11694) ;  /* 0x000002d000017945 */ /* 0x000fe20003800000 */
[----:B------:R-:W-:Y:S02]  /*11c10*/  USHF.R.S32.HI UR9, URZ, 0x1f, UR4 ;  /* 0x0000001f3f097899 */ /* 0x000fe40008011404 */
[----:B------:R-:W-:Y:S02]  /*11c20*/  USEL UR11, UR40, URZ, !UP0 ;  /* 0x0000003f280b7287 */ /* 0x000fe4000c000000 */
[----:B------:R-:W-:Y:S01]  /*11c30*/  USEL UR12, UR6, URZ, !UP0 ;  /* 0x0000003f060c7287 */ /* 0x000fe2000c000000 */
[----:B------:R-:W-:Y:S11]  /*11c40*/  @P1 BRA `(.L_x_11695) ;  /* 0x0000000000a01947 */ /* 0x000ff60003800000 */
[----:B------:R-:W0:Y:S01]  /*11c50*/  LDC R11, c[0x0][0xbe8] ;  /* 0x0002fa00ff0b7b82 */ /* 0x000e220000000800 */
[----:B------:R-:W-:-:S05]  /*11c60*/  IMAD.U32 R8, RZ, RZ, UR41 ;  /* 0x00000029ff087e24 */ /* 0x000fca000f8e00ff */
[----:B------:R-:W-:Y:S01]  /*11c70*/  IADD3 R8, R8, -0x80, R23 ;  /* 0xffffff8008087810 */ /* 0x000fe20007ffe017 */
[----:B0----5:R-:W-:-:S05]  /*11c80*/  IMAD R6, R10, R11, RZ ;  /* 0x0000000b0a067224 */ /* 0x021fca00078e02ff */
        /* <DEDUP_REMOVED lines=36> */
.L_x_11695:
[----:B------:R-:W-:Y:S05]  /*11ed0*/  BSYNC B1 ;  /* 0x0000000000017941 */ /* 0x000fea0003800000 */
.L_x_11694:
[----:B0-----:R-:W0:Y:S01]  /*11ee0*/  @P0 LDC R7, c[0x0][0xbf0] ;  /* 0x0002fc00ff070b82 */ /* 0x001e220000000800 */
[----:B------:R-:W-:Y:S01]  /*11ef0*/  ULDC.64 UR14, c[0x0][0xaa0] ;  /* 0x0002a800000e7ab9 */ /* 0x000fe20000000a00 */
[----:B------:R-:W-:Y:S01]  /*11f00*/  IMAD R4, R4, 0x30, R5 ;  /* 0x0000003004047824 */ /* 0x000fe200078e0205 */
[----:B------:R-:W-:Y:S01]  /*11f10*/  UIMAD UR8, UR9, UR14, URZ ;  /* 0x0000000e090872a4 */ /* 0x000fe2000f8e023f */
[----:B-----5:R-:W-:Y:S01]  /*11f20*/  IMAD R25, R10, R15, RZ ;  /* 0x0000000f0a197224 */ /* 0x020fe200078e02ff */
        /* <DEDUP_REMOVED lines=35> */
[----:B------:R-:W-:Y:S02]  /*12160*/  VIADD R8, R5, UR41 ;  /* 0x0000002905087c36 */ /* 0x000fe40008000000 */
[----:B------:R-:W-:Y:S01]  /*12170*/  IMAD.IADD R5, R7, 0x1, R9 ;  /* 0x0000000107057824 */ /* 0x000fe200078e0209 */
[----:B------:R-:W-:Y:S01]  /*12180*/  LEA R7, P0, R6, UR6, 0x1 ;  /* 0x0000000606077c11 */ /* 0x000fe2000f8008ff */
[----:B------:R-:W-:-:S03]  /*12190*/  VIADD R4, R8, 0x30 ;  /* 0x0000003008047836 */ /* 0x000fc60000000000 */
[----:B------:R-:W-:Y:S01]  /*121a0*/  LEA.HI.X R10, R6, UR7, R5, 0x1, P0 ;  /* 0x00000007060a7c11 */ /* 0x000fe200080f0c05 */
[----:B------:R-:W0:Y:S01]  /*121b0*/  SHFL.IDX PT, R11, R7, RZ, 0x181f ;  /* 0x00181fff070b7589 */ /* 0x000e2200000e0000 */
[----:B------:R-:W-:Y:S01]  /*121c0*/  ISETP.GE.AND P0, PT, R0, UR4, PT ;  /* 0x0000000400007c0c */ /* 0x000fe2000bf06270 */
[C---:B------:R-:W-:Y:S02]  /*121d0*/  VIADD R5, R8.reuse, 0x60 ;  /* 0x0000006008057836 */ /* 0x040fe40000000000 */
[----:B------:R-:W1:Y:S01]  /*121e0*/  SHFL.IDX PT, R13, R7, 0x1, 0x181f ;  /* 0x00381f00070d7f89 */ /* 0x000e6200000e0000 */
[CC--:B------:R-:W-:Y:S01]  /*121f0*/  ISETP.GE.OR P3, PT, R8.reuse, R25.reuse, P0 ;  /* 0x000000190800720c */ /* 0x0c0fe20000766670 */
[----:B------:R-:W-:Y:S01]  /*12200*/  VIADD R6, R8, 0x90 ;  /* 0x0000009008067836 */ /* 0x000fe20000000000 */
[-C--:B------:R-:W-:Y:S01]  /*12210*/  ISETP.GE.OR P2, PT, R4, R25.reuse, P0 ;  /* 0x000000190400720c */ /* 0x080fe20000746670 */
[----:B------:R-:W2:Y:S01]  /*12220*/  SHFL.IDX PT, R15, R7, 0x2, 0x181f ;  /* 0x00581f00070f7f89 */ /* 0x000ea200000e0000 */
[----:B------:R-:W-:-:S02]  /*12230*/  ISETP.GE.OR P1, PT, R5, R25, P0 ;  /* 0x000000190500720c */ /* 0x000fc40000726670 */
[----:B------:R-:W-:Y:S01]  /*12240*/  ISETP.GE.OR P0, PT, R6, R25, P0 ;  /* 0x000000190600720c */ /* 0x000fe20000706670 */
[----:B------:R-:W3:Y:S04]  /*12250*/  SHFL.IDX PT, R9, R10, RZ, 0x181f ;  /* 0x00181fff0a097589 */ /* 0x000ee800000e0000 */
[----:B------:R-:W4:Y:S04]  /*12260*/  SHFL.IDX PT, R21, R7, 0x3, 0x181f ;  /* 0x00781f0007157f89 */ /* 0x000f2800000e0000 */
        /* <DEDUP_REMOVED lines=15> */
.L_x_11692:
[----:B------:R-:W-:Y:S05]  /*12360*/  BSYNC B0 ;  /* 0x0000000000007941 */ /* 0x000fea0003800000 */
.L_x_11689:
[----:B------:R-:W-:Y:S02]  /*12370*/  ULDC UR4, c[0x0][0xc3c] ;  /* 0x00030f0000047ab9 */ /* 0x000fe40000000800 */
[----:B------:R-:W-:-:S06]  /*12380*/  UISETP.GE.AND UP0, UPT, UR48, UR4, UPT ;  /* 0x000000043000728c */ /* 0x000fcc000bf06270 */
[----:B------:R-:W-:-:S13]  /*12390*/  PLOP3.LUT P0, PT, PT, PT, UP0, 0x80, 0x0 ;  /* 0x000000000000781c */ /* 0x000fda0003f0f008 */
[----:B------:R-:W-:Y:S05]  /*123a0*/  @!P0 BRA `(.L_x_11696) ;  /* 0xfffffee800688947 */ /* 0x000fea000383ffff */
[----:B------:R-:W-:Y:S05]  /*123b0*/  EXIT ;  /* 0x000000000000794d */ /* 0x000fea0003800000 */
.L_x_11603:
[----:B------:R-:W-:-:S08]  /*123c0*/  NOP ;  /* 0x0000000000007918 */ /* 0x000fd00000000000 */
[----:B------:R-:W0:-:S00]  /*123d0*/  USETMAXREG.DEALLOC.CTAPOOL 0x20 ;  /* 0x00000020000079c8 */ /* 0x000e0000080e0500 */
[----:B0-----:R-:W-:Y:S02]  /*123e0*/  LOP3.LUT R0, R0, 0x3, RZ, 0xc0, !PT ;  /* 0x0000000300007812 */ /* 0x001fe400078ec0ff */
[----:B------:R-:W-:-:S04]  /*123f0*/  LOP3.LUT R16, R16, 0xfffffffd, RZ, 0xc0, !PT ;  /* 0xfffffffd10107812 */ /* 0x000fc800078ec0ff */
[----:B------:R-:W0:Y:S02]  /*12400*/  SHFL.IDX PT, R0, R0, RZ, 0x1f ;  /* 0x00001fff00007589 */ /* 0x000e2400000e0000 */
[----:B0-----:R-:W-:Y:S01]  /*12410*/  ISETP.NE.AND P0, PT, R0, RZ, PT ;  /* 0x000000ff0000720c */ /* 0x001fe20003f05270 */
[----:B------:R-:W-:-:S12]  /*12420*/  IMAD.MOV.U32 R0, RZ, RZ, RZ ;  /* 0x000000ffff007224 */ /* 0x000fd800078e00ff */
[----:B------:R-:W-:Y:S01]  /*12430*/  @P0 LOP3.LUT R16, R16, 0x2, RZ, 0xfc, !PT ;  /* 0x0000000210100812 */ /* 0x000fe200078efcff */
[----:B------:R-:W-:Y:S06]  /*12440*/  @!P0 BRA `(.L_x_11697) ;  /* 0x0000000000248947 */ /* 0x000fec0003800000 */
[----:B------:R-:W0:Y:S08]  /*12450*/  S2UR UR5, SR_CgaCtaId ;  /* 0x00000000000579c3 */ /* 0x000e300000008800 */
[----:B------:R-:W-:Y:S06]  /*12460*/  BAR.SYNC.DEFER_BLOCKING 0x5, 0x200 ;  /* 0x0148000000007b1d */ /* 0x000fec0000010000 */
[----:B------:R-:W-:-:S02]  /*12470*/  UMOV UR4, 0x400 ;  /* 0x0000040000047882 */ /* 0x000fc40000000000 */
[----:B0-----:R-:W-:-:S09]  /*12480*/  ULEA UR4, UR5, UR4, 0x18 ;  /* 0x0000000405047291 */ /* 0x001fd2000f8ec03f */
[----:B------:R-:W0:Y:S02]  /*12490*/  LDS.128 R24, [UR4+0x132d0] ;  /* 0x0132d004ff187984 */ /* 0x000e240008000c00 */
[----:B0-----:R-:W-:Y:S02]  /*124a0*/  R2UR UR45, R27 ;  /* 0x000000001b2d72ca */ /* 0x001fe400000e0000 */
[----:B------:R-:W-:Y:S01]  /*124b0*/  R2UR UR36, R26 ;  /* 0x000000001a2472ca */ /* 0x000fe200000e0000 */
[----:B------:R-:W-:Y:S06]  /*124c0*/  BAR.ARV 0x4, 0x200 ;  /* 0x0108000000007b1d */ /* 0x000fec0000002000 */
[----:B------:R-:W-:Y:S08]  /*124d0*/  BRA `(.L_x_11698) ;  /* 0x0000000800b07947 */ /* 0x000ff00003800000 */
.L_x_11697:
[----:B------:R-:W-:Y:S01]  /*124e0*/  LOP3.LUT R5, R23, 0x1f, RZ, 0xc0, !PT ;  /* 0x0000001f17057812 */ /* 0x000fe200078ec0ff */
[----:B------:R-:W-:Y:S01]  /*124f0*/  ULDC UR4, c[0x0][0xc3c] ;  /* 0x00030f0000047ab9 */ /* 0x000fe20000000800 */
[----:B------:R-:W0:Y:S02]  /*12500*/  LDC R9, c[0x0][0xc38] ;  /* 0x00030e00ff097b82 */ /* 0x000e240000000800 */
[----:B------:R-:W-:-:S04]  /*12510*/  ISETP.NE.AND P0, PT, R5, 0x1f, PT ;  /* 0x0000001f0500780c */ /* 0x000fc80003f05270 */
[----:B------:R-:W-:-:S13]  /*12520*/  ISETP.GE.OR P1, PT, R5, UR4, !P0 ;  /* 0x0000000405007c0c */ /* 0x000fda000c726670 */
[----:B------:R-:W1:Y:S02]  /*12530*/  @!P1 LDC.64 R2, c[0x0][0xc80] ;  /* 0x00032000ff029b82 */ /* 0x000e640000000a00 */
[----:B-1----:R-:W-:-:S05]  /*12540*/  @!P1 IMAD.WIDE.U32 R2, R5, 0x4, R2 ;  /* 0x0000000405029825 */ /* 0x002fca00078e0002 */
        /* <DEDUP_REMOVED lines=23> */
[----:B------:R-:W1:Y:S03]  /*126c0*/  S2R R7, SR_CTAID.X ;  /* 0x0000000000077919 */ /* 0x000e660000002500 */
        /* <DEDUP_REMOVED lines=9> */
.L_x_11703:
        /* <DEDUP_REMOVED lines=14> */
.L_x_11702:
[----:B------:R-:W-:Y:S05]  /*12840*/  BSYNC B0 ;  /* 0x0000000000007941 */ /* 0x000fea0003800000 */
.L_x_11701:
        /* <DEDUP_REMOVED lines=21> */
.L_x_11699:
        /* <DEDUP_REMOVED lines=25> */
.L_x_11704:
[----:B-1----:R-:W-:Y:S01]  /*12b30*/  IMAD R24, R24, R9, R13 ;  /* 0x0000000918187224 */ /* 0x002fe200078e020d */
[----:B------:R-:W-:Y:S01]  /*12b40*/  IABS R12, R4 ;  /* 0x00000004000c7213 */ /* 0x000fe20000000000 */
[----:B0-----:R-:W-:Y:S02]  /*12b50*/  IMAD.MOV.U32 R11, RZ, RZ, R14 ;  /* 0x000000ffff0b7224 */ /* 0x001fe400078e000e */
[----:B------:R-:W-:Y:S02]  /*12b60*/  IMAD.IADD R7, R7, 0x1, -R24 ;  /* 0x0000000107077824 */ /* 0x000fe400078e0a18 */
[----:B------:R-:W-:Y:S02]  /*12b70*/  IMAD R11, R11, R10, RZ ;  /* 0x0000000a0b0b7224 */ /* 0x000fe400078e02ff */
[----:B------:R-:W-:Y:S01]  /*12b80*/  IMAD.MOV.U32 R2, RZ, RZ, RZ ;  /* 0x000000ffff027224 */ /* 0x000fe200078e00ff */
[----:B------:R-:W-:Y:S01]  /*12b90*/  IABS R8, R7 ;  /* 0x0000000700087213 */ /* 0x000fe20000000000 */
[----:B------:R-:W-:-:S02]  /*12ba0*/  IMAD.MOV R12, RZ, RZ, -R12 ;  /* 0x000000ffff0c7224 */ /* 0x000fc400078e0a0c */
        /* <DEDUP_REMOVED lines=28> */
[----:B------:R-:W-:Y:S01]  /*12d70*/  IMAD.MOV.U32 R2, RZ, RZ, R11 ;  /* 0x000000ffff027224 */ /* 0x000fe200078e000b */
[----:B------:R-:W-:-:S03]  /*12d80*/  IABS R11, R13 ;  /* 0x0000000d000b7213 */ /* 0x000fc60000000000 */
[----:B------:R-:W-:Y:S02]  /*12d90*/  IMAD R7, R2, R9, RZ ;  /* 0x0000000902077224 */ /* 0x000fe400078e02ff */
[----:B------:R-:W-:-:S04]  /*12da0*/  IMAD.MOV.U32 R2, RZ, RZ, RZ ;  /* 0x000000ffff027224 */ /* 0x000fc800078e00ff */
[----:B------:R-:W-:Y:S01]  /*12db0*/  IMAD.HI.U32 R2, R3, R7, R2 ;  /* 0x0000000703027227 */ /* 0x000fe200078e0002 */
[----:B------:R-:W-:-:S04]  /*12dc0*/  LOP3.LUT R3, R13, R6, RZ, 0x3c, !PT ;  /* 0x000000060d037212 */ /* 0x000fc800078e3cff */
[----:B------:R-:W-:Y:S01]  /*12dd0*/  ISETP.GE.AND P2, PT, R3, RZ, PT ;  /* 0x000000ff0300720c */ /* 0x000fe20003f46270 */
[----:B------:R-:W-:-:S04]  /*12de0*/  IMAD.HI.U32 R2, R2, R11, RZ ;  /* 0x0000000b02027227 */ /* 0x000fc800078e00ff */
[----:B------:R-:W-:Y:S02]  /*12df0*/  IMAD R4, R2, R4, R11 ;  /* 0x0000000402047224 */ /* 0x000fe400078e020b */
[----:B------:R-:W-:-:S03]  /*12e00*/  IMAD.IADD R3, R13, 0x1, R8 ;  /* 0x000000010d037824 */ /* 0x000fc600078e0208 */
[----:B------:R-:W-:-:S13]  /*12e10*/  ISETP.GT.U32.AND P1, PT, R9, R4, PT ;  /* 0x000000040900720c */ /* 0x000fda0003f24070 */
[----:B------:R-:W-:Y:S02]  /*12e20*/  @!P1 IMAD.IADD R4, R4, 0x1, -R9 ;  /* 0x0000000104049824 */ /* 0x000fe400078e0a09 */
[----:B------:R-:W-:Y:S01]  /*12e30*/  @!P1 VIADD R2, R2, 0x1 ;  /* 0x0000000102029836 */ /* 0x000fe20000000000 */
[----:B------:R-:W-:Y:S02]  /*12e40*/  ISETP.NE.AND P1, PT, R6, RZ, PT ;  /* 0x000000ff0600720c */ /* 0x000fe40003f25270 */
[----:B------:R-:W-:Y:S01]  /*12e50*/  ISETP.GE.U32.AND P0, PT, R4, R9, PT ;  /* 0x000000090400720c */ /* 0x000fe20003f06070 */
[----:B------:R-:W-:-:S12]  /*12e60*/  IMAD.MOV R4, RZ, RZ, -R6 ;  /* 0x000000ffff047224 */ /* 0x000fd800078e0a06 */
[----:B------:R-:W-:-:S04]  /*12e70*/  @P0 VIADD R2, R2, 0x1 ;  /* 0x0000000102020836 */ /* 0x000fc80000000000 */
[----:B------:R-:W-:Y:S01]  /*12e80*/  @!P2 IMAD.MOV R2, RZ, RZ, -R2 ;  /* 0x000000ffff02a224 */ /* 0x000fe200078e0a02 */
[----:B------:R-:W-:-:S04]  /*12e90*/  @!P1 LOP3.LUT R2, RZ, R6, RZ, 0x33, !PT ;  /* 0x00000006ff029212 */ /* 0x000fc800078e33ff */
[----:B------:R-:W-:Y:S01]  /*12ea0*/  LOP3.LUT R25, RZ, R2, RZ, 0x33, !PT ;  /* 0x00000002ff197212 */ /* 0x000fe200078e33ff */
[----:B------:R-:W-:-:S04]  /*12eb0*/  IMAD R3, R2, R4, R3 ;  /* 0x0000000402037224 */ /* 0x000fc800078e0203 */
[----:B------:R-:W-:Y:S01]  /*12ec0*/  IMAD.IADD R25, R0, 0x1, R25 ;  /* 0x0000000100197824 */ /* 0x000fe200078e0219 */
[----:B------:R-:W-:Y:S01]  /*12ed0*/  R2UR UR36, R3 ;  /* 0x00000000032472ca */ /* 0x000fe200000e0000 */
[----:B------:R-:W-:-:S14]  /*12ee0*/  BRA `(.L_x_11705) ;  /* 0x00000000000c7947 */ /* 0x000fdc0003800000 */
.L_x_11700:
[----:B------:R-:W-:Y:S01]  /*12ef0*/  IMAD.MOV.U32 R24, RZ, RZ, R7 ;  /* 0x000000ffff187224 */ /* 0x000fe200078e0007 */
[----:B------:R-:W-:Y:S01]  /*12f00*/  UMOV UR36, URZ ;  /* 0x0000003f00247c82 */ /* 0x000fe20008000000 */
[----:B------:R-:W-:-:S07]  /*12f10*/  IMAD.MOV.U32 R25, RZ, RZ, RZ ;  /* 0x000000ffff197224 */ /* 0x000fce00078e00ff */
.L_x_11705:
        /* <DEDUP_REMOVED lines=8> */
.L_x_11698:
[----:B------:R-:W-:Y:S01]  /*12fa0*/  ULDC UR4, c[0x0][0xc3c] ;  /* 0x00030f0000047ab9 */ /* 0x000fe20000000800 */
[----:B------:R1:W-:Y:S01]  /*12fb0*/  STL [R1+0x4], RZ ;  /* 0x000004ff01007387 */ /* 0x0003e20000100800 */
[----:B------:R-:W-:Y:S01]  /*12fc0*/  UISETP.GE.AND UP0, UPT, UR45, UR4, UPT ;  /* 0x000000042d00728c */ /* 0x000fe2000bf06270 */
[----:B------:R-:W-:Y:S02]  /*12fd0*/  IMAD.MOV.U32 R22, RZ, RZ, 0x1 ;  /* 0x00000001ff167424 */ /* 0x000fe400078e00ff */
[----:B------:R-:W-:-:S03]  /*12fe0*/  IMAD.MOV.U32 R19, RZ, RZ, RZ ;  /* 0x000000ffff137224 */ /* 0x000fc600078e00ff */
[----:B------:R-:W-:-:S13]  /*12ff0*/  PLOP3.LUT P0, PT, PT, PT, UP0, 0x80, 0x0 ;  /* 0x000000000000781c */ /* 0x000fda0003f0f008 */
[----:B-1----:R-:W-:Y:S05]  /*13000*/  @P0 BRA `(.L_x_11706) ;  /* 0x0000004000980947 */ /* 0x002fea0003800000 */
[----:B------:R-:W1:Y:S01]  /*13010*/  S2UR UR5, SR_CgaCtaId ;  /* 0x00000000000579c3 */ /* 0x000e620000008800 */
[C---:B------:R-:W-:Y:S01]  /*13020*/  LOP3.LUT R10, R23.reuse, 0x7f, RZ, 0xc0, !PT ;  /* 0x0000007f170a7812 */ /* 0x040fe200078ec0ff */
[C---:B------:R-:W-:Y:S01]  /*13030*/  IMAD.SHL.U32 R29, R23.reuse, 0x40, RZ ;  /* 0x00000040171d7824 */ /* 0x040fe200078e00ff */
[----:B------:R-:W-:Y:S01]  /*13040*/  SHF.R.U32.HI R3, RZ, 0x1, R23 ;  /* 0x00000001ff037819 */ /* 0x000fe20000011617 */
[----:B------:R-:W-:Y:S01]  /*13050*/  IMAD.SHL.U32 R2, R23, 0x10, RZ ;  /* 0x0000001017027824 */ /* 0x000fe200078e00ff */
[----:B------:R-:W-:Y:S01]  /*13060*/  UMOV UR4, 0x400 ;  /* 0x0000040000047882 */ /* 0x000fe20000000000 */
[----:B------:R-:W-:Y:S01]  /*13070*/  IMAD.SHL.U32 R5, R10, 0x10, RZ ;  /* 0x000000100a057824 */ /* 0x000fe200078e00ff */
[----:B------:R-:W-:Y:S01]  /*13080*/  LOP3.LUT R4, R29, 0x180, RZ, 0xc0, !PT ;  /* 0x000001801d047812 */ /* 0x000fe200078ec0ff */
[C---:B------:R-:W-:Y:S01]  /*13090*/  IMAD.SHL.U32 R7, R23.reuse, 0x2, RZ ;  /* 0x0000000217077824 */ /* 0x040fe200078e00ff */
[----:B------:R-:W-:Y:S01]  /*130a0*/  LOP3.LUT R6, R2, 0x1b0, RZ, 0xc0, !PT ;  /* 0x000001b002067812 */ /* 0x000fe200078ec0ff */
[----:B0-----:R-:W-:Y:S01]  /*130b0*/  IMAD.SHL.U32 R0, R23, 0x20, RZ ;  /* 0x0000002017007824 */ /* 0x001fe200078e00ff */
[----:B------:R-:W-:Y:S01]  /*130c0*/  LOP3.LUT R5, R5, 0x600, RZ, 0xc0, !PT ;  /* 0x0000060005057812 */ /* 0x000fe200078ec0ff */
[----:B------:R0:W-:Y:S01]  /*130d0*/  STL [R1+0x4], RZ ;  /* 0x000004ff01007387 */ /* 0x0001e20000100800 */
[----:B------:R-:W-:Y:S01]  /*130e0*/  LOP3.LUT R3, R4, 0x30, R3, 0xf8, !PT ;  /* 0x0000003004037812 */ /* 0x000fe200078ef803 */
[C---:B------:R-:W-:Y:S01]  /*130f0*/  IMAD.SHL.U32 R4, R23.reuse, 0x8, RZ ;  /* 0x0000000817047824 */ /* 0x040fe200078e00ff */
[----:B------:R-:W-:Y:S01]  /*13100*/  LOP3.LUT R8, R6, 0x30, R7, 0x78, !PT ;  /* 0x0000003006087812 */ /* 0x000fe200078e7807 */
[----:B------:R-:W-:Y:S01]  /*13110*/  IMAD.SHL.U32 R9, R23, 0x4, RZ ;  /* 0x0000000417097824 */ /* 0x000fe200078e00ff */
[----:B------:R-:W-:Y:S01]  /*13120*/  LOP3.LUT R7, R5, 0x40, R2, 0xf8, !PT ;  /* 0x0000004005077812 */ /* 0x000fe200078ef802 */
[----:B------:R-:W-:Y:S01]  /*13130*/  IMAD.MOV.U32 R22, RZ, RZ, 0x1 ;  /* 0x00000001ff167424 */ /* 0x000fe200078e00ff */
[----:B------:R-:W-:Y:S01]  /*13140*/  LOP3.LUT R4, R3, 0x30, R4, 0x78, !PT ;  /* 0x0000003003047812 */ /* 0x000fe200078e7804 */
[----:B------:R-:W-:Y:S01]  /*13150*/  IMAD.MOV.U32 R19, RZ, RZ, RZ ;  /* 0x000000ffff137224 */ /* 0x000fe200078e00ff */
[----:B------:R-:W-:Y:S01]  /*13160*/  LOP3.LUT R5, R5, 0x60, R0, 0xf8, !PT ;  /* 0x0000006005057812 */ /* 0x000fe200078ef800 */
[----:B------:R-:W-:Y:S01]  /*13170*/  ULOP3.LUT UR39, UR38, 0x1, URZ, 0xfc, !UPT ;  /* 0x0000000126277892 */ /* 0x000fe2000f8efc3f */
[----:B------:R-:W-:Y:S01]  /*13180*/  LOP3.LUT R7, R7, R8, RZ, 0xfc, !PT ;  /* 0x0000000807077212 */ /* 0x000fe200078efcff */
[----:B-1----:R-:W-:Y:S01]  /*13190*/  ULEA UR4, UR5, UR4, 0x18 ;  /* 0x0000000405047291 */ /* 0x002fe2000f8ec03f */
[----:B------:R-:W-:Y:S01]  /*131a0*/  SHF.R.U32.HI R3, RZ, 0x2, R10 ;  /* 0x00000002ff037819 */ /* 0x000fe2000001160a */
[----:B------:R-:W-:Y:S01]  /*131b0*/  ULOP3.LUT UR44, UR38, 0x2, URZ, 0xfc, !UPT ;  /* 0x00000002262c7892 */ /* 0x000fe2000f8efc3f */
[----:B------:R-:W-:Y:S01]  /*131c0*/  LOP3.LUT R6, R0, 0x80, RZ, 0xc0, !PT ;  /* 0x0000008000067812 */ /* 0x000fe200078ec0ff */
[----:B------:R-:W-:Y:S01]  /*131d0*/  ULDC UR42, c[0x0][0xc] ;  /* 0x00000300002a7ab9 */ /* 0x000fe20000000800 */
[--C-:B------:R-:W-:Y:S01]  /*131e0*/  LOP3.LUT R5, R5, 0x100, R0.reuse, 0xf8, !PT ;  /* 0x0000010005057812 */ /* 0x100fe200078ef800 */
[----:B------:R-:W-:Y:S01]  /*131f0*/  IMAD.U32 R18, RZ, RZ, UR4 ;  /* 0x00000004ff127e24 */ /* 0x000fe2000f8e00ff */
[----:B------:R-:W-:Y:S01]  /*13200*/  LOP3.LUT R2, R3, 0x60, R0, 0xf8, !PT ;  /* 0x0000006003027812 */ /* 0x000fe200078ef800 */
[----:B------:R-:W-:Y:S01]  /*13210*/  ULDC.64 UR52, c[0x0][0x198] ;  /* 0x0000660000347ab9 */ /* 0x000fe20000000a00 */
[----:B------:R-:W-:Y:S01]  /*13220*/  LOP3.LUT R6, R6, 0x10, R23, 0xf8, !PT ;  /* 0x0000001006067812 */ /* 0x000fe200078ef817 */
[----:B------:R-:W-:Y:S01]  /*13230*/  IMAD.IADD R0, R18, 0x1, R7 ;  /* 0x0000000112007824 */ /* 0x000fe200078e0207 */
[----:B------:R-:W-:-:S02]  /*13240*/  LOP3.LUT R29, R4, 0x640, R29, 0xf8, !PT ;  /* 0x00000640041d7812 */ /* 0x000fc400078ef81d */
[----:B------:R-:W-:Y:S02]  /*13250*/  LOP3.LUT R6, R6, 0x10, R9, 0x78, !PT ;  /* 0x0000001006067812 */ /* 0x000fe400078e7809 */
[----:B------:R0:W-:Y:S02]  /*13260*/  STL [R1], R0 ;  /* 0x0000000001007387 */ /* 0x0001e40000100800 */
[----:B------:R-:W-:-:S07]  /*13270*/  LOP3.LUT R28, R5, R6, RZ, 0xfc, !PT ;  /* 0x00000006051c7212 */ /* 0x000fce00078efcff */
.L_x_11779:
[----:B------:R-:W-:Y:S01]  /*13280*/  ULDC.64 UR4, c[0x0][0xa28] ;  /* 0x00028a0000047ab9 */ /* 0x000fe20000000a00 */
[----:B------:R-:W-:Y:S01]  /*13290*/  ULDC.64 UR6, c[0x0][0xa08] ;  /* 0x0002820000067ab9 */ /* 0x000fe20000000a00 */
[----:B------:R-:W-:Y:S01]  /*132a0*/  UISETP.NE.U32.AND UP0, UPT, UR4, URZ, UPT ;  /* 0x0000003f0400728c */ /* 0x000fe2000bf05070 */
[----:B------:R-:W-:Y:S01]  /*132b0*/  ISETP.NE.U32.AND P0, PT, RZ, UR6, PT ;  /* 0x00000006ff007c0c */ /* 0x000fe2000bf05070 */
[----:B------:R-:W-:Y:S01]  /*132c0*/  ULDC.64 UR8, c[0x0][0xa08] ;  /* 0x0002820000087ab9 */ /* 0x000fe20000000a00 */
[----:B------:R-:W-:Y:S01]  /*132d0*/  ULDC.64 UR10, c[0x0][0xa00] ;  /* 0x00028000000a7ab9 */ /* 0x000fe20000000a00 */
[----:B------:R-:W-:Y:S01]  /*132e0*/  UISETP.NE.AND.EX UP0, UPT, UR5, URZ, UPT, UP0 ;  /* 0x0000003f0500728c */ /* 0x000fe2000bf05300 */
[----:B------:R-:W-:Y:S01]  /*132f0*/  ISETP.NE.AND.EX P0, PT, RZ, UR7, PT, P0 ;  /* 0x00000007ff007c0c */ /* 0x000fe2000bf05300 */
[----:B------:R-:W-:Y:S01]  /*13300*/  UIMAD.WIDE UR8, UR45, 0x4, UR8 ;  /* 0x000000042d0878a5 */ /* 0x000fe2000f8e0208 */
[----:B------:R-:W-:Y:S01]  /*13310*/  ISETP.NE.U32.AND P1, PT, RZ, UR10, PT ;  /* 0x0000000aff007c0c */ /* 0x000fe2000bf25070 */
[----:B------:R-:W-:-:S02]  /*13320*/  ULDC.64 UR6, c[0x0][0xa00] ;  /* 0x0002800000067ab9 */ /* 0x000fc40000000a00 */
[----:B------:R-:W-:-:S05]  /*13330*/  PLOP3.LUT P2, PT, PT, PT, UP0, 0x80, 0x0 ;  /* 0x000000000000781c */ /* 0x000fca0003f4f008 */
[----:B------:R-:W-:Y:S02]  /*13340*/  @UP0 ULDC.64 UR4, c[0x0][0xa28] ;  /* 0x00028a0000040ab9 */ /* 0x000fe40000000a00 */
[----:B------:R-:W-:-:S06]  /*13350*/  @UP0 UIMAD.WIDE UR4, UR45, 0x4, UR4 ;  /* 0x000000042d0408a5 */ /* 0x000fcc000f8e0204 */
[----:B------:R-:W-:Y:S02]  /*13360*/  IMAD.U32 R2, RZ, RZ, UR4 ;  /* 0x00000004ff027e24 */ /* 0x000fe4000f8e00ff */
[----:B------:R-:W-:Y:S01]  /*13370*/  IMAD.U32 R3, RZ, RZ, UR5 ;  /* 0x00000005ff037e24 */ /* 0x000fe2000f8e00ff */
[----:B------:R-:W-:Y:S02]  /*13380*/  ULDC.64 UR4, c[0x0][0xa18] ;  /* 0x0002860000047ab9 */ /* 0x000fe40000000a00 */
[----:B------:R-:W-:Y:S01]  /*13390*/  UISETP.NE.U32.AND UP0, UPT, UR4, URZ, UPT ;  /* 0x0000003f0400728c */ /* 0x000fe2000bf05070 */
[----:B------:R-:W-:Y:S01]  /*133a0*/  ISETP.NE.AND.EX P1, PT, RZ, UR11, PT, P1 ;  /* 0x0000000bff007c0c */ /* 0x000fe2000bf25310 */
[----:B0-----:R0:W2:Y:S01]  /*133b0*/  @P2 LDG.E R0, desc[UR50][R2.64] ;  /* 0x0000003202002981 */ /* 0x0010a2000c1e1900 */
[----:B------:R-:W-:Y:S02]  /*133c0*/  UIMAD.WIDE UR6, UR45, 0x4, UR6 ;  /* 0x000000042d0678a5 */ /* 0x000fe4000f8e0206 */
[----:B------:R-:W-:Y:S01]  /*133d0*/  UISETP.NE.AND.EX UP0, UPT, UR5, URZ, UPT, UP0 ;  /* 0x0000003f0500728c */ /* 0x000fe2000bf05300 */
[----:B------:R-:W-:Y:S01]  /*133e0*/  UMOV UR41, URZ ;  /* 0x0000003f00297c82 */ /* 0x000fe20008000000 */
[----:B------:R-:W-:Y:S01]  /*133f0*/  ULDC.64 UR10, c[0x0][0x418] ;  /* 0x00010600000a7ab9 */ /* 0x000fe20000000a00 */
[----:B0-----:R-:W-:-:S02]  /*13400*/  IMAD.U32 R2, RZ, RZ, UR8 ;  /* 0x00000008ff027e24 */ /* 0x001fc4000f8e00ff */
[----:B------:R-:W-:Y:S01]  /*13410*/  IMAD.U32 R3, RZ, RZ, UR9 ;  /* 0x00000009ff037e24 */ /* 0x000fe2000f8e00ff */
[----:B------:R-:W-:-:S05]  /*13420*/  PLOP3.LUT P3, PT, PT, PT, UP0, 0x80, 0x0 ;  /* 0x000000000000781c */ /* 0x000fca0003f6f008 */
[----:B------:R-:W-:Y:S01]  /*13430*/  @UP0 ULDC.64 UR4, c[0x0][0xa18] ;  /* 0x0002860000040ab9 */ /* 0x000fe20000000a00 */
[----:B------:R0:W3:Y:S01]  /*13440*/  @P0 LDG.E R5, desc[UR50][R2.64] ;  /* 0x0000003202050981 */ /* 0x0000e2000c1e1900 */
[----:B------:R-:W-:Y:S01]  /*13450*/  @UP0 UIMAD.WIDE UR4, UR45, 0x4, UR4 ;  /* 0x000000042d0408a5 */ /* 0x000fe2000f8e0204 */
        /* <DEDUP_REMOVED lines=32> */
.L_x_11707:
        /* <DEDUP_REMOVED lines=8> */
.L_x_11708:
        /* <DEDUP_REMOVED lines=8> */
.L_x_11709:
[----:B------:R-:W-:Y:S01]  /*13760*/  ULDC UR6, c[0x0][0x448] ;  /* 0x0001120000067ab9 */ /* 0x000fe20000000800 */
[----:B------:R-:W-:Y:S01]  /*13770*/  IMAD R27, R25, 0xc0, RZ ;  /* 0x000000c0191b7824 */ /* 0x000fe200078e02ff */
[----:B------:R-:W-:Y:S02]  /*13780*/  UISETP.NE.AND UP0, UPT, UR6, 0x1, UPT ;  /* 0x000000010600788c */ /* 0x000fe4000bf05270 */
[----:B------:R-:W-:Y:S01]  /*13790*/  UIADD3 UR13, -UR4, UR5, URZ ;  /* 0x00000005040d7290 */ /* 0x000fe2000fffe13f */
[----:B------:R-:W-:Y:S02]  /*137a0*/  VIADD R2, R27, 0xbf ;  /* 0x000000bf1b027836 */ /* 0x000fe40000000000 */
[----:B------:R-:W-:Y:S01]  /*137b0*/  ULDC.64 UR4, c[0x0][0x9e0] ;  /* 0x0002780000047ab9 */ /* 0x000fe20000000a00 */
[----:B------:R-:W-:Y:S01]  /*137c0*/  PLOP3.LUT P0, PT, PT, PT, UP0, 0x80, 0x0 ;  /* 0x000000000000781c */ /* 0x000fe20003f0f008 */
[----:B------:R-:W-:Y:S01]  /*137d0*/  UISETP.GE.AND UP1, UPT, UR5, 0x1, UPT ;  /* 0x000000010500788c */ /* 0x000fe2000bf26270 */
[----:B------:R-:W-:Y:S01]  /*137e0*/  PLOP3.LUT P1, PT, PT, PT, UP0, 0x80, 0x0 ;  /* 0x000000000000781c */ /* 0x000fe20003f2f008 */
[----:B------:R-:W-:-:S02]  /*137f0*/  UIADD3 UR7, UR13, 0x1, -UR43 ;  /* 0x000000010d077890 */ /* 0x000fc4000fffe82b */
[----:B------:R-:W-:-:S08]  /*13800*/  @UP0 ULDC UR6, c[0x0][0x44c] ;  /* 0x0001130000060ab9 */ /* 0x000fd00000000800 */
        /* <DEDUP_REMOVED lines=19> */
.L_x_11711:
[----:B------:R-:W-:-:S11]  /*13940*/  UISETP.NE.AND UP1, UPT, UR5, 0x1, UPT ;  /* 0x000000010500788c */ /* 0x000fd6000bf25270 */
[----:B------:R-:W-:Y:S02]  /*13950*/  @UP1 ULDC.64 UR10, c[0x0][0x9e8] ;  /* 0x00027a00000a1ab9 */ /* 0x000fe40000000a00 */
[----:B------:R-:W-:-:S04]  /*13960*/  UIMAD.WIDE.U32 UR6, UR8, UR10, URZ ;  /* 0x0000000a080672a5 */ /* 0x000fc8000f8e003f */
[----:B------:R-:W-:-:S12]  /*13970*/  @UP1 USHF.R.U32.HI UR8, URZ, UR11, UR7 ;  /* 0x0000000b3f081299 */ /* 0x000fd80008011607 */
.L_x_11712:
[----:B------:R-:W-:-:S04]  /*13980*/  UIMAD UR8, UR8, UR5, UR5 ;  /* 0x00000005080872a4 */ /* 0x000fc8000f8e0205 */
[----:B------:R-:W-:-:S04]  /*13990*/  UISETP.LT.AND UP1, UPT, UR4, UR8, UPT ;  /* 0x000000080400728c */ /* 0x000fc8000bf21270 */
[----:B------:R-:W-:-:S12]  /*139a0*/  USEL UR4, UR4, UR8, UP1 ;  /* 0x0000000804047287 */ /* 0x000fd80008800000 */
.L_x_11710:
        /* <DEDUP_REMOVED lines=30> */
.L_x_11714:
[----:B------:R-:W-:-:S11]  /*13b90*/  UISETP.NE.AND UP0, UPT, UR5, 0x1, UPT ;  /* 0x000000010500788c */ /* 0x000fd6000bf05270 */
[----:B------:R-:W-:Y:S02]  /*13ba0*/  @UP0 ULDC.64 UR8, c[0x0][0x9e8] ;  /* 0x00027a0000080ab9 */ /* 0x000fe40000000a00 */
[----:B------:R-:W-:-:S04]  /*13bb0*/  UIMAD.WIDE.U32 UR6, UR12, UR8, URZ ;  /* 0x000000080c0672a5 */ /* 0x000fc8000f8e003f */
[----:B------:R-:W-:-:S12]  /*13bc0*/  @UP0 USHF.R.U32.HI UR12, URZ, UR9, UR7 ;  /* 0x000000093f0c0299 */ /* 0x000fd80008011607 */
.L_x_11715:
[----:B------:R-:W-:-:S06]  /*13bd0*/  UIMAD UR5, UR12, UR5, URZ ;  /* 0x000000050c0572a4 */ /* 0x000fcc000f8e023f */
[----:B------:R-:W-:-:S07]  /*13be0*/  VIMNMX R0, R0, UR5, !PT ;  /* 0x0000000500007c48 */ /* 0x000fce000ffe0100 */
.L_x_11713:
[----:B------:R-:W-:Y:S01]  /*13bf0*/  IMAD.HI R0, R0, 0x66666667, RZ ;  /* 0x6666666700007827 */ /* 0x000fe200078e02ff */
[----:B------:R-:W-:Y:S04]  /*13c00*/  BSSY B7, `(.L_x_11716) ;  /* 0x00002a7000077945 */ /* 0x000fe80003800000 */
[----:B------:R-:W-:-:S04]  /*13c10*/  SHF.R.U32.HI R3, RZ, 0x1f, R0 ;  /* 0x0000001fff037819 */ /* 0x000fc80000011600 */
[----:B------:R-:W-:-:S04]  /*13c20*/  LEA.HI.SX32 R3, R0, R3, 0x1a ;  /* 0x0000000300037211 */ /* 0x000fc800078fd2ff */
        /* <DEDUP_REMOVED lines=20> */
.L_x_11717:
        /* <DEDUP_REMOVED lines=20> */
.L_x_11720:
[----:B------:R-:W-:Y:S05]  /*13eb0*/  BSYNC B6 ;  /* 0x0000000000067941 */ /* 0x000fea0003800000 */
.L_x_11719:
        /* <DEDUP_REMOVED lines=22> */
.L_x_11722:
[----:B------:R-:W-:Y:S05]  /*14020*/  BSYNC B6 ;  /* 0x0000000000067941 */ /* 0x000fea0003800000 */
.L_x_11721:
        /* <DEDUP_REMOVED lines=20> */
.L_x_11724:
[----:B------:R-:W-:Y:S05]  /*14170*/  BSYNC B6 ;  /* 0x0000000000067941 */ /* 0x000fea0003800000 */
.L_x_11723:
        /* <DEDUP_REMOVED lines=19> */
.L_x_11726:
[----:B------:R-:W-:Y:S05]  /*142b0*/  BSYNC B6 ;  /* 0x0000000000067941 */ /* 0x000fea0003800000 */
.L_x_11725:
        /* <DEDUP_REMOVED lines=22> */
.L_x_11798:
        /* <DEDUP_REMOVED lines=10> */
.L_x_11801:
[----:B------:R-:W-:Y:S05]  /*144c0*/  @!P6 BRA `(.L_x_11728) ;  /* 0x000000040038e947 */ /* 0x000fea0003800000 */
[----:B------:R-:W-:-:S04]  /*144d0*/  ISETP.NE.U32.AND P0, PT, R2, RZ, PT ;  /* 0x000000ff0200720c */ /* 0x000fc80003f05070 */
[----:B------:R-:W-:-:S13]  /*144e0*/  ISETP.NE.AND.EX P0, PT, R3, RZ, PT, P0 ;  /* 0x000000ff0300720c */ /* 0x000fda0003f05300 */
[----:B------:R-:W-:Y:S05]  /*144f0*/  @!P0 BRA `(.L_x_11730) ;  /* 0x0000000000488947 */ /* 0x000fea0003800000 */
        /* <DEDUP_REMOVED lines=18> */
.L_x_11730:
[----:B------:R-:W-:Y:S01]  /*14620*/  IMAD R5, R19, 0x8, R18 ;  /* 0x0000000813057824 */ /* 0x000fe200078e0212 */
[----:B-1----:R-:W-:Y:S01]  /*14630*/  SHF.L.U32 R2, R22, 0x1f, RZ ;  /* 0x0000001f16027819 */ /* 0x002fe200000006ff */
[----:B------:R-:W1:Y:S03]  /*14640*/  S2R R3, SR_TID.X ;  /* 0x0000000000037919 */ /* 0x000e660000002100 */
[----:B------:R-:W2:Y:S01]  /*14650*/  SYNCS.PHASECHK.TRANS64.TRYWAIT P0, [R5+URZ+0x13280], R2 ;  /* 0x01328002050075a7 */ /* 0x000ea2000800017f */
[----:B-1----:R-:W-:-:S04]  /*14660*/  LOP3.LUT R3, R3, 0x7f, RZ, 0xc0, !PT ;  /* 0x0000007f03037812 */ /* 0x002fc800078ec0ff */
[----:B------:R-:W-:Y:S01]  /*14670*/  ISETP.NE.AND P1, PT, R3, RZ, PT ;  /* 0x000000ff0300720c */ /* 0x000fe20003f25270 */
[----:B--2---:R-:W-:-:S12]  /*14680*/  @!P0 BRA `(.L_x_11731) ;  /* 0x0000003400108947 */ /* 0x004fd80003800000 */
.L_x_11802:
        /* <DEDUP_REMOVED lines=8> */
.L_x_11732:
        /* <DEDUP_REMOVED lines=15> */
[----:B------:R-:W3:Y:S02]  /*14800*/  SYNCS.PHASECHK.TRANS64.TRYWAIT P0, [R5+URZ+0x13240], R2 ;  /* 0x01324002050075a7 */ /* 0x000ee4000800017f */
[----:B--23--:R-:W-:Y:S05]  /*14810*/  @!P0 BRA `(.L_x_11733) ;  /* 0x0000003000c08947 */ /* 0x00cfea0003800000 */
.L_x_11803:
        /* <DEDUP_REMOVED lines=8> */
.L_x_11734:
        /* <DEDUP_REMOVED lines=17> */
.L_x_11728:
        /* <DEDUP_REMOVED lines=35> */
.L_x_11736:
[----:B------:R-:W-:Y:S05]  /*14be0*/  BSYNC B6 ;  /* 0x0000000000067941 */ /* 0x000fea0003800000 */
.L_x_11735:
[----:B0-----:R-:W0:Y:S01]  /*14bf0*/  S2R R20, SR_TID.X ;  /* 0x0000000000147919 */ /* 0x001e220000002100 */
[----:B------:R-:W3:Y:S01]  /*14c00*/  LDC R8, c[0x0][0x448] ;  /* 0x00011200ff087b82 */ /* 0x000ee20000000800 */
[----:B------:R-:W-:Y:S01]  /*14c10*/  ULDC.64 UR8, c[0x0][0x2d8] ;  /* 0x0000b60000087ab9 */ /* 0x000fe20000000a00 */
[----:B---3--:R-:W-:Y:S02]  /*14c20*/  ISETP.NE.AND P1, PT, R8, 0x1, PT ;  /* 0x000000010800780c */ /* 0x008fe40003f25270 */
[----:B0-----:R-:W-:-:S04]  /*14c30*/  LOP3.LUT R20, R20, 0x7f, RZ, 0xc0, !PT ;  /* 0x0000007f14147812 */ /* 0x001fc800078ec0ff */
[----:B------:R-:W-:Y:S02]  /*14c40*/  SHF.R.U32.HI R21, RZ, 0x2, R20 ;  /* 0x00000002ff157819 */ /* 0x000fe40000011614 */
[----:B------:R-:W0:Y:S05]  /*14c50*/  S2R R20, SR_TID.X ;  /* 0x0000000000147919 */ /* 0x000e2a0000002100 */
[----:B------:R-:W3:Y:S08]  /*14c60*/  @P1 LDC R3, c[0x0][0x44c] ;  /* 0x00011300ff031b82 */ /* 0x000ef00000000800 */
[----:B-12---:R-:W1:Y:S01]  /*14c70*/  @P1 LDC R5, c[0x0][0x450] ;  /* 0x00011400ff051b82 */ /* 0x006e620000000800 */
[----:B------:R-:W-:Y:S01]  /*14c80*/  UIMAD UR6, UR37, UR8, URZ ;  /* 0x00000008250672a4 */ /* 0x000fe2000f8e023f */
[----:B------:R-:W-:-:S06]  /*14c90*/  UMOV UR48, UR54 ;  /* 0x0000003600307c82 */ /* 0x000fcc0008000000 */
[----:B------:R-:W2:Y:S01]  /*14ca0*/  @P1 LDC R10, c[0x0][0x44c] ;  /* 0x00011300ff0a1b82 */ /* 0x000ea20000000800 */
[----:B0-----:R-:W-:-:S05]  /*14cb0*/  IMAD.SHL.U32 R20, R20, 0x20, RZ ;  /* 0x0000002014147824 */ /* 0x001fca00078e00ff */
[----:B------:R-:W-:-:S05]  /*14cc0*/  LOP3.LUT R20, R21, 0x60, R20, 0xf8, !PT ;  /* 0x0000006015147812 */ /* 0x000fca00078ef814 */
[----:B------:R-:W-:Y:S02]  /*14cd0*/  IMAD.IADD R6, R20, 0x1, R27 ;  /* 0x0000000114067824 */ /* 0x000fe400078e021b */
[----:B------:R0:W5:Y:S01]  /*14ce0*/  LDL R20, [R1] ;  /* 0x0000000001147983 */ /* 0x0001620000100800 */
[----:B------:R-:W-:Y:S01]  /*14cf0*/  UIMAD.WIDE.U32 UR4, UR36, UR8, UR48 ;  /* 0x00000008240472a5 */ /* 0x000fe2000f8e0030 */
[----:B---3--:R-:W-:Y:S01]  /*14d00*/  @P1 IMAD.HI.U32 R0, R6, R3, RZ ;  /* 0x0000000306001227 */ /* 0x008fe200078e00ff */
[----:B------:R-:W-:Y:S01]  /*14d10*/  UIMAD UR6, UR36, UR9, UR6 ;  /* 0x00000009240672a4 */ /* 0x000fe2000f8e0206 */
[----:B------:R-:W3:Y:S02]  /*14d20*/  S2R R21, SR_TID.X ;  /* 0x0000000000157919 */ /* 0x000ee40000002100 */
[----:B------:R-:W-:Y:S01]  /*14d30*/  ULDC.64 UR8, c[0x0][0x2e0] ;  /* 0x0000b80000087ab9 */ /* 0x000fe20000000a00 */
[----:B------:R-:W-:Y:S01]  /*14d40*/  UIADD3 UR5, UR5, UR6, URZ ;  /* 0x0000000605057290 */ /* 0x000fe2000fffe03f */
[----:B------:R-:W-:Y:S01]  /*14d50*/  IMAD.MOV.U32 R9, RZ, RZ, R6 ;  /* 0x000000ffff097224 */ /* 0x000fe200078e0006 */
[----:B------:R-:W-:Y:S01]  /*14d60*/  UIMAD UR6, UR47, UR8, URZ ;  /* 0x000000082f0672a4 */ /* 0x000fe2000f8e023f */
[----:B-1----:R-:W-:Y:S01]  /*14d70*/  @P1 SHF.R.U32.HI R9, RZ, R5, R0 ;  /* 0x00000005ff091219 */ /* 0x002fe20000011600 */
[----:B------:R-:W-:Y:S01]  /*14d80*/  UIMAD.WIDE.U32 UR4, UR46, UR8, UR4 ;  /* 0x000000082e0472a5 */ /* 0x000fe2000f8e0004 */
[----:B------:R-:W1:Y:S01]  /*14d90*/  S2R R12, SR_TID.X ;  /* 0x00000000000c7919 */ /* 0x000e620000002100 */
[----:B------:R-:W-:Y:S01]  /*14da0*/  UIMAD UR6, UR46, UR9, UR6 ;  /* 0x000000092e0672a4 */ /* 0x000fe2000f8e0206 */
[--C-:B------:R-:W-:Y:S01]  /*14db0*/  SHF.R.S32.HI R0, RZ, 0x1f, R9.reuse ;  /* 0x0000001fff007819 */ /* 0x100fe20000011409 */
[----:B------:R-:W-:Y:S01]  /*14dc0*/  IMAD.MOV R7, RZ, RZ, -R9 ;  /* 0x000000ffff077224 */ /* 0x000fe200078e0a09 */
[----:B------:R-:W-:Y:S01]  /*14dd0*/  ULDC.64 UR8, c[0x0][0x2d0] ;  /* 0x0000b40000087ab9 */ /* 0x000fe20000000a00 */
[----:B------:R-:W-:Y:S01]  /*14de0*/  UIADD3 UR6, UR5, UR6, URZ ;  /* 0x0000000605067290 */ /* 0x000fe2000fffe03f */
[----:B------:R-:W-:-:S02]  /*14df0*/  IMAD.U32 R4, RZ, RZ, UR4 ;  /* 0x00000004ff047e24 */ /* 0x000fc4000f8e00ff */
[----:B------:R-:W-:Y:S02]  /*14e00*/  IMAD R0, R0, UR8, RZ ;  /* 0x0000000800007c24 */ /* 0x000fe4000f8e02ff */
[----:B------:R-:W-:Y:S02]  /*14e10*/  IMAD.MOV.U32 R2, RZ, RZ, R4 ;  /* 0x000000ffff027224 */ /* 0x000fe400078e0004 */
[----:B------:R-:W-:Y:S01]  /*14e20*/  IMAD.U32 R3, RZ, RZ, UR6 ;  /* 0x00000006ff037e24 */ /* 0x000fe2000f8e00ff */
[----:B------:R-:W-:Y:S01]  /*14e30*/  ULDC.64 UR6, c[0x0][0x280] ;  /* 0x0000a00000067ab9 */ /* 0x000fe20000000a00 */
[C---:B------:R-:W-:Y:S02]  /*14e40*/  IMAD R11, R9.reuse, UR9, R0 ;  /* 0x00000009090b7c24 */ /* 0x040fe4000f8e0200 */
[----:B------:R-:W-:Y:S02]  /*14e50*/  IMAD R0, R8, R7, R6 ;  /* 0x0000000708007224 */ /* 0x000fe400078e0206 */
[----:B------:R-:W-:Y:S01]  /*14e60*/  IMAD.U32 R5, RZ, RZ, UR5 ;  /* 0x00000005ff057e24 */ /* 0x000fe2000f8e00ff */
[----:B------:R-:W-:Y:S01]  /*14e70*/  ULDC.64 UR4, c[0x0][0x2c8] ;  /* 0x0000b20000047ab9 */ /* 0x000fe20000000a00 */
[----:B------:R-:W-:Y:S01]  /*14e80*/  IMAD.WIDE.U32 R4, R9, UR8, R2 ;  /* 0x0000000809047c25 */ /* 0x000fe2000f8e0002 */
[----:B------:R-:W-:-:S03]  /*14e90*/  SHF.R.S32.HI R7, RZ, 0x1f, R0 ;  /* 0x0000001fff077819 */ /* 0x000fc60000011400 */
[----:B------:R-:W-:Y:S02]  /*14ea0*/  IMAD.IADD R5, R5, 0x1, R11 ;  /* 0x0000000105057824 */ /* 0x000fe400078e020b */
[----:B------:R-:W-:Y:S02]  /*14eb0*/  IMAD R7, R7, UR4, RZ ;  /* 0x0000000407077c24 */ /* 0x000fe4000f8e02ff */
[----:B------:R-:W-:-:S04]  /*14ec0*/  IMAD.WIDE.U32 R4, R0, UR4, R4 ;  /* 0x0000000400047c25 */ /* 0x000fc8000f8e0004 */
[----:B------:R-:W-:Y:S01]  /*14ed0*/  IMAD R7, R0, UR5, R7 ;  /* 0x0000000500077c24 */ /* 0x000fe2000f8e0207 */
[----:B------:R-:W-:Y:S01]  /*14ee0*/  IADD3 R0, P0, R4, UR6, RZ ;  /* 0x0000000604007c10 */ /* 0x000fe2000ff1e0ff */
[----:B---3--:R-:W-:Y:S01]  /*14ef0*/  IMAD.SHL.U32 R21, R21, 0x10, RZ ;  /* 0x0000001015157824 */ /* 0x008fe200078e00ff */
[----:B-1----:R-:W-:Y:S02]  /*14f00*/  LOP3.LUT R12, R12, 0x7f, RZ, 0xc0, !PT ;  /* 0x0000007f0c0c7812 */ /* 0x002fe400078ec0ff */
[----:B------:R-:W-:Y:S01]  /*14f10*/  IADD3.X R4, R5, UR7, R7, P0, !PT ;  /* 0x0000000705047c10 */ /* 0x000fe200087fe407 */
[----:B------:R-:W-:Y:S01]  /*14f20*/  VIADD R7, R6, 0x80 ;  /* 0x0000008006077836 */ /* 0x000fe20000000000 */
[----:B------:R-:W1:Y:S01]  /*14f30*/  @P1 LDC R5, c[0x0][0x450] ;  /* 0x00011400ff051b82 */ /* 0x000e620000000800 */
[----:B------:R-:W-:Y:S02]  /*14f40*/  LOP3.LUT R21, R21, 0x30, RZ, 0xc0, !PT ;  /* 0x0000003015157812 */ /* 0x000fe400078ec0ff */
[----:B--2---:R-:W-:-:S04]  /*14f50*/  @P1 IMAD.HI.U32 R10, R7, R10, RZ ;  /* 0x0000000a070a1227 */ /* 0x004fc800078e00ff */
[----:B------:R-:W-:Y:S01]  /*14f60*/  IMAD.MOV.U32 R6, RZ, RZ, R7 ;  /* 0x000000ffff067224 */ /* 0x000fe200078e0007 */
[----:B-1----:R-:W-:Y:S02]  /*14f70*/  @P1 SHF.R.U32.HI R6, RZ, R5, R10 ;  /* 0x00000005ff061219 */ /* 0x002fe4000001160a */
[----:B------:R-:W-:-:S03]  /*14f80*/  SHF.R.U32.HI R10, RZ, 0x2, R12 ;  /* 0x00000002ff0a7819 */ /* 0x000fc6000001160c */
[----:B------:R-:W-:Y:S02]  /*14f90*/  IMAD.MOV R5, RZ, RZ, -R6 ;  /* 0x000000ffff057224 */ /* 0x000fe400078e0a06 */
[----:B------:R-:W-:-:S04]  /*14fa0*/  IMAD.WIDE.U32 R2, R6, UR8, R2 ;  /* 0x0000000806027c25 */ /* 0x000fc8000f8e0002 */
[----:B------:R-:W-:Y:S01]  /*14fb0*/  IMAD R5, R8, R5, R7 ;  /* 0x0000000508057224 */ /* 0x000fe200078e0207 */
[----:B------:R-:W-:-:S05]  /*14fc0*/  SHF.R.S32.HI R7, RZ, 0x1f, R6 ;  /* 0x0000001fff077819 */ /* 0x000fca0000011406 */
[----:B------:R-:W-:-:S04]  /*14fd0*/  IMAD R7, R7, UR8, RZ ;  /* 0x0000000807077c24 */ /* 0x000fc8000f8e02ff */
[----:B------:R-:W-:Y:S01]  /*14fe0*/  IMAD R7, R6, UR9, R7 ;  /* 0x0000000906077c24 */ /* 0x000fe2000f8e0207 */
[----:B------:R-:W-:-:S03]  /*14ff0*/  SHF.R.S32.HI R6, RZ, 0x1f, R5 ;  /* 0x0000001fff067819 */ /* 0x000fc60000011405 */
[----:B------:R-:W-:Y:S02]  /*15000*/  IMAD.IADD R3, R3, 0x1, R7 ;  /* 0x0000000103037824 */ /* 0x000fe400078e0207 */
[----:B------:R-:W-:Y:S02]  /*15010*/  IMAD R6, R6, UR4, RZ ;  /* 0x0000000406067c24 */ /* 0x000fe4000f8e02ff */
[----:B------:R-:W-:Y:S01]  /*15020*/  IMAD.WIDE.U32 R2, R5, UR4, R2 ;  /* 0x0000000405027c25 */ /* 0x000fe2000f8e0002 */
[----:B------:R-:W-:-:S03]  /*15030*/  ULDC UR4, c[0x0][0x2b8] ;  /* 0x0000ae0000047ab9 */ /* 0x000fc60000000800 */
[----:B------:R-:W-:Y:S01]  /*15040*/  IMAD R7, R5, UR5, R6 ;  /* 0x0000000505077c24 */ /* 0x000fe2000f8e0206 */
[----:B------:R-:W-:-:S04]  /*15050*/  IADD3 R5, P0, R2, UR6, RZ ;  /* 0x0000000602057c10 */ /* 0x000fc8000ff1e0ff */
[----:B------:R-:W-:Y:S02]  /*15060*/  IADD3.X R7, R3, UR7, R7, P0, !PT ;  /* 0x0000000703077c10 */ /* 0x000fe400087fe407 */
[----:B------:R-:W-:Y:S01]  /*15070*/  ISETP.GE.AND P0, PT, R21, UR4, PT ;  /* 0x0000000415007c0c */ /* 0x000fe2000bf06270 */
[----:B------:R-:W-:-:S03]  /*15080*/  UMOV UR4, 0xffffffff ;  /* 0xffffffff00047882 */ /* 0x000fc60000000000 */
[----:B0-----:R-:W-:Y:S09]  /*15090*/  BRA.DIV UR4, `(.L_x_11737) ;  /* 0x0000002a04b47947 */ /* 0x001ff2000b800000 */
[----:B------:R-:W0:Y:S01]  /*150a0*/  SHFL.IDX PT, R14, R0, RZ, 0x1c1f ;  /* 0x001c1fff000e7589 */ /* 0x000e2200000e0000 */
[----:B------:R-:W-:Y:S02]  /*150b0*/  IMAD R6, R8, UR43, RZ ;  /* 0x0000002b08067c24 */ /* 0x000fe4000f8e02ff */
[----:B------:R-:W-:Y:S01]  /*150c0*/  IMAD.IADD R27, R10, 0x1, R27 ;  /* 0x000000010a1b7824 */ /* 0x000fe200078e021b */
[----:B------:R-:W1:Y:S03]  /*150d0*/  SHFL.IDX PT, R2, R4, RZ, 0x1c1f ;  /* 0x001c1fff04027589 */ /* 0x000e6600000e0000 */
[C---:B------:R-:W-:Y:S01]  /*150e0*/  VIADD R9, R27.reuse, 0x20 ;  /* 0x000000201b097836 */ /* 0x040fe20000000000 */
[----:B------:R-:W-:Y:S01]  /*150f0*/  ISETP.GE.AND P1, PT, R27, R6, PT ;  /* 0x000000061b00720c */ /* 0x000fe20003f26270 */
[----:B------:R-:W-:-:S12]  /*15100*/  SHFL.IDX PT, R8, R0, 0x3, 0x1c1f ;  /* 0x007c1f0000087f89 */ /* 0x000fd800000e0000 */
[----:B0-----:R-:W-:-:S05]  /*15110*/  @!P1 IADD3 R14, P2, R21, R14, RZ ;  /* 0x0000000e150e9210 */ /* 0x001fca0007f5e0ff */
[----:B-1----:R-:W-:Y:S02]  /*15120*/  @!P1 IMAD.X R3, RZ, RZ, R2, P2 ;  /* 0x000000ffff039224 */ /* 0x002fe400010e0602 */
[----:B------:R-:W-:Y:S02]  /*15130*/  @!P1 IMAD.MOV.U32 R2, RZ, RZ, R14 ;  /* 0x000000ffff029224 */ /* 0x000fe400078e000e */
[----:B------:R-:W0:Y:S04]  /*15140*/  SHFL.IDX PT, R14, R0, 0x1, 0x1c1f ;  /* 0x003c1f00000e7f89 */ /* 0x000e2800000e0000 */
[----:B-----5:R1:W-:Y:S01]  /*15150*/  @!P1 LDGSTS.E.BYPASS.LTC128B.128 [R20+0xb000], desc[UR50][R2.64], !P0 ;  /* 0x0b00000002149fae */ /* 0x0203e2000c101d72 */
        /* <DEDUP_REMOVED lines=11> */
[----:B------:R-:W-:Y:S04]  /*15210*/  SHFL.IDX PT, R7, R7, 0x1, 0x1c1f ;  /* 0x003c1f0007077f89 */ /* 0x000fe800000e0000 */
[----:B-1----:R-:W1:Y:S04]  /*15220*/  SHFL.IDX PT, R2, R4, 0x2, 0x1c1f ;  /* 0x005c1f0004027f89 */ /* 0x002e6800000e0000 */
[----:B------:R-:W2:Y:S01]  /*15230*/  SHFL.IDX PT, R4, R4, 0x3, 0x1c1f ;  /* 0x007c1f0004047f89 */ /* 0x000ea200000e0000 */
[----:B0-----:R-:W-:-:S05]  /*15240*/  @!P1 IADD3 R14, P2, R21, R14, RZ ;  /* 0x0000000e150e9210 */ /* 0x001fca0007f5e0ff */
[----:B-1----:R-:W-:Y:S01]  /*15250*/  @!P1 IMAD.X R3, RZ, RZ, R2, P2 ;  /* 0x000000ffff039224 */ /* 0x002fe200010e0602 */
[-C--:B------:R-:W-:Y:S01]  /*15260*/  ISETP.GE.AND P2, PT, R9, R6.reuse, PT ;  /* 0x000000060900720c */ /* 0x080fe20003f46270 */
[----:B------:R-:W-:Y:S02]  /*15270*/  @!P1 IMAD.MOV.U32 R2, RZ, RZ, R14 ;  /* 0x000000ffff029224 */ /* 0x000fe400078e000e */
[----:B------:R-:W-:Y:S01]  /*15280*/  VIADD R9, R27, 0x60 ;  /* 0x000000601b097836 */ /* 0x000fe20000000000 */
[----:B------:R-:W0:Y:S04]  /*15290*/  SHFL.IDX PT, R14, R5, RZ, 0x1c1f ;  /* 0x001c1fff050e7589 */ /* 0x000e2800000e0000 */
[----:B------:R1:W-:Y:S01]  /*152a0*/  @!P1 LDGSTS.E.BYPASS.LTC128B.128 [R20+0xc000], desc[UR50][R2.64], !P0 ;  /* 0x0c00000002149fae */ /* 0x0003e2000c101d72 */
[----:B------:R-:W-:-:S13]  /*152b0*/  ISETP.GE.AND P1, PT, R9, R6, PT ;  /* 0x000000060900720c */ /* 0x000fda0003f26270 */
[----:B-1----:R-:W-:-:S05]  /*152c0*/  @!P1 IADD3 R2, P3, R21, R8, RZ ;  /* 0x0000000815029210 */ /* 0x002fca0007f7e0ff */
[----:B--2---:R-:W-:-:S05]  /*152d0*/  @!P1 IMAD.X R3, RZ, RZ, R4, P3 ;  /* 0x000000ffff039224 */ /* 0x004fca00018e0604 */
[----:B------:R0:W-:Y:S02]  /*152e0*/  @!P1 LDGSTS.E.BYPASS.LTC128B.128 [R20+0xc800], desc[UR50][R2.64], !P0 ;  /* 0x0c80000002149fae */ /* 0x0001e4000c101d72 */
[----:B0-----:R-:W-:Y:S02]  /*152f0*/  @!P2 IADD3 R2, P1, R21, R14, RZ ;  /* 0x0000000e1502a210 */ /* 0x001fe40007f3e0ff */
[----:B------:R0:W1:Y:S03]  /*15300*/  SHFL.IDX PT, R14, R5, 0x1, 0x1c1f ;  /* 0x003c1f00050e7f89 */ /* 0x00006600000e0000 */
[----:B------:R-:W-:-:S05]  /*15310*/  @!P2 IMAD.X R3, RZ, RZ, R0, P1 ;  /* 0x000000ffff03a224 */ /* 0x000fca00008e0600 */
[----:B------:R0:W-:Y:S03]  /*15320*/  @!P2 LDGSTS.E.BYPASS.LTC128B.128 [R20+0xd000], desc[UR50][R2.64], !P0 ;  /* 0x0d0000000214afae */ /* 0x0001e6000c101d72 */
.L_x_11816:
[----:B------:R-:W-:-:S05]  /*15330*/  VIADD R27, R27, 0xa0 ;  /* 0x000000a01b1b7836 */ /* 0x000fca0000000000 */
[----:B------:R-:W-:-:S13]  /*15340*/  ISETP.GE.AND P1, PT, R27, R6, PT ;  /* 0x000000061b00720c */ /* 0x000fda0003f26270 */
[----:B01----:R-:W-:-:S05]  /*15350*/  @!P1 IADD3 R2, P2, R21, R14, RZ ;  /* 0x0000000e15029210 */ /* 0x003fca0007f5e0ff */
[----:B------:R-:W-:-:S05]  /*15360*/  @!P1 IMAD.X R3, RZ, RZ, R7, P2 ;  /* 0x000000ffff039224 */ /* 0x000fca00010e0607 */
[----:B------:R-:W-:Y:S01]  /*15370*/  @!PT LDS RZ, [RZ] ;  /* 0x00000000fffff984 */ /* 0x000fe20000000800 */
[----:B------:R-:W-:Y:S01]  /*15380*/  @!PT LDS RZ, [RZ] ;  /* 0x00000000fffff984 */ /* 0x000fe20000000800 */
[----:B------:R-:W-:Y:S01]  /*15390*/  @!PT LDS RZ, [RZ] ;  /* 0x00000000fffff984 */ /* 0x000fe20000000800 */
[----:B------:R0:W-:Y:S01]  /*153a0*/  @!P1 LDGSTS.E.BYPASS.LTC128B.128 [R20+0xd800], desc[UR50][R2.64], !P0 ;  /* 0x0d80000002149fae */ /* 0x0001e2000c101d72 */
[----:B------:R-:W-:Y:S01]  /*153b0*/  PLOP3.LUT P0, PT, PT, PT, PT, 0x80, 0x0 ;  /* 0x000000000000781c */ /* 0x000fe20003f0f070 */
[----:B------:R-:W-:-:S12]  /*153c0*/  NOP ;  /* 0x0000000000007918 */ /* 0x000fd80000000000 */
.L_x_11738:
        /* <DEDUP_REMOVED lines=18> */
.L_x_11817:
[----:B------:R-:W-:Y:S05]  /*154f0*/  BSYNC B0 ;  /* 0x0000000000007941 */ /* 0x000fea0003800000 */
.L_x_11739:
[----:B------:R-:W-:-:S06]  /*15500*/  UIADD3 UR4, UR40, -0x2, URZ ;  /* 0xfffffffe28047890 */ /* 0x000fcc000fffe03f */
[----:B------:R-:W-:-:S13]  /*15510*/  ISETP.LE.AND P0, PT, R26, UR4, PT ;  /* 0x000000041a007c0c */ /* 0x000fda000bf03270 */
[----:B------:R-:W-:Y:S05]  /*15520*/  @!P0 BRA `(.L_x_11741) ;  /* 0x0000000800e88947 */ /* 0x000fea0003800000 */
[----:B------:R-:W-:Y:S02]  /*15530*/  IMAD.MOV.U32 R7, RZ, RZ, R19 ;  /* 0x000000ffff077224 */ /* 0x000fe400078e0013 */
[----:B------:R-:W-:Y:S02]  /*15540*/  IMAD.MOV.U32 R6, RZ, RZ, R22 ;  /* 0x000000ffff067224 */ /* 0x000fe400078e0016 */
[----:B------:R-:W-:-:S07]  /*15550*/  IMAD.U32 R0, RZ, RZ, UR4 ;  /* 0x00000004ff007e24 */ /* 0x000fce000f8e00ff */
.L_x_11761:
        /* <DEDUP_REMOVED lines=15> */
[----:B------:R-:W-:Y:S01]  /*15650*/  IMAD.MOV.U32 R9, RZ, RZ, R0 ;  /* 0x000000ffff097224 */ /* 0x000fe200078e0000 */
[----:B------:R-:W-:Y:S01]  /*15660*/  ULDC.64 UR6, c[0x0][0x428] ;  /* 0x00010a0000067ab9 */ /* 0x000fe20000000a00 */
[----:B0-----:R-:W-:-:S13]  /*15670*/  ISETP.NE.AND P0, PT, R8, 0x1, PT ;  /* 0x000000010800780c */ /* 0x001fda0003f05270 */
[----:B------:R-:W0:Y:S02]  /*15680*/  @P0 LDC.64 R2, c[0x0][0x440] ;  /* 0x00011000ff020b82 */ /* 0x000e240000000a00 */
[----:B0-----:R-:W-:-:S05]  /*15690*/  @P0 IMAD.HI.U32 R2, R0, R2, RZ ;  /* 0x0000000200020227 */ /* 0x001fca00078e00ff */
[----:B------:R-:W-:Y:S01]  /*156a0*/  @P0 SHF.R.U32.HI R9, RZ, R3, R2 ;  /* 0x00000003ff090219 */ /* 0x000fe20000011602 */
[----:B------:R-:W-:-:S03]  /*156b0*/  IMAD R2, R25, UR6, RZ ;  /* 0x0000000619027c24 */ /* 0x000fc6000f8e02ff */
[--C-:B------:R-:W-:Y:S01]  /*156c0*/  SHF.R.S32.HI R3, RZ, 0x1f, R9.reuse ;  /* 0x0000001fff037819 */ /* 0x100fe20000011409 */
[----:B------:R-:W-:Y:S02]  /*156d0*/  IMAD R5, R23, UR7, R2 ;  /* 0x0000000717057c24 */ /* 0x000fe4000f8e0202 */
        /* <DEDUP_REMOVED lines=8> */
.L_x_11744:
        /* <DEDUP_REMOVED lines=8> */
.L_x_11818:
[----:B------:R-:W-:Y:S05]  /*157e0*/  BSYNC B1 ;  /* 0x0000000000017941 */ /* 0x000fea0003800000 */
.L_x_11745:
        /* <DEDUP_REMOVED lines=9> */
.L_x_11748:
[----:B------:R-:W-:Y:S05]  /*15880*/  BSYNC B1 ;  /* 0x0000000000017941 */ /* 0x000fea0003800000 */
.L_x_11747:
        /* <DEDUP_REMOVED lines=12> */
.L_x_11749:
        /* <DEDUP_REMOVED lines=13> */
.L_x_11819:
[----:B------:R-:W-:Y:S05]  /*15a20*/  BSYNC B1 ;  /* 0x0000000000017941 */ /* 0x000fea0003800000 */
.L_x_11750:
        /* <DEDUP_REMOVED lines=11> */
.L_x_11753:
[----:B------:R-:W-:Y:S05]  /*15ae0*/  BSYNC B1 ;  /* 0x0000000000017941 */ /* 0x000fea0003800000 */
.L_x_11752:
        /* <DEDUP_REMOVED lines=8> */
.L_x_11754:
        /* <DEDUP_REMOVED lines=10> */
.L_x_11743:
[----:B------:R-:W-:Y:S05]  /*15c10*/  BSYNC B0 ;  /* 0x0000000000007941 */ /* 0x000fea0003800000 */
.L_x_11742:
[----:B------:R-:W-:-:S06]  /*15c20*/  UISETP.NE.AND UP0, UPT, UR39, 0x3, UPT ;  /* 0x000000032700788c */ /* 0x000fcc000bf05270 */
[----:B------:R-:W-:-:S13]  /*15c30*/  PLOP3.LUT P0, PT, PT, PT, UP0, 0x80, 0x0 ;  /* 0x000000000000781c */ /* 0x000fda0003f0f008 */
[----:B------:R-:W-:Y:S05]  /*15c40*/  @!P0 BRA `(.L_x_11755) ;  /* 0x0000000000048947 */ /* 0x000fea0003800000 */
[----:B------:R-:W-:Y:S01]  /*15c50*/  BPT.TRAP 0x1 ;  /* 0x000000040000795c */ /* 0x000fe20000300000 */
.L_x_11755:
[----:B------:R-:W-:Y:S01]  /*15c60*/  LOP3.LUT R2, R6, 0x1, RZ, 0x3c, !PT ;  /* 0x0000000106027812 */ /* 0x000fe200078e3cff */
[----:B------:R-:W-:Y:S01]  /*15c70*/  IMAD R3, R7, 0x8, R18 ;  /* 0x0000000807037824 */ /* 0x000fe200078e0212 */
[----:B------:R-:W-:Y:S01]  /*15c80*/  BSSY B0, `(.L_x_11756) ;  /* 0x0000006000007945 */ /* 0x000fe20003800000 */
[----:B------:R-:W-:Y:S01]  /*15c90*/  IMAD.U32 R4, RZ, RZ, UR44 ;  /* 0x0000002cff047e24 */ /* 0x000fe2000f8e00ff */
[----:B------:R-:W-:-:S04]  /*15ca0*/  SHF.L.U32 R2, R2, 0x1f, RZ ;  /* 0x0000001f02027819 */ /* 0x000fc800000006ff */
[----:B------:R-:W0:Y:S01]  /*15cb0*/  SYNCS.PHASECHK.TRANS64.TRYWAIT P0, [R3+URZ+0x13270], R2 ;  /* 0x01327002030075a7 */ /* 0x000e22000800017f */
[----:B------:R-:W-:Y:S01]  /*15cc0*/  ISETP.NE.AND P1, PT, R4, 0x3, PT ;  /* 0x000000030400780c */ /* 0x000fe20003f25270 */
[----:B0-----:R-:W-:-:S12]  /*15cd0*/  @!P0 BRA `(.L_x_11757) ;  /* 0x0000002400908947 */ /* 0x001fd80003800000 */
.L_x_11820:
[----:B------:R-:W-:Y:S05]  /*15ce0*/  BSYNC B0 ;  /* 0x0000000000007941 */ /* 0x000fea0003800000 */
.L_x_11756:
[----:B------:R-:W-:Y:S05]  /*15cf0*/  @!P1 BRA `(.L_x_11758) ;  /* 0x0000000000049947 */ /* 0x000fea0003800000 */
[----:B------:R-:W-:Y:S01]  /*15d00*/  BPT.TRAP 0x1 ;  /* 0x000000040000795c */ /* 0x000fe20000300000 */
.L_x_11758:
[----:B0-----:R-:W-:Y:S01]  /*15d10*/  SHF.L.U32 R2, R6, 0x1f, RZ ;  /* 0x0000001f06027819 */ /* 0x001fe200000006ff */
[----:B------:R-:W-:-:S03]  /*15d20*/  IMAD R10, R7, 0x2800, RZ ;  /* 0x00002800070a7824 */ /* 0x000fc600078e02ff */
[----:B------:R-:W0:Y:S02]  /*15d30*/  SYNCS.PHASECHK.TRANS64.TRYWAIT P0, [R3+URZ+0x13260], R2 ;  /* 0x01326002030075a7 */ /* 0x000e24000800017f */
[----:B0-----:R-:W-:Y:S05]  /*15d40*/  @!P0 BRA `(.L_x_11759) ;  /* 0x0000002400888947 */ /* 0x001fea0003800000 */
.L_x_11821:
        /* <DEDUP_REMOVED lines=43> */
.L_x_11760:
        /* <DEDUP_REMOVED lines=10> */
[C---:B------:R-:W-:Y:S01]  /*160a0*/  ISETP.GT.AND P0, PT, R0.reuse, R26, PT ;  /* 0x0000001a0000720c */ /* 0x040fe20003f04270 */
[----:B------:R-:W-:-:S12]  /*160b0*/  VIADD R0, R0, 0xffffffff ;  /* 0xffffffff00007836 */ /* 0x000fd80000000000 */
[----:B-1----:R-:W-:Y:S05]  /*160c0*/  @P0 BRA `(.L_x_11761) ;  /* 0xfffffff400240947 */ /* 0x002fea000383ffff */
.L_x_11741:
        /* <DEDUP_REMOVED lines=17> */
.L_x_11763:
[----:B------:R-:W-:Y:S05]  /*161e0*/  BSYNC B0 ;  /* 0x0000000000007941 */ /* 0x000fea0003800000 */
.L_x_11762:
[----:B------:R-:W-:-:S06]  /*161f0*/  UISETP.NE.AND UP0, UPT, UR39, 0x3, UPT ;  /* 0x000000032700788c */ /* 0x000fcc000bf05270 */
[----:B------:R-:W-:-:S13]  /*16200*/  PLOP3.LUT P1, PT, PT, PT, UP0, 0x80, 0x0 ;  /* 0x000000000000781c */ /* 0x000fda0003f2f008 */
[----:B------:R-:W-:Y:S05]  /*16210*/  @!P1 BRA `(.L_x_11764) ;  /* 0x0000000000049947 */ /* 0x000fea0003800000 */
[----:B------:R-:W-:Y:S01]  /*16220*/  BPT.TRAP 0x1 ;  /* 0x000000040000795c */ /* 0x000fe20000300000 */
.L_x_11764:
        /* <DEDUP_REMOVED lines=8> */
.L_x_11822:
[----:B------:R-:W-:Y:S05]  /*162b0*/  BSYNC B0 ;  /* 0x0000000000007941 */ /* 0x000fea0003800000 */
.L_x_11765:
[----:B------:R-:W-:Y:S05]  /*162c0*/  @!P2 BRA `(.L_x_11767) ;  /* 0x000000000004a947 */ /* 0x000fea0003800000 */
[----:B------:R-:W-:Y:S01]  /*162d0*/  BPT.TRAP 0x1 ;  /* 0x000000040000795c */ /* 0x000fe20000300000 */
.L_x_11767:
[----:B------:R-:W-:Y:S01]  /*162e0*/  SHF.L.U32 R5, R22, 0x1f, RZ ;  /* 0x0000001f16057819 */ /* 0x000fe200000006ff */
[----:B0-----:R-:W-:-:S03]  /*162f0*/  IMAD R3, R19, 0x2800, RZ ;  /* 0x0000280013037824 */ /* 0x001fc600078e02ff */
[----:B------:R-:W0:Y:S02]  /*16300*/  SYNCS.PHASECHK.TRANS64.TRYWAIT P1, [R2+URZ+0x13260], R5 ;  /* 0x01326005020075a7 */ /* 0x000e24000802017f */
[----:B0-----:R-:W-:Y:S05]  /*16310*/  @!P1 BRA `(.L_x_11768) ;  /* 0x00000020003c9947 */ /* 0x001fea0003800000 */
.L_x_11823:
        /* <DEDUP_REMOVED lines=43> */
.L_x_11769:
[----:B-1----:R1:W-:Y:S01]  /*165d0*/  SYNCS.ARRIVE.TRANS64.A1T0 RZ, [R2+URZ+0x13250], RZ ;  /* 0x013250ff02ff79a7 */ /* 0x0023e2000810003f */
[----:B------:R-:W-:Y:S02]  /*165e0*/  @!P0 VIADD R0, R2, 0x13280 ;  /* 0x0001328002008836 */ /* 0x000fe40000000000 */
[----:B------:R-:W-:-:S03]  /*165f0*/  VIADD R19, R19, 0x1 ;  /* 0x0000000113137836 */ /* 0x000fc60000000000 */
[----:B------:R-:W-:Y:S01]  /*16600*/  @!P0 PRMT R0, RZ, 0x654, R0 ;  /* 0x00000654ff008816 */ /* 0x000fe20000000000 */
[----:B------:R-:W-:Y:S06]  /*16610*/  BAR.SYNC.DEFER_BLOCKING 0x2, 0x80 ;  /* 0x0082000000007b1d */ /* 0x000fec0000010000 */
[----:B------:R1:W-:Y:S01]  /*16620*/  @!P0 SYNCS.ARRIVE.TRANS64.RED.A1T0 RZ, [R0+URZ], RZ ;  /* 0x000000ff00ff89a7 */ /* 0x0003e2000810043f */
[----:B------:R-:W-:-:S04]  /*16630*/  ISETP.NE.AND P0, PT, R19, 0x2, PT ;  /* 0x000000021300780c */ /* 0x000fc80003f05270 */
[----:B0-----:R-:W-:Y:S02]  /*16640*/  SEL R3, RZ, 0x1, P0 ;  /* 0x00000001ff037807 */ /* 0x001fe40000000000 */
[----:B------:R-:W-:Y:S02]  /*16650*/  SEL R19, R19, RZ, P0 ;  /* 0x000000ff13137207 */ /* 0x000fe40000000000 */
[----:B-1----:R-:W-:-:S07]  /*16660*/  LOP3.LUT R22, R22, R3, RZ, 0x3c, !PT ;  /* 0x0000000316167212 */ /* 0x002fce00078e3cff */
.L_x_11718:
[----:B------:R-:W-:Y:S05]  /*16670*/  BSYNC B7 ;  /* 0x0000000000077941 */ /* 0x000fea0003800000 */
.L_x_11716:
[----:B------:R-:W-:-:S13]  /*16680*/  LOP3.LUT P0, RZ, R16, 0x2, RZ, 0xc0, !PT ;  /* 0x0000000210ff7812 */ /* 0x000fda000780c0ff */
[----:B------:R-:W-:Y:S05]  /*16690*/  @!P0 BRA `(.L_x_11770) ;  /* 0x0000000000288947 */ /* 0x000fea0003800000 */
[----:B------:R-:W0:Y:S08]  /*166a0*/  S2UR UR5, SR_CgaCtaId ;  /* 0x00000000000579c3 */ /* 0x000e300000008800 */
[----:B------:R-:W-:Y:S06]  /*166b0*/  BAR.SYNC.DEFER_BLOCKING 0x5, 0x200 ;  /* 0x0148000000007b1d */ /* 0x000fec0000010000 */
[----:B------:R-:W-:-:S02]  /*166c0*/  UMOV UR4, 0x400 ;  /* 0x0000040000047882 */ /* 0x000fc40000000000 */
[----:B0-----:R-:W-:-:S06]  /*166d0*/  ULEA UR4, UR5, UR4, 0x18 ;  /* 0x0000000405047291 */ /* 0x001fcc000f8ec03f */
[----:B------:R-:W-:-:S05]  /*166e0*/  IMAD.U32 R18, RZ, RZ, UR4 ;  /* 0x00000004ff127e24 */ /* 0x000fca000f8e00ff */
[----:B------:R-:W0:Y:S02]  /*166f0*/  LDS.128 R24, [R18+0x132d0] ;  /* 0x0132d00012187984 */ /* 0x000e240000000c00 */
[----:B0-----:R-:W-:Y:S02]  /*16700*/  R2UR UR45, R27 ;  /* 0x000000001b2d72ca */ /* 0x001fe400000e0000 */
[----:B------:R-:W-:Y:S01]  /*16710*/  R2UR UR36, R26 ;  /* 0x000000001a2472ca */ /* 0x000fe200000e0000 */
[----:B------:R-:W-:Y:S06]  /*16720*/  BAR.ARV 0x4, 0x200 ;  /* 0x0108000000007b1d */ /* 0x000fec0000002000 */
[----:B------:R-:W-:Y:S08]  /*16730*/  BRA `(.L_x_11771) ;  /* 0x0000000800bc7947 */ /* 0x000ff00003800000 */
.L_x_11770:
[----:B------:R-:W0:Y:S01]  /*16740*/  S2R R6, SR_TID.X ;  /* 0x0000000000067919 */ /* 0x000e220000002100 */
[----:B------:R-:W-:Y:S01]  /*16750*/  ULDC UR4, c[0x0][0xc3c] ;  /* 0x00030f0000047ab9 */ /* 0x000fe20000000800 */
        /* <DEDUP_REMOVED lines=23> */
[----:B------:R-:W-:Y:S04]  /*168d0*/  SHFL.IDX PT, R5, R24, RZ, 0x1f ;  /* 0x00001fff18057589 */ /* 0x000fe800000e0000 */
[----:B------:R-:W0:Y:S02]  /*168e0*/  SHFL.UP PT, R2, R4, 0x8, RZ ;  /* 0x0500000004027989 */ /* 0x000e2400000e00ff */
[----:B0-----:R-:W-:Y:S02]  /*168f0*/  SEL R3, R2, RZ, P4 ;  /* 0x000000ff02037207 */ /* 0x001fe40002000000 */
[----:B------:R-:W-:Y:S03]  /*16900*/  SHFL.IDX PT, R2, R24, 0x1, 0x1f ;  /* 0x00201f0018027f89 */ /* 0x000fe600000e0000 */
        /* <DEDUP_REMOVED lines=10> */
.L_x_11776:
        /* <DEDUP_REMOVED lines=14> */
.L_x_11775:
[----:B------:R-:W-:Y:S05]  /*16a90*/  BSYNC B0 ;  /* 0x0000000000007941 */ /* 0x000fea0003800000 */
.L_x_11774:
[----:B-----5:R-:W1:Y:S02]  /*16aa0*/  SHFL.UP PT, R0, R25, 0x1, RZ ;  /* 0x0420000019007989 */ /* 0x020e6400000e00ff */
[----:B-1----:R-:W-:-:S05]  /*16ab0*/  SEL R0, R0, RZ, P1 ;  /* 0x000000ff00007207 */ /* 0x002fca0000800000 */
[----:B------:R-:W-:-:S05]  /*16ac0*/  IMAD.IADD R0, R25, 0x1, R0 ;  /* 0x0000000119007824 */ /* 0x000fca00078e0200 */
[----:B0-----:R-:W0:Y:S02]  /*16ad0*/  SHFL.UP PT, R2, R0, 0x2, RZ ;  /* 0x0440000000027989 */ /* 0x001e2400000e00ff */
        /* <DEDUP_REMOVED lines=17> */
[----:B------:R-:W-:-:S07]  /*16bf0*/  IMAD.MOV.U32 R7, RZ, RZ, R6 ;  /* 0x000000ffff077224 */ /* 0x000fce00078e0006 */
.L_x_11772:
        /* <DEDUP_REMOVED lines=24> */
[----:B------:R-:W-:-:S06]  /*16d80*/  IMAD.U32 R24, RZ, RZ, UR4 ;  /* 0x00000004ff187e24 */ /* 0x000fcc000f8e00ff */
[----:B------:R0:W1:Y:S02]  /*16d90*/  SHFL.IDX PT, R24, R7, R24, 0x1f ;  /* 0x00001f1807187589 */ /* 0x00006400000e0000 */
.L_x_11777:
[----:B-1----:R-:W-:Y:S02]  /*16da0*/  IMAD R24, R24, R0, R9 ;  /* 0x0000000018187224 */ /* 0x002fe400078e0209 */
[----:B0-----:R-:W-:Y:S02]  /*16db0*/  IMAD R7, R13, R8, RZ ;  /* 0x000000080d077224 */ /* 0x001fe400078e02ff */
[----:B------:R-:W-:Y:S02]  /*16dc0*/  IMAD.MOV.U32 R2, RZ, RZ, RZ ;  /* 0x000000ffff027224 */ /* 0x000fe400078e00ff */
[----:B------:R-:W-:Y:S02]  /*16dd0*/  IMAD.IADD R5, R5, 0x1, -R24 ;  /* 0x0000000105057824 */ /* 0x000fe400078e0a18 */
        /* <DEDUP_REMOVED lines=24> */
[----:B0-----:R-:W-:Y:S01]  /*16f60*/  VIADD R2, R8, 0xffffffe ;  /* 0x0ffffffe08027836 */ /* 0x001fe20000000000 */
[----:B------:R-:W-:-:S05]  /*16f70*/  IABS R8, R4 ;  /* 0x0000000400087213 */ /* 0x000fca0000000000 */
[----:B------:R0:W1:Y:S02]  /*16f80*/  F2I.FTZ.U32.TRUNC.NTZ R3, R2 ;  /* 0x0000000200037305 */ /* 0x000064000021f000 */
[----:B0-----:R-:W-:Y:S02]  /*16f90*/  IMAD.MOV.U32 R2, RZ, RZ, RZ ;  /* 0x000000ffff027224 */ /* 0x001fe400078e00ff */
[----:B-1----:R-:W-:-:S04]  /*16fa0*/  IMAD.MOV R5, RZ, RZ, -R3 ;  /* 0x000000ffff057224 */ /* 0x002fc800078e0a03 */
[----:B------:R-:W-:-:S04]  /*16fb0*/  IMAD R5, R5, R6, RZ ;  /* 0x0000000605057224 */ /* 0x000fc800078e02ff */
[----:B------:R-:W-:Y:S01]  /*16fc0*/  IMAD.HI.U32 R3, R3, R5, R2 ;  /* 0x0000000503037227 */ /* 0x000fe200078e0002 */
[-C--:B------:R-:W-:Y:S02]  /*16fd0*/  IABS R5, R0.reuse ;  /* 0x0000000000057213 */ /* 0x080fe40000000000 */
[C---:B------:R-:W-:Y:S01]  /*16fe0*/  LOP3.LUT R2, R4.reuse, R0, RZ, 0x3c, !PT ;  /* 0x0000000004027212 */ /* 0x040fe200078e3cff */
[----:B------:R-:W-:Y:S02]  /*16ff0*/  IMAD.IADD R4, R4, 0x1, R7 ;  /* 0x0000000104047824 */ /* 0x000fe400078e0207 */
        /* <DEDUP_REMOVED lines=12> */
[----:B------:R-:W-:-:S04]  /*170c0*/  IMAD.MOV R0, RZ, RZ, -R0 ;  /* 0x000000ffff007224 */ /* 0x000fc800078e0a00 */
[----:B------:R-:W-:-:S05]  /*170d0*/  IMAD R0, R3, R0, R4 ;  /* 0x0000000003007224 */ /* 0x000fca00078e0204 */
[----:B------:R-:W-:Y:S02]  /*170e0*/  R2UR UR36, R0 ;  /* 0x00000000002472ca */ /* 0x000fe400000e0000 */
[----:B------:R-:W-:-:S05]  /*170f0*/  LOP3.LUT R0, RZ, R3, RZ, 0x33, !PT ;  /* 0x00000003ff007212 */ /* 0x000fca00078e33ff */
[----:B------:R-:W-:Y:S01]  /*17100*/  IMAD.IADD R25, R25, 0x1, R0 ;  /* 0x0000000119197824 */ /* 0x000fe200078e0200 */
[----:B------:R-:W-:Y:S07]  /*17110*/  BRA `(.L_x_11778) ;  /* 0x0000000000107947 */ /* 0x000fee0003800000 */
.L_x_11773:
[----:B------:R-:W-:Y:S01]  /*17120*/  IMAD.MOV.U32 R24, RZ, RZ, R5 ;  /* 0x000000ffff187224 */ /* 0x000fe200078e0005 */
[----:B------:R-:W-:Y:S01]  /*17130*/  ULDC UR45, c[0x0][0xc3c] ;  /* 0x00030f00002d7ab9 */ /* 0x000fe20000000800 */
[----:B------:R-:W-:Y:S01]  /*17140*/  IMAD.MOV.U32 R25, RZ, RZ, RZ ;  /* 0x000000ffff197224 */ /* 0x000fe200078e00ff */
[----:B------:R-:W-:-:S06]  /*17150*/  UMOV UR36, URZ ;  /* 0x0000003f00247c82 */ /* 0x000fcc0008000000 */
.L_x_11778:
[----:B------:R-:W0:Y:S01]  /*17160*/  S2R R0, SR_TID.X ;  /* 0x0000000000007919 */ /* 0x000e220000002100 */
[----:B------:R-:W-:Y:S02]  /*17170*/  IMAD.U32 R6, RZ, RZ, UR36 ;  /* 0x00000024ff067e24 */ /* 0x000fe4000f8e00ff */
[----:B------:R-:W-:Y:S01]  /*17180*/  IMAD.U32 R7, RZ, RZ, UR45 ;  /* 0x0000002dff077e24 */ /* 0x000fe2000f8e00ff */
[----:B------:R-:W-:Y:S01]  /*17190*/  BAR.SYNC.DEFER_BLOCKING 0x4, 0x200 ;  /* 0x0108000000007b1d */ /* 0x000fe20000010000 */
[----:B------:R-:W-:Y:S02]  /*171a0*/  IMAD.MOV.U32 R4, RZ, RZ, R24 ;  /* 0x000000ffff047224 */ /* 0x000fe400078e0018 */
[----:B------:R-:W-:Y:S01]  /*171b0*/  IMAD.MOV.U32 R5, RZ, RZ, R25 ;  /* 0x000000ffff057224 */ /* 0x000fe200078e0019 */
[----:B0-----:R-:W-:-:S04]  /*171c0*/  LOP3.LUT R0, R0, 0x1f, RZ, 0xc0, !PT ;  /* 0x0000001f00007812 */ /* 0x001fc800078ec0ff */
[----:B------:R-:W-:-:S13]  /*171d0*/  ISETP.NE.AND P0, PT, R0, RZ, PT ;  /* 0x000000ff0000720c */ /* 0x000fda0003f05270 */
[----:B------:R-:W0:Y:S01]  /*171e0*/  @!P0 S2R R3, SR_CgaCtaId ;  /* 0x0000000000038919 */ /* 0x000e220000008800 */
[----:B------:R-:W-:-:S04]  /*171f0*/  @!P0 MOV R0, 0x400 ;  /* 0x0000040000008802 */ /* 0x000fc80000000f00 */
[----:B0-----:R-:W-:-:S05]  /*17200*/  @!P0 LEA R18, R3, R0, 0x18 ;  /* 0x0000000003128211 */ /* 0x001fca00078ec0ff */
[----:B------:R0:W-:Y:S01]  /*17210*/  @!P0 STS.128 [R18+0x132d0], R4 ;  /* 0x0132d00412008388 */ /* 0x0001e20000000c00 */
[----:B------:R-:W-:Y:S06]  /*17220*/  BAR.ARV 0x5, 0x200 ;  /* 0x0148000000007b1d */ /* 0x000fec0000002000 */
.L_x_11771:
[----:B------:R-:W-:Y:S02]  /*17230*/  ULDC UR4, c[0x0][0xc3c] ;  /* 0x00030f0000047ab9 */ /* 0x000fe40000000800 */
[----:B------:R-:W-:-:S06]  /*17240*/  UISETP.GE.AND UP0, UPT, UR45, UR4, UPT ;  /* 0x000000042d00728c */ /* 0x000fcc000bf06270 */
[----:B------:R-:W-:-:S13]  /*17250*/  PLOP3.LUT P0, PT, PT, PT, UP0, 0x80, 0x0 ;  /* 0x000000000000781c */ /* 0x000fda0003f0f008 */
[----:B------:R-:W-:Y:S05]  /*17260*/  @!P0 BRA `(.L_x_11779) ;  /* 0xffffffc000048947 */ /* 0x000fea000383ffff */
.L_x_11706:
[----:B0-----:R-:W2:Y:S01]  /*17270*/  LDL.LU R0, [R1+0x4] ;  /* 0x0000040001007983 */ /* 0x001ea20000300800 */
[----:B------:R-:W-:Y:S01]  /*17280*/  BSSY B0, `(.L_x_11780) ;  /* 0x000000b000007945 */ /* 0x000fe20003800000 */
[----:B------:R-:W0:Y:S01]  /*17290*/  S2R R5, SR_CgaCtaId ;  /* 0x0000000000057919 */ /* 0x000e220000008800 */
[----:B--2---:R-:W-:-:S05]  /*172a0*/  VIADD R0, R0, 0x1 ;  /* 0x0000000100007836 */ /* 0x004fca0000000000 */
        /* <DEDUP_REMOVED lines=8> */
.L_x_11824:
[----:B------:R-:W-:Y:S05]  /*17330*/  BSYNC B0 ;  /* 0x0000000000007941 */ /* 0x000fea0003800000 */
.L_x_11780:
[----:B------:R-:W-:-:S03]  /*17340*/  UMOV UR4, 0xffffffff ;  /* 0xffffffff00047882 */ /* 0x000fc60000000000 */
[----:B------:R-:W-:Y:S05]  /*17350*/  BRA.DIV UR4, `(.L_x_11782) ;  /* 0x0000001204547947 */ /* 0x000fea000b800000 */
[----:B0-----:R-:W0:Y:S02]  /*17360*/  S2R R0, SR_TID.X ;  /* 0x0000000000007919 */ /* 0x001e240000002100 */
[----:B0-----:R-:W-:-:S04]  /*17370*/  SHF.R.U32.HI R0, RZ, 0x5, R0 ;  /* 0x00000005ff007819 */ /* 0x001fc80000011600 */
[----:B------:R-:W-:-:S05]  /*17380*/  LOP3.LUT R0, R0, 0x3, RZ, 0xc0, !PT ;  /* 0x0000000300007812 */ /* 0x000fca00078ec0ff */
[----:B------:R0:W1:Y:S02]  /*17390*/  SHFL.IDX PT, R14, R0, RZ, 0x1f ;  /* 0x00001fff000e7589 */ /* 0x00006400000e0000 */
.L_x_11827:
[----:B-1----:R-:W-:Y:S01]  /*173a0*/  ISETP.NE.AND P0, PT, R14, RZ, PT ;  /* 0x000000ff0e00720c */ /* 0x002fe20003f05270 */
[----:B------:R-:W-:-:S12]  /*173b0*/  BSSY B0, `(.L_x_11783) ;  /* 0x000002b000007945 */ /* 0x000fd80003800000 */
[----:B------:R-:W-:Y:S05]  /*173c0*/  @P0 BRA `(.L_x_11784) ;  /* 0x0000000000a40947 */ /* 0x000fea0003800000 */
[----:B------:R-:W-:-:S03]  /*173d0*/  UMOV UR4, 0xffffffff ;  /* 0xffffffff00047882 */ /* 0x000fc60000000000 */
[----:B------:R-:W-:Y:S05]  /*173e0*/  BRA.DIV UR4, `(.L_x_11785) ;  /* 0x0000001204647947 */ /* 0x000fea000b800000 */
[----:B------:R-:W-:-:S13]  /*173f0*/  ELECT P6, URZ, PT ;  /* 0x00000000003f782f */ /* 0x000fda00038c0000 */
.L_x_11830:
[----:B------:R-:W-:Y:S05]  /*17400*/  @!P6 BRA `(.L_x_11784) ;  /* 0x000000000094e947 */ /* 0x000fea0003800000 */
[----:B------:R-:W-:-:S06]  /*17410*/  ULOP3.LUT UR4, UR38, 0x2, URZ, 0xfc, !UPT ;  /* 0x0000000226047892 */ /* 0x000fcc000f8efc3f */
[----:B0-----:R-:W-:-:S05]  /*17420*/  IMAD.U32 R0, RZ, RZ, UR4 ;  /* 0x00000004ff007e24 */ /* 0x001fca000f8e00ff */
[----:B------:R-:W-:-:S13]  /*17430*/  ISETP.NE.AND P0, PT, R0, 0x3, PT ;  /* 0x000000030000780c */ /* 0x000fda0003f05270 */
[----:B------:R-:W-:Y:S05]  /*17440*/  @!P0 BRA `(.L_x_11786) ;  /* 0x0000000000048947 */ /* 0x000fea0003800000 */
[----:B------:R-:W-:Y:S01]  /*17450*/  BPT.TRAP 0x1 ;  /* 0x000000040000795c */ /* 0x000fe20000300000 */
.L_x_11786:
        /* <DEDUP_REMOVED lines=12> */
.L_x_11831:
[----:B------:R-:W1:Y:S02]  /*17520*/  SYNCS.PHASECHK.TRANS64.TRYWAIT P1, [R9+URZ], R0 ;  /* 0x00000000090075a7 */ /* 0x000e64000802017f */
[----:B-1----:R-:W-:Y:S05]  /*17530*/  @!P1 BRA `(.L_x_11788) ;  /* 0x0000001000449947 */ /* 0x002fea0003800000 */
.L_x_11832:
[----:B------:R-:W-:Y:S05]  /*17540*/  @!P0 BRA `(.L_x_11789) ;  /* 0x0000000000048947 */ /* 0x000fea0003800000 */
[----:B------:R-:W-:Y:S01]  /*17550*/  BPT.TRAP 0x1 ;  /* 0x000000040000795c */ /* 0x000fe20000300000 */
.L_x_11789:
[----:B------:R-:W-:-:S04]  /*17560*/  IMAD R19, R19, 0x8, R6 ;  /* 0x0000000813137824 */ /* 0x000fc800078e0206 */
[----:B------:R-:W2:Y:S02]  /*17570*/  SYNCS.PHASECHK.TRANS64.TRYWAIT P1, [R19+URZ+0x13260], R4 ;  /* 0x01326004130075a7 */ /* 0x000ea4000802017f */
[----:B--2---:R-:W-:Y:S05]  /*17580*/  @!P1 BRA `(.L_x_11790) ;  /* 0x0000001000449947 */ /* 0x004fea0003800000 */
.L_x_11833:
[----:B------:R-:W-:Y:S05]  /*17590*/  @!P0 BRA `(.L_x_11791) ;  /* 0x0000000000048947 */ /* 0x000fea0003800000 */
[----:B------:R-:W-:Y:S01]  /*175a0*/  BPT.TRAP 0x1 ;  /* 0x000000040000795c */ /* 0x000fe20000300000 */
.L_x_11791:
[----:B------:R-:W-:-:S04]  /*175b0*/  IMAD R7, R7, 0x8, R6 ;  /* 0x0000000807077824 */ /* 0x000fc800078e0206 */
[----:B------:R-:W3:Y:S02]  /*175c0*/  SYNCS.PHASECHK.TRANS64.TRYWAIT P1, [R7+URZ+0x13260], R0 ;  /* 0x01326000070075a7 */ /* 0x000ee4000802017f */
[----:B---3--:R-:W-:Y:S05]  /*175d0*/  @!P1 BRA `(.L_x_11792) ;  /* 0x0000001000449947 */ /* 0x008fea0003800000 */
.L_x_11834:
[----:B------:R-:W-:Y:S05]  /*175e0*/  @!P0 BRA `(.L_x_11793) ;  /* 0x0000000000048947 */ /* 0x000fea0003800000 */
[----:B------:R-:W-:Y:S01]  /*175f0*/  BPT.TRAP 0x1 ;  /* 0x000000040000795c */ /* 0x000fe20000300000 */
.L_x_11793:
[----:B------:R-:W4:Y:S02]  /*17600*/  SYNCS.PHASECHK.TRANS64.TRYWAIT P0, [R19+URZ+0x13280], R4 ;  /* 0x01328004130075a7 */ /* 0x000f24000800017f */
[----:B----4-:R-:W-:Y:S05]  /*17610*/  @!P0 BRA `(.L_x_11794) ;  /* 0x0000001000488947 */ /* 0x010fea0003800000 */
.L_x_11795:
[----:B------:R0:W0:Y:S02]  /*17620*/  SYNCS.PHASECHK.TRANS64.TRYWAIT P0, [R7+URZ+0x13280], R0 ;  /* 0x01328000070075a7 */ /* 0x000024000800017f */
[----:B0-----:R-:W-:Y:S05]  /*17630*/  @!P0 NANOSLEEP.SYNCS 0x989680 ;  /* 0x009896800000895d */ /* 0x001fea0003900000 */
[----:B------:R-:W0:Y:S02]  /*17640*/  @!P0 SYNCS.PHASECHK.TRANS64 P0, [R7+URZ+0x13280], R0 ;  /* 0x01328000070085a7 */ /* 0x000e24000800007f */
[----:B0-----:R-:W-:Y:S05]  /*17650*/  @!P0 BRA `(.L_x_11795) ;  /* 0xfffffffc00f08947 */ /* 0x001fea000383ffff */
.L_x_11784:
[----:B------:R-:W-:Y:S05]  /*17660*/  BSYNC B0 ;  /* 0x0000000000007941 */ /* 0x000fea0003800000 */
.L_x_11783:
[----:B------:R-:W-:Y:S05]  /*17670*/  EXIT ;  /* 0x000000000000794d */ /* 0x000fea0003800000 */
.L_x_11616:
[----:B0-----:R-:W-:-:S04]  /*17680*/  IMAD.U32 R3, RZ, RZ, UR45 ;  /* 0x0000002dff037e24 */ /* 0x001fc8000f8e00ff */
[----:B------:R0:W1:Y:S03]  /*17690*/  SYNCS.PHASECHK.TRANS64.TRYWAIT P1, [R3+URZ+0x13200], R0 ;  /* 0x01320000030075a7 */ /* 0x000066000802017f */
[----:B-1----:R-:W-:Y:S05]  /*176a0*/  @!P1 NANOSLEEP.SYNCS 0x989680 ;  /* 0x009896800000995d */ /* 0x002fea0003900000 */
[----:B------:R-:W1:Y:S02]  /*176b0*/  @!P1 SYNCS.PHASECHK.TRANS64 P1, [R3+URZ+0x13200], R0 ;  /* 0x01320000030095a7 */ /* 0x000e64000802007f */
[----:B-1----:R-:W-:Y:S05]  /*176c0*/  @!P1 BRA `(.L_x_11616) ;  /* 0xfffffffc00ec9947 */ /* 0x002fea000383ffff */
[----:B------:R-:W-:Y:S05]  /*176d0*/  BRA `(.L_x_11796) ;  /* 0xfffffea400847947 */ /* 0x000fea000383ffff */
.L_x_11620:
[----:B-1----:R1:W2:Y:S02]  /*176e0*/  SYNCS.PHASECHK.TRANS64.TRYWAIT P1, [R5+URZ+0x13230], R0 ;  /* 0x01323000050075a7 */ /* 0x0022a4000802017f */
[----:B--2---:R-:W-:Y:S05]  /*176f0*/  @!P1 NANOSLEEP.SYNCS 0x989680 ;  /* 0x009896800000995d */ /* 0x004fea0003900000 */
[----:B------:R-:W2:Y:S02]  /*17700*/  @!P1 SYNCS.PHASECHK.TRANS64 P1, [R5+URZ+0x13230], R0 ;  /* 0x01323000050095a7 */ /* 0x000ea4000802007f */
[----:B--2---:R-:W-:Y:S05]  /*17710*/  @!P1 BRA `(.L_x_11620) ;  /* 0xfffffffc00f09947 */ /* 0x004fea000383ffff */
[----:B------:R-:W-:Y:S05]  /*17720*/  BRA `(.L_x_11619) ;  /* 0xfffffea400a07947 */ /* 0x000fea000383ffff */
.L_x_11636:
[----:B-1----:R-:W-:-:S04]  /*17730*/  IMAD.U32 R9, RZ, RZ, UR23 ;  /* 0x00000017ff097e24 */ /* 0x002fc8000f8e00ff */
[----:B------:R1:W2:Y:S03]  /*17740*/  SYNCS.PHASECHK.TRANS64.TRYWAIT P1, [R9+URZ+0x13230], R8 ;  /* 0x01323008090075a7 */ /* 0x0002a6000802017f */
[----:B--2---:R-:W-:Y:S05]  /*17750*/  @!P1 NANOSLEEP.SYNCS 0x989680 ;  /* 0x009896800000995d */ /* 0x004fea0003900000 */
[----:B------:R-:W2:Y:S02]  /*17760*/  @!P1 SYNCS.PHASECHK.TRANS64 P1, [R9+URZ+0x13230], R8 ;  /* 0x01323008090095a7 */ /* 0x000ea4000802007f */
[----:B--2---:R-:W-:Y:S05]  /*17770*/  @!P1 BRA `(.L_x_11636) ;  /* 0xfffffffc00ec9947 */ /* 0x004fea000383ffff */
[----:B------:R-:W-:Y:S05]  /*17780*/  BRA `(.L_x_11635) ;  /* 0xfffffee000e87947 */ /* 0x000fea000383ffff */
.L_x_11640:
[----:B-1----:R-:W-:-:S04]  /*17790*/  IMAD.U32 R9, RZ, RZ, UR11 ;  /* 0x0000000bff097e24 */ /* 0x002fc8000f8e00ff */
[----:B------:R1:W2:Y:S03]  /*177a0*/  SYNCS.PHASECHK.TRANS64.TRYWAIT P1, [R9+URZ+0x13250], R8 ;  /* 0x01325008090075a7 */ /* 0x0002a6000802017f */
[----:B--2---:R-:W-:Y:S05]  /*177b0*/  @!P1 NANOSLEEP.SYNCS 0x989680 ;  /* 0x009896800000995d */ /* 0x004fea0003900000 */
[----:B------:R-:W2:Y:S02]  /*177c0*/  @!P1 SYNCS.PHASECHK.TRANS64 P1, [R9+URZ+0x13250], R8 ;  /* 0x01325008090095a7 */ /* 0x000ea4000802007f */
[----:B--2---:R-:W-:Y:S05]  /*177d0*/  @!P1 BRA `(.L_x_11640) ;  /* 0xfffffffc00ec9947 */ /* 0x004fea000383ffff */
[----:B------:R-:W-:Y:S05]  /*177e0*/  BRA `(.L_x_11639) ;  /* 0xfffffee400f47947 */ /* 0x000fea000383ffff */
.L_x_11658:
[----:B-1----:R-:W-:-:S04]  /*177f0*/  IMAD.U32 R3, RZ, RZ, UR20 ;  /* 0x00000014ff037e24 */ /* 0x002fc8000f8e00ff */
[----:B------:R1:W2:Y:S03]  /*17800*/  SYNCS.PHASECHK.TRANS64.TRYWAIT P1, [R3+URZ+0x13230], R0 ;  /* 0x01323000030075a7 */ /* 0x0002a6000802017f */
[----:B--2---:R-:W-:Y:S05]  /*17810*/  @!P1 NANOSLEEP.SYNCS 0x989680 ;  /* 0x009896800000995d */ /* 0x004fea0003900000 */
[----:B------:R-:W2:Y:S02]  /*17820*/  @!P1 SYNCS.PHASECHK.TRANS64 P1, [R3+URZ+0x13230], R0 ;  /* 0x01323000030095a7 */ /* 0x000ea4000802007f */
[----:B--2---:R-:W-:Y:S05]  /*17830*/  @!P1 BRA `(.L_x_11658) ;  /* 0xfffffffc00ec9947 */ /* 0x004fea000383ffff */
[----:B------:R-:W-:Y:S05]  /*17840*/  BRA `(.L_x_11657) ;  /* 0xffffff24002c7947 */ /* 0x000fea000383ffff */
.L_x_11662:
[----:B-1----:R-:W-:-:S04]  /*17850*/  IMAD.U32 R3, RZ, RZ, UR11 ;  /* 0x0000000bff037e24 */ /* 0x002fc8000f8e00ff */
[----:B------:R1:W2:Y:S03]  /*17860*/  SYNCS.PHASECHK.TRANS64.TRYWAIT P1, [R3+URZ+0x13250], R0 ;  /* 0x01325000030075a7 */ /* 0x0002a6000802017f */
[----:B--2---:R-:W-:Y:S05]  /*17870*/  @!P1 NANOSLEEP.SYNCS 0x989680 ;  /* 0x009896800000995d */ /* 0x004fea0003900000 */
[----:B------:R-:W2:Y:S02]  /*17880*/  @!P1 SYNCS.PHASECHK.TRANS64 P1, [R3+URZ+0x13250], R0 ;  /* 0x01325000030095a7 */ /* 0x000ea4000802007f */
[----:B--2---:R-:W-:Y:S05]  /*17890*/  @!P1 BRA `(.L_x_11662) ;  /* 0xfffffffc00ec9947 */ /* 0x004fea000383ffff */
[----:B------:R-:W-:Y:S05]  /*178a0*/  BRA `(.L_x_11661) ;  /* 0xffffff2800387947 */ /* 0x000fea000383ffff */
.L_x_11669:
[----:B-1----:R-:W-:-:S04]  /*178b0*/  IMAD.U32 R3, RZ, RZ, UR23 ;  /* 0x00000017ff037e24 */ /* 0x002fc8000f8e00ff */
[----:B------:R1:W2:Y:S03]  /*178c0*/  SYNCS.PHASECHK.TRANS64.TRYWAIT P1, [R3+URZ+0x13230], R0 ;  /* 0x01323000030075a7 */ /* 0x0002a6000802017f */
[----:B--2---:R-:W-:Y:S05]  /*178d0*/  @!P1 NANOSLEEP.SYNCS 0x989680 ;  /* 0x009896800000995d */ /* 0x004fea0003900000 */
[----:B------:R-:W2:Y:S02]  /*178e0*/  @!P1 SYNCS.PHASECHK.TRANS64 P1, [R3+URZ+0x13230], R0 ;  /* 0x01323000030095a7 */ /* 0x000ea4000802007f */
[----:B--2---:R-:W-:Y:S05]  /*178f0*/  @!P1 BRA `(.L_x_11669) ;  /* 0xfffffffc00ec9947 */ /* 0x004fea000383ffff */
[----:B------:R-:W-:Y:S05]  /*17900*/  BRA `(.L_x_11668) ;  /* 0xffffff4400ac7947 */ /* 0x000fea000383ffff */
.L_x_11673:
[----:B-1----:R-:W-:-:S04]  /*17910*/  IMAD.U32 R3, RZ, RZ, UR11 ;  /* 0x0000000bff037e24 */ /* 0x002fc8000f8e00ff */
[----:B------:R1:W2:Y:S03]  /*17920*/  SYNCS.PHASECHK.TRANS64.TRYWAIT P1, [R3+URZ+0x13250], R0 ;  /* 0x01325000030075a7 */ /* 0x0002a6000802017f */
[----:B--2---:R-:W-:Y:S05]  /*17930*/  @!P1 NANOSLEEP.SYNCS 0x989680 ;  /* 0x009896800000995d */ /* 0x004fea0003900000 */
[----:B------:R-:W2:Y:S02]  /*17940*/  @!P1 SYNCS.PHASECHK.TRANS64 P1, [R3+URZ+0x13250], R0 ;  /* 0x01325000030095a7 */ /* 0x000ea4000802007f */
[----:B--2---:R-:W-:Y:S05]  /*17950*/  @!P1 BRA `(.L_x_11673) ;  /* 0xfffffffc00ec9947 */ /* 0x004fea000383ffff */
[----:B------:R-:W-:Y:S05]  /*17960*/  BRA `(.L_x_11672) ;  /* 0xffffff4800b87947 */ /* 0x000fea000383ffff */
.L_x_11687:
[----:B-1----:R-:W-:-:S04]  /*17970*/  IMAD.U32 R7, RZ, RZ, UR14 ;  /* 0x0000000eff077e24 */ /* 0x002fc8000f8e00ff */
[----:B------:R1:W2:Y:S03]  /*17980*/  SYNCS.PHASECHK.TRANS64.TRYWAIT P1, [R7+URZ+0x13250], R4 ;  /* 0x01325004070075a7 */ /* 0x0002a6000802017f */
[----:B--2---:R-:W-:Y:S05]  /*17990*/  @!P1 NANOSLEEP.SYNCS 0x989680 ;  /* 0x009896800000995d */ /* 0x004fea0003900000 */
[----:B------:R-:W2:Y:S02]  /*179a0*/  @!P1 SYNCS.PHASECHK.TRANS64 P1, [R7+URZ+0x13250], R4 ;  /* 0x01325004070095a7 */ /* 0x000ea4000802007f */
[----:B--2---:R-:W-:Y:S05]  /*179b0*/  @!P1 BRA `(.L_x_11687) ;  /* 0xfffffffc00ec9947 */ /* 0x004fea000383ffff */
[----:B------:R-:W-:Y:S05]  /*179c0*/  BRA `(.L_x_11686) ;  /* 0xffffff84001c7947 */ /* 0x000fea000383ffff */
.L_x_11727:
[----:B------:R-:W-:Y:S02]  /*179d0*/  IMAD.MOV.U32 R13, RZ, RZ, R20 ;  /* 0x000000ffff0d7224 */ /* 0x000fe400078e0014 */
[----:B------:R-:W-:Y:S02]  /*179e0*/  IMAD.MOV.U32 R12, RZ, RZ, RZ ;  /* 0x000000ffff0c7224 */ /* 0x000fe400078e00ff */
[----:B------:R-:W-:Y:S02]  /*179f0*/  IMAD.MOV.U32 R11, RZ, RZ, 0x1f ;  /* 0x0000001fff0b7424 */ /* 0x000fe400078e00ff */
[----:B------:R-:W-:-:S07]  /*17a00*/  IMAD.MOV.U32 R15, RZ, RZ, -0x1 ;  /* 0xffffffffff0f7424 */ /* 0x000fce00078e00ff */
[----:B------:R-:W-:Y:S05]  /*17a10*/  WARPSYNC.COLLECTIVE R15, `(.L_x_11797) ;  /* 0x000000000f087348 */ /* 0x000fea0003c00000 */
[----:B------:R0:W1:Y:S02]  /*17a20*/  SHFL.IDX P6, R14, R13, R12, R11 ;  /* 0x0000000c0d0e7389 */ /* 0x00006400000c000b */
[----:B01----:R-:W-:Y:S01]  /*17a30*/  ENDCOLLECTIVE ;  /* 0x000000000000791b */ /* 0x003fe20003800000 */
.L_x_11797:
[----:B------:R-:W-:Y:S05]  /*17a40*/  BRA `(.L_x_11798) ;  /* 0xffffffc800747947 */ /* 0x000fea000383ffff */
.L_x_11729:
[----:B------:R-:W-:Y:S01]  /*17a50*/  BSSY B0, `(.L_x_11799) ;  /* 0x0000006000007945 */ /* 0x000fe20003800000 */
[----:B------:R-:W-:-:S07]  /*17a60*/  IMAD.MOV.U32 R15, RZ, RZ, -0x1 ;  /* 0xffffffffff0f7424 */ /* 0x000fce00078e00ff */
[----:B0-----:R-:W-:Y:S05]  /*17a70*/  WARPSYNC.COLLECTIVE R15, `(.L_x_11800) ;  /* 0x000000000f0c7348 */ /* 0x001fea0003c00000 */
[----:B------:R-:W-:Y:S02]  /*17a80*/  ELECT P6, UR62, PT ;  /* 0x00000000003e782f */ /* 0x000fe400038c0000 */
[----:B------:R-:W-:Y:S01]  /*17a90*/  MOV R14, UR62 ;  /* 0x0000003e000e7c02 */ /* 0x000fe20008000f00 */
[----:B0-----:R-:W-:Y:S10]  /*17aa0*/  ENDCOLLECTIVE ;  /* 0x000000000000791b */ /* 0x001ff40003800000 */
.L_x_11800:
[----:B------:R-:W-:Y:S05]  /*17ab0*/  BSYNC B0 ;  /* 0x0000000000007941 */ /* 0x000fea0003800000 */
.L_x_11799:
[----:B------:R-:W-:Y:S05]  /*17ac0*/  BRA `(.L_x_11801) ;  /* 0xffffffc8007c7947 */ /* 0x000fea000383ffff */
.L_x_11731:
[----:B-1----:R1:W2:Y:S02]  /*17ad0*/  SYNCS.PHASECHK.TRANS64.TRYWAIT P0, [R5+URZ+0x13280], R2 ;  /* 0x01328002050075a7 */ /* 0x0022a4000800017f */
[----:B--2---:R-:W-:Y:S05]  /*17ae0*/  @!P0 NANOSLEEP.SYNCS 0x989680 ;  /* 0x009896800000895d */ /* 0x004fea0003900000 */
[----:B------:R-:W2:Y:S02]  /*17af0*/  @!P0 SYNCS.PHASECHK.TRANS64 P0, [R5+URZ+0x13280], R2 ;  /* 0x01328002050085a7 */ /* 0x000ea4000800007f */
[----:B--2---:R-:W-:Y:S05]  /*17b00*/  @!P0 BRA `(.L_x_11731) ;  /* 0xfffffffc00f08947 */ /* 0x004fea000383ffff */
[----:B------:R-:W-:Y:S05]  /*17b10*/  BRA `(.L_x_11802) ;  /* 0xffffffc800dc7947 */ /* 0x000fea000383ffff */
.L_x_11733:
[----:B--2---:R2:W3:Y:S02]  /*17b20*/  SYNCS.PHASECHK.TRANS64.TRYWAIT P0, [R5+URZ+0x13240], R2 ;  /* 0x01324002050075a7 */ /* 0x0044e4000800017f */
[----:B---3--:R-:W-:Y:S05]  /*17b30*/  @!P0 NANOSLEEP.SYNCS 0x989680 ;  /* 0x009896800000895d */ /* 0x008fea0003900000 */
[----:B------:R-:W3:Y:S02]  /*17b40*/  @!P0 SYNCS.PHASECHK.TRANS64 P0, [R5+URZ+0x13240], R2 ;  /* 0x01324002050085a7 */ /* 0x000ee4000800007f */
[----:B---3--:R-:W-:Y:S05]  /*17b50*/  @!P0 BRA `(.L_x_11733) ;  /* 0xfffffffc00f08947 */ /* 0x008fea000383ffff */
[----:B------:R-:W-:Y:S05]  /*17b60*/  BRA `(.L_x_11803) ;  /* 0xffffffcc002c7947 */ /* 0x000fea000383ffff */
.L_x_11737:
[----:B------:R-:W-:Y:S02]  /*17b70*/  IMAD.MOV.U32 R13, RZ, RZ, R4 ;  /* 0x000000ffff0d7224 */ /* 0x000fe400078e0004 */
[----:B------:R-:W-:Y:S02]  /*17b80*/  IMAD.MOV.U32 R12, RZ, RZ, RZ ;  /* 0x000000ffff0c7224 */ /* 0x000fe400078e00ff */
[----:B------:R-:W-:Y:S02]  /*17b90*/  IMAD.MOV.U32 R11, RZ, RZ, 0x1c1f ;  /* 0x00001c1fff0b7424 */ /* 0x000fe400078e00ff */
[----:B------:R-:W-:Y:S02]  /*17ba0*/  IMAD.MOV.U32 R15, RZ, RZ, -0x1 ;  /* 0xffffffffff0f7424 */ /* 0x000fe400078e00ff */
[----:B------:R-:W-:Y:S02]  /*17bb0*/  IMAD R6, R8, UR43, RZ ;  /* 0x0000002b08067c24 */ /* 0x000fe4000f8e02ff */
[----:B------:R-:W-:-:S07]  /*17bc0*/  IMAD.IADD R27, R10, 0x1, R27 ;  /* 0x000000010a1b7824 */ /* 0x000fce00078e021b */
[----:B-----5:R-:W-:Y:S05]  /*17bd0*/  WARPSYNC.COLLECTIVE R15, `(.L_x_11804) ;  /* 0x000000000f087348 */ /* 0x020fea0003c00000 */
[----:B------:R0:W1:Y:S02]  /*17be0*/  SHFL.IDX P6, R14, R13, R12, R11 ;  /* 0x0000000c0d0e7389 */ /* 0x00006400000c000b */
[----:B01---5:R-:W-:Y:S01]  /*17bf0*/  ENDCOLLECTIVE ;  /* 0x000000000000791b */ /* 0x023fe20003800000 */
.L_x_11804:
[C---:B------:R-:W-:Y:S01]  /*17c00*/  VIADD R9, R27.reuse, 0x20 ;  /* 0x000000201b097836 */ /* 0x040fe20000000000 */
[----:B------:R-:W-:Y:S01]  /*17c10*/  ISETP.GE.AND P1, PT, R27, R6, PT ;  /* 0x000000061b00720c */ /* 0x000fe20003f26270 */
[----:B------:R-:W-:Y:S02]  /*17c20*/  IMAD.MOV.U32 R13, RZ, RZ, R0 ;  /* 0x000000ffff0d7224 */ /* 0x000fe400078e0000 */
[----:B------:R-:W-:-:S10]  /*17c30*/  IMAD.MOV.U32 R2, RZ, RZ, R14 ;  /* 0x000000ffff027224 */ /* 0x000fd400078e000e */
[----:B------:R-:W-:Y:S05]  /*17c40*/  WARPSYNC.COLLECTIVE R15, `(.L_x_11805) ;  /* 0x000000000f087348 */ /* 0x000fea0003c00000 */
[----:B------:R0:W1:Y:S02]  /*17c50*/  SHFL.IDX P6, R14, R13, R12, R11 ;  /* 0x0000000c0d0e7389 */ /* 0x00006400000c000b */
[----:B01----:R-:W-:Y:S01]  /*17c60*/  ENDCOLLECTIVE ;  /* 0x000000000000791b */ /* 0x003fe20003800000 */
.L_x_11805:
        /* <DEDUP_REMOVED lines=8> */
.L_x_11806:
        /* <DEDUP_REMOVED lines=11> */
.L_x_11807:
        /* <DEDUP_REMOVED lines=8> */
.L_x_11808:
        /* <DEDUP_REMOVED lines=10> */
.L_x_11809:
        /* <DEDUP_REMOVED lines=8> */
.L_x_11810:
        /* <DEDUP_REMOVED lines=11> */
.L_x_11811:
[----:B------:R-:W-:Y:S02]  /*17ff0*/  IMAD.MOV.U32 R13, RZ, RZ, R7 ;  /* 0x000000ffff0d7224 */ /* 0x000fe400078e0007 */
[----:B------:R-:W-:Y:S02]  /*18000*/  IMAD.MOV.U32 R12, RZ, RZ, RZ ;  /* 0x000000ffff0c7224 */ /* 0x000fe400078e00ff */
[----:B------:R-:W-:-:S07]  /*18010*/  IMAD.MOV.U32 R8, RZ, RZ, R14 ;  /* 0x000000ffff087224 */ /* 0x000fce00078e000e */
[----:B------:R-:W-:Y:S05]  /*18020*/  WARPSYNC.COLLECTIVE R15, `(.L_x_11812) ;  /* 0x000000000f087348 */ /* 0x000fea0003c00000 */
[----:B------:R0:W1:Y:S02]  /*18030*/  SHFL.IDX P6, R14, R13, R12, R11 ;  /* 0x0000000c0d0e7389 */ /* 0x00006400000c000b */
[----:B01----:R-:W-:Y:S01]  /*18040*/  ENDCOLLECTIVE ;  /* 0x000000000000791b */ /* 0x003fe20003800000 */
.L_x_11812:
        /* <DEDUP_REMOVED lines=11> */
.L_x_11813:
        /* <DEDUP_REMOVED lines=8> */
.L_x_11814:
        /* <DEDUP_REMOVED lines=10> */
.L_x_11815:
[----:B------:R-:W-:Y:S05]  /*18220*/  BRA `(.L_x_11816) ;  /* 0xffffffd000407947 */ /* 0x000fea000383ffff */
.L_x_11740:
[----:B0-----:R0:W1:Y:S02]  /*18230*/  SYNCS.PHASECHK.TRANS64.TRYWAIT P0, [R18+URZ+0x13220], R3 ;  /* 0x01322003120075a7 */ /* 0x001064000800017f */
[----:B-1----:R-:W-:Y:S05]  /*18240*/  @!P0 NANOSLEEP.SYNCS 0x989680 ;  /* 0x009896800000895d */ /* 0x002fea0003900000 */
[----:B------:R-:W1:Y:S02]  /*18250*/  @!P0 SYNCS.PHASECHK.TRANS64 P0, [R18+URZ+0x13220], R3 ;  /* 0x01322003120085a7 */ /* 0x000e64000800007f */
[----:B-1----:R-:W-:Y:S05]  /*18260*/  @!P0 BRA `(.L_x_11740) ;  /* 0xfffffffc00f08947 */ /* 0x002fea000383ffff */
[----:B------:R-:W-:Y:S05]  /*18270*/  BRA `(.L_x_11817) ;  /* 0xffffffd0009c7947 */ /* 0x000fea000383ffff */
.L_x_11746:
[----:B0-----:R0:W1:Y:S02]  /*18280*/  SYNCS.PHASECHK.TRANS64.TRYWAIT P0, [R4+URZ+0x13280], R3 ;  /* 0x01328003040075a7 */ /* 0x001064000800017f */
[----:B-1----:R-:W-:Y:S05]  /*18290*/  @!P0 NANOSLEEP.SYNCS 0x989680 ;  /* 0x009896800000895d */ /* 0x002fea0003900000 */
[----:B------:R-:W1:Y:S02]  /*182a0*/  @!P0 SYNCS.PHASECHK.TRANS64 P0, [R4+URZ+0x13280], R3 ;  /* 0x01328003040085a7 */ /* 0x000e64000800007f */
[----:B-1----:R-:W-:Y:S05]  /*182b0*/  @!P0 BRA `(.L_x_11746) ;  /* 0xfffffffc00f08947 */ /* 0x002fea000383ffff */
[----:B------:R-:W-:Y:S05]  /*182c0*/  BRA `(.L_x_11818) ;  /* 0xffffffd400447947 */ /* 0x000fea000383ffff */
.L_x_11751:
[----:B-1----:R1:W2:Y:S02]  /*182d0*/  SYNCS.PHASECHK.TRANS64.TRYWAIT P0, [R4+URZ+0x13240], R3 ;  /* 0x01324003040075a7 */ /* 0x0022a4000800017f */
[----:B--2---:R-:W-:Y:S05]  /*182e0*/  @!P0 NANOSLEEP.SYNCS 0x989680 ;  /* 0x009896800000895d */ /* 0x004fea0003900000 */
[----:B------:R-:W2:Y:S02]  /*182f0*/  @!P0 SYNCS.PHASECHK.TRANS64 P0, [R4+URZ+0x13240], R3 ;  /* 0x01324003040085a7 */ /* 0x000ea4000800007f */
[----:B--2---:R-:W-:Y:S05]  /*18300*/  @!P0 BRA `(.L_x_11751) ;  /* 0xfffffffc00f08947 */ /* 0x004fea000383ffff */
[----:B------:R-:W-:Y:S05]  /*18310*/  BRA `(.L_x_11819) ;  /* 0xffffffd400c07947 */ /* 0x000fea000383ffff */
.L_x_11757:
[----:B0-----:R0:W1:Y:S02]  /*18320*/  SYNCS.PHASECHK.TRANS64.TRYWAIT P0, [R3+URZ+0x13270], R2 ;  /* 0x01327002030075a7 */ /* 0x001064000800017f */
[----:B-1----:R-:W-:Y:S05]  /*18330*/  @!P0 NANOSLEEP.SYNCS 0x989680 ;  /* 0x009896800000895d */ /* 0x002fea0003900000 */
[----:B------:R-:W1:Y:S02]  /*18340*/  @!P0 SYNCS.PHASECHK.TRANS64 P0, [R3+URZ+0x13270], R2 ;  /* 0x01327002030085a7 */ /* 0x000e64000800007f */
[----:B-1----:R-:W-:Y:S05]  /*18350*/  @!P0 BRA `(.L_x_11757) ;  /* 0xfffffffc00f08947 */ /* 0x002fea000383ffff */
[----:B------:R-:W-:Y:S05]  /*18360*/  BRA `(.L_x_11820) ;  /* 0xffffffd8005c7947 */ /* 0x000fea000383ffff */
.L_x_11759:
[----:B0-----:R0:W1:Y:S02]  /*18370*/  SYNCS.PHASECHK.TRANS64.TRYWAIT P0, [R3+URZ+0x13260], R2 ;  /* 0x01326002030075a7 */ /* 0x001064000800017f */
[----:B-1----:R-:W-:Y:S05]  /*18380*/  @!P0 NANOSLEEP.SYNCS 0x989680 ;  /* 0x009896800000895d */ /* 0x002fea0003900000 */
[----:B------:R-:W1:Y:S02]  /*18390*/  @!P0 SYNCS.PHASECHK.TRANS64 P0, [R3+URZ+0x13260], R2 ;  /* 0x01326002030085a7 */ /* 0x000e64000800007f */
[----:B-1----:R-:W-:Y:S05]  /*183a0*/  @!P0 BRA `(.L_x_11759) ;  /* 0xfffffffc00f08947 */ /* 0x002fea000383ffff */
[----:B------:R-:W-:Y:S05]  /*183b0*/  BRA `(.L_x_11821) ;  /* 0xffffffd800647947 */ /* 0x000fea000383ffff */
.L_x_11766:
[----:B0-----:R0:W1:Y:S02]  /*183c0*/  SYNCS.PHASECHK.TRANS64.TRYWAIT P1, [R2+URZ+0x13270], R3 ;  /* 0x01327003020075a7 */ /* 0x001064000802017f */
[----:B-1----:R-:W-:Y:S05]  /*183d0*/  @!P1 NANOSLEEP.SYNCS 0x989680 ;  /* 0x009896800000995d */ /* 0x002fea0003900000 */
[----:B------:R-:W1:Y:S02]  /*183e0*/  @!P1 SYNCS.PHASECHK.TRANS64 P1, [R2+URZ+0x13270], R3 ;  /* 0x01327003020095a7 */ /* 0x000e64000802007f */
[----:B-1----:R-:W-:Y:S05]  /*183f0*/  @!P1 BRA `(.L_x_11766) ;  /* 0xfffffffc00f09947 */ /* 0x002fea000383ffff */
[----:B------:R-:W-:Y:S05]  /*18400*/  BRA `(.L_x_11822) ;  /* 0xffffffdc00a87947 */ /* 0x000fea000383ffff */
.L_x_11768:
[----:B0-----:R0:W1:Y:S02]  /*18410*/  SYNCS.PHASECHK.TRANS64.TRYWAIT P1, [R2+URZ+0x13260], R5 ;  /* 0x01326005020075a7 */ /* 0x001064000802017f */
[----:B-1----:R-:W-:Y:S05]  /*18420*/  @!P1 NANOSLEEP.SYNCS 0x989680 ;  /* 0x009896800000995d */ /* 0x002fea0003900000 */
[----:B------:R-:W1:Y:S02]  /*18430*/  @!P1 SYNCS.PHASECHK.TRANS64 P1, [R2+URZ+0x13260], R5 ;  /* 0x01326005020095a7 */ /* 0x000e64000802007f */
[----:B-1----:R-:W-:Y:S05]  /*18440*/  @!P1 BRA `(.L_x_11768) ;  /* 0xfffffffc00f09947 */ /* 0x002fea000383ffff */
[----:B------:R-:W-:Y:S05]  /*18450*/  BRA `(.L_x_11823) ;  /* 0xffffffdc00b07947 */ /* 0x000fea000383ffff */
.L_x_11781:
[----:B0-----:R0:W1:Y:S02]  /*18460*/  SYNCS.PHASECHK.TRANS64.TRYWAIT P0, [R6+URZ+0x13220], R0 ;  /* 0x01322000060075a7 */ /* 0x001064000800017f */
[----:B-1----:R-:W-:Y:S05]  /*18470*/  @!P0 NANOSLEEP.SYNCS 0x989680 ;  /* 0x009896800000895d */ /* 0x002fea0003900000 */
[----:B------:R-:W1:Y:S02]  /*18480*/  @!P0 SYNCS.PHASECHK.TRANS64 P0, [R6+URZ+0x13220], R0 ;  /* 0x01322000060085a7 */ /* 0x000e64000800007f */
[----:B-1----:R-:W-:Y:S05]  /*18490*/  @!P0 BRA `(.L_x_11781) ;  /* 0xfffffffc00f08947 */ /* 0x002fea000383ffff */
[----:B------:R-:W-:Y:S05]  /*184a0*/  BRA `(.L_x_11824) ;  /* 0xffffffec00a07947 */ /* 0x000fea000383ffff */
.L_x_11782:
        /* <DEDUP_REMOVED lines=11> */
.L_x_11826:
[----:B------:R-:W-:Y:S05]  /*18560*/  BSYNC B0 ;  /* 0x0000000000007941 */ /* 0x000fea0003800000 */
.L_x_11825:
[----:B------:R-:W-:Y:S05]  /*18570*/  BRA `(.L_x_11827) ;  /* 0xffffffec00887947 */ /* 0x000fea000383ffff */
.L_x_11785:
[----:B------:R-:W-:Y:S01]  /*18580*/  BSSY B1, `(.L_x_11828) ;  /* 0x0000006000017945 */ /* 0x000fe20003800000 */
[----:B------:R-:W-:-:S07]  /*18590*/  IMAD.MOV.U32 R15, RZ, RZ, -0x1 ;  /* 0xffffffffff0f7424 */ /* 0x000fce00078e00ff */
[----:B0-----:R-:W-:Y:S05]  /*185a0*/  WARPSYNC.COLLECTIVE R15, `(.L_x_11829) ;  /* 0x000000000f0c7348 */ /* 0x001fea0003c00000 */
[----:B------:R-:W-:Y:S02]  /*185b0*/  ELECT P6, UR62, PT ;  /* 0x00000000003e782f */ /* 0x000fe400038c0000 */
[----:B------:R-:W-:Y:S01]  /*185c0*/  MOV R14, UR62 ;  /* 0x0000003e000e7c02 */ /* 0x000fe20008000f00 */
[----:B0-----:R-:W-:Y:S10]  /*185d0*/  ENDCOLLECTIVE ;  /* 0x000000000000791b */ /* 0x001ff40003800000 */
.L_x_11829:
[----:B------:R-:W-:Y:S05]  /*185e0*/  BSYNC B1 ;  /* 0x0000000000017941 */ /* 0x000fea0003800000 */
.L_x_11828:
[----:B------:R-:W-:Y:S05]  /*185f0*/  BRA `(.L_x_11830) ;  /* 0xffffffec00807947 */ /* 0x000fea000383ffff */
.L_x_11787:
[----:B0-----:R0:W1:Y:S02]  /*18600*/  SYNCS.PHASECHK.TRANS64.TRYWAIT P1, [R5+URZ], R4 ;  /* 0x00000004050075a7 */ /* 0x001064000802017f */
[----:B-1----:R-:W-:Y:S05]  /*18610*/  @!P1 NANOSLEEP.SYNCS 0x989680 ;  /* 0x009896800000995d */ /* 0x002fea0003900000 */
[----:B------:R-:W1:Y:S02]  /*18620*/  @!P1 SYNCS.PHASECHK.TRANS64 P1, [R5+URZ], R4 ;  /* 0x00000004050095a7 */ /* 0x000e64000802007f */
[----:B-1----:R-:W-:Y:S05]  /*18630*/  @!P1 BRA `(.L_x_11787) ;  /* 0xfffffffc00f09947 */ /* 0x002fea000383ffff */
[----:B------:R-:W-:Y:S05]  /*18640*/  BRA `(.L_x_11831) ;  /* 0xffffffec00b47947 */ /* 0x000fea000383ffff */
.L_x_11788:
[----:B-1----:R1:W2:Y:S02]  /*18650*/  SYNCS.PHASECHK.TRANS64.TRYWAIT P1, [R9+URZ], R0 ;  /* 0x00000000090075a7 */ /* 0x0022a4000802017f */
[----:B--2---:R-:W-:Y:S05]  /*18660*/  @!P1 NANOSLEEP.SYNCS 0x989680 ;  /* 0x009896800000995d */ /* 0x004fea0003900000 */
[----:B------:R-:W2:Y:S02]  /*18670*/  @!P1 SYNCS.PHASECHK.TRANS64 P1, [R9+URZ], R0 ;  /* 0x00000000090095a7 */ /* 0x000ea4000802007f */
[----:B--2---:R-:W-:Y:S05]  /*18680*/  @!P1 BRA `(.L_x_11788) ;  /* 0xfffffffc00f09947 */ /* 0x004fea000383ffff */
[----:B------:R-:W-:Y:S05]  /*18690*/  BRA `(.L_x_11832) ;  /* 0xffffffec00a87947 */ /* 0x000fea000383ffff */
.L_x_11790:
[----:B--2---:R2:W3:Y:S02]  /*186a0*/  SYNCS.PHASECHK.TRANS64.TRYWAIT P1, [R19+URZ+0x13260], R4 ;  /* 0x01326004130075a7 */ /* 0x0044e4000802017f */
[----:B---3--:R-:W-:Y:S05]  /*186b0*/  @!P1 NANOSLEEP.SYNCS 0x989680 ;  /* 0x009896800000995d */ /* 0x008fea0003900000 */
[----:B------:R-:W3:Y:S02]  /*186c0*/  @!P1 SYNCS.PHASECHK.TRANS64 P1, [R19+URZ+0x13260], R4 ;  /* 0x01326004130095a7 */ /* 0x000ee4000802007f */
[----:B---3--:R-:W-:Y:S05]  /*186d0*/  @!P1 BRA `(.L_x_11790) ;  /* 0xfffffffc00f09947 */ /* 0x008fea000383ffff */
[----:B------:R-:W-:Y:S05]  /*186e0*/  BRA `(.L_x_11833) ;  /* 0xffffffec00a87947 */ /* 0x000fea000383ffff */
.L_x_11792:
[----:B---3--:R3:W4:Y:S02]  /*186f0*/  SYNCS.PHASECHK.TRANS64.TRYWAIT P1, [R7+URZ+0x13260], R0 ;  /* 0x01326000070075a7 */ /* 0x008724000802017f */
[----:B----4-:R-:W-:Y:S05]  /*18700*/  @!P1 NANOSLEEP.SYNCS 0x989680 ;  /* 0x009896800000995d */ /* 0x010fea0003900000 */
[----:B------:R-:W4:Y:S02]  /*18710*/  @!P1 SYNCS.PHASECHK.TRANS64 P1, [R7+URZ+0x13260], R0 ;  /* 0x01326000070095a7 */ /* 0x000f24000802007f */
[----:B----4-:R-:W-:Y:S05]  /*18720*/  @!P1 BRA `(.L_x_11792) ;  /* 0xfffffffc00f09947 */ /* 0x010fea000383ffff */
[----:B------:R-:W-:Y:S05]  /*18730*/  BRA `(.L_x_11834) ;  /* 0xffffffec00a87947 */ /* 0x000fea000383ffff */
.L_x_11794:
[----:B----4-:R4:W0:Y:S02]  /*18740*/  SYNCS.PHASECHK.TRANS64.TRYWAIT P0, [R19+URZ+0x13280], R4 ;  /* 0x01328004130075a7 */ /* 0x010824000800017f */
[----:B0-----:R-:W-:Y:S05]  /*18750*/  @!P0 NANOSLEEP.SYNCS 0x989680 ;  /* 0x009896800000895d */ /* 0x001fea0003900000 */
[----:B------:R-:W0:Y:S02]  /*18760*/  @!P0 SYNCS.PHASECHK.TRANS64 P0, [R19+URZ+0x13280], R4 ;  /* 0x01328004130085a7 */ /* 0x000e24000800007f */
[----:B0-----:R-:W-:Y:S05]  /*18770*/  @!P0 BRA `(.L_x_11794) ;  /* 0xfffffffc00f08947 */ /* 0x001fea000383ffff */
[----:B------:R-:W-:Y:S05]  /*18780*/  BRA `(.L_x_11795) ;  /* 0xffffffec00a47947 */ /* 0x000fea000383ffff */
.L_x_11835:
        /* <DEDUP_REMOVED lines=15> */
.L_x_12992:


//--------------------- .text._ZN7cutlass13device_kernelIN5flash11enable_sm90INS1_16FlashAttnFwdSm90INS1_25CollectiveMainloopFwdSm90ILi2EN4cute5tupleIJNS5_1CILi1EEES8_S8_EEENS6_IJNS7_ILi192EEENS7_ILi160EEENS7_ILi64EEEEEELi64ENS_12float_e4m3_tEfNS_4arch4Sm90ELb0ELb1ELb0ELb1ELb0ELb1ELb0ELb1ELb1ELb1ELb0ELb0EEENS1_21CollectiveEpilogueFwdINS6_IJSA_SC_SB_EEES9_NS_10bfloat16_tESG_Li384ELb1ELb1ELb0ELb1EEENS1_36VarlenDynamicPersistentTileSchedulerILi192ELi160ELi384ELi128ELb0ELb1ELb1ELb1ELb0ELb1EEEEEEEEEvNT_6ParamsE --------------------------
	.section	.text._ZN7cutlass13device_kernelIN5flash11enable_sm90INS1_16FlashAttnFwdSm90INS1_25CollectiveMainloopFwdSm90ILi2EN4cute5tupleIJNS5_1CILi1EEES8_S8_EEENS6_IJNS7_ILi192EEENS7_ILi160EEENS7_ILi64EEEEEELi64ENS_12float_e4m3_tEfNS_4arch4Sm90ELb0ELb1ELb0ELb1ELb0ELb1ELb0ELb1ELb1ELb1ELb0ELb0EEENS1_21CollectiveEpilogueFwdINS6_IJSA_SC_SB_EEES9_NS_10bfloat16_tESG_Li384ELb1ELb1ELb0ELb1EEENS1_36VarlenDynamicPersistentTileSchedulerILi192ELi160ELi384ELi128ELb0ELb1ELb1ELb1ELb0ELb1EEEEEEEEEvNT_6ParamsE,"ax",@progbits
	.align	128
.text._ZN7cutlass13device_kernelIN5flash11enable_sm90INS1_16FlashAttnFwdSm90INS1_25CollectiveMainloopFwdSm90ILi2EN4cute5tupleIJNS5_1CILi1EEES8_S8_EEENS6_IJNS7_ILi192EEENS7_ILi160EEENS7_ILi64EEEEEELi64ENS_12float_e4m3_tEfNS_4arch4Sm90ELb0ELb1ELb0ELb1ELb0ELb1ELb0ELb1ELb1ELb1ELb0ELb0EEENS1_21CollectiveEpilogueFwdINS6_IJSA_SC_SB_EEES9_NS_10bfloat16_tESG_Li384ELb1ELb1ELb0ELb1EEENS1_36VarlenDynamicPersistentTileSchedulerILi192ELi160ELi384ELi128ELb0ELb1ELb1ELb1ELb0ELb1EEEEEEEEEvNT_6ParamsE:
        .type           _ZN7cutlass13device_kernelIN5flash11enable_sm90INS1_16FlashAttnFwdSm90INS1_25CollectiveMainloopFwdSm90ILi2EN4cute5tupleIJNS5_1CILi1EEES8_S8_EEENS6_IJNS7_ILi192EEENS7_ILi160EEENS7_ILi64EEEEEELi64ENS_12float_e4m3_tEfNS_4arch4Sm90ELb0ELb1ELb0ELb1ELb0ELb1ELb0ELb1ELb1ELb1ELb0ELb0EEENS1_21CollectiveEpilogueFwdINS6_IJSA_SC_SB_EEES9_NS_10bfloat16_tESG_Li384ELb1ELb1ELb0ELb1EEENS1_36VarlenDynamicPersistentTileSchedulerILi192ELi160ELi384ELi128ELb0ELb1ELb1ELb1ELb0ELb1EEEEEEEEEvNT_6ParamsE,@function
        .size           _ZN7cutlass13device_kernelIN5flash11enable_sm90INS1_16FlashAttnFwdSm90INS1_25CollectiveMainloopFwdSm90ILi2EN4cute5tupleIJNS5_1CILi1EEES8_S8_EEENS6_IJNS7_ILi192EEENS7_ILi160EEENS7_ILi64EEEEEELi64ENS_12float_e4m3_tEfNS_4arch4Sm90ELb0ELb1ELb0ELb1ELb0ELb1ELb0ELb1ELb1ELb1ELb0ELb0EEENS1_21CollectiveEpilogueFwdINS6_IJSA_SC_SB_EEES9_NS_10bfloat16_tESG_Li384ELb1ELb1ELb0ELb1EEENS1_36VarlenDynamicPersistentTileSchedulerILi192ELi160ELi384ELi128ELb0ELb1ELb1ELb1ELb0ELb1EEEEEEEEEvNT_6ParamsE,(.L_x_12993 - _ZN7cutlass13device_kernelIN5flash11enable_sm90INS1_16FlashAttnFwdSm90INS1_25CollectiveMainloopFwdSm90ILi2EN4cute5tupleIJNS5_1CILi1EEES8_S8_EEENS6_IJNS7_ILi192EEENS7_ILi160EEENS7_ILi64EEEEEELi64ENS_12float_e4m3_tEfNS_4arch4Sm90ELb0ELb1ELb0ELb1ELb0ELb1ELb0ELb1ELb1ELb1ELb0ELb0EEENS1_21CollectiveEpilogueFwdINS6_IJSA_SC_SB_EEES9_NS_10bfloat16_tESG_Li384ELb1ELb1ELb0ELb1EEENS1_36VarlenDynamicPersistentTileSchedulerILi192ELi160ELi384ELi128ELb0ELb1ELb1ELb1ELb0ELb1EEEEEEEEEvNT_6ParamsE)
        .other          _ZN7cutlass13device_kernelIN5flash11enable_sm90INS1_16FlashAttnFwdSm90INS1_25CollectiveMainloopFwdSm90ILi2EN4cute5tupleIJNS5_1CILi1EEES8_S8_EEENS6_IJNS7_ILi192EEENS7_ILi160EEENS7_ILi64EEEEEELi64ENS_12float_e4m3_tEfNS_4arch4Sm90ELb0ELb1ELb0ELb1ELb0ELb1ELb0ELb1ELb1ELb1ELb0ELb0EEENS1_21CollectiveEpilogueFwdINS6_IJSA_SC_SB_EEES9_NS_10bfloat16_tESG_Li384ELb1ELb1ELb0ELb1EEENS1_36VarlenDynamicPersistentTileSchedulerILi192ELi160ELi384ELi128ELb0ELb1ELb1ELb1ELb0ELb1EEEEEEEEEvNT_6ParamsE,@"STO_CUDA_ENTRY STV_DEFAULT"
_ZN7cutlass13device_kernelIN5flash11enable_sm90INS1_16FlashAttnFwdSm90INS1_25CollectiveMainloopFwdSm90ILi2EN4cute5tupleIJNS5_1CILi1EEES8_S8_EEENS6_IJNS7_ILi192EEENS7_ILi160EEENS7_ILi64EEEEEELi64ENS_12float_e4m3_tEfNS_4arch4Sm90ELb0ELb1ELb0ELb1ELb0ELb1ELb0ELb1ELb1ELb1ELb0ELb0EEENS1_21CollectiveEpilogueFwdINS6_IJSA_SC_SB_EEES9_NS_10bfloat16_tESG_Li384ELb1ELb1ELb0ELb1EEENS1_36VarlenDynamicPersistentTileSchedulerILi192ELi160ELi384ELi128ELb0ELb1ELb1ELb1ELb0ELb1EEEEEEEEEvNT_6ParamsE:
        /* <DEDUP_REMOVED lines=23> */
.L_x_11837:
[----:B------:R-:W-:Y:S05]  /*0170*/  BSYNC B0 ;  /* 0x0000000000007941 */ /* 0x000fea0003800000 */
.L_x_11836:
[----:B------:R-:W-:Y:S01]  /*0180*/  VOTEU.ANY UP0, P0 ;  /* 0x00000000003f7886 */ /* 0x000fe20000000100 */
[----:B------:R-:W0:Y:S01]  /*0190*/  SHFL.IDX PT, R2, R0, RZ, 0x1f ;  /* 0x00001fff00027589 */ /* 0x000e2200000e0000 */
[----:B------:R-:W-:Y:S01]  /*01a0*/  UMOV UR4, 0x80 ;  /* 0x0000008000047882 */ /* 0x000fe20000000000 */
[----:B------:R-:W-:Y:S01]  /*01b0*/  UMOV UR7, 0x180 ;  /* 0x0000018000077882 */ /* 0x000fe20000000000 */
[----:B------:R-:W-:Y:S01]  /*01c0*/  VOTEU.ANY UP1, P0 ;  /* 0x00000000003f7886 */ /* 0x000fe20000020100 */
[----:B------:R-:W1:Y:S01]  /*01d0*/  @UP0 S2UR UR8, SR_CgaCtaId ;  /* 0x00000000000809c3 */ /* 0x000e620000008800 */
[----:B------:R-:W-:Y:S01]  /*01e0*/  @UP0 UMOV UR6, 0x400 ;  /* 0x0000040000060882 */ /* 0x000fe20000000000 */
[----:B------:R-:W-:-:S04]  /*01f0*/  @UP0 UIADD3 UR4, -UR4, 0x100000, URZ ;  /* 0x0010000004040890 */ /* 0x000fc8000fffe13f */
[----:B------:R-:W-:Y:S02]  /*0200*/  @UP0 USHF.L.U32 UR5, UR4, 0xb, URZ ;  /* 0x0000000b04050899 */ /* 0x000fe4000800063f */
[----:B------:R-:W-:Y:S01]  /*0210*/  @UP0 USHF.L.U32 UR4, UR4, 0x1, URZ ;  /* 0x0000000104040899 */ /* 0x000fe2000800063f */
[----:B0-----:R-:W-:Y:S02]  /*0220*/  ISETP.NE.AND P1, PT, R2, RZ, PT ;  /* 0x000000ff0200720c */ /* 0x001fe40003f25270 */
[----:B------:R-:W-:Y:S01]  /*0230*/  SHF.R.U32.HI R2, RZ, 0x7, R3 ;  /* 0x00000007ff027819 */ /* 0x000fe20000011603 */
[----:B-1----:R-:W-:Y:S02]  /*0240*/  @UP0 ULEA UR8, UR8, UR6, 0x18 ;  /* 0x0000000608080291 */ /* 0x002fe4000f8ec03f */
[----:B------:R-:W-:-:S04]  /*0250*/  @UP0 UIADD3 UR6, -UR7, 0x100000, URZ ;  /* 0x0010000007060890 */ /* 0x000fc8000fffe13f */
[----:B------:R-:W-:Y:S02]  /*0260*/  @UP0 USHF.L.U32 UR7, UR6, 0xb, URZ ;  /* 0x0000000b06070899 */ /* 0x000fe4000800063f */
[----:B------:R-:W-:Y:S01]  /*0270*/  @UP0 USHF.L.U32 UR6, UR6, 0x1, URZ ;  /* 0x0000000106060899 */ /* 0x000fe2000800063f */
[----:B------:R-:W-:Y:S01]  /*0280*/  VOTEU.ANY UP0, P0 ;  /* 0x00000000003f7886 */ /* 0x000fe20000000100 */
[----:B------:R-:W0:Y:S04]  /*0290*/  SHFL.IDX PT, R2, R2, RZ, 0x1f ;  /* 0x00001fff02027589 */ /* 0x000e2800000e0000 */
[----:B------:R-:W1:Y:S02]  /*02a0*/  FENCE.VIEW.ASYNC.S ;  /* 0x00000000000073c6 */ /* 0x000e640000000000 */
[----:B-1----:R1:W2:Y:S04]  /*02b0*/  @UP0 SYNCS.EXCH.64 URZ, [UR8+0x13200], UR4 ;  /* 0x01320004083f05b2 */ /* 0x0022a80008000100 */
[----:B------:R1:W3:Y:S01]  /*02c0*/  @UP1 SYNCS.EXCH.64 URZ, [UR8+0x13220], UR6 ;  /* 0x01322006083f15b2 */ /* 0x0002e20008000100 */
[----:B------:R-:W-:Y:S05]  /*02d0*/  @P1 BRA `(.L_x_11838) ;  /* 0x0000000000481947 */ /* 0x000fea0003800000 */
[----:B-1----:R-:W1:Y:S01]  /*02e0*/  S2UR UR5, SR_CgaCtaId ;  /* 0x00000000000579c3 */ /* 0x002e620000008800 */
[----:B------:R-:W-:Y:S01]  /*02f0*/  UMOV UR4, 0x400 ;  /* 0x0000040000047882 */ /* 0x000fe20000000000 */
[----:B------:R-:W-:Y:S01]  /*0300*/  UMOV UR6, 0x1 ;  /* 0x0000000100067882 */ /* 0x000fe20000000000 */
[----:B------:R-:W-:Y:S01]  /*0310*/  UMOV UR7, 0x3 ;  /* 0x0000000300077882 */ /* 0x000fe20000000000 */
[----:B------:R-:W-:Y:S01]  /*0320*/  ELECT P0, URZ, PT ;  /* 0x00000000003f782f */ /* 0x000fe20003800000 */
[----:B-1----:R-:W-:Y:S02]  /*0330*/  ULEA UR8, UR5, UR4, 0x18 ;  /* 0x0000000405087291 */ /* 0x002fe4000f8ec03f */
[----:B------:R-:W-:-:S04]  /*0340*/  UIADD3 UR4, -UR6, 0x100000, URZ ;  /* 0x0010000006047890 */ /* 0x000fc8000fffe13f */
[----:B------:R-:W-:Y:S02]  /*0350*/  USHF.L.U32 UR5, UR4, 0xb, URZ ;  /* 0x0000000b04057899 */ /* 0x000fe4000800063f */
[----:B------:R-:W-:Y:S02]  /*0360*/  USHF.L.U32 UR4, UR4, 0x1, URZ ;  /* 0x0000000104047899 */ /* 0x000fe4000800063f */
[----:B------:R-:W-:-:S04]  /*0370*/  UIADD3 UR6, -UR7, 0x100000, URZ ;  /* 0x0010000007067890 */ /* 0x000fc8000fffe13f */
[----:B------:R-:W-:Y:S02]  /*0380*/  USHF.L.U32 UR7, UR6, 0xb, URZ ;  /* 0x0000000b06077899 */ /* 0x000fe4000800063f */
[----:B------:R-:W-:Y:S01]  /*0390*/  USHF.L.U32 UR6, UR6, 0x1, URZ ;  /* 0x0000000106067899 */ /* 0x000fe2000800063f */
[----:B------:R-:W1:Y:S03]  /*03a0*/  FENCE.VIEW.ASYNC.S ;  /* 0x00000000000073c6 */ /* 0x000e660000000000 */
[----:B-1----:R4:W1:Y:S08]  /*03b0*/  SYNCS.EXCH.64 URZ, [UR8+0x13230], UR4 ;  /* 0x01323004083f75b2 */ /* 0x0028700008000100 */
[----:B------:R4:W0:Y:S01]  /*03c0*/  SYNCS.EXCH.64 URZ, [UR8+0x13240], UR6 ;  /* 0x01324006083f75b2 */ /* 0x0008220008000100 */
[----:B------:R4:W0:Y:S01]  /*03d0*/  SYNCS.EXCH.64 URZ, [UR8+0x13238], UR4 ;  /* 0x01323804083f75b2 */ /* 0x0008220008000100 */
[----:B------:R4:W0:Y:S02]  /*03e0*/  SYNCS.EXCH.64 URZ, [UR8+0x13248], UR6 ;  /* 0x01324806083f75b2 */ /* 0x0008240008000100 */
[----:B----4-:R-:W-:Y:S01]  /*03f0*/  NOP ;  /* 0x0000000000007918 */ /* 0x010fe20000000000 */
.L_x_11838:
[----:B------:R-:W4:Y:S01]  /*0400*/  SHFL.IDX PT, R3, R0, RZ, 0x1f ;  /* 0x00001fff00037589 */ /* 0x000f2200000e0000 */
[----:B------:R-:W-:Y:S01]  /*0410*/  NOP ;  /* 0x0000000000007918 */ /* 0x000fe20000000000 */
[----:B----4-:R-:W-:-:S13]  /*0420*/  ISETP.NE.AND P0, PT, R3, RZ, PT ;  /* 0x000000ff0300720c */ /* 0x010fda0003f05270 */
        /* <DEDUP_REMOVED lines=19> */
.L_x_11839:
[----:B------:R-:W4:Y:S01]  /*0560*/  SHFL.IDX PT, R3, R0, RZ, 0x1f ;  /* 0x00001fff00037589 */ /* 0x000f2200000e0000 */
[----:B------:R-:W-:Y:S01]  /*0570*/  NOP ;  /* 0x0000000000007918 */ /* 0x000fe20000000000 */
[----:B----4-:R-:W-:-:S13]  /*0580*/  ISETP.NE.AND P0, PT, R3, RZ, PT ;  /* 0x000000ff0300720c */ /* 0x010fda0003f05270 */
[----:B------:R-:W-:Y:S05]  /*0590*/  @P0 BRA `(.L_x_11840) ;  /* 0x0000000000380947 */ /* 0x000fea0003800000 */
[----:B-1----:R-:W1:Y:S01]  /*05a0*/  S2UR UR5, SR_CgaCtaId ;  /* 0x00000000000579c3 */ /* 0x002e620000008800 */
[----:B------:R-:W-:Y:S01]  /*05b0*/  UMOV UR4, 0x400 ;  /* 0x0000040000047882 */ /* 0x000fe20000000000 */
[----:B------:R-:W-:Y:S01]  /*05c0*/  UMOV UR7, 0x1 ;  /* 0x0000000100077882 */ /* 0x000fe20000000000 */
[----:B------:R-:W-:Y:S01]  /*05d0*/  ELECT P0, URZ, PT ;  /* 0x00000000003f782f */ /* 0x000fe20003800000 */
[----:B-1----:R-:W-:Y:S02]  /*05e0*/  ULEA UR6, UR5, UR4, 0x18 ;  /* 0x0000000405067291 */ /* 0x002fe4000f8ec03f */
[----:B------:R-:W-:-:S04]  /*05f0*/  UIADD3 UR4, -UR7, 0x100000, URZ ;  /* 0x0010000007047890 */ /* 0x000fc8000fffe13f */
[----:B------:R-:W-:Y:S02]  /*0600*/  USHF.L.U32 UR5, UR4, 0xb, URZ ;  /* 0x0000000b04057899 */ /* 0x000fe4000800063f */
[----:B------:R-:W-:Y:S01]  /*0610*/  USHF.L.U32 UR4, UR4, 0x1, URZ ;  /* 0x0000000104047899 */ /* 0x000fe2000800063f */
[----:B------:R-:W1:Y:S11]  /*0620*/  FENCE.VIEW.ASYNC.S ;  /* 0x00000000000073c6 */ /* 0x000e760000000000 */
[----:B-1----:R4:W1:Y:S01]  /*0630*/  SYNCS.EXCH.64 URZ, [UR6+0x13270], UR4 ;  /* 0x01327004063f75b2 */ /* 0x0028620008000100 */
[----:B------:R4:W0:Y:S01]  /*0640*/  SYNCS.EXCH.64 URZ, [UR6+0x13280], UR4 ;  /* 0x01328004063f75b2 */ /* 0x0008220008000100 */
[----:B------:R4:W0:Y:S01]  /*0650*/  SYNCS.EXCH.64 URZ, [UR6+0x13278], UR4 ;  /* 0x01327804063f75b2 */ /* 0x0008220008000100 */
[----:B------:R4:W0:Y:S02]  /*0660*/  SYNCS.EXCH.64 URZ, [UR6+0x13288], UR4 ;  /* 0x01328804063f75b2 */ /* 0x0008240008000100 */
[----:B----4-:R-:W-:Y:S01]  /*0670*/  NOP ;  /* 0x0000000000007918 */ /* 0x010fe20000000000 */
.L_x_11840:
        /* <DEDUP_REMOVED lines=22> */
.L_x_11841:
        /* <DEDUP_REMOVED lines=22> */
.L_x_11842:
[----:B0-----:R-:W-:Y:S01]  /*0940*/  ISETP.NE.AND P0, PT, R2, RZ, PT ;  /* 0x000000ff0200720c */ /* 0x001fe20003f05270 */
[----:B------:R-:W-:Y:S01]  /*0950*/  IMAD.MOV.U32 R2, RZ, RZ, 0x1 ;  /* 0x00000001ff027424 */ /* 0x000fe200078e00ff */
[----:B------:R-:W-:Y:S01]  /*0960*/  NOP ;  /* 0x0000000000007918 */ /* 0x000fe20000000000 */
[----:B------:R-:W-:Y:S01]  /*0970*/  ULDC.64 UR40, c[0x0][0x208] ;  /* 0x0000820000287ab9 */ /* 0x000fe20000000a00 */
[----:B------:R-:W-:Y:S02]  /*0980*/  BSSY B8, `(.L_x_11843) ;  /* 0x0001fc0000087945 */ /* 0x000fe40003800000 */
[----:B------:R-:W-:-:S05]  /*0990*/  SEL R2, R2, 0x2, !P0 ;  /* 0x0000000202027807 */ /* 0x000fca0004000000 */
[----:B------:R0:W-:Y:S01]  /*09a0*/  STL [R1+0x38], R2 ;  /* 0x0000380201007387 */ /* 0x0001e20000100800 */
[----:B-123--:R-:W-:Y:S06]  /*09b0*/  BAR.SYNC.DEFER_BLOCKING 0x0 ;  /* 0x0000000000007b1d */ /* 0x00efec0000010000 */
[----:B------:R-:W-:Y:S05]  /*09c0*/  @!P0 BRA `(.L_x_11844) ;  /* 0x0000019000f88947 */ /* 0x000fea0003800000 */
.L_x_11845:
[----:B------:R-:W-:-:S08]  /*09d0*/  NOP ;  /* 0x0000000000007918 */ /* 0x000fd00000000000 */
[----:B------:R-:W1:Y:S02]  /*09e0*/  USETMAXREG.TRY_ALLOC.CTAPOOL UP0, 0xa0 ;  /* 0x000000a0000079c8 */ /* 0x000e640008000600 */
[----:B-1----:R-:W-:-:S13]  /*09f0*/  PLOP3.LUT P0, PT, PT, PT, UP0, 0x80, 0x0 ;  /* 0x000000000000781c */ /* 0x002fda0003f0f008 */
[----:B------:R-:W-:Y:S05]  /*0a00*/  @!P0 BRA `(.L_x_11845) ;  /* 0xfffffffc00f08947 */ /* 0x000fea000383ffff */
[----:B------:R-:W1:Y:S08]  /*0a10*/  S2UR UR4, SR_CgaCtaId ;  /* 0x00000000000479c3 */ /* 0x000e700000008800 */
[----:B------:R-:W-:Y:S06]  /*0a20*/  BAR.ARV 0x8, 0x200 ;  /* 0x0208000000007b1d */ /* 0x000fec0000002000 */
[----:B------:R-:W-:-:S02]  /*0a30*/  MOV R17, 0x400 ;  /* 0x0000040000117802 */ /* 0x000fc40000000f00 */
[----:B------:R-:W-:Y:S01]  /*0a40*/  BAR.SYNC.DEFER_BLOCKING 0x5, 0x200 ;  /* 0x0148000000007b1d */ /* 0x000fe20000010000 */
[----:B-1----:R-:W-:-:S05]  /*0a50*/  IMAD.U32 R0, RZ, RZ, UR4 ;  /* 0x00000004ff007e24 */ /* 0x002fca000f8e00ff */
[----:B------:R-:W-:Y:S01]  /*0a60*/  ULDC UR4, c[0x0][0xc3c] ;  /* 0x00030f0000047ab9 */ /* 0x000fe20000000800 */
[----:B------:R-:W-:Y:S01]  /*0a70*/  LEA R17, R0, R17, 0x18 ;  /* 0x0000001100117211 */ /* 0x000fe200078ec0ff */
[----:B------:R-:W-:Y:S04]  /*0a80*/  STL [R1+0x34], R0 ;  /* 0x0000340001007387 */ /* 0x000fe80000100800 */
[----:B------:R-:W1:Y:S01]  /*0a90*/  LDS.128 R12, [R17+0x132d0] ;  /* 0x0132d000110c7984 */ /* 0x000e620000000c00 */
[----:B------:R-:W-:Y:S06]  /*0aa0*/  BAR.ARV 0x4, 0x200 ;  /* 0x0108000000007b1d */ /* 0x000fec0000002000 */
[----:B-1----:R-:W-:-:S13]  /*0ab0*/  ISETP.GE.AND P0, PT, R15, UR4, PT ;  /* 0x000000040f007c0c */ /* 0x002fda000bf06270 */
[----:B------:R-:W-:Y:S05]  /*0ac0*/  @P0 BRA `(.L_x_11846) ;  /* 0x000001f800ac0947 */ /* 0x000fea0003800000 */
[----:B------:R-:W2:Y:S01]  /*0ad0*/  LDL.LU R18, [R1+0x38] ;  /* 0x0000380001127983 */ /* 0x000ea20000300800 */
[----:B------:R-:W1:Y:S02]  /*0ae0*/  S2R R0, SR_TID.X ;  /* 0x0000000000007919 */ /* 0x000e640000002100 */
[----:B-1----:R-:W-:-:S05]  /*0af0*/  VIADD R0, R0, 0xffffff80 ;  /* 0xffffff8000007836 */ /* 0x002fca0000000000 */
[----:B------:R-:W-:-:S04]  /*0b00*/  SHF.R.S32.HI R3, RZ, 0x1f, R0 ;  /* 0x0000001fff037819 */ /* 0x000fc80000011400 */
[CC--:B0-----:R-:W-:Y:S02]  /*0b10*/  LEA.HI R2, R3.reuse, R0.reuse, RZ, 0x7 ;  /* 0x0000000003027211 */ /* 0x0c1fe400078f38ff */
[-C--:B------:R-:W-:Y:S02]  /*0b20*/  LEA.HI R4, R0, R0.reuse, RZ, 0x1 ;  /* 0x0000000000047211 */ /* 0x080fe400078f08ff */
[----:B------:R-:W-:Y:S02]  /*0b30*/  LOP3.LUT R9, R2, 0xffffff80, RZ, 0xc0, !PT ;  /* 0xffffff8002097812 */ /* 0x000fe400078ec0ff */
[----:B------:R-:W-:Y:S02]  /*0b40*/  LEA.HI R6, R3, R0, RZ, 0x2 ;  /* 0x0000000003067211 */ /* 0x000fe400078f10ff */
[----:B------:R-:W-:Y:S01]  /*0b50*/  LOP3.LUT R5, R4, 0xfffffffe, RZ, 0xc0, !PT ;  /* 0xfffffffe04057812 */ /* 0x000fe200078ec0ff */
[----:B------:R-:W-:Y:S01]  /*0b60*/  IMAD.IADD R9, R0, 0x1, -R9 ;  /* 0x0000000100097824 */ /* 0x000fe200078e0a09 */
[----:B------:R-:W-:-:S02]  /*0b70*/  LOP3.LUT R11, R6, 0xfffffffc, RZ, 0xc0, !PT ;  /* 0xfffffffc060b7812 */ /* 0x000fc400078ec0ff */
[----:B------:R-:W-:Y:S01]  /*0b80*/  LEA.HI R7, R3, R0, RZ, 0x4 ;  /* 0x0000000003077211 */ /* 0x000fe200078f20ff */
[C---:B------:R-:W-:Y:S01]  /*0b90*/  IMAD.IADD R5, R0.reuse, 0x1, -R5 ;  /* 0x0000000100057824 */ /* 0x040fe200078e0a05 */
[----:B------:R-:W-:Y:S01]  /*0ba0*/  SHF.R.S32.HI R8, RZ, 0x1f, R9 ;  /* 0x0000001fff087819 */ /* 0x000fe20000011409 */
[----:B------:R-:W-:Y:S01]  /*0bb0*/  IMAD.IADD R16, R0, 0x1, -R11 ;  /* 0x0000000100107824 */ /* 0x000fe200078e0a0b */
[--C-:B------:R-:W-:Y:S02]  /*0bc0*/  SHF.R.S32.HI R0, RZ, 0x2, R6.reuse ;  /* 0x00000002ff007819 */ /* 0x100fe40000011406 */
[----:B------:R-:W-:Y:S02]  /*0bd0*/  SHF.R.S32.HI R3, RZ, 0x1f, R6 ;  /* 0x0000001fff037819 */ /* 0x000fe40000011406 */
[----:B------:R-:W-:Y:S02]  /*0be0*/  LEA.HI R10, R8, R9, RZ, 0x2 ;  /* 0x00000009080a7211 */ /* 0x000fe400078f10ff */
[----:B------:R-:W-:-:S02]  /*0bf0*/  SHF.R.S32.HI R20, RZ, 0x1, R4 ;  /* 0x00000001ff147819 */ /* 0x000fc40000011404 */
[----:B------:R-:W-:Y:S02]  /*0c00*/  LEA.HI R3, R3, R0, RZ, 0x2 ;  /* 0x0000000003037211 */ /* 0x000fe400078f10ff */
[--C-:B------:R-:W-:Y:S02]  /*0c10*/  SHF.R.S32.HI R12, RZ, 0x2, R10.reuse ;  /* 0x00000002ff0c7819 */ /* 0x100fe4000001140a */
[----:B------:R-:W-:Y:S02]  /*0c20*/  SHF.R.S32.HI R19, RZ, 0x1f, R10 ;  /* 0x0000001fff137819 */ /* 0x000fe4000001140a */
[----:B------:R-:W-:Y:S02]  /*0c30*/  SHF.R.S32.HI R2, RZ, 0x7, R2 ;  /* 0x00000007ff027819 */ /* 0x000fe40000011402 */
[----:B------:R-:W-:Y:S02]  /*0c40*/  LEA.HI R4, R4, R20, RZ, 0x1 ;  /* 0x0000001404047211 */ /* 0x000fe400078f08ff */
[----:B------:R-:W-:-:S02]  /*0c50*/  LOP3.LUT R3, R3, 0xfffffffc, RZ, 0xc0, !PT ;  /* 0xfffffffc03037812 */ /* 0x000fc400078ec0ff */
[----:B------:R-:W-:Y:S01]  /*0c60*/  LEA.HI R19, R19, R12, RZ, 0x3 ;  /* 0x0000000c13137211 */ /* 0x000fe200078f18ff */
[----:B------:R-:W-:Y:S01]  /*0c70*/  IMAD.HI R6, R2, 0x55555556, RZ ;  /* 0x5555555602067827 */ /* 0x000fe200078e02ff */
[----:B------:R-:W-:Y:S02]  /*0c80*/  LOP3.LUT R4, R4, 0x3fffffe, RZ, 0xc0, !PT ;  /* 0x03fffffe04047812 */ /* 0x000fe400078ec0ff */
[----:B------:R-:W-:Y:S01]  /*0c90*/  LOP3.LUT R19, R19, 0xfffffff8, RZ, 0xc0, !PT ;  /* 0xfffffff813137812 */ /* 0x000fe200078ec0ff */
[----:B------:R-:W-:Y:S01]  /*0ca0*/  IMAD.IADD R3, R0, 0x1, -R3 ;  /* 0x0000000100037824 */ /* 0x000fe200078e0a03 */
[----:B------:R-:W-:Y:S01]  /*0cb0*/  LEA.HI R8, R8, R9, RZ, 0x5 ;  /* 0x0000000908087211 */ /* 0x000fe200078f28ff */
[----:B------:R-:W-:Y:S01]  /*0cc0*/  IMAD.IADD R4, R20, 0x1, -R4 ;  /* 0x0000000114047824 */ /* 0x000fe200078e0a04 */
[----:B------:R-:W-:Y:S01]  /*0cd0*/  SHF.R.S32.HI R7, RZ, 0x4, R7 ;  /* 0x00000004ff077819 */ /* 0x000fe20000011407 */
[----:B------:R-:W-:Y:S01]  /*0ce0*/  IMAD.SHL.U32 R3, R3, 0x80, RZ ;  /* 0x0000008003037824 */ /* 0x000fe200078e00ff */
[----:B------:R-:W-:Y:S01]  /*0cf0*/  LEA.HI R11, R6, R6, RZ, 0x1 ;  /* 0x00000006060b7211 */ /* 0x000fe200078f08ff */
[----:B------:R-:W-:Y:S01]  /*0d00*/  IMAD.IADD R19, R12, 0x1, -R19 ;  /* 0x000000010c137824 */ /* 0x000fe200078e0a13 */
[----:B------:R-:W-:-:S02]  /*0d10*/  LEA.HI R0, R16, R16, RZ, 0x1 ;  /* 0x0000001010007211 */ /* 0x000fc400078f08ff */
[----:B------:R-:W-:Y:S01]  /*0d20*/  SHF.R.S32.HI R8, RZ, 0x5, R8 ;  /* 0x00000005ff087819 */ /* 0x000fe20000011408 */
[----:B------:R-:W-:Y:S01]  /*0d30*/  IMAD R4, R7, 0x8, R4 ;  /* 0x0000000807047824 */ /* 0x000fe200078e0204 */
[----:B------:R-:W-:Y:S01]  /*0d40*/  LOP3.LUT R7, R0, 0x1ffffffe, RZ, 0xc0, !PT ;  /* 0x1ffffffe00077812 */ /* 0x000fe200078ec0ff */
[----:B------:R-:W-:Y:S01]  /*0d50*/  IMAD.SHL.U32 R156, R5, 0x10, RZ ;  /* 0x00000010059c7824 */ /* 0x000fe200078e00ff */
[----:B------:R-:W-:Y:S01]  /*0d60*/  LOP3.LUT R6, R3, 0x180, RZ, 0xc0, !PT ;  /* 0x0000018003067812 */ /* 0x000fe200078ec0ff */
[----:B------:R-:W-:Y:S01]  /*0d70*/  IMAD R11, R11, -0x3, R2 ;  /* 0xfffffffd0b0b7824 */ /* 0x000fe200078e0202 */
[----:B------:R-:W-:Y:S01]  /*0d80*/  LOP3.LUT R10, R10, 0x7ffffffc, RZ, 0xc0, !PT ;  /* 0x7ffffffc0a0a7812 */ /* 0x000fe200078ec0ff */
[----:B------:R-:W-:Y:S01]  /*0d90*/  IMAD R8, R8, 0x10, R19 ;  /* 0x0000001008087824 */ /* 0x000fe200078e0213 */
[----:B------:R-:W-:Y:S01]  /*0da0*/  LOP3.LUT R0, R6, 0x10, R156, 0xf8, !PT ;  /* 0x0000001006007812 */ /* 0x000fe200078ef89c */
[----:B------:R-:W-:Y:S01]  /*0db0*/  IMAD.IADD R7, R16, 0x1, -R7 ;  /* 0x0000000110077824 */ /* 0x000fe200078e0a07 */
[----:B------:R-:W-:Y:S01]  /*0dc0*/  SHF.R.U32.HI R3, RZ, 0x3, R6 ;  /* 0x00000003ff037819 */ /* 0x000fe20000011606 */
[----:B------:R-:W-:Y:S01]  /*0dd0*/  IMAD R8, R11, 0x40, R8 ;  /* 0x000000400b087824 */ /* 0x000fe200078e0208 */
[----:B------:R-:W-:Y:S01]  /*0de0*/  LOP3.LUT R2, R6, 0x30, R156, 0xf8, !PT ;  /* 0x0000003006027812 */ /* 0x000fe200078ef89c */
[----:B------:R0:W-:Y:S01]  /*0df0*/  STL [R1+0x48], R6 ;  /* 0x0000480601007387 */ /* 0x0001e20000100800 */
[----:B------:R-:W-:-:S02]  /*0e00*/  LOP3.LUT R0, R0, R3, RZ, 0x3c, !PT ;  /* 0x0000000300007212 */ /* 0x000fc400078e3cff */
[----:B------:R-:W-:Y:S01]  /*0e10*/  LOP3.LUT R2, R2, R3, RZ, 0x3c, !PT ;  /* 0x0000000302027212 */ /* 0x000fe200078e3cff */
[----:B------:R-:W-:Y:S02]  /*0e20*/  IMAD R3, R7, 0x8, R8 ;  /* 0x0000000807037824 */ /* 0x000fe400078e0208 */
[----:B0-----:R-:W-:-:S05]  /*0e30*/  IMAD.IADD R6, R9, 0x1, -R10 ;  /* 0x0000000109067824 */ /* 0x001fca00078e0a0a */
[----:B------:R0:W-:Y:S04]  /*0e40*/  STL [R1+0x3c], R6 ;  /* 0x00003c0601007387 */ /* 0x0001e80000100800 */
[----:B------:R-:W-:Y:S04]  /*0e50*/  STL [R1+0x24], R13 ;  /* 0x0000240d01007387 */ /* 0x000fe80000100800 */
[----:B------:R2:W-:Y:S04]  /*0e60*/  STL [R1+0x40], R3 ;  /* 0x0000400301007387 */ /* 0x0005e80000100800 */
[----:B------:R-:W-:Y:S04]  /*0e70*/  STL [R1+0x28], R14 ;  /* 0x0000280e01007387 */ /* 0x000fe80000100800 */
[----:B------:R-:W-:Y:S04]  /*0e80*/  STL [R1+0x2c], R15 ;  /* 0x00002c0f01007387 */ /* 0x000fe80000100800 */
[----:B------:R-:W-:Y:S01]  /*0e90*/  STL [R1+0x58], RZ ;  /* 0x000058ff01007387 */ /* 0x000fe20000100800 */
[----:B0-----:R-:W-:-:S02]  /*0ea0*/  IMAD.SHL.U32 R6, R5, 0x8, RZ ;  /* 0x0000000805067824 */ /* 0x001fc400078e00ff */
[----:B------:R-:W-:Y:S01]  /*0eb0*/  IMAD.MOV.U32 R23, RZ, RZ, RZ ;  /* 0x000000ffff177224 */ /* 0x000fe200078e00ff */
[----:B--2---:R-:W-:-:S05]  /*0ec0*/  LOP3.LUT R3, R18, 0x1, RZ, 0xfc, !PT ;  /* 0x0000000112037812 */ /* 0x004fca00078efcff */
[----:B------:R0:W-:Y:S02]  /*0ed0*/  STL [R1+0x14], R3 ;  /* 0x0000140301007387 */ /* 0x0001e40000100800 */
[----:B0-----:R-:W-:Y:S02]  /*0ee0*/  IMAD.SHL.U32 R3, R4, 0x40, RZ ;  /* 0x0000004004037824 */ /* 0x001fe400078e00ff */
[----:B------:R0:W-:Y:S02]  /*0ef0*/  STL [R1+0x1c], RZ ;  /* 0x00001cff01007387 */ /* 0x0001e40000100800 */
[----:B------:R-:W-:Y:S01]  /*0f00*/  IMAD.IADD R4, R3, 0x1, R0 ;  /* 0x0000000103047824 */ /* 0x000fe200078e0200 */
[----:B------:R-:W-:Y:S01]  /*0f10*/  IADD3 R0, R17, R3, R2 ;  /* 0x0000000311007210 */ /* 0x000fe20007ffe002 */
[----:B------:R0:W-:Y:S04]  /*0f20*/  STL [R1+0x4c], R3 ;  /* 0x00004c0301007387 */ /* 0x0001e80000100800 */
[----:B------:R0:W-:Y:S04]  /*0f30*/  STL [R1+0x8], R6 ;  /* 0x0000080601007387 */ /* 0x0001e80000100800 */
[----:B------:R0:W-:Y:S04]  /*0f40*/  STL [R1+0x5c], R0 ;  /* 0x00005c0001007387 */ /* 0x0001e80000100800 */
[----:B------:R0:W-:Y:S01]  /*0f50*/  STL [R1+0x38], R4 ;  /* 0x0000380401007387 */ /* 0x0001e20000100800 */
[----:B------:R-:W-:-:S07]  /*0f60*/  CS2R R18, SRZ ;  /* 0x0000000000127805 */ /* 0x000fce000001ff00 */
.L_x_12021:
[----:B0-2--5:R-:W2:Y:S01]  /*0f70*/  LDL R27, [R1+0x2c] ;  /* 0x00002c00011b7983 */ /* 0x025ea20000100800 */
[----:B------:R-:W-:Y:S01]  /*0f80*/  ULDC.64 UR4, c[0x0][0xa28] ;  /* 0x00028a0000047ab9 */ /* 0x000fe20000000a00 */
[----:B0--3--:R-:W2:Y:S01]  /*0f90*/  LDC.64 R4, c[0x0][0xa08] ;  /* 0x00028200ff047b82 */ /* 0x009ea20000000a00 */
[----:B------:R-:W-:Y:S01]  /*0fa0*/  ISETP.NE.U32.AND P0, PT, RZ, UR4, PT ;  /* 0x00000004ff007c0c */ /* 0x000fe2000bf05070 */
[----:B------:R-:W3:Y:S01]  /*0fb0*/  LDL R26, [R1+0x28] ;  /* 0x00002800011a7983 */ /* 0x000ee20000100800 */
        /* <DEDUP_REMOVED lines=16> */
[----:B-1----:R-:W-:-:S06]  /*10c0*/  @P1 IMAD.WIDE R4, R27, 0x4, R6 ;  /* 0x000000041b041825 */ /* 0x002fcc00078e0206 */
[----:B------:R1:W5:Y:S01]  /*10d0*/  @P3 LDG.E R24, desc[UR40][R8.64] ;  /* 0x0000002808183981 */ /* 0x000362000c1e1900 */
[----:B0-----:R-:W-:-:S03]  /*10e0*/  @P0 IMAD.WIDE R2, R27, 0x4, R2 ;  /* 0x000000041b020825 */ /* 0x001fc600078e0202 */
[----:B------:R-:W2:Y:S04]  /*10f0*/  @P1 LDG.E R10, desc[UR40][R4.64] ;  /* 0x00000028040a1981 */ /* 0x000ea8000c1e1900 */
[----:B------:R1:W5:Y:S01]  /*1100*/  @P0 LDG.E R0, desc[UR40][R2.64] ;  /* 0x0000002802000981 */ /* 0x000362000c1e1900 */
[----:B------:R-:W-:-:S03]  /*1110*/  UISETP.NE.U32.AND UP0, UPT, UR4, URZ, UPT ;  /* 0x0000003f0400728c */ /* 0x000fc6000bf05070 */
[----:B------:R-:W-:Y:S01]  /*1120*/  ULDC UR4, c[0x0][0x424] ;  /* 0x0001090000047ab9 */ /* 0x000fe20000000800 */
[----:B------:R-:W-:Y:S01]  /*1130*/  UISETP.NE.AND.EX UP0, UPT, UR5, URZ, UPT, UP0 ;  /* 0x0000003f0500728c */ /* 0x000fe2000bf05300 */
[----:B------:R-:W-:Y:S02]  /*1140*/  ISETP.NE.U32.AND P2, PT, RZ, UR6, PT ;  /* 0x00000006ff007c0c */ /* 0x000fe4000bf45070 */
[----:B------:R-:W-:Y:S01]  /*1150*/  ULDC UR5, c[0x0][0x2f0] ;  /* 0x0000bc0000057ab9 */ /* 0x000fe20000000800 */
[----:B------:R-:W-:Y:S01]  /*1160*/  USEL UR4, UR4, 0x1, UP0 ;  /* 0x0000000104047887 */ /* 0x000fe20008000000 */
[----:B------:R-:W-:-:S03]  /*1170*/  ISETP.NE.AND.EX P2, PT, RZ, UR7, PT, P2 ;  /* 0x00000007ff007c0c */ /* 0x000fc6000bf45320 */
[----:B------:R-:W-:-:S03]  /*1180*/  UIMAD UR4, UR4, UR5, URZ ;  /* 0x00000005040472a4 */ /* 0x000fc6000f8e023f */
[----:B------:R-:W-:Y:S01]  /*1190*/  ULDC UR5, c[0x0][0x348] ;  /* 0x0000d20000057ab9 */ /* 0x000fe20000000800 */
[----:B--2---:R1:W-:Y:S04]  /*11a0*/  STL [R1+0x4], R10 ;  /* 0x0000040a01007387 */ /* 0x0043e80000100800 */
[----:B---3--:R1:W-:Y:S04]  /*11b0*/  STL [R1+0x50], R26 ;  /* 0x0000501a01007387 */ /* 0x0083e80000100800 */
[----:B------:R1:W-:Y:S01]  /*11c0*/  STL [R1+0x54], R27 ;  /* 0x0000541b01007387 */ /* 0x0003e20000100800 */
[----:B------:R-:W-:Y:S01]  /*11d0*/  IMAD.MOV.U32 R13, RZ, RZ, R10 ;  /* 0x000000ffff0d7224 */ /* 0x000fe200078e000a */
[----:B------:R-:W-:Y:S06]  /*11e0*/  @P1 BRA `(.L_x_11847) ;  /* 0x0000000000281947 */ /* 0x000fec0003800000 */
        /* <DEDUP_REMOVED lines=10> */
.L_x_11847:
[----:B------:R-:W-:Y:S02]  /*1290*/  IMAD.U32 R48, RZ, RZ, UR5 ;  /* 0x00000005ff307e24 */ /* 0x000fe4000f8e00ff */
[----:B------:R-:W-:Y:S01]  /*12a0*/  IMAD.U32 R25, RZ, RZ, UR4 ;  /* 0x00000004ff197e24 */ /* 0x000fe2000f8e00ff */
[----:B------:R-:W-:Y:S06]  /*12b0*/  @!P2 BRA `(.L_x_11848) ;  /* 0x000000000010a947 */ /* 0x000fec0003800000 */
[----:B-1----:R-:W1:Y:S02]  /*12c0*/  LDC.64 R2, c[0x0][0xa20] ;  /* 0x00028800ff027b82 */ /* 0x002e640000000a00 */
[----:B-1----:R-:W-:-:S05]  /*12d0*/  IMAD.WIDE R2, R27, 0x4, R2 ;  /* 0x000000041b027825 */ /* 0x002fca00078e0202 */
[----:B------:R2:W5:Y:S01]  /*12e0*/  LDG.E R25, desc[UR40][R2.64] ;  /* 0x0000002802197981 */ /* 0x000562000c1e1900 */
[----:B------:R-:W-:Y:S05]  /*12f0*/  BRA `(.L_x_11849) ;  /* 0x0000000000107947 */ /* 0x000fea0003800000 */
.L_x_11848:
[----:B------:R-:W-:Y:S05]  /*1300*/  @!P3 BRA `(.L_x_11849) ;  /* 0x00000000000cb947 */ /* 0x000fea0003800000 */
[----:B-1----:R-:W2:Y:S04]  /*1310*/  LDG.E R2, desc[UR40][R8.64] ;  /* 0x0000002808027981 */ /* 0x002ea8000c1e1900 */
[----:B------:R-:W2:Y:S02]  /*1320*/  LDG.E R25, desc[UR40][R8.64+0x4] ;  /* 0x0000042808197981 */ /* 0x000ea4000c1e1900 */
[----:B--2---:R-:W-:-:S07]  /*1330*/  IMAD.IADD R25, R25, 0x1, -R2 ;  /* 0x0000000119197824 */ /* 0x004fce00078e0a02 */
.L_x_11849:
[----:B------:R-:W-:Y:S01]  /*1340*/  ULDC.64 UR4, c[0x0][0xa10] ;  /* 0x0002840000047ab9 */ /* 0x000fe20000000a00 */
[----:B------:R-:W3:Y:S01]  /*1350*/  LDL R12, [R1+0x24] ;  /* 0x00002400010c7983 */ /* 0x000ee20000100800 */
[----:B------:R-:W-:Y:S01]  /*1360*/  ISETP.NE.U32.AND P0, PT, RZ, UR4, PT ;  /* 0x00000004ff007c0c */ /* 0x000fe2000bf05070 */
[----:B-1----:R-:W1:Y:S03]  /*1370*/  LDC R8, c[0x0][0x448] ;  /* 0x00011200ff087b82 */ /* 0x002e660000000800 */
[----:B------:R-:W-:Y:S01]  /*1380*/  ISETP.NE.AND.EX P0, PT, RZ, UR5, PT, P0 ;  /* 0x00000005ff007c0c */ /* 0x000fe2000bf05300 */
[----:B------:R-:W-:Y:S02]  /*1390*/  ULDC.64 UR4, c[0x0][0xa30] ;  /* 0x00028c0000047ab9 */ /* 0x000fe40000000a00 */
[----:B------:R-:W-:Y:S01]  /*13a0*/  ISETP.NE.U32.AND P1, PT, RZ, UR4, PT ;  /* 0x00000004ff007c0c */ /* 0x000fe2000bf25070 */
[----:B-----5:R-:W-:Y:S01]  /*13b0*/  IMAD.MOV.U32 R45, RZ, RZ, R25 ;  /* 0x000000ffff2d7224 */ /* 0x020fe200078e0019 */
[----:B------:R-:W4:Y:S02]  /*13c0*/  LDC.64 R10, c[0x0][0x9e0] ;  /* 0x00027800ff0a7b82 */ /* 0x000f240000000a00 */
[----:B------:R-:W-:-:S06]  /*13d0*/  ISETP.NE.AND.EX P1, PT, RZ, UR5, PT, P1 ;  /* 0x00000005ff007c0c */ /* 0x000fcc000bf25310 */
[----:B--2---:R-:W2:Y:S08]  /*13e0*/  @P0 LDC.64 R2, c[0x0][0xa10] ;  /* 0x00028400ff020b82 */ /* 0x004eb00000000a00 */
[----:B------:R-:W0:Y:S01]  /*13f0*/  @P1 LDC.64 R4, c[0x0][0xa30] ;  /* 0x00028c00ff041b82 */ /* 0x000e220000000a00 */
[----:B--2---:R-:W-:-:S05]  /*1400*/  @P0 IMAD.WIDE R2, R27, 0x4, R2 ;  /* 0x000000041b020825 */ /* 0x004fca00078e0202 */
[----:B------:R-:W2:Y:S04]  /*1410*/  @P0 LDG.E R6, desc[UR40][R2.64] ;  /* 0x0000002802060981 */ /* 0x000ea8000c1e1900 */
[----:B------:R3:W2:Y:S01]  /*1420*/  @P0 LDG.E R7, desc[UR40][R2.64+0x4] ;  /* 0x0000042802070981 */ /* 0x0006a2000c1e1900 */
[----:B0-----:R-:W-:-:S05]  /*1430*/  @P1 IMAD.WIDE R4, R27, 0x4, R4 ;  /* 0x000000041b041825 */ /* 0x001fca00078e0204 */
[----:B------:R0:W5:Y:S01]  /*1440*/  @P1 LDG.E R45, desc[UR40][R4.64] ;  /* 0x00000028042d1981 */ /* 0x000162000c1e1900 */
[----:B-1----:R-:W-:Y:S02]  /*1450*/  ISETP.NE.AND P1, PT, R8, 0x1, PT ;  /* 0x000000010800780c */ /* 0x002fe40003f25270 */
[----:B----4-:R-:W-:-:S11]  /*1460*/  ISETP.GE.AND P2, PT, R11, 0x1, PT ;  /* 0x000000010b00780c */ /* 0x010fd60003f46270 */
[----:B------:R-:W1:Y:S08]  /*1470*/  @P1 LDC R9, c[0x0][0x44c] ;  /* 0x00011300ff091b82 */ /* 0x000e700000000800 */
[----:B------:R-:W4:Y:S01]  /*1480*/  @P1 LDC R8, c[0x0][0x450] ;  /* 0x00011400ff081b82 */ /* 0x000f220000000800 */
[----:B---3--:R-:W-:-:S04]  /*1490*/  IMAD R14, R12, 0xc0, RZ ;  /* 0x000000c00c0e7824 */ /* 0x008fc800078e02ff */
[----:B------:R-:W-:Y:S01]  /*14a0*/  VIADD R2, R14, 0xbf ;  /* 0x000000bf0e027836 */ /* 0x000fe20000000000 */
[----:B------:R0:W-:Y:S03]  /*14b0*/  STL [R1+0x30], R14 ;  /* 0x0000300e01007387 */ /* 0x0001e60000100800 */
[----:B-1----:R-:W-:-:S05]  /*14c0*/  @P1 IMAD.HI.U32 R3, R2, R9, RZ ;  /* 0x0000000902031227 */ /* 0x002fca00078e00ff */
[----:B----4-:R-:W-:Y:S01]  /*14d0*/  @P1 SHF.R.U32.HI R2, RZ, R8, R3 ;  /* 0x00000008ff021219 */ /* 0x010fe20000011603 */
[----:B--2---:R-:W-:Y:S02]  /*14e0*/  @P0 IMAD.IADD R48, R7, 0x1, -R6 ;  /* 0x0000000107300824 */ /* 0x004fe400078e0a06 */
[----:B------:R-:W-:-:S04]  /*14f0*/  IMAD.IADD R7, R25, 0x1, -R0 ;  /* 0x0000000119077824 */ /* 0x000fc800078e0a00 */
[----:B------:R-:W-:-:S04]  /*1500*/  IMAD.IADD R12, R7, 0x1, R48 ;  /* 0x00000001070c7824 */ /* 0x000fc800078e0230 */
[C---:B------:R-:W-:Y:S01]  /*1510*/  VIADD R0, R12.reuse, 0x9f ;  /* 0x0000009f0c007836 */ /* 0x040fe20000000000 */
[----:B------:R0:W-:Y:S01]  /*1520*/  STL [R1+0x10], R12 ;  /* 0x0000100c01007387 */ /* 0x0001e20000100800 */
[----:B------:R-:W-:Y:S02]  /*1530*/  IADD3 R46, R12, 0x1, -R13 ;  /* 0x000000010c2e7810 */ /* 0x000fe40007ffe80d */
[----:B------:R-:W-:-:S04]  /*1540*/  IMAD.HI R0, R0, 0x66666667, RZ ;  /* 0x6666666700007827 */ /* 0x000fc800078e02ff */
[----:B------:R-:W-:Y:S01]  /*1550*/  IMAD.IADD R3, R46, 0x1, R2 ;  /* 0x000000012e037824 */ /* 0x000fe200078e0202 */
[----:B------:R-:W-:-:S04]  /*1560*/  SHF.R.U32.HI R105, RZ, 0x1f, R0 ;  /* 0x0000001fff697819 */ /* 0x000fc80000011600 */
[----:B------:R-:W-:Y:S01]  /*1570*/  LEA.HI.SX32 R105, R0, R105, 0x1a ;  /* 0x0000006900697211 */ /* 0x000fe200078fd2ff */
[----:B------:R-:W-:Y:S01]  /*1580*/  IMAD.IADD R0, R3, 0x1, R10 ;  /* 0x0000000103007824 */ /* 0x000fe200078e020a */
        /* <DEDUP_REMOVED lines=12> */
.L_x_11852:
[----:B------:R-:W-:-:S13]  /*1650*/  ISETP.NE.AND P0, PT, R11, 0x1, PT ;  /* 0x000000010b00780c */ /* 0x000fda0003f05270 */
[----:B------:R-:W0:Y:S02]  /*1660*/  @P0 LDC.64 R4, c[0x0][0x9e8] ;  /* 0x00027a00ff040b82 */ /* 0x000e240000000a00 */
[----:B0-----:R-:W-:-:S05]  /*1670*/  @P0 IMAD.HI.U32 R4, R2, R4, RZ ;  /* 0x0000000402040227 */ /* 0x001fca00078e00ff */
[----:B------:R-:W-:-:S07]  /*1680*/  @P0 SHF.R.U32.HI R2, RZ, R5, R4 ;  /* 0x00000005ff020219 */ /* 0x000fce0000011604 */
.L_x_11853:
[----:B------:R-:W-:Y:S05]  /*1690*/  BSYNC B0 ;  /* 0x0000000000007941 */ /* 0x000fea0003800000 */
.L_x_11851:
[----:B------:R-:W-:-:S05]  /*16a0*/  IMAD R3, R2, R11, R11 ;  /* 0x0000000b02037224 */ /* 0x000fca00078e020b */
[----:B------:R-:W-:-:S07]  /*16b0*/  VIMNMX R0, R0, R3, PT ;  /* 0x0000000300007248 */ /* 0x000fce0003fe0100 */
.L_x_11850:
        /* <DEDUP_REMOVED lines=20> */
.L_x_11856:
[----:B------:R-:W-:-:S13]  /*1800*/  ISETP.NE.AND P0, PT, R11, 0x1, PT ;  /* 0x000000010b00780c */ /* 0x000fda0003f05270 */
[----:B------:R-:W0:Y:S02]  /*1810*/  @P0 LDC.64 R4, c[0x0][0x9e8] ;  /* 0x00027a00ff040b82 */ /* 0x000e240000000a00 */
[----:B0-----:R-:W-:-:S05]  /*1820*/  @P0 IMAD.HI.U32 R4, R2, R4, RZ ;  /* 0x0000000402040227 */ /* 0x001fca00078e00ff */
[----:B------:R-:W-:-:S07]  /*1830*/  @P0 SHF.R.U32.HI R2, RZ, R5, R4 ;  /* 0x00000005ff020219 */ /* 0x000fce0000011604 */
.L_x_11857:
[----:B------:R-:W-:Y:S05]  /*1840*/  BSYNC B0 ;  /* 0x0000000000007941 */ /* 0x000fea0003800000 */
.L_x_11855:
[----:B------:R-:W-:-:S05]  /*1850*/  IMAD R2, R2, R11, RZ ;  /* 0x0000000b02027224 */ /* 0x000fca00078e02ff */
[----:B------:R-:W-:-:S07]  /*1860*/  VIMNMX R3, R3, R2, !PT ;  /* 0x0000000203037248 */ /* 0x000fce0007fe0100 */
.L_x_11854:
[----:B------:R-:W-:Y:S02]  /*1870*/  VIADD R0, R0, 0x9f ;  /* 0x0000009f00007836 */ /* 0x000fe40000000000 */
        /* <DEDUP_REMOVED lines=43> */
.L_x_11860:
[----:B------:R-:W-:Y:S05]  /*1b30*/  BSYNC B6 ;  /* 0x0000000000067941 */ /* 0x000fea0003800000 */
.L_x_11859:
        /* <DEDUP_REMOVED lines=20> */
.L_x_11862:
[----:B------:R-:W-:Y:S05]  /*1c80*/  BSYNC B6 ;  /* 0x0000000000067941 */ /* 0x000fea0003800000 */
.L_x_11861:
[----:B------:R-:W-:Y:S01]  /*1c90*/  ULDC.64 UR4, c[0x0][0x9f8] ;  /* 0x00027e0000047ab9 */ /* 0x000fe20000000a00 */
[----:B------:R-:W0:Y:S01]  /*1ca0*/  S2R R50, SR_TID.X ;  /* 0x0000000000327919 */ /* 0x000e220000002100 */
[----:B------:R-:W-:Y:S01]  /*1cb0*/  ISETP.NE.U32.AND P0, PT, RZ, UR4, PT ;  /* 0x00000004ff007c0c */ /* 0x000fe2000bf05070 */
[----:B------:R-:W1:Y:S01]  /*1cc0*/  LDC.64 R28, c[0x0][0x300] ;  /* 0x0000c000ff1c7b82 */ /* 0x000e620000000a00 */
[----:B------:R-:W-:Y:S01]  /*1cd0*/  IMAD.IADD R24, R24, 0x1, R25 ;  /* 0x0000000118187824 */ /* 0x000fe200078e0219 */
[----:B------:R-:W-:Y:S01]  /*1ce0*/  ULDC.64 UR6, c[0x0][0x330] ;  /* 0x0000cc0000067ab9 */ /* 0x000fe20000000a00 */
[----:B------:R-:W-:Y:S01]  /*1cf0*/  ISETP.NE.AND.EX P0, PT, RZ, UR5, PT, P0 ;  /* 0x00000005ff007c0c */ /* 0x000fe2000bf05300 */
[----:B------:R-:W-:Y:S01]  /*1d00*/  IMAD.MOV.U32 R0, RZ, RZ, R27 ;  /* 0x000000ffff007224 */ /* 0x000fe200078e001b */
[----:B------:R-:W-:Y:S01]  /*1d10*/  ULDC.64 UR4, c[0x0][0x308] ;  /* 0x0000c20000047ab9 */ /* 0x000fe20000000a00 */
[----:B------:R-:W-:Y:S01]  /*1d20*/  SHF.R.S32.HI R157, RZ, 0x1f, R156 ;  /* 0x0000001fff9d7819 */ /* 0x000fe2000001149c */
[----:B------:R-:W2:Y:S01]  /*1d30*/  LDL.64 R14, [R1+0x8] ;  /* 0x00000800010e7983 */ /* 0x000ea20000100a00 */
[----:B------:R-:W3:Y:S08]  /*1d40*/  LDC.64 R34, c[0x0][0x3f8] ;  /* 0x0000fe00ff227b82 */ /* 0x000ef00000000a00 */
[----:B------:R-:W4:Y:S01]  /*1d50*/  @P0 LDC.64 R2, c[0x0][0x9f8] ;  /* 0x00027e00ff020b82 */ /* 0x000f220000000a00 */
[----:B------:R-:W-:-:S07]  /*1d60*/  SHF.R.S32.HI R12, RZ, 0x1f, R24 ;  /* 0x0000001fff0c7819 */ /* 0x000fce0000011418 */
[----:B------:R-:W3:Y:S01]  /*1d70*/  LDC.64 R40, c[0x0][0x408] ;  /* 0x00010200ff287b82 */ /* 0x000ee20000000a00 */
[----:B0-----:R-:W-:-:S07]  /*1d80*/  VIADD R4, R50, 0xffffff80 ;  /* 0xffffff8032047836 */ /* 0x001fce0000000000 */
[----:B------:R-:W0:Y:S01]  /*1d90*/  LDC R61, c[0x0][0x3f4] ;  /* 0x0000fd00ff3d7b82 */ /* 0x000e220000000800 */
[----:B------:R-:W-:Y:S01]  /*1da0*/  SHF.R.S32.HI R5, RZ, 0x1f, R4 ;  /* 0x0000001fff057819 */ /* 0x000fe20000011404 */
[----:B----4-:R-:W-:-:S03]  /*1db0*/  @P0 IMAD.WIDE R2, R27, 0x4, R2 ;  /* 0x000000041b020825 */ /* 0x010fc600078e0202 */
[----:B------:R-:W-:Y:S02]  /*1dc0*/  LEA.HI R8, R5, R4, RZ, 0x2 ;  /* 0x0000000405087211 */ /* 0x000fe400078f10ff */
[----:B------:R4:W3:Y:S01]  /*1dd0*/  @P0 LDG.E R0, desc[UR40][R2.64] ;  /* 0x0000002802000981 */ /* 0x0008e2000c1e1900 */
[----:B-1----:R-:W-:Y:S01]  /*1de0*/  IMAD R5, R12, R28, RZ ;  /* 0x0000001c0c057224 */ /* 0x002fe200078e02ff */
[----:B------:R-:W-:Y:S01]  /*1df0*/  SHF.R.S32.HI R4, RZ, 0x1f, R26 ;  /* 0x0000001fff047819 */ /* 0x000fe2000001141a */
[----:B------:R-:W-:Y:S01]  /*1e00*/  VIADD R43, R50, 0xffffff80 ;  /* 0xffffff80322b7836 */ /* 0x000fe20000000000 */
[--C-:B------:R-:W-:Y:S01]  /*1e10*/  SHF.R.S32.HI R10, RZ, 0x2, R8.reuse ;  /* 0x00000002ff0a7819 */ /* 0x100fe20000011408 */
[----:B------:R-:W-:Y:S01]  /*1e20*/  IMAD R5, R24, R29, R5 ;  /* 0x0000001d18057224 */ /* 0x000fe200078e0205 */
[----:B------:R-:W-:Y:S01]  /*1e30*/  SHF.R.S32.HI R11, RZ, 0x1f, R8 ;  /* 0x0000001fff0b7819 */ /* 0x000fe20000011408 */
[C---:B------:R-:W-:Y:S02]  /*1e40*/  IMAD R7, R4.reuse, UR6, RZ ;  /* 0x0000000604077c24 */ /* 0x040fe4000f8e02ff */
[----:B------:R-:W-:Y:S01]  /*1e50*/  IMAD R6, R4, UR4, RZ ;  /* 0x0000000404067c24 */ /* 0x000fe2000f8e02ff */
[----:B------:R-:W-:Y:S01]  /*1e60*/  LEA.HI R11, R11, R10, RZ, 0x2 ;  /* 0x0000000a0b0b7211 */ /* 0x000fe200078f10ff */
[----:B----4-:R-:W-:-:S04]  /*1e70*/  IMAD.WIDE.U32 R2, R24, R28, RZ ;  /* 0x0000001c18027225 */ /* 0x010fc800078e00ff */
[----:B------:R-:W-:Y:S02]  /*1e80*/  IMAD.IADD R3, R3, 0x1, R5 ;  /* 0x0000000103037824 */ /* 0x000fe400078e0205 */
[C---:B------:R-:W-:Y:S02]  /*1e90*/  IMAD R9, R26.reuse, UR7, R7 ;  /* 0x000000071a097c24 */ /* 0x040fe4000f8e0207 */
[----:B------:R-:W-:Y:S01]  /*1ea0*/  IMAD.WIDE.U32 R4, R26, UR6, R156 ;  /* 0x000000061a047c25 */ /* 0x000fe2000f8e009c */
[----:B------:R-:W-:-:S03]  /*1eb0*/  ULDC.64 UR6, c[0x0][0x338] ;  /* 0x0000ce0000067ab9 */ /* 0x000fc60000000a00 */
[C---:B------:R-:W-:Y:S02]  /*1ec0*/  IMAD R7, R26.reuse, UR5, R6 ;  /* 0x000000051a077c24 */ /* 0x040fe4000f8e0206 */
[----:B------:R-:W-:Y:S01]  /*1ed0*/  IMAD.WIDE.U32 R2, R26, UR4, R2 ;  /* 0x000000041a027c25 */ /* 0x000fe2000f8e0002 */
[----:B------:R-:W-:Y:S01]  /*1ee0*/  ULDC.64 UR4, c[0x0][0xa08] ;  /* 0x0002820000047ab9 */ /* 0x000fe20000000a00 */
[----:B------:R1:W2:Y:S01]  /*1ef0*/  LDL.64 R26, [R1+0x8] ;  /* 0x00000800011a7983 */ /* 0x0002a20000100a00 */
[----:B------:R-:W-:Y:S01]  /*1f00*/  ISETP.NE.U32.AND P0, PT, RZ, UR4, PT ;  /* 0x00000004ff007c0c */ /* 0x000fe2000bf05070 */
[----:B------:R-:W-:-:S03]  /*1f10*/  VIADD R42, R50, 0xffffff80 ;  /* 0xffffff80322a7836 */ /* 0x000fc60000000000 */
[----:B------:R-:W-:Y:S01]  /*1f20*/  ISETP.NE.AND.EX P0, PT, RZ, UR5, PT, P0 ;  /* 0x00000005ff007c0c */ /* 0x000fe2000bf05300 */
[----:B------:R-:W-:Y:S01]  /*1f30*/  IMAD.IADD R3, R3, 0x1, R7 ;  /* 0x0000000103037824 */ /* 0x000fe200078e0207 */
[----:B------:R-:W-:Y:S01]  /*1f40*/  LEA.HI R42, R42, R43, RZ, 0x1 ;  /* 0x0000002b2a2a7211 */ /* 0x000fe200078f08ff */
[----:B------:R-:W-:-:S03]  /*1f50*/  ULDC.64 UR4, c[0x0][0x310] ;  /* 0x0000c40000047ab9 */ /* 0x000fc60000000a00 */
[----:B------:R-:W-:Y:S01]  /*1f60*/  SHF.R.S32.HI R42, RZ, 0x1, R42 ;  /* 0x00000001ff2a7819 */ /* 0x000fe2000001142a */
[----:B------:R-:W-:-:S03]  /*1f70*/  IMAD.IADD R5, R5, 0x1, R9 ;  /* 0x0000000105057824 */ /* 0x000fc600078e0209 */
[----:B------:R-:W-:Y:S02]  /*1f80*/  SHF.R.S32.HI R49, RZ, 0x1f, R42 ;  /* 0x0000001fff317819 */ /* 0x000fe4000001142a */
[----:B---3--:R-:W-:-:S04]  /*1f90*/  SHF.R.S32.HI R6, RZ, 0x1f, R0 ;  /* 0x0000001fff067819 */ /* 0x008fc80000011400 */
[----:B------:R-:W-:Y:S02]  /*1fa0*/  SEL R6, R6, RZ, !P0 ;  /* 0x000000ff06067207 */ /* 0x000fe40004000000 */
[----:B------:R-:W-:-:S03]  /*1fb0*/  SEL R7, R0, RZ, !P0 ;  /* 0x000000ff00077207 */ /* 0x000fc60004000000 */
[C---:B------:R-:W-:Y:S02]  /*1fc0*/  IMAD R0, R6.reuse, UR6, RZ ;  /* 0x0000000606007c24 */ /* 0x040fe4000f8e02ff */
[----:B------:R-:W-:Y:S02]  /*1fd0*/  IMAD R6, R6, UR4, RZ ;  /* 0x0000000406067c24 */ /* 0x000fe4000f8e02ff */
[----:B------:R-:W-:-:S04]  /*1fe0*/  IMAD.WIDE.U32 R20, R7, UR6, R4 ;  /* 0x0000000607147c25 */ /* 0x000fc8000f8e0004 */
[C---:B------:R-:W-:Y:S02]  /*1ff0*/  IMAD R75, R7.reuse, UR7, R0 ;  /* 0x00000007074b7c24 */ /* 0x040fe4000f8e0200 */
[C---:B------:R-:W-:Y:S02]  /*2000*/  IMAD R5, R7.reuse, UR5, R6 ;  /* 0x0000000507057c24 */ /* 0x040fe4000f8e0206 */
[----:B------:R-:W-:Y:S01]  /*2010*/  IMAD.WIDE.U32 R2, R7, UR4, R2 ;  /* 0x0000000407027c25 */ /* 0x000fe2000f8e0002 */
[----:B0-----:R-:W-:Y:S01]  /*2020*/  ISETP.GE.AND P1, PT, R156, R61, PT ;  /* 0x0000003d9c00720c */ /* 0x001fe20003f26270 */
[----:B------:R-:W-:Y:S02]  /*2030*/  ULDC UR4, c[0x0][0x2f4] ;  /* 0x0000bd0000047ab9 */ /* 0x000fe40000000800 */
[-C--:B------:R-:W-:Y:S02]  /*2040*/  IMAD R0, R49, R28.reuse, RZ ;  /* 0x0000001c31007224 */ /* 0x080fe400078e02ff */
[----:B------:R-:W-:-:S04]  /*2050*/  IMAD.WIDE.U32 R6, R42, R28, R156 ;  /* 0x0000001c2a067225 */ /* 0x000fc800078e009c */
[----:B--2---:R-:W-:Y:S01]  /*2060*/  IMAD.MOV.U32 R26, RZ, RZ, R14 ;  /* 0x000000ffff1a7224 */ /* 0x004fe200078e000e */
[----:B------:R-:W-:Y:S01]  /*2070*/  IADD3 R57, P0, R2, R6, RZ ;  /* 0x0000000602397210 */ /* 0x000fe20007f1e0ff */
[----:B------:R-:W-:Y:S02]  /*2080*/  IMAD R9, R42, R29, R0 ;  /* 0x0000001d2a097224 */ /* 0x000fe400078e0200 */
[----:B------:R-:W-:Y:S01]  /*2090*/  IMAD.IADD R0, R3, 0x1, R5 ;  /* 0x0000000103007824 */ /* 0x000fe200078e0205 */
[----:B------:R-:W-:Y:S01]  /*20a0*/  SHF.R.S32.HI R27, RZ, 0x1f, R26 ;  /* 0x0000001fff1b7819 */ /* 0x000fe2000001141a */
[C---:B------:R-:W-:Y:S02]  /*20b0*/  IMAD R4, R49.reuse, R34, RZ ;  /* 0x0000002231047224 */ /* 0x040fe400078e02ff */
[----:B------:R-:W-:Y:S01]  /*20c0*/  IMAD R6, R49, R40, RZ ;  /* 0x0000002831067224 */ /* 0x000fe200078e02ff */
[----:B------:R-:W-:Y:S01]  /*20d0*/  IADD3.X R56, R0, R7, R9, P0, !PT ;  /* 0x0000000700387210 */ /* 0x000fe200007fe409 */
[C---:B------:R-:W-:Y:S01]  /*20e0*/  IMAD R15, R42.reuse, R35, R4 ;  /* 0x000000232a0f7224 */ /* 0x040fe200078e0204 */
[----:B------:R0:W-:Y:S01]  /*20f0*/  STL [R1+0xc], R27 ;  /* 0x00000c1b01007387 */ /* 0x0001e20000100800 */
[----:B------:R-:W-:-:S02]  /*2100*/  IMAD R25, R42, R41, R6 ;  /* 0x000000292a197224 */ /* 0x000fc400078e0206 */
[----:B------:R-:W-:-:S04]  /*2110*/  IMAD.WIDE.U32 R4, R42, R34, R26 ;  /* 0x000000222a047225 */ /* 0x000fc800078e001a */
[C---:B------:R-:W-:Y:S02]  /*2120*/  IMAD.WIDE.U32 R6, R42.reuse, R40, R26 ;  /* 0x000000282a067225 */ /* 0x040fe400078e001a */
[----:B------:R-:W2:Y:S04]  /*2130*/  LDL R26, [R1+0x4c] ;  /* 0x00004c00011a7983 */ /* 0x000ea80000100800 */
[----:B0-----:R-:W3:Y:S01]  /*2140*/  LDL R27, [R1+0x48] ;  /* 0x00004800011b7983 */ /* 0x001ee20000100800 */
[----:B------:R-:W-:Y:S02]  /*2150*/  SEL R13, R61, RZ, P1 ;  /* 0x000000ff3d0d7207 */ /* 0x000fe40000800000 */
[----:B------:R-:W-:Y:S01]  /*2160*/  LOP3.LUT R11, R11, 0xfffffffc, RZ, 0xc0, !PT ;  /* 0xfffffffc0b0b7812 */ /* 0x000fe200078ec0ff */
[----:B------:R-:W-:-:S04]  /*2170*/  IMAD.WIDE.U32 R8, R42, R34, R156 ;  /* 0x000000222a087225 */ /* 0x000fc800078e009c */
[----:B------:R-:W-:Y:S02]  /*2180*/  IMAD.IADD R13, R156, 0x1, R13 ;  /* 0x000000019c0d7824 */ /* 0x000fe400078e020d */
[----:B------:R-:W-:Y:S02]  /*2190*/  IMAD.IADD R11, R10, 0x1, -R11 ;  /* 0x000000010a0b7824 */ /* 0x000fe400078e0a0b */
[----:B------:R-:W-:Y:S02]  /*21a0*/  IMAD.IADD R5, R5, 0x1, R15 ;  /* 0x0000000105057824 */ /* 0x000fe400078e020f */
[----:B------:R-:W-:Y:S01]  /*21b0*/  IMAD.IADD R9, R15, 0x1, R9 ;  /* 0x000000010f097824 */ /* 0x000fe200078e0209 */
[----:B-----5:R-:W-:Y:S02]  /*21c0*/  SHF.R.S32.HI R15, RZ, 0x1f, R45 ;  /* 0x0000001fff0f7819 */ /* 0x020fe4000001142d */
[----:B------:R-:W-:Y:S02]  /*21d0*/  SHF.R.S32.HI R58, RZ, 0x1f, R13 ;  /* 0x0000001fff3a7819 */ /* 0x000fe4000001140d */
[----:B------:R-:W-:Y:S01]  /*21e0*/  LOP3.LUT P4, RZ, R11, 0x2, RZ, 0xc0, !PT ;  /* 0x000000020bff7812 */ /* 0x000fe2000788c0ff */
[----:B------:R-:W-:Y:S01]  /*21f0*/  IMAD.WIDE.U32 R10, R42, R40, R156 ;  /* 0x000000282a0a7225 */ /* 0x000fe200078e009c */
[----:B------:R-:W-:-:S03]  /*2200*/  LEA.HI R58, R58, R13, RZ, 0x4 ;  /* 0x0000000d3a3a7211 */ /* 0x000fc600078f20ff */
[-C--:B------:R-:W-:Y:S02]  /*2210*/  IMAD R14, R15, R34.reuse, RZ ;  /* 0x000000220f0e7224 */ /* 0x080fe400078e02ff */
[----:B------:R-:W-:Y:S02]  /*2220*/  IMAD.IADD R7, R7, 0x1, R25 ;  /* 0x0000000107077824 */ /* 0x000fe400078e0219 */
[----:B------:R-:W-:Y:S02]  /*2230*/  IMAD.IADD R11, R25, 0x1, R11 ;  /* 0x00000001190b7824 */ /* 0x000fe400078e020b */
[C---:B------:R-:W-:Y:S02]  /*2240*/  IMAD R25, R45.reuse, R35, R14 ;  /* 0x000000232d197224 */ /* 0x040fe400078e020e */
[----:B------:R-:W-:-:S04]  /*2250*/  IMAD.WIDE.U32 R30, R45, R34, R4 ;  /* 0x000000222d1e7225 */ /* 0x000fc800078e0004 */
[----:B------:R-:W-:Y:S01]  /*2260*/  IMAD R14, R15, R40, RZ ;  /* 0x000000280f0e7224 */ /* 0x000fe200078e02ff */
[----:B------:R-:W-:Y:S01]  /*2270*/  SHF.R.U32.HI R60, RZ, 0x7, R50 ;  /* 0x00000007ff3c7819 */ /* 0x000fe20000011632 */
[----:B------:R-:W-:Y:S01]  /*2280*/  IMAD R13, R29, 0xa0, RZ ;  /* 0x000000a01d0d7824 */ /* 0x000fe200078e02ff */
[----:B------:R-:W-:Y:S01]  /*2290*/  IADD3 R42, P0, R42, R24, RZ ;  /* 0x000000182a2a7210 */ /* 0x000fe20007f1e0ff */
[----:B------:R-:W-:Y:S01]  /*22a0*/  IMAD R63, R35, 0xa0, RZ ;  /* 0x000000a0233f7824 */ /* 0x000fe200078e02ff */
[----:B------:R-:W-:Y:S01]  /*22b0*/  LOP3.LUT R22, R22, 0xfffffffb, RZ, 0xc0, !PT ;  /* 0xfffffffb16167812 */ /* 0x000fe200078ec0ff */
[----:B------:R-:W-:Y:S01]  /*22c0*/  IMAD.WIDE.U32 R32, R45, R34, R8 ;  /* 0x000000222d207225 */ /* 0x000fe200078e0008 */
[----:B------:R-:W-:-:S03]  /*22d0*/  LOP3.LUT R67, R58, 0xfffffff0, RZ, 0xc0, !PT ;  /* 0xfffffff03a437812 */ /* 0x000fc600078ec0ff */
[----:B------:R-:W-:Y:S02]  /*22e0*/  IMAD R71, R45, R41, R14 ;  /* 0x000000292d477224 */ /* 0x000fe400078e020e */
[----:B------:R-:W-:Y:S02]  /*22f0*/  IMAD R5, R41, 0xa0, RZ ;  /* 0x000000a029057824 */ /* 0x000fe400078e02ff */
[----:B------:R-:W-:-:S04]  /*2300*/  IMAD.WIDE.U32 R36, R45, R40, R6 ;  /* 0x000000282d247225 */ /* 0x000fc800078e0006 */
[----:B------:R-:W-:-:S04]  /*2310*/  IMAD.WIDE.U32 R38, R45, R40, R10 ;  /* 0x000000282d267225 */ /* 0x000fc800078e000a */
[----:B------:R-:W-:Y:S02]  /*2320*/  VIADD R76, R156, 0x20 ;  /* 0x000000209c4c7836 */ /* 0x000fe40000000000 */
[----:B------:R-:W-:-:S04]  /*2330*/  IMAD.WIDE.U32 R28, R28, 0xa0, RZ ;  /* 0x000000a01c1c7825 */ /* 0x000fc800078e00ff */
[----:B------:R-:W-:-:S04]  /*2340*/  IMAD.WIDE.U32 R34, R34, 0xa0, RZ ;  /* 0x000000a022227825 */ /* 0x000fc800078e00ff */
[----:B------:R-:W-:Y:S01]  /*2350*/  IMAD.WIDE.U32 R40, R40, 0xa0, RZ ;  /* 0x000000a028287825 */ /* 0x000fe200078e00ff */
[----:B------:R-:W-:Y:S02]  /*2360*/  @P1 LOP3.LUT R22, R22, 0x4, RZ, 0xfc, !PT ;  /* 0x0000000416161812 */ /* 0x000fe400078efcff */
[----:B------:R-:W-:Y:S01]  /*2370*/  ISETP.GE.AND P3, PT, R156, UR4, PT ;  /* 0x000000049c007c0c */ /* 0x000fe2000bf66270 */
[----:B------:R-:W-:Y:S01]  /*2380*/  IMAD.IADD R69, R37, 0x1, R71 ;  /* 0x0000000125457824 */ /* 0x000fe200078e0247 */
[----:B------:R-:W-:Y:S01]  /*2390*/  ISETP.GE.AND P2, PT, R76, UR4, PT ;  /* 0x000000044c007c0c */ /* 0x000fe2000bf46270 */
[----:B------:R-:W-:Y:S01]  /*23a0*/  VIADD R60, R60, 0x8 ;  /* 0x000000083c3c7836 */ /* 0x000fe20000000000 */
[----:B------:R-:W-:Y:S01]  /*23b0*/  SHF.R.S32.HI R73, RZ, 0x1f, R67 ;  /* 0x0000001fff497819 */ /* 0x000fe20000011443 */
[----:B------:R-:W-:Y:S02]  /*23c0*/  IMAD.SHL.U32 R61, R61, 0x2, RZ ;  /* 0x000000023d3d7824 */ /* 0x000fe400078e00ff */
[----:B------:R-:W-:-:S02]  /*23d0*/  IMAD.X R43, R49, 0x1, R12, P0 ;  /* 0x00000001312b7824 */ /* 0x000fc400000e060c */
[----:B------:R-:W-:Y:S02]  /*23e0*/  IMAD.IADD R62, R29, 0x1, R13 ;  /* 0x000000011d3e7824 */ /* 0x000fe400078e020d */
[----:B------:R-:W-:Y:S02]  /*23f0*/  IMAD.IADD R63, R35, 0x1, R63 ;  /* 0x00000001233f7824 */ /* 0x000fe400078e023f */
[----:B------:R-:W-:Y:S02]  /*2400*/  IMAD.IADD R64, R41, 0x1, R5 ;  /* 0x0000000129407824 */ /* 0x000fe400078e0205 */
[----:B------:R-:W-:Y:S02]  /*2410*/  IMAD.IADD R65, R31, 0x1, R25 ;  /* 0x000000011f417824 */ /* 0x000fe400078e0219 */
[----:B------:R-:W-:Y:S02]  /*2420*/  IMAD.IADD R66, R25, 0x1, R33 ;  /* 0x0000000119427824 */ /* 0x000fe400078e0221 */
[----:B------:R-:W-:-:S02]  /*2430*/  IMAD.IADD R71, R71, 0x1, R39 ;  /* 0x0000000147477824 */ /* 0x000fc400078e0227 */
[----:B------:R-:W-:Y:S01]  /*2440*/  IMAD.IADD R75, R21, 0x1, R75 ;  /* 0x00000001154b7824 */ /* 0x000fe200078e024b */
[----:B---3--:R-:W-:Y:S02]  /*2450*/  SHF.R.U32.HI R59, RZ, 0x3, R27 ;  /* 0x00000003ff3b7819 */ /* 0x008fe4000001161b */
[----:B------:R-:W-:-:S04]  /*2460*/  LOP3.LUT R4, R27, 0x30, R58, 0xf8, !PT ;  /* 0x000000301b047812 */ /* 0x000fc800078ef83a */
[----:B------:R-:W-:-:S05]  /*2470*/  LOP3.LUT R4, R4, R59, RZ, 0x3c, !PT ;  /* 0x0000003b04047212 */ /* 0x000fca00078e3cff */
[----:B-12---:R-:W-:-:S07]  /*2480*/  IMAD.IADD R68, R26, 0x1, R4 ;  /* 0x000000011a447824 */ /* 0x006fce00078e0204 */
.L_x_11892:
[----:B------:R-:W2:Y:S01]  /*2490*/  LDL R4, [R1+0x38] ;  /* 0x0000380001047983 */ /* 0x000ea20000100800 */
[----:B0---4-:R-:W0:Y:S01]  /*24a0*/  LDC.64 R50, c[0x0][0x2e8] ;  /* 0x0000ba00ff327b82 */ /* 0x011e220000000a00 */
[----:B------:R-:W-:Y:S01]  /*24b0*/  VIADD R47, R47, 0xffffffff ;  /* 0xffffffff2f2f7836 */ /* 0x000fe20000000000 */
[----:B------:R-:W-:Y:S01]  /*24c0*/  LOP3.LUT R22, R22, 0xfffffffd, RZ, 0xc0, !PT ;  /* 0xfffffffd16167812 */ /* 0x000fe200078ec0ff */
[----:B------:R-:W-:Y:S05]  /*24d0*/  YIELD ;  /* 0x0000000000007946 */ /* 0x000fea0003800000 */
[----:B------:R-:W1:Y:S01]  /*24e0*/  LDC R27, c[0x0][0x3f4] ;  /* 0x0000fd00ff1b7b82 */ /* 0x000e620000000800 */
[----:B------:R-:W-:Y:S01]  /*24f0*/  SHF.R.S32.HI R53, RZ, 0x1f, R47 ;  /* 0x0000001fff357819 */ /* 0x000fe2000001142f */
[-C--:B------:R-:W-:Y:S01]  /*2500*/  IMAD R5, R62, R47.reuse, RZ ;  /* 0x0000002f3e057224 */ /* 0x080fe200078e02ff */
[----:B------:R-:W-:Y:S01]  /*2510*/  ISETP.GT.AND P5, PT, R47, R44, PT ;  /* 0x0000002c2f00720c */ /* 0x000fe20003fa4270 */
[----:B---3--:R-:W-:Y:S01]  /*2520*/  IMAD.WIDE.U32 R14, R28, R47, RZ ;  /* 0x0000002f1c0e7225 */ /* 0x008fe200078e00ff */
[----:B------:R-:W-:Y:S03]  /*2530*/  BSSY B0, `(.L_x_11863) ;  /* 0x000027d000007945 */ /* 0x000fe60003800000 */
[----:B------:R-:W-:-:S04]  /*2540*/  IMAD R5, R53, R28, R5 ;  /* 0x0000001c35057224 */ /* 0x000fc800078e0205 */
[----:B------:R-:W-:Y:S01]  /*2550*/  IMAD.IADD R55, R15, 0x1, R5 ;  /* 0x000000010f377824 */ /* 0x000fe200078e0205 */
[----:B0-----:R-:W-:-:S03]  /*2560*/  IADD3 R12, P0, P1, R14, R50, R57 ;  /* 0x000000320e0c7210 */ /* 0x001fc6000791e039 */
[----:B------:R-:W-:Y:S02]  /*2570*/  @P5 LOP3.LUT R22, R22, 0x2, RZ, 0xfc, !PT ;  /* 0x0000000216165812 */ /* 0x000fe400078efcff */
[----:B------:R-:W-:Y:S02]  /*2580*/  IADD3.X R13, R55, R51, R56, P0, P1 ;  /* 0x00000033370d7210 */ /* 0x000fe400007e2438 */
[----:B-1----:R-:W-:Y:S01]  /*2590*/  ISETP.GE.AND P0, PT, R27, 0x1, PT ;  /* 0x000000011b00780c */ /* 0x002fe20003f06270 */
[----:B--2---:R-:W-:-:S04]  /*25a0*/  IMAD R74, R23, 0x2800, R4 ;  /* 0x00002800174a7824 */ /* 0x004fc800078e0204 */
[C---:B------:R-:W-:Y:S02]  /*25b0*/  VIADD R72, R74.reuse, 0x20 ;  /* 0x000000204a487836 */ /* 0x040fe40000000000 */
[----:B------:R-:W-:Y:S02]  /*25c0*/  @P4 VIADD R72, R74, 0xffffffe0 ;  /* 0xffffffe04a484836 */ /* 0x000fe40000000000 */
[C---:B------:R-:W-:Y:S02]  /*25d0*/  IMAD.IADD R74, R17.reuse, 0x1, R74 ;  /* 0x00000001114a7824 */ /* 0x040fe400078e024a */
[----:B------:R-:W-:Y:S02]  /*25e0*/  IMAD.IADD R72, R17, 0x1, R72 ;  /* 0x0000000111487824 */ /* 0x000fe400078e0248 */
[----:B------:R-:W-:Y:S05]  /*25f0*/  @!P0 BRA `(.L_x_11864) ;  /* 0x0000002400608947 */ /* 0x000fea0003800000 */
[----:B------:R-:W-:Y:S01]  /*2600*/  ULDC.U8 UR4, c[0x0][0x410] ;  /* 0x0001040000047ab9 */ /* 0x000fe20000000000 */
[-C--:B------:R-:W-:Y:S01]  /*2610*/  IMAD R7, R63, R47.reuse, RZ ;  /* 0x0000002f3f077224 */ /* 0x080fe200078e02ff */
[----:B------:R-:W-:Y:S01]  /*2620*/  ISETP.NE.AND P0, PT, RZ, UR4, PT ;  /* 0x00000004ff007c0c */ /* 0x000fe2000bf05270 */
[----:B------:R-:W-:-:S04]  /*2630*/  IMAD.WIDE.U32 R4, R34, R47, RZ ;  /* 0x0000002f22047225 */ /* 0x000fc800078e00ff */
[----:B------:R-:W-:-:S04]  /*2640*/  IMAD R7, R53, R34, R7 ;  /* 0x0000002235077224 */ /* 0x000fc800078e0207 */
[----:B------:R-:W-:-:S04]  /*2650*/  IMAD.IADD R52, R5, 0x1, R7 ;  /* 0x0000000105347824 */ /* 0x000fc800078e0207 */
[----:B------:R-:W-:Y:S05]  /*2660*/  @!P0 BRA `(.L_x_11865) ;  /* 0x0000001000808947 */ /* 0x000fea0003800000 */
[----:B------:R-:W2:Y:S01]  /*2670*/  LDL.64 R78, [R1+0x8] ;  /* 0x00000800014e7983 */ /* 0x000ea20000100a00 */
[----:B------:R-:W0:Y:S01]  /*2680*/  S2R R6, SR_TID.X ;  /* 0x0000000000067919 */ /* 0x000e220000002100 */
[----:B------:R-:W-:Y:S01]  /*2690*/  BSSY B1, `(.L_x_11866) ;  /* 0x0000021000017945 */ /* 0x000fe20003800000 */
[----:B------:R-:W-:Y:S02]  /*26a0*/  CS2R R24, SRZ ;  /* 0x0000000000187805 */ /* 0x000fe4000001ff00 */
[----:B------:R-:W-:Y:S02]  /*26b0*/  CS2R R10, SRZ ;  /* 0x00000000000a7805 */ /* 0x000fe4000001ff00 */
[----:B------:R-:W-:Y:S01]  /*26c0*/  CS2R R14, SRZ ;  /* 0x00000000000e7805 */ /* 0x000fe2000001ff00 */
[C---:B0-----:R-:W-:Y:S02]  /*26d0*/  VIADD R9, R6.reuse, 0xffffff80 ;  /* 0xffffff8006097836 */ /* 0x041fe40000000000 */
[----:B------:R-:W-:-:S02]  /*26e0*/  VIADD R8, R6, 0xffffff80 ;  /* 0xffffff8006087836 */ /* 0x000fc40000000000 */
[----:B------:R-:W-:-:S03]  /*26f0*/  IMAD R6, R47, -0xa0, R48 ;  /* 0xffffff602f067824 */ /* 0x000fc600078e0230 */
[----:B------:R-:W-:Y:S02]  /*2700*/  LEA.HI R8, R8, R9, RZ, 0x1 ;  /* 0x0000000908087211 */ /* 0x000fe400078f08ff */
[----:B------:R-:W-:Y:S02]  /*2710*/  VIMNMX R6, R6, 0xa0, PT ;  /* 0x000000a006067848 */ /* 0x000fe40003fe0100 */
[----:B------:R-:W-:-:S04]  /*2720*/  SHF.R.S32.HI R8, RZ, 0x1, R8 ;  /* 0x00000001ff087819 */ /* 0x000fc80000011408 */
[----:B------:R-:W-:Y:S02]  /*2730*/  ISETP.GE.AND P1, PT, R8, R6, PT ;  /* 0x000000060800720c */ /* 0x000fe40003f26270 */
[----:B------:R-:W-:Y:S01]  /*2740*/  CS2R R8, SRZ ;  /* 0x0000000000087805 */ /* 0x000fe2000001ff00 */
[----:B--2---:R-:W-:-:S10]  /*2750*/  VIADD R26, R78, 0x10 ;  /* 0x000000104e1a7836 */ /* 0x004fd40000000000 */
[----:B------:R-:W-:Y:S05]  /*2760*/  @P1 BRA `(.L_x_11867) ;  /* 0x00000000004c1947 */ /* 0x000fea0003800000 */
        /* <DEDUP_REMOVED lines=19> */
.L_x_11867:
[----:B------:R-:W-:Y:S05]  /*28a0*/  BSYNC B1 ;  /* 0x0000000000017941 */ /* 0x000fea0003800000 */
.L_x_11866:
        /* <DEDUP_REMOVED lines=8> */
.L_x_11868:
[----:B------:R-:W2:Y:S01]  /*2930*/  LDL R4, [R1+0x1c] ;  /* 0x00001c0001047983 */ /* 0x000ea20000100800 */
[----:B------:R-:W-:Y:S01]  /*2940*/  IMAD R70, R23, 0x8, R17 ;  /* 0x0000000817467824 */ /* 0x000fe200078e0211 */
[----:B------:R-:W-:Y:S01]  /*2950*/  BSSY B1, `(.L_x_11869) ;  /* 0x0000004000017945 */ /* 0x000fe20003800000 */
[----:B--2---:R-:W-:-:S04]  /*2960*/  SHF.L.U32 R77, R4, 0x1f, RZ ;  /* 0x0000001f044d7819 */ /* 0x004fc800000006ff */
[----:B------:R-:W0:Y:S02]  /*2970*/  SYNCS.PHASECHK.TRANS64.TRYWAIT P5, [R70+URZ+0x13290], R77 ;  /* 0x0132904d460075a7 */ /* 0x000e2400080a017f */
[----:B0-----:R-:W-:Y:S05]  /*2980*/  @!P5 BRA `(.L_x_11870) ;  /* 0x000001dc0004d947 */ /* 0x001fea0003800000 */
.L_x_12164:
[----:B------:R-:W-:Y:S05]  /*2990*/  BSYNC B1 ;  /* 0x0000000000017941 */ /* 0x000fea0003800000 */
.L_x_11869:
[----:B------:R-:W-:Y:S05]  /*29a0*/  @P1 BRA `(.L_x_11871) ;  /* 0x0000002000d41947 */ /* 0x000fea0003800000 */
[----:B------:R-:W-:Y:S04]  /*29b0*/  BSSY B1, `(.L_x_11872) ;  /* 0x0000074000017945 */ /* 0x000fe80003800000 */
[----:B------:R-:W-:Y:S05]  /*29c0*/  @P3 BRA `(.L_x_11873) ;  /* 0x0000000400c83947 */ /* 0x000fea0003800000 */
        /* <DEDUP_REMOVED lines=17> */
[----:B------:R-:W-:Y:S01]  /*2ae0*/  IMAD.MOV.U32 R14, RZ, RZ, R4 ;  /* 0x000000ffff0e7224 */ /* 0x000fe200078e0004 */
[----:B------:R-:W-:Y:S02]  /*2af0*/  F2FP.F16.E4M3.UNPACK_B R4, R5 ;  /* 0x00000005ff04723e */ /* 0x000fe400020006ff */
[----:B------:R-:W-:Y:S01]  /*2b00*/  LOP3.LUT R53, R52, 0xff00, R25, 0xf8, !PT ;  /* 0x0000ff0034357812 */ /* 0x000fe200078ef819 */
[----:B------:R-:W-:Y:S01]  /*2b10*/  IMAD.U32 R52, R54, 0x10000, RZ ;  /* 0x0001000036347824 */ /* 0x000fe200078e00ff */
[----:B------:R-:W-:Y:S01]  /*2b20*/  LOP3.LUT R24, R24, 0xff00, R15, 0xf8, !PT ;  /* 0x0000ff0018187812 */ /* 0x000fe200078ef80f */
[----:B------:R-:W-:Y:S01]  /*2b30*/  IMAD.U32 R15, R79, 0x10000, RZ ;  /* 0x000100004f0f7824 */ /* 0x000fe200078e00ff */
[----:B------:R-:W-:-:S02]  /*2b40*/  F2FP.F16.E4M3.UNPACK_B R25, R83.H1 ;  /* 0x00000053ff19723e */ /* 0x000fc400030006ff */
[----:B------:R-:W-:Y:S02]  /*2b50*/  LOP3.LUT R79, R53, 0xff0000, R52, 0xf8, !PT ;  /* 0x00ff0000354f7812 */ /* 0x000fe400078ef834 */
[----:B------:R-:W-:Y:S01]  /*2b60*/  LOP3.LUT R54, R24, 0xff0000, R15, 0xf8, !PT ;  /* 0x00ff000018367812 */ /* 0x000fe200078ef80f */
[--C-:B------:R-:W-:Y:S01]  /*2b70*/  HADD2.F32 R55, -RZ, R25.reuse.H0_H0 ;  /* 0x20000019ff377230 */ /* 0x100fe20000004100 */
[----:B------:R-:W-:Y:S01]  /*2b80*/  F2FP.F16.E4M3.UNPACK_B R52, R82.H1 ;  /* 0x00000052ff34723e */ /* 0x000fe200030006ff */
[--C-:B------:R-:W-:Y:S01]  /*2b90*/  HADD2.F32 R15, -RZ, R4.reuse.H1_H1 ;  /* 0x30000004ff0f7230 */ /* 0x100fe20000004100 */
[----:B------:R-:W-:Y:S01]  /*2ba0*/  F2FP.F16.E4M3.UNPACK_B R5, R5.H1 ;  /* 0x00000005ff05723e */ /* 0x000fe200030006ff */
[----:B------:R-:W-:Y:S02]  /*2bb0*/  HADD2.F32 R4, -RZ, R4.H0_H0 ;  /* 0x20000004ff047230 */ /* 0x000fe40000004100 */
        /* <DEDUP_REMOVED lines=9> */
[-C--:B------:R-:W-:Y:S01]  /*2c50*/  FMUL.FTZ R81, R25, R78.reuse ;  /* 0x0000004e19517220 */ /* 0x080fe20000410000 */
[----:B------:R-:W-:Y:S01]  /*2c60*/  FFMA.FTZ R5, R15, R53, R80 ;  /* 0x000000350f057223 */ /* 0x000fe20000010050 */
[C---:B------:R-:W-:Y:S01]  /*2c70*/  FMUL.FTZ R78, R24.reuse, R78 ;  /* 0x0000004e184e7220 */ /* 0x040fe20000410000 */
[----:B------:R-:W-:Y:S01]  /*2c80*/  F2FP.F16.E4M3.UNPACK_B R15, R14.H1 ;  /* 0x0000000eff0f723e */ /* 0x000fe200030006ff */
[----:B------:R-:W-:Y:S01]  /*2c90*/  FFMA.FTZ R83, R24, R52, -R81 ;  /* 0x0000003418537223 */ /* 0x000fe20000010851 */
[----:B------:R-:W-:Y:S01]  /*2ca0*/  F2FP.F16.E4M3.UNPACK_B R14, R14 ;  /* 0x0000000eff0e723e */ /* 0x000fe200020006ff */
[----:B------:R-:W-:Y:S01]  /*2cb0*/  FFMA.FTZ R84, R25, R52, R78 ;  /* 0x0000003419547223 */ /* 0x000fe2000001004e */
[----:B------:R-:W-:Y:S01]  /*2cc0*/  HADD2.F32 R78, -RZ, R55.H1_H1 ;  /* 0x30000037ff4e7230 */ /* 0x000fe20000004100 */
[----:B------:R-:W-:Y:S01]  /*2cd0*/  F2FP.F16.E4M3.UNPACK_B R52, R82 ;  /* 0x00000052ff34723e */ /* 0x000fe200020006ff */
[----:B------:R-:W-:-:S02]  /*2ce0*/  HADD2.F32 R24, -RZ, R15.H0_H0 ;  /* 0x2000000fff187230 */ /* 0x000fc40000004100 */
[----:B------:R-:W-:Y:S01]  /*2cf0*/  HADD2.F32 R25, -RZ, R15.H1_H1 ;  /* 0x3000000fff197230 */ /* 0x000fe20000004100 */
[----:B------:R-:W-:Y:S01]  /*2d00*/  F2FP.SATFINITE.E4M3.F32.PACK_AB_MERGE_C R86, R84, R83, RZ ;  /* 0x000000535456723e */ /* 0x000fe200048070ff */
[--C-:B------:R-:W-:Y:S02]  /*2d10*/  HADD2.F32 R15, -RZ, R14.reuse.H0_H0 ;  /* 0x2000000eff0f7230 */ /* 0x100fe40000004100 */
[-C--:B------:R-:W-:Y:S01]  /*2d20*/  FMUL.FTZ R80, R24, R78.reuse ;  /* 0x0000004e18507220 */ /* 0x080fe20000410000 */
[----:B------:R-:W-:Y:S02]  /*2d30*/  HADD2.F32 R55, -RZ, R55.H0_H0 ;  /* 0x20000037ff377230 */ /* 0x000fe40000004100 */
[----:B------:R-:W-:Y:S01]  /*2d40*/  FMUL.FTZ R81, R25, R78 ;  /* 0x0000004e19517220 */ /* 0x000fe20000410000 */
[----:B------:R-:W-:Y:S01]  /*2d50*/  HADD2.F32 R14, -RZ, R14.H1_H1 ;  /* 0x3000000eff0e7230 */ /* 0x000fe20000004100 */
        /* <DEDUP_REMOVED lines=12> */
[----:B------:R-:W-:Y:S01]  /*2e20*/  HADD2.F32 R25, -RZ, R15.H1_H1 ;  /* 0x3000000fff197230 */ /* 0x000fe20000004100 */
[----:B------:R-:W-:Y:S01]  /*2e30*/  F2FP.F16.E4M3.UNPACK_B R52, R54.H1 ;  /* 0x00000036ff34723e */ /* 0x000fe200030006ff */
        /* <DEDUP_REMOVED lines=28> */
[----:B------:R-:W-:-:S02]  /*3000*/  HADD2.F32 R55, -RZ, R55.H0_H0 ;  /* 0x20000037ff377230 */ /* 0x000fc40000004100 */
[----:B------:R-:W-:Y:S02]  /*3010*/  HADD2.F32 R52, -RZ, R52.H0_H0 ;  /* 0x20000034ff347230 */ /* 0x000fe40000004100 */
        /* <DEDUP_REMOVED lines=11> */
.L_x_11875:
[----:B------:R-:W-:Y:S05]  /*30d0*/  BSYNC B2 ;  /* 0x0000000000027941 */ /* 0x000fea0003800000 */
.L_x_11874:
[----:B------:R1:W-:Y:S02]  /*30e0*/  STG.E.128 desc[UR40][R12.64], R4 ;  /* 0x000000040c007986 */ /* 0x0003e4000c101d28 */
.L_x_11873:
[----:B------:R-:W-:Y:S05]  /*30f0*/  BSYNC B1 ;  /* 0x0000000000017941 */ /* 0x000fea0003800000 */
.L_x_11872:
[----:B------:R-:W-:Y:S05]  /*3100*/  @P2 BRA `(.L_x_11871) ;  /* 0x0000001800fc2947 */ /* 0x000fea0003800000 */
[----:B-1----:R-:W2:Y:S01]  /*3110*/  LDL R6, [R1+0x38] ;  /* 0x0000380001067983 */ /* 0x002ea20000100800 */
[----:B------:R-:W-:Y:S01]  /*3120*/  IMAD.MOV.U32 R5, RZ, RZ, 0x20 ;  /* 0x00000020ff057424 */ /* 0x000fe200078e00ff */
[----:B------:R-:W-:Y:S01]  /*3130*/  ISETP.GE.AND P5, PT, R26, R27, PT ;  /* 0x0000001b1a00720c */ /* 0x000fe20003fa6270 */
[----:B------:R-:W-:Y:S01]  /*3140*/  IMAD R4, R23, 0x2800, RZ ;  /* 0x0000280017047824 */ /* 0x000fe200078e02ff */
[----:B------:R-:W-:Y:S02]  /*3150*/  BSSY B1, `(.L_x_11876) ;  /* 0x000006f000017945 */ /* 0x000fe40003800000 */
[----:B------:R-:W-:-:S04]  /*3160*/  SEL R5, R5, 0xffffffe0, !P4 ;  /* 0xffffffe005057807 */ /* 0x000fc80006000000 */
[----:B--2---:R-:W-:-:S05]  /*3170*/  IADD3 R4, R5, R6, R4 ;  /* 0x0000000605047210 */ /* 0x004fca0007ffe004 */
[----:B------:R-:W-:-:S06]  /*3180*/  IMAD.IADD R4, R17, 0x1, R4 ;  /* 0x0000000111047824 */ /* 0x000fcc00078e0204 */
[----:B------:R-:W1:Y:S01]  /*3190*/  LDS.128 R4, [R4+0xe000] ;  /* 0x00e0000004047984 */ /* 0x000e620000000c00 */
        /* <DEDUP_REMOVED lines=38> */
[----:B------:R-:W-:Y:S01]  /*3400*/  F2FP.F16.E4M3.UNPACK_B R50, R50 ;  /* 0x00000032ff32723e */ /* 0x000fe200020006ff */
[-C--:B------:R-:W-:Y:S01]  /*3410*/  FFMA.FTZ R53, R10, R14.reuse, -R25 ;  /* 0x0000000e0a357223 */ /* 0x080fe20000010819 */
[----:B------:R-:W-:Y:S01]  /*3420*/  FFMA.FTZ R54, R11, R14, R26 ;  /* 0x0000000e0b367223 */ /* 0x000fe2000001001a */
[----:B------:R-:W-:Y:S01]  /*3430*/  HADD2.F32 R15, -RZ, R51.H1_H1 ;  /* 0x30000033ff0f7230 */ /* 0x000fe20000004100 */
[----:B------:R-:W-:Y:S01]  /*3440*/  F2FP.F16.E4M3.UNPACK_B R8, R8 ;  /* 0x00000008ff08723e */ /* 0x000fe200020006ff */
[----:B------:R-:W-:-:S02]  /*3450*/  HADD2.F32 R11, -RZ, R9.H1_H1 ;  /* 0x30000009ff0b7230 */ /* 0x000fc40000004100 */
[----:B------:R-:W-:Y:S01]  /*3460*/  HADD2.F32 R10, -RZ, R9.H0_H0 ;  /* 0x20000009ff0a7230 */ /* 0x000fe20000004100 */
[----:B------:R-:W-:Y:S01]  /*3470*/  F2FP.SATFINITE.E4M3.F32.PACK_AB_MERGE_C R78, R54, R53, RZ ;  /* 0x00000035364e723e */ /* 0x000fe200048070ff */
[----:B------:R-:W-:Y:S02]  /*3480*/  HADD2.F32 R14, -RZ, R50.H1_H1 ;  /* 0x30000032ff0e7230 */ /* 0x000fe40000004100 */
[-C--:B------:R-:W-:Y:S01]  /*3490*/  FMUL.FTZ R25, R11, R15.reuse ;  /* 0x0000000f0b197220 */ /* 0x080fe20000410000 */
[--C-:B------:R-:W-:Y:S02]  /*34a0*/  HADD2.F32 R9, -RZ, R8.reuse.H0_H0 ;  /* 0x20000008ff097230 */ /* 0x100fe40000004100 */
[C---:B------:R-:W-:Y:S01]  /*34b0*/  FMUL.FTZ R52, R10.reuse, R15 ;  /* 0x0000000f0a347220 */ /* 0x040fe20000410000 */
[----:B------:R-:W-:Y:S02]  /*34c0*/  HADD2.F32 R51, -RZ, R51.H0_H0 ;  /* 0x20000033ff337230 */ /* 0x000fe40000004100 */
[----:B------:R-:W-:Y:S01]  /*34d0*/  FFMA.FTZ R25, R10, R14, -R25 ;  /* 0x0000000e0a197223 */ /* 0x000fe20000010819 */
[----:B------:R-:W-:-:S02]  /*34e0*/  HADD2.F32 R8, -RZ, R8.H1_H1 ;  /* 0x30000008ff087230 */ /* 0x000fc40000004100 */
[----:B------:R-:W-:Y:S01]  /*34f0*/  FFMA.FTZ R14, R11, R14, R52 ;  /* 0x0000000e0b0e7223 */ /* 0x000fe20000010034 */
[----:B------:R-:W-:Y:S02]  /*3500*/  HADD2.F32 R50, -RZ, R50.H0_H0 ;  /* 0x20000032ff327230 */ /* 0x000fe40000004100 */
[-C--:B------:R-:W-:Y:S01]  /*3510*/  FMUL.FTZ R15, R9, R51.reuse ;  /* 0x00000033090f7220 */ /* 0x080fe20000410000 */
[----:B------:R-:W-:Y:S01]  /*3520*/  F2FP.SATFINITE.E4M3.F32.PACK_AB_MERGE_C R5, R5, R4, R78 ;  /* 0x000000040505723e */ /* 0x000fe2000480704e */
[----:B------:R-:W-:Y:S01]  /*3530*/  FMUL.FTZ R26, R8, R51 ;  /* 0x00000033081a7220 */ /* 0x000fe20000410000 */
[----:B------:R-:W-:Y:S01]  /*3540*/  F2FP.SATFINITE.E4M3.F32.PACK_AB_MERGE_C R55, R14, R25, RZ ;  /* 0x000000190e37723e */ /* 0x000fe200048070ff */
[-C--:B------:R-:W-:Y:S01]  /*3550*/  FFMA.FTZ R52, R8, R50.reuse, R15 ;  /* 0x0000003208347223 */ /* 0x080fe2000001000f */
[----:B------:R-:W-:Y:S01]  /*3560*/  F2FP.F16.E4M3.UNPACK_B R25, R27.H1 ;  /* 0x0000001bff19723e */ /* 0x000fe200030006ff */
[----:B------:R-:W-:Y:S01]  /*3570*/  FFMA.FTZ R51, R9, R50, -R26 ;  /* 0x0000003209337223 */ /* 0x000fe2000001081a */
[----:B------:R-:W-:-:S02]  /*3580*/  F2FP.F16.E4M3.UNPACK_B R9, R7.H1 ;  /* 0x00000007ff09723e */ /* 0x000fc400030006ff */
[----:B------:R-:W-:Y:S01]  /*3590*/  F2FP.F16.E4M3.UNPACK_B R14, R24.H1 ;  /* 0x00000018ff0e723e */ /* 0x000fe200030006ff */
[----:B------:R-:W-:Y:S01]  /*35a0*/  HADD2.F32 R50, -RZ, R25.H1_H1 ;  /* 0x30000019ff327230 */ /* 0x000fe20000004100 */
[----:B------:R-:W-:Y:S01]  /*35b0*/  F2FP.F16.E4M3.UNPACK_B R8, R6.H1 ;  /* 0x00000006ff08723e */ /* 0x000fe200030006ff */
[--C-:B------:R-:W-:Y:S01]  /*35c0*/  HADD2.F32 R11, -RZ, R9.reuse.H1_H1 ;  /* 0x30000009ff0b7230 */ /* 0x100fe20000004100 */
[----:B------:R-:W-:Y:S01]  /*35d0*/  F2FP.F16.E4M3.UNPACK_B R27, R27 ;  /* 0x0000001bff1b723e */ /* 0x000fe200020006ff */
[----:B------:R-:W-:Y:S01]  /*35e0*/  HADD2.F32 R10, -RZ, R9.H0_H0 ;  /* 0x20000009ff0a7230 */ /* 0x000fe20000004100 */
[----:B------:R-:W-:Y:S01]  /*35f0*/  F2FP.F16.E4M3.UNPACK_B R24, R24 ;  /* 0x00000018ff18723e */ /* 0x000fe200020006ff */
[----:B------:R-:W-:Y:S02]  /*3600*/  HADD2.F32 R15, -RZ, R14.H1_H1 ;  /* 0x3000000eff0f7230 */ /* 0x000fe40000004100 */
[----:B------:R-:W-:Y:S01]  /*3610*/  FMUL.FTZ R53, R11, R50 ;  /* 0x000000320b357220 */ /* 0x000fe20000410000 */
[----:B------:R-:W-:-:S02]  /*3620*/  HADD2.F32 R9, -RZ, R8.H1_H1 ;  /* 0x30000008ff097230 */ /* 0x000fc40000004100 */
[C---:B------:R-:W-:Y:S01]  /*3630*/  FMUL.FTZ R50, R10.reuse, R50 ;  /* 0x000000320a327220 */ /* 0x040fe20000410000 */
[--C-:B------:R-:W-:Y:S02]  /*3640*/  HADD2.F32 R26, -RZ, R27.reuse.H1_H1 ;  /* 0x3000001bff1a7230 */ /* 0x100fe40000004100 */
        /* <DEDUP_REMOVED lines=31> */
.L_x_11877:
[----:B------:R-:W-:Y:S05]  /*3840*/  BSYNC B1 ;  /* 0x0000000000017941 */ /* 0x000fea0003800000 */
.L_x_11876:
[----:B-1----:R2:W-:Y:S01]  /*3850*/  STG.E.128 desc[UR40][R12.64+0x20], R4 ;  /* 0x000020040c007986 */ /* 0x0025e2000c101d28 */
[----:B------:R-:W-:Y:S05]  /*3860*/  BRA `(.L_x_11871) ;  /* 0x0000001400247947 */ /* 0x000fea0003800000 */
.L_x_11865:
[----:B------:R-:W0:Y:S01]  /*3870*/  S2R R5, SR_TID.X ;  /* 0x0000000000057919 */ /* 0x000e220000002100 */
[----:B------:R-:W2:Y:S01]  /*3880*/  LDL R26, [R1+0x14] ;  /* 0x00001400011a7983 */ /* 0x000ea20000100800 */
[C---:B0-----:R-:W-:Y:S02]  /*3890*/  VIADD R7, R5.reuse, 0xffffff80 ;  /* 0xffffff8005077836 */ /* 0x041fe40000000000 */
[----:B------:R-:W-:Y:S02]  /*38a0*/  VIADD R6, R5, 0xffffff80 ;  /* 0xffffff8005067836 */ /* 0x000fe40000000000 */
[----:B------:R-:W-:-:S03]  /*38b0*/  IMAD R5, R47, -0xa0, R48 ;  /* 0xffffff602f057824 */ /* 0x000fc600078e0230 */
[----:B------:R-:W-:Y:S02]  /*38c0*/  LEA.HI R6, R6, R7, RZ, 0x1 ;  /* 0x0000000706067211 */ /* 0x000fe400078f08ff */
[----:B------:R-:W-:Y:S02]  /*38d0*/  VIMNMX R5, R5, 0xa0, PT ;  /* 0x000000a005057848 */ /* 0x000fe40003fe0100 */
[----:B------:R-:W-:-:S04]  /*38e0*/  SHF.R.S32.HI R6, RZ, 0x1, R6 ;  /* 0x00000001ff067819 */ /* 0x000fc80000011406 */
[----:B------:R-:W-:-:S04]  /*38f0*/  ISETP.GE.AND P1, PT, R6, R5, PT ;  /* 0x000000050600720c */ /* 0x000fc80003f26270 */
[----:B------:R-:W-:-:S13]  /*3900*/  ISETP.GE.OR P0, PT, R156, R27, P1 ;  /* 0x0000001b9c00720c */ /* 0x000fda0000f06670 */
[----:B------:R-:W0:Y:S01]  /*3910*/  @!P0 LDC.64 R12, c[0x0][0x3e8] ;  /* 0x0000fa00ff0c8b82 */ /* 0x000e220000000a00 */
[----:B------:R-:W-:Y:S02]  /*3920*/  @!P0 IMAD.MOV.U32 R70, RZ, RZ, R38 ;  /* 0x000000ffff468224 */ /* 0x000fe400078e0026 */
[----:B------:R-:W-:Y:S01]  /*3930*/  @!P0 IMAD R8, R64, R47, RZ ;  /* 0x0000002f40088224 */ /* 0x000fe200078e02ff */
[----:B0-----:R-:W-:-:S04]  /*3940*/  @!P0 IADD3 R12, P5, P6, R32, R12, R4 ;  /* 0x0000000c200c8210 */ /* 0x001fc80007ebe004 */
[----:B------:R-:W0:Y:S01]  /*3950*/  @!P0 LDC.64 R4, c[0x0][0x400] ;  /* 0x00010000ff048b82 */ /* 0x000e220000000a00 */
[----:B------:R-:W-:Y:S01]  /*3960*/  @!P0 IMAD.WIDE.U32 R6, R47, R40, R70 ;  /* 0x000000282f068225 */ /* 0x000fe200078e0046 */
[----:B------:R-:W-:-:S03]  /*3970*/  @!P0 IADD3.X R13, R66, R13, R52, P5, P6 ;  /* 0x0000000d420d8210 */ /* 0x000fc60002fec434 */
[----:B------:R-:W-:Y:S01]  /*3980*/  @!P0 IMAD R8, R53, R40, R8 ;  /* 0x0000002835088224 */ /* 0x000fe200078e0208 */
[----:B------:R-:W-:Y:S02]  /*3990*/  CS2R R10, SRZ ;  /* 0x00000000000a7805 */ /* 0x000fe4000001ff00 */
[----:B0-----:R-:W-:-:S04]  /*39a0*/  @!P0 IADD3 R24, P5, R6, R4, RZ ;  /* 0x0000000406188210 */ /* 0x001fc80007fbe0ff */
[----:B------:R-:W-:Y:S02]  /*39b0*/  @!P0 IADD3.X R25, R5, R8, R7, P5, !PT ;  /* 0x0000000805198210 */ /* 0x000fe40002ffe407 */
[----:B------:R-:W-:Y:S02]  /*39c0*/  CS2R R4, SRZ ;  /* 0x0000000000047805 */ /* 0x000fe4000001ff00 */
[----:B------:R-:W-:Y:S02]  /*39d0*/  CS2R R6, SRZ ;  /* 0x0000000000067805 */ /* 0x000fe4000001ff00 */
[----:B------:R-:W-:-:S04]  /*39e0*/  CS2R R8, SRZ ;  /* 0x0000000000087805 */ /* 0x000fc8000001ff00 */
[----:B------:R-:W3:Y:S04]  /*39f0*/  @!P0 LDG.E.128 R4, desc[UR40][R12.64] ;  /* 0x000000280c048981 */ /* 0x000ee8000c1e1d00 */
[----:B------:R-:W4:Y:S01]  /*3a00*/  @!P0 LDG.E.128 R8, desc[UR40][R24.64] ;  /* 0x0000002818088981 */ /* 0x000f22000c1e1d00 */
[----:B------:R-:W-:Y:S02]  /*3a10*/  ISETP.GE.AND P0, PT, R156, R27, PT ;  /* 0x0000001b9c00720c */ /* 0x000fe40003f06270 */
[----:B------:R-:W-:-:S11]  /*3a20*/  LOP3.LUT R22, R22, 0xfffffffe, RZ, 0xc0, !PT ;  /* 0xfffffffe16167812 */ /* 0x000fd600078ec0ff */
[----:B------:R-:W-:Y:S02]  /*3a30*/  @P0 LOP3.LUT R22, R22, 0x1, RZ, 0xfc, !PT ;  /* 0x0000000116160812 */ /* 0x000fe400078efcff */
[----:B--2---:R-:W-:Y:S01]  /*3a40*/  ISETP.NE.AND P0, PT, R26, 0x3, PT ;  /* 0x000000031a00780c */ /* 0x004fe20003f05270 */
[----:B---3--:R-:W-:Y:S02]  /*3a50*/  IMAD.MOV.U32 R83, RZ, RZ, R4 ;  /* 0x000000ffff537224 */ /* 0x008fe400078e0004 */
[----:B------:R-:W-:Y:S02]  /*3a60*/  IMAD.MOV.U32 R80, RZ, RZ, R6 ;  /* 0x000000ffff507224 */ /* 0x000fe400078e0006 */
[----:B----4-:R-:W-:Y:S02]  /*3a70*/  IMAD.MOV.U32 R84, RZ, RZ, R8 ;  /* 0x000000ffff547224 */ /* 0x010fe400078e0008 */
[----:B------:R-:W-:-:S06]  /*3a80*/  IMAD.MOV.U32 R82, RZ, RZ, R10 ;  /* 0x000000ffff527224 */ /* 0x000fcc00078e000a */
[----:B------:R-:W-:Y:S05]  /*3a90*/  @!P0 BRA `(.L_x_11878) ;  /* 0x0000000000048947 */ /* 0x000fea0003800000 */
[----:B------:R-:W-:Y:S01]  /*3aa0*/  BPT.TRAP 0x1 ;  /* 0x000000040000795c */ /* 0x000fe20000300000 */
.L_x_11878:
[----:B------:R-:W2:Y:S01]  /*3ab0*/  LDL R12, [R1+0x1c] ;  /* 0x00001c00010c7983 */ /* 0x000ea20000100800 */
[----:B------:R-:W-:Y:S01]  /*3ac0*/  IMAD R70, R23, 0x8, R17 ;  /* 0x0000000817467824 */ /* 0x000fe200078e0211 */
[----:B------:R-:W0:Y:S01]  /*3ad0*/  LDC R78, c[0x0][0x2f4] ;  /* 0x0000bd00ff4e7b82 */ /* 0x000e220000000800 */
[----:B------:R-:W-:Y:S01]  /*3ae0*/  BSSY B1, `(.L_x_11879) ;  /* 0x0000004000017945 */ /* 0x000fe20003800000 */
[----:B--2---:R-:W-:-:S04]  /*3af0*/  SHF.L.U32 R77, R12, 0x1f, RZ ;  /* 0x0000001f0c4d7819 */ /* 0x004fc800000006ff */
[----:B------:R-:W1:Y:S02]  /*3b00*/  SYNCS.PHASECHK.TRANS64.TRYWAIT P5, [R70+URZ+0x13290], R77 ;  /* 0x0132904d460075a7 */ /* 0x000e6400080a017f */
[----:B01----:R-:W-:Y:S05]  /*3b10*/  @!P5 BRA `(.L_x_11880) ;  /* 0x000001c800b4d947 */ /* 0x003fea0003800000 */
.L_x_12165:
[----:B------:R-:W-:Y:S05]  /*3b20*/  BSYNC B1 ;  /* 0x0000000000017941 */ /* 0x000fea0003800000 */
.L_x_11879:
[----:B------:R-:W1:Y:S01]  /*3b30*/  S2R R12, SR_TID.X ;  /* 0x00000000000c7919 */ /* 0x000e620000002100 */
[----:B------:R-:W-:Y:S01]  /*3b40*/  ISETP.GE.OR P5, PT, R156, R78, P1 ;  /* 0x0000004e9c00720c */ /* 0x000fe20000fa6670 */
[----:B------:R-:W-:Y:S01]  /*3b50*/  ULDC.64 UR4, c[0x0][0x300] ;  /* 0x0000c00000047ab9 */ /* 0x000fe20000000a00 */
[----:B------:R-:W-:Y:S02]  /*3b60*/  IMAD.MOV.U32 R52, RZ, RZ, R14 ;  /* 0x000000ffff347224 */ /* 0x000fe400078e000e */
[----:B------:R-:W-:Y:S02]  /*3b70*/  IMAD.MOV.U32 R53, RZ, RZ, R55 ;  /* 0x000000ffff357224 */ /* 0x000fe400078e0037 */
[C---:B-1----:R-:W-:Y:S02]  /*3b80*/  VIADD R24, R12.reuse, 0xffffff80 ;  /* 0xffffff800c187836 */ /* 0x042fe40000000000 */
[----:B------:R-:W-:Y:S02]  /*3b90*/  VIADD R13, R12, 0xffffff80 ;  /* 0xffffff800c0d7836 */ /* 0x000fe40000000000 */
[----:B------:R-:W-:-:S03]  /*3ba0*/  IMAD R12, R49, UR4, RZ ;  /* 0x00000004310c7c24 */ /* 0x000fc6000f8e02ff */
[----:B------:R-:W-:-:S04]  /*3bb0*/  LEA.HI R13, R13, R24, RZ, 0x1 ;  /* 0x000000180d0d7211 */ /* 0x000fc800078f08ff */
[----:B------:R-:W-:-:S05]  /*3bc0*/  SHF.R.S32.HI R13, RZ, 0x1, R13 ;  /* 0x00000001ff0d7819 */ /* 0x000fca000001140d */
[----:B------:R-:W-:-:S04]  /*3bd0*/  IMAD.WIDE.U32 R52, R13, UR4, R52 ;  /* 0x000000040d347c25 */ /* 0x000fc8000f8e0034 */
[----:B------:R-:W-:Y:S01]  /*3be0*/  IMAD R79, R13, UR5, R12 ;  /* 0x000000050d4f7c24 */ /* 0x000fe2000f8e020c */
[----:B------:R-:W-:Y:S06]  /*3bf0*/  @P5 BRA `(.L_x_11871) ;  /* 0x0000001000405947 */ /* 0x000fec0003800000 */
[----:B------:R-:W2:Y:S04]  /*3c00*/  LDL R25, [R1+0x48] ;  /* 0x0000480001197983 */ /* 0x000ea80000100800 */
[----:B------:R-:W3:Y:S01]  /*3c10*/  LDL R24, [R1+0x4c] ;  /* 0x00004c0001187983 */ /* 0x000ee20000100800 */
[----:B------:R-:W-:Y:S01]  /*3c20*/  IMAD.IADD R79, R79, 0x1, R53 ;  /* 0x000000014f4f7824 */ /* 0x000fe200078e0235 */
[----:B------:R-:W-:Y:S01]  /*3c30*/  IADD3 R55, P5, P6, R2, R52, R67 ;  /* 0x0000003402377210 */ /* 0x000fe20007ebe043 */
[----:B------:R-:W-:Y:S03]  /*3c40*/  BSSY B1, `(.L_x_11881) ;  /* 0x00000e9000017945 */ /* 0x000fe60003800000 */
[----:B------:R-:W-:-:S02]  /*3c50*/  IADD3.X R12, R0, R79, R73, P5, P6 ;  /* 0x0000004f000c7210 */ /* 0x000fc40002fec449 */
[----:B------:R-:W-:Y:S02]  /*3c60*/  IADD3 R54, P5, R55, R50, RZ ;  /* 0x0000003237367210 */ /* 0x000fe40007fbe0ff */
[----:B------:R-:W-:-:S03]  /*3c70*/  LOP3.LUT P6, RZ, R22, 0x1, RZ, 0xc0, !PT ;  /* 0x0000000116ff7812 */ /* 0x000fc600078cc0ff */
[----:B------:R-:W-:Y:S01]  /*3c80*/  IMAD.X R55, R12, 0x1, R51, P5 ;  /* 0x000000010c377824 */ /* 0x000fe200028e0633 */
[----:B------:R-:W-:Y:S01]  /*3c90*/  LOP3.LUT P5, RZ, R22, 0x4, RZ, 0xc0, !PT ;  /* 0x0000000416ff7812 */ /* 0x000fe200078ac0ff */
[----:B------:R-:W-:-:S05]  /*3ca0*/  IMAD.IADD R12, R78, 0x1, -R61 ;  /* 0x000000014e0c7824 */ /* 0x000fca00078e0a3d */
[----:B------:R-:W-:-:S04]  /*3cb0*/  SEL R12, R61, R12, !P5 ;  /* 0x0000000c3d0c7207 */ /* 0x000fc80006800000 */
[----:B------:R-:W-:-:S04]  /*3cc0*/  SHF.R.S32.HI R13, RZ, 0x1f, R12 ;  /* 0x0000001fff0d7819 */ /* 0x000fc8000001140c */
[----:B------:R-:W-:-:S04]  /*3cd0*/  LEA.HI R13, R13, R12, RZ, 0x5 ;  /* 0x0000000c0d0d7211 */ /* 0x000fc800078f28ff */
[----:B------:R-:W-:-:S04]  /*3ce0*/  SHF.R.S32.HI R13, RZ, 0x5, R13 ;  /* 0x00000005ff0d7819 */ /* 0x000fc8000001140d */
[----:B------:R-:W-:-:S05]  /*3cf0*/  LEA.HI.SX32 R13, R58, R13, 0x1c ;  /* 0x0000000d3a0d7211 */ /* 0x000fca00078fe2ff */
[----:B------:R-:W-:-:S05]  /*3d00*/  IMAD.SHL.U32 R81, R13, 0x10, RZ ;  /* 0x000000100d517824 */ /* 0x000fca00078e00ff */
[----:B--2---:R-:W-:-:S04]  /*3d10*/  LOP3.LUT R12, R25, 0x30, R81, 0xf8, !PT ;  /* 0x00000030190c7812 */ /* 0x004fc800078ef851 */
        /* <DEDUP_REMOVED lines=22> */
[----:B------:R-:W-:Y:S01]  /*3e80*/  PRMT R8, R8, 0x654, R7 ;  /* 0x0000065408087816 */ /* 0x000fe20000000007 */
[----:B------:R-:W-:Y:S01]  /*3e90*/  IMAD.SHL.U32 R7, R87, 0x100, RZ ;  /* 0x0000010057077824 */ /* 0x000fe200078e00ff */
[----:B------:R-:W-:Y:S01]  /*3ea0*/  LOP3.LUT R4, R4, 0xff00, R5, 0xf8, !PT ;  /* 0x0000ff0004047812 */ /* 0x000fe200078ef805 */
[----:B------:R-:W-:Y:S01]  /*3eb0*/  IMAD.U32 R5, R91, 0x10000, RZ ;  /* 0x000100005b057824 */ /* 0x000fe200078e00ff */
[----:B------:R-:W-:Y:S02]  /*3ec0*/  LOP3.LUT R10, R11, 0xff0000ff, RZ, 0xc0, !PT ;  /* 0xff0000ff0b0a7812 */ /* 0x000fe400078ec0ff */
[----:B------:R-:W-:Y:S01]  /*3ed0*/  SHF.R.U32.HI R92, RZ, 0x10, R11 ;  /* 0x00000010ff5c7819 */ /* 0x000fe2000001160b */
[----:B------:R-:W-:Y:S01]  /*3ee0*/  IMAD.SHL.U32 R11, R85, 0x100, RZ ;  /* 0x00000100550b7824 */ /* 0x000fe200078e00ff */
[----:B------:R-:W-:Y:S02]  /*3ef0*/  PRMT R6, R89, 0x654, R6 ;  /* 0x0000065459067816 */ /* 0x000fe40000000006 */
[----:B------:R-:W-:Y:S01]  /*3f00*/  SHF.R.U32.HI R86, RZ, 0x8, R9 ;  /* 0x00000008ff567819 */ /* 0x000fe20000011609 */
[----:B------:R-:W-:Y:S01]  /*3f10*/  IMAD.U32 R92, R92, 0x10000, RZ ;  /* 0x000100005c5c7824 */ /* 0x000fe200078e00ff */
[----:B------:R-:W-:-:S02]  /*3f20*/  LOP3.LUT R7, R6, 0xff00, R7, 0xf8, !PT ;  /* 0x0000ff0006077812 */ /* 0x000fc400078ef807 */
[----:B------:R-:W-:Y:S01]  /*3f30*/  SHF.R.U32.HI R90, RZ, 0x10, R9 ;  /* 0x00000010ff5a7819 */ /* 0x000fe20000011609 */
[----:B------:R-:W-:Y:S01]  /*3f40*/  IMAD.SHL.U32 R9, R86, 0x100, RZ ;  /* 0x0000010056097824 */ /* 0x000fe200078e00ff */
[----:B------:R-:W-:Y:S01]  /*3f50*/  LOP3.LUT R6, R4, 0xff0000, R5, 0xf8, !PT ;  /* 0x00ff000004067812 */ /* 0x000fe200078ef805 */
[----:B------:R-:W-:Y:S01]  /*3f60*/  IMAD.U32 R4, R88, 0x10000, RZ ;  /* 0x0001000058047824 */ /* 0x000fe200078e00ff */
[----:B------:R-:W-:Y:S01]  /*3f70*/  LOP3.LUT R89, R10, 0xff00, R11, 0xf8, !PT ;  /* 0x0000ff000a597812 */ /* 0x000fe200078ef80b */
[----:B------:R-:W-:Y:S01]  /*3f80*/  IMAD.U32 R90, R90, 0x10000, RZ ;  /* 0x000100005a5a7824 */ /* 0x000fe200078e00ff */
        /* <DEDUP_REMOVED lines=24> */
[----:B------:R-:W-:Y:S01]  /*4110*/  LOP3.LUT R5, R89, 0xff0000, R92, 0xf8, !PT ;  /* 0x00ff000059057812 */ /* 0x000fe200078ef85c */
[CC--:B------:R-:W-:Y:S01]  /*4120*/  FMUL.FTZ R11, R85.reuse, R90.reuse ;  /* 0x0000005a550b7220 */ /* 0x0c0fe20000410000 */
[--C-:B------:R-:W-:Y:S02]  /*4130*/  HADD2.F32 R89, -RZ, R88.reuse.H0_H0 ;  /* 0x20000058ff597230 */ /* 0x100fe40000004100 */
[C---:B------:R-:W-:Y:S01]  /*4140*/  FMUL.FTZ R90, R10.reuse, R90 ;  /* 0x0000005a0a5a7220 */ /* 0x040fe20000410000 */
[----:B------:R-:W-:Y:S02]  /*4150*/  HADD2.F32 R12, -RZ, R83.H0_H0 ;  /* 0x20000053ff0c7230 */ /* 0x000fe40000004100 */
[-C--:B------:R-:W-:Y:S01]  /*4160*/  FFMA.FTZ R11, R10, R87.reuse, -R11 ;  /* 0x000000570a0b7223 */ /* 0x080fe2000001080b */
[----:B------:R-:W-:Y:S02]  /*4170*/  HADD2.F32 R88, -RZ, R88.H1_H1 ;  /* 0x30000058ff587230 */ /* 0x000fe40000004100 */
[----:B------:R-:W-:Y:S01]  /*4180*/  FFMA.FTZ R10, R85, R87, R90 ;  /* 0x00000057550a7223 */ /* 0x000fe2000001005a */
        /* <DEDUP_REMOVED lines=8> */
[----:B------:R-:W-:Y:S01]  /*4210*/  FFMA.FTZ R12, R12, R87, -R91 ;  /* 0x000000570c0c7223 */ /* 0x000fe2000001085b */
        /* <DEDUP_REMOVED lines=18> */
[----:B------:R-:W-:Y:S01]  /*4340*/  HADD2.F32 R84, -RZ, R84.H1_H1 ;  /* 0x30000054ff547230 */ /* 0x000fe20000004100 */
[----:B------:R-:W-:Y:S01]  /*4350*/  F2FP.F16.E4M3.UNPACK_B R86, R82 ;  /* 0x00000052ff56723e */ /* 0x000fe200020006ff */
[----:B------:R-:W-:Y:S02]  /*4360*/  HADD2.F32 R89, -RZ, R89.H1_H1 ;  /* 0x30000059ff597230 */ /* 0x000fe40000004100 */
[----:B------:R-:W-:Y:S01]  /*4370*/  FMUL.FTZ R95, R87, R90 ;  /* 0x0000005a575f7220 */ /* 0x000fe20000410000 */
[----:B------:R-:W-:Y:S01]  /*4380*/  F2FP.F16.E4M3.UNPACK_B R82, R26 ;  /* 0x0000001aff52723e */ /* 0x000fe200020006ff */
[----:B------:R-:W-:Y:S01]  /*4390*/  FMUL.FTZ R90, R84, R90 ;  /* 0x0000005a545a7220 */ /* 0x000fe20000410000 */
[----:B------:R-:W-:Y:S01]  /*43a0*/  FFMA.FTZ R88, R88, R91, R93 ;  /* 0x0000005b58587223 */ /* 0x000fe2000001005d */
[----:B------:R-:W-:Y:S01]  /*43b0*/  FFMA.FTZ R99, R84, R89, -R95 ;  /* 0x0000005954637223 */ /* 0x000fe2000001085f */
[----:B------:R-:W-:Y:S01]  /*43c0*/  F2FP.F16.E4M3.UNPACK_B R84, R80 ;  /* 0x00000050ff54723e */ /* 0x000fe200020006ff */
[----:B------:R-:W-:-:S02]  /*43d0*/  HADD2.F32 R80, -RZ, R82.H0_H0 ;  /* 0x20000052ff507230 */ /* 0x000fc40000004100 */
[----:B------:R-:W-:Y:S01]  /*43e0*/  FFMA.FTZ R101, R87, R89, R90 ;  /* 0x0000005957657223 */ /* 0x000fe2000001005a */
[--C-:B------:R-:W-:Y:S01]  /*43f0*/  HADD2.F32 R91, -RZ, R86.reuse.H0_H0 ;  /* 0x20000056ff5b7230 */ /* 0x100fe20000004100 */
[----:B------:R-:W-:Y:S01]  /*4400*/  F2FP.SATFINITE.E4M3.F32.PACK_AB_MERGE_C R8, R11, R8, RZ ;  /* 0x000000080b08723e */ /* 0x000fe200048070ff */
[----:B------:R-:W-:Y:S01]  /*4410*/  HADD2.F32 R93, -RZ, R86.H1_H1 ;  /* 0x30000056ff5d7230 */ /* 0x000fe20000004100 */
[----:B------:R-:W-:Y:S01]  /*4420*/  F2FP.F16.E4M3.UNPACK_B R10, R25 ;  /* 0x00000019ff0a723e */ /* 0x000fe200020006ff */
[----:B------:R-:W-:Y:S02]  /*4430*/  HADD2.F32 R26, -RZ, R14.H0_H0 ;  /* 0x2000000eff1a7230 */ /* 0x000fe40000004100 */
        /* <DEDUP_REMOVED lines=32> */
[----:B------:R-:W-:Y:S01]  /*4640*/  FMUL.FTZ R85, R11, R84 ;  /* 0x000000540b557220 */ /* 0x000fe20000410000 */
[----:B------:R-:W-:Y:S01]  /*4650*/  F2FP.SATFINITE.E4M3.F32.PACK_AB_MERGE_C R88, R101, R88, RZ ;  /* 0x000000586558723e */ /* 0x000fe200048070ff */
[----:B------:R-:W-:Y:S01]  /*4660*/  FFMA.FTZ R11, R11, R82, -R80 ;  /* 0x000000520b0b7223 */ /* 0x000fe20000010850 */
[----:B------:R-:W-:Y:S01]  /*4670*/  HADD2.F32 R7, -RZ, R13.H0_H0 ;  /* 0x2000000dff077230 */ /* 0x000fe20000004100 */
[----:B------:R-:W-:Y:S01]  /*4680*/  F2FP.F16.E4M3.UNPACK_B R6, R6.H1 ;  /* 0x00000006ff06723e */ /* 0x000fe200030006ff */
[----:B------:R-:W-:Y:S01]  /*4690*/  HADD2.F32 R80, -RZ, R25.H0_H0 ;  /* 0x20000019ff507230 */ /* 0x000fe20000004100 */
[----:B------:R-:W-:Y:S01]  /*46a0*/  F2FP.SATFINITE.E4M3.F32.PACK_AB_MERGE_C R26, R93, R26, R88 ;  /* 0x0000001a5d1a723e */ /* 0x000fe20004807058 */
[----:B------:R-:W-:Y:S02]  /*46b0*/  HADD2.F32 R84, -RZ, R83.H0_H0 ;  /* 0x20000053ff547230 */ /* 0x000fe40000004100 */
[----:B------:R-:W-:Y:S01]  /*46c0*/  FFMA.FTZ R10, R10, R82, R85 ;  /* 0x000000520a0a7223 */ /* 0x000fe20000010055 */
[----:B------:R-:W-:-:S02]  /*46d0*/  HADD2.F32 R25, -RZ, R25.H1_H1 ;  /* 0x30000019ff197230 */ /* 0x000fc40000004100 */
[----:B------:R-:W-:Y:S01]  /*46e0*/  FFMA.FTZ R14, R14, R89, -R97 ;  /* 0x000000590e0e7223 */ /* 0x000fe20000010861 */
[----:B------:R-:W-:Y:S02]  /*46f0*/  HADD2.F32 R86, -RZ, R83.H1_H1 ;  /* 0x30000053ff567230 */ /* 0x000fe40000004100 */
[-C--:B------:R-:W-:Y:S01]  /*4700*/  FMUL.FTZ R88, R80, R84.reuse ;  /* 0x0000005450587220 */ /* 0x080fe20000410000 */
[----:B------:R-:W-:Y:S02]  /*4710*/  HADD2.F32 R13, -RZ, R13.H1_H1 ;  /* 0x3000000dff0d7230 */ /* 0x000fe40000004100 */
[----:B------:R-:W-:Y:S01]  /*4720*/  FMUL.FTZ R83, R7, R84 ;  /* 0x0000005407537220 */ /* 0x000fe20000410000 */
[--C-:B------:R-:W-:Y:S01]  /*4730*/  HADD2.F32 R82, -RZ, R6.reuse.H0_H0 ;  /* 0x20000006ff527230 */ /* 0x100fe20000004100 */
[----:B------:R-:W-:Y:S01]  /*4740*/  F2FP.SATFINITE.E4M3.F32.PACK_AB_MERGE_C R92, R99, R92, RZ ;  /* 0x0000005c635c723e */ /* 0x000fe200048070ff */
[----:B------:R-:W-:Y:S02]  /*4750*/  HADD2.F32 R84, -RZ, R6.H1_H1 ;  /* 0x30000006ff547230 */ /* 0x000fe40000004100 */
[-C--:B------:R-:W-:Y:S01]  /*4760*/  FMUL.FTZ R6, R25, R86.reuse ;  /* 0x0000005619067220 */ /* 0x080fe20000410000 */
[C---:B------:R-:W-:Y:S01]  /*4770*/  FMUL.FTZ R86, R13.reuse, R86 ;  /* 0x000000560d567220 */ /* 0x040fe20000410000 */
[----:B------:R-:W-:Y:S01]  /*4780*/  F2FP.SATFINITE.E4M3.F32.PACK_AB_MERGE_C R14, R14, R95, R92 ;  /* 0x0000005f0e0e723e */ /* 0x000fe2000480705c */
[----:B------:R-:W-:Y:S01]  /*4790*/  FFMA.FTZ R90, R80, R82, R83 ;  /* 0x00000052505a7223 */ /* 0x000fe20000010053 */
[-C--:B------:R-:W-:Y:S01]  /*47a0*/  FFMA.FTZ R92, R13, R84.reuse, -R6 ;  /* 0x000000540d5c7223 */ /* 0x080fe20000010806 */
[----:B------:R-:W-:Y:S01]  /*47b0*/  F2FP.F16.E4M3.UNPACK_B R80, R27 ;  /* 0x0000001bff50723e */ /* 0x000fe200020006ff */
        /* <DEDUP_REMOVED lines=20> */
[----:B------:R-:W-:Y:S01]  /*4900*/  FMUL.FTZ R87, R13, R87 ;  /* 0x000000570d577220 */ /* 0x000fe20000410000 */
[----:B------:R-:W-:Y:S02]  /*4910*/  HADD2.F32 R27, -RZ, R27.H1_H1 ;  /* 0x3000001bff1b7230 */ /* 0x000fe40000004100 */
[-C--:B------:R-:W-:Y:S01]  /*4920*/  FMUL.FTZ R94, R25, R88.reuse ;  /* 0x00000058195e7220 */ /* 0x080fe20000410000 */
[----:B------:R-:W-:Y:S02]  /*4930*/  HADD2.F32 R86, -RZ, R86.H1_H1 ;  /* 0x30000056ff567230 */ /* 0x000fe40000004100 */
[----:B------:R-:W-:Y:S01]  /*4940*/  FFMA.FTZ R87, R4, R83, R87 ;  /* 0x0000005304577223 */ /* 0x000fe20000010057 */
[----:B------:R-:W-:Y:S02]  /*4950*/  HADD2.F32 R15, -RZ, R15.H1_H1 ;  /* 0x3000000fff0f7230 */ /* 0x000fe40000004100 */
[----:B------:R-:W-:Y:S01]  /*4960*/  FMUL.FTZ R88, R7, R88 ;  /* 0x0000005807587220 */ /* 0x000fe20000410000 */
[----:B------:R-:W-:-:S02]  /*4970*/  HADD2.F32 R84, -RZ, R5.H0_H0 ;  /* 0x20000005ff547230 */ /* 0x000fc40000004100 */
[-C--:B------:R-:W-:Y:S01]  /*4980*/  FMUL.FTZ R4, R27, R86.reuse ;  /* 0x000000561b047220 */ /* 0x080fe20000410000 */
[----:B------:R-:W-:Y:S02]  /*4990*/  HADD2.F32 R85, -RZ, R85.H1_H1 ;  /* 0x30000055ff557230 */ /* 0x000fe40000004100 */
[----:B------:R-:W-:Y:S01]  /*49a0*/  FMUL.FTZ R86, R15, R86 ;  /* 0x000000560f567220 */ /* 0x000fe20000410000 */
[----:B------:R-:W-:Y:S02]  /*49b0*/  HADD2.F32 R6, -RZ, R6.H1_H1 ;  /* 0x30000006ff067230 */ /* 0x000fe40000004100 */
[----:B------:R-:W-:Y:S01]  /*49c0*/  FFMA.FTZ R94, R7, R84, -R94 ;  /* 0x00000054075e7223 */ /* 0x000fe2000001085e */
[----:B------:R-:W-:Y:S02]  /*49d0*/  HADD2.F32 R82, -RZ, R82.H1_H1 ;  /* 0x30000052ff527230 */ /* 0x000fe40000004100 */
[----:B------:R-:W-:Y:S01]  /*49e0*/  FMUL.FTZ R7, R80, R85 ;  /* 0x0000005550077220 */ /* 0x000fe20000410000 */
[----:B------:R-:W-:-:S02]  /*49f0*/  HADD2.F32 R5, -RZ, R5.H1_H1 ;  /* 0x30000005ff057230 */ /* 0x000fc40000004100 */
[----:B------:R-:W-:Y:S01]  /*4a00*/  FFMA.FTZ R96, R13, R83, -R96 ;  /* 0x000000530d607223 */ /* 0x000fe20000010860 */
[C---:B------:R-:W-:Y:S01]  /*4a10*/  FMUL.FTZ R85, R6.reuse, R85 ;  /* 0x0000005506557220 */ /* 0x040fe20000410000 */
[-C--:B------:R-:W-:Y:S01]  /*4a20*/  FFMA.FTZ R15, R15, R82.reuse, -R4 ;  /* 0x000000520f0f7223 */ /* 0x080fe20000010804 */
[----:B------:R-:W-:Y:S01]  /*4a30*/  FFMA.FTZ R86, R27, R82, R86 ;  /* 0x000000521b567223 */ /* 0x000fe20000010056 */
[----:B------:R-:W-:Y:S01]  /*4a40*/  FFMA.FTZ R88, R25, R84, R88 ;  /* 0x0000005419587223 */ /* 0x000fe20000010058 */
[-C--:B------:R-:W-:Y:S01]  /*4a50*/  FFMA.FTZ R7, R6, R5.reuse, -R7 ;  /* 0x0000000506077223 */ /* 0x080fe20000010807 */
[----:B------:R-:W-:Y:S01]  /*4a60*/  FFMA.FTZ R85, R80, R5, R85 ;  /* 0x0000000550557223 */ /* 0x000fe20000010055 */
[----:B------:R-:W-:Y:S02]  /*4a70*/  F2FP.SATFINITE.E4M3.F32.PACK_AB_MERGE_C R15, R15, R96, RZ ;  /* 0x000000600f0f723e */ /* 0x000fe400048070ff */
[----:B------:R-:W-:Y:S02]  /*4a80*/  F2FP.SATFINITE.E4M3.F32.PACK_AB_MERGE_C R86, R86, R87, RZ ;  /* 0x000000575656723e */ /* 0x000fe400048070ff */
[----:B------:R-:W-:-:S02]  /*4a90*/  F2FP.SATFINITE.E4M3.F32.PACK_AB_MERGE_C R13, R11, R8, R89 ;  /* 0x000000080b0d723e */ /* 0x000fc40004807059 */
[----:B------:R-:W-:Y:S02]  /*4aa0*/  F2FP.SATFINITE.E4M3.F32.PACK_AB_MERGE_C R15, R7, R94, R15 ;  /* 0x0000005e070f723e */ /* 0x000fe4000480700f */
[----:B------:R-:W-:Y:S02]  /*4ab0*/  F2FP.SATFINITE.E4M3.F32.PACK_AB_MERGE_C R25, R10, R9, R90 ;  /* 0x000000090a19723e */ /* 0x000fe4000480705a */
[----:B------:R-:W-:-:S07]  /*4ac0*/  F2FP.SATFINITE.E4M3.F32.PACK_AB_MERGE_C R27, R85, R88, R86 ;  /* 0x00000058551b723e */ /* 0x000fce0004807056 */
.L_x_11882:
[----:B------:R-:W-:Y:S05]  /*4ad0*/  BSYNC B1 ;  /* 0x0000000000017941 */ /* 0x000fea0003800000 */
.L_x_11881:
[----:B-1----:R3:W-:Y:S01]  /*4ae0*/  STG.E.128 desc[UR40][R54.64], R12 ;  /* 0x0000000c36007986 */ /* 0x0027e2000c101d28 */
        /* <DEDUP_REMOVED lines=9> */
.L_x_11864:
[----:B------:R-:W2:Y:S02]  /*4b80*/  LDL R4, [R1+0x14] ;  /* 0x0000140001047983 */ /* 0x000ea40000100800 */
[----:B--2---:R-:W-:-:S13]  /*4b90*/  ISETP.NE.AND P0, PT, R4, 0x3, PT ;  /* 0x000000030400780c */ /* 0x004fda0003f05270 */
[----:B------:R-:W-:Y:S05]  /*4ba0*/  @!P0 BRA `(.L_x_11883) ;  /* 0x0000000000048947 */ /* 0x000fea0003800000 */
[----:B------:R-:W-:Y:S01]  /*4bb0*/  BPT.TRAP 0x1 ;  /* 0x000000040000795c */ /* 0x000fe20000300000 */
.L_x_11883:
[----:B------:R-:W2:Y:S01]  /*4bc0*/  LDL R4, [R1+0x1c] ;  /* 0x00001c0001047983 */ /* 0x000ea20000100800 */
[----:B------:R-:W-:Y:S01]  /*4bd0*/  IMAD R70, R23, 0x8, R17 ;  /* 0x0000000817467824 */ /* 0x000fe200078e0211 */
[----:B------:R-:W-:Y:S01]  /*4be0*/  BSSY B1, `(.L_x_11884) ;  /* 0x0000006000017945 */ /* 0x000fe20003800000 */
[----:B--2---:R-:W-:Y:S01]  /*4bf0*/  SHF.L.U32 R77, R4, 0x1f, RZ ;  /* 0x0000001f044d7819 */ /* 0x004fe200000006ff */
[----:B------:R-:W-:-:S03]  /*4c00*/  IMAD R4, R47, -0xa0, R48 ;  /* 0xffffff602f047824 */ /* 0x000fc600078e0230 */
[----:B------:R-:W0:Y:S02]  /*4c10*/  SYNCS.PHASECHK.TRANS64.TRYWAIT P1, [R70+URZ+0x13290], R77 ;  /* 0x0132904d460075a7 */ /* 0x000e24000802017f */
[----:B------:R-:W-:Y:S01]  /*4c20*/  VIMNMX R4, R4, 0xa0, PT ;  /* 0x000000a004047848 */ /* 0x000fe20003fe0100 */
[----:B0-----:R-:W-:Y:S06]  /*4c30*/  @!P1 BRA `(.L_x_11885) ;  /* 0x000001b800809947 */ /* 0x001fec0003800000 */
.L_x_12166:
[----:B------:R-:W-:Y:S05]  /*4c40*/  BSYNC B1 ;  /* 0x0000000000017941 */ /* 0x000fea0003800000 */
.L_x_11884:
[----:B------:R-:W1:Y:S02]  /*4c50*/  S2R R5, SR_TID.X ;  /* 0x0000000000057919 */ /* 0x000e640000002100 */
[C---:B-1----:R-:W-:Y:S02]  /*4c60*/  VIADD R6, R5.reuse, 0xffffff80 ;  /* 0xffffff8005067836 */ /* 0x042fe40000000000 */
[----:B------:R-:W-:-:S05]  /*4c70*/  VIADD R5, R5, 0xffffff80 ;  /* 0xffffff8005057836 */ /* 0x000fca0000000000 */
[----:B------:R-:W-:-:S04]  /*4c80*/  LEA.HI R5, R5, R6, RZ, 0x1 ;  /* 0x0000000605057211 */ /* 0x000fc800078f08ff */
[----:B------:R-:W-:-:S04]  /*4c90*/  SHF.R.S32.HI R5, RZ, 0x1, R5 ;  /* 0x00000001ff057819 */ /* 0x000fc80000011405 */
[----:B------:R-:W-:-:S13]  /*4ca0*/  ISETP.GE.AND P1, PT, R5, R4, PT ;  /* 0x000000040500720c */ /* 0x000fda0003f26270 */
[----:B------:R-:W-:Y:S05]  /*4cb0*/  @P1 BRA `(.L_x_11871) ;  /* 0x0000000000101947 */ /* 0x000fea0003800000 */
[----:B------:R-:W1:Y:S04]  /*4cc0*/  @!P3 LDS.128 R4, [R74+0xe000] ;  /* 0x00e000004a04b984 */ /* 0x000e680000000c00 */
[----:B------:R-:W2:Y:S04]  /*4cd0*/  @!P2 LDS.128 R8, [R72+0xe000] ;  /* 0x00e000004808a984 */ /* 0x000ea80000000c00 */
[----:B-1----:R1:W-:Y:S04]  /*4ce0*/  @!P3 STG.E.128 desc[UR40][R12.64], R4 ;  /* 0x000000040c00b986 */ /* 0x0023e8000c101d28 */
[----:B--2---:R1:W-:Y:S02]  /*4cf0*/  @!P2 STG.E.128 desc[UR40][R12.64+0x20], R8 ;  /* 0x000020080c00a986 */ /* 0x0043e4000c101d28 */
.L_x_11871:
[----:B------:R-:W-:Y:S05]  /*4d00*/  BSYNC B0 ;  /* 0x0000000000007941 */ /* 0x000fea0003800000 */
.L_x_11863:
[----:B-12---:R-:W1:Y:S01]  /*4d10*/  S2R R4, SR_TID.X ;  /* 0x0000000000047919 */ /* 0x006e620000002100 */
        /* <DEDUP_REMOVED lines=16> */
.L_x_11887:
[----:B------:R-:W-:Y:S05]  /*4e20*/  BSYNC B0 ;  /* 0x0000000000007941 */ /* 0x000fea0003800000 */
.L_x_11886:
[----:B------:R-:W2:Y:S01]  /*4e30*/  SYNCS.PHASECHK.TRANS64.TRYWAIT P0, [R70+URZ+0x132b0], R77 ;  /* 0x0132b04d460075a7 */ /* 0x000ea2000800017f */
[----:B------:R-:W-:Y:S04]  /*4e40*/  BSSY B0, `(.L_x_11888) ;  /* 0x0000002000007945 */ /* 0x000fe80003800000 */
[----:B--2---:R-:W-:Y:S05]  /*4e50*/  @!P0 BRA `(.L_x_11889) ;  /* 0x000001b8000c8947 */ /* 0x004fea0003800000 */
.L_x_12167:
[----:B------:R-:W-:Y:S05]  /*4e60*/  BSYNC B0 ;  /* 0x0000000000007941 */ /* 0x000fea0003800000 */
.L_x_11888:
        /* <DEDUP_REMOVED lines=11> */
[----:B---3--:R-:W-:-:S04]  /*4f20*/  IADD3 R12, P0, R6, UR6, RZ ;  /* 0x00000006060c7c10 */ /* 0x008fc8000ff1e0ff */
[----:B------:R-:W-:Y:S02]  /*4f30*/  IADD3.X R13, R7, UR7, R5, P0, !PT ;  /* 0x00000007070d7c10 */ /* 0x000fe400087fe405 */
[----:B------:R-:W-:-:S13]  /*4f40*/  ISETP.GE.AND P0, PT, R156, UR4, PT ;  /* 0x000000049c007c0c */ /* 0x000fda000bf06270 */
[----:B------:R-:W1:Y:S04]  /*4f50*/  @!P0 LDS.128 R4, [R74+0x6000] ;  /* 0x006000004a048984 */ /* 0x000e680000000c00 */
[----:B-1----:R-:W-:Y:S01]  /*4f60*/  @!P0 STG.E.128 desc[UR40][R12.64], R4 ;  /* 0x000000040c008986 */ /* 0x002fe2000c101d28 */
[----:B------:R-:W-:-:S13]  /*4f70*/  ISETP.GE.AND P0, PT, R76, UR4, PT ;  /* 0x000000044c007c0c */ /* 0x000fda000bf06270 */
[----:B------:R-:W1:Y:S04]  /*4f80*/  @!P0 LDS.128 R8, [R72+0x6000] ;  /* 0x0060000048088984 */ /* 0x000e680000000c00 */
[----:B-1----:R1:W-:Y:S02]  /*4f90*/  @!P0 STG.E.128 desc[UR40][R12.64+0x20], R8 ;  /* 0x000020080c008986 */ /* 0x0023e4000c101d28 */
.L_x_11891:
[----:B------:R-:W-:Y:S05]  /*4fa0*/  BSYNC B0 ;  /* 0x0000000000007941 */ /* 0x000fea0003800000 */
.L_x_11890:
[----:B------:R-:W5:Y:S01]  /*4fb0*/  LDL.LU R5, [R1+0x1c] ;  /* 0x00001c0001057983 */ /* 0x000f620000300800 */
[----:B------:R-:W-:Y:S01]  /*4fc0*/  VIADD R23, R23, 0x1 ;  /* 0x0000000117177836 */ /* 0x000fe20000000000 */
[----:B------:R-:W-:Y:S01]  /*4fd0*/  LOP3.LUT P6, RZ, R22, 0x2, RZ, 0xc0, !PT ;  /* 0x0000000216ff7812 */ /* 0x000fe200078cc0ff */
[----:B0-2---:R-:W-:Y:S01]  /*4fe0*/  @!P5 VIADD R70, R70, 0x132c0 ;  /* 0x000132c04646d836 */ /* 0x005fe20000000000 */
        /* <DEDUP_REMOVED lines=9> */
[----:B-1----:R-:W-:Y:S02]  /*5080*/  SEL R4, RZ, 0x1, P1 ;  /* 0x00000001ff047807 */ /* 0x002fe40000800000 */
[----:B------:R-:W-:Y:S02]  /*5090*/  PLOP3.LUT P0, PT, PT, PT, PT, 0x8, 0x0 ;  /* 0x000000000000781c */ /* 0x000fe40003f0e170 */
[----:B------:R-:W-:Y:S01]  /*50a0*/  SEL R23, R23, RZ, P1 ;  /* 0x000000ff17177207 */ /* 0x000fe20000800000 */
[----:B------:R0:W-:Y:S01]  /*50b0*/  @!P5 SYNCS.ARRIVE.TRANS64.RED.A1T0 RZ, [R70+URZ], RZ ;  /* 0x000000ff46ffd9a7 */ /* 0x0001e2000810043f */
[----:B-----5:R-:W-:-:S05]  /*50c0*/  LOP3.LUT R5, R5, R4, RZ, 0x3c, !PT ;  /* 0x0000000405057212 */ /* 0x020fca00078e3cff */
[----:B------:R0:W-:Y:S01]  /*50d0*/  STL [R1+0x1c], R5 ;  /* 0x00001c0501007387 */ /* 0x0001e20000100800 */
[----:B------:R-:W-:Y:S05]  /*50e0*/  @P6 BRA `(.L_x_11892) ;  /* 0xffffffd000e86947 */ /* 0x000fea000383ffff */
.L_x_11858:
[----:B------:R-:W-:Y:S04]  /*50f0*/  BSSY B0, `(.L_x_11893) ;  /* 0x0000004000007945 */ /* 0x000fe80003800000 */
[----:B------:R-:W-:Y:S05]  /*5100*/  @P0 BRA `(.L_x_11894) ;  /* 0x0000000000080947 */ /* 0x000fea0003800000 */
[----:B------:R-:W1:Y:S02]  /*5110*/  FENCE.VIEW.ASYNC.G ;  /* 0x00000000000073c6 */ /* 0x000e640000000100 */
[----:B-1----:R-:W-:Y:S06]  /*5120*/  BAR.ARV 0xc, 0x200 ;  /* 0x0308000000007b1d */ /* 0x002fec0000002000 */
.L_x_11894:
[----:B------:R-:W-:Y:S05]  /*5130*/  BSYNC B0 ;  /* 0x0000000000007941 */ /* 0x000fea0003800000 */
.L_x_11893:
[----:B------:R-:W2:Y:S01]  /*5140*/  LDL R21, [R1+0x2c] ;  /* 0x00002c0001157983 */ /* 0x000ea20000100800 */
[----:B------:R-:W-:Y:S01]  /*5150*/  ULDC.64 UR4, c[0x0][0x990] ;  /* 0x0002640000047ab9 */ /* 0x000fe20000000a00 */
[----:B------:R-:W-:Y:S02]  /*5160*/  ULDC.64 UR6, c[0x0][0x998] ;  /* 0x0002660000067ab9 */ /* 0x000fe40000000a00 */
[----:B------:R-:W4:Y:S01]  /*5170*/  LDL R20, [R1+0x28] ;  /* 0x0000280001147983 */ /* 0x000f220000100800 */
[----:B------:R-:W-:Y:S02]  /*5180*/  ISETP.NE.U32.AND P0, PT, RZ, UR4, PT ;  /* 0x00000004ff007c0c */ /* 0x000fe4000bf05070 */
[----:B------:R-:W-:Y:S01]  /*5190*/  ISETP.NE.U32.AND P1, PT, RZ, UR6, PT ;  /* 0x00000006ff007c0c */ /* 0x000fe2000bf25070 */
[----:B---3--:R-:W3:Y:S01]  /*51a0*/  LDL R14, [R1+0x30] ;  /* 0x00003000010e7983 */ /* 0x008ee20000100800 */
[----:B------:R-:W-:Y:S02]  /*51b0*/  ISETP.NE.AND.EX P0, PT, RZ, UR5, PT, P0 ;  /* 0x00000005ff007c0c */ /* 0x000fe4000bf05300 */
[----:B------:R-:W-:-:S11]  /*51c0*/  ISETP.NE.AND.EX P1, PT, RZ, UR7, PT, P1 ;  /* 0x00000007ff007c0c */ /* 0x000fd6000bf25310 */
[----:B------:R-:W1:Y:S08]  /*51d0*/  @P0 LDC.64 R6, c[0x0][0x9a8] ;  /* 0x00026a00ff060b82 */ /* 0x000e700000000a00 */
[----:B------:R-:W1:Y:S08]  /*51e0*/  @P1 LDC.64 R8, c[0x0][0x9b8] ;  /* 0x00026e00ff081b82 */ /* 0x000e700000000a00 */
[----:B------:R-:W1:Y:S08]  /*51f0*/  @P0 LDC.64 R10, c[0x0][0x9b0] ;  /* 0x00026c00ff0a0b82 */ /* 0x000e700000000a00 */
[----:B------:R-:W1:Y:S01]  /*5200*/  @P1 LDC.64 R12, c[0x0][0x9c0] ;  /* 0x00027000ff0c1b82 */ /* 0x000e620000000a00 */
[----:B--2---:R-:W-:-:S02]  /*5210*/  @P0 SHF.R.S32.HI R3, RZ, 0x1f, R21 ;  /* 0x0000001fff030819 */ /* 0x004fc40000011415 */
[----:B0-----:R-:W-:Y:S02]  /*5220*/  @P1 SHF.R.S32.HI R5, RZ, 0x1f, R21 ;  /* 0x0000001fff051819 */ /* 0x001fe40000011415 */
[----:B----4-:R-:W-:Y:S01]  /*5230*/  @P0 SHF.R.S32.HI R15, RZ, 0x1f, R20 ;  /* 0x0000001fff0f0819 */ /* 0x010fe20000011414 */
[-C--:B-1----:R-:W-:Y:S02]  /*5240*/  @P0 IMAD R0, R3, R6.reuse, RZ ;  /* 0x0000000603000224 */ /* 0x082fe400078e02ff */
[----:B------:R-:W-:-:S04]  /*5250*/  @P0 IMAD.WIDE.U32 R2, R21, R6, RZ ;  /* 0x0000000615020225 */ /* 0x000fc800078e00ff */
[----:B------:R-:W-:Y:S02]  /*5260*/  @P0 IMAD R7, R21, R7, R0 ;  /* 0x0000000715070224 */ /* 0x000fe400078e0200 */
[-C--:B------:R-:W-:Y:S02]  /*5270*/  @P1 IMAD R4, R5, R8.reuse, RZ ;  /* 0x0000000805041224 */ /* 0x080fe400078e02ff */
        /* <DEDUP_REMOVED lines=12> */
[----:B------:R-:W0:Y:S01]  /*5340*/  LDC.64 R12, c[0x0][0x9e0] ;  /* 0x00027800ff0c7b82 */ /* 0x000e220000000a00 */
[----:B------:R-:W-:Y:S01]  /*5350*/  ULDC UR4, c[0x0][0x988] ;  /* 0x0002620000047ab9 */ /* 0x000fe20000000800 */
[----:B------:R-:W-:Y:S01]  /*5360*/  @P0 IMAD.IADD R5, R3, 0x1, R9 ;  /* 0x0000000103050824 */ /* 0x000fe200078e0209 */
[----:B------:R-:W-:Y:S01]  /*5370*/  @P1 LEA R8, P3, R6, UR6, 0x2 ;  /* 0x0000000606081c11 */ /* 0x000fe2000f8610ff */
[----:B------:R-:W-:Y:S02]  /*5380*/  @P1 IMAD.IADD R3, R7, 0x1, R11 ;  /* 0x0000000107031824 */ /* 0x000fe400078e020b */
[----:B------:R-:W-:Y:S01]  /*5390*/  IMAD.MOV.U32 R0, RZ, RZ, 0x3f800000 ;  /* 0x3f800000ff007424 */ /* 0x000fe200078e00ff */
[----:B------:R-:W-:-:S02]  /*53a0*/  @P0 LEA.HI.X R5, R2, UR5, R5, 0x2, P2 ;  /* 0x0000000502050c11 */ /* 0x000fc400090f1405 */
[----:B------:R-:W-:Y:S01]  /*53b0*/  @P1 LEA.HI.X R9, R6, UR7, R3, 0x2, P3 ;  /* 0x0000000706091c11 */ /* 0x000fe200098f1403 */
[----:B------:R-:W-:Y:S01]  /*53c0*/  IMAD.MOV.U32 R3, RZ, RZ, 0x3f800000 ;  /* 0x3f800000ff037424 */ /* 0x000fe200078e00ff */
[----:B------:R-:W1:Y:S03]  /*53d0*/  LDC R2, c[0x0][0x448] ;  /* 0x00011200ff027b82 */ /* 0x000e660000000800 */
[----:B------:R-:W2:Y:S04]  /*53e0*/  @P1 LDG.E R0, desc[UR40][R8.64] ;  /* 0x0000002808001981 */ /* 0x000ea8000c1e1900 */
[----:B------:R-:W2:Y:S01]  /*53f0*/  @P0 LDG.E R3, desc[UR40][R4.64] ;  /* 0x0000002804030981 */ /* 0x000ea2000c1e1900 */
[----:B-1----:R-:W-:-:S13]  /*5400*/  ISETP.NE.AND P1, PT, R2, 0x1, PT ;  /* 0x000000010200780c */ /* 0x002fda0003f25270 */
[----:B------:R-:W1:Y:S08]  /*5410*/  @P1 LDC R2, c[0x0][0x44c] ;  /* 0x00011300ff021b82 */ /* 0x000e700000000800 */
[----:B------:R-:W4:Y:S01]  /*5420*/  @P1 LDC R11, c[0x0][0x450] ;  /* 0x00011400ff0b1b82 */ /* 0x000f220000000800 */
[----:B---3--:R-:W-:Y:S01]  /*5430*/  VIADD R7, R14, 0xbf ;  /* 0x000000bf0e077836 */ /* 0x008fe20000000000 */
[----:B0-----:R-:W-:-:S03]  /*5440*/  ISETP.GE.AND P2, PT, R13, 0x1, PT ;  /* 0x000000010d00780c */ /* 0x001fc60003f46270 */
[----:B-1----:R-:W-:-:S05]  /*5450*/  @P1 IMAD.HI.U32 R2, R7, R2, RZ ;  /* 0x0000000207021227 */ /* 0x002fca00078e00ff */
[----:B----4-:R-:W-:-:S05]  /*5460*/  @P1 SHF.R.U32.HI R7, RZ, R11, R2 ;  /* 0x0000000bff071219 */ /* 0x010fca0000011602 */
[----:B------:R-:W-:Y:S02]  /*5470*/  IMAD.IADD R7, R46, 0x1, R7 ;  /* 0x000000012e077824 */ /* 0x000fe400078e0207 */
[----:B--2---:R-:W-:Y:S02]  /*5480*/  FMUL.FTZ R0, R3, R0 ;  /* 0x0000000003007220 */ /* 0x004fe40000410000 */
        /* <DEDUP_REMOVED lines=14> */
.L_x_11897:
[----:B------:R-:W-:-:S13]  /*5570*/  ISETP.NE.AND P0, PT, R13, 0x1, PT ;  /* 0x000000010d00780c */ /* 0x000fda0003f05270 */
[----:B------:R-:W0:Y:S02]  /*5580*/  @P0 LDC.64 R4, c[0x0][0x9e8] ;  /* 0x00027a00ff040b82 */ /* 0x000e240000000a00 */
[----:B0-----:R-:W-:-:S05]  /*5590*/  @P0 IMAD.HI.U32 R4, R0, R4, RZ ;  /* 0x0000000400040227 */ /* 0x001fca00078e00ff */
[----:B------:R-:W-:-:S07]  /*55a0*/  @P0 SHF.R.U32.HI R0, RZ, R5, R4 ;  /* 0x00000005ff000219 */ /* 0x000fce0000011604 */
.L_x_11898:
[----:B------:R-:W-:Y:S05]  /*55b0*/  BSYNC B0 ;  /* 0x0000000000007941 */ /* 0x000fea0003800000 */
.L_x_11896:
[----:B------:R-:W-:-:S05]  /*55c0*/  IMAD R0, R0, R13, R13 ;  /* 0x0000000d00007224 */ /* 0x000fca00078e020d */
[----:B------:R-:W-:-:S07]  /*55d0*/  VIMNMX R3, R3, R0, PT ;  /* 0x0000000003037248 */ /* 0x000fce0003fe0100 */
.L_x_11895:
[----:B------:R-:W0:Y:S01]  /*55e0*/  @P1 LDC R0, c[0x0][0x44c] ;  /* 0x00011300ff001b82 */ /* 0x000e220000000800 */
[----:B------:R-:W-:Y:S01]  /*55f0*/  VIADD R3, R3, 0x9f ;  /* 0x0000009f03037836 */ /* 0x000fe20000000000 */
[----:B------:R-:W-:Y:S01]  /*5600*/  ULDC UR4, c[0x0][0x9dc] ;  /* 0x0002770000047ab9 */ /* 0x000fe20000000800 */
[----:B------:R-:W-:Y:S02]  /*5610*/  IMAD.MOV.U32 R5, RZ, RZ, R14 ;  /* 0x000000ffff057224 */ /* 0x000fe400078e000e */
[----:B------:R-:W-:-:S03]  /*5620*/  IMAD.HI R3, R3, 0x66666667, RZ ;  /* 0x6666666703037827 */ /* 0x000fc600078e02ff */
[----:B------:R-:W1:Y:S01]  /*5630*/  @P1 LDC R7, c[0x0][0x450] ;  /* 0x00011400ff071b82 */ /* 0x000e620000000800 */
[----:B0-----:R-:W-:Y:S01]  /*5640*/  @P1 IMAD.HI.U32 R4, R14, R0, RZ ;  /* 0x000000000e041227 */ /* 0x001fe200078e00ff */
[----:B------:R-:W-:-:S04]  /*5650*/  SHF.R.U32.HI R0, RZ, 0x1f, R3 ;  /* 0x0000001fff007819 */ /* 0x000fc80000011603 */
[----:B------:R-:W-:Y:S02]  /*5660*/  LEA.HI.SX32 R0, R3, R0, 0x1a ;  /* 0x0000000003007211 */ /* 0x000fe400078fd2ff */
[----:B-1----:R-:W-:Y:S02]  /*5670*/  @P1 SHF.R.U32.HI R5, RZ, R7, R4 ;  /* 0x00000007ff051219 */ /* 0x002fe40000011604 */
[----:B------:R-:W-:-:S03]  /*5680*/  VIMNMX R105, R105, R0, PT ;  /* 0x0000000069697248 */ /* 0x000fc60003fe0100 */
        /* <DEDUP_REMOVED lines=13> */
.L_x_11901:
[----:B------:R-:W-:-:S13]  /*5760*/  ISETP.NE.AND P0, PT, R13, 0x1, PT ;  /* 0x000000010d00780c */ /* 0x000fda0003f05270 */
[----:B------:R-:W0:Y:S02]  /*5770*/  @P0 LDC.64 R4, c[0x0][0x9e8] ;  /* 0x00027a00ff040b82 */ /* 0x000e240000000a00 */
[----:B0-----:R-:W-:-:S05]  /*5780*/  @P0 IMAD.HI.U32 R4, R3, R4, RZ ;  /* 0x0000000403040227 */ /* 0x001fca00078e00ff */
[----:B------:R-:W-:-:S07]  /*5790*/  @P0 SHF.R.U32.HI R3, RZ, R5, R4 ;  /* 0x00000005ff030219 */ /* 0x000fce0000011604 */
.L_x_11902:
[----:B------:R-:W-:Y:S05]  /*57a0*/  BSYNC B0 ;  /* 0x0000000000007941 */ /* 0x000fea0003800000 */
.L_x_11900:
[----:B------:R-:W-:-:S05]  /*57b0*/  IMAD R3, R3, R13, RZ ;  /* 0x0000000d03037224 */ /* 0x000fca00078e02ff */
[----:B------:R-:W-:-:S07]  /*57c0*/  VIMNMX R0, R0, R3, !PT ;  /* 0x0000000300007248 */ /* 0x000fce0007fe0100 */
.L_x_11899:
[----:B------:R-:W-:Y:S01]  /*57d0*/  IMAD.HI R0, R0, 0x66666667, RZ ;  /* 0x6666666700007827 */ /* 0x000fe200078e02ff */
[----:B------:R-:W-:Y:S02]  /*57e0*/  PLOP3.LUT P0, PT, PT, PT, PT, 0x80, 0x0 ;  /* 0x000000000000781c */ /* 0x000fe40003f0f070 */
[----:B------:R-:W-:Y:S02]  /*57f0*/  CS2R R56, SRZ ;  /* 0x0000000000387805 */ /* 0x000fe4000001ff00 */
[----:B------:R-:W-:Y:S01]  /*5800*/  CS2R R54, SRZ ;  /* 0x0000000000367805 */ /* 0x000fe2000001ff00 */
[----:B------:R-:W-:Y:S01]  /*5810*/  IMAD.MOV.U32 R20, RZ, RZ, RZ ;  /* 0x000000ffff147224 */ /* 0x000fe200078e00ff */
        /* <DEDUP_REMOVED lines=8> */
[----:B------:R-:W-:Y:S01]  /*58a0*/  VIMNMX R4, RZ, R3, !PT ;  /* 0x00000003ff047248 */ /* 0x000fe20007fe0100 */
[----:B------:R-:W-:Y:S01]  /*58b0*/  IMAD.MOV.U32 R44, RZ, RZ, RZ ;  /* 0x000000ffff2c7224 */ /* 0x000fe200078e00ff */
[----:B------:R-:W-:-:S02]  /*58c0*/  CS2R R14, SRZ ;  /* 0x00000000000e7805 */ /* 0x000fc4000001ff00 */
[----:B------:R-:W-:Y:S02]  /*58d0*/  CS2R R38, SRZ ;  /* 0x0000000000267805 */ /* 0x000fe4000001ff00 */
[----:B------:R-:W-:Y:S01]  /*58e0*/  ISETP.GT.AND P1, PT, R105, R4, PT ;  /* 0x000000046900720c */ /* 0x000fe20003f24270 */
[----:B------:R0:W-:Y:S01]  /*58f0*/  STL [R1+0x44], R4 ;  /* 0x0000440401007387 */ /* 0x0001e20000100800 */
[----:B------:R-:W-:Y:S02]  /*5900*/  CS2R R36, SRZ ;  /* 0x0000000000247805 */ /* 0x000fe4000001ff00 */
[----:B------:R-:W-:Y:S02]  /*5910*/  CS2R R24, SRZ ;  /* 0x0000000000187805 */ /* 0x000fe4000001ff00 */
[----:B------:R-:W-:Y:S02]  /*5920*/  CS2R R28, SRZ ;  /* 0x00000000001c7805 */ /* 0x000fe4000001ff00 */
[----:B------:R-:W-:-:S02]  /*5930*/  CS2R R26, SRZ ;  /* 0x00000000001a7805 */ /* 0x000fc4000001ff00 */
[----:B------:R-:W-:Y:S02]  /*5940*/  CS2R R32, SRZ ;  /* 0x0000000000207805 */ /* 0x000fe4000001ff00 */
[----:B------:R-:W-:Y:S01]  /*5950*/  CS2R R58, SRZ ;  /* 0x00000000003a7805 */ /* 0x000fe2000001ff00 */
[----:B0-----:R-:W-:Y:S06]  /*5960*/  @!P1 BRA `(.L_x_11903) ;  /* 0x00000124008c9947 */ /* 0x001fec0003800000 */
[----:B------:R-:W0:Y:S01]  /*5970*/  S2R R4, SR_TID.X ;  /* 0x0000000000047919 */ /* 0x000e220000002100 */
[----:B------:R-:W-:Y:S01]  /*5980*/  VIADD R26, R17, 0xb000 ;  /* 0x0000b000111a7836 */ /* 0x000fe20000000000 */
[----:B------:R-:W-:Y:S04]  /*5990*/  BSSY B6, `(.L_x_11904) ;  /* 0x000001e000067945 */ /* 0x000fe80003800000 */
[----:B------:R-:W-:Y:S01]  /*59a0*/  LOP3.LUT P0, RZ, R26, 0x9f, RZ, 0xc0, !PT ;  /* 0x0000009f1aff7812 */ /* 0x000fe2000780c0ff */
[----:B0-----:R-:W-:-:S05]  /*59b0*/  VIADD R24, R4, 0xffffff80 ;  /* 0xffffff8004187836 */ /* 0x001fca0000000000 */
[----:B------:R-:W-:-:S04]  /*59c0*/  SHF.R.S32.HI R25, RZ, 0x1f, R24 ;  /* 0x0000001fff197819 */ /* 0x000fc80000011418 */
[----:B------:R-:W-:-:S04]  /*59d0*/  LEA.HI R0, R25, R24, RZ, 0x7 ;  /* 0x0000001819007211 */ /* 0x000fc800078f38ff */
[----:B------:R-:W-:-:S06]  /*59e0*/  SHF.R.S32.HI R0, RZ, 0x7, R0 ;  /* 0x00000007ff007819 */ /* 0x000fcc0000011400 */
        /* <DEDUP_REMOVED lines=24> */
.L_x_11905:
[----:B------:R-:W-:Y:S05]  /*5b70*/  BSYNC B6 ;  /* 0x0000000000067941 */ /* 0x000fea0003800000 */
.L_x_11904:
        /* <DEDUP_REMOVED lines=13> */
.L_x_11909:
[----:B-1----:R1:W2:Y:S02]  /*5c50*/  SYNCS.PHASECHK.TRANS64.TRYWAIT P0, [R17+URZ+0x13200], R0 ;  /* 0x01320000110075a7 */ /* 0x0022a4000800017f */
[----:B--2---:R-:W-:Y:S05]  /*5c60*/  @!P0 NANOSLEEP.SYNCS 0x989680 ;  /* 0x009896800000895d */ /* 0x004fea0003900000 */
[----:B------:R-:W2:Y:S02]  /*5c70*/  @!P0 SYNCS.PHASECHK.TRANS64 P0, [R17+URZ+0x13200], R0 ;  /* 0x01320000110085a7 */ /* 0x000ea4000800007f */
[----:B--2---:R-:W-:Y:S05]  /*5c80*/  @!P0 BRA `(.L_x_11909) ;  /* 0xfffffffc00f08947 */ /* 0x004fea000383ffff */
.L_x_11908:
[----:B------:R-:W-:Y:S05]  /*5c90*/  BSYNC B0 ;  /* 0x0000000000007941 */ /* 0x000fea0003800000 */
.L_x_11907:
[----:B------:R-:W-:Y:S05]  /*5ca0*/  BRA `(.L_x_11910) ;  /* 0x0000002c00347947 */ /* 0x000fea0003800000 */
.L_x_11906:
        /* <DEDUP_REMOVED lines=30> */
.L_x_11912:
[----:B------:R-:W-:Y:S05]  /*5e90*/  BSYNC B6 ;  /* 0x0000000000067941 */ /* 0x000fea0003800000 */
.L_x_11911:
[----:B------:R-:W2:Y:S01]  /*5ea0*/  LDL R20, [R1+0x30] ;  /* 0x0000300001147983 */ /* 0x000ea20000100800 */
[----:B------:R-:W-:Y:S01]  /*5eb0*/  ULDC.U8 UR4, c[0x0][0x410] ;  /* 0x0001040000047ab9 */ /* 0x000fe20000000000 */
[----:B------:R-:W0:Y:S01]  /*5ec0*/  S2R R21, SR_TID.X ;  /* 0x0000000000157919 */ /* 0x000e220000002100 */
[----:B------:R-:W-:Y:S01]  /*5ed0*/  ISETP.NE.AND P0, PT, RZ, UR4, PT ;  /* 0x00000004ff007c0c */ /* 0x000fe2000bf05270 */
[----:B------:R-:W-:Y:S01]  /*5ee0*/  BSSY B0, `(.L_x_11913) ;  /* 0x00002a1000007945 */ /* 0x000fe20003800000 */
[C---:B0-----:R-:W-:Y:S02]  /*5ef0*/  VIADD R35, R21.reuse, 0xffffff80 ;  /* 0xffffff8015237836 */ /* 0x041fe40000000000 */
[----:B------:R-:W-:-:S05]  /*5f00*/  VIADD R34, R21, 0xffffff80 ;  /* 0xffffff8015227836 */ /* 0x000fca0000000000 */
[----:B------:R-:W-:-:S04]  /*5f10*/  LEA.HI R34, R34, R35, RZ, 0x1 ;  /* 0x0000002322227211 */ /* 0x000fc800078f08ff */
[----:B------:R-:W-:-:S05]  /*5f20*/  SHF.R.S32.HI R34, RZ, 0x1, R34 ;  /* 0x00000001ff227819 */ /* 0x000fca0000011422 */
[----:B--2---:R-:W-:Y:S01]  /*5f30*/  IMAD.IADD R10, R34, 0x1, R20 ;  /* 0x00000001220a7824 */ /* 0x004fe200078e0214 */
[----:B------:R-:W-:Y:S06]  /*5f40*/  @!P0 BRA `(.L_x_11914) ;  /* 0x0000001400508947 */ /* 0x000fec0003800000 */
[----:B------:R-:W2:Y:S01]  /*5f50*/  LDL.64 R36, [R1+0x8] ;  /* 0x0000080001247983 */ /* 0x000ea20000100a00 */
        /* <DEDUP_REMOVED lines=27> */
[----:B--2---:R-:W-:Y:S01]  /*6110*/  VIADD R29, R36, 0x10 ;  /* 0x00000010241d7836 */ /* 0x004fe20000000000 */
[----:B------:R-:W-:Y:S07]  /*6120*/  BRA.DIV UR4, `(.L_x_11915) ;  /* 0x000001a6046c7947 */ /* 0x000fee000b800000 */
[----:B------:R0:W1:Y:S04]  /*6130*/  SHFL.IDX PT, R0, R13, RZ, 0x1e1f ;  /* 0x001e1fff0d007589 */ /* 0x00006800000e0000 */
[----:B------:R-:W2:Y:S04]  /*6140*/  SHFL.IDX PT, R3, R3, RZ, 0x1e1f ;  /* 0x001e1fff03037589 */ /* 0x000ea800000e0000 */
[----:B------:R-:W3:Y:S04]  /*6150*/  SHFL.IDX PT, R4, R4, RZ, 0x1e1f ;  /* 0x001e1fff04047589 */ /* 0x000ee800000e0000 */
[----:B------:R0:W4:Y:S02]  /*6160*/  SHFL.IDX PT, R14, R5, RZ, 0x1e1f ;  /* 0x001e1fff050e7589 */ /* 0x00012400000e0000 */
.L_x_12173:
[----:B0-----:R-:W5:Y:S04]  /*6170*/  LDL R5, [R1+0x4] ;  /* 0x0000040001057983 */ /* 0x001f680000100800 */
[----:B------:R-:W2:Y:S01]  /*6180*/  LDL R7, [R1+0x58] ;  /* 0x0000580001077983 */ /* 0x000ea20000100800 */
[----:B------:R-:W-:Y:S01]  /*6190*/  BSSY B1, `(.L_x_11916) ;  /* 0x0000021000017945 */ /* 0x000fe20003800000 */
[----:B------:R-:W-:Y:S02]  /*61a0*/  CS2R R12, SRZ ;  /* 0x00000000000c7805 */ /* 0x000fe4000001ff00 */
[----:B------:R-:W-:Y:S01]  /*61b0*/  CS2R R8, SRZ ;  /* 0x0000000000087805 */ /* 0x000fe2000001ff00 */
[----:B-----5:R-:W-:Y:S01]  /*61c0*/  IMAD R5, R5, R20, RZ ;  /* 0x0000001405057224 */ /* 0x020fe200078e02ff */
[----:B------:R-:W-:-:S02]  /*61d0*/  CS2R R20, SRZ ;  /* 0x0000000000147805 */ /* 0x000fc4000001ff00 */
[----:B--2---:R-:W-:Y:S02]  /*61e0*/  LEA.HI R6, R7, R7, RZ, 0x1 ;  /* 0x0000000707067211 */ /* 0x004fe400078f08ff */
[----:B------:R-:W-:Y:S02]  /*61f0*/  ISETP.GE.AND P0, PT, R10, R5, PT ;  /* 0x000000050a00720c */ /* 0x000fe40003f06270 */
[----:B------:R-:W-:Y:S02]  /*6200*/  CS2R R10, SRZ ;  /* 0x00000000000a7805 */ /* 0x000fe4000001ff00 */
[----:B------:R-:W-:-:S05]  /*6210*/  LOP3.LUT R6, R6, 0xfffffffe, RZ, 0xc0, !PT ;  /* 0xfffffffe06067812 */ /* 0x000fca00078ec0ff */
[----:B------:R-:W-:-:S05]  /*6220*/  IMAD.IADD R6, R7, 0x1, -R6 ;  /* 0x0000000107067824 */ /* 0x000fca00078e0a06 */
[----:B------:R-:W-:Y:S01]  /*6230*/  SHF.L.U32 R30, R6, 0x1f, RZ ;  /* 0x0000001f061e7819 */ /* 0x000fe200000006ff */
[----:B------:R-:W-:Y:S06]  /*6240*/  @P0 BRA `(.L_x_11917) ;  /* 0x0000000000540947 */ /* 0x000fec0003800000 */
[----:B------:R-:W-:Y:S01]  /*6250*/  ULDC UR4, c[0x0][0x3f4] ;  /* 0x0000fd0000047ab9 */ /* 0x000fe20000000800 */
[----:B------:R-:W-:Y:S02]  /*6260*/  SHF.R.S32.HI R9, RZ, 0x1f, R29 ;  /* 0x0000001fff097819 */ /* 0x000fe4000001141d */
[----:B------:R-:W-:Y:S02]  /*6270*/  CS2R R10, SRZ ;  /* 0x00000000000a7805 */ /* 0x000fe4000001ff00 */
[----:B------:R-:W-:Y:S02]  /*6280*/  ISETP.GE.AND P4, PT, R36, UR4, PT ;  /* 0x0000000424007c0c */ /* 0x000fe4000bf86270 */
[----:B------:R-:W-:Y:S02]  /*6290*/  ISETP.GE.AND P5, PT, R29, UR4, PT ;  /* 0x000000041d007c0c */ /* 0x000fe4000bfa6270 */
[----:B------:R-:W-:Y:S02]  /*62a0*/  CS2R R20, SRZ ;  /* 0x0000000000147805 */ /* 0x000fe4000001ff00 */
[----:B------:R-:W-:-:S07]  /*62b0*/  CS2R R12, SRZ ;  /* 0x00000000000c7805 */ /* 0x000fce000001ff00 */
[CC--:B----4-:R-:W-:Y:S02]  /*62c0*/  @!P4 IADD3 R32, P1, R36.reuse, R14.reuse, RZ ;  /* 0x0000000e2420c210 */ /* 0x0d0fe40007f3e0ff */
[CC--:B------:R-:W-:Y:S02]  /*62d0*/  @!P5 IADD3 R26, P2, R29.reuse, R3.reuse, RZ ;  /* 0x000000031d1ad210 */ /* 0x0c0fe40007f5e0ff */
[----:B------:R-:W-:Y:S02]  /*62e0*/  @!P5 IADD3 R14, P3, R29, R14, RZ ;  /* 0x0000000e1d0ed210 */ /* 0x000fe40007f7e0ff */
[----:B------:R-:W-:Y:S01]  /*62f0*/  @!P4 IADD3 R6, P0, R36, R3, RZ ;  /* 0x000000032406c210 */ /* 0x000fe20007f1e0ff */
[--C-:B-1----:R-:W-:Y:S01]  /*6300*/  @!P5 IMAD.X R27, R0, 0x1, R9.reuse, P2 ;  /* 0x00000001001bd824 */ /* 0x102fe200010e0609 */
[----:B------:R-:W-:Y:S01]  /*6310*/  @!P4 SHF.R.S32.HI R3, RZ, 0x1f, R36 ;  /* 0x0000001fff03c819 */ /* 0x000fe20000011424 */
[----:B---3--:R-:W-:Y:S01]  /*6320*/  @!P5 IMAD.X R15, R4, 0x1, R9, P3 ;  /* 0x00000001040fd824 */ /* 0x008fe200018e0609 */
[----:B------:R-:W-:-:S02]  /*6330*/  CS2R R8, SRZ ;  /* 0x0000000000087805 */ /* 0x000fc4000001ff00 */
[----:B------:R0:W5:Y:S01]  /*6340*/  @!P5 LD.E.64 R10, desc[UR40][R26.64] ;  /* 0x000000281a0ad980 */ /* 0x000162000c101b00 */
[--C-:B------:R-:W-:Y:S02]  /*6350*/  @!P4 IMAD.X R7, R0, 0x1, R3.reuse, P0 ;  /* 0x000000010007c824 */ /* 0x100fe400000e0603 */
[----:B------:R-:W-:Y:S01]  /*6360*/  @!P4 IMAD.X R33, R4, 0x1, R3, P1 ;  /* 0x000000010421c824 */ /* 0x000fe200008e0603 */
[----:B------:R0:W5:Y:S04]  /*6370*/  @!P5 LD.E.64 R8, desc[UR40][R14.64] ;  /* 0x000000280e08d980 */ /* 0x000168000c101b00 */
[----:B------:R0:W5:Y:S04]  /*6380*/  @!P4 LD.E.64 R20, desc[UR40][R6.64] ;  /* 0x000000280614c980 */ /* 0x000168000c101b00 */
[----:B------:R0:W5:Y:S02]  /*6390*/  @!P4 LD.E.64 R12, desc[UR40][R32.64] ;  /* 0x00000028200cc980 */ /* 0x000164000c101b00 */
.L_x_11917:
[----:B------:R-:W-:Y:S05]  /*63a0*/  BSYNC B1 ;  /* 0x0000000000017941 */ /* 0x000fea0003800000 */
.L_x_11916:
[----:B-1----:R-:W2:Y:S01]  /*63b0*/  LDL.LU R0, [R1+0x24] ;  /* 0x0000240001007983 */ /* 0x002ea20000300800 */
[----:B------:R-:W1:Y:S01]  /*63c0*/  SYNCS.PHASECHK.TRANS64.TRYWAIT P0, [R17+URZ+0x13200], R30 ;  /* 0x0132001e110075a7 */ /* 0x000e62000800017f */
[----:B------:R-:W-:Y:S01]  /*63d0*/  BSSY B1, `(.L_x_11918) ;  /* 0x0000005000017945 */ /* 0x000fe20003800000 */
[----:B--2---:R-:W-:-:S05]  /*63e0*/  IMAD R0, R0, -0xc0, R5 ;  /* 0xffffff4000007824 */ /* 0x004fca00078e0205 */
[----:B------:R-:W-:-:S04]  /*63f0*/  VIMNMX R0, R0, 0xc0, PT ;  /* 0x000000c000007848 */ /* 0x000fc80003fe0100 */
[----:B------:R-:W-:Y:S01]  /*6400*/  ISETP.GE.AND P1, PT, R34, R0, PT ;  /* 0x000000002200720c */ /* 0x000fe20003f26270 */
[----:B-1----:R-:W-:-:S12]  /*6410*/  @!P0 BRA `(.L_x_11919) ;  /* 0x000001a4001c8947 */ /* 0x002fd80003800000 */
.L_x_12174:
[----:B------:R-:W-:Y:S05]  /*6420*/  BSYNC B1 ;  /* 0x0000000000017941 */ /* 0x000fea0003800000 */
.L_x_11918:
[----:B------:R-:W-:Y:S05]  /*6430*/  @P1 BRA `(.L_x_11920) ;  /* 0x00000024002c1947 */ /* 0x000fea0003800000 */
[----:B---3--:R-:W2:Y:S01]  /*6440*/  LDL.64 R4, [R1+0x8] ;  /* 0x0000080001047983 */ /* 0x008ea20000100a00 */
[----:B------:R-:W3:Y:S03]  /*6450*/  LDC R0, c[0x0][0x3f4] ;  /* 0x0000fd00ff007b82 */ /* 0x000ee60000000800 */
[----:B------:R0:W5:Y:S01]  /*6460*/  LDL R39, [R1+0x38] ;  /* 0x0000380001277983 */ /* 0x0001620000100800 */
[----:B------:R-:W-:Y:S01]  /*6470*/  BSSY B1, `(.L_x_11921) ;  /* 0x000007b000017945 */ /* 0x000fe20003800000 */
[-C--:B---3--:R-:W-:Y:S02]  /*6480*/  ISETP.GE.AND P1, PT, R29, R0.reuse, PT ;  /* 0x000000001d00720c */ /* 0x088fe40003f26270 */
[----:B--2---:R-:W-:-:S13]  /*6490*/  ISETP.GE.AND P0, PT, R4, R0, PT ;  /* 0x000000000400720c */ /* 0x004fda0003f06270 */
[----:B0-----:R-:W-:Y:S05]  /*64a0*/  @P0 BRA `(.L_x_11922) ;  /* 0x0000000400dc0947 */ /* 0x001fea0003800000 */
[----:B-----5:R-:W-:Y:S01]  /*64b0*/  IMAD.IADD R0, R17, 0x1, R39 ;  /* 0x0000000111007824 */ /* 0x020fe200078e0227 */
[----:B----4-:R-:W-:Y:S02]  /*64c0*/  SHF.R.U32.HI R14, RZ, 0x8, R20 ;  /* 0x00000008ff0e7819 */ /* 0x010fe40000011614 */
[----:B------:R-:W-:Y:S02]  /*64d0*/  LOP3.LUT R3, R20, 0xff, RZ, 0xc0, !PT ;  /* 0x000000ff14037812 */ /* 0x000fe400078ec0ff */
[----:B------:R-:W0:Y:S01]  /*64e0*/  LDS.128 R4, [R0+0xb000] ;  /* 0x00b0000000047984 */ /* 0x000e220000000c00 */
[----:B------:R-:W-:Y:S02]  /*64f0*/  LOP3.LUT R14, R14, 0xff, RZ, 0xc0, !PT ;  /* 0x000000ff0e0e7812 */ /* 0x000fe400078ec0ff */
[----:B------:R-:W-:Y:S02]  /*6500*/  SHF.R.U32.HI R26, RZ, 0x8, R21 ;  /* 0x00000008ff1a7819 */ /* 0x000fe40000011615 */
[----:B-1----:R-:W-:-:S02]  /*6510*/  SHF.R.U32.HI R30, RZ, 0x8, R13 ;  /* 0x00000008ff1e7819 */ /* 0x002fc4000001160d */
        /* <DEDUP_REMOVED lines=10> */
[----:B------:R-:W-:Y:S01]  /*65c0*/  LOP3.LUT R27, R14, 0xff, RZ, 0xc0, !PT ;  /* 0x000000ff0e1b7812 */ /* 0x000fe200078ec0ff */
        /* <DEDUP_REMOVED lines=101> */
.L_x_11922:
[----:B------:R-:W-:Y:S05]  /*6c20*/  BSYNC B1 ;  /* 0x0000000000017941 */ /* 0x000fea0003800000 */
.L_x_11921:
[----:B------:R-:W-:Y:S05]  /*6c30*/  @P1 BRA `(.L_x_11920) ;  /* 0x0000001c002c1947 */ /* 0x000fea0003800000 */
[----:B------:R-:W-:Y:S02]  /*6c40*/  LEA.HI R24, R25, R24, RZ, 0x2 ;  /* 0x0000001819187211 */ /* 0x000fe400078f10ff */
[----:B-----5:R-:W-:Y:S02]  /*6c50*/  SHF.R.U32.HI R13, RZ, 0x8, R11 ;  /* 0x00000008ff0d7819 */ /* 0x020fe4000001160b */
[--C-:B0-----:R-:W-:Y:S02]  /*6c60*/  SHF.R.S32.HI R0, RZ, 0x2, R24.reuse ;  /* 0x00000002ff007819 */ /* 0x101fe40000011418 */
[----:B------:R-:W-:Y:S02]  /*6c70*/  SHF.R.S32.HI R3, RZ, 0x1f, R24 ;  /* 0x0000001fff037819 */ /* 0x000fe40000011418 */
[----:B------:R-:W-:Y:S02]  /*6c80*/  SHF.R.U32.HI R24, RZ, 0x8, R9 ;  /* 0x00000008ff187819 */ /* 0x000fe40000011609 */
[----:B------:R-:W-:-:S02]  /*6c90*/  LEA.HI R3, R3, R0, RZ, 0x2 ;  /* 0x0000000003037211 */ /* 0x000fc400078f10ff */
[----:B------:R-:W-:Y:S02]  /*6ca0*/  SHF.R.U32.HI R15, RZ, 0x8, R8 ;  /* 0x00000008ff0f7819 */ /* 0x000fe40000011608 */
[----:B------:R-:W-:Y:S02]  /*6cb0*/  LOP3.LUT R3, R3, 0xfffffffc, RZ, 0xc0, !PT ;  /* 0xfffffffc03037812 */ /* 0x000fe400078ec0ff */
[----:B----4-:R-:W-:Y:S02]  /*6cc0*/  LOP3.LUT R14, R11, 0xff, RZ, 0xc0, !PT ;  /* 0x000000ff0b0e7812 */ /* 0x010fe400078ec0ff */
[----:B------:R-:W-:Y:S01]  /*6cd0*/  LOP3.LUT R25, R9, 0xff, RZ, 0xc0, !PT ;  /* 0x000000ff09197812 */ /* 0x000fe200078ec0ff */
[----:B------:R-:W-:Y:S01]  /*6ce0*/  IMAD.IADD R3, R0, 0x1, -R3 ;  /* 0x0000000100037824 */ /* 0x000fe200078e0a03 */
[----:B------:R-:W-:Y:S02]  /*6cf0*/  LOP3.LUT R13, R13, 0xff, RZ, 0xc0, !PT ;  /* 0x000000ff0d0d7812 */ /* 0x000fe400078ec0ff */
[----:B------:R-:W-:-:S02]  /*6d00*/  LOP3.LUT R24, R24, 0xff, RZ, 0xc0, !PT ;  /* 0x000000ff18187812 */ /* 0x000fc400078ec0ff */
[----:B------:R-:W-:Y:S01]  /*6d10*/  LOP3.LUT P0, RZ, R3, 0x2, RZ, 0xc0, !PT ;  /* 0x0000000203ff7812 */ /* 0x000fe2000780c0ff */
[----:B------:R-:W-:Y:S01]  /*6d20*/  IMAD.IADD R3, R17, 0x1, R39 ;  /* 0x0000000111037824 */ /* 0x000fe200078e0227 */
[----:B------:R-:W-:Y:S02]  /*6d30*/  LOP3.LUT R20, R8, 0xff, RZ, 0xc0, !PT ;  /* 0x000000ff08147812 */ /* 0x000fe400078ec0ff */
[----:B------:R-:W-:Y:S01]  /*6d40*/  LOP3.LUT R15, R15, 0xff, RZ, 0xc0, !PT ;  /* 0x000000ff0f0f7812 */ /* 0x000fe200078ec0ff */
[----:B------:R-:W-:Y:S01]  /*6d50*/  VIADD R0, R3, 0x20 ;  /* 0x0000002003007836 */ /* 0x000fe20000000000 */
[----:B------:R-:W-:Y:S02]  /*6d60*/  PRMT R14, R13, 0x7604, R14 ;  /* 0x000076040d0e7816 */ /* 0x000fe4000000000e */
[----:B------:R-:W-:Y:S02]  /*6d70*/  PRMT R25, R24, 0x7604, R25 ;  /* 0x0000760418197816 */ /* 0x000fe40000000019 */
[----:B------:R-:W-:-:S02]  /*6d80*/  SHF.R.U32.HI R13, RZ, 0x10, R11 ;  /* 0x00000010ff0d7819 */ /* 0x000fc4000001160b */
[----:B------:R-:W-:Y:S01]  /*6d90*/  SHF.R.U32.HI R24, RZ, 0x10, R9 ;  /* 0x00000010ff187819 */ /* 0x000fe20000011609 */
[----:B------:R-:W-:Y:S01]  /*6da0*/  @P0 VIADD R0, R3, 0xffffffe0 ;  /* 0xffffffe003000836 */ /* 0x000fe20000000000 */
[----:B------:R-:W-:Y:S02]  /*6db0*/  SHF.R.U32.HI R3, RZ, 0x8, R10 ;  /* 0x00000008ff037819 */ /* 0x000fe4000001160a */
[----:B------:R-:W-:Y:S02]  /*6dc0*/  LOP3.LUT R12, R10, 0xff, RZ, 0xc0, !PT ;  /* 0x000000ff0a0c7812 */ /* 0x000fe400078ec0ff */
[----:B------:R-:W0:Y:S01]  /*6dd0*/  LDS.128 R4, [R0+0xb000] ;  /* 0x00b0000000047984 */ /* 0x000e220000000c00 */
        /* <DEDUP_REMOVED lines=15> */
[----:B------:R-:W-:Y:S02]  /*6ed0*/  F2FP.F16.E4M3.UNPACK_B R12, R15 ;  /* 0x0000000fff0c723e */ /* 0x000fe400020006ff */
[-C--:B------:R-:W-:Y:S02]  /*6ee0*/  F2FP.F16.E4M3.UNPACK_B R20, R25.reuse ;  /* 0x00000019ff14723e */ /* 0x080fe400020006ff */
[----:B------:R-:W-:Y:S01]  /*6ef0*/  LOP3.LUT R21, R21, 0xff000000, R8, 0xf8, !PT ;  /* 0xff00000015157812 */ /* 0x000fe200078ef808 */
[----:B------:R-:W-:Y:S01]  /*6f00*/  HADD2.F32 R14, -RZ, R12.H1_H1 ;  /* 0x3000000cff0e7230 */ /* 0x000fe20000004100 */
[----:B------:R-:W-:Y:S01]  /*6f10*/  LOP3.LUT R13, R13, 0xff000000, R10, 0xf8, !PT ;  /* 0xff0000000d0d7812 */ /* 0x000fe200078ef80a */
[--C-:B------:R-:W-:Y:S01]  /*6f20*/  HADD2.F32 R24, -RZ, R20.reuse.H1_H1 ;  /* 0x30000014ff187230 */ /* 0x100fe20000004100 */
[----:B------:R-:W-:Y:S01]  /*6f30*/  F2FP.F16.E4M3.UNPACK_B R25, R25.H1 ;  /* 0x00000019ff19723e */ /* 0x000fe200030006ff */
[----:B------:R-:W-:Y:S01]  /*6f40*/  HADD2.F32 R20, -RZ, R20.H0_H0 ;  /* 0x20000014ff147230 */ /* 0x000fe20000004100 */
[-C--:B0-----:R-:W-:Y:S01]  /*6f50*/  F2FP.F16.E4M3.UNPACK_B R3, R6.reuse.H1 ;  /* 0x00000006ff03723e */ /* 0x081fe200030006ff */
[----:B------:R-:W-:Y:S01]  /*6f60*/  HADD2.F32 R12, -RZ, R12.H0_H0 ;  /* 0x2000000cff0c7230 */ /* 0x000fe20000004100 */
[----:B------:R-:W-:-:S02]  /*6f70*/  F2FP.F16.E4M3.UNPACK_B R6, R6 ;  /* 0x00000006ff06723e */ /* 0x000fc400020006ff */
[-C--:B------:R-:W-:Y:S01]  /*6f80*/  F2FP.F16.E4M3.UNPACK_B R10, R7.reuse ;  /* 0x00000007ff0a723e */ /* 0x080fe200020006ff */
[--C-:B------:R-:W-:Y:S01]  /*6f90*/  HADD2.F32 R8, -RZ, R3.reuse.H1_H1 ;  /* 0x30000003ff087230 */ /* 0x100fe20000004100 */
[----:B------:R-:W-:Y:S01]  /*6fa0*/  F2FP.F16.E4M3.UNPACK_B R11, R7.H1 ;  /* 0x00000007ff0b723e */ /* 0x000fe200030006ff */
[----:B------:R-:W-:Y:S01]  /*6fb0*/  HADD2.F32 R9, -RZ, R3.H0_H0 ;  /* 0x20000003ff097230 */ /* 0x000fe20000004100 */
[-C--:B------:R-:W-:Y:S02]  /*6fc0*/  F2FP.F16.E4M3.UNPACK_B R7, R5.reuse ;  /* 0x00000005ff07723e */ /* 0x080fe400020006ff */
[C---:B------:R-:W-:Y:S01]  /*6fd0*/  FMUL.FTZ R26, R8.reuse, R24 ;  /* 0x00000018081a7220 */ /* 0x040fe20000410000 */
[-C--:B------:R-:W-:Y:S01]  /*6fe0*/  FMUL.FTZ R27, R8, R14.reuse ;  /* 0x0000000e081b7220 */ /* 0x080fe20000410000 */
[----:B------:R-:W-:Y:S01]  /*6ff0*/  F2FP.F16.E4M3.UNPACK_B R8, R5.H1 ;  /* 0x00000005ff08723e */ /* 0x000fe200030006ff */
[--C-:B------:R-:W-:Y:S02]  /*7000*/  HADD2.F32 R5, -RZ, R6.reuse.H1_H1 ;  /* 0x30000006ff057230 */ /* 0x100fe40000004100 */
[C---:B------:R-:W-:Y:S01]  /*7010*/  FFMA.FTZ R29, R9.reuse, R14, -R26 ;  /* 0x0000000e091d7223 */ /* 0x040fe2000001081a */
[----:B-1----:R-:W-:Y:S01]  /*7020*/  FFMA.FTZ R30, R9, R24, R27 ;  /* 0x00000018091e7223 */ /* 0x002fe2000001001b */
[----:B------:R-:W-:Y:S01]  /*7030*/  HADD2.F32 R6, -RZ, R6.H0_H0 ;  /* 0x20000006ff067230 */ /* 0x000fe20000004100 */
[----:B------:R-:W-:Y:S01]  /*7040*/  F2FP.F16.E4M3.UNPACK_B R15, R15.H1 ;  /* 0x0000000fff0f723e */ /* 0x000fe200030006ff */
[C---:B------:R-:W-:Y:S01]  /*7050*/  FMUL.FTZ R9, R5.reuse, R20 ;  /* 0x0000001405097220 */ /* 0x040fe20000410000 */
[----:B------:R-:W-:Y:S01]  /*7060*/  FMUL.FTZ R27, R5, R12 ;  /* 0x0000000c051b7220 */ /* 0x000fe20000410000 */
[----:B------:R-:W-:Y:S01]  /*7070*/  HADD2.F32 R14, -RZ, R25.H0_H0 ;  /* 0x20000019ff0e7230 */ /* 0x000fe20000004100 */
[----:B------:R-:W-:Y:S01]  /*7080*/  F2FP.F16.E4M3.UNPACK_B R3, R4 ;  /* 0x00000004ff03723e */ /* 0x000fe200020006ff */
[----:B------:R-:W-:-:S02]  /*7090*/  HADD2.F32 R5, -RZ, R10.H1_H1 ;  /* 0x3000000aff057230 */ /* 0x000fc40000004100 */
        /* <DEDUP_REMOVED lines=11> */
[----:B------:R-:W-:Y:S01]  /*7150*/  HADD2.F32 R11, -RZ, R11.H0_H0 ;  /* 0x2000000bff0b7230 */ /* 0x000fe20000004100 */
[----:B------:R-:W-:Y:S01]  /*7160*/  F2FP.F16.E4M3.UNPACK_B R5, R13 ;  /* 0x0000000dff05723e */ /* 0x000fe200020006ff */
[C---:B------:R-:W-:Y:S01]  /*7170*/  FMUL.FTZ R10, R6.reuse, R15 ;  /* 0x0000000f060a7220 */ /* 0x040fe20000410000 */
[----:B------:R-:W-:Y:S01]  /*7180*/  F2FP.F16.E4M3.UNPACK_B R4, R4.H1 ;  /* 0x00000004ff04723e */ /* 0x000fe200030006ff */
[----:B------:R-:W-:Y:S01]  /*7190*/  FMUL.FTZ R20, R6, R25 ;  /* 0x0000001906147220 */ /* 0x000fe20000410000 */
[----:B------:R-:W-:Y:S01]  /*71a0*/  F2FP.F16.E4M3.UNPACK_B R12, R21 ;  /* 0x00000015ff0c723e */ /* 0x000fe200020006ff */
[----:B------:R-:W-:Y:S01]  /*71b0*/  FFMA.FTZ R34, R11, R25, R10 ;  /* 0x000000190b227223 */ /* 0x000fe2000001000a */
[----:B------:R-:W-:-:S02]  /*71c0*/  HADD2.F32 R10, -RZ, R5.H1_H1 ;  /* 0x30000005ff0a7230 */ /* 0x000fc40000004100 */
[----:B------:R-:W-:Y:S01]  /*71d0*/  FFMA.FTZ R33, R11, R15, -R20 ;  /* 0x0000000f0b217223 */ /* 0x000fe20000010814 */
[----:B------:R-:W-:Y:S01]  /*71e0*/  HADD2.F32 R9, -RZ, R5.H0_H0 ;  /* 0x20000005ff097230 */ /* 0x000fe20000004100 */
[----:B------:R-:W-:Y:S01]  /*71f0*/  F2FP.F16.E4M3.UNPACK_B R13, R13.H1 ;  /* 0x0000000dff0d723e */ /* 0x000fe200030006ff */
[----:B------:R-:W-:Y:S01]  /*7200*/  HADD2.F32 R14, -RZ, R12.H1_H1 ;  /* 0x3000000cff0e7230 */ /* 0x000fe20000004100 */
[----:B------:R-:W-:Y:S01]  /*7210*/  F2FP.F16.E4M3.UNPACK_B R21, R21.H1 ;  /* 0x00000015ff15723e */ /* 0x000fe200030006ff */
[--C-:B------:R-:W-:Y:S02]  /*7220*/  HADD2.F32 R6, -RZ, R4.reuse.H1_H1 ;  /* 0x30000004ff067230 */ /* 0x100fe40000004100 */
[----:B------:R-:W-:Y:S02]  /*7230*/  HADD2.F32 R5, -RZ, R4.H0_H0 ;  /* 0x20000004ff057230 */ /* 0x000fe40000004100 */
        /* <DEDUP_REMOVED lines=8> */
[-C--:B------:R-:W-:Y:S01]  /*72c0*/  FMUL.FTZ R15, R4, R9.reuse ;  /* 0x00000009040f7220 */ /* 0x080fe20000410000 */
[----:B------:R-:W-:Y:S01]  /*72d0*/  FFMA.FTZ R25, R5, R14, R24 ;  /* 0x0000000e05197223 */ /* 0x000fe20000010018 */
[----:B------:R-:W-:Y:S02]  /*72e0*/  HADD2.F32 R5, -RZ, R13.H1_H1 ;  /* 0x3000000dff057230 */ /* 0x000fe40000004100 */
[----:B------:R-:W-:Y:S01]  /*72f0*/  FFMA.FTZ R11, R3, R9, -R6 ;  /* 0x00000009030b7223 */ /* 0x000fe20000010806 */
[----:B------:R-:W-:-:S02]  /*7300*/  HADD2.F32 R9, -RZ, R21.H1_H1 ;  /* 0x30000015ff097230 */ /* 0x000fc40000004100 */
[----:B------:R-:W-:Y:S01]  /*7310*/  FFMA.FTZ R12, R3, R12, R15 ;  /* 0x0000000c030c7223 */ /* 0x000fe2000001000f */
[--C-:B------:R-:W-:Y:S02]  /*7320*/  HADD2.F32 R4, -RZ, R8.reuse.H1_H1 ;  /* 0x30000008ff047230 */ /* 0x100fe40000004100 */
[----:B------:R-:W-:Y:S02]  /*7330*/  HADD2.F32 R3, -RZ, R7.H1_H1 ;  /* 0x30000007ff037230 */ /* 0x000fe40000004100 */
[----:B------:R-:W-:Y:S02]  /*7340*/  HADD2.F32 R6, -RZ, R13.H0_H0 ;  /* 0x2000000dff067230 */ /* 0x000fe40000004100 */
[C---:B------:R-:W-:Y:S01]  /*7350*/  FMUL.FTZ R13, R4.reuse, R9 ;  /* 0x00000009040d7220 */ /* 0x040fe20000410000 */
[----:B------:R-:W-:Y:S02]  /*7360*/  HADD2.F32 R8, -RZ, R8.H0_H0 ;  /* 0x20000008ff087230 */ /* 0x000fe40000004100 */
[----:B------:R-:W-:Y:S01]  /*7370*/  FMUL.FTZ R14, R4, R5 ;  /* 0x00000005040e7220 */ /* 0x000fe20000410000 */
[----:B------:R-:W-:-:S02]  /*7380*/  HADD2.F32 R7, -RZ, R7.H0_H0 ;  /* 0x20000007ff077230 */ /* 0x000fc40000004100 */
        /* <DEDUP_REMOVED lines=13> */
[----:B------:R-:W-:-:S05]  /*7460*/  F2FP.SATFINITE.E4M3.F32.PACK_AB_MERGE_C R5, R10, R5, R13 ;  /* 0x000000050a05723e */ /* 0x000fca000480700d */
[----:B------:R2:W-:Y:S01]  /*7470*/  STS.128 [R0+0xb000], R4 ;  /* 0x00b0000400007388 */ /* 0x0005e20000000c00 */
[----:B------:R-:W-:Y:S05]  /*7480*/  BRA `(.L_x_11920) ;  /* 0x0000001400187947 */ /* 0x000fea0003800000 */
.L_x_11914:
        /* <DEDUP_REMOVED lines=32> */
.L_x_12180:
[----:B0-----:R-:W5:Y:S01]  /*7690*/  LDL R5, [R1+0x4] ;  /* 0x0000040001057983 */ /* 0x001f620000100800 */
[----:B------:R-:W0:Y:S03]  /*76a0*/  LDC R13, c[0x0][0x3f4] ;  /* 0x0000fd00ff0d7b82 */ /* 0x000e260000000800 */
[----:B------:R-:W2:Y:S01]  /*76b0*/  LDL R7, [R1+0x58] ;  /* 0x0000580001077983 */ /* 0x000ea20000100800 */
[----:B------:R-:W-:Y:S01]  /*76c0*/  BSSY B1, `(.L_x_11924) ;  /* 0x0000017000017945 */ /* 0x000fe20003800000 */
[----:B------:R-:W-:Y:S02]  /*76d0*/  CS2R R24, SRZ ;  /* 0x0000000000187805 */ /* 0x000fe4000001ff00 */
        /* <DEDUP_REMOVED lines=9> */
[----:B0-----:R-:W-:Y:S06]  /*7770*/  @P0 BRA `(.L_x_11925) ;  /* 0x00000000002c0947 */ /* 0x001fec0003800000 */
[----:B------:R-:W-:Y:S01]  /*7780*/  ULDC UR4, c[0x0][0x3f4] ;  /* 0x0000fd0000047ab9 */ /* 0x000fe20000000800 */
[C---:B------:R-:W-:Y:S02]  /*7790*/  IADD3 R6, P0, R156.reuse, R3, RZ ;  /* 0x000000039c067210 */ /* 0x040fe40007f1e0ff */
[----:B------:R-:W-:Y:S02]  /*77a0*/  CS2R R24, SRZ ;  /* 0x0000000000187805 */ /* 0x000fe4000001ff00 */
[C---:B------:R-:W-:Y:S02]  /*77b0*/  ISETP.GE.AND P2, PT, R156.reuse, UR4, PT ;  /* 0x000000049c007c0c */ /* 0x040fe4000bf46270 */
[----:B------:R-:W-:Y:S02]  /*77c0*/  SHF.R.S32.HI R3, RZ, 0x1f, R156 ;  /* 0x0000001fff037819 */ /* 0x000fe4000001149c */
[----:B----4-:R-:W-:-:S03]  /*77d0*/  IADD3 R14, P1, R156, R14, RZ ;  /* 0x0000000e9c0e7210 */ /* 0x010fc60007f3e0ff */
[--C-:B-1----:R-:W-:Y:S02]  /*77e0*/  IMAD.X R7, R0, 0x1, R3.reuse, P0 ;  /* 0x0000000100077824 */ /* 0x102fe400000e0603 */
[----:B---3--:R-:W-:-:S04]  /*77f0*/  IMAD.X R15, R4, 0x1, R3, P1 ;  /* 0x00000001040f7824 */ /* 0x008fc800008e0603 */
[----:B------:R-:W-:Y:S05]  /*7800*/  @P2 BRA `(.L_x_11925) ;  /* 0x0000000000082947 */ /* 0x000fea0003800000 */
[----:B------:R0:W5:Y:S04]  /*7810*/  LD.E.128 R24, desc[UR40][R6.64] ;  /* 0x0000002806187980 */ /* 0x000168000c101d00 */
[----:B------:R0:W5:Y:S02]  /*7820*/  LD.E.128 R8, desc[UR40][R14.64] ;  /* 0x000000280e087980 */ /* 0x000164000c101d00 */
.L_x_11925:
[----:B------:R-:W-:Y:S05]  /*7830*/  BSYNC B1 ;  /* 0x0000000000017941 */ /* 0x000fea0003800000 */
.L_x_11924:
[----:B-1----:R-:W2:Y:S01]  /*7840*/  LDL.LU R0, [R1+0x24] ;  /* 0x0000240001007983 */ /* 0x002ea20000300800 */
[----:B------:R-:W1:Y:S01]  /*7850*/  SYNCS.PHASECHK.TRANS64.TRYWAIT P1, [R17+URZ+0x13200], R12 ;  /* 0x0132000c110075a7 */ /* 0x000e62000802017f */
[----:B------:R-:W3:Y:S01]  /*7860*/  S2R R3, SR_TID.X ;  /* 0x0000000000037919 */ /* 0x000ee20000002100 */
[----:B------:R-:W-:Y:S01]  /*7870*/  ISETP.GE.AND P0, PT, R156, R13, PT ;  /* 0x0000000d9c00720c */ /* 0x000fe20003f06270 */
[----:B------:R-:W-:Y:S01]  /*7880*/  BSSY B1, `(.L_x_11926) ;  /* 0x0000009000017945 */ /* 0x000fe20003800000 */
[C---:B---3--:R-:W-:Y:S02]  /*7890*/  VIADD R4, R3.reuse, 0xffffff80 ;  /* 0xffffff8003047836 */ /* 0x048fe40000000000 */
[----:B------:R-:W-:-:S05]  /*78a0*/  VIADD R3, R3, 0xffffff80 ;  /* 0xffffff8003037836 */ /* 0x000fca0000000000 */
[----:B------:R-:W-:-:S04]  /*78b0*/  LEA.HI R3, R3, R4, RZ, 0x1 ;  /* 0x0000000403037211 */ /* 0x000fc800078f08ff */
[----:B------:R-:W-:Y:S01]  /*78c0*/  SHF.R.S32.HI R3, RZ, 0x1, R3 ;  /* 0x00000001ff037819 */ /* 0x000fe20000011403 */
[----:B--2---:R-:W-:-:S05]  /*78d0*/  IMAD R0, R0, -0xc0, R5 ;  /* 0xffffff4000007824 */ /* 0x004fca00078e0205 */
[----:B------:R-:W-:-:S04]  /*78e0*/  VIMNMX R0, R0, 0xc0, PT ;  /* 0x000000c000007848 */ /* 0x000fc80003fe0100 */
[----:B------:R-:W-:Y:S01]  /*78f0*/  ISETP.GE.OR P0, PT, R3, R0, P0 ;  /* 0x000000000300720c */ /* 0x000fe20000706670 */
[----:B-1----:R-:W-:-:S12]  /*7900*/  @!P1 BRA `(.L_x_11927) ;  /* 0x0000019000609947 */ /* 0x002fd80003800000 */
.L_x_12181:
[----:B------:R-:W-:Y:S05]  /*7910*/  BSYNC B1 ;  /* 0x0000000000017941 */ /* 0x000fea0003800000 */
.L_x_11926:
[----:B------:R-:W-:Y:S05]  /*7920*/  @P0 BRA `(.L_x_11920) ;  /* 0x0000000c00f00947 */ /* 0x000fea0003800000 */
[----:B0---4-:R-:W2:Y:S04]  /*7930*/  LDL R14, [R1+0x48] ;  /* 0x00004800010e7983 */ /* 0x011ea80000100800 */
[----:B------:R-:W3:Y:S04]  /*7940*/  LDL R21, [R1+0x4c] ;  /* 0x00004c0001157983 */ /* 0x000ee80000100800 */
[----:B------:R-:W4:Y:S01]  /*7950*/  LDL R51, [R1+0x5c] ;  /* 0x00005c0001337983 */ /* 0x000f220000100800 */
[----:B-----5:R-:W-:Y:S02]  /*7960*/  SHF.R.U32.HI R0, RZ, 0x8, R24 ;  /* 0x00000008ff007819 */ /* 0x020fe40000011618 */
[----:B------:R-:W-:-:S02]  /*7970*/  LOP3.LUT R3, R24, 0xff, RZ, 0xc0, !PT ;  /* 0x000000ff18037812 */ /* 0x000fc400078ec0ff */
[----:B------:R-:W-:Y:S02]  /*7980*/  LOP3.LUT R0, R0, 0xff, RZ, 0xc0, !PT ;  /* 0x000000ff00007812 */ /* 0x000fe400078ec0ff */
[----:B------:R-:W-:Y:S02]  /*7990*/  SHF.R.U32.HI R4, RZ, 0x8, R25 ;  /* 0x00000008ff047819 */ /* 0x000fe40000011619 */
[----:B------:R-:W-:Y:S01]  /*79a0*/  PRMT R20, R0, 0x7604, R3 ;  /* 0x0000760400147816 */ /* 0x000fe20000000003 */
[----:B------:R-:W-:Y:S01]  /*79b0*/  IMAD.IADD R0, R156, 0x1, R13 ;  /* 0x000000019c007824 */ /* 0x000fe200078e020d */
[----:B------:R-:W-:Y:S02]  /*79c0*/  LOP3.LUT R5, R25, 0xff, RZ, 0xc0, !PT ;  /* 0x000000ff19057812 */ /* 0x000fe400078ec0ff */
[----:B------:R-:W-:Y:S02]  /*79d0*/  LOP3.LUT R4, R4, 0xff, RZ, 0xc0, !PT ;  /* 0x000000ff04047812 */ /* 0x000fe400078ec0ff */
[----:B------:R-:W-:-:S02]  /*79e0*/  SHF.R.U32.HI R3, RZ, 0x8, R26 ;  /* 0x00000008ff037819 */ /* 0x000fc4000001161a */
[----:B------:R-:W-:Y:S02]  /*79f0*/  PRMT R30, R4, 0x7604, R5 ;  /* 0x00007604041e7816 */ /* 0x000fe40000000005 */
[----:B------:R-:W-:Y:S02]  /*7a00*/  SHF.R.U32.HI R7, RZ, 0x8, R8 ;  /* 0x00000008ff077819 */ /* 0x000fe40000011608 */
[----:B------:R-:W-:Y:S02]  /*7a10*/  LOP3.LUT R4, R26, 0xff, RZ, 0xc0, !PT ;  /* 0x000000ff1a047812 */ /* 0x000fe400078ec0ff */
[----:B------:R-:W-:Y:S02]  /*7a20*/  LOP3.LUT R3, R3, 0xff, RZ, 0xc0, !PT ;  /* 0x000000ff03037812 */ /* 0x000fe400078ec0ff */
[----:B-1----:R-:W-:Y:S02]  /*7a30*/  LOP3.LUT R12, R8, 0xff, RZ, 0xc0, !PT ;  /* 0x000000ff080c7812 */ /* 0x002fe400078ec0ff */
        /* <DEDUP_REMOVED lines=19> */
[----:B------:R-:W-:Y:S02]  /*7b70*/  LOP3.LUT R3, R3, 0xff, RZ, 0xc0, !PT ;  /* 0x000000ff03037812 */ /* 0x000fe400078ec0ff */
[----:B------:R-:W-:Y:S02]  /*7b80*/  LOP3.LUT R29, R29, 0xff, RZ, 0xc0, !PT ;  /* 0x000000ff1d1d7812 */ /* 0x000fe400078ec0ff */
[----:B------:R-:W-:Y:S02]  /*7b90*/  PRMT R31, R31, 0x7054, R34 ;  /* 0x000070541f1f7816 */ /* 0x000fe40000000022 */
        /* <DEDUP_REMOVED lines=9> */
[----:B------:R-:W-:Y:S02]  /*7c30*/  PRMT R33, R20, 0x7054, R33 ;  /* 0x0000705414217816 */ /* 0x000fe40000000021 */
[----:B------:R-:W-:Y:S02]  /*7c40*/  LOP3.LUT R43, R43, 0xff000000, R11, 0xf8, !PT ;  /* 0xff0000002b2b7812 */ /* 0x000fe400078ef80b */
[----:B------:R-:W-:Y:S02]  /*7c50*/  LOP3.LUT R20, R3, 0xff000000, R24, 0xf8, !PT ;  /* 0xff00000003147812 */ /* 0x000fe400078ef818 */
[----:B------:R-:W-:Y:S02]  /*7c60*/  LOP3.LUT R3, R29, 0xff000000, R26, 0xf8, !PT ;  /* 0xff0000001d037812 */ /* 0x000fe400078ef81a */
[----:B------:R-:W-:Y:S02]  /*7c70*/  LOP3.LUT R29, R33, 0xff000000, R8, 0xf8, !PT ;  /* 0xff000000211d7812 */ /* 0x000fe400078ef808 */
[----:B--2---:R-:W-:-:S02]  /*7c80*/  SHF.R.U32.HI R13, RZ, 0x3, R14 ;  /* 0x00000003ff0d7819 */ /* 0x004fc4000001160e */
[----:B------:R-:W-:Y:S02]  /*7c90*/  LOP3.LUT R0, R14, 0x30, R0, 0xf8, !PT ;  /* 0x000000300e007812 */ /* 0x000fe400078ef800 */
[----:B------:R-:W-:Y:S02]  /*7ca0*/  LOP3.LUT R14, R10, 0xff, RZ, 0xc0, !PT ;  /* 0x000000ff0a0e7812 */ /* 0x000fe400078ec0ff */
[----:B------:R-:W-:Y:S02]  /*7cb0*/  LOP3.LUT R0, R0, R13, RZ, 0x3c, !PT ;  /* 0x0000000d00007212 */ /* 0x000fe400078e3cff */
[----:B------:R-:W-:Y:S01]  /*7cc0*/  SHF.R.U32.HI R13, RZ, 0x8, R10 ;  /* 0x00000008ff0d7819 */ /* 0x000fe2000001160a */
[----:B----4-:R-:W0:Y:S01]  /*7cd0*/  LDS.128 R4, [R51+0xb000] ;  /* 0x00b0000033047984 */ /* 0x010e220000000c00 */
[----:B---3--:R-:W-:Y:S02]  /*7ce0*/  IADD3 R0, R17, R21, R0 ;  /* 0x0000001511007210 */ /* 0x008fe40007ffe000 */
[----:B------:R-:W-:-:S02]  /*7cf0*/  LOP3.LUT R13, R13, 0xff, RZ, 0xc0, !PT ;  /* 0x000000ff0d0d7812 */ /* 0x000fc400078ec0ff */
[----:B------:R-:W-:Y:S02]  /*7d00*/  SHF.R.U32.HI R21, RZ, 0x10, R25 ;  /* 0x00000010ff157819 */ /* 0x000fe40000011619 */
[----:B------:R-:W-:Y:S02]  /*7d10*/  PRMT R37, R13, 0x7604, R14 ;  /* 0x000076040d257816 */ /* 0x000fe4000000000e */
[----:B------:R-:W1:Y:S01]  /*7d20*/  LDS.128 R12, [R0+0xb000] ;  /* 0x00b00000000c7984 */ /* 0x000e620000000c00 */
[----:B------:R-:W-:Y:S02]  /*7d30*/  LOP3.LUT R21, R21, 0xff, RZ, 0xc0, !PT ;  /* 0x000000ff15157812 */ /* 0x000fe400078ec0ff */
[----:B------:R-:W-:Y:S02]  /*7d40*/  PRMT R41, R32, 0x7054, R37 ;  /* 0x0000705420297816 */ /* 0x000fe40000000025 */
[----:B------:R-:W-:Y:S02]  /*7d50*/  PRMT R21, R21, 0x7054, R30 ;  /* 0x0000705415157816 */ /* 0x000fe4000000001e */
[----:B------:R-:W-:-:S02]  /*7d60*/  SHF.R.U32.HI R30, RZ, 0x10, R9 ;  /* 0x00000010ff1e7819 */ /* 0x000fc40000011609 */
[----:B------:R-:W-:Y:S02]  /*7d70*/  LOP3.LUT R32, R21, 0xff000000, R25, 0xf8, !PT ;  /* 0xff00000015207812 */ /* 0x000fe400078ef819 */
[----:B------:R-:W-:Y:S02]  /*7d80*/  LOP3.LUT R30, R30, 0xff, RZ, 0xc0, !PT ;  /* 0x000000ff1e1e7812 */ /* 0x000fe400078ec0ff */
[----:B------:R-:W-:Y:S02]  /*7d90*/  LOP3.LUT R8, R41, 0xff000000, R10, 0xf8, !PT ;  /* 0xff00000029087812 */ /* 0x000fe400078ef80a */
[----:B------:R-:W-:Y:S02]  /*7da0*/  PRMT R35, R30, 0x7054, R35 ;  /* 0x000070541e237816 */ /* 0x000fe40000000023 */
[----:B------:R-:W-:Y:S02]  /*7db0*/  F2FP.F16.E4M3.UNPACK_B R26, R32 ;  /* 0x00000020ff1a723e */ /* 0x000fe400020006ff */
[----:B------:R-:W-:-:S02]  /*7dc0*/  LOP3.LUT R39, R35, 0xff000000, R9, 0xf8, !PT ;  /* 0xff00000023277812 */ /* 0x000fc400078ef809 */
[----:B------:R-:W-:Y:S01]  /*7dd0*/  LOP3.LUT R37, R31, 0xff000000, R27, 0xf8, !PT ;  /* 0xff0000001f257812 */ /* 0x000fe200078ef81b */
[--C-:B------:R-:W-:Y:S01]  /*7de0*/  HADD2.F32 R38, -RZ, R26.reuse.H0_H0 ;  /* 0x2000001aff267230 */ /* 0x100fe20000004100 */
[-C--:B------:R-:W-:Y:S01]  /*7df0*/  F2FP.F16.E4M3.UNPACK_B R40, R39.reuse ;  /* 0x00000027ff28723e */ /* 0x080fe200020006ff */
[----:B------:R-:W-:Y:S01]  /*7e00*/  HADD2.F32 R26, -RZ, R26.H1_H1 ;  /* 0x3000001aff1a7230 */ /* 0x000fe20000004100 */
[----:B------:R-:W-:Y:S02]  /*7e10*/  F2FP.F16.E4M3.UNPACK_B R39, R39.H1 ;  /* 0x00000027ff27723e */ /* 0x000fe400030006ff */
[----:B------:R-:W-:Y:S01]  /*7e20*/  F2FP.F16.E4M3.UNPACK_B R32, R32.H1 ;  /* 0x00000020ff20723e */ /* 0x000fe200030006ff */
[--C-:B------:R-:W-:Y:S02]  /*7e30*/  HADD2.F32 R42, -RZ, R40.reuse.H0_H0 ;  /* 0x20000028ff2a7230 */ /* 0x100fe40000004100 */
[----:B------:R-:W-:Y:S01]  /*7e40*/  HADD2.F32 R40, -RZ, R40.H1_H1 ;  /* 0x30000028ff287230 */ /* 0x000fe20000004100 */
[----:B0-----:R-:W-:-:S02]  /*7e50*/  F2FP.F16.E4M3.UNPACK_B R10, R5 ;  /* 0x00000005ff0a723e */ /* 0x001fc400020006ff */
[----:B------:R-:W-:Y:S02]  /*7e60*/  F2FP.F16.E4M3.UNPACK_B R24, R5.H1 ;  /* 0x00000005ff18723e */ /* 0x000fe400030006ff */
[-C--:B------:R-:W-:Y:S01]  /*7e70*/  F2FP.F16.E4M3.UNPACK_B R30, R7.reuse ;  /* 0x00000007ff1e723e */ /* 0x080fe200020006ff */
[----:B------:R-:W-:Y:S01]  /*7e80*/  HADD2.F32 R9, -RZ, R10.H0_H0 ;  /* 0x2000000aff097230 */ /* 0x000fe20000004100 */
[----:B------:R-:W-:Y:S02]  /*7e90*/  F2FP.F16.E4M3.UNPACK_B R33, R7.H1 ;  /* 0x00000007ff21723e */ /* 0x000fe400030006ff */
[----:B------:R-:W-:Y:S02]  /*7ea0*/  F2FP.F16.E4M3.UNPACK_B R31, R4.H1 ;  /* 0x00000004ff1f723e */ /* 0x000fe400030006ff */
[----:B-1----:R-:W-:Y:S02]  /*7eb0*/  F2FP.F16.E4M3.UNPACK_B R11, R13 ;  /* 0x0000000dff0b723e */ /* 0x002fe400020006ff */
[----:B------:R-:W-:-:S02]  /*7ec0*/  F2FP.F16.E4M3.UNPACK_B R27, R12 ;  /* 0x0000000cff1b723e */ /* 0x000fc400020006ff */
[----:B------:R-:W-:Y:S01]  /*7ed0*/  F2FP.F16.E4M3.UNPACK_B R35, R12.H1 ;  /* 0x0000000cff23723e */ /* 0x000fe200030006ff */
[--C-:B------:R-:W-:Y:S01]  /*7ee0*/  HADD2.F32 R5, -RZ, R11.reuse.H0_H0 ;  /* 0x2000000bff057230 */ /* 0x100fe20000004100 */
[----:B------:R-:W-:Y:S01]  /*7ef0*/  F2FP.F16.E4M3.UNPACK_B R25, R13.H1 ;  /* 0x0000000dff19723e */ /* 0x000fe200030006ff */
[----:B------:R-:W-:Y:S01]  /*7f00*/  HADD2.F32 R11, -RZ, R11.H1_H1 ;  /* 0x3000000bff0b7230 */ /* 0x000fe20000004100 */
[-C--:B------:R-:W-:Y:S02]  /*7f10*/  F2FP.F16.E4M3.UNPACK_B R34, R15.reuse ;  /* 0x0000000fff22723e */ /* 0x080fe400020006ff */
[C---:B------:R-:W-:Y:S01]  /*7f20*/  FMUL.FTZ R12, R5.reuse, R42 ;  /* 0x0000002a050c7220 */ /* 0x040fe20000410000 */
[-C--:B------:R-:W-:Y:S01]  /*7f30*/  FMUL.FTZ R13, R5, R38.reuse ;  /* 0x00000026050d7220 */ /* 0x080fe20000410000 */
[----:B------:R-:W-:Y:S01]  /*7f40*/  F2FP.F16.E4M3.UNPACK_B R36, R15.H1 ;  /* 0x0000000fff24723e */ /* 0x000fe200030006ff */
[----:B------:R-:W-:Y:S02]  /*7f50*/  HADD2.F32 R15, -RZ, R32.H0_H0 ;  /* 0x20000020ff0f7230 */ /* 0x000fe40000004100 */
[----:B------:R-:W-:Y:S01]  /*7f60*/  FFMA.FTZ R5, R9, R38, -R12 ;  /* 0x0000002609057223 */ /* 0x000fe2000001080c */
[----:B------:R-:W-:-:S02]  /*7f70*/  HADD2.F32 R12, -RZ, R10.H1_H1 ;  /* 0x3000000aff0c7230 */ /* 0x000fc40000004100 */
[----:B------:R-:W-:Y:S01]  /*7f80*/  FFMA.FTZ R9, R9, R42, R13 ;  /* 0x0000002a09097223 */ /* 0x000fe2000001000d */
[----:B------:R-:W-:Y:S02]  /*7f90*/  HADD2.F32 R38, -RZ, R39.H0_H0 ;  /* 0x20000027ff267230 */ /* 0x000fe40000004100 */
[C---:B------:R-:W-:Y:S01]  /*7fa0*/  FMUL.FTZ R41, R11.reuse, R40 ;  /* 0x000000280b297220 */ /* 0x040fe20000410000 */
[----:B------:R-:W-:Y:S02]  /*7fb0*/  HADD2.F32 R10, -RZ, R25.H0_H0 ;  /* 0x20000019ff0a7230 */ /* 0x000fe40000004100 */
[----:B------:R-:W-:Y:S01]  /*7fc0*/  FMUL.FTZ R11, R11, R26 ;  /* 0x0000001a0b0b7220 */ /* 0x000fe20000410000 */
[----:B------:R-:W-:Y:S01]  /*7fd0*/  HADD2.F32 R13, -RZ, R24.H0_H0 ;  /* 0x20000018ff0d7230 */ /* 0x000fe20000004100 */
[----:B------:R-:W-:Y:S01]  /*7fe0*/  F2FP.F16.E4M3.UNPACK_B R21, R4 ;  /* 0x00000004ff15723e */ /* 0x000fe200020006ff */
[----:B------:R-:W-:Y:S02]  /*7ff0*/  HADD2.F32 R32, -RZ, R32.H1_H1 ;  /* 0x30000020ff207230 */ /* 0x000fe40000004100 */
[C---:B------:R-:W-:Y:S01]  /*8000*/  FMUL.FTZ R42, R10.reuse, R38 ;  /* 0x000000260a2a7220 */ /* 0x040fe20000410000 */
[-C--:B------:R-:W-:Y:S01]  /*8010*/  FMUL.FTZ R45, R10, R15.reuse ;  /* 0x0000000f0a2d7220 */ /* 0x080fe20000410000 */
        /* <DEDUP_REMOVED lines=23> */
[----:B------:R-:W-:Y:S01]  /*8190*/  FFMA.FTZ R15, R25, R39, -R44 ;  /* 0x00000027190f7223 */ /* 0x000fe2000001082c */
[----:B------:R-:W-:-:S02]  /*81a0*/  HADD2.F32 R39, -RZ, R38.H1_H1 ;  /* 0x30000026ff277230 */ /* 0x000fc40000004100 */
[----:B------:R-:W-:Y:S01]  /*81b0*/  FFMA.FTZ R25, R25, R42, R47 ;  /* 0x0000002a19197223 */ /* 0x000fe2000001002f */
[----:B------:R-:W-:Y:S01]  /*81c0*/  F2FP.F16.E4M3.UNPACK_B R38, R37.H1 ;  /* 0x00000025ff26723e */ /* 0x000fe200030006ff */
[----:B------:R-:W-:Y:S01]  /*81d0*/  HADD2.F32 R32, -RZ, R30.H1_H1 ;  /* 0x3000001eff207230 */ /* 0x000fe20000004100 */
[-C--:B------:R-:W-:Y:S01]  /*81e0*/  F2FP.F16.E4M3.UNPACK_B R6, R14.reuse ;  /* 0x0000000eff06723e */ /* 0x080fe200020006ff */
[----:B------:R-:W-:Y:S01]  /*81f0*/  HADD2.F32 R30, -RZ, R34.H1_H1 ;  /* 0x30000022ff1e7230 */ /* 0x000fe20000004100 */
[----:B------:R-:W-:Y:S01]  /*8200*/  F2FP.F16.E4M3.UNPACK_B R14, R14.H1 ;  /* 0x0000000eff0e723e */ /* 0x000fe200030006ff */
[----:B------:R-:W-:Y:S01]  /*8210*/  HADD2.F32 R42, -RZ, R43.H0_H0 ;  /* 0x2000002bff2a7230 */ /* 0x000fe20000004100 */
[----:B------:R-:W-:Y:S01]  /*8220*/  F2FP.SATFINITE.E4M3.F32.PACK_AB_MERGE_C R11, R24, R11, RZ ;  /* 0x0000000b180b723e */ /* 0x000fe200048070ff */
[----:B------:R-:W-:Y:S02]  /*8230*/  HADD2.F32 R37, -RZ, R36.H0_H0 ;  /* 0x20000024ff257230 */ /* 0x000fe40000004100 */
[----:B------:R-:W-:Y:S01]  /*8240*/  FMUL.FTZ R45, R30, R41 ;  /* 0x000000291e2d7220 */ /* 0x000fe20000410000 */
[----:B------:R-:W-:-:S02]  /*8250*/  HADD2.F32 R40, -RZ, R38.H0_H0 ;  /* 0x20000026ff287230 */ /* 0x000fc40000004100 */
[-C--:B------:R-:W-:Y:S01]  /*8260*/  FMUL.FTZ R44, R30, R39.reuse ;  /* 0x000000271e2c7220 */ /* 0x080fe20000410000 */
[----:B------:R-:W-:Y:S02]  /*8270*/  HADD2.F32 R34, -RZ, R33.H0_H0 ;  /* 0x20000021ff227230 */ /* 0x000fe40000004100 */
[C---:B------:R-:W-:Y:S01]  /*8280*/  FMUL.FTZ R47, R37.reuse, R42 ;  /* 0x0000002a252f7220 */ /* 0x040fe20000410000 */
[C---:B------:R-:W-:Y:S01]  /*8290*/  FFMA.FTZ R30, R32.reuse, R39, -R45 ;  /* 0x00000027201e7223 */ /* 0x040fe2000001082d */
[-C--:B------:R-:W-:Y:S01]  /*82a0*/  FMUL.FTZ R37, R37, R40.reuse ;  /* 0x0000002825257220 */ /* 0x080fe20000410000 */
[----:B------:R-:W-:Y:S01]  /*82b0*/  FFMA.FTZ R32, R32, R41, R44 ;  /* 0x0000002920207223 */ /* 0x000fe2000001002c */
[C---:B------:R-:W-:Y:S01]  /*82c0*/  FFMA.FTZ R47, R34.reuse, R40, -R47 ;  /* 0x00000028222f7223 */ /* 0x040fe2000001082f */
[----:B------:R-:W-:Y:S01]  /*82d0*/  HADD2.F32 R40, -RZ, R38.H1_H1 ;  /* 0x30000026ff287230 */ /* 0x000fe20000004100 */
[----:B------:R-:W-:Y:S01]  /*82e0*/  F2FP.F16.E4M3.UNPACK_B R41, R29.H1 ;  /* 0x0000001dff29723e */ /* 0x000fe200030006ff */
[----:B------:R-:W-:Y:S01]  /*82f0*/  FFMA.FTZ R45, R34, R42, R37 ;  /* 0x0000002a222d7223 */ /* 0x000fe20000010025 */
[----:B------:R-:W-:Y:S01]  /*8300*/  F2FP.F16.E4M3.UNPACK_B R38, R20.H1 ;  /* 0x00000014ff26723e */ /* 0x000fe200030006ff */
[----:B------:R-:W-:Y:S01]  /*8310*/  HADD2.F32 R43, -RZ, R43.H1_H1 ;  /* 0x3000002bff2b7230 */ /* 0x000fe20000004100 */
[----:B------:R-:W-:Y:S01]  /*8320*/  F2FP.SATFINITE.E4M3.F32.PACK_AB_MERGE_C R13, R26, R13, RZ ;  /* 0x0000000d1a0d723e */ /* 0x000fe200048070ff */
[----:B------:R-:W-:Y:S01]  /*8330*/  HADD2.F32 R37, -RZ, R36.H1_H1 ;  /* 0x30000024ff257230 */ /* 0x000fe20000004100 */
[----:B------:R-:W-:Y:S01]  /*8340*/  F2FP.SATFINITE.E4M3.F32.PACK_AB_MERGE_C R5, R10, R5, R11 ;  /* 0x000000050a05723e */ /* 0x000fe2000480700b */
        /* <DEDUP_REMOVED lines=38> */
[----:B------:R-:W-:Y:S01]  /*85b0*/  FFMA.FTZ R35, R20, R35, R29 ;  /* 0x0000002314237223 */ /* 0x000fe2000001001d */
[-C--:B------:R-:W-:Y:S01]  /*85c0*/  F2FP.F16.E4M3.UNPACK_B R20, R3.reuse.H1 ;  /* 0x00000003ff14723e */ /* 0x080fe200030006ff */
[C---:B------:R-:W-:Y:S01]  /*85d0*/  FMUL.FTZ R29, R27.reuse, R34 ;  /* 0x000000221b1d7220 */ /* 0x040fe20000410000 */
[----:B------:R-:W-:Y:S01]  /*85e0*/  FMUL.FTZ R38, R27, R36 ;  /* 0x000000241b267220 */ /* 0x000fe20000410000 */
[----:B------:R-:W-:Y:S01]  /*85f0*/  HADD2.F32 R33, -RZ, R31.H0_H0 ;  /* 0x2000001fff217230 */ /* 0x000fe20000004100 */
[----:B------:R-:W-:Y:S01]  /*8600*/  F2FP.F16.E4M3.UNPACK_B R3, R3 ;  /* 0x00000003ff03723e */ /* 0x000fe200020006ff */
[----:B------:R-:W-:-:S02]  /*8610*/  HADD2.F32 R27, -RZ, R14.H0_H0 ;  /* 0x2000000eff1b7230 */ /* 0x000fc40000004100 */
[C---:B------:R-:W-:Y:S01]  /*8620*/  FFMA.FTZ R36, R21.reuse, R36, R29 ;  /* 0x0000002415247223 */ /* 0x040fe2000001001d */
[----:B------:R-:W-:Y:S01]  /*8630*/  FFMA.FTZ R38, R21, R34, -R38 ;  /* 0x0000002215267223 */ /* 0x000fe20000010826 */
[----:B------:R-:W-:Y:S02]  /*8640*/  HADD2.F32 R29, -RZ, R20.H1_H1 ;  /* 0x30000014ff1d7230 */ /* 0x000fe40000004100 */
[----:B------:R-:W-:Y:S02]  /*8650*/  HADD2.F32 R31, -RZ, R31.H1_H1 ;  /* 0x3000001fff1f7230 */ /* 0x000fe40000004100 */
[----:B------:R-:W-:Y:S01]  /*8660*/  FMUL.FTZ R43, R27, R33 ;  /* 0x000000211b2b7220 */ /* 0x000fe20000410000 */
[----:B------:R-:W-:Y:S02]  /*8670*/  HADD2.F32 R14, -RZ, R14.H1_H1 ;  /* 0x3000000eff0e7230 */ /* 0x000fe40000004100 */
[----:B------:R-:W-:Y:S02]  /*8680*/  HADD2.F32 R21, -RZ, R20.H0_H0 ;  /* 0x20000014ff157230 */ /* 0x000fe40000004100 */
[----:B------:R-:W-:-:S02]  /*8690*/  HADD2.F32 R20, -RZ, R7.H0_H0 ;  /* 0x20000007ff147230 */ /* 0x000fc40000004100 */
[C---:B------:R-:W-:Y:S01]  /*86a0*/  FMUL.FTZ R34, R14.reuse, R31 ;  /* 0x0000001f0e227220 */ /* 0x040fe20000410000 */
[----:B------:R-:W-:Y:S02]  /*86b0*/  HADD2.F32 R7, -RZ, R7.H1_H1 ;  /* 0x30000007ff077230 */ /* 0x000fe40000004100 */
[----:B------:R-:W-:Y:S01]  /*86c0*/  FMUL.FTZ R46, R14, R29 ;  /* 0x0000001d0e2e7220 */ /* 0x000fe20000410000 */
[-C--:B------:R-:W-:Y:S01]  /*86d0*/  FMUL.FTZ R27, R27, R21.reuse ;  /* 0x000000151b1b7220 */ /* 0x080fe20000410000 */
[----:B------:R-:W-:Y:S01]  /*86e0*/  F2FP.F16.E4M3.UNPACK_B R14, R8 ;  /* 0x00000008ff0e723e */ /* 0x000fe200020006ff */
[C---:B------:R-:W-:Y:S01]  /*86f0*/  FFMA.FTZ R43, R20.reuse, R21, -R43 ;  /* 0x00000015142b7223 */ /* 0x040fe2000001082b */
[C---:B------:R-:W-:Y:S01]  /*8700*/  FFMA.FTZ R40, R7.reuse, R29, -R34 ;  /* 0x0000001d07287223 */ /* 0x040fe20000010822 */
[----:B------:R-:W-:Y:S01]  /*8710*/  FFMA.FTZ R33, R20, R33, R27 ;  /* 0x0000002114217223 */ /* 0x000fe2000001001b */
[----:B------:R-:W-:Y:S01]  /*8720*/  FFMA.FTZ R46, R7, R31, R46 ;  /* 0x0000001f072e7223 */ /* 0x000fe2000001002e */
        /* <DEDUP_REMOVED lines=26> */
[----:B------:R0:W-:Y:S04]  /*88d0*/  STS.128 [R51+0xb000], R4 ;  /* 0x00b0000433007388 */ /* 0x0001e80000000c00 */
[----:B------:R0:W-:Y:S02]  /*88e0*/  STS.128 [R0+0xb000], R8 ;  /* 0x00b0000800007388 */ /* 0x0001e40000000c00 */
.L_x_11920:
[----:B------:R-:W-:Y:S05]  /*88f0*/  BSYNC B0 ;  /* 0x0000000000007941 */ /* 0x000fea0003800000 */
.L_x_11913:
        /* <DEDUP_REMOVED lines=8> */
.L_x_11910:
[----:B012---:R-:W2:Y:S02]  /*8980*/  LDL R0, [R1+0x14] ;  /* 0x0000140001007983 */ /* 0x007ea40000100800 */
[----:B--2---:R-:W-:-:S13]  /*8990*/  ISETP.NE.AND P0, PT, R0, 0x3, PT ;  /* 0x000000030000780c */ /* 0x004fda0003f05270 */
[----:B------:R-:W-:Y:S05]  /*89a0*/  @!P0 BRA `(.L_x_11928) ;  /* 0x0000000000048947 */ /* 0x000fea0003800000 */
[----:B------:R-:W-:Y:S01]  /*89b0*/  BPT.TRAP 0x1 ;  /* 0x000000040000795c */ /* 0x000fe20000300000 */
.L_x_11928:
[----:B----4-:R-:W-:Y:S01]  /*89c0*/  IMAD R14, R18, 0x8, R17 ;  /* 0x00000008120e7824 */ /* 0x010fe200078e0211 */
[----:B------:R-:W-:-:S04]  /*89d0*/  SHF.L.U32 R3, R19, 0x1f, RZ ;  /* 0x0000001f13037819 */ /* 0x000fc800000006ff */
[----:B------:R0:W1:Y:S01]  /*89e0*/  SYNCS.PHASECHK.TRANS64.TRYWAIT P1, [R14+URZ+0x13230], R3 ;  /* 0x013230030e0075a7 */ /* 0x000062000802017f */
[----:B------:R-:W-:Y:S05]  /*89f0*/  @!P0 BRA `(.L_x_11929) ;  /* 0x0000000000048947 */ /* 0x000fea0003800000 */
[----:B------:R-:W-:Y:S01]  /*8a00*/  BPT.TRAP 0x1 ;  /* 0x000000040000795c */ /* 0x000fe20000300000 */
.L_x_11929:
[----:B------:R-:W3:Y:S01]  /*8a10*/  S2R R0, SR_TID.X ;  /* 0x0000000000007919 */ /* 0x000ee20000002100 */
[----:B------:R-:W-:Y:S02]  /*8a20*/  LOP3.LUT R22, R22, 0xefffffff, RZ, 0xc0, !PT ;  /* 0xefffffff16167812 */ /* 0x000fe400078ec0ff */
[----:B---3--:R-:W-:Y:S01]  /*8a30*/  LOP3.LUT R4, R0, 0x7f, RZ, 0xc0, !PT ;  /* 0x0000007f00047812 */ /* 0x008fe200078ec0ff */
[----:B------:R-:W-:-:S03]  /*8a40*/  VIADD R0, R17, 0xe000 ;  /* 0x0000e00011007836 */ /* 0x000fc60000000000 */
[----:B------:R-:W-:Y:S02]  /*8a50*/  ISETP.NE.AND P2, PT, R4, RZ, PT ;  /* 0x000000ff0400720c */ /* 0x000fe40003f45270 */
[----:B------:R-:W-:-:S04]  /*8a60*/  SHF.R.U32.HI R0, RZ, 0x4, R0 ;  /* 0x00000004ff007819 */ /* 0x000fc80000011600 */
[----:B------:R-:W-:-:S07]  /*8a70*/  LOP3.LUT R0, R0, 0x3fff, RZ, 0xc0, !PT ;  /* 0x00003fff00007812 */ /* 0x000fce00078ec0ff */
[----:B------:R-:W-:Y:S01]  /*8a80*/  @P2 LOP3.LUT R22, R22, 0x10000000, RZ, 0xfc, !PT ;  /* 0x1000000016162812 */ /* 0x000fe200078efcff */
[----:B-1----:R-:W-:Y:S06]  /*8a90*/  @P1 BRA `(.L_x_11930) ;  /* 0x0000000000081947 */ /* 0x002fec0003800000 */
[----:B------:R-:W1:Y:S02]  /*8aa0*/  SYNCS.PHASECHK.TRANS64.TRYWAIT P1, [R14+URZ+0x13230], R3 ;  /* 0x013230030e0075a7 */ /* 0x000e64000802017f */
[----:B-1----:R-:W-:Y:S05]  /*8ab0*/  @!P1 BRA `(.L_x_11931) ;  /* 0x0000018000089947 */ /* 0x002fea0003800000 */
.L_x_11930:
[----:B------:R-:W-:Y:S01]  /*8ac0*/  LOP3.LUT R0, R0, 0x10000, RZ, 0xfc, !PT ;  /* 0x0001000000007812 */ /* 0x000fe200078efcff */
[----:B------:R-:W-:Y:S05]  /*8ad0*/  WARPSYNC.ALL ;  /* 0x0000000000007948 */ /* 0x000fea0003800000 */
[----:B------:R2:W-:Y:S01]  /*8ae0*/  STL [R1+0x20], R0 ;  /* 0x0000200001007387 */ /* 0x0005e20000100800 */
[----:B-----5:R-:W-:-:S03]  /*8af0*/  IMAD R8, R18, 0x280, R0 ;  /* 0x0000028012087824 */ /* 0x020fc600078e0200 */
[----:B------:R-:W3:Y:S01]  /*8b00*/  LDL R20, [R1+0x40] ;  /* 0x0000400001147983 */ /* 0x000ee20000100800 */
[----:B------:R-:W-:Y:S02]  /*8b10*/  IMAD.MOV.U32 R9, RZ, RZ, -0x7fffffe0 ;  /* 0x80000020ff097424 */ /* 0x000fe400078e00ff */
[----:B------:R-:W-:Y:S01]  /*8b20*/  IMAD.MOV.U32 R5, RZ, RZ, -0x7fffffe0 ;  /* 0x80000020ff057424 */ /* 0x000fe200078e00ff */
[----:B------:R-:W-:Y:S01]  /*8b30*/  WARPGROUP.ARRIVE ;  /* 0x00000000000079c5 */ /* 0x000fe20000000000 */
[----:B------:R-:W-:Y:S01]  /*8b40*/  VIADD R4, R8, 0x80 ;  /* 0x0000008008047836 */ /* 0x000fe20000000000 */
[----:B------:R-:W3:Y:S01]  /*8b50*/  LDL R108, [R1+0x30] ;  /* 0x00003000016c7983 */ /* 0x000ee20000100800 */
[----:B------:R-:W-:Y:S01]  /*8b60*/  IMAD.MOV.U32 R7, RZ, RZ, -0x7fffffe0 ;  /* 0x80000020ff077424 */ /* 0x000fe200078e00ff */
[----:B------:R-:W4:Y:S02]  /*8b70*/  LDC R110, c[0x0][0x448] ;  /* 0x00011200ff6e7b82 */ /* 0x000f240000000800 */
[----:B------:R-:W-:Y:S01]  /*8b80*/  R2UR UR10, R4 ;  /* 0x00000000040a72ca */ /* 0x000fe200000e0000 */
[----:B------:R-:W2:Y:S01]  /*8b90*/  LDL R106, [R1+0x3c] ;  /* 0x00003c00016a7983 */ /* 0x000ea20000100800 */
[----:B------:R-:W-:-:S02]  /*8ba0*/  LOP3.LUT R4, R28, 0x10000, RZ, 0xfc, !PT ;  /* 0x000100001c047812 */ /* 0x000fc400078efcff */
[----:B------:R-:W-:Y:S01]  /*8bb0*/  R2UR UR6, R8 ;  /* 0x00000000080672ca */ /* 0x000fe200000e0000 */
[----:B------:R-:W2:Y:S01]  /*8bc0*/  LDL R114, [R1+0x10] ;  /* 0x0000100001727983 */ /* 0x000ea20000100800 */
[----:B------:R-:W-:Y:S02]  /*8bd0*/  R2UR UR7, R9 ;  /* 0x00000000090772ca */ /* 0x000fe400000e0000 */
[----:B------:R-:W-:Y:S01]  /*8be0*/  R2UR UR4, R4 ;  /* 0x00000000040472ca */ /* 0x000fe200000e0000 */
[----:B------:R-:W2:Y:S01]  /*8bf0*/  LDL R112, [R1+0x4] ;  /* 0x0000040001707983 */ /* 0x000ea20000100800 */
[----:B------:R-:W-:-:S13]  /*8c00*/  R2UR UR5, R5 ;  /* 0x00000000050572ca */ /* 0x000fda00000e0000 */
        /* <DEDUP_REMOVED lines=24> */
[----:B------:R-:W-:Y:S01]  /*8d90*/  IMAD.MOV.U32 R11, RZ, RZ, -0x7fffffe0 ;  /* 0x80000020ff0b7424 */ /* 0x000fe200078e00ff */
        /* <DEDUP_REMOVED lines=8> */
[----:B------:R-:W-:-:S03]  /*8e20*/  IMAD.MOV.U32 R7, RZ, RZ, -0x7fffffe0 ;  /* 0x80000020ff077424 */ /* 0x000fc600078e00ff */
[----:B------:R-:W-:Y:S01]  /*8e30*/  R2UR UR6, R6 ;  /* 0x00000000060672ca */ /* 0x000fe200000e0000 */
[----:B------:R-:W-:Y:S01]  /*8e40*/  VIADD R6, R4, 0x2 ;  /* 0x0000000204067836 */ /* 0x000fe20000000000 */
[----:B------:R-:W-:Y:S01]  /*8e50*/  R2UR UR7, R7 ;  /* 0x00000000070772ca */ /* 0x000fe200000e0000 */
[----:B------:R-:W-:-:S03]  /*8e60*/  IMAD.MOV.U32 R7, RZ, RZ, -0x7fffffe0 ;  /* 0x80000020ff077424 */ /* 0x000fc600078e00ff */
[----:B------:R-:W-:Y:S02]  /*8e70*/  R2UR UR4, R6 ;  /* 0x00000000060472ca */ /* 0x000fe400000e0000 */
[----:B------:R-:W-:Y:S01]  /*8e80*/  R2UR UR5, R7 ;  /* 0x00000000070572ca */ /* 0x000fe200000e0000 */
[----:B------:R-:W-:Y:S02]  /*8e90*/  WARPGROUP.DEPBAR.LE gsb0, 0x0 ;  /* 0x00008000000079c5 */ /* 0x000fe40000010000 */
[----:B------:R-:W-:-:S10]  /*8ea0*/  WARPGROUP.ARRIVE ;  /* 0x00000000000079c5 */ /* 0x000fd40000000000 */
[----:B------:R-:W-:Y:S01]  /*8eb0*/  QGMMA.64x32x32.F32.E4M3.E4M3 R88, gdesc[UR4], R88, gsb0 ;  /* 0x00600000045879f3 */ /* 0x000fe20008000858 */
[----:B------:R-:W-:Y:S02]  /*8ec0*/  VIADD R12, R8, 0x82 ;  /* 0x00000082080c7836 */ /* 0x000fe40000000000 */
[----:B------:R-:W-:Y:S01]  /*8ed0*/  IMAD.MOV.U32 R13, RZ, RZ, -0x7fffffe0 ;  /* 0x80000020ff0d7424 */ /* 0x000fe200078e00ff */
[----:B------:R-:W-:Y:S01]  /*8ee0*/  R2UR UR8, R6 ;  /* 0x00000000060872ca */ /* 0x000fe200000e0000 */
[----:B------:R-:W-:Y:S01]  /*8ef0*/  VIADD R10, R8, 0x102 ;  /* 0x00000102080a7836 */ /* 0x000fe20000000000 */
[----:B------:R-:W-:Y:S01]  /*8f00*/  R2UR UR10, R12 ;  /* 0x000000000c0a72ca */ /* 0x000fe200000e0000 */
[----:B------:R-:W-:Y:S01]  /*8f10*/  IMAD.MOV.U32 R11, RZ, RZ, -0x7fffffe0 ;  /* 0x80000020ff0b7424 */ /* 0x000fe200078e00ff */
[----:B------:R-:W-:Y:S01]  /*8f20*/  R2UR UR11, R13 ;  /* 0x000000000d0b72ca */ /* 0x000fe200000e0000 */
[----:B------:R-:W-:Y:S01]  /*8f30*/  IMAD.MOV.U32 R9, RZ, RZ, -0x7fffffe0 ;  /* 0x80000020ff097424 */ /* 0x000fe200078e00ff */
[C---:B------:R-:W-:Y:S01]  /*8f40*/  R2UR UR9, R7.reuse ;  /* 0x00000000070972ca */ /* 0x040fe200000e0000 */
[----:B------:R-:W0:Y:S01]  /*8f50*/  S2R R15, SR_TID.X ;  /* 0x00000000000f7919 */ /* 0x000e220000002100 */
[----:B------:R-:W-:Y:S01]  /*8f60*/  R2UR UR12, R6 ;  /* 0x00000000060c72ca */ /* 0x000fe200000e0000 */
[----:B---3--:R-:W-:Y:S01]  /*8f70*/  IMAD.IADD R21, R20, 0x1, R108 ;  /* 0x0000000114157824 */ /* 0x008fe200078e026c */
[----:B------:R-:W-:Y:S01]  /*8f80*/  R2UR UR13, R7 ;  /* 0x00000000070d72ca */ /* 0x000fe200000e0000 */
[----:B------:R-:W-:Y:S01]  /*8f90*/  ULDC UR4, c[0x0][0x9dc] ;  /* 0x0002770000047ab9 */ /* 0x000fe20000000800 */
[----:B------:R-:W-:-:S02]  /*8fa0*/  WARPGROUP.DEPBAR.LE gsb0, 0x0 ;  /* 0x00008000000079c5 */ /* 0x000fc40000010000 */
[----:B------:R-:W-:-:S06]  /*8fb0*/  WARPGROUP.ARRIVE ;  /* 0x00000000000079c5 */ /* 0x000fcc0000000000 */
[----:B------:R-:W-:Y:S01]  /*8fc0*/  QGMMA.64x32x32.F32.E4M3.E4M3 R72, gdesc[UR8], R72, gsb0 ;  /* 0x00600000084879f3 */ /* 0x000fe20008000848 */
[----:B------:R-:W-:Y:S02]  /*8fd0*/  R2UR UR14, R10 ;  /* 0x000000000a0e72ca */ /* 0x000fe400000e0000 */
[----:B------:R-:W-:Y:S01]  /*8fe0*/  R2UR UR15, R11 ;  /* 0x000000000b0f72ca */ /* 0x000fe200000e0000 */
[----:B------:R-:W-:Y:S01]  /*8ff0*/  VIADD R10, R8, 0x182 ;  /* 0x00000182080a7836 */ /* 0x000fe20000000000 */
[----:B------:R-:W-:Y:S02]  /*9000*/  WARPGROUP.DEPBAR.LE gsb0, 0x0 ;  /* 0x00008000000079c5 */ /* 0x000fe40000010000 */
[----:B------:R-:W-:-:S09]  /*9010*/  WARPGROUP.ARRIVE ;  /* 0x00000000000079c5 */ /* 0x000fd20000000000 */
[----:B------:R-:W-:Y:S01]  /*9020*/  QGMMA.64x32x32.F32.E4M3.E4M3 R56, gdesc[UR12], R56, gsb0 ;  /* 0x006000000c3879f3 */ /* 0x000fe20008000838 */
[----:B------:R-:W-:Y:S01]  /*9030*/  IMAD.MOV.U32 R11, RZ, RZ, -0x7fffffe0 ;  /* 0x80000020ff0b7424 */ /* 0x000fe200078e00ff */
[----:B------:R-:W-:Y:S02]  /*9040*/  R2UR UR18, R10 ;  /* 0x000000000a1272ca */ /* 0x000fe400000e0000 */
[----:B------:R-:W-:Y:S02]  /*9050*/  R2UR UR16, R6 ;  /* 0x00000000061072ca */ /* 0x000fe400000e0000 */
[----:B------:R-:W-:Y:S02]  /*9060*/  R2UR UR19, R11 ;  /* 0x000000000b1372ca */ /* 0x000fe400000e0000 */
[----:B------:R-:W-:Y:S01]  /*9070*/  R2UR UR17, R7 ;  /* 0x00000000071172ca */ /* 0x000fe200000e0000 */
[----:B------:R-:W-:Y:S01]  /*9080*/  VIADD R8, R8, 0x202 ;  /* 0x0000020208087836 */ /* 0x000fe20000000000 */
[----:B------:R-:W-:Y:S01]  /*9090*/  R2UR UR23, R9 ;  /* 0x00000000091772ca */ /* 0x000fe200000e0000 */
[----:B------:R-:W3:Y:S01]  /*90a0*/  LDC.64 R10, c[0x0][0x9e0] ;  /* 0x00027800ff0a7b82 */ /* 0x000ee20000000a00 */
[----:B------:R-:W-:-:S02]  /*90b0*/  WARPGROUP.DEPBAR.LE gsb0, 0x0 ;  /* 0x00008000000079c5 */ /* 0x000fc40000010000 */
[----:B------:R-:W-:-:S07]  /*90c0*/  WARPGROUP.ARRIVE ;  /* 0x00000000000079c5 */ /* 0x000fce0000000000 */
[----:B------:R-:W-:Y:S01]  /*90d0*/  QGMMA.64x32x32.F32.E4M3.E4M3 R40, gdesc[UR16], R40, gsb0 ;  /* 0x00600000102879f3 */ /* 0x000fe20008000828 */
[----:B------:R-:W-:Y:S02]  /*90e0*/  R2UR UR22, R8 ;  /* 0x00000000081672ca */ /* 0x000fe400000e0000 */
[----:B------:R-:W-:Y:S02]  /*90f0*/  R2UR UR20, R6 ;  /* 0x00000000061472ca */ /* 0x000fe400000e0000 */
[----:B------:R-:W-:Y:S02]  /*9100*/  R2UR UR21, R7 ;  /* 0x00000000071572ca */ /* 0x000fe400000e0000 */
[----:B----4-:R-:W-:-:S13]  /*9110*/  ISETP.NE.AND P2, PT, R110, 0x1, PT ;  /* 0x000000016e00780c */ /* 0x010fda0003f45270 */
[----:B--2---:R-:W2:Y:S08]  /*9120*/  @P2 LDC R0, c[0x0][0x44c] ;  /* 0x00011300ff002b82 */ /* 0x004eb00000000800 */
[----:B01----:R-:W0:Y:S01]  /*9130*/  @P2 LDC R3, c[0x0][0x450] ;  /* 0x00011400ff032b82 */ /* 0x003e220000000800 */
[----:B------:R-:W-:Y:S02]  /*9140*/  WARPGROUP.DEPBAR.LE gsb0, 0x0 ;  /* 0x00008000000079c5 */ /* 0x000fe40000010000 */
[----:B------:R-:W-:-:S06]  /*9150*/  WARPGROUP.ARRIVE ;  /* 0x00000000000079c5 */ /* 0x000fcc0000000000 */
[----:B------:R-:W-:Y:S01]  /*9160*/  QGMMA.64x32x32.F32.E4M3.E4M3 R24, gdesc[UR20], R24, gsb0 ;  /* 0x00600000141879f3 */ /* 0x000fe20008000818 */
[----:B------:R-:W-:-:S04]  /*9170*/  LOP3.LUT R15, R15, 0x7f, RZ, 0xc0, !PT ;  /* 0x0000007f0f0f7812 */ /* 0x000fc800078ec0ff */
[----:B------:R-:W-:Y:S01]  /*9180*/  ISETP.NE.AND P1, PT, R15, RZ, PT ;  /* 0x000000ff0f00720c */ /* 0x000fe20003f25270 */
[----:B--2---:R-:W-:-:S05]  /*9190*/  @P2 IMAD.HI.U32 R0, R21, R0, RZ ;  /* 0x0000000015002227 */ /* 0x004fca00078e00ff */
[----:B0-----:R-:W-:-:S05]  /*91a0*/  @P2 SHF.R.U32.HI R21, RZ, R3, R0 ;  /* 0x00000003ff152219 */ /* 0x001fca0000011600 */
[----:B------:R-:W0:Y:S02]  /*91b0*/  SHFL.IDX PT, R107, R21, RZ, 0x1c1f ;  /* 0x001c1fff156b7589 */ /* 0x000e2400000e0000 */
[----:B------:R-:W-:Y:S02]  /*91c0*/  @!P1 VIADD R0, R14, 0x13240 ;  /* 0x000132400e009836 */ /* 0x000fe40000000000 */
[----:B------:R-:W-:-:S03]  /*91d0*/  IMAD.MOV.U32 R14, RZ, RZ, -0xa0 ;  /* 0xffffff60ff0e7424 */ /* 0x000fc600078e00ff */
[----:B------:R-:W-:Y:S01]  /*91e0*/  @!P1 PRMT R0, RZ, 0x654, R0 ;  /* 0x00000654ff009816 */ /* 0x000fe20000000000 */
[----:B------:R-:W-:Y:S02]  /*91f0*/  IMAD R14, R105, R14, 0xa1 ;  /* 0x000000a1690e7424 */ /* 0x000fe400078e020e */
[----:B------:R-:W-:Y:S02]  /*9200*/  IMAD.U32 R9, RZ, RZ, UR4 ;  /* 0x00000004ff097e24 */ /* 0x000fe4000f8e00ff */
[----:B------:R-:W-:Y:S01]  /*9210*/  IMAD R3, R106, -0x2, R14 ;  /* 0xfffffffe6a037824 */ /* 0x000fe200078e020e */
[----:B------:R-:W-:Y:S02]  /*9220*/  LOP3.LUT R16, R16, 0xffffffdf, RZ, 0xc0, !PT ;  /* 0xffffffdf10107812 */ /* 0x000fe400078ec0ff */
[----:B------:R-:W-:Y:S02]  /*9230*/  LOP3.LUT R20, RZ, R9, RZ, 0x33, !PT ;  /* 0x00000009ff147212 */ /* 0x000fe400078e33ff */
[----:B------:R-:W-:-:S02]  /*9240*/  IADD3 R15, -R112, R3, R114 ;  /* 0x00000003700f7210 */ /* 0x000fc40007ffe172 */
[----:B------:R-:W-:-:S03]  /*9250*/  @P2 LOP3.LUT R16, R16, 0x20, RZ, 0xfc, !PT ;  /* 0x0000002010102812 */ /* 0x000fc600078efcff */
[C---:B------:R-:W-:Y:S01]  /*9260*/  IMAD.IADD R20, R15.reuse, 0x1, R20 ;  /* 0x000000010f147824 */ /* 0x040fe200078e0214 */
[----:B------:R-:W-:Y:S01]  /*9270*/  LOP3.LUT R16, R16, 0xffffffef, RZ, 0xc0, !PT ;  /* 0xffffffef10107812 */ /* 0x000fe200078ec0ff */
[----:B---3--:R-:W-:Y:S02]  /*9280*/  IMAD.IADD R15, R15, 0x1, R10 ;  /* 0x000000010f0f7824 */ /* 0x008fe400078e020a */
[----:B------:R-:W-:Y:S01]  /*9290*/  VIADD R14, R14, 0xffffffff ;  /* 0xffffffff0e0e7836 */ /* 0x000fe20000000000 */
[----:B------:R-:W-:Y:S02]  /*92a0*/  WARPGROUP.DEPBAR.LE gsb0, 0x0 ;  /* 0x00008000000079c5 */ /* 0x000fe40000010000 */
[----:B------:R1:W-:Y:S01]  /*92b0*/  @!P1 SYNCS.ARRIVE.TRANS64.RED.A1T0 RZ, [R0+URZ], RZ ;  /* 0x000000ff00ff99a7 */ /* 0x0003e2000810043f */
[----:B------:R-:W-:Y:S01]  /*92c0*/  ISETP.GE.AND P1, PT, R11, 0x1, PT ;  /* 0x000000010b00780c */ /* 0x000fe20003f26270 */
[----:B-1----:R-:W-:-:S04]  /*92d0*/  IMAD R0, R105, -0xa0, R114 ;  /* 0xffffff6069007824 */ /* 0x002fc800078e0272 */
[----:B------:R-:W-:-:S04]  /*92e0*/  VIADD R0, R0, 0xa0 ;  /* 0x000000a000007836 */ /* 0x000fc80000000000 */
[----:B------:R-:W-:-:S04]  /*92f0*/  IMAD R106, R106, -0x2, R0 ;  /* 0xfffffffe6a6a7824 */ /* 0x000fc800078e0200 */
[----:B------:R-:W-:Y:S01]  /*9300*/  @P1 LOP3.LUT R16, R16, 0x10, RZ, 0xfc, !PT ;  /* 0x0000001010101812 */ /* 0x000fe200078efcff */
        /* <DEDUP_REMOVED lines=15> */
.L_x_11934:
[----:B------:R-:W-:-:S13]  /*9400*/  ISETP.NE.AND P1, PT, R11, 0x1, PT ;  /* 0x000000010b00780c */ /* 0x000fda0003f25270 */
[----:B------:R-:W0:Y:S02]  /*9410*/  @P1 LDC.64 R12, c[0x0][0x9e8] ;  /* 0x00027a00ff0c1b82 */ /* 0x000e240000000a00 */
[----:B0-----:R-:W-:-:S05]  /*9420*/  @P1 IMAD.HI.U32 R12, R107, R12, RZ ;  /* 0x0000000c6b0c1227 */ /* 0x001fca00078e00ff */
[----:B------:R-:W-:-:S07]  /*9430*/  @P1 SHF.R.U32.HI R107, RZ, R13, R12 ;  /* 0x0000000dff6b1219 */ /* 0x000fce000001160c */
.L_x_11935:
[----:B------:R-:W-:Y:S05]  /*9440*/  BSYNC B0 ;  /* 0x0000000000007941 */ /* 0x000fea0003800000 */
.L_x_11933:
[----:B------:R-:W-:-:S05]  /*9450*/  IMAD R12, R107, R11, R0 ;  /* 0x0000000b6b0c7224 */ /* 0x000fca00078e0200 */
[----:B------:R-:W-:Y:S02]  /*9460*/  VIMNMX R3, R3, R12, !PT ;  /* 0x0000000c03037248 */ /* 0x000fe40007fe0100 */
[----:B------:R-:W-:-:S07]  /*9470*/  VIADDMNMX R8, R12, R11, R8, PT ;  /* 0x0000000b0c087246 */ /* 0x000fce0003800108 */
.L_x_11932:
[----:B------:R-:W-:Y:S02]  /*9480*/  ISETP.GE.AND P1, PT, R14, 0x2, PT ;  /* 0x000000020e00780c */ /* 0x000fe40003f26270 */
[----:B------:R-:W-:Y:S02]  /*9490*/  LOP3.LUT R22, R22, 0xdfffffff, RZ, 0xc0, !PT ;  /* 0xdfffffff16167812 */ /* 0x000fe400078ec0ff */
[----:B------:R-:W-:Y:S02]  /*94a0*/  ISETP.GE.AND P2, PT, R14, 0x9, PT ;  /* 0x000000090e00780c */ /* 0x000fe40003f46270 */
[----:B------:R-:W-:Y:S02]  /*94b0*/  LOP3.LUT R16, R16, 0xfffffff7, RZ, 0xc0, !PT ;  /* 0xfffffff710107812 */ /* 0x000fe400078ec0ff */
[C---:B------:R-:W-:Y:S02]  /*94c0*/  ISETP.GE.AND P4, PT, R14.reuse, 0x29, PT ;  /* 0x000000290e00780c */ /* 0x040fe40003f86270 */
[----:B------:R-:W-:-:S03]  /*94d0*/  ISETP.GE.AND P6, PT, R14, 0x7a, PT ;  /* 0x0000007a0e00780c */ /* 0x000fc60003fc6270 */
[----:B------:R-:W-:Y:S02]  /*94e0*/  @P1 LOP3.LUT R22, R22, 0x20000000, RZ, 0xfc, !PT ;  /* 0x2000000016161812 */ /* 0x000fe400078efcff */
[----:B------:R-:W-:Y:S02]  /*94f0*/  ISETP.GT.AND P1, PT, R3, 0x1, !P1 ;  /* 0x000000010300780c */ /* 0x000fe40004f24270 */
[----:B------:R-:W-:Y:S02]  /*9500*/  LOP3.LUT R22, R22, 0xbfffffff, RZ, 0xc0, !PT ;  /* 0xbfffffff16167812 */ /* 0x000fe400078ec0ff */
[----:B------:R-:W-:Y:S02]  /*9510*/  ISETP.LT.OR P1, PT, R8, 0x2, P1 ;  /* 0x000000020800780c */ /* 0x000fe40000f21670 */
[----:B------:R-:W-:Y:S02]  /*9520*/  @P2 LOP3.LUT R22, R22, 0x40000000, RZ, 0xfc, !PT ;  /* 0x4000000016162812 */ /* 0x000fe400078efcff */
[----:B------:R-:W-:-:S02]  /*9530*/  FSEL R89, R89, -INF , !P1 ;  /* 0xff80000059597808 */ /* 0x000fc40004800000 */
[C---:B------:R-:W-:Y:S02]  /*9540*/  ISETP.GT.AND P1, PT, R3.reuse, 0x8, !P2 ;  /* 0x000000080300780c */ /* 0x040fe40005724270 */
[----:B------:R-:W-:Y:S02]  /*9550*/  ISETP.GE.AND P2, PT, R14, 0xa, PT ;  /* 0x0000000a0e00780c */ /* 0x000fe40003f46270 */
[----:B------:R-:W-:Y:S02]  /*9560*/  ISETP.LT.OR P1, PT, R8, 0x9, P1 ;  /* 0x000000090800780c */ /* 0x000fe40000f21670 */
        /* <DEDUP_REMOVED lines=25> */
[----:B------:R-:W-:-:S04]  /*9700*/  ISETP.GT.AND P1, PT, R3, 0x19, !P2 ;  /* 0x000000190300780c */ /* 0x000fc80005724270 */
[----:B------:R-:W-:-:S04]  /*9710*/  ISETP.LT.OR P1, PT, R8, 0x1a, P1 ;  /* 0x0000001a0800780c */ /* 0x000fc80000f21670 */
[----:B------:R-:W-:Y:S02]  /*9720*/  FSEL R101, R101, -INF , !P1 ;  /* 0xff80000065657808 */ /* 0x000fe40004800000 */
[----:B------:R-:W-:Y:S02]  /*9730*/  ISETP.GE.AND P1, PT, R14, 0x21, PT ;  /* 0x000000210e00780c */ /* 0x000fe40003f26270 */
[----:B------:R-:W-:Y:S02]  /*9740*/  @P2 LOP3.LUT R22, R22, 0x80000000, RZ, 0xfc, !PT ;  /* 0x8000000016162812 */ /* 0x000fe400078efcff */
[----:B------:R-:W-:Y:S02]  /*9750*/  ISETP.GT.AND P2, PT, R3, 0x20, !P1 ;  /* 0x000000200300780c */ /* 0x000fe40004f44270 */
[----:B------:R-:W-:Y:S02]  /*9760*/  LOP3.LUT R22, R22, 0xffefffff, RZ, 0xc0, !PT ;  /* 0xffefffff16167812 */ /* 0x000fe400078ec0ff */
[----:B------:R-:W-:-:S02]  /*9770*/  ISETP.LT.OR P2, PT, R8, 0x21, P2 ;  /* 0x000000210800780c */ /* 0x000fc40001741670 */
[----:B------:R-:W-:Y:S02]  /*9780*/  @P4 LOP3.LUT R22, R22, 0x100000, RZ, 0xfc, !PT ;  /* 0x0010000016164812 */ /* 0x000fe400078efcff */
[----:B------:R-:W-:Y:S02]  /*9790*/  FSEL R113, R72, -INF , !P2 ;  /* 0xff80000048717808 */ /* 0x000fe40005000000 */
[----:B------:R-:W-:Y:S02]  /*97a0*/  ISETP.GE.AND P2, PT, R14, 0x22, PT ;  /* 0x000000220e00780c */ /* 0x000fe40003f46270 */
[----:B------:R-:W-:Y:S02]  /*97b0*/  LOP3.LUT R22, R22, 0xfff7ffff, RZ, 0xc0, !PT ;  /* 0xfff7ffff16167812 */ /* 0x000fe400078ec0ff */
        /* <DEDUP_REMOVED lines=179> */
[----:B------:R-:W-:Y:S02]  /*a2f0*/  ISETP.GE.AND P5, PT, R11, 0x1, PT ;  /* 0x000000010b00780c */ /* 0x000fe40003fa6270 */
[----:B0-----:R-:W-:Y:S01]  /*a300*/  VIADDMNMX R106, R3, R15, R106, PT ;  /* 0x0000000f036a7246 */ /* 0x001fe2000380016a */
[----:B------:R-:W-:-:S10]  /*a310*/  IMAD.IADD R20, R20, 0x1, R3 ;  /* 0x0000000114147824 */ /* 0x000fd400078e0203 */
        /* <DEDUP_REMOVED lines=12> */
.L_x_11938:
[----:B------:R-:W-:-:S13]  /*a3e0*/  ISETP.NE.AND P5, PT, R11, 0x1, PT ;  /* 0x000000010b00780c */ /* 0x000fda0003fa5270 */
[----:B------:R-:W0:Y:S02]  /*a3f0*/  @P5 LDC.64 R12, c[0x0][0x9e8] ;  /* 0x00027a00ff0c5b82 */ /* 0x000e240000000a00 */
[----:B0-----:R-:W-:-:S05]  /*a400*/  @P5 IMAD.HI.U32 R12, R3, R12, RZ ;  /* 0x0000000c030c5227 */ /* 0x001fca00078e00ff */
[----:B------:R-:W-:-:S07]  /*a410*/  @P5 SHF.R.U32.HI R3, RZ, R13, R12 ;  /* 0x0000000dff035219 */ /* 0x000fce000001160c */
.L_x_11939:
[----:B------:R-:W-:Y:S05]  /*a420*/  BSYNC B0 ;  /* 0x0000000000007941 */ /* 0x000fea0003800000 */
.L_x_11937:
[----:B------:R-:W-:-:S05]  /*a430*/  IMAD R3, R3, R11, R0 ;  /* 0x0000000b03037224 */ /* 0x000fca00078e0200 */
[----:B------:R-:W-:Y:S02]  /*a440*/  VIMNMX R20, R20, R3, !PT ;  /* 0x0000000314147248 */ /* 0x000fe40007fe0100 */
[----:B------:R-:W-:-:S07]  /*a450*/  VIADDMNMX R106, R3, R11, R106, PT ;  /* 0x0000000b036a7246 */ /* 0x000fce000380016a */
.L_x_11936:
[----:B------:R-:W-:Y:S02]  /*a460*/  ISETP.GT.AND P1, PT, R20, 0x20, !P1 ;  /* 0x000000201400780c */ /* 0x000fe40004f24270 */
[----:B------:R-:W-:Y:S02]  /*a470*/  LOP3.LUT P5, RZ, R22, 0x40000, RZ, 0xc0, !PT ;  /* 0x0004000016ff7812 */ /* 0x000fe400078ac0ff */
[----:B------:R-:W-:Y:S02]  /*a480*/  ISETP.LT.OR P1, PT, R106, 0x21, P1 ;  /* 0x000000216a00780c */ /* 0x000fe40000f21670 */
[----:B------:R-:W-:Y:S02]  /*a490*/  ISETP.GT.AND P2, PT, R20, 0x21, !P2 ;  /* 0x000000211400780c */ /* 0x000fe40005744270 */
[----:B------:R-:W-:Y:S02]  /*a4a0*/  FSEL R13, R74, -INF , !P1 ;  /* 0xff8000004a0d7808 */ /* 0x000fe40004800000 */
[----:B------:R-:W-:-:S02]  /*a4b0*/  LOP3.LUT P1, RZ, R22, 0x100000, RZ, 0xc0, !PT ;  /* 0x0010000016ff7812 */ /* 0x000fc4000782c0ff */
[----:B------:R-:W-:Y:S02]  /*a4c0*/  ISETP.LT.OR P2, PT, R106, 0x22, P2 ;  /* 0x000000226a00780c */ /* 0x000fe40001741670 */
[----:B------:R-:W-:Y:S02]  /*a4d0*/  ISETP.GT.AND P1, PT, R20, 0x28, !P1 ;  /* 0x000000281400780c */ /* 0x000fe40004f24270 */
[----:B------:R-:W-:Y:S02]  /*a4e0*/  FSEL R75, R75, -INF , !P2 ;  /* 0xff8000004b4b7808 */ /* 0x000fe40005000000 */
        /* <DEDUP_REMOVED lines=102> */
[----:B------:R-:W-:Y:S01]  /*ab50*/  LOP3.LUT P1, RZ, R22, 0x10, RZ, 0xc0, !PT ;  /* 0x0000001016ff7812 */ /* 0x000fe2000782c0ff */
[----:B------:R-:W0:Y:S01]  /*ab60*/  SHFL.BFLY PT, R3, R0, 0x2, 0x1f ;  /* 0x0c401f0000037f89 */ /* 0x000e2200000e0000 */
[C---:B------:R-:W-:Y:S02]  /*ab70*/  ISETP.GT.AND P6, PT, R20.reuse, 0x79, !P6 ;  /* 0x000000791400780c */ /* 0x040fe400077c4270 */
[----:B------:R-:W-:-:S02]  /*ab80*/  ISETP.GT.AND P1, PT, R20, 0x68, !P1 ;  /* 0x000000681400780c */ /* 0x000fc40004f24270 */
[C---:B------:R-:W-:Y:S02]  /*ab90*/  ISETP.LT.OR P6, PT, R106.reuse, 0x7a, P6 ;  /* 0x0000007a6a00780c */ /* 0x040fe400037c1670 */
[----:B------:R-:W-:Y:S02]  /*aba0*/  ISETP.LT.OR P1, PT, R106, 0x69, P1 ;  /* 0x000000696a00780c */ /* 0x000fe40000f21670 */
[----:B------:R-:W-:Y:S02]  /*abb0*/  FSEL R55, R55, -INF , !P6 ;  /* 0xff80000037377808 */ /* 0x000fe40007000000 */
[----:B------:R-:W-:Y:S02]  /*abc0*/  FSEL R46, R46, -INF , !P1 ;  /* 0xff8000002e2e7808 */ /* 0x000fe40004800000 */
[C---:B------:R-:W-:Y:S02]  /*abd0*/  LOP3.LUT P1, RZ, R22.reuse, 0x8, RZ, 0xc0, !PT ;  /* 0x0000000816ff7812 */ /* 0x040fe4000782c0ff */
[----:B------:R-:W-:-:S02]  /*abe0*/  LOP3.LUT P6, RZ, R22, 0x1000000, RZ, 0xc0, !PT ;  /* 0x0100000016ff7812 */ /* 0x000fc400078cc0ff */
[C---:B------:R-:W-:Y:S02]  /*abf0*/  ISETP.GT.AND P1, PT, R20.reuse, 0x69, !P1 ;  /* 0x000000691400780c */ /* 0x040fe40004f24270 */
[----:B------:R-:W-:Y:S02]  /*ac00*/  ISETP.GT.AND P4, PT, R20, RZ, !P4 ;  /* 0x000000ff1400720c */ /* 0x000fe40006784270 */
[C---:B------:R-:W-:Y:S02]  /*ac10*/  ISETP.LT.OR P1, PT, R106.reuse, 0x6a, P1 ;  /* 0x0000006a6a00780c */ /* 0x040fe40000f21670 */
[----:B------:R-:W-:Y:S02]  /*ac20*/  ISETP.LT.OR P4, PT, R106, 0x1, P4 ;  /* 0x000000016a00780c */ /* 0x000fe40002781670 */
[----:B------:R-:W-:Y:S02]  /*ac30*/  FSEL R47, R47, -INF , !P1 ;  /* 0xff8000002f2f7808 */ /* 0x000fe40004800000 */
[----:B------:R-:W-:-:S02]  /*ac40*/  LOP3.LUT P1, RZ, R22, 0x4, RZ, 0xc0, !PT ;  /* 0x0000000416ff7812 */ /* 0x000fc4000782c0ff */
[----:B0-----:R-:W-:Y:S02]  /*ac50*/  FMNMX.FTZ R14, R0, R3, !PT ;  /* 0x00000003000e7209 */ /* 0x001fe40007810000 */
[----:B------:R-:W-:Y:S02]  /*ac60*/  ISETP.GT.AND P1, PT, R20, 0x70, !P1 ;  /* 0x000000701400780c */ /* 0x000fe40004f24270 */
[----:B------:R-:W-:Y:S01]  /*ac70*/  FSEL R90, R90, -INF , !P4 ;  /* 0xff8000005a5a7808 */ /* 0x000fe20006000000 */
[----:B------:R-:W0:Y:S01]  /*ac80*/  SHFL.BFLY PT, R3, R14, 0x1, 0x1f ;  /* 0x0c201f000e037f89 */ /* 0x000e2200000e0000 */
[----:B------:R-:W-:Y:S02]  /*ac90*/  ISETP.LT.OR P1, PT, R106, 0x71, P1 ;  /* 0x000000716a00780c */ /* 0x000fe40000f21670 */
[----:B------:R-:W-:Y:S02]  /*aca0*/  ISETP.GT.AND P3, PT, R20, 0x98, !P3 ;  /* 0x000000981400780c */ /* 0x000fe40005f64270 */
[----:B------:R-:W-:-:S02]  /*acb0*/  FSEL R50, R50, -INF , !P1 ;  /* 0xff80000032327808 */ /* 0x000fc40004800000 */
[----:B------:R-:W-:Y:S02]  /*acc0*/  LOP3.LUT P1, RZ, R22, 0x2, RZ, 0xc0, !PT ;  /* 0x0000000216ff7812 */ /* 0x000fe4000782c0ff */
[----:B------:R-:W-:Y:S02]  /*acd0*/  ISETP.LT.OR P3, PT, R106, 0x99, P3 ;  /* 0x000000996a00780c */ /* 0x000fe40001f61670 */
[----:B------:R-:W-:-:S04]  /*ace0*/  ISETP.GT.AND P1, PT, R20, 0x71, !P1 ;  /* 0x000000711400780c */ /* 0x000fc80004f24270 */
[----:B------:R-:W-:-:S04]  /*acf0*/  ISETP.LT.OR P1, PT, R106, 0x72, P1 ;  /* 0x000000726a00780c */ /* 0x000fc80000f21670 */
[----:B------:R-:W-:Y:S02]  /*ad00*/  FSEL R51, R51, -INF , !P1 ;  /* 0xff80000033337808 */ /* 0x000fe40004800000 */
[----:B------:R-:W-:Y:S02]  /*ad10*/  ISETP.GT.AND P1, PT, R20, 0x78, !P2 ;  /* 0x000000781400780c */ /* 0x000fe40005724270 */
[----:B------:R-:W-:Y:S02]  /*ad20*/  LOP3.LUT P2, RZ, R22, 0x800000, RZ, 0xc0, !PT ;  /* 0x0080000016ff7812 */ /* 0x000fe4000784c0ff */
[----:B------:R-:W-:Y:S02]  /*ad30*/  ISETP.LT.OR P1, PT, R106, 0x79, P1 ;  /* 0x000000796a00780c */ /* 0x000fe40000f21670 */
[----:B0-----:R-:W-:Y:S02]  /*ad40*/  FMNMX.FTZ R3, R14, R3, !PT ;  /* 0x000000030e037209 */ /* 0x001fe40007810000 */
[----:B------:R-:W-:-:S02]  /*ad50*/  FSEL R54, R54, -INF , !P1 ;  /* 0xff80000036367808 */ /* 0x000fc40004800000 */
[----:B------:R-:W-:Y:S01]  /*ad60*/  ISETP.GT.AND P1, PT, R20, 0x1, !P5 ;  /* 0x000000011400780c */ /* 0x000fe20006f24270 */
[----:B------:R-:W-:-:S01]  /*ad70*/  FFMA.FTZ R8, R2, R3, -8 ;  /* 0xc100000002087423 */ /* 0x000fc20000010003 */
        /* <DEDUP_REMOVED lines=31> */
[----:B------:R-:W-:-:S04]  /*af70*/  ISETP.GT.AND P1, PT, R20, 0x81, !P6 ;  /* 0x000000811400780c */ /* 0x000fc80007724270 */
[----:B------:R-:W-:-:S04]  /*af80*/  ISETP.LT.OR P1, PT, R106, 0x82, P1 ;  /* 0x000000826a00780c */ /* 0x000fc80000f21670 */
[----:B------:R-:W-:Y:S02]  /*af90*/  FSEL R27, R27, -INF , !P1 ;  /* 0xff8000001b1b7808 */ /* 0x000fe40004800000 */
[----:B------:R-:W-:Y:S02]  /*afa0*/  ISETP.GT.AND P1, PT, R20, 0x88, !P2 ;  /* 0x000000881400780c */ /* 0x000fe40005724270 */
[----:B------:R-:W-:Y:S02]  /*afb0*/  LOP3.LUT P2, RZ, R22, 0x200000, RZ, 0xc0, !PT ;  /* 0x0020000016ff7812 */ /* 0x000fe4000784c0ff */
        /* <DEDUP_REMOVED lines=8> */
[----:B------:R-:W-:Y:S02]  /*b040*/  ISETP.GT.AND P1, PT, R20, 0x90, !P5 ;  /* 0x000000901400780c */ /* 0x000fe40006f24270 */
[----:B------:R-:W-:Y:S01]  /*b050*/  LOP3.LUT P5, RZ, R22, 0x8000000, RZ, 0xc0, !PT ;  /* 0x0800000016ff7812 */ /* 0x000fe200078ac0ff */
        /* <DEDUP_REMOVED lines=8> */
[----:B------:R-:W-:-:S01]  /*b0e0*/  FFMA.FTZ R12, R2, R88, -R8 ;  /* 0x00000058020c7223 */ /* 0x000fc20000010808 */
[----:B------:R-:W-:Y:S01]  /*b0f0*/  FMNMX.FTZ R107, R95, R0, !PT ;  /* 0x000000005f6b7209 */ /* 0x000fe20007810000 */
[----:B------:R-:W-:-:S01]  /*b100*/  FFMA.FTZ R89, R2, R89, -R8 ;  /* 0x0000005902597223 */ /* 0x000fc20000010808 */
[----:B------:R-:W-:Y:S01]  /*b110*/  ISETP.GT.AND P1, PT, R20, 0x91, !P2 ;  /* 0x000000911400780c */ /* 0x000fe20005724270 */
[----:B------:R-:W-:-:S01]  /*b120*/  FFMA.FTZ R93, R2, R93, -R8 ;  /* 0x0000005d025d7223 */ /* 0x000fc20000010808 */
[----:B------:R-:W-:Y:S01]  /*b130*/  FMNMX.FTZ R0, R98, R107, !PT ;  /* 0x0000006b62007209 */ /* 0x000fe20007810000 */
[----:B------:R-:W-:Y:S01]  /*b140*/  MUFU.EX2 R12, R12 ;  /* 0x0000000c000c7308 */ /* 0x000fe20000000800 */
[----:B------:R-:W-:Y:S01]  /*b150*/  ISETP.LT.OR P1, PT, R106, 0x92, P1 ;  /* 0x000000926a00780c */ /* 0x000fe20000f21670 */
[C-C-:B------:R-:W-:Y:S01]  /*b160*/  FFMA.FTZ R97, R2.reuse, R97, -R8.reuse ;  /* 0x0000006102617223 */ /* 0x140fe20000010808 */
[----:B------:R-:W-:Y:S01]  /*b170*/  FMNMX.FTZ R107, R99, R0, !PT ;  /* 0x00000000636b7209 */ /* 0x000fe20007810000 */
[--C-:B------:R-:W-:Y:S01]  /*b180*/  FFMA.FTZ R101, R2, R101, -R8.reuse ;  /* 0x0000006502657223 */ /* 0x100fe20000010808 */
[----:B------:R-:W-:Y:S01]  /*b190*/  ISETP.GT.AND P2, PT, R20, 0x99, !P5 ;  /* 0x000000991400780c */ /* 0x000fe20006f44270 */
[--C-:B------:R-:W-:Y:S01]  /*b1a0*/  FFMA.FTZ R32, R2, R113, -R8.reuse ;  /* 0x0000007102207223 */ /* 0x100fe20000010808 */
[----:B------:R-:W-:Y:S01]  /*b1b0*/  FMNMX.FTZ R0, R102, R107, !PT ;  /* 0x0000006b66007209 */ /* 0x000fe20007810000 */
[----:B------:R-:W-:Y:S01]  /*b1c0*/  MUFU.EX2 R89, R89 ;  /* 0x0000005900597308 */ /* 0x000fe20000000800 */
[----:B------:R-:W-:Y:S01]  /*b1d0*/  FSEL R35, R35, -INF , !P1 ;  /* 0xff80000023237808 */ /* 0x000fe20004800000 */
[C-C-:B------:R-:W-:Y:S01]  /*b1e0*/  FFMA.FTZ R73, R2.reuse, R73, -R8.reuse ;  /* 0x0000004902497223 */ /* 0x140fe20000010808 */
[----:B------:R-:W-:Y:S01]  /*b1f0*/  FMNMX.FTZ R0, R103, R0, !PT ;  /* 0x0000000067007209 */ /* 0x000fe20007810000 */
[--C-:B------:R-:W-:Y:S01]  /*b200*/  FFMA.FTZ R36, R2, R115, -R8.reuse ;  /* 0x0000007302247223 */ /* 0x100fe20000010808 */
[----:B------:R-:W-:Y:S01]  /*b210*/  ISETP.LT.OR P2, PT, R106, 0x9a, P2 ;  /* 0x0000009a6a00780c */ /* 0x000fe20001741670 */
[--C-:B------:R-:W-:Y:S01]  /*b220*/  FFMA.FTZ R77, R2, R77, -R8.reuse ;  /* 0x0000004d024d7223 */ /* 0x100fe20000010808 */
[----:B------:R-:W-:Y:S01]  /*b230*/  FMNMX.FTZ R0, R13, R0, !PT ;  /* 0x000000000d007209 */ /* 0x000fe20007810000 */
[----:B------:R-:W-:Y:S01]  /*b240*/  MUFU.EX2 R14, R14 ;  /* 0x0000000e000e7308 */ /* 0x000fe20000000800 */
[----:B------:R-:W-:Y:S01]  /*b250*/  FSEL R41, R38, -INF , !P3 ;  /* 0xff80000026297808 */ /* 0x000fe20005800000 */
[C-C-:B------:R-:W-:Y:S01]  /*b260*/  FFMA.FTZ R40, R2.reuse, R117, -R8.reuse ;  /* 0x0000007502287223 */ /* 0x140fe20000010808 */
[----:B------:R-:W-:Y:S01]  /*b270*/  FMNMX.FTZ R0, R75, R0, !PT ;  /* 0x000000004b007209 */ /* 0x000fe20007810000 */
[C-C-:B------:R-:W-:Y:S01]  /*b280*/  FFMA.FTZ R81, R2.reuse, R81, -R8.reuse ;  /* 0x0000005102517223 */ /* 0x140fe20000010808 */
[----:B------:R-:W-:Y:S01]  /*b290*/  FSEL R39, R39, -INF , !P2 ;  /* 0xff80000027277808 */ /* 0x000fe20005000000 */
        /* <DEDUP_REMOVED lines=30> */
[----:B------:R-:W-:Y:S01]  /*b480*/  FFMA.FTZ R33, R2, R33, -R8 ;  /* 0x0000002102217223 */ /* 0x000fe20000010808 */
[----:B------:R-:W0:Y:S01]  /*b490*/  MUFU.EX2 R93, R93 ;  /* 0x0000005d005d7308 */ /* 0x000e220000000800 */
[----:B------:R-:W-:-:S02]  /*b4a0*/  ISETP.NE.AND P5, PT, R110, 0x1, PT ;  /* 0x000000016e00780c */ /* 0x000fc40003fa5270 */
        /* <DEDUP_REMOVED lines=38> */
[----:B------:R-:W-:Y:S04]  /*b710*/  MUFU.EX2 R42, R42 ;  /* 0x0000002a002a7308 */ /* 0x000fe80000000800 */
[----:B------:R-:W0:Y:S04]  /*b720*/  SHFL.BFLY PT, R109, R0, 0x2, 0x1f ;  /* 0x0c401f00006d7f89 */ /* 0x000e2800000e0000 */
[----:B------:R-:W1:Y:S08]  /*b730*/  MUFU.EX2 R85, R85 ;  /* 0x0000005500557308 */ /* 0x000e700000000800 */
[----:B------:R-:W-:Y:S08]  /*b740*/  MUFU.EX2 R44, R44 ;  /* 0x0000002c002c7308 */ /* 0x000ff00000000800 */
[----:B------:R-:W-:Y:S01]  /*b750*/  MUFU.EX2 R57, R57 ;  /* 0x0000003900397308 */ /* 0x000fe20000000800 */
[----:B-1----:R-:W-:-:S02]  /*b760*/  F2FP.SATFINITE.E4M3.F32.PACK_AB_MERGE_C R150, R85, R42, RZ ;  /* 0x0000002a5596723e */ /* 0x002fc400048070ff */
[----:B0-----:R-:W-:Y:S01]  /*b770*/  FMNMX.FTZ R68, R0, R109, !PT ;  /* 0x0000006d00447209 */ /* 0x001fe20007810000 */
[----:B------:R-:W-:-:S01]  /*b780*/  FFMA.FTZ R109, R2, R143, -R8 ;  /* 0x0000008f026d7223 */ /* 0x000fc20000010808 */
[----:B------:R-:W-:Y:S01]  /*b790*/  FFMA.FTZ R8, R2, R37, -R8 ;  /* 0x0000002502087223 */ /* 0x000fe20000010808 */
[----:B------:R-:W-:Y:S02]  /*b7a0*/  F2FP.SATFINITE.E4M3.F32.PACK_AB_MERGE_C R150, R81, R40, R150 ;  /* 0x000000285196723e */ /* 0x000fe40004807096 */
[----:B------:R-:W-:Y:S01]  /*b7b0*/  MUFU.EX2 R48, R48 ;  /* 0x0000003000307308 */ /* 0x000fe20000000800 */
[----:B------:R-:W0:Y:S07]  /*b7c0*/  SHFL.BFLY PT, R111, R68, 0x1, 0x1f ;  /* 0x0c201f00446f7f89 */ /* 0x000e2e00000e0000 */
[----:B------:R-:W1:Y:S08]  /*b7d0*/  MUFU.EX2 R61, R61 ;  /* 0x0000003d003d7308 */ /* 0x000e700000000800 */
[----:B------:R-:W-:Y:S08]  /*b7e0*/  MUFU.EX2 R56, R56 ;  /* 0x0000003800387308 */ /* 0x000ff00000000800 */
[----:B------:R-:W-:Y:S01]  /*b7f0*/  MUFU.EX2 R69, R69 ;  /* 0x0000004500457308 */ /* 0x000fe20000000800 */
[----:B0-----:R-:W-:-:S02]  /*b800*/  FMNMX.FTZ R0, R68, R111, !PT ;  /* 0x0000006f44007209 */ /* 0x001fc40007810000 */
[----:B-1----:R-:W-:Y:S02]  /*b810*/  F2FP.SATFINITE.E4M3.F32.PACK_AB_MERGE_C R144, R61, R48, RZ ;  /* 0x000000303d90723e */ /* 0x002fe400048070ff */
[----:B------:R-:W-:Y:S01]  /*b820*/  FSETP.NEU.FTZ.AND P1, PT, R0, -INF , PT ;  /* 0xff8000000000780b */ /* 0x000fe20003f3d000 */
[----:B------:R-:W-:Y:S01]  /*b830*/  FFMA.FTZ R68, R2, R0, -8 ;  /* 0xc100000002447423 */ /* 0x000fe20000010000 */
[----:B------:R-:W-:Y:S01]  /*b840*/  F2FP.SATFINITE.E4M3.F32.PACK_AB_MERGE_C R144, R57, R44, R144 ;  /* 0x0000002c3990723e */ /* 0x000fe20004807090 */
[----:B------:R-:W-:Y:S03]  /*b850*/  MUFU.EX2 R52, R52 ;  /* 0x0000003400347308 */ /* 0x000fe60000000800 */
[----:B------:R-:W-:-:S05]  /*b860*/  FSEL R37, R68, RZ, P1 ;  /* 0x000000ff44257208 */ /* 0x000fca0000800000 */
[C-C-:B------:R-:W-:Y:S01]  /*b870*/  FFMA.FTZ R68, R2.reuse, R90, -R37.reuse ;  /* 0x0000005a02447223 */ /* 0x140fe20000010825 */
[----:B------:R-:W-:-:S01]  /*b880*/  FFMA.FTZ R91, R2, R91, -R37 ;  /* 0x0000005b025b7223 */ /* 0x000fc20000010825 */
[C-C-:B------:R-:W-:Y:S01]  /*b890*/  FFMA.FTZ R70, R2.reuse, R94, -R37.reuse ;  /* 0x0000005e02467223 */ /* 0x140fe20000010825 */
[----:B------:R-:W-:-:S01]  /*b8a0*/  FFMA.FTZ R88, R2, R67, -R37 ;  /* 0x0000004302587223 */ /* 0x000fc20000010825 */
[----:B------:R-:W-:Y:S01]  /*b8b0*/  FADD.FTZ R67, R12, R89 ;  /* 0x000000590c437221 */ /* 0x000fe20000010000 */
        /* <DEDUP_REMOVED lines=35> */
[----:B------:R-:W-:Y:S01]  /*baf0*/  FADD.FTZ R94, R36, R87 ;  /* 0x00000057245e7221 */ /* 0x000fe20000010000 */
[----:B------:R-:W-:-:S01]  /*bb00*/  FFMA.FTZ R67, R2, R153, -R37 ;  /* 0x0000009902437223 */ /* 0x000fc20000010825 */
[C-C-:B------:R-:W-:Y:S01]  /*bb10*/  FFMA.FTZ R71, R2.reuse, R155, -R37.reuse ;  /* 0x0000009b02477223 */ /* 0x140fe20000010825 */
[----:B------:R-:W-:Y:S01]  /*bb20*/  F2FP.SATFINITE.E4M3.F32.PACK_AB_MERGE_C R146, R69, R56, RZ ;  /* 0x000000384592723e */ /* 0x000fe200048070ff */
        /* <DEDUP_REMOVED lines=12> */
[----:B------:R-:W-:-:S04]  /*bbf0*/  F2FP.SATFINITE.E4M3.F32.PACK_AB_MERGE_C R70, R95, R70, RZ ;  /* 0x000000465f46723e */ /* 0x000fc800048070ff */
[----:B------:R-:W-:Y:S02]  /*bc00*/  F2FP.SATFINITE.E4M3.F32.PACK_AB_MERGE_C R153, R91, R68, R70 ;  /* 0x000000445b99723e */ /* 0x000fe40004807046 */
        /* <DEDUP_REMOVED lines=14> */
[----:B------:R-:W2:Y:S08]  /*bcf0*/  MUFU.EX2 R21, R21 ;  /* 0x0000001500157308 */ /* 0x000eb00000000800 */
[----:B------:R3:W-:Y:S08]  /*bd00*/  MUFU.EX2 R14, R43 ;  /* 0x0000002b000e7308 */ /* 0x0007f00000000800 */
[----:B------:R-:W4:Y:S01]  /*bd10*/  MUFU.EX2 R80, R80 ;  /* 0x0000005000507308 */ /* 0x000f220000000800 */
[----:B---3--:R-:W-:-:S01]  /*bd20*/  FFMA.FTZ R43, R2, R47, -R37 ;  /* 0x0000002f022b7223 */ /* 0x008fc20000010825 */
[----:B------:R-:W-:-:S04]  /*bd30*/  FADD.FTZ R47, R81, R36 ;  /* 0x00000024512f7221 */ /* 0x000fc80000010000 */
[----:B------:R-:W-:Y:S01]  /*bd40*/  FADD.FTZ R24, R42, R47 ;  /* 0x0000002f2a187221 */ /* 0x000fe20000010000 */
[----:B0-----:R-:W-:-:S01]  /*bd50*/  FADD.FTZ R47, R15, R12 ;  /* 0x0000000c0f2f7221 */ /* 0x001fc20000010000 */
[----:B------:R-:W0:Y:S01]  /*bd60*/  MUFU.EX2 R75, R75 ;  /* 0x0000004b004b7308 */ /* 0x000e220000000800 */
[----:B------:R-:W-:-:S01]  /*bd70*/  FFMA.FTZ R12, R2, R50, -R37 ;  /* 0x00000032020c7223 */ /* 0x000fc20000010825 */
[----:B------:R-:W-:Y:S01]  /*bd80*/  FADD.FTZ R85, R85, R24 ;  /* 0x0000001855557221 */ /* 0x000fe20000010000 */
[----:B-1----:R-:W-:-:S01]  /*bd90*/  FADD.FTZ R24, R78, R47 ;  /* 0x0000002f4e187221 */ /* 0x002fc20000010000 */
[----:B------:R-:W-:Y:S01]  /*bda0*/  FFMA.FTZ R47, R2, R51, -R37 ;  /* 0x00000033022f7223 */ /* 0x000fe20000010825 */
[----:B------:R-:W-:Y:S01]  /*bdb0*/  F2FP.SATFINITE.E4M3.F32.PACK_AB_MERGE_C R78, R78, R15, RZ ;  /* 0x0000000f4e4e723e */ /* 0x000fe200048070ff */
[----:B------:R-:W-:Y:S01]  /*bdc0*/  FADD.FTZ R32, R44, R85 ;  /* 0x000000552c207221 */ /* 0x000fe20000010000 */
[----:B--2---:R-:W-:-:S01]  /*bdd0*/  FADD.FTZ R73, R21, R24 ;  /* 0x0000001815497221 */ /* 0x004fc20000010000 */
[----:B------:R-:W1:Y:S01]  /*bde0*/  MUFU.EX2 R82, R82 ;  /* 0x0000005200527308 */ /* 0x000e620000000800 */
[----:B------:R-:W-:Y:S01]  /*bdf0*/  F2FP.SATFINITE.E4M3.F32.PACK_AB_MERGE_C R149, R76, R13, R78 ;  /* 0x0000000d4c95723e */ /* 0x000fe2000480704e */
[----:B------:R-:W-:Y:S01]  /*be00*/  FADD.FTZ R51, R57, R32 ;  /* 0x0000002039337221 */ /* 0x000fe20000010000 */
[----:B----4-:R-:W-:-:S03]  /*be10*/  FADD.FTZ R24, R80, R73 ;  /* 0x0000004950187221 */ /* 0x010fc60000010000 */
[----:B------:R-:W-:Y:S02]  /*be20*/  FADD.FTZ R48, R48, R51 ;  /* 0x0000003330307221 */ /* 0x000fe40000010000 */
[----:B------:R-:W2:Y:S01]  /*be30*/  MUFU.EX2 R79, R79 ;  /* 0x0000004f004f7308 */ /* 0x000ea20000000800 */
[----:B0-----:R-:W-:-:S01]  /*be40*/  FADD.FTZ R51, R75, R24 ;  /* 0x000000184b337221 */ /* 0x001fc20000010000 */
[----:B------:R-:W-:Y:S01]  /*be50*/  FADD.FTZ R61, R61, R48 ;  /* 0x000000303d3d7221 */ /* 0x000fe20000010000 */
[----:B------:R-:W-:-:S03]  /*be60*/  FFMA.FTZ R24, R2, R54, -R37 ;  /* 0x0000003602187223 */ /* 0x000fc60000010825 */
[----:B------:R-:W-:Y:S02]  /*be70*/  FADD.FTZ R36, R52, R61 ;  /* 0x0000003d34247221 */ /* 0x000fe40000010000 */
[----:B------:R-:W0:Y:S01]  /*be80*/  MUFU.EX2 R84, R84 ;  /* 0x0000005400547308 */ /* 0x000e220000000800 */
[----:B-1----:R-:W-:-:S01]  /*be90*/  FADD.FTZ R32, R82, R51 ;  /* 0x0000003352207221 */ /* 0x002fc20000010000 */
[C-C-:B------:R-:W-:Y:S01]  /*bea0*/  FFMA.FTZ R51, R2.reuse, R55, -R37.reuse ;  /* 0x0000003702337223 */ /* 0x140fe20000010825 */
[----:B------:R-:W-:-:S01]  /*beb0*/  FFMA.FTZ R37, R2, R39, -R37 ;  /* 0x0000002702257223 */ /* 0x000fc20000010825 */
[----:B------:R-:W-:-:S04]  /*bec0*/  F2FP.SATFINITE.E4M3.F32.PACK_AB_MERGE_C R75, R82, R75, RZ ;  /* 0x0000004b524b723e */ /* 0x000fc800048070ff */
[----:B------:R-:W1:Y:S01]  /*bed0*/  MUFU.EX2 R59, R59 ;  /* 0x0000003b003b7308 */ /* 0x000e620000000800 */
[----:B--2---:R-:W-:-:S01]  /*bee0*/  FADD.FTZ R57, R79, R32 ;  /* 0x000000204f397221 */ /* 0x004fc20000010000 */
[----:B------:R-:W-:Y:S02]  /*bef0*/  F2FP.SATFINITE.E4M3.F32.PACK_AB_MERGE_C R151, R80, R21, R75 ;  /* 0x000000155097723e */ /* 0x000fe4000480704b */
[----:B------:R-:W2:Y:S04]  /*bf00*/  @P5 LDC R21, c[0x0][0x44c] ;  /* 0x00011300ff155b82 */ /* 0x000ea80000000800 */
[----:B------:R-:W3:Y:S01]  /*bf10*/  MUFU.EX2 R86, R86 ;  /* 0x0000005600567308 */ /* 0x000ee20000000800 */
[----:B0-----:R-:W-:-:S07]  /*bf20*/  FADD.FTZ R32, R84, R57 ;  /* 0x0000003954207221 */ /* 0x001fce0000010000 */
[----:B------:R-:W0:Y:S01]  /*bf30*/  MUFU.EX2 R65, R65 ;  /* 0x0000004100417308 */ /* 0x000e220000000800 */
[----:B-1----:R-:W-:-:S07]  /*bf40*/  FADD.FTZ R55, R59, R32 ;  /* 0x000000203b377221 */ /* 0x002fce0000010000 */
[----:B------:R-:W1:Y:S01]  /*bf50*/  MUFU.EX2 R63, R63 ;  /* 0x0000003f003f7308 */ /* 0x000e620000000800 */
[----:B---3--:R-:W-:-:S01]  /*bf60*/  FADD.FTZ R32, R86, R55 ;  /* 0x0000003756207221 */ /* 0x008fc20000010000 */
[----:B------:R-:W-:Y:S01]  /*bf70*/  F2FP.SATFINITE.E4M3.F32.PACK_AB_MERGE_C R59, R86, R59, RZ ;  /* 0x0000003b563b723e */ /* 0x000fe200048070ff */
[----:B--2---:R-:W-:-:S03]  /*bf80*/  @P5 IMAD.HI.U32 R21, R108, R21, RZ ;  /* 0x000000156c155227 */ /* 0x004fc600078e00ff */
[----:B------:R-:W-:Y:S02]  /*bf90*/  F2FP.SATFINITE.E4M3.F32.PACK_AB_MERGE_C R145, R84, R79, R59 ;  /* 0x0000004f5491723e */ /* 0x000fe4000480703b */
[----:B------:R-:W2:Y:S01]  /*bfa0*/  MUFU.EX2 R88, R88 ;  /* 0x0000005800587308 */ /* 0x000ea20000000800 */
[C---:B0-----:R-:W-:Y:S01]  /*bfb0*/  F2FP.SATFINITE.E4M3.F32.PACK_AB_MERGE_C R146, R65.reuse, R52, R146 ;  /* 0x000000344192723e */ /* 0x041fe20004807092 */
[----:B------:R-:W-:-:S04]  /*bfc0*/  FADD.FTZ R65, R65, R36 ;  /* 0x0000002441417221 */ /* 0x000fc80000010000 */
[----:B------:R-:W-:Y:S02]  /*bfd0*/  FADD.FTZ R56, R56, R65 ;  /* 0x0000004138387221 */ /* 0x000fe40000010000 */
[----:B------:R-:W-:Y:S01]  /*bfe0*/  MUFU.EX2 R38, R38 ;  /* 0x0000002600267308 */ /* 0x000fe20000000800 */
[----:B-1----:R-:W-:-:S01]  /*bff0*/  FADD.FTZ R39, R63, R32 ;  /* 0x000000203f277221 */ /* 0x002fc20000010000 */
[----:B------:R-:W-:-:S06]  /*c000*/  FADD.FTZ R69, R69, R56 ;  /* 0x0000003845457221 */ /* 0x000fcc0000010000 */
        /* <DEDUP_REMOVED lines=11> */
[----:B------:R-:W-:Y:S02]  /*c0c0*/  FADD.FTZ R107, R107, R32 ;  /* 0x000000206b6b7221 */ /* 0x000fe40000010000 */
[----:B------:R-:W0:Y:S02]  /*c0d0*/  @P5 LDC R32, c[0x0][0x450] ;  /* 0x00011400ff205b82 */ /* 0x000e240000000800 */
[----:B------:R-:W-:-:S02]  /*c0e0*/  FADD.FTZ R38, R38, R107 ;  /* 0x0000006b26267221 */ /* 0x000fc40000010000 */
[----:B------:R-:W3:Y:S01]  /*c0f0*/  MUFU.EX2 R28, R28 ;  /* 0x0000001c001c7308 */ /* 0x000ee20000000800 */
[----:B-1----:R-:W-:-:S01]  /*c100*/  FADD.FTZ R20, R90, R39 ;  /* 0x000000275a147221 */ /* 0x002fc20000010000 */
[----:B------:R-:W-:Y:S01]  /*c110*/  FADD.FTZ R45, R45, R38 ;  /* 0x000000262d2d7221 */ /* 0x000fe20000010000 */
[----:B------:R-:W-:-:S04]  /*c120*/  F2FP.SATFINITE.E4M3.F32.PACK_AB_MERGE_C R67, R90, R67, RZ ;  /* 0x000000435a43723e */ /* 0x000fc800048070ff */
[----:B------:R-:W-:Y:S01]  /*c130*/  F2FP.SATFINITE.E4M3.F32.PACK_AB_MERGE_C R147, R88, R63, R67 ;  /* 0x0000003f5893723e */ /* 0x000fe20004807043 */
[----:B------:R-:W-:Y:S01]  /*c140*/  MUFU.EX2 R60, R60 ;  /* 0x0000003c003c7308 */ /* 0x000fe20000000800 */
[----:B--2---:R-:W-:-:S04]  /*c150*/  FADD.FTZ R15, R71, R20 ;  /* 0x00000014470f7221 */ /* 0x004fc80000010000 */
[----:B------:R-:W-:-:S03]  /*c160*/  FADD.FTZ R15, R14, R15 ;  /* 0x0000000f0e0f7221 */ /* 0x000fc60000010000 */
[----:B------:R-:W1:Y:S01]  /*c170*/  MUFU.EX2 R53, R53 ;  /* 0x0000003500357308 */ /* 0x000e620000000800 */
[----:B---3--:R-:W-:-:S07]  /*c180*/  FADD.FTZ R20, R28, R15 ;  /* 0x0000000f1c147221 */ /* 0x008fce0000010000 */
[----:B------:R-:W2:Y:S08]  /*c190*/  MUFU.EX2 R43, R43 ;  /* 0x0000002b002b7308 */ /* 0x000eb00000000800 */
[----:B------:R-:W-:Y:S01]  /*c1a0*/  MUFU.EX2 R58, R133 ;  /* 0x00000085003a7308 */ /* 0x000fe20000000800 */
[----:B-1----:R-:W-:-:S07]  /*c1b0*/  F2FP.SATFINITE.E4M3.F32.PACK_AB_MERGE_C R142, R53, R60, RZ ;  /* 0x0000003c358e723e */ /* 0x002fce00048070ff */
[----:B------:R-:W1:Y:S01]  /*c1c0*/  MUFU.EX2 R49, R49 ;  /* 0x0000003100317308 */ /* 0x000e620000000800 */
[C---:B--2---:R-:W-:Y:S01]  /*c1d0*/  F2FP.SATFINITE.E4M3.F32.PACK_AB_MERGE_C R28, R43.reuse, R28, RZ ;  /* 0x0000001c2b1c723e */ /* 0x044fe200048070ff */
[----:B------:R-:W-:-:S03]  /*c1e0*/  FADD.FTZ R43, R43, R20 ;  /* 0x000000142b2b7221 */ /* 0x000fc60000010000 */
[----:B------:R-:W-:-:S03]  /*c1f0*/  F2FP.SATFINITE.E4M3.F32.PACK_AB_MERGE_C R141, R14, R71, R28 ;  /* 0x000000470e8d723e */ /* 0x000fc6000480701c */
        /* <DEDUP_REMOVED lines=12> */
[----:B-1----:R-:W-:-:S07]  /*c2c0*/  FADD.FTZ R20, R24, R13 ;  /* 0x0000000d18147221 */ /* 0x002fce0000010000 */
[----:B------:R-:W1:Y:S08]  /*c2d0*/  MUFU.EX2 R51, R51 ;  /* 0x0000003300337308 */ /* 0x000e700000000800 */
[----:B------:R-:W-:Y:S01]  /*c2e0*/  MUFU.EX2 R62, R62 ;  /* 0x0000003e003e7308 */ /* 0x000fe20000000800 */
[----:B--2---:R-:W-:-:S07]  /*c2f0*/  F2FP.SATFINITE.E4M3.F32.PACK_AB_MERGE_C R13, R29, R64, RZ ;  /* 0x000000401d0d723e */ /* 0x004fce00048070ff */
[----:B------:R-:W2:Y:S01]  /*c300*/  MUFU.EX2 R25, R25 ;  /* 0x0000001900197308 */ /* 0x000ea20000000800 */
[C---:B-1----:R-:W-:Y:S01]  /*c310*/  F2FP.SATFINITE.E4M3.F32.PACK_AB_MERGE_C R15, R51.reuse, R24, RZ ;  /* 0x00000018330f723e */ /* 0x042fe200048070ff */
[----:B------:R-:W-:-:S03]  /*c320*/  FADD.FTZ R51, R51, R20 ;  /* 0x0000001433337221 */ /* 0x000fc60000010000 */
[----:B------:R-:W-:Y:S01]  /*c330*/  F2FP.SATFINITE.E4M3.F32.PACK_AB_MERGE_C R143, R47, R12, R15 ;  /* 0x0000000c2f8f723e */ /* 0x000fe2000480700f */
[----:B------:R-:W-:Y:S01]  /*c340*/  IMAD.MOV.U32 R15, RZ, RZ, R108 ;  /* 0x000000ffff0f7224 */ /* 0x000fe200078e006c */
[----:B0-----:R-:W-:Y:S01]  /*c350*/  @P5 SHF.R.U32.HI R15, RZ, R32, R21 ;  /* 0x00000020ff0f5219 */ /* 0x001fe20000011615 */
[----:B------:R-:W0:Y:S01]  /*c360*/  MUFU.EX2 R26, R26 ;  /* 0x0000001a001a7308 */ /* 0x000e220000000800 */
[----:B------:R-:W-:-:S07]  /*c370*/  ISETP.GE.AND P5, PT, R11, 0x1, PT ;  /* 0x000000010b00780c */ /* 0x000fce0003fa6270 */
        /* <DEDUP_REMOVED lines=26> */
[----:B------:R-:W-:-:S06]  /*c520*/  FADD.FTZ R33, R33, R66 ;  /* 0x0000004221217221 */ /* 0x000fcc0000010000 */
[----:B------:R-:W1:Y:S01]  /*c530*/  MUFU.EX2 R20, R37 ;  /* 0x0000002500147308 */ /* 0x000e620000000800 */
[----:B--2---:R-:W-:-:S04]  /*c540*/  FADD.FTZ R12, R35, R12 ;  /* 0x0000000c230c7221 */ /* 0x004fc80000010000 */
[----:B0-----:R-:W-:Y:S01]  /*c550*/  FADD.FTZ R21, R41, R12 ;  /* 0x0000000c29157221 */ /* 0x001fe20000010000 */
[----:B------:R-:W-:-:S01]  /*c560*/  FADD.FTZ R12, R8, R33 ;  /* 0x00000021080c7221 */ /* 0x000fc20000010000 */
[----:B------:R-:W-:-:S04]  /*c570*/  VIADD R8, R105, 0xfffffffe ;  /* 0xfffffffe69087836 */ /* 0x000fc80000000000 */
[----:B------:R0:W-:Y:S01]  /*c580*/  STL [R1], R12 ;  /* 0x0000000c01007387 */ /* 0x0001e20000100800 */
[C---:B-1----:R-:W-:Y:S01]  /*c590*/  F2FP.SATFINITE.E4M3.F32.PACK_AB_MERGE_C R13, R20.reuse, R41, RZ ;  /* 0x00000029140d723e */ /* 0x042fe200048070ff */
[----:B------:R-:W-:-:S03]  /*c5a0*/  FADD.FTZ R21, R20, R21 ;  /* 0x0000001514157221 */ /* 0x000fc60000010000 */
[----:B------:R-:W-:Y:S01]  /*c5b0*/  F2FP.SATFINITE.E4M3.F32.PACK_AB_MERGE_C R139, R35, R34, R13 ;  /* 0x00000022238b723e */ /* 0x000fe2000480700d */
[----:B------:R-:W-:-:S04]  /*c5c0*/  IMAD.IADD R13, R104, 0x1, R15 ;  /* 0x00000001680d7824 */ /* 0x000fc800078e020f */
        /* <DEDUP_REMOVED lines=13> */
.L_x_11942:
[----:B------:R-:W-:-:S13]  /*c6a0*/  ISETP.NE.AND P1, PT, R11, 0x1, PT ;  /* 0x000000010b00780c */ /* 0x000fda0003f25270 */
[----:B------:R-:W0:Y:S02]  /*c6b0*/  @P1 LDC.64 R14, c[0x0][0x9e8] ;  /* 0x00027a00ff0e1b82 */ /* 0x000e240000000a00 */
[----:B0-----:R-:W-:-:S05]  /*c6c0*/  @P1 IMAD.HI.U32 R14, R12, R14, RZ ;  /* 0x0000000e0c0e1227 */ /* 0x001fca00078e00ff */
[----:B------:R-:W-:-:S07]  /*c6d0*/  @P1 SHF.R.U32.HI R12, RZ, R15, R14 ;  /* 0x0000000fff0c1219 */ /* 0x000fce000001160e */
.L_x_11943:
[----:B------:R-:W-:Y:S05]  /*c6e0*/  BSYNC B0 ;  /* 0x0000000000007941 */ /* 0x000fea0003800000 */
.L_x_11941:
[----:B------:R-:W-:-:S05]  /*c6f0*/  IMAD R11, R12, R11, R11 ;  /* 0x0000000b0c0b7224 */ /* 0x000fca00078e020b */
[----:B------:R-:W-:-:S07]  /*c700*/  VIMNMX R10, R10, R11, PT ;  /* 0x0000000b0a0a7248 */ /* 0x000fce0003fe0100 */
.L_x_11940:
[----:B------:R-:W2:Y:S01]  /*c710*/  LDL R12, [R1+0x44] ;  /* 0x00004400010c7983 */ /* 0x000ea20000100800 */
[----:B------:R-:W-:Y:S01]  /*c720*/  IMAD.HI R10, R10, 0x66666667, RZ ;  /* 0x666666670a0a7827 */ /* 0x000fe200078e02ff */
[----:B------:R-:W-:Y:S01]  /*c730*/  ULDC UR37, c[0x0][0x9e4] ;  /* 0x0002790000257ab9 */ /* 0x000fe20000000800 */
[----:B------:R-:W-:Y:S01]  /*c740*/  ULDC UR36, c[0x0][0x9e4] ;  /* 0x0002790000247ab9 */ /* 0x000fe20000000800 */
[----:B------:R-:W-:Y:S01]  /*c750*/  ULDC UR38, c[0x0][0x9dc] ;  /* 0x0002770000267ab9 */ /* 0x000fe20000000800 */
[----:B------:R-:W-:Y:S01]  /*c760*/  ULDC UR42, c[0x0][0x9dc] ;  /* 0x00027700002a7ab9 */ /* 0x000fe20000000800 */
[----:B------:R-:W-:Y:S01]  /*c770*/  SHF.R.U32.HI R11, RZ, 0x1f, R10 ;  /* 0x0000001fff0b7819 */ /* 0x000fe2000001160a */
[----:B------:R-:W-:Y:S01]  /*c780*/  ULDC UR43, c[0x0][0x9e0] ;  /* 0x00027800002b7ab9 */ /* 0x000fe20000000800 */
[----:B------:R-:W-:Y:S01]  /*c790*/  ULDC UR39, c[0x0][0x9e0] ;  /* 0x0002780000277ab9 */ /* 0x000fe20000000800 */
[----:B------:R-:W-:Y:S01]  /*c7a0*/  BSSY B1, `(.L_x_11944) ;  /* 0x000043e000017945 */ /* 0x000fe20003800000 */
[----:B------:R-:W-:-:S02]  /*c7b0*/  LEA.HI.SX32 R11, R10, R11, 0x1a ;  /* 0x0000000b0a0b7211 */ /* 0x000fc400078fd2ff */
        /* <DEDUP_REMOVED lines=20> */
[----:B------:R-:W-:Y:S01]  /*c900*/  BSSY B0, `(.L_x_11946) ;  /* 0x0000423000007945 */ /* 0x000fe20003800000 */
[----:B------:R-:W-:-:S07]  /*c910*/  IMAD.MOV.U32 R55, RZ, RZ, RZ ;  /* 0x000000ffff377224 */ /* 0x000fce00078e00ff */
.L_x_11966:
[----:B------:R-:W-:-:S05]  /*c920*/  VIADD R15, R18, 0x1 ;  /* 0x00000001120f7836 */ /* 0x000fca0000000000 */
[----:B------:R-:W-:-:S04]  /*c930*/  ISETP.NE.AND P1, PT, R15, 0x2, PT ;  /* 0x000000020f00780c */ /* 0x000fc80003f25270 */
[----:B------:R-:W-:Y:S02]  /*c940*/  SEL R14, RZ, 0x1, P1 ;  /* 0x00000001ff0e7807 */ /* 0x000fe40000800000 */
[----:B------:R-:W-:Y:S02]  /*c950*/  SEL R15, R15, RZ, P1 ;  /* 0x000000ff0f0f7207 */ /* 0x000fe40000800000 */
[----:B------:R-:W-:Y:S01]  /*c960*/  LOP3.LUT R14, R19, R14, RZ, 0x3c, !PT ;  /* 0x0000000e130e7212 */ /* 0x000fe200078e3cff */
[----:B------:R-:W-:Y:S06]  /*c970*/  @!P0 BRA `(.L_x_11947) ;  /* 0x0000000000048947 */ /* 0x000fec0003800000 */
[----:B------:R-:W-:Y:S01]  /*c980*/  BPT.TRAP 0x1 ;  /* 0x000000040000795c */ /* 0x000fe20000300000 */
.L_x_11947:
[----:B------:R-:W-:Y:S01]  /*c990*/  IMAD R9, R15, 0x8, R17 ;  /* 0x000000080f097824 */ /* 0x000fe200078e0211 */
[----:B------:R-:W-:-:S04]  /*c9a0*/  SHF.L.U32 R10, R14, 0x1f, RZ ;  /* 0x0000001f0e0a7819 */ /* 0x000fc800000006ff */
[----:B------:R0:W1:Y:S01]  /*c9b0*/  SYNCS.PHASECHK.TRANS64.TRYWAIT P1, [R9+URZ+0x13230], R10 ;  /* 0x0132300a090075a7 */ /* 0x000062000802017f */
[----:B------:R-:W-:Y:S05]  /*c9c0*/  @!P0 BRA `(.L_x_11948) ;  /* 0x0000000000048947 */ /* 0x000fea0003800000 */
[----:B------:R-:W-:Y:S01]  /*c9d0*/  BPT.TRAP 0x1 ;  /* 0x000000040000795c */ /* 0x000fe20000300000 */
.L_x_11948:
[----:B------:R-:W2:Y:S01]  /*c9e0*/  LDL R11, [R1+0x20] ;  /* 0x00002000010b7983 */ /* 0x000ea20000100800 */
[----:B------:R-:W-:Y:S01]  /*c9f0*/  BSSY B2, `(.L_x_11949) ;  /* 0x0000007000027945 */ /* 0x000fe20003800000 */
[----:B--2---:R-:W-:-:S04]  /*ca00*/  IMAD R20, R15, 0x280, R11 ;  /* 0x000002800f147824 */ /* 0x004fc800078e020b */
[C---:B------:R-:W-:Y:S02]  /*ca10*/  VIADD R12, R20.reuse, 0x80 ;  /* 0x00000080140c7836 */ /* 0x040fe40000000000 */
[----:B------:R-:W-:Y:S01]  /*ca20*/  VIADD R56, R20, 0x100 ;  /* 0x0000010014387836 */ /* 0x000fe20000000000 */
[----:B-1----:R-:W-:Y:S06]  /*ca30*/  @P1 BRA `(.L_x_11950) ;  /* 0x0000000000081947 */ /* 0x002fec0003800000 */
[----:B------:R-:W1:Y:S02]  /*ca40*/  SYNCS.PHASECHK.TRANS64.TRYWAIT P1, [R9+URZ+0x13230], R10 ;  /* 0x0132300a090075a7 */ /* 0x000e64000802017f */
[----:B-1----:R-:W-:Y:S05]  /*ca50*/  @!P1 BRA `(.L_x_11951) ;  /* 0x0000014000349947 */ /* 0x002fea0003800000 */
.L_x_11950:
[----:B------:R-:W-:Y:S05]  /*ca60*/  BSYNC B2 ;  /* 0x0000000000027941 */ /* 0x000fea0003800000 */
.L_x_11949:
[----:B01----:R-:W-:Y:S01]  /*ca70*/  IMAD.MOV.U32 R10, RZ, RZ, R20 ;  /* 0x000000ffff0a7224 */ /* 0x003fe200078e0014 */
        /* <DEDUP_REMOVED lines=30> */
[----:B------:R-:W-:Y:S02]  /*cc60*/  R2UR UR4, R4 ;  /* 0x00000000040472ca */ /* 0x000fe400000e0000 */
[----:B------:R-:W-:-:S02]  /*cc70*/  R2UR UR5, R5 ;  /* 0x00000000050572ca */ /* 0x000fc400000e0000 */
[----:B------:R-:W-:Y:S01]  /*cc80*/  R2UR UR14, R12 ;  /* 0x000000000c0e72ca */ /* 0x000fe200000e0000 */
[----:B------:R-:W-:Y:S01]  /*cc90*/  VIADD R12, R20, 0x102 ;  /* 0x00000102140c7836 */ /* 0x000fe20000000000 */
[----:B------:R-:W-:Y:S01]  /*cca0*/  R2UR UR15, R13 ;  /* 0x000000000d0f72ca */ /* 0x000fe200000e0000 */
[----:B------:R-:W-:Y:S01]  /*ccb0*/  IMAD.MOV.U32 R13, RZ, RZ, -0x7fffffe0 ;  /* 0x80000020ff0d7424 */ /* 0x000fe200078e00ff */
[----:B------:R-:W-:Y:S02]  /*ccc0*/  R2UR UR12, R6 ;  /* 0x00000000060c72ca */ /* 0x000fe400000e0000 */
[----:B------:R-:W-:Y:S02]  /*ccd0*/  R2UR UR13, R7 ;  /* 0x00000000070d72ca */ /* 0x000fe400000e0000 */
[----:B------:R-:W-:Y:S01]  /*cce0*/  R2UR UR18, R10 ;  /* 0x000000000a1272ca */ /* 0x000fe200000e0000 */
[----:B------:R-:W-:Y:S01]  /*ccf0*/  VIADD R10, R20, 0x202 ;  /* 0x00000202140a7836 */ /* 0x000fe20000000000 */
[----:B------:R-:W-:Y:S01]  /*cd00*/  R2UR UR19, R11 ;  /* 0x000000000b1372ca */ /* 0x000fe200000e0000 */
[----:B------:R-:W-:Y:S01]  /*cd10*/  IMAD.MOV.U32 R11, RZ, RZ, -0x7fffffe0 ;  /* 0x80000020ff0b7424 */ /* 0x000fe200078e00ff */
        /* <DEDUP_REMOVED lines=44> */
.L_x_11952:
[----:B------:R-:W-:Y:S01]  /*cfe0*/  SHF.L.U32 R10, R19, 0x1f, RZ ;  /* 0x0000001f130a7819 */ /* 0x000fe200000006ff */
[----:B------:R-:W-:-:S04]  /*cff0*/  IMAD R19, R18, 0x8, R17 ;  /* 0x0000000812137824 */ /* 0x000fc800078e0211 */
[----:B------:R0:W1:Y:S01]  /*d000*/  SYNCS.PHASECHK.TRANS64.TRYWAIT P1, [R19+URZ+0x13250], R10 ;  /* 0x0132500a130075a7 */ /* 0x000062000802017f */
[----:B------:R-:W-:Y:S05]  /*d010*/  @!P0 BRA `(.L_x_11953) ;  /* 0x0000000000048947 */ /* 0x000fea0003800000 */
[----:B------:R-:W-:Y:S01]  /*d020*/  BPT.TRAP 0x1 ;  /* 0x000000040000795c */ /* 0x000fe20000300000 */
.L_x_11953:
[----:B------:R-:W-:Y:S04]  /*d030*/  BSSY B2, `(.L_x_11954) ;  /* 0x0000004000027945 */ /* 0x000fe80003800000 */
[----:B-1----:R-:W-:Y:S05]  /*d040*/  @P1 BRA `(.L_x_11955) ;  /* 0x0000000000081947 */ /* 0x002fea0003800000 */
[----:B------:R-:W1:Y:S02]  /*d050*/  SYNCS.PHASECHK.TRANS64.TRYWAIT P1, [R19+URZ+0x13250], R10 ;  /* 0x0132500a130075a7 */ /* 0x000e64000802017f */
[----:B-1----:R-:W-:Y:S05]  /*d060*/  @!P1 BRA `(.L_x_11956) ;  /* 0x0000013800c49947 */ /* 0x002fea0003800000 */
.L_x_11955:
[----:B------:R-:W-:Y:S05]  /*d070*/  BSYNC B2 ;  /* 0x0000000000027941 */ /* 0x000fea0003800000 */
.L_x_11954:
[----:B01----:R-:W-:Y:S01]  /*d080*/  VIADD R10, R17, 0x1000 ;  /* 0x00001000110a7836 */ /* 0x003fe20000000000 */
[----:B------:R-:W2:Y:S01]  /*d090*/  LDL R20, [R1+0x3c] ;  /* 0x00003c0001147983 */ /* 0x000ea20000100800 */
[----:B------:R-:W-:Y:S01]  /*d0a0*/  IMAD.MOV.U32 R11, RZ, RZ, -0x3ffffff0 ;  /* 0xc0000010ff0b7424 */ /* 0x000fe200078e00ff */
[----:B------:R-:W-:Y:S01]  /*d0b0*/  WARPGROUP.ARRIVE ;  /* 0x00000000000079c5 */ /* 0x000fe20000000000 */
[----:B------:R-:W-:Y:S02]  /*d0c0*/  LOP3.LUT P1, RZ, R16, 0x10, RZ, 0xc0, !PT ;  /* 0x0000001010ff7812 */ /* 0x000fe4000782c0ff */
[----:B------:R-:W-:Y:S02]  /*d0d0*/  SHF.R.U32.HI R10, RZ, 0x4, R10 ;  /* 0x00000004ff0a7819 */ /* 0x000fe4000001160a */
[----:B------:R-:W-:Y:S02]  /*d0e0*/  R2UR UR7, R11 ;  /* 0x000000000b0772ca */ /* 0x000fe400000e0000 */
[----:B------:R-:W-:-:S04]  /*d0f0*/  LOP3.LUT R10, R10, 0x3fff, RZ, 0xc0, !PT ;  /* 0x00003fff0a0a7812 */ /* 0x000fc800078ec0ff */
[----:B------:R-:W-:-:S05]  /*d100*/  LOP3.LUT R10, R10, 0x10000, RZ, 0xfc, !PT ;  /* 0x000100000a0a7812 */ /* 0x000fca00078efcff */
[----:B------:R-:W-:Y:S02]  /*d110*/  IMAD R10, R18, 0x280, R10 ;  /* 0x00000280120a7824 */ /* 0x000fe400078e020a */
[----:B------:R-:W-:Y:S01]  /*d120*/  IMAD.MOV.U32 R13, RZ, RZ, -0x3ffffff0 ;  /* 0xc0000010ff0d7424 */ /* 0x000fe200078e00ff */
[----:B------:R-:W0:Y:S02]  /*d130*/  LDC R18, c[0x0][0x448] ;  /* 0x00011200ff127b82 */ /* 0x000e240000000800 */
[----:B------:R-:W-:-:S13]  /*d140*/  R2UR UR6, R10 ;  /* 0x000000000a0672ca */ /* 0x000fda00000e0000 */
[----:B------:R-:W-:Y:S01]  /*d150*/  QGMMA.64x64x32.F32.E4M3.E4M3 R24, R152, gdesc[UR4], R24, gsb0 ;  /* 0x00e0000498187df3 */ /* 0x000fe20008000818 */
[----:B------:R-:W-:Y:S01]  /*d160*/  VIADD R12, R10, 0x80 ;  /* 0x000000800a0c7836 */ /* 0x000fe20000000000 */
[----:B------:R-:W-:-:S04]  /*d170*/  R2UR UR7, R13 ;  /* 0x000000000d0772ca */ /* 0x000fc800000e0000 */
[----:B------:R-:W-:Y:S01]  /*d180*/  R2UR UR6, R12 ;  /* 0x000000000c0672ca */ /* 0x000fe200000e0000 */
[----:B------:R-:W-:Y:S02]  /*d190*/  WARPGROUP.DEPBAR.LE gsb0, 0x0 ;  /* 0x00008000000079c5 */ /* 0x000fe40000010000 */
[----:B------:R-:W3:Y:S04]  /*d1a0*/  LDL R152, [R1+0x30] ;  /* 0x0000300001987983 */ /* 0x000ee80000100800 */
[----:B------:R-:W3:Y:S01]  /*d1b0*/  LDL R153, [R1+0x40] ;  /* 0x0000400001997983 */ /* 0x000ee20000100800 */
[----:B------:R-:W-:-:S03]  /*d1c0*/  WARPGROUP.ARRIVE ;  /* 0x00000000000079c5 */ /* 0x000fc60000000000 */
[----:B------:R-:W4:Y:S03]  /*d1d0*/  LDL R154, [R1+0x10] ;  /* 0x00001000019a7983 */ /* 0x000f260000100800 */
[----:B------:R-:W-:Y:S01]  /*d1e0*/  QGMMA.64x64x32.F32.E4M3.E4M3 R24, R148, gdesc[UR4], R24, gsb0 ;  /* 0x00e0000494187df3 */ /* 0x000fe20008000818 */
[----:B------:R-:W4:Y:S01]  /*d1f0*/  LDL R155, [R1+0x4] ;  /* 0x00000400019b7983 */ /* 0x000f220000100800 */
[----:B------:R-:W-:Y:S01]  /*d200*/  VIADD R12, R10, 0x100 ;  /* 0x000001000a0c7836 */ /* 0x000fe20000000000 */
[----:B0-----:R-:W-:Y:S01]  /*d210*/  ISETP.NE.AND P3, PT, R18, 0x1, PT ;  /* 0x000000011200780c */ /* 0x001fe20003f65270 */
[----:B------:R-:W-:Y:S01]  /*d220*/  IMAD.MOV.U32 R13, RZ, RZ, -0x3ffffff0 ;  /* 0xc0000010ff0d7424 */ /* 0x000fe200078e00ff */
[----:B------:R-:W0:Y:S01]  /*d230*/  S2R R18, SR_TID.X ;  /* 0x0000000000127919 */ /* 0x000e220000002100 */
[----:B------:R-:W-:Y:S01]  /*d240*/  IMAD.MOV.U32 R11, RZ, RZ, -0x3ffffff0 ;  /* 0xc0000010ff0b7424 */ /* 0x000fe200078e00ff */
[----:B------:R-:W-:Y:S01]  /*d250*/  R2UR UR6, R12 ;  /* 0x000000000c0672ca */ /* 0x000fe200000e0000 */
[----:B------:R-:W-:Y:S01]  /*d260*/  VIADD R12, R10, 0x180 ;  /* 0x000001800a0c7836 */ /* 0x000fe20000000000 */
[----:B------:R-:W-:Y:S01]  /*d270*/  R2UR UR7, R13 ;  /* 0x000000000d0772ca */ /* 0x000fe200000e0000 */
[----:B------:R-:W-:-:S02]  /*d280*/  IMAD.MOV.U32 R13, RZ, RZ, -0x3ffffff0 ;  /* 0xc0000010ff0d7424 */ /* 0x000fc400078e00ff */
[----:B------:R-:W-:Y:S01]  /*d290*/  VIADD R10, R10, 0x200 ;  /* 0x000002000a0a7836 */ /* 0x000fe20000000000 */
        /* <DEDUP_REMOVED lines=8> */
[----:B------:R-:W-:Y:S01]  /*d320*/  R2UR UR7, R13 ;  /* 0x000000000d0772ca */ /* 0x000fe200000e0000 */
[----:B------:R-:W-:Y:S01]  /*d330*/  IMAD R13, R8, -0xa0, RZ ;  /* 0xffffff60080d7824 */ /* 0x000fe200078e02ff */
[----:B------:R-:W-:Y:S02]  /*d340*/  WARPGROUP.DEPBAR.LE gsb0, 0x0 ;  /* 0x00008000000079c5 */ /* 0x000fe40000010000 */
[----:B------:R-:W-:-:S09]  /*d350*/  WARPGROUP.ARRIVE ;  /* 0x00000000000079c5 */ /* 0x000fd20000000000 */
[----:B------:R-:W-:Y:S01]  /*d360*/  QGMMA.64x64x32.F32.E4M3.E4M3 R24, R140, gdesc[UR4], R24, gsb0 ;  /* 0x00e000048c187df3 */ /* 0x000fe20008000818 */
[----:B------:R-:W-:Y:S02]  /*d370*/  R2UR UR6, R10 ;  /* 0x000000000a0672ca */ /* 0x000fe400000e0000 */
[----:B------:R-:W-:Y:S01]  /*d380*/  R2UR UR7, R11 ;  /* 0x000000000b0772ca */ /* 0x000fe200000e0000 */
[----:B------:R-:W0:Y:S08]  /*d390*/  @P3 LDC R10, c[0x0][0x44c] ;  /* 0x00011300ff0a3b82 */ /* 0x000e300000000800 */
[----:B------:R-:W1:Y:S01]  /*d3a0*/  @P3 LDC R11, c[0x0][0x450] ;  /* 0x00011400ff0b3b82 */ /* 0x000e620000000800 */
[----:B------:R-:W-:-:S02]  /*d3b0*/  WARPGROUP.DEPBAR.LE gsb0, 0x0 ;  /* 0x00008000000079c5 */ /* 0x000fc40000010000 */
[----:B------:R-:W-:-:S06]  /*d3c0*/  WARPGROUP.ARRIVE ;  /* 0x00000000000079c5 */ /* 0x000fcc0000000000 */
[----:B------:R-:W-:Y:S01]  /*d3d0*/  QGMMA.64x64x32.F32.E4M3.E4M3 R24, R136, gdesc[UR4], R24, gsb0 ;  /* 0x00e0000488187df3 */ /* 0x000fe20008000818 */
[----:B---3--:R-:W-:-:S04]  /*d3e0*/  IMAD.IADD R12, R153, 0x1, R152 ;  /* 0x00000001990c7824 */ /* 0x008fc800078e0298 */
[----:B0-----:R-:W-:-:S05]  /*d3f0*/  @P3 IMAD.HI.U32 R10, R12, R10, RZ ;  /* 0x0000000a0c0a3227 */ /* 0x001fca00078e00ff */
[----:B-1----:R-:W-:Y:S01]  /*d400*/  @P3 SHF.R.U32.HI R12, RZ, R11, R10 ;  /* 0x0000000bff0c3219 */ /* 0x002fe2000001160a */
[----:B------:R-:W-:-:S04]  /*d410*/  WARPGROUP.DEPBAR.LE gsb0, 0x0 ;  /* 0x00008000000079c5 */ /* 0x000fc80000010000 */
[----:B------:R-:W0:Y:S01]  /*d420*/  SHFL.IDX PT, R139, R12, RZ, 0x1c1f ;  /* 0x001c1fff0c8b7589 */ /* 0x000e2200000e0000 */
[----:B------:R-:W-:Y:S01]  /*d430*/  VIADD R136, R13, 0x1 ;  /* 0x000000010d887836 */ /* 0x000fe20000000000 */
[----:B------:R1:W-:Y:S03]  /*d440*/  @!P2 SYNCS.ARRIVE.TRANS64.RED.A1T0 RZ, [R9+URZ], RZ ;  /* 0x000000ff09ffa9a7 */ /* 0x0003e6000810043f */
[----:B--2---:R-:W-:Y:S02]  /*d450*/  IMAD R136, R20, -0x2, R136 ;  /* 0xfffffffe14887824 */ /* 0x004fe400078e0288 */
[----:B-1----:R-:W-:-:S03]  /*d460*/  IMAD.U32 R9, RZ, RZ, UR38 ;  /* 0x00000026ff097e24 */ /* 0x002fc6000f8e00ff */
[----:B----4-:R-:W-:Y:S01]  /*d470*/  IADD3 R20, -R155, R136, R154 ;  /* 0x000000889b147210 */ /* 0x010fe20007ffe19a */
[----:B------:R-:W-:Y:S01]  /*d480*/  VIADD R136, R136, 0xffffffff ;  /* 0xffffffff88887836 */ /* 0x000fe20000000000 */
[----:B------:R-:W-:-:S03]  /*d490*/  LOP3.LUT R10, RZ, R9, RZ, 0x33, !PT ;  /* 0x00000009ff0a7212 */ /* 0x000fc600078e33ff */
        /* <DEDUP_REMOVED lines=17> */
.L_x_11959:
[----:B------:R-:W-:-:S05]  /*d5b0*/  IMAD.U32 R140, RZ, RZ, UR37 ;  /* 0x00000025ff8c7e24 */ /* 0x000fca000f8e00ff */
[----:B------:R-:W-:-:S13]  /*d5c0*/  ISETP.NE.AND P1, PT, R140, 0x1, PT ;  /* 0x000000018c00780c */ /* 0x000fda0003f25270 */
[----:B------:R-:W0:Y:S02]  /*d5d0*/  @P1 LDC.64 R10, c[0x0][0x9e8] ;  /* 0x00027a00ff0a1b82 */ /* 0x000e240000000a00 */
[----:B0-----:R-:W-:-:S05]  /*d5e0*/  @P1 IMAD.HI.U32 R10, R139, R10, RZ ;  /* 0x0000000a8b0a1227 */ /* 0x001fca00078e00ff */
[----:B------:R-:W-:-:S07]  /*d5f0*/  @P1 SHF.R.U32.HI R139, RZ, R11, R10 ;  /* 0x0000000bff8b1219 */ /* 0x000fce000001160a */
.L_x_11960:
[----:B------:R-:W-:Y:S05]  /*d600*/  BSYNC B2 ;  /* 0x0000000000027941 */ /* 0x000fea0003800000 */
.L_x_11958:
[----:B------:R-:W-:-:S05]  /*d610*/  IMAD R139, R139, R140, R136 ;  /* 0x0000008c8b8b7224 */ /* 0x000fca00078e0288 */
[----:B------:R-:W-:Y:S02]  /*d620*/  VIMNMX R138, R138, R139, !PT ;  /* 0x0000008b8a8a7248 */ /* 0x000fe40007fe0100 */
[----:B------:R-:W-:-:S07]  /*d630*/  VIADDMNMX R137, R139, R140, R137, PT ;  /* 0x0000008c8b897246 */ /* 0x000fce0003800189 */
.L_x_11957:
[C---:B------:R-:W-:Y:S01]  /*d640*/  ISETP.GE.AND P1, PT, R13.reuse, 0x2, PT ;  /* 0x000000020d00780c */ /* 0x040fe20003f26270 */
[----:B------:R-:W0:Y:S01]  /*d650*/  SHFL.IDX PT, R12, R12, 0x1, 0x1c1f ;  /* 0x003c1f000c0c7f89 */ /* 0x000e2200000e0000 */
[----:B------:R-:W-:Y:S02]  /*d660*/  LOP3.LUT R22, R22, 0xdfffffff, RZ, 0xc0, !PT ;  /* 0xdfffffff16167812 */ /* 0x000fe400078ec0ff */
[----:B------:R-:W-:Y:S02]  /*d670*/  ISETP.GE.AND P2, PT, R13, 0x9, PT ;  /* 0x000000090d00780c */ /* 0x000fe40003f46270 */
[----:B------:R-:W-:-:S07]  /*d680*/  LOP3.LUT R16, R16, 0xfffffffe, RZ, 0xc0, !PT ;  /* 0xfffffffe10107812 */ /* 0x000fce00078ec0ff */
[----:B------:R-:W-:Y:S02]  /*d690*/  @P1 LOP3.LUT R22, R22, 0x20000000, RZ, 0xfc, !PT ;  /* 0x2000000016161812 */ /* 0x000fe400078efcff */
[----:B------:R-:W-:Y:S02]  /*d6a0*/  ISETP.GT.AND P1, PT, R138, 0x1, !P1 ;  /* 0x000000018a00780c */ /* 0x000fe40004f24270 */
[----:B------:R-:W-:Y:S02]  /*d6b0*/  LOP3.LUT R22, R22, 0xbfffffff, RZ, 0xc0, !PT ;  /* 0xbfffffff16167812 */ /* 0x000fe400078ec0ff */
[----:B------:R-:W-:Y:S02]  /*d6c0*/  ISETP.LT.OR P1, PT, R137, 0x2, P1 ;  /* 0x000000028900780c */ /* 0x000fe40000f21670 */
[----:B------:R-:W-:Y:S02]  /*d6d0*/  @P2 LOP3.LUT R22, R22, 0x40000000, RZ, 0xfc, !PT ;  /* 0x4000000016162812 */ /* 0x000fe400078efcff */
[----:B------:R-:W-:-:S02]  /*d6e0*/  FSEL R121, R121, -INF , !P1 ;  /* 0xff80000079797808 */ /* 0x000fc40004800000 */
[----:B------:R-:W-:Y:S01]  /*d6f0*/  ISETP.GT.AND P1, PT, R138, 0x8, !P2 ;  /* 0x000000088a00780c */ /* 0x000fe20005724270 */
[--C-:B0-----:R-:W-:Y:S01]  /*d700*/  IMAD.IADD R18, R18, 0x1, R12.reuse ;  /* 0x0000000112127824 */ /* 0x101fe200078e020c */
[----:B------:R-:W-:Y:S01]  /*d710*/  ISETP.GE.AND P2, PT, R13, 0xa, PT ;  /* 0x0000000a0d00780c */ /* 0x000fe20003f46270 */
[----:B------:R-:W-:Y:S01]  /*d720*/  IMAD.IADD R20, R20, 0x1, R12 ;  /* 0x0000000114147824 */ /* 0x000fe200078e020c */
[----:B------:R-:W-:Y:S02]  /*d730*/  ISETP.LT.OR P1, PT, R137, 0x9, P1 ;  /* 0x000000098900780c */ /* 0x000fe40000f21670 */
[----:B------:R-:W-:Y:S02]  /*d740*/  LOP3.LUT R22, R22, 0x7fffffff, RZ, 0xc0, !PT ;  /* 0x7fffffff16167812 */ /* 0x000fe400078ec0ff */
[----:B------:R-:W-:Y:S02]  /*d750*/  FSEL R124, R124, -INF , !P1 ;  /* 0xff8000007c7c7808 */ /* 0x000fe40004800000 */
[----:B------:R-:W-:-:S04]  /*d760*/  ISETP.GT.AND P1, PT, R138, 0x9, !P2 ;  /* 0x000000098a00780c */ /* 0x000fc80005724270 */
[----:B------:R-:W-:Y:S02]  /*d770*/  ISETP.LT.OR P1, PT, R137, 0xa, P1 ;  /* 0x0000000a8900780c */ /* 0x000fe40000f21670 */
[----:B------:R-:W-:Y:S02]  /*d780*/  @P2 LOP3.LUT R22, R22, 0x80000000, RZ, 0xfc, !PT ;  /* 0x8000000016162812 */ /* 0x000fe400078efcff */
[----:B------:R-:W-:Y:S02]  /*d790*/  ISETP.GE.AND P2, PT, R13, 0x11, PT ;  /* 0x000000110d00780c */ /* 0x000fe40003f46270 */
[----:B------:R-:W-:Y:S02]  /*d7a0*/  FSEL R125, R125, -INF , !P1 ;  /* 0xff8000007d7d7808 */ /* 0x000fe40004800000 */
[----:B------:R-:W-:Y:S02]  /*d7b0*/  ISETP.GT.AND P1, PT, R138, 0x10, !P2 ;  /* 0x000000108a00780c */ /* 0x000fe40005724270 */
[----:B------:R-:W-:-:S02]  /*d7c0*/  LOP3.LUT R22, R22, 0xff7fffff, RZ, 0xc0, !PT ;  /* 0xff7fffff16167812 */ /* 0x000fc400078ec0ff */
        /* <DEDUP_REMOVED lines=43> */
[----:B------:R-:W-:Y:S02]  /*da80*/  ISETP.GT.AND P6, PT, R138, 0x31, !P6 ;  /* 0x000000318a00780c */ /* 0x000fe400077c4270 */
[----:B------:R-:W-:Y:S02]  /*da90*/  LOP3.LUT R22, R22, 0xffbfffff, RZ, 0xc0, !PT ;  /* 0xffbfffff16167812 */ /* 0x000fe400078ec0ff */
        /* <DEDUP_REMOVED lines=164> */
[----:B------:R-:W-:Y:S05]  /*e4e0*/  @!P6 BRA `(.L_x_11961) ;  /* 0x000000000054e947 */ /* 0x000fea0003800000 */
        /* <DEDUP_REMOVED lines=12> */
.L_x_11963:
[----:B------:R-:W-:-:S05]  /*e5b0*/  IMAD.U32 R13, RZ, RZ, UR37 ;  /* 0x00000025ff0d7e24 */ /* 0x000fca000f8e00ff */
[----:B------:R-:W-:-:S13]  /*e5c0*/  ISETP.NE.AND P6, PT, R13, 0x1, PT ;  /* 0x000000010d00780c */ /* 0x000fda0003fc5270 */
[----:B------:R-:W0:Y:S02]  /*e5d0*/  @P6 LDC.64 R10, c[0x0][0x9e8] ;  /* 0x00027a00ff0a6b82 */ /* 0x000e240000000a00 */
[----:B0-----:R-:W-:-:S05]  /*e5e0*/  @P6 IMAD.HI.U32 R10, R12, R10, RZ ;  /* 0x0000000a0c0a6227 */ /* 0x001fca00078e00ff */
[----:B------:R-:W-:-:S07]  /*e5f0*/  @P6 SHF.R.U32.HI R12, RZ, R11, R10 ;  /* 0x0000000bff0c6219 */ /* 0x000fce000001160a */
.L_x_11964:
[----:B------:R-:W-:Y:S05]  /*e600*/  BSYNC B2 ;  /* 0x0000000000027941 */ /* 0x000fea0003800000 */
.L_x_11962:
[----:B------:R-:W-:-:S05]  /*e610*/  IMAD R12, R12, R13, R136 ;  /* 0x0000000d0c0c7224 */ /* 0x000fca00078e0288 */
[----:B------:R-:W-:Y:S02]  /*e620*/  VIMNMX R20, R20, R12, !PT ;  /* 0x0000000c14147248 */ /* 0x000fe40007fe0100 */
[----:B------:R-:W-:-:S07]  /*e630*/  VIADDMNMX R18, R12, R13, R18, PT ;  /* 0x0000000d0c127246 */ /* 0x000fce0003800112 */
.L_x_11961:
[C---:B------:R-:W-:Y:S01]  /*e640*/  ISETP.GT.AND P1, PT, R20.reuse, 0x20, !P1 ;  /* 0x000000201400780c */ /* 0x040fe20004f24270 */
[----:B------:R-:W2:Y:S01]  /*e650*/  LDL.LU R136, [R1] ;  /* 0x0000000001887983 */ /* 0x000ea20000300800 */
[----:B------:R-:W-:Y:S02]  /*e660*/  ISETP.GT.AND P5, PT, R20, 0x30, !P5 ;  /* 0x000000301400780c */ /* 0x000fe40006fa4270 */
[C---:B------:R-:W-:Y:S02]  /*e670*/  ISETP.LT.OR P1, PT, R18.reuse, 0x21, P1 ;  /* 0x000000211200780c */ /* 0x040fe40000f21670 */
[----:B------:R-:W-:Y:S02]  /*e680*/  ISETP.LT.OR P5, PT, R18, 0x31, P5 ;  /* 0x000000311200780c */ /* 0x000fe40002fa1670 */
[----:B------:R-:W-:Y:S02]  /*e690*/  FSEL R106, R106, -INF , !P1 ;  /* 0xff8000006a6a7808 */ /* 0x000fe40004800000 */
[----:B------:R-:W-:-:S02]  /*e6a0*/  LOP3.LUT P1, RZ, R22, 0x800000, RZ, 0xc0, !PT ;  /* 0x0080000016ff7812 */ /* 0x000fc4000782c0ff */
[----:B------:R-:W-:Y:S02]  /*e6b0*/  FSEL R114, R114, -INF , !P5 ;  /* 0xff80000072727808 */ /* 0x000fe40006800000 */
[C---:B------:R-:W-:Y:S02]  /*e6c0*/  ISETP.GT.AND P1, PT, R20.reuse, 0x31, !P1 ;  /* 0x000000311400780c */ /* 0x040fe40004f24270 */
[----:B------:R-:W-:Y:S02]  /*e6d0*/  ISETP.GT.AND P4, PT, R20, 0x29, !P4 ;  /* 0x000000291400780c */ /* 0x000fe40006784270 */
[----:B------:R-:W-:Y:S02]  /*e6e0*/  ISETP.LT.OR P1, PT, R18, 0x32, P1 ;  /* 0x000000321200780c */ /* 0x000fe40000f21670 */
[----:B------:R-:W-:Y:S02]  /*e6f0*/  LOP3.LUT P5, RZ, R22, 0x100000, RZ, 0xc0, !PT ;  /* 0x0010000016ff7812 */ /* 0x000fe400078ac0ff */
[----:B------:R-:W-:-:S02]  /*e700*/  FSEL R115, R115, -INF , !P1 ;  /* 0xff80000073737808 */ /* 0x000fc40004800000 */
[----:B------:R-:W-:Y:S02]  /*e710*/  LOP3.LUT P1, RZ, R22, 0x400000, RZ, 0xc0, !PT ;  /* 0x0040000016ff7812 */ /* 0x000fe4000782c0ff */
[----:B------:R-:W-:Y:S02]  /*e720*/  ISETP.LT.OR P4, PT, R18, 0x2a, P4 ;  /* 0x0000002a1200780c */ /* 0x000fe40002781670 */
[----:B------:R-:W-:Y:S02]  /*e730*/  ISETP.GT.AND P1, PT, R20, 0x38, !P1 ;  /* 0x000000381400780c */ /* 0x000fe40004f24270 */
[----:B------:R-:W-:Y:S02]  /*e740*/  FSEL R111, R111, -INF , !P4 ;  /* 0xff8000006f6f7808 */ /* 0x000fe40006000000 */
[----:B------:R-:W-:Y:S02]  /*e750*/  ISETP.LT.OR P1, PT, R18, 0x39, P1 ;  /* 0x000000391200780c */ /* 0x000fe40000f21670 */
[----:B------:R-:W-:-:S02]  /*e760*/  ISETP.GT.AND P3, PT, R20, 0x28, !P3 ;  /* 0x000000281400780c */ /* 0x000fc40005f64270 */
[----:B------:R-:W-:Y:S02]  /*e770*/  FSEL R118, R118, -INF , !P1 ;  /* 0xff80000076767808 */ /* 0x000fe40004800000 */
[C---:B------:R-:W-:Y:S02]  /*e780*/  LOP3.LUT P1, RZ, R22.reuse, 0x200000, RZ, 0xc0, !PT ;  /* 0x0020000016ff7812 */ /* 0x040fe4000782c0ff */
[----:B------:R-:W-:Y:S02]  /*e790*/  LOP3.LUT P4, RZ, R22, 0x80000, RZ, 0xc0, !PT ;  /* 0x0008000016ff7812 */ /* 0x000fe4000788c0ff */
[----:B------:R-:W-:Y:S02]  /*e7a0*/  ISETP.GT.AND P1, PT, R20, 0x39, !P1 ;  /* 0x000000391400780c */ /* 0x000fe40004f24270 */
[C---:B------:R-:W-:Y:S02]  /*e7b0*/  ISETP.LT.OR P3, PT, R18.reuse, 0x29, P3 ;  /* 0x000000291200780c */ /* 0x040fe40001f61670 */
[----:B------:R-:W-:-:S02]  /*e7c0*/  ISETP.LT.OR P1, PT, R18, 0x3a, P1 ;  /* 0x0000003a1200780c */ /* 0x000fc40000f21670 */
[----:B------:R-:W-:Y:S02]  /*e7d0*/  FSEL R110, R110, -INF , !P3 ;  /* 0xff8000006e6e7808 */ /* 0x000fe40005800000 */
[----:B------:R-:W-:Y:S02]  /*e7e0*/  FSEL R119, R119, -INF , !P1 ;  /* 0xff80000077777808 */ /* 0x000fe40004800000 */
[C---:B------:R-:W-:Y:S02]  /*e7f0*/  ISETP.GT.AND P1, PT, R20.reuse, 0x40, !P5 ;  /* 0x000000401400780c */ /* 0x040fe40006f24270 */
[----:B------:R-:W-:Y:S02]  /*e800*/  ISETP.GT.AND P2, PT, R20, 0x21, !P2 ;  /* 0x000000211400780c */ /* 0x000fe40005744270 */
[----:B------:R-:W-:Y:S02]  /*e810*/  ISETP.LT.OR P1, PT, R18, 0x41, P1 ;  /* 0x000000411200780c */ /* 0x000fe40000f21670 */
[----:B------:R-:W-:-:S02]  /*e820*/  LOP3.LUT P3, RZ, R22, 0x40000, RZ, 0xc0, !PT ;  /* 0x0004000016ff7812 */ /* 0x000fc4000786c0ff */
[----:B------:R-:W-:Y:S02]  /*e830*/  FSEL R90, R90, -INF , !P1 ;  /* 0xff8000005a5a7808 */ /* 0x000fe40004800000 */
[----:B------:R-:W-:Y:S02]  /*e840*/  ISETP.GT.AND P1, PT, R20, 0x41, !P4 ;  /* 0x000000411400780c */ /* 0x000fe40006724270 */
[C---:B------:R-:W-:Y:S02]  /*e850*/  ISETP.LT.OR P2, PT, R18.reuse, 0x22, P2 ;  /* 0x000000221200780c */ /* 0x040fe40001741670 */
[----:B------:R-:W-:Y:S02]  /*e860*/  ISETP.LT.OR P1, PT, R18, 0x42, P1 ;  /* 0x000000421200780c */ /* 0x000fe40000f21670 */
[----:B------:R-:W-:Y:S02]  /*e870*/  FSEL R107, R107, -INF , !P2 ;  /* 0xff8000006b6b7808 */ /* 0x000fe40005000000 */
[----:B------:R-:W-:-:S02]  /*e880*/  FSEL R91, R91, -INF , !P1 ;  /* 0xff8000005b5b7808 */ /* 0x000fc40004800000 */
[----:B------:R-:W-:Y:S02]  /*e890*/  ISETP.GT.AND P1, PT, R20, 0x48, !P3 ;  /* 0x000000481400780c */ /* 0x000fe40005f24270 */
[----:B------:R-:W-:Y:S02]  /*e8a0*/  LOP3.LUT P2, RZ, R22, 0x20000, RZ, 0xc0, !PT ;  /* 0x0002000016ff7812 */ /* 0x000fe4000784c0ff */
[----:B------:R-:W-:Y:S02]  /*e8b0*/  ISETP.LT.OR P1, PT, R18, 0x49, P1 ;  /* 0x000000491200780c */ /* 0x000fe40000f21670 */
[----:B------:R-:W-:Y:S02]  /*e8c0*/  LOP3.LUT R16, R16, 0xffffffbf, RZ, 0xc0, !PT ;  /* 0xffffffbf10107812 */ /* 0x000fe400078ec0ff */
[----:B------:R-:W-:Y:S02]  /*e8d0*/  FSEL R94, R94, -INF , !P1 ;  /* 0xff8000005e5e7808 */ /* 0x000fe40004800000 */
[----:B------:R-:W-:-:S02]  /*e8e0*/  ISETP.GT.AND P1, PT, R20, 0x49, !P2 ;  /* 0x000000491400780c */ /* 0x000fc40005724270 */
[----:B------:R-:W-:Y:S02]  /*e8f0*/  @P0 LOP3.LUT R16, R16, 0x40, RZ, 0xfc, !PT ;  /* 0x0000004010100812 */ /* 0x000fe400078efcff */
[----:B------:R-:W-:Y:S02]  /*e900*/  ISETP.LT.OR P1, PT, R18, 0x4a, P1 ;  /* 0x0000004a1200780c */ /* 0x000fe40000f21670 */
[----:B------:R-:W-:Y:S02]  /*e910*/  LOP3.LUT P0, RZ, R22, 0x10000, RZ, 0xc0, !PT ;  /* 0x0001000016ff7812 */ /* 0x000fe4000780c0ff */
[----:B------:R-:W-:Y:S02]  /*e920*/  FSEL R95, R95, -INF , !P1 ;  /* 0xff8000005f5f7808 */ /* 0x000fe40004800000 */
[----:B------:R-:W-:Y:S02]  /*e930*/  ISETP.GT.AND P1, PT, R20, 0x50, !P0 ;  /* 0x000000501400780c */ /* 0x000fe40004724270 */
[----:B------:R-:W-:-:S02]  /*e940*/  LOP3.LUT P6, RZ, R22, 0x8000, RZ, 0xc0, !PT ;  /* 0x0000800016ff7812 */ /* 0x000fc400078cc0ff */
[----:B------:R-:W-:Y:S02]  /*e950*/  ISETP.LT.OR P1, PT, R18, 0x51, P1 ;  /* 0x000000511200780c */ /* 0x000fe40000f21670 */
[----:B------:R-:W-:Y:S02]  /*e960*/  LOP3.LUT P5, RZ, R22, 0x200, RZ, 0xc0, !PT ;  /* 0x0000020016ff7812 */ /* 0x000fe400078ac0ff */
[----:B------:R-:W-:Y:S02]  /*e970*/  FSEL R98, R98, -INF , !P1 ;  /* 0xff80000062627808 */ /* 0x000fe40004800000 */
[----:B------:R-:W-:Y:S02]  /*e980*/  ISETP.GT.AND P1, PT, R20, 0x51, !P6 ;  /* 0x000000511400780c */ /* 0x000fe40007724270 */
[----:B------:R-:W-:Y:S02]  /*e990*/  LOP3.LUT P4, RZ, R22, 0x100, RZ, 0xc0, !PT ;  /* 0x0000010016ff7812 */ /* 0x000fe4000788c0ff */
[----:B------:R-:W-:-:S02]  /*e9a0*/  ISETP.LT.OR P1, PT, R18, 0x52, P1 ;  /* 0x000000521200780c */ /* 0x000fc40000f21670 */
[C---:B------:R-:W-:Y:S02]  /*e9b0*/  LOP3.LUT P3, RZ, R22.reuse, 0x80, RZ, 0xc0, !PT ;  /* 0x0000008016ff7812 */ /* 0x040fe4000786c0ff */
[----:B------:R-:W-:Y:S02]  /*e9c0*/  FSEL R99, R99, -INF , !P1 ;  /* 0xff80000063637808 */ /* 0x000fe40004800000 */
[C---:B------:R-:W-:Y:S02]  /*e9d0*/  LOP3.LUT P1, RZ, R22.reuse, 0x4000, RZ, 0xc0, !PT ;  /* 0x0000400016ff7812 */ /* 0x040fe4000782c0ff */
[----:B------:R-:W-:Y:S02]  /*e9e0*/  LOP3.LUT P2, RZ, R22, 0x40, RZ, 0xc0, !PT ;  /* 0x0000004016ff7812 */ /* 0x000fe4000784c0ff */
[----:B------:R-:W-:Y:S02]  /*e9f0*/  ISETP.GT.AND P1, PT, R20, 0x58, !P1 ;  /* 0x000000581400780c */ /* 0x000fe40004f24270 */
[----:B------:R-:W-:-:S02]  /*ea00*/  LOP3.LUT P0, RZ, R22, 0x20, RZ, 0xc0, !PT ;  /* 0x0000002016ff7812 */ /* 0x000fc4000780c0ff */
[----:B------:R-:W-:Y:S02]  /*ea10*/  ISETP.LT.OR P1, PT, R18, 0x59, P1 ;  /* 0x000000591200780c */ /* 0x000fe40000f21670 */
[----:B------:R-:W-:Y:S02]  /*ea20*/  FMNMX.FTZ R10, R120, R3, !PT ;  /* 0x00000003780a7209 */ /* 0x000fe40007810000 */
[----:B------:R-:W-:Y:S02]  /*ea30*/  FSEL R102, R102, -INF , !P1 ;  /* 0xff80000066667808 */ /* 0x000fe40004800000 */
[C---:B------:R-:W-:Y:S02]  /*ea40*/  LOP3.LUT P1, RZ, R22.reuse, 0x2000, RZ, 0xc0, !PT ;  /* 0x0000200016ff7812 */ /* 0x040fe4000782c0ff */
[----:B------:R-:W-:Y:S02]  /*ea50*/  LOP3.LUT P6, RZ, R22, 0x20000000, RZ, 0xc0, !PT ;  /* 0x2000000016ff7812 */ /* 0x000fe400078cc0ff */
        /* <DEDUP_REMOVED lines=49> */
[----:B------:R-:W-:Y:S02]  /*ed70*/  FMNMX.FTZ R10, R97, R10, !PT ;  /* 0x0000000a610a7209 */ /* 0x000fe40007810000 */
[----:B------:R-:W-:Y:S02]  /*ed80*/  FSEL R87, R87, -INF , !P1 ;  /* 0xff80000057577808 */ /* 0x000fe40004800000 */
        /* <DEDUP_REMOVED lines=43> */
[----:B------:R-:W-:Y:S01]  /*f040*/  LOP3.LUT P0, RZ, R22, 0x2000000, RZ, 0xc0, !PT ;  /* 0x0200000016ff7812 */ /* 0x000fe2000780c0ff */
[----:B------:R-:W0:Y:S01]  /*f050*/  SHFL.BFLY PT, R11, R10, 0x2, 0x1f ;  /* 0x0c401f000a0b7f89 */ /* 0x000e2200000e0000 */
[----:B------:R-:W-:Y:S02]  /*f060*/  ISETP.LT.OR P1, PT, R18, 0x1a, P1 ;  /* 0x0000001a1200780c */ /* 0x000fe40000f21670 */
[----:B------:R-:W-:-:S02]  /*f070*/  ISETP.GT.AND P0, PT, R20, 0x81, !P0 ;  /* 0x000000811400780c */ /* 0x000fc40004704270 */
[----:B------:R-:W-:Y:S02]  /*f080*/  FSEL R135, R135, -INF , !P1 ;  /* 0xff80000087877808 */ /* 0x000fe40004800000 */
[----:B------:R-:W-:Y:S02]  /*f090*/  LOP3.LUT P1, RZ, R22, 0x1, RZ, 0xc0, !PT ;  /* 0x0000000116ff7812 */ /* 0x000fe4000782c0ff */
[----:B------:R-:W-:Y:S02]  /*f0a0*/  ISETP.LT.OR P0, PT, R18, 0x82, P0 ;  /* 0x000000821200780c */ /* 0x000fe40000701670 */
[----:B------:R-:W-:Y:S02]  /*f0b0*/  ISETP.GT.AND P1, PT, R20, RZ, !P1 ;  /* 0x000000ff1400720c */ /* 0x000fe40004f24270 */
[----:B------:R-:W-:Y:S02]  /*f0c0*/  LOP3.LUT P2, RZ, R22, 0x10, RZ, 0xc0, !PT ;  /* 0x0000001016ff7812 */ /* 0x000fe4000784c0ff */
[----:B------:R-:W-:-:S02]  /*f0d0*/  ISETP.LT.OR P1, PT, R18, 0x1, P1 ;  /* 0x000000011200780c */ /* 0x000fc40000f21670 */
[----:B------:R-:W-:Y:S02]  /*f0e0*/  LOP3.LUT P3, RZ, R22, 0x8, RZ, 0xc0, !PT ;  /* 0x0000000816ff7812 */ /* 0x000fe4000786c0ff */
[----:B------:R-:W-:Y:S02]  /*f0f0*/  FSEL R122, R122, -INF , !P1 ;  /* 0xff8000007a7a7808 */ /* 0x000fe40004800000 */
[----:B------:R-:W-:Y:S02]  /*f100*/  LOP3.LUT P1, RZ, R22, 0x4000000, RZ, 0xc0, !PT ;  /* 0x0400000016ff7812 */ /* 0x000fe4000782c0ff */
[----:B------:R-:W-:Y:S02]  /*f110*/  FMNMX.FTZ R12, R122, R0, !PT ;  /* 0x000000007a0c7209 */ /* 0x000fe40007810000 */
[----:B0-----:R-:W-:Y:S02]  /*f120*/  FMNMX.FTZ R10, R10, R11, !PT ;  /* 0x0000000b0a0a7209 */ /* 0x001fe40007810000 */
[----:B------:R-:W-:-:S02]  /*f130*/  FMNMX.FTZ R12, R123, R12, !PT ;  /* 0x0000000c7b0c7209 */ /* 0x000fc40007810000 */
[----:B------:R-:W-:Y:S01]  /*f140*/  ISETP.GT.AND P1, PT, R20, 0x80, !P1 ;  /* 0x000000801400780c */ /* 0x000fe20004f24270 */
[----:B------:R-:W0:Y:S01]  /*f150*/  SHFL.BFLY PT, R11, R10, 0x1, 0x1f ;  /* 0x0c201f000a0b7f89 */ /* 0x000e2200000e0000 */
[----:B------:R-:W-:Y:S02]  /*f160*/  FMNMX.FTZ R12, R126, R12, !PT ;  /* 0x0000000c7e0c7209 */ /* 0x000fe40007810000 */
[----:B------:R-:W-:Y:S02]  /*f170*/  ISETP.LT.OR P1, PT, R18, 0x81, P1 ;  /* 0x000000811200780c */ /* 0x000fe40000f21670 */
[----:B------:R-:W-:Y:S02]  /*f180*/  FMNMX.FTZ R12, R127, R12, !PT ;  /* 0x0000000c7f0c7209 */ /* 0x000fe40007810000 */
[----:B------:R-:W-:Y:S02]  /*f190*/  FSEL R58, R58, -INF , !P1 ;  /* 0xff8000003a3a7808 */ /* 0x000fe40004800000 */
[----:B------:R-:W-:-:S02]  /*f1a0*/  FMNMX.FTZ R12, R130, R12, !PT ;  /* 0x0000000c820c7209 */ /* 0x000fc40007810000 */
[C---:B------:R-:W-:Y:S02]  /*f1b0*/  LOP3.LUT P1, RZ, R22.reuse, 0x1000000, RZ, 0xc0, !PT ;  /* 0x0100000016ff7812 */ /* 0x040fe4000782c0ff */
[----:B------:R-:W-:Y:S02]  /*f1c0*/  FMNMX.FTZ R12, R131, R12, !PT ;  /* 0x0000000c830c7209 */ /* 0x000fe40007810000 */
[----:B------:R-:W-:Y:S02]  /*f1d0*/  LOP3.LUT P4, RZ, R22, 0x4, RZ, 0xc0, !PT ;  /* 0x0000000416ff7812 */ /* 0x000fe4000788c0ff */
[----:B------:R-:W-:Y:S02]  /*f1e0*/  FMNMX.FTZ R12, R134, R12, !PT ;  /* 0x0000000c860c7209 */ /* 0x000fe40007810000 */
[----:B------:R-:W-:Y:S02]  /*f1f0*/  LOP3.LUT P5, RZ, R22, 0x2, RZ, 0xc0, !PT ;  /* 0x0000000216ff7812 */ /* 0x000fe400078ac0ff */
[----:B------:R-:W-:-:S02]  /*f200*/  FMNMX.FTZ R12, R135, R12, !PT ;  /* 0x0000000c870c7209 */ /* 0x000fc40007810000 */
[----:B------:R-:W-:Y:S02]  /*f210*/  LOP3.LUT P6, RZ, R22, 0x8000000, RZ, 0xc0, !PT ;  /* 0x0800000016ff7812 */ /* 0x000fe400078cc0ff */
[----:B------:R-:W-:Y:S02]  /*f220*/  FMNMX.FTZ R12, R106, R12, !PT ;  /* 0x0000000c6a0c7209 */ /* 0x000fe40007810000 */
[----:B------:R-:W-:Y:S02]  /*f230*/  LOP3.LUT R22, R22, 0xfffffffd, RZ, 0xc0, !PT ;  /* 0xfffffffd16167812 */ /* 0x000fe400078ec0ff */
[----:B------:R-:W-:Y:S02]  /*f240*/  FMNMX.FTZ R12, R107, R12, !PT ;  /* 0x0000000c6b0c7209 */ /* 0x000fe40007810000 */
[----:B------:R-:W-:Y:S02]  /*f250*/  ISETP.GT.AND P1, PT, R20, 0x88, !P1 ;  /* 0x000000881400780c */ /* 0x000fe40004f24270 */
[----:B------:R-:W-:-:S02]  /*f260*/  FMNMX.FTZ R12, R110, R12, !PT ;  /* 0x0000000c6e0c7209 */ /* 0x000fc40007810000 */
[----:B0-----:R-:W-:Y:S02]  /*f270*/  FMNMX.FTZ R10, R10, R11, !PT ;  /* 0x0000000b0a0a7209 */ /* 0x001fe40007810000 */
[----:B------:R-:W-:Y:S02]  /*f280*/  FMNMX.FTZ R12, R111, R12, !PT ;  /* 0x0000000c6f0c7209 */ /* 0x000fe40007810000 */
[----:B------:R-:W-:Y:S02]  /*f290*/  @P0 LOP3.LUT R22, R22, 0x2, RZ, 0xfc, !PT ;  /* 0x0000000216160812 */ /* 0x000fe400078efcff */
[----:B------:R-:W-:Y:S02]  /*f2a0*/  FMNMX.FTZ R12, R114, R12, !PT ;  /* 0x0000000c720c7209 */ /* 0x000fe40007810000 */
[----:B------:R-:W-:Y:S02]  /*f2b0*/  ISETP.LT.OR P0, PT, R18, 0x89, P1 ;  /* 0x000000891200780c */ /* 0x000fe40000f01670 */
[----:B------:R-:W-:-:S02]  /*f2c0*/  FMNMX.FTZ R12, R115, R12, !PT ;  /* 0x0000000c730c7209 */ /* 0x000fc40007810000 */
[----:B------:R-:W-:Y:S02]  /*f2d0*/  FSETP.NEU.FTZ.AND P1, PT, R10, -INF , PT ;  /* 0xff8000000a00780b */ /* 0x000fe40003f3d000 */
[----:B------:R-:W-:Y:S02]  /*f2e0*/  FMNMX.FTZ R12, R118, R12, !PT ;  /* 0x0000000c760c7209 */ /* 0x000fe40007810000 */
[----:B------:R-:W-:Y:S02]  /*f2f0*/  FSEL R11, R10, RZ, P1 ;  /* 0x000000ff0a0b7208 */ /* 0x000fe40000800000 */
[----:B------:R-:W-:Y:S02]  /*f300*/  FMNMX.FTZ R12, R119, R12, !PT ;  /* 0x0000000c770c7209 */ /* 0x000fe40007810000 */
[----:B------:R-:W-:Y:S01]  /*f310*/  ISETP.GT.AND P2, PT, R20, 0x89, !P2 ;  /* 0x000000891400780c */ /* 0x000fe20005744270 */
[----:B------:R-:W-:-:S01]  /*f320*/  FADD.FTZ R3, -R11, R3 ;  /* 0x000000030b037221 */ /* 0x000fc20000010100 */
[----:B------:R-:W-:Y:S01]  /*f330*/  FMNMX.FTZ R12, R90, R12, !PT ;  /* 0x0000000c5a0c7209 */ /* 0x000fe20007810000 */
[----:B------:R-:W-:-:S01]  /*f340*/  FFMA.FTZ R11, R2, R10, -8 ;  /* 0xc1000000020b7423 */ /* 0x000fc2000001000a */
[----:B------:R-:W-:Y:S01]  /*f350*/  ISETP.GT.AND P3, PT, R20, 0x90, !P3 ;  /* 0x000000901400780c */ /* 0x000fe20005f64270 */
[----:B------:R-:W-:Y:S01]  /*f360*/  FMUL.FTZ R3, R2, R3 ;  /* 0x0000000302037220 */ /* 0x000fe20000410000 */
[----:B------:R-:W-:-:S02]  /*f370*/  FMNMX.FTZ R12, R91, R12, !PT ;  /* 0x0000000c5b0c7209 */ /* 0x000fc40007810000 */
[----:B------:R-:W-:Y:S02]  /*f380*/  FSEL R11, R11, RZ, P1 ;  /* 0x000000ff0b0b7208 */ /* 0x000fe40000800000 */
[----:B------:R-:W-:Y:S01]  /*f390*/  FMNMX.FTZ R12, R94, R12, !PT ;  /* 0x0000000c5e0c7209 */ /* 0x000fe20007810000 */
[----:B------:R-:W-:Y:S01]  /*f3a0*/  MUFU.EX2 R3, R3 ;  /* 0x0000000300037308 */ /* 0x000fe20000000800 */
[----:B------:R-:W-:Y:S01]  /*f3b0*/  LOP3.LUT P1, RZ, R22, 0x2, RZ, 0xc0, !PT ;  /* 0x0000000216ff7812 */ /* 0x000fe2000782c0ff */
[C-C-:B------:R-:W-:Y:S01]  /*f3c0*/  FFMA.FTZ R120, R2.reuse, R120, -R11.reuse ;  /* 0x0000007802787223 */ /* 0x140fe2000001080b */
[----:B------:R-:W-:Y:S01]  /*f3d0*/  FMNMX.FTZ R12, R95, R12, !PT ;  /* 0x0000000c5f0c7209 */ /* 0x000fe20007810000 */
[C-C-:B------:R-:W-:Y:S01]  /*f3e0*/  FFMA.FTZ R121, R2.reuse, R121, -R11.reuse ;  /* 0x0000007902797223 */ /* 0x140fe2000001080b */
[----:B------:R-:W-:Y:S01]  /*f3f0*/  FSEL R59, R59, -INF , !P1 ;  /* 0xff8000003b3b7808 */ /* 0x000fe20004800000 */
[--C-:B------:R-:W-:Y:S01]  /*f400*/  FFMA.FTZ R124, R2, R124, -R11.reuse ;  /* 0x0000007c027c7223 */ /* 0x100fe2000001080b */
[----:B------:R-:W-:Y:S01]  /*f410*/  FMNMX.FTZ R12, R98, R12, !PT ;  /* 0x0000000c620c7209 */ /* 0x000fe20007810000 */
[----:B------:R-:W2:Y:S01]  /*f420*/  MUFU.EX2 R120, R120 ;  /* 0x0000007800787308 */ /* 0x000ea20000000800 */
[----:B------:R-:W-:Y:S01]  /*f430*/  ISETP.LT.OR P2, PT, R18, 0x8a, P2 ;  /* 0x0000008a1200780c */ /* 0x000fe20001741670 */
[C-C-:B------:R-:W-:Y:S01]  /*f440*/  FFMA.FTZ R125, R2.reuse, R125, -R11.reuse ;  /* 0x0000007d027d7223 */ /* 0x140fe2000001080b */
[----:B------:R-:W-:Y:S01]  /*f450*/  FMNMX.FTZ R12, R99, R12, !PT ;  /* 0x0000000c630c7209 */ /* 0x000fe20007810000 */
[--C-:B------:R-:W-:Y:S01]  /*f460*/  FFMA.FTZ R128, R2, R128, -R11.reuse ;  /* 0x0000008002807223 */ /* 0x100fe2000001080b */
[----:B------:R-:W-:Y:S01]  /*f470*/  FSEL R62, R62, -INF , !P0 ;  /* 0xff8000003e3e7808 */ /* 0x000fe20004000000 */
[--C-:B------:R-:W-:Y:S01]  /*f480*/  FFMA.FTZ R129, R2, R129, -R11.reuse ;  /* 0x0000008102817223 */ /* 0x100fe2000001080b */
[----:B------:R-:W-:Y:S01]  /*f490*/  FMNMX.FTZ R12, R102, R12, !PT ;  /* 0x0000000c660c7209 */ /* 0x000fe20007810000 */
[----:B------:R-:W0:Y:S01]  /*f4a0*/  MUFU.EX2 R121, R121 ;  /* 0x0000007900797308 */ /* 0x000e220000000800 */
[----:B------:R-:W-:Y:S01]  /*f4b0*/  ISETP.GT.AND P4, PT, R20, 0x91, !P4 ;  /* 0x000000911400780c */ /* 0x000fe20006784270 */
[C-C-:B------:R-:W-:Y:S01]  /*f4c0*/  FFMA.FTZ R132, R2.reuse, R132, -R11.reuse ;  /* 0x0000008402847223 */ /* 0x140fe2000001080b */
[----:B------:R-:W-:Y:S01]  /*f4d0*/  FMNMX.FTZ R12, R103, R12, !PT ;  /* 0x0000000c670c7209 */ /* 0x000fe20007810000 */
[--C-:B------:R-:W-:Y:S01]  /*f4e0*/  FFMA.FTZ R133, R2, R133, -R11.reuse ;  /* 0x0000008502857223 */ /* 0x100fe2000001080b */
[----:B------:R-:W-:Y:S01]  /*f4f0*/  ISETP.LT.OR P3, PT, R18, 0x91, P3 ;  /* 0x000000911200780c */ /* 0x000fe20001f61670 */
[--C-:B------:R-:W-:Y:S01]  /*f500*/  FFMA.FTZ R104, R2, R104, -R11.reuse ;  /* 0x0000006802687223 */ /* 0x100fe2000001080b */
[----:B------:R-:W-:Y:S01]  /*f510*/  FMNMX.FTZ R12, R74, R12, !PT ;  /* 0x0000000c4a0c7209 */ /* 0x000fe20007810000 */
[----:B------:R-:W1:Y:S01]  /*f520*/  MUFU.EX2 R124, R124 ;  /* 0x0000007c007c7308 */ /* 0x000e620000000800 */
[----:B------:R-:W-:Y:S01]  /*f530*/  FSEL R63, R63, -INF , !P2 ;  /* 0xff8000003f3f7808 */ /* 0x000fe20005000000 */
[C-C-:B------:R-:W-:Y:S01]  /*f540*/  FFMA.FTZ R105, R2.reuse, R105, -R11.reuse ;  /* 0x0000006902697223 */ /* 0x140fe2000001080b */
[----:B------:R-:W-:Y:S01]  /*f550*/  FMNMX.FTZ R12, R75, R12, !PT ;  /* 0x0000000c4b0c7209 */ /* 0x000fe20007810000 */
[--C-:B------:R-:W-:Y:S01]  /*f560*/  FFMA.FTZ R108, R2, R108, -R11.reuse ;  /* 0x0000006c026c7223 */ /* 0x100fe2000001080b */
[----:B------:R-:W-:Y:S01]  /*f570*/  ISETP.GT.AND P5, PT, R20, 0x98, !P5 ;  /* 0x000000981400780c */ /* 0x000fe20006fa4270 */
[--C-:B------:R-:W-:Y:S01]  /*f580*/  FFMA.FTZ R109, R2, R109, -R11.reuse ;  /* 0x0000006d026d7223 */ /* 0x100fe2000001080b */
[----:B------:R-:W-:Y:S01]  /*f590*/  FMNMX.FTZ R12, R78, R12, !PT ;  /* 0x0000000c4e0c7209 */ /* 0x000fe20007810000 */
[----:B------:R-:W3:Y:S01]  /*f5a0*/  MUFU.EX2 R125, R125 ;  /* 0x0000007d007d7308 */ /* 0x000ee20000000800 */
[----:B------:R-:W-:Y:S01]  /*f5b0*/  ISETP.LT.OR P4, PT, R18, 0x92, P4 ;  /* 0x000000921200780c */ /* 0x000fe20002781670 */
[C-C-:B------:R-:W-:Y:S01]  /*f5c0*/  FFMA.FTZ R112, R2.reuse, R112, -R11.reuse ;  /* 0x0000007002707223 */ /* 0x140fe2000001080b */
[----:B------:R-:W-:Y:S01]  /*f5d0*/  FMNMX.FTZ R12, R79, R12, !PT ;  /* 0x0000000c4f0c7209 */ /* 0x000fe20007810000 */
[--C-:B------:R-:W-:Y:S01]  /*f5e0*/  FFMA.FTZ R113, R2, R113, -R11.reuse ;  /* 0x0000007102717223 */ /* 0x100fe2000001080b */
[----:B------:R-:W-:Y:S01]  /*f5f0*/  FSEL R66, R66, -INF , !P3 ;  /* 0xff80000042427808 */ /* 0x000fe20005800000 */
[--C-:B------:R-:W-:Y:S01]  /*f600*/  FFMA.FTZ R116, R2, R116, -R11.reuse ;  /* 0x0000007402747223 */ /* 0x100fe2000001080b */
[----:B------:R-:W-:Y:S01]  /*f610*/  FMNMX.FTZ R12, R82, R12, !PT ;  /* 0x0000000c520c7209 */ /* 0x000fe20007810000 */
[----:B------:R-:W4:Y:S01]  /*f620*/  MUFU.EX2 R128, R128 ;  /* 0x0000008000807308 */ /* 0x000f220000000800 */
[----:B------:R-:W-:Y:S01]  /*f630*/  ISETP.GT.AND P6, PT, R20, 0x99, !P6 ;  /* 0x000000991400780c */ /* 0x000fe200077c4270 */
[C-C-:B------:R-:W-:Y:S01]  /*f640*/  FFMA.FTZ R117, R2.reuse, R117, -R11.reuse ;  /* 0x0000007502757223 */ /* 0x140fe2000001080b */
[----:B------:R-:W-:Y:S01]  /*f650*/  FMNMX.FTZ R12, R83, R12, !PT ;  /* 0x0000000c530c7209 */ /* 0x000fe20007810000 */
[--C-:B------:R-:W-:Y:S01]  /*f660*/  FFMA.FTZ R88, R2, R88, -R11.reuse ;  /* 0x0000005802587223 */ /* 0x100fe2000001080b */
[----:B------:R-:W-:Y:S01]  /*f670*/  ISETP.LT.OR P5, PT, R18, 0x99, P5 ;  /* 0x000000991200780c */ /* 0x000fe20002fa1670 */
[--C-:B------:R-:W-:Y:S01]  /*f680*/  FFMA.FTZ R89, R2, R89, -R11.reuse ;  /* 0x0000005902597223 */ /* 0x100fe2000001080b */
[----:B------:R-:W-:Y:S01]  /*f690*/  FMNMX.FTZ R12, R86, R12, !PT ;  /* 0x0000000c560c7209 */ /* 0x000fe20007810000 */
[----:B------:R-:W5:Y:S01]  /*f6a0*/  MUFU.EX2 R129, R129 ;  /* 0x0000008100817308 */ /* 0x000f620000000800 */
[----:B------:R-:W-:Y:S01]  /*f6b0*/  FSEL R67, R67, -INF , !P4 ;  /* 0xff80000043437808 */ /* 0x000fe20006000000 */
[C-C-:B------:R-:W-:Y:S01]  /*f6c0*/  FFMA.FTZ R92, R2.reuse, R92, -R11.reuse ;  /* 0x0000005c025c7223 */ /* 0x140fe2000001080b */
[----:B------:R-:W-:Y:S01]  /*f6d0*/  FMNMX.FTZ R12, R87, R12, !PT ;  /* 0x0000000c570c7209 */ /* 0x000fe20007810000 */
[--C-:B------:R-:W-:Y:S01]  /*f6e0*/  FFMA.FTZ R93, R2, R93, -R11.reuse ;  /* 0x0000005d025d7223 */ /* 0x100fe2000001080b */
[----:B------:R-:W-:Y:S01]  /*f6f0*/  ISETP.LT.OR P6, PT, R18, 0x9a, P6 ;  /* 0x0000009a1200780c */ /* 0x000fe200037c1670 */
[----:B--2---:R-:W-:Y:S01]  /*f700*/  FFMA.FTZ R18, R3, R136, R120 ;  /* 0x0000008803127223 */ /* 0x004fe20000010078 */
[----:B------:R-:W-:Y:S01]  /*f710*/  FMNMX.FTZ R12, R58, R12, !PT ;  /* 0x0000000c3a0c7209 */ /* 0x000fe20007810000 */
[----:B------:R-:W2:Y:S01]  /*f720*/  MUFU.EX2 R132, R132 ;  /* 0x0000008400847308 */ /* 0x000ea20000000800 */
[----:B------:R-:W-:Y:S01]  /*f730*/  FSEL R70, R70, -INF , !P5 ;  /* 0xff80000046467808 */ /* 0x000fe20006800000 */
[----:B0-----:R-:W-:Y:S01]  /*f740*/  FADD.FTZ R18, R121, R18 ;  /* 0x0000001279127221 */ /* 0x001fe20000010000 */
[----:B------:R-:W-:Y:S01]  /*f750*/  FMNMX.FTZ R12, R59, R12, !PT ;  /* 0x0000000c3b0c7209 */ /* 0x000fe20007810000 */
[--C-:B------:R-:W-:Y:S01]  /*f760*/  FFMA.FTZ R96, R2, R96, -R11.reuse ;  /* 0x0000006002607223 */ /* 0x100fe2000001080b */
[----:B------:R-:W-:Y:S01]  /*f770*/  FSEL R71, R71, -INF , !P6 ;  /* 0xff80000047477808 */ /* 0x000fe20007000000 */
[----:B-1----:R-:W-:Y:S01]  /*f780*/  FADD.FTZ R18, R124, R18 ;  /* 0x000000127c127221 */ /* 0x002fe20000010000 */
[----:B------:R-:W-:Y:S01]  /*f790*/  FMNMX.FTZ R12, R62, R12, !PT ;  /* 0x0000000c3e0c7209 */ /* 0x000fe20007810000 */
[----:B------:R-:W0:Y:S01]  /*f7a0*/  MUFU.EX2 R133, R133 ;  /* 0x0000008500857308 */ /* 0x000e220000000800 */
[----:B------:R-:W-:-:S01]  /*f7b0*/  FFMA.FTZ R97, R2, R97, -R11 ;  /* 0x0000006102617223 */ /* 0x000fc2000001080b */
[----:B---3--:R-:W-:Y:S01]  /*f7c0*/  FADD.FTZ R18, R125, R18 ;  /* 0x000000127d127221 */ /* 0x008fe20000010000 */
[----:B------:R-:W-:Y:S01]  /*f7d0*/  FMNMX.FTZ R12, R63, R12, !PT ;  /* 0x0000000c3f0c7209 */ /* 0x000fe20007810000 */
[C-C-:B------:R-:W-:Y:S01]  /*f7e0*/  FFMA.FTZ R100, R2.reuse, R100, -R11.reuse ;  /* 0x0000006402647223 */ /* 0x140fe2000001080b */
[----:B------:R-:W-:-:S01]  /*f7f0*/  FFMA.FTZ R101, R2, R101, -R11 ;  /* 0x0000006502657223 */ /* 0x000fc2000001080b */
[----:B----4-:R-:W-:Y:S01]  /*f800*/  FADD.FTZ R18, R128, R18 ;  /* 0x0000001280127221 */ /* 0x010fe20000010000 */
[----:B------:R-:W-:Y:S01]  /*f810*/  FMNMX.FTZ R12, R66, R12, !PT ;  /* 0x0000000c420c7209 */ /* 0x000fe20007810000 */
[----:B------:R-:W1:Y:S01]  /*f820*/  MUFU.EX2 R104, R104 ;  /* 0x0000006800687308 */ /* 0x000e620000000800 */
[----:B------:R-:W-:-:S01]  /*f830*/  FFMA.FTZ R72, R2, R72, -R11 ;  /* 0x0000004802487223 */ /* 0x000fc2000001080b */
[----:B-----5:R-:W-:Y:S01]  /*f840*/  FADD.FTZ R18, R129, R18 ;  /* 0x0000001281127221 */ /* 0x020fe20000010000 */
[----:B------:R-:W-:Y:S01]  /*f850*/  FMNMX.FTZ R12, R67, R12, !PT ;  /* 0x0000000c430c7209 */ /* 0x000fe20007810000 */
[C-C-:B------:R-:W-:Y:S01]  /*f860*/  FFMA.FTZ R73, R2.reuse, R73, -R11.reuse ;  /* 0x0000004902497223 */ /* 0x140fe2000001080b */
[----:B------:R-:W-:-:S01]  /*f870*/  FFMA.FTZ R76, R2, R76, -R11 ;  /* 0x0000004c024c7223 */ /* 0x000fc2000001080b */
[----:B--2---:R-:W-:Y:S01]  /*f880*/  FADD.FTZ R18, R132, R18 ;  /* 0x0000001284127221 */ /* 0x004fe20000010000 */
[----:B------:R-:W-:Y:S01]  /*f890*/  FMNMX.FTZ R12, R70, R12, !PT ;  /* 0x0000000c460c7209 */ /* 0x000fe20007810000 */
[----:B------:R-:W2:Y:S01]  /*f8a0*/  MUFU.EX2 R105, R105 ;  /* 0x0000006900697308 */ /* 0x000ea20000000800 */
[----:B------:R-:W-:-:S01]  /*f8b0*/  FFMA.FTZ R77, R2, R77, -R11 ;  /* 0x0000004d024d7223 */ /* 0x000fc2000001080b */
[----:B0-----:R-:W-:Y:S01]  /*f8c0*/  FADD.FTZ R18, R133, R18 ;  /* 0x0000001285127221 */ /* 0x001fe20000010000 */
[----:B------:R-:W-:Y:S01]  /*f8d0*/  FMNMX.FTZ R12, R71, R12, !PT ;  /* 0x0000000c470c7209 */ /* 0x000fe20007810000 */
[C-C-:B------:R-:W-:Y:S01]  /*f8e0*/  FFMA.FTZ R80, R2.reuse, R80, -R11.reuse ;  /* 0x0000005002507223 */ /* 0x140fe2000001080b */
[----:B------:R-:W-:-:S01]  /*f8f0*/  FFMA.FTZ R81, R2, R81, -R11 ;  /* 0x0000005102517223 */ /* 0x000fc2000001080b */
[C-C-:B------:R-:W-:Y:S01]  /*f900*/  FFMA.FTZ R84, R2.reuse, R84, -R11.reuse ;  /* 0x0000005402547223 */ /* 0x140fe2000001080b */
[----:B------:R-:W-:-:S01]  /*f910*/  FFMA.FTZ R85, R2, R85, -R11 ;  /* 0x0000005502557223 */ /* 0x000fc2000001080b */
[----:B------:R-:W0:Y:S01]  /*f920*/  SHFL.BFLY PT, R13, R12, 0x2, 0x1f ;  /* 0x0c401f000c0d7f89 */ /* 0x000e2200000e0000 */
[----:B------:R-:W3:Y:S01]  /*f930*/  MUFU.EX2 R108, R108 ;  /* 0x0000006c006c7308 */ /* 0x000ee20000000800 */
        /* <DEDUP_REMOVED lines=11> */
[----:B------:R-:W-:-:S04]  /*f9f0*/  LOP3.LUT P0, RZ, R16, 0x40, RZ, 0xc0, !PT ;  /* 0x0000004010ff7812 */ /* 0x000fc8000780c0ff */
[----:B------:R-:W2:Y:S01]  /*fa00*/  MUFU.EX2 R112, R112 ;  /* 0x0000007000707308 */ /* 0x000ea20000000800 */
[----:B---3--:R-:W-:-:S01]  /*fa10*/  FADD.FTZ R18, R108, R18 ;  /* 0x000000126c127221 */ /* 0x008fc20000010000 */
[----:B0-----:R-:W-:-:S06]  /*fa20*/  FMNMX.FTZ R12, R12, R13, !PT ;  /* 0x0000000d0c0c7209 */ /* 0x001fcc0007810000 */
[----:B------:R-:W0:Y:S01]  /*fa30*/  MUFU.EX2 R113, R113 ;  /* 0x0000007100717308 */ /* 0x000e220000000800 */
[----:B-1----:R-:W-:-:S01]  /*fa40*/  FADD.FTZ R18, R109, R18 ;  /* 0x000000126d127221 */ /* 0x002fc20000010000 */
[----:B------:R-:W1:Y:S06]  /*fa50*/  SHFL.BFLY PT, R13, R12, 0x1, 0x1f ;  /* 0x0c201f000c0d7f89 */ /* 0x000e6c00000e0000 */
[----:B------:R-:W3:Y:S01]  /*fa60*/  MUFU.EX2 R116, R116 ;  /* 0x0000007400747308 */ /* 0x000ee20000000800 */
[----:B--2---:R-:W-:-:S07]  /*fa70*/  FADD.FTZ R18, R112, R18 ;  /* 0x0000001270127221 */ /* 0x004fce0000010000 */
[----:B------:R-:W2:Y:S01]  /*fa80*/  MUFU.EX2 R117, R117 ;  /* 0x0000007500757308 */ /* 0x000ea20000000800 */
[----:B0-----:R-:W-:-:S07]  /*fa90*/  FADD.FTZ R18, R113, R18 ;  /* 0x0000001271127221 */ /* 0x001fce0000010000 */
[----:B------:R-:W0:Y:S01]  /*faa0*/  MUFU.EX2 R88, R88 ;  /* 0x0000005800587308 */ /* 0x000e220000000800 */
[----:B---3--:R-:W-:-:S01]  /*fab0*/  FADD.FTZ R18, R116, R18 ;  /* 0x0000001274127221 */ /* 0x008fc20000010000 */
[----:B-1----:R-:W-:-:S04]  /*fac0*/  FMNMX.FTZ R12, R12, R13, !PT ;  /* 0x0000000d0c0c7209 */ /* 0x002fc80007810000 */
[----:B------:R-:W-:Y:S02]  /*fad0*/  FSETP.NEU.FTZ.AND P1, PT, R12, -INF , PT ;  /* 0xff8000000c00780b */ /* 0x000fe40003f3d000 */
[----:B------:R-:W1:Y:S01]  /*fae0*/  MUFU.EX2 R89, R89 ;  /* 0x0000005900597308 */ /* 0x000e620000000800 */
[----:B--2---:R-:W-:-:S01]  /*faf0*/  FADD.FTZ R18, R117, R18 ;  /* 0x0000001275127221 */ /* 0x004fc20000010000 */
[----:B------:R-:W-:-:S05]  /*fb00*/  FSEL R13, R12, RZ, P1 ;  /* 0x000000ff0c0d7208 */ /* 0x000fca0000800000 */
[----:B------:R-:W-:Y:S01]  /*fb10*/  FADD.FTZ R0, -R13, R0 ;  /* 0x000000000d007221 */ /* 0x000fe20000010100 */
[----:B------:R-:W-:-:S01]  /*fb20*/  FFMA.FTZ R13, R2, R12, -8 ;  /* 0xc1000000020d7423 */ /* 0x000fc2000001000c */
[----:B------:R-:W2:Y:S01]  /*fb30*/  MUFU.EX2 R92, R92 ;  /* 0x0000005c005c7308 */ /* 0x000ea20000000800 */
[----:B0-----:R-:W-:-:S01]  /*fb40*/  FADD.FTZ R18, R88, R18 ;  /* 0x0000001258127221 */ /* 0x001fc20000010000 */
[----:B------:R-:W-:Y:S02]  /*fb50*/  FMUL.FTZ R0, R2, R0 ;  /* 0x0000000002007220 */ /* 0x000fe40000410000 */
[----:B------:R-:W-:Y:S01]  /*fb60*/  FSEL R13, R13, RZ, P1 ;  /* 0x000000ff0d0d7208 */ /* 0x000fe20000800000 */
[----:B-1----:R-:W-:-:S03]  /*fb70*/  FADD.FTZ R18, R89, R18 ;  /* 0x0000001259127221 */ /* 0x002fc60000010000 */
        /* <DEDUP_REMOVED lines=20> */
[----:B------:R-:W-:Y:S01]  /*fcc0*/  FFMA.FTZ R91, R2, R91, -R13 ;  /* 0x0000005b025b7223 */ /* 0x000fe2000001080d */
[----:B--2---:R-:W-:-:S01]  /*fcd0*/  FADD.FTZ R18, R92, R18 ;  /* 0x000000125c127221 */ /* 0x004fc20000010000 */
        /* <DEDUP_REMOVED lines=29> */
[----:B------:R-:W-:-:S05]  /*feb0*/  FFMA.FTZ R13, R2, R71, -R13 ;  /* 0x00000047020d7223 */ /* 0x000fca000001080d */
        /* <DEDUP_REMOVED lines=99> */
[----:B--2---:R-:W-:-:S05]  /*104f0*/  FADD.FTZ R18, R11, R18 ;  /* 0x000000120b127221 */ /* 0x004fca0000010000 */
[----:B------:R2:W-:Y:S02]  /*10500*/  STL [R1], R18 ;  /* 0x0000001201007387 */ /* 0x0005e40000100800 */
        /* <DEDUP_REMOVED lines=9> */
[----:B-1----:R-:W-:-:S04]  /*105a0*/  FADD.FTZ R20, R67, R20 ;  /* 0x0000001443147221 */ /* 0x002fc80000010000 */
[----:B---3--:R-:W-:-:S04]  /*105b0*/  FADD.FTZ R20, R70, R20 ;  /* 0x0000001446147221 */ /* 0x008fc80000010000 */
[----:B0-----:R-:W-:Y:S01]  /*105c0*/  FADD.FTZ R21, R13, R20 ;  /* 0x000000140d157221 */ /* 0x001fe20000010000 */
[----:B--2---:R-:W-:Y:S06]  /*105d0*/  @!P0 BRA `(.L_x_11965) ;  /* 0x0000000000048947 */ /* 0x004fec0003800000 */
[----:B------:R-:W-:Y:S01]  /*105e0*/  BPT.TRAP 0x1 ;  /* 0x000000040000795c */ /* 0x000fe20000300000 */
.L_x_11965:
[----:B------:R-:W2:Y:S01]  /*105f0*/  LDL R18, [R1+0x34] ;  /* 0x0000340001127983 */ /* 0x000ea20000100800 */
[----:B------:R-:W-:Y:S01]  /*10600*/  VIADD R19, R19, 0x13260 ;  /* 0x0001326013137836 */ /* 0x000fe20000000000 */
        /* <DEDUP_REMOVED lines=52> */
[----:B------:R-:W-:-:S02]  /*10950*/  F2FP.SATFINITE.E4M3.F32.PACK_AB_MERGE_C R152, R121, R120, R124 ;  /* 0x000000787998723e */ /* 0x000fc4000480707c */
[----:B--2---:R-:W-:Y:S02]  /*10960*/  PRMT R19, R18, 0x654, R19 ;  /* 0x0000065412137816 */ /* 0x004fe40000000013 */
[----:B------:R-:W2:Y:S01]  /*10970*/  LDL R18, [R1+0x24] ;  /* 0x0000240001127983 */ /* 0x000ea20000100800 */
[----:B------:R-:W-:Y:S01]  /*10980*/  F2FP.SATFINITE.E4M3.F32.PACK_AB_MERGE_C R153, R123, R122, R126 ;  /* 0x0000007a7b99723e */ /* 0x000fe2000480707e */
[----:B------:R0:W-:Y:S01]  /*10990*/  SYNCS.ARRIVE.TRANS64.RED.A1T0 RZ, [R19+URZ], RZ ;  /* 0x000000ff13ff79a7 */ /* 0x0001e2000810043f */
[----:B------:R-:W-:Y:S01]  /*109a0*/  F2FP.SATFINITE.E4M3.F32.PACK_AB_MERGE_C R154, R129, R128, R132 ;  /* 0x00000080819a723e */ /* 0x000fe20004807084 */
[----:B------:R-:W-:Y:S01]  /*109b0*/  IMAD.MOV.U32 R0, RZ, RZ, R12 ;  /* 0x000000ffff007224 */ /* 0x000fe200078e000c */
[----:B------:R-:W-:Y:S01]  /*109c0*/  F2FP.SATFINITE.E4M3.F32.PACK_AB_MERGE_C R155, R131, R130, R134 ;  /* 0x00000082839b723e */ /* 0x000fe20004807086 */
[----:B------:R-:W-:Y:S01]  /*109d0*/  IMAD.MOV.U32 R3, RZ, RZ, R10 ;  /* 0x000000ffff037224 */ /* 0x000fe200078e000a */
[----:B------:R-:W-:Y:S02]  /*109e0*/  F2FP.SATFINITE.E4M3.F32.PACK_AB_MERGE_C R148, R105, R104, R108 ;  /* 0x000000686994723e */ /* 0x000fe4000480706c */
        /* <DEDUP_REMOVED lines=16> */
[C---:B--2---:R-:W-:Y:S01]  /*10af0*/  ISETP.GT.AND P1, PT, R8.reuse, R18, PT ;  /* 0x000000120800720c */ /* 0x044fe20003f24270 */
[----:B------:R-:W-:Y:S02]  /*10b00*/  VIADD R8, R8, 0xffffffff ;  /* 0xffffffff08087836 */ /* 0x000fe40000000000 */
[----:B------:R-:W-:-:S10]  /*10b10*/  IMAD.MOV.U32 R18, RZ, RZ, R15 ;  /* 0x000000ffff127224 */ /* 0x000fd400078e000f */
[----:B------:R-:W-:Y:S05]  /*10b20*/  @P1 BRA `(.L_x_11966) ;  /* 0xffffffbc007c1947 */ /* 0x000fea000383ffff */
[----:B------:R-:W-:Y:S05]  /*10b30*/  BSYNC B0 ;  /* 0x0000000000007941 */ /* 0x000fea0003800000 */
.L_x_11946:
[----:B------:R-:W-:Y:S02]  /*10b40*/  IMAD.MOV.U32 R0, RZ, RZ, R12 ;  /* 0x000000ffff007224 */ /* 0x000fe400078e000c */
[----:B------:R-:W-:Y:S02]  /*10b50*/  IMAD.MOV.U32 R3, RZ, RZ, R10 ;  /* 0x000000ffff037224 */ /* 0x000fe400078e000a */
[----:B------:R-:W-:Y:S02]  /*10b60*/  IMAD.MOV.U32 R18, RZ, RZ, R15 ;  /* 0x000000ffff127224 */ /* 0x000fe400078e000f */
[----:B------:R-:W-:-:S07]  /*10b70*/  IMAD.MOV.U32 R19, RZ, RZ, R14 ;  /* 0x000000ffff137224 */ /* 0x000fce00078e000e */
.L_x_11945:
[----:B------:R-:W-:Y:S05]  /*10b80*/  BSYNC B1 ;  /* 0x0000000000017941 */ /* 0x000fea0003800000 */
.L_x_11944:
        /* <DEDUP_REMOVED lines=30> */
.L_x_11969:
[----:B------:R-:W-:-:S13]  /*10d70*/  ISETP.NE.AND P1, PT, R14, 0x1, PT ;  /* 0x000000010e00780c */ /* 0x000fda0003f25270 */
[----:B------:R-:W0:Y:S02]  /*10d80*/  @P1 LDC.64 R12, c[0x0][0x9e8] ;  /* 0x00027a00ff0c1b82 */ /* 0x000e240000000a00 */
[----:B0-----:R-:W-:-:S05]  /*10d90*/  @P1 IMAD.HI.U32 R12, R10, R12, RZ ;  /* 0x0000000c0a0c1227 */ /* 0x001fca00078e00ff */
[----:B------:R-:W-:-:S07]  /*10da0*/  @P1 SHF.R.U32.HI R10, RZ, R13, R12 ;  /* 0x0000000dff0a1219 */ /* 0x000fce000001160c */
.L_x_11970:
[----:B------:R-:W-:Y:S05]  /*10db0*/  BSYNC B0 ;  /* 0x0000000000007941 */ /* 0x000fea0003800000 */
.L_x_11968:
[----:B------:R-:W-:-:S05]  /*10dc0*/  IMAD R10, R10, R14, RZ ;  /* 0x0000000e0a0a7224 */ /* 0x000fca00078e02ff */
[----:B------:R-:W-:-:S07]  /*10dd0*/  VIMNMX R9, R9, R10, !PT ;  /* 0x0000000a09097248 */ /* 0x000fce0007fe0100 */
.L_x_11967:
[----:B------:R-:W2:Y:S01]  /*10de0*/  LDL R11, [R1+0x44] ;  /* 0x00004400010b7983 */ /* 0x000ea20000100800 */
[----:B------:R-:W-:Y:S01]  /*10df0*/  VIADD R9, R9, 0x9f ;  /* 0x0000009f09097836 */ /* 0x000fe20000000000 */
[----:B------:R-:W-:Y:S03]  /*10e00*/  BSSY B0, `(.L_x_11971) ;  /* 0x000025c000007945 */ /* 0x000fe60003800000 */
[----:B------:R-:W-:-:S05]  /*10e10*/  IMAD.HI R9, R9, 0x66666667, RZ ;  /* 0x6666666709097827 */ /* 0x000fca00078e02ff */
[----:B------:R-:W-:-:S04]  /*10e20*/  SHF.R.U32.HI R10, RZ, 0x1f, R9 ;  /* 0x0000001fff0a7819 */ /* 0x000fc80000011609 */
[----:B------:R-:W-:-:S04]  /*10e30*/  LEA.HI.SX32 R10, R9, R10, 0x1a ;  /* 0x0000000a090a7211 */ /* 0x000fc800078fd2ff */
        /* <DEDUP_REMOVED lines=8> */
[----:B------:R-:W-:Y:S02]  /*10ec0*/  IMAD.MOV.U32 R9, RZ, RZ, R19 ;  /* 0x000000ffff097224 */ /* 0x000fe400078e0013 */
[----:B------:R-:W-:-:S07]  /*10ed0*/  IMAD.MOV.U32 R8, RZ, RZ, R18 ;  /* 0x000000ffff087224 */ /* 0x000fce00078e0012 */
.L_x_11985:
[----:B------:R-:W-:-:S04]  /*10ee0*/  ISETP.NE.AND P1, PT, R8, 0x1, PT ;  /* 0x000000010800780c */ /* 0x000fc80003f25270 */
[----:B------:R-:W-:-:S04]  /*10ef0*/  SEL R0, RZ, 0x1, P1 ;  /* 0x00000001ff007807 */ /* 0x000fc80000800000 */
[----:B------:R-:W-:Y:S01]  /*10f00*/  LOP3.LUT R19, R9, R0, RZ, 0x3c, !PT ;  /* 0x0000000009137212 */ /* 0x000fe200078e3cff */
[----:B------:R-:W-:Y:S06]  /*10f10*/  @!P0 BRA `(.L_x_11974) ;  /* 0x0000000000048947 */ /* 0x000fec0003800000 */
[----:B------:R-:W-:Y:S01]  /*10f20*/  BPT.TRAP 0x1 ;  /* 0x000000040000795c */ /* 0x000fe20000300000 */
.L_x_11974:
        /* <DEDUP_REMOVED lines=8> */
.L_x_11975:
        /* <DEDUP_REMOVED lines=8> */
.L_x_11977:
[----:B------:R-:W-:Y:S05]  /*11030*/  BSYNC B2 ;  /* 0x0000000000027941 */ /* 0x000fea0003800000 */
.L_x_11976:
        /* <DEDUP_REMOVED lines=87> */
.L_x_11979:
[----:B------:R-:W-:Y:S01]  /*115b0*/  SHF.L.U32 R0, R9, 0x1f, RZ ;  /* 0x0000001f09007819 */ /* 0x000fe200000006ff */
[----:B------:R-:W-:-:S04]  /*115c0*/  IMAD R15, R8, 0x8, R17 ;  /* 0x00000008080f7824 */ /* 0x000fc800078e0211 */
[----:B------:R2:W3:Y:S01]  /*115d0*/  SYNCS.PHASECHK.TRANS64.TRYWAIT P1, [R15+URZ+0x13250], R0 ;  /* 0x013250000f0075a7 */ /* 0x0004e2000802017f */
[----:B------:R-:W-:Y:S05]  /*115e0*/  @!P0 BRA `(.L_x_11980) ;  /* 0x0000000000048947 */ /* 0x000fea0003800000 */
[----:B------:R-:W-:Y:S01]  /*115f0*/  BPT.TRAP 0x1 ;  /* 0x000000040000795c */ /* 0x000fe20000300000 */
.L_x_11980:
[----:B------:R-:W-:Y:S04]  /*11600*/  BSSY B2, `(.L_x_11981) ;  /* 0x0000004000027945 */ /* 0x000fe80003800000 */
[----:B---3--:R-:W-:Y:S05]  /*11610*/  @P1 BRA `(.L_x_11982) ;  /* 0x0000000000081947 */ /* 0x008fea0003800000 */
[----:B------:R-:W3:Y:S02]  /*11620*/  SYNCS.PHASECHK.TRANS64.TRYWAIT P1, [R15+URZ+0x13250], R0 ;  /* 0x013250000f0075a7 */ /* 0x000ee4000802017f */
[----:B---3--:R-:W-:Y:S05]  /*11630*/  @!P1 BRA `(.L_x_11983) ;  /* 0x000000f400789947 */ /* 0x008fea0003800000 */
.L_x_11982:
[----:B------:R-:W-:Y:S05]  /*11640*/  BSYNC B2 ;  /* 0x0000000000027941 */ /* 0x000fea0003800000 */
.L_x_11981:
[----:B------:R-:W-:Y:S01]  /*11650*/  VIADD R9, R17, 0x1000 ;  /* 0x0000100011097836 */ /* 0x000fe20000000000 */
[----:B------:R-:W-:-:S04]  /*11660*/  WARPGROUP.ARRIVE ;  /* 0x00000000000079c5 */ /* 0x000fc80000000000 */
[----:B------:R-:W-:-:S04]  /*11670*/  SHF.R.U32.HI R9, RZ, 0x4, R9 ;  /* 0x00000004ff097819 */ /* 0x000fc80000011609 */
[----:B------:R-:W-:-:S04]  /*11680*/  LOP3.LUT R9, R9, 0x3fff, RZ, 0xc0, !PT ;  /* 0x00003fff09097812 */ /* 0x000fc800078ec0ff */
[----:B------:R-:W-:-:S05]  /*11690*/  LOP3.LUT R9, R9, 0x10000, RZ, 0xfc, !PT ;  /* 0x0001000009097812 */ /* 0x000fca00078efcff */
[----:B------:R-:W-:Y:S02]  /*116a0*/  IMAD R8, R8, 0x280, R9 ;  /* 0x0000028008087824 */ /* 0x000fe400078e0209 */
[----:B------:R-:W-:-:S03]  /*116b0*/  IMAD.MOV.U32 R9, RZ, RZ, -0x3ffffff0 ;  /* 0xc0000010ff097424 */ /* 0x000fc600078e00ff */
[----:B------:R-:W-:Y:S02]  /*116c0*/  R2UR UR6, R8 ;  /* 0x00000000080672ca */ /* 0x000fe400000e0000 */
[----:B------:R-:W-:-:S13]  /*116d0*/  R2UR UR7, R9 ;  /* 0x00000000090772ca */ /* 0x000fda00000e0000 */
[----:B------:R-:W-:Y:S01]  /*116e0*/  QGMMA.64x64x32.F32.E4M3.E4M3 R24, R152, gdesc[UR4], R24, gsb0 ;  /* 0x00e0000498187df3 */ /* 0x000fe20008000818 */
[----:B--23--:R-:W-:-:S04]  /*116f0*/  FMNMX.FTZ R0, R120, R10, !PT ;  /* 0x0000000a78007209 */ /* 0x00cfc80007810000 */
[----:B------:R-:W-:-:S04]  /*11700*/  FMNMX.FTZ R0, R121, R0, !PT ;  /* 0x0000000079007209 */ /* 0x000fc80007810000 */
[----:B------:R-:W-:Y:S02]  /*11710*/  FMNMX.FTZ R9, R124, R0, !PT ;  /* 0x000000007c097209 */ /* 0x000fe40007810000 */
[----:B------:R-:W-:-:S04]  /*11720*/  FMNMX.FTZ R0, R122, R11, !PT ;  /* 0x0000000b7a007209 */ /* 0x000fc80007810000 */
[----:B------:R-:W-:Y:S01]  /*11730*/  FMNMX.FTZ R0, R123, R0, !PT ;  /* 0x000000007b007209 */ /* 0x000fe20007810000 */
[----:B------:R-:W-:Y:S02]  /*11740*/  WARPGROUP.DEPBAR.LE gsb0, 0x0 ;  /* 0x00008000000079c5 */ /* 0x000fe40000010000 */
[----:B------:R-:W2:Y:S01]  /*11750*/  LDL.LU R155, [R1] ;  /* 0x00000000019b7983 */ /* 0x000ea20000300800 */
[----:B------:R-:W-:Y:S01]  /*11760*/  FMNMX.FTZ R0, R126, R0, !PT ;  /* 0x000000007e007209 */ /* 0x000fe20007810000 */
[----:B------:R-:W-:Y:S01]  /*11770*/  VIADD R12, R8, 0x80 ;  /* 0x00000080080c7836 */ /* 0x000fe20000000000 */
[----:B------:R-:W-:Y:S01]  /*11780*/  FMNMX.FTZ R9, R125, R9, !PT ;  /* 0x000000097d097209 */ /* 0x000fe20007810000 */
[----:B------:R-:W-:Y:S01]  /*11790*/  IMAD.MOV.U32 R13, RZ, RZ, -0x3ffffff0 ;  /* 0xc0000010ff0d7424 */ /* 0x000fe200078e00ff */
[----:B------:R-:W-:Y:S01]  /*117a0*/  FMNMX.FTZ R0, R127, R0, !PT ;  /* 0x000000007f007209 */ /* 0x000fe20007810000 */
[----:B------:R-:W-:Y:S01]  /*117b0*/  WARPGROUP.ARRIVE ;  /* 0x00000000000079c5 */ /* 0x000fe20000000000 */
        /* <DEDUP_REMOVED lines=45> */
[----:B------:R-:W-:Y:S01]  /*11a90*/  FMNMX.FTZ R0, R74, R0, !PT ;  /* 0x000000004a007209 */ /* 0x000fe20007810000 */
[----:B------:R-:W-:Y:S01]  /*11aa0*/  QGMMA.64x64x32.F32.E4M3.E4M3 R24, R148, gdesc[UR4], R24, gsb0 ;  /* 0x00e0000494187df3 */ /* 0x000fe20008000818 */
        /* <DEDUP_REMOVED lines=30> */
[----:B------:R-:W-:-:S02]  /*11c90*/  R2UR UR6, R12 ;  /* 0x000000000c0672ca */ /* 0x000fc400000e0000 */
[----:B------:R-:W-:Y:S01]  /*11ca0*/  R2UR UR7, R13 ;  /* 0x000000000d0772ca */ /* 0x000fe200000e0000 */
[----:B------:R-:W3:Y:S01]  /*11cb0*/  SHFL.BFLY PT, R12, R9, 0x2, 0x1f ;  /* 0x0c401f00090c7f89 */ /* 0x000ee200000e0000 */
[----:B------:R-:W-:-:S03]  /*11cc0*/  IMAD.MOV.U32 R13, RZ, RZ, -0x3ffffff0 ;  /* 0xc0000010ff0d7424 */ /* 0x000fc600078e00ff */
[----:B01----:R-:W0:Y:S01]  /*11cd0*/  SHFL.BFLY PT, R3, R0, 0x2, 0x1f ;  /* 0x0c401f0000037f89 */ /* 0x003e2200000e0000 */
[----:B------:R-:W-:Y:S02]  /*11ce0*/  WARPGROUP.DEPBAR.LE gsb0, 0x0 ;  /* 0x00008000000079c5 */ /* 0x000fe40000010000 */
[----:B------:R-:W-:-:S06]  /*11cf0*/  WARPGROUP.ARRIVE ;  /* 0x00000000000079c5 */ /* 0x000fcc0000000000 */
[----:B------:R-:W-:Y:S01]  /*11d00*/  QGMMA.64x64x32.F32.E4M3.E4M3 R24, R144, gdesc[UR4], R24, gsb0 ;  /* 0x00e0000490187df3 */ /* 0x000fe20008000818 */
[----:B------:R-:W-:Y:S02]  /*11d10*/  R2UR UR7, R13 ;  /* 0x000000000d0772ca */ /* 0x000fe400000e0000 */
[----:B---3--:R-:W-:Y:S01]  /*11d20*/  FMNMX.FTZ R9, R9, R12, !PT ;  /* 0x0000000c09097209 */ /* 0x008fe20007810000 */
[----:B------:R-:W-:Y:S01]  /*11d30*/  VIADD R12, R8, 0x180 ;  /* 0x00000180080c7836 */ /* 0x000fe20000000000 */
[----:B0-----:R-:W-:-:S03]  /*11d40*/  FMNMX.FTZ R0, R0, R3, !PT ;  /* 0x0000000300007209 */ /* 0x001fc60007810000 */
[----:B------:R-:W0:Y:S01]  /*11d50*/  SHFL.BFLY PT, R3, R9, 0x1, 0x1f ;  /* 0x0c201f0009037f89 */ /* 0x000e2200000e0000 */
[----:B------:R-:W-:-:S03]  /*11d60*/  R2UR UR6, R12 ;  /* 0x000000000c0672ca */ /* 0x000fc600000e0000 */
[----:B------:R-:W1:Y:S01]  /*11d70*/  SHFL.BFLY PT, R12, R0, 0x1, 0x1f ;  /* 0x0c201f00000c7f89 */ /* 0x000e6200000e0000 */
[----:B0-----:R-:W-:Y:S02]  /*11d80*/  FMNMX.FTZ R3, R9, R3, !PT ;  /* 0x0000000309037209 */ /* 0x001fe40007810000 */
[----:B-1----:R-:W-:-:S03]  /*11d90*/  FMNMX.FTZ R0, R0, R12, !PT ;  /* 0x0000000c00007209 */ /* 0x002fc60007810000 */
[----:B------:R-:W-:Y:S02]  /*11da0*/  FADD.FTZ R10, -R3, R10 ;  /* 0x0000000a030a7221 */ /* 0x000fe40000010100 */
[----:B------:R-:W-:-:S01]  /*11db0*/  FADD.FTZ R9, -R0, R11 ;  /* 0x0000000b00097221 */ /* 0x000fc20000010100 */
[C---:B------:R-:W-:Y:S01]  /*11dc0*/  FFMA.FTZ R11, R2.reuse, R3, -8 ;  /* 0xc1000000020b7423 */ /* 0x040fe20000010003 */
[C---:B------:R-:W-:Y:S02]  /*11dd0*/  FMUL.FTZ R10, R2.reuse, R10 ;  /* 0x0000000a020a7220 */ /* 0x040fe40000410000 */
[C---:B------:R-:W-:Y:S01]  /*11de0*/  FMUL.FTZ R9, R2.reuse, R9 ;  /* 0x0000000902097220 */ /* 0x040fe20000410000 */
        /* <DEDUP_REMOVED lines=9> */
[----:B------:R-:W-:-:S02]  /*11e80*/  IMAD.MOV.U32 R57, RZ, RZ, -0x3ffffff0 ;  /* 0xc0000010ff397424 */ /* 0x000fc400078e00ff */
        /* <DEDUP_REMOVED lines=22> */
[----:B------:R-:W-:-:S02]  /*11ff0*/  WARPGROUP.DEPBAR.LE gsb0, 0x0 ;  /* 0x00008000000079c5 */ /* 0x000fc40000010000 */
[----:B------:R-:W-:Y:S01]  /*12000*/  WARPGROUP.ARRIVE ;  /* 0x00000000000079c5 */ /* 0x000fe20000000000 */
        /* <DEDUP_REMOVED lines=14> */
[----:B------:R-:W-:Y:S01]  /*120f0*/  QGMMA.64x64x32.F32.E4M3.E4M3 R24, R140, gdesc[UR4], R24, gsb0 ;  /* 0x00e000048c187df3 */ /* 0x000fe20008000818 */
[----:B------:R-:W-:-:S01]  /*12100*/  FFMA.FTZ R69, R2, R0, -8 ;  /* 0xc100000002457423 */ /* 0x000fc20000010000 */
[----:B------:R-:W4:Y:S01]  /*12110*/  MUFU.EX2 R124, R124 ;  /* 0x0000007c007c7308 */ /* 0x000f220000000800 */
[----:B------:R-:W-:Y:S01]  /*12120*/  R2UR UR7, R57 ;  /* 0x00000000390772ca */ /* 0x000fe200000e0000 */
[----:B------:R-:W-:-:S02]  /*12130*/  VIADD R56, R8, 0x200 ;  /* 0x0000020008387836 */ /* 0x000fc40000000000 */
        /* <DEDUP_REMOVED lines=19> */
[----:B------:R-:W-:Y:S01]  /*12270*/  FFMA.FTZ R90, R2, R90, -R69 ;  /* 0x0000005a025a7223 */ /* 0x000fe20000010845 */
[----:B--2---:R-:W-:-:S01]  /*12280*/  FFMA.FTZ R57, R10, R155, R12 ;  /* 0x0000009b0a397223 */ /* 0x004fc2000001000c */
[----:B------:R-:W-:Y:S01]  /*12290*/  MUFU.EX2 R9, R9 ;  /* 0x0000000900097308 */ /* 0x000fe20000000800 */
[----:B------:R-:W-:-:S01]  /*122a0*/  FFMA.FTZ R91, R2, R91, -R69 ;  /* 0x0000005b025b7223 */ /* 0x000fc20000010845 */
[----:B------:R-:W-:Y:S01]  /*122b0*/  FFMA.FTZ R94, R2, R94, -R69 ;  /* 0x0000005e025e7223 */ /* 0x000fe20000010845 */
[----:B0-----:R-:W-:-:S01]  /*122c0*/  FADD.FTZ R57, R13, R57 ;  /* 0x000000390d397221 */ /* 0x001fc20000010000 */
[----:B------:R-:W-:Y:S01]  /*122d0*/  R2UR UR6, R56 ;  /* 0x00000000380672ca */ /* 0x000fe200000e0000 */
[----:B------:R-:W-:-:S01]  /*122e0*/  FFMA.FTZ R95, R2, R95, -R69 ;  /* 0x0000005f025f7223 */ /* 0x000fc20000010845 */
[----:B------:R-:W-:Y:S01]  /*122f0*/  FFMA.FTZ R98, R2, R98, -R69 ;  /* 0x0000006202627223 */ /* 0x000fe20000010845 */
[----:B-1----:R-:W-:-:S01]  /*12300*/  FADD.FTZ R99, R120, R57 ;  /* 0x0000003978637221 */ /* 0x002fc20000010000 */
[----:B------:R-:W0:Y:S01]  /*12310*/  MUFU.EX2 R122, R122 ;  /* 0x0000007a007a7308 */ /* 0x000e220000000800 */
[----:B------:R-:W-:-:S01]  /*12320*/  FFMA.FTZ R56, R2, R102, -R69 ;  /* 0x0000006602387223 */ /* 0x000fc20000010845 */
[----:B------:R-:W-:Y:S01]  /*12330*/  FFMA.FTZ R103, R2, R103, -R69 ;  /* 0x0000006702677223 */ /* 0x000fe20000010845 */
[----:B---3--:R-:W-:-:S01]  /*12340*/  FADD.FTZ R99, R121, R99 ;  /* 0x0000006379637221 */ /* 0x008fc20000010000 */
[----:B------:R-:W1:Y:S01]  /*12350*/  S2R R155, SR_TID.X ;  /* 0x00000000009b7919 */ /* 0x000e620000002100 */
[----:B------:R-:W-:-:S01]  /*12360*/  FFMA.FTZ R74, R2, R74, -R69 ;  /* 0x0000004a024a7223 */ /* 0x000fc20000010845 */
[----:B------:R-:W-:Y:S01]  /*12370*/  FFMA.FTZ R75, R2, R75, -R69 ;  /* 0x0000004b024b7223 */ /* 0x000fe20000010845 */
[----:B----4-:R-:W-:-:S01]  /*12380*/  FADD.FTZ R99, R124, R99 ;  /* 0x000000637c637221 */ /* 0x010fc20000010000 */
[----:B------:R-:W2:Y:S01]  /*12390*/  MUFU.EX2 R129, R129 ;  /* 0x0000008100817308 */ /* 0x000ea20000000800 */
[----:B------:R-:W-:-:S01]  /*123a0*/  FFMA.FTZ R78, R2, R78, -R69 ;  /* 0x0000004e024e7223 */ /* 0x000fc20000010845 */
[----:B------:R-:W-:Y:S01]  /*123b0*/  FFMA.FTZ R79, R2, R79, -R69 ;  /* 0x0000004f024f7223 */ /* 0x000fe20000010845 */
[----:B-----5:R-:W-:-:S01]  /*123c0*/  FADD.FTZ R99, R125, R99 ;  /* 0x000000637d637221 */ /* 0x020fc20000010000 */
[C-C-:B------:R-:W-:Y:S01]  /*123d0*/  FFMA.FTZ R82, R2.reuse, R82, -R69.reuse ;  /* 0x0000005202527223 */ /* 0x140fe20000010845 */
[----:B------:R-:W-:-:S01]  /*123e0*/  FFMA.FTZ R83, R2, R83, -R69 ;  /* 0x0000005302537223 */ /* 0x000fc20000010845 */
[----:B------:R-:W-:Y:S01]  /*123f0*/  FFMA.FTZ R86, R2, R86, -R69 ;  /* 0x0000005602567223 */ /* 0x000fe20000010845 */
[----:B------:R-:W-:-:S01]  /*12400*/  FADD.FTZ R99, R128, R99 ;  /* 0x0000006380637221 */ /* 0x000fc20000010000 */
[----:B------:R-:W3:Y:S01]  /*12410*/  MUFU.EX2 R123, R123 ;  /* 0x0000007b007b7308 */ /* 0x000ee20000000800 */
        /* <DEDUP_REMOVED lines=13> */
[----:B---3--:R-:W-:-:S01]  /*124f0*/  FADD.FTZ R21, R123, R21 ;  /* 0x000000157b157221 */ /* 0x008fc20000010000 */
[----:B-1----:R-:W-:-:S06]  /*12500*/  LOP3.LUT R102, R155, 0x7f, RZ, 0xc0, !PT ;  /* 0x0000007f9b667812 */ /* 0x002fcc00078ec0ff */
[----:B------:R-:W1:Y:S01]  /*12510*/  MUFU.EX2 R105, R105 ;  /* 0x0000006900697308 */ /* 0x000e620000000800 */
[----:B0-----:R-:W-:-:S01]  /*12520*/  FADD.FTZ R99, R104, R99 ;  /* 0x0000006368637221 */ /* 0x001fc20000010000 */
[----:B------:R-:W-:Y:S01]  /*12530*/  ISETP.NE.AND P1, PT, R102, RZ, PT ;  /* 0x000000ff6600720c */ /* 0x000fe20003f25270 */
[----:B------:R-:W-:Y:S02]  /*12540*/  WARPGROUP.DEPBAR.LE gsb0, 0x0 ;  /* 0x00008000000079c5 */ /* 0x000fe40000010000 */
[----:B------:R-:W-:-:S03]  /*12550*/  WARPGROUP.ARRIVE ;  /* 0x00000000000079c5 */ /* 0x000fc60000000000 */
[----:B------:R-:W0:Y:S01]  /*12560*/  MUFU.EX2 R127, R127 ;  /* 0x0000007f007f7308 */ /* 0x000e220000000800 */
[----:B--2---:R-:W-:-:S02]  /*12570*/  FADD.FTZ R21, R126, R21 ;  /* 0x000000157e157221 */ /* 0x004fc40000010000 */
[----:B------:R-:W-:Y:S04]  /*12580*/  QGMMA.64x64x32.F32.E4M3.E4M3 R24, R136, gdesc[UR4], R24, gsb0 ;  /* 0x00e0000488187df3 */ /* 0x000fe80008000818 */
[----:B------:R-:W-:Y:S01]  /*12590*/  @!P1 VIADD R14, R14, 0x13240 ;  /* 0x000132400e0e9836 */ /* 0x000fe20000000000 */
[----:B------:R-:W2:Y:S01]  /*125a0*/  MUFU.EX2 R108, R108 ;  /* 0x0000006c006c7308 */ /* 0x000ea20000000800 */
[----:B-1----:R-:W-:-:S03]  /*125b0*/  FADD.FTZ R99, R105, R99 ;  /* 0x0000006369637221 */ /* 0x002fc60000010000 */
[----:B------:R-:W-:-:S04]  /*125c0*/  @!P1 PRMT R14, RZ, 0x654, R14 ;  /* 0x00000654ff0e9816 */ /* 0x000fc8000000000e */
        /* <DEDUP_REMOVED lines=19> */
[----:B------:R1:W-:Y:S04]  /*12700*/  @!P1 SYNCS.ARRIVE.TRANS64.RED.A1T0 RZ, [R14+URZ], RZ ;  /* 0x000000ff0eff99a7 */ /* 0x0003e8000810043f */
        /* <DEDUP_REMOVED lines=101> */
[----:B-1----:R-:W-:-:S05]  /*12d60*/  FADD.FTZ R14, R11, R99 ;  /* 0x000000630b0e7221 */ /* 0x002fca0000010000 */
[----:B------:R1:W-:Y:S02]  /*12d70*/  STL [R1], R14 ;  /* 0x0000000e01007387 */ /* 0x0003e40000100800 */
        /* <DEDUP_REMOVED lines=9> */
[----:B--2---:R-:W-:-:S04]  /*12e10*/  FADD.FTZ R21, R67, R21 ;  /* 0x0000001543157221 */ /* 0x004fc80000010000 */
[----:B---3--:R-:W-:-:S04]  /*12e20*/  FADD.FTZ R21, R70, R21 ;  /* 0x0000001546157221 */ /* 0x008fc80000010000 */
[----:B0-----:R-:W-:Y:S01]  /*12e30*/  FADD.FTZ R21, R69, R21 ;  /* 0x0000001545157221 */ /* 0x001fe20000010000 */
[----:B-1----:R-:W-:Y:S06]  /*12e40*/  @!P0 BRA `(.L_x_11984) ;  /* 0x0000000000048947 */ /* 0x002fec0003800000 */
[----:B------:R-:W-:Y:S01]  /*12e50*/  BPT.TRAP 0x1 ;  /* 0x000000040000795c */ /* 0x000fe20000300000 */
.L_x_11984:
[----:B------:R-:W-:Y:S01]  /*12e60*/  F2FP.SATFINITE.E4M3.F32.PACK_AB_MERGE_C R57, R57, R56, RZ ;  /* 0x000000383939723e */ /* 0x000fe200048070ff */
[----:B------:R-:W2:Y:S01]  /*12e70*/  LDL R14, [R1+0x34] ;  /* 0x00003400010e7983 */ /* 0x000ea20000100800 */
[----:B------:R-:W-:Y:S01]  /*12e80*/  VIADD R15, R15, 0x13260 ;  /* 0x000132600f0f7836 */ /* 0x000fe20000000000 */
[----:B------:R-:W-:Y:S02]  /*12e90*/  F2FP.SATFINITE.E4M3.F32.PACK_AB_MERGE_C R11, R11, R68, RZ ;  /* 0x000000440b0b723e */ /* 0x000fe400048070ff */
[----:B------:R-:W-:Y:S02]  /*12ea0*/  F2FP.SATFINITE.E4M3.F32.PACK_AB_MERGE_C R147, R8, R98, R57 ;  /* 0x000000620893723e */ /* 0x000fe40004807039 */
[----:B------:R-:W3:Y:S01]  /*12eb0*/  LDL R8, [R1+0x24] ;  /* 0x0000240001087983 */ /* 0x000ee20000100800 */
        /* <DEDUP_REMOVED lines=72> */
[----:B--2---:R-:W-:-:S04]  /*13340*/  PRMT R15, R14, 0x654, R15 ;  /* 0x000006540e0f7816 */ /* 0x004fc8000000000f */
[----:B------:R0:W-:Y:S01]  /*13350*/  SYNCS.ARRIVE.TRANS64.RED.A1T0 RZ, [R15+URZ], RZ ;  /* 0x000000ff0fff79a7 */ /* 0x0001e2000810043f */
[C---:B---3--:R-:W-:Y:S01]  /*13360*/  ISETP.GT.AND P1, PT, R20.reuse, R8, PT ;  /* 0x000000081400720c */ /* 0x048fe20003f24270 */
[----:B------:R-:W-:Y:S02]  /*13370*/  VIADD R20, R20, 0xffffffff ;  /* 0xffffffff14147836 */ /* 0x000fe40000000000 */
[----:B------:R-:W-:-:S10]  /*13380*/  IMAD.MOV.U32 R8, RZ, RZ, R18 ;  /* 0x000000ffff087224 */ /* 0x000fd400078e0012 */
[----:B0-----:R-:W-:Y:S05]  /*13390*/  @P1 BRA `(.L_x_11985) ;  /* 0xffffffd800d01947 */ /* 0x001fea000383ffff */
[----:B------:R-:W-:Y:S05]  /*133a0*/  BSYNC B1 ;  /* 0x0000000000017941 */ /* 0x000fea0003800000 */
.L_x_11973:
[----:B------:R-:W-:-:S07]  /*133b0*/  IMAD.MOV.U32 R8, RZ, RZ, R20 ;  /* 0x000000ffff087224 */ /* 0x000fce00078e0014 */
.L_x_11972:
[----:B------:R-:W-:Y:S05]  /*133c0*/  BSYNC B0 ;  /* 0x0000000000007941 */ /* 0x000fea0003800000 */
.L_x_11971:
        /* <DEDUP_REMOVED lines=8> */
.L_x_12007:
[----:B------:R-:W-:-:S04]  /*13450*/  ISETP.NE.AND P1, PT, R10, 0x1, PT ;  /* 0x000000010a00780c */ /* 0x000fc80003f25270 */
[----:B------:R-:W-:-:S04]  /*13460*/  SEL R0, RZ, 0x1, P1 ;  /* 0x00000001ff007807 */ /* 0x000fc80000800000 */
[----:B------:R-:W-:Y:S01]  /*13470*/  LOP3.LUT R19, R11, R0, RZ, 0x3c, !PT ;  /* 0x000000000b137212 */ /* 0x000fe200078e3cff */
[----:B------:R-:W-:Y:S06]  /*13480*/  @!P0 BRA `(.L_x_11988) ;  /* 0x0000000000048947 */ /* 0x000fec0003800000 */
[----:B------:R-:W-:Y:S01]  /*13490*/  BPT.TRAP 0x1 ;  /* 0x000000040000795c */ /* 0x000fe20000300000 */
.L_x_11988:
        /* <DEDUP_REMOVED lines=8> */
.L_x_11989:
        /* <DEDUP_REMOVED lines=8> */
.L_x_11991:
[----:B------:R-:W-:Y:S05]  /*135a0*/  BSYNC B1 ;  /* 0x0000000000017941 */ /* 0x000fea0003800000 */
.L_x_11990:
        /* <DEDUP_REMOVED lines=10> */
[----:B------:R-:W-:Y:S01]  /*13650*/  VIADD R56, R15, 0x180 ;  /* 0x000001800f387836 */ /* 0x000fe20000000000 */
        /* <DEDUP_REMOVED lines=76> */
.L_x_11993:
[----:B01----:R-:W-:Y:S01]  /*13b20*/  SHF.L.U32 R3, R11, 0x1f, RZ ;  /* 0x0000001f0b037819 */ /* 0x003fe200000006ff */
[----:B------:R-:W-:-:S04]  /*13b30*/  IMAD R15, R10, 0x8, R17 ;  /* 0x000000080a0f7824 */ /* 0x000fc800078e0211 */
[----:B------:R0:W1:Y:S01]  /*13b40*/  SYNCS.PHASECHK.TRANS64.TRYWAIT P1, [R15+URZ+0x13250], R3 ;  /* 0x013250030f0075a7 */ /* 0x000062000802017f */
[----:B------:R-:W-:Y:S05]  /*13b50*/  @!P0 BRA `(.L_x_11994) ;  /* 0x0000000000048947 */ /* 0x000fea0003800000 */
[----:B------:R-:W-:Y:S01]  /*13b60*/  BPT.TRAP 0x1 ;  /* 0x000000040000795c */ /* 0x000fe20000300000 */
.L_x_11994:
[----:B------:R-:W-:Y:S04]  /*13b70*/  BSSY B1, `(.L_x_11995) ;  /* 0x0000004000017945 */ /* 0x000fe80003800000 */
[----:B-1----:R-:W-:Y:S05]  /*13b80*/  @P1 BRA `(.L_x_11996) ;  /* 0x0000000000081947 */ /* 0x002fea0003800000 */
[----:B------:R-:W1:Y:S02]  /*13b90*/  SYNCS.PHASECHK.TRANS64.TRYWAIT P1, [R15+URZ+0x13250], R3 ;  /* 0x013250030f0075a7 */ /* 0x000e64000802017f */
[----:B-1----:R-:W-:Y:S05]  /*13ba0*/  @!P1 BRA `(.L_x_11997) ;  /* 0x000000d000449947 */ /* 0x002fea0003800000 */
.L_x_11996:
[----:B------:R-:W-:Y:S05]  /*13bb0*/  BSYNC B1 ;  /* 0x0000000000017941 */ /* 0x000fea0003800000 */
.L_x_11995:
[----:B------:R-:W-:Y:S01]  /*13bc0*/  VIADD R11, R17, 0x1000 ;  /* 0x00001000110b7836 */ /* 0x000fe20000000000 */
[----:B------:R-:W-:Y:S01]  /*13bd0*/  WARPGROUP.ARRIVE ;  /* 0x00000000000079c5 */ /* 0x000fe20000000000 */
[----:B------:R-:W-:Y:S01]  /*13be0*/  IMAD.MOV.U32 R13, RZ, RZ, -0x3ffffff0 ;  /* 0xc0000010ff0d7424 */ /* 0x000fe200078e00ff */
[----:B------:R-:W2:Y:S02]  /*13bf0*/  LDC R20, c[0x0][0x448] ;  /* 0x00011200ff147b82 */ /* 0x000ea40000000800 */
        /* <DEDUP_REMOVED lines=8> */
[----:B------:R-:W-:Y:S01]  /*13c80*/  VIADD R12, R10, 0x80 ;  /* 0x000000800a0c7836 */ /* 0x000fe20000000000 */
[----:B------:R-:W-:-:S04]  /*13c90*/  R2UR UR7, R13 ;  /* 0x000000000d0772ca */ /* 0x000fc800000e0000 */
[----:B------:R-:W-:Y:S01]  /*13ca0*/  R2UR UR6, R12 ;  /* 0x000000000c0672ca */ /* 0x000fe200000e0000 */
[----:B------:R-:W-:Y:S02]  /*13cb0*/  WARPGROUP.DEPBAR.LE gsb0, 0x0 ;  /* 0x00008000000079c5 */ /* 0x000fe40000010000 */
[----:B------:R-:W-:Y:S01]  /*13cc0*/  WARPGROUP.ARRIVE ;  /* 0x00000000000079c5 */ /* 0x000fe20000000000 */
[----:B------:R-:W3:Y:S04]  /*13cd0*/  LDL R152, [R1+0x40] ;  /* 0x0000400001987983 */ /* 0x000ee80000100800 */
[----:B------:R-:W4:Y:S05]  /*13ce0*/  LDL R153, [R1+0x3c] ;  /* 0x00003c0001997983 */ /* 0x000f2a0000100800 */
[----:B------:R-:W-:Y:S01]  /*13cf0*/  QGMMA.64x64x32.F32.E4M3.E4M3 R24, R148, gdesc[UR4], R24, gsb0 ;  /* 0x00e0000494187df3 */ /* 0x000fe20008000818 */
[----:B------:R-:W5:Y:S04]  /*13d00*/  LDL R154, [R1+0x10] ;  /* 0x00001000019a7983 */ /* 0x000f680000100800 */
[----:B------:R-:W5:Y:S01]  /*13d10*/  LDL R155, [R1+0x4] ;  /* 0x00000400019b7983 */ /* 0x000f620000100800 */
[----:B------:R-:W-:-:S03]  /*13d20*/  WARPGROUP.DEPBAR.LE gsb0, 0x0 ;  /* 0x00008000000079c5 */ /* 0x000fc60000010000 */
[----:B------:R-:W3:Y:S01]  /*13d30*/  LDL R151, [R1+0x30] ;  /* 0x0000300001977983 */ /* 0x000ee20000100800 */
[----:B------:R-:W-:Y:S01]  /*13d40*/  VIADD R12, R10, 0x100 ;  /* 0x000001000a0c7836 */ /* 0x000fe20000000000 */
[----:B------:R-:W-:Y:S01]  /*13d50*/  WARPGROUP.ARRIVE ;  /* 0x00000000000079c5 */ /* 0x000fe20000000000 */
[----:B------:R-:W-:Y:S01]  /*13d60*/  IMAD.MOV.U32 R13, RZ, RZ, -0x3ffffff0 ;  /* 0xc0000010ff0d7424 */ /* 0x000fe200078e00ff */
[----:B--2---:R-:W-:Y:S01]  /*13d70*/  ISETP.NE.AND P2, PT, R20, 0x1, PT ;  /* 0x000000011400780c */ /* 0x004fe20003f45270 */
[----:B------:R-:W-:Y:S01]  /*13d80*/  IMAD.MOV.U32 R11, RZ, RZ, -0x3ffffff0 ;  /* 0xc0000010ff0b7424 */ /* 0x000fe200078e00ff */
[----:B------:R-:W-:Y:S01]  /*13d90*/  R2UR UR6, R12 ;  /* 0x000000000c0672ca */ /* 0x000fe200000e0000 */
[C---:B------:R-:W-:Y:S01]  /*13da0*/  VIADD R12, R10.reuse, 0x180 ;  /* 0x000001800a0c7836 */ /* 0x040fe20000000000 */
[----:B------:R-:W-:Y:S01]  /*13db0*/  R2UR UR7, R13 ;  /* 0x000000000d0772ca */ /* 0x000fe200000e0000 */
[----:B------:R-:W-:Y:S01]  /*13dc0*/  IMAD.MOV.U32 R13, RZ, RZ, -0x3ffffff0 ;  /* 0xc0000010ff0d7424 */ /* 0x000fe200078e00ff */
[----:B------:R-:W2:Y:S01]  /*13dd0*/  S2R R20, SR_TID.X ;  /* 0x0000000000147919 */ /* 0x000ea20000002100 */
[----:B------:R-:W-:Y:S01]  /*13de0*/  VIADD R10, R10, 0x200 ;  /* 0x000002000a0a7836 */ /* 0x000fe20000000000 */
[----:B------:R-:W-:-:S05]  /*13df0*/  ULOP3.LUT UR4, URZ, UR42, URZ, 0x33, !UPT ;  /* 0x0000002a3f047292 */ /* 0x000fca000f8e333f */
[----:B01----:R-:W0:Y:S04]  /*13e00*/  @P2 LDC R3, c[0x0][0x44c] ;  /* 0x00011300ff032b82 */ /* 0x003e280000000800 */
[----:B------:R-:W-:Y:S01]  /*13e10*/  QGMMA.64x64x32.F32.E4M3.E4M3 R24, R144, gdesc[UR4], R24, gsb0 ;  /* 0x00e0000490187df3 */ /* 0x000fe20008000818 */
[----:B------:R-:W-:Y:S02]  /*13e20*/  R2UR UR6, R12 ;  /* 0x000000000c0672ca */ /* 0x000fe400000e0000 */
[----:B------:R-:W-:Y:S02]  /*13e30*/  R2UR UR7, R13 ;  /* 0x000000000d0772ca */ /* 0x000fe400000e0000 */
[----:B--2---:R-:W-:-:S04]  /*13e40*/  LOP3.LUT R20, R20, 0x7f, RZ, 0xc0, !PT ;  /* 0x0000007f14147812 */ /* 0x004fc800078ec0ff */
[----:B------:R-:W-:Y:S01]  /*13e50*/  ISETP.NE.AND P1, PT, R20, RZ, PT ;  /* 0x000000ff1400720c */ /* 0x000fe20003f25270 */
[----:B------:R-:W-:Y:S02]  /*13e60*/  WARPGROUP.DEPBAR.LE gsb0, 0x0 ;  /* 0x00008000000079c5 */ /* 0x000fe40000010000 */
[----:B------:R-:W-:-:S06]  /*13e70*/  WARPGROUP.ARRIVE ;  /* 0x00000000000079c5 */ /* 0x000fcc0000000000 */
[----:B------:R-:W-:Y:S01]  /*13e80*/  QGMMA.64x64x32.F32.E4M3.E4M3 R24, R140, gdesc[UR4], R24, gsb0 ;  /* 0x00e000048c187df3 */ /* 0x000fe20008000818 */
[----:B------:R-:W-:Y:S02]  /*13e90*/  R2UR UR6, R10 ;  /* 0x000000000a0672ca */ /* 0x000fe400000e0000 */
[----:B------:R-:W-:Y:S01]  /*13ea0*/  R2UR UR7, R11 ;  /* 0x000000000b0772ca */ /* 0x000fe200000e0000 */
[----:B------:R-:W1:Y:S01]  /*13eb0*/  @P2 LDC R10, c[0x0][0x450] ;  /* 0x00011400ff0a2b82 */ /* 0x000e620000000800 */
[----:B------:R-:W-:Y:S02]  /*13ec0*/  WARPGROUP.DEPBAR.LE gsb0, 0x0 ;  /* 0x00008000000079c5 */ /* 0x000fe40000010000 */
[----:B------:R-:W-:-:S09]  /*13ed0*/  WARPGROUP.ARRIVE ;  /* 0x00000000000079c5 */ /* 0x000fd20000000000 */
[----:B------:R-:W-:Y:S03]  /*13ee0*/  QGMMA.64x64x32.F32.E4M3.E4M3 R24, R136, gdesc[UR4], R24, gsb0 ;  /* 0x00e0000488187df3 */ /* 0x000fe60008000818 */
[----:B------:R-:W-:Y:S02]  /*13ef0*/  WARPGROUP.DEPBAR.LE gsb0, 0x0 ;  /* 0x00008000000079c5 */ /* 0x000fe40000010000 */
[----:B---3--:R-:W-:-:S04]  /*13f00*/  IMAD.IADD R11, R152, 0x1, R151 ;  /* 0x00000001980b7824 */ /* 0x008fc800078e0297 */
[----:B0-----:R-:W-:-:S04]  /*13f10*/  @P2 IMAD.HI.U32 R12, R11, R3, RZ ;  /* 0x000000030b0c2227 */ /* 0x001fc800078e00ff */
[----:B------:R-:W-:Y:S01]  /*13f20*/  IMAD.MOV.U32 R3, RZ, RZ, R11 ;  /* 0x000000ffff037224 */ /* 0x000fe200078e000b */
[----:B-1----:R-:W-:Y:S01]  /*13f30*/  @P2 SHF.R.U32.HI R3, RZ, R10, R12 ;  /* 0x0000000aff032219 */ /* 0x002fe2000001160c */
[----:B------:R-:W-:Y:S02]  /*13f40*/  @!P1 VIADD R10, R0, 0x13240 ;  /* 0x00013240000a9836 */ /* 0x000fe40000000000 */
[----:B------:R-:W-:Y:S02]  /*13f50*/  IMAD R0, R8, -0xa0, RZ ;  /* 0xffffff6008007824 */ /* 0x000fe400078e02ff */
[----:B------:R-:W0:Y:S01]  /*13f60*/  SHFL.IDX PT, R138, R3, RZ, 0x1c1f ;  /* 0x001c1fff038a7589 */ /* 0x000e2200000e0000 */
[----:B------:R-:W-:Y:S01]  /*13f70*/  @!P1 PRMT R10, RZ, 0x654, R10 ;  /* 0x00000654ff0a9816 */ /* 0x000fe2000000000a */
[----:B------:R-:W-:-:S03]  /*13f80*/  VIADD R20, R0, 0x1 ;  /* 0x0000000100147836 */ /* 0x000fc60000000000 */
[----:B------:R1:W-:Y:S01]  /*13f90*/  @!P1 SYNCS.ARRIVE.TRANS64.RED.A1T0 RZ, [R10+URZ], RZ ;  /* 0x000000ff0aff99a7 */ /* 0x0003e2000810043f */
[----:B----4-:R-:W-:-:S05]  /*13fa0*/  IMAD R20, R153, -0x2, R20 ;  /* 0xfffffffe99147824 */ /* 0x010fca00078e0214 */
[----:B-----5:R-:W-:Y:S01]  /*13fb0*/  IADD3 R13, -R155, R20, R154 ;  /* 0x000000149b0d7210 */ /* 0x020fe20007ffe19a */
[----:B------:R-:W-:Y:S01]  /*13fc0*/  VIADD R20, R20, 0xffffffff ;  /* 0xffffffff14147836 */ /* 0x000fe20000000000 */
[----:B------:R-:W2:Y:S03]  /*13fd0*/  LDC R153, c[0x0][0x9e4] ;  /* 0x00027900ff997b82 */ /* 0x000ea60000000800 */
[C---:B------:R-:W-:Y:S02]  /*13fe0*/  VIADD R12, R13.reuse, UR39 ;  /* 0x000000270d0c7c36 */ /* 0x040fe40008000000 */
[----:B------:R-:W-:Y:S02]  /*13ff0*/  VIADD R13, R13, UR4 ;  /* 0x000000040d0d7c36 */ /* 0x000fe40008000000 */
[--C-:B0-----:R-:W-:Y:S02]  /*14000*/  IMAD.IADD R136, R12, 0x1, R138.reuse ;  /* 0x000000010c887824 */ /* 0x101fe400078e028a */
[----:B------:R-:W-:Y:S01]  /*14010*/  IMAD.IADD R137, R13, 0x1, R138 ;  /* 0x000000010d897824 */ /* 0x000fe200078e028a */
[----:B--2---:R-:W-:-:S13]  /*14020*/  ISETP.GE.AND P1, PT, R153, 0x1, PT ;  /* 0x000000019900780c */ /* 0x004fda0003f26270 */
[----:B-1----:R-:W-:Y:S05]  /*14030*/  @!P1 BRA `(.L_x_11998) ;  /* 0x0000000000549947 */ /* 0x002fea0003800000 */
        /* <DEDUP_REMOVED lines=12> */
.L_x_12000:
[----:B------:R-:W-:-:S05]  /*14100*/  IMAD.U32 R139, RZ, RZ, UR36 ;  /* 0x00000024ff8b7e24 */ /* 0x000fca000f8e00ff */
[----:B------:R-:W-:-:S13]  /*14110*/  ISETP.NE.AND P1, PT, R139, 0x1, PT ;  /* 0x000000018b00780c */ /* 0x000fda0003f25270 */
[----:B------:R-:W0:Y:S02]  /*14120*/  @P1 LDC.64 R10, c[0x0][0x9e8] ;  /* 0x00027a00ff0a1b82 */ /* 0x000e240000000a00 */
[----:B0-----:R-:W-:-:S05]  /*14130*/  @P1 IMAD.HI.U32 R10, R138, R10, RZ ;  /* 0x0000000a8a0a1227 */ /* 0x001fca00078e00ff */
[----:B------:R-:W-:-:S07]  /*14140*/  @P1 SHF.R.U32.HI R138, RZ, R11, R10 ;  /* 0x0000000bff8a1219 */ /* 0x000fce000001160a */
.L_x_12001:
[----:B------:R-:W-:Y:S05]  /*14150*/  BSYNC B1 ;  /* 0x0000000000017941 */ /* 0x000fea0003800000 */
.L_x_11999:
[----:B------:R-:W-:-:S05]  /*14160*/  IMAD R138, R138, R139, R20 ;  /* 0x0000008b8a8a7224 */ /* 0x000fca00078e0214 */
[----:B------:R-:W-:Y:S02]  /*14170*/  VIMNMX R137, R137, R138, !PT ;  /* 0x0000008a89897248 */ /* 0x000fe40007fe0100 */
[----:B------:R-:W-:-:S07]  /*14180*/  VIADDMNMX R136, R138, R139, R136, PT ;  /* 0x0000008b8a887246 */ /* 0x000fce0003800188 */
.L_x_11998:
[----:B------:R-:W-:Y:S02]  /*14190*/  ISETP.GE.AND P1, PT, R0, 0x2, PT ;  /* 0x000000020000780c */ /* 0x000fe40003f26270 */
[----:B------:R-:W-:Y:S02]  /*141a0*/  LOP3.LUT R22, R22, 0xdfffffff, RZ, 0xc0, !PT ;  /* 0xdfffffff16167812 */ /* 0x000fe400078ec0ff */
[----:B------:R-:W-:Y:S02]  /*141b0*/  ISETP.GE.AND P2, PT, R0, 0x9, PT ;  /* 0x000000090000780c */ /* 0x000fe40003f46270 */
[----:B------:R-:W-:Y:S02]  /*141c0*/  LOP3.LUT R16, R16, 0xfffffffe, RZ, 0xc0, !PT ;  /* 0xfffffffe10107812 */ /* 0x000fe400078ec0ff */
[----:B------:R-:W-:-:S05]  /*141d0*/  ISETP.GE.AND P3, PT, R0, 0x22, PT ;  /* 0x000000220000780c */ /* 0x000fca0003f66270 */
        /* <DEDUP_REMOVED lines=22> */
[----:B------:R-:W-:Y:S02]  /*14340*/  ISETP.GE.AND P2, PT, R0, 0x12, PT ;  /* 0x000000120000780c */ /* 0x000fe40003f46270 */
[----:B------:R-:W-:-:S02]  /*14350*/  LOP3.LUT R16, R16, 0xfffffff7, RZ, 0xc0, !PT ;  /* 0xfffffff710107812 */ /* 0x000fc400078ec0ff */
        /* <DEDUP_REMOVED lines=202> */
[----:B------:R-:W-:Y:S01]  /*15000*/  ISETP.GE.AND P6, PT, R153, 0x1, PT ;  /* 0x000000019900780c */ /* 0x000fe20003fc6270 */
[--C-:B0-----:R-:W-:Y:S02]  /*15010*/  IMAD.IADD R12, R12, 0x1, R0.reuse ;  /* 0x000000010c0c7824 */ /* 0x101fe400078e0200 */
[----:B------:R-:W-:-:S10]  /*15020*/  IMAD.IADD R13, R13, 0x1, R0 ;  /* 0x000000010d0d7824 */ /* 0x000fd400078e0200 */
        /* <DEDUP_REMOVED lines=13> */
.L_x_12004:
[----:B------:R-:W-:-:S05]  /*15100*/  IMAD.U32 R3, RZ, RZ, UR36 ;  /* 0x00000024ff037e24 */ /* 0x000fca000f8e00ff */
[----:B------:R-:W-:-:S13]  /*15110*/  ISETP.NE.AND P6, PT, R3, 0x1, PT ;  /* 0x000000010300780c */ /* 0x000fda0003fc5270 */
[----:B------:R-:W0:Y:S02]  /*15120*/  @P6 LDC.64 R10, c[0x0][0x9e8] ;  /* 0x00027a00ff0a6b82 */ /* 0x000e240000000a00 */
[----:B0-----:R-:W-:-:S05]  /*15130*/  @P6 IMAD.HI.U32 R10, R0, R10, RZ ;  /* 0x0000000a000a6227 */ /* 0x001fca00078e00ff */
[----:B------:R-:W-:-:S07]  /*15140*/  @P6 SHF.R.U32.HI R0, RZ, R11, R10 ;  /* 0x0000000bff006219 */ /* 0x000fce000001160a */
.L_x_12005:
[----:B------:R-:W-:Y:S05]  /*15150*/  BSYNC B1 ;  /* 0x0000000000017941 */ /* 0x000fea0003800000 */
.L_x_12003:
[----:B------:R-:W-:-:S05]  /*15160*/  IMAD R0, R0, R3, R20 ;  /* 0x0000000300007224 */ /* 0x000fca00078e0214 */
[----:B------:R-:W-:Y:S02]  /*15170*/  VIADDMNMX R12, R0, R3, R12, PT ;  /* 0x00000003000c7246 */ /* 0x000fe4000380010c */
[----:B------:R-:W-:-:S07]  /*15180*/  VIMNMX R13, R13, R0, !PT ;  /* 0x000000000d0d7248 */ /* 0x000fce0007fe0100 */
.L_x_12002:
[C---:B------:R-:W-:Y:S01]  /*15190*/  ISETP.GT.AND P1, PT, R13.reuse, 0x20, !P1 ;  /* 0x000000200d00780c */ /* 0x040fe20004f24270 */
[----:B------:R-:W2:Y:S01]  /*151a0*/  LDL.LU R136, [R1] ;  /* 0x0000000001887983 */ /* 0x000ea20000300800 */
        /* <DEDUP_REMOVED lines=110> */
[C---:B------:R-:W-:Y:S02]  /*15890*/  ISETP.LT.OR P1, PT, R12.reuse, 0x61, P1 ;  /* 0x000000610c00780c */ /* 0x040fe40000f21670 */
[----:B------:R-:W-:Y:S02]  /*158a0*/  ISETP.LT.OR P3, PT, R12, 0x91, P3 ;  /* 0x000000910c00780c */ /* 0x000fe40001f61670 */
[----:B------:R-:W-:Y:S02]  /*158b0*/  FSEL R74, R74, -INF , !P1 ;  /* 0xff8000004a4a7808 */ /* 0x000fe40004800000 */
[----:B------:R-:W-:-:S02]  /*158c0*/  LOP3.LUT P1, RZ, R22, 0x800, RZ, 0xc0, !PT ;  /* 0x0000080016ff7812 */ /* 0x000fc4000782c0ff */
[C---:B------:R-:W-:Y:S02]  /*158d0*/  ISETP.GT.AND P4, PT, R13.reuse, 0x91, !P4 ;  /* 0x000000910d00780c */ /* 0x040fe40006784270 */
[----:B------:R-:W-:Y:S02]  /*158e0*/  ISETP.GT.AND P1, PT, R13, 0x61, !P1 ;  /* 0x000000610d00780c */ /* 0x000fe40004f24270 */
[----:B0-----:R-:W-:Y:S02]  /*158f0*/  FMNMX.FTZ R3, R3, R0, !PT ;  /* 0x0000000003037209 */ /* 0x001fe40007810000 */
[----:B------:R-:W-:Y:S02]  /*15900*/  ISETP.LT.OR P1, PT, R12, 0x62, P1 ;  /* 0x000000620c00780c */ /* 0x000fe40000f21670 */
[----:B------:R-:W-:Y:S01]  /*15910*/  FSEL R66, R66, -INF , !P3 ;  /* 0xff80000042427808 */ /* 0x000fe20005800000 */
[----:B------:R-:W0:Y:S01]  /*15920*/  SHFL.BFLY PT, R10, R3, 0x1, 0x1f ;  /* 0x0c201f00030a7f89 */ /* 0x000e2200000e0000 */
[----:B------:R-:W-:-:S02]  /*15930*/  FSEL R75, R75, -INF , !P1 ;  /* 0xff8000004b4b7808 */ /* 0x000fc40004800000 */
[----:B------:R-:W-:Y:S02]  /*15940*/  LOP3.LUT P1, RZ, R22, 0x400, RZ, 0xc0, !PT ;  /* 0x0000040016ff7812 */ /* 0x000fe4000782c0ff */
[C---:B------:R-:W-:Y:S02]  /*15950*/  ISETP.GT.AND P5, PT, R13.reuse, 0x98, !P5 ;  /* 0x000000980d00780c */ /* 0x040fe40006fa4270 */
[----:B------:R-:W-:Y:S02]  /*15960*/  ISETP.GT.AND P1, PT, R13, 0x68, !P1 ;  /* 0x000000680d00780c */ /* 0x000fe40004f24270 */
[C---:B------:R-:W-:Y:S02]  /*15970*/  ISETP.LT.OR P4, PT, R12.reuse, 0x92, P4 ;  /* 0x000000920c00780c */ /* 0x040fe40002781670 */
[C---:B------:R-:W-:Y:S02]  /*15980*/  ISETP.LT.OR P1, PT, R12.reuse, 0x69, P1 ;  /* 0x000000690c00780c */ /* 0x040fe40000f21670 */
[----:B------:R-:W-:-:S02]  /*15990*/  ISETP.LT.OR P5, PT, R12, 0x99, P5 ;  /* 0x000000990c00780c */ /* 0x000fc40002fa1670 */
[----:B------:R-:W-:Y:S02]  /*159a0*/  FSEL R78, R78, -INF , !P1 ;  /* 0xff8000004e4e7808 */ /* 0x000fe40004800000 */
[----:B------:R-:W-:Y:S02]  /*159b0*/  LOP3.LUT P1, RZ, R22, 0x200, RZ, 0xc0, !PT ;  /* 0x0000020016ff7812 */ /* 0x000fe4000782c0ff */
[----:B------:R-:W-:Y:S02]  /*159c0*/  FSEL R67, R67, -INF , !P4 ;  /* 0xff80000043437808 */ /* 0x000fe40006000000 */
[----:B------:R-:W-:Y:S02]  /*159d0*/  ISETP.GT.AND P1, PT, R13, 0x69, !P1 ;  /* 0x000000690d00780c */ /* 0x000fe40004f24270 */
[----:B------:R-:W-:Y:S02]  /*159e0*/  FSEL R70, R70, -INF , !P5 ;  /* 0xff80000046467808 */ /* 0x000fe40006800000 */
[----:B------:R-:W-:-:S02]  /*159f0*/  ISETP.LT.OR P1, PT, R12, 0x6a, P1 ;  /* 0x0000006a0c00780c */ /* 0x000fc40000f21670 */
[----:B0-----:R-:W-:Y:S02]  /*15a00*/  FMNMX.FTZ R3, R3, R10, !PT ;  /* 0x0000000a03037209 */ /* 0x001fe40007810000 */
[----:B------:R-:W-:Y:S02]  /*15a10*/  FSEL R79, R79, -INF , !P1 ;  /* 0xff8000004f4f7808 */ /* 0x000fe40004800000 */
[----:B------:R-:W-:Y:S01]  /*15a20*/  LOP3.LUT P1, RZ, R22, 0x100, RZ, 0xc0, !PT ;  /* 0x0000010016ff7812 */ /* 0x000fe2000782c0ff */
[----:B------:R-:W-:-:S01]  /*15a30*/  FFMA.FTZ R11, R2, R3, -8 ;  /* 0xc1000000020b7423 */ /* 0x000fc20000010003 */
[----:B------:R-:W-:Y:S02]  /*15a40*/  FSETP.NEU.FTZ.AND P2, PT, R3, -INF , PT ;  /* 0xff8000000300780b */ /* 0x000fe40003f5d000 */
[----:B------:R-:W-:Y:S02]  /*15a50*/  ISETP.GT.AND P1, PT, R13, 0x70, !P1 ;  /* 0x000000700d00780c */ /* 0x000fe40004f24270 */
[----:B------:R-:W-:-:S02]  /*15a60*/  FSEL R10, R3, RZ, P2 ;  /* 0x000000ff030a7208 */ /* 0x000fc40001000000 */
[----:B------:R-:W-:Y:S02]  /*15a70*/  ISETP.LT.OR P1, PT, R12, 0x71, P1 ;  /* 0x000000710c00780c */ /* 0x000fe40000f21670 */
[----:B------:R-:W-:Y:S01]  /*15a80*/  FSEL R11, R11, RZ, P2 ;  /* 0x000000ff0b0b7208 */ /* 0x000fe20001000000 */
[----:B------:R-:W-:-:S01]  /*15a90*/  FADD.FTZ R10, -R10, R14 ;  /* 0x0000000e0a0a7221 */ /* 0x000fc20000010100 */
[----:B------:R-:W-:Y:S02]  /*15aa0*/  FSEL R82, R82, -INF , !P1 ;  /* 0xff80000052527808 */ /* 0x000fe40004800000 */
[----:B------:R-:W-:Y:S01]  /*15ab0*/  LOP3.LUT P1, RZ, R22, 0x80, RZ, 0xc0, !PT ;  /* 0x0000008016ff7812 */ /* 0x000fe2000782c0ff */
[C-C-:B------:R-:W-:Y:S01]  /*15ac0*/  FFMA.FTZ R120, R2.reuse, R120, -R11.reuse ;  /* 0x0000007802787223 */ /* 0x140fe2000001080b */
[C---:B------:R-:W-:Y:S01]  /*15ad0*/  FMUL.FTZ R10, R2.reuse, R10 ;  /* 0x0000000a020a7220 */ /* 0x040fe20000410000 */
[C-C-:B------:R-:W-:Y:S01]  /*15ae0*/  FFMA.FTZ R121, R2.reuse, R121, -R11.reuse ;  /* 0x0000007902797223 */ /* 0x140fe2000001080b */
[----:B------:R-:W-:Y:S01]  /*15af0*/  ISETP.GT.AND P1, PT, R13, 0x71, !P1 ;  /* 0x000000710d00780c */ /* 0x000fe20004f24270 */
[C-C-:B------:R-:W-:Y:S01]  /*15b00*/  FFMA.FTZ R124, R2.reuse, R124, -R11.reuse ;  /* 0x0000007c027c7223 */ /* 0x140fe2000001080b */
[----:B------:R-:W-:-:S01]  /*15b10*/  FFMA.FTZ R125, R2, R125, -R11 ;  /* 0x0000007d027d7223 */ /* 0x000fc2000001080b */
[----:B------:R-:W-:Y:S01]  /*15b20*/  MUFU.EX2 R120, R120 ;  /* 0x0000007800787308 */ /* 0x000fe20000000800 */
[----:B------:R-:W-:Y:S01]  /*15b30*/  ISETP.LT.OR P1, PT, R12, 0x72, P1 ;  /* 0x000000720c00780c */ /* 0x000fe20000f21670 */
[C-C-:B------:R-:W-:Y:S01]  /*15b40*/  FFMA.FTZ R128, R2.reuse, R128, -R11.reuse ;  /* 0x0000008002807223 */ /* 0x140fe2000001080b */
[----:B------:R-:W-:-:S01]  /*15b50*/  FFMA.FTZ R129, R2, R129, -R11 ;  /* 0x0000008102817223 */ /* 0x000fc2000001080b */
[C-C-:B------:R-:W-:Y:S01]  /*15b60*/  FFMA.FTZ R132, R2.reuse, R132, -R11.reuse ;  /* 0x0000008402847223 */ /* 0x140fe2000001080b */
[----:B------:R-:W-:Y:S01]  /*15b70*/  FSEL R83, R83, -INF , !P1 ;  /* 0xff80000053537808 */ /* 0x000fe20004800000 */
[--C-:B------:R-:W-:Y:S01]  /*15b80*/  FFMA.FTZ R133, R2, R133, -R11.reuse ;  /* 0x0000008502857223 */ /* 0x100fe2000001080b */
[----:B------:R-:W-:Y:S01]  /*15b90*/  LOP3.LUT P1, RZ, R22, 0x40, RZ, 0xc0, !PT ;  /* 0x0000004016ff7812 */ /* 0x000fe2000782c0ff */
[----:B------:R-:W2:Y:S01]  /*15ba0*/  MUFU.EX2 R10, R10 ;  /* 0x0000000a000a7308 */ /* 0x000ea20000000800 */
[----:B------:R-:W-:-:S01]  /*15bb0*/  FFMA.FTZ R104, R2, R104, -R11 ;  /* 0x0000006802687223 */ /* 0x000fc2000001080b */
[C-C-:B------:R-:W-:Y:S01]  /*15bc0*/  FFMA.FTZ R105, R2.reuse, R105, -R11.reuse ;  /* 0x0000006902697223 */ /* 0x140fe2000001080b */
[----:B------:R-:W-:Y:S01]  /*15bd0*/  ISETP.GT.AND P1, PT, R13, 0x78, !P1 ;  /* 0x000000780d00780c */ /* 0x000fe20004f24270 */
[C-C-:B------:R-:W-:Y:S01]  /*15be0*/  FFMA.FTZ R108, R2.reuse, R108, -R11.reuse ;  /* 0x0000006c026c7223 */ /* 0x140fe2000001080b */
[----:B------:R-:W-:-:S01]  /*15bf0*/  FFMA.FTZ R109, R2, R109, -R11 ;  /* 0x0000006d026d7223 */ /* 0x000fc2000001080b */
[--C-:B------:R-:W-:Y:S01]  /*15c00*/  FFMA.FTZ R112, R2, R112, -R11.reuse ;  /* 0x0000007002707223 */ /* 0x100fe2000001080b */
[----:B------:R-:W-:Y:S01]  /*15c10*/  ISETP.LT.OR P1, PT, R12, 0x79, P1 ;  /* 0x000000790c00780c */ /* 0x000fe20000f21670 */
[----:B------:R-:W-:Y:S01]  /*15c20*/  MUFU.EX2 R121, R121 ;  /* 0x0000007900797308 */ /* 0x000fe20000000800 */
[----:B------:R-:W-:-:S01]  /*15c30*/  FFMA.FTZ R113, R2, R113, -R11 ;  /* 0x0000007102717223 */ /* 0x000fc2000001080b */
[--C-:B------:R-:W-:Y:S01]  /*15c40*/  FFMA.FTZ R116, R2, R116, -R11.reuse ;  /* 0x0000007402747223 */ /* 0x100fe2000001080b */
[----:B------:R-:W-:Y:S01]  /*15c50*/  FSEL R86, R86, -INF , !P1 ;  /* 0xff80000056567808 */ /* 0x000fe20004800000 */
[C-C-:B------:R-:W-:Y:S01]  /*15c60*/  FFMA.FTZ R117, R2.reuse, R117, -R11.reuse ;  /* 0x0000007502757223 */ /* 0x140fe2000001080b */
[----:B------:R-:W-:Y:S01]  /*15c70*/  ISETP.GT.AND P1, PT, R13, 0x79, !P6 ;  /* 0x000000790d00780c */ /* 0x000fe20007724270 */
[--C-:B------:R-:W-:Y:S01]  /*15c80*/  FFMA.FTZ R88, R2, R88, -R11.reuse ;  /* 0x0000005802587223 */ /* 0x100fe2000001080b */
[----:B------:R-:W-:Y:S01]  /*15c90*/  LOP3.LUT P6, RZ, R22, 0x2000000, RZ, 0xc0, !PT ;  /* 0x0200000016ff7812 */ /* 0x000fe200078cc0ff */
        /* <DEDUP_REMOVED lines=8> */
[C-C-:B------:R-:W-:Y:S01]  /*15d20*/  FFMA.FTZ R97, R2.reuse, R97, -R11.reuse ;  /* 0x0000006102617223 */ /* 0x140fe2000001080b */
[----:B------:R-:W-:-:S01]  /*15d30*/  FFMA.FTZ R100, R2, R100, -R11 ;  /* 0x0000006402647223 */ /* 0x000fc2000001080b */
[C-C-:B------:R-:W-:Y:S01]  /*15d40*/  FFMA.FTZ R101, R2.reuse, R101, -R11.reuse ;  /* 0x0000006502657223 */ /* 0x140fe2000001080b */
[----:B------:R-:W-:Y:S01]  /*15d50*/  ISETP.GT.AND P1, PT, R13, 0x1, !P1 ;  /* 0x000000010d00780c */ /* 0x000fe20004f24270 */
[C-C-:B------:R-:W-:Y:S01]  /*15d60*/  FFMA.FTZ R72, R2.reuse, R72, -R11.reuse ;  /* 0x0000004802487223 */ /* 0x140fe2000001080b */
[----:B------:R-:W-:-:S01]  /*15d70*/  FFMA.FTZ R73, R2, R73, -R11 ;  /* 0x0000004902497223 */ /* 0x000fc2000001080b */
[--C-:B------:R-:W-:Y:S01]  /*15d80*/  FFMA.FTZ R76, R2, R76, -R11.reuse ;  /* 0x0000004c024c7223 */ /* 0x100fe2000001080b */
        /* <DEDUP_REMOVED lines=17> */
[----:B------:R-:W-:Y:S01]  /*15ea0*/  MUFU.EX2 R125, R125 ;  /* 0x0000007d007d7308 */ /* 0x000fe20000000800 */
[----:B------:R-:W-:Y:S01]  /*15eb0*/  FSEL R126, R126, -INF , !P1 ;  /* 0xff8000007e7e7808 */ /* 0x000fe20004800000 */
[----:B------:R-:W-:Y:S01]  /*15ec0*/  FFMA.FTZ R11, R2, R69, -R11 ;  /* 0x00000045020b7223 */ /* 0x000fe2000001080b */
[----:B------:R-:W-:-:S04]  /*15ed0*/  LOP3.LUT P1, RZ, R22, 0x80000000, RZ, 0xc0, !PT ;  /* 0x8000000016ff7812 */ /* 0x000fc8000782c0ff */
[----:B------:R-:W-:Y:S01]  /*15ee0*/  ISETP.GT.AND P1, PT, R13, 0x9, !P1 ;  /* 0x000000090d00780c */ /* 0x000fe20004f24270 */
[----:B------:R-:W-:Y:S03]  /*15ef0*/  MUFU.EX2 R128, R128 ;  /* 0x0000008000807308 */ /* 0x000fe60000000800 */
[----:B------:R-:W-:-:S04]  /*15f00*/  ISETP.LT.OR P1, PT, R12, 0xa, P1 ;  /* 0x0000000a0c00780c */ /* 0x000fc80000f21670 */
[----:B------:R-:W-:Y:S01]  /*15f10*/  FSEL R127, R127, -INF , !P1 ;  /* 0xff8000007f7f7808 */ /* 0x000fe20004800000 */
[----:B------:R-:W-:Y:S01]  /*15f20*/  MUFU.EX2 R129, R129 ;  /* 0x0000008100817308 */ /* 0x000fe20000000800 */
[----:B------:R-:W-:-:S04]  /*15f30*/  LOP3.LUT P1, RZ, R16, 0x1, RZ, 0xc0, !PT ;  /* 0x0000000110ff7812 */ /* 0x000fc8000782c0ff */
[----:B------:R-:W-:-:S03]  /*15f40*/  ISETP.GT.AND P1, PT, R13, 0x10, !P1 ;  /* 0x000000100d00780c */ /* 0x000fc60004f24270 */
[----:B------:R-:W-:Y:S01]  /*15f50*/  MUFU.EX2 R132, R132 ;  /* 0x0000008400847308 */ /* 0x000fe20000000800 */
[----:B------:R-:W-:-:S04]  /*15f60*/  ISETP.LT.OR P1, PT, R12, 0x11, P1 ;  /* 0x000000110c00780c */ /* 0x000fc80000f21670 */
[----:B------:R-:W-:Y:S02]  /*15f70*/  FSEL R130, R130, -INF , !P1 ;  /* 0xff80000082827808 */ /* 0x000fe40004800000 */
[----:B------:R-:W-:Y:S01]  /*15f80*/  LOP3.LUT P1, RZ, R16, 0x8, RZ, 0xc0, !PT ;  /* 0x0000000810ff7812 */ /* 0x000fe2000782c0ff */
[----:B------:R-:W-:Y:S03]  /*15f90*/  MUFU.EX2 R133, R133 ;  /* 0x0000008500857308 */ /* 0x000fe60000000800 */
[----:B------:R-:W-:-:S04]  /*15fa0*/  ISETP.GT.AND P1, PT, R13, 0x11, !P1 ;  /* 0x000000110d00780c */ /* 0x000fc80004f24270 */
[----:B------:R-:W-:Y:S01]  /*15fb0*/  ISETP.LT.OR P1, PT, R12, 0x12, P1 ;  /* 0x000000120c00780c */ /* 0x000fe20000f21670 */
[----:B------:R-:W-:Y:S03]  /*15fc0*/  MUFU.EX2 R104, R104 ;  /* 0x0000006800687308 */ /* 0x000fe60000000800 */
[----:B------:R-:W-:Y:S02]  /*15fd0*/  FSEL R131, R131, -INF , !P1 ;  /* 0xff80000083837808 */ /* 0x000fe40004800000 */
[----:B------:R-:W-:-:S03]  /*15fe0*/  LOP3.LUT P1, RZ, R16, 0x4, RZ, 0xc0, !PT ;  /* 0x0000000410ff7812 */ /* 0x000fc6000782c0ff */
[----:B------:R-:W-:Y:S01]  /*15ff0*/  MUFU.EX2 R105, R105 ;  /* 0x0000006900697308 */ /* 0x000fe20000000800 */
[----:B------:R-:W-:-:S04]  /*16000*/  ISETP.GT.AND P1, PT, R13, 0x18, !P1 ;  /* 0x000000180d00780c */ /* 0x000fc80004f24270 */
[----:B------:R-:W-:-:S03]  /*16010*/  ISETP.LT.OR P1, PT, R12, 0x19, P1 ;  /* 0x000000190c00780c */ /* 0x000fc60000f21670 */
[----:B------:R-:W-:Y:S01]  /*16020*/  MUFU.EX2 R108, R108 ;  /* 0x0000006c006c7308 */ /* 0x000fe20000000800 */
[----:B------:R-:W-:Y:S02]  /*16030*/  FSEL R134, R134, -INF , !P1 ;  /* 0xff80000086867808 */ /* 0x000fe40004800000 */
[----:B------:R-:W-:-:S04]  /*16040*/  LOP3.LUT P1, RZ, R16, 0x2, RZ, 0xc0, !PT ;  /* 0x0000000210ff7812 */ /* 0x000fc8000782c0ff */
[----:B------:R-:W-:Y:S01]  /*16050*/  ISETP.GT.AND P1, PT, R13, 0x19, !P1 ;  /* 0x000000190d00780c */ /* 0x000fe20004f24270 */
[----:B------:R-:W-:Y:S03]  /*16060*/  MUFU.EX2 R109, R109 ;  /* 0x0000006d006d7308 */ /* 0x000fe60000000800 */
[----:B------:R-:W-:-:S04]  /*16070*/  ISETP.LT.OR P1, PT, R12, 0x1a, P1 ;  /* 0x0000001a0c00780c */ /* 0x000fc80000f21670 */
[----:B------:R-:W-:Y:S01]  /*16080*/  FSEL R135, R135, -INF , !P1 ;  /* 0xff80000087877808 */ /* 0x000fe20004800000 */
[----:B------:R-:W-:Y:S01]  /*16090*/  MUFU.EX2 R112, R112 ;  /* 0x0000007000707308 */ /* 0x000fe20000000800 */
[----:B------:R-:W-:-:S04]  /*160a0*/  LOP3.LUT P1, RZ, R22, 0x1, RZ, 0xc0, !PT ;  /* 0x0000000116ff7812 */ /* 0x000fc8000782c0ff */
[----:B------:R-:W-:-:S03]  /*160b0*/  ISETP.GT.AND P1, PT, R13, RZ, !P1 ;  /* 0x000000ff0d00720c */ /* 0x000fc60004f24270 */
[----:B------:R-:W-:Y:S01]  /*160c0*/  MUFU.EX2 R113, R113 ;  /* 0x0000007100717308 */ /* 0x000fe20000000800 */
[----:B------:R-:W-:-:S04]  /*160d0*/  ISETP.LT.OR P1, PT, R12, 0x1, P1 ;  /* 0x000000010c00780c */ /* 0x000fc80000f21670 */
[----:B------:R-:W-:Y:S02]  /*160e0*/  FSEL R122, R122, -INF , !P1 ;  /* 0xff8000007a7a7808 */ /* 0x000fe40004800000 */
[----:B------:R-:W-:Y:S01]  /*160f0*/  LOP3.LUT P1, RZ, R22, 0x8000000, RZ, 0xc0, !PT ;  /* 0x0800000016ff7812 */ /* 0x000fe2000782c0ff */
[----:B------:R-:W-:Y:S01]  /*16100*/  MUFU.EX2 R116, R116 ;  /* 0x0000007400747308 */ /* 0x000fe20000000800 */
[----:B------:R-:W-:Y:S02]  /*16110*/  FMNMX.FTZ R0, R122, R9, !PT ;  /* 0x000000097a007209 */ /* 0x000fe40007810000 */
[----:B------:R-:W-:Y:S02]  /*16120*/  ISETP.GT.AND P1, PT, R13, 0x80, !P1 ;  /* 0x000000800d00780c */ /* 0x000fe40004f24270 */
[----:B------:R-:W-:Y:S02]  /*16130*/  FMNMX.FTZ R0, R123, R0, !PT ;  /* 0x000000007b007209 */ /* 0x000fe40007810000 */
[----:B------:R-:W-:Y:S01]  /*16140*/  ISETP.LT.OR P1, PT, R12, 0x81, P1 ;  /* 0x000000810c00780c */ /* 0x000fe20000f21670 */
[----:B------:R-:W-:Y:S01]  /*16150*/  MUFU.EX2 R117, R117 ;  /* 0x0000007500757308 */ /* 0x000fe20000000800 */
[----:B------:R-:W-:-:S02]  /*16160*/  FMNMX.FTZ R0, R126, R0, !PT ;  /* 0x000000007e007209 */ /* 0x000fc40007810000 */
[----:B------:R-:W-:Y:S02]  /*16170*/  FSEL R58, R58, -INF , !P1 ;  /* 0xff8000003a3a7808 */ /* 0x000fe40004800000 */
[----:B------:R-:W-:Y:S02]  /*16180*/  FMNMX.FTZ R0, R127, R0, !PT ;  /* 0x000000007f007209 */ /* 0x000fe40007810000 */
[----:B------:R-:W-:Y:S01]  /*16190*/  LOP3.LUT P1, RZ, R22, 0x4000000, RZ, 0xc0, !PT ;  /* 0x0400000016ff7812 */ /* 0x000fe2000782c0ff */
[----:B------:R-:W-:Y:S01]  /*161a0*/  MUFU.EX2 R88, R88 ;  /* 0x0000005800587308 */ /* 0x000fe20000000800 */
[----:B------:R-:W-:Y:S02]  /*161b0*/  FMNMX.FTZ R0, R130, R0, !PT ;  /* 0x0000000082007209 */ /* 0x000fe40007810000 */
[----:B------:R-:W-:Y:S02]  /*161c0*/  ISETP.GT.AND P1, PT, R13, 0x81, !P1 ;  /* 0x000000810d00780c */ /* 0x000fe40004f24270 */
[----:B------:R-:W-:-:S02]  /*161d0*/  FMNMX.FTZ R0, R131, R0, !PT ;  /* 0x0000000083007209 */ /* 0x000fc40007810000 */
[----:B------:R-:W-:Y:S01]  /*161e0*/  ISETP.LT.OR P1, PT, R12, 0x82, P1 ;  /* 0x000000820c00780c */ /* 0x000fe20000f21670 */
[----:B------:R-:W-:Y:S01]  /*161f0*/  MUFU.EX2 R89, R89 ;  /* 0x0000005900597308 */ /* 0x000fe20000000800 */
[----:B------:R-:W-:Y:S02]  /*16200*/  FMNMX.FTZ R0, R134, R0, !PT ;  /* 0x0000000086007209 */ /* 0x000fe40007810000 */
[----:B------:R-:W-:Y:S02]  /*16210*/  FSEL R59, R59, -INF , !P1 ;  /* 0xff8000003b3b7808 */ /* 0x000fe40004800000 */
[----:B------:R-:W-:Y:S02]  /*16220*/  FMNMX.FTZ R0, R135, R0, !PT ;  /* 0x0000000087007209 */ /* 0x000fe40007810000 */
[----:B------:R-:W-:Y:S01]  /*16230*/  ISETP.GT.AND P1, PT, R13, 0x88, !P6 ;  /* 0x000000880d00780c */ /* 0x000fe20007724270 */
[----:B------:R-:W-:Y:S01]  /*16240*/  MUFU.EX2 R92, R92 ;  /* 0x0000005c005c7308 */ /* 0x000fe20000000800 */
[----:B------:R-:W-:-:S02]  /*16250*/  FMNMX.FTZ R0, R106, R0, !PT ;  /* 0x000000006a007209 */ /* 0x000fc40007810000 */
[----:B------:R-:W-:Y:S02]  /*16260*/  ISETP.LT.OR P1, PT, R12, 0x89, P1 ;  /* 0x000000890c00780c */ /* 0x000fe40000f21670 */
[----:B------:R-:W-:Y:S02]  /*16270*/  FMNMX.FTZ R0, R107, R0, !PT ;  /* 0x000000006b007209 */ /* 0x000fe40007810000 */
[----:B------:R-:W-:Y:S01]  /*16280*/  FSEL R62, R62, -INF , !P1 ;  /* 0xff8000003e3e7808 */ /* 0x000fe20004800000 */
[----:B------:R-:W-:Y:S01]  /*16290*/  MUFU.EX2 R93, R93 ;  /* 0x0000005d005d7308 */ /* 0x000fe20000000800 */
[----:B------:R-:W-:Y:S02]  /*162a0*/  FMNMX.FTZ R0, R110, R0, !PT ;  /* 0x000000006e007209 */ /* 0x000fe40007810000 */
[----:B------:R-:W-:Y:S02]  /*162b0*/  LOP3.LUT P6, RZ, R22, 0x1000000, RZ, 0xc0, !PT ;  /* 0x0100000016ff7812 */ /* 0x000fe400078cc0ff */
[----:B------:R-:W-:-:S02]  /*162c0*/  FMNMX.FTZ R0, R111, R0, !PT ;  /* 0x000000006f007209 */ /* 0x000fc40007810000 */
[----:B------:R-:W-:Y:S01]  /*162d0*/  ISETP.GT.AND P1, PT, R13, 0x99, !P6 ;  /* 0x000000990d00780c */ /* 0x000fe20007724270 */
[----:B------:R-:W-:Y:S01]  /*162e0*/  MUFU.EX2 R96, R96 ;  /* 0x0000006000607308 */ /* 0x000fe20000000800 */
[----:B------:R-:W-:Y:S02]  /*162f0*/  FMNMX.FTZ R0, R114, R0, !PT ;  /* 0x0000000072007209 */ /* 0x000fe40007810000 */
[----:B------:R-:W-:Y:S02]  /*16300*/  ISETP.LT.OR P1, PT, R12, 0x9a, P1 ;  /* 0x0000009a0c00780c */ /* 0x000fe40000f21670 */
[----:B------:R-:W-:Y:S02]  /*16310*/  FMNMX.FTZ R0, R115, R0, !PT ;  /* 0x0000000073007209 */ /* 0x000fe40007810000 */
[----:B------:R-:W-:Y:S01]  /*16320*/  FSEL R71, R71, -INF , !P1 ;  /* 0xff80000047477808 */ /* 0x000fe20004800000 */
        /* <DEDUP_REMOVED lines=47> */
[----:B------:R-:W-:Y:S01]  /*16620*/  MUFU.EX2 R11, R11 ;  /* 0x0000000b000b7308 */ /* 0x000fe20000000800 */
[----:B0-----:R-:W-:-:S04]  /*16630*/  FMNMX.FTZ R0, R0, R12, !PT ;  /* 0x0000000c00007209 */ /* 0x001fc80007810000 */
[----:B------:R-:W-:-:S04]  /*16640*/  FSETP.NEU.FTZ.AND P1, PT, R0, -INF , PT ;  /* 0xff8000000000780b */ /* 0x000fc80003f3d000 */
[----:B------:R-:W-:-:S05]  /*16650*/  FSEL R12, R0, RZ, P1 ;  /* 0x000000ff000c7208 */ /* 0x000fca0000800000 */
[----:B------:R-:W-:Y:S01]  /*16660*/  FADD.FTZ R9, -R12, R9 ;  /* 0x000000090c097221 */ /* 0x000fe20000010100 */
[----:B------:R-:W-:-:S03]  /*16670*/  FFMA.FTZ R12, R2, R0, -8 ;  /* 0xc1000000020c7423 */ /* 0x000fc60000010000 */
        /* <DEDUP_REMOVED lines=45> */
[----:B--2---:R-:W-:-:S01]  /*16950*/  FFMA.FTZ R71, R10, R136, R120 ;  /* 0x000000880a477223 */ /* 0x004fc20000010078 */
[----:B0-----:R-:W-:Y:S01]  /*16960*/  FFMA.FTZ R21, R9, R21, R12 ;  /* 0x0000001509157223 */ /* 0x001fe2000001000c */
[----:B------:R-:W0:Y:S02]  /*16970*/  MUFU.EX2 R20, R20 ;  /* 0x0000001400147308 */ /* 0x000e240000000800 */
[----:B------:R-:W-:-:S01]  /*16980*/  FADD.FTZ R71, R121, R71 ;  /* 0x0000004779477221 */ /* 0x000fc20000010000 */
[----:B-1----:R-:W-:-:S03]  /*16990*/  FADD.FTZ R130, R14, R21 ;  /* 0x000000150e827221 */ /* 0x002fc60000010000 */
[----:B------:R-:W-:Y:S02]  /*169a0*/  FADD.FTZ R21, R124, R71 ;  /* 0x000000477c157221 */ /* 0x000fe40000010000 */
[----:B------:R-:W1:Y:S02]  /*169b0*/  MUFU.EX2 R69, R69 ;  /* 0x0000004500457308 */ /* 0x000e640000000800 */
        /* <DEDUP_REMOVED lines=72> */
[----:B------:R-:W-:-:S05]  /*16e40*/  FADD.FTZ R130, R11, R21 ;  /* 0x000000150b827221 */ /* 0x000fca0000010000 */
[----:B------:R2:W-:Y:S01]  /*16e50*/  STL [R1], R130 ;  /* 0x0000008201007387 */ /* 0x0005e20000100800 */
        /* <DEDUP_REMOVED lines=40> */
.L_x_12006:
        /* <DEDUP_REMOVED lines=79> */
[----:B--2---:R-:W-:-:S04]  /*175d0*/  PRMT R15, R71, 0x654, R15 ;  /* 0x00000654470f7816 */ /* 0x004fc8000000000f */
[----:B------:R0:W-:Y:S01]  /*175e0*/  SYNCS.ARRIVE.TRANS64.RED.A1T0 RZ, [R15+URZ], RZ ;  /* 0x000000ff0fff79a7 */ /* 0x0001e2000810043f */
[C---:B---3--:R-:W-:Y:S01]  /*175f0*/  ISETP.GT.AND P1, PT, R8.reuse, R12, PT ;  /* 0x0000000c0800720c */ /* 0x048fe20003f24270 */
[----:B------:R-:W-:-:S12]  /*17600*/  VIADD R8, R8, 0xffffffff ;  /* 0xffffffff08087836 */ /* 0x000fd80000000000 */
[----:B0-----:R-:W-:Y:S05]  /*17610*/  @P1 BRA `(.L_x_12007) ;  /* 0xffffffbc008c1947 */ /* 0x001fea000383ffff */
.L_x_11987:
[----:B------:R-:W-:Y:S05]  /*17620*/  BSYNC B0 ;  /* 0x0000000000007941 */ /* 0x000fea0003800000 */
.L_x_11986:
[----:B------:R-:W-:Y:S06]  /*17630*/  BAR.ARV 0x8, 0x200 ;  /* 0x0208000000007b1d */ /* 0x000fec0000002000 */
[----:B------:R-:W-:Y:S05]  /*17640*/  @!P0 BRA `(.L_x_12008) ;  /* 0x0000000000048947 */ /* 0x000fea0003800000 */
[----:B------:R-:W-:Y:S01]  /*17650*/  BPT.TRAP 0x1 ;  /* 0x000000040000795c */ /* 0x000fe20000300000 */
.L_x_12008:
[----:B------:R-:W-:Y:S01]  /*17660*/  IMAD R13, R18, 0x8, R17 ;  /* 0x00000008120d7824 */ /* 0x000fe200078e0211 */
[----:B------:R-:W-:-:S04]  /*17670*/  SHF.L.U32 R4, R19, 0x1f, RZ ;  /* 0x0000001f13047819 */ /* 0x000fc800000006ff */
[----:B------:R0:W1:Y:S01]  /*17680*/  SYNCS.PHASECHK.TRANS64.TRYWAIT P1, [R13+URZ+0x13250], R4 ;  /* 0x013250040d0075a7 */ /* 0x000062000802017f */
[----:B------:R-:W-:Y:S05]  /*17690*/  @!P0 BRA `(.L_x_12009) ;  /* 0x0000000000048947 */ /* 0x000fea0003800000 */
[----:B------:R-:W-:Y:S01]  /*176a0*/  BPT.TRAP 0x1 ;  /* 0x000000040000795c */ /* 0x000fe20000300000 */
.L_x_12009:
[----:B------:R-:W-:Y:S04]  /*176b0*/  BSSY B0, `(.L_x_12010) ;  /* 0x0000004000007945 */ /* 0x000fe80003800000 */
[----:B-1----:R-:W-:Y:S05]  /*176c0*/  @P1 BRA `(.L_x_12011) ;  /* 0x0000000000081947 */ /* 0x002fea0003800000 */
[----:B------:R-:W1:Y:S02]  /*176d0*/  SYNCS.PHASECHK.TRANS64.TRYWAIT P1, [R13+URZ+0x13250], R4 ;  /* 0x013250040d0075a7 */ /* 0x000e64000802017f */
[----:B-1----:R-:W-:Y:S05]  /*176e0*/  @!P1 BRA `(.L_x_12012) ;  /* 0x0000009400889947 */ /* 0x002fea0003800000 */
.L_x_12011:
[----:B------:R-:W-:Y:S05]  /*176f0*/  BSYNC B0 ;  /* 0x0000000000007941 */ /* 0x000fea0003800000 */
.L_x_12010:
[----:B------:R-:W2:Y:S01]  /*17700*/  LDL.LU R15, [R1+0x2c] ;  /* 0x00002c00010f7983 */ /* 0x000ea20000300800 */
[----:B------:R-:W-:-:S03]  /*17710*/  ULDC.64 UR4, c[0x0][0x9a0] ;  /* 0x0002680000047ab9 */ /* 0x000fc60000000a00 */
[----:B------:R-:W3:Y:S04]  /*17720*/  LDL.LU R14, [R1+0x28] ;  /* 0x00002800010e7983 */ /* 0x000ee80000300800 */
[----:B------:R-:W4:Y:S01]  /*17730*/  LDL.LU R12, [R1] ;  /* 0x00000000010c7983 */ /* 0x000f220000300800 */
        /* <DEDUP_REMOVED lines=8> */
[----:B------:R-:W-:-:S05]  /*177c0*/  LOP3.LUT R17, R17, 0x10000, RZ, 0xfc, !PT ;  /* 0x0001000011117812 */ /* 0x000fca00078efcff */
[----:B01----:R-:W-:-:S05]  /*177d0*/  IMAD R4, R18, 0x280, R17 ;  /* 0x0000028012047824 */ /* 0x003fca00078e0211 */
[----:B------:R-:W-:Y:S01]  /*177e0*/  R2UR UR6, R4 ;  /* 0x00000000040672ca */ /* 0x000fe200000e0000 */
[----:B------:R-:W0:Y:S08]  /*177f0*/  @P1 LDC.64 R8, c[0x0][0x9c8] ;  /* 0x00027200ff081b82 */ /* 0x000e300000000a00 */
[----:B------:R-:W1:Y:S04]  /*17800*/  @P1 LDC.64 R10, c[0x0][0x9d0] ;  /* 0x00027400ff0a1b82 */ /* 0x000e680000000a00 */
[----:B------:R-:W-:Y:S03]  /*17810*/  QGMMA.64x64x32.F32.E4M3.E4M3 R24, R152, gdesc[UR4], R24, gsb0 ;  /* 0x00e0000498187df3 */ /* 0x000fe60008000818 */
[----:B------:R-:W-:-:S02]  /*17820*/  WARPGROUP.DEPBAR.LE gsb0, 0x0 ;  /* 0x00008000000079c5 */ /* 0x000fc40000010000 */
[----:B------:R-:W-:Y:S01]  /*17830*/  WARPGROUP.ARRIVE ;  /* 0x00000000000079c5 */ /* 0x000fe20000000000 */
[----:B--2---:R-:W-:-:S05]  /*17840*/  @P1 SHF.R.S32.HI R7, RZ, 0x1f, R15 ;  /* 0x0000001fff071819 */ /* 0x004fca000001140f */
[----:B0-----:R-:W-:-:S04]  /*17850*/  @P1 IMAD R6, R7, R8, RZ ;  /* 0x0000000807061224 */ /* 0x001fc800078e02ff */
[C---:B------:R-:W-:Y:S01]  /*17860*/  @P1 IMAD R5, R15.reuse, R9, R6 ;  /* 0x000000090f051224 */ /* 0x040fe200078e0206 */
[----:B---3--:R-:W-:Y:S01]  /*17870*/  @P1 SHF.R.S32.HI R9, RZ, 0x1f, R14 ;  /* 0x0000001fff091819 */ /* 0x008fe2000001140e */
[----:B------:R-:W-:-:S04]  /*17880*/  @P1 IMAD.WIDE.U32 R6, R15, R8, RZ ;  /* 0x000000080f061225 */ /* 0x000fc800078e00ff */
[-C--:B-1----:R-:W-:Y:S02]  /*17890*/  @P1 IMAD R8, R9, R10.reuse, RZ ;  /* 0x0000000a09081224 */ /* 0x082fe400078e02ff */
[----:B------:R-:W-:Y:S02]  /*178a0*/  @P1 IMAD.IADD R7, R7, 0x1, R5 ;  /* 0x0000000107071824 */ /* 0x000fe400078e0205 */
[C---:B------:R-:W-:Y:S02]  /*178b0*/  @P1 IMAD R5, R14.reuse, R11, R8 ;  /* 0x0000000b0e051224 */ /* 0x040fe400078e0208 */
[----:B------:R-:W-:-:S04]  /*178c0*/  @P1 IMAD.WIDE.U32 R6, R14, R10, R6 ;  /* 0x0000000a0e061225 */ /* 0x000fc800078e0006 */
[----:B------:R-:W-:Y:S01]  /*178d0*/  @P1 IMAD.IADD R5, R7, 0x1, R5 ;  /* 0x0000000107051824 */ /* 0x000fe200078e0205 */
[C---:B------:R-:W-:Y:S01]  /*178e0*/  @P1 LEA R8, P2, R6.reuse, UR4, 0x2 ;  /* 0x0000000406081c11 */ /* 0x040fe2000f8410ff */
[----:B------:R-:W-:Y:S02]  /*178f0*/  IMAD.MOV.U32 R10, RZ, RZ, 0x3f800000 ;  /* 0x3f800000ff0a7424 */ /* 0x000fe400078e00ff */
[----:B------:R-:W-:Y:S01]  /*17900*/  IMAD.MOV.U32 R7, RZ, RZ, -0x3ffffff0 ;  /* 0xc0000010ff077424 */ /* 0x000fe200078e00ff */
[----:B------:R-:W-:Y:S01]  /*17910*/  @P1 LEA.HI.X R9, R6, UR5, R5, 0x2, P2 ;  /* 0x0000000506091c11 */ /* 0x000fe200090f1405 */
[----:B------:R-:W-:-:S03]  /*17920*/  VIADD R6, R4, 0x80 ;  /* 0x0000008004067836 */ /* 0x000fc60000000000 */
[----:B------:R-:W-:Y:S01]  /*17930*/  R2UR UR7, R7 ;  /* 0x00000000070772ca */ /* 0x000fe200000e0000 */
[----:B------:R0:W2:Y:S01]  /*17940*/  @P1 LDG.E R10, desc[UR40][R8.64] ;  /* 0x00000028080a1981 */ /* 0x0000a2000c1e1900 */
[----:B------:R-:W-:Y:S01]  /*17950*/  R2UR UR6, R6 ;  /* 0x00000000060672ca */ /* 0x000fe200000e0000 */
[----:B------:R-:W-:Y:S02]  /*17960*/  VIADD R6, R4, 0x100 ;  /* 0x0000010004067836 */ /* 0x000fe40000000000 */
[----:B------:R-:W-:Y:S01]  /*17970*/  IMAD.MOV.U32 R7, RZ, RZ, -0x3ffffff0 ;  /* 0xc0000010ff077424 */ /* 0x000fe200078e00ff */
[----:B----4-:R-:W-:Y:S01]  /*17980*/  SHFL.BFLY PT, R5, R12, 0x2, 0x1f ;  /* 0x0c401f000c057f89 */ /* 0x010fe200000e0000 */
[----:B------:R-:W-:Y:S02]  /*17990*/  IMAD.MOV.U32 R20, RZ, RZ, -0x800000 ;  /* 0xff800000ff147424 */ /* 0x000fe400078e00ff */
[----:B------:R-:W-:Y:S01]  /*179a0*/  IMAD.MOV.U32 R56, RZ, RZ, -0x800000 ;  /* 0xff800000ff387424 */ /* 0x000fe200078e00ff */
[----:B0-----:R-:W0:Y:S01]  /*179b0*/  SHFL.BFLY PT, R8, R21, 0x2, 0x1f ;  /* 0x0c401f0015087f89 */ /* 0x001e2200000e0000 */
[----:B------:R-:W-:-:S04]  /*179c0*/  IMAD.MOV.U32 R9, RZ, RZ, RZ ;  /* 0x000000ffff097224 */ /* 0x000fc800078e00ff */
[----:B------:R-:W-:Y:S01]  /*179d0*/  QGMMA.64x64x32.F32.E4M3.E4M3 R24, R148, gdesc[UR4], R24, gsb0 ;  /* 0x00e0000494187df3 */ /* 0x000fe20008000818 */
[----:B------:R-:W-:Y:S01]  /*179e0*/  R2UR UR6, R6 ;  /* 0x00000000060672ca */ /* 0x000fe200000e0000 */
[C---:B------:R-:W-:Y:S01]  /*179f0*/  VIADD R6, R4.reuse, 0x180 ;  /* 0x0000018004067836 */ /* 0x040fe20000000000 */
[----:B------:R-:W-:Y:S01]  /*17a00*/  R2UR UR7, R7 ;  /* 0x00000000070772ca */ /* 0x000fe200000e0000 */
[----:B------:R-:W-:Y:S02]  /*17a10*/  IMAD.MOV.U32 R7, RZ, RZ, -0x3ffffff0 ;  /* 0xc0000010ff077424 */ /* 0x000fe400078e00ff */
[----:B------:R-:W-:Y:S02]  /*17a20*/  VIADD R4, R4, 0x200 ;  /* 0x0000020004047836 */ /* 0x000fe40000000000 */
[----:B0-----:R-:W-:-:S01]  /*17a30*/  FADD.FTZ R8, R8, R21 ;  /* 0x0000001508087221 */ /* 0x001fc20000010000 */
[----:B------:R-:W-:Y:S02]  /*17a40*/  WARPGROUP.DEPBAR.LE gsb0, 0x0 ;  /* 0x00008000000079c5 */ /* 0x000fe40000010000 */
[----:B------:R-:W-:-:S06]  /*17a50*/  WARPGROUP.ARRIVE ;  /* 0x00000000000079c5 */ /* 0x000fcc0000000000 */
[----:B------:R-:W-:Y:S01]  /*17a60*/  QGMMA.64x64x32.F32.E4M3.E4M3 R24, R144, gdesc[UR4], R24, gsb0 ;  /* 0x00e0000490187df3 */ /* 0x000fe20008000818 */
[----:B------:R-:W-:Y:S01]  /*17a70*/  R2UR UR6, R6 ;  /* 0x00000000060672ca */ /* 0x000fe200000e0000 */
[----:B------:R-:W-:Y:S01]  /*17a80*/  FADD.FTZ R6, R5, R12 ;  /* 0x0000000c05067221 */ /* 0x000fe20000010000 */
[----:B------:R-:W-:Y:S01]  /*17a90*/  R2UR UR7, R7 ;  /* 0x00000000070772ca */ /* 0x000fe200000e0000 */
[----:B------:R-:W-:-:S03]  /*17aa0*/  IMAD.MOV.U32 R5, RZ, RZ, -0x3ffffff0 ;  /* 0xc0000010ff057424 */ /* 0x000fc600078e00ff */
[----:B------:R-:W0:Y:S02]  /*17ab0*/  SHFL.BFLY PT, R7, R6, 0x1, 0x1f ;  /* 0x0c201f0006077f89 */ /* 0x000e2400000e0000 */
[----:B0-----:R-:W-:-:S04]  /*17ac0*/  FADD.FTZ R7, R6, R7 ;  /* 0x0000000706077221 */ /* 0x001fc80000010000 */
[C---:B------:R-:W-:Y:S01]  /*17ad0*/  FMUL.FTZ R14, R7.reuse, 0.00390625 ;  /* 0x3b800000070e7820 */ /* 0x040fe20000410000 */
[----:B------:R-:W-:-:S04]  /*17ae0*/  FSETP.NE.FTZ.AND P1, PT, R7, RZ, PT ;  /* 0x000000ff0700720b */ /* 0x000fc80003f35000 */
[----:B------:R-:W-:-:S13]  /*17af0*/  FSETP.NE.FTZ.AND P2, PT, R14, RZ, PT ;  /* 0x000000ff0e00720b */ /* 0x000fda0003f55000 */
[----:B------:R-:W0:Y:S01]  /*17b00*/  @P2 MUFU.LG2 R6, R14 ;  /* 0x0000000e00062308 */ /* 0x000e220000000c00 */
[----:B------:R-:W-:Y:S02]  /*17b10*/  WARPGROUP.DEPBAR.LE gsb0, 0x0 ;  /* 0x00008000000079c5 */ /* 0x000fe40000010000 */
[----:B------:R-:W-:-:S06]  /*17b20*/  WARPGROUP.ARRIVE ;  /* 0x00000000000079c5 */ /* 0x000fcc0000000000 */
[----:B------:R-:W-:Y:S01]  /*17b30*/  QGMMA.64x64x32.F32.E4M3.E4M3 R24, R140, gdesc[UR4], R24, gsb0 ;  /* 0x00e000048c187df3 */ /* 0x000fe20008000818 */
[----:B------:R-:W-:Y:S01]  /*17b40*/  R2UR UR6, R4 ;  /* 0x00000000040672ca */ /* 0x000fe200000e0000 */
[----:B------:R-:W-:Y:S01]  /*17b50*/  @P2 FMUL.FTZ R4, R2, 0.69314718246459960938 ;  /* 0x3f31721802042820 */ /* 0x000fe20000410000 */
[----:B------:R-:W-:Y:S02]  /*17b60*/  R2UR UR7, R5 ;  /* 0x00000000050772ca */ /* 0x000fe400000e0000 */
[----:B------:R-:W1:Y:S02]  /*17b70*/  SHFL.BFLY PT, R5, R8, 0x1, 0x1f ;  /* 0x0c201f0008057f89 */ /* 0x000e6400000e0000 */
[----:B-1----:R-:W-:-:S01]  /*17b80*/  FADD.FTZ R12, R8, R5 ;  /* 0x00000005080c7221 */ /* 0x002fc20000010000 */
[----:B------:R-:W-:-:S03]  /*17b90*/  IMAD.MOV.U32 R5, RZ, RZ, RZ ;  /* 0x000000ffff057224 */ /* 0x000fc600078e00ff */
[----:B------:R-:W-:-:S03]  /*17ba0*/  FMUL.FTZ R15, R12, 0.00390625 ;  /* 0x3b8000000c0f7820 */ /* 0x000fc60000410000 */
[----:B------:R0:W-:Y:S01]  /*17bb0*/  @P1 MUFU.RCP R5, R7 ;  /* 0x0000000700051308 */ /* 0x0001e20000001000 */
[----:B------:R-:W-:Y:S02]  /*17bc0*/  FSETP.NE.FTZ.AND P1, PT, R12, RZ, PT ;  /* 0x000000ff0c00720b */ /* 0x000fe40003f35000 */
[----:B------:R-:W-:Y:S01]  /*17bd0*/  FSETP.NE.FTZ.AND P3, PT, R15, RZ, PT ;  /* 0x000000ff0f00720b */ /* 0x000fe20003f75000 */
[----:B0-----:R-:W-:-:S04]  /*17be0*/  @P2 FMUL.FTZ R7, R6, 0.69314718246459960938 ;  /* 0x3f31721806072820 */ /* 0x001fc80000410000 */
[----:B------:R-:W-:-:S06]  /*17bf0*/  @P2 FFMA.FTZ R56, R4, R3, R7 ;  /* 0x0000000304382223 */ /* 0x000fcc0000010007 */
[----:B------:R-:W-:Y:S02]  /*17c00*/  @P1 MUFU.RCP R9, R12 ;  /* 0x0000000c00091308 */ /* 0x000fe40000001000 */
[----:B------:R-:W-:-:S06]  /*17c10*/  @P3 FMUL.FTZ R2, R2, 0.69314718246459960938 ;  /* 0x3f31721802023820 */ /* 0x000fcc0000410000 */
[----:B------:R-:W0:Y:S02]  /*17c20*/  @P3 MUFU.LG2 R8, R15 ;  /* 0x0000000f00083308 */ /* 0x000e240000000c00 */
[----:B0-----:R-:W-:Y:S01]  /*17c30*/  @P3 FMUL.FTZ R11, R8, 0.69314718246459960938 ;  /* 0x3f317218080b3820 */ /* 0x001fe20000410000 */
[----:B------:R-:W-:Y:S02]  /*17c40*/  WARPGROUP.DEPBAR.LE gsb0, 0x0 ;  /* 0x00008000000079c5 */ /* 0x000fe40000010000 */
[----:B------:R-:W-:Y:S01]  /*17c50*/  WARPGROUP.ARRIVE ;  /* 0x00000000000079c5 */ /* 0x000fe20000000000 */
[----:B------:R-:W-:-:S05]  /*17c60*/  @P3 FFMA.FTZ R20, R2, R0, R11 ;  /* 0x0000000002143223 */ /* 0x000fca000001000b */
[----:B------:R-:W-:Y:S01]  /*17c70*/  QGMMA.64x64x32.F32.E4M3.E4M3 R24, R136, gdesc[UR4], R24, gsb0 ;  /* 0x00e0000488187df3 */ /* 0x000fe20008000818 */
[-C--:B--2---:R-:W-:Y:S01]  /*17c80*/  FMUL.FTZ R5, R5, R10.reuse ;  /* 0x0000000a05057220 */ /* 0x084fe20000410000 */
[----:B------:R-:W-:Y:S01]  /*17c90*/  FMUL.FTZ R2, R9, R10 ;  /* 0x0000000a09027220 */ /* 0x000fe20000410000 */
[----:B------:R-:W-:Y:S02]  /*17ca0*/  WARPGROUP.DEPBAR.LE gsb0, 0x0 ;  /* 0x00008000000079c5 */ /* 0x000fe40000010000 */
[----:B------:R-:W-:Y:S05]  /*17cb0*/  @!P0 BRA `(.L_x_12013) ;  /* 0x0000000000048947 */ /* 0x000fea0003800000 */
[----:B------:R-:W-:Y:S01]  /*17cc0*/  BPT.TRAP 0x1 ;  /* 0x000000040000795c */ /* 0x000fe20000300000 */
.L_x_12013:
[----:B------:R-:W2:Y:S01]  /*17cd0*/  LDL.LU R3, [R1+0x34] ;  /* 0x0000340001037983 */ /* 0x000ea20000300800 */
[----:B------:R-:W-:Y:S02]  /*17ce0*/  VIADD R0, R13, 0x13260 ;  /* 0x000132600d007836 */ /* 0x000fe40000000000 */
[-C--:B------:R-:W-:Y:S01]  /*17cf0*/  FMUL.FTZ R59, R24, R5.reuse ;  /* 0x00000005183b7220 */ /* 0x080fe20000410000 */
[-C--:B------:R-:W-:Y:S02]  /*17d00*/  FMUL.FTZ R57, R25, R5.reuse ;  /* 0x0000000519397220 */ /* 0x080fe40000410000 */
[----:B--2---:R-:W-:Y:S02]  /*17d10*/  PRMT R0, R3, 0x654, R0 ;  /* 0x0000065403007816 */ /* 0x004fe40000000000 */
[----:B------:R-:W2:Y:S01]  /*17d20*/  LDL.LU R3, [R1+0x58] ;  /* 0x0000580001037983 */ /* 0x000ea20000300800 */
[----:B------:R-:W-:Y:S01]  /*17d30*/  VIADD R18, R18, 0x1 ;  /* 0x0000000112127836 */ /* 0x000fe20000000000 */
[----:B------:R0:W-:Y:S01]  /*17d40*/  SYNCS.ARRIVE.TRANS64.RED.A1T0 RZ, [R0+URZ], RZ ;  /* 0x000000ff00ff79a7 */ /* 0x0001e2000810043f */
[-C--:B------:R-:W-:Y:S01]  /*17d50*/  FMUL.FTZ R58, R28, R5.reuse ;  /* 0x000000051c3a7220 */ /* 0x080fe20000410000 */
[-C--:B------:R-:W-:Y:S01]  /*17d60*/  FMUL.FTZ R28, R29, R5.reuse ;  /* 0x000000051d1c7220 */ /* 0x080fe20000410000 */
[-C--:B------:R-:W-:Y:S01]  /*17d70*/  FMUL.FTZ R24, R33, R5.reuse ;  /* 0x0000000521187220 */ /* 0x080fe20000410000 */
[----:B------:R-:W-:Y:S01]  /*17d80*/  ISETP.NE.AND P1, PT, R18, 0x2, PT ;  /* 0x000000021200780c */ /* 0x000fe20003f25270 */
        /* <DEDUP_REMOVED lines=30> */
[----:B------:R-:W-:Y:S01]  /*17f70*/  SEL R18, R18, RZ, P1 ;  /* 0x000000ff12127207 */ /* 0x000fe20000800000 */
[----:B--2---:R-:W-:-:S05]  /*17f80*/  VIADD R3, R3, 0x1 ;  /* 0x0000000103037836 */ /* 0x004fca0000000000 */
[----:B------:R0:W-:Y:S02]  /*17f90*/  STL [R1+0x58], R3 ;  /* 0x0000580301007387 */ /* 0x0001e40000100800 */
.L_x_11903:
[----:B------:R-:W1:Y:S08]  /*17fa0*/  S2UR UR4, SR_CgaCtaId ;  /* 0x00000000000479c3 */ /* 0x000e700000008800 */
[----:B------:R-:W-:Y:S01]  /*17fb0*/  BAR.SYNC.DEFER_BLOCKING 0x5, 0x200 ;  /* 0x0148000000007b1d */ /* 0x000fe20000010000 */
[----:B------:R-:W-:-:S05]  /*17fc0*/  MOV R17, 0x400 ;  /* 0x0000040000117802 */ /* 0x000fca0000000f00 */
[----:B------:R-:W-:Y:S01]  /*17fd0*/  BSSY B0, `(.L_x_12014) ;  /* 0x00001d8000007945 */ /* 0x000fe20003800000 */
[----:B------:R-:W2:Y:S01]  /*17fe0*/  S2R R50, SR_TID.X ;  /* 0x0000000000327919 */ /* 0x000ea20000002100 */
[----:B-1----:R-:W-:-:S05]  /*17ff0*/  IMAD.U32 R0, RZ, RZ, UR4 ;  /* 0x00000004ff007e24 */ /* 0x002fca000f8e00ff */
[----:B------:R-:W-:Y:S01]  /*18000*/  LEA R17, R0, R17, 0x18 ;  /* 0x0000001100117211 */ /* 0x000fe200078ec0ff */
[----:B------:R1:W-:Y:S04]  /*18010*/  STL [R1+0x34], R0 ;  /* 0x0000340001007387 */ /* 0x0003e80000100800 */
[----:B------:R-:W3:Y:S01]  /*18020*/  LDS.128 R40, [R17+0x132d0] ;  /* 0x0132d00011287984 */ /* 0x000ee20000000c00 */
[----:B--2---:R-:W-:-:S05]  /*18030*/  VIADD R30, R50, 0xffffff80 ;  /* 0xffffff80321e7836 */ /* 0x004fca0000000000 */
[----:B------:R-:W-:-:S04]  /*18040*/  SHF.R.S32.HI R31, RZ, 0x1f, R30 ;  /* 0x0000001fff1f7819 */ /* 0x000fc8000001141e */
[----:B------:R-:W-:-:S04]  /*18050*/  LEA.HI R2, R31, R30, RZ, 0x3 ;  /* 0x0000001e1f027211 */ /* 0x000fc800078f18ff */
[----:B------:R-:W-:Y:S02]  /*18060*/  LOP3.LUT R21, R2, 0xfffffff8, RZ, 0xc0, !PT ;  /* 0xfffffff802157812 */ /* 0x000fe400078ec0ff */
[----:B------:R-:W-:-:S03]  /*18070*/  SHF.R.S32.HI R2, RZ, 0x3, R2 ;  /* 0x00000003ff027819 */ /* 0x000fc60000011402 */
[----:B------:R-:W-:-:S04]  /*18080*/  IMAD.IADD R21, R30, 0x1, -R21 ;  /* 0x000000011e157824 */ /* 0x000fc800078e0a15 */
[----:B0-----:R-:W-:-:S05]  /*18090*/  IMAD.SHL.U32 R3, R21, 0x8, RZ ;  /* 0x0000000815037824 */ /* 0x001fca00078e00ff */
[----:B-1----:R-:W-:Y:S01]  /*180a0*/  SHF.R.S32.HI R0, RZ, 0x1f, R3 ;  /* 0x0000001fff007819 */ /* 0x002fe20000011403 */
[----:B---3--:R0:W-:Y:S04]  /*180b0*/  STL.64 [R1+0x20], R40 ;  /* 0x0000202801007387 */ /* 0x0081e80000100a00 */
[----:B------:R0:W-:Y:S01]  /*180c0*/  STL.64 [R1+0x28], R42 ;  /* 0x0000282a01007387 */ /* 0x0001e20000100a00 */
[----:B------:R-:W-:Y:S06]  /*180d0*/  BAR.ARV 0x4, 0x200 ;  /* 0x0108000000007b1d */ /* 0x000fec0000002000 */
[----:B------:R-:W-:Y:S05]  /*180e0*/  @P0 BRA `(.L_x_12015) ;  /* 0x0000001000e00947 */ /* 0x000fea0003800000 */
[----:B------:R-:W-:Y:S01]  /*180f0*/  IMAD.SHL.U32 R4, R50, 0x4, RZ ;  /* 0x0000000432047824 */ /* 0x000fe200078e00ff */
[----:B------:R-:W-:Y:S01]  /*18100*/  ULDC.64 UR4, c[0x4][0x38] ;  /* 0x01000e0000047ab9 */ /* 0x000fe20000000a00 */
[----:B------:R-:W2:Y:S01]  /*18110*/  LDL R64, [R1+0x40] ;  /* 0x0000400001407983 */ /* 0x000ea20000100800 */
[----:B------:R-:W-:Y:S01]  /*18120*/  F2FP.BF16.F32.PACK_AB R27, R26, R27 ;  /* 0x0000001b1a1b723e */ /* 0x000fe200000010ff */
[----:B------:R-:W-:Y:S01]  /*18130*/  ULDC.64 UR6, c[0x0][0xb90] ;  /* 0x0002e40000067ab9 */ /* 0x000fe20000000a00 */
[----:B------:R-:W-:Y:S01]  /*18140*/  LOP3.LUT R4, R4, 0xc, RZ, 0xc0, !PT ;  /* 0x0000000c04047812 */ /* 0x000fe200078ec0ff */
[----:B------:R-:W3:Y:S03]  /*18150*/  LDL.LU R63, [R1+0x54] ;  /* 0x00005400013f7983 */ /* 0x000ee60000300800 */
[----:B------:R-:W-:Y:S01]  /*18160*/  IADD3 R4, P0, R4, UR4, RZ ;  /* 0x0000000404047c10 */ /* 0x000fe2000ff1e0ff */
[----:B------:R-:W1:Y:S04]  /*18170*/  S2R R26, SR_SWINHI ;  /* 0x00000000001a7919 */ /* 0x000e680000002f00 */
[----:B------:R-:W-:Y:S01]  /*18180*/  IMAD.X R5, RZ, RZ, UR5, P0 ;  /* 0x00000005ff057e24 */ /* 0x000fe200080e06ff */
[----:B------:R-:W-:Y:S01]  /*18190*/  F2FP.BF16.F32.PACK_AB R12, R11, R12 ;  /* 0x0000000c0b0c723e */ /* 0x000fe200000010ff */
[----:B------:R-:W-:Y:S01]  /*181a0*/  ULDC.64 UR4, c[0x0][0xc00] ;  /* 0x0003000000047ab9 */ /* 0x000fe20000000a00 */
[----:B------:R-:W-:Y:S01]  /*181b0*/  F2FP.BF16.F32.PACK_AB R57, R28, R57 ;  /* 0x000000391c39723e */ /* 0x000fe200000010ff */
[----:B------:R-:W4:Y:S04]  /*181c0*/  LDL R62, [R1+0x50] ;  /* 0x00005000013e7983 */ /* 0x000f280000100800 */
[----:B0-----:R0:W2:Y:S01]  /*181d0*/  LDG.E.CONSTANT R40, desc[UR40][R4.64] ;  /* 0x0000002804287981 */ /* 0x0010a2000c1e9900 */
[----:B------:R-:W-:-:S02]  /*181e0*/  LEA.HI R11, R31, R30, RZ, 0x5 ;  /* 0x0000001e1f0b7211 */ /* 0x000fc400078f28ff */
[----:B------:R-:W-:Y:S01]  /*181f0*/  F2FP.BF16.F32.PACK_AB R32, R32, R33 ;  /* 0x000000212020723e */ /* 0x000fe200000010ff */
[----:B------:R-:W4:Y:S01]  /*18200*/  LDL R60, [R1+0x30] ;  /* 0x00003000013c7983 */ /* 0x000f220000100800 */
[----:B0-----:R-:W-:Y:S01]  /*18210*/  LEA.HI R4, R31, R30, RZ, 0x4 ;  /* 0x0000001e1f047211 */ /* 0x001fe200078f20ff */
[----:B------:R-:W-:-:S03]  /*18220*/  IMAD.SHL.U32 R28, R11, 0x20, RZ ;  /* 0x000000200b1c7824 */ /* 0x000fc600078e00ff */
[----:B------:R-:W-:Y:S02]  /*18230*/  SHF.R.S32.HI R5, RZ, 0x4, R4 ;  /* 0x00000004ff057819 */ /* 0x000fe40000011404 */
[C---:B------:R-:W-:Y:S02]  /*18240*/  LOP3.LUT R11, R4.reuse, 0x3fffff0, RZ, 0xc0, !PT ;  /* 0x03fffff0040b7812 */ /* 0x040fe400078ec0ff */
[----:B------:R-:W-:Y:S02]  /*18250*/  LEA.HI R4, R4, R5, RZ, 0x1 ;  /* 0x0000000504047211 */ /* 0x000fe400078f08ff */
[----:B------:R-:W-:Y:S01]  /*18260*/  LOP3.LUT P0, R33, R50, 0x3, RZ, 0xc0, !PT ;  /* 0x0000000332217812 */ /* 0x000fe2000780c0ff */
[----:B------:R-:W-:Y:S01]  /*18270*/  IMAD.IADD R11, R30, 0x1, -R11 ;  /* 0x000000011e0b7824 */ /* 0x000fe200078e0a0b */
[----:B------:R-:W-:Y:S02]  /*18280*/  LOP3.LUT R28, R28, 0xfffffc00, RZ, 0xc0, !PT ;  /* 0xfffffc001c1c7812 */ /* 0x000fe400078ec0ff */
[----:B------:R-:W-:-:S02]  /*18290*/  LOP3.LUT R4, R4, 0x1ffffffe, RZ, 0xc0, !PT ;  /* 0x1ffffffe04047812 */ /* 0x000fc400078ec0ff */
[----:B------:R-:W-:Y:S02]  /*182a0*/  F2FP.BF16.F32.PACK_AB R29, R36, R29 ;  /* 0x0000001d241d723e */ /* 0x000fe400000010ff */
[----:B------:R-:W-:Y:S02]  /*182b0*/  F2FP.BF16.F32.PACK_AB R24, R37, R24 ;  /* 0x000000182518723e */ /* 0x000fe400000010ff */
[----:B------:R-:W-:Y:S01]  /*182c0*/  ISETP.EQ.OR P0, PT, R33, 0x3, !P0 ;  /* 0x000000032100780c */ /* 0x000fe20004702670 */
[----:B------:R-:W-:Y:S02]  /*182d0*/  IMAD R11, R11, 0x40, R28 ;  /* 0x000000400b0b7824 */ /* 0x000fe400078e021c */
[----:B------:R-:W-:Y:S01]  /*182e0*/  IMAD.IADD R4, R5, 0x1, -R4 ;  /* 0x0000000105047824 */ /* 0x000fe200078e0a04 */
[----:B------:R-:W-:Y:S02]  /*182f0*/  SEL R35, R29, R24, P0 ;  /* 0x000000181d237207 */ /* 0x000fe40000000000 */
[----:B------:R-:W-:Y:S01]  /*18300*/  SEL R37, R24, R29, P0 ;  /* 0x0000001d18257207 */ /* 0x000fe20000000000 */
[----:B------:R-:W-:Y:S01]  /*18310*/  IMAD R11, R4, 0x8, R11 ;  /* 0x00000008040b7824 */ /* 0x000fe200078e020b */
[----:B------:R-:W-:-:S02]  /*18320*/  F2FP.BF16.F32.PACK_AB R9, R52, R9 ;  /* 0x000000093409723e */ /* 0x000fc400000010ff */
[----:B------:R-:W-:Y:S02]  /*18330*/  F2FP.BF16.F32.PACK_AB R8, R53, R8 ;  /* 0x000000083508723e */ /* 0x000fe400000010ff */
[----:B------:R-:W-:Y:S02]  /*18340*/  MOV R28, R17 ;  /* 0x00000011001c7202 */ /* 0x000fe40000000f00 */
[----:B-1----:R-:W-:Y:S02]  /*18350*/  MOV R29, R26 ;  /* 0x0000001a001d7202 */ /* 0x002fe40000000f00 */
[----:B------:R-:W-:Y:S02]  /*18360*/  SEL R41, R9, R8, P0 ;  /* 0x0000000809297207 */ /* 0x000fe40000000000 */
[----:B------:R-:W-:Y:S01]  /*18370*/  SEL R43, R8, R9, P0 ;  /* 0x00000009082b7207 */ /* 0x000fe20000000000 */
[----:B------:R-:W-:Y:S01]  /*18380*/  IMAD.WIDE R8, R11, 0x2, R28 ;  /* 0x000000020b087825 */ /* 0x000fe200078e021c */
[----:B------:R-:W-:-:S02]  /*18390*/  F2FP.BF16.F32.PACK_AB R25, R38, R25 ;  /* 0x000000192619723e */ /* 0x000fc400000010ff */
[----:B------:R-:W-:Y:S02]  /*183a0*/  F2FP.BF16.F32.PACK_AB R14, R39, R14 ;  /* 0x0000000e270e723e */ /* 0x000fe400000010ff */
[----:B------:R-:W-:Y:S02]  /*183b0*/  F2FP.BF16.F32.PACK_AB R10, R47, R10 ;  /* 0x0000000a2f0a723e */ /* 0x000fe400000010ff */
[----:B------:R-:W-:Y:S02]  /*183c0*/  SEL R47, R25, R14, P0 ;  /* 0x0000000e192f7207 */ /* 0x000fe40000000000 */
[----:B------:R-:W-:Y:S02]  /*183d0*/  SEL R49, R14, R25, P0 ;  /* 0x000000190e317207 */ /* 0x000fe40000000000 */
[----:B------:R-:W-:Y:S02]  /*183e0*/  IADD3 R25, P3, R8, 0x20, RZ ;  /* 0x0000002008197810 */ /* 0x000fe40007f7e0ff */
[----:B------:R-:W-:-:S02]  /*183f0*/  F2FP.BF16.F32.PACK_AB R13, R46, R13 ;  /* 0x0000000d2e0d723e */ /* 0x000fc400000010ff */
[----:B------:R-:W-:Y:S02]  /*18400*/  LOP3.LUT R4, R25, 0x380, RZ, 0xc0, !PT ;  /* 0x0000038019047812 */ /* 0x000fe400078ec0ff */
[----:B------:R-:W-:Y:S02]  /*18410*/  F2FP.BF16.F32.PACK_AB R15, R44, R15 ;  /* 0x0000000f2c0f723e */ /* 0x000fe400000010ff */
[----:B------:R-:W-:Y:S02]  /*18420*/  LOP3.LUT R5, R8, 0x380, RZ, 0xc0, !PT ;  /* 0x0000038008057812 */ /* 0x000fe400078ec0ff */
[----:B------:R-:W-:Y:S02]  /*18430*/  F2FP.BF16.F32.PACK_AB R58, R58, R59 ;  /* 0x0000003b3a3a723e */ /* 0x000fe400000010ff */
[----:B------:R-:W-:Y:S02]  /*18440*/  SHF.R.U64 R4, R4, 0x3, RZ ;  /* 0x0000000304047819 */ /* 0x000fe400000012ff */
[----:B------:R-:W-:-:S02]  /*18450*/  IADD3 R61, P1, R8, 0x60, RZ ;  /* 0x00000060083d7810 */ /* 0x000fc40007f3e0ff */
[----:B------:R-:W-:Y:S02]  /*18460*/  IADD3 R59, P2, R8, 0x40, RZ ;  /* 0x00000040083b7810 */ /* 0x000fe40007f5e0ff */
[----:B------:R-:W-:Y:S02]  /*18470*/  SEL R51, R13, R10, P0 ;  /* 0x0000000a0d337207 */ /* 0x000fe40000000000 */
[----:B------:R-:W-:Y:S02]  /*18480*/  SEL R39, R15, R12, P0 ;  /* 0x0000000c0f277207 */ /* 0x000fe40000000000 */
[----:B------:R-:W-:Y:S02]  /*18490*/  SEL R13, R10, R13, P0 ;  /* 0x0000000d0a0d7207 */ /* 0x000fe40000000000 */
[----:B------:R-:W-:Y:S02]  /*184a0*/  SHF.R.U64 R5, R5, 0x3, RZ ;  /* 0x0000000305057819 */ /* 0x000fe400000012ff */
[----:B------:R-:W-:-:S02]  /*184b0*/  SEL R33, R58, R57, P0 ;  /* 0x000000393a217207 */ /* 0x000fc40000000000 */
[----:B------:R-:W-:Y:S02]  /*184c0*/  SEL R15, R12, R15, P0 ;  /* 0x0000000f0c0f7207 */ /* 0x000fe40000000000 */
[----:B------:R-:W-:Y:S02]  /*184d0*/  LOP3.LUT R10, R4, R25, RZ, 0x3c, !PT ;  /* 0x00000019040a7212 */ /* 0x000fe400078e3cff */
[----:B------:R-:W-:Y:S02]  /*184e0*/  SEL R57, R57, R58, P0 ;  /* 0x0000003a39397207 */ /* 0x000fe40000000000 */
[----:B------:R-:W-:Y:S02]  /*184f0*/  LOP3.LUT R4, R59, 0x380, RZ, 0xc0, !PT ;  /* 0x000003803b047812 */ /* 0x000fe400078ec0ff */
[----:B------:R-:W-:Y:S02]  /*18500*/  LOP3.LUT R14, R61, 0x380, RZ, 0xc0, !PT ;  /* 0x000003803d0e7812 */ /* 0x000fe400078ec0ff */
[----:B------:R-:W-:-:S02]  /*18510*/  F2FP.BF16.F32.PACK_AB R7, R54, R7 ;  /* 0x000000073607723e */ /* 0x000fc400000010ff */
[----:B------:R-:W-:Y:S01]  /*18520*/  F2FP.BF16.F32.PACK_AB R6, R55, R6 ;  /* 0x000000063706723e */ /* 0x000fe200000010ff */
[----:B------:R-:W-:Y:S01]  /*18530*/  IMAD.X R11, RZ, RZ, R9, P3 ;  /* 0x000000ffff0b7224 */ /* 0x000fe200018e0609 */
[----:B-----5:R-:W-:Y:S02]  /*18540*/  SEL R45, R32, R27, P0 ;  /* 0x0000001b202d7207 */ /* 0x020fe40000000000 */
[----:B------:R-:W-:Y:S02]  /*18550*/  LOP3.LUT R8, R5, R8, RZ, 0x3c, !PT ;  /* 0x0000000805087212 */ /* 0x000fe400078e3cff */
[----:B------:R-:W-:Y:S02]  /*18560*/  SEL R27, R27, R32, P0 ;  /* 0x000000201b1b7207 */ /* 0x000fe40000000000 */
[----:B------:R-:W-:Y:S02]  /*18570*/  SHF.R.U64 R4, R4, 0x3, RZ ;  /* 0x0000000304047819 */ /* 0x000fe400000012ff */
[----:B------:R-:W-:-:S02]  /*18580*/  SHF.R.U64 R14, R14, 0x3, RZ ;  /* 0x000000030e0e7819 */ /* 0x000fc400000012ff */
[----:B------:R-:W-:Y:S02]  /*18590*/  SEL R53, R7, R6, P0 ;  /* 0x0000000607357207 */ /* 0x000fe40000000000 */
[----:B------:R-:W-:Y:S02]  /*185a0*/  SEL R55, R6, R7, P0 ;  /* 0x0000000706377207 */ /* 0x000fe40000000000 */
[----:B------:R-:W-:Y:S02]  /*185b0*/  MOV R48, R8 ;  /* 0x0000000800307202 */ /* 0x000fe40000000f00 */
[----:B------:R-:W-:Y:S02]  /*185c0*/  LOP3.LUT R6, R4, R59, RZ, 0x3c, !PT ;  /* 0x0000003b04067212 */ /* 0x000fe400078e3cff */
[----:B------:R-:W-:Y:S02]  /*185d0*/  MOV R46, R10 ;  /* 0x0000000a002e7202 */ /* 0x000fe40000000f00 */
[----:B------:R-:W-:Y:S01]  /*185e0*/  LOP3.LUT R4, R14, R61, RZ, 0x3c, !PT ;  /* 0x0000003d0e047212 */ /* 0x000fe200078e3cff */
[----:B------:R-:W-:-:S02]  /*185f0*/  IMAD.X R5, RZ, RZ, R9, P1 ;  /* 0x000000ffff057224 */ /* 0x000fc400008e0609 */
[----:B------:R-:W-:-:S05]  /*18600*/  IMAD.X R7, RZ, RZ, R9, P2 ;  /* 0x000000ffff077224 */ /* 0x000fca00010e0609 */
[----:B------:R-:W-:Y:S02]  /*18610*/  MOV R44, R6 ;  /* 0x00000006002c7202 */ /* 0x000fe40000000f00 */
[----:B------:R-:W-:-:S04]  /*18620*/  ISETP.NE.U32.AND P1, PT, RZ, UR4, PT ;  /* 0x00000004ff007c0c */ /* 0x000fc8000bf25070 */
[----:B------:R-:W-:Y:S01]  /*18630*/  ISETP.NE.AND.EX P1, PT, RZ, UR5, PT, P1 ;  /* 0x00000005ff007c0c */ /* 0x000fe2000bf25310 */
[----:B------:R-:W-:Y:S01]  /*18640*/  ULDC.64 UR4, c[0x0][0xc08] ;  /* 0x0003020000047ab9 */ /* 0x000fe20000000a00 */
[----:B--2---:R-:W-:Y:S01]  /*18650*/  LOP3.LUT R12, R40, 0x2, RZ, 0x3c, !PT ;  /* 0x00000002280c7812 */ /* 0x004fe200078e3cff */
[----:B------:R-:W-:Y:S04]  /*18660*/  SHFL.IDX PT, R33, R33, R40, 0x1c1f ;  /* 0x001c1f2821217589 */ /* 0x000fe800000e0000 */
[----:B------:R-:W0:Y:S04]  /*18670*/  SHFL.IDX PT, R26, R57, R12, 0x1c1f ;  /* 0x001c1f0c391a7589 */ /* 0x000e2800000e0000 */
[----:B------:R-:W-:Y:S04]  /*18680*/  SHFL.IDX PT, R45, R45, R40, 0x1c1f ;  /* 0x001c1f282d2d7589 */ /* 0x000fe800000e0000 */
[----:B------:R-:W1:Y:S04]  /*18690*/  SHFL.IDX PT, R32, R27, R12, 0x1c1f ;  /* 0x001c1f0c1b207589 */ /* 0x000e6800000e0000 */
[----:B------:R2:W-:Y:S04]  /*186a0*/  SHFL.IDX PT, R8, R35, R40, 0x1c1f ;  /* 0x001c1f2823087589 */ /* 0x0005e800000e0000 */
[----:B------:R-:W3:Y:S04]  /*186b0*/  SHFL.IDX PT, R37, R37, R12, 0x1c1f ;  /* 0x001c1f0c25257589 */ /* 0x000ee800000e0000 */
[----:B------:R-:W-:Y:S01]  /*186c0*/  SHFL.IDX PT, R39, R39, R40, 0x1c1f ;  /* 0x001c1f2827277589 */ /* 0x000fe200000e0000 */
[----:B--2---:R-:W2:Y:S03]  /*186d0*/  LDC.64 R34, c[0x0][0xc00] ;  /* 0x00030000ff227b82 */ /* 0x004ea60000000a00 */
[----:B------:R-:W4:Y:S04]  /*186e0*/  SHFL.IDX PT, R10, R15, R12, 0x1c1f ;  /* 0x001c1f0c0f0a7589 */ /* 0x000f2800000e0000 */
[----:B------:R-:W-:Y:S04]  /*186f0*/  SHFL.IDX PT, R47, R47, R40, 0x1c1f ;  /* 0x001c1f282f2f7589 */ /* 0x000fe800000e0000 */
[----:B------:R-:W4:Y:S04]  /*18700*/  SHFL.IDX PT, R36, R49, R12, 0x1c1f ;  /* 0x001c1f0c31247589 */ /* 0x000f2800000e0000 */
[----:B------:R-:W-:Y:S04]  /*18710*/  SHFL.IDX PT, R41, R41, R40, 0x1c1f ;  /* 0x001c1f2829297589 */ /* 0x000fe800000e0000 */
[----:B------:R-:W2:Y:S04]  /*18720*/  SHFL.IDX PT, R14, R43, R12, 0x1c1f ;  /* 0x001c1f0c2b0e7589 */ /* 0x000ea800000e0000 */
[----:B------:R-:W-:Y:S04]  /*18730*/  SHFL.IDX PT, R51, R51, R40, 0x1c1f ;  /* 0x001c1f2833337589 */ /* 0x000fe800000e0000 */
[----:B------:R-:W2:Y:S04]  /*18740*/  SHFL.IDX PT, R38, R13, R12, 0x1c1f ;  /* 0x001c1f0c0d267589 */ /* 0x000ea800000e0000 */
[----:B------:R-:W-:Y:S04]  /*18750*/  SHFL.IDX PT, R53, R53, R40, 0x1c1f ;  /* 0x001c1f2835357589 */ /* 0x000fe800000e0000 */
[----:B------:R2:W2:Y:S01]  /*18760*/  SHFL.IDX PT, R42, R55, R12, 0x1c1f ;  /* 0x001c1f0c372a7589 */ /* 0x0004a200000e0000 */
[----:B0-----:R-:W-:-:S02]  /*18770*/  SEL R24, R33, R26, P0 ;  /* 0x0000001a21187207 */ /* 0x001fc40000000000 */
[----:B------:R-:W-:Y:S02]  /*18780*/  SEL R26, R26, R33, P0 ;  /* 0x000000211a1a7207 */ /* 0x000fe40000000000 */
[----:B------:R-:W-:Y:S02]  /*18790*/  MOV R33, R4 ;  /* 0x0000000400217202 */ /* 0x000fe40000000f00 */
[----:B-1----:R-:W-:Y:S02]  /*187a0*/  SEL R25, R45, R32, P0 ;  /* 0x000000202d197207 */ /* 0x002fe40000000000 */
[----:B------:R-:W-:Y:S01]  /*187b0*/  SEL R27, R32, R45, P0 ;  /* 0x0000002d201b7207 */ /* 0x000fe20000000000 */
[----:B------:R-:W-:Y:S01]  /*187c0*/  BAR.SYNC.DEFER_BLOCKING 0x1, 0x180 ;  /* 0x0046000000007b1d */ /* 0x000fe20000010000 */
[----:B---3--:R-:W-:Y:S02]  /*187d0*/  SEL R4, R8, R37, P0 ;  /* 0x0000002508047207 */ /* 0x008fe40000000000 */
[----:B------:R-:W-:-:S02]  /*187e0*/  SEL R6, R37, R8, P0 ;  /* 0x0000000825067207 */ /* 0x000fc40000000000 */
[----:B----4-:R-:W-:Y:S02]  /*187f0*/  SEL R8, R39, R10, P0 ;  /* 0x0000000a27087207 */ /* 0x010fe40000000000 */
[----:B------:R-:W-:Y:S02]  /*18800*/  SEL R5, R47, R36, P0 ;  /* 0x000000242f057207 */ /* 0x000fe40000000000 */
[----:B------:R-:W-:Y:S02]  /*18810*/  SEL R7, R36, R47, P0 ;  /* 0x0000002f24077207 */ /* 0x000fe40000000000 */
[----:B------:R-:W-:Y:S02]  /*18820*/  SEL R10, R10, R39, P0 ;  /* 0x000000270a0a7207 */ /* 0x000fe40000000000 */
[----:B--2---:R-:W-:Y:S02]  /*18830*/  SEL R12, R41, R14, P0 ;  /* 0x0000000e290c7207 */ /* 0x004fe40000000000 */
[----:B------:R-:W-:-:S02]  /*18840*/  SEL R9, R51, R38, P0 ;  /* 0x0000002633097207 */ /* 0x000fc40000000000 */
[----:B------:R-:W-:Y:S02]  /*18850*/  SEL R11, R38, R51, P0 ;  /* 0x00000033260b7207 */ /* 0x000fe40000000000 */
[----:B------:R-:W-:Y:S02]  /*18860*/  SEL R14, R14, R41, P0 ;  /* 0x000000290e0e7207 */ /* 0x000fe40000000000 */
[----:B------:R-:W-:Y:S02]  /*18870*/  SEL R13, R53, R42, P0 ;  /* 0x0000002a350d7207 */ /* 0x000fe40000000000 */
[----:B------:R-:W-:Y:S01]  /*18880*/  SEL R15, R42, R53, P0 ;  /* 0x000000352a0f7207 */ /* 0x000fe20000000000 */
[----:B------:R0:W-:Y:S04]  /*18890*/  STSM.16.M88.4 [R48], R24 ;  /* 0x0000001830007844 */ /* 0x0001e80000000200 */
[----:B------:R-:W-:Y:S04]  /*188a0*/  STSM.16.M88.4 [R46], R4 ;  /* 0x000000042e007844 */ /* 0x000fe80000000200 */
[----:B------:R-:W-:Y:S04]  /*188b0*/  STSM.16.M88.4 [R44], R8 ;  /* 0x000000082c007844 */ /* 0x000fe80000000200 */
[----:B------:R1:W-:Y:S01]  /*188c0*/  STSM.16.M88.4 [R33], R12 ;  /* 0x0000000c21007844 */ /* 0x0003e20000000200 */
[----:B------:R-:W-:-:S02]  /*188d0*/  IMAD.MOV.U32 R32, RZ, RZ, RZ ;  /* 0x000000ffff207224 */ /* 0x000fc400078e00ff */
[----:B0-----:R-:W-:Y:S01]  /*188e0*/  IMAD.WIDE R24, R63, 0x4, R34 ;  /* 0x000000043f187825 */ /* 0x001fe200078e0222 */
[----:B------:R-:W-:Y:S08]  /*188f0*/  BAR.SYNC.DEFER_BLOCKING 0x1, 0x180 ;  /* 0x0046000000007b1d */ /* 0x000ff00000010000 */
[----:B------:R-:W0:Y:S01]  /*18900*/  LDC R34, c[0x0][0xbe8] ;  /* 0x0002fa00ff227b82 */ /* 0x000e220000000800 */
[----:B------:R-:W2:Y:S01]  /*18910*/  @P1 LDG.E R32, desc[UR40][R24.64] ;  /* 0x0000002818201981 */ /* 0x000ea2000c1e1900 */
[----:B0-----:R-:W-:-:S02]  /*18920*/  ISETP.NE.AND P2, PT, R34, 0x1, PT ;  /* 0x000000012200780c */ /* 0x001fc40003f45270 */
[----:B------:R-:W-:-:S04]  /*18930*/  ISETP.NE.U32.AND P0, PT, RZ, UR4, PT ;  /* 0x00000004ff007c0c */ /* 0x000fc8000bf05070 */
[----:B------:R-:W-:Y:S02]  /*18940*/  ISETP.NE.AND.EX P0, PT, RZ, UR5, PT, P0 ;  /* 0x00000005ff007c0c */ /* 0x000fe4000bf05300 */
[----:B------:R-:W-:Y:S02]  /*18950*/  LEA.HI R31, R31, R30, RZ, 0x7 ;  /* 0x0000001e1f1f7211 */ /* 0x000fe400078f38ff */
[----:B------:R-:W-:Y:S01]  /*18960*/  SHF.R.S32.HI R38, RZ, 0x1f, R62 ;  /* 0x0000001fff267819 */ /* 0x000fe2000001143e */
[----:B-1----:R-:W-:Y:S02]  /*18970*/  IMAD.IADD R13, R64, 0x1, R60 ;  /* 0x00000001400d7824 */ /* 0x002fe400078e023c */
[----:B------:R-:W0:Y:S08]  /*18980*/  @P2 LDC R26, c[0x0][0xbec] ;  /* 0x0002fb00ff1a2b82 */ /* 0x000e300000000800 */
[----:B------:R-:W1:Y:S01]  /*18990*/  @P2 LDC R27, c[0x0][0xbf0] ;  /* 0x0002fc00ff1b2b82 */ /* 0x000e620000000800 */
[----:B------:R-:W-:Y:S01]  /*189a0*/  LOP3.LUT R9, R31, 0xffffff80, RZ, 0xc0, !PT ;  /* 0xffffff801f097812 */ /* 0x000fe200078ec0ff */
[----:B------:R-:W-:Y:S01]  /*189b0*/  IMAD R4, R38, UR6, RZ ;  /* 0x0000000626047c24 */ /* 0x000fe2000f8e02ff */
[----:B------:R-:W-:Y:S01]  /*189c0*/  SHF.R.S32.HI R36, RZ, 0x1f, R63 ;  /* 0x0000001fff247819 */ /* 0x000fe2000001143f */
[----:B------:R-:W-:-:S02]  /*189d0*/  ULDC.64 UR4, c[0x0][0xb98] ;  /* 0x0002e60000047ab9 */ /* 0x000fc40000000a00 */
[----:B------:R-:W-:Y:S02]  /*189e0*/  IMAD.IADD R30, R30, 0x1, -R9 ;  /* 0x000000011e1e7824 */ /* 0x000fe400078e0a09 */
[----:B------:R-:W3:Y:S01]  /*189f0*/  @P0 LDC.64 R8, c[0x0][0xc08] ;  /* 0x00030200ff080b82 */ /* 0x000ee20000000a00 */
[----:B------:R-:W-:Y:S01]  /*18a00*/  IMAD R7, R62, UR7, R4 ;  /* 0x000000073e077c24 */ /* 0x000fe2000f8e0204 */
[----:B------:R-:W-:Y:S01]  /*18a10*/  SEL R36, R36, RZ, !P1 ;  /* 0x000000ff24247207 */ /* 0x000fe20004800000 */
[----:B0-----:R-:W-:Y:S01]  /*18a20*/  @P2 IMAD.HI.U32 R6, R13, R26, RZ ;  /* 0x0000001a0d062227 */ /* 0x001fe200078e00ff */
[----:B------:R-:W-:Y:S02]  /*18a30*/  SEL R35, R63, RZ, !P1 ;  /* 0x000000ff3f237207 */ /* 0x000fe40004800000 */
[----:B--2---:R-:W-:-:S03]  /*18a40*/  SHF.R.S32.HI R33, RZ, 0x1f, R32 ;  /* 0x0000001fff217819 */ /* 0x004fc60000011420 */
[----:B------:R-:W-:-:S04]  /*18a50*/  IMAD.WIDE.U32 R4, R62, UR6, R32 ;  /* 0x000000063e047c25 */ /* 0x000fc8000f8e0020 */
[----:B------:R-:W-:Y:S02]  /*18a60*/  IMAD.IADD R5, R5, 0x1, R7 ;  /* 0x0000000105057824 */ /* 0x000fe400078e0207 */
[----:B------:R-:W-:Y:S01]  /*18a70*/  IMAD.MOV.U32 R7, RZ, RZ, R13 ;  /* 0x000000ffff077224 */ /* 0x000fe200078e000d */
[----:B-1----:R-:W-:Y:S01]  /*18a80*/  @P2 SHF.R.U32.HI R7, RZ, R27, R6 ;  /* 0x0000001bff072219 */ /* 0x002fe20000011606 */
[----:B------:R-:W-:Y:S02]  /*18a90*/  IMAD R6, R36, UR4, RZ ;  /* 0x0000000424067c24 */ /* 0x000fe4000f8e02ff */
[----:B------:R-:W-:-:S04]  /*18aa0*/  IMAD.WIDE.U32 R4, R35, UR4, R4 ;  /* 0x0000000423047c25 */ /* 0x000fc8000f8e0004 */
[----:B------:R-:W-:Y:S02]  /*18ab0*/  IMAD.MOV R11, RZ, RZ, -R7 ;  /* 0x000000ffff0b7224 */ /* 0x000fe400078e0a07 */
[----:B------:R-:W-:Y:S01]  /*18ac0*/  IMAD R12, R35, UR5, R6 ;  /* 0x00000005230c7c24 */ /* 0x000fe2000f8e0206 */
[----:B------:R-:W-:Y:S01]  /*18ad0*/  IADD3 R6, P3, R7, R4, RZ ;  /* 0x0000000407067210 */ /* 0x000fe20007f7e0ff */
[----:B------:R-:W-:Y:S01]  /*18ae0*/  IMAD R11, R34, R11, R13 ;  /* 0x0000000b220b7224 */ /* 0x000fe200078e020d */
[----:B------:R-:W-:Y:S01]  /*18af0*/  SHF.R.S32.HI R13, RZ, 0x1f, R7 ;  /* 0x0000001fff0d7819 */ /* 0x000fe20000011407 */
[----:B------:R-:W-:Y:S01]  /*18b00*/  ULDC UR6, c[0x0][0xa88] ;  /* 0x0002a20000067ab9 */ /* 0x000fe20000000800 */
[----:B------:R-:W-:Y:S01]  /*18b10*/  SHF.R.S32.HI R15, RZ, 0x1f, R30 ;  /* 0x0000001fff0f7819 */ /* 0x000fe2000001141e */
[----:B------:R-:W-:Y:S01]  /*18b20*/  ULDC.64 UR4, c[0x0][0xb88] ;  /* 0x0002e20000047ab9 */ /* 0x000fe20000000a00 */
[----:B------:R-:W-:Y:S01]  /*18b30*/  IADD3.X R7, R13, R5, R12, P3, !PT ;  /* 0x000000050d077210 */ /* 0x000fe20001ffe40c */
[----:B---3--:R-:W-:-:S04]  /*18b40*/  @P0 IMAD.WIDE R4, R63, 0x4, R8 ;  /* 0x000000043f040825 */ /* 0x008fc800078e0208 */
[----:B------:R-:W-:-:S06]  /*18b50*/  IMAD.U32 R9, RZ, RZ, UR6 ;  /* 0x00000006ff097e24 */ /* 0x000fcc000f8e00ff */
[----:B------:R0:W5:Y:S01]  /*18b60*/  @P0 LDG.E R9, desc[UR40][R4.64] ;  /* 0x0000002804090981 */ /* 0x000162000c1e1900 */
[----:B------:R-:W-:-:S04]  /*18b70*/  LEA.HI R10, R15, R30, RZ, 0x2 ;  /* 0x0000001e0f0a7211 */ /* 0x000fc800078f10ff */
[--C-:B------:R-:W-:Y:S02]  /*18b80*/  SHF.R.S32.HI R14, RZ, 0x2, R10.reuse ;  /* 0x00000002ff0e7819 */ /* 0x100fe4000001140a */
[----:B------:R-:W-:Y:S02]  /*18b90*/  SHF.R.S32.HI R27, RZ, 0x1f, R10 ;  /* 0x0000001fff1b7819 */ /* 0x000fe4000001140a */
[----:B------:R-:W-:Y:S02]  /*18ba0*/  SHF.R.S32.HI R10, RZ, 0x1f, R11 ;  /* 0x0000001fff0a7819 */ /* 0x000fe4000001140b */
[----:B------:R-:W-:-:S03]  /*18bb0*/  SHF.R.S32.HI R31, RZ, 0x7, R31 ;  /* 0x00000007ff1f7819 */ /* 0x000fc6000001141f */
[----:B------:R-:W-:Y:S01]  /*18bc0*/  IMAD R10, R10, UR4, RZ ;  /* 0x000000040a0a7c24 */ /* 0x000fe2000f8e02ff */
[----:B------:R-:W-:Y:S01]  /*18bd0*/  LEA.HI R27, R27, R14, RZ, 0x3 ;  /* 0x0000000e1b1b7211 */ /* 0x000fe200078f18ff */
[----:B------:R-:W-:Y:S01]  /*18be0*/  IMAD.WIDE.U32 R6, R11, UR4, R6 ;  /* 0x000000040b067c25 */ /* 0x000fe2000f8e0006 */
[----:B------:R-:W-:-:S03]  /*18bf0*/  LEA.HI R15, R15, R30, RZ, 0x5 ;  /* 0x0000001e0f0f7211 */ /* 0x000fc600078f28ff */
[----:B------:R-:W-:Y:S01]  /*18c00*/  IMAD R13, R11, UR5, R10 ;  /* 0x000000050b0d7c24 */ /* 0x000fe2000f8e020a */
[----:B------:R-:W-:Y:S01]  /*18c10*/  LOP3.LUT R27, R27, 0xfffffff8, RZ, 0xc0, !PT ;  /* 0xfffffff81b1b7812 */ /* 0x000fe200078ec0ff */
[----:B------:R-:W-:Y:S01]  /*18c20*/  IMAD.HI R8, R31, 0x55555556, RZ ;  /* 0x555555561f087827 */ /* 0x000fe200078e02ff */
[----:B------:R-:W-:Y:S02]  /*18c30*/  ULDC.64 UR4, c[0x0][0xb50] ;  /* 0x0002d40000047ab9 */ /* 0x000fe40000000a00 */
[----:B------:R-:W-:Y:S01]  /*18c40*/  LEA R10, P3, R6, UR4, 0x2 ;  /* 0x00000004060a7c11 */ /* 0x000fe2000f8610ff */
[----:B------:R-:W-:Y:S01]  /*18c50*/  IMAD.IADD R7, R7, 0x1, R13 ;  /* 0x0000000107077824 */ /* 0x000fe200078e020d */
[----:B------:R-:W-:Y:S01]  /*18c60*/  LEA.HI R8, R8, R8, RZ, 0x1 ;  /* 0x0000000808087211 */ /* 0x000fe200078f08ff */
[----:B------:R-:W-:Y:S01]  /*18c70*/  IMAD.IADD R14, R14, 0x1, -R27 ;  /* 0x000000010e0e7824 */ /* 0x000fe200078e0a1b */
[----:B------:R-:W-:Y:S02]  /*18c80*/  SHF.R.S32.HI R15, RZ, 0x5, R15 ;  /* 0x00000005ff0f7819 */ /* 0x000fe4000001140f */
[----:B------:R-:W-:Y:S01]  /*18c90*/  LEA.HI.X R7, R6, UR5, R7, 0x2, P3 ;  /* 0x0000000506077c11 */ /* 0x000fe200098f1407 */
[----:B------:R-:W-:-:S02]  /*18ca0*/  IMAD R8, R8, -0x3, R31 ;  /* 0xfffffffd08087824 */ /* 0x000fc400078e021f */
[----:B------:R-:W-:Y:S01]  /*18cb0*/  IMAD R15, R15, 0x10, R14 ;  /* 0x000000100f0f7824 */ /* 0x000fe200078e020e */
[----:B0-----:R-:W-:Y:S06]  /*18cc0*/  @P0 BRA `(.L_x_12016) ;  /* 0x0000000000100947 */ /* 0x001fec0003800000 */
[----:B------:R-:W-:Y:S05]  /*18cd0*/  @!P1 BRA `(.L_x_12016) ;  /* 0x00000000000c9947 */ /* 0x000fea0003800000 */
[----:B------:R-:W2:Y:S04]  /*18ce0*/  LDG.E R4, desc[UR40][R24.64] ;  /* 0x0000002818047981 */ /* 0x000ea8000c1e1900 */
[----:B-----5:R-:W2:Y:S02]  /*18cf0*/  LDG.E R9, desc[UR40][R24.64+0x4] ;  /* 0x0000042818097981 */ /* 0x020ea4000c1e1900 */
[----:B--2---:R-:W-:-:S07]  /*18d00*/  IMAD.IADD R9, R9, 0x1, -R4 ;  /* 0x0000000109097824 */ /* 0x004fce00078e0a04 */
.L_x_12016:
[----:B------:R-:W-:Y:S01]  /*18d10*/  IMAD R5, R2, 0x40, R3 ;  /* 0x0000004002057824 */ /* 0x000fe200078e0203 */
[----:B------:R-:W-:Y:S01]  /*18d20*/  SHFL.IDX PT, R24, R10, RZ, 0x1c1f ;  /* 0x001c1fff0a187589 */ /* 0x000fe200000e0000 */
[----:B------:R-:W-:Y:S01]  /*18d30*/  IMAD R6, R8, 0x40, R15 ;  /* 0x0000004008067824 */ /* 0x000fe200078e020f */
[----:B------:R-:W-:Y:S01]  /*18d40*/  LOP3.LUT P0, RZ, R30, 0x3, RZ, 0xc0, !PT ;  /* 0x000000031eff7812 */ /* 0x000fe2000780c0ff */
[----:B------:R-:W-:Y:S01]  /*18d50*/  IMAD.WIDE R28, R5, 0x2, R28 ;  /* 0x00000002051c7825 */ /* 0x000fe200078e021c */
[----:B------:R-:W0:Y:S01]  /*18d60*/  SHFL.IDX PT, R25, R7, RZ, 0x1c1f ;  /* 0x001c1fff07197589 */ /* 0x000e2200000e0000 */
[----:B------:R-:W1:Y:S01]  /*18d70*/  @P2 LDC R39, c[0x0][0xbec] ;  /* 0x0002fb00ff272b82 */ /* 0x000e620000000800 */
[----:B------:R-:W-:Y:S01]  /*18d80*/  ULDC.64 UR4, c[0x0][0xaa0] ;  /* 0x0002a80000047ab9 */ /* 0x000fe20000000a00 */
[----:B------:R-:W-:Y:S01]  /*18d90*/  IMAD.IADD R6, R6, 0x1, R60 ;  /* 0x0000000106067824 */ /* 0x000fe200078e023c */
[----:B------:R-:W-:Y:S01]  /*18da0*/  SHFL.IDX PT, R26, R10, 0x1, 0x1c1f ;  /* 0x003c1f000a1a7f89 */ /* 0x000fe200000e0000 */
[----:B-----5:R-:W-:Y:S01]  /*18db0*/  IMAD R37, R9, R34, RZ ;  /* 0x0000002209257224 */ /* 0x020fe200078e02ff */
[----:B------:R-:W-:Y:S01]  /*18dc0*/  IADD3 R9, P3, R28, 0x1800, RZ ;  /* 0x000018001c097810 */ /* 0x000fe20007f7e0ff */
[----:B------:R-:W-:Y:S01]  /*18dd0*/  VIADD R4, R6, 0x8 ;  /* 0x0000000806047836 */ /* 0x000fe20000000000 */
[----:B------:R-:W2:Y:S01]  /*18de0*/  SHFL.IDX PT, R27, R7, 0x1, 0x1c1f ;  /* 0x003c1f00071b7f89 */ /* 0x000ea200000e0000 */
        /* <DEDUP_REMOVED lines=8> */
[----:B0-----:R0:W-:Y:S01]  /*18e70*/  @!P1 ST.E desc[UR40][R24.64], R56 ;  /* 0x0000003818009985 */ /* 0x0011e2000c101928 */
        /* <DEDUP_REMOVED lines=8> */
[----:B------:R-:W3:Y:S04]  /*18f00*/  LD.E.128 R4, desc[UR40][R4.64] ;  /* 0x0000002804047980 */ /* 0x000ee8000c101d00 */
[----:B------:R-:W4:Y:S04]  /*18f10*/  LD.E.128 R8, desc[UR40][R8.64] ;  /* 0x0000002808087980 */ /* 0x000f28000c101d00 */
[----:B------:R-:W4:Y:S01]  /*18f20*/  LD.E.128 R12, desc[UR40][R12.64] ;  /* 0x000000280c0c7980 */ /* 0x000f22000c101d00 */
[----:B------:R-:W-:-:S04]  /*18f30*/  IADD3 R31, P0, R28, 0x4800, RZ ;  /* 0x000048001c1f7810 */ /* 0x000fc80007f1e0ff */
[----:B------:R-:W-:Y:S01]  /*18f40*/  LOP3.LUT R28, R31, 0x380, RZ, 0xc0, !PT ;  /* 0x000003801f1c7812 */ /* 0x000fe200078ec0ff */
[----:B0-----:R-:W-:Y:S02]  /*18f50*/  IMAD.X R25, RZ, RZ, R29, P0 ;  /* 0x000000ffff197224 */ /* 0x001fe400000e061d */
[----:B------:R-:W-:Y:S01]  /*18f60*/  IMAD R29, R33, UR4, RZ ;  /* 0x00000004211d7c24 */ /* 0x000fe2000f8e02ff */
[----:B------:R-:W-:Y:S01]  /*18f70*/  SHF.R.U64 R24, R28, 0x3, RZ ;  /* 0x000000031c187819 */ /* 0x000fe200000012ff */
[----:B------:R-:W0:Y:S03]  /*18f80*/  @P2 LDC R33, c[0x0][0xbf0] ;  /* 0x0002fc00ff212b82 */ /* 0x000e260000000800 */
[----:B------:R-:W-:Y:S01]  /*18f90*/  LOP3.LUT R24, R24, R31, RZ, 0x3c, !PT ;  /* 0x0000001f18187212 */ /* 0x000fe200078e3cff */
[C---:B------:R-:W-:Y:S02]  /*18fa0*/  IMAD R31, R32.reuse, UR5, R29 ;  /* 0x00000005201f7c24 */ /* 0x040fe4000f8e021d */
[----:B------:R-:W-:Y:S01]  /*18fb0*/  IMAD.WIDE.U32 R28, R32, UR4, RZ ;  /* 0x00000004201c7c25 */ /* 0x000fe2000f8e00ff */
[----:B------:R-:W-:-:S02]  /*18fc0*/  ULDC.64 UR4, c[0x0][0xae8] ;  /* 0x0002ba0000047ab9 */ /* 0x000fc40000000a00 */
[----:B--2---:R-:W5:Y:S01]  /*18fd0*/  LD.E.128 R24, desc[UR40][R24.64] ;  /* 0x0000002818187980 */ /* 0x004f62000c101d00 */
[----:B------:R-:W-:Y:S02]  /*18fe0*/  IMAD R30, R21, 0x30, R2 ;  /* 0x00000030151e7824 */ /* 0x000fe400078e0202 */
[----:B------:R-:W-:Y:S01]  /*18ff0*/  IMAD R20, R38, UR4, RZ ;  /* 0x0000000426147c24 */ /* 0x000fe2000f8e02ff */
[----:B------:R-:W-:Y:S01]  /*19000*/  @!PT LDS RZ, [RZ] ;  /* 0x00000000fffff984 */ /* 0x000fe20000000800 */
[----:B------:R-:W-:Y:S01]  /*19010*/  @!PT LDS RZ, [RZ] ;  /* 0x00000000fffff984 */ /* 0x000fe20000000800 */
[----:B------:R-:W-:Y:S01]  /*19020*/  @!PT LDS RZ, [RZ] ;  /* 0x00000000fffff984 */ /* 0x000fe20000000800 */
[----:B------:R-:W-:Y:S01]  /*19030*/  @!PT LDS RZ, [RZ] ;  /* 0x00000000fffff984 */ /* 0x000fe20000000800 */
[----:B------:R2:W-:Y:S06]  /*19040*/  MEMBAR.ALL.CTA ;  /* 0x0000000000007992 */ /* 0x0005ec0000008000 */
[----:B--2---:R-:W2:Y:S01]  /*19050*/  FENCE.VIEW.ASYNC.S ;  /* 0x00000000000073c6 */ /* 0x004ea20000000000 */
[----:B------:R-:W-:-:S02]  /*19060*/  IMAD.IADD R29, R29, 0x1, R31 ;  /* 0x000000011d1d7824 */ /* 0x000fc400078e021f */
[----:B------:R-:W-:Y:S02]  /*19070*/  IMAD.IADD R32, R60, 0x1, R30 ;  /* 0x000000013c207824 */ /* 0x000fe400078e021e */
[C---:B------:R-:W-:Y:S02]  /*19080*/  IMAD R31, R62.reuse, UR5, R20 ;  /* 0x000000053e1f7c24 */ /* 0x040fe4000f8e0214 */
[----:B------:R-:W-:Y:S01]  /*19090*/  IMAD.WIDE.U32 R20, R62, UR4, R28 ;  /* 0x000000043e147c25 */ /* 0x000fe2000f8e001c */
[----:B------:R-:W-:-:S03]  /*190a0*/  ULDC.64 UR4, c[0x0][0xaf0] ;  /* 0x0002bc0000047ab9 */ /* 0x000fc60000000a00 */
[----:B-1----:R-:W-:-:S04]  /*190b0*/  @P2 IMAD.HI.U32 R28, R32, R39, RZ ;  /* 0x00000027201c2227 */ /* 0x002fc800078e00ff */
[----:B------:R-:W-:Y:S01]  /*190c0*/  IMAD.MOV.U32 R29, RZ, RZ, R32 ;  /* 0x000000ffff1d7224 */ /* 0x000fe200078e0020 */
[----:B0-----:R-:W-:Y:S01]  /*190d0*/  @P2 SHF.R.U32.HI R29, RZ, R33, R28 ;  /* 0x00000021ff1d2219 */ /* 0x001fe2000001161c */
[----:B------:R-:W-:Y:S02]  /*190e0*/  IMAD.IADD R21, R21, 0x1, R31 ;  /* 0x0000000115157824 */ /* 0x000fe400078e021f */
[----:B------:R-:W-:Y:S01]  /*190f0*/  IMAD R30, R36, UR4, RZ ;  /* 0x00000004241e7c24 */ /* 0x000fe2000f8e02ff */
[----:B------:R-:W-:Y:S01]  /*19100*/  SHF.R.S32.HI R28, RZ, 0x1f, R29 ;  /* 0x0000001fff1c7819 */ /* 0x000fe2000001141d */
[----:B------:R-:W-:-:S04]  /*19110*/  IMAD.WIDE.U32 R20, R35, UR4, R20 ;  /* 0x0000000423147c25 */ /* 0x000fc8000f8e0014 */
[----:B------:R-:W-:Y:S01]  /*19120*/  IMAD R31, R35, UR5, R30 ;  /* 0x00000005231f7c24 */ /* 0x000fe2000f8e021e */
[----:B------:R-:W-:Y:S01]  /*19130*/  ULDC.64 UR4, c[0x0][0xae0] ;  /* 0x0002b80000047ab9 */ /* 0x000fe20000000a00 */
[----:B------:R-:W-:Y:S02]  /*19140*/  IMAD.MOV R33, RZ, RZ, -R29 ;  /* 0x000000ffff217224 */ /* 0x000fe400078e0a1d */
[----:B------:R-:W-:Y:S02]  /*19150*/  IMAD.IADD R21, R21, 0x1, R31 ;  /* 0x0000000115157824 */ /* 0x000fe400078e021f */
[----:B------:R-:W-:Y:S02]  /*19160*/  IMAD R28, R28, UR4, RZ ;  /* 0x000000041c1c7c24 */ /* 0x000fe4000f8e02ff */
[----:B------:R-:W-:Y:S02]  /*19170*/  IMAD R31, R34, R33, R32 ;  /* 0x00000021221f7224 */ /* 0x000fe400078e0220 */
[----:B------:R-:W-:-:S02]  /*19180*/  IMAD R33, R29, UR5, R28 ;  /* 0x000000051d217c24 */ /* 0x000fc4000f8e021c */
[----:B------:R-:W-:Y:S01]  /*19190*/  IMAD.WIDE.U32 R20, R29, UR4, R20 ;  /* 0x000000041d147c25 */ /* 0x000fe2000f8e0014 */
[----:B------:R-:W-:Y:S01]  /*191a0*/  SHF.R.S32.HI R28, RZ, 0x1f, R31 ;  /* 0x0000001fff1c7819 */ /* 0x000fe2000001141f */
[----:B------:R-:W-:Y:S02]  /*191b0*/  ULDC.64 UR4, c[0x0][0xad8] ;  /* 0x0002b60000047ab9 */ /* 0x000fe40000000a00 */
[----:B------:R-:W-:Y:S02]  /*191c0*/  IMAD.IADD R21, R21, 0x1, R33 ;  /* 0x0000000115157824 */ /* 0x000fe400078e0221 */
[----:B------:R-:W-:Y:S02]  /*191d0*/  IMAD R28, R28, UR4, RZ ;  /* 0x000000041c1c7c24 */ /* 0x000fe4000f8e02ff */
[----:B------:R-:W-:-:S04]  /*191e0*/  IMAD.WIDE.U32 R20, R31, UR4, R20 ;  /* 0x000000041f147c25 */ /* 0x000fc8000f8e0014 */
[----:B------:R-:W-:Y:S01]  /*191f0*/  IMAD R29, R31, UR5, R28 ;  /* 0x000000051f1d7c24 */ /* 0x000fe2000f8e021c */
[----:B------:R-:W-:Y:S01]  /*19200*/  ULDC.64 UR4, c[0x0][0xa80] ;  /* 0x0002a00000047ab9 */ /* 0x000fe20000000a00 */
[----:B------:R-:W-:Y:S01]  /*19210*/  IMAD.IADD R34, R2, 0x1, R60 ;  /* 0x0000000102227824 */ /* 0x000fe200078e023c */
[----:B------:R-:W-:Y:S01]  /*19220*/  LEA R32, P0, R20, UR4, 0x1 ;  /* 0x0000000414207c11 */ /* 0x000fe2000f8008ff */
[----:B------:R-:W-:Y:S01]  /*19230*/  IMAD.IADD R21, R21, 0x1, R29 ;  /* 0x0000000115157824 */ /* 0x000fe200078e021d */
[----:B------:R-:W-:Y:S01]  /*19240*/  ULDC UR4, c[0x0][0xac8] ;  /* 0x0002b20000047ab9 */ /* 0x000fe20000000800 */
[----:B------:R-:W-:Y:S02]  /*19250*/  VIADD R2, R34, 0x30 ;  /* 0x0000003022027836 */ /* 0x000fe40000000000 */
[----:B--2---:R-:W0:Y:S01]  /*19260*/  SHFL.IDX PT, R28, R32, RZ, 0x181f ;  /* 0x00181fff201c7589 */ /* 0x004e2200000e0000 */
[----:B------:R-:W-:Y:S01]  /*19270*/  LEA.HI.X R33, R20, UR5, R21, 0x1, P0 ;  /* 0x0000000514217c11 */ /* 0x000fe200080f0c15 */
[C---:B------:R-:W-:Y:S01]  /*19280*/  VIADD R20, R34.reuse, 0x60 ;  /* 0x0000006022147836 */ /* 0x040fe20000000000 */
[----:B------:R-:W-:Y:S01]  /*19290*/  ISETP.GE.AND P0, PT, R3, UR4, PT ;  /* 0x0000000403007c0c */ /* 0x000fe2000bf06270 */
[----:B------:R-:W1:Y:S03]  /*192a0*/  SHFL.IDX PT, R30, R32, 0x1, 0x181f ;  /* 0x00381f00201e7f89 */ /* 0x000e6600000e0000 */
[-C--:B------:R-:W-:Y:S01]  /*192b0*/  ISETP.GE.OR P1, PT, R34, R37.reuse, P0 ;  /* 0x000000252200720c */ /* 0x080fe20000726670 */
[----:B------:R-:W2:Y:S01]  /*192c0*/  SHFL.IDX PT, R36, R32, 0x2, 0x181f ;  /* 0x00581f0020247f89 */ /* 0x000ea200000e0000 */
[-C--:B------:R-:W-:Y:S01]  /*192d0*/  ISETP.GE.OR P2, PT, R2, R37.reuse, P0 ;  /* 0x000000250200720c */ /* 0x080fe20000746670 */
[----:B------:R-:W-:Y:S01]  /*192e0*/  VIADD R2, R17, 0x13220 ;  /* 0x0001322011027836 */ /* 0x000fe20000000000 */
[----:B------:R-:W-:Y:S01]  /*192f0*/  ISETP.GE.OR P3, PT, R20, R37, P0 ;  /* 0x000000251400720c */ /* 0x000fe20000766670 */
[----:B------:R-:W2:Y:S03]  /*19300*/  SHFL.IDX PT, R21, R33, RZ, 0x181f ;  /* 0x00181fff21157589 */ /* 0x000ea600000e0000 */
[----:B------:R-:W-:Y:S01]  /*19310*/  PRMT R2, RZ, 0x654, R2 ;  /* 0x00000654ff027816 */ /* 0x000fe20000000002 */
[----:B------:R-:W2:Y:S03]  /*19320*/  SHFL.IDX PT, R29, R33, 0x1, 0x181f ;  /* 0x00381f00211d7f89 */ /* 0x000ea600000e0000 */
[----:B------:R1:W-:Y:S01]  /*19330*/  SYNCS.ARRIVE.TRANS64.RED.A1T0 RZ, [R2+URZ], RZ ;  /* 0x000000ff02ff79a7 */ /* 0x0003e2000810043f */
[----:B------:R-:W2:Y:S01]  /*19340*/  SHFL.IDX PT, R31, R33, 0x2, 0x181f ;  /* 0x00581f00211f7f89 */ /* 0x000ea200000e0000 */
[----:B0-----:R-:W-:-:S03]  /*19350*/  @!P1 LEA R20, P4, R3, R28, 0x1 ;  /* 0x0000001c03149211 */ /* 0x001fc600078808ff */
[----:B------:R-:W0:Y:S01]  /*19360*/  SHFL.IDX PT, R32, R32, 0x3, 0x181f ;  /* 0x00781f0020207f89 */ /* 0x000e2200000e0000 */
[----:B-1----:R-:W-:Y:S01]  /*19370*/  VIADD R2, R34, 0x90 ;  /* 0x0000009022027836 */ /* 0x002fe20000000000 */
[C---:B------:R-:W-:Y:S02]  /*19380*/  @!P2 LEA R28, P5, R3.reuse, R30, 0x1 ;  /* 0x0000001e031ca211 */ /* 0x040fe400078a08ff */
[----:B------:R-:W1:Y:S01]  /*19390*/  SHFL.IDX PT, R33, R33, 0x3, 0x181f ;  /* 0x00781f0021217f89 */ /* 0x000e6200000e0000 */
[C---:B--2---:R-:W-:Y:S02]  /*193a0*/  @!P3 LEA R30, P6, R3.reuse, R36, 0x1 ;  /* 0x00000024031eb211 */ /* 0x044fe400078c08ff */
[----:B------:R-:W-:Y:S02]  /*193b0*/  ISETP.GE.OR P0, PT, R2, R37, P0 ;  /* 0x000000250200720c */ /* 0x000fe40000706670 */
[C-C-:B------:R-:W-:Y:S02]  /*193c0*/  @!P1 LEA.HI.X R21, R3.reuse, R21, R0.reuse, 0x1, P4 ;  /* 0x0000001503159211 */ /* 0x140fe400020f0c00 */
[----:B------:R-:W-:-:S02]  /*193d0*/  @!P2 LEA.HI.X R29, R3, R29, R0, 0x1, P5 ;  /* 0x0000001d031da211 */ /* 0x000fc400028f0c00 */
[----:B------:R-:W-:Y:S01]  /*193e0*/  @!P3 LEA.HI.X R31, R3, R31, R0, 0x1, P6 ;  /* 0x0000001f031fb211 */ /* 0x000fe200030f0c00 */
[----:B---3--:R3:W-:Y:S04]  /*193f0*/  @!P1 ST.E.128 desc[UR40][R20.64], R4 ;  /* 0x0000000414009985 */ /* 0x0087e8000c101d28 */
[----:B----4-:R3:W-:Y:S04]  /*19400*/  @!P2 ST.E.128 desc[UR40][R28.64], R8 ;  /* 0x000000081c00a985 */ /* 0x0107e8000c101d28 */
[----:B------:R3:W-:Y:S01]  /*19410*/  @!P3 ST.E.128 desc[UR40][R30.64], R12 ;  /* 0x0000000c1e00b985 */ /* 0x0007e2000c101d28 */
[----:B01----:R-:W-:Y:S05]  /*19420*/  @P0 BRA `(.L_x_12017) ;  /* 0x0000000800480947 */ /* 0x003fea0003800000 */
[----:B------:R-:W-:-:S04]  /*19430*/  LEA R2, P0, R3, R32, 0x1 ;  /* 0x0000002003027211 */ /* 0x000fc800078008ff */
[----:B------:R-:W-:-:S05]  /*19440*/  LEA.HI.X R3, R3, R33, R0, 0x1, P0 ;  /* 0x0000002103037211 */ /* 0x000fca00000f0c00 */
[----:B-----5:R0:W-:Y:S01]  /*19450*/  ST.E.128 desc[UR40][R2.64], R24 ;  /* 0x0000001802007985 */ /* 0x0201e2000c101d28 */
[----:B------:R-:W-:Y:S05]  /*19460*/  BRA `(.L_x_12017) ;  /* 0x0000000800387947 */ /* 0x000fea0003800000 */
.L_x_12015:
        /* <DEDUP_REMOVED lines=12> */
[----:B------:R-:W-:Y:S02]  /*19530*/  IMAD.U32 R8, RZ, RZ, UR4 ;  /* 0x00000004ff087e24 */ /* 0x000fe4000f8e00ff */
[----:B--2---:R-:W-:-:S04]  /*19540*/  IMAD.WIDE R4, R11, 0x4, R4 ;  /* 0x000000040b047825 */ /* 0x004fc800078e0204 */
[----:B---3--:R-:W-:Y:S01]  /*19550*/  @P1 IMAD.WIDE R6, R11, 0x4, R6 ;  /* 0x000000040b061825 */ /* 0x008fe200078e0206 */
[----:B------:R2:W5:Y:S04]  /*19560*/  @P0 LDG.E R9, desc[UR40][R4.64] ;  /* 0x0000002804090981 */ /* 0x000568000c1e1900 */
[----:B------:R2:W5:Y:S01]  /*19570*/  @P1 LDG.E R8, desc[UR40][R6.64] ;  /* 0x0000002806081981 */ /* 0x000562000c1e1900 */
[----:B-1----:R-:W-:Y:S02]  /*19580*/  ISETP.NE.AND P2, PT, R27, 0x1, PT ;  /* 0x000000011b00780c */ /* 0x002fe40003f45270 */
[----:B------:R-:W-:Y:S02]  /*19590*/  ISETP.GE.AND P3, PT, R30, 0xc0, PT ;  /* 0x000000c01e00780c */ /* 0x000fe40003f66270 */
[----:B------:R-:W-:-:S09]  /*195a0*/  SHF.R.S32.HI R10, RZ, 0x1f, R11 ;  /* 0x0000001fff0a7819 */ /* 0x000fd2000001140b */
[----:B------:R-:W1:Y:S01]  /*195b0*/  @P2 LDC R26, c[0x0][0xbec] ;  /* 0x0002fb00ff1a2b82 */ /* 0x000e620000000800 */
[----:B--2---:R-:W-:Y:S05]  /*195c0*/  @P1 BRA `(.L_x_12018) ;  /* 0x0000000000101947 */ /* 0x004fea0003800000 */
[----:B------:R-:W-:Y:S05]  /*195d0*/  @!P0 BRA `(.L_x_12018) ;  /* 0x00000000000c8947 */ /* 0x000fea0003800000 */
[----:B------:R-:W2:Y:S04]  /*195e0*/  LDG.E R7, desc[UR40][R4.64] ;  /* 0x0000002804077981 */ /* 0x000ea8000c1e1900 */
[----:B-----5:R-:W2:Y:S02]  /*195f0*/  LDG.E R8, desc[UR40][R4.64+0x4] ;  /* 0x0000042804087981 */ /* 0x020ea4000c1e1900 */
[----:B--2---:R-:W-:-:S07]  /*19600*/  IMAD.IADD R8, R8, 0x1, -R7 ;  /* 0x0000000108087824 */ /* 0x004fce00078e0a07 */
.L_x_12018:
        /* <DEDUP_REMOVED lines=30> */
[----:B------:R-:W-:Y:S02]  /*197f0*/  IMAD.MOV R11, RZ, RZ, -R7 ;  /* 0x000000ffff0b7224 */ /* 0x000fe400078e0a07 */
[----:B------:R-:W-:Y:S01]  /*19800*/  IMAD R10, R15, UR5, R6 ;  /* 0x000000050f0a7c24 */ /* 0x000fe2000f8e0206 */
[----:B------:R-:W-:Y:S01]  /*19810*/  ULDC.64 UR4, c[0x0][0xb88] ;  /* 0x0002e20000047ab9 */ /* 0x000fe20000000a00 */
[----:B------:R-:W-:Y:S01]  /*19820*/  IMAD R11, R24, R11, R13 ;  /* 0x0000000b180b7224 */ /* 0x000fe200078e020d */
[----:B------:R-:W-:-:S04]  /*19830*/  SHF.R.S32.HI R13, RZ, 0x1f, R7 ;  /* 0x0000001fff0d7819 */ /* 0x000fc80000011407 */
        /* <DEDUP_REMOVED lines=11> */
.L_x_12020:
[----:B------:R-:W-:Y:S05]  /*198f0*/  BSYNC B1 ;  /* 0x0000000000017941 */ /* 0x000fea0003800000 */
.L_x_12019:
[----:B------:R-:W3:Y:S01]  /*19900*/  @P2 LDC R11, c[0x0][0xbf0] ;  /* 0x0002fc00ff0b2b82 */ /* 0x000ee20000000800 */
[----:B------:R-:W-:Y:S01]  /*19910*/  ULDC.64 UR4, c[0x0][0xaa0] ;  /* 0x0002a80000047ab9 */ /* 0x000fe20000000a00 */
[----:B------:R-:W-:Y:S02]  /*19920*/  IMAD R21, R21, 0x30, R2 ;  /* 0x0000003015157824 */ /* 0x000fe400078e0202 */
[----:B------:R-:W-:Y:S02]  /*19930*/  IMAD R4, R12, UR4, RZ ;  /* 0x000000040c047c24 */ /* 0x000fe4000f8e02ff */
[----:B------:R-:W-:Y:S02]  /*19940*/  IMAD.IADD R21, R28, 0x1, R21 ;  /* 0x000000011c157824 */ /* 0x000fe400078e0215 */
[C---:B--2---:R-:W-:Y:S02]  /*19950*/  IMAD R7, R9.reuse, UR5, R4 ;  /* 0x0000000509077c24 */ /* 0x044fe4000f8e0204 */
[----:B------:R-:W-:Y:S01]  /*19960*/  IMAD.WIDE.U32 R4, R9, UR4, RZ ;  /* 0x0000000409047c25 */ /* 0x000fe2000f8e00ff */
[----:B------:R-:W-:-:S03]  /*19970*/  ULDC.64 UR4, c[0x0][0xae8] ;  /* 0x0002ba0000047ab9 */ /* 0x000fc60000000a00 */
[----:B------:R-:W-:Y:S02]  /*19980*/  IMAD R6, R14, UR4, RZ ;  /* 0x000000040e067c24 */ /* 0x000fe4000f8e02ff */
[----:B------:R-:W-:Y:S02]  /*19990*/  IMAD.IADD R5, R5, 0x1, R7 ;  /* 0x0000000105057824 */ /* 0x000fe400078e0207 */
[----:B------:R-:W-:Y:S02]  /*199a0*/  IMAD R9, R29, UR5, R6 ;  /* 0x000000051d097c24 */ /* 0x000fe4000f8e0206 */
[----:B-1----:R-:W-:-:S04]  /*199b0*/  @P2 IMAD.HI.U32 R6, R21, R26, RZ ;  /* 0x0000001a15062227 */ /* 0x002fc800078e00ff */
[----:B------:R-:W-:Y:S01]  /*199c0*/  IMAD.WIDE.U32 R4, R29, UR4, R4 ;  /* 0x000000041d047c25 */ /* 0x000fe2000f8e0004 */
[----:B------:R-:W-:-:S03]  /*199d0*/  ULDC.64 UR4, c[0x0][0xaf0] ;  /* 0x0002bc0000047ab9 */ /* 0x000fc60000000a00 */
[----:B------:R-:W-:Y:S01]  /*199e0*/  IMAD.MOV.U32 R7, RZ, RZ, R21 ;  /* 0x000000ffff077224 */ /* 0x000fe200078e0015 */
[----:B---3--:R-:W-:Y:S01]  /*199f0*/  @P2 SHF.R.U32.HI R7, RZ, R11, R6 ;  /* 0x0000000bff072219 */ /* 0x008fe20000011606 */
        /* <DEDUP_REMOVED lines=21> */
[----:B------:R-:W-:Y:S01]  /*19b50*/  IMAD R27, R8, R27, RZ ;  /* 0x0000001b081b7224 */ /* 0x000fe200078e02ff */
[----:B------:R-:W-:Y:S01]  /*19b60*/  ULDC UR4, c[0x0][0xac8] ;  /* 0x0002b20000047ab9 */ /* 0x000fe20000000800 */
[----:B------:R-:W-:Y:S01]  /*19b70*/  IMAD.IADD R24, R2, 0x1, R28 ;  /* 0x0000000102187824 */ /* 0x000fe200078e021c */
[----:B------:R-:W-:Y:S01]  /*19b80*/  LEA.HI.X R10, R4, UR5, R5, 0x1, P0 ;  /* 0x00000005040a7c11 */ /* 0x000fe200080f0c05 */
[----:B------:R-:W1:Y:S01]  /*19b90*/  SHFL.IDX PT, R8, R6, RZ, 0x181f ;  /* 0x00181fff06087589 */ /* 0x000e6200000e0000 */
[----:B------:R-:W-:Y:S01]  /*19ba0*/  ISETP.GE.AND P0, PT, R3, UR4, PT ;  /* 0x0000000403007c0c */ /* 0x000fe2000bf06270 */
[C---:B------:R-:W-:Y:S02]  /*19bb0*/  VIADD R2, R24.reuse, 0x30 ;  /* 0x0000003018027836 */ /* 0x040fe40000000000 */
[----:B------:R-:W2:Y:S01]  /*19bc0*/  SHFL.IDX PT, R12, R6, 0x1, 0x181f ;  /* 0x00381f00060c7f89 */ /* 0x000ea200000e0000 */
[C---:B------:R-:W-:Y:S01]  /*19bd0*/  VIADD R4, R24.reuse, 0x60 ;  /* 0x0000006018047836 */ /* 0x040fe20000000000 */
[CC--:B------:R-:W-:Y:S01]  /*19be0*/  ISETP.GE.OR P3, PT, R24.reuse, R27.reuse, P0 ;  /* 0x0000001b1800720c */ /* 0x0c0fe20000766670 */
[----:B------:R-:W-:Y:S01]  /*19bf0*/  VIADD R5, R24, 0x90 ;  /* 0x0000009018057836 */ /* 0x000fe20000000000 */
[----:B------:R-:W3:Y:S01]  /*19c00*/  SHFL.IDX PT, R14, R6, 0x2, 0x181f ;  /* 0x00581f00060e7f89 */ /* 0x000ee200000e0000 */
[----:B------:R-:W-:-:S02]  /*19c10*/  ISETP.GE.OR P2, PT, R2, R27, P0 ;  /* 0x0000001b0200720c */ /* 0x000fc40000746670 */
[-C--:B------:R-:W-:Y:S01]  /*19c20*/  ISETP.GE.OR P1, PT, R4, R27.reuse, P0 ;  /* 0x0000001b0400720c */ /* 0x080fe20000726670 */
[----:B------:R-:W4:Y:S01]  /*19c30*/  SHFL.IDX PT, R7, R10, RZ, 0x181f ;  /* 0x00181fff0a077589 */ /* 0x000f2200000e0000 */
[----:B------:R-:W-:-:S03]  /*19c40*/  ISETP.GE.OR P0, PT, R5, R27, P0 ;  /* 0x0000001b0500720c */ /* 0x000fc60000706670 */
[----:B------:R2:W5:Y:S04]  /*19c50*/  SHFL.IDX PT, R20, R6, 0x3, 0x181f ;  /* 0x00781f0006147f89 */ /* 0x00056800000e0000 */
[----:B------:R-:W0:Y:S04]  /*19c60*/  SHFL.IDX PT, R9, R10, 0x1, 0x181f ;  /* 0x00381f000a097f89 */ /* 0x000e2800000e0000 */
[----:B------:R-:W0:Y:S01]  /*19c70*/  SHFL.IDX PT, R11, R10, 0x2, 0x181f ;  /* 0x00581f000a0b7f89 */ /* 0x000e2200000e0000 */
[----:B-1----:R-:W-:-:S03]  /*19c80*/  @!P3 LEA R4, P6, R3, R8, 0x1 ;  /* 0x000000080304b211 */ /* 0x002fc600078c08ff */
[----:B------:R-:W1:Y:S01]  /*19c90*/  SHFL.IDX PT, R13, R10, 0x3, 0x181f ;  /* 0x00781f000a0d7f89 */ /* 0x000e6200000e0000 */
[C---:B--2---:R-:W-:Y:S02]  /*19ca0*/  @!P2 LEA R6, P5, R3.reuse, R12, 0x1 ;  /* 0x0000000c0306a211 */ /* 0x044fe400078a08ff */
[C---:B---3--:R-:W-:Y:S02]  /*19cb0*/  @!P1 LEA R8, P4, R3.reuse, R14, 0x1 ;  /* 0x0000000e03089211 */ /* 0x048fe400078808ff */
[C---:B----4-:R-:W-:Y:S02]  /*19cc0*/  @!P3 LEA.HI.X R5, R3.reuse, R7, R0, 0x1, P6 ;  /* 0x000000070305b211 */ /* 0x050fe400030f0c00 */
[----:B-----5:R-:W-:-:S03]  /*19cd0*/  @!P0 LEA R2, P6, R3, R20, 0x1 ;  /* 0x0000001403028211 */ /* 0x020fc600078c08ff */
[----:B------:R2:W-:Y:S01]  /*19ce0*/  @!P3 ST.E.128 desc[UR40][R4.64], RZ ;  /* 0x000000ff0400b985 */ /* 0x0005e2000c101d28 */
[C-C-:B0-----:R-:W-:Y:S02]  /*19cf0*/  @!P2 LEA.HI.X R7, R3.reuse, R9, R0.reuse, 0x1, P5 ;  /* 0x000000090307a211 */ /* 0x141fe400028f0c00 */
[----:B------:R-:W-:-:S03]  /*19d00*/  @!P1 LEA.HI.X R9, R3, R11, R0, 0x1, P4 ;  /* 0x0000000b03099211 */ /* 0x000fc600020f0c00 */
[----:B------:R2:W-:Y:S01]  /*19d10*/  @!P2 ST.E.128 desc[UR40][R6.64], RZ ;  /* 0x000000ff0600a985 */ /* 0x0005e2000c101d28 */
[----:B-1----:R-:W-:-:S03]  /*19d20*/  @!P0 LEA.HI.X R3, R3, R13, R0, 0x1, P6 ;  /* 0x0000000d03038211 */ /* 0x002fc600030f0c00 */
[----:B------:R2:W-:Y:S04]  /*19d30*/  @!P1 ST.E.128 desc[UR40][R8.64], RZ ;  /* 0x000000ff08009985 */ /* 0x0005e8000c101d28 */
[----:B------:R2:W-:Y:S02]  /*19d40*/  @!P0 ST.E.128 desc[UR40][R2.64], RZ ;  /* 0x000000ff02008985 */ /* 0x0005e4000c101d28 */
.L_x_12017:
[----:B------:R-:W-:Y:S05]  /*19d50*/  BSYNC B0 ;  /* 0x0000000000007941 */ /* 0x000fea0003800000 */
.L_x_12014:
[----:B------:R-:W4:Y:S01]  /*19d60*/  LDL R0, [R1+0x2c] ;  /* 0x00002c0001007983 */ /* 0x000f220000100800 */
[----:B------:R-:W-:Y:S02]  /*19d70*/  ULDC UR4, c[0x0][0xc3c] ;  /* 0x00030f0000047ab9 */ /* 0x000fe40000000800 */
[----:B----4-:R-:W-:-:S13]  /*19d80*/  ISETP.GE.AND P0, PT, R0, UR4, PT ;  /* 0x0000000400007c0c */ /* 0x010fda000bf06270 */
[----:B------:R-:W-:Y:S05]  /*19d90*/  @!P0 BRA `(.L_x_12021) ;  /* 0xfffffe7000748947 */ /* 0x000fea000383ffff */
[----:B------:R-:W-:Y:S05]  /*19da0*/  BRA `(.L_x_11846) ;  /* 0x0000006400f47947 */ /* 0x000fea0003800000 */
.L_x_11844:
[----:B------:R-:W-:-:S08]  /*19db0*/  NOP ;  /* 0x0000000000007918 */ /* 0x000fd00000000000 */
[----:B0-----:R-:W0:-:S00]  /*19dc0*/  USETMAXREG.DEALLOC.CTAPOOL 0x20 ;  /* 0x00000020000079c8 */ /* 0x001e0000080e0500 */
        /* <DEDUP_REMOVED lines=14> */
.L_x_12022:
        /* <DEDUP_REMOVED lines=42> */
.L_x_12028:
        /* <DEDUP_REMOVED lines=12> */
.L_x_12027:
[----:B------:R-:W-:Y:S05]  /*1a210*/  BSYNC B0 ;  /* 0x0000000000007941 */ /* 0x000fea0003800000 */
.L_x_12026:
        /* <DEDUP_REMOVED lines=22> */
.L_x_12024:
        /* <DEDUP_REMOVED lines=21> */
.L_x_12029:
[----:B-1----:R-:W-:Y:S01]  /*1a4d0*/  IMAD R16, R16, UR5, R9 ;  /* 0x0000000510107c24 */ /* 0x002fe2000f8e0209 */
[----:B0-----:R-:W-:Y:S01]  /*1a4e0*/  IABS R6, R4 ;  /* 0x0000000400067213 */ /* 0x001fe20000000000 */
[----:B------:R-:W-:Y:S02]  /*1a4f0*/  IMAD R11, R15, R8, RZ ;  /* 0x000000080f0b7224 */ /* 0x000fe400078e02ff */
[----:B------:R-:W-:Y:S01]  /*1a500*/  IMAD.MOV.U32 R2, RZ, RZ, RZ ;  /* 0x000000ffff027224 */ /* 0x000fe200078e00ff */
[----:B------:R-:W-:Y:S01]  /*1a510*/  IADD3 R9, -R16, UR6, RZ ;  /* 0x0000000610097c10 */ /* 0x000fe2000fffe1ff */
        /* <DEDUP_REMOVED lines=50> */
.L_x_12025:
[----:B------:R-:W-:Y:S02]  /*1a840*/  IMAD.MOV.U32 R17, RZ, RZ, RZ ;  /* 0x000000ffff117224 */ /* 0x000fe400078e00ff */
[----:B------:R-:W-:Y:S02]  /*1a850*/  IMAD.U32 R16, RZ, RZ, UR6 ;  /* 0x00000006ff107e24 */ /* 0x000fe4000f8e00ff */
[----:B------:R-:W-:-:S07]  /*1a860*/  IMAD.MOV.U32 R18, RZ, RZ, RZ ;  /* 0x000000ffff127224 */ /* 0x000fce00078e00ff */
.L_x_12030:
[----:B------:R-:W-:-:S13]  /*1a870*/  ISETP.NE.AND P0, PT, R5, RZ, PT ;  /* 0x000000ff0500720c */ /* 0x000fda0003f05270 */
[----:B------:R-:W0:Y:S01]  /*1a880*/  @!P0 S2R R3, SR_CgaCtaId ;  /* 0x0000000000038919 */ /* 0x000e220000008800 */
[----:B------:R-:W-:-:S04]  /*1a890*/  @!P0 MOV R0, 0x400 ;  /* 0x0000040000008802 */ /* 0x000fc80000000f00 */
[----:B0-----:R-:W-:-:S05]  /*1a8a0*/  @!P0 LEA R0, R3, R0, 0x18 ;  /* 0x0000000003008211 */ /* 0x001fca00078ec0ff */
[----:B------:R1:W-:Y:S01]  /*1a8b0*/  @!P0 STS.128 [R0+0x132d0], R16 ;  /* 0x0132d01000008388 */ /* 0x0003e20000000c00 */
[----:B------:R-:W-:Y:S06]  /*1a8c0*/  BAR.ARV 0x5, 0x200 ;  /* 0x0148000000007b1d */ /* 0x000fec0000002000 */
.L_x_12023:
[----:B------:R2:W-:Y:S01]  /*1a8d0*/  STL [R1+0x48], RZ ;  /* 0x000048ff01007387 */ /* 0x0005e20000100800 */
[----:B------:R-:W-:Y:S01]  /*1a8e0*/  ULDC UR4, c[0x0][0xc3c] ;  /* 0x00030f0000047ab9 */ /* 0x000fe20000000800 */
[----:B------:R-:W-:Y:S01]  /*1a8f0*/  IMAD.MOV.U32 R29, RZ, RZ, 0x1 ;  /* 0x00000001ff1d7424 */ /* 0x000fe200078e00ff */
[----:B0-----:R-:W-:Y:S01]  /*1a900*/  ISETP.GE.AND P0, PT, R19, UR4, PT ;  /* 0x0000000413007c0c */ /* 0x001fe2000bf06270 */
[----:B------:R-:W-:-:S12]  /*1a910*/  IMAD.MOV.U32 R27, RZ, RZ, RZ ;  /* 0x000000ffff1b7224 */ /* 0x000fd800078e00ff */
[----:B--2---:R-:W-:Y:S05]  /*1a920*/  @P0 BRA `(.L_x_12031) ;  /* 0x00000058001c0947 */ /* 0x004fea0003800000 */
[----:B------:R-:W2:Y:S01]  /*1a930*/  LDL R10, [R1+0x38] ;  /* 0x00003800010a7983 */ /* 0x000ea20000100800 */
[----:B------:R-:W0:Y:S01]  /*1a940*/  S2R R9, SR_TID.X ;  /* 0x0000000000097919 */ /* 0x000e220000002100 */
[----:B------:R-:W3:Y:S01]  /*1a950*/  S2UR UR5, SR_CgaCtaId ;  /* 0x00000000000579c3 */ /* 0x000ee20000008800 */
[----:B------:R-:W-:Y:S01]  /*1a960*/  UMOV UR4, 0x400 ;  /* 0x0000040000047882 */ /* 0x000fe20000000000 */
[C---:B0-----:R-:W-:Y:S01]  /*1a970*/  IMAD.SHL.U32 R26, R9.reuse, 0x40, RZ ;  /* 0x00000040091a7824 */ /* 0x041fe200078e00ff */
[C---:B------:R-:W-:Y:S01]  /*1a980*/  LOP3.LUT R11, R9.reuse, 0x7f, RZ, 0xc0, !PT ;  /* 0x0000007f090b7812 */ /* 0x040fe200078ec0ff */
[C---:B------:R-:W-:Y:S01]  /*1a990*/  IMAD.SHL.U32 R2, R9.reuse, 0x10, RZ ;  /* 0x0000001009027824 */ /* 0x040fe200078e00ff */
[----:B------:R-:W-:Y:S01]  /*1a9a0*/  SHF.R.U32.HI R3, RZ, 0x1, R9 ;  /* 0x00000001ff037819 */ /* 0x000fe20000011609 */
[C---:B-1----:R-:W-:Y:S01]  /*1a9b0*/  IMAD.SHL.U32 R0, R9.reuse, 0x20, RZ ;  /* 0x0000002009007824 */ /* 0x042fe200078e00ff */
[----:B------:R-:W-:Y:S01]  /*1a9c0*/  LOP3.LUT R4, R26, 0x180, RZ, 0xc0, !PT ;  /* 0x000001801a047812 */ /* 0x000fe200078ec0ff */
[----:B------:R-:W-:Y:S01]  /*1a9d0*/  IMAD.SHL.U32 R8, R9, 0x2, RZ ;  /* 0x0000000209087824 */ /* 0x000fe200078e00ff */
[----:B------:R-:W-:Y:S01]  /*1a9e0*/  LOP3.LUT R7, R2, 0x1b0, RZ, 0xc0, !PT ;  /* 0x000001b002077812 */ /* 0x000fe200078ec0ff */
[----:B------:R-:W-:Y:S01]  /*1a9f0*/  IMAD.SHL.U32 R6, R11, 0x10, RZ ;  /* 0x000000100b067824 */ /* 0x000fe200078e00ff */
[----:B------:R-:W-:Y:S01]  /*1aa00*/  LOP3.LUT R3, R4, 0x30, R3, 0xf8, !PT ;  /* 0x0000003004037812 */ /* 0x000fe200078ef803 */
[----:B------:R-:W-:Y:S01]  /*1aa10*/  IMAD.SHL.U32 R4, R9, 0x8, RZ ;  /* 0x0000000809047824 */ /* 0x000fe200078e00ff */
[----:B------:R-:W-:-:S02]  /*1aa20*/  LOP3.LUT R5, R0, 0x80, RZ, 0xc0, !PT ;  /* 0x0000008000057812 */ /* 0x000fc400078ec0ff */
[----:B------:R-:W-:Y:S02]  /*1aa30*/  LOP3.LUT R8, R7, 0x30, R8, 0x78, !PT ;  /* 0x0000003007087812 */ /* 0x000fe400078e7808 */
[----:B------:R-:W-:Y:S01]  /*1aa40*/  LOP3.LUT R7, R6, 0x600, RZ, 0xc0, !PT ;  /* 0x0000060006077812 */ /* 0x000fe200078ec0ff */
[----:B------:R-:W-:Y:S01]  /*1aa50*/  IMAD.SHL.U32 R6, R9, 0x4, RZ ;  /* 0x0000000409067824 */ /* 0x000fe200078e00ff */
[----:B------:R-:W-:Y:S01]  /*1aa60*/  LOP3.LUT R5, R5, 0x10, R9, 0xf8, !PT ;  /* 0x0000001005057812 */ /* 0x000fe200078ef809 */
[----:B---3--:R-:W-:Y:S01]  /*1aa70*/  ULEA UR4, UR5, UR4, 0x18 ;  /* 0x0000000405047291 */ /* 0x008fe2000f8ec03f */
[----:B------:R-:W-:Y:S02]  /*1aa80*/  LOP3.LUT R3, R3, 0x30, R4, 0x78, !PT ;  /* 0x0000003003037812 */ /* 0x000fe400078e7804 */
[C---:B------:R-:W-:Y:S02]  /*1aa90*/  LOP3.LUT R9, R7.reuse, 0x60, R0, 0xf8, !PT ;  /* 0x0000006007097812 */ /* 0x040fe400078ef800 */
[----:B------:R-:W-:-:S02]  /*1aaa0*/  LOP3.LUT R7, R7, 0x40, R2, 0xf8, !PT ;  /* 0x0000004007077812 */ /* 0x000fc400078ef802 */
[----:B------:R-:W-:Y:S01]  /*1aab0*/  LOP3.LUT R26, R3, 0x640, R26, 0xf8, !PT ;  /* 0x00000640031a7812 */ /* 0x000fe200078ef81a */
[----:B------:R-:W-:Y:S01]  /*1aac0*/  IMAD.U32 R23, RZ, RZ, UR4 ;  /* 0x00000004ff177e24 */ /* 0x000fe2000f8e00ff */
[----:B------:R-:W-:Y:S02]  /*1aad0*/  LOP3.LUT R8, R7, R8, RZ, 0xfc, !PT ;  /* 0x0000000807087212 */ /* 0x000fe400078efcff */
[----:B------:R-:W-:Y:S02]  /*1aae0*/  SHF.R.U32.HI R3, RZ, 0x2, R11 ;  /* 0x00000002ff037819 */ /* 0x000fe4000001160b */
[--C-:B------:R-:W-:Y:S02]  /*1aaf0*/  LOP3.LUT R4, R9, 0x100, R0.reuse, 0xf8, !PT ;  /* 0x0000010009047812 */ /* 0x100fe400078ef800 */
[----:B------:R-:W-:Y:S01]  /*1ab00*/  LOP3.LUT R0, R3, 0x60, R0, 0xf8, !PT ;  /* 0x0000006003007812 */ /* 0x000fe200078ef800 */
[----:B------:R-:W-:Y:S02]  /*1ab10*/  IMAD.IADD R3, R23, 0x1, R8 ;  /* 0x0000000117037824 */ /* 0x000fe400078e0208 */
[----:B------:R-:W-:Y:S01]  /*1ab20*/  IMAD.MOV.U32 R0, RZ, RZ, 0x1 ;  /* 0x00000001ff007424 */ /* 0x000fe200078e00ff */
[----:B------:R-:W-:Y:S01]  /*1ab30*/  LOP3.LUT R5, R5, 0x10, R6, 0x78, !PT ;  /* 0x0000001005057812 */ /* 0x000fe200078e7806 */
[----:B------:R-:W-:Y:S01]  /*1ab40*/  BSSY B7, `(.L_x_12031) ;  /* 0x0000565000077945 */ /* 0x000fe20003800000 */
[----:B------:R-:W-:-:S02]  /*1ab50*/  IMAD.MOV.U32 R28, RZ, RZ, RZ ;  /* 0x000000ffff1c7224 */ /* 0x000fc400078e00ff */
[----:B------:R-:W-:Y:S01]  /*1ab60*/  LOP3.LUT R25, R4, R5, RZ, 0xfc, !PT ;  /* 0x0000000504197212 */ /* 0x000fe200078efcff */
[----:B------:R-:W-:Y:S02]  /*1ab70*/  IMAD.MOV.U32 R27, RZ, RZ, RZ ;  /* 0x000000ffff1b7224 */ /* 0x000fe400078e00ff */
[----:B------:R-:W-:Y:S01]  /*1ab80*/  IMAD.MOV.U32 R29, RZ, RZ, 0x1 ;  /* 0x00000001ff1d7424 */ /* 0x000fe200078e00ff */
[----:B------:R-:W-:Y:S01]  /*1ab90*/  ULDC.64 UR38, c[0x0][0x198] ;  /* 0x0000660000267ab9 */ /* 0x000fe20000000a00 */
[----:B------:R-:W-:Y:S01]  /*1aba0*/  ULDC UR36, c[0x0][0xc] ;  /* 0x0000030000247ab9 */ /* 0x000fe20000000800 */
[----:B--2---:R-:W-:-:S05]  /*1abb0*/  LOP3.LUT R2, R10, 0x1, RZ, 0xfc, !PT ;  /* 0x000000010a027812 */ /* 0x004fca00078efcff */
[----:B------:R0:W-:Y:S04]  /*1abc0*/  STL [R1+0x4c], R2 ;  /* 0x00004c0201007387 */ /* 0x0001e80000100800 */
[----:B------:R1:W-:Y:S01]  /*1abd0*/  STL [R1+0x34], R3 ;  /* 0x0000340301007387 */ /* 0x0003e20000100800 */
[----:B0-----:R-:W-:-:S05]  /*1abe0*/  LOP3.LUT R2, R10, 0x2, RZ, 0xfc, !PT ;  /* 0x000000020a027812 */ /* 0x001fca00078efcff */
[----:B------:R1:W-:Y:S04]  /*1abf0*/  STL [R1+0x20], R2 ;  /* 0x0000200201007387 */ /* 0x0003e80000100800 */
[----:B------:R1:W-:Y:S04]  /*1ac00*/  STL [R1+0x48], RZ ;  /* 0x000048ff01007387 */ /* 0x0003e80000100800 */
[----:B------:R1:W-:Y:S02]  /*1ac10*/  STL [R1], R0 ;  /* 0x0000000001007387 */ /* 0x0003e40000100800 */
.L_x_12149:
        /* <DEDUP_REMOVED lines=9> */
[----:B--2---:R-:W2:Y:S08]  /*1acb0*/  LDC.64 R4, c[0x0][0xa08] ;  /* 0x00028200ff047b82 */ /* 0x004eb00000000a00 */
        /* <DEDUP_REMOVED lines=45> */
.L_x_12032:
        /* <DEDUP_REMOVED lines=10> */
.L_x_12033:
[----:B------:R-:W-:Y:S05]  /*1b030*/  @!P1 BRA `(.L_x_12034) ;  /* 0x00000000000c9947 */ /* 0x000fea0003800000 */
[----:B------:R-:W2:Y:S04]  /*1b040*/  LDG.E R10, desc[UR40][R4.64] ;  /* 0x00000028040a7981 */ /* 0x000ea8000c1e1900 */
[----:B------:R-:W2:Y:S02]  /*1b050*/  LDG.E R4, desc[UR40][R4.64+0x4] ;  /* 0x0000042804047981 */ /* 0x000ea4000c1e1900 */
[----:B--2---:R-:W-:-:S07]  /*1b060*/  IMAD.IADD R10, R4, 0x1, -R10 ;  /* 0x00000001040a7824 */ /* 0x004fce00078e0a0a */
.L_x_12034:
[----:B------:R-:W2:Y:S04]  /*1b070*/  @P2 LDG.E R4, desc[UR40][R2.64] ;  /* 0x0000002802042981 */ /* 0x000ea8000c1e1900 */
[----:B------:R3:W2:Y:S01]  /*1b080*/  @P2 LDG.E R5, desc[UR40][R2.64+0x4] ;  /* 0x0000042802052981 */ /* 0x0006a2000c1e1900 */
[----:B-----5:R-:W-:Y:S02]  /*1b090*/  IMAD.IADD R7, R10, 0x1, -R7 ;  /* 0x000000010a077824 */ /* 0x020fe400078e0a07 */
[----:B-1----:R-:W-:-:S04]  /*1b0a0*/  IMAD R11, R17, 0xc0, RZ ;  /* 0x000000c0110b7824 */ /* 0x002fc800078e02ff */
[----:B------:R-:W-:Y:S01]  /*1b0b0*/  VIADD R9, R11, 0xbf ;  /* 0x000000bf0b097836 */ /* 0x000fe20000000000 */
        /* <DEDUP_REMOVED lines=10> */
[----:B------:R-:W-:-:S03]  /*1b160*/  IADD3 R8, R17, 0x1, -R13 ;  /* 0x0000000111087810 */ /* 0x000fc60007ffe80d */
[----:B------:R-:W-:-:S04]  /*1b170*/  IMAD.HI R20, R20, 0x66666667, RZ ;  /* 0x6666666714147827 */ /* 0x000fc800078e02ff */
[----:B------:R-:W-:Y:S01]  /*1b180*/  IMAD.IADD R9, R8, 0x1, R9 ;  /* 0x0000000108097824 */ /* 0x000fe200078e0209 */
[----:B------:R-:W-:-:S04]  /*1b190*/  SHF.R.U32.HI R2, RZ, 0x1f, R20 ;  /* 0x0000001fff027819 */ /* 0x000fc80000011614 */
[----:B------:R-:W-:Y:S02]  /*1b1a0*/  LEA.HI.SX32 R20, R20, R2, 0x1a ;  /* 0x0000000214147211 */ /* 0x000fe400078fd2ff */
[----:B------:R-:W2:Y:S02]  /*1b1b0*/  LDC.64 R2, c[0x0][0x9e0] ;  /* 0x00027800ff027b82 */ /* 0x000ea40000000a00 */
        /* <DEDUP_REMOVED lines=14> */
.L_x_12037:
[----:B------:R-:W-:-:S13]  /*1b2a0*/  ISETP.NE.AND P0, PT, R3, 0x1, PT ;  /* 0x000000010300780c */ /* 0x000fda0003f05270 */
[----:B------:R-:W1:Y:S02]  /*1b2b0*/  @P0 LDC.64 R4, c[0x0][0x9e8] ;  /* 0x00027a00ff040b82 */ /* 0x000e640000000a00 */
[----:B-1----:R-:W-:-:S05]  /*1b2c0*/  @P0 IMAD.HI.U32 R4, R10, R4, RZ ;  /* 0x000000040a040227 */ /* 0x002fca00078e00ff */
[----:B------:R-:W-:-:S07]  /*1b2d0*/  @P0 SHF.R.U32.HI R10, RZ, R5, R4 ;  /* 0x00000005ff0a0219 */ /* 0x000fce0000011604 */
.L_x_12038:
[----:B------:R-:W-:Y:S05]  /*1b2e0*/  BSYNC B0 ;  /* 0x0000000000007941 */ /* 0x000fea0003800000 */
.L_x_12036:
[----:B------:R-:W-:-:S05]  /*1b2f0*/  IMAD R10, R10, R3, R3 ;  /* 0x000000030a0a7224 */ /* 0x000fca00078e0203 */
[----:B------:R-:W-:-:S07]  /*1b300*/  VIMNMX R2, R2, R10, PT ;  /* 0x0000000a02027248 */ /* 0x000fce0003fe0100 */
.L_x_12035:
        /* <DEDUP_REMOVED lines=20> */
.L_x_12041:
[----:B------:R-:W-:-:S13]  /*1b450*/  ISETP.NE.AND P0, PT, R3, 0x1, PT ;  /* 0x000000010300780c */ /* 0x000fda0003f05270 */
[----:B------:R-:W1:Y:S02]  /*1b460*/  @P0 LDC.64 R4, c[0x0][0x9e8] ;  /* 0x00027a00ff040b82 */ /* 0x000e640000000a00 */
[----:B-1----:R-:W-:-:S05]  /*1b470*/  @P0 IMAD.HI.U32 R4, R10, R4, RZ ;  /* 0x000000040a040227 */ /* 0x002fca00078e00ff */
[----:B------:R-:W-:-:S07]  /*1b480*/  @P0 SHF.R.U32.HI R10, RZ, R5, R4 ;  /* 0x00000005ff0a0219 */ /* 0x000fce0000011604 */
.L_x_12042:
[----:B------:R-:W-:Y:S05]  /*1b490*/  BSYNC B0 ;  /* 0x0000000000007941 */ /* 0x000fea0003800000 */
.L_x_12040:
[----:B------:R-:W-:-:S05]  /*1b4a0*/  IMAD R3, R10, R3, RZ ;  /* 0x000000030a037224 */ /* 0x000fca00078e02ff */
[----:B------:R-:W-:-:S07]  /*1b4b0*/  VIMNMX R9, R9, R3, !PT ;  /* 0x0000000309097248 */ /* 0x000fce0007fe0100 */
.L_x_12039:
[----:B------:R-:W-:Y:S01]  /*1b4c0*/  VIADD R2, R2, 0x9f ;  /* 0x0000009f02027836 */ /* 0x000fe20000000000 */
[----:B------:R-:W-:Y:S01]  /*1b4d0*/  BSSY B0, `(.L_x_12043) ;  /* 0x00000e2000007945 */ /* 0x000fe20003800000 */
[----:B------:R-:W-:-:S04]  /*1b4e0*/  IMAD.HI R9, R9, 0x66666667, RZ ;  /* 0x6666666709097827 */ /* 0x000fc800078e02ff */
[----:B------:R-:W-:-:S05]  /*1b4f0*/  IMAD.HI R2, R2, 0x66666667, RZ ;  /* 0x6666666702027827 */ /* 0x000fca00078e02ff */
[----:B------:R-:W-:-:S04]  /*1b500*/  SHF.R.U32.HI R3, RZ, 0x1f, R2 ;  /* 0x0000001fff037819 */ /* 0x000fc80000011602 */
        /* <DEDUP_REMOVED lines=27> */
.L_x_12184:
[----:B--2---:R-:W-:Y:S02]  /*1b6c0*/  ISETP.NE.AND P0, PT, R14, RZ, PT ;  /* 0x000000ff0e00720c */ /* 0x004fe40003f05270 */
[----:B------:R-:W-:-:S11]  /*1b6d0*/  PLOP3.LUT P6, PT, PT, PT, PT, 0x8, 0x0 ;  /* 0x000000000000781c */ /* 0x000fd60003fce170 */
[----:B------:R-:W-:Y:S05]  /*1b6e0*/  @P0 BRA `(.L_x_12046) ;  /* 0x00000000000c0947 */ /* 0x000fea0003800000 */
[----:B------:R-:W-:-:S03]  /*1b6f0*/  UMOV UR4, 0xffffffff ;  /* 0xffffffff00047882 */ /* 0x000fc60000000000 */
[----:B------:R-:W-:Y:S05]  /*1b700*/  BRA.DIV UR4, `(.L_x_12047) ;  /* 0x0000005604c87947 */ /* 0x000fea000b800000 */
[----:B------:R-:W-:-:S13]  /*1b710*/  ELECT P6, URZ, PT ;  /* 0x00000000003f782f */ /* 0x000fda00038c0000 */
.L_x_12046:
        /* <DEDUP_REMOVED lines=9> */
.L_x_12187:
[----:B------:R-:W-:Y:S05]  /*1b7b0*/  BSYNC B1 ;  /* 0x0000000000017941 */ /* 0x000fea0003800000 */
.L_x_12048:
[----:B------:R-:W-:Y:S04]  /*1b7c0*/  BSSY B1, `(.L_x_12050) ;  /* 0x000004e000017945 */ /* 0x000fe80003800000 */
[----:B------:R-:W-:Y:S05]  /*1b7d0*/  @!P6 BRA `(.L_x_12051) ;  /* 0x000000040030e947 */ /* 0x000fea0003800000 */
[----:B------:R-:W2:Y:S01]  /*1b7e0*/  LDL R6, [R1] ;  /* 0x0000000001067983 */ /* 0x000ea20000100800 */
[----:B-1----:R-:W-:Y:S01]  /*1b7f0*/  IMAD R5, R28, 0x8, R23 ;  /* 0x000000081c057824 */ /* 0x002fe200078e0217 */
[----:B------:R-:W1:Y:S01]  /*1b800*/  S2R R7, SR_TID.X ;  /* 0x0000000000077919 */ /* 0x000e620000002100 */
[----:B------:R-:W-:Y:S01]  /*1b810*/  BSSY B2, `(.L_x_12052) ;  /* 0x0000006000027945 */ /* 0x000fe20003800000 */
[----:B-1----:R-:W-:-:S04]  /*1b820*/  LOP3.LUT R7, R7, 0x7f, RZ, 0xc0, !PT ;  /* 0x0000007f07077812 */ /* 0x002fc800078ec0ff */
[----:B------:R-:W-:Y:S02]  /*1b830*/  ISETP.NE.AND P1, PT, R7, RZ, PT ;  /* 0x000000ff0700720c */ /* 0x000fe40003f25270 */
[----:B--2---:R-:W-:-:S04]  /*1b840*/  SHF.L.U32 R6, R6, 0x1f, RZ ;  /* 0x0000001f06067819 */ /* 0x004fc800000006ff */
[----:B------:R-:W1:Y:S02]  /*1b850*/  SYNCS.PHASECHK.TRANS64.TRYWAIT P0, [R5+URZ+0x132a0], R6 ;  /* 0x0132a006050075a7 */ /* 0x000e64000800017f */
[----:B-1----:R-:W-:Y:S05]  /*1b860*/  @!P0 BRA `(.L_x_12053) ;  /* 0x0000005400a48947 */ /* 0x002fea0003800000 */
.L_x_12188:
[----:B------:R-:W-:Y:S05]  /*1b870*/  BSYNC B2 ;  /* 0x0000000000027941 */ /* 0x000fea0003800000 */
.L_x_12052:
        /* <DEDUP_REMOVED lines=9> */
.L_x_12055:
[----:B------:R-:W-:Y:S05]  /*1b910*/  BSYNC B2 ;  /* 0x0000000000027941 */ /* 0x000fea0003800000 */
.L_x_12054:
        /* <DEDUP_REMOVED lines=12> */
.L_x_12056:
        /* <DEDUP_REMOVED lines=13> */
.L_x_12189:
[----:B------:R-:W-:Y:S05]  /*1bab0*/  BSYNC B2 ;  /* 0x0000000000027941 */ /* 0x000fea0003800000 */
.L_x_12057:
[----:B------:R-:W-:Y:S01]  /*1bac0*/  BSSY B2, `(.L_x_12059) ;  /* 0x000000b000027945 */ /* 0x000fe20003800000 */
[----:B------:R-:W-:Y:S02]  /*1bad0*/  IMAD.MOV.U32 R10, RZ, RZ, 0x0 ;  /* 0x00000000ff0a7424 */ /* 0x000fe400078e00ff */
[----:B------:R-:W-:Y:S01]  /*1bae0*/  IMAD.MOV.U32 R11, RZ, RZ, 0x12f00000 ;  /* 0x12f00000ff0b7424 */ /* 0x000fe200078e00ff */
[----:B------:R-:W-:Y:S06]  /*1baf0*/  @P1 BRA `(.L_x_12060) ;  /* 0x00000000001c1947 */ /* 0x000fec0003800000 */
[----:B0-----:R-:W0:Y:S01]  /*1bb00*/  S2R R13, SR_TID.X ;  /* 0x00000000000d7919 */ /* 0x001e220000002100 */
[----:B-12---:R-:W-:-:S04]  /*1bb10*/  IMAD.MOV.U32 R6, RZ, RZ, 0x2800 ;  /* 0x00002800ff067424 */ /* 0x006fc800078e00ff */
[----:B------:R3:W-:Y:S01]  /*1bb20*/  SYNCS.ARRIVE.TRANS64 RZ, [R5+URZ+0x132b0], R6 ;  /* 0x0132b00605ff79a7 */ /* 0x0007e2000800003f */
[----:B0-----:R-:W-:-:S04]  /*1bb30*/  LOP3.LUT R13, R13, 0x1f, RZ, 0xc0, !PT ;  /* 0x0000001f0d0d7812 */ /* 0x001fc800078ec0ff */
[----:B------:R-:W-:-:S13]  /*1bb40*/  ISETP.NE.AND P0, PT, R13, RZ, PT ;  /* 0x000000ff0d00720c */ /* 0x000fda0003f05270 */
[----:B---3--:R-:W-:Y:S05]  /*1bb50*/  @!P0 BRA `(.L_x_12060) ;  /* 0x0000000000048947 */ /* 0x008fea0003800000 */
[----:B------:R-:W-:Y:S01]  /*1bb60*/  BPT.TRAP 0x1 ;  /* 0x000000040000795c */ /* 0x000fe20000300000 */
.L_x_12060:
[----:B------:R-:W-:Y:S05]  /*1bb70*/  BSYNC B2 ;  /* 0x0000000000027941 */ /* 0x000fea0003800000 */
.L_x_12059:
        /* <DEDUP_REMOVED lines=8> */
.L_x_12061:
        /* <DEDUP_REMOVED lines=10> */
.L_x_12051:
[----:B------:R-:W-:Y:S05]  /*1bca0*/  BSYNC B1 ;  /* 0x0000000000017941 */ /* 0x000fea0003800000 */
.L_x_12050:
[----:B------:R-:W2:Y:S01]  /*1bcb0*/  LDL.LU R6, [R1] ;  /* 0x0000000001067983 */ /* 0x000ea20000300800 */
[----:B------:R-:W-:Y:S01]  /*1bcc0*/  VIADD R28, R28, 0x1 ;  /* 0x000000011c1c7836 */ /* 0x000fe20000000000 */
[----:B------:R-:W-:Y:S01]  /*1bcd0*/  PLOP3.LUT P0, PT, PT, PT, PT, 0x8, 0x0 ;  /* 0x000000000000781c */ /* 0x000fe20003f0e170 */
[----:B------:R-:W-:-:S03]  /*1bce0*/  VIADD R3, R3, 0xfffffffe ;  /* 0xfffffffe03037836 */ /* 0x000fc60000000000 */
[C---:B------:R-:W-:Y:S02]  /*1bcf0*/  ISETP.NE.AND P1, PT, R28.reuse, 0x2, PT ;  /* 0x000000021c00780c */ /* 0x040fe40003f25270 */
[----:B------:R-:W-:Y:S02]  /*1bd00*/  ISETP.GE.AND P2, PT, R3, R4, PT ;  /* 0x000000040300720c */ /* 0x000fe40003f46270 */
[----:B-1----:R-:W-:Y:S02]  /*1bd10*/  SEL R5, RZ, 0x1, P1 ;  /* 0x00000001ff057807 */ /* 0x002fe40000800000 */
[----:B------:R-:W-:Y:S02]  /*1bd20*/  SEL R28, R28, RZ, P1 ;  /* 0x000000ff1c1c7207 */ /* 0x000fe40000800000 */
[----:B--2---:R-:W-:-:S05]  /*1bd30*/  LOP3.LUT R6, R6, R5, RZ, 0x3c, !PT ;  /* 0x0000000506067212 */ /* 0x004fca00078e3cff */
[----:B------:R1:W-:Y:S02]  /*1bd40*/  STL [R1], R6 ;  /* 0x0000000601007387 */ /* 0x0003e40000100800 */
[----:B------:R-:W-:Y:S05]  /*1bd50*/  @!P2 BRA `(.L_x_12044) ;  /* 0x000000040064a947 */ /* 0x000fea0003800000 */
.L_x_12074:
[----:B------:R-:W-:Y:S05]  /*1bd60*/  YIELD ;  /* 0x0000000000007946 */ /* 0x000fea0003800000 */
[----:B------:R-:W-:Y:S04]  /*1bd70*/  BSSY B1, `(.L_x_12062) ;  /* 0x000004d000017945 */ /* 0x000fe80003800000 */
[----:B--2---:R-:W-:Y:S05]  /*1bd80*/  @!P6 BRA `(.L_x_12063) ;  /* 0x00000004002ce947 */ /* 0x004fea0003800000 */
[----:B-1----:R-:W2:Y:S01]  /*1bd90*/  LDL R6, [R1] ;  /* 0x0000000001067983 */ /* 0x002ea20000100800 */
[----:B------:R-:W1:Y:S02]  /*1bda0*/  S2R R5, SR_TID.X ;  /* 0x0000000000057919 */ /* 0x000e640000002100 */
[----:B-1----:R-:W-:Y:S01]  /*1bdb0*/  LOP3.LUT R7, R5, 0x7f, RZ, 0xc0, !PT ;  /* 0x0000007f05077812 */ /* 0x002fe200078ec0ff */
[----:B------:R-:W-:Y:S01]  /*1bdc0*/  IMAD R5, R28, 0x8, R23 ;  /* 0x000000081c057824 */ /* 0x000fe200078e0217 */
[----:B------:R-:W-:Y:S02]  /*1bdd0*/  BSSY B2, `(.L_x_12064) ;  /* 0x0000005000027945 */ /* 0x000fe40003800000 */
[----:B------:R-:W-:Y:S02]  /*1bde0*/  ISETP.NE.AND P2, PT, R7, RZ, PT ;  /* 0x000000ff0700720c */ /* 0x000fe40003f45270 */
[----:B--2---:R-:W-:-:S04]  /*1bdf0*/  SHF.L.U32 R6, R6, 0x1f, RZ ;  /* 0x0000001f06067819 */ /* 0x004fc800000006ff */
[----:B------:R-:W1:Y:S02]  /*1be00*/  SYNCS.PHASECHK.TRANS64.TRYWAIT P1, [R5+URZ+0x132a0], R6 ;  /* 0x0132a006050075a7 */ /* 0x000e64000802017f */
[----:B-1----:R-:W-:Y:S05]  /*1be10*/  @!P1 BRA `(.L_x_12065) ;  /* 0x0000005000609947 */ /* 0x002fea0003800000 */
.L_x_12190:
[----:B------:R-:W-:Y:S05]  /*1be20*/  BSYNC B2 ;  /* 0x0000000000027941 */ /* 0x000fea0003800000 */
.L_x_12064:
        /* <DEDUP_REMOVED lines=9> */
.L_x_12067:
[----:B------:R-:W-:Y:S05]  /*1bec0*/  BSYNC B2 ;  /* 0x0000000000027941 */ /* 0x000fea0003800000 */
.L_x_12066:
        /* <DEDUP_REMOVED lines=11> */
.L_x_12068:
        /* <DEDUP_REMOVED lines=13> */
.L_x_12191:
[----:B------:R-:W-:Y:S05]  /*1c050*/  BSYNC B2 ;  /* 0x0000000000027941 */ /* 0x000fea0003800000 */
.L_x_12069:
        /* <DEDUP_REMOVED lines=11> */
.L_x_12072:
[----:B------:R-:W-:Y:S05]  /*1c110*/  BSYNC B2 ;  /* 0x0000000000027941 */ /* 0x000fea0003800000 */
.L_x_12071:
        /* <DEDUP_REMOVED lines=8> */
.L_x_12073:
        /* <DEDUP_REMOVED lines=10> */
.L_x_12063:
[----:B------:R-:W-:Y:S05]  /*1c240*/  BSYNC B1 ;  /* 0x0000000000017941 */ /* 0x000fea0003800000 */
.L_x_12062:
[----:B-1----:R-:W2:Y:S01]  /*1c250*/  LDL.LU R6, [R1] ;  /* 0x0000000001067983 */ /* 0x002ea20000300800 */
        /* <DEDUP_REMOVED lines=9> */
.L_x_12044:
[----:B------:R-:W-:Y:S05]  /*1c2f0*/  BSYNC B0 ;  /* 0x0000000000007941 */ /* 0x000fea0003800000 */
.L_x_12043:
[----:B------:R-:W3:Y:S01]  /*1c300*/  LDL R7, [R1+0x14] ;  /* 0x0000140001077983 */ /* 0x000ee20000100800 */
[----:B------:R-:W4:Y:S01]  /*1c310*/  LDC R0, c[0x0][0x448] ;  /* 0x00011200ff007b82 */ /* 0x000f220000000800 */
[----:B------:R-:W-:Y:S07]  /*1c320*/  @!P0 WARPSYNC.ALL ;  /* 0x0000000000008948 */ /* 0x000fee0003800000 */
[----:B------:R-:W-:Y:S01]  /*1c330*/  @!P0 BAR.SYNC.DEFER_BLOCKING 0xc, 0x200 ;  /* 0x0308000000008b1d */ /* 0x000fe20000010000 */
[----:B----4-:R-:W-:-:S13]  /*1c340*/  ISETP.NE.AND P1, PT, R0, 0x1, PT ;  /* 0x000000010000780c */ /* 0x010fda0003f25270 */
[----:B------:R-:W4:Y:S08]  /*1c350*/  @P1 LDC R3, c[0x0][0x44c] ;  /* 0x00011300ff031b82 */ /* 0x000f300000000800 */
[----:B------:R-:W5:Y:S01]  /*1c360*/  @P1 LDC R0, c[0x0][0x450] ;  /* 0x00011400ff001b82 */ /* 0x000f620000000800 */
[----:B---3--:R-:W-:-:S04]  /*1c370*/  VIADD R2, R7, 0xbf ;  /* 0x000000bf07027836 */ /* 0x008fc80000000000 */
[----:B----4-:R-:W-:-:S05]  /*1c380*/  @P1 IMAD.HI.U32 R3, R2, R3, RZ ;  /* 0x0000000302031227 */ /* 0x010fca00078e00ff */
[----:B-----5:R-:W-:-:S05]  /*1c390*/  @P1 SHF.R.U32.HI R2, RZ, R0, R3 ;  /* 0x00000000ff021219 */ /* 0x020fca0000011603 */
[----:B------:R-:W-:Y:S02]  /*1c3a0*/  IMAD.IADD R8, R8, 0x1, R2 ;  /* 0x0000000108087824 */ /* 0x000fe400078e0202 */
[----:B------:R-:W3:Y:S02]  /*1c3b0*/  LDC.64 R2, c[0x0][0x9e0] ;  /* 0x00027800ff027b82 */ /* 0x000ee40000000a00 */
[----:B---3--:R-:W-:Y:S01]  /*1c3c0*/  ISETP.GE.AND P2, PT, R3, 0x1, PT ;  /* 0x000000010300780c */ /* 0x008fe20003f46270 */
        /* <DEDUP_REMOVED lines=8> */
[----:B------:R-:W3:Y:S02]  /*1c450*/  @P0 LDC.64 R4, c[0x0][0x9e8] ;  /* 0x00027a00ff040b82 */ /* 0x000ee40000000a00 */
[----:B---3--:R-:W-:-:S05]  /*1c460*/  @P0 IMAD.HI.U32 R4, R0, R4, RZ ;  /* 0x0000000400040227 */ /* 0x008fca00078e00ff */
[----:B------:R-:W-:-:S04]  /*1c470*/  @P0 SHF.R.U32.HI R0, RZ, R5, R4 ;  /* 0x00000005ff000219 */ /* 0x000fc80000011604 */
[----:B------:R-:W-:Y:S01]  /*1c480*/  LOP3.LUT R0, RZ, R0, RZ, 0x33, !PT ;  /* 0x00000000ff007212 */ /* 0x000fe200078e33ff */
[----:B------:R-:W-:Y:S06]  /*1c490*/  BRA `(.L_x_12078) ;  /* 0x0000000000107947 */ /* 0x000fec0003800000 */
.L_x_12077:
[----:B------:R-:W-:-:S13]  /*1c4a0*/  ISETP.NE.AND P0, PT, R3, 0x1, PT ;  /* 0x000000010300780c */ /* 0x000fda0003f05270 */
[----:B------:R-:W3:Y:S02]  /*1c4b0*/  @P0 LDC.64 R4, c[0x0][0x9e8] ;  /* 0x00027a00ff040b82 */ /* 0x000ee40000000a00 */
[----:B---3--:R-:W-:-:S05]  /*1c4c0*/  @P0 IMAD.HI.U32 R4, R0, R4, RZ ;  /* 0x0000000400040227 */ /* 0x008fca00078e00ff */
[----:B------:R-:W-:-:S07]  /*1c4d0*/  @P0 SHF.R.U32.HI R0, RZ, R5, R4 ;  /* 0x00000005ff000219 */ /* 0x000fce0000011604 */
.L_x_12078:
[----:B------:R-:W-:Y:S05]  /*1c4e0*/  BSYNC B0 ;  /* 0x0000000000007941 */ /* 0x000fea0003800000 */
.L_x_12076:
[----:B------:R-:W-:-:S05]  /*1c4f0*/  IMAD R0, R0, R3, R3 ;  /* 0x0000000300007224 */ /* 0x000fca00078e0203 */
[----:B------:R-:W-:-:S07]  /*1c500*/  VIMNMX R2, R2, R0, PT ;  /* 0x0000000002027248 */ /* 0x000fce0003fe0100 */
.L_x_12075:
[----:B------:R-:W-:Y:S01]  /*1c510*/  VIADD R0, R2, 0x9f ;  /* 0x0000009f02007836 */ /* 0x000fe20000000000 */
[----:B------:R-:W-:Y:S01]  /*1c520*/  ULDC UR4, c[0x0][0x9dc] ;  /* 0x0002770000047ab9 */ /* 0x000fe20000000800 */
[----:B------:R-:W-:Y:S02]  /*1c530*/  IMAD.MOV.U32 R4, RZ, RZ, R7 ;  /* 0x000000ffff047224 */ /* 0x000fe400078e0007 */
[----:B------:R-:W-:-:S05]  /*1c540*/  IMAD.HI R0, R0, 0x66666667, RZ ;  /* 0x6666666700007827 */ /* 0x000fca00078e02ff */
[----:B------:R-:W-:-:S04]  /*1c550*/  SHF.R.U32.HI R2, RZ, 0x1f, R0 ;  /* 0x0000001fff027819 */ /* 0x000fc80000011600 */
[----:B------:R-:W-:Y:S02]  /*1c560*/  LEA.HI.SX32 R2, R0, R2, 0x1a ;  /* 0x0000000200027211 */ /* 0x000fe400078fd2ff */
[----:B------:R-:W3:Y:S02]  /*1c570*/  @P1 LDC R0, c[0x0][0x450] ;  /* 0x00011400ff001b82 */ /* 0x000ee40000000800 */
[----:B-12---:R-:W-:-:S05]  /*1c580*/  VIMNMX R6, R20, R2, PT ;  /* 0x0000000214067248 */ /* 0x006fca0003fe0100 */
[----:B------:R1:W-:Y:S01]  /*1c590*/  STL [R1+0x30], R6 ;  /* 0x0000300601007387 */ /* 0x0003e20000100800 */
[----:B------:R-:W2:Y:S02]  /*1c5a0*/  @P1 LDC R2, c[0x0][0x44c] ;  /* 0x00011300ff021b82 */ /* 0x000ea40000000800 */
[----:B--2---:R-:W-:-:S05]  /*1c5b0*/  @P1 IMAD.HI.U32 R2, R7, R2, RZ ;  /* 0x0000000207021227 */ /* 0x004fca00078e00ff */
[----:B---3--:R-:W-:-:S05]  /*1c5c0*/  @P1 SHF.R.U32.HI R4, RZ, R0, R2 ;  /* 0x00000000ff041219 */ /* 0x008fca0000011602 */
[----:B------:R-:W-:-:S04]  /*1c5d0*/  IMAD.IADD R2, R17, 0x1, R4 ;  /* 0x0000000111027824 */ /* 0x000fc800078e0204 */
[----:B------:R-:W-:Y:S01]  /*1c5e0*/  VIADD R0, R2, -UR4 ;  /* 0x8000000402007c36 */ /* 0x000fe20008000000 */
[----:B-1----:R-:W-:Y:S06]  /*1c5f0*/  @!P2 BRA `(.L_x_12079) ;  /* 0x000000000044a947 */ /* 0x002fec0003800000 */
        /* <DEDUP_REMOVED lines=10> */
.L_x_12081:
[----:B------:R-:W-:-:S13]  /*1c6a0*/  ISETP.NE.AND P0, PT, R3, 0x1, PT ;  /* 0x000000010300780c */ /* 0x000fda0003f05270 */
[----:B------:R-:W1:Y:S02]  /*1c6b0*/  @P0 LDC.64 R4, c[0x0][0x9e8] ;  /* 0x00027a00ff040b82 */ /* 0x000e640000000a00 */
[----:B-1----:R-:W-:-:S05]  /*1c6c0*/  @P0 IMAD.HI.U32 R4, R2, R4, RZ ;  /* 0x0000000402040227 */ /* 0x002fca00078e00ff */
[----:B------:R-:W-:-:S07]  /*1c6d0*/  @P0 SHF.R.U32.HI R2, RZ, R5, R4 ;  /* 0x00000005ff020219 */ /* 0x000fce0000011604 */
.L_x_12082:
[----:B------:R-:W-:Y:S05]  /*1c6e0*/  BSYNC B0 ;  /* 0x0000000000007941 */ /* 0x000fea0003800000 */
.L_x_12080:
[----:B------:R-:W-:-:S05]  /*1c6f0*/  IMAD R3, R2, R3, RZ ;  /* 0x0000000302037224 */ /* 0x000fca00078e02ff */
[----:B------:R-:W-:-:S07]  /*1c700*/  VIMNMX R0, R0, R3, !PT ;  /* 0x0000000300007248 */ /* 0x000fce0007fe0100 */
.L_x_12079:
        /* <DEDUP_REMOVED lines=24> */
.L_x_12083:
        /* <DEDUP_REMOVED lines=20> */
.L_x_12086:
[----:B------:R-:W-:Y:S05]  /*1c9d0*/  BSYNC B6 ;  /* 0x0000000000067941 */ /* 0x000fea0003800000 */
.L_x_12085:
        /* <DEDUP_REMOVED lines=22> */
.L_x_12088:
[----:B------:R-:W-:Y:S05]  /*1cb40*/  BSYNC B6 ;  /* 0x0000000000067941 */ /* 0x000fea0003800000 */
.L_x_12087:
        /* <DEDUP_REMOVED lines=20> */
.L_x_12090:
[----:B------:R-:W-:Y:S05]  /*1cc90*/  BSYNC B6 ;  /* 0x0000000000067941 */ /* 0x000fea0003800000 */
.L_x_12089:
        /* <DEDUP_REMOVED lines=19> */
.L_x_12092:
[----:B------:R-:W-:Y:S05]  /*1cdd0*/  BSYNC B6 ;  /* 0x0000000000067941 */ /* 0x000fea0003800000 */
.L_x_12091:
[----:B------:R-:W-:Y:S01]  /*1cde0*/  ULDC.64 UR4, c[0x0][0x9f8] ;  /* 0x00027e0000047ab9 */ /* 0x000fe20000000a00 */
[----:B------:R-:W-:Y:S01]  /*1cdf0*/  IMAD.MOV.U32 R8, RZ, RZ, R19 ;  /* 0x000000ffff087224 */ /* 0x000fe200078e0013 */
[----:B------:R-:W-:-:S04]  /*1ce00*/  ISETP.NE.U32.AND P0, PT, RZ, UR4, PT ;  /* 0x00000004ff007c0c */ /* 0x000fc8000bf05070 */
[----:B------:R-:W-:Y:S01]  /*1ce10*/  ISETP.NE.AND.EX P0, PT, RZ, UR5, PT, P0 ;  /* 0x00000005ff007c0c */ /* 0x000fe2000bf05300 */
[----:B------:R-:W-:-:S12]  /*1ce20*/  ULDC.64 UR4, c[0x0][0xa08] ;  /* 0x0002820000047ab9 */ /* 0x000fd80000000a00 */
[----:B------:R-:W1:Y:S02]  /*1ce30*/  @P0 LDC.64 R2, c[0x0][0x9f8] ;  /* 0x00027e00ff020b82 */ /* 0x000e640000000a00 */
[----:B-1----:R-:W-:-:S05]  /*1ce40*/  @P0 IMAD.WIDE R2, R19, 0x4, R2 ;  /* 0x0000000413020825 */ /* 0x002fca00078e0202 */
[----:B------:R1:W2:Y:S02]  /*1ce50*/  @P0 LDG.E R8, desc[UR40][R2.64] ;  /* 0x0000002802080981 */ /* 0x0002a4000c1e1900 */
[----:B-1----:R-:W1:Y:S02]  /*1ce60*/  LDC.64 R2, c[0x0][0x418] ;  /* 0x00010600ff027b82 */ /* 0x002e640000000a00 */
        /* <DEDUP_REMOVED lines=8> */
[----:B------:R-:W2:Y:S02]  /*1cef0*/  S2R R0, SR_TID.X ;  /* 0x0000000000007919 */ /* 0x000ea40000002100 */
[----:B--2---:R-:W-:-:S04]  /*1cf00*/  SHF.R.U32.HI R0, RZ, 0x5, R0 ;  /* 0x00000005ff007819 */ /* 0x004fc80000011600 */
[----:B------:R-:W-:-:S05]  /*1cf10*/  LOP3.LUT R0, R0, 0x3, RZ, 0xc0, !PT ;  /* 0x0000000300007812 */ /* 0x000fca00078ec0ff */
[----:B------:R2:W3:Y:S02]  /*1cf20*/  SHFL.IDX PT, R14, R0, RZ, 0x1f ;  /* 0x00001fff000e7589 */ /* 0x0004e400000e0000 */
.L_x_12194:
[----:B---3--:R-:W-:Y:S02]  /*1cf30*/  ISETP.NE.AND P0, PT, R14, RZ, PT ;  /* 0x000000ff0e00720c */ /* 0x008fe40003f05270 */
[----:B------:R-:W-:Y:S02]  /*1cf40*/  PLOP3.LUT P1, PT, PT, PT, PT, 0x8, 0x0 ;  /* 0x000000000000781c */ /* 0x000fe40003f2e170 */
[----:B------:R-:W-:-:S11]  /*1cf50*/  LOP3.LUT R22, R22, 0xfffffffe, RZ, 0xc0, !PT ;  /* 0xfffffffe16167812 */ /* 0x000fd600078ec0ff */
[----:B------:R-:W-:Y:S01]  /*1cf60*/  @P1 LOP3.LUT R22, R22, 0x1, RZ, 0xfc, !PT ;  /* 0x0000000116161812 */ /* 0x000fe200078efcff */
[----:B------:R-:W-:Y:S06]  /*1cf70*/  @P0 BRA `(.L_x_12094) ;  /* 0x0000000400500947 */ /* 0x000fec0003800000 */
[----:B------:R-:W-:-:S03]  /*1cf80*/  UMOV UR4, 0xffffffff ;  /* 0xffffffff00047882 */ /* 0x000fc60000000000 */
[----:B------:R-:W-:Y:S05]  /*1cf90*/  BRA.DIV UR4, `(.L_x_12095) ;  /* 0x00000042045c7947 */ /* 0x000fea000b800000 */
[----:B------:R-:W-:-:S13]  /*1cfa0*/  ELECT P6, URZ, PT ;  /* 0x00000000003f782f */ /* 0x000fda00038c0000 */
.L_x_12197:
        /* <DEDUP_REMOVED lines=23> */
.L_x_12096:
[----:B------:R-:W-:Y:S01]  /*1d120*/  IMAD R4, R27, 0x8, R23 ;  /* 0x000000081b047824 */ /* 0x000fe200078e0217 */
[----:B--2---:R-:W-:Y:S01]  /*1d130*/  SHF.L.U32 R3, R29, 0x1f, RZ ;  /* 0x0000001f1d037819 */ /* 0x004fe200000006ff */
[----:B------:R-:W2:Y:S03]  /*1d140*/  S2R R2, SR_TID.X ;  /* 0x0000000000027919 */ /* 0x000ea60000002100 */
[----:B------:R-:W3:Y:S01]  /*1d150*/  SYNCS.PHASECHK.TRANS64.TRYWAIT P0, [R4+URZ+0x13280], R3 ;  /* 0x01328003040075a7 */ /* 0x000ee2000800017f */
[----:B--2---:R-:W-:-:S04]  /*1d160*/  LOP3.LUT R2, R2, 0x7f, RZ, 0xc0, !PT ;  /* 0x0000007f02027812 */ /* 0x004fc800078ec0ff */
[----:B------:R-:W-:Y:S01]  /*1d170*/  ISETP.NE.AND P1, PT, R2, RZ, PT ;  /* 0x000000ff0200720c */ /* 0x000fe20003f25270 */
[----:B---3--:R-:W-:-:S12]  /*1d180*/  @!P0 BRA `(.L_x_12097) ;  /* 0x0000004000008947 */ /* 0x008fd80003800000 */
.L_x_12198:
        /* <DEDUP_REMOVED lines=8> */
.L_x_12098:
[----:B------:R-:W3:Y:S01]  /*1d210*/  LDL R5, [R1+0x10] ;  /* 0x0000100001057983 */ /* 0x000ee20000100800 */
        /* <DEDUP_REMOVED lines=12> */
[----:B---3--:R-:W-:-:S05]  /*1d2e0*/  IMAD R0, R0, 0xa0, R5 ;  /* 0x000000a000007824 */ /* 0x008fca00078e0205 */
[----:B------:R-:W-:-:S13]  /*1d2f0*/  R2UR UR11, R0 ;  /* 0x00000000000b72ca */ /* 0x000fda00000e0000 */
[----:B------:R3:W-:Y:S01]  /*1d300*/  UTMALDG.4D [UR8], [UR4], desc[UR6] ;  /* 0x00000608040075b4 */ /* 0x0007e20008019000 */
[----:B------:R-:W4:Y:S02]  /*1d310*/  SYNCS.PHASECHK.TRANS64.TRYWAIT P0, [R4+URZ+0x13240], R3 ;  /* 0x01324003040075a7 */ /* 0x000f24000800017f */
[----:B---34-:R-:W-:Y:S05]  /*1d320*/  @!P0 BRA `(.L_x_12099) ;  /* 0x0000003c00ac8947 */ /* 0x018fea0003800000 */
.L_x_12199:
        /* <DEDUP_REMOVED lines=8> */
.L_x_12100:
        /* <DEDUP_REMOVED lines=8> */
[----:B------:R-:W-:Y:S01]  /*1d430*/  R2UR UR13, R17 ;  /* 0x00000000110d72ca */ /* 0x000fe200000e0000 */
[----:B------:R-:W-:Y:S01]  /*1d440*/  UMOV UR10, URZ ;  /* 0x0000003f000a7c82 */ /* 0x000fe20008000000 */
[----:B------:R-:W-:-:S02]  /*1d450*/  PLOP3.LUT P0, PT, PT, PT, PT, 0x80, 0x0 ;  /* 0x000000000000781c */ /* 0x000fc40003f0f070 */
[----:B------:R-:W-:Y:S01]  /*1d460*/  LOP3.LUT R22, R22, 0xfffffffe, RZ, 0xc0, !PT ;  /* 0xfffffffe16167812 */ /* 0x000fe200078ec0ff */
[----:B------:R-:W-:Y:S02]  /*1d470*/  UIADD3 UR8, UR8, 0xe000, URZ ;  /* 0x0000e00008087890 */ /* 0x000fe4000fffe03f */
[----:B------:R-:W-:-:S08]  /*1d480*/  UIADD3 UR9, UR9, 0x13230, URZ ;  /* 0x0001323009097890 */ /* 0x000fd0000fffe03f */
[----:B------:R-:W-:Y:S01]  /*1d490*/  @P0 LOP3.LUT R22, R22, 0x1, RZ, 0xfc, !PT ;  /* 0x0000000116160812 */ /* 0x000fe200078efcff */
[----:B------:R4:W-:Y:S02]  /*1d4a0*/  UTMALDG.4D [UR8], [UR4], desc[UR6] ;  /* 0x00000608040075b4 */ /* 0x0009e40008019000 */
[----:B----4-:R-:W-:-:S04]  /*1d4b0*/  NOP ;  /* 0x0000000000007918 */ /* 0x010fc80000000000 */
.L_x_12094:
[----:B--23--:R-:W2:Y:S01]  /*1d4c0*/  LDL.LU R3, [R1+0x1c] ;  /* 0x00001c0001037983 */ /* 0x00cea20000300800 */
        /* <DEDUP_REMOVED lines=9> */
[----:B--2---:R-:W-:Y:S01]  /*1d560*/  SHF.R.S32.HI R2, RZ, 0x1f, R3 ;  /* 0x0000001fff027819 */ /* 0x004fe20000011403 */
        /* <DEDUP_REMOVED lines=10> */
[----:B--2---:R-:W-:-:S05]  /*1d610*/  SEL R0, R19, RZ, !P0 ;  /* 0x000000ff13007207 */ /* 0x004fca0004000000 */
        /* <DEDUP_REMOVED lines=16> */
[----:B0-----:R-:W-:-:S07]  /*1d720*/  IMAD.MOV.U32 R13, RZ, RZ, RZ ;  /* 0x000000ffff0d7224 */ /* 0x001fce00078e00ff */
[----:B------:R-:W-:-:S07]  /*1d730*/  LEPC R20, `(.L_x_12102) ;  /* 0x000000001014794e */ /* 0x000fce0000000000 */
[----:B--2---:R-:W-:Y:S05]  /*1d740*/  CALL.ABS.NOINC R2 ;  /* 0x0000000002007343 */ /* 0x004fea0003c00000 */
.L_x_12102:
[----:B------:R-:W-:Y:S05]  /*1d750*/  BSYNC B6 ;  /* 0x0000000000067941 */ /* 0x000fea0003800000 */
.L_x_12101:
[----:B---3--:R-:W2:Y:S01]  /*1d760*/  LDL.LU R0, [R1+0x3c] ;  /* 0x00003c0001007983 */ /* 0x008ea20000300800 */
[----:B------:R-:W-:Y:S01]  /*1d770*/  ULDC.64 UR4, c[0x0][0x2d8] ;  /* 0x0000b60000047ab9 */ /* 0x000fe20000000a00 */
[----:B-1----:R-:W1:Y:S01]  /*1d780*/  LDC R9, c[0x0][0x448] ;  /* 0x00011200ff097b82 */ /* 0x002e620000000800 */
[----:B------:R-:W-:Y:S01]  /*1d790*/  ULDC.64 UR6, c[0x0][0x2c8] ;  /* 0x0000b20000067ab9 */ /* 0x000fe20000000a00 */
[----:B------:R-:W2:Y:S01]  /*1d7a0*/  LDL.LU.64 R2, [R1+0x28] ;  /* 0x0000280001027983 */ /* 0x000ea20000300a00 */
[----:B------:R-:W-:-:S03]  /*1d7b0*/  ULDC.64 UR8, c[0x0][0x280] ;  /* 0x0000a00000087ab9 */ /* 0x000fc60000000a00 */
[----:B------:R-:W3:Y:S04]  /*1d7c0*/  LDL.LU R20, [R1+0x40] ;  /* 0x0000400001147983 */ /* 0x000ee80000300800 */
[----:B------:R-:W4:Y:S04]  /*1d7d0*/  LDL.LU R21, [R1+0x44] ;  /* 0x0000440001157983 */ /* 0x000f280000300800 */
[----:B------:R-:W4:Y:S04]  /*1d7e0*/  LDL.LU R4, [R1+0x1c] ;  /* 0x00001c0001047983 */ /* 0x000f280000300800 */
[----:B------:R-:W4:Y:S01]  /*1d7f0*/  LDL R10, [R1+0x14] ;  /* 0x00001400010a7983 */ /* 0x000f220000100800 */
[----:B-1----:R-:W-:-:S13]  /*1d800*/  ISETP.NE.AND P1, PT, R9, 0x1, PT ;  /* 0x000000010900780c */ /* 0x002fda0003f25270 */
[----:B------:R-:W1:Y:S08]  /*1d810*/  @P1 LDC R5, c[0x0][0x450] ;  /* 0x00011400ff051b82 */ /* 0x000e700000000800 */
[----:B------:R-:W0:Y:S01]  /*1d820*/  @P1 LDC R8, c[0x0][0x450] ;  /* 0x00011400ff081b82 */ /* 0x000e220000000800 */
        /* <DEDUP_REMOVED lines=9> */
[----:B--2---:R-:W-:-:S04]  /*1d8c0*/  LOP3.LUT R20, R20, 0x7f, RZ, 0xc0, !PT ;  /* 0x0000007f14147812 */ /* 0x004fc800078ec0ff */
[----:B------:R-:W-:Y:S01]  /*1d8d0*/  SHF.R.U32.HI R20, RZ, 0x2, R20 ;  /* 0x00000002ff147819 */ /* 0x000fe20000011614 */
[----:B---3--:R-:W-:-:S05]  /*1d8e0*/  IMAD.SHL.U32 R6, R21, 0x20, RZ ;  /* 0x0000002015067824 */ /* 0x008fca00078e00ff */
[----:B------:R-:W-:Y:S02]  /*1d8f0*/  LOP3.LUT R6, R20, 0x60, R6, 0xf8, !PT ;  /* 0x0000006014067812 */ /* 0x000fe400078ef806 */
[----:B------:R2:W5:Y:S01]  /*1d900*/  LDL R20, [R1+0x34] ;  /* 0x0000340001147983 */ /* 0x0005620000100800 */
[C---:B------:R-:W-:Y:S02]  /*1d910*/  IMAD R0, R4.reuse, UR5, R0 ;  /* 0x0000000504007c24 */ /* 0x040fe4000f8e0200 */
[----:B------:R-:W-:Y:S01]  /*1d920*/  IMAD.WIDE.U32 R2, R4, UR4, R2 ;  /* 0x0000000404027c25 */ /* 0x000fe2000f8e0002 */
[----:B------:R-:W-:Y:S01]  /*1d930*/  ULDC.64 UR4, c[0x0][0x2d0] ;  /* 0x0000b40000047ab9 */ /* 0x000fe20000000a00 */
[----:B------:R-:W3:Y:S02]  /*1d940*/  @P1 LDC R4, c[0x0][0x44c] ;  /* 0x00011300ff041b82 */ /* 0x000ee40000000800 */
[----:B------:R-:W-:Y:S02]  /*1d950*/  IMAD.IADD R6, R6, 0x1, R10 ;  /* 0x0000000106067824 */ /* 0x000fe400078e020a */
[----:B------:R-:W-:-:S02]  /*1d960*/  IMAD.IADD R3, R3, 0x1, R0 ;  /* 0x0000000103037824 */ /* 0x000fc400078e0200 */
[----:B---3--:R-:W-:-:S04]  /*1d970*/  @P1 IMAD.HI.U32 R0, R6, R4, RZ ;  /* 0x0000000406001227 */ /* 0x008fc800078e00ff */
        /* <DEDUP_REMOVED lines=15> */
[----:B------:R-:W1:Y:S01]  /*1da70*/  @P1 LDC R7, c[0x0][0x44c] ;  /* 0x00011300ff071b82 */ /* 0x000e620000000800 */
[----:B------:R-:W-:-:S04]  /*1da80*/  VIADD R5, R6, 0x80 ;  /* 0x0000008006057836 */ /* 0x000fc80000000000 */
[----:B------:R-:W-:Y:S02]  /*1da90*/  IMAD.MOV.U32 R6, RZ, RZ, R5 ;  /* 0x000000ffff067224 */ /* 0x000fe400078e0005 */
[----:B-1----:R-:W-:-:S05]  /*1daa0*/  @P1 IMAD.HI.U32 R7, R5, R7, RZ ;  /* 0x0000000705071227 */ /* 0x002fca00078e00ff */
[----:B0-----:R-:W-:-:S05]  /*1dab0*/  @P1 SHF.R.U32.HI R6, RZ, R8, R7 ;  /* 0x00000008ff061219 */ /* 0x001fca0000011607 */
[----:B------:R-:W-:-:S04]  /*1dac0*/  IMAD.MOV R7, RZ, RZ, -R6 ;  /* 0x000000ffff077224 */ /* 0x000fc800078e0a06 */
[----:B------:R-:W-:Y:S01]  /*1dad0*/  IMAD R5, R9, R7, R5 ;  /* 0x0000000709057224 */ /* 0x000fe200078e0205 */
[----:B------:R-:W-:Y:S01]  /*1dae0*/  SHF.R.S32.HI R7, RZ, 0x1f, R6 ;  /* 0x0000001fff077819 */ /* 0x000fe20000011406 */
[----:B------:R-:W-:-:S04]  /*1daf0*/  IMAD.WIDE.U32 R2, R6, UR4, R2 ;  /* 0x0000000406027c25 */ /* 0x000fc8000f8e0002 */
[----:B------:R-:W-:Y:S01]  /*1db00*/  IMAD R7, R7, UR4, RZ ;  /* 0x0000000407077c24 */ /* 0x000fe2000f8e02ff */
[----:B------:R-:W-:-:S03]  /*1db10*/  ULDC UR4, c[0x0][0x2b8] ;  /* 0x0000ae0000047ab9 */ /* 0x000fc60000000800 */
[----:B------:R-:W-:Y:S02]  /*1db20*/  IMAD R6, R6, UR5, R7 ;  /* 0x0000000506067c24 */ /* 0x000fe4000f8e0207 */
[----:B------:R-:W0:Y:S02]  /*1db30*/  S2R R7, SR_TID.X ;  /* 0x0000000000077919 */ /* 0x000e240000002100 */
[----:B------:R-:W-:Y:S01]  /*1db40*/  IMAD.IADD R3, R3, 0x1, R6 ;  /* 0x0000000103037824 */ /* 0x000fe200078e0206 */
[----:B------:R-:W-:Y:S01]  /*1db50*/  SHF.R.S32.HI R6, RZ, 0x1f, R5 ;  /* 0x0000001fff067819 */ /* 0x000fe20000011405 */
[----:B------:R-:W-:-:S04]  /*1db60*/  IMAD.WIDE.U32 R2, R5, UR6, R2 ;  /* 0x0000000605027c25 */ /* 0x000fc8000f8e0002 */
[----:B------:R-:W-:Y:S01]  /*1db70*/  IMAD R6, R6, UR6, RZ ;  /* 0x0000000606067c24 */ /* 0x000fe2000f8e02ff */
[----:B------:R-:W-:-:S03]  /*1db80*/  IADD3 R2, P1, R2, UR8, RZ ;  /* 0x0000000802027c10 */ /* 0x000fc6000ff3e0ff */
[----:B------:R-:W-:-:S05]  /*1db90*/  IMAD R5, R5, UR7, R6 ;  /* 0x0000000705057c24 */ /* 0x000fca000f8e0206 */
[----:B------:R-:W-:Y:S01]  /*1dba0*/  IADD3.X R3, R3, UR9, R5, P1, !PT ;  /* 0x0000000903037c10 */ /* 0x000fe20008ffe405 */
[----:B0-----:R-:W-:-:S05]  /*1dbb0*/  IMAD.SHL.U32 R21, R7, 0x10, RZ ;  /* 0x0000001007157824 */ /* 0x001fca00078e00ff */
[----:B------:R-:W-:-:S04]  /*1dbc0*/  LOP3.LUT R21, R21, 0x30, RZ, 0xc0, !PT ;  /* 0x0000003015157812 */ /* 0x000fc800078ec0ff */
[----:B------:R-:W-:Y:S01]  /*1dbd0*/  ISETP.GE.AND P0, PT, R21, UR4, PT ;  /* 0x0000000415007c0c */ /* 0x000fe2000bf06270 */
[----:B------:R-:W-:-:S03]  /*1dbe0*/  UMOV UR4, 0xffffffff ;  /* 0xffffffff00047882 */ /* 0x000fc60000000000 */
[----:B--2---:R-:W-:Y:S09]  /*1dbf0*/  BRA.DIV UR4, `(.L_x_12103) ;  /* 0x00000036048c7947 */ /* 0x004ff2000b800000 */
[----:B------:R-:W2:Y:S04]  /*1dc00*/  LDL.LU R8, [R1+0x18] ;  /* 0x0000180001087983 */ /* 0x000ea80000300800 */
[----:B------:R-:W3:Y:S01]  /*1dc10*/  LDL.LU R10, [R1+0x14] ;  /* 0x00001400010a7983 */ /* 0x000ee20000300800 */
[----:B------:R-:W0:Y:S02]  /*1dc20*/  S2R R7, SR_TID.X ;  /* 0x0000000000077919 */ /* 0x000e240000002100 */
[----:B0-----:R-:W-:-:S04]  /*1dc30*/  LOP3.LUT R7, R7, 0x7f, RZ, 0xc0, !PT ;  /* 0x0000007f07077812 */ /* 0x001fc800078ec0ff */
[----:B------:R-:W-:Y:S01]  /*1dc40*/  SHF.R.U32.HI R7, RZ, 0x2, R7 ;  /* 0x00000002ff077819 */ /* 0x000fe20000011607 */
[----:B--2---:R-:W-:Y:S02]  /*1dc50*/  IMAD R5, R8, R9, RZ ;  /* 0x0000000908057224 */ /* 0x004fe400078e02ff */
[----:B------:R-:W0:Y:S02]  /*1dc60*/  SHFL.IDX PT, R9, R0, RZ, 0x1c1f ;  /* 0x001c1fff00097589 */ /* 0x000e2400000e0000 */
[----:B---3--:R-:W-:Y:S02]  /*1dc70*/  IMAD.IADD R6, R7, 0x1, R10 ;  /* 0x0000000107067824 */ /* 0x008fe400078e020a */
[----:B------:R-:W1:Y:S03]  /*1dc80*/  SHFL.IDX PT, R8, R4, RZ, 0x1c1f ;  /* 0x001c1fff04087589 */ /* 0x000e6600000e0000 */
        /* <DEDUP_REMOVED lines=8> */
[----:B------:R-:W-:-:S03]  /*1dd10*/  VIADD R7, R6, 0x20 ;  /* 0x0000002006077836 */ /* 0x000fc60000000000 */
[----:B0-----:R-:W0:Y:S04]  /*1dd20*/  SHFL.IDX PT, R9, R0, 0x1, 0x1c1f ;  /* 0x003c1f0000097f89 */ /* 0x001e2800000e0000 */
[----:B------:R-:W1:Y:S01]  /*1dd30*/  SHFL.IDX PT, R8, R4, 0x1, 0x1c1f ;  /* 0x003c1f0004087f89 */ /* 0x000e6200000e0000 */
[----:B------:R-:W-:-:S13]  /*1dd40*/  ISETP.GE.AND P1, PT, R7, R5, PT ;  /* 0x000000050700720c */ /* 0x000fda0003f26270 */
[----:B0-----:R-:W-:-:S05]  /*1dd50*/  @!P1 IADD3 R9, P2, R21, R9, RZ ;  /* 0x0000000915099210 */ /* 0x001fca0007f5e0ff */
[----:B-1----:R-:W-:-:S05]  /*1dd60*/  @!P1 IMAD.X R8, RZ, RZ, R8, P2 ;  /* 0x000000ffff089224 */ /* 0x002fca00010e0608 */
[----:B------:R-:W-:-:S04]  /*1dd70*/  @!P1 LOP3.LUT R9, R9, R8, RZ, 0x3c, !PT ;  /* 0x0000000809099212 */ /* 0x000fc800078e3cff */
[----:B------:R-:W-:-:S04]  /*1dd80*/  @!P1 LOP3.LUT R8, R9, R8, RZ, 0x3c, !PT ;  /* 0x0000000809089212 */ /* 0x000fc800078e3cff */
[----:B------:R-:W-:-:S05]  /*1dd90*/  @!P1 LOP3.LUT R9, R9, R8, RZ, 0x3c, !PT ;  /* 0x0000000809099212 */ /* 0x000fca00078e3cff */
[----:B------:R0:W-:Y:S01]  /*1dda0*/  @!P1 LDGSTS.E.BYPASS.LTC128B.128 [R20+0xb800], desc[UR40][R8.64], !P0 ;  /* 0x0b80000008149fae */ /* 0x0001e2000c101d68 */
[----:B------:R-:W-:-:S03]  /*1ddb0*/  VIADD R7, R6, 0x40 ;  /* 0x0000004006077836 */ /* 0x000fc60000000000 */
[----:B0-----:R-:W0:Y:S04]  /*1ddc0*/  SHFL.IDX PT, R9, R0, 0x2, 0x1c1f ;  /* 0x005c1f0000097f89 */ /* 0x001e2800000e0000 */
[----:B------:R-:W1:Y:S01]  /*1ddd0*/  SHFL.IDX PT, R8, R4, 0x2, 0x1c1f ;  /* 0x005c1f0004087f89 */ /* 0x000e6200000e0000 */
[----:B------:R-:W-:-:S03]  /*1dde0*/  ISETP.GE.AND P1, PT, R7, R5, PT ;  /* 0x000000050700720c */ /* 0x000fc60003f26270 */
[----:B------:R2:W3:Y:S10]  /*1ddf0*/  SHFL.IDX PT, R7, R0, 0x3, 0x1c1f ;  /* 0x007c1f0000077f89 */ /* 0x0004f400000e0000 */
[----:B0-----:R-:W-:-:S05]  /*1de00*/  @!P1 IADD3 R9, P2, R21, R9, RZ ;  /* 0x0000000915099210 */ /* 0x001fca0007f5e0ff */
[----:B-1----:R-:W-:Y:S02]  /*1de10*/  @!P1 IMAD.X R8, RZ, RZ, R8, P2 ;  /* 0x000000ffff089224 */ /* 0x002fe400010e0608 */
[----:B--2---:R-:W-:-:S03]  /*1de20*/  VIADD R0, R6, 0x80 ;  /* 0x0000008006007836 */ /* 0x004fc60000000000 */
[----:B------:R-:W-:-:S04]  /*1de30*/  @!P1 LOP3.LUT R9, R9, R8, RZ, 0x3c, !PT ;  /* 0x0000000809099212 */ /* 0x000fc800078e3cff */
[C---:B------:R-:W-:Y:S01]  /*1de40*/  @!P1 LOP3.LUT R8, R9.reuse, R8, RZ, 0x3c, !PT ;  /* 0x0000000809089212 */ /* 0x040fe200078e3cff */
[----:B------:R-:W0:Y:S01]  /*1de50*/  SHFL.IDX PT, R4, R4, 0x3, 0x1c1f ;  /* 0x007c1f0004047f89 */ /* 0x000e2200000e0000 */
[----:B------:R-:W-:Y:S01]  /*1de60*/  ISETP.GE.AND P2, PT, R0, R5, PT ;  /* 0x000000050000720c */ /* 0x000fe20003f46270 */
[----:B------:R-:W-:Y:S01]  /*1de70*/  VIADD R0, R6, 0x60 ;  /* 0x0000006006007836 */ /* 0x000fe20000000000 */
[----:B------:R-:W-:-:S05]  /*1de80*/  @!P1 LOP3.LUT R9, R9, R8, RZ, 0x3c, !PT ;  /* 0x0000000809099212 */ /* 0x000fca00078e3cff */
[----:B------:R1:W-:Y:S01]  /*1de90*/  @!P1 LDGSTS.E.BYPASS.LTC128B.128 [R20+0xc000], desc[UR40][R8.64], !P0 ;  /* 0x0c00000008149fae */ /* 0x0003e2000c101d68 */
[----:B------:R-:W-:-:S03]  /*1dea0*/  ISETP.GE.AND P1, PT, R0, R5, PT ;  /* 0x000000050000720c */ /* 0x000fc60003f26270 */
[----:B------:R-:W2:Y:S04]  /*1deb0*/  SHFL.IDX PT, R0, R2, RZ, 0x1c1f ;  /* 0x001c1fff02007589 */ /* 0x000ea800000e0000 */
[----:B------:R-:W4:Y:S06]  /*1dec0*/  SHFL.IDX PT, R10, R3, RZ, 0x1c1f ;  /* 0x001c1fff030a7589 */ /* 0x000f2c00000e0000 */
[----:B---3--:R-:W-:-:S05]  /*1ded0*/  @!P1 IADD3 R7, P3, R21, R7, RZ ;  /* 0x0000000715079210 */ /* 0x008fca0007f7e0ff */
[----:B0-----:R-:W-:Y:S02]  /*1dee0*/  @!P1 IMAD.X R4, RZ, RZ, R4, P3 ;  /* 0x000000ffff049224 */ /* 0x001fe400018e0604 */
[----:B-1----:R-:W-:Y:S02]  /*1def0*/  @!P1 IMAD.MOV.U32 R8, RZ, RZ, R7 ;  /* 0x000000ffff089224 */ /* 0x002fe400078e0007 */
[----:B------:R-:W-:-:S05]  /*1df00*/  @!P1 IMAD.MOV.U32 R9, RZ, RZ, R4 ;  /* 0x000000ffff099224 */ /* 0x000fca00078e0004 */
[----:B------:R4:W-:Y:S01]  /*1df10*/  @!P1 LDGSTS.E.BYPASS.LTC128B.128 [R20+0xc800], desc[UR40][R8.64], !P0 ;  /* 0x0c80000008149fae */ /* 0x0009e2000c101d68 */
[----:B--2---:R-:W-:-:S05]  /*1df20*/  @!P2 IADD3 R0, P1, R21, R0, RZ ;  /* 0x000000001500a210 */ /* 0x004fca0007f3e0ff */
[----:B----4-:R-:W-:-:S04]  /*1df30*/  @!P2 IMAD.X R8, RZ, RZ, R10, P1 ;  /* 0x000000ffff08a224 */ /* 0x010fc800008e060a */
[----:B------:R-:W-:Y:S02]  /*1df40*/  @!P2 IMAD.MOV.U32 R9, RZ, RZ, R8 ;  /* 0x000000ffff09a224 */ /* 0x000fe400078e0008 */
[----:B------:R-:W-:Y:S01]  /*1df50*/  @!P2 IMAD.MOV.U32 R8, RZ, RZ, R0 ;  /* 0x000000ffff08a224 */ /* 0x000fe200078e0000 */
[----:B------:R-:W0:Y:S04]  /*1df60*/  SHFL.IDX PT, R3, R3, 0x1, 0x1c1f ;  /* 0x003c1f0003037f89 */ /* 0x000e2800000e0000 */
[----:B------:R1:W-:Y:S04]  /*1df70*/  @!P2 LDGSTS.E.BYPASS.LTC128B.128 [R20+0xd000], desc[UR40][R8.64], !P0 ;  /* 0x0d0000000814afae */ /* 0x0003e8000c101d68 */
[----:B------:R-:W2:Y:S02]  /*1df80*/  SHFL.IDX PT, R2, R2, 0x1, 0x1c1f ;  /* 0x003c1f0002027f89 */ /* 0x000ea400000e0000 */
.L_x_12212:
[----:B------:R-:W-:-:S05]  /*1df90*/  VIADD R6, R6, 0xa0 ;  /* 0x000000a006067836 */ /* 0x000fca0000000000 */
[----:B------:R-:W-:-:S13]  /*1dfa0*/  ISETP.GE.AND P1, PT, R6, R5, PT ;  /* 0x000000050600720c */ /* 0x000fda0003f26270 */
[----:B--2---:R-:W-:-:S05]  /*1dfb0*/  @!P1 IADD3 R2, P2, R21, R2, RZ ;  /* 0x0000000215029210 */ /* 0x004fca0007f5e0ff */
[----:B0-----:R-:W-:-:S05]  /*1dfc0*/  @!P1 IMAD.X R3, RZ, RZ, R3, P2 ;  /* 0x000000ffff039224 */ /* 0x001fca00010e0603 */
[----:B------:R-:W-:Y:S01]  /*1dfd0*/  @!PT LDS RZ, [RZ] ;  /* 0x00000000fffff984 */ /* 0x000fe20000000800 */
[----:B------:R-:W-:Y:S01]  /*1dfe0*/  @!PT LDS RZ, [RZ] ;  /* 0x00000000fffff984 */ /* 0x000fe20000000800 */
[----:B------:R-:W-:Y:S01]  /*1dff0*/  @!PT LDS RZ, [RZ] ;  /* 0x00000000fffff984 */ /* 0x000fe20000000800 */
[----:B------:R0:W-:Y:S01]  /*1e000*/  @!P1 LDGSTS.E.BYPASS.LTC128B.128 [R20+0xd800], desc[UR40][R2.64], !P0 ;  /* 0x0d80000002149fae */ /* 0x0001e2000c101d68 */
[----:B------:R-:W-:Y:S01]  /*1e010*/  PLOP3.LUT P0, PT, PT, PT, PT, 0x80, 0x0 ;  /* 0x000000000000781c */ /* 0x000fe20003f0f070 */
[----:B------:R-:W-:-:S12]  /*1e020*/  NOP ;  /* 0x0000000000007918 */ /* 0x000fd80000000000 */
.L_x_12104:
        /* <DEDUP_REMOVED lines=18> */
.L_x_12213:
[----:B------:R-:W-:Y:S05]  /*1e150*/  BSYNC B0 ;  /* 0x0000000000007941 */ /* 0x000fea0003800000 */
.L_x_12105:
[----:B------:R-:W2:Y:S04]  /*1e160*/  LDL.LU R2, [R1+0x30] ;  /* 0x0000300001027983 */ /* 0x000ea80000300800 */
[----:B------:R-:W3:Y:S01]  /*1e170*/  LDL R3, [R1+0xc] ;  /* 0x00000c0001037983 */ /* 0x000ee20000100800 */
[----:B--2---:R-:W-:-:S05]  /*1e180*/  VIADD R2, R2, 0xfffffffe ;  /* 0xfffffffe02027836 */ /* 0x004fca0000000000 */
[----:B---3--:R-:W-:-:S13]  /*1e190*/  ISETP.GE.AND P0, PT, R2, R3, PT ;  /* 0x000000030200720c */ /* 0x008fda0003f06270 */
[----:B------:R-:W-:Y:S05]  /*1e1a0*/  @!P0 BRA `(.L_x_12107) ;  /* 0x0000000c003c8947 */ /* 0x000fea0003800000 */
[----:B0-----:R-:W-:Y:S02]  /*1e1b0*/  IMAD.MOV.U32 R0, RZ, RZ, R27 ;  /* 0x000000ffff007224 */ /* 0x001fe400078e001b */
[----:B-1----:R-:W-:-:S07]  /*1e1c0*/  IMAD.MOV.U32 R8, RZ, RZ, R29 ;  /* 0x000000ffff087224 */ /* 0x002fce00078e001d */
.L_x_12127:
        /* <DEDUP_REMOVED lines=33> */
.L_x_12110:
        /* <DEDUP_REMOVED lines=8> */
.L_x_12214:
[----:B------:R-:W-:Y:S05]  /*1e460*/  BSYNC B1 ;  /* 0x0000000000017941 */ /* 0x000fea0003800000 */
.L_x_12111:
        /* <DEDUP_REMOVED lines=9> */
.L_x_12114:
[----:B------:R-:W-:Y:S05]  /*1e500*/  BSYNC B1 ;  /* 0x0000000000017941 */ /* 0x000fea0003800000 */
.L_x_12113:
        /* <DEDUP_REMOVED lines=12> */
.L_x_12115:
        /* <DEDUP_REMOVED lines=13> */
.L_x_12215:
[----:B------:R-:W-:Y:S05]  /*1e6a0*/  BSYNC B1 ;  /* 0x0000000000017941 */ /* 0x000fea0003800000 */
.L_x_12116:
        /* <DEDUP_REMOVED lines=11> */
.L_x_12119:
[----:B------:R-:W-:Y:S05]  /*1e760*/  BSYNC B1 ;  /* 0x0000000000017941 */ /* 0x000fea0003800000 */
.L_x_12118:
        /* <DEDUP_REMOVED lines=8> */
.L_x_12120:
        /* <DEDUP_REMOVED lines=10> */
.L_x_12109:
[----:B------:R-:W-:Y:S05]  /*1e890*/  BSYNC B0 ;  /* 0x0000000000007941 */ /* 0x000fea0003800000 */
.L_x_12108:
[----:B------:R-:W2:Y:S02]  /*1e8a0*/  LDL R5, [R1+0x4c] ;  /* 0x00004c0001057983 */ /* 0x000ea40000100800 */
[----:B--2---:R-:W-:-:S13]  /*1e8b0*/  ISETP.NE.AND P0, PT, R5, 0x3, PT ;  /* 0x000000030500780c */ /* 0x004fda0003f05270 */
[----:B------:R-:W-:Y:S05]  /*1e8c0*/  @!P0 BRA `(.L_x_12121) ;  /* 0x0000000000048947 */ /* 0x000fea0003800000 */
[----:B------:R-:W-:Y:S01]  /*1e8d0*/  BPT.TRAP 0x1 ;  /* 0x000000040000795c */ /* 0x000fe20000300000 */
.L_x_12121:
[----:B------:R-:W2:Y:S01]  /*1e8e0*/  LDL R5, [R1+0x20] ;  /* 0x0000200001057983 */ /* 0x000ea20000100800 */
[----:B------:R-:W-:Y:S01]  /*1e8f0*/  LOP3.LUT R4, R8, 0x1, RZ, 0x3c, !PT ;  /* 0x0000000108047812 */ /* 0x000fe200078e3cff */
[----:B------:R-:W-:Y:S01]  /*1e900*/  IMAD R3, R0, 0x8, R23 ;  /* 0x0000000800037824 */ /* 0x000fe200078e0217 */
[----:B------:R-:W-:Y:S02]  /*1e910*/  BSSY B0, `(.L_x_12122) ;  /* 0x0000005000007945 */ /* 0x000fe40003800000 */
[----:B------:R-:W-:-:S04]  /*1e920*/  SHF.L.U32 R4, R4, 0x1f, RZ ;  /* 0x0000001f04047819 */ /* 0x000fc800000006ff */
[----:B------:R-:W0:Y:S01]  /*1e930*/  SYNCS.PHASECHK.TRANS64.TRYWAIT P0, [R3+URZ+0x13270], R4 ;  /* 0x01327004030075a7 */ /* 0x000e22000800017f */
[----:B--2---:R-:W-:Y:S01]  /*1e940*/  ISETP.NE.AND P1, PT, R5, 0x3, PT ;  /* 0x000000030500780c */ /* 0x004fe20003f25270 */
[----:B0-----:R-:W-:-:S12]  /*1e950*/  @!P0 BRA `(.L_x_12123) ;  /* 0x0000003000688947 */ /* 0x001fd80003800000 */
.L_x_12216:
[----:B------:R-:W-:Y:S05]  /*1e960*/  BSYNC B0 ;  /* 0x0000000000007941 */ /* 0x000fea0003800000 */
.L_x_12122:
[----:B------:R-:W-:Y:S05]  /*1e970*/  @!P1 BRA `(.L_x_12124) ;  /* 0x0000000000049947 */ /* 0x000fea0003800000 */
[----:B------:R-:W-:Y:S01]  /*1e980*/  BPT.TRAP 0x1 ;  /* 0x000000040000795c */ /* 0x000fe20000300000 */
.L_x_12124:
[----:B0-----:R-:W-:Y:S01]  /*1e990*/  SHF.L.U32 R4, R8, 0x1f, RZ ;  /* 0x0000001f08047819 */ /* 0x001fe200000006ff */
[----:B------:R-:W-:-:S03]  /*1e9a0*/  IMAD R0, R0, 0x2800, RZ ;  /* 0x0000280000007824 */ /* 0x000fc600078e02ff */
[----:B------:R-:W0:Y:S02]  /*1e9b0*/  SYNCS.PHASECHK.TRANS64.TRYWAIT P0, [R3+URZ+0x13260], R4 ;  /* 0x01326004030075a7 */ /* 0x000e24000800017f */
[----:B0-----:R-:W-:Y:S05]  /*1e9c0*/  @!P0 BRA `(.L_x_12125) ;  /* 0x0000003000608947 */ /* 0x001fea0003800000 */
.L_x_12217:
[----:B0-----:R-:W-:Y:S01]  /*1e9d0*/  LOP3.LUT R4, R0, R26, RZ, 0xfc, !PT ;  /* 0x0000001a00047212 */ /* 0x001fe200078efcff */
[----:B------:R-:W-:Y:S05]  /*1e9e0*/  WARPSYNC.ALL ;  /* 0x0000000000007948 */ /* 0x000fea0003800000 */
        /* <DEDUP_REMOVED lines=61> */
.L_x_12126:
[----:B0-----:R-:W0:Y:S01]  /*1edc0*/  S2R R0, SR_TID.X ;  /* 0x0000000000007919 */ /* 0x001e220000002100 */
[----:B-1----:R1:W-:Y:S01]  /*1edd0*/  SYNCS.ARRIVE.TRANS64.A1T0 RZ, [R3+URZ+0x13250], RZ ;  /* 0x013250ff03ff79a7 */ /* 0x0023e2000810003f */
[----:B0-----:R-:W-:Y:S02]  /*1ede0*/  LOP3.LUT R4, R0, 0x7f, RZ, 0xc0, !PT ;  /* 0x0000007f00047812 */ /* 0x001fe400078ec0ff */
[----:B------:R-:W2:Y:S01]  /*1edf0*/  LDL R0, [R1+0xc] ;  /* 0x00000c0001007983 */ /* 0x000ea20000100800 */
[----:B------:R-:W-:Y:S01]  /*1ee00*/  IMAD.MOV.U32 R8, RZ, RZ, R29 ;  /* 0x000000ffff087224 */ /* 0x000fe200078e001d */
        /* <DEDUP_REMOVED lines=8> */
[----:B---3--:R-:W-:Y:S05]  /*1ee90*/  @P0 BRA `(.L_x_12127) ;  /* 0xfffffff000cc0947 */ /* 0x008fea000383ffff */
.L_x_12107:
        /* <DEDUP_REMOVED lines=10> */
[----:B0-----:R-:W2:Y:S02]  /*1ef40*/  FLO.U32 R0, UR4 ;  /* 0x0000000400007d00 */ /* 0x001ea400080e0000 */
[----:B--2---:R-:W-:-:S06]  /*1ef50*/  ISETP.EQ.U32.AND P1, PT, R0, R5, PT ;  /* 0x000000050000720c */ /* 0x004fcc0003f22070 */
[----:B------:R-:W3:Y:S07]  /*1ef60*/  POPC R5, UR4 ;  /* 0x0000000400057d09 */ /* 0x000eee0008000000 */
[----:B---3--:R-:W2:Y:S01]  /*1ef70*/  @P1 ATOMG.E.ADD.STRONG.GPU PT, R3, desc[UR40][R2.64], R5 ;  /* 0x00000005020319a8 */ /* 0x008ea200081ee1e8 */
[----:B------:R-:W0:Y:S02]  /*1ef80*/  S2R R4, SR_LTMASK ;  /* 0x0000000000047919 */ /* 0x000e240000003900 */
[----:B0-----:R-:W-:-:S04]  /*1ef90*/  LOP3.LUT R4, R4, UR4, RZ, 0xc0, !PT ;  /* 0x0000000404047c12 */ /* 0x001fc8000f8ec0ff */
[----:B------:R-:W0:Y:S01]  /*1efa0*/  POPC R7, R4 ;  /* 0x0000000400077309 */ /* 0x000e220000000000 */
[----:B--2---:R-:W0:Y:S02]  /*1efb0*/  SHFL.IDX PT, R0, R3, R0, 0x1f ;  /* 0x00001f0003007589 */ /* 0x004e2400000e0000 */
[----:B0-----:R-:W-:-:S07]  /*1efc0*/  IADD3 R16, R0, UR36, R7 ;  /* 0x0000002400107c10 */ /* 0x001fce000fffe007 */
.L_x_12129:
[----:B------:R-:W-:Y:S05]  /*1efd0*/  BSYNC B0 ;  /* 0x0000000000007941 */ /* 0x000fea0003800000 */
.L_x_12128:
[----:B------:R-:W-:Y:S05]  /*1efe0*/  @!P2 BRA `(.L_x_12130) ;  /* 0x000000000004a947 */ /* 0x000fea0003800000 */
[----:B------:R-:W-:Y:S01]  /*1eff0*/  BPT.TRAP 0x1 ;  /* 0x000000040000795c */ /* 0x000fe20000300000 */
.L_x_12130:
[----:B------:R-:W2:Y:S01]  /*1f000*/  LDL R2, [R1+0x20] ;  /* 0x0000200001027983 */ /* 0x000ea20000100800 */
[----:B------:R-:W-:Y:S01]  /*1f010*/  LOP3.LUT R3, R29, 0x1, RZ, 0x3c, !PT ;  /* 0x000000011d037812 */ /* 0x000fe200078e3cff */
[----:B0-----:R-:W-:Y:S01]  /*1f020*/  IMAD R0, R27, 0x8, R23 ;  /* 0x000000081b007824 */ /* 0x001fe200078e0217 */
[----:B------:R-:W-:Y:S02]  /*1f030*/  BSSY B0, `(.L_x_12131) ;  /* 0x0000005000007945 */ /* 0x000fe40003800000 */
[----:B------:R-:W-:-:S04]  /*1f040*/  SHF.L.U32 R3, R3, 0x1f, RZ ;  /* 0x0000001f03037819 */ /* 0x000fc800000006ff */
[----:B------:R-:W0:Y:S01]  /*1f050*/  SYNCS.PHASECHK.TRANS64.TRYWAIT P1, [R0+URZ+0x13270], R3 ;  /* 0x01327003000075a7 */ /* 0x000e22000802017f */
[----:B--2---:R-:W-:Y:S01]  /*1f060*/  ISETP.NE.AND P2, PT, R2, 0x3, PT ;  /* 0x000000030200780c */ /* 0x004fe20003f45270 */
[----:B0-----:R-:W-:-:S12]  /*1f070*/  @!P1 BRA `(.L_x_12132) ;  /* 0x0000002800c89947 */ /* 0x001fd80003800000 */
.L_x_12218:
[----:B------:R-:W-:Y:S05]  /*1f080*/  BSYNC B0 ;  /* 0x0000000000007941 */ /* 0x000fea0003800000 */
.L_x_12131:
[----:B------:R-:W-:Y:S05]  /*1f090*/  @!P2 BRA `(.L_x_12133) ;  /* 0x000000000004a947 */ /* 0x000fea0003800000 */
[----:B------:R-:W-:Y:S01]  /*1f0a0*/  BPT.TRAP 0x1 ;  /* 0x000000040000795c */ /* 0x000fe20000300000 */
.L_x_12133:
[----:B0-----:R-:W-:-:S04]  /*1f0b0*/  SHF.L.U32 R3, R29, 0x1f, RZ ;  /* 0x0000001f1d037819 */ /* 0x001fc800000006ff */
[----:B------:R-:W0:Y:S02]  /*1f0c0*/  SYNCS.PHASECHK.TRANS64.TRYWAIT P1, [R0+URZ+0x13260], R3 ;  /* 0x01326003000075a7 */ /* 0x000e24000802017f */
[----:B0-----:R-:W-:Y:S05]  /*1f0d0*/  @!P1 BRA `(.L_x_12134) ;  /* 0x0000002800c49947 */ /* 0x001fea0003800000 */
.L_x_12219:
[----:B------:R-:W-:Y:S01]  /*1f0e0*/  IMAD R2, R27, 0x2800, RZ ;  /* 0x000028001b027824 */ /* 0x000fe200078e02ff */
[----:B------:R-:W-:Y:S05]  /*1f0f0*/  WARPSYNC.ALL ;  /* 0x0000000000007948 */ /* 0x000fea0003800000 */
[C---:B------:R-:W-:Y:S02]  /*1f100*/  LOP3.LUT R4, R2.reuse, R26, RZ, 0xfc, !PT ;  /* 0x0000001a02047212 */ /* 0x040fe400078efcff */
[----:B0-----:R-:W-:-:S03]  /*1f110*/  LOP3.LUT R3, R2, R25, RZ, 0xfc, !PT ;  /* 0x0000001902037212 */ /* 0x001fc600078efcff */
[----:B------:R-:W-:Y:S02]  /*1f120*/  IMAD.IADD R5, R23, 0x1, R4 ;  /* 0x0000000117057824 */ /* 0x000fe400078e0204 */
[----:B------:R-:W-:Y:S02]  /*1f130*/  IMAD.IADD R12, R24, 0x1, R3 ;  /* 0x00000001180c7824 */ /* 0x000fe400078e0203 */
[----:B------:R-:W-:Y:S02]  /*1f140*/  VIADD R3, R2, 0x800 ;  /* 0x0000080002037836 */ /* 0x000fe40000000000 */
[----:B------:R-:W1:Y:S02]  /*1f150*/  LDSM.16.MT88.4 R4, [R5+0x6000] ;  /* 0x006000000504783b */ /* 0x000e640000004200 */
[C-C-:B-1----:R-:W-:Y:S02]  /*1f160*/  PRMT R8, R4.reuse, 0x6420, R5.reuse ;  /* 0x0000642004087816 */ /* 0x142fe40000000005 */
[----:B------:R-:W-:-:S02]  /*1f170*/  PRMT R9, R4, 0x7531, R5 ;  /* 0x0000753104097816 */ /* 0x000fc40000000005 */
[----:B------:R-:W-:Y:S02]  /*1f180*/  LOP3.LUT R4, R3, R26, RZ, 0xfc, !PT ;  /* 0x0000001a03047212 */ /* 0x000fe400078efcff */
[C-C-:B------:R-:W-:Y:S02]  /*1f190*/  PRMT R10, R6.reuse, 0x6420, R7.reuse ;  /* 0x00006420060a7816 */ /* 0x140fe40000000007 */
        /* <DEDUP_REMOVED lines=52> */
.L_x_12135:
        /* <DEDUP_REMOVED lines=10> */
.L_x_12084:
[----:B------:R-:W-:-:S13]  /*1f580*/  LOP3.LUT P0, RZ, R22, 0x2, RZ, 0xc0, !PT ;  /* 0x0000000216ff7812 */ /* 0x000fda000780c0ff */
[----:B------:R-:W-:Y:S05]  /*1f590*/  @!P0 BRA `(.L_x_12136) ;  /* 0x0000000000248947 */ /* 0x000fea0003800000 */
[----:B------:R-:W-:Y:S05]  /*1f5a0*/  WARPSYNC.ALL ;  /* 0x0000000000007948 */ /* 0x000fea0003800000 */
[----:B------:R-:W1:Y:S08]  /*1f5b0*/  S2UR UR5, SR_CgaCtaId ;  /* 0x00000000000579c3 */ /* 0x000e700000008800 */
[----:B------:R-:W-:Y:S06]  /*1f5c0*/  BAR.SYNC.DEFER_BLOCKING 0x5, 0x200 ;  /* 0x0148000000007b1d */ /* 0x000fec0000010000 */
[----:B------:R-:W-:-:S02]  /*1f5d0*/  UMOV UR4, 0x400 ;  /* 0x0000040000047882 */ /* 0x000fc40000000000 */
[----:B-1----:R-:W-:-:S06]  /*1f5e0*/  ULEA UR4, UR5, UR4, 0x18 ;  /* 0x0000000405047291 */ /* 0x002fcc000f8ec03f */
[----:B------:R-:W-:-:S05]  /*1f5f0*/  IMAD.U32 R23, RZ, RZ, UR4 ;  /* 0x00000004ff177e24 */ /* 0x000fca000f8e00ff */
[----:B------:R2:W3:Y:S01]  /*1f600*/  LDS.128 R16, [R23+0x132d0] ;  /* 0x0132d00017107984 */ /* 0x0004e20000000c00 */
[----:B------:R-:W-:Y:S06]  /*1f610*/  BAR.ARV 0x4, 0x200 ;  /* 0x0108000000007b1d */ /* 0x000fec0000002000 */
[----:B------:R-:W-:Y:S05]  /*1f620*/  BRA `(.L_x_12137) ;  /* 0x0000000800cc7947 */ /* 0x000fea0003800000 */
.L_x_12136:
        /* <DEDUP_REMOVED lines=36> */
.L_x_12229:
[----:B------:R-:W-:Y:S02]  /*1f870*/  ULDC UR4, c[0x0][0xc38] ;  /* 0x00030e0000047ab9 */ /* 0x000fe40000000800 */
[----:B------:R-:W-:-:S04]  /*1f880*/  IMAD.U32 R4, RZ, RZ, UR4 ;  /* 0x00000004ff047e24 */ /* 0x000fc8000f8e00ff */
[----:B--2---:R-:W-:-:S04]  /*1f890*/  IMAD R5, R14, R4, RZ ;  /* 0x000000040e057224 */ /* 0x004fc800078e02ff */
[----:B------:R-:W-:-:S05]  /*1f8a0*/  IMAD.IADD R16, R16, 0x1, R5 ;  /* 0x0000000110107824 */ /* 0x000fca00078e0205 */
[----:B------:R-:W-:-:S13]  /*1f8b0*/  ISETP.GT.AND P6, PT, R16, R0, PT ;  /* 0x000000001000720c */ /* 0x000fda0003fc4270 */
[----:B------:R-:W-:Y:S05]  /*1f8c0*/  @P6 BRA `(.L_x_12139) ;  /* 0x00000000009c6947 */ /* 0x000fea0003800000 */
.L_x_12144:
[----:B------:R-:W2:Y:S01]  /*1f8d0*/  LDC R4, c[0x0][0xc3c] ;  /* 0x00030f00ff047b82 */ /* 0x000ea20000000800 */
[----:B------:R-:W-:-:S05]  /*1f8e0*/  VIADD R19, R19, 0x1f ;  /* 0x0000001f13137836 */ /* 0x000fca0000000000 */
[----:B--2---:R-:W-:-:S13]  /*1f8f0*/  ISETP.GE.AND P6, PT, R19, R4, PT ;  /* 0x000000041300720c */ /* 0x004fda0003fc6270 */
[----:B0-----:R-:W-:Y:S05]  /*1f900*/  @P6 BRA `(.L_x_12140) ;  /* 0x0000000400d06947 */ /* 0x001fea0003800000 */
        /* <DEDUP_REMOVED lines=10> */
.L_x_12142:
[----:B------:R-:W-:Y:S05]  /*1f9b0*/  BSYNC B0 ;  /* 0x0000000000007941 */ /* 0x000fea0003800000 */
.L_x_12141:
[----:B------:R-:W-:-:S03]  /*1f9c0*/  UMOV UR4, 0xffffffff ;  /* 0xffffffff00047882 */ /* 0x000fc60000000000 */
[----:B------:R-:W-:Y:S05]  /*1f9d0*/  BRA.DIV UR4, `(.L_x_12143) ;  /* 0x0000002604bc7947 */ /* 0x000fea000b800000 */
[----:B-----5:R-:W0:Y:S02]  /*1f9e0*/  SHFL.UP PT, R14, R2, 0x1, RZ ;  /* 0x04200000020e7989 */ /* 0x020e2400000e00ff */
        /* <DEDUP_REMOVED lines=11> */
[----:B------:R-:W1:Y:S02]  /*1faa0*/  SHFL.UP PT, R14, R6, 0x10, RZ ;  /* 0x06000000060e7989 */ /* 0x000e6400000e00ff */
[----:B-12---:R-:W-:-:S05]  /*1fab0*/  SEL R3, R14, RZ, P5 ;  /* 0x000000ff0e037207 */ /* 0x006fca0002800000 */
[----:B------:R-:W-:-:S05]  /*1fac0*/  IMAD.IADD R3, R6, 0x1, R3 ;  /* 0x0000000106037824 */ /* 0x000fca00078e0203 */
[----:B------:R0:W1:Y:S02]  /*1fad0*/  SHFL.IDX PT, R14, R3, 0x1f, 0x1f ;  /* 0x03e01f00030e7f89 */ /* 0x00006400000e0000 */
.L_x_12237:
[----:B------:R-:W-:Y:S02]  /*1fae0*/  ULDC UR4, c[0x0][0xc38] ;  /* 0x00030e0000047ab9 */ /* 0x000fe40000000800 */
[----:B------:R-:W-:-:S04]  /*1faf0*/  IMAD.U32 R4, RZ, RZ, UR4 ;  /* 0x00000004ff047e24 */ /* 0x000fc8000f8e00ff */
[----:B-1----:R-:W-:-:S04]  /*1fb00*/  IMAD R5, R14, R4, RZ ;  /* 0x000000040e057224 */ /* 0x002fc800078e02ff */
[----:B------:R-:W-:-:S05]  /*1fb10*/  IMAD.IADD R16, R5, 0x1, R16 ;  /* 0x0000000105107824 */ /* 0x000fca00078e0210 */
[----:B------:R-:W-:-:S13]  /*1fb20*/  ISETP.GT.AND P6, PT, R16, R0, PT ;  /* 0x000000001000720c */ /* 0x000fda0003fc4270 */
[----:B------:R-:W-:Y:S05]  /*1fb30*/  @!P6 BRA `(.L_x_12144) ;  /* 0xfffffffc0064e947 */ /* 0x000fea000383ffff */
.L_x_12139:
        /* <DEDUP_REMOVED lines=8> */
.L_x_12241:
[----:B------:R-:W-:Y:S01]  /*1fbc0*/  ISETP.NE.AND P0, PT, R5, RZ, PT ;  /* 0x000000ff0500720c */ /* 0x000fe20003f05270 */
[----:B------:R-:W-:-:S12]  /*1fbd0*/  IMAD.MOV.U32 R5, RZ, RZ, RZ ;  /* 0x000000ffff057224 */ /* 0x000fd800078e00ff */
[----:B------:R-:W-:Y:S05]  /*1fbe0*/  @!P0 BRA `(.L_x_12146) ;  /* 0x0000000000108947 */ /* 0x000fea0003800000 */
[----:B------:R-:W-:Y:S01]  /*1fbf0*/  UMOV UR4, 0xffffffff ;  /* 0xffffffff00047882 */ /* 0x000fe20000000000 */
[----:B------:R-:W-:Y:S02]  /*1fc00*/  VIADD R12, R6, 0xffffffff ;  /* 0xffffffff060c7836 */ /* 0x000fe40000000000 */
[----:B------:R-:W-:Y:S05]  /*1fc10*/  BRA.DIV UR4, `(.L_x_12147) ;  /* 0x0000002a04307947 */ /* 0x000fea000b800000 */
[----:B------:R4:W0:Y:S02]  /*1fc20*/  SHFL.IDX PT, R5, R3, R12, 0x1f ;  /* 0x00001f0c03057589 */ /* 0x00082400000e0000 */
.L_x_12146:
[----:B012-4-:R-:W0:Y:S01]  /*1fc30*/  LDC.64 R2, c[0x0][0xc90] ;  /* 0x00032400ff027b82 */ /* 0x017e220000000a00 */
        /* <DEDUP_REMOVED lines=65> */
.L_x_12140:
[----:B------:R-:W-:Y:S01]  /*20050*/  UMOV UR4, URZ ;  /* 0x0000003f00047c82 */ /* 0x000fe20008000000 */
[----:B------:R-:W-:Y:S01]  /*20060*/  UMOV UR5, URZ ;  /* 0x0000003f00057c82 */ /* 0x000fe20008000000 */
[----:B------:R-:W-:Y:S01]  /*20070*/  ULDC UR6, c[0x0][0xc3c] ;  /* 0x00030f0000067ab9 */ /* 0x000fe20000000800 */
[----:B------:R-:W-:Y:S02]  /*20080*/  IMAD.MOV.U32 R16, RZ, RZ, R0 ;  /* 0x000000ffff107224 */ /* 0x000fe400078e0000 */
[----:B------:R-:W-:Y:S02]  /*20090*/  IMAD.U32 R17, RZ, RZ, UR4 ;  /* 0x00000004ff117e24 */ /* 0x000fe4000f8e00ff */
[----:B------:R-:W-:Y:S02]  /*200a0*/  IMAD.U32 R18, RZ, RZ, UR5 ;  /* 0x00000005ff127e24 */ /* 0x000fe4000f8e00ff */
[----:B------:R-:W-:-:S07]  /*200b0*/  IMAD.U32 R19, RZ, RZ, UR6 ;  /* 0x00000006ff137e24 */ /* 0x000fce000f8e00ff */
.L_x_12148:
        /* <DEDUP_REMOVED lines=10> */
.L_x_12137:
[----:B------:R-:W-:Y:S02]  /*20160*/  ULDC UR4, c[0x0][0xc3c] ;  /* 0x00030f0000047ab9 */ /* 0x000fe40000000800 */
[----:B---3--:R-:W-:-:S13]  /*20170*/  ISETP.GE.AND P0, PT, R19, UR4, PT ;  /* 0x0000000413007c0c */ /* 0x008fda000bf06270 */
[----:B------:R-:W-:Y:S05]  /*20180*/  @!P0 BRA `(.L_x_12149) ;  /* 0xffffffa800a48947 */ /* 0x000fea000383ffff */
[----:B------:R-:W-:Y:S05]  /*20190*/  BSYNC B7 ;  /* 0x0000000000077941 */ /* 0x000fea0003800000 */
.L_x_12031:
[----:B-1----:R-:W3:Y:S01]  /*201a0*/  LDL.LU R0, [R1+0x48] ;  /* 0x0000480001007983 */ /* 0x002ee20000300800 */
[----:B------:R-:W-:Y:S01]  /*201b0*/  BSSY B0, `(.L_x_12150) ;  /* 0x000000b000007945 */ /* 0x000fe20003800000 */
[----:B------:R-:W0:Y:S01]  /*201c0*/  S2R R5, SR_CgaCtaId ;  /* 0x0000000000057919 */ /* 0x000e220000008800 */
        /* <DEDUP_REMOVED lines=9> */
.L_x_12244:
[----:B------:R-:W-:Y:S05]  /*20260*/  BSYNC B0 ;  /* 0x0000000000007941 */ /* 0x000fea0003800000 */
.L_x_12150:
[----:B------:R-:W-:-:S03]  /*20270*/  UMOV UR4, 0xffffffff ;  /* 0xffffffff00047882 */ /* 0x000fc60000000000 */
[----:B------:R-:W-:Y:S05]  /*20280*/  BRA.DIV UR4, `(.L_x_12152) ;  /* 0x0000002204d07947 */ /* 0x000fea000b800000 */
[----:B0-----:R-:W0:Y:S02]  /*20290*/  S2R R0, SR_TID.X ;  /* 0x0000000000007919 */ /* 0x001e240000002100 */
[----:B0-----:R-:W-:-:S04]  /*202a0*/  SHF.R.U32.HI R0, RZ, 0x5, R0 ;  /* 0x00000005ff007819 */ /* 0x001fc80000011600 */
[----:B------:R-:W-:-:S05]  /*202b0*/  LOP3.LUT R0, R0, 0x3, RZ, 0xc0, !PT ;  /* 0x0000000300007812 */ /* 0x000fca00078ec0ff */
[----:B------:R0:W1:Y:S02]  /*202c0*/  SHFL.IDX PT, R14, R0, RZ, 0x1f ;  /* 0x00001fff000e7589 */ /* 0x00006400000e0000 */
.L_x_12247:
[----:B-1----:R-:W-:-:S13]  /*202d0*/  ISETP.NE.AND P0, PT, R14, RZ, PT ;  /* 0x000000ff0e00720c */ /* 0x002fda0003f05270 */
[----:B------:R-:W-:Y:S05]  /*202e0*/  @P0 BRA `(.L_x_11846) ;  /* 0x0000000000a40947 */ /* 0x000fea0003800000 */
[----:B------:R-:W-:-:S03]  /*202f0*/  UMOV UR4, 0xffffffff ;  /* 0xffffffff00047882 */ /* 0x000fc60000000000 */
[----:B------:R-:W-:Y:S05]  /*20300*/  BRA.DIV UR4, `(.L_x_12153) ;  /* 0x0000002204e47947 */ /* 0x000fea000b800000 */
[----:B------:R-:W-:-:S13]  /*20310*/  ELECT P6, URZ, PT ;  /* 0x00000000003f782f */ /* 0x000fda00038c0000 */
.L_x_12250:
[----:B------:R-:W-:Y:S05]  /*20320*/  @!P6 BRA `(.L_x_11846) ;  /* 0x000000000094e947 */ /* 0x000fea0003800000 */
[----:B0-----:R-:W3:Y:S02]  /*20330*/  LDL.LU R0, [R1+0x38] ;  /* 0x0000380001007983 */ /* 0x001ee40000300800 */
[----:B---3--:R-:W-:-:S04]  /*20340*/  LOP3.LUT R0, R0, 0x2, RZ, 0xfc, !PT ;  /* 0x0000000200007812 */ /* 0x008fc800078efcff */
[----:B------:R-:W-:-:S13]  /*20350*/  ISETP.NE.AND P0, PT, R0, 0x3, PT ;  /* 0x000000030000780c */ /* 0x000fda0003f05270 */
[----:B------:R-:W-:Y:S05]  /*20360*/  @!P0 BRA `(.L_x_12154) ;  /* 0x0000000000048947 */ /* 0x000fea0003800000 */
[----:B------:R-:W-:Y:S01]  /*20370*/  BPT.TRAP 0x1 ;  /* 0x000000040000795c */ /* 0x000fe20000300000 */
.L_x_12154:
        /* <DEDUP_REMOVED lines=12> */
.L_x_12251:
[----:B------:R-:W1:Y:S02]  /*20440*/  SYNCS.PHASECHK.TRANS64.TRYWAIT P1, [R7+URZ], R0 ;  /* 0x00000000070075a7 */ /* 0x000e64000802017f */
[----:B-1----:R-:W-:Y:S05]  /*20450*/  @!P1 BRA `(.L_x_12156) ;  /* 0x0000002000c49947 */ /* 0x002fea0003800000 */
.L_x_12252:
[----:B------:R-:W-:Y:S05]  /*20460*/  @!P0 BRA `(.L_x_12157) ;  /* 0x0000000000048947 */ /* 0x000fea0003800000 */
[----:B------:R-:W-:Y:S01]  /*20470*/  BPT.TRAP 0x1 ;  /* 0x000000040000795c */ /* 0x000fe20000300000 */
.L_x_12157:
[----:B------:R-:W-:-:S04]  /*20480*/  IMAD R2, R27, 0x8, R8 ;  /* 0x000000081b027824 */ /* 0x000fc800078e0208 */
[----:B------:R-:W3:Y:S02]  /*20490*/  SYNCS.PHASECHK.TRANS64.TRYWAIT P1, [R2+URZ+0x13260], R3 ;  /* 0x01326003020075a7 */ /* 0x000ee4000802017f */
[----:B---3--:R-:W-:Y:S05]  /*204a0*/  @!P1 BRA `(.L_x_12158) ;  /* 0x0000002000c49947 */ /* 0x008fea0003800000 */
.L_x_12253:
[----:B------:R-:W-:Y:S05]  /*204b0*/  @!P0 BRA `(.L_x_12159) ;  /* 0x0000000000048947 */ /* 0x000fea0003800000 */
[----:B------:R-:W-:Y:S01]  /*204c0*/  BPT.TRAP 0x1 ;  /* 0x000000040000795c */ /* 0x000fe20000300000 */
.L_x_12159:
[----:B------:R-:W-:-:S04]  /*204d0*/  IMAD R5, R5, 0x8, R8 ;  /* 0x0000000805057824 */ /* 0x000fc800078e0208 */
[----:B------:R-:W4:Y:S02]  /*204e0*/  SYNCS.PHASECHK.TRANS64.TRYWAIT P1, [R5+URZ+0x13260], R0 ;  /* 0x01326000050075a7 */ /* 0x000f24000802017f */
[----:B----4-:R-:W-:Y:S05]  /*204f0*/  @!P1 BRA `(.L_x_12160) ;  /* 0x0000002000c49947 */ /* 0x010fea0003800000 */
.L_x_12254:
[----:B------:R-:W-:Y:S05]  /*20500*/  @!P0 BRA `(.L_x_12161) ;  /* 0x0000000000048947 */ /* 0x000fea0003800000 */
[----:B------:R-:W-:Y:S01]  /*20510*/  BPT.TRAP 0x1 ;  /* 0x000000040000795c */ /* 0x000fe20000300000 */
.L_x_12161:
[----:B------:R-:W5:Y:S02]  /*20520*/  SYNCS.PHASECHK.TRANS64.TRYWAIT P0, [R2+URZ+0x13280], R3 ;  /* 0x01328003020075a7 */ /* 0x000f64000800017f */
[----:B-----5:R-:W-:Y:S05]  /*20530*/  @!P0 BRA `(.L_x_12162) ;  /* 0x0000002000c88947 */ /* 0x020fea0003800000 */
.L_x_12163:
[----:B------:R0:W0:Y:S02]  /*20540*/  SYNCS.PHASECHK.TRANS64.TRYWAIT P0, [R5+URZ+0x13280], R0 ;  /* 0x01328000050075a7 */ /* 0x000024000800017f */
[----:B0-----:R-:W-:Y:S05]  /*20550*/  @!P0 NANOSLEEP.SYNCS 0x989680 ;  /* 0x009896800000895d */ /* 0x001fea0003900000 */
[----:B------:R-:W0:Y:S02]  /*20560*/  @!P0 SYNCS.PHASECHK.TRANS64 P0, [R5+URZ+0x13280], R0 ;  /* 0x01328000050085a7 */ /* 0x000e24000800007f */
[----:B0-----:R-:W-:Y:S05]  /*20570*/  @!P0 BRA `(.L_x_12163) ;  /* 0xfffffffc00f08947 */ /* 0x001fea000383ffff */
.L_x_11846:
[----:B------:R-:W-:Y:S05]  /*20580*/  BSYNC B8 ;  /* 0x0000000000087941 */ /* 0x000fea0003800000 */
.L_x_11843:
[----:B------:R-:W-:Y:S05]  /*20590*/  EXIT ;  /* 0x000000000000794d */ /* 0x000fea0003800000 */
.L_x_11870:
[----:B0-----:R0:W1:Y:S02]  /*205a0*/  SYNCS.PHASECHK.TRANS64.TRYWAIT P5, [R70+URZ+0x13290], R77 ;  /* 0x0132904d460075a7 */ /* 0x00106400080a017f */
[----:B-1----:R-:W-:Y:S05]  /*205b0*/  @!P5 NANOSLEEP.SYNCS 0x989680 ;  /* 0x009896800000d95d */ /* 0x002fea0003900000 */
[----:B------:R-:W1:Y:S02]  /*205c0*/  @!P5 SYNCS.PHASECHK.TRANS64 P5, [R70+URZ+0x13290], R77 ;  /* 0x0132904d4600d5a7 */ /* 0x000e6400080a007f */
[----:B-1----:R-:W-:Y:S05]  /*205d0*/  @!P5 BRA `(.L_x_11870) ;  /* 0xfffffffc00f0d947 */ /* 0x002fea000383ffff */
[----:B------:R-:W-:Y:S05]  /*205e0*/  BRA `(.L_x_12164) ;  /* 0xfffffe2000e87947 */ /* 0x000fea000383ffff */
.L_x_11880:
[----:B0-----:R0:W1:Y:S02]  /*205f0*/  SYNCS.PHASECHK.TRANS64.TRYWAIT P5, [R70+URZ+0x13290], R77 ;  /* 0x0132904d460075a7 */ /* 0x00106400080a017f */
[----:B-1----:R-:W-:Y:S05]  /*20600*/  @!P5 NANOSLEEP.SYNCS 0x989680 ;  /* 0x009896800000d95d */ /* 0x002fea0003900000 */
[----:B------:R-:W1:Y:S02]  /*20610*/  @!P5 SYNCS.PHASECHK.TRANS64 P5, [R70+URZ+0x13290], R77 ;  /* 0x0132904d4600d5a7 */ /* 0x000e6400080a007f */
[----:B-1----:R-:W-:Y:S05]  /*20620*/  @!P5 BRA `(.L_x_11880) ;  /* 0xfffffffc00f0d947 */ /* 0x002fea000383ffff */
[----:B------:R-:W-:Y:S05]  /*20630*/  BRA `(.L_x_12165) ;  /* 0xfffffe3400387947 */ /* 0x000fea000383ffff */
.L_x_11885:
[----:B0-----:R0:W1:Y:S02]  /*20640*/  SYNCS.PHASECHK.TRANS64.TRYWAIT P1, [R70+URZ+0x13290], R77 ;  /* 0x0132904d460075a7 */ /* 0x001064000802017f */
[----:B-1----:R-:W-:Y:S05]  /*20650*/  @!P1 NANOSLEEP.SYNCS 0x989680 ;  /* 0x009896800000995d */ /* 0x002fea0003900000 */
[----:B------:R-:W1:Y:S02]  /*20660*/  @!P1 SYNCS.PHASECHK.TRANS64 P1, [R70+URZ+0x13290], R77 ;  /* 0x0132904d460095a7 */ /* 0x000e64000802007f */
[----:B-1----:R-:W-:Y:S05]  /*20670*/  @!P1 BRA `(.L_x_11885) ;  /* 0xfffffffc00f09947 */ /* 0x002fea000383ffff */
[----:B------:R-:W-:Y:S05]  /*20680*/  BRA `(.L_x_12166) ;  /* 0xfffffe44006c7947 */ /* 0x000fea000383ffff */
.L_x_11889:
[----:B--2---:R2:W0:Y:S02]  /*20690*/  SYNCS.PHASECHK.TRANS64.TRYWAIT P0, [R70+URZ+0x132b0], R77 ;  /* 0x0132b04d460075a7 */ /* 0x004424000800017f */
[----:B0-----:R-:W-:Y:S05]  /*206a0*/  @!P0 NANOSLEEP.SYNCS 0x989680 ;  /* 0x009896800000895d */ /* 0x001fea0003900000 */
[----:B------:R-:W0:Y:S02]  /*206b0*/  @!P0 SYNCS.PHASECHK.TRANS64 P0, [R70+URZ+0x132b0], R77 ;  /* 0x0132b04d460085a7 */ /* 0x000e24000800007f */
[----:B0-----:R-:W-:Y:S05]  /*206c0*/  @!P0 BRA `(.L_x_11889) ;  /* 0xfffffffc00f08947 */ /* 0x001fea000383ffff */
[----:B------:R-:W-:Y:S05]  /*206d0*/  BRA `(.L_x_12167) ;  /* 0xfffffe4400e07947 */ /* 0x000fea000383ffff */
.L_x_11915:
[----:B------:R-:W-:Y:S01]  /*206e0*/  BSSY B1, `(.L_x_12168) ;  /* 0x0000007000017945 */ /* 0x000fe20003800000 */
[----:B------:R-:W-:Y:S02]  /*206f0*/  IMAD.MOV.U32 R12, RZ, RZ, RZ ;  /* 0x000000ffff0c7224 */ /* 0x000fe400078e00ff */
[----:B------:R-:W-:Y:S02]  /*20700*/  IMAD.MOV.U32 R11, RZ, RZ, 0x1e1f ;  /* 0x00001e1fff0b7424 */ /* 0x000fe400078e00ff */
[----:B------:R-:W-:-:S07]  /*20710*/  IMAD.MOV.U32 R15, RZ, RZ, -0x1 ;  /* 0xffffffffff0f7424 */ /* 0x000fce00078e00ff */
[----:B------:R-:W-:Y:S05]  /*20720*/  WARPSYNC.COLLECTIVE R15, `(.L_x_12169) ;  /* 0x000000000f087348 */ /* 0x000fea0003c00000 */
[----:B------:R0:W1:Y:S02]  /*20730*/  SHFL.IDX P6, R14, R13, R12, R11 ;  /* 0x0000000c0d0e7389 */ /* 0x00006400000c000b */
[----:B01----:R-:W-:Y:S01]  /*20740*/  ENDCOLLECTIVE ;  /* 0x000000000000791b */ /* 0x003fe20003800000 */
.L_x_12169:
[----:B------:R-:W-:Y:S05]  /*20750*/  BSYNC B1 ;  /* 0x0000000000017941 */ /* 0x000fea0003800000 */
.L_x_12168:
        /* <DEDUP_REMOVED lines=8> */
.L_x_12170:
[----:B------:R-:W-:Y:S02]  /*207e0*/  IMAD.MOV.U32 R13, RZ, RZ, R4 ;  /* 0x000000ffff0d7224 */ /* 0x000fe400078e0004 */
[----:B------:R-:W-:-:S07]  /*207f0*/  IMAD.MOV.U32 R3, RZ, RZ, R14 ;  /* 0x000000ffff037224 */ /* 0x000fce00078e000e */
[----:B------:R-:W-:Y:S05]  /*20800*/  WARPSYNC.COLLECTIVE R15, `(.L_x_12171) ;  /* 0x000000000f087348 */ /* 0x000fea0003c00000 */
[----:B------:R0:W1:Y:S02]  /*20810*/  SHFL.IDX P6, R14, R13, R12, R11 ;  /* 0x0000000c0d0e7389 */ /* 0x00006400000c000b */
[----:B01----:R-:W-:Y:S01]  /*20820*/  ENDCOLLECTIVE ;  /* 0x000000000000791b */ /* 0x003fe20003800000 */
.L_x_12171:
[----:B------:R-:W-:Y:S02]  /*20830*/  IMAD.MOV.U32 R13, RZ, RZ, R5 ;  /* 0x000000ffff0d7224 */ /* 0x000fe400078e0005 */
[----:B------:R-:W-:-:S07]  /*20840*/  IMAD.MOV.U32 R4, RZ, RZ, R14 ;  /* 0x000000ffff047224 */ /* 0x000fce00078e000e */
[----:B------:R-:W-:Y:S05]  /*20850*/  WARPSYNC.COLLECTIVE R15, `(.L_x_12172) ;  /* 0x000000000f087348 */ /* 0x000fea0003c00000 */
[----:B------:R0:W1:Y:S02]  /*20860*/  SHFL.IDX P6, R14, R13, R12, R11 ;  /* 0x0000000c0d0e7389 */ /* 0x00006400000c000b */
[----:B01----:R-:W-:Y:S01]  /*20870*/  ENDCOLLECTIVE ;  /* 0x000000000000791b */ /* 0x003fe20003800000 */
.L_x_12172:
[----:B------:R-:W-:Y:S05]  /*20880*/  BRA `(.L_x_12173) ;  /* 0xfffffe5800387947 */ /* 0x000fea000383ffff */
.L_x_11919:
[----:B-1----:R1:W2:Y:S02]  /*20890*/  SYNCS.PHASECHK.TRANS64.TRYWAIT P0, [R17+URZ+0x13200], R30 ;  /* 0x0132001e110075a7 */ /* 0x0022a4000800017f */
[----:B--2---:R-:W-:Y:S05]  /*208a0*/  @!P0 NANOSLEEP.SYNCS 0x989680 ;  /* 0x009896800000895d */ /* 0x004fea0003900000 */
[----:B------:R-:W2:Y:S02]  /*208b0*/  @!P0 SYNCS.PHASECHK.TRANS64 P0, [R17+URZ+0x13200], R30 ;  /* 0x0132001e110085a7 */ /* 0x000ea4000800007f */
[----:B--2---:R-:W-:Y:S05]  /*208c0*/  @!P0 BRA `(.L_x_11919) ;  /* 0xfffffffc00f08947 */ /* 0x004fea000383ffff */
[----:B------:R-:W-:Y:S05]  /*208d0*/  BRA `(.L_x_12174) ;  /* 0xfffffe5800d07947 */ /* 0x000fea000383ffff */
.L_x_11923:
[----:B------:R-:W-:Y:S01]  /*208e0*/  BSSY B1, `(.L_x_12175) ;  /* 0x0000007000017945 */ /* 0x000fe20003800000 */
[----:B------:R-:W-:Y:S02]  /*208f0*/  IMAD.MOV.U32 R12, RZ, RZ, RZ ;  /* 0x000000ffff0c7224 */ /* 0x000fe400078e00ff */
[----:B------:R-:W-:Y:S02]  /*20900*/  IMAD.MOV.U32 R11, RZ, RZ, 0x1e1f ;  /* 0x00001e1fff0b7424 */ /* 0x000fe400078e00ff */
[----:B------:R-:W-:-:S07]  /*20910*/  IMAD.MOV.U32 R15, RZ, RZ, -0x1 ;  /* 0xffffffffff0f7424 */ /* 0x000fce00078e00ff */
[----:B------:R-:W-:Y:S05]  /*20920*/  WARPSYNC.COLLECTIVE R15, `(.L_x_12176) ;  /* 0x000000000f087348 */ /* 0x000fea0003c00000 */
[----:B------:R0:W1:Y:S02]  /*20930*/  SHFL.IDX P6, R14, R13, R12, R11 ;  /* 0x0000000c0d0e7389 */ /* 0x00006400000c000b */
[----:B01----:R-:W-:Y:S01]  /*20940*/  ENDCOLLECTIVE ;  /* 0x000000000000791b */ /* 0x003fe20003800000 */
.L_x_12176:
[----:B------:R-:W-:Y:S05]  /*20950*/  BSYNC B1 ;  /* 0x0000000000017941 */ /* 0x000fea0003800000 */
.L_x_12175:
        /* <DEDUP_REMOVED lines=8> */
.L_x_12177:
[----:B------:R-:W-:Y:S02]  /*209e0*/  IMAD.MOV.U32 R13, RZ, RZ, R4 ;  /* 0x000000ffff0d7224 */ /* 0x000fe400078e0004 */
[----:B------:R-:W-:-:S07]  /*209f0*/  IMAD.MOV.U32 R3, RZ, RZ, R14 ;  /* 0x000000ffff037224 */ /* 0x000fce00078e000e */
[----:B------:R-:W-:Y:S05]  /*20a00*/  WARPSYNC.COLLECTIVE R15, `(.L_x_12178) ;  /* 0x000000000f087348 */ /* 0x000fea0003c00000 */
[----:B------:R0:W1:Y:S02]  /*20a10*/  SHFL.IDX P6, R14, R13, R12, R11 ;  /* 0x0000000c0d0e7389 */ /* 0x00006400000c000b */
[----:B01----:R-:W-:Y:S01]  /*20a20*/  ENDCOLLECTIVE ;  /* 0x000000000000791b */ /* 0x003fe20003800000 */
.L_x_12178:
[----:B------:R-:W-:Y:S02]  /*20a30*/  IMAD.MOV.U32 R13, RZ, RZ, R5 ;  /* 0x000000ffff0d7224 */ /* 0x000fe400078e0005 */
[----:B------:R-:W-:-:S07]  /*20a40*/  IMAD.MOV.U32 R4, RZ, RZ, R14 ;  /* 0x000000ffff047224 */ /* 0x000fce00078e000e */
[----:B------:R-:W-:Y:S05]  /*20a50*/  WARPSYNC.COLLECTIVE R15, `(.L_x_12179) ;  /* 0x000000000f087348 */ /* 0x000fea0003c00000 */
[----:B------:R0:W1:Y:S02]  /*20a60*/  SHFL.IDX P6, R14, R13, R12, R11 ;  /* 0x0000000c0d0e7389 */ /* 0x00006400000c000b */
[----:B01----:R-:W-:Y:S01]  /*20a70*/  ENDCOLLECTIVE ;  /* 0x000000000000791b */ /* 0x003fe20003800000 */
.L_x_12179:
[----:B------:R-:W-:Y:S05]  /*20a80*/  BRA `(.L_x_12180) ;  /* 0xfffffe6c00007947 */ /* 0x000fea000383ffff */
.L_x_11927:
[----:B-1----:R1:W2:Y:S02]  /*20a90*/  SYNCS.PHASECHK.TRANS64.TRYWAIT P1, [R17+URZ+0x13200], R12 ;  /* 0x0132000c110075a7 */ /* 0x0022a4000802017f */
[----:B--2---:R-:W-:Y:S05]  /*20aa0*/  @!P1 NANOSLEEP.SYNCS 0x989680 ;  /* 0x009896800000995d */ /* 0x004fea0003900000 */
[----:B------:R-:W2:Y:S02]  /*20ab0*/  @!P1 SYNCS.PHASECHK.TRANS64 P1, [R17+URZ+0x13200], R12 ;  /* 0x0132000c110095a7 */ /* 0x000ea4000802007f */
[----:B--2---:R-:W-:Y:S05]  /*20ac0*/  @!P1 BRA `(.L_x_11927) ;  /* 0xfffffffc00f09947 */ /* 0x004fea000383ffff */
[----:B------:R-:W-:Y:S05]  /*20ad0*/  BRA `(.L_x_12181) ;  /* 0xfffffe6c008c7947 */ /* 0x000fea000383ffff */
.L_x_11931:
[----:B-1----:R1:W2:Y:S02]  /*20ae0*/  SYNCS.PHASECHK.TRANS64.TRYWAIT P1, [R14+URZ+0x13230], R3 ;  /* 0x013230030e0075a7 */ /* 0x0022a4000802017f */
[----:B--2---:R-:W-:Y:S05]  /*20af0*/  @!P1 NANOSLEEP.SYNCS 0x989680 ;  /* 0x009896800000995d */ /* 0x004fea0003900000 */
[----:B------:R-:W2:Y:S02]  /*20b00*/  @!P1 SYNCS.PHASECHK.TRANS64 P1, [R14+URZ+0x13230], R3 ;  /* 0x013230030e0095a7 */ /* 0x000ea4000802007f */
[----:B--2---:R-:W-:Y:S05]  /*20b10*/  @!P1 BRA `(.L_x_11931) ;  /* 0xfffffffc00f09947 */ /* 0x004fea000383ffff */
[----:B------:R-:W-:Y:S05]  /*20b20*/  BRA `(.L_x_11930) ;  /* 0xfffffe7c00e47947 */ /* 0x000fea000383ffff */
.L_x_11951:
[----:B-1----:R1:W2:Y:S02]  /*20b30*/  SYNCS.PHASECHK.TRANS64.TRYWAIT P1, [R9+URZ+0x13230], R10 ;  /* 0x0132300a090075a7 */ /* 0x0022a4000802017f */
[----:B--2---:R-:W-:Y:S05]  /*20b40*/  @!P1 NANOSLEEP.SYNCS 0x989680 ;  /* 0x009896800000995d */ /* 0x004fea0003900000 */
[----:B------:R-:W2:Y:S02]  /*20b50*/  @!P1 SYNCS.PHASECHK.TRANS64 P1, [R9+URZ+0x13230], R10 ;  /* 0x0132300a090095a7 */ /* 0x000ea4000802007f */
[----:B--2---:R-:W-:Y:S05]  /*20b60*/  @!P1 BRA `(.L_x_11951) ;  /* 0xfffffffc00f09947 */ /* 0x004fea000383ffff */
[----:B------:R-:W-:Y:S05]  /*20b70*/  BRA `(.L_x_11950) ;  /* 0xfffffebc00b87947 */ /* 0x000fea000383ffff */
.L_x_11956:
[----:B-1----:R1:W2:Y:S02]  /*20b80*/  SYNCS.PHASECHK.TRANS64.TRYWAIT P1, [R19+URZ+0x13250], R10 ;  /* 0x0132500a130075a7 */ /* 0x0022a4000802017f */
[----:B--2---:R-:W-:Y:S05]  /*20b90*/  @!P1 NANOSLEEP.SYNCS 0x989680 ;  /* 0x009896800000995d */ /* 0x004fea0003900000 */
[----:B------:R-:W2:Y:S02]  /*20ba0*/  @!P1 SYNCS.PHASECHK.TRANS64 P1, [R19+URZ+0x13250], R10 ;  /* 0x0132500a130095a7 */ /* 0x000ea4000802007f */
[----:B--2---:R-:W-:Y:S05]  /*20bb0*/  @!P1 BRA `(.L_x_11956) ;  /* 0xfffffffc00f09947 */ /* 0x004fea000383ffff */
[----:B------:R-:W-:Y:S05]  /*20bc0*/  BRA `(.L_x_11955) ;  /* 0xfffffec400287947 */ /* 0x000fea000383ffff */
.L_x_11978:
[----:B-1----:R1:W2:Y:S02]  /*20bd0*/  SYNCS.PHASECHK.TRANS64.TRYWAIT P1, [R14+URZ+0x13230], R3 ;  /* 0x013230030e0075a7 */ /* 0x0022a4000802017f */
[----:B--2---:R-:W-:Y:S05]  /*20be0*/  @!P1 NANOSLEEP.SYNCS 0x989680 ;  /* 0x009896800000995d */ /* 0x004fea0003900000 */
[----:B------:R-:W2:Y:S02]  /*20bf0*/  @!P1 SYNCS.PHASECHK.TRANS64 P1, [R14+URZ+0x13230], R3 ;  /* 0x013230030e0095a7 */ /* 0x000ea4000802007f */
[----:B--2---:R-:W-:Y:S05]  /*20c00*/  @!P1 BRA `(.L_x_11978) ;  /* 0xfffffffc00f09947 */ /* 0x004fea000383ffff */
[----:B------:R-:W-:Y:S05]  /*20c10*/  BRA `(.L_x_11977) ;  /* 0xffffff0400047947 */ /* 0x000fea000383ffff */
.L_x_11983:
[----:B---3--:R3:W4:Y:S02]  /*20c20*/  SYNCS.PHASECHK.TRANS64.TRYWAIT P1, [R15+URZ+0x13250], R0 ;  /* 0x013250000f0075a7 */ /* 0x008724000802017f */
[----:B----4-:R-:W-:Y:S05]  /*20c30*/  @!P1 NANOSLEEP.SYNCS 0x989680 ;  /* 0x009896800000995d */ /* 0x010fea0003900000 */
[----:B------:R-:W4:Y:S02]  /*20c40*/  @!P1 SYNCS.PHASECHK.TRANS64 P1, [R15+URZ+0x13250], R0 ;  /* 0x013250000f0095a7 */ /* 0x000f24000802007f */
[----:B----4-:R-:W-:Y:S05]  /*20c50*/  @!P1 BRA `(.L_x_11983) ;  /* 0xfffffffc00f09947 */ /* 0x010fea000383ffff */
[----:B------:R-:W-:Y:S05]  /*20c60*/  BRA `(.L_x_11982) ;  /* 0xffffff0800747947 */ /* 0x000fea000383ffff */
.L_x_11992:
[----:B-1----:R1:W2:Y:S02]  /*20c70*/  SYNCS.PHASECHK.TRANS64.TRYWAIT P1, [R0+URZ+0x13230], R3 ;  /* 0x01323003000075a7 */ /* 0x0022a4000802017f */
[----:B--2---:R-:W-:Y:S05]  /*20c80*/  @!P1 NANOSLEEP.SYNCS 0x989680 ;  /* 0x009896800000995d */ /* 0x004fea0003900000 */
[----:B------:R-:W2:Y:S02]  /*20c90*/  @!P1 SYNCS.PHASECHK.TRANS64 P1, [R0+URZ+0x13230], R3 ;  /* 0x01323003000095a7 */ /* 0x000ea4000802007f */
[----:B--2---:R-:W-:Y:S05]  /*20ca0*/  @!P1 BRA `(.L_x_11992) ;  /* 0xfffffffc00f09947 */ /* 0x004fea000383ffff */
[----:B------:R-:W-:Y:S05]  /*20cb0*/  BRA `(.L_x_11991) ;  /* 0xffffff2800387947 */ /* 0x000fea000383ffff */
.L_x_11997:
[----:B-1----:R1:W2:Y:S02]  /*20cc0*/  SYNCS.PHASECHK.TRANS64.TRYWAIT P1, [R15+URZ+0x13250], R3 ;  /* 0x013250030f0075a7 */ /* 0x0022a4000802017f */
[----:B--2---:R-:W-:Y:S05]  /*20cd0*/  @!P1 NANOSLEEP.SYNCS 0x989680 ;  /* 0x009896800000995d */ /* 0x004fea0003900000 */
[----:B------:R-:W2:Y:S02]  /*20ce0*/  @!P1 SYNCS.PHASECHK.TRANS64 P1, [R15+URZ+0x13250], R3 ;  /* 0x013250030f0095a7 */ /* 0x000ea4000802007f */
[----:B--2---:R-:W-:Y:S05]  /*20cf0*/  @!P1 BRA `(.L_x_11997) ;  /* 0xfffffffc00f09947 */ /* 0x004fea000383ffff */
[----:B------:R-:W-:Y:S05]  /*20d00*/  BRA `(.L_x_11996) ;  /* 0xffffff2c00a87947 */ /* 0x000fea000383ffff */
.L_x_12012:
[----:B-1----:R1:W2:Y:S02]  /*20d10*/  SYNCS.PHASECHK.TRANS64.TRYWAIT P1, [R13+URZ+0x13250], R4 ;  /* 0x013250040d0075a7 */ /* 0x0022a4000802017f */
[----:B--2---:R-:W-:Y:S05]  /*20d20*/  @!P1 NANOSLEEP.SYNCS 0x989680 ;  /* 0x009896800000995d */ /* 0x004fea0003900000 */
[----:B------:R-:W2:Y:S02]  /*20d30*/  @!P1 SYNCS.PHASECHK.TRANS64 P1, [R13+URZ+0x13250], R4 ;  /* 0x013250040d0095a7 */ /* 0x000ea4000802007f */
[----:B--2---:R-:W-:Y:S05]  /*20d40*/  @!P1 BRA `(.L_x_12012) ;  /* 0xfffffffc00f09947 */ /* 0x004fea000383ffff */
[----:B------:R-:W-:Y:S05]  /*20d50*/  BRA `(.L_x_12011) ;  /* 0xffffff6800647947 */ /* 0x000fea000383ffff */
.L_x_12045:
        /* <DEDUP_REMOVED lines=11> */
.L_x_12183:
[----:B------:R-:W-:Y:S05]  /*20e10*/  BSYNC B1 ;  /* 0x0000000000017941 */ /* 0x000fea0003800000 */
.L_x_12182:
[----:B------:R-:W-:Y:S05]  /*20e20*/  BRA `(.L_x_12184) ;  /* 0xffffffa800247947 */ /* 0x000fea000383ffff */
.L_x_12047:
[----:B------:R-:W-:Y:S01]  /*20e30*/  BSSY B1, `(.L_x_12185) ;  /* 0x0000006000017945 */ /* 0x000fe20003800000 */
[----:B------:R-:W-:-:S07]  /*20e40*/  IMAD.MOV.U32 R15, RZ, RZ, -0x1 ;  /* 0xffffffffff0f7424 */ /* 0x000fce00078e00ff */
[----:B01----:R-:W-:Y:S05]  /*20e50*/  WARPSYNC.COLLECTIVE R15, `(.L_x_12186) ;  /* 0x000000000f0c7348 */ /* 0x003fea0003c00000 */
[----:B------:R-:W-:Y:S02]  /*20e60*/  ELECT P6, UR62, PT ;  /* 0x00000000003e782f */ /* 0x000fe400038c0000 */
[----:B------:R-:W-:Y:S01]  /*20e70*/  MOV R14, UR62 ;  /* 0x0000003e000e7c02 */ /* 0x000fe20008000f00 */
[----:B01----:R-:W-:Y:S10]  /*20e80*/  ENDCOLLECTIVE ;  /* 0x000000000000791b */ /* 0x003ff40003800000 */
.L_x_12186:
[----:B------:R-:W-:Y:S05]  /*20e90*/  BSYNC B1 ;  /* 0x0000000000017941 */ /* 0x000fea0003800000 */
.L_x_12185:
[----:B------:R-:W-:Y:S05]  /*20ea0*/  BRA `(.L_x_12046) ;  /* 0xffffffa8001c7947 */ /* 0x000fea000383ffff */
.L_x_12049:
[----:B-1----:R1:W2:Y:S02]  /*20eb0*/  SYNCS.PHASECHK.TRANS64.TRYWAIT P0, [R23+URZ+0x13220], R5 ;  /* 0x01322005170075a7 */ /* 0x0022a4000800017f */
[----:B--2---:R-:W-:Y:S05]  /*20ec0*/  @!P0 NANOSLEEP.SYNCS 0x989680 ;  /* 0x009896800000895d */ /* 0x004fea0003900000 */
[----:B------:R-:W2:Y:S02]  /*20ed0*/  @!P0 SYNCS.PHASECHK.TRANS64 P0, [R23+URZ+0x13220], R5 ;  /* 0x01322005170085a7 */ /* 0x000ea4000800007f */
[----:B--2---:R-:W-:Y:S05]  /*20ee0*/  @!P0 BRA `(.L_x_12049) ;  /* 0xfffffffc00f08947 */ /* 0x004fea000383ffff */
[----:B------:R-:W-:Y:S05]  /*20ef0*/  BRA `(.L_x_12187) ;  /* 0xffffffa8002c7947 */ /* 0x000fea000383ffff */
.L_x_12053:
[----:B-1----:R1:W2:Y:S02]  /*20f00*/  SYNCS.PHASECHK.TRANS64.TRYWAIT P0, [R5+URZ+0x132a0], R6 ;  /* 0x0132a006050075a7 */ /* 0x0022a4000800017f */
[----:B--2---:R-:W-:Y:S05]  /*20f10*/  @!P0 NANOSLEEP.SYNCS 0x989680 ;  /* 0x009896800000895d */ /* 0x004fea0003900000 */
[----:B------:R-:W2:Y:S02]  /*20f20*/  @!P0 SYNCS.PHASECHK.TRANS64 P0, [R5+URZ+0x132a0], R6 ;  /* 0x0132a006050085a7 */ /* 0x000ea4000800007f */
[----:B--2---:R-:W-:Y:S05]  /*20f30*/  @!P0 BRA `(.L_x_12053) ;  /* 0xfffffffc00f08947 */ /* 0x004fea000383ffff */
[----:B------:R-:W-:Y:S05]  /*20f40*/  BRA `(.L_x_12188) ;  /* 0xffffffa800487947 */ /* 0x000fea000383ffff */
.L_x_12058:
[----:B--2---:R2:W3:Y:S02]  /*20f50*/  SYNCS.PHASECHK.TRANS64.TRYWAIT P0, [R5+URZ+0x132c0], R6 ;  /* 0x0132c006050075a7 */ /* 0x0044e4000800017f */
[----:B---3--:R-:W-:Y:S05]  /*20f60*/  @!P0 NANOSLEEP.SYNCS 0x989680 ;  /* 0x009896800000895d */ /* 0x008fea0003900000 */
[----:B------:R-:W3:Y:S02]  /*20f70*/  @!P0 SYNCS.PHASECHK.TRANS64 P0, [R5+URZ+0x132c0], R6 ;  /* 0x0132c006050085a7 */ /* 0x000ee4000800007f */
[----:B---3--:R-:W-:Y:S05]  /*20f80*/  @!P0 BRA `(.L_x_12058) ;  /* 0xfffffffc00f08947 */ /* 0x008fea000383ffff */
[----:B------:R-:W-:Y:S05]  /*20f90*/  BRA `(.L_x_12189) ;  /* 0xffffffa800c47947 */ /* 0x000fea000383ffff */
.L_x_12065:
[----:B-1----:R1:W2:Y:S02]  /*20fa0*/  SYNCS.PHASECHK.TRANS64.TRYWAIT P1, [R5+URZ+0x132a0], R6 ;  /* 0x0132a006050075a7 */ /* 0x0022a4000802017f */
[----:B--2---:R-:W-:Y:S05]  /*20fb0*/  @!P1 NANOSLEEP.SYNCS 0x989680 ;  /* 0x009896800000995d */ /* 0x004fea0003900000 */
[----:B------:R-:W2:Y:S02]  /*20fc0*/  @!P1 SYNCS.PHASECHK.TRANS64 P1, [R5+URZ+0x132a0], R6 ;  /* 0x0132a006050095a7 */ /* 0x000ea4000802007f */
[----:B--2---:R-:W-:Y:S05]  /*20fd0*/  @!P1 BRA `(.L_x_12065) ;  /* 0xfffffffc00f09947 */ /* 0x004fea000383ffff */
[----:B------:R-:W-:Y:S05]  /*20fe0*/  BRA `(.L_x_12190) ;  /* 0xffffffac008c7947 */ /* 0x000fea000383ffff */
.L_x_12070:
[----:B--2---:R2:W3:Y:S02]  /*20ff0*/  SYNCS.PHASECHK.TRANS64.TRYWAIT P1, [R5+URZ+0x132c0], R6 ;  /* 0x0132c006050075a7 */ /* 0x0044e4000802017f */
[----:B---3--:R-:W-:Y:S05]  /*21000*/  @!P1 NANOSLEEP.SYNCS 0x989680 ;  /* 0x009896800000995d */ /* 0x008fea0003900000 */
[----:B------:R-:W3:Y:S02]  /*21010*/  @!P1 SYNCS.PHASECHK.TRANS64 P1, [R5+URZ+0x132c0], R6 ;  /* 0x0132c006050095a7 */ /* 0x000ee4000802007f */
[----:B---3--:R-:W-:Y:S05]  /*21020*/  @!P1 BRA `(.L_x_12070) ;  /* 0xfffffffc00f09947 */ /* 0x008fea000383ffff */
[----:B------:R-:W-:Y:S05]  /*21030*/  BRA `(.L_x_12191) ;  /* 0xffffffb000047947 */ /* 0x000fea000383ffff */
.L_x_12093:
[----:B------:R-:W2:Y:S01]  /*21040*/  S2R R20, SR_TID.X ;  /* 0x0000000000147919 */ /* 0x000ea20000002100 */
[----:B------:R-:W-:Y:S01]  /*21050*/  BSSY B0, `(.L_x_12192) ;  /* 0x000000a000007945 */ /* 0x000fe20003800000 */
[----:B------:R-:W-:Y:S02]  /*21060*/  IMAD.MOV.U32 R12, RZ, RZ, RZ ;  /* 0x000000ffff0c7224 */ /* 0x000fe400078e00ff */
[----:B------:R-:W-:Y:S02]  /*21070*/  IMAD.MOV.U32 R11, RZ, RZ, 0x1f ;  /* 0x0000001fff0b7424 */ /* 0x000fe400078e00ff */
[----:B------:R-:W-:Y:S01]  /*21080*/  IMAD.MOV.U32 R15, RZ, RZ, -0x1 ;  /* 0xffffffffff0f7424 */ /* 0x000fe200078e00ff */
[----:B--2---:R-:W-:-:S04]  /*21090*/  SHF.R.U32.HI R20, RZ, 0x5, R20 ;  /* 0x00000005ff147819 */ /* 0x004fc80000011614 */
[----:B------:R-:W-:-:S05]  /*210a0*/  LOP3.LUT R20, R20, 0x3, RZ, 0xc0, !PT ;  /* 0x0000000314147812 */ /* 0x000fca00078ec0ff */
[----:B0-----:R-:W-:-:S07]  /*210b0*/  IMAD.MOV.U32 R13, RZ, RZ, R20 ;  /* 0x000000ffff0d7224 */ /* 0x001fce00078e0014 */
[----:B-1----:R-:W-:Y:S05]  /*210c0*/  WARPSYNC.COLLECTIVE R15, `(.L_x_12193) ;  /* 0x000000000f087348 */ /* 0x002fea0003c00000 */
[----:B------:R0:W2:Y:S02]  /*210d0*/  SHFL.IDX P6, R14, R13, R12, R11 ;  /* 0x0000000c0d0e7389 */ /* 0x0000a400000c000b */
[----:B012---:R-:W-:Y:S01]  /*210e0*/  ENDCOLLECTIVE ;  /* 0x000000000000791b */ /* 0x007fe20003800000 */
.L_x_12193:
[----:B------:R-:W-:Y:S05]  /*210f0*/  BSYNC B0 ;  /* 0x0000000000007941 */ /* 0x000fea0003800000 */
.L_x_12192:
[----:B------:R-:W-:Y:S05]  /*21100*/  BRA `(.L_x_12194) ;  /* 0xffffffbc00887947 */ /* 0x000fea000383ffff */
.L_x_12095:
[----:B------:R-:W-:Y:S01]  /*21110*/  BSSY B0, `(.L_x_12195) ;  /* 0x0000006000007945 */ /* 0x000fe20003800000 */
[----:B------:R-:W-:-:S07]  /*21120*/  IMAD.MOV.U32 R15, RZ, RZ, -0x1 ;  /* 0xffffffffff0f7424 */ /* 0x000fce00078e00ff */
[----:B012---:R-:W-:Y:S05]  /*21130*/  WARPSYNC.COLLECTIVE R15, `(.L_x_12196) ;  /* 0x000000000f0c7348 */ /* 0x007fea0003c00000 */
[----:B------:R-:W-:Y:S02]  /*21140*/  ELECT P6, UR62, PT ;  /* 0x00000000003e782f */ /* 0x000fe400038c0000 */
[----:B------:R-:W-:Y:S01]  /*21150*/  MOV R14, UR62 ;  /* 0x0000003e000e7c02 */ /* 0x000fe20008000f00 */
[----:B012---:R-:W-:Y:S10]  /*21160*/  ENDCOLLECTIVE ;  /* 0x000000000000791b */ /* 0x007ff40003800000 */
.L_x_12196:
[----:B------:R-:W-:Y:S05]  /*21170*/  BSYNC B0 ;  /* 0x0000000000007941 */ /* 0x000fea0003800000 */
.L_x_12195:
[----:B------:R-:W-:Y:S05]  /*21180*/  BRA `(.L_x_12197) ;  /* 0xffffffbc00887947 */ /* 0x000fea000383ffff */
.L_x_12097:
[----:B--2---:R2:W3:Y:S02]  /*21190*/  SYNCS.PHASECHK.TRANS64.TRYWAIT P0, [R4+URZ+0x13280], R3 ;  /* 0x01328003040075a7 */ /* 0x0044e4000800017f */
[----:B---3--:R-:W-:Y:S05]  /*211a0*/  @!P0 NANOSLEEP.SYNCS 0x989680 ;  /* 0x009896800000895d */ /* 0x008fea0003900000 */
[----:B------:R-:W3:Y:S02]  /*211b0*/  @!P0 SYNCS.PHASECHK.TRANS64 P0, [R4+URZ+0x13280], R3 ;  /* 0x01328003040085a7 */ /* 0x000ee4000800007f */
[----:B---3--:R-:W-:Y:S05]  /*211c0*/  @!P0 BRA `(.L_x_12097) ;  /* 0xfffffffc00f08947 */ /* 0x008fea000383ffff */
[----:B------:R-:W-:Y:S05]  /*211d0*/  BRA `(.L_x_12198) ;  /* 0xffffffbc00ec7947 */ /* 0x000fea000383ffff */
.L_x_12099:
[----:B---3--:R3:W4:Y:S02]  /*211e0*/  SYNCS.PHASECHK.TRANS64.TRYWAIT P0, [R4+URZ+0x13240], R3 ;  /* 0x01324003040075a7 */ /* 0x008724000800017f */
[----:B----4-:R-:W-:Y:S05]  /*211f0*/  @!P0 NANOSLEEP.SYNCS 0x989680 ;  /* 0x009896800000895d */ /* 0x010fea0003900000 */
[----:B------:R-:W4:Y:S02]  /*21200*/  @!P0 SYNCS.PHASECHK.TRANS64 P0, [R4+URZ+0x13240], R3 ;  /* 0x01324003040085a7 */ /* 0x000f24000800007f */
[----:B----4-:R-:W-:Y:S05]  /*21210*/  @!P0 BRA `(.L_x_12099) ;  /* 0xfffffffc00f08947 */ /* 0x010fea000383ffff */
[----:B------:R-:W-:Y:S05]  /*21220*/  BRA `(.L_x_12199) ;  /* 0xffffffc000407947 */ /* 0x000fea000383ffff */
.L_x_12103:
[----:B------:R-:W2:Y:S01]  /*21230*/  LDL.LU R11, [R1+0x18] ;  /* 0x00001800010b7983 */ /* 0x000ea20000300800 */
[----:B------:R-:W-:Y:S01]  /*21240*/  IMAD.MOV.U32 R13, RZ, RZ, R4 ;  /* 0x000000ffff0d7224 */ /* 0x000fe200078e0004 */
[----:B------:R-:W-:Y:S01]  /*21250*/  LOP3.LUT R7, R7, 0x7f, RZ, 0xc0, !PT ;  /* 0x0000007f07077812 */ /* 0x000fe200078ec0ff */
[----:B------:R-:W-:Y:S02]  /*21260*/  IMAD.MOV.U32 R12, RZ, RZ, RZ ;  /* 0x000000ffff0c7224 */ /* 0x000fe400078e00ff */
[----:B------:R-:W-:Y:S01]  /*21270*/  IMAD.MOV.U32 R15, RZ, RZ, -0x1 ;  /* 0xffffffffff0f7424 */ /* 0x000fe200078e00ff */
[----:B------:R-:W-:-:S05]  /*21280*/  SHF.R.U32.HI R7, RZ, 0x2, R7 ;  /* 0x00000002ff077819 */ /* 0x000fca0000011607 */
[----:B------:R-:W-:-:S04]  /*21290*/  IMAD.IADD R6, R7, 0x1, R10 ;  /* 0x0000000107067824 */ /* 0x000fc800078e020a */
[C---:B------:R-:W-:Y:S02]  /*212a0*/  VIADD R10, R6.reuse, 0x20 ;  /* 0x00000020060a7836 */ /* 0x040fe40000000000 */
[----:B------:R-:W-:Y:S02]  /*212b0*/  VIADD R7, R6, 0x40 ;  /* 0x0000004006077836 */ /* 0x000fe40000000000 */
[----:B--2---:R-:W-:Y:S02]  /*212c0*/  IMAD R5, R11, R9, RZ ;  /* 0x000000090b057224 */ /* 0x004fe400078e02ff */
[----:B------:R-:W-:-:S03]  /*212d0*/  IMAD.MOV.U32 R11, RZ, RZ, 0x1c1f ;  /* 0x00001c1fff0b7424 */ /* 0x000fc600078e00ff */
[----:B------:R-:W-:-:S13]  /*212e0*/  ISETP.GE.AND P1, PT, R6, R5, PT ;  /* 0x000000050600720c */ /* 0x000fda0003f26270 */
[----:B-----5:R-:W-:Y:S05]  /*212f0*/  WARPSYNC.COLLECTIVE R15, `(.L_x_12200) ;  /* 0x000000000f087348 */ /* 0x020fea0003c00000 */
[----:B------:R0:W1:Y:S02]  /*21300*/  SHFL.IDX P6, R14, R13, R12, R11 ;  /* 0x0000000c0d0e7389 */ /* 0x00006400000c000b */
[----:B01---5:R-:W-:Y:S01]  /*21310*/  ENDCOLLECTIVE ;  /* 0x000000000000791b */ /* 0x023fe20003800000 */
.L_x_12200:
[----:B------:R-:W-:Y:S02]  /*21320*/  IMAD.MOV.U32 R13, RZ, RZ, R0 ;  /* 0x000000ffff0d7224 */ /* 0x000fe400078e0000 */
[----:B------:R-:W-:-:S07]  /*21330*/  IMAD.MOV.U32 R8, RZ, RZ, R14 ;  /* 0x000000ffff087224 */ /* 0x000fce00078e000e */
[----:B------:R-:W-:Y:S05]  /*21340*/  WARPSYNC.COLLECTIVE R15, `(.L_x_12201) ;  /* 0x000000000f087348 */ /* 0x000fea0003c00000 */
[----:B------:R0:W1:Y:S02]  /*21350*/  SHFL.IDX P6, R14, R13, R12, R11 ;  /* 0x0000000c0d0e7389 */ /* 0x00006400000c000b */
[----:B01----:R-:W-:Y:S01]  /*21360*/  ENDCOLLECTIVE ;  /* 0x000000000000791b */ /* 0x003fe20003800000 */
.L_x_12201:
[----:B------:R-:W-:Y:S02]  /*21370*/  IMAD.MOV.U32 R13, RZ, RZ, R4 ;  /* 0x000000ffff0d7224 */ /* 0x000fe400078e0004 */
[----:B------:R-:W-:Y:S02]  /*21380*/  IMAD.MOV.U32 R12, RZ, RZ, 0x1 ;  /* 0x00000001ff0c7424 */ /* 0x000fe400078e00ff */
[----:B------:R-:W-:-:S07]  /*21390*/  IMAD.MOV.U32 R9, RZ, RZ, R14 ;  /* 0x000000ffff097224 */ /* 0x000fce00078e000e */
[----:B------:R-:W-:Y:S05]  /*213a0*/  WARPSYNC.COLLECTIVE R15, `(.L_x_12202) ;  /* 0x000000000f087348 */ /* 0x000fea0003c00000 */
[----:B------:R0:W1:Y:S02]  /*213b0*/  SHFL.IDX P6, R14, R13, R12, R11 ;  /* 0x0000000c0d0e7389 */ /* 0x00006400000c000b */
[----:B01----:R-:W-:Y:S01]  /*213c0*/  ENDCOLLECTIVE ;  /* 0x000000000000791b */ /* 0x003fe20003800000 */
.L_x_12202:
        /* <DEDUP_REMOVED lines=15> */
.L_x_12203:
[----:B------:R-:W-:Y:S02]  /*214c0*/  IMAD.MOV.U32 R13, RZ, RZ, R4 ;  /* 0x000000ffff0d7224 */ /* 0x000fe400078e0004 */
[----:B------:R-:W-:Y:S02]  /*214d0*/  IMAD.MOV.U32 R12, RZ, RZ, 0x2 ;  /* 0x00000002ff0c7424 */ /* 0x000fe400078e00ff */
[----:B------:R-:W-:-:S07]  /*214e0*/  IMAD.MOV.U32 R9, RZ, RZ, R14 ;  /* 0x000000ffff097224 */ /* 0x000fce00078e000e */
[----:B------:R-:W-:Y:S05]  /*214f0*/  WARPSYNC.COLLECTIVE R15, `(.L_x_12204) ;  /* 0x000000000f087348 */ /* 0x000fea0003c00000 */
[----:B------:R0:W1:Y:S02]  /*21500*/  SHFL.IDX P6, R14, R13, R12, R11 ;  /* 0x0000000c0d0e7389 */ /* 0x00006400000c000b */
[----:B01----:R-:W-:Y:S01]  /*21510*/  ENDCOLLECTIVE ;  /* 0x000000000000791b */ /* 0x003fe20003800000 */
.L_x_12204:
        /* <DEDUP_REMOVED lines=15> */
.L_x_12205:
[----:B------:R-:W-:Y:S02]  /*21610*/  IMAD.MOV.U32 R13, RZ, RZ, R4 ;  /* 0x000000ffff0d7224 */ /* 0x000fe400078e0004 */
[----:B------:R-:W-:Y:S02]  /*21620*/  IMAD.MOV.U32 R12, RZ, RZ, 0x3 ;  /* 0x00000003ff0c7424 */ /* 0x000fe400078e00ff */
[----:B------:R-:W-:-:S07]  /*21630*/  IMAD.MOV.U32 R9, RZ, RZ, R14 ;  /* 0x000000ffff097224 */ /* 0x000fce00078e000e */
[----:B------:R-:W-:Y:S05]  /*21640*/  WARPSYNC.COLLECTIVE R15, `(.L_x_12206) ;  /* 0x000000000f087348 */ /* 0x000fea0003c00000 */
[----:B------:R0:W1:Y:S02]  /*21650*/  SHFL.IDX P6, R14, R13, R12, R11 ;  /* 0x0000000c0d0e7389 */ /* 0x00006400000c000b */
[----:B01----:R-:W-:Y:S01]  /*21660*/  ENDCOLLECTIVE ;  /* 0x000000000000791b */ /* 0x003fe20003800000 */
.L_x_12206:
        /* <DEDUP_REMOVED lines=11> */
.L_x_12207:
[----:B------:R-:W-:Y:S01]  /*21720*/  @!PT LDS RZ, [RZ] ;  /* 0x00000000fffff984 */ /* 0x000fe20000000800 */
[----:B------:R-:W-:Y:S01]  /*21730*/  @!PT LDS RZ, [RZ] ;  /* 0x00000000fffff984 */ /* 0x000fe20000000800 */
[----:B------:R-:W-:Y:S01]  /*21740*/  @!PT LDS RZ, [RZ] ;  /* 0x00000000fffff984 */ /* 0x000fe20000000800 */
[----:B------:R0:W-:Y:S01]  /*21750*/  @!P1 LDGSTS.E.BYPASS.LTC128B.128 [R20+0xc000], desc[UR40][R8.64], !P0 ;  /* 0x0c00000008149fae */ /* 0x0001e2000c101d68 */
[----:B------:R-:W-:Y:S01]  /*21760*/  ISETP.GE.AND P1, PT, R0, R5, PT ;  /* 0x000000050000720c */ /* 0x000fe20003f26270 */
[----:B------:R-:W-:Y:S02]  /*21770*/  IMAD.MOV.U32 R13, RZ, RZ, R3 ;  /* 0x000000ffff0d7224 */ /* 0x000fe400078e0003 */
[----:B------:R-:W-:Y:S02]  /*21780*/  IMAD.MOV.U32 R12, RZ, RZ, RZ ;  /* 0x000000ffff0c7224 */ /* 0x000fe400078e00ff */
[----:B------:R-:W-:-:S08]  /*21790*/  IMAD.MOV.U32 R7, RZ, RZ, R14 ;  /* 0x000000ffff077224 */ /* 0x000fd000078e000e */
[----:B0-----:R-:W-:Y:S05]  /*217a0*/  WARPSYNC.COLLECTIVE R15, `(.L_x_12208) ;  /* 0x000000000f087348 */ /* 0x001fea0003c00000 */
[----:B------:R1:W2:Y:S02]  /*217b0*/  SHFL.IDX P6, R14, R13, R12, R11 ;  /* 0x0000000c0d0e7389 */ /* 0x0002a400000c000b */
[----:B012---:R-:W-:Y:S01]  /*217c0*/  ENDCOLLECTIVE ;  /* 0x000000000000791b */ /* 0x007fe20003800000 */
.L_x_12208:
[----:B------:R-:W-:-:S05]  /*217d0*/  @!P1 IADD3 R7, P3, R21, R7, RZ ;  /* 0x0000000715079210 */ /* 0x000fca0007f7e0ff */
[----:B------:R-:W-:Y:S02]  /*217e0*/  @!P1 IMAD.X R4, RZ, RZ, R4, P3 ;  /* 0x000000ffff049224 */ /* 0x000fe400018e0604 */
        /* <DEDUP_REMOVED lines=13> */
.L_x_12209:
[----:B------:R-:W-:Y:S02]  /*218c0*/  IMAD.MOV.U32 R13, RZ, RZ, R3 ;  /* 0x000000ffff0d7224 */ /* 0x000fe400078e0003 */
[----:B------:R-:W-:Y:S02]  /*218d0*/  IMAD.MOV.U32 R12, RZ, RZ, 0x1 ;  /* 0x00000001ff0c7424 */ /* 0x000fe400078e00ff */
[----:B------:R-:W-:-:S07]  /*218e0*/  IMAD.MOV.U32 R0, RZ, RZ, R14 ;  /* 0x000000ffff007224 */ /* 0x000fce00078e000e */
[----:B------:R-:W-:Y:S05]  /*218f0*/  WARPSYNC.COLLECTIVE R15, `(.L_x_12210) ;  /* 0x000000000f087348 */ /* 0x000fea0003c00000 */
[----:B------:R0:W1:Y:S02]  /*21900*/  SHFL.IDX P6, R14, R13, R12, R11 ;  /* 0x0000000c0d0e7389 */ /* 0x00006400000c000b */
[----:B01----:R-:W-:Y:S01]  /*21910*/  ENDCOLLECTIVE ;  /* 0x000000000000791b */ /* 0x003fe20003800000 */
.L_x_12210:
        /* <DEDUP_REMOVED lines=13> */
.L_x_12211:
[----:B------:R-:W-:Y:S01]  /*219f0*/  IMAD.MOV.U32 R2, RZ, RZ, R14 ;  /* 0x000000ffff027224 */ /* 0x000fe200078e000e */
[----:B------:R-:W-:Y:S06]  /*21a00*/  BRA `(.L_x_12212) ;  /* 0xffffffc400607947 */ /* 0x000fec000383ffff */
.L_x_12106:
[----:B0-----:R0:W2:Y:S02]  /*21a10*/  SYNCS.PHASECHK.TRANS64.TRYWAIT P0, [R23+URZ+0x13220], R0 ;  /* 0x01322000170075a7 */ /* 0x0010a4000800017f */
[----:B--2---:R-:W-:Y:S05]  /*21a20*/  @!P0 NANOSLEEP.SYNCS 0x989680 ;  /* 0x009896800000895d */ /* 0x004fea0003900000 */
[----:B------:R-:W2:Y:S02]  /*21a30*/  @!P0 SYNCS.PHASECHK.TRANS64 P0, [R23+URZ+0x13220], R0 ;  /* 0x01322000170085a7 */ /* 0x000ea4000800007f */
[----:B--2---:R-:W-:Y:S05]  /*21a40*/  @!P0 BRA `(.L_x_12106) ;  /* 0xfffffffc00f08947 */ /* 0x004fea000383ffff */
[----:B------:R-:W-:Y:S05]  /*21a50*/  BRA `(.L_x_12213) ;  /* 0xffffffc400bc7947 */ /* 0x000fea000383ffff */
.L_x_12112:
[----:B0-----:R0:W1:Y:S02]  /*21a60*/  SYNCS.PHASECHK.TRANS64.TRYWAIT P0, [R6+URZ+0x13280], R5 ;  /* 0x01328005060075a7 */ /* 0x001064000800017f */
[----:B-1----:R-:W-:Y:S05]  /*21a70*/  @!P0 NANOSLEEP.SYNCS 0x989680 ;  /* 0x009896800000895d */ /* 0x002fea0003900000 */
[----:B------:R-:W1:Y:S02]  /*21a80*/  @!P0 SYNCS.PHASECHK.TRANS64 P0, [R6+URZ+0x13280], R5 ;  /* 0x01328005060085a7 */ /* 0x000e64000800007f */
[----:B-1----:R-:W-:Y:S05]  /*21a90*/  @!P0 BRA `(.L_x_12112) ;  /* 0xfffffffc00f08947 */ /* 0x002fea000383ffff */
[----:B------:R-:W-:Y:S05]  /*21aa0*/  BRA `(.L_x_12214) ;  /* 0xffffffc8006c7947 */ /* 0x000fea000383ffff */
.L_x_12117:
[----:B-1----:R1:W2:Y:S02]  /*21ab0*/  SYNCS.PHASECHK.TRANS64.TRYWAIT P0, [R6+URZ+0x13240], R5 ;  /* 0x01324005060075a7 */ /* 0x0022a4000800017f */
[----:B--2---:R-:W-:Y:S05]  /*21ac0*/  @!P0 NANOSLEEP.SYNCS 0x989680 ;  /* 0x009896800000895d */ /* 0x004fea0003900000 */
[----:B------:R-:W2:Y:S02]  /*21ad0*/  @!P0 SYNCS.PHASECHK.TRANS64 P0, [R6+URZ+0x13240], R5 ;  /* 0x01324005060085a7 */ /* 0x000ea4000800007f */
[----:B--2---:R-:W-:Y:S05]  /*21ae0*/  @!P0 BRA `(.L_x_12117) ;  /* 0xfffffffc00f08947 */ /* 0x004fea000383ffff */
[----:B------:R-:W-:Y:S05]  /*21af0*/  BRA `(.L_x_12215) ;  /* 0xffffffc800e87947 */ /* 0x000fea000383ffff */
.L_x_12123:
[----:B0-----:R0:W1:Y:S02]  /*21b00*/  SYNCS.PHASECHK.TRANS64.TRYWAIT P0, [R3+URZ+0x13270], R4 ;  /* 0x01327004030075a7 */ /* 0x001064000800017f */
[----:B-1----:R-:W-:Y:S05]  /*21b10*/  @!P0 NANOSLEEP.SYNCS 0x989680 ;  /* 0x009896800000895d */ /* 0x002fea0003900000 */
[----:B------:R-:W1:Y:S02]  /*21b20*/  @!P0 SYNCS.PHASECHK.TRANS64 P0, [R3+URZ+0x13270], R4 ;  /* 0x01327004030085a7 */ /* 0x000e64000800007f */
[----:B-1----:R-:W-:Y:S05]  /*21b30*/  @!P0 BRA `(.L_x_12123) ;  /* 0xfffffffc00f08947 */ /* 0x002fea000383ffff */
[----:B------:R-:W-:Y:S05]  /*21b40*/  BRA `(.L_x_12216) ;  /* 0xffffffcc00847947 */ /* 0x000fea000383ffff */
.L_x_12125:
[----:B0-----:R0:W1:Y:S02]  /*21b50*/  SYNCS.PHASECHK.TRANS64.TRYWAIT P0, [R3+URZ+0x13260], R4 ;  /* 0x01326004030075a7 */ /* 0x001064000800017f */
[----:B-1----:R-:W-:Y:S05]  /*21b60*/  @!P0 NANOSLEEP.SYNCS 0x989680 ;  /* 0x009896800000895d */ /* 0x002fea0003900000 */
[----:B------:R-:W1:Y:S02]  /*21b70*/  @!P0 SYNCS.PHASECHK.TRANS64 P0, [R3+URZ+0x13260], R4 ;  /* 0x01326004030085a7 */ /* 0x000e64000800007f */
[----:B-1----:R-:W-:Y:S05]  /*21b80*/  @!P0 BRA `(.L_x_12125) ;  /* 0xfffffffc00f08947 */ /* 0x002fea000383ffff */
[----:B------:R-:W-:Y:S05]  /*21b90*/  BRA `(.L_x_12217) ;  /* 0xffffffcc008c7947 */ /* 0x000fea000383ffff */
.L_x_12132:
[----:B0-----:R0:W2:Y:S02]  /*21ba0*/  SYNCS.PHASECHK.TRANS64.TRYWAIT P1, [R0+URZ+0x13270], R3 ;  /* 0x01327003000075a7 */ /* 0x0010a4000802017f */
[----:B--2---:R-:W-:Y:S05]  /*21bb0*/  @!P1 NANOSLEEP.SYNCS 0x989680 ;  /* 0x009896800000995d */ /* 0x004fea0003900000 */
[----:B------:R-:W2:Y:S02]  /*21bc0*/  @!P1 SYNCS.PHASECHK.TRANS64 P1, [R0+URZ+0x13270], R3 ;  /* 0x01327003000095a7 */ /* 0x000ea4000802007f */
[----:B--2---:R-:W-:Y:S05]  /*21bd0*/  @!P1 BRA `(.L_x_12132) ;  /* 0xfffffffc00f09947 */ /* 0x004fea000383ffff */
[----:B------:R-:W-:Y:S05]  /*21be0*/  BRA `(.L_x_12218) ;  /* 0xffffffd400247947 */ /* 0x000fea000383ffff */
.L_x_12134:
[----:B0-----:R0:W2:Y:S02]  /*21bf0*/  SYNCS.PHASECHK.TRANS64.TRYWAIT P1, [R0+URZ+0x13260], R3 ;  /* 0x01326003000075a7 */ /* 0x0010a4000802017f */
[----:B--2---:R-:W-:Y:S05]  /*21c00*/  @!P1 NANOSLEEP.SYNCS 0x989680 ;  /* 0x009896800000995d */ /* 0x004fea0003900000 */
[----:B------:R-:W2:Y:S02]  /*21c10*/  @!P1 SYNCS.PHASECHK.TRANS64 P1, [R0+URZ+0x13260], R3 ;  /* 0x01326003000095a7 */ /* 0x000ea4000802007f */
[----:B--2---:R-:W-:Y:S05]  /*21c20*/  @!P1 BRA `(.L_x_12134) ;  /* 0xfffffffc00f09947 */ /* 0x004fea000383ffff */
[----:B------:R-:W-:Y:S05]  /*21c30*/  BRA `(.L_x_12219) ;  /* 0xffffffd400287947 */ /* 0x000fea000383ffff */
.L_x_12138:
[----:B------:R-:W-:Y:S01]  /*21c40*/  BSSY B0, `(.L_x_12220) ;  /* 0x0000008000007945 */ /* 0x000fe20003800000 */
[----:B0-----:R-:W-:Y:S02]  /*21c50*/  IMAD.MOV.U32 R13, RZ, RZ, R16 ;  /* 0x000000ffff0d7224 */ /* 0x001fe400078e0010 */
[----:B------:R-:W-:Y:S02]  /*21c60*/  IMAD.MOV.U32 R12, RZ, RZ, RZ ;  /* 0x000000ffff0c7224 */ /* 0x000fe400078e00ff */
[----:B------:R-:W-:Y:S02]  /*21c70*/  IMAD.MOV.U32 R11, RZ, RZ, 0x1f ;  /* 0x0000001fff0b7424 */ /* 0x000fe400078e00ff */
[----:B------:R-:W-:-:S07]  /*21c80*/  IMAD.MOV.U32 R15, RZ, RZ, -0x1 ;  /* 0xffffffffff0f7424 */ /* 0x000fce00078e00ff */
[----:B------:R-:W-:Y:S05]  /*21c90*/  WARPSYNC.COLLECTIVE R15, `(.L_x_12221) ;  /* 0x000000000f087348 */ /* 0x000fea0003c00000 */
[----:B------:R0:W1:Y:S02]  /*21ca0*/  SHFL.IDX P6, R14, R13, R12, R11 ;  /* 0x0000000c0d0e7389 */ /* 0x00006400000c000b */
[----:B01----:R-:W-:Y:S01]  /*21cb0*/  ENDCOLLECTIVE ;  /* 0x000000000000791b */ /* 0x003fe20003800000 */
.L_x_12221:
[----:B------:R-:W-:Y:S05]  /*21cc0*/  BSYNC B0 ;  /* 0x0000000000007941 */ /* 0x000fea0003800000 */
.L_x_12220:
        /* <DEDUP_REMOVED lines=9> */
.L_x_12222:
        /* <DEDUP_REMOVED lines=18> */
.L_x_12223:
[----:B------:R-:W-:Y:S01]  /*21e80*/  IMAD.MOV.U32 R12, RZ, RZ, 0x2 ;  /* 0x00000002ff0c7424 */ /* 0x000fe200078e00ff */
[----:B------:R-:W-:-:S05]  /*21e90*/  SEL R5, R14, RZ, P1 ;  /* 0x000000ff0e057207 */ /* 0x000fca0000800000 */
[----:B------:R-:W-:-:S04]  /*21ea0*/  IMAD.IADD R4, R2, 0x1, R5 ;  /* 0x0000000102047824 */ /* 0x000fc800078e0205 */
[----:B------:R-:W-:-:S07]  /*21eb0*/  IMAD.MOV.U32 R13, RZ, RZ, R4 ;  /* 0x000000ffff0d7224 */ /* 0x000fce00078e0004 */
[----:B------:R-:W-:Y:S05]  /*21ec0*/  WARPSYNC.COLLECTIVE R15, `(.L_x_12224) ;  /* 0x000000000f087348 */ /* 0x000fea0003c00000 */
[----:B------:R0:W1:Y:S02]  /*21ed0*/  SHFL.UP P6, R14, R13, R12, R11 ;  /* 0x0400000c0d0e7389 */ /* 0x00006400000c000b */
[----:B01----:R-:W-:Y:S01]  /*21ee0*/  ENDCOLLECTIVE ;  /* 0x000000000000791b */ /* 0x003fe20003800000 */
.L_x_12224:
[----:B------:R-:W-:Y:S01]  /*21ef0*/  IMAD.MOV.U32 R12, RZ, RZ, 0x4 ;  /* 0x00000004ff0c7424 */ /* 0x000fe200078e00ff */
[----:B------:R-:W-:-:S05]  /*21f00*/  SEL R5, R14, RZ, P2 ;  /* 0x000000ff0e057207 */ /* 0x000fca0001000000 */
[----:B------:R-:W-:-:S04]  /*21f10*/  IMAD.IADD R5, R4, 0x1, R5 ;  /* 0x0000000104057824 */ /* 0x000fc800078e0205 */
[----:B------:R-:W-:-:S07]  /*21f20*/  IMAD.MOV.U32 R13, RZ, RZ, R5 ;  /* 0x000000ffff0d7224 */ /* 0x000fce00078e0005 */
[----:B------:R-:W-:Y:S05]  /*21f30*/  WARPSYNC.COLLECTIVE R15, `(.L_x_12225) ;  /* 0x000000000f087348 */ /* 0x000fea0003c00000 */
[----:B------:R0:W1:Y:S02]  /*21f40*/  SHFL.UP P6, R14, R13, R12, R11 ;  /* 0x0400000c0d0e7389 */ /* 0x00006400000c000b */
[----:B01----:R-:W-:Y:S01]  /*21f50*/  ENDCOLLECTIVE ;  /* 0x000000000000791b */ /* 0x003fe20003800000 */
.L_x_12225:
[----:B------:R-:W-:Y:S01]  /*21f60*/  IMAD.MOV.U32 R12, RZ, RZ, 0x8 ;  /* 0x00000008ff0c7424 */ /* 0x000fe200078e00ff */
[----:B------:R-:W-:-:S05]  /*21f70*/  SEL R6, R14, RZ, P3 ;  /* 0x000000ff0e067207 */ /* 0x000fca0001800000 */
[----:B------:R-:W-:-:S04]  /*21f80*/  IMAD.IADD R6, R5, 0x1, R6 ;  /* 0x0000000105067824 */ /* 0x000fc800078e0206 */
[----:B------:R-:W-:-:S07]  /*21f90*/  IMAD.MOV.U32 R13, RZ, RZ, R6 ;  /* 0x000000ffff0d7224 */ /* 0x000fce00078e0006 */
[----:B------:R-:W-:Y:S05]  /*21fa0*/  WARPSYNC.COLLECTIVE R15, `(.L_x_12226) ;  /* 0x000000000f087348 */ /* 0x000fea0003c00000 */
[----:B------:R0:W1:Y:S02]  /*21fb0*/  SHFL.UP P6, R14, R13, R12, R11 ;  /* 0x0400000c0d0e7389 */ /* 0x00006400000c000b */
[----:B01----:R-:W-:Y:S01]  /*21fc0*/  ENDCOLLECTIVE ;  /* 0x000000000000791b */ /* 0x003fe20003800000 */
.L_x_12226:
[----:B------:R-:W-:Y:S01]  /*21fd0*/  IMAD.MOV.U32 R12, RZ, RZ, 0x10 ;  /* 0x00000010ff0c7424 */ /* 0x000fe200078e00ff */
[----:B------:R-:W-:-:S05]  /*21fe0*/  SEL R3, R14, RZ, P4 ;  /* 0x000000ff0e037207 */ /* 0x000fca0002000000 */
[----:B------:R-:W-:-:S04]  /*21ff0*/  IMAD.IADD R4, R6, 0x1, R3 ;  /* 0x0000000106047824 */ /* 0x000fc800078e0203 */
[----:B------:R-:W-:-:S07]  /*22000*/  IMAD.MOV.U32 R13, RZ, RZ, R4 ;  /* 0x000000ffff0d7224 */ /* 0x000fce00078e0004 */
[----:B------:R-:W-:Y:S05]  /*22010*/  WARPSYNC.COLLECTIVE R15, `(.L_x_12227) ;  /* 0x000000000f087348 */ /* 0x000fea0003c00000 */
[----:B------:R0:W1:Y:S02]  /*22020*/  SHFL.UP P6, R14, R13, R12, R11 ;  /* 0x0400000c0d0e7389 */ /* 0x00006400000c000b */
[----:B01----:R-:W-:Y:S01]  /*22030*/  ENDCOLLECTIVE ;  /* 0x000000000000791b */ /* 0x003fe20003800000 */
.L_x_12227:
        /* <DEDUP_REMOVED lines=8> */
.L_x_12228:
[----:B------:R-:W-:Y:S05]  /*220c0*/  BRA `(.L_x_12229) ;  /* 0xffffffd400e87947 */ /* 0x000fea000383ffff */
.L_x_12143:
        /* <DEDUP_REMOVED lines=8> */
.L_x_12231:
[----:B------:R-:W-:Y:S05]  /*22150*/  BSYNC B0 ;  /* 0x0000000000007941 */ /* 0x000fea0003800000 */
.L_x_12230:
        /* <DEDUP_REMOVED lines=8> */
.L_x_12232:
[----:B------:R-:W-:Y:S01]  /*221e0*/  IMAD.MOV.U32 R12, RZ, RZ, 0x4 ;  /* 0x00000004ff0c7424 */ /* 0x000fe200078e00ff */
[----:B------:R-:W-:-:S05]  /*221f0*/  SEL R4, R14, RZ, P2 ;  /* 0x000000ff0e047207 */ /* 0x000fca0001000000 */
[----:B------:R-:W-:-:S04]  /*22200*/  IMAD.IADD R4, R13, 0x1, R4 ;  /* 0x000000010d047824 */ /* 0x000fc800078e0204 */
[----:B------:R-:W-:-:S07]  /*22210*/  IMAD.MOV.U32 R13, RZ, RZ, R4 ;  /* 0x000000ffff0d7224 */ /* 0x000fce00078e0004 */
[----:B------:R-:W-:Y:S05]  /*22220*/  WARPSYNC.COLLECTIVE R15, `(.L_x_12233) ;  /* 0x000000000f087348 */ /* 0x000fea0003c00000 */
[----:B------:R0:W1:Y:S02]  /*22230*/  SHFL.UP P6, R14, R13, R12, R11 ;  /* 0x0400000c0d0e7389 */ /* 0x00006400000c000b */
[----:B01----:R-:W-:Y:S01]  /*22240*/  ENDCOLLECTIVE ;  /* 0x000000000000791b */ /* 0x003fe20003800000 */
.L_x_12233:
[----:B------:R-:W-:Y:S01]  /*22250*/  IMAD.MOV.U32 R12, RZ, RZ, 0x8 ;  /* 0x00000008ff0c7424 */ /* 0x000fe200078e00ff */
[----:B------:R-:W-:-:S05]  /*22260*/  SEL R5, R14, RZ, P3 ;  /* 0x000000ff0e057207 */ /* 0x000fca0001800000 */
[----:B------:R-:W-:-:S04]  /*22270*/  IMAD.IADD R5, R4, 0x1, R5 ;  /* 0x0000000104057824 */ /* 0x000fc800078e0205 */
[----:B------:R-:W-:-:S07]  /*22280*/  IMAD.MOV.U32 R13, RZ, RZ, R5 ;  /* 0x000000ffff0d7224 */ /* 0x000fce00078e0005 */
[----:B------:R-:W-:Y:S05]  /*22290*/  WARPSYNC.COLLECTIVE R15, `(.L_x_12234) ;  /* 0x000000000f087348 */ /* 0x000fea0003c00000 */
[----:B------:R0:W1:Y:S02]  /*222a0*/  SHFL.UP P6, R14, R13, R12, R11 ;  /* 0x0400000c0d0e7389 */ /* 0x00006400000c000b */
[----:B01----:R-:W-:Y:S01]  /*222b0*/  ENDCOLLECTIVE ;  /* 0x000000000000791b */ /* 0x003fe20003800000 */
.L_x_12234:
[----:B------:R-:W-:Y:S01]  /*222c0*/  IMAD.MOV.U32 R12, RZ, RZ, 0x10 ;  /* 0x00000010ff0c7424 */ /* 0x000fe200078e00ff */
[----:B------:R-:W-:-:S05]  /*222d0*/  SEL R6, R14, RZ, P4 ;  /* 0x000000ff0e067207 */ /* 0x000fca0002000000 */
[----:B------:R-:W-:-:S04]  /*222e0*/  IMAD.IADD R6, R5, 0x1, R6 ;  /* 0x0000000105067824 */ /* 0x000fc800078e0206 */
[----:B------:R-:W-:-:S07]  /*222f0*/  IMAD.MOV.U32 R13, RZ, RZ, R6 ;  /* 0x000000ffff0d7224 */ /* 0x000fce00078e0006 */
[----:B------:R-:W-:Y:S05]  /*22300*/  WARPSYNC.COLLECTIVE R15, `(.L_x_12235) ;  /* 0x000000000f087348 */ /* 0x000fea0003c00000 */
[----:B------:R0:W1:Y:S02]  /*22310*/  SHFL.UP P6, R14, R13, R12, R11 ;  /* 0x0400000c0d0e7389 */ /* 0x00006400000c000b */
[----:B01----:R-:W-:Y:S01]  /*22320*/  ENDCOLLECTIVE ;  /* 0x000000000000791b */ /* 0x003fe20003800000 */
.L_x_12235:
        /* <DEDUP_REMOVED lines=8> */
.L_x_12236:
[----:B------:R-:W-:Y:S05]  /*223b0*/  BRA `(.L_x_12237) ;  /* 0xffffffd400c87947 */ /* 0x000fea000383ffff */
.L_x_12145:
[----:B------:R-:W-:Y:S01]  /*223c0*/  BSSY B0, `(.L_x_12238) ;  /* 0x0000006000007945 */ /* 0x000fe20003800000 */
[----:B------:R-:W-:Y:S01]  /*223d0*/  PLOP3.LUT P6, PT, P6, PT, PT, 0x8, 0x0 ;  /* 0x000000000000781c */ /* 0x000fe200037ce170 */
[----:B------:R-:W-:-:S12]  /*223e0*/  IMAD.MOV.U32 R15, RZ, RZ, -0x1 ;  /* 0xffffffffff0f7424 */ /* 0x000fd800078e00ff */
[----:B01----:R-:W-:Y:S05]  /*223f0*/  WARPSYNC.COLLECTIVE R15, `(.L_x_12239) ;  /* 0x000000000f087348 */ /* 0x003fea0003c00000 */
[----:B------:R-:W-:Y:S01]  /*22400*/  VOTE.ANY R14, PT, P6 ;  /* 0x00000000000e7806 */ /* 0x000fe200030e0100 */
[----:B01----:R-:W-:Y:S06]  /*22410*/  ENDCOLLECTIVE ;  /* 0x000000000000791b */ /* 0x003fec0003800000 */
.L_x_12239:
[----:B------:R-:W-:Y:S05]  /*22420*/  BSYNC B0 ;  /* 0x0000000000007941 */ /* 0x000fea0003800000 */
.L_x_12238:
        /* <DEDUP_REMOVED lines=9> */
.L_x_12240:
[----:B------:R-:W-:Y:S01]  /*224c0*/  IMAD.MOV.U32 R17, RZ, RZ, R14 ;  /* 0x000000ffff117224 */ /* 0x000fe200078e000e */
[----:B------:R-:W-:Y:S06]  /*224d0*/  BRA `(.L_x_12241) ;  /* 0xffffffd400b87947 */ /* 0x000fec000383ffff */
.L_x_12147:
[----:B------:R-:W-:Y:S01]  /*224e0*/  BSSY B0, `(.L_x_12242) ;  /* 0x0000007000007945 */ /* 0x000fe20003800000 */
[----:B0-----:R-:W-:Y:S02]  /*224f0*/  IMAD.MOV.U32 R13, RZ, RZ, R3 ;  /* 0x000000ffff0d7224 */ /* 0x001fe400078e0003 */
[----:B------:R-:W-:Y:S02]  /*22500*/  IMAD.MOV.U32 R11, RZ, RZ, 0x1f ;  /* 0x0000001fff0b7424 */ /* 0x000fe400078e00ff */
[----:B------:R-:W-:-:S07]  /*22510*/  IMAD.MOV.U32 R15, RZ, RZ, -0x1 ;  /* 0xffffffffff0f7424 */ /* 0x000fce00078e00ff */
[----:B-123--:R-:W-:Y:S05]  /*22520*/  WARPSYNC.COLLECTIVE R15, `(.L_x_12243) ;  /* 0x000000000f087348 */ /* 0x00efea0003c00000 */
[----:B------:R0:W4:Y:S02]  /*22530*/  SHFL.IDX P6, R14, R13, R12, R11 ;  /* 0x0000000c0d0e7389 */ /* 0x00012400000c000b */
[----:B01234-:R-:W-:Y:S01]  /*22540*/  ENDCOLLECTIVE ;  /* 0x000000000000791b */ /* 0x01ffe20003800000 */
.L_x_12243:
[----:B------:R-:W-:Y:S05]  /*22550*/  BSYNC B0 ;  /* 0x0000000000007941 */ /* 0x000fea0003800000 */
.L_x_12242:
[----:B------:R-:W-:Y:S01]  /*22560*/  IMAD.MOV.U32 R5, RZ, RZ, R14 ;  /* 0x000000ffff057224 */ /* 0x000fe200078e000e */
[----:B------:R-:W-:Y:S06]  /*22570*/  BRA `(.L_x_12146) ;  /* 0xffffffd400ac7947 */ /* 0x000fec000383ffff */
.L_x_12151:
[----:B0-----:R0:W1:Y:S02]  /*22580*/  SYNCS.PHASECHK.TRANS64.TRYWAIT P0, [R8+URZ+0x13220], R0 ;  /* 0x01322000080075a7 */ /* 0x001064000800017f */
[----:B-1----:R-:W-:Y:S05]  /*22590*/  @!P0 NANOSLEEP.SYNCS 0x989680 ;  /* 0x009896800000895d */ /* 0x002fea0003900000 */
[----:B------:R-:W1:Y:S02]  /*225a0*/  @!P0 SYNCS.PHASECHK.TRANS64 P0, [R8+URZ+0x13220], R0 ;  /* 0x01322000080085a7 */ /* 0x000e64000800007f */
[----:B-1----:R-:W-:Y:S05]  /*225b0*/  @!P0 BRA `(.L_x_12151) ;  /* 0xfffffffc00f08947 */ /* 0x002fea000383ffff */
[----:B------:R-:W-:Y:S05]  /*225c0*/  BRA `(.L_x_12244) ;  /* 0xffffffdc00247947 */ /* 0x000fea000383ffff */
.L_x_12152:
        /* <DEDUP_REMOVED lines=11> */
.L_x_12246:
[----:B------:R-:W-:Y:S05]  /*22680*/  BSYNC B0 ;  /* 0x0000000000007941 */ /* 0x000fea0003800000 */
.L_x_12245:
[----:B------:R-:W-:Y:S05]  /*22690*/  BRA `(.L_x_12247) ;  /* 0xffffffdc000c7947 */ /* 0x000fea000383ffff */
.L_x_12153:
[----:B------:R-:W-:Y:S01]  /*226a0*/  BSSY B0, `(.L_x_12248) ;  /* 0x0000006000007945 */ /* 0x000fe20003800000 */
[----:B------:R-:W-:-:S07]  /*226b0*/  IMAD.MOV.U32 R15, RZ, RZ, -0x1 ;  /* 0xffffffffff0f7424 */ /* 0x000fce00078e00ff */
[----:B0-2---:R-:W-:Y:S05]  /*226c0*/  WARPSYNC.COLLECTIVE R15, `(.L_x_12249) ;  /* 0x000000000f0c7348 */ /* 0x005fea0003c00000 */
[----:B------:R-:W-:Y:S02]  /*226d0*/  ELECT P6, UR62, PT ;  /* 0x00000000003e782f */ /* 0x000fe400038c0000 */
[----:B------:R-:W-:Y:S01]  /*226e0*/  MOV R14, UR62 ;  /* 0x0000003e000e7c02 */ /* 0x000fe20008000f00 */
[----:B0-2---:R-:W-:Y:S10]  /*226f0*/  ENDCOLLECTIVE ;  /* 0x000000000000791b */ /* 0x005ff40003800000 */
.L_x_12249:
[----:B------:R-:W-:Y:S05]  /*22700*/  BSYNC B0 ;  /* 0x0000000000007941 */ /* 0x000fea0003800000 */
.L_x_12248:
[----:B------:R-:W-:Y:S05]  /*22710*/  BRA `(.L_x_12250) ;  /* 0xffffffdc00007947 */ /* 0x000fea000383ffff */
.L_x_12155:
[----:B0-----:R0:W1:Y:S02]  /*22720*/  SYNCS.PHASECHK.TRANS64.TRYWAIT P1, [R6+URZ], R3 ;  /* 0x00000003060075a7 */ /* 0x001064000802017f */
[----:B-1----:R-:W-:Y:S05]  /*22730*/  @!P1 NANOSLEEP.SYNCS 0x989680 ;  /* 0x009896800000995d */ /* 0x002fea0003900000 */
[----:B------:R-:W1:Y:S02]  /*22740*/  @!P1 SYNCS.PHASECHK.TRANS64 P1, [R6+URZ], R3 ;  /* 0x00000003060095a7 */ /* 0x000e64000802007f */
[----:B-1----:R-:W-:Y:S05]  /*22750*/  @!P1 BRA `(.L_x_12155) ;  /* 0xfffffffc00f09947 */ /* 0x002fea000383ffff */
[----:B------:R-:W-:Y:S05]  /*22760*/  BRA `(.L_x_12251) ;  /* 0xffffffdc00347947 */ /* 0x000fea000383ffff */
.L_x_12156:
[----:B-1----:R1:W3:Y:S02]  /*22770*/  SYNCS.PHASECHK.TRANS64.TRYWAIT P1, [R7+URZ], R0 ;  /* 0x00000000070075a7 */ /* 0x0022e4000802017f */
[----:B---3--:R-:W-:Y:S05]  /*22780*/  @!P1 NANOSLEEP.SYNCS 0x989680 ;  /* 0x009896800000995d */ /* 0x008fea0003900000 */
[----:B------:R-:W3:Y:S02]  /*22790*/  @!P1 SYNCS.PHASECHK.TRANS64 P1, [R7+URZ], R0 ;  /* 0x00000000070095a7 */ /* 0x000ee4000802007f */
[----:B---3--:R-:W-:Y:S05]  /*227a0*/  @!P1 BRA `(.L_x_12156) ;  /* 0xfffffffc00f09947 */ /* 0x008fea000383ffff */
[----:B------:R-:W-:Y:S05]  /*227b0*/  BRA `(.L_x_12252) ;  /* 0xffffffdc00287947 */ /* 0x000fea000383ffff */
.L_x_12158:
[----:B---3--:R3:W4:Y:S02]  /*227c0*/  SYNCS.PHASECHK.TRANS64.TRYWAIT P1, [R2+URZ+0x13260], R3 ;  /* 0x01326003020075a7 */ /* 0x008724000802017f */
[----:B----4-:R-:W-:Y:S05]  /*227d0*/  @!P1 NANOSLEEP.SYNCS 0x989680 ;  /* 0x009896800000995d */ /* 0x010fea0003900000 */
[----:B------:R-:W4:Y:S02]  /*227e0*/  @!P1 SYNCS.PHASECHK.TRANS64 P1, [R2+URZ+0x13260], R3 ;  /* 0x01326003020095a7 */ /* 0x000f24000802007f */
[----:B----4-:R-:W-:Y:S05]  /*227f0*/  @!P1 BRA `(.L_x_12158) ;  /* 0xfffffffc00f09947 */ /* 0x010fea000383ffff */
[----:B------:R-:W-:Y:S05]  /*22800*/  BRA `(.L_x_12253) ;  /* 0xffffffdc00287947 */ /* 0x000fea000383ffff */
.L_x_12160:
[----:B----4-:R4:W0:Y:S02]  /*22810*/  SYNCS.PHASECHK.TRANS64.TRYWAIT P1, [R5+URZ+0x13260], R0 ;  /* 0x01326000050075a7 */ /* 0x010824000802017f */
[----:B0-----:R-:W-:Y:S05]  /*22820*/  @!P1 NANOSLEEP.SYNCS 0x989680 ;  /* 0x009896800000995d */ /* 0x001fea0003900000 */
[----:B------:R-:W0:Y:S02]  /*22830*/  @!P1 SYNCS.PHASECHK.TRANS64 P1, [R5+URZ+0x13260], R0 ;  /* 0x01326000050095a7 */ /* 0x000e24000802007f */
[----:B0-----:R-:W-:Y:S05]  /*22840*/  @!P1 BRA `(.L_x_12160) ;  /* 0xfffffffc00f09947 */ /* 0x001fea000383ffff */
[----:B------:R-:W-:Y:S05]  /*22850*/  BRA `(.L_x_12254) ;  /* 0xffffffdc00287947 */ /* 0x000fea000383ffff */
.L_x_12162:
[----:B------:R0:W0:Y:S02]  /*22860*/  SYNCS.PHASECHK.TRANS64.TRYWAIT P0, [R2+URZ+0x13280], R3 ;  /* 0x01328003020075a7 */ /* 0x000024000800017f */
[----:B0-----:R-:W-:Y:S05]  /*22870*/  @!P0 NANOSLEEP.SYNCS 0x989680 ;  /* 0x009896800000895d */ /* 0x001fea0003900000 */
[----:B------:R-:W0:Y:S02]  /*22880*/  @!P0 SYNCS.PHASECHK.TRANS64 P0, [R2+URZ+0x13280], R3 ;  /* 0x01328003020085a7 */ /* 0x000e24000800007f */
[----:B0-----:R-:W-:Y:S05]  /*22890*/  @!P0 BRA `(.L_x_12162) ;  /* 0xfffffffc00f08947 */ /* 0x001fea000383ffff */
[----:B------:R-:W-:Y:S05]  /*228a0*/  BRA `(.L_x_12163) ;  /* 0xffffffdc00247947 */ /* 0x000fea000383ffff */
.L_x_12255:
        /* <DEDUP_REMOVED lines=13> */
.L_x_12993:


//--------------------- .text._ZN7cutlass13device_kernelIN5flash11enable_sm90INS1_16FlashAttnFwdSm90INS1_25CollectiveMainloopFwdSm90ILi2EN4cute5tupleIJNS5_1CILi1EEES8_S8_EEENS6_IJNS7_ILi192EEENS7_ILi160EEENS7_ILi64EEEEEELi64ENS_12float_e4m3_tEfNS_4arch4Sm90ELb1ELb0ELb0ELb0ELb0ELb0ELb0ELb1ELb1ELb1ELb0ELb0EEENS1_21CollectiveEpilogueFwdINS6_IJSA_SC_SB_EEES9_NS_10bfloat16_tESG_Li384ELb0ELb1ELb0ELb1EEENS1_30DynamicPersistentTileSchedulerILi384ELi128ELb0ELb1ELb1EEEEEEEEEvNT_6ParamsE --------------------------
	.section	.text._ZN7cutlass13device_kernelIN5flash11enable_sm90INS1_16FlashAttnFwdSm90INS1_25CollectiveMainloopFwdSm90ILi2EN4cute5tupleIJNS5_1CILi1EEES8_S8_EEENS6_IJNS7_ILi192EEENS7_ILi160EEENS7_ILi64EEEEEELi64ENS_12float_e4m3_tEfNS_4arch4Sm90ELb1ELb0ELb0ELb0ELb0ELb0ELb0ELb1ELb1ELb1ELb0ELb0EEENS1_21CollectiveEpilogueFwdINS6_IJSA_SC_SB_EEES9_NS_10bfloat16_tESG_Li384ELb0ELb1ELb0ELb1EEENS1_30DynamicPersistentTileSchedulerILi384ELi128ELb0ELb1ELb1EEEEEEEEEvNT_6ParamsE,"ax",@progbits
	.align	128
.text._ZN7cutlass13device_kernelIN5flash11enable_sm90INS1_16FlashAttnFwdSm90INS1_25CollectiveMainloopFwdSm90ILi2EN4cute5tupleIJNS5_1CILi1EEES8_S8_EEENS6_IJNS7_ILi192EEENS7_ILi160EEENS7_ILi64EEEEEELi64ENS_12float_e4m3_tEfNS_4arch4Sm90ELb1ELb0ELb0ELb0ELb0ELb0ELb0ELb1ELb1ELb1ELb0ELb0EEENS1_21CollectiveEpilogueFwdINS6_IJSA_SC_SB_EEES9_NS_10bfloat16_tESG_Li384ELb0ELb1ELb0ELb1EEENS1_30DynamicPersistentTileSchedulerILi384ELi128ELb0ELb1ELb1EEEEEEEEEvNT_6ParamsE:
        .type           _ZN7cutlass13device_kernelIN5flash11enable_sm90INS1_16FlashAttnFwdSm90INS1_25CollectiveMainloopFwdSm90ILi2EN4cute5tupleIJNS5_1CILi1EEES8_S8_EEENS6_IJNS7_ILi192EEENS7_ILi160EEENS7_ILi64EEEEEELi64ENS_12float_e4m3_tEfNS_4arch4Sm90ELb1ELb0ELb0ELb0ELb0ELb0ELb0ELb1ELb1ELb1ELb0ELb0EEENS1_21CollectiveEpilogueFwdINS6_IJSA_SC_SB_EEES9_NS_10bfloat16_tESG_Li384ELb0ELb1ELb0ELb1EEENS1_30DynamicPersistentTileSchedulerILi384ELi128ELb0ELb1ELb1EEEEEEEEEvNT_6ParamsE,@function
        .size           _ZN7cutlass13device_kernelIN5flash11enable_sm90INS1_16FlashAttnFwdSm90INS1_25CollectiveMainloopFwdSm90ILi2EN4cute5tupleIJNS5_1CILi1EEES8_S8_EEENS6_IJNS7_ILi192EEENS7_ILi160EEENS7_ILi64EEEEEELi64ENS_12float_e4m3_tEfNS_4arch4Sm90ELb1ELb0ELb0ELb0ELb0ELb0ELb0ELb1ELb1ELb1ELb0ELb0EEENS1_21CollectiveEpilogueFwdINS6_IJSA_SC_SB_EEES9_NS_10bfloat16_tESG_Li384ELb0ELb1ELb0ELb1EEENS1_30DynamicPersistentTileSchedulerILi384ELi128ELb0ELb1ELb1EEEEEEEEEvNT_6ParamsE,(.L_x_12994 - _ZN7cutlass13device_kernelIN5flash11enable_sm90INS1_16FlashAttnFwdSm90INS1_25CollectiveMainloopFwdSm90ILi2EN4cute5tupleIJNS5_1CILi1EEES8_S8_EEENS6_IJNS7_ILi192EEENS7_ILi160EEENS7_ILi64EEEEEELi64ENS_12float_e4m3_tEfNS_4arch4Sm90ELb1ELb0ELb0ELb0ELb0ELb0ELb0ELb1ELb1ELb1ELb0ELb0EEENS1_21CollectiveEpilogueFwdINS6_IJSA_SC_SB_EEES9_NS_10bfloat16_tESG_Li384ELb0ELb1ELb0ELb1EEENS1_30DynamicPersistentTileSchedulerILi384ELi128ELb0ELb1ELb1EEEEEEEEEvNT_6ParamsE)
        .other          _ZN7cutlass13device_kernelIN5flash11enable_sm90INS1_16FlashAttnFwdSm90INS1_25CollectiveMainloopFwdSm90ILi2EN4cute5tupleIJNS5_1CILi1EEES8_S8_EEENS6_IJNS7_ILi192EEENS7_ILi160EEENS7_ILi64EEEEEELi64ENS_12float_e4m3_tEfNS_4arch4Sm90ELb1ELb0ELb0ELb0ELb0ELb0ELb0ELb1ELb1ELb1ELb0ELb0EEENS1_21CollectiveEpilogueFwdINS6_IJSA_SC_SB_EEES9_NS_10bfloat16_tESG_Li384ELb0ELb1ELb0ELb1EEENS1_30DynamicPersistentTileSchedulerILi384ELi128ELb0ELb1ELb1EEEEEEEEEvNT_6ParamsE,@"STO_CUDA_ENTRY STV_DEFAULT"
_ZN7cutlass13device_kernelIN5flash11enable_sm90INS1_16FlashAttnFwdSm90INS1_25CollectiveMainloopFwdSm90ILi2EN4cute5tupleIJNS5_1CILi1EEES8_S8_EEENS6_IJNS7_ILi192EEENS7_ILi160EEENS7_ILi64EEEEEELi64ENS_12float_e4m3_tEfNS_4arch4Sm90ELb1ELb0ELb0ELb0ELb0ELb0ELb0ELb1ELb1ELb1ELb0ELb0EEENS1_21CollectiveEpilogueFwdINS6_IJSA_SC_SB_EEES9_NS_10bfloat16_tESG_Li384ELb0ELb1ELb0ELb1EEENS1_30DynamicPersistentTileSchedulerILi384ELi128ELb0ELb1ELb1EEEEEEEEEvNT_6ParamsE:
        /* <DEDUP_REMOVED lines=18> */
.L_x_12257:
[----:B------:R-:W-:Y:S05]  /*0120*/  BSYNC B0 ;  /* 0x0000000000007941 */ /* 0x000fea0003800000 */
.L_x_12256:
        /* <DEDUP_REMOVED lines=41> */
.L_x_12258:
        /* <DEDUP_REMOVED lines=22> */
.L_x_12259:
        /* <DEDUP_REMOVED lines=18> */
.L_x_12260:
        /* <DEDUP_REMOVED lines=22> */
.L_x_12261:
        /* <DEDUP_REMOVED lines=22> */
.L_x_12262:
[----:B------:R-:W-:Y:S01]  /*0900*/  PLOP3.LUT P0, PT, PT, PT, UP0, 0x80, 0x0 ;  /* 0x000000000000781c */ /* 0x000fe20003f0f008 */
[----:B------:R-:W-:Y:S01]  /*0910*/  UMOV UR38, 0x1 ;  /* 0x0000000100267882 */ /* 0x000fe20000000000 */
[----:B------:R-:W-:Y:S01]  /*0920*/  NOP ;  /* 0x0000000000007918 */ /* 0x000fe20000000000 */
[----:B------:R-:W-:Y:S01]  /*0930*/  USEL UR38, UR38, 0x2, !UP0 ;  /* 0x0000000226267887 */ /* 0x000fe2000c000000 */
[----:B------:R-:W-:Y:S01]  /*0940*/  ULDC.64 UR48, c[0x0][0x208] ;  /* 0x0000820000307ab9 */ /* 0x000fe20000000a00 */
[----:B012-4-:R-:W-:Y:S08]  /*0950*/  BAR.SYNC.DEFER_BLOCKING 0x0 ;  /* 0x0000000000007b1d */ /* 0x017ff00000010000 */
[----:B------:R-:W-:Y:S05]  /*0960*/  @!P0 BRA `(.L_x_12263) ;  /* 0x000000a800cc8947 */ /* 0x000fea0003800000 */
.L_x_12264:
        /* <DEDUP_REMOVED lines=19> */
[----:B------:R-:W-:Y:S02]  /*0aa0*/  LEA.HI R3, R0, R10, RZ, 0x5 ;  /* 0x0000000a00037211 */ /* 0x000fe400078f28ff */
[----:B------:R-:W-:Y:S02]  /*0ab0*/  LOP3.LUT R23, R156, 0xffffff80, RZ, 0xc0, !PT ;  /* 0xffffff809c177812 */ /* 0x000fe400078ec0ff */
[----:B------:R-:W-:Y:S01]  /*0ac0*/  SHF.R.S32.HI R5, RZ, 0x4, R2 ;  /* 0x00000004ff057819 */ /* 0x000fe20000011402 */
[----:B------:R-:W-:Y:S01]  /*0ad0*/  IMAD.SHL.U32 R4, R3, 0x20, RZ ;  /* 0x0000002003047824 */ /* 0x000fe200078e00ff */
[----:B------:R-:W-:Y:S01]  /*0ae0*/  LOP3.LUT R3, R2, 0x3fffff0, RZ, 0xc0, !PT ;  /* 0x03fffff002037812 */ /* 0x000fe200078ec0ff */
[----:B------:R-:W-:Y:S01]  /*0af0*/  IMAD.IADD R23, R10, 0x1, -R23 ;  /* 0x000000010a177824 */ /* 0x000fe200078e0a17 */
[----:B------:R-:W-:-:S02]  /*0b00*/  LEA.HI R2, R2, R5, RZ, 0x1 ;  /* 0x0000000502027211 */ /* 0x000fc400078f08ff */
[----:B------:R-:W-:Y:S01]  /*0b10*/  LOP3.LUT R4, R4, 0xfffffc00, RZ, 0xc0, !PT ;  /* 0xfffffc0004047812 */ /* 0x000fe200078ec0ff */
[----:B------:R-:W-:Y:S01]  /*0b20*/  IMAD.IADD R3, R10, 0x1, -R3 ;  /* 0x000000010a037824 */ /* 0x000fe200078e0a03 */
[----:B------:R-:W-:Y:S02]  /*0b30*/  SHF.R.S32.HI R6, RZ, 0x1f, R23 ;  /* 0x0000001fff067819 */ /* 0x000fe40000011417 */
[----:B------:R-:W-:Y:S01]  /*0b40*/  LOP3.LUT R2, R2, 0x1ffffffe, RZ, 0xc0, !PT ;  /* 0x1ffffffe02027812 */ /* 0x000fe200078ec0ff */
[----:B------:R-:W-:Y:S01]  /*0b50*/  IMAD R3, R3, 0x40, R4 ;  /* 0x0000004003037824 */ /* 0x000fe200078e0204 */
[----:B------:R-:W-:Y:S02]  /*0b60*/  LEA.HI R4, R6, R23, RZ, 0x2 ;  /* 0x0000001706047211 */ /* 0x000fe400078f10ff */
[----:B------:R-:W-:Y:S01]  /*0b70*/  LEA.HI R7, R0, R10, RZ, 0x2 ;  /* 0x0000000a00077211 */ /* 0x000fe200078f10ff */
[----:B------:R-:W-:Y:S01]  /*0b80*/  IMAD.IADD R2, R5, 0x1, -R2 ;  /* 0x0000000105027824 */ /* 0x000fe200078e0a02 */
[----:B------:R-:W-:-:S02]  /*0b90*/  SHF.R.S32.HI R5, RZ, 0x2, R4 ;  /* 0x00000002ff057819 */ /* 0x000fc40000011404 */
[----:B------:R-:W-:Y:S01]  /*0ba0*/  SHF.R.S32.HI R8, RZ, 0x1f, R4 ;  /* 0x0000001fff087819 */ /* 0x000fe20000011404 */
[----:B------:R-:W-:Y:S01]  /*0bb0*/  IMAD R2, R2, 0x8, R3 ;  /* 0x0000000802027824 */ /* 0x000fe200078e0203 */
[----:B------:R-:W-:Y:S02]  /*0bc0*/  SHF.R.S32.HI R156, RZ, 0x7, R156 ;  /* 0x00000007ff9c7819 */ /* 0x000fe4000001149c */
[----:B------:R-:W-:Y:S02]  /*0bd0*/  LOP3.LUT R7, R7, 0xfffffffc, RZ, 0xc0, !PT ;  /* 0xfffffffc07077812 */ /* 0x000fe400078ec0ff */
[----:B------:R-:W-:Y:S01]  /*0be0*/  LEA.HI R8, R8, R5, RZ, 0x3 ;  /* 0x0000000508087211 */ /* 0x000fe200078f18ff */
[----:B------:R0:W-:Y:S01]  /*0bf0*/  STL [R1], R2 ;  /* 0x0000000201007387 */ /* 0x0001e20000100800 */
[----:B------:R-:W-:Y:S01]  /*0c00*/  LEA.HI R0, R0, R10, RZ, 0x3 ;  /* 0x0000000a00007211 */ /* 0x000fe200078f18ff */
[----:B------:R-:W-:Y:S01]  /*0c10*/  IMAD.IADD R7, R10, 0x1, -R7 ;  /* 0x000000010a077824 */ /* 0x000fe200078e0a07 */
[----:B------:R-:W-:-:S02]  /*0c20*/  LOP3.LUT R8, R8, 0xfffffff8, RZ, 0xc0, !PT ;  /* 0xfffffff808087812 */ /* 0x000fc400078ec0ff */
[----:B------:R-:W-:Y:S02]  /*0c30*/  LEA.HI R6, R6, R23, RZ, 0x5 ;  /* 0x0000001706067211 */ /* 0x000fe400078f28ff */
[----:B------:R-:W-:Y:S01]  /*0c40*/  LOP3.LUT R18, R0, 0xfffffff8, RZ, 0xc0, !PT ;  /* 0xfffffff800127812 */ /* 0x000fe200078ec0ff */
[----:B------:R-:W-:Y:S01]  /*0c50*/  IMAD.IADD R5, R5, 0x1, -R8 ;  /* 0x0000000105057824 */ /* 0x000fe200078e0a08 */
[----:B------:R-:W-:Y:S01]  /*0c60*/  LEA.HI R9, R7, R7, RZ, 0x1 ;  /* 0x0000000707097211 */ /* 0x000fe200078f08ff */
[----:B0-----:R-:W-:Y:S01]  /*0c70*/  IMAD.HI R2, R156, 0x55555556, RZ ;  /* 0x555555569c027827 */ /* 0x001fe200078e02ff */
[----:B------:R-:W-:Y:S02]  /*0c80*/  SHF.R.S32.HI R6, RZ, 0x5, R6 ;  /* 0x00000005ff067819 */ /* 0x000fe40000011406 */
[----:B------:R-:W-:Y:S01]  /*0c90*/  LOP3.LUT R16, R4, 0x7ffffffc, RZ, 0xc0, !PT ;  /* 0x7ffffffc04107812 */ /* 0x000fe200078ec0ff */
[----:B------:R-:W-:Y:S01]  /*0ca0*/  IMAD.IADD R18, R10, 0x1, -R18 ;  /* 0x000000010a127824 */ /* 0x000fe200078e0a12 */
[----:B------:R-:W-:Y:S01]  /*0cb0*/  LEA.HI R3, R2, R2, RZ, 0x1 ;  /* 0x0000000202037211 */ /* 0x000fe200078f08ff */
[----:B------:R-:W-:Y:S01]  /*0cc0*/  IMAD R6, R6, 0x10, R5 ;  /* 0x0000001006067824 */ /* 0x000fe200078e0205 */
[----:B------:R-:W-:Y:S01]  /*0cd0*/  LOP3.LUT R2, R9, 0x1ffffffe, RZ, 0xc0, !PT ;  /* 0x1ffffffe09027812 */ /* 0x000fe200078ec0ff */
[----:B------:R-:W-:Y:S01]  /*0ce0*/  IMAD.SHL.U32 R19, R18, 0x8, RZ ;  /* 0x0000000812137824 */ /* 0x000fe200078e00ff */
[----:B------:R-:W-:Y:S01]  /*0cf0*/  SHF.R.S32.HI R22, RZ, 0x3, R0 ;  /* 0x00000003ff167819 */ /* 0x000fe20000011400 */
[----:B------:R-:W-:-:S02]  /*0d00*/  IMAD R3, R3, -0x3, R156 ;  /* 0xfffffffd03037824 */ /* 0x000fc400078e029c */
[----:B------:R-:W-:Y:S01]  /*0d10*/  IMAD.IADD R2, R7, 0x1, -R2 ;  /* 0x0000000107027824 */ /* 0x000fe200078e0a02 */
[----:B------:R-:W-:Y:S01]  /*0d20*/  SHF.R.S32.HI R0, RZ, 0x1f, R19 ;  /* 0x0000001fff007819 */ /* 0x000fe20000011413 */
[----:B------:R-:W-:Y:S02]  /*0d30*/  IMAD R157, R3, 0x40, R6 ;  /* 0x00000040039d7824 */ /* 0x000fe400078e0206 */
[----:B------:R-:W-:Y:S02]  /*0d40*/  IMAD.IADD R16, R23, 0x1, -R16 ;  /* 0x0000000117107824 */ /* 0x000fe400078e0a10 */
[----:B------:R-:W-:-:S07]  /*0d50*/  IMAD R17, R2, 0x8, R157 ;  /* 0x0000000802117824 */ /* 0x000fce00078e029d */
.L_x_12306:
        /* <DEDUP_REMOVED lines=21> */
.L_x_12265:
[----:B------:R-:W-:Y:S01]  /*0eb0*/  ULDC UR6, c[0x0][0xc54] ;  /* 0x0003150000067ab9 */ /* 0x000fe20000000800 */
[----:B------:R-:W-:Y:S01]  /*0ec0*/  UMOV UR8, UR7 ;  /* 0x0000000700087c82 */ /* 0x000fe20008000000 */
[----:B------:R-:W-:-:S11]  /*0ed0*/  UISETP.NE.AND UP0, UPT, UR6, 0x1, UPT ;  /* 0x000000010600788c */ /* 0x000fd6000bf05270 */
[----:B------:R-:W-:Y:S02]  /*0ee0*/  @UP0 ULDC.64 UR10, c[0x0][0xc58] ;  /* 0x00031600000a0ab9 */ /* 0x000fe40000000a00 */
[----:B------:R-:W-:-:S04]  /*0ef0*/  UIMAD.WIDE.U32 UR4, UR7, UR10, URZ ;  /* 0x0000000a070472a5 */ /* 0x000fc8000f8e003f */
[----:B------:R-:W-:-:S04]  /*0f00*/  @UP0 USHF.R.U32.HI UR8, URZ, UR11, UR5 ;  /* 0x0000000b3f080299 */ /* 0x000fc80008011605 */
[----:B------:R-:W-:-:S12]  /*0f10*/  UIMAD UR4, UR8, UR6, URZ ;  /* 0x00000006080472a4 */ /* 0x000fd8000f8e023f */
.L_x_12266:
        /* <DEDUP_REMOVED lines=57> */
[----:B------:R-:W-:Y:S02]  /*12b0*/  ULDC UR47, c[0x0][0x424] ;  /* 0x00010900002f7ab9 */ /* 0x000fe40000000800 */
[----:B------:R0:W2:Y:S01]  /*12c0*/  @P0 LDG.E R7, desc[UR48][R2.64] ;  /* 0x0000003002070981 */ /* 0x0000a2000c1e1900 */
[----:B------:R-:W-:Y:S02]  /*12d0*/  UISETP.NE.U32.AND UP0, UPT, UR4, URZ, UPT ;  /* 0x0000003f0400728c */ /* 0x000fe4000bf05070 */
[----:B------:R-:W-:Y:S01]  /*12e0*/  UISETP.NE.AND UP1, UPT, UR6, 0x1, UPT ;  /* 0x000000010600788c */ /* 0x000fe2000bf25270 */
[----:B------:R1:W2:Y:S01]  /*12f0*/  @P1 LDG.E R0, desc[UR48][R4.64] ;  /* 0x0000003004001981 */ /* 0x0002a2000c1e1900 */
[----:B------:R-:W-:Y:S01]  /*1300*/  ULDC UR4, c[0x0][0xc3c] ;  /* 0x00030f0000047ab9 */ /* 0x000fe20000000800 */
[----:B------:R-:W-:Y:S01]  /*1310*/  UISETP.NE.AND.EX UP0, UPT, UR5, URZ, UPT, UP0 ;  /* 0x0000003f0500728c */ /* 0x000fe2000bf05300 */
[----:B------:R-:W-:Y:S01]  /*1320*/  PLOP3.LUT P0, PT, PT, PT, PT, 0x80, 0x0 ;  /* 0x000000000000781c */ /* 0x000fe20003f0f070 */
[----:B------:R-:W-:Y:S01]  /*1330*/  UIADD3 UR4, UR8, UR4, URZ ;  /* 0x0000000408047290 */ /* 0x000fe2000fffe03f */
[----:B------:R-:W-:Y:S01]  /*1340*/  CS2R R54, SRZ ;  /* 0x0000000000367805 */ /* 0x000fe2000001ff00 */
[----:B------:R-:W-:Y:S01]  /*1350*/  ULDC UR5, c[0x0][0x988] ;  /* 0x0002620000057ab9 */ /* 0x000fe20000000800 */
[----:B------:R-:W-:Y:S01]  /*1360*/  ULDC UR7, c[0x0][0x288] ;  /* 0x0000a20000077ab9 */ /* 0x000fe20000000800 */
[----:B------:R-:W-:Y:S01]  /*1370*/  UIMAD UR43, UR4, 0xc0, URZ ;  /* 0x000000c0042b78a4 */ /* 0x000fe2000f8e023f */
[----:B0-----:R-:W-:Y:S01]  /*1380*/  CS2R R2, SRZ ;  /* 0x0000000000027805 */ /* 0x001fe2000001ff00 */
[----:B------:R-:W-:Y:S01]  /*1390*/  UIADD3 UR7, -UR7, 0xa0, URZ ;  /* 0x000000a007077890 */ /* 0x000fe2000fffe13f */
[----:B-1----:R-:W-:Y:S01]  /*13a0*/  CS2R R4, SRZ ;  /* 0x0000000000047805 */ /* 0x002fe2000001ff00 */
[----:B------:R-:W-:Y:S01]  /*13b0*/  UIADD3 UR6, UR43, 0xbf, URZ ;  /* 0x000000bf2b067890 */ /* 0x000fe2000fffe03f */
[----:B------:R-:W-:Y:S01]  /*13c0*/  CS2R R8, SRZ ;  /* 0x0000000000087805 */ /* 0x000fe2000001ff00 */
[----:B------:R-:W-:Y:S01]  /*13d0*/  @UP1 ULDC UR4, c[0x0][0x44c] ;  /* 0x0001130000041ab9 */ /* 0x000fe20000000800 */
[----:B------:R-:W-:Y:S01]  /*13e0*/  USEL UR47, UR47, 0x1, UP0 ;  /* 0x000000012f2f7887 */ /* 0x000fe20008000000 */
[----:B------:R-:W-:Y:S01]  /*13f0*/  CS2R R52, SRZ ;  /* 0x0000000000347805 */ /* 0x000fe2000001ff00 */
[----:B------:R-:W-:Y:S01]  /*1400*/  ULDC UR8, c[0x0][0x2f0] ;  /* 0x0000bc0000087ab9 */ /* 0x000fe20000000800 */
[----:B------:R-:W-:Y:S01]  /*1410*/  @UP1 ULDC UR9, c[0x0][0x450] ;  /* 0x0001140000091ab9 */ /* 0x000fe20000000800 */
[----:B------:R-:W-:Y:S01]  /*1420*/  UIMAD UR7, UR47, UR8, UR7 ;  /* 0x000000082f0772a4 */ /* 0x000fe2000f8e0207 */
        /* <DEDUP_REMOVED lines=12> */
[----:B--2---:R-:W-:-:S04]  /*14f0*/  FMUL.FTZ R0, R7, R0 ;  /* 0x0000000007007220 */ /* 0x004fc80000410000 */
[----:B------:R-:W-:Y:S01]  /*1500*/  FMUL.FTZ R0, R0, UR5 ;  /* 0x0000000500007c20 */ /* 0x000fe20008410000 */
[----:B------:R-:W-:Y:S02]  /*1510*/  UIMAD.WIDE.U32 UR4, UR6, UR4, URZ ;  /* 0x00000004060472a5 */ /* 0x000fe4000f8e003f */
[----:B------:R-:W-:Y:S02]  /*1520*/  UIMAD UR4, UR47, UR8, 0x9f ;  /* 0x0000009f2f0474a4 */ /* 0x000fe4000f8e0208 */
[----:B------:R-:W-:Y:S01]  /*1530*/  @UP1 USHF.R.U32.HI UR6, URZ, UR9, UR5 ;  /* 0x000000093f061299 */ /* 0x000fe20008011605 */
[----:B------:R-:W-:Y:S01]  /*1540*/  R2UR UR42, R0 ;  /* 0x00000000002a72ca */ /* 0x000fe200000e0000 */
        /* <DEDUP_REMOVED lines=43> */
.L_x_12268:
        /* <DEDUP_REMOVED lines=9> */
.L_x_12383:
[----:B------:R-:W-:Y:S05]  /*1890*/  @!P0 BRA `(.L_x_12270) ;  /* 0x0000000000048947 */ /* 0x000fea0003800000 */
[----:B------:R-:W-:Y:S01]  /*18a0*/  BPT.TRAP 0x1 ;  /* 0x000000040000795c */ /* 0x000fe20000300000 */
.L_x_12270:
[----:B0-----:R-:W-:Y:S02]  /*18b0*/  IMAD.U32 R3, RZ, RZ, UR39 ;  /* 0x00000027ff037e24 */ /* 0x001fe4000f8e00ff */
[----:B------:R-:W-:-:S03]  /*18c0*/  IMAD.U32 R0, RZ, RZ, UR37 ;  /* 0x00000025ff007e24 */ /* 0x000fc6000f8e00ff */
[----:B------:R-:W-:Y:S02]  /*18d0*/  LEA R3, R3, UR45, 0x3 ;  /* 0x0000002d03037c11 */ /* 0x000fe4000f8e18ff */
[----:B------:R-:W-:-:S04]  /*18e0*/  SHF.L.U32 R0, R0, 0x1f, RZ ;  /* 0x0000001f00007819 */ /* 0x000fc800000006ff */
[----:B------:R0:W1:Y:S01]  /*18f0*/  SYNCS.PHASECHK.TRANS64.TRYWAIT P1, [R3+URZ+0x13230], R0 ;  /* 0x01323000030075a7 */ /* 0x000062000802017f */
[----:B------:R-:W-:Y:S05]  /*1900*/  @!P0 BRA `(.L_x_12271) ;  /* 0x0000000000048947 */ /* 0x000fea0003800000 */
[----:B------:R-:W-:Y:S01]  /*1910*/  BPT.TRAP 0x1 ;  /* 0x000000040000795c */ /* 0x000fe20000300000 */
.L_x_12271:
[----:B-1----:R-:W-:Y:S05]  /*1920*/  @P1 BRA `(.L_x_12272) ;  /* 0x0000000000081947 */ /* 0x002fea0003800000 */
[----:B------:R-:W1:Y:S02]  /*1930*/  SYNCS.PHASECHK.TRANS64.TRYWAIT P1, [R3+URZ+0x13230], R0 ;  /* 0x01323000030075a7 */ /* 0x000e64000802017f */
[----:B-1----:R-:W-:Y:S05]  /*1940*/  @!P1 BRA `(.L_x_12273) ;  /* 0x000000d000949947 */ /* 0x002fea0003800000 */
.L_x_12272:
        /* <DEDUP_REMOVED lines=15> */
[----:B------:R-:W-:Y:S01]  /*1a40*/  ULDC UR7, c[0x0][0x448] ;  /* 0x0001120000077ab9 */ /* 0x000fe20000000800 */
[----:B------:R-:W-:Y:S01]  /*1a50*/  UMOV UR8, UR51 ;  /* 0x0000003300087c82 */ /* 0x000fe20008000000 */
[----:B------:R-:W-:-:S02]  /*1a60*/  UISETP.NE.AND UP0, UPT, UR7, 0x1, UPT ;  /* 0x000000010700788c */ /* 0x000fc4000bf05270 */
[----:B------:R-:W-:Y:S02]  /*1a70*/  UIADD3 UR23, UR50, -0x2, URZ ;  /* 0xfffffffe32177890 */ /* 0x000fe4000fffe03f */
[----:B------:R-:W-:Y:S01]  /*1a80*/  UIMAD UR12, UR39, 0x280, UR12 ;  /* 0x00000280270c78a4 */ /* 0x000fe2000f8e020c */
[----:B------:R-:W-:Y:S01]  /*1a90*/  UMOV UR7, 0x80000020 ;  /* 0x8000002000077882 */ /* 0x000fe20000000000 */
[----:B------:R-:W-:Y:S02]  /*1aa0*/  PLOP3.LUT P2, PT, PT, PT, UP0, 0x80, 0x0 ;  /* 0x000000000000781c */ /* 0x000fe40003f4f008 */
[----:B------:R-:W-:Y:S02]  /*1ab0*/  UIADD3 UR4, UR12, 0x180, URZ ;  /* 0x000001800c047890 */ /* 0x000fe4000fffe03f */
[----:B------:R-:W-:Y:S02]  /*1ac0*/  UIADD3 UR5, UR12, 0x200, URZ ;  /* 0x000002000c057890 */ /* 0x000fe4000fffe03f */
[----:B------:R-:W-:Y:S01]  /*1ad0*/  UMOV UR10, UR12 ;  /* 0x0000000c000a7c82 */ /* 0x000fe20008000000 */
[----:B------:R-:W-:Y:S01]  /*1ae0*/  UIADD3 UR13, UR12, 0x2, URZ ;  /* 0x000000020c0d7890 */ /* 0x000fe2000fffe03f */
[----:B------:R-:W-:Y:S01]  /*1af0*/  QGMMA.64x32x32.F32.E4M3.E4M3 R88, gdesc[UR8], RZ, !UPT, gsb0 ;  /* 0x00600000085879f3 */ /* 0x000fe2000c0008ff */
[----:B------:R-:W-:Y:S01]  /*1b00*/  UIADD3 UR10, UR12, 0x80, URZ ;  /* 0x000000800c0a7890 */ /* 0x000fe2000fffe03f */
[----:B------:R-:W-:Y:S01]  /*1b10*/  UMOV UR11, 0x80000020 ;  /* 0x80000020000b7882 */ /* 0x000fe20000000000 */
        /* <DEDUP_REMOVED lines=21> */
[----:B------:R-:W-:Y:S01]  /*1c70*/  UIMAD UR10, UR50, -0xa0, URZ ;  /* 0xffffff60320a78a4 */ /* 0x000fe2000f8e023f */
[----:B------:R-:W-:-:S03]  /*1c80*/  ULDC UR11, c[0x0][0x2f0] ;  /* 0x0000bc00000b7ab9 */ /* 0x000fc60000000800 */
[----:B------:R-:W-:Y:S01]  /*1c90*/  UIADD3 UR13, UR10, 0xa1, URZ ;  /* 0x000000a10a0d7890 */ /* 0x000fe2000fffe03f */
[----:B------:R-:W-:-:S05]  /*1ca0*/  IMAD.U32 R11, RZ, RZ, UR11 ;  /* 0x0000000bff0b7e24 */ /* 0x000fca000f8e00ff */
[----:B------:R-:W-:Y:S01]  /*1cb0*/  IMAD.U32 R9, RZ, RZ, UR13 ;  /* 0x0000000dff097e24 */ /* 0x000fe2000f8e00ff */
[----:B------:R-:W-:-:S03]  /*1cc0*/  ULDC UR13, c[0x0][0x288] ;  /* 0x0000a200000d7ab9 */ /* 0x000fc60000000800 */
[----:B------:R-:W-:-:S04]  /*1cd0*/  IMAD R10, R16, -0x2, R9 ;  /* 0xfffffffe100a7824 */ /* 0x000fc800078e0209 */
[----:B------:R-:W-:-:S04]  /*1ce0*/  IMAD R10, R11, UR47, R10 ;  /* 0x0000002f0b0a7c24 */ /* 0x000fc8000f8e020a */
[----:B------:R-:W-:Y:S01]  /*1cf0*/  VIADD R15, R10, -UR13 ;  /* 0x8000000d0a0f7c36 */ /* 0x000fe20008000000 */
[----:B------:R-:W-:Y:S02]  /*1d00*/  WARPGROUP.DEPBAR.LE gsb0, 0x0 ;  /* 0x00008000000079c5 */ /* 0x000fe40000010000 */
[----:B------:R-:W-:-:S06]  /*1d10*/  WARPGROUP.ARRIVE ;  /* 0x00000000000079c5 */ /* 0x000fcc0000000000 */
[----:B------:R-:W-:Y:S01]  /*1d20*/  QGMMA.64x32x32.F32.E4M3.E4M3 R88, gdesc[UR4], R88, gsb0 ;  /* 0x00600000045879f3 */ /* 0x000fe20008000858 */
[----:B------:R-:W-:Y:S01]  /*1d30*/  @UP0 ULDC UR6, c[0x0][0x44c] ;  /* 0x0001130000060ab9 */ /* 0x000fe20000000800 */
[----:B------:R-:W-:Y:S01]  /*1d40*/  UMOV UR7, 0x80000020 ;  /* 0x8000002000077882 */ /* 0x000fe20000000000 */
[----:B01----:R-:W-:Y:S01]  /*1d50*/  @P2 IMAD.HI.U32 R0, R13, UR6, RZ ;  /* 0x000000060d002c27 */ /* 0x003fe2000f8e00ff */
[----:B------:R-:W-:-:S04]  /*1d60*/  @UP0 ULDC UR6, c[0x0][0x450] ;  /* 0x0001140000060ab9 */ /* 0x000fc80000000800 */
[----:B------:R-:W-:Y:S01]  /*1d70*/  @P2 SHF.R.U32.HI R13, RZ, UR6, R0 ;  /* 0x00000006ff0d2c19 */ /* 0x000fe20008011600 */
[----:B------:R-:W-:-:S04]  /*1d80*/  UIADD3 UR6, UR12, 0x82, URZ ;  /* 0x000000820c067890 */ /* 0x000fc8000fffe03f */
[----:B------:R-:W0:Y:S04]  /*1d90*/  SHFL.IDX PT, R7, R13, 0x1, 0x1c1f ;  /* 0x003c1f000d077f89 */ /* 0x000e2800000e0000 */
[----:B------:R-:W-:Y:S01]  /*1da0*/  SHFL.IDX PT, R13, R13, RZ, 0x1c1f ;  /* 0x001c1fff0d0d7589 */ /* 0x000fe200000e0000 */
[----:B0-----:R-:W-:Y:S01]  /*1db0*/  IADD3 R7, R7, -UR13, R10 ;  /* 0x8000000d07077c10 */ /* 0x001fe2000fffe00a */
[----:B------:R-:W-:Y:S02]  /*1dc0*/  WARPGROUP.DEPBAR.LE gsb0, 0x0 ;  /* 0x00008000000079c5 */ /* 0x000fe40000010000 */
[----:B------:R-:W-:-:S06]  /*1dd0*/  WARPGROUP.ARRIVE ;  /* 0x00000000000079c5 */ /* 0x000fcc0000000000 */
[----:B------:R-:W-:Y:S01]  /*1de0*/  QGMMA.64x32x32.F32.E4M3.E4M3 R72, gdesc[UR4], R72, gsb0 ;  /* 0x00600000044879f3 */ /* 0x000fe20008000848 */
[----:B------:R-:W-:Y:S01]  /*1df0*/  UIMAD UR6, UR47, UR11, UR10 ;  /* 0x0000000b2f0672a4 */ /* 0x000fe2000f8e020a */
[----:B------:R-:W-:Y:S02]  /*1e00*/  UMOV UR7, 0x80000020 ;  /* 0x8000002000077882 */ /* 0x000fe40000000000 */
[----:B------:R-:W-:Y:S01]  /*1e10*/  UMOV UR10, UR43 ;  /* 0x0000002b000a7c82 */ /* 0x000fe20008000000 */
[----:B------:R-:W-:Y:S02]  /*1e20*/  UIADD3 UR6, UR6, 0xa0, URZ ;  /* 0x000000a006067890 */ /* 0x000fe4000fffe03f */
[----:B------:R-:W-:-:S04]  /*1e30*/  UIMAD UR11, UR47, UR11, -UR13 ;  /* 0x0000000b2f0b72a4 */ /* 0x000fc8000f8e0a0d */
[----:B------:R-:W-:Y:S01]  /*1e40*/  IMAD.U32 R9, RZ, RZ, UR6 ;  /* 0x00000006ff097e24 */ /* 0x000fe2000f8e00ff */
[----:B------:R-:W-:-:S03]  /*1e50*/  UIADD3 UR6, UR12, 0x102, URZ ;  /* 0x000001020c067890 */ /* 0x000fc6000fffe03f */
[----:B------:R-:W-:-:S05]  /*1e60*/  IMAD R12, R16, -0x2, R9 ;  /* 0xfffffffe100c7824 */ /* 0x000fca00078e0209 */
[----:B------:R-:W-:-:S04]  /*1e70*/  VIMNMX R0, R12, R7, PT ;  /* 0x000000070c007248 */ /* 0x000fc80003fe0100 */
        /* <DEDUP_REMOVED lines=17> */
[----:B------:R-:W-:Y:S01]  /*1f90*/  ISETP.GT.AND P3, PT, R0, 0x19, PT ;  /* 0x000000190000780c */ /* 0x000fe20003f64270 */
[----:B------:R-:W-:-:S02]  /*1fa0*/  WARPGROUP.DEPBAR.LE gsb0, 0x0 ;  /* 0x00008000000079c5 */ /* 0x000fc40000010000 */
[----:B------:R-:W-:Y:S01]  /*1fb0*/  WARPGROUP.ARRIVE ;  /* 0x00000000000079c5 */ /* 0x000fe20000000000 */
[----:B------:R-:W-:Y:S02]  /*1fc0*/  FSEL R102, R102, -INF , P4 ;  /* 0xff80000066667808 */ /* 0x000fe40002000000 */
[----:B------:R-:W-:Y:S02]  /*1fd0*/  FMNMX.FTZ R7, R98, R7, !PT ;  /* 0x0000000762077209 */ /* 0x000fe40007810000 */
        /* <DEDUP_REMOVED lines=41> */
[----:B------:R-:W-:Y:S01]  /*2270*/  ISETP.GT.AND P3, PT, R0, 0x49, PT ;  /* 0x000000490000780c */ /* 0x000fe20003f64270 */
[----:B------:R-:W-:Y:S01]  /*2280*/  @UP0 ULDC UR12, c[0x0][0x450] ;  /* 0x00011400000c0ab9 */ /* 0x000fe20000000800 */
        /* <DEDUP_REMOVED lines=18> */
[----:B------:R-:W-:Y:S01]  /*23b0*/  FMNMX.FTZ R7, R71, R4, !PT ;  /* 0x0000000447077209 */ /* 0x000fe20007810000 */
[----:B------:R-:W-:-:S02]  /*23c0*/  WARPGROUP.DEPBAR.LE gsb0, 0x0 ;  /* 0x00008000000079c5 */ /* 0x000fc40000010000 */
        /* <DEDUP_REMOVED lines=8> */
[----:B------:R-:W-:Y:S01]  /*2450*/  UIMAD.WIDE.U32 UR6, UR43, UR6, URZ ;  /* 0x000000062b0672a5 */ /* 0x000fe2000f8e003f */
[----:B------:R-:W-:-:S02]  /*2460*/  FSEL R46, R46, -INF , P4 ;  /* 0xff8000002e2e7808 */ /* 0x000fc40002000000 */
[----:B------:R-:W-:Y:S01]  /*2470*/  FMNMX.FTZ R7, R43, R4, !PT ;  /* 0x000000042b077209 */ /* 0x000fe20007810000 */
[----:B------:R-:W-:Y:S01]  /*2480*/  @UP0 USHF.R.U32.HI UR10, URZ, UR12, UR7 ;  /* 0x0000000c3f0a0299 */ /* 0x000fe20008011607 */
[----:B------:R-:W-:Y:S02]  /*2490*/  ISETP.GT.AND P4, PT, R0, 0x70, PT ;  /* 0x000000700000780c */ /* 0x000fe40003f84270 */
[----:B------:R-:W-:Y:S01]  /*24a0*/  FSEL R47, R47, -INF , P3 ;  /* 0xff8000002f2f7808 */ /* 0x000fe20001800000 */
[----:B------:R-:W-:Y:S01]  /*24b0*/  UIADD3 UR6, UR11, UR10, URZ ;  /* 0x0000000a0b067290 */ /* 0x000fe2000fffe03f */
[----:B------:R-:W-:Y:S02]  /*24c0*/  FMNMX.FTZ R4, R46, R7, !PT ;  /* 0x000000072e047209 */ /* 0x000fe40007810000 */
[----:B------:R-:W-:Y:S01]  /*24d0*/  ISETP.GT.AND P3, PT, R0, 0x71, PT ;  /* 0x000000710000780c */ /* 0x000fe20003f64270 */
[----:B------:R-:W-:Y:S01]  /*24e0*/  UIMAD.WIDE UR6, UR6, 0x66666667, URZ ;  /* 0x66666667060678a5 */ /* 0x000fe2000f8e023f */
[----:B------:R-:W-:-:S02]  /*24f0*/  FSEL R50, R50, -INF , P4 ;  /* 0xff80000032327808 */ /* 0x000fc40002000000 */
[----:B------:R-:W-:Y:S01]  /*2500*/  FMNMX.FTZ R7, R47, R4, !PT ;  /* 0x000000042f077209 */ /* 0x000fe20007810000 */
[----:B------:R-:W-:Y:S01]  /*2510*/  USHF.R.U32.HI UR6, URZ, 0x1f, UR7 ;  /* 0x0000001f3f067899 */ /* 0x000fe20008011607 */
[----:B------:R-:W-:Y:S02]  /*2520*/  ISETP.GT.AND P4, PT, R0, 0x78, PT ;  /* 0x000000780000780c */ /* 0x000fe40003f84270 */
[----:B------:R-:W-:Y:S01]  /*2530*/  FSEL R51, R51, -INF , P3 ;  /* 0xff80000033337808 */ /* 0x000fe20001800000 */
[----:B------:R-:W-:Y:S01]  /*2540*/  ULEA.HI.SX32 UR6, UR7, UR6, 0x1a ;  /* 0x0000000607067291 */ /* 0x000fe2000f8fd23f */
[----:B------:R-:W-:Y:S02]  /*2550*/  FMNMX.FTZ R4, R50, R7, !PT ;  /* 0x0000000732047209 */ /* 0x000fe40007810000 */
[----:B------:R-:W-:Y:S01]  /*2560*/  ISETP.GT.AND P3, PT, R0, 0x79, PT ;  /* 0x000000790000780c */ /* 0x000fe20003f64270 */
[----:B------:R-:W-:Y:S01]  /*2570*/  UISETP.LT.AND UP1, UPT, URZ, UR6, UPT ;  /* 0x000000063f00728c */ /* 0x000fe2000bf21270 */
[----:B------:R-:W-:-:S02]  /*2580*/  FSEL R54, R54, -INF , P4 ;  /* 0xff80000036367808 */ /* 0x000fc40002000000 */
[----:B------:R-:W-:Y:S01]  /*2590*/  FMNMX.FTZ R7, R51, R4, !PT ;  /* 0x0000000433077209 */ /* 0x000fe20007810000 */
[----:B------:R-:W-:Y:S01]  /*25a0*/  USEL UR22, URZ, UR6, !UP1 ;  /* 0x000000063f167287 */ /* 0x000fe2000c800000 */
[----:B------:R-:W-:Y:S02]  /*25b0*/  ISETP.GT.AND P4, PT, R0, 0x80, PT ;  /* 0x000000800000780c */ /* 0x000fe40003f84270 */
[----:B------:R-:W-:Y:S01]  /*25c0*/  FSEL R55, R55, -INF , P3 ;  /* 0xff80000037377808 */ /* 0x000fe20001800000 */
[----:B------:R-:W-:Y:S01]  /*25d0*/  UISETP.GE.AND UP1, UPT, UR23, UR22, UPT ;  /* 0x000000161700728c */ /* 0x000fe2000bf26270 */
[----:B------:R-:W-:Y:S02]  /*25e0*/  FMNMX.FTZ R4, R54, R7, !PT ;  /* 0x0000000736047209 */ /* 0x000fe40007810000 */
[----:B------:R-:W-:Y:S02]  /*25f0*/  ISETP.GT.AND P3, PT, R0, 0x81, PT ;  /* 0x000000810000780c */ /* 0x000fe40003f64270 */
[----:B------:R-:W-:Y:S01]  /*2600*/  FMNMX.FTZ R7, R55, R4, !PT ;  /* 0x0000000437077209 */ /* 0x000fe20007810000 */
[----:B------:R-:W-:-:S02]  /*2610*/  WARPGROUP.DEPBAR.LE gsb0, 0x0 ;  /* 0x00008000000079c5 */ /* 0x000fc40000010000 */
[----:B------:R-:W-:Y:S02]  /*2620*/  FSEL R26, R26, -INF , P4 ;  /* 0xff8000001a1a7808 */ /* 0x000fe40002000000 */
        /* <DEDUP_REMOVED lines=21> */
[----:B------:R-:W-:-:S04]  /*2780*/  IMAD.U32 R7, RZ, RZ, UR42 ;  /* 0x0000002aff077e24 */ /* 0x000fc8000f8e00ff */
[----:B------:R-:W0:Y:S02]  /*2790*/  SHFL.BFLY PT, R0, R9, 0x2, 0x1f ;  /* 0x0c401f0009007f89 */ /* 0x000e2400000e0000 */
[----:B0-----:R-:W-:-:S05]  /*27a0*/  FMNMX.FTZ R11, R9, R0, !PT ;  /* 0x00000000090b7209 */ /* 0x001fca0007810000 */
[----:B------:R-:W0:Y:S02]  /*27b0*/  SHFL.BFLY PT, R0, R11, 0x1, 0x1f ;  /* 0x0c201f000b007f89 */ /* 0x000e2400000e0000 */
[----:B0-----:R-:W-:-:S04]  /*27c0*/  FMNMX.FTZ R0, R11, R0, !PT ;  /* 0x000000000b007209 */ /* 0x001fc80007810000 */
[C---:B------:R-:W-:Y:S01]  /*27d0*/  FSETP.NEU.FTZ.AND P3, PT, R0.reuse, -INF , PT ;  /* 0xff8000000000780b */ /* 0x040fe20003f7d000 */
[----:B------:R-:W-:-:S05]  /*27e0*/  FFMA.FTZ R7, R0, R7, -8 ;  /* 0xc100000000077423 */ /* 0x000fca0000010007 */
[----:B------:R-:W-:-:S05]  /*27f0*/  FSEL R7, R7, RZ, P3 ;  /* 0x000000ff07077208 */ /* 0x000fca0001800000 */
[--C-:B------:R-:W-:Y:S01]  /*2800*/  FFMA.FTZ R11, R90, UR42, -R7.reuse ;  /* 0x0000002a5a0b7c23 */ /* 0x100fe20008010807 */
[----:B------:R-:W-:Y:S01]  /*2810*/  VIADDMNMX R90, R13, R15, R12, PT ;  /* 0x0000000f0d5a7246 */ /* 0x000fe2000380010c */
[--C-:B------:R-:W-:Y:S01]  /*2820*/  FFMA.FTZ R39, R94, UR42, -R7.reuse ;  /* 0x0000002a5e277c23 */ /* 0x100fe20008010807 */
[----:B------:R-:W-:-:S01]  /*2830*/  FFMA.FTZ R75, R20, UR42, -R7 ;  /* 0x0000002a144b7c23 */ /* 0x000fc20008010807 */
[--C-:B------:R-:W-:Y:S01]  /*2840*/  FFMA.FTZ R79, R74, UR42, -R7.reuse ;  /* 0x0000002a4a4f7c23 */ /* 0x100fe20008010807 */
        /* <DEDUP_REMOVED lines=40> */
[----:B------:R-:W-:-:S02]  /*2ad0*/  FSEL R101, R101, -INF , P3 ;  /* 0xff80000065657808 */ /* 0x000fc40001800000 */
[----:B------:R-:W-:Y:S02]  /*2ae0*/  ISETP.GT.AND P3, PT, R90, 0x20, PT ;  /* 0x000000205a00780c */ /* 0x000fe40003f64270 */
[----:B------:R-:W-:Y:S02]  /*2af0*/  FMNMX.FTZ R20, R100, R21, !PT ;  /* 0x0000001564147209 */ /* 0x000fe40007810000 */
[----:B------:R-:W-:Y:S01]  /*2b00*/  ISETP.GT.AND P4, PT, R90, 0x21, PT ;  /* 0x000000215a00780c */ /* 0x000fe20003f84270 */
[----:B------:R1:W-:Y:S01]  /*2b10*/  MUFU.EX2 R21, R75 ;  /* 0x0000004b00157308 */ /* 0x0003e20000000800 */
[----:B------:R-:W-:Y:S02]  /*2b20*/  FSEL R72, R72, -INF , P3 ;  /* 0xff80000048487808 */ /* 0x000fe40001800000 */
[----:B0-----:R-:W-:Y:S01]  /*2b30*/  FMNMX.FTZ R39, R101, R20, !PT ;  /* 0x0000001465277209 */ /* 0x001fe20007810000 */
[----:B------:R-:W-:-:S01]  /*2b40*/  FFMA.FTZ R20, R78, UR42, -R7 ;  /* 0x0000002a4e147c23 */ /* 0x000fc20008010807 */
        /* <DEDUP_REMOVED lines=14> */
[----:B-1----:R-:W-:Y:S01]  /*2c30*/  FMNMX.FTZ R75, R77, R74, !PT ;  /* 0x0000004a4d4b7209 */ /* 0x002fe20007810000 */
[----:B------:R-:W-:-:S01]  /*2c40*/  FFMA.FTZ R74, R82, UR42, -R7 ;  /* 0x0000002a524a7c23 */ /* 0x000fc20008010807 */
[----:B------:R-:W-:Y:S01]  /*2c50*/  ISETP.GT.AND P3, PT, R90, 0x38, PT ;  /* 0x000000385a00780c */ /* 0x000fe20003f64270 */
[----:B------:R-:W-:-:S01]  /*2c60*/  FFMA.FTZ R82, R2, UR42, -R7 ;  /* 0x0000002a02527c23 */ /* 0x000fc20008010807 */
[----:B------:R-:W-:Y:S01]  /*2c70*/  FSEL R81, R81, -INF , P4 ;  /* 0xff80000051517808 */ /* 0x000fe20002000000 */
[----:B------:R-:W1:Y:S01]  /*2c80*/  MUFU.EX2 R11, R11 ;  /* 0x0000000b000b7308 */ /* 0x000e620000000800 */
[----:B------:R-:W-:-:S02]  /*2c90*/  FMNMX.FTZ R78, R80, R75, !PT ;  /* 0x0000004b504e7209 */ /* 0x000fc40007810000 */
[----:B------:R-:W-:Y:S02]  /*2ca0*/  ISETP.GT.AND P4, PT, R90, 0x39, PT ;  /* 0x000000395a00780c */ /* 0x000fe40003f84270 */
[----:B------:R-:W-:Y:S02]  /*2cb0*/  FSEL R84, R84, -INF , P3 ;  /* 0xff80000054547808 */ /* 0x000fe40001800000 */
[----:B------:R-:W-:Y:S01]  /*2cc0*/  FMNMX.FTZ R75, R81, R78, !PT ;  /* 0x0000004e514b7209 */ /* 0x000fe20007810000 */
[----:B------:R-:W-:-:S01]  /*2cd0*/  FFMA.FTZ R78, R86, UR42, -R7 ;  /* 0x0000002a564e7c23 */ /* 0x000fc20008010807 */
[----:B------:R-:W-:Y:S01]  /*2ce0*/  FSEL R85, R85, -INF , P4 ;  /* 0xff80000055557808 */ /* 0x000fe20002000000 */
[----:B------:R-:W-:-:S01]  /*2cf0*/  FFMA.FTZ R86, R67, UR42, -R7 ;  /* 0x0000002a43567c23 */ /* 0x000fc20008010807 */
[----:B------:R-:W-:Y:S01]  /*2d00*/  ISETP.GT.AND P3, PT, R90, 0x40, PT ;  /* 0x000000405a00780c */ /* 0x000fe20003f64270 */
[----:B------:R-:W-:Y:S01]  /*2d10*/  MUFU.EX2 R10, R106 ;  /* 0x0000006a000a7308 */ /* 0x000fe20000000800 */
[----:B------:R-:W-:-:S02]  /*2d20*/  FMNMX.FTZ R2, R84, R75, !PT ;  /* 0x0000004b54027209 */ /* 0x000fc40007810000 */
[----:B------:R-:W-:Y:S02]  /*2d30*/  ISETP.GT.AND P4, PT, R90, 0x41, PT ;  /* 0x000000415a00780c */ /* 0x000fe40003f84270 */
[----:B------:R-:W-:Y:S02]  /*2d40*/  FSEL R56, R56, -INF , P3 ;  /* 0xff80000038387808 */ /* 0x000fe40001800000 */
[----:B0-----:R-:W-:Y:S01]  /*2d50*/  FMNMX.FTZ R79, R85, R2, !PT ;  /* 0x00000002554f7209 */ /* 0x001fe20007810000 */
        /* <DEDUP_REMOVED lines=11> */
[----:B------:R-:W0:Y:S01]  /*2e10*/  MUFU.EX2 R12, R12 ;  /* 0x0000000c000c7308 */ /* 0x000e220000000800 */
        /* <DEDUP_REMOVED lines=32> */
[----:B------:R-:W-:Y:S01]  /*3020*/  FSEL R83, R48, -INF , P3 ;  /* 0xff80000030537808 */ /* 0x000fe20001800000 */
[----:B------:R-:W-:Y:S01]  /*3030*/  FFMA.FTZ R48, R66, UR42, -R7 ;  /* 0x0000002a42307c23 */ /* 0x000fe20008010807 */
[----:B------:R-:W-:Y:S01]  /*3040*/  FMNMX.FTZ R2, R45, R2, !PT ;  /* 0x000000022d027209 */ /* 0x000fe20007810000 */
[----:B------:R-:W-:Y:S01]  /*3050*/  MUFU.EX2 R58, R58 ;  /* 0x0000003a003a7308 */ /* 0x000fe20000000800 */
[----:B--2---:R-:W-:Y:S02]  /*3060*/  FSEL R82, R49, -INF , P4 ;  /* 0xff80000031527808 */ /* 0x004fe40002000000 */
[----:B------:R-:W-:Y:S02]  /*3070*/  ISETP.GT.AND P3, PT, R90, 0x78, PT ;  /* 0x000000785a00780c */ /* 0x000fe40003f64270 */
[----:B------:R-:W-:-:S02]  /*3080*/  FMNMX.FTZ R49, R83, R2, !PT ;  /* 0x0000000253317209 */ /* 0x000fc40007810000 */
[----:B------:R-:W-:Y:S01]  /*3090*/  ISETP.GT.AND P4, PT, R90, 0x79, PT ;  /* 0x000000795a00780c */ /* 0x000fe20003f84270 */
[----:B------:R-:W-:Y:S01]  /*30a0*/  MUFU.EX2 R59, R59 ;  /* 0x0000003b003b7308 */ /* 0x000fe20000000800 */
[----:B------:R-:W-:Y:S02]  /*30b0*/  FSEL R52, R52, -INF , P3 ;  /* 0xff80000034347808 */ /* 0x000fe40001800000 */
[----:B------:R-:W-:Y:S02]  /*30c0*/  FMNMX.FTZ R49, R82, R49, !PT ;  /* 0x0000003152317209 */ /* 0x000fe40007810000 */
[----:B------:R-:W-:Y:S02]  /*30d0*/  FSEL R53, R53, -INF , P4 ;  /* 0xff80000035357808 */ /* 0x000fe40002000000 */
[----:B------:R-:W-:Y:S01]  /*30e0*/  ISETP.GT.AND P3, PT, R90, 0x80, PT ;  /* 0x000000805a00780c */ /* 0x000fe20003f64270 */
[----:B------:R-:W2:Y:S01]  /*30f0*/  MUFU.EX2 R63, R63 ;  /* 0x0000003f003f7308 */ /* 0x000ea20000000800 */
[----:B------:R-:W-:-:S02]  /*3100*/  FMNMX.FTZ R2, R52, R49, !PT ;  /* 0x0000003134027209 */ /* 0x000fc40007810000 */
[----:B------:R-:W-:Y:S02]  /*3110*/  ISETP.GT.AND P4, PT, R90, 0x81, PT ;  /* 0x000000815a00780c */ /* 0x000fe40003f84270 */
[----:B------:R-:W-:Y:S01]  /*3120*/  FSEL R66, R24, -INF , P3 ;  /* 0xff80000018427808 */ /* 0x000fe20001800000 */
[----:B------:R-:W-:Y:S01]  /*3130*/  FFMA.FTZ R24, R70, UR42, -R7 ;  /* 0x0000002a46187c23 */ /* 0x000fe20008010807 */
[----:B------:R-:W-:Y:S01]  /*3140*/  FMNMX.FTZ R67, R53, R2, !PT ;  /* 0x0000000235437209 */ /* 0x000fe20007810000 */
[----:B------:R3:W-:Y:S01]  /*3150*/  MUFU.EX2 R49, R86 ;  /* 0x0000005600317308 */ /* 0x0007e20000000800 */
        /* <DEDUP_REMOVED lines=9> */
[----:B------:R-:W-:-:S01]  /*31f0*/  FFMA.FTZ R29, R71, UR42, -R7 ;  /* 0x0000002a471d7c23 */ /* 0x000fc20008010807 */
[----:B------:R-:W-:Y:S01]  /*3200*/  FMNMX.FTZ R2, R28, R87, !PT ;  /* 0x000000571c027209 */ /* 0x000fe20007810000 */
[----:B------:R-:W-:Y:S01]  /*3210*/  MUFU.EX2 R24, R24 ;  /* 0x0000001800187308 */ /* 0x000fe20000000800 */
[----:B------:R-:W-:-:S02]  /*3220*/  ISETP.GT.AND P4, PT, R90, 0x91, PT ;  /* 0x000000915a00780c */ /* 0x000fc40003f84270 */
[----:B------:R-:W-:Y:S01]  /*3230*/  FSEL R70, R32, -INF , P3 ;  /* 0xff80000020467808 */ /* 0x000fe20001800000 */
[----:B------:R-:W-:-:S01]  /*3240*/  FFMA.FTZ R32, R42, UR42, -R7 ;  /* 0x0000002a2a207c23 */ /* 0x000fc20008010807 */
[----:B------:R-:W-:Y:S02]  /*3250*/  FMNMX.FTZ R87, R67, R2, !PT ;  /* 0x0000000243577209 */ /* 0x000fe40007810000 */
[----:B------:R-:W-:Y:S01]  /*3260*/  ISETP.GT.AND P3, PT, R90, 0x98, PT ;  /* 0x000000985a00780c */ /* 0x000fe20003f64270 */
[----:B------:R-:W-:Y:S01]  /*3270*/  MUFU.EX2 R29, R29 ;  /* 0x0000001d001d7308 */ /* 0x000fe20000000800 */
[----:B------:R-:W-:Y:S02]  /*3280*/  FSEL R71, R33, -INF , P4 ;  /* 0xff80000021477808 */ /* 0x000fe40002000000 */
[----:B------:R-:W-:Y:S02]  /*3290*/  FMNMX.FTZ R2, R70, R87, !PT ;  /* 0x0000005746027209 */ /* 0x000fe40007810000 */
[----:B------:R-:W-:Y:S01]  /*32a0*/  ISETP.GT.AND P4, PT, R90, 0x99, PT ;  /* 0x000000995a00780c */ /* 0x000fe20003f84270 */
[--C-:B------:R-:W-:Y:S01]  /*32b0*/  FFMA.FTZ R90, R43, UR42, -R7.reuse ;  /* 0x0000002a2b5a7c23 */ /* 0x100fe20008010807 */
[----:B------:R-:W-:Y:S01]  /*32c0*/  FSEL R42, R36, -INF , P3 ;  /* 0xff800000242a7808 */ /* 0x000fe20001800000 */
[--C-:B------:R-:W-:Y:S01]  /*32d0*/  FFMA.FTZ R43, R50, UR42, -R7.reuse ;  /* 0x0000002a322b7c23 */ /* 0x100fe20008010807 */
[----:B------:R-:W-:Y:S01]  /*32e0*/  FMNMX.FTZ R33, R71, R2, !PT ;  /* 0x0000000247217209 */ /* 0x000fe20007810000 */
[--C-:B------:R-:W-:Y:S01]  /*32f0*/  FFMA.FTZ R50, R55, UR42, -R7.reuse ;  /* 0x0000002a37327c23 */ /* 0x100fe20008010807 */
[----:B---3--:R-:W-:Y:S01]  /*3300*/  FSEL R86, R37, -INF , P4 ;  /* 0xff80000025567808 */ /* 0x008fe20002000000 */
[----:B------:R-:W-:Y:S01]  /*3310*/  IMAD.U32 R55, RZ, RZ, UR42 ;  /* 0x0000002aff377e24 */ /* 0x000fe2000f8e00ff */
[----:B------:R-:W-:Y:S01]  /*3320*/  FMNMX.FTZ R37, R42, R33, !PT ;  /* 0x000000212a257209 */ /* 0x000fe20007810000 */
[--C-:B------:R-:W-:Y:S01]  /*3330*/  FFMA.FTZ R36, R46, UR42, -R7.reuse ;  /* 0x0000002a2e247c23 */ /* 0x100fe20008010807 */
[----:B------:R-:W-:-:S01]  /*3340*/  FFMA.FTZ R46, R51, UR42, -R7 ;  /* 0x0000002a332e7c23 */ /* 0x000fc20008010807 */
[----:B------:R3:W-:Y:S01]  /*3350*/  MUFU.EX2 R33, R90 ;  /* 0x0000005a00217308 */ /* 0x0007e20000000800 */
[----:B------:R-:W-:Y:S01]  /*3360*/  FMNMX.FTZ R2, R86, R37, !PT ;  /* 0x0000002556027209 */ /* 0x000fe20007810000 */
[--C-:B------:R-:W-:Y:S01]  /*3370*/  FFMA.FTZ R37, R47, UR42, -R7.reuse ;  /* 0x0000002a2f257c23 */ /* 0x100fe20008010807 */
[----:B------:R-:W-:-:S01]  /*3380*/  FFMA.FTZ R47, R54, UR42, -R7 ;  /* 0x0000002a362f7c23 */ /* 0x000fc20008010807 */
[----:B------:R-:W-:Y:S01]  /*3390*/  FFMA.FTZ R7, R4, UR42, -R7 ;  /* 0x0000002a04077c23 */ /* 0x000fe20008010807 */
[----:B-1----:R-:W-:Y:S01]  /*33a0*/  F2FP.SATFINITE.E4M3.F32.PACK_AB_MERGE_C R153, R11, R8, RZ ;  /* 0x000000080b99723e */ /* 0x002fe200048070ff */
[----:B------:R-:W1:Y:S01]  /*33b0*/  SHFL.BFLY PT, R87, R2, 0x2, 0x1f ;  /* 0x0c401f0002577f89 */ /* 0x000e6200000e0000 */
[----:B0-----:R-:W-:Y:S01]  /*33c0*/  F2FP.SATFINITE.E4M3.F32.PACK_AB_MERGE_C R155, R15, R12, RZ ;  /* 0x0000000c0f9b723e */ /* 0x001fe200048070ff */
[----:B------:R-:W-:Y:S01]  /*33d0*/  MUFU.EX2 R32, R32 ;  /* 0x0000002000207308 */ /* 0x000fe20000000800 */
[----:B--2---:R-:W-:-:S02]  /*33e0*/  F2FP.SATFINITE.E4M3.F32.PACK_AB_MERGE_C R145, R63, R44, RZ ;  /* 0x0000002c3f91723e */ /* 0x004fc400048070ff */
[----:B------:R-:W-:Y:S02]  /*33f0*/  F2FP.SATFINITE.E4M3.F32.PACK_AB_MERGE_C R149, R39, R20, RZ ;  /* 0x000000142795723e */ /* 0x000fe400048070ff */
[----:B------:R-:W-:Y:S02]  /*3400*/  F2FP.SATFINITE.E4M3.F32.PACK_AB_MERGE_C R153, R9, R6, R153 ;  /* 0x000000060999723e */ /* 0x000fe40004807099 */
[----:B------:R-:W-:Y:S01]  /*3410*/  F2FP.SATFINITE.E4M3.F32.PACK_AB_MERGE_C R155, R13, R10, R155 ;  /* 0x0000000a0d9b723e */ /* 0x000fe2000480709b */
[----:B------:R-:W-:Y:S01]  /*3420*/  MUFU.EX2 R36, R36 ;  /* 0x0000002400247308 */ /* 0x000fe20000000800 */
[----:B------:R-:W-:Y:S02]  /*3430*/  F2FP.SATFINITE.E4M3.F32.PACK_AB_MERGE_C R151, R79, R78, RZ ;  /* 0x0000004e4f97723e */ /* 0x000fe400048070ff */
[----:B------:R-:W-:Y:S02]  /*3440*/  F2FP.SATFINITE.E4M3.F32.PACK_AB_MERGE_C R149, R21, R14, R149 ;  /* 0x0000000e1595723e */ /* 0x000fe40004807095 */
[----:B------:R-:W-:-:S02]  /*3450*/  F2FP.SATFINITE.E4M3.F32.PACK_AB_MERGE_C R151, R75, R74, R151 ;  /* 0x0000004a4b97723e */ /* 0x000fc40004807097 */
[----:B------:R-:W-:Y:S01]  /*3460*/  F2FP.SATFINITE.E4M3.F32.PACK_AB_MERGE_C R145, R59, R58, R145 ;  /* 0x0000003a3b91723e */ /* 0x000fe20004807091 */
[----:B------:R-:W-:Y:S01]  /*3470*/  MUFU.EX2 R37, R37 ;  /* 0x0000002500257308 */ /* 0x000fe20000000800 */
[----:B-1----:R-:W-:-:S07]  /*3480*/  FMNMX.FTZ R87, R2, R87, !PT ;  /* 0x0000005702577209 */ /* 0x002fce0007810000 */
[----:B------:R-:W-:Y:S01]  /*3490*/  MUFU.EX2 R43, R43 ;  /* 0x0000002b002b7308 */ /* 0x000fe20000000800 */
[----:B------:R-:W0:Y:S07]  /*34a0*/  SHFL.BFLY PT, R2, R87, 0x1, 0x1f ;  /* 0x0c201f0057027f89 */ /* 0x000e2e00000e0000 */
[----:B------:R-:W-:Y:S08]  /*34b0*/  MUFU.EX2 R46, R46 ;  /* 0x0000002e002e7308 */ /* 0x000ff00000000800 */
[----:B------:R-:W-:Y:S08]  /*34c0*/  MUFU.EX2 R47, R47 ;  /* 0x0000002f002f7308 */ /* 0x000ff00000000800 */
[----:B------:R-:W-:Y:S01]  /*34d0*/  MUFU.EX2 R50, R50 ;  /* 0x0000003200327308 */ /* 0x000fe20000000800 */
[----:B0-----:R-:W-:-:S04]  /*34e0*/  FMNMX.FTZ R2, R87, R2, !PT ;  /* 0x0000000257027209 */ /* 0x001fc80007810000 */
        /* <DEDUP_REMOVED lines=22> */
[----:B---3--:R-:W-:-:S01]  /*3650*/  FFMA.FTZ R90, R100, UR42, -R55 ;  /* 0x0000002a645a7c23 */ /* 0x008fc20008010837 */
        /* <DEDUP_REMOVED lines=25> */
[----:B------:R-:W-:-:S02]  /*37f0*/  @!P1 VIADD R40, R3, 0x13240 ;  /* 0x0001324003289836 */ /* 0x000fc40000000000 */
[--C-:B------:R-:W-:Y:S01]  /*3800*/  FFMA.FTZ R70, R70, UR42, -R55.reuse ;  /* 0x0000002a46467c23 */ /* 0x100fe20008010837 */
[----:B------:R-:W-:-:S01]  /*3810*/  FFMA.FTZ R71, R71, UR42, -R55 ;  /* 0x0000002a47477c23 */ /* 0x000fc20008010837 */
[----:B------:R-:W-:Y:S01]  /*3820*/  FFMA.FTZ R42, R42, UR42, -R55 ;  /* 0x0000002a2a2a7c23 */ /* 0x000fe20008010837 */
[----:B------:R-:W1:Y:S01]  /*3830*/  MUFU.EX2 R89, R89 ;  /* 0x0000005900597308 */ /* 0x000e620000000800 */
[----:B--2---:R-:W-:-:S01]  /*3840*/  FADD.FTZ R69, R88, R69 ;  /* 0x0000004558457221 */ /* 0x004fc20000010000 */
[----:B------:R-:W-:Y:S02]  /*3850*/  @!P1 PRMT R40, RZ, 0x654, R40 ;  /* 0x00000654ff289816 */ /* 0x000fe40000000028 */
[----:B------:R-:W-:Y:S02]  /*3860*/  F2FP.SATFINITE.E4M3.F32.PACK_AB_MERGE_C R87, R88, R87, RZ ;  /* 0x000000575857723e */ /* 0x000fe400048070ff */
[----:B------:R2:W-:Y:S02]  /*3870*/  @!P1 SYNCS.ARRIVE.TRANS64.RED.A1T0 RZ, [R40+URZ], RZ ;  /* 0x000000ff28ff99a7 */ /* 0x0005e4000810043f */
[----:B------:R-:W3:Y:S01]  /*3880*/  MUFU.EX2 R90, R90 ;  /* 0x0000005a005a7308 */ /* 0x000ee20000000800 */
[----:B0-----:R-:W-:-:S01]  /*3890*/  FADD.FTZ R94, R54, R69 ;  /* 0x00000045365e7221 */ /* 0x001fc20000010000 */
[----:B------:R-:W-:Y:S01]  /*38a0*/  FFMA.FTZ R69, R41, UR42, -R55 ;  /* 0x0000002a29457c23 */ /* 0x000fe20008010837 */
[----:B------:R-:W-:-:S01]  /*38b0*/  FADD.FTZ R41, R13, R96 ;  /* 0x000000600d297221 */ /* 0x000fc20000010000 */
[----:B------:R-:W-:-:S04]  /*38c0*/  F2FP.SATFINITE.E4M3.F32.PACK_AB_MERGE_C R152, R51, R4, R87 ;  /* 0x000000043398723e */ /* 0x000fc80004807057 */
[----:B------:R-:W0:Y:S01]  /*38d0*/  MUFU.EX2 R91, R91 ;  /* 0x0000005b005b7308 */ /* 0x000e220000000800 */
[----:B-1----:R-:W-:-:S01]  /*38e0*/  FADD.FTZ R95, R89, R94 ;  /* 0x0000005e595f7221 */ /* 0x002fc20000010000 */
[----:B------:R-:W-:Y:S01]  /*38f0*/  FADD.FTZ R94, R12, R41 ;  /* 0x000000290c5e7221 */ /* 0x000fe20000010000 */
[----:B------:R-:W-:-:S03]  /*3900*/  FFMA.FTZ R41, R62, UR42, -R55 ;  /* 0x0000002a3e297c23 */ /* 0x000fc60008010837 */
[----:B------:R-:W-:Y:S02]  /*3910*/  FADD.FTZ R97, R15, R94 ;  /* 0x0000005e0f617221 */ /* 0x000fe40000010000 */
[----:B------:R-:W1:Y:S01]  /*3920*/  MUFU.EX2 R72, R72 ;  /* 0x0000004800487308 */ /* 0x000e620000000800 */
[----:B---3--:R-:W-:-:S01]  /*3930*/  FADD.FTZ R62, R90, R95 ;  /* 0x0000005f5a3e7221 */ /* 0x008fc20000010000 */
[----:B------:R-:W-:-:S06]  /*3940*/  FADD.FTZ R94, R14, R97 ;  /* 0x000000610e5e7221 */ /* 0x000fcc0000010000 */
[----:B------:R-:W3:Y:S01]  /*3950*/  MUFU.EX2 R73, R73 ;  /* 0x0000004900497308 */ /* 0x000ee20000000800 */
[----:B0-----:R-:W-:-:S01]  /*3960*/  FADD.FTZ R95, R91, R62 ;  /* 0x0000003e5b5f7221 */ /* 0x001fc20000010000 */
[----:B------:R-:W-:Y:S01]  /*3970*/  FFMA.FTZ R62, R52, UR42, -R55 ;  /* 0x0000002a343e7c23 */ /* 0x000fe20008010837 */
[----:B------:R-:W-:-:S04]  /*3980*/  F2FP.SATFINITE.E4M3.F32.PACK_AB_MERGE_C R90, R91, R90, RZ ;  /* 0x0000005a5b5a723e */ /* 0x000fc800048070ff */
[----:B------:R-:W-:Y:S01]  /*3990*/  F2FP.SATFINITE.E4M3.F32.PACK_AB_MERGE_C R154, R89, R54, R90 ;  /* 0x00000036599a723e */ /* 0x000fe2000480705a */
[----:B------:R-:W0:Y:S08]  /*39a0*/  MUFU.EX2 R92, R92 ;  /* 0x0000005c005c7308 */ /* 0x000e300000000800 */
[----:B------:R-:W4:Y:S08]  /*39b0*/  MUFU.EX2 R93, R93 ;  /* 0x0000005d005d7308 */ /* 0x000f300000000800 */
[----:B------:R-:W5:Y:S08]  /*39c0*/  MUFU.EX2 R76, R76 ;  /* 0x0000004c004c7308 */ /* 0x000f700000000800 */
[----:B------:R1:W-:Y:S08]  /*39d0*/  MUFU.EX2 R3, R68 ;  /* 0x0000004400037308 */ /* 0x0003f00000000800 */
[----:B------:R-:W5:Y:S01]  /*39e0*/  MUFU.EX2 R77, R77 ;  /* 0x0000004d004d7308 */ /* 0x000f620000000800 */
[----:B-1----:R-:W-:-:S01]  /*39f0*/  FADD.FTZ R68, R72, R95 ;  /* 0x0000005f48447221 */ /* 0x002fc20000010000 */
[----:B------:R-:W-:-:S04]  /*3a00*/  FADD.FTZ R95, R21, R94 ;  /* 0x0000005e155f7221 */ /* 0x000fc80000010000 */
[----:B------:R-:W-:Y:S02]  /*3a10*/  FADD.FTZ R96, R20, R95 ;  /* 0x0000005f14607221 */ /* 0x000fe40000010000 */
[----:B--2---:R3:W-:Y:S02]  /*3a20*/  MUFU.EX2 R40, R69 ;  /* 0x0000004500287308 */ /* 0x0047e40000000800 */
[----:B------:R-:W-:-:S06]  /*3a30*/  FADD.FTZ R97, R39, R96 ;  /* 0x0000006027617221 */ /* 0x000fcc0000010000 */
[----:B------:R-:W1:Y:S01]  /*3a40*/  MUFU.EX2 R80, R80 ;  /* 0x0000005000507308 */ /* 0x000e620000000800 */
[----:B---3--:R-:W-:-:S01]  /*3a50*/  FADD.FTZ R69, R73, R68 ;  /* 0x0000004449457221 */ /* 0x008fc20000010000 */
[----:B------:R-:W-:-:S03]  /*3a60*/  FFMA.FTZ R68, R25, UR42, -R55 ;  /* 0x0000002a19447c23 */ /* 0x000fc60008010837 */
[----:B0-----:R-:W-:Y:S01]  /*3a70*/  FADD.FTZ R94, R92, R69 ;  /* 0x000000455c5e7221 */ /* 0x001fe20000010000 */
[----:B------:R-:W-:-:S01]  /*3a80*/  FFMA.FTZ R69, R28, UR42, -R55 ;  /* 0x0000002a1c457c23 */ /* 0x000fc20008010837 */
[----:B------:R-:W-:Y:S01]  /*3a90*/  FFMA.FTZ R55, R86, UR42, -R55 ;  /* 0x0000002a56377c23 */ /* 0x000fe20008010837 */
[----:B------:R-:W0:Y:S01]  /*3aa0*/  MUFU.EX2 R81, R81 ;  /* 0x0000005100517308 */ /* 0x000e220000000800 */
[----:B----4-:R-:W-:-:S01]  /*3ab0*/  FADD.FTZ R95, R93, R94 ;  /* 0x0000005e5d5f7221 */ /* 0x010fc20000010000 */
[----:B------:R-:W-:Y:S01]  /*3ac0*/  FADD.FTZ R94, R74, R97 ;  /* 0x000000614a5e7221 */ /* 0x000fe20000010000 */
[----:B------:R-:W-:Y:S02]  /*3ad0*/  F2FP.SATFINITE.E4M3.F32.PACK_AB_MERGE_C R92, R93, R92, RZ ;  /* 0x0000005c5d5c723e */ /* 0x000fe400048070ff */
[----:B-----5:R-:W-:Y:S01]  /*3ae0*/  FADD.FTZ R28, R76, R95 ;  /* 0x0000005f4c1c7221 */ /* 0x020fe20000010000 */
[----:B------:R-:W-:-:S01]  /*3af0*/  FADD.FTZ R95, R75, R94 ;  /* 0x0000005e4b5f7221 */ /* 0x000fc20000010000 */
[----:B------:R-:W-:Y:S01]  /*3b00*/  F2FP.SATFINITE.E4M3.F32.PACK_AB_MERGE_C R148, R73, R72, R92 ;  /* 0x000000484994723e */ /* 0x000fe2000480705c */
[----:B------:R-:W2:Y:S02]  /*3b10*/  MUFU.EX2 R56, R56 ;  /* 0x0000003800387308 */ /* 0x000ea40000000800 */
[----:B------:R-:W-:-:S06]  /*3b20*/  FADD.FTZ R96, R78, R95 ;  /* 0x0000005f4e607221 */ /* 0x000fcc0000010000 */
[----:B------:R-:W3:Y:S08]  /*3b30*/  MUFU.EX2 R57, R57 ;  /* 0x0000003900397308 */ /* 0x000ef00000000800 */
[----:B------:R4:W-:Y:S08]  /*3b40*/  MUFU.EX2 R52, R45 ;  /* 0x0000002d00347308 */ /* 0x0009f00000000800 */
[----:B------:R-:W5:Y:S01]  /*3b50*/  MUFU.EX2 R84, R84 ;  /* 0x0000005400547308 */ /* 0x000f620000000800 */
[----:B----4-:R-:W-:-:S04]  /*3b60*/  FADD.FTZ R45, R77, R28 ;  /* 0x0000001c4d2d7221 */ /* 0x010fc80000010000 */
[----:B-1----:R-:W-:Y:S01]  /*3b70*/  FADD.FTZ R94, R80, R45 ;  /* 0x0000002d505e7221 */ /* 0x002fe20000010000 */
[----:B------:R-:W-:-:S01]  /*3b80*/  FADD.FTZ R45, R79, R96 ;  /* 0x000000604f2d7221 */ /* 0x000fc20000010000 */
[C---:B0-----:R-:W-:Y:S01]  /*3b90*/  F2FP.SATFINITE.E4M3.F32.PACK_AB_MERGE_C R80, R81.reuse, R80, RZ ;  /* 0x000000505150723e */ /* 0x041fe200048070ff */
[----:B------:R-:W0:Y:S01]  /*3ba0*/  MUFU.EX2 R85, R85 ;  /* 0x0000005500557308 */ /* 0x000e220000000800 */
[----:B------:R-:W-:-:S01]  /*3bb0*/  FADD.FTZ R11, R81, R94 ;  /* 0x0000005e510b7221 */ /* 0x000fc20000010000 */
[----:B------:R-:W-:Y:S01]  /*3bc0*/  FADD.FTZ R86, R58, R45 ;  /* 0x0000002d3a567221 */ /* 0x000fe20000010000 */
[----:B------:R-:W-:Y:S02]  /*3bd0*/  F2FP.SATFINITE.E4M3.F32.PACK_AB_MERGE_C R150, R77, R76, R80 ;  /* 0x0000004c4d96723e */ /* 0x000fe40004807050 */
[----:B--2---:R-:W-:Y:S01]  /*3be0*/  FADD.FTZ R8, R56, R11 ;  /* 0x0000000b38087221 */ /* 0x004fe20000010000 */
[----:B------:R-:W-:-:S02]  /*3bf0*/  FADD.FTZ R15, R59, R86 ;  /* 0x000000563b0f7221 */ /* 0x000fc40000010000 */
[----:B------:R-:W1:Y:S01]  /*3c00*/  MUFU.EX2 R60, R60 ;  /* 0x0000003c003c7308 */ /* 0x000e620000000800 */
[----:B---3--:R-:W-:-:S01]  /*3c10*/  FADD.FTZ R11, R57, R8 ;  /* 0x00000008390b7221 */ /* 0x008fc20000010000 */
[----:B------:R-:W-:Y:S01]  /*3c20*/  FADD.FTZ R12, R44, R15 ;  /* 0x0000000f2c0c7221 */ /* 0x000fe20000010000 */
[----:B------:R-:W-:-:S02]  /*3c30*/  CS2R R44, SRZ ;  /* 0x00000000002c7805 */ /* 0x000fc4000001ff00 */
[----:B-----5:R-:W-:Y:S01]  /*3c40*/  FADD.FTZ R8, R84, R11 ;  /* 0x0000000b54087221 */ /* 0x020fe20000010000 */
[----:B------:R-:W-:-:S02]  /*3c50*/  FADD.FTZ R63, R63, R12 ;  /* 0x0000000c3f3f7221 */ /* 0x000fc40000010000 */
[----:B------:R-:W2:Y:S01]  /*3c60*/  MUFU.EX2 R61, R61 ;  /* 0x0000003d003d7308 */ /* 0x000ea20000000800 */
[----:B0-----:R-:W-:-:S01]  /*3c70*/  FADD.FTZ R11, R85, R8 ;  /* 0x00000008550b7221 */ /* 0x001fc20000010000 */
[----:B------:R-:W-:Y:S01]  /*3c80*/  FADD.FTZ R20, R48, R63 ;  /* 0x0000003f30147221 */ /* 0x000fe20000010000 */
[----:B------:R-:W-:-:S03]  /*3c90*/  F2FP.SATFINITE.E4M3.F32.PACK_AB_MERGE_C R84, R85, R84, RZ ;  /* 0x000000545554723e */ /* 0x000fc600048070ff */
[----:B------:R-:W-:Y:S01]  /*3ca0*/  FADD.FTZ R39, R49, R20 ;  /* 0x0000001431277221 */ /* 0x000fe20000010000 */
[----:B------:R-:W-:Y:S01]  /*3cb0*/  F2FP.SATFINITE.E4M3.F32.PACK_AB_MERGE_C R144, R57, R56, R84 ;  /* 0x000000383990723e */ /* 0x000fe20004807054 */
[----:B------:R-:W0:Y:S01]  /*3cc0*/  MUFU.EX2 R64, R64 ;  /* 0x0000004000407308 */ /* 0x000e220000000800 */
[----:B-1----:R-:W-:-:S07]  /*3cd0*/  FADD.FTZ R12, R60, R11 ;  /* 0x0000000b3c0c7221 */ /* 0x002fce0000010000 */
        /* <DEDUP_REMOVED lines=13> */
[----:B------:R-:W-:Y:S01]  /*3db0*/  FADD.FTZ R12, R36, R13 ;  /* 0x0000000d240c7221 */ /* 0x000fe20000010000 */
[----:B------:R-:W-:Y:S02]  /*3dc0*/  F2FP.SATFINITE.E4M3.F32.PACK_AB_MERGE_C R36, R37, R36, RZ ;  /* 0x000000242524723e */ /* 0x000fe400048070ff */
[----:B------:R-:W-:Y:S01]  /*3dd0*/  FADD.FTZ R9, R3, R6 ;  /* 0x0000000603097221 */ /* 0x000fe20000010000 */
[----:B------:R-:W-:-:S01]  /*3de0*/  FADD.FTZ R12, R37, R12 ;  /* 0x0000000c250c7221 */ /* 0x000fc20000010000 */
[----:B------:R-:W-:Y:S01]  /*3df0*/  F2FP.SATFINITE.E4M3.F32.PACK_AB_MERGE_C R64, R65, R64, RZ ;  /* 0x000000404140723e */ /* 0x000fe200048070ff */
[----:B------:R-:W1:Y:S01]  /*3e00*/  MUFU.EX2 R28, R82 ;  /* 0x00000052001c7308 */ /* 0x000e620000000800 */
[----:B------:R-:W-:-:S01]  /*3e10*/  FADD.FTZ R10, R40, R9 ;  /* 0x00000009280a7221 */ /* 0x000fc20000010000 */
[----:B------:R-:W-:Y:S01]  /*3e20*/  FADD.FTZ R13, R43, R12 ;  /* 0x0000000c2b0d7221 */ /* 0x000fe20000010000 */
[----:B------:R-:W-:-:S02]  /*3e30*/  F2FP.SATFINITE.E4M3.F32.PACK_AB_MERGE_C R12, R50, R47, RZ ;  /* 0x0000002f320c723e */ /* 0x000fc400048070ff */
[----:B--2---:R-:W-:Y:S01]  /*3e40*/  FADD.FTZ R9, R41, R10 ;  /* 0x0000000a29097221 */ /* 0x004fe20000010000 */
[----:B------:R-:W-:Y:S01]  /*3e50*/  F2FP.SATFINITE.E4M3.F32.PACK_AB_MERGE_C R41, R52, R41, RZ ;  /* 0x000000293429723e */ /* 0x000fe200048070ff */
[----:B------:R-:W-:Y:S01]  /*3e60*/  FADD.FTZ R10, R46, R13 ;  /* 0x0000000d2e0a7221 */ /* 0x000fe20000010000 */
[----:B------:R-:W2:Y:S01]  /*3e70*/  MUFU.EX2 R62, R62 ;  /* 0x0000003e003e7308 */ /* 0x000ea20000000800 */
[----:B------:R-:W-:-:S01]  /*3e80*/  FADD.FTZ R52, R52, R9 ;  /* 0x0000000934347221 */ /* 0x000fc20000010000 */
[----:B------:R-:W-:Y:S01]  /*3e90*/  F2FP.SATFINITE.E4M3.F32.PACK_AB_MERGE_C R140, R40, R3, R41 ;  /* 0x00000003288c723e */ /* 0x000fe20004807029 */
[----:B------:R-:W-:-:S01]  /*3ea0*/  FADD.FTZ R47, R47, R10 ;  /* 0x0000000a2f2f7221 */ /* 0x000fc20000010000 */
[----:B------:R-:W-:Y:S01]  /*3eb0*/  F2FP.SATFINITE.E4M3.F32.PACK_AB_MERGE_C R141, R33, R32, R36 ;  /* 0x00000020218d723e */ /* 0x000fe20004807024 */
[----:B0-----:R-:W-:-:S01]  /*3ec0*/  FADD.FTZ R9, R25, R52 ;  /* 0x0000003419097221 */ /* 0x001fc20000010000 */
[----:B------:R-:W-:Y:S01]  /*3ed0*/  F2FP.SATFINITE.E4M3.F32.PACK_AB_MERGE_C R143, R46, R43, R12 ;  /* 0x0000002b2e8f723e */ /* 0x000fe2000480700c */
[----:B------:R-:W-:-:S01]  /*3ee0*/  FADD.FTZ R47, R50, R47 ;  /* 0x0000002f322f7221 */ /* 0x000fc20000010000 */
[----:B------:R-:W0:Y:S01]  /*3ef0*/  MUFU.EX2 R53, R53 ;  /* 0x0000003500357308 */ /* 0x000e220000000800 */
[----:B-1----:R-:W-:-:S01]  /*3f00*/  FADD.FTZ R9, R28, R9 ;  /* 0x000000091c097221 */ /* 0x002fc20000010000 */
[----:B------:R-:W-:-:S02]  /*3f10*/  F2FP.SATFINITE.E4M3.F32.PACK_AB_MERGE_C R146, R61, R60, R64 ;  /* 0x0000003c3d92723e */ /* 0x000fc40004807040 */
[----:B------:R-:W-:Y:S02]  /*3f20*/  CS2R R50, SRZ ;  /* 0x0000000000327805 */ /* 0x000fe4000001ff00 */
[----:B------:R-:W-:Y:S02]  /*3f30*/  CS2R R40, SRZ ;  /* 0x0000000000287805 */ /* 0x000fe4000001ff00 */
[----:B------:R-:W-:Y:S02]  /*3f40*/  CS2R R36, SRZ ;  /* 0x0000000000247805 */ /* 0x000fe4000001ff00 */
[----:B------:R-:W-:Y:S01]  /*3f50*/  CS2R R32, SRZ ;  /* 0x0000000000207805 */ /* 0x000fe2000001ff00 */
[----:B------:R-:W1:Y:S01]  /*3f60*/  MUFU.EX2 R26, R26 ;  /* 0x0000001a001a7308 */ /* 0x000e620000000800 */
[----:B--2---:R-:W-:-:S01]  /*3f70*/  FADD.FTZ R10, R62, R9 ;  /* 0x000000093e0a7221 */ /* 0x004fc20000010000 */
[----:B------:R-:W-:-:S06]  /*3f80*/  F2FP.SATFINITE.E4M3.F32.PACK_AB_MERGE_C R9, R31, R30, RZ ;  /* 0x0000001e1f09723e */ /* 0x000fcc00048070ff */
[----:B------:R-:W2:Y:S01]  /*3f90*/  MUFU.EX2 R8, R66 ;  /* 0x0000004200087308 */ /* 0x000ea20000000800 */
[C---:B0-----:R-:W-:Y:S01]  /*3fa0*/  F2FP.SATFINITE.E4M3.F32.PACK_AB_MERGE_C R62, R53.reuse, R62, RZ ;  /* 0x0000003e353e723e */ /* 0x041fe200048070ff */
[----:B------:R-:W-:-:S03]  /*3fb0*/  FADD.FTZ R53, R53, R10 ;  /* 0x0000000a35357221 */ /* 0x000fc60000010000 */
[----:B------:R-:W-:Y:S02]  /*3fc0*/  F2FP.SATFINITE.E4M3.F32.PACK_AB_MERGE_C R142, R28, R25, R62 ;  /* 0x000000191c8e723e */ /* 0x000fe4000480703e */
[----:B------:R-:W-:Y:S02]  /*3fd0*/  CS2R R28, SRZ ;  /* 0x00000000001c7805 */ /* 0x000fe4000001ff00 */
[----:B------:R-:W-:Y:S01]  /*3fe0*/  CS2R R24, SRZ ;  /* 0x0000000000187805 */ /* 0x000fe2000001ff00 */
[----:B------:R-:W0:Y:S01]  /*3ff0*/  MUFU.EX2 R27, R27 ;  /* 0x0000001b001b7308 */ /* 0x000e220000000800 */
[----:B-1----:R-:W-:-:S01]  /*4000*/  FADD.FTZ R10, R26, R47 ;  /* 0x0000002f1a0a7221 */ /* 0x002fc20000010000 */
[----:B------:R-:W-:-:S06]  /*4010*/  CS2R R46, SRZ ;  /* 0x00000000002e7805 */ /* 0x000fcc000001ff00 */
[----:B------:R-:W1:Y:S01]  /*4020*/  MUFU.EX2 R11, R68 ;  /* 0x00000044000b7308 */ /* 0x000e620000000800 */
[----:B--2---:R-:W-:-:S01]  /*4030*/  FADD.FTZ R4, R8, R53 ;  /* 0x0000003508047221 */ /* 0x004fc20000010000 */
[----:B------:R-:W-:-:S06]  /*4040*/  CS2R R52, SRZ ;  /* 0x0000000000347805 */ /* 0x000fcc000001ff00 */
[----:B------:R-:W2:Y:S01]  /*4050*/  MUFU.EX2 R69, R69 ;  /* 0x0000004500457308 */ /* 0x000ea20000000800 */
[C---:B0-----:R-:W-:Y:S01]  /*4060*/  F2FP.SATFINITE.E4M3.F32.PACK_AB_MERGE_C R137, R27.reuse, R26, R9 ;  /* 0x0000001a1b89723e */ /* 0x041fe20004807009 */
[----:B------:R-:W-:-:S04]  /*4070*/  FADD.FTZ R27, R27, R10 ;  /* 0x0000000a1b1b7221 */ /* 0x000fc80000010000 */
[----:B------:R-:W-:Y:S01]  /*4080*/  FADD.FTZ R30, R30, R27 ;  /* 0x0000001b1e1e7221 */ /* 0x000fe20000010000 */
[----:B------:R-:W-:Y:S01]  /*4090*/  CS2R R26, SRZ ;  /* 0x00000000001a7805 */ /* 0x000fe2000001ff00 */
[----:B------:R-:W0:Y:S01]  /*40a0*/  MUFU.EX2 R6, R67 ;  /* 0x0000004300067308 */ /* 0x000e220000000800 */
[----:B-1----:R-:W-:-:S01]  /*40b0*/  FADD.FTZ R4, R11, R4 ;  /* 0x000000040b047221 */ /* 0x002fc20000010000 */
[----:B------:R-:W-:-:S06]  /*40c0*/  FADD.FTZ R31, R31, R30 ;  /* 0x0000001e1f1f7221 */ /* 0x000fcc0000010000 */
[----:B------:R-:W-:Y:S01]  /*40d0*/  MUFU.EX2 R38, R38 ;  /* 0x0000002600267308 */ /* 0x000fe20000000800 */
[----:B--2---:R-:W-:-:S07]  /*40e0*/  FADD.FTZ R9, R69, R4 ;  /* 0x0000000445097221 */ /* 0x004fce0000010000 */
[----:B------:R-:W1:Y:S01]  /*40f0*/  MUFU.EX2 R7, R7 ;  /* 0x0000000700077308 */ /* 0x000e620000000800 */
[----:B0-----:R-:W-:-:S01]  /*4100*/  FADD.FTZ R9, R6, R9 ;  /* 0x0000000906097221 */ /* 0x001fc20000010000 */
[----:B------:R-:W-:-:S04]  /*4110*/  F2FP.SATFINITE.E4M3.F32.PACK_AB_MERGE_C R69, R6, R69, RZ ;  /* 0x000000450645723e */ /* 0x000fc800048070ff */
[----:B------:R-:W-:Y:S02]  /*4120*/  F2FP.SATFINITE.E4M3.F32.PACK_AB_MERGE_C R136, R11, R8, R69 ;  /* 0x000000080b88723e */ /* 0x000fe40004807045 */
[----:B------:R-:W0:Y:S08]  /*4130*/  MUFU.EX2 R34, R34 ;  /* 0x0000002200227308 */ /* 0x000e300000000800 */
[----:B------:R-:W2:Y:S01]  /*4140*/  MUFU.EX2 R70, R70 ;  /* 0x0000004600467308 */ /* 0x000ea20000000800 */
[----:B-1----:R-:W-:-:S07]  /*4150*/  F2FP.SATFINITE.E4M3.F32.PACK_AB_MERGE_C R10, R7, R38, RZ ;  /* 0x00000026070a723e */ /* 0x002fce00048070ff */
[----:B------:R-:W1:Y:S01]  /*4160*/  MUFU.EX2 R35, R35 ;  /* 0x0000002300237308 */ /* 0x000e620000000800 */
[----:B0-----:R-:W-:-:S01]  /*4170*/  FADD.FTZ R6, R34, R31 ;  /* 0x0000001f22067221 */ /* 0x001fc20000010000 */
[----:B------:R-:W-:-:S06]  /*4180*/  CS2R R30, SRZ ;  /* 0x00000000001e7805 */ /* 0x000fcc000001ff00 */
[----:B------:R-:W0:Y:S01]  /*4190*/  MUFU.EX2 R71, R71 ;  /* 0x0000004700477308 */ /* 0x000e220000000800 */
[----:B--2---:R-:W-:-:S07]  /*41a0*/  FADD.FTZ R4, R70, R9 ;  /* 0x0000000946047221 */ /* 0x004fce0000010000 */
[----:B------:R-:W2:Y:S01]  /*41b0*/  MUFU.EX2 R42, R42 ;  /* 0x0000002a002a7308 */ /* 0x000ea20000000800 */
[C---:B-1----:R-:W-:Y:S01]  /*41c0*/  F2FP.SATFINITE.E4M3.F32.PACK_AB_MERGE_C R139, R35.reuse, R34, R10 ;  /* 0x00000022238b723e */ /* 0x042fe2000480700a */
[----:B------:R-:W-:-:S04]  /*41d0*/  FADD.FTZ R35, R35, R6 ;  /* 0x0000000623237221 */ /* 0x000fc80000010000 */
[----:B------:R-:W-:Y:S01]  /*41e0*/  FADD.FTZ R38, R38, R35 ;  /* 0x0000002326267221 */ /* 0x000fe20000010000 */
[----:B------:R-:W-:Y:S01]  /*41f0*/  CS2R R34, SRZ ;  /* 0x0000000000227805 */ /* 0x000fe2000001ff00 */
[----:B------:R-:W1:Y:S01]  /*4200*/  MUFU.EX2 R55, R55 ;  /* 0x0000003700377308 */ /* 0x000e620000000800 */
[----:B0-----:R-:W-:-:S04]  /*4210*/  FADD.FTZ R3, R71, R4 ;  /* 0x0000000447037221 */ /* 0x001fc80000010000 */
[----:B--2---:R-:W-:Y:S01]  /*4220*/  FADD.FTZ R4, R42, R3 ;  /* 0x000000032a047221 */ /* 0x004fe20000010000 */
[----:B------:R-:W-:-:S01]  /*4230*/  FADD.FTZ R3, R7, R38 ;  /* 0x0000002607037221 */ /* 0x000fc20000010000 */
[----:B------:R-:W-:Y:S02]  /*4240*/  CS2R R38, SRZ ;  /* 0x0000000000267805 */ /* 0x000fe4000001ff00 */
[C---:B-1----:R-:W-:Y:S01]  /*4250*/  F2FP.SATFINITE.E4M3.F32.PACK_AB_MERGE_C R6, R55.reuse, R42, RZ ;  /* 0x0000002a3706723e */ /* 0x042fe200048070ff */
[----:B------:R-:W-:Y:S01]  /*4260*/  FADD.FTZ R4, R55, R4 ;  /* 0x0000000437047221 */ /* 0x000fe20000010000 */
[----:B------:R-:W-:Y:S02]  /*4270*/  CS2R R54, SRZ ;  /* 0x0000000000367805 */ /* 0x000fe4000001ff00 */
[----:B------:R-:W-:Y:S02]  /*4280*/  CS2R R42, SRZ ;  /* 0x00000000002a7805 */ /* 0x000fe4000001ff00 */
        /* <DEDUP_REMOVED lines=8> */
.L_x_12284:
[----:B------:R-:W-:-:S04]  /*4310*/  UISETP.NE.AND UP1, UPT, UR24, 0x1, UPT ;  /* 0x000000011800788c */ /* 0x000fc8000bf25270 */
[----:B------:R-:W-:-:S04]  /*4320*/  USEL UR37, URZ, 0x1, UP1 ;  /* 0x000000013f257887 */ /* 0x000fc80008800000 */
[----:B------:R-:W-:Y:S01]  /*4330*/  ULOP3.LUT UR37, UR25, UR37, URZ, 0x3c, !UPT ;  /* 0x0000002519257292 */ /* 0x000fe2000f8e3c3f */
[----:B------:R-:W-:Y:S11]  /*4340*/  @!P0 BRA `(.L_x_12275) ;  /* 0x0000000000048947 */ /* 0x000ff60003800000 */
[----:B------:R-:W-:Y:S01]  /*4350*/  BPT.TRAP 0x1 ;  /* 0x000000040000795c */ /* 0x000fe20000300000 */
.L_x_12275:
        /* <DEDUP_REMOVED lines=9> */
.L_x_12276:
[----:B-1----:R-:W-:Y:S05]  /*43f0*/  @P3 BRA `(.L_x_12277) ;  /* 0x0000000000083947 */ /* 0x002fea0003800000 */
[----:B------:R-:W1:Y:S02]  /*4400*/  SYNCS.PHASECHK.TRANS64.TRYWAIT P3, [UR21+0x13230], R0 ;  /* 0x01323000ff0075a7 */ /* 0x000e640008060155 */
[----:B-1----:R-:W-:Y:S05]  /*4410*/  @!P3 BRA `(.L_x_12278) ;  /* 0x000000a400f4b947 */ /* 0x002fea0003800000 */
.L_x_12277:
        /* <DEDUP_REMOVED lines=64> */
.L_x_12279:
[----:B------:R-:W-:Y:S01]  /*4820*/  ULEA UR11, UR24, UR45, 0x3 ;  /* 0x0000002d180b7291 */ /* 0x000fe2000f8e183f */
[----:B01----:R-:W-:-:S05]  /*4830*/  IMAD.U32 R0, RZ, RZ, UR25 ;  /* 0x00000019ff007e24 */ /* 0x003fca000f8e00ff */
[----:B------:R-:W-:-:S04]  /*4840*/  SHF.L.U32 R0, R0, 0x1f, RZ ;  /* 0x0000001f00007819 */ /* 0x000fc800000006ff */
[----:B------:R0:W1:Y:S01]  /*4850*/  SYNCS.PHASECHK.TRANS64.TRYWAIT P3, [UR11+0x13250], R0 ;  /* 0x01325000ff0075a7 */ /* 0x000062000806014b */
[----:B------:R-:W-:Y:S05]  /*4860*/  @!P0 BRA `(.L_x_12280) ;  /* 0x0000000000048947 */ /* 0x000fea0003800000 */
[----:B------:R-:W-:Y:S01]  /*4870*/  BPT.TRAP 0x1 ;  /* 0x000000040000795c */ /* 0x000fe20000300000 */
.L_x_12280:
[----:B-1----:R-:W-:Y:S05]  /*4880*/  @P3 BRA `(.L_x_12281) ;  /* 0x0000000000083947 */ /* 0x002fea0003800000 */
[----:B------:R-:W1:Y:S02]  /*4890*/  SYNCS.PHASECHK.TRANS64.TRYWAIT P3, [UR11+0x13250], R0 ;  /* 0x01325000ff0075a7 */ /* 0x000e64000806014b */
[----:B-1----:R-:W-:Y:S05]  /*48a0*/  @!P3 BRA `(.L_x_12282) ;  /* 0x000000a000e8b947 */ /* 0x002fea0003800000 */
.L_x_12281:
[----:B------:R-:W-:Y:S01]  /*48b0*/  UIADD3 UR6, UR45, 0x1000, URZ ;  /* 0x000010002d067890 */ /* 0x000fe2000fffe03f */
[----:B------:R-:W-:Y:S01]  /*48c0*/  WARPGROUP.ARRIVE ;  /* 0x00000000000079c5 */ /* 0x000fe20000000000 */
[----:B------:R-:W-:Y:S01]  /*48d0*/  UMOV UR7, 0xc0000010 ;  /* 0xc000001000077882 */ /* 0x000fe20000000000 */
[----:B01----:R-:W-:Y:S01]  /*48e0*/  VIADD R0, R17, UR43 ;  /* 0x0000002b11007c36 */ /* 0x003fe20008000000 */
[----:B------:R-:W-:Y:S01]  /*48f0*/  USHF.R.U32.HI UR6, URZ, 0x4, UR6 ;  /* 0x000000043f067899 */ /* 0x000fe20008011606 */
[----:B------:R-:W0:Y:S01]  /*4900*/  LDC R11, c[0x0][0x2f0] ;  /* 0x0000bc00ff0b7b82 */ /* 0x000e220000000800 */
[----:B------:R-:W-:Y:S02]  /*4910*/  IMAD.MOV.U32 R13, RZ, RZ, -0x2 ;  /* 0xfffffffeff0d7424 */ /* 0x000fe400078e00ff */
[----:B------:R-:W-:-:S04]  /*4920*/  ULOP3.LUT UR6, UR6, 0x3fff, URZ, 0xc0, !UPT ;  /* 0x00003fff06067892 */ /* 0x000fc8000f8ec03f */
[----:B------:R-:W-:-:S04]  /*4930*/  ULOP3.LUT UR6, UR6, 0x10000, URZ, 0xfc, !UPT ;  /* 0x0001000006067892 */ /* 0x000fc8000f8efc3f */
[----:B------:R-:W-:-:S07]  /*4940*/  UIMAD UR10, UR24, 0x280, UR6 ;  /* 0x00000280180a78a4 */ /* 0x000fce000f8e0206 */
[----:B------:R-:W-:Y:S02]  /*4950*/  UMOV UR6, UR10 ;  /* 0x0000000a00067c82 */ /* 0x000fe40008000000 */
[----:B------:R-:W-:Y:S01]  /*4960*/  QGMMA.64x64x32.F32.E4M3.E4M3 R24, R152, gdesc[UR4], R24, gsb0 ;  /* 0x00e0000498187df3 */ /* 0x000fe20008000818 */
[----:B------:R-:W-:Y:S01]  /*4970*/  @UP0 ULDC UR6, c[0x0][0x44c] ;  /* 0x0001130000060ab9 */ /* 0x000fe20000000800 */
[----:B------:R-:W-:Y:S01]  /*4980*/  UMOV UR7, 0xc0000010 ;  /* 0xc000001000077882 */ /* 0x000fe20000000000 */
[----:B------:R-:W-:Y:S01]  /*4990*/  @P2 IMAD.HI.U32 R2, R0, UR6, RZ ;  /* 0x0000000600022c27 */ /* 0x000fe2000f8e00ff */
[----:B------:R-:W-:-:S04]  /*49a0*/  @UP0 ULDC UR6, c[0x0][0x450] ;  /* 0x0001140000060ab9 */ /* 0x000fc80000000800 */
[----:B------:R-:W-:Y:S01]  /*49b0*/  @P2 SHF.R.U32.HI R0, RZ, UR6, R2 ;  /* 0x00000006ff002c19 */ /* 0x000fe20008011602 */
[----:B------:R-:W-:Y:S02]  /*49c0*/  UMOV UR6, 0x1 ;  /* 0x0000000100067882 */ /* 0x000fe40000000000 */
[----:B------:R-:W-:Y:S02]  /*49d0*/  UIMAD UR6, UR23, -0xa0, UR6 ;  /* 0xffffff60170678a4 */ /* 0x000fe4000f8e0206 */
[----:B------:R-:W1:Y:S04]  /*49e0*/  SHFL.IDX PT, R9, R0, RZ, 0x1c1f ;  /* 0x001c1fff00097589 */ /* 0x000e6800000e0000 */
[----:B------:R-:W-:Y:S01]  /*49f0*/  IMAD R8, R16, R13, UR6 ;  /* 0x0000000610087e24 */ /* 0x000fe2000f8e020d */
[----:B------:R-:W2:Y:S01]  /*4a00*/  SHFL.IDX PT, R15, R0, 0x1, 0x1c1f ;  /* 0x003c1f00000f7f89 */ /* 0x000ea200000e0000 */
[----:B------:R-:W-:-:S02]  /*4a10*/  UIADD3 UR6, UR10, 0x80, URZ ;  /* 0x000000800a067890 */ /* 0x000fc4000fffe03f */
[----:B0-----:R-:W-:-:S05]  /*4a20*/  IMAD R8, R11, UR47, R8 ;  /* 0x0000002f0b087c24 */ /* 0x001fca000f8e0208 */
[----:B-1----:R-:W-:-:S04]  /*4a30*/  IADD3 R2, R9, -UR20, R8 ;  /* 0x8000001409027c10 */ /* 0x002fc8000fffe008 */
        /* <DEDUP_REMOVED lines=25> */
[----:B------:R-:W-:Y:S01]  /*4bd0*/  QGMMA.64x64x32.F32.E4M3.E4M3 R24, R148, gdesc[UR4], R24, gsb0 ;  /* 0x00e0000494187df3 */ /* 0x000fe20008000818 */
        /* <DEDUP_REMOVED lines=41> */
[----:B------:R-:W-:-:S02]  /*4e70*/  WARPGROUP.DEPBAR.LE gsb0, 0x0 ;  /* 0x00008000000079c5 */ /* 0x000fc40000010000 */
[----:B------:R-:W-:Y:S01]  /*4e80*/  FMNMX.FTZ R11, R93, R10, !PT ;  /* 0x0000000a5d0b7209 */ /* 0x000fe20007810000 */
[----:B------:R-:W-:Y:S01]  /*4e90*/  WARPGROUP.ARRIVE ;  /* 0x00000000000079c5 */ /* 0x000fe20000000000 */
[----:B------:R-:W-:Y:S02]  /*4ea0*/  ISETP.GT.AND P3, PT, R2, 0x58, PT ;  /* 0x000000580200780c */ /* 0x000fe40003f64270 */
[----:B------:R-:W-:Y:S02]  /*4eb0*/  FSEL R97, R97, -INF , P4 ;  /* 0xff80000061617808 */ /* 0x000fe40002000000 */
[----:B------:R-:W-:Y:S01]  /*4ec0*/  FMNMX.FTZ R10, R96, R11, !PT ;  /* 0x0000000b600a7209 */ /* 0x000fe20007810000 */
[----:B------:R-:W-:Y:S01]  /*4ed0*/  QGMMA.64x64x32.F32.E4M3.E4M3 R24, R144, gdesc[UR4], R24, gsb0 ;  /* 0x00e0000490187df3 */ /* 0x000fe20008000818 */
[----:B------:R-:W-:Y:S01]  /*4ee0*/  ISETP.GT.AND P4, PT, R2, 0x59, PT ;  /* 0x000000590200780c */ /* 0x000fe20003f84270 */
        /* <DEDUP_REMOVED lines=41> */
[----:B------:R-:W-:Y:S01]  /*5180*/  FSEL R61, R61, -INF , P5 ;  /* 0xff8000003d3d7808 */ /* 0x000fe20002800000 */
[----:B------:R-:W-:Y:S01]  /*5190*/  WARPGROUP.ARRIVE ;  /* 0x00000000000079c5 */ /* 0x000fe20000000000 */
[C---:B------:R-:W-:Y:S02]  /*51a0*/  ISETP.GT.AND P3, PT, R2.reuse, 0x90, PT ;  /* 0x000000900200780c */ /* 0x040fe40003f64270 */
[C---:B------:R-:W-:Y:S02]  /*51b0*/  ISETP.GT.AND P4, PT, R2.reuse, 0x91, PT ;  /* 0x000000910200780c */ /* 0x040fe40003f84270 */
[C---:B------:R-:W-:Y:S01]  /*51c0*/  ISETP.GT.AND P6, PT, R2.reuse, 0x98, PT ;  /* 0x000000980200780c */ /* 0x040fe20003fc4270 */
[----:B------:R-:W-:Y:S01]  /*51d0*/  QGMMA.64x64x32.F32.E4M3.E4M3 R24, R140, gdesc[UR4], R24, gsb0 ;  /* 0x00e000048c187df3 */ /* 0x000fe20008000818 */
[----:B------:R-:W-:Y:S01]  /*51e0*/  ISETP.GT.AND P5, PT, R2, 0x99, PT ;  /* 0x000000990200780c */ /* 0x000fe20003fa4270 */
[----:B------:R-:W-:Y:S01]  /*51f0*/  UIADD3 UR6, UR10, 0x200, URZ ;  /* 0x000002000a067890 */ /* 0x000fe2000fffe03f */
[----:B------:R-:W-:Y:S01]  /*5200*/  FMNMX.FTZ R2, R60, R11, !PT ;  /* 0x0000000b3c027209 */ /* 0x000fe20007810000 */
[----:B------:R-:W-:Y:S01]  /*5210*/  UMOV UR7, 0xc0000010 ;  /* 0xc000001000077882 */ /* 0x000fe20000000000 */
        /* <DEDUP_REMOVED lines=8> */
[----:B--2---:R-:W-:Y:S02]  /*52a0*/  IADD3 R15, R15, -UR20, R8 ;  /* 0x800000140f0f7c10 */ /* 0x004fe4000fffe008 */
[----:B------:R-:W-:Y:S02]  /*52b0*/  FMNMX.FTZ R11, R69, R2, !PT ;  /* 0x00000002450b7209 */ /* 0x000fe40007810000 */
[C---:B------:R-:W-:Y:S02]  /*52c0*/  ISETP.GT.AND P5, PT, R15.reuse, RZ, PT ;  /* 0x000000ff0f00720c */ /* 0x040fe40003fa4270 */
[----:B------:R-:W-:Y:S01]  /*52d0*/  ISETP.GT.AND P4, PT, R15, 0x1, PT ;  /* 0x000000010f00780c */ /* 0x000fe20003f84270 */
[----:B------:R-:W0:Y:S01]  /*52e0*/  SHFL.BFLY PT, R2, R11, 0x2, 0x1f ;  /* 0x0c401f000b027f89 */ /* 0x000e2200000e0000 */
[----:B------:R-:W-:-:S02]  /*52f0*/  FSEL R122, R122, -INF , P5 ;  /* 0xff8000007a7a7808 */ /* 0x000fc40002800000 */
[----:B------:R-:W-:Y:S02]  /*5300*/  ISETP.GT.AND P6, PT, R15, 0x8, PT ;  /* 0x000000080f00780c */ /* 0x000fe40003fc4270 */
[----:B------:R-:W-:Y:S02]  /*5310*/  FSEL R123, R123, -INF , P4 ;  /* 0xff8000007b7b7808 */ /* 0x000fe40002000000 */
[----:B------:R-:W-:Y:S02]  /*5320*/  FMNMX.FTZ R0, R122, R7, !PT ;  /* 0x000000077a007209 */ /* 0x000fe40007810000 */
        /* <DEDUP_REMOVED lines=8> */
[----:B0-----:R-:W-:-:S02]  /*53b0*/  FMNMX.FTZ R12, R11, R2, !PT ;  /* 0x000000020b0c7209 */ /* 0x001fc40007810000 */
[----:B------:R-:W-:Y:S02]  /*53c0*/  ISETP.GT.AND P4, PT, R15, 0x19, PT ;  /* 0x000000190f00780c */ /* 0x000fe40003f84270 */
[----:B------:R-:W-:Y:S01]  /*53d0*/  FSEL R134, R134, -INF , P5 ;  /* 0xff80000086867808 */ /* 0x000fe20002800000 */
[----:B------:R-:W0:Y:S01]  /*53e0*/  SHFL.BFLY PT, R13, R12, 0x1, 0x1f ;  /* 0x0c201f000c0d7f89 */ /* 0x000e2200000e0000 */
[----:B------:R-:W-:Y:S02]  /*53f0*/  FSEL R135, R135, -INF , P4 ;  /* 0xff80000087877808 */ /* 0x000fe40002000000 */
[C---:B------:R-:W-:Y:S02]  /*5400*/  ISETP.GT.AND P5, PT, R15.reuse, 0x20, PT ;  /* 0x000000200f00780c */ /* 0x040fe40003fa4270 */
[C---:B------:R-:W-:Y:S02]  /*5410*/  ISETP.GT.AND P4, PT, R15.reuse, 0x21, PT ;  /* 0x000000210f00780c */ /* 0x040fe40003f84270 */
[----:B------:R-:W-:-:S02]  /*5420*/  ISETP.GT.AND P6, PT, R15, 0x28, PT ;  /* 0x000000280f00780c */ /* 0x000fc40003fc4270 */
[----:B------:R-:W-:Y:S02]  /*5430*/  FSEL R107, R107, -INF , P4 ;  /* 0xff8000006b6b7808 */ /* 0x000fe40002000000 */
[----:B------:R-:W-:Y:S02]  /*5440*/  FSEL R110, R110, -INF , P6 ;  /* 0xff8000006e6e7808 */ /* 0x000fe40003000000 */
[C---:B------:R-:W-:Y:S02]  /*5450*/  ISETP.GT.AND P4, PT, R15.reuse, 0x30, PT ;  /* 0x000000300f00780c */ /* 0x040fe40003f84270 */
[----:B------:R-:W-:Y:S02]  /*5460*/  ISETP.GT.AND P6, PT, R15, 0x31, PT ;  /* 0x000000310f00780c */ /* 0x000fe40003fc4270 */
[----:B------:R-:W-:Y:S02]  /*5470*/  FSEL R114, R114, -INF , P4 ;  /* 0xff80000072727808 */ /* 0x000fe40002000000 */
[----:B------:R-:W-:Y:S01]  /*5480*/  FSEL R115, R115, -INF , P6 ;  /* 0xff80000073737808 */ /* 0x000fe20003000000 */
[----:B------:R-:W-:-:S02]  /*5490*/  WARPGROUP.DEPBAR.LE gsb0, 0x0 ;  /* 0x00008000000079c5 */ /* 0x000fc40000010000 */
[----:B------:R-:W-:Y:S01]  /*54a0*/  ISETP.GT.AND P4, PT, R15, 0x39, PT ;  /* 0x000000390f00780c */ /* 0x000fe20003f84270 */
[----:B------:R-:W-:Y:S01]  /*54b0*/  WARPGROUP.ARRIVE ;  /* 0x00000000000079c5 */ /* 0x000fe20000000000 */
[----:B0-----:R-:W-:Y:S01]  /*54c0*/  FMNMX.FTZ R2, R12, R13, !PT ;  /* 0x0000000d0c027209 */ /* 0x001fe20007810000 */
[----:B------:R-:W-:Y:S01]  /*54d0*/  IMAD.U32 R13, RZ, RZ, UR42 ;  /* 0x0000002aff0d7e24 */ /* 0x000fe2000f8e00ff */
[----:B------:R-:W-:Y:S02]  /*54e0*/  FSEL R119, R119, -INF , P4 ;  /* 0xff80000077777808 */ /* 0x000fe40002000000 */
[C---:B------:R-:W-:Y:S01]  /*54f0*/  FSETP.NEU.FTZ.AND P3, PT, R2.reuse, -INF , PT ;  /* 0xff8000000200780b */ /* 0x040fe20003f7d000 */
[----:B------:R-:W-:-:S01]  /*5500*/  FFMA.FTZ R10, R2, R13, -8 ;  /* 0xc1000000020a7423 */ /* 0x000fc2000001000d */
[C---:B------:R-:W-:Y:S01]  /*5510*/  ISETP.GT.AND P4, PT, R15.reuse, 0x41, PT ;  /* 0x000000410f00780c */ /* 0x040fe20003f84270 */
[----:B------:R-:W-:Y:S01]  /*5520*/  QGMMA.64x64x32.F32.E4M3.E4M3 R24, R136, gdesc[UR4], R24, gsb0 ;  /* 0x00e0000488187df3 */ /* 0x000fe20008000818 */
[----:B------:R-:W-:-:S02]  /*5530*/  ISETP.GT.AND P6, PT, R15, 0x48, PT ;  /* 0x000000480f00780c */ /* 0x000fc40003fc4270 */
[----:B------:R-:W-:Y:S02]  /*5540*/  FSEL R10, R10, RZ, P3 ;  /* 0x000000ff0a0a7208 */ /* 0x000fe40001800000 */
[----:B------:R-:W-:Y:S02]  /*5550*/  FSEL R91, R91, -INF , P4 ;  /* 0xff8000005b5b7808 */ /* 0x000fe40002000000 */
[----:B------:R-:W-:Y:S01]  /*5560*/  FSEL R94, R94, -INF , P6 ;  /* 0xff8000005e5e7808 */ /* 0x000fe20003000000 */
[----:B------:R-:W-:-:S01]  /*5570*/  FFMA.FTZ R12, R121, UR42, -R10 ;  /* 0x0000002a790c7c23 */ /* 0x000fc2000801080a */
[----:B------:R-:W-:Y:S01]  /*5580*/  FMNMX.FTZ R121, R123, R0, !PT ;  /* 0x000000007b797209 */ /* 0x000fe20007810000 */
[----:B------:R-:W-:-:S01]  /*5590*/  FFMA.FTZ R120, R108, UR42, -R10 ;  /* 0x0000002a6c787c23 */ /* 0x000fc2000801080a */
[----:B------:R-:W-:Y:S01]  /*55a0*/  FSEL R108, R106, -INF , P5 ;  /* 0xff8000006a6c7808 */ /* 0x000fe20002800000 */
[----:B------:R-:W-:-:S01]  /*55b0*/  FFMA.FTZ R11, R124, UR42, -R10 ;  /* 0x0000002a7c0b7c23 */ /* 0x000fc2000801080a */
        /* <DEDUP_REMOVED lines=21> */
[----:B------:R-:W-:Y:S01]  /*5710*/  IMAD.U32 R85, RZ, RZ, UR42 ;  /* 0x0000002aff557e24 */ /* 0x000fe2000f8e00ff */
        /* <DEDUP_REMOVED lines=51> */
[----:B------:R-:W-:Y:S01]  /*5a50*/  FFMA.FTZ R69, R69, UR42, -R10 ;  /* 0x0000002a45457c23 */ /* 0x000fe2000801080a */
[----:B------:R-:W-:Y:S01]  /*5a60*/  FSEL R74, R74, -INF , P5 ;  /* 0xff8000004a4a7808 */ /* 0x000fe20002800000 */
[----:B------:R-:W-:Y:S01]  /*5a70*/  MUFU.EX2 R9, R9 ;  /* 0x0000000900097308 */ /* 0x000fe20000000800 */
[----:B------:R-:W-:Y:S01]  /*5a80*/  FMNMX.FTZ R121, R99, R0, !PT ;  /* 0x0000000063797209 */ /* 0x000fe20007810000 */
[----:B------:R-:W-:Y:S01]  /*5a90*/  IMAD.U32 R129, RZ, RZ, UR21 ;  /* 0x00000015ff817e24 */ /* 0x000fe2000f8e00ff */
[----:B------:R-:W-:Y:S01]  /*5aa0*/  ISETP.GT.AND P6, PT, R15, 0x68, PT ;  /* 0x000000680f00780c */ /* 0x000fe20003fc4270 */
[----:B------:R-:W-:-:S02]  /*5ab0*/  WARPGROUP.DEPBAR.LE gsb0, 0x0 ;  /* 0x00008000000079c5 */ /* 0x000fc40000010000 */
[----:B------:R-:W-:Y:S02]  /*5ac0*/  FMNMX.FTZ R0, R102, R121, !PT ;  /* 0x0000007966007209 */ /* 0x000fe40007810000 */
[----:B------:R-:W-:Y:S01]  /*5ad0*/  FSEL R75, R75, -INF , P4 ;  /* 0xff8000004b4b7808 */ /* 0x000fe20002000000 */
[----:B------:R-:W-:Y:S01]  /*5ae0*/  MUFU.EX2 R12, R12 ;  /* 0x0000000c000c7308 */ /* 0x000fe20000000800 */
[----:B------:R-:W-:Y:S02]  /*5af0*/  FMNMX.FTZ R121, R103, R0, !PT ;  /* 0x0000000067797209 */ /* 0x000fe40007810000 */
[----:B------:R-:W-:Y:S02]  /*5b00*/  ISETP.GT.AND P5, PT, R15, 0x69, PT ;  /* 0x000000690f00780c */ /* 0x000fe40003fa4270 */
[----:B------:R-:W-:Y:S02]  /*5b10*/  FMNMX.FTZ R0, R74, R121, !PT ;  /* 0x000000794a007209 */ /* 0x000fe40007810000 */
        /* <DEDUP_REMOVED lines=21> */
[----:B------:R0:W-:Y:S01]  /*5c70*/  MUFU.EX2 R87, R120 ;  /* 0x0000007800577308 */ /* 0x0001e20000000800 */
[----:B------:R-:W-:Y:S02]  /*5c80*/  ISETP.GT.AND P4, PT, R15, 0x81, PT ;  /* 0x000000810f00780c */ /* 0x000fe40003f84270 */
[----:B------:R-:W-:Y:S02]  /*5c90*/  FSEL R100, R58, -INF , P5 ;  /* 0xff8000003a647808 */ /* 0x000fe40002800000 */
[----:B------:R-:W-:-:S02]  /*5ca0*/  FMNMX.FTZ R121, R97, R0, !PT ;  /* 0x0000000061797209 */ /* 0x000fc40007810000 */
[----:B------:R-:W-:Y:S01]  /*5cb0*/  ISETP.GT.AND P6, PT, R15, 0x88, PT ;  /* 0x000000880f00780c */ /* 0x000fe20003fc4270 */
[----:B------:R1:W-:Y:S01]  /*5cc0*/  MUFU.EX2 R58, R124 ;  /* 0x0000007c003a7308 */ /* 0x0003e20000000800 */
[----:B------:R-:W-:Y:S01]  /*5cd0*/  FSEL R59, R59, -INF , P4 ;  /* 0xff8000003b3b7808 */ /* 0x000fe20002000000 */
[--C-:B0-----:R-:W-:Y:S01]  /*5ce0*/  FFMA.FTZ R120, R72, UR42, -R10.reuse ;  /* 0x0000002a48787c23 */ /* 0x101fe2000801080a */
[----:B------:R-:W-:Y:S02]  /*5cf0*/  FMNMX.FTZ R0, R100, R121, !PT ;  /* 0x0000007964007209 */ /* 0x000fe40007810000 */
[----:B------:R-:W-:Y:S02]  /*5d00*/  ISETP.GT.AND P5, PT, R15, 0x89, PT ;  /* 0x000000890f00780c */ /* 0x000fe40003fa4270 */
[----:B------:R-:W-:Y:S01]  /*5d10*/  FSEL R62, R62, -INF , P6 ;  /* 0xff8000003e3e7808 */ /* 0x000fe20003000000 */
[----:B------:R-:W-:Y:S01]  /*5d20*/  MUFU.EX2 R20, R20 ;  /* 0x0000001400147308 */ /* 0x000fe20000000800 */
[----:B------:R-:W-:Y:S01]  /*5d30*/  FMNMX.FTZ R121, R59, R0, !PT ;  /* 0x000000003b797209 */ /* 0x000fe20007810000 */
[----:B-1----:R-:W-:Y:S01]  /*5d40*/  FFMA.FTZ R124, R73, UR42, -R10 ;  /* 0x0000002a497c7c23 */ /* 0x002fe2000801080a */
[----:B------:R-:W-:-:S02]  /*5d50*/  ISETP.GT.AND P4, PT, R15, 0x90, PT ;  /* 0x000000900f00780c */ /* 0x000fc40003f84270 */
[----:B------:R-:W-:Y:S02]  /*5d60*/  FSEL R63, R63, -INF , P5 ;  /* 0xff8000003f3f7808 */ /* 0x000fe40002800000 */
        /* <DEDUP_REMOVED lines=13> */
[----:B------:R-:W-:Y:S02]  /*5e40*/  FSEL R71, R71, -INF , P4 ;  /* 0xff80000047477808 */ /* 0x000fe40002000000 */
[----:B------:R-:W-:-:S03]  /*5e50*/  FMNMX.FTZ R0, R72, R73, !PT ;  /* 0x0000004948007209 */ /* 0x000fc60007810000 */
[----:B------:R1:W-:Y:S01]  /*5e60*/  MUFU.EX2 R70, R124 ;  /* 0x0000007c00467308 */ /* 0x0003e20000000800 */
[----:B------:R-:W-:-:S05]  /*5e70*/  FMNMX.FTZ R0, R71, R0, !PT ;  /* 0x0000000047007209 */ /* 0x000fca0007810000 */
[----:B------:R-:W2:Y:S02]  /*5e80*/  SHFL.BFLY PT, R121, R0, 0x2, 0x1f ;  /* 0x0c401f0000797f89 */ /* 0x000ea400000e0000 */
[----:B------:R3:W-:Y:S08]  /*5e90*/  MUFU.EX2 R73, R125 ;  /* 0x0000007d00497308 */ /* 0x0007f00000000800 */
[----:B------:R-:W-:Y:S08]  /*5ea0*/  MUFU.EX2 R105, R105 ;  /* 0x0000006900697308 */ /* 0x000ff00000000800 */
[----:B------:R-:W-:Y:S01]  /*5eb0*/  MUFU.EX2 R109, R109 ;  /* 0x0000006d006d7308 */ /* 0x000fe20000000800 */
[----:B--2---:R-:W-:-:S07]  /*5ec0*/  FMNMX.FTZ R121, R0, R121, !PT ;  /* 0x0000007900797209 */ /* 0x004fce0007810000 */
[----:B------:R-:W-:Y:S01]  /*5ed0*/  MUFU.EX2 R112, R112 ;  /* 0x0000007000707308 */ /* 0x000fe20000000800 */
[----:B------:R-:W2:Y:S07]  /*5ee0*/  SHFL.BFLY PT, R0, R121, 0x1, 0x1f ;  /* 0x0c201f0079007f89 */ /* 0x000eae00000e0000 */
[----:B------:R-:W-:Y:S08]  /*5ef0*/  MUFU.EX2 R113, R113 ;  /* 0x0000007100717308 */ /* 0x000ff00000000800 */
[----:B------:R-:W-:Y:S08]  /*5f00*/  MUFU.EX2 R116, R116 ;  /* 0x0000007400747308 */ /* 0x000ff00000000800 */
[----:B------:R-:W-:Y:S01]  /*5f10*/  MUFU.EX2 R117, R117 ;  /* 0x0000007500757308 */ /* 0x000fe20000000800 */
[----:B--2---:R-:W-:-:S04]  /*5f20*/  FMNMX.FTZ R0, R121, R0, !PT ;  /* 0x0000000079007209 */ /* 0x004fc80007810000 */
[C---:B------:R-:W-:Y:S01]  /*5f30*/  FSETP.NEU.FTZ.AND P4, PT, R0.reuse, -INF , PT ;  /* 0xff8000000000780b */ /* 0x040fe20003f9d000 */
[----:B------:R-:W-:-:S02]  /*5f40*/  FFMA.FTZ R85, R0, R85, -8 ;  /* 0xc100000000557423 */ /* 0x000fc40000010055 */
[----:B------:R-:W-:Y:S01]  /*5f50*/  MUFU.EX2 R88, R88 ;  /* 0x0000005800587308 */ /* 0x000fe20000000800 */
[----:B------:R-:W-:Y:S02]  /*5f60*/  FSEL R128, R0, RZ, P4 ;  /* 0x000000ff00807208 */ /* 0x000fe40002000000 */
[----:B------:R-:W-:-:S03]  /*5f70*/  FSEL R10, R85, RZ, P4 ;  /* 0x000000ff550a7208 */ /* 0x000fc60002000000 */
[----:B------:R-:W-:Y:S02]  /*5f80*/  FADD.FTZ R128, -R128, R7 ;  /* 0x0000000780807221 */ /* 0x000fe40000010100 */
[----:B------:R-:W-:Y:S01]  /*5f90*/  MUFU.EX2 R89, R89 ;  /* 0x0000005900597308 */ /* 0x000fe20000000800 */
[----:B0-----:R-:W-:-:S01]  /*5fa0*/  FFMA.FTZ R120, R122, UR42, -R10 ;  /* 0x0000002a7a787c23 */ /* 0x001fc2000801080a */
[--C-:B------:R-:W-:Y:S01]  /*5fb0*/  FFMA.FTZ R122, R127, UR42, -R10.reuse ;  /* 0x0000002a7f7a7c23 */ /* 0x100fe2000801080a */
[----:B------:R-:W-:Y:S01]  /*5fc0*/  FSEL R127, R2, RZ, P3 ;  /* 0x000000ff027f7208 */ /* 0x000fe20001800000 */
[----:B------:R-:W-:Y:S01]  /*5fd0*/  FMUL.FTZ R7, R128, UR42 ;  /* 0x0000002a80077c20 */ /* 0x000fe20008410000 */
[----:B------:R-:W-:-:S01]  /*5fe0*/  FFMA.FTZ R85, R123, UR42, -R10 ;  /* 0x0000002a7b557c23 */ /* 0x000fc2000801080a */
[--C-:B------:R-:W-:Y:S01]  /*5ff0*/  FFMA.FTZ R121, R126, UR42, -R10.reuse ;  /* 0x0000002a7e797c23 */ /* 0x100fe2000801080a */
[----:B------:R-:W-:-:S01]  /*6000*/  FFMA.FTZ R123, R130, UR42, -R10 ;  /* 0x0000002a827b7c23 */ /* 0x000fc2000801080a */
[----:B------:R-:W-:Y:S01]  /*6010*/  FADD.FTZ R127, -R127, R6 ;  /* 0x000000067f7f7221 */ /* 0x000fe20000010100 */
[----:B------:R-:W-:-:S01]  /*6020*/  FFMA.FTZ R6, R94, UR42, -R10 ;  /* 0x0000002a5e067c23 */ /* 0x000fc2000801080a */
[----:B------:R-:W-:Y:S01]  /*6030*/  MUFU.EX2 R120, R120 ;  /* 0x0000007800787308 */ /* 0x000fe20000000800 */
[----:B-1----:R-:W-:-:S01]  /*6040*/  FFMA.FTZ R124, R131, UR42, -R10 ;  /* 0x0000002a837c7c23 */ /* 0x002fc2000801080a */
[----:B------:R-:W-:Y:S01]  /*6050*/  FMUL.FTZ R94, R127, UR42 ;  /* 0x0000002a7f5e7c20 */ /* 0x000fe20008410000 */
[----:B---3--:R-:W-:-:S01]  /*6060*/  FFMA.FTZ R125, R134, UR42, -R10 ;  /* 0x0000002a867d7c23 */ /* 0x008fc2000801080a */
        /* <DEDUP_REMOVED lines=41> */
[----:B------:R-:W-:-:S03]  /*6300*/  FFMA.FTZ R71, R71, UR42, -R10 ;  /* 0x0000002a47477c23 */ /* 0x000fc6000801080a */
        /* <DEDUP_REMOVED lines=12> */
[----:B------:R-:W-:-:S06]  /*63d0*/  FADD.FTZ R127, R21, R128 ;  /* 0x00000080157f7221 */ /* 0x000fcc0000010000 */
[----:B------:R-:W0:Y:S01]  /*63e0*/  MUFU.EX2 R108, R108 ;  /* 0x0000006c006c7308 */ /* 0x000e220000000800 */
[----:B-1----:R-:W-:-:S01]  /*63f0*/  FADD.FTZ R3, R125, R4 ;  /* 0x000000047d037221 */ /* 0x002fc20000010000 */
        /* <DEDUP_REMOVED lines=90> */
[----:B--2---:R-:W-:-:S02]  /*69a0*/  FADD.FTZ R127, R57, R4 ;  /* 0x00000004397f7221 */ /* 0x004fc40000010000 */
[----:B------:R2:W-:Y:S05]  /*69b0*/  @!P1 SYNCS.ARRIVE.TRANS64.RED.A1T0 RZ, [R3+URZ], RZ ;  /* 0x000000ff03ff99a7 */ /* 0x0005ea000810043f */
[----:B------:R-:W3:Y:S01]  /*69c0*/  MUFU.EX2 R62, R62 ;  /* 0x0000003e003e7308 */ /* 0x000ee20000000800 */
[----:B0-----:R-:W-:-:S07]  /*69d0*/  FADD.FTZ R129, R59, R128 ;  /* 0x000000803b817221 */ /* 0x001fce0000010000 */
        /* <DEDUP_REMOVED lines=24> */
.L_x_12283:
        /* <DEDUP_REMOVED lines=83> */
.L_x_12274:
[----:B------:R-:W-:-:S13]  /*7090*/  ISETP.LE.AND P2, PT, RZ, UR23, PT ;  /* 0x00000017ff007c0c */ /* 0x000fda000bf43270 */
[----:B------:R-:W-:Y:S05]  /*70a0*/  @!P2 BRA `(.L_x_12285) ;  /* 0x00000020009ca947 */ /* 0x000fea0003800000 */
[----:B------:R-:W-:Y:S01]  /*70b0*/  IMAD.MOV.U32 R9, RZ, RZ, R0 ;  /* 0x000000ffff097224 */ /* 0x000fe200078e0000 */
[----:B------:R-:W-:Y:S01]  /*70c0*/  UMOV UR22, UR37 ;  /* 0x0000002500167c82 */ /* 0x000fe20008000000 */
[----:B------:R-:W-:Y:S01]  /*70d0*/  IMAD.MOV.U32 R7, RZ, RZ, R2 ;  /* 0x000000ffff077224 */ /* 0x000fe200078e0002 */
[----:B------:R-:W-:-:S06]  /*70e0*/  UMOV UR21, UR39 ;  /* 0x0000002700157c82 */ /* 0x000fcc0008000000 */
.L_x_12295:
[----:B------:R-:W-:-:S04]  /*70f0*/  UISETP.NE.AND UP0, UPT, UR21, 0x1, UPT ;  /* 0x000000011500788c */ /* 0x000fc8000bf05270 */
[----:B------:R-:W-:-:S04]  /*7100*/  USEL UR37, URZ, 0x1, UP0 ;  /* 0x000000013f257887 */ /* 0x000fc80008000000 */
[----:B------:R-:W-:Y:S01]  /*7110*/  ULOP3.LUT UR37, UR22, UR37, URZ, 0x3c, !UPT ;  /* 0x0000002516257292 */ /* 0x000fe2000f8e3c3f */
[----:B------:R-:W-:Y:S11]  /*7120*/  @!P0 BRA `(.L_x_12286) ;  /* 0x0000000000048947 */ /* 0x000ff60003800000 */
[----:B------:R-:W-:Y:S01]  /*7130*/  BPT.TRAP 0x1 ;  /* 0x000000040000795c */ /* 0x000fe20000300000 */
.L_x_12286:
        /* <DEDUP_REMOVED lines=9> */
.L_x_12287:
[----:B-1----:R-:W-:Y:S05]  /*71d0*/  @P2 BRA `(.L_x_12288) ;  /* 0x0000000000082947 */ /* 0x002fea0003800000 */
[----:B------:R-:W1:Y:S02]  /*71e0*/  SYNCS.PHASECHK.TRANS64.TRYWAIT P2, [UR20+0x13230], R0 ;  /* 0x01323000ff0075a7 */ /* 0x000e640008040154 */
[----:B-1----:R-:W-:Y:S05]  /*71f0*/  @!P2 BRA `(.L_x_12289) ;  /* 0x0000007800aca947 */ /* 0x002fea0003800000 */
.L_x_12288:
        /* <DEDUP_REMOVED lines=64> */
.L_x_12290:
[----:B------:R-:W-:Y:S01]  /*7600*/  ULEA UR11, UR21, UR45, 0x3 ;  /* 0x0000002d150b7291 */ /* 0x000fe2000f8e183f */
[----:B01----:R-:W-:-:S05]  /*7610*/  IMAD.U32 R0, RZ, RZ, UR22 ;  /* 0x00000016ff007e24 */ /* 0x003fca000f8e00ff */
[----:B------:R-:W-:-:S04]  /*7620*/  SHF.L.U32 R0, R0, 0x1f, RZ ;  /* 0x0000001f00007819 */ /* 0x000fc800000006ff */
[----:B------:R0:W1:Y:S01]  /*7630*/  SYNCS.PHASECHK.TRANS64.TRYWAIT P2, [UR11+0x13250], R0 ;  /* 0x01325000ff0075a7 */ /* 0x000062000804014b */
[----:B------:R-:W-:Y:S05]  /*7640*/  @!P0 BRA `(.L_x_12291) ;  /* 0x0000000000048947 */ /* 0x000fea0003800000 */
[----:B------:R-:W-:Y:S01]  /*7650*/  BPT.TRAP 0x1 ;  /* 0x000000040000795c */ /* 0x000fe20000300000 */
.L_x_12291:
[----:B-1----:R-:W-:Y:S05]  /*7660*/  @P2 BRA `(.L_x_12292) ;  /* 0x0000000000082947 */ /* 0x002fea0003800000 */
[----:B------:R-:W1:Y:S02]  /*7670*/  SYNCS.PHASECHK.TRANS64.TRYWAIT P2, [UR11+0x13250], R0 ;  /* 0x01325000ff0075a7 */ /* 0x000e64000804014b */
[----:B-1----:R-:W-:Y:S05]  /*7680*/  @!P2 BRA `(.L_x_12293) ;  /* 0x0000007400a0a947 */ /* 0x002fea0003800000 */
.L_x_12292:
[----:B01----:R-:W-:Y:S01]  /*7690*/  FMNMX.FTZ R0, R120, R7, !PT ;  /* 0x0000000778007209 */ /* 0x003fe20007810000 */
[----:B------:R-:W-:Y:S01]  /*76a0*/  UIADD3 UR6, UR45, 0x1000, URZ ;  /* 0x000010002d067890 */ /* 0x000fe2000fffe03f */
[----:B------:R-:W-:Y:S01]  /*76b0*/  WARPGROUP.ARRIVE ;  /* 0x00000000000079c5 */ /* 0x000fe20000000000 */
[----:B------:R-:W-:Y:S01]  /*76c0*/  UMOV UR7, 0xc0000010 ;  /* 0xc000001000077882 */ /* 0x000fe20000000000 */
[----:B------:R-:W-:Y:S01]  /*76d0*/  FMNMX.FTZ R11, R121, R0, !PT ;  /* 0x00000000790b7209 */ /* 0x000fe20007810000 */
[----:B------:R-:W-:Y:S01]  /*76e0*/  USHF.R.U32.HI UR6, URZ, 0x4, UR6 ;  /* 0x000000043f067899 */ /* 0x000fe20008011606 */
[----:B------:R-:W-:Y:S01]  /*76f0*/  FMNMX.FTZ R0, R122, R9, !PT ;  /* 0x000000097a007209 */ /* 0x000fe20007810000 */
[----:B------:R-:W-:Y:S02]  /*7700*/  IMAD.U32 R15, RZ, RZ, UR42 ;  /* 0x0000002aff0f7e24 */ /* 0x000fe4000f8e00ff */
        /* <DEDUP_REMOVED lines=95> */
[----:B-1----:R-:W-:-:S03]  /*7d00*/  FMNMX.FTZ R13, R8, R13, !PT ;  /* 0x0000000d080d7209 */ /* 0x002fc60007810000 */
[----:B------:R-:W-:Y:S02]  /*7d10*/  QGMMA.64x64x32.F32.E4M3.E4M3 R24, R144, gdesc[UR4], R24, gsb0 ;  /* 0x00e0000490187df3 */ /* 0x000fe40008000818 */
[----:B------:R-:W1:Y:S01]  /*7d20*/  SHFL.BFLY PT, R0, R13, 0x1, 0x1f ;  /* 0x0c201f000d007f89 */ /* 0x000e6200000e0000 */
[----:B------:R-:W-:Y:S01]  /*7d30*/  UIADD3 UR6, UR10, 0x180, URZ ;  /* 0x000001800a067890 */ /* 0x000fe2000fffe03f */
[----:B------:R-:W-:Y:S01]  /*7d40*/  UMOV UR7, 0xc0000010 ;  /* 0xc000001000077882 */ /* 0x000fe20000000000 */
[----:B0-----:R-:W-:-:S05]  /*7d50*/  FMNMX.FTZ R2, R11, R2, !PT ;  /* 0x000000020b027209 */ /* 0x001fca0007810000 */
[C---:B------:R-:W-:Y:S01]  /*7d60*/  FFMA.FTZ R8, R2.reuse, R15, -8 ;  /* 0xc100000002087423 */ /* 0x040fe2000001000f */
[----:B-1----:R-:W-:Y:S01]  /*7d70*/  FMNMX.FTZ R0, R13, R0, !PT ;  /* 0x000000000d007209 */ /* 0x002fe20007810000 */
[----:B------:R-:W-:Y:S02]  /*7d80*/  FADD.FTZ R6, -R2, R7 ;  /* 0x0000000702067221 */ /* 0x000fe40000010100 */
        /* <DEDUP_REMOVED lines=8> */
[----:B------:R-:W-:-:S02]  /*7e10*/  IMAD.U32 R117, RZ, RZ, UR42 ;  /* 0x0000002aff757e24 */ /* 0x000fc4000f8e00ff */
[----:B------:R-:W-:Y:S01]  /*7e20*/  FMUL.FTZ R7, R6, UR42 ;  /* 0x0000002a06077c20 */ /* 0x000fe20008410000 */
[----:B------:R-:W-:-:S01]  /*7e30*/  FADD.FTZ R6, -R0, R9 ;  /* 0x0000000900067221 */ /* 0x000fc20000010100 */
        /* <DEDUP_REMOVED lines=33> */
[----:B------:R-:W-:Y:S01]  /*8050*/  FMUL.FTZ R6, R6, UR42 ;  /* 0x0000002a06067c20 */ /* 0x000fe20008410000 */
[----:B------:R-:W-:Y:S01]  /*8060*/  MUFU.EX2 R7, R7 ;  /* 0x0000000700077308 */ /* 0x000fe20000000800 */
[----:B------:R-:W-:-:S02]  /*8070*/  IMAD.U32 R129, RZ, RZ, UR20 ;  /* 0x00000014ff817e24 */ /* 0x000fc4000f8e00ff */
[--C-:B------:R-:W-:Y:S01]  /*8080*/  FFMA.FTZ R117, R122, UR42, -R8.reuse ;  /* 0x0000002a7a757c23 */ /* 0x100fe20008010808 */
[----:B------:R-:W-:-:S01]  /*8090*/  FFMA.FTZ R120, R123, UR42, -R8 ;  /* 0x0000002a7b787c23 */ /* 0x000fc20008010808 */
[--C-:B------:R-:W-:Y:S01]  /*80a0*/  FFMA.FTZ R121, R126, UR42, -R8.reuse ;  /* 0x0000002a7e797c23 */ /* 0x100fe20008010808 */
[----:B------:R-:W-:-:S01]  /*80b0*/  FFMA.FTZ R122, R127, UR42, -R8 ;  /* 0x0000002a7f7a7c23 */ /* 0x000fc20008010808 */
[----:B------:R-:W-:Y:S02]  /*80c0*/  WARPGROUP.DEPBAR.LE gsb0, 0x0 ;  /* 0x00008000000079c5 */ /* 0x000fe40000010000 */
[----:B------:R-:W0:Y:S01]  /*80d0*/  MUFU.EX2 R10, R10 ;  /* 0x0000000a000a7308 */ /* 0x000e220000000800 */
[----:B------:R-:W-:-:S01]  /*80e0*/  FFMA.FTZ R123, R130, UR42, -R8 ;  /* 0x0000002a827b7c23 */ /* 0x000fc20008010808 */
[----:B------:R-:W-:Y:S01]  /*80f0*/  WARPGROUP.ARRIVE ;  /* 0x00000000000079c5 */ /* 0x000fe20000000000 */
[----:B------:R-:W-:-:S01]  /*8100*/  FFMA.FTZ R124, R131, UR42, -R8 ;  /* 0x0000002a837c7c23 */ /* 0x000fc20008010808 */
[--C-:B------:R-:W-:Y:S01]  /*8110*/  FFMA.FTZ R125, R134, UR42, -R8.reuse ;  /* 0x0000002a867d7c23 */ /* 0x100fe20008010808 */
[----:B------:R-:W-:-:S01]  /*8120*/  FFMA.FTZ R126, R135, UR42, -R8 ;  /* 0x0000002a877e7c23 */ /* 0x000fc20008010808 */
[--C-:B------:R-:W-:Y:S01]  /*8130*/  FFMA.FTZ R106, R106, UR42, -R8.reuse ;  /* 0x0000002a6a6a7c23 */ /* 0x100fe20008010808 */
[----:B------:R-:W-:-:S01]  /*8140*/  FFMA.FTZ R107, R107, UR42, -R8 ;  /* 0x0000002a6b6b7c23 */ /* 0x000fc20008010808 */
        /* <DEDUP_REMOVED lines=17> */
[----:B------:R-:W-:Y:S01]  /*8260*/  UIADD3 UR6, UR10, 0x200, URZ ;  /* 0x000002000a067890 */ /* 0x000fe2000fffe03f */
[--C-:B------:R-:W-:Y:S01]  /*8270*/  FFMA.FTZ R102, R102, UR42, -R8.reuse ;  /* 0x0000002a66667c23 */ /* 0x100fe20008010808 */
[----:B------:R-:W-:-:S01]  /*8280*/  FFMA.FTZ R103, R103, UR42, -R8 ;  /* 0x0000002a67677c23 */ /* 0x000fc20008010808 */
[----:B------:R-:W-:Y:S01]  /*8290*/  UMOV UR7, 0xc0000010 ;  /* 0xc000001000077882 */ /* 0x000fe20000000000 */
        /* <DEDUP_REMOVED lines=151> */
[----:B0-----:R-:W-:-:S02]  /*8c10*/  FADD.FTZ R128, R58, R127 ;  /* 0x0000007f3a807221 */ /* 0x001fc40000010000 */
[----:B------:R0:W-:Y:S05]  /*8c20*/  @!P1 SYNCS.ARRIVE.TRANS64.RED.A1T0 RZ, [R3+URZ], RZ ;  /* 0x000000ff03ff99a7 */ /* 0x0001ea000810043f */
        /* <DEDUP_REMOVED lines=28> */
.L_x_12294:
        /* <DEDUP_REMOVED lines=83> */
.L_x_12285:
[----:B------:R-:W-:Y:S06]  /*9320*/  BAR.ARV 0x8, 0x200 ;  /* 0x0208000000007b1d */ /* 0x000fec0000002000 */
[----:B------:R-:W-:Y:S05]  /*9330*/  @!P0 BRA `(.L_x_12296) ;  /* 0x0000000000048947 */ /* 0x000fea0003800000 */
[----:B------:R-:W-:Y:S01]  /*9340*/  BPT.TRAP 0x1 ;  /* 0x000000040000795c */ /* 0x000fe20000300000 */
.L_x_12296:
[----:B------:R-:W-:Y:S01]  /*9350*/  ULEA UR14, UR39, UR45, 0x3 ;  /* 0x0000002d270e7291 */ /* 0x000fe2000f8e183f */
[----:B------:R-:W-:-:S05]  /*9360*/  IMAD.U32 R5, RZ, RZ, UR37 ;  /* 0x00000025ff057e24 */ /* 0x000fca000f8e00ff */
[----:B------:R-:W-:-:S04]  /*9370*/  SHF.L.U32 R5, R5, 0x1f, RZ ;  /* 0x0000001f05057819 */ /* 0x000fc800000006ff */
[----:B------:R0:W1:Y:S01]  /*9380*/  SYNCS.PHASECHK.TRANS64.TRYWAIT P1, [UR14+0x13250], R5 ;  /* 0x01325005ff0075a7 */ /* 0x000062000802014e */
[----:B------:R-:W-:Y:S05]  /*9390*/  @!P0 BRA `(.L_x_12297) ;  /* 0x0000000000048947 */ /* 0x000fea0003800000 */
[----:B------:R-:W-:Y:S01]  /*93a0*/  BPT.TRAP 0x1 ;  /* 0x000000040000795c */ /* 0x000fe20000300000 */
.L_x_12297:
[----:B-1----:R-:W-:Y:S05]  /*93b0*/  @P1 BRA `(.L_x_12298) ;  /* 0x0000000000081947 */ /* 0x002fea0003800000 */
[----:B------:R-:W1:Y:S02]  /*93c0*/  SYNCS.PHASECHK.TRANS64.TRYWAIT P1, [UR14+0x13250], R5 ;  /* 0x01325005ff0075a7 */ /* 0x000e64000802014e */
[----:B-1----:R-:W-:Y:S05]  /*93d0*/  @!P1 BRA `(.L_x_12299) ;  /* 0x0000005800649947 */ /* 0x002fea0003800000 */
.L_x_12298:
        /* <DEDUP_REMOVED lines=88> */
.L_x_12300:
        /* <DEDUP_REMOVED lines=42> */
.L_x_12267:
        /* <DEDUP_REMOVED lines=11> */
[----:B------:R-:W2:Y:S01]  /*9cb0*/  LDL R40, [R1] ;  /* 0x0000000001287983 */ /* 0x000ea20000100800 */
[----:B------:R-:W1:Y:S01]  /*9cc0*/  S2R R35, SR_SWINHI ;  /* 0x0000000000237919 */ /* 0x000e620000002f00 */
[----:B------:R-:W-:Y:S02]  /*9cd0*/  F2FP.BF16.F32.PACK_AB R47, R47, R2 ;  /* 0x000000022f2f723e */ /* 0x000fe400000010ff */
[----:B------:R-:W-:Y:S01]  /*9ce0*/  F2FP.BF16.F32.PACK_AB R9, R52, R9 ;  /* 0x000000093409723e */ /* 0x000fe200000010ff */
[----:B------:R-:W3:Y:S01]  /*9cf0*/  LDC R2, c[0x0][0xbe8] ;  /* 0x0002fa00ff027b82 */ /* 0x000ee20000000800 */
        /* <DEDUP_REMOVED lines=23> */
[----:B------:R0:W4:Y:S01]  /*9e70*/  LDG.E.CONSTANT R26, desc[UR48][R6.64] ;  /* 0x00000030061a7981 */ /* 0x000122000c1e9900 */
[----:B---3--:R-:W-:Y:S01]  /*9e80*/  ISETP.NE.AND P2, PT, R2, 0x1, PT ;  /* 0x000000010200780c */ /* 0x008fe20003f45270 */
        /* <DEDUP_REMOVED lines=8> */
[----:B------:R-:W0:Y:S01]  /*9f10*/  @P2 LDC R42, c[0x0][0xbec] ;  /* 0x0002fb00ff2a2b82 */ /* 0x000e220000000800 */
[----:B------:R-:W-:Y:S02]  /*9f20*/  MOV R6, R0 ;  /* 0x0000000000067202 */ /* 0x000fe40000000f00 */
[----:B-1----:R-:W-:Y:S01]  /*9f30*/  MOV R7, R35 ;  /* 0x0000002300077202 */ /* 0x002fe20000000f00 */
[----:B------:R-:W-:Y:S01]  /*9f40*/  UIMAD.WIDE.U32 UR6, UR40, UR10, UR6 ;  /* 0x0000000a280672a5 */ /* 0x000fe2000f8e0006 */
[----:B------:R-:W-:Y:S01]  /*9f50*/  SEL R31, R9, R10, P0 ;  /* 0x0000000a091f7207 */ /* 0x000fe20000000000 */
[----:B------:R-:W-:Y:S01]  /*9f60*/  ULDC UR5, c[0x0][0xa88] ;  /* 0x0002a20000057ab9 */ /* 0x000fe20000000800 */
[----:B------:R-:W-:Y:S01]  /*9f70*/  SEL R36, R10, R9, P0 ;  /* 0x000000090a247207 */ /* 0x000fe20000000000 */
[----:B------:R-:W-:Y:S01]  /*9f80*/  IMAD R9, R22, 0x40, R19 ;  /* 0x0000004016097824 */ /* 0x000fe200078e0213 */
[----:B------:R-:W-:Y:S01]  /*9f90*/  SEL R27, R28, R29, P0 ;  /* 0x0000001d1c1b7207 */ /* 0x000fe20000000000 */
[----:B------:R-:W-:Y:S01]  /*9fa0*/  IMAD R43, R2, UR5, RZ ;  /* 0x00000005022b7c24 */ /* 0x000fe2000f8e02ff */
[----:B------:R-:W-:Y:S01]  /*9fb0*/  SEL R30, R29, R28, P0 ;  /* 0x0000001c1d1e7207 */ /* 0x000fe20000000000 */
[----:B------:R-:W-:Y:S01]  /*9fc0*/  ULDC.64 UR10, c[0x0][0xaf0] ;  /* 0x0002bc00000a7ab9 */ /* 0x000fe20000000a00 */
        /* <DEDUP_REMOVED lines=11> */
[----:B--2---:R-:W-:Y:S01]  /*a080*/  IMAD.WIDE R10, R40, 0x2, R6 ;  /* 0x00000002280a7825 */ /* 0x004fe200078e0206 */
[----:B------:R-:W-:-:S03]  /*a090*/  SEL R40, R8, R5, P0 ;  /* 0x0000000508287207 */ /* 0x000fc60000000000 */
[----:B------:R-:W-:Y:S01]  /*a0a0*/  IMAD.WIDE R6, R9, 0x2, R6 ;  /* 0x0000000209067825 */ /* 0x000fe200078e0206 */
[C---:B------:R-:W-:Y:S02]  /*a0b0*/  IADD3 R41, P4, R10.reuse, 0x20, RZ ;  /* 0x000000200a297810 */ /* 0x040fe40007f9e0ff */
[C---:B------:R-:W-:Y:S02]  /*a0c0*/  IADD3 R39, P1, R10.reuse, 0x60, RZ ;  /* 0x000000600a277810 */ /* 0x040fe40007f3e0ff */
[----:B------:R-:W-:Y:S01]  /*a0d0*/  LOP3.LUT R8, R41, 0x380, RZ, 0xc0, !PT ;  /* 0x0000038029087812 */ /* 0x000fe200078ec0ff */
[--C-:B------:R-:W-:Y:S01]  /*a0e0*/  IMAD.X R9, RZ, RZ, R11.reuse, P4 ;  /* 0x000000ffff097224 */ /* 0x100fe200020e060b */
[----:B------:R-:W-:Y:S01]  /*a0f0*/  LOP3.LUT R5, R10, 0x380, RZ, 0xc0, !PT ;  /* 0x000003800a057812 */ /* 0x000fe200078ec0ff */
[----:B------:R-:W-:Y:S01]  /*a100*/  IMAD.X R13, RZ, RZ, R11, P1 ;  /* 0x000000ffff0d7224 */ /* 0x000fe200008e060b */
[----:B------:R-:W-:Y:S02]  /*a110*/  LOP3.LUT R12, R39, 0x380, RZ, 0xc0, !PT ;  /* 0x00000380270c7812 */ /* 0x000fe400078ec0ff */
[----:B------:R-:W-:-:S02]  /*a120*/  SHF.R.U64 R8, R8, 0x3, RZ ;  /* 0x0000000308087819 */ /* 0x000fc400000012ff */
[----:B------:R-:W-:Y:S02]  /*a130*/  SHF.R.U64 R5, R5, 0x3, RZ ;  /* 0x0000000305057819 */ /* 0x000fe400000012ff */
[----:B------:R-:W-:Y:S02]  /*a140*/  IADD3 R14, P3, R10, 0x40, RZ ;  /* 0x000000400a0e7810 */ /* 0x000fe40007f7e0ff */
[----:B------:R-:W-:Y:S02]  /*a150*/  SHF.R.U64 R12, R12, 0x3, RZ ;  /* 0x000000030c0c7819 */ /* 0x000fe400000012ff */
[----:B------:R-:W-:Y:S01]  /*a160*/  LOP3.LUT R8, R8, R41, RZ, 0x3c, !PT ;  /* 0x0000002908087212 */ /* 0x000fe200078e3cff */
[----:B------:R-:W-:Y:S01]  /*a170*/  IMAD.X R15, RZ, RZ, R11, P3 ;  /* 0x000000ffff0f7224 */ /* 0x000fe200018e060b */
[----:B------:R-:W-:Y:S01]  /*a180*/  LOP3.LUT R10, R5, R10, RZ, 0x3c, !PT ;  /* 0x0000000a050a7212 */ /* 0x000fe200078e3cff */
[----:B------:R-:W1:Y:S01]  /*a190*/  @P2 LDC R41, c[0x0][0xbf0] ;  /* 0x0002fc00ff292b82 */ /* 0x000e620000000800 */
[----:B------:R-:W-:-:S02]  /*a1a0*/  LOP3.LUT R5, R14, 0x380, RZ, 0xc0, !PT ;  /* 0x000003800e057812 */ /* 0x000fc400078ec0ff */
[----:B------:R-:W-:Y:S02]  /*a1b0*/  LOP3.LUT R12, R12, R39, RZ, 0x3c, !PT ;  /* 0x000000270c0c7212 */ /* 0x000fe400078e3cff */
[C---:B------:R-:W-:Y:S02]  /*a1c0*/  IADD3 R39, P4, R6.reuse, 0x1800, RZ ;  /* 0x0000180006277810 */ /* 0x040fe40007f9e0ff */
[----:B------:R-:W-:Y:S02]  /*a1d0*/  SHF.R.U64 R5, R5, 0x3, RZ ;  /* 0x0000000305057819 */ /* 0x000fe400000012ff */
[----:B------:R-:W-:Y:S02]  /*a1e0*/  LOP3.LUT R28, R39, 0x380, RZ, 0xc0, !PT ;  /* 0x00000380271c7812 */ /* 0x000fe400078ec0ff */
[----:B------:R-:W-:Y:S02]  /*a1f0*/  LOP3.LUT R14, R5, R14, RZ, 0x3c, !PT ;  /* 0x0000000e050e7212 */ /* 0x000fe400078e3cff */
[----:B------:R-:W-:-:S02]  /*a200*/  IADD3 R5, P3, R6, 0x3000, RZ ;  /* 0x0000300006057810 */ /* 0x000fc40007f7e0ff */
[----:B------:R-:W-:Y:S02]  /*a210*/  SHF.R.U64 R28, R28, 0x3, RZ ;  /* 0x000000031c1c7819 */ /* 0x000fe400000012ff */
[----:B------:R-:W-:Y:S02]  /*a220*/  LOP3.LUT R20, R5, 0x380, RZ, 0xc0, !PT ;  /* 0x0000038005147812 */ /* 0x000fe400078ec0ff */
[----:B------:R-:W-:Y:S01]  /*a230*/  LOP3.LUT R28, R28, R39, RZ, 0x3c, !PT ;  /* 0x000000271c1c7212 */ /* 0x000fe200078e3cff */
[----:B------:R-:W-:Y:S01]  /*a240*/  VIADD R39, R17, UR43 ;  /* 0x0000002b11277c36 */ /* 0x000fe20008000000 */
[----:B------:R-:W-:Y:S02]  /*a250*/  SHF.R.U64 R20, R20, 0x3, RZ ;  /* 0x0000000314147819 */ /* 0x000fe400000012ff */
[----:B------:R-:W-:Y:S01]  /*a260*/  MOV R49, R10 ;  /* 0x0000000a00317202 */ /* 0x000fe20000000f00 */
[----:B0-----:R-:W-:Y:S01]  /*a270*/  @P2 IMAD.HI.U32 R10, R39, R42, RZ ;  /* 0x0000002a270a2227 */ /* 0x001fe200078e00ff */
[----:B------:R-:W-:Y:S01]  /*a280*/  LOP3.LUT R20, R20, R5, RZ, 0x3c, !PT ;  /* 0x0000000514147212 */ /* 0x000fe200078e3cff */
[----:B----4-:R-:W-:Y:S01]  /*a290*/  SHFL.IDX PT, R27, R27, R26, 0x1c1f ;  /* 0x001c1f1a1b1b7589 */ /* 0x010fe200000e0000 */
[----:B------:R-:W-:Y:S01]  /*a2a0*/  MOV R45, R12 ;  /* 0x0000000c002d7202 */ /* 0x000fe20000000f00 */
[----:B------:R-:W-:Y:S01]  /*a2b0*/  IMAD.MOV.U32 R5, RZ, RZ, R39 ;  /* 0x000000ffff057224 */ /* 0x000fe200078e0027 */
[----:B-1----:R-:W-:Y:S01]  /*a2c0*/  @P2 SHF.R.U32.HI R5, RZ, R41, R10 ;  /* 0x00000029ff052219 */ /* 0x002fe2000001160a */
[----:B------:R-:W-:Y:S01]  /*a2d0*/  IMAD.U32 R12, RZ, RZ, UR8 ;  /* 0x00000008ff0c7e24 */ /* 0x000fe2000f8e00ff */
[----:B------:R-:W-:Y:S01]  /*a2e0*/  SHFL.IDX PT, R33, R33, R26, 0x1c1f ;  /* 0x001c1f1a21217589 */ /* 0x000fe200000e0000 */
[----:B------:R-:W-:Y:S01]  /*a2f0*/  MOV R47, R14 ;  /* 0x0000000e002f7202 */ /* 0x000fe20000000f00 */
[----:B------:R-:W-:Y:S01]  /*a300*/  VIADD R14, R157, UR43 ;  /* 0x0000002b9d0e7c36 */ /* 0x000fe20008000000 */
[--C-:B------:R-:W-:Y:S01]  /*a310*/  SHF.R.S32.HI R11, RZ, 0x1f, R5.reuse ;  /* 0x0000001fff0b7819 */ /* 0x100fe20000011405 */
[----:B------:R-:W-:Y:S01]  /*a320*/  IMAD.MOV R13, RZ, RZ, -R5 ;  /* 0x000000ffff0d7224 */ /* 0x000fe200078e0a05 */
[----:B------:R-:W-:Y:S01]  /*a330*/  IADD3 R10, P1, R5, UR6, RZ ;  /* 0x00000006050a7c10 */ /* 0x000fe2000ff3e0ff */
[----:B------:R-:W-:Y:S01]  /*a340*/  SHFL.IDX PT, R29, R29, R26, 0x1c1f ;  /* 0x001c1f1a1d1d7589 */ /* 0x000fe200000e0000 */
[----:B------:R-:W-:Y:S01]  /*a350*/  LOP3.LUT R5, R26, 0x2, RZ, 0x3c, !PT ;  /* 0x000000021a057812 */ /* 0x000fe200078e3cff */
[----:B------:R-:W-:Y:S01]  /*a360*/  IMAD R13, R2, R13, R39 ;  /* 0x0000000d020d7224 */ /* 0x000fe200078e0227 */
[----:B------:R-:W-:Y:S01]  /*a370*/  IADD3.X R11, R11, UR7, R12, P1, !PT ;  /* 0x000000070b0b7c10 */ /* 0x000fe20008ffe40c */
[----:B------:R-:W-:Y:S01]  /*a380*/  SHFL.IDX PT, R25, R25, R26, 0x1c1f ;  /* 0x001c1f1a19197589 */ /* 0x000fe200000e0000 */
[----:B------:R-:W-:Y:S01]  /*a390*/  ULDC.64 UR6, c[0x0][0xb88] ;  /* 0x0002e20000067ab9 */ /* 0x000fe20000000a00 */
[----:B------:R-:W-:Y:S01]  /*a3a0*/  LOP3.LUT P1, RZ, R23, 0x3, RZ, 0xc0, !PT ;  /* 0x0000000317ff7812 */ /* 0x000fe2000782c0ff */
[----:B------:R-:W-:Y:S01]  /*a3b0*/  ULDC.64 UR8, c[0x0][0xae8] ;  /* 0x0002ba0000087ab9 */ /* 0x000fe20000000a00 */
[----:B------:R-:W0:Y:S01]  /*a3c0*/  SHFL.IDX PT, R30, R30, R5, 0x1c1f ;  /* 0x001c1f051e1e7589 */ /* 0x000e2200000e0000 */
[----:B------:R-:W-:Y:S01]  /*a3d0*/  SHF.R.S32.HI R12, RZ, 0x1f, R13 ;  /* 0x0000001fff0c7819 */ /* 0x000fe2000001140d */
[----:B------:R-:W-:Y:S01]  /*a3e0*/  IMAD.WIDE.U32 R10, R13, UR6, R10 ;  /* 0x000000060d0a7c25 */ /* 0x000fe2000f8e000a */
[----:B------:R-:W-:Y:S01]  /*a3f0*/  ISETP.GE.OR P5, PT, R14, R43, P1 ;  /* 0x0000002b0e00720c */ /* 0x000fe20000fa6670 */
[----:B------:R-:W1:Y:S02]  /*a400*/  SHFL.IDX PT, R42, R24, R5, 0x1c1f ;  /* 0x001c1f05182a7589 */ /* 0x000e6400000e0000 */
[----:B------:R-:W-:-:S02]  /*a410*/  IMAD R12, R12, UR6, RZ ;  /* 0x000000060c0c7c24 */ /* 0x000fc4000f8e02ff */
[----:B------:R-:W2:Y:S02]  /*a420*/  SHFL.IDX PT, R32, R32, R5, 0x1c1f ;  /* 0x001c1f0520207589 */ /* 0x000ea400000e0000 */
[----:B------:R-:W-:Y:S01]  /*a430*/  IMAD R13, R13, UR7, R12 ;  /* 0x000000070d0d7c24 */ /* 0x000fe2000f8e020c */
[----:B------:R-:W-:Y:S01]  /*a440*/  ULDC.64 UR6, c[0x0][0xb50] ;  /* 0x0002d40000067ab9 */ /* 0x000fe20000000a00 */
[----:B------:R-:W3:Y:S01]  /*a450*/  SHFL.IDX PT, R44, R38, R5, 0x1c1f ;  /* 0x001c1f05262c7589 */ /* 0x000ee200000e0000 */
[----:B------:R-:W-:Y:S01]  /*a460*/  VIADD R12, R14, 0x8 ;  /* 0x000000080e0c7836 */ /* 0x000fe20000000000 */
[----:B------:R-:W-:Y:S01]  /*a470*/  LEA R50, P6, R10, UR6, 0x2 ;  /* 0x000000060a327c11 */ /* 0x000fe2000f8c10ff */
[----:B------:R-:W-:Y:S01]  /*a480*/  IMAD.IADD R11, R11, 0x1, R13 ;  /* 0x000000010b0b7824 */ /* 0x000fe200078e020d */
[----:B------:R-:W-:Y:S02]  /*a490*/  SHFL.IDX PT, R21, R21, R26, 0x1c1f ;  /* 0x001c1f1a15157589 */ /* 0x000fe400000e0000 */
[----:B------:R-:W-:-:S02]  /*a4a0*/  ISETP.GE.OR P1, PT, R12, R43, P1 ;  /* 0x0000002b0c00720c */ /* 0x000fc40000f26670 */
[----:B------:R-:W-:Y:S01]  /*a4b0*/  SHFL.IDX PT, R35, R35, R26, 0x1c1f ;  /* 0x001c1f1a23237589 */ /* 0x000fe200000e0000 */
[----:B------:R-:W-:-:S03]  /*a4c0*/  LEA.HI.X R51, R10, UR7, R11, 0x2, P6 ;  /* 0x000000070a337c11 */ /* 0x000fc6000b0f140b */
[----:B------:R-:W4:Y:S01]  /*a4d0*/  SHFL.IDX PT, R34, R34, R5, 0x1c1f ;  /* 0x001c1f0522227589 */ /* 0x000f2200000e0000 */
[----:B0-----:R-:W-:-:S03]  /*a4e0*/  SEL R10, R30, R27, P0 ;  /* 0x0000001b1e0a7207 */ /* 0x001fc60000000000 */
[----:B------:R-:W0:Y:S01]  /*a4f0*/  SHFL.IDX PT, R46, R46, R5, 0x1c1f ;  /* 0x001c1f052e2e7589 */ /* 0x000e2200000e0000 */
[----:B-1----:R-:W-:-:S03]  /*a500*/  SEL R11, R42, R33, P0 ;  /* 0x000000212a0b7207 */ /* 0x002fc60000000000 */
[----:B------:R-:W-:Y:S01]  /*a510*/  SHFL.IDX PT, R31, R31, R26, 0x1c1f ;  /* 0x001c1f1a1f1f7589 */ /* 0x000fe200000e0000 */
[----:B--2---:R-:W-:Y:S02]  /*a520*/  SEL R12, R29, R32, P0 ;  /* 0x000000201d0c7207 */ /* 0x004fe40000000000 */
[----:B------:R-:W-:Y:S01]  /*a530*/  SEL R14, R32, R29, P0 ;  /* 0x0000001d200e7207 */ /* 0x000fe20000000000 */
[----:B------:R1:W-:Y:S01]  /*a540*/  SHFL.IDX PT, R37, R37, R26, 0x1c1f ;  /* 0x001c1f1a25257589 */ /* 0x0003e200000e0000 */
[----:B---3--:R-:W-:Y:S01]  /*a550*/  SEL R13, R25, R44, P0 ;  /* 0x0000002c190d7207 */ /* 0x008fe20000000000 */
[----:B------:R-:W-:Y:S01]  /*a560*/  IMAD.X R29, RZ, RZ, R7, P4 ;  /* 0x000000ffff1d7224 */ /* 0x000fe200020e0607 */
[----:B------:R-:W-:Y:S01]  /*a570*/  SEL R15, R44, R25, P0 ;  /* 0x000000192c0f7207 */ /* 0x000fe20000000000 */
[----:B------:R-:W2:Y:S04]  /*a580*/  SHFL.IDX PT, R36, R36, R5, 0x1c1f ;  /* 0x001c1f0524247589 */ /* 0x000ea800000e0000 */
[----:B------:R3:W2:Y:S01]  /*a590*/  SHFL.IDX PT, R48, R40, R5, 0x1c1f ;  /* 0x001c1f0528307589 */ /* 0x0006a200000e0000 */
[----:B----4-:R-:W-:-:S03]  /*a5a0*/  SEL R24, R21, R34, P0 ;  /* 0x0000002215187207 */ /* 0x010fc60000000000 */
[----:B------:R-:W-:Y:S01]  /*a5b0*/  SHFL.IDX PT, R38, R50, RZ, 0x1c1f ;  /* 0x001c1fff32267589 */ /* 0x000fe200000e0000 */
[----:B-1----:R-:W-:Y:S01]  /*a5c0*/  SEL R26, R34, R21, P0 ;  /* 0x00000015221a7207 */ /* 0x002fe20000000000 */
[----:B------:R-:W-:Y:S01]  /*a5d0*/  IMAD.X R21, RZ, RZ, R7, P3 ;  /* 0x000000ffff157224 */ /* 0x000fe200018e0607 */
[----:B0-----:R-:W-:Y:S01]  /*a5e0*/  SEL R25, R35, R46, P0 ;  /* 0x0000002e23197207 */ /* 0x001fe20000000000 */
[----:B------:R-:W0:Y:S01]  /*a5f0*/  SHFL.IDX PT, R39, R51, RZ, 0x1c1f ;  /* 0x001c1fff33277589 */ /* 0x000e2200000e0000 */
[----:B---3--:R-:W-:Y:S02]  /*a600*/  MOV R5, R8 ;  /* 0x0000000800057202 */ /* 0x008fe40000000f00 */
[----:B------:R-:W-:Y:S01]  /*a610*/  SEL R8, R27, R30, P0 ;  /* 0x0000001e1b087207 */ /* 0x000fe20000000000 */
[----:B------:R-:W-:Y:S01]  /*a620*/  SHFL.IDX PT, R40, R50, 0x1, 0x1c1f ;  /* 0x003c1f0032287f89 */ /* 0x000fe200000e0000 */
[----:B------:R-:W-:Y:S02]  /*a630*/  SEL R9, R33, R42, P0 ;  /* 0x0000002a21097207 */ /* 0x000fe40000000000 */
[----:B------:R-:W-:Y:S01]  /*a640*/  SEL R27, R46, R35, P0 ;  /* 0x000000232e1b7207 */ /* 0x000fe20000000000 */
[----:B------:R-:W1:Y:S01]  /*a650*/  SHFL.IDX PT, R41, R51, 0x1, 0x1c1f ;  /* 0x003c1f0033297f89 */ /* 0x000e6200000e0000 */
[----:B--2---:R-:W-:-:S03]  /*a660*/  SEL R32, R31, R36, P0 ;  /* 0x000000241f207207 */ /* 0x004fc60000000000 */
[----:B------:R-:W-:Y:S01]  /*a670*/  STSM.16.M88.4 [R49], R8 ;  /* 0x0000000831007844 */ /* 0x000fe20000000200 */
[----:B------:R-:W-:Y:S02]  /*a680*/  SEL R34, R36, R31, P0 ;  /* 0x0000001f24227207 */ /* 0x000fe40000000000 */
[----:B------:R-:W-:Y:S01]  /*a690*/  SEL R33, R37, R48, P0 ;  /* 0x0000003025217207 */ /* 0x000fe20000000000 */
[----:B------:R-:W-:Y:S01]  /*a6a0*/  STSM.16.M88.4 [R5], R12 ;  /* 0x0000000c05007844 */ /* 0x000fe20000000200 */
[----:B------:R-:W-:Y:S02]  /*a6b0*/  SEL R35, R48, R37, P0 ;  /* 0x0000002530237207 */ /* 0x000fe40000000000 */
[----:B------:R-:W-:Y:S01]  /*a6c0*/  LOP3.LUT R37, R6, 0x380, RZ, 0xc0, !PT ;  /* 0x0000038006257812 */ /* 0x000fe200078ec0ff */
[----:B------:R2:W-:Y:S03]  /*a6d0*/  STSM.16.M88.4 [R47], R24 ;  /* 0x000000182f007844 */ /* 0x0005e60000000200 */
[----:B------:R-:W-:Y:S01]  /*a6e0*/  SHF.R.U64 R37, R37, 0x3, RZ ;  /* 0x0000000325257819 */ /* 0x000fe200000012ff */
[----:B------:R-:W-:Y:S03]  /*a6f0*/  STSM.16.M88.4 [R45], R32 ;  /* 0x000000202d007844 */ /* 0x000fe60000000200 */
[----:B------:R-:W-:Y:S01]  /*a700*/  LOP3.LUT R36, R37, R6, RZ, 0x3c, !PT ;  /* 0x0000000625247212 */ /* 0x000fe200078e3cff */
[----:B------:R-:W-:Y:S01]  /*a710*/  BAR.SYNC.DEFER_BLOCKING 0x1, 0x180 ;  /* 0x0046000000007b1d */ /* 0x000fe20000010000 */
[----:B------:R-:W-:-:S07]  /*a720*/  IMAD.MOV.U32 R37, RZ, RZ, R7 ;  /* 0x000000ffff257224 */ /* 0x000fce00078e0007 */
[----:B--2---:R-:W2:Y:S08]  /*a730*/  @P2 LDC R27, c[0x0][0xbec] ;  /* 0x0002fb00ff1b2b82 */ /* 0x004eb00000000800 */
[----:B------:R-:W3:Y:S01]  /*a740*/  @P2 LDC R24, c[0x0][0xbf0] ;  /* 0x0002fc00ff182b82 */ /* 0x000ee20000000800 */
[----:B0-----:R-:W-:Y:S04]  /*a750*/  @!P5 ST.E desc[UR48][R38.64], R4 ;  /* 0x000000042600d985 */ /* 0x001fe8000c101930 */
[----:B-1----:R0:W-:Y:S04]  /*a760*/  @!P1 ST.E desc[UR48][R40.64], R3 ;  /* 0x0000000328009985 */ /* 0x0021e8000c101930 */
[----:B------:R-:W4:Y:S04]  /*a770*/  LD.E.128 R8, desc[UR48][R36.64] ;  /* 0x0000003024087980 */ /* 0x000f28000c101d00 */
[----:B------:R-:W4:Y:S04]  /*a780*/  LD.E.128 R28, desc[UR48][R28.64] ;  /* 0x000000301c1c7980 */ /* 0x000f28000c101d00 */
[----:B------:R1:W4:Y:S01]  /*a790*/  LD.E.128 R12, desc[UR48][R20.64] ;  /* 0x00000030140c7980 */ /* 0x000322000c101d00 */
[----:B------:R-:W-:Y:S01]  /*a7a0*/  IADD3 R25, P0, R6, 0x4800, RZ ;  /* 0x0000480006197810 */ /* 0x000fe20007f1e0ff */
[----:B0-----:R-:W-:Y:S01]  /*a7b0*/  IMAD R3, R18, 0x30, R22 ;  /* 0x0000003012037824 */ /* 0x001fe200078e0216 */
[----:B------:R-:W-:-:S02]  /*a7c0*/  UIMAD UR5, UR12, UR8, URZ ;  /* 0x000000080c0572a4 */ /* 0x000fc4000f8e023f */
[----:B------:R-:W-:Y:S01]  /*a7d0*/  LOP3.LUT R5, R25, 0x380, RZ, 0xc0, !PT ;  /* 0x0000038019057812 */ /* 0x000fe200078ec0ff */
[----:B------:R-:W-:Y:S01]  /*a7e0*/  VIADD R26, R3, UR43 ;  /* 0x0000002b031a7c36 */ /* 0x000fe20008000000 */
[----:B------:R-:W-:Y:S01]  /*a7f0*/  UIMAD.WIDE.U32 UR6, UR41, UR8, URZ ;  /* 0x00000008290672a5 */ /* 0x000fe2000f8e003f */
[----:B------:R-:W-:Y:S01]  /*a800*/  IMAD.X R7, RZ, RZ, R7, P0 ;  /* 0x000000ffff077224 */ /* 0x000fe200000e0607 */
[----:B------:R-:W-:Y:S01]  /*a810*/  UIMAD UR5, UR41, UR9, UR5 ;  /* 0x00000009290572a4 */ /* 0x000fe2000f8e0205 */
[----:B------:R-:W-:Y:S01]  /*a820*/  SHF.R.U64 R4, R5, 0x3, RZ ;  /* 0x0000000305047819 */ /* 0x000fe200000012ff */
[----:B--2---:R-:W-:Y:S01]  /*a830*/  @P2 IMAD.HI.U32 R3, R26, R27, RZ ;  /* 0x0000001b1a032227 */ /* 0x004fe200078e00ff */
[----:B------:R-:W-:Y:S02]  /*a840*/  UIMAD UR8, UR13, UR10, URZ ;  /* 0x0000000a0d0872a4 */ /* 0x000fe4000f8e023f */
[----:B------:R-:W-:Y:S01]  /*a850*/  UIADD3 UR7, UR7, UR5, URZ ;  /* 0x0000000507077290 */ /* 0x000fe2000fffe03f */
[----:B------:R-:W-:Y:S01]  /*a860*/  LOP3.LUT R6, R4, R25, RZ, 0x3c, !PT ;  /* 0x0000001904067212 */ /* 0x000fe200078e3cff */
[--C-:B------:R-:W-:Y:S01]  /*a870*/  IMAD.MOV.U32 R25, RZ, RZ, R26.reuse ;  /* 0x000000ffff197224 */ /* 0x100fe200078e001a */
[----:B------:R-:W-:Y:S01]  /*a880*/  UIMAD UR5, UR40, UR11, UR8 ;  /* 0x0000000b280572a4 */ /* 0x000fe2000f8e0208 */
[----:B---3--:R-:W-:Y:S01]  /*a890*/  @P2 SHF.R.U32.HI R25, RZ, R24, R3 ;  /* 0x00000018ff192219 */ /* 0x008fe20000011603 */
[----:B------:R-:W-:Y:S01]  /*a8a0*/  UIMAD.WIDE.U32 UR40, UR40, UR10, UR6 ;  /* 0x0000000a282872a5 */ /* 0x000fe2000f8e0006 */
[----:B------:R-:W-:Y:S01]  /*a8b0*/  VIADD R34, R22, UR43 ;  /* 0x0000002b16227c36 */ /* 0x000fe20008000000 */
[----:B------:R-:W5:Y:S01]  /*a8c0*/  LD.E.128 R4, desc[UR48][R6.64] ;  /* 0x0000003006047980 */ /* 0x000f62000c101d00 */
[--C-:B------:R-:W-:Y:S01]  /*a8d0*/  SHF.R.S32.HI R24, RZ, 0x1f, R25.reuse ;  /* 0x0000001fff187819 */ /* 0x100fe20000011419 */
[----:B------:R-:W-:Y:S01]  /*a8e0*/  UIADD3 UR5, UR41, UR5, URZ ;  /* 0x0000000529057290 */ /* 0x000fe2000fffe03f */
[----:B------:R-:W-:Y:S01]  /*a8f0*/  IMAD.MOV R27, RZ, RZ, -R25 ;  /* 0x000000ffff1b7224 */ /* 0x000fe200078e0a19 */
[----:B------:R-:W-:Y:S01]  /*a900*/  ULDC.64 UR6, c[0x0][0xae0] ;  /* 0x0002b80000067ab9 */ /* 0x000fe20000000a00 */
[----:B-1----:R-:W-:Y:S01]  /*a910*/  IMAD.U32 R20, RZ, RZ, UR40 ;  /* 0x00000028ff147e24 */ /* 0x002fe2000f8e00ff */
[----:B------:R-:W-:Y:S01]  /*a920*/  @!PT LDS RZ, [RZ] ;  /* 0x00000000fffff984 */ /* 0x000fe20000000800 */
[----:B------:R-:W-:Y:S01]  /*a930*/  @!PT LDS RZ, [RZ] ;  /* 0x00000000fffff984 */ /* 0x000fe20000000800 */
[----:B------:R-:W-:Y:S01]  /*a940*/  @!PT LDS RZ, [RZ] ;  /* 0x00000000fffff984 */ /* 0x000fe20000000800 */
[----:B------:R-:W-:Y:S01]  /*a950*/  @!PT LDS RZ, [RZ] ;  /* 0x00000000fffff984 */ /* 0x000fe20000000800 */
[----:B------:R0:W-:Y:S06]  /*a960*/  MEMBAR.ALL.CTA ;  /* 0x0000000000007992 */ /* 0x0001ec0000008000 */
[----:B0-----:R-:W0:Y:S01]  /*a970*/  FENCE.VIEW.ASYNC.S ;  /* 0x00000000000073c6 */ /* 0x001e220000000000 */
[----:B------:R-:W-:Y:S01]  /*a980*/  IMAD.U32 R21, RZ, RZ, UR41 ;  /* 0x00000029ff157e24 */ /* 0x000fe2000f8e00ff */
[----:B------:R-:W-:Y:S01]  /*a990*/  SHF.R.S32.HI R52, RZ, 0x1f, R19 ;  /* 0x0000001fff347819 */ /* 0x000fe20000011413 */
[----:B------:R-:W-:-:S02]  /*a9a0*/  IMAD R21, R2, R27, R26 ;  /* 0x0000001b02157224 */ /* 0x000fc400078e021a */
[----:B------:R-:W-:Y:S01]  /*a9b0*/  IMAD.U32 R3, RZ, RZ, UR5 ;  /* 0x00000005ff037e24 */ /* 0x000fe2000f8e00ff */
[----:B------:R-:W-:Y:S01]  /*a9c0*/  ULDC UR5, c[0x0][0xac8] ;  /* 0x0002b20000057ab9 */ /* 0x000fe20000000800 */
[----:B------:R-:W-:Y:S02]  /*a9d0*/  IMAD R24, R24, UR6, RZ ;  /* 0x0000000618187c24 */ /* 0x000fe4000f8e02ff */
[----:B------:R-:W-:Y:S01]  /*a9e0*/  IMAD.MOV.U32 R2, RZ, RZ, R20 ;  /* 0x000000ffff027224 */ /* 0x000fe200078e0014 */
[----:B------:R-:W-:Y:S01]  /*a9f0*/  SHF.R.S32.HI R20, RZ, 0x1f, R21 ;  /* 0x0000001fff147819 */ /* 0x000fe20000011415 */
[C---:B------:R-:W-:Y:S02]  /*aa00*/  IMAD R27, R25.reuse, UR7, R24 ;  /* 0x00000007191b7c24 */ /* 0x040fe4000f8e0218 */
        /* <DEDUP_REMOVED lines=8> */
[----:B------:R-:W-:Y:S01]  /*aa90*/  LEA R26, P0, R2, UR6, 0x1 ;  /* 0x00000006021a7c11 */ /* 0x000fe2000f8008ff */
[----:B------:R-:W-:Y:S02]  /*aaa0*/  IMAD.IADD R3, R3, 0x1, R25 ;  /* 0x0000000103037824 */ /* 0x000fe400078e0219 */
[----:B------:R-:W-:Y:S02]  /*aab0*/  VIADD R0, R0, 0x13220 ;  /* 0x0001322000007836 */ /* 0x000fe40000000000 */
[----:B0-----:R-:W0:Y:S01]  /*aac0*/  SHFL.IDX PT, R24, R26, RZ, 0x181f ;  /* 0x00181fff1a187589 */ /* 0x001e2200000e0000 */
[----:B------:R-:W-:Y:S01]  /*aad0*/  LEA.HI.X R27, R2, UR7, R3, 0x1, P0 ;  /* 0x00000007021b7c11 */ /* 0x000fe200080f0c03 */
[----:B------:R-:W-:Y:S01]  /*aae0*/  VIADD R2, R34, 0x30 ;  /* 0x0000003022027836 */ /* 0x000fe20000000000 */
[----:B------:R-:W-:Y:S01]  /*aaf0*/  ISETP.GE.AND P0, PT, R19, UR5, PT ;  /* 0x0000000513007c0c */ /* 0x000fe2000bf06270 */
[----:B------:R-:W1:Y:S01]  /*ab00*/  SHFL.IDX PT, R38, R26, 0x1, 0x181f ;  /* 0x00381f001a267f89 */ /* 0x000e6200000e0000 */
[----:B------:R-:W-:-:S02]  /*ab10*/  PRMT R0, RZ, 0x654, R0 ;  /* 0x00000654ff007816 */ /* 0x000fc40000000000 */
[-C--:B------:R-:W-:Y:S01]  /*ab20*/  ISETP.GE.OR P1, PT, R34, R43.reuse, P0 ;  /* 0x0000002b2200720c */ /* 0x080fe20000726670 */
[----:B------:R-:W2:Y:S01]  /*ab30*/  SHFL.IDX PT, R42, R26, 0x2, 0x181f ;  /* 0x00581f001a2a7f89 */ /* 0x000ea200000e0000 */
[-C--:B------:R-:W-:Y:S01]  /*ab40*/  ISETP.GE.OR P2, PT, R2, R43.reuse, P0 ;  /* 0x0000002b0200720c */ /* 0x080fe20000746670 */
[----:B------:R3:W-:Y:S01]  /*ab50*/  SYNCS.ARRIVE.TRANS64.RED.A1T0 RZ, [R0+URZ], RZ ;  /* 0x000000ff00ff79a7 */ /* 0x0007e2000810043f */
[----:B------:R-:W-:Y:S01]  /*ab60*/  ISETP.GE.OR P3, PT, R20, R43, P0 ;  /* 0x0000002b1400720c */ /* 0x000fe20000766670 */
[----:B------:R-:W2:Y:S04]  /*ab70*/  SHFL.IDX PT, R32, R27, RZ, 0x181f ;  /* 0x00181fff1b207589 */ /* 0x000ea800000e0000 */
[----:B------:R-:W2:Y:S01]  /*ab80*/  SHFL.IDX PT, R36, R27, 0x1, 0x181f ;  /* 0x00381f001b247f89 */ /* 0x000ea200000e0000 */
[----:B---3--:R-:W-:-:S03]  /*ab90*/  VIADD R0, R34, 0x90 ;  /* 0x0000009022007836 */ /* 0x008fc60000000000 */
[----:B------:R-:W3:Y:S02]  /*aba0*/  SHFL.IDX PT, R40, R27, 0x2, 0x181f ;  /* 0x00581f001b287f89 */ /* 0x000ee400000e0000 */
[----:B------:R-:W-:Y:S02]  /*abb0*/  ISETP.GE.OR P0, PT, R0, R43, P0 ;  /* 0x0000002b0000720c */ /* 0x000fe40000706670 */
[----:B------:R-:W4:Y:S01]  /*abc0*/  SHFL.IDX PT, R26, R26, 0x3, 0x181f ;  /* 0x00781f001a1a7f89 */ /* 0x000f2200000e0000 */
[C---:B0-----:R-:W-:Y:S02]  /*abd0*/  @!P1 LEA R2, P4, R19.reuse, R24, 0x1 ;  /* 0x0000001813029211 */ /* 0x041fe400078808ff */
[C---:B-1----:R-:W-:Y:S02]  /*abe0*/  @!P2 LEA R20, P5, R19.reuse, R38, 0x1 ;  /* 0x000000261314a211 */ /* 0x042fe400078a08ff */
[C---:B--2---:R-:W-:Y:S02]  /*abf0*/  @!P3 LEA R24, P6, R19.reuse, R42, 0x1 ;  /* 0x0000002a1318b211 */ /* 0x044fe400078c08ff */
[----:B------:R-:W-:-:S02]  /*ac00*/  @!P1 LEA.HI.X R3, R19, R32, R52, 0x1, P4 ;  /* 0x0000002013039211 */ /* 0x000fc400020f0c34 */
[----:B------:R0:W2:Y:S01]  /*ac10*/  SHFL.IDX PT, R32, R27, 0x3, 0x181f ;  /* 0x00781f001b207f89 */ /* 0x0000a200000e0000 */
[C-C-:B------:R-:W-:Y:S02]  /*ac20*/  @!P2 LEA.HI.X R21, R19.reuse, R36, R52.reuse, 0x1, P5 ;  /* 0x000000241315a211 */ /* 0x140fe400028f0c34 */
[----:B---3--:R-:W-:Y:S01]  /*ac30*/  @!P3 LEA.HI.X R25, R19, R40, R52, 0x1, P6 ;  /* 0x000000281319b211 */ /* 0x008fe200030f0c34 */
[----:B----4-:R0:W-:Y:S04]  /*ac40*/  @!P1 ST.E.128 desc[UR48][R2.64], R8 ;  /* 0x0000000802009985 */ /* 0x0101e8000c101d30 */
[----:B------:R0:W-:Y:S04]  /*ac50*/  @!P2 ST.E.128 desc[UR48][R20.64], R28 ;  /* 0x0000001c1400a985 */ /* 0x0001e8000c101d30 */
[----:B------:R0:W-:Y:S01]  /*ac60*/  @!P3 ST.E.128 desc[UR48][R24.64], R12 ;  /* 0x0000000c1800b985 */ /* 0x0001e2000c101d30 */
[----:B--2---:R-:W-:Y:S05]  /*ac70*/  @P0 BRA `(.L_x_12303) ;  /* 0x0000000400f00947 */ /* 0x004fea0003800000 */
[----:B0-----:R-:W-:-:S04]  /*ac80*/  LEA R2, P0, R19, R26, 0x1 ;  /* 0x0000001a13027211 */ /* 0x001fc800078008ff */
[----:B------:R-:W-:-:S05]  /*ac90*/  LEA.HI.X R3, R19, R32, R52, 0x1, P0 ;  /* 0x0000002013037211 */ /* 0x000fca00000f0c34 */
[----:B-----5:R2:W-:Y:S01]  /*aca0*/  ST.E.128 desc[UR48][R2.64], R4 ;  /* 0x0000000402007985 */ /* 0x0205e2000c101d30 */
[----:B------:R-:W-:Y:S05]  /*acb0*/  BRA `(.L_x_12303) ;  /* 0x0000000400e07947 */ /* 0x000fea0003800000 */
.L_x_12302:
        /* <DEDUP_REMOVED lines=52> */
.L_x_12305:
[----:B------:R-:W-:Y:S05]  /*b000*/  BSYNC B1 ;  /* 0x0000000000017941 */ /* 0x000fea0003800000 */
.L_x_12304:
[----:B------:R-:W-:Y:S01]  /*b010*/  ULDC.64 UR10, c[0x0][0xae8] ;  /* 0x0002ba00000a7ab9 */ /* 0x000fe20000000a00 */
[----:B------:R-:W-:Y:S01]  /*b020*/  VIADD R6, R6, UR43 ;  /* 0x0000002b06067c36 */ /* 0x000fe20008000000 */
[----:B------:R-:W-:Y:S01]  /*b030*/  UIMAD UR5, UR8, UR10, URZ ;  /* 0x0000000a080572a4 */ /* 0x000fe2000f8e023f */
[----:B------:R-:W-:Y:S01]  /*b040*/  VIADD R30, R22, UR43 ;  /* 0x0000002b161e7c36 */ /* 0x000fe20008000000 */
        /* <DEDUP_REMOVED lines=8> */
[----:B-1----:R-:W-:-:S03]  /*b0d0*/  @P1 SHF.R.U32.HI R5, RZ, R13, R0 ;  /* 0x0000000dff051219 */ /* 0x002fc60000011600 */
[----:B------:R-:W-:Y:S01]  /*b0e0*/  UIMAD UR5, UR40, UR11, UR5 ;  /* 0x0000000b280572a4 */ /* 0x000fe2000f8e0205 */
[--C-:B------:R-:W-:Y:S01]  /*b0f0*/  SHF.R.S32.HI R0, RZ, 0x1f, R5.reuse ;  /* 0x0000001fff007819 */ /* 0x100fe20000011405 */
[----:B------:R-:W-:Y:S01]  /*b100*/  UIMAD.WIDE.U32 UR40, UR40, UR10, UR6 ;  /* 0x0000000a282872a5 */ /* 0x000fe2000f8e0006 */
[----:B------:R-:W-:Y:S02]  /*b110*/  IMAD.MOV R7, RZ, RZ, -R5 ;  /* 0x000000ffff077224 */ /* 0x000fe400078e0a05 */
[----:B------:R-:W-:Y:S01]  /*b120*/  ULDC.64 UR6, c[0x0][0xae0] ;  /* 0x0002b80000067ab9 */ /* 0x000fe20000000a00 */
[----:B------:R-:W-:Y:S01]  /*b130*/  UIADD3 UR5, UR41, UR5, URZ ;  /* 0x0000000529057290 */ /* 0x000fe2000fffe03f */
[----:B------:R-:W-:Y:S02]  /*b140*/  IMAD R7, R11, R7, R6 ;  /* 0x000000070b077224 */ /* 0x000fe400078e0206 */
[----:B------:R-:W-:Y:S02]  /*b150*/  IMAD R0, R0, UR6, RZ ;  /* 0x0000000600007c24 */ /* 0x000fe4000f8e02ff */
[----:B------:R-:W-:-:S02]  /*b160*/  IMAD.U32 R3, RZ, RZ, UR41 ;  /* 0x00000029ff037e24 */ /* 0x000fc4000f8e00ff */
[----:B------:R-:W-:Y:S02]  /*b170*/  IMAD.U32 R2, RZ, RZ, UR40 ;  /* 0x00000028ff027e24 */ /* 0x000fe4000f8e00ff */
[----:B------:R-:W-:Y:S01]  /*b180*/  IMAD.U32 R3, RZ, RZ, UR5 ;  /* 0x00000005ff037e24 */ /* 0x000fe2000f8e00ff */
[----:B------:R-:W-:Y:S01]  /*b190*/  ULDC UR5, c[0x0][0xac8] ;  /* 0x0002b20000057ab9 */ /* 0x000fe20000000800 */
[C---:B------:R-:W-:Y:S01]  /*b1a0*/  IMAD R9, R5.reuse, UR7, R0 ;  /* 0x0000000705097c24 */ /* 0x040fe2000f8e0200 */
[----:B------:R-:W-:Y:S01]  /*b1b0*/  SHF.R.S32.HI R0, RZ, 0x1f, R7 ;  /* 0x0000001fff007819 */ /* 0x000fe20000011407 */
        /* <DEDUP_REMOVED lines=24> */
[----:B------:R1:W4:Y:S04]  /*b340*/  SHFL.IDX PT, R28, R4, 0x3, 0x181f ;  /* 0x00781f00041c7f89 */ /* 0x00032800000e0000 */
        /* <DEDUP_REMOVED lines=15> */
.L_x_12303:
[----:B------:R-:W-:Y:S05]  /*b440*/  BSYNC B0 ;  /* 0x0000000000007941 */ /* 0x000fea0003800000 */
.L_x_12301:
[----:B------:R-:W-:Y:S02]  /*b450*/  ULDC UR5, c[0x0][0xc38] ;  /* 0x00030e0000057ab9 */ /* 0x000fe40000000800 */
[----:B------:R-:W-:-:S06]  /*b460*/  UISETP.GE.AND UP0, UPT, UR4, UR5, UPT ;  /* 0x000000050400728c */ /* 0x000fcc000bf06270 */
[----:B------:R-:W-:-:S13]  /*b470*/  PLOP3.LUT P0, PT, PT, PT, UP0, 0x80, 0x0 ;  /* 0x000000000000781c */ /* 0x000fda0003f0f008 */
[----:B------:R-:W-:Y:S05]  /*b480*/  @!P0 BRA `(.L_x_12306) ;  /* 0xffffff5800348947 */ /* 0x000fea000383ffff */
[----:B------:R-:W-:Y:S05]  /*b490*/  EXIT ;  /* 0x000000000000794d */ /* 0x000fea0003800000 */
.L_x_12263:
        /* <DEDUP_REMOVED lines=17> */
[----:B------:R-:W-:Y:S01]  /*b5b0*/  UMOV UR4, 0x400 ;  /* 0x0000040000047882 */ /* 0x000fe20000000000 */
[----:B------:R-:W-:Y:S01]  /*b5c0*/  IMAD.U32 R27, RZ, RZ, UR6 ;  /* 0x00000006ff1b7e24 */ /* 0x000fe2000f8e00ff */
[----:B------:R-:W-:Y:S01]  /*b5d0*/  ULOP3.LUT UR39, UR38, 0x1, URZ, 0xfc, !UPT ;  /* 0x0000000126277892 */ /* 0x000fe2000f8efc3f */
[----:B------:R-:W-:Y:S01]  /*b5e0*/  IMAD.MOV.U32 R19, RZ, RZ, 0x1 ;  /* 0x00000001ff137424 */ /* 0x000fe200078e00ff */
[----:B------:R-:W-:Y:S01]  /*b5f0*/  ULOP3.LUT UR44, UR38, 0x2, URZ, 0xfc, !UPT ;  /* 0x00000002262c7892 */ /* 0x000fe2000f8efc3f */
[----:B------:R-:W-:Y:S01]  /*b600*/  IMAD.MOV.U32 R18, RZ, RZ, RZ ;  /* 0x000000ffff127224 */ /* 0x000fe200078e00ff */
[----:B------:R-:W-:Y:S01]  /*b610*/  ULDC UR42, c[0x0][0xc] ;  /* 0x00000300002a7ab9 */ /* 0x000fe20000000800 */
[----:B------:R-:W-:Y:S01]  /*b620*/  IMAD.MOV.U32 R29, RZ, RZ, RZ ;  /* 0x000000ffff1d7224 */ /* 0x000fe200078e00ff */
[----:B------:R-:W-:Y:S01]  /*b630*/  ULDC.64 UR46, c[0x0][0x198] ;  /* 0x00006600002e7ab9 */ /* 0x000fe20000000a00 */
[----:B-1----:R-:W-:-:S06]  /*b640*/  ULEA UR4, UR5, UR4, 0x18 ;  /* 0x0000000405047291 */ /* 0x002fcc000f8ec03f */
[----:B------:R-:W-:Y:S01]  /*b650*/  IMAD.U32 R16, RZ, RZ, UR4 ;  /* 0x00000004ff107e24 */ /* 0x000fe2000f8e00ff */
[C---:B0-----:R-:W-:Y:S01]  /*b660*/  LOP3.LUT R10, R11.reuse, 0x7f, RZ, 0xc0, !PT ;  /* 0x0000007f0b0a7812 */ /* 0x041fe200078ec0ff */
[C---:B------:R-:W-:Y:S01]  /*b670*/  IMAD.SHL.U32 R26, R11.reuse, 0x40, RZ ;  /* 0x000000400b1a7824 */ /* 0x040fe200078e00ff */
[----:B------:R-:W-:Y:S01]  /*b680*/  SHF.R.U32.HI R3, RZ, 0x1, R11 ;  /* 0x00000001ff037819 */ /* 0x000fe2000001160b */
[C---:B------:R-:W-:Y:S02]  /*b690*/  IMAD.SHL.U32 R2, R11.reuse, 0x10, RZ ;  /* 0x000000100b027824 */ /* 0x040fe400078e00ff */
[C---:B------:R-:W-:Y:S01]  /*b6a0*/  IMAD.SHL.U32 R8, R11.reuse, 0x2, RZ ;  /* 0x000000020b087824 */ /* 0x040fe200078e00ff */
[----:B------:R-:W-:Y:S01]  /*b6b0*/  LOP3.LUT R4, R26, 0x180, RZ, 0xc0, !PT ;  /* 0x000001801a047812 */ /* 0x000fe200078ec0ff */
[----:B------:R-:W-:Y:S01]  /*b6c0*/  IMAD.SHL.U32 R6, R10, 0x10, RZ ;  /* 0x000000100a067824 */ /* 0x000fe200078e00ff */
[----:B------:R-:W-:Y:S01]  /*b6d0*/  LOP3.LUT R5, R2, 0x1b0, RZ, 0xc0, !PT ;  /* 0x000001b002057812 */ /* 0x000fe200078ec0ff */
[C---:B------:R-:W-:Y:S01]  /*b6e0*/  IMAD.SHL.U32 R0, R11.reuse, 0x20, RZ ;  /* 0x000000200b007824 */ /* 0x040fe200078e00ff */
[----:B------:R-:W-:Y:S01]  /*b6f0*/  LOP3.LUT R3, R4, 0x30, R3, 0xf8, !PT ;  /* 0x0000003004037812 */ /* 0x000fe200078ef803 */
[----:B------:R-:W-:Y:S01]  /*b700*/  IMAD.SHL.U32 R4, R11, 0x8, RZ ;  /* 0x000000080b047824 */ /* 0x000fe200078e00ff */
[----:B------:R-:W-:-:S02]  /*b710*/  LOP3.LUT R8, R5, 0x30, R8, 0x78, !PT ;  /* 0x0000003005087812 */ /* 0x000fc400078e7808 */
[----:B------:R-:W-:Y:S01]  /*b720*/  LOP3.LUT R7, R6, 0x600, RZ, 0xc0, !PT ;  /* 0x0000060006077812 */ /* 0x000fe200078ec0ff */
[----:B------:R-:W-:Y:S01]  /*b730*/  IMAD.SHL.U32 R6, R11, 0x4, RZ ;  /* 0x000000040b067824 */ /* 0x000fe200078e00ff */
[----:B------:R-:W-:Y:S02]  /*b740*/  LOP3.LUT R5, R0, 0x80, RZ, 0xc0, !PT ;  /* 0x0000008000057812 */ /* 0x000fe400078ec0ff */
[----:B------:R-:W-:Y:S02]  /*b750*/  LOP3.LUT R9, R7, 0x60, R0, 0xf8, !PT ;  /* 0x0000006007097812 */ /* 0x000fe400078ef800 */
[----:B------:R-:W-:Y:S02]  /*b760*/  LOP3.LUT R5, R5, 0x10, R11, 0xf8, !PT ;  /* 0x0000001005057812 */ /* 0x000fe400078ef80b */
[----:B------:R-:W-:Y:S02]  /*b770*/  LOP3.LUT R7, R7, 0x40, R2, 0xf8, !PT ;  /* 0x0000004007077812 */ /* 0x000fe400078ef802 */
[----:B------:R-:W-:-:S02]  /*b780*/  LOP3.LUT R3, R3, 0x30, R4, 0x78, !PT ;  /* 0x0000003003037812 */ /* 0x000fc400078e7804 */
[----:B------:R-:W-:Y:S02]  /*b790*/  LOP3.LUT R5, R5, 0x10, R6, 0x78, !PT ;  /* 0x0000001005057812 */ /* 0x000fe400078e7806 */
[----:B------:R-:W-:Y:S02]  /*b7a0*/  LOP3.LUT R7, R7, R8, RZ, 0xfc, !PT ;  /* 0x0000000807077212 */ /* 0x000fe400078efcff */
[----:B------:R-:W-:Y:S02]  /*b7b0*/  LOP3.LUT R26, R3, 0x640, R26, 0xf8, !PT ;  /* 0x00000640031a7812 */ /* 0x000fe400078ef81a */
[----:B------:R-:W-:Y:S01]  /*b7c0*/  LOP3.LUT R6, R9, 0x100, R0, 0xf8, !PT ;  /* 0x0000010009067812 */ /* 0x000fe200078ef800 */
[----:B------:R-:W-:Y:S01]  /*b7d0*/  IMAD.IADD R28, R16, 0x1, R7 ;  /* 0x00000001101c7824 */ /* 0x000fe200078e0207 */
[----:B------:R-:W-:Y:S02]  /*b7e0*/  SHF.R.U32.HI R3, RZ, 0x2, R10 ;  /* 0x00000002ff037819 */ /* 0x000fe4000001160a */
[----:B------:R-:W-:-:S02]  /*b7f0*/  LOP3.LUT R25, R6, R5, RZ, 0xfc, !PT ;  /* 0x0000000506197212 */ /* 0x000fc400078efcff */
[----:B------:R-:W-:-:S07]  /*b800*/  LOP3.LUT R0, R3, 0x60, R0, 0xf8, !PT ;  /* 0x0000006003007812 */ /* 0x000fce00078ef800 */
.L_x_12366:
        /* <DEDUP_REMOVED lines=22> */
.L_x_12308:
[----:B------:R-:W-:Y:S01]  /*b970*/  ULDC UR9, c[0x0][0xc54] ;  /* 0x0003150000097ab9 */ /* 0x000fe20000000800 */
[----:B------:R-:W-:Y:S01]  /*b980*/  UMOV UR5, UR8 ;  /* 0x0000000800057c82 */ /* 0x000fe20008000000 */
[----:B------:R-:W-:-:S11]  /*b990*/  UISETP.NE.AND UP0, UPT, UR9, 0x1, UPT ;  /* 0x000000010900788c */ /* 0x000fd6000bf05270 */
[----:B------:R-:W-:Y:S02]  /*b9a0*/  @UP0 ULDC.64 UR10, c[0x0][0xc58] ;  /* 0x00031600000a0ab9 */ /* 0x000fe40000000a00 */
[----:B------:R-:W-:-:S04]  /*b9b0*/  UIMAD.WIDE.U32 UR6, UR8, UR10, URZ ;  /* 0x0000000a080672a5 */ /* 0x000fc8000f8e003f */
[----:B------:R-:W-:-:S04]  /*b9c0*/  @UP0 USHF.R.U32.HI UR5, URZ, UR11, UR7 ;  /* 0x0000000b3f050299 */ /* 0x000fc80008011607 */
[----:B------:R-:W-:-:S12]  /*b9d0*/  UIMAD UR6, UR5, UR9, URZ ;  /* 0x00000009050672a4 */ /* 0x000fd8000f8e023f */
.L_x_12309:
        /* <DEDUP_REMOVED lines=9> */
[----:B------:R-:W-:Y:S02]  /*ba70*/  UIMAD UR8, UR41, 0xc0, URZ ;  /* 0x000000c0290878a4 */ /* 0x000fe4000f8e023f */
        /* <DEDUP_REMOVED lines=52> */
.L_x_12311:
        /* <DEDUP_REMOVED lines=20> */
.L_x_12314:
[----:B------:R-:W-:Y:S05]  /*bf00*/  BSYNC B6 ;  /* 0x0000000000067941 */ /* 0x000fea0003800000 */
.L_x_12313:
        /* <DEDUP_REMOVED lines=22> */
.L_x_12316:
[----:B------:R-:W-:Y:S05]  /*c070*/  BSYNC B6 ;  /* 0x0000000000067941 */ /* 0x000fea0003800000 */
.L_x_12315:
        /* <DEDUP_REMOVED lines=20> */
.L_x_12318:
[----:B------:R-:W-:Y:S05]  /*c1c0*/  BSYNC B6 ;  /* 0x0000000000067941 */ /* 0x000fea0003800000 */
.L_x_12317:
        /* <DEDUP_REMOVED lines=19> */
.L_x_12320:
[----:B------:R-:W-:Y:S05]  /*c300*/  BSYNC B6 ;  /* 0x0000000000067941 */ /* 0x000fea0003800000 */
.L_x_12319:
        /* <DEDUP_REMOVED lines=23> */
.L_x_12385:
        /* <DEDUP_REMOVED lines=10> */
.L_x_12388:
        /* <DEDUP_REMOVED lines=21> */
.L_x_12324:
[----:B-1----:R-:W1:Y:S01]  /*c670*/  S2R R2, SR_TID.X ;  /* 0x0000000000027919 */ /* 0x002e620000002100 */
[----:B------:R-:W-:Y:S01]  /*c680*/  IMAD R5, R18, 0x8, R16 ;  /* 0x0000000812057824 */ /* 0x000fe200078e0210 */
[----:B-1----:R-:W-:Y:S02]  /*c690*/  LOP3.LUT R3, R2, 0x7f, RZ, 0xc0, !PT ;  /* 0x0000007f02037812 */ /* 0x002fe400078ec0ff */
[----:B------:R-:W-:Y:S02]  /*c6a0*/  SHF.L.U32 R2, R19, 0x1f, RZ ;  /* 0x0000001f13027819 */ /* 0x000fe400000006ff */
[----:B------:R-:W-:Y:S02]  /*c6b0*/  ISETP.NE.AND P0, PT, R3, RZ, PT ;  /* 0x000000ff0300720c */ /* 0x000fe40003f05270 */
[----:B------:R-:W1:Y:S02]  /*c6c0*/  SYNCS.PHASECHK.TRANS64.TRYWAIT P1, [R5+URZ+0x13280], R2 ;  /* 0x01328002050075a7 */ /* 0x000e64000802017f */
[----:B-1----:R-:W-:Y:S09]  /*c6d0*/  @!P1 BRA `(.L_x_12325) ;  /* 0x0000002400fc9947 */ /* 0x002ff20003800000 */
.L_x_12389:
        /* <DEDUP_REMOVED lines=8> */
.L_x_12326:
        /* <DEDUP_REMOVED lines=16> */
.L_x_12390:
        /* <DEDUP_REMOVED lines=8> */
.L_x_12328:
        /* <DEDUP_REMOVED lines=17> */
.L_x_12322:
        /* <DEDUP_REMOVED lines=29> */
.L_x_12330:
[----:B------:R-:W-:Y:S05]  /*cbc0*/  BSYNC B6 ;  /* 0x0000000000067941 */ /* 0x000fea0003800000 */
.L_x_12329:
[----:B------:R-:W3:Y:S01]  /*cbd0*/  LDC R9, c[0x0][0x448] ;  /* 0x00011200ff097b82 */ /* 0x000ee20000000800 */
[----:B0-----:R-:W0:Y:S01]  /*cbe0*/  S2R R20, SR_TID.X ;  /* 0x0000000000147919 */ /* 0x001e220000002100 */
[----:B------:R-:W-:Y:S01]  /*cbf0*/  IMAD.U32 R6, RZ, RZ, UR41 ;  /* 0x00000029ff067e24 */ /* 0x000fe2000f8e00ff */
[----:B------:R-:W-:Y:S01]  /*cc00*/  ULDC.64 UR8, c[0x0][0x2e0] ;  /* 0x0000b80000087ab9 */ /* 0x000fe20000000a00 */
[----:B------:R-:W-:Y:S01]  /*cc10*/  UMOV UR4, UR50 ;  /* 0x0000003200047c82 */ /* 0x000fe20008000000 */
[----:B------:R-:W-:Y:S01]  /*cc20*/  UIMAD UR6, UR45, UR8, URZ ;  /* 0x000000082d0672a4 */ /* 0x000fe2000f8e023f */
[----:B------:R-:W-:Y:S02]  /*cc30*/  UMOV UR5, UR37 ;  /* 0x0000002500057c82 */ /* 0x000fe40008000000 */
[----:B------:R-:W-:Y:S02]  /*cc40*/  UIMAD.WIDE.U32 UR4, UR43, UR8, UR4 ;  /* 0x000000082b0472a5 */ /* 0x000fe4000f8e0004 */
[----:B------:R-:W-:-:S03]  /*cc50*/  UIMAD UR6, UR43, UR9, UR6 ;  /* 0x000000092b0672a4 */ /* 0x000fc6000f8e0206 */
[----:B------:R-:W-:Y:S01]  /*cc60*/  ULDC.64 UR8, c[0x0][0x2d0] ;  /* 0x0000b40000087ab9 */ /* 0x000fe20000000a00 */
[----:B------:R-:W-:Y:S01]  /*cc70*/  UIADD3 UR6, UR5, UR6, URZ ;  /* 0x0000000605067290 */ /* 0x000fe2000fffe03f */
[----:B------:R-:W-:-:S04]  /*cc80*/  IMAD.U32 R4, RZ, RZ, UR4 ;  /* 0x00000004ff047e24 */ /* 0x000fc8000f8e00ff */
[----:B-12---:R-:W-:Y:S01]  /*cc90*/  IMAD.MOV.U32 R2, RZ, RZ, R4 ;  /* 0x000000ffff027224 */ /* 0x006fe200078e0004 */
[----:B---3--:R-:W-:Y:S02]  /*cca0*/  ISETP.NE.AND P1, PT, R9, 0x1, PT ;  /* 0x000000010900780c */ /* 0x008fe40003f25270 */
[C---:B0-----:R-:W-:Y:S01]  /*ccb0*/  LOP3.LUT R21, R20.reuse, 0x7f, RZ, 0xc0, !PT ;  /* 0x0000007f14157812 */ /* 0x041fe200078ec0ff */
[----:B------:R-:W-:-:S10]  /*ccc0*/  IMAD.SHL.U32 R20, R20, 0x20, RZ ;  /* 0x0000002014147824 */ /* 0x000fd400078e00ff */
[----:B------:R-:W0:Y:S01]  /*ccd0*/  @P1 LDC R3, c[0x0][0x44c] ;  /* 0x00011300ff031b82 */ /* 0x000e220000000800 */
[----:B------:R-:W-:-:S04]  /*cce0*/  SHF.R.U32.HI R21, RZ, 0x2, R21 ;  /* 0x00000002ff157819 */ /* 0x000fc80000011615 */
[----:B------:R-:W-:-:S03]  /*ccf0*/  LOP3.LUT R20, R21, 0x60, R20, 0xf8, !PT ;  /* 0x0000006015147812 */ /* 0x000fc600078ef814 */
[----:B------:R-:W1:Y:S02]  /*cd00*/  @P1 LDC R5, c[0x0][0x450] ;  /* 0x00011400ff051b82 */ /* 0x000e640000000800 */
[----:B------:R-:W-:Y:S02]  /*cd10*/  IMAD R6, R6, 0xc0, R20 ;  /* 0x000000c006067824 */ /* 0x000fe400078e0214 */
[----:B------:R-:W2:Y:S02]  /*cd20*/  S2R R20, SR_TID.X ;  /* 0x0000000000147919 */ /* 0x000ea40000002100 */
[----:B------:R-:W-:Y:S02]  /*cd30*/  IMAD.MOV.U32 R7, RZ, RZ, R6 ;  /* 0x000000ffff077224 */ /* 0x000fe400078e0006 */
[----:B------:R-:W3:Y:S01]  /*cd40*/  @P1 LDC R8, c[0x0][0x450] ;  /* 0x00011400ff081b82 */ /* 0x000ee20000000800 */
[----:B0-----:R-:W-:-:S04]  /*cd50*/  @P1 IMAD.HI.U32 R0, R6, R3, RZ ;  /* 0x0000000306001227 */ /* 0x001fc800078e00ff */
[----:B------:R-:W-:Y:S01]  /*cd60*/  IMAD.U32 R3, RZ, RZ, UR6 ;  /* 0x00000006ff037e24 */ /* 0x000fe2000f8e00ff */
[----:B------:R-:W-:Y:S01]  /*cd70*/  ULDC.64 UR6, c[0x0][0x280] ;  /* 0x0000a00000067ab9 */ /* 0x000fe20000000a00 */
[----:B-1----:R-:W-:Y:S01]  /*cd80*/  @P1 SHF.R.U32.HI R7, RZ, R5, R0 ;  /* 0x00000005ff071219 */ /* 0x002fe20000011600 */
[----:B------:R-:W-:Y:S01]  /*cd90*/  IMAD.U32 R5, RZ, RZ, UR5 ;  /* 0x00000005ff057e24 */ /* 0x000fe2000f8e00ff */
[----:B------:R-:W-:Y:S02]  /*cda0*/  ULDC.64 UR4, c[0x0][0x2c8] ;  /* 0x0000b20000047ab9 */ /* 0x000fe40000000a00 */
[----:B------:R-:W-:Y:S01]  /*cdb0*/  SHF.R.S32.HI R0, RZ, 0x1f, R7 ;  /* 0x0000001fff007819 */ /* 0x000fe20000011407 */
[----:B------:R-:W-:-:S04]  /*cdc0*/  IMAD.WIDE.U32 R4, R7, UR8, R2 ;  /* 0x0000000807047c25 */ /* 0x000fc8000f8e0002 */
[----:B------:R-:W-:Y:S02]  /*cdd0*/  IMAD R0, R0, UR8, RZ ;  /* 0x0000000800007c24 */ /* 0x000fe4000f8e02ff */
[C---:B--2---:R-:W-:Y:S01]  /*cde0*/  IMAD.SHL.U32 R10, R20.reuse, 0x10, RZ ;  /* 0x00000010140a7824 */ /* 0x044fe200078e00ff */
[----:B------:R-:W-:Y:S01]  /*cdf0*/  LOP3.LUT R20, R20, 0x7f, RZ, 0xc0, !PT ;  /* 0x0000007f14147812 */ /* 0x000fe200078ec0ff */
[----:B------:R-:W-:Y:S02]  /*ce00*/  IMAD R11, R7, UR9, R0 ;  /* 0x00000009070b7c24 */ /* 0x000fe4000f8e0200 */
[----:B------:R-:W-:Y:S01]  /*ce10*/  IMAD.MOV R0, RZ, RZ, -R7 ;  /* 0x000000ffff007224 */ /* 0x000fe200078e0a07 */
[----:B------:R-:W-:Y:S01]  /*ce20*/  LOP3.LUT R10, R10, 0x30, RZ, 0xc0, !PT ;  /* 0x000000300a0a7812 */ /* 0x000fe200078ec0ff */
[----:B------:R-:W-:Y:S01]  /*ce30*/  IMAD.IADD R5, R5, 0x1, R11 ;  /* 0x0000000105057824 */ /* 0x000fe200078e020b */
[----:B------:R-:W-:Y:S01]  /*ce40*/  SHF.R.U32.HI R20, RZ, 0x2, R20 ;  /* 0x00000002ff147819 */ /* 0x000fe20000011614 */
[----:B------:R-:W-:-:S02]  /*ce50*/  IMAD R7, R9, R0, R6 ;  /* 0x0000000009077224 */ /* 0x000fc400078e0206 */
[----:B------:R-:W-:Y:S02]  /*ce60*/  VIADD R6, R6, 0x80 ;  /* 0x0000008006067836 */ /* 0x000fe40000000000 */
[----:B------:R-:W-:Y:S01]  /*ce70*/  IMAD.WIDE.U32 R4, R7, UR4, R4 ;  /* 0x0000000407047c25 */ /* 0x000fe2000f8e0004 */
[----:B------:R-:W-:-:S05]  /*ce80*/  SHF.R.S32.HI R0, RZ, 0x1f, R7 ;  /* 0x0000001fff007819 */ /* 0x000fca0000011407 */
[----:B------:R-:W-:-:S04]  /*ce90*/  IMAD R0, R0, UR4, RZ ;  /* 0x0000000400007c24 */ /* 0x000fc8000f8e02ff */
[----:B------:R-:W-:Y:S01]  /*cea0*/  IMAD R7, R7, UR5, R0 ;  /* 0x0000000507077c24 */ /* 0x000fe2000f8e0200 */
[----:B------:R-:W-:-:S04]  /*ceb0*/  IADD3 R0, P0, R4, UR6, RZ ;  /* 0x0000000604007c10 */ /* 0x000fc8000ff1e0ff */
[----:B------:R-:W-:Y:S01]  /*cec0*/  IADD3.X R4, R5, UR7, R7, P0, !PT ;  /* 0x0000000705047c10 */ /* 0x000fe200087fe407 */
[----:B------:R-:W-:Y:S01]  /*ced0*/  IMAD.MOV.U32 R5, RZ, RZ, R6 ;  /* 0x000000ffff057224 */ /* 0x000fe200078e0006 */
[----:B------:R-:W0:Y:S02]  /*cee0*/  @P1 LDC R7, c[0x0][0x44c] ;  /* 0x00011300ff071b82 */ /* 0x000e240000000800 */
[----:B0-----:R-:W-:-:S05]  /*cef0*/  @P1 IMAD.HI.U32 R7, R6, R7, RZ ;  /* 0x0000000706071227 */ /* 0x001fca00078e00ff */
[----:B---3--:R-:W-:-:S04]  /*cf00*/  @P1 SHF.R.U32.HI R5, RZ, R8, R7 ;  /* 0x00000008ff051219 */ /* 0x008fc80000011607 */
        /* <DEDUP_REMOVED lines=18> */
[----:B------:R-:W-:Y:S01]  /*d030*/  IMAD.U32 R7, RZ, RZ, UR41 ;  /* 0x00000029ff077e24 */ /* 0x000fe2000f8e00ff */
[----:B------:R-:W-:Y:S02]  /*d040*/  ULDC UR4, c[0x0][0x288] ;  /* 0x0000a20000047ab9 */ /* 0x000fe40000000800 */
[----:B------:R-:W1:Y:S01]  /*d050*/  SHFL.IDX PT, R2, R4, RZ, 0x1c1f ;  /* 0x001c1fff04027589 */ /* 0x000e6200000e0000 */
[----:B------:R-:W-:Y:S02]  /*d060*/  IMAD R6, R9, UR4, RZ ;  /* 0x0000000409067c24 */ /* 0x000fe4000f8e02ff */
[----:B------:R-:W-:-:S04]  /*d070*/  IMAD R7, R7, 0xc0, R20 ;  /* 0x000000c007077824 */ /* 0x000fc800078e0214 */
[C---:B------:R-:W-:Y:S01]  /*d080*/  VIADD R9, R7.reuse, 0x20 ;  /* 0x0000002007097836 */ /* 0x040fe20000000000 */
[C---:B------:R-:W-:Y:S01]  /*d090*/  ISETP.GE.AND P1, PT, R7.reuse, R6, PT ;  /* 0x000000060700720c */ /* 0x040fe20003f26270 */
[----:B------:R-:W-:-:S12]  /*d0a0*/  VIADD R11, R7, 0x80 ;  /* 0x00000080070b7836 */ /* 0x000fd80000000000 */
        /* <DEDUP_REMOVED lines=13> */
[----:B------:R-:W-:-:S03]  /*d180*/  ISETP.GE.AND P1, PT, R9, R6, PT ;  /* 0x000000060900720c */ /* 0x000fc60003f26270 */
[----:B------:R-:W-:Y:S04]  /*d190*/  SHFL.IDX PT, R9, R0, 0x3, 0x1c1f ;  /* 0x007c1f0000097f89 */ /* 0x000fe800000e0000 */
[----:B------:R-:W-:Y:S04]  /*d1a0*/  SHFL.IDX PT, R0, R8, RZ, 0x1c1f ;  /* 0x001c1fff08007589 */ /* 0x000fe800000e0000 */
[----:B-1----:R-:W1:Y:S04]  /*d1b0*/  SHFL.IDX PT, R2, R4, 0x2, 0x1c1f ;  /* 0x005c1f0004027f89 */ /* 0x002e6800000e0000 */
[----:B------:R-:W2:Y:S01]  /*d1c0*/  SHFL.IDX PT, R4, R4, 0x3, 0x1c1f ;  /* 0x007c1f0004047f89 */ /* 0x000ea200000e0000 */
        /* <DEDUP_REMOVED lines=16> */
.L_x_12403:
        /* <DEDUP_REMOVED lines=10> */
.L_x_12332:
        /* <DEDUP_REMOVED lines=16> */
.L_x_12404:
[----:B------:R-:W-:Y:S05]  /*d470*/  BSYNC B0 ;  /* 0x0000000000007941 */ /* 0x000fea0003800000 */
.L_x_12333:
[----:B------:R-:W-:-:S06]  /*d480*/  UISETP.GE.AND UP0, UPT, UR40, 0x2, UPT ;  /* 0x000000022800788c */ /* 0x000fcc000bf06270 */
[----:B------:R-:W-:-:S13]  /*d490*/  PLOP3.LUT P0, PT, PT, PT, UP0, 0x80, 0x0 ;  /* 0x000000000000781c */ /* 0x000fda0003f0f008 */
[----:B------:R-:W-:Y:S05]  /*d4a0*/  @!P0 BRA `(.L_x_12335) ;  /* 0x0000000800e48947 */ /* 0x000fea0003800000 */
[----:B------:R-:W-:Y:S01]  /*d4b0*/  UIADD3 UR4, UR40, -0x2, URZ ;  /* 0xfffffffe28047890 */ /* 0x000fe2000fffe03f */
[----:B------:R-:W-:Y:S02]  /*d4c0*/  IMAD.MOV.U32 R6, RZ, RZ, R19 ;  /* 0x000000ffff067224 */ /* 0x000fe400078e0013 */
[----:B------:R-:W-:-:S03]  /*d4d0*/  IMAD.MOV.U32 R7, RZ, RZ, R18 ;  /* 0x000000ffff077224 */ /* 0x000fc600078e0012 */
[----:B------:R-:W-:-:S07]  /*d4e0*/  IMAD.U32 R0, RZ, RZ, UR4 ;  /* 0x00000004ff007e24 */ /* 0x000fce000f8e00ff */
.L_x_12355:
        /* <DEDUP_REMOVED lines=31> */
.L_x_12338:
        /* <DEDUP_REMOVED lines=8> */
.L_x_12405:
[----:B------:R-:W-:Y:S05]  /*d760*/  BSYNC B1 ;  /* 0x0000000000017941 */ /* 0x000fea0003800000 */
.L_x_12339:
        /* <DEDUP_REMOVED lines=9> */
.L_x_12342:
[----:B------:R-:W-:Y:S05]  /*d800*/  BSYNC B1 ;  /* 0x0000000000017941 */ /* 0x000fea0003800000 */
.L_x_12341:
        /* <DEDUP_REMOVED lines=11> */
.L_x_12343:
        /* <DEDUP_REMOVED lines=13> */
.L_x_12406:
[----:B------:R-:W-:Y:S05]  /*d990*/  BSYNC B1 ;  /* 0x0000000000017941 */ /* 0x000fea0003800000 */
.L_x_12344:
        /* <DEDUP_REMOVED lines=11> */
.L_x_12347:
[----:B------:R-:W-:Y:S05]  /*da50*/  BSYNC B1 ;  /* 0x0000000000017941 */ /* 0x000fea0003800000 */
.L_x_12346:
        /* <DEDUP_REMOVED lines=8> */
.L_x_12348:
        /* <DEDUP_REMOVED lines=10> */
.L_x_12337:
[----:B------:R-:W-:Y:S05]  /*db80*/  BSYNC B0 ;  /* 0x0000000000007941 */ /* 0x000fea0003800000 */
.L_x_12336:
[----:B------:R-:W-:-:S06]  /*db90*/  UISETP.NE.AND UP0, UPT, UR39, 0x3, UPT ;  /* 0x000000032700788c */ /* 0x000fcc000bf05270 */
[----:B------:R-:W-:-:S13]  /*dba0*/  PLOP3.LUT P0, PT, PT, PT, UP0, 0x80, 0x0 ;  /* 0x000000000000781c */ /* 0x000fda0003f0f008 */
[----:B------:R-:W-:Y:S05]  /*dbb0*/  @!P0 BRA `(.L_x_12349) ;  /* 0x0000000000048947 */ /* 0x000fea0003800000 */
[----:B------:R-:W-:Y:S01]  /*dbc0*/  BPT.TRAP 0x1 ;  /* 0x000000040000795c */ /* 0x000fe20000300000 */
.L_x_12349:
        /* <DEDUP_REMOVED lines=8> */
.L_x_12407:
[----:B------:R-:W-:Y:S05]  /*dc50*/  BSYNC B0 ;  /* 0x0000000000007941 */ /* 0x000fea0003800000 */
.L_x_12350:
[----:B------:R-:W-:Y:S05]  /*dc60*/  @!P0 BRA `(.L_x_12352) ;  /* 0x0000000000048947 */ /* 0x000fea0003800000 */
[----:B------:R-:W-:Y:S01]  /*dc70*/  BPT.TRAP 0x1 ;  /* 0x000000040000795c */ /* 0x000fe20000300000 */
.L_x_12352:
[----:B0-----:R-:W-:Y:S01]  /*dc80*/  SHF.L.U32 R2, R6, 0x1f, RZ ;  /* 0x0000001f06027819 */ /* 0x001fe200000006ff */
[----:B------:R-:W-:-:S03]  /*dc90*/  IMAD R10, R7, 0x2800, RZ ;  /* 0x00002800070a7824 */ /* 0x000fc600078e02ff */
[----:B------:R-:W0:Y:S02]  /*dca0*/  SYNCS.PHASECHK.TRANS64.TRYWAIT P1, [R3+URZ+0x13260], R2 ;  /* 0x01326002030075a7 */ /* 0x000e24000802017f */
[----:B0-----:R-:W-:Y:S05]  /*dcb0*/  @!P1 BRA `(.L_x_12353) ;  /* 0x0000001800b49947 */ /* 0x001fea0003800000 */
.L_x_12408:
        /* <DEDUP_REMOVED lines=43> */
.L_x_12354:
        /* <DEDUP_REMOVED lines=10> */
[C---:B------:R-:W-:Y:S01]  /*e010*/  ISETP.GT.AND P0, PT, R0.reuse, RZ, PT ;  /* 0x000000ff0000720c */ /* 0x040fe20003f04270 */
[----:B------:R-:W-:-:S12]  /*e020*/  VIADD R0, R0, 0xffffffff ;  /* 0xffffffff00007836 */ /* 0x000fd80000000000 */
[----:B-1----:R-:W-:Y:S05]  /*e030*/  @P0 BRA `(.L_x_12355) ;  /* 0xfffffff4002c0947 */ /* 0x002fea000383ffff */
.L_x_12335:
        /* <DEDUP_REMOVED lines=17> */
.L_x_12357:
[----:B------:R-:W-:Y:S05]  /*e150*/  BSYNC B0 ;  /* 0x0000000000007941 */ /* 0x000fea0003800000 */
.L_x_12356:
[----:B------:R-:W-:-:S06]  /*e160*/  UISETP.NE.AND UP0, UPT, UR39, 0x3, UPT ;  /* 0x000000032700788c */ /* 0x000fcc000bf05270 */
[----:B------:R-:W-:-:S13]  /*e170*/  PLOP3.LUT P1, PT, PT, PT, UP0, 0x80, 0x0 ;  /* 0x000000000000781c */ /* 0x000fda0003f2f008 */
[----:B------:R-:W-:Y:S05]  /*e180*/  @!P1 BRA `(.L_x_12358) ;  /* 0x0000000000049947 */ /* 0x000fea0003800000 */
[----:B------:R-:W-:Y:S01]  /*e190*/  BPT.TRAP 0x1 ;  /* 0x000000040000795c */ /* 0x000fe20000300000 */
.L_x_12358:
        /* <DEDUP_REMOVED lines=8> */
.L_x_12409:
[----:B------:R-:W-:Y:S05]  /*e220*/  BSYNC B0 ;  /* 0x0000000000007941 */ /* 0x000fea0003800000 */
.L_x_12359:
[----:B------:R-:W-:Y:S05]  /*e230*/  @!P2 BRA `(.L_x_12361) ;  /* 0x000000000004a947 */ /* 0x000fea0003800000 */
[----:B------:R-:W-:Y:S01]  /*e240*/  BPT.TRAP 0x1 ;  /* 0x000000040000795c */ /* 0x000fe20000300000 */
.L_x_12361:
[----:B------:R-:W-:Y:S01]  /*e250*/  SHF.L.U32 R5, R19, 0x1f, RZ ;  /* 0x0000001f13057819 */ /* 0x000fe200000006ff */
[----:B0-----:R-:W-:-:S03]  /*e260*/  IMAD R3, R18, 0x2800, RZ ;  /* 0x0000280012037824 */ /* 0x001fc600078e02ff */
[----:B------:R-:W0:Y:S02]  /*e270*/  SYNCS.PHASECHK.TRANS64.TRYWAIT P1, [R2+URZ+0x13260], R5 ;  /* 0x01326005020075a7 */ /* 0x000e24000802017f */
[----:B0-----:R-:W-:Y:S05]  /*e280*/  @!P1 BRA `(.L_x_12362) ;  /* 0x0000001400689947 */ /* 0x001fea0003800000 */
.L_x_12410:
        /* <DEDUP_REMOVED lines=43> */
.L_x_12363:
[----:B-1----:R-:W-:Y:S01]  /*e540*/  SYNCS.ARRIVE.TRANS64.A1T0 RZ, [R2+URZ+0x13250], RZ ;  /* 0x013250ff02ff79a7 */ /* 0x002fe2000810003f */
[----:B------:R-:W-:Y:S02]  /*e550*/  @!P0 VIADD R0, R2, 0x13280 ;  /* 0x0001328002008836 */ /* 0x000fe40000000000 */
[----:B------:R-:W-:-:S03]  /*e560*/  VIADD R18, R18, 0x1 ;  /* 0x0000000112127836 */ /* 0x000fc60000000000 */
[----:B------:R-:W-:Y:S01]  /*e570*/  @!P0 PRMT R0, RZ, 0x654, R0 ;  /* 0x00000654ff008816 */ /* 0x000fe20000000000 */
[----:B------:R-:W-:Y:S01]  /*e580*/  BAR.SYNC.DEFER_BLOCKING 0x2, 0x80 ;  /* 0x0082000000007b1d */ /* 0x000fe20000010000 */
[----:B------:R-:W-:-:S04]  /*e590*/  ISETP.NE.AND P1, PT, R18, 0x2, PT ;  /* 0x000000021200780c */ /* 0x000fc80003f25270 */
[----:B------:R-:W-:Y:S01]  /*e5a0*/  SEL R18, R18, RZ, P1 ;  /* 0x000000ff12127207 */ /* 0x000fe20000800000 */
[----:B------:R1:W-:Y:S02]  /*e5b0*/  @!P0 SYNCS.ARRIVE.TRANS64.RED.A1T0 RZ, [R0+URZ], RZ ;  /* 0x000000ff00ff89a7 */ /* 0x0003e4000810043f */
[----:B-1----:R-:W-:-:S04]  /*e5c0*/  SEL R0, RZ, 0x1, P1 ;  /* 0x00000001ff007807 */ /* 0x002fc80000800000 */
[----:B------:R-:W-:-:S07]  /*e5d0*/  LOP3.LUT R19, R19, R0, RZ, 0x3c, !PT ;  /* 0x0000000013137212 */ /* 0x000fce00078e3cff */
.L_x_12312:
[----:B------:R-:W-:Y:S05]  /*e5e0*/  BSYNC B7 ;  /* 0x0000000000077941 */ /* 0x000fea0003800000 */
.L_x_12310:
[----:B------:R-:W-:-:S13]  /*e5f0*/  LOP3.LUT P1, RZ, R22, 0x2, RZ, 0xc0, !PT ;  /* 0x0000000216ff7812 */ /* 0x000fda000782c0ff */
[----:B------:R-:W-:Y:S05]  /*e600*/  @!P1 BRA `(.L_x_12364) ;  /* 0x0000000000209947 */ /* 0x000fea0003800000 */
[----:B------:R-:W1:Y:S08]  /*e610*/  S2UR UR5, SR_CgaCtaId ;  /* 0x00000000000579c3 */ /* 0x000e700000008800 */
[----:B------:R-:W-:Y:S06]  /*e620*/  BAR.SYNC.DEFER_BLOCKING 0x5, 0x200 ;  /* 0x0148000000007b1d */ /* 0x000fec0000010000 */
[----:B------:R-:W-:-:S02]  /*e630*/  UMOV UR4, 0x400 ;  /* 0x0000040000047882 */ /* 0x000fc40000000000 */
[----:B-1----:R-:W-:-:S06]  /*e640*/  ULEA UR4, UR5, UR4, 0x18 ;  /* 0x0000000405047291 */ /* 0x002fcc000f8ec03f */
[----:B------:R-:W-:-:S05]  /*e650*/  IMAD.U32 R16, RZ, RZ, UR4 ;  /* 0x00000004ff107e24 */ /* 0x000fca000f8e00ff */
[----:B------:R1:W2:Y:S01]  /*e660*/  LDS R27, [R16+0x132d0] ;  /* 0x0132d000101b7984 */ /* 0x0002a20000000800 */
[----:B------:R-:W-:Y:S06]  /*e670*/  BAR.ARV 0x4, 0x200 ;  /* 0x0108000000007b1d */ /* 0x000fec0000002000 */
[----:B------:R-:W-:Y:S05]  /*e680*/  BRA `(.L_x_12365) ;  /* 0x0000000000207947 */ /* 0x000fea0003800000 */
.L_x_12364:
[----:B0-----:R-:W0:Y:S01]  /*e690*/  @!P0 S2R R3, SR_CgaCtaId ;  /* 0x0000000000038919 */ /* 0x001e220000008800 */
[----:B------:R-:W-:Y:S01]  /*e6a0*/  @!P0 MOV R0, 0x400 ;  /* 0x0000040000008802 */ /* 0x000fe20000000f00 */
[----:B------:R-:W-:Y:S03]  /*e6b0*/  BAR.SYNC.DEFER_BLOCKING 0x4, 0x200 ;  /* 0x0108000000007b1d */ /* 0x000fe60000010000 */
[----:B0-----:R-:W-:-:S03]  /*e6c0*/  @!P0 LEA R16, R3, R0, 0x18 ;  /* 0x0000000003108211 */ /* 0x001fc600078ec0ff */
[----:B------:R-:W0:Y:S04]  /*e6d0*/  SHFL.IDX PT, R0, R27, RZ, 0x1f ;  /* 0x00001fff1b007589 */ /* 0x000e2800000e0000 */
[----:B------:R0:W-:Y:S02]  /*e6e0*/  @!P0 STS [R16+0x132d0], R27 ;  /* 0x0132d01b10008388 */ /* 0x0001e40000000800 */
[----:B0-----:R-:W-:Y:S01]  /*e6f0*/  IMAD.MOV.U32 R27, RZ, RZ, R0 ;  /* 0x000000ffff1b7224 */ /* 0x001fe200078e0000 */
[----:B------:R-:W-:Y:S06]  /*e700*/  BAR.ARV 0x5, 0x200 ;  /* 0x0148000000007b1d */ /* 0x000fec0000002000 */
.L_x_12365:
[----:B------:R-:W-:Y:S02]  /*e710*/  ULDC UR4, c[0x0][0xc38] ;  /* 0x00030e0000047ab9 */ /* 0x000fe40000000800 */
[----:B--2---:R-:W-:-:S13]  /*e720*/  ISETP.GE.AND P0, PT, R27, UR4, PT ;  /* 0x000000041b007c0c */ /* 0x004fda000bf06270 */
[----:B------:R-:W-:Y:S05]  /*e730*/  @!P0 BRA `(.L_x_12366) ;  /* 0xffffffd000348947 */ /* 0x000fea000383ffff */
.L_x_12307:
[----:B0-----:R-:W0:Y:S01]  /*e740*/  S2R R3, SR_CgaCtaId ;  /* 0x0000000000037919 */ /* 0x001e220000008800 */
[----:B------:R-:W-:Y:S01]  /*e750*/  VIADD R29, R29, 0x1 ;  /* 0x000000011d1d7836 */ /* 0x000fe20000000000 */
[----:B------:R-:W-:Y:S01]  /*e760*/  MOV R2, 0x400 ;  /* 0x0000040000027802 */ /* 0x000fe20000000f00 */
[----:B------:R-:W-:Y:S03]  /*e770*/  BSSY B0, `(.L_x_12367) ;  /* 0x0000008000007945 */ /* 0x000fe60003800000 */
[----:B------:R-:W-:-:S04]  /*e780*/  LEA.HI R0, R29, R29, RZ, 0x1 ;  /* 0x0000001d1d007211 */ /* 0x000fc800078f08ff */
[----:B------:R-:W-:-:S05]  /*e790*/  LOP3.LUT R0, R0, 0xfffffffe, RZ, 0xc0, !PT ;  /* 0xfffffffe00007812 */ /* 0x000fca00078ec0ff */
[----:B------:R-:W-:-:S05]  /*e7a0*/  IMAD.IADD R0, R29, 0x1, -R0 ;  /* 0x000000011d007824 */ /* 0x000fca00078e0a00 */
[----:B------:R-:W-:Y:S02]  /*e7b0*/  SHF.L.U32 R0, R0, 0x1f, RZ ;  /* 0x0000001f00007819 */ /* 0x000fe400000006ff */
[----:B0-----:R-:W-:-:S04]  /*e7c0*/  LEA R7, R3, R2, 0x18 ;  /* 0x0000000203077211 */ /* 0x001fc800078ec0ff */
[----:B------:R-:W0:Y:S02]  /*e7d0*/  SYNCS.PHASECHK.TRANS64.TRYWAIT P0, [R7+URZ+0x13220], R0 ;  /* 0x01322000070075a7 */ /* 0x000e24000800017f */
[----:B0-----:R-:W-:Y:S05]  /*e7e0*/  @!P0 BRA `(.L_x_12368) ;  /* 0x0000001000248947 */ /* 0x001fea0003800000 */
.L_x_12411:
[----:B------:R-:W-:Y:S05]  /*e7f0*/  BSYNC B0 ;  /* 0x0000000000007941 */ /* 0x000fea0003800000 */
.L_x_12367:
[----:B------:R-:W-:-:S03]  /*e800*/  UMOV UR4, 0xffffffff ;  /* 0xffffffff00047882 */ /* 0x000fc60000000000 */
[----:B------:R-:W-:Y:S05]  /*e810*/  BRA.DIV UR4, `(.L_x_12369) ;  /* 0x00000012042c7947 */ /* 0x000fea000b800000 */
[----:B0-----:R-:W0:Y:S02]  /*e820*/  S2R R0, SR_TID.X ;  /* 0x0000000000007919 */ /* 0x001e240000002100 */
[----:B0-----:R-:W-:-:S04]  /*e830*/  SHF.R.U32.HI R0, RZ, 0x5, R0 ;  /* 0x00000005ff007819 */ /* 0x001fc80000011600 */
[----:B------:R-:W-:-:S05]  /*e840*/  LOP3.LUT R0, R0, 0x3, RZ, 0xc0, !PT ;  /* 0x0000000300007812 */ /* 0x000fca00078ec0ff */
[----:B------:R0:W2:Y:S02]  /*e850*/  SHFL.IDX PT, R14, R0, RZ, 0x1f ;  /* 0x00001fff000e7589 */ /* 0x0000a400000e0000 */
.L_x_12414:
[----:B--2---:R-:W-:Y:S01]  /*e860*/  ISETP.NE.AND P0, PT, R14, RZ, PT ;  /* 0x000000ff0e00720c */ /* 0x004fe20003f05270 */
[----:B------:R-:W-:-:S12]  /*e870*/  BSSY B0, `(.L_x_12370) ;  /* 0x000002b000007945 */ /* 0x000fd80003800000 */
[----:B------:R-:W-:Y:S05]  /*e880*/  @P0 BRA `(.L_x_12371) ;  /* 0x0000000000a40947 */ /* 0x000fea0003800000 */
[----:B------:R-:W-:-:S03]  /*e890*/  UMOV UR4, 0xffffffff ;  /* 0xffffffff00047882 */ /* 0x000fc60000000000 */
[----:B------:R-:W-:Y:S05]  /*e8a0*/  BRA.DIV UR4, `(.L_x_12372) ;  /* 0x00000012043c7947 */ /* 0x000fea000b800000 */
[----:B------:R-:W-:-:S13]  /*e8b0*/  ELECT P6, URZ, PT ;  /* 0x00000000003f782f */ /* 0x000fda00038c0000 */
.L_x_12417:
[----:B------:R-:W-:Y:S05]  /*e8c0*/  @!P6 BRA `(.L_x_12371) ;  /* 0x000000000094e947 */ /* 0x000fea0003800000 */
[----:B------:R-:W-:-:S06]  /*e8d0*/  ULOP3.LUT UR4, UR38, 0x2, URZ, 0xfc, !UPT ;  /* 0x0000000226047892 */ /* 0x000fcc000f8efc3f */
[----:B0-----:R-:W-:-:S05]  /*e8e0*/  IMAD.U32 R0, RZ, RZ, UR4 ;  /* 0x00000004ff007e24 */ /* 0x001fca000f8e00ff */
[----:B------:R-:W-:-:S13]  /*e8f0*/  ISETP.NE.AND P0, PT, R0, 0x3, PT ;  /* 0x000000030000780c */ /* 0x000fda0003f05270 */
[----:B------:R-:W-:Y:S05]  /*e900*/  @!P0 BRA `(.L_x_12373) ;  /* 0x0000000000048947 */ /* 0x000fea0003800000 */
[----:B------:R-:W-:Y:S01]  /*e910*/  BPT.TRAP 0x1 ;  /* 0x000000040000795c */ /* 0x000fe20000300000 */
.L_x_12373:
        /* <DEDUP_REMOVED lines=12> */
.L_x_12418:
[----:B------:R-:W2:Y:S02]  /*e9e0*/  SYNCS.PHASECHK.TRANS64.TRYWAIT P1, [R3+URZ], R0 ;  /* 0x00000000030075a7 */ /* 0x000ea4000802017f */
[----:B--2---:R-:W-:Y:S05]  /*e9f0*/  @!P1 BRA `(.L_x_12375) ;  /* 0x00000010001c9947 */ /* 0x004fea0003800000 */
.L_x_12419:
[----:B------:R-:W-:Y:S05]  /*ea00*/  @!P0 BRA `(.L_x_12376) ;  /* 0x0000000000048947 */ /* 0x000fea0003800000 */
[----:B------:R-:W-:Y:S01]  /*ea10*/  BPT.TRAP 0x1 ;  /* 0x000000040000795c */ /* 0x000fe20000300000 */
.L_x_12376:
[----:B--2---:R-:W-:-:S04]  /*ea20*/  IMAD R3, R18, 0x8, R7 ;  /* 0x0000000812037824 */ /* 0x004fc800078e0207 */
[----:B------:R-:W2:Y:S02]  /*ea30*/  SYNCS.PHASECHK.TRANS64.TRYWAIT P1, [R3+URZ+0x13260], R4 ;  /* 0x01326004030075a7 */ /* 0x000ea4000802017f */
[----:B--2---:R-:W-:Y:S05]  /*ea40*/  @!P1 BRA `(.L_x_12377) ;  /* 0x00000010001c9947 */ /* 0x004fea0003800000 */
.L_x_12420:
[----:B------:R-:W-:Y:S05]  /*ea50*/  @!P0 BRA `(.L_x_12378) ;  /* 0x0000000000048947 */ /* 0x000fea0003800000 */
[----:B------:R-:W-:Y:S01]  /*ea60*/  BPT.TRAP 0x1 ;  /* 0x000000040000795c */ /* 0x000fe20000300000 */
.L_x_12378:
[----:B0-----:R-:W-:-:S04]  /*ea70*/  IMAD R5, R6, 0x8, R7 ;  /* 0x0000000806057824 */ /* 0x001fc800078e0207 */
[----:B------:R-:W0:Y:S02]  /*ea80*/  SYNCS.PHASECHK.TRANS64.TRYWAIT P1, [R5+URZ+0x13260], R0 ;  /* 0x01326000050075a7 */ /* 0x000e24000802017f */
[----:B0-----:R-:W-:Y:S05]  /*ea90*/  @!P1 BRA `(.L_x_12379) ;  /* 0x00000010001c9947 */ /* 0x001fea0003800000 */
.L_x_12421:
[----:B------:R-:W-:Y:S05]  /*eaa0*/  @!P0 BRA `(.L_x_12380) ;  /* 0x0000000000048947 */ /* 0x000fea0003800000 */
[----:B------:R-:W-:Y:S01]  /*eab0*/  BPT.TRAP 0x1 ;  /* 0x000000040000795c */ /* 0x000fe20000300000 */
.L_x_12380:
[----:B------:R-:W3:Y:S02]  /*eac0*/  SYNCS.PHASECHK.TRANS64.TRYWAIT P0, [R3+URZ+0x13280], R4 ;  /* 0x01328004030075a7 */ /* 0x000ee4000800017f */
[----:B---3--:R-:W-:Y:S05]  /*ead0*/  @!P0 BRA `(.L_x_12381) ;  /* 0x0000001000208947 */ /* 0x008fea0003800000 */
.L_x_12382:
[----:B----4-:R4:W0:Y:S02]  /*eae0*/  SYNCS.PHASECHK.TRANS64.TRYWAIT P0, [R5+URZ+0x13280], R0 ;  /* 0x01328000050075a7 */ /* 0x010824000800017f */
[----:B0-----:R-:W-:Y:S05]  /*eaf0*/  @!P0 NANOSLEEP.SYNCS 0x989680 ;  /* 0x009896800000895d */ /* 0x001fea0003900000 */
[----:B------:R-:W0:Y:S02]  /*eb00*/  @!P0 SYNCS.PHASECHK.TRANS64 P0, [R5+URZ+0x13280], R0 ;  /* 0x01328000050085a7 */ /* 0x000e24000800007f */
[----:B0-----:R-:W-:Y:S05]  /*eb10*/  @!P0 BRA `(.L_x_12382) ;  /* 0xfffffffc00f08947 */ /* 0x001fea000383ffff */
.L_x_12371:
[----:B------:R-:W-:Y:S05]  /*eb20*/  BSYNC B0 ;  /* 0x0000000000007941 */ /* 0x000fea0003800000 */
.L_x_12370:
[----:B------:R-:W-:Y:S05]  /*eb30*/  EXIT ;  /* 0x000000000000794d */ /* 0x000fea0003800000 */
.L_x_12269:
[----:B0-----:R-:W-:-:S04]  /*eb40*/  IMAD.U32 R3, RZ, RZ, UR45 ;  /* 0x0000002dff037e24 */ /* 0x001fc8000f8e00ff */
[----:B------:R0:W1:Y:S03]  /*eb50*/  SYNCS.PHASECHK.TRANS64.TRYWAIT P1, [R3+URZ+0x13200], R0 ;  /* 0x01320000030075a7 */ /* 0x000066000802017f */
[----:B-1----:R-:W-:Y:S05]  /*eb60*/  @!P1 NANOSLEEP.SYNCS 0x989680 ;  /* 0x009896800000995d */ /* 0x002fea0003900000 */
[----:B------:R-:W1:Y:S02]  /*eb70*/  @!P1 SYNCS.PHASECHK.TRANS64 P1, [R3+URZ+0x13200], R0 ;  /* 0x01320000030095a7 */ /* 0x000e64000802007f */
[----:B-1----:R-:W-:Y:S05]  /*eb80*/  @!P1 BRA `(.L_x_12269) ;  /* 0xfffffffc00ec9947 */ /* 0x002fea000383ffff */
[----:B------:R-:W-:Y:S05]  /*eb90*/  BRA `(.L_x_12383) ;  /* 0xffffff2c003c7947 */ /* 0x000fea000383ffff */
.L_x_12273:
[----:B-1----:R1:W2:Y:S02]  /*eba0*/  SYNCS.PHASECHK.TRANS64.TRYWAIT P1, [R3+URZ+0x13230], R0 ;  /* 0x01323000030075a7 */ /* 0x0022a4000802017f */
[----:B--2---:R-:W-:Y:S05]  /*ebb0*/  @!P1 NANOSLEEP.SYNCS 0x989680 ;  /* 0x009896800000995d */ /* 0x004fea0003900000 */
[----:B------:R-:W2:Y:S02]  /*ebc0*/  @!P1 SYNCS.PHASECHK.TRANS64 P1, [R3+URZ+0x13230], R0 ;  /* 0x01323000030095a7 */ /* 0x000ea4000802007f */
[----:B--2---:R-:W-:Y:S05]  /*ebd0*/  @!P1 BRA `(.L_x_12273) ;  /* 0xfffffffc00f09947 */ /* 0x004fea000383ffff */
[----:B------:R-:W-:Y:S05]  /*ebe0*/  BRA `(.L_x_12272) ;  /* 0xffffff2c00587947 */ /* 0x000fea000383ffff */
.L_x_12278:
[----:B-1----:R-:W-:-:S04]  /*ebf0*/  IMAD.U32 R9, RZ, RZ, UR21 ;  /* 0x00000015ff097e24 */ /* 0x002fc8000f8e00ff */
[----:B------:R1:W2:Y:S03]  /*ec00*/  SYNCS.PHASECHK.TRANS64.TRYWAIT P3, [R9+URZ+0x13230], R0 ;  /* 0x01323000090075a7 */ /* 0x0002a6000806017f */
[----:B--2---:R-:W-:Y:S05]  /*ec10*/  @!P3 NANOSLEEP.SYNCS 0x989680 ;  /* 0x009896800000b95d */ /* 0x004fea0003900000 */
[----:B------:R-:W2:Y:S02]  /*ec20*/  @!P3 SYNCS.PHASECHK.TRANS64 P3, [R9+URZ+0x13230], R0 ;  /* 0x013230000900b5a7 */ /* 0x000ea4000806007f */
[----:B--2---:R-:W-:Y:S05]  /*ec30*/  @!P3 BRA `(.L_x_12278) ;  /* 0xfffffffc00ecb947 */ /* 0x004fea000383ffff */
[----:B------:R-:W-:Y:S05]  /*ec40*/  BRA `(.L_x_12277) ;  /* 0xffffff5400f47947 */ /* 0x000fea000383ffff */
.L_x_12282:
[----:B-1----:R-:W-:-:S04]  /*ec50*/  IMAD.U32 R9, RZ, RZ, UR11 ;  /* 0x0000000bff097e24 */ /* 0x002fc8000f8e00ff */
[----:B------:R1:W2:Y:S03]  /*ec60*/  SYNCS.PHASECHK.TRANS64.TRYWAIT P3, [R9+URZ+0x13250], R0 ;  /* 0x01325000090075a7 */ /* 0x0002a6000806017f */
[----:B--2---:R-:W-:Y:S05]  /*ec70*/  @!P3 NANOSLEEP.SYNCS 0x989680 ;  /* 0x009896800000b95d */ /* 0x004fea0003900000 */
[----:B------:R-:W2:Y:S02]  /*ec80*/  @!P3 SYNCS.PHASECHK.TRANS64 P3, [R9+URZ+0x13250], R0 ;  /* 0x013250000900b5a7 */ /* 0x000ea4000806007f */
[----:B--2---:R-:W-:Y:S05]  /*ec90*/  @!P3 BRA `(.L_x_12282) ;  /* 0xfffffffc00ecb947 */ /* 0x004fea000383ffff */
[----:B------:R-:W-:Y:S05]  /*eca0*/  BRA `(.L_x_12281) ;  /* 0xffffff5c00007947 */ /* 0x000fea000383ffff */
.L_x_12289:
[----:B-1----:R-:W-:-:S04]  /*ecb0*/  IMAD.U32 R11, RZ, RZ, UR20 ;  /* 0x00000014ff0b7e24 */ /* 0x002fc8000f8e00ff */
[----:B------:R1:W2:Y:S03]  /*ecc0*/  SYNCS.PHASECHK.TRANS64.TRYWAIT P2, [R11+URZ+0x13230], R0 ;  /* 0x013230000b0075a7 */ /* 0x0002a6000804017f */
[----:B--2---:R-:W-:Y:S05]  /*ecd0*/  @!P2 NANOSLEEP.SYNCS 0x989680 ;  /* 0x009896800000a95d */ /* 0x004fea0003900000 */
[----:B------:R-:W2:Y:S02]  /*ece0*/  @!P2 SYNCS.PHASECHK.TRANS64 P2, [R11+URZ+0x13230], R0 ;  /* 0x013230000b00a5a7 */ /* 0x000ea4000804007f */
[----:B--2---:R-:W-:Y:S05]  /*ecf0*/  @!P2 BRA `(.L_x_12289) ;  /* 0xfffffffc00eca947 */ /* 0x004fea000383ffff */
[----:B------:R-:W-:Y:S05]  /*ed00*/  BRA `(.L_x_12288) ;  /* 0xffffff84003c7947 */ /* 0x000fea000383ffff */
.L_x_12293:
[----:B-1----:R-:W-:-:S04]  /*ed10*/  IMAD.U32 R11, RZ, RZ, UR11 ;  /* 0x0000000bff0b7e24 */ /* 0x002fc8000f8e00ff */
[----:B------:R1:W2:Y:S03]  /*ed20*/  SYNCS.PHASECHK.TRANS64.TRYWAIT P2, [R11+URZ+0x13250], R0 ;  /* 0x013250000b0075a7 */ /* 0x0002a6000804017f */
[----:B--2---:R-:W-:Y:S05]  /*ed30*/  @!P2 NANOSLEEP.SYNCS 0x989680 ;  /* 0x009896800000a95d */ /* 0x004fea0003900000 */
[----:B------:R-:W2:Y:S02]  /*ed40*/  @!P2 SYNCS.PHASECHK.TRANS64 P2, [R11+URZ+0x13250], R0 ;  /* 0x013250000b00a5a7 */ /* 0x000ea4000804007f */
[----:B--2---:R-:W-:Y:S05]  /*ed50*/  @!P2 BRA `(.L_x_12293) ;  /* 0xfffffffc00eca947 */ /* 0x004fea000383ffff */
[----:B------:R-:W-:Y:S05]  /*ed60*/  BRA `(.L_x_12292) ;  /* 0xffffff8800487947 */ /* 0x000fea000383ffff */
.L_x_12299:
[----:B-1----:R-:W-:-:S04]  /*ed70*/  IMAD.U32 R6, RZ, RZ, UR14 ;  /* 0x0000000eff067e24 */ /* 0x002fc8000f8e00ff */
[----:B------:R1:W2:Y:S03]  /*ed80*/  SYNCS.PHASECHK.TRANS64.TRYWAIT P1, [R6+URZ+0x13250], R5 ;  /* 0x01325005060075a7 */ /* 0x0002a6000802017f */
[----:B--2---:R-:W-:Y:S05]  /*ed90*/  @!P1 NANOSLEEP.SYNCS 0x989680 ;  /* 0x009896800000995d */ /* 0x004fea0003900000 */
[----:B------:R-:W2:Y:S02]  /*eda0*/  @!P1 SYNCS.PHASECHK.TRANS64 P1, [R6+URZ+0x13250], R5 ;  /* 0x01325005060095a7 */ /* 0x000ea4000802007f */
[----:B--2---:R-:W-:Y:S05]  /*edb0*/  @!P1 BRA `(.L_x_12299) ;  /* 0xfffffffc00ec9947 */ /* 0x004fea000383ffff */
[----:B------:R-:W-:Y:S05]  /*edc0*/  BRA `(.L_x_12298) ;  /* 0xffffffa400847947 */ /* 0x000fea000383ffff */
.L_x_12321:
[----:B------:R-:W-:Y:S02]  /*edd0*/  IMAD.MOV.U32 R13, RZ, RZ, R20 ;  /* 0x000000ffff0d7224 */ /* 0x000fe400078e0014 */
[----:B------:R-:W-:Y:S02]  /*ede0*/  IMAD.MOV.U32 R12, RZ, RZ, RZ ;  /* 0x000000ffff0c7224 */ /* 0x000fe400078e00ff */
[----:B------:R-:W-:Y:S02]  /*edf0*/  IMAD.MOV.U32 R11, RZ, RZ, 0x1f ;  /* 0x0000001fff0b7424 */ /* 0x000fe400078e00ff */
[----:B------:R-:W-:-:S07]  /*ee00*/  IMAD.MOV.U32 R15, RZ, RZ, -0x1 ;  /* 0xffffffffff0f7424 */ /* 0x000fce00078e00ff */
[----:B------:R-:W-:Y:S05]  /*ee10*/  WARPSYNC.COLLECTIVE R15, `(.L_x_12384) ;  /* 0x000000000f087348 */ /* 0x000fea0003c00000 */
[----:B------:R0:W1:Y:S02]  /*ee20*/  SHFL.IDX P6, R14, R13, R12, R11 ;  /* 0x0000000c0d0e7389 */ /* 0x00006400000c000b */
[----:B01----:R-:W-:Y:S01]  /*ee30*/  ENDCOLLECTIVE ;  /* 0x000000000000791b */ /* 0x003fe20003800000 */
.L_x_12384:
[----:B------:R-:W-:Y:S05]  /*ee40*/  BRA `(.L_x_12385) ;  /* 0xffffffd4008c7947 */ /* 0x000fea000383ffff */
.L_x_12323:
[----:B------:R-:W-:Y:S01]  /*ee50*/  BSSY B0, `(.L_x_12386) ;  /* 0x0000006000007945 */ /* 0x000fe20003800000 */
[----:B------:R-:W-:-:S07]  /*ee60*/  IMAD.MOV.U32 R15, RZ, RZ, -0x1 ;  /* 0xffffffffff0f7424 */ /* 0x000fce00078e00ff */
[----:B0-----:R-:W-:Y:S05]  /*ee70*/  WARPSYNC.COLLECTIVE R15, `(.L_x_12387) ;  /* 0x000000000f0c7348 */ /* 0x001fea0003c00000 */
[----:B------:R-:W-:Y:S02]  /*ee80*/  ELECT P6, UR62, PT ;  /* 0x00000000003e782f */ /* 0x000fe400038c0000 */
[----:B------:R-:W-:Y:S01]  /*ee90*/  MOV R14, UR62 ;  /* 0x0000003e000e7c02 */ /* 0x000fe20008000f00 */
[----:B0-----:R-:W-:Y:S10]  /*eea0*/  ENDCOLLECTIVE ;  /* 0x000000000000791b */ /* 0x001ff40003800000 */
.L_x_12387:
[----:B------:R-:W-:Y:S05]  /*eeb0*/  BSYNC B0 ;  /* 0x0000000000007941 */ /* 0x000fea0003800000 */
.L_x_12386:
[----:B------:R-:W-:Y:S05]  /*eec0*/  BRA `(.L_x_12388) ;  /* 0xffffffd400947947 */ /* 0x000fea000383ffff */
.L_x_12325:
[----:B-1----:R1:W2:Y:S02]  /*eed0*/  SYNCS.PHASECHK.TRANS64.TRYWAIT P1, [R5+URZ+0x13280], R2 ;  /* 0x01328002050075a7 */ /* 0x0022a4000802017f */
[----:B--2---:R-:W-:Y:S05]  /*eee0*/  @!P1 NANOSLEEP.SYNCS 0x989680 ;  /* 0x009896800000995d */ /* 0x004fea0003900000 */
[----:B------:R-:W2:Y:S02]  /*eef0*/  @!P1 SYNCS.PHASECHK.TRANS64 P1, [R5+URZ+0x13280], R2 ;  /* 0x01328002050095a7 */ /* 0x000ea4000802007f */
[----:B--2---:R-:W-:Y:S05]  /*ef00*/  @!P1 BRA `(.L_x_12325) ;  /* 0xfffffffc00f09947 */ /* 0x004fea000383ffff */
[----:B------:R-:W-:Y:S05]  /*ef10*/  BRA `(.L_x_12389) ;  /* 0xffffffd400f07947 */ /* 0x000fea000383ffff */
.L_x_12327:
[----:B--2---:R2:W3:Y:S02]  /*ef20*/  SYNCS.PHASECHK.TRANS64.TRYWAIT P1, [R5+URZ+0x13240], R2 ;  /* 0x01324002050075a7 */ /* 0x0044e4000802017f */
[----:B---3--:R-:W-:Y:S05]  /*ef30*/  @!P1 NANOSLEEP.SYNCS 0x989680 ;  /* 0x009896800000995d */ /* 0x008fea0003900000 */
[----:B------:R-:W3:Y:S02]  /*ef40*/  @!P1 SYNCS.PHASECHK.TRANS64 P1, [R5+URZ+0x13240], R2 ;  /* 0x01324002050095a7 */ /* 0x000ee4000802007f */
[----:B---3--:R-:W-:Y:S05]  /*ef50*/  @!P1 BRA `(.L_x_12327) ;  /* 0xfffffffc00f09947 */ /* 0x008fea000383ffff */
[----:B------:R-:W-:Y:S05]  /*ef60*/  BRA `(.L_x_12390) ;  /* 0xffffffd8003c7947 */ /* 0x000fea000383ffff */
.L_x_12331:
[----:B------:R-:W-:Y:S02]  /*ef70*/  IMAD.MOV.U32 R13, RZ, RZ, R4 ;  /* 0x000000ffff0d7224 */ /* 0x000fe400078e0004 */
[----:B------:R-:W-:Y:S02]  /*ef80*/  IMAD.MOV.U32 R12, RZ, RZ, RZ ;  /* 0x000000ffff0c7224 */ /* 0x000fe400078e00ff */
[----:B------:R-:W-:Y:S02]  /*ef90*/  IMAD.MOV.U32 R11, RZ, RZ, 0x1c1f ;  /* 0x00001c1fff0b7424 */ /* 0x000fe400078e00ff */
[----:B------:R-:W-:Y:S02]  /*efa0*/  IMAD.MOV.U32 R15, RZ, RZ, -0x1 ;  /* 0xffffffffff0f7424 */ /* 0x000fe400078e00ff */
[----:B------:R-:W-:-:S07]  /*efb0*/  IMAD.U32 R7, RZ, RZ, UR41 ;  /* 0x00000029ff077e24 */ /* 0x000fce000f8e00ff */
[----:B------:R-:W-:Y:S05]  /*efc0*/  WARPSYNC.COLLECTIVE R15, `(.L_x_12391) ;  /* 0x000000000f087348 */ /* 0x000fea0003c00000 */
[----:B------:R0:W1:Y:S02]  /*efd0*/  SHFL.IDX P6, R14, R13, R12, R11 ;  /* 0x0000000c0d0e7389 */ /* 0x00006400000c000b */
[----:B01----:R-:W-:Y:S01]  /*efe0*/  ENDCOLLECTIVE ;  /* 0x000000000000791b */ /* 0x003fe20003800000 */
.L_x_12391:
[----:B------:R-:W-:Y:S02]  /*eff0*/  IMAD R7, R7, 0xc0, R20 ;  /* 0x000000c007077824 */ /* 0x000fe400078e0214 */
[----:B------:R-:W-:Y:S02]  /*f000*/  IMAD.MOV.U32 R13, RZ, RZ, R0 ;  /* 0x000000ffff0d7224 */ /* 0x000fe400078e0000 */
[----:B------:R-:W-:-:S07]  /*f010*/  IMAD.MOV.U32 R2, RZ, RZ, R14 ;  /* 0x000000ffff027224 */ /* 0x000fce00078e000e */
[----:B------:R-:W-:Y:S05]  /*f020*/  WARPSYNC.COLLECTIVE R15, `(.L_x_12392) ;  /* 0x000000000f087348 */ /* 0x000fea0003c00000 */
[----:B------:R0:W1:Y:S02]  /*f030*/  SHFL.IDX P6, R14, R13, R12, R11 ;  /* 0x0000000c0d0e7389 */ /* 0x00006400000c000b */
[----:B01----:R-:W-:Y:S01]  /*f040*/  ENDCOLLECTIVE ;  /* 0x000000000000791b */ /* 0x003fe20003800000 */
.L_x_12392:
        /* <DEDUP_REMOVED lines=12> */
.L_x_12393:
        /* <DEDUP_REMOVED lines=11> */
.L_x_12394:
        /* <DEDUP_REMOVED lines=8> */
.L_x_12395:
        /* <DEDUP_REMOVED lines=10> */
.L_x_12396:
        /* <DEDUP_REMOVED lines=8> */
.L_x_12397:
        /* <DEDUP_REMOVED lines=11> */
.L_x_12398:
[----:B------:R-:W-:Y:S02]  /*f410*/  IMAD.MOV.U32 R13, RZ, RZ, R8 ;  /* 0x000000ffff0d7224 */ /* 0x000fe400078e0008 */
[----:B------:R-:W-:Y:S02]  /*f420*/  IMAD.MOV.U32 R12, RZ, RZ, RZ ;  /* 0x000000ffff0c7224 */ /* 0x000fe400078e00ff */
[----:B------:R-:W-:-:S07]  /*f430*/  IMAD.MOV.U32 R9, RZ, RZ, R14 ;  /* 0x000000ffff097224 */ /* 0x000fce00078e000e */
[----:B------:R-:W-:Y:S05]  /*f440*/  WARPSYNC.COLLECTIVE R15, `(.L_x_12399) ;  /* 0x000000000f087348 */ /* 0x000fea0003c00000 */
[----:B------:R0:W1:Y:S02]  /*f450*/  SHFL.IDX P6, R14, R13, R12, R11 ;  /* 0x0000000c0d0e7389 */ /* 0x00006400000c000b */
[----:B01----:R-:W-:Y:S01]  /*f460*/  ENDCOLLECTIVE ;  /* 0x000000000000791b */ /* 0x003fe20003800000 */
.L_x_12399:
        /* <DEDUP_REMOVED lines=11> */
.L_x_12400:
        /* <DEDUP_REMOVED lines=8> */
.L_x_12401:
        /* <DEDUP_REMOVED lines=10> */
.L_x_12402:
[----:B------:R-:W-:Y:S05]  /*f640*/  BRA `(.L_x_12403) ;  /* 0xffffffdc00207947 */ /* 0x000fea000383ffff */
.L_x_12334:
[----:B0-----:R0:W1:Y:S02]  /*f650*/  SYNCS.PHASECHK.TRANS64.TRYWAIT P0, [R16+URZ+0x13220], R3 ;  /* 0x01322003100075a7 */ /* 0x001064000800017f */
[----:B-1----:R-:W-:Y:S05]  /*f660*/  @!P0 NANOSLEEP.SYNCS 0x989680 ;  /* 0x009896800000895d */ /* 0x002fea0003900000 */
[----:B------:R-:W1:Y:S02]  /*f670*/  @!P0 SYNCS.PHASECHK.TRANS64 P0, [R16+URZ+0x13220], R3 ;  /* 0x01322003100085a7 */ /* 0x000e64000800007f */
[----:B-1----:R-:W-:Y:S05]  /*f680*/  @!P0 BRA `(.L_x_12334) ;  /* 0xfffffffc00f08947 */ /* 0x002fea000383ffff */
[----:B------:R-:W-:Y:S05]  /*f690*/  BRA `(.L_x_12404) ;  /* 0xffffffdc00747947 */ /* 0x000fea000383ffff */
.L_x_12340:
[----:B0-----:R0:W1:Y:S02]  /*f6a0*/  SYNCS.PHASECHK.TRANS64.TRYWAIT P0, [R4+URZ+0x13280], R3 ;  /* 0x01328003040075a7 */ /* 0x001064000800017f */
[----:B-1----:R-:W-:Y:S05]  /*f6b0*/  @!P0 NANOSLEEP.SYNCS 0x989680 ;  /* 0x009896800000895d */ /* 0x002fea0003900000 */
[----:B------:R-:W1:Y:S02]  /*f6c0*/  @!P0 SYNCS.PHASECHK.TRANS64 P0, [R4+URZ+0x13280], R3 ;  /* 0x01328003040085a7 */ /* 0x000e64000800007f */
[----:B-1----:R-:W-:Y:S05]  /*f6d0*/  @!P0 BRA `(.L_x_12340) ;  /* 0xfffffffc00f08947 */ /* 0x002fea000383ffff */
[----:B------:R-:W-:Y:S05]  /*f6e0*/  BRA `(.L_x_12405) ;  /* 0xffffffe0001c7947 */ /* 0x000fea000383ffff */
.L_x_12345:
[----:B-1----:R1:W2:Y:S02]  /*f6f0*/  SYNCS.PHASECHK.TRANS64.TRYWAIT P0, [R4+URZ+0x13240], R3 ;  /* 0x01324003040075a7 */ /* 0x0022a4000800017f */
[----:B--2---:R-:W-:Y:S05]  /*f700*/  @!P0 NANOSLEEP.SYNCS 0x989680 ;  /* 0x009896800000895d */ /* 0x004fea0003900000 */
[----:B------:R-:W2:Y:S02]  /*f710*/  @!P0 SYNCS.PHASECHK.TRANS64 P0, [R4+URZ+0x13240], R3 ;  /* 0x01324003040085a7 */ /* 0x000ea4000800007f */
[----:B--2---:R-:W-:Y:S05]  /*f720*/  @!P0 BRA `(.L_x_12345) ;  /* 0xfffffffc00f08947 */ /* 0x004fea000383ffff */
[----:B------:R-:W-:Y:S05]  /*f730*/  BRA `(.L_x_12406) ;  /* 0xffffffe000947947 */ /* 0x000fea000383ffff */
.L_x_12351:
[----:B0-----:R0:W1:Y:S02]  /*f740*/  SYNCS.PHASECHK.TRANS64.TRYWAIT P1, [R3+URZ+0x13270], R2 ;  /* 0x01327002030075a7 */ /* 0x001064000802017f */
[----:B-1----:R-:W-:Y:S05]  /*f750*/  @!P1 NANOSLEEP.SYNCS 0x989680 ;  /* 0x009896800000995d */ /* 0x002fea0003900000 */
[----:B------:R-:W1:Y:S02]  /*f760*/  @!P1 SYNCS.PHASECHK.TRANS64 P1, [R3+URZ+0x13270], R2 ;  /* 0x01327002030095a7 */ /* 0x000e64000802007f */
[----:B-1----:R-:W-:Y:S05]  /*f770*/  @!P1 BRA `(.L_x_12351) ;  /* 0xfffffffc00f09947 */ /* 0x002fea000383ffff */
[----:B------:R-:W-:Y:S05]  /*f780*/  BRA `(.L_x_12407) ;  /* 0xffffffe400307947 */ /* 0x000fea000383ffff */
.L_x_12353:
[----:B0-----:R0:W1:Y:S02]  /*f790*/  SYNCS.PHASECHK.TRANS64.TRYWAIT P1, [R3+URZ+0x13260], R2 ;  /* 0x01326002030075a7 */ /* 0x001064000802017f */
[----:B-1----:R-:W-:Y:S05]  /*f7a0*/  @!P1 NANOSLEEP.SYNCS 0x989680 ;  /* 0x009896800000995d */ /* 0x002fea0003900000 */
[----:B------:R-:W1:Y:S02]  /*f7b0*/  @!P1 SYNCS.PHASECHK.TRANS64 P1, [R3+URZ+0x13260], R2 ;  /* 0x01326002030095a7 */ /* 0x000e64000802007f */
[----:B-1----:R-:W-:Y:S05]  /*f7c0*/  @!P1 BRA `(.L_x_12353) ;  /* 0xfffffffc00f09947 */ /* 0x002fea000383ffff */
[----:B------:R-:W-:Y:S05]  /*f7d0*/  BRA `(.L_x_12408) ;  /* 0xffffffe400387947 */ /* 0x000fea000383ffff */
.L_x_12360:
[----:B0-----:R0:W1:Y:S02]  /*f7e0*/  SYNCS.PHASECHK.TRANS64.TRYWAIT P1, [R2+URZ+0x13270], R3 ;  /* 0x01327003020075a7 */ /* 0x001064000802017f */
[----:B-1----:R-:W-:Y:S05]  /*f7f0*/  @!P1 NANOSLEEP.SYNCS 0x989680 ;  /* 0x009896800000995d */ /* 0x002fea0003900000 */
[----:B------:R-:W1:Y:S02]  /*f800*/  @!P1 SYNCS.PHASECHK.TRANS64 P1, [R2+URZ+0x13270], R3 ;  /* 0x01327003020095a7 */ /* 0x000e64000802007f */
[----:B-1----:R-:W-:Y:S05]  /*f810*/  @!P1 BRA `(.L_x_12360) ;  /* 0xfffffffc00f09947 */ /* 0x002fea000383ffff */
[----:B------:R-:W-:Y:S05]  /*f820*/  BRA `(.L_x_12409) ;  /* 0xffffffe8007c7947 */ /* 0x000fea000383ffff */
.L_x_12362:
[----:B0-----:R0:W1:Y:S02]  /*f830*/  SYNCS.PHASECHK.TRANS64.TRYWAIT P1, [R2+URZ+0x13260], R5 ;  /* 0x01326005020075a7 */ /* 0x001064000802017f */
[----:B-1----:R-:W-:Y:S05]  /*f840*/  @!P1 NANOSLEEP.SYNCS 0x989680 ;  /* 0x009896800000995d */ /* 0x002fea0003900000 */
[----:B------:R-:W1:Y:S02]  /*f850*/  @!P1 SYNCS.PHASECHK.TRANS64 P1, [R2+URZ+0x13260], R5 ;  /* 0x01326005020095a7 */ /* 0x000e64000802007f */
[----:B-1----:R-:W-:Y:S05]  /*f860*/  @!P1 BRA `(.L_x_12362) ;  /* 0xfffffffc00f09947 */ /* 0x002fea000383ffff */
[----:B------:R-:W-:Y:S05]  /*f870*/  BRA `(.L_x_12410) ;  /* 0xffffffe800847947 */ /* 0x000fea000383ffff */
.L_x_12368:
[----:B0-----:R0:W2:Y:S02]  /*f880*/  SYNCS.PHASECHK.TRANS64.TRYWAIT P0, [R7+URZ+0x13220], R0 ;  /* 0x01322000070075a7 */ /* 0x0010a4000800017f */
[----:B--2---:R-:W-:Y:S05]  /*f890*/  @!P0 NANOSLEEP.SYNCS 0x989680 ;  /* 0x009896800000895d */ /* 0x004fea0003900000 */
[----:B------:R-:W2:Y:S02]  /*f8a0*/  @!P0 SYNCS.PHASECHK.TRANS64 P0, [R7+URZ+0x13220], R0 ;  /* 0x01322000070085a7 */ /* 0x000ea4000800007f */
[----:B--2---:R-:W-:Y:S05]  /*f8b0*/  @!P0 BRA `(.L_x_12368) ;  /* 0xfffffffc00f08947 */ /* 0x004fea000383ffff */
[----:B------:R-:W-:Y:S05]  /*f8c0*/  BRA `(.L_x_12411) ;  /* 0xffffffec00c87947 */ /* 0x000fea000383ffff */
.L_x_12369:
        /* <DEDUP_REMOVED lines=11> */
.L_x_12413:
[----:B------:R-:W-:Y:S05]  /*f980*/  BSYNC B0 ;  /* 0x0000000000007941 */ /* 0x000fea0003800000 */
.L_x_12412:
[----:B------:R-:W-:Y:S05]  /*f990*/  BRA `(.L_x_12414) ;  /* 0xffffffec00b07947 */ /* 0x000fea000383ffff */
.L_x_12372:
[----:B------:R-:W-:Y:S01]  /*f9a0*/  BSSY B1, `(.L_x_12415) ;  /* 0x0000006000017945 */ /* 0x000fe20003800000 */
[----:B------:R-:W-:-:S07]  /*f9b0*/  IMAD.MOV.U32 R15, RZ, RZ, -0x1 ;  /* 0xffffffffff0f7424 */ /* 0x000fce00078e00ff */
[----:B01----:R-:W-:Y:S05]  /*f9c0*/  WARPSYNC.COLLECTIVE R15, `(.L_x_12416) ;  /* 0x000000000f0c7348 */ /* 0x003fea0003c00000 */
[----:B------:R-:W-:Y:S02]  /*f9d0*/  ELECT P6, UR62, PT ;  /* 0x00000000003e782f */ /* 0x000fe400038c0000 */
[----:B------:R-:W-:Y:S01]  /*f9e0*/  MOV R14, UR62 ;  /* 0x0000003e000e7c02 */ /* 0x000fe20008000f00 */
[----:B01----:R-:W-:Y:S10]  /*f9f0*/  ENDCOLLECTIVE ;  /* 0x000000000000791b */ /* 0x003ff40003800000 */
.L_x_12416:
[----:B------:R-:W-:Y:S05]  /*fa00*/  BSYNC B1 ;  /* 0x0000000000017941 */ /* 0x000fea0003800000 */
.L_x_12415:
[----:B------:R-:W-:Y:S05]  /*fa10*/  BRA `(.L_x_12417) ;  /* 0xffffffec00a87947 */ /* 0x000fea000383ffff */
.L_x_12374:
[----:B0-----:R0:W2:Y:S02]  /*fa20*/  SYNCS.PHASECHK.TRANS64.TRYWAIT P1, [R5+URZ], R4 ;  /* 0x00000004050075a7 */ /* 0x0010a4000802017f */
[----:B--2---:R-:W-:Y:S05]  /*fa30*/  @!P1 NANOSLEEP.SYNCS 0x989680 ;  /* 0x009896800000995d */ /* 0x004fea0003900000 */
[----:B------:R-:W2:Y:S02]  /*fa40*/  @!P1 SYNCS.PHASECHK.TRANS64 P1, [R5+URZ], R4 ;  /* 0x00000004050095a7 */ /* 0x000ea4000802007f */
[----:B--2---:R-:W-:Y:S05]  /*fa50*/  @!P1 BRA `(.L_x_12374) ;  /* 0xfffffffc00f09947 */ /* 0x004fea000383ffff */
[----:B------:R-:W-:Y:S05]  /*fa60*/  BRA `(.L_x_12418) ;  /* 0xffffffec00dc7947 */ /* 0x000fea000383ffff */
.L_x_12375:
[----:B--2---:R2:W3:Y:S02]  /*fa70*/  SYNCS.PHASECHK.TRANS64.TRYWAIT P1, [R3+URZ], R0 ;  /* 0x00000000030075a7 */ /* 0x0044e4000802017f */
[----:B---3--:R-:W-:Y:S05]  /*fa80*/  @!P1 NANOSLEEP.SYNCS 0x989680 ;  /* 0x009896800000995d */ /* 0x008fea0003900000 */
[----:B------:R-:W3:Y:S02]  /*fa90*/  @!P1 SYNCS.PHASECHK.TRANS64 P1, [R3+URZ], R0 ;  /* 0x00000000030095a7 */ /* 0x000ee4000802007f */
[----:B---3--:R-:W-:Y:S05]  /*faa0*/  @!P1 BRA `(.L_x_12375) ;  /* 0xfffffffc00f09947 */ /* 0x008fea000383ffff */
[----:B------:R-:W-:Y:S05]  /*fab0*/  BRA `(.L_x_12419) ;  /* 0xffffffec00d07947 */ /* 0x000fea000383ffff */
.L_x_12377:
[----:B--2---:R2:W3:Y:S02]  /*fac0*/  SYNCS.PHASECHK.TRANS64.TRYWAIT P1, [R3+URZ+0x13260], R4 ;  /* 0x01326004030075a7 */ /* 0x0044e4000802017f */
[----:B---3--:R-:W-:Y:S05]  /*fad0*/  @!P1 NANOSLEEP.SYNCS 0x989680 ;  /* 0x009896800000995d */ /* 0x008fea0003900000 */
[----:B------:R-:W3:Y:S02]  /*fae0*/  @!P1 SYNCS.PHASECHK.TRANS64 P1, [R3+URZ+0x13260], R4 ;  /* 0x01326004030095a7 */ /* 0x000ee4000802007f */
[----:B---3--:R-:W-:Y:S05]  /*faf0*/  @!P1 BRA `(.L_x_12377) ;  /* 0xfffffffc00f09947 */ /* 0x008fea000383ffff */
[----:B------:R-:W-:Y:S05]  /*fb00*/  BRA `(.L_x_12420) ;  /* 0xffffffec00d07947 */ /* 0x000fea000383ffff */
.L_x_12379:
[----:B0-----:R0:W3:Y:S02]  /*fb10*/  SYNCS.PHASECHK.TRANS64.TRYWAIT P1, [R5+URZ+0x13260], R0 ;  /* 0x01326000050075a7 */ /* 0x0010e4000802017f */
[----:B---3--:R-:W-:Y:S05]  /*fb20*/  @!P1 NANOSLEEP.SYNCS 0x989680 ;  /* 0x009896800000995d */ /* 0x008fea0003900000 */
[----:B------:R-:W3:Y:S02]  /*fb30*/  @!P1 SYNCS.PHASECHK.TRANS64 P1, [R5+URZ+0x13260], R0 ;  /* 0x01326000050095a7 */ /* 0x000ee4000802007f */
[----:B---3--:R-:W-:Y:S05]  /*fb40*/  @!P1 BRA `(.L_x_12379) ;  /* 0xfffffffc00f09947 */ /* 0x008fea000383ffff */
[----:B------:R-:W-:Y:S05]  /*fb50*/  BRA `(.L_x_12421) ;  /* 0xffffffec00d07947 */ /* 0x000fea000383ffff */
.L_x_12381:
[----:B---3--:R3:W4:Y:S02]  /*fb60*/  SYNCS.PHASECHK.TRANS64.TRYWAIT P0, [R3+URZ+0x13280], R4 ;  /* 0x01328004030075a7 */ /* 0x008724000800017f */
[----:B----4-:R-:W-:Y:S05]  /*fb70*/  @!P0 NANOSLEEP.SYNCS 0x989680 ;  /* 0x009896800000895d */ /* 0x010fea0003900000 */
[----:B------:R-:W4:Y:S02]  /*fb80*/  @!P0 SYNCS.PHASECHK.TRANS64 P0, [R3+URZ+0x13280], R4 ;  /* 0x01328004030085a7 */ /* 0x000f24000800007f */
[----:B----4-:R-:W-:Y:S05]  /*fb90*/  @!P0 BRA `(.L_x_12381) ;  /* 0xfffffffc00f08947 */ /* 0x010fea000383ffff */
[----:B------:R-:W-:Y:S05]  /*fba0*/  BRA `(.L_x_12382) ;  /* 0xffffffec00cc7947 */ /* 0x000fea000383ffff */
.L_x_12422:
        /* <DEDUP_REMOVED lines=13> */
.L_x_12994:


//--------------------- .text._ZN7cutlass13device_kernelIN5flash11enable_sm90INS1_16FlashAttnFwdSm90INS1_25CollectiveMainloopFwdSm90ILi2EN4cute5tupleIJNS5_1CILi1EEES8_S8_EEENS6_IJNS7_ILi192EEENS7_ILi160EEENS7_ILi64EEEEEELi64ENS_12float_e4m3_tEfNS_4arch4Sm90ELb1ELb0ELb0ELb1ELb0ELb0ELb0ELb1ELb1ELb1ELb0ELb0EEENS1_21CollectiveEpilogueFwdINS6_IJSA_SC_SB_EEES9_NS_10bfloat16_tESG_Li384ELb1ELb1ELb0ELb1EEENS1_36VarlenDynamicPersistentTileSchedulerILi192ELi160ELi384ELi128ELb0ELb1ELb1ELb1ELb1ELb1EEEEEEEEEvNT_6ParamsE --------------------------
	.section	.text._ZN7cutlass13device_kernelIN5flash11enable_sm90INS1_16FlashAttnFwdSm90INS1_25CollectiveMainloopFwdSm90ILi2EN4cute5tupleIJNS5_1CILi1EEES8_S8_EEENS6_IJNS7_ILi192EEENS7_ILi160EEENS7_ILi64EEEEEELi64ENS_12float_e4m3_tEfNS_4arch4Sm90ELb1ELb0ELb0ELb1ELb0ELb0ELb0ELb1ELb1ELb1ELb0ELb0EEENS1_21CollectiveEpilogueFwdINS6_IJSA_SC_SB_EEES9_NS_10bfloat16_tESG_Li384ELb1ELb1ELb0ELb1EEENS1_36VarlenDynamicPersistentTileSchedulerILi192ELi160ELi384ELi128ELb0ELb1ELb1ELb1ELb1ELb1EEEEEEEEEvNT_6ParamsE,"ax",@progbits
	.align	128
.text._ZN7cutlass13device_kernelIN5flash11enable_sm90INS1_16FlashAttnFwdSm90INS1_25CollectiveMainloopFwdSm90ILi2EN4cute5tupleIJNS5_1CILi1EEES8_S8_EEENS6_IJNS7_ILi192EEENS7_ILi160EEENS7_ILi64EEEEEELi64ENS_12float_e4m3_tEfNS_4arch4Sm90ELb1ELb0ELb0ELb1ELb0ELb0ELb0ELb1ELb1ELb1ELb0ELb0EEENS1_21CollectiveEpilogueFwdINS6_IJSA_SC_SB_EEES9_NS_10bfloat16_tESG_Li384ELb1ELb1ELb0ELb1EEENS1_36VarlenDynamicPersistentTileSchedulerILi192ELi160ELi384ELi128ELb0ELb1ELb1ELb1ELb1ELb1EEEEEEEEEvNT_6ParamsE:
        .type           _ZN7cutlass13device_kernelIN5flash11enable_sm90INS1_16FlashAttnFwdSm90INS1_25CollectiveMainloopFwdSm90ILi2EN4cute5tupleIJNS5_1CILi1EEES8_S8_EEENS6_IJNS7_ILi192EEENS7_ILi160EEENS7_ILi64EEEEEELi64ENS_12float_e4m3_tEfNS_4arch4Sm90ELb1ELb0ELb0ELb1ELb0ELb0ELb0ELb1ELb1ELb1ELb0ELb0EEENS1_21CollectiveEpilogueFwdINS6_IJSA_SC_SB_EEES9_NS_10bfloat16_tESG_Li384ELb1ELb1ELb0ELb1EEENS1_36VarlenDynamicPersistentTileSchedulerILi192ELi160ELi384ELi128ELb0ELb1ELb1ELb1ELb1ELb1EEEEEEEEEvNT_6ParamsE,@function
        .size           _ZN7cutlass13device_kernelIN5flash11enable_sm90INS1_16FlashAttnFwdSm90INS1_25CollectiveMainloopFwdSm90ILi2EN4cute5tupleIJNS5_1CILi1EEES8_S8_EEENS6_IJNS7_ILi192EEENS7_ILi160EEENS7_ILi64EEEEEELi64ENS_12float_e4m3_tEfNS_4arch4Sm90ELb1ELb0ELb0ELb1ELb0ELb0ELb0ELb1ELb1ELb1ELb0ELb0EEENS1_21CollectiveEpilogueFwdINS6_IJSA_SC_SB_EEES9_NS_10bfloat16_tESG_Li384ELb1ELb1ELb0ELb1EEENS1_36VarlenDynamicPersistentTileSchedulerILi192ELi160ELi384ELi128ELb0ELb1ELb1ELb1ELb1ELb1EEEEEEEEEvNT_6ParamsE,(.L_x_12995 - _ZN7cutlass13device_kernelIN5flash11enable_sm90INS1_16FlashAttnFwdSm90INS1_25CollectiveMainloopFwdSm90ILi2EN4cute5tupleIJNS5_1CILi1EEES8_S8_EEENS6_IJNS7_ILi192EEENS7_ILi160EEENS7_ILi64EEEEEELi64ENS_12float_e4m3_tEfNS_4arch4Sm90ELb1ELb0ELb0ELb1ELb0ELb0ELb0ELb1ELb1ELb1ELb0ELb0EEENS1_21CollectiveEpilogueFwdINS6_IJSA_SC_SB_EEES9_NS_10bfloat16_tESG_Li384ELb1ELb1ELb0ELb1EEENS1_36VarlenDynamicPersistentTileSchedulerILi192ELi160ELi384ELi128ELb0ELb1ELb1ELb1ELb1ELb1EEEEEEEEEvNT_6ParamsE)
        .other          _ZN7cutlass13device_kernelIN5flash11enable_sm90INS1_16FlashAttnFwdSm90INS1_25CollectiveMainloopFwdSm90ILi2EN4cute5tupleIJNS5_1CILi1EEES8_S8_EEENS6_IJNS7_ILi192EEENS7_ILi160EEENS7_ILi64EEEEEELi64ENS_12float_e4m3_tEfNS_4arch4Sm90ELb1ELb0ELb0ELb1ELb0ELb0ELb0ELb1ELb1ELb1ELb0ELb0EEENS1_21CollectiveEpilogueFwdINS6_IJSA_SC_SB_EEES9_NS_10bfloat16_tESG_Li384ELb1ELb1ELb0ELb1EEENS1_36VarlenDynamicPersistentTileSchedulerILi192ELi160ELi384ELi128ELb0ELb1ELb1ELb1ELb1ELb1EEEEEEEEEvNT_6ParamsE,@"STO_CUDA_ENTRY STV_DEFAULT"
_ZN7cutlass13device_kernelIN5flash11enable_sm90INS1_16FlashAttnFwdSm90INS1_25CollectiveMainloopFwdSm90ILi2EN4cute5tupleIJNS5_1CILi1EEES8_S8_EEENS6_IJNS7_ILi192EEENS7_ILi160EEENS7_ILi64EEEEEELi64ENS_12float_e4m3_tEfNS_4arch4Sm90ELb1ELb0ELb0ELb1ELb0ELb0ELb0ELb1ELb1ELb1ELb0ELb0EEENS1_21CollectiveEpilogueFwdINS6_IJSA_SC_SB_EEES9_NS_10bfloat16_tESG_Li384ELb1ELb1ELb0ELb1EEENS1_36VarlenDynamicPersistentTileSchedulerILi192ELi160ELi384ELi128ELb0ELb1ELb1ELb1ELb1ELb1EEEEEEEEEvNT_6ParamsE:
        /* <DEDUP_REMOVED lines=18> */
.L_x_12424:
[----:B------:R-:W-:Y:S05]  /*0120*/  BSYNC B0 ;  /* 0x0000000000007941 */ /* 0x000fea0003800000 */
.L_x_12423:
        /* <DEDUP_REMOVED lines=41> */
.L_x_12425:
        /* <DEDUP_REMOVED lines=22> */
.L_x_12426:
        /* <DEDUP_REMOVED lines=18> */
.L_x_12427:
        /* <DEDUP_REMOVED lines=22> */
.L_x_12428:
        /* <DEDUP_REMOVED lines=22> */
.L_x_12429:
[----:B------:R-:W-:Y:S01]  /*0900*/  PLOP3.LUT P0, PT, PT, PT, UP0, 0x80, 0x0 ;  /* 0x000000000000781c */ /* 0x000fe20003f0f008 */
[----:B------:R-:W-:Y:S01]  /*0910*/  UMOV UR38, 0x1 ;  /* 0x0000000100267882 */ /* 0x000fe20000000000 */
[----:B------:R-:W-:Y:S01]  /*0920*/  NOP ;  /* 0x0000000000007918 */ /* 0x000fe20000000000 */
[----:B------:R-:W-:Y:S01]  /*0930*/  USEL UR38, UR38, 0x2, !UP0 ;  /* 0x0000000226267887 */ /* 0x000fe2000c000000 */
[----:B------:R-:W-:Y:S01]  /*0940*/  ULDC.64 UR52, c[0x0][0x208] ;  /* 0x0000820000347ab9 */ /* 0x000fe20000000a00 */
[----:B012-4-:R-:W-:Y:S08]  /*0950*/  BAR.SYNC.DEFER_BLOCKING 0x0 ;  /* 0x0000000000007b1d */ /* 0x017ff00000010000 */
[----:B------:R-:W-:Y:S05]  /*0960*/  @!P0 BRA `(.L_x_12430) ;  /* 0x000000b000308947 */ /* 0x000fea0003800000 */
.L_x_12431:
        /* <DEDUP_REMOVED lines=34> */
[----:B------:R-:W-:Y:S02]  /*0b90*/  LOP3.LUT R2, R2, 0x1ffffffe, RZ, 0xc0, !PT ;  /* 0x1ffffffe02027812 */ /* 0x000fe400078ec0ff */
[----:B------:R-:W-:Y:S01]  /*0ba0*/  SHF.R.S32.HI R6, RZ, 0x1f, R23 ;  /* 0x0000001fff067819 */ /* 0x000fe20000011417 */
[----:B------:R-:W-:Y:S01]  /*0bb0*/  IMAD R3, R3, 0x40, R4 ;  /* 0x0000004003037824 */ /* 0x000fe200078e0204 */
[----:B------:R-:W-:Y:S01]  /*0bc0*/  LEA.HI R10, R0, R12, RZ, 0x2 ;  /* 0x0000000c000a7211 */ /* 0x000fe200078f10ff */
[----:B------:R-:W-:Y:S01]  /*0bd0*/  IMAD.IADD R2, R5, 0x1, -R2 ;  /* 0x0000000105027824 */ /* 0x000fe200078e0a02 */
[----:B------:R-:W-:Y:S02]  /*0be0*/  LEA.HI R7, R6, R23, RZ, 0x2 ;  /* 0x0000001706077211 */ /* 0x000fe400078f10ff */
[----:B------:R-:W-:Y:S01]  /*0bf0*/  SHF.R.S32.HI R156, RZ, 0x7, R156 ;  /* 0x00000007ff9c7819 */ /* 0x000fe2000001149c */
[----:B------:R-:W-:Y:S01]  /*0c00*/  IMAD R2, R2, 0x8, R3 ;  /* 0x0000000802027824 */ /* 0x000fe200078e0203 */
[----:B------:R-:W-:-:S02]  /*0c10*/  SHF.R.S32.HI R8, RZ, 0x2, R7 ;  /* 0x00000002ff087819 */ /* 0x000fc40000011407 */
[----:B------:R-:W-:Y:S01]  /*0c20*/  SHF.R.S32.HI R9, RZ, 0x1f, R7 ;  /* 0x0000001fff097819 */ /* 0x000fe20000011407 */
[----:B------:R-:W-:Y:S01]  /*0c30*/  IMAD.HI R4, R156, 0x55555556, RZ ;  /* 0x555555569c047827 */ /* 0x000fe200078e02ff */
[----:B------:R-:W-:Y:S01]  /*0c40*/  LOP3.LUT R10, R10, 0xfffffffc, RZ, 0xc0, !PT ;  /* 0xfffffffc0a0a7812 */ /* 0x000fe200078ec0ff */
[----:B------:R0:W-:Y:S01]  /*0c50*/  STL [R1], R2 ;  /* 0x0000000201007387 */ /* 0x0001e20000100800 */
[----:B------:R-:W-:Y:S02]  /*0c60*/  LEA.HI R9, R9, R8, RZ, 0x3 ;  /* 0x0000000809097211 */ /* 0x000fe400078f18ff */
[----:B------:R-:W-:Y:S01]  /*0c70*/  LEA.HI R0, R0, R12, RZ, 0x3 ;  /* 0x0000000c00007211 */ /* 0x000fe200078f18ff */
[----:B------:R-:W-:Y:S01]  /*0c80*/  IMAD.IADD R10, R12, 0x1, -R10 ;  /* 0x000000010c0a7824 */ /* 0x000fe200078e0a0a */
[----:B------:R-:W-:Y:S02]  /*0c90*/  LOP3.LUT R9, R9, 0xfffffff8, RZ, 0xc0, !PT ;  /* 0xfffffff809097812 */ /* 0x000fe400078ec0ff */
[----:B------:R-:W-:-:S02]  /*0ca0*/  LEA.HI R6, R6, R23, RZ, 0x5 ;  /* 0x0000001706067211 */ /* 0x000fc400078f28ff */
[----:B------:R-:W-:Y:S01]  /*0cb0*/  LEA.HI R5, R4, R4, RZ, 0x1 ;  /* 0x0000000404057211 */ /* 0x000fe200078f08ff */
[----:B------:R-:W-:Y:S01]  /*0cc0*/  IMAD.IADD R9, R8, 0x1, -R9 ;  /* 0x0000000108097824 */ /* 0x000fe200078e0a09 */
[----:B------:R-:W-:Y:S02]  /*0cd0*/  LOP3.LUT R18, R0, 0xfffffff8, RZ, 0xc0, !PT ;  /* 0xfffffff800127812 */ /* 0x000fe400078ec0ff */
[----:B------:R-:W-:Y:S01]  /*0ce0*/  LEA.HI R4, R10, R10, RZ, 0x1 ;  /* 0x0000000a0a047211 */ /* 0x000fe200078f08ff */
[----:B------:R-:W-:Y:S01]  /*0cf0*/  IMAD R5, R5, -0x3, R156 ;  /* 0xfffffffd05057824 */ /* 0x000fe200078e029c */
[----:B------:R-:W-:Y:S01]  /*0d00*/  SHF.R.S32.HI R6, RZ, 0x5, R6 ;  /* 0x00000005ff067819 */ /* 0x000fe20000011406 */
[----:B------:R-:W-:Y:S01]  /*0d10*/  IMAD.IADD R18, R12, 0x1, -R18 ;  /* 0x000000010c127824 */ /* 0x000fe200078e0a12 */
[----:B------:R-:W-:Y:S02]  /*0d20*/  LOP3.LUT R11, R4, 0x1ffffffe, RZ, 0xc0, !PT ;  /* 0x1ffffffe040b7812 */ /* 0x000fe400078ec0ff */
[----:B------:R-:W-:Y:S01]  /*0d30*/  LOP3.LUT R16, R7, 0x7ffffffc, RZ, 0xc0, !PT ;  /* 0x7ffffffc07107812 */ /* 0x000fe200078ec0ff */
[----:B------:R-:W-:Y:S01]  /*0d40*/  IMAD R6, R6, 0x10, R9 ;  /* 0x0000001006067824 */ /* 0x000fe200078e0209 */
[----:B------:R-:W-:Y:S01]  /*0d50*/  SHF.R.S32.HI R22, RZ, 0x3, R0 ;  /* 0x00000003ff167819 */ /* 0x000fe20000011400 */
[----:B------:R-:W-:-:S02]  /*0d60*/  IMAD.SHL.U32 R19, R18, 0x8, RZ ;  /* 0x0000000812137824 */ /* 0x000fc400078e00ff */
[----:B------:R-:W-:Y:S02]  /*0d70*/  IMAD.IADD R10, R10, 0x1, -R11 ;  /* 0x000000010a0a7824 */ /* 0x000fe400078e0a0b */
[----:B------:R-:W-:Y:S01]  /*0d80*/  IMAD R157, R5, 0x40, R6 ;  /* 0x00000040059d7824 */ /* 0x000fe200078e0206 */
[----:B------:R-:W-:Y:S01]  /*0d90*/  SHF.R.S32.HI R0, RZ, 0x1f, R19 ;  /* 0x0000001fff007819 */ /* 0x000fe20000011413 */
[----:B------:R-:W-:Y:S02]  /*0da0*/  IMAD.IADD R16, R23, 0x1, -R16 ;  /* 0x0000000117107824 */ /* 0x000fe400078e0a10 */
[----:B0-----:R-:W-:-:S07]  /*0db0*/  IMAD R17, R10, 0x8, R157 ;  /* 0x000000080a117824 */ /* 0x001fce00078e029d */
.L_x_12476:
        /* <DEDUP_REMOVED lines=51> */
.L_x_12432:
        /* <DEDUP_REMOVED lines=9> */
.L_x_12433:
        /* <DEDUP_REMOVED lines=13> */
.L_x_12434:
        /* <DEDUP_REMOVED lines=54> */
[----:B-1----:R-:W-:Y:S02]  /*15b0*/  CS2R R4, SRZ ;  /* 0x0000000000047805 */ /* 0x002fe4000001ff00 */
        /* <DEDUP_REMOVED lines=13> */
[----:B------:R-:W-:Y:S02]  /*1690*/  IMAD.MOV.U32 R58, RZ, RZ, RZ ;  /* 0x000000ffff3a7224 */ /* 0x000fe400078e00ff */
[----:B--2---:R-:W-:-:S04]  /*16a0*/  FMUL.FTZ R0, R7, R0 ;  /* 0x0000000007007220 */ /* 0x004fc80000410000 */
        /* <DEDUP_REMOVED lines=49> */
.L_x_12436:
        /* <DEDUP_REMOVED lines=9> */
.L_x_12570:
[----:B------:R-:W-:Y:S05]  /*1a50*/  @!P0 BRA `(.L_x_12438) ;  /* 0x0000000000048947 */ /* 0x000fea0003800000 */
[----:B------:R-:W-:Y:S01]  /*1a60*/  BPT.TRAP 0x1 ;  /* 0x000000040000795c */ /* 0x000fe20000300000 */
.L_x_12438:
[----:B0-----:R-:W-:Y:S02]  /*1a70*/  IMAD.U32 R3, RZ, RZ, UR37 ;  /* 0x00000025ff037e24 */ /* 0x001fe4000f8e00ff */
[----:B------:R-:W-:-:S03]  /*1a80*/  IMAD.U32 R0, RZ, RZ, UR36 ;  /* 0x00000024ff007e24 */ /* 0x000fc6000f8e00ff */
[----:B------:R-:W-:Y:S02]  /*1a90*/  LEA R3, R3, UR45, 0x3 ;  /* 0x0000002d03037c11 */ /* 0x000fe4000f8e18ff */
[----:B------:R-:W-:-:S04]  /*1aa0*/  SHF.L.U32 R0, R0, 0x1f, RZ ;  /* 0x0000001f00007819 */ /* 0x000fc800000006ff */
[----:B------:R0:W1:Y:S01]  /*1ab0*/  SYNCS.PHASECHK.TRANS64.TRYWAIT P1, [R3+URZ+0x13230], R0 ;  /* 0x01323000030075a7 */ /* 0x000062000802017f */
[----:B------:R-:W-:Y:S05]  /*1ac0*/  @!P0 BRA `(.L_x_12439) ;  /* 0x0000000000048947 */ /* 0x000fea0003800000 */
[----:B------:R-:W-:Y:S01]  /*1ad0*/  BPT.TRAP 0x1 ;  /* 0x000000040000795c */ /* 0x000fe20000300000 */
.L_x_12439:
[----:B-1----:R-:W-:Y:S05]  /*1ae0*/  @P1 BRA `(.L_x_12440) ;  /* 0x0000000000081947 */ /* 0x002fea0003800000 */
[----:B------:R-:W1:Y:S02]  /*1af0*/  SYNCS.PHASECHK.TRANS64.TRYWAIT P1, [R3+URZ+0x13230], R0 ;  /* 0x01323000030075a7 */ /* 0x000e64000802017f */
[----:B-1----:R-:W-:Y:S05]  /*1b00*/  @!P1 BRA `(.L_x_12441) ;  /* 0x000000ec009c9947 */ /* 0x002fea0003800000 */
.L_x_12440:
        /* <DEDUP_REMOVED lines=17> */
[----:B------:R-:W-:Y:S01]  /*1c20*/  UISETP.NE.AND UP0, UPT, UR7, 0x1, UPT ;  /* 0x000000010700788c */ /* 0x000fe2000bf05270 */
[----:B------:R-:W-:Y:S01]  /*1c30*/  IMAD.U32 R4, RZ, RZ, UR50 ;  /* 0x00000032ff047e24 */ /* 0x000fe2000f8e00ff */
[----:B------:R-:W-:Y:S01]  /*1c40*/  UIADD3 UR22, UR51, -0x2, URZ ;  /* 0xfffffffe33167890 */ /* 0x000fe2000fffe03f */
[----:B------:R-:W-:Y:S01]  /*1c50*/  IMAD.U32 R111, RZ, RZ, UR43 ;  /* 0x0000002bff6f7e24 */ /* 0x000fe2000f8e00ff */
[----:B------:R-:W-:Y:S01]  /*1c60*/  UIMAD UR12, UR37, 0x280, UR12 ;  /* 0x00000280250c78a4 */ /* 0x000fe2000f8e020c */
[----:B------:R-:W-:Y:S01]  /*1c70*/  UMOV UR7, 0x80000020 ;  /* 0x8000002000077882 */ /* 0x000fe20000000000 */
[----:B------:R-:W-:-:S02]  /*1c80*/  PLOP3.LUT P2, PT, PT, PT, UP0, 0x80, 0x0 ;  /* 0x000000000000781c */ /* 0x000fc40003f4f008 */
        /* <DEDUP_REMOVED lines=28> */
[----:B------:R-:W-:Y:S01]  /*1e50*/  UIMAD UR10, UR51, -0xa0, UR49 ;  /* 0xffffff60330a78a4 */ /* 0x000fe2000f8e0231 */
[----:B------:R-:W-:-:S03]  /*1e60*/  @UP0 ULDC UR11, c[0x0][0x450] ;  /* 0x00011400000b0ab9 */ /* 0x000fc60000000800 */
[----:B------:R-:W-:-:S06]  /*1e70*/  UIADD3 UR10, UR10, 0xa0, URZ ;  /* 0x000000a00a0a7890 */ /* 0x000fcc000fffe03f */
[----:B------:R-:W-:Y:S01]  /*1e80*/  IMAD.U32 R7, RZ, RZ, UR10 ;  /* 0x0000000aff077e24 */ /* 0x000fe2000f8e00ff */
[----:B------:R-:W-:-:S03]  /*1e90*/  UMOV UR10, UR42 ;  /* 0x0000002a000a7c82 */ /* 0x000fc60008000000 */
[----:B------:R-:W-:Y:S01]  /*1ea0*/  IMAD R2, R16, -0x2, R7 ;  /* 0xfffffffe10027824 */ /* 0x000fe200078e0207 */
[----:B------:R-:W-:Y:S02]  /*1eb0*/  WARPGROUP.DEPBAR.LE gsb0, 0x0 ;  /* 0x00008000000079c5 */ /* 0x000fe40000010000 */
[----:B------:R-:W-:-:S06]  /*1ec0*/  WARPGROUP.ARRIVE ;  /* 0x00000000000079c5 */ /* 0x000fcc0000000000 */
[----:B------:R-:W-:Y:S01]  /*1ed0*/  QGMMA.64x32x32.F32.E4M3.E4M3 R88, gdesc[UR4], R88, gsb0 ;  /* 0x00600000045879f3 */ /* 0x000fe20008000858 */
[----:B------:R-:W-:Y:S01]  /*1ee0*/  @UP0 ULDC UR6, c[0x0][0x44c] ;  /* 0x0001130000060ab9 */ /* 0x000fe20000000800 */
[----:B------:R-:W-:Y:S01]  /*1ef0*/  @UP0 ULDC UR7, c[0x0][0x450] ;  /* 0x0001140000070ab9 */ /* 0x000fe20000000800 */
[----:B01----:R-:W-:Y:S01]  /*1f00*/  @P2 IMAD.HI.U32 R0, R12, UR6, RZ ;  /* 0x000000060c002c27 */ /* 0x003fe2000f8e00ff */
[----:B------:R-:W-:-:S04]  /*1f10*/  UIADD3 UR6, UR12, 0x82, URZ ;  /* 0x000000820c067890 */ /* 0x000fc8000fffe03f */
[----:B------:R-:W-:Y:S01]  /*1f20*/  @P2 SHF.R.U32.HI R12, RZ, UR7, R0 ;  /* 0x00000007ff0c2c19 */ /* 0x000fe20008011600 */
[----:B------:R-:W-:-:S04]  /*1f30*/  UMOV UR7, 0x80000020 ;  /* 0x8000002000077882 */ /* 0x000fc80000000000 */
[----:B------:R-:W0:Y:S04]  /*1f40*/  SHFL.IDX PT, R0, R12, 0x1, 0x1c1f ;  /* 0x003c1f000c007f89 */ /* 0x000e2800000e0000 */
[----:B------:R-:W1:Y:S01]  /*1f50*/  SHFL.IDX PT, R12, R12, RZ, 0x1c1f ;  /* 0x001c1fff0c0c7589 */ /* 0x000e6200000e0000 */
[----:B------:R-:W-:Y:S02]  /*1f60*/  WARPGROUP.DEPBAR.LE gsb0, 0x0 ;  /* 0x00008000000079c5 */ /* 0x000fe40000010000 */
[----:B------:R-:W-:-:S06]  /*1f70*/  WARPGROUP.ARRIVE ;  /* 0x00000000000079c5 */ /* 0x000fcc0000000000 */
[----:B------:R-:W-:Y:S01]  /*1f80*/  QGMMA.64x32x32.F32.E4M3.E4M3 R72, gdesc[UR4], R72, gsb0 ;  /* 0x00600000044879f3 */ /* 0x000fe20008000848 */
[----:B------:R-:W-:Y:S01]  /*1f90*/  UMOV UR6, 0xffffff60 ;  /* 0xffffff6000067882 */ /* 0x000fe20000000000 */
[----:B------:R-:W-:Y:S01]  /*1fa0*/  UMOV UR7, 0x80000020 ;  /* 0x8000002000077882 */ /* 0x000fe20000000000 */
[----:B------:R-:W-:-:S06]  /*1fb0*/  UIMAD UR6, UR51, UR6, 0xa1 ;  /* 0x000000a1330674a4 */ /* 0x000fcc000f8e0206 */
[----:B------:R-:W-:Y:S01]  /*1fc0*/  IMAD.U32 R11, RZ, RZ, UR6 ;  /* 0x00000006ff0b7e24 */ /* 0x000fe2000f8e00ff */
[----:B------:R-:W-:-:S03]  /*1fd0*/  UIADD3 UR6, UR12, 0x102, URZ ;  /* 0x000001020c067890 */ /* 0x000fc6000fffe03f */
[----:B------:R-:W-:-:S05]  /*1fe0*/  IMAD R11, R16, -0x2, R11 ;  /* 0xfffffffe100b7824 */ /* 0x000fca00078e020b */
[----:B------:R-:W-:-:S04]  /*1ff0*/  IADD3 R11, -R4, UR49, R11 ;  /* 0x00000031040b7c10 */ /* 0x000fc8000fffe10b */
[-CC-:B0-----:R-:W-:Y:S02]  /*2000*/  VIADDMNMX R0, R0, R11.reuse, R2.reuse, PT ;  /* 0x0000000b00007246 */ /* 0x181fe40003800102 */
[----:B-1----:R-:W-:Y:S02]  /*2010*/  VIADDMNMX R2, R12, R11, R2, PT ;  /* 0x0000000b0c027246 */ /* 0x002fe40003800102 */
[C---:B------:R-:W-:Y:S02]  /*2020*/  ISETP.GT.AND P3, PT, R0.reuse, RZ, PT ;  /* 0x000000ff0000720c */ /* 0x040fe40003f64270 */
[C---:B------:R-:W-:Y:S02]  /*2030*/  ISETP.GT.AND P4, PT, R0.reuse, 0x1, PT ;  /* 0x000000010000780c */ /* 0x040fe40003f84270 */
[----:B------:R-:W-:Y:S02]  /*2040*/  ISETP.GT.AND P5, PT, R0, 0x8, PT ;  /* 0x000000080000780c */ /* 0x000fe40003fa4270 */
[----:B------:R-:W-:-:S02]  /*2050*/  FSEL R13, R90, -INF , P3 ;  /* 0xff8000005a0d7808 */ /* 0x000fc40001800000 */
        /* <DEDUP_REMOVED lines=13> */
[----:B------:R-:W-:Y:S02]  /*2130*/  WARPGROUP.DEPBAR.LE gsb0, 0x0 ;  /* 0x00008000000079c5 */ /* 0x000fe40000010000 */
[----:B------:R-:W-:Y:S01]  /*2140*/  WARPGROUP.ARRIVE ;  /* 0x00000000000079c5 */ /* 0x000fe20000000000 */
[----:B------:R-:W-:Y:S02]  /*2150*/  ISETP.GT.AND P3, PT, R0, 0x19, PT ;  /* 0x000000190000780c */ /* 0x000fe40003f64270 */
[----:B------:R-:W-:Y:S02]  /*2160*/  FSEL R99, R102, -INF , P4 ;  /* 0xff80000066637808 */ /* 0x000fe40002000000 */
[----:B------:R-:W-:Y:S01]  /*2170*/  FMNMX.FTZ R4, R105, R4, !PT ;  /* 0x0000000469047209 */ /* 0x000fe20007810000 */
[----:B------:R-:W-:Y:S01]  /*2180*/  QGMMA.64x32x32.F32.E4M3.E4M3 R56, gdesc[UR4], R56, gsb0 ;  /* 0x00600000043879f3 */ /* 0x000fe20008000838 */
        /* <DEDUP_REMOVED lines=30> */
[----:B------:R-:W-:Y:S01]  /*2370*/  FMNMX.FTZ R109, R87, R4, !PT ;  /* 0x00000004576d7209 */ /* 0x000fe20007810000 */
[----:B------:R-:W-:Y:S02]  /*2380*/  WARPGROUP.DEPBAR.LE gsb0, 0x0 ;  /* 0x00008000000079c5 */ /* 0x000fe40000010000 */
[----:B------:R-:W-:Y:S01]  /*2390*/  WARPGROUP.ARRIVE ;  /* 0x00000000000079c5 */ /* 0x000fe20000000000 */
[----:B------:R-:W-:Y:S02]  /*23a0*/  FSEL R58, R58, -INF , P4 ;  /* 0xff8000003a3a7808 */ /* 0x000fe40002000000 */
[----:B------:R-:W-:-:S02]  /*23b0*/  ISETP.GT.AND P4, PT, R0, 0x48, PT ;  /* 0x000000480000780c */ /* 0x000fc40003f84270 */
[----:B------:R-:W-:Y:S01]  /*23c0*/  FSEL R59, R59, -INF , P3 ;  /* 0xff8000003b3b7808 */ /* 0x000fe20001800000 */
[----:B------:R-:W-:Y:S01]  /*23d0*/  QGMMA.64x32x32.F32.E4M3.E4M3 R40, gdesc[UR4], R40, gsb0 ;  /* 0x00600000042879f3 */ /* 0x000fe20008000828 */
[----:B------:R-:W-:Y:S01]  /*23e0*/  UIADD3 UR6, UR12, 0x202, URZ ;  /* 0x000002020c067890 */ /* 0x000fe2000fffe03f */
[----:B------:R-:W-:Y:S01]  /*23f0*/  FMNMX.FTZ R4, R58, R109, !PT ;  /* 0x0000006d3a047209 */ /* 0x000fe20007810000 */
[----:B------:R-:W-:Y:S01]  /*2400*/  UMOV UR7, 0x80000020 ;  /* 0x8000002000077882 */ /* 0x000fe20000000000 */
        /* <DEDUP_REMOVED lines=37> */
[----:B------:R-:W-:Y:S01]  /*2660*/  UIADD3 UR6, UR10, UR49, -UR50 ;  /* 0x000000310a067290 */ /* 0x000fe2000fffe832 */
        /* <DEDUP_REMOVED lines=43> */
[----:B------:R-:W-:Y:S02]  /*2920*/  ISETP.GT.AND P4, PT, R2, 0x1, PT ;  /* 0x000000010200780c */ /* 0x000fe40003f84270 */
[----:B------:R-:W-:Y:S02]  /*2930*/  FMNMX.FTZ R8, R39, R0, !PT ;  /* 0x0000000027087209 */ /* 0x000fe40007810000 */
[----:B------:R-:W-:-:S02]  /*2940*/  FSEL R89, R89, -INF , P4 ;  /* 0xff80000059597808 */ /* 0x000fc40002000000 */
[----:B------:R-:W-:Y:S01]  /*2950*/  ISETP.GT.AND P4, PT, R2, 0x10, PT ;  /* 0x000000100200780c */ /* 0x000fe20003f84270 */
        /* <DEDUP_REMOVED lines=92> */
[----:B------:R1:W-:Y:S01]  /*2f20*/  MUFU.EX2 R75, R83 ;  /* 0x00000053004b7308 */ /* 0x0003e20000000800 */
[----:B0-----:R-:W-:Y:S02]  /*2f30*/  FMNMX.FTZ R82, R56, R79, !PT ;  /* 0x0000004f38527209 */ /* 0x001fe40007810000 */
[----:B------:R-:W-:Y:S02]  /*2f40*/  FSEL R78, R60, -INF , P3 ;  /* 0xff8000003c4e7808 */ /* 0x000fe40001800000 */
[----:B------:R-:W-:-:S02]  /*2f50*/  FMNMX.FTZ R79, R57, R82, !PT ;  /* 0x00000052394f7209 */ /* 0x000fc40007810000 */
[----:B------:R-:W-:Y:S01]  /*2f60*/  ISETP.GT.AND P3, PT, R2, 0x50, PT ;  /* 0x000000500200780c */ /* 0x000fe20003f64270 */
[----:B------:R0:W-:Y:S01]  /*2f70*/  MUFU.EX2 R60, R86 ;  /* 0x00000056003c7308 */ /* 0x0001e20000000800 */
[----:B------:R-:W-:Y:S02]  /*2f80*/  FMNMX.FTZ R82, R78, R79, !PT ;  /* 0x0000004f4e527209 */ /* 0x000fe40007810000 */
[----:B------:R-:W-:Y:S02]  /*2f90*/  FSEL R64, R64, -INF , P3 ;  /* 0xff80000040407808 */ /* 0x000fe40001800000 */
[----:B-1----:R-:W-:Y:S02]  /*2fa0*/  FMNMX.FTZ R83, R61, R82, !PT ;  /* 0x000000523d537209 */ /* 0x002fe40007810000 */
[----:B------:R-:W-:Y:S01]  /*2fb0*/  ISETP.GT.AND P3, PT, R2, 0x58, PT ;  /* 0x000000580200780c */ /* 0x000fe20003f64270 */
[----:B------:R1:W-:Y:S01]  /*2fc0*/  MUFU.EX2 R79, R87 ;  /* 0x00000057004f7308 */ /* 0x0003e20000000800 */
        /* <DEDUP_REMOVED lines=17> */
[----:B0-----:R-:W-:Y:S02]  /*30e0*/  FMNMX.FTZ R86, R62, R83, !PT ;  /* 0x000000533e567209 */ /* 0x001fe40007810000 */
[----:B------:R-:W-:Y:S01]  /*30f0*/  ISETP.GT.AND P4, PT, R2, 0x71, PT ;  /* 0x000000710200780c */ /* 0x000fe20003f84270 */
[----:B------:R-:W0:Y:S01]  /*3100*/  MUFU.EX2 R9, R9 ;  /* 0x0000000900097308 */ /* 0x000e220000000800 */
[----:B------:R-:W-:Y:S01]  /*3110*/  FSEL R82, R48, -INF , P3 ;  /* 0xff80000030527808 */ /* 0x000fe20001800000 */
[--C-:B------:R-:W-:Y:S01]  /*3120*/  FFMA.FTZ R48, R66, UR43, -R4.reuse ;  /* 0x0000002b42307c23 */ /* 0x100fe20008010804 */
[----:B-1----:R-:W-:Y:S01]  /*3130*/  FMNMX.FTZ R87, R45, R86, !PT ;  /* 0x000000562d577209 */ /* 0x002fe20007810000 */
[----:B--2---:R-:W-:Y:S01]  /*3140*/  FFMA.FTZ R90, R67, UR43, -R4 ;  /* 0x0000002b435a7c23 */ /* 0x004fe20008010804 */
        /* <DEDUP_REMOVED lines=8> */
[----:B------:R-:W-:-:S02]  /*31d0*/  FSEL R53, R53, -INF , P4 ;  /* 0xff80000035357808 */ /* 0x000fc40002000000 */
[----:B------:R-:W-:Y:S02]  /*31e0*/  ISETP.GT.AND P3, PT, R2, 0x80, PT ;  /* 0x000000800200780c */ /* 0x000fe40003f64270 */
[----:B------:R-:W-:Y:S02]  /*31f0*/  FMNMX.FTZ R86, R52, R49, !PT ;  /* 0x0000003134567209 */ /* 0x000fe40007810000 */
[----:B------:R-:W-:Y:S01]  /*3200*/  ISETP.GT.AND P4, PT, R2, 0x81, PT ;  /* 0x000000810200780c */ /* 0x000fe20003f84270 */
[----:B------:R1:W-:Y:S01]  /*3210*/  MUFU.EX2 R49, R90 ;  /* 0x0000005a00317308 */ /* 0x0003e20000000800 */
[----:B------:R-:W-:Y:S01]  /*3220*/  FSEL R66, R24, -INF , P3 ;  /* 0xff80000018427808 */ /* 0x000fe20001800000 */
[----:B------:R-:W-:Y:S01]  /*3230*/  FFMA.FTZ R24, R70, UR43, -R4 ;  /* 0x0000002b46187c23 */ /* 0x000fe20008010804 */
[----:B------:R-:W-:Y:S02]  /*3240*/  FMNMX.FTZ R87, R53, R86, !PT ;  /* 0x0000005635577209 */ /* 0x000fe40007810000 */
[----:B------:R-:W-:-:S02]  /*3250*/  ISETP.GT.AND P3, PT, R2, 0x88, PT ;  /* 0x000000880200780c */ /* 0x000fc40003f64270 */
[----:B------:R-:W-:Y:S01]  /*3260*/  FSEL R67, R25, -INF , P4 ;  /* 0xff80000019437808 */ /* 0x000fe20002000000 */
[----:B------:R-:W-:Y:S01]  /*3270*/  MUFU.EX2 R12, R12 ;  /* 0x0000000c000c7308 */ /* 0x000fe20000000800 */
[----:B------:R-:W-:Y:S01]  /*3280*/  FMNMX.FTZ R86, R66, R87, !PT ;  /* 0x0000005742567209 */ /* 0x000fe20007810000 */
[----:B-1----:R-:W-:Y:S01]  /*3290*/  FFMA.FTZ R90, R71, UR43, -R4 ;  /* 0x0000002b475a7c23 */ /* 0x002fe20008010804 */
[----:B------:R-:W-:Y:S02]  /*32a0*/  ISETP.GT.AND P4, PT, R2, 0x89, PT ;  /* 0x000000890200780c */ /* 0x000fe40003f84270 */
[----:B------:R-:W-:Y:S02]  /*32b0*/  FSEL R70, R28, -INF , P3 ;  /* 0xff8000001c467808 */ /* 0x000fe40001800000 */
[----:B------:R-:W-:Y:S01]  /*32c0*/  FMNMX.FTZ R25, R67, R86, !PT ;  /* 0x0000005643197209 */ /* 0x000fe20007810000 */
[----:B------:R-:W1:Y:S01]  /*32d0*/  MUFU.EX2 R13, R103 ;  /* 0x00000067000d7308 */ /* 0x000e620000000800 */
[----:B------:R-:W-:-:S02]  /*32e0*/  ISETP.GT.AND P3, PT, R2, 0x90, PT ;  /* 0x000000900200780c */ /* 0x000fc40003f64270 */
[----:B------:R-:W-:Y:S02]  /*32f0*/  FSEL R29, R29, -INF , P4 ;  /* 0xff8000001d1d7808 */ /* 0x000fe40002000000 */
[----:B------:R-:W-:Y:S02]  /*3300*/  FMNMX.FTZ R28, R70, R25, !PT ;  /* 0x00000019461c7209 */ /* 0x000fe40007810000 */
[----:B------:R-:W-:Y:S01]  /*3310*/  ISETP.GT.AND P4, PT, R2, 0x91, PT ;  /* 0x000000910200780c */ /* 0x000fe20003f84270 */
[----:B------:R2:W-:Y:S01]  /*3320*/  MUFU.EX2 R25, R90 ;  /* 0x0000005a00197308 */ /* 0x0005e20000000800 */
[----:B------:R-:W-:Y:S02]  /*3330*/  FSEL R32, R32, -INF , P3 ;  /* 0xff80000020207808 */ /* 0x000fe40001800000 */
[----:B------:R-:W-:Y:S01]  /*3340*/  FMNMX.FTZ R87, R29, R28, !PT ;  /* 0x0000001c1d577209 */ /* 0x000fe20007810000 */
[----:B------:R-:W-:-:S01]  /*3350*/  FFMA.FTZ R28, R42, UR43, -R4 ;  /* 0x0000002b2a1c7c23 */ /* 0x000fc20008010804 */
[----:B------:R-:W-:-:S02]  /*3360*/  ISETP.GT.AND P3, PT, R2, 0x98, PT ;  /* 0x000000980200780c */ /* 0x000fc40003f64270 */
[----:B------:R-:W-:Y:S01]  /*3370*/  FSEL R71, R33, -INF , P4 ;  /* 0xff80000021477808 */ /* 0x000fe20002000000 */
[----:B------:R-:W-:Y:S01]  /*3380*/  MUFU.EX2 R14, R14 ;  /* 0x0000000e000e7308 */ /* 0x000fe20000000800 */
[----:B------:R-:W-:Y:S01]  /*3390*/  FMNMX.FTZ R42, R32, R87, !PT ;  /* 0x00000057202a7209 */ /* 0x000fe20007810000 */
[--C-:B--2---:R-:W-:Y:S01]  /*33a0*/  FFMA.FTZ R90, R43, UR43, -R4.reuse ;  /* 0x0000002b2b5a7c23 */ /* 0x104fe20008010804 */
[----:B------:R-:W-:Y:S01]  /*33b0*/  ISETP.GT.AND P4, PT, R2, 0x99, PT ;  /* 0x000000990200780c */ /* 0x000fe20003f84270 */
[--C-:B------:R-:W-:Y:S01]  /*33c0*/  FFMA.FTZ R43, R51, UR43, -R4.reuse ;  /* 0x0000002b332b7c23 */ /* 0x100fe20008010804 */
[----:B------:R-:W-:Y:S01]  /*33d0*/  FSEL R86, R36, -INF , P3 ;  /* 0xff80000024567808 */ /* 0x000fe20001800000 */
[----:B------:R-:W-:Y:S01]  /*33e0*/  IMAD.U32 R51, RZ, RZ, UR43 ;  /* 0x0000002bff337e24 */ /* 0x000fe2000f8e00ff */
[----:B------:R-:W-:Y:S01]  /*33f0*/  FMNMX.FTZ R33, R71, R42, !PT ;  /* 0x0000002a47217209 */ /* 0x000fe20007810000 */
[--C-:B------:R-:W-:Y:S01]  /*3400*/  FFMA.FTZ R42, R50, UR43, -R4.reuse ;  /* 0x0000002b322a7c23 */ /* 0x100fe20008010804 */
[----:B------:R-:W-:Y:S01]  /*3410*/  FSEL R87, R37, -INF , P4 ;  /* 0xff80000025577808 */ /* 0x000fe20002000000 */
[--C-:B------:R-:W-:Y:S01]  /*3420*/  FFMA.FTZ R36, R46, UR43, -R4.reuse ;  /* 0x0000002b2e247c23 */ /* 0x100fe20008010804 */
[----:B------:R-:W-:Y:S01]  /*3430*/  FMNMX.FTZ R2, R86, R33, !PT ;  /* 0x0000002156027209 */ /* 0x000fe20007810000 */
[--C-:B------:R-:W-:Y:S01]  /*3440*/  FFMA.FTZ R37, R47, UR43, -R4.reuse ;  /* 0x0000002b2f257c23 */ /* 0x100fe20008010804 */
[----:B------:R-:W-:-:S01]  /*3450*/  FFMA.FTZ R46, R54, UR43, -R4 ;  /* 0x0000002b362e7c23 */ /* 0x000fc20008010804 */
[----:B------:R-:W-:Y:S01]  /*3460*/  FFMA.FTZ R47, R55, UR43, -R4 ;  /* 0x0000002b372f7c23 */ /* 0x000fe20008010804 */
[----:B------:R-:W-:Y:S01]  /*3470*/  FMNMX.FTZ R2, R87, R2, !PT ;  /* 0x0000000257027209 */ /* 0x000fe20007810000 */
[----:B------:R-:W-:Y:S01]  /*3480*/  MUFU.EX2 R33, R90 ;  /* 0x0000005a00217308 */ /* 0x000fe20000000800 */
[----:B0-----:R-:W-:-:S02]  /*3490*/  F2FP.SATFINITE.E4M3.F32.PACK_AB_MERGE_C R153, R9, R8, RZ ;  /* 0x000000080999723e */ /* 0x001fc400048070ff */
[----:B-1----:R-:W-:Y:S01]  /*34a0*/  F2FP.SATFINITE.E4M3.F32.PACK_AB_MERGE_C R155, R13, R12, RZ ;  /* 0x0000000c0d9b723e */ /* 0x002fe200048070ff */
[----:B------:R-:W0:Y:S01]  /*34b0*/  SHFL.BFLY PT, R91, R2, 0x2, 0x1f ;  /* 0x0c401f00025b7f89 */ /* 0x000e2200000e0000 */
[----:B------:R-:W-:Y:S02]  /*34c0*/  F2FP.SATFINITE.E4M3.F32.PACK_AB_MERGE_C R153, R7, R6, R153 ;  /* 0x000000060799723e */ /* 0x000fe40004807099 */
[----:B------:R-:W-:Y:S01]  /*34d0*/  F2FP.SATFINITE.E4M3.F32.PACK_AB_MERGE_C R155, R11, R10, R155 ;  /* 0x0000000a0b9b723e */ /* 0x000fe2000480709b */
[----:B------:R-:W-:Y:S01]  /*34e0*/  MUFU.EX2 R15, R15 ;  /* 0x0000000f000f7308 */ /* 0x000fe20000000800 */
[----:B------:R-:W-:-:S07]  /*34f0*/  F2FP.SATFINITE.E4M3.F32.PACK_AB_MERGE_C R151, R79, R60, RZ ;  /* 0x0000003c4f97723e */ /* 0x000fce00048070ff */
[----:B------:R-:W1:Y:S08]  /*3500*/  MUFU.EX2 R20, R20 ;  /* 0x0000001400147308 */ /* 0x000e700000000800 */
[----:B------:R-:W2:Y:S01]  /*3510*/  MUFU.EX2 R74, R74 ;  /* 0x0000004a004a7308 */ /* 0x000ea20000000800 */
[----:B0-----:R-:W-:-:S07]  /*3520*/  FMNMX.FTZ R91, R2, R91, !PT ;  /* 0x0000005b025b7209 */ /* 0x001fce0007810000 */
[----:B------:R-:W-:Y:S01]  /*3530*/  MUFU.EX2 R58, R58 ;  /* 0x0000003a003a7308 */ /* 0x000fe20000000800 */
[----:B------:R-:W0:Y:S01]  /*3540*/  SHFL.BFLY PT, R2, R91, 0x1, 0x1f ;  /* 0x0c201f005b027f89 */ /* 0x000e2200000e0000 */
[----:B-1----:R-:W-:-:S04]  /*3550*/  F2FP.SATFINITE.E4M3.F32.PACK_AB_MERGE_C R149, R21, R20, RZ ;  /* 0x000000141595723e */ /* 0x002fc800048070ff */
[----:B------:R-:W-:Y:S02]  /*3560*/  F2FP.SATFINITE.E4M3.F32.PACK_AB_MERGE_C R149, R15, R14, R149 ;  /* 0x0000000e0f95723e */ /* 0x000fe40004807095 */
[----:B------:R-:W-:Y:S01]  /*3570*/  MUFU.EX2 R59, R59 ;  /* 0x0000003b003b7308 */ /* 0x000fe20000000800 */
[----:B--2---:R-:W-:-:S07]  /*3580*/  F2FP.SATFINITE.E4M3.F32.PACK_AB_MERGE_C R151, R75, R74, R151 ;  /* 0x0000004a4b97723e */ /* 0x004fce0004807097 */
[----:B------:R-:W1:Y:S08]  /*3590*/  MUFU.EX2 R63, R63 ;  /* 0x0000003f003f7308 */ /* 0x000e700000000800 */
[----:B------:R-:W-:Y:S01]  /*35a0*/  MUFU.EX2 R48, R48 ;  /* 0x0000003000307308 */ /* 0x000fe20000000800 */
[----:B0-----:R-:W-:-:S04]  /*35b0*/  FMNMX.FTZ R2, R91, R2, !PT ;  /* 0x000000025b027209 */ /* 0x001fc80007810000 */
[C---:B------:R-:W-:Y:S01]  /*35c0*/  FSETP.NEU.FTZ.AND P3, PT, R2.reuse, -INF , PT ;  /* 0xff8000000200780b */ /* 0x040fe20003f7d000 */
[----:B------:R-:W-:-:S02]  /*35d0*/  FFMA.FTZ R50, R2, R51, -8 ;  /* 0xc100000002327423 */ /* 0x000fc40000010033 */
[----:B------:R-:W-:Y:S01]  /*35e0*/  MUFU.EX2 R24, R24 ;  /* 0x0000001800187308 */ /* 0x000fe20000000800 */
[----:B-1----:R-:W-:Y:S02]  /*35f0*/  F2FP.SATFINITE.E4M3.F32.PACK_AB_MERGE_C R145, R63, R44, RZ ;  /* 0x0000002c3f91723e */ /* 0x002fe400048070ff */
[----:B------:R-:W-:Y:S02]  /*3600*/  FSEL R50, R50, RZ, P3 ;  /* 0x000000ff32327208 */ /* 0x000fe40001800000 */
[----:B------:R-:W-:Y:S02]  /*3610*/  PLOP3.LUT P3, PT, PT, PT, UP1, 0x80, 0x0 ;  /* 0x000000000000781c */ /* 0x000fe40003f6f018 */
[----:B------:R-:W-:Y:S01]  /*3620*/  F2FP.SATFINITE.E4M3.F32.PACK_AB_MERGE_C R145, R59, R58, R145 ;  /* 0x0000003a3b91723e */ /* 0x000fe20004807091 */
        /* <DEDUP_REMOVED lines=28> */
[----:B------:R-:W-:-:S02]  /*37f0*/  @!P1 VIADD R40, R3, 0x13240 ;  /* 0x0001324003289836 */ /* 0x000fc40000000000 */
[----:B------:R-:W-:-:S01]  /*3800*/  FADD.FTZ R94, R10, R97 ;  /* 0x000000610a5e7221 */ /* 0x000fc20000010000 */
[----:B------:R-:W2:Y:S01]  /*3810*/  MUFU.EX2 R89, R89 ;  /* 0x0000005900597308 */ /* 0x000ea20000000800 */
[----:B0-----:R-:W-:-:S01]  /*3820*/  FADD.FTZ R95, R4, R51 ;  /* 0x00000033045f7221 */ /* 0x001fc20000010000 */
[----:B------:R-:W-:Y:S01]  /*3830*/  FFMA.FTZ R56, R56, UR43, -R50 ;  /* 0x0000002b38387c23 */ /* 0x000fe20008010832 */
[----:B------:R-:W-:-:S01]  /*3840*/  FADD.FTZ R97, R11, R94 ;  /* 0x0000005e0b617221 */ /* 0x000fc20000010000 */
[----:B------:R-:W-:Y:S01]  /*3850*/  @!P1 PRMT R40, RZ, 0x654, R40 ;  /* 0x00000654ff289816 */ /* 0x000fe20000000028 */
[----:B------:R-:W-:-:S01]  /*3860*/  FFMA.FTZ R57, R57, UR43, -R50 ;  /* 0x0000002b39397c23 */ /* 0x000fc20008010832 */
[----:B------:R-:W-:Y:S01]  /*3870*/  FFMA.FTZ R78, R78, UR43, -R50 ;  /* 0x0000002b4e4e7c23 */ /* 0x000fe20008010832 */
[----:B------:R-:W-:-:S01]  /*3880*/  FADD.FTZ R96, R12, R97 ;  /* 0x000000610c607221 */ /* 0x000fc20000010000 */
[----:B------:R-:W0:Y:S01]  /*3890*/  MUFU.EX2 R54, R54 ;  /* 0x0000003600367308 */ /* 0x000e220000000800 */
[----:B-1----:R-:W-:-:S01]  /*38a0*/  FADD.FTZ R84, R88, R95 ;  /* 0x0000005f58547221 */ /* 0x002fc20000010000 */
[----:B------:R1:W-:Y:S01]  /*38b0*/  @!P1 SYNCS.ARRIVE.TRANS64.RED.A1T0 RZ, [R40+URZ], RZ ;  /* 0x000000ff28ff99a7 */ /* 0x0003e2000810043f */
[----:B------:R-:W-:Y:S01]  /*38c0*/  F2FP.SATFINITE.E4M3.F32.PACK_AB_MERGE_C R147, R25, R24, RZ ;  /* 0x000000181993723e */ /* 0x000fe200048070ff */
[--C-:B------:R-:W-:Y:S01]  /*38d0*/  FFMA.FTZ R83, R83, UR43, -R50.reuse ;  /* 0x0000002b53537c23 */ /* 0x100fe20008010832 */
[----:B------:R-:W-:-:S01]  /*38e0*/  FFMA.FTZ R53, R53, UR43, -R50 ;  /* 0x0000002b35357c23 */ /* 0x000fc20008010832 */
[--C-:B------:R-:W-:Y:S01]  /*38f0*/  FFMA.FTZ R66, R66, UR43, -R50.reuse ;  /* 0x0000002b42427c23 */ /* 0x100fe20008010832 */
[----:B------:R-:W-:-:S01]  /*3900*/  FFMA.FTZ R67, R67, UR43, -R50 ;  /* 0x0000002b43437c23 */ /* 0x000fc20008010832 */
[----:B------:R-:W3:Y:S01]  /*3910*/  MUFU.EX2 R55, R55 ;  /* 0x0000003700377308 */ /* 0x000ee20000000800 */
[----:B--2---:R-:W-:-:S01]  /*3920*/  FADD.FTZ R95, R89, R84 ;  /* 0x00000054595f7221 */ /* 0x004fc20000010000 */
[--C-:B------:R-:W-:Y:S01]  /*3930*/  FFMA.FTZ R84, R41, UR43, -R50.reuse ;  /* 0x0000002b29547c23 */ /* 0x100fe20008010832 */
[----:B------:R-:W-:-:S01]  /*3940*/  FFMA.FTZ R41, R62, UR43, -R50 ;  /* 0x0000002b3e297c23 */ /* 0x000fc20008010832 */
[--C-:B------:R-:W-:Y:S01]  /*3950*/  FFMA.FTZ R62, R45, UR43, -R50.reuse ;  /* 0x0000002b2d3e7c23 */ /* 0x100fe20008010832 */
[----:B------:R-:W-:-:S01]  /*3960*/  FFMA.FTZ R45, R82, UR43, -R50 ;  /* 0x0000002b522d7c23 */ /* 0x000fc20008010832 */
[----:B------:R-:W-:Y:S01]  /*3970*/  FFMA.FTZ R70, R70, UR43, -R50 ;  /* 0x0000002b46467c23 */ /* 0x000fe20008010832 */
[----:B------:R-:W-:Y:S01]  /*3980*/  F2FP.SATFINITE.E4M3.F32.PACK_AB_MERGE_C R88, R89, R88, RZ ;  /* 0x000000585958723e */ /* 0x000fe200048070ff */
[----:B------:R-:W2:Y:S01]  /*3990*/  MUFU.EX2 R90, R90 ;  /* 0x0000005a005a7308 */ /* 0x000ea20000000800 */
[----:B0-----:R-:W-:-:S01]  /*39a0*/  FADD.FTZ R94, R54, R95 ;  /* 0x0000005f365e7221 */ /* 0x001fc20000010000 */
[----:B------:R-:W-:Y:S01]  /*39b0*/  FADD.FTZ R95, R13, R96 ;  /* 0x000000600d5f7221 */ /* 0x000fe20000010000 */
[----:B------:R-:W-:-:S01]  /*39c0*/  FFMA.FTZ R29, R29, UR43, -R50 ;  /* 0x0000002b1d1d7c23 */ /* 0x000fc20008010832 */
[----:B------:R-:W-:Y:S01]  /*39d0*/  F2FP.SATFINITE.E4M3.F32.PACK_AB_MERGE_C R152, R51, R4, R88 ;  /* 0x000000043398723e */ /* 0x000fe20004807058 */
[----:B------:R-:W-:-:S01]  /*39e0*/  FFMA.FTZ R71, R71, UR43, -R50 ;  /* 0x0000002b47477c23 */ /* 0x000fc20008010832 */
[----:B------:R-:W-:Y:S01]  /*39f0*/  FFMA.FTZ R86, R86, UR43, -R50 ;  /* 0x0000002b56567c23 */ /* 0x000fe20008010832 */
[----:B------:R-:W-:Y:S01]  /*3a00*/  F2FP.SATFINITE.E4M3.F32.PACK_AB_MERGE_C R147, R49, R48, R147 ;  /* 0x000000303193723e */ /* 0x000fe20004807093 */
[----:B------:R-:W0:Y:S08]  /*3a10*/  MUFU.EX2 R91, R91 ;  /* 0x0000005b005b7308 */ /* 0x000e300000000800 */
[----:B------:R-:W4:Y:S08]  /*3a20*/  MUFU.EX2 R72, R72 ;  /* 0x0000004800487308 */ /* 0x000f300000000800 */
[----:B------:R-:W5:Y:S08]  /*3a30*/  MUFU.EX2 R73, R73 ;  /* 0x0000004900497308 */ /* 0x000f700000000800 */
[----:B------:R3:W-:Y:S08]  /*3a40*/  MUFU.EX2 R3, R69 ;  /* 0x0000004500037308 */ /* 0x0007f00000000800 */
[----:B------:R-:W1:Y:S01]  /*3a50*/  MUFU.EX2 R92, R92 ;  /* 0x0000005c005c7308 */ /* 0x000e620000000800 */
[----:B---3--:R-:W-:-:S01]  /*3a60*/  FADD.FTZ R69, R55, R94 ;  /* 0x0000005e37457221 */ /* 0x008fc20000010000 */
[----:B------:R-:W-:-:S03]  /*3a70*/  FADD.FTZ R94, R14, R95 ;  /* 0x0000005f0e5e7221 */ /* 0x000fc60000010000 */
[----:B--2---:R-:W-:Y:S01]  /*3a80*/  FADD.FTZ R82, R90, R69 ;  /* 0x000000455a527221 */ /* 0x004fe20000010000 */
[----:B------:R-:W-:-:S01]  /*3a90*/  FADD.FTZ R97, R15, R94 ;  /* 0x0000005e0f617221 */ /* 0x000fc20000010000 */
[----:B------:R-:W-:Y:S01]  /*3aa0*/  FFMA.FTZ R69, R52, UR43, -R50 ;  /* 0x0000002b34457c23 */ /* 0x000fe20008010832 */
[----:B------:R-:W2:Y:S01]  /*3ab0*/  MUFU.EX2 R93, R93 ;  /* 0x0000005d005d7308 */ /* 0x000ea20000000800 */
[----:B0-----:R-:W-:-:S01]  /*3ac0*/  FADD.FTZ R95, R91, R82 ;  /* 0x000000525b5f7221 */ /* 0x001fc20000010000 */
[----:B------:R-:W-:-:S03]  /*3ad0*/  F2FP.SATFINITE.E4M3.F32.PACK_AB_MERGE_C R90, R91, R90, RZ ;  /* 0x0000005a5b5a723e */ /* 0x000fc600048070ff */
[----:B----4-:R-:W-:Y:S01]  /*3ae0*/  FADD.FTZ R82, R72, R95 ;  /* 0x0000005f48527221 */ /* 0x010fe20000010000 */
[----:B------:R-:W-:Y:S02]  /*3af0*/  F2FP.SATFINITE.E4M3.F32.PACK_AB_MERGE_C R154, R55, R54, R90 ;  /* 0x00000036379a723e */ /* 0x000fe4000480705a */
[----:B------:R-:W-:Y:S01]  /*3b00*/  CS2R R54, SRZ ;  /* 0x0000000000367805 */ /* 0x000fe2000001ff00 */
[----:B------:R-:W0:Y:S01]  /*3b10*/  MUFU.EX2 R76, R76 ;  /* 0x0000004c004c7308 */ /* 0x000e220000000800 */
[----:B-----5:R-:W-:-:S04]  /*3b20*/  FADD.FTZ R95, R73, R82 ;  /* 0x00000052495f7221 */ /* 0x020fc80000010000 */
[----:B-1----:R-:W-:-:S03]  /*3b30*/  FADD.FTZ R82, R92, R95 ;  /* 0x0000005f5c527221 */ /* 0x002fc60000010000 */
[----:B------:R1:W-:Y:S01]  /*3b40*/  MUFU.EX2 R40, R84 ;  /* 0x0000005400287308 */ /* 0x0003e20000000800 */
[----:B--2---:R-:W-:-:S01]  /*3b50*/  FADD.FTZ R95, R93, R82 ;  /* 0x000000525d5f7221 */ /* 0x004fc20000010000 */
[----:B------:R-:W-:-:S04]  /*3b60*/  F2FP.SATFINITE.E4M3.F32.PACK_AB_MERGE_C R92, R93, R92, RZ ;  /* 0x0000005c5d5c723e */ /* 0x000fc800048070ff */
[----:B------:R-:W-:Y:S02]  /*3b70*/  F2FP.SATFINITE.E4M3.F32.PACK_AB_MERGE_C R148, R73, R72, R92 ;  /* 0x000000484994723e */ /* 0x000fe4000480705c */
        /* <DEDUP_REMOVED lines=12> */
[----:B0-----:R-:W-:-:S01]  /*3c40*/  FADD.FTZ R82, R80, R95 ;  /* 0x0000005f50527221 */ /* 0x001fc20000010000 */
[----:B------:R-:W-:-:S04]  /*3c50*/  FADD.FTZ R12, R58, R9 ;  /* 0x000000093a0c7221 */ /* 0x000fc80000010000 */
[----:B------:R-:W-:Y:S02]  /*3c60*/  FADD.FTZ R13, R59, R12 ;  /* 0x0000000c3b0d7221 */ /* 0x000fe40000010000 */
        /* <DEDUP_REMOVED lines=8> */
[----:B------:R-:W-:-:S04]  /*3cf0*/  FADD.FTZ R20, R48, R63 ;  /* 0x0000003f30147221 */ /* 0x000fc80000010000 */
[----:B------:R-:W-:Y:S01]  /*3d00*/  FADD.FTZ R21, R49, R20 ;  /* 0x0000001431157221 */ /* 0x000fe20000010000 */
[----:B------:R-:W-:Y:S01]  /*3d10*/  CS2R R48, SRZ ;  /* 0x0000000000307805 */ /* 0x000fe2000001ff00 */
        /* <DEDUP_REMOVED lines=20> */
[----:B------:R-:W-:-:S02]  /*3e60*/  FADD.FTZ R7, R3, R68 ;  /* 0x0000004403077221 */ /* 0x000fc40000010000 */
[----:B------:R-:W0:Y:S01]  /*3e70*/  MUFU.EX2 R41, R41 ;  /* 0x0000002900297308 */ /* 0x000e220000000800 */
[----:B-1----:R-:W-:-:S01]  /*3e80*/  FADD.FTZ R6, R28, R25 ;  /* 0x000000191c067221 */ /* 0x002fc20000010000 */
[----:B------:R-:W-:-:S03]  /*3e90*/  CS2R R24, SRZ ;  /* 0x0000000000187805 */ /* 0x000fc6000001ff00 */
[----:B------:R-:W-:Y:S01]  /*3ea0*/  FADD.FTZ R11, R33, R6 ;  /* 0x00000006210b7221 */ /* 0x000fe20000010000 */
[----:B------:R-:W-:-:S02]  /*3eb0*/  FADD.FTZ R6, R40, R7 ;  /* 0x0000000728067221 */ /* 0x000fc40000010000 */
[----:B------:R-:W1:Y:S01]  /*3ec0*/  MUFU.EX2 R37, R37 ;  /* 0x0000002500257308 */ /* 0x000e620000000800 */
[----:B--2---:R-:W-:-:S07]  /*3ed0*/  FADD.FTZ R10, R36, R11 ;  /* 0x0000000b240a7221 */ /* 0x004fce0000010000 */
[----:B------:R2:W3:Y:S01]  /*3ee0*/  MUFU.EX2 R52, R62 ;  /* 0x0000003e00347308 */ /* 0x0004e20000000800 */
[----:B0-----:R-:W-:-:S07]  /*3ef0*/  FADD.FTZ R7, R41, R6 ;  /* 0x0000000629077221 */ /* 0x001fce0000010000 */
[----:B------:R-:W0:Y:S01]  /*3f00*/  MUFU.EX2 R42, R42 ;  /* 0x0000002a002a7308 */ /* 0x000e220000000800 */
[----:B--2---:R-:W-:-:S01]  /*3f10*/  FFMA.FTZ R62, R32, UR43, -R50 ;  /* 0x0000002b203e7c23 */ /* 0x004fc20008010832 */
[C---:B-1----:R-:W-:Y:S01]  /*3f20*/  F2FP.SATFINITE.E4M3.F32.PACK_AB_MERGE_C R36, R37.reuse, R36, RZ ;  /* 0x000000242524723e */ /* 0x042fe200048070ff */
[----:B------:R-:W-:-:S01]  /*3f30*/  FADD.FTZ R37, R37, R10 ;  /* 0x0000000a25257221 */ /* 0x000fc20000010000 */
[----:B------:R-:W-:Y:S02]  /*3f40*/  FFMA.FTZ R50, R87, UR43, -R50 ;  /* 0x0000002b57327c23 */ /* 0x000fe40008010832 */
[----:B------:R-:W-:Y:S02]  /*3f50*/  F2FP.SATFINITE.E4M3.F32.PACK_AB_MERGE_C R141, R33, R28, R36 ;  /* 0x0000001c218d723e */ /* 0x000fe40004807024 */
[----:B------:R-:W1:Y:S01]  /*3f60*/  MUFU.EX2 R45, R45 ;  /* 0x0000002d002d7308 */ /* 0x000e620000000800 */
[C---:B---3--:R-:W-:Y:S01]  /*3f70*/  F2FP.SATFINITE.E4M3.F32.PACK_AB_MERGE_C R41, R52.reuse, R41, RZ ;  /* 0x000000293429723e */ /* 0x048fe200048070ff */
[----:B------:R-:W-:-:S03]  /*3f80*/  FADD.FTZ R52, R52, R7 ;  /* 0x0000000734347221 */ /* 0x000fc60000010000 */
[----:B------:R-:W-:Y:S02]  /*3f90*/  F2FP.SATFINITE.E4M3.F32.PACK_AB_MERGE_C R140, R40, R3, R41 ;  /* 0x00000003288c723e */ /* 0x000fe40004807029 */
[----:B------:R-:W-:Y:S01]  /*3fa0*/  CS2R R40, SRZ ;  /* 0x0000000000287805 */ /* 0x000fe2000001ff00 */
[----:B------:R-:W2:Y:S01]  /*3fb0*/  MUFU.EX2 R43, R43 ;  /* 0x0000002b002b7308 */ /* 0x000ea20000000800 */
[----:B0-----:R-:W-:-:S01]  /*3fc0*/  FADD.FTZ R6, R42, R37 ;  /* 0x000000252a067221 */ /* 0x001fc20000010000 */
[----:B------:R-:W-:-:S06]  /*3fd0*/  CS2R R36, SRZ ;  /* 0x0000000000247805 */ /* 0x000fcc000001ff00 */
        /* <DEDUP_REMOVED lines=11> */
[----:B------:R-:W-:-:S01]  /*4090*/  FADD.FTZ R47, R47, R46 ;  /* 0x0000002e2f2f7221 */ /* 0x000fc20000010000 */
[----:B------:R-:W-:Y:S01]  /*40a0*/  CS2R R42, SRZ ;  /* 0x00000000002a7805 */ /* 0x000fe2000001ff00 */
[----:B------:R-:W-:Y:S01]  /*40b0*/  MUFU.EX2 R30, R30 ;  /* 0x0000001e001e7308 */ /* 0x000fe20000000800 */
[----:B0-----:R-:W-:-:S07]  /*40c0*/  FADD.FTZ R4, R8, R7 ;  /* 0x0000000708047221 */ /* 0x001fce0000010000 */
[----:B------:R-:W0:Y:S01]  /*40d0*/  MUFU.EX2 R31, R31 ;  /* 0x0000001f001f7308 */ /* 0x000e220000000800 */
[----:B--2---:R-:W-:-:S01]  /*40e0*/  FADD.FTZ R4, R53, R4 ;  /* 0x0000000435047221 */ /* 0x004fc20000010000 */
[----:B------:R-:W-:Y:S02]  /*40f0*/  F2FP.SATFINITE.E4M3.F32.PACK_AB_MERGE_C R8, R53, R8, RZ ;  /* 0x000000083508723e */ /* 0x000fe400048070ff */
[----:B------:R-:W-:Y:S02]  /*4100*/  CS2R R52, SRZ ;  /* 0x0000000000347805 */ /* 0x000fe4000001ff00 */
[----:B------:R-:W-:Y:S02]  /*4110*/  F2FP.SATFINITE.E4M3.F32.PACK_AB_MERGE_C R142, R32, R45, R8 ;  /* 0x0000002d208e723e */ /* 0x000fe40004807008 */
[----:B------:R-:W-:Y:S01]  /*4120*/  CS2R R44, SRZ ;  /* 0x00000000002c7805 */ /* 0x000fe2000001ff00 */
[----:B------:R-:W1:Y:S01]  /*4130*/  MUFU.EX2 R26, R26 ;  /* 0x0000001a001a7308 */ /* 0x000e620000000800 */
[----:B------:R-:W-:-:S07]  /*4140*/  CS2R R32, SRZ ;  /* 0x0000000000207805 */ /* 0x000fce000001ff00 */
[----:B------:R-:W2:Y:S01]  /*4150*/  MUFU.EX2 R9, R66 ;  /* 0x0000004200097308 */ /* 0x000ea20000000800 */
[----:B0-----:R-:W-:-:S07]  /*4160*/  F2FP.SATFINITE.E4M3.F32.PACK_AB_MERGE_C R10, R31, R30, RZ ;  /* 0x0000001e1f0a723e */ /* 0x001fce00048070ff */
[----:B------:R-:W0:Y:S01]  /*4170*/  MUFU.EX2 R27, R27 ;  /* 0x0000001b001b7308 */ /* 0x000e220000000800 */
[----:B-1----:R-:W-:-:S01]  /*4180*/  FADD.FTZ R6, R26, R47 ;  /* 0x0000002f1a067221 */ /* 0x002fc20000010000 */
[----:B------:R-:W-:-:S06]  /*4190*/  CS2R R46, SRZ ;  /* 0x00000000002e7805 */ /* 0x000fcc000001ff00 */
[----:B------:R-:W1:Y:S01]  /*41a0*/  MUFU.EX2 R12, R67 ;  /* 0x00000043000c7308 */ /* 0x000e620000000800 */
[----:B--2---:R-:W-:-:S07]  /*41b0*/  FADD.FTZ R11, R9, R4 ;  /* 0x00000004090b7221 */ /* 0x004fce0000010000 */
        /* <DEDUP_REMOVED lines=29> */
[----:B0-----:R-:W-:-:S04]  /*4390*/  FADD.FTZ R3, R71, R4 ;  /* 0x0000000447037221 */ /* 0x001fc80000010000 */
[----:B--2---:R-:W-:Y:S01]  /*43a0*/  FADD.FTZ R4, R86, R3 ;  /* 0x0000000356047221 */ /* 0x004fe20000010000 */
[----:B------:R-:W-:-:S01]  /*43b0*/  FADD.FTZ R3, R39, R38 ;  /* 0x0000002627037221 */ /* 0x000fc20000010000 */
[----:B-1----:R-:W-:Y:S02]  /*43c0*/  CS2R R50, SRZ ;  /* 0x0000000000327805 */ /* 0x002fe4000001ff00 */
[----:B------:R-:W-:Y:S02]  /*43d0*/  CS2R R38, SRZ ;  /* 0x0000000000267805 */ /* 0x000fe4000001ff00 */
[C---:B---3--:R-:W-:Y:S01]  /*43e0*/  F2FP.SATFINITE.E4M3.F32.PACK_AB_MERGE_C R6, R7.reuse, R86, RZ ;  /* 0x000000560706723e */ /* 0x048fe200048070ff */
[----:B------:R-:W-:-:S03]  /*43f0*/  FADD.FTZ R4, R7, R4 ;  /* 0x0000000407047221 */ /* 0x000fc60000010000 */
[----:B------:R-:W-:Y:S01]  /*4400*/  F2FP.SATFINITE.E4M3.F32.PACK_AB_MERGE_C R138, R71, R62, R6 ;  /* 0x0000003e478a723e */ /* 0x000fe20004807006 */
[----:B------:R-:W-:Y:S06]  /*4410*/  @!P3 BRA `(.L_x_12442) ;  /* 0x0000002c0074b947 */ /* 0x000fec0003800000 */
[----:B------:R-:W-:Y:S01]  /*4420*/  IMAD.MOV.U32 R7, RZ, RZ, R0 ;  /* 0x000000ffff077224 */ /* 0x000fe200078e0000 */
[----:B------:R-:W-:Y:S01]  /*4430*/  UMOV UR24, UR36 ;  /* 0x0000002400187c82 */ /* 0x000fe20008000000 */
[----:B------:R-:W-:Y:S01]  /*4440*/  IMAD.MOV.U32 R6, RZ, RZ, R2 ;  /* 0x000000ffff067224 */ /* 0x000fe200078e0002 */
[----:B------:R-:W-:Y:S01]  /*4450*/  UMOV UR23, UR37 ;  /* 0x0000002500177c82 */ /* 0x000fe20008000000 */
[----:B------:R-:W-:-:S07]  /*4460*/  IMAD.MOV.U32 R55, RZ, RZ, RZ ;  /* 0x000000ffff377224 */ /* 0x000fce00078e00ff */
.L_x_12452:
[----:B------:R-:W-:-:S04]  /*4470*/  UISETP.NE.AND UP1, UPT, UR23, 0x1, UPT ;  /* 0x000000011700788c */ /* 0x000fc8000bf25270 */
[----:B------:R-:W-:-:S04]  /*4480*/  USEL UR36, URZ, 0x1, UP1 ;  /* 0x000000013f247887 */ /* 0x000fc80008800000 */
[----:B------:R-:W-:Y:S01]  /*4490*/  ULOP3.LUT UR36, UR24, UR36, URZ, 0x3c, !UPT ;  /* 0x0000002418247292 */ /* 0x000fe2000f8e3c3f */
[----:B------:R-:W-:Y:S11]  /*44a0*/  @!P0 BRA `(.L_x_12443) ;  /* 0x0000000000048947 */ /* 0x000ff60003800000 */
[----:B------:R-:W-:Y:S01]  /*44b0*/  BPT.TRAP 0x1 ;  /* 0x000000040000795c */ /* 0x000fe20000300000 */
.L_x_12443:
        /* <DEDUP_REMOVED lines=9> */
.L_x_12444:
[----:B-1----:R-:W-:Y:S05]  /*4550*/  @P3 BRA `(.L_x_12445) ;  /* 0x0000000000083947 */ /* 0x002fea0003800000 */
[----:B------:R-:W1:Y:S02]  /*4560*/  SYNCS.PHASECHK.TRANS64.TRYWAIT P3, [UR20+0x13230], R0 ;  /* 0x01323000ff0075a7 */ /* 0x000e640008060154 */
[----:B-1----:R-:W-:Y:S05]  /*4570*/  @!P3 BRA `(.L_x_12446) ;  /* 0x000000c40014b947 */ /* 0x002fea0003800000 */
.L_x_12445:
        /* <DEDUP_REMOVED lines=64> */
.L_x_12447:
[----:B------:R-:W-:Y:S01]  /*4980*/  ULEA UR11, UR23, UR45, 0x3 ;  /* 0x0000002d170b7291 */ /* 0x000fe2000f8e183f */
[----:B01----:R-:W-:-:S05]  /*4990*/  IMAD.U32 R0, RZ, RZ, UR24 ;  /* 0x00000018ff007e24 */ /* 0x003fca000f8e00ff */
[----:B------:R-:W-:-:S04]  /*49a0*/  SHF.L.U32 R0, R0, 0x1f, RZ ;  /* 0x0000001f00007819 */ /* 0x000fc800000006ff */
[----:B------:R0:W1:Y:S01]  /*49b0*/  SYNCS.PHASECHK.TRANS64.TRYWAIT P3, [UR11+0x13250], R0 ;  /* 0x01325000ff0075a7 */ /* 0x000062000806014b */
[----:B------:R-:W-:Y:S05]  /*49c0*/  @!P0 BRA `(.L_x_12448) ;  /* 0x0000000000048947 */ /* 0x000fea0003800000 */
[----:B------:R-:W-:Y:S01]  /*49d0*/  BPT.TRAP 0x1 ;  /* 0x000000040000795c */ /* 0x000fe20000300000 */
.L_x_12448:
[----:B-1----:R-:W-:Y:S05]  /*49e0*/  @P3 BRA `(.L_x_12449) ;  /* 0x0000000000083947 */ /* 0x002fea0003800000 */
[----:B------:R-:W1:Y:S02]  /*49f0*/  SYNCS.PHASECHK.TRANS64.TRYWAIT P3, [UR11+0x13250], R0 ;  /* 0x01325000ff0075a7 */ /* 0x000e64000806014b */
[----:B-1----:R-:W-:Y:S05]  /*4a00*/  @!P3 BRA `(.L_x_12450) ;  /* 0x000000c00008b947 */ /* 0x002fea0003800000 */
.L_x_12449:
[----:B------:R-:W-:Y:S01]  /*4a10*/  UIADD3 UR6, UR45, 0x1000, URZ ;  /* 0x000010002d067890 */ /* 0x000fe2000fffe03f */
[----:B------:R-:W-:Y:S01]  /*4a20*/  WARPGROUP.ARRIVE ;  /* 0x00000000000079c5 */ /* 0x000fe20000000000 */
[----:B------:R-:W-:Y:S01]  /*4a30*/  UMOV UR7, 0xc0000010 ;  /* 0xc000001000077882 */ /* 0x000fe20000000000 */
[----:B------:R-:W-:Y:S01]  /*4a40*/  VIADD R8, R17, UR42 ;  /* 0x0000002a11087c36 */ /* 0x000fe20008000000 */
[----:B------:R-:W-:Y:S01]  /*4a50*/  USHF.R.U32.HI UR6, URZ, 0x4, UR6 ;  /* 0x000000043f067899 */ /* 0x000fe20008011606 */
[----:B------:R-:W-:-:S03]  /*4a60*/  IMAD.MOV.U32 R11, RZ, RZ, -0x2 ;  /* 0xfffffffeff0b7424 */ /* 0x000fc600078e00ff */
[----:B------:R-:W-:-:S04]  /*4a70*/  ULOP3.LUT UR6, UR6, 0x3fff, URZ, 0xc0, !UPT ;  /* 0x00003fff06067892 */ /* 0x000fc8000f8ec03f */
[----:B------:R-:W-:-:S04]  /*4a80*/  ULOP3.LUT UR6, UR6, 0x10000, URZ, 0xfc, !UPT ;  /* 0x0001000006067892 */ /* 0x000fc8000f8efc3f */
[----:B------:R-:W-:-:S07]  /*4a90*/  UIMAD UR10, UR23, 0x280, UR6 ;  /* 0x00000280170a78a4 */ /* 0x000fce000f8e0206 */
[----:B------:R-:W-:Y:S02]  /*4aa0*/  UMOV UR6, UR10 ;  /* 0x0000000a00067c82 */ /* 0x000fe40008000000 */
[----:B------:R-:W-:Y:S01]  /*4ab0*/  QGMMA.64x64x32.F32.E4M3.E4M3 R24, R152, gdesc[UR4], R24, gsb0 ;  /* 0x00e0000498187df3 */ /* 0x000fe20008000818 */
[----:B------:R-:W-:Y:S01]  /*4ac0*/  @UP0 ULDC UR6, c[0x0][0x44c] ;  /* 0x0001130000060ab9 */ /* 0x000fe20000000800 */
[----:B------:R-:W-:Y:S01]  /*4ad0*/  UMOV UR7, 0xc0000010 ;  /* 0xc000001000077882 */ /* 0x000fe20000000000 */
[----:B01----:R-:W-:Y:S01]  /*4ae0*/  @P2 IMAD.HI.U32 R0, R8, UR6, RZ ;  /* 0x0000000608002c27 */ /* 0x003fe2000f8e00ff */
[----:B------:R-:W-:-:S04]  /*4af0*/  @UP0 ULDC UR6, c[0x0][0x450] ;  /* 0x0001140000060ab9 */ /* 0x000fc80000000800 */
[----:B------:R-:W-:Y:S01]  /*4b00*/  @P2 SHF.R.U32.HI R8, RZ, UR6, R0 ;  /* 0x00000006ff082c19 */ /* 0x000fe20008011600 */
[----:B------:R-:W-:Y:S02]  /*4b10*/  UMOV UR6, 0x1 ;  /* 0x0000000100067882 */ /* 0x000fe40000000000 */
[----:B------:R-:W-:Y:S02]  /*4b20*/  UIMAD UR6, UR22, -0xa0, UR6 ;  /* 0xffffff60160678a4 */ /* 0x000fe4000f8e0206 */
[----:B------:R-:W0:Y:S04]  /*4b30*/  SHFL.IDX PT, R9, R8, RZ, 0x1c1f ;  /* 0x001c1fff08097589 */ /* 0x000e2800000e0000 */
[----:B------:R-:W-:Y:S01]  /*4b40*/  IMAD R0, R16, R11, UR6 ;  /* 0x0000000610007e24 */ /* 0x000fe2000f8e020b */
[----:B------:R-:W1:Y:S01]  /*4b50*/  SHFL.IDX PT, R15, R8, 0x1, 0x1c1f ;  /* 0x003c1f00080f7f89 */ /* 0x000e6200000e0000 */
[----:B------:R-:W-:Y:S01]  /*4b60*/  IMAD.U32 R11, RZ, RZ, UR50 ;  /* 0x00000032ff0b7e24 */ /* 0x000fe2000f8e00ff */
[----:B------:R-:W-:-:S04]  /*4b70*/  UIADD3 UR6, UR10, 0x80, URZ ;  /* 0x000000800a067890 */ /* 0x000fc8000fffe03f */
[----:B------:R-:W-:-:S05]  /*4b80*/  IADD3 R0, -R11, UR49, R0 ;  /* 0x000000310b007c10 */ /* 0x000fca000fffe100 */
        /* <DEDUP_REMOVED lines=136> */
[C---:B------:R-:W-:Y:S02]  /*5410*/  ISETP.GT.AND P5, PT, R0.reuse, RZ, PT ;  /* 0x000000ff0000720c */ /* 0x040fe40003fa4270 */
[----:B------:R-:W-:Y:S02]  /*5420*/  FMNMX.FTZ R11, R69, R2, !PT ;  /* 0x00000002450b7209 */ /* 0x000fe40007810000 */
[----:B------:R-:W-:Y:S02]  /*5430*/  ISETP.GT.AND P4, PT, R0, 0x1, PT ;  /* 0x000000010000780c */ /* 0x000fe40003f84270 */
[----:B------:R-:W-:Y:S01]  /*5440*/  FSEL R122, R122, -INF , P5 ;  /* 0xff8000007a7a7808 */ /* 0x000fe20002800000 */
[----:B------:R-:W0:Y:S01]  /*5450*/  SHFL.BFLY PT, R2, R11, 0x2, 0x1f ;  /* 0x0c401f000b027f89 */ /* 0x000e2200000e0000 */
        /* <DEDUP_REMOVED lines=8> */
[----:B------:R-:W-:Y:S02]  /*54e0*/  ISETP.GT.AND P6, PT, R0, 0x11, PT ;  /* 0x000000110000780c */ /* 0x000fe40003fc4270 */
        /* <DEDUP_REMOVED lines=9> */
[----:B------:R-:W-:Y:S02]  /*5580*/  ISETP.GT.AND P4, PT, R0, 0x21, PT ;  /* 0x000000210000780c */ /* 0x000fe40003f84270 */
[----:B------:R-:W-:-:S02]  /*5590*/  FSEL R106, R106, -INF , P5 ;  /* 0xff8000006a6a7808 */ /* 0x000fc40002800000 */
[C---:B------:R-:W-:Y:S02]  /*55a0*/  ISETP.GT.AND P6, PT, R0.reuse, 0x28, PT ;  /* 0x000000280000780c */ /* 0x040fe40003fc4270 */
[----:B------:R-:W-:Y:S02]  /*55b0*/  FSEL R107, R107, -INF , P4 ;  /* 0xff8000006b6b7808 */ /* 0x000fe40002000000 */
[----:B------:R-:W-:Y:S02]  /*55c0*/  ISETP.GT.AND P5, PT, R0, 0x29, PT ;  /* 0x000000290000780c */ /* 0x000fe40003fa4270 */
[----:B------:R-:W-:Y:S02]  /*55d0*/  FSEL R110, R110, -INF , P6 ;  /* 0xff8000006e6e7808 */ /* 0x000fe40003000000 */
[----:B------:R-:W-:Y:S02]  /*55e0*/  ISETP.GT.AND P4, PT, R0, 0x30, PT ;  /* 0x000000300000780c */ /* 0x000fe40003f84270 */
        /* <DEDUP_REMOVED lines=9> */
[----:B------:R-:W-:Y:S01]  /*5680*/  ISETP.GT.AND P5, PT, R0, 0x38, PT ;  /* 0x000000380000780c */ /* 0x000fe20003fa4270 */
[----:B------:R-:W-:Y:S01]  /*5690*/  QGMMA.64x64x32.F32.E4M3.E4M3 R24, R136, gdesc[UR4], R24, gsb0 ;  /* 0x00e0000488187df3 */ /* 0x000fe20008000818 */
[----:B------:R-:W-:-:S02]  /*56a0*/  FSEL R115, R115, -INF , P6 ;  /* 0xff80000073737808 */ /* 0x000fc40003000000 */
[----:B------:R-:W-:Y:S02]  /*56b0*/  FSEL R10, R10, RZ, P3 ;  /* 0x000000ff0a0a7208 */ /* 0x000fe40001800000 */
[----:B------:R-:W-:Y:S02]  /*56c0*/  ISETP.GT.AND P4, PT, R0, 0x39, PT ;  /* 0x000000390000780c */ /* 0x000fe40003f84270 */
[----:B------:R-:W-:Y:S01]  /*56d0*/  FSEL R118, R118, -INF , P5 ;  /* 0xff80000076767808 */ /* 0x000fe20002800000 */
[----:B------:R-:W-:-:S01]  /*56e0*/  FFMA.FTZ R11, R124, UR43, -R10 ;  /* 0x0000002b7c0b7c23 */ /* 0x000fc2000801080a */
        /* <DEDUP_REMOVED lines=14> */
[--C-:B0-----:R-:W-:Y:S01]  /*57d0*/  FFMA.FTZ R124, R108, UR43, -R10.reuse ;  /* 0x0000002b6c7c7c23 */ /* 0x101fe2000801080a */
        /* <DEDUP_REMOVED lines=65> */
[----:B------:R-:W-:Y:S01]  /*5bf0*/  FFMA.FTZ R69, R69, UR43, -R10 ;  /* 0x0000002b45457c23 */ /* 0x000fe2000801080a */
[----:B------:R-:W-:Y:S01]  /*5c00*/  FMNMX.FTZ R117, R99, R120, !PT ;  /* 0x0000007863757209 */ /* 0x000fe20007810000 */
[----:B------:R-:W-:Y:S01]  /*5c10*/  MUFU.EX2 R9, R9 ;  /* 0x0000000900097308 */ /* 0x000fe20000000800 */
[----:B------:R-:W-:Y:S01]  /*5c20*/  FSEL R74, R74, -INF , P5 ;  /* 0xff8000004a4a7808 */ /* 0x000fe20002800000 */
[----:B------:R-:W-:Y:S01]  /*5c30*/  IMAD.U32 R129, RZ, RZ, UR20 ;  /* 0x00000014ff817e24 */ /* 0x000fe2000f8e00ff */
[----:B------:R-:W-:Y:S01]  /*5c40*/  FMNMX.FTZ R120, R102, R117, !PT ;  /* 0x0000007566787209 */ /* 0x000fe20007810000 */
[----:B------:R-:W-:-:S02]  /*5c50*/  WARPGROUP.DEPBAR.LE gsb0, 0x0 ;  /* 0x00008000000079c5 */ /* 0x000fc40000010000 */
[----:B------:R-:W-:Y:S02]  /*5c60*/  ISETP.GT.AND P6, PT, R0, 0x68, PT ;  /* 0x000000680000780c */ /* 0x000fe40003fc4270 */
[----:B------:R-:W-:Y:S01]  /*5c70*/  FMNMX.FTZ R117, R103, R120, !PT ;  /* 0x0000007867757209 */ /* 0x000fe20007810000 */
        /* <DEDUP_REMOVED lines=25> */
[----:B------:R0:W-:Y:S01]  /*5e10*/  MUFU.EX2 R87, R121 ;  /* 0x0000007900577308 */ /* 0x0001e20000000800 */
        /* <DEDUP_REMOVED lines=18> */
[C---:B------:R-:W-:Y:S01]  /*5f40*/  ISETP.GT.AND P5, PT, R0.reuse, 0x98, PT ;  /* 0x000000980000780c */ /* 0x040fe20003fa4270 */
[----:B------:R-:W-:Y:S01]  /*5f50*/  MUFU.EX2 R104, R104 ;  /* 0x0000006800687308 */ /* 0x000fe20000000800 */
[----:B------:R-:W-:Y:S02]  /*5f60*/  ISETP.GT.AND P4, PT, R0, 0x99, PT ;  /* 0x000000990000780c */ /* 0x000fe40003f84270 */
[----:B------:R-:W-:Y:S02]  /*5f70*/  FSEL R67, R67, -INF , P6 ;  /* 0xff80000043437808 */ /* 0x000fe40003000000 */
[----:B------:R-:W-:Y:S02]  /*5f80*/  FMNMX.FTZ R0, R66, R117, !PT ;  /* 0x0000007542007209 */ /* 0x000fe40007810000 */
[----:B------:R-:W-:Y:S01]  /*5f90*/  FSEL R70, R70, -INF , P5 ;  /* 0xff80000046467808 */ /* 0x000fe20002800000 */
[----:B------:R-:W-:Y:S01]  /*5fa0*/  MUFU.EX2 R108, R108 ;  /* 0x0000006c006c7308 */ /* 0x000fe20000000800 */
[----:B------:R-:W-:-:S02]  /*5fb0*/  FMNMX.FTZ R117, R67, R0, !PT ;  /* 0x0000000043757209 */ /* 0x000fc40007810000 */
[----:B------:R-:W-:Y:S02]  /*5fc0*/  FSEL R71, R71, -INF , P4 ;  /* 0xff80000047477808 */ /* 0x000fe40002000000 */
[----:B------:R-:W-:-:S03]  /*5fd0*/  FMNMX.FTZ R0, R70, R117, !PT ;  /* 0x0000007546007209 */ /* 0x000fc60007810000 */
[----:B------:R-:W-:Y:S01]  /*5fe0*/  MUFU.EX2 R112, R112 ;  /* 0x0000007000707308 */ /* 0x000fe20000000800 */
[----:B------:R-:W-:-:S05]  /*5ff0*/  FMNMX.FTZ R0, R71, R0, !PT ;  /* 0x0000000047007209 */ /* 0x000fca0007810000 */
[----:B------:R-:W2:Y:S02]  /*6000*/  SHFL.BFLY PT, R117, R0, 0x2, 0x1f ;  /* 0x0c401f0000757f89 */ /* 0x000ea400000e0000 */
[----:B------:R-:W-:Y:S08]  /*6010*/  MUFU.EX2 R116, R116 ;  /* 0x0000007400747308 */ /* 0x000ff00000000800 */
        /* <DEDUP_REMOVED lines=8> */
[----:B--2---:R-:W-:Y:S01]  /*60a0*/  FMNMX.FTZ R0, R117, R0, !PT ;  /* 0x0000000075007209 */ /* 0x004fe20007810000 */
[----:B------:R-:W-:-:S03]  /*60b0*/  IMAD.U32 R117, RZ, RZ, UR43 ;  /* 0x0000002bff757e24 */ /* 0x000fc6000f8e00ff */
        /* <DEDUP_REMOVED lines=8> */
[--C-:B------:R-:W-:Y:S01]  /*6140*/  FFMA.FTZ R122, R127, UR43, -R10.reuse ;  /* 0x0000002b7f7a7c23 */ /* 0x100fe2000801080a */
[----:B------:R-:W-:Y:S01]  /*6150*/  FSEL R127, R2, RZ, P3 ;  /* 0x000000ff027f7208 */ /* 0x000fe20001800000 */
[----:B------:R-:W-:Y:S01]  /*6160*/  FMUL.FTZ R7, R128, UR43 ;  /* 0x0000002b80077c20 */ /* 0x000fe20008410000 */
[----:B------:R-:W-:-:S01]  /*6170*/  FFMA.FTZ R117, R123, UR43, -R10 ;  /* 0x0000002b7b757c23 */ /* 0x000fc2000801080a */
[--C-:B0-----:R-:W-:Y:S01]  /*6180*/  FFMA.FTZ R121, R126, UR43, -R10.reuse ;  /* 0x0000002b7e797c23 */ /* 0x101fe2000801080a */
[----:B------:R-:W-:-:S01]  /*6190*/  FFMA.FTZ R123, R130, UR43, -R10 ;  /* 0x0000002b827b7c23 */ /* 0x000fc2000801080a */
[----:B------:R-:W-:Y:S01]  /*61a0*/  FADD.FTZ R127, -R127, R6 ;  /* 0x000000067f7f7221 */ /* 0x000fe20000010100 */
[----:B------:R-:W-:-:S01]  /*61b0*/  FFMA.FTZ R6, R94, UR43, -R10 ;  /* 0x0000002b5e067c23 */ /* 0x000fc2000801080a */
[----:B------:R-:W-:Y:S01]  /*61c0*/  MUFU.EX2 R120, R120 ;  /* 0x0000007800787308 */ /* 0x000fe20000000800 */
[----:B-1----:R-:W-:-:S01]  /*61d0*/  FFMA.FTZ R124, R131, UR43, -R10 ;  /* 0x0000002b837c7c23 */ /* 0x002fc2000801080a */
        /* <DEDUP_REMOVED lines=144> */
[----:B-1----:R-:W-:-:S02]  /*6ae0*/  FADD.FTZ R128, R100, R127 ;  /* 0x0000007f64807221 */ /* 0x002fc40000010000 */
[----:B------:R1:W-:Y:S05]  /*6af0*/  @!P1 SYNCS.ARRIVE.TRANS64.RED.A1T0 RZ, [R3+URZ], RZ ;  /* 0x000000ff03ff99a7 */ /* 0x0003ea000810043f */
        /* <DEDUP_REMOVED lines=28> */
.L_x_12451:
        /* <DEDUP_REMOVED lines=83> */
.L_x_12442:
[----:B------:R-:W-:-:S13]  /*71f0*/  ISETP.LE.AND P2, PT, RZ, UR22, PT ;  /* 0x00000016ff007c0c */ /* 0x000fda000bf43270 */
[----:B------:R-:W-:Y:S05]  /*7200*/  @!P2 BRA `(.L_x_12453) ;  /* 0x00000020009ca947 */ /* 0x000fea0003800000 */
[----:B------:R-:W-:Y:S01]  /*7210*/  IMAD.MOV.U32 R9, RZ, RZ, R0 ;  /* 0x000000ffff097224 */ /* 0x000fe200078e0000 */
[----:B------:R-:W-:Y:S01]  /*7220*/  UMOV UR21, UR36 ;  /* 0x0000002400157c82 */ /* 0x000fe20008000000 */
[----:B------:R-:W-:Y:S01]  /*7230*/  IMAD.MOV.U32 R7, RZ, RZ, R2 ;  /* 0x000000ffff077224 */ /* 0x000fe200078e0002 */
[----:B------:R-:W-:-:S06]  /*7240*/  UMOV UR20, UR37 ;  /* 0x0000002500147c82 */ /* 0x000fcc0008000000 */
.L_x_12463:
[----:B------:R-:W-:-:S04]  /*7250*/  UIADD3 UR37, UR20, 0x1, URZ ;  /* 0x0000000114257890 */ /* 0x000fc8000fffe03f */
[----:B------:R-:W-:-:S04]  /*7260*/  UISETP.NE.AND UP0, UPT, UR37, 0x2, UPT ;  /* 0x000000022500788c */ /* 0x000fc8000bf05270 */
[----:B------:R-:W-:Y:S02]  /*7270*/  USEL UR36, URZ, 0x1, UP0 ;  /* 0x000000013f247887 */ /* 0x000fe40008000000 */
[----:B------:R-:W-:Y:S02]  /*7280*/  USEL UR37, UR37, URZ, UP0 ;  /* 0x0000003f25257287 */ /* 0x000fe40008000000 */
[----:B------:R-:W-:Y:S01]  /*7290*/  ULOP3.LUT UR36, UR21, UR36, URZ, 0x3c, !UPT ;  /* 0x0000002415247292 */ /* 0x000fe2000f8e3c3f */
[----:B------:R-:W-:Y:S11]  /*72a0*/  @!P0 BRA `(.L_x_12454) ;  /* 0x0000000000048947 */ /* 0x000ff60003800000 */
[----:B------:R-:W-:Y:S01]  /*72b0*/  BPT.TRAP 0x1 ;  /* 0x000000040000795c */ /* 0x000fe20000300000 */
.L_x_12454:
[----:B------:R-:W-:Y:S01]  /*72c0*/  ULEA UR6, UR37, UR45, 0x3 ;  /* 0x0000002d25067291 */ /* 0x000fe2000f8e183f */
[----:B------:R-:W-:-:S05]  /*72d0*/  IMAD.U32 R0, RZ, RZ, UR36 ;  /* 0x00000024ff007e24 */ /* 0x000fca000f8e00ff */
[----:B------:R-:W-:-:S04]  /*72e0*/  SHF.L.U32 R0, R0, 0x1f, RZ ;  /* 0x0000001f00007819 */ /* 0x000fc800000006ff */
[----:B------:R0:W1:Y:S01]  /*72f0*/  SYNCS.PHASECHK.TRANS64.TRYWAIT P2, [UR6+0x13230], R0 ;  /* 0x01323000ff0075a7 */ /* 0x0000620008040146 */
[----:B------:R-:W-:Y:S05]  /*7300*/  @!P0 BRA `(.L_x_12455) ;  /* 0x0000000000048947 */ /* 0x000fea0003800000 */
[----:B------:R-:W-:Y:S01]  /*7310*/  BPT.TRAP 0x1 ;  /* 0x000000040000795c */ /* 0x000fe20000300000 */
.L_x_12455:
[----:B-1----:R-:W-:Y:S05]  /*7320*/  @P2 BRA `(.L_x_12456) ;  /* 0x0000000000082947 */ /* 0x002fea0003800000 */
[----:B------:R-:W1:Y:S02]  /*7330*/  SYNCS.PHASECHK.TRANS64.TRYWAIT P2, [UR6+0x13230], R0 ;  /* 0x01323000ff0075a7 */ /* 0x000e640008040146 */
[----:B-1----:R-:W-:Y:S05]  /*7340*/  @!P2 BRA `(.L_x_12457) ;  /* 0x0000009400d0a947 */ /* 0x002fea0003800000 */
.L_x_12456:
        /* <DEDUP_REMOVED lines=64> */
.L_x_12458:
[----:B------:R-:W-:Y:S01]  /*7750*/  ULEA UR11, UR20, UR45, 0x3 ;  /* 0x0000002d140b7291 */ /* 0x000fe2000f8e183f */
[----:B01----:R-:W-:-:S05]  /*7760*/  IMAD.U32 R0, RZ, RZ, UR21 ;  /* 0x00000015ff007e24 */ /* 0x003fca000f8e00ff */
[----:B------:R-:W-:-:S04]  /*7770*/  SHF.L.U32 R0, R0, 0x1f, RZ ;  /* 0x0000001f00007819 */ /* 0x000fc800000006ff */
[----:B------:R0:W1:Y:S01]  /*7780*/  SYNCS.PHASECHK.TRANS64.TRYWAIT P2, [UR11+0x13250], R0 ;  /* 0x01325000ff0075a7 */ /* 0x000062000804014b */
[----:B------:R-:W-:Y:S05]  /*7790*/  @!P0 BRA `(.L_x_12459) ;  /* 0x0000000000048947 */ /* 0x000fea0003800000 */
[----:B------:R-:W-:Y:S01]  /*77a0*/  BPT.TRAP 0x1 ;  /* 0x000000040000795c */ /* 0x000fe20000300000 */
.L_x_12459:
[----:B-1----:R-:W-:Y:S05]  /*77b0*/  @P2 BRA `(.L_x_12460) ;  /* 0x0000000000082947 */ /* 0x002fea0003800000 */
[----:B------:R-:W1:Y:S02]  /*77c0*/  SYNCS.PHASECHK.TRANS64.TRYWAIT P2, [UR11+0x13250], R0 ;  /* 0x01325000ff0075a7 */ /* 0x000e64000804014b */
[----:B-1----:R-:W-:Y:S05]  /*77d0*/  @!P2 BRA `(.L_x_12461) ;  /* 0x0000009000c4a947 */ /* 0x002fea0003800000 */
.L_x_12460:
        /* <DEDUP_REMOVED lines=157> */
[----:B------:R-:W-:Y:S02]  /*81b0*/  MUFU.EX2 R7, R7 ;  /* 0x0000000700077308 */ /* 0x000fe40000000800 */
[----:B------:R-:W-:-:S01]  /*81c0*/  FFMA.FTZ R117, R122, UR43, -R8 ;  /* 0x0000002b7a757c23 */ /* 0x000fc20008010808 */
[--C-:B------:R-:W-:Y:S01]  /*81d0*/  FFMA.FTZ R120, R123, UR43, -R8.reuse ;  /* 0x0000002b7b787c23 */ /* 0x100fe20008010808 */
[----:B------:R-:W-:-:S01]  /*81e0*/  FFMA.FTZ R121, R126, UR43, -R8 ;  /* 0x0000002b7e797c23 */ /* 0x000fc20008010808 */
[----:B------:R-:W-:Y:S01]  /*81f0*/  FFMA.FTZ R122, R127, UR43, -R8 ;  /* 0x0000002b7f7a7c23 */ /* 0x000fe20008010808 */
[----:B------:R-:W-:-:S02]  /*8200*/  WARPGROUP.DEPBAR.LE gsb0, 0x0 ;  /* 0x00008000000079c5 */ /* 0x000fc40000010000 */
        /* <DEDUP_REMOVED lines=169> */
[----:B------:R-:W-:-:S05]  /*8ca0*/  IMAD.U32 R3, RZ, RZ, UR37 ;  /* 0x00000025ff037e24 */ /* 0x000fca000f8e00ff */
[----:B------:R-:W-:Y:S01]  /*8cb0*/  @!P1 LEA R3, R3, UR45, 0x3 ;  /* 0x0000002d03039c11 */ /* 0x000fe2000f8e18ff */
[----:B------:R-:W2:Y:S01]  /*8cc0*/  MUFU.EX2 R87, R87 ;  /* 0x0000005700577308 */ /* 0x000ea20000000800 */
[----:B-1----:R-:W-:-:S03]  /*8cd0*/  FADD.FTZ R128, R86, R127 ;  /* 0x0000007f56807221 */ /* 0x002fc60000010000 */
[----:B------:R-:W-:-:S04]  /*8ce0*/  @!P1 VIADD R3, R3, 0x13240 ;  /* 0x0001324003039836 */ /* 0x000fc80000000000 */
[----:B------:R-:W1:Y:S01]  /*8cf0*/  MUFU.EX2 R56, R56 ;  /* 0x0000003800387308 */ /* 0x000e620000000800 */
[----:B0-----:R-:W-:-:S01]  /*8d00*/  FADD.FTZ R127, R85, R4 ;  /* 0x00000004557f7221 */ /* 0x001fc20000010000 */
[----:B------:R-:W-:-:S04]  /*8d10*/  @!P1 PRMT R3, RZ, 0x654, R3 ;  /* 0x00000654ff039816 */ /* 0x000fc80000000003 */
[----:B------:R0:W-:Y:S02]  /*8d20*/  @!P1 SYNCS.ARRIVE.TRANS64.RED.A1T0 RZ, [R3+URZ], RZ ;  /* 0x000000ff03ff99a7 */ /* 0x0001e4000810043f */
        /* <DEDUP_REMOVED lines=34> */
.L_x_12462:
        /* <DEDUP_REMOVED lines=83> */
.L_x_12453:
[----:B------:R-:W-:Y:S06]  /*9480*/  BAR.ARV 0x8, 0x200 ;  /* 0x0208000000007b1d */ /* 0x000fec0000002000 */
[----:B------:R-:W-:Y:S05]  /*9490*/  @!P0 BRA `(.L_x_12464) ;  /* 0x0000000000048947 */ /* 0x000fea0003800000 */
[----:B------:R-:W-:Y:S01]  /*94a0*/  BPT.TRAP 0x1 ;  /* 0x000000040000795c */ /* 0x000fe20000300000 */
.L_x_12464:
[----:B------:R-:W-:Y:S01]  /*94b0*/  ULEA UR14, UR37, UR45, 0x3 ;  /* 0x0000002d250e7291 */ /* 0x000fe2000f8e183f */
[----:B------:R-:W-:-:S05]  /*94c0*/  IMAD.U32 R5, RZ, RZ, UR36 ;  /* 0x00000024ff057e24 */ /* 0x000fca000f8e00ff */
[----:B------:R-:W-:-:S04]  /*94d0*/  SHF.L.U32 R5, R5, 0x1f, RZ ;  /* 0x0000001f05057819 */ /* 0x000fc800000006ff */
[----:B------:R0:W1:Y:S01]  /*94e0*/  SYNCS.PHASECHK.TRANS64.TRYWAIT P1, [UR14+0x13250], R5 ;  /* 0x01325005ff0075a7 */ /* 0x000062000802014e */
[----:B------:R-:W-:Y:S05]  /*94f0*/  @!P0 BRA `(.L_x_12465) ;  /* 0x0000000000048947 */ /* 0x000fea0003800000 */
[----:B------:R-:W-:Y:S01]  /*9500*/  BPT.TRAP 0x1 ;  /* 0x000000040000795c */ /* 0x000fe20000300000 */
.L_x_12465:
[----:B-1----:R-:W-:Y:S05]  /*9510*/  @P1 BRA `(.L_x_12466) ;  /* 0x0000000000081947 */ /* 0x002fea0003800000 */
[----:B------:R-:W1:Y:S02]  /*9520*/  SYNCS.PHASECHK.TRANS64.TRYWAIT P1, [UR14+0x13250], R5 ;  /* 0x01325005ff0075a7 */ /* 0x000e64000802014e */
[----:B-1----:R-:W-:Y:S05]  /*9530*/  @!P1 BRA `(.L_x_12467) ;  /* 0x0000007400849947 */ /* 0x002fea0003800000 */
.L_x_12466:
        /* <DEDUP_REMOVED lines=12> */
[----:B------:R-:W-:Y:S01]  /*9600*/  @UP0 UIMAD UR6, UR40, UR10, URZ ;  /* 0x0000000a280602a4 */ /* 0x000fe2000f8e023f */
[----:B------:R-:W-:Y:S01]  /*9610*/  @UP0 ULDC.64 UR12, c[0x0][0x9d0] ;  /* 0x00027400000c0ab9 */ /* 0x000fe20000000a00 */
[----:B------:R-:W-:Y:S02]  /*9620*/  @UP0 UIMAD.WIDE.U32 UR8, UR39, UR10, URZ ;  /* 0x0000000a270802a5 */ /* 0x000fe4000f8e003f */
[----:B------:R-:W-:Y:S02]  /*9630*/  @UP0 UIMAD UR6, UR39, UR11, UR6 ;  /* 0x0000000b270602a4 */ /* 0x000fe4000f8e0206 */
[----:B------:R-:W-:Y:S02]  /*9640*/  UIMAD UR10, UR37, 0x280, UR45 ;  /* 0x00000280250a78a4 */ /* 0x000fe4000f8e022d */
[----:B------:R-:W-:-:S02]  /*9650*/  @UP0 UIMAD UR7, UR7, UR12, URZ ;  /* 0x0000000c070702a4 */ /* 0x000fc4000f8e023f */
        /* <DEDUP_REMOVED lines=70> */
.L_x_12468:
[----:B------:R-:W-:Y:S01]  /*9ac0*/  UIADD3 UR4, UR14, 0x13260, URZ ;  /* 0x000132600e047890 */ /* 0x000fe2000fffe03f */
[-C--:B------:R-:W-:Y:S01]  /*9ad0*/  FMUL.FTZ R20, R33, R6.reuse ;  /* 0x0000000621147220 */ /* 0x080fe20000410000 */
[----:B------:R-:W-:Y:S01]  /*9ae0*/  UIADD3 UR37, UR37, 0x1, URZ ;  /* 0x0000000125257890 */ /* 0x000fe2000fffe03f */
[-C--:B------:R-:W-:Y:S01]  /*9af0*/  FMUL.FTZ R58, R24, R6.reuse ;  /* 0x00000006183a7220 */ /* 0x080fe20000410000 */
[----:B------:R-:W-:Y:S01]  /*9b00*/  UPRMT UR4, UR44, 0x654, UR4 ;  /* 0x000006542c047896 */ /* 0x000fe20008000004 */
[----:B------:R-:W-:Y:S01]  /*9b10*/  FMUL.FTZ R56, R25, R6 ;  /* 0x0000000619387220 */ /* 0x000fe20000410000 */
[----:B------:R-:W-:Y:S01]  /*9b20*/  UISETP.NE.AND UP0, UPT, UR37, 0x2, UPT ;  /* 0x000000022500788c */ /* 0x000fe2000bf05270 */
[----:B------:R-:W-:Y:S01]  /*9b30*/  FMUL.FTZ R33, R26, R0 ;  /* 0x000000001a217220 */ /* 0x000fe20000410000 */
        /* <DEDUP_REMOVED lines=34> */
.L_x_12435:
        /* <DEDUP_REMOVED lines=12> */
[----:B------:R-:W2:Y:S01]  /*9e20*/  LDL R32, [R1] ;  /* 0x0000000001207983 */ /* 0x000ea20000100800 */
        /* <DEDUP_REMOVED lines=26> */
[----:B------:R-:W-:Y:S01]  /*9fd0*/  ULDC.64 UR12, c[0x0][0xb98] ;  /* 0x0002e600000c7ab9 */ /* 0x000fe20000000a00 */
[----:B------:R-:W-:Y:S02]  /*9fe0*/  ULDC.64 UR16, c[0x0][0xc08] ;  /* 0x0003020000107ab9 */ /* 0x000fe40000000a00 */
        /* <DEDUP_REMOVED lines=27> */
[C---:B------:R-:W-:Y:S02]  /*a1a0*/  IADD3 R59, P1, R8.reuse, 0x60, RZ ;  /* 0x00000060083b7810 */ /* 0x040fe40007f3e0ff */
[----:B------:R-:W-:Y:S02]  /*a1b0*/  IADD3 R55, P2, R8, 0x40, RZ ;  /* 0x0000004008377810 */ /* 0x000fe40007f5e0ff */
[----:B------:R-:W-:Y:S01]  /*a1c0*/  LOP3.LUT R2, R53, 0x380, RZ, 0xc0, !PT ;  /* 0x0000038035027812 */ /* 0x000fe200078ec0ff */
[--C-:B------:R-:W-:Y:S01]  /*a1d0*/  IMAD.X R11, RZ, RZ, R9.reuse, P1 ;  /* 0x000000ffff0b7224 */ /* 0x100fe200008e0609 */
[----:B------:R-:W-:Y:S01]  /*a1e0*/  LOP3.LUT R10, R55, 0x380, RZ, 0xc0, !PT ;  /* 0x00000380370a7812 */ /* 0x000fe200078ec0ff */
[----:B------:R-:W-:Y:S01]  /*a1f0*/  IMAD.X R13, RZ, RZ, R9, P2 ;  /* 0x000000ffff0d7224 */ /* 0x000fe200010e0609 */
[----:B------:R-:W-:-:S02]  /*a200*/  LOP3.LUT R20, R59, 0x380, RZ, 0xc0, !PT ;  /* 0x000003803b147812 */ /* 0x000fc400078ec0ff */
[----:B------:R-:W-:Y:S02]  /*a210*/  SHF.R.U64 R2, R2, 0x3, RZ ;  /* 0x0000000302027819 */ /* 0x000fe400000012ff */
[----:B------:R-:W-:Y:S02]  /*a220*/  SHF.R.U64 R10, R10, 0x3, RZ ;  /* 0x000000030a0a7819 */ /* 0x000fe400000012ff */
[----:B------:R-:W-:Y:S02]  /*a230*/  SHF.R.U64 R20, R20, 0x3, RZ ;  /* 0x0000000314147819 */ /* 0x000fe400000012ff */
[----:B------:R-:W-:Y:S02]  /*a240*/  LOP3.LUT R14, R2, R53, RZ, 0x3c, !PT ;  /* 0x00000035020e7212 */ /* 0x000fe400078e3cff */
[----:B------:R-:W-:Y:S02]  /*a250*/  LOP3.LUT R12, R10, R55, RZ, 0x3c, !PT ;  /* 0x000000370a0c7212 */ /* 0x000fe400078e3cff */
[----:B------:R-:W-:-:S02]  /*a260*/  LOP3.LUT R10, R20, R59, RZ, 0x3c, !PT ;  /* 0x0000003b140a7212 */ /* 0x000fc400078e3cff */
[----:B------:R-:W-:Y:S02]  /*a270*/  LOP3.LUT R15, R8, 0x380, RZ, 0xc0, !PT ;  /* 0x00000380080f7812 */ /* 0x000fe400078ec0ff */
[----:B------:R-:W-:Y:S02]  /*a280*/  MOV R44, R12 ;  /* 0x0000000c002c7202 */ /* 0x000fe40000000f00 */
[----:B------:R-:W-:Y:S02]  /*a290*/  SHF.R.U64 R15, R15, 0x3, RZ ;  /* 0x000000030f0f7819 */ /* 0x000fe400000012ff */
[----:B------:R-:W-:Y:S02]  /*a2a0*/  PLOP3.LUT P2, PT, PT, PT, UP0, 0x80, 0x0 ;  /* 0x000000000000781c */ /* 0x000fe40003f4f008 */
[----:B------:R-:W-:Y:S01]  /*a2b0*/  LOP3.LUT R8, R15, R8, RZ, 0x3c, !PT ;  /* 0x000000080f087212 */ /* 0x000fe200078e3cff */
[----:B------:R-:W-:-:S03]  /*a2c0*/  IMAD.X R15, RZ, RZ, R9, P3 ;  /* 0x000000ffff0f7224 */ /* 0x000fc600018e0609 */
[----:B------:R-:W-:Y:S02]  /*a2d0*/  MOV R48, R8 ;  /* 0x0000000800307202 */ /* 0x000fe40000000f00 */
[----:B------:R-:W-:Y:S02]  /*a2e0*/  MOV R46, R14 ;  /* 0x0000000e002e7202 */ /* 0x000fe40000000f00 */
[----:B---3--:R-:W-:Y:S01]  /*a2f0*/  LOP3.LUT R2, R28, 0x2, RZ, 0x3c, !PT ;  /* 0x000000021c027812 */ /* 0x008fe200078e3cff */
[----:B------:R-:W-:Y:S04]  /*a300*/  SHFL.IDX PT, R25, R25, R28, 0x1c1f ;  /* 0x001c1f1c19197589 */ /* 0x000fe800000e0000 */
[----:B------:R-:W0:Y:S04]  /*a310*/  SHFL.IDX PT, R20, R57, R2, 0x1c1f ;  /* 0x001c1f0239147589 */ /* 0x000e2800000e0000 */
[----:B------:R-:W-:Y:S04]  /*a320*/  SHFL.IDX PT, R29, R29, R28, 0x1c1f ;  /* 0x001c1f1c1d1d7589 */ /* 0x000fe800000e0000 */
[----:B------:R1:W2:Y:S04]  /*a330*/  SHFL.IDX PT, R24, R21, R2, 0x1c1f ;  /* 0x001c1f0215187589 */ /* 0x0002a800000e0000 */
[----:B------:R-:W-:Y:S04]  /*a340*/  SHFL.IDX PT, R41, R41, R28, 0x1c1f ;  /* 0x001c1f1c29297589 */ /* 0x000fe800000e0000 */
[----:B------:R-:W3:Y:S01]  /*a350*/  SHFL.IDX PT, R36, R27, R2, 0x1c1f ;  /* 0x001c1f021b247589 */ /* 0x000ee200000e0000 */
[----:B-1----:R-:W-:-:S03]  /*a360*/  IMAD.U32 R21, RZ, RZ, UR7 ;  /* 0x00000007ff157e24 */ /* 0x002fc6000f8e00ff */
[----:B------:R-:W-:Y:S04]  /*a370*/  SHFL.IDX PT, R33, R33, R28, 0x1c1f ;  /* 0x001c1f1c21217589 */ /* 0x000fe800000e0000 */
[----:B------:R-:W1:Y:S01]  /*a380*/  SHFL.IDX PT, R26, R35, R2, 0x1c1f ;  /* 0x001c1f02231a7589 */ /* 0x000e6200000e0000 */
[----:B0-----:R-:W-:-:S03]  /*a390*/  SEL R8, R25, R20, P0 ;  /* 0x0000001419087207 */ /* 0x001fc60000000000 */
[----:B------:R-:W-:Y:S04]  /*a3a0*/  SHFL.IDX PT, R43, R43, R28, 0x1c1f ;  /* 0x001c1f1c2b2b7589 */ /* 0x000fe800000e0000 */
[----:B------:R-:W0:Y:S01]  /*a3b0*/  SHFL.IDX PT, R38, R45, R2, 0x1c1f ;  /* 0x001c1f022d267589 */ /* 0x000e2200000e0000 */
[----:B--2---:R-:W-:Y:S02]  /*a3c0*/  SEL R12, R29, R24, P0 ;  /* 0x000000181d0c7207 */ /* 0x004fe40000000000 */
[----:B------:R-:W-:Y:S01]  /*a3d0*/  SEL R14, R24, R29, P0 ;  /* 0x0000001d180e7207 */ /* 0x000fe20000000000 */
[----:B------:R-:W-:Y:S04]  /*a3e0*/  SHFL.IDX PT, R47, R47, R28, 0x1c1f ;  /* 0x001c1f1c2f2f7589 */ /* 0x000fe800000e0000 */
[----:B------:R-:W2:Y:S01]  /*a3f0*/  SHFL.IDX PT, R40, R49, R2, 0x1c1f ;  /* 0x001c1f0231287589 */ /* 0x000ea200000e0000 */
[----:B---3--:R-:W-:-:S03]  /*a400*/  SEL R9, R41, R36, P0 ;  /* 0x0000002429097207 */ /* 0x008fc60000000000 */
[----:B------:R-:W-:Y:S04]  /*a410*/  SHFL.IDX PT, R37, R37, R28, 0x1c1f ;  /* 0x001c1f1c25257589 */ /* 0x000fe800000e0000 */
[----:B------:R3:W4:Y:S01]  /*a420*/  SHFL.IDX PT, R30, R39, R2, 0x1c1f ;  /* 0x001c1f02271e7589 */ /* 0x00072200000e0000 */
[----:B-1----:R-:W-:Y:S02]  /*a430*/  SEL R24, R33, R26, P0 ;  /* 0x0000001a21187207 */ /* 0x002fe40000000000 */
[----:B------:R-:W-:Y:S01]  /*a440*/  SEL R26, R26, R33, P0 ;  /* 0x000000211a1a7207 */ /* 0x000fe20000000000 */
[----:B------:R-:W-:Y:S04]  /*a450*/  SHFL.IDX PT, R51, R51, R28, 0x1c1f ;  /* 0x001c1f1c33337589 */ /* 0x000fe800000e0000 */
[----:B------:R-:W1:Y:S01]  /*a460*/  SHFL.IDX PT, R42, R5, R2, 0x1c1f ;  /* 0x001c1f02052a7589 */ /* 0x000e6200000e0000 */
[----:B0-----:R-:W-:-:S02]  /*a470*/  SEL R13, R43, R38, P0 ;  /* 0x000000262b0d7207 */ /* 0x001fc40000000000 */
[----:B---3--:R-:W-:Y:S02]  /*a480*/  MOV R39, R10 ;  /* 0x0000000a00277202 */ /* 0x008fe40000000f00 */
[----:B------:R-:W-:Y:S01]  /*a490*/  SEL R10, R20, R25, P0 ;  /* 0x00000019140a7207 */ /* 0x000fe20000000000 */
[----:B------:R-:W-:Y:S01]  /*a4a0*/  IMAD.U32 R20, RZ, RZ, UR6 ;  /* 0x00000006ff147e24 */ /* 0x000fe2000f8e00ff */
[----:B------:R-:W-:Y:S02]  /*a4b0*/  SEL R11, R36, R41, P0 ;  /* 0x00000029240b7207 */ /* 0x000fe40000000000 */
[----:B------:R-:W-:Y:S02]  /*a4c0*/  SEL R15, R38, R43, P0 ;  /* 0x0000002b260f7207 */ /* 0x000fe40000000000 */
[----:B--2---:R-:W-:Y:S01]  /*a4d0*/  SEL R25, R47, R40, P0 ;  /* 0x000000282f197207 */ /* 0x004fe20000000000 */
[----:B------:R0:W-:Y:S01]  /*a4e0*/  STSM.16.M88.4 [R48], R8 ;  /* 0x0000000830007844 */ /* 0x0001e20000000200 */
[----:B------:R-:W-:-:S02]  /*a4f0*/  SEL R27, R40, R47, P0 ;  /* 0x0000002f281b7207 */ /* 0x000fc40000000000 */
[----:B----4-:R-:W-:Y:S01]  /*a500*/  SEL R32, R37, R30, P0 ;  /* 0x0000001e25207207 */ /* 0x010fe20000000000 */
[----:B------:R2:W-:Y:S01]  /*a510*/  STSM.16.M88.4 [R46], R12 ;  /* 0x0000000c2e007844 */ /* 0x0005e20000000200 */
[----:B------:R-:W-:Y:S02]  /*a520*/  SEL R34, R30, R37, P0 ;  /* 0x000000251e227207 */ /* 0x000fe40000000000 */
[----:B------:R-:W3:Y:S01]  /*a530*/  LDC R37, c[0x0][0xbe8] ;  /* 0x0002fa00ff257b82 */ /* 0x000ee20000000800 */
[----:B------:R2:W-:Y:S01]  /*a540*/  STSM.16.M88.4 [R44], R24 ;  /* 0x000000182c007844 */ /* 0x0005e20000000200 */
[----:B-1----:R-:W-:Y:S02]  /*a550*/  SEL R33, R51, R42, P0 ;  /* 0x0000002a33217207 */ /* 0x002fe40000000000 */
[----:B------:R-:W-:-:S05]  /*a560*/  SEL R35, R42, R51, P0 ;  /* 0x000000332a237207 */ /* 0x000fca0000000000 */
[----:B------:R2:W-:Y:S01]  /*a570*/  STSM.16.M88.4 [R39], R32 ;  /* 0x0000002027007844 */ /* 0x0005e20000000200 */
[----:B------:R-:W-:Y:S06]  /*a580*/  BAR.SYNC.DEFER_BLOCKING 0x1, 0x180 ;  /* 0x0046000000007b1d */ /* 0x000fec0000010000 */
[----:B------:R-:W4:Y:S01]  /*a590*/  @P2 LDG.E R2, desc[UR52][R20.64] ;  /* 0x0000003414022981 */ /* 0x000f22000c1e1900 */
[----:B---3--:R-:W-:Y:S01]  /*a5a0*/  ISETP.NE.AND P1, PT, R37, 0x1, PT ;  /* 0x000000012500780c */ /* 0x008fe20003f25270 */
[----:B------:R-:W-:Y:S01]  /*a5b0*/  UIMAD UR6, UR14, UR8, URZ ;  /* 0x000000080e0672a4 */ /* 0x000fe2000f8e023f */
[----:B0-----:R-:W-:Y:S01]  /*a5c0*/  VIADD R10, R17, UR42 ;  /* 0x0000002a110a7c36 */ /* 0x001fe20008000000 */
[----:B------:R-:W-:-:S02]  /*a5d0*/  USEL UR40, UR40, URZ, !UP0 ;  /* 0x0000003f28287287 */ /* 0x000fc4000c000000 */
[----:B------:R-:W-:Y:S01]  /*a5e0*/  UIMAD UR9, UR41, UR9, UR6 ;  /* 0x00000009290972a4 */ /* 0x000fe2000f8e0206 */
[----:B------:R-:W-:-:S07]  /*a5f0*/  IMAD.MOV.U32 R8, RZ, RZ, R10 ;  /* 0x000000ffff087224 */ /* 0x000fce00078e000a */
[----:B------:R-:W0:Y:S08]  /*a600*/  @P1 LDC R5, c[0x0][0xbec] ;  /* 0x0002fb00ff051b82 */ /* 0x000e300000000800 */
[----:B------:R-:W1:Y:S01]  /*a610*/  @P1 LDC R29, c[0x0][0xbf0] ;  /* 0x0002fc00ff1d1b82 */ /* 0x000e620000000800 */
[----:B----4-:R-:W-:Y:S01]  /*a620*/  @P2 R2UR UR4, R2 ;  /* 0x00000000020422ca */ /* 0x010fe200000e0000 */
[----:B0-----:R-:W-:-:S05]  /*a630*/  @P1 IMAD.HI.U32 R2, R10, R5, RZ ;  /* 0x000000050a021227 */ /* 0x001fca00078e00ff */
[----:B-1----:R-:W-:-:S04]  /*a640*/  @P1 SHF.R.U32.HI R8, RZ, R29, R2 ;  /* 0x0000001dff081219 */ /* 0x002fc80000011602 */
[--C-:B------:R-:W-:Y:S01]  /*a650*/  SHF.R.S32.HI R9, RZ, 0x1f, R8.reuse ;  /* 0x0000001fff097819 */ /* 0x100fe20000011408 */
[----:B------:R-:W-:Y:S02]  /*a660*/  IMAD.MOV R2, RZ, RZ, -R8 ;  /* 0x000000ffff027224 */ /* 0x000fe400078e0a08 */
[----:B------:R-:W-:Y:S02]  /*a670*/  USHF.R.S32.HI UR7, URZ, 0x1f, UR4 ;  /* 0x0000001f3f077899 */ /* 0x000fe40008011404 */
[----:B------:R-:W-:Y:S01]  /*a680*/  UMOV UR6, UR4 ;  /* 0x0000000400067c82 */ /* 0x000fe20008000000 */
[----:B------:R-:W-:Y:S01]  /*a690*/  IMAD R5, R37, R2, R10 ;  /* 0x0000000225057224 */ /* 0x000fe200078e020a */
[----:B------:R-:W-:Y:S02]  /*a6a0*/  UIMAD.WIDE.U32 UR10, UR41, UR8, UR6 ;  /* 0x00000008290a72a5 */ /* 0x000fe4000f8e0006 */
[----:B------:R-:W-:Y:S02]  /*a6b0*/  USEL UR8, UR39, URZ, !UP0 ;  /* 0x0000003f27087287 */ /* 0x000fe4000c000000 */
[----:B------:R-:W-:Y:S01]  /*a6c0*/  UIADD3 UR11, UR11, UR9, URZ ;  /* 0x000000090b0b7290 */ /* 0x000fe2000fffe03f */
[----:B------:R-:W-:Y:S01]  /*a6d0*/  SHF.R.S32.HI R2, RZ, 0x1f, R5 ;  /* 0x0000001fff027819 */ /* 0x000fe20000011405 */
[----:B------:R-:W-:-:S02]  /*a6e0*/  UIMAD UR9, UR40, UR12, URZ ;  /* 0x0000000c280972a4 */ /* 0x000fc4000f8e023f */
[----:B------:R-:W-:Y:S02]  /*a6f0*/  UISETP.NE.U32.AND UP0, UPT, UR16, URZ, UPT ;  /* 0x0000003f1000728c */ /* 0x000fe4000bf05070 */
[----:B------:R-:W-:Y:S02]  /*a700*/  UIMAD UR9, UR8, UR13, UR9 ;  /* 0x0000000d080972a4 */ /* 0x000fe4000f8e0209 */
[----:B------:R-:W-:Y:S02]  /*a710*/  UIMAD.WIDE.U32 UR10, UR8, UR12, UR10 ;  /* 0x0000000c080a72a5 */ /* 0x000fe4000f8e000a */
[----:B------:R-:W-:Y:S02]  /*a720*/  UISETP.NE.AND.EX UP0, UPT, UR17, URZ, UPT, UP0 ;  /* 0x0000003f1100728c */ /* 0x000fe4000bf05300 */
[----:B------:R-:W-:Y:S01]  /*a730*/  IMAD.U32 R10, RZ, RZ, UR9 ;  /* 0x00000009ff0a7e24 */ /* 0x000fe2000f8e00ff */
[----:B------:R-:W-:Y:S01]  /*a740*/  ULDC.64 UR12, c[0x0][0xb88] ;  /* 0x0002e200000c7ab9 */ /* 0x000fe20000000a00 */
[----:B------:R-:W-:Y:S01]  /*a750*/  IADD3 R8, P0, R8, UR10, RZ ;  /* 0x0000000a08087c10 */ /* 0x000fe2000ff1e0ff */
[----:B------:R-:W-:Y:S01]  /*a760*/  IMAD R2, R2, UR12, RZ ;  /* 0x0000000c02027c24 */ /* 0x000fe2000f8e02ff */
[----:B------:R-:W-:Y:S01]  /*a770*/  PLOP3.LUT P3, PT, PT, PT, UP0, 0x80, 0x0 ;  /* 0x000000000000781c */ /* 0x000fe20003f6f008 */
[----:B------:R-:W-:Y:S01]  /*a780*/  ULDC UR9, c[0x0][0xa88] ;  /* 0x0002a20000097ab9 */ /* 0x000fe20000000800 */
[----:B------:R-:W-:Y:S01]  /*a790*/  IADD3.X R9, R9, UR11, R10, P0, !PT ;  /* 0x0000000b09097c10 */ /* 0x000fe200087fe40a */
[----:B------:R-:W-:-:S02]  /*a7a0*/  IMAD R11, R5, UR13, R2 ;  /* 0x0000000d050b7c24 */ /* 0x000fc4000f8e0202 */
[----:B------:R-:W-:Y:S01]  /*a7b0*/  @UP0 ULDC.64 UR10, c[0x0][0xc08] ;  /* 0x00030200000a0ab9 */ /* 0x000fe20000000a00 */
[----:B------:R-:W-:Y:S01]  /*a7c0*/  IMAD.U32 R2, RZ, RZ, UR9 ;  /* 0x00000009ff027e24 */ /* 0x000fe2000f8e00ff */
[----:B------:R-:W-:Y:S01]  /*a7d0*/  @UP0 UIMAD.WIDE UR10, UR39, 0x4, UR10 ;  /* 0x00000004270a08a5 */ /* 0x000fe2000f8e020a */
[----:B------:R-:W-:Y:S01]  /*a7e0*/  IMAD.WIDE.U32 R8, R5, UR12, R8 ;  /* 0x0000000c05087c25 */ /* 0x000fe2000f8e0008 */
[----:B------:R-:W-:-:S03]  /*a7f0*/  ULDC.64 UR12, c[0x0][0xb50] ;  /* 0x0002d400000c7ab9 */ /* 0x000fc60000000a00 */
[----:B------:R-:W-:Y:S01]  /*a800*/  IMAD.IADD R5, R9, 0x1, R11 ;  /* 0x0000000109057824 */ /* 0x000fe200078e020b */
[C---:B------:R-:W-:Y:S01]  /*a810*/  LEA R9, P0, R8.reuse, UR12, 0x2 ;  /* 0x0000000c08097c11 */ /* 0x040fe2000f8010ff */
[----:B------:R-:W-:Y:S02]  /*a820*/  IMAD.U32 R10, RZ, RZ, UR10 ;  /* 0x0000000aff0a7e24 */ /* 0x000fe4000f8e00ff */
[----:B------:R-:W-:Y:S01]  /*a830*/  IMAD.U32 R11, RZ, RZ, UR11 ;  /* 0x0000000bff0b7e24 */ /* 0x000fe2000f8e00ff */
[----:B------:R-:W-:Y:S01]  /*a840*/  LEA.HI.X R8, R8, UR13, R5, 0x2, P0 ;  /* 0x0000000d08087c11 */ /* 0x000fe200080f1405 */
[----:B------:R-:W-:-:S03]  /*a850*/  IMAD R5, R22, 0x40, R19 ;  /* 0x0000004016057824 */ /* 0x000fc600078e0213 */
[----:B------:R2:W5:Y:S01]  /*a860*/  @P3 LDG.E R2, desc[UR52][R10.64] ;  /* 0x000000340a023981 */ /* 0x000562000c1e1900 */
[----:B------:R-:W-:Y:S05]  /*a870*/  @P3 BRA `(.L_x_12471) ;  /* 0x0000000000103947 */ /* 0x000fea0003800000 */
[----:B------:R-:W-:Y:S05]  /*a880*/  @!P2 BRA `(.L_x_12471) ;  /* 0x00000000000ca947 */ /* 0x000fea0003800000 */
[----:B--2---:R-:W2:Y:S04]  /*a890*/  LDG.E R11, desc[UR52][R20.64] ;  /* 0x00000034140b7981 */ /* 0x004ea8000c1e1900 */
[----:B-----5:R-:W2:Y:S02]  /*a8a0*/  LDG.E R2, desc[UR52][R20.64+0x4] ;  /* 0x0000043414027981 */ /* 0x020ea4000c1e1900 */
[----:B--2---:R-:W-:-:S07]  /*a8b0*/  IMAD.IADD R2, R2, 0x1, -R11 ;  /* 0x0000000102027824 */ /* 0x004fce00078e0a0b */
.L_x_12471:
[----:B------:R-:W-:Y:S01]  /*a8c0*/  SHFL.IDX PT, R20, R9, RZ, 0x1c1f ;  /* 0x001c1fff09147589 */ /* 0x000fe200000e0000 */
[----:B------:R-:W-:Y:S01]  /*a8d0*/  IMAD.WIDE R6, R5, 0x2, R6 ;  /* 0x0000000205067825 */ /* 0x000fe200078e0206 */
[----:B------:R-:W-:Y:S01]  /*a8e0*/  LOP3.LUT P0, RZ, R23, 0x3, RZ, 0xc0, !PT ;  /* 0x0000000317ff7812 */ /* 0x000fe2000780c0ff */
[----:B------:R-:W-:Y:S01]  /*a8f0*/  ULDC.64 UR10, c[0x0][0xaa0] ;  /* 0x0002a800000a7ab9 */ /* 0x000fe20000000a00 */
[----:B------:R-:W0:Y:S01]  /*a900*/  SHFL.IDX PT, R21, R8, RZ, 0x1c1f ;  /* 0x001c1fff08157589 */ /* 0x000e2200000e0000 */
[----:B--2---:R-:W-:Y:S01]  /*a910*/  VIADD R10, R157, UR42 ;  /* 0x0000002a9d0a7c36 */ /* 0x004fe20008000000 */
[----:B------:R-:W-:Y:S01]  /*a920*/  IADD3 R13, P3, R6, 0x1800, RZ ;  /* 0x00001800060d7810 */ /* 0x000fe20007f7e0ff */
[----:B-----5:R-:W-:Y:S01]  /*a930*/  IMAD R35, R2, R37, RZ ;  /* 0x0000002502237224 */ /* 0x020fe200078e02ff */
[----:B------:R1:W-:Y:S01]  /*a940*/  SHFL.IDX PT, R28, R9, 0x1, 0x1c1f ;  /* 0x003c1f00091c7f89 */ /* 0x0003e200000e0000 */
[----:B------:R-:W-:Y:S01]  /*a950*/  VIADD R2, R10, 0x8 ;  /* 0x000000080a027836 */ /* 0x000fe20000000000 */
[----:B------:R-:W-:-:S02]  /*a960*/  IADD3 R25, P4, R6, 0x3000, RZ ;  /* 0x0000300006197810 */ /* 0x000fc40007f9e0ff */
[----:B------:R2:W3:Y:S01]  /*a970*/  SHFL.IDX PT, R29, R8, 0x1, 0x1c1f ;  /* 0x003c1f00081d7f89 */ /* 0x0004e200000e0000 */
[-C--:B------:R-:W-:Y:S02]  /*a980*/  ISETP.GE.OR P2, PT, R10, R35.reuse, P0 ;  /* 0x000000230a00720c */ /* 0x080fe40000746670 */
[----:B------:R-:W-:Y:S02]  /*a990*/  LOP3.LUT R12, R13, 0x380, RZ, 0xc0, !PT ;  /* 0x000003800d0c7812 */ /* 0x000fe400078ec0ff */
[----:B-1----:R-:W-:Y:S02]  /*a9a0*/  LOP3.LUT R9, R6, 0x380, RZ, 0xc0, !PT ;  /* 0x0000038006097812 */ /* 0x002fe400078ec0ff */
[----:B------:R-:W-:Y:S02]  /*a9b0*/  ISETP.GE.OR P0, PT, R2, R35, P0 ;  /* 0x000000230200720c */ /* 0x000fe40000706670 */
[----:B------:R-:W-:Y:S02]  /*a9c0*/  LOP3.LUT R24, R25, 0x380, RZ, 0xc0, !PT ;  /* 0x0000038019187812 */ /* 0x000fe400078ec0ff */
[----:B------:R-:W-:-:S02]  /*a9d0*/  SHF.R.U64 R9, R9, 0x3, RZ ;  /* 0x0000000309097819 */ /* 0x000fc400000012ff */
[----:B------:R-:W-:Y:S02]  /*a9e0*/  SHF.R.U64 R12, R12, 0x3, RZ ;  /* 0x000000030c0c7819 */ /* 0x000fe400000012ff */
[----:B------:R-:W-:Y:S01]  /*a9f0*/  SHF.R.U64 R24, R24, 0x3, RZ ;  /* 0x0000000318187819 */ /* 0x000fe200000012ff */
[----:B0-----:R0:W-:Y:S01]  /*aa00*/  @!P2 ST.E desc[UR52][R20.64], R4 ;  /* 0x000000041400a985 */ /* 0x0011e2000c101934 */
[----:B--2---:R-:W-:Y:S01]  /*aa10*/  LOP3.LUT R8, R9, R6, RZ, 0x3c, !PT ;  /* 0x0000000609087212 */ /* 0x004fe200078e3cff */
[--C-:B------:R-:W-:Y:S01]  /*aa20*/  IMAD.MOV.U32 R9, RZ, RZ, R7.reuse ;  /* 0x000000ffff097224 */ /* 0x100fe200078e0007 */
[----:B------:R-:W-:Y:S01]  /*aa30*/  LOP3.LUT R12, R12, R13, RZ, 0x3c, !PT ;  /* 0x0000000d0c0c7212 */ /* 0x000fe200078e3cff */
[--C-:B------:R-:W-:Y:S01]  /*aa40*/  IMAD.X R13, RZ, RZ, R7.reuse, P3 ;  /* 0x000000ffff0d7224 */ /* 0x100fe200018e0607 */
[----:B------:R-:W-:Y:S01]  /*aa50*/  LOP3.LUT R24, R24, R25, RZ, 0x3c, !PT ;  /* 0x0000001918187212 */ /* 0x000fe200078e3cff */
[----:B------:R-:W-:Y:S01]  /*aa60*/  IMAD.X R25, RZ, RZ, R7, P4 ;  /* 0x000000ffff197224 */ /* 0x000fe200020e0607 */
[----:B---3--:R1:W-:Y:S04]  /*aa70*/  @!P0 ST.E desc[UR52][R28.64], R3 ;  /* 0x000000031c008985 */ /* 0x0083e8000c101934 */
[----:B------:R-:W2:Y:S01]  /*aa80*/  LD.E.128 R8, desc[UR52][R8.64] ;  /* 0x0000003408087980 */ /* 0x000ea2000c101d00 */
[----:B0-----:R-:W0:Y:S03]  /*aa90*/  @P1 LDC R20, c[0x0][0xbec] ;  /* 0x0002fb00ff141b82 */ /* 0x001e260000000800 */
[----:B------:R-:W3:Y:S04]  /*aaa0*/  LD.E.128 R12, desc[UR52][R12.64] ;  /* 0x000000340c0c7980 */ /* 0x000ee8000c101d00 */
[----:B------:R-:W4:Y:S01]  /*aab0*/  LD.E.128 R24, desc[UR52][R24.64] ;  /* 0x0000003418187980 */ /* 0x000f22000c101d00 */
[----:B------:R-:W-:Y:S01]  /*aac0*/  IADD3 R5, P0, R6, 0x4800, RZ ;  /* 0x0000480006057810 */ /* 0x000fe20007f1e0ff */
[----:B-1----:R-:W1:Y:S01]  /*aad0*/  @P1 LDC R3, c[0x0][0xbf0] ;  /* 0x0002fc00ff031b82 */ /* 0x002e620000000800 */
[----:B------:R-:W-:-:S02]  /*aae0*/  UIMAD UR9, UR7, UR10, URZ ;  /* 0x0000000a070972a4 */ /* 0x000fc4000f8e023f */
[----:B------:R-:W-:Y:S01]  /*aaf0*/  LOP3.LUT R2, R5, 0x380, RZ, 0xc0, !PT ;  /* 0x0000038005027812 */ /* 0x000fe200078ec0ff */
[----:B------:R-:W-:Y:S01]  /*ab00*/  UIMAD.WIDE.U32 UR6, UR4, UR10, URZ ;  /* 0x0000000a040672a5 */ /* 0x000fe2000f8e003f */
[----:B------:R-:W-:Y:S01]  /*ab10*/  IMAD.X R7, RZ, RZ, R7, P0 ;  /* 0x000000ffff077224 */ /* 0x000fe200000e0607 */
[----:B------:R-:W-:Y:S01]  /*ab20*/  UIMAD UR9, UR4, UR11, UR9 ;  /* 0x0000000b040972a4 */ /* 0x000fe2000f8e0209 */
[----:B------:R-:W-:Y:S02]  /*ab30*/  SHF.R.U64 R2, R2, 0x3, RZ ;  /* 0x0000000302027819 */ /* 0x000fe400000012ff */
[----:B------:R-:W-:Y:S01]  /*ab40*/  ULDC.64 UR10, c[0x0][0xae8] ;  /* 0x0002ba00000a7ab9 */ /* 0x000fe20000000a00 */
[----:B------:R-:W-:Y:S01]  /*ab50*/  UIADD3 UR7, UR7, UR9, URZ ;  /* 0x0000000907077290 */ /* 0x000fe2000fffe03f */
[----:B------:R-:W-:Y:S01]  /*ab60*/  LOP3.LUT R6, R2, R5, RZ, 0x3c, !PT ;  /* 0x0000000502067212 */ /* 0x000fe200078e3cff */
[----:B------:R-:W-:Y:S01]  /*ab70*/  UIMAD UR4, UR14, UR10, URZ ;  /* 0x0000000a0e0472a4 */ /* 0x000fe2000f8e023f */
[----:B------:R-:W-:Y:S01]  /*ab80*/  IMAD R2, R18, 0x30, R22 ;  /* 0x0000003012027824 */ /* 0x000fe200078e0216 */
[----:B------:R-:W-:-:S02]  /*ab90*/  UIMAD.WIDE.U32 UR6, UR41, UR10, UR6 ;  /* 0x0000000a290672a5 */ /* 0x000fc4000f8e0006 */
[----:B------:R-:W-:Y:S01]  /*aba0*/  UIMAD UR4, UR41, UR11, UR4 ;  /* 0x0000000b290472a4 */ /* 0x000fe2000f8e0204 */
[----:B------:R-:W-:Y:S01]  /*abb0*/  VIADD R29, R2, UR42 ;  /* 0x0000002a021d7c36 */ /* 0x000fe20008000000 */
[----:B------:R-:W5:Y:S01]  /*abc0*/  LD.E.128 R4, desc[UR52][R6.64] ;  /* 0x0000003406047980 */ /* 0x000f62000c101d00 */
[----:B------:R-:W-:Y:S01]  /*abd0*/  ULDC.64 UR10, c[0x0][0xaf0] ;  /* 0x0002bc00000a7ab9 */ /* 0x000fe20000000a00 */
[----:B------:R-:W-:Y:S01]  /*abe0*/  UIADD3 UR7, UR7, UR4, URZ ;  /* 0x0000000407077290 */ /* 0x000fe2000fffe03f */
[----:B0-----:R-:W-:Y:S01]  /*abf0*/  @P1 IMAD.HI.U32 R2, R29, R20, RZ ;  /* 0x000000141d021227 */ /* 0x001fe200078e00ff */
[----:B------:R-:W-:Y:S01]  /*ac00*/  UIMAD UR4, UR40, UR10, URZ ;  /* 0x0000000a280472a4 */ /* 0x000fe2000f8e023f */
[----:B------:R-:W-:Y:S01]  /*ac10*/  @!PT LDS RZ, [RZ] ;  /* 0x00000000fffff984 */ /* 0x000fe20000000800 */
[----:B------:R-:W-:Y:S01]  /*ac20*/  @!PT LDS RZ, [RZ] ;  /* 0x00000000fffff984 */ /* 0x000fe20000000800 */
[----:B------:R-:W-:Y:S01]  /*ac30*/  @!PT LDS RZ, [RZ] ;  /* 0x00000000fffff984 */ /* 0x000fe20000000800 */
[----:B------:R-:W-:Y:S01]  /*ac40*/  @!PT LDS RZ, [RZ] ;  /* 0x00000000fffff984 */ /* 0x000fe20000000800 */
[----:B------:R0:W-:Y:S06]  /*ac50*/  MEMBAR.ALL.CTA ;  /* 0x0000000000007992 */ /* 0x0001ec0000008000 */
[----:B0-----:R-:W0:Y:S01]  /*ac60*/  FENCE.VIEW.ASYNC.S ;  /* 0x00000000000073c6 */ /* 0x001e220000000000 */
[----:B------:R-:W-:Y:S01]  /*ac70*/  SHF.R.S32.HI R39, RZ, 0x1f, R19 ;  /* 0x0000001fff277819 */ /* 0x000fe20000011413 */
[----:B------:R-:W-:Y:S01]  /*ac80*/  IMAD.MOV.U32 R21, RZ, RZ, R29 ;  /* 0x000000ffff157224 */ /* 0x000fe200078e001d */
[----:B------:R-:W-:Y:S01]  /*ac90*/  UIMAD UR4, UR8, UR11, UR4 ;  /* 0x0000000b080472a4 */ /* 0x000fe2000f8e0204 */
[----:B-1----:R-:W-:Y:S01]  /*aca0*/  @P1 SHF.R.U32.HI R21, RZ, R3, R2 ;  /* 0x00000003ff151219 */ /* 0x002fe20000011602 */
[----:B------:R-:W-:Y:S01]  /*acb0*/  UIMAD.WIDE.U32 UR8, UR8, UR10, UR6 ;  /* 0x0000000a080872a5 */ /* 0x000fe2000f8e0006 */
[----:B------:R-:W-:-:S02]  /*acc0*/  VIADD R36, R22, UR42 ;  /* 0x0000002a16247c36 */ /* 0x000fc40008000000 */
        /* <DEDUP_REMOVED lines=21> */
[----:B------:R-:W-:-:S03]  /*ae20*/  IMAD.IADD R3, R3, 0x1, R21 ;  /* 0x0000000103037824 */ /* 0x000fc600078e0215 */
[----:B------:R-:W-:Y:S01]  /*ae30*/  PRMT R0, RZ, 0x654, R0 ;  /* 0x00000654ff007816 */ /* 0x000fe20000000000 */
[----:B0-----:R-:W0:Y:S01]  /*ae40*/  SHFL.IDX PT, R20, R30, RZ, 0x181f ;  /* 0x00181fff1e147589 */ /* 0x001e2200000e0000 */
[----:B------:R-:W-:Y:S01]  /*ae50*/  LEA.HI.X R32, R2, UR7, R3, 0x1, P0 ;  /* 0x0000000702207c11 */ /* 0x000fe200080f0c03 */
[C---:B------:R-:W-:Y:S01]  /*ae60*/  VIADD R2, R36.reuse, 0x30 ;  /* 0x0000003024027836 */ /* 0x040fe20000000000 */
[----:B------:R-:W-:Y:S01]  /*ae70*/  ISETP.GE.AND P0, PT, R19, UR4, PT ;  /* 0x0000000413007c0c */ /* 0x000fe2000bf06270 */
[----:B------:R-:W1:Y:S01]  /*ae80*/  SHFL.IDX PT, R28, R30, 0x1, 0x181f ;  /* 0x00381f001e1c7f89 */ /* 0x000e6200000e0000 */
[C---:B------:R-:W-:Y:S01]  /*ae90*/  VIADD R3, R36.reuse, 0x60 ;  /* 0x0000006024037836 */ /* 0x040fe20000000000 */
[----:B------:R0:W-:Y:S01]  /*aea0*/  SYNCS.ARRIVE.TRANS64.RED.A1T0 RZ, [R0+URZ], RZ ;  /* 0x000000ff00ff79a7 */ /* 0x0001e2000810043f */
[-C--:B------:R-:W-:Y:S01]  /*aeb0*/  ISETP.GE.OR P1, PT, R36, R35.reuse, P0 ;  /* 0x000000232400720c */ /* 0x080fe20000726670 */
[----:B------:R-:W1:Y:S01]  /*aec0*/  SHFL.IDX PT, R42, R30, 0x2, 0x181f ;  /* 0x00581f001e2a7f89 */ /* 0x000e6200000e0000 */
[----:B------:R-:W-:-:S02]  /*aed0*/  ISETP.GE.OR P2, PT, R2, R35, P0 ;  /* 0x000000230200720c */ /* 0x000fc40000746670 */
[----:B------:R-:W-:Y:S01]  /*aee0*/  ISETP.GE.OR P3, PT, R3, R35, P0 ;  /* 0x000000230300720c */ /* 0x000fe20000766670 */
[----:B------:R-:W1:Y:S01]  /*aef0*/  SHFL.IDX PT, R34, R32, RZ, 0x181f ;  /* 0x00181fff20227589 */ /* 0x000e6200000e0000 */
[----:B0-----:R-:W-:-:S03]  /*af00*/  VIADD R0, R36, 0x90 ;  /* 0x0000009024007836 */ /* 0x001fc60000000000 */
[----:B------:R-:W0:Y:S02]  /*af10*/  SHFL.IDX PT, R38, R32, 0x1, 0x181f ;  /* 0x00381f0020267f89 */ /* 0x000e2400000e0000 */
[----:B------:R-:W-:Y:S02]  /*af20*/  ISETP.GE.OR P0, PT, R0, R35, P0 ;  /* 0x000000230000720c */ /* 0x000fe40000706670 */
[----:B------:R-:W0:Y:S01]  /*af30*/  SHFL.IDX PT, R40, R32, 0x2, 0x181f ;  /* 0x00581f0020287f89 */ /* 0x000e2200000e0000 */
[----:B------:R-:W-:-:S03]  /*af40*/  @!P1 LEA R2, P4, R19, R20, 0x1 ;  /* 0x0000001413029211 */ /* 0x000fc600078808ff */
[----:B------:R-:W2:Y:S01]  /*af50*/  SHFL.IDX PT, R30, R30, 0x3, 0x181f ;  /* 0x00781f001e1e7f89 */ /* 0x000ea200000e0000 */
[----:B-1----:R-:W-:-:S03]  /*af60*/  @!P2 LEA R20, P5, R19, R28, 0x1 ;  /* 0x0000001c1314a211 */ /* 0x002fc600078a08ff */
[----:B------:R-:W1:Y:S01]  /*af70*/  SHFL.IDX PT, R32, R32, 0x3, 0x181f ;  /* 0x00781f0020207f89 */ /* 0x000e6200000e0000 */
[C---:B------:R-:W-:Y:S02]  /*af80*/  @!P3 LEA R28, P6, R19.reuse, R42, 0x1 ;  /* 0x0000002a131cb211 */ /* 0x040fe400078c08ff */
[C-C-:B------:R-:W-:Y:S02]  /*af90*/  @!P1 LEA.HI.X R3, R19.reuse, R34, R39.reuse, 0x1, P4 ;  /* 0x0000002213039211 */ /* 0x140fe400020f0c27 */
[C-C-:B0-----:R-:W-:Y:S02]  /*afa0*/  @!P2 LEA.HI.X R21, R19.reuse, R38, R39.reuse, 0x1, P5 ;  /* 0x000000261315a211 */ /* 0x141fe400028f0c27 */
[----:B------:R-:W-:Y:S01]  /*afb0*/  @!P3 LEA.HI.X R29, R19, R40, R39, 0x1, P6 ;  /* 0x00000028131db211 */ /* 0x000fe200030f0c27 */
[----:B--2---:R0:W-:Y:S04]  /*afc0*/  @!P1 ST.E.128 desc[UR52][R2.64], R8 ;  /* 0x0000000802009985 */ /* 0x0041e8000c101d34 */
[----:B---3--:R0:W-:Y:S04]  /*afd0*/  @!P2 ST.E.128 desc[UR52][R20.64], R12 ;  /* 0x0000000c1400a985 */ /* 0x0081e8000c101d34 */
[----:B----4-:R0:W-:Y:S01]  /*afe0*/  @!P3 ST.E.128 desc[UR52][R28.64], R24 ;  /* 0x000000181c00b985 */ /* 0x0101e2000c101d34 */
[----:B-1----:R-:W-:Y:S05]  /*aff0*/  @P0 BRA `(.L_x_12472) ;  /* 0x0000000800780947 */ /* 0x002fea0003800000 */
[----:B0-----:R-:W-:-:S04]  /*b000*/  LEA R2, P0, R19, R30, 0x1 ;  /* 0x0000001e13027211 */ /* 0x001fc800078008ff */
[----:B------:R-:W-:-:S05]  /*b010*/  LEA.HI.X R3, R19, R32, R39, 0x1, P0 ;  /* 0x0000002013037211 */ /* 0x000fca00000f0c27 */
[----:B-----5:R1:W-:Y:S01]  /*b020*/  ST.E.128 desc[UR52][R2.64], R4 ;  /* 0x0000000402007985 */ /* 0x0203e2000c101d34 */
[----:B------:R-:W-:Y:S05]  /*b030*/  BRA `(.L_x_12472) ;  /* 0x0000000800687947 */ /* 0x000fea0003800000 */
.L_x_12470:
        /* <DEDUP_REMOVED lines=35> */
.L_x_12473:
        /* <DEDUP_REMOVED lines=45> */
.L_x_12475:
[----:B------:R-:W-:Y:S05]  /*b540*/  BSYNC B1 ;  /* 0x0000000000017941 */ /* 0x000fea0003800000 */
.L_x_12474:
[----:B0-----:R-:W0:Y:S01]  /*b550*/  @P0 LDC R3, c[0x0][0xbf0] ;  /* 0x0002fc00ff030b82 */ /* 0x001e220000000800 */
[----:B------:R-:W-:Y:S01]  /*b560*/  ULDC.64 UR12, c[0x0][0xaa0] ;  /* 0x0002a800000c7ab9 */ /* 0x000fe20000000a00 */
[----:B------:R-:W-:Y:S01]  /*b570*/  IMAD R2, R18, 0x30, R22 ;  /* 0x0000003012027824 */ /* 0x000fe200078e0216 */
[----:B------:R-:W-:Y:S01]  /*b580*/  UIMAD UR8, UR9, UR12, URZ ;  /* 0x0000000c090872a4 */ /* 0x000fe2000f8e023f */
[----:B------:R-:W-:Y:S01]  /*b590*/  VIADD R30, R22, UR42 ;  /* 0x0000002a161e7c36 */ /* 0x000fe20008000000 */
        /* <DEDUP_REMOVED lines=38> */
[----:B-----5:R-:W-:Y:S02]  /*b800*/  IMAD R11, R0, R11, RZ ;  /* 0x0000000b000b7224 */ /* 0x020fe400078e02ff */
[----:B------:R-:W-:Y:S01]  /*b810*/  VIADD R0, R30, 0x30 ;  /* 0x000000301e007836 */ /* 0x000fe20000000000 */
        /* <DEDUP_REMOVED lines=28> */
.L_x_12472:
[----:B------:R-:W-:Y:S05]  /*b9e0*/  BSYNC B0 ;  /* 0x0000000000007941 */ /* 0x000fea0003800000 */
.L_x_12469:
[----:B------:R-:W-:Y:S02]  /*b9f0*/  ULDC UR4, c[0x0][0xc3c] ;  /* 0x00030f0000047ab9 */ /* 0x000fe40000000800 */
[----:B------:R-:W-:-:S13]  /*ba00*/  ISETP.GE.AND P0, PT, R31, UR4, PT ;  /* 0x000000041f007c0c */ /* 0x000fda000bf06270 */
[----:B------:R-:W-:Y:S05]  /*ba10*/  @!P0 BRA `(.L_x_12476) ;  /* 0xffffff5000e88947 */ /* 0x000fea000383ffff */
[----:B------:R-:W-:Y:S05]  /*ba20*/  EXIT ;  /* 0x000000000000794d */ /* 0x000fea0003800000 */
.L_x_12430:
[----:B------:R-:W-:-:S08]  /*ba30*/  NOP ;  /* 0x0000000000007918 */ /* 0x000fd00000000000 */
[----:B------:R-:W0:-:S00]  /*ba40*/  USETMAXREG.DEALLOC.CTAPOOL 0x20 ;  /* 0x00000020000079c8 */ /* 0x000e0000080e0500 */
[----:B0-----:R-:W-:-:S06]  /*ba50*/  LOP3.LUT R0, R0, 0x3, RZ, 0xc0, !PT ;  /* 0x0000000300007812 */ /* 0x001fcc00078ec0ff */
[----:B------:R-:W0:Y:S02]  /*ba60*/  SHFL.IDX PT, R0, R0, RZ, 0x1f ;  /* 0x00001fff00007589 */ /* 0x000e2400000e0000 */
[----:B0-----:R-:W-:Y:S01]  /*ba70*/  ISETP.NE.AND P0, PT, R0, RZ, PT ;  /* 0x000000ff0000720c */ /* 0x001fe20003f05270 */
[----:B------:R-:W-:-:S03]  /*ba80*/  IMAD.MOV.U32 R0, RZ, RZ, RZ ;  /* 0x000000ffff007224 */ /* 0x000fc600078e00ff */
[----:B------:R-:W-:-:S05]  /*ba90*/  P2R R2, PR, RZ, 0x1 ;  /* 0x00000001ff027803 */ /* 0x000fca0000000000 */
[----:B------:R0:W-:Y:S04]  /*baa0*/  STL [R1+0xc], R2 ;  /* 0x00000c0201007387 */ /* 0x0001e80000100800 */
        /* <DEDUP_REMOVED lines=10> */
.L_x_12477:
        /* <DEDUP_REMOVED lines=41> */
.L_x_12483:
        /* <DEDUP_REMOVED lines=14> */
.L_x_12482:
[----:B------:R-:W-:Y:S05]  /*bec0*/  BSYNC B0 ;  /* 0x0000000000007941 */ /* 0x000fea0003800000 */
.L_x_12481:
        /* <DEDUP_REMOVED lines=21> */
.L_x_12479:
        /* <DEDUP_REMOVED lines=25> */
.L_x_12484:
        /* <DEDUP_REMOVED lines=60> */
.L_x_12480:
[----:B------:R-:W-:Y:S01]  /*c570*/  IMAD.MOV.U32 R24, RZ, RZ, R7 ;  /* 0x000000ffff187224 */ /* 0x000fe200078e0007 */
[----:B------:R-:W-:Y:S01]  /*c580*/  UMOV UR36, URZ ;  /* 0x0000003f00247c82 */ /* 0x000fe20008000000 */
[----:B------:R-:W-:-:S07]  /*c590*/  IMAD.MOV.U32 R25, RZ, RZ, RZ ;  /* 0x000000ffff197224 */ /* 0x000fce00078e00ff */
.L_x_12485:
        /* <DEDUP_REMOVED lines=8> */
.L_x_12478:
[----:B------:R-:W-:Y:S01]  /*c620*/  ULDC UR4, c[0x0][0xc3c] ;  /* 0x00030f0000047ab9 */ /* 0x000fe20000000800 */
[----:B------:R1:W-:Y:S01]  /*c630*/  STL [R1+0x8], RZ ;  /* 0x000008ff01007387 */ /* 0x0003e20000100800 */
[----:B------:R-:W-:Y:S01]  /*c640*/  UISETP.GE.AND UP0, UPT, UR43, UR4, UPT ;  /* 0x000000042b00728c */ /* 0x000fe2000bf06270 */
[----:B------:R-:W-:Y:S02]  /*c650*/  IMAD.MOV.U32 R19, RZ, RZ, 0x1 ;  /* 0x00000001ff137424 */ /* 0x000fe400078e00ff */
[----:B------:R-:W-:-:S03]  /*c660*/  IMAD.MOV.U32 R18, RZ, RZ, RZ ;  /* 0x000000ffff127224 */ /* 0x000fc600078e00ff */
[----:B------:R-:W-:-:S13]  /*c670*/  PLOP3.LUT P0, PT, PT, PT, UP0, 0x80, 0x0 ;  /* 0x000000000000781c */ /* 0x000fda0003f0f008 */
[----:B-1----:R-:W-:Y:S05]  /*c680*/  @P0 BRA `(.L_x_12486) ;  /* 0x0000003c00a00947 */ /* 0x002fea0003800000 */
[----:B------:R-:W1:Y:S01]  /*c690*/  S2R R11, SR_TID.X ;  /* 0x00000000000b7919 */ /* 0x000e620000002100 */
[----:B------:R-:W2:Y:S01]  /*c6a0*/  S2UR UR5, SR_CgaCtaId ;  /* 0x00000000000579c3 */ /* 0x000ea20000008800 */
        /* <DEDUP_REMOVED lines=8> */
[----:B--2---:R-:W-:-:S06]  /*c730*/  ULEA UR4, UR5, UR4, 0x18 ;  /* 0x0000000405047291 */ /* 0x004fcc000f8ec03f */
[----:B------:R-:W-:Y:S01]  /*c740*/  IMAD.U32 R16, RZ, RZ, UR4 ;  /* 0x00000004ff107e24 */ /* 0x000fe2000f8e00ff */
[C---:B-1----:R-:W-:Y:S01]  /*c750*/  LOP3.LUT R10, R11.reuse, 0x7f, RZ, 0xc0, !PT ;  /* 0x0000007f0b0a7812 */ /* 0x042fe200078ec0ff */
[C---:B------:R-:W-:Y:S01]  /*c760*/  IMAD.SHL.U32 R29, R11.reuse, 0x40, RZ ;  /* 0x000000400b1d7824 */ /* 0x040fe200078e00ff */
[----:B------:R-:W-:Y:S01]  /*c770*/  SHF.R.U32.HI R3, RZ, 0x1, R11 ;  /* 0x00000001ff037819 */ /* 0x000fe2000001160b */
[----:B0-----:R-:W-:Y:S02]  /*c780*/  IMAD.SHL.U32 R2, R11, 0x10, RZ ;  /* 0x000000100b027824 */ /* 0x001fe400078e00ff */
[----:B------:R-:W-:Y:S01]  /*c790*/  IMAD.SHL.U32 R6, R10, 0x10, RZ ;  /* 0x000000100a067824 */ /* 0x000fe200078e00ff */
[----:B------:R-:W-:Y:S01]  /*c7a0*/  LOP3.LUT R4, R29, 0x180, RZ, 0xc0, !PT ;  /* 0x000001801d047812 */ /* 0x000fe200078ec0ff */
[C---:B------:R-:W-:Y:S01]  /*c7b0*/  IMAD.SHL.U32 R8, R11.reuse, 0x2, RZ ;  /* 0x000000020b087824 */ /* 0x040fe200078e00ff */
[----:B------:R-:W-:Y:S01]  /*c7c0*/  LOP3.LUT R5, R2, 0x1b0, RZ, 0xc0, !PT ;  /* 0x000001b002057812 */ /* 0x000fe200078ec0ff */
[----:B------:R-:W-:Y:S01]  /*c7d0*/  IMAD.SHL.U32 R0, R11, 0x20, RZ ;  /* 0x000000200b007824 */ /* 0x000fe200078e00ff */
        /* <DEDUP_REMOVED lines=19> */
.L_x_12553:
        /* <DEDUP_REMOVED lines=28> */
[----:B---3--:R0:W5:Y:S01]  /*cad0*/  @P2 LDG.E R0, desc[UR52][R2.64] ;  /* 0x0000003402002981 */ /* 0x008162000c1e1900 */
[----:B------:R-:W-:Y:S01]  /*cae0*/  UISETP.NE.U32.AND UP0, UPT, UR8, URZ, UPT ;  /* 0x0000003f0800728c */ /* 0x000fe2000bf05070 */
[----:B------:R-:W-:Y:S02]  /*caf0*/  IMAD.U32 R4, RZ, RZ, UR7 ;  /* 0x00000007ff047e24 */ /* 0x000fe4000f8e00ff */
        /* <DEDUP_REMOVED lines=13> */
[----:B------:R-:W2:Y:S04]  /*cbd0*/  @P3 LDG.E R10, desc[UR52][R6.64] ;  /* 0x00000034060a3981 */ /* 0x000ea8000c1e1900 */
[----:B--2---:R1:W-:Y:S01]  /*cbe0*/  STL [R1], R10 ;  /* 0x0000000a01007387 */ /* 0x0043e20000100800 */
[----:B------:R-:W-:Y:S05]  /*cbf0*/  @P3 BRA `(.L_x_12487) ;  /* 0x0000000000143947 */ /* 0x000fea0003800000 */
[----:B------:R-:W-:Y:S05]  /*cc00*/  @!P0 BRA `(.L_x_12487) ;  /* 0x0000000000108947 */ /* 0x000fea0003800000 */
[----:B------:R-:W1:Y:S04]  /*cc10*/  LDG.E R7, desc[UR52][R2.64] ;  /* 0x0000003402077981 */ /* 0x000e68000c1e1900 */
[----:B------:R-:W1:Y:S02]  /*cc20*/  LDG.E R6, desc[UR52][R2.64+0x4] ;  /* 0x0000043402067981 */ /* 0x000e64000c1e1900 */
[----:B-1----:R-:W-:-:S05]  /*cc30*/  IMAD.IADD R2, R6, 0x1, -R7 ;  /* 0x0000000106027824 */ /* 0x002fca00078e0a07 */
[----:B------:R0:W-:Y:S02]  /*cc40*/  STL [R1], R2 ;  /* 0x0000000201007387 */ /* 0x0001e40000100800 */
.L_x_12487:
[----:B------:R-:W-:Y:S01]  /*cc50*/  ULDC.64 UR6, c[0x0][0x418] ;  /* 0x0001060000067ab9 */ /* 0x000fe20000000a00 */
[----:B------:R-:W-:Y:S01]  /*cc60*/  UMOV UR50, URZ ;  /* 0x0000003f00327c82 */ /* 0x000fe20008000000 */
[----:B------:R-:W-:Y:S01]  /*cc70*/  UISETP.NE.U32.AND UP0, UPT, UR6, URZ, UPT ;  /* 0x0000003f0600728c */ /* 0x000fe2000bf05070 */
[----:B-----5:R-:W-:Y:S01]  /*cc80*/  @P0 R2UR UR50, R8 ;  /* 0x00000000083202ca */ /* 0x020fe200000e0000 */
[----:B------:R-:W-:Y:S01]  /*cc90*/  ULDC.64 UR8, c[0x0][0xa20] ;  /* 0x0002880000087ab9 */ /* 0x000fe20000000a00 */
[----:B------:R-:W-:Y:S01]  /*cca0*/  UMOV UR4, URZ ;  /* 0x0000003f00047c82 */ /* 0x000fe20008000000 */
[----:B------:R-:W-:Y:S01]  /*ccb0*/  ISETP.NE.U32.AND P0, PT, RZ, UR8, PT ;  /* 0x00000008ff007c0c */ /* 0x000fe2000bf05070 */
[----:B------:R-:W-:Y:S01]  /*ccc0*/  UMOV UR40, URZ ;  /* 0x0000003f00287c82 */ /* 0x000fe20008000000 */
[----:B------:R-:W-:Y:S01]  /*ccd0*/  UISETP.NE.AND.EX UP0, UPT, UR7, URZ, UPT, UP0 ;  /* 0x0000003f0700728c */ /* 0x000fe2000bf05300 */
[----:B------:R-:W-:Y:S01]  /*cce0*/  @P2 R2UR UR4, R0 ;  /* 0x00000000000422ca */ /* 0x000fe200000e0000 */
[----:B------:R-:W-:Y:S01]  /*ccf0*/  ULDC UR5, c[0x0][0x424] ;  /* 0x0001090000057ab9 */ /* 0x000fe20000000800 */
[----:B------:R-:W-:Y:S01]  /*cd00*/  @P1 R2UR UR40, R9 ;  /* 0x00000000092812ca */ /* 0x000fe200000e0000 */
[----:B------:R-:W-:Y:S01]  /*cd10*/  USEL UR5, UR5, 0x1, UP0 ;  /* 0x0000000105057887 */ /* 0x000fe20008000000 */
[----:B------:R-:W-:Y:S01]  /*cd20*/  ISETP.NE.AND.EX P0, PT, RZ, UR9, PT, P0 ;  /* 0x00000009ff007c0c */ /* 0x000fe2000bf05300 */
[----:B------:R-:W-:Y:S01]  /*cd30*/  ULDC UR6, c[0x0][0x2f0] ;  /* 0x0000bc0000067ab9 */ /* 0x000fe20000000800 */
[----:B------:R-:W-:Y:S01]  /*cd40*/  IMAD.U32 R22, RZ, RZ, UR44 ;  /* 0x0000002cff167e24 */ /* 0x000fe2000f8e00ff */
[----:B------:R-:W-:-:S06]  /*cd50*/  UIMAD UR5, UR5, UR6, URZ ;  /* 0x00000006050572a4 */ /* 0x000fcc000f8e023f */
[----:B01----:R-:W-:Y:S02]  /*cd60*/  IMAD.U32 R2, RZ, RZ, UR5 ;  /* 0x00000005ff027e24 */ /* 0x003fe4000f8e00ff */
[----:B------:R-:W-:Y:S02]  /*cd70*/  UIADD3 UR40, UR40, UR4, URZ ;  /* 0x0000000428287290 */ /* 0x000fe4000fffe03f */
[----:B------:R-:W-:Y:S10]  /*cd80*/  @!P0 BRA `(.L_x_12488) ;  /* 0x0000000000188947 */ /* 0x000ff40003800000 */
[----:B------:R-:W-:-:S04]  /*cd90*/  UIADD3 UR5, UP0, UR47, UR8, URZ ;  /* 0x000000082f057290 */ /* 0x000fc8000ff1e03f */
[----:B------:R-:W-:Y:S02]  /*cda0*/  UIADD3.X UR6, UR45, UR9, URZ, UP0, !UPT ;  /* 0x000000092d067290 */ /* 0x000fe400087fe43f */
[----:B------:R-:W-:-:S04]  /*cdb0*/  IMAD.U32 R2, RZ, RZ, UR5 ;  /* 0x00000005ff027e24 */ /* 0x000fc8000f8e00ff */
[----:B------:R-:W-:-:S05]  /*cdc0*/  IMAD.U32 R3, RZ, RZ, UR6 ;  /* 0x00000006ff037e24 */ /* 0x000fca000f8e00ff */
[----:B------:R0:W5:Y:S01]  /*cdd0*/  LDG.E R2, desc[UR52][R2.64] ;  /* 0x0000003402027981 */ /* 0x000162000c1e1900 */
[----:B------:R-:W-:Y:S05]  /*cde0*/  BRA `(.L_x_12489) ;  /* 0x0000000000107947 */ /* 0x000fea0003800000 */
.L_x_12488:
[----:B------:R-:W-:Y:S05]  /*cdf0*/  @!P1 BRA `(.L_x_12489) ;  /* 0x00000000000c9947 */ /* 0x000fea0003800000 */
[----:B------:R-:W2:Y:S04]  /*ce00*/  LDG.E R3, desc[UR52][R4.64] ;  /* 0x0000003404037981 */ /* 0x000ea8000c1e1900 */
[----:B------:R-:W2:Y:S02]  /*ce10*/  LDG.E R2, desc[UR52][R4.64+0x4] ;  /* 0x0000043404027981 */ /* 0x000ea4000c1e1900 */
[----:B--2---:R-:W-:-:S07]  /*ce20*/  IMAD.IADD R2, R2, 0x1, -R3 ;  /* 0x0000000102027824 */ /* 0x004fce00078e0a03 */
.L_x_12489:
[----:B------:R-:W2:Y:S01]  /*ce30*/  LDL R5, [R1] ;  /* 0x0000000001057983 */ /* 0x000ea20000100800 */
[----:B------:R-:W1:Y:S01]  /*ce40*/  LDC R0, c[0x0][0x448] ;  /* 0x00011200ff007b82 */ /* 0x000e620000000800 */
[----:B------:R-:W-:Y:S01]  /*ce50*/  BSSY B7, `(.L_x_12490) ;  /* 0x00002ab000077945 */ /* 0x000fe20003800000 */
[----:B-1----:R-:W-:Y:S01]  /*ce60*/  ISETP.NE.AND P0, PT, R0, 0x1, PT ;  /* 0x000000010000780c */ /* 0x002fe20003f05270 */
[----:B------:R-:W-:-:S04]  /*ce70*/  IMAD R0, R25, 0xc0, RZ ;  /* 0x000000c019007824 */ /* 0x000fc800078e02ff */
[----:B------:R-:W-:-:S08]  /*ce80*/  VIADD R0, R0, 0xbf ;  /* 0x000000bf00007836 */ /* 0x000fd00000000000 */
[----:B0-----:R-:W0:Y:S08]  /*ce90*/  @P0 LDC R3, c[0x0][0x44c] ;  /* 0x00011300ff030b82 */ /* 0x001e300000000800 */
[----:B------:R-:W1:Y:S01]  /*cea0*/  @P0 LDC R4, c[0x0][0x450] ;  /* 0x00011400ff040b82 */ /* 0x000e620000000800 */
[----:B0-----:R-:W-:-:S05]  /*ceb0*/  @P0 IMAD.HI.U32 R3, R0, R3, RZ ;  /* 0x0000000300030227 */ /* 0x001fca00078e00ff */
[----:B-1----:R-:W-:Y:S01]  /*cec0*/  @P0 SHF.R.U32.HI R0, RZ, R4, R3 ;  /* 0x00000004ff000219 */ /* 0x002fe20000011603 */
[----:B-----5:R-:W-:-:S04]  /*ced0*/  VIADD R3, R2, -UR4 ;  /* 0x8000000402037c36 */ /* 0x020fc80008000000 */
[----:B------:R-:W-:-:S04]  /*cee0*/  VIADD R2, R3, 0x9f ;  /* 0x0000009f03027836 */ /* 0x000fc80000000000 */
[----:B------:R-:W-:Y:S01]  /*cef0*/  IMAD.HI R2, R2, 0x66666667, RZ ;  /* 0x6666666702027827 */ /* 0x000fe200078e02ff */
[----:B--2---:R-:W-:-:S05]  /*cf00*/  IADD3 R3, R3, 0xa0, -R5 ;  /* 0x000000a003037810 */ /* 0x004fca0007ffe805 */
[----:B------:R-:W-:Y:S01]  /*cf10*/  IMAD.IADD R0, R3, 0x1, R0 ;  /* 0x0000000103007824 */ /* 0x000fe200078e0200 */
[----:B------:R-:W-:-:S03]  /*cf20*/  SHF.R.U32.HI R3, RZ, 0x1f, R2 ;  /* 0x0000001fff037819 */ /* 0x000fc60000011602 */
[----:B------:R-:W-:Y:S01]  /*cf30*/  IMAD.HI R0, R0, 0x66666667, RZ ;  /* 0x6666666700007827 */ /* 0x000fe200078e02ff */
[----:B------:R-:W-:-:S04]  /*cf40*/  LEA.HI.SX32 R3, R2, R3, 0x1a ;  /* 0x0000000302037211 */ /* 0x000fc800078fd2ff */
[----:B------:R-:W-:-:S04]  /*cf50*/  SHF.R.U32.HI R5, RZ, 0x1f, R0 ;  /* 0x0000001fff057819 */ /* 0x000fc80000011600 */
        /* <DEDUP_REMOVED lines=21> */
.L_x_12491:
        /* <DEDUP_REMOVED lines=20> */
.L_x_12494:
[----:B------:R-:W-:Y:S05]  /*d1f0*/  BSYNC B6 ;  /* 0x0000000000067941 */ /* 0x000fea0003800000 */
.L_x_12493:
        /* <DEDUP_REMOVED lines=21> */
.L_x_12496:
[----:B------:R-:W-:Y:S05]  /*d350*/  BSYNC B6 ;  /* 0x0000000000067941 */ /* 0x000fea0003800000 */
.L_x_12495:
        /* <DEDUP_REMOVED lines=20> */
.L_x_12498:
[----:B------:R-:W-:Y:S05]  /*d4a0*/  BSYNC B6 ;  /* 0x0000000000067941 */ /* 0x000fea0003800000 */
.L_x_12497:
        /* <DEDUP_REMOVED lines=19> */
.L_x_12500:
[----:B------:R-:W-:Y:S05]  /*d5e0*/  BSYNC B6 ;  /* 0x0000000000067941 */ /* 0x000fea0003800000 */
.L_x_12499:
        /* <DEDUP_REMOVED lines=21> */
.L_x_12572:
[----:B-1----:R-:W-:Y:S02]  /*d740*/  ISETP.NE.AND P0, PT, R14, RZ, PT ;  /* 0x000000ff0e00720c */ /* 0x002fe40003f05270 */
[----:B------:R-:W-:-:S04]  /*d750*/  PLOP3.LUT P1, PT, PT, PT, PT, 0x8, 0x0 ;  /* 0x000000000000781c */ /* 0x000fc80003f2e170 */
[----:B------:R-:W-:-:S07]  /*d760*/  P2R R26, PR, RZ, 0x2 ;  /* 0x00000002ff1a7803 */ /* 0x000fce0000000000 */
[----:B------:R-:W-:Y:S05]  /*d770*/  @P0 BRA `(.L_x_12502) ;  /* 0x0000000400440947 */ /* 0x000fea0003800000 */
[----:B------:R-:W-:Y:S01]  /*d780*/  UMOV UR4, 0xffffffff ;  /* 0xffffffff00047882 */ /* 0x000fe20000000000 */
[----:B------:R-:W-:Y:S02]  /*d790*/  VIADD R0, R27, 0xffffffff ;  /* 0xffffffff1b007836 */ /* 0x000fe40000000000 */
[----:B------:R-:W-:Y:S05]  /*d7a0*/  BRA.DIV UR4, `(.L_x_12503) ;  /* 0x0000003604207947 */ /* 0x000fea000b800000 */
[----:B------:R-:W-:-:S13]  /*d7b0*/  ELECT P6, URZ, PT ;  /* 0x00000000003f782f */ /* 0x000fda00038c0000 */
.L_x_12575:
        /* <DEDUP_REMOVED lines=21> */
.L_x_12504:
[----:B-1----:R-:W1:Y:S01]  /*d910*/  S2R R2, SR_TID.X ;  /* 0x0000000000027919 */ /* 0x002e620000002100 */
[----:B------:R-:W-:Y:S01]  /*d920*/  IMAD R5, R18, 0x8, R16 ;  /* 0x0000000812057824 */ /* 0x000fe200078e0210 */
[----:B-1----:R-:W-:Y:S02]  /*d930*/  LOP3.LUT R3, R2, 0x7f, RZ, 0xc0, !PT ;  /* 0x0000007f02037812 */ /* 0x002fe400078ec0ff */
[----:B------:R-:W-:Y:S02]  /*d940*/  SHF.L.U32 R2, R19, 0x1f, RZ ;  /* 0x0000001f13027819 */ /* 0x000fe400000006ff */
[----:B------:R-:W-:Y:S02]  /*d950*/  ISETP.NE.AND P1, PT, R3, RZ, PT ;  /* 0x000000ff0300720c */ /* 0x000fe40003f25270 */
[----:B------:R-:W1:Y:S02]  /*d960*/  SYNCS.PHASECHK.TRANS64.TRYWAIT P0, [R5+URZ+0x13280], R2 ;  /* 0x01328002050075a7 */ /* 0x000e64000800017f */
[----:B-1----:R-:W-:Y:S09]  /*d970*/  @!P0 BRA `(.L_x_12505) ;  /* 0x0000003000cc8947 */ /* 0x002ff20003800000 */
.L_x_12576:
        /* <DEDUP_REMOVED lines=8> */
.L_x_12506:
        /* <DEDUP_REMOVED lines=17> */
.L_x_12577:
        /* <DEDUP_REMOVED lines=8> */
.L_x_12508:
        /* <DEDUP_REMOVED lines=10> */
[----:B------:R-:W-:-:S03]  /*dc30*/  PLOP3.LUT P0, PT, PT, PT, PT, 0x80, 0x0 ;  /* 0x000000000000781c */ /* 0x000fc60003f0f070 */
[----:B------:R-:W-:Y:S01]  /*dc40*/  UIADD3 UR8, UR8, 0xe000, URZ ;  /* 0x0000e00008087890 */ /* 0x000fe2000fffe03f */
[----:B------:R-:W-:Y:S01]  /*dc50*/  P2R R26, PR, RZ, 0x1 ;  /* 0x00000001ff1a7803 */ /* 0x000fe20000000000 */
[----:B------:R-:W-:-:S09]  /*dc60*/  UIADD3 UR9, UR9, 0x13230, URZ ;  /* 0x0001323009097890 */ /* 0x000fd2000fffe03f */
[----:B------:R3:W-:Y:S02]  /*dc70*/  UTMALDG.4D [UR8], [UR4], desc[UR6] ;  /* 0x00000608040075b4 */ /* 0x0007e40008019000 */
[----:B---3--:R-:W-:Y:S01]  /*dc80*/  NOP ;  /* 0x0000000000007918 */ /* 0x008fe20000000000 */
.L_x_12502:
        /* <DEDUP_REMOVED lines=34> */
.L_x_12510:
[----:B------:R-:W-:Y:S05]  /*deb0*/  BSYNC B6 ;  /* 0x0000000000067941 */ /* 0x000fea0003800000 */
.L_x_12509:
[----:B------:R-:W3:Y:S01]  /*dec0*/  LDC R7, c[0x0][0x448] ;  /* 0x00011200ff077b82 */ /* 0x000ee20000000800 */
[----:B-12---:R-:W0:Y:S01]  /*ded0*/  S2R R2, SR_TID.X ;  /* 0x0000000000027919 */ /* 0x006e220000002100 */
[----:B------:R-:W-:Y:S01]  /*dee0*/  ULDC.64 UR8, c[0x0][0x2d8] ;  /* 0x0000b60000087ab9 */ /* 0x000fe20000000a00 */
[----:B------:R-:W-:Y:S01]  /*def0*/  UMOV UR4, UR54 ;  /* 0x0000003600047c82 */ /* 0x000fe20008000000 */
[----:B------:R-:W-:Y:S01]  /*df00*/  UMOV UR5, UR45 ;  /* 0x0000002d00057c82 */ /* 0x000fe20008000000 */
[----:B------:R-:W-:Y:S01]  /*df10*/  ULDC.64 UR10, c[0x0][0x280] ;  /* 0x0000a000000a7ab9 */ /* 0x000fe20000000a00 */
[----:B---3--:R-:W-:Y:S02]  /*df20*/  ISETP.NE.AND P1, PT, R7, 0x1, PT ;  /* 0x000000010700780c */ /* 0x008fe40003f25270 */
[C---:B0-----:R-:W-:Y:S01]  /*df30*/  LOP3.LUT R20, R2.reuse, 0x7f, RZ, 0xc0, !PT ;  /* 0x0000007f02147812 */ /* 0x041fe200078ec0ff */
[----:B------:R-:W-:-:S10]  /*df40*/  IMAD.SHL.U32 R2, R2, 0x20, RZ ;  /* 0x0000002002027824 */ /* 0x000fd400078e00ff */
[----:B------:R-:W0:Y:S01]  /*df50*/  @P1 LDC R3, c[0x0][0x44c] ;  /* 0x00011300ff031b82 */ /* 0x000e220000000800 */
[----:B------:R-:W-:Y:S01]  /*df60*/  SHF.R.U32.HI R20, RZ, 0x2, R20 ;  /* 0x00000002ff147819 */ /* 0x000fe20000011614 */
[----:B------:R-:W-:-:S03]  /*df70*/  UIMAD UR6, UR37, UR8, URZ ;  /* 0x00000008250672a4 */ /* 0x000fc6000f8e023f */
[----:B------:R-:W-:-:S03]  /*df80*/  LOP3.LUT R2, R20, 0x60, R2, 0xf8, !PT ;  /* 0x0000006014027812 */ /* 0x000fc600078ef802 */
[----:B------:R-:W1:Y:S01]  /*df90*/  @P1 LDC R5, c[0x0][0x450] ;  /* 0x00011400ff051b82 */ /* 0x000e620000000800 */
[----:B------:R-:W-:Y:S01]  /*dfa0*/  UIMAD.WIDE.U32 UR4, UR36, UR8, UR4 ;  /* 0x00000008240472a5 */ /* 0x000fe2000f8e0004 */
[----:B------:R-:W-:Y:S01]  /*dfb0*/  IMAD R6, R25, 0xc0, R2 ;  /* 0x000000c019067824 */ /* 0x000fe200078e0202 */
[----:B------:R-:W-:Y:S01]  /*dfc0*/  UIMAD UR6, UR36, UR9, UR6 ;  /* 0x00000009240672a4 */ /* 0x000fe2000f8e0206 */
[----:B------:R2:W5:Y:S02]  /*dfd0*/  LDL R20, [R1+0x4] ;  /* 0x0000040001147983 */ /* 0x0005640000100800 */
[----:B------:R-:W-:Y:S01]  /*dfe0*/  ULDC.64 UR8, c[0x0][0x2e0] ;  /* 0x0000b80000087ab9 */ /* 0x000fe20000000a00 */
[----:B------:R-:W-:Y:S01]  /*dff0*/  UIADD3 UR5, UR5, UR6, URZ ;  /* 0x0000000605057290 */ /* 0x000fe2000fffe03f */
[----:B------:R-:W3:Y:S01]  /*e000*/  S2R R10, SR_TID.X ;  /* 0x00000000000a7919 */ /* 0x000ee20000002100 */
[----:B------:R-:W-:Y:S02]  /*e010*/  UIMAD UR6, UR46, UR8, URZ ;  /* 0x000000082e0672a4 */ /* 0x000fe4000f8e023f */
[----:B------:R-:W-:-:S02]  /*e020*/  UIMAD.WIDE.U32 UR4, UR44, UR8, UR4 ;  /* 0x000000082c0472a5 */ /* 0x000fc4000f8e0004 */
[----:B------:R-:W-:Y:S01]  /*e030*/  UIMAD UR6, UR44, UR9, UR6 ;  /* 0x000000092c0672a4 */ /* 0x000fe2000f8e0206 */
[----:B0-----:R-:W-:-:S03]  /*e040*/  @P1 IMAD.HI.U32 R0, R6, R3, RZ ;  /* 0x0000000306001227 */ /* 0x001fc600078e00ff */
[----:B------:R-:W-:Y:S01]  /*e050*/  UIADD3 UR5, UR5, UR6, URZ ;  /* 0x0000000605057290 */ /* 0x000fe2000fffe03f */
[----:B------:R-:W-:Y:S01]  /*e060*/  ULDC.64 UR8, c[0x0][0x2c8] ;  /* 0x0000b20000087ab9 */ /* 0x000fe20000000a00 */
[----:B------:R-:W-:Y:S01]  /*e070*/  IMAD.MOV.U32 R3, RZ, RZ, R6 ;  /* 0x000000ffff037224 */ /* 0x000fe200078e0006 */
[----:B------:R-:W-:Y:S02]  /*e080*/  ULDC.64 UR6, c[0x0][0x2d0] ;  /* 0x0000b40000067ab9 */ /* 0x000fe40000000a00 */
[----:B------:R-:W-:Y:S01]  /*e090*/  IMAD.U32 R4, RZ, RZ, UR6 ;  /* 0x00000006ff047e24 */ /* 0x000fe2000f8e00ff */
[----:B-1----:R-:W-:-:S04]  /*e0a0*/  @P1 SHF.R.U32.HI R3, RZ, R5, R0 ;  /* 0x00000005ff031219 */ /* 0x002fc80000011600 */
[----:B------:R-:W-:-:S05]  /*e0b0*/  SHF.R.S32.HI R0, RZ, 0x1f, R3 ;  /* 0x0000001fff007819 */ /* 0x000fca0000011403 */
[----:B------:R-:W-:-:S04]  /*e0c0*/  IMAD R0, R0, UR6, RZ ;  /* 0x0000000600007c24 */ /* 0x000fc8000f8e02ff */
[C---:B------:R-:W-:Y:S02]  /*e0d0*/  IMAD R5, R3.reuse, UR7, R0 ;  /* 0x0000000703057c24 */ /* 0x040fe4000f8e0200 */
[----:B------:R-:W-:Y:S02]  /*e0e0*/  IMAD.MOV R0, RZ, RZ, -R3 ;  /* 0x000000ffff007224 */ /* 0x000fe400078e0a03 */
[----:B------:R-:W-:-:S04]  /*e0f0*/  IMAD.WIDE.U32 R2, R3, R4, UR4 ;  /* 0x0000000403027e25 */ /* 0x000fc8000f8e0004 */
[----:B------:R-:W-:Y:S02]  /*e100*/  IMAD R0, R7, R0, R6 ;  /* 0x0000000007007224 */ /* 0x000fe400078e0206 */
[----:B------:R-:W-:Y:S02]  /*e110*/  IMAD.IADD R3, R3, 0x1, R5 ;  /* 0x0000000103037824 */ /* 0x000fe400078e0205 */
[----:B------:R-:W-:Y:S01]  /*e120*/  VIADD R6, R6, 0x80 ;  /* 0x0000008006067836 */ /* 0x000fe20000000000 */
[----:B------:R-:W-:Y:S01]  /*e130*/  SHF.R.S32.HI R5, RZ, 0x1f, R0 ;  /* 0x0000001fff057819 */ /* 0x000fe20000011400 */
[----:B------:R-:W-:-:S04]  /*e140*/  IMAD.WIDE.U32 R2, R0, UR8, R2 ;  /* 0x0000000800027c25 */ /* 0x000fc8000f8e0002 */
[----:B------:R-:W-:Y:S02]  /*e150*/  IMAD R5, R5, UR8, RZ ;  /* 0x0000000805057c24 */ /* 0x000fe4000f8e02ff */
[----:B---3--:R-:W-:Y:S02]  /*e160*/  IMAD.SHL.U32 R21, R10, 0x10, RZ ;  /* 0x000000100a157824 */ /* 0x008fe400078e00ff */
[----:B------:R-:W-:Y:S01]  /*e170*/  IMAD R5, R0, UR9, R5 ;  /* 0x0000000900057c24 */ /* 0x000fe2000f8e0205 */
[----:B------:R-:W-:Y:S02]  /*e180*/  IADD3 R0, P0, R2, UR10, RZ ;  /* 0x0000000a02007c10 */ /* 0x000fe4000ff1e0ff */
[----:B------:R-:W0:Y:S01]  /*e190*/  @P1 LDC R2, c[0x0][0x44c] ;  /* 0x00011300ff021b82 */ /* 0x000e220000000800 */
[----:B------:R-:W-:Y:S02]  /*e1a0*/  LOP3.LUT R21, R21, 0x30, RZ, 0xc0, !PT ;  /* 0x0000003015157812 */ /* 0x000fe400078ec0ff */
[----:B------:R-:W-:-:S05]  /*e1b0*/  IADD3.X R5, R3, UR11, R5, P0, !PT ;  /* 0x0000000b03057c10 */ /* 0x000fca00087fe405 */
[----:B------:R-:W1:Y:S01]  /*e1c0*/  @P1 LDC R3, c[0x0][0x450] ;  /* 0x00011400ff031b82 */ /* 0x000e620000000800 */
        /* <DEDUP_REMOVED lines=17> */
[----:B------:R2:W5:Y:S01]  /*e2e0*/  LDL R9, [R1] ;  /* 0x0000000001097983 */ /* 0x0005620000100800 */
[----:B------:R-:W-:Y:S01]  /*e2f0*/  ISETP.GE.AND P0, PT, R21, UR4, PT ;  /* 0x0000000415007c0c */ /* 0x000fe2000bf06270 */
[----:B------:R-:W-:Y:S01]  /*e300*/  UMOV UR4, 0xffffffff ;  /* 0xffffffff00047882 */ /* 0x000fe20000000000 */
[----:B------:R-:W-:-:S04]  /*e310*/  LOP3.LUT R10, R10, 0x7f, RZ, 0xc0, !PT ;  /* 0x0000007f0a0a7812 */ /* 0x000fc800078ec0ff */
[----:B------:R-:W-:Y:S01]  /*e320*/  SHF.R.U32.HI R10, RZ, 0x2, R10 ;  /* 0x00000002ff0a7819 */ /* 0x000fe2000001160a */
[----:B--2---:R-:W-:Y:S06]  /*e330*/  BRA.DIV UR4, `(.L_x_12511) ;  /* 0x0000002a04847947 */ /* 0x004fec000b800000 */
[----:B------:R-:W0:Y:S01]  /*e340*/  SHFL.IDX PT, R14, R0, RZ, 0x1c1f ;  /* 0x001c1fff000e7589 */ /* 0x000e2200000e0000 */
[----:B-----5:R-:W-:Y:S02]  /*e350*/  IMAD R7, R9, R7, RZ ;  /* 0x0000000709077224 */ /* 0x020fe400078e02ff */
[----:B------:R-:W-:Y:S01]  /*e360*/  IMAD R25, R25, 0xc0, R10 ;  /* 0x000000c019197824 */ /* 0x000fe200078e020a */
[----:B------:R-:W1:Y:S03]  /*e370*/  SHFL.IDX PT, R2, R5, RZ, 0x1c1f ;  /* 0x001c1fff05027589 */ /* 0x000e6600000e0000 */
        /* <DEDUP_REMOVED lines=21> */
[----:B0-----:R-:W-:-:S03]  /*e4d0*/  @!P1 IADD3 R14, P2, R21, R14, RZ ;  /* 0x0000000e150e9210 */ /* 0x001fc60007f5e0ff */
[----:B------:R-:W-:Y:S02]  /*e4e0*/  SHFL.IDX PT, R6, R6, 0x1, 0x1c1f ;  /* 0x003c1f0006067f89 */ /* 0x000fe400000e0000 */
        /* <DEDUP_REMOVED lines=14> */
.L_x_12590:
        /* <DEDUP_REMOVED lines=10> */
.L_x_12512:
        /* <DEDUP_REMOVED lines=16> */
[----:B------:R-:W-:Y:S01]  /*e770*/  ISETP.GE.AND P1, PT, R27, 0x2, PT ;  /* 0x000000021b00780c */ /* 0x000fe20003f26270 */
[----:B------:R-:W1:Y:S02]  /*e780*/  SYNCS.PHASECHK.TRANS64.TRYWAIT P0, [R16+URZ+0x13220], R3 ;  /* 0x01322003100075a7 */ /* 0x000e64000800017f */
[----:B01----:R-:W-:Y:S10]  /*e790*/  @!P0 BRA `(.L_x_12514) ;  /* 0x0000002c001c8947 */ /* 0x003ff40003800000 */
.L_x_12591:
[----:B------:R-:W-:Y:S05]  /*e7a0*/  BSYNC B0 ;  /* 0x0000000000007941 */ /* 0x000fea0003800000 */
.L_x_12513:
[----:B------:R-:W-:Y:S05]  /*e7b0*/  @!P1 BRA `(.L_x_12515) ;  /* 0x0000000800e89947 */ /* 0x000fea0003800000 */
[----:B------:R-:W-:Y:S02]  /*e7c0*/  VIADD R0, R27, 0xfffffffe ;  /* 0xfffffffe1b007836 */ /* 0x000fe40000000000 */
[----:B------:R-:W-:Y:S02]  /*e7d0*/  IMAD.MOV.U32 R7, RZ, RZ, R19 ;  /* 0x000000ffff077224 */ /* 0x000fe400078e0013 */
[----:B------:R-:W-:-:S07]  /*e7e0*/  IMAD.MOV.U32 R6, RZ, RZ, R18 ;  /* 0x000000ffff067224 */ /* 0x000fce00078e0012 */
.L_x_12535:
        /* <DEDUP_REMOVED lines=9> */
[----:B------:R-:W-:Y:S01]  /*e880*/  ULDC.64 UR4, c[0x0][0x418] ;  /* 0x0001060000047ab9 */ /* 0x000fe20000000a00 */
[----:B------:R-:W-:Y:S01]  /*e890*/  IMAD.MOV.U32 R8, RZ, RZ, R0 ;  /* 0x000000ffff087224 */ /* 0x000fe200078e0000 */
[----:B------:R-:W-:-:S04]  /*e8a0*/  ISETP.NE.U32.AND P0, PT, RZ, UR4, PT ;  /* 0x00000004ff007c0c */ /* 0x000fc8000bf05070 */
[----:B------:R-:W-:-:S13]  /*e8b0*/  ISETP.NE.AND.EX P0, PT, RZ, UR5, PT, P0 ;  /* 0x00000005ff007c0c */ /* 0x000fda000bf05300 */
[----:B------:R-:W-:Y:S05]  /*e8c0*/  @!P0 BRA `(.L_x_12518) ;  /* 0x0000000000488947 */ /* 0x000fea0003800000 */
[----:B------:R-:W1:Y:S01]  /*e8d0*/  LDC R8, c[0x0][0x43c] ;  /* 0x00010f00ff087b82 */ /* 0x000e620000000800 */
[----:B------:R-:W-:Y:S01]  /*e8e0*/  IMAD.MOV.U32 R9, RZ, RZ, R0 ;  /* 0x000000ffff097224 */ /* 0x000fe200078e0000 */
[----:B------:R-:W-:Y:S02]  /*e8f0*/  ULDC.64 UR6, c[0x0][0x428] ;  /* 0x00010a0000067ab9 */ /* 0x000fe40000000a00 */
[----:B------:R-:W-:-:S04]  /*e900*/  IMAD R5, R23, UR6, RZ ;  /* 0x0000000617057c24 */ /* 0x000fc8000f8e02ff */
[----:B------:R-:W-:Y:S01]  /*e910*/  IMAD R5, R22, UR7, R5 ;  /* 0x0000000716057c24 */ /* 0x000fe2000f8e0205 */
[----:B-1----:R-:W-:-:S13]  /*e920*/  ISETP.NE.AND P0, PT, R8, 0x1, PT ;  /* 0x000000010800780c */ /* 0x002fda0003f05270 */
        /* <DEDUP_REMOVED lines=12> */
.L_x_12518:
        /* <DEDUP_REMOVED lines=8> */
.L_x_12592:
[----:B------:R-:W-:Y:S05]  /*ea70*/  BSYNC B1 ;  /* 0x0000000000017941 */ /* 0x000fea0003800000 */
.L_x_12519:
        /* <DEDUP_REMOVED lines=9> */
.L_x_12522:
[----:B------:R-:W-:Y:S05]  /*eb10*/  BSYNC B1 ;  /* 0x0000000000017941 */ /* 0x000fea0003800000 */
.L_x_12521:
        /* <DEDUP_REMOVED lines=12> */
.L_x_12523:
        /* <DEDUP_REMOVED lines=13> */
.L_x_12593:
[----:B------:R-:W-:Y:S05]  /*ecb0*/  BSYNC B1 ;  /* 0x0000000000017941 */ /* 0x000fea0003800000 */
.L_x_12524:
        /* <DEDUP_REMOVED lines=11> */
.L_x_12527:
[----:B------:R-:W-:Y:S05]  /*ed70*/  BSYNC B1 ;  /* 0x0000000000017941 */ /* 0x000fea0003800000 */
.L_x_12526:
        /* <DEDUP_REMOVED lines=8> */
.L_x_12528:
        /* <DEDUP_REMOVED lines=10> */
.L_x_12517:
[----:B------:R-:W-:Y:S05]  /*eea0*/  BSYNC B0 ;  /* 0x0000000000007941 */ /* 0x000fea0003800000 */
.L_x_12516:
[----:B------:R-:W-:-:S06]  /*eeb0*/  UISETP.NE.AND UP0, UPT, UR39, 0x3, UPT ;  /* 0x000000032700788c */ /* 0x000fcc000bf05270 */
[----:B------:R-:W-:-:S13]  /*eec0*/  PLOP3.LUT P0, PT, PT, PT, UP0, 0x80, 0x0 ;  /* 0x000000000000781c */ /* 0x000fda0003f0f008 */
[----:B------:R-:W-:Y:S05]  /*eed0*/  @!P0 BRA `(.L_x_12529) ;  /* 0x0000000000048947 */ /* 0x000fea0003800000 */
[----:B------:R-:W-:Y:S01]  /*eee0*/  BPT.TRAP 0x1 ;  /* 0x000000040000795c */ /* 0x000fe20000300000 */
.L_x_12529:
        /* <DEDUP_REMOVED lines=8> */
.L_x_12594:
[----:B------:R-:W-:Y:S05]  /*ef70*/  BSYNC B0 ;  /* 0x0000000000007941 */ /* 0x000fea0003800000 */
.L_x_12530:
[----:B------:R-:W-:Y:S05]  /*ef80*/  @!P1 BRA `(.L_x_12532) ;  /* 0x0000000000049947 */ /* 0x000fea0003800000 */
[----:B------:R-:W-:Y:S01]  /*ef90*/  BPT.TRAP 0x1 ;  /* 0x000000040000795c */ /* 0x000fe20000300000 */
.L_x_12532:
[----:B0-----:R-:W-:Y:S01]  /*efa0*/  SHF.L.U32 R2, R7, 0x1f, RZ ;  /* 0x0000001f07027819 */ /* 0x001fe200000006ff */
[----:B------:R-:W-:-:S03]  /*efb0*/  IMAD R10, R6, 0x2800, RZ ;  /* 0x00002800060a7824 */ /* 0x000fc600078e02ff */
[----:B------:R-:W0:Y:S02]  /*efc0*/  SYNCS.PHASECHK.TRANS64.TRYWAIT P0, [R3+URZ+0x13260], R2 ;  /* 0x01326002030075a7 */ /* 0x000e24000800017f */
[----:B0-----:R-:W-:Y:S05]  /*efd0*/  @!P0 BRA `(.L_x_12533) ;  /* 0x00000024005c8947 */ /* 0x001fea0003800000 */
.L_x_12595:
        /* <DEDUP_REMOVED lines=43> */
.L_x_12534:
        /* <DEDUP_REMOVED lines=13> */
.L_x_12515:
        /* <DEDUP_REMOVED lines=17> */
.L_x_12537:
[----:B------:R-:W-:Y:S05]  /*f470*/  BSYNC B0 ;  /* 0x0000000000007941 */ /* 0x000fea0003800000 */
.L_x_12536:
[----:B------:R-:W-:-:S06]  /*f480*/  UISETP.NE.AND UP0, UPT, UR39, 0x3, UPT ;  /* 0x000000032700788c */ /* 0x000fcc000bf05270 */
[----:B------:R-:W-:-:S13]  /*f490*/  PLOP3.LUT P1, PT, PT, PT, UP0, 0x80, 0x0 ;  /* 0x000000000000781c */ /* 0x000fda0003f2f008 */
[----:B------:R-:W-:Y:S05]  /*f4a0*/  @!P1 BRA `(.L_x_12538) ;  /* 0x0000000000049947 */ /* 0x000fea0003800000 */
[----:B------:R-:W-:Y:S01]  /*f4b0*/  BPT.TRAP 0x1 ;  /* 0x000000040000795c */ /* 0x000fe20000300000 */
.L_x_12538:
        /* <DEDUP_REMOVED lines=8> */
.L_x_12596:
[----:B------:R-:W-:Y:S05]  /*f540*/  BSYNC B0 ;  /* 0x0000000000007941 */ /* 0x000fea0003800000 */
.L_x_12539:
[----:B------:R-:W-:Y:S05]  /*f550*/  @!P2 BRA `(.L_x_12541) ;  /* 0x000000000004a947 */ /* 0x000fea0003800000 */
[----:B------:R-:W-:Y:S01]  /*f560*/  BPT.TRAP 0x1 ;  /* 0x000000040000795c */ /* 0x000fe20000300000 */
.L_x_12541:
[----:B------:R-:W-:Y:S01]  /*f570*/  SHF.L.U32 R5, R19, 0x1f, RZ ;  /* 0x0000001f13057819 */ /* 0x000fe200000006ff */
[----:B0-----:R-:W-:-:S03]  /*f580*/  IMAD R3, R18, 0x2800, RZ ;  /* 0x0000280012037824 */ /* 0x001fc600078e02ff */
[----:B------:R-:W0:Y:S02]  /*f590*/  SYNCS.PHASECHK.TRANS64.TRYWAIT P1, [R2+URZ+0x13260], R5 ;  /* 0x01326005020075a7 */ /* 0x000e24000802017f */
[----:B0-----:R-:W-:Y:S05]  /*f5a0*/  @!P1 BRA `(.L_x_12542) ;  /* 0x0000002000109947 */ /* 0x001fea0003800000 */
.L_x_12597:
        /* <DEDUP_REMOVED lines=43> */
.L_x_12543:
[----:B-1----:R-:W-:Y:S01]  /*f860*/  SYNCS.ARRIVE.TRANS64.A1T0 RZ, [R2+URZ+0x13250], RZ ;  /* 0x013250ff02ff79a7 */ /* 0x002fe2000810003f */
[----:B------:R-:W-:Y:S02]  /*f870*/  @!P0 VIADD R0, R2, 0x13280 ;  /* 0x0001328002008836 */ /* 0x000fe40000000000 */
[----:B------:R-:W-:-:S03]  /*f880*/  VIADD R18, R18, 0x1 ;  /* 0x0000000112127836 */ /* 0x000fc60000000000 */
[----:B------:R-:W-:Y:S01]  /*f890*/  @!P0 PRMT R0, RZ, 0x654, R0 ;  /* 0x00000654ff008816 */ /* 0x000fe20000000000 */
[----:B------:R-:W-:Y:S06]  /*f8a0*/  BAR.SYNC.DEFER_BLOCKING 0x2, 0x80 ;  /* 0x0082000000007b1d */ /* 0x000fec0000010000 */
[----:B------:R1:W-:Y:S01]  /*f8b0*/  @!P0 SYNCS.ARRIVE.TRANS64.RED.A1T0 RZ, [R0+URZ], RZ ;  /* 0x000000ff00ff89a7 */ /* 0x0003e2000810043f */
[----:B------:R-:W-:-:S04]  /*f8c0*/  ISETP.NE.AND P0, PT, R18, 0x2, PT ;  /* 0x000000021200780c */ /* 0x000fc80003f05270 */
[----:B------:R-:W-:Y:S02]  /*f8d0*/  SEL R18, R18, RZ, P0 ;  /* 0x000000ff12127207 */ /* 0x000fe40000000000 */
[----:B-1----:R-:W-:-:S04]  /*f8e0*/  SEL R0, RZ, 0x1, P0 ;  /* 0x00000001ff007807 */ /* 0x002fc80000000000 */
[----:B------:R-:W-:-:S07]  /*f8f0*/  LOP3.LUT R19, R19, R0, RZ, 0x3c, !PT ;  /* 0x0000000013137212 */ /* 0x000fce00078e3cff */
.L_x_12492:
[----:B------:R-:W-:Y:S05]  /*f900*/  BSYNC B7 ;  /* 0x0000000000077941 */ /* 0x000fea0003800000 */
.L_x_12490:
[----:B------:R-:W2:Y:S02]  /*f910*/  LDL R0, [R1+0xc] ;  /* 0x00000c0001007983 */ /* 0x000ea40000100800 */
[----:B--2---:R-:W-:-:S13]  /*f920*/  ISETP.NE.AND P0, PT, R0, RZ, PT ;  /* 0x000000ff0000720c */ /* 0x004fda0003f05270 */
[----:B------:R-:W-:Y:S05]  /*f930*/  @!P0 BRA `(.L_x_12544) ;  /* 0x0000000000288947 */ /* 0x000fea0003800000 */
[----:B------:R-:W1:Y:S08]  /*f940*/  S2UR UR5, SR_CgaCtaId ;  /* 0x00000000000579c3 */ /* 0x000e700000008800 */
[----:B------:R-:W-:Y:S06]  /*f950*/  BAR.SYNC.DEFER_BLOCKING 0x5, 0x200 ;  /* 0x0148000000007b1d */ /* 0x000fec0000010000 */
[----:B------:R-:W-:-:S02]  /*f960*/  UMOV UR4, 0x400 ;  /* 0x0000040000047882 */ /* 0x000fc40000000000 */
[----:B-1----:R-:W-:-:S06]  /*f970*/  ULEA UR4, UR5, UR4, 0x18 ;  /* 0x0000000405047291 */ /* 0x002fcc000f8ec03f */
[----:B------:R-:W-:-:S05]  /*f980*/  IMAD.U32 R16, RZ, RZ, UR4 ;  /* 0x00000004ff107e24 */ /* 0x000fca000f8e00ff */
[----:B------:R-:W1:Y:S02]  /*f990*/  LDS.128 R24, [R16+0x132d0] ;  /* 0x0132d00010187984 */ /* 0x000e640000000c00 */
[----:B-1----:R-:W-:Y:S02]  /*f9a0*/  R2UR UR43, R27 ;  /* 0x000000001b2b72ca */ /* 0x002fe400000e0000 */
[----:B------:R-:W-:Y:S01]  /*f9b0*/  R2UR UR36, R26 ;  /* 0x000000001a2472ca */ /* 0x000fe200000e0000 */
[----:B------:R-:W-:Y:S06]  /*f9c0*/  BAR.ARV 0x4, 0x200 ;  /* 0x0108000000007b1d */ /* 0x000fec0000002000 */
[----:B------:R-:W-:Y:S08]  /*f9d0*/  BRA `(.L_x_12545) ;  /* 0x0000000800bc7947 */ /* 0x000ff00003800000 */
.L_x_12544:
[----:B------:R-:W1:Y:S01]  /*f9e0*/  S2R R0, SR_TID.X ;  /* 0x0000000000007919 */ /* 0x000e620000002100 */
[----:B------:R-:W-:Y:S01]  /*f9f0*/  ULDC UR4, c[0x0][0xc3c] ;  /* 0x00030f0000047ab9 */ /* 0x000fe20000000800 */
[----:B------:R-:W-:Y:S01]  /*fa00*/  IMAD.MOV.U32 R25, RZ, RZ, RZ ;  /* 0x000000ffff197224 */ /* 0x000fe200078e00ff */
[----:B-1----:R-:W-:-:S04]  /*fa10*/  LOP3.LUT R6, R0, 0x1f, RZ, 0xc0, !PT ;  /* 0x0000001f00067812 */ /* 0x002fc800078ec0ff */
[C---:B------:R-:W-:Y:S01]  /*fa20*/  ISETP.NE.AND P0, PT, R6.reuse, 0x1f, PT ;  /* 0x0000001f0600780c */ /* 0x040fe20003f05270 */
[----:B------:R-:W-:-:S05]  /*fa30*/  VIADD R5, R6, UR43 ;  /* 0x0000002b06057c36 */ /* 0x000fca0008000000 */
[----:B------:R-:W-:Y:S01]  /*fa40*/  ISETP.GE.OR P1, PT, R5, UR4, !P0 ;  /* 0x0000000405007c0c */ /* 0x000fe2000c726670 */
[----:B------:R-:W-:-:S12]  /*fa50*/  ULDC UR4, c[0x0][0xc3c] ;  /* 0x00030f0000047ab9 */ /* 0x000fd80000000800 */
[----:B0-----:R-:W0:Y:S02]  /*fa60*/  @!P1 LDC.64 R2, c[0x0][0xc80] ;  /* 0x00032000ff029b82 */ /* 0x001e240000000a00 */
        /* <DEDUP_REMOVED lines=30> */
.L_x_12550:
        /* <DEDUP_REMOVED lines=14> */
.L_x_12549:
[----:B------:R-:W-:Y:S05]  /*fd30*/  BSYNC B0 ;  /* 0x0000000000007941 */ /* 0x000fea0003800000 */
.L_x_12548:
        /* <DEDUP_REMOVED lines=22> */
.L_x_12546:
        /* <DEDUP_REMOVED lines=26> */
.L_x_12551:
        /* <DEDUP_REMOVED lines=56> */
.L_x_12547:
[----:B------:R-:W-:Y:S01]  /*103c0*/  IMAD.MOV.U32 R24, RZ, RZ, R5 ;  /* 0x000000ffff187224 */ /* 0x000fe200078e0005 */
[----:B------:R-:W-:Y:S01]  /*103d0*/  ULDC UR43, c[0x0][0xc3c] ;  /* 0x00030f00002b7ab9 */ /* 0x000fe20000000800 */
[----:B------:R-:W-:Y:S01]  /*103e0*/  IMAD.MOV.U32 R25, RZ, RZ, RZ ;  /* 0x000000ffff197224 */ /* 0x000fe200078e00ff */
[----:B------:R-:W-:-:S06]  /*103f0*/  UMOV UR36, URZ ;  /* 0x0000003f00247c82 */ /* 0x000fcc0008000000 */
.L_x_12552:
        /* <DEDUP_REMOVED lines=13> */
.L_x_12545:
[----:B------:R-:W-:Y:S02]  /*104d0*/  ULDC UR4, c[0x0][0xc3c] ;  /* 0x00030f0000047ab9 */ /* 0x000fe40000000800 */
[----:B------:R-:W-:-:S06]  /*104e0*/  UISETP.GE.AND UP0, UPT, UR43, UR4, UPT ;  /* 0x000000042b00728c */ /* 0x000fcc000bf06270 */
[----:B------:R-:W-:-:S13]  /*104f0*/  PLOP3.LUT P0, PT, PT, PT, UP0, 0x80, 0x0 ;  /* 0x000000000000781c */ /* 0x000fda0003f0f008 */
[----:B------:R-:W-:Y:S05]  /*10500*/  @!P0 BRA `(.L_x_12553) ;  /* 0xffffffc400008947 */ /* 0x000fea000383ffff */
.L_x_12486:
        /* <DEDUP_REMOVED lines=12> */
.L_x_12598:
[----:B------:R-:W-:Y:S05]  /*105d0*/  BSYNC B0 ;  /* 0x0000000000007941 */ /* 0x000fea0003800000 */
.L_x_12554:
[----:B------:R-:W-:-:S03]  /*105e0*/  UMOV UR4, 0xffffffff ;  /* 0xffffffff00047882 */ /* 0x000fc60000000000 */
[----:B------:R-:W-:Y:S05]  /*105f0*/  BRA.DIV UR4, `(.L_x_12556) ;  /* 0x0000001204247947 */ /* 0x000fea000b800000 */
[----:B0-----:R-:W0:Y:S02]  /*10600*/  S2R R0, SR_TID.X ;  /* 0x0000000000007919 */ /* 0x001e240000002100 */
[----:B0-----:R-:W-:-:S04]  /*10610*/  SHF.R.U32.HI R0, RZ, 0x5, R0 ;  /* 0x00000005ff007819 */ /* 0x001fc80000011600 */
[----:B------:R-:W-:-:S05]  /*10620*/  LOP3.LUT R0, R0, 0x3, RZ, 0xc0, !PT ;  /* 0x0000000300007812 */ /* 0x000fca00078ec0ff */
[----:B------:R0:W1:Y:S02]  /*10630*/  SHFL.IDX PT, R14, R0, RZ, 0x1f ;  /* 0x00001fff000e7589 */ /* 0x00006400000e0000 */
.L_x_12601:
[----:B-1----:R-:W-:Y:S01]  /*10640*/  ISETP.NE.AND P0, PT, R14, RZ, PT ;  /* 0x000000ff0e00720c */ /* 0x002fe20003f05270 */
[----:B------:R-:W-:-:S12]  /*10650*/  BSSY B0, `(.L_x_12557) ;  /* 0x000002b000007945 */ /* 0x000fd80003800000 */
[----:B------:R-:W-:Y:S05]  /*10660*/  @P0 BRA `(.L_x_12558) ;  /* 0x0000000000a40947 */ /* 0x000fea0003800000 */
[----:B------:R-:W-:-:S03]  /*10670*/  UMOV UR4, 0xffffffff ;  /* 0xffffffff00047882 */ /* 0x000fc60000000000 */
[----:B------:R-:W-:Y:S05]  /*10680*/  BRA.DIV UR4, `(.L_x_12559) ;  /* 0x0000001204347947 */ /* 0x000fea000b800000 */
[----:B------:R-:W-:-:S13]  /*10690*/  ELECT P6, URZ, PT ;  /* 0x00000000003f782f */ /* 0x000fda00038c0000 */
.L_x_12604:
[----:B------:R-:W-:Y:S05]  /*106a0*/  @!P6 BRA `(.L_x_12558) ;  /* 0x000000000094e947 */ /* 0x000fea0003800000 */
[----:B------:R-:W-:-:S06]  /*106b0*/  ULOP3.LUT UR4, UR38, 0x2, URZ, 0xfc, !UPT ;  /* 0x0000000226047892 */ /* 0x000fcc000f8efc3f */
[----:B0-----:R-:W-:-:S05]  /*106c0*/  IMAD.U32 R0, RZ, RZ, UR4 ;  /* 0x00000004ff007e24 */ /* 0x001fca000f8e00ff */
[----:B------:R-:W-:-:S13]  /*106d0*/  ISETP.NE.AND P0, PT, R0, 0x3, PT ;  /* 0x000000030000780c */ /* 0x000fda0003f05270 */
[----:B------:R-:W-:Y:S05]  /*106e0*/  @!P0 BRA `(.L_x_12560) ;  /* 0x0000000000048947 */ /* 0x000fea0003800000 */
[----:B------:R-:W-:Y:S01]  /*106f0*/  BPT.TRAP 0x1 ;  /* 0x000000040000795c */ /* 0x000fe20000300000 */
.L_x_12560:
        /* <DEDUP_REMOVED lines=12> */
.L_x_12605:
[----:B------:R-:W1:Y:S02]  /*107c0*/  SYNCS.PHASECHK.TRANS64.TRYWAIT P1, [R3+URZ], R0 ;  /* 0x00000000030075a7 */ /* 0x000e64000802017f */
[----:B-1----:R-:W-:Y:S05]  /*107d0*/  @!P1 BRA `(.L_x_12562) ;  /* 0x0000001000149947 */ /* 0x002fea0003800000 */
.L_x_12606:
[----:B------:R-:W-:Y:S05]  /*107e0*/  @!P0 BRA `(.L_x_12563) ;  /* 0x0000000000048947 */ /* 0x000fea0003800000 */
[----:B------:R-:W-:Y:S01]  /*107f0*/  BPT.TRAP 0x1 ;  /* 0x000000040000795c */ /* 0x000fe20000300000 */
.L_x_12563:
[----:B-1----:R-:W-:-:S04]  /*10800*/  IMAD R3, R18, 0x8, R7 ;  /* 0x0000000812037824 */ /* 0x002fc800078e0207 */
[----:B------:R-:W1:Y:S02]  /*10810*/  SYNCS.PHASECHK.TRANS64.TRYWAIT P1, [R3+URZ+0x13260], R4 ;  /* 0x01326004030075a7 */ /* 0x000e64000802017f */
[----:B-1----:R-:W-:Y:S05]  /*10820*/  @!P1 BRA `(.L_x_12564) ;  /* 0x0000001000149947 */ /* 0x002fea0003800000 */
.L_x_12607:
[----:B------:R-:W-:Y:S05]  /*10830*/  @!P0 BRA `(.L_x_12565) ;  /* 0x0000000000048947 */ /* 0x000fea0003800000 */
[----:B------:R-:W-:Y:S01]  /*10840*/  BPT.TRAP 0x1 ;  /* 0x000000040000795c */ /* 0x000fe20000300000 */
.L_x_12565:
[----:B0-----:R-:W-:-:S04]  /*10850*/  IMAD R5, R6, 0x8, R7 ;  /* 0x0000000806057824 */ /* 0x001fc800078e0207 */
[----:B------:R-:W0:Y:S02]  /*10860*/  SYNCS.PHASECHK.TRANS64.TRYWAIT P1, [R5+URZ+0x13260], R0 ;  /* 0x01326000050075a7 */ /* 0x000e24000802017f */
[----:B0-----:R-:W-:Y:S05]  /*10870*/  @!P1 BRA `(.L_x_12566) ;  /* 0x0000001000149947 */ /* 0x001fea0003800000 */
.L_x_12608:
[----:B------:R-:W-:Y:S05]  /*10880*/  @!P0 BRA `(.L_x_12567) ;  /* 0x0000000000048947 */ /* 0x000fea0003800000 */
[----:B------:R-:W-:Y:S01]  /*10890*/  BPT.TRAP 0x1 ;  /* 0x000000040000795c */ /* 0x000fe20000300000 */
.L_x_12567:
[----:B------:R-:W2:Y:S02]  /*108a0*/  SYNCS.PHASECHK.TRANS64.TRYWAIT P0, [R3+URZ+0x13280], R4 ;  /* 0x01328004030075a7 */ /* 0x000ea4000800017f */
[----:B--2---:R-:W-:Y:S05]  /*108b0*/  @!P0 BRA `(.L_x_12568) ;  /* 0x0000001000188947 */ /* 0x004fea0003800000 */
.L_x_12569:
[----:B---3--:R3:W4:Y:S02]  /*108c0*/  SYNCS.PHASECHK.TRANS64.TRYWAIT P0, [R5+URZ+0x13280], R0 ;  /* 0x01328000050075a7 */ /* 0x008724000800017f */
[----:B----4-:R-:W-:Y:S05]  /*108d0*/  @!P0 NANOSLEEP.SYNCS 0x989680 ;  /* 0x009896800000895d */ /* 0x010fea0003900000 */
[----:B------:R-:W4:Y:S02]  /*108e0*/  @!P0 SYNCS.PHASECHK.TRANS64 P0, [R5+URZ+0x13280], R0 ;  /* 0x01328000050085a7 */ /* 0x000f24000800007f */
[----:B----4-:R-:W-:Y:S05]  /*108f0*/  @!P0 BRA `(.L_x_12569) ;  /* 0xfffffffc00f08947 */ /* 0x010fea000383ffff */
.L_x_12558:
[----:B------:R-:W-:Y:S05]  /*10900*/  BSYNC B0 ;  /* 0x0000000000007941 */ /* 0x000fea0003800000 */
.L_x_12557:
[----:B------:R-:W-:Y:S05]  /*10910*/  EXIT ;  /* 0x000000000000794d */ /* 0x000fea0003800000 */
.L_x_12437:
[----:B0-----:R-:W-:-:S04]  /*10920*/  IMAD.U32 R3, RZ, RZ, UR45 ;  /* 0x0000002dff037e24 */ /* 0x001fc8000f8e00ff */
[----:B------:R0:W1:Y:S03]  /*10930*/  SYNCS.PHASECHK.TRANS64.TRYWAIT P1, [R3+URZ+0x13200], R0 ;  /* 0x01320000030075a7 */ /* 0x000066000802017f */
[----:B-1----:R-:W-:Y:S05]  /*10940*/  @!P1 NANOSLEEP.SYNCS 0x989680 ;  /* 0x009896800000995d */ /* 0x002fea0003900000 */
[----:B------:R-:W1:Y:S02]  /*10950*/  @!P1 SYNCS.PHASECHK.TRANS64 P1, [R3+URZ+0x13200], R0 ;  /* 0x01320000030095a7 */ /* 0x000e64000802007f */
[----:B-1----:R-:W-:Y:S05]  /*10960*/  @!P1 BRA `(.L_x_12437) ;  /* 0xfffffffc00ec9947 */ /* 0x002fea000383ffff */
[----:B------:R-:W-:Y:S05]  /*10970*/  BRA `(.L_x_12570) ;  /* 0xffffff1000347947 */ /* 0x000fea000383ffff */
.L_x_12441:
[----:B-1----:R1:W2:Y:S02]  /*10980*/  SYNCS.PHASECHK.TRANS64.TRYWAIT P1, [R3+URZ+0x13230], R0 ;  /* 0x01323000030075a7 */ /* 0x0022a4000802017f */
[----:B--2---:R-:W-:Y:S05]  /*10990*/  @!P1 NANOSLEEP.SYNCS 0x989680 ;  /* 0x009896800000995d */ /* 0x004fea0003900000 */
[----:B------:R-:W2:Y:S02]  /*109a0*/  @!P1 SYNCS.PHASECHK.TRANS64 P1, [R3+URZ+0x13230], R0 ;  /* 0x01323000030095a7 */ /* 0x000ea4000802007f */
[----:B--2---:R-:W-:Y:S05]  /*109b0*/  @!P1 BRA `(.L_x_12441) ;  /* 0xfffffffc00f09947 */ /* 0x004fea000383ffff */
[----:B------:R-:W-:Y:S05]  /*109c0*/  BRA `(.L_x_12440) ;  /* 0xffffff1000507947 */ /* 0x000fea000383ffff */
.L_x_12446:
[----:B-1----:R-:W-:-:S04]  /*109d0*/  IMAD.U32 R9, RZ, RZ, UR20 ;  /* 0x00000014ff097e24 */ /* 0x002fc8000f8e00ff */
[----:B------:R1:W2:Y:S03]  /*109e0*/  SYNCS.PHASECHK.TRANS64.TRYWAIT P3, [R9+URZ+0x13230], R0 ;  /* 0x01323000090075a7 */ /* 0x0002a6000806017f */
[----:B--2---:R-:W-:Y:S05]  /*109f0*/  @!P3 NANOSLEEP.SYNCS 0x989680 ;  /* 0x009896800000b95d */ /* 0x004fea0003900000 */
[----:B------:R-:W2:Y:S02]  /*10a00*/  @!P3 SYNCS.PHASECHK.TRANS64 P3, [R9+URZ+0x13230], R0 ;  /* 0x013230000900b5a7 */ /* 0x000ea4000806007f */
[----:B--2---:R-:W-:Y:S05]  /*10a10*/  @!P3 BRA `(.L_x_12446) ;  /* 0xfffffffc00ecb947 */ /* 0x004fea000383ffff */
[----:B------:R-:W-:Y:S05]  /*10a20*/  BRA `(.L_x_12445) ;  /* 0xffffff3800d47947 */ /* 0x000fea000383ffff */
.L_x_12450:
[----:B-1----:R-:W-:-:S04]  /*10a30*/  IMAD.U32 R9, RZ, RZ, UR11 ;  /* 0x0000000bff097e24 */ /* 0x002fc8000f8e00ff */
[----:B------:R1:W2:Y:S03]  /*10a40*/  SYNCS.PHASECHK.TRANS64.TRYWAIT P3, [R9+URZ+0x13250], R0 ;  /* 0x01325000090075a7 */ /* 0x0002a6000806017f */
[----:B--2---:R-:W-:Y:S05]  /*10a50*/  @!P3 NANOSLEEP.SYNCS 0x989680 ;  /* 0x009896800000b95d */ /* 0x004fea0003900000 */
[----:B------:R-:W2:Y:S02]  /*10a60*/  @!P3 SYNCS.PHASECHK.TRANS64 P3, [R9+URZ+0x13250], R0 ;  /* 0x013250000900b5a7 */ /* 0x000ea4000806007f */
[----:B--2---:R-:W-:Y:S05]  /*10a70*/  @!P3 BRA `(.L_x_12450) ;  /* 0xfffffffc00ecb947 */ /* 0x004fea000383ffff */
[----:B------:R-:W-:Y:S05]  /*10a80*/  BRA `(.L_x_12449) ;  /* 0xffffff3c00e07947 */ /* 0x000fea000383ffff */
.L_x_12457:
[----:B-1----:R-:W-:-:S04]  /*10a90*/  IMAD.U32 R11, RZ, RZ, UR6 ;  /* 0x00000006ff0b7e24 */ /* 0x002fc8000f8e00ff */
[----:B------:R1:W2:Y:S03]  /*10aa0*/  SYNCS.PHASECHK.TRANS64.TRYWAIT P2, [R11+URZ+0x13230], R0 ;  /* 0x013230000b0075a7 */ /* 0x0002a6000804017f */
[----:B--2---:R-:W-:Y:S05]  /*10ab0*/  @!P2 NANOSLEEP.SYNCS 0x989680 ;  /* 0x009896800000a95d */ /* 0x004fea0003900000 */
[----:B------:R-:W2:Y:S02]  /*10ac0*/  @!P2 SYNCS.PHASECHK.TRANS64 P2, [R11+URZ+0x13230], R0 ;  /* 0x013230000b00a5a7 */ /* 0x000ea4000804007f */
[----:B--2---:R-:W-:Y:S05]  /*10ad0*/  @!P2 BRA `(.L_x_12457) ;  /* 0xfffffffc00eca947 */ /* 0x004fea000383ffff */
[----:B------:R-:W-:Y:S05]  /*10ae0*/  BRA `(.L_x_12456) ;  /* 0xffffff6800187947 */ /* 0x000fea000383ffff */
.L_x_12461:
[----:B-1----:R-:W-:-:S04]  /*10af0*/  IMAD.U32 R11, RZ, RZ, UR11 ;  /* 0x0000000bff0b7e24 */ /* 0x002fc8000f8e00ff */
[----:B------:R1:W2:Y:S03]  /*10b00*/  SYNCS.PHASECHK.TRANS64.TRYWAIT P2, [R11+URZ+0x13250], R0 ;  /* 0x013250000b0075a7 */ /* 0x0002a6000804017f */
[----:B--2---:R-:W-:Y:S05]  /*10b10*/  @!P2 NANOSLEEP.SYNCS 0x989680 ;  /* 0x009896800000a95d */ /* 0x004fea0003900000 */
[----:B------:R-:W2:Y:S02]  /*10b20*/  @!P2 SYNCS.PHASECHK.TRANS64 P2, [R11+URZ+0x13250], R0 ;  /* 0x013250000b00a5a7 */ /* 0x000ea4000804007f */
[----:B--2---:R-:W-:Y:S05]  /*10b30*/  @!P2 BRA `(.L_x_12461) ;  /* 0xfffffffc00eca947 */ /* 0x004fea000383ffff */
[----:B------:R-:W-:Y:S05]  /*10b40*/  BRA `(.L_x_12460) ;  /* 0xffffff6c00247947 */ /* 0x000fea000383ffff */
.L_x_12467:
[----:B-1----:R-:W-:-:S04]  /*10b50*/  IMAD.U32 R6, RZ, RZ, UR14 ;  /* 0x0000000eff067e24 */ /* 0x002fc8000f8e00ff */
[----:B------:R1:W2:Y:S03]  /*10b60*/  SYNCS.PHASECHK.TRANS64.TRYWAIT P1, [R6+URZ+0x13250], R5 ;  /* 0x01325005060075a7 */ /* 0x0002a6000802017f */
[----:B--2---:R-:W-:Y:S05]  /*10b70*/  @!P1 NANOSLEEP.SYNCS 0x989680 ;  /* 0x009896800000995d */ /* 0x004fea0003900000 */
[----:B------:R-:W2:Y:S02]  /*10b80*/  @!P1 SYNCS.PHASECHK.TRANS64 P1, [R6+URZ+0x13250], R5 ;  /* 0x01325005060095a7 */ /* 0x000ea4000802007f */
[----:B--2---:R-:W-:Y:S05]  /*10b90*/  @!P1 BRA `(.L_x_12467) ;  /* 0xfffffffc00ec9947 */ /* 0x004fea000383ffff */
[----:B------:R-:W-:Y:S05]  /*10ba0*/  BRA `(.L_x_12466) ;  /* 0xffffff8800647947 */ /* 0x000fea000383ffff */
.L_x_12501:
[----:B------:R-:W-:Y:S02]  /*10bb0*/  IMAD.MOV.U32 R13, RZ, RZ, R20 ;  /* 0x000000ffff0d7224 */ /* 0x000fe400078e0014 */
[----:B------:R-:W-:Y:S02]  /*10bc0*/  IMAD.MOV.U32 R12, RZ, RZ, RZ ;  /* 0x000000ffff0c7224 */ /* 0x000fe400078e00ff */
[----:B------:R-:W-:Y:S02]  /*10bd0*/  IMAD.MOV.U32 R11, RZ, RZ, 0x1f ;  /* 0x0000001fff0b7424 */ /* 0x000fe400078e00ff */
[----:B------:R-:W-:-:S07]  /*10be0*/  IMAD.MOV.U32 R15, RZ, RZ, -0x1 ;  /* 0xffffffffff0f7424 */ /* 0x000fce00078e00ff */
[----:B------:R-:W-:Y:S05]  /*10bf0*/  WARPSYNC.COLLECTIVE R15, `(.L_x_12571) ;  /* 0x000000000f087348 */ /* 0x000fea0003c00000 */
[----:B------:R0:W1:Y:S02]  /*10c00*/  SHFL.IDX P6, R14, R13, R12, R11 ;  /* 0x0000000c0d0e7389 */ /* 0x00006400000c000b */
[----:B01----:R-:W-:Y:S01]  /*10c10*/  ENDCOLLECTIVE ;  /* 0x000000000000791b */ /* 0x003fe20003800000 */
.L_x_12571:
[----:B------:R-:W-:Y:S05]  /*10c20*/  BRA `(.L_x_12572) ;  /* 0xffffffc800c47947 */ /* 0x000fea000383ffff */
.L_x_12503:
[----:B------:R-:W-:Y:S01]  /*10c30*/  BSSY B0, `(.L_x_12573) ;  /* 0x0000006000007945 */ /* 0x000fe20003800000 */
[----:B------:R-:W-:-:S07]  /*10c40*/  IMAD.MOV.U32 R15, RZ, RZ, -0x1 ;  /* 0xffffffffff0f7424 */ /* 0x000fce00078e00ff */
[----:B0-----:R-:W-:Y:S05]  /*10c50*/  WARPSYNC.COLLECTIVE R15, `(.L_x_12574) ;  /* 0x000000000f0c7348 */ /* 0x001fea0003c00000 */
[----:B------:R-:W-:Y:S02]  /*10c60*/  ELECT P6, UR62, PT ;  /* 0x00000000003e782f */ /* 0x000fe400038c0000 */
[----:B------:R-:W-:Y:S01]  /*10c70*/  MOV R14, UR62 ;  /* 0x0000003e000e7c02 */ /* 0x000fe20008000f00 */
[----:B0-----:R-:W-:Y:S10]  /*10c80*/  ENDCOLLECTIVE ;  /* 0x000000000000791b */ /* 0x001ff40003800000 */
.L_x_12574:
[----:B------:R-:W-:Y:S05]  /*10c90*/  BSYNC B0 ;  /* 0x0000000000007941 */ /* 0x000fea0003800000 */
.L_x_12573:
[----:B------:R-:W-:Y:S05]  /*10ca0*/  BRA `(.L_x_12575) ;  /* 0xffffffc800c47947 */ /* 0x000fea000383ffff */
.L_x_12505:
[----:B-1----:R1:W2:Y:S02]  /*10cb0*/  SYNCS.PHASECHK.TRANS64.TRYWAIT P0, [R5+URZ+0x13280], R2 ;  /* 0x01328002050075a7 */ /* 0x0022a4000800017f */
[----:B--2---:R-:W-:Y:S05]  /*10cc0*/  @!P0 NANOSLEEP.SYNCS 0x989680 ;  /* 0x009896800000895d */ /* 0x004fea0003900000 */
[----:B------:R-:W2:Y:S02]  /*10cd0*/  @!P0 SYNCS.PHASECHK.TRANS64 P0, [R5+URZ+0x13280], R2 ;  /* 0x01328002050085a7 */ /* 0x000ea4000800007f */
[----:B--2---:R-:W-:Y:S05]  /*10ce0*/  @!P0 BRA `(.L_x_12505) ;  /* 0xfffffffc00f08947 */ /* 0x004fea000383ffff */
[----:B------:R-:W-:Y:S05]  /*10cf0*/  BRA `(.L_x_12576) ;  /* 0xffffffcc00207947 */ /* 0x000fea000383ffff */
.L_x_12507:
[----:B--2---:R2:W3:Y:S02]  /*10d00*/  SYNCS.PHASECHK.TRANS64.TRYWAIT P0, [R5+URZ+0x13240], R2 ;  /* 0x01324002050075a7 */ /* 0x0044e4000800017f */
[----:B---3--:R-:W-:Y:S05]  /*10d10*/  @!P0 NANOSLEEP.SYNCS 0x989680 ;  /* 0x009896800000895d */ /* 0x008fea0003900000 */
[----:B------:R-:W3:Y:S02]  /*10d20*/  @!P0 SYNCS.PHASECHK.TRANS64 P0, [R5+URZ+0x13240], R2 ;  /* 0x01324002050085a7 */ /* 0x000ee4000800007f */
[----:B---3--:R-:W-:Y:S05]  /*10d30*/  @!P0 BRA `(.L_x_12507) ;  /* 0xfffffffc00f08947 */ /* 0x008fea000383ffff */
[----:B------:R-:W-:Y:S05]  /*10d40*/  BRA `(.L_x_12577) ;  /* 0xffffffcc00707947 */ /* 0x000fea000383ffff */
.L_x_12511:
        /* <DEDUP_REMOVED lines=9> */
.L_x_12578:
[C---:B------:R-:W-:Y:S01]  /*10de0*/  VIADD R8, R25.reuse, 0x20 ;  /* 0x0000002019087836 */ /* 0x040fe20000000000 */
[----:B------:R-:W-:Y:S01]  /*10df0*/  ISETP.GE.AND P1, PT, R25, R7, PT ;  /* 0x000000071900720c */ /* 0x000fe20003f26270 */
[----:B------:R-:W-:Y:S02]  /*10e00*/  IMAD.MOV.U32 R13, RZ, RZ, R0 ;  /* 0x000000ffff0d7224 */ /* 0x000fe400078e0000 */
[----:B------:R-:W-:-:S10]  /*10e10*/  IMAD.MOV.U32 R2, RZ, RZ, R14 ;  /* 0x000000ffff027224 */ /* 0x000fd400078e000e */
[----:B------:R-:W-:Y:S05]  /*10e20*/  WARPSYNC.COLLECTIVE R15, `(.L_x_12579) ;  /* 0x000000000f087348 */ /* 0x000fea0003c00000 */
[----:B------:R0:W1:Y:S02]  /*10e30*/  SHFL.IDX P6, R14, R13, R12, R11 ;  /* 0x0000000c0d0e7389 */ /* 0x00006400000c000b */
[----:B01----:R-:W-:Y:S01]  /*10e40*/  ENDCOLLECTIVE ;  /* 0x000000000000791b */ /* 0x003fe20003800000 */
.L_x_12579:
        /* <DEDUP_REMOVED lines=8> */
.L_x_12580:
        /* <DEDUP_REMOVED lines=11> */
.L_x_12581:
        /* <DEDUP_REMOVED lines=8> */
.L_x_12582:
        /* <DEDUP_REMOVED lines=10> */
.L_x_12583:
        /* <DEDUP_REMOVED lines=8> */
.L_x_12584:
        /* <DEDUP_REMOVED lines=11> */
.L_x_12585:
[----:B------:R-:W-:Y:S02]  /*111d0*/  IMAD.MOV.U32 R13, RZ, RZ, R6 ;  /* 0x000000ffff0d7224 */ /* 0x000fe400078e0006 */
[----:B------:R-:W-:Y:S02]  /*111e0*/  IMAD.MOV.U32 R12, RZ, RZ, RZ ;  /* 0x000000ffff0c7224 */ /* 0x000fe400078e00ff */
[----:B------:R-:W-:-:S07]  /*111f0*/  IMAD.MOV.U32 R8, RZ, RZ, R14 ;  /* 0x000000ffff087224 */ /* 0x000fce00078e000e */
[----:B------:R-:W-:Y:S05]  /*11200*/  WARPSYNC.COLLECTIVE R15, `(.L_x_12586) ;  /* 0x000000000f087348 */ /* 0x000fea0003c00000 */
[----:B------:R0:W1:Y:S02]  /*11210*/  SHFL.IDX P6, R14, R13, R12, R11 ;  /* 0x0000000c0d0e7389 */ /* 0x00006400000c000b */
[----:B01----:R-:W-:Y:S01]  /*11220*/  ENDCOLLECTIVE ;  /* 0x000000000000791b */ /* 0x003fe20003800000 */
.L_x_12586:
        /* <DEDUP_REMOVED lines=11> */
.L_x_12587:
        /* <DEDUP_REMOVED lines=8> */
.L_x_12588:
        /* <DEDUP_REMOVED lines=10> */
.L_x_12589:
[----:B------:R-:W-:Y:S05]  /*11400*/  BRA `(.L_x_12590) ;  /* 0xffffffd000707947 */ /* 0x000fea000383ffff */
.L_x_12514:
[----:B0-----:R0:W1:Y:S02]  /*11410*/  SYNCS.PHASECHK.TRANS64.TRYWAIT P0, [R16+URZ+0x13220], R3 ;  /* 0x01322003100075a7 */ /* 0x001064000800017f */
[----:B-1----:R-:W-:Y:S05]  /*11420*/  @!P0 NANOSLEEP.SYNCS 0x989680 ;  /* 0x009896800000895d */ /* 0x002fea0003900000 */
[----:B------:R-:W1:Y:S02]  /*11430*/  @!P0 SYNCS.PHASECHK.TRANS64 P0, [R16+URZ+0x13220], R3 ;  /* 0x01322003100085a7 */ /* 0x000e64000800007f */
[----:B-1----:R-:W-:Y:S05]  /*11440*/  @!P0 BRA `(.L_x_12514) ;  /* 0xfffffffc00f08947 */ /* 0x002fea000383ffff */
[----:B------:R-:W-:Y:S05]  /*11450*/  BRA `(.L_x_12591) ;  /* 0xffffffd000d07947 */ /* 0x000fea000383ffff */
.L_x_12520:
[----:B0-----:R0:W1:Y:S02]  /*11460*/  SYNCS.PHASECHK.TRANS64.TRYWAIT P0, [R4+URZ+0x13280], R3 ;  /* 0x01328003040075a7 */ /* 0x001064000800017f */
[----:B-1----:R-:W-:Y:S05]  /*11470*/  @!P0 NANOSLEEP.SYNCS 0x989680 ;  /* 0x009896800000895d */ /* 0x002fea0003900000 */
[----:B------:R-:W1:Y:S02]  /*11480*/  @!P0 SYNCS.PHASECHK.TRANS64 P0, [R4+URZ+0x13280], R3 ;  /* 0x01328003040085a7 */ /* 0x000e64000800007f */
[----:B-1----:R-:W-:Y:S05]  /*11490*/  @!P0 BRA `(.L_x_12520) ;  /* 0xfffffffc00f08947 */ /* 0x002fea000383ffff */
[----:B------:R-:W-:Y:S05]  /*114a0*/  BRA `(.L_x_12592) ;  /* 0xffffffd400707947 */ /* 0x000fea000383ffff */
.L_x_12525:
[----:B-1----:R1:W2:Y:S02]  /*114b0*/  SYNCS.PHASECHK.TRANS64.TRYWAIT P0, [R4+URZ+0x13240], R3 ;  /* 0x01324003040075a7 */ /* 0x0022a4000800017f */
[----:B--2---:R-:W-:Y:S05]  /*114c0*/  @!P0 NANOSLEEP.SYNCS 0x989680 ;  /* 0x009896800000895d */ /* 0x004fea0003900000 */
[----:B------:R-:W2:Y:S02]  /*114d0*/  @!P0 SYNCS.PHASECHK.TRANS64 P0, [R4+URZ+0x13240], R3 ;  /* 0x01324003040085a7 */ /* 0x000ea4000800007f */
[----:B--2---:R-:W-:Y:S05]  /*114e0*/  @!P0 BRA `(.L_x_12525) ;  /* 0xfffffffc00f08947 */ /* 0x004fea000383ffff */
[----:B------:R-:W-:Y:S05]  /*114f0*/  BRA `(.L_x_12593) ;  /* 0xffffffd400ec7947 */ /* 0x000fea000383ffff */
.L_x_12531:
[----:B0-----:R0:W1:Y:S02]  /*11500*/  SYNCS.PHASECHK.TRANS64.TRYWAIT P0, [R3+URZ+0x13270], R2 ;  /* 0x01327002030075a7 */ /* 0x001064000800017f */
[----:B-1----:R-:W-:Y:S05]  /*11510*/  @!P0 NANOSLEEP.SYNCS 0x989680 ;  /* 0x009896800000895d */ /* 0x002fea0003900000 */
[----:B------:R-:W1:Y:S02]  /*11520*/  @!P0 SYNCS.PHASECHK.TRANS64 P0, [R3+URZ+0x13270], R2 ;  /* 0x01327002030085a7 */ /* 0x000e64000800007f */
[----:B-1----:R-:W-:Y:S05]  /*11530*/  @!P0 BRA `(.L_x_12531) ;  /* 0xfffffffc00f08947 */ /* 0x002fea000383ffff */
[----:B------:R-:W-:Y:S05]  /*11540*/  BRA `(.L_x_12594) ;  /* 0xffffffd800887947 */ /* 0x000fea000383ffff */
.L_x_12533:
[----:B0-----:R0:W1:Y:S02]  /*11550*/  SYNCS.PHASECHK.TRANS64.TRYWAIT P0, [R3+URZ+0x13260], R2 ;  /* 0x01326002030075a7 */ /* 0x001064000800017f */
[----:B-1----:R-:W-:Y:S05]  /*11560*/  @!P0 NANOSLEEP.SYNCS 0x989680 ;  /* 0x009896800000895d */ /* 0x002fea0003900000 */
[----:B------:R-:W1:Y:S02]  /*11570*/  @!P0 SYNCS.PHASECHK.TRANS64 P0, [R3+URZ+0x13260], R2 ;  /* 0x01326002030085a7 */ /* 0x000e64000800007f */
[----:B-1----:R-:W-:Y:S05]  /*11580*/  @!P0 BRA `(.L_x_12533) ;  /* 0xfffffffc00f08947 */ /* 0x002fea000383ffff */
[----:B------:R-:W-:Y:S05]  /*11590*/  BRA `(.L_x_12595) ;  /* 0xffffffd800907947 */ /* 0x000fea000383ffff */
.L_x_12540:
[----:B0-----:R0:W1:Y:S02]  /*115a0*/  SYNCS.PHASECHK.TRANS64.TRYWAIT P1, [R2+URZ+0x13270], R3 ;  /* 0x01327003020075a7 */ /* 0x001064000802017f */
[----:B-1----:R-:W-:Y:S05]  /*115b0*/  @!P1 NANOSLEEP.SYNCS 0x989680 ;  /* 0x009896800000995d */ /* 0x002fea0003900000 */
[----:B------:R-:W1:Y:S02]  /*115c0*/  @!P1 SYNCS.PHASECHK.TRANS64 P1, [R2+URZ+0x13270], R3 ;  /* 0x01327003020095a7 */ /* 0x000e64000802007f */
[----:B-1----:R-:W-:Y:S05]  /*115d0*/  @!P1 BRA `(.L_x_12540) ;  /* 0xfffffffc00f09947 */ /* 0x002fea000383ffff */
[----:B------:R-:W-:Y:S05]  /*115e0*/  BRA `(.L_x_12596) ;  /* 0xffffffdc00d47947 */ /* 0x000fea000383ffff */
.L_x_12542:
[----:B0-----:R0:W1:Y:S02]  /*115f0*/  SYNCS.PHASECHK.TRANS64.TRYWAIT P1, [R2+URZ+0x13260], R5 ;  /* 0x01326005020075a7 */ /* 0x001064000802017f */
[----:B-1----:R-:W-:Y:S05]  /*11600*/  @!P1 NANOSLEEP.SYNCS 0x989680 ;  /* 0x009896800000995d */ /* 0x002fea0003900000 */
[----:B------:R-:W1:Y:S02]  /*11610*/  @!P1 SYNCS.PHASECHK.TRANS64 P1, [R2+URZ+0x13260], R5 ;  /* 0x01326005020095a7 */ /* 0x000e64000802007f */
[----:B-1----:R-:W-:Y:S05]  /*11620*/  @!P1 BRA `(.L_x_12542) ;  /* 0xfffffffc00f09947 */ /* 0x002fea000383ffff */
[----:B------:R-:W-:Y:S05]  /*11630*/  BRA `(.L_x_12597) ;  /* 0xffffffdc00dc7947 */ /* 0x000fea000383ffff */
.L_x_12555:
[----:B0-----:R0:W1:Y:S02]  /*11640*/  SYNCS.PHASECHK.TRANS64.TRYWAIT P0, [R7+URZ+0x13220], R0 ;  /* 0x01322000070075a7 */ /* 0x001064000800017f */
[----:B-1----:R-:W-:Y:S05]  /*11650*/  @!P0 NANOSLEEP.SYNCS 0x989680 ;  /* 0x009896800000895d */ /* 0x002fea0003900000 */
[----:B------:R-:W1:Y:S02]  /*11660*/  @!P0 SYNCS.PHASECHK.TRANS64 P0, [R7+URZ+0x13220], R0 ;  /* 0x01322000070085a7 */ /* 0x000e64000800007f */
[----:B-1----:R-:W-:Y:S05]  /*11670*/  @!P0 BRA `(.L_x_12555) ;  /* 0xfffffffc00f08947 */ /* 0x002fea000383ffff */
[----:B------:R-:W-:Y:S05]  /*11680*/  BRA `(.L_x_12598) ;  /* 0xffffffec00d07947 */ /* 0x000fea000383ffff */
.L_x_12556:
        /* <DEDUP_REMOVED lines=11> */
.L_x_12600:
[----:B------:R-:W-:Y:S05]  /*11740*/  BSYNC B0 ;  /* 0x0000000000007941 */ /* 0x000fea0003800000 */
.L_x_12599:
[----:B------:R-:W-:Y:S05]  /*11750*/  BRA `(.L_x_12601) ;  /* 0xffffffec00b87947 */ /* 0x000fea000383ffff */
.L_x_12559:
[----:B------:R-:W-:Y:S01]  /*11760*/  BSSY B1, `(.L_x_12602) ;  /* 0x0000006000017945 */ /* 0x000fe20003800000 */
[----:B------:R-:W-:-:S07]  /*11770*/  IMAD.MOV.U32 R15, RZ, RZ, -0x1 ;  /* 0xffffffffff0f7424 */ /* 0x000fce00078e00ff */
[----:B0-----:R-:W-:Y:S05]  /*11780*/  WARPSYNC.COLLECTIVE R15, `(.L_x_12603) ;  /* 0x000000000f0c7348 */ /* 0x001fea0003c00000 */
[----:B------:R-:W-:Y:S02]  /*11790*/  ELECT P6, UR62, PT ;  /* 0x00000000003e782f */ /* 0x000fe400038c0000 */
[----:B------:R-:W-:Y:S01]  /*117a0*/  MOV R14, UR62 ;  /* 0x0000003e000e7c02 */ /* 0x000fe20008000f00 */
[----:B0-----:R-:W-:Y:S10]  /*117b0*/  ENDCOLLECTIVE ;  /* 0x000000000000791b */ /* 0x001ff40003800000 */
.L_x_12603:
[----:B------:R-:W-:Y:S05]  /*117c0*/  BSYNC B1 ;  /* 0x0000000000017941 */ /* 0x000fea0003800000 */
.L_x_12602:
[----:B------:R-:W-:Y:S05]  /*117d0*/  BRA `(.L_x_12604) ;  /* 0xffffffec00b07947 */ /* 0x000fea000383ffff */
.L_x_12561:
[----:B0-----:R0:W1:Y:S02]  /*117e0*/  SYNCS.PHASECHK.TRANS64.TRYWAIT P1, [R5+URZ], R4 ;  /* 0x00000004050075a7 */ /* 0x001064000802017f */
[----:B-1----:R-:W-:Y:S05]  /*117f0*/  @!P1 NANOSLEEP.SYNCS 0x989680 ;  /* 0x009896800000995d */ /* 0x002fea0003900000 */
[----:B------:R-:W1:Y:S02]  /*11800*/  @!P1 SYNCS.PHASECHK.TRANS64 P1, [R5+URZ], R4 ;  /* 0x00000004050095a7 */ /* 0x000e64000802007f */
[----:B-1----:R-:W-:Y:S05]  /*11810*/  @!P1 BRA `(.L_x_12561) ;  /* 0xfffffffc00f09947 */ /* 0x002fea000383ffff */
[----:B------:R-:W-:Y:S05]  /*11820*/  BRA `(.L_x_12605) ;  /* 0xffffffec00e47947 */ /* 0x000fea000383ffff */
.L_x_12562:
[----:B-1----:R1:W2:Y:S02]  /*11830*/  SYNCS.PHASECHK.TRANS64.TRYWAIT P1, [R3+URZ], R0 ;  /* 0x00000000030075a7 */ /* 0x0022a4000802017f */
[----:B--2---:R-:W-:Y:S05]  /*11840*/  @!P1 NANOSLEEP.SYNCS 0x989680 ;  /* 0x009896800000995d */ /* 0x004fea0003900000 */
[----:B------:R-:W2:Y:S02]  /*11850*/  @!P1 SYNCS.PHASECHK.TRANS64 P1, [R3+URZ], R0 ;  /* 0x00000000030095a7 */ /* 0x000ea4000802007f */
[----:B--2---:R-:W-:Y:S05]  /*11860*/  @!P1 BRA `(.L_x_12562) ;  /* 0xfffffffc00f09947 */ /* 0x004fea000383ffff */
[----:B------:R-:W-:Y:S05]  /*11870*/  BRA `(.L_x_12606) ;  /* 0xffffffec00d87947 */ /* 0x000fea000383ffff */
.L_x_12564:
[----:B-1----:R1:W2:Y:S02]  /*11880*/  SYNCS.PHASECHK.TRANS64.TRYWAIT P1, [R3+URZ+0x13260], R4 ;  /* 0x01326004030075a7 */ /* 0x0022a4000802017f */
[----:B--2---:R-:W-:Y:S05]  /*11890*/  @!P1 NANOSLEEP.SYNCS 0x989680 ;  /* 0x009896800000995d */ /* 0x004fea0003900000 */
[----:B------:R-:W2:Y:S02]  /*118a0*/  @!P1 SYNCS.PHASECHK.TRANS64 P1, [R3+URZ+0x13260], R4 ;  /* 0x01326004030095a7 */ /* 0x000ea4000802007f */
[----:B--2---:R-:W-:Y:S05]  /*118b0*/  @!P1 BRA `(.L_x_12564) ;  /* 0xfffffffc00f09947 */ /* 0x004fea000383ffff */
[----:B------:R-:W-:Y:S05]  /*118c0*/  BRA `(.L_x_12607) ;  /* 0xffffffec00d87947 */ /* 0x000fea000383ffff */
.L_x_12566:
[----:B0-----:R0:W2:Y:S02]  /*118d0*/  SYNCS.PHASECHK.TRANS64.TRYWAIT P1, [R5+URZ+0x13260], R0 ;  /* 0x01326000050075a7 */ /* 0x0010a4000802017f */
[----:B--2---:R-:W-:Y:S05]  /*118e0*/  @!P1 NANOSLEEP.SYNCS 0x989680 ;  /* 0x009896800000995d */ /* 0x004fea0003900000 */
[----:B------:R-:W2:Y:S02]  /*118f0*/  @!P1 SYNCS.PHASECHK.TRANS64 P1, [R5+URZ+0x13260], R0 ;  /* 0x01326000050095a7 */ /* 0x000ea4000802007f */
[----:B--2---:R-:W-:Y:S05]  /*11900*/  @!P1 BRA `(.L_x_12566) ;  /* 0xfffffffc00f09947 */ /* 0x004fea000383ffff */
[----:B------:R-:W-:Y:S05]  /*11910*/  BRA `(.L_x_12608) ;  /* 0xffffffec00d87947 */ /* 0x000fea000383ffff */
.L_x_12568:
[----:B--2---:R2:W3:Y:S02]  /*11920*/  SYNCS.PHASECHK.TRANS64.TRYWAIT P0, [R3+URZ+0x13280], R4 ;  /* 0x01328004030075a7 */ /* 0x0044e4000800017f */
[----:B---3--:R-:W-:Y:S05]  /*11930*/  @!P0 NANOSLEEP.SYNCS 0x989680 ;  /* 0x009896800000895d */ /* 0x008fea0003900000 */
[----:B------:R-:W3:Y:S02]  /*11940*/  @!P0 SYNCS.PHASECHK.TRANS64 P0, [R3+URZ+0x13280], R4 ;  /* 0x01328004030085a7 */ /* 0x000ee4000800007f */
[----:B---3--:R-:W-:Y:S05]  /*11950*/  @!P0 BRA `(.L_x_12568) ;  /* 0xfffffffc00f08947 */ /* 0x008fea000383ffff */
[----:B------:R-:W-:Y:S05]  /*11960*/  BRA `(.L_x_12569) ;  /* 0xffffffec00d47947 */ /* 0x000fea000383ffff */
.L_x_12609:
        /* <DEDUP_REMOVED lines=9> */
.L_x_12995:


//--------------------- .text._ZN7cutlass13device_kernelIN5flash11enable_sm90INS1_16FlashAttnFwdSm90INS1_25CollectiveMainloopFwdSm90ILi2EN4cute5tupleIJNS5_1CILi1EEES8_S8_EEENS6_IJNS7_ILi192EEENS7_ILi160EEENS7_ILi64EEEEEELi64ENS_12float_e4m3_tEfNS_4arch4Sm90ELb1ELb0ELb0ELb1ELb0ELb1ELb0ELb1ELb1ELb1ELb0ELb0EEENS1_21CollectiveEpilogueFwdINS6_IJSA_SC_SB_EEES9_NS_10bfloat16_tESG_Li384ELb1ELb1ELb0ELb1EEENS1_36VarlenDynamicPersistentTileSchedulerILi192ELi160ELi384ELi128ELb0ELb1ELb1ELb1ELb1ELb1EEEEEEEEEvNT_6ParamsE --------------------------
	.section	.text._ZN7cutlass13device_kernelIN5flash11enable_sm90INS1_16FlashAttnFwdSm90INS1_25CollectiveMainloopFwdSm90ILi2EN4cute5tupleIJNS5_1CILi1EEES8_S8_EEENS6_IJNS7_ILi192EEENS7_ILi160EEENS7_ILi64EEEEEELi64ENS_12float_e4m3_tEfNS_4arch4Sm90ELb1ELb0ELb0ELb1ELb0ELb1ELb0ELb1ELb1ELb1ELb0ELb0EEENS1_21CollectiveEpilogueFwdINS6_IJSA_SC_SB_EEES9_NS_10bfloat16_tESG_Li384ELb1ELb1ELb0ELb1EEENS1_36VarlenDynamicPersistentTileSchedulerILi192ELi160ELi384ELi128ELb0ELb1ELb1ELb1ELb1ELb1EEEEEEEEEvNT_6ParamsE,"ax",@progbits
	.align	128
.text._ZN7cutlass13device_kernelIN5flash11enable_sm90INS1_16FlashAttnFwdSm90INS1_25CollectiveMainloopFwdSm90ILi2EN4cute5tupleIJNS5_1CILi1EEES8_S8_EEENS6_IJNS7_ILi192EEENS7_ILi160EEENS7_ILi64EEEEEELi64ENS_12float_e4m3_tEfNS_4arch4Sm90ELb1ELb0ELb0ELb1ELb0ELb1ELb0ELb1ELb1ELb1ELb0ELb0EEENS1_21CollectiveEpilogueFwdINS6_IJSA_SC_SB_EEES9_NS_10bfloat16_tESG_Li384ELb1ELb1ELb0ELb1EEENS1_36VarlenDynamicPersistentTileSchedulerILi192ELi160ELi384ELi128ELb0ELb1ELb1ELb1ELb1ELb1EEEEEEEEEvNT_6ParamsE:
        .type           _ZN7cutlass13device_kernelIN5flash11enable_sm90INS1_16FlashAttnFwdSm90INS1_25CollectiveMainloopFwdSm90ILi2EN4cute5tupleIJNS5_1CILi1EEES8_S8_EEENS6_IJNS7_ILi192EEENS7_ILi160EEENS7_ILi64EEEEEELi64ENS_12float_e4m3_tEfNS_4arch4Sm90ELb1ELb0ELb0ELb1ELb0ELb1ELb0ELb1ELb1ELb1ELb0ELb0EEENS1_21CollectiveEpilogueFwdINS6_IJSA_SC_SB_EEES9_NS_10bfloat16_tESG_Li384ELb1ELb1ELb0ELb1EEENS1_36VarlenDynamicPersistentTileSchedulerILi192ELi160ELi384ELi128ELb0ELb1ELb1ELb1ELb1ELb1EEEEEEEEEvNT_6ParamsE,@function
        .size           _ZN7cutlass13device_kernelIN5flash11enable_sm90INS1_16FlashAttnFwdSm90INS1_25CollectiveMainloopFwdSm90ILi2EN4cute5tupleIJNS5_1CILi1EEES8_S8_EEENS6_IJNS7_ILi192EEENS7_ILi160EEENS7_ILi64EEEEEELi64ENS_12float_e4m3_tEfNS_4arch4Sm90ELb1ELb0ELb0ELb1ELb0ELb1ELb0ELb1ELb1ELb1ELb0ELb0EEENS1_21CollectiveEpilogueFwdINS6_IJSA_SC_SB_EEES9_NS_10bfloat16_tESG_Li384ELb1ELb1ELb0ELb1EEENS1_36VarlenDynamicPersistentTileSchedulerILi192ELi160ELi384ELi128ELb0ELb1ELb1ELb1ELb1ELb1EEEEEEEEEvNT_6ParamsE,(.L_x_12996 - _ZN7cutlass13device_kernelIN5flash11enable_sm90INS1_16FlashAttnFwdSm90INS1_25CollectiveMainloopFwdSm90ILi2EN4cute5tupleIJNS5_1CILi1EEES8_S8_EEENS6_IJNS7_ILi192EEENS7_ILi160EEENS7_ILi64EEEEEELi64ENS_12float_e4m3_tEfNS_4arch4Sm90ELb1ELb0ELb0ELb1ELb0ELb1ELb0ELb1ELb1ELb1ELb0ELb0EEENS1_21CollectiveEpilogueFwdINS6_IJSA_SC_SB_EEES9_NS_10bfloat16_tESG_Li384ELb1ELb1ELb0ELb1EEENS1_36VarlenDynamicPersistentTileSchedulerILi192ELi160ELi384ELi128ELb0ELb1ELb1ELb1ELb1ELb1EEEEEEEEEvNT_6ParamsE)
        .other          _ZN7cutlass13device_kernelIN5flash11enable_sm90INS1_16FlashAttnFwdSm90INS1_25CollectiveMainloopFwdSm90ILi2EN4cute5tupleIJNS5_1CILi1EEES8_S8_EEENS6_IJNS7_ILi192EEENS7_ILi160EEENS7_ILi64EEEEEELi64ENS_12float_e4m3_tEfNS_4arch4Sm90ELb1ELb0ELb0ELb1ELb0ELb1ELb0ELb1ELb1ELb1ELb0ELb0EEENS1_21CollectiveEpilogueFwdINS6_IJSA_SC_SB_EEES9_NS_10bfloat16_tESG_Li384ELb1ELb1ELb0ELb1EEENS1_36VarlenDynamicPersistentTileSchedulerILi192ELi160ELi384ELi128ELb0ELb1ELb1ELb1ELb1ELb1EEEEEEEEEvNT_6ParamsE,@"STO_CUDA_ENTRY STV_DEFAULT"
_ZN7cutlass13device_kernelIN5flash11enable_sm90INS1_16FlashAttnFwdSm90INS1_25CollectiveMainloopFwdSm90ILi2EN4cute5tupleIJNS5_1CILi1EEES8_S8_EEENS6_IJNS7_ILi192EEENS7_ILi160EEENS7_ILi64EEEEEELi64ENS_12float_e4m3_tEfNS_4arch4Sm90ELb1ELb0ELb0ELb1ELb0ELb1ELb0ELb1ELb1ELb1ELb0ELb0EEENS1_21CollectiveEpilogueFwdINS6_IJSA_SC_SB_EEES9_NS_10bfloat16_tESG_Li384ELb1ELb1ELb0ELb1EEENS1_36VarlenDynamicPersistentTileSchedulerILi192ELi160ELi384ELi128ELb0ELb1ELb1ELb1ELb1ELb1EEEEEEEEEvNT_6ParamsE:
        /* <DEDUP_REMOVED lines=23> */
.L_x_12611:
[----:B------:R-:W-:Y:S05]  /*0170*/  BSYNC B0 ;  /* 0x0000000000007941 */ /* 0x000fea0003800000 */
.L_x_12610:
        /* <DEDUP_REMOVED lines=40> */
.L_x_12612:
        /* <DEDUP_REMOVED lines=22> */
.L_x_12613:
        /* <DEDUP_REMOVED lines=18> */
.L_x_12614:
        /* <DEDUP_REMOVED lines=22> */
.L_x_12615:
        /* <DEDUP_REMOVED lines=22> */
.L_x_12616:
        /* <DEDUP_REMOVED lines=9> */
.L_x_12619:
        /* <DEDUP_REMOVED lines=19> */
[----:B------:R-:W-:Y:S02]  /*0b00*/  SHF.R.S32.HI R0, RZ, 0x1f, R18 ;  /* 0x0000001fff007819 */ /* 0x000fe40000011412 */
[-C--:B------:R-:W-:Y:S02]  /*0b10*/  LEA.HI R3, R18, R18.reuse, RZ, 0x1 ;  /* 0x0000001212037211 */ /* 0x080fe400078f08ff */
[CC--:B--2---:R-:W-:Y:S02]  /*0b20*/  LEA.HI R2, R0.reuse, R18.reuse, RZ, 0x7 ;  /* 0x0000001200027211 */ /* 0x0c4fe400078f38ff */
[CC--:B------:R-:W-:Y:S02]  /*0b30*/  LEA.HI R4, R0.reuse, R18.reuse, RZ, 0x5 ;  /* 0x0000001200047211 */ /* 0x0c0fe400078f28ff */
[----:B------:R-:W-:Y:S02]  /*0b40*/  LEA.HI R6, R0, R18, RZ, 0x4 ;  /* 0x0000001200067211 */ /* 0x000fe400078f20ff */
[----:B------:R-:W-:-:S02]  /*0b50*/  SHF.R.S32.HI R156, RZ, 0x1, R3 ;  /* 0x00000001ff9c7819 */ /* 0x000fc40000011403 */
[----:B------:R-:W-:Y:S01]  /*0b60*/  LOP3.LUT R10, R2, 0xffffff80, RZ, 0xc0, !PT ;  /* 0xffffff80020a7812 */ /* 0x000fe200078ec0ff */
[----:B------:R-:W-:Y:S01]  /*0b70*/  IMAD.SHL.U32 R5, R4, 0x20, RZ ;  /* 0x0000002004057824 */ /* 0x000fe200078e00ff */
[----:B------:R-:W-:Y:S02]  /*0b80*/  LOP3.LUT R8, R6, 0x3fffff0, RZ, 0xc0, !PT ;  /* 0x03fffff006087812 */ /* 0x000fe400078ec0ff */
[----:B------:R-:W-:Y:S01]  /*0b90*/  LEA.HI R4, R3, R156, RZ, 0x1 ;  /* 0x0000009c03047211 */ /* 0x000fe200078f08ff */
[C---:B------:R-:W-:Y:S01]  /*0ba0*/  IMAD.IADD R20, R18.reuse, 0x1, -R10 ;  /* 0x0000000112147824 */ /* 0x040fe200078e0a0a */
[----:B------:R-:W-:Y:S02]  /*0bb0*/  SHF.R.S32.HI R7, RZ, 0x4, R6 ;  /* 0x00000004ff077819 */ /* 0x000fe40000011406 */
[----:B------:R-:W-:Y:S01]  /*0bc0*/  LOP3.LUT R9, R5, 0xfffffc00, RZ, 0xc0, !PT ;  /* 0xfffffc0005097812 */ /* 0x000fe200078ec0ff */
[----:B------:R-:W-:Y:S01]  /*0bd0*/  IMAD.IADD R8, R18, 0x1, -R8 ;  /* 0x0000000112087824 */ /* 0x000fe200078e0a08 */
[----:B------:R-:W-:-:S02]  /*0be0*/  LOP3.LUT R5, R4, 0x3fffffe, RZ, 0xc0, !PT ;  /* 0x03fffffe04057812 */ /* 0x000fc400078ec0ff */
[----:B------:R-:W-:Y:S02]  /*0bf0*/  LEA.HI R6, R6, R7, RZ, 0x1 ;  /* 0x0000000706067211 */ /* 0x000fe400078f08ff */
[----:B------:R-:W-:Y:S01]  /*0c00*/  SHF.R.S32.HI R10, RZ, 0x1f, R20 ;  /* 0x0000001fff0a7819 */ /* 0x000fe20000011414 */
[----:B------:R-:W-:Y:S01]  /*0c10*/  IMAD.IADD R5, R156, 0x1, -R5 ;  /* 0x000000019c057824 */ /* 0x000fe200078e0a05 */
[----:B------:R-:W-:Y:S01]  /*0c20*/  LOP3.LUT R6, R6, 0x1ffffffe, RZ, 0xc0, !PT ;  /* 0x1ffffffe06067812 */ /* 0x000fe200078ec0ff */
[----:B------:R-:W-:Y:S01]  /*0c30*/  IMAD R9, R8, 0x40, R9 ;  /* 0x0000004008097824 */ /* 0x000fe200078e0209 */
[----:B------:R-:W-:Y:S01]  /*0c40*/  LEA.HI R8, R10, R20, RZ, 0x2 ;  /* 0x000000140a087211 */ /* 0x000fe200078f10ff */
[C---:B------:R-:W-:Y:S01]  /*0c50*/  IMAD R19, R7.reuse, 0x8, R5 ;  /* 0x0000000807137824 */ /* 0x040fe200078e0205 */
[----:B------:R-:W-:Y:S01]  /*0c60*/  LEA.HI R4, R0, R18, RZ, 0x2 ;  /* 0x0000001200047211 */ /* 0x000fe200078f10ff */
[----:B------:R-:W-:Y:S01]  /*0c70*/  IMAD.IADD R6, R7, 0x1, -R6 ;  /* 0x0000000107067824 */ /* 0x000fe200078e0a06 */
[----:B------:R-:W-:-:S02]  /*0c80*/  SHF.R.S32.HI R7, RZ, 0x2, R8 ;  /* 0x00000002ff077819 */ /* 0x000fc40000011408 */
[----:B------:R-:W-:Y:S02]  /*0c90*/  SHF.R.S32.HI R12, RZ, 0x1f, R8 ;  /* 0x0000001fff0c7819 */ /* 0x000fe40000011408 */
[----:B------:R-:W-:Y:S02]  /*0ca0*/  SHF.R.S32.HI R21, RZ, 0x7, R2 ;  /* 0x00000007ff157819 */ /* 0x000fe40000011402 */
[--C-:B------:R-:W-:Y:S02]  /*0cb0*/  SHF.R.S32.HI R2, RZ, 0x2, R4.reuse ;  /* 0x00000002ff027819 */ /* 0x100fe40000011404 */
[----:B------:R-:W-:Y:S02]  /*0cc0*/  SHF.R.S32.HI R5, RZ, 0x1f, R4 ;  /* 0x0000001fff057819 */ /* 0x000fe40000011404 */
[----:B------:R-:W-:Y:S02]  /*0cd0*/  LEA.HI R12, R12, R7, RZ, 0x3 ;  /* 0x000000070c0c7211 */ /* 0x000fe400078f18ff */
[----:B------:R-:W-:Y:S01]  /*0ce0*/  LOP3.LUT R11, R4, 0xfffffffc, RZ, 0xc0, !PT ;  /* 0xfffffffc040b7812 */ /* 0x000fe200078ec0ff */
[----:B------:R-:W-:Y:S01]  /*0cf0*/  IMAD.HI R4, R21, 0x55555556, RZ ;  /* 0x5555555615047827 */ /* 0x000fe200078e02ff */
[----:B------:R-:W-:-:S02]  /*0d00*/  LEA.HI R5, R5, R2, RZ, 0x2 ;  /* 0x0000000205057211 */ /* 0x000fc400078f10ff */
[----:B------:R-:W-:Y:S02]  /*0d10*/  LOP3.LUT R12, R12, 0xfffffff8, RZ, 0xc0, !PT ;  /* 0xfffffff80c0c7812 */ /* 0x000fe400078ec0ff */
[----:B------:R-:W-:Y:S02]  /*0d20*/  LEA.HI R10, R10, R20, RZ, 0x5 ;  /* 0x000000140a0a7211 */ /* 0x000fe400078f28ff */
[----:B------:R-:W-:Y:S01]  /*0d30*/  LOP3.LUT R5, R5, 0xfffffffc, RZ, 0xc0, !PT ;  /* 0xfffffffc05057812 */ /* 0x000fe200078ec0ff */
[----:B------:R-:W-:Y:S01]  /*0d40*/  IMAD.IADD R7, R7, 0x1, -R12 ;  /* 0x0000000107077824 */ /* 0x000fe200078e0a0c */
[----:B------:R-:W-:Y:S02]  /*0d50*/  LEA.HI R4, R4, R4, RZ, 0x1 ;  /* 0x0000000404047211 */ /* 0x000fe400078f08ff */
[----:B------:R-:W-:Y:S01]  /*0d60*/  SHF.R.S32.HI R10, RZ, 0x5, R10 ;  /* 0x00000005ff0a7819 */ /* 0x000fe2000001140a */
[----:B------:R-:W-:Y:S02]  /*0d70*/  IMAD.IADD R5, R2, 0x1, -R5 ;  /* 0x0000000102057824 */ /* 0x000fe400078e0a05 */
[----:B------:R-:W-:-:S02]  /*0d80*/  IMAD R2, R6, 0x8, R9 ;  /* 0x0000000806027824 */ /* 0x000fc400078e0209 */
[----:B------:R-:W-:Y:S02]  /*0d90*/  IMAD R4, R4, -0x3, R21 ;  /* 0xfffffffd04047824 */ /* 0x000fe400078e0215 */
[----:B------:R-:W-:Y:S01]  /*0da0*/  IMAD R7, R10, 0x10, R7 ;  /* 0x000000100a077824 */ /* 0x000fe200078e0207 */
[----:B------:R3:W-:Y:S03]  /*0db0*/  STL [R1+0x84], R2 ;  /* 0x0000840201007387 */ /* 0x0007e60000100800 */
[----:B------:R-:W-:Y:S01]  /*0dc0*/  IMAD R4, R4, 0x40, R7 ;  /* 0x0000004004047824 */ /* 0x000fe200078e0207 */
[----:B------:R-:W-:Y:S01]  /*0dd0*/  STL [R1+0x74], R5 ;  /* 0x0000740501007387 */ /* 0x000fe20000100800 */
[----:B------:R-:W-:-:S03]  /*0de0*/  LEA.HI R0, R0, R18, RZ, 0x3 ;  /* 0x0000001200007211 */ /* 0x000fc600078f18ff */
[----:B------:R-:W-:Y:S04]  /*0df0*/  STL [R1+0x54], R13 ;  /* 0x0000540d01007387 */ /* 0x000fe80000100800 */
[----:B------:R-:W-:Y:S04]  /*0e00*/  STL [R1+0x58], R14 ;  /* 0x0000580e01007387 */ /* 0x000fe80000100800 */
[----:B------:R-:W-:Y:S04]  /*0e10*/  STL [R1+0x5c], R15 ;  /* 0x00005c0f01007387 */ /* 0x000fe80000100800 */
[----:B------:R-:W-:Y:S04]  /*0e20*/  STL [R1+0x80], R4 ;  /* 0x0000800401007387 */ /* 0x000fe80000100800 */
[----:B------:R-:W-:Y:S01]  /*0e30*/  STL [R1+0x68], RZ ;  /* 0x000068ff01007387 */ /* 0x000fe20000100800 */
[----:B------:R-:W-:-:S02]  /*0e40*/  LOP3.LUT R3, R3, 0xfffffffe, RZ, 0xc0, !PT ;  /* 0xfffffffe03037812 */ /* 0x000fc400078ec0ff */
[----:B------:R-:W-:-:S03]  /*0e50*/  SHF.R.S32.HI R6, RZ, 0x3, R0 ;  /* 0x00000003ff067819 */ /* 0x000fc60000011400 */
[C---:B------:R-:W-:Y:S02]  /*0e60*/  IMAD.IADD R3, R18.reuse, 0x1, -R3 ;  /* 0x0000000112037824 */ /* 0x040fe400078e0a03 */
[----:B------:R-:W-:Y:S02]  /*0e70*/  IMAD.IADD R11, R18, 0x1, -R11 ;  /* 0x00000001120b7824 */ /* 0x000fe400078e0a0b */
[----:B------:R-:W-:-:S03]  /*0e80*/  IMAD.SHL.U32 R6, R3, 0x8, RZ ;  /* 0x0000000803067824 */ /* 0x000fc600078e00ff */
[----:B------:R-:W-:Y:S02]  /*0e90*/  LEA.HI R12, R11, R11, RZ, 0x1 ;  /* 0x0000000b0b0c7211 */ /* 0x000fe400078f08ff */
[----:B------:R-:W-:Y:S02]  /*0ea0*/  LOP3.LUT R8, R8, 0x7ffffffc, RZ, 0xc0, !PT ;  /* 0x7ffffffc08087812 */ /* 0x000fe400078ec0ff */
[----:B------:R-:W-:-:S03]  /*0eb0*/  LOP3.LUT R12, R12, 0x1ffffffe, RZ, 0xc0, !PT ;  /* 0x1ffffffe0c0c7812 */ /* 0x000fc600078ec0ff */
[----:B------:R-:W-:Y:S02]  /*0ec0*/  IMAD.IADD R7, R20, 0x1, -R8 ;  /* 0x0000000114077824 */ /* 0x000fe400078e0a08 */
[----:B------:R-:W-:Y:S01]  /*0ed0*/  IMAD.IADD R12, R11, 0x1, -R12 ;  /* 0x000000010b0c7824 */ /* 0x000fe200078e0a0c */
[----:B------:R-:W-:Y:S02]  /*0ee0*/  CS2R R22, SRZ ;  /* 0x0000000000167805 */ /* 0x000fe4000001ff00 */
[----:B---3--:R-:W-:-:S05]  /*0ef0*/  LOP3.LUT R2, R17, 0x1, RZ, 0xfc, !PT ;  /* 0x0000000111027812 */ /* 0x008fca00078efcff */
[----:B------:R0:W-:Y:S02]  /*0f00*/  STL [R1+0x4], R2 ;  /* 0x0000040201007387 */ /* 0x0001e40000100800 */
[----:B0-----:R-:W-:Y:S01]  /*0f10*/  LOP3.LUT R2, R0, 0xfffffff8, RZ, 0xc0, !PT ;  /* 0xfffffff800027812 */ /* 0x001fe200078ec0ff */
[----:B------:R-:W-:-:S04]  /*0f20*/  IMAD.SHL.U32 R0, R5, 0x80, RZ ;  /* 0x0000008005007824 */ /* 0x000fc800078e00ff */
[----:B------:R-:W-:-:S04]  /*0f30*/  IMAD.IADD R2, R18, 0x1, -R2 ;  /* 0x0000000112027824 */ /* 0x000fc800078e0a02 */
[----:B------:R-:W-:Y:S01]  /*0f40*/  IMAD.SHL.U32 R5, R2, 0x8, RZ ;  /* 0x0000000802057824 */ /* 0x000fe200078e00ff */
[----:B------:R-:W-:Y:S01]  /*0f50*/  LOP3.LUT R2, R0, 0x180, RZ, 0xc0, !PT ;  /* 0x0000018000027812 */ /* 0x000fe200078ec0ff */
[----:B------:R-:W-:Y:S01]  /*0f60*/  IMAD.SHL.U32 R18, R3, 0x10, RZ ;  /* 0x0000001003127824 */ /* 0x000fe200078e00ff */
[----:B------:R-:W-:Y:S02]  /*0f70*/  STL [R1+0x8], RZ ;  /* 0x000008ff01007387 */ /* 0x000fe40000100800 */
[----:B------:R-:W-:Y:S02]  /*0f80*/  SHF.R.S32.HI R3, RZ, 0x1f, R5 ;  /* 0x0000001fff037819 */ /* 0x000fe40000011405 */
[----:B------:R0:W-:Y:S01]  /*0f90*/  STL [R1+0x10], R6 ;  /* 0x0000100601007387 */ /* 0x0001e20000100800 */
[----:B------:R-:W-:-:S03]  /*0fa0*/  SHF.R.S32.HI R0, RZ, 0x1f, R156 ;  /* 0x0000001fff007819 */ /* 0x000fc6000001149c */
[----:B------:R1:W-:Y:S01]  /*0fb0*/  STL [R1+0x70], R5 ;  /* 0x0000700501007387 */ /* 0x0003e20000100800 */
[----:B------:R-:W-:-:S03]  /*0fc0*/  LOP3.LUT R0, R2, 0x10, R18, 0xf8, !PT ;  /* 0x0000001002007812 */ /* 0x000fc600078ef812 */
[----:B------:R-:W-:Y:S01]  /*0fd0*/  STL [R1+0x34], R2 ;  /* 0x0000340201007387 */ /* 0x000fe20000100800 */
[----:B0-----:R-:W-:-:S03]  /*0fe0*/  VIADD R6, R6, 0x10 ;  /* 0x0000001006067836 */ /* 0x001fc60000000000 */
[----:B------:R0:W-:Y:S01]  /*0ff0*/  STL [R1+0x88], R3 ;  /* 0x0000880301007387 */ /* 0x0001e20000100800 */
[----:B-1----:R-:W-:-:S03]  /*1000*/  IMAD.SHL.U32 R5, R19, 0x40, RZ ;  /* 0x0000004013057824 */ /* 0x002fc600078e00ff */
[----:B------:R-:W-:Y:S01]  /*1010*/  STL [R1+0xc], R6 ;  /* 0x00000c0601007387 */ /* 0x000fe20000100800 */
[----:B0-----:R-:W-:Y:S02]  /*1020*/  SHF.R.U32.HI R3, RZ, 0x3, R2 ;  /* 0x00000003ff037819 */ /* 0x001fe40000011602 */
[----:B------:R-:W-:Y:S02]  /*1030*/  LOP3.LUT R2, R2, 0x30, R18, 0xf8, !PT ;  /* 0x0000003002027812 */ /* 0x000fe400078ef812 */
[-C--:B------:R-:W-:Y:S01]  /*1040*/  LOP3.LUT R0, R0, R3.reuse, RZ, 0x3c, !PT ;  /* 0x0000000300007212 */ /* 0x080fe200078e3cff */
[----:B------:R0:W-:Y:S04]  /*1050*/  STL [R1+0x38], R3 ;  /* 0x0000380301007387 */ /* 0x0001e80000100800 */
[----:B------:R-:W-:Y:S01]  /*1060*/  STL [R1+0x3c], R5 ;  /* 0x00003c0501007387 */ /* 0x000fe20000100800 */
[----:B0-----:R-:W-:-:S02]  /*1070*/  LOP3.LUT R3, R2, R3, RZ, 0x3c, !PT ;  /* 0x0000000302037212 */ /* 0x001fc400078e3cff */
[----:B------:R-:W-:Y:S01]  /*1080*/  SHF.R.S32.HI R2, RZ, 0x1f, R6 ;  /* 0x0000001fff027819 */ /* 0x000fe20000011406 */
[----:B------:R-:W-:Y:S02]  /*1090*/  IMAD.IADD R6, R5, 0x1, R0 ;  /* 0x0000000105067824 */ /* 0x000fe400078e0200 */
[----:B------:R-:W-:Y:S02]  /*10a0*/  IMAD R0, R12, 0x8, R4 ;  /* 0x000000080c007824 */ /* 0x000fe400078e0204 */
[----:B------:R0:W-:Y:S04]  /*10b0*/  STL [R1+0x78], R2 ;  /* 0x0000780201007387 */ /* 0x0001e80000100800 */
[----:B------:R1:W-:Y:S01]  /*10c0*/  STL [R1+0x40], R7 ;  /* 0x0000400701007387 */ /* 0x0003e20000100800 */
[----:B0-----:R-:W-:-:S03]  /*10d0*/  IADD3 R2, R16, R5, R3 ;  /* 0x0000000510027210 */ /* 0x001fc60007ffe003 */
[----:B------:R1:W-:Y:S04]  /*10e0*/  STL [R1+0x18], R6 ;  /* 0x0000180601007387 */ /* 0x0003e80000100800 */
[----:B------:R1:W-:Y:S04]  /*10f0*/  STL [R1+0x44], R0 ;  /* 0x0000440001007387 */ /* 0x0003e80000100800 */
[----:B------:R1:W-:Y:S01]  /*1100*/  STL [R1+0x7c], R2 ;  /* 0x00007c0201007387 */ /* 0x0003e20000100800 */
[----:B------:R-:W-:-:S07]  /*1110*/  IMAD.MOV.U32 R17, RZ, RZ, RZ ;  /* 0x000000ffff117224 */ /* 0x000fce00078e00ff */
.L_x_12731:
[----:B-12---:R-:W2:Y:S01]  /*1120*/  LDL.LU R0, [R1+0x5c] ;  /* 0x00005c0001007983 */ /* 0x006ea20000300800 */
[----:B0-----:R-:W2:Y:S01]  /*1130*/  LDC.64 R2, c[0x0][0xc88] ;  /* 0x00032200ff027b82 */ /* 0x001ea20000000a00 */
[----:B------:R-:W-:Y:S01]  /*1140*/  ULDC.64 UR4, c[0x0][0xa28] ;  /* 0x00028a0000047ab9 */ /* 0x000fe20000000a00 */
[----:B------:R-:W-:Y:S01]  /*1150*/  ULDC.64 UR8, c[0x0][0xa18] ;  /* 0x0002860000087ab9 */ /* 0x000fe20000000a00 */
[----:B------:R-:W-:Y:S01]  /*1160*/  ISETP.NE.U32.AND P2, PT, RZ, UR4, PT ;  /* 0x00000004ff007c0c */ /* 0x000fe2000bf45070 */
[----:B------:R-:W3:Y:S01]  /*1170*/  LDL R27, [R1+0x58] ;  /* 0x00005800011b7983 */ /* 0x000ee20000100800 */
[----:B------:R-:W-:Y:S01]  /*1180*/  ULDC.64 UR6, c[0x0][0xa08] ;  /* 0x0002820000067ab9 */ /* 0x000fe20000000a00 */
[----:B--2---:R-:W-:-:S05]  /*1190*/  IMAD.WIDE R2, R0, 0x4, R2 ;  /* 0x0000000400027825 */ /* 0x004fca00078e0202 */
[----:B------:R-:W2:Y:S01]  /*11a0*/  LDG.E R8, desc[UR40][R2.64] ;  /* 0x0000002802087981 */ /* 0x000ea2000c1e1900 */
[----:B------:R-:W-:Y:S01]  /*11b0*/  ISETP.NE.AND.EX P2, PT, RZ, UR5, PT, P2 ;  /* 0x00000005ff007c0c */ /* 0x000fe2000bf45320 */
[----:B------:R-:W-:Y:S01]  /*11c0*/  IMAD.MOV.U32 R26, RZ, RZ, RZ ;  /* 0x000000ffff1a7224 */ /* 0x000fe200078e00ff */
[----:B------:R-:W-:Y:S02]  /*11d0*/  ISETP.NE.U32.AND P1, PT, RZ, UR8, PT ;  /* 0x00000008ff007c0c */ /* 0x000fe4000bf25070 */
[----:B------:R-:W-:Y:S02]  /*11e0*/  ISETP.NE.U32.AND P0, PT, RZ, UR6, PT ;  /* 0x00000006ff007c0c */ /* 0x000fe4000bf05070 */
[----:B------:R-:W-:Y:S02]  /*11f0*/  ISETP.NE.AND.EX P1, PT, RZ, UR9, PT, P1 ;  /* 0x00000009ff007c0c */ /* 0x000fe4000bf25310 */
[----:B------:R-:W-:Y:S02]  /*1200*/  ISETP.NE.AND.EX P0, PT, RZ, UR7, PT, P0 ;  /* 0x00000007ff007c0c */ /* 0x000fe4000bf05300 */
[----:B--2---:R-:W-:Y:S01]  /*1210*/  SHF.R.S32.HI R0, RZ, 0x1f, R8 ;  /* 0x0000001fff007819 */ /* 0x004fe20000011408 */
[----:B------:R-:W-:Y:S02]  /*1220*/  STL [R1+0x48], R8 ;  /* 0x0000480801007387 */ /* 0x000fe40000100800 */
[C---:B------:R-:W-:Y:S01]  /*1230*/  @P2 LEA R2, P3, R8.reuse, UR4, 0x2 ;  /* 0x0000000408022c11 */ /* 0x040fe2000f8610ff */
[C---:B------:R-:W-:Y:S01]  /*1240*/  IMAD.SHL.U32 R33, R8.reuse, 0x4, RZ ;  /* 0x0000000408217824 */ /* 0x040fe200078e00ff */
[C-C-:B------:R-:W-:Y:S01]  /*1250*/  SHF.L.U64.HI R32, R8.reuse, 0x2, R0.reuse ;  /* 0x0000000208207819 */ /* 0x140fe20000010200 */
[----:B------:R0:W-:Y:S01]  /*1260*/  STL [R1+0x6c], R0 ;  /* 0x00006c0001007387 */ /* 0x0001e20000100800 */
[----:B------:R-:W-:Y:S01]  /*1270*/  @P2 LEA.HI.X R3, R8, UR5, R0, 0x2, P3 ;  /* 0x0000000508032c11 */ /* 0x000fe200098f1400 */
[----:B------:R-:W-:Y:S01]  /*1280*/  ULDC UR4, c[0x0][0x288] ;  /* 0x0000a20000047ab9 */ /* 0x000fe20000000800 */
[----:B-----5:R-:W-:Y:S01]  /*1290*/  IADD3 R6, P4, R33, UR6, RZ ;  /* 0x0000000621067c10 */ /* 0x020fe2000ff9e0ff */
[----:B------:R1:W-:Y:S01]  /*12a0*/  STL [R1+0x60], R33 ;  /* 0x0000602101007387 */ /* 0x0003e20000100800 */
[----:B0-----:R-:W-:-:S02]  /*12b0*/  IMAD.MOV.U32 R0, RZ, RZ, RZ ;  /* 0x000000ffff007224 */ /* 0x001fc400078e00ff */
[----:B------:R-:W-:Y:S01]  /*12c0*/  IADD3.X R7, R32, UR7, RZ, P4, !PT ;  /* 0x0000000720077c10 */ /* 0x000fe2000a7fe4ff */
[----:B------:R-:W-:Y:S01]  /*12d0*/  IMAD.U32 R9, RZ, RZ, UR4 ;  /* 0x00000004ff097e24 */ /* 0x000fe2000f8e00ff */
[----:B------:R1:W-:Y:S01]  /*12e0*/  STL [R1+0x64], R32 ;  /* 0x0000642001007387 */ /* 0x0003e20000100800 */
[----:B------:R-:W-:-:S03]  /*12f0*/  ULDC.64 UR4, c[0x0][0x418] ;  /* 0x0001060000047ab9 */ /* 0x000fc60000000a00 */
[----:B------:R1:W5:Y:S01]  /*1300*/  @P2 LDG.E R0, desc[UR40][R2.64] ;  /* 0x0000002802002981 */ /* 0x000362000c1e1900 */
[----:B------:R-:W-:-:S03]  /*1310*/  @P1 IADD3 R4, P2, R33, UR8, RZ ;  /* 0x0000000821041c10 */ /* 0x000fc6000ff5e0ff */
[----:B------:R1:W5:Y:S01]  /*1320*/  @P0 LDG.E R26, desc[UR40][R6.64] ;  /* 0x00000028061a0981 */ /* 0x000362000c1e1900 */
[----:B------:R-:W-:Y:S01]  /*1330*/  @P1 IADD3.X R5, R32, UR9, RZ, P2, !PT ;  /* 0x0000000920051c10 */ /* 0x000fe200097fe4ff */
[----:B------:R-:W-:Y:S01]  /*1340*/  UISETP.NE.U32.AND UP0, UPT, UR4, URZ, UPT ;  /* 0x0000003f0400728c */ /* 0x000fe2000bf05070 */
[----:B------:R-:W-:Y:S02]  /*1350*/  ULDC.64 UR8, c[0x0][0xa20] ;  /* 0x0002880000087ab9 */ /* 0x000fe40000000a00 */
[----:B------:R-:W-:Y:S01]  /*1360*/  ULDC UR4, c[0x0][0x424] ;  /* 0x0001090000047ab9 */ /* 0x000fe20000000800 */
[----:B------:R-:W2:Y:S01]  /*1370*/  @P1 LDG.E R9, desc[UR40][R4.64] ;  /* 0x0000002804091981 */ /* 0x000ea2000c1e1900 */
[----:B------:R-:W-:Y:S01]  /*1380*/  UISETP.NE.AND.EX UP0, UPT, UR5, URZ, UPT, UP0 ;  /* 0x0000003f0500728c */ /* 0x000fe2000bf05300 */
[----:B------:R-:W-:Y:S01]  /*1390*/  ISETP.NE.U32.AND P2, PT, RZ, UR8, PT ;  /* 0x00000008ff007c0c */ /* 0x000fe2000bf45070 */
[----:B------:R-:W-:Y:S01]  /*13a0*/  IMAD.MOV.U32 R24, RZ, RZ, R8 ;  /* 0x000000ffff187224 */ /* 0x000fe200078e0008 */
[----:B------:R-:W-:Y:S01]  /*13b0*/  ULDC UR5, c[0x0][0x2f0] ;  /* 0x0000bc0000057ab9 */ /* 0x000fe20000000800 */
[----:B------:R-:W-:Y:S01]  /*13c0*/  USEL UR4, UR4, 0x1, UP0 ;  /* 0x0000000104047887 */ /* 0x000fe20008000000 */
[----:B------:R-:W-:-:S03]  /*13d0*/  ISETP.NE.AND.EX P2, PT, RZ, UR9, PT, P2 ;  /* 0x00000009ff007c0c */ /* 0x000fc6000bf45320 */
[----:B------:R-:W-:-:S03]  /*13e0*/  UIMAD UR4, UR4, UR5, URZ ;  /* 0x00000005040472a4 */ /* 0x000fc6000f8e023f */
[----:B------:R-:W-:Y:S01]  /*13f0*/  ULDC UR5, c[0x0][0x348] ;  /* 0x0000d20000057ab9 */ /* 0x000fe20000000800 */
[----:B--2---:R1:W-:Y:S01]  /*1400*/  STL [R1+0x2c], R9 ;  /* 0x00002c0901007387 */ /* 0x0043e20000100800 */
[----:B------:R-:W-:-:S03]  /*1410*/  IMAD.MOV.U32 R10, RZ, RZ, R9 ;  /* 0x000000ffff0a7224 */ /* 0x000fc600078e0009 */
        /* <DEDUP_REMOVED lines=12> */
.L_x_12621:
[----:B------:R-:W-:Y:S02]  /*14e0*/  IMAD.U32 R31, RZ, RZ, UR5 ;  /* 0x00000005ff1f7e24 */ /* 0x000fe4000f8e00ff */
[----:B------:R-:W-:Y:S01]  /*14f0*/  IMAD.U32 R25, RZ, RZ, UR4 ;  /* 0x00000004ff197e24 */ /* 0x000fe2000f8e00ff */
[----:B------:R-:W-:Y:S06]  /*1500*/  @!P2 BRA `(.L_x_12622) ;  /* 0x000000000010a947 */ /* 0x000fec0003800000 */
[----:B-1----:R-:W-:-:S04]  /*1510*/  IADD3 R2, P0, R33, UR8, RZ ;  /* 0x0000000821027c10 */ /* 0x002fc8000ff1e0ff */
[----:B------:R-:W-:-:S05]  /*1520*/  IADD3.X R3, R32, UR9, RZ, P0, !PT ;  /* 0x0000000920037c10 */ /* 0x000fca00087fe4ff */
[----:B------:R2:W5:Y:S01]  /*1530*/  LDG.E R25, desc[UR40][R2.64] ;  /* 0x0000002802197981 */ /* 0x000562000c1e1900 */
[----:B------:R-:W-:Y:S05]  /*1540*/  BRA `(.L_x_12623) ;  /* 0x0000000000107947 */ /* 0x000fea0003800000 */
.L_x_12622:
[----:B------:R-:W-:Y:S05]  /*1550*/  @!P0 BRA `(.L_x_12623) ;  /* 0x00000000000c8947 */ /* 0x000fea0003800000 */
[----:B-1----:R-:W2:Y:S04]  /*1560*/  LDG.E R2, desc[UR40][R6.64] ;  /* 0x0000002806027981 */ /* 0x002ea8000c1e1900 */
[----:B------:R-:W2:Y:S02]  /*1570*/  LDG.E R25, desc[UR40][R6.64+0x4] ;  /* 0x0000042806197981 */ /* 0x000ea4000c1e1900 */
[----:B--2---:R-:W-:-:S07]  /*1580*/  IMAD.IADD R25, R25, 0x1, -R2 ;  /* 0x0000000119197824 */ /* 0x004fce00078e0a02 */
.L_x_12623:
[----:B------:R-:W-:Y:S01]  /*1590*/  ULDC.64 UR4, c[0x0][0xa10] ;  /* 0x0002840000047ab9 */ /* 0x000fe20000000a00 */
[----:B------:R-:W3:Y:S01]  /*15a0*/  LDL R11, [R1+0x54] ;  /* 0x00005400010b7983 */ /* 0x000ee20000100800 */
[----:B------:R-:W-:Y:S01]  /*15b0*/  ISETP.NE.U32.AND P0, PT, RZ, UR4, PT ;  /* 0x00000004ff007c0c */ /* 0x000fe2000bf05070 */
[----:B------:R-:W4:Y:S03]  /*15c0*/  LDC R8, c[0x0][0x448] ;  /* 0x00011200ff087b82 */ /* 0x000f260000000800 */
[----:B------:R-:W-:Y:S01]  /*15d0*/  ISETP.NE.AND.EX P0, PT, RZ, UR5, PT, P0 ;  /* 0x00000005ff007c0c */ /* 0x000fe2000bf05300 */
[----:B------:R-:W-:-:S12]  /*15e0*/  ULDC.64 UR4, c[0x0][0xa30] ;  /* 0x00028c0000047ab9 */ /* 0x000fd80000000a00 */
[----:B-12---:R-:W1:Y:S02]  /*15f0*/  @P0 LDC.64 R2, c[0x0][0xa10] ;  /* 0x00028400ff020b82 */ /* 0x006e640000000a00 */
[----:B-1----:R-:W-:-:S05]  /*1600*/  @P0 IMAD.WIDE R2, R24, 0x4, R2 ;  /* 0x0000000418020825 */ /* 0x002fca00078e0202 */
        /* <DEDUP_REMOVED lines=10> */
[----:B-1----:R-:W1:Y:S01]  /*16b0*/  @P1 LDC R3, c[0x0][0x450] ;  /* 0x00011400ff031b82 */ /* 0x002e620000000800 */
[----:B---3--:R-:W-:-:S04]  /*16c0*/  IMAD R11, R11, 0xc0, RZ ;  /* 0x000000c00b0b7824 */ /* 0x008fc800078e02ff */
[----:B------:R-:W-:Y:S01]  /*16d0*/  VIADD R2, R11, 0xbf ;  /* 0x000000bf0b027836 */ /* 0x000fe20000000000 */
[----:B------:R3:W-:Y:S01]  /*16e0*/  STL [R1+0x28], R11 ;  /* 0x0000280b01007387 */ /* 0x0007e20000100800 */
[----:B--2---:R-:W-:Y:S02]  /*16f0*/  @P0 IMAD.IADD R31, R7, 0x1, -R6 ;  /* 0x00000001071f0824 */ /* 0x004fe400078e0a06 */
[----:B------:R-:W-:Y:S02]  /*1700*/  IMAD.IADD R6, R25, 0x1, -R0 ;  /* 0x0000000119067824 */ /* 0x000fe400078e0a00 */
[----:B----4-:R-:W-:-:S04]  /*1710*/  @P1 IMAD.HI.U32 R0, R2, R9, RZ ;  /* 0x0000000902001227 */ /* 0x010fc800078e00ff */
[----:B0-----:R-:W-:Y:S01]  /*1720*/  IMAD.IADD R4, R6, 0x1, R31 ;  /* 0x0000000106047824 */ /* 0x001fe200078e021f */
[----:B-1----:R-:W-:-:S03]  /*1730*/  @P1 SHF.R.U32.HI R2, RZ, R3, R0 ;  /* 0x00000003ff021219 */ /* 0x002fc60000011600 */
[C---:B------:R-:W-:Y:S01]  /*1740*/  VIADD R0, R4.reuse, 0x9f ;  /* 0x0000009f04007836 */ /* 0x040fe20000000000 */
[----:B------:R-:W-:Y:S01]  /*1750*/  IADD3 R30, R4, 0xa0, -R10 ;  /* 0x000000a0041e7810 */ /* 0x000fe20007ffe80a */
[----:B------:R3:W-:Y:S02]  /*1760*/  STL [R1+0x30], R4 ;  /* 0x0000300401007387 */ /* 0x0007e40000100800 */
[----:B------:R-:W-:-:S04]  /*1770*/  IMAD.HI R0, R0, 0x66666667, RZ ;  /* 0x6666666700007827 */ /* 0x000fc800078e02ff */
[----:B------:R-:W-:Y:S01]  /*1780*/  IMAD.IADD R2, R30, 0x1, R2 ;  /* 0x000000011e027824 */ /* 0x000fe200078e0202 */
[----:B------:R-:W-:-:S03]  /*1790*/  SHF.R.U32.HI R3, RZ, 0x1f, R0 ;  /* 0x0000001fff037819 */ /* 0x000fc60000011600 */
[----:B------:R-:W-:Y:S01]  /*17a0*/  IMAD.HI R2, R2, 0x66666667, RZ ;  /* 0x6666666702027827 */ /* 0x000fe200078e02ff */
[----:B------:R-:W-:-:S04]  /*17b0*/  LEA.HI.SX32 R104, R0, R3, 0x1a ;  /* 0x0000000300687211 */ /* 0x000fc800078fd2ff */
[----:B------:R-:W-:-:S04]  /*17c0*/  SHF.R.U32.HI R5, RZ, 0x1f, R2 ;  /* 0x0000001fff057819 */ /* 0x000fc80000011602 */
[----:B------:R-:W-:Y:S01]  /*17d0*/  LEA.HI.SX32 R5, R2, R5, 0x1a ;  /* 0x0000000502057211 */ /* 0x000fe200078fd2ff */
[----:B------:R-:W-:-:S03]  /*17e0*/  IMAD.MOV R2, RZ, RZ, -R6 ;  /* 0x000000ffff027224 */ /* 0x000fc600078e0a06 */
[----:B------:R-:W-:Y:S02]  /*17f0*/  VIMNMX R5, R104, R5, PT ;  /* 0x0000000568057248 */ /* 0x000fe40003fe0100 */
[----:B------:R-:W-:-:S03]  /*1800*/  VIMNMX R2, RZ, R2, !PT ;  /* 0x00000002ff027248 */ /* 0x000fc60007fe0100 */
        /* <DEDUP_REMOVED lines=33> */
.L_x_12626:
[----:B------:R-:W-:Y:S05]  /*1a20*/  BSYNC B6 ;  /* 0x0000000000067941 */ /* 0x000fea0003800000 */
.L_x_12625:
        /* <DEDUP_REMOVED lines=20> */
.L_x_12628:
[----:B------:R-:W-:Y:S05]  /*1b70*/  BSYNC B6 ;  /* 0x0000000000067941 */ /* 0x000fea0003800000 */
.L_x_12627:
[----:B------:R-:W-:Y:S01]  /*1b80*/  ULDC.64 UR4, c[0x0][0x9f8] ;  /* 0x00027e0000047ab9 */ /* 0x000fe20000000a00 */
[----:B------:R-:W2:Y:S01]  /*1b90*/  LDL.64 R36, [R1+0x10] ;  /* 0x0000100001247983 */ /* 0x000ea20000100a00 */
[----:B------:R-:W-:Y:S01]  /*1ba0*/  ISETP.NE.U32.AND P0, PT, RZ, UR4, PT ;  /* 0x00000004ff007c0c */ /* 0x000fe2000bf05070 */
[----:B------:R-:W0:Y:S01]  /*1bb0*/  LDC.64 R46, c[0x0][0x300] ;  /* 0x0000c000ff2e7b82 */ /* 0x000e220000000a00 */
[----:B------:R-:W-:Y:S01]  /*1bc0*/  IMAD.IADD R53, R26, 0x1, R25 ;  /* 0x000000011a357824 */ /* 0x000fe200078e0219 */
[----:B------:R-:W-:Y:S01]  /*1bd0*/  ULDC.64 UR6, c[0x0][0x330] ;  /* 0x0000cc0000067ab9 */ /* 0x000fe20000000a00 */
[----:B------:R-:W-:-:S05]  /*1be0*/  ISETP.NE.AND.EX P0, PT, RZ, UR5, PT, P0 ;  /* 0x00000005ff007c0c */ /* 0x000fca000bf05300 */
[----:B------:R-:W1:Y:S08]  /*1bf0*/  LDC R15, c[0x0][0x3f4] ;  /* 0x0000fd00ff0f7b82 */ /* 0x000e700000000800 */
[----:B------:R-:W-:Y:S01]  /*1c00*/  @P0 IADD3 R4, P1, R33, UR4, RZ ;  /* 0x0000000421040c10 */ /* 0x000fe2000ff3e0ff */
[----:B------:R-:W3:Y:S03]  /*1c10*/  LDC.64 R40, c[0x0][0x3f8] ;  /* 0x0000fe00ff287b82 */ /* 0x000ee60000000a00 */
[----:B------:R-:W-:Y:S01]  /*1c20*/  @P0 IADD3.X R5, R32, UR5, RZ, P1, !PT ;  /* 0x0000000520050c10 */ /* 0x000fe20008ffe4ff */
[----:B------:R-:W-:Y:S01]  /*1c30*/  ULDC.64 UR4, c[0x0][0xa08] ;  /* 0x0002820000047ab9 */ /* 0x000fe20000000a00 */
[----:B------:R-:W2:Y:S01]  /*1c40*/  LDL.64 R32, [R1+0x10] ;  /* 0x0000100001207983 */ /* 0x000ea20000100a00 */
[----:B------:R-:W-:-:S02]  /*1c50*/  SHF.R.S32.HI R19, RZ, 0x1f, R18 ;  /* 0x0000001fff137819 */ /* 0x000fc40000011412 */
[----:B------:R-:W4:Y:S01]  /*1c60*/  LDC.64 R34, c[0x0][0x408] ;  /* 0x00010200ff227b82 */ /* 0x000f220000000a00 */
[----:B------:R-:W3:Y:S04]  /*1c70*/  LDL.LU R10, [R1] ;  /* 0x00000000010a7983 */ /* 0x000ee80000300800 */
[----:B------:R1:W4:Y:S01]  /*1c80*/  @P0 LDG.E R24, desc[UR40][R4.64] ;  /* 0x0000002804180981 */ /* 0x000322000c1e1900 */
[----:B------:R-:W-:-:S05]  /*1c90*/  SHF.R.S32.HI R11, RZ, 0x1f, R53 ;  /* 0x0000001fff0b7819 */ /* 0x000fca0000011435 */
[-C--:B0-----:R-:W-:Y:S01]  /*1ca0*/  IMAD R0, R11, R46.reuse, RZ ;  /* 0x0000002e0b007224 */ /* 0x081fe200078e02ff */
[----:B------:R-:W-:Y:S01]  /*1cb0*/  ISETP.NE.U32.AND P0, PT, RZ, UR4, PT ;  /* 0x00000004ff007c0c */ /* 0x000fe2000bf05070 */
[----:B------:R-:W-:Y:S01]  /*1cc0*/  IMAD.WIDE.U32 R6, R53, R46, RZ ;  /* 0x0000002e35067225 */ /* 0x000fe200078e00ff */
[----:B-1----:R-:W-:-:S03]  /*1cd0*/  ISETP.GE.AND P2, PT, R18, R15, PT ;  /* 0x0000000f1200720c */ /* 0x002fc60003f46270 */
[----:B------:R-:W-:Y:S01]  /*1ce0*/  IMAD R3, R53, R47, R0 ;  /* 0x0000002f35037224 */ /* 0x000fe200078e0200 */
[----:B------:R-:W-:Y:S02]  /*1cf0*/  SHF.R.S32.HI R0, RZ, 0x1f, R27 ;  /* 0x0000001fff007819 */ /* 0x000fe4000001141b */
[----:B------:R-:W-:Y:S01]  /*1d00*/  ISETP.NE.AND.EX P0, PT, RZ, UR5, PT, P0 ;  /* 0x00000005ff007c0c */ /* 0x000fe2000bf05300 */
[----:B------:R-:W-:Y:S01]  /*1d10*/  IMAD.IADD R7, R7, 0x1, R3 ;  /* 0x0000000107077824 */ /* 0x000fe200078e0203 */
[----:B------:R-:W-:Y:S01]  /*1d20*/  ULDC.64 UR4, c[0x0][0x308] ;  /* 0x0000c20000047ab9 */ /* 0x000fe20000000a00 */
[C---:B------:R-:W-:Y:S02]  /*1d30*/  IMAD R3, R0.reuse, UR6, RZ ;  /* 0x0000000600037c24 */ /* 0x040fe4000f8e02ff */
[----:B------:R-:W-:Y:S02]  /*1d40*/  IMAD R0, R0, UR4, RZ ;  /* 0x0000000400007c24 */ /* 0x000fe4000f8e02ff */
[----:B------:R-:W-:-:S02]  /*1d50*/  IMAD R13, R27, UR7, R3 ;  /* 0x000000071b0d7c24 */ /* 0x000fc4000f8e0203 */
[C---:B------:R-:W-:Y:S02]  /*1d60*/  IMAD R3, R27.reuse, UR5, R0 ;  /* 0x000000051b037c24 */ /* 0x040fe4000f8e0200 */
[----:B------:R-:W-:Y:S01]  /*1d70*/  IMAD.WIDE.U32 R4, R27, UR4, R6 ;  /* 0x000000041b047c25 */ /* 0x000fe2000f8e0006 */
[----:B------:R-:W-:-:S03]  /*1d80*/  ULDC.64 UR4, c[0x0][0x310] ;  /* 0x0000c40000047ab9 */ /* 0x000fc60000000a00 */
[----:B------:R-:W-:Y:S01]  /*1d90*/  IMAD.WIDE.U32 R8, R27, UR6, R18 ;  /* 0x000000061b087c25 */ /* 0x000fe2000f8e0012 */
[----:B------:R-:W-:-:S03]  /*1da0*/  ULDC.64 UR6, c[0x0][0x338] ;  /* 0x0000ce0000067ab9 */ /* 0x000fc60000000a00 */
[----:B------:R-:W-:Y:S02]  /*1db0*/  IMAD.IADD R5, R5, 0x1, R3 ;  /* 0x0000000105057824 */ /* 0x000fe400078e0203 */
[----:B------:R-:W-:Y:S02]  /*1dc0*/  IMAD.IADD R9, R9, 0x1, R13 ;  /* 0x0000000109097824 */ /* 0x000fe400078e020d */
[----:B--2---:R-:W-:Y:S01]  /*1dd0*/  IMAD.MOV.U32 R32, RZ, RZ, R36 ;  /* 0x000000ffff207224 */ /* 0x004fe200078e0024 */
[----:B---3--:R-:W-:-:S04]  /*1de0*/  LOP3.LUT R10, R10, 0xfffffffb, RZ, 0xc0, !PT ;  /* 0xfffffffb0a0a7812 */ /* 0x008fc800078ec0ff */
[----:B------:R-:W-:Y:S02]  /*1df0*/  SHF.R.S32.HI R33, RZ, 0x1f, R32 ;  /* 0x0000001fff217819 */ /* 0x000fe40000011420 */
[----:B------:R-:W-:-:S03]  /*1e00*/  @P2 LOP3.LUT R10, R10, 0x4, RZ, 0xfc, !PT ;  /* 0x000000040a0a2812 */ /* 0x000fc600078efcff */
[----:B------:R-:W-:Y:S01]  /*1e10*/  STL [R1+0x14], R33 ;  /* 0x0000142101007387 */ /* 0x000fe20000100800 */
[----:B----4-:R-:W-:Y:S02]  /*1e20*/  SHF.R.S32.HI R0, RZ, 0x1f, R24 ;  /* 0x0000001fff007819 */ /* 0x010fe40000011418 */
[----:B------:R-:W-:Y:S01]  /*1e30*/  SEL R3, R24, RZ, !P0 ;  /* 0x000000ff18037207 */ /* 0x000fe20004000000 */
[----:B------:R-:W2:Y:S04]  /*1e40*/  LDL R12, [R1+0x34] ;  /* 0x00003400010c7983 */ /* 0x000ea80000100800 */
[----:B------:R-:W3:Y:S04]  /*1e50*/  LDL R24, [R1+0x74] ;  /* 0x0000740001187983 */ /* 0x000ee80000100800 */
[----:B------:R0:W-:Y:S01]  /*1e60*/  STL [R1], R10 ;  /* 0x0000000a01007387 */ /* 0x0001e20000100800 */
[----:B------:R-:W-:-:S03]  /*1e70*/  IMAD.WIDE.U32 R48, R3, UR6, R8 ;  /* 0x0000000603307c25 */ /* 0x000fc6000f8e0008 */
[----:B------:R-:W4:Y:S04]  /*1e80*/  LDL R8, [R1+0x3c] ;  /* 0x00003c0001087983 */ /* 0x000f280000100800 */
[----:B0-----:R-:W4:Y:S01]  /*1e90*/  LDL R10, [R1+0x38] ;  /* 0x00003800010a7983 */ /* 0x001f220000100800 */
[----:B------:R-:W-:Y:S02]  /*1ea0*/  SEL R0, R0, RZ, !P0 ;  /* 0x000000ff00007207 */ /* 0x000fe40004000000 */
[----:B------:R-:W-:Y:S01]  /*1eb0*/  SHF.R.S32.HI R14, RZ, 0x1f, R156 ;  /* 0x0000001fff0e7819 */ /* 0x000fe2000001149c */
[----:B------:R-:W-:-:S04]  /*1ec0*/  IMAD.WIDE.U32 R50, R3, UR4, R4 ;  /* 0x0000000403327c25 */ /* 0x000fc8000f8e0004 */
[C---:B------:R-:W-:Y:S01]  /*1ed0*/  IMAD R6, R0.reuse, UR4, RZ ;  /* 0x0000000400067c24 */ /* 0x040fe2000f8e02ff */
[----:B------:R-:W0:Y:S01]  /*1ee0*/  S2R R27, SR_TID.X ;  /* 0x00000000001b7919 */ /* 0x000e220000002100 */
[----:B------:R-:W-:Y:S01]  /*1ef0*/  IMAD R4, R0, UR6, RZ ;  /* 0x0000000600047c24 */ /* 0x000fe2000f8e02ff */
[----:B------:R-:W-:Y:S01]  /*1f00*/  ULDC UR4, c[0x0][0x2f4] ;  /* 0x0000bd0000047ab9 */ /* 0x000fe20000000800 */
[----:B------:R-:W-:Y:S02]  /*1f10*/  IMAD R7, R3, UR5, R6 ;  /* 0x0000000503077c24 */ /* 0x000fe4000f8e0206 */
        /* <DEDUP_REMOVED lines=10> */
[----:B------:R-:W-:Y:S02]  /*1fc0*/  IMAD R4, R14, R34, RZ ;  /* 0x000000220e047224 */ /* 0x000fe400078e02ff */
        /* <DEDUP_REMOVED lines=10> */
[----:B------:R-:W-:-:S04]  /*2070*/  IMAD.WIDE.U32 R36, R156, R34, R18 ;  /* 0x000000229c247225 */ /* 0x000fc800078e0012 */
[----:B------:R-:W-:Y:S02]  /*2080*/  IMAD R6, R7, R40, RZ ;  /* 0x0000002807067224 */ /* 0x000fe400078e02ff */
[----:B------:R-:W-:Y:S02]  /*2090*/  IMAD.IADD R39, R39, 0x1, R9 ;  /* 0x0000000127277824 */ /* 0x000fe400078e0209 */
[----:B------:R-:W-:Y:S02]  /*20a0*/  IMAD.IADD R37, R9, 0x1, R37 ;  /* 0x0000000109257824 */ /* 0x000fe400078e0225 */
[----:B------:R-:W-:Y:S01]  /*20b0*/  IMAD R7, R7, R34, RZ ;  /* 0x0000002207077224 */ /* 0x000fe200078e02ff */
[----:B0-----:R-:W-:Y:S01]  /*20c0*/  SHF.R.U32.HI R13, RZ, 0x7, R27 ;  /* 0x00000007ff0d7819 */ /* 0x001fe2000001161b */
[----:B------:R-:W-:Y:S01]  /*20d0*/  IMAD R55, R47, 0xa0, RZ ;  /* 0x000000a02f377824 */ /* 0x000fe200078e02ff */
[----:B------:R-:W-:Y:S01]  /*20e0*/  IADD3 R52, P0, R156, R53, RZ ;  /* 0x000000359c347210 */ /* 0x000fe20007f1e0ff */
        /* <DEDUP_REMOVED lines=13> */
[----:B------:R-:W-:Y:S02]  /*21c0*/  ISETP.GE.AND P3, PT, R18, UR4, PT ;  /* 0x0000000412007c0c */ /* 0x000fe4000bf66270 */
[----:B------:R-:W-:Y:S01]  /*21d0*/  ISETP.GE.AND P2, PT, R32, UR4, PT ;  /* 0x0000000420007c0c */ /* 0x000fe2000bf46270 */
[----:B------:R-:W-:Y:S01]  /*21e0*/  IMAD.IADD R58, R45, 0x1, R59 ;  /* 0x000000012d3a7824 */ /* 0x000fe200078e023b */
[----:B------:R-:W-:Y:S01]  /*21f0*/  SHF.R.S32.HI R69, RZ, 0x1f, R60 ;  /* 0x0000001fff457819 */ /* 0x000fe2000001143c */
[----:B------:R-:W-:Y:S02]  /*2200*/  VIADD R33, R13, 0x8 ;  /* 0x000000080d217836 */ /* 0x000fe40000000000 */
        /* <DEDUP_REMOVED lines=9> */
[----:B--2---:R-:W-:Y:S02]  /*22a0*/  LOP3.LUT R4, R12, 0x30, R21, 0xf8, !PT ;  /* 0x000000300c047812 */ /* 0x004fe400078ef815 */
[----:B---3--:R-:W-:Y:S02]  /*22b0*/  LOP3.LUT P4, RZ, R24, 0x2, RZ, 0xc0, !PT ;  /* 0x0000000218ff7812 */ /* 0x008fe4000788c0ff */
[----:B----4-:R-:W-:-:S05]  /*22c0*/  LOP3.LUT R4, R4, R10, RZ, 0x3c, !PT ;  /* 0x0000000a04047212 */ /* 0x010fca00078e3cff */
[----:B------:R-:W-:-:S07]  /*22d0*/  IMAD.IADD R70, R8, 0x1, R4 ;  /* 0x0000000108467824 */ /* 0x000fce00078e0204 */
.L_x_12658:
[----:B------:R-:W2:Y:S01]  /*22e0*/  LDL R6, [R1+0x18] ;  /* 0x0000180001067983 */ /* 0x000ea20000100800 */
[----:B0---4-:R-:W0:Y:S03]  /*22f0*/  LDC.64 R62, c[0x0][0x2e8] ;  /* 0x0000ba00ff3e7b82 */ /* 0x011e260000000a00 */
        /* <DEDUP_REMOVED lines=39> */
[----:B------:R-:W2:Y:S01]  /*2570*/  LDL.64 R74, [R1+0x10] ;  /* 0x00001000014a7983 */ /* 0x000ea20000100a00 */
[----:B------:R-:W-:-:S03]  /*2580*/  ULDC.64 UR4, c[0x0][0x3e8] ;  /* 0x0000fa0000047ab9 */ /* 0x000fc60000000a00 */
[----:B------:R-:W3:Y:S01]  /*2590*/  LDL R64, [R1+0xc] ;  /* 0x00000c0001407983 */ /* 0x000ee20000100800 */
        /* <DEDUP_REMOVED lines=10> */
[----:B------:R-:W-:Y:S02]  /*2640*/  CS2R R8, SRZ ;  /* 0x0000000000087805 */ /* 0x000fe4000001ff00 */
[----:B------:R-:W-:Y:S02]  /*2650*/  CS2R R10, SRZ ;  /* 0x00000000000a7805 */ /* 0x000fe4000001ff00 */
[----:B--2---:R-:W-:-:S13]  /*2660*/  ISETP.GE.AND P0, PT, R74, R27, PT ;  /* 0x0000001b4a00720c */ /* 0x004fda0003f06270 */
[----:B------:R0:W5:Y:S04]  /*2670*/  @!P0 LDG.E.64 R14, desc[UR40][R4.64] ;  /* 0x00000028040e8981 */ /* 0x000168000c1e1b00 */
[----:B------:R0:W5:Y:S01]  /*2680*/  @!P0 LDG.E.64 R24, desc[UR40][R6.64] ;  /* 0x0000002806188981 */ /* 0x000162000c1e1b00 */
[----:B---3--:R-:W-:-:S13]  /*2690*/  ISETP.GE.AND P0, PT, R64, R27, PT ;  /* 0x0000001b4000720c */ /* 0x008fda0003f06270 */
[----:B------:R0:W5:Y:S04]  /*26a0*/  @!P0 LDG.E.64 R8, desc[UR40][R4.64+0x10] ;  /* 0x0000102804088981 */ /* 0x000168000c1e1b00 */
[----:B------:R0:W5:Y:S02]  /*26b0*/  @!P0 LDG.E.64 R10, desc[UR40][R6.64+0x10] ;  /* 0x00001028060a8981 */ /* 0x000164000c1e1b00 */
.L_x_12633:
[----:B------:R-:W-:Y:S05]  /*26c0*/  BSYNC B1 ;  /* 0x0000000000017941 */ /* 0x000fea0003800000 */
.L_x_12632:
        /* <DEDUP_REMOVED lines=8> */
.L_x_12634:
[----:B------:R-:W2:Y:S01]  /*2750*/  LDL R4, [R1+0x8] ;  /* 0x0000080001047983 */ /* 0x000ea20000100800 */
[----:B------:R-:W-:Y:S01]  /*2760*/  IMAD R74, R17, 0x8, R16 ;  /* 0x00000008114a7824 */ /* 0x000fe200078e0210 */
[----:B------:R-:W-:Y:S01]  /*2770*/  BSSY B1, `(.L_x_12635) ;  /* 0x0000004000017945 */ /* 0x000fe20003800000 */
[----:B--2---:R-:W-:-:S04]  /*2780*/  SHF.L.U32 R75, R4, 0x1f, RZ ;  /* 0x0000001f044b7819 */ /* 0x004fc800000006ff */
[----:B------:R-:W0:Y:S02]  /*2790*/  SYNCS.PHASECHK.TRANS64.TRYWAIT P5, [R74+URZ+0x13290], R75 ;  /* 0x0132904b4a0075a7 */ /* 0x000e2400080a017f */
[----:B0-----:R-:W-:Y:S05]  /*27a0*/  @!P5 BRA `(.L_x_12636) ;  /* 0x00000164008cd947 */ /* 0x001fea0003800000 */
.L_x_12858:
[----:B------:R-:W-:Y:S05]  /*27b0*/  BSYNC B1 ;  /* 0x0000000000017941 */ /* 0x000fea0003800000 */
.L_x_12635:
        /* <DEDUP_REMOVED lines=50> */
[----:B------:R-:W-:Y:S01]  /*2ae0*/  F2FP.F16.E4M3.UNPACK_B R66, R63 ;  /* 0x0000003fff42723e */ /* 0x000fe200020006ff */
[----:B------:R-:W-:-:S02]  /*2af0*/  HADD2.F32 R67, -RZ, R76.H1_H1 ;  /* 0x3000004cff437230 */ /* 0x000fc40000004100 */
[--C-:B------:R-:W-:Y:S02]  /*2b00*/  HADD2.F32 R64, -RZ, R25.reuse.H0_H0 ;  /* 0x20000019ff407230 */ /* 0x100fe40000004100 */
[----:B------:R-:W-:Y:S02]  /*2b10*/  HADD2.F32 R65, -RZ, R25.H1_H1 ;  /* 0x30000019ff417230 */ /* 0x000fe40000004100 */
[----:B------:R-:W-:Y:S02]  /*2b20*/  HADD2.F32 R76, -RZ, R76.H0_H0 ;  /* 0x2000004cff4c7230 */ /* 0x000fe40000004100 */
[-C--:B------:R-:W-:Y:S01]  /*2b30*/  FMUL.FTZ R80, R64, R67.reuse ;  /* 0x0000004340507220 */ /* 0x080fe20000410000 */
[--C-:B------:R-:W-:Y:S02]  /*2b40*/  HADD2.F32 R63, -RZ, R24.reuse.H1_H1 ;  /* 0x30000018ff3f7230 */ /* 0x100fe40000004100 */
[----:B------:R-:W-:Y:S01]  /*2b50*/  FMUL.FTZ R77, R65, R67 ;  /* 0x00000043414d7220 */ /* 0x000fe20000410000 */
[----:B------:R-:W-:Y:S01]  /*2b60*/  HADD2.F32 R25, -RZ, R24.H0_H0 ;  /* 0x20000018ff197230 */ /* 0x000fe20000004100 */
[----:B------:R-:W-:Y:S01]  /*2b70*/  F2FP.F16.E4M3.UNPACK_B R67, R14 ;  /* 0x0000000eff43723e */ /* 0x000fe200020006ff */
        /* <DEDUP_REMOVED lines=55> */
.L_x_12641:
[----:B------:R-:W-:Y:S05]  /*2ef0*/  BSYNC B2 ;  /* 0x0000000000027941 */ /* 0x000fea0003800000 */
.L_x_12640:
[----:B------:R1:W-:Y:S02]  /*2f00*/  STG.E.128 desc[UR40][R12.64], R4 ;  /* 0x000000040c007986 */ /* 0x0003e4000c101d28 */
.L_x_12639:
[----:B------:R-:W-:Y:S05]  /*2f10*/  BSYNC B1 ;  /* 0x0000000000017941 */ /* 0x000fea0003800000 */
.L_x_12638:
        /* <DEDUP_REMOVED lines=12> */
[----:B------:R-:W-:Y:S02]  /*2fe0*/  SHF.R.U32.HI R15, RZ, 0x8, R11 ;  /* 0x00000008ff0f7819 */ /* 0x000fe4000001160b */
[----:B------:R-:W-:Y:S02]  /*2ff0*/  SHF.R.U32.HI R25, RZ, 0x8, R9 ;  /* 0x00000008ff197819 */ /* 0x000fe40000011609 */
[----:B------:R-:W-:Y:S01]  /*3000*/  LOP3.LUT R10, R11, 0xff0000ff, RZ, 0xc0, !PT ;  /* 0xff0000ff0b0a7812 */ /* 0x000fe200078ec0ff */
[----:B------:R-:W-:Y:S01]  /*3010*/  IMAD.SHL.U32 R15, R15, 0x100, RZ ;  /* 0x000001000f0f7824 */ /* 0x000fe200078e00ff */
[----:B------:R-:W-:Y:S01]  /*3020*/  SHF.R.U32.HI R14, RZ, 0x10, R11 ;  /* 0x00000010ff0e7819 */ /* 0x000fe2000001160b */
[----:B------:R-:W-:Y:S01]  /*3030*/  IMAD.SHL.U32 R11, R25, 0x100, RZ ;  /* 0x00000100190b7824 */ /* 0x000fe200078e00ff */
[----:B------:R-:W-:Y:S02]  /*3040*/  SHF.R.U32.HI R27, RZ, 0x18, R9 ;  /* 0x00000018ff1b7819 */ /* 0x000fe40000011609 */
[----:B------:R-:W-:-:S02]  /*3050*/  LOP3.LUT R8, R9, 0xff, RZ, 0xc0, !PT ;  /* 0x000000ff09087812 */ /* 0x000fc400078ec0ff */
[----:B------:R-:W-:Y:S01]  /*3060*/  SHF.R.U32.HI R24, RZ, 0x10, R9 ;  /* 0x00000010ff187819 */ /* 0x000fe20000011609 */
[----:B-1----:R-:W-:Y:S01]  /*3070*/  IMAD.MOV.U32 R9, RZ, RZ, R4 ;  /* 0x000000ffff097224 */ /* 0x002fe200078e0004 */
[----:B------:R-:W-:Y:S01]  /*3080*/  LOP3.LUT R10, R10, 0xff00, R15, 0xf8, !PT ;  /* 0x0000ff000a0a7812 */ /* 0x000fe200078ef80f */
[----:B------:R-:W-:Y:S01]  /*3090*/  IMAD.U32 R15, R14, 0x10000, RZ ;  /* 0x000100000e0f7824 */ /* 0x000fe200078e00ff */
[----:B------:R-:W-:Y:S02]  /*30a0*/  PRMT R8, R27, 0x654, R8 ;  /* 0x000006541b087816 */ /* 0x000fe40000000008 */
[-C--:B------:R-:W-:Y:S02]  /*30b0*/  F2FP.F16.E4M3.UNPACK_B R4, R5.reuse ;  /* 0x00000005ff04723e */ /* 0x080fe400020006ff */
        /* <DEDUP_REMOVED lines=31> */
[--C-:B------:R-:W-:Y:S02]  /*32b0*/  HADD2.F32 R10, -RZ, R9.reuse.H0_H0 ;  /* 0x20000009ff0a7230 */ /* 0x100fe40000004100 */
[-C--:B------:R-:W-:Y:S01]  /*32c0*/  FMUL.FTZ R27, R11, R24.reuse ;  /* 0x000000180b1b7220 */ /* 0x080fe20000410000 */
[----:B------:R-:W-:Y:S02]  /*32d0*/  HADD2.F32 R62, -RZ, R62.H0_H0 ;  /* 0x2000003eff3e7230 */ /* 0x000fe40000004100 */
[----:B------:R-:W-:Y:S01]  /*32e0*/  FMUL.FTZ R64, R14, R24 ;  /* 0x000000180e407220 */ /* 0x000fe20000410000 */
[----:B------:R-:W-:Y:S01]  /*32f0*/  HADD2.F32 R9, -RZ, R9.H1_H1 ;  /* 0x30000009ff097230 */ /* 0x000fe20000004100 */
        /* <DEDUP_REMOVED lines=9> */
[----:B------:R-:W-:Y:S01]  /*3390*/  FFMA.FTZ R65, R9, R26, R62 ;  /* 0x0000001a09417223 */ /* 0x000fe2000001003e */
[----:B------:R-:W-:Y:S01]  /*33a0*/  F2FP.F16.E4M3.UNPACK_B R10, R7.H1 ;  /* 0x00000007ff0a723e */ /* 0x000fe200030006ff */
[--C-:B------:R-:W-:Y:S01]  /*33b0*/  HADD2.F32 R25, -RZ, R24.reuse.H1_H1 ;  /* 0x30000018ff197230 */ /* 0x100fe20000004100 */
[----:B------:R-:W-:Y:S01]  /*33c0*/  F2FP.F16.E4M3.UNPACK_B R26, R63.H1 ;  /* 0x0000003fff1a723e */ /* 0x000fe200030006ff */
[----:B------:R-:W-:Y:S01]  /*33d0*/  HADD2.F32 R24, -RZ, R24.H0_H0 ;  /* 0x20000018ff187230 */ /* 0x000fe20000004100 */
[----:B------:R-:W-:Y:S01]  /*33e0*/  F2FP.SATFINITE.E4M3.F32.PACK_AB_MERGE_C R76, R14, R11, RZ ;  /* 0x0000000b0e4c723e */ /* 0x000fe200048070ff */
        /* <DEDUP_REMOVED lines=29> */
[C---:B------:R-:W-:Y:S01]  /*35c0*/  FMUL.FTZ R26, R8.reuse, R26 ;  /* 0x0000001a081a7220 */ /* 0x040fe20000410000 */
[----:B------:R-:W-:Y:S02]  /*35d0*/  HADD2.F32 R15, -RZ, R15.H0_H0 ;  /* 0x2000000fff0f7230 */ /* 0x000fe40000004100 */
[----:B------:R-:W-:Y:S01]  /*35e0*/  FFMA.FTZ R11, R8, R24, -R11 ;  /* 0x00000018080b7223 */ /* 0x000fe2000001080b */
[----:B------:R-:W-:Y:S01]  /*35f0*/  F2FP.SATFINITE.E4M3.F32.PACK_AB_MERGE_C R66, R67, R66, RZ ;  /* 0x000000424342723e */ /* 0x000fe200048070ff */
[CC--:B------:R-:W-:Y:S01]  /*3600*/  FMUL.FTZ R10, R6.reuse, R63.reuse ;  /* 0x0000003f060a7220 */ /* 0x0c0fe20000410000 */
[----:B------:R-:W-:Y:S01]  /*3610*/  FMUL.FTZ R63, R7, R63 ;  /* 0x0000003f073f7220 */ /* 0x000fe20000410000 */
[----:B------:R-:W-:Y:S02]  /*3620*/  FFMA.FTZ R26, R9, R24, R26 ;  /* 0x00000018091a7223 */ /* 0x000fe4000001001a */
[-C--:B------:R-:W-:Y:S01]  /*3630*/  FFMA.FTZ R10, R7, R15.reuse, -R10 ;  /* 0x0000000f070a7223 */ /* 0x080fe2000001080a */
[----:B------:R-:W-:-:S02]  /*3640*/  FFMA.FTZ R63, R6, R15, R63 ;  /* 0x0000000f063f7223 */ /* 0x000fc4000001003f */
[----:B------:R-:W-:-:S03]  /*3650*/  F2FP.SATFINITE.E4M3.F32.PACK_AB_MERGE_C R7, R26, R11, R66 ;  /* 0x0000000b1a07723e */ /* 0x000fc60004807042 */
[----:B------:R-:W-:-:S07]  /*3660*/  F2FP.SATFINITE.E4M3.F32.PACK_AB_MERGE_C R6, R63, R10, R27 ;  /* 0x0000000a3f06723e */ /* 0x000fce000480701b */
.L_x_12643:
[----:B------:R-:W-:Y:S05]  /*3670*/  BSYNC B1 ;  /* 0x0000000000017941 */ /* 0x000fea0003800000 */
.L_x_12642:
[----:B-1----:R1:W-:Y:S01]  /*3680*/  STG.E.128 desc[UR40][R12.64+0x20], R4 ;  /* 0x000020040c007986 */ /* 0x0023e2000c101d28 */
[----:B------:R-:W-:Y:S05]  /*3690*/  BRA `(.L_x_12637) ;  /* 0x0000001400007947 */ /* 0x000fea0003800000 */
.L_x_12631:
        /* <DEDUP_REMOVED lines=34> */
.L_x_12644:
[----:B------:R-:W2:Y:S01]  /*38c0*/  LDL R12, [R1+0x8] ;  /* 0x00000800010c7983 */ /* 0x000ea20000100800 */
[----:B------:R-:W-:Y:S01]  /*38d0*/  IMAD R74, R17, 0x8, R16 ;  /* 0x00000008114a7824 */ /* 0x000fe200078e0210 */
[----:B------:R-:W0:Y:S01]  /*38e0*/  LDC R77, c[0x0][0x2f4] ;  /* 0x0000bd00ff4d7b82 */ /* 0x000e220000000800 */
[----:B------:R-:W-:Y:S01]  /*38f0*/  BSSY B1, `(.L_x_12645) ;  /* 0x0000004000017945 */ /* 0x000fe20003800000 */
[----:B--2---:R-:W-:-:S04]  /*3900*/  SHF.L.U32 R75, R12, 0x1f, RZ ;  /* 0x0000001f0c4b7819 */ /* 0x004fc800000006ff */
[----:B------:R-:W1:Y:S02]  /*3910*/  SYNCS.PHASECHK.TRANS64.TRYWAIT P5, [R74+URZ+0x13290], R75 ;  /* 0x0132904b4a0075a7 */ /* 0x000e6400080a017f */
[----:B01----:R-:W-:Y:S05]  /*3920*/  @!P5 BRA `(.L_x_12646) ;  /* 0x000001540040d947 */ /* 0x003fea0003800000 */
.L_x_12859:
[----:B------:R-:W-:Y:S05]  /*3930*/  BSYNC B1 ;  /* 0x0000000000017941 */ /* 0x000fea0003800000 */
.L_x_12645:
[----:B------:R-:W-:Y:S01]  /*3940*/  ISETP.GE.OR P5, PT, R18, R77, P1 ;  /* 0x0000004d1200720c */ /* 0x000fe20000fa6670 */
        /* <DEDUP_REMOVED lines=32> */
[----:B------:R-:W-:-:S04]  /*3b50*/  IMAD R15, R17, 0x2800, R12 ;  /* 0x00002800110f7824 */ /* 0x000fc800078e020c */
[----:B------:R-:W-:Y:S02]  /*3b60*/  IMAD.IADD R24, R16, 0x1, R15 ;  /* 0x0000000110187824 */ /* 0x000fe400078e020f */
        /* <DEDUP_REMOVED lines=213> */
.L_x_12648:
[----:B------:R-:W-:Y:S05]  /*48c0*/  BSYNC B1 ;  /* 0x0000000000017941 */ /* 0x000fea0003800000 */
.L_x_12647:
        /* <DEDUP_REMOVED lines=10> */
.L_x_12630:
[----:B0-----:R-:W2:Y:S02]  /*4970*/  LDL R4, [R1+0x4] ;  /* 0x0000040001047983 */ /* 0x001ea40000100800 */
[----:B--2---:R-:W-:-:S13]  /*4980*/  ISETP.NE.AND P0, PT, R4, 0x3, PT ;  /* 0x000000030400780c */ /* 0x004fda0003f05270 */
[----:B------:R-:W-:Y:S05]  /*4990*/  @!P0 BRA `(.L_x_12649) ;  /* 0x0000000000048947 */ /* 0x000fea0003800000 */
[----:B------:R-:W-:Y:S01]  /*49a0*/  BPT.TRAP 0x1 ;  /* 0x000000040000795c */ /* 0x000fe20000300000 */
.L_x_12649:
        /* <DEDUP_REMOVED lines=8> */
.L_x_12860:
[----:B------:R-:W-:Y:S05]  /*4a30*/  BSYNC B1 ;  /* 0x0000000000017941 */ /* 0x000fea0003800000 */
.L_x_12650:
[----:B------:R-:W-:-:S13]  /*4a40*/  ISETP.GE.AND P1, PT, R156, R5, PT ;  /* 0x000000059c00720c */ /* 0x000fda0003f26270 */
[----:B------:R-:W-:Y:S05]  /*4a50*/  @P1 BRA `(.L_x_12637) ;  /* 0x0000000000101947 */ /* 0x000fea0003800000 */
[----:B------:R-:W1:Y:S04]  /*4a60*/  @!P3 LDS.128 R4, [R73+0xe000] ;  /* 0x00e000004904b984 */ /* 0x000e680000000c00 */
[----:B------:R-:W2:Y:S04]  /*4a70*/  @!P2 LDS.128 R8, [R72+0xe000] ;  /* 0x00e000004808a984 */ /* 0x000ea80000000c00 */
[----:B-1----:R1:W-:Y:S04]  /*4a80*/  @!P3 STG.E.128 desc[UR40][R12.64], R4 ;  /* 0x000000040c00b986 */ /* 0x0023e8000c101d28 */
[----:B--2---:R1:W-:Y:S02]  /*4a90*/  @!P2 STG.E.128 desc[UR40][R12.64+0x20], R8 ;  /* 0x000020080c00a986 */ /* 0x0043e4000c101d28 */
.L_x_12637:
[----:B------:R-:W-:Y:S05]  /*4aa0*/  BSYNC B0 ;  /* 0x0000000000007941 */ /* 0x000fea0003800000 */
.L_x_12629:
        /* <DEDUP_REMOVED lines=17> */
.L_x_12653:
[----:B------:R-:W-:Y:S05]  /*4bc0*/  BSYNC B0 ;  /* 0x0000000000007941 */ /* 0x000fea0003800000 */
.L_x_12652:
[----:B------:R-:W5:Y:S01]  /*4bd0*/  SYNCS.PHASECHK.TRANS64.TRYWAIT P0, [R74+URZ+0x132b0], R75 ;  /* 0x0132b04b4a0075a7 */ /* 0x000f62000800017f */
[----:B------:R-:W-:Y:S04]  /*4be0*/  BSSY B0, `(.L_x_12654) ;  /* 0x0000002000007945 */ /* 0x000fe80003800000 */
[----:B-----5:R-:W-:Y:S05]  /*4bf0*/  @!P0 BRA `(.L_x_12655) ;  /* 0x0000014000b48947 */ /* 0x020fea0003800000 */
.L_x_12861:
[----:B------:R-:W-:Y:S05]  /*4c00*/  BSYNC B0 ;  /* 0x0000000000007941 */ /* 0x000fea0003800000 */
.L_x_12654:
        /* <DEDUP_REMOVED lines=19> */
.L_x_12657:
[----:B------:R-:W-:Y:S05]  /*4d40*/  BSYNC B0 ;  /* 0x0000000000007941 */ /* 0x000fea0003800000 */
.L_x_12656:
[----:B-1----:R-:W5:Y:S04]  /*4d50*/  LDL R4, [R1] ;  /* 0x0000000001047983 */ /* 0x002f680000100800 */
[----:B------:R-:W2:Y:S01]  /*4d60*/  LDL.LU R5, [R1+0x8] ;  /* 0x0000080001057983 */ /* 0x000ea20000300800 */
        /* <DEDUP_REMOVED lines=16> */
[----:B--2---:R-:W-:-:S05]  /*4e70*/  LOP3.LUT R5, R5, R4, RZ, 0x3c, !PT ;  /* 0x0000000405057212 */ /* 0x004fca00078e3cff */
[----:B------:R0:W-:Y:S02]  /*4e80*/  STL [R1+0x8], R5 ;  /* 0x0000080501007387 */ /* 0x0001e40000100800 */
[----:B------:R-:W-:Y:S05]  /*4e90*/  @P6 BRA `(.L_x_12658) ;  /* 0xffffffd400106947 */ /* 0x000fea000383ffff */
.L_x_12624:
[----:B------:R-:W-:Y:S04]  /*4ea0*/  BSSY B0, `(.L_x_12659) ;  /* 0x0000004000007945 */ /* 0x000fe80003800000 */
[----:B------:R-:W-:Y:S05]  /*4eb0*/  @P0 BRA `(.L_x_12660) ;  /* 0x0000000000080947 */ /* 0x000fea0003800000 */
[----:B------:R-:W1:Y:S02]  /*4ec0*/  FENCE.VIEW.ASYNC.G ;  /* 0x00000000000073c6 */ /* 0x000e640000000100 */
[----:B-1----:R-:W-:Y:S06]  /*4ed0*/  BAR.ARV 0xc, 0x200 ;  /* 0x0308000000007b1d */ /* 0x002fec0000002000 */
.L_x_12660:
[----:B------:R-:W-:Y:S05]  /*4ee0*/  BSYNC B0 ;  /* 0x0000000000007941 */ /* 0x000fea0003800000 */
.L_x_12659:
[----:B------:R-:W2:Y:S01]  /*4ef0*/  LDL R2, [R1+0x6c] ;  /* 0x00006c0001027983 */ /* 0x000ea20000100800 */
[----:B------:R-:W-:Y:S01]  /*4f00*/  ULDC.64 UR4, c[0x0][0x990] ;  /* 0x0002640000047ab9 */ /* 0x000fe20000000a00 */
[----:B------:R-:W-:Y:S02]  /*4f10*/  ULDC.64 UR6, c[0x0][0x998] ;  /* 0x0002660000067ab9 */ /* 0x000fe40000000a00 */
[----:B0-----:R-:W4:Y:S04]  /*4f20*/  LDL R5, [R1+0x48] ;  /* 0x0000480001057983 */ /* 0x001f280000100800 */
[----:B------:R-:W4:Y:S01]  /*4f30*/  LDL R20, [R1+0x58] ;  /* 0x0000580001147983 */ /* 0x000f220000100800 */
[----:B------:R-:W-:Y:S02]  /*4f40*/  ISETP.NE.U32.AND P0, PT, RZ, UR4, PT ;  /* 0x00000004ff007c0c */ /* 0x000fe4000bf05070 */
[----:B------:R-:W-:Y:S01]  /*4f50*/  ISETP.NE.U32.AND P1, PT, RZ, UR6, PT ;  /* 0x00000006ff007c0c */ /* 0x000fe2000bf25070 */
[----:B---3--:R-:W3:Y:S01]  /*4f60*/  LDL R14, [R1+0x28] ;  /* 0x00002800010e7983 */ /* 0x008ee20000100800 */
        /* <DEDUP_REMOVED lines=36> */
[----:B------:R-:W4:Y:S01]  /*51b0*/  @P0 LDC R11, c[0x0][0x450] ;  /* 0x00011400ff0b0b82 */ /* 0x000f220000000800 */
[----:B---3--:R-:W-:-:S04]  /*51c0*/  VIADD R7, R14, 0xbf ;  /* 0x000000bf0e077836 */ /* 0x008fc80000000000 */
[----:B0-----:R-:W-:-:S05]  /*51d0*/  @P0 IMAD.HI.U32 R2, R7, R2, RZ ;  /* 0x0000000207020227 */ /* 0x001fca00078e00ff */
[----:B----4-:R-:W-:-:S05]  /*51e0*/  @P0 SHF.R.U32.HI R7, RZ, R11, R2 ;  /* 0x0000000bff070219 */ /* 0x010fca0000011602 */
[----:B------:R-:W-:-:S04]  /*51f0*/  IMAD.IADD R7, R30, 0x1, R7 ;  /* 0x000000011e077824 */ /* 0x000fc800078e0207 */
[----:B------:R-:W-:-:S05]  /*5200*/  IMAD.HI R7, R7, 0x66666667, RZ ;  /* 0x6666666707077827 */ /* 0x000fca00078e02ff */
[----:B------:R-:W-:-:S04]  /*5210*/  SHF.R.U32.HI R2, RZ, 0x1f, R7 ;  /* 0x0000001fff027819 */ /* 0x000fc80000011607 */
[----:B------:R-:W-:-:S04]  /*5220*/  LEA.HI.SX32 R7, R7, R2, 0x1a ;  /* 0x0000000207077211 */ /* 0x000fc800078fd2ff */
[----:B------:R-:W-:-:S04]  /*5230*/  VIMNMX R104, R104, R7, PT ;  /* 0x0000000768687248 */ /* 0x000fc80003fe0100 */
[----:B------:R-:W-:Y:S02]  /*5240*/  ISETP.GE.AND P1, PT, R104, 0x1, PT ;  /* 0x000000016800780c */ /* 0x000fe40003f26270 */
[----:B------:R-:W-:Y:S02]  /*5250*/  CS2R R20, SRZ ;  /* 0x0000000000147805 */ /* 0x000fe4000001ff00 */
[----:B------:R-:W-:Y:S02]  /*5260*/  PLOP3.LUT P0, PT, PT, PT, PT, 0x80, 0x0 ;  /* 0x000000000000781c */ /* 0x000fe40003f0f070 */
[----:B------:R-:W-:Y:S02]  /*5270*/  CS2R R54, SRZ ;  /* 0x0000000000367805 */ /* 0x000fe4000001ff00 */
[----:B-1----:R-:W-:Y:S02]  /*5280*/  CS2R R4, SRZ ;  /* 0x0000000000047805 */ /* 0x002fe4000001ff00 */
        /* <DEDUP_REMOVED lines=14> */
[----:B------:R-:W-:-:S02]  /*5370*/  IMAD.MOV.U32 R58, RZ, RZ, RZ ;  /* 0x000000ffff3a7224 */ /* 0x000fc400078e00ff */
[----:B--2---:R-:W-:-:S04]  /*5380*/  FMUL.FTZ R0, R3, R0 ;  /* 0x0000000003007220 */ /* 0x004fc80000410000 */
[----:B------:R-:W-:Y:S01]  /*5390*/  FMUL.FTZ R2, R0, UR4 ;  /* 0x0000000400027c20 */ /* 0x000fe20008410000 */
        /* <DEDUP_REMOVED lines=33> */
.L_x_12663:
[----:B------:R-:W-:Y:S05]  /*55b0*/  BSYNC B6 ;  /* 0x0000000000067941 */ /* 0x000fea0003800000 */
.L_x_12662:
        /* <DEDUP_REMOVED lines=13> */
.L_x_12667:
[----:B-1----:R1:W2:Y:S02]  /*5690*/  SYNCS.PHASECHK.TRANS64.TRYWAIT P0, [R16+URZ+0x13200], R3 ;  /* 0x01320003100075a7 */ /* 0x0022a4000800017f */
[----:B--2---:R-:W-:Y:S05]  /*56a0*/  @!P0 NANOSLEEP.SYNCS 0x989680 ;  /* 0x009896800000895d */ /* 0x004fea0003900000 */
[----:B------:R-:W2:Y:S02]  /*56b0*/  @!P0 SYNCS.PHASECHK.TRANS64 P0, [R16+URZ+0x13200], R3 ;  /* 0x01320003100085a7 */ /* 0x000ea4000800007f */
[----:B--2---:R-:W-:Y:S05]  /*56c0*/  @!P0 BRA `(.L_x_12667) ;  /* 0xfffffffc00f08947 */ /* 0x004fea000383ffff */
.L_x_12666:
[----:B------:R-:W-:Y:S05]  /*56d0*/  BSYNC B0 ;  /* 0x0000000000007941 */ /* 0x000fea0003800000 */
.L_x_12665:
[----:B------:R-:W-:Y:S05]  /*56e0*/  BRA `(.L_x_12668) ;  /* 0x0000002800fc7947 */ /* 0x000fea0003800000 */
.L_x_12664:
        /* <DEDUP_REMOVED lines=30> */
.L_x_12670:
[----:B------:R-:W-:Y:S05]  /*58d0*/  BSYNC B6 ;  /* 0x0000000000067941 */ /* 0x000fea0003800000 */
.L_x_12669:
[----:B------:R-:W2:Y:S01]  /*58e0*/  LDL R20, [R1+0x28] ;  /* 0x0000280001147983 */ /* 0x000ea20000100800 */
[----:B------:R-:W-:Y:S01]  /*58f0*/  ULDC.U8 UR4, c[0x0][0x410] ;  /* 0x0001040000047ab9 */ /* 0x000fe20000000000 */
[----:B------:R-:W-:Y:S01]  /*5900*/  BSSY B0, `(.L_x_12671) ;  /* 0x0000295000007945 */ /* 0x000fe20003800000 */
[----:B------:R-:W-:Y:S01]  /*5910*/  ISETP.NE.AND P0, PT, RZ, UR4, PT ;  /* 0x00000004ff007c0c */ /* 0x000fe2000bf05270 */
[----:B--2---:R-:W-:-:S12]  /*5920*/  IMAD.IADD R10, R156, 0x1, R20 ;  /* 0x000000019c0a7824 */ /* 0x004fd800078e0214 */
        /* <DEDUP_REMOVED lines=33> */
.L_x_12867:
[----:B0-----:R-:W5:Y:S04]  /*5b40*/  LDL R5, [R1+0x2c] ;  /* 0x00002c0001057983 */ /* 0x001f680000100800 */
        /* <DEDUP_REMOVED lines=13> */
[----:B------:R-:W2:Y:S01]  /*5c20*/  LDL.64 R30, [R1+0x10] ;  /* 0x00001000011e7983 */ /* 0x000ea20000100a00 */
[----:B------:R-:W-:-:S03]  /*5c30*/  ULDC UR4, c[0x0][0x3f4] ;  /* 0x0000fd0000047ab9 */ /* 0x000fc60000000800 */
[----:B------:R-:W3:Y:S04]  /*5c40*/  LDL R15, [R1+0xc] ;  /* 0x00000c00010f7983 */ /* 0x000ee80000100800 */
[----:B------:R-:W1:Y:S01]  /*5c50*/  LDL R26, [R1+0x78] ;  /* 0x00007800011a7983 */ /* 0x000e620000100800 */
[----:B------:R-:W-:Y:S02]  /*5c60*/  CS2R R10, SRZ ;  /* 0x00000000000a7805 */ /* 0x000fe4000001ff00 */
[----:B------:R-:W-:Y:S02]  /*5c70*/  CS2R R8, SRZ ;  /* 0x0000000000087805 */ /* 0x000fe4000001ff00 */
[----:B------:R-:W-:Y:S02]  /*5c80*/  CS2R R20, SRZ ;  /* 0x0000000000147805 */ /* 0x000fe4000001ff00 */
[----:B------:R-:W-:-:S02]  /*5c90*/  CS2R R12, SRZ ;  /* 0x00000000000c7805 */ /* 0x000fc4000001ff00 */
[----:B--2---:R-:W-:Y:S02]  /*5ca0*/  ISETP.GE.AND P4, PT, R30, UR4, PT ;  /* 0x000000041e007c0c */ /* 0x004fe4000bf86270 */
[----:B---3--:R-:W-:-:S11]  /*5cb0*/  ISETP.GE.AND P5, PT, R15, UR4, PT ;  /* 0x000000040f007c0c */ /* 0x008fd6000bfa6270 */
[CC--:B------:R-:W-:Y:S02]  /*5cc0*/  @!P4 IADD3 R6, P0, R30.reuse, R3.reuse, RZ ;  /* 0x000000031e06c210 */ /* 0x0c0fe40007f1e0ff */
[C---:B------:R-:W-:Y:S02]  /*5cd0*/  @!P5 IADD3 R24, P2, R15.reuse, R3, RZ ;  /* 0x000000030f18d210 */ /* 0x040fe40007f5e0ff */
[----:B------:R-:W-:Y:S02]  /*5ce0*/  @!P4 SHF.R.S32.HI R3, RZ, 0x1f, R30 ;  /* 0x0000001fff03c819 */ /* 0x000fe4000001141e */
[-C--:B----4-:R-:W-:Y:S01]  /*5cf0*/  @!P4 IADD3 R30, P1, R30, R14.reuse, RZ ;  /* 0x0000000e1e1ec210 */ /* 0x090fe20007f3e0ff */
[C-C-:B-1----:R-:W-:Y:S01]  /*5d00*/  @!P5 IMAD.X R25, R0.reuse, 0x1, R26.reuse, P2 ;  /* 0x000000010019d824 */ /* 0x142fe200010e061a */
[----:B------:R-:W-:Y:S01]  /*5d10*/  @!P5 IADD3 R14, P3, R15, R14, RZ ;  /* 0x0000000e0f0ed210 */ /* 0x000fe20007f7e0ff */
[--C-:B------:R-:W-:Y:S02]  /*5d20*/  @!P4 IMAD.X R7, R0, 0x1, R3.reuse, P0 ;  /* 0x000000010007c824 */ /* 0x100fe400000e0603 */
[C---:B------:R-:W-:Y:S01]  /*5d30*/  @!P4 IMAD.X R31, R4.reuse, 0x1, R3, P1 ;  /* 0x00000001041fc824 */ /* 0x040fe200008e0603 */
[----:B------:R0:W5:Y:S01]  /*5d40*/  @!P5 LD.E.64 R10, desc[UR40][R24.64] ;  /* 0x00000028180ad980 */ /* 0x000162000c101b00 */
[----:B------:R-:W-:-:S03]  /*5d50*/  @!P5 IMAD.X R15, R4, 0x1, R26, P3 ;  /* 0x00000001040fd824 */ /* 0x000fc600018e061a */
[----:B------:R0:W5:Y:S04]  /*5d60*/  @!P4 LD.E.64 R20, desc[UR40][R6.64] ;  /* 0x000000280614c980 */ /* 0x000168000c101b00 */
[----:B------:R0:W5:Y:S04]  /*5d70*/  @!P5 LD.E.64 R8, desc[UR40][R14.64] ;  /* 0x000000280e08d980 */ /* 0x000168000c101b00 */
[----:B------:R0:W5:Y:S02]  /*5d80*/  @!P4 LD.E.64 R12, desc[UR40][R30.64] ;  /* 0x000000281e0cc980 */ /* 0x000164000c101b00 */
.L_x_12675:
[----:B------:R-:W-:Y:S05]  /*5d90*/  BSYNC B1 ;  /* 0x0000000000017941 */ /* 0x000fea0003800000 */
.L_x_12674:
[----:B-1----:R-:W2:Y:S01]  /*5da0*/  LDL.LU R0, [R1+0x54] ;  /* 0x0000540001007983 */ /* 0x002ea20000300800 */
[----:B------:R-:W1:Y:S01]  /*5db0*/  SYNCS.PHASECHK.TRANS64.TRYWAIT P0, [R16+URZ+0x13200], R5 ;  /* 0x01320005100075a7 */ /* 0x000e62000800017f */
[----:B------:R-:W-:Y:S01]  /*5dc0*/  BSSY B1, `(.L_x_12676) ;  /* 0x0000005000017945 */ /* 0x000fe20003800000 */
[----:B--2---:R-:W-:-:S05]  /*5dd0*/  IMAD R0, R0, -0xc0, R27 ;  /* 0xffffff4000007824 */ /* 0x004fca00078e021b */
[----:B------:R-:W-:-:S04]  /*5de0*/  VIMNMX R3, R0, 0xc0, PT ;  /* 0x000000c000037848 */ /* 0x000fc80003fe0100 */
[----:B------:R-:W-:Y:S01]  /*5df0*/  ISETP.GE.AND P1, PT, R156, R3, PT ;  /* 0x000000039c00720c */ /* 0x000fe20003f26270 */
[----:B-1----:R-:W-:-:S12]  /*5e00*/  @!P0 BRA `(.L_x_12677) ;  /* 0x0000013000b08947 */ /* 0x002fd80003800000 */
.L_x_12868:
[----:B------:R-:W-:Y:S05]  /*5e10*/  BSYNC B1 ;  /* 0x0000000000017941 */ /* 0x000fea0003800000 */
.L_x_12676:
[----:B------:R-:W-:Y:S05]  /*5e20*/  @P1 BRA `(.L_x_12678) ;  /* 0x0000002400081947 */ /* 0x000fea0003800000 */
[----:B0-----:R-:W2:Y:S01]  /*5e30*/  LDL.64 R6, [R1+0x10] ;  /* 0x0000100001067983 */ /* 0x001ea20000100a00 */
[----:B------:R-:W2:Y:S03]  /*5e40*/  LDC R0, c[0x0][0x3f4] ;  /* 0x0000fd00ff007b82 */ /* 0x000ea60000000800 */
[----:B------:R-:W3:Y:S04]  /*5e50*/  LDL R3, [R1+0xc] ;  /* 0x00000c0001037983 */ /* 0x000ee80000100800 */
[----:B------:R0:W5:Y:S01]  /*5e60*/  LDL R36, [R1+0x18] ;  /* 0x0000180001247983 */ /* 0x0001620000100800 */
[----:B------:R-:W-:Y:S01]  /*5e70*/  BSSY B1, `(.L_x_12679) ;  /* 0x000007b000017945 */ /* 0x000fe20003800000 */
[----:B--2---:R-:W-:-:S02]  /*5e80*/  ISETP.GE.AND P0, PT, R6, R0, PT ;  /* 0x000000000600720c */ /* 0x004fc40003f06270 */
[----:B---3--:R-:W-:-:S11]  /*5e90*/  ISETP.GE.AND P1, PT, R3, R0, PT ;  /* 0x000000000300720c */ /* 0x008fd60003f26270 */
[----:B0-----:R-:W-:Y:S05]  /*5ea0*/  @P0 BRA `(.L_x_12680) ;  /* 0x0000000400dc0947 */ /* 0x001fea0003800000 */
[----:B-----5:R-:W-:Y:S01]  /*5eb0*/  IMAD.IADD R0, R16, 0x1, R36 ;  /* 0x0000000110007824 */ /* 0x020fe200078e0224 */
[----:B----4-:R-:W-:Y:S02]  /*5ec0*/  SHF.R.U32.HI R14, RZ, 0x8, R20 ;  /* 0x00000008ff0e7819 */ /* 0x010fe40000011614 */
[----:B------:R-:W-:Y:S02]  /*5ed0*/  LOP3.LUT R3, R20, 0xff, RZ, 0xc0, !PT ;  /* 0x000000ff14037812 */ /* 0x000fe400078ec0ff */
[----:B-1----:R-:W0:Y:S01]  /*5ee0*/  LDS.128 R4, [R0+0xb000] ;  /* 0x00b0000000047984 */ /* 0x002e220000000c00 */
        /* <DEDUP_REMOVED lines=115> */
.L_x_12680:
[----:B------:R-:W-:Y:S05]  /*6620*/  BSYNC B1 ;  /* 0x0000000000017941 */ /* 0x000fea0003800000 */
.L_x_12679:
[----:B------:R-:W-:Y:S05]  /*6630*/  @P1 BRA `(.L_x_12678) ;  /* 0x0000001c00041947 */ /* 0x000fea0003800000 */
[----:B0-----:R-:W2:Y:S01]  /*6640*/  LDL R0, [R1+0x74] ;  /* 0x0000740001007983 */ /* 0x001ea20000100800 */
[----:B-----5:R-:W-:Y:S01]  /*6650*/  IMAD.IADD R3, R16, 0x1, R36 ;  /* 0x0000000110037824 */ /* 0x020fe200078e0224 */
[----:B------:R-:W-:Y:S02]  /*6660*/  SHF.R.U32.HI R13, RZ, 0x8, R11 ;  /* 0x00000008ff0d7819 */ /* 0x000fe4000001160b */
[----:B------:R-:W-:Y:S02]  /*6670*/  SHF.R.U32.HI R24, RZ, 0x8, R9 ;  /* 0x00000008ff187819 */ /* 0x000fe40000011609 */
[----:B------:R-:W-:Y:S02]  /*6680*/  SHF.R.U32.HI R15, RZ, 0x8, R8 ;  /* 0x00000008ff0f7819 */ /* 0x000fe40000011608 */
[----:B----4-:R-:W-:Y:S02]  /*6690*/  LOP3.LUT R14, R11, 0xff, RZ, 0xc0, !PT ;  /* 0x000000ff0b0e7812 */ /* 0x010fe400078ec0ff */
        /* <DEDUP_REMOVED lines=25> */
[----:B--2---:R-:W-:Y:S01]  /*6830*/  LOP3.LUT P0, RZ, R0, 0x2, RZ, 0xc0, !PT ;  /* 0x0000000200ff7812 */ /* 0x004fe2000780c0ff */
[----:B------:R-:W-:-:S12]  /*6840*/  VIADD R0, R3, 0x20 ;  /* 0x0000002003007836 */ /* 0x000fd80000000000 */
[----:B------:R-:W-:Y:S01]  /*6850*/  @P0 VIADD R0, R3, 0xffffffe0 ;  /* 0xffffffe003000836 */ /* 0x000fe20000000000 */
[----:B------:R-:W-:-:S04]  /*6860*/  SHF.R.U32.HI R3, RZ, 0x8, R10 ;  /* 0x00000008ff037819 */ /* 0x000fc8000001160a */
[----:B-1----:R-:W0:Y:S01]  /*6870*/  LDS.128 R4, [R0+0xb000] ;  /* 0x00b0000000047984 */ /* 0x002e220000000c00 */
        /* <DEDUP_REMOVED lines=92> */
.L_x_12672:
        /* <DEDUP_REMOVED lines=22> */
[----:B------:R-:W-:Y:S01]  /*6fa0*/  UMOV UR4, 0xffffffff ;  /* 0xffffffff00047882 */ /* 0x000fe20000000000 */
[----:B------:R-:W-:Y:S01]  /*6fb0*/  IADD3 R4, P1, R20, UR8, RZ ;  /* 0x0000000814047c10 */ /* 0x000fe2000ff3e0ff */
[----:B------:R-:W-:Y:S01]  /*6fc0*/  IMAD R20, R7, UR7, R0 ;  /* 0x0000000707147c24 */ /* 0x000fe2000f8e0200 */
[----:B------:R-:W-:-:S04]  /*6fd0*/  IADD3.X R13, R5, UR5, R13, P0, !PT ;  /* 0x00000005050d7c10 */ /* 0x000fc800087fe40d */
[----:B------:R-:W-:Y:S01]  /*6fe0*/  IADD3.X R20, R21, UR9, R20, P1, !PT ;  /* 0x0000000915147c10 */ /* 0x000fe20008ffe414 */
[----:B------:R-:W-:Y:S06]  /*6ff0*/  BRA.DIV UR4, `(.L_x_12681) ;  /* 0x0000012204487947 */ /* 0x000fec000b800000 */
[----:B------:R0:W1:Y:S04]  /*7000*/  SHFL.IDX PT, R0, R13, RZ, 0x1e1f ;  /* 0x001e1fff0d007589 */ /* 0x00006800000e0000 */
[----:B------:R-:W2:Y:S04]  /*7010*/  SHFL.IDX PT, R3, R3, RZ, 0x1e1f ;  /* 0x001e1fff03037589 */ /* 0x000ea800000e0000 */
[----:B------:R-:W3:Y:S04]  /*7020*/  SHFL.IDX PT, R20, R20, RZ, 0x1e1f ;  /* 0x001e1fff14147589 */ /* 0x000ee800000e0000 */
[----:B------:R0:W4:Y:S02]  /*7030*/  SHFL.IDX PT, R14, R4, RZ, 0x1e1f ;  /* 0x001e1fff040e7589 */ /* 0x00012400000e0000 */
.L_x_12874:
[----:B0-----:R-:W5:Y:S01]  /*7040*/  LDL R4, [R1+0x2c] ;  /* 0x00002c0001047983 */ /* 0x001f620000100800 */
[----:B------:R-:W0:Y:S03]  /*7050*/  LDC R27, c[0x0][0x3f4] ;  /* 0x0000fd00ff1b7b82 */ /* 0x000e260000000800 */
[----:B------:R-:W2:Y:S01]  /*7060*/  LDL R5, [R1+0x68] ;  /* 0x0000680001057983 */ /* 0x000ea20000100800 */
[----:B------:R-:W-:Y:S01]  /*7070*/  BSSY B1, `(.L_x_12682) ;  /* 0x0000017000017945 */ /* 0x000fe20003800000 */
[----:B------:R-:W-:Y:S01]  /*7080*/  CS2R R6, SRZ ;  /* 0x0000000000067805 */ /* 0x000fe2000001ff00 */
[----:B-----5:R-:W-:Y:S01]  /*7090*/  IMAD R25, R4, R8, RZ ;  /* 0x0000000804197224 */ /* 0x020fe200078e02ff */
[----:B------:R-:W-:Y:S02]  /*70a0*/  CS2R R8, SRZ ;  /* 0x0000000000087805 */ /* 0x000fe4000001ff00 */
[----:B--2---:R-:W-:-:S02]  /*70b0*/  LEA.HI R4, R5, R5, RZ, 0x1 ;  /* 0x0000000505047211 */ /* 0x004fc400078f08ff */
[----:B------:R-:W-:Y:S02]  /*70c0*/  ISETP.GE.AND P0, PT, R10, R25, PT ;  /* 0x000000190a00720c */ /* 0x000fe40003f06270 */
[----:B------:R-:W-:Y:S02]  /*70d0*/  CS2R R10, SRZ ;  /* 0x00000000000a7805 */ /* 0x000fe4000001ff00 */
[----:B------:R-:W-:-:S05]  /*70e0*/  LOP3.LUT R4, R4, 0xfffffffe, RZ, 0xc0, !PT ;  /* 0xfffffffe04047812 */ /* 0x000fca00078ec0ff */
[----:B------:R-:W-:Y:S01]  /*70f0*/  IMAD.IADD R21, R5, 0x1, -R4 ;  /* 0x0000000105157824 */ /* 0x000fe200078e0a04 */
[----:B------:R-:W-:-:S04]  /*7100*/  CS2R R4, SRZ ;  /* 0x0000000000047805 */ /* 0x000fc8000001ff00 */
        /* <DEDUP_REMOVED lines=13> */
.L_x_12683:
[----:B------:R-:W-:Y:S05]  /*71e0*/  BSYNC B1 ;  /* 0x0000000000017941 */ /* 0x000fea0003800000 */
.L_x_12682:
[----:B-1----:R-:W2:Y:S01]  /*71f0*/  LDL.LU R0, [R1+0x54] ;  /* 0x0000540001007983 */ /* 0x002ea20000300800 */
[----:B------:R-:W1:Y:S01]  /*7200*/  SYNCS.PHASECHK.TRANS64.TRYWAIT P1, [R16+URZ+0x13200], R21 ;  /* 0x01320015100075a7 */ /* 0x000e62000802017f */
[----:B------:R-:W-:Y:S01]  /*7210*/  ISETP.GE.AND P0, PT, R18, R27, PT ;  /* 0x0000001b1200720c */ /* 0x000fe20003f06270 */
[----:B------:R-:W-:Y:S01]  /*7220*/  BSSY B1, `(.L_x_12684) ;  /* 0x0000005000017945 */ /* 0x000fe20003800000 */
[----:B--2---:R-:W-:-:S05]  /*7230*/  IMAD R0, R0, -0xc0, R25 ;  /* 0xffffff4000007824 */ /* 0x004fca00078e0219 */
[----:B------:R-:W-:-:S04]  /*7240*/  VIMNMX R3, R0, 0xc0, PT ;  /* 0x000000c000037848 */ /* 0x000fc80003fe0100 */
[----:B------:R-:W-:Y:S01]  /*7250*/  ISETP.GE.OR P0, PT, R156, R3, P0 ;  /* 0x000000039c00720c */ /* 0x000fe20000706670 */
[----:B-1----:R-:W-:-:S12]  /*7260*/  @!P1 BRA `(.L_x_12685) ;  /* 0x0000012000189947 */ /* 0x002fd80003800000 */
.L_x_12875:
[----:B------:R-:W-:Y:S05]  /*7270*/  BSYNC B1 ;  /* 0x0000000000017941 */ /* 0x000fea0003800000 */
.L_x_12684:
[----:B------:R-:W-:Y:S05]  /*7280*/  @P0 BRA `(.L_x_12678) ;  /* 0x0000000c00f00947 */ /* 0x000fea0003800000 */
[----:B------:R-:W2:Y:S04]  /*7290*/  LDL R37, [R1+0x34] ;  /* 0x0000340001257983 */ /* 0x000ea80000100800 */
[----:B------:R-:W2:Y:S04]  /*72a0*/  LDL R34, [R1+0x38] ;  /* 0x0000380001227983 */ /* 0x000ea80000100800 */
[----:B------:R-:W2:Y:S04]  /*72b0*/  LDL R32, [R1+0x3c] ;  /* 0x00003c0001207983 */ /* 0x000ea80000100800 */
[----:B------:R-:W2:Y:S01]  /*72c0*/  LDL R48, [R1+0x7c] ;  /* 0x00007c0001307983 */ /* 0x000ea20000100800 */
[----:B-----5:R-:W-:-:S02]  /*72d0*/  SHF.R.U32.HI R0, RZ, 0x8, R4 ;  /* 0x00000008ff007819 */ /* 0x020fc40000011604 */
[----:B------:R-:W-:Y:S02]  /*72e0*/  LOP3.LUT R3, R4, 0xff, RZ, 0xc0, !PT ;  /* 0x000000ff04037812 */ /* 0x000fe400078ec0ff */
[----:B------:R-:W-:Y:S02]  /*72f0*/  LOP3.LUT R0, R0, 0xff, RZ, 0xc0, !PT ;  /* 0x000000ff00007812 */ /* 0x000fe400078ec0ff */
[----:B------:R-:W-:Y:S02]  /*7300*/  SHF.R.U32.HI R25, RZ, 0x8, R5 ;  /* 0x00000008ff197819 */ /* 0x000fe40000011605 */
[----:B---3--:R-:W-:Y:S02]  /*7310*/  PRMT R20, R0, 0x7604, R3 ;  /* 0x0000760400147816 */ /* 0x008fe40000000003 */
        /* <DEDUP_REMOVED lines=16> */
[----:B----4-:R-:W-:Y:S02]  /*7420*/  SHF.R.U32.HI R14, RZ, 0x8, R7 ;  /* 0x00000008ff0e7819 */ /* 0x010fe40000011607 */
        /* <DEDUP_REMOVED lines=10> */
[----:B------:R-:W-:-:S04]  /*74d0*/  SHF.R.U32.HI R30, RZ, 0x10, R6 ;  /* 0x00000010ff1e7819 */ /* 0x000fc80000011606 */
[----:B------:R-:W-:-:S04]  /*74e0*/  LOP3.LUT R30, R30, 0xff, RZ, 0xc0, !PT ;  /* 0x000000ff1e1e7812 */ /* 0x000fc800078ec0ff */
[----:B------:R-:W-:Y:S02]  /*74f0*/  PRMT R31, R30, 0x7054, R31 ;  /* 0x000070541e1f7816 */ /* 0x000fe4000000001f */
[----:B------:R-:W-:-:S04]  /*7500*/  SHF.R.U32.HI R30, RZ, 0x10, R10 ;  /* 0x00000010ff1e7819 */ /* 0x000fc8000001160a */
[----:B------:R-:W-:-:S04]  /*7510*/  LOP3.LUT R30, R30, 0xff, RZ, 0xc0, !PT ;  /* 0x000000ff1e1e7812 */ /* 0x000fc800078ec0ff */
[----:B------:R-:W-:Y:S02]  /*7520*/  PRMT R41, R30, 0x7054, R41 ;  /* 0x000070541e297816 */ /* 0x000fe40000000029 */
[----:B--2---:R-:W-:Y:S02]  /*7530*/  LOP3.LUT R0, R37, 0x30, R0, 0xf8, !PT ;  /* 0x0000003025007812 */ /* 0x004fe400078ef800 */
[----:B------:R-:W-:Y:S02]  /*7540*/  PRMT R37, R21, 0x7604, R24 ;  /* 0x0000760415257816 */ /* 0x000fe40000000018 */
[----:B------:R-:W-:Y:S02]  /*7550*/  LOP3.LUT R3, R0, R34, RZ, 0x3c, !PT ;  /* 0x0000002200037212 */ /* 0x000fe400078e3cff */
[----:B------:R-:W-:Y:S02]  /*7560*/  SHF.R.U32.HI R21, RZ, 0x10, R5 ;  /* 0x00000010ff157819 */ /* 0x000fe40000011605 */
[----:B------:R-:W-:-:S02]  /*7570*/  IADD3 R0, R16, R32, R3 ;  /* 0x0000002010007210 */ /* 0x000fc40007ffe003 */
[----:B------:R-:W-:Y:S01]  /*7580*/  SHF.R.U32.HI R32, RZ, 0x10, R7 ;  /* 0x00000010ff207819 */ /* 0x000fe20000011607 */
[----:B------:R-:W-:Y:S01]  /*7590*/  LDS.128 R12, [R48+0xb000] ;  /* 0x00b00000300c7984 */ /* 0x000fe20000000c00 */
[----:B------:R-:W-:Y:S02]  /*75a0*/  LOP3.LUT R21, R21, 0xff, RZ, 0xc0, !PT ;  /* 0x000000ff15157812 */ /* 0x000fe400078ec0ff */
[----:B------:R-:W-:Y:S01]  /*75b0*/  SHF.R.U32.HI R3, RZ, 0x10, R4 ;  /* 0x00000010ff037819 */ /* 0x000fe20000011604 */
[----:B------:R-:W0:Y:S01]  /*75c0*/  LDS.128 R24, [R0+0xb000] ;  /* 0x00b0000000187984 */ /* 0x000e220000000c00 */
[----:B------:R-:W-:Y:S02]  /*75d0*/  LOP3.LUT R32, R32, 0xff, RZ, 0xc0, !PT ;  /* 0x000000ff20207812 */ /* 0x000fe400078ec0ff */
[----:B------:R-:W-:Y:S02]  /*75e0*/  PRMT R21, R21, 0x7054, R28 ;  /* 0x0000705415157816 */ /* 0x000fe4000000001c */
[----:B------:R-:W-:-:S02]  /*75f0*/  LOP3.LUT R3, R3, 0xff, RZ, 0xc0, !PT ;  /* 0x000000ff03037812 */ /* 0x000fc400078ec0ff */
[----:B------:R-:W-:Y:S02]  /*7600*/  SHF.R.U32.HI R28, RZ, 0x10, R9 ;  /* 0x00000010ff1c7819 */ /* 0x000fe40000011609 */
[----:B------:R-:W-:Y:S02]  /*7610*/  PRMT R33, R32, 0x7054, R33 ;  /* 0x0000705420217816 */ /* 0x000fe40000000021 */
[----:B------:R-:W-:Y:S02]  /*7620*/  PRMT R3, R3, 0x7054, R20 ;  /* 0x0000705403037816 */ /* 0x000fe40000000014 */
[----:B------:R-:W-:Y:S02]  /*7630*/  SHF.R.U32.HI R32, RZ, 0x10, R11 ;  /* 0x00000010ff207819 */ /* 0x000fe4000001160b */
[----:B------:R-:W-:Y:S02]  /*7640*/  LOP3.LUT R28, R28, 0xff, RZ, 0xc0, !PT ;  /* 0x000000ff1c1c7812 */ /* 0x000fe400078ec0ff */
[----:B------:R-:W-:-:S02]  /*7650*/  SHF.R.U32.HI R20, RZ, 0x10, R8 ;  /* 0x00000010ff147819 */ /* 0x000fc40000011608 */
[----:B------:R-:W-:Y:S02]  /*7660*/  LOP3.LUT R32, R32, 0xff, RZ, 0xc0, !PT ;  /* 0x000000ff20207812 */ /* 0x000fe400078ec0ff */
[----:B------:R-:W-:Y:S02]  /*7670*/  PRMT R39, R28, 0x7054, R37 ;  /* 0x000070541c277816 */ /* 0x000fe40000000025 */
[----:B------:R-:W-:Y:S02]  /*7680*/  LOP3.LUT R20, R20, 0xff, RZ, 0xc0, !PT ;  /* 0x000000ff14147812 */ /* 0x000fe400078ec0ff */
[----:B------:R-:W-:Y:S02]  /*7690*/  PRMT R43, R32, 0x7054, R43 ;  /* 0x00007054202b7816 */ /* 0x000fe4000000002b */
[----:B------:R-:W-:Y:S02]  /*76a0*/  LOP3.LUT R39, R39, 0xff000000, R9, 0xf8, !PT ;  /* 0xff00000027277812 */ /* 0x000fe400078ef809 */
[----:B------:R-:W-:-:S02]  /*76b0*/  PRMT R35, R20, 0x7054, R35 ;  /* 0x0000705414237816 */ /* 0x000fc40000000023 */
        /* <DEDUP_REMOVED lines=8> */
[--C-:B------:R-:W-:Y:S01]  /*7740*/  HADD2.F32 R6, -RZ, R10.reuse.H0_H0 ;  /* 0x2000000aff067230 */ /* 0x100fe20000004100 */
[----:B------:R-:W-:Y:S01]  /*7750*/  LOP3.LUT R28, R35, 0xff000000, R8, 0xf8, !PT ;  /* 0xff000000231c7812 */ /* 0x000fe200078ef808 */
[----:B------:R-:W-:Y:S01]  /*7760*/  HADD2.F32 R10, -RZ, R10.H1_H1 ;  /* 0x3000000aff0a7230 */ /* 0x000fe20000004100 */
[----:B------:R-:W-:Y:S02]  /*7770*/  LOP3.LUT R37, R33, 0xff000000, R7, 0xf8, !PT ;  /* 0xff00000021257812 */ /* 0x000fe400078ef807 */
[-C--:B------:R-:W-:Y:S02]  /*7780*/  F2FP.F16.E4M3.UNPACK_B R8, R13.reuse ;  /* 0x0000000dff08723e */ /* 0x080fe400020006ff */
[----:B------:R-:W-:-:S02]  /*7790*/  F2FP.F16.E4M3.UNPACK_B R30, R13.H1 ;  /* 0x0000000dff1e723e */ /* 0x000fc400030006ff */
[-C--:B------:R-:W-:Y:S01]  /*77a0*/  F2FP.F16.E4M3.UNPACK_B R31, R15.reuse ;  /* 0x0000000fff1f723e */ /* 0x080fe200020006ff */
[----:B------:R-:W-:Y:S01]  /*77b0*/  HADD2.F32 R9, -RZ, R8.H0_H0 ;  /* 0x20000008ff097230 */ /* 0x000fe20000004100 */
[----:B------:R-:W-:Y:S01]  /*77c0*/  F2FP.F16.E4M3.UNPACK_B R36, R15.H1 ;  /* 0x0000000fff24723e */ /* 0x000fe200030006ff */
[----:B------:R-:W-:Y:S01]  /*77d0*/  HADD2.F32 R15, -RZ, R40.H0_H0 ;  /* 0x20000028ff0f7230 */ /* 0x000fe20000004100 */
[-C--:B------:R-:W-:Y:S01]  /*77e0*/  F2FP.F16.E4M3.UNPACK_B R13, R12.reuse ;  /* 0x0000000cff0d723e */ /* 0x080fe200020006ff */
[----:B------:R-:W-:Y:S01]  /*77f0*/  HADD2.F32 R8, -RZ, R8.H1_H1 ;  /* 0x30000008ff087230 */ /* 0x000fe20000004100 */
[----:B------:R-:W-:Y:S01]  /*7800*/  F2FP.F16.E4M3.UNPACK_B R33, R12.H1 ;  /* 0x0000000cff21723e */ /* 0x000fe200030006ff */
[----:B------:R-:W-:Y:S01]  /*7810*/  HADD2.F32 R12, -RZ, R11.H0_H0 ;  /* 0x2000000bff0c7230 */ /* 0x000fe20000004100 */
[-C--:B------:R-:W-:Y:S02]  /*7820*/  F2FP.F16.E4M3.UNPACK_B R21, R24.reuse ;  /* 0x00000018ff15723e */ /* 0x080fe400020006ff */
[----:B------:R-:W-:Y:S01]  /*7830*/  F2FP.F16.E4M3.UNPACK_B R35, R24.H1 ;  /* 0x00000018ff23723e */ /* 0x000fe200030006ff */
[C---:B------:R-:W-:Y:S01]  /*7840*/  FMUL.FTZ R24, R6.reuse, R15 ;  /* 0x0000000f06187220 */ /* 0x040fe20000410000 */
[----:B------:R-:W-:Y:S01]  /*7850*/  FMUL.FTZ R42, R6, R12 ;  /* 0x0000000c062a7220 */ /* 0x000fe20000410000 */
[----:B------:R-:W-:-:S02]  /*7860*/  F2FP.F16.E4M3.UNPACK_B R25, R25.H1 ;  /* 0x00000019ff19723e */ /* 0x000fc400030006ff */
[----:B------:R-:W-:Y:S01]  /*7870*/  F2FP.F16.E4M3.UNPACK_B R39, R39.H1 ;  /* 0x00000027ff27723e */ /* 0x000fe200030006ff */
[C---:B------:R-:W-:Y:S01]  /*7880*/  FFMA.FTZ R6, R9.reuse, R12, -R24 ;  /* 0x0000000c09067223 */ /* 0x040fe20000010818 */
[----:B------:R-:W-:Y:S01]  /*7890*/  F2FP.F16.E4M3.UNPACK_B R34, R34.H1 ;  /* 0x00000022ff22723e */ /* 0x000fe200030006ff */
[----:B------:R-:W-:Y:S01]  /*78a0*/  FFMA.FTZ R9, R9, R15, R42 ;  /* 0x0000000f09097223 */ /* 0x000fe2000001002a */
[-C--:B------:R-:W-:Y:S01]  /*78b0*/  F2FP.F16.E4M3.UNPACK_B R32, R27.reuse ;  /* 0x0000001bff20723e */ /* 0x080fe200020006ff */
        /* <DEDUP_REMOVED lines=12> */
[----:B------:R-:W-:Y:S02]  /*7980*/  HADD2.F32 R34, -RZ, R34.H1_H1 ;  /* 0x30000022ff227230 */ /* 0x000fe40000004100 */
[----:B------:R-:W-:Y:S01]  /*7990*/  FMUL.FTZ R47, R11, R24 ;  /* 0x000000180b2f7220 */ /* 0x000fe20000410000 */
[C---:B------:R-:W-:Y:S01]  /*79a0*/  FFMA.FTZ R11, R8.reuse, R15, -R41 ;  /* 0x0000000f080b7223 */ /* 0x040fe20000010829 */
[----:B------:R-:W-:Y:S01]  /*79b0*/  F2FP.F16.E4M3.UNPACK_B R41, R43 ;  /* 0x0000002bff29723e */ /* 0x000fe200020006ff */
[----:B------:R-:W-:Y:S01]  /*79c0*/  FFMA.FTZ R8, R8, R27, R10 ;  /* 0x0000001b08087223 */ /* 0x000fe2000001000a */
[----:B------:R-:W-:Y:S01]  /*79d0*/  HADD2.F32 R27, -RZ, R39.H1_H1 ;  /* 0x30000027ff1b7230 */ /* 0x000fe20000004100 */
[----:B------:R-:W-:Y:S01]  /*79e0*/  F2FP.F16.E4M3.UNPACK_B R39, R37 ;  /* 0x00000025ff27723e */ /* 0x000fe200020006ff */
[----:B------:R-:W-:-:S02]  /*79f0*/  HADD2.F32 R25, -RZ, R25.H1_H1 ;  /* 0x30000019ff197230 */ /* 0x000fc40000004100 */
[C---:B------:R-:W-:Y:S01]  /*7a00*/  FFMA.FTZ R10, R12.reuse, R24, -R45 ;  /* 0x000000180c0a7223 */ /* 0x040fe2000001082d */
[----:B------:R-:W-:Y:S02]  /*7a10*/  HADD2.F32 R42, -RZ, R41.H0_H0 ;  /* 0x20000029ff2a7230 */ /* 0x000fe40000004100 */
[----:B------:R-:W-:Y:S01]  /*7a20*/  FFMA.FTZ R12, R12, R40, R47 ;  /* 0x000000280c0c7223 */ /* 0x000fe2000001002f */
        /* <DEDUP_REMOVED lines=8> */
[----:B------:R-:W-:Y:S01]  /*7ab0*/  F2FP.F16.E4M3.UNPACK_B R37, R37.H1 ;  /* 0x00000025ff25723e */ /* 0x000fe200030006ff */
[----:B------:R-:W-:Y:S01]  /*7ac0*/  FFMA.FTZ R25, R24, R40, -R25 ;  /* 0x0000002818197223 */ /* 0x000fe20000010819 */
[----:B------:R-:W-:Y:S01]  /*7ad0*/  F2FP.F16.E4M3.UNPACK_B R40, R43.H1 ;  /* 0x0000002bff28723e */ /* 0x000fe200030006ff */
[C---:B------:R-:W-:Y:S01]  /*7ae0*/  FFMA.FTZ R15, R30.reuse, R34, -R45 ;  /* 0x000000221e0f7223 */ /* 0x040fe2000001082d */
[----:B------:R-:W-:Y:S01]  /*7af0*/  FFMA.FTZ R27, R30, R27, R44 ;  /* 0x0000001b1e1b7223 */ /* 0x000fe2000001002c */
[----:B------:R-:W-:Y:S01]  /*7b00*/  FFMA.FTZ R24, R24, R42, R47 ;  /* 0x0000002a18187223 */ /* 0x000fe2000001002f */
[----:B------:R-:W-:Y:S01]  /*7b10*/  HADD2.F32 R42, -RZ, R41.H1_H1 ;  /* 0x30000029ff2a7230 */ /* 0x000fe20000004100 */
[-C--:B------:R-:W-:Y:S01]  /*7b20*/  F2FP.F16.E4M3.UNPACK_B R5, R14.reuse ;  /* 0x0000000eff05723e */ /* 0x080fe200020006ff */
[----:B------:R-:W-:Y:S01]  /*7b30*/  HADD2.F32 R43, -RZ, R40.H0_H0 ;  /* 0x20000028ff2b7230 */ /* 0x000fe20000004100 */
[----:B------:R-:W-:Y:S01]  /*7b40*/  F2FP.F16.E4M3.UNPACK_B R14, R14.H1 ;  /* 0x0000000eff0e723e */ /* 0x000fe200030006ff */
[----:B------:R-:W-:Y:S01]  /*7b50*/  HADD2.F32 R30, -RZ, R38.H0_H0 ;  /* 0x20000026ff1e7230 */ /* 0x000fe20000004100 */
[----:B------:R-:W-:Y:S01]  /*7b60*/  F2FP.SATFINITE.E4M3.F32.PACK_AB_MERGE_C R12, R27, R12, RZ ;  /* 0x0000000c1b0c723e */ /* 0x000fe200048070ff */
[----:B------:R-:W-:-:S02]  /*7b70*/  HADD2.F32 R32, -RZ, R32.H1_H1 ;  /* 0x30000020ff207230 */ /* 0x000fc40000004100 */
[----:B------:R-:W-:Y:S02]  /*7b80*/  HADD2.F32 R41, -RZ, R37.H0_H0 ;  /* 0x20000025ff297230 */ /* 0x000fe40000004100 */
[----:B------:R-:W-:Y:S01]  /*7b90*/  FMUL.FTZ R47, R30, R43 ;  /* 0x0000002b1e2f7220 */ /* 0x000fe20000410000 */
[----:B------:R-:W-:Y:S02]  /*7ba0*/  HADD2.F32 R39, -RZ, R39.H1_H1 ;  /* 0x30000027ff277230 */ /* 0x000fe40000004100 */
[----:B------:R-:W-:Y:S01]  /*7bb0*/  FMUL.FTZ R44, R32, R42 ;  /* 0x0000002a202c7220 */ /* 0x000fe20000410000 */
[----:B------:R-:W-:Y:S02]  /*7bc0*/  HADD2.F32 R34, -RZ, R36.H0_H0 ;  /* 0x20000024ff227230 */ /* 0x000fe40000004100 */
[----:B------:R-:W-:Y:S01]  /*7bd0*/  FMUL.FTZ R46, R30, R41 ;  /* 0x000000291e2e7220 */ /* 0x000fe20000410000 */
[----:B------:R-:W-:Y:S02]  /*7be0*/  HADD2.F32 R31, -RZ, R31.H1_H1 ;  /* 0x3000001fff1f7230 */ /* 0x000fe40000004100 */
[----:B------:R-:W-:Y:S01]  /*7bf0*/  FMUL.FTZ R45, R32, R39 ;  /* 0x00000027202d7220 */ /* 0x000fe20000410000 */
[----:B------:R-:W-:Y:S01]  /*7c00*/  F2FP.SATFINITE.E4M3.F32.PACK_AB_MERGE_C R9, R8, R9, R12 ;  /* 0x000000090809723e */ /* 0x000fe2000480700c */
[C---:B------:R-:W-:Y:S01]  /*7c10*/  FFMA.FTZ R32, R34.reuse, R41, -R47 ;  /* 0x0000002922207223 */ /* 0x040fe2000001082f */
[----:B------:R-:W-:Y:S01]  /*7c20*/  FFMA.FTZ R34, R34, R43, R46 ;  /* 0x0000002b22227223 */ /* 0x000fe2000001002e */
[C---:B------:R-:W-:Y:S01]  /*7c30*/  FFMA.FTZ R30, R31.reuse, R39, -R44 ;  /* 0x000000271f1e7223 */ /* 0x040fe2000001082c */
[----:B------:R-:W-:Y:S01]  /*7c40*/  F2FP.F16.E4M3.UNPACK_B R43, R28.H1 ;  /* 0x0000001cff2b723e */ /* 0x000fe200030006ff */
[----:B------:R-:W-:Y:S01]  /*7c50*/  HADD2.F32 R44, -RZ, R40.H1_H1 ;  /* 0x30000028ff2c7230 */ /* 0x000fe20000004100 */
[----:B------:R-:W-:Y:S01]  /*7c60*/  F2FP.F16.E4M3.UNPACK_B R40, R20.H1 ;  /* 0x00000014ff28723e */ /* 0x000fe200030006ff */
[----:B------:R-:W-:Y:S01]  /*7c70*/  FFMA.FTZ R31, R31, R42, R45 ;  /* 0x0000002a1f1f7223 */ /* 0x000fe2000001002d */
        /* <DEDUP_REMOVED lines=14> */
[----:B------:R-:W-:Y:S01]  /*7d60*/  FFMA.FTZ R45, R36, R45, R38 ;  /* 0x0000002d242d7223 */ /* 0x000fe20000010026 */
[----:B------:R-:W-:-:S02]  /*7d70*/  HADD2.F32 R38, -RZ, R43.H1_H1 ;  /* 0x3000002bff267230 */ /* 0x000fc40000004100 */
[----:B------:R-:W-:Y:S01]  /*7d80*/  FFMA.FTZ R42, R36, R41, -R39 ;  /* 0x00000029242a7223 */ /* 0x000fe20000010827 */
[----:B------:R-:W-:Y:S01]  /*7d90*/  FFMA.FTZ R49, R37, R44, R49 ;  /* 0x0000002c25317223 */ /* 0x000fe20000010031 */
[----:B------:R-:W-:Y:S01]  /*7da0*/  HADD2.F32 R33, -RZ, R33.H1_H1 ;  /* 0x30000021ff217230 */ /* 0x000fe20000004100 */
[----:B------:R-:W-:Y:S01]  /*7db0*/  F2FP.F16.E4M3.UNPACK_B R36, R20 ;  /* 0x00000014ff24723e */ /* 0x000fe200020006ff */
[C---:B------:R-:W-:Y:S01]  /*7dc0*/  FMUL.FTZ R20, R35.reuse, R38 ;  /* 0x0000002623147220 */ /* 0x040fe20000410000 */
[----:B------:R-:W-:Y:S01]  /*7dd0*/  F2FP.F16.E4M3.UNPACK_B R37, R28 ;  /* 0x0000001cff25723e */ /* 0x000fe200020006ff */
[-C--:B------:R-:W-:Y:S01]  /*7de0*/  FMUL.FTZ R39, R35, R40.reuse ;  /* 0x0000002823277220 */ /* 0x080fe20000410000 */
[--C-:B------:R-:W-:Y:S02]  /*7df0*/  HADD2.F32 R28, -RZ, R21.reuse.H0_H0 ;  /* 0x20000015ff1c7230 */ /* 0x100fe40000004100 */
[----:B------:R-:W-:Y:S01]  /*7e00*/  FFMA.FTZ R43, R33, R40, -R20 ;  /* 0x00000028212b7223 */ /* 0x000fe20000010814 */
[----:B------:R-:W-:-:S02]  /*7e10*/  HADD2.F32 R21, -RZ, R21.H1_H1 ;  /* 0x30000015ff157230 */ /* 0x000fc40000004100 */
[----:B------:R-:W-:Y:S01]  /*7e20*/  FFMA.FTZ R44, R33, R38, R39 ;  /* 0x00000026212c7223 */ /* 0x000fe20000010027 */
[--C-:B------:R-:W-:Y:S01]  /*7e30*/  HADD2.F32 R35, -RZ, R37.reuse.H0_H0 ;  /* 0x20000025ff237230 */ /* 0x100fe20000004100 */
[----:B------:R-:W-:Y:S01]  /*7e40*/  F2FP.SATFINITE.E4M3.F32.PACK_AB_MERGE_C R34, R49, R34, RZ ;  /* 0x000000223122723e */ /* 0x000fe200048070ff */
[--C-:B------:R-:W-:Y:S02]  /*7e50*/  HADD2.F32 R33, -RZ, R36.reuse.H0_H0 ;  /* 0x20000024ff217230 */ /* 0x100fe40000004100 */
[----:B------:R-:W-:Y:S02]  /*7e60*/  HADD2.F32 R38, -RZ, R37.H1_H1 ;  /* 0x30000025ff267230 */ /* 0x000fe40000004100 */
[C---:B------:R-:W-:Y:S01]  /*7e70*/  FMUL.FTZ R39, R28.reuse, R35 ;  /* 0x000000231c277220 */ /* 0x040fe20000410000 */
[----:B------:R-:W-:Y:S02]  /*7e80*/  HADD2.F32 R36, -RZ, R36.H1_H1 ;  /* 0x30000024ff247230 */ /* 0x000fe40000004100 */
[----:B------:R-:W-:Y:S01]  /*7e90*/  FMUL.FTZ R41, R28, R33 ;  /* 0x000000211c297220 */ /* 0x000fe20000410000 */
[--C-:B------:R-:W-:Y:S01]  /*7ea0*/  HADD2.F32 R20, -RZ, R13.reuse.H0_H0 ;  /* 0x2000000dff147230 */ /* 0x100fe20000004100 */
[----:B------:R-:W-:Y:S01]  /*7eb0*/  F2FP.F16.E4M3.UNPACK_B R37, R4.H1 ;  /* 0x00000004ff25723e */ /* 0x000fe200030006ff */
[----:B------:R-:W-:-:S02]  /*7ec0*/  HADD2.F32 R13, -RZ, R13.H1_H1 ;  /* 0x3000000dff0d7230 */ /* 0x000fc40000004100 */
[C---:B------:R-:W-:Y:S01]  /*7ed0*/  FMUL.FTZ R40, R21.reuse, R38 ;  /* 0x0000002615287220 */ /* 0x040fe20000410000 */
[----:B------:R-:W-:Y:S01]  /*7ee0*/  F2FP.F16.E4M3.UNPACK_B R28, R3.H1 ;  /* 0x00000003ff1c723e */ /* 0x000fe200030006ff */
[----:B------:R-:W-:Y:S01]  /*7ef0*/  FMUL.FTZ R21, R21, R36 ;  /* 0x0000002415157220 */ /* 0x000fe20000410000 */
[C---:B------:R-:W-:Y:S01]  /*7f00*/  FFMA.FTZ R39, R20.reuse, R33, -R39 ;  /* 0x0000002114277223 */ /* 0x040fe20000010827 */
[----:B------:R-:W-:Y:S01]  /*7f10*/  FFMA.FTZ R41, R20, R35, R41 ;  /* 0x0000002314297223 */ /* 0x000fe20000010029 */
[----:B------:R-:W-:Y:S02]  /*7f20*/  HADD2.F32 R35, -RZ, R37.H0_H0 ;  /* 0x20000025ff237230 */ /* 0x000fe40000004100 */
[C---:B------:R-:W-:Y:S01]  /*7f30*/  FFMA.FTZ R38, R13.reuse, R38, R21 ;  /* 0x000000260d267223 */ /* 0x040fe20000010015 */
[----:B------:R-:W-:Y:S02]  /*7f40*/  HADD2.F32 R20, -RZ, R26.H0_H0 ;  /* 0x2000001aff147230 */ /* 0x000fe40000004100 */
[----:B------:R-:W-:Y:S01]  /*7f50*/  FFMA.FTZ R40, R13, R36, -R40 ;  /* 0x000000240d287223 */ /* 0x000fe20000010828 */
[--C-:B------:R-:W-:Y:S01]  /*7f60*/  HADD2.F32 R21, -RZ, R28.reuse.H0_H0 ;  /* 0x2000001cff157230 */ /* 0x100fe20000004100 */
[----:B------:R-:W-:Y:S01]  /*7f70*/  F2FP.F16.E4M3.UNPACK_B R3, R3 ;  /* 0x00000003ff03723e */ /* 0x000fe200020006ff */
[----:B------:R-:W-:-:S02]  /*7f80*/  HADD2.F32 R33, -RZ, R28.H1_H1 ;  /* 0x3000001cff217230 */ /* 0x000fc40000004100 */
[C---:B------:R-:W-:Y:S01]  /*7f90*/  FMUL.FTZ R28, R20.reuse, R35 ;  /* 0x00000023141c7220 */ /* 0x040fe20000410000 */
[----:B------:R-:W-:Y:S02]  /*7fa0*/  HADD2.F32 R13, -RZ, R14.H0_H0 ;  /* 0x2000000eff0d7230 */ /* 0x000fe40000004100 */
[----:B------:R-:W-:Y:S01]  /*7fb0*/  FMUL.FTZ R20, R20, R21 ;  /* 0x0000001514147220 */ /* 0x000fe20000410000 */
[----:B------:R-:W-:Y:S01]  /*7fc0*/  HADD2.F32 R37, -RZ, R37.H1_H1 ;  /* 0x30000025ff257230 */ /* 0x000fe20000004100 */
[----:B------:R-:W-:Y:S01]  /*7fd0*/  F2FP.SATFINITE.E4M3.F32.PACK_AB_MERGE_C R44, R44, R45, RZ ;  /* 0x0000002d2c2c723e */ /* 0x000fe200048070ff */
[----:B------:R-:W-:Y:S02]  /*7fe0*/  HADD2.F32 R26, -RZ, R26.H1_H1 ;  /* 0x3000001aff1a7230 */ /* 0x000fe40000004100 */
        /* <DEDUP_REMOVED lines=38> */
.L_x_12678:
[----:B------:R-:W-:Y:S05]  /*8250*/  BSYNC B0 ;  /* 0x0000000000007941 */ /* 0x000fea0003800000 */
.L_x_12671:
        /* <DEDUP_REMOVED lines=8> */
.L_x_12668:
[----:B0-2---:R-:W2:Y:S02]  /*82e0*/  LDL R0, [R1+0x4] ;  /* 0x0000040001007983 */ /* 0x005ea40000100800 */
[----:B--2---:R-:W-:-:S13]  /*82f0*/  ISETP.NE.AND P1, PT, R0, 0x3, PT ;  /* 0x000000030000780c */ /* 0x004fda0003f25270 */
[----:B------:R-:W-:Y:S05]  /*8300*/  @!P1 BRA `(.L_x_12686) ;  /* 0x0000000000049947 */ /* 0x000fea0003800000 */
[----:B------:R-:W-:Y:S01]  /*8310*/  BPT.TRAP 0x1 ;  /* 0x000000040000795c */ /* 0x000fe20000300000 */
.L_x_12686:
[----:B-----5:R-:W-:Y:S01]  /*8320*/  IMAD R12, R22, 0x8, R16 ;  /* 0x00000008160c7824 */ /* 0x020fe200078e0210 */
[----:B-1----:R-:W-:-:S04]  /*8330*/  SHF.L.U32 R3, R23, 0x1f, RZ ;  /* 0x0000001f17037819 */ /* 0x002fc800000006ff */
[----:B------:R0:W1:Y:S01]  /*8340*/  SYNCS.PHASECHK.TRANS64.TRYWAIT P0, [R12+URZ+0x13230], R3 ;  /* 0x013230030c0075a7 */ /* 0x000062000800017f */
[----:B------:R-:W-:Y:S05]  /*8350*/  @!P1 BRA `(.L_x_12687) ;  /* 0x0000000000049947 */ /* 0x000fea0003800000 */
[----:B------:R-:W-:Y:S01]  /*8360*/  BPT.TRAP 0x1 ;  /* 0x000000040000795c */ /* 0x000fe20000300000 */
.L_x_12687:
[----:B------:R-:W3:Y:S02]  /*8370*/  S2R R0, SR_TID.X ;  /* 0x0000000000007919 */ /* 0x000ee40000002100 */
[----:B---3--:R-:W-:Y:S01]  /*8380*/  LOP3.LUT R4, R0, 0x7f, RZ, 0xc0, !PT ;  /* 0x0000007f00047812 */ /* 0x008fe200078ec0ff */
[----:B------:R-:W-:-:S03]  /*8390*/  VIADD R0, R16, 0xe000 ;  /* 0x0000e00010007836 */ /* 0x000fc60000000000 */
[----:B------:R-:W-:Y:S02]  /*83a0*/  ISETP.NE.AND P2, PT, R4, RZ, PT ;  /* 0x000000ff0400720c */ /* 0x000fe40003f45270 */
[----:B------:R-:W-:-:S04]  /*83b0*/  SHF.R.U32.HI R0, RZ, 0x4, R0 ;  /* 0x00000004ff007819 */ /* 0x000fc80000011600 */
[----:B------:R-:W-:Y:S01]  /*83c0*/  LOP3.LUT R0, R0, 0x3fff, RZ, 0xc0, !PT ;  /* 0x00003fff00007812 */ /* 0x000fe200078ec0ff */
[----:B-1----:R-:W-:Y:S06]  /*83d0*/  @P0 BRA `(.L_x_12688) ;  /* 0x0000000000080947 */ /* 0x002fec0003800000 */
[----:B------:R-:W1:Y:S02]  /*83e0*/  SYNCS.PHASECHK.TRANS64.TRYWAIT P0, [R12+URZ+0x13230], R3 ;  /* 0x013230030c0075a7 */ /* 0x000e64000800017f */
[----:B-1----:R-:W-:Y:S05]  /*83f0*/  @!P0 BRA `(.L_x_12689) ;  /* 0x0000010c00c88947 */ /* 0x002fea0003800000 */
.L_x_12688:
[----:B------:R-:W-:Y:S01]  /*8400*/  LOP3.LUT R0, R0, 0x10000, RZ, 0xfc, !PT ;  /* 0x0001000000007812 */ /* 0x000fe200078efcff */
[----:B------:R-:W-:Y:S05]  /*8410*/  WARPSYNC.ALL ;  /* 0x0000000000007948 */ /* 0x000fea0003800000 */
[----:B------:R2:W-:Y:S01]  /*8420*/  STL [R1+0x1c], R0 ;  /* 0x00001c0001007387 */ /* 0x0005e20000100800 */
[----:B------:R-:W-:Y:S01]  /*8430*/  IMAD R8, R22, 0x280, R0 ;  /* 0x0000028016087824 */ /* 0x000fe200078e0200 */
[----:B------:R-:W-:Y:S01]  /*8440*/  LOP3.LUT R4, R29, 0x10000, RZ, 0xfc, !PT ;  /* 0x000100001d047812 */ /* 0x000fe200078efcff */
[----:B------:R-:W-:Y:S01]  /*8450*/  IMAD.MOV.U32 R9, RZ, RZ, -0x7fffffe0 ;  /* 0x80000020ff097424 */ /* 0x000fe200078e00ff */
[----:B01----:R-:W3:Y:S01]  /*8460*/  LDL R3, [R1+0x44] ;  /* 0x0000440001037983 */ /* 0x003ee20000100800 */
[----:B------:R-:W-:Y:S01]  /*8470*/  IMAD.MOV.U32 R5, RZ, RZ, -0x7fffffe0 ;  /* 0x80000020ff057424 */ /* 0x000fe200078e00ff */
[----:B------:R-:W-:Y:S01]  /*8480*/  R2UR UR6, R8 ;  /* 0x00000000080672ca */ /* 0x000fe200000e0000 */
[----:B------:R-:W-:Y:S01]  /*8490*/  WARPGROUP.ARRIVE ;  /* 0x00000000000079c5 */ /* 0x000fe20000000000 */
[----:B------:R-:W-:Y:S01]  /*84a0*/  R2UR UR7, R9 ;  /* 0x00000000090772ca */ /* 0x000fe200000e0000 */
[----:B------:R-:W-:Y:S01]  /*84b0*/  IMAD.MOV.U32 R7, RZ, RZ, -0x7fffffe0 ;  /* 0x80000020ff077424 */ /* 0x000fe200078e00ff */
[----:B------:R-:W-:Y:S01]  /*84c0*/  R2UR UR4, R4 ;  /* 0x00000000040472ca */ /* 0x000fe200000e0000 */
[----:B------:R-:W-:Y:S01]  /*84d0*/  IMAD.MOV.U32 R11, RZ, RZ, -0x7fffffe0 ;  /* 0x80000020ff0b7424 */ /* 0x000fe200078e00ff */
[----:B------:R-:W-:Y:S01]  /*84e0*/  R2UR UR5, R5 ;  /* 0x00000000050572ca */ /* 0x000fe200000e0000 */
[----:B------:R-:W3:Y:S04]  /*84f0*/  LDL R110, [R1+0x28] ;  /* 0x00002800016e7983 */ /* 0x000ee80000100800 */
[----:B------:R-:W5:Y:S04]  /*8500*/  LDL R106, [R1+0x30] ;  /* 0x00003000016a7983 */ /* 0x000f680000100800 */
[----:B------:R-:W5:Y:S04]  /*8510*/  LDL R13, [R1+0x40] ;  /* 0x00004000010d7983 */ /* 0x000f680000100800 */
[----:B------:R-:W5:Y:S01]  /*8520*/  LDL R108, [R1+0x2c] ;  /* 0x00002c00016c7983 */ /* 0x000f620000100800 */
[----:B------:R-:W-:Y:S01]  /*8530*/  QGMMA.64x32x32.F32.E4M3.E4M3 R88, gdesc[UR4], RZ, !UPT, gsb0 ;  /* 0x00600000045879f3 */ /* 0x000fe2000c0008ff */
[----:B------:R-:W-:Y:S01]  /*8540*/  VIADD R6, R8, 0x80 ;  /* 0x0000008008067836 */ /* 0x000fe20000000000 */
[----:B------:R-:W-:Y:S01]  /*8550*/  R2UR UR7, R7 ;  /* 0x00000000070772ca */ /* 0x000fe200000e0000 */
[----:B------:R-:W-:Y:S01]  /*8560*/  IMAD.MOV.U32 R15, RZ, RZ, -0x7fffffe0 ;  /* 0x80000020ff0f7424 */ /* 0x000fe200078e00ff */
[----:B------:R-:W-:Y:S01]  /*8570*/  R2UR UR4, R4 ;  /* 0x00000000040472ca */ /* 0x000fe200000e0000 */
[----:B--2---:R-:W0:Y:S01]  /*8580*/  LDC R0, c[0x0][0x448] ;  /* 0x00011200ff007b82 */ /* 0x004e220000000800 */
[----:B------:R-:W-:-:S02]  /*8590*/  R2UR UR6, R6 ;  /* 0x00000000060672ca */ /* 0x000fc400000e0000 */
        /* <DEDUP_REMOVED lines=21> */
[----:B----4-:R-:W-:Y:S01]  /*86f0*/  VIADD R14, R8, 0x200 ;  /* 0x00000200080e7836 */ /* 0x010fe20000000000 */
        /* <DEDUP_REMOVED lines=9> */
[----:B------:R-:W-:Y:S02]  /*8790*/  IMAD.MOV.U32 R11, RZ, RZ, -0x7fffffe0 ;  /* 0x80000020ff0b7424 */ /* 0x000fe400078e00ff */
[----:B------:R-:W-:Y:S01]  /*87a0*/  IMAD.MOV.U32 R7, RZ, RZ, -0x7fffffe0 ;  /* 0x80000020ff077424 */ /* 0x000fe200078e00ff */
        /* <DEDUP_REMOVED lines=17> */
[----:B------:R-:W-:Y:S01]  /*88c0*/  IMAD.MOV.U32 R11, RZ, RZ, -0x7fffffe0 ;  /* 0x80000020ff0b7424 */ /* 0x000fe200078e00ff */
        /* <DEDUP_REMOVED lines=15> */
[C---:B-----5:R-:W-:Y:S02]  /*89c0*/  IMAD R0, R104.reuse, -0xa0, R106 ;  /* 0xffffff6068007824 */ /* 0x060fe400078e026a */
[----:B------:R-:W-:Y:S02]  /*89d0*/  IMAD R9, R104, R9, 0xa1 ;  /* 0x000000a168097424 */ /* 0x000fe400078e0209 */
[----:B------:R-:W-:Y:S02]  /*89e0*/  VIADD R10, R8, 0x182 ;  /* 0x00000182080a7836 */ /* 0x000fe40000000000 */
[----:B------:R-:W-:Y:S01]  /*89f0*/  IMAD.MOV.U32 R11, RZ, RZ, -0x7fffffe0 ;  /* 0x80000020ff0b7424 */ /* 0x000fe200078e00ff */
[----:B------:R-:W-:Y:S01]  /*8a00*/  R2UR UR4, R6 ;  /* 0x00000000060472ca */ /* 0x000fe200000e0000 */
[----:B------:R-:W-:Y:S01]  /*8a10*/  VIADD R0, R0, 0xa0 ;  /* 0x000000a000007836 */ /* 0x000fe20000000000 */
[----:B------:R-:W-:Y:S01]  /*8a20*/  R2UR UR6, R10 ;  /* 0x000000000a0672ca */ /* 0x000fe200000e0000 */
[----:B------:R-:W-:Y:S01]  /*8a30*/  IMAD R9, R13, -0x2, R9 ;  /* 0xfffffffe0d097824 */ /* 0x000fe200078e0209 */
[----:B------:R-:W-:-:S02]  /*8a40*/  R2UR UR7, R11 ;  /* 0x000000000b0772ca */ /* 0x000fc400000e0000 */
[----:B------:R-:W-:Y:S01]  /*8a50*/  R2UR UR5, R7 ;  /* 0x00000000070572ca */ /* 0x000fe200000e0000 */
[----:B------:R-:W-:Y:S01]  /*8a60*/  IMAD R14, R13, -0x2, R0 ;  /* 0xfffffffe0d0e7824 */ /* 0x000fe200078e0200 */
[----:B------:R-:W-:-:S04]  /*8a70*/  IADD3 R13, -R108, R9, R106 ;  /* 0x000000096c0d7210 */ /* 0x000fc80007ffe16a */
[----:B0-----:R-:W-:-:S04]  /*8a80*/  VIADDMNMX R0, R15, R13, R14, PT ;  /* 0x0000000d0f007246 */ /* 0x001fc8000380010e */
[C---:B------:R-:W-:Y:S02]  /*8a90*/  ISETP.GT.AND P3, PT, R0.reuse, RZ, PT ;  /* 0x000000ff0000720c */ /* 0x040fe40003f64270 */
[C---:B------:R-:W-:Y:S02]  /*8aa0*/  ISETP.GT.AND P4, PT, R0.reuse, 0x1, PT ;  /* 0x000000010000780c */ /* 0x040fe40003f84270 */
[----:B------:R-:W-:Y:S02]  /*8ab0*/  ISETP.GT.AND P5, PT, R0, 0x8, PT ;  /* 0x000000080000780c */ /* 0x000fe40003fa4270 */
[----:B------:R-:W-:Y:S01]  /*8ac0*/  FSEL R15, R90, -INF , P3 ;  /* 0xff8000005a0f7808 */ /* 0x000fe20001800000 */
[----:B------:R-:W-:Y:S02]  /*8ad0*/  WARPGROUP.DEPBAR.LE gsb0, 0x0 ;  /* 0x00008000000079c5 */ /* 0x000fe40000010000 */
[----:B------:R-:W-:Y:S01]  /*8ae0*/  WARPGROUP.ARRIVE ;  /* 0x00000000000079c5 */ /* 0x000fe20000000000 */
[----:B------:R-:W-:-:S05]  /*8af0*/  FSEL R91, R91, -INF , P4 ;  /* 0xff8000005b5b7808 */ /* 0x000fca0002000000 */
        /* <DEDUP_REMOVED lines=34> */
[----:B------:R-:W-:Y:S02]  /*8d20*/  VIADD R8, R8, 0x202 ;  /* 0x0000020208087836 */ /* 0x000fe40000000000 */
[----:B------:R-:W-:Y:S01]  /*8d30*/  IMAD.MOV.U32 R9, RZ, RZ, -0x7fffffe0 ;  /* 0x80000020ff097424 */ /* 0x000fe200078e00ff */
[----:B------:R-:W-:Y:S02]  /*8d40*/  ISETP.GT.AND P4, PT, R0, 0x38, PT ;  /* 0x000000380000780c */ /* 0x000fe40003f84270 */
[----:B------:R-:W-:-:S02]  /*8d50*/  FSEL R83, R83, -INF , P3 ;  /* 0xff80000053537808 */ /* 0x000fc40001800000 */
[----:B------:R-:W-:Y:S02]  /*8d60*/  FMNMX.FTZ R20, R111, R20, !PT ;  /* 0x000000146f147209 */ /* 0x000fe40007810000 */
[----:B------:R-:W-:Y:S02]  /*8d70*/  R2UR UR6, R8 ;  /* 0x00000000080672ca */ /* 0x000fe400000e0000 */
[----:B------:R-:W-:Y:S02]  /*8d80*/  R2UR UR7, R9 ;  /* 0x00000000090772ca */ /* 0x000fe400000e0000 */
[----:B------:R-:W-:Y:S02]  /*8d90*/  R2UR UR4, R6 ;  /* 0x00000000060472ca */ /* 0x000fe400000e0000 */
[----:B------:R-:W-:Y:S02]  /*8da0*/  R2UR UR5, R7 ;  /* 0x00000000070572ca */ /* 0x000fe400000e0000 */
[----:B------:R-:W-:-:S02]  /*8db0*/  ISETP.GT.AND P3, PT, R0, 0x39, PT ;  /* 0x000000390000780c */ /* 0x000fc40003f64270 */
        /* <DEDUP_REMOVED lines=92> */
[----:B------:R-:W-:-:S03]  /*9380*/  ISETP.GT.AND P3, PT, R14, RZ, PT ;  /* 0x000000ff0e00720c */ /* 0x000fc60003f64270 */
[C-C-:B------:R-:W-:Y:S01]  /*9390*/  FFMA.FTZ R8, R2.reuse, R15, -R137.reuse ;  /* 0x0000000f02087223 */ /* 0x140fe20000010889 */
[----:B------:R-:W-:-:S01]  /*93a0*/  FFMA.FTZ R15, R2, R91, -R137 ;  /* 0x0000005b020f7223 */ /* 0x000fc20000010889 */
[----:B------:R-:W-:Y:S02]  /*93b0*/  FSEL R91, R88, -INF , P3 ;  /* 0xff800000585b7808 */ /* 0x000fe40001800000 */
[----:B------:R-:W-:Y:S01]  /*93c0*/  FSEL R89, R89, -INF , P4 ;  /* 0xff80000059597808 */ /* 0x000fe20002000000 */
[C-C-:B------:R-:W-:Y:S01]  /*93d0*/  FFMA.FTZ R26, R2.reuse, R21, -R137.reuse ;  /* 0x00000015021a7223 */ /* 0x140fe20000010889 */
[----:B------:R-:W-:-:S01]  /*93e0*/  FFMA.FTZ R21, R2, R95, -R137 ;  /* 0x0000005f02157223 */ /* 0x000fc20000010889 */
[----:B------:R-:W-:Y:S02]  /*93f0*/  ISETP.GT.AND P3, PT, R14, 0x9, PT ;  /* 0x000000090e00780c */ /* 0x000fe40003f64270 */
[----:B------:R-:W-:Y:S02]  /*9400*/  FSEL R95, R92, -INF , P5 ;  /* 0xff8000005c5f7808 */ /* 0x000fe40002800000 */
[----:B------:R-:W-:Y:S01]  /*9410*/  FMNMX.FTZ R30, R91, R89, !PT ;  /* 0x000000595b1e7209 */ /* 0x000fe20007810000 */
[----:B------:R-:W-:-:S01]  /*9420*/  FFMA.FTZ R99, R2, R99, -R137 ;  /* 0x0000006302637223 */ /* 0x000fc20000010889 */
[----:B------:R-:W-:-:S02]  /*9430*/  ISETP.GT.AND P4, PT, R14, 0x10, PT ;  /* 0x000000100e00780c */ /* 0x000fc40003f84270 */
[----:B------:R-:W-:Y:S02]  /*9440*/  FSEL R93, R93, -INF , P3 ;  /* 0xff8000005d5d7808 */ /* 0x000fe40001800000 */
[----:B------:R-:W-:Y:S01]  /*9450*/  FMNMX.FTZ R30, R95, R30, !PT ;  /* 0x0000001e5f1e7209 */ /* 0x000fe20007810000 */
[----:B------:R0:W-:Y:S01]  /*9460*/  MUFU.EX2 R13, R99 ;  /* 0x00000063000d7308 */ /* 0x0001e20000000800 */
[----:B------:R-:W-:Y:S02]  /*9470*/  ISETP.GT.AND P3, PT, R14, 0x11, PT ;  /* 0x000000110e00780c */ /* 0x000fe40003f64270 */
[----:B------:R-:W-:Y:S02]  /*9480*/  FMNMX.FTZ R34, R93, R30, !PT ;  /* 0x0000001e5d227209 */ /* 0x000fe40007810000 */
[----:B------:R-:W-:Y:S02]  /*9490*/  FSEL R97, R97, -INF , P3 ;  /* 0xff80000061617808 */ /* 0x000fe40001800000 */
[----:B0-----:R-:W-:-:S02]  /*94a0*/  FSEL R99, R96, -INF , P4 ;  /* 0xff80000060637808 */ /* 0x001fc40002000000 */
[C---:B------:R-:W-:Y:S02]  /*94b0*/  ISETP.GT.AND P4, PT, R14.reuse, 0x18, PT ;  /* 0x000000180e00780c */ /* 0x040fe40003f84270 */
[----:B------:R-:W-:Y:S01]  /*94c0*/  FMNMX.FTZ R34, R99, R34, !PT ;  /* 0x0000002263227209 */ /* 0x000fe20007810000 */
[----:B------:R0:W-:Y:S01]  /*94d0*/  MUFU.EX2 R10, R26 ;  /* 0x0000001a000a7308 */ /* 0x0001e20000000800 */
[----:B------:R-:W-:Y:S02]  /*94e0*/  ISETP.GT.AND P3, PT, R14, 0x19, PT ;  /* 0x000000190e00780c */ /* 0x000fe40003f64270 */
[----:B------:R-:W-:Y:S02]  /*94f0*/  FMNMX.FTZ R34, R97, R34, !PT ;  /* 0x0000002261227209 */ /* 0x000fe40007810000 */
[----:B------:R-:W-:Y:S01]  /*9500*/  FSEL R101, R101, -INF , P3 ;  /* 0xff80000065657808 */ /* 0x000fe20001800000 */
[----:B0-----:R-:W-:Y:S01]  /*9510*/  FFMA.FTZ R26, R2, R103, -R137 ;  /* 0x00000067021a7223 */ /* 0x001fe20000010889 */
[----:B------:R-:W-:-:S02]  /*9520*/  FSEL R103, R100, -INF , P4 ;  /* 0xff80000064677808 */ /* 0x000fc40002000000 */
[----:B------:R-:W-:Y:S02]  /*9530*/  ISETP.GT.AND P3, PT, R14, 0x20, PT ;  /* 0x000000200e00780c */ /* 0x000fe40003f64270 */
[----:B------:R-:W-:Y:S01]  /*9540*/  FMNMX.FTZ R34, R103, R34, !PT ;  /* 0x0000002267227209 */ /* 0x000fe20007810000 */
[--C-:B------:R-:W-:Y:S01]  /*9550*/  FFMA.FTZ R20, R2, R105, -R137.reuse ;  /* 0x0000006902147223 */ /* 0x100fe20000010889 */
[----:B------:R-:W-:Y:S02]  /*9560*/  ISETP.GT.AND P4, PT, R14, 0x21, PT ;  /* 0x000000210e00780c */ /* 0x000fe40003f84270 */
[----:B------:R-:W-:Y:S02]  /*9570*/  FSEL R105, R72, -INF , P3 ;  /* 0xff80000048697808 */ /* 0x000fe40001800000 */
[----:B------:R-:W-:Y:S01]  /*9580*/  FMNMX.FTZ R38, R101, R34, !PT ;  /* 0x0000002265267209 */ /* 0x000fe20007810000 */
[----:B------:R-:W-:Y:S01]  /*9590*/  FFMA.FTZ R107, R2, R107, -R137 ;  /* 0x0000006b026b7223 */ /* 0x000fe20000010889 */
[----:B------:R-:W-:-:S02]  /*95a0*/  ISETP.GT.AND P3, PT, R14, 0x28, PT ;  /* 0x000000280e00780c */ /* 0x000fc40003f64270 */
[----:B------:R-:W-:Y:S02]  /*95b0*/  FSEL R73, R73, -INF , P4 ;  /* 0xff80000049497808 */ /* 0x000fe40002000000 */
[----:B------:R-:W-:Y:S01]  /*95c0*/  FMNMX.FTZ R38, R105, R38, !PT ;  /* 0x0000002669267209 */ /* 0x000fe20007810000 */
[----:B------:R0:W-:Y:S01]  /*95d0*/  MUFU.EX2 R30, R107 ;  /* 0x0000006b001e7308 */ /* 0x0001e20000000800 */
[----:B------:R-:W-:Y:S02]  /*95e0*/  ISETP.GT.AND P4, PT, R14, 0x29, PT ;  /* 0x000000290e00780c */ /* 0x000fe40003f84270 */
[----:B------:R-:W-:Y:S01]  /*95f0*/  FMNMX.FTZ R38, R73, R38, !PT ;  /* 0x0000002649267209 */ /* 0x000fe20007810000 */
[----:B------:R-:W-:-:S01]  /*9600*/  FFMA.FTZ R109, R2, R109, -R137 ;  /* 0x0000006d026d7223 */ /* 0x000fc20000010889 */
[----:B------:R-:W-:Y:S02]  /*9610*/  FSEL R77, R77, -INF , P4 ;  /* 0xff8000004d4d7808 */ /* 0x000fe40002000000 */
[----:B0-----:R-:W-:-:S02]  /*9620*/  FSEL R107, R76, -INF , P3 ;  /* 0xff8000004c6b7808 */ /* 0x001fc40001800000 */
[C---:B------:R-:W-:Y:S02]  /*9630*/  ISETP.GT.AND P3, PT, R14.reuse, 0x30, PT ;  /* 0x000000300e00780c */ /* 0x040fe40003f64270 */
[----:B------:R-:W-:Y:S01]  /*9640*/  FMNMX.FTZ R38, R107, R38, !PT ;  /* 0x000000266b267209 */ /* 0x000fe20007810000 */
[----:B------:R0:W-:Y:S01]  /*9650*/  MUFU.EX2 R34, R109 ;  /* 0x0000006d00227308 */ /* 0x0001e20000000800 */
[----:B------:R-:W-:Y:S02]  /*9660*/  ISETP.GT.AND P4, PT, R14, 0x31, PT ;  /* 0x000000310e00780c */ /* 0x000fe40003f84270 */
[----:B------:R-:W-:Y:S02]  /*9670*/  FMNMX.FTZ R42, R77, R38, !PT ;  /* 0x000000264d2a7209 */ /* 0x000fe40007810000 */
[----:B------:R-:W-:Y:S02]  /*9680*/  FSEL R81, R81, -INF , P4 ;  /* 0xff80000051517808 */ /* 0x000fe40002000000 */
[----:B0-----:R-:W-:-:S02]  /*9690*/  FSEL R109, R80, -INF , P3 ;  /* 0xff800000506d7808 */ /* 0x001fc40001800000 */
[----:B------:R-:W-:Y:S02]  /*96a0*/  ISETP.GT.AND P3, PT, R14, 0x38, PT ;  /* 0x000000380e00780c */ /* 0x000fe40003f64270 */
[----:B------:R-:W-:Y:S01]  /*96b0*/  FMNMX.FTZ R42, R109, R42, !PT ;  /* 0x0000002a6d2a7209 */ /* 0x000fe20007810000 */
[----:B------:R-:W-:-:S01]  /*96c0*/  FFMA.FTZ R3, R2, R111, -R137 ;  /* 0x0000006f02037223 */ /* 0x000fc20000010889 */
[----:B------:R-:W-:Y:S02]  /*96d0*/  ISETP.GT.AND P4, PT, R14, 0x39, PT ;  /* 0x000000390e00780c */ /* 0x000fe40003f84270 */
[----:B------:R-:W-:Y:S02]  /*96e0*/  FSEL R111, R84, -INF , P3 ;  /* 0xff800000546f7808 */ /* 0x000fe40001800000 */
[----:B------:R-:W-:Y:S02]  /*96f0*/  FMNMX.FTZ R42, R81, R42, !PT ;  /* 0x0000002a512a7209 */ /* 0x000fe40007810000 */
[----:B------:R-:W-:-:S02]  /*9700*/  FSEL R85, R85, -INF , P4 ;  /* 0xff80000055557808 */ /* 0x000fc40002000000 */
[C---:B------:R-:W-:Y:S02]  /*9710*/  ISETP.GT.AND P3, PT, R14.reuse, 0x40, PT ;  /* 0x000000400e00780c */ /* 0x040fe40003f64270 */
        /* <DEDUP_REMOVED lines=12> */
[----:B------:R-:W-:Y:S01]  /*97e0*/  FMNMX.FTZ R46, R141, R46, !PT ;  /* 0x0000002e8d2e7209 */ /* 0x000fe20007810000 */
[----:B------:R0:W-:Y:S01]  /*97f0*/  MUFU.EX2 R38, R3 ;  /* 0x0000000300267308 */ /* 0x0001e20000000800 */
[----:B------:R-:W-:Y:S02]  /*9800*/  ISETP.GT.AND P4, PT, R14, 0x51, PT ;  /* 0x000000510e00780c */ /* 0x000fe40003f84270 */
[----:B------:R-:W-:Y:S01]  /*9810*/  FMNMX.FTZ R50, R61, R46, !PT ;  /* 0x0000002e3d327209 */ /* 0x000fe20007810000 */
[----:B0-----:R-:W-:-:S01]  /*9820*/  FFMA.FTZ R3, R2, R87, -R137 ;  /* 0x0000005702037223 */ /* 0x001fc20000010889 */
[----:B------:R-:W-:Y:S02]  /*9830*/  FSEL R87, R64, -INF , P3 ;  /* 0xff80000040577808 */ /* 0x000fe40001800000 */
[----:B------:R-:W-:-:S02]  /*9840*/  ISETP.GT.AND P3, PT, R14, 0x58, PT ;  /* 0x000000580e00780c */ /* 0x000fc40003f64270 */
[----:B------:R-:W-:Y:S02]  /*9850*/  FSEL R65, R65, -INF , P4 ;  /* 0xff80000041417808 */ /* 0x000fe40002000000 */
[----:B------:R-:W-:Y:S01]  /*9860*/  FMNMX.FTZ R50, R87, R50, !PT ;  /* 0x0000003257327209 */ /* 0x000fe20007810000 */
[----:B------:R-:W-:Y:S01]  /*9870*/  FFMA.FTZ R54, R2, R113, -R137 ;  /* 0x0000007102367223 */ /* 0x000fe20000010889 */
        /* <DEDUP_REMOVED lines=11> */
[----:B------:R-:W-:Y:S01]  /*9930*/  FMNMX.FTZ R50, R143, R50, !PT ;  /* 0x000000328f327209 */ /* 0x000fe20007810000 */
[----:B------:R-:W-:-:S01]  /*9940*/  FFMA.FTZ R40, R2, R115, -R137 ;  /* 0x0000007302287223 */ /* 0x000fc20000010889 */
        /* <DEDUP_REMOVED lines=43> */
[----:B------:R-:W-:-:S04]  /*9c00*/  FMNMX.FTZ R50, R121, R50, !PT ;  /* 0x0000003279327209 */ /* 0x000fc80007810000 */
[----:B------:R-:W-:Y:S01]  /*9c10*/  FMNMX.FTZ R50, R37, R50, !PT ;  /* 0x0000003225327209 */ /* 0x000fe20007810000 */
[----:B------:R0:W-:Y:S04]  /*9c20*/  MUFU.EX2 R42, R3 ;  /* 0x00000003002a7308 */ /* 0x0001e80000000800 */
[----:B0-----:R-:W0:Y:S04]  /*9c30*/  SHFL.BFLY PT, R3, R50, 0x2, 0x1f ;  /* 0x0c401f0032037f89 */ /* 0x001e2800000e0000 */
[----:B------:R0:W-:Y:S02]  /*9c40*/  MUFU.EX2 R46, R54 ;  /* 0x00000036002e7308 */ /* 0x0001e40000000800 */
[----:B0-----:R-:W-:-:S05]  /*9c50*/  FMNMX.FTZ R54, R50, R3, !PT ;  /* 0x0000000332367209 */ /* 0x001fca0007810000 */
[----:B------:R-:W0:Y:S01]  /*9c60*/  SHFL.BFLY PT, R3, R54, 0x1, 0x1f ;  /* 0x0c201f0036037f89 */ /* 0x000e2200000e0000 */
[----:B------:R-:W-:Y:S08]  /*9c70*/  MUFU.EX2 R8, R8 ;  /* 0x0000000800087308 */ /* 0x000ff00000000800 */
[----:B------:R-:W1:Y:S01]  /*9c80*/  MUFU.EX2 R15, R15 ;  /* 0x0000000f000f7308 */ /* 0x000e620000000800 */
[----:B0-----:R-:W-:-:S04]  /*9c90*/  FMNMX.FTZ R3, R54, R3, !PT ;  /* 0x0000000336037209 */ /* 0x001fc80007810000 */
        /* <DEDUP_REMOVED lines=8> */
[----:B------:R-:W-:-:S02]  /*9d20*/  FFMA.FTZ R93, R2, R97, -R56 ;  /* 0x00000061025d7223 */ /* 0x000fc40000010838 */
[----:B------:R-:W-:Y:S01]  /*9d30*/  MUFU.EX2 R58, R58 ;  /* 0x0000003a003a7308 */ /* 0x000fe20000000800 */
[----:B------:R-:W-:-:S01]  /*9d40*/  FFMA.FTZ R97, R2, R77, -R56 ;  /* 0x0000004d02617223 */ /* 0x000fc20000010838 */
[C---:B------:R-:W-:Y:S01]  /*9d50*/  FFMA.FTZ R77, R2.reuse, R81, -R56 ;  /* 0x00000051024d7223 */ /* 0x040fe20000010838 */
[----:B------:R-:W-:-:S01]  /*9d60*/  FFMA.FTZ R11, R2, R11, -R137 ;  /* 0x0000000b020b7223 */ /* 0x000fc20000010889 */
[----:B------:R-:W-:-:S04]  /*9d70*/  FFMA.FTZ R81, R2, R85, -R56 ;  /* 0x0000005502517223 */ /* 0x000fc80000010838 */
[----:B------:R-:W2:Y:S01]  /*9d80*/  MUFU.EX2 R89, R89 ;  /* 0x0000005900597308 */ /* 0x000ea20000000800 */
[----:B------:R-:W-:-:S01]  /*9d90*/  FFMA.FTZ R85, R2, R61, -R56 ;  /* 0x0000003d02557223 */ /* 0x000fc20000010838 */
[C-C-:B------:R-:W-:Y:S01]  /*9da0*/  FFMA.FTZ R62, R2.reuse, R99, -R56.reuse ;  /* 0x00000063023e7223 */ /* 0x140fe20000010838 */
[----:B------:R-:W-:-:S05]  /*9db0*/  FFMA.FTZ R61, R2, R87, -R56 ;  /* 0x00000057023d7223 */ /* 0x000fca0000010838 */
[----:B------:R-:W3:Y:S01]  /*9dc0*/  MUFU.EX2 R20, R20 ;  /* 0x0000001400147308 */ /* 0x000ee20000000800 */
[----:B-1----:R-:W-:-:S07]  /*9dd0*/  FADD.FTZ R87, R8, R15 ;  /* 0x0000000f08577221 */ /* 0x002fce0000010000 */
[----:B------:R-:W1:Y:S01]  /*9de0*/  MUFU.EX2 R60, R60 ;  /* 0x0000003c003c7308 */ /* 0x000e620000000800 */
[----:B------:R-:W-:-:S01]  /*9df0*/  FADD.FTZ R82, R10, R87 ;  /* 0x000000570a527221 */ /* 0x000fc20000010000 */
[----:B------:R-:W-:-:S06]  /*9e00*/  FFMA.FTZ R66, R2, R103, -R56 ;  /* 0x0000006702427223 */ /* 0x000fcc0000010838 */
[----:B------:R-:W4:Y:S01]  /*9e10*/  MUFU.EX2 R91, R91 ;  /* 0x0000005b005b7308 */ /* 0x000f220000000800 */
[----:B0-----:R-:W-:-:S01]  /*9e20*/  FADD.FTZ R87, R21, R82 ;  /* 0x0000005215577221 */ /* 0x001fc20000010000 */
[----:B------:R-:W-:-:S06]  /*9e30*/  FFMA.FTZ R80, R2, R69, -R56 ;  /* 0x0000004502507223 */ /* 0x000fcc0000010838 */
[----:B------:R-:W0:Y:S01]  /*9e40*/  MUFU.EX2 R11, R11 ;  /* 0x0000000b000b7308 */ /* 0x000e220000000800 */
[----:B------:R-:W-:-:S01]  /*9e50*/  FFMA.FTZ R75, R2, R75, -R137 ;  /* 0x0000004b024b7223 */ /* 0x000fc20000010889 */
[----:B--2---:R-:W-:-:S06]  /*9e60*/  FADD.FTZ R69, R58, R89 ;  /* 0x000000593a457221 */ /* 0x004fcc0000010000 */
[----:B------:R-:W2:Y:S01]  /*9e70*/  MUFU.EX2 R62, R62 ;  /* 0x0000003e003e7308 */ /* 0x000ea20000000800 */
[----:B------:R-:W-:-:S01]  /*9e80*/  FFMA.FTZ R95, R2, R101, -R56 ;  /* 0x00000065025f7223 */ /* 0x000fc20000010838 */
[----:B---3--:R-:W-:-:S06]  /*9e90*/  FADD.FTZ R82, R20, R87 ;  /* 0x0000005714527221 */ /* 0x008fcc0000010000 */
[----:B------:R-:W3:Y:S01]  /*9ea0*/  MUFU.EX2 R26, R26 ;  /* 0x0000001a001a7308 */ /* 0x000ee20000000800 */
[----:B-1----:R-:W-:-:S01]  /*9eb0*/  FADD.FTZ R84, R60, R69 ;  /* 0x000000453c547221 */ /* 0x002fc20000010000 */
[----:B------:R-:W-:-:S06]  /*9ec0*/  FFMA.FTZ R64, R2, R105, -R56 ;  /* 0x0000006902407223 */ /* 0x000fcc0000010838 */
[----:B------:R-:W1:Y:S01]  /*9ed0*/  MUFU.EX2 R93, R93 ;  /* 0x0000005d005d7308 */ /* 0x000e620000000800 */
[----:B------:R-:W-:-:S01]  /*9ee0*/  FADD.FTZ R86, R13, R82 ;  /* 0x000000520d567221 */ /* 0x000fc20000010000 */
[C---:B------:R-:W-:Y:S01]  /*9ef0*/  FFMA.FTZ R82, R2.reuse, R45, -R56 ;  /* 0x0000002d02527223 */ /* 0x040fe20000010838 */
[----:B------:R-:W-:-:S05]  /*9f00*/  FFMA.FTZ R79, R2, R79, -R137 ;  /* 0x0000004f024f7223 */ /* 0x000fca0000010889 */
[----:B------:R-:W5:Y:S01]  /*9f10*/  MUFU.EX2 R66, R66 ;  /* 0x0000004200427308 */ /* 0x000f620000000800 */
[----:B----4-:R-:W-:-:S01]  /*9f20*/  FADD.FTZ R45, R91, R84 ;  /* 0x000000545b2d7221 */ /* 0x010fc20000010000 */
[----:B------:R-:W-:Y:S01]  /*9f30*/  FFMA.FTZ R73, R2, R73, -R56 ;  /* 0x0000004902497223 */ /* 0x000fe20000010838 */
[----:B0-----:R-:W-:-:S05]  /*9f40*/  FADD.FTZ R69, R11, R86 ;  /* 0x000000560b457221 */ /* 0x001fca0000010000 */
[----:B------:R-:W0:Y:S01]  /*9f50*/  MUFU.EX2 R75, R75 ;  /* 0x0000004b004b7308 */ /* 0x000e220000000800 */
[----:B--2---:R-:W-:-:S01]  /*9f60*/  FADD.FTZ R84, R62, R45 ;  /* 0x0000002d3e547221 */ /* 0x004fc20000010000 */
[----:B------:R-:W-:-:S06]  /*9f70*/  FFMA.FTZ R68, R2, R107, -R56 ;  /* 0x0000006b02447223 */ /* 0x000fcc0000010838 */
[----:B------:R-:W2:Y:S01]  /*9f80*/  MUFU.EX2 R95, R95 ;  /* 0x0000005f005f7308 */ /* 0x000ea20000000800 */
[----:B---3--:R-:W-:-:S01]  /*9f90*/  FADD.FTZ R45, R26, R69 ;  /* 0x000000451a2d7221 */ /* 0x008fc20000010000 */
[C---:B------:R-:W-:Y:S01]  /*9fa0*/  FFMA.FTZ R69, R2.reuse, R49, -R56 ;  /* 0x0000003102457223 */ /* 0x040fe20000010838 */
[----:B------:R-:W-:-:S05]  /*9fb0*/  FFMA.FTZ R83, R2, R83, -R137 ;  /* 0x0000005302537223 */ /* 0x000fca0000010889 */
[----:B------:R-:W3:Y:S01]  /*9fc0*/  MUFU.EX2 R64, R64 ;  /* 0x0000004000407308 */ /* 0x000ee20000000800 */
[----:B-1----:R-:W-:-:S01]  /*9fd0*/  FADD.FTZ R49, R93, R84 ;  /* 0x000000545d317221 */ /* 0x002fc20000010000 */
[----:B------:R-:W-:-:S06]  /*9fe0*/  FADD.FTZ R86, R30, R45 ;  /* 0x0000002d1e567221 */ /* 0x000fcc0000010000 */
[----:B------:R-:W1:Y:S01]  /*9ff0*/  MUFU.EX2 R79, R79 ;  /* 0x0000004f004f7308 */ /* 0x000e620000000800 */
[----:B------:R-:W-:-:S01]  /*a000*/  FFMA.FTZ R9, R2, R9, -R137 ;  /* 0x0000000902097223 */ /* 0x000fc20000010889 */
[----:B-----5:R-:W-:-:S06]  /*a010*/  FADD.FTZ R84, R66, R49 ;  /* 0x0000003142547221 */ /* 0x020fcc0000010000 */
[----:B------:R-:W4:Y:S01]  /*a020*/  MUFU.EX2 R73, R73 ;  /* 0x0000004900497308 */ /* 0x000f220000000800 */
[----:B------:R-:W-:-:S01]  /*a030*/  FFMA.FTZ R70, R2, R109, -R56 ;  /* 0x0000006d02467223 */ /* 0x000fc20000010838 */
[----:B0-----:R-:W-:Y:S01]  /*a040*/  FADD.FTZ R87, R75, R86 ;  /* 0x000000564b577221 */ /* 0x001fe20000010000 */
[----:B------:R-:W-:-:S05]  /*a050*/  FFMA.FTZ R49, R2, R25, -R56 ;  /* 0x0000001902317223 */ /* 0x000fca0000010838 */
[----:B------:R-:W0:Y:S01]  /*a060*/  MUFU.EX2 R68, R68 ;  /* 0x0000004400447308 */ /* 0x000e220000000800 */
[----:B--2---:R-:W-:-:S01]  /*a070*/  FADD.FTZ R25, R95, R84 ;  /* 0x000000545f197221 */ /* 0x004fc20000010000 */
[----:B------:R-:W-:-:S06]  /*a080*/  FADD.FTZ R86, R34, R87 ;  /* 0x0000005722567221 */ /* 0x000fcc0000010000 */
[----:B------:R-:W2:Y:S01]  /*a090*/  MUFU.EX2 R83, R83 ;  /* 0x0000005300537308 */ /* 0x000ea20000000800 */
[----:B---3--:R-:W-:-:S01]  /*a0a0*/  FADD.FTZ R84, R64, R25 ;  /* 0x0000001940547221 */ /* 0x008fc20000010000 */
[----:B------:R-:W-:-:S06]  /*a0b0*/  FFMA.FTZ R74, R2, R111, -R56 ;  /* 0x0000006f024a7223 */ /* 0x000fcc0000010838 */
[----:B------:R-:W3:Y:S01]  /*a0c0*/  MUFU.EX2 R97, R97 ;  /* 0x0000006100617308 */ /* 0x000ee20000000800 */
[----:B-1----:R-:W-:-:S01]  /*a0d0*/  FADD.FTZ R25, R79, R86 ;  /* 0x000000564f197221 */ /* 0x002fc20000010000 */
[----:B------:R-:W-:-:S06]  /*a0e0*/  FFMA.FTZ R59, R2, R59, -R137 ;  /* 0x0000003b023b7223 */ /* 0x000fcc0000010889 */
[----:B------:R-:W1:Y:S01]  /*a0f0*/  MUFU.EX2 R9, R9 ;  /* 0x0000000900097308 */ /* 0x000e620000000800 */
[----:B----4-:R-:W-:-:S07]  /*a100*/  FADD.FTZ R87, R73, R84 ;  /* 0x0000005449577221 */ /* 0x010fce0000010000 */
[----:B------:R-:W4:Y:S01]  /*a110*/  MUFU.EX2 R70, R70 ;  /* 0x0000004600467308 */ /* 0x000f220000000800 */
[----:B------:R-:W-:-:S01]  /*a120*/  FADD.FTZ R86, R38, R25 ;  /* 0x0000001926567221 */ /* 0x000fc20000010000 */
[----:B0-----:R-:W-:-:S06]  /*a130*/  FADD.FTZ R84, R68, R87 ;  /* 0x0000005744547221 */ /* 0x001fcc0000010000 */
[----:B------:R-:W0:Y:S01]  /*a140*/  MUFU.EX2 R77, R77 ;  /* 0x0000004d004d7308 */ /* 0x000e220000000800 */
[----:B------:R-:W-:-:S01]  /*a150*/  FFMA.FTZ R72, R2, R139, -R56 ;  /* 0x0000008b02487223 */ /* 0x000fc20000010838 */
[----:B------:R-:W-:Y:S01]  /*a160*/  FFMA.FTZ R63, R2, R63, -R137 ;  /* 0x0000003f023f7223 */ /* 0x000fe20000010889 */
[----:B--2---:R-:W-:-:S05]  /*a170*/  FADD.FTZ R86, R83, R86 ;  /* 0x0000005653567221 */ /* 0x004fca0000010000 */
[----:B------:R-:W2:Y:S01]  /*a180*/  MUFU.EX2 R74, R74 ;  /* 0x0000004a004a7308 */ /* 0x000ea20000000800 */
[----:B---3--:R-:W-:-:S01]  /*a190*/  FADD.FTZ R87, R97, R84 ;  /* 0x0000005461577221 */ /* 0x008fc20000010000 */
[----:B------:R-:W-:Y:S01]  /*a1a0*/  FFMA.FTZ R57, R2, R57, -R56 ;  /* 0x0000003902397223 */ /* 0x000fe20000010838 */
[----:B-1----:R-:W-:-:S05]  /*a1b0*/  FADD.FTZ R99, R9, R86 ;  /* 0x0000005609637221 */ /* 0x002fca0000010000 */
[----:B------:R-:W1:Y:S01]  /*a1c0*/  MUFU.EX2 R59, R59 ;  /* 0x0000003b003b7308 */ /* 0x000e620000000800 */
[----:B------:R-:W-:Y:S01]  /*a1d0*/  F2FP.SATFINITE.E4M3.F32.PACK_AB_MERGE_C R153, R21, R10, RZ ;  /* 0x0000000a1599723e */ /* 0x000fe200048070ff */
[----:B----4-:R-:W-:-:S06]  /*a1e0*/  FADD.FTZ R10, R70, R87 ;  /* 0x00000057460a7221 */ /* 0x010fcc0000010000 */
[----:B------:R-:W3:Y:S01]  /*a1f0*/  MUFU.EX2 R81, R81 ;  /* 0x0000005100517308 */ /* 0x000ee20000000800 */
[----:B------:R-:W-:-:S01]  /*a200*/  FFMA.FTZ R78, R2, R141, -R56 ;  /* 0x0000008d024e7223 */ /* 0x000fc20000010838 */
[----:B------:R-:W-:Y:S01]  /*a210*/  FADD.FTZ R99, R42, R99 ;  /* 0x000000632a637221 */ /* 0x000fe20000010000 */
[----:B------:R-:W-:-:S05]  /*a220*/  F2FP.SATFINITE.E4M3.F32.PACK_AB_MERGE_C R155, R26, R11, RZ ;  /* 0x0000000b1a9b723e */ /* 0x000fca00048070ff */
[----:B------:R-:W4:Y:S01]  /*a230*/  MUFU.EX2 R40, R40 ;  /* 0x0000002800287308 */ /* 0x000f220000000800 */
[----:B------:R-:W-:-:S01]  /*a240*/  FFMA.FTZ R67, R2, R67, -R137 ;  /* 0x0000004302437223 */ /* 0x000fc20000010889 */
[----:B0-----:R-:W-:-:S06]  /*a250*/  FADD.FTZ R11, R77, R10 ;  /* 0x0000000a4d0b7221 */ /* 0x001fcc0000010000 */
[----:B------:R-:W0:Y:S01]  /*a260*/  MUFU.EX2 R72, R72 ;  /* 0x0000004800487308 */ /* 0x000e220000000800 */
[----:B------:R-:W-:-:S07]  /*a270*/  FADD.FTZ R84, R46, R99 ;  /* 0x000000632e547221 */ /* 0x000fce0000010000 */
[----:B------:R-:W-:Y:S01]  /*a280*/  MUFU.EX2 R63, R63 ;  /* 0x0000003f003f7308 */ /* 0x000fe20000000800 */
[----:B--2---:R-:W-:-:S07]  /*a290*/  FADD.FTZ R26, R74, R11 ;  /* 0x0000000b4a1a7221 */ /* 0x004fce0000010000 */
[----:B------:R-:W2:Y:S01]  /*a2a0*/  MUFU.EX2 R57, R57 ;  /* 0x0000003900397308 */ /* 0x000ea20000000800 */
[----:B------:R-:W-:Y:S01]  /*a2b0*/  F2FP.SATFINITE.E4M3.F32.PACK_AB_MERGE_C R151, R42, R9, RZ ;  /* 0x000000092a97723e */ /* 0x000fe200048070ff */
[----:B-1----:R-:W-:-:S06]  /*a2c0*/  FADD.FTZ R11, R59, R84 ;  /* 0x000000543b0b7221 */ /* 0x002fcc0000010000 */
[----:B------:R-:W-:Y:S01]  /*a2d0*/  MUFU.EX2 R44, R44 ;  /* 0x0000002c002c7308 */ /* 0x000fe20000000800 */
[----:B---3--:R-:W-:-:S01]  /*a2e0*/  FADD.FTZ R9, R81, R26 ;  /* 0x0000001a51097221 */ /* 0x008fc20000010000 */
[C-C-:B------:R-:W-:Y:S01]  /*a2f0*/  FFMA.FTZ R76, R2.reuse, R65, -R56.reuse ;  /* 0x00000041024c7223 */ /* 0x140fe20000010838 */
[----:B------:R-:W-:-:S05]  /*a300*/  FFMA.FTZ R145, R2, R145, -R56 ;  /* 0x0000009102917223 */ /* 0x000fca0000010838 */
[----:B------:R-:W-:Y:S01]  /*a310*/  MUFU.EX2 R24, R24 ;  /* 0x0000001800187308 */ /* 0x000fe20000000800 */
[----:B------:R-:W-:-:S01]  /*a320*/  FFMA.FTZ R71, R2, R71, -R137 ;  /* 0x0000004702477223 */ /* 0x000fc20000010889 */
[----:B------:R-:W-:Y:S02]  /*a330*/  @!P2 VIADD R12, R12, 0x13240 ;  /* 0x000132400c0ca836 */ /* 0x000fe40000000000 */
[----:B------:R-:W-:-:S01]  /*a340*/  FFMA.FTZ R143, R2, R143, -R56 ;  /* 0x0000008f028f7223 */ /* 0x000fc20000010838 */
[C---:B------:R-:W-:Y:S01]  /*a350*/  FFMA.FTZ R43, R2.reuse, R43, -R137 ;  /* 0x0000002b022b7223 */ /* 0x040fe20000010889 */
[----:B------:R-:W-:-:S01]  /*a360*/  FFMA.FTZ R41, R2, R41, -R56 ;  /* 0x0000002902297223 */ /* 0x000fc20000010838 */
[C-C-:B------:R-:W-:Y:S01]  /*a370*/  FFMA.FTZ R14, R2.reuse, R123, -R137.reuse ;  /* 0x0000007b020e7223 */ /* 0x140fe20000010889 */
[----:B------:R-:W-:-:S01]  /*a380*/  FFMA.FTZ R47, R2, R47, -R137 ;  /* 0x0000002f022f7223 */ /* 0x000fc20000010889 */
[----:B------:R-:W1:Y:S01]  /*a390*/  MUFU.EX2 R78, R78 ;  /* 0x0000004e004e7308 */ /* 0x000e620000000800 */
[----:B----4-:R-:W-:-:S01]  /*a3a0*/  FADD.FTZ R42, R40, R11 ;  /* 0x0000000b282a7221 */ /* 0x010fc20000010000 */
[----:B0-----:R-:W-:Y:S01]  /*a3b0*/  FADD.FTZ R26, R72, R9 ;  /* 0x00000009481a7221 */ /* 0x001fe20000010000 */
[----:B------:R-:W-:-:S05]  /*a3c0*/  FFMA.FTZ R115, R2, R115, -R56 ;  /* 0x0000007302737223 */ /* 0x000fca0000010838 */
        /* <DEDUP_REMOVED lines=8> */
[----:B------:R-:W-:Y:S08]  /*a450*/  MUFU.EX2 R67, R67 ;  /* 0x0000004300437308 */ /* 0x000ff00000000800 */
[----:B------:R-:W0:Y:S01]  /*a460*/  MUFU.EX2 R85, R85 ;  /* 0x0000005500557308 */ /* 0x000e220000000800 */
[----:B--2---:R-:W-:-:S07]  /*a470*/  FADD.FTZ R11, R57, R26 ;  /* 0x0000001a390b7221 */ /* 0x004fce0000010000 */
[----:B------:R-:W2:Y:S01]  /*a480*/  MUFU.EX2 R61, R61 ;  /* 0x0000003d003d7308 */ /* 0x000ea20000000800 */
[----:B------:R-:W-:Y:S01]  /*a490*/  F2FP.SATFINITE.E4M3.F32.PACK_AB_MERGE_C R153, R15, R8, R153 ;  /* 0x000000080f99723e */ /* 0x000fe20004807099 */
[C-C-:B------:R-:W-:Y:S01]  /*a4a0*/  FFMA.FTZ R147, R2.reuse, R147, -R56.reuse ;  /* 0x0000009302937223 */ /* 0x140fe20000010838 */
[----:B------:R-:W-:-:S01]  /*a4b0*/  FFMA.FTZ R119, R2, R119, -R56 ;  /* 0x0000007702777223 */ /* 0x000fc20000010838 */
[C-C-:B------:R-:W-:Y:S01]  /*a4c0*/  FFMA.FTZ R29, R2.reuse, R29, -R56.reuse ;  /* 0x0000001d021d7223 */ /* 0x140fe20000010838 */
[----:B------:R-:W-:-:S01]  /*a4d0*/  FFMA.FTZ R149, R2, R149, -R56 ;  /* 0x0000009502957223 */ /* 0x000fc20000010838 */
[C-C-:B------:R-:W-:Y:S01]  /*a4e0*/  FFMA.FTZ R33, R2.reuse, R33, -R56.reuse ;  /* 0x0000002102217223 */ /* 0x140fe20000010838 */
[----:B------:R-:W-:-:S01]  /*a4f0*/  FFMA.FTZ R121, R2, R121, -R56 ;  /* 0x0000007902797223 */ /* 0x000fc20000010838 */
[----:B------:R3:W-:Y:S01]  /*a500*/  MUFU.EX2 R25, R145 ;  /* 0x0000009100197308 */ /* 0x0007e20000000800 */
[----:B-1----:R-:W-:-:S01]  /*a510*/  FADD.FTZ R8, R78, R11 ;  /* 0x0000000b4e087221 */ /* 0x002fc20000010000 */
[----:B------:R-:W-:Y:S01]  /*a520*/  @!P2 PRMT R12, RZ, 0x654, R12 ;  /* 0x00000654ff0ca816 */ /* 0x000fe2000000000c */
[----:B------:R-:W-:-:S01]  /*a530*/  FFMA.FTZ R37, R2, R37, -R56 ;  /* 0x0000002502257223 */ /* 0x000fc20000010838 */
[----:B------:R-:W-:Y:S01]  /*a540*/  F2FP.SATFINITE.E4M3.F32.PACK_AB_MERGE_C R155, R13, R20, R155 ;  /* 0x000000140d9b723e */ /* 0x000fe2000480709b */
[----:B------:R-:W-:-:S01]  /*a550*/  FFMA.FTZ R50, R2, R131, -R137 ;  /* 0x0000008302327223 */ /* 0x000fc20000010889 */
[C-C-:B------:R-:W-:Y:S01]  /*a560*/  FFMA.FTZ R31, R2.reuse, R31, -R137.reuse ;  /* 0x0000001f021f7223 */ /* 0x140fe20000010889 */
[----:B------:R-:W-:-:S01]  /*a570*/  FFMA.FTZ R48, R2, R129, -R137 ;  /* 0x0000008102307223 */ /* 0x000fc20000010889 */
[----:B------:R-:W1:Y:S01]  /*a580*/  MUFU.EX2 R76, R76 ;  /* 0x0000004c004c7308 */ /* 0x000e620000000800 */
[C---:B---3--:R-:W-:Y:S01]  /*a590*/  F2FP.SATFINITE.E4M3.F32.PACK_AB_MERGE_C R145, R63.reuse, R40, RZ ;  /* 0x000000283f91723e */ /* 0x048fe200048070ff */
[----:B------:R-:W-:Y:S01]  /*a5a0*/  FADD.FTZ R63, R63, R42 ;  /* 0x0000002a3f3f7221 */ /* 0x000fe20000010000 */
[----:B------:R3:W-:Y:S03]  /*a5b0*/  @!P2 SYNCS.ARRIVE.TRANS64.RED.A1T0 RZ, [R12+URZ], RZ ;  /* 0x000000ff0cffa9a7 */ /* 0x0007e6000810043f */
[----:B------:R-:W-:-:S02]  /*a5c0*/  FADD.FTZ R26, R44, R63 ;  /* 0x0000003f2c1a7221 */ /* 0x000fc40000010000 */
[----:B------:R-:W4:Y:S01]  /*a5d0*/  MUFU.EX2 R65, R65 ;  /* 0x0000004100417308 */ /* 0x000f220000000800 */
[----:B0-----:R-:W-:-:S01]  /*a5e0*/  FADD.FTZ R20, R85, R8 ;  /* 0x0000000855147221 */ /* 0x001fc20000010000 */
[----:B------:R-:W-:Y:S01]  /*a5f0*/  FADD.FTZ R11, R67, R26 ;  /* 0x0000001a430b7221 */ /* 0x000fe20000010000 */
[----:B------:R-:W-:-:S01]  /*a600*/  FFMA.FTZ R27, R2, R27, -R137 ;  /* 0x0000001b021b7223 */ /* 0x000fc20000010889 */
[----:B------:R-:W0:Y:S04]  /*a610*/  @P0 LDC R21, c[0x0][0x44c] ;  /* 0x00011300ff150b82 */ /* 0x000e280000000800 */
[----:B------:R-:W5:Y:S01]  /*a620*/  MUFU.EX2 R71, R71 ;  /* 0x0000004700477308 */ /* 0x000f620000000800 */
[----:B------:R-:W-:-:S01]  /*a630*/  FADD.FTZ R26, R24, R11 ;  /* 0x0000000b181a7221 */ /* 0x000fc20000010000 */
[----:B--2---:R-:W-:-:S06]  /*a640*/  FADD.FTZ R11, R61, R20 ;  /* 0x000000143d0b7221 */ /* 0x004fcc0000010000 */
[----:B------:R-:W2:Y:S01]  /*a650*/  MUFU.EX2 R80, R80 ;  /* 0x0000005000507308 */ /* 0x000ea20000000800 */
[----:B-1----:R-:W-:-:S07]  /*a660*/  FADD.FTZ R20, R76, R11 ;  /* 0x0000000b4c147221 */ /* 0x002fce0000010000 */
[----:B---3--:R-:W1:Y:S01]  /*a670*/  MUFU.EX2 R12, R143 ;  /* 0x0000008f000c7308 */ /* 0x008e620000000800 */
[----:B----4-:R-:W-:-:S07]  /*a680*/  FADD.FTZ R11, R65, R20 ;  /* 0x00000014410b7221 */ /* 0x010fce0000010000 */
[----:B------:R-:W3:Y:S01]  /*a690*/  MUFU.EX2 R43, R43 ;  /* 0x0000002b002b7308 */ /* 0x000ee20000000800 */
[----:B-----5:R-:W-:-:S07]  /*a6a0*/  F2FP.SATFINITE.E4M3.F32.PACK_AB_MERGE_C R15, R71, R24, RZ ;  /* 0x00000018470f723e */ /* 0x020fce00048070ff */
[----:B------:R-:W4:Y:S01]  /*a6b0*/  MUFU.EX2 R41, R41 ;  /* 0x0000002900297308 */ /* 0x000f220000000800 */
[----:B------:R-:W-:-:S07]  /*a6c0*/  FADD.FTZ R71, R71, R26 ;  /* 0x0000001a47477221 */ /* 0x000fce0000010000 */
[----:B------:R-:W-:Y:S01]  /*a6d0*/  MUFU.EX2 R14, R14 ;  /* 0x0000000e000e7308 */ /* 0x000fe20000000800 */
[----:B--2---:R-:W-:-:S07]  /*a6e0*/  FADD.FTZ R11, R80, R11 ;  /* 0x0000000b500b7221 */ /* 0x004fce0000010000 */
[----:B------:R-:W2:Y:S08]  /*a6f0*/  MUFU.EX2 R47, R47 ;  /* 0x0000002f002f7308 */ /* 0x000eb00000000800 */
[----:B------:R-:W5:Y:S01]  /*a700*/  MUFU.EX2 R45, R115 ;  /* 0x00000073002d7308 */ /* 0x000f620000000800 */
[----:B------:R-:W-:-:S01]  /*a710*/  FADD.FTZ R24, R28, R71 ;  /* 0x000000471c187221 */ /* 0x000fc20000010000 */
[----:B-1----:R-:W-:-:S06]  /*a720*/  FADD.FTZ R20, R12, R11 ;  /* 0x0000000b0c147221 */ /* 0x002fcc0000010000 */
[----:B------:R-:W1:Y:S01]  /*a730*/  MUFU.EX2 R82, R82 ;  /* 0x0000005200527308 */ /* 0x000e620000000800 */
[----:B---3--:R-:W-:-:S07]  /*a740*/  FADD.FTZ R13, R43, R24 ;  /* 0x000000182b0d7221 */ /* 0x008fce0000010000 */
[----:B------:R-:W-:Y:S01]  /*a750*/  MUFU.EX2 R36, R36 ;  /* 0x0000002400247308 */ /* 0x000fe20000000800 */
[----:B----4-:R-:W-:-:S07]  /*a760*/  FADD.FTZ R20, R41, R20 ;  /* 0x0000001429147221 */ /* 0x010fce0000010000 */
[----:B------:R-:W3:Y:S08]  /*a770*/  MUFU.EX2 R55, R55 ;  /* 0x0000003700377308 */ /* 0x000ef00000000800 */
[----:B------:R-:W4:Y:S01]  /*a780*/  MUFU.EX2 R32, R32 ;  /* 0x0000002000207308 */ /* 0x000f220000000800 */
[----:B--2---:R-:W-:Y:S01]  /*a790*/  F2FP.SATFINITE.E4M3.F32.PACK_AB_MERGE_C R141, R47, R14, RZ ;  /* 0x0000000e2f8d723e */ /* 0x004fe200048070ff */
[----:B------:R-:W-:-:S06]  /*a7a0*/  FADD.FTZ R14, R14, R13 ;  /* 0x0000000d0e0e7221 */ /* 0x000fcc0000010000 */
[----:B------:R-:W2:Y:S01]  /*a7b0*/  MUFU.EX2 R51, R51 ;  /* 0x0000003300337308 */ /* 0x000ea20000000800 */
[----:B-----5:R-:W-:-:S07]  /*a7c0*/  FADD.FTZ R11, R45, R20 ;  /* 0x000000142d0b7221 */ /* 0x020fce0000010000 */
[----:B------:R-:W5:Y:S01]  /*a7d0*/  MUFU.EX2 R56, R69 ;  /* 0x0000004500387308 */ /* 0x000f620000000800 */
[----:B------:R-:W-:-:S01]  /*a7e0*/  FADD.FTZ R47, R47, R14 ;  /* 0x0000000e2f2f7221 */ /* 0x000fc20000010000 */
[C---:B-1----:R-:W-:Y:S01]  /*a7f0*/  F2FP.SATFINITE.E4M3.F32.PACK_AB_MERGE_C R140, R82.reuse, R45, RZ ;  /* 0x0000002d528c723e */ /* 0x042fe200048070ff */
[----:B------:R-:W-:-:S05]  /*a800*/  FADD.FTZ R82, R82, R11 ;  /* 0x0000000b52527221 */ /* 0x000fca0000010000 */
[----:B------:R-:W1:Y:S01]  /*a810*/  MUFU.EX2 R10, R117 ;  /* 0x00000075000a7308 */ /* 0x000e620000000800 */
[----:B---3--:R-:W-:Y:S01]  /*a820*/  F2FP.SATFINITE.E4M3.F32.PACK_AB_MERGE_C R143, R55, R36, RZ ;  /* 0x00000024378f723e */ /* 0x008fe200048070ff */
[----:B----4-:R-:W-:Y:S01]  /*a830*/  FADD.FTZ R24, R32, R47 ;  /* 0x0000002f20187221 */ /* 0x010fe20000010000 */
[----:B------:R-:W-:-:S05]  /*a840*/  F2FP.SATFINITE.E4M3.F32.PACK_AB_MERGE_C R141, R43, R28, R141 ;  /* 0x0000001c2b8d723e */ /* 0x000fca000480708d */
[----:B------:R-:W3:Y:S01]  /*a850*/  MUFU.EX2 R53, R53 ;  /* 0x0000003500357308 */ /* 0x000ee20000000800 */
[----:B------:R-:W-:-:S01]  /*a860*/  FADD.FTZ R11, R25, R82 ;  /* 0x00000052190b7221 */ /* 0x000fc20000010000 */
[----:B------:R-:W4:Y:S01]  /*a870*/  @P0 LDC R28, c[0x0][0x450] ;  /* 0x00011400ff1c0b82 */ /* 0x000f220000000800 */
[----:B--2---:R-:W-:-:S05]  /*a880*/  F2FP.SATFINITE.E4M3.F32.PACK_AB_MERGE_C R143, R51, R32, R143 ;  /* 0x00000020338f723e */ /* 0x004fca000480708f */
[----:B------:R-:W-:Y:S01]  /*a890*/  MUFU.EX2 R50, R50 ;  /* 0x0000003200327308 */ /* 0x000fe20000000800 */
[----:B------:R-:W-:-:S07]  /*a8a0*/  FADD.FTZ R51, R51, R24 ;  /* 0x0000001833337221 */ /* 0x000fce0000010000 */
[----:B------:R-:W2:Y:S01]  /*a8b0*/  MUFU.EX2 R31, R31 ;  /* 0x0000001f001f7308 */ /* 0x000ea20000000800 */
[----:B-----5:R-:W-:-:S07]  /*a8c0*/  FADD.FTZ R11, R56, R11 ;  /* 0x0000000b380b7221 */ /* 0x020fce0000010000 */
[----:B------:R-:W5:Y:S08]  /*a8d0*/  MUFU.EX2 R48, R48 ;  /* 0x0000003000307308 */ /* 0x000f700000000800 */
[----:B------:R-:W0:Y:S01]  /*a8e0*/  MUFU.EX2 R9, R147 ;  /* 0x0000009300097308 */ /* 0x000e220000000800 */
[----:B------:R-:W-:-:S01]  /*a8f0*/  FFMA.FTZ R54, R2, R135, -R137 ;  /* 0x0000008702367223 */ /* 0x000fc20000010889 */
[----:B------:R-:W-:-:S06]  /*a900*/  FFMA.FTZ R39, R2, R39, -R137 ;  /* 0x0000002702277223 */ /* 0x000fcc0000010889 */
[----:B------:R-:W4:Y:S01]  /*a910*/  MUFU.EX2 R27, R27 ;  /* 0x0000001b001b7308 */ /* 0x000f220000000800 */
[----:B------:R-:W-:-:S01]  /*a920*/  FADD.FTZ R36, R36, R51 ;  /* 0x0000003324247221 */ /* 0x000fc20000010000 */
[----:B------:R-:W-:Y:S01]  /*a930*/  FFMA.FTZ R52, R2, R133, -R137 ;  /* 0x0000008502347223 */ /* 0x000fe20000010889 */
[----:B-1----:R-:W-:-:S05]  /*a940*/  FADD.FTZ R24, R10, R11 ;  /* 0x0000000b0a187221 */ /* 0x002fca0000010000 */
[----:B------:R-:W1:Y:S01]  /*a950*/  MUFU.EX2 R8, R49 ;  /* 0x0000003100087308 */ /* 0x000e620000000800 */
[----:B------:R-:W-:-:S01]  /*a960*/  FFMA.FTZ R35, R2, R35, -R137 ;  /* 0x0000002302237223 */ /* 0x000fc20000010889 */
[----:B------:R-:W-:Y:S01]  /*a970*/  FADD.FTZ R55, R55, R36 ;  /* 0x0000002437377221 */ /* 0x000fe20000010000 */
[----:B---3--:R-:W-:-:S05]  /*a980*/  FADD.FTZ R24, R53, R24 ;  /* 0x0000001835187221 */ /* 0x008fca0000010000 */
[----:B------:R-:W3:Y:S01]  /*a990*/  MUFU.EX2 R119, R119 ;  /* 0x0000007700777308 */ /* 0x000ee20000000800 */
[----:B--2---:R-:W-:Y:S01]  /*a9a0*/  F2FP.SATFINITE.E4M3.F32.PACK_AB_MERGE_C R137, R31, R50, RZ ;  /* 0x000000321f89723e */ /* 0x004fe200048070ff */
[----:B-----5:R-:W-:-:S06]  /*a9b0*/  FADD.FTZ R26, R48, R55 ;  /* 0x00000037301a7221 */ /* 0x020fcc0000010000 */
[----:B------:R-:W2:Y:S01]  /*a9c0*/  MUFU.EX2 R14, R29 ;  /* 0x0000001d000e7308 */ /* 0x000ea20000000800 */
[----:B0-----:R-:W-:-:S01]  /*a9d0*/  FADD.FTZ R11, R9, R24 ;  /* 0x00000018090b7221 */ /* 0x001fc20000010000 */
[----:B----4-:R-:W-:-:S06]  /*a9e0*/  F2FP.SATFINITE.E4M3.F32.PACK_AB_MERGE_C R137, R27, R48, R137 ;  /* 0x000000301b89723e */ /* 0x010fcc0004807089 */
[----:B------:R-:W-:Y:S01]  /*a9f0*/  MUFU.EX2 R54, R54 ;  /* 0x0000003600367308 */ /* 0x000fe20000000800 */
[----:B------:R-:W-:-:S07]  /*aa00*/  FADD.FTZ R27, R27, R26 ;  /* 0x0000001a1b1b7221 */ /* 0x000fce0000010000 */
[----:B------:R-:W-:Y:S01]  /*aa10*/  MUFU.EX2 R39, R39 ;  /* 0x0000002700277308 */ /* 0x000fe20000000800 */
[----:B------:R-:W-:-:S04]  /*aa20*/  @P0 IMAD.HI.U32 R21, R110, R21, RZ ;  /* 0x000000156e150227 */ /* 0x000fc800078e00ff */
[----:B-1----:R-:W-:-:S03]  /*aa30*/  FADD.FTZ R24, R8, R11 ;  /* 0x0000000b08187221 */ /* 0x002fc60000010000 */
[----:B------:R-:W0:Y:S01]  /*aa40*/  MUFU.EX2 R52, R52 ;  /* 0x0000003400347308 */ /* 0x000e220000000800 */
[----:B------:R-:W-:-:S07]  /*aa50*/  F2FP.SATFINITE.E4M3.F32.PACK_AB_MERGE_C R13, R53, R10, RZ ;  /* 0x0000000a350d723e */ /* 0x000fce00048070ff */
[----:B------:R-:W1:Y:S01]  /*aa60*/  MUFU.EX2 R149, R149 ;  /* 0x0000009500957308 */ /* 0x000e620000000800 */
[----:B------:R-:W-:Y:S01]  /*aa70*/  F2FP.SATFINITE.E4M3.F32.PACK_AB_MERGE_C R147, R67, R44, R15 ;  /* 0x0000002c4393723e */ /* 0x000fe2000480700f */
[----:B------:R-:W-:-:S06]  /*aa80*/  FADD.FTZ R50, R50, R27 ;  /* 0x0000001b32327221 */ /* 0x000fcc0000010000 */
[----:B------:R-:W4:Y:S01]  /*aa90*/  MUFU.EX2 R35, R35 ;  /* 0x0000002300237308 */ /* 0x000f220000000800 */
[----:B------:R-:W-:Y:S02]  /*aaa0*/  IMAD.MOV.U32 R15, RZ, RZ, R110 ;  /* 0x000000ffff0f7224 */ /* 0x000fe400078e006e */
[----:B---3--:R-:W-:-:S05]  /*aab0*/  FADD.FTZ R11, R119, R24 ;  /* 0x00000018770b7221 */ /* 0x008fca0000010000 */
[----:B------:R-:W3:Y:S01]  /*aac0*/  MUFU.EX2 R20, R33 ;  /* 0x0000002100147308 */ /* 0x000ee20000000800 */
[----:B------:R-:W-:Y:S01]  /*aad0*/  @P0 SHF.R.U32.HI R15, RZ, R28, R21 ;  /* 0x0000001cff0f0219 */ /* 0x000fe20000011615 */
[----:B------:R-:W-:Y:S01]  /*aae0*/  FADD.FTZ R31, R31, R50 ;  /* 0x000000321f1f7221 */ /* 0x000fe20000010000 */
[----:B--2---:R-:W-:-:S05]  /*aaf0*/  F2FP.SATFINITE.E4M3.F32.PACK_AB_MERGE_C R119, R14, R119, RZ ;  /* 0x000000770e77723e */ /* 0x004fca00048070ff */
[----:B------:R-:W-:Y:S01]  /*ab00*/  MUFU.EX2 R121, R121 ;  /* 0x0000007900797308 */ /* 0x000fe20000000800 */
[----:B------:R-:W-:-:S07]  /*ab10*/  FADD.FTZ R14, R14, R11 ;  /* 0x0000000b0e0e7221 */ /* 0x000fce0000010000 */
[----:B------:R-:W2:Y:S01]  /*ab20*/  MUFU.EX2 R10, R37 ;  /* 0x00000025000a7308 */ /* 0x000ea20000000800 */
[----:B------:R-:W-:Y:S02]  /*ab30*/  IADD3 R21, R15, R106, -R108 ;  /* 0x0000006a0f157210 */ /* 0x000fe40007ffe86c */
[----:B------:R-:W-:Y:S01]  /*ab40*/  F2FP.SATFINITE.E4M3.F32.PACK_AB_MERGE_C R140, R41, R12, R140 ;  /* 0x0000000c298c723e */ /* 0x000fe2000480708c */
[----:B0-----:R-:W-:-:S01]  /*ab50*/  FADD.FTZ R12, R52, R31 ;  /* 0x0000001f340c7221 */ /* 0x001fc20000010000 */
[----:B------:R-:W-:Y:S01]  /*ab60*/  F2FP.SATFINITE.E4M3.F32.PACK_AB_MERGE_C R15, R39, R54, RZ ;  /* 0x00000036270f723e */ /* 0x000fe200048070ff */
[----:B-1----:R-:W-:-:S01]  /*ab70*/  FADD.FTZ R11, R149, R14 ;  /* 0x0000000e950b7221 */ /* 0x002fc20000010000 */
[----:B------:R-:W-:Y:S02]  /*ab80*/  F2FP.SATFINITE.E4M3.F32.PACK_AB_MERGE_C R142, R56, R25, R13 ;  /* 0x00000019388e723e */ /* 0x000fe4000480700d */
[C---:B----4-:R-:W-:Y:S01]  /*ab90*/  F2FP.SATFINITE.E4M3.F32.PACK_AB_MERGE_C R139, R35.reuse, R52, R15 ;  /* 0x00000034238b723e */ /* 0x050fe2000480700f */
[----:B------:R-:W-:Y:S01]  /*aba0*/  FADD.FTZ R35, R35, R12 ;  /* 0x0000000c23237221 */ /* 0x000fe20000010000 */
[----:B------:R-:W-:-:S04]  /*abb0*/  IMAD.HI R13, R21, 0x66666667, RZ ;  /* 0x66666667150d7827 */ /* 0x000fc800078e02ff */
[----:B---3--:R-:W-:Y:S01]  /*abc0*/  FADD.FTZ R12, R20, R11 ;  /* 0x0000000b140c7221 */ /* 0x008fe20000010000 */
[----:B------:R-:W-:Y:S02]  /*abd0*/  F2FP.SATFINITE.E4M3.F32.PACK_AB_MERGE_C R136, R8, R9, R119 ;  /* 0x000000090888723e */ /* 0x000fe40004807077 */
[----:B--2---:R-:W-:Y:S01]  /*abe0*/  F2FP.SATFINITE.E4M3.F32.PACK_AB_MERGE_C R8, R10, R121, RZ ;  /* 0x000000790a08723e */ /* 0x004fe200048070ff */
[----:B------:R-:W-:-:S01]  /*abf0*/  FADD.FTZ R121, R121, R12 ;  /* 0x0000000c79797221 */ /* 0x000fc20000010000 */
[----:B------:R-:W-:Y:S02]  /*ac00*/  SHF.R.U32.HI R12, RZ, 0x1f, R13 ;  /* 0x0000001fff0c7819 */ /* 0x000fe4000001160d */
[----:B------:R-:W-:Y:S02]  /*ac10*/  F2FP.SATFINITE.E4M3.F32.PACK_AB_MERGE_C R78, R85, R78, RZ ;  /* 0x0000004e554e723e */ /* 0x000fe400048070ff */
[----:B------:R-:W-:Y:S02]  /*ac20*/  LEA.HI.SX32 R13, R13, R12, 0x1a ;  /* 0x0000000c0d0d7211 */ /* 0x000fe400078fd2ff */
[----:B------:R-:W-:-:S02]  /*ac30*/  F2FP.SATFINITE.E4M3.F32.PACK_AB_MERGE_C R144, R57, R72, R78 ;  /* 0x000000483990723e */ /* 0x000fc4000480704e */
[----:B------:R-:W-:Y:S01]  /*ac40*/  VIMNMX R57, RZ, R13, !PT ;  /* 0x0000000dff397248 */ /* 0x000fe20007fe0100 */
[----:B------:R-:W-:-:S04]  /*ac50*/  VIADD R12, R104, 0xfffffffe ;  /* 0xfffffffe680c7836 */ /* 0x000fc80000000000 */
[----:B------:R0:W-:Y:S01]  /*ac60*/  STL [R1+0x24], R57 ;  /* 0x0000243901007387 */ /* 0x0001e20000100800 */
[----:B------:R-:W-:Y:S02]  /*ac70*/  ISETP.GE.AND P2, PT, R12, R57, PT ;  /* 0x000000390c00720c */ /* 0x000fe40003f46270 */
[----:B------:R-:W-:Y:S01]  /*ac80*/  F2FP.SATFINITE.E4M3.F32.PACK_AB_MERGE_C R34, R79, R34, RZ ;  /* 0x000000224f22723e */ /* 0x000fe200048070ff */
[----:B------:R-:W-:-:S01]  /*ac90*/  FADD.FTZ R54, R54, R35 ;  /* 0x0000002336367221 */ /* 0x000fc20000010000 */
[----:B------:R-:W-:Y:S02]  /*aca0*/  F2FP.SATFINITE.E4M3.F32.PACK_AB_MERGE_C R152, R91, R60, RZ ;  /* 0x0000003c5b98723e */ /* 0x000fe400048070ff */
[----:B------:R-:W-:Y:S01]  /*acb0*/  F2FP.SATFINITE.E4M3.F32.PACK_AB_MERGE_C R75, R75, R30, R34 ;  /* 0x0000001e4b4b723e */ /* 0x000fe20004807022 */
[----:B------:R-:W-:Y:S01]  /*acc0*/  BSSY B0, `(.L_x_12690) ;  /* 0x000032b000007945 */ /* 0x000fe20003800000 */
[----:B------:R-:W-:Y:S02]  /*acd0*/  F2FP.SATFINITE.E4M3.F32.PACK_AB_MERGE_C R66, R95, R66, RZ ;  /* 0x000000425f42723e */ /* 0x000fe400048070ff */
[----:B------:R-:W-:-:S02]  /*ace0*/  F2FP.SATFINITE.E4M3.F32.PACK_AB_MERGE_C R68, R97, R68, RZ ;  /* 0x000000446144723e */ /* 0x000fc400048070ff */
[----:B------:R-:W-:Y:S02]  /*acf0*/  F2FP.SATFINITE.E4M3.F32.PACK_AB_MERGE_C R74, R81, R74, RZ ;  /* 0x0000004a514a723e */ /* 0x000fe400048070ff */
[----:B------:R-:W-:Y:S01]  /*ad00*/  F2FP.SATFINITE.E4M3.F32.PACK_AB_MERGE_C R146, R80, R65, RZ ;  /* 0x000000415092723e */ /* 0x000fe200048070ff */
[----:B------:R-:W-:-:S01]  /*ad10*/  FADD.FTZ R21, R39, R54 ;  /* 0x0000003627157221 */ /* 0x000fc20000010000 */
[----:B------:R-:W-:Y:S01]  /*ad20*/  F2FP.SATFINITE.E4M3.F32.PACK_AB_MERGE_C R151, R83, R38, R151 ;  /* 0x000000265397723e */ /* 0x000fe20004807097 */
[----:B------:R-:W-:-:S01]  /*ad30*/  FADD.FTZ R157, R10, R121 ;  /* 0x000000790a9d7221 */ /* 0x000fc20000010000 */
        /* <DEDUP_REMOVED lines=23> */
[----:B------:R-:W-:Y:S01]  /*aeb0*/  IMAD.MOV.U32 R149, RZ, RZ, R75 ;  /* 0x000000ffff957224 */ /* 0x000fe200078e004b */
[----:B0-----:R-:W-:Y:S06]  /*aec0*/  @!P2 BRA `(.L_x_12691) ;  /* 0x000000300028a947 */ /* 0x001fec0003800000 */
[----:B------:R-:W-:Y:S01]  /*aed0*/  BSSY B1, `(.L_x_12691) ;  /* 0x0000309000017945 */ /* 0x000fe20003800000 */
[----:B------:R-:W-:Y:S02]  /*aee0*/  IMAD.MOV.U32 R8, RZ, RZ, R0 ;  /* 0x000000ffff087224 */ /* 0x000fe400078e0000 */
[----:B------:R-:W-:Y:S02]  /*aef0*/  IMAD.MOV.U32 R9, RZ, RZ, R3 ;  /* 0x000000ffff097224 */ /* 0x000fe400078e0003 */
[----:B------:R-:W-:Y:S02]  /*af00*/  IMAD.MOV.U32 R11, RZ, RZ, R23 ;  /* 0x000000ffff0b7224 */ /* 0x000fe400078e0017 */
[----:B------:R-:W-:Y:S02]  /*af10*/  IMAD.MOV.U32 R10, RZ, RZ, R22 ;  /* 0x000000ffff0a7224 */ /* 0x000fe400078e0016 */
[----:B------:R-:W-:-:S07]  /*af20*/  IMAD.MOV.U32 R55, RZ, RZ, RZ ;  /* 0x000000ffff377224 */ /* 0x000fce00078e00ff */
.L_x_12703:
[----:B------:R-:W-:-:S04]  /*af30*/  ISETP.NE.AND P2, PT, R10, 0x1, PT ;  /* 0x000000010a00780c */ /* 0x000fc80003f45270 */
[----:B------:R-:W-:-:S04]  /*af40*/  SEL R0, RZ, 0x1, P2 ;  /* 0x00000001ff007807 */ /* 0x000fc80001000000 */
[----:B------:R-:W-:Y:S01]  /*af50*/  LOP3.LUT R23, R11, R0, RZ, 0x3c, !PT ;  /* 0x000000000b177212 */ /* 0x000fe200078e3cff */
[----:B------:R-:W-:Y:S06]  /*af60*/  @!P1 BRA `(.L_x_12692) ;  /* 0x0000000000049947 */ /* 0x000fec0003800000 */
[----:B------:R-:W-:Y:S01]  /*af70*/  BPT.TRAP 0x1 ;  /* 0x000000040000795c */ /* 0x000fe20000300000 */
.L_x_12692:
        /* <DEDUP_REMOVED lines=8> */
.L_x_12693:
        /* <DEDUP_REMOVED lines=8> */
.L_x_12695:
[----:B------:R-:W-:Y:S05]  /*b080*/  BSYNC B2 ;  /* 0x0000000000027941 */ /* 0x000fea0003800000 */
.L_x_12694:
        /* <DEDUP_REMOVED lines=87> */
.L_x_12697:
[----:B------:R-:W-:Y:S01]  /*b600*/  SHF.L.U32 R0, R11, 0x1f, RZ ;  /* 0x0000001f0b007819 */ /* 0x000fe200000006ff */
[----:B------:R-:W-:-:S04]  /*b610*/  IMAD R20, R10, 0x8, R16 ;  /* 0x000000080a147824 */ /* 0x000fc800078e0210 */
[----:B------:R0:W1:Y:S01]  /*b620*/  SYNCS.PHASECHK.TRANS64.TRYWAIT P2, [R20+URZ+0x13250], R0 ;  /* 0x01325000140075a7 */ /* 0x000062000804017f */
[----:B------:R-:W-:Y:S05]  /*b630*/  @!P1 BRA `(.L_x_12698) ;  /* 0x0000000000049947 */ /* 0x000fea0003800000 */
[----:B------:R-:W-:Y:S01]  /*b640*/  BPT.TRAP 0x1 ;  /* 0x000000040000795c */ /* 0x000fe20000300000 */
.L_x_12698:
[----:B------:R-:W-:Y:S04]  /*b650*/  BSSY B2, `(.L_x_12699) ;  /* 0x0000004000027945 */ /* 0x000fe80003800000 */
[----:B-1----:R-:W-:Y:S05]  /*b660*/  @P2 BRA `(.L_x_12700) ;  /* 0x0000000000082947 */ /* 0x002fea0003800000 */
[----:B------:R-:W1:Y:S02]  /*b670*/  SYNCS.PHASECHK.TRANS64.TRYWAIT P2, [R20+URZ+0x13250], R0 ;  /* 0x01325000140075a7 */ /* 0x000e64000804017f */
[----:B-1----:R-:W-:Y:S05]  /*b680*/  @!P2 BRA `(.L_x_12701) ;  /* 0x000000dc004ca947 */ /* 0x002fea0003800000 */
.L_x_12700:
[----:B------:R-:W-:Y:S05]  /*b690*/  BSYNC B2 ;  /* 0x0000000000027941 */ /* 0x000fea0003800000 */
.L_x_12699:
[----:B------:R-:W-:Y:S01]  /*b6a0*/  VIADD R11, R16, 0x1000 ;  /* 0x00001000100b7836 */ /* 0x000fe20000000000 */
[----:B------:R-:W-:Y:S01]  /*b6b0*/  WARPGROUP.ARRIVE ;  /* 0x00000000000079c5 */ /* 0x000fe20000000000 */
[----:B------:R-:W-:Y:S01]  /*b6c0*/  IMAD.MOV.U32 R15, RZ, RZ, -0x3ffffff0 ;  /* 0xc0000010ff0f7424 */ /* 0x000fe200078e00ff */
[----:B01----:R-:W0:Y:S02]  /*b6d0*/  @P0 LDC R0, c[0x0][0x44c] ;  /* 0x00011300ff000b82 */ /* 0x003e240000000800 */
[----:B------:R-:W-:-:S04]  /*b6e0*/  SHF.R.U32.HI R11, RZ, 0x4, R11 ;  /* 0x00000004ff0b7819 */ /* 0x000fc8000001160b */
[----:B------:R-:W-:Y:S02]  /*b6f0*/  LOP3.LUT R11, R11, 0x3fff, RZ, 0xc0, !PT ;  /* 0x00003fff0b0b7812 */ /* 0x000fe400078ec0ff */
[----:B------:R-:W1:Y:S02]  /*b700*/  @P0 LDC R3, c[0x0][0x450] ;  /* 0x00011400ff030b82 */ /* 0x000e640000000800 */
        /* <DEDUP_REMOVED lines=11> */
[----:B------:R-:W2:Y:S04]  /*b7c0*/  LDL R152, [R1+0x44] ;  /* 0x0000440001987983 */ /* 0x000ea80000100800 */
[----:B------:R-:W3:Y:S05]  /*b7d0*/  LDL R153, [R1+0x40] ;  /* 0x0000400001997983 */ /* 0x000eea0000100800 */
[----:B------:R-:W-:Y:S01]  /*b7e0*/  QGMMA.64x64x32.F32.E4M3.E4M3 R24, R148, gdesc[UR4], R24, gsb0 ;  /* 0x00e0000494187df3 */ /* 0x000fe20008000818 */
[----:B------:R-:W4:Y:S04]  /*b7f0*/  LDL R154, [R1+0x30] ;  /* 0x00003000019a7983 */ /* 0x000f280000100800 */
[----:B------:R-:W4:Y:S01]  /*b800*/  LDL R155, [R1+0x2c] ;  /* 0x00002c00019b7983 */ /* 0x000f220000100800 */
[----:B------:R-:W-:-:S03]  /*b810*/  WARPGROUP.DEPBAR.LE gsb0, 0x0 ;  /* 0x00008000000079c5 */ /* 0x000fc60000010000 */
[----:B------:R-:W2:Y:S01]  /*b820*/  LDL R151, [R1+0x28] ;  /* 0x0000280001977983 */ /* 0x000ea20000100800 */
[----:B------:R-:W-:Y:S01]  /*b830*/  VIADD R14, R10, 0x100 ;  /* 0x000001000a0e7836 */ /* 0x000fe20000000000 */
[----:B------:R-:W-:Y:S01]  /*b840*/  WARPGROUP.ARRIVE ;  /* 0x00000000000079c5 */ /* 0x000fe20000000000 */
[----:B------:R-:W-:-:S03]  /*b850*/  IMAD.MOV.U32 R15, RZ, RZ, -0x3ffffff0 ;  /* 0xc0000010ff0f7424 */ /* 0x000fc600078e00ff */
[----:B------:R-:W-:Y:S02]  /*b860*/  R2UR UR6, R14 ;  /* 0x000000000e0672ca */ /* 0x000fe400000e0000 */
[----:B------:R-:W-:Y:S01]  /*b870*/  R2UR UR7, R15 ;  /* 0x000000000f0772ca */ /* 0x000fe200000e0000 */
[----:B------:R-:W-:-:S12]  /*b880*/  IMAD.MOV.U32 R15, RZ, RZ, -0x3ffffff0 ;  /* 0xc0000010ff0f7424 */ /* 0x000fd800078e00ff */
[----:B------:R-:W-:Y:S01]  /*b890*/  QGMMA.64x64x32.F32.E4M3.E4M3 R24, R144, gdesc[UR4], R24, gsb0 ;  /* 0x00e0000490187df3 */ /* 0x000fe20008000818 */
[----:B------:R-:W-:Y:S01]  /*b8a0*/  R2UR UR7, R15 ;  /* 0x000000000f0772ca */ /* 0x000fe200000e0000 */
[----:B------:R-:W-:Y:S01]  /*b8b0*/  IMAD.MOV.U32 R15, RZ, RZ, -0x3ffffff0 ;  /* 0xc0000010ff0f7424 */ /* 0x000fe200078e00ff */
[----:B------:R-:W-:Y:S02]  /*b8c0*/  WARPGROUP.DEPBAR.LE gsb0, 0x0 ;  /* 0x00008000000079c5 */ /* 0x000fe40000010000 */
[----:B------:R-:W-:Y:S01]  /*b8d0*/  WARPGROUP.ARRIVE ;  /* 0x00000000000079c5 */ /* 0x000fe20000000000 */
[----:B--2---:R-:W-:-:S04]  /*b8e0*/  IMAD.IADD R11, R152, 0x1, R151 ;  /* 0x00000001980b7824 */ /* 0x004fc800078e0297 */
[----:B0-----:R-:W-:-:S04]  /*b8f0*/  @P0 IMAD.HI.U32 R14, R11, R0, RZ ;  /* 0x000000000b0e0227 */ /* 0x001fc800078e00ff */
[----:B------:R-:W-:Y:S01]  /*b900*/  IMAD.MOV.U32 R0, RZ, RZ, R11 ;  /* 0x000000ffff007224 */ /* 0x000fe200078e000b */
[----:B-1----:R-:W-:Y:S01]  /*b910*/  @P0 SHF.R.U32.HI R0, RZ, R3, R14 ;  /* 0x00000003ff000219 */ /* 0x002fe2000001160e */
        /* <DEDUP_REMOVED lines=128> */
[----:B------:R-:W-:-:S02]  /*c120*/  ISETP.GT.AND P5, PT, R0, RZ, PT ;  /* 0x000000ff0000720c */ /* 0x000fc40003fa4270 */
[----:B------:R-:W-:Y:S02]  /*c130*/  FMNMX.FTZ R3, R69, R3, !PT ;  /* 0x0000000345037209 */ /* 0x000fe40007810000 */
[C---:B------:R-:W-:Y:S02]  /*c140*/  ISETP.GT.AND P6, PT, R0.reuse, 0x1, PT ;  /* 0x000000010000780c */ /* 0x040fe40003fc4270 */
[C---:B------:R-:W-:Y:S01]  /*c150*/  ISETP.GT.AND P3, PT, R0.reuse, 0x8, PT ;  /* 0x000000080000780c */ /* 0x040fe20003f64270 */
[----:B------:R-:W0:Y:S01]  /*c160*/  SHFL.BFLY PT, R14, R3, 0x2, 0x1f ;  /* 0x0c401f00030e7f89 */ /* 0x000e2200000e0000 */
[----:B------:R-:W-:Y:S02]  /*c170*/  FSEL R123, R123, -INF , P6 ;  /* 0xff8000007b7b7808 */ /* 0x000fe40003000000 */
[C---:B------:R-:W-:Y:S02]  /*c180*/  ISETP.GT.AND P4, PT, R0.reuse, 0x9, PT ;  /* 0x000000090000780c */ /* 0x040fe40003f84270 */
[----:B------:R-:W-:-:S02]  /*c190*/  ISETP.GT.AND P6, PT, R0, 0x11, PT ;  /* 0x000000110000780c */ /* 0x000fc40003fc4270 */
[----:B------:R-:W-:Y:S02]  /*c1a0*/  FSEL R127, R127, -INF , P4 ;  /* 0xff8000007f7f7808 */ /* 0x000fe40002000000 */
[----:B------:R-:W-:Y:S02]  /*c1b0*/  FSEL R131, R131, -INF , P6 ;  /* 0xff80000083837808 */ /* 0x000fe40003000000 */
[C---:B------:R-:W-:Y:S02]  /*c1c0*/  ISETP.GT.AND P4, PT, R0.reuse, 0x19, PT ;  /* 0x000000190000780c */ /* 0x040fe40003f84270 */
[----:B------:R-:W-:Y:S02]  /*c1d0*/  ISETP.GT.AND P6, PT, R0, 0x21, PT ;  /* 0x000000210000780c */ /* 0x000fe40003fc4270 */
[----:B------:R-:W-:Y:S02]  /*c1e0*/  FSEL R135, R135, -INF , P4 ;  /* 0xff80000087877808 */ /* 0x000fe40002000000 */
[----:B------:R-:W-:-:S02]  /*c1f0*/  FSEL R107, R107, -INF , P6 ;  /* 0xff8000006b6b7808 */ /* 0x000fc40003000000 */
[C---:B------:R-:W-:Y:S02]  /*c200*/  ISETP.GT.AND P4, PT, R0.reuse, 0x29, PT ;  /* 0x000000290000780c */ /* 0x040fe40003f84270 */
[----:B------:R-:W-:Y:S02]  /*c210*/  ISETP.GT.AND P6, PT, R0, 0x31, PT ;  /* 0x000000310000780c */ /* 0x000fe40003fc4270 */
[----:B------:R-:W-:Y:S02]  /*c220*/  FSEL R111, R111, -INF , P4 ;  /* 0xff8000006f6f7808 */ /* 0x000fe40002000000 */
[----:B0-----:R-:W-:Y:S01]  /*c230*/  FMNMX.FTZ R3, R3, R14, !PT ;  /* 0x0000000e03037209 */ /* 0x001fe20007810000 */
[----:B------:R-:W-:Y:S01]  /*c240*/  VIADD R14, R10, 0x180 ;  /* 0x000001800a0e7836 */ /* 0x000fe20000000000 */
[----:B------:R-:W-:Y:S02]  /*c250*/  FSEL R115, R115, -INF , P6 ;  /* 0xff80000073737808 */ /* 0x000fe40003000000 */
[----:B------:R-:W-:Y:S01]  /*c260*/  ISETP.GT.AND P4, PT, R0, 0x39, PT ;  /* 0x000000390000780c */ /* 0x000fe20003f84270 */
[----:B------:R-:W0:Y:S01]  /*c270*/  SHFL.BFLY PT, R144, R3, 0x1, 0x1f ;  /* 0x0c201f0003907f89 */ /* 0x000e2200000e0000 */
[----:B------:R-:W-:Y:S01]  /*c280*/  R2UR UR6, R14 ;  /* 0x000000000e0672ca */ /* 0x000fe200000e0000 */
[----:B------:R-:W-:Y:S01]  /*c290*/  VIADD R14, R10, 0x200 ;  /* 0x000002000a0e7836 */ /* 0x000fe20000000000 */
[----:B------:R-:W-:-:S02]  /*c2a0*/  FSEL R119, R119, -INF , P4 ;  /* 0xff80000077777808 */ /* 0x000fc40002000000 */
[C---:B------:R-:W-:Y:S02]  /*c2b0*/  ISETP.GT.AND P6, PT, R0.reuse, 0x41, PT ;  /* 0x000000410000780c */ /* 0x040fe40003fc4270 */
[C---:B------:R-:W-:Y:S02]  /*c2c0*/  ISETP.GT.AND P4, PT, R0.reuse, 0x49, PT ;  /* 0x000000490000780c */ /* 0x040fe40003f84270 */
[----:B------:R-:W-:Y:S02]  /*c2d0*/  FSEL R91, R91, -INF , P6 ;  /* 0xff8000005b5b7808 */ /* 0x000fe40003000000 */
[----:B------:R-:W-:Y:S02]  /*c2e0*/  FSEL R95, R95, -INF , P4 ;  /* 0xff8000005f5f7808 */ /* 0x000fe40002000000 */
[----:B------:R-:W-:Y:S01]  /*c2f0*/  ISETP.GT.AND P6, PT, R0, 0x51, PT ;  /* 0x000000510000780c */ /* 0x000fe20003fc4270 */
[----:B------:R-:W-:Y:S01]  /*c300*/  QGMMA.64x64x32.F32.E4M3.E4M3 R24, R140, gdesc[UR4], R24, gsb0 ;  /* 0x00e000048c187df3 */ /* 0x000fe20008000818 */
[----:B------:R-:W-:-:S02]  /*c310*/  R2UR UR7, R15 ;  /* 0x000000000f0772ca */ /* 0x000fc400000e0000 */
[----:B------:R-:W-:Y:S02]  /*c320*/  R2UR UR6, R14 ;  /* 0x000000000e0672ca */ /* 0x000fe400000e0000 */
[----:B------:R-:W-:Y:S02]  /*c330*/  FSEL R99, R99, -INF , P6 ;  /* 0xff80000063637808 */ /* 0x000fe40003000000 */
[C---:B------:R-:W-:Y:S02]  /*c340*/  ISETP.GT.AND P4, PT, R0.reuse, 0x59, PT ;  /* 0x000000590000780c */ /* 0x040fe40003f84270 */
[----:B------:R-:W-:Y:S02]  /*c350*/  ISETP.GT.AND P6, PT, R0, 0x61, PT ;  /* 0x000000610000780c */ /* 0x000fe40003fc4270 */
[----:B0-----:R-:W-:Y:S02]  /*c360*/  FMNMX.FTZ R3, R3, R144, !PT ;  /* 0x0000009003037209 */ /* 0x001fe40007810000 */
[----:B------:R-:W-:-:S02]  /*c370*/  FSEL R103, R103, -INF , P4 ;  /* 0xff80000067677808 */ /* 0x000fc40002000000 */
[----:B------:R-:W-:Y:S01]  /*c380*/  FSETP.NEU.FTZ.AND P2, PT, R3, -INF , PT ;  /* 0xff8000000300780b */ /* 0x000fe20003f5d000 */
[----:B------:R-:W-:-:S01]  /*c390*/  FFMA.FTZ R15, R2, R3, -8 ;  /* 0xc1000000020f7423 */ /* 0x000fc20000010003 */
[----:B------:R-:W-:Y:S02]  /*c3a0*/  FSEL R75, R75, -INF , P6 ;  /* 0xff8000004b4b7808 */ /* 0x000fe40003000000 */
[C---:B------:R-:W-:Y:S02]  /*c3b0*/  ISETP.GT.AND P4, PT, R0.reuse, 0x69, PT ;  /* 0x000000690000780c */ /* 0x040fe40003f84270 */
[----:B------:R-:W-:Y:S02]  /*c3c0*/  FSEL R15, R15, RZ, P2 ;  /* 0x000000ff0f0f7208 */ /* 0x000fe40001000000 */
[----:B------:R-:W-:Y:S02]  /*c3d0*/  FSEL R79, R79, -INF , P4 ;  /* 0xff8000004f4f7808 */ /* 0x000fe40002000000 */
[----:B------:R-:W-:Y:S01]  /*c3e0*/  ISETP.GT.AND P6, PT, R0, 0x71, PT ;  /* 0x000000710000780c */ /* 0x000fe20003fc4270 */
[----:B------:R-:W-:-:S01]  /*c3f0*/  FFMA.FTZ R14, R2, R121, -R15 ;  /* 0x00000079020e7223 */ /* 0x000fc2000001080f */
[--C-:B------:R-:W-:Y:S01]  /*c400*/  FFMA.FTZ R121, R2, R125, -R15.reuse ;  /* 0x0000007d02797223 */ /* 0x100fe2000001080f */
[----:B------:R-:W-:Y:S01]  /*c410*/  FSEL R125, R122, -INF , P5 ;  /* 0xff8000007a7d7808 */ /* 0x000fe20002800000 */
[C-C-:B------:R-:W-:Y:S01]  /*c420*/  FFMA.FTZ R11, R2.reuse, R129, -R15.reuse ;  /* 0x00000081020b7223 */ /* 0x140fe2000001080f */
[----:B------:R-:W-:-:S01]  /*c430*/  FFMA.FTZ R10, R2, R120, -R15 ;  /* 0x00000078020a7223 */ /* 0x000fc2000001080f */
[C-C-:B------:R-:W-:Y:S01]  /*c440*/  FFMA.FTZ R120, R2.reuse, R124, -R15.reuse ;  /* 0x0000007c02787223 */ /* 0x140fe2000001080f */
[----:B------:R-:W-:Y:S01]  /*c450*/  FMNMX.FTZ R129, R125, R8, !PT ;  /* 0x000000087d817209 */ /* 0x000fe20007810000 */
[--C-:B------:R-:W-:Y:S01]  /*c460*/  FFMA.FTZ R124, R2, R128, -R15.reuse ;  /* 0x00000080027c7223 */ /* 0x100fe2000001080f */
[----:B------:R-:W-:Y:S01]  /*c470*/  FSEL R128, R126, -INF , P3 ;  /* 0xff8000007e807808 */ /* 0x000fe20001800000 */
[C-C-:B------:R-:W-:Y:S01]  /*c480*/  FFMA.FTZ R132, R2.reuse, R132, -R15.reuse ;  /* 0x0000008402847223 */ /* 0x140fe2000001080f */
[----:B------:R-:W-:Y:S01]  /*c490*/  FMNMX.FTZ R129, R123, R129, !PT ;  /* 0x000000817b817209 */ /* 0x000fe20007810000 */
[--C-:B------:R-:W-:Y:S01]  /*c4a0*/  FFMA.FTZ R133, R2, R133, -R15.reuse ;  /* 0x0000008502857223 */ /* 0x100fe2000001080f */
[----:B------:R-:W-:Y:S01]  /*c4b0*/  ISETP.GT.AND P5, PT, R0, 0x10, PT ;  /* 0x000000100000780c */ /* 0x000fe20003fa4270 */
[----:B------:R0:W-:Y:S01]  /*c4c0*/  MUFU.EX2 R122, R132 ;  /* 0x00000084007a7308 */ /* 0x0001e20000000800 */
[----:B------:R-:W-:Y:S01]  /*c4d0*/  FMNMX.FTZ R129, R128, R129, !PT ;  /* 0x0000008180817209 */ /* 0x000fe20007810000 */
[--C-:B------:R-:W-:Y:S01]  /*c4e0*/  FFMA.FTZ R104, R2, R104, -R15.reuse ;  /* 0x0000006802687223 */ /* 0x100fe2000001080f */
[----:B------:R-:W-:Y:S01]  /*c4f0*/  FSEL R130, R130, -INF , P5 ;  /* 0xff80000082827808 */ /* 0x000fe20002800000 */
[C-C-:B------:R-:W-:Y:S01]  /*c500*/  FFMA.FTZ R105, R2.reuse, R105, -R15.reuse ;  /* 0x0000006902697223 */ /* 0x140fe2000001080f */
[----:B------:R-:W-:Y:S01]  /*c510*/  FMNMX.FTZ R129, R127, R129, !PT ;  /* 0x000000817f817209 */ /* 0x000fe20007810000 */
[--C-:B------:R-:W-:Y:S01]  /*c520*/  FFMA.FTZ R109, R2, R109, -R15.reuse ;  /* 0x0000006d026d7223 */ /* 0x100fe2000001080f */
[----:B------:R-:W-:Y:S01]  /*c530*/  ISETP.GT.AND P3, PT, R0, 0x18, PT ;  /* 0x000000180000780c */ /* 0x000fe20003f64270 */
[--C-:B------:R-:W-:Y:S01]  /*c540*/  FFMA.FTZ R112, R2, R112, -R15.reuse ;  /* 0x0000007002707223 */ /* 0x100fe2000001080f */
[----:B------:R-:W-:Y:S01]  /*c550*/  FMNMX.FTZ R129, R130, R129, !PT ;  /* 0x0000008182817209 */ /* 0x000fe20007810000 */
[--C-:B0-----:R-:W-:Y:S01]  /*c560*/  FFMA.FTZ R132, R2, R108, -R15.reuse ;  /* 0x0000006c02847223 */ /* 0x101fe2000001080f */
[----:B------:R-:W-:Y:S01]  /*c570*/  FSEL R134, R134, -INF , P3 ;  /* 0xff80000086867808 */ /* 0x000fe20001800000 */
[C-C-:B------:R-:W-:Y:S01]  /*c580*/  FFMA.FTZ R113, R2.reuse, R113, -R15.reuse ;  /* 0x0000007102717223 */ /* 0x140fe2000001080f */
[----:B------:R-:W-:Y:S01]  /*c590*/  FMNMX.FTZ R129, R131, R129, !PT ;  /* 0x0000008183817209 */ /* 0x000fe20007810000 */
[--C-:B------:R-:W-:Y:S01]  /*c5a0*/  FFMA.FTZ R116, R2, R116, -R15.reuse ;  /* 0x0000007402747223 */ /* 0x100fe2000001080f */
[----:B------:R-:W-:Y:S01]  /*c5b0*/  ISETP.GT.AND P5, PT, R0, 0x20, PT ;  /* 0x000000200000780c */ /* 0x000fe20003fa4270 */
[--C-:B------:R-:W-:Y:S01]  /*c5c0*/  FFMA.FTZ R117, R2, R117, -R15.reuse ;  /* 0x0000007502757223 */ /* 0x100fe2000001080f */
        /* <DEDUP_REMOVED lines=43> */
[----:B------:R-:W-:Y:S01]  /*c880*/  FFMA.FTZ R68, R2, R68, -R15 ;  /* 0x0000004402447223 */ /* 0x000fe2000001080f */
[----:B------:R-:W-:Y:S01]  /*c890*/  FMNMX.FTZ R129, R91, R129, !PT ;  /* 0x000000815b817209 */ /* 0x000fe20007810000 */
[----:B------:R0:W-:Y:S01]  /*c8a0*/  MUFU.EX2 R126, R133 ;  /* 0x00000085007e7308 */ /* 0x0001e20000000800 */
[----:B------:R-:W-:Y:S01]  /*c8b0*/  ISETP.GT.AND P5, PT, R0, 0x50, PT ;  /* 0x000000500000780c */ /* 0x000fe20003fa4270 */
[----:B------:R-:W-:-:S02]  /*c8c0*/  WARPGROUP.DEPBAR.LE gsb0, 0x0 ;  /* 0x00008000000079c5 */ /* 0x000fc40000010000 */
[----:B------:R-:W-:Y:S01]  /*c8d0*/  FMNMX.FTZ R129, R94, R129, !PT ;  /* 0x000000815e817209 */ /* 0x000fe20007810000 */
[----:B------:R-:W-:Y:S01]  /*c8e0*/  WARPGROUP.ARRIVE ;  /* 0x00000000000079c5 */ /* 0x000fe20000000000 */
[----:B------:R-:W-:Y:S02]  /*c8f0*/  FSEL R98, R98, -INF , P5 ;  /* 0xff80000062627808 */ /* 0x000fe40002800000 */
[----:B------:R-:W-:Y:S01]  /*c900*/  FMNMX.FTZ R129, R95, R129, !PT ;  /* 0x000000815f817209 */ /* 0x000fe20007810000 */
[----:B------:R-:W-:Y:S01]  /*c910*/  MUFU.EX2 R10, R10 ;  /* 0x0000000a000a7308 */ /* 0x000fe20000000800 */
[----:B------:R-:W-:Y:S01]  /*c920*/  ISETP.GT.AND P3, PT, R0, 0x58, PT ;  /* 0x000000580000780c */ /* 0x000fe20003f64270 */
[----:B------:R-:W-:Y:S01]  /*c930*/  QGMMA.64x64x32.F32.E4M3.E4M3 R24, R136, gdesc[UR4], R24, gsb0 ;  /* 0x00e0000488187df3 */ /* 0x000fe20008000818 */
        /* <DEDUP_REMOVED lines=50> */
[----:B------:R-:W-:Y:S02]  /*cc60*/  WARPGROUP.DEPBAR.LE gsb0, 0x0 ;  /* 0x00008000000079c5 */ /* 0x000fe40000010000 */
[----:B------:R-:W-:Y:S02]  /*cc70*/  FSEL R67, R67, -INF , P6 ;  /* 0xff80000043437808 */ /* 0x000fe40003000000 */
[----:B------:R-:W-:Y:S02]  /*cc80*/  FMNMX.FTZ R129, R66, R129, !PT ;  /* 0x0000008142817209 */ /* 0x000fe40007810000 */
[----:B------:R-:W-:Y:S01]  /*cc90*/  ISETP.GT.AND P4, PT, R0, 0x99, PT ;  /* 0x000000990000780c */ /* 0x000fe20003f84270 */
[--C-:B------:R-:W-:Y:S01]  /*cca0*/  FFMA.FTZ R0, R2, R73, -R15.reuse ;  /* 0x0000004902007223 */ /* 0x100fe2000001080f */
[----:B------:R-:W-:Y:S01]  /*ccb0*/  FSEL R73, R70, -INF , P3 ;  /* 0xff80000046497808 */ /* 0x000fe20001800000 */
[----:B------:R-:W-:Y:S01]  /*ccc0*/  FFMA.FTZ R15, R2, R69, -R15 ;  /* 0x00000045020f7223 */ /* 0x000fe2000001080f */
[----:B------:R-:W-:Y:S01]  /*ccd0*/  FMNMX.FTZ R129, R67, R129, !PT ;  /* 0x0000008143817209 */ /* 0x000fe20007810000 */
[----:B------:R1:W-:Y:S01]  /*cce0*/  MUFU.EX2 R70, R0 ;  /* 0x0000000000467308 */ /* 0x0003e20000000800 */
[----:B------:R-:W-:-:S02]  /*ccf0*/  FSEL R71, R71, -INF , P4 ;  /* 0xff80000047477808 */ /* 0x000fc40002000000 */
[----:B0-----:R-:W-:Y:S02]  /*cd00*/  FSEL R133, R3, RZ, P2 ;  /* 0x000000ff03857208 */ /* 0x001fe40001000000 */
[----:B--2---:R-:W-:-:S03]  /*cd10*/  LOP3.LUT R145, R155, 0x7f, RZ, 0xc0, !PT ;  /* 0x0000007f9b917812 */ /* 0x004fc600078ec0ff */
[----:B------:R-:W-:Y:S01]  /*cd20*/  FADD.FTZ R133, -R133, R9 ;  /* 0x0000000985857221 */ /* 0x000fe20000010100 */
[----:B-1----:R-:W-:Y:S01]  /*cd30*/  FMNMX.FTZ R0, R73, R129, !PT ;  /* 0x0000008149007209 */ /* 0x002fe20007810000 */
[----:B------:R-:W-:Y:S01]  /*cd40*/  MUFU.EX2 R113, R113 ;  /* 0x0000007100717308 */ /* 0x000fe20000000800 */
[----:B------:R-:W-:Y:S01]  /*cd50*/  ISETP.NE.AND P2, PT, R145, RZ, PT ;  /* 0x000000ff9100720c */ /* 0x000fe20003f45270 */
[----:B------:R-:W-:Y:S01]  /*cd60*/  FMUL.FTZ R133, R2, R133 ;  /* 0x0000008502857220 */ /* 0x000fe20000410000 */
[----:B------:R-:W-:-:S05]  /*cd70*/  FMNMX.FTZ R0, R71, R0, !PT ;  /* 0x0000000047007209 */ /* 0x000fca0007810000 */
[----:B------:R-:W0:Y:S01]  /*cd80*/  SHFL.BFLY PT, R129, R0, 0x2, 0x1f ;  /* 0x0c401f0000817f89 */ /* 0x000e2200000e0000 */
[----:B------:R-:W-:Y:S05]  /*cd90*/  MUFU.EX2 R116, R116 ;  /* 0x0000007400747308 */ /* 0x000fea0000000800 */
[----:B------:R-:W-:-:S03]  /*cda0*/  @!P2 VIADD R13, R13, 0x13240 ;  /* 0x000132400d0da836 */ /* 0x000fc60000000000 */
[----:B------:R-:W-:Y:S02]  /*cdb0*/  MUFU.EX2 R117, R117 ;  /* 0x0000007500757308 */ /* 0x000fe40000000800 */
[----:B------:R-:W-:-:S04]  /*cdc0*/  @!P2 PRMT R13, RZ, 0x654, R13 ;  /* 0x00000654ff0da816 */ /* 0x000fc8000000000d */
[----:B------:R1:W-:Y:S02]  /*cdd0*/  @!P2 SYNCS.ARRIVE.TRANS64.RED.A1T0 RZ, [R13+URZ], RZ ;  /* 0x000000ff0dffa9a7 */ /* 0x0003e4000810043f */
        /* <DEDUP_REMOVED lines=8> */
[----:B------:R-:W-:Y:S01]  /*ce60*/  FSETP.NEU.FTZ.AND P3, PT, R0, -INF , PT ;  /* 0xff8000000000780b */ /* 0x000fe20003f7d000 */
[----:B------:R-:W-:-:S02]  /*ce70*/  FFMA.FTZ R129, R2, R0, -8 ;  /* 0xc100000002817423 */ /* 0x000fc40000010000 */
[----:B------:R-:W-:Y:S03]  /*ce80*/  MUFU.EX2 R97, R97 ;  /* 0x0000006100617308 */ /* 0x000fe60000000800 */
[----:B------:R-:W-:-:S05]  /*ce90*/  FSEL R69, R129, RZ, P3 ;  /* 0x000000ff81457208 */ /* 0x000fca0001800000 */
        /* <DEDUP_REMOVED lines=54> */
[----:B------:R-:W-:-:S02]  /*d200*/  FADD.FTZ R157, R121, R157 ;  /* 0x0000009d799d7221 */ /* 0x000fc40000010000 */
[----:B------:R-:W2:Y:S01]  /*d210*/  MUFU.EX2 R127, R127 ;  /* 0x0000007f007f7308 */ /* 0x000ea20000000800 */
[----:B---3--:R-:W-:-:S01]  /*d220*/  FADD.FTZ R21, R123, R21 ;  /* 0x000000157b157221 */ /* 0x008fc20000010000 */
[----:B------:R-:W-:-:S04]  /*d230*/  FADD.FTZ R157, R124, R157 ;  /* 0x0000009d7c9d7221 */ /* 0x000fc80000010000 */
[----:B------:R-:W-:Y:S02]  /*d240*/  FADD.FTZ R157, R11, R157 ;  /* 0x0000009d0b9d7221 */ /* 0x000fe40000010000 */
[----:B------:R-:W3:Y:S01]  /*d250*/  MUFU.EX2 R129, R129 ;  /* 0x0000008100817308 */ /* 0x000ee20000000800 */
        /* <DEDUP_REMOVED lines=33> */
[----:B------:R-:W-:-:S06]  /*d470*/  FADD.FTZ R157, R100, R157 ;  /* 0x0000009d649d7221 */ /* 0x000fcc0000010000 */
        /* <DEDUP_REMOVED lines=29> */
[----:B------:R-:W-:-:S03]  /*d650*/  FADD.FTZ R157, R70, R157 ;  /* 0x0000009d469d7221 */ /* 0x000fc60000010000 */
        /* <DEDUP_REMOVED lines=60> */
.L_x_12702:
        /* <DEDUP_REMOVED lines=81> */
[C---:B--2---:R-:W-:Y:S01]  /*df30*/  ISETP.GT.AND P2, PT, R12.reuse, R13, PT ;  /* 0x0000000d0c00720c */ /* 0x044fe20003f44270 */
[----:B------:R-:W-:-:S12]  /*df40*/  VIADD R12, R12, 0xffffffff ;  /* 0xffffffff0c0c7836 */ /* 0x000fd80000000000 */
[----:B0-----:R-:W-:Y:S05]  /*df50*/  @P2 BRA `(.L_x_12703) ;  /* 0xffffffcc00f42947 */ /* 0x001fea000383ffff */
[----:B------:R-:W-:Y:S05]  /*df60*/  BSYNC B1 ;  /* 0x0000000000017941 */ /* 0x000fea0003800000 */
.L_x_12691:
[----:B------:R-:W-:Y:S05]  /*df70*/  BSYNC B0 ;  /* 0x0000000000007941 */ /* 0x000fea0003800000 */
.L_x_12690:
[----:B------:R-:W-:Y:S01]  /*df80*/  ISETP.GE.AND P0, PT, R12, RZ, PT ;  /* 0x000000ff0c00720c */ /* 0x000fe20003f06270 */
[----:B------:R-:W-:-:S12]  /*df90*/  BSSY B0, `(.L_x_12704) ;  /* 0x0000250000007945 */ /* 0x000fd80003800000 */
[----:B------:R-:W-:Y:S05]  /*dfa0*/  @!P0 BRA `(.L_x_12705) ;  /* 0x0000002400388947 */ /* 0x000fea0003800000 */
[----:B------:R-:W-:Y:S02]  /*dfb0*/  IMAD.MOV.U32 R11, RZ, RZ, R0 ;  /* 0x000000ffff0b7224 */ /* 0x000fe400078e0000 */
[----:B------:R-:W-:Y:S02]  /*dfc0*/  IMAD.MOV.U32 R10, RZ, RZ, R3 ;  /* 0x000000ffff0a7224 */ /* 0x000fe400078e0003 */
[----:B------:R-:W-:Y:S02]  /*dfd0*/  IMAD.MOV.U32 R9, RZ, RZ, R23 ;  /* 0x000000ffff097224 */ /* 0x000fe400078e0017 */
[----:B------:R-:W-:-:S07]  /*dfe0*/  IMAD.MOV.U32 R8, RZ, RZ, R22 ;  /* 0x000000ffff087224 */ /* 0x000fce00078e0016 */
.L_x_12717:
[----:B------:R-:W-:-:S05]  /*dff0*/  VIADD R20, R8, 0x1 ;  /* 0x0000000108147836 */ /* 0x000fca0000000000 */
[----:B------:R-:W-:-:S04]  /*e000*/  ISETP.NE.AND P0, PT, R20, 0x2, PT ;  /* 0x000000021400780c */ /* 0x000fc80003f05270 */
[----:B------:R-:W-:Y:S02]  /*e010*/  SEL R20, R20, RZ, P0 ;  /* 0x000000ff14147207 */ /* 0x000fe40000000000 */
[----:B------:R-:W-:-:S03]  /*e020*/  SEL R0, RZ, 0x1, P0 ;  /* 0x00000001ff007807 */ /* 0x000fc60000000000 */
[----:B------:R-:W-:Y:S01]  /*e030*/  IMAD.MOV.U32 R22, RZ, RZ, R20 ;  /* 0x000000ffff167224 */ /* 0x000fe200078e0014 */
[----:B------:R-:W-:Y:S01]  /*e040*/  LOP3.LUT R23, R9, R0, RZ, 0x3c, !PT ;  /* 0x0000000009177212 */ /* 0x000fe200078e3cff */
[----:B0-----:R-:W-:Y:S06]  /*e050*/  @!P1 BRA `(.L_x_12706) ;  /* 0x0000000000049947 */ /* 0x001fec0003800000 */
[----:B------:R-:W-:Y:S01]  /*e060*/  BPT.TRAP 0x1 ;  /* 0x000000040000795c */ /* 0x000fe20000300000 */
.L_x_12706:
[----:B------:R-:W-:Y:S01]  /*e070*/  IMAD R3, R22, 0x8, R16 ;  /* 0x0000000816037824 */ /* 0x000fe200078e0210 */
[----:B------:R-:W-:-:S04]  /*e080*/  SHF.L.U32 R14, R23, 0x1f, RZ ;  /* 0x0000001f170e7819 */ /* 0x000fc800000006ff */
[----:B------:R0:W1:Y:S01]  /*e090*/  SYNCS.PHASECHK.TRANS64.TRYWAIT P0, [R3+URZ+0x13230], R14 ;  /* 0x0132300e030075a7 */ /* 0x000062000800017f */
[----:B------:R-:W-:Y:S05]  /*e0a0*/  @!P1 BRA `(.L_x_12707) ;  /* 0x0000000000049947 */ /* 0x000fea0003800000 */
[----:B------:R-:W-:Y:S01]  /*e0b0*/  BPT.TRAP 0x1 ;  /* 0x000000040000795c */ /* 0x000fe20000300000 */
.L_x_12707:
        /* <DEDUP_REMOVED lines=8> */
.L_x_12709:
[----:B------:R-:W-:Y:S05]  /*e140*/  BSYNC B1 ;  /* 0x0000000000017941 */ /* 0x000fea0003800000 */
.L_x_12708:
        /* <DEDUP_REMOVED lines=87> */
.L_x_12711:
[----:B------:R-:W-:Y:S01]  /*e6c0*/  SHF.L.U32 R0, R9, 0x1f, RZ ;  /* 0x0000001f09007819 */ /* 0x000fe200000006ff */
[----:B------:R-:W-:-:S04]  /*e6d0*/  IMAD R13, R8, 0x8, R16 ;  /* 0x00000008080d7824 */ /* 0x000fc800078e0210 */
[----:B------:R0:W1:Y:S01]  /*e6e0*/  SYNCS.PHASECHK.TRANS64.TRYWAIT P0, [R13+URZ+0x13250], R0 ;  /* 0x013250000d0075a7 */ /* 0x000062000800017f */
[----:B------:R-:W-:Y:S05]  /*e6f0*/  @!P1 BRA `(.L_x_12712) ;  /* 0x0000000000049947 */ /* 0x000fea0003800000 */
[----:B------:R-:W-:Y:S01]  /*e700*/  BPT.TRAP 0x1 ;  /* 0x000000040000795c */ /* 0x000fe20000300000 */
.L_x_12712:
[----:B------:R-:W-:Y:S04]  /*e710*/  BSSY B1, `(.L_x_12713) ;  /* 0x0000004000017945 */ /* 0x000fe80003800000 */
[----:B-1----:R-:W-:Y:S05]  /*e720*/  @P0 BRA `(.L_x_12714) ;  /* 0x0000000000080947 */ /* 0x002fea0003800000 */
[----:B------:R-:W1:Y:S02]  /*e730*/  SYNCS.PHASECHK.TRANS64.TRYWAIT P0, [R13+URZ+0x13250], R0 ;  /* 0x013250000d0075a7 */ /* 0x000e64000800017f */
[----:B-1----:R-:W-:Y:S05]  /*e740*/  @!P0 BRA `(.L_x_12715) ;  /* 0x000000ac00448947 */ /* 0x002fea0003800000 */
.L_x_12714:
[----:B------:R-:W-:Y:S05]  /*e750*/  BSYNC B1 ;  /* 0x0000000000017941 */ /* 0x000fea0003800000 */
.L_x_12713:
[----:B------:R-:W-:Y:S01]  /*e760*/  VIADD R9, R16, 0x1000 ;  /* 0x0000100010097836 */ /* 0x000fe20000000000 */
[----:B01----:R-:W-:Y:S01]  /*e770*/  FMNMX.FTZ R0, R120, R10, !PT ;  /* 0x0000000a78007209 */ /* 0x003fe20007810000 */
[----:B------:R-:W-:Y:S01]  /*e780*/  WARPGROUP.ARRIVE ;  /* 0x00000000000079c5 */ /* 0x000fe20000000000 */
[----:B------:R-:W-:Y:S02]  /*e790*/  IMAD.MOV.U32 R15, RZ, RZ, -0x3ffffff0 ;  /* 0xc0000010ff0f7424 */ /* 0x000fe400078e00ff */
[----:B------:R-:W-:Y:S02]  /*e7a0*/  SHF.R.U32.HI R9, RZ, 0x4, R9 ;  /* 0x00000004ff097819 */ /* 0x000fe40000011609 */
[----:B------:R-:W-:Y:S02]  /*e7b0*/  FMNMX.FTZ R0, R121, R0, !PT ;  /* 0x0000000079007209 */ /* 0x000fe40007810000 */
[----:B------:R-:W-:-:S04]  /*e7c0*/  LOP3.LUT R9, R9, 0x3fff, RZ, 0xc0, !PT ;  /* 0x00003fff09097812 */ /* 0x000fc800078ec0ff */
[----:B------:R-:W-:-:S05]  /*e7d0*/  LOP3.LUT R9, R9, 0x10000, RZ, 0xfc, !PT ;  /* 0x0001000009097812 */ /* 0x000fca00078efcff */
[----:B------:R-:W-:Y:S02]  /*e7e0*/  IMAD R8, R8, 0x280, R9 ;  /* 0x0000028008087824 */ /* 0x000fe400078e0209 */
[----:B------:R-:W-:Y:S02]  /*e7f0*/  IMAD.MOV.U32 R9, RZ, RZ, -0x3ffffff0 ;  /* 0xc0000010ff097424 */ /* 0x000fe400078e00ff */
[C---:B------:R-:W-:Y:S01]  /*e800*/  VIADD R14, R8.reuse, 0x80 ;  /* 0x00000080080e7836 */ /* 0x040fe20000000000 */
[----:B------:R-:W-:Y:S02]  /*e810*/  R2UR UR6, R8 ;  /* 0x00000000080672ca */ /* 0x000fe400000e0000 */
[----:B------:R-:W-:Y:S02]  /*e820*/  R2UR UR7, R9 ;  /* 0x00000000090772ca */ /* 0x000fe400000e0000 */
[----:B------:R-:W-:Y:S02]  /*e830*/  FMNMX.FTZ R9, R124, R0, !PT ;  /* 0x000000007c097209 */ /* 0x000fe40007810000 */
[----:B------:R-:W-:-:S02]  /*e840*/  FMNMX.FTZ R0, R122, R11, !PT ;  /* 0x0000000b7a007209 */ /* 0x000fc40007810000 */
[----:B------:R-:W-:Y:S02]  /*e850*/  FMNMX.FTZ R9, R125, R9, !PT ;  /* 0x000000097d097209 */ /* 0x000fe40007810000 */
[----:B------:R-:W-:Y:S02]  /*e860*/  FMNMX.FTZ R0, R123, R0, !PT ;  /* 0x000000007b007209 */ /* 0x000fe40007810000 */
[----:B------:R-:W-:Y:S02]  /*e870*/  FMNMX.FTZ R9, R128, R9, !PT ;  /* 0x0000000980097209 */ /* 0x000fe40007810000 */
[----:B------:R-:W-:Y:S01]  /*e880*/  FMNMX.FTZ R0, R126, R0, !PT ;  /* 0x000000007e007209 */ /* 0x000fe20007810000 */
[----:B------:R-:W-:Y:S01]  /*e890*/  QGMMA.64x64x32.F32.E4M3.E4M3 R24, R152, gdesc[UR4], R24, gsb0 ;  /* 0x00e0000498187df3 */ /* 0x000fe20008000818 */
        /* <DEDUP_REMOVED lines=38> */
[----:B------:R-:W-:Y:S01]  /*eb00*/  FMNMX.FTZ R9, R72, R9, !PT ;  /* 0x0000000948097209 */ /* 0x000fe20007810000 */
[----:B------:R-:W-:Y:S02]  /*eb10*/  WARPGROUP.DEPBAR.LE gsb0, 0x0 ;  /* 0x00008000000079c5 */ /* 0x000fe40000010000 */
[----:B------:R-:W-:Y:S01]  /*eb20*/  FMNMX.FTZ R0, R102, R0, !PT ;  /* 0x0000000066007209 */ /* 0x000fe20007810000 */
[----:B------:R-:W-:Y:S01]  /*eb30*/  WARPGROUP.ARRIVE ;  /* 0x00000000000079c5 */ /* 0x000fe20000000000 */
[----:B------:R-:W-:-:S05]  /*eb40*/  FMNMX.FTZ R9, R73, R9, !PT ;  /* 0x0000000949097209 */ /* 0x000fca0007810000 */
[----:B------:R-:W0:Y:S01]  /*eb50*/  S2R R155, SR_TID.X ;  /* 0x00000000009b7919 */ /* 0x000e220000002100 */
[----:B------:R-:W-:Y:S02]  /*eb60*/  FMNMX.FTZ R0, R103, R0, !PT ;  /* 0x0000000067007209 */ /* 0x000fe40007810000 */
[----:B------:R-:W-:Y:S01]  /*eb70*/  R2UR UR6, R14 ;  /* 0x000000000e0672ca */ /* 0x000fe200000e0000 */
[----:B------:R-:W-:Y:S01]  /*eb80*/  VIADD R14, R8, 0x100 ;  /* 0x00000100080e7836 */ /* 0x000fe20000000000 */
[----:B------:R-:W-:Y:S02]  /*eb90*/  FMNMX.FTZ R0, R74, R0, !PT ;  /* 0x000000004a007209 */ /* 0x000fe40007810000 */
[----:B------:R-:W-:Y:S01]  /*eba0*/  R2UR UR7, R15 ;  /* 0x000000000f0772ca */ /* 0x000fe200000e0000 */
[----:B------:R-:W-:Y:S01]  /*ebb0*/  IMAD.MOV.U32 R15, RZ, RZ, -0x3ffffff0 ;  /* 0xc0000010ff0f7424 */ /* 0x000fe200078e00ff */
        /* <DEDUP_REMOVED lines=30> */
[----:B------:R-:W-:Y:S02]  /*eda0*/  R2UR UR6, R14 ;  /* 0x000000000e0672ca */ /* 0x000fe400000e0000 */
[----:B------:R-:W1:Y:S01]  /*edb0*/  SHFL.BFLY PT, R14, R9, 0x2, 0x1f ;  /* 0x0c401f00090e7f89 */ /* 0x000e6200000e0000 */
[----:B------:R-:W-:Y:S01]  /*edc0*/  R2UR UR7, R15 ;  /* 0x000000000f0772ca */ /* 0x000fe200000e0000 */
[----:B------:R-:W-:Y:S01]  /*edd0*/  IMAD.MOV.U32 R15, RZ, RZ, -0x3ffffff0 ;  /* 0xc0000010ff0f7424 */ /* 0x000fe200078e00ff */
[----:B0-----:R-:W-:Y:S01]  /*ede0*/  LOP3.LUT R155, R155, 0x7f, RZ, 0xc0, !PT ;  /* 0x0000007f9b9b7812 */ /* 0x001fe200078ec0ff */
[----:B------:R-:W0:Y:S03]  /*edf0*/  SHFL.BFLY PT, R3, R0, 0x2, 0x1f ;  /* 0x0c401f0000037f89 */ /* 0x000e2600000e0000 */
[----:B------:R-:W-:-:S13]  /*ee00*/  ISETP.NE.AND P0, PT, R155, RZ, PT ;  /* 0x000000ff9b00720c */ /* 0x000fda0003f05270 */
[----:B------:R-:W-:Y:S01]  /*ee10*/  @!P0 IMAD R20, R20, 0x8, R16 ;  /* 0x0000000814148824 */ /* 0x000fe200078e0210 */
[----:B-1----:R-:W-:Y:S01]  /*ee20*/  FMNMX.FTZ R9, R9, R14, !PT ;  /* 0x0000000e09097209 */ /* 0x002fe20007810000 */
[----:B------:R-:W-:Y:S02]  /*ee30*/  VIADD R14, R8, 0x180 ;  /* 0x00000180080e7836 */ /* 0x000fe40000000000 */
[----:B------:R-:W-:Y:S01]  /*ee40*/  @!P0 VIADD R20, R20, 0x13240 ;  /* 0x0001324014148836 */ /* 0x000fe20000000000 */
[----:B0-----:R-:W-:Y:S01]  /*ee50*/  FMNMX.FTZ R0, R0, R3, !PT ;  /* 0x0000000300007209 */ /* 0x001fe20007810000 */
[----:B------:R-:W-:Y:S02]  /*ee60*/  WARPGROUP.DEPBAR.LE gsb0, 0x0 ;  /* 0x00008000000079c5 */ /* 0x000fe40000010000 */
[----:B------:R-:W-:Y:S01]  /*ee70*/  WARPGROUP.ARRIVE ;  /* 0x00000000000079c5 */ /* 0x000fe20000000000 */
[----:B------:R-:W0:Y:S01]  /*ee80*/  SHFL.BFLY PT, R3, R9, 0x1, 0x1f ;  /* 0x0c201f0009037f89 */ /* 0x000e2200000e0000 */
[----:B------:R-:W-:-:S04]  /*ee90*/  @!P0 PRMT R20, RZ, 0x654, R20 ;  /* 0x00000654ff148816 */ /* 0x000fc80000000014 */
[----:B------:R-:W-:Y:S01]  /*eea0*/  QGMMA.64x64x32.F32.E4M3.E4M3 R24, R144, gdesc[UR4], R24, gsb0 ;  /* 0x00e0000490187df3 */ /* 0x000fe20008000818 */
[----:B------:R-:W-:Y:S02]  /*eeb0*/  R2UR UR6, R14 ;  /* 0x000000000e0672ca */ /* 0x000fe400000e0000 */
[----:B------:R-:W1:Y:S01]  /*eec0*/  SHFL.BFLY PT, R14, R0, 0x1, 0x1f ;  /* 0x0c201f00000e7f89 */ /* 0x000e6200000e0000 */
[----:B------:R-:W-:Y:S02]  /*eed0*/  R2UR UR7, R15 ;  /* 0x000000000f0772ca */ /* 0x000fe400000e0000 */
[----:B0-----:R-:W-:-:S05]  /*eee0*/  FMNMX.FTZ R3, R9, R3, !PT ;  /* 0x0000000309037209 */ /* 0x001fca0007810000 */
[----:B------:R-:W-:Y:S01]  /*eef0*/  FADD.FTZ R10, -R3, R10 ;  /* 0x0000000a030a7221 */ /* 0x000fe20000010100 */
[----:B-1----:R-:W-:-:S03]  /*ef00*/  FMNMX.FTZ R0, R0, R14, !PT ;  /* 0x0000000e00007209 */ /* 0x002fc60007810000 */
[----:B------:R-:W-:Y:S02]  /*ef10*/  FMUL.FTZ R10, R2, R10 ;  /* 0x0000000a020a7220 */ /* 0x000fe40000410000 */
[----:B------:R-:W-:-:S01]  /*ef20*/  FADD.FTZ R9, -R0, R11 ;  /* 0x0000000b00097221 */ /* 0x000fc20000010100 */
[----:B------:R-:W-:-:S03]  /*ef30*/  FFMA.FTZ R11, R2, R3, -8 ;  /* 0xc1000000020b7423 */ /* 0x000fc60000010003 */
        /* <DEDUP_REMOVED lines=43> */
[----:B------:R-:W-:Y:S01]  /*f1f0*/  MUFU.EX2 R9, R9 ;  /* 0x0000000900097308 */ /* 0x000fe20000000800 */
[----:B------:R-:W-:-:S02]  /*f200*/  WARPGROUP.DEPBAR.LE gsb0, 0x0 ;  /* 0x00008000000079c5 */ /* 0x000fc40000010000 */
[C-C-:B------:R-:W-:Y:S01]  /*f210*/  FFMA.FTZ R122, R2.reuse, R122, -R69.reuse ;  /* 0x0000007a027a7223 */ /* 0x140fe20000010845 */
[----:B------:R-:W-:-:S01]  /*f220*/  FFMA.FTZ R123, R2, R123, -R69 ;  /* 0x0000007b027b7223 */ /* 0x000fc20000010845 */
[C-C-:B------:R-:W-:Y:S01]  /*f230*/  FFMA.FTZ R126, R2.reuse, R126, -R69.reuse ;  /* 0x0000007e027e7223 */ /* 0x140fe20000010845 */
[----:B------:R-:W-:-:S01]  /*f240*/  FFMA.FTZ R127, R2, R127, -R69 ;  /* 0x0000007f027f7223 */ /* 0x000fc20000010845 */
[C-C-:B------:R-:W-:Y:S01]  /*f250*/  FFMA.FTZ R130, R2.reuse, R130, -R69.reuse ;  /* 0x0000008202827223 */ /* 0x140fe20000010845 */
[----:B------:R-:W0:Y:S01]  /*f260*/  MUFU.EX2 R14, R14 ;  /* 0x0000000e000e7308 */ /* 0x000e220000000800 */
[----:B------:R-:W-:-:S01]  /*f270*/  FFMA.FTZ R131, R2, R131, -R69 ;  /* 0x0000008302837223 */ /* 0x000fc20000010845 */
[C-C-:B------:R-:W-:Y:S01]  /*f280*/  FFMA.FTZ R134, R2.reuse, R134, -R69.reuse ;  /* 0x0000008602867223 */ /* 0x140fe20000010845 */
[----:B------:R-:W-:-:S01]  /*f290*/  FFMA.FTZ R135, R2, R135, -R69 ;  /* 0x0000008702877223 */ /* 0x000fc20000010845 */
[----:B------:R-:W-:Y:S01]  /*f2a0*/  WARPGROUP.ARRIVE ;  /* 0x00000000000079c5 */ /* 0x000fe20000000000 */
[----:B------:R-:W-:-:S01]  /*f2b0*/  FFMA.FTZ R106, R2, R106, -R69 ;  /* 0x0000006a026a7223 */ /* 0x000fc20000010845 */
[C-C-:B------:R-:W-:Y:S01]  /*f2c0*/  FFMA.FTZ R107, R2.reuse, R107, -R69.reuse ;  /* 0x0000006b026b7223 */ /* 0x140fe20000010845 */
[----:B------:R-:W-:-:S01]  /*f2d0*/  FFMA.FTZ R110, R2, R110, -R69 ;  /* 0x0000006e026e7223 */ /* 0x000fc20000010845 */
[----:B------:R-:W1:Y:S01]  /*f2e0*/  MUFU.EX2 R122, R122 ;  /* 0x0000007a007a7308 */ /* 0x000e620000000800 */
[----:B------:R-:W-:-:S01]  /*f2f0*/  FFMA.FTZ R111, R2, R111, -R69 ;  /* 0x0000006f026f7223 */ /* 0x000fc20000010845 */
[----:B------:R-:W-:Y:S01]  /*f300*/  QGMMA.64x64x32.F32.E4M3.E4M3 R24, R140, gdesc[UR4], R24, gsb0 ;  /* 0x00e000048c187df3 */ /* 0x000fe20008000818 */
        /* <DEDUP_REMOVED lines=11> */
[----:B------:R-:W-:-:S02]  /*f3c0*/  VIADD R56, R8, 0x200 ;  /* 0x0000020008387836 */ /* 0x000fc40000000000 */
[----:B------:R-:W-:-:S01]  /*f3d0*/  FFMA.FTZ R8, R2, R99, -R69 ;  /* 0x0000006302087223 */ /* 0x000fc20000010845 */
[----:B------:R-:W0:Y:S01]  /*f3e0*/  MUFU.EX2 R123, R123 ;  /* 0x0000007b007b7308 */ /* 0x000e220000000800 */
[----:B-1----:R-:W-:-:S01]  /*f3f0*/  FFMA.FTZ R21, R9, R21, R122 ;  /* 0x0000001509157223 */ /* 0x002fc2000001007a */
[----:B------:R-:W-:Y:S01]  /*f400*/  IMAD.MOV.U32 R57, RZ, RZ, -0x3ffffff0 ;  /* 0xc0000010ff397424 */ /* 0x000fe200078e00ff */
[----:B------:R-:W-:Y:S01]  /*f410*/  R2UR UR6, R56 ;  /* 0x00000000380672ca */ /* 0x000fe200000e0000 */
[C-C-:B------:R-:W-:Y:S01]  /*f420*/  FFMA.FTZ R56, R2.reuse, R102, -R69.reuse ;  /* 0x0000006602387223 */ /* 0x140fe20000010845 */
[----:B------:R-:W-:-:S01]  /*f430*/  FFMA.FTZ R74, R2, R74, -R69 ;  /* 0x0000004a024a7223 */ /* 0x000fc20000010845 */
[----:B------:R-:W-:Y:S01]  /*f440*/  FFMA.FTZ R75, R2, R75, -R69 ;  /* 0x0000004b024b7223 */ /* 0x000fe20000010845 */
[----:B------:R-:W-:Y:S01]  /*f450*/  R2UR UR7, R57 ;  /* 0x00000000390772ca */ /* 0x000fe200000e0000 */
        /* <DEDUP_REMOVED lines=20> */
[----:B------:R-:W-:-:S04]  /*f5a0*/  FFMA.FTZ R69, R2, R71, -R69 ;  /* 0x0000004702457223 */ /* 0x000fc80000010845 */
        /* <DEDUP_REMOVED lines=14> */
[----:B------:R-:W-:Y:S06]  /*f690*/  QGMMA.64x64x32.F32.E4M3.E4M3 R24, R136, gdesc[UR4], R24, gsb0 ;  /* 0x00e0000488187df3 */ /* 0x000fec0008000818 */
        /* <DEDUP_REMOVED lines=21> */
[----:B------:R2:W-:Y:S04]  /*f7f0*/  @!P0 SYNCS.ARRIVE.TRANS64.RED.A1T0 RZ, [R20+URZ], RZ ;  /* 0x000000ff14ff89a7 */ /* 0x0005e8000810043f */
        /* <DEDUP_REMOVED lines=113> */
[----:B---3--:R-:W-:-:S01]  /*ff10*/  FADD.FTZ R21, R70, R21 ;  /* 0x0000001546157221 */ /* 0x008fc20000010000 */
[----:B0-----:R-:W-:-:S03]  /*ff20*/  FADD.FTZ R157, R11, R157 ;  /* 0x0000009d0b9d7221 */ /* 0x001fc60000010000 */
[----:B-1----:R-:W-:Y:S01]  /*ff30*/  FADD.FTZ R21, R69, R21 ;  /* 0x0000001545157221 */ /* 0x002fe20000010000 */
[----:B--2---:R-:W-:Y:S06]  /*ff40*/  @!P1 BRA `(.L_x_12716) ;  /* 0x0000000000049947 */ /* 0x004fec0003800000 */
[----:B------:R-:W-:Y:S01]  /*ff50*/  BPT.TRAP 0x1 ;  /* 0x000000040000795c */ /* 0x000fe20000300000 */
.L_x_12716:
        /* <DEDUP_REMOVED lines=80> */
[----:B--2---:R-:W-:-:S04]  /*10460*/  PRMT R13, R20, 0x654, R13 ;  /* 0x00000654140d7816 */ /* 0x004fc8000000000d */
[----:B------:R0:W-:Y:S01]  /*10470*/  SYNCS.ARRIVE.TRANS64.RED.A1T0 RZ, [R13+URZ], RZ ;  /* 0x000000ff0dff79a7 */ /* 0x0001e2000810043f */
[----:B------:R-:W-:Y:S05]  /*10480*/  @P0 BRA `(.L_x_12717) ;  /* 0xffffffd800d80947 */ /* 0x000fea000383ffff */
.L_x_12705:
[----:B------:R-:W-:Y:S05]  /*10490*/  BSYNC B0 ;  /* 0x0000000000007941 */ /* 0x000fea0003800000 */
.L_x_12704:
[----:B------:R-:W-:Y:S06]  /*104a0*/  BAR.ARV 0x8, 0x200 ;  /* 0x0208000000007b1d */ /* 0x000fec0000002000 */
[----:B------:R-:W-:Y:S05]  /*104b0*/  @!P1 BRA `(.L_x_12718) ;  /* 0x0000000000049947 */ /* 0x000fea0003800000 */
[----:B------:R-:W-:Y:S01]  /*104c0*/  BPT.TRAP 0x1 ;  /* 0x000000040000795c */ /* 0x000fe20000300000 */
.L_x_12718:
[----:B------:R-:W-:Y:S01]  /*104d0*/  IMAD R10, R22, 0x8, R16 ;  /* 0x00000008160a7824 */ /* 0x000fe200078e0210 */
[----:B------:R-:W-:-:S04]  /*104e0*/  SHF.L.U32 R5, R23, 0x1f, RZ ;  /* 0x0000001f17057819 */ /* 0x000fc800000006ff */
[----:B------:R1:W2:Y:S01]  /*104f0*/  SYNCS.PHASECHK.TRANS64.TRYWAIT P0, [R10+URZ+0x13250], R5 ;  /* 0x013250050a0075a7 */ /* 0x0002a2000800017f */
[----:B------:R-:W-:Y:S05]  /*10500*/  @!P1 BRA `(.L_x_12719) ;  /* 0x0000000000049947 */ /* 0x000fea0003800000 */
[----:B------:R-:W-:Y:S01]  /*10510*/  BPT.TRAP 0x1 ;  /* 0x000000040000795c */ /* 0x000fe20000300000 */
.L_x_12719:
[----:B------:R-:W-:Y:S04]  /*10520*/  BSSY B0, `(.L_x_12720) ;  /* 0x0000004000007945 */ /* 0x000fe80003800000 */
[----:B--2---:R-:W-:Y:S05]  /*10530*/  @P0 BRA `(.L_x_12721) ;  /* 0x0000000000080947 */ /* 0x004fea0003800000 */
[----:B------:R-:W2:Y:S02]  /*10540*/  SYNCS.PHASECHK.TRANS64.TRYWAIT P0, [R10+URZ+0x13250], R5 ;  /* 0x013250050a0075a7 */ /* 0x000ea4000800017f */
[----:B--2---:R-:W-:Y:S05]  /*10550*/  @!P0 BRA `(.L_x_12722) ;  /* 0x0000008c00d48947 */ /* 0x004fea0003800000 */
.L_x_12721:
[----:B------:R-:W-:Y:S05]  /*10560*/  BSYNC B0 ;  /* 0x0000000000007941 */ /* 0x000fea0003800000 */
.L_x_12720:
        /* <DEDUP_REMOVED lines=12> */
[----:B------:R-:W-:Y:S01]  /*10630*/  IMAD.MOV.U32 R5, RZ, RZ, -0x3ffffff0 ;  /* 0xc0000010ff057424 */ /* 0x000fe200078e00ff */
[----:B------:R-:W3:Y:S02]  /*10640*/  @P0 LDC.64 R8, c[0x0][0x9c8] ;  /* 0x00027200ff080b82 */ /* 0x000ee40000000a00 */
[----:B------:R-:W-:Y:S02]  /*10650*/  R2UR UR6, R4 ;  /* 0x00000000040672ca */ /* 0x000fe400000e0000 */
[----:B------:R-:W-:-:S04]  /*10660*/  R2UR UR7, R5 ;  /* 0x00000000050772ca */ /* 0x000fc800000e0000 */
[----:B------:R-:W0:Y:S09]  /*10670*/  @P0 LDC.64 R6, c[0x0][0x9d0] ;  /* 0x00027400ff060b82 */ /* 0x000e320000000a00 */
[----:B------:R-:W-:Y:S03]  /*10680*/  QGMMA.64x64x32.F32.E4M3.E4M3 R24, R152, gdesc[UR4], R24, gsb0 ;  /* 0x00e0000498187df3 */ /* 0x000fe60008000818 */
        /* <DEDUP_REMOVED lines=12> */
[----:B------:R-:W-:Y:S01]  /*10750*/  @P0 LEA R8, P2, R6, UR4, 0x2 ;  /* 0x0000000406080c11 */ /* 0x000fe2000f8410ff */
[----:B------:R-:W-:-:S03]  /*10760*/  IMAD.MOV.U32 R7, RZ, RZ, -0x3ffffff0 ;  /* 0xc0000010ff077424 */ /* 0x000fc600078e00ff */
[----:B------:R-:W-:Y:S01]  /*10770*/  @P0 LEA.HI.X R9, R6, UR5, R5, 0x2, P2 ;  /* 0x0000000506090c11 */ /* 0x000fe200090f1405 */
[----:B------:R-:W-:Y:S01]  /*10780*/  VIADD R6, R4, 0x80 ;  /* 0x0000008004067836 */ /* 0x000fe20000000000 */
[----:B------:R-:W-:-:S03]  /*10790*/  R2UR UR7, R7 ;  /* 0x00000000070772ca */ /* 0x000fc600000e0000 */
[----:B------:R0:W2:Y:S01]  /*107a0*/  @P0 LDG.E R11, desc[UR40][R8.64] ;  /* 0x00000028080b0981 */ /* 0x0000a2000c1e1900 */
[----:B------:R-:W-:Y:S01]  /*107b0*/  R2UR UR6, R6 ;  /* 0x00000000060672ca */ /* 0x000fe200000e0000 */
[----:B------:R-:W-:Y:S02]  /*107c0*/  VIADD R6, R4, 0x100 ;  /* 0x0000010004067836 */ /* 0x000fe40000000000 */
[----:B------:R-:W-:Y:S02]  /*107d0*/  IMAD.MOV.U32 R7, RZ, RZ, -0x3ffffff0 ;  /* 0xc0000010ff077424 */ /* 0x000fe400078e00ff */
[----:B------:R-:W-:Y:S02]  /*107e0*/  IMAD.MOV.U32 R5, RZ, RZ, -0x3ffffff0 ;  /* 0xc0000010ff057424 */ /* 0x000fe400078e00ff */
[----:B------:R-:W-:Y:S01]  /*107f0*/  IMAD.MOV.U32 R20, RZ, RZ, -0x800000 ;  /* 0xff800000ff147424 */ /* 0x000fe200078e00ff */
[----:B0-----:R-:W0:Y:S05]  /*10800*/  SHFL.BFLY PT, R8, R21, 0x2, 0x1f ;  /* 0x0c401f0015087f89 */ /* 0x001e2a00000e0000 */
[----:B------:R-:W-:Y:S01]  /*10810*/  QGMMA.64x64x32.F32.E4M3.E4M3 R24, R148, gdesc[UR4], R24, gsb0 ;  /* 0x00e0000494187df3 */ /* 0x000fe20008000818 */
[----:B------:R-:W-:Y:S01]  /*10820*/  R2UR UR6, R6 ;  /* 0x00000000060672ca */ /* 0x000fe200000e0000 */
[----:B------:R-:W-:Y:S01]  /*10830*/  VIADD R6, R4, 0x180 ;  /* 0x0000018004067836 */ /* 0x000fe20000000000 */
[----:B------:R-:W-:Y:S01]  /*10840*/  R2UR UR7, R7 ;  /* 0x00000000070772ca */ /* 0x000fe200000e0000 */
[----:B------:R-:W-:-:S02]  /*10850*/  IMAD.MOV.U32 R7, RZ, RZ, -0x3ffffff0 ;  /* 0xc0000010ff077424 */ /* 0x000fc400078e00ff */
[----:B------:R-:W-:Y:S02]  /*10860*/  VIADD R4, R4, 0x200 ;  /* 0x0000020004047836 */ /* 0x000fe40000000000 */
[----:B0-----:R-:W-:-:S01]  /*10870*/  FADD.FTZ R8, R8, R21 ;  /* 0x0000001508087221 */ /* 0x001fc20000010000 */
[----:B------:R-:W-:Y:S01]  /*10880*/  IMAD.MOV.U32 R21, RZ, RZ, -0x800000 ;  /* 0xff800000ff157424 */ /* 0x000fe200078e00ff */
[----:B------:R-:W-:Y:S02]  /*10890*/  WARPGROUP.DEPBAR.LE gsb0, 0x0 ;  /* 0x00008000000079c5 */ /* 0x000fe40000010000 */
[----:B------:R-:W-:-:S06]  /*108a0*/  WARPGROUP.ARRIVE ;  /* 0x00000000000079c5 */ /* 0x000fcc0000000000 */
[----:B------:R-:W-:Y:S01]  /*108b0*/  QGMMA.64x64x32.F32.E4M3.E4M3 R24, R144, gdesc[UR4], R24, gsb0 ;  /* 0x00e0000490187df3 */ /* 0x000fe20008000818 */
[----:B------:R-:W-:Y:S02]  /*108c0*/  R2UR UR6, R6 ;  /* 0x00000000060672ca */ /* 0x000fe400000e0000 */
[----:B------:R-:W-:Y:S01]  /*108d0*/  R2UR UR7, R7 ;  /* 0x00000000070772ca */ /* 0x000fe200000e0000 */
[----:B------:R-:W0:Y:S02]  /*108e0*/  SHFL.BFLY PT, R6, R157, 0x2, 0x1f ;  /* 0x0c401f009d067f89 */ /* 0x000e2400000e0000 */
[----:B0-----:R-:W-:-:S05]  /*108f0*/  FADD.FTZ R6, R6, R157 ;  /* 0x0000009d06067221 */ /* 0x001fca0000010000 */
[----:B------:R-:W0:Y:S02]  /*10900*/  SHFL.BFLY PT, R7, R6, 0x1, 0x1f ;  /* 0x0c201f0006077f89 */ /* 0x000e2400000e0000 */
[----:B0-----:R-:W-:-:S04]  /*10910*/  FADD.FTZ R9, R6, R7 ;  /* 0x0000000706097221 */ /* 0x001fc80000010000 */
[C---:B------:R-:W-:Y:S01]  /*10920*/  FMUL.FTZ R13, R9.reuse, 0.00390625 ;  /* 0x3b800000090d7820 */ /* 0x040fe20000410000 */
[----:B------:R-:W-:-:S04]  /*10930*/  FSETP.NE.FTZ.AND P0, PT, R9, RZ, PT ;  /* 0x000000ff0900720b */ /* 0x000fc80003f15000 */
[----:B------:R-:W-:Y:S01]  /*10940*/  FSETP.NE.FTZ.AND P2, PT, R13, RZ, PT ;  /* 0x000000ff0d00720b */ /* 0x000fe20003f55000 */
[----:B------:R-:W-:Y:S02]  /*10950*/  WARPGROUP.DEPBAR.LE gsb0, 0x0 ;  /* 0x00008000000079c5 */ /* 0x000fe40000010000 */
[----:B------:R-:W-:-:S10]  /*10960*/  WARPGROUP.ARRIVE ;  /* 0x00000000000079c5 */ /* 0x000fd40000000000 */
[----:B------:R-:W-:Y:S01]  /*10970*/  @P2 FMUL.FTZ R6, R2, 0.69314718246459960938 ;  /* 0x3f31721802062820 */ /* 0x000fe20000410000 */
[----:B------:R-:W-:Y:S01]  /*10980*/  QGMMA.64x64x32.F32.E4M3.E4M3 R24, R140, gdesc[UR4], R24, gsb0 ;  /* 0x00e000048c187df3 */ /* 0x000fe20008000818 */
[----:B------:R-:W-:Y:S01]  /*10990*/  R2UR UR6, R4 ;  /* 0x00000000040672ca */ /* 0x000fe200000e0000 */
[----:B------:R-:W-:Y:S01]  /*109a0*/  IMAD.MOV.U32 R4, RZ, RZ, RZ ;  /* 0x000000ffff047224 */ /* 0x000fe200078e00ff */
[----:B------:R-:W-:Y:S02]  /*109b0*/  R2UR UR7, R5 ;  /* 0x00000000050772ca */ /* 0x000fe400000e0000 */
[----:B------:R-:W0:Y:S03]  /*109c0*/  SHFL.BFLY PT, R5, R8, 0x1, 0x1f ;  /* 0x0c201f0008057f89 */ /* 0x000e2600000e0000 */
[----:B------:R-:W-:Y:S01]  /*109d0*/  @P0 MUFU.RCP R4, R9 ;  /* 0x0000000900040308 */ /* 0x000fe20000001000 */
[----:B0-----:R-:W-:-:S01]  /*109e0*/  FADD.FTZ R12, R8, R5 ;  /* 0x00000005080c7221 */ /* 0x001fc20000010000 */
[----:B------:R-:W-:-:S06]  /*109f0*/  IMAD.MOV.U32 R8, RZ, RZ, RZ ;  /* 0x000000ffff087224 */ /* 0x000fcc00078e00ff */
[----:B------:R-:W0:Y:S01]  /*10a00*/  @P2 MUFU.LG2 R5, R13 ;  /* 0x0000000d00052308 */ /* 0x000e220000000c00 */
[C---:B------:R-:W-:Y:S01]  /*10a10*/  FMUL.FTZ R14, R12.reuse, 0.00390625 ;  /* 0x3b8000000c0e7820 */ /* 0x040fe20000410000 */
[----:B------:R-:W-:-:S04]  /*10a20*/  FSETP.NE.FTZ.AND P0, PT, R12, RZ, PT ;  /* 0x000000ff0c00720b */ /* 0x000fc80003f15000 */
[----:B------:R-:W-:-:S09]  /*10a30*/  FSETP.NE.FTZ.AND P3, PT, R14, RZ, PT ;  /* 0x000000ff0e00720b */ /* 0x000fd20003f75000 */
[----:B------:R-:W-:Y:S01]  /*10a40*/  @P0 MUFU.RCP R8, R12 ;  /* 0x0000000c00080308 */ /* 0x000fe20000001000 */
[----:B0-----:R-:W-:-:S03]  /*10a50*/  @P2 FMUL.FTZ R5, R5, 0.69314718246459960938 ;  /* 0x3f31721805052820 */ /* 0x001fc60000410000 */
[----:B------:R-:W-:Y:S01]  /*10a60*/  @P3 FMUL.FTZ R2, R2, 0.69314718246459960938 ;  /* 0x3f31721802023820 */ /* 0x000fe20000410000 */
[----:B------:R-:W-:-:S03]  /*10a70*/  @P2 FFMA.FTZ R21, R6, R3, R5 ;  /* 0x0000000306152223 */ /* 0x000fc60000010005 */
[----:B------:R-:W0:Y:S02]  /*10a80*/  @P3 MUFU.LG2 R7, R14 ;  /* 0x0000000e00073308 */ /* 0x000e240000000c00 */
[----:B0-----:R-:W-:-:S04]  /*10a90*/  @P3 FMUL.FTZ R7, R7, 0.69314718246459960938 ;  /* 0x3f31721807073820 */ /* 0x001fc80000410000 */
[----:B------:R-:W-:Y:S01]  /*10aa0*/  @P3 FFMA.FTZ R20, R2, R0, R7 ;  /* 0x0000000002143223 */ /* 0x000fe20000010007 */
[----:B------:R-:W-:Y:S02]  /*10ab0*/  WARPGROUP.DEPBAR.LE gsb0, 0x0 ;  /* 0x00008000000079c5 */ /* 0x000fe40000010000 */
[----:B------:R-:W-:-:S06]  /*10ac0*/  WARPGROUP.ARRIVE ;  /* 0x00000000000079c5 */ /* 0x000fcc0000000000 */
[----:B------:R-:W-:Y:S01]  /*10ad0*/  QGMMA.64x64x32.F32.E4M3.E4M3 R24, R136, gdesc[UR4], R24, gsb0 ;  /* 0x00e0000488187df3 */ /* 0x000fe20008000818 */
[-C--:B--2---:R-:W-:Y:S01]  /*10ae0*/  FMUL.FTZ R4, R4, R11.reuse ;  /* 0x0000000b04047220 */ /* 0x084fe20000410000 */
[----:B------:R-:W-:Y:S01]  /*10af0*/  FMUL.FTZ R2, R8, R11 ;  /* 0x0000000b08027220 */ /* 0x000fe20000410000 */
[----:B------:R-:W-:Y:S02]  /*10b00*/  WARPGROUP.DEPBAR.LE gsb0, 0x0 ;  /* 0x00008000000079c5 */ /* 0x000fe40000010000 */
[----:B------:R-:W-:Y:S05]  /*10b10*/  @!P1 BRA `(.L_x_12723) ;  /* 0x0000000000049947 */ /* 0x000fea0003800000 */
[----:B------:R-:W-:Y:S01]  /*10b20*/  BPT.TRAP 0x1 ;  /* 0x000000040000795c */ /* 0x000fe20000300000 */
.L_x_12723:
        /* <DEDUP_REMOVED lines=35> */
[----:B------:R-:W-:Y:S01]  /*10d60*/  FMUL.FTZ R55, R55, R2 ;  /* 0x0000000237377220 */ /* 0x000fe20000410000 */
[----:B------:R-:W-:-:S02]  /*10d70*/  SEL R22, R22, RZ, P1 ;  /* 0x000000ff16167207 */ /* 0x000fc40000800000 */
[----:B--2---:R-:W-:Y:S01]  /*10d80*/  PRMT R0, R0, 0x654, R10 ;  /* 0x0000065400007816 */ /* 0x004fe2000000000a */
[----:B---3--:R-:W-:-:S03]  /*10d90*/  VIADD R3, R3, 0x1 ;  /* 0x0000000103037836 */ /* 0x008fc60000000000 */
[----:B------:R0:W-:Y:S02]  /*10da0*/  SYNCS.ARRIVE.TRANS64.RED.A1T0 RZ, [R0+URZ], RZ ;  /* 0x000000ff00ff79a7 */ /* 0x0001e4000810043f */
[----:B------:R1:W-:Y:S01]  /*10db0*/  STL [R1+0x68], R3 ;  /* 0x0000680301007387 */ /* 0x0003e20000100800 */
[----:B------:R-:W-:Y:S01]  /*10dc0*/  FMUL.FTZ R10, R41, R4 ;  /* 0x00000004290a7220 */ /* 0x000fe20000410000 */
[----:B0-----:R-:W-:Y:S01]  /*10dd0*/  SEL R0, RZ, 0x1, P1 ;  /* 0x00000001ff007807 */ /* 0x001fe20000800000 */
[----:B------:R-:W-:-:S03]  /*10de0*/  FMUL.FTZ R4, R51, R2 ;  /* 0x0000000233047220 */ /* 0x000fc60000410000 */
[----:B------:R-:W-:-:S07]  /*10df0*/  LOP3.LUT R23, R23, R0, RZ, 0x3c, !PT ;  /* 0x0000000017177212 */ /* 0x000fce00078e3cff */
.L_x_12661:
        /* <DEDUP_REMOVED lines=14> */
[----:B------:R-:W3:Y:S01]  /*10ee0*/  S2R R27, SR_TID.X ;  /* 0x00000000001b7919 */ /* 0x000ee20000002100 */
[----:B------:R-:W-:Y:S01]  /*10ef0*/  F2FP.BF16.F32.PACK_AB R7, R52, R7 ;  /* 0x000000073407723e */ /* 0x000fe200000010ff */
[----:B------:R-:W-:Y:S01]  /*10f00*/  ULDC.64 UR6, c[0x0][0xb98] ;  /* 0x0002e60000067ab9 */ /* 0x000fe20000000a00 */
[----:B------:R-:W4:Y:S04]  /*10f10*/  LDL.LU R0, [R1+0x48] ;  /* 0x0000480001007983 */ /* 0x000f280000300800 */
[----:B0-----:R-:W3:Y:S04]  /*10f20*/  LDL R32, [R1+0x84] ;  /* 0x0000840001207983 */ /* 0x001ee80000100800 */
[----:B------:R-:W3:Y:S01]  /*10f30*/  LDL R52, [R1+0x44] ;  /* 0x0000440001347983 */ /* 0x000ee20000100800 */
[----:B------:R-:W-:-:S03]  /*10f40*/  F2FP.BF16.F32.PACK_AB R9, R46, R9 ;  /* 0x000000092e09723e */ /* 0x000fc600000010ff */
[----:B------:R-:W3:Y:S04]  /*10f50*/  LDL.LU R48, [R1+0x60] ;  /* 0x0000600001307983 */ /* 0x000ee80000300800 */
[----:B------:R-:W3:Y:S01]  /*10f60*/  LDL.LU R46, [R1+0x64] ;  /* 0x00006400012e7983 */ /* 0x000ee20000300800 */
[----:B------:R-:W0:Y:S01]  /*10f70*/  S2R R41, SR_SWINHI ;  /* 0x0000000000297919 */ /* 0x000e220000002f00 */
        /* <DEDUP_REMOVED lines=15> */
[----:B------:R-:W3:Y:S01]  /*11070*/  LDL R44, [R1+0x4c] ;  /* 0x00004c00012c7983 */ /* 0x000ee20000100800 */
[----:B------:R-:W-:Y:S01]  /*11080*/  BAR.SYNC.DEFER_BLOCKING 0x1, 0x180 ;  /* 0x0046000000007b1d */ /* 0x000fe20000010000 */
[----:B--2---:R-:W-:-:S02]  /*11090*/  IMAD.MOV.U32 R26, RZ, RZ, R2 ;  /* 0x000000ffff1a7224 */ /* 0x004fc400078e0002 */
[----:B----45:R-:W-:Y:S02]  /*110a0*/  IMAD.MOV.U32 R28, RZ, RZ, R0 ;  /* 0x000000ffff1c7224 */ /* 0x030fe400078e0000 */
[----:B---3--:R-:W-:-:S05]  /*110b0*/  IMAD.SHL.U32 R0, R27, 0x4, RZ ;  /* 0x000000041b007824 */ /* 0x008fca00078e00ff */
[----:B------:R-:W-:-:S04]  /*110c0*/  LOP3.LUT R0, R0, 0xc, RZ, 0xc0, !PT ;  /* 0x0000000c00007812 */ /* 0x000fc800078ec0ff */
[----:B------:R-:W-:-:S05]  /*110d0*/  IADD3 R2, P0, R0, UR4, RZ ;  /* 0x0000000400027c10 */ /* 0x000fca000ff1e0ff */
[----:B-1----:R-:W-:Y:S01]  /*110e0*/  IMAD.X R3, RZ, RZ, UR5, P0 ;  /* 0x00000005ff037e24 */ /* 0x002fe200080e06ff */
[----:B------:R-:W-:-:S04]  /*110f0*/  ULDC.64 UR4, c[0x0][0xc00] ;  /* 0x0003000000047ab9 */ /* 0x000fc80000000a00 */
[----:B------:R1:W2:Y:S02]  /*11100*/  LDG.E.CONSTANT R0, desc[UR40][R2.64] ;  /* 0x0000002802007981 */ /* 0x0002a4000c1e9900 */
[----:B-1----:R-:W-:-:S04]  /*11110*/  LOP3.LUT P1, R2, R27, 0x3, RZ, 0xc0, !PT ;  /* 0x000000031b027812 */ /* 0x002fc8000782c0ff */
        /* <DEDUP_REMOVED lines=8> */
[C---:B------:R-:W-:Y:S02]  /*111a0*/  IADD3 R59, P0, R6.reuse, 0x60, RZ ;  /* 0x00000060063b7810 */ /* 0x040fe40007f1e0ff */
[----:B------:R-:W-:Y:S02]  /*111b0*/  IADD3 R55, P2, R6, 0x40, RZ ;  /* 0x0000004006377810 */ /* 0x000fe40007f5e0ff */
[----:B------:R-:W-:Y:S02]  /*111c0*/  SEL R39, R25, R24, P1 ;  /* 0x0000001819277207 */ /* 0x000fe40000800000 */
[----:B------:R-:W-:Y:S02]  /*111d0*/  SEL R13, R12, R13, P1 ;  /* 0x0000000d0c0d7207 */ /* 0x000fe40000800000 */
[----:B------:R-:W-:-:S02]  /*111e0*/  SEL R57, R56, R57, P1 ;  /* 0x0000003938397207 */ /* 0x000fc40000800000 */
[----:B------:R-:W-:Y:S02]  /*111f0*/  SEL R25, R24, R25, P1 ;  /* 0x0000001918197207 */ /* 0x000fe40000800000 */
[----:B------:R-:W-:Y:S02]  /*11200*/  SEL R43, R9, R8, P1 ;  /* 0x00000008092b7207 */ /* 0x000fe40000800000 */
[----:B------:R-:W-:Y:S02]  /*11210*/  SEL R45, R8, R9, P1 ;  /* 0x00000009082d7207 */ /* 0x000fe40000800000 */
[----:B------:R-:W-:Y:S02]  /*11220*/  LOP3.LUT R8, R55, 0x380, RZ, 0xc0, !PT ;  /* 0x0000038037087812 */ /* 0x000fe400078ec0ff */
[----:B------:R-:W-:Y:S02]  /*11230*/  LOP3.LUT R24, R59, 0x380, RZ, 0xc0, !PT ;  /* 0x000003803b187812 */ /* 0x000fe400078ec0ff */
[----:B------:R-:W-:-:S02]  /*11240*/  SEL R29, R15, R14, P1 ;  /* 0x0000000e0f1d7207 */ /* 0x000fc40000800000 */
[----:B------:R-:W-:Y:S02]  /*11250*/  SEL R15, R14, R15, P1 ;  /* 0x0000000f0e0f7207 */ /* 0x000fe40000800000 */
[----:B------:R-:W-:Y:S02]  /*11260*/  SHF.R.U64 R8, R8, 0x3, RZ ;  /* 0x0000000308087819 */ /* 0x000fe400000012ff */
[----:B------:R-:W-:Y:S02]  /*11270*/  SHF.R.U64 R24, R24, 0x3, RZ ;  /* 0x0000000318187819 */ /* 0x000fe400000012ff */
[----:B------:R-:W-:Y:S02]  /*11280*/  SEL R31, R11, R10, P1 ;  /* 0x0000000a0b1f7207 */ /* 0x000fe40000800000 */
[----:B------:R-:W-:Y:S02]  /*11290*/  SEL R33, R10, R11, P1 ;  /* 0x0000000b0a217207 */ /* 0x000fe40000800000 */
[----:B------:R-:W-:-:S02]  /*112a0*/  SEL R47, R5, R4, P1 ;  /* 0x00000004052f7207 */ /* 0x000fc40000800000 */
[----:B------:R-:W-:Y:S02]  /*112b0*/  SEL R49, R4, R5, P1 ;  /* 0x0000000504317207 */ /* 0x000fe40000800000 */
[----:B------:R-:W-:Y:S01]  /*112c0*/  LOP3.LUT R10, R8, R55, RZ, 0x3c, !PT ;  /* 0x00000037080a7212 */ /* 0x000fe200078e3cff */
[----:B------:R-:W-:Y:S01]  /*112d0*/  IMAD.MOV.U32 R60, RZ, RZ, R26 ;  /* 0x000000ffff3c7224 */ /* 0x000fe200078e001a */
[----:B------:R-:W-:Y:S01]  /*112e0*/  LOP3.LUT R8, R24, R59, RZ, 0x3c, !PT ;  /* 0x0000003b18087212 */ /* 0x000fe200078e3cff */
[----:B------:R-:W-:Y:S01]  /*112f0*/  IMAD.MOV.U32 R50, RZ, RZ, R28 ;  /* 0x000000ffff327224 */ /* 0x000fe200078e001c */
[C---:B------:R-:W-:Y:S02]  /*11300*/  IADD3 R53, P3, R6.reuse, 0x20, RZ ;  /* 0x0000002006357810 */ /* 0x040fe40007f7e0ff */
[----:B------:R-:W-:Y:S02]  /*11310*/  LOP3.LUT R51, R6, 0x380, RZ, 0xc0, !PT ;  /* 0x0000038006337812 */ /* 0x000fe400078ec0ff */
[----:B------:R-:W-:-:S02]  /*11320*/  LOP3.LUT R4, R53, 0x380, RZ, 0xc0, !PT ;  /* 0x0000038035047812 */ /* 0x000fc400078ec0ff */
[----:B------:R-:W-:Y:S02]  /*11330*/  SHF.R.U64 R51, R51, 0x3, RZ ;  /* 0x0000000333337819 */ /* 0x000fe400000012ff */
[----:B------:R-:W-:Y:S01]  /*11340*/  SHF.R.U64 R4, R4, 0x3, RZ ;  /* 0x0000000304047819 */ /* 0x000fe200000012ff */
[--C-:B------:R-:W-:Y:S01]  /*11350*/  IMAD.X R5, RZ, RZ, R7.reuse, P3 ;  /* 0x000000ffff057224 */ /* 0x100fe200018e0607 */
[----:B------:R-:W-:Y:S02]  /*11360*/  LOP3.LUT R6, R51, R6, RZ, 0x3c, !PT ;  /* 0x0000000633067212 */ /* 0x000fe400078e3cff */
[----:B------:R-:W-:Y:S01]  /*11370*/  LOP3.LUT R4, R4, R53, RZ, 0x3c, !PT ;  /* 0x0000003504047212 */ /* 0x000fe200078e3cff */
[--C-:B------:R-:W-:Y:S01]  /*11380*/  IMAD.X R9, RZ, RZ, R7.reuse, P0 ;  /* 0x000000ffff097224 */ /* 0x100fe200000e0607 */
[----:B------:R-:W-:Y:S01]  /*11390*/  MOV R40, R6 ;  /* 0x0000000600287202 */ /* 0x000fe20000000f00 */
[----:B------:R-:W-:Y:S01]  /*113a0*/  IMAD.X R11, RZ, RZ, R7, P2 ;  /* 0x000000ffff0b7224 */ /* 0x000fe200010e0607 */
[----:B------:R-:W-:-:S02]  /*113b0*/  MOV R38, R4 ;  /* 0x0000000400267202 */ /* 0x000fc40000000f00 */
        /* <DEDUP_REMOVED lines=14> */
[----:B------:R-:W3:Y:S04]  /*114a0*/  SHFL.IDX PT, R34, R45, R12, 0x1c1f ;  /* 0x001c1f0c2d227589 */ /* 0x000ee800000e0000 */
[----:B------:R-:W-:Y:S04]  /*114b0*/  SHFL.IDX PT, R35, R35, R0, 0x1c1f ;  /* 0x001c1f0023237589 */ /* 0x000fe800000e0000 */
[----:B------:R-:W4:Y:S04]  /*114c0*/  SHFL.IDX PT, R28, R37, R12, 0x1c1f ;  /* 0x001c1f0c251c7589 */ /* 0x000f2800000e0000 */
[----:B------:R2:W-:Y:S04]  /*114d0*/  SHFL.IDX PT, R47, R47, R0, 0x1c1f ;  /* 0x001c1f002f2f7589 */ /* 0x0005e800000e0000 */
[----:B------:R4:W4:Y:S01]  /*114e0*/  SHFL.IDX PT, R36, R49, R12, 0x1c1f ;  /* 0x001c1f0c31247589 */ /* 0x00092200000e0000 */
        /* <DEDUP_REMOVED lines=10> */
[----:B---3--:R-:W-:Y:S02]  /*11590*/  SEL R9, R43, R34, P1 ;  /* 0x000000222b097207 */ /* 0x008fe40000800000 */
[----:B------:R-:W-:Y:S02]  /*115a0*/  SEL R11, R34, R43, P1 ;  /* 0x0000002b220b7207 */ /* 0x000fe40000800000 */
[----:B----4-:R-:W-:Y:S02]  /*115b0*/  SEL R12, R35, R28, P1 ;  /* 0x0000001c230c7207 */ /* 0x010fe40000800000 */
[----:B------:R-:W-:Y:S02]  /*115c0*/  SEL R14, R28, R35, P1 ;  /* 0x000000231c0e7207 */ /* 0x000fe40000800000 */
[----:B------:R-:W-:-:S02]  /*115d0*/  SEL R13, R47, R36, P1 ;  /* 0x000000242f0d7207 */ /* 0x000fc40000800000 */
[----:B-1----:R-:W-:Y:S02]  /*115e0*/  SEL R4, R29, R24, P1 ;  /* 0x000000181d047207 */ /* 0x002fe40000800000 */
[----:B------:R-:W-:Y:S02]  /*115f0*/  SEL R6, R24, R29, P1 ;  /* 0x0000001d18067207 */ /* 0x000fe40000800000 */
[----:B------:R-:W-:Y:S02]  /*11600*/  SEL R5, R41, R32, P1 ;  /* 0x0000002029057207 */ /* 0x000fe40000800000 */
[----:B------:R-:W-:Y:S02]  /*11610*/  SEL R7, R32, R41, P1 ;  /* 0x0000002920077207 */ /* 0x000fe40000800000 */
[----:B------:R-:W-:Y:S01]  /*11620*/  SEL R15, R36, R47, P1 ;  /* 0x0000002f240f7207 */ /* 0x000fe20000800000 */
[----:B------:R-:W-:Y:S01]  /*11630*/  IMAD.IADD R31, R52, 0x1, R42 ;  /* 0x00000001341f7824 */ /* 0x000fe200078e022a */
[----:B------:R-:W-:Y:S01]  /*11640*/  SEL R33, R50, RZ, !P0 ;  /* 0x000000ff32217207 */ /* 0x000fe20004000000 */
[----:B------:R1:W-:Y:S04]  /*11650*/  STSM.16.M88.4 [R38], R4 ;  /* 0x0000000426007844 */ /* 0x0003e80000000200 */
[----:B------:R2:W-:Y:S04]  /*11660*/  STSM.16.M88.4 [R30], R8 ;  /* 0x000000081e007844 */ /* 0x0005e80000000200 */
[----:B------:R3:W-:Y:S01]  /*11670*/  STSM.16.M88.4 [R27], R12 ;  /* 0x0000000c1b007844 */ /* 0x0007e20000000200 */
[----:B------:R-:W-:Y:S01]  /*11680*/  IADD3 R24, P2, R48, UR4, RZ ;  /* 0x0000000430187c10 */ /* 0x000fe2000ff5e0ff */
[----:B------:R-:W-:Y:S01]  /*11690*/  IMAD.MOV.U32 R28, RZ, RZ, RZ ;  /* 0x000000ffff1c7224 */ /* 0x000fe200078e00ff */
[----:B------:R-:W-:Y:S01]  /*116a0*/  ULDC UR8, c[0x0][0xa88] ;  /* 0x0002a20000087ab9 */ /* 0x000fe20000000800 */
[----:B------:R-:W4:Y:S01]  /*116b0*/  LDL R34, [R1+0x70] ;  /* 0x0000700001227983 */ /* 0x000f220000100800 */
[----:B------:R-:W-:Y:S01]  /*116c0*/  IADD3.X R25, R46, UR5, RZ, P2, !PT ;  /* 0x000000052e197c10 */ /* 0x000fe200097fe4ff */
[----:B------:R-:W-:Y:S01]  /*116d0*/  ULDC.64 UR4, c[0x0][0xb90] ;  /* 0x0002e40000047ab9 */ /* 0x000fe20000000a00 */
[----:B------:R-:W-:Y:S06]  /*116e0*/  BAR.SYNC.DEFER_BLOCKING 0x1, 0x180 ;  /* 0x0046000000007b1d */ /* 0x000fec0000010000 */
[----:B------:R-:W3:Y:S01]  /*116f0*/  @P0 LDG.E R28, desc[UR40][R24.64] ;  /* 0x00000028181c0981 */ /* 0x000ee2000c1e1900 */
[----:B0-----:R-:W-:-:S13]  /*11700*/  ISETP.NE.AND P2, PT, R0, 0x1, PT ;  /* 0x000000010000780c */ /* 0x001fda0003f45270 */
[----:B------:R-:W0:Y:S08]  /*11710*/  @P2 LDC R26, c[0x0][0xbec] ;  /* 0x0002fb00ff1a2b82 */ /* 0x000e300000000800 */
[----:B------:R-:W2:Y:S01]  /*11720*/  @P2 LDC R29, c[0x0][0xbf0] ;  /* 0x0002fc00ff1d2b82 */ /* 0x000ea20000000800 */
[----:B------:R-:W-:Y:S01]  /*11730*/  SHF.R.S32.HI R32, RZ, 0x1f, R44 ;  /* 0x0000001fff207819 */ /* 0x000fe2000001142c */
[----:B-1----:R-:W-:-:S04]  /*11740*/  IMAD.MOV.U32 R7, RZ, RZ, R31 ;  /* 0x000000ffff077224 */ /* 0x002fc800078e001f */
[----:B------:R-:W-:Y:S02]  /*11750*/  IMAD R5, R32, UR4, RZ ;  /* 0x0000000420057c24 */ /* 0x000fe4000f8e02ff */
[----:B0-----:R-:W-:-:S05]  /*11760*/  @P2 IMAD.HI.U32 R4, R31, R26, RZ ;  /* 0x0000001a1f042227 */ /* 0x001fca00078e00ff */
[----:B--2---:R-:W-:Y:S01]  /*11770*/  @P2 SHF.R.U32.HI R7, RZ, R29, R4 ;  /* 0x0000001dff072219 */ /* 0x004fe20000011604 */
[----:B------:R-:W-:Y:S01]  /*11780*/  IMAD R11, R44, UR5, R5 ;  /* 0x000000052c0b7c24 */ /* 0x000fe2000f8e0205 */
[----:B------:R-:W-:-:S03]  /*11790*/  SEL R30, R60, RZ, !P0 ;  /* 0x000000ff3c1e7207 */ /* 0x000fc60004000000 */
[----:B------:R-:W-:Y:S02]  /*117a0*/  IMAD.MOV R9, RZ, RZ, -R7 ;  /* 0x000000ffff097224 */ /* 0x000fe400078e0a07 */
[----:B------:R-:W-:Y:S02]  /*117b0*/  IMAD R6, R30, UR6, RZ ;  /* 0x000000061e067c24 */ /* 0x000fe4000f8e02ff */
        /* <DEDUP_REMOVED lines=36> */
.L_x_12726:
[----:B------:R-:W2:Y:S01]  /*11a00*/  LDL R12, [R1+0x80] ;  /* 0x00008000010c7983 */ /* 0x000ea20000100800 */
[----:B------:R-:W-:Y:S01]  /*11a10*/  VIADD R13, R13, 0xffffff80 ;  /* 0xffffff800d0d7836 */ /* 0x000fe20000000000 */
[----:B------:R-:W-:Y:S01]  /*11a20*/  ULDC.64 UR4, c[0x0][0xaa0] ;  /* 0x0002a80000047ab9 */ /* 0x000fe20000000a00 */
[----:B-----5:R-:W-:Y:S01]  /*11a30*/  IMAD R35, R9, R0, RZ ;  /* 0x0000000009237224 */ /* 0x020fe200078e02ff */
[----:B------:R-:W-:Y:S01]  /*11a40*/  SHFL.IDX PT, R4, R10, RZ, 0x1c1f ;  /* 0x001c1fff0a047589 */ /* 0x000fe200000e0000 */
[----:B------:R-:W-:Y:S01]  /*11a50*/  IMAD.WIDE R2, R11, 0x2, R2 ;  /* 0x000000020b027825 */ /* 0x000fe200078e0202 */
[----:B------:R-:W-:Y:S02]  /*11a60*/  SHF.R.S32.HI R8, RZ, 0x1f, R13 ;  /* 0x0000001fff087819 */ /* 0x000fe4000001140d */
[----:B------:R-:W0:Y:S02]  /*11a70*/  SHFL.IDX PT, R5, R14, RZ, 0x1c1f ;  /* 0x001c1fff0e057589 */ /* 0x000e2400000e0000 */
[----:B------:R-:W-:-:S02]  /*11a80*/  LEA.HI R8, R8, R13, RZ, 0x7 ;  /* 0x0000000d08087211 */ /* 0x000fc400078f38ff */
[----:B------:R-:W-:Y:S04]  /*11a90*/  SHFL.IDX PT, R6, R10, 0x1, 0x1c1f ;  /* 0x003c1f000a067f89 */ /* 0x000fe800000e0000 */
[----:B------:R-:W1:Y:S01]  /*11aa0*/  SHFL.IDX PT, R7, R14, 0x1, 0x1c1f ;  /* 0x003c1f000e077f89 */ /* 0x000e6200000e0000 */
[----:B------:R-:W-:Y:S02]  /*11ab0*/  LOP3.LUT R8, R8, 0xffffff80, RZ, 0xc0, !PT ;  /* 0xffffff8008087812 */ /* 0x000fe400078ec0ff */
[----:B------:R-:W-:Y:S02]  /*11ac0*/  SHF.R.S32.HI R36, RZ, 0x1f, R48 ;  /* 0x0000001fff247819 */ /* 0x000fe40000011430 */
[----:B------:R-:W-:Y:S01]  /*11ad0*/  IADD3 R25, P4, R2, 0x3000, RZ ;  /* 0x0000300002197810 */ /* 0x000fe20007f9e0ff */
[----:B------:R-:W-:Y:S01]  /*11ae0*/  IMAD.IADD R8, R13, 0x1, -R8 ;  /* 0x000000010d087824 */ /* 0x000fe200078e0a08 */
[----:B------:R-:W-:-:S02]  /*11af0*/  LEA.HI R36, R36, R48, RZ, 0x3 ;  /* 0x0000003024247211 */ /* 0x000fc400078f18ff */
[----:B------:R-:W-:Y:S02]  /*11b00*/  IADD3 R13, P3, R2, 0x1800, RZ ;  /* 0x00001800020d7810 */ /* 0x000fe40007f7e0ff */
[----:B------:R-:W-:Y:S02]  /*11b10*/  LOP3.LUT P0, RZ, R8, 0x3, RZ, 0xc0, !PT ;  /* 0x0000000308ff7812 */ /* 0x000fe4000780c0ff */
[----:B------:R-:W-:Y:S02]  /*11b20*/  LOP3.LUT R36, R36, 0xfffffff8, RZ, 0xc0, !PT ;  /* 0xfffffff824247812 */ /* 0x000fe400078ec0ff */
[----:B------:R-:W-:Y:S02]  /*11b30*/  LOP3.LUT R9, R2, 0x380, RZ, 0xc0, !PT ;  /* 0x0000038002097812 */ /* 0x000fe400078ec0ff */
[----:B------:R-:W-:Y:S01]  /*11b40*/  LOP3.LUT R24, R25, 0x380, RZ, 0xc0, !PT ;  /* 0x0000038019187812 */ /* 0x000fe200078ec0ff */
[----:B------:R-:W-:Y:S01]  /*11b50*/  IMAD.IADD R36, R48, 0x1, -R36 ;  /* 0x0000000130247824 */ /* 0x000fe200078e0a24 */
[----:B------:R-:W-:-:S02]  /*11b60*/  SHF.R.U64 R9, R9, 0x3, RZ ;  /* 0x0000000309097819 */ /* 0x000fc400000012ff */
[----:B------:R-:W-:-:S04]  /*11b70*/  SHF.R.U64 R24, R24, 0x3, RZ ;  /* 0x0000000318187819 */ /* 0x000fc800000012ff */
[----:B------:R-:W-:Y:S01]  /*11b80*/  LOP3.LUT R24, R24, R25, RZ, 0x3c, !PT ;  /* 0x0000001918187212 */ /* 0x000fe200078e3cff */
[----:B------:R-:W-:Y:S02]  /*11b90*/  IMAD.X R25, RZ, RZ, R3, P4 ;  /* 0x000000ffff197224 */ /* 0x000fe400020e0603 */
[----:B--2---:R-:W-:-:S04]  /*11ba0*/  IMAD.IADD R12, R12, 0x1, R42 ;  /* 0x000000010c0c7824 */ /* 0x004fc800078e022a */
[C---:B------:R-:W-:Y:S01]  /*11bb0*/  VIADD R8, R12.reuse, 0x8 ;  /* 0x000000080c087836 */ /* 0x040fe20000000000 */
[-C--:B------:R-:W-:Y:S02]  /*11bc0*/  ISETP.GE.OR P1, PT, R12, R35.reuse, P0 ;  /* 0x000000230c00720c */ /* 0x080fe40000726670 */
[----:B------:R-:W-:Y:S02]  /*11bd0*/  LOP3.LUT R12, R13, 0x380, RZ, 0xc0, !PT ;  /* 0x000003800d0c7812 */ /* 0x000fe400078ec0ff */
[----:B------:R-:W-:Y:S02]  /*11be0*/  ISETP.GE.OR P0, PT, R8, R35, P0 ;  /* 0x000000230800720c */ /* 0x000fe40000706670 */
[----:B------:R-:W-:Y:S02]  /*11bf0*/  SHF.R.U64 R12, R12, 0x3, RZ ;  /* 0x000000030c0c7819 */ /* 0x000fe400000012ff */
[----:B------:R-:W-:Y:S01]  /*11c00*/  LOP3.LUT R8, R9, R2, RZ, 0x3c, !PT ;  /* 0x0000000209087212 */ /* 0x000fe200078e3cff */
[--C-:B------:R-:W-:Y:S01]  /*11c10*/  IMAD.MOV.U32 R9, RZ, RZ, R3.reuse ;  /* 0x000000ffff097224 */ /* 0x100fe200078e0003 */
[----:B------:R-:W-:Y:S01]  /*11c20*/  LOP3.LUT R12, R12, R13, RZ, 0x3c, !PT ;  /* 0x0000000d0c0c7212 */ /* 0x000fe200078e3cff */
[----:B------:R-:W-:-:S02]  /*11c30*/  IMAD.X R13, RZ, RZ, R3, P3 ;  /* 0x000000ffff0d7224 */ /* 0x000fc400018e0603 */
[----:B0-----:R-:W-:Y:S04]  /*11c40*/  @!P1 ST.E desc[UR40][R4.64], R21 ;  /* 0x0000001504009985 */ /* 0x001fe8000c101928 */
[----:B-1----:R0:W-:Y:S04]  /*11c50*/  @!P0 ST.E desc[UR40][R6.64], R20 ;  /* 0x0000001406008985 */ /* 0x0021e8000c101928 */
[----:B------:R-:W2:Y:S04]  /*11c60*/  LD.E.128 R8, desc[UR40][R8.64] ;  /* 0x0000002808087980 */ /* 0x000ea8000c101d00 */
[----:B------:R-:W3:Y:S01]  /*11c70*/  LD.E.128 R12, desc[UR40][R12.64] ;  /* 0x000000280c0c7980 */ /* 0x000ee2000c101d00 */
[----:B0-----:R-:W-:-:S03]  /*11c80*/  IMAD R20, R36, 0x30, R37 ;  /* 0x0000003024147824 */ /* 0x001fc600078e0225 */
[----:B------:R-:W4:Y:S01]  /*11c90*/  LD.E.128 R24, desc[UR40][R24.64] ;  /* 0x0000002818187980 */ /* 0x000f22000c101d00 */
[----:B------:R-:W-:-:S03]  /*11ca0*/  IADD3 R31, P0, R2, 0x4800, RZ ;  /* 0x00004800021f7810 */ /* 0x000fc60007f1e0ff */
[----:B------:R-:W2:Y:S01]  /*11cb0*/  LDL R36, [R1+0x88] ;  /* 0x0000880001247983 */ /* 0x000ea20000100800 */
[----:B------:R-:W-:Y:S01]  /*11cc0*/  LOP3.LUT R2, R31, 0x380, RZ, 0xc0, !PT ;  /* 0x000003801f027812 */ /* 0x000fe200078ec0ff */
[----:B------:R-:W-:-:S03]  /*11cd0*/  IMAD.X R5, RZ, RZ, R3, P0 ;  /* 0x000000ffff057224 */ /* 0x000fc600000e0603 */
[----:B------:R-:W-:-:S04]  /*11ce0*/  SHF.R.U64 R2, R2, 0x3, RZ ;  /* 0x0000000302027819 */ /* 0x000fc800000012ff */
[----:B------:R-:W-:Y:S02]  /*11cf0*/  LOP3.LUT R4, R2, R31, RZ, 0x3c, !PT ;  /* 0x0000001f02047212 */ /* 0x000fe400078e3cff */
[----:B------:R-:W0:Y:S01]  /*11d00*/  @P2 LDC R31, c[0x0][0xbec] ;  /* 0x0002fb00ff1f2b82 */ /* 0x000e220000000800 */
[----:B------:R-:W-:-:S03]  /*11d10*/  IMAD R3, R29, UR4, RZ ;  /* 0x000000041d037c24 */ /* 0x000fc6000f8e02ff */
[----:B------:R-:W5:Y:S01]  /*11d20*/  LD.E.128 R4, desc[UR40][R4.64] ;  /* 0x0000002804047980 */ /* 0x000f62000c101d00 */
[C---:B------:R-:W-:Y:S02]  /*11d30*/  IMAD R21, R28.reuse, UR5, R3 ;  /* 0x000000051c157c24 */ /* 0x040fe4000f8e0203 */
[----:B------:R-:W-:Y:S01]  /*11d40*/  IMAD.WIDE.U32 R2, R28, UR4, RZ ;  /* 0x000000041c027c25 */ /* 0x000fe2000f8e00ff */
[----:B------:R-:W1:Y:S01]  /*11d50*/  @P2 LDC R29, c[0x0][0xbf0] ;  /* 0x0002fc00ff1d2b82 */ /* 0x000e620000000800 */
        /* <DEDUP_REMOVED lines=12> */
[----:B------:R-:W-:-:S03]  /*11e20*/  ULDC.64 UR4, c[0x0][0xaf0] ;  /* 0x0002bc0000047ab9 */ /* 0x000fc60000000a00 */
[----:B------:R-:W-:-:S04]  /*11e30*/  @P2 IMAD.HI.U32 R20, R32, R31, RZ ;  /* 0x0000001f20142227 */ /* 0x000fc800078e00ff */
[----:B------:R-:W-:Y:S02]  /*11e40*/  IMAD.IADD R3, R3, 0x1, R21 ;  /* 0x0000000103037824 */ /* 0x000fe400078e0215 */
[----:B------:R-:W-:Y:S02]  /*11e50*/  IMAD.MOV.U32 R21, RZ, RZ, R32 ;  /* 0x000000ffff157224 */ /* 0x000fe400078e0020 */
[----:B------:R-:W-:Y:S01]  /*11e60*/  IMAD R28, R30, UR4, RZ ;  /* 0x000000041e1c7c24 */ /* 0x000fe2000f8e02ff */
[----:B-1----:R-:W-:Y:S01]  /*11e70*/  @P2 SHF.R.U32.HI R21, RZ, R29, R20 ;  /* 0x0000001dff152219 */ /* 0x002fe20000011614 */
[----:B------:R-:W-:-:S04]  /*11e80*/  IMAD.WIDE.U32 R2, R33, UR4, R2 ;  /* 0x0000000421027c25 */ /* 0x000fc8000f8e0002 */
[----:B------:R-:W-:Y:S01]  /*11e90*/  IMAD R29, R33, UR5, R28 ;  /* 0x00000005211d7c24 */ /* 0x000fe2000f8e021c */
[--C-:B------:R-:W-:Y:S01]  /*11ea0*/  SHF.R.S32.HI R20, RZ, 0x1f, R21.reuse ;  /* 0x0000001fff147819 */ /* 0x100fe20000011415 */
[----:B------:R-:W-:Y:S01]  /*11eb0*/  IMAD.MOV R31, RZ, RZ, -R21 ;  /* 0x000000ffff1f7224 */ /* 0x000fe200078e0a15 */
[----:B------:R-:W-:Y:S01]  /*11ec0*/  ULDC.64 UR4, c[0x0][0xae0] ;  /* 0x0002b80000047ab9 */ /* 0x000fe20000000a00 */
        /* <DEDUP_REMOVED lines=13> */
[C---:B------:R-:W-:Y:S01]  /*11fa0*/  LEA R30, P0, R2.reuse, UR4, 0x1 ;  /* 0x00000004021e7c11 */ /* 0x040fe2000f8008ff */
[----:B------:R-:W-:Y:S01]  /*11fb0*/  IMAD.IADD R32, R37, 0x1, R42 ;  /* 0x0000000125207824 */ /* 0x000fe200078e022a */
        /* <DEDUP_REMOVED lines=22> */
[----:B------:R-:W1:Y:S04]  /*12120*/  SHFL.IDX PT, R30, R30, 0x3, 0x181f ;  /* 0x00781f001e1e7f89 */ /* 0x000e6800000e0000 */
[----:B------:R-:W0:Y:S01]  /*12130*/  SHFL.IDX PT, R31, R31, 0x3, 0x181f ;  /* 0x00781f001f1f7f89 */ /* 0x000e2200000e0000 */
        /* <DEDUP_REMOVED lines=11> */
.L_x_12725:
[----:B------:R-:W2:Y:S01]  /*121f0*/  LDL.LU R4, [R1+0x60] ;  /* 0x0000600001047983 */ /* 0x000ea20000300800 */
[----:B------:R-:W-:Y:S01]  /*12200*/  ULDC.64 UR4, c[0x0][0xc00] ;  /* 0x0003000000047ab9 */ /* 0x000fe20000000a00 */
[----:B------:R-:W-:Y:S01]  /*12210*/  IMAD.MOV.U32 R6, RZ, RZ, RZ ;  /* 0x000000ffff067224 */ /* 0x000fe200078e00ff */
[----:B------:R-:W3:Y:S01]  /*12220*/  LDC R25, c[0x0][0xbe8] ;  /* 0x0002fa00ff197b82 */ /* 0x000ee20000000800 */
[----:B------:R-:W1:Y:S01]  /*12230*/  LDL.LU R0, [R1+0x64] ;  /* 0x0000640001007983 */ /* 0x000e620000300800 */
[----:B------:R-:W-:-:S04]  /*12240*/  ISETP.NE.U32.AND P0, PT, RZ, UR4, PT ;  /* 0x00000004ff007c0c */ /* 0x000fc8000bf05070 */
[----:B------:R-:W-:Y:S02]  /*12250*/  ISETP.NE.AND.EX P0, PT, RZ, UR5, PT, P0 ;  /* 0x00000005ff007c0c */ /* 0x000fe4000bf05300 */
[----:B--2---:R-:W-:-:S04]  /*12260*/  IADD3 R2, P1, R4, UR4, RZ ;  /* 0x0000000404027c10 */ /* 0x004fc8000ff3e0ff */
[----:B-1----:R-:W-:Y:S01]  /*12270*/  IADD3.X R3, R0, UR5, RZ, P1, !PT ;  /* 0x0000000500037c10 */ /* 0x002fe20008ffe4ff */
[----:B------:R-:W-:Y:S02]  /*12280*/  ULDC.64 UR4, c[0x0][0xc08] ;  /* 0x0003020000047ab9 */ /* 0x000fe40000000a00 */
[----:B------:R-:W-:-:S04]  /*12290*/  ISETP.NE.U32.AND P1, PT, RZ, UR4, PT ;  /* 0x00000004ff007c0c */ /* 0x000fc8000bf25070 */
[----:B------:R1:W5:Y:S01]  /*122a0*/  @P0 LDG.E R6, desc[UR40][R2.64] ;  /* 0x0000002802060981 */ /* 0x000362000c1e1900 */
[----:B------:R-:W-:Y:S01]  /*122b0*/  ISETP.NE.AND.EX P1, PT, RZ, UR5, PT, P1 ;  /* 0x00000005ff007c0c */ /* 0x000fe2000bf25310 */
[----:B------:R-:W2:-:S12]  /*122c0*/  S2R R7, SR_TID.X ;  /* 0x0000000000077919 */ /* 0x000e980000002100 */
[----:B------:R-:W-:Y:S01]  /*122d0*/  @P1 IADD3 R4, P2, R4, UR4, RZ ;  /* 0x0000000404041c10 */ /* 0x000fe2000ff5e0ff */
[----:B------:R-:W-:-:S03]  /*122e0*/  ULDC UR4, c[0x0][0xa88] ;  /* 0x0002a20000047ab9 */ /* 0x000fc60000000800 */
[----:B------:R-:W-:Y:S01]  /*122f0*/  @P1 IADD3.X R5, R0, UR5, RZ, P2, !PT ;  /* 0x0000000500051c10 */ /* 0x000fe200097fe4ff */
[----:B------:R-:W-:-:S06]  /*12300*/  IMAD.U32 R0, RZ, RZ, UR4 ;  /* 0x00000004ff007e24 */ /* 0x000fcc000f8e00ff */
[----:B------:R1:W5:Y:S01]  /*12310*/  @P1 LDG.E R0, desc[UR40][R4.64] ;  /* 0x0000002804001981 */ /* 0x000362000c1e1900 */
[----:B---3--:R-:W-:Y:S01]  /*12320*/  ISETP.NE.AND P2, PT, R25, 0x1, PT ;  /* 0x000000011900780c */ /* 0x008fe20003f45270 */
[----:B--2--5:R-:W-:-:S12]  /*12330*/  VIADD R28, R7, 0xffffff80 ;  /* 0xffffff80071c7836 */ /* 0x024fd80000000000 */
[----:B------:R-:W2:Y:S01]  /*12340*/  @P2 LDC R27, c[0x0][0xbec] ;  /* 0x0002fb00ff1b2b82 */ /* 0x000ea20000000800 */
[----:B------:R-:W-:Y:S01]  /*12350*/  ISETP.GE.AND P3, PT, R28, 0xc0, PT ;  /* 0x000000c01c00780c */ /* 0x000fe20003f66270 */
[----:B-1----:R-:W-:-:S12]  /*12360*/  @P1 BRA `(.L_x_12728) ;  /* 0x0000000000101947 */ /* 0x002fd80003800000 */
[----:B------:R-:W-:Y:S05]  /*12370*/  @!P0 BRA `(.L_x_12728) ;  /* 0x00000000000c8947 */ /* 0x000fea0003800000 */
[----:B------:R-:W3:Y:S04]  /*12380*/  LDG.E R5, desc[UR40][R2.64] ;  /* 0x0000002802057981 */ /* 0x000ee8000c1e1900 */
[----:B------:R-:W3:Y:S02]  /*12390*/  LDG.E R0, desc[UR40][R2.64+0x4] ;  /* 0x0000042802007981 */ /* 0x000ee4000c1e1900 */
[----:B---3--:R-:W-:-:S07]  /*123a0*/  IMAD.IADD R0, R0, 0x1, -R5 ;  /* 0x0000000100007824 */ /* 0x008fce00078e0a05 */
.L_x_12728:
[----:B------:R-:W3:Y:S04]  /*123b0*/  LDL.LU R3, [R1+0x48] ;  /* 0x0000480001037983 */ /* 0x000ee80000300800 */
[----:B------:R-:W4:Y:S04]  /*123c0*/  LDL.LU R2, [R1+0x6c] ;  /* 0x00006c0001027983 */ /* 0x000f280000300800 */
[----:B------:R-:W2:Y:S04]  /*123d0*/  LDL R26, [R1+0x4c] ;  /* 0x00004c00011a7983 */ /* 0x000ea80000100800 */
[----:B------:R1:W5:Y:S01]  /*123e0*/  LDL R24, [R1+0x28] ;  /* 0x0000280001187983 */ /* 0x0003620000100800 */
[----:B------:R-:W-:Y:S01]  /*123f0*/  BSSY B1, `(.L_x_12729) ;  /* 0x000002c000017945 */ /* 0x000fe20003800000 */
[----:B------:R-:W-:-:S02]  /*12400*/  SHF.R.S32.HI R11, RZ, 0x1f, R6 ;  /* 0x0000001fff0b7819 */ /* 0x000fc40000011406 */
[----:B---3--:R-:W-:Y:S02]  /*12410*/  SEL R13, R3, RZ, !P0 ;  /* 0x000000ff030d7207 */ /* 0x008fe40004000000 */
[----:B----4-:R-:W-:Y:S02]  /*12420*/  SEL R12, R2, RZ, !P0 ;  /* 0x000000ff020c7207 */ /* 0x010fe40004000000 */
[----:B--2---:R-:W-:Y:S01]  /*12430*/  SHF.R.S32.HI R10, RZ, 0x1f, R26 ;  /* 0x0000001fff0a7819 */ /* 0x004fe2000001141a */
[----:B-1----:R-:W-:Y:S06]  /*12440*/  @P3 BRA `(.L_x_12730) ;  /* 0x0000000000983947 */ /* 0x002fec0003800000 */
[----:B------:R-:W1:Y:S01]  /*12450*/  LDC R9, c[0x0][0xbe8] ;  /* 0x0002fa00ff097b82 */ /* 0x000e620000000800 */
[----:B-----5:R-:W-:Y:S01]  /*12460*/  IADD3 R8, R24, -0x80, R7 ;  /* 0xffffff8018087810 */ /* 0x020fe20007ffe007 */
        /* <DEDUP_REMOVED lines=36> */
.L_x_12730:
[----:B------:R-:W-:Y:S05]  /*126b0*/  BSYNC B1 ;  /* 0x0000000000017941 */ /* 0x000fea0003800000 */
.L_x_12729:
[----:B------:R-:W2:Y:S04]  /*126c0*/  LDL R15, [R1+0x70] ;  /* 0x00007000010f7983 */ /* 0x000ea80000100800 */
[----:B------:R-:W3:Y:S01]  /*126d0*/  LDL R20, [R1+0x88] ;  /* 0x0000880001147983 */ /* 0x000ee20000100800 */
[--C-:B-1----:R-:W-:Y:S01]  /*126e0*/  SHF.R.S32.HI R4, RZ, 0x1f, R28.reuse ;  /* 0x0000001fff047819 */ /* 0x102fe2000001141c */
[----:B------:R-:W1:Y:S01]  /*126f0*/  @P2 LDC R9, c[0x0][0xbf0] ;  /* 0x0002fc00ff092b82 */ /* 0x000e620000000800 */
        /* <DEDUP_REMOVED lines=14> */
[----:B-----5:R-:W-:Y:S02]  /*127e0*/  IMAD.IADD R8, R24, 0x1, R6 ;  /* 0x0000000118087824 */ /* 0x020fe400078e0206 */
[----:B------:R-:W-:-:S02]  /*127f0*/  IMAD R7, R26, UR5, R4 ;  /* 0x000000051a077c24 */ /* 0x000fc4000f8e0204 */
[----:B------:R-:W-:-:S04]  /*12800*/  @P2 IMAD.HI.U32 R4, R8, R27, RZ ;  /* 0x0000001b08042227 */ /* 0x000fc800078e00ff */
[----:B------:R-:W-:Y:S01]  /*12810*/  IMAD.WIDE.U32 R2, R26, UR4, R2 ;  /* 0x000000041a027c25 */ /* 0x000fe2000f8e0002 */
[----:B------:R-:W-:-:S03]  /*12820*/  ULDC.64 UR4, c[0x0][0xaf0] ;  /* 0x0002bc0000047ab9 */ /* 0x000fc60000000a00 */
[----:B------:R-:W-:Y:S01]  /*12830*/  IMAD.MOV.U32 R5, RZ, RZ, R8 ;  /* 0x000000ffff057224 */ /* 0x000fe200078e0008 */
[----:B-1----:R-:W-:Y:S01]  /*12840*/  @P2 SHF.R.U32.HI R5, RZ, R9, R4 ;  /* 0x00000009ff052219 */ /* 0x002fe20000011604 */
        /* <DEDUP_REMOVED lines=21> */
[----:B------:R-:W-:Y:S01]  /*129a0*/  IMAD.IADD R14, R14, 0x1, R24 ;  /* 0x000000010e0e7824 */ /* 0x000fe200078e0218 */
[----:B------:R-:W-:Y:S01]  /*129b0*/  ULDC UR4, c[0x0][0xac8] ;  /* 0x0002b20000047ab9 */ /* 0x000fe20000000800 */
[----:B------:R-:W-:Y:S01]  /*129c0*/  IMAD R25, R0, R25, RZ ;  /* 0x0000001900197224 */ /* 0x000fe200078e02ff */
[----:B------:R-:W-:Y:S01]  /*129d0*/  LEA.HI.X R8, R2, UR5, R3, 0x1, P0 ;  /* 0x0000000502087c11 */ /* 0x000fe200080f0c03 */
[----:B------:R-:W1:Y:S01]  /*129e0*/  SHFL.IDX PT, R6, R4, RZ, 0x181f ;  /* 0x00181fff04067589 */ /* 0x000e6200000e0000 */
[C---:B------:R-:W-:Y:S02]  /*129f0*/  VIADD R0, R14.reuse, 0x30 ;  /* 0x000000300e007836 */ /* 0x040fe40000000000 */
[C---:B------:R-:W-:Y:S01]  /*12a00*/  VIADD R2, R14.reuse, 0x60 ;  /* 0x000000600e027836 */ /* 0x040fe20000000000 */
[----:B------:R-:W4:Y:S01]  /*12a10*/  SHFL.IDX PT, R9, R4, 0x1, 0x181f ;  /* 0x00381f0004097f89 */ /* 0x000f2200000e0000 */
[----:B------:R-:W-:-:S03]  /*12a20*/  VIADD R3, R14, 0x90 ;  /* 0x000000900e037836 */ /* 0x000fc60000000000 */
[----:B------:R-:W0:Y:S04]  /*12a30*/  SHFL.IDX PT, R11, R4, 0x2, 0x181f ;  /* 0x00581f00040b7f89 */ /* 0x000e2800000e0000 */
[----:B------:R-:W3:Y:S04]  /*12a40*/  SHFL.IDX PT, R5, R8, RZ, 0x181f ;  /* 0x00181fff08057589 */ /* 0x000ee800000e0000 */
[----:B------:R4:W3:Y:S04]  /*12a50*/  SHFL.IDX PT, R13, R4, 0x3, 0x181f ;  /* 0x00781f00040d7f89 */ /* 0x0008e800000e0000 */
[----:B------:R-:W3:Y:S04]  /*12a60*/  SHFL.IDX PT, R7, R8, 0x1, 0x181f ;  /* 0x00381f0008077f89 */ /* 0x000ee800000e0000 */
[----:B------:R-:W3:Y:S04]  /*12a70*/  SHFL.IDX PT, R10, R8, 0x2, 0x181f ;  /* 0x00581f00080a7f89 */ /* 0x000ee800000e0000 */
[----:B------:R3:W3:Y:S01]  /*12a80*/  SHFL.IDX PT, R12, R8, 0x3, 0x181f ;  /* 0x00781f00080c7f89 */ /* 0x0006e200000e0000 */
[----:B--2---:R-:W-:-:S04]  /*12a90*/  ISETP.GE.AND P0, PT, R15, UR4, PT ;  /* 0x000000040f007c0c */ /* 0x004fc8000bf06270 */
[-C--:B------:R-:W-:Y:S02]  /*12aa0*/  ISETP.GE.OR P3, PT, R14, R25.reuse, P0 ;  /* 0x000000190e00720c */ /* 0x080fe40000766670 */
[-C--:B------:R-:W-:Y:S02]  /*12ab0*/  ISETP.GE.OR P2, PT, R0, R25.reuse, P0 ;  /* 0x000000190000720c */ /* 0x080fe40000746670 */
[-C--:B------:R-:W-:Y:S02]  /*12ac0*/  ISETP.GE.OR P1, PT, R2, R25.reuse, P0 ;  /* 0x000000190200720c */ /* 0x080fe40000726670 */
[----:B------:R-:W-:-:S07]  /*12ad0*/  ISETP.GE.OR P0, PT, R3, R25, P0 ;  /* 0x000000190300720c */ /* 0x000fce0000706670 */
[C---:B-1----:R-:W-:Y:S02]  /*12ae0*/  @!P3 LEA R2, P6, R15.reuse, R6, 0x1 ;  /* 0x000000060f02b211 */ /* 0x042fe400078c08ff */
[C---:B----4-:R-:W-:Y:S02]  /*12af0*/  @!P2 LEA R4, P5, R15.reuse, R9, 0x1 ;  /* 0x000000090f04a211 */ /* 0x050fe400078a08ff */
[C---:B0-----:R-:W-:Y:S02]  /*12b00*/  @!P1 LEA R6, P4, R15.reuse, R11, 0x1 ;  /* 0x0000000b0f069211 */ /* 0x041fe400078808ff */
[C-C-:B---3--:R-:W-:Y:S02]  /*12b10*/  @!P3 LEA.HI.X R3, R15.reuse, R5, R20.reuse, 0x1, P6 ;  /* 0x000000050f03b211 */ /* 0x148fe400030f0c14 */
[C---:B------:R-:W-:Y:S02]  /*12b20*/  @!P0 LEA R8, P6, R15.reuse, R13, 0x1 ;  /* 0x0000000d0f088211 */ /* 0x040fe400078c08ff */
[C-C-:B------:R-:W-:Y:S01]  /*12b30*/  @!P2 LEA.HI.X R5, R15.reuse, R7, R20.reuse, 0x1, P5 ;  /* 0x000000070f05a211 */ /* 0x140fe200028f0c14 */
[----:B------:R0:W-:Y:S01]  /*12b40*/  @!P3 ST.E.128 desc[UR40][R2.64], RZ ;  /* 0x000000ff0200b985 */ /* 0x0001e2000c101d28 */
[----:B------:R-:W-:-:S02]  /*12b50*/  @!P1 LEA.HI.X R7, R15, R10, R20, 0x1, P4 ;  /* 0x0000000a0f079211 */ /* 0x000fc400020f0c14 */
[----:B------:R-:W-:Y:S01]  /*12b60*/  @!P0 LEA.HI.X R9, R15, R12, R20, 0x1, P6 ;  /* 0x0000000c0f098211 */ /* 0x000fe200030f0c14 */
[----:B------:R0:W-:Y:S04]  /*12b70*/  @!P2 ST.E.128 desc[UR40][R4.64], RZ ;  /* 0x000000ff0400a985 */ /* 0x0001e8000c101d28 */
[----:B------:R0:W-:Y:S04]  /*12b80*/  @!P1 ST.E.128 desc[UR40][R6.64], RZ ;  /* 0x000000ff06009985 */ /* 0x0001e8000c101d28 */
[----:B------:R0:W-:Y:S02]  /*12b90*/  @!P0 ST.E.128 desc[UR40][R8.64], RZ ;  /* 0x000000ff08008985 */ /* 0x0001e4000c101d28 */
.L_x_12727:
[----:B------:R-:W-:Y:S05]  /*12ba0*/  BSYNC B0 ;  /* 0x0000000000007941 */ /* 0x000fea0003800000 */
.L_x_12724:
[----:B------:R-:W3:Y:S01]  /*12bb0*/  LDL R0, [R1+0x5c] ;  /* 0x00005c0001007983 */ /* 0x000ee20000100800 */
[----:B------:R-:W-:Y:S02]  /*12bc0*/  ULDC UR4, c[0x0][0xc3c] ;  /* 0x00030f0000047ab9 */ /* 0x000fe40000000800 */
[----:B---3--:R-:W-:-:S13]  /*12bd0*/  ISETP.GE.AND P0, PT, R0, UR4, PT ;  /* 0x0000000400007c0c */ /* 0x008fda000bf06270 */
[----:B------:R-:W-:Y:S05]  /*12be0*/  @!P0 BRA `(.L_x_12731) ;  /* 0xfffffee4004c8947 */ /* 0x000fea000383ffff */
[----:B------:R-:W-:Y:S05]  /*12bf0*/  BRA `(.L_x_12620) ;  /* 0x0000006000707947 */ /* 0x000fea0003800000 */
.L_x_12618:
        /* <DEDUP_REMOVED lines=18> */
.L_x_12732:
        /* <DEDUP_REMOVED lines=42> */
.L_x_12738:
        /* <DEDUP_REMOVED lines=12> */
.L_x_12737:
[----:B------:R-:W-:Y:S05]  /*13080*/  BSYNC B0 ;  /* 0x0000000000007941 */ /* 0x000fea0003800000 */
.L_x_12736:
        /* <DEDUP_REMOVED lines=22> */
.L_x_12734:
        /* <DEDUP_REMOVED lines=21> */
.L_x_12739:
        /* <DEDUP_REMOVED lines=55> */
.L_x_12735:
[----:B------:R-:W-:Y:S02]  /*136b0*/  IMAD.MOV.U32 R17, RZ, RZ, RZ ;  /* 0x000000ffff117224 */ /* 0x000fe400078e00ff */
[----:B------:R-:W-:Y:S02]  /*136c0*/  IMAD.U32 R16, RZ, RZ, UR6 ;  /* 0x00000006ff107e24 */ /* 0x000fe4000f8e00ff */
[----:B------:R-:W-:-:S07]  /*136d0*/  IMAD.MOV.U32 R18, RZ, RZ, RZ ;  /* 0x000000ffff127224 */ /* 0x000fce00078e00ff */
.L_x_12740:
[----:B------:R-:W-:-:S13]  /*136e0*/  ISETP.NE.AND P0, PT, R5, RZ, PT ;  /* 0x000000ff0500720c */ /* 0x000fda0003f05270 */
[----:B------:R-:W0:Y:S01]  /*136f0*/  @!P0 S2R R3, SR_CgaCtaId ;  /* 0x0000000000038919 */ /* 0x000e220000008800 */
[----:B------:R-:W-:-:S04]  /*13700*/  @!P0 MOV R0, 0x400 ;  /* 0x0000040000008802 */ /* 0x000fc80000000f00 */
[----:B0-----:R-:W-:-:S05]  /*13710*/  @!P0 LEA R0, R3, R0, 0x18 ;  /* 0x0000000003008211 */ /* 0x001fca00078ec0ff */
[----:B------:R0:W-:Y:S01]  /*13720*/  @!P0 STS.128 [R0+0x132d0], R16 ;  /* 0x0132d01000008388 */ /* 0x0001e20000000c00 */
[----:B------:R-:W-:Y:S06]  /*13730*/  BAR.ARV 0x5, 0x200 ;  /* 0x0148000000007b1d */ /* 0x000fec0000002000 */
.L_x_12733:
[----:B------:R2:W-:Y:S01]  /*13740*/  STL [R1+0x40], RZ ;  /* 0x000040ff01007387 */ /* 0x0005e20000100800 */
[----:B------:R-:W-:Y:S01]  /*13750*/  ULDC UR4, c[0x0][0xc3c] ;  /* 0x00030f0000047ab9 */ /* 0x000fe20000000800 */
[----:B------:R-:W-:Y:S01]  /*13760*/  IMAD.MOV.U32 R29, RZ, RZ, 0x1 ;  /* 0x00000001ff1d7424 */ /* 0x000fe200078e00ff */
[----:B-1----:R-:W-:Y:S01]  /*13770*/  ISETP.GE.AND P0, PT, R19, UR4, PT ;  /* 0x0000000413007c0c */ /* 0x002fe2000bf06270 */
[----:B------:R-:W-:-:S12]  /*13780*/  IMAD.MOV.U32 R27, RZ, RZ, RZ ;  /* 0x000000ffff1b7224 */ /* 0x000fd800078e00ff */
[----:B--2---:R-:W-:Y:S05]  /*13790*/  @P0 BRA `(.L_x_12741) ;  /* 0x0000005000900947 */ /* 0x004fea0003800000 */
[----:B------:R-:W2:Y:S01]  /*137a0*/  LDL R10, [R1+0x3c] ;  /* 0x00003c00010a7983 */ /* 0x000ea20000100800 */
[----:B------:R-:W1:Y:S01]  /*137b0*/  S2R R9, SR_TID.X ;  /* 0x0000000000097919 */ /* 0x000e620000002100 */
[----:B------:R-:W3:Y:S01]  /*137c0*/  S2UR UR5, SR_CgaCtaId ;  /* 0x00000000000579c3 */ /* 0x000ee20000008800 */
[----:B------:R-:W-:Y:S01]  /*137d0*/  UMOV UR4, 0x400 ;  /* 0x0000040000047882 */ /* 0x000fe20000000000 */
[C---:B-1----:R-:W-:Y:S01]  /*137e0*/  IMAD.SHL.U32 R26, R9.reuse, 0x40, RZ ;  /* 0x00000040091a7824 */ /* 0x042fe200078e00ff */
[C---:B------:R-:W-:Y:S01]  /*137f0*/  LOP3.LUT R11, R9.reuse, 0x7f, RZ, 0xc0, !PT ;  /* 0x0000007f090b7812 */ /* 0x040fe200078ec0ff */
[C---:B0-----:R-:W-:Y:S01]  /*13800*/  IMAD.SHL.U32 R2, R9.reuse, 0x10, RZ ;  /* 0x0000001009027824 */ /* 0x041fe200078e00ff */
[----:B------:R-:W-:Y:S01]  /*13810*/  SHF.R.U32.HI R3, RZ, 0x1, R9 ;  /* 0x00000001ff037819 */ /* 0x000fe20000011609 */
[C---:B------:R-:W-:Y:S01]  /*13820*/  IMAD.SHL.U32 R0, R9.reuse, 0x20, RZ ;  /* 0x0000002009007824 */ /* 0x040fe200078e00ff */
        /* <DEDUP_REMOVED lines=37> */
[----:B------:R1:W-:Y:S02]  /*13a80*/  STL [R1+0x4], R0 ;  /* 0x0000040001007387 */ /* 0x0003e40000100800 */
.L_x_12843:
[----:B-1----:R-:W0:Y:S02]  /*13a90*/  LDC.64 R2, c[0x0][0xc88] ;  /* 0x00032200ff027b82 */ /* 0x002e240000000a00 */
        /* <DEDUP_REMOVED lines=26> */
[----:B---3--:R-:W-:Y:S01]  /*13c40*/  IADD3 R6, P4, R23, UR4, RZ ;  /* 0x0000000417067c10 */ /* 0x008fe2000ff9e0ff */
        /* <DEDUP_REMOVED lines=36> */
.L_x_12742:
        /* <DEDUP_REMOVED lines=11> */
.L_x_12743:
[----:B------:R-:W-:Y:S05]  /*13f40*/  @!P1 BRA `(.L_x_12744) ;  /* 0x00000000000c9947 */ /* 0x000fea0003800000 */
[----:B------:R-:W2:Y:S04]  /*13f50*/  LDG.E R10, desc[UR40][R6.64] ;  /* 0x00000028060a7981 */ /* 0x000ea8000c1e1900 */
[----:B------:R-:W2:Y:S02]  /*13f60*/  LDG.E R6, desc[UR40][R6.64+0x4] ;  /* 0x0000042806067981 */ /* 0x000ea4000c1e1900 */
[----:B--2---:R-:W-:-:S07]  /*13f70*/  IMAD.IADD R10, R6, 0x1, -R10 ;  /* 0x00000001060a7824 */ /* 0x004fce00078e0a0a */
.L_x_12744:
[----:B------:R-:W2:Y:S01]  /*13f80*/  @P2 LDG.E R2, desc[UR40][R4.64] ;  /* 0x0000002804022981 */ /* 0x000ea2000c1e1900 */
[----:B------:R-:W3:Y:S01]  /*13f90*/  LDC R3, c[0x0][0x448] ;  /* 0x00011200ff037b82 */ /* 0x000ee20000000800 */
[----:B-----5:R-:W-:Y:S02]  /*13fa0*/  IMAD.IADD R10, R10, 0x1, -R8 ;  /* 0x000000010a0a7824 */ /* 0x020fe400078e0a08 */
[----:B------:R-:W2:Y:S01]  /*13fb0*/  @P2 LDG.E R4, desc[UR40][R4.64+0x4] ;  /* 0x0000042804042981 */ /* 0x000ea2000c1e1900 */
[----:B---3--:R-:W-:-:S13]  /*13fc0*/  ISETP.NE.AND P0, PT, R3, 0x1, PT ;  /* 0x000000010300780c */ /* 0x008fda0003f05270 */
[----:B------:R-:W3:Y:S01]  /*13fd0*/  @P0 LDC R3, c[0x0][0x44c] ;  /* 0x00011300ff030b82 */ /* 0x000ee20000000800 */
[----:B------:R-:W-:Y:S01]  /*13fe0*/  BSSY B0, `(.L_x_12745) ;  /* 0x00000eb000007945 */ /* 0x000fe20003800000 */
[----:B--2---:R-:W-:-:S06]  /*13ff0*/  @P2 IMAD.IADD R9, R4, 0x1, -R2 ;  /* 0x0000000104092824 */ /* 0x004fcc00078e0a02 */
[----:B------:R-:W2:Y:S01]  /*14000*/  @P0 LDC R4, c[0x0][0x450] ;  /* 0x00011400ff040b82 */ /* 0x000ea20000000800 */
[----:B------:R-:W-:-:S04]  /*14010*/  IMAD R2, R17, 0xc0, RZ ;  /* 0x000000c011027824 */ /* 0x000fc800078e02ff */
[----:B------:R-:W-:Y:S02]  /*14020*/  VIADD R2, R2, 0xbf ;  /* 0x000000bf02027836 */ /* 0x000fe40000000000 */
[----:B------:R-:W-:Y:S02]  /*14030*/  IMAD.IADD R20, R10, 0x1, R9 ;  /* 0x000000010a147824 */ /* 0x000fe400078e0209 */
[----:B---3--:R-:W-:-:S04]  /*14040*/  @P0 IMAD.HI.U32 R3, R2, R3, RZ ;  /* 0x0000000302030227 */ /* 0x008fc800078e00ff */
[C---:B------:R-:W-:Y:S01]  /*14050*/  VIADD R21, R20.reuse, 0x9f ;  /* 0x0000009f14157836 */ /* 0x040fe20000000000 */
[----:B------:R-:W-:-:S03]  /*14060*/  IADD3 R20, R20, 0xa0, -R14 ;  /* 0x000000a014147810 */ /* 0x000fc60007ffe80e */
[----:B------:R-:W-:Y:S01]  /*14070*/  IMAD.HI R21, R21, 0x66666667, RZ ;  /* 0x6666666715157827 */ /* 0x000fe200078e02ff */
[----:B--2---:R-:W-:-:S05]  /*14080*/  @P0 SHF.R.U32.HI R2, RZ, R4, R3 ;  /* 0x00000004ff020219 */ /* 0x004fca0000011603 */
[----:B------:R-:W-:-:S04]  /*14090*/  IMAD.IADD R2, R20, 0x1, R2 ;  /* 0x0000000114027824 */ /* 0x000fc800078e0202 */
[----:B------:R-:W-:Y:S01]  /*140a0*/  IMAD.HI R3, R2, 0x66666667, RZ ;  /* 0x6666666702037827 */ /* 0x000fe200078e02ff */
[----:B------:R-:W-:-:S04]  /*140b0*/  SHF.R.U32.HI R2, RZ, 0x1f, R21 ;  /* 0x0000001fff027819 */ /* 0x000fc80000011615 */
[----:B------:R-:W-:Y:S02]  /*140c0*/  LEA.HI.SX32 R21, R21, R2, 0x1a ;  /* 0x0000000215157211 */ /* 0x000fe400078fd2ff */
[----:B------:R-:W-:-:S04]  /*140d0*/  SHF.R.U32.HI R2, RZ, 0x1f, R3 ;  /* 0x0000001fff027819 */ /* 0x000fc80000011603 */
[----:B------:R-:W-:-:S04]  /*140e0*/  LEA.HI.SX32 R2, R3, R2, 0x1a ;  /* 0x0000000203027211 */ /* 0x000fc800078fd2ff */
[----:B------:R-:W-:Y:S01]  /*140f0*/  VIMNMX R2, R21, R2, PT ;  /* 0x0000000215027248 */ /* 0x000fe20003fe0100 */
[----:B------:R-:W-:-:S04]  /*14100*/  IMAD.MOV R4, RZ, RZ, -R10 ;  /* 0x000000ffff047224 */ /* 0x000fc800078e0a0a */
[----:B------:R-:W-:Y:S01]  /*14110*/  IMAD R2, R2, 0xa0, -R10 ;  /* 0x000000a002027824 */ /* 0x000fe200078e0a0a */
[----:B------:R-:W-:-:S04]  /*14120*/  VIMNMX R4, RZ, R4, !PT ;  /* 0x00000004ff047248 */ /* 0x000fc80007fe0100 */
[----:B------:R-:W-:-:S04]  /*14130*/  VIMNMX R2, R2, R9, PT ;  /* 0x0000000902027248 */ /* 0x000fc80003fe0100 */
        /* <DEDUP_REMOVED lines=18> */
.L_x_12878:
[----:B--2---:R-:W-:Y:S02]  /*14260*/  ISETP.NE.AND P0, PT, R14, RZ, PT ;  /* 0x000000ff0e00720c */ /* 0x004fe40003f05270 */
[----:B------:R-:W-:-:S11]  /*14270*/  PLOP3.LUT P6, PT, PT, PT, PT, 0x8, 0x0 ;  /* 0x000000000000781c */ /* 0x000fd60003fce170 */
[----:B------:R-:W-:Y:S05]  /*14280*/  @P0 BRA `(.L_x_12748) ;  /* 0x00000000000c0947 */ /* 0x000fea0003800000 */
[----:B------:R-:W-:-:S03]  /*14290*/  UMOV UR4, 0xffffffff ;  /* 0xffffffff00047882 */ /* 0x000fc60000000000 */
[----:B------:R-:W-:Y:S05]  /*142a0*/  BRA.DIV UR4, `(.L_x_12749) ;  /* 0x0000005204c87947 */ /* 0x000fea000b800000 */
[----:B------:R-:W-:-:S13]  /*142b0*/  ELECT P6, URZ, PT ;  /* 0x00000000003f782f */ /* 0x000fda00038c0000 */
.L_x_12748:
        /* <DEDUP_REMOVED lines=9> */
.L_x_12881:
[----:B------:R-:W-:Y:S05]  /*14350*/  BSYNC B1 ;  /* 0x0000000000017941 */ /* 0x000fea0003800000 */
.L_x_12750:
[----:B------:R-:W-:Y:S04]  /*14360*/  BSSY B1, `(.L_x_12752) ;  /* 0x000004e000017945 */ /* 0x000fe80003800000 */
[----:B------:R-:W-:Y:S05]  /*14370*/  @!P6 BRA `(.L_x_12753) ;  /* 0x000000040030e947 */ /* 0x000fea0003800000 */
[----:B------:R-:W0:Y:S01]  /*14380*/  LDL R8, [R1+0x4] ;  /* 0x0000040001087983 */ /* 0x000e220000100800 */
[----:B------:R-:W2:Y:S02]  /*14390*/  S2R R6, SR_TID.X ;  /* 0x0000000000067919 */ /* 0x000ea40000002100 */
[----:B--2---:R-:W-:Y:S01]  /*143a0*/  LOP3.LUT R7, R6, 0x7f, RZ, 0xc0, !PT ;  /* 0x0000007f06077812 */ /* 0x004fe200078ec0ff */
[----:B------:R-:W-:Y:S01]  /*143b0*/  IMAD R6, R28, 0x8, R22 ;  /* 0x000000081c067824 */ /* 0x000fe200078e0216 */
[----:B------:R-:W-:Y:S02]  /*143c0*/  BSSY B2, `(.L_x_12754) ;  /* 0x0000005000027945 */ /* 0x000fe40003800000 */
[----:B------:R-:W-:Y:S02]  /*143d0*/  ISETP.NE.AND P1, PT, R7, RZ, PT ;  /* 0x000000ff0700720c */ /* 0x000fe40003f25270 */
[----:B0-----:R-:W-:-:S04]  /*143e0*/  SHF.L.U32 R5, R8, 0x1f, RZ ;  /* 0x0000001f08057819 */ /* 0x001fc800000006ff */
[----:B------:R-:W0:Y:S02]  /*143f0*/  SYNCS.PHASECHK.TRANS64.TRYWAIT P0, [R6+URZ+0x132a0], R5 ;  /* 0x0132a005060075a7 */ /* 0x000e24000800017f */
[----:B0-----:R-:W-:Y:S05]  /*14400*/  @!P0 BRA `(.L_x_12755) ;  /* 0x0000005000a48947 */ /* 0x001fea0003800000 */
.L_x_12882:
[----:B------:R-:W-:Y:S05]  /*14410*/  BSYNC B2 ;  /* 0x0000000000027941 */ /* 0x000fea0003800000 */
.L_x_12754:
        /* <DEDUP_REMOVED lines=9> */
.L_x_12757:
[----:B------:R-:W-:Y:S05]  /*144b0*/  BSYNC B2 ;  /* 0x0000000000027941 */ /* 0x000fea0003800000 */
.L_x_12756:
[----:B-1----:R-:W-:Y:S01]  /*144c0*/  IMAD.MOV.U32 R11, RZ, RZ, RZ ;  /* 0x000000ffff0b7224 */ /* 0x002fe200078e00ff */
        /* <DEDUP_REMOVED lines=11> */
.L_x_12758:
        /* <DEDUP_REMOVED lines=13> */
.L_x_12883:
[----:B------:R-:W-:Y:S05]  /*14650*/  BSYNC B2 ;  /* 0x0000000000027941 */ /* 0x000fea0003800000 */
.L_x_12759:
        /* <DEDUP_REMOVED lines=11> */
.L_x_12762:
[----:B------:R-:W-:Y:S05]  /*14710*/  BSYNC B2 ;  /* 0x0000000000027941 */ /* 0x000fea0003800000 */
.L_x_12761:
        /* <DEDUP_REMOVED lines=8> */
.L_x_12763:
        /* <DEDUP_REMOVED lines=10> */
.L_x_12753:
[----:B------:R-:W-:Y:S05]  /*14840*/  BSYNC B1 ;  /* 0x0000000000017941 */ /* 0x000fea0003800000 */
.L_x_12752:
[----:B------:R-:W2:Y:S01]  /*14850*/  LDL.LU R8, [R1+0x4] ;  /* 0x0000040001087983 */ /* 0x000ea20000300800 */
[----:B------:R-:W-:Y:S01]  /*14860*/  VIADD R28, R28, 0x1 ;  /* 0x000000011c1c7836 */ /* 0x000fe20000000000 */
[----:B------:R-:W-:Y:S01]  /*14870*/  PLOP3.LUT P0, PT, PT, PT, PT, 0x8, 0x0 ;  /* 0x000000000000781c */ /* 0x000fe20003f0e170 */
[----:B------:R-:W-:-:S03]  /*14880*/  VIADD R4, R4, 0xfffffffe ;  /* 0xfffffffe04047836 */ /* 0x000fc60000000000 */
[----:B------:R-:W-:Y:S02]  /*14890*/  ISETP.NE.AND P1, PT, R28, 0x2, PT ;  /* 0x000000021c00780c */ /* 0x000fe40003f25270 */
[----:B------:R-:W-:Y:S02]  /*148a0*/  ISETP.GE.AND P2, PT, R4, R3, PT ;  /* 0x000000030400720c */ /* 0x000fe40003f46270 */
[----:B0-----:R-:W-:Y:S02]  /*148b0*/  SEL R5, RZ, 0x1, P1 ;  /* 0x00000001ff057807 */ /* 0x001fe40000800000 */
[----:B------:R-:W-:Y:S02]  /*148c0*/  SEL R28, R28, RZ, P1 ;  /* 0x000000ff1c1c7207 */ /* 0x000fe40000800000 */
[----:B--2---:R-:W-:-:S05]  /*148d0*/  LOP3.LUT R8, R8, R5, RZ, 0x3c, !PT ;  /* 0x0000000508087212 */ /* 0x004fca00078e3cff */
[----:B------:R2:W-:Y:S02]  /*148e0*/  STL [R1+0x4], R8 ;  /* 0x0000040801007387 */ /* 0x0005e40000100800 */
[----:B------:R-:W-:Y:S05]  /*148f0*/  @!P2 BRA `(.L_x_12746) ;  /* 0x000000040064a947 */ /* 0x000fea0003800000 */
.L_x_12776:
[----:B------:R-:W-:Y:S05]  /*14900*/  YIELD ;  /* 0x0000000000007946 */ /* 0x000fea0003800000 */
[----:B------:R-:W-:Y:S04]  /*14910*/  BSSY B1, `(.L_x_12764) ;  /* 0x000004d000017945 */ /* 0x000fe80003800000 */
[----:B---3--:R-:W-:Y:S05]  /*14920*/  @!P6 BRA `(.L_x_12765) ;  /* 0x00000004002ce947 */ /* 0x008fea0003800000 */
[----:B------:R-:W3:Y:S01]  /*14930*/  LDL R6, [R1+0x4] ;  /* 0x0000040001067983 */ /* 0x000ee20000100800 */
[----:B------:R-:W0:Y:S02]  /*14940*/  S2R R5, SR_TID.X ;  /* 0x0000000000057919 */ /* 0x000e240000002100 */
[----:B0-----:R-:W-:Y:S01]  /*14950*/  LOP3.LUT R7, R5, 0x7f, RZ, 0xc0, !PT ;  /* 0x0000007f05077812 */ /* 0x001fe200078ec0ff */
[----:B------:R-:W-:Y:S01]  /*14960*/  IMAD R5, R28, 0x8, R22 ;  /* 0x000000081c057824 */ /* 0x000fe200078e0216 */
[----:B------:R-:W-:Y:S02]  /*14970*/  BSSY B2, `(.L_x_12766) ;  /* 0x0000005000027945 */ /* 0x000fe40003800000 */
[----:B------:R-:W-:Y:S02]  /*14980*/  ISETP.NE.AND P2, PT, R7, RZ, PT ;  /* 0x000000ff0700720c */ /* 0x000fe40003f45270 */
[----:B---3--:R-:W-:-:S04]  /*14990*/  SHF.L.U32 R6, R6, 0x1f, RZ ;  /* 0x0000001f06067819 */ /* 0x008fc800000006ff */
[----:B------:R-:W0:Y:S02]  /*149a0*/  SYNCS.PHASECHK.TRANS64.TRYWAIT P1, [R5+URZ+0x132a0], R6 ;  /* 0x0132a006050075a7 */ /* 0x000e24000802017f */
[----:B0-----:R-:W-:Y:S05]  /*149b0*/  @!P1 BRA `(.L_x_12767) ;  /* 0x0000004c00609947 */ /* 0x001fea0003800000 */
.L_x_12884:
[----:B------:R-:W-:Y:S05]  /*149c0*/  BSYNC B2 ;  /* 0x0000000000027941 */ /* 0x000fea0003800000 */
.L_x_12766:
[----:B------:R-:W-:Y:S04]  /*149d0*/  BSSY B2, `(.L_x_12768) ;  /* 0x0000009000027945 */ /* 0x000fe80003800000 */
[----:B------:R-:W-:Y:S05]  /*149e0*/  @P2 BRA `(.L_x_12769) ;  /* 0x00000000001c2947 */ /* 0x000fea0003800000 */
[----:B------:R-:W2:Y:S02]  /*149f0*/  S2R R7, SR_TID.X ;  /* 0x0000000000077919 */ /* 0x000ea40000002100 */
[----:B--2---:R-:W-:Y:S01]  /*14a00*/  LOP3.LUT R8, R7, 0x1f, RZ, 0xc0, !PT ;  /* 0x0000001f07087812 */ /* 0x004fe200078ec0ff */
[----:B------:R-:W-:-:S03]  /*14a10*/  IMAD.MOV.U32 R7, RZ, RZ, 0x2800 ;  /* 0x00002800ff077424 */ /* 0x000fc600078e00ff */
[----:B------:R-:W-:Y:S01]  /*14a20*/  ISETP.NE.AND P1, PT, R8, RZ, PT ;  /* 0x000000ff0800720c */ /* 0x000fe20003f25270 */
[----:B------:R3:W-:-:S12]  /*14a30*/  SYNCS.ARRIVE.TRANS64 RZ, [R5+URZ+0x13290], R7 ;  /* 0x0132900705ff79a7 */ /* 0x0007d8000800003f */
[----:B---3--:R-:W-:Y:S05]  /*14a40*/  @!P1 BRA `(.L_x_12769) ;  /* 0x0000000000049947 */ /* 0x008fea0003800000 */
[----:B------:R-:W-:Y:S01]  /*14a50*/  BPT.TRAP 0x1 ;  /* 0x000000040000795c */ /* 0x000fe20000300000 */
.L_x_12769:
[----:B------:R-:W-:Y:S05]  /*14a60*/  BSYNC B2 ;  /* 0x0000000000027941 */ /* 0x000fea0003800000 */
.L_x_12768:
[----:B-1----:R-:W-:Y:S01]  /*14a70*/  IMAD.MOV.U32 R11, RZ, RZ, RZ ;  /* 0x000000ffff0b7224 */ /* 0x002fe200078e00ff */
[----:B------:R-:W-:Y:S01]  /*14a80*/  UIADD3 UR4, UP0, UR38, 0x570, URZ ;  /* 0x0000057026047890 */ /* 0x000fe2000ff1e03f */
[----:B------:R-:W-:Y:S01]  /*14a90*/  IMAD R7, R28, 0x2800, R22 ;  /* 0x000028001c077824 */ /* 0x000fe200078e0216 */
[----:B------:R-:W-:Y:S01]  /*14aa0*/  PLOP3.LUT P1, PT, PT, PT, PT, 0x80, 0x0 ;  /* 0x000000000000781c */ /* 0x000fe20003f2f070 */
[----:B--2---:R-:W-:Y:S01]  /*14ab0*/  IMAD R8, R4, 0xa0, R0 ;  /* 0x000000a004087824 */ /* 0x004fe200078e0200 */
[----:B------:R-:W-:Y:S01]  /*14ac0*/  R2UR UR10, R11 ;  /* 0x000000000b0a72ca */ /* 0x000fe200000e0000 */
[----:B------:R-:W-:Y:S01]  /*14ad0*/  VIADD R9, R5, 0x13290 ;  /* 0x0001329005097836 */ /* 0x000fe20000000000 */
[----:B------:R-:W-:Y:S01]  /*14ae0*/  UIADD3.X UR5, URZ, UR39, URZ, UP0, !UPT ;  /* 0x000000273f057290 */ /* 0x000fe200087fe43f */
[----:B------:R-:W-:Y:S01]  /*14af0*/  VIADD R10, R7, 0xe000 ;  /* 0x0000e000070a7836 */ /* 0x000fe20000000000 */
[----:B------:R-:W-:Y:S01]  /*14b00*/  UMOV UR6, 0x0 ;  /* 0x0000000000067882 */ /* 0x000fe20000000000 */
[----:B------:R-:W-:-:S10]  /*14b10*/  UMOV UR7, 0x12f00000 ;  /* 0x12f0000000077882 */ /* 0x000fd40000000000 */
.L_x_12770:
        /* <DEDUP_REMOVED lines=13> */
.L_x_12885:
[----:B------:R-:W-:Y:S05]  /*14bf0*/  BSYNC B2 ;  /* 0x0000000000027941 */ /* 0x000fea0003800000 */
.L_x_12771:
        /* <DEDUP_REMOVED lines=11> */
.L_x_12774:
[----:B------:R-:W-:Y:S05]  /*14cb0*/  BSYNC B2 ;  /* 0x0000000000027941 */ /* 0x000fea0003800000 */
.L_x_12773:
        /* <DEDUP_REMOVED lines=8> */
.L_x_12775:
        /* <DEDUP_REMOVED lines=10> */
.L_x_12765:
[----:B------:R-:W-:Y:S05]  /*14de0*/  BSYNC B1 ;  /* 0x0000000000017941 */ /* 0x000fea0003800000 */
.L_x_12764:
[----:B------:R-:W3:Y:S01]  /*14df0*/  LDL.LU R6, [R1+0x4] ;  /* 0x0000040001067983 */ /* 0x000ee20000300800 */
[----:B------:R-:W-:Y:S01]  /*14e00*/  VIADD R28, R28, 0x1 ;  /* 0x000000011c1c7836 */ /* 0x000fe20000000000 */
[C---:B------:R-:W-:Y:S01]  /*14e10*/  ISETP.GT.AND P2, PT, R4.reuse, R3, PT ;  /* 0x000000030400720c */ /* 0x040fe20003f44270 */
[----:B------:R-:W-:-:S03]  /*14e20*/  VIADD R4, R4, 0xffffffff ;  /* 0xffffffff04047836 */ /* 0x000fc60000000000 */
[----:B------:R-:W-:-:S04]  /*14e30*/  ISETP.NE.AND P1, PT, R28, 0x2, PT ;  /* 0x000000021c00780c */ /* 0x000fc80003f25270 */
[----:B------:R-:W-:Y:S02]  /*14e40*/  SEL R5, RZ, 0x1, P1 ;  /* 0x00000001ff057807 */ /* 0x000fe40000800000 */
[----:B------:R-:W-:Y:S02]  /*14e50*/  SEL R28, R28, RZ, P1 ;  /* 0x000000ff1c1c7207 */ /* 0x000fe40000800000 */
[----:B---3--:R-:W-:-:S05]  /*14e60*/  LOP3.LUT R6, R6, R5, RZ, 0x3c, !PT ;  /* 0x0000000506067212 */ /* 0x008fca00078e3cff */
[----:B------:R3:W-:Y:S01]  /*14e70*/  STL [R1+0x4], R6 ;  /* 0x0000040601007387 */ /* 0x0007e20000100800 */
[----:B------:R-:W-:Y:S05]  /*14e80*/  @P2 BRA `(.L_x_12776) ;  /* 0xfffffff8009c2947 */ /* 0x000fea000383ffff */
.L_x_12746:
[----:B------:R-:W-:Y:S05]  /*14e90*/  BSYNC B0 ;  /* 0x0000000000007941 */ /* 0x000fea0003800000 */
.L_x_12745:
        /* <DEDUP_REMOVED lines=10> */
[----:B------:R-:W-:-:S04]  /*14f40*/  IMAD.IADD R0, R20, 0x1, R2 ;  /* 0x0000000114007824 */ /* 0x000fc800078e0202 */
[----:B------:R-:W-:-:S05]  /*14f50*/  IMAD.HI R0, R0, 0x66666667, RZ ;  /* 0x6666666700007827 */ /* 0x000fca00078e02ff */
[----:B------:R-:W-:-:S04]  /*14f60*/  SHF.R.U32.HI R2, RZ, 0x1f, R0 ;  /* 0x0000001fff027819 */ /* 0x000fc80000011600 */
[----:B------:R-:W-:-:S04]  /*14f70*/  LEA.HI.SX32 R2, R0, R2, 0x1a ;  /* 0x0000000200027211 */ /* 0x000fc800078fd2ff */
        /* <DEDUP_REMOVED lines=8> */
[----:B------:R-:W4:Y:S01]  /*15000*/  S2R R5, SR_LANEID ;  /* 0x0000000000057919 */ /* 0x000f220000000000 */
[----:B------:R-:W-:Y:S01]  /*15010*/  VOTEU.ANY UR4, UPT, PT ;  /* 0x0000000000047886 */ /* 0x000fe200038e0100 */
[----:B------:R-:W5:Y:S01]  /*15020*/  LDC.64 R2, c[0x0][0xc60] ;  /* 0x00031800ff027b82 */ /* 0x000f620000000a00 */
[----:B------:R-:W4:Y:S02]  /*15030*/  FLO.U32 R0, UR4 ;  /* 0x0000000400007d00 */ /* 0x000f2400080e0000 */
[----:B----4-:R-:W-:-:S06]  /*15040*/  ISETP.EQ.U32.AND P0, PT, R0, R5, PT ;  /* 0x000000050000720c */ /* 0x010fcc0003f02070 */
[----:B------:R-:W5:Y:S07]  /*15050*/  POPC R5, UR4 ;  /* 0x0000000400057d09 */ /* 0x000f6e0008000000 */
[----:B-----5:R-:W4:Y:S01]  /*15060*/  @P0 ATOMG.E.ADD.STRONG.GPU PT, R3, desc[UR40][R2.64], R5 ;  /* 0x00000005020309a8 */ /* 0x020f2200081ee1e8 */
[----:B------:R-:W5:Y:S02]  /*15070*/  S2R R4, SR_LTMASK ;  /* 0x0000000000047919 */ /* 0x000f640000003900 */
[----:B-----5:R-:W-:-:S04]  /*15080*/  LOP3.LUT R4, R4, UR4, RZ, 0xc0, !PT ;  /* 0x0000000404047c12 */ /* 0x020fc8000f8ec0ff */
[----:B------:R-:W5:Y:S01]  /*15090*/  POPC R7, R4 ;  /* 0x0000000400077309 */ /* 0x000f620000000000 */
[----:B----4-:R-:W5:Y:S02]  /*150a0*/  SHFL.IDX PT, R0, R3, R0, 0x1f ;  /* 0x00001f0003007589 */ /* 0x010f6400000e0000 */
[----:B-----5:R-:W-:Y:S01]  /*150b0*/  IADD3 R16, R0, UR36, R7 ;  /* 0x0000002400107c10 */ /* 0x020fe2000fffe007 */
[----:B------:R-:W-:Y:S06]  /*150c0*/  BRA `(.L_x_12778) ;  /* 0x0000002c00387947 */ /* 0x000fec0003800000 */
.L_x_12777:
        /* <DEDUP_REMOVED lines=10> */
[----:B------:R-:W-:Y:S02]  /*15170*/  IMAD.U32 R5, RZ, RZ, UR7 ;  /* 0x00000007ff057e24 */ /* 0x000fe4000f8e00ff */
[----:B---3--:R-:W-:Y:S02]  /*15180*/  IMAD.U32 R6, RZ, RZ, UR8 ;  /* 0x00000008ff067e24 */ /* 0x008fe4000f8e00ff */
[----:B------:R-:W-:-:S02]  /*15190*/  IMAD.U32 R7, RZ, RZ, UR9 ;  /* 0x00000009ff077e24 */ /* 0x000fc4000f8e00ff */
[----:B------:R-:W-:Y:S02]  /*151a0*/  IMAD.U32 R10, RZ, RZ, UR4 ;  /* 0x00000004ff0a7e24 */ /* 0x000fe4000f8e00ff */
[----:B-1----:R-:W-:Y:S02]  /*151b0*/  IMAD.U32 R11, RZ, RZ, UR5 ;  /* 0x00000005ff0b7e24 */ /* 0x002fe4000f8e00ff */
[----:B--2---:R-:W-:Y:S02]  /*151c0*/  IMAD.MOV.U32 R8, RZ, RZ, 0x70 ;  /* 0x00000070ff087424 */ /* 0x004fe400078e00ff */
[----:B------:R-:W-:Y:S02]  /*151d0*/  IMAD.MOV.U32 R12, RZ, RZ, 0x1 ;  /* 0x00000001ff0c7424 */ /* 0x000fe400078e00ff */
[----:B------:R-:W-:-:S07]  /*151e0*/  IMAD.MOV.U32 R13, RZ, RZ, RZ ;  /* 0x000000ffff0d7224 */ /* 0x000fce00078e00ff */
[----:B------:R-:W-:-:S07]  /*151f0*/  LEPC R20, `(.L_x_12780) ;  /* 0x000000001014794e */ /* 0x000fce0000000000 */
[----:B0---4-:R-:W-:Y:S05]  /*15200*/  CALL.ABS.NOINC R2 ;  /* 0x0000000002007343 */ /* 0x011fea0003c00000 */
.L_x_12780:
[----:B------:R-:W-:Y:S05]  /*15210*/  BSYNC B6 ;  /* 0x0000000000067941 */ /* 0x000fea0003800000 */
.L_x_12779:
[----:B------:R-:W4:Y:S01]  /*15220*/  LDL.LU R2, [R1] ;  /* 0x0000000001027983 */ /* 0x000f220000300800 */
[----:B------:R-:W-:Y:S01]  /*15230*/  VIADD R0, R22, 0x6000 ;  /* 0x0000600016007836 */ /* 0x000fe20000000000 */
[----:B------:R-:W-:Y:S04]  /*15240*/  BSSY B6, `(.L_x_12781) ;  /* 0x0000016000067945 */ /* 0x000fe80003800000 */
[----:B------:R-:W-:Y:S02]  /*15250*/  LOP3.LUT P0, RZ, R0, 0x1bf, RZ, 0xc0, !PT ;  /* 0x000001bf00ff7812 */ /* 0x000fe4000780c0ff */
[----:B----4-:R-:W-:-:S11]  /*15260*/  LOP3.LUT R2, R2, 0xfffffffe, RZ, 0xc0, !PT ;  /* 0xfffffffe02027812 */ /* 0x010fd600078ec0ff */
[----:B------:R-:W-:-:S05]  /*15270*/  @P0 LOP3.LUT R2, R2, 0x1, RZ, 0xfc, !PT ;  /* 0x0000000102020812 */ /* 0x000fca00078efcff */
[----:B------:R4:W-:Y:S01]  /*15280*/  STL [R1], R2 ;  /* 0x0000000201007387 */ /* 0x0009e20000100800 */
[----:B------:R-:W-:Y:S05]  /*15290*/  @!P0 BRA `(.L_x_12782) ;  /* 0x0000000000408947 */ /* 0x000fea0003800000 */
[----:B----4-:R-:W-:Y:S01]  /*152a0*/  MOV R2, 0x0 ;  /* 0x0000000000027802 */ /* 0x010fe20000000f00 */
        /* <DEDUP_REMOVED lines=15> */
.L_x_12782:
[----:B------:R-:W-:Y:S05]  /*153a0*/  BSYNC B6 ;  /* 0x0000000000067941 */ /* 0x000fea0003800000 */
.L_x_12781:
        /* <DEDUP_REMOVED lines=20> */
.L_x_12784:
[----:B------:R-:W-:Y:S05]  /*154f0*/  BSYNC B6 ;  /* 0x0000000000067941 */ /* 0x000fea0003800000 */
.L_x_12783:
[----:B----4-:R-:W4:Y:S01]  /*15500*/  LDL R2, [R1] ;  /* 0x0000000001027983 */ /* 0x010f220000100800 */
        /* <DEDUP_REMOVED lines=19> */
.L_x_12786:
[----:B------:R-:W-:Y:S05]  /*15640*/  BSYNC B6 ;  /* 0x0000000000067941 */ /* 0x000fea0003800000 */
.L_x_12785:
        /* <DEDUP_REMOVED lines=8> */
[----:B-----5:R4:W2:Y:S02]  /*156d0*/  @P0 LDG.E R20, desc[UR40][R2.64] ;  /* 0x0000002802140981 */ /* 0x0208a4000c1e1900 */
[----:B----4-:R-:W4:Y:S01]  /*156e0*/  LDC.64 R2, c[0x0][0x418] ;  /* 0x00010600ff027b82 */ /* 0x010f220000000a00 */
[----:B--2---:R-:W-:Y:S01]  /*156f0*/  SHF.R.S32.HI R8, RZ, 0x1f, R20 ;  /* 0x0000001fff087819 */ /* 0x004fe20000011414 */
        /* <DEDUP_REMOVED lines=11> */
.L_x_12888:
[----:B0-----:R-:W5:Y:S01]  /*157b0*/  LDL.LU R0, [R1] ;  /* 0x0000000001007983 */ /* 0x001f620000300800 */
[----:B------:R-:W-:Y:S02]  /*157c0*/  PLOP3.LUT P1, PT, PT, PT, PT, 0x8, 0x0 ;  /* 0x000000000000781c */ /* 0x000fe40003f2e170 */
[----:B----4-:R-:W-:Y:S02]  /*157d0*/  ISETP.NE.AND P0, PT, R14, RZ, PT ;  /* 0x000000ff0e00720c */ /* 0x010fe40003f05270 */
[----:B-----5:R-:W-:-:S09]  /*157e0*/  LOP3.LUT R0, R0, 0xfffffffe, RZ, 0xc0, !PT ;  /* 0xfffffffe00007812 */ /* 0x020fd200078ec0ff */
[----:B------:R-:W-:-:S05]  /*157f0*/  @P1 LOP3.LUT R0, R0, 0x1, RZ, 0xfc, !PT ;  /* 0x0000000100001812 */ /* 0x000fca00078efcff */
[----:B------:R0:W-:Y:S01]  /*15800*/  STL [R1], R0 ;  /* 0x0000000001007387 */ /* 0x0001e20000100800 */
[----:B------:R-:W-:Y:S05]  /*15810*/  @P0 BRA `(.L_x_12788) ;  /* 0x0000000400580947 */ /* 0x000fea0003800000 */
[----:B------:R-:W-:-:S03]  /*15820*/  UMOV UR4, 0xffffffff ;  /* 0xffffffff00047882 */ /* 0x000fc60000000000 */
[----:B------:R-:W-:Y:S05]  /*15830*/  BRA.DIV UR4, `(.L_x_12789) ;  /* 0x00000042041c7947 */ /* 0x000fea000b800000 */
[----:B------:R-:W-:-:S13]  /*15840*/  ELECT P6, URZ, PT ;  /* 0x00000000003f782f */ /* 0x000fda00038c0000 */
.L_x_12891:
[----:B------:R-:W-:Y:S05]  /*15850*/  @!P6 BRA `(.L_x_12788) ;  /* 0x000000040048e947 */ /* 0x000fea0003800000 */
[----:B0-----:R-:W4:Y:S01]  /*15860*/  LDL R0, [R1+0x1c] ;  /* 0x00001c0001007983 */ /* 0x001f220000100800 */
[----:B------:R-:W-:-:S04]  /*15870*/  ISETP.NE.U32.AND P0, PT, R2, RZ, PT ;  /* 0x000000ff0200720c */ /* 0x000fc80003f05070 */
[----:B------:R-:W-:Y:S01]  /*15880*/  ISETP.NE.AND.EX P0, PT, R3, RZ, PT, P0 ;  /* 0x000000ff0300720c */ /* 0x000fe20003f05300 */
[----:B----4-:R-:W-:-:S12]  /*15890*/  VIADD R0, R0, 0xffffffff ;  /* 0xffffffff00007836 */ /* 0x010fd80000000000 */
[----:B------:R-:W-:Y:S05]  /*158a0*/  @!P0 BRA `(.L_x_12790) ;  /* 0x0000000000448947 */ /* 0x000fea0003800000 */
[----:B------:R-:W0:Y:S01]  /*158b0*/  LDC R7, c[0x0][0x43c] ;  /* 0x00010f00ff077b82 */ /* 0x000e220000000800 */
[----:B------:R-:W-:Y:S01]  /*158c0*/  ULDC.64 UR4, c[0x0][0x428] ;  /* 0x00010a0000047ab9 */ /* 0x000fe20000000a00 */
[----:B0-----:R-:W-:-:S13]  /*158d0*/  ISETP.NE.AND P0, PT, R7, 0x1, PT ;  /* 0x000000010700780c */ /* 0x001fda0003f05270 */
[----:B------:R-:W3:Y:S02]  /*158e0*/  @P0 LDC.64 R4, c[0x0][0x440] ;  /* 0x00011000ff040b82 */ /* 0x000ee40000000a00 */
[----:B---3--:R-:W-:-:S04]  /*158f0*/  @P0 IMAD.HI.U32 R6, R0, R4, RZ ;  /* 0x0000000400060227 */ /* 0x008fc800078e00ff */
        /* <DEDUP_REMOVED lines=12> */
.L_x_12790:
[----:B------:R-:W-:Y:S01]  /*159c0*/  IMAD R4, R27, 0x8, R22 ;  /* 0x000000081b047824 */ /* 0x000fe200078e0216 */
[----:B0-----:R-:W-:Y:S01]  /*159d0*/  SHF.L.U32 R3, R29, 0x1f, RZ ;  /* 0x0000001f1d037819 */ /* 0x001fe200000006ff */
[----:B------:R-:W0:Y:S03]  /*159e0*/  S2R R2, SR_TID.X ;  /* 0x0000000000027919 */ /* 0x000e260000002100 */
[----:B------:R-:W4:Y:S01]  /*159f0*/  SYNCS.PHASECHK.TRANS64.TRYWAIT P0, [R4+URZ+0x13280], R3 ;  /* 0x01328003040075a7 */ /* 0x000f22000800017f */
[----:B0-----:R-:W-:-:S04]  /*15a00*/  LOP3.LUT R2, R2, 0x7f, RZ, 0xc0, !PT ;  /* 0x0000007f02027812 */ /* 0x001fc800078ec0ff */
[----:B------:R-:W-:Y:S01]  /*15a10*/  ISETP.NE.AND P1, PT, R2, RZ, PT ;  /* 0x000000ff0200720c */ /* 0x000fe20003f25270 */
[----:B----4-:R-:W-:-:S12]  /*15a20*/  @!P0 BRA `(.L_x_12791) ;  /* 0x0000003c00c08947 */ /* 0x010fd80003800000 */
.L_x_12892:
        /* <DEDUP_REMOVED lines=8> */
.L_x_12792:
        /* <DEDUP_REMOVED lines=18> */
.L_x_12893:
[----:B------:R-:W-:Y:S05]  /*15bd0*/  @P1 BRA `(.L_x_12794) ;  /* 0x00000000001c1947 */ /* 0x000fea0003800000 */
[----:B------:R-:W4:Y:S01]  /*15be0*/  S2R R5, SR_TID.X ;  /* 0x0000000000057919 */ /* 0x000f220000002100 */
[----:B0-----:R-:W-:-:S04]  /*15bf0*/  IMAD.MOV.U32 R3, RZ, RZ, 0x2800 ;  /* 0x00002800ff037424 */ /* 0x001fc800078e00ff */
[----:B------:R0:W-:Y:S01]  /*15c00*/  SYNCS.ARRIVE.TRANS64 RZ, [R4+URZ+0x13230], R3 ;  /* 0x0132300304ff79a7 */ /* 0x0001e2000800003f */
[----:B----4-:R-:W-:-:S04]  /*15c10*/  LOP3.LUT R5, R5, 0x1f, RZ, 0xc0, !PT ;  /* 0x0000001f05057812 */ /* 0x010fc800078ec0ff */
[----:B------:R-:W-:-:S13]  /*15c20*/  ISETP.NE.AND P0, PT, R5, RZ, PT ;  /* 0x000000ff0500720c */ /* 0x000fda0003f05270 */
[----:B0-----:R-:W-:Y:S05]  /*15c30*/  @!P0 BRA `(.L_x_12794) ;  /* 0x0000000000048947 */ /* 0x001fea0003800000 */
[----:B------:R-:W-:Y:S01]  /*15c40*/  BPT.TRAP 0x1 ;  /* 0x000000040000795c */ /* 0x000fe20000300000 */
.L_x_12794:
[----:B0-----:R-:W4:Y:S01]  /*15c50*/  LDL.LU R3, [R1] ;  /* 0x0000000001037983 */ /* 0x001f220000300800 */
        /* <DEDUP_REMOVED lines=14> */
[----:B----4-:R-:W-:-:S04]  /*15d40*/  LOP3.LUT R3, R3, 0xfffffffe, RZ, 0xc0, !PT ;  /* 0xfffffffe03037812 */ /* 0x010fc800078ec0ff */
[----:B------:R-:W-:-:S05]  /*15d50*/  @P0 LOP3.LUT R3, R3, 0x1, RZ, 0xfc, !PT ;  /* 0x0000000103030812 */ /* 0x000fca00078efcff */
[----:B------:R0:W-:Y:S01]  /*15d60*/  STL [R1], R3 ;  /* 0x0000000301007387 */ /* 0x0001e20000100800 */
[----:B------:R-:W-:Y:S01]  /*15d70*/  NOP ;  /* 0x0000000000007918 */ /* 0x000fe20000000000 */
.L_x_12788:
[----:B------:R-:W4:Y:S04]  /*15d80*/  LDL.LU R4, [R1+0x18] ;  /* 0x0000180001047983 */ /* 0x000f280000300800 */
[----:B---3--:R-:W3:Y:S04]  /*15d90*/  LDL.LU R6, [R1+0x14] ;  /* 0x0000140001067983 */ /* 0x008ee80000300800 */
[----:B0-----:R-:W5:Y:S01]  /*15da0*/  LDL.LU R3, [R1+0x34] ;  /* 0x0000340001037983 */ /* 0x001f620000300800 */
        /* <DEDUP_REMOVED lines=9> */
[----:B----4-:R-:W-:-:S05]  /*15e40*/  SHF.R.S32.HI R2, RZ, 0x1f, R4 ;  /* 0x0000001fff027819 */ /* 0x010fca0000011404 */
[----:B------:R-:W-:Y:S01]  /*15e50*/  IMAD R2, R2, UR4, RZ ;  /* 0x0000000402027c24 */ /* 0x000fe2000f8e02ff */
[----:B-----5:R-:W-:-:S03]  /*15e60*/  SEL R3, R3, RZ, !P0 ;  /* 0x000000ff03037207 */ /* 0x020fc60004000000 */
        /* <DEDUP_REMOVED lines=21> */
[----:B-1----:R-:W-:Y:S02]  /*15fc0*/  IMAD.U32 R11, RZ, RZ, UR9 ;  /* 0x00000009ff0b7e24 */ /* 0x002fe4000f8e00ff */
[----:B--2---:R-:W-:Y:S02]  /*15fd0*/  IMAD.MOV.U32 R8, RZ, RZ, 0x70 ;  /* 0x00000070ff087424 */ /* 0x004fe400078e00ff */
[----:B------:R-:W-:Y:S02]  /*15fe0*/  IMAD.MOV.U32 R12, RZ, RZ, 0x1 ;  /* 0x00000001ff0c7424 */ /* 0x000fe400078e00ff */
[----:B------:R-:W-:-:S07]  /*15ff0*/  IMAD.MOV.U32 R13, RZ, RZ, RZ ;  /* 0x000000ffff0d7224 */ /* 0x000fce00078e00ff */
[----:B------:R-:W-:-:S07]  /*16000*/  LEPC R20, `(.L_x_12796) ;  /* 0x000000001014794e */ /* 0x000fce0000000000 */
[----:B0-----:R-:W-:Y:S05]  /*16010*/  CALL.ABS.NOINC R2 ;  /* 0x0000000002007343 */ /* 0x001fea0003c00000 */
.L_x_12796:
[----:B------:R-:W-:Y:S05]  /*16020*/  BSYNC B6 ;  /* 0x0000000000067941 */ /* 0x000fea0003800000 */
.L_x_12795:
[----:B---3--:R-:W3:Y:S01]  /*16030*/  LDL.LU R0, [R1+0x18] ;  /* 0x0000180001007983 */ /* 0x008ee20000300800 */
[----:B------:R-:W0:Y:S01]  /*16040*/  LDC R9, c[0x0][0x448] ;  /* 0x00011200ff097b82 */ /* 0x000e220000000800 */
[----:B------:R-:W-:Y:S01]  /*16050*/  ULDC.64 UR4, c[0x0][0x2d8] ;  /* 0x0000b60000047ab9 */ /* 0x000fe20000000a00 */
[----:B------:R-:W-:Y:S01]  /*16060*/  ULDC.64 UR6, c[0x0][0x2c8] ;  /* 0x0000b20000067ab9 */ /* 0x000fe20000000a00 */
[----:B------:R-:W3:Y:S01]  /*16070*/  LDL.LU.64 R2, [R1+0x28] ;  /* 0x0000280001027983 */ /* 0x000ee20000300a00 */
[----:B------:R-:W-:-:S03]  /*16080*/  ULDC.64 UR8, c[0x0][0x280] ;  /* 0x0000a00000087ab9 */ /* 0x000fc60000000a00 */
[----:B--2---:R-:W2:Y:S04]  /*16090*/  LDL.LU R20, [R1+0x34] ;  /* 0x0000340001147983 */ /* 0x004ea80000300800 */
[----:B------:R-:W4:Y:S04]  /*160a0*/  LDL.LU R21, [R1+0x44] ;  /* 0x0000440001157983 */ /* 0x000f280000300800 */
[----:B------:R-:W4:Y:S04]  /*160b0*/  LDL.LU R4, [R1+0x14] ;  /* 0x0000140001047983 */ /* 0x000f280000300800 */
[----:B------:R0:W5:Y:S02]  /*160c0*/  LDL R10, [R1+0x38] ;  /* 0x00003800010a7983 */ /* 0x0001640000100800 */
[----:B0-----:R-:W-:-:S13]  /*160d0*/  ISETP.NE.AND P1, PT, R9, 0x1, PT ;  /* 0x000000010900780c */ /* 0x001fda0003f25270 */
[----:B------:R-:W0:Y:S08]  /*160e0*/  @P1 LDC R5, c[0x0][0x450] ;  /* 0x00011400ff051b82 */ /* 0x000e300000000800 */
[----:B------:R-:W1:Y:S01]  /*160f0*/  @P1 LDC R8, c[0x0][0x450] ;  /* 0x00011400ff081b82 */ /* 0x000e620000000800 */
[----:B---3--:R-:W-:Y:S02]  /*16100*/  IMAD.MOV.U32 R3, RZ, RZ, R0 ;  /* 0x000000ffff037224 */ /* 0x008fe400078e0000 */
[----:B--2---:R-:W-:-:S02]  /*16110*/  IMAD R0, R20, UR4, RZ ;  /* 0x0000000414007c24 */ /* 0x004fc4000f8e02ff */
        /* <DEDUP_REMOVED lines=93> */
[----:B------:R-:W-:Y:S01]  /*166f0*/  ISETP.GE.AND P2, PT, R0, R5, PT ;  /* 0x000000050000720c */ /* 0x000fe20003f46270 */
[----:B------:R-:W-:-:S05]  /*16700*/  VIADD R0, R17, 0x60 ;  /* 0x0000006011007836 */ /* 0x000fca0000000000 */
        /* <DEDUP_REMOVED lines=12> */
.L_x_12906:
        /* <DEDUP_REMOVED lines=10> */
.L_x_12798:
        /* <DEDUP_REMOVED lines=18> */
.L_x_12907:
[----:B------:R-:W-:Y:S05]  /*16990*/  BSYNC B0 ;  /* 0x0000000000007941 */ /* 0x000fea0003800000 */
.L_x_12799:
[----:B------:R-:W2:Y:S02]  /*169a0*/  LDL R0, [R1+0x1c] ;  /* 0x00001c0001007983 */ /* 0x000ea40000100800 */
[----:B--2---:R-:W-:-:S13]  /*169b0*/  ISETP.GE.AND P0, PT, R0, 0x2, PT ;  /* 0x000000020000780c */ /* 0x004fda0003f06270 */
[----:B------:R-:W-:Y:S05]  /*169c0*/  @!P0 BRA `(.L_x_12801) ;  /* 0x0000000c00408947 */ /* 0x000fea0003800000 */
[----:B------:R-:W-:Y:S02]  /*169d0*/  VIADD R2, R0, 0xfffffffe ;  /* 0xfffffffe00027836 */ /* 0x000fe40000000000 */
[----:B------:R-:W-:Y:S02]  /*169e0*/  IMAD.MOV.U32 R0, RZ, RZ, R27 ;  /* 0x000000ffff007224 */ /* 0x000fe400078e001b */
[----:B------:R-:W-:-:S07]  /*169f0*/  IMAD.MOV.U32 R8, RZ, RZ, R29 ;  /* 0x000000ffff087224 */ /* 0x000fce00078e001d */
.L_x_12821:
[----:B-1----:R-:W2:Y:S01]  /*16a00*/  LDL R3, [R1] ;  /* 0x0000000001037983 */ /* 0x002ea20000100800 */
        /* <DEDUP_REMOVED lines=33> */
.L_x_12804:
        /* <DEDUP_REMOVED lines=8> */
.L_x_12908:
[----:B------:R-:W-:Y:S05]  /*16ca0*/  BSYNC B1 ;  /* 0x0000000000017941 */ /* 0x000fea0003800000 */
.L_x_12805:
        /* <DEDUP_REMOVED lines=9> */
.L_x_12808:
[----:B------:R-:W-:Y:S05]  /*16d40*/  BSYNC B1 ;  /* 0x0000000000017941 */ /* 0x000fea0003800000 */
.L_x_12807:
        /* <DEDUP_REMOVED lines=12> */
.L_x_12809:
        /* <DEDUP_REMOVED lines=13> */
.L_x_12909:
[----:B------:R-:W-:Y:S05]  /*16ee0*/  BSYNC B1 ;  /* 0x0000000000017941 */ /* 0x000fea0003800000 */
.L_x_12810:
        /* <DEDUP_REMOVED lines=11> */
.L_x_12813:
[----:B------:R-:W-:Y:S05]  /*16fa0*/  BSYNC B1 ;  /* 0x0000000000017941 */ /* 0x000fea0003800000 */
.L_x_12812:
        /* <DEDUP_REMOVED lines=8> */
.L_x_12814:
        /* <DEDUP_REMOVED lines=10> */
.L_x_12803:
[----:B------:R-:W-:Y:S05]  /*170d0*/  BSYNC B0 ;  /* 0x0000000000007941 */ /* 0x000fea0003800000 */
.L_x_12802:
[----:B------:R-:W2:Y:S02]  /*170e0*/  LDL R5, [R1+0x48] ;  /* 0x0000480001057983 */ /* 0x000ea40000100800 */
[----:B--2---:R-:W-:-:S13]  /*170f0*/  ISETP.NE.AND P0, PT, R5, 0x3, PT ;  /* 0x000000030500780c */ /* 0x004fda0003f05270 */
[----:B------:R-:W-:Y:S05]  /*17100*/  @!P0 BRA `(.L_x_12815) ;  /* 0x0000000000048947 */ /* 0x000fea0003800000 */
[----:B------:R-:W-:Y:S01]  /*17110*/  BPT.TRAP 0x1 ;  /* 0x000000040000795c */ /* 0x000fe20000300000 */
.L_x_12815:
        /* <DEDUP_REMOVED lines=8> */
.L_x_12910:
[----:B------:R-:W-:Y:S05]  /*171a0*/  BSYNC B0 ;  /* 0x0000000000007941 */ /* 0x000fea0003800000 */
.L_x_12816:
[----:B------:R-:W-:Y:S05]  /*171b0*/  @!P1 BRA `(.L_x_12818) ;  /* 0x0000000000049947 */ /* 0x000fea0003800000 */
[----:B------:R-:W-:Y:S01]  /*171c0*/  BPT.TRAP 0x1 ;  /* 0x000000040000795c */ /* 0x000fe20000300000 */
.L_x_12818:
[----:B-1----:R-:W-:Y:S01]  /*171d0*/  SHF.L.U32 R4, R8, 0x1f, RZ ;  /* 0x0000001f08047819 */ /* 0x002fe200000006ff */
[----:B------:R-:W-:-:S03]  /*171e0*/  IMAD R0, R0, 0x2800, RZ ;  /* 0x0000280000007824 */ /* 0x000fc600078e02ff */
[----:B------:R-:W1:Y:S02]  /*171f0*/  SYNCS.PHASECHK.TRANS64.TRYWAIT P0, [R3+URZ+0x13260], R4 ;  /* 0x01326004030075a7 */ /* 0x000e64000800017f */
[----:B-1----:R-:W-:Y:S05]  /*17200*/  @!P0 BRA `(.L_x_12819) ;  /* 0x0000003000208947 */ /* 0x002fea0003800000 */
.L_x_12911:
        /* <DEDUP_REMOVED lines=63> */
.L_x_12820:
        /* <DEDUP_REMOVED lines=13> */
.L_x_12801:
[----:B-1----:R-:W1:Y:S02]  /*176d0*/  S2R R3, SR_TID.X ;  /* 0x0000000000037919 */ /* 0x002e640000002100 */
[----:B-1----:R-:W-:Y:S02]  /*176e0*/  LOP3.LUT R4, R3, 0x7f, RZ, 0xc0, !PT ;  /* 0x0000007f03047812 */ /* 0x002fe400078ec0ff */
[----:B------:R-:W2:Y:S01]  /*176f0*/  LDL R3, [R1+0x48] ;  /* 0x0000480001037983 */ /* 0x000ea20000100800 */
[----:B------:R-:W-:Y:S01]  /*17700*/  BSSY B0, `(.L_x_12822) ;  /* 0x0000010000007945 */ /* 0x000fe20003800000 */
[----:B------:R-:W-:Y:S02]  /*17710*/  ISETP.NE.AND P0, PT, R4, RZ, PT ;  /* 0x000000ff0400720c */ /* 0x000fe40003f05270 */
[----:B--2---:R-:W-:-:S11]  /*17720*/  ISETP.NE.AND P2, PT, R3, 0x3, PT ;  /* 0x000000030300780c */ /* 0x004fd60003f45270 */
        /* <DEDUP_REMOVED lines=10> */
[----:B0-----:R-:W0:Y:S01]  /*177d0*/  POPC R7, R4 ;  /* 0x0000000400077309 */ /* 0x001e220000000000 */
[----:B--2---:R-:W0:Y:S02]  /*177e0*/  SHFL.IDX PT, R0, R3, R0, 0x1f ;  /* 0x00001f0003007589 */ /* 0x004e2400000e0000 */
[----:B0-----:R-:W-:-:S07]  /*177f0*/  IADD3 R16, R0, UR36, R7 ;  /* 0x0000002400107c10 */ /* 0x001fce000fffe007 */
.L_x_12823:
[----:B------:R-:W-:Y:S05]  /*17800*/  BSYNC B0 ;  /* 0x0000000000007941 */ /* 0x000fea0003800000 */
.L_x_12822:
[----:B------:R-:W-:Y:S05]  /*17810*/  @!P2 BRA `(.L_x_12824) ;  /* 0x000000000004a947 */ /* 0x000fea0003800000 */
[----:B------:R-:W-:Y:S01]  /*17820*/  BPT.TRAP 0x1 ;  /* 0x000000040000795c */ /* 0x000fe20000300000 */
.L_x_12824:
        /* <DEDUP_REMOVED lines=8> */
.L_x_12912:
[----:B------:R-:W-:Y:S05]  /*178b0*/  BSYNC B0 ;  /* 0x0000000000007941 */ /* 0x000fea0003800000 */
.L_x_12825:
[----:B------:R-:W-:Y:S05]  /*178c0*/  @!P2 BRA `(.L_x_12827) ;  /* 0x000000000004a947 */ /* 0x000fea0003800000 */
[----:B------:R-:W-:Y:S01]  /*178d0*/  BPT.TRAP 0x1 ;  /* 0x000000040000795c */ /* 0x000fe20000300000 */
.L_x_12827:
[----:B-1----:R-:W-:-:S04]  /*178e0*/  SHF.L.U32 R3, R29, 0x1f, RZ ;  /* 0x0000001f1d037819 */ /* 0x002fc800000006ff */
[----:B------:R-:W1:Y:S02]  /*178f0*/  SYNCS.PHASECHK.TRANS64.TRYWAIT P1, [R0+URZ+0x13260], R3 ;  /* 0x01326003000075a7 */ /* 0x000e64000802017f */
[----:B-1----:R-:W-:Y:S05]  /*17900*/  @!P1 BRA `(.L_x_12828) ;  /* 0x0000002800889947 */ /* 0x002fea0003800000 */
.L_x_12913:
        /* <DEDUP_REMOVED lines=64> */
.L_x_12829:
        /* <DEDUP_REMOVED lines=9> */
[----:B----4-:R-:W-:-:S07]  /*17da0*/  LOP3.LUT R29, R29, R0, RZ, 0x3c, !PT ;  /* 0x000000001d1d7212 */ /* 0x010fce00078e3cff */
.L_x_12778:
[----:B------:R-:W4:Y:S02]  /*17db0*/  LDL R0, [R1] ;  /* 0x0000000001007983 */ /* 0x000f240000100800 */
        /* <DEDUP_REMOVED lines=11> */
.L_x_12830:
[----:B------:R-:W4:Y:S01]  /*17e70*/  S2R R0, SR_TID.X ;  /* 0x0000000000007919 */ /* 0x000f220000002100 */
[----:B------:R-:W-:Y:S01]  /*17e80*/  UMOV UR4, 0xffffffff ;  /* 0xffffffff00047882 */ /* 0x000fe20000000000 */
[----:B----4-:R-:W-:-:S04]  /*17e90*/  LOP3.LUT R7, R0, 0x1f, RZ, 0xc0, !PT ;  /* 0x0000001f00077812 */ /* 0x010fc800078ec0ff */
[----:B------:R-:W-:Y:S01]  /*17ea0*/  ISETP.NE.AND P0, PT, R7, 0x1f, PT ;  /* 0x0000001f0700780c */ /* 0x000fe20003f05270 */
[----:B------:R-:W-:-:S12]  /*17eb0*/  BRA.DIV UR4, `(.L_x_12832) ;  /* 0x0000002604307947 */ /* 0x000fd8000b800000 */
[----:B------:R-:W-:Y:S01]  /*17ec0*/  IMAD.IADD R5, R19, 0x1, R7 ;  /* 0x0000000113057824 */ /* 0x000fe200078e0207 */
[----:B------:R-:W-:-:S04]  /*17ed0*/  ULDC UR4, c[0x0][0xc3c] ;  /* 0x00030f0000047ab9 */ /* 0x000fc80000000800 */
[----:B------:R-:W-:-:S13]  /*17ee0*/  ISETP.GE.OR P1, PT, R5, UR4, !P0 ;  /* 0x0000000405007c0c */ /* 0x000fda000c726670 */
[----:B------:R-:W4:Y:S02]  /*17ef0*/  @!P1 LDC.64 R2, c[0x0][0xc80] ;  /* 0x00032000ff029b82 */ /* 0x000f240000000a00 */
[----:B----4-:R-:W-:-:S06]  /*17f00*/  @!P1 IMAD.WIDE R2, R5, 0x4, R2 ;  /* 0x0000000405029825 */ /* 0x010fcc00078e0202 */
[----:B------:R4:W5:Y:S01]  /*17f10*/  @!P1 LDG.E R3, desc[UR40][R2.64] ;  /* 0x0000002802039981 */ /* 0x000962000c1e1900 */
[C---:B------:R-:W-:Y:S02]  /*17f20*/  ISETP.GE.U32.AND P2, PT, R7.reuse, 0x2, PT ;  /* 0x000000020700780c */ /* 0x040fe40003f46070 */
[C---:B------:R-:W-:Y:S01]  /*17f30*/  ISETP.GE.U32.AND P3, PT, R7.reuse, 0x4, PT ;  /* 0x000000040700780c */ /* 0x040fe20003f66070 */
[----:B------:R-:W-:Y:S01]  /*17f40*/  SHFL.IDX PT, R0, R16, RZ, 0x1f ;  /* 0x00001fff10007589 */ /* 0x000fe200000e0000 */
[C---:B------:R-:W-:Y:S02]  /*17f50*/  ISETP.GE.U32.AND P4, PT, R7.reuse, 0x8, PT ;  /* 0x000000080700780c */ /* 0x040fe40003f86070 */
[C---:B------:R-:W-:Y:S01]  /*17f60*/  ISETP.GE.U32.AND P5, PT, R7.reuse, 0x10, PT ;  /* 0x000000100700780c */ /* 0x040fe20003fa6070 */
[----:B------:R-:W-:Y:S01]  /*17f70*/  SHFL.IDX PT, R16, R16, 0x1, 0x1f ;  /* 0x00201f0010107f89 */ /* 0x000fe200000e0000 */
[----:B----4-:R-:W-:Y:S02]  /*17f80*/  IMAD.MOV.U32 R2, RZ, RZ, RZ ;  /* 0x000000ffff027224 */ /* 0x010fe400078e00ff */
[----:B-----5:R-:W-:Y:S01]  /*17f90*/  @!P1 IMAD.MOV.U32 R2, RZ, RZ, R3 ;  /* 0x000000ffff029224 */ /* 0x020fe200078e0003 */
[----:B------:R-:W-:-:S04]  /*17fa0*/  ISETP.NE.AND P1, PT, R7, RZ, PT ;  /* 0x000000ff0700720c */ /* 0x000fc80003f25270 */
[----:B0-----:R-:W0:Y:S02]  /*17fb0*/  SHFL.UP PT, R14, R2, 0x1, RZ ;  /* 0x04200000020e7989 */ /* 0x001e2400000e00ff */
[----:B0-----:R-:W-:-:S05]  /*17fc0*/  SEL R5, R14, RZ, P1 ;  /* 0x000000ff0e057207 */ /* 0x001fca0000800000 */
[----:B------:R-:W-:-:S05]  /*17fd0*/  IMAD.IADD R4, R2, 0x1, R5 ;  /* 0x0000000102047824 */ /* 0x000fca00078e0205 */
[----:B------:R-:W0:Y:S02]  /*17fe0*/  SHFL.UP PT, R14, R4, 0x2, RZ ;  /* 0x04400000040e7989 */ /* 0x000e2400000e00ff */
[----:B0-----:R-:W-:-:S05]  /*17ff0*/  SEL R5, R14, RZ, P2 ;  /* 0x000000ff0e057207 */ /* 0x001fca0001000000 */
[----:B------:R-:W-:-:S05]  /*18000*/  IMAD.IADD R5, R4, 0x1, R5 ;  /* 0x0000000104057824 */ /* 0x000fca00078e0205 */
[----:B------:R-:W3:Y:S02]  /*18010*/  SHFL.UP PT, R14, R5, 0x4, RZ ;  /* 0x04800000050e7989 */ /* 0x000ee400000e00ff */
[----:B---3--:R-:W-:-:S05]  /*18020*/  SEL R6, R14, RZ, P3 ;  /* 0x000000ff0e067207 */ /* 0x008fca0001800000 */
[----:B------:R-:W-:-:S05]  /*18030*/  IMAD.IADD R6, R5, 0x1, R6 ;  /* 0x0000000105067824 */ /* 0x000fca00078e0206 */
[----:B------:R-:W0:Y:S02]  /*18040*/  SHFL.UP PT, R14, R6, 0x8, RZ ;  /* 0x05000000060e7989 */ /* 0x000e2400000e00ff */
[----:B0-----:R-:W-:-:S05]  /*18050*/  SEL R3, R14, RZ, P4 ;  /* 0x000000ff0e037207 */ /* 0x001fca0002000000 */
[----:B------:R-:W-:-:S05]  /*18060*/  IMAD.IADD R4, R6, 0x1, R3 ;  /* 0x0000000106047824 */ /* 0x000fca00078e0203 */
[----:B------:R-:W0:Y:S02]  /*18070*/  SHFL.UP PT, R14, R4, 0x10, RZ ;  /* 0x06000000040e7989 */ /* 0x000e2400000e00ff */
[----:B0-----:R-:W-:-:S05]  /*18080*/  SEL R3, R14, RZ, P5 ;  /* 0x000000ff0e037207 */ /* 0x001fca0002800000 */
[----:B------:R-:W-:-:S05]  /*18090*/  IMAD.IADD R3, R4, 0x1, R3 ;  /* 0x0000000104037824 */ /* 0x000fca00078e0203 */
[----:B------:R0:W3:Y:S02]  /*180a0*/  SHFL.IDX PT, R14, R3, 0x1f, 0x1f ;  /* 0x03e01f00030e7f89 */ /* 0x0000e400000e0000 */
.L_x_12923:
[----:B------:R-:W-:Y:S02]  /*180b0*/  ULDC UR4, c[0x0][0xc38] ;  /* 0x00030e0000047ab9 */ /* 0x000fe40000000800 */
[----:B------:R-:W-:-:S04]  /*180c0*/  IMAD.U32 R4, RZ, RZ, UR4 ;  /* 0x00000004ff047e24 */ /* 0x000fc8000f8e00ff */
[----:B---3--:R-:W-:-:S04]  /*180d0*/  IMAD R5, R14, R4, RZ ;  /* 0x000000040e057224 */ /* 0x008fc800078e02ff */
[----:B------:R-:W-:-:S05]  /*180e0*/  IMAD.IADD R16, R16, 0x1, R5 ;  /* 0x0000000110107824 */ /* 0x000fca00078e0205 */
[----:B------:R-:W-:-:S13]  /*180f0*/  ISETP.GT.AND P6, PT, R16, R0, PT ;  /* 0x000000001000720c */ /* 0x000fda0003fc4270 */
[----:B------:R-:W-:Y:S05]  /*18100*/  @P6 BRA `(.L_x_12833) ;  /* 0x00000000009c6947 */ /* 0x000fea0003800000 */
.L_x_12838:
        /* <DEDUP_REMOVED lines=11> */
[----:B0-----:R-:W0:Y:S02]  /*181c0*/  LDC.64 R2, c[0x0][0xc80] ;  /* 0x00032000ff027b82 */ /* 0x001e240000000a00 */
[----:B0-----:R-:W-:-:S06]  /*181d0*/  IMAD.WIDE R2, R5, 0x4, R2 ;  /* 0x0000000405027825 */ /* 0x001fcc00078e0202 */
[----:B------:R3:W5:Y:S02]  /*181e0*/  LDG.E R2, desc[UR40][R2.64] ;  /* 0x0000002802027981 */ /* 0x000764000c1e1900 */
.L_x_12836:
[----:B------:R-:W-:Y:S05]  /*181f0*/  BSYNC B0 ;  /* 0x0000000000007941 */ /* 0x000fea0003800000 */
.L_x_12835:
[----:B------:R-:W-:-:S03]  /*18200*/  UMOV UR4, 0xffffffff ;  /* 0xffffffff00047882 */ /* 0x000fc60000000000 */
[----:B------:R-:W-:Y:S05]  /*18210*/  BRA.DIV UR4, `(.L_x_12837) ;  /* 0x00000026047c7947 */ /* 0x000fea000b800000 */
[----:B-----5:R-:W4:Y:S02]  /*18220*/  SHFL.UP PT, R14, R2, 0x1, RZ ;  /* 0x04200000020e7989 */ /* 0x020f2400000e00ff */
[----:B----4-:R-:W-:-:S05]  /*18230*/  SEL R13, R14, RZ, P1 ;  /* 0x000000ff0e0d7207 */ /* 0x010fca0000800000 */
[----:B------:R-:W-:-:S05]  /*18240*/  IMAD.IADD R13, R2, 0x1, R13 ;  /* 0x00000001020d7824 */ /* 0x000fca00078e020d */
[----:B------:R-:W4:Y:S02]  /*18250*/  SHFL.UP PT, R14, R13, 0x2, RZ ;  /* 0x044000000d0e7989 */ /* 0x000f2400000e00ff */
        /* <DEDUP_REMOVED lines=8> */
[----:B------:R-:W0:Y:S02]  /*182e0*/  SHFL.UP PT, R14, R6, 0x10, RZ ;  /* 0x06000000060e7989 */ /* 0x000e2400000e00ff */
[----:B0--3--:R-:W-:-:S05]  /*182f0*/  SEL R3, R14, RZ, P5 ;  /* 0x000000ff0e037207 */ /* 0x009fca0002800000 */
[----:B------:R-:W-:-:S05]  /*18300*/  IMAD.IADD R3, R6, 0x1, R3 ;  /* 0x0000000106037824 */ /* 0x000fca00078e0203 */
[----:B------:R0:W3:Y:S02]  /*18310*/  SHFL.IDX PT, R14, R3, 0x1f, 0x1f ;  /* 0x03e01f00030e7f89 */ /* 0x0000e400000e0000 */
.L_x_12931:
[----:B------:R-:W-:Y:S02]  /*18320*/  ULDC UR4, c[0x0][0xc38] ;  /* 0x00030e0000047ab9 */ /* 0x000fe40000000800 */
[----:B------:R-:W-:-:S04]  /*18330*/  IMAD.U32 R4, RZ, RZ, UR4 ;  /* 0x00000004ff047e24 */ /* 0x000fc8000f8e00ff */
[----:B---3--:R-:W-:-:S04]  /*18340*/  IMAD R5, R14, R4, RZ ;  /* 0x000000040e057224 */ /* 0x008fc800078e02ff */
[----:B------:R-:W-:-:S05]  /*18350*/  IMAD.IADD R16, R5, 0x1, R16 ;  /* 0x0000000105107824 */ /* 0x000fca00078e0210 */
[----:B------:R-:W-:-:S13]  /*18360*/  ISETP.GT.AND P6, PT, R16, R0, PT ;  /* 0x000000001000720c */ /* 0x000fda0003fc4270 */
[----:B------:R-:W-:Y:S05]  /*18370*/  @!P6 BRA `(.L_x_12838) ;  /* 0xfffffffc0064e947 */ /* 0x000fea000383ffff */
.L_x_12833:
        /* <DEDUP_REMOVED lines=8> */
.L_x_12935:
[----:B------:R-:W-:Y:S01]  /*18400*/  ISETP.NE.AND P0, PT, R5, RZ, PT ;  /* 0x000000ff0500720c */ /* 0x000fe20003f05270 */
[----:B------:R-:W-:-:S12]  /*18410*/  IMAD.MOV.U32 R5, RZ, RZ, RZ ;  /* 0x000000ffff057224 */ /* 0x000fd800078e00ff */
[----:B------:R-:W-:Y:S05]  /*18420*/  @!P0 BRA `(.L_x_12840) ;  /* 0x0000000000108947 */ /* 0x000fea0003800000 */
[----:B------:R-:W-:Y:S01]  /*18430*/  UMOV UR4, 0xffffffff ;  /* 0xffffffff00047882 */ /* 0x000fe20000000000 */
[----:B------:R-:W-:Y:S02]  /*18440*/  VIADD R12, R6, 0xffffffff ;  /* 0xffffffff060c7836 */ /* 0x000fe40000000000 */
[----:B------:R-:W-:Y:S05]  /*18450*/  BRA.DIV UR4, `(.L_x_12841) ;  /* 0x0000002604f07947 */ /* 0x000fea000b800000 */
[----:B------:R0:W0:Y:S02]  /*18460*/  SHFL.IDX PT, R5, R3, R12, 0x1f ;  /* 0x00001f0c03057589 */ /* 0x00002400000e0000 */
.L_x_12840:
[----:B0--3--:R-:W0:Y:S01]  /*18470*/  LDC.64 R2, c[0x0][0xc90] ;  /* 0x00032400ff027b82 */ /* 0x009e220000000a00 */
[----:B------:R-:W-:-:S04]  /*18480*/  IMAD.IADD R19, R6, 0x1, R19 ;  /* 0x0000000106137824 */ /* 0x000fc800078e0213 */
[----:B0-----:R-:W-:-:S05]  /*18490*/  IMAD.WIDE R2, R19, 0x4, R2 ;  /* 0x0000000413027825 */ /* 0x001fca00078e0202 */
[----:B------:R-:W4:Y:S01]  /*184a0*/  LDG.E R7, desc[UR40][R2.64] ;  /* 0x0000002802077981 */ /* 0x000f22000c1e1900 */
[----:B------:R-:W-:-:S04]  /*184b0*/  IMAD R16, R5, R4, R16 ;  /* 0x0000000405107224 */ /* 0x000fc800078e0210 */
[----:B------:R-:W-:Y:S02]  /*184c0*/  IMAD.IADD R0, R0, 0x1, -R16 ;  /* 0x0000000100007824 */ /* 0x000fe400078e0a10 */
[----:B----4-:R-:W-:-:S05]  /*184d0*/  IMAD R6, R17, R7, RZ ;  /* 0x0000000711067224 */ /* 0x010fca00078e02ff */
[----:B--2---:R-:W-:-:S04]  /*184e0*/  IABS R8, R6 ;  /* 0x0000000600087213 */ /* 0x004fc80000000000 */
        /* <DEDUP_REMOVED lines=58> */
.L_x_12834:
[----:B------:R-:W-:Y:S01]  /*18890*/  UMOV UR4, URZ ;  /* 0x0000003f00047c82 */ /* 0x000fe20008000000 */
[----:B------:R-:W-:Y:S01]  /*188a0*/  UMOV UR5, URZ ;  /* 0x0000003f00057c82 */ /* 0x000fe20008000000 */
[----:B------:R-:W-:Y:S01]  /*188b0*/  ULDC UR6, c[0x0][0xc3c] ;  /* 0x00030f0000067ab9 */ /* 0x000fe20000000800 */
[----:B------:R-:W-:Y:S02]  /*188c0*/  IMAD.MOV.U32 R16, RZ, RZ, R0 ;  /* 0x000000ffff107224 */ /* 0x000fe400078e0000 */
[----:B------:R-:W-:Y:S02]  /*188d0*/  IMAD.U32 R17, RZ, RZ, UR4 ;  /* 0x00000004ff117e24 */ /* 0x000fe4000f8e00ff */
[----:B------:R-:W-:Y:S02]  /*188e0*/  IMAD.U32 R18, RZ, RZ, UR5 ;  /* 0x00000005ff127e24 */ /* 0x000fe4000f8e00ff */
[----:B------:R-:W-:-:S07]  /*188f0*/  IMAD.U32 R19, RZ, RZ, UR6 ;  /* 0x00000006ff137e24 */ /* 0x000fce000f8e00ff */
.L_x_12842:
[----:B------:R-:W3:Y:S01]  /*18900*/  S2R R0, SR_TID.X ;  /* 0x0000000000007919 */ /* 0x000ee20000002100 */
[----:B------:R-:W-:Y:S05]  /*18910*/  WARPSYNC.ALL ;  /* 0x0000000000007948 */ /* 0x000fea0003800000 */
[----:B------:R-:W-:Y:S01]  /*18920*/  BAR.SYNC.DEFER_BLOCKING 0x4, 0x200 ;  /* 0x0108000000007b1d */ /* 0x000fe20000010000 */
[----:B---3--:R-:W-:-:S04]  /*18930*/  LOP3.LUT R0, R0, 0x1f, RZ, 0xc0, !PT ;  /* 0x0000001f00007812 */ /* 0x008fc800078ec0ff */
[----:B------:R-:W-:-:S13]  /*18940*/  ISETP.NE.AND P0, PT, R0, RZ, PT ;  /* 0x000000ff0000720c */ /* 0x000fda0003f05270 */
[----:B0-----:R-:W0:Y:S01]  /*18950*/  @!P0 S2R R3, SR_CgaCtaId ;  /* 0x0000000000038919 */ /* 0x001e220000008800 */
[----:B------:R-:W-:-:S04]  /*18960*/  @!P0 MOV R0, 0x400 ;  /* 0x0000040000008802 */ /* 0x000fc80000000f00 */
[----:B0-----:R-:W-:-:S05]  /*18970*/  @!P0 LEA R22, R3, R0, 0x18 ;  /* 0x0000000003168211 */ /* 0x001fca00078ec0ff */
[----:B------:R0:W-:Y:S01]  /*18980*/  @!P0 STS.128 [R22+0x132d0], R16 ;  /* 0x0132d01016008388 */ /* 0x0001e20000000c00 */
[----:B------:R-:W-:Y:S06]  /*18990*/  BAR.ARV 0x5, 0x200 ;  /* 0x0148000000007b1d */ /* 0x000fec0000002000 */
.L_x_12831:
[----:B------:R-:W-:Y:S02]  /*189a0*/  ULDC UR4, c[0x0][0xc3c] ;  /* 0x00030f0000047ab9 */ /* 0x000fe40000000800 */
[----:B0-----:R-:W-:-:S13]  /*189b0*/  ISETP.GE.AND P0, PT, R19, UR4, PT ;  /* 0x0000000413007c0c */ /* 0x001fda000bf06270 */
[----:B------:R-:W-:Y:S05]  /*189c0*/  @!P0 BRA `(.L_x_12843) ;  /* 0xffffffb000308947 */ /* 0x000fea000383ffff */
[----:B------:R-:W-:Y:S05]  /*189d0*/  BSYNC B7 ;  /* 0x0000000000077941 */ /* 0x000fea0003800000 */
.L_x_12741:
[----:B0-----:R-:W5:Y:S01]  /*189e0*/  LDL.LU R0, [R1+0x40] ;  /* 0x0000400001007983 */ /* 0x001f620000300800 */
[----:B------:R-:W-:Y:S01]  /*189f0*/  BSSY B0, `(.L_x_12844) ;  /* 0x000000b000007945 */ /* 0x000fe20003800000 */
[----:B------:R-:W2:Y:S01]  /*18a00*/  S2R R5, SR_CgaCtaId ;  /* 0x0000000000057919 */ /* 0x000ea20000008800 */
[----:B-----5:R-:W-:-:S05]  /*18a10*/  VIADD R0, R0, 0x1 ;  /* 0x0000000100007836 */ /* 0x020fca0000000000 */
[----:B------:R-:W-:-:S04]  /*18a20*/  LEA.HI R2, R0, R0, RZ, 0x1 ;  /* 0x0000000000027211 */ /* 0x000fc800078f08ff */
[----:B------:R-:W-:Y:S02]  /*18a30*/  LOP3.LUT R3, R2, 0xfffffffe, RZ, 0xc0, !PT ;  /* 0xfffffffe02037812 */ /* 0x000fe400078ec0ff */
[----:B------:R-:W-:-:S03]  /*18a40*/  MOV R2, 0x400 ;  /* 0x0000040000027802 */ /* 0x000fc60000000f00 */
[----:B------:R-:W-:Y:S01]  /*18a50*/  IMAD.IADD R0, R0, 0x1, -R3 ;  /* 0x0000000100007824 */ /* 0x000fe200078e0a03 */
[----:B--2---:R-:W-:-:S04]  /*18a60*/  LEA R8, R5, R2, 0x18 ;  /* 0x0000000205087211 */ /* 0x004fc800078ec0ff */
[----:B------:R-:W-:-:S04]  /*18a70*/  SHF.L.U32 R0, R0, 0x1f, RZ ;  /* 0x0000001f00007819 */ /* 0x000fc800000006ff */
[----:B------:R-:W0:Y:S02]  /*18a80*/  SYNCS.PHASECHK.TRANS64.TRYWAIT P0, [R8+URZ+0x13220], R0 ;  /* 0x01322000080075a7 */ /* 0x000e24000800017f */
[----:B0-----:R-:W-:Y:S05]  /*18a90*/  @!P0 BRA `(.L_x_12845) ;  /* 0x0000002000888947 */ /* 0x001fea0003800000 */
.L_x_12938:
[----:B------:R-:W-:Y:S05]  /*18aa0*/  BSYNC B0 ;  /* 0x0000000000007941 */ /* 0x000fea0003800000 */
.L_x_12844:
[----:B------:R-:W-:-:S03]  /*18ab0*/  UMOV UR4, 0xffffffff ;  /* 0xffffffff00047882 */ /* 0x000fc60000000000 */
[----:B------:R-:W-:Y:S05]  /*18ac0*/  BRA.DIV UR4, `(.L_x_12846) ;  /* 0x0000002204907947 */ /* 0x000fea000b800000 */
[----:B0-----:R-:W0:Y:S02]  /*18ad0*/  S2R R0, SR_TID.X ;  /* 0x0000000000007919 */ /* 0x001e240000002100 */
[----:B0-----:R-:W-:-:S04]  /*18ae0*/  SHF.R.U32.HI R0, RZ, 0x5, R0 ;  /* 0x00000005ff007819 */ /* 0x001fc80000011600 */
[----:B------:R-:W-:-:S05]  /*18af0*/  LOP3.LUT R0, R0, 0x3, RZ, 0xc0, !PT ;  /* 0x0000000300007812 */ /* 0x000fca00078ec0ff */
[----:B------:R0:W2:Y:S02]  /*18b00*/  SHFL.IDX PT, R14, R0, RZ, 0x1f ;  /* 0x00001fff000e7589 */ /* 0x0000a400000e0000 */
.L_x_12941:
[----:B--2---:R-:W-:-:S13]  /*18b10*/  ISETP.NE.AND P0, PT, R14, RZ, PT ;  /* 0x000000ff0e00720c */ /* 0x004fda0003f05270 */
[----:B------:R-:W-:Y:S05]  /*18b20*/  @P0 BRA `(.L_x_12620) ;  /* 0x0000000000a40947 */ /* 0x000fea0003800000 */
[----:B------:R-:W-:-:S03]  /*18b30*/  UMOV UR4, 0xffffffff ;  /* 0xffffffff00047882 */ /* 0x000fc60000000000 */
[----:B------:R-:W-:Y:S05]  /*18b40*/  BRA.DIV UR4, `(.L_x_12847) ;  /* 0x0000002204a47947 */ /* 0x000fea000b800000 */
[----:B------:R-:W-:-:S13]  /*18b50*/  ELECT P6, URZ, PT ;  /* 0x00000000003f782f */ /* 0x000fda00038c0000 */
.L_x_12944:
[----:B------:R-:W-:Y:S05]  /*18b60*/  @!P6 BRA `(.L_x_12620) ;  /* 0x000000000094e947 */ /* 0x000fea0003800000 */
[----:B0-----:R-:W2:Y:S02]  /*18b70*/  LDL.LU R0, [R1+0x3c] ;  /* 0x00003c0001007983 */ /* 0x001ea40000300800 */
[----:B--2---:R-:W-:-:S04]  /*18b80*/  LOP3.LUT R0, R0, 0x2, RZ, 0xfc, !PT ;  /* 0x0000000200007812 */ /* 0x004fc800078efcff */
[----:B------:R-:W-:-:S13]  /*18b90*/  ISETP.NE.AND P0, PT, R0, 0x3, PT ;  /* 0x000000030000780c */ /* 0x000fda0003f05270 */
[----:B------:R-:W-:Y:S05]  /*18ba0*/  @!P0 BRA `(.L_x_12848) ;  /* 0x0000000000048947 */ /* 0x000fea0003800000 */
[----:B------:R-:W-:Y:S01]  /*18bb0*/  BPT.TRAP 0x1 ;  /* 0x000000040000795c */ /* 0x000fe20000300000 */
.L_x_12848:
        /* <DEDUP_REMOVED lines=12> */
.L_x_12945:
[----:B------:R-:W2:Y:S02]  /*18c80*/  SYNCS.PHASECHK.TRANS64.TRYWAIT P1, [R7+URZ], R0 ;  /* 0x00000000070075a7 */ /* 0x000ea4000802017f */
[----:B--2---:R-:W-:Y:S05]  /*18c90*/  @!P1 BRA `(.L_x_12850) ;  /* 0x0000002000849947 */ /* 0x004fea0003800000 */
.L_x_12946:
[----:B------:R-:W-:Y:S05]  /*18ca0*/  @!P0 BRA `(.L_x_12851) ;  /* 0x0000000000048947 */ /* 0x000fea0003800000 */
[----:B------:R-:W-:Y:S01]  /*18cb0*/  BPT.TRAP 0x1 ;  /* 0x000000040000795c */ /* 0x000fe20000300000 */
.L_x_12851:
[----:B------:R-:W-:-:S04]  /*18cc0*/  IMAD R2, R27, 0x8, R8 ;  /* 0x000000081b027824 */ /* 0x000fc800078e0208 */
[----:B------:R-:W3:Y:S02]  /*18cd0*/  SYNCS.PHASECHK.TRANS64.TRYWAIT P1, [R2+URZ+0x13260], R3 ;  /* 0x01326003020075a7 */ /* 0x000ee4000802017f */
[----:B---3--:R-:W-:Y:S05]  /*18ce0*/  @!P1 BRA `(.L_x_12852) ;  /* 0x0000002000849947 */ /* 0x008fea0003800000 */
.L_x_12947:
[----:B------:R-:W-:Y:S05]  /*18cf0*/  @!P0 BRA `(.L_x_12853) ;  /* 0x0000000000048947 */ /* 0x000fea0003800000 */
[----:B------:R-:W-:Y:S01]  /*18d00*/  BPT.TRAP 0x1 ;  /* 0x000000040000795c */ /* 0x000fe20000300000 */
.L_x_12853:
[----:B------:R-:W-:-:S04]  /*18d10*/  IMAD R5, R5, 0x8, R8 ;  /* 0x0000000805057824 */ /* 0x000fc800078e0208 */
[----:B------:R-:W5:Y:S02]  /*18d20*/  SYNCS.PHASECHK.TRANS64.TRYWAIT P1, [R5+URZ+0x13260], R0 ;  /* 0x01326000050075a7 */ /* 0x000f64000802017f */
[----:B-----5:R-:W-:Y:S05]  /*18d30*/  @!P1 BRA `(.L_x_12854) ;  /* 0x0000002000849947 */ /* 0x020fea0003800000 */
.L_x_12948:
[----:B------:R-:W-:Y:S05]  /*18d40*/  @!P0 BRA `(.L_x_12855) ;  /* 0x0000000000048947 */ /* 0x000fea0003800000 */
[----:B------:R-:W-:Y:S01]  /*18d50*/  BPT.TRAP 0x1 ;  /* 0x000000040000795c */ /* 0x000fe20000300000 */
.L_x_12855:
[----:B------:R-:W5:Y:S02]  /*18d60*/  SYNCS.PHASECHK.TRANS64.TRYWAIT P0, [R2+URZ+0x13280], R3 ;  /* 0x01328003020075a7 */ /* 0x000f64000800017f */
[----:B-----5:R-:W-:Y:S05]  /*18d70*/  @!P0 BRA `(.L_x_12856) ;  /* 0x0000002000888947 */ /* 0x020fea0003800000 */
.L_x_12857:
[----:B------:R0:W0:Y:S02]  /*18d80*/  SYNCS.PHASECHK.TRANS64.TRYWAIT P0, [R5+URZ+0x13280], R0 ;  /* 0x01328000050075a7 */ /* 0x000024000800017f */
[----:B0-----:R-:W-:Y:S05]  /*18d90*/  @!P0 NANOSLEEP.SYNCS 0x989680 ;  /* 0x009896800000895d */ /* 0x001fea0003900000 */
[----:B------:R-:W0:Y:S02]  /*18da0*/  @!P0 SYNCS.PHASECHK.TRANS64 P0, [R5+URZ+0x13280], R0 ;  /* 0x01328000050085a7 */ /* 0x000e24000800007f */
[----:B0-----:R-:W-:Y:S05]  /*18db0*/  @!P0 BRA `(.L_x_12857) ;  /* 0xfffffffc00f08947 */ /* 0x001fea000383ffff */
.L_x_12620:
[----:B------:R-:W-:Y:S05]  /*18dc0*/  BSYNC B8 ;  /* 0x0000000000087941 */ /* 0x000fea0003800000 */
.L_x_12617:
[----:B------:R-:W-:Y:S05]  /*18dd0*/  EXIT ;  /* 0x000000000000794d */ /* 0x000fea0003800000 */
.L_x_12636:
[----:B0-----:R0:W1:Y:S02]  /*18de0*/  SYNCS.PHASECHK.TRANS64.TRYWAIT P5, [R74+URZ+0x13290], R75 ;  /* 0x0132904b4a0075a7 */ /* 0x00106400080a017f */
[----:B-1----:R-:W-:Y:S05]  /*18df0*/  @!P5 NANOSLEEP.SYNCS 0x989680 ;  /* 0x009896800000d95d */ /* 0x002fea0003900000 */
[----:B------:R-:W1:Y:S02]  /*18e00*/  @!P5 SYNCS.PHASECHK.TRANS64 P5, [R74+URZ+0x13290], R75 ;  /* 0x0132904b4a00d5a7 */ /* 0x000e6400080a007f */
[----:B-1----:R-:W-:Y:S05]  /*18e10*/  @!P5 BRA `(.L_x_12636) ;  /* 0xfffffffc00f0d947 */ /* 0x002fea000383ffff */
[----:B------:R-:W-:Y:S05]  /*18e20*/  BRA `(.L_x_12858) ;  /* 0xfffffe9800607947 */ /* 0x000fea000383ffff */
.L_x_12646:
[----:B0-----:R0:W1:Y:S02]  /*18e30*/  SYNCS.PHASECHK.TRANS64.TRYWAIT P5, [R74+URZ+0x13290], R75 ;  /* 0x0132904b4a0075a7 */ /* 0x00106400080a017f */
[----:B-1----:R-:W-:Y:S05]  /*18e40*/  @!P5 NANOSLEEP.SYNCS 0x989680 ;  /* 0x009896800000d95d */ /* 0x002fea0003900000 */
[----:B------:R-:W1:Y:S02]  /*18e50*/  @!P5 SYNCS.PHASECHK.TRANS64 P5, [R74+URZ+0x13290], R75 ;  /* 0x0132904b4a00d5a7 */ /* 0x000e6400080a007f */
[----:B-1----:R-:W-:Y:S05]  /*18e60*/  @!P5 BRA `(.L_x_12646) ;  /* 0xfffffffc00f0d947 */ /* 0x002fea000383ffff */
[----:B------:R-:W-:Y:S05]  /*18e70*/  BRA `(.L_x_12859) ;  /* 0xfffffea800ac7947 */ /* 0x000fea000383ffff */
.L_x_12651:
[----:B0-----:R0:W1:Y:S02]  /*18e80*/  SYNCS.PHASECHK.TRANS64.TRYWAIT P1, [R74+URZ+0x13290], R75 ;  /* 0x0132904b4a0075a7 */ /* 0x001064000802017f */
[----:B-1----:R-:W-:Y:S05]  /*18e90*/  @!P1 NANOSLEEP.SYNCS 0x989680 ;  /* 0x009896800000995d */ /* 0x002fea0003900000 */
[----:B------:R-:W1:Y:S02]  /*18ea0*/  @!P1 SYNCS.PHASECHK.TRANS64 P1, [R74+URZ+0x13290], R75 ;  /* 0x0132904b4a0095a7 */ /* 0x000e64000802007f */
[----:B-1----:R-:W-:Y:S05]  /*18eb0*/  @!P1 BRA `(.L_x_12651) ;  /* 0xfffffffc00f09947 */ /* 0x002fea000383ffff */
[----:B------:R-:W-:Y:S05]  /*18ec0*/  BRA `(.L_x_12860) ;  /* 0xfffffeb800d87947 */ /* 0x000fea000383ffff */
.L_x_12655:
[----:B------:R0:W0:Y:S02]  /*18ed0*/  SYNCS.PHASECHK.TRANS64.TRYWAIT P0, [R74+URZ+0x132b0], R75 ;  /* 0x0132b04b4a0075a7 */ /* 0x000024000800017f */
[----:B0-----:R-:W-:Y:S05]  /*18ee0*/  @!P0 NANOSLEEP.SYNCS 0x989680 ;  /* 0x009896800000895d */ /* 0x001fea0003900000 */
[----:B------:R-:W0:Y:S02]  /*18ef0*/  @!P0 SYNCS.PHASECHK.TRANS64 P0, [R74+URZ+0x132b0], R75 ;  /* 0x0132b04b4a0085a7 */ /* 0x000e24000800007f */
[----:B0-----:R-:W-:Y:S05]  /*18f00*/  @!P0 BRA `(.L_x_12655) ;  /* 0xfffffffc00f08947 */ /* 0x001fea000383ffff */
[----:B------:R-:W-:Y:S05]  /*18f10*/  BRA `(.L_x_12861) ;  /* 0xfffffebc00387947 */ /* 0x000fea000383ffff */
.L_x_12673:
[----:B------:R-:W-:Y:S01]  /*18f20*/  BSSY B1, `(.L_x_12862) ;  /* 0x0000007000017945 */ /* 0x000fe20003800000 */
[----:B------:R-:W-:Y:S02]  /*18f30*/  IMAD.MOV.U32 R12, RZ, RZ, RZ ;  /* 0x000000ffff0c7224 */ /* 0x000fe400078e00ff */
[----:B------:R-:W-:Y:S02]  /*18f40*/  IMAD.MOV.U32 R11, RZ, RZ, 0x1e1f ;  /* 0x00001e1fff0b7424 */ /* 0x000fe400078e00ff */
[----:B------:R-:W-:-:S07]  /*18f50*/  IMAD.MOV.U32 R15, RZ, RZ, -0x1 ;  /* 0xffffffffff0f7424 */ /* 0x000fce00078e00ff */
[----:B------:R-:W-:Y:S05]  /*18f60*/  WARPSYNC.COLLECTIVE R15, `(.L_x_12863) ;  /* 0x000000000f087348 */ /* 0x000fea0003c00000 */
[----:B------:R0:W1:Y:S02]  /*18f70*/  SHFL.IDX P6, R14, R13, R12, R11 ;  /* 0x0000000c0d0e7389 */ /* 0x00006400000c000b */
[----:B01----:R-:W-:Y:S01]  /*18f80*/  ENDCOLLECTIVE ;  /* 0x000000000000791b */ /* 0x003fe20003800000 */
.L_x_12863:
[----:B------:R-:W-:Y:S05]  /*18f90*/  BSYNC B1 ;  /* 0x0000000000017941 */ /* 0x000fea0003800000 */
.L_x_12862:
        /* <DEDUP_REMOVED lines=8> */
.L_x_12864:
[----:B------:R-:W-:Y:S02]  /*19020*/  IMAD.MOV.U32 R13, RZ, RZ, R4 ;  /* 0x000000ffff0d7224 */ /* 0x000fe400078e0004 */
[----:B------:R-:W-:-:S07]  /*19030*/  IMAD.MOV.U32 R3, RZ, RZ, R14 ;  /* 0x000000ffff037224 */ /* 0x000fce00078e000e */
[----:B------:R-:W-:Y:S05]  /*19040*/  WARPSYNC.COLLECTIVE R15, `(.L_x_12865) ;  /* 0x000000000f087348 */ /* 0x000fea0003c00000 */
[----:B------:R0:W1:Y:S02]  /*19050*/  SHFL.IDX P6, R14, R13, R12, R11 ;  /* 0x0000000c0d0e7389 */ /* 0x00006400000c000b */
[----:B01----:R-:W-:Y:S01]  /*19060*/  ENDCOLLECTIVE ;  /* 0x000000000000791b */ /* 0x003fe20003800000 */
.L_x_12865:
[----:B------:R-:W-:Y:S02]  /*19070*/  IMAD.MOV.U32 R13, RZ, RZ, R5 ;  /* 0x000000ffff0d7224 */ /* 0x000fe400078e0005 */
[----:B------:R-:W-:-:S07]  /*19080*/  IMAD.MOV.U32 R4, RZ, RZ, R14 ;  /* 0x000000ffff047224 */ /* 0x000fce00078e000e */
[----:B------:R-:W-:Y:S05]  /*19090*/  WARPSYNC.COLLECTIVE R15, `(.L_x_12866) ;  /* 0x000000000f087348 */ /* 0x000fea0003c00000 */
[----:B------:R0:W1:Y:S02]  /*190a0*/  SHFL.IDX P6, R14, R13, R12, R11 ;  /* 0x0000000c0d0e7389 */ /* 0x00006400000c000b */
[----:B01----:R-:W-:Y:S01]  /*190b0*/  ENDCOLLECTIVE ;  /* 0x000000000000791b */ /* 0x003fe20003800000 */
.L_x_12866:
[----:B------:R-:W-:Y:S05]  /*190c0*/  BRA `(.L_x_12867) ;  /* 0xfffffec8009c7947 */ /* 0x000fea000383ffff */
.L_x_12677:
[----:B-1----:R1:W2:Y:S02]  /*190d0*/  SYNCS.PHASECHK.TRANS64.TRYWAIT P0, [R16+URZ+0x13200], R5 ;  /* 0x01320005100075a7 */ /* 0x0022a4000800017f */
[----:B--2---:R-:W-:Y:S05]  /*190e0*/  @!P0 NANOSLEEP.SYNCS 0x989680 ;  /* 0x009896800000895d */ /* 0x004fea0003900000 */
[----:B------:R-:W2:Y:S02]  /*190f0*/  @!P0 SYNCS.PHASECHK.TRANS64 P0, [R16+URZ+0x13200], R5 ;  /* 0x01320005100085a7 */ /* 0x000ea4000800007f */
[----:B--2---:R-:W-:Y:S05]  /*19100*/  @!P0 BRA `(.L_x_12677) ;  /* 0xfffffffc00f08947 */ /* 0x004fea000383ffff */
[----:B------:R-:W-:Y:S05]  /*19110*/  BRA `(.L_x_12868) ;  /* 0xfffffecc003c7947 */ /* 0x000fea000383ffff */
.L_x_12681:
[----:B------:R-:W-:Y:S01]  /*19120*/  BSSY B1, `(.L_x_12869) ;  /* 0x0000007000017945 */ /* 0x000fe20003800000 */
[----:B------:R-:W-:Y:S02]  /*19130*/  IMAD.MOV.U32 R12, RZ, RZ, RZ ;  /* 0x000000ffff0c7224 */ /* 0x000fe400078e00ff */
[----:B------:R-:W-:Y:S02]  /*19140*/  IMAD.MOV.U32 R11, RZ, RZ, 0x1e1f ;  /* 0x00001e1fff0b7424 */ /* 0x000fe400078e00ff */
[----:B------:R-:W-:-:S07]  /*19150*/  IMAD.MOV.U32 R15, RZ, RZ, -0x1 ;  /* 0xffffffffff0f7424 */ /* 0x000fce00078e00ff */
[----:B------:R-:W-:Y:S05]  /*19160*/  WARPSYNC.COLLECTIVE R15, `(.L_x_12870) ;  /* 0x000000000f087348 */ /* 0x000fea0003c00000 */
[----:B------:R0:W1:Y:S02]  /*19170*/  SHFL.IDX P6, R14, R13, R12, R11 ;  /* 0x0000000c0d0e7389 */ /* 0x00006400000c000b */
[----:B01----:R-:W-:Y:S01]  /*19180*/  ENDCOLLECTIVE ;  /* 0x000000000000791b */ /* 0x003fe20003800000 */
.L_x_12870:
[----:B------:R-:W-:Y:S05]  /*19190*/  BSYNC B1 ;  /* 0x0000000000017941 */ /* 0x000fea0003800000 */
.L_x_12869:
        /* <DEDUP_REMOVED lines=8> */
.L_x_12871:
[----:B------:R-:W-:Y:S02]  /*19220*/  IMAD.MOV.U32 R13, RZ, RZ, R20 ;  /* 0x000000ffff0d7224 */ /* 0x000fe400078e0014 */
[----:B------:R-:W-:-:S07]  /*19230*/  IMAD.MOV.U32 R3, RZ, RZ, R14 ;  /* 0x000000ffff037224 */ /* 0x000fce00078e000e */
[----:B------:R-:W-:Y:S05]  /*19240*/  WARPSYNC.COLLECTIVE R15, `(.L_x_12872) ;  /* 0x000000000f087348 */ /* 0x000fea0003c00000 */
[----:B------:R0:W1:Y:S02]  /*19250*/  SHFL.IDX P6, R14, R13, R12, R11 ;  /* 0x0000000c0d0e7389 */ /* 0x00006400000c000b */
[----:B01----:R-:W-:Y:S01]  /*19260*/  ENDCOLLECTIVE ;  /* 0x000000000000791b */ /* 0x003fe20003800000 */
.L_x_12872:
[----:B------:R-:W-:Y:S02]  /*19270*/  IMAD.MOV.U32 R13, RZ, RZ, R4 ;  /* 0x000000ffff0d7224 */ /* 0x000fe400078e0004 */
[----:B------:R-:W-:-:S07]  /*19280*/  IMAD.MOV.U32 R20, RZ, RZ, R14 ;  /* 0x000000ffff147224 */ /* 0x000fce00078e000e */
[----:B------:R-:W-:Y:S05]  /*19290*/  WARPSYNC.COLLECTIVE R15, `(.L_x_12873) ;  /* 0x000000000f087348 */ /* 0x000fea0003c00000 */
[----:B------:R0:W1:Y:S02]  /*192a0*/  SHFL.IDX P6, R14, R13, R12, R11 ;  /* 0x0000000c0d0e7389 */ /* 0x00006400000c000b */
[----:B01----:R-:W-:Y:S01]  /*192b0*/  ENDCOLLECTIVE ;  /* 0x000000000000791b */ /* 0x003fe20003800000 */
.L_x_12873:
[----:B------:R-:W-:Y:S05]  /*192c0*/  BRA `(.L_x_12874) ;  /* 0xfffffedc005c7947 */ /* 0x000fea000383ffff */
.L_x_12685:
[----:B-1----:R1:W2:Y:S02]  /*192d0*/  SYNCS.PHASECHK.TRANS64.TRYWAIT P1, [R16+URZ+0x13200], R21 ;  /* 0x01320015100075a7 */ /* 0x0022a4000802017f */
[----:B--2---:R-:W-:Y:S05]  /*192e0*/  @!P1 NANOSLEEP.SYNCS 0x989680 ;  /* 0x009896800000995d */ /* 0x004fea0003900000 */
[----:B------:R-:W2:Y:S02]  /*192f0*/  @!P1 SYNCS.PHASECHK.TRANS64 P1, [R16+URZ+0x13200], R21 ;  /* 0x01320015100095a7 */ /* 0x000ea4000802007f */
[----:B--2---:R-:W-:Y:S05]  /*19300*/  @!P1 BRA `(.L_x_12685) ;  /* 0xfffffffc00f09947 */ /* 0x004fea000383ffff */
[----:B------:R-:W-:Y:S05]  /*19310*/  BRA `(.L_x_12875) ;  /* 0xfffffedc00d47947 */ /* 0x000fea000383ffff */
.L_x_12689:
[----:B-1----:R1:W2:Y:S02]  /*19320*/  SYNCS.PHASECHK.TRANS64.TRYWAIT P0, [R12+URZ+0x13230], R3 ;  /* 0x013230030c0075a7 */ /* 0x0022a4000800017f */
[----:B--2---:R-:W-:Y:S05]  /*19330*/  @!P0 NANOSLEEP.SYNCS 0x989680 ;  /* 0x009896800000895d */ /* 0x004fea0003900000 */
[----:B------:R-:W2:Y:S02]  /*19340*/  @!P0 SYNCS.PHASECHK.TRANS64 P0, [R12+URZ+0x13230], R3 ;  /* 0x013230030c0085a7 */ /* 0x000ea4000800007f */
[----:B--2---:R-:W-:Y:S05]  /*19350*/  @!P0 BRA `(.L_x_12689) ;  /* 0xfffffffc00f08947 */ /* 0x004fea000383ffff */
[----:B------:R-:W-:Y:S05]  /*19360*/  BRA `(.L_x_12688) ;  /* 0xfffffef000247947 */ /* 0x000fea000383ffff */
.L_x_12696:
[----:B-1----:R1:W2:Y:S02]  /*19370*/  SYNCS.PHASECHK.TRANS64.TRYWAIT P2, [R13+URZ+0x13230], R14 ;  /* 0x0132300e0d0075a7 */ /* 0x0022a4000804017f */
[----:B--2---:R-:W-:Y:S05]  /*19380*/  @!P2 NANOSLEEP.SYNCS 0x989680 ;  /* 0x009896800000a95d */ /* 0x004fea0003900000 */
[----:B------:R-:W2:Y:S02]  /*19390*/  @!P2 SYNCS.PHASECHK.TRANS64 P2, [R13+URZ+0x13230], R14 ;  /* 0x0132300e0d00a5a7 */ /* 0x000ea4000804007f */
[----:B--2---:R-:W-:Y:S05]  /*193a0*/  @!P2 BRA `(.L_x_12696) ;  /* 0xfffffffc00f0a947 */ /* 0x004fea000383ffff */
[----:B------:R-:W-:Y:S05]  /*193b0*/  BRA `(.L_x_12695) ;  /* 0xffffff1c00307947 */ /* 0x000fea000383ffff */
.L_x_12701:
[----:B-1----:R1:W2:Y:S02]  /*193c0*/  SYNCS.PHASECHK.TRANS64.TRYWAIT P2, [R20+URZ+0x13250], R0 ;  /* 0x01325000140075a7 */ /* 0x0022a4000804017f */
[----:B--2---:R-:W-:Y:S05]  /*193d0*/  @!P2 NANOSLEEP.SYNCS 0x989680 ;  /* 0x009896800000a95d */ /* 0x004fea0003900000 */
[----:B------:R-:W2:Y:S02]  /*193e0*/  @!P2 SYNCS.PHASECHK.TRANS64 P2, [R20+URZ+0x13250], R0 ;  /* 0x013250001400a5a7 */ /* 0x000ea4000804007f */
[----:B--2---:R-:W-:Y:S05]  /*193f0*/  @!P2 BRA `(.L_x_12701) ;  /* 0xfffffffc00f0a947 */ /* 0x004fea000383ffff */
[----:B------:R-:W-:Y:S05]  /*19400*/  BRA `(.L_x_12700) ;  /* 0xffffff2000a07947 */ /* 0x000fea000383ffff */
.L_x_12710:
[----:B-1----:R1:W2:Y:S02]  /*19410*/  SYNCS.PHASECHK.TRANS64.TRYWAIT P0, [R3+URZ+0x13230], R14 ;  /* 0x0132300e030075a7 */ /* 0x0022a4000800017f */
[----:B--2---:R-:W-:Y:S05]  /*19420*/  @!P0 NANOSLEEP.SYNCS 0x989680 ;  /* 0x009896800000895d */ /* 0x004fea0003900000 */
[----:B------:R-:W2:Y:S02]  /*19430*/  @!P0 SYNCS.PHASECHK.TRANS64 P0, [R3+URZ+0x13230], R14 ;  /* 0x0132300e030085a7 */ /* 0x000ea4000800007f */
[----:B--2---:R-:W-:Y:S05]  /*19440*/  @!P0 BRA `(.L_x_12710) ;  /* 0xfffffffc00f08947 */ /* 0x004fea000383ffff */
[----:B------:R-:W-:Y:S05]  /*19450*/  BRA `(.L_x_12709) ;  /* 0xffffff4c00387947 */ /* 0x000fea000383ffff */
.L_x_12715:
[----:B-1----:R1:W2:Y:S02]  /*19460*/  SYNCS.PHASECHK.TRANS64.TRYWAIT P0, [R13+URZ+0x13250], R0 ;  /* 0x013250000d0075a7 */ /* 0x0022a4000800017f */
[----:B--2---:R-:W-:Y:S05]  /*19470*/  @!P0 NANOSLEEP.SYNCS 0x989680 ;  /* 0x009896800000895d */ /* 0x004fea0003900000 */
[----:B------:R-:W2:Y:S02]  /*19480*/  @!P0 SYNCS.PHASECHK.TRANS64 P0, [R13+URZ+0x13250], R0 ;  /* 0x013250000d0085a7 */ /* 0x000ea4000800007f */
[----:B--2---:R-:W-:Y:S05]  /*19490*/  @!P0 BRA `(.L_x_12715) ;  /* 0xfffffffc00f08947 */ /* 0x004fea000383ffff */
[----:B------:R-:W-:Y:S05]  /*194a0*/  BRA `(.L_x_12714) ;  /* 0xffffff5000a87947 */ /* 0x000fea000383ffff */
.L_x_12722:
[----:B--2---:R2:W3:Y:S02]  /*194b0*/  SYNCS.PHASECHK.TRANS64.TRYWAIT P0, [R10+URZ+0x13250], R5 ;  /* 0x013250050a0075a7 */ /* 0x0044e4000800017f */
[----:B---3--:R-:W-:Y:S05]  /*194c0*/  @!P0 NANOSLEEP.SYNCS 0x989680 ;  /* 0x009896800000895d */ /* 0x008fea0003900000 */
[----:B------:R-:W3:Y:S02]  /*194d0*/  @!P0 SYNCS.PHASECHK.TRANS64 P0, [R10+URZ+0x13250], R5 ;  /* 0x013250050a0085a7 */ /* 0x000ee4000800007f */
[----:B---3--:R-:W-:Y:S05]  /*194e0*/  @!P0 BRA `(.L_x_12722) ;  /* 0xfffffffc00f08947 */ /* 0x008fea000383ffff */
[----:B------:R-:W-:Y:S05]  /*194f0*/  BRA `(.L_x_12721) ;  /* 0xffffff7000187947 */ /* 0x000fea000383ffff */
.L_x_12747:
        /* <DEDUP_REMOVED lines=11> */
.L_x_12877:
[----:B------:R-:W-:Y:S05]  /*195b0*/  BSYNC B1 ;  /* 0x0000000000017941 */ /* 0x000fea0003800000 */
.L_x_12876:
[----:B------:R-:W-:Y:S05]  /*195c0*/  BRA `(.L_x_12878) ;  /* 0xffffffac00247947 */ /* 0x000fea000383ffff */
.L_x_12749:
[----:B------:R-:W-:Y:S01]  /*195d0*/  BSSY B1, `(.L_x_12879) ;  /* 0x0000006000017945 */ /* 0x000fe20003800000 */
[----:B------:R-:W-:-:S07]  /*195e0*/  IMAD.MOV.U32 R15, RZ, RZ, -0x1 ;  /* 0xffffffffff0f7424 */ /* 0x000fce00078e00ff */
[----:B01----:R-:W-:Y:S05]  /*195f0*/  WARPSYNC.COLLECTIVE R15, `(.L_x_12880) ;  /* 0x000000000f0c7348 */ /* 0x003fea0003c00000 */
[----:B------:R-:W-:Y:S02]  /*19600*/  ELECT P6, UR62, PT ;  /* 0x00000000003e782f */ /* 0x000fe400038c0000 */
[----:B------:R-:W-:Y:S01]  /*19610*/  MOV R14, UR62 ;  /* 0x0000003e000e7c02 */ /* 0x000fe20008000f00 */
[----:B01----:R-:W-:Y:S10]  /*19620*/  ENDCOLLECTIVE ;  /* 0x000000000000791b */ /* 0x003ff40003800000 */
.L_x_12880:
[----:B------:R-:W-:Y:S05]  /*19630*/  BSYNC B1 ;  /* 0x0000000000017941 */ /* 0x000fea0003800000 */
.L_x_12879:
[----:B------:R-:W-:Y:S05]  /*19640*/  BRA `(.L_x_12748) ;  /* 0xffffffac001c7947 */ /* 0x000fea000383ffff */
.L_x_12751:
[----:B0-----:R0:W2:Y:S02]  /*19650*/  SYNCS.PHASECHK.TRANS64.TRYWAIT P0, [R22+URZ+0x13220], R5 ;  /* 0x01322005160075a7 */ /* 0x0010a4000800017f */
[----:B--2---:R-:W-:Y:S05]  /*19660*/  @!P0 NANOSLEEP.SYNCS 0x989680 ;  /* 0x009896800000895d */ /* 0x004fea0003900000 */
[----:B------:R-:W2:Y:S02]  /*19670*/  @!P0 SYNCS.PHASECHK.TRANS64 P0, [R22+URZ+0x13220], R5 ;  /* 0x01322005160085a7 */ /* 0x000ea4000800007f */
[----:B--2---:R-:W-:Y:S05]  /*19680*/  @!P0 BRA `(.L_x_12751) ;  /* 0xfffffffc00f08947 */ /* 0x004fea000383ffff */
[----:B------:R-:W-:Y:S05]  /*19690*/  BRA `(.L_x_12881) ;  /* 0xffffffac002c7947 */ /* 0x000fea000383ffff */
.L_x_12755:
[----:B0-----:R0:W2:Y:S02]  /*196a0*/  SYNCS.PHASECHK.TRANS64.TRYWAIT P0, [R6+URZ+0x132a0], R5 ;  /* 0x0132a005060075a7 */ /* 0x0010a4000800017f */
[----:B--2---:R-:W-:Y:S05]  /*196b0*/  @!P0 NANOSLEEP.SYNCS 0x989680 ;  /* 0x009896800000895d */ /* 0x004fea0003900000 */
[----:B------:R-:W2:Y:S02]  /*196c0*/  @!P0 SYNCS.PHASECHK.TRANS64 P0, [R6+URZ+0x132a0], R5 ;  /* 0x0132a005060085a7 */ /* 0x000ea4000800007f */
[----:B--2---:R-:W-:Y:S05]  /*196d0*/  @!P0 BRA `(.L_x_12755) ;  /* 0xfffffffc00f08947 */ /* 0x004fea000383ffff */
[----:B------:R-:W-:Y:S05]  /*196e0*/  BRA `(.L_x_12882) ;  /* 0xffffffac00487947 */ /* 0x000fea000383ffff */
.L_x_12760:
[----:B-1----:R1:W2:Y:S02]  /*196f0*/  SYNCS.PHASECHK.TRANS64.TRYWAIT P0, [R6+URZ+0x132c0], R5 ;  /* 0x0132c005060075a7 */ /* 0x0022a4000800017f */
[----:B--2---:R-:W-:Y:S05]  /*19700*/  @!P0 NANOSLEEP.SYNCS 0x989680 ;  /* 0x009896800000895d */ /* 0x004fea0003900000 */
[----:B------:R-:W2:Y:S02]  /*19710*/  @!P0 SYNCS.PHASECHK.TRANS64 P0, [R6+URZ+0x132c0], R5 ;  /* 0x0132c005060085a7 */ /* 0x000ea4000800007f */
[----:B--2---:R-:W-:Y:S05]  /*19720*/  @!P0 BRA `(.L_x_12760) ;  /* 0xfffffffc00f08947 */ /* 0x004fea000383ffff */
[----:B------:R-:W-:Y:S05]  /*19730*/  BRA `(.L_x_12883) ;  /* 0xffffffac00c47947 */ /* 0x000fea000383ffff */
.L_x_12767:
[----:B0-----:R0:W3:Y:S02]  /*19740*/  SYNCS.PHASECHK.TRANS64.TRYWAIT P1, [R5+URZ+0x132a0], R6 ;  /* 0x0132a006050075a7 */ /* 0x0010e4000802017f */
[----:B---3--:R-:W-:Y:S05]  /*19750*/  @!P1 NANOSLEEP.SYNCS 0x989680 ;  /* 0x009896800000995d */ /* 0x008fea0003900000 */
[----:B------:R-:W3:Y:S02]  /*19760*/  @!P1 SYNCS.PHASECHK.TRANS64 P1, [R5+URZ+0x132a0], R6 ;  /* 0x0132a006050095a7 */ /* 0x000ee4000802007f */
[----:B---3--:R-:W-:Y:S05]  /*19770*/  @!P1 BRA `(.L_x_12767) ;  /* 0xfffffffc00f09947 */ /* 0x008fea000383ffff */
[----:B------:R-:W-:Y:S05]  /*19780*/  BRA `(.L_x_12884) ;  /* 0xffffffb0008c7947 */ /* 0x000fea000383ffff */
.L_x_12772:
[----:B-1----:R1:W2:Y:S02]  /*19790*/  SYNCS.PHASECHK.TRANS64.TRYWAIT P1, [R5+URZ+0x132c0], R6 ;  /* 0x0132c006050075a7 */ /* 0x0022a4000802017f */
[----:B--2---:R-:W-:Y:S05]  /*197a0*/  @!P1 NANOSLEEP.SYNCS 0x989680 ;  /* 0x009896800000995d */ /* 0x004fea0003900000 */
[----:B------:R-:W2:Y:S02]  /*197b0*/  @!P1 SYNCS.PHASECHK.TRANS64 P1, [R5+URZ+0x132c0], R6 ;  /* 0x0132c006050095a7 */ /* 0x000ea4000802007f */
[----:B--2---:R-:W-:Y:S05]  /*197c0*/  @!P1 BRA `(.L_x_12772) ;  /* 0xfffffffc00f09947 */ /* 0x004fea000383ffff */
[----:B------:R-:W-:Y:S05]  /*197d0*/  BRA `(.L_x_12885) ;  /* 0xffffffb400047947 */ /* 0x000fea000383ffff */
.L_x_12787:
        /* <DEDUP_REMOVED lines=11> */
.L_x_12887:
[----:B------:R-:W-:Y:S05]  /*19890*/  BSYNC B0 ;  /* 0x0000000000007941 */ /* 0x000fea0003800000 */
.L_x_12886:
[----:B------:R-:W-:Y:S05]  /*198a0*/  BRA `(.L_x_12888) ;  /* 0xffffffbc00c07947 */ /* 0x000fea000383ffff */
.L_x_12789:
[----:B------:R-:W-:Y:S01]  /*198b0*/  BSSY B0, `(.L_x_12889) ;  /* 0x0000006000007945 */ /* 0x000fe20003800000 */
[----:B------:R-:W-:-:S07]  /*198c0*/  IMAD.MOV.U32 R15, RZ, RZ, -0x1 ;  /* 0xffffffffff0f7424 */ /* 0x000fce00078e00ff */
[----:B0123--:R-:W-:Y:S05]  /*198d0*/  WARPSYNC.COLLECTIVE R15, `(.L_x_12890) ;  /* 0x000000000f0c7348 */ /* 0x00ffea0003c00000 */
[----:B------:R-:W-:Y:S02]  /*198e0*/  ELECT P6, UR62, PT ;  /* 0x00000000003e782f */ /* 0x000fe400038c0000 */
[----:B------:R-:W-:Y:S01]  /*198f0*/  MOV R14, UR62 ;  /* 0x0000003e000e7c02 */ /* 0x000fe20008000f00 */
[----:B0123--:R-:W-:Y:S10]  /*19900*/  ENDCOLLECTIVE ;  /* 0x000000000000791b */ /* 0x00fff40003800000 */
.L_x_12890:
[----:B------:R-:W-:Y:S05]  /*19910*/  BSYNC B0 ;  /* 0x0000000000007941 */ /* 0x000fea0003800000 */
.L_x_12889:
[----:B------:R-:W-:Y:S05]  /*19920*/  BRA `(.L_x_12891) ;  /* 0xffffffbc00c87947 */ /* 0x000fea000383ffff */
.L_x_12791:
[----:B0-----:R0:W4:Y:S02]  /*19930*/  SYNCS.PHASECHK.TRANS64.TRYWAIT P0, [R4+URZ+0x13280], R3 ;  /* 0x01328003040075a7 */ /* 0x001124000800017f */
[----:B----4-:R-:W-:Y:S05]  /*19940*/  @!P0 NANOSLEEP.SYNCS 0x989680 ;  /* 0x009896800000895d */ /* 0x010fea0003900000 */
[----:B------:R-:W4:Y:S02]  /*19950*/  @!P0 SYNCS.PHASECHK.TRANS64 P0, [R4+URZ+0x13280], R3 ;  /* 0x01328003040085a7 */ /* 0x000f24000800007f */
[----:B----4-:R-:W-:Y:S05]  /*19960*/  @!P0 BRA `(.L_x_12791) ;  /* 0xfffffffc00f08947 */ /* 0x010fea000383ffff */
[----:B------:R-:W-:Y:S05]  /*19970*/  BRA `(.L_x_12892) ;  /* 0xffffffc0002c7947 */ /* 0x000fea000383ffff */
.L_x_12793:
[----:B0-----:R0:W4:Y:S02]  /*19980*/  SYNCS.PHASECHK.TRANS64.TRYWAIT P0, [R4+URZ+0x13240], R3 ;  /* 0x01324003040075a7 */ /* 0x001124000800017f */
[----:B----4-:R-:W-:Y:S05]  /*19990*/  @!P0 NANOSLEEP.SYNCS 0x989680 ;  /* 0x009896800000895d */ /* 0x010fea0003900000 */
[----:B------:R-:W4:Y:S02]  /*199a0*/  @!P0 SYNCS.PHASECHK.TRANS64 P0, [R4+URZ+0x13240], R3 ;  /* 0x01324003040085a7 */ /* 0x000f24000800007f */
[----:B----4-:R-:W-:Y:S05]  /*199b0*/  @!P0 BRA `(.L_x_12793) ;  /* 0xfffffffc00f08947 */ /* 0x010fea000383ffff */
[----:B------:R-:W-:Y:S05]  /*199c0*/  BRA `(.L_x_12893) ;  /* 0xffffffc000807947 */ /* 0x000fea000383ffff */
.L_x_12797:
[----:B------:R-:W2:Y:S01]  /*199d0*/  LDL.LU R11, [R1+0x24] ;  /* 0x00002400010b7983 */ /* 0x000ea20000300800 */
[----:B------:R-:W-:Y:S02]  /*199e0*/  IMAD.MOV.U32 R13, RZ, RZ, R4 ;  /* 0x000000ffff0d7224 */ /* 0x000fe400078e0004 */
[----:B------:R-:W-:Y:S02]  /*199f0*/  IMAD.MOV.U32 R12, RZ, RZ, RZ ;  /* 0x000000ffff0c7224 */ /* 0x000fe400078e00ff */
[----:B------:R-:W-:Y:S02]  /*19a00*/  IMAD.MOV.U32 R15, RZ, RZ, -0x1 ;  /* 0xffffffffff0f7424 */ /* 0x000fe400078e00ff */
        /* <DEDUP_REMOVED lines=8> */
.L_x_12894:
[----:B------:R-:W-:Y:S02]  /*19a90*/  IMAD.MOV.U32 R13, RZ, RZ, R0 ;  /* 0x000000ffff0d7224 */ /* 0x000fe400078e0000 */
[----:B------:R-:W-:-:S07]  /*19aa0*/  IMAD.MOV.U32 R7, RZ, RZ, R14 ;  /* 0x000000ffff077224 */ /* 0x000fce00078e000e */
[----:B------:R-:W-:Y:S05]  /*19ab0*/  WARPSYNC.COLLECTIVE R15, `(.L_x_12895) ;  /* 0x000000000f087348 */ /* 0x000fea0003c00000 */
[----:B------:R0:W1:Y:S02]  /*19ac0*/  SHFL.IDX P6, R14, R13, R12, R11 ;  /* 0x0000000c0d0e7389 */ /* 0x00006400000c000b */
[----:B01----:R-:W-:Y:S01]  /*19ad0*/  ENDCOLLECTIVE ;  /* 0x000000000000791b */ /* 0x003fe20003800000 */
.L_x_12895:
[----:B------:R-:W-:Y:S02]  /*19ae0*/  IMAD.MOV.U32 R13, RZ, RZ, R4 ;  /* 0x000000ffff0d7224 */ /* 0x000fe400078e0004 */
[----:B------:R-:W-:Y:S02]  /*19af0*/  IMAD.MOV.U32 R12, RZ, RZ, 0x1 ;  /* 0x00000001ff0c7424 */ /* 0x000fe400078e00ff */
[----:B------:R-:W-:-:S07]  /*19b00*/  IMAD.MOV.U32 R6, RZ, RZ, R14 ;  /* 0x000000ffff067224 */ /* 0x000fce00078e000e */
[----:B------:R-:W-:Y:S05]  /*19b10*/  WARPSYNC.COLLECTIVE R15, `(.L_x_12896) ;  /* 0x000000000f087348 */ /* 0x000fea0003c00000 */
[----:B------:R0:W1:Y:S02]  /*19b20*/  SHFL.IDX P6, R14, R13, R12, R11 ;  /* 0x0000000c0d0e7389 */ /* 0x00006400000c000b */
[----:B01----:R-:W-:Y:S01]  /*19b30*/  ENDCOLLECTIVE ;  /* 0x000000000000791b */ /* 0x003fe20003800000 */
.L_x_12896:
        /* <DEDUP_REMOVED lines=12> */
.L_x_12897:
[----:B------:R-:W-:Y:S02]  /*19c00*/  IMAD.MOV.U32 R13, RZ, RZ, R4 ;  /* 0x000000ffff0d7224 */ /* 0x000fe400078e0004 */
[----:B------:R-:W-:Y:S02]  /*19c10*/  IMAD.MOV.U32 R12, RZ, RZ, 0x2 ;  /* 0x00000002ff0c7424 */ /* 0x000fe400078e00ff */
[----:B------:R-:W-:-:S07]  /*19c20*/  IMAD.MOV.U32 R7, RZ, RZ, R14 ;  /* 0x000000ffff077224 */ /* 0x000fce00078e000e */
[----:B------:R-:W-:Y:S05]  /*19c30*/  WARPSYNC.COLLECTIVE R15, `(.L_x_12898) ;  /* 0x000000000f087348 */ /* 0x000fea0003c00000 */
[----:B------:R0:W1:Y:S02]  /*19c40*/  SHFL.IDX P6, R14, R13, R12, R11 ;  /* 0x0000000c0d0e7389 */ /* 0x00006400000c000b */
[----:B01----:R-:W-:Y:S01]  /*19c50*/  ENDCOLLECTIVE ;  /* 0x000000000000791b */ /* 0x003fe20003800000 */
.L_x_12898:
        /* <DEDUP_REMOVED lines=16> */
.L_x_12899:
[----:B------:R-:W-:Y:S02]  /*19d60*/  IMAD.MOV.U32 R13, RZ, RZ, R4 ;  /* 0x000000ffff0d7224 */ /* 0x000fe400078e0004 */
[----:B------:R-:W-:Y:S02]  /*19d70*/  IMAD.MOV.U32 R12, RZ, RZ, 0x3 ;  /* 0x00000003ff0c7424 */ /* 0x000fe400078e00ff */
[----:B------:R-:W-:-:S07]  /*19d80*/  IMAD.MOV.U32 R7, RZ, RZ, R14 ;  /* 0x000000ffff077224 */ /* 0x000fce00078e000e */
[----:B------:R-:W-:Y:S05]  /*19d90*/  WARPSYNC.COLLECTIVE R15, `(.L_x_12900) ;  /* 0x000000000f087348 */ /* 0x000fea0003c00000 */
[----:B------:R0:W1:Y:S02]  /*19da0*/  SHFL.IDX P6, R14, R13, R12, R11 ;  /* 0x0000000c0d0e7389 */ /* 0x00006400000c000b */
[----:B01----:R-:W-:Y:S01]  /*19db0*/  ENDCOLLECTIVE ;  /* 0x000000000000791b */ /* 0x003fe20003800000 */
.L_x_12900:
        /* <DEDUP_REMOVED lines=11> */
.L_x_12901:
        /* <DEDUP_REMOVED lines=11> */
.L_x_12902:
        /* <DEDUP_REMOVED lines=14> */
.L_x_12903:
[----:B------:R-:W-:Y:S02]  /*1a000*/  IMAD.MOV.U32 R13, RZ, RZ, R3 ;  /* 0x000000ffff0d7224 */ /* 0x000fe400078e0003 */
[----:B------:R-:W-:Y:S02]  /*1a010*/  IMAD.MOV.U32 R12, RZ, RZ, 0x1 ;  /* 0x00000001ff0c7424 */ /* 0x000fe400078e00ff */
[----:B------:R-:W-:-:S07]  /*1a020*/  IMAD.MOV.U32 R0, RZ, RZ, R14 ;  /* 0x000000ffff007224 */ /* 0x000fce00078e000e */
[----:B------:R-:W-:Y:S05]  /*1a030*/  WARPSYNC.COLLECTIVE R15, `(.L_x_12904) ;  /* 0x000000000f087348 */ /* 0x000fea0003c00000 */
[----:B------:R0:W1:Y:S02]  /*1a040*/  SHFL.IDX P6, R14, R13, R12, R11 ;  /* 0x0000000c0d0e7389 */ /* 0x00006400000c000b */
[----:B01----:R-:W-:Y:S01]  /*1a050*/  ENDCOLLECTIVE ;  /* 0x000000000000791b */ /* 0x003fe20003800000 */
.L_x_12904:
        /* <DEDUP_REMOVED lines=13> */
.L_x_12905:
[----:B------:R-:W-:Y:S01]  /*1a130*/  IMAD.MOV.U32 R2, RZ, RZ, R14 ;  /* 0x000000ffff027224 */ /* 0x000fe200078e000e */
[----:B------:R-:W-:Y:S06]  /*1a140*/  BRA `(.L_x_12906) ;  /* 0xffffffc400a07947 */ /* 0x000fec000383ffff */
.L_x_12800:
[----:B-1----:R1:W2:Y:S02]  /*1a150*/  SYNCS.PHASECHK.TRANS64.TRYWAIT P0, [R22+URZ+0x13220], R3 ;  /* 0x01322003160075a7 */ /* 0x0022a4000800017f */
[----:B--2---:R-:W-:Y:S05]  /*1a160*/  @!P0 NANOSLEEP.SYNCS 0x989680 ;  /* 0x009896800000895d */ /* 0x004fea0003900000 */
[----:B------:R-:W2:Y:S02]  /*1a170*/  @!P0 SYNCS.PHASECHK.TRANS64 P0, [R22+URZ+0x13220], R3 ;  /* 0x01322003160085a7 */ /* 0x000ea4000800007f */
[----:B--2---:R-:W-:Y:S05]  /*1a180*/  @!P0 BRA `(.L_x_12800) ;  /* 0xfffffffc00f08947 */ /* 0x004fea000383ffff */
[----:B------:R-:W-:Y:S05]  /*1a190*/  BRA `(.L_x_12907) ;  /* 0xffffffc400fc7947 */ /* 0x000fea000383ffff */
.L_x_12806:
[----:B0-----:R0:W1:Y:S02]  /*1a1a0*/  SYNCS.PHASECHK.TRANS64.TRYWAIT P0, [R6+URZ+0x13280], R5 ;  /* 0x01328005060075a7 */ /* 0x001064000800017f */
[----:B-1----:R-:W-:Y:S05]  /*1a1b0*/  @!P0 NANOSLEEP.SYNCS 0x989680 ;  /* 0x009896800000895d */ /* 0x002fea0003900000 */
[----:B------:R-:W1:Y:S02]  /*1a1c0*/  @!P0 SYNCS.PHASECHK.TRANS64 P0, [R6+URZ+0x13280], R5 ;  /* 0x01328005060085a7 */ /* 0x000e64000800007f */
[----:B-1----:R-:W-:Y:S05]  /*1a1d0*/  @!P0 BRA `(.L_x_12806) ;  /* 0xfffffffc00f08947 */ /* 0x002fea000383ffff */
[----:B------:R-:W-:Y:S05]  /*1a1e0*/  BRA `(.L_x_12908) ;  /* 0xffffffc800ac7947 */ /* 0x000fea000383ffff */
.L_x_12811:
[----:B-1----:R1:W2:Y:S02]  /*1a1f0*/  SYNCS.PHASECHK.TRANS64.TRYWAIT P0, [R6+URZ+0x13240], R5 ;  /* 0x01324005060075a7 */ /* 0x0022a4000800017f */
[----:B--2---:R-:W-:Y:S05]  /*1a200*/  @!P0 NANOSLEEP.SYNCS 0x989680 ;  /* 0x009896800000895d */ /* 0x004fea0003900000 */
[----:B------:R-:W2:Y:S02]  /*1a210*/  @!P0 SYNCS.PHASECHK.TRANS64 P0, [R6+URZ+0x13240], R5 ;  /* 0x01324005060085a7 */ /* 0x000ea4000800007f */
[----:B--2---:R-:W-:Y:S05]  /*1a220*/  @!P0 BRA `(.L_x_12811) ;  /* 0xfffffffc00f08947 */ /* 0x004fea000383ffff */
[----:B------:R-:W-:Y:S05]  /*1a230*/  BRA `(.L_x_12909) ;  /* 0xffffffcc00287947 */ /* 0x000fea000383ffff */
.L_x_12817:
[----:B-1----:R1:W2:Y:S02]  /*1a240*/  SYNCS.PHASECHK.TRANS64.TRYWAIT P0, [R3+URZ+0x13270], R4 ;  /* 0x01327004030075a7 */ /* 0x0022a4000800017f */
[----:B--2---:R-:W-:Y:S05]  /*1a250*/  @!P0 NANOSLEEP.SYNCS 0x989680 ;  /* 0x009896800000895d */ /* 0x004fea0003900000 */
[----:B------:R-:W2:Y:S02]  /*1a260*/  @!P0 SYNCS.PHASECHK.TRANS64 P0, [R3+URZ+0x13270], R4 ;  /* 0x01327004030085a7 */ /* 0x000ea4000800007f */
[----:B--2---:R-:W-:Y:S05]  /*1a270*/  @!P0 BRA `(.L_x_12817) ;  /* 0xfffffffc00f08947 */ /* 0x004fea000383ffff */
[----:B------:R-:W-:Y:S05]  /*1a280*/  BRA `(.L_x_12910) ;  /* 0xffffffcc00c47947 */ /* 0x000fea000383ffff */
.L_x_12819:
[----:B-1----:R1:W2:Y:S02]  /*1a290*/  SYNCS.PHASECHK.TRANS64.TRYWAIT P0, [R3+URZ+0x13260], R4 ;  /* 0x01326004030075a7 */ /* 0x0022a4000800017f */
[----:B--2---:R-:W-:Y:S05]  /*1a2a0*/  @!P0 NANOSLEEP.SYNCS 0x989680 ;  /* 0x009896800000895d */ /* 0x004fea0003900000 */
[----:B------:R-:W2:Y:S02]  /*1a2b0*/  @!P0 SYNCS.PHASECHK.TRANS64 P0, [R3+URZ+0x13260], R4 ;  /* 0x01326004030085a7 */ /* 0x000ea4000800007f */
[----:B--2---:R-:W-:Y:S05]  /*1a2c0*/  @!P0 BRA `(.L_x_12819) ;  /* 0xfffffffc00f08947 */ /* 0x004fea000383ffff */
[----:B------:R-:W-:Y:S05]  /*1a2d0*/  BRA `(.L_x_12911) ;  /* 0xffffffcc00cc7947 */ /* 0x000fea000383ffff */
.L_x_12826:
[----:B-1----:R1:W2:Y:S02]  /*1a2e0*/  SYNCS.PHASECHK.TRANS64.TRYWAIT P1, [R0+URZ+0x13270], R3 ;  /* 0x01327003000075a7 */ /* 0x0022a4000802017f */
[----:B--2---:R-:W-:Y:S05]  /*1a2f0*/  @!P1 NANOSLEEP.SYNCS 0x989680 ;  /* 0x009896800000995d */ /* 0x004fea0003900000 */
[----:B------:R-:W2:Y:S02]  /*1a300*/  @!P1 SYNCS.PHASECHK.TRANS64 P1, [R0+URZ+0x13270], R3 ;  /* 0x01327003000095a7 */ /* 0x000ea4000802007f */
[----:B--2---:R-:W-:Y:S05]  /*1a310*/  @!P1 BRA `(.L_x_12826) ;  /* 0xfffffffc00f09947 */ /* 0x004fea000383ffff */
[----:B------:R-:W-:Y:S05]  /*1a320*/  BRA `(.L_x_12912) ;  /* 0xffffffd400607947 */ /* 0x000fea000383ffff */
.L_x_12828:
[----:B-1----:R1:W2:Y:S02]  /*1a330*/  SYNCS.PHASECHK.TRANS64.TRYWAIT P1, [R0+URZ+0x13260], R3 ;  /* 0x01326003000075a7 */ /* 0x0022a4000802017f */
[----:B--2---:R-:W-:Y:S05]  /*1a340*/  @!P1 NANOSLEEP.SYNCS 0x989680 ;  /* 0x009896800000995d */ /* 0x004fea0003900000 */
[----:B------:R-:W2:Y:S02]  /*1a350*/  @!P1 SYNCS.PHASECHK.TRANS64 P1, [R0+URZ+0x13260], R3 ;  /* 0x01326003000095a7 */ /* 0x000ea4000802007f */
[----:B--2---:R-:W-:Y:S05]  /*1a360*/  @!P1 BRA `(.L_x_12828) ;  /* 0xfffffffc00f09947 */ /* 0x004fea000383ffff */
[----:B------:R-:W-:Y:S05]  /*1a370*/  BRA `(.L_x_12913) ;  /* 0xffffffd400647947 */ /* 0x000fea000383ffff */
.L_x_12832:
        /* <DEDUP_REMOVED lines=8> */
.L_x_12915:
[----:B------:R-:W-:Y:S05]  /*1a400*/  BSYNC B0 ;  /* 0x0000000000007941 */ /* 0x000fea0003800000 */
.L_x_12914:
        /* <DEDUP_REMOVED lines=9> */
.L_x_12916:
        /* <DEDUP_REMOVED lines=18> */
.L_x_12917:
[----:B------:R-:W-:Y:S01]  /*1a5c0*/  IMAD.MOV.U32 R12, RZ, RZ, 0x2 ;  /* 0x00000002ff0c7424 */ /* 0x000fe200078e00ff */
[----:B------:R-:W-:-:S05]  /*1a5d0*/  SEL R5, R14, RZ, P1 ;  /* 0x000000ff0e057207 */ /* 0x000fca0000800000 */
[----:B------:R-:W-:-:S04]  /*1a5e0*/  IMAD.IADD R4, R2, 0x1, R5 ;  /* 0x0000000102047824 */ /* 0x000fc800078e0205 */
[----:B------:R-:W-:-:S07]  /*1a5f0*/  IMAD.MOV.U32 R13, RZ, RZ, R4 ;  /* 0x000000ffff0d7224 */ /* 0x000fce00078e0004 */
[----:B------:R-:W-:Y:S05]  /*1a600*/  WARPSYNC.COLLECTIVE R15, `(.L_x_12918) ;  /* 0x000000000f087348 */ /* 0x000fea0003c00000 */
[----:B------:R0:W1:Y:S02]  /*1a610*/  SHFL.UP P6, R14, R13, R12, R11 ;  /* 0x0400000c0d0e7389 */ /* 0x00006400000c000b */
[----:B01----:R-:W-:Y:S01]  /*1a620*/  ENDCOLLECTIVE ;  /* 0x000000000000791b */ /* 0x003fe20003800000 */
.L_x_12918:
[----:B------:R-:W-:Y:S01]  /*1a630*/  IMAD.MOV.U32 R12, RZ, RZ, 0x4 ;  /* 0x00000004ff0c7424 */ /* 0x000fe200078e00ff */
[----:B------:R-:W-:-:S05]  /*1a640*/  SEL R5, R14, RZ, P2 ;  /* 0x000000ff0e057207 */ /* 0x000fca0001000000 */
[----:B------:R-:W-:-:S04]  /*1a650*/  IMAD.IADD R5, R4, 0x1, R5 ;  /* 0x0000000104057824 */ /* 0x000fc800078e0205 */
[----:B------:R-:W-:-:S07]  /*1a660*/  IMAD.MOV.U32 R13, RZ, RZ, R5 ;  /* 0x000000ffff0d7224 */ /* 0x000fce00078e0005 */
[----:B------:R-:W-:Y:S05]  /*1a670*/  WARPSYNC.COLLECTIVE R15, `(.L_x_12919) ;  /* 0x000000000f087348 */ /* 0x000fea0003c00000 */
[----:B------:R0:W1:Y:S02]  /*1a680*/  SHFL.UP P6, R14, R13, R12, R11 ;  /* 0x0400000c0d0e7389 */ /* 0x00006400000c000b */
[----:B01----:R-:W-:Y:S01]  /*1a690*/  ENDCOLLECTIVE ;  /* 0x000000000000791b */ /* 0x003fe20003800000 */
.L_x_12919:
[----:B------:R-:W-:Y:S01]  /*1a6a0*/  IMAD.MOV.U32 R12, RZ, RZ, 0x8 ;  /* 0x00000008ff0c7424 */ /* 0x000fe200078e00ff */
[----:B------:R-:W-:-:S05]  /*1a6b0*/  SEL R6, R14, RZ, P3 ;  /* 0x000000ff0e067207 */ /* 0x000fca0001800000 */
[----:B------:R-:W-:-:S04]  /*1a6c0*/  IMAD.IADD R6, R5, 0x1, R6 ;  /* 0x0000000105067824 */ /* 0x000fc800078e0206 */
[----:B------:R-:W-:-:S07]  /*1a6d0*/  IMAD.MOV.U32 R13, RZ, RZ, R6 ;  /* 0x000000ffff0d7224 */ /* 0x000fce00078e0006 */
[----:B------:R-:W-:Y:S05]  /*1a6e0*/  WARPSYNC.COLLECTIVE R15, `(.L_x_12920) ;  /* 0x000000000f087348 */ /* 0x000fea0003c00000 */
[----:B------:R0:W1:Y:S02]  /*1a6f0*/  SHFL.UP P6, R14, R13, R12, R11 ;  /* 0x0400000c0d0e7389 */ /* 0x00006400000c000b */
[----:B01----:R-:W-:Y:S01]  /*1a700*/  ENDCOLLECTIVE ;  /* 0x000000000000791b */ /* 0x003fe20003800000 */
.L_x_12920:
[----:B------:R-:W-:Y:S01]  /*1a710*/  IMAD.MOV.U32 R12, RZ, RZ, 0x10 ;  /* 0x00000010ff0c7424 */ /* 0x000fe200078e00ff */
[----:B------:R-:W-:-:S05]  /*1a720*/  SEL R3, R14, RZ, P4 ;  /* 0x000000ff0e037207 */ /* 0x000fca0002000000 */
[----:B------:R-:W-:-:S04]  /*1a730*/  IMAD.IADD R4, R6, 0x1, R3 ;  /* 0x0000000106047824 */ /* 0x000fc800078e0203 */
[----:B------:R-:W-:-:S07]  /*1a740*/  IMAD.MOV.U32 R13, RZ, RZ, R4 ;  /* 0x000000ffff0d7224 */ /* 0x000fce00078e0004 */
[----:B------:R-:W-:Y:S05]  /*1a750*/  WARPSYNC.COLLECTIVE R15, `(.L_x_12921) ;  /* 0x000000000f087348 */ /* 0x000fea0003c00000 */
[----:B------:R0:W1:Y:S02]  /*1a760*/  SHFL.UP P6, R14, R13, R12, R11 ;  /* 0x0400000c0d0e7389 */ /* 0x00006400000c000b */
[----:B01----:R-:W-:Y:S01]  /*1a770*/  ENDCOLLECTIVE ;  /* 0x000000000000791b */ /* 0x003fe20003800000 */
.L_x_12921:
        /* <DEDUP_REMOVED lines=8> */
.L_x_12922:
[----:B------:R-:W-:Y:S05]  /*1a800*/  BRA `(.L_x_12923) ;  /* 0xffffffd800287947 */ /* 0x000fea000383ffff */
.L_x_12837:
        /* <DEDUP_REMOVED lines=8> */
.L_x_12925:
[----:B------:R-:W-:Y:S05]  /*1a890*/  BSYNC B0 ;  /* 0x0000000000007941 */ /* 0x000fea0003800000 */
.L_x_12924:
        /* <DEDUP_REMOVED lines=8> */
.L_x_12926:
[----:B------:R-:W-:Y:S01]  /*1a920*/  IMAD.MOV.U32 R12, RZ, RZ, 0x4 ;  /* 0x00000004ff0c7424 */ /* 0x000fe200078e00ff */
[----:B------:R-:W-:-:S05]  /*1a930*/  SEL R4, R14, RZ, P2 ;  /* 0x000000ff0e047207 */ /* 0x000fca0001000000 */
[----:B------:R-:W-:-:S04]  /*1a940*/  IMAD.IADD R4, R13, 0x1, R4 ;  /* 0x000000010d047824 */ /* 0x000fc800078e0204 */
[----:B------:R-:W-:-:S07]  /*1a950*/  IMAD.MOV.U32 R13, RZ, RZ, R4 ;  /* 0x000000ffff0d7224 */ /* 0x000fce00078e0004 */
[----:B------:R-:W-:Y:S05]  /*1a960*/  WARPSYNC.COLLECTIVE R15, `(.L_x_12927) ;  /* 0x000000000f087348 */ /* 0x000fea0003c00000 */
[----:B------:R0:W1:Y:S02]  /*1a970*/  SHFL.UP P6, R14, R13, R12, R11 ;  /* 0x0400000c0d0e7389 */ /* 0x00006400000c000b */
[----:B01----:R-:W-:Y:S01]  /*1a980*/  ENDCOLLECTIVE ;  /* 0x000000000000791b */ /* 0x003fe20003800000 */
.L_x_12927:
[----:B------:R-:W-:Y:S01]  /*1a990*/  IMAD.MOV.U32 R12, RZ, RZ, 0x8 ;  /* 0x00000008ff0c7424 */ /* 0x000fe200078e00ff */
[----:B------:R-:W-:-:S05]  /*1a9a0*/  SEL R5, R14, RZ, P3 ;  /* 0x000000ff0e057207 */ /* 0x000fca0001800000 */
[----:B------:R-:W-:-:S04]  /*1a9b0*/  IMAD.IADD R5, R4, 0x1, R5 ;  /* 0x0000000104057824 */ /* 0x000fc800078e0205 */
[----:B------:R-:W-:-:S07]  /*1a9c0*/  IMAD.MOV.U32 R13, RZ, RZ, R5 ;  /* 0x000000ffff0d7224 */ /* 0x000fce00078e0005 */
[----:B------:R-:W-:Y:S05]  /*1a9d0*/  WARPSYNC.COLLECTIVE R15, `(.L_x_12928) ;  /* 0x000000000f087348 */ /* 0x000fea0003c00000 */
[----:B------:R0:W1:Y:S02]  /*1a9e0*/  SHFL.UP P6, R14, R13, R12, R11 ;  /* 0x0400000c0d0e7389 */ /* 0x00006400000c000b */
[----:B01----:R-:W-:Y:S01]  /*1a9f0*/  ENDCOLLECTIVE ;  /* 0x000000000000791b */ /* 0x003fe20003800000 */
.L_x_12928:
[----:B------:R-:W-:Y:S01]  /*1aa00*/  IMAD.MOV.U32 R12, RZ, RZ, 0x10 ;  /* 0x00000010ff0c7424 */ /* 0x000fe200078e00ff */
[----:B------:R-:W-:-:S05]  /*1aa10*/  SEL R6, R14, RZ, P4 ;  /* 0x000000ff0e067207 */ /* 0x000fca0002000000 */
[----:B------:R-:W-:-:S04]  /*1aa20*/  IMAD.IADD R6, R5, 0x1, R6 ;  /* 0x0000000105067824 */ /* 0x000fc800078e0206 */
[----:B------:R-:W-:-:S07]  /*1aa30*/  IMAD.MOV.U32 R13, RZ, RZ, R6 ;  /* 0x000000ffff0d7224 */ /* 0x000fce00078e0006 */
[----:B------:R-:W-:Y:S05]  /*1aa40*/  WARPSYNC.COLLECTIVE R15, `(.L_x_12929) ;  /* 0x000000000f087348 */ /* 0x000fea0003c00000 */
[----:B------:R0:W1:Y:S02]  /*1aa50*/  SHFL.UP P6, R14, R13, R12, R11 ;  /* 0x0400000c0d0e7389 */ /* 0x00006400000c000b */
[----:B01----:R-:W-:Y:S01]  /*1aa60*/  ENDCOLLECTIVE ;  /* 0x000000000000791b */ /* 0x003fe20003800000 */
.L_x_12929:
        /* <DEDUP_REMOVED lines=8> */
.L_x_12930:
[----:B------:R-:W-:Y:S05]  /*1aaf0*/  BRA `(.L_x_12931) ;  /* 0xffffffd800087947 */ /* 0x000fea000383ffff */
.L_x_12839:
[----:B------:R-:W-:Y:S01]  /*1ab00*/  BSSY B0, `(.L_x_12932) ;  /* 0x0000006000007945 */ /* 0x000fe20003800000 */
[----:B------:R-:W-:Y:S01]  /*1ab10*/  PLOP3.LUT P6, PT, P6, PT, PT, 0x8, 0x0 ;  /* 0x000000000000781c */ /* 0x000fe200037ce170 */
[----:B------:R-:W-:-:S12]  /*1ab20*/  IMAD.MOV.U32 R15, RZ, RZ, -0x1 ;  /* 0xffffffffff0f7424 */ /* 0x000fd800078e00ff */
[----:B012---:R-:W-:Y:S05]  /*1ab30*/  WARPSYNC.COLLECTIVE R15, `(.L_x_12933) ;  /* 0x000000000f087348 */ /* 0x007fea0003c00000 */
[----:B------:R-:W-:Y:S01]  /*1ab40*/  VOTE.ANY R14, PT, P6 ;  /* 0x00000000000e7806 */ /* 0x000fe200030e0100 */
[----:B012---:R-:W-:Y:S06]  /*1ab50*/  ENDCOLLECTIVE ;  /* 0x000000000000791b */ /* 0x007fec0003800000 */
.L_x_12933:
[----:B------:R-:W-:Y:S05]  /*1ab60*/  BSYNC B0 ;  /* 0x0000000000007941 */ /* 0x000fea0003800000 */
.L_x_12932:
        /* <DEDUP_REMOVED lines=9> */
.L_x_12934:
[----:B------:R-:W-:Y:S01]  /*1ac00*/  IMAD.MOV.U32 R17, RZ, RZ, R14 ;  /* 0x000000ffff117224 */ /* 0x000fe200078e000e */
[----:B------:R-:W-:Y:S06]  /*1ac10*/  BRA `(.L_x_12935) ;  /* 0xffffffd400f87947 */ /* 0x000fec000383ffff */
.L_x_12841:
[----:B------:R-:W-:Y:S01]  /*1ac20*/  BSSY B0, `(.L_x_12936) ;  /* 0x0000007000007945 */ /* 0x000fe20003800000 */
[----:B------:R-:W-:Y:S02]  /*1ac30*/  IMAD.MOV.U32 R13, RZ, RZ, R3 ;  /* 0x000000ffff0d7224 */ /* 0x000fe400078e0003 */
[----:B-1----:R-:W-:Y:S02]  /*1ac40*/  IMAD.MOV.U32 R11, RZ, RZ, 0x1f ;  /* 0x0000001fff0b7424 */ /* 0x002fe400078e00ff */
[----:B------:R-:W-:-:S07]  /*1ac50*/  IMAD.MOV.U32 R15, RZ, RZ, -0x1 ;  /* 0xffffffffff0f7424 */ /* 0x000fce00078e00ff */
[----:B0-234-:R-:W-:Y:S05]  /*1ac60*/  WARPSYNC.COLLECTIVE R15, `(.L_x_12937) ;  /* 0x000000000f087348 */ /* 0x01dfea0003c00000 */
[----:B------:R1:W0:Y:S02]  /*1ac70*/  SHFL.IDX P6, R14, R13, R12, R11 ;  /* 0x0000000c0d0e7389 */ /* 0x00022400000c000b */
[----:B01234-:R-:W-:Y:S01]  /*1ac80*/  ENDCOLLECTIVE ;  /* 0x000000000000791b */ /* 0x01ffe20003800000 */
.L_x_12937:
[----:B------:R-:W-:Y:S05]  /*1ac90*/  BSYNC B0 ;  /* 0x0000000000007941 */ /* 0x000fea0003800000 */
.L_x_12936:
[----:B------:R-:W-:Y:S01]  /*1aca0*/  IMAD.MOV.U32 R5, RZ, RZ, R14 ;  /* 0x000000ffff057224 */ /* 0x000fe200078e000e */
[----:B------:R-:W-:Y:S06]  /*1acb0*/  BRA `(.L_x_12840) ;  /* 0xffffffd400ec7947 */ /* 0x000fec000383ffff */
.L_x_12845:
[----:B0-----:R0:W2:Y:S02]  /*1acc0*/  SYNCS.PHASECHK.TRANS64.TRYWAIT P0, [R8+URZ+0x13220], R0 ;  /* 0x01322000080075a7 */ /* 0x0010a4000800017f */
[----:B--2---:R-:W-:Y:S05]  /*1acd0*/  @!P0 NANOSLEEP.SYNCS 0x989680 ;  /* 0x009896800000895d */ /* 0x004fea0003900000 */
[----:B------:R-:W2:Y:S02]  /*1ace0*/  @!P0 SYNCS.PHASECHK.TRANS64 P0, [R8+URZ+0x13220], R0 ;  /* 0x01322000080085a7 */ /* 0x000ea4000800007f */
[----:B--2---:R-:W-:Y:S05]  /*1acf0*/  @!P0 BRA `(.L_x_12845) ;  /* 0xfffffffc00f08947 */ /* 0x004fea000383ffff */
[----:B------:R-:W-:Y:S05]  /*1ad00*/  BRA `(.L_x_12938) ;  /* 0xffffffdc00647947 */ /* 0x000fea000383ffff */
.L_x_12846:
        /* <DEDUP_REMOVED lines=11> */
.L_x_12940:
[----:B------:R-:W-:Y:S05]  /*1adc0*/  BSYNC B0 ;  /* 0x0000000000007941 */ /* 0x000fea0003800000 */
.L_x_12939:
[----:B------:R-:W-:Y:S05]  /*1add0*/  BRA `(.L_x_12941) ;  /* 0xffffffdc004c7947 */ /* 0x000fea000383ffff */
.L_x_12847:
[----:B------:R-:W-:Y:S01]  /*1ade0*/  BSSY B0, `(.L_x_12942) ;  /* 0x0000006000007945 */ /* 0x000fe20003800000 */
[----:B------:R-:W-:-:S07]  /*1adf0*/  IMAD.MOV.U32 R15, RZ, RZ, -0x1 ;  /* 0xffffffffff0f7424 */ /* 0x000fce00078e00ff */
[----:B01-34-:R-:W-:Y:S05]  /*1ae00*/  WARPSYNC.COLLECTIVE R15, `(.L_x_12943) ;  /* 0x000000000f0c7348 */ /* 0x01bfea0003c00000 */
[----:B------:R-:W-:Y:S02]  /*1ae10*/  ELECT P6, UR62, PT ;  /* 0x00000000003e782f */ /* 0x000fe400038c0000 */
[----:B------:R-:W-:Y:S01]  /*1ae20*/  MOV R14, UR62 ;  /* 0x0000003e000e7c02 */ /* 0x000fe20008000f00 */
[----:B01-34-:R-:W-:Y:S10]  /*1ae30*/  ENDCOLLECTIVE ;  /* 0x000000000000791b */ /* 0x01bff40003800000 */
.L_x_12943:
[----:B------:R-:W-:Y:S05]  /*1ae40*/  BSYNC B0 ;  /* 0x0000000000007941 */ /* 0x000fea0003800000 */
.L_x_12942:
[----:B------:R-:W-:Y:S05]  /*1ae50*/  BRA `(.L_x_12944) ;  /* 0xffffffdc00407947 */ /* 0x000fea000383ffff */
.L_x_12849:
[----:B0-----:R0:W2:Y:S02]  /*1ae60*/  SYNCS.PHASECHK.TRANS64.TRYWAIT P1, [R6+URZ], R3 ;  /* 0x00000003060075a7 */ /* 0x0010a4000802017f */
[----:B--2---:R-:W-:Y:S05]  /*1ae70*/  @!P1 NANOSLEEP.SYNCS 0x989680 ;  /* 0x009896800000995d */ /* 0x004fea0003900000 */
[----:B------:R-:W2:Y:S02]  /*1ae80*/  @!P1 SYNCS.PHASECHK.TRANS64 P1, [R6+URZ], R3 ;  /* 0x00000003060095a7 */ /* 0x000ea4000802007f */
[----:B--2---:R-:W-:Y:S05]  /*1ae90*/  @!P1 BRA `(.L_x_12849) ;  /* 0xfffffffc00f09947 */ /* 0x004fea000383ffff */
[----:B------:R-:W-:Y:S05]  /*1aea0*/  BRA `(.L_x_12945) ;  /* 0xffffffdc00747947 */ /* 0x000fea000383ffff */
.L_x_12850:
[----:B--2---:R2:W3:Y:S02]  /*1aeb0*/  SYNCS.PHASECHK.TRANS64.TRYWAIT P1, [R7+URZ], R0 ;  /* 0x00000000070075a7 */ /* 0x0044e4000802017f */
[----:B---3--:R-:W-:Y:S05]  /*1aec0*/  @!P1 NANOSLEEP.SYNCS 0x989680 ;  /* 0x009896800000995d */ /* 0x008fea0003900000 */
[----:B------:R-:W3:Y:S02]  /*1aed0*/  @!P1 SYNCS.PHASECHK.TRANS64 P1, [R7+URZ], R0 ;  /* 0x00000000070095a7 */ /* 0x000ee4000802007f */
[----:B---3--:R-:W-:Y:S05]  /*1aee0*/  @!P1 BRA `(.L_x_12850) ;  /* 0xfffffffc00f09947 */ /* 0x008fea000383ffff */
[----:B------:R-:W-:Y:S05]  /*1aef0*/  BRA `(.L_x_12946) ;  /* 0xffffffdc00687947 */ /* 0x000fea000383ffff */
.L_x_12852:
[----:B---3--:R3:W0:Y:S02]  /*1af00*/  SYNCS.PHASECHK.TRANS64.TRYWAIT P1, [R2+URZ+0x13260], R3 ;  /* 0x01326003020075a7 */ /* 0x008624000802017f */
[----:B0-----:R-:W-:Y:S05]  /*1af10*/  @!P1 NANOSLEEP.SYNCS 0x989680 ;  /* 0x009896800000995d */ /* 0x001fea0003900000 */
[----:B------:R-:W0:Y:S02]  /*1af20*/  @!P1 SYNCS.PHASECHK.TRANS64 P1, [R2+URZ+0x13260], R3 ;  /* 0x01326003020095a7 */ /* 0x000e24000802007f */
[----:B0-----:R-:W-:Y:S05]  /*1af30*/  @!P1 BRA `(.L_x_12852) ;  /* 0xfffffffc00f09947 */ /* 0x001fea000383ffff */
[----:B------:R-:W-:Y:S05]  /*1af40*/  BRA `(.L_x_12947) ;  /* 0xffffffdc00687947 */ /* 0x000fea000383ffff */
.L_x_12854:
[----:B------:R0:W0:Y:S02]  /*1af50*/  SYNCS.PHASECHK.TRANS64.TRYWAIT P1, [R5+URZ+0x13260], R0 ;  /* 0x01326000050075a7 */ /* 0x000024000802017f */
[----:B0-----:R-:W-:Y:S05]  /*1af60*/  @!P1 NANOSLEEP.SYNCS 0x989680 ;  /* 0x009896800000995d */ /* 0x001fea0003900000 */
[----:B------:R-:W0:Y:S02]  /*1af70*/  @!P1 SYNCS.PHASECHK.TRANS64 P1, [R5+URZ+0x13260], R0 ;  /* 0x01326000050095a7 */ /* 0x000e24000802007f */
[----:B0-----:R-:W-:Y:S05]  /*1af80*/  @!P1 BRA `(.L_x_12854) ;  /* 0xfffffffc00f09947 */ /* 0x001fea000383ffff */
[----:B------:R-:W-:Y:S05]  /*1af90*/  BRA `(.L_x_12948) ;  /* 0xffffffdc00687947 */ /* 0x000fea000383ffff */
.L_x_12856:
[----:B------:R0:W0:Y:S02]  /*1afa0*/  SYNCS.PHASECHK.TRANS64.TRYWAIT P0, [R2+URZ+0x13280], R3 ;  /* 0x01328003020075a7 */ /* 0x000024000800017f */
[----:B0-----:R-:W-:Y:S05]  /*1afb0*/  @!P0 NANOSLEEP.SYNCS 0x989680 ;  /* 0x009896800000895d */ /* 0x001fea0003900000 */
[----:B------:R-:W0:Y:S02]  /*1afc0*/  @!P0 SYNCS.PHASECHK.TRANS64 P0, [R2+URZ+0x13280], R3 ;  /* 0x01328003020085a7 */ /* 0x000e24000800007f */
[----:B0-----:R-:W-:Y:S05]  /*1afd0*/  @!P0 BRA `(.L_x_12856) ;  /* 0xfffffffc00f08947 */ /* 0x001fea000383ffff */
[----:B------:R-:W-:Y:S05]  /*1afe0*/  BRA `(.L_x_12857) ;  /* 0xffffffdc00647947 */ /* 0x000fea000383ffff */
.L_x_12949:
        /* <DEDUP_REMOVED lines=9> */
.L_x_12996:


//--------------------- .nv.global.init           --------------------------
	.section	.nv.global.init,"aw",@progbits
	.align	4
.nv.global.init:
	.type		_ZZN5flash28permute_output_fp8_VcolmajorIN4cute6TensorINS1_11ArrayEngineIN7cutlass10bfloat16_tELm64EEENS1_6LayoutINS1_5tupleIJNS8_IJNS1_1CILi2EEESA_NS9_ILi16EEEEEENS9_ILi1EEESD_EEENS8_IJNS8_IJSD_SA_NS9_ILi4EEEEEENS9_ILi0EEESH_EEEEEEEEEvRT_E9upper_map,@object
	.size		_ZZN5flash28permute_output_fp8_VcolmajorIN4cute6TensorINS1_11ArrayEngineIN7cutlass10bfloat16_tELm64EEENS1_6LayoutINS1_5tupleIJNS8_IJNS1_1CILi2EEESA_NS9_ILi16EEEEEENS9_ILi1EEESD_EEENS8_IJNS8_IJSD_SA_NS9_ILi4EEEEEENS9_ILi0EEESH_EEEEEEEEEvRT_E9upper_map,(_ZZN5flash28permute_output_fp8_VcolmajorIN4cute6TensorINS1_11ArrayEngineIN7cutlass10bfloat16_tELm32EEENS1_6LayoutINS1_5tupleIJNS8_IJNS1_1CILi2EEESA_NS9_ILi8EEEEEENS9_ILi1EEESD_EEENS8_IJNS8_IJSD_SA_NS9_ILi4EEEEEENS9_ILi0EEESH_EEEEEEEEEvRT_E9upper_map - _ZZN5flash28permute_output_fp8_VcolmajorIN4cute6TensorINS1_11ArrayEngineIN7cutlass10bfloat16_tELm64EEENS1_6LayoutINS1_5tupleIJNS8_IJNS1_1CILi2EEESA_NS9_ILi16EEEEEENS9_ILi1EEESD_EEENS8_IJNS8_IJSD_SA_NS9_ILi4EEEEEENS9_ILi0EEESH_EEEEEEEEEvRT_E9upper_map)
_ZZN5flash28permute_output_fp8_VcolmajorIN4cute6TensorINS1_11ArrayEngineIN7cutlass10bfloat16_tELm64EEENS1_6LayoutINS1_5tupleIJNS8_IJNS1_1CILi2EEESA_NS9_ILi16EEEEEENS9_ILi1EEESD_EEENS8_IJNS8_IJSD_SA_NS9_ILi4EEEEEENS9_ILi0EEESH_EEEEEEEEEvRT_E9upper_map:
        /*0000*/ 	.byte	0x00, 0x00, 0x00, 0x00, 0x02, 0x00, 0x00, 0x00, 0x03, 0x00, 0x00, 0x00, 0x01, 0x00, 0x00, 0x00
	.type		_ZZN5flash28permute_output_fp8_VcolmajorIN4cute6TensorINS1_11ArrayEngineIN7cutlass10bfloat16_tELm32EEENS1_6LayoutINS1_5tupleIJNS8_IJNS1_1CILi2EEESA_NS9_ILi8EEEEEENS9_ILi1EEESD_EEENS8_IJNS8_IJSD_SA_NS9_ILi4EEEEEENS9_ILi0EEESH_EEEEEEEEEvRT_E9upper_map,@object
	.size		_ZZN5flash28permute_output_fp8_VcolmajorIN4cute6TensorINS1_11ArrayEngineIN7cutlass10bfloat16_tELm32EEENS1_6LayoutINS1_5tupleIJNS8_IJNS1_1CILi2EEESA_NS9_ILi8EEEEEENS9_ILi1EEESD_EEENS8_IJNS8_IJSD_SA_NS9_ILi4EEEEEENS9_ILi0EEESH_EEEEEEEEEvRT_E9upper_map,(_ZZN5flash28permute_output_fp8_VcolmajorIN4cute6TensorINS1_11ArrayEngineIN7cutlass10bfloat16_tELm96EEENS1_6LayoutINS1_5tupleIJNS8_IJNS1_1CILi2EEESA_NS9_ILi24EEEEEENS9_ILi1EEESD_EEENS8_IJNS8_IJSD_SA_NS9_ILi4EEEEEENS9_ILi0EEESH_EEEEEEEEEvRT_E9upper_map - _ZZN5flash28permute_output_fp8_VcolmajorIN4cute6TensorINS1_11ArrayEngineIN7cutlass10bfloat16_tELm32EEENS1_6LayoutINS1_5tupleIJNS8_IJNS1_1CILi2EEESA_NS9_ILi8EEEEEENS9_ILi1EEESD_EEENS8_IJNS8_IJSD_SA_NS9_ILi4EEEEEENS9_ILi0EEESH_EEEEEEEEEvRT_E9upper_map)
_ZZN5flash28permute_output_fp8_VcolmajorIN4cute6TensorINS1_11ArrayEngineIN7cutlass10bfloat16_tELm32EEENS1_6LayoutINS1_5tupleIJNS8_IJNS1_1CILi2EEESA_NS9_ILi8EEEEEENS9_ILi1EEESD_EEENS8_IJNS8_IJSD_SA_NS9_ILi4EEEEEENS9_ILi0EEESH_EEEEEEEEEvRT_E9upper_map:
        /*0010*/ 	.byte	0x00, 0x00, 0x00, 0x00, 0x02, 0x00, 0x00, 0x00, 0x03, 0x00, 0x00, 0x00, 0x01, 0x00, 0x00, 0x00
	.type		_ZZN5flash28permute_output_fp8_VcolmajorIN4cute6TensorINS1_11ArrayEngineIN7cutlass10bfloat16_tELm96EEENS1_6LayoutINS1_5tupleIJNS8_IJNS1_1CILi2EEESA_NS9_ILi24EEEEEENS9_ILi1EEESD_EEENS8_IJNS8_IJSD_SA_NS9_ILi4EEEEEENS9_ILi0EEESH_EEEEEEEEEvRT_E9upper_map,@object
	.size		_ZZN5flash28permute_output_fp8_VcolmajorIN4cute6TensorINS1_11ArrayEngineIN7cutlass10bfloat16_tELm96EEENS1_6LayoutINS1_5tupleIJNS8_IJNS1_1CILi2EEESA_NS9_ILi24EEEEEENS9_ILi1EEESD_EEENS8_IJNS8_IJSD_SA_NS9_ILi4EEEEEENS9_ILi0EEESH_EEEEEEEEEvRT_E9upper_map,(_ZZN5flash28permute_output_fp8_VcolmajorIN4cute6TensorINS1_11ArrayEngineIN7cutlass10bfloat16_tELm128EEENS1_6LayoutINS1_5tupleIJNS8_IJNS1_1CILi2EEESA_NS9_ILi32EEEEEENS9_ILi1EEESD_EEENS8_IJNS8_IJSD_SA_NS9_ILi4EEEEEENS9_ILi0EEESH_EEEEEEEEEvRT_E9upper_map - _ZZN5flash28permute_output_fp8_VcolmajorIN4cute6TensorINS1_11ArrayEngineIN7cutlass10bfloat16_tELm96EEENS1_6LayoutINS1_5tupleIJNS8_IJNS1_1CILi2EEESA_NS9_ILi24EEEEEENS9_ILi1EEESD_EEENS8_IJNS8_IJSD_SA_NS9_ILi4EEEEEENS9_ILi0EEESH_EEEEEEEEEvRT_E9upper_map)
_ZZN5flash28permute_output_fp8_VcolmajorIN4cute6TensorINS1_11ArrayEngineIN7cutlass10bfloat16_tELm96EEENS1_6LayoutINS1_5tupleIJNS8_IJNS1_1CILi2EEESA_NS9_ILi24EEEEEENS9_ILi1EEESD_EEENS8_IJNS8_IJSD_SA_NS9_ILi4EEEEEENS9_ILi0EEESH_EEEEEEEEEvRT_E9upper_map:
        /*0020*/ 	.byte	0x00, 0x00, 0x00, 0x00, 0x02, 0x00, 0x00, 0x00, 0x03, 0x00, 0x00, 0x00, 0x01, 0x00, 0x00, 0x00
	.type		_ZZN5flash28permute_output_fp8_VcolmajorIN4cute6TensorINS1_11ArrayEngineIN7cutlass10bfloat16_tELm128EEENS1_6LayoutINS1_5tupleIJNS8_IJNS1_1CILi2EEESA_NS9_ILi32EEEEEENS9_ILi1EEESD_EEENS8_IJNS8_IJSD_SA_NS9_ILi4EEEEEENS9_ILi0EEESH_EEEEEEEEEvRT_E9upper_map,@object
	.size		_ZZN5flash28permute_output_fp8_VcolmajorIN4cute6TensorINS1_11ArrayEngineIN7cutlass10bfloat16_tELm128EEENS1_6LayoutINS1_5tupleIJNS8_IJNS1_1CILi2EEESA_NS9_ILi32EEEEEENS9_ILi1EEESD_EEENS8_IJNS8_IJSD_SA_NS9_ILi4EEEEEENS9_ILi0EEESH_EEEEEEEEEvRT_E9upper_map,(_ZZN5flash28permute_output_fp8_VcolmajorIN4cute6TensorINS1_11ArrayEngineIN7cutlass10bfloat16_tELm48EEENS1_6LayoutINS1_5tupleIJNS8_IJNS1_1CILi2EEESA_NS9_ILi12EEEEEENS9_ILi1EEESD_EEENS8_IJNS8_IJSD_SA_NS9_ILi4EEEEEENS9_ILi0EEESH_EEEEEEEEEvRT_E9upper_map - _ZZN5flash28permute_output_fp8_VcolmajorIN4cute6TensorINS1_11ArrayEngineIN7cutlass10bfloat16_tELm128EEENS1_6LayoutINS1_5tupleIJNS8_IJNS1_1CILi2EEESA_NS9_ILi32EEEEEENS9_ILi1EEESD_EEENS8_IJNS8_IJSD_SA_NS9_ILi4EEEEEENS9_ILi0EEESH_EEEEEEEEEvRT_E9upper_map)
_ZZN5flash28permute_output_fp8_VcolmajorIN4cute6TensorINS1_11ArrayEngineIN7cutlass10bfloat16_tELm128EEENS1_6LayoutINS1_5tupleIJNS8_IJNS1_1CILi2EEESA_NS9_ILi32EEEEEENS9_ILi1EEESD_EEENS8_IJNS8_IJSD_SA_NS9_ILi4EEEEEENS9_ILi0EEESH_EEEEEEEEEvRT_E9upper_map:
        /*0030*/ 	.byte	0x00, 0x00, 0x00, 0x00, 0x02, 0x00, 0x00, 0x00, 0x03, 0x00, 0x00, 0x00, 0x01, 0x00, 0x00, 0x00
	.type		_ZZN5flash28permute_output_fp8_VcolmajorIN4cute6TensorINS1_11ArrayEngineIN7cutlass10bfloat16_tELm48EEENS1_6LayoutINS1_5tupleIJNS8_IJNS1_1CILi2EEESA_NS9_ILi12EEEEEENS9_ILi1EEESD_EEENS8_IJNS8_IJSD_SA_NS9_ILi4EEEEEENS9_ILi0EEESH_EEEEEEEEEvRT_E9upper_map,@object
	.size		_ZZN5flash28permute_output_fp8_VcolmajorIN4cute6TensorINS1_11ArrayEngineIN7cutlass10bfloat16_tELm48EEENS1_6LayoutINS1_5tupleIJNS8_IJNS1_1CILi2EEESA_NS9_ILi12EEEEEENS9_ILi1EEESD_EEENS8_IJNS8_IJSD_SA_NS9_ILi4EEEEEENS9_ILi0EEESH_EEEEEEEEEvRT_E9upper_map,($str$25 - _ZZN5flash28permute_output_fp8_VcolmajorIN4cute6TensorINS1_11ArrayEngineIN7cutlass10bfloat16_tELm48EEENS1_6LayoutINS1_5tupleIJNS8_IJNS1_1CILi2EEESA_NS9_ILi12EEEEEENS9_ILi1EEESD_EEENS8_IJNS8_IJSD_SA_NS9_ILi4EEEEEENS9_ILi0EEESH_EEEEEEEEEvRT_E9upper_map)
_ZZN5flash28permute_output_fp8_VcolmajorIN4cute6TensorINS1_11ArrayEngineIN7cutlass10bfloat16_tELm48EEENS1_6LayoutINS1_5tupleIJNS8_IJNS1_1CILi2EEESA_NS9_ILi12EEEEEENS9_ILi1EEESD_EEENS8_IJNS8_IJSD_SA_NS9_ILi4EEEEEENS9_ILi0EEESH_EEEEEEEEEvRT_E9upper_map:
        /*0040*/ 	.byte	0x00, 0x00, 0x00, 0x00, 0x02, 0x00, 0x00, 0x00, 0x03, 0x00, 0x00, 0x00, 0x01, 0x00, 0x00, 0x00
	.type		$str$25,@object
	.size		$str$25,($str$26 - $str$25)
$str$25:
        /*0050*/ 	.byte	0x28, 0x61, 0x64, 0x64, 0x72, 0x65, 0x73, 0x73, 0x20, 0x26, 0x20, 0x6d, 0x61, 0x73, 0x6b, 0x29
        /*0060*/ 	.byte	0x20, 0x3d, 0x3d, 0x20, 0x30, 0x00
	.type		$str$26,@object
	.size		$str$26,(__unnamed_5 - $str$26)
$str$26:
        /*0066*/ 	.byte	0x2f, 0x74, 0x6d, 0x70, 0x2f, 0x6f, 0x73, 0x73, 0x5f, 0x6b, 0x65, 0x72, 0x6e, 0x65, 0x6c, 0x73
        /*0076*/ 	.byte	0x5f, 0x73, 0x72, 0x63, 0x2f, 0x66, 0x6c, 0x61, 0x73, 0x68, 0x5f, 0x61, 0x74, 0x74, 0x65, 0x6e
        /*0086*/ 	.byte	0x74, 0x69, 0x6f, 0x6e, 0x2f, 0x63, 0x73, 0x72, 0x63, 0x2f, 0x63, 0x75, 0x74, 0x6c, 0x61, 0x73
        /*0096*/ 	.byte	0x73, 0x2f, 0x69, 0x6e, 0x63, 0x6c, 0x75, 0x64, 0x65, 0x2f, 0x63, 0x75, 0x74, 0x65, 0x2f, 0x70
        /*00a6*/ 	.byte	0x6f, 0x69, 0x6e, 0x74, 0x65, 0x72, 0x5f, 0x66, 0x6c, 0x61, 0x67, 0x67, 0x65, 0x64, 0x2e, 0x68
        /*00b6*/ 	.byte	0x70, 0x70, 0x00
	.type		__unnamed_5,@object
	.size		__unnamed_5,(__unnamed_34 - __unnamed_5)
__unnamed_5:
        /* <DEDUP_REMOVED lines=24> */
        /*0239*/ 	.byte	0x26, 0x5d, 0x00
	.type		__unnamed_34,@object
	.size		__unnamed_34,(__unnamed_12 - __unnamed_34)
__unnamed_34:
        /* <DEDUP_REMOVED lines=25> */
	.type		__unnamed_12,@object
	.size		__unnamed_12,(__unnamed_17 - __unnamed_12)
__unnamed_12:
        /* <DEDUP_REMOVED lines=24> */
        /*053f*/ 	.byte	0x3e, 0x3e, 0x20, 0x26, 0x5d, 0x00
	.type		__unnamed_17,@object
	.size		__unnamed_17,(__unnamed_24 - __unnamed_17)
__unnamed_17:
        /* <DEDUP_REMOVED lines=25> */
	.type		__unnamed_24,@object
	.size		__unnamed_24,(__unnamed_18 - __unnamed_24)
__unnamed_24:
        /* <DEDUP_REMOVED lines=25> */
	.type		__unnamed_18,@object
	.size		__unnamed_18,(__unnamed_11 - __unnamed_18)
__unnamed_18:
        /* <DEDUP_REMOVED lines=25> */
	.type		__unnamed_11,@object
	.size		__unnamed_11,(__unnamed_23 - __unnamed_11)
__unnamed_11:
        /* <DEDUP_REMOVED lines=25> */
	.type		__unnamed_23,@object
	.size		__unnamed_23,(__unnamed_6 - __unnamed_23)
__unnamed_23:
        /* <DEDUP_REMOVED lines=25> */
	.type		__unnamed_6,@object
	.size		__unnamed_6,(__unnamed_29 - __unnamed_6)
__unnamed_6:
        /* <DEDUP_REMOVED lines=25> */
	.type		__unnamed_29,@object
	.size		__unnamed_29,(__unnamed_32 - __unnamed_29)
__unnamed_29:
        /* <DEDUP_REMOVED lines=24> */
        /*0fe9*/ 	.byte	0x34, 0x3e, 0x3e, 0x3e, 0x3e, 0x3e, 0x20, 0x26, 0x5d, 0x00
	.type		__unnamed_32,@object
	.size		__unnamed_32,(__unnamed_4 - __unnamed_32)
__unnamed_32:
        /* <DEDUP_REMOVED lines=28> */
        /*11b3*/ 	.byte	0x3a, 0x43, 0x3c, 0x31, 0x36, 0x33, 0x38, 0x34, 0x3e, 0x3e, 0x3e, 0x3e, 0x3e, 0x5d, 0x00
	.type		__unnamed_4,@object
	.size		__unnamed_4,(__unnamed_2 - __unnamed_4)
__unnamed_4:
        /* <DEDUP_REMOVED lines=29> */
	.type		__unnamed_2,@object
	.size		__unnamed_2,(__unnamed_1 - __unnamed_2)
__unnamed_2:
        /* <DEDUP_REMOVED lines=29> */
	.type		__unnamed_1,@object
	.size		__unnamed_1,(__unnamed_3 - __unnamed_1)
__unnamed_1:
        /* <DEDUP_REMOVED lines=29> */
        /*1730*/ 	.byte	0x00
	.type		__unnamed_3,@object
	.size		__unnamed_3,(__unnamed_8 - __unnamed_3)
__unnamed_3:
        /* <DEDUP_REMOVED lines=30> */
	.type		__unnamed_8,@object
	.size		__unnamed_8,(__unnamed_15 - __unnamed_8)
__unnamed_8:
        /* <DEDUP_REMOVED lines=29> */
        /*1ad2*/ 	.byte	0x5d, 0x00
	.type		__unnamed_15,@object
	.size		__unnamed_15,(__unnamed_10 - __unnamed_15)
__unnamed_15:
        /* <DEDUP_REMOVED lines=30> */
	.type		__unnamed_10,@object
	.size		__unnamed_10,(__unnamed_27 - __unnamed_10)
__unnamed_10:
        /* <DEDUP_REMOVED lines=30> */
	.type		__unnamed_27,@object
	.size		__unnamed_27,(__unnamed_21 - __unnamed_27)
__unnamed_27:
        /* <DEDUP_REMOVED lines=30> */
	.type		__unnamed_21,@object
	.size		__unnamed_21,(__unnamed_14 - __unnamed_21)
__unnamed_21:
        /* <DEDUP_REMOVED lines=30> */
	.type		__unnamed_14,@object
	.size		__unnamed_14,(__unnamed_16 - __unnamed_14)
__unnamed_14:
        /* <DEDUP_REMOVED lines=30> */
	.type		__unnamed_16,@object
	.size		__unnamed_16,(__unnamed_9 - __unnamed_16)
__unnamed_16:
        /* <DEDUP_REMOVED lines=30> */
	.type		__unnamed_9,@object
	.size		__unnamed_9,(__unnamed_22 - __unnamed_9)
__unnamed_9:
        /* <DEDUP_REMOVED lines=30> */
	.type		__unnamed_22,@object
	.size		__unnamed_22,(__unnamed_20 - __unnamed_22)
__unnamed_22:
        /* <DEDUP_REMOVED lines=30> */
	.type		__unnamed_20,@object
	.size		__unnamed_20,(__unnamed_13 - __unnamed_20)
__unnamed_20:
        /* <DEDUP_REMOVED lines=30> */
	.type		__unnamed_13,@object
	.size		__unnamed_13,(__unnamed_31 - __unnamed_13)
__unnamed_13:
        /* <DEDUP_REMOVED lines=30> */
	.type		__unnamed_31,@object
	.size		__unnamed_31,(__unnamed_7 - __unnamed_31)
__unnamed_31:
        /* <DEDUP_REMOVED lines=30> */
	.type		__unnamed_7,@object
	.size		__unnamed_7,(__unnamed_33 - __unnamed_7)
__unnamed_7:
        /* <DEDUP_REMOVED lines=30> */
	.type		__unnamed_33,@object
	.size		__unnamed_33,(__unnamed_19 - __unnamed_33)
__unnamed_33:
        /* <DEDUP_REMOVED lines=30> */
	.type		__unnamed_19,@object
	.size		__unnamed_19,(__unnamed_30 - __unnamed_19)
__unnamed_19:
        /* <DEDUP_REMOVED lines=29> */
        /*3458*/ 	.byte	0x3e, 0x20, 0x26, 0x5d, 0x00
	.type		__unnamed_30,@object
	.size		__unnamed_30,(__unnamed_28 - __unnamed_30)
__unnamed_30:
        /* <DEDUP_REMOVED lines=30> */
	.type		__unnamed_28,@object
	.size		__unnamed_28,(__unnamed_26 - __unnamed_28)
__unnamed_28:
        /* <DEDUP_REMOVED lines=30> */
	.type		__unnamed_26,@object
	.size		__unnamed_26,(__unnamed_25 - __unnamed_26)
__unnamed_26:
        /* <DEDUP_REMOVED lines=30> */
	.type		__unnamed_25,@object
	.size		__unnamed_25,(.L_28 - __unnamed_25)
__unnamed_25:
        /* <DEDUP_REMOVED lines=29> */
        /*3baf*/ 	.byte	0x3e, 0x3e, 0x3e, 0x3e, 0x20, 0x26, 0x5d, 0x00
.L_28:


//--------------------- .nv.shared._ZN7cutlass13device_kernelIN5flash11enable_sm90INS1_16FlashAttnFwdSm90INS1_25CollectiveMainloopFwdSm90ILi2EN4cute5tupleIJNS5_1CILi1EEES8_S8_EEENS6_IJNS7_ILi128EEESA_NS7_ILi256EEEEEELi256ENS_12float_e4m3_tEfNS_4arch4Sm90ELb0ELb0ELb0ELb0ELb0ELb0ELb0ELb1ELb1ELb1ELb0ELb0EEENS1_21CollectiveEpilogueFwdINS6_IJSA_SB_SA_EEES9_NS_10bfloat16_tESF_Li256ELb0ELb1ELb0ELb1EEENS1_29StaticPersistentTileSchedulerILb0EEEEEEEEEvNT_6ParamsE --------------------------
	.section	.nv.shared._ZN7cutlass13device_kernelIN5flash11enable_sm90INS1_16FlashAttnFwdSm90INS1_25CollectiveMainloopFwdSm90ILi2EN4cute5tupleIJNS5_1CILi1EEES8_S8_EEENS6_IJNS7_ILi128EEESA_NS7_ILi256EEEEEELi256ENS_12float_e4m3_tEfNS_4arch4Sm90ELb0ELb0ELb0ELb0ELb0ELb0ELb0ELb1ELb1ELb1ELb0ELb0EEENS1_21CollectiveEpilogueFwdINS6_IJSA_SB_SA_EEES9_NS_10bfloat16_tESF_Li256ELb0ELb1ELb0ELb1EEENS1_29StaticPersistentTileSchedulerILb0EEEEEEEEEvNT_6ParamsE,"aw",@nobits
	.sectionflags	@""
	.align	16
	.zero		1024


//--------------------- .nv.shared.reserved.0     --------------------------
	.section	.nv.shared.reserved.0,"aw",@nobits
	.weak		__nv_reservedSMEM_offset_0_alias
	.size		__nv_reservedSMEM_offset_0_alias, 0, 0
	.other		__nv_reservedSMEM_offset_0_alias,@"STO_CUDA_RESERVED_SHARED STV_DEFAULT"
__nv_reservedSMEM_offset_0_alias:
	.zero		0


//--------------------- .nv.global                --------------------------
	.section	.nv.global,"aw",@nobits
.nv.global:
	.type		_ZN74_INTERNAL_8375f83d_38_flash_fwd_hdimall_e4m3_packgqa_sm90_cu_ef95aea4_53444cute1_E,@object
	.size		_ZN74_INTERNAL_8375f83d_38_flash_fwd_hdimall_e4m3_packgqa_sm90_cu_ef95aea4_53444cute1_E,(_ZN74_INTERNAL_8375f83d_38_flash_fwd_hdimall_e4m3_packgqa_sm90_cu_ef95aea4_53444cuda3std3__45__cpo6cbeginE - _ZN74_INTERNAL_8375f83d_38_flash_fwd_hdimall_e4m3_packgqa_sm90_cu_ef95aea4_53444cute1_E)
_ZN74_INTERNAL_8375f83d_38_flash_fwd_hdimall_e4m3_packgqa_sm90_cu_ef95aea4_53444cute1_E:
	.zero		1
	.type		_ZN74_INTERNAL_8375f83d_38_flash_fwd_hdimall_e4m3_packgqa_sm90_cu_ef95aea4_53444cuda3std3__45__cpo6cbeginE,@object
	.size		_ZN74_INTERNAL_8375f83d_38_flash_fwd_hdimall_e4m3_packgqa_sm90_cu_ef95aea4_53444cuda3std3__45__cpo6cbeginE,(_ZN74_INTERNAL_8375f83d_38_flash_fwd_hdimall_e4m3_packgqa_sm90_cu_ef95aea4_53444cuda3std3__48in_placeE - _ZN74_INTERNAL_8375f83d_38_flash_fwd_hdimall_e4m3_packgqa_sm90_cu_ef95aea4_53444cuda3std3__45__cpo6cbeginE)
_ZN74_INTERNAL_8375f83d_38_flash_fwd_hdimall_e4m3_packgqa_sm90_cu_ef95aea4_53444cuda3std3__45__cpo6cbeginE:
	.zero		1
	.type		_ZN74_INTERNAL_8375f83d_38_flash_fwd_hdimall_e4m3_packgqa_sm90_cu_ef95aea4_53444cuda3std3__48in_placeE,@object
	.size		_ZN74_INTERNAL_8375f83d_38_flash_fwd_hdimall_e4m3_packgqa_sm90_cu_ef95aea4_53444cuda3std3__48in_placeE,(_ZN74_INTERNAL_8375f83d_38_flash_fwd_hdimall_e4m3_packgqa_sm90_cu_ef95aea4_53444cuda3std6ranges3__45__cpo9iter_moveE - _ZN74_INTERNAL_8375f83d_38_flash_fwd_hdimall_e4m3_packgqa_sm90_cu_ef95aea4_53444cuda3std3__48in_placeE)
_ZN74_INTERNAL_8375f83d_38_flash_fwd_hdimall_e4m3_packgqa_sm90_cu_ef95aea4_53444cuda3std3__48in_placeE:
	.zero		1
	.type		_ZN74_INTERNAL_8375f83d_38_flash_fwd_hdimall_e4m3_packgqa_sm90_cu_ef95aea4_53444cuda3std6ranges3__45__cpo9iter_moveE,@object
	.size		_ZN74_INTERNAL_8375f83d_38_flash_fwd_hdimall_e4m3_packgqa_sm90_cu_ef95aea4_53444cuda3std6ranges3__45__cpo9iter_moveE,(_ZN74_INTERNAL_8375f83d_38_flash_fwd_hdimall_e4m3_packgqa_sm90_cu_ef95aea4_53444cuda3std3__45__cpo5beginE - _ZN74_INTERNAL_8375f83d_38_flash_fwd_hdimall_e4m3_packgqa_sm90_cu_ef95aea4_53444cuda3std6ranges3__45__cpo9iter_moveE)
_ZN74_INTERNAL_8375f83d_38_flash_fwd_hdimall_e4m3_packgqa_sm90_cu_ef95aea4_53444cuda3std6ranges3__45__cpo9iter_moveE:
	.zero		1
	.type		_ZN74_INTERNAL_8375f83d_38_flash_fwd_hdimall_e4m3_packgqa_sm90_cu_ef95aea4_53444cuda3std3__45__cpo5beginE,@object
	.size		_ZN74_INTERNAL_8375f83d_38_flash_fwd_hdimall_e4m3_packgqa_sm90_cu_ef95aea4_53444cuda3std3__45__cpo5beginE,(_ZN74_INTERNAL_8375f83d_38_flash_fwd_hdimall_e4m3_packgqa_sm90_cu_ef95aea4_53444cuda3std3__476_GLOBAL__N__8375f83d_38_flash_fwd_hdimall_e4m3_packgqa_sm90_cu_ef95aea4_53446ignoreE - _ZN74_INTERNAL_8375f83d_38_flash_fwd_hdimall_e4m3_packgqa_sm90_cu_ef95aea4_53444cuda3std3__45__cpo5beginE)
_ZN74_INTERNAL_8375f83d_38_flash_fwd_hdimall_e4m3_packgqa_sm90_cu_ef95aea4_53444cuda3std3__45__cpo5beginE:
	.zero		1
	.type		_ZN74_INTERNAL_8375f83d_38_flash_fwd_hdimall_e4m3_packgqa_sm90_cu_ef95aea4_53444cuda3std3__476_GLOBAL__N__8375f83d_38_flash_fwd_hdimall_e4m3_packgqa_sm90_cu_ef95aea4_53446ignoreE,@object
	.size		_ZN74_INTERNAL_8375f83d_38_flash_fwd_hdimall_e4m3_packgqa_sm90_cu_ef95aea4_53444cuda3std3__476_GLOBAL__N__8375f83d_38_flash_fwd_hdimall_e4m3_packgqa_sm90_cu_ef95aea4_53446ignoreE,(_ZN74_INTERNAL_8375f83d_38_flash_fwd_hdimall_e4m3_packgqa_sm90_cu_ef95aea4_53444cute7productE - _ZN74_INTERNAL_8375f83d_38_flash_fwd_hdimall_e4m3_packgqa_sm90_cu_ef95aea4_53444cuda3std3__476_GLOBAL__N__8375f83d_38_flash_fwd_hdimall_e4m3_packgqa_sm90_cu_ef95aea4_53446ignoreE)
_ZN74_INTERNAL_8375f83d_38_flash_fwd_hdimall_e4m3_packgqa_sm90_cu_ef95aea4_53444cuda3std3__476_GLOBAL__N__8375f83d_38_flash_fwd_hdimall_e4m3_packgqa_sm90_cu_ef95aea4_53446ignoreE:
	.zero		1
	.type		_ZN74_INTERNAL_8375f83d_38_flash_fwd_hdimall_e4m3_packgqa_sm90_cu_ef95aea4_53444cute7productE,@object
	.size		_ZN74_INTERNAL_8375f83d_38_flash_fwd_hdimall_e4m3_packgqa_sm90_cu_ef95aea4_53444cute7productE,(_ZN74_INTERNAL_8375f83d_38_flash_fwd_hdimall_e4m3_packgqa_sm90_cu_ef95aea4_53444cuda3std3__45__cpo3endE - _ZN74_INTERNAL_8375f83d_38_flash_fwd_hdimall_e4m3_packgqa_sm90_cu_ef95aea4_53444cute7productE)
_ZN74_INTERNAL_8375f83d_38_flash_fwd_hdimall_e4m3_packgqa_sm90_cu_ef95aea4_53444cute7productE:
	.zero		1
	.type		_ZN74_INTERNAL_8375f83d_38_flash_fwd_hdimall_e4m3_packgqa_sm90_cu_ef95aea4_53444cuda3std3__45__cpo3endE,@object
	.size		_ZN74_INTERNAL_8375f83d_38_flash_fwd_hdimall_e4m3_packgqa_sm90_cu_ef95aea4_53444cuda3std3__45__cpo3endE,(_ZN74_INTERNAL_8375f83d_38_flash_fwd_hdimall_e4m3_packgqa_sm90_cu_ef95aea4_53444cuda3std3__419piecewise_constructE - _ZN74_INTERNAL_8375f83d_38_flash_fwd_hdimall_e4m3_packgqa_sm90_cu_ef95aea4_53444cuda3std3__45__cpo3endE)
_ZN74_INTERNAL_8375f83d_38_flash_fwd_hdimall_e4m3_packgqa_sm90_cu_ef95aea4_53444cuda3std3__45__cpo3endE:
	.zero		1
	.type		_ZN74_INTERNAL_8375f83d_38_flash_fwd_hdimall_e4m3_packgqa_sm90_cu_ef95aea4_53444cuda3std3__419piecewise_constructE,@object
	.size		_ZN74_INTERNAL_8375f83d_38_flash_fwd_hdimall_e4m3_packgqa_sm90_cu_ef95aea4_53444cuda3std3__419piecewise_constructE,(_ZN74_INTERNAL_8375f83d_38_flash_fwd_hdimall_e4m3_packgqa_sm90_cu_ef95aea4_53444cuda3std3__45__cpo4cendE - _ZN74_INTERNAL_8375f83d_38_flash_fwd_hdimall_e4m3_packgqa_sm90_cu_ef95aea4_53444cuda3std3__419piecewise_constructE)
_ZN74_INTERNAL_8375f83d_38_flash_fwd_hdimall_e4m3_packgqa_sm90_cu_ef95aea4_53444cuda3std3__419piecewise_constructE:
	.zero		1
	.type		_ZN74_INTERNAL_8375f83d_38_flash_fwd_hdimall_e4m3_packgqa_sm90_cu_ef95aea4_53444cuda3std3__45__cpo4cendE,@object
	.size		_ZN74_INTERNAL_8375f83d_38_flash_fwd_hdimall_e4m3_packgqa_sm90_cu_ef95aea4_53444cuda3std3__45__cpo4cendE,(_ZN74_INTERNAL_8375f83d_38_flash_fwd_hdimall_e4m3_packgqa_sm90_cu_ef95aea4_53444cuda3std6ranges3__45__cpo4swapE - _ZN74_INTERNAL_8375f83d_38_flash_fwd_hdimall_e4m3_packgqa_sm90_cu_ef95aea4_53444cuda3std3__45__cpo4cendE)
_ZN74_INTERNAL_8375f83d_38_flash_fwd_hdimall_e4m3_packgqa_sm90_cu_ef95aea4_53444cuda3std3__45__cpo4cendE:
	.zero		1
	.type		_ZN74_INTERNAL_8375f83d_38_flash_fwd_hdimall_e4m3_packgqa_sm90_cu_ef95aea4_53444cuda3std6ranges3__45__cpo4swapE,@object
	.size		_ZN74_INTERNAL_8375f83d_38_flash_fwd_hdimall_e4m3_packgqa_sm90_cu_ef95aea4_53444cuda3std6ranges3__45__cpo4swapE,(.L_46 - _ZN74_INTERNAL_8375f83d_38_flash_fwd_hdimall_e4m3_packgqa_sm90_cu_ef95aea4_53444cuda3std6ranges3__45__cpo4swapE)
_ZN74_INTERNAL_8375f83d_38_flash_fwd_hdimall_e4m3_packgqa_sm90_cu_ef95aea4_53444cuda3std6ranges3__45__cpo4swapE:
	.zero		1
.L_46:


//--------------------- .nv.shared._ZN7cutlass13device_kernelIN5flash11enable_sm90INS1_16FlashAttnFwdSm90INS1_25CollectiveMainloopFwdSm90ILi2EN4cute5tupleIJNS5_1CILi1EEES8_S8_EEENS6_IJNS7_ILi128EEESA_NS7_ILi256EEEEEELi256ENS_12float_e4m3_tEfNS_4arch4Sm90ELb0ELb0ELb0ELb1ELb0ELb0ELb0ELb1ELb1ELb1ELb0ELb0EEENS1_21CollectiveEpilogueFwdINS6_IJSA_SB_SA_EEES9_NS_10bfloat16_tESF_Li256ELb1ELb1ELb0ELb1EEENS1_36VarlenDynamicPersistentTileSchedulerILi128ELi128ELi256ELi128ELb0ELb1ELb1ELb0ELb1ELb1EEEEEEEEEvNT_6ParamsE --------------------------
	.section	.nv.shared._ZN7cutlass13device_kernelIN5flash11enable_sm90INS1_16FlashAttnFwdSm90INS1_25CollectiveMainloopFwdSm90ILi2EN4cute5tupleIJNS5_1CILi1EEES8_S8_EEENS6_IJNS7_ILi128EEESA_NS7_ILi256EEEEEELi256ENS_12float_e4m3_tEfNS_4arch4Sm90ELb0ELb0ELb0ELb1ELb0ELb0ELb0ELb1ELb1ELb1ELb0ELb0EEENS1_21CollectiveEpilogueFwdINS6_IJSA_SB_SA_EEES9_NS_10bfloat16_tESF_Li256ELb1ELb1ELb0ELb1EEENS1_36VarlenDynamicPersistentTileSchedulerILi128ELi128ELi256ELi128ELb0ELb1ELb1ELb0ELb1ELb1EEEEEEEEEvNT_6ParamsE,"aw",@nobits
	.sectionflags	@""
	.align	16
	.zero		1024


//--------------------- .nv.shared._ZN7cutlass13device_kernelIN5flash11enable_sm90INS1_16FlashAttnFwdSm90INS1_25CollectiveMainloopFwdSm90ILi2EN4cute5tupleIJNS5_1CILi1EEES8_S8_EEENS6_IJNS7_ILi128EEESA_NS7_ILi256EEEEEELi256ENS_12float_e4m3_tEfNS_4arch4Sm90ELb0ELb0ELb0ELb1ELb0ELb1ELb0ELb1ELb1ELb1ELb0ELb0EEENS1_21CollectiveEpilogueFwdINS6_IJSA_SB_SA_EEES9_NS_10bfloat16_tESF_Li256ELb1ELb1ELb0ELb1EEENS1_36VarlenDynamicPersistentTileSchedulerILi128ELi128ELi256ELi128ELb0ELb1ELb1ELb0ELb1ELb1EEEEEEEEEvNT_6ParamsE --------------------------
	.section	.nv.shared._ZN7cutlass13device_kernelIN5flash11enable_sm90INS1_16FlashAttnFwdSm90INS1_25CollectiveMainloopFwdSm90ILi2EN4cute5tupleIJNS5_1CILi1EEES8_S8_EEENS6_IJNS7_ILi128EEESA_NS7_ILi256EEEEEELi256ENS_12float_e4m3_tEfNS_4arch4Sm90ELb0ELb0ELb0ELb1ELb0ELb1ELb0ELb1ELb1ELb1ELb0ELb0EEENS1_21CollectiveEpilogueFwdINS6_IJSA_SB_SA_EEES9_NS_10bfloat16_tESF_Li256ELb1ELb1ELb0ELb1EEENS1_36VarlenDynamicPersistentTileSchedulerILi128ELi128ELi256ELi128ELb0ELb1ELb1ELb0ELb1ELb1EEEEEEEEEvNT_6ParamsE,"aw",@nobits
	.sectionflags	@""
	.align	16
	.zero		1024


//--------------------- .nv.shared._ZN7cutlass13device_kernelIN5flash11enable_sm90INS1_16FlashAttnFwdSm90INS1_25CollectiveMainloopFwdSm90ILi2EN4cute5tupleIJNS5_1CILi1EEES8_S8_EEENS6_IJNS7_ILi128EEENS7_ILi64EEENS7_ILi256EEEEEELi256ENS_12float_e4m3_tEfNS_4arch4Sm90ELb0ELb1ELb0ELb0ELb0ELb0ELb0ELb1ELb1ELb1ELb0ELb0EEENS1_21CollectiveEpilogueFwdINS6_IJSA_SC_SB_EEES9_NS_10bfloat16_tESG_Li256ELb0ELb1ELb0ELb1EEENS1_30DynamicPersistentTileSchedulerILi256ELi128ELb0ELb1ELb1EEEEEEEEEvNT_6ParamsE --------------------------
	.section	.nv.shared._ZN7cutlass13device_kernelIN5flash11enable_sm90INS1_16FlashAttnFwdSm90INS1_25CollectiveMainloopFwdSm90ILi2EN4cute5tupleIJNS5_1CILi1EEES8_S8_EEENS6_IJNS7_ILi128EEENS7_ILi64EEENS7_ILi256EEEEEELi256ENS_12float_e4m3_tEfNS_4arch4Sm90ELb0ELb1ELb0ELb0ELb0ELb0ELb0ELb1ELb1ELb1ELb0ELb0EEENS1_21CollectiveEpilogueFwdINS6_IJSA_SC_SB_EEES9_NS_10bfloat16_tESG_Li256ELb0ELb1ELb0ELb1EEENS1_30DynamicPersistentTileSchedulerILi256ELi128ELb0ELb1ELb1EEEEEEEEEvNT_6ParamsE,"aw",@nobits
	.sectionflags	@""
	.align	16
	.zero		1024


//--------------------- .nv.shared._ZN7cutlass13device_kernelIN5flash11enable_sm90INS1_16FlashAttnFwdSm90INS1_25CollectiveMainloopFwdSm90ILi2EN4cute5tupleIJNS5_1CILi1EEES8_S8_EEENS6_IJNS7_ILi128EEENS7_ILi64EEENS7_ILi256EEEEEELi256ENS_12float_e4m3_tEfNS_4arch4Sm90ELb0ELb1ELb0ELb1ELb0ELb0ELb0ELb1ELb1ELb1ELb0ELb0EEENS1_21CollectiveEpilogueFwdINS6_IJSA_SC_SB_EEES9_NS_10bfloat16_tESG_Li256ELb1ELb1ELb0ELb1EEENS1_36VarlenDynamicPersistentTileSchedulerILi128ELi64ELi256ELi128ELb0ELb1ELb1ELb1ELb0ELb1EEEEEEEEEvNT_6ParamsE --------------------------
	.section	.nv.shared._ZN7cutlass13device_kernelIN5flash11enable_sm90INS1_16FlashAttnFwdSm90INS1_25CollectiveMainloopFwdSm90ILi2EN4cute5tupleIJNS5_1CILi1EEES8_S8_EEENS6_IJNS7_ILi128EEENS7_ILi64EEENS7_ILi256EEEEEELi256ENS_12float_e4m3_tEfNS_4arch4Sm90ELb0ELb1ELb0ELb1ELb0ELb0ELb0ELb1ELb1ELb1ELb0ELb0EEENS1_21CollectiveEpilogueFwdINS6_IJSA_SC_SB_EEES9_NS_10bfloat16_tESG_Li256ELb1ELb1ELb0ELb1EEENS1_36VarlenDynamicPersistentTileSchedulerILi128ELi64ELi256ELi128ELb0ELb1ELb1ELb1ELb0ELb1EEEEEEEEEvNT_6ParamsE,"aw",@nobits
	.sectionflags	@""
	.align	16
	.zero		1024


//--------------------- .nv.shared._ZN7cutlass13device_kernelIN5flash11enable_sm90INS1_16FlashAttnFwdSm90INS1_25CollectiveMainloopFwdSm90ILi2EN4cute5tupleIJNS5_1CILi1EEES8_S8_EEENS6_IJNS7_ILi128EEENS7_ILi64EEENS7_ILi256EEEEEELi256ENS_12float_e4m3_tEfNS_4arch4Sm90ELb0ELb1ELb0ELb1ELb0ELb1ELb0ELb1ELb1ELb1ELb0ELb0EEENS1_21CollectiveEpilogueFwdINS6_IJSA_SC_SB_EEES9_NS_10bfloat16_tESG_Li256ELb1ELb1ELb0ELb1EEENS1_36VarlenDynamicPersistentTileSchedulerILi128ELi64ELi256ELi128ELb0ELb1ELb1ELb1ELb0ELb1EEEEEEEEEvNT_6ParamsE --------------------------
	.section	.nv.shared._ZN7cutlass13device_kernelIN5flash11enable_sm90INS1_16FlashAttnFwdSm90INS1_25CollectiveMainloopFwdSm90ILi2EN4cute5tupleIJNS5_1CILi1EEES8_S8_EEENS6_IJNS7_ILi128EEENS7_ILi64EEENS7_ILi256EEEEEELi256ENS_12float_e4m3_tEfNS_4arch4Sm90ELb0ELb1ELb0ELb1ELb0ELb1ELb0ELb1ELb1ELb1ELb0ELb0EEENS1_21CollectiveEpilogueFwdINS6_IJSA_SC_SB_EEES9_NS_10bfloat16_tESG_Li256ELb1ELb1ELb0ELb1EEENS1_36VarlenDynamicPersistentTileSchedulerILi128ELi64ELi256ELi128ELb0ELb1ELb1ELb1ELb0ELb1EEEEEEEEEvNT_6ParamsE,"aw",@nobits
	.sectionflags	@""
	.align	16
	.zero		1024


//--------------------- .nv.shared._ZN7cutlass13device_kernelIN5flash11enable_sm90INS1_16FlashAttnFwdSm90INS1_25CollectiveMainloopFwdSm90ILi2EN4cute5tupleIJNS5_1CILi1EEES8_S8_EEENS6_IJNS7_ILi128EEESA_NS7_ILi256EEEEEELi256ENS_12float_e4m3_tEfNS_4arch4Sm90ELb1ELb0ELb0ELb0ELb0ELb0ELb0ELb1ELb1ELb1ELb0ELb0EEENS1_21CollectiveEpilogueFwdINS6_IJSA_SB_SA_EEES9_NS_10bfloat16_tESF_Li256ELb0ELb1ELb0ELb1EEENS1_30DynamicPersistentTileSchedulerILi256ELi128ELb0ELb1ELb1EEEEEEEEEvNT_6ParamsE --------------------------
	.section	.nv.shared._ZN7cutlass13device_kernelIN5flash11enable_sm90INS1_16FlashAttnFwdSm90INS1_25CollectiveMainloopFwdSm90ILi2EN4cute5tupleIJNS5_1CILi1EEES8_S8_EEENS6_IJNS7_ILi128EEESA_NS7_ILi256EEEEEELi256ENS_12float_e4m3_tEfNS_4arch4Sm90ELb1ELb0ELb0ELb0ELb0ELb0ELb0ELb1ELb1ELb1ELb0ELb0EEENS1_21CollectiveEpilogueFwdINS6_IJSA_SB_SA_EEES9_NS_10bfloat16_tESF_Li256ELb0ELb1ELb0ELb1EEENS1_30DynamicPersistentTileSchedulerILi256ELi128ELb0ELb1ELb1EEEEEEEEEvNT_6ParamsE,"aw",@nobits
	.sectionflags	@""
	.align	16
	.zero		1024


//--------------------- .nv.shared._ZN7cutlass13device_kernelIN5flash11enable_sm90INS1_16FlashAttnFwdSm90INS1_25CollectiveMainloopFwdSm90ILi2EN4cute5tupleIJNS5_1CILi1EEES8_S8_EEENS6_IJNS7_ILi128EEESA_NS7_ILi256EEEEEELi256ENS_12float_e4m3_tEfNS_4arch4Sm90ELb1ELb0ELb0ELb1ELb0ELb0ELb0ELb1ELb1ELb1ELb0ELb0EEENS1_21CollectiveEpilogueFwdINS6_IJSA_SB_SA_EEES9_NS_10bfloat16_tESF_Li256ELb1ELb1ELb0ELb1EEENS1_36VarlenDynamicPersistentTileSchedulerILi128ELi128ELi256ELi128ELb0ELb1ELb1ELb1ELb1ELb1EEEEEEEEEvNT_6ParamsE --------------------------
	.section	.nv.shared._ZN7cutlass13device_kernelIN5flash11enable_sm90INS1_16FlashAttnFwdSm90INS1_25CollectiveMainloopFwdSm90ILi2EN4cute5tupleIJNS5_1CILi1EEES8_S8_EEENS6_IJNS7_ILi128EEESA_NS7_ILi256EEEEEELi256ENS_12float_e4m3_tEfNS_4arch4Sm90ELb1ELb0ELb0ELb1ELb0ELb0ELb0ELb1ELb1ELb1ELb0ELb0EEENS1_21CollectiveEpilogueFwdINS6_IJSA_SB_SA_EEES9_NS_10bfloat16_tESF_Li256ELb1ELb1ELb0ELb1EEENS1_36VarlenDynamicPersistentTileSchedulerILi128ELi128ELi256ELi128ELb0ELb1ELb1ELb1ELb1ELb1EEEEEEEEEvNT_6ParamsE,"aw",@nobits
	.sectionflags	@""
	.align	16
	.zero		1024


//--------------------- .nv.shared._ZN7cutlass13device_kernelIN5flash11enable_sm90INS1_16FlashAttnFwdSm90INS1_25CollectiveMainloopFwdSm90ILi2EN4cute5tupleIJNS5_1CILi1EEES8_S8_EEENS6_IJNS7_ILi128EEESA_NS7_ILi256EEEEEELi256ENS_12float_e4m3_tEfNS_4arch4Sm90ELb1ELb0ELb0ELb1ELb0ELb1ELb0ELb1ELb1ELb1ELb0ELb0EEENS1_21CollectiveEpilogueFwdINS6_IJSA_SB_SA_EEES9_NS_10bfloat16_tESF_Li256ELb1ELb1ELb0ELb1EEENS1_36VarlenDynamicPersistentTileSchedulerILi128ELi128ELi256ELi128ELb0ELb1ELb1ELb1ELb1ELb1EEEEEEEEEvNT_6ParamsE --------------------------
	.section	.nv.shared._ZN7cutlass13device_kernelIN5flash11enable_sm90INS1_16FlashAttnFwdSm90INS1_25CollectiveMainloopFwdSm90ILi2EN4cute5tupleIJNS5_1CILi1EEES8_S8_EEENS6_IJNS7_ILi128EEESA_NS7_ILi256EEEEEELi256ENS_12float_e4m3_tEfNS_4arch4Sm90ELb1ELb0ELb0ELb1ELb0ELb1ELb0ELb1ELb1ELb1ELb0ELb0EEENS1_21CollectiveEpilogueFwdINS6_IJSA_SB_SA_EEES9_NS_10bfloat16_tESF_Li256ELb1ELb1ELb0ELb1EEENS1_36VarlenDynamicPersistentTileSchedulerILi128ELi128ELi256ELi128ELb0ELb1ELb1ELb1ELb1ELb1EEEEEEEEEvNT_6ParamsE,"aw",@nobits
	.sectionflags	@""
	.align	16
	.zero		1024


//--------------------- .nv.shared._ZN7cutlass13device_kernelIN5flash11enable_sm90INS1_16FlashAttnFwdSm90INS1_25CollectiveMainloopFwdSm90ILi2EN4cute5tupleIJNS5_1CILi1EEES8_S8_EEENS6_IJNS7_ILi128EEENS7_ILi160EEENS7_ILi192EEEEEELi192ENS_12float_e4m3_tEfNS_4arch4Sm90ELb0ELb0ELb0ELb0ELb0ELb0ELb0ELb1ELb1ELb1ELb0ELb0EEENS1_21CollectiveEpilogueFwdINS6_IJSA_SC_SB_EEES9_NS_10bfloat16_tESG_Li256ELb0ELb1ELb0ELb1EEENS1_29StaticPersistentTileSchedulerILb0EEEEEEEEEvNT_6ParamsE --------------------------
	.section	.nv.shared._ZN7cutlass13device_kernelIN5flash11enable_sm90INS1_16FlashAttnFwdSm90INS1_25CollectiveMainloopFwdSm90ILi2EN4cute5tupleIJNS5_1CILi1EEES8_S8_EEENS6_IJNS7_ILi128EEENS7_ILi160EEENS7_ILi192EEEEEELi192ENS_12float_e4m3_tEfNS_4arch4Sm90ELb0ELb0ELb0ELb0ELb0ELb0ELb0ELb1ELb1ELb1ELb0ELb0EEENS1_21CollectiveEpilogueFwdINS6_IJSA_SC_SB_EEES9_NS_10bfloat16_tESG_Li256ELb0ELb1ELb0ELb1EEENS1_29StaticPersistentTileSchedulerILb0EEEEEEEEEvNT_6ParamsE,"aw",@nobits
	.sectionflags	@""
	.align	16
	.zero		1024


//--------------------- .nv.shared._ZN7cutlass13device_kernelIN5flash11enable_sm90INS1_16FlashAttnFwdSm90INS1_25CollectiveMainloopFwdSm90ILi2EN4cute5tupleIJNS5_1CILi2EEENS7_ILi1EEES9_EEENS6_IJNS7_ILi128EEENS7_ILi160EEENS7_ILi192EEEEEELi192ENS_12float_e4m3_tEfNS_4arch4Sm90ELb0ELb0ELb0ELb0ELb0ELb0ELb0ELb1ELb1ELb1ELb0ELb0EEENS1_21CollectiveEpilogueFwdINS6_IJSB_SD_SC_EEESA_NS_10bfloat16_tESH_Li256ELb0ELb1ELb0ELb1EEENS1_29StaticPersistentTileSchedulerILb0EEEEEEEEEvNT_6ParamsE --------------------------
	.section	.nv.shared._ZN7cutlass13device_kernelIN5flash11enable_sm90INS1_16FlashAttnFwdSm90INS1_25CollectiveMainloopFwdSm90ILi2EN4cute5tupleIJNS5_1CILi2EEENS7_ILi1EEES9_EEENS6_IJNS7_ILi128EEENS7_ILi160EEENS7_ILi192EEEEEELi192ENS_12float_e4m3_tEfNS_4arch4Sm90ELb0ELb0ELb0ELb0ELb0ELb0ELb0ELb1ELb1ELb1ELb0ELb0EEENS1_21CollectiveEpilogueFwdINS6_IJSB_SD_SC_EEESA_NS_10bfloat16_tESH_Li256ELb0ELb1ELb0ELb1EEENS1_29StaticPersistentTileSchedulerILb0EEEEEEEEEvNT_6ParamsE,"aw",@nobits
	.sectionflags	@""
	.align	16
	.zero		1024


//--------------------- .nv.shared._ZN7cutlass13device_kernelIN5flash11enable_sm90INS1_16FlashAttnFwdSm90INS1_25CollectiveMainloopFwdSm90ILi2EN4cute5tupleIJNS5_1CILi1EEES8_S8_EEENS6_IJNS7_ILi128EEENS7_ILi160EEENS7_ILi192EEEEEELi192ENS_12float_e4m3_tEfNS_4arch4Sm90ELb0ELb0ELb0ELb1ELb0ELb0ELb0ELb1ELb1ELb1ELb0ELb0EEENS1_21CollectiveEpilogueFwdINS6_IJSA_SC_SB_EEES9_NS_10bfloat16_tESG_Li256ELb1ELb1ELb0ELb1EEENS1_36VarlenDynamicPersistentTileSchedulerILi128ELi160ELi256ELi128ELb0ELb1ELb1ELb0ELb1ELb1EEEEEEEEEvNT_6ParamsE --------------------------
	.section	.nv.shared._ZN7cutlass13device_kernelIN5flash11enable_sm90INS1_16FlashAttnFwdSm90INS1_25CollectiveMainloopFwdSm90ILi2EN4cute5tupleIJNS5_1CILi1EEES8_S8_EEENS6_IJNS7_ILi128EEENS7_ILi160EEENS7_ILi192EEEEEELi192ENS_12float_e4m3_tEfNS_4arch4Sm90ELb0ELb0ELb0ELb1ELb0ELb0ELb0ELb1ELb1ELb1ELb0ELb0EEENS1_21CollectiveEpilogueFwdINS6_IJSA_SC_SB_EEES9_NS_10bfloat16_tESG_Li256ELb1ELb1ELb0ELb1EEENS1_36VarlenDynamicPersistentTileSchedulerILi128ELi160ELi256ELi128ELb0ELb1ELb1ELb0ELb1ELb1EEEEEEEEEvNT_6ParamsE,"aw",@nobits
	.sectionflags	@""
	.align	16
	.zero		1024


//--------------------- .nv.shared._ZN7cutlass13device_kernelIN5flash11enable_sm90INS1_16FlashAttnFwdSm90INS1_25CollectiveMainloopFwdSm90ILi2EN4cute5tupleIJNS5_1CILi1EEES8_S8_EEENS6_IJNS7_ILi128EEENS7_ILi160EEENS7_ILi192EEEEEELi192ENS_12float_e4m3_tEfNS_4arch4Sm90ELb0ELb0ELb0ELb1ELb0ELb1ELb0ELb1ELb1ELb1ELb0ELb0EEENS1_21CollectiveEpilogueFwdINS6_IJSA_SC_SB_EEES9_NS_10bfloat16_tESG_Li256ELb1ELb1ELb0ELb1EEENS1_36VarlenDynamicPersistentTileSchedulerILi128ELi160ELi256ELi128ELb0ELb1ELb1ELb0ELb1ELb1EEEEEEEEEvNT_6ParamsE --------------------------
	.section	.nv.shared._ZN7cutlass13device_kernelIN5flash11enable_sm90INS1_16FlashAttnFwdSm90INS1_25CollectiveMainloopFwdSm90ILi2EN4cute5tupleIJNS5_1CILi1EEES8_S8_EEENS6_IJNS7_ILi128EEENS7_ILi160EEENS7_ILi192EEEEEELi192ENS_12float_e4m3_tEfNS_4arch4Sm90ELb0ELb0ELb0ELb1ELb0ELb1ELb0ELb1ELb1ELb1ELb0ELb0EEENS1_21CollectiveEpilogueFwdINS6_IJSA_SC_SB_EEES9_NS_10bfloat16_tESG_Li256ELb1ELb1ELb0ELb1EEENS1_36VarlenDynamicPersistentTileSchedulerILi128ELi160ELi256ELi128ELb0ELb1ELb1ELb0ELb1ELb1EEEEEEEEEvNT_6ParamsE,"aw",@nobits
	.sectionflags	@""
	.align	16
	.zero		1024


//--------------------- .nv.shared._ZN7cutlass13device_kernelIN5flash11enable_sm90INS1_16FlashAttnFwdSm90INS1_25CollectiveMainloopFwdSm90ILi2EN4cute5tupleIJNS5_1CILi1EEES8_S8_EEENS6_IJNS7_ILi128EEENS7_ILi160EEENS7_ILi192EEEEEELi192ENS_12float_e4m3_tEfNS_4arch4Sm90ELb0ELb1ELb0ELb0ELb0ELb0ELb0ELb1ELb1ELb1ELb0ELb0EEENS1_21CollectiveEpilogueFwdINS6_IJSA_SC_SB_EEES9_NS_10bfloat16_tESG_Li256ELb0ELb1ELb0ELb1EEENS1_30DynamicPersistentTileSchedulerILi256ELi128ELb0ELb1ELb1EEEEEEEEEvNT_6ParamsE --------------------------
	.section	.nv.shared._ZN7cutlass13device_kernelIN5flash11enable_sm90INS1_16FlashAttnFwdSm90INS1_25CollectiveMainloopFwdSm90ILi2EN4cute5tupleIJNS5_1CILi1EEES8_S8_EEENS6_IJNS7_ILi128EEENS7_ILi160EEENS7_ILi192EEEEEELi192ENS_12float_e4m3_tEfNS_4arch4Sm90ELb0ELb1ELb0ELb0ELb0ELb0ELb0ELb1ELb1ELb1ELb0ELb0EEENS1_21CollectiveEpilogueFwdINS6_IJSA_SC_SB_EEES9_NS_10bfloat16_tESG_Li256ELb0ELb1ELb0ELb1EEENS1_30DynamicPersistentTileSchedulerILi256ELi128ELb0ELb1ELb1EEEEEEEEEvNT_6ParamsE,"aw",@nobits
	.sectionflags	@""
	.align	16
	.zero		1024


//--------------------- .nv.shared._ZN7cutlass13device_kernelIN5flash11enable_sm90INS1_16FlashAttnFwdSm90INS1_25CollectiveMainloopFwdSm90ILi2EN4cute5tupleIJNS5_1CILi1EEES8_S8_EEENS6_IJNS7_ILi128EEENS7_ILi160EEENS7_ILi192EEEEEELi192ENS_12float_e4m3_tEfNS_4arch4Sm90ELb0ELb1ELb0ELb1ELb0ELb0ELb0ELb1ELb1ELb1ELb0ELb0EEENS1_21CollectiveEpilogueFwdINS6_IJSA_SC_SB_EEES9_NS_10bfloat16_tESG_Li256ELb1ELb1ELb0ELb1EEENS1_36VarlenDynamicPersistentTileSchedulerILi128ELi160ELi256ELi128ELb0ELb1ELb1ELb1ELb0ELb1EEEEEEEEEvNT_6ParamsE --------------------------
	.section	.nv.shared._ZN7cutlass13device_kernelIN5flash11enable_sm90INS1_16FlashAttnFwdSm90INS1_25CollectiveMainloopFwdSm90ILi2EN4cute5tupleIJNS5_1CILi1EEES8_S8_EEENS6_IJNS7_ILi128EEENS7_ILi160EEENS7_ILi192EEEEEELi192ENS_12float_e4m3_tEfNS_4arch4Sm90ELb0ELb1ELb0ELb1ELb0ELb0ELb0ELb1ELb1ELb1ELb0ELb0EEENS1_21CollectiveEpilogueFwdINS6_IJSA_SC_SB_EEES9_NS_10bfloat16_tESG_Li256ELb1ELb1ELb0ELb1EEENS1_36VarlenDynamicPersistentTileSchedulerILi128ELi160ELi256ELi128ELb0ELb1ELb1ELb1ELb0ELb1EEEEEEEEEvNT_6ParamsE,"aw",@nobits
	.sectionflags	@""
	.align	16
	.zero		1024


//--------------------- .nv.shared._ZN7cutlass13device_kernelIN5flash11enable_sm90INS1_16FlashAttnFwdSm90INS1_25CollectiveMainloopFwdSm90ILi2EN4cute5tupleIJNS5_1CILi1EEES8_S8_EEENS6_IJNS7_ILi128EEENS7_ILi160EEENS7_ILi192EEEEEELi192ENS_12float_e4m3_tEfNS_4arch4Sm90ELb0ELb1ELb0ELb1ELb0ELb1ELb0ELb1ELb1ELb1ELb0ELb0EEENS1_21CollectiveEpilogueFwdINS6_IJSA_SC_SB_EEES9_NS_10bfloat16_tESG_Li256ELb1ELb1ELb0ELb1EEENS1_36VarlenDynamicPersistentTileSchedulerILi128ELi160ELi256ELi128ELb0ELb1ELb1ELb1ELb0ELb1EEEEEEEEEvNT_6ParamsE --------------------------
	.section	.nv.shared._ZN7cutlass13device_kernelIN5flash11enable_sm90INS1_16FlashAttnFwdSm90INS1_25CollectiveMainloopFwdSm90ILi2EN4cute5tupleIJNS5_1CILi1EEES8_S8_EEENS6_IJNS7_ILi128EEENS7_ILi160EEENS7_ILi192EEEEEELi192ENS_12float_e4m3_tEfNS_4arch4Sm90ELb0ELb1ELb0ELb1ELb0ELb1ELb0ELb1ELb1ELb1ELb0ELb0EEENS1_21CollectiveEpilogueFwdINS6_IJSA_SC_SB_EEES9_NS_10bfloat16_tESG_Li256ELb1ELb1ELb0ELb1EEENS1_36VarlenDynamicPersistentTileSchedulerILi128ELi160ELi256ELi128ELb0ELb1ELb1ELb1ELb0ELb1EEEEEEEEEvNT_6ParamsE,"aw",@nobits
	.sectionflags	@""
	.align	16
	.zero		1024


//--------------------- .nv.shared._ZN7cutlass13device_kernelIN5flash11enable_sm90INS1_16FlashAttnFwdSm90INS1_25CollectiveMainloopFwdSm90ILi2EN4cute5tupleIJNS5_1CILi1EEES8_S8_EEENS6_IJNS7_ILi128EEENS7_ILi160EEENS7_ILi192EEEEEELi192ENS_12float_e4m3_tEfNS_4arch4Sm90ELb1ELb0ELb0ELb0ELb0ELb0ELb0ELb1ELb1ELb1ELb0ELb0EEENS1_21CollectiveEpilogueFwdINS6_IJSA_SC_SB_EEES9_NS_10bfloat16_tESG_Li256ELb0ELb1ELb0ELb1EEENS1_30DynamicPersistentTileSchedulerILi256ELi128ELb0ELb1ELb1EEEEEEEEEvNT_6ParamsE --------------------------
	.section	.nv.shared._ZN7cutlass13device_kernelIN5flash11enable_sm90INS1_16FlashAttnFwdSm90INS1_25CollectiveMainloopFwdSm90ILi2EN4cute5tupleIJNS5_1CILi1EEES8_S8_EEENS6_IJNS7_ILi128EEENS7_ILi160EEENS7_ILi192EEEEEELi192ENS_12float_e4m3_tEfNS_4arch4Sm90ELb1ELb0ELb0ELb0ELb0ELb0ELb0ELb1ELb1ELb1ELb0ELb0EEENS1_21CollectiveEpilogueFwdINS6_IJSA_SC_SB_EEES9_NS_10bfloat16_tESG_Li256ELb0ELb1ELb0ELb1EEENS1_30DynamicPersistentTileSchedulerILi256ELi128ELb0ELb1ELb1EEEEEEEEEvNT_6ParamsE,"aw",@nobits
	.sectionflags	@""
	.align	16
	.zero		1024


//--------------------- .nv.shared._ZN7cutlass13device_kernelIN5flash11enable_sm90INS1_16FlashAttnFwdSm90INS1_25CollectiveMainloopFwdSm90ILi2EN4cute5tupleIJNS5_1CILi1EEES8_S8_EEENS6_IJNS7_ILi128EEENS7_ILi160EEENS7_ILi192EEEEEELi192ENS_12float_e4m3_tEfNS_4arch4Sm90ELb1ELb0ELb0ELb1ELb0ELb0ELb0ELb1ELb1ELb1ELb0ELb0EEENS1_21CollectiveEpilogueFwdINS6_IJSA_SC_SB_EEES9_NS_10bfloat16_tESG_Li256ELb1ELb1ELb0ELb1EEENS1_36VarlenDynamicPersistentTileSchedulerILi128ELi160ELi256ELi128ELb0ELb1ELb1ELb1ELb1ELb1EEEEEEEEEvNT_6ParamsE --------------------------
	.section	.nv.shared._ZN7cutlass13device_kernelIN5flash11enable_sm90INS1_16FlashAttnFwdSm90INS1_25CollectiveMainloopFwdSm90ILi2EN4cute5tupleIJNS5_1CILi1EEES8_S8_EEENS6_IJNS7_ILi128EEENS7_ILi160EEENS7_ILi192EEEEEELi192ENS_12float_e4m3_tEfNS_4arch4Sm90ELb1ELb0ELb0ELb1ELb0ELb0ELb0ELb1ELb1ELb1ELb0ELb0EEENS1_21CollectiveEpilogueFwdINS6_IJSA_SC_SB_EEES9_NS_10bfloat16_tESG_Li256ELb1ELb1ELb0ELb1EEENS1_36VarlenDynamicPersistentTileSchedulerILi128ELi160ELi256ELi128ELb0ELb1ELb1ELb1ELb1ELb1EEEEEEEEEvNT_6ParamsE,"aw",@nobits
	.sectionflags	@""
	.align	16
	.zero		1024


//--------------------- .nv.shared._ZN7cutlass13device_kernelIN5flash11enable_sm90INS1_16FlashAttnFwdSm90INS1_25CollectiveMainloopFwdSm90ILi2EN4cute5tupleIJNS5_1CILi1EEES8_S8_EEENS6_IJNS7_ILi128EEENS7_ILi160EEENS7_ILi192EEEEEELi192ENS_12float_e4m3_tEfNS_4arch4Sm90ELb1ELb0ELb0ELb1ELb0ELb1ELb0ELb1ELb1ELb1ELb0ELb0EEENS1_21CollectiveEpilogueFwdINS6_IJSA_SC_SB_EEES9_NS_10bfloat16_tESG_Li256ELb1ELb1ELb0ELb1EEENS1_36VarlenDynamicPersistentTileSchedulerILi128ELi160ELi256ELi128ELb0ELb1ELb1ELb1ELb1ELb1EEEEEEEEEvNT_6ParamsE --------------------------
	.section	.nv.shared._ZN7cutlass13device_kernelIN5flash11enable_sm90INS1_16FlashAttnFwdSm90INS1_25CollectiveMainloopFwdSm90ILi2EN4cute5tupleIJNS5_1CILi1EEES8_S8_EEENS6_IJNS7_ILi128EEENS7_ILi160EEENS7_ILi192EEEEEELi192ENS_12float_e4m3_tEfNS_4arch4Sm90ELb1ELb0ELb0ELb1ELb0ELb1ELb0ELb1ELb1ELb1ELb0ELb0EEENS1_21CollectiveEpilogueFwdINS6_IJSA_SC_SB_EEES9_NS_10bfloat16_tESG_Li256ELb1ELb1ELb0ELb1EEENS1_36VarlenDynamicPersistentTileSchedulerILi128ELi160ELi256ELi128ELb0ELb1ELb1ELb1ELb1ELb1EEEEEEEEEvNT_6ParamsE,"aw",@nobits
	.sectionflags	@""
	.align	16
	.zero		1024


//--------------------- .nv.shared._ZN7cutlass13device_kernelIN5flash11enable_sm90INS1_16FlashAttnFwdSm90INS1_25CollectiveMainloopFwdSm90ILi2EN4cute5tupleIJNS5_1CILi1EEES8_S8_EEENS6_IJNS7_ILi128EEENS7_ILi224EEESA_EEELi128ENS_12float_e4m3_tEfNS_4arch4Sm90ELb0ELb0ELb0ELb0ELb0ELb0ELb0ELb1ELb1ELb1ELb0ELb0EEENS1_21CollectiveEpilogueFwdINS6_IJSA_SA_SB_EEES9_NS_10bfloat16_tESF_Li256ELb0ELb1ELb0ELb1EEENS1_29StaticPersistentTileSchedulerILb0EEEEEEEEEvNT_6ParamsE --------------------------
	.section	.nv.shared._ZN7cutlass13device_kernelIN5flash11enable_sm90INS1_16FlashAttnFwdSm90INS1_25CollectiveMainloopFwdSm90ILi2EN4cute5tupleIJNS5_1CILi1EEES8_S8_EEENS6_IJNS7_ILi128EEENS7_ILi224EEESA_EEELi128ENS_12float_e4m3_tEfNS_4arch4Sm90ELb0ELb0ELb0ELb0ELb0ELb0ELb0ELb1ELb1ELb1ELb0ELb0EEENS1_21CollectiveEpilogueFwdINS6_IJSA_SA_SB_EEES9_NS_10bfloat16_tESF_Li256ELb0ELb1ELb0ELb1EEENS1_29StaticPersistentTileSchedulerILb0EEEEEEEEEvNT_6ParamsE,"aw",@nobits
	.sectionflags	@""
	.align	16
	.zero		1024


//--------------------- .nv.shared._ZN7cutlass13device_kernelIN5flash11enable_sm90INS1_16FlashAttnFwdSm90INS1_25CollectiveMainloopFwdSm90ILi2EN4cute5tupleIJNS5_1CILi1EEES8_S8_EEENS6_IJNS7_ILi128EEENS7_ILi224EEESA_EEELi128ENS_12float_e4m3_tEfNS_4arch4Sm90ELb0ELb0ELb0ELb1ELb0ELb0ELb0ELb1ELb1ELb1ELb0ELb0EEENS1_21CollectiveEpilogueFwdINS6_IJSA_SA_SB_EEES9_NS_10bfloat16_tESF_Li256ELb1ELb1ELb0ELb1EEENS1_36VarlenDynamicPersistentTileSchedulerILi128ELi224ELi256ELi128ELb0ELb1ELb1ELb0ELb1ELb1EEEEEEEEEvNT_6ParamsE --------------------------
	.section	.nv.shared._ZN7cutlass13device_kernelIN5flash11enable_sm90INS1_16FlashAttnFwdSm90INS1_25CollectiveMainloopFwdSm90ILi2EN4cute5tupleIJNS5_1CILi1EEES8_S8_EEENS6_IJNS7_ILi128EEENS7_ILi224EEESA_EEELi128ENS_12float_e4m3_tEfNS_4arch4Sm90ELb0ELb0ELb0ELb1ELb0ELb0ELb0ELb1ELb1ELb1ELb0ELb0EEENS1_21CollectiveEpilogueFwdINS6_IJSA_SA_SB_EEES9_NS_10bfloat16_tESF_Li256ELb1ELb1ELb0ELb1EEENS1_36VarlenDynamicPersistentTileSchedulerILi128ELi224ELi256ELi128ELb0ELb1ELb1ELb0ELb1ELb1EEEEEEEEEvNT_6ParamsE,"aw",@nobits
	.sectionflags	@""
	.align	16
	.zero		1024


//--------------------- .nv.shared._ZN7cutlass13device_kernelIN5flash11enable_sm90INS1_16FlashAttnFwdSm90INS1_25CollectiveMainloopFwdSm90ILi2EN4cute5tupleIJNS5_1CILi1EEES8_S8_EEENS6_IJNS7_ILi128EEENS7_ILi224EEESA_EEELi128ENS_12float_e4m3_tEfNS_4arch4Sm90ELb0ELb0ELb0ELb1ELb0ELb1ELb0ELb1ELb1ELb1ELb0ELb0EEENS1_21CollectiveEpilogueFwdINS6_IJSA_SA_SB_EEES9_NS_10bfloat16_tESF_Li256ELb1ELb1ELb0ELb1EEENS1_36VarlenDynamicPersistentTileSchedulerILi128ELi224ELi256ELi128ELb0ELb1ELb1ELb0ELb1ELb1EEEEEEEEEvNT_6ParamsE --------------------------
	.section	.nv.shared._ZN7cutlass13device_kernelIN5flash11enable_sm90INS1_16FlashAttnFwdSm90INS1_25CollectiveMainloopFwdSm90ILi2EN4cute5tupleIJNS5_1CILi1EEES8_S8_EEENS6_IJNS7_ILi128EEENS7_ILi224EEESA_EEELi128ENS_12float_e4m3_tEfNS_4arch4Sm90ELb0ELb0ELb0ELb1ELb0ELb1ELb0ELb1ELb1ELb1ELb0ELb0EEENS1_21CollectiveEpilogueFwdINS6_IJSA_SA_SB_EEES9_NS_10bfloat16_tESF_Li256ELb1ELb1ELb0ELb1EEENS1_36VarlenDynamicPersistentTileSchedulerILi128ELi224ELi256ELi128ELb0ELb1ELb1ELb0ELb1ELb1EEEEEEEEEvNT_6ParamsE,"aw",@nobits
	.sectionflags	@""
	.align	16
	.zero		1024


//--------------------- .nv.shared._ZN7cutlass13device_kernelIN5flash11enable_sm90INS1_16FlashAttnFwdSm90INS1_25CollectiveMainloopFwdSm90ILi2EN4cute5tupleIJNS5_1CILi1EEES8_S8_EEENS6_IJNS7_ILi128EEENS7_ILi224EEESA_EEELi128ENS_12float_e4m3_tEfNS_4arch4Sm90ELb0ELb1ELb0ELb0ELb0ELb0ELb0ELb1ELb1ELb1ELb0ELb0EEENS1_21CollectiveEpilogueFwdINS6_IJSA_SA_SB_EEES9_NS_10bfloat16_tESF_Li256ELb0ELb1ELb0ELb1EEENS1_30DynamicPersistentTileSchedulerILi256ELi128ELb0ELb1ELb1EEEEEEEEEvNT_6ParamsE --------------------------
	.section	.nv.shared._ZN7cutlass13device_kernelIN5flash11enable_sm90INS1_16FlashAttnFwdSm90INS1_25CollectiveMainloopFwdSm90ILi2EN4cute5tupleIJNS5_1CILi1EEES8_S8_EEENS6_IJNS7_ILi128EEENS7_ILi224EEESA_EEELi128ENS_12float_e4m3_tEfNS_4arch4Sm90ELb0ELb1ELb0ELb0ELb0ELb0ELb0ELb1ELb1ELb1ELb0ELb0EEENS1_21CollectiveEpilogueFwdINS6_IJSA_SA_SB_EEES9_NS_10bfloat16_tESF_Li256ELb0ELb1ELb0ELb1EEENS1_30DynamicPersistentTileSchedulerILi256ELi128ELb0ELb1ELb1EEEEEEEEEvNT_6ParamsE,"aw",@nobits
	.sectionflags	@""
	.align	16
	.zero		1024


//--------------------- .nv.shared._ZN7cutlass13device_kernelIN5flash11enable_sm90INS1_16FlashAttnFwdSm90INS1_25CollectiveMainloopFwdSm90ILi2EN4cute5tupleIJNS5_1CILi1EEES8_S8_EEENS6_IJNS7_ILi128EEENS7_ILi224EEESA_EEELi128ENS_12float_e4m3_tEfNS_4arch4Sm90ELb0ELb1ELb0ELb1ELb0ELb0ELb0ELb1ELb1ELb1ELb0ELb0EEENS1_21CollectiveEpilogueFwdINS6_IJSA_SA_SB_EEES9_NS_10bfloat16_tESF_Li256ELb1ELb1ELb0ELb1EEENS1_36VarlenDynamicPersistentTileSchedulerILi128ELi224ELi256ELi128ELb0ELb1ELb1ELb1ELb0ELb1EEEEEEEEEvNT_6ParamsE --------------------------
	.section	.nv.shared._ZN7cutlass13device_kernelIN5flash11enable_sm90INS1_16FlashAttnFwdSm90INS1_25CollectiveMainloopFwdSm90ILi2EN4cute5tupleIJNS5_1CILi1EEES8_S8_EEENS6_IJNS7_ILi128EEENS7_ILi224EEESA_EEELi128ENS_12float_e4m3_tEfNS_4arch4Sm90ELb0ELb1ELb0ELb1ELb0ELb0ELb0ELb1ELb1ELb1ELb0ELb0EEENS1_21CollectiveEpilogueFwdINS6_IJSA_SA_SB_EEES9_NS_10bfloat16_tESF_Li256ELb1ELb1ELb0ELb1EEENS1_36VarlenDynamicPersistentTileSchedulerILi128ELi224ELi256ELi128ELb0ELb1ELb1ELb1ELb0ELb1EEEEEEEEEvNT_6ParamsE,"aw",@nobits
	.sectionflags	@""
	.align	16
	.zero		1024


//--------------------- .nv.shared._ZN7cutlass13device_kernelIN5flash11enable_sm90INS1_16FlashAttnFwdSm90INS1_25CollectiveMainloopFwdSm90ILi2EN4cute5tupleIJNS5_1CILi1EEES8_S8_EEENS6_IJNS7_ILi128EEENS7_ILi224EEESA_EEELi128ENS_12float_e4m3_tEfNS_4arch4Sm90ELb0ELb1ELb0ELb1ELb0ELb1ELb0ELb1ELb1ELb1ELb0ELb0EEENS1_21CollectiveEpilogueFwdINS6_IJSA_SA_SB_EEES9_NS_10bfloat16_tESF_Li256ELb1ELb1ELb0ELb1EEENS1_36VarlenDynamicPersistentTileSchedulerILi128ELi224ELi256ELi128ELb0ELb1ELb1ELb1ELb0ELb1EEEEEEEEEvNT_6ParamsE --------------------------
	.section	.nv.shared._ZN7cutlass13device_kernelIN5flash11enable_sm90INS1_16FlashAttnFwdSm90INS1_25CollectiveMainloopFwdSm90ILi2EN4cute5tupleIJNS5_1CILi1EEES8_S8_EEENS6_IJNS7_ILi128EEENS7_ILi224EEESA_EEELi128ENS_12float_e4m3_tEfNS_4arch4Sm90ELb0ELb1ELb0ELb1ELb0ELb1ELb0ELb1ELb1ELb1ELb0ELb0EEENS1_21CollectiveEpilogueFwdINS6_IJSA_SA_SB_EEES9_NS_10bfloat16_tESF_Li256ELb1ELb1ELb0ELb1EEENS1_36VarlenDynamicPersistentTileSchedulerILi128ELi224ELi256ELi128ELb0ELb1ELb1ELb1ELb0ELb1EEEEEEEEEvNT_6ParamsE,"aw",@nobits
	.sectionflags	@""
	.align	16
	.zero		1024


//--------------------- .nv.shared._ZN7cutlass13device_kernelIN5flash11enable_sm90INS1_16FlashAttnFwdSm90INS1_25CollectiveMainloopFwdSm90ILi2EN4cute5tupleIJNS5_1CILi1EEES8_S8_EEENS6_IJNS7_ILi128EEENS7_ILi224EEESA_EEELi128ENS_12float_e4m3_tEfNS_4arch4Sm90ELb1ELb0ELb0ELb0ELb0ELb0ELb0ELb1ELb1ELb1ELb0ELb0EEENS1_21CollectiveEpilogueFwdINS6_IJSA_SA_SB_EEES9_NS_10bfloat16_tESF_Li256ELb0ELb1ELb0ELb1EEENS1_30DynamicPersistentTileSchedulerILi256ELi128ELb0ELb1ELb1EEEEEEEEEvNT_6ParamsE --------------------------
	.section	.nv.shared._ZN7cutlass13device_kernelIN5flash11enable_sm90INS1_16FlashAttnFwdSm90INS1_25CollectiveMainloopFwdSm90ILi2EN4cute5tupleIJNS5_1CILi1EEES8_S8_EEENS6_IJNS7_ILi128EEENS7_ILi224EEESA_EEELi128ENS_12float_e4m3_tEfNS_4arch4Sm90ELb1ELb0ELb0ELb0ELb0ELb0ELb0ELb1ELb1ELb1ELb0ELb0EEENS1_21CollectiveEpilogueFwdINS6_IJSA_SA_SB_EEES9_NS_10bfloat16_tESF_Li256ELb0ELb1ELb0ELb1EEENS1_30DynamicPersistentTileSchedulerILi256ELi128ELb0ELb1ELb1EEEEEEEEEvNT_6ParamsE,"aw",@nobits
	.sectionflags	@""
	.align	16
	.zero		1024


//--------------------- .nv.shared._ZN7cutlass13device_kernelIN5flash11enable_sm90INS1_16FlashAttnFwdSm90INS1_25CollectiveMainloopFwdSm90ILi2EN4cute5tupleIJNS5_1CILi1EEES8_S8_EEENS6_IJNS7_ILi128EEENS7_ILi224EEESA_EEELi128ENS_12float_e4m3_tEfNS_4arch4Sm90ELb1ELb0ELb0ELb1ELb0ELb0ELb0ELb1ELb1ELb1ELb0ELb0EEENS1_21CollectiveEpilogueFwdINS6_IJSA_SA_SB_EEES9_NS_10bfloat16_tESF_Li256ELb1ELb1ELb0ELb1EEENS1_36VarlenDynamicPersistentTileSchedulerILi128ELi224ELi256ELi128ELb0ELb1ELb1ELb1ELb1ELb1EEEEEEEEEvNT_6ParamsE --------------------------
	.section	.nv.shared._ZN7cutlass13device_kernelIN5flash11enable_sm90INS1_16FlashAttnFwdSm90INS1_25CollectiveMainloopFwdSm90ILi2EN4cute5tupleIJNS5_1CILi1EEES8_S8_EEENS6_IJNS7_ILi128EEENS7_ILi224EEESA_EEELi128ENS_12float_e4m3_tEfNS_4arch4Sm90ELb1ELb0ELb0ELb1ELb0ELb0ELb0ELb1ELb1ELb1ELb0ELb0EEENS1_21CollectiveEpilogueFwdINS6_IJSA_SA_SB_EEES9_NS_10bfloat16_tESF_Li256ELb1ELb1ELb0ELb1EEENS1_36VarlenDynamicPersistentTileSchedulerILi128ELi224ELi256ELi128ELb0ELb1ELb1ELb1ELb1ELb1EEEEEEEEEvNT_6ParamsE,"aw",@nobits
	.sectionflags	@""
	.align	16
	.zero		1024


//--------------------- .nv.shared._ZN7cutlass13device_kernelIN5flash11enable_sm90INS1_16FlashAttnFwdSm90INS1_25CollectiveMainloopFwdSm90ILi2EN4cute5tupleIJNS5_1CILi1EEES8_S8_EEENS6_IJNS7_ILi128EEENS7_ILi224EEESA_EEELi128ENS_12float_e4m3_tEfNS_4arch4Sm90ELb1ELb0ELb0ELb1ELb0ELb1ELb0ELb1ELb1ELb1ELb0ELb0EEENS1_21CollectiveEpilogueFwdINS6_IJSA_SA_SB_EEES9_NS_10bfloat16_tESF_Li256ELb1ELb1ELb0ELb1EEENS1_36VarlenDynamicPersistentTileSchedulerILi128ELi224ELi256ELi128ELb0ELb1ELb1ELb1ELb1ELb1EEEEEEEEEvNT_6ParamsE --------------------------
	.section	.nv.shared._ZN7cutlass13device_kernelIN5flash11enable_sm90INS1_16FlashAttnFwdSm90INS1_25CollectiveMainloopFwdSm90ILi2EN4cute5tupleIJNS5_1CILi1EEES8_S8_EEENS6_IJNS7_ILi128EEENS7_ILi224EEESA_EEELi128ENS_12float_e4m3_tEfNS_4arch4Sm90ELb1ELb0ELb0ELb1ELb0ELb1ELb0ELb1ELb1ELb1ELb0ELb0EEENS1_21CollectiveEpilogueFwdINS6_IJSA_SA_SB_EEES9_NS_10bfloat16_tESF_Li256ELb1ELb1ELb0ELb1EEENS1_36VarlenDynamicPersistentTileSchedulerILi128ELi224ELi256ELi128ELb0ELb1ELb1ELb1ELb1ELb1EEEEEEEEEvNT_6ParamsE,"aw",@nobits
	.sectionflags	@""
	.align	16
	.zero		1024


//--------------------- .nv.shared._ZN7cutlass13device_kernelIN5flash11enable_sm90INS1_16FlashAttnFwdSm90INS1_25CollectiveMainloopFwdSm90ILi2EN4cute5tupleIJNS5_1CILi1EEES8_S8_EEENS6_IJNS7_ILi192EEENS7_ILi128EEENS7_ILi96EEEEEELi96ENS_12float_e4m3_tEfNS_4arch4Sm90ELb0ELb0ELb0ELb0ELb0ELb0ELb0ELb1ELb1ELb1ELb0ELb0EEENS1_21CollectiveEpilogueFwdINS6_IJSA_SC_SB_EEES9_NS_10bfloat16_tESG_Li384ELb0ELb1ELb0ELb1EEENS1_29StaticPersistentTileSchedulerILb0EEEEEEEEEvNT_6ParamsE --------------------------
	.section	.nv.shared._ZN7cutlass13device_kernelIN5flash11enable_sm90INS1_16FlashAttnFwdSm90INS1_25CollectiveMainloopFwdSm90ILi2EN4cute5tupleIJNS5_1CILi1EEES8_S8_EEENS6_IJNS7_ILi192EEENS7_ILi128EEENS7_ILi96EEEEEELi96ENS_12float_e4m3_tEfNS_4arch4Sm90ELb0ELb0ELb0ELb0ELb0ELb0ELb0ELb1ELb1ELb1ELb0ELb0EEENS1_21CollectiveEpilogueFwdINS6_IJSA_SC_SB_EEES9_NS_10bfloat16_tESG_Li384ELb0ELb1ELb0ELb1EEENS1_29StaticPersistentTileSchedulerILb0EEEEEEEEEvNT_6ParamsE,"aw",@nobits
	.sectionflags	@""
	.align	16
	.zero		1024


//--------------------- .nv.shared._ZN7cutlass13device_kernelIN5flash11enable_sm90INS1_16FlashAttnFwdSm90INS1_25CollectiveMainloopFwdSm90ILi2EN4cute5tupleIJNS5_1CILi1EEES8_S8_EEENS6_IJNS7_ILi192EEENS7_ILi128EEENS7_ILi96EEEEEELi96ENS_12float_e4m3_tEfNS_4arch4Sm90ELb0ELb0ELb0ELb1ELb0ELb0ELb0ELb1ELb1ELb1ELb0ELb0EEENS1_21CollectiveEpilogueFwdINS6_IJSA_SC_SB_EEES9_NS_10bfloat16_tESG_Li384ELb1ELb1ELb0ELb1EEENS1_36VarlenDynamicPersistentTileSchedulerILi192ELi128ELi384ELi128ELb0ELb1ELb1ELb0ELb1ELb1EEEEEEEEEvNT_6ParamsE --------------------------
	.section	.nv.shared._ZN7cutlass13device_kernelIN5flash11enable_sm90INS1_16FlashAttnFwdSm90INS1_25CollectiveMainloopFwdSm90ILi2EN4cute5tupleIJNS5_1CILi1EEES8_S8_EEENS6_IJNS7_ILi192EEENS7_ILi128EEENS7_ILi96EEEEEELi96ENS_12float_e4m3_tEfNS_4arch4Sm90ELb0ELb0ELb0ELb1ELb0ELb0ELb0ELb1ELb1ELb1ELb0ELb0EEENS1_21CollectiveEpilogueFwdINS6_IJSA_SC_SB_EEES9_NS_10bfloat16_tESG_Li384ELb1ELb1ELb0ELb1EEENS1_36VarlenDynamicPersistentTileSchedulerILi192ELi128ELi384ELi128ELb0ELb1ELb1ELb0ELb1ELb1EEEEEEEEEvNT_6ParamsE,"aw",@nobits
	.sectionflags	@""
	.align	16
	.zero		1024


//--------------------- .nv.shared._ZN7cutlass13device_kernelIN5flash11enable_sm90INS1_16FlashAttnFwdSm90INS1_25CollectiveMainloopFwdSm90ILi2EN4cute5tupleIJNS5_1CILi1EEES8_S8_EEENS6_IJNS7_ILi192EEENS7_ILi128EEENS7_ILi96EEEEEELi96ENS_12float_e4m3_tEfNS_4arch4Sm90ELb0ELb0ELb0ELb1ELb0ELb1ELb0ELb1ELb1ELb1ELb0ELb0EEENS1_21CollectiveEpilogueFwdINS6_IJSA_SC_SB_EEES9_NS_10bfloat16_tESG_Li384ELb1ELb1ELb0ELb1EEENS1_36VarlenDynamicPersistentTileSchedulerILi192ELi128ELi384ELi128ELb0ELb1ELb1ELb0ELb1ELb1EEEEEEEEEvNT_6ParamsE --------------------------
	.section	.nv.shared._ZN7cutlass13device_kernelIN5flash11enable_sm90INS1_16FlashAttnFwdSm90INS1_25CollectiveMainloopFwdSm90ILi2EN4cute5tupleIJNS5_1CILi1EEES8_S8_EEENS6_IJNS7_ILi192EEENS7_ILi128EEENS7_ILi96EEEEEELi96ENS_12float_e4m3_tEfNS_4arch4Sm90ELb0ELb0ELb0ELb1ELb0ELb1ELb0ELb1ELb1ELb1ELb0ELb0EEENS1_21CollectiveEpilogueFwdINS6_IJSA_SC_SB_EEES9_NS_10bfloat16_tESG_Li384ELb1ELb1ELb0ELb1EEENS1_36VarlenDynamicPersistentTileSchedulerILi192ELi128ELi384ELi128ELb0ELb1ELb1ELb0ELb1ELb1EEEEEEEEEvNT_6ParamsE,"aw",@nobits
	.sectionflags	@""
	.align	16
	.zero		1024


//--------------------- .nv.shared._ZN7cutlass13device_kernelIN5flash11enable_sm90INS1_16FlashAttnFwdSm90INS1_25CollectiveMainloopFwdSm90ILi2EN4cute5tupleIJNS5_1CILi1EEES8_S8_EEENS6_IJNS7_ILi192EEENS7_ILi128EEENS7_ILi96EEEEEELi96ENS_12float_e4m3_tEfNS_4arch4Sm90ELb0ELb1ELb0ELb0ELb0ELb0ELb0ELb1ELb1ELb1ELb0ELb0EEENS1_21CollectiveEpilogueFwdINS6_IJSA_SC_SB_EEES9_NS_10bfloat16_tESG_Li384ELb0ELb1ELb0ELb1EEENS1_30DynamicPersistentTileSchedulerILi384ELi128ELb0ELb1ELb1EEEEEEEEEvNT_6ParamsE --------------------------
	.section	.nv.shared._ZN7cutlass13device_kernelIN5flash11enable_sm90INS1_16FlashAttnFwdSm90INS1_25CollectiveMainloopFwdSm90ILi2EN4cute5tupleIJNS5_1CILi1EEES8_S8_EEENS6_IJNS7_ILi192EEENS7_ILi128EEENS7_ILi96EEEEEELi96ENS_12float_e4m3_tEfNS_4arch4Sm90ELb0ELb1ELb0ELb0ELb0ELb0ELb0ELb1ELb1ELb1ELb0ELb0EEENS1_21CollectiveEpilogueFwdINS6_IJSA_SC_SB_EEES9_NS_10bfloat16_tESG_Li384ELb0ELb1ELb0ELb1EEENS1_30DynamicPersistentTileSchedulerILi384ELi128ELb0ELb1ELb1EEEEEEEEEvNT_6ParamsE,"aw",@nobits
	.sectionflags	@""
	.align	16
	.zero		1024


//--------------------- .nv.shared._ZN7cutlass13device_kernelIN5flash11enable_sm90INS1_16FlashAttnFwdSm90INS1_25CollectiveMainloopFwdSm90ILi2EN4cute5tupleIJNS5_1CILi1EEES8_S8_EEENS6_IJNS7_ILi192EEENS7_ILi128EEENS7_ILi96EEEEEELi96ENS_12float_e4m3_tEfNS_4arch4Sm90ELb0ELb1ELb0ELb1ELb0ELb0ELb0ELb1ELb1ELb1ELb0ELb0EEENS1_21CollectiveEpilogueFwdINS6_IJSA_SC_SB_EEES9_NS_10bfloat16_tESG_Li384ELb1ELb1ELb0ELb1EEENS1_36VarlenDynamicPersistentTileSchedulerILi192ELi128ELi384ELi128ELb0ELb1ELb1ELb1ELb0ELb1EEEEEEEEEvNT_6ParamsE --------------------------
	.section	.nv.shared._ZN7cutlass13device_kernelIN5flash11enable_sm90INS1_16FlashAttnFwdSm90INS1_25CollectiveMainloopFwdSm90ILi2EN4cute5tupleIJNS5_1CILi1EEES8_S8_EEENS6_IJNS7_ILi192EEENS7_ILi128EEENS7_ILi96EEEEEELi96ENS_12float_e4m3_tEfNS_4arch4Sm90ELb0ELb1ELb0ELb1ELb0ELb0ELb0ELb1ELb1ELb1ELb0ELb0EEENS1_21CollectiveEpilogueFwdINS6_IJSA_SC_SB_EEES9_NS_10bfloat16_tESG_Li384ELb1ELb1ELb0ELb1EEENS1_36VarlenDynamicPersistentTileSchedulerILi192ELi128ELi384ELi128ELb0ELb1ELb1ELb1ELb0ELb1EEEEEEEEEvNT_6ParamsE,"aw",@nobits
	.sectionflags	@""
	.align	16
	.zero		1024


//--------------------- .nv.shared._ZN7cutlass13device_kernelIN5flash11enable_sm90INS1_16FlashAttnFwdSm90INS1_25CollectiveMainloopFwdSm90ILi2EN4cute5tupleIJNS5_1CILi1EEES8_S8_EEENS6_IJNS7_ILi192EEENS7_ILi128EEENS7_ILi96EEEEEELi96ENS_12float_e4m3_tEfNS_4arch4Sm90ELb0ELb1ELb0ELb1ELb0ELb1ELb0ELb1ELb1ELb1ELb0ELb0EEENS1_21CollectiveEpilogueFwdINS6_IJSA_SC_SB_EEES9_NS_10bfloat16_tESG_Li384ELb1ELb1ELb0ELb1EEENS1_36VarlenDynamicPersistentTileSchedulerILi192ELi128ELi384ELi128ELb0ELb1ELb1ELb1ELb0ELb1EEEEEEEEEvNT_6ParamsE --------------------------
	.section	.nv.shared._ZN7cutlass13device_kernelIN5flash11enable_sm90INS1_16FlashAttnFwdSm90INS1_25CollectiveMainloopFwdSm90ILi2EN4cute5tupleIJNS5_1CILi1EEES8_S8_EEENS6_IJNS7_ILi192EEENS7_ILi128EEENS7_ILi96EEEEEELi96ENS_12float_e4m3_tEfNS_4arch4Sm90ELb0ELb1ELb0ELb1ELb0ELb1ELb0ELb1ELb1ELb1ELb0ELb0EEENS1_21CollectiveEpilogueFwdINS6_IJSA_SC_SB_EEES9_NS_10bfloat16_tESG_Li384ELb1ELb1ELb0ELb1EEENS1_36VarlenDynamicPersistentTileSchedulerILi192ELi128ELi384ELi128ELb0ELb1ELb1ELb1ELb0ELb1EEEEEEEEEvNT_6ParamsE,"aw",@nobits
	.sectionflags	@""
	.align	16
	.zero		1024


//--------------------- .nv.shared._ZN7cutlass13device_kernelIN5flash11enable_sm90INS1_16FlashAttnFwdSm90INS1_25CollectiveMainloopFwdSm90ILi2EN4cute5tupleIJNS5_1CILi1EEES8_S8_EEENS6_IJNS7_ILi192EEENS7_ILi128EEENS7_ILi96EEEEEELi96ENS_12float_e4m3_tEfNS_4arch4Sm90ELb1ELb0ELb0ELb0ELb0ELb0ELb0ELb1ELb1ELb1ELb0ELb0EEENS1_21CollectiveEpilogueFwdINS6_IJSA_SC_SB_EEES9_NS_10bfloat16_tESG_Li384ELb0ELb1ELb0ELb1EEENS1_30DynamicPersistentTileSchedulerILi384ELi128ELb0ELb1ELb1EEEEEEEEEvNT_6ParamsE --------------------------
	.section	.nv.shared._ZN7cutlass13device_kernelIN5flash11enable_sm90INS1_16FlashAttnFwdSm90INS1_25CollectiveMainloopFwdSm90ILi2EN4cute5tupleIJNS5_1CILi1EEES8_S8_EEENS6_IJNS7_ILi192EEENS7_ILi128EEENS7_ILi96EEEEEELi96ENS_12float_e4m3_tEfNS_4arch4Sm90ELb1ELb0ELb0ELb0ELb0ELb0ELb0ELb1ELb1ELb1ELb0ELb0EEENS1_21CollectiveEpilogueFwdINS6_IJSA_SC_SB_EEES9_NS_10bfloat16_tESG_Li384ELb0ELb1ELb0ELb1EEENS1_30DynamicPersistentTileSchedulerILi384ELi128ELb0ELb1ELb1EEEEEEEEEvNT_6ParamsE,"aw",@nobits
	.sectionflags	@""
	.align	16
	.zero		1024


//--------------------- .nv.shared._ZN7cutlass13device_kernelIN5flash11enable_sm90INS1_16FlashAttnFwdSm90INS1_25CollectiveMainloopFwdSm90ILi2EN4cute5tupleIJNS5_1CILi1EEES8_S8_EEENS6_IJNS7_ILi192EEENS7_ILi128EEENS7_ILi96EEEEEELi96ENS_12float_e4m3_tEfNS_4arch4Sm90ELb1ELb0ELb0ELb1ELb0ELb0ELb0ELb1ELb1ELb1ELb0ELb0EEENS1_21CollectiveEpilogueFwdINS6_IJSA_SC_SB_EEES9_NS_10bfloat16_tESG_Li384ELb1ELb1ELb0ELb1EEENS1_36VarlenDynamicPersistentTileSchedulerILi192ELi128ELi384ELi128ELb0ELb1ELb1ELb1ELb1ELb1EEEEEEEEEvNT_6ParamsE --------------------------
	.section	.nv.shared._ZN7cutlass13device_kernelIN5flash11enable_sm90INS1_16FlashAttnFwdSm90INS1_25CollectiveMainloopFwdSm90ILi2EN4cute5tupleIJNS5_1CILi1EEES8_S8_EEENS6_IJNS7_ILi192EEENS7_ILi128EEENS7_ILi96EEEEEELi96ENS_12float_e4m3_tEfNS_4arch4Sm90ELb1ELb0ELb0ELb1ELb0ELb0ELb0ELb1ELb1ELb1ELb0ELb0EEENS1_21CollectiveEpilogueFwdINS6_IJSA_SC_SB_EEES9_NS_10bfloat16_tESG_Li384ELb1ELb1ELb0ELb1EEENS1_36VarlenDynamicPersistentTileSchedulerILi192ELi128ELi384ELi128ELb0ELb1ELb1ELb1ELb1ELb1EEEEEEEEEvNT_6ParamsE,"aw",@nobits
	.sectionflags	@""
	.align	16
	.zero		1024


//--------------------- .nv.shared._ZN7cutlass13device_kernelIN5flash11enable_sm90INS1_16FlashAttnFwdSm90INS1_25CollectiveMainloopFwdSm90ILi2EN4cute5tupleIJNS5_1CILi1EEES8_S8_EEENS6_IJNS7_ILi192EEENS7_ILi128EEENS7_ILi96EEEEEELi96ENS_12float_e4m3_tEfNS_4arch4Sm90ELb1ELb0ELb0ELb1ELb0ELb1ELb0ELb1ELb1ELb1ELb0ELb0EEENS1_21CollectiveEpilogueFwdINS6_IJSA_SC_SB_EEES9_NS_10bfloat16_tESG_Li384ELb1ELb1ELb0ELb1EEENS1_36VarlenDynamicPersistentTileSchedulerILi192ELi128ELi384ELi128ELb0ELb1ELb1ELb1ELb1ELb1EEEEEEEEEvNT_6ParamsE --------------------------
	.section	.nv.shared._ZN7cutlass13device_kernelIN5flash11enable_sm90INS1_16FlashAttnFwdSm90INS1_25CollectiveMainloopFwdSm90ILi2EN4cute5tupleIJNS5_1CILi1EEES8_S8_EEENS6_IJNS7_ILi192EEENS7_ILi128EEENS7_ILi96EEEEEELi96ENS_12float_e4m3_tEfNS_4arch4Sm90ELb1ELb0ELb0ELb1ELb0ELb1ELb0ELb1ELb1ELb1ELb0ELb0EEENS1_21CollectiveEpilogueFwdINS6_IJSA_SC_SB_EEES9_NS_10bfloat16_tESG_Li384ELb1ELb1ELb0ELb1EEENS1_36VarlenDynamicPersistentTileSchedulerILi192ELi128ELi384ELi128ELb0ELb1ELb1ELb1ELb1ELb1EEEEEEEEEvNT_6ParamsE,"aw",@nobits
	.sectionflags	@""
	.align	16
	.zero		1024


//--------------------- .nv.shared._ZN7cutlass13device_kernelIN5flash11enable_sm90INS1_16FlashAttnFwdSm90INS1_25CollectiveMainloopFwdSm90ILi2EN4cute5tupleIJNS5_1CILi1EEES8_S8_EEENS6_IJNS7_ILi192EEENS7_ILi160EEENS7_ILi64EEEEEELi64ENS_12float_e4m3_tEfNS_4arch4Sm90ELb0ELb0ELb0ELb0ELb0ELb0ELb0ELb1ELb1ELb1ELb0ELb0EEENS1_21CollectiveEpilogueFwdINS6_IJSA_SC_SB_EEES9_NS_10bfloat16_tESG_Li384ELb0ELb1ELb0ELb1EEENS1_29StaticPersistentTileSchedulerILb0EEEEEEEEEvNT_6ParamsE --------------------------
	.section	.nv.shared._ZN7cutlass13device_kernelIN5flash11enable_sm90INS1_16FlashAttnFwdSm90INS1_25CollectiveMainloopFwdSm90ILi2EN4cute5tupleIJNS5_1CILi1EEES8_S8_EEENS6_IJNS7_ILi192EEENS7_ILi160EEENS7_ILi64EEEEEELi64ENS_12float_e4m3_tEfNS_4arch4Sm90ELb0ELb0ELb0ELb0ELb0ELb0ELb0ELb1ELb1ELb1ELb0ELb0EEENS1_21CollectiveEpilogueFwdINS6_IJSA_SC_SB_EEES9_NS_10bfloat16_tESG_Li384ELb0ELb1ELb0ELb1EEENS1_29StaticPersistentTileSchedulerILb0EEEEEEEEEvNT_6ParamsE,"aw",@nobits
	.sectionflags	@""
	.align	16
	.zero		1024


//--------------------- .nv.shared._ZN7cutlass13device_kernelIN5flash11enable_sm90INS1_16FlashAttnFwdSm90INS1_25CollectiveMainloopFwdSm90ILi2EN4cute5tupleIJNS5_1CILi1EEES8_S8_EEENS6_IJNS7_ILi192EEENS7_ILi160EEENS7_ILi64EEEEEELi64ENS_12float_e4m3_tEfNS_4arch4Sm90ELb0ELb0ELb0ELb1ELb0ELb0ELb0ELb1ELb1ELb1ELb0ELb0EEENS1_21CollectiveEpilogueFwdINS6_IJSA_SC_SB_EEES9_NS_10bfloat16_tESG_Li384ELb1ELb1ELb0ELb1EEENS1_36VarlenDynamicPersistentTileSchedulerILi192ELi160ELi384ELi128ELb0ELb1ELb1ELb0ELb1ELb1EEEEEEEEEvNT_6ParamsE --------------------------
	.section	.nv.shared._ZN7cutlass13device_kernelIN5flash11enable_sm90INS1_16FlashAttnFwdSm90INS1_25CollectiveMainloopFwdSm90ILi2EN4cute5tupleIJNS5_1CILi1EEES8_S8_EEENS6_IJNS7_ILi192EEENS7_ILi160EEENS7_ILi64EEEEEELi64ENS_12float_e4m3_tEfNS_4arch4Sm90ELb0ELb0ELb0ELb1ELb0ELb0ELb0ELb1ELb1ELb1ELb0ELb0EEENS1_21CollectiveEpilogueFwdINS6_IJSA_SC_SB_EEES9_NS_10bfloat16_tESG_Li384ELb1ELb1ELb0ELb1EEENS1_36VarlenDynamicPersistentTileSchedulerILi192ELi160ELi384ELi128ELb0ELb1ELb1ELb0ELb1ELb1EEEEEEEEEvNT_6ParamsE,"aw",@nobits
	.sectionflags	@""
	.align	16
	.zero		1024


//--------------------- .nv.shared._ZN7cutlass13device_kernelIN5flash11enable_sm90INS1_16FlashAttnFwdSm90INS1_25CollectiveMainloopFwdSm90ILi2EN4cute5tupleIJNS5_1CILi1EEES8_S8_EEENS6_IJNS7_ILi192EEENS7_ILi160EEENS7_ILi64EEEEEELi64ENS_12float_e4m3_tEfNS_4arch4Sm90ELb0ELb0ELb0ELb1ELb0ELb1ELb0ELb1ELb1ELb1ELb0ELb0EEENS1_21CollectiveEpilogueFwdINS6_IJSA_SC_SB_EEES9_NS_10bfloat16_tESG_Li384ELb1ELb1ELb0ELb1EEENS1_36VarlenDynamicPersistentTileSchedulerILi192ELi160ELi384ELi128ELb0ELb1ELb1ELb0ELb1ELb1EEEEEEEEEvNT_6ParamsE --------------------------
	.section	.nv.shared._ZN7cutlass13device_kernelIN5flash11enable_sm90INS1_16FlashAttnFwdSm90INS1_25CollectiveMainloopFwdSm90ILi2EN4cute5tupleIJNS5_1CILi1EEES8_S8_EEENS6_IJNS7_ILi192EEENS7_ILi160EEENS7_ILi64EEEEEELi64ENS_12float_e4m3_tEfNS_4arch4Sm90ELb0ELb0ELb0ELb1ELb0ELb1ELb0ELb1ELb1ELb1ELb0ELb0EEENS1_21CollectiveEpilogueFwdINS6_IJSA_SC_SB_EEES9_NS_10bfloat16_tESG_Li384ELb1ELb1ELb0ELb1EEENS1_36VarlenDynamicPersistentTileSchedulerILi192ELi160ELi384ELi128ELb0ELb1ELb1ELb0ELb1ELb1EEEEEEEEEvNT_6ParamsE,"aw",@nobits
	.sectionflags	@""
	.align	16
	.zero		1024


//--------------------- .nv.shared._ZN7cutlass13device_kernelIN5flash11enable_sm90INS1_16FlashAttnFwdSm90INS1_25CollectiveMainloopFwdSm90ILi2EN4cute5tupleIJNS5_1CILi1EEES8_S8_EEENS6_IJNS7_ILi192EEENS7_ILi160EEENS7_ILi64EEEEEELi64ENS_12float_e4m3_tEfNS_4arch4Sm90ELb0ELb1ELb0ELb0ELb0ELb0ELb0ELb1ELb1ELb1ELb0ELb0EEENS1_21CollectiveEpilogueFwdINS6_IJSA_SC_SB_EEES9_NS_10bfloat16_tESG_Li384ELb0ELb1ELb0ELb1EEENS1_30DynamicPersistentTileSchedulerILi384ELi128ELb0ELb1ELb1EEEEEEEEEvNT_6ParamsE --------------------------
	.section	.nv.shared._ZN7cutlass13device_kernelIN5flash11enable_sm90INS1_16FlashAttnFwdSm90INS1_25CollectiveMainloopFwdSm90ILi2EN4cute5tupleIJNS5_1CILi1EEES8_S8_EEENS6_IJNS7_ILi192EEENS7_ILi160EEENS7_ILi64EEEEEELi64ENS_12float_e4m3_tEfNS_4arch4Sm90ELb0ELb1ELb0ELb0ELb0ELb0ELb0ELb1ELb1ELb1ELb0ELb0EEENS1_21CollectiveEpilogueFwdINS6_IJSA_SC_SB_EEES9_NS_10bfloat16_tESG_Li384ELb0ELb1ELb0ELb1EEENS1_30DynamicPersistentTileSchedulerILi384ELi128ELb0ELb1ELb1EEEEEEEEEvNT_6ParamsE,"aw",@nobits
	.sectionflags	@""
	.align	16
	.zero		1024


//--------------------- .nv.shared._ZN7cutlass13device_kernelIN5flash11enable_sm90INS1_16FlashAttnFwdSm90INS1_25CollectiveMainloopFwdSm90ILi2EN4cute5tupleIJNS5_1CILi1EEES8_S8_EEENS6_IJNS7_ILi192EEENS7_ILi160EEENS7_ILi64EEEEEELi64ENS_12float_e4m3_tEfNS_4arch4Sm90ELb0ELb1ELb0ELb1ELb0ELb0ELb0ELb1ELb1ELb1ELb0ELb0EEENS1_21CollectiveEpilogueFwdINS6_IJSA_SC_SB_EEES9_NS_10bfloat16_tESG_Li384ELb1ELb1ELb0ELb1EEENS1_36VarlenDynamicPersistentTileSchedulerILi192ELi160ELi384ELi128ELb0ELb1ELb1ELb1ELb0ELb1EEEEEEEEEvNT_6ParamsE --------------------------
	.section	.nv.shared._ZN7cutlass13device_kernelIN5flash11enable_sm90INS1_16FlashAttnFwdSm90INS1_25CollectiveMainloopFwdSm90ILi2EN4cute5tupleIJNS5_1CILi1EEES8_S8_EEENS6_IJNS7_ILi192EEENS7_ILi160EEENS7_ILi64EEEEEELi64ENS_12float_e4m3_tEfNS_4arch4Sm90ELb0ELb1ELb0ELb1ELb0ELb0ELb0ELb1ELb1ELb1ELb0ELb0EEENS1_21CollectiveEpilogueFwdINS6_IJSA_SC_SB_EEES9_NS_10bfloat16_tESG_Li384ELb1ELb1ELb0ELb1EEENS1_36VarlenDynamicPersistentTileSchedulerILi192ELi160ELi384ELi128ELb0ELb1ELb1ELb1ELb0ELb1EEEEEEEEEvNT_6ParamsE,"aw",@nobits
	.sectionflags	@""
	.align	16
	.zero		1024


//--------------------- .nv.shared._ZN7cutlass13device_kernelIN5flash11enable_sm90INS1_16FlashAttnFwdSm90INS1_25CollectiveMainloopFwdSm90ILi2EN4cute5tupleIJNS5_1CILi1EEES8_S8_EEENS6_IJNS7_ILi192EEENS7_ILi160EEENS7_ILi64EEEEEELi64ENS_12float_e4m3_tEfNS_4arch4Sm90ELb0ELb1ELb0ELb1ELb0ELb1ELb0ELb1ELb1ELb1ELb0ELb0EEENS1_21CollectiveEpilogueFwdINS6_IJSA_SC_SB_EEES9_NS_10bfloat16_tESG_Li384ELb1ELb1ELb0ELb1EEENS1_36VarlenDynamicPersistentTileSchedulerILi192ELi160ELi384ELi128ELb0ELb1ELb1ELb1ELb0ELb1EEEEEEEEEvNT_6ParamsE --------------------------
	.section	.nv.shared._ZN7cutlass13device_kernelIN5flash11enable_sm90INS1_16FlashAttnFwdSm90INS1_25CollectiveMainloopFwdSm90ILi2EN4cute5tupleIJNS5_1CILi1EEES8_S8_EEENS6_IJNS7_ILi192EEENS7_ILi160EEENS7_ILi64EEEEEELi64ENS_12float_e4m3_tEfNS_4arch4Sm90ELb0ELb1ELb0ELb1ELb0ELb1ELb0ELb1ELb1ELb1ELb0ELb0EEENS1_21CollectiveEpilogueFwdINS6_IJSA_SC_SB_EEES9_NS_10bfloat16_tESG_Li384ELb1ELb1ELb0ELb1EEENS1_36VarlenDynamicPersistentTileSchedulerILi192ELi160ELi384ELi128ELb0ELb1ELb1ELb1ELb0ELb1EEEEEEEEEvNT_6ParamsE,"aw",@nobits
	.sectionflags	@""
	.align	16
	.zero		1024


//--------------------- .nv.shared._ZN7cutlass13device_kernelIN5flash11enable_sm90INS1_16FlashAttnFwdSm90INS1_25CollectiveMainloopFwdSm90ILi2EN4cute5tupleIJNS5_1CILi1EEES8_S8_EEENS6_IJNS7_ILi192EEENS7_ILi160EEENS7_ILi64EEEEEELi64ENS_12float_e4m3_tEfNS_4arch4Sm90ELb1ELb0ELb0ELb0ELb0ELb0ELb0ELb1ELb1ELb1ELb0ELb0EEENS1_21CollectiveEpilogueFwdINS6_IJSA_SC_SB_EEES9_NS_10bfloat16_tESG_Li384ELb0ELb1ELb0ELb1EEENS1_30DynamicPersistentTileSchedulerILi384ELi128ELb0ELb1ELb1EEEEEEEEEvNT_6ParamsE --------------------------
	.section	.nv.shared._ZN7cutlass13device_kernelIN5flash11enable_sm90INS1_16FlashAttnFwdSm90INS1_25CollectiveMainloopFwdSm90ILi2EN4cute5tupleIJNS5_1CILi1EEES8_S8_EEENS6_IJNS7_ILi192EEENS7_ILi160EEENS7_ILi64EEEEEELi64ENS_12float_e4m3_tEfNS_4arch4Sm90ELb1ELb0ELb0ELb0ELb0ELb0ELb0ELb1ELb1ELb1ELb0ELb0EEENS1_21CollectiveEpilogueFwdINS6_IJSA_SC_SB_EEES9_NS_10bfloat16_tESG_Li384ELb0ELb1ELb0ELb1EEENS1_30DynamicPersistentTileSchedulerILi384ELi128ELb0ELb1ELb1EEEEEEEEEvNT_6ParamsE,"aw",@nobits
	.sectionflags	@""
	.align	16
	.zero		1024


//--------------------- .nv.shared._ZN7cutlass13device_kernelIN5flash11enable_sm90INS1_16FlashAttnFwdSm90INS1_25CollectiveMainloopFwdSm90ILi2EN4cute5tupleIJNS5_1CILi1EEES8_S8_EEENS6_IJNS7_ILi192EEENS7_ILi160EEENS7_ILi64EEEEEELi64ENS_12float_e4m3_tEfNS_4arch4Sm90ELb1ELb0ELb0ELb1ELb0ELb0ELb0ELb1ELb1ELb1ELb0ELb0EEENS1_21CollectiveEpilogueFwdINS6_IJSA_SC_SB_EEES9_NS_10bfloat16_tESG_Li384ELb1ELb1ELb0ELb1EEENS1_36VarlenDynamicPersistentTileSchedulerILi192ELi160ELi384ELi128ELb0ELb1ELb1ELb1ELb1ELb1EEEEEEEEEvNT_6ParamsE --------------------------
	.section	.nv.shared._ZN7cutlass13device_kernelIN5flash11enable_sm90INS1_16FlashAttnFwdSm90INS1_25CollectiveMainloopFwdSm90ILi2EN4cute5tupleIJNS5_1CILi1EEES8_S8_EEENS6_IJNS7_ILi192EEENS7_ILi160EEENS7_ILi64EEEEEELi64ENS_12float_e4m3_tEfNS_4arch4Sm90ELb1ELb0ELb0ELb1ELb0ELb0ELb0ELb1ELb1ELb1ELb0ELb0EEENS1_21CollectiveEpilogueFwdINS6_IJSA_SC_SB_EEES9_NS_10bfloat16_tESG_Li384ELb1ELb1ELb0ELb1EEENS1_36VarlenDynamicPersistentTileSchedulerILi192ELi160ELi384ELi128ELb0ELb1ELb1ELb1ELb1ELb1EEEEEEEEEvNT_6ParamsE,"aw",@nobits
	.sectionflags	@""
	.align	16
	.zero		1024


//--------------------- .nv.shared._ZN7cutlass13device_kernelIN5flash11enable_sm90INS1_16FlashAttnFwdSm90INS1_25CollectiveMainloopFwdSm90ILi2EN4cute5tupleIJNS5_1CILi1EEES8_S8_EEENS6_IJNS7_ILi192EEENS7_ILi160EEENS7_ILi64EEEEEELi64ENS_12float_e4m3_tEfNS_4arch4Sm90ELb1ELb0ELb0ELb1ELb0ELb1ELb0ELb1ELb1ELb1ELb0ELb0EEENS1_21CollectiveEpilogueFwdINS6_IJSA_SC_SB_EEES9_NS_10bfloat16_tESG_Li384ELb1ELb1ELb0ELb1EEENS1_36VarlenDynamicPersistentTileSchedulerILi192ELi160ELi384ELi128ELb0ELb1ELb1ELb1ELb1ELb1EEEEEEEEEvNT_6ParamsE --------------------------
	.section	.nv.shared._ZN7cutlass13device_kernelIN5flash11enable_sm90INS1_16FlashAttnFwdSm90INS1_25CollectiveMainloopFwdSm90ILi2EN4cute5tupleIJNS5_1CILi1EEES8_S8_EEENS6_IJNS7_ILi192EEENS7_ILi160EEENS7_ILi64EEEEEELi64ENS_12float_e4m3_tEfNS_4arch4Sm90ELb1ELb0ELb0ELb1ELb0ELb1ELb0ELb1ELb1ELb1ELb0ELb0EEENS1_21CollectiveEpilogueFwdINS6_IJSA_SC_SB_EEES9_NS_10bfloat16_tESG_Li384ELb1ELb1ELb0ELb1EEENS1_36VarlenDynamicPersistentTileSchedulerILi192ELi160ELi384ELi128ELb0ELb1ELb1ELb1ELb1ELb1EEEEEEEEEvNT_6ParamsE,"aw",@nobits
	.sectionflags	@""
	.align	16
	.zero		1024


//--------------------- .nv.constant0._ZN7cutlass13device_kernelIN5flash11enable_sm90INS1_16FlashAttnFwdSm90INS1_25CollectiveMainloopFwdSm90ILi2EN4cute5tupleIJNS5_1CILi1EEES8_S8_EEENS6_IJNS7_ILi128EEESA_NS7_ILi256EEEEEELi256ENS_12float_e4m3_tEfNS_4arch4Sm90ELb0ELb0ELb0ELb0ELb0ELb0ELb0ELb1ELb1ELb1ELb0ELb0EEENS1_21CollectiveEpilogueFwdINS6_IJSA_SB_SA_EEES9_NS_10bfloat16_tESF_Li256ELb0ELb1ELb0ELb1EEENS1_29StaticPersistentTileSchedulerILb0EEEEEEEEEvNT_6ParamsE --------------------------
	.section	.nv.constant0._ZN7cutlass13device_kernelIN5flash11enable_sm90INS1_16FlashAttnFwdSm90INS1_25CollectiveMainloopFwdSm90ILi2EN4cute5tupleIJNS5_1CILi1EEES8_S8_EEENS6_IJNS7_ILi128EEESA_NS7_ILi256EEEEEELi256ENS_12float_e4m3_tEfNS_4arch4Sm90ELb0ELb0ELb0ELb0ELb0ELb0ELb0ELb1ELb1ELb1ELb0ELb0EEENS1_21CollectiveEpilogueFwdINS6_IJSA_SB_SA_EEES9_NS_10bfloat16_tESF_Li256ELb0ELb1ELb0ELb1EEENS1_29StaticPersistentTileSchedulerILb0EEEEEEEEEvNT_6ParamsE,"a",@progbits
	.sectionflags	@""
	.align	4
.nv.constant0._ZN7cutlass13device_kernelIN5flash11enable_sm90INS1_16FlashAttnFwdSm90INS1_25CollectiveMainloopFwdSm90ILi2EN4cute5tupleIJNS5_1CILi1EEES8_S8_EEENS6_IJNS7_ILi128EEESA_NS7_ILi256EEEEEELi256ENS_12float_e4m3_tEfNS_4arch4Sm90ELb0ELb0ELb0ELb0ELb0ELb0ELb0ELb1ELb1ELb1ELb0ELb0EEENS1_21CollectiveEpilogueFwdINS6_IJSA_SB_SA_EEES9_NS_10bfloat16_tESF_Li256ELb0ELb1ELb0ELb1EEENS1_29StaticPersistentTileSchedulerILb0EEEEEEEEEvNT_6ParamsE:
	.zero		3200


//--------------------- .nv.constant0._ZN7cutlass13device_kernelIN5flash11enable_sm90INS1_16FlashAttnFwdSm90INS1_25CollectiveMainloopFwdSm90ILi2EN4cute5tupleIJNS5_1CILi1EEES8_S8_EEENS6_IJNS7_ILi128EEESA_NS7_ILi256EEEEEELi256ENS_12float_e4m3_tEfNS_4arch4Sm90ELb0ELb0ELb0ELb1ELb0ELb0ELb0ELb1ELb1ELb1ELb0ELb0EEENS1_21CollectiveEpilogueFwdINS6_IJSA_SB_SA_EEES9_NS_10bfloat16_tESF_Li256ELb1ELb1ELb0ELb1EEENS1_36VarlenDynamicPersistentTileSchedulerILi128ELi128ELi256ELi128ELb0ELb1ELb1ELb0ELb1ELb1EEEEEEEEEvNT_6ParamsE --------------------------
	.section	.nv.constant0._ZN7cutlass13device_kernelIN5flash11enable_sm90INS1_16FlashAttnFwdSm90INS1_25CollectiveMainloopFwdSm90ILi2EN4cute5tupleIJNS5_1CILi1EEES8_S8_EEENS6_IJNS7_ILi128EEESA_NS7_ILi256EEEEEELi256ENS_12float_e4m3_tEfNS_4arch4Sm90ELb0ELb0ELb0ELb1ELb0ELb0ELb0ELb1ELb1ELb1ELb0ELb0EEENS1_21CollectiveEpilogueFwdINS6_IJSA_SB_SA_EEES9_NS_10bfloat16_tESF_Li256ELb1ELb1ELb0ELb1EEENS1_36VarlenDynamicPersistentTileSchedulerILi128ELi128ELi256ELi128ELb0ELb1ELb1ELb0ELb1ELb1EEEEEEEEEvNT_6ParamsE,"a",@progbits
	.sectionflags	@""
	.align	4
.nv.constant0._ZN7cutlass13device_kernelIN5flash11enable_sm90INS1_16FlashAttnFwdSm90INS1_25CollectiveMainloopFwdSm90ILi2EN4cute5tupleIJNS5_1CILi1EEES8_S8_EEENS6_IJNS7_ILi128EEESA_NS7_ILi256EEEEEELi256ENS_12float_e4m3_tEfNS_4arch4Sm90ELb0ELb0ELb0ELb1ELb0ELb0ELb0ELb1ELb1ELb1ELb0ELb0EEENS1_21CollectiveEpilogueFwdINS6_IJSA_SB_SA_EEES9_NS_10bfloat16_tESF_Li256ELb1ELb1ELb0ELb1EEENS1_36VarlenDynamicPersistentTileSchedulerILi128ELi128ELi256ELi128ELb0ELb1ELb1ELb0ELb1ELb1EEEEEEEEEvNT_6ParamsE:
	.zero		3328


//--------------------- .nv.constant0._ZN7cutlass13device_kernelIN5flash11enable_sm90INS1_16FlashAttnFwdSm90INS1_25CollectiveMainloopFwdSm90ILi2EN4cute5tupleIJNS5_1CILi1EEES8_S8_EEENS6_IJNS7_ILi128EEESA_NS7_ILi256EEEEEELi256ENS_12float_e4m3_tEfNS_4arch4Sm90ELb0ELb0ELb0ELb1ELb0ELb1ELb0ELb1ELb1ELb1ELb0ELb0EEENS1_21CollectiveEpilogueFwdINS6_IJSA_SB_SA_EEES9_NS_10bfloat16_tESF_Li256ELb1ELb1ELb0ELb1EEENS1_36VarlenDynamicPersistentTileSchedulerILi128ELi128ELi256ELi128ELb0ELb1ELb1ELb0ELb1ELb1EEEEEEEEEvNT_6ParamsE --------------------------
	.section	.nv.constant0._ZN7cutlass13device_kernelIN5flash11enable_sm90INS1_16FlashAttnFwdSm90INS1_25CollectiveMainloopFwdSm90ILi2EN4cute5tupleIJNS5_1CILi1EEES8_S8_EEENS6_IJNS7_ILi128EEESA_NS7_ILi256EEEEEELi256ENS_12float_e4m3_tEfNS_4arch4Sm90ELb0ELb0ELb0ELb1ELb0ELb1ELb0ELb1ELb1ELb1ELb0ELb0EEENS1_21CollectiveEpilogueFwdINS6_IJSA_SB_SA_EEES9_NS_10bfloat16_tESF_Li256ELb1ELb1ELb0ELb1EEENS1_36VarlenDynamicPersistentTileSchedulerILi128ELi128ELi256ELi128ELb0ELb1ELb1ELb0ELb1ELb1EEEEEEEEEvNT_6ParamsE,"a",@progbits
	.sectionflags	@""
	.align	4
.nv.constant0._ZN7cutlass13device_kernelIN5flash11enable_sm90INS1_16FlashAttnFwdSm90INS1_25CollectiveMainloopFwdSm90ILi2EN4cute5tupleIJNS5_1CILi1EEES8_S8_EEENS6_IJNS7_ILi128EEESA_NS7_ILi256EEEEEELi256ENS_12float_e4m3_tEfNS_4arch4Sm90ELb0ELb0ELb0ELb1ELb0ELb1ELb0ELb1ELb1ELb1ELb0ELb0EEENS1_21CollectiveEpilogueFwdINS6_IJSA_SB_SA_EEES9_NS_10bfloat16_tESF_Li256ELb1ELb1ELb0ELb1EEENS1_36VarlenDynamicPersistentTileSchedulerILi128ELi128ELi256ELi128ELb0ELb1ELb1ELb0ELb1ELb1EEEEEEEEEvNT_6ParamsE:
	.zero		3328


//--------------------- .nv.constant0._ZN7cutlass13device_kernelIN5flash11enable_sm90INS1_16FlashAttnFwdSm90INS1_25CollectiveMainloopFwdSm90ILi2EN4cute5tupleIJNS5_1CILi1EEES8_S8_EEENS6_IJNS7_ILi128EEENS7_ILi64EEENS7_ILi256EEEEEELi256ENS_12float_e4m3_tEfNS_4arch4Sm90ELb0ELb1ELb0ELb0ELb0ELb0ELb0ELb1ELb1ELb1ELb0ELb0EEENS1_21CollectiveEpilogueFwdINS6_IJSA_SC_SB_EEES9_NS_10bfloat16_tESG_Li256ELb0ELb1ELb0ELb1EEENS1_30DynamicPersistentTileSchedulerILi256ELi128ELb0ELb1ELb1EEEEEEEEEvNT_6ParamsE --------------------------
	.section	.nv.constant0._ZN7cutlass13device_kernelIN5flash11enable_sm90INS1_16FlashAttnFwdSm90INS1_25CollectiveMainloopFwdSm90ILi2EN4cute5tupleIJNS5_1CILi1EEES8_S8_EEENS6_IJNS7_ILi128EEENS7_ILi64EEENS7_ILi256EEEEEELi256ENS_12float_e4m3_tEfNS_4arch4Sm90ELb0ELb1ELb0ELb0ELb0ELb0ELb0ELb1ELb1ELb1ELb0ELb0EEENS1_21CollectiveEpilogueFwdINS6_IJSA_SC_SB_EEES9_NS_10bfloat16_tESG_Li256ELb0ELb1ELb0ELb1EEENS1_30DynamicPersistentTileSchedulerILi256ELi128ELb0ELb1ELb1EEEEEEEEEvNT_6ParamsE,"a",@progbits
	.sectionflags	@""
	.align	4
.nv.constant0._ZN7cutlass13device_kernelIN5flash11enable_sm90INS1_16FlashAttnFwdSm90INS1_25CollectiveMainloopFwdSm90ILi2EN4cute5tupleIJNS5_1CILi1EEES8_S8_EEENS6_IJNS7_ILi128EEENS7_ILi64EEENS7_ILi256EEEEEELi256ENS_12float_e4m3_tEfNS_4arch4Sm90ELb0ELb1ELb0ELb0ELb0ELb0ELb0ELb1ELb1ELb1ELb0ELb0EEENS1_21CollectiveEpilogueFwdINS6_IJSA_SC_SB_EEES9_NS_10bfloat16_tESG_Li256ELb0ELb1ELb0ELb1EEENS1_30DynamicPersistentTileSchedulerILi256ELi128ELb0ELb1ELb1EEEEEEEEEvNT_6ParamsE:
	.zero		3328


//--------------------- .nv.constant0._ZN7cutlass13device_kernelIN5flash11enable_sm90INS1_16FlashAttnFwdSm90INS1_25CollectiveMainloopFwdSm90ILi2EN4cute5tupleIJNS5_1CILi1EEES8_S8_EEENS6_IJNS7_ILi128EEENS7_ILi64EEENS7_ILi256EEEEEELi256ENS_12float_e4m3_tEfNS_4arch4Sm90ELb0ELb1ELb0ELb1ELb0ELb0ELb0ELb1ELb1ELb1ELb0ELb0EEENS1_21CollectiveEpilogueFwdINS6_IJSA_SC_SB_EEES9_NS_10bfloat16_tESG_Li256ELb1ELb1ELb0ELb1EEENS1_36VarlenDynamicPersistentTileSchedulerILi128ELi64ELi256ELi128ELb0ELb1ELb1ELb1ELb0ELb1EEEEEEEEEvNT_6ParamsE --------------------------
	.section	.nv.constant0._ZN7cutlass13device_kernelIN5flash11enable_sm90INS1_16FlashAttnFwdSm90INS1_25CollectiveMainloopFwdSm90ILi2EN4cute5tupleIJNS5_1CILi1EEES8_S8_EEENS6_IJNS7_ILi128EEENS7_ILi64EEENS7_ILi256EEEEEELi256ENS_12float_e4m3_tEfNS_4arch4Sm90ELb0ELb1ELb0ELb1ELb0ELb0ELb0ELb1ELb1ELb1ELb0ELb0EEENS1_21CollectiveEpilogueFwdINS6_IJSA_SC_SB_EEES9_NS_10bfloat16_tESG_Li256ELb1ELb1ELb0ELb1EEENS1_36VarlenDynamicPersistentTileSchedulerILi128ELi64ELi256ELi128ELb0ELb1ELb1ELb1ELb0ELb1EEEEEEEEEvNT_6ParamsE,"a",@progbits
	.sectionflags	@""
	.align	4
.nv.constant0._ZN7cutlass13device_kernelIN5flash11enable_sm90INS1_16FlashAttnFwdSm90INS1_25CollectiveMainloopFwdSm90ILi2EN4cute5tupleIJNS5_1CILi1EEES8_S8_EEENS6_IJNS7_ILi128EEENS7_ILi64EEENS7_ILi256EEEEEELi256ENS_12float_e4m3_tEfNS_4arch4Sm90ELb0ELb1ELb0ELb1ELb0ELb0ELb0ELb1ELb1ELb1ELb0ELb0EEENS1_21CollectiveEpilogueFwdINS6_IJSA_SC_SB_EEES9_NS_10bfloat16_tESG_Li256ELb1ELb1ELb0ELb1EEENS1_36VarlenDynamicPersistentTileSchedulerILi128ELi64ELi256ELi128ELb0ELb1ELb1ELb1ELb0ELb1EEEEEEEEEvNT_6ParamsE:
	.zero		3328


//--------------------- .nv.constant0._ZN7cutlass13device_kernelIN5flash11enable_sm90INS1_16FlashAttnFwdSm90INS1_25CollectiveMainloopFwdSm90ILi2EN4cute5tupleIJNS5_1CILi1EEES8_S8_EEENS6_IJNS7_ILi128EEENS7_ILi64EEENS7_ILi256EEEEEELi256ENS_12float_e4m3_tEfNS_4arch4Sm90ELb0ELb1ELb0ELb1ELb0ELb1ELb0ELb1ELb1ELb1ELb0ELb0EEENS1_21CollectiveEpilogueFwdINS6_IJSA_SC_SB_EEES9_NS_10bfloat16_tESG_Li256ELb1ELb1ELb0ELb1EEENS1_36VarlenDynamicPersistentTileSchedulerILi128ELi64ELi256ELi128ELb0ELb1ELb1ELb1ELb0ELb1EEEEEEEEEvNT_6ParamsE --------------------------
	.section	.nv.constant0._ZN7cutlass13device_kernelIN5flash11enable_sm90INS1_16FlashAttnFwdSm90INS1_25CollectiveMainloopFwdSm90ILi2EN4cute5tupleIJNS5_1CILi1EEES8_S8_EEENS6_IJNS7_ILi128EEENS7_ILi64EEENS7_ILi256EEEEEELi256ENS_12float_e4m3_tEfNS_4arch4Sm90ELb0ELb1ELb0ELb1ELb0ELb1ELb0ELb1ELb1ELb1ELb0ELb0EEENS1_21CollectiveEpilogueFwdINS6_IJSA_SC_SB_EEES9_NS_10bfloat16_tESG_Li256ELb1ELb1ELb0ELb1EEENS1_36VarlenDynamicPersistentTileSchedulerILi128ELi64ELi256ELi128ELb0ELb1ELb1ELb1ELb0ELb1EEEEEEEEEvNT_6ParamsE,"a",@progbits
	.sectionflags	@""
	.align	4
.nv.constant0._ZN7cutlass13device_kernelIN5flash11enable_sm90INS1_16FlashAttnFwdSm90INS1_25CollectiveMainloopFwdSm90ILi2EN4cute5tupleIJNS5_1CILi1EEES8_S8_EEENS6_IJNS7_ILi128EEENS7_ILi64EEENS7_ILi256EEEEEELi256ENS_12float_e4m3_tEfNS_4arch4Sm90ELb0ELb1ELb0ELb1ELb0ELb1ELb0ELb1ELb1ELb1ELb0ELb0EEENS1_21CollectiveEpilogueFwdINS6_IJSA_SC_SB_EEES9_NS_10bfloat16_tESG_Li256ELb1ELb1ELb0ELb1EEENS1_36VarlenDynamicPersistentTileSchedulerILi128ELi64ELi256ELi128ELb0ELb1ELb1ELb1ELb0ELb1EEEEEEEEEvNT_6ParamsE:
	.zero		3328


//--------------------- .nv.constant0._ZN7cutlass13device_kernelIN5flash11enable_sm90INS1_16FlashAttnFwdSm90INS1_25CollectiveMainloopFwdSm90ILi2EN4cute5tupleIJNS5_1CILi1EEES8_S8_EEENS6_IJNS7_ILi128EEESA_NS7_ILi256EEEEEELi256ENS_12float_e4m3_tEfNS_4arch4Sm90ELb1ELb0ELb0ELb0ELb0ELb0ELb0ELb1ELb1ELb1ELb0ELb0EEENS1_21CollectiveEpilogueFwdINS6_IJSA_SB_SA_EEES9_NS_10bfloat16_tESF_Li256ELb0ELb1ELb0ELb1EEENS1_30DynamicPersistentTileSchedulerILi256ELi128ELb0ELb1ELb1EEEEEEEEEvNT_6ParamsE --------------------------
	.section	.nv.constant0._ZN7cutlass13device_kernelIN5flash11enable_sm90INS1_16FlashAttnFwdSm90INS1_25CollectiveMainloopFwdSm90ILi2EN4cute5tupleIJNS5_1CILi1EEES8_S8_EEENS6_IJNS7_ILi128EEESA_NS7_ILi256EEEEEELi256ENS_12float_e4m3_tEfNS_4arch4Sm90ELb1ELb0ELb0ELb0ELb0ELb0ELb0ELb1ELb1ELb1ELb0ELb0EEENS1_21CollectiveEpilogueFwdINS6_IJSA_SB_SA_EEES9_NS_10bfloat16_tESF_Li256ELb0ELb1ELb0ELb1EEENS1_30DynamicPersistentTileSchedulerILi256ELi128ELb0ELb1ELb1EEEEEEEEEvNT_6ParamsE,"a",@progbits
	.sectionflags	@""
	.align	4
.nv.constant0._ZN7cutlass13device_kernelIN5flash11enable_sm90INS1_16FlashAttnFwdSm90INS1_25CollectiveMainloopFwdSm90ILi2EN4cute5tupleIJNS5_1CILi1EEES8_S8_EEENS6_IJNS7_ILi128EEESA_NS7_ILi256EEEEEELi256ENS_12float_e4m3_tEfNS_4arch4Sm90ELb1ELb0ELb0ELb0ELb0ELb0ELb0ELb1ELb1ELb1ELb0ELb0EEENS1_21CollectiveEpilogueFwdINS6_IJSA_SB_SA_EEES9_NS_10bfloat16_tESF_Li256ELb0ELb1ELb0ELb1EEENS1_30DynamicPersistentTileSchedulerILi256ELi128ELb0ELb1ELb1EEEEEEEEEvNT_6ParamsE:
	.zero		3328


//--------------------- .nv.constant0._ZN7cutlass13device_kernelIN5flash11enable_sm90INS1_16FlashAttnFwdSm90INS1_25CollectiveMainloopFwdSm90ILi2EN4cute5tupleIJNS5_1CILi1EEES8_S8_EEENS6_IJNS7_ILi128EEESA_NS7_ILi256EEEEEELi256ENS_12float_e4m3_tEfNS_4arch4Sm90ELb1ELb0ELb0ELb1ELb0ELb0ELb0ELb1ELb1ELb1ELb0ELb0EEENS1_21CollectiveEpilogueFwdINS6_IJSA_SB_SA_EEES9_NS_10bfloat16_tESF_Li256ELb1ELb1ELb0ELb1EEENS1_36VarlenDynamicPersistentTileSchedulerILi128ELi128ELi256ELi128ELb0ELb1ELb1ELb1ELb1ELb1EEEEEEEEEvNT_6ParamsE --------------------------
	.section	.nv.constant0._ZN7cutlass13device_kernelIN5flash11enable_sm90INS1_16FlashAttnFwdSm90INS1_25CollectiveMainloopFwdSm90ILi2EN4cute5tupleIJNS5_1CILi1EEES8_S8_EEENS6_IJNS7_ILi128EEESA_NS7_ILi256EEEEEELi256ENS_12float_e4m3_tEfNS_4arch4Sm90ELb1ELb0ELb0ELb1ELb0ELb0ELb0ELb1ELb1ELb1ELb0ELb0EEENS1_21CollectiveEpilogueFwdINS6_IJSA_SB_SA_EEES9_NS_10bfloat16_tESF_Li256ELb1ELb1ELb0ELb1EEENS1_36VarlenDynamicPersistentTileSchedulerILi128ELi128ELi256ELi128ELb0ELb1ELb1ELb1ELb1ELb1EEEEEEEEEvNT_6ParamsE,"a",@progbits
	.sectionflags	@""
	.align	4
.nv.constant0._ZN7cutlass13device_kernelIN5flash11enable_sm90INS1_16FlashAttnFwdSm90INS1_25CollectiveMainloopFwdSm90ILi2EN4cute5tupleIJNS5_1CILi1EEES8_S8_EEENS6_IJNS7_ILi128EEESA_NS7_ILi256EEEEEELi256ENS_12float_e4m3_tEfNS_4arch4Sm90ELb1ELb0ELb0ELb1ELb0ELb0ELb0ELb1ELb1ELb1ELb0ELb0EEENS1_21CollectiveEpilogueFwdINS6_IJSA_SB_SA_EEES9_NS_10bfloat16_tESF_Li256ELb1ELb1ELb0ELb1EEENS1_36VarlenDynamicPersistentTileSchedulerILi128ELi128ELi256ELi128ELb0ELb1ELb1ELb1ELb1ELb1EEEEEEEEEvNT_6ParamsE:
	.zero		3328


//--------------------- .nv.constant0._ZN7cutlass13device_kernelIN5flash11enable_sm90INS1_16FlashAttnFwdSm90INS1_25CollectiveMainloopFwdSm90ILi2EN4cute5tupleIJNS5_1CILi1EEES8_S8_EEENS6_IJNS7_ILi128EEESA_NS7_ILi256EEEEEELi256ENS_12float_e4m3_tEfNS_4arch4Sm90ELb1ELb0ELb0ELb1ELb0ELb1ELb0ELb1ELb1ELb1ELb0ELb0EEENS1_21CollectiveEpilogueFwdINS6_IJSA_SB_SA_EEES9_NS_10bfloat16_tESF_Li256ELb1ELb1ELb0ELb1EEENS1_36VarlenDynamicPersistentTileSchedulerILi128ELi128ELi256ELi128ELb0ELb1ELb1ELb1ELb1ELb1EEEEEEEEEvNT_6ParamsE --------------------------
	.section	.nv.constant0._ZN7cutlass13device_kernelIN5flash11enable_sm90INS1_16FlashAttnFwdSm90INS1_25CollectiveMainloopFwdSm90ILi2EN4cute5tupleIJNS5_1CILi1EEES8_S8_EEENS6_IJNS7_ILi128EEESA_NS7_ILi256EEEEEELi256ENS_12float_e4m3_tEfNS_4arch4Sm90ELb1ELb0ELb0ELb1ELb0ELb1ELb0ELb1ELb1ELb1ELb0ELb0EEENS1_21CollectiveEpilogueFwdINS6_IJSA_SB_SA_EEES9_NS_10bfloat16_tESF_Li256ELb1ELb1ELb0ELb1EEENS1_36VarlenDynamicPersistentTileSchedulerILi128ELi128ELi256ELi128ELb0ELb1ELb1ELb1ELb1ELb1EEEEEEEEEvNT_6ParamsE,"a",@progbits
	.sectionflags	@""
	.align	4
.nv.constant0._ZN7cutlass13device_kernelIN5flash11enable_sm90INS1_16FlashAttnFwdSm90INS1_25CollectiveMainloopFwdSm90ILi2EN4cute5tupleIJNS5_1CILi1EEES8_S8_EEENS6_IJNS7_ILi128EEESA_NS7_ILi256EEEEEELi256ENS_12float_e4m3_tEfNS_4arch4Sm90ELb1ELb0ELb0ELb1ELb0ELb1ELb0ELb1ELb1ELb1ELb0ELb0EEENS1_21CollectiveEpilogueFwdINS6_IJSA_SB_SA_EEES9_NS_10bfloat16_tESF_Li256ELb1ELb1ELb0ELb1EEENS1_36VarlenDynamicPersistentTileSchedulerILi128ELi128ELi256ELi128ELb0ELb1ELb1ELb1ELb1ELb1EEEEEEEEEvNT_6ParamsE:
	.zero		3328


//--------------------- .nv.constant0._ZN7cutlass13device_kernelIN5flash11enable_sm90INS1_16FlashAttnFwdSm90INS1_25CollectiveMainloopFwdSm90ILi2EN4cute5tupleIJNS5_1CILi1EEES8_S8_EEENS6_IJNS7_ILi128EEENS7_ILi160EEENS7_ILi192EEEEEELi192ENS_12float_e4m3_tEfNS_4arch4Sm90ELb0ELb0ELb0ELb0ELb0ELb0ELb0ELb1ELb1ELb1ELb0ELb0EEENS1_21CollectiveEpilogueFwdINS6_IJSA_SC_SB_EEES9_NS_10bfloat16_tESG_Li256ELb0ELb1ELb0ELb1EEENS1_29StaticPersistentTileSchedulerILb0EEEEEEEEEvNT_6ParamsE --------------------------
	.section	.nv.constant0._ZN7cutlass13device_kernelIN5flash11enable_sm90INS1_16FlashAttnFwdSm90INS1_25CollectiveMainloopFwdSm90ILi2EN4cute5tupleIJNS5_1CILi1EEES8_S8_EEENS6_IJNS7_ILi128EEENS7_ILi160EEENS7_ILi192EEEEEELi192ENS_12float_e4m3_tEfNS_4arch4Sm90ELb0ELb0ELb0ELb0ELb0ELb0ELb0ELb1ELb1ELb1ELb0ELb0EEENS1_21CollectiveEpilogueFwdINS6_IJSA_SC_SB_EEES9_NS_10bfloat16_tESG_Li256ELb0ELb1ELb0ELb1EEENS1_29StaticPersistentTileSchedulerILb0EEEEEEEEEvNT_6ParamsE,"a",@progbits
	.sectionflags	@""
	.align	4
.nv.constant0._ZN7cutlass13device_kernelIN5flash11enable_sm90INS1_16FlashAttnFwdSm90INS1_25CollectiveMainloopFwdSm90ILi2EN4cute5tupleIJNS5_1CILi1EEES8_S8_EEENS6_IJNS7_ILi128EEENS7_ILi160EEENS7_ILi192EEEEEELi192ENS_12float_e4m3_tEfNS_4arch4Sm90ELb0ELb0ELb0ELb0ELb0ELb0ELb0ELb1ELb1ELb1ELb0ELb0EEENS1_21CollectiveEpilogueFwdINS6_IJSA_SC_SB_EEES9_NS_10bfloat16_tESG_Li256ELb0ELb1ELb0ELb1EEENS1_29StaticPersistentTileSchedulerILb0EEEEEEEEEvNT_6ParamsE:
	.zero		3200


//--------------------- .nv.constant0._ZN7cutlass13device_kernelIN5flash11enable_sm90INS1_16FlashAttnFwdSm90INS1_25CollectiveMainloopFwdSm90ILi2EN4cute5tupleIJNS5_1CILi2EEENS7_ILi1EEES9_EEENS6_IJNS7_ILi128EEENS7_ILi160EEENS7_ILi192EEEEEELi192ENS_12float_e4m3_tEfNS_4arch4Sm90ELb0ELb0ELb0ELb0ELb0ELb0ELb0ELb1ELb1ELb1ELb0ELb0EEENS1_21CollectiveEpilogueFwdINS6_IJSB_SD_SC_EEESA_NS_10bfloat16_tESH_Li256ELb0ELb1ELb0ELb1EEENS1_29StaticPersistentTileSchedulerILb0EEEEEEEEEvNT_6ParamsE --------------------------
	.section	.nv.constant0._ZN7cutlass13device_kernelIN5flash11enable_sm90INS1_16FlashAttnFwdSm90INS1_25CollectiveMainloopFwdSm90ILi2EN4cute5tupleIJNS5_1CILi2EEENS7_ILi1EEES9_EEENS6_IJNS7_ILi128EEENS7_ILi160EEENS7_ILi192EEEEEELi192ENS_12float_e4m3_tEfNS_4arch4Sm90ELb0ELb0ELb0ELb0ELb0ELb0ELb0ELb1ELb1ELb1ELb0ELb0EEENS1_21CollectiveEpilogueFwdINS6_IJSB_SD_SC_EEESA_NS_10bfloat16_tESH_Li256ELb0ELb1ELb0ELb1EEENS1_29StaticPersistentTileSchedulerILb0EEEEEEEEEvNT_6ParamsE,"a",@progbits
	.sectionflags	@""
	.align	4
.nv.constant0._ZN7cutlass13device_kernelIN5flash11enable_sm90INS1_16FlashAttnFwdSm90INS1_25CollectiveMainloopFwdSm90ILi2EN4cute5tupleIJNS5_1CILi2EEENS7_ILi1EEES9_EEENS6_IJNS7_ILi128EEENS7_ILi160EEENS7_ILi192EEEEEELi192ENS_12float_e4m3_tEfNS_4arch4Sm90ELb0ELb0ELb0ELb0ELb0ELb0ELb0ELb1ELb1ELb1ELb0ELb0EEENS1_21CollectiveEpilogueFwdINS6_IJSB_SD_SC_EEESA_NS_10bfloat16_tESH_Li256ELb0ELb1ELb0ELb1EEENS1_29StaticPersistentTileSchedulerILb0EEEEEEEEEvNT_6ParamsE:
	.zero		3200


//--------------------- .nv.constant0._ZN7cutlass13device_kernelIN5flash11enable_sm90INS1_16FlashAttnFwdSm90INS1_25CollectiveMainloopFwdSm90ILi2EN4cute5tupleIJNS5_1CILi1EEES8_S8_EEENS6_IJNS7_ILi128EEENS7_ILi160EEENS7_ILi192EEEEEELi192ENS_12float_e4m3_tEfNS_4arch4Sm90ELb0ELb0ELb0ELb1ELb0ELb0ELb0ELb1ELb1ELb1ELb0ELb0EEENS1_21CollectiveEpilogueFwdINS6_IJSA_SC_SB_EEES9_NS_10bfloat16_tESG_Li256ELb1ELb1ELb0ELb1EEENS1_36VarlenDynamicPersistentTileSchedulerILi128ELi160ELi256ELi128ELb0ELb1ELb1ELb0ELb1ELb1EEEEEEEEEvNT_6ParamsE --------------------------
	.section	.nv.constant0._ZN7cutlass13device_kernelIN5flash11enable_sm90INS1_16FlashAttnFwdSm90INS1_25CollectiveMainloopFwdSm90ILi2EN4cute5tupleIJNS5_1CILi1EEES8_S8_EEENS6_IJNS7_ILi128EEENS7_ILi160EEENS7_ILi192EEEEEELi192ENS_12float_e4m3_tEfNS_4arch4Sm90ELb0ELb0ELb0ELb1ELb0ELb0ELb0ELb1ELb1ELb1ELb0ELb0EEENS1_21CollectiveEpilogueFwdINS6_IJSA_SC_SB_EEES9_NS_10bfloat16_tESG_Li256ELb1ELb1ELb0ELb1EEENS1_36VarlenDynamicPersistentTileSchedulerILi128ELi160ELi256ELi128ELb0ELb1ELb1ELb0ELb1ELb1EEEEEEEEEvNT_6ParamsE,"a",@progbits
	.sectionflags	@""
	.align	4
.nv.constant0._ZN7cutlass13device_kernelIN5flash11enable_sm90INS1_16FlashAttnFwdSm90INS1_25CollectiveMainloopFwdSm90ILi2EN4cute5tupleIJNS5_1CILi1EEES8_S8_EEENS6_IJNS7_ILi128EEENS7_ILi160EEENS7_ILi192EEEEEELi192ENS_12float_e4m3_tEfNS_4arch4Sm90ELb0ELb0ELb0ELb1ELb0ELb0ELb0ELb1ELb1ELb1ELb0ELb0EEENS1_21CollectiveEpilogueFwdINS6_IJSA_SC_SB_EEES9_NS_10bfloat16_tESG_Li256ELb1ELb1ELb0ELb1EEENS1_36VarlenDynamicPersistentTileSchedulerILi128ELi160ELi256ELi128ELb0ELb1ELb1ELb0ELb1ELb1EEEEEEEEEvNT_6ParamsE:
	.zero		3328


//--------------------- .nv.constant0._ZN7cutlass13device_kernelIN5flash11enable_sm90INS1_16FlashAttnFwdSm90INS1_25CollectiveMainloopFwdSm90ILi2EN4cute5tupleIJNS5_1CILi1EEES8_S8_EEENS6_IJNS7_ILi128EEENS7_ILi160EEENS7_ILi192EEEEEELi192ENS_12float_e4m3_tEfNS_4arch4Sm90ELb0ELb0ELb0ELb1ELb0ELb1ELb0ELb1ELb1ELb1ELb0ELb0EEENS1_21CollectiveEpilogueFwdINS6_IJSA_SC_SB_EEES9_NS_10bfloat16_tESG_Li256ELb1ELb1ELb0ELb1EEENS1_36VarlenDynamicPersistentTileSchedulerILi128ELi160ELi256ELi128ELb0ELb1ELb1ELb0ELb1ELb1EEEEEEEEEvNT_6ParamsE --------------------------
	.section	.nv.constant0._ZN7cutlass13device_kernelIN5flash11enable_sm90INS1_16FlashAttnFwdSm90INS1_25CollectiveMainloopFwdSm90ILi2EN4cute5tupleIJNS5_1CILi1EEES8_S8_EEENS6_IJNS7_ILi128EEENS7_ILi160EEENS7_ILi192EEEEEELi192ENS_12float_e4m3_tEfNS_4arch4Sm90ELb0ELb0ELb0ELb1ELb0ELb1ELb0ELb1ELb1ELb1ELb0ELb0EEENS1_21CollectiveEpilogueFwdINS6_IJSA_SC_SB_EEES9_NS_10bfloat16_tESG_Li256ELb1ELb1ELb0ELb1EEENS1_36VarlenDynamicPersistentTileSchedulerILi128ELi160ELi256ELi128ELb0ELb1ELb1ELb0ELb1ELb1EEEEEEEEEvNT_6ParamsE,"a",@progbits
	.sectionflags	@""
	.align	4
.nv.constant0._ZN7cutlass13device_kernelIN5flash11enable_sm90INS1_16FlashAttnFwdSm90INS1_25CollectiveMainloopFwdSm90ILi2EN4cute5tupleIJNS5_1CILi1EEES8_S8_EEENS6_IJNS7_ILi128EEENS7_ILi160EEENS7_ILi192EEEEEELi192ENS_12float_e4m3_tEfNS_4arch4Sm90ELb0ELb0ELb0ELb1ELb0ELb1ELb0ELb1ELb1ELb1ELb0ELb0EEENS1_21CollectiveEpilogueFwdINS6_IJSA_SC_SB_EEES9_NS_10bfloat16_tESG_Li256ELb1ELb1ELb0ELb1EEENS1_36VarlenDynamicPersistentTileSchedulerILi128ELi160ELi256ELi128ELb0ELb1ELb1ELb0ELb1ELb1EEEEEEEEEvNT_6ParamsE:
	.zero		3328


//--------------------- .nv.constant0._ZN7cutlass13device_kernelIN5flash11enable_sm90INS1_16FlashAttnFwdSm90INS1_25CollectiveMainloopFwdSm90ILi2EN4cute5tupleIJNS5_1CILi1EEES8_S8_EEENS6_IJNS7_ILi128EEENS7_ILi160EEENS7_ILi192EEEEEELi192ENS_12float_e4m3_tEfNS_4arch4Sm90ELb0ELb1ELb0ELb0ELb0ELb0ELb0ELb1ELb1ELb1ELb0ELb0EEENS1_21CollectiveEpilogueFwdINS6_IJSA_SC_SB_EEES9_NS_10bfloat16_tESG_Li256ELb0ELb1ELb0ELb1EEENS1_30DynamicPersistentTileSchedulerILi256ELi128ELb0ELb1ELb1EEEEEEEEEvNT_6ParamsE --------------------------
	.section	.nv.constant0._ZN7cutlass13device_kernelIN5flash11enable_sm90INS1_16FlashAttnFwdSm90INS1_25CollectiveMainloopFwdSm90ILi2EN4cute5tupleIJNS5_1CILi1EEES8_S8_EEENS6_IJNS7_ILi128EEENS7_ILi160EEENS7_ILi192EEEEEELi192ENS_12float_e4m3_tEfNS_4arch4Sm90ELb0ELb1ELb0ELb0ELb0ELb0ELb0ELb1ELb1ELb1ELb0ELb0EEENS1_21CollectiveEpilogueFwdINS6_IJSA_SC_SB_EEES9_NS_10bfloat16_tESG_Li256ELb0ELb1ELb0ELb1EEENS1_30DynamicPersistentTileSchedulerILi256ELi128ELb0ELb1ELb1EEEEEEEEEvNT_6ParamsE,"a",@progbits
	.sectionflags	@""
	.align	4
.nv.constant0._ZN7cutlass13device_kernelIN5flash11enable_sm90INS1_16FlashAttnFwdSm90INS1_25CollectiveMainloopFwdSm90ILi2EN4cute5tupleIJNS5_1CILi1EEES8_S8_EEENS6_IJNS7_ILi128EEENS7_ILi160EEENS7_ILi192EEEEEELi192ENS_12float_e4m3_tEfNS_4arch4Sm90ELb0ELb1ELb0ELb0ELb0ELb0ELb0ELb1ELb1ELb1ELb0ELb0EEENS1_21CollectiveEpilogueFwdINS6_IJSA_SC_SB_EEES9_NS_10bfloat16_tESG_Li256ELb0ELb1ELb0ELb1EEENS1_30DynamicPersistentTileSchedulerILi256ELi128ELb0ELb1ELb1EEEEEEEEEvNT_6ParamsE:
	.zero		3328


//--------------------- .nv.constant0._ZN7cutlass13device_kernelIN5flash11enable_sm90INS1_16FlashAttnFwdSm90INS1_25CollectiveMainloopFwdSm90ILi2EN4cute5tupleIJNS5_1CILi1EEES8_S8_EEENS6_IJNS7_ILi128EEENS7_ILi160EEENS7_ILi192EEEEEELi192ENS_12float_e4m3_tEfNS_4arch4Sm90ELb0ELb1ELb0ELb1ELb0ELb0ELb0ELb1ELb1ELb1ELb0ELb0EEENS1_21CollectiveEpilogueFwdINS6_IJSA_SC_SB_EEES9_NS_10bfloat16_tESG_Li256ELb1ELb1ELb0ELb1EEENS1_36VarlenDynamicPersistentTileSchedulerILi128ELi160ELi256ELi128ELb0ELb1ELb1ELb1ELb0ELb1EEEEEEEEEvNT_6ParamsE --------------------------
	.section	.nv.constant0._ZN7cutlass13device_kernelIN5flash11enable_sm90INS1_16FlashAttnFwdSm90INS1_25CollectiveMainloopFwdSm90ILi2EN4cute5tupleIJNS5_1CILi1EEES8_S8_EEENS6_IJNS7_ILi128EEENS7_ILi160EEENS7_ILi192EEEEEELi192ENS_12float_e4m3_tEfNS_4arch4Sm90ELb0ELb1ELb0ELb1ELb0ELb0ELb0ELb1ELb1ELb1ELb0ELb0EEENS1_21CollectiveEpilogueFwdINS6_IJSA_SC_SB_EEES9_NS_10bfloat16_tESG_Li256ELb1ELb1ELb0ELb1EEENS1_36VarlenDynamicPersistentTileSchedulerILi128ELi160ELi256ELi128ELb0ELb1ELb1ELb1ELb0ELb1EEEEEEEEEvNT_6ParamsE,"a",@progbits
	.sectionflags	@""
	.align	4
.nv.constant0._ZN7cutlass13device_kernelIN5flash11enable_sm90INS1_16FlashAttnFwdSm90INS1_25CollectiveMainloopFwdSm90ILi2EN4cute5tupleIJNS5_1CILi1EEES8_S8_EEENS6_IJNS7_ILi128EEENS7_ILi160EEENS7_ILi192EEEEEELi192ENS_12float_e4m3_tEfNS_4arch4Sm90ELb0ELb1ELb0ELb1ELb0ELb0ELb0ELb1ELb1ELb1ELb0ELb0EEENS1_21CollectiveEpilogueFwdINS6_IJSA_SC_SB_EEES9_NS_10bfloat16_tESG_Li256ELb1ELb1ELb0ELb1EEENS1_36VarlenDynamicPersistentTileSchedulerILi128ELi160ELi256ELi128ELb0ELb1ELb1ELb1ELb0ELb1EEEEEEEEEvNT_6ParamsE:
	.zero		3328


//--------------------- .nv.constant0._ZN7cutlass13device_kernelIN5flash11enable_sm90INS1_16FlashAttnFwdSm90INS1_25CollectiveMainloopFwdSm90ILi2EN4cute5tupleIJNS5_1CILi1EEES8_S8_EEENS6_IJNS7_ILi128EEENS7_ILi160EEENS7_ILi192EEEEEELi192ENS_12float_e4m3_tEfNS_4arch4Sm90ELb0ELb1ELb0ELb1ELb0ELb1ELb0ELb1ELb1ELb1ELb0ELb0EEENS1_21CollectiveEpilogueFwdINS6_IJSA_SC_SB_EEES9_NS_10bfloat16_tESG_Li256ELb1ELb1ELb0ELb1EEENS1_36VarlenDynamicPersistentTileSchedulerILi128ELi160ELi256ELi128ELb0ELb1ELb1ELb1ELb0ELb1EEEEEEEEEvNT_6ParamsE --------------------------
	.section	.nv.constant0._ZN7cutlass13device_kernelIN5flash11enable_sm90INS1_16FlashAttnFwdSm90INS1_25CollectiveMainloopFwdSm90ILi2EN4cute5tupleIJNS5_1CILi1EEES8_S8_EEENS6_IJNS7_ILi128EEENS7_ILi160EEENS7_ILi192EEEEEELi192ENS_12float_e4m3_tEfNS_4arch4Sm90ELb0ELb1ELb0ELb1ELb0ELb1ELb0ELb1ELb1ELb1ELb0ELb0EEENS1_21CollectiveEpilogueFwdINS6_IJSA_SC_SB_EEES9_NS_10bfloat16_tESG_Li256ELb1ELb1ELb0ELb1EEENS1_36VarlenDynamicPersistentTileSchedulerILi128ELi160ELi256ELi128ELb0ELb1ELb1ELb1ELb0ELb1EEEEEEEEEvNT_6ParamsE,"a",@progbits
	.sectionflags	@""
	.align	4
.nv.constant0._ZN7cutlass13device_kernelIN5flash11enable_sm90INS1_16FlashAttnFwdSm90INS1_25CollectiveMainloopFwdSm90ILi2EN4cute5tupleIJNS5_1CILi1EEES8_S8_EEENS6_IJNS7_ILi128EEENS7_ILi160EEENS7_ILi192EEEEEELi192ENS_12float_e4m3_tEfNS_4arch4Sm90ELb0ELb1ELb0ELb1ELb0ELb1ELb0ELb1ELb1ELb1ELb0ELb0EEENS1_21CollectiveEpilogueFwdINS6_IJSA_SC_SB_EEES9_NS_10bfloat16_tESG_Li256ELb1ELb1ELb0ELb1EEENS1_36VarlenDynamicPersistentTileSchedulerILi128ELi160ELi256ELi128ELb0ELb1ELb1ELb1ELb0ELb1EEEEEEEEEvNT_6ParamsE:
	.zero		3328


//--------------------- .nv.constant0._ZN7cutlass13device_kernelIN5flash11enable_sm90INS1_16FlashAttnFwdSm90INS1_25CollectiveMainloopFwdSm90ILi2EN4cute5tupleIJNS5_1CILi1EEES8_S8_EEENS6_IJNS7_ILi128EEENS7_ILi160EEENS7_ILi192EEEEEELi192ENS_12float_e4m3_tEfNS_4arch4Sm90ELb1ELb0ELb0ELb0ELb0ELb0ELb0ELb1ELb1ELb1ELb0ELb0EEENS1_21CollectiveEpilogueFwdINS6_IJSA_SC_SB_EEES9_NS_10bfloat16_tESG_Li256ELb0ELb1ELb0ELb1EEENS1_30DynamicPersistentTileSchedulerILi256ELi128ELb0ELb1ELb1EEEEEEEEEvNT_6ParamsE --------------------------
	.section	.nv.constant0._ZN7cutlass13device_kernelIN5flash11enable_sm90INS1_16FlashAttnFwdSm90INS1_25CollectiveMainloopFwdSm90ILi2EN4cute5tupleIJNS5_1CILi1EEES8_S8_EEENS6_IJNS7_ILi128EEENS7_ILi160EEENS7_ILi192EEEEEELi192ENS_12float_e4m3_tEfNS_4arch4Sm90ELb1ELb0ELb0ELb0ELb0ELb0ELb0ELb1ELb1ELb1ELb0ELb0EEENS1_21CollectiveEpilogueFwdINS6_IJSA_SC_SB_EEES9_NS_10bfloat16_tESG_Li256ELb0ELb1ELb0ELb1EEENS1_30DynamicPersistentTileSchedulerILi256ELi128ELb0ELb1ELb1EEEEEEEEEvNT_6ParamsE,"a",@progbits
	.sectionflags	@""
	.align	4
.nv.constant0._ZN7cutlass13device_kernelIN5flash11enable_sm90INS1_16FlashAttnFwdSm90INS1_25CollectiveMainloopFwdSm90ILi2EN4cute5tupleIJNS5_1CILi1EEES8_S8_EEENS6_IJNS7_ILi128EEENS7_ILi160EEENS7_ILi192EEEEEELi192ENS_12float_e4m3_tEfNS_4arch4Sm90ELb1ELb0ELb0ELb0ELb0ELb0ELb0ELb1ELb1ELb1ELb0ELb0EEENS1_21CollectiveEpilogueFwdINS6_IJSA_SC_SB_EEES9_NS_10bfloat16_tESG_Li256ELb0ELb1ELb0ELb1EEENS1_30DynamicPersistentTileSchedulerILi256ELi128ELb0ELb1ELb1EEEEEEEEEvNT_6ParamsE:
	.zero		3328


//--------------------- .nv.constant0._ZN7cutlass13device_kernelIN5flash11enable_sm90INS1_16FlashAttnFwdSm90INS1_25CollectiveMainloopFwdSm90ILi2EN4cute5tupleIJNS5_1CILi1EEES8_S8_EEENS6_IJNS7_ILi128EEENS7_ILi160EEENS7_ILi192EEEEEELi192ENS_12float_e4m3_tEfNS_4arch4Sm90ELb1ELb0ELb0ELb1ELb0ELb0ELb0ELb1ELb1ELb1ELb0ELb0EEENS1_21CollectiveEpilogueFwdINS6_IJSA_SC_SB_EEES9_NS_10bfloat16_tESG_Li256ELb1ELb1ELb0ELb1EEENS1_36VarlenDynamicPersistentTileSchedulerILi128ELi160ELi256ELi128ELb0ELb1ELb1ELb1ELb1ELb1EEEEEEEEEvNT_6ParamsE --------------------------
	.section	.nv.constant0._ZN7cutlass13device_kernelIN5flash11enable_sm90INS1_16FlashAttnFwdSm90INS1_25CollectiveMainloopFwdSm90ILi2EN4cute5tupleIJNS5_1CILi1EEES8_S8_EEENS6_IJNS7_ILi128EEENS7_ILi160EEENS7_ILi192EEEEEELi192ENS_12float_e4m3_tEfNS_4arch4Sm90ELb1ELb0ELb0ELb1ELb0ELb0ELb0ELb1ELb1ELb1ELb0ELb0EEENS1_21CollectiveEpilogueFwdINS6_IJSA_SC_SB_EEES9_NS_10bfloat16_tESG_Li256ELb1ELb1ELb0ELb1EEENS1_36VarlenDynamicPersistentTileSchedulerILi128ELi160ELi256ELi128ELb0ELb1ELb1ELb1ELb1ELb1EEEEEEEEEvNT_6ParamsE,"a",@progbits
	.sectionflags	@""
	.align	4
.nv.constant0._ZN7cutlass13device_kernelIN5flash11enable_sm90INS1_16FlashAttnFwdSm90INS1_25CollectiveMainloopFwdSm90ILi2EN4cute5tupleIJNS5_1CILi1EEES8_S8_EEENS6_IJNS7_ILi128EEENS7_ILi160EEENS7_ILi192EEEEEELi192ENS_12float_e4m3_tEfNS_4arch4Sm90ELb1ELb0ELb0ELb1ELb0ELb0ELb0ELb1ELb1ELb1ELb0ELb0EEENS1_21CollectiveEpilogueFwdINS6_IJSA_SC_SB_EEES9_NS_10bfloat16_tESG_Li256ELb1ELb1ELb0ELb1EEENS1_36VarlenDynamicPersistentTileSchedulerILi128ELi160ELi256ELi128ELb0ELb1ELb1ELb1ELb1ELb1EEEEEEEEEvNT_6ParamsE:
	.zero		3328


//--------------------- .nv.constant0._ZN7cutlass13device_kernelIN5flash11enable_sm90INS1_16FlashAttnFwdSm90INS1_25CollectiveMainloopFwdSm90ILi2EN4cute5tupleIJNS5_1CILi1EEES8_S8_EEENS6_IJNS7_ILi128EEENS7_ILi160EEENS7_ILi192EEEEEELi192ENS_12float_e4m3_tEfNS_4arch4Sm90ELb1ELb0ELb0ELb1ELb0ELb1ELb0ELb1ELb1ELb1ELb0ELb0EEENS1_21CollectiveEpilogueFwdINS6_IJSA_SC_SB_EEES9_NS_10bfloat16_tESG_Li256ELb1ELb1ELb0ELb1EEENS1_36VarlenDynamicPersistentTileSchedulerILi128ELi160ELi256ELi128ELb0ELb1ELb1ELb1ELb1ELb1EEEEEEEEEvNT_6ParamsE --------------------------
	.section	.nv.constant0._ZN7cutlass13device_kernelIN5flash11enable_sm90INS1_16FlashAttnFwdSm90INS1_25CollectiveMainloopFwdSm90ILi2EN4cute5tupleIJNS5_1CILi1EEES8_S8_EEENS6_IJNS7_ILi128EEENS7_ILi160EEENS7_ILi192EEEEEELi192ENS_12float_e4m3_tEfNS_4arch4Sm90ELb1ELb0ELb0ELb1ELb0ELb1ELb0ELb1ELb1ELb1ELb0ELb0EEENS1_21CollectiveEpilogueFwdINS6_IJSA_SC_SB_EEES9_NS_10bfloat16_tESG_Li256ELb1ELb1ELb0ELb1EEENS1_36VarlenDynamicPersistentTileSchedulerILi128ELi160ELi256ELi128ELb0ELb1ELb1ELb1ELb1ELb1EEEEEEEEEvNT_6ParamsE,"a",@progbits
	.sectionflags	@""
	.align	4
.nv.constant0._ZN7cutlass13device_kernelIN5flash11enable_sm90INS1_16FlashAttnFwdSm90INS1_25CollectiveMainloopFwdSm90ILi2EN4cute5tupleIJNS5_1CILi1EEES8_S8_EEENS6_IJNS7_ILi128EEENS7_ILi160EEENS7_ILi192EEEEEELi192ENS_12float_e4m3_tEfNS_4arch4Sm90ELb1ELb0ELb0ELb1ELb0ELb1ELb0ELb1ELb1ELb1ELb0ELb0EEENS1_21CollectiveEpilogueFwdINS6_IJSA_SC_SB_EEES9_NS_10bfloat16_tESG_Li256ELb1ELb1ELb0ELb1EEENS1_36VarlenDynamicPersistentTileSchedulerILi128ELi160ELi256ELi128ELb0ELb1ELb1ELb1ELb1ELb1EEEEEEEEEvNT_6ParamsE:
	.zero		3328


//--------------------- .nv.constant0._ZN7cutlass13device_kernelIN5flash11enable_sm90INS1_16FlashAttnFwdSm90INS1_25CollectiveMainloopFwdSm90ILi2EN4cute5tupleIJNS5_1CILi1EEES8_S8_EEENS6_IJNS7_ILi128EEENS7_ILi224EEESA_EEELi128ENS_12float_e4m3_tEfNS_4arch4Sm90ELb0ELb0ELb0ELb0ELb0ELb0ELb0ELb1ELb1ELb1ELb0ELb0EEENS1_21CollectiveEpilogueFwdINS6_IJSA_SA_SB_EEES9_NS_10bfloat16_tESF_Li256ELb0ELb1ELb0ELb1EEENS1_29StaticPersistentTileSchedulerILb0EEEEEEEEEvNT_6ParamsE --------------------------
	.section	.nv.constant0._ZN7cutlass13device_kernelIN5flash11enable_sm90INS1_16FlashAttnFwdSm90INS1_25CollectiveMainloopFwdSm90ILi2EN4cute5tupleIJNS5_1CILi1EEES8_S8_EEENS6_IJNS7_ILi128EEENS7_ILi224EEESA_EEELi128ENS_12float_e4m3_tEfNS_4arch4Sm90ELb0ELb0ELb0ELb0ELb0ELb0ELb0ELb1ELb1ELb1ELb0ELb0EEENS1_21CollectiveEpilogueFwdINS6_IJSA_SA_SB_EEES9_NS_10bfloat16_tESF_Li256ELb0ELb1ELb0ELb1EEENS1_29StaticPersistentTileSchedulerILb0EEEEEEEEEvNT_6ParamsE,"a",@progbits
	.sectionflags	@""
	.align	4
.nv.constant0._ZN7cutlass13device_kernelIN5flash11enable_sm90INS1_16FlashAttnFwdSm90INS1_25CollectiveMainloopFwdSm90ILi2EN4cute5tupleIJNS5_1CILi1EEES8_S8_EEENS6_IJNS7_ILi128EEENS7_ILi224EEESA_EEELi128ENS_12float_e4m3_tEfNS_4arch4Sm90ELb0ELb0ELb0ELb0ELb0ELb0ELb0ELb1ELb1ELb1ELb0ELb0EEENS1_21CollectiveEpilogueFwdINS6_IJSA_SA_SB_EEES9_NS_10bfloat16_tESF_Li256ELb0ELb1ELb0ELb1EEENS1_29StaticPersistentTileSchedulerILb0EEEEEEEEEvNT_6ParamsE:
	.zero		3200


//--------------------- .nv.constant0._ZN7cutlass13device_kernelIN5flash11enable_sm90INS1_16FlashAttnFwdSm90INS1_25CollectiveMainloopFwdSm90ILi2EN4cute5tupleIJNS5_1CILi1EEES8_S8_EEENS6_IJNS7_ILi128EEENS7_ILi224EEESA_EEELi128ENS_12float_e4m3_tEfNS_4arch4Sm90ELb0ELb0ELb0ELb1ELb0ELb0ELb0ELb1ELb1ELb1ELb0ELb0EEENS1_21CollectiveEpilogueFwdINS6_IJSA_SA_SB_EEES9_NS_10bfloat16_tESF_Li256ELb1ELb1ELb0ELb1EEENS1_36VarlenDynamicPersistentTileSchedulerILi128ELi224ELi256ELi128ELb0ELb1ELb1ELb0ELb1ELb1EEEEEEEEEvNT_6ParamsE --------------------------
	.section	.nv.constant0._ZN7cutlass13device_kernelIN5flash11enable_sm90INS1_16FlashAttnFwdSm90INS1_25CollectiveMainloopFwdSm90ILi2EN4cute5tupleIJNS5_1CILi1EEES8_S8_EEENS6_IJNS7_ILi128EEENS7_ILi224EEESA_EEELi128ENS_12float_e4m3_tEfNS_4arch4Sm90ELb0ELb0ELb0ELb1ELb0ELb0ELb0ELb1ELb1ELb1ELb0ELb0EEENS1_21CollectiveEpilogueFwdINS6_IJSA_SA_SB_EEES9_NS_10bfloat16_tESF_Li256ELb1ELb1ELb0ELb1EEENS1_36VarlenDynamicPersistentTileSchedulerILi128ELi224ELi256ELi128ELb0ELb1ELb1ELb0ELb1ELb1EEEEEEEEEvNT_6ParamsE,"a",@progbits
	.sectionflags	@""
	.align	4
.nv.constant0._ZN7cutlass13device_kernelIN5flash11enable_sm90INS1_16FlashAttnFwdSm90INS1_25CollectiveMainloopFwdSm90ILi2EN4cute5tupleIJNS5_1CILi1EEES8_S8_EEENS6_IJNS7_ILi128EEENS7_ILi224EEESA_EEELi128ENS_12float_e4m3_tEfNS_4arch4Sm90ELb0ELb0ELb0ELb1ELb0ELb0ELb0ELb1ELb1ELb1ELb0ELb0EEENS1_21CollectiveEpilogueFwdINS6_IJSA_SA_SB_EEES9_NS_10bfloat16_tESF_Li256ELb1ELb1ELb0ELb1EEENS1_36VarlenDynamicPersistentTileSchedulerILi128ELi224ELi256ELi128ELb0ELb1ELb1ELb0ELb1ELb1EEEEEEEEEvNT_6ParamsE:
	.zero		3328


//--------------------- .nv.constant0._ZN7cutlass13device_kernelIN5flash11enable_sm90INS1_16FlashAttnFwdSm90INS1_25CollectiveMainloopFwdSm90ILi2EN4cute5tupleIJNS5_1CILi1EEES8_S8_EEENS6_IJNS7_ILi128EEENS7_ILi224EEESA_EEELi128ENS_12float_e4m3_tEfNS_4arch4Sm90ELb0ELb0ELb0ELb1ELb0ELb1ELb0ELb1ELb1ELb1ELb0ELb0EEENS1_21CollectiveEpilogueFwdINS6_IJSA_SA_SB_EEES9_NS_10bfloat16_tESF_Li256ELb1ELb1ELb0ELb1EEENS1_36VarlenDynamicPersistentTileSchedulerILi128ELi224ELi256ELi128ELb0ELb1ELb1ELb0ELb1ELb1EEEEEEEEEvNT_6ParamsE --------------------------
	.section	.nv.constant0._ZN7cutlass13device_kernelIN5flash11enable_sm90INS1_16FlashAttnFwdSm90INS1_25CollectiveMainloopFwdSm90ILi2EN4cute5tupleIJNS5_1CILi1EEES8_S8_EEENS6_IJNS7_ILi128EEENS7_ILi224EEESA_EEELi128ENS_12float_e4m3_tEfNS_4arch4Sm90ELb0ELb0ELb0ELb1ELb0ELb1ELb0ELb1ELb1ELb1ELb0ELb0EEENS1_21CollectiveEpilogueFwdINS6_IJSA_SA_SB_EEES9_NS_10bfloat16_tESF_Li256ELb1ELb1ELb0ELb1EEENS1_36VarlenDynamicPersistentTileSchedulerILi128ELi224ELi256ELi128ELb0ELb1ELb1ELb0ELb1ELb1EEEEEEEEEvNT_6ParamsE,"a",@progbits
	.sectionflags	@""
	.align	4
.nv.constant0._ZN7cutlass13device_kernelIN5flash11enable_sm90INS1_16FlashAttnFwdSm90INS1_25CollectiveMainloopFwdSm90ILi2EN4cute5tupleIJNS5_1CILi1EEES8_S8_EEENS6_IJNS7_ILi128EEENS7_ILi224EEESA_EEELi128ENS_12float_e4m3_tEfNS_4arch4Sm90ELb0ELb0ELb0ELb1ELb0ELb1ELb0ELb1ELb1ELb1ELb0ELb0EEENS1_21CollectiveEpilogueFwdINS6_IJSA_SA_SB_EEES9_NS_10bfloat16_tESF_Li256ELb1ELb1ELb0ELb1EEENS1_36VarlenDynamicPersistentTileSchedulerILi128ELi224ELi256ELi128ELb0ELb1ELb1ELb0ELb1ELb1EEEEEEEEEvNT_6ParamsE:
	.zero		3328


//--------------------- .nv.constant0._ZN7cutlass13device_kernelIN5flash11enable_sm90INS1_16FlashAttnFwdSm90INS1_25CollectiveMainloopFwdSm90ILi2EN4cute5tupleIJNS5_1CILi1EEES8_S8_EEENS6_IJNS7_ILi128EEENS7_ILi224EEESA_EEELi128ENS_12float_e4m3_tEfNS_4arch4Sm90ELb0ELb1ELb0ELb0ELb0ELb0ELb0ELb1ELb1ELb1ELb0ELb0EEENS1_21CollectiveEpilogueFwdINS6_IJSA_SA_SB_EEES9_NS_10bfloat16_tESF_Li256ELb0ELb1ELb0ELb1EEENS1_30DynamicPersistentTileSchedulerILi256ELi128ELb0ELb1ELb1EEEEEEEEEvNT_6ParamsE --------------------------
	.section	.nv.constant0._ZN7cutlass13device_kernelIN5flash11enable_sm90INS1_16FlashAttnFwdSm90INS1_25CollectiveMainloopFwdSm90ILi2EN4cute5tupleIJNS5_1CILi1EEES8_S8_EEENS6_IJNS7_ILi128EEENS7_ILi224EEESA_EEELi128ENS_12float_e4m3_tEfNS_4arch4Sm90ELb0ELb1ELb0ELb0ELb0ELb0ELb0ELb1ELb1ELb1ELb0ELb0EEENS1_21CollectiveEpilogueFwdINS6_IJSA_SA_SB_EEES9_NS_10bfloat16_tESF_Li256ELb0ELb1ELb0ELb1EEENS1_30DynamicPersistentTileSchedulerILi256ELi128ELb0ELb1ELb1EEEEEEEEEvNT_6ParamsE,"a",@progbits
	.sectionflags	@""
	.align	4
.nv.constant0._ZN7cutlass13device_kernelIN5flash11enable_sm90INS1_16FlashAttnFwdSm90INS1_25CollectiveMainloopFwdSm90ILi2EN4cute5tupleIJNS5_1CILi1EEES8_S8_EEENS6_IJNS7_ILi128EEENS7_ILi224EEESA_EEELi128ENS_12float_e4m3_tEfNS_4arch4Sm90ELb0ELb1ELb0ELb0ELb0ELb0ELb0ELb1ELb1ELb1ELb0ELb0EEENS1_21CollectiveEpilogueFwdINS6_IJSA_SA_SB_EEES9_NS_10bfloat16_tESF_Li256ELb0ELb1ELb0ELb1EEENS1_30DynamicPersistentTileSchedulerILi256ELi128ELb0ELb1ELb1EEEEEEEEEvNT_6ParamsE:
	.zero		3328


//--------------------- .nv.constant0._ZN7cutlass13device_kernelIN5flash11enable_sm90INS1_16FlashAttnFwdSm90INS1_25CollectiveMainloopFwdSm90ILi2EN4cute5tupleIJNS5_1CILi1EEES8_S8_EEENS6_IJNS7_ILi128EEENS7_ILi224EEESA_EEELi128ENS_12float_e4m3_tEfNS_4arch4Sm90ELb0ELb1ELb0ELb1ELb0ELb0ELb0ELb1ELb1ELb1ELb0ELb0EEENS1_21CollectiveEpilogueFwdINS6_IJSA_SA_SB_EEES9_NS_10bfloat16_tESF_Li256ELb1ELb1ELb0ELb1EEENS1_36VarlenDynamicPersistentTileSchedulerILi128ELi224ELi256ELi128ELb0ELb1ELb1ELb1ELb0ELb1EEEEEEEEEvNT_6ParamsE --------------------------
	.section	.nv.constant0._ZN7cutlass13device_kernelIN5flash11enable_sm90INS1_16FlashAttnFwdSm90INS1_25CollectiveMainloopFwdSm90ILi2EN4cute5tupleIJNS5_1CILi1EEES8_S8_EEENS6_IJNS7_ILi128EEENS7_ILi224EEESA_EEELi128ENS_12float_e4m3_tEfNS_4arch4Sm90ELb0ELb1ELb0ELb1ELb0ELb0ELb0ELb1ELb1ELb1ELb0ELb0EEENS1_21CollectiveEpilogueFwdINS6_IJSA_SA_SB_EEES9_NS_10bfloat16_tESF_Li256ELb1ELb1ELb0ELb1EEENS1_36VarlenDynamicPersistentTileSchedulerILi128ELi224ELi256ELi128ELb0ELb1ELb1ELb1ELb0ELb1EEEEEEEEEvNT_6ParamsE,"a",@progbits
	.sectionflags	@""
	.align	4
.nv.constant0._ZN7cutlass13device_kernelIN5flash11enable_sm90INS1_16FlashAttnFwdSm90INS1_25CollectiveMainloopFwdSm90ILi2EN4cute5tupleIJNS5_1CILi1EEES8_S8_EEENS6_IJNS7_ILi128EEENS7_ILi224EEESA_EEELi128ENS_12float_e4m3_tEfNS_4arch4Sm90ELb0ELb1ELb0ELb1ELb0ELb0ELb0ELb1ELb1ELb1ELb0ELb0EEENS1_21CollectiveEpilogueFwdINS6_IJSA_SA_SB_EEES9_NS_10bfloat16_tESF_Li256ELb1ELb1ELb0ELb1EEENS1_36VarlenDynamicPersistentTileSchedulerILi128ELi224ELi256ELi128ELb0ELb1ELb1ELb1ELb0ELb1EEEEEEEEEvNT_6ParamsE:
	.zero		3328


//--------------------- .nv.constant0._ZN7cutlass13device_kernelIN5flash11enable_sm90INS1_16FlashAttnFwdSm90INS1_25CollectiveMainloopFwdSm90ILi2EN4cute5tupleIJNS5_1CILi1EEES8_S8_EEENS6_IJNS7_ILi128EEENS7_ILi224EEESA_EEELi128ENS_12float_e4m3_tEfNS_4arch4Sm90ELb0ELb1ELb0ELb1ELb0ELb1ELb0ELb1ELb1ELb1ELb0ELb0EEENS1_21CollectiveEpilogueFwdINS6_IJSA_SA_SB_EEES9_NS_10bfloat16_tESF_Li256ELb1ELb1ELb0ELb1EEENS1_36VarlenDynamicPersistentTileSchedulerILi128ELi224ELi256ELi128ELb0ELb1ELb1ELb1ELb0ELb1EEEEEEEEEvNT_6ParamsE --------------------------
	.section	.nv.constant0._ZN7cutlass13device_kernelIN5flash11enable_sm90INS1_16FlashAttnFwdSm90INS1_25CollectiveMainloopFwdSm90ILi2EN4cute5tupleIJNS5_1CILi1EEES8_S8_EEENS6_IJNS7_ILi128EEENS7_ILi224EEESA_EEELi128ENS_12float_e4m3_tEfNS_4arch4Sm90ELb0ELb1ELb0ELb1ELb0ELb1ELb0ELb1ELb1ELb1ELb0ELb0EEENS1_21CollectiveEpilogueFwdINS6_IJSA_SA_SB_EEES9_NS_10bfloat16_tESF_Li256ELb1ELb1ELb0ELb1EEENS1_36VarlenDynamicPersistentTileSchedulerILi128ELi224ELi256ELi128ELb0ELb1ELb1ELb1ELb0ELb1EEEEEEEEEvNT_6ParamsE,"a",@progbits
	.sectionflags	@""
	.align	4
.nv.constant0._ZN7cutlass13device_kernelIN5flash11enable_sm90INS1_16FlashAttnFwdSm90INS1_25CollectiveMainloopFwdSm90ILi2EN4cute5tupleIJNS5_1CILi1EEES8_S8_EEENS6_IJNS7_ILi128EEENS7_ILi224EEESA_EEELi128ENS_12float_e4m3_tEfNS_4arch4Sm90ELb0ELb1ELb0ELb1ELb0ELb1ELb0ELb1ELb1ELb1ELb0ELb0EEENS1_21CollectiveEpilogueFwdINS6_IJSA_SA_SB_EEES9_NS_10bfloat16_tESF_Li256ELb1ELb1ELb0ELb1EEENS1_36VarlenDynamicPersistentTileSchedulerILi128ELi224ELi256ELi128ELb0ELb1ELb1ELb1ELb0ELb1EEEEEEEEEvNT_6ParamsE:
	.zero		3328


//--------------------- .nv.constant0._ZN7cutlass13device_kernelIN5flash11enable_sm90INS1_16FlashAttnFwdSm90INS1_25CollectiveMainloopFwdSm90ILi2EN4cute5tupleIJNS5_1CILi1EEES8_S8_EEENS6_IJNS7_ILi128EEENS7_ILi224EEESA_EEELi128ENS_12float_e4m3_tEfNS_4arch4Sm90ELb1ELb0ELb0ELb0ELb0ELb0ELb0ELb1ELb1ELb1ELb0ELb0EEENS1_21CollectiveEpilogueFwdINS6_IJSA_SA_SB_EEES9_NS_10bfloat16_tESF_Li256ELb0ELb1ELb0ELb1EEENS1_30DynamicPersistentTileSchedulerILi256ELi128ELb0ELb1ELb1EEEEEEEEEvNT_6ParamsE --------------------------
	.section	.nv.constant0._ZN7cutlass13device_kernelIN5flash11enable_sm90INS1_16FlashAttnFwdSm90INS1_25CollectiveMainloopFwdSm90ILi2EN4cute5tupleIJNS5_1CILi1EEES8_S8_EEENS6_IJNS7_ILi128EEENS7_ILi224EEESA_EEELi128ENS_12float_e4m3_tEfNS_4arch4Sm90ELb1ELb0ELb0ELb0ELb0ELb0ELb0ELb1ELb1ELb1ELb0ELb0EEENS1_21CollectiveEpilogueFwdINS6_IJSA_SA_SB_EEES9_NS_10bfloat16_tESF_Li256ELb0ELb1ELb0ELb1EEENS1_30DynamicPersistentTileSchedulerILi256ELi128ELb0ELb1ELb1EEEEEEEEEvNT_6ParamsE,"a",@progbits
	.sectionflags	@""
	.align	4
.nv.constant0._ZN7cutlass13device_kernelIN5flash11enable_sm90INS1_16FlashAttnFwdSm90INS1_25CollectiveMainloopFwdSm90ILi2EN4cute5tupleIJNS5_1CILi1EEES8_S8_EEENS6_IJNS7_ILi128EEENS7_ILi224EEESA_EEELi128ENS_12float_e4m3_tEfNS_4arch4Sm90ELb1ELb0ELb0ELb0ELb0ELb0ELb0ELb1ELb1ELb1ELb0ELb0EEENS1_21CollectiveEpilogueFwdINS6_IJSA_SA_SB_EEES9_NS_10bfloat16_tESF_Li256ELb0ELb1ELb0ELb1EEENS1_30DynamicPersistentTileSchedulerILi256ELi128ELb0ELb1ELb1EEEEEEEEEvNT_6ParamsE:
	.zero		3328


//--------------------- .nv.constant0._ZN7cutlass13device_kernelIN5flash11enable_sm90INS1_16FlashAttnFwdSm90INS1_25CollectiveMainloopFwdSm90ILi2EN4cute5tupleIJNS5_1CILi1EEES8_S8_EEENS6_IJNS7_ILi128EEENS7_ILi224EEESA_EEELi128ENS_12float_e4m3_tEfNS_4arch4Sm90ELb1ELb0ELb0ELb1ELb0ELb0ELb0ELb1ELb1ELb1ELb0ELb0EEENS1_21CollectiveEpilogueFwdINS6_IJSA_SA_SB_EEES9_NS_10bfloat16_tESF_Li256ELb1ELb1ELb0ELb1EEENS1_36VarlenDynamicPersistentTileSchedulerILi128ELi224ELi256ELi128ELb0ELb1ELb1ELb1ELb1ELb1EEEEEEEEEvNT_6ParamsE --------------------------
	.section	.nv.constant0._ZN7cutlass13device_kernelIN5flash11enable_sm90INS1_16FlashAttnFwdSm90INS1_25CollectiveMainloopFwdSm90ILi2EN4cute5tupleIJNS5_1CILi1EEES8_S8_EEENS6_IJNS7_ILi128EEENS7_ILi224EEESA_EEELi128ENS_12float_e4m3_tEfNS_4arch4Sm90ELb1ELb0ELb0ELb1ELb0ELb0ELb0ELb1ELb1ELb1ELb0ELb0EEENS1_21CollectiveEpilogueFwdINS6_IJSA_SA_SB_EEES9_NS_10bfloat16_tESF_Li256ELb1ELb1ELb0ELb1EEENS1_36VarlenDynamicPersistentTileSchedulerILi128ELi224ELi256ELi128ELb0ELb1ELb1ELb1ELb1ELb1EEEEEEEEEvNT_6ParamsE,"a",@progbits
	.sectionflags	@""
	.align	4
.nv.constant0._ZN7cutlass13device_kernelIN5flash11enable_sm90INS1_16FlashAttnFwdSm90INS1_25CollectiveMainloopFwdSm90ILi2EN4cute5tupleIJNS5_1CILi1EEES8_S8_EEENS6_IJNS7_ILi128EEENS7_ILi224EEESA_EEELi128ENS_12float_e4m3_tEfNS_4arch4Sm90ELb1ELb0ELb0ELb1ELb0ELb0ELb0ELb1ELb1ELb1ELb0ELb0EEENS1_21CollectiveEpilogueFwdINS6_IJSA_SA_SB_EEES9_NS_10bfloat16_tESF_Li256ELb1ELb1ELb0ELb1EEENS1_36VarlenDynamicPersistentTileSchedulerILi128ELi224ELi256ELi128ELb0ELb1ELb1ELb1ELb1ELb1EEEEEEEEEvNT_6ParamsE:
	.zero		3328


//--------------------- .nv.constant0._ZN7cutlass13device_kernelIN5flash11enable_sm90INS1_16FlashAttnFwdSm90INS1_25CollectiveMainloopFwdSm90ILi2EN4cute5tupleIJNS5_1CILi1EEES8_S8_EEENS6_IJNS7_ILi128EEENS7_ILi224EEESA_EEELi128ENS_12float_e4m3_tEfNS_4arch4Sm90ELb1ELb0ELb0ELb1ELb0ELb1ELb0ELb1ELb1ELb1ELb0ELb0EEENS1_21CollectiveEpilogueFwdINS6_IJSA_SA_SB_EEES9_NS_10bfloat16_tESF_Li256ELb1ELb1ELb0ELb1EEENS1_36VarlenDynamicPersistentTileSchedulerILi128ELi224ELi256ELi128ELb0ELb1ELb1ELb1ELb1ELb1EEEEEEEEEvNT_6ParamsE --------------------------
	.section	.nv.constant0._ZN7cutlass13device_kernelIN5flash11enable_sm90INS1_16FlashAttnFwdSm90INS1_25CollectiveMainloopFwdSm90ILi2EN4cute5tupleIJNS5_1CILi1EEES8_S8_EEENS6_IJNS7_ILi128EEENS7_ILi224EEESA_EEELi128ENS_12float_e4m3_tEfNS_4arch4Sm90ELb1ELb0ELb0ELb1ELb0ELb1ELb0ELb1ELb1ELb1ELb0ELb0EEENS1_21CollectiveEpilogueFwdINS6_IJSA_SA_SB_EEES9_NS_10bfloat16_tESF_Li256ELb1ELb1ELb0ELb1EEENS1_36VarlenDynamicPersistentTileSchedulerILi128ELi224ELi256ELi128ELb0ELb1ELb1ELb1ELb1ELb1EEEEEEEEEvNT_6ParamsE,"a",@progbits
	.sectionflags	@""
	.align	4
.nv.constant0._ZN7cutlass13device_kernelIN5flash11enable_sm90INS1_16FlashAttnFwdSm90INS1_25CollectiveMainloopFwdSm90ILi2EN4cute5tupleIJNS5_1CILi1EEES8_S8_EEENS6_IJNS7_ILi128EEENS7_ILi224EEESA_EEELi128ENS_12float_e4m3_tEfNS_4arch4Sm90ELb1ELb0ELb0ELb1ELb0ELb1ELb0ELb1ELb1ELb1ELb0ELb0EEENS1_21CollectiveEpilogueFwdINS6_IJSA_SA_SB_EEES9_NS_10bfloat16_tESF_Li256ELb1ELb1ELb0ELb1EEENS1_36VarlenDynamicPersistentTileSchedulerILi128ELi224ELi256ELi128ELb0ELb1ELb1ELb1ELb1ELb1EEEEEEEEEvNT_6ParamsE:
	.zero		3328


//--------------------- .nv.constant0._ZN7cutlass13device_kernelIN5flash11enable_sm90INS1_16FlashAttnFwdSm90INS1_25CollectiveMainloopFwdSm90ILi2EN4cute5tupleIJNS5_1CILi1EEES8_S8_EEENS6_IJNS7_ILi192EEENS7_ILi128EEENS7_ILi96EEEEEELi96ENS_12float_e4m3_tEfNS_4arch4Sm90ELb0ELb0ELb0ELb0ELb0ELb0ELb0ELb1ELb1ELb1ELb0ELb0EEENS1_21CollectiveEpilogueFwdINS6_IJSA_SC_SB_EEES9_NS_10bfloat16_tESG_Li384ELb0ELb1ELb0ELb1EEENS1_29StaticPersistentTileSchedulerILb0EEEEEEEEEvNT_6ParamsE --------------------------
	.section	.nv.constant0._ZN7cutlass13device_kernelIN5flash11enable_sm90INS1_16FlashAttnFwdSm90INS1_25CollectiveMainloopFwdSm90ILi2EN4cute5tupleIJNS5_1CILi1EEES8_S8_EEENS6_IJNS7_ILi192EEENS7_ILi128EEENS7_ILi96EEEEEELi96ENS_12float_e4m3_tEfNS_4arch4Sm90ELb0ELb0ELb0ELb0ELb0ELb0ELb0ELb1ELb1ELb1ELb0ELb0EEENS1_21CollectiveEpilogueFwdINS6_IJSA_SC_SB_EEES9_NS_10bfloat16_tESG_Li384ELb0ELb1ELb0ELb1EEENS1_29StaticPersistentTileSchedulerILb0EEEEEEEEEvNT_6ParamsE,"a",@progbits
	.sectionflags	@""
	.align	4
.nv.constant0._ZN7cutlass13device_kernelIN5flash11enable_sm90INS1_16FlashAttnFwdSm90INS1_25CollectiveMainloopFwdSm90ILi2EN4cute5tupleIJNS5_1CILi1EEES8_S8_EEENS6_IJNS7_ILi192EEENS7_ILi128EEENS7_ILi96EEEEEELi96ENS_12float_e4m3_tEfNS_4arch4Sm90ELb0ELb0ELb0ELb0ELb0ELb0ELb0ELb1ELb1ELb1ELb0ELb0EEENS1_21CollectiveEpilogueFwdINS6_IJSA_SC_SB_EEES9_NS_10bfloat16_tESG_Li384ELb0ELb1ELb0ELb1EEENS1_29StaticPersistentTileSchedulerILb0EEEEEEEEEvNT_6ParamsE:
	.zero		3200


//--------------------- .nv.constant0._ZN7cutlass13device_kernelIN5flash11enable_sm90INS1_16FlashAttnFwdSm90INS1_25CollectiveMainloopFwdSm90ILi2EN4cute5tupleIJNS5_1CILi1EEES8_S8_EEENS6_IJNS7_ILi192EEENS7_ILi128EEENS7_ILi96EEEEEELi96ENS_12float_e4m3_tEfNS_4arch4Sm90ELb0ELb0ELb0ELb1ELb0ELb0ELb0ELb1ELb1ELb1ELb0ELb0EEENS1_21CollectiveEpilogueFwdINS6_IJSA_SC_SB_EEES9_NS_10bfloat16_tESG_Li384ELb1ELb1ELb0ELb1EEENS1_36VarlenDynamicPersistentTileSchedulerILi192ELi128ELi384ELi128ELb0ELb1ELb1ELb0ELb1ELb1EEEEEEEEEvNT_6ParamsE --------------------------
	.section	.nv.constant0._ZN7cutlass13device_kernelIN5flash11enable_sm90INS1_16FlashAttnFwdSm90INS1_25CollectiveMainloopFwdSm90ILi2EN4cute5tupleIJNS5_1CILi1EEES8_S8_EEENS6_IJNS7_ILi192EEENS7_ILi128EEENS7_ILi96EEEEEELi96ENS_12float_e4m3_tEfNS_4arch4Sm90ELb0ELb0ELb0ELb1ELb0ELb0ELb0ELb1ELb1ELb1ELb0ELb0EEENS1_21CollectiveEpilogueFwdINS6_IJSA_SC_SB_EEES9_NS_10bfloat16_tESG_Li384ELb1ELb1ELb0ELb1EEENS1_36VarlenDynamicPersistentTileSchedulerILi192ELi128ELi384ELi128ELb0ELb1ELb1ELb0ELb1ELb1EEEEEEEEEvNT_6ParamsE,"a",@progbits
	.sectionflags	@""
	.align	4
.nv.constant0._ZN7cutlass13device_kernelIN5flash11enable_sm90INS1_16FlashAttnFwdSm90INS1_25CollectiveMainloopFwdSm90ILi2EN4cute5tupleIJNS5_1CILi1EEES8_S8_EEENS6_IJNS7_ILi192EEENS7_ILi128EEENS7_ILi96EEEEEELi96ENS_12float_e4m3_tEfNS_4arch4Sm90ELb0ELb0ELb0ELb1ELb0ELb0ELb0ELb1ELb1ELb1ELb0ELb0EEENS1_21CollectiveEpilogueFwdINS6_IJSA_SC_SB_EEES9_NS_10bfloat16_tESG_Li384ELb1ELb1ELb0ELb1EEENS1_36VarlenDynamicPersistentTileSchedulerILi192ELi128ELi384ELi128ELb0ELb1ELb1ELb0ELb1ELb1EEEEEEEEEvNT_6ParamsE:
	.zero		3328


//--------------------- .nv.constant0._ZN7cutlass13device_kernelIN5flash11enable_sm90INS1_16FlashAttnFwdSm90INS1_25CollectiveMainloopFwdSm90ILi2EN4cute5tupleIJNS5_1CILi1EEES8_S8_EEENS6_IJNS7_ILi192EEENS7_ILi128EEENS7_ILi96EEEEEELi96ENS_12float_e4m3_tEfNS_4arch4Sm90ELb0ELb0ELb0ELb1ELb0ELb1ELb0ELb1ELb1ELb1ELb0ELb0EEENS1_21CollectiveEpilogueFwdINS6_IJSA_SC_SB_EEES9_NS_10bfloat16_tESG_Li384ELb1ELb1ELb0ELb1EEENS1_36VarlenDynamicPersistentTileSchedulerILi192ELi128ELi384ELi128ELb0ELb1ELb1ELb0ELb1ELb1EEEEEEEEEvNT_6ParamsE --------------------------
	.section	.nv.constant0._ZN7cutlass13device_kernelIN5flash11enable_sm90INS1_16FlashAttnFwdSm90INS1_25CollectiveMainloopFwdSm90ILi2EN4cute5tupleIJNS5_1CILi1EEES8_S8_EEENS6_IJNS7_ILi192EEENS7_ILi128EEENS7_ILi96EEEEEELi96ENS_12float_e4m3_tEfNS_4arch4Sm90ELb0ELb0ELb0ELb1ELb0ELb1ELb0ELb1ELb1ELb1ELb0ELb0EEENS1_21CollectiveEpilogueFwdINS6_IJSA_SC_SB_EEES9_NS_10bfloat16_tESG_Li384ELb1ELb1ELb0ELb1EEENS1_36VarlenDynamicPersistentTileSchedulerILi192ELi128ELi384ELi128ELb0ELb1ELb1ELb0ELb1ELb1EEEEEEEEEvNT_6ParamsE,"a",@progbits
	.sectionflags	@""
	.align	4
.nv.constant0._ZN7cutlass13device_kernelIN5flash11enable_sm90INS1_16FlashAttnFwdSm90INS1_25CollectiveMainloopFwdSm90ILi2EN4cute5tupleIJNS5_1CILi1EEES8_S8_EEENS6_IJNS7_ILi192EEENS7_ILi128EEENS7_ILi96EEEEEELi96ENS_12float_e4m3_tEfNS_4arch4Sm90ELb0ELb0ELb0ELb1ELb0ELb1ELb0ELb1ELb1ELb1ELb0ELb0EEENS1_21CollectiveEpilogueFwdINS6_IJSA_SC_SB_EEES9_NS_10bfloat16_tESG_Li384ELb1ELb1ELb0ELb1EEENS1_36VarlenDynamicPersistentTileSchedulerILi192ELi128ELi384ELi128ELb0ELb1ELb1ELb0ELb1ELb1EEEEEEEEEvNT_6ParamsE:
	.zero		3328


//--------------------- .nv.constant0._ZN7cutlass13device_kernelIN5flash11enable_sm90INS1_16FlashAttnFwdSm90INS1_25CollectiveMainloopFwdSm90ILi2EN4cute5tupleIJNS5_1CILi1EEES8_S8_EEENS6_IJNS7_ILi192EEENS7_ILi128EEENS7_ILi96EEEEEELi96ENS_12float_e4m3_tEfNS_4arch4Sm90ELb0ELb1ELb0ELb0ELb0ELb0ELb0ELb1ELb1ELb1ELb0ELb0EEENS1_21CollectiveEpilogueFwdINS6_IJSA_SC_SB_EEES9_NS_10bfloat16_tESG_Li384ELb0ELb1ELb0ELb1EEENS1_30DynamicPersistentTileSchedulerILi384ELi128ELb0ELb1ELb1EEEEEEEEEvNT_6ParamsE --------------------------
	.section	.nv.constant0._ZN7cutlass13device_kernelIN5flash11enable_sm90INS1_16FlashAttnFwdSm90INS1_25CollectiveMainloopFwdSm90ILi2EN4cute5tupleIJNS5_1CILi1EEES8_S8_EEENS6_IJNS7_ILi192EEENS7_ILi128EEENS7_ILi96EEEEEELi96ENS_12float_e4m3_tEfNS_4arch4Sm90ELb0ELb1ELb0ELb0ELb0ELb0ELb0ELb1ELb1ELb1ELb0ELb0EEENS1_21CollectiveEpilogueFwdINS6_IJSA_SC_SB_EEES9_NS_10bfloat16_tESG_Li384ELb0ELb1ELb0ELb1EEENS1_30DynamicPersistentTileSchedulerILi384ELi128ELb0ELb1ELb1EEEEEEEEEvNT_6ParamsE,"a",@progbits
	.sectionflags	@""
	.align	4
.nv.constant0._ZN7cutlass13device_kernelIN5flash11enable_sm90INS1_16FlashAttnFwdSm90INS1_25CollectiveMainloopFwdSm90ILi2EN4cute5tupleIJNS5_1CILi1EEES8_S8_EEENS6_IJNS7_ILi192EEENS7_ILi128EEENS7_ILi96EEEEEELi96ENS_12float_e4m3_tEfNS_4arch4Sm90ELb0ELb1ELb0ELb0ELb0ELb0ELb0ELb1ELb1ELb1ELb0ELb0EEENS1_21CollectiveEpilogueFwdINS6_IJSA_SC_SB_EEES9_NS_10bfloat16_tESG_Li384ELb0ELb1ELb0ELb1EEENS1_30DynamicPersistentTileSchedulerILi384ELi128ELb0ELb1ELb1EEEEEEEEEvNT_6ParamsE:
	.zero		3328


//--------------------- .nv.constant0._ZN7cutlass13device_kernelIN5flash11enable_sm90INS1_16FlashAttnFwdSm90INS1_25CollectiveMainloopFwdSm90ILi2EN4cute5tupleIJNS5_1CILi1EEES8_S8_EEENS6_IJNS7_ILi192EEENS7_ILi128EEENS7_ILi96EEEEEELi96ENS_12float_e4m3_tEfNS_4arch4Sm90ELb0ELb1ELb0ELb1ELb0ELb0ELb0ELb1ELb1ELb1ELb0ELb0EEENS1_21CollectiveEpilogueFwdINS6_IJSA_SC_SB_EEES9_NS_10bfloat16_tESG_Li384ELb1ELb1ELb0ELb1EEENS1_36VarlenDynamicPersistentTileSchedulerILi192ELi128ELi384ELi128ELb0ELb1ELb1ELb1ELb0ELb1EEEEEEEEEvNT_6ParamsE --------------------------
	.section	.nv.constant0._ZN7cutlass13device_kernelIN5flash11enable_sm90INS1_16FlashAttnFwdSm90INS1_25CollectiveMainloopFwdSm90ILi2EN4cute5tupleIJNS5_1CILi1EEES8_S8_EEENS6_IJNS7_ILi192EEENS7_ILi128EEENS7_ILi96EEEEEELi96ENS_12float_e4m3_tEfNS_4arch4Sm90ELb0ELb1ELb0ELb1ELb0ELb0ELb0ELb1ELb1ELb1ELb0ELb0EEENS1_21CollectiveEpilogueFwdINS6_IJSA_SC_SB_EEES9_NS_10bfloat16_tESG_Li384ELb1ELb1ELb0ELb1EEENS1_36VarlenDynamicPersistentTileSchedulerILi192ELi128ELi384ELi128ELb0ELb1ELb1ELb1ELb0ELb1EEEEEEEEEvNT_6ParamsE,"a",@progbits
	.sectionflags	@""
	.align	4
.nv.constant0._ZN7cutlass13device_kernelIN5flash11enable_sm90INS1_16FlashAttnFwdSm90INS1_25CollectiveMainloopFwdSm90ILi2EN4cute5tupleIJNS5_1CILi1EEES8_S8_EEENS6_IJNS7_ILi192EEENS7_ILi128EEENS7_ILi96EEEEEELi96ENS_12float_e4m3_tEfNS_4arch4Sm90ELb0ELb1ELb0ELb1ELb0ELb0ELb0ELb1ELb1ELb1ELb0ELb0EEENS1_21CollectiveEpilogueFwdINS6_IJSA_SC_SB_EEES9_NS_10bfloat16_tESG_Li384ELb1ELb1ELb0ELb1EEENS1_36VarlenDynamicPersistentTileSchedulerILi192ELi128ELi384ELi128ELb0ELb1ELb1ELb1ELb0ELb1EEEEEEEEEvNT_6ParamsE:
	.zero		3328


//--------------------- .nv.constant0._ZN7cutlass13device_kernelIN5flash11enable_sm90INS1_16FlashAttnFwdSm90INS1_25CollectiveMainloopFwdSm90ILi2EN4cute5tupleIJNS5_1CILi1EEES8_S8_EEENS6_IJNS7_ILi192EEENS7_ILi128EEENS7_ILi96EEEEEELi96ENS_12float_e4m3_tEfNS_4arch4Sm90ELb0ELb1ELb0ELb1ELb0ELb1ELb0ELb1ELb1ELb1ELb0ELb0EEENS1_21CollectiveEpilogueFwdINS6_IJSA_SC_SB_EEES9_NS_10bfloat16_tESG_Li384ELb1ELb1ELb0ELb1EEENS1_36VarlenDynamicPersistentTileSchedulerILi192ELi128ELi384ELi128ELb0ELb1ELb1ELb1ELb0ELb1EEEEEEEEEvNT_6ParamsE --------------------------
	.section	.nv.constant0._ZN7cutlass13device_kernelIN5flash11enable_sm90INS1_16FlashAttnFwdSm90INS1_25CollectiveMainloopFwdSm90ILi2EN4cute5tupleIJNS5_1CILi1EEES8_S8_EEENS6_IJNS7_ILi192EEENS7_ILi128EEENS7_ILi96EEEEEELi96ENS_12float_e4m3_tEfNS_4arch4Sm90ELb0ELb1ELb0ELb1ELb0ELb1ELb0ELb1ELb1ELb1ELb0ELb0EEENS1_21CollectiveEpilogueFwdINS6_IJSA_SC_SB_EEES9_NS_10bfloat16_tESG_Li384ELb1ELb1ELb0ELb1EEENS1_36VarlenDynamicPersistentTileSchedulerILi192ELi128ELi384ELi128ELb0ELb1ELb1ELb1ELb0ELb1EEEEEEEEEvNT_6ParamsE,"a",@progbits
	.sectionflags	@""
	.align	4
.nv.constant0._ZN7cutlass13device_kernelIN5flash11enable_sm90INS1_16FlashAttnFwdSm90INS1_25CollectiveMainloopFwdSm90ILi2EN4cute5tupleIJNS5_1CILi1EEES8_S8_EEENS6_IJNS7_ILi192EEENS7_ILi128EEENS7_ILi96EEEEEELi96ENS_12float_e4m3_tEfNS_4arch4Sm90ELb0ELb1ELb0ELb1ELb0ELb1ELb0ELb1ELb1ELb1ELb0ELb0EEENS1_21CollectiveEpilogueFwdINS6_IJSA_SC_SB_EEES9_NS_10bfloat16_tESG_Li384ELb1ELb1ELb0ELb1EEENS1_36VarlenDynamicPersistentTileSchedulerILi192ELi128ELi384ELi128ELb0ELb1ELb1ELb1ELb0ELb1EEEEEEEEEvNT_6ParamsE:
	.zero		3328


//--------------------- .nv.constant0._ZN7cutlass13device_kernelIN5flash11enable_sm90INS1_16FlashAttnFwdSm90INS1_25CollectiveMainloopFwdSm90ILi2EN4cute5tupleIJNS5_1CILi1EEES8_S8_EEENS6_IJNS7_ILi192EEENS7_ILi128EEENS7_ILi96EEEEEELi96ENS_12float_e4m3_tEfNS_4arch4Sm90ELb1ELb0ELb0ELb0ELb0ELb0ELb0ELb1ELb1ELb1ELb0ELb0EEENS1_21CollectiveEpilogueFwdINS6_IJSA_SC_SB_EEES9_NS_10bfloat16_tESG_Li384ELb0ELb1ELb0ELb1EEENS1_30DynamicPersistentTileSchedulerILi384ELi128ELb0ELb1ELb1EEEEEEEEEvNT_6ParamsE --------------------------
	.section	.nv.constant0._ZN7cutlass13device_kernelIN5flash11enable_sm90INS1_16FlashAttnFwdSm90INS1_25CollectiveMainloopFwdSm90ILi2EN4cute5tupleIJNS5_1CILi1EEES8_S8_EEENS6_IJNS7_ILi192EEENS7_ILi128EEENS7_ILi96EEEEEELi96ENS_12float_e4m3_tEfNS_4arch4Sm90ELb1ELb0ELb0ELb0ELb0ELb0ELb0ELb1ELb1ELb1ELb0ELb0EEENS1_21CollectiveEpilogueFwdINS6_IJSA_SC_SB_EEES9_NS_10bfloat16_tESG_Li384ELb0ELb1ELb0ELb1EEENS1_30DynamicPersistentTileSchedulerILi384ELi128ELb0ELb1ELb1EEEEEEEEEvNT_6ParamsE,"a",@progbits
	.sectionflags	@""
	.align	4
.nv.constant0._ZN7cutlass13device_kernelIN5flash11enable_sm90INS1_16FlashAttnFwdSm90INS1_25CollectiveMainloopFwdSm90ILi2EN4cute5tupleIJNS5_1CILi1EEES8_S8_EEENS6_IJNS7_ILi192EEENS7_ILi128EEENS7_ILi96EEEEEELi96ENS_12float_e4m3_tEfNS_4arch4Sm90ELb1ELb0ELb0ELb0ELb0ELb0ELb0ELb1ELb1ELb1ELb0ELb0EEENS1_21CollectiveEpilogueFwdINS6_IJSA_SC_SB_EEES9_NS_10bfloat16_tESG_Li384ELb0ELb1ELb0ELb1EEENS1_30DynamicPersistentTileSchedulerILi384ELi128ELb0ELb1ELb1EEEEEEEEEvNT_6ParamsE:
	.zero		3328


//--------------------- .nv.constant0._ZN7cutlass13device_kernelIN5flash11enable_sm90INS1_16FlashAttnFwdSm90INS1_25CollectiveMainloopFwdSm90ILi2EN4cute5tupleIJNS5_1CILi1EEES8_S8_EEENS6_IJNS7_ILi192EEENS7_ILi128EEENS7_ILi96EEEEEELi96ENS_12float_e4m3_tEfNS_4arch4Sm90ELb1ELb0ELb0ELb1ELb0ELb0ELb0ELb1ELb1ELb1ELb0ELb0EEENS1_21CollectiveEpilogueFwdINS6_IJSA_SC_SB_EEES9_NS_10bfloat16_tESG_Li384ELb1ELb1ELb0ELb1EEENS1_36VarlenDynamicPersistentTileSchedulerILi192ELi128ELi384ELi128ELb0ELb1ELb1ELb1ELb1ELb1EEEEEEEEEvNT_6ParamsE --------------------------
	.section	.nv.constant0._ZN7cutlass13device_kernelIN5flash11enable_sm90INS1_16FlashAttnFwdSm90INS1_25CollectiveMainloopFwdSm90ILi2EN4cute5tupleIJNS5_1CILi1EEES8_S8_EEENS6_IJNS7_ILi192EEENS7_ILi128EEENS7_ILi96EEEEEELi96ENS_12float_e4m3_tEfNS_4arch4Sm90ELb1ELb0ELb0ELb1ELb0ELb0ELb0ELb1ELb1ELb1ELb0ELb0EEENS1_21CollectiveEpilogueFwdINS6_IJSA_SC_SB_EEES9_NS_10bfloat16_tESG_Li384ELb1ELb1ELb0ELb1EEENS1_36VarlenDynamicPersistentTileSchedulerILi192ELi128ELi384ELi128ELb0ELb1ELb1ELb1ELb1ELb1EEEEEEEEEvNT_6ParamsE,"a",@progbits
	.sectionflags	@""
	.align	4
.nv.constant0._ZN7cutlass13device_kernelIN5flash11enable_sm90INS1_16FlashAttnFwdSm90INS1_25CollectiveMainloopFwdSm90ILi2EN4cute5tupleIJNS5_1CILi1EEES8_S8_EEENS6_IJNS7_ILi192EEENS7_ILi128EEENS7_ILi96EEEEEELi96ENS_12float_e4m3_tEfNS_4arch4Sm90ELb1ELb0ELb0ELb1ELb0ELb0ELb0ELb1ELb1ELb1ELb0ELb0EEENS1_21CollectiveEpilogueFwdINS6_IJSA_SC_SB_EEES9_NS_10bfloat16_tESG_Li384ELb1ELb1ELb0ELb1EEENS1_36VarlenDynamicPersistentTileSchedulerILi192ELi128ELi384ELi128ELb0ELb1ELb1ELb1ELb1ELb1EEEEEEEEEvNT_6ParamsE:
	.zero		3328


//--------------------- .nv.constant0._ZN7cutlass13device_kernelIN5flash11enable_sm90INS1_16FlashAttnFwdSm90INS1_25CollectiveMainloopFwdSm90ILi2EN4cute5tupleIJNS5_1CILi1EEES8_S8_EEENS6_IJNS7_ILi192EEENS7_ILi128EEENS7_ILi96EEEEEELi96ENS_12float_e4m3_tEfNS_4arch4Sm90ELb1ELb0ELb0ELb1ELb0ELb1ELb0ELb1ELb1ELb1ELb0ELb0EEENS1_21CollectiveEpilogueFwdINS6_IJSA_SC_SB_EEES9_NS_10bfloat16_tESG_Li384ELb1ELb1ELb0ELb1EEENS1_36VarlenDynamicPersistentTileSchedulerILi192ELi128ELi384ELi128ELb0ELb1ELb1ELb1ELb1ELb1EEEEEEEEEvNT_6ParamsE --------------------------
	.section	.nv.constant0._ZN7cutlass13device_kernelIN5flash11enable_sm90INS1_16FlashAttnFwdSm90INS1_25CollectiveMainloopFwdSm90ILi2EN4cute5tupleIJNS5_1CILi1EEES8_S8_EEENS6_IJNS7_ILi192EEENS7_ILi128EEENS7_ILi96EEEEEELi96ENS_12float_e4m3_tEfNS_4arch4Sm90ELb1ELb0ELb0ELb1ELb0ELb1ELb0ELb1ELb1ELb1ELb0ELb0EEENS1_21CollectiveEpilogueFwdINS6_IJSA_SC_SB_EEES9_NS_10bfloat16_tESG_Li384ELb1ELb1ELb0ELb1EEENS1_36VarlenDynamicPersistentTileSchedulerILi192ELi128ELi384ELi128ELb0ELb1ELb1ELb1ELb1ELb1EEEEEEEEEvNT_6ParamsE,"a",@progbits
	.sectionflags	@""
	.align	4
.nv.constant0._ZN7cutlass13device_kernelIN5flash11enable_sm90INS1_16FlashAttnFwdSm90INS1_25CollectiveMainloopFwdSm90ILi2EN4cute5tupleIJNS5_1CILi1EEES8_S8_EEENS6_IJNS7_ILi192EEENS7_ILi128EEENS7_ILi96EEEEEELi96ENS_12float_e4m3_tEfNS_4arch4Sm90ELb1ELb0ELb0ELb1ELb0ELb1ELb0ELb1ELb1ELb1ELb0ELb0EEENS1_21CollectiveEpilogueFwdINS6_IJSA_SC_SB_EEES9_NS_10bfloat16_tESG_Li384ELb1ELb1ELb0ELb1EEENS1_36VarlenDynamicPersistentTileSchedulerILi192ELi128ELi384ELi128ELb0ELb1ELb1ELb1ELb1ELb1EEEEEEEEEvNT_6ParamsE:
	.zero		3328


//--------------------- .nv.constant0._ZN7cutlass13device_kernelIN5flash11enable_sm90INS1_16FlashAttnFwdSm90INS1_25CollectiveMainloopFwdSm90ILi2EN4cute5tupleIJNS5_1CILi1EEES8_S8_EEENS6_IJNS7_ILi192EEENS7_ILi160EEENS7_ILi64EEEEEELi64ENS_12float_e4m3_tEfNS_4arch4Sm90ELb0ELb0ELb0ELb0ELb0ELb0ELb0ELb1ELb1ELb1ELb0ELb0EEENS1_21CollectiveEpilogueFwdINS6_IJSA_SC_SB_EEES9_NS_10bfloat16_tESG_Li384ELb0ELb1ELb0ELb1EEENS1_29StaticPersistentTileSchedulerILb0EEEEEEEEEvNT_6ParamsE --------------------------
	.section	.nv.constant0._ZN7cutlass13device_kernelIN5flash11enable_sm90INS1_16FlashAttnFwdSm90INS1_25CollectiveMainloopFwdSm90ILi2EN4cute5tupleIJNS5_1CILi1EEES8_S8_EEENS6_IJNS7_ILi192EEENS7_ILi160EEENS7_ILi64EEEEEELi64ENS_12float_e4m3_tEfNS_4arch4Sm90ELb0ELb0ELb0ELb0ELb0ELb0ELb0ELb1ELb1ELb1ELb0ELb0EEENS1_21CollectiveEpilogueFwdINS6_IJSA_SC_SB_EEES9_NS_10bfloat16_tESG_Li384ELb0ELb1ELb0ELb1EEENS1_29StaticPersistentTileSchedulerILb0EEEEEEEEEvNT_6ParamsE,"a",@progbits
	.sectionflags	@""
	.align	4
.nv.constant0._ZN7cutlass13device_kernelIN5flash11enable_sm90INS1_16FlashAttnFwdSm90INS1_25CollectiveMainloopFwdSm90ILi2EN4cute5tupleIJNS5_1CILi1EEES8_S8_EEENS6_IJNS7_ILi192EEENS7_ILi160EEENS7_ILi64EEEEEELi64ENS_12float_e4m3_tEfNS_4arch4Sm90ELb0ELb0ELb0ELb0ELb0ELb0ELb0ELb1ELb1ELb1ELb0ELb0EEENS1_21CollectiveEpilogueFwdINS6_IJSA_SC_SB_EEES9_NS_10bfloat16_tESG_Li384ELb0ELb1ELb0ELb1EEENS1_29StaticPersistentTileSchedulerILb0EEEEEEEEEvNT_6ParamsE:
	.zero		3200


//--------------------- .nv.constant0._ZN7cutlass13device_kernelIN5flash11enable_sm90INS1_16FlashAttnFwdSm90INS1_25CollectiveMainloopFwdSm90ILi2EN4cute5tupleIJNS5_1CILi1EEES8_S8_EEENS6_IJNS7_ILi192EEENS7_ILi160EEENS7_ILi64EEEEEELi64ENS_12float_e4m3_tEfNS_4arch4Sm90ELb0ELb0ELb0ELb1ELb0ELb0ELb0ELb1ELb1ELb1ELb0ELb0EEENS1_21CollectiveEpilogueFwdINS6_IJSA_SC_SB_EEES9_NS_10bfloat16_tESG_Li384ELb1ELb1ELb0ELb1EEENS1_36VarlenDynamicPersistentTileSchedulerILi192ELi160ELi384ELi128ELb0ELb1ELb1ELb0ELb1ELb1EEEEEEEEEvNT_6ParamsE --------------------------
	.section	.nv.constant0._ZN7cutlass13device_kernelIN5flash11enable_sm90INS1_16FlashAttnFwdSm90INS1_25CollectiveMainloopFwdSm90ILi2EN4cute5tupleIJNS5_1CILi1EEES8_S8_EEENS6_IJNS7_ILi192EEENS7_ILi160EEENS7_ILi64EEEEEELi64ENS_12float_e4m3_tEfNS_4arch4Sm90ELb0ELb0ELb0ELb1ELb0ELb0ELb0ELb1ELb1ELb1ELb0ELb0EEENS1_21CollectiveEpilogueFwdINS6_IJSA_SC_SB_EEES9_NS_10bfloat16_tESG_Li384ELb1ELb1ELb0ELb1EEENS1_36VarlenDynamicPersistentTileSchedulerILi192ELi160ELi384ELi128ELb0ELb1ELb1ELb0ELb1ELb1EEEEEEEEEvNT_6ParamsE,"a",@progbits
	.sectionflags	@""
	.align	4
.nv.constant0._ZN7cutlass13device_kernelIN5flash11enable_sm90INS1_16FlashAttnFwdSm90INS1_25CollectiveMainloopFwdSm90ILi2EN4cute5tupleIJNS5_1CILi1EEES8_S8_EEENS6_IJNS7_ILi192EEENS7_ILi160EEENS7_ILi64EEEEEELi64ENS_12float_e4m3_tEfNS_4arch4Sm90ELb0ELb0ELb0ELb1ELb0ELb0ELb0ELb1ELb1ELb1ELb0ELb0EEENS1_21CollectiveEpilogueFwdINS6_IJSA_SC_SB_EEES9_NS_10bfloat16_tESG_Li384ELb1ELb1ELb0ELb1EEENS1_36VarlenDynamicPersistentTileSchedulerILi192ELi160ELi384ELi128ELb0ELb1ELb1ELb0ELb1ELb1EEEEEEEEEvNT_6ParamsE:
	.zero		3328


//--------------------- .nv.constant0._ZN7cutlass13device_kernelIN5flash11enable_sm90INS1_16FlashAttnFwdSm90INS1_25CollectiveMainloopFwdSm90ILi2EN4cute5tupleIJNS5_1CILi1EEES8_S8_EEENS6_IJNS7_ILi192EEENS7_ILi160EEENS7_ILi64EEEEEELi64ENS_12float_e4m3_tEfNS_4arch4Sm90ELb0ELb0ELb0ELb1ELb0ELb1ELb0ELb1ELb1ELb1ELb0ELb0EEENS1_21CollectiveEpilogueFwdINS6_IJSA_SC_SB_EEES9_NS_10bfloat16_tESG_Li384ELb1ELb1ELb0ELb1EEENS1_36VarlenDynamicPersistentTileSchedulerILi192ELi160ELi384ELi128ELb0ELb1ELb1ELb0ELb1ELb1EEEEEEEEEvNT_6ParamsE --------------------------
	.section	.nv.constant0._ZN7cutlass13device_kernelIN5flash11enable_sm90INS1_16FlashAttnFwdSm90INS1_25CollectiveMainloopFwdSm90ILi2EN4cute5tupleIJNS5_1CILi1EEES8_S8_EEENS6_IJNS7_ILi192EEENS7_ILi160EEENS7_ILi64EEEEEELi64ENS_12float_e4m3_tEfNS_4arch4Sm90ELb0ELb0ELb0ELb1ELb0ELb1ELb0ELb1ELb1ELb1ELb0ELb0EEENS1_21CollectiveEpilogueFwdINS6_IJSA_SC_SB_EEES9_NS_10bfloat16_tESG_Li384ELb1ELb1ELb0ELb1EEENS1_36VarlenDynamicPersistentTileSchedulerILi192ELi160ELi384ELi128ELb0ELb1ELb1ELb0ELb1ELb1EEEEEEEEEvNT_6ParamsE,"a",@progbits
	.sectionflags	@""
	.align	4
.nv.constant0._ZN7cutlass13device_kernelIN5flash11enable_sm90INS1_16FlashAttnFwdSm90INS1_25CollectiveMainloopFwdSm90ILi2EN4cute5tupleIJNS5_1CILi1EEES8_S8_EEENS6_IJNS7_ILi192EEENS7_ILi160EEENS7_ILi64EEEEEELi64ENS_12float_e4m3_tEfNS_4arch4Sm90ELb0ELb0ELb0ELb1ELb0ELb1ELb0ELb1ELb1ELb1ELb0ELb0EEENS1_21CollectiveEpilogueFwdINS6_IJSA_SC_SB_EEES9_NS_10bfloat16_tESG_Li384ELb1ELb1ELb0ELb1EEENS1_36VarlenDynamicPersistentTileSchedulerILi192ELi160ELi384ELi128ELb0ELb1ELb1ELb0ELb1ELb1EEEEEEEEEvNT_6ParamsE:
	.zero		3328


//--------------------- .nv.constant0._ZN7cutlass13device_kernelIN5flash11enable_sm90INS1_16FlashAttnFwdSm90INS1_25CollectiveMainloopFwdSm90ILi2EN4cute5tupleIJNS5_1CILi1EEES8_S8_EEENS6_IJNS7_ILi192EEENS7_ILi160EEENS7_ILi64EEEEEELi64ENS_12float_e4m3_tEfNS_4arch4Sm90ELb0ELb1ELb0ELb0ELb0ELb0ELb0ELb1ELb1ELb1ELb0ELb0EEENS1_21CollectiveEpilogueFwdINS6_IJSA_SC_SB_EEES9_NS_10bfloat16_tESG_Li384ELb0ELb1ELb0ELb1EEENS1_30DynamicPersistentTileSchedulerILi384ELi128ELb0ELb1ELb1EEEEEEEEEvNT_6ParamsE --------------------------
	.section	.nv.constant0._ZN7cutlass13device_kernelIN5flash11enable_sm90INS1_16FlashAttnFwdSm90INS1_25CollectiveMainloopFwdSm90ILi2EN4cute5tupleIJNS5_1CILi1EEES8_S8_EEENS6_IJNS7_ILi192EEENS7_ILi160EEENS7_ILi64EEEEEELi64ENS_12float_e4m3_tEfNS_4arch4Sm90ELb0ELb1ELb0ELb0ELb0ELb0ELb0ELb1ELb1ELb1ELb0ELb0EEENS1_21CollectiveEpilogueFwdINS6_IJSA_SC_SB_EEES9_NS_10bfloat16_tESG_Li384ELb0ELb1ELb0ELb1EEENS1_30DynamicPersistentTileSchedulerILi384ELi128ELb0ELb1ELb1EEEEEEEEEvNT_6ParamsE,"a",@progbits
	.sectionflags	@""
	.align	4
.nv.constant0._ZN7cutlass13device_kernelIN5flash11enable_sm90INS1_16FlashAttnFwdSm90INS1_25CollectiveMainloopFwdSm90ILi2EN4cute5tupleIJNS5_1CILi1EEES8_S8_EEENS6_IJNS7_ILi192EEENS7_ILi160EEENS7_ILi64EEEEEELi64ENS_12float_e4m3_tEfNS_4arch4Sm90ELb0ELb1ELb0ELb0ELb0ELb0ELb0ELb1ELb1ELb1ELb0ELb0EEENS1_21CollectiveEpilogueFwdINS6_IJSA_SC_SB_EEES9_NS_10bfloat16_tESG_Li384ELb0ELb1ELb0ELb1EEENS1_30DynamicPersistentTileSchedulerILi384ELi128ELb0ELb1ELb1EEEEEEEEEvNT_6ParamsE:
	.zero		3328


//--------------------- .nv.constant0._ZN7cutlass13device_kernelIN5flash11enable_sm90INS1_16FlashAttnFwdSm90INS1_25CollectiveMainloopFwdSm90ILi2EN4cute5tupleIJNS5_1CILi1EEES8_S8_EEENS6_IJNS7_ILi192EEENS7_ILi160EEENS7_ILi64EEEEEELi64ENS_12float_e4m3_tEfNS_4arch4Sm90ELb0ELb1ELb0ELb1ELb0ELb0ELb0ELb1ELb1ELb1ELb0ELb0EEENS1_21CollectiveEpilogueFwdINS6_IJSA_SC_SB_EEES9_NS_10bfloat16_tESG_Li384ELb1ELb1ELb0ELb1EEENS1_36VarlenDynamicPersistentTileSchedulerILi192ELi160ELi384ELi128ELb0ELb1ELb1ELb1ELb0ELb1EEEEEEEEEvNT_6ParamsE --------------------------
	.section	.nv.constant0._ZN7cutlass13device_kernelIN5flash11enable_sm90INS1_16FlashAttnFwdSm90INS1_25CollectiveMainloopFwdSm90ILi2EN4cute5tupleIJNS5_1CILi1EEES8_S8_EEENS6_IJNS7_ILi192EEENS7_ILi160EEENS7_ILi64EEEEEELi64ENS_12float_e4m3_tEfNS_4arch4Sm90ELb0ELb1ELb0ELb1ELb0ELb0ELb0ELb1ELb1ELb1ELb0ELb0EEENS1_21CollectiveEpilogueFwdINS6_IJSA_SC_SB_EEES9_NS_10bfloat16_tESG_Li384ELb1ELb1ELb0ELb1EEENS1_36VarlenDynamicPersistentTileSchedulerILi192ELi160ELi384ELi128ELb0ELb1ELb1ELb1ELb0ELb1EEEEEEEEEvNT_6ParamsE,"a",@progbits
	.sectionflags	@""
	.align	4
.nv.constant0._ZN7cutlass13device_kernelIN5flash11enable_sm90INS1_16FlashAttnFwdSm90INS1_25CollectiveMainloopFwdSm90ILi2EN4cute5tupleIJNS5_1CILi1EEES8_S8_EEENS6_IJNS7_ILi192EEENS7_ILi160EEENS7_ILi64EEEEEELi64ENS_12float_e4m3_tEfNS_4arch4Sm90ELb0ELb1ELb0ELb1ELb0ELb0ELb0ELb1ELb1ELb1ELb0ELb0EEENS1_21CollectiveEpilogueFwdINS6_IJSA_SC_SB_EEES9_NS_10bfloat16_tESG_Li384ELb1ELb1ELb0ELb1EEENS1_36VarlenDynamicPersistentTileSchedulerILi192ELi160ELi384ELi128ELb0ELb1ELb1ELb1ELb0ELb1EEEEEEEEEvNT_6ParamsE:
	.zero		3328


//--------------------- .nv.constant0._ZN7cutlass13device_kernelIN5flash11enable_sm90INS1_16FlashAttnFwdSm90INS1_25CollectiveMainloopFwdSm90ILi2EN4cute5tupleIJNS5_1CILi1EEES8_S8_EEENS6_IJNS7_ILi192EEENS7_ILi160EEENS7_ILi64EEEEEELi64ENS_12float_e4m3_tEfNS_4arch4Sm90ELb0ELb1ELb0ELb1ELb0ELb1ELb0ELb1ELb1ELb1ELb0ELb0EEENS1_21CollectiveEpilogueFwdINS6_IJSA_SC_SB_EEES9_NS_10bfloat16_tESG_Li384ELb1ELb1ELb0ELb1EEENS1_36VarlenDynamicPersistentTileSchedulerILi192ELi160ELi384ELi128ELb0ELb1ELb1ELb1ELb0ELb1EEEEEEEEEvNT_6ParamsE --------------------------
	.section	.nv.constant0._ZN7cutlass13device_kernelIN5flash11enable_sm90INS1_16FlashAttnFwdSm90INS1_25CollectiveMainloopFwdSm90ILi2EN4cute5tupleIJNS5_1CILi1EEES8_S8_EEENS6_IJNS7_ILi192EEENS7_ILi160EEENS7_ILi64EEEEEELi64ENS_12float_e4m3_tEfNS_4arch4Sm90ELb0ELb1ELb0ELb1ELb0ELb1ELb0ELb1ELb1ELb1ELb0ELb0EEENS1_21CollectiveEpilogueFwdINS6_IJSA_SC_SB_EEES9_NS_10bfloat16_tESG_Li384ELb1ELb1ELb0ELb1EEENS1_36VarlenDynamicPersistentTileSchedulerILi192ELi160ELi384ELi128ELb0ELb1ELb1ELb1ELb0ELb1EEEEEEEEEvNT_6ParamsE,"a",@progbits
	.sectionflags	@""
	.align	4
.nv.constant0._ZN7cutlass13device_kernelIN5flash11enable_sm90INS1_16FlashAttnFwdSm90INS1_25CollectiveMainloopFwdSm90ILi2EN4cute5tupleIJNS5_1CILi1EEES8_S8_EEENS6_IJNS7_ILi192EEENS7_ILi160EEENS7_ILi64EEEEEELi64ENS_12float_e4m3_tEfNS_4arch4Sm90ELb0ELb1ELb0ELb1ELb0ELb1ELb0ELb1ELb1ELb1ELb0ELb0EEENS1_21CollectiveEpilogueFwdINS6_IJSA_SC_SB_EEES9_NS_10bfloat16_tESG_Li384ELb1ELb1ELb0ELb1EEENS1_36VarlenDynamicPersistentTileSchedulerILi192ELi160ELi384ELi128ELb0ELb1ELb1ELb1ELb0ELb1EEEEEEEEEvNT_6ParamsE:
	.zero		3328


//--------------------- .nv.constant0._ZN7cutlass13device_kernelIN5flash11enable_sm90INS1_16FlashAttnFwdSm90INS1_25CollectiveMainloopFwdSm90ILi2EN4cute5tupleIJNS5_1CILi1EEES8_S8_EEENS6_IJNS7_ILi192EEENS7_ILi160EEENS7_ILi64EEEEEELi64ENS_12float_e4m3_tEfNS_4arch4Sm90ELb1ELb0ELb0ELb0ELb0ELb0ELb0ELb1ELb1ELb1ELb0ELb0EEENS1_21CollectiveEpilogueFwdINS6_IJSA_SC_SB_EEES9_NS_10bfloat16_tESG_Li384ELb0ELb1ELb0ELb1EEENS1_30DynamicPersistentTileSchedulerILi384ELi128ELb0ELb1ELb1EEEEEEEEEvNT_6ParamsE --------------------------
	.section	.nv.constant0._ZN7cutlass13device_kernelIN5flash11enable_sm90INS1_16FlashAttnFwdSm90INS1_25CollectiveMainloopFwdSm90ILi2EN4cute5tupleIJNS5_1CILi1EEES8_S8_EEENS6_IJNS7_ILi192EEENS7_ILi160EEENS7_ILi64EEEEEELi64ENS_12float_e4m3_tEfNS_4arch4Sm90ELb1ELb0ELb0ELb0ELb0ELb0ELb0ELb1ELb1ELb1ELb0ELb0EEENS1_21CollectiveEpilogueFwdINS6_IJSA_SC_SB_EEES9_NS_10bfloat16_tESG_Li384ELb0ELb1ELb0ELb1EEENS1_30DynamicPersistentTileSchedulerILi384ELi128ELb0ELb1ELb1EEEEEEEEEvNT_6ParamsE,"a",@progbits
	.sectionflags	@""
	.align	4
.nv.constant0._ZN7cutlass13device_kernelIN5flash11enable_sm90INS1_16FlashAttnFwdSm90INS1_25CollectiveMainloopFwdSm90ILi2EN4cute5tupleIJNS5_1CILi1EEES8_S8_EEENS6_IJNS7_ILi192EEENS7_ILi160EEENS7_ILi64EEEEEELi64ENS_12float_e4m3_tEfNS_4arch4Sm90ELb1ELb0ELb0ELb0ELb0ELb0ELb0ELb1ELb1ELb1ELb0ELb0EEENS1_21CollectiveEpilogueFwdINS6_IJSA_SC_SB_EEES9_NS_10bfloat16_tESG_Li384ELb0ELb1ELb0ELb1EEENS1_30DynamicPersistentTileSchedulerILi384ELi128ELb0ELb1ELb1EEEEEEEEEvNT_6ParamsE:
	.zero		3328


//--------------------- .nv.constant0._ZN7cutlass13device_kernelIN5flash11enable_sm90INS1_16FlashAttnFwdSm90INS1_25CollectiveMainloopFwdSm90ILi2EN4cute5tupleIJNS5_1CILi1EEES8_S8_EEENS6_IJNS7_ILi192EEENS7_ILi160EEENS7_ILi64EEEEEELi64ENS_12float_e4m3_tEfNS_4arch4Sm90ELb1ELb0ELb0ELb1ELb0ELb0ELb0ELb1ELb1ELb1ELb0ELb0EEENS1_21CollectiveEpilogueFwdINS6_IJSA_SC_SB_EEES9_NS_10bfloat16_tESG_Li384ELb1ELb1ELb0ELb1EEENS1_36VarlenDynamicPersistentTileSchedulerILi192ELi160ELi384ELi128ELb0ELb1ELb1ELb1ELb1ELb1EEEEEEEEEvNT_6ParamsE --------------------------
	.section	.nv.constant0._ZN7cutlass13device_kernelIN5flash11enable_sm90INS1_16FlashAttnFwdSm90INS1_25CollectiveMainloopFwdSm90ILi2EN4cute5tupleIJNS5_1CILi1EEES8_S8_EEENS6_IJNS7_ILi192EEENS7_ILi160EEENS7_ILi64EEEEEELi64ENS_12float_e4m3_tEfNS_4arch4Sm90ELb1ELb0ELb0ELb1ELb0ELb0ELb0ELb1ELb1ELb1ELb0ELb0EEENS1_21CollectiveEpilogueFwdINS6_IJSA_SC_SB_EEES9_NS_10bfloat16_tESG_Li384ELb1ELb1ELb0ELb1EEENS1_36VarlenDynamicPersistentTileSchedulerILi192ELi160ELi384ELi128ELb0ELb1ELb1ELb1ELb1ELb1EEEEEEEEEvNT_6ParamsE,"a",@progbits
	.sectionflags	@""
	.align	4
.nv.constant0._ZN7cutlass13device_kernelIN5flash11enable_sm90INS1_16FlashAttnFwdSm90INS1_25CollectiveMainloopFwdSm90ILi2EN4cute5tupleIJNS5_1CILi1EEES8_S8_EEENS6_IJNS7_ILi192EEENS7_ILi160EEENS7_ILi64EEEEEELi64ENS_12float_e4m3_tEfNS_4arch4Sm90ELb1ELb0ELb0ELb1ELb0ELb0ELb0ELb1ELb1ELb1ELb0ELb0EEENS1_21CollectiveEpilogueFwdINS6_IJSA_SC_SB_EEES9_NS_10bfloat16_tESG_Li384ELb1ELb1ELb0ELb1EEENS1_36VarlenDynamicPersistentTileSchedulerILi192ELi160ELi384ELi128ELb0ELb1ELb1ELb1ELb1ELb1EEEEEEEEEvNT_6ParamsE:
	.zero		3328


//--------------------- .nv.constant0._ZN7cutlass13device_kernelIN5flash11enable_sm90INS1_16FlashAttnFwdSm90INS1_25CollectiveMainloopFwdSm90ILi2EN4cute5tupleIJNS5_1CILi1EEES8_S8_EEENS6_IJNS7_ILi192EEENS7_ILi160EEENS7_ILi64EEEEEELi64ENS_12float_e4m3_tEfNS_4arch4Sm90ELb1ELb0ELb0ELb1ELb0ELb1ELb0ELb1ELb1ELb1ELb0ELb0EEENS1_21CollectiveEpilogueFwdINS6_IJSA_SC_SB_EEES9_NS_10bfloat16_tESG_Li384ELb1ELb1ELb0ELb1EEENS1_36VarlenDynamicPersistentTileSchedulerILi192ELi160ELi384ELi128ELb0ELb1ELb1ELb1ELb1ELb1EEEEEEEEEvNT_6ParamsE --------------------------
	.section	.nv.constant0._ZN7cutlass13device_kernelIN5flash11enable_sm90INS1_16FlashAttnFwdSm90INS1_25CollectiveMainloopFwdSm90ILi2EN4cute5tupleIJNS5_1CILi1EEES8_S8_EEENS6_IJNS7_ILi192EEENS7_ILi160EEENS7_ILi64EEEEEELi64ENS_12float_e4m3_tEfNS_4arch4Sm90ELb1ELb0ELb0ELb1ELb0ELb1ELb0ELb1ELb1ELb1ELb0ELb0EEENS1_21CollectiveEpilogueFwdINS6_IJSA_SC_SB_EEES9_NS_10bfloat16_tESG_Li384ELb1ELb1ELb0ELb1EEENS1_36VarlenDynamicPersistentTileSchedulerILi192ELi160ELi384ELi128ELb0ELb1ELb1ELb1ELb1ELb1EEEEEEEEEvNT_6ParamsE,"a",@progbits
	.sectionflags	@""
	.align	4
.nv.constant0._ZN7cutlass13device_kernelIN5flash11enable_sm90INS1_16FlashAttnFwdSm90INS1_25CollectiveMainloopFwdSm90ILi2EN4cute5tupleIJNS5_1CILi1EEES8_S8_EEENS6_IJNS7_ILi192EEENS7_ILi160EEENS7_ILi64EEEEEELi64ENS_12float_e4m3_tEfNS_4arch4Sm90ELb1ELb0ELb0ELb1ELb0ELb1ELb0ELb1ELb1ELb1ELb0ELb0EEENS1_21CollectiveEpilogueFwdINS6_IJSA_SC_SB_EEES9_NS_10bfloat16_tESG_Li384ELb1ELb1ELb0ELb1EEENS1_36VarlenDynamicPersistentTileSchedulerILi192ELi160ELi384ELi128ELb0ELb1ELb1ELb1ELb1ELb1EEEEEEEEEvNT_6ParamsE:
	.zero		3328


//--------------------- SYMBOLS --------------------------

	.type		.nv.reservedSmem.offset0,@object
	.size		.nv.reservedSmem.offset0,0x4
	.type		__assertfail,@function
